// Copyright (c) 2024, Jay Shah, Ganesh Bikshandi, Ying Zhang, Vijay Thakkar, Pradeep Ramani, Tri Dao.
// Splitting the different template instantiations to different files to speed up compilation.
// This file is auto-generated. See "generate_kernels.py"

#include "flash_fwd_hdim64_256_fp16_paged_split_sm90.cu"
#include "flash_fwd_hdim64_512_fp16_paged_split_sm90.cu"
#include "flash_fwd_hdim192_128_fp16_paged_split_sm90.cu"

// ===== COMPILED SASS (sm_90a) =====

	.target	sm_90a

	.elftype	@"ET_EXEC"


//--------------------- .note.nv.tkinfo           --------------------------
	.section	.note.nv.tkinfo,"",@"SHT_NOTE"
	.sectionflags	@"SHF_NOTE_NV_TKINFO"
	.tkinfo
        /*0018*/ 	.word	0x00000002
        /*0030*/ 	.string	""
        /*0030*/ 	.string	"ptxas"
        /*0030*/ 	.string	"Cuda compilation tools, release 13.0, V13.0.88"
        /*0030*/ 	.string	"Build cuda_13.0.r13.0/compiler.36424714_0"
        /*0030*/ 	.string	"-arch sm_90a -m 64 "



//--------------------- .note.nv.cuinfo           --------------------------
	.section	.note.nv.cuinfo,"",@"SHT_NOTE"
	.sectionflags	@"SHF_NOTE_NV_CUINFO"
        /*0018*/ 	.short	0x0002
        /*001a*/ 	.short	0x005a
        /*001c*/ 	.short	0x0082
	.zero		2


//--------------------- .nv.info                  --------------------------
	.section	.nv.info,"",@"SHT_CUDA_INFO"
	.align	4


	//----- nvinfo : EIATTR_REGCOUNT
	.align		4
        /*0000*/ 	.byte	0x04, 0x2f
        /*0002*/ 	.short	(.L_32 - .L_31)
	.align		4
.L_31:
        /*0004*/ 	.word	index@(_ZN7cutlass13device_kernelIN5flash11enable_sm90INS1_16FlashAttnFwdSm90INS1_25CollectiveMainloopFwdSm90ILi2EN4cute5tupleIJNS5_1CILi1EEES8_S8_EEENS6_IJNS7_ILi128EEENS7_ILi96EEENS7_ILi64EEEEEELi256ENS_6half_tEfNS_4arch4Sm90ELb1ELb0ELb0ELb1ELb1ELb1ELb1ELb1ELb0ELb1ELb1ELb0EEENS1_21CollectiveEpilogueFwdINS6_IJSA_NS7_ILi256EEESB_EEES9_SE_SG_Li256ELb1ELb1ELb1ELb0EEENS1_36VarlenDynamicPersistentTileSchedulerILi128ELi96ELi256ELi128ELb1ELb1ELb1ELb1ELb1ELb1EEEEEEEEEvNT_6ParamsE)
        /*0008*/ 	.word	0x000000a8


	//----- nvinfo : EIATTR_FRAME_SIZE
	.align		4
.L_32:
        /*000c*/ 	.byte	0x04, 0x11
        /*000e*/ 	.short	(.L_34 - .L_33)
	.align		4
.L_33:
        /*0010*/ 	.word	index@(_ZN7cutlass13device_kernelIN5flash11enable_sm90INS1_16FlashAttnFwdSm90INS1_25CollectiveMainloopFwdSm90ILi2EN4cute5tupleIJNS5_1CILi1EEES8_S8_EEENS6_IJNS7_ILi128EEENS7_ILi96EEENS7_ILi64EEEEEELi256ENS_6half_tEfNS_4arch4Sm90ELb1ELb0ELb0ELb1ELb1ELb1ELb1ELb1ELb0ELb1ELb1ELb0EEENS1_21CollectiveEpilogueFwdINS6_IJSA_NS7_ILi256EEESB_EEES9_SE_SG_Li256ELb1ELb1ELb1ELb0EEENS1_36VarlenDynamicPersistentTileSchedulerILi128ELi96ELi256ELi128ELb1ELb1ELb1ELb1ELb1ELb1EEEEEEEEEvNT_6ParamsE)
        /*0014*/ 	.word	0x000001e8


	//----- nvinfo : EIATTR_REGCOUNT
	.align		4
.L_34:
        /*0018*/ 	.byte	0x04, 0x2f
        /*001a*/ 	.short	(.L_36 - .L_35)
	.align		4
.L_35:
        /*001c*/ 	.word	index@(_ZN7cutlass13device_kernelIN5flash11enable_sm90INS1_16FlashAttnFwdSm90INS1_25CollectiveMainloopFwdSm90ILi2EN4cute5tupleIJNS5_1CILi1EEES8_S8_EEENS6_IJNS7_ILi128EEENS7_ILi96EEENS7_ILi64EEEEEELi256ENS_6half_tEfNS_4arch4Sm90ELb1ELb0ELb0ELb1ELb1ELb0ELb1ELb1ELb0ELb1ELb1ELb0EEENS1_21CollectiveEpilogueFwdINS6_IJSA_NS7_ILi256EEESB_EEES9_SE_SG_Li256ELb1ELb1ELb1ELb0EEENS1_36VarlenDynamicPersistentTileSchedulerILi128ELi96ELi256ELi128ELb1ELb1ELb1ELb1ELb1ELb1EEEEEEEEEvNT_6ParamsE)
        /*0020*/ 	.word	0x000000a8


	//----- nvinfo : EIATTR_FRAME_SIZE
	.align		4
.L_36:
        /*0024*/ 	.byte	0x04, 0x11
        /*0026*/ 	.short	(.L_38 - .L_37)
	.align		4
.L_37:
        /*0028*/ 	.word	index@(_ZN7cutlass13device_kernelIN5flash11enable_sm90INS1_16FlashAttnFwdSm90INS1_25CollectiveMainloopFwdSm90ILi2EN4cute5tupleIJNS5_1CILi1EEES8_S8_EEENS6_IJNS7_ILi128EEENS7_ILi96EEENS7_ILi64EEEEEELi256ENS_6half_tEfNS_4arch4Sm90ELb1ELb0ELb0ELb1ELb1ELb0ELb1ELb1ELb0ELb1ELb1ELb0EEENS1_21CollectiveEpilogueFwdINS6_IJSA_NS7_ILi256EEESB_EEES9_SE_SG_Li256ELb1ELb1ELb1ELb0EEENS1_36VarlenDynamicPersistentTileSchedulerILi128ELi96ELi256ELi128ELb1ELb1ELb1ELb1ELb1ELb1EEEEEEEEEvNT_6ParamsE)
        /*002c*/ 	.word	0x00000040


	//----- nvinfo : EIATTR_REGCOUNT
	.align		4
.L_38:
        /*0030*/ 	.byte	0x04, 0x2f
        /*0032*/ 	.short	(.L_40 - .L_39)
	.align		4
.L_39:
        /*0034*/ 	.word	index@(_ZN7cutlass13device_kernelIN5flash11enable_sm90INS1_16FlashAttnFwdSm90INS1_25CollectiveMainloopFwdSm90ILi2EN4cute5tupleIJNS5_1CILi1EEES8_S8_EEENS6_IJNS7_ILi128EEENS7_ILi96EEENS7_ILi64EEEEEELi256ENS_6half_tEfNS_4arch4Sm90ELb1ELb0ELb0ELb1ELb1ELb1ELb0ELb1ELb0ELb1ELb1ELb0EEENS1_21CollectiveEpilogueFwdINS6_IJSA_NS7_ILi256EEESB_EEES9_SE_SG_Li256ELb1ELb1ELb1ELb0EEENS1_36VarlenDynamicPersistentTileSchedulerILi128ELi96ELi256ELi128ELb1ELb1ELb1ELb1ELb1ELb1EEEEEEEEEvNT_6ParamsE)
        /*0038*/ 	.word	0x000000a8


	//----- nvinfo : EIATTR_FRAME_SIZE
	.align		4
.L_40:
        /*003c*/ 	.byte	0x04, 0x11
        /*003e*/ 	.short	(.L_42 - .L_41)
	.align		4
.L_41:
        /*0040*/ 	.word	index@(_ZN7cutlass13device_kernelIN5flash11enable_sm90INS1_16FlashAttnFwdSm90INS1_25CollectiveMainloopFwdSm90ILi2EN4cute5tupleIJNS5_1CILi1EEES8_S8_EEENS6_IJNS7_ILi128EEENS7_ILi96EEENS7_ILi64EEEEEELi256ENS_6half_tEfNS_4arch4Sm90ELb1ELb0ELb0ELb1ELb1ELb1ELb0ELb1ELb0ELb1ELb1ELb0EEENS1_21CollectiveEpilogueFwdINS6_IJSA_NS7_ILi256EEESB_EEES9_SE_SG_Li256ELb1ELb1ELb1ELb0EEENS1_36VarlenDynamicPersistentTileSchedulerILi128ELi96ELi256ELi128ELb1ELb1ELb1ELb1ELb1ELb1EEEEEEEEEvNT_6ParamsE)
        /*0044*/ 	.word	0x00000150


	//----- nvinfo : EIATTR_REGCOUNT
	.align		4
.L_42:
        /*0048*/ 	.byte	0x04, 0x2f
        /*004a*/ 	.short	(.L_44 - .L_43)
	.align		4
.L_43:
        /*004c*/ 	.word	index@(_ZN7cutlass13device_kernelIN5flash11enable_sm90INS1_16FlashAttnFwdSm90INS1_25CollectiveMainloopFwdSm90ILi2EN4cute5tupleIJNS5_1CILi1EEES8_S8_EEENS6_IJNS7_ILi128EEENS7_ILi96EEENS7_ILi64EEEEEELi256ENS_6half_tEfNS_4arch4Sm90ELb1ELb0ELb0ELb1ELb1ELb0ELb0ELb1ELb0ELb1ELb1ELb0EEENS1_21CollectiveEpilogueFwdINS6_IJSA_NS7_ILi256EEESB_EEES9_SE_SG_Li256ELb1ELb1ELb1ELb0EEENS1_36VarlenDynamicPersistentTileSchedulerILi128ELi96ELi256ELi128ELb1ELb1ELb1ELb1ELb1ELb1EEEEEEEEEvNT_6ParamsE)
        /*0050*/ 	.word	0x000000a8


	//----- nvinfo : EIATTR_FRAME_SIZE
	.align		4
.L_44:
        /*0054*/ 	.byte	0x04, 0x11
        /*0056*/ 	.short	(.L_46 - .L_45)
	.align		4
.L_45:
        /*0058*/ 	.word	index@(_ZN7cutlass13device_kernelIN5flash11enable_sm90INS1_16FlashAttnFwdSm90INS1_25CollectiveMainloopFwdSm90ILi2EN4cute5tupleIJNS5_1CILi1EEES8_S8_EEENS6_IJNS7_ILi128EEENS7_ILi96EEENS7_ILi64EEEEEELi256ENS_6half_tEfNS_4arch4Sm90ELb1ELb0ELb0ELb1ELb1ELb0ELb0ELb1ELb0ELb1ELb1ELb0EEENS1_21CollectiveEpilogueFwdINS6_IJSA_NS7_ILi256EEESB_EEES9_SE_SG_Li256ELb1ELb1ELb1ELb0EEENS1_36VarlenDynamicPersistentTileSchedulerILi128ELi96ELi256ELi128ELb1ELb1ELb1ELb1ELb1ELb1EEEEEEEEEvNT_6ParamsE)
        /*005c*/ 	.word	0x00000030


	//----- nvinfo : EIATTR_REGCOUNT
	.align		4
.L_46:
        /*0060*/ 	.byte	0x04, 0x2f
        /*0062*/ 	.short	(.L_48 - .L_47)
	.align		4
.L_47:
        /*0064*/ 	.word	index@(_ZN7cutlass13device_kernelIN5flash11enable_sm90INS1_16FlashAttnFwdSm90INS1_25CollectiveMainloopFwdSm90ILi2EN4cute5tupleIJNS5_1CILi1EEES8_S8_EEENS6_IJNS7_ILi128EEENS7_ILi96EEENS7_ILi64EEEEEELi256ENS_6half_tEfNS_4arch4Sm90ELb1ELb0ELb0ELb0ELb1ELb0ELb1ELb1ELb0ELb1ELb1ELb0EEENS1_21CollectiveEpilogueFwdINS6_IJSA_NS7_ILi256EEESB_EEES9_SE_SG_Li256ELb0ELb1ELb1ELb0EEENS1_19SingleTileSchedulerILb0ELb1ELb1ELi128EEEEEEEEEvNT_6ParamsE)
        /*0068*/ 	.word	0x000000a8


	//----- nvinfo : EIATTR_FRAME_SIZE
	.align		4
.L_48:
        /*006c*/ 	.byte	0x04, 0x11
        /*006e*/ 	.short	(.L_50 - .L_49)
	.align		4
.L_49:
        /*0070*/ 	.word	index@(_ZN7cutlass13device_kernelIN5flash11enable_sm90INS1_16FlashAttnFwdSm90INS1_25CollectiveMainloopFwdSm90ILi2EN4cute5tupleIJNS5_1CILi1EEES8_S8_EEENS6_IJNS7_ILi128EEENS7_ILi96EEENS7_ILi64EEEEEELi256ENS_6half_tEfNS_4arch4Sm90ELb1ELb0ELb0ELb0ELb1ELb0ELb1ELb1ELb0ELb1ELb1ELb0EEENS1_21CollectiveEpilogueFwdINS6_IJSA_NS7_ILi256EEESB_EEES9_SE_SG_Li256ELb0ELb1ELb1ELb0EEENS1_19SingleTileSchedulerILb0ELb1ELb1ELi128EEEEEEEEEvNT_6ParamsE)
        /*0074*/ 	.word	0x00000008


	//----- nvinfo : EIATTR_REGCOUNT
	.align		4
.L_50:
        /*0078*/ 	.byte	0x04, 0x2f
        /*007a*/ 	.short	(.L_52 - .L_51)
	.align		4
.L_51:
        /*007c*/ 	.word	index@(_ZN7cutlass13device_kernelIN5flash11enable_sm90INS1_16FlashAttnFwdSm90INS1_25CollectiveMainloopFwdSm90ILi2EN4cute5tupleIJNS5_1CILi1EEES8_S8_EEENS6_IJNS7_ILi128EEENS7_ILi96EEENS7_ILi64EEEEEELi256ENS_6half_tEfNS_4arch4Sm90ELb1ELb0ELb0ELb0ELb1ELb0ELb0ELb1ELb0ELb1ELb1ELb0EEENS1_21CollectiveEpilogueFwdINS6_IJSA_NS7_ILi256EEESB_EEES9_SE_SG_Li256ELb0ELb1ELb1ELb0EEENS1_19SingleTileSchedulerILb0ELb1ELb1ELi128EEEEEEEEEvNT_6ParamsE)
        /*0080*/ 	.word	0x000000a8


	//----- nvinfo : EIATTR_FRAME_SIZE
	.align		4
.L_52:
        /*0084*/ 	.byte	0x04, 0x11
        /*0086*/ 	.short	(.L_54 - .L_53)
	.align		4
.L_53:
        /*0088*/ 	.word	index@(_ZN7cutlass13device_kernelIN5flash11enable_sm90INS1_16FlashAttnFwdSm90INS1_25CollectiveMainloopFwdSm90ILi2EN4cute5tupleIJNS5_1CILi1EEES8_S8_EEENS6_IJNS7_ILi128EEENS7_ILi96EEENS7_ILi64EEEEEELi256ENS_6half_tEfNS_4arch4Sm90ELb1ELb0ELb0ELb0ELb1ELb0ELb0ELb1ELb0ELb1ELb1ELb0EEENS1_21CollectiveEpilogueFwdINS6_IJSA_NS7_ILi256EEESB_EEES9_SE_SG_Li256ELb0ELb1ELb1ELb0EEENS1_19SingleTileSchedulerILb0ELb1ELb1ELi128EEEEEEEEEvNT_6ParamsE)
        /*008c*/ 	.word	0x00000000


	//----- nvinfo : EIATTR_REGCOUNT
	.align		4
.L_54:
        /*0090*/ 	.byte	0x04, 0x2f
        /*0092*/ 	.short	(.L_56 - .L_55)
	.align		4
.L_55:
        /*0094*/ 	.word	index@(_ZN7cutlass13device_kernelIN5flash11enable_sm90INS1_16FlashAttnFwdSm90INS1_25CollectiveMainloopFwdSm90ILi2EN4cute5tupleIJNS5_1CILi1EEES8_S8_EEENS6_IJNS7_ILi128EEENS7_ILi96EEENS7_ILi64EEEEEELi256ENS_6half_tEfNS_4arch4Sm90ELb0ELb1ELb0ELb1ELb1ELb1ELb1ELb1ELb0ELb1ELb1ELb0EEENS1_21CollectiveEpilogueFwdINS6_IJSA_NS7_ILi256EEESB_EEES9_SE_SG_Li256ELb1ELb1ELb1ELb0EEENS1_36VarlenDynamicPersistentTileSchedulerILi128ELi96ELi256ELi128ELb1ELb1ELb1ELb1ELb0ELb1EEEEEEEEEvNT_6ParamsE)
        /*0098*/ 	.word	0x000000a8


	//----- nvinfo : EIATTR_FRAME_SIZE
	.align		4
.L_56:
        /*009c*/ 	.byte	0x04, 0x11
        /*009e*/ 	.short	(.L_58 - .L_57)
	.align		4
.L_57:
        /*00a0*/ 	.word	index@($_ZN7cutlass13device_kernelIN5flash11enable_sm90INS1_16FlashAttnFwdSm90INS1_25CollectiveMainloopFwdSm90ILi2EN4cute5tupleIJNS5_1CILi1EEES8_S8_EEENS6_IJNS7_ILi128EEENS7_ILi96EEENS7_ILi64EEEEEELi256ENS_6half_tEfNS_4arch4Sm90ELb0ELb1ELb0ELb1ELb1ELb1ELb1ELb1ELb0ELb1ELb1ELb0EEENS1_21CollectiveEpilogueFwdINS6_IJSA_NS7_ILi256EEESB_EEES9_SE_SG_Li256ELb1ELb1ELb1ELb0EEENS1_36VarlenDynamicPersistentTileSchedulerILi128ELi96ELi256ELi128ELb1ELb1ELb1ELb1ELb0ELb1EEEEEEEEEvNT_6ParamsE$_ZZN5flash25CollectiveMainloopFwdSm90ILi2EN4cute5tupleIJNS1_1CILi1EEES4_S4_EEENS2_IJNS3_ILi128EEENS3_ILi96EEENS3_ILi64EEEEEELi256EN7cutlass6half_tEfNSA_4arch4Sm90ELb0ELb1ELb0ELb1ELb1ELb1ELb1ELb1ELb0ELb1ELb1ELb0EE3mmaINS_16FlashAttnFwdSm90ISE_NS_21CollectiveEpilogueFwdINS2_IJS6_NS3_ILi256EEES7_EEES5_SB_SD_Li256ELb1ELb1ELb1ELb0EEENS_36VarlenDynamicPersistentTileSchedulerILi128ELi96ELi256ELi128ELb1ELb1ELb1ELb1ELb0ELb1EEEE13SharedStorageENS1_6TensorINS1_11ArrayEngineIfLm128EEENS1_6LayoutINS2_IJNS2_IJNS3_ILi2EEEST_NS3_ILi32EEEEEES4_S4_EEENS2_IJNS2_IJS4_ST_NS3_ILi4EEEEEENS3_ILi0EEESZ_EEEEEEENS_7SoftmaxILi2ELi0EEEEEbRKNSE_6ParamsENSA_13PipelineAsyncILi2EEES19_RNSA_13PipelineStateILj2EEERT0_RT1_iRiRKNS_16SeqlenInfoQKNewKILb1ELb1EEENS2_IJiiiiEEERT_ENKUliT_T0_T1_E_clIZSF_ISO_S12_S14_EbS17_S19_S19_S1C_S1E_S1G_iS1H_S1L_S1M_S1O_EUlRS1P_iE0_NS3_ILb1EEES1W_EEDaiS1P_S1Q_S1R_)
        /*00a4*/ 	.word	0x00000530


	//----- nvinfo : EIATTR_FRAME_SIZE
	.align		4
.L_58:
        /*00a8*/ 	.byte	0x04, 0x11
        /*00aa*/ 	.short	(.L_60 - .L_59)
	.align		4
.L_59:
        /*00ac*/ 	.word	index@(_ZN7cutlass13device_kernelIN5flash11enable_sm90INS1_16FlashAttnFwdSm90INS1_25CollectiveMainloopFwdSm90ILi2EN4cute5tupleIJNS5_1CILi1EEES8_S8_EEENS6_IJNS7_ILi128EEENS7_ILi96EEENS7_ILi64EEEEEELi256ENS_6half_tEfNS_4arch4Sm90ELb0ELb1ELb0ELb1ELb1ELb1ELb1ELb1ELb0ELb1ELb1ELb0EEENS1_21CollectiveEpilogueFwdINS6_IJSA_NS7_ILi256EEESB_EEES9_SE_SG_Li256ELb1ELb1ELb1ELb0EEENS1_36VarlenDynamicPersistentTileSchedulerILi128ELi96ELi256ELi128ELb1ELb1ELb1ELb1ELb0ELb1EEEEEEEEEvNT_6ParamsE)
        /*00b0*/ 	.word	0x00000530


	//----- nvinfo : EIATTR_REGCOUNT
	.align		4
.L_60:
        /*00b4*/ 	.byte	0x04, 0x2f
        /*00b6*/ 	.short	(.L_62 - .L_61)
	.align		4
.L_61:
        /*00b8*/ 	.word	index@(_ZN7cutlass13device_kernelIN5flash11enable_sm90INS1_16FlashAttnFwdSm90INS1_25CollectiveMainloopFwdSm90ILi2EN4cute5tupleIJNS5_1CILi1EEES8_S8_EEENS6_IJNS7_ILi128EEENS7_ILi96EEENS7_ILi64EEEEEELi256ENS_6half_tEfNS_4arch4Sm90ELb0ELb1ELb0ELb1ELb1ELb0ELb1ELb1ELb0ELb1ELb1ELb0EEENS1_21CollectiveEpilogueFwdINS6_IJSA_NS7_ILi256EEESB_EEES9_SE_SG_Li256ELb1ELb1ELb1ELb0EEENS1_36VarlenDynamicPersistentTileSchedulerILi128ELi96ELi256ELi128ELb1ELb1ELb1ELb1ELb0ELb1EEEEEEEEEvNT_6ParamsE)
        /*00bc*/ 	.word	0x000000a8


	//----- nvinfo : EIATTR_FRAME_SIZE
	.align		4
.L_62:
        /*00c0*/ 	.byte	0x04, 0x11
        /*00c2*/ 	.short	(.L_64 - .L_63)
	.align		4
.L_63:
        /*00c4*/ 	.word	index@($_ZN7cutlass13device_kernelIN5flash11enable_sm90INS1_16FlashAttnFwdSm90INS1_25CollectiveMainloopFwdSm90ILi2EN4cute5tupleIJNS5_1CILi1EEES8_S8_EEENS6_IJNS7_ILi128EEENS7_ILi96EEENS7_ILi64EEEEEELi256ENS_6half_tEfNS_4arch4Sm90ELb0ELb1ELb0ELb1ELb1ELb0ELb1ELb1ELb0ELb1ELb1ELb0EEENS1_21CollectiveEpilogueFwdINS6_IJSA_NS7_ILi256EEESB_EEES9_SE_SG_Li256ELb1ELb1ELb1ELb0EEENS1_36VarlenDynamicPersistentTileSchedulerILi128ELi96ELi256ELi128ELb1ELb1ELb1ELb1ELb0ELb1EEEEEEEEEvNT_6ParamsE$_ZZN5flash25CollectiveMainloopFwdSm90ILi2EN4cute5tupleIJNS1_1CILi1EEES4_S4_EEENS2_IJNS3_ILi128EEENS3_ILi96EEENS3_ILi64EEEEEELi256EN7cutlass6half_tEfNSA_4arch4Sm90ELb0ELb1ELb0ELb1ELb1ELb0ELb1ELb1ELb0ELb1ELb1ELb0EE3mmaINS_16FlashAttnFwdSm90ISE_NS_21CollectiveEpilogueFwdINS2_IJS6_NS3_ILi256EEES7_EEES5_SB_SD_Li256ELb1ELb1ELb1ELb0EEENS_36VarlenDynamicPersistentTileSchedulerILi128ELi96ELi256ELi128ELb1ELb1ELb1ELb1ELb0ELb1EEEE13SharedStorageENS1_6TensorINS1_11ArrayEngineIfLm128EEENS1_6LayoutINS2_IJNS2_IJNS3_ILi2EEEST_NS3_ILi32EEEEEES4_S4_EEENS2_IJNS2_IJS4_ST_NS3_ILi4EEEEEENS3_ILi0EEESZ_EEEEEEENS_7SoftmaxILi2ELi0EEEEEbRKNSE_6ParamsENSA_13PipelineAsyncILi2EEES19_RNSA_13PipelineStateILj2EEERT0_RT1_iRiRKNS_16SeqlenInfoQKNewKILb1ELb0EEENS2_IJiiiiEEERT_ENKUliT_T0_T1_E_clIZSF_ISO_S12_S14_EbS17_S19_S19_S1C_S1E_S1G_iS1H_S1L_S1M_S1O_EUlRS1P_iE1_NS3_ILb0EEENS3_ILb1EEEEEDaiS1P_S1Q_S1R_)
        /*00c8*/ 	.word	0x000004e0


	//----- nvinfo : EIATTR_FRAME_SIZE
	.align		4
.L_64:
        /*00cc*/ 	.byte	0x04, 0x11
        /*00ce*/ 	.short	(.L_66 - .L_65)
	.align		4
.L_65:
        /*00d0*/ 	.word	index@(_ZN7cutlass13device_kernelIN5flash11enable_sm90INS1_16FlashAttnFwdSm90INS1_25CollectiveMainloopFwdSm90ILi2EN4cute5tupleIJNS5_1CILi1EEES8_S8_EEENS6_IJNS7_ILi128EEENS7_ILi96EEENS7_ILi64EEEEEELi256ENS_6half_tEfNS_4arch4Sm90ELb0ELb1ELb0ELb1ELb1ELb0ELb1ELb1ELb0ELb1ELb1ELb0EEENS1_21CollectiveEpilogueFwdINS6_IJSA_NS7_ILi256EEESB_EEES9_SE_SG_Li256ELb1ELb1ELb1ELb0EEENS1_36VarlenDynamicPersistentTileSchedulerILi128ELi96ELi256ELi128ELb1ELb1ELb1ELb1ELb0ELb1EEEEEEEEEvNT_6ParamsE)
        /*00d4*/ 	.word	0x000004e0


	//----- nvinfo : EIATTR_REGCOUNT
	.align		4
.L_66:
        /*00d8*/ 	.byte	0x04, 0x2f
        /*00da*/ 	.short	(.L_68 - .L_67)
	.align		4
.L_67:
        /*00dc*/ 	.word	index@(_ZN7cutlass13device_kernelIN5flash11enable_sm90INS1_16FlashAttnFwdSm90INS1_25CollectiveMainloopFwdSm90ILi2EN4cute5tupleIJNS5_1CILi1EEES8_S8_EEENS6_IJNS7_ILi128EEENS7_ILi96EEENS7_ILi64EEEEEELi256ENS_6half_tEfNS_4arch4Sm90ELb0ELb1ELb0ELb1ELb1ELb1ELb0ELb1ELb0ELb1ELb1ELb0EEENS1_21CollectiveEpilogueFwdINS6_IJSA_NS7_ILi256EEESB_EEES9_SE_SG_Li256ELb1ELb1ELb1ELb0EEENS1_36VarlenDynamicPersistentTileSchedulerILi128ELi96ELi256ELi128ELb1ELb1ELb1ELb1ELb0ELb1EEEEEEEEEvNT_6ParamsE)
        /*00e0*/ 	.word	0x000000a8


	//----- nvinfo : EIATTR_FRAME_SIZE
	.align		4
.L_68:
        /*00e4*/ 	.byte	0x04, 0x11
        /*00e6*/ 	.short	(.L_70 - .L_69)
	.align		4
.L_69:
        /*00e8*/ 	.word	index@($_ZN7cutlass13device_kernelIN5flash11enable_sm90INS1_16FlashAttnFwdSm90INS1_25CollectiveMainloopFwdSm90ILi2EN4cute5tupleIJNS5_1CILi1EEES8_S8_EEENS6_IJNS7_ILi128EEENS7_ILi96EEENS7_ILi64EEEEEELi256ENS_6half_tEfNS_4arch4Sm90ELb0ELb1ELb0ELb1ELb1ELb1ELb0ELb1ELb0ELb1ELb1ELb0EEENS1_21CollectiveEpilogueFwdINS6_IJSA_NS7_ILi256EEESB_EEES9_SE_SG_Li256ELb1ELb1ELb1ELb0EEENS1_36VarlenDynamicPersistentTileSchedulerILi128ELi96ELi256ELi128ELb1ELb1ELb1ELb1ELb0ELb1EEEEEEEEEvNT_6ParamsE$_ZZN5flash25CollectiveMainloopFwdSm90ILi2EN4cute5tupleIJNS1_1CILi1EEES4_S4_EEENS2_IJNS3_ILi128EEENS3_ILi96EEENS3_ILi64EEEEEELi256EN7cutlass6half_tEfNSA_4arch4Sm90ELb0ELb1ELb0ELb1ELb1ELb1ELb0ELb1ELb0ELb1ELb1ELb0EE3mmaINS_16FlashAttnFwdSm90ISE_NS_21CollectiveEpilogueFwdINS2_IJS6_NS3_ILi256EEES7_EEES5_SB_SD_Li256ELb1ELb1ELb1ELb0EEENS_36VarlenDynamicPersistentTileSchedulerILi128ELi96ELi256ELi128ELb1ELb1ELb1ELb1ELb0ELb1EEEE13SharedStorageENS1_6TensorINS1_11ArrayEngineIfLm128EEENS1_6LayoutINS2_IJNS2_IJNS3_ILi2EEEST_NS3_ILi32EEEEEES4_S4_EEENS2_IJNS2_IJS4_ST_NS3_ILi4EEEEEENS3_ILi0EEESZ_EEEEEEENS_7SoftmaxILi2ELi0EEEEEbRKNSE_6ParamsENSA_13PipelineAsyncILi2EEES19_RNSA_13PipelineStateILj2EEERT0_RT1_iRiRKNS_16SeqlenInfoQKNewKILb1ELb1EEENS2_IJiiiiEEERT_ENKUliT_T0_T1_E_clIZSF_ISO_S12_S14_EbS17_S19_S19_S1C_S1E_S1G_iS1H_S1L_S1M_S1O_EUlRS1P_iE0_NS3_ILb1EEES1W_EEDaiS1P_S1Q_S1R_)
        /*00ec*/ 	.word	0x00000440


	//----- nvinfo : EIATTR_FRAME_SIZE
	.align		4
.L_70:
        /*00f0*/ 	.byte	0x04, 0x11
        /*00f2*/ 	.short	(.L_72 - .L_71)
	.align		4
.L_71:
        /*00f4*/ 	.word	index@(_ZN7cutlass13device_kernelIN5flash11enable_sm90INS1_16FlashAttnFwdSm90INS1_25CollectiveMainloopFwdSm90ILi2EN4cute5tupleIJNS5_1CILi1EEES8_S8_EEENS6_IJNS7_ILi128EEENS7_ILi96EEENS7_ILi64EEEEEELi256ENS_6half_tEfNS_4arch4Sm90ELb0ELb1ELb0ELb1ELb1ELb1ELb0ELb1ELb0ELb1ELb1ELb0EEENS1_21CollectiveEpilogueFwdINS6_IJSA_NS7_ILi256EEESB_EEES9_SE_SG_Li256ELb1ELb1ELb1ELb0EEENS1_36VarlenDynamicPersistentTileSchedulerILi128ELi96ELi256ELi128ELb1ELb1ELb1ELb1ELb0ELb1EEEEEEEEEvNT_6ParamsE)
        /*00f8*/ 	.word	0x00000440


	//----- nvinfo : EIATTR_REGCOUNT
	.align		4
.L_72:
        /*00fc*/ 	.byte	0x04, 0x2f
        /*00fe*/ 	.short	(.L_74 - .L_73)
	.align		4
.L_73:
        /*0100*/ 	.word	index@(_ZN7cutlass13device_kernelIN5flash11enable_sm90INS1_16FlashAttnFwdSm90INS1_25CollectiveMainloopFwdSm90ILi2EN4cute5tupleIJNS5_1CILi1EEES8_S8_EEENS6_IJNS7_ILi128EEENS7_ILi96EEENS7_ILi64EEEEEELi256ENS_6half_tEfNS_4arch4Sm90ELb0ELb1ELb0ELb1ELb1ELb0ELb0ELb1ELb0ELb1ELb1ELb0EEENS1_21CollectiveEpilogueFwdINS6_IJSA_NS7_ILi256EEESB_EEES9_SE_SG_Li256ELb1ELb1ELb1ELb0EEENS1_36VarlenDynamicPersistentTileSchedulerILi128ELi96ELi256ELi128ELb1ELb1ELb1ELb1ELb0ELb1EEEEEEEEEvNT_6ParamsE)
        /*0104*/ 	.word	0x000000a8


	//----- nvinfo : EIATTR_FRAME_SIZE
	.align		4
.L_74:
        /*0108*/ 	.byte	0x04, 0x11
        /*010a*/ 	.short	(.L_76 - .L_75)
	.align		4
.L_75:
        /*010c*/ 	.word	index@(_ZN7cutlass13device_kernelIN5flash11enable_sm90INS1_16FlashAttnFwdSm90INS1_25CollectiveMainloopFwdSm90ILi2EN4cute5tupleIJNS5_1CILi1EEES8_S8_EEENS6_IJNS7_ILi128EEENS7_ILi96EEENS7_ILi64EEEEEELi256ENS_6half_tEfNS_4arch4Sm90ELb0ELb1ELb0ELb1ELb1ELb0ELb0ELb1ELb0ELb1ELb1ELb0EEENS1_21CollectiveEpilogueFwdINS6_IJSA_NS7_ILi256EEESB_EEES9_SE_SG_Li256ELb1ELb1ELb1ELb0EEENS1_36VarlenDynamicPersistentTileSchedulerILi128ELi96ELi256ELi128ELb1ELb1ELb1ELb1ELb0ELb1EEEEEEEEEvNT_6ParamsE)
        /*0110*/ 	.word	0x00000020


	//----- nvinfo : EIATTR_REGCOUNT
	.align		4
.L_76:
        /*0114*/ 	.byte	0x04, 0x2f
        /*0116*/ 	.short	(.L_78 - .L_77)
	.align		4
.L_77:
        /*0118*/ 	.word	index@(_ZN7cutlass13device_kernelIN5flash11enable_sm90INS1_16FlashAttnFwdSm90INS1_25CollectiveMainloopFwdSm90ILi2EN4cute5tupleIJNS5_1CILi1EEES8_S8_EEENS6_IJNS7_ILi128EEENS7_ILi96EEENS7_ILi64EEEEEELi256ENS_6half_tEfNS_4arch4Sm90ELb0ELb1ELb0ELb0ELb1ELb0ELb1ELb1ELb0ELb1ELb1ELb0EEENS1_21CollectiveEpilogueFwdINS6_IJSA_NS7_ILi256EEESB_EEES9_SE_SG_Li256ELb0ELb1ELb1ELb0EEENS1_19SingleTileSchedulerILb0ELb1ELb1ELi128EEEEEEEEEvNT_6ParamsE)
        /*011c*/ 	.word	0x000000a8


	//----- nvinfo : EIATTR_FRAME_SIZE
	.align		4
.L_78:
        /*0120*/ 	.byte	0x04, 0x11
        /*0122*/ 	.short	(.L_80 - .L_79)
	.align		4
.L_79:
        /*0124*/ 	.word	index@($_ZN7cutlass13device_kernelIN5flash11enable_sm90INS1_16FlashAttnFwdSm90INS1_25CollectiveMainloopFwdSm90ILi2EN4cute5tupleIJNS5_1CILi1EEES8_S8_EEENS6_IJNS7_ILi128EEENS7_ILi96EEENS7_ILi64EEEEEELi256ENS_6half_tEfNS_4arch4Sm90ELb0ELb1ELb0ELb0ELb1ELb0ELb1ELb1ELb0ELb1ELb1ELb0EEENS1_21CollectiveEpilogueFwdINS6_IJSA_NS7_ILi256EEESB_EEES9_SE_SG_Li256ELb0ELb1ELb1ELb0EEENS1_19SingleTileSchedulerILb0ELb1ELb1ELi128EEEEEEEEEvNT_6ParamsE$_ZZN5flash25CollectiveMainloopFwdSm90ILi2EN4cute5tupleIJNS1_1CILi1EEES4_S4_EEENS2_IJNS3_ILi128EEENS3_ILi96EEENS3_ILi64EEEEEELi256EN7cutlass6half_tEfNSA_4arch4Sm90ELb0ELb1ELb0ELb0ELb1ELb0ELb1ELb1ELb0ELb1ELb1ELb0EE3mmaINS_16FlashAttnFwdSm90ISE_NS_21CollectiveEpilogueFwdINS2_IJS6_NS3_ILi256EEES7_EEES5_SB_SD_Li256ELb0ELb1ELb1ELb0EEENS_19SingleTileSchedulerILb0ELb1ELb1ELi128EEEE13SharedStorageENS1_6TensorINS1_11ArrayEngineIfLm128EEENS1_6LayoutINS2_IJNS2_IJNS3_ILi2EEEST_NS3_ILi32EEEEEES4_S4_EEENS2_IJNS2_IJS4_ST_NS3_ILi4EEEEEENS3_ILi0EEESZ_EEEEEEENS_7SoftmaxILi2ELi0EEEEEbRKNSE_6ParamsENSA_13PipelineAsyncILi2EEES19_RNSA_13PipelineStateILj2EEERT0_RT1_iRiRKNS_16SeqlenInfoQKNewKILb0ELb0EEENS2_IJiiiiEEERT_ENKUliT_T0_T1_E_clIZSF_ISO_S12_S14_EbS17_S19_S19_S1C_S1E_S1G_iS1H_S1L_S1M_S1O_EUlRS1P_iE1_NS3_ILb0EEENS3_ILb1EEEEEDaiS1P_S1Q_S1R_)
        /*0128*/ 	.word	0x000056a0


	//----- nvinfo : EIATTR_FRAME_SIZE
	.align		4
.L_80:
        /*012c*/ 	.byte	0x04, 0x11
        /*012e*/ 	.short	(.L_82 - .L_81)
	.align		4
.L_81:
        /*0130*/ 	.word	index@(_ZN7cutlass13device_kernelIN5flash11enable_sm90INS1_16FlashAttnFwdSm90INS1_25CollectiveMainloopFwdSm90ILi2EN4cute5tupleIJNS5_1CILi1EEES8_S8_EEENS6_IJNS7_ILi128EEENS7_ILi96EEENS7_ILi64EEEEEELi256ENS_6half_tEfNS_4arch4Sm90ELb0ELb1ELb0ELb0ELb1ELb0ELb1ELb1ELb0ELb1ELb1ELb0EEENS1_21CollectiveEpilogueFwdINS6_IJSA_NS7_ILi256EEESB_EEES9_SE_SG_Li256ELb0ELb1ELb1ELb0EEENS1_19SingleTileSchedulerILb0ELb1ELb1ELi128EEEEEEEEEvNT_6ParamsE)
        /*0134*/ 	.word	0x000056a0


	//----- nvinfo : EIATTR_REGCOUNT
	.align		4
.L_82:
        /*0138*/ 	.byte	0x04, 0x2f
        /*013a*/ 	.short	(.L_84 - .L_83)
	.align		4
.L_83:
        /*013c*/ 	.word	index@(_ZN7cutlass13device_kernelIN5flash11enable_sm90INS1_16FlashAttnFwdSm90INS1_25CollectiveMainloopFwdSm90ILi2EN4cute5tupleIJNS5_1CILi1EEES8_S8_EEENS6_IJNS7_ILi128EEENS7_ILi96EEENS7_ILi64EEEEEELi256ENS_6half_tEfNS_4arch4Sm90ELb0ELb1ELb0ELb0ELb1ELb0ELb0ELb1ELb0ELb1ELb1ELb0EEENS1_21CollectiveEpilogueFwdINS6_IJSA_NS7_ILi256EEESB_EEES9_SE_SG_Li256ELb0ELb1ELb1ELb0EEENS1_19SingleTileSchedulerILb0ELb1ELb1ELi128EEEEEEEEEvNT_6ParamsE)
        /*0140*/ 	.word	0x000000a8


	//----- nvinfo : EIATTR_FRAME_SIZE
	.align		4
.L_84:
        /*0144*/ 	.byte	0x04, 0x11
        /*0146*/ 	.short	(.L_86 - .L_85)
	.align		4
.L_85:
        /*0148*/ 	.word	index@(_ZN7cutlass13device_kernelIN5flash11enable_sm90INS1_16FlashAttnFwdSm90INS1_25CollectiveMainloopFwdSm90ILi2EN4cute5tupleIJNS5_1CILi1EEES8_S8_EEENS6_IJNS7_ILi128EEENS7_ILi96EEENS7_ILi64EEEEEELi256ENS_6half_tEfNS_4arch4Sm90ELb0ELb1ELb0ELb0ELb1ELb0ELb0ELb1ELb0ELb1ELb1ELb0EEENS1_21CollectiveEpilogueFwdINS6_IJSA_NS7_ILi256EEESB_EEES9_SE_SG_Li256ELb0ELb1ELb1ELb0EEENS1_19SingleTileSchedulerILb0ELb1ELb1ELi128EEEEEEEEEvNT_6ParamsE)
        /*014c*/ 	.word	0x00000000


	//----- nvinfo : EIATTR_REGCOUNT
	.align		4
.L_86:
        /*0150*/ 	.byte	0x04, 0x2f
        /*0152*/ 	.short	(.L_88 - .L_87)
	.align		4
.L_87:
        /*0154*/ 	.word	index@(_ZN7cutlass13device_kernelIN5flash11enable_sm90INS1_16FlashAttnFwdSm90INS1_25CollectiveMainloopFwdSm90ILi2EN4cute5tupleIJNS5_1CILi1EEES8_S8_EEENS6_IJNS7_ILi128EEENS7_ILi96EEENS7_ILi64EEEEEELi256ENS_6half_tEfNS_4arch4Sm90ELb0ELb0ELb0ELb1ELb1ELb1ELb1ELb1ELb0ELb1ELb1ELb0EEENS1_21CollectiveEpilogueFwdINS6_IJSA_NS7_ILi256EEESB_EEES9_SE_SG_Li256ELb1ELb1ELb1ELb0EEENS1_36VarlenDynamicPersistentTileSchedulerILi128ELi96ELi256ELi128ELb1ELb1ELb1ELb0ELb1ELb1EEEEEEEEEvNT_6ParamsE)
        /*0158*/ 	.word	0x000000a8


	//----- nvinfo : EIATTR_FRAME_SIZE
	.align		4
.L_88:
        /*015c*/ 	.byte	0x04, 0x11
        /*015e*/ 	.short	(.L_90 - .L_89)
	.align		4
.L_89:
        /*0160*/ 	.word	index@(_ZN7cutlass13device_kernelIN5flash11enable_sm90INS1_16FlashAttnFwdSm90INS1_25CollectiveMainloopFwdSm90ILi2EN4cute5tupleIJNS5_1CILi1EEES8_S8_EEENS6_IJNS7_ILi128EEENS7_ILi96EEENS7_ILi64EEEEEELi256ENS_6half_tEfNS_4arch4Sm90ELb0ELb0ELb0ELb1ELb1ELb1ELb1ELb1ELb0ELb1ELb1ELb0EEENS1_21CollectiveEpilogueFwdINS6_IJSA_NS7_ILi256EEESB_EEES9_SE_SG_Li256ELb1ELb1ELb1ELb0EEENS1_36VarlenDynamicPersistentTileSchedulerILi128ELi96ELi256ELi128ELb1ELb1ELb1ELb0ELb1ELb1EEEEEEEEEvNT_6ParamsE)
        /*0164*/ 	.word	0x000001a8


	//----- nvinfo : EIATTR_REGCOUNT
	.align		4
.L_90:
        /*0168*/ 	.byte	0x04, 0x2f
        /*016a*/ 	.short	(.L_92 - .L_91)
	.align		4
.L_91:
        /*016c*/ 	.word	index@(_ZN7cutlass13device_kernelIN5flash11enable_sm90INS1_16FlashAttnFwdSm90INS1_25CollectiveMainloopFwdSm90ILi2EN4cute5tupleIJNS5_1CILi1EEES8_S8_EEENS6_IJNS7_ILi128EEENS7_ILi96EEENS7_ILi64EEEEEELi256ENS_6half_tEfNS_4arch4Sm90ELb0ELb0ELb0ELb1ELb1ELb0ELb1ELb1ELb0ELb1ELb1ELb0EEENS1_21CollectiveEpilogueFwdINS6_IJSA_NS7_ILi256EEESB_EEES9_SE_SG_Li256ELb1ELb1ELb1ELb0EEENS1_36VarlenDynamicPersistentTileSchedulerILi128ELi96ELi256ELi128ELb1ELb1ELb1ELb0ELb1ELb1EEEEEEEEEvNT_6ParamsE)
        /*0170*/ 	.word	0x000000a8


	//----- nvinfo : EIATTR_FRAME_SIZE
	.align		4
.L_92:
        /*0174*/ 	.byte	0x04, 0x11
        /*0176*/ 	.short	(.L_94 - .L_93)
	.align		4
.L_93:
        /*0178*/ 	.word	index@(_ZN7cutlass13device_kernelIN5flash11enable_sm90INS1_16FlashAttnFwdSm90INS1_25CollectiveMainloopFwdSm90ILi2EN4cute5tupleIJNS5_1CILi1EEES8_S8_EEENS6_IJNS7_ILi128EEENS7_ILi96EEENS7_ILi64EEEEEELi256ENS_6half_tEfNS_4arch4Sm90ELb0ELb0ELb0ELb1ELb1ELb0ELb1ELb1ELb0ELb1ELb1ELb0EEENS1_21CollectiveEpilogueFwdINS6_IJSA_NS7_ILi256EEESB_EEES9_SE_SG_Li256ELb1ELb1ELb1ELb0EEENS1_36VarlenDynamicPersistentTileSchedulerILi128ELi96ELi256ELi128ELb1ELb1ELb1ELb0ELb1ELb1EEEEEEEEEvNT_6ParamsE)
        /*017c*/ 	.word	0x00000040


	//----- nvinfo : EIATTR_REGCOUNT
	.align		4
.L_94:
        /*0180*/ 	.byte	0x04, 0x2f
        /*0182*/ 	.short	(.L_96 - .L_95)
	.align		4
.L_95:
        /*0184*/ 	.word	index@(_ZN7cutlass13device_kernelIN5flash11enable_sm90INS1_16FlashAttnFwdSm90INS1_25CollectiveMainloopFwdSm90ILi2EN4cute5tupleIJNS5_1CILi1EEES8_S8_EEENS6_IJNS7_ILi128EEENS7_ILi96EEENS7_ILi64EEEEEELi256ENS_6half_tEfNS_4arch4Sm90ELb0ELb0ELb0ELb1ELb1ELb1ELb0ELb1ELb0ELb1ELb1ELb0EEENS1_21CollectiveEpilogueFwdINS6_IJSA_NS7_ILi256EEESB_EEES9_SE_SG_Li256ELb1ELb1ELb1ELb0EEENS1_36VarlenDynamicPersistentTileSchedulerILi128ELi96ELi256ELi128ELb1ELb1ELb1ELb0ELb1ELb1EEEEEEEEEvNT_6ParamsE)
        /*0188*/ 	.word	0x000000a8


	//----- nvinfo : EIATTR_FRAME_SIZE
	.align		4
.L_96:
        /*018c*/ 	.byte	0x04, 0x11
        /*018e*/ 	.short	(.L_98 - .L_97)
	.align		4
.L_97:
        /*0190*/ 	.word	index@(_ZN7cutlass13device_kernelIN5flash11enable_sm90INS1_16FlashAttnFwdSm90INS1_25CollectiveMainloopFwdSm90ILi2EN4cute5tupleIJNS5_1CILi1EEES8_S8_EEENS6_IJNS7_ILi128EEENS7_ILi96EEENS7_ILi64EEEEEELi256ENS_6half_tEfNS_4arch4Sm90ELb0ELb0ELb0ELb1ELb1ELb1ELb0ELb1ELb0ELb1ELb1ELb0EEENS1_21CollectiveEpilogueFwdINS6_IJSA_NS7_ILi256EEESB_EEES9_SE_SG_Li256ELb1ELb1ELb1ELb0EEENS1_36VarlenDynamicPersistentTileSchedulerILi128ELi96ELi256ELi128ELb1ELb1ELb1ELb0ELb1ELb1EEEEEEEEEvNT_6ParamsE)
        /*0194*/ 	.word	0x00000158


	//----- nvinfo : EIATTR_REGCOUNT
	.align		4
.L_98:
        /*0198*/ 	.byte	0x04, 0x2f
        /*019a*/ 	.short	(.L_100 - .L_99)
	.align		4
.L_99:
        /*019c*/ 	.word	index@(_ZN7cutlass13device_kernelIN5flash11enable_sm90INS1_16FlashAttnFwdSm90INS1_25CollectiveMainloopFwdSm90ILi2EN4cute5tupleIJNS5_1CILi1EEES8_S8_EEENS6_IJNS7_ILi128EEENS7_ILi96EEENS7_ILi64EEEEEELi256ENS_6half_tEfNS_4arch4Sm90ELb0ELb0ELb0ELb1ELb1ELb0ELb0ELb1ELb0ELb1ELb1ELb0EEENS1_21CollectiveEpilogueFwdINS6_IJSA_NS7_ILi256EEESB_EEES9_SE_SG_Li256ELb1ELb1ELb1ELb0EEENS1_36VarlenDynamicPersistentTileSchedulerILi128ELi96ELi256ELi128ELb1ELb1ELb1ELb0ELb1ELb1EEEEEEEEEvNT_6ParamsE)
        /*01a0*/ 	.word	0x000000a8


	//----- nvinfo : EIATTR_FRAME_SIZE
	.align		4
.L_100:
        /*01a4*/ 	.byte	0x04, 0x11
        /*01a6*/ 	.short	(.L_102 - .L_101)
	.align		4
.L_101:
        /*01a8*/ 	.word	index@(_ZN7cutlass13device_kernelIN5flash11enable_sm90INS1_16FlashAttnFwdSm90INS1_25CollectiveMainloopFwdSm90ILi2EN4cute5tupleIJNS5_1CILi1EEES8_S8_EEENS6_IJNS7_ILi128EEENS7_ILi96EEENS7_ILi64EEEEEELi256ENS_6half_tEfNS_4arch4Sm90ELb0ELb0ELb0ELb1ELb1ELb0ELb0ELb1ELb0ELb1ELb1ELb0EEENS1_21CollectiveEpilogueFwdINS6_IJSA_NS7_ILi256EEESB_EEES9_SE_SG_Li256ELb1ELb1ELb1ELb0EEENS1_36VarlenDynamicPersistentTileSchedulerILi128ELi96ELi256ELi128ELb1ELb1ELb1ELb0ELb1ELb1EEEEEEEEEvNT_6ParamsE)
        /*01ac*/ 	.word	0x00000038


	//----- nvinfo : EIATTR_REGCOUNT
	.align		4
.L_102:
        /*01b0*/ 	.byte	0x04, 0x2f
        /*01b2*/ 	.short	(.L_104 - .L_103)
	.align		4
.L_103:
        /*01b4*/ 	.word	index@(_ZN7cutlass13device_kernelIN5flash11enable_sm90INS1_16FlashAttnFwdSm90INS1_25CollectiveMainloopFwdSm90ILi2EN4cute5tupleIJNS5_1CILi1EEES8_S8_EEENS6_IJNS7_ILi128EEENS7_ILi96EEENS7_ILi64EEEEEELi256ENS_6half_tEfNS_4arch4Sm90ELb0ELb0ELb0ELb0ELb1ELb0ELb1ELb1ELb0ELb1ELb1ELb0EEENS1_21CollectiveEpilogueFwdINS6_IJSA_NS7_ILi256EEESB_EEES9_SE_SG_Li256ELb0ELb1ELb1ELb0EEENS1_19SingleTileSchedulerILb0ELb1ELb1ELi128EEEEEEEEEvNT_6ParamsE)
        /*01b8*/ 	.word	0x000000a8


	//----- nvinfo : EIATTR_FRAME_SIZE
	.align		4
.L_104:
        /*01bc*/ 	.byte	0x04, 0x11
        /*01be*/ 	.short	(.L_106 - .L_105)
	.align		4
.L_105:
        /*01c0*/ 	.word	index@(_ZN7cutlass13device_kernelIN5flash11enable_sm90INS1_16FlashAttnFwdSm90INS1_25CollectiveMainloopFwdSm90ILi2EN4cute5tupleIJNS5_1CILi1EEES8_S8_EEENS6_IJNS7_ILi128EEENS7_ILi96EEENS7_ILi64EEEEEELi256ENS_6half_tEfNS_4arch4Sm90ELb0ELb0ELb0ELb0ELb1ELb0ELb1ELb1ELb0ELb1ELb1ELb0EEENS1_21CollectiveEpilogueFwdINS6_IJSA_NS7_ILi256EEESB_EEES9_SE_SG_Li256ELb0ELb1ELb1ELb0EEENS1_19SingleTileSchedulerILb0ELb1ELb1ELi128EEEEEEEEEvNT_6ParamsE)
        /*01c4*/ 	.word	0x00000008


	//----- nvinfo : EIATTR_REGCOUNT
	.align		4
.L_106:
        /*01c8*/ 	.byte	0x04, 0x2f
        /*01ca*/ 	.short	(.L_108 - .L_107)
	.align		4
.L_107:
        /*01cc*/ 	.word	index@(_ZN7cutlass13device_kernelIN5flash11enable_sm90INS1_16FlashAttnFwdSm90INS1_25CollectiveMainloopFwdSm90ILi2EN4cute5tupleIJNS5_1CILi1EEES8_S8_EEENS6_IJNS7_ILi128EEENS7_ILi96EEENS7_ILi64EEEEEELi256ENS_6half_tEfNS_4arch4Sm90ELb0ELb0ELb0ELb0ELb1ELb0ELb0ELb1ELb0ELb1ELb1ELb0EEENS1_21CollectiveEpilogueFwdINS6_IJSA_NS7_ILi256EEESB_EEES9_SE_SG_Li256ELb0ELb1ELb1ELb0EEENS1_19SingleTileSchedulerILb0ELb1ELb1ELi128EEEEEEEEEvNT_6ParamsE)
        /*01d0*/ 	.word	0x000000a8


	//----- nvinfo : EIATTR_FRAME_SIZE
	.align		4
.L_108:
        /*01d4*/ 	.byte	0x04, 0x11
        /*01d6*/ 	.short	(.L_110 - .L_109)
	.align		4
.L_109:
        /*01d8*/ 	.word	index@(_ZN7cutlass13device_kernelIN5flash11enable_sm90INS1_16FlashAttnFwdSm90INS1_25CollectiveMainloopFwdSm90ILi2EN4cute5tupleIJNS5_1CILi1EEES8_S8_EEENS6_IJNS7_ILi128EEENS7_ILi96EEENS7_ILi64EEEEEELi256ENS_6half_tEfNS_4arch4Sm90ELb0ELb0ELb0ELb0ELb1ELb0ELb0ELb1ELb0ELb1ELb1ELb0EEENS1_21CollectiveEpilogueFwdINS6_IJSA_NS7_ILi256EEESB_EEES9_SE_SG_Li256ELb0ELb1ELb1ELb0EEENS1_19SingleTileSchedulerILb0ELb1ELb1ELi128EEEEEEEEEvNT_6ParamsE)
        /*01dc*/ 	.word	0x00000000


	//----- nvinfo : EIATTR_REGCOUNT
	.align		4
.L_110:
        /*01e0*/ 	.byte	0x04, 0x2f
        /*01e2*/ 	.short	(.L_112 - .L_111)
	.align		4
.L_111:
        /*01e4*/ 	.word	index@(_ZN7cutlass13device_kernelIN5flash11enable_sm90INS1_16FlashAttnFwdSm90INS1_25CollectiveMainloopFwdSm90ILi2EN4cute5tupleIJNS5_1CILi1EEES8_S8_EEENS6_IJNS7_ILi64EEESA_SA_EEELi512ENS_6half_tEfNS_4arch4Sm90ELb1ELb0ELb0ELb1ELb1ELb1ELb1ELb0ELb0ELb1ELb1ELb0EEENS1_21CollectiveEpilogueFwdINS6_IJSA_NS7_ILi512EEESA_EEES9_SC_SE_Li256ELb1ELb1ELb1ELb0EEENS1_36VarlenDynamicPersistentTileSchedulerILi64ELi64ELi256ELi128ELb1ELb1ELb1ELb1ELb1ELb1EEEEEEEEEvNT_6ParamsE)
        /*01e8*/ 	.word	0x000000a8


	//----- nvinfo : EIATTR_FRAME_SIZE
	.align		4
.L_112:
        /*01ec*/ 	.byte	0x04, 0x11
        /*01ee*/ 	.short	(.L_114 - .L_113)
	.align		4
.L_113:
        /*01f0*/ 	.word	index@(_ZN7cutlass13device_kernelIN5flash11enable_sm90INS1_16FlashAttnFwdSm90INS1_25CollectiveMainloopFwdSm90ILi2EN4cute5tupleIJNS5_1CILi1EEES8_S8_EEENS6_IJNS7_ILi64EEESA_SA_EEELi512ENS_6half_tEfNS_4arch4Sm90ELb1ELb0ELb0ELb1ELb1ELb1ELb1ELb0ELb0ELb1ELb1ELb0EEENS1_21CollectiveEpilogueFwdINS6_IJSA_NS7_ILi512EEESA_EEES9_SC_SE_Li256ELb1ELb1ELb1ELb0EEENS1_36VarlenDynamicPersistentTileSchedulerILi64ELi64ELi256ELi128ELb1ELb1ELb1ELb1ELb1ELb1EEEEEEEEEvNT_6ParamsE)
        /*01f4*/ 	.word	0x00000088


	//----- nvinfo : EIATTR_REGCOUNT
	.align		4
.L_114:
        /*01f8*/ 	.byte	0x04, 0x2f
        /*01fa*/ 	.short	(.L_116 - .L_115)
	.align		4
.L_115:
        /*01fc*/ 	.word	index@(_ZN7cutlass13device_kernelIN5flash11enable_sm90INS1_16FlashAttnFwdSm90INS1_25CollectiveMainloopFwdSm90ILi2EN4cute5tupleIJNS5_1CILi1EEES8_S8_EEENS6_IJNS7_ILi64EEESA_SA_EEELi512ENS_6half_tEfNS_4arch4Sm90ELb1ELb0ELb0ELb1ELb1ELb0ELb1ELb0ELb0ELb1ELb1ELb0EEENS1_21CollectiveEpilogueFwdINS6_IJSA_NS7_ILi512EEESA_EEES9_SC_SE_Li256ELb1ELb1ELb1ELb0EEENS1_36VarlenDynamicPersistentTileSchedulerILi64ELi64ELi256ELi128ELb1ELb1ELb1ELb1ELb1ELb1EEEEEEEEEvNT_6ParamsE)
        /*0200*/ 	.word	0x000000a8


	//----- nvinfo : EIATTR_FRAME_SIZE
	.align		4
.L_116:
        /*0204*/ 	.byte	0x04, 0x11
        /*0206*/ 	.short	(.L_118 - .L_117)
	.align		4
.L_117:
        /*0208*/ 	.word	index@(_ZN7cutlass13device_kernelIN5flash11enable_sm90INS1_16FlashAttnFwdSm90INS1_25CollectiveMainloopFwdSm90ILi2EN4cute5tupleIJNS5_1CILi1EEES8_S8_EEENS6_IJNS7_ILi64EEESA_SA_EEELi512ENS_6half_tEfNS_4arch4Sm90ELb1ELb0ELb0ELb1ELb1ELb0ELb1ELb0ELb0ELb1ELb1ELb0EEENS1_21CollectiveEpilogueFwdINS6_IJSA_NS7_ILi512EEESA_EEES9_SC_SE_Li256ELb1ELb1ELb1ELb0EEENS1_36VarlenDynamicPersistentTileSchedulerILi64ELi64ELi256ELi128ELb1ELb1ELb1ELb1ELb1ELb1EEEEEEEEEvNT_6ParamsE)
        /*020c*/ 	.word	0x00000030


	//----- nvinfo : EIATTR_REGCOUNT
	.align		4
.L_118:
        /*0210*/ 	.byte	0x04, 0x2f
        /*0212*/ 	.short	(.L_120 - .L_119)
	.align		4
.L_119:
        /*0214*/ 	.word	index@(_ZN7cutlass13device_kernelIN5flash11enable_sm90INS1_16FlashAttnFwdSm90INS1_25CollectiveMainloopFwdSm90ILi2EN4cute5tupleIJNS5_1CILi1EEES8_S8_EEENS6_IJNS7_ILi64EEESA_SA_EEELi512ENS_6half_tEfNS_4arch4Sm90ELb1ELb0ELb0ELb1ELb1ELb1ELb0ELb0ELb0ELb1ELb1ELb0EEENS1_21CollectiveEpilogueFwdINS6_IJSA_NS7_ILi512EEESA_EEES9_SC_SE_Li256ELb1ELb1ELb1ELb0EEENS1_36VarlenDynamicPersistentTileSchedulerILi64ELi64ELi256ELi128ELb1ELb1ELb1ELb1ELb1ELb1EEEEEEEEEvNT_6ParamsE)
        /*0218*/ 	.word	0x000000a8


	//----- nvinfo : EIATTR_FRAME_SIZE
	.align		4
.L_120:
        /*021c*/ 	.byte	0x04, 0x11
        /*021e*/ 	.short	(.L_122 - .L_121)
	.align		4
.L_121:
        /*0220*/ 	.word	index@(_ZN7cutlass13device_kernelIN5flash11enable_sm90INS1_16FlashAttnFwdSm90INS1_25CollectiveMainloopFwdSm90ILi2EN4cute5tupleIJNS5_1CILi1EEES8_S8_EEENS6_IJNS7_ILi64EEESA_SA_EEELi512ENS_6half_tEfNS_4arch4Sm90ELb1ELb0ELb0ELb1ELb1ELb1ELb0ELb0ELb0ELb1ELb1ELb0EEENS1_21CollectiveEpilogueFwdINS6_IJSA_NS7_ILi512EEESA_EEES9_SC_SE_Li256ELb1ELb1ELb1ELb0EEENS1_36VarlenDynamicPersistentTileSchedulerILi64ELi64ELi256ELi128ELb1ELb1ELb1ELb1ELb1ELb1EEEEEEEEEvNT_6ParamsE)
        /*0224*/ 	.word	0x00000070


	//----- nvinfo : EIATTR_REGCOUNT
	.align		4
.L_122:
        /*0228*/ 	.byte	0x04, 0x2f
        /*022a*/ 	.short	(.L_124 - .L_123)
	.align		4
.L_123:
        /*022c*/ 	.word	index@(_ZN7cutlass13device_kernelIN5flash11enable_sm90INS1_16FlashAttnFwdSm90INS1_25CollectiveMainloopFwdSm90ILi2EN4cute5tupleIJNS5_1CILi1EEES8_S8_EEENS6_IJNS7_ILi64EEESA_SA_EEELi512ENS_6half_tEfNS_4arch4Sm90ELb1ELb0ELb0ELb1ELb1ELb0ELb0ELb0ELb0ELb1ELb1ELb0EEENS1_21CollectiveEpilogueFwdINS6_IJSA_NS7_ILi512EEESA_EEES9_SC_SE_Li256ELb1ELb1ELb1ELb0EEENS1_36VarlenDynamicPersistentTileSchedulerILi64ELi64ELi256ELi128ELb1ELb1ELb1ELb1ELb1ELb1EEEEEEEEEvNT_6ParamsE)
        /*0230*/ 	.word	0x000000a8


	//----- nvinfo : EIATTR_FRAME_SIZE
	.align		4
.L_124:
        /*0234*/ 	.byte	0x04, 0x11
        /*0236*/ 	.short	(.L_126 - .L_125)
	.align		4
.L_125:
        /*0238*/ 	.word	index@(_ZN7cutlass13device_kernelIN5flash11enable_sm90INS1_16FlashAttnFwdSm90INS1_25CollectiveMainloopFwdSm90ILi2EN4cute5tupleIJNS5_1CILi1EEES8_S8_EEENS6_IJNS7_ILi64EEESA_SA_EEELi512ENS_6half_tEfNS_4arch4Sm90ELb1ELb0ELb0ELb1ELb1ELb0ELb0ELb0ELb0ELb1ELb1ELb0EEENS1_21CollectiveEpilogueFwdINS6_IJSA_NS7_ILi512EEESA_EEES9_SC_SE_Li256ELb1ELb1ELb1ELb0EEENS1_36VarlenDynamicPersistentTileSchedulerILi64ELi64ELi256ELi128ELb1ELb1ELb1ELb1ELb1ELb1EEEEEEEEEvNT_6ParamsE)
        /*023c*/ 	.word	0x00000038


	//----- nvinfo : EIATTR_REGCOUNT
	.align		4
.L_126:
        /*0240*/ 	.byte	0x04, 0x2f
        /*0242*/ 	.short	(.L_128 - .L_127)
	.align		4
.L_127:
        /*0244*/ 	.word	index@(_ZN7cutlass13device_kernelIN5flash11enable_sm90INS1_16FlashAttnFwdSm90INS1_25CollectiveMainloopFwdSm90ILi2EN4cute5tupleIJNS5_1CILi1EEES8_S8_EEENS6_IJNS7_ILi64EEESA_SA_EEELi512ENS_6half_tEfNS_4arch4Sm90ELb1ELb0ELb0ELb0ELb1ELb0ELb1ELb0ELb0ELb1ELb1ELb0EEENS1_21CollectiveEpilogueFwdINS6_IJSA_NS7_ILi512EEESA_EEES9_SC_SE_Li256ELb0ELb1ELb1ELb0EEENS1_19SingleTileSchedulerILb0ELb1ELb1ELi64EEEEEEEEEvNT_6ParamsE)
        /*0248*/ 	.word	0x000000a8


	//----- nvinfo : EIATTR_FRAME_SIZE
	.align		4
.L_128:
        /*024c*/ 	.byte	0x04, 0x11
        /*024e*/ 	.short	(.L_130 - .L_129)
	.align		4
.L_129:
        /*0250*/ 	.word	index@(_ZN7cutlass13device_kernelIN5flash11enable_sm90INS1_16FlashAttnFwdSm90INS1_25CollectiveMainloopFwdSm90ILi2EN4cute5tupleIJNS5_1CILi1EEES8_S8_EEENS6_IJNS7_ILi64EEESA_SA_EEELi512ENS_6half_tEfNS_4arch4Sm90ELb1ELb0ELb0ELb0ELb1ELb0ELb1ELb0ELb0ELb1ELb1ELb0EEENS1_21CollectiveEpilogueFwdINS6_IJSA_NS7_ILi512EEESA_EEES9_SC_SE_Li256ELb0ELb1ELb1ELb0EEENS1_19SingleTileSchedulerILb0ELb1ELb1ELi64EEEEEEEEEvNT_6ParamsE)
        /*0254*/ 	.word	0x00000008


	//----- nvinfo : EIATTR_REGCOUNT
	.align		4
.L_130:
        /*0258*/ 	.byte	0x04, 0x2f
        /*025a*/ 	.short	(.L_132 - .L_131)
	.align		4
.L_131:
        /*025c*/ 	.word	index@(_ZN7cutlass13device_kernelIN5flash11enable_sm90INS1_16FlashAttnFwdSm90INS1_25CollectiveMainloopFwdSm90ILi2EN4cute5tupleIJNS5_1CILi1EEES8_S8_EEENS6_IJNS7_ILi64EEESA_SA_EEELi512ENS_6half_tEfNS_4arch4Sm90ELb1ELb0ELb0ELb0ELb1ELb0ELb0ELb0ELb0ELb1ELb1ELb0EEENS1_21CollectiveEpilogueFwdINS6_IJSA_NS7_ILi512EEESA_EEES9_SC_SE_Li256ELb0ELb1ELb1ELb0EEENS1_19SingleTileSchedulerILb0ELb1ELb1ELi64EEEEEEEEEvNT_6ParamsE)
        /*0260*/ 	.word	0x000000a8


	//----- nvinfo : EIATTR_FRAME_SIZE
	.align		4
.L_132:
        /*0264*/ 	.byte	0x04, 0x11
        /*0266*/ 	.short	(.L_134 - .L_133)
	.align		4
.L_133:
        /*0268*/ 	.word	index@(_ZN7cutlass13device_kernelIN5flash11enable_sm90INS1_16FlashAttnFwdSm90INS1_25CollectiveMainloopFwdSm90ILi2EN4cute5tupleIJNS5_1CILi1EEES8_S8_EEENS6_IJNS7_ILi64EEESA_SA_EEELi512ENS_6half_tEfNS_4arch4Sm90ELb1ELb0ELb0ELb0ELb1ELb0ELb0ELb0ELb0ELb1ELb1ELb0EEENS1_21CollectiveEpilogueFwdINS6_IJSA_NS7_ILi512EEESA_EEES9_SC_SE_Li256ELb0ELb1ELb1ELb0EEENS1_19SingleTileSchedulerILb0ELb1ELb1ELi64EEEEEEEEEvNT_6ParamsE)
        /*026c*/ 	.word	0x00000000


	//----- nvinfo : EIATTR_REGCOUNT
	.align		4
.L_134:
        /*0270*/ 	.byte	0x04, 0x2f
        /*0272*/ 	.short	(.L_136 - .L_135)
	.align		4
.L_135:
        /*0274*/ 	.word	index@(_ZN7cutlass13device_kernelIN5flash11enable_sm90INS1_16FlashAttnFwdSm90INS1_25CollectiveMainloopFwdSm90ILi2EN4cute5tupleIJNS5_1CILi1EEES8_S8_EEENS6_IJNS7_ILi64EEESA_SA_EEELi512ENS_6half_tEfNS_4arch4Sm90ELb0ELb1ELb0ELb1ELb1ELb1ELb1ELb0ELb0ELb1ELb1ELb0EEENS1_21CollectiveEpilogueFwdINS6_IJSA_NS7_ILi512EEESA_EEES9_SC_SE_Li256ELb1ELb1ELb1ELb0EEENS1_36VarlenDynamicPersistentTileSchedulerILi64ELi64ELi256ELi128ELb1ELb1ELb1ELb1ELb0ELb1EEEEEEEEEvNT_6ParamsE)
        /*0278*/ 	.word	0x000000a8


	//----- nvinfo : EIATTR_FRAME_SIZE
	.align		4
.L_136:
        /*027c*/ 	.byte	0x04, 0x11
        /*027e*/ 	.short	(.L_138 - .L_137)
	.align		4
.L_137:
        /*0280*/ 	.word	index@($_ZN7cutlass13device_kernelIN5flash11enable_sm90INS1_16FlashAttnFwdSm90INS1_25CollectiveMainloopFwdSm90ILi2EN4cute5tupleIJNS5_1CILi1EEES8_S8_EEENS6_IJNS7_ILi64EEESA_SA_EEELi512ENS_6half_tEfNS_4arch4Sm90ELb0ELb1ELb0ELb1ELb1ELb1ELb1ELb0ELb0ELb1ELb1ELb0EEENS1_21CollectiveEpilogueFwdINS6_IJSA_NS7_ILi512EEESA_EEES9_SC_SE_Li256ELb1ELb1ELb1ELb0EEENS1_36VarlenDynamicPersistentTileSchedulerILi64ELi64ELi256ELi128ELb1ELb1ELb1ELb1ELb0ELb1EEEEEEEEEvNT_6ParamsE$_ZZN5flash25CollectiveMainloopFwdSm90ILi2EN4cute5tupleIJNS1_1CILi1EEES4_S4_EEENS2_IJNS3_ILi64EEES6_S6_EEELi512EN7cutlass6half_tEfNS8_4arch4Sm90ELb0ELb1ELb0ELb1ELb1ELb1ELb1ELb0ELb0ELb1ELb1ELb0EE3mmaINS_16FlashAttnFwdSm90ISC_NS_21CollectiveEpilogueFwdINS2_IJS6_NS3_ILi512EEES6_EEES5_S9_SB_Li256ELb1ELb1ELb1ELb0EEENS_36VarlenDynamicPersistentTileSchedulerILi64ELi64ELi256ELi128ELb1ELb1ELb1ELb1ELb0ELb1EEEE13SharedStorageENS1_6TensorINS1_11ArrayEngineIfLm128EEENS1_6LayoutINS2_IJNS2_IJNS3_ILi2EEESR_NS3_ILi32EEEEEES4_S4_EEENS2_IJNS2_IJS4_SR_NS3_ILi4EEEEEENS3_ILi0EEESX_EEEEEEENS_7SoftmaxILi2ELi0EEEEEbRKNSC_6ParamsENS8_13PipelineAsyncILi2EEES17_RNS8_13PipelineStateILj2EEERT0_RT1_iRiRKNS_16SeqlenInfoQKNewKILb1ELb1EEENS2_IJiiiiEEERT_ENKUliT_T0_T1_E_clIZSD_ISM_S10_S12_EbS15_S17_S17_S1A_S1C_S1E_iS1F_S1J_S1K_S1M_EUlRS1N_iE0_NS3_ILb1EEES1U_EEDaiS1N_S1O_S1P_)
        /*0284*/ 	.word	0x00000470


	//----- nvinfo : EIATTR_FRAME_SIZE
	.align		4
.L_138:
        /*0288*/ 	.byte	0x04, 0x11
        /*028a*/ 	.short	(.L_140 - .L_139)
	.align		4
.L_139:
        /*028c*/ 	.word	index@(_ZN7cutlass13device_kernelIN5flash11enable_sm90INS1_16FlashAttnFwdSm90INS1_25CollectiveMainloopFwdSm90ILi2EN4cute5tupleIJNS5_1CILi1EEES8_S8_EEENS6_IJNS7_ILi64EEESA_SA_EEELi512ENS_6half_tEfNS_4arch4Sm90ELb0ELb1ELb0ELb1ELb1ELb1ELb1ELb0ELb0ELb1ELb1ELb0EEENS1_21CollectiveEpilogueFwdINS6_IJSA_NS7_ILi512EEESA_EEES9_SC_SE_Li256ELb1ELb1ELb1ELb0EEENS1_36VarlenDynamicPersistentTileSchedulerILi64ELi64ELi256ELi128ELb1ELb1ELb1ELb1ELb0ELb1EEEEEEEEEvNT_6ParamsE)
        /*0290*/ 	.word	0x00000470


	//----- nvinfo : EIATTR_REGCOUNT
	.align		4
.L_140:
        /*0294*/ 	.byte	0x04, 0x2f
        /*0296*/ 	.short	(.L_142 - .L_141)
	.align		4
.L_141:
        /*0298*/ 	.word	index@(_ZN7cutlass13device_kernelIN5flash11enable_sm90INS1_16FlashAttnFwdSm90INS1_25CollectiveMainloopFwdSm90ILi2EN4cute5tupleIJNS5_1CILi1EEES8_S8_EEENS6_IJNS7_ILi64EEESA_SA_EEELi512ENS_6half_tEfNS_4arch4Sm90ELb0ELb1ELb0ELb1ELb1ELb0ELb1ELb0ELb0ELb1ELb1ELb0EEENS1_21CollectiveEpilogueFwdINS6_IJSA_NS7_ILi512EEESA_EEES9_SC_SE_Li256ELb1ELb1ELb1ELb0EEENS1_36VarlenDynamicPersistentTileSchedulerILi64ELi64ELi256ELi128ELb1ELb1ELb1ELb1ELb0ELb1EEEEEEEEEvNT_6ParamsE)
        /*029c*/ 	.word	0x000000a8


	//----- nvinfo : EIATTR_FRAME_SIZE
	.align		4
.L_142:
        /*02a0*/ 	.byte	0x04, 0x11
        /*02a2*/ 	.short	(.L_144 - .L_143)
	.align		4
.L_143:
        /*02a4*/ 	.word	index@($_ZN7cutlass13device_kernelIN5flash11enable_sm90INS1_16FlashAttnFwdSm90INS1_25CollectiveMainloopFwdSm90ILi2EN4cute5tupleIJNS5_1CILi1EEES8_S8_EEENS6_IJNS7_ILi64EEESA_SA_EEELi512ENS_6half_tEfNS_4arch4Sm90ELb0ELb1ELb0ELb1ELb1ELb0ELb1ELb0ELb0ELb1ELb1ELb0EEENS1_21CollectiveEpilogueFwdINS6_IJSA_NS7_ILi512EEESA_EEES9_SC_SE_Li256ELb1ELb1ELb1ELb0EEENS1_36VarlenDynamicPersistentTileSchedulerILi64ELi64ELi256ELi128ELb1ELb1ELb1ELb1ELb0ELb1EEEEEEEEEvNT_6ParamsE$_ZZN5flash25CollectiveMainloopFwdSm90ILi2EN4cute5tupleIJNS1_1CILi1EEES4_S4_EEENS2_IJNS3_ILi64EEES6_S6_EEELi512EN7cutlass6half_tEfNS8_4arch4Sm90ELb0ELb1ELb0ELb1ELb1ELb0ELb1ELb0ELb0ELb1ELb1ELb0EE3mmaINS_16FlashAttnFwdSm90ISC_NS_21CollectiveEpilogueFwdINS2_IJS6_NS3_ILi512EEES6_EEES5_S9_SB_Li256ELb1ELb1ELb1ELb0EEENS_36VarlenDynamicPersistentTileSchedulerILi64ELi64ELi256ELi128ELb1ELb1ELb1ELb1ELb0ELb1EEEE13SharedStorageENS1_6TensorINS1_11ArrayEngineIfLm128EEENS1_6LayoutINS2_IJNS2_IJNS3_ILi2EEESR_NS3_ILi32EEEEEES4_S4_EEENS2_IJNS2_IJS4_SR_NS3_ILi4EEEEEENS3_ILi0EEESX_EEEEEEENS_7SoftmaxILi2ELi0EEEEEbRKNSC_6ParamsENS8_13PipelineAsyncILi2EEES17_RNS8_13PipelineStateILj2EEERT0_RT1_iRiRKNS_16SeqlenInfoQKNewKILb1ELb0EEENS2_IJiiiiEEERT_ENKUliT_T0_T1_E_clIZSD_ISM_S10_S12_EbS15_S17_S17_S1A_S1C_S1E_iS1F_S1J_S1K_S1M_EUlRS1N_iE1_NS3_ILb0EEENS3_ILb1EEEEEDaiS1N_S1O_S1P_)
        /*02a8*/ 	.word	0x00000460


	//----- nvinfo : EIATTR_FRAME_SIZE
	.align		4
.L_144:
        /*02ac*/ 	.byte	0x04, 0x11
        /*02ae*/ 	.short	(.L_146 - .L_145)
	.align		4
.L_145:
        /*02b0*/ 	.word	index@(_ZN7cutlass13device_kernelIN5flash11enable_sm90INS1_16FlashAttnFwdSm90INS1_25CollectiveMainloopFwdSm90ILi2EN4cute5tupleIJNS5_1CILi1EEES8_S8_EEENS6_IJNS7_ILi64EEESA_SA_EEELi512ENS_6half_tEfNS_4arch4Sm90ELb0ELb1ELb0ELb1ELb1ELb0ELb1ELb0ELb0ELb1ELb1ELb0EEENS1_21CollectiveEpilogueFwdINS6_IJSA_NS7_ILi512EEESA_EEES9_SC_SE_Li256ELb1ELb1ELb1ELb0EEENS1_36VarlenDynamicPersistentTileSchedulerILi64ELi64ELi256ELi128ELb1ELb1ELb1ELb1ELb0ELb1EEEEEEEEEvNT_6ParamsE)
        /*02b4*/ 	.word	0x00000460


	//----- nvinfo : EIATTR_REGCOUNT
	.align		4
.L_146:
        /*02b8*/ 	.byte	0x04, 0x2f
        /*02ba*/ 	.short	(.L_148 - .L_147)
	.align		4
.L_147:
        /*02bc*/ 	.word	index@(_ZN7cutlass13device_kernelIN5flash11enable_sm90INS1_16FlashAttnFwdSm90INS1_25CollectiveMainloopFwdSm90ILi2EN4cute5tupleIJNS5_1CILi1EEES8_S8_EEENS6_IJNS7_ILi64EEESA_SA_EEELi512ENS_6half_tEfNS_4arch4Sm90ELb0ELb1ELb0ELb1ELb1ELb1ELb0ELb0ELb0ELb1ELb1ELb0EEENS1_21CollectiveEpilogueFwdINS6_IJSA_NS7_ILi512EEESA_EEES9_SC_SE_Li256ELb1ELb1ELb1ELb0EEENS1_36VarlenDynamicPersistentTileSchedulerILi64ELi64ELi256ELi128ELb1ELb1ELb1ELb1ELb0ELb1EEEEEEEEEvNT_6ParamsE)
        /*02c0*/ 	.word	0x000000a8


	//----- nvinfo : EIATTR_FRAME_SIZE
	.align		4
.L_148:
        /*02c4*/ 	.byte	0x04, 0x11
        /*02c6*/ 	.short	(.L_150 - .L_149)
	.align		4
.L_149:
        /*02c8*/ 	.word	index@(_ZN7cutlass13device_kernelIN5flash11enable_sm90INS1_16FlashAttnFwdSm90INS1_25CollectiveMainloopFwdSm90ILi2EN4cute5tupleIJNS5_1CILi1EEES8_S8_EEENS6_IJNS7_ILi64EEESA_SA_EEELi512ENS_6half_tEfNS_4arch4Sm90ELb0ELb1ELb0ELb1ELb1ELb1ELb0ELb0ELb0ELb1ELb1ELb0EEENS1_21CollectiveEpilogueFwdINS6_IJSA_NS7_ILi512EEESA_EEES9_SC_SE_Li256ELb1ELb1ELb1ELb0EEENS1_36VarlenDynamicPersistentTileSchedulerILi64ELi64ELi256ELi128ELb1ELb1ELb1ELb1ELb0ELb1EEEEEEEEEvNT_6ParamsE)
        /*02cc*/ 	.word	0x00000070


	//----- nvinfo : EIATTR_REGCOUNT
	.align		4
.L_150:
        /*02d0*/ 	.byte	0x04, 0x2f
        /*02d2*/ 	.short	(.L_152 - .L_151)
	.align		4
.L_151:
        /*02d4*/ 	.word	index@(_ZN7cutlass13device_kernelIN5flash11enable_sm90INS1_16FlashAttnFwdSm90INS1_25CollectiveMainloopFwdSm90ILi2EN4cute5tupleIJNS5_1CILi1EEES8_S8_EEENS6_IJNS7_ILi64EEESA_SA_EEELi512ENS_6half_tEfNS_4arch4Sm90ELb0ELb1ELb0ELb1ELb1ELb0ELb0ELb0ELb0ELb1ELb1ELb0EEENS1_21CollectiveEpilogueFwdINS6_IJSA_NS7_ILi512EEESA_EEES9_SC_SE_Li256ELb1ELb1ELb1ELb0EEENS1_36VarlenDynamicPersistentTileSchedulerILi64ELi64ELi256ELi128ELb1ELb1ELb1ELb1ELb0ELb1EEEEEEEEEvNT_6ParamsE)
        /*02d8*/ 	.word	0x000000a8


	//----- nvinfo : EIATTR_FRAME_SIZE
	.align		4
.L_152:
        /*02dc*/ 	.byte	0x04, 0x11
        /*02de*/ 	.short	(.L_154 - .L_153)
	.align		4
.L_153:
        /*02e0*/ 	.word	index@(_ZN7cutlass13device_kernelIN5flash11enable_sm90INS1_16FlashAttnFwdSm90INS1_25CollectiveMainloopFwdSm90ILi2EN4cute5tupleIJNS5_1CILi1EEES8_S8_EEENS6_IJNS7_ILi64EEESA_SA_EEELi512ENS_6half_tEfNS_4arch4Sm90ELb0ELb1ELb0ELb1ELb1ELb0ELb0ELb0ELb0ELb1ELb1ELb0EEENS1_21CollectiveEpilogueFwdINS6_IJSA_NS7_ILi512EEESA_EEES9_SC_SE_Li256ELb1ELb1ELb1ELb0EEENS1_36VarlenDynamicPersistentTileSchedulerILi64ELi64ELi256ELi128ELb1ELb1ELb1ELb1ELb0ELb1EEEEEEEEEvNT_6ParamsE)
        /*02e4*/ 	.word	0x00000028


	//----- nvinfo : EIATTR_REGCOUNT
	.align		4
.L_154:
        /*02e8*/ 	.byte	0x04, 0x2f
        /*02ea*/ 	.short	(.L_156 - .L_155)
	.align		4
.L_155:
        /*02ec*/ 	.word	index@(_ZN7cutlass13device_kernelIN5flash11enable_sm90INS1_16FlashAttnFwdSm90INS1_25CollectiveMainloopFwdSm90ILi2EN4cute5tupleIJNS5_1CILi1EEES8_S8_EEENS6_IJNS7_ILi64EEESA_SA_EEELi512ENS_6half_tEfNS_4arch4Sm90ELb0ELb1ELb0ELb0ELb1ELb0ELb1ELb0ELb0ELb1ELb1ELb0EEENS1_21CollectiveEpilogueFwdINS6_IJSA_NS7_ILi512EEESA_EEES9_SC_SE_Li256ELb0ELb1ELb1ELb0EEENS1_19SingleTileSchedulerILb0ELb1ELb1ELi64EEEEEEEEEvNT_6ParamsE)
        /*02f0*/ 	.word	0x000000a8


	//----- nvinfo : EIATTR_FRAME_SIZE
	.align		4
.L_156:
        /*02f4*/ 	.byte	0x04, 0x11
        /*02f6*/ 	.short	(.L_158 - .L_157)
	.align		4
.L_157:
        /*02f8*/ 	.word	index@($_ZN7cutlass13device_kernelIN5flash11enable_sm90INS1_16FlashAttnFwdSm90INS1_25CollectiveMainloopFwdSm90ILi2EN4cute5tupleIJNS5_1CILi1EEES8_S8_EEENS6_IJNS7_ILi64EEESA_SA_EEELi512ENS_6half_tEfNS_4arch4Sm90ELb0ELb1ELb0ELb0ELb1ELb0ELb1ELb0ELb0ELb1ELb1ELb0EEENS1_21CollectiveEpilogueFwdINS6_IJSA_NS7_ILi512EEESA_EEES9_SC_SE_Li256ELb0ELb1ELb1ELb0EEENS1_19SingleTileSchedulerILb0ELb1ELb1ELi64EEEEEEEEEvNT_6ParamsE$_ZZN5flash25CollectiveMainloopFwdSm90ILi2EN4cute5tupleIJNS1_1CILi1EEES4_S4_EEENS2_IJNS3_ILi64EEES6_S6_EEELi512EN7cutlass6half_tEfNS8_4arch4Sm90ELb0ELb1ELb0ELb0ELb1ELb0ELb1ELb0ELb0ELb1ELb1ELb0EE3mmaINS_16FlashAttnFwdSm90ISC_NS_21CollectiveEpilogueFwdINS2_IJS6_NS3_ILi512EEES6_EEES5_S9_SB_Li256ELb0ELb1ELb1ELb0EEENS_19SingleTileSchedulerILb0ELb1ELb1ELi64EEEE13SharedStorageENS1_6TensorINS1_11ArrayEngineIfLm128EEENS1_6LayoutINS2_IJNS2_IJNS3_ILi2EEESR_NS3_ILi32EEEEEES4_S4_EEENS2_IJNS2_IJS4_SR_NS3_ILi4EEEEEENS3_ILi0EEESX_EEEEEEENS_7SoftmaxILi2ELi0EEEEEbRKNSC_6ParamsENS8_13PipelineAsyncILi2EEES17_RNS8_13PipelineStateILj2EEERT0_RT1_iRiRKNS_16SeqlenInfoQKNewKILb0ELb0EEENS2_IJiiiiEEERT_ENKUliT_T0_T1_E_clIZSD_ISM_S10_S12_EbS15_S17_S17_S1A_S1C_S1E_iS1F_S1J_S1K_S1M_EUlRS1N_iE1_NS3_ILb0EEENS3_ILb1EEEEEDaiS1N_S1O_S1P_)
        /*02fc*/ 	.word	0x00000410


	//----- nvinfo : EIATTR_FRAME_SIZE
	.align		4
.L_158:
        /*0300*/ 	.byte	0x04, 0x11
        /*0302*/ 	.short	(.L_160 - .L_159)
	.align		4
.L_159:
        /*0304*/ 	.word	index@(_ZN7cutlass13device_kernelIN5flash11enable_sm90INS1_16FlashAttnFwdSm90INS1_25CollectiveMainloopFwdSm90ILi2EN4cute5tupleIJNS5_1CILi1EEES8_S8_EEENS6_IJNS7_ILi64EEESA_SA_EEELi512ENS_6half_tEfNS_4arch4Sm90ELb0ELb1ELb0ELb0ELb1ELb0ELb1ELb0ELb0ELb1ELb1ELb0EEENS1_21CollectiveEpilogueFwdINS6_IJSA_NS7_ILi512EEESA_EEES9_SC_SE_Li256ELb0ELb1ELb1ELb0EEENS1_19SingleTileSchedulerILb0ELb1ELb1ELi64EEEEEEEEEvNT_6ParamsE)
        /*0308*/ 	.word	0x00000410


	//----- nvinfo : EIATTR_REGCOUNT
	.align		4
.L_160:
        /*030c*/ 	.byte	0x04, 0x2f
        /*030e*/ 	.short	(.L_162 - .L_161)
	.align		4
.L_161:
        /*0310*/ 	.word	index@(_ZN7cutlass13device_kernelIN5flash11enable_sm90INS1_16FlashAttnFwdSm90INS1_25CollectiveMainloopFwdSm90ILi2EN4cute5tupleIJNS5_1CILi1EEES8_S8_EEENS6_IJNS7_ILi64EEESA_SA_EEELi512ENS_6half_tEfNS_4arch4Sm90ELb0ELb1ELb0ELb0ELb1ELb0ELb0ELb0ELb0ELb1ELb1ELb0EEENS1_21CollectiveEpilogueFwdINS6_IJSA_NS7_ILi512EEESA_EEES9_SC_SE_Li256ELb0ELb1ELb1ELb0EEENS1_19SingleTileSchedulerILb0ELb1ELb1ELi64EEEEEEEEEvNT_6ParamsE)
        /*0314*/ 	.word	0x000000a8


	//----- nvinfo : EIATTR_FRAME_SIZE
	.align		4
.L_162:
        /*0318*/ 	.byte	0x04, 0x11
        /*031a*/ 	.short	(.L_164 - .L_163)
	.align		4
.L_163:
        /*031c*/ 	.word	index@(_ZN7cutlass13device_kernelIN5flash11enable_sm90INS1_16FlashAttnFwdSm90INS1_25CollectiveMainloopFwdSm90ILi2EN4cute5tupleIJNS5_1CILi1EEES8_S8_EEENS6_IJNS7_ILi64EEESA_SA_EEELi512ENS_6half_tEfNS_4arch4Sm90ELb0ELb1ELb0ELb0ELb1ELb0ELb0ELb0ELb0ELb1ELb1ELb0EEENS1_21CollectiveEpilogueFwdINS6_IJSA_NS7_ILi512EEESA_EEES9_SC_SE_Li256ELb0ELb1ELb1ELb0EEENS1_19SingleTileSchedulerILb0ELb1ELb1ELi64EEEEEEEEEvNT_6ParamsE)
        /*0320*/ 	.word	0x00000000


	//----- nvinfo : EIATTR_REGCOUNT
	.align		4
.L_164:
        /*0324*/ 	.byte	0x04, 0x2f
        /*0326*/ 	.short	(.L_166 - .L_165)
	.align		4
.L_165:
        /*0328*/ 	.word	index@(_ZN7cutlass13device_kernelIN5flash11enable_sm90INS1_16FlashAttnFwdSm90INS1_25CollectiveMainloopFwdSm90ILi2EN4cute5tupleIJNS5_1CILi1EEES8_S8_EEENS6_IJNS7_ILi64EEESA_SA_EEELi512ENS_6half_tEfNS_4arch4Sm90ELb0ELb0ELb0ELb1ELb1ELb1ELb1ELb0ELb0ELb1ELb1ELb0EEENS1_21CollectiveEpilogueFwdINS6_IJSA_NS7_ILi512EEESA_EEES9_SC_SE_Li256ELb1ELb1ELb1ELb0EEENS1_36VarlenDynamicPersistentTileSchedulerILi64ELi64ELi256ELi128ELb1ELb1ELb1ELb0ELb1ELb1EEEEEEEEEvNT_6ParamsE)
        /*032c*/ 	.word	0x000000a8


	//----- nvinfo : EIATTR_FRAME_SIZE
	.align		4
.L_166:
        /*0330*/ 	.byte	0x04, 0x11
        /*0332*/ 	.short	(.L_168 - .L_167)
	.align		4
.L_167:
        /*0334*/ 	.word	index@(_ZN7cutlass13device_kernelIN5flash11enable_sm90INS1_16FlashAttnFwdSm90INS1_25CollectiveMainloopFwdSm90ILi2EN4cute5tupleIJNS5_1CILi1EEES8_S8_EEENS6_IJNS7_ILi64EEESA_SA_EEELi512ENS_6half_tEfNS_4arch4Sm90ELb0ELb0ELb0ELb1ELb1ELb1ELb1ELb0ELb0ELb1ELb1ELb0EEENS1_21CollectiveEpilogueFwdINS6_IJSA_NS7_ILi512EEESA_EEES9_SC_SE_Li256ELb1ELb1ELb1ELb0EEENS1_36VarlenDynamicPersistentTileSchedulerILi64ELi64ELi256ELi128ELb1ELb1ELb1ELb0ELb1ELb1EEEEEEEEEvNT_6ParamsE)
        /*0338*/ 	.word	0x00000070


	//----- nvinfo : EIATTR_REGCOUNT
	.align		4
.L_168:
        /*033c*/ 	.byte	0x04, 0x2f
        /*033e*/ 	.short	(.L_170 - .L_169)
	.align		4
.L_169:
        /*0340*/ 	.word	index@(_ZN7cutlass13device_kernelIN5flash11enable_sm90INS1_16FlashAttnFwdSm90INS1_25CollectiveMainloopFwdSm90ILi2EN4cute5tupleIJNS5_1CILi1EEES8_S8_EEENS6_IJNS7_ILi64EEESA_SA_EEELi512ENS_6half_tEfNS_4arch4Sm90ELb0ELb0ELb0ELb1ELb1ELb0ELb1ELb0ELb0ELb1ELb1ELb0EEENS1_21CollectiveEpilogueFwdINS6_IJSA_NS7_ILi512EEESA_EEES9_SC_SE_Li256ELb1ELb1ELb1ELb0EEENS1_36VarlenDynamicPersistentTileSchedulerILi64ELi64ELi256ELi128ELb1ELb1ELb1ELb0ELb1ELb1EEEEEEEEEvNT_6ParamsE)
        /*0344*/ 	.word	0x000000a8


	//----- nvinfo : EIATTR_FRAME_SIZE
	.align		4
.L_170:
        /*0348*/ 	.byte	0x04, 0x11
        /*034a*/ 	.short	(.L_172 - .L_171)
	.align		4
.L_171:
        /*034c*/ 	.word	index@(_ZN7cutlass13device_kernelIN5flash11enable_sm90INS1_16FlashAttnFwdSm90INS1_25CollectiveMainloopFwdSm90ILi2EN4cute5tupleIJNS5_1CILi1EEES8_S8_EEENS6_IJNS7_ILi64EEESA_SA_EEELi512ENS_6half_tEfNS_4arch4Sm90ELb0ELb0ELb0ELb1ELb1ELb0ELb1ELb0ELb0ELb1ELb1ELb0EEENS1_21CollectiveEpilogueFwdINS6_IJSA_NS7_ILi512EEESA_EEES9_SC_SE_Li256ELb1ELb1ELb1ELb0EEENS1_36VarlenDynamicPersistentTileSchedulerILi64ELi64ELi256ELi128ELb1ELb1ELb1ELb0ELb1ELb1EEEEEEEEEvNT_6ParamsE)
        /*0350*/ 	.word	0x00000038


	//----- nvinfo : EIATTR_REGCOUNT
	.align		4
.L_172:
        /*0354*/ 	.byte	0x04, 0x2f
        /*0356*/ 	.short	(.L_174 - .L_173)
	.align		4
.L_173:
        /*0358*/ 	.word	index@(_ZN7cutlass13device_kernelIN5flash11enable_sm90INS1_16FlashAttnFwdSm90INS1_25CollectiveMainloopFwdSm90ILi2EN4cute5tupleIJNS5_1CILi1EEES8_S8_EEENS6_IJNS7_ILi64EEESA_SA_EEELi512ENS_6half_tEfNS_4arch4Sm90ELb0ELb0ELb0ELb1ELb1ELb1ELb0ELb0ELb0ELb1ELb1ELb0EEENS1_21CollectiveEpilogueFwdINS6_IJSA_NS7_ILi512EEESA_EEES9_SC_SE_Li256ELb1ELb1ELb1ELb0EEENS1_36VarlenDynamicPersistentTileSchedulerILi64ELi64ELi256ELi128ELb1ELb1ELb1ELb0ELb1ELb1EEEEEEEEEvNT_6ParamsE)
        /*035c*/ 	.word	0x000000a8


	//----- nvinfo : EIATTR_FRAME_SIZE
	.align		4
.L_174:
        /*0360*/ 	.byte	0x04, 0x11
        /*0362*/ 	.short	(.L_176 - .L_175)
	.align		4
.L_175:
        /*0364*/ 	.word	index@(_ZN7cutlass13device_kernelIN5flash11enable_sm90INS1_16FlashAttnFwdSm90INS1_25CollectiveMainloopFwdSm90ILi2EN4cute5tupleIJNS5_1CILi1EEES8_S8_EEENS6_IJNS7_ILi64EEESA_SA_EEELi512ENS_6half_tEfNS_4arch4Sm90ELb0ELb0ELb0ELb1ELb1ELb1ELb0ELb0ELb0ELb1ELb1ELb0EEENS1_21CollectiveEpilogueFwdINS6_IJSA_NS7_ILi512EEESA_EEES9_SC_SE_Li256ELb1ELb1ELb1ELb0EEENS1_36VarlenDynamicPersistentTileSchedulerILi64ELi64ELi256ELi128ELb1ELb1ELb1ELb0ELb1ELb1EEEEEEEEEvNT_6ParamsE)
        /*0368*/ 	.word	0x00000060


	//----- nvinfo : EIATTR_REGCOUNT
	.align		4
.L_176:
        /*036c*/ 	.byte	0x04, 0x2f
        /*036e*/ 	.short	(.L_178 - .L_177)
	.align		4
.L_177:
        /*0370*/ 	.word	index@(_ZN7cutlass13device_kernelIN5flash11enable_sm90INS1_16FlashAttnFwdSm90INS1_25CollectiveMainloopFwdSm90ILi2EN4cute5tupleIJNS5_1CILi1EEES8_S8_EEENS6_IJNS7_ILi64EEESA_SA_EEELi512ENS_6half_tEfNS_4arch4Sm90ELb0ELb0ELb0ELb1ELb1ELb0ELb0ELb0ELb0ELb1ELb1ELb0EEENS1_21CollectiveEpilogueFwdINS6_IJSA_NS7_ILi512EEESA_EEES9_SC_SE_Li256ELb1ELb1ELb1ELb0EEENS1_36VarlenDynamicPersistentTileSchedulerILi64ELi64ELi256ELi128ELb1ELb1ELb1ELb0ELb1ELb1EEEEEEEEEvNT_6ParamsE)
        /*0374*/ 	.word	0x000000a8


	//----- nvinfo : EIATTR_FRAME_SIZE
	.align		4
.L_178:
        /*0378*/ 	.byte	0x04, 0x11
        /*037a*/ 	.short	(.L_180 - .L_179)
	.align		4
.L_179:
        /*037c*/ 	.word	index@(_ZN7cutlass13device_kernelIN5flash11enable_sm90INS1_16FlashAttnFwdSm90INS1_25CollectiveMainloopFwdSm90ILi2EN4cute5tupleIJNS5_1CILi1EEES8_S8_EEENS6_IJNS7_ILi64EEESA_SA_EEELi512ENS_6half_tEfNS_4arch4Sm90ELb0ELb0ELb0ELb1ELb1ELb0ELb0ELb0ELb0ELb1ELb1ELb0EEENS1_21CollectiveEpilogueFwdINS6_IJSA_NS7_ILi512EEESA_EEES9_SC_SE_Li256ELb1ELb1ELb1ELb0EEENS1_36VarlenDynamicPersistentTileSchedulerILi64ELi64ELi256ELi128ELb1ELb1ELb1ELb0ELb1ELb1EEEEEEEEEvNT_6ParamsE)
        /*0380*/ 	.word	0x00000040


	//----- nvinfo : EIATTR_REGCOUNT
	.align		4
.L_180:
        /*0384*/ 	.byte	0x04, 0x2f
        /*0386*/ 	.short	(.L_182 - .L_181)
	.align		4
.L_181:
        /*0388*/ 	.word	index@(_ZN7cutlass13device_kernelIN5flash11enable_sm90INS1_16FlashAttnFwdSm90INS1_25CollectiveMainloopFwdSm90ILi2EN4cute5tupleIJNS5_1CILi1EEES8_S8_EEENS6_IJNS7_ILi64EEESA_SA_EEELi512ENS_6half_tEfNS_4arch4Sm90ELb0ELb0ELb0ELb0ELb1ELb0ELb1ELb0ELb0ELb1ELb1ELb0EEENS1_21CollectiveEpilogueFwdINS6_IJSA_NS7_ILi512EEESA_EEES9_SC_SE_Li256ELb0ELb1ELb1ELb0EEENS1_19SingleTileSchedulerILb0ELb1ELb1ELi64EEEEEEEEEvNT_6ParamsE)
        /*038c*/ 	.word	0x000000a8


	//----- nvinfo : EIATTR_FRAME_SIZE
	.align		4
.L_182:
        /*0390*/ 	.byte	0x04, 0x11
        /*0392*/ 	.short	(.L_184 - .L_183)
	.align		4
.L_183:
        /*0394*/ 	.word	index@(_ZN7cutlass13device_kernelIN5flash11enable_sm90INS1_16FlashAttnFwdSm90INS1_25CollectiveMainloopFwdSm90ILi2EN4cute5tupleIJNS5_1CILi1EEES8_S8_EEENS6_IJNS7_ILi64EEESA_SA_EEELi512ENS_6half_tEfNS_4arch4Sm90ELb0ELb0ELb0ELb0ELb1ELb0ELb1ELb0ELb0ELb1ELb1ELb0EEENS1_21CollectiveEpilogueFwdINS6_IJSA_NS7_ILi512EEESA_EEES9_SC_SE_Li256ELb0ELb1ELb1ELb0EEENS1_19SingleTileSchedulerILb0ELb1ELb1ELi64EEEEEEEEEvNT_6ParamsE)
        /*0398*/ 	.word	0x00000008


	//----- nvinfo : EIATTR_REGCOUNT
	.align		4
.L_184:
        /*039c*/ 	.byte	0x04, 0x2f
        /*039e*/ 	.short	(.L_186 - .L_185)
	.align		4
.L_185:
        /*03a0*/ 	.word	index@(_ZN7cutlass13device_kernelIN5flash11enable_sm90INS1_16FlashAttnFwdSm90INS1_25CollectiveMainloopFwdSm90ILi2EN4cute5tupleIJNS5_1CILi1EEES8_S8_EEENS6_IJNS7_ILi64EEESA_SA_EEELi512ENS_6half_tEfNS_4arch4Sm90ELb0ELb0ELb0ELb0ELb1ELb0ELb0ELb0ELb0ELb1ELb1ELb0EEENS1_21CollectiveEpilogueFwdINS6_IJSA_NS7_ILi512EEESA_EEES9_SC_SE_Li256ELb0ELb1ELb1ELb0EEENS1_19SingleTileSchedulerILb0ELb1ELb1ELi64EEEEEEEEEvNT_6ParamsE)
        /*03a4*/ 	.word	0x000000a8


	//----- nvinfo : EIATTR_FRAME_SIZE
	.align		4
.L_186:
        /*03a8*/ 	.byte	0x04, 0x11
        /*03aa*/ 	.short	(.L_188 - .L_187)
	.align		4
.L_187:
        /*03ac*/ 	.word	index@(_ZN7cutlass13device_kernelIN5flash11enable_sm90INS1_16FlashAttnFwdSm90INS1_25CollectiveMainloopFwdSm90ILi2EN4cute5tupleIJNS5_1CILi1EEES8_S8_EEENS6_IJNS7_ILi64EEESA_SA_EEELi512ENS_6half_tEfNS_4arch4Sm90ELb0ELb0ELb0ELb0ELb1ELb0ELb0ELb0ELb0ELb1ELb1ELb0EEENS1_21CollectiveEpilogueFwdINS6_IJSA_NS7_ILi512EEESA_EEES9_SC_SE_Li256ELb0ELb1ELb1ELb0EEENS1_19SingleTileSchedulerILb0ELb1ELb1ELi64EEEEEEEEEvNT_6ParamsE)
        /*03b0*/ 	.word	0x00000000


	//----- nvinfo : EIATTR_REGCOUNT
	.align		4
.L_188:
        /*03b4*/ 	.byte	0x04, 0x2f
        /*03b6*/ 	.short	(.L_190 - .L_189)
	.align		4
.L_189:
        /*03b8*/ 	.word	index@(_ZN7cutlass13device_kernelIN5flash11enable_sm90INS1_16FlashAttnFwdSm90INS1_25CollectiveMainloopFwdSm90ILi2EN4cute5tupleIJNS5_1CILi1EEES8_S8_EEENS6_IJNS7_ILi128EEENS7_ILi96EEENS7_ILi192EEEEEELi128ENS_6half_tEfNS_4arch4Sm90ELb1ELb0ELb0ELb1ELb1ELb1ELb0ELb1ELb1ELb1ELb1ELb0EEENS1_21CollectiveEpilogueFwdINS6_IJSA_SA_SB_EEES9_SE_SG_Li256ELb1ELb1ELb1ELb0EEENS1_36VarlenDynamicPersistentTileSchedulerILi128ELi96ELi256ELi128ELb1ELb1ELb1ELb1ELb1ELb1EEEEEEEEEvNT_6ParamsE)
        /*03bc*/ 	.word	0x000000a8


	//----- nvinfo : EIATTR_FRAME_SIZE
	.align		4
.L_190:
        /*03c0*/ 	.byte	0x04, 0x11
        /*03c2*/ 	.short	(.L_192 - .L_191)
	.align		4
.L_191:
        /*03c4*/ 	.word	index@(_ZN7cutlass13device_kernelIN5flash11enable_sm90INS1_16FlashAttnFwdSm90INS1_25CollectiveMainloopFwdSm90ILi2EN4cute5tupleIJNS5_1CILi1EEES8_S8_EEENS6_IJNS7_ILi128EEENS7_ILi96EEENS7_ILi192EEEEEELi128ENS_6half_tEfNS_4arch4Sm90ELb1ELb0ELb0ELb1ELb1ELb1ELb0ELb1ELb1ELb1ELb1ELb0EEENS1_21CollectiveEpilogueFwdINS6_IJSA_SA_SB_EEES9_SE_SG_Li256ELb1ELb1ELb1ELb0EEENS1_36VarlenDynamicPersistentTileSchedulerILi128ELi96ELi256ELi128ELb1ELb1ELb1ELb1ELb1ELb1EEEEEEEEEvNT_6ParamsE)
        /*03c8*/ 	.word	0x00000080


	//----- nvinfo : EIATTR_REGCOUNT
	.align		4
.L_192:
        /*03cc*/ 	.byte	0x04, 0x2f
        /*03ce*/ 	.short	(.L_194 - .L_193)
	.align		4
.L_193:
        /*03d0*/ 	.word	index@(_ZN7cutlass13device_kernelIN5flash11enable_sm90INS1_16FlashAttnFwdSm90INS1_25CollectiveMainloopFwdSm90ILi2EN4cute5tupleIJNS5_1CILi1EEES8_S8_EEENS6_IJNS7_ILi128EEENS7_ILi96EEENS7_ILi192EEEEEELi128ENS_6half_tEfNS_4arch4Sm90ELb1ELb0ELb0ELb1ELb1ELb0ELb0ELb1ELb1ELb1ELb1ELb0EEENS1_21CollectiveEpilogueFwdINS6_IJSA_SA_SB_EEES9_SE_SG_Li256ELb1ELb1ELb1ELb0EEENS1_36VarlenDynamicPersistentTileSchedulerILi128ELi96ELi256ELi128ELb1ELb1ELb1ELb1ELb1ELb1EEEEEEEEEvNT_6ParamsE)
        /*03d4*/ 	.word	0x000000a8


	//----- nvinfo : EIATTR_FRAME_SIZE
	.align		4
.L_194:
        /*03d8*/ 	.byte	0x04, 0x11
        /*03da*/ 	.short	(.L_196 - .L_195)
	.align		4
.L_195:
        /*03dc*/ 	.word	index@(_ZN7cutlass13device_kernelIN5flash11enable_sm90INS1_16FlashAttnFwdSm90INS1_25CollectiveMainloopFwdSm90ILi2EN4cute5tupleIJNS5_1CILi1EEES8_S8_EEENS6_IJNS7_ILi128EEENS7_ILi96EEENS7_ILi192EEEEEELi128ENS_6half_tEfNS_4arch4Sm90ELb1ELb0ELb0ELb1ELb1ELb0ELb0ELb1ELb1ELb1ELb1ELb0EEENS1_21CollectiveEpilogueFwdINS6_IJSA_SA_SB_EEES9_SE_SG_Li256ELb1ELb1ELb1ELb0EEENS1_36VarlenDynamicPersistentTileSchedulerILi128ELi96ELi256ELi128ELb1ELb1ELb1ELb1ELb1ELb1EEEEEEEEEvNT_6ParamsE)
        /*03e0*/ 	.word	0x00000020


	//----- nvinfo : EIATTR_REGCOUNT
	.align		4
.L_196:
        /*03e4*/ 	.byte	0x04, 0x2f
        /*03e6*/ 	.short	(.L_198 - .L_197)
	.align		4
.L_197:
        /*03e8*/ 	.word	index@(_ZN7cutlass13device_kernelIN5flash11enable_sm90INS1_16FlashAttnFwdSm90INS1_25CollectiveMainloopFwdSm90ILi2EN4cute5tupleIJNS5_1CILi1EEES8_S8_EEENS6_IJNS7_ILi128EEENS7_ILi96EEENS7_ILi192EEEEEELi128ENS_6half_tEfNS_4arch4Sm90ELb1ELb0ELb0ELb0ELb1ELb0ELb0ELb1ELb1ELb1ELb1ELb0EEENS1_21CollectiveEpilogueFwdINS6_IJSA_SA_SB_EEES9_SE_SG_Li256ELb0ELb1ELb1ELb0EEENS1_19SingleTileSchedulerILb0ELb1ELb1ELi128EEEEEEEEEvNT_6ParamsE)
        /*03ec*/ 	.word	0x000000a8


	//----- nvinfo : EIATTR_FRAME_SIZE
	.align		4
.L_198:
        /*03f0*/ 	.byte	0x04, 0x11
        /*03f2*/ 	.short	(.L_200 - .L_199)
	.align		4
.L_199:
        /*03f4*/ 	.word	index@(_ZN7cutlass13device_kernelIN5flash11enable_sm90INS1_16FlashAttnFwdSm90INS1_25CollectiveMainloopFwdSm90ILi2EN4cute5tupleIJNS5_1CILi1EEES8_S8_EEENS6_IJNS7_ILi128EEENS7_ILi96EEENS7_ILi192EEEEEELi128ENS_6half_tEfNS_4arch4Sm90ELb1ELb0ELb0ELb0ELb1ELb0ELb0ELb1ELb1ELb1ELb1ELb0EEENS1_21CollectiveEpilogueFwdINS6_IJSA_SA_SB_EEES9_SE_SG_Li256ELb0ELb1ELb1ELb0EEENS1_19SingleTileSchedulerILb0ELb1ELb1ELi128EEEEEEEEEvNT_6ParamsE)
        /*03f8*/ 	.word	0x00000000


	//----- nvinfo : EIATTR_REGCOUNT
	.align		4
.L_200:
        /*03fc*/ 	.byte	0x04, 0x2f
        /*03fe*/ 	.short	(.L_202 - .L_201)
	.align		4
.L_201:
        /*0400*/ 	.word	index@(_ZN7cutlass13device_kernelIN5flash11enable_sm90INS1_16FlashAttnFwdSm90INS1_25CollectiveMainloopFwdSm90ILi2EN4cute5tupleIJNS5_1CILi1EEES8_S8_EEENS6_IJNS7_ILi128EEENS7_ILi96EEENS7_ILi192EEEEEELi128ENS_6half_tEfNS_4arch4Sm90ELb0ELb1ELb0ELb1ELb1ELb1ELb0ELb1ELb1ELb1ELb1ELb0EEENS1_21CollectiveEpilogueFwdINS6_IJSA_SA_SB_EEES9_SE_SG_Li256ELb1ELb1ELb1ELb0EEENS1_36VarlenDynamicPersistentTileSchedulerILi128ELi96ELi256ELi128ELb1ELb1ELb1ELb1ELb0ELb1EEEEEEEEEvNT_6ParamsE)
        /*0404*/ 	.word	0x000000a8


	//----- nvinfo : EIATTR_FRAME_SIZE
	.align		4
.L_202:
        /*0408*/ 	.byte	0x04, 0x11
        /*040a*/ 	.short	(.L_204 - .L_203)
	.align		4
.L_203:
        /*040c*/ 	.word	index@(_ZN7cutlass13device_kernelIN5flash11enable_sm90INS1_16FlashAttnFwdSm90INS1_25CollectiveMainloopFwdSm90ILi2EN4cute5tupleIJNS5_1CILi1EEES8_S8_EEENS6_IJNS7_ILi128EEENS7_ILi96EEENS7_ILi192EEEEEELi128ENS_6half_tEfNS_4arch4Sm90ELb0ELb1ELb0ELb1ELb1ELb1ELb0ELb1ELb1ELb1ELb1ELb0EEENS1_21CollectiveEpilogueFwdINS6_IJSA_SA_SB_EEES9_SE_SG_Li256ELb1ELb1ELb1ELb0EEENS1_36VarlenDynamicPersistentTileSchedulerILi128ELi96ELi256ELi128ELb1ELb1ELb1ELb1ELb0ELb1EEEEEEEEEvNT_6ParamsE)
        /*0410*/ 	.word	0x00000060


	//----- nvinfo : EIATTR_REGCOUNT
	.align		4
.L_204:
        /*0414*/ 	.byte	0x04, 0x2f
        /*0416*/ 	.short	(.L_206 - .L_205)
	.align		4
.L_205:
        /*0418*/ 	.word	index@(_ZN7cutlass13device_kernelIN5flash11enable_sm90INS1_16FlashAttnFwdSm90INS1_25CollectiveMainloopFwdSm90ILi2EN4cute5tupleIJNS5_1CILi1EEES8_S8_EEENS6_IJNS7_ILi128EEENS7_ILi96EEENS7_ILi192EEEEEELi128ENS_6half_tEfNS_4arch4Sm90ELb0ELb1ELb0ELb1ELb1ELb0ELb0ELb1ELb1ELb1ELb1ELb0EEENS1_21CollectiveEpilogueFwdINS6_IJSA_SA_SB_EEES9_SE_SG_Li256ELb1ELb1ELb1ELb0EEENS1_36VarlenDynamicPersistentTileSchedulerILi128ELi96ELi256ELi128ELb1ELb1ELb1ELb1ELb0ELb1EEEEEEEEEvNT_6ParamsE)
        /*041c*/ 	.word	0x000000a8


	//----- nvinfo : EIATTR_FRAME_SIZE
	.align		4
.L_206:
        /*0420*/ 	.byte	0x04, 0x11
        /*0422*/ 	.short	(.L_208 - .L_207)
	.align		4
.L_207:
        /*0424*/ 	.word	index@(_ZN7cutlass13device_kernelIN5flash11enable_sm90INS1_16FlashAttnFwdSm90INS1_25CollectiveMainloopFwdSm90ILi2EN4cute5tupleIJNS5_1CILi1EEES8_S8_EEENS6_IJNS7_ILi128EEENS7_ILi96EEENS7_ILi192EEEEEELi128ENS_6half_tEfNS_4arch4Sm90ELb0ELb1ELb0ELb1ELb1ELb0ELb0ELb1ELb1ELb1ELb1ELb0EEENS1_21CollectiveEpilogueFwdINS6_IJSA_SA_SB_EEES9_SE_SG_Li256ELb1ELb1ELb1ELb0EEENS1_36VarlenDynamicPersistentTileSchedulerILi128ELi96ELi256ELi128ELb1ELb1ELb1ELb1ELb0ELb1EEEEEEEEEvNT_6ParamsE)
        /*0428*/ 	.word	0x00000018


	//----- nvinfo : EIATTR_REGCOUNT
	.align		4
.L_208:
        /*042c*/ 	.byte	0x04, 0x2f
        /*042e*/ 	.short	(.L_210 - .L_209)
	.align		4
.L_209:
        /*0430*/ 	.word	index@(_ZN7cutlass13device_kernelIN5flash11enable_sm90INS1_16FlashAttnFwdSm90INS1_25CollectiveMainloopFwdSm90ILi2EN4cute5tupleIJNS5_1CILi1EEES8_S8_EEENS6_IJNS7_ILi128EEENS7_ILi96EEENS7_ILi192EEEEEELi128ENS_6half_tEfNS_4arch4Sm90ELb0ELb1ELb0ELb0ELb1ELb0ELb0ELb1ELb1ELb1ELb1ELb0EEENS1_21CollectiveEpilogueFwdINS6_IJSA_SA_SB_EEES9_SE_SG_Li256ELb0ELb1ELb1ELb0EEENS1_19SingleTileSchedulerILb0ELb1ELb1ELi128EEEEEEEEEvNT_6ParamsE)
        /*0434*/ 	.word	0x000000a8


	//----- nvinfo : EIATTR_FRAME_SIZE
	.align		4
.L_210:
        /*0438*/ 	.byte	0x04, 0x11
        /*043a*/ 	.short	(.L_212 - .L_211)
	.align		4
.L_211:
        /*043c*/ 	.word	index@(_ZN7cutlass13device_kernelIN5flash11enable_sm90INS1_16FlashAttnFwdSm90INS1_25CollectiveMainloopFwdSm90ILi2EN4cute5tupleIJNS5_1CILi1EEES8_S8_EEENS6_IJNS7_ILi128EEENS7_ILi96EEENS7_ILi192EEEEEELi128ENS_6half_tEfNS_4arch4Sm90ELb0ELb1ELb0ELb0ELb1ELb0ELb0ELb1ELb1ELb1ELb1ELb0EEENS1_21CollectiveEpilogueFwdINS6_IJSA_SA_SB_EEES9_SE_SG_Li256ELb0ELb1ELb1ELb0EEENS1_19SingleTileSchedulerILb0ELb1ELb1ELi128EEEEEEEEEvNT_6ParamsE)
        /*0440*/ 	.word	0x00000008


	//----- nvinfo : EIATTR_REGCOUNT
	.align		4
.L_212:
        /*0444*/ 	.byte	0x04, 0x2f
        /*0446*/ 	.short	(.L_214 - .L_213)
	.align		4
.L_213:
        /*0448*/ 	.word	index@(_ZN7cutlass13device_kernelIN5flash11enable_sm90INS1_16FlashAttnFwdSm90INS1_25CollectiveMainloopFwdSm90ILi2EN4cute5tupleIJNS5_1CILi1EEES8_S8_EEENS6_IJNS7_ILi128EEENS7_ILi96EEENS7_ILi192EEEEEELi128ENS_6half_tEfNS_4arch4Sm90ELb0ELb0ELb0ELb1ELb1ELb1ELb0ELb1ELb1ELb1ELb1ELb0EEENS1_21CollectiveEpilogueFwdINS6_IJSA_SA_SB_EEES9_SE_SG_Li256ELb1ELb1ELb1ELb0EEENS1_36VarlenDynamicPersistentTileSchedulerILi128ELi96ELi256ELi128ELb1ELb1ELb1ELb0ELb1ELb1EEEEEEEEEvNT_6ParamsE)
        /*044c*/ 	.word	0x000000a8


	//----- nvinfo : EIATTR_FRAME_SIZE
	.align		4
.L_214:
        /*0450*/ 	.byte	0x04, 0x11
        /*0452*/ 	.short	(.L_216 - .L_215)
	.align		4
.L_215:
        /*0454*/ 	.word	index@(_ZN7cutlass13device_kernelIN5flash11enable_sm90INS1_16FlashAttnFwdSm90INS1_25CollectiveMainloopFwdSm90ILi2EN4cute5tupleIJNS5_1CILi1EEES8_S8_EEENS6_IJNS7_ILi128EEENS7_ILi96EEENS7_ILi192EEEEEELi128ENS_6half_tEfNS_4arch4Sm90ELb0ELb0ELb0ELb1ELb1ELb1ELb0ELb1ELb1ELb1ELb1ELb0EEENS1_21CollectiveEpilogueFwdINS6_IJSA_SA_SB_EEES9_SE_SG_Li256ELb1ELb1ELb1ELb0EEENS1_36VarlenDynamicPersistentTileSchedulerILi128ELi96ELi256ELi128ELb1ELb1ELb1ELb0ELb1ELb1EEEEEEEEEvNT_6ParamsE)
        /*0458*/ 	.word	0x00000090


	//----- nvinfo : EIATTR_REGCOUNT
	.align		4
.L_216:
        /*045c*/ 	.byte	0x04, 0x2f
        /*045e*/ 	.short	(.L_218 - .L_217)
	.align		4
.L_217:
        /*0460*/ 	.word	index@(_ZN7cutlass13device_kernelIN5flash11enable_sm90INS1_16FlashAttnFwdSm90INS1_25CollectiveMainloopFwdSm90ILi2EN4cute5tupleIJNS5_1CILi1EEES8_S8_EEENS6_IJNS7_ILi128EEENS7_ILi96EEENS7_ILi192EEEEEELi128ENS_6half_tEfNS_4arch4Sm90ELb0ELb0ELb0ELb1ELb1ELb0ELb0ELb1ELb1ELb1ELb1ELb0EEENS1_21CollectiveEpilogueFwdINS6_IJSA_SA_SB_EEES9_SE_SG_Li256ELb1ELb1ELb1ELb0EEENS1_36VarlenDynamicPersistentTileSchedulerILi128ELi96ELi256ELi128ELb1ELb1ELb1ELb0ELb1ELb1EEEEEEEEEvNT_6ParamsE)
        /*0464*/ 	.word	0x000000a8


	//----- nvinfo : EIATTR_FRAME_SIZE
	.align		4
.L_218:
        /*0468*/ 	.byte	0x04, 0x11
        /*046a*/ 	.short	(.L_220 - .L_219)
	.align		4
.L_219:
        /*046c*/ 	.word	index@(_ZN7cutlass13device_kernelIN5flash11enable_sm90INS1_16FlashAttnFwdSm90INS1_25CollectiveMainloopFwdSm90ILi2EN4cute5tupleIJNS5_1CILi1EEES8_S8_EEENS6_IJNS7_ILi128EEENS7_ILi96EEENS7_ILi192EEEEEELi128ENS_6half_tEfNS_4arch4Sm90ELb0ELb0ELb0ELb1ELb1ELb0ELb0ELb1ELb1ELb1ELb1ELb0EEENS1_21CollectiveEpilogueFwdINS6_IJSA_SA_SB_EEES9_SE_SG_Li256ELb1ELb1ELb1ELb0EEENS1_36VarlenDynamicPersistentTileSchedulerILi128ELi96ELi256ELi128ELb1ELb1ELb1ELb0ELb1ELb1EEEEEEEEEvNT_6ParamsE)
        /*0470*/ 	.word	0x00000020


	//----- nvinfo : EIATTR_REGCOUNT
	.align		4
.L_220:
        /*0474*/ 	.byte	0x04, 0x2f
        /*0476*/ 	.short	(.L_222 - .L_221)
	.align		4
.L_221:
        /*0478*/ 	.word	index@(_ZN7cutlass13device_kernelIN5flash11enable_sm90INS1_16FlashAttnFwdSm90INS1_25CollectiveMainloopFwdSm90ILi2EN4cute5tupleIJNS5_1CILi1EEES8_S8_EEENS6_IJNS7_ILi128EEENS7_ILi96EEENS7_ILi192EEEEEELi128ENS_6half_tEfNS_4arch4Sm90ELb0ELb0ELb0ELb0ELb1ELb0ELb0ELb1ELb1ELb1ELb1ELb0EEENS1_21CollectiveEpilogueFwdINS6_IJSA_SA_SB_EEES9_SE_SG_Li256ELb0ELb1ELb1ELb0EEENS1_19SingleTileSchedulerILb0ELb1ELb1ELi128EEEEEEEEEvNT_6ParamsE)
        /*047c*/ 	.word	0x000000a8


	//----- nvinfo : EIATTR_FRAME_SIZE
	.align		4
.L_222:
        /*0480*/ 	.byte	0x04, 0x11
        /*0482*/ 	.short	(.L_224 - .L_223)
	.align		4
.L_223:
        /*0484*/ 	.word	index@(_ZN7cutlass13device_kernelIN5flash11enable_sm90INS1_16FlashAttnFwdSm90INS1_25CollectiveMainloopFwdSm90ILi2EN4cute5tupleIJNS5_1CILi1EEES8_S8_EEENS6_IJNS7_ILi128EEENS7_ILi96EEENS7_ILi192EEEEEELi128ENS_6half_tEfNS_4arch4Sm90ELb0ELb0ELb0ELb0ELb1ELb0ELb0ELb1ELb1ELb1ELb1ELb0EEENS1_21CollectiveEpilogueFwdINS6_IJSA_SA_SB_EEES9_SE_SG_Li256ELb0ELb1ELb1ELb0EEENS1_19SingleTileSchedulerILb0ELb1ELb1ELi128EEEEEEEEEvNT_6ParamsE)
        /*0488*/ 	.word	0x00000000


	//----- nvinfo : EIATTR_MIN_STACK_SIZE
	.align		4
.L_224:
        /*048c*/ 	.byte	0x04, 0x12
        /*048e*/ 	.short	(.L_226 - .L_225)
	.align		4
.L_225:
        /*0490*/ 	.word	index@(_ZN7cutlass13device_kernelIN5flash11enable_sm90INS1_16FlashAttnFwdSm90INS1_25CollectiveMainloopFwdSm90ILi2EN4cute5tupleIJNS5_1CILi1EEES8_S8_EEENS6_IJNS7_ILi128EEENS7_ILi96EEENS7_ILi192EEEEEELi128ENS_6half_tEfNS_4arch4Sm90ELb0ELb0ELb0ELb0ELb1ELb0ELb0ELb1ELb1ELb1ELb1ELb0EEENS1_21CollectiveEpilogueFwdINS6_IJSA_SA_SB_EEES9_SE_SG_Li256ELb0ELb1ELb1ELb0EEENS1_19SingleTileSchedulerILb0ELb1ELb1ELi128EEEEEEEEEvNT_6ParamsE)
        /*0494*/ 	.word	0x00000000


	//----- nvinfo : EIATTR_MIN_STACK_SIZE
	.align		4
.L_226:
        /*0498*/ 	.byte	0x04, 0x12
        /*049a*/ 	.short	(.L_228 - .L_227)
	.align		4
.L_227:
        /*049c*/ 	.word	index@(_ZN7cutlass13device_kernelIN5flash11enable_sm90INS1_16FlashAttnFwdSm90INS1_25CollectiveMainloopFwdSm90ILi2EN4cute5tupleIJNS5_1CILi1EEES8_S8_EEENS6_IJNS7_ILi128EEENS7_ILi96EEENS7_ILi192EEEEEELi128ENS_6half_tEfNS_4arch4Sm90ELb0ELb0ELb0ELb1ELb1ELb0ELb0ELb1ELb1ELb1ELb1ELb0EEENS1_21CollectiveEpilogueFwdINS6_IJSA_SA_SB_EEES9_SE_SG_Li256ELb1ELb1ELb1ELb0EEENS1_36VarlenDynamicPersistentTileSchedulerILi128ELi96ELi256ELi128ELb1ELb1ELb1ELb0ELb1ELb1EEEEEEEEEvNT_6ParamsE)
        /*04a0*/ 	.word	0x00000020


	//----- nvinfo : EIATTR_MIN_STACK_SIZE
	.align		4
.L_228:
        /*04a4*/ 	.byte	0x04, 0x12
        /*04a6*/ 	.short	(.L_230 - .L_229)
	.align		4
.L_229:
        /*04a8*/ 	.word	index@(_ZN7cutlass13device_kernelIN5flash11enable_sm90INS1_16FlashAttnFwdSm90INS1_25CollectiveMainloopFwdSm90ILi2EN4cute5tupleIJNS5_1CILi1EEES8_S8_EEENS6_IJNS7_ILi128EEENS7_ILi96EEENS7_ILi192EEEEEELi128ENS_6half_tEfNS_4arch4Sm90ELb0ELb0ELb0ELb1ELb1ELb1ELb0ELb1ELb1ELb1ELb1ELb0EEENS1_21CollectiveEpilogueFwdINS6_IJSA_SA_SB_EEES9_SE_SG_Li256ELb1ELb1ELb1ELb0EEENS1_36VarlenDynamicPersistentTileSchedulerILi128ELi96ELi256ELi128ELb1ELb1ELb1ELb0ELb1ELb1EEEEEEEEEvNT_6ParamsE)
        /*04ac*/ 	.word	0x00000090


	//----- nvinfo : EIATTR_MIN_STACK_SIZE
	.align		4
.L_230:
        /*04b0*/ 	.byte	0x04, 0x12
        /*04b2*/ 	.short	(.L_232 - .L_231)
	.align		4
.L_231:
        /*04b4*/ 	.word	index@(_ZN7cutlass13device_kernelIN5flash11enable_sm90INS1_16FlashAttnFwdSm90INS1_25CollectiveMainloopFwdSm90ILi2EN4cute5tupleIJNS5_1CILi1EEES8_S8_EEENS6_IJNS7_ILi128EEENS7_ILi96EEENS7_ILi192EEEEEELi128ENS_6half_tEfNS_4arch4Sm90ELb0ELb1ELb0ELb0ELb1ELb0ELb0ELb1ELb1ELb1ELb1ELb0EEENS1_21CollectiveEpilogueFwdINS6_IJSA_SA_SB_EEES9_SE_SG_Li256ELb0ELb1ELb1ELb0EEENS1_19SingleTileSchedulerILb0ELb1ELb1ELi128EEEEEEEEEvNT_6ParamsE)
        /*04b8*/ 	.word	0x00000008


	//----- nvinfo : EIATTR_MIN_STACK_SIZE
	.align		4
.L_232:
        /*04bc*/ 	.byte	0x04, 0x12
        /*04be*/ 	.short	(.L_234 - .L_233)
	.align		4
.L_233:
        /*04c0*/ 	.word	index@(_ZN7cutlass13device_kernelIN5flash11enable_sm90INS1_16FlashAttnFwdSm90INS1_25CollectiveMainloopFwdSm90ILi2EN4cute5tupleIJNS5_1CILi1EEES8_S8_EEENS6_IJNS7_ILi128EEENS7_ILi96EEENS7_ILi192EEEEEELi128ENS_6half_tEfNS_4arch4Sm90ELb0ELb1ELb0ELb1ELb1ELb0ELb0ELb1ELb1ELb1ELb1ELb0EEENS1_21CollectiveEpilogueFwdINS6_IJSA_SA_SB_EEES9_SE_SG_Li256ELb1ELb1ELb1ELb0EEENS1_36VarlenDynamicPersistentTileSchedulerILi128ELi96ELi256ELi128ELb1ELb1ELb1ELb1ELb0ELb1EEEEEEEEEvNT_6ParamsE)
        /*04c4*/ 	.word	0x00000018


	//----- nvinfo : EIATTR_MIN_STACK_SIZE
	.align		4
.L_234:
        /*04c8*/ 	.byte	0x04, 0x12
        /*04ca*/ 	.short	(.L_236 - .L_235)
	.align		4
.L_235:
        /*04cc*/ 	.word	index@(_ZN7cutlass13device_kernelIN5flash11enable_sm90INS1_16FlashAttnFwdSm90INS1_25CollectiveMainloopFwdSm90ILi2EN4cute5tupleIJNS5_1CILi1EEES8_S8_EEENS6_IJNS7_ILi128EEENS7_ILi96EEENS7_ILi192EEEEEELi128ENS_6half_tEfNS_4arch4Sm90ELb0ELb1ELb0ELb1ELb1ELb1ELb0ELb1ELb1ELb1ELb1ELb0EEENS1_21CollectiveEpilogueFwdINS6_IJSA_SA_SB_EEES9_SE_SG_Li256ELb1ELb1ELb1ELb0EEENS1_36VarlenDynamicPersistentTileSchedulerILi128ELi96ELi256ELi128ELb1ELb1ELb1ELb1ELb0ELb1EEEEEEEEEvNT_6ParamsE)
        /*04d0*/ 	.word	0x00000060


	//----- nvinfo : EIATTR_MIN_STACK_SIZE
	.align		4
.L_236:
        /*04d4*/ 	.byte	0x04, 0x12
        /*04d6*/ 	.short	(.L_238 - .L_237)
	.align		4
.L_237:
        /*04d8*/ 	.word	index@(_ZN7cutlass13device_kernelIN5flash11enable_sm90INS1_16FlashAttnFwdSm90INS1_25CollectiveMainloopFwdSm90ILi2EN4cute5tupleIJNS5_1CILi1EEES8_S8_EEENS6_IJNS7_ILi128EEENS7_ILi96EEENS7_ILi192EEEEEELi128ENS_6half_tEfNS_4arch4Sm90ELb1ELb0ELb0ELb0ELb1ELb0ELb0ELb1ELb1ELb1ELb1ELb0EEENS1_21CollectiveEpilogueFwdINS6_IJSA_SA_SB_EEES9_SE_SG_Li256ELb0ELb1ELb1ELb0EEENS1_19SingleTileSchedulerILb0ELb1ELb1ELi128EEEEEEEEEvNT_6ParamsE)
        /*04dc*/ 	.word	0x00000000


	//----- nvinfo : EIATTR_MIN_STACK_SIZE
	.align		4
.L_238:
        /*04e0*/ 	.byte	0x04, 0x12
        /*04e2*/ 	.short	(.L_240 - .L_239)
	.align		4
.L_239:
        /*04e4*/ 	.word	index@(_ZN7cutlass13device_kernelIN5flash11enable_sm90INS1_16FlashAttnFwdSm90INS1_25CollectiveMainloopFwdSm90ILi2EN4cute5tupleIJNS5_1CILi1EEES8_S8_EEENS6_IJNS7_ILi128EEENS7_ILi96EEENS7_ILi192EEEEEELi128ENS_6half_tEfNS_4arch4Sm90ELb1ELb0ELb0ELb1ELb1ELb0ELb0ELb1ELb1ELb1ELb1ELb0EEENS1_21CollectiveEpilogueFwdINS6_IJSA_SA_SB_EEES9_SE_SG_Li256ELb1ELb1ELb1ELb0EEENS1_36VarlenDynamicPersistentTileSchedulerILi128ELi96ELi256ELi128ELb1ELb1ELb1ELb1ELb1ELb1EEEEEEEEEvNT_6ParamsE)
        /*04e8*/ 	.word	0x00000020


	//----- nvinfo : EIATTR_MIN_STACK_SIZE
	.align		4
.L_240:
        /*04ec*/ 	.byte	0x04, 0x12
        /*04ee*/ 	.short	(.L_242 - .L_241)
	.align		4
.L_241:
        /*04f0*/ 	.word	index@(_ZN7cutlass13device_kernelIN5flash11enable_sm90INS1_16FlashAttnFwdSm90INS1_25CollectiveMainloopFwdSm90ILi2EN4cute5tupleIJNS5_1CILi1EEES8_S8_EEENS6_IJNS7_ILi128EEENS7_ILi96EEENS7_ILi192EEEEEELi128ENS_6half_tEfNS_4arch4Sm90ELb1ELb0ELb0ELb1ELb1ELb1ELb0ELb1ELb1ELb1ELb1ELb0EEENS1_21CollectiveEpilogueFwdINS6_IJSA_SA_SB_EEES9_SE_SG_Li256ELb1ELb1ELb1ELb0EEENS1_36VarlenDynamicPersistentTileSchedulerILi128ELi96ELi256ELi128ELb1ELb1ELb1ELb1ELb1ELb1EEEEEEEEEvNT_6ParamsE)
        /*04f4*/ 	.word	0x00000080


	//----- nvinfo : EIATTR_MIN_STACK_SIZE
	.align		4
.L_242:
        /*04f8*/ 	.byte	0x04, 0x12
        /*04fa*/ 	.short	(.L_244 - .L_243)
	.align		4
.L_243:
        /*04fc*/ 	.word	index@(_ZN7cutlass13device_kernelIN5flash11enable_sm90INS1_16FlashAttnFwdSm90INS1_25CollectiveMainloopFwdSm90ILi2EN4cute5tupleIJNS5_1CILi1EEES8_S8_EEENS6_IJNS7_ILi64EEESA_SA_EEELi512ENS_6half_tEfNS_4arch4Sm90ELb0ELb0ELb0ELb0ELb1ELb0ELb0ELb0ELb0ELb1ELb1ELb0EEENS1_21CollectiveEpilogueFwdINS6_IJSA_NS7_ILi512EEESA_EEES9_SC_SE_Li256ELb0ELb1ELb1ELb0EEENS1_19SingleTileSchedulerILb0ELb1ELb1ELi64EEEEEEEEEvNT_6ParamsE)
        /*0500*/ 	.word	0x00000000


	//----- nvinfo : EIATTR_MIN_STACK_SIZE
	.align		4
.L_244:
        /*0504*/ 	.byte	0x04, 0x12
        /*0506*/ 	.short	(.L_246 - .L_245)
	.align		4
.L_245:
        /*0508*/ 	.word	index@(_ZN7cutlass13device_kernelIN5flash11enable_sm90INS1_16FlashAttnFwdSm90INS1_25CollectiveMainloopFwdSm90ILi2EN4cute5tupleIJNS5_1CILi1EEES8_S8_EEENS6_IJNS7_ILi64EEESA_SA_EEELi512ENS_6half_tEfNS_4arch4Sm90ELb0ELb0ELb0ELb0ELb1ELb0ELb1ELb0ELb0ELb1ELb1ELb0EEENS1_21CollectiveEpilogueFwdINS6_IJSA_NS7_ILi512EEESA_EEES9_SC_SE_Li256ELb0ELb1ELb1ELb0EEENS1_19SingleTileSchedulerILb0ELb1ELb1ELi64EEEEEEEEEvNT_6ParamsE)
        /*050c*/ 	.word	0x00000008


	//----- nvinfo : EIATTR_MIN_STACK_SIZE
	.align		4
.L_246:
        /*0510*/ 	.byte	0x04, 0x12
        /*0512*/ 	.short	(.L_248 - .L_247)
	.align		4
.L_247:
        /*0514*/ 	.word	index@(_ZN7cutlass13device_kernelIN5flash11enable_sm90INS1_16FlashAttnFwdSm90INS1_25CollectiveMainloopFwdSm90ILi2EN4cute5tupleIJNS5_1CILi1EEES8_S8_EEENS6_IJNS7_ILi64EEESA_SA_EEELi512ENS_6half_tEfNS_4arch4Sm90ELb0ELb0ELb0ELb1ELb1ELb0ELb0ELb0ELb0ELb1ELb1ELb0EEENS1_21CollectiveEpilogueFwdINS6_IJSA_NS7_ILi512EEESA_EEES9_SC_SE_Li256ELb1ELb1ELb1ELb0EEENS1_36VarlenDynamicPersistentTileSchedulerILi64ELi64ELi256ELi128ELb1ELb1ELb1ELb0ELb1ELb1EEEEEEEEEvNT_6ParamsE)
        /*0518*/ 	.word	0x00000040


	//----- nvinfo : EIATTR_MIN_STACK_SIZE
	.align		4
.L_248:
        /*051c*/ 	.byte	0x04, 0x12
        /*051e*/ 	.short	(.L_250 - .L_249)
	.align		4
.L_249:
        /*0520*/ 	.word	index@(_ZN7cutlass13device_kernelIN5flash11enable_sm90INS1_16FlashAttnFwdSm90INS1_25CollectiveMainloopFwdSm90ILi2EN4cute5tupleIJNS5_1CILi1EEES8_S8_EEENS6_IJNS7_ILi64EEESA_SA_EEELi512ENS_6half_tEfNS_4arch4Sm90ELb0ELb0ELb0ELb1ELb1ELb1ELb0ELb0ELb0ELb1ELb1ELb0EEENS1_21CollectiveEpilogueFwdINS6_IJSA_NS7_ILi512EEESA_EEES9_SC_SE_Li256ELb1ELb1ELb1ELb0EEENS1_36VarlenDynamicPersistentTileSchedulerILi64ELi64ELi256ELi128ELb1ELb1ELb1ELb0ELb1ELb1EEEEEEEEEvNT_6ParamsE)
        /*0524*/ 	.word	0x00000060


	//----- nvinfo : EIATTR_MIN_STACK_SIZE
	.align		4
.L_250:
        /*0528*/ 	.byte	0x04, 0x12
        /*052a*/ 	.short	(.L_252 - .L_251)
	.align		4
.L_251:
        /*052c*/ 	.word	index@(_ZN7cutlass13device_kernelIN5flash11enable_sm90INS1_16FlashAttnFwdSm90INS1_25CollectiveMainloopFwdSm90ILi2EN4cute5tupleIJNS5_1CILi1EEES8_S8_EEENS6_IJNS7_ILi64EEESA_SA_EEELi512ENS_6half_tEfNS_4arch4Sm90ELb0ELb0ELb0ELb1ELb1ELb0ELb1ELb0ELb0ELb1ELb1ELb0EEENS1_21CollectiveEpilogueFwdINS6_IJSA_NS7_ILi512EEESA_EEES9_SC_SE_Li256ELb1ELb1ELb1ELb0EEENS1_36VarlenDynamicPersistentTileSchedulerILi64ELi64ELi256ELi128ELb1ELb1ELb1ELb0ELb1ELb1EEEEEEEEEvNT_6ParamsE)
        /*0530*/ 	.word	0x00000038


	//----- nvinfo : EIATTR_MIN_STACK_SIZE
	.align		4
.L_252:
        /*0534*/ 	.byte	0x04, 0x12
        /*0536*/ 	.short	(.L_254 - .L_253)
	.align		4
.L_253:
        /*0538*/ 	.word	index@(_ZN7cutlass13device_kernelIN5flash11enable_sm90INS1_16FlashAttnFwdSm90INS1_25CollectiveMainloopFwdSm90ILi2EN4cute5tupleIJNS5_1CILi1EEES8_S8_EEENS6_IJNS7_ILi64EEESA_SA_EEELi512ENS_6half_tEfNS_4arch4Sm90ELb0ELb0ELb0ELb1ELb1ELb1ELb1ELb0ELb0ELb1ELb1ELb0EEENS1_21CollectiveEpilogueFwdINS6_IJSA_NS7_ILi512EEESA_EEES9_SC_SE_Li256ELb1ELb1ELb1ELb0EEENS1_36VarlenDynamicPersistentTileSchedulerILi64ELi64ELi256ELi128ELb1ELb1ELb1ELb0ELb1ELb1EEEEEEEEEvNT_6ParamsE)
        /*053c*/ 	.word	0x00000070


	//----- nvinfo : EIATTR_MIN_STACK_SIZE
	.align		4
.L_254:
        /*0540*/ 	.byte	0x04, 0x12
        /*0542*/ 	.short	(.L_256 - .L_255)
	.align		4
.L_255:
        /*0544*/ 	.word	index@(_ZN7cutlass13device_kernelIN5flash11enable_sm90INS1_16FlashAttnFwdSm90INS1_25CollectiveMainloopFwdSm90ILi2EN4cute5tupleIJNS5_1CILi1EEES8_S8_EEENS6_IJNS7_ILi64EEESA_SA_EEELi512ENS_6half_tEfNS_4arch4Sm90ELb0ELb1ELb0ELb0ELb1ELb0ELb0ELb0ELb0ELb1ELb1ELb0EEENS1_21CollectiveEpilogueFwdINS6_IJSA_NS7_ILi512EEESA_EEES9_SC_SE_Li256ELb0ELb1ELb1ELb0EEENS1_19SingleTileSchedulerILb0ELb1ELb1ELi64EEEEEEEEEvNT_6ParamsE)
        /*0548*/ 	.word	0x00000000


	//----- nvinfo : EIATTR_MIN_STACK_SIZE
	.align		4
.L_256:
        /*054c*/ 	.byte	0x04, 0x12
        /*054e*/ 	.short	(.L_258 - .L_257)
	.align		4
.L_257:
        /*0550*/ 	.word	index@(_ZN7cutlass13device_kernelIN5flash11enable_sm90INS1_16FlashAttnFwdSm90INS1_25CollectiveMainloopFwdSm90ILi2EN4cute5tupleIJNS5_1CILi1EEES8_S8_EEENS6_IJNS7_ILi64EEESA_SA_EEELi512ENS_6half_tEfNS_4arch4Sm90ELb0ELb1ELb0ELb0ELb1ELb0ELb1ELb0ELb0ELb1ELb1ELb0EEENS1_21CollectiveEpilogueFwdINS6_IJSA_NS7_ILi512EEESA_EEES9_SC_SE_Li256ELb0ELb1ELb1ELb0EEENS1_19SingleTileSchedulerILb0ELb1ELb1ELi64EEEEEEEEEvNT_6ParamsE)
        /*0554*/ 	.word	0x00000410


	//----- nvinfo : EIATTR_MIN_STACK_SIZE
	.align		4
.L_258:
        /*0558*/ 	.byte	0x04, 0x12
        /*055a*/ 	.short	(.L_260 - .L_259)
	.align		4
.L_259:
        /*055c*/ 	.word	index@(_ZN7cutlass13device_kernelIN5flash11enable_sm90INS1_16FlashAttnFwdSm90INS1_25CollectiveMainloopFwdSm90ILi2EN4cute5tupleIJNS5_1CILi1EEES8_S8_EEENS6_IJNS7_ILi64EEESA_SA_EEELi512ENS_6half_tEfNS_4arch4Sm90ELb0ELb1ELb0ELb1ELb1ELb0ELb0ELb0ELb0ELb1ELb1ELb0EEENS1_21CollectiveEpilogueFwdINS6_IJSA_NS7_ILi512EEESA_EEES9_SC_SE_Li256ELb1ELb1ELb1ELb0EEENS1_36VarlenDynamicPersistentTileSchedulerILi64ELi64ELi256ELi128ELb1ELb1ELb1ELb1ELb0ELb1EEEEEEEEEvNT_6ParamsE)
        /*0560*/ 	.word	0x00000028


	//----- nvinfo : EIATTR_MIN_STACK_SIZE
	.align		4
.L_260:
        /*0564*/ 	.byte	0x04, 0x12
        /*0566*/ 	.short	(.L_262 - .L_261)
	.align		4
.L_261:
        /*0568*/ 	.word	index@(_ZN7cutlass13device_kernelIN5flash11enable_sm90INS1_16FlashAttnFwdSm90INS1_25CollectiveMainloopFwdSm90ILi2EN4cute5tupleIJNS5_1CILi1EEES8_S8_EEENS6_IJNS7_ILi64EEESA_SA_EEELi512ENS_6half_tEfNS_4arch4Sm90ELb0ELb1ELb0ELb1ELb1ELb1ELb0ELb0ELb0ELb1ELb1ELb0EEENS1_21CollectiveEpilogueFwdINS6_IJSA_NS7_ILi512EEESA_EEES9_SC_SE_Li256ELb1ELb1ELb1ELb0EEENS1_36VarlenDynamicPersistentTileSchedulerILi64ELi64ELi256ELi128ELb1ELb1ELb1ELb1ELb0ELb1EEEEEEEEEvNT_6ParamsE)
        /*056c*/ 	.word	0x00000070


	//----- nvinfo : EIATTR_MIN_STACK_SIZE
	.align		4
.L_262:
        /*0570*/ 	.byte	0x04, 0x12
        /*0572*/ 	.short	(.L_264 - .L_263)
	.align		4
.L_263:
        /*0574*/ 	.word	index@(_ZN7cutlass13device_kernelIN5flash11enable_sm90INS1_16FlashAttnFwdSm90INS1_25CollectiveMainloopFwdSm90ILi2EN4cute5tupleIJNS5_1CILi1EEES8_S8_EEENS6_IJNS7_ILi64EEESA_SA_EEELi512ENS_6half_tEfNS_4arch4Sm90ELb0ELb1ELb0ELb1ELb1ELb0ELb1ELb0ELb0ELb1ELb1ELb0EEENS1_21CollectiveEpilogueFwdINS6_IJSA_NS7_ILi512EEESA_EEES9_SC_SE_Li256ELb1ELb1ELb1ELb0EEENS1_36VarlenDynamicPersistentTileSchedulerILi64ELi64ELi256ELi128ELb1ELb1ELb1ELb1ELb0ELb1EEEEEEEEEvNT_6ParamsE)
        /*0578*/ 	.word	0x00000460


	//----- nvinfo : EIATTR_MIN_STACK_SIZE
	.align		4
.L_264:
        /*057c*/ 	.byte	0x04, 0x12
        /*057e*/ 	.short	(.L_266 - .L_265)
	.align		4
.L_265:
        /*0580*/ 	.word	index@(_ZN7cutlass13device_kernelIN5flash11enable_sm90INS1_16FlashAttnFwdSm90INS1_25CollectiveMainloopFwdSm90ILi2EN4cute5tupleIJNS5_1CILi1EEES8_S8_EEENS6_IJNS7_ILi64EEESA_SA_EEELi512ENS_6half_tEfNS_4arch4Sm90ELb0ELb1ELb0ELb1ELb1ELb1ELb1ELb0ELb0ELb1ELb1ELb0EEENS1_21CollectiveEpilogueFwdINS6_IJSA_NS7_ILi512EEESA_EEES9_SC_SE_Li256ELb1ELb1ELb1ELb0EEENS1_36VarlenDynamicPersistentTileSchedulerILi64ELi64ELi256ELi128ELb1ELb1ELb1ELb1ELb0ELb1EEEEEEEEEvNT_6ParamsE)
        /*0584*/ 	.word	0x00000470


	//----- nvinfo : EIATTR_MIN_STACK_SIZE
	.align		4
.L_266:
        /*0588*/ 	.byte	0x04, 0x12
        /*058a*/ 	.short	(.L_268 - .L_267)
	.align		4
.L_267:
        /*058c*/ 	.word	index@(_ZN7cutlass13device_kernelIN5flash11enable_sm90INS1_16FlashAttnFwdSm90INS1_25CollectiveMainloopFwdSm90ILi2EN4cute5tupleIJNS5_1CILi1EEES8_S8_EEENS6_IJNS7_ILi64EEESA_SA_EEELi512ENS_6half_tEfNS_4arch4Sm90ELb1ELb0ELb0ELb0ELb1ELb0ELb0ELb0ELb0ELb1ELb1ELb0EEENS1_21CollectiveEpilogueFwdINS6_IJSA_NS7_ILi512EEESA_EEES9_SC_SE_Li256ELb0ELb1ELb1ELb0EEENS1_19SingleTileSchedulerILb0ELb1ELb1ELi64EEEEEEEEEvNT_6ParamsE)
        /*0590*/ 	.word	0x00000000


	//----- nvinfo : EIATTR_MIN_STACK_SIZE
	.align		4
.L_268:
        /*0594*/ 	.byte	0x04, 0x12
        /*0596*/ 	.short	(.L_270 - .L_269)
	.align		4
.L_269:
        /*0598*/ 	.word	index@(_ZN7cutlass13device_kernelIN5flash11enable_sm90INS1_16FlashAttnFwdSm90INS1_25CollectiveMainloopFwdSm90ILi2EN4cute5tupleIJNS5_1CILi1EEES8_S8_EEENS6_IJNS7_ILi64EEESA_SA_EEELi512ENS_6half_tEfNS_4arch4Sm90ELb1ELb0ELb0ELb0ELb1ELb0ELb1ELb0ELb0ELb1ELb1ELb0EEENS1_21CollectiveEpilogueFwdINS6_IJSA_NS7_ILi512EEESA_EEES9_SC_SE_Li256ELb0ELb1ELb1ELb0EEENS1_19SingleTileSchedulerILb0ELb1ELb1ELi64EEEEEEEEEvNT_6ParamsE)
        /*059c*/ 	.word	0x00000008


	//----- nvinfo : EIATTR_MIN_STACK_SIZE
	.align		4
.L_270:
        /*05a0*/ 	.byte	0x04, 0x12
        /*05a2*/ 	.short	(.L_272 - .L_271)
	.align		4
.L_271:
        /*05a4*/ 	.word	index@(_ZN7cutlass13device_kernelIN5flash11enable_sm90INS1_16FlashAttnFwdSm90INS1_25CollectiveMainloopFwdSm90ILi2EN4cute5tupleIJNS5_1CILi1EEES8_S8_EEENS6_IJNS7_ILi64EEESA_SA_EEELi512ENS_6half_tEfNS_4arch4Sm90ELb1ELb0ELb0ELb1ELb1ELb0ELb0ELb0ELb0ELb1ELb1ELb0EEENS1_21CollectiveEpilogueFwdINS6_IJSA_NS7_ILi512EEESA_EEES9_SC_SE_Li256ELb1ELb1ELb1ELb0EEENS1_36VarlenDynamicPersistentTileSchedulerILi64ELi64ELi256ELi128ELb1ELb1ELb1ELb1ELb1ELb1EEEEEEEEEvNT_6ParamsE)
        /*05a8*/ 	.word	0x00000038


	//----- nvinfo : EIATTR_MIN_STACK_SIZE
	.align		4
.L_272:
        /*05ac*/ 	.byte	0x04, 0x12
        /*05ae*/ 	.short	(.L_274 - .L_273)
	.align		4
.L_273:
        /*05b0*/ 	.word	index@(_ZN7cutlass13device_kernelIN5flash11enable_sm90INS1_16FlashAttnFwdSm90INS1_25CollectiveMainloopFwdSm90ILi2EN4cute5tupleIJNS5_1CILi1EEES8_S8_EEENS6_IJNS7_ILi64EEESA_SA_EEELi512ENS_6half_tEfNS_4arch4Sm90ELb1ELb0ELb0ELb1ELb1ELb1ELb0ELb0ELb0ELb1ELb1ELb0EEENS1_21CollectiveEpilogueFwdINS6_IJSA_NS7_ILi512EEESA_EEES9_SC_SE_Li256ELb1ELb1ELb1ELb0EEENS1_36VarlenDynamicPersistentTileSchedulerILi64ELi64ELi256ELi128ELb1ELb1ELb1ELb1ELb1ELb1EEEEEEEEEvNT_6ParamsE)
        /*05b4*/ 	.word	0x00000070


	//----- nvinfo : EIATTR_MIN_STACK_SIZE
	.align		4
.L_274:
        /*05b8*/ 	.byte	0x04, 0x12
        /*05ba*/ 	.short	(.L_276 - .L_275)
	.align		4
.L_275:
        /*05bc*/ 	.word	index@(_ZN7cutlass13device_kernelIN5flash11enable_sm90INS1_16FlashAttnFwdSm90INS1_25CollectiveMainloopFwdSm90ILi2EN4cute5tupleIJNS5_1CILi1EEES8_S8_EEENS6_IJNS7_ILi64EEESA_SA_EEELi512ENS_6half_tEfNS_4arch4Sm90ELb1ELb0ELb0ELb1ELb1ELb0ELb1ELb0ELb0ELb1ELb1ELb0EEENS1_21CollectiveEpilogueFwdINS6_IJSA_NS7_ILi512EEESA_EEES9_SC_SE_Li256ELb1ELb1ELb1ELb0EEENS1_36VarlenDynamicPersistentTileSchedulerILi64ELi64ELi256ELi128ELb1ELb1ELb1ELb1ELb1ELb1EEEEEEEEEvNT_6ParamsE)
        /*05c0*/ 	.word	0x00000030


	//----- nvinfo : EIATTR_MIN_STACK_SIZE
	.align		4
.L_276:
        /*05c4*/ 	.byte	0x04, 0x12
        /*05c6*/ 	.short	(.L_278 - .L_277)
	.align		4
.L_277:
        /*05c8*/ 	.word	index@(_ZN7cutlass13device_kernelIN5flash11enable_sm90INS1_16FlashAttnFwdSm90INS1_25CollectiveMainloopFwdSm90ILi2EN4cute5tupleIJNS5_1CILi1EEES8_S8_EEENS6_IJNS7_ILi64EEESA_SA_EEELi512ENS_6half_tEfNS_4arch4Sm90ELb1ELb0ELb0ELb1ELb1ELb1ELb1ELb0ELb0ELb1ELb1ELb0EEENS1_21CollectiveEpilogueFwdINS6_IJSA_NS7_ILi512EEESA_EEES9_SC_SE_Li256ELb1ELb1ELb1ELb0EEENS1_36VarlenDynamicPersistentTileSchedulerILi64ELi64ELi256ELi128ELb1ELb1ELb1ELb1ELb1ELb1EEEEEEEEEvNT_6ParamsE)
        /*05cc*/ 	.word	0x00000088


	//----- nvinfo : EIATTR_MIN_STACK_SIZE
	.align		4
.L_278:
        /*05d0*/ 	.byte	0x04, 0x12
        /*05d2*/ 	.short	(.L_280 - .L_279)
	.align		4
.L_279:
        /*05d4*/ 	.word	index@(_ZN7cutlass13device_kernelIN5flash11enable_sm90INS1_16FlashAttnFwdSm90INS1_25CollectiveMainloopFwdSm90ILi2EN4cute5tupleIJNS5_1CILi1EEES8_S8_EEENS6_IJNS7_ILi128EEENS7_ILi96EEENS7_ILi64EEEEEELi256ENS_6half_tEfNS_4arch4Sm90ELb0ELb0ELb0ELb0ELb1ELb0ELb0ELb1ELb0ELb1ELb1ELb0EEENS1_21CollectiveEpilogueFwdINS6_IJSA_NS7_ILi256EEESB_EEES9_SE_SG_Li256ELb0ELb1ELb1ELb0EEENS1_19SingleTileSchedulerILb0ELb1ELb1ELi128EEEEEEEEEvNT_6ParamsE)
        /*05d8*/ 	.word	0x00000000


	//----- nvinfo : EIATTR_MIN_STACK_SIZE
	.align		4
.L_280:
        /*05dc*/ 	.byte	0x04, 0x12
        /*05de*/ 	.short	(.L_282 - .L_281)
	.align		4
.L_281:
        /*05e0*/ 	.word	index@(_ZN7cutlass13device_kernelIN5flash11enable_sm90INS1_16FlashAttnFwdSm90INS1_25CollectiveMainloopFwdSm90ILi2EN4cute5tupleIJNS5_1CILi1EEES8_S8_EEENS6_IJNS7_ILi128EEENS7_ILi96EEENS7_ILi64EEEEEELi256ENS_6half_tEfNS_4arch4Sm90ELb0ELb0ELb0ELb0ELb1ELb0ELb1ELb1ELb0ELb1ELb1ELb0EEENS1_21CollectiveEpilogueFwdINS6_IJSA_NS7_ILi256EEESB_EEES9_SE_SG_Li256ELb0ELb1ELb1ELb0EEENS1_19SingleTileSchedulerILb0ELb1ELb1ELi128EEEEEEEEEvNT_6ParamsE)
        /*05e4*/ 	.word	0x00000008


	//----- nvinfo : EIATTR_MIN_STACK_SIZE
	.align		4
.L_282:
        /*05e8*/ 	.byte	0x04, 0x12
        /*05ea*/ 	.short	(.L_284 - .L_283)
	.align		4
.L_283:
        /*05ec*/ 	.word	index@(_ZN7cutlass13device_kernelIN5flash11enable_sm90INS1_16FlashAttnFwdSm90INS1_25CollectiveMainloopFwdSm90ILi2EN4cute5tupleIJNS5_1CILi1EEES8_S8_EEENS6_IJNS7_ILi128EEENS7_ILi96EEENS7_ILi64EEEEEELi256ENS_6half_tEfNS_4arch4Sm90ELb0ELb0ELb0ELb1ELb1ELb0ELb0ELb1ELb0ELb1ELb1ELb0EEENS1_21CollectiveEpilogueFwdINS6_IJSA_NS7_ILi256EEESB_EEES9_SE_SG_Li256ELb1ELb1ELb1ELb0EEENS1_36VarlenDynamicPersistentTileSchedulerILi128ELi96ELi256ELi128ELb1ELb1ELb1ELb0ELb1ELb1EEEEEEEEEvNT_6ParamsE)
        /*05f0*/ 	.word	0x00000038


	//----- nvinfo : EIATTR_MIN_STACK_SIZE
	.align		4
.L_284:
        /*05f4*/ 	.byte	0x04, 0x12
        /*05f6*/ 	.short	(.L_286 - .L_285)
	.align		4
.L_285:
        /*05f8*/ 	.word	index@(_ZN7cutlass13device_kernelIN5flash11enable_sm90INS1_16FlashAttnFwdSm90INS1_25CollectiveMainloopFwdSm90ILi2EN4cute5tupleIJNS5_1CILi1EEES8_S8_EEENS6_IJNS7_ILi128EEENS7_ILi96EEENS7_ILi64EEEEEELi256ENS_6half_tEfNS_4arch4Sm90ELb0ELb0ELb0ELb1ELb1ELb1ELb0ELb1ELb0ELb1ELb1ELb0EEENS1_21CollectiveEpilogueFwdINS6_IJSA_NS7_ILi256EEESB_EEES9_SE_SG_Li256ELb1ELb1ELb1ELb0EEENS1_36VarlenDynamicPersistentTileSchedulerILi128ELi96ELi256ELi128ELb1ELb1ELb1ELb0ELb1ELb1EEEEEEEEEvNT_6ParamsE)
        /*05fc*/ 	.word	0x00000158


	//----- nvinfo : EIATTR_MIN_STACK_SIZE
	.align		4
.L_286:
        /*0600*/ 	.byte	0x04, 0x12
        /*0602*/ 	.short	(.L_288 - .L_287)
	.align		4
.L_287:
        /*0604*/ 	.word	index@(_ZN7cutlass13device_kernelIN5flash11enable_sm90INS1_16FlashAttnFwdSm90INS1_25CollectiveMainloopFwdSm90ILi2EN4cute5tupleIJNS5_1CILi1EEES8_S8_EEENS6_IJNS7_ILi128EEENS7_ILi96EEENS7_ILi64EEEEEELi256ENS_6half_tEfNS_4arch4Sm90ELb0ELb0ELb0ELb1ELb1ELb0ELb1ELb1ELb0ELb1ELb1ELb0EEENS1_21CollectiveEpilogueFwdINS6_IJSA_NS7_ILi256EEESB_EEES9_SE_SG_Li256ELb1ELb1ELb1ELb0EEENS1_36VarlenDynamicPersistentTileSchedulerILi128ELi96ELi256ELi128ELb1ELb1ELb1ELb0ELb1ELb1EEEEEEEEEvNT_6ParamsE)
        /*0608*/ 	.word	0x00000040


	//----- nvinfo : EIATTR_MIN_STACK_SIZE
	.align		4
.L_288:
        /*060c*/ 	.byte	0x04, 0x12
        /*060e*/ 	.short	(.L_290 - .L_289)
	.align		4
.L_289:
        /*0610*/ 	.word	index@(_ZN7cutlass13device_kernelIN5flash11enable_sm90INS1_16FlashAttnFwdSm90INS1_25CollectiveMainloopFwdSm90ILi2EN4cute5tupleIJNS5_1CILi1EEES8_S8_EEENS6_IJNS7_ILi128EEENS7_ILi96EEENS7_ILi64EEEEEELi256ENS_6half_tEfNS_4arch4Sm90ELb0ELb0ELb0ELb1ELb1ELb1ELb1ELb1ELb0ELb1ELb1ELb0EEENS1_21CollectiveEpilogueFwdINS6_IJSA_NS7_ILi256EEESB_EEES9_SE_SG_Li256ELb1ELb1ELb1ELb0EEENS1_36VarlenDynamicPersistentTileSchedulerILi128ELi96ELi256ELi128ELb1ELb1ELb1ELb0ELb1ELb1EEEEEEEEEvNT_6ParamsE)
        /*0614*/ 	.word	0x000001a8


	//----- nvinfo : EIATTR_MIN_STACK_SIZE
	.align		4
.L_290:
        /*0618*/ 	.byte	0x04, 0x12
        /*061a*/ 	.short	(.L_292 - .L_291)
	.align		4
.L_291:
        /*061c*/ 	.word	index@(_ZN7cutlass13device_kernelIN5flash11enable_sm90INS1_16FlashAttnFwdSm90INS1_25CollectiveMainloopFwdSm90ILi2EN4cute5tupleIJNS5_1CILi1EEES8_S8_EEENS6_IJNS7_ILi128EEENS7_ILi96EEENS7_ILi64EEEEEELi256ENS_6half_tEfNS_4arch4Sm90ELb0ELb1ELb0ELb0ELb1ELb0ELb0ELb1ELb0ELb1ELb1ELb0EEENS1_21CollectiveEpilogueFwdINS6_IJSA_NS7_ILi256EEESB_EEES9_SE_SG_Li256ELb0ELb1ELb1ELb0EEENS1_19SingleTileSchedulerILb0ELb1ELb1ELi128EEEEEEEEEvNT_6ParamsE)
        /*0620*/ 	.word	0x00000000


	//----- nvinfo : EIATTR_MIN_STACK_SIZE
	.align		4
.L_292:
        /*0624*/ 	.byte	0x04, 0x12
        /*0626*/ 	.short	(.L_294 - .L_293)
	.align		4
.L_293:
        /*0628*/ 	.word	index@(_ZN7cutlass13device_kernelIN5flash11enable_sm90INS1_16FlashAttnFwdSm90INS1_25CollectiveMainloopFwdSm90ILi2EN4cute5tupleIJNS5_1CILi1EEES8_S8_EEENS6_IJNS7_ILi128EEENS7_ILi96EEENS7_ILi64EEEEEELi256ENS_6half_tEfNS_4arch4Sm90ELb0ELb1ELb0ELb0ELb1ELb0ELb1ELb1ELb0ELb1ELb1ELb0EEENS1_21CollectiveEpilogueFwdINS6_IJSA_NS7_ILi256EEESB_EEES9_SE_SG_Li256ELb0ELb1ELb1ELb0EEENS1_19SingleTileSchedulerILb0ELb1ELb1ELi128EEEEEEEEEvNT_6ParamsE)
        /*062c*/ 	.word	0x000056a0


	//----- nvinfo : EIATTR_MIN_STACK_SIZE
	.align		4
.L_294:
        /*0630*/ 	.byte	0x04, 0x12
        /*0632*/ 	.short	(.L_296 - .L_295)
	.align		4
.L_295:
        /*0634*/ 	.word	index@(_ZN7cutlass13device_kernelIN5flash11enable_sm90INS1_16FlashAttnFwdSm90INS1_25CollectiveMainloopFwdSm90ILi2EN4cute5tupleIJNS5_1CILi1EEES8_S8_EEENS6_IJNS7_ILi128EEENS7_ILi96EEENS7_ILi64EEEEEELi256ENS_6half_tEfNS_4arch4Sm90ELb0ELb1ELb0ELb1ELb1ELb0ELb0ELb1ELb0ELb1ELb1ELb0EEENS1_21CollectiveEpilogueFwdINS6_IJSA_NS7_ILi256EEESB_EEES9_SE_SG_Li256ELb1ELb1ELb1ELb0EEENS1_36VarlenDynamicPersistentTileSchedulerILi128ELi96ELi256ELi128ELb1ELb1ELb1ELb1ELb0ELb1EEEEEEEEEvNT_6ParamsE)
        /*0638*/ 	.word	0x00000020


	//----- nvinfo : EIATTR_MIN_STACK_SIZE
	.align		4
.L_296:
        /*063c*/ 	.byte	0x04, 0x12
        /*063e*/ 	.short	(.L_298 - .L_297)
	.align		4
.L_297:
        /*0640*/ 	.word	index@(_ZN7cutlass13device_kernelIN5flash11enable_sm90INS1_16FlashAttnFwdSm90INS1_25CollectiveMainloopFwdSm90ILi2EN4cute5tupleIJNS5_1CILi1EEES8_S8_EEENS6_IJNS7_ILi128EEENS7_ILi96EEENS7_ILi64EEEEEELi256ENS_6half_tEfNS_4arch4Sm90ELb0ELb1ELb0ELb1ELb1ELb1ELb0ELb1ELb0ELb1ELb1ELb0EEENS1_21CollectiveEpilogueFwdINS6_IJSA_NS7_ILi256EEESB_EEES9_SE_SG_Li256ELb1ELb1ELb1ELb0EEENS1_36VarlenDynamicPersistentTileSchedulerILi128ELi96ELi256ELi128ELb1ELb1ELb1ELb1ELb0ELb1EEEEEEEEEvNT_6ParamsE)
        /*0644*/ 	.word	0x00000440


	//----- nvinfo : EIATTR_MIN_STACK_SIZE
	.align		4
.L_298:
        /*0648*/ 	.byte	0x04, 0x12
        /*064a*/ 	.short	(.L_300 - .L_299)
	.align		4
.L_299:
        /*064c*/ 	.word	index@(_ZN7cutlass13device_kernelIN5flash11enable_sm90INS1_16FlashAttnFwdSm90INS1_25CollectiveMainloopFwdSm90ILi2EN4cute5tupleIJNS5_1CILi1EEES8_S8_EEENS6_IJNS7_ILi128EEENS7_ILi96EEENS7_ILi64EEEEEELi256ENS_6half_tEfNS_4arch4Sm90ELb0ELb1ELb0ELb1ELb1ELb0ELb1ELb1ELb0ELb1ELb1ELb0EEENS1_21CollectiveEpilogueFwdINS6_IJSA_NS7_ILi256EEESB_EEES9_SE_SG_Li256ELb1ELb1ELb1ELb0EEENS1_36VarlenDynamicPersistentTileSchedulerILi128ELi96ELi256ELi128ELb1ELb1ELb1ELb1ELb0ELb1EEEEEEEEEvNT_6ParamsE)
        /*0650*/ 	.word	0x000004e0


	//----- nvinfo : EIATTR_MIN_STACK_SIZE
	.align		4
.L_300:
        /*0654*/ 	.byte	0x04, 0x12
        /*0656*/ 	.short	(.L_302 - .L_301)
	.align		4
.L_301:
        /*0658*/ 	.word	index@(_ZN7cutlass13device_kernelIN5flash11enable_sm90INS1_16FlashAttnFwdSm90INS1_25CollectiveMainloopFwdSm90ILi2EN4cute5tupleIJNS5_1CILi1EEES8_S8_EEENS6_IJNS7_ILi128EEENS7_ILi96EEENS7_ILi64EEEEEELi256ENS_6half_tEfNS_4arch4Sm90ELb0ELb1ELb0ELb1ELb1ELb1ELb1ELb1ELb0ELb1ELb1ELb0EEENS1_21CollectiveEpilogueFwdINS6_IJSA_NS7_ILi256EEESB_EEES9_SE_SG_Li256ELb1ELb1ELb1ELb0EEENS1_36VarlenDynamicPersistentTileSchedulerILi128ELi96ELi256ELi128ELb1ELb1ELb1ELb1ELb0ELb1EEEEEEEEEvNT_6ParamsE)
        /*065c*/ 	.word	0x00000530


	//----- nvinfo : EIATTR_MIN_STACK_SIZE
	.align		4
.L_302:
        /*0660*/ 	.byte	0x04, 0x12
        /*0662*/ 	.short	(.L_304 - .L_303)
	.align		4
.L_303:
        /*0664*/ 	.word	index@(_ZN7cutlass13device_kernelIN5flash11enable_sm90INS1_16FlashAttnFwdSm90INS1_25CollectiveMainloopFwdSm90ILi2EN4cute5tupleIJNS5_1CILi1EEES8_S8_EEENS6_IJNS7_ILi128EEENS7_ILi96EEENS7_ILi64EEEEEELi256ENS_6half_tEfNS_4arch4Sm90ELb1ELb0ELb0ELb0ELb1ELb0ELb0ELb1ELb0ELb1ELb1ELb0EEENS1_21CollectiveEpilogueFwdINS6_IJSA_NS7_ILi256EEESB_EEES9_SE_SG_Li256ELb0ELb1ELb1ELb0EEENS1_19SingleTileSchedulerILb0ELb1ELb1ELi128EEEEEEEEEvNT_6ParamsE)
        /*0668*/ 	.word	0x00000000


	//----- nvinfo : EIATTR_MIN_STACK_SIZE
	.align		4
.L_304:
        /*066c*/ 	.byte	0x04, 0x12
        /*066e*/ 	.short	(.L_306 - .L_305)
	.align		4
.L_305:
        /*0670*/ 	.word	index@(_ZN7cutlass13device_kernelIN5flash11enable_sm90INS1_16FlashAttnFwdSm90INS1_25CollectiveMainloopFwdSm90ILi2EN4cute5tupleIJNS5_1CILi1EEES8_S8_EEENS6_IJNS7_ILi128EEENS7_ILi96EEENS7_ILi64EEEEEELi256ENS_6half_tEfNS_4arch4Sm90ELb1ELb0ELb0ELb0ELb1ELb0ELb1ELb1ELb0ELb1ELb1ELb0EEENS1_21CollectiveEpilogueFwdINS6_IJSA_NS7_ILi256EEESB_EEES9_SE_SG_Li256ELb0ELb1ELb1ELb0EEENS1_19SingleTileSchedulerILb0ELb1ELb1ELi128EEEEEEEEEvNT_6ParamsE)
        /*0674*/ 	.word	0x00000008


	//----- nvinfo : EIATTR_MIN_STACK_SIZE
	.align		4
.L_306:
        /*0678*/ 	.byte	0x04, 0x12
        /*067a*/ 	.short	(.L_308 - .L_307)
	.align		4
.L_307:
        /*067c*/ 	.word	index@(_ZN7cutlass13device_kernelIN5flash11enable_sm90INS1_16FlashAttnFwdSm90INS1_25CollectiveMainloopFwdSm90ILi2EN4cute5tupleIJNS5_1CILi1EEES8_S8_EEENS6_IJNS7_ILi128EEENS7_ILi96EEENS7_ILi64EEEEEELi256ENS_6half_tEfNS_4arch4Sm90ELb1ELb0ELb0ELb1ELb1ELb0ELb0ELb1ELb0ELb1ELb1ELb0EEENS1_21CollectiveEpilogueFwdINS6_IJSA_NS7_ILi256EEESB_EEES9_SE_SG_Li256ELb1ELb1ELb1ELb0EEENS1_36VarlenDynamicPersistentTileSchedulerILi128ELi96ELi256ELi128ELb1ELb1ELb1ELb1ELb1ELb1EEEEEEEEEvNT_6ParamsE)
        /*0680*/ 	.word	0x00000030


	//----- nvinfo : EIATTR_MIN_STACK_SIZE
	.align		4
.L_308:
        /*0684*/ 	.byte	0x04, 0x12
        /*0686*/ 	.short	(.L_310 - .L_309)
	.align		4
.L_309:
        /*0688*/ 	.word	index@(_ZN7cutlass13device_kernelIN5flash11enable_sm90INS1_16FlashAttnFwdSm90INS1_25CollectiveMainloopFwdSm90ILi2EN4cute5tupleIJNS5_1CILi1EEES8_S8_EEENS6_IJNS7_ILi128EEENS7_ILi96EEENS7_ILi64EEEEEELi256ENS_6half_tEfNS_4arch4Sm90ELb1ELb0ELb0ELb1ELb1ELb1ELb0ELb1ELb0ELb1ELb1ELb0EEENS1_21CollectiveEpilogueFwdINS6_IJSA_NS7_ILi256EEESB_EEES9_SE_SG_Li256ELb1ELb1ELb1ELb0EEENS1_36VarlenDynamicPersistentTileSchedulerILi128ELi96ELi256ELi128ELb1ELb1ELb1ELb1ELb1ELb1EEEEEEEEEvNT_6ParamsE)
        /*068c*/ 	.word	0x00000150


	//----- nvinfo : EIATTR_MIN_STACK_SIZE
	.align		4
.L_310:
        /*0690*/ 	.byte	0x04, 0x12
        /*0692*/ 	.short	(.L_312 - .L_311)
	.align		4
.L_311:
        /*0694*/ 	.word	index@(_ZN7cutlass13device_kernelIN5flash11enable_sm90INS1_16FlashAttnFwdSm90INS1_25CollectiveMainloopFwdSm90ILi2EN4cute5tupleIJNS5_1CILi1EEES8_S8_EEENS6_IJNS7_ILi128EEENS7_ILi96EEENS7_ILi64EEEEEELi256ENS_6half_tEfNS_4arch4Sm90ELb1ELb0ELb0ELb1ELb1ELb0ELb1ELb1ELb0ELb1ELb1ELb0EEENS1_21CollectiveEpilogueFwdINS6_IJSA_NS7_ILi256EEESB_EEES9_SE_SG_Li256ELb1ELb1ELb1ELb0EEENS1_36VarlenDynamicPersistentTileSchedulerILi128ELi96ELi256ELi128ELb1ELb1ELb1ELb1ELb1ELb1EEEEEEEEEvNT_6ParamsE)
        /*0698*/ 	.word	0x00000040


	//----- nvinfo : EIATTR_MIN_STACK_SIZE
	.align		4
.L_312:
        /*069c*/ 	.byte	0x04, 0x12
        /*069e*/ 	.short	(.L_314 - .L_313)
	.align		4
.L_313:
        /*06a0*/ 	.word	index@(_ZN7cutlass13device_kernelIN5flash11enable_sm90INS1_16FlashAttnFwdSm90INS1_25CollectiveMainloopFwdSm90ILi2EN4cute5tupleIJNS5_1CILi1EEES8_S8_EEENS6_IJNS7_ILi128EEENS7_ILi96EEENS7_ILi64EEEEEELi256ENS_6half_tEfNS_4arch4Sm90ELb1ELb0ELb0ELb1ELb1ELb1ELb1ELb1ELb0ELb1ELb1ELb0EEENS1_21CollectiveEpilogueFwdINS6_IJSA_NS7_ILi256EEESB_EEES9_SE_SG_Li256ELb1ELb1ELb1ELb0EEENS1_36VarlenDynamicPersistentTileSchedulerILi128ELi96ELi256ELi128ELb1ELb1ELb1ELb1ELb1ELb1EEEEEEEEEvNT_6ParamsE)
        /*06a4*/ 	.word	0x000001e8
.L_314:


//--------------------- .nv.compat                --------------------------
	.section	.nv.compat,"",@"SHT_CUDA_COMPAT_INFO"
	.align	4
        /*0000*/ 	.byte	0x02, 0x09, 0x01, 0x00, 0x02, 0x02, 0x04, 0x00, 0x02, 0x05, 0x05, 0x00, 0x03, 0x07, 0x01, 0x01
        /*0010*/ 	.byte	0x02, 0x03, 0x01, 0x00, 0x02, 0x06, 0x01, 0x00, 0x04, 0x0b, 0x08, 0x00, 0x00, 0x00, 0x00, 0x00
        /*0020*/ 	.byte	0x00, 0x00, 0x00, 0x00


//--------------------- .nv.info._ZN7cutlass13device_kernelIN5flash11enable_sm90INS1_16FlashAttnFwdSm90INS1_25CollectiveMainloopFwdSm90ILi2EN4cute5tupleIJNS5_1CILi1EEES8_S8_EEENS6_IJNS7_ILi128EEENS7_ILi96EEENS7_ILi192EEEEEELi128ENS_6half_tEfNS_4arch4Sm90ELb0ELb0ELb0ELb0ELb1ELb0ELb0ELb1ELb1ELb1ELb1ELb0EEENS1_21CollectiveEpilogueFwdINS6_IJSA_SA_SB_EEES9_SE_SG_Li256ELb0ELb1ELb1ELb0EEENS1_19SingleTileSchedulerILb0ELb1ELb1ELi128EEEEEEEEEvNT_6ParamsE --------------------------
	.section	.nv.info._ZN7cutlass13device_kernelIN5flash11enable_sm90INS1_16FlashAttnFwdSm90INS1_25CollectiveMainloopFwdSm90ILi2EN4cute5tupleIJNS5_1CILi1EEES8_S8_EEENS6_IJNS7_ILi128EEENS7_ILi96EEENS7_ILi192EEEEEELi128ENS_6half_tEfNS_4arch4Sm90ELb0ELb0ELb0ELb0ELb1ELb0ELb0ELb1ELb1ELb1ELb1ELb0EEENS1_21CollectiveEpilogueFwdINS6_IJSA_SA_SB_EEES9_SE_SG_Li256ELb0ELb1ELb1ELb0EEENS1_19SingleTileSchedulerILb0ELb1ELb1ELi128EEEEEEEEEvNT_6ParamsE,"",@"SHT_CUDA_INFO"
	.sectionflags	@""
	.align	4


	//----- nvinfo : EIATTR_CUDA_API_VERSION
	.align		4
        /*0000*/ 	.byte	0x04, 0x37
        /*0002*/ 	.short	(.L_316 - .L_315)
.L_315:
        /*0004*/ 	.word	0x00000082


	//----- nvinfo : EIATTR_KPARAM_INFO
	.align		4
.L_316:
        /*0008*/ 	.byte	0x04, 0x17
        /*000a*/ 	.short	(.L_318 - .L_317)
.L_317:
        /*000c*/ 	.word	0x00000000
        /*0010*/ 	.short	0x0000
        /*0012*/ 	.short	0x0070
        /*0014*/ 	.byte	0x00, 0xf0, 0x01, 0x28


	//----- nvinfo : EIATTR_SPARSE_MMA_MASK
	.align		4
.L_318:
        /*0018*/ 	.byte	0x03, 0x50
        /*001a*/ 	.short	0x0000


	//----- nvinfo : EIATTR_MAXREG_COUNT
	.align		4
        /*001c*/ 	.byte	0x03, 0x1b
        /*001e*/ 	.short	0x00a8


	//----- nvinfo : EIATTR_NUM_BARRIERS
	.align		4
        /*0020*/ 	.byte	0x02, 0x4c
        /*0022*/ 	.byte	0x09
	.zero		1


	//----- nvinfo : EIATTR_EXTERNS
	.align		4
        /*0024*/ 	.byte	0x04, 0x0f
        /*0026*/ 	.short	(.L_320 - .L_319)


	//   ....[0]....
	.align		4
.L_319:
        /*0028*/ 	.word	index@(__assertfail)


	//----- nvinfo : EIATTR_MERCURY_ISA_VERSION
	.align		4
.L_320:
        /*002c*/ 	.byte	0x03, 0x5f
        /*002e*/ 	.short	0x0101


	//----- nvinfo : EIATTR_INT_WARP_WIDE_INSTR_OFFSETS
	.align		4
        /*0030*/ 	.byte	0x04, 0x31
        /*0032*/ 	.short	(.L_322 - .L_321)


	//   ....[0]....
.L_321:
        /*0034*/ 	.word	0x000000b0


	//   ....[1]....
        /*0038*/ 	.word	0x000000c0


	//   ....[2]....
        /*003c*/ 	.word	0x00000160


	//----- nvinfo : EIATTR_COOP_GROUP_MASK_REGIDS
	.align		4
.L_322:
        /*0040*/ 	.byte	0x04, 0x29
        /*0042*/ 	.short	(.L_324 - .L_323)


	//   ....[0]....
.L_323:
        /*0044*/ 	.word	0xffffffff


	//   ....[1]....
        /*0048*/ 	.word	0xffffffff


	//   ....[2]....
        /*004c*/ 	.word	0xffffffff


	//   ....[3]....
        /*0050*/ 	.word	0xffffffff


	//   ....[4]....
        /*0054*/ 	.word	0xffffffff


	//   ....[5]....
        /*0058*/ 	.word	0xffffffff


	//   ....[6]....
        /*005c*/ 	.word	0xffffffff


	//   ....[7]....
        /*0060*/ 	.word	0xffffffff


	//   ....[8]....
        /*0064*/ 	.word	0xffffffff


	//   ....[9]....
        /*0068*/ 	.word	0xffffffff


	//   ....[10]....
        /*006c*/ 	.word	0xffffffff


	//   ....[11]....
        /*0070*/ 	.word	0xffffffff


	//   ....[12]....
        /*0074*/ 	.word	0xffffffff


	//   ....[13]....
        /*0078*/ 	.word	0xffffffff


	//   ....[14]....
        /*007c*/ 	.word	0xffffffff


	//   ....[15]....
        /*0080*/ 	.word	0xffffffff


	//   ....[16]....
        /*0084*/ 	.word	0xffffffff


	//   ....[17]....
        /*0088*/ 	.word	0xffffffff


	//   ....[18]....
        /*008c*/ 	.word	0xffffffff


	//   ....[19]....
        /*0090*/ 	.word	0xffffffff


	//   ....[20]....
        /*0094*/ 	.word	0xffffffff


	//   ....[21]....
        /*0098*/ 	.word	0xffffffff


	//   ....[22]....
        /*009c*/ 	.word	0xffffffff


	//   ....[23]....
        /*00a0*/ 	.word	0xffffffff


	//   ....[24]....
        /*00a4*/ 	.word	0xffffffff


	//   ....[25]....
        /*00a8*/ 	.word	0xffffffff


	//   ....[26]....
        /*00ac*/ 	.word	0xffffffff


	//   ....[27]....
        /*00b0*/ 	.word	0xffffffff


	//   ....[28]....
        /*00b4*/ 	.word	0xffffffff


	//   ....[29]....
        /*00b8*/ 	.word	0xffffffff


	//   ....[30]....
        /*00bc*/ 	.word	0xffffffff


	//   ....[31]....
        /*00c0*/ 	.word	0xffffffff


	//   ....[32]....
        /*00c4*/ 	.word	0xffffffff


	//   ....[33]....
        /*00c8*/ 	.word	0xffffffff


	//   ....[34]....
        /*00cc*/ 	.word	0xffffffff


	//   ....[35]....
        /*00d0*/ 	.word	0xffffffff


	//   ....[36]....
        /*00d4*/ 	.word	0xffffffff


	//   ....[37]....
        /*00d8*/ 	.word	0xffffffff


	//   ....[38]....
        /*00dc*/ 	.word	0xffffffff


	//   ....[39]....
        /*00e0*/ 	.word	0xffffffff


	//   ....[40]....
        /*00e4*/ 	.word	0xffffffff


	//   ....[41]....
        /*00e8*/ 	.word	0xffffffff


	//   ....[42]....
        /*00ec*/ 	.word	0xffffffff


	//   ....[43]....
        /*00f0*/ 	.word	0xffffffff


	//   ....[44]....
        /*00f4*/ 	.word	0xffffffff


	//   ....[45]....
        /*00f8*/ 	.word	0xffffffff


	//   ....[46]....
        /*00fc*/ 	.word	0xffffffff


	//   ....[47]....
        /*0100*/ 	.word	0xffffffff


	//   ....[48]....
        /*0104*/ 	.word	0xffffffff


	//   ....[49]....
        /*0108*/ 	.word	0xffffffff


	//   ....[50]....
        /*010c*/ 	.word	0xffffffff


	//   ....[51]....
        /*0110*/ 	.word	0xffffffff


	//   ....[52]....
        /*0114*/ 	.word	0xffffffff


	//   ....[53]....
        /*0118*/ 	.word	0xffffffff


	//   ....[54]....
        /*011c*/ 	.word	0xffffffff


	//   ....[55]....
        /*0120*/ 	.word	0xffffffff


	//   ....[56]....
        /*0124*/ 	.word	0xffffffff


	//   ....[57]....
        /*0128*/ 	.word	0xffffffff


	//   ....[58]....
        /*012c*/ 	.word	0xffffffff


	//   ....[59]....
        /*0130*/ 	.word	0xffffffff


	//   ....[60]....
        /*0134*/ 	.word	0xffffffff


	//   ....[61]....
        /*0138*/ 	.word	0xffffffff


	//   ....[62]....
        /*013c*/ 	.word	0xffffffff


	//   ....[63]....
        /*0140*/ 	.word	0xffffffff


	//   ....[64]....
        /*0144*/ 	.word	0xffffffff


	//   ....[65]....
        /*0148*/ 	.word	0xffffffff


	//   ....[66]....
        /*014c*/ 	.word	0xffffffff


	//   ....[67]....
        /*0150*/ 	.word	0xffffffff


	//   ....[68]....
        /*0154*/ 	.word	0xffffffff


	//   ....[69]....
        /*0158*/ 	.word	0xffffffff


	//   ....[70]....
        /*015c*/ 	.word	0xffffffff


	//   ....[71]....
        /*0160*/ 	.word	0xffffffff


	//   ....[72]....
        /*0164*/ 	.word	0xffffffff


	//   ....[73]....
        /*0168*/ 	.word	0xffffffff


	//   ....[74]....
        /*016c*/ 	.word	0xffffffff


	//   ....[75]....
        /*0170*/ 	.word	0xffffffff


	//   ....[76]....
        /*0174*/ 	.word	0xffffffff


	//   ....[77]....
        /*0178*/ 	.word	0xffffffff


	//   ....[78]....
        /*017c*/ 	.word	0xffffffff


	//   ....[79]....
        /*0180*/ 	.word	0xffffffff


	//   ....[80]....
        /*0184*/ 	.word	0xffffffff


	//   ....[81]....
        /*0188*/ 	.word	0xffffffff


	//   ....[82]....
        /*018c*/ 	.word	0xffffffff


	//   ....[83]....
        /*0190*/ 	.word	0xffffffff


	//   ....[84]....
        /*0194*/ 	.word	0xffffffff


	//   ....[85]....
        /*0198*/ 	.word	0xffffffff


	//   ....[86]....
        /*019c*/ 	.word	0xffffffff


	//   ....[87]....
        /*01a0*/ 	.word	0xffffffff


	//   ....[88]....
        /*01a4*/ 	.word	0xffffffff


	//   ....[89]....
        /*01a8*/ 	.word	0xffffffff


	//   ....[90]....
        /*01ac*/ 	.word	0xffffffff


	//   ....[91]....
        /*01b0*/ 	.word	0xffffffff


	//   ....[92]....
        /*01b4*/ 	.word	0xffffffff


	//   ....[93]....
        /*01b8*/ 	.word	0x0500000f


	//   ....[94]....
        /*01bc*/ 	.word	0x0500000f


	//   ....[95]....
        /*01c0*/ 	.word	0x0500000f


	//   ....[96]....
        /*01c4*/ 	.word	0x0500000f


	//   ....[97]....
        /*01c8*/ 	.word	0x0500000f


	//   ....[98]....
        /*01cc*/ 	.word	0x0500000f


	//   ....[99]....
        /*01d0*/ 	.word	0x0500000f


	//   ....[100]....
        /*01d4*/ 	.word	0x0500000f


	//   ....[101]....
        /*01d8*/ 	.word	0x0500000f


	//   ....[102]....
        /*01dc*/ 	.word	0x0500000f


	//   ....[103]....
        /*01e0*/ 	.word	0x0500000f


	//   ....[104]....
        /*01e4*/ 	.word	0x0500000f


	//   ....[105]....
        /*01e8*/ 	.word	0x0500000f


	//   ....[106]....
        /*01ec*/ 	.word	0x0500000f


	//   ....[107]....
        /*01f0*/ 	.word	0x0500000f


	//   ....[108]....
        /*01f4*/ 	.word	0x0500000f


	//   ....[109]....
        /*01f8*/ 	.word	0x0500000f


	//   ....[110]....
        /*01fc*/ 	.word	0x0500000f


	//   ....[111]....
        /*0200*/ 	.word	0x0500000f


	//   ....[112]....
        /*0204*/ 	.word	0x0500000f


	//   ....[113]....
        /*0208*/ 	.word	0x0500000f


	//   ....[114]....
        /*020c*/ 	.word	0x0500000f


	//   ....[115]....
        /*0210*/ 	.word	0x0500000f


	//   ....[116]....
        /*0214*/ 	.word	0x0500000f


	//   ....[117]....
        /*0218*/ 	.word	0x0500000f


	//   ....[118]....
        /*021c*/ 	.word	0x0500000f


	//   ....[119]....
        /*0220*/ 	.word	0x0500000f


	//   ....[120]....
        /*0224*/ 	.word	0x0500000f


	//   ....[121]....
        /*0228*/ 	.word	0x0500000f


	//   ....[122]....
        /*022c*/ 	.word	0x0500000f


	//   ....[123]....
        /*0230*/ 	.word	0x0500000f


	//   ....[124]....
        /*0234*/ 	.word	0x0500000f


	//   ....[125]....
        /*0238*/ 	.word	0x0500000f


	//   ....[126]....
        /*023c*/ 	.word	0x0500000f


	//   ....[127]....
        /*0240*/ 	.word	0x0500000f


	//   ....[128]....
        /*0244*/ 	.word	0x0500000f


	//   ....[129]....
        /*0248*/ 	.word	0x0500000f


	//   ....[130]....
        /*024c*/ 	.word	0x0500000f


	//   ....[131]....
        /*0250*/ 	.word	0x0500000f


	//   ....[132]....
        /*0254*/ 	.word	0x0500000f


	//   ....[133]....
        /*0258*/ 	.word	0x0500000f


	//   ....[134]....
        /*025c*/ 	.word	0x0500000f


	//   ....[135]....
        /*0260*/ 	.word	0x0500000f


	//   ....[136]....
        /*0264*/ 	.word	0x0500000f


	//   ....[137]....
        /*0268*/ 	.word	0x0500000f


	//   ....[138]....
        /*026c*/ 	.word	0x0500000f


	//   ....[139]....
        /*0270*/ 	.word	0x0500000f


	//   ....[140]....
        /*0274*/ 	.word	0x0500000f


	//   ....[141]....
        /*0278*/ 	.word	0x0500000f


	//   ....[142]....
        /*027c*/ 	.word	0x0500000f


	//   ....[143]....
        /*0280*/ 	.word	0x0500000f


	//   ....[144]....
        /*0284*/ 	.word	0x0500000f


	//   ....[145]....
        /*0288*/ 	.word	0x0500000f


	//   ....[146]....
        /*028c*/ 	.word	0x0500000f


	//   ....[147]....
        /*0290*/ 	.word	0x0500000f


	//   ....[148]....
        /*0294*/ 	.word	0x0500000f


	//   ....[149]....
        /*0298*/ 	.word	0x0500000f


	//   ....[150]....
        /*029c*/ 	.word	0x0500000f


	//   ....[151]....
        /*02a0*/ 	.word	0x0500000f


	//   ....[152]....
        /*02a4*/ 	.word	0x0500000f


	//   ....[153]....
        /*02a8*/ 	.word	0x0500000f


	//   ....[154]....
        /*02ac*/ 	.word	0x0500000f


	//   ....[155]....
        /*02b0*/ 	.word	0x0500000f


	//   ....[156]....
        /*02b4*/ 	.word	0x0500000f


	//   ....[157]....
        /*02b8*/ 	.word	0x0500000f


	//   ....[158]....
        /*02bc*/ 	.word	0x0500000f


	//----- nvinfo : EIATTR_COOP_GROUP_INSTR_OFFSETS
	.align		4
.L_324:
        /*02c0*/ 	.byte	0x04, 0x28
        /*02c2*/ 	.short	(.L_326 - .L_325)


	//   ....[0]....
.L_325:
        /*02c4*/ 	.word	0x00000060


	//   ....[1]....
        /*02c8*/ 	.word	0x000000a0


	//   ....[2]....
        /*02cc*/ 	.word	0x000002c0


	//   ....[3]....
        /*02d0*/ 	.word	0x00000420


	//   ....[4]....
        /*02d4*/ 	.word	0x00000540


	//   ....[5]....
        /*02d8*/ 	.word	0x000006a0


	//   ....[6]....
        /*02dc*/ 	.word	0x00000f60


	//   ....[7]....
        /*02e0*/ 	.word	0x00001f80


	//   ....[8]....
        /*02e4*/ 	.word	0x00002090


	//   ....[9]....
        /*02e8*/ 	.word	0x00002510


	//   ....[10]....
        /*02ec*/ 	.word	0x00002580


	//   ....[11]....
        /*02f0*/ 	.word	0x000041e0


	//   ....[12]....
        /*02f4*/ 	.word	0x000041f0


	//   ....[13]....
        /*02f8*/ 	.word	0x00004220


	//   ....[14]....
        /*02fc*/ 	.word	0x00004240


	//   ....[15]....
        /*0300*/ 	.word	0x00005340


	//   ....[16]....
        /*0304*/ 	.word	0x00005370


	//   ....[17]....
        /*0308*/ 	.word	0x00005410


	//   ....[18]....
        /*030c*/ 	.word	0x00005420


	//   ....[19]....
        /*0310*/ 	.word	0x000062b0


	//   ....[20]....
        /*0314*/ 	.word	0x000062f0


	//   ....[21]....
        /*0318*/ 	.word	0x00006330


	//   ....[22]....
        /*031c*/ 	.word	0x00006360


	//   ....[23]....
        /*0320*/ 	.word	0x00006380


	//   ....[24]....
        /*0324*/ 	.word	0x000063a0


	//   ....[25]....
        /*0328*/ 	.word	0x000069e0


	//   ....[26]....
        /*032c*/ 	.word	0x000069f0


	//   ....[27]....
        /*0330*/ 	.word	0x00007400


	//   ....[28]....
        /*0334*/ 	.word	0x00008620


	//   ....[29]....
        /*0338*/ 	.word	0x00008640


	//   ....[30]....
        /*033c*/ 	.word	0x00008650


	//   ....[31]....
        /*0340*/ 	.word	0x00008660


	//   ....[32]....
        /*0344*/ 	.word	0x00008670


	//   ....[33]....
        /*0348*/ 	.word	0x00008680


	//   ....[34]....
        /*034c*/ 	.word	0x00008690


	//   ....[35]....
        /*0350*/ 	.word	0x000086f0


	//   ....[36]....
        /*0354*/ 	.word	0x00008730


	//   ....[37]....
        /*0358*/ 	.word	0x00008790


	//   ....[38]....
        /*035c*/ 	.word	0x000087a0


	//   ....[39]....
        /*0360*/ 	.word	0x00008860


	//   ....[40]....
        /*0364*/ 	.word	0x00008e90


	//   ....[41]....
        /*0368*/ 	.word	0x00008ed0


	//   ....[42]....
        /*036c*/ 	.word	0x00008f00


	//   ....[43]....
        /*0370*/ 	.word	0x00008f10


	//   ....[44]....
        /*0374*/ 	.word	0x00008f20


	//   ....[45]....
        /*0378*/ 	.word	0x00008fa0


	//   ....[46]....
        /*037c*/ 	.word	0x00008fe0


	//   ....[47]....
        /*0380*/ 	.word	0x00009030


	//   ....[48]....
        /*0384*/ 	.word	0x00009060


	//   ....[49]....
        /*0388*/ 	.word	0x000090c0


	//   ....[50]....
        /*038c*/ 	.word	0x00009100


	//   ....[51]....
        /*0390*/ 	.word	0x00009150


	//   ....[52]....
        /*0394*/ 	.word	0x00009180


	//   ....[53]....
        /*0398*/ 	.word	0x000091d0


	//   ....[54]....
        /*039c*/ 	.word	0x00009210


	//   ....[55]....
        /*03a0*/ 	.word	0x00009260


	//   ....[56]....
        /*03a4*/ 	.word	0x000099b0


	//   ....[57]....
        /*03a8*/ 	.word	0x000099d0


	//   ....[58]....
        /*03ac*/ 	.word	0x000099e0


	//   ....[59]....
        /*03b0*/ 	.word	0x000099f0


	//   ....[60]....
        /*03b4*/ 	.word	0x00009a00


	//   ....[61]....
        /*03b8*/ 	.word	0x00009a20


	//   ....[62]....
        /*03bc*/ 	.word	0x00009a80


	//   ....[63]....
        /*03c0*/ 	.word	0x00009ab0


	//   ....[64]....
        /*03c4*/ 	.word	0x00009b20


	//   ....[65]....
        /*03c8*/ 	.word	0x00009b50


	//   ....[66]....
        /*03cc*/ 	.word	0x00009b60


	//   ....[67]....
        /*03d0*/ 	.word	0x00009b70


	//   ....[68]....
        /*03d4*/ 	.word	0x00009e20


	//   ....[69]....
        /*03d8*/ 	.word	0x00009e40


	//   ....[70]....
        /*03dc*/ 	.word	0x00009e50


	//   ....[71]....
        /*03e0*/ 	.word	0x00009e70


	//   ....[72]....
        /*03e4*/ 	.word	0x00009ef0


	//   ....[73]....
        /*03e8*/ 	.word	0x00009f20


	//   ....[74]....
        /*03ec*/ 	.word	0x00009f70


	//   ....[75]....
        /*03f0*/ 	.word	0x00009fa0


	//   ....[76]....
        /*03f4*/ 	.word	0x00009ff0


	//   ....[77]....
        /*03f8*/ 	.word	0x0000a020


	//   ....[78]....
        /*03fc*/ 	.word	0x0000a070


	//   ....[79]....
        /*0400*/ 	.word	0x0000a0a0


	//   ....[80]....
        /*0404*/ 	.word	0x0000a500


	//   ....[81]....
        /*0408*/ 	.word	0x0000a530


	//   ....[82]....
        /*040c*/ 	.word	0x0000a560


	//   ....[83]....
        /*0410*/ 	.word	0x0000a590


	//   ....[84]....
        /*0414*/ 	.word	0x0000a5c0


	//   ....[85]....
        /*0418*/ 	.word	0x0000a5d0


	//   ....[86]....
        /*041c*/ 	.word	0x0000a5e0


	//   ....[87]....
        /*0420*/ 	.word	0x0000a600


	//   ....[88]....
        /*0424*/ 	.word	0x0000a630


	//   ....[89]....
        /*0428*/ 	.word	0x0000a660


	//   ....[90]....
        /*042c*/ 	.word	0x0000a670


	//   ....[91]....
        /*0430*/ 	.word	0x0000a6a0


	//   ....[92]....
        /*0434*/ 	.word	0x0000aa90


	//   ....[93]....
        /*0438*/ 	.word	0x0000af30


	//   ....[94]....
        /*043c*/ 	.word	0x0000b020


	//   ....[95]....
        /*0440*/ 	.word	0x0000b0c0


	//   ....[96]....
        /*0444*/ 	.word	0x0000b120


	//   ....[97]....
        /*0448*/ 	.word	0x0000b1f0


	//   ....[98]....
        /*044c*/ 	.word	0x0000b260


	//   ....[99]....
        /*0450*/ 	.word	0x0000b330


	//   ....[100]....
        /*0454*/ 	.word	0x0000b3b0


	//   ....[101]....
        /*0458*/ 	.word	0x0000b480


	//   ....[102]....
        /*045c*/ 	.word	0x0000b500


	//   ....[103]....
        /*0460*/ 	.word	0x0000b5e0


	//   ....[104]....
        /*0464*/ 	.word	0x0000b660


	//   ....[105]....
        /*0468*/ 	.word	0x0000b720


	//   ....[106]....
        /*046c*/ 	.word	0x0000b7b0


	//   ....[107]....
        /*0470*/ 	.word	0x0000b810


	//   ....[108]....
        /*0474*/ 	.word	0x0000b8b0


	//   ....[109]....
        /*0478*/ 	.word	0x0000b980


	//   ....[110]....
        /*047c*/ 	.word	0x0000ba00


	//   ....[111]....
        /*0480*/ 	.word	0x0000bad0


	//   ....[112]....
        /*0484*/ 	.word	0x0000bb50


	//   ....[113]....
        /*0488*/ 	.word	0x0000bc20


	//   ....[114]....
        /*048c*/ 	.word	0x0000bca0


	//   ....[115]....
        /*0490*/ 	.word	0x0000bd70


	//   ....[116]....
        /*0494*/ 	.word	0x0000bdf0


	//   ....[117]....
        /*0498*/ 	.word	0x0000bec0


	//   ....[118]....
        /*049c*/ 	.word	0x0000bf40


	//   ....[119]....
        /*04a0*/ 	.word	0x0000c010


	//   ....[120]....
        /*04a4*/ 	.word	0x0000c080


	//   ....[121]....
        /*04a8*/ 	.word	0x0000c140


	//   ....[122]....
        /*04ac*/ 	.word	0x0000c280


	//   ....[123]....
        /*04b0*/ 	.word	0x0000c320


	//   ....[124]....
        /*04b4*/ 	.word	0x0000c380


	//   ....[125]....
        /*04b8*/ 	.word	0x0000c440


	//   ....[126]....
        /*04bc*/ 	.word	0x0000c4a0


	//   ....[127]....
        /*04c0*/ 	.word	0x0000c560


	//   ....[128]....
        /*04c4*/ 	.word	0x0000c5e0


	//   ....[129]....
        /*04c8*/ 	.word	0x0000c690


	//   ....[130]....
        /*04cc*/ 	.word	0x0000c6f0


	//   ....[131]....
        /*04d0*/ 	.word	0x0000c7b0


	//   ....[132]....
        /*04d4*/ 	.word	0x0000c830


	//   ....[133]....
        /*04d8*/ 	.word	0x0000c8e0


	//   ....[134]....
        /*04dc*/ 	.word	0x0000c9c0


	//   ....[135]....
        /*04e0*/ 	.word	0x0000ca60


	//   ....[136]....
        /*04e4*/ 	.word	0x0000cac0


	//   ....[137]....
        /*04e8*/ 	.word	0x0000cb90


	//   ....[138]....
        /*04ec*/ 	.word	0x0000cc30


	//   ....[139]....
        /*04f0*/ 	.word	0x0000ccf0


	//   ....[140]....
        /*04f4*/ 	.word	0x0000cd90


	//   ....[141]....
        /*04f8*/ 	.word	0x0000ce50


	//   ....[142]....
        /*04fc*/ 	.word	0x0000cef0


	//   ....[143]....
        /*0500*/ 	.word	0x0000cfb0


	//   ....[144]....
        /*0504*/ 	.word	0x0000d050


	//   ....[145]....
        /*0508*/ 	.word	0x0000d110


	//   ....[146]....
        /*050c*/ 	.word	0x0000d230


	//   ....[147]....
        /*0510*/ 	.word	0x0000d2f0


	//   ....[148]....
        /*0514*/ 	.word	0x0000d380


	//   ....[149]....
        /*0518*/ 	.word	0x0000d450


	//   ....[150]....
        /*051c*/ 	.word	0x0000d4c0


	//   ....[151]....
        /*0520*/ 	.word	0x0000d590


	//   ....[152]....
        /*0524*/ 	.word	0x0000d610


	//   ....[153]....
        /*0528*/ 	.word	0x0000d6f0


	//   ....[154]....
        /*052c*/ 	.word	0x0000d760


	//   ....[155]....
        /*0530*/ 	.word	0x0000d840


	//   ....[156]....
        /*0534*/ 	.word	0x0000d8b0


	//   ....[157]....
        /*0538*/ 	.word	0x0000d970


	//   ....[158]....
        /*053c*/ 	.word	0x0000da80


	//----- nvinfo : EIATTR_REG_RECONFIG
	.align		4
.L_326:
        /*0540*/ 	.byte	0x01, 0x54
	.zero		2


	//----- nvinfo : EIATTR_SYSCALL_OFFSETS
	.align		4
        /*0544*/ 	.byte	0x04, 0x46
        /*0546*/ 	.short	(.L_328 - .L_327)


	//   ....[0]....
.L_327:
        /*0548*/ 	.word	0x00001120


	//   ....[1]....
        /*054c*/ 	.word	0x00007b40


	//   ....[2]....
        /*0550*/ 	.word	0x00007c80


	//   ....[3]....
        /*0554*/ 	.word	0x00007d70


	//   ....[4]....
        /*0558*/ 	.word	0x00008c00


	//----- nvinfo : EIATTR_MBARRIER_INSTR_OFFSETS
	.align		4
.L_328:
        /*055c*/ 	.byte	0x04, 0x39
        /*055e*/ 	.short	(.L_330 - .L_329)


	//   ....[0]....
.L_329:
        /*0560*/ 	.word	0x00000170
        /*0564*/ 	.word	0x000000ff
        /*0568*/ 	.word	0x0002a800
        /*056c*/ 	.short	0x0100
        /*056e*/ 	.byte	0x08
	.zero		1


	//   ....[1]....
        /*0570*/ 	.word	0x00000180
        /*0574*/ 	.word	0x000000ff
        /*0578*/ 	.word	0x0002a820
        /*057c*/ 	.short	0x0100
        /*057e*/ 	.byte	0x08
	.zero		1


	//   ....[2]....
        /*0580*/ 	.word	0x00000270
        /*0584*/ 	.word	0x000000ff
        /*0588*/ 	.word	0x0002a830
        /*058c*/ 	.short	0x0100
        /*058e*/ 	.byte	0x08
	.zero		1


	//   ....[3]....
        /*0590*/ 	.word	0x00000280
        /*0594*/ 	.word	0x000000ff
        /*0598*/ 	.word	0x0002a840
        /*059c*/ 	.short	0x0100
        /*059e*/ 	.byte	0x08
	.zero		1


	//   ....[4]....
        /*05a0*/ 	.word	0x00000290
        /*05a4*/ 	.word	0x000000ff
        /*05a8*/ 	.word	0x0002a838
        /*05ac*/ 	.short	0x0100
        /*05ae*/ 	.byte	0x08
	.zero		1


	//   ....[5]....
        /*05b0*/ 	.word	0x000002a0
        /*05b4*/ 	.word	0x000000ff
        /*05b8*/ 	.word	0x0002a848
        /*05bc*/ 	.short	0x0100
        /*05be*/ 	.byte	0x08
	.zero		1


	//   ....[6]....
        /*05c0*/ 	.word	0x000003d0
        /*05c4*/ 	.word	0x000000ff
        /*05c8*/ 	.word	0x0002a850
        /*05cc*/ 	.short	0x0100
        /*05ce*/ 	.byte	0x08
	.zero		1


	//   ....[7]....
        /*05d0*/ 	.word	0x000003e0
        /*05d4*/ 	.word	0x000000ff
        /*05d8*/ 	.word	0x0002a860
        /*05dc*/ 	.short	0x0100
        /*05de*/ 	.byte	0x08
	.zero		1


	//   ....[8]....
        /*05e0*/ 	.word	0x000003f0
        /*05e4*/ 	.word	0x000000ff
        /*05e8*/ 	.word	0x0002a858
        /*05ec*/ 	.short	0x0100
        /*05ee*/ 	.byte	0x08
	.zero		1


	//   ....[9]....
        /*05f0*/ 	.word	0x00000400
        /*05f4*/ 	.word	0x000000ff
        /*05f8*/ 	.word	0x0002a868
        /*05fc*/ 	.short	0x0100
        /*05fe*/ 	.byte	0x08
	.zero		1


	//   ....[10]....
        /*0600*/ 	.word	0x000004f0
        /*0604*/ 	.word	0x000000ff
        /*0608*/ 	.word	0x0002a870
        /*060c*/ 	.short	0x0100
        /*060e*/ 	.byte	0x06
	.zero		1


	//   ....[11]....
        /*0610*/ 	.word	0x00000500
        /*0614*/ 	.word	0x000000ff
        /*0618*/ 	.word	0x0002a880
        /*061c*/ 	.short	0x0100
        /*061e*/ 	.byte	0x06
	.zero		1


	//   ....[12]....
        /*0620*/ 	.word	0x00000510
        /*0624*/ 	.word	0x000000ff
        /*0628*/ 	.word	0x0002a878
        /*062c*/ 	.short	0x0100
        /*062e*/ 	.byte	0x06
	.zero		1


	//   ....[13]....
        /*0630*/ 	.word	0x00000520
        /*0634*/ 	.word	0x000000ff
        /*0638*/ 	.word	0x0002a888
        /*063c*/ 	.short	0x0100
        /*063e*/ 	.byte	0x06
	.zero		1


	//   ....[14]....
        /*0640*/ 	.word	0x00000650
        /*0644*/ 	.word	0x000000ff
        /*0648*/ 	.word	0x0002a890
        /*064c*/ 	.short	0x0100
        /*064e*/ 	.byte	0x08
	.zero		1


	//   ....[15]....
        /*0650*/ 	.word	0x00000660
        /*0654*/ 	.word	0x000000ff
        /*0658*/ 	.word	0x0002a8a0
        /*065c*/ 	.short	0x0100
        /*065e*/ 	.byte	0x08
	.zero		1


	//   ....[16]....
        /*0660*/ 	.word	0x00000670
        /*0664*/ 	.word	0x000000ff
        /*0668*/ 	.word	0x0002a898
        /*066c*/ 	.short	0x0100
        /*066e*/ 	.byte	0x08
	.zero		1


	//   ....[17]....
        /*0670*/ 	.word	0x00000680
        /*0674*/ 	.word	0x000000ff
        /*0678*/ 	.word	0x0002a8a8
        /*067c*/ 	.short	0x0100
        /*067e*/ 	.byte	0x08
	.zero		1


	//   ....[18]....
        /*0680*/ 	.word	0x000007c0
        /*0684*/ 	.word	0x000000ff
        /*0688*/ 	.word	0x0002a8b0
        /*068c*/ 	.short	0x0100
        /*068e*/ 	.byte	0x08
	.zero		1


	//   ....[19]....
        /*0690*/ 	.word	0x000007d0
        /*0694*/ 	.word	0x000000ff
        /*0698*/ 	.word	0x0002a8c0
        /*069c*/ 	.short	0x0100
        /*069e*/ 	.byte	0x08
	.zero		1


	//   ....[20]....
        /*06a0*/ 	.word	0x000007e0
        /*06a4*/ 	.word	0x000000ff
        /*06a8*/ 	.word	0x0002a8b8
        /*06ac*/ 	.short	0x0100
        /*06ae*/ 	.byte	0x08
	.zero		1


	//   ....[21]....
        /*06b0*/ 	.word	0x000007f0
        /*06b4*/ 	.word	0x000000ff
        /*06b8*/ 	.word	0x0002a8c8
        /*06bc*/ 	.short	0x0100
        /*06be*/ 	.byte	0x08
	.zero		1


	//   ....[22]....
        /*06c0*/ 	.word	0x00001140
        /*06c4*/ 	.word	0x000000ff
        /*06c8*/ 	.word	0x0002a800
        /*06cc*/ 	.short	0x010a
        /*06ce*/ 	.byte	0x25
	.zero		1


	//   ....[23]....
        /*06d0*/ 	.word	0x000011b0
        /*06d4*/ 	.word	0x000000ff
        /*06d8*/ 	.word	0x0002a830
        /*06dc*/ 	.short	0x010a
        /*06de*/ 	.byte	0x25
	.zero		1


	//   ....[24]....
        /*06e0*/ 	.word	0x00001210
        /*06e4*/ 	.word	0x000000ff
        /*06e8*/ 	.word	0x0002a830
        /*06ec*/ 	.short	0x010a
        /*06ee*/ 	.byte	0x25
	.zero		1


	//   ....[25]....
        /*06f0*/ 	.word	0x00002000
        /*06f4*/ 	.word	0x000000ff
        /*06f8*/ 	.word	0x00000000
        /*06fc*/ 	.short	0x0101
        /*06fe*/ 	.byte	0x04
	.zero		1


	//   ....[26]....
        /*0700*/ 	.word	0x00003320
        /*0704*/ 	.word	0x000000ff
        /*0708*/ 	.word	0x0002a830
        /*070c*/ 	.short	0x010a
        /*070e*/ 	.byte	0x3b
	.zero		1


	//   ....[27]....
        /*0710*/ 	.word	0x00003360
        /*0714*/ 	.word	0x000000ff
        /*0718*/ 	.word	0x0002a830
        /*071c*/ 	.short	0x010a
        /*071e*/ 	.byte	0x3b
	.zero		1


	//   ....[28]....
        /*0720*/ 	.word	0x00003bb0
        /*0724*/ 	.word	0x000000ff
        /*0728*/ 	.word	0x0002a850
        /*072c*/ 	.short	0x010a
        /*072e*/ 	.byte	0x05
	.zero		1


	//   ....[29]....
        /*0730*/ 	.word	0x00003bf0
        /*0734*/ 	.word	0x000000ff
        /*0738*/ 	.word	0x0002a850
        /*073c*/ 	.short	0x010a
        /*073e*/ 	.byte	0x05
	.zero		1


	//   ....[30]....
        /*0740*/ 	.word	0x00003f50
        /*0744*/ 	.word	0x000000ff
        /*0748*/ 	.word	0x00000000
        /*074c*/ 	.short	0x0101
        /*074e*/ 	.byte	0x3b
	.zero		1


	//   ....[31]....
        /*0750*/ 	.word	0x00004cc0
        /*0754*/ 	.word	0x000000ff
        /*0758*/ 	.word	0x00000000
        /*075c*/ 	.short	0x0101
        /*075e*/ 	.byte	0x04
	.zero		1


	//   ....[32]....
        /*0760*/ 	.word	0x00005290
        /*0764*/ 	.word	0x000000ff
        /*0768*/ 	.word	0x0002a850
        /*076c*/ 	.short	0x010a
        /*076e*/ 	.byte	0x05
	.zero		1


	//   ....[33]....
        /*0770*/ 	.word	0x000052d0
        /*0774*/ 	.word	0x000000ff
        /*0778*/ 	.word	0x0002a850
        /*077c*/ 	.short	0x010a
        /*077e*/ 	.byte	0x05
	.zero		1


	//   ....[34]....
        /*0780*/ 	.word	0x000057b0
        /*0784*/ 	.word	0x000000ff
        /*0788*/ 	.word	0x00000000
        /*078c*/ 	.short	0x0101
        /*078e*/ 	.byte	0x04
	.zero		1


	//   ....[35]....
        /*0790*/ 	.word	0x00006390
        /*0794*/ 	.word	0x000000ff
        /*0798*/ 	.word	0x00000000
        /*079c*/ 	.short	0x0101
        /*079e*/ 	.byte	0x04
	.zero		1


	//   ....[36]....
        /*07a0*/ 	.word	0x000083e0
        /*07a4*/ 	.word	0x000000ff
        /*07a8*/ 	.word	0x0002a840
        /*07ac*/ 	.short	0x010a
        /*07ae*/ 	.byte	0x2d
	.zero		1


	//   ....[37]....
        /*07b0*/ 	.word	0x000089c0
        /*07b4*/ 	.word	0x000000ff
        /*07b8*/ 	.word	0x0002a830
        /*07bc*/ 	.short	0x0107
        /*07be*/ 	.byte	0x2d
	.zero		1


	//   ....[38]....
        /*07c0*/ 	.word	0x00008a30
        /*07c4*/ 	.word	0x000000ff
        /*07c8*/ 	.word	0x0002a830
        /*07cc*/ 	.short	0x0101
        /*07ce*/ 	.byte	0x2d
	.zero		1


	//   ....[39]....
        /*07d0*/ 	.word	0x000093b0
        /*07d4*/ 	.word	0x000000ff
        /*07d8*/ 	.word	0x0002a800
        /*07dc*/ 	.short	0x0107
        /*07de*/ 	.byte	0x2d
	.zero		1


	//   ....[40]....
        /*07e0*/ 	.word	0x00009410
        /*07e4*/ 	.word	0x000000ff
        /*07e8*/ 	.word	0x0002a800
        /*07ec*/ 	.short	0x0101
        /*07ee*/ 	.byte	0x2d
	.zero		1


	//   ....[41]....
        /*07f0*/ 	.word	0x00009420
        /*07f4*/ 	.word	0x000000ff
        /*07f8*/ 	.word	0x0002a820
        /*07fc*/ 	.short	0x010a
        /*07fe*/ 	.byte	0x2d
	.zero		1


	//   ....[42]....
        /*0800*/ 	.word	0x00009790
        /*0804*/ 	.word	0x00000008
        /*0808*/ 	.word	0x0002a840
        /*080c*/ 	.short	0x010a
        /*080e*/ 	.byte	0x3f
	.zero		1


	//   ....[43]....
        /*0810*/ 	.word	0x00009ca0
        /*0814*/ 	.word	0x00000008
        /*0818*/ 	.word	0x0002a830
        /*081c*/ 	.short	0x0107
        /*081e*/ 	.byte	0x3f
	.zero		1


	//   ....[44]....
        /*0820*/ 	.word	0x00009d50
        /*0824*/ 	.word	0x00000008
        /*0828*/ 	.word	0x0002a830
        /*082c*/ 	.short	0x0101
        /*082e*/ 	.byte	0x3f
	.zero		1


	//   ....[45]....
        /*0830*/ 	.word	0x00009db0
        /*0834*/ 	.word	0x00000004
        /*0838*/ 	.word	0x0002a860
        /*083c*/ 	.short	0x010a
        /*083e*/ 	.byte	0x3f
	.zero		1


	//   ....[46]....
        /*0840*/ 	.word	0x0000a1b0
        /*0844*/ 	.word	0x00000004
        /*0848*/ 	.word	0x0002a850
        /*084c*/ 	.short	0x0107
        /*084e*/ 	.byte	0x3f
	.zero		1


	//   ....[47]....
        /*0850*/ 	.word	0x0000a310
        /*0854*/ 	.word	0x00000004
        /*0858*/ 	.word	0x0002a850
        /*085c*/ 	.short	0x0101
        /*085e*/ 	.byte	0x3f
	.zero		1


	//   ....[48]....
        /*0860*/ 	.word	0x0000a490
        /*0864*/ 	.word	0x00000000
        /*0868*/ 	.word	0x0002a860
        /*086c*/ 	.short	0x010a
        /*086e*/ 	.byte	0x3f
	.zero		1


	//   ....[49]....
        /*0870*/ 	.word	0x0000a8d0
        /*0874*/ 	.word	0x00000000
        /*0878*/ 	.word	0x0002a850
        /*087c*/ 	.short	0x0107
        /*087e*/ 	.byte	0x3f
	.zero		1


	//   ....[50]....
        /*0880*/ 	.word	0x0000a990
        /*0884*/ 	.word	0x00000000
        /*0888*/ 	.word	0x0002a850
        /*088c*/ 	.short	0x0101
        /*088e*/ 	.byte	0x3f
	.zero		1


	//   ....[51]....
        /*0890*/ 	.word	0x0000aa20
        /*0894*/ 	.word	0x00000007
        /*0898*/ 	.word	0x0002a820
        /*089c*/ 	.short	0x010a
        /*089e*/ 	.byte	0x3f
	.zero		1


	//   ....[52]....
        /*08a0*/ 	.word	0x0000ab80
        /*08a4*/ 	.word	0x00000005
        /*08a8*/ 	.word	0x0002a840
        /*08ac*/ 	.short	0x010a
        /*08ae*/ 	.byte	0x3f
	.zero		1


	//   ....[53]....
        /*08b0*/ 	.word	0x0000ac20
        /*08b4*/ 	.word	0x00000003
        /*08b8*/ 	.word	0x0002a840
        /*08bc*/ 	.short	0x010a
        /*08be*/ 	.byte	0x3f
	.zero		1


	//   ....[54]....
        /*08c0*/ 	.word	0x0000ac60
        /*08c4*/ 	.word	0x00000005
        /*08c8*/ 	.word	0x0002a860
        /*08cc*/ 	.short	0x010a
        /*08ce*/ 	.byte	0x3f
	.zero		1


	//   ....[55]....
        /*08d0*/ 	.word	0x0000aca0
        /*08d4*/ 	.word	0x00000003
        /*08d8*/ 	.word	0x0002a860
        /*08dc*/ 	.short	0x010a
        /*08de*/ 	.byte	0x3f
	.zero		1


	//   ....[56]....
        /*08e0*/ 	.word	0x0000ad10
        /*08e4*/ 	.word	0x00000000
        /*08e8*/ 	.word	0x0002a800
        /*08ec*/ 	.short	0x010a
        /*08ee*/ 	.byte	0x3f
	.zero		1


	//   ....[57]....
        /*08f0*/ 	.word	0x0000ad70
        /*08f4*/ 	.word	0x00000004
        /*08f8*/ 	.word	0x0002a830
        /*08fc*/ 	.short	0x010a
        /*08fe*/ 	.byte	0x3f
	.zero		1


	//   ....[58]....
        /*0900*/ 	.word	0x0000add0
        /*0904*/ 	.word	0x00000004
        /*0908*/ 	.word	0x0002a830
        /*090c*/ 	.short	0x010a
        /*090e*/ 	.byte	0x3f
	.zero		1


	//   ....[59]....
        /*0910*/ 	.word	0x0000ae30
        /*0914*/ 	.word	0x00000004
        /*0918*/ 	.word	0x0002a850
        /*091c*/ 	.short	0x010a
        /*091e*/ 	.byte	0x3f
	.zero		1


	//   ....[60]....
        /*0920*/ 	.word	0x0000ae90
        /*0924*/ 	.word	0x00000006
        /*0928*/ 	.word	0x0002a850
        /*092c*/ 	.short	0x010a
        /*092e*/ 	.byte	0x3f
	.zero		1


	//   ....[61]....
        /*0930*/ 	.word	0x0000af70
        /*0934*/ 	.word	0x00000003
        /*0938*/ 	.word	0x0002a840
        /*093c*/ 	.short	0x010a
        /*093e*/ 	.byte	0x3f
	.zero		1


	//   ....[62]....
        /*0940*/ 	.word	0x0000c180
        /*0944*/ 	.word	0x00000003
        /*0948*/ 	.word	0x0002a820
        /*094c*/ 	.short	0x010a
        /*094e*/ 	.byte	0x3f
	.zero		1


	//   ....[63]....
        /*0950*/ 	.word	0x0000c1d0
        /*0954*/ 	.word	0x00000008
        /*0958*/ 	.word	0x0002a840
        /*095c*/ 	.short	0x010a
        /*095e*/ 	.byte	0x3f
	.zero		1


	//   ....[64]....
        /*0960*/ 	.word	0x0000c910
        /*0964*/ 	.word	0x00000004
        /*0968*/ 	.word	0x0002a860
        /*096c*/ 	.short	0x010a
        /*096e*/ 	.byte	0x3f
	.zero		1


	//   ....[65]....
        /*0970*/ 	.word	0x0000d180
        /*0974*/ 	.word	0x00000000
        /*0978*/ 	.word	0x0002a860
        /*097c*/ 	.short	0x010a
        /*097e*/ 	.byte	0x3f
	.zero		1


	//   ....[66]....
        /*0980*/ 	.word	0x0000d9a0
        /*0984*/ 	.word	0x00000007
        /*0988*/ 	.word	0x0002a820
        /*098c*/ 	.short	0x010a
        /*098e*/ 	.byte	0x3f
	.zero		1


	//   ....[67]....
        /*0990*/ 	.word	0x0000db40
        /*0994*/ 	.word	0x00000005
        /*0998*/ 	.word	0x0002a840
        /*099c*/ 	.short	0x010a
        /*099e*/ 	.byte	0x3f
	.zero		1


	//   ....[68]....
        /*09a0*/ 	.word	0x0000db90
        /*09a4*/ 	.word	0x00000003
        /*09a8*/ 	.word	0x0002a840
        /*09ac*/ 	.short	0x010a
        /*09ae*/ 	.byte	0x3f
	.zero		1


	//   ....[69]....
        /*09b0*/ 	.word	0x0000dbe0
        /*09b4*/ 	.word	0x00000005
        /*09b8*/ 	.word	0x0002a860
        /*09bc*/ 	.short	0x010a
        /*09be*/ 	.byte	0x3f
	.zero		1


	//----- nvinfo : EIATTR_NUM_MBARRIERS
	.align		4
.L_330:
        /*09c0*/ 	.byte	0x03, 0x38
        /*09c2*/ 	.short	0x0016


	//----- nvinfo : EIATTR_EXIT_INSTR_OFFSETS
	.align		4
        /*09c4*/ 	.byte	0x04, 0x1c
        /*09c6*/ 	.short	(.L_332 - .L_331)


	//   ....[0]....
.L_331:
        /*09c8*/ 	.word	0x0000acf0


	//----- nvinfo : EIATTR_MAX_THREADS
	.align		4
.L_332:
        /*09cc*/ 	.byte	0x04, 0x05
        /*09ce*/ 	.short	(.L_334 - .L_333)
.L_333:
        /*09d0*/ 	.word	0x00000180
        /*09d4*/ 	.word	0x00000001
        /*09d8*/ 	.word	0x00000001


	//----- nvinfo : EIATTR_CRS_STACK_SIZE
	.align		4
.L_334:
        /*09dc*/ 	.byte	0x04, 0x1e
        /*09de*/ 	.short	(.L_336 - .L_335)
.L_335:
        /*09e0*/ 	.word	0x00000000


	//----- nvinfo : EIATTR_CBANK_PARAM_SIZE
	.align		4
.L_336:
        /*09e4*/ 	.byte	0x03, 0x19
        /*09e6*/ 	.short	0x0a70


	//----- nvinfo : EIATTR_PARAM_CBANK
	.align		4
        /*09e8*/ 	.byte	0x04, 0x0a
        /*09ea*/ 	.short	(.L_338 - .L_337)
	.align		4
.L_337:
        /*09ec*/ 	.word	index@(.nv.constant0._ZN7cutlass13device_kernelIN5flash11enable_sm90INS1_16FlashAttnFwdSm90INS1_25CollectiveMainloopFwdSm90ILi2EN4cute5tupleIJNS5_1CILi1EEES8_S8_EEENS6_IJNS7_ILi128EEENS7_ILi96EEENS7_ILi192EEEEEELi128ENS_6half_tEfNS_4arch4Sm90ELb0ELb0ELb0ELb0ELb1ELb0ELb0ELb1ELb1ELb1ELb1ELb0EEENS1_21CollectiveEpilogueFwdINS6_IJSA_SA_SB_EEES9_SE_SG_Li256ELb0ELb1ELb1ELb0EEENS1_19SingleTileSchedulerILb0ELb1ELb1ELi128EEEEEEEEEvNT_6ParamsE)
        /*09f0*/ 	.short	0x0210
        /*09f2*/ 	.short	0x0a70


	//----- nvinfo : EIATTR_SW_WAR
	.align		4
.L_338:
        /*09f4*/ 	.byte	0x04, 0x36
        /*09f6*/ 	.short	(.L_340 - .L_339)
.L_339:
        /*09f8*/ 	.word	0x00000008
.L_340:


//--------------------- .nv.info._ZN7cutlass13device_kernelIN5flash11enable_sm90INS1_16FlashAttnFwdSm90INS1_25CollectiveMainloopFwdSm90ILi2EN4cute5tupleIJNS5_1CILi1EEES8_S8_EEENS6_IJNS7_ILi128EEENS7_ILi96EEENS7_ILi192EEEEEELi128ENS_6half_tEfNS_4arch4Sm90ELb0ELb0ELb0ELb1ELb1ELb0ELb0ELb1ELb1ELb1ELb1ELb0EEENS1_21CollectiveEpilogueFwdINS6_IJSA_SA_SB_EEES9_SE_SG_Li256ELb1ELb1ELb1ELb0EEENS1_36VarlenDynamicPersistentTileSchedulerILi128ELi96ELi256ELi128ELb1ELb1ELb1ELb0ELb1ELb1EEEEEEEEEvNT_6ParamsE --------------------------
	.section	.nv.info._ZN7cutlass13device_kernelIN5flash11enable_sm90INS1_16FlashAttnFwdSm90INS1_25CollectiveMainloopFwdSm90ILi2EN4cute5tupleIJNS5_1CILi1EEES8_S8_EEENS6_IJNS7_ILi128EEENS7_ILi96EEENS7_ILi192EEEEEELi128ENS_6half_tEfNS_4arch4Sm90ELb0ELb0ELb0ELb1ELb1ELb0ELb0ELb1ELb1ELb1ELb1ELb0EEENS1_21CollectiveEpilogueFwdINS6_IJSA_SA_SB_EEES9_SE_SG_Li256ELb1ELb1ELb1ELb0EEENS1_36VarlenDynamicPersistentTileSchedulerILi128ELi96ELi256ELi128ELb1ELb1ELb1ELb0ELb1ELb1EEEEEEEEEvNT_6ParamsE,"",@"SHT_CUDA_INFO"
	.sectionflags	@""
	.align	4


	//----- nvinfo : EIATTR_CUDA_API_VERSION
	.align		4
        /*0000*/ 	.byte	0x04, 0x37
        /*0002*/ 	.short	(.L_342 - .L_341)
.L_341:
        /*0004*/ 	.word	0x00000082


	//----- nvinfo : EIATTR_KPARAM_INFO
	.align		4
.L_342:
        /*0008*/ 	.byte	0x04, 0x17
        /*000a*/ 	.short	(.L_344 - .L_343)
.L_343:
        /*000c*/ 	.word	0x00000000
        /*0010*/ 	.short	0x0000
        /*0012*/ 	.short	0x0070
        /*0014*/ 	.byte	0x00, 0xf0, 0x01, 0x2a


	//----- nvinfo : EIATTR_SPARSE_MMA_MASK
	.align		4
.L_344:
        /*0018*/ 	.byte	0x03, 0x50
        /*001a*/ 	.short	0x0000


	//----- nvinfo : EIATTR_MAXREG_COUNT
	.align		4
        /*001c*/ 	.byte	0x03, 0x1b
        /*001e*/ 	.short	0x00a8


	//----- nvinfo : EIATTR_NUM_BARRIERS
	.align		4
        /*0020*/ 	.byte	0x02, 0x4c
        /*0022*/ 	.byte	0x09
	.zero		1


	//----- nvinfo : EIATTR_EXTERNS
	.align		4
        /*0024*/ 	.byte	0x04, 0x0f
        /*0026*/ 	.short	(.L_346 - .L_345)


	//   ....[0]....
	.align		4
.L_345:
        /*0028*/ 	.word	index@(__assertfail)


	//----- nvinfo : EIATTR_ANNOTATIONS
	.align		4
.L_346:
        /*002c*/ 	.byte	0x04, 0x55
        /*002e*/ 	.short	(.L_348 - .L_347)


	//   ....[0]....
.L_347:
        /*0030*/ 	.word	0x00000001
        /*0034*/ 	.byte	0xa0, 0x08, 0x00, 0x00, 0x01, 0x00, 0x00, 0x00, 0xa0, 0x09, 0x00, 0x00, 0x01, 0x00, 0x00, 0x00
        /* <DEDUP_REMOVED lines=10> */
        /*00e4*/ 	.byte	0xa0, 0xee, 0x00, 0x00


	//----- nvinfo : EIATTR_MERCURY_ISA_VERSION
	.align		4
.L_348:
        /*00e8*/ 	.byte	0x03, 0x5f
        /*00ea*/ 	.short	0x0101


	//----- nvinfo : EIATTR_UNUSED_LOAD_BYTE_OFFSET
	.align		4
        /*00ec*/ 	.byte	0x04, 0x44
        /*00ee*/ 	.short	(.L_350 - .L_349)


	//   ....[0]....
.L_349:
        /*00f0*/ 	.word	0x00000950
        /*00f4*/ 	.word	0x0000fff0


	//   ....[1]....
        /*00f8*/ 	.word	0x00006680
        /*00fc*/ 	.word	0x0000fff0


	//----- nvinfo : EIATTR_INT_WARP_WIDE_INSTR_OFFSETS
	.align		4
.L_350:
        /*0100*/ 	.byte	0x04, 0x31
        /*0102*/ 	.short	(.L_352 - .L_351)


	//   ....[0]....
.L_351:
        /*0104*/ 	.word	0x000000c0


	//   ....[1]....
        /*0108*/ 	.word	0x000000d0


	//   ....[2]....
        /*010c*/ 	.word	0x00000170


	//   ....[3]....
        /*0110*/ 	.word	0x0000ab70


	//   ....[4]....
        /*0114*/ 	.word	0x0000ac00


	//   ....[5]....
        /*0118*/ 	.word	0x0000da20


	//   ....[6]....
        /*011c*/ 	.word	0x0000dab0


	//----- nvinfo : EIATTR_COOP_GROUP_MASK_REGIDS
	.align		4
.L_352:
        /*0120*/ 	.byte	0x04, 0x29
        /*0122*/ 	.short	(.L_354 - .L_353)


	//   ....[0]....
.L_353:
        /*0124*/ 	.word	0xffffffff


	//   ....[1]....
        /*0128*/ 	.word	0xffffffff


	//   ....[2]....
        /*012c*/ 	.word	0xffffffff


	//   ....[3]....
        /*0130*/ 	.word	0xffffffff


	//   ....[4]....
        /*0134*/ 	.word	0xffffffff


	//   ....[5]....
        /*0138*/ 	.word	0xffffffff


	//   ....[6]....
        /*013c*/ 	.word	0xffffffff


	//   ....[7]....
        /*0140*/ 	.word	0xffffffff


	//   ....[8]....
        /*0144*/ 	.word	0xffffffff


	//   ....[9]....
        /*0148*/ 	.word	0xffffffff


	//   ....[10]....
        /*014c*/ 	.word	0xffffffff


	//   ....[11]....
        /*0150*/ 	.word	0xffffffff


	//   ....[12]....
        /*0154*/ 	.word	0xffffffff


	//   ....[13]....
        /*0158*/ 	.word	0xffffffff


	//   ....[14]....
        /*015c*/ 	.word	0xffffffff


	//   ....[15]....
        /*0160*/ 	.word	0xffffffff


	//   ....[16]....
        /*0164*/ 	.word	0xffffffff


	//   ....[17]....
        /*0168*/ 	.word	0xffffffff


	//   ....[18]....
        /*016c*/ 	.word	0xffffffff


	//   ....[19]....
        /*0170*/ 	.word	0xffffffff


	//   ....[20]....
        /*0174*/ 	.word	0xffffffff


	//   ....[21]....
        /*0178*/ 	.word	0xffffffff


	//   ....[22]....
        /*017c*/ 	.word	0xffffffff


	//   ....[23]....
        /*0180*/ 	.word	0xffffffff


	//   ....[24]....
        /*0184*/ 	.word	0xffffffff


	//   ....[25]....
        /*0188*/ 	.word	0xffffffff


	//   ....[26]....
        /*018c*/ 	.word	0xffffffff


	//   ....[27]....
        /*0190*/ 	.word	0xffffffff


	//   ....[28]....
        /*0194*/ 	.word	0xffffffff


	//   ....[29]....
        /*0198*/ 	.word	0xffffffff


	//   ....[30]....
        /*019c*/ 	.word	0xffffffff


	//   ....[31]....
        /*01a0*/ 	.word	0xffffffff


	//   ....[32]....
        /*01a4*/ 	.word	0xffffffff


	//   ....[33]....
        /*01a8*/ 	.word	0xffffffff


	//   ....[34]....
        /*01ac*/ 	.word	0xffffffff


	//   ....[35]....
        /*01b0*/ 	.word	0xffffffff


	//   ....[36]....
        /*01b4*/ 	.word	0xffffffff


	//   ....[37]....
        /*01b8*/ 	.word	0xffffffff


	//   ....[38]....
        /*01bc*/ 	.word	0xffffffff


	//   ....[39]....
        /*01c0*/ 	.word	0xffffffff


	//   ....[40]....
        /*01c4*/ 	.word	0xffffffff


	//   ....[41]....
        /*01c8*/ 	.word	0xffffffff


	//   ....[42]....
        /*01cc*/ 	.word	0xffffffff


	//   ....[43]....
        /*01d0*/ 	.word	0xffffffff


	//   ....[44]....
        /*01d4*/ 	.word	0xffffffff


	//   ....[45]....
        /*01d8*/ 	.word	0xffffffff


	//   ....[46]....
        /*01dc*/ 	.word	0xffffffff


	//   ....[47]....
        /*01e0*/ 	.word	0xffffffff


	//   ....[48]....
        /*01e4*/ 	.word	0xffffffff


	//   ....[49]....
        /*01e8*/ 	.word	0xffffffff


	//   ....[50]....
        /*01ec*/ 	.word	0xffffffff


	//   ....[51]....
        /*01f0*/ 	.word	0xffffffff


	//   ....[52]....
        /*01f4*/ 	.word	0xffffffff


	//   ....[53]....
        /*01f8*/ 	.word	0xffffffff


	//   ....[54]....
        /*01fc*/ 	.word	0xffffffff


	//   ....[55]....
        /*0200*/ 	.word	0xffffffff


	//   ....[56]....
        /*0204*/ 	.word	0xffffffff


	//   ....[57]....
        /*0208*/ 	.word	0xffffffff


	//   ....[58]....
        /*020c*/ 	.word	0xffffffff


	//   ....[59]....
        /*0210*/ 	.word	0xffffffff


	//   ....[60]....
        /*0214*/ 	.word	0xffffffff


	//   ....[61]....
        /*0218*/ 	.word	0xffffffff


	//   ....[62]....
        /*021c*/ 	.word	0xffffffff


	//   ....[63]....
        /*0220*/ 	.word	0xffffffff


	//   ....[64]....
        /*0224*/ 	.word	0xffffffff


	//   ....[65]....
        /*0228*/ 	.word	0xffffffff


	//   ....[66]....
        /*022c*/ 	.word	0xffffffff


	//   ....[67]....
        /*0230*/ 	.word	0xffffffff


	//   ....[68]....
        /*0234*/ 	.word	0xffffffff


	//   ....[69]....
        /*0238*/ 	.word	0xffffffff


	//   ....[70]....
        /*023c*/ 	.word	0xffffffff


	//   ....[71]....
        /*0240*/ 	.word	0xffffffff


	//   ....[72]....
        /*0244*/ 	.word	0xffffffff


	//   ....[73]....
        /*0248*/ 	.word	0xffffffff


	//   ....[74]....
        /*024c*/ 	.word	0xffffffff


	//   ....[75]....
        /*0250*/ 	.word	0xffffffff


	//   ....[76]....
        /*0254*/ 	.word	0xffffffff


	//   ....[77]....
        /*0258*/ 	.word	0xffffffff


	//   ....[78]....
        /*025c*/ 	.word	0xffffffff


	//   ....[79]....
        /*0260*/ 	.word	0xffffffff


	//   ....[80]....
        /*0264*/ 	.word	0xffffffff


	//   ....[81]....
        /*0268*/ 	.word	0xffffffff


	//   ....[82]....
        /*026c*/ 	.word	0xffffffff


	//   ....[83]....
        /*0270*/ 	.word	0xffffffff


	//   ....[84]....
        /*0274*/ 	.word	0xffffffff


	//   ....[85]....
        /*0278*/ 	.word	0xffffffff


	//   ....[86]....
        /*027c*/ 	.word	0xffffffff


	//   ....[87]....
        /*0280*/ 	.word	0xffffffff


	//   ....[88]....
        /*0284*/ 	.word	0xffffffff


	//   ....[89]....
        /*0288*/ 	.word	0xffffffff


	//   ....[90]....
        /*028c*/ 	.word	0xffffffff


	//   ....[91]....
        /*0290*/ 	.word	0xffffffff


	//   ....[92]....
        /*0294*/ 	.word	0xffffffff


	//   ....[93]....
        /*0298*/ 	.word	0xffffffff


	//   ....[94]....
        /*029c*/ 	.word	0xffffffff


	//   ....[95]....
        /*02a0*/ 	.word	0xffffffff


	//   ....[96]....
        /*02a4*/ 	.word	0xffffffff


	//   ....[97]....
        /*02a8*/ 	.word	0xffffffff


	//   ....[98]....
        /*02ac*/ 	.word	0xffffffff


	//   ....[99]....
        /*02b0*/ 	.word	0xffffffff


	//   ....[100]....
        /*02b4*/ 	.word	0xffffffff


	//   ....[101]....
        /*02b8*/ 	.word	0xffffffff


	//   ....[102]....
        /*02bc*/ 	.word	0xffffffff


	//   ....[103]....
        /*02c0*/ 	.word	0xffffffff


	//   ....[104]....
        /*02c4*/ 	.word	0xffffffff


	//   ....[105]....
        /*02c8*/ 	.word	0xffffffff


	//   ....[106]....
        /*02cc*/ 	.word	0xffffffff


	//   ....[107]....
        /*02d0*/ 	.word	0xffffffff


	//   ....[108]....
        /*02d4*/ 	.word	0xffffffff


	//   ....[109]....
        /*02d8*/ 	.word	0xffffffff


	//   ....[110]....
        /*02dc*/ 	.word	0xffffffff


	//   ....[111]....
        /*02e0*/ 	.word	0xffffffff


	//   ....[112]....
        /*02e4*/ 	.word	0xffffffff


	//   ....[113]....
        /*02e8*/ 	.word	0xffffffff


	//   ....[114]....
        /*02ec*/ 	.word	0xffffffff


	//   ....[115]....
        /*02f0*/ 	.word	0xffffffff


	//   ....[116]....
        /*02f4*/ 	.word	0xffffffff


	//   ....[117]....
        /*02f8*/ 	.word	0xffffffff


	//   ....[118]....
        /*02fc*/ 	.word	0xffffffff


	//   ....[119]....
        /*0300*/ 	.word	0xffffffff


	//   ....[120]....
        /*0304*/ 	.word	0xffffffff


	//   ....[121]....
        /*0308*/ 	.word	0xffffffff


	//   ....[122]....
        /*030c*/ 	.word	0xffffffff


	//   ....[123]....
        /*0310*/ 	.word	0xffffffff


	//   ....[124]....
        /*0314*/ 	.word	0xffffffff


	//   ....[125]....
        /*0318*/ 	.word	0xffffffff


	//   ....[126]....
        /*031c*/ 	.word	0xffffffff


	//   ....[127]....
        /*0320*/ 	.word	0xffffffff


	//   ....[128]....
        /*0324*/ 	.word	0xffffffff


	//   ....[129]....
        /*0328*/ 	.word	0xffffffff


	//   ....[130]....
        /*032c*/ 	.word	0xffffffff


	//   ....[131]....
        /*0330*/ 	.word	0xffffffff


	//   ....[132]....
        /*0334*/ 	.word	0xffffffff


	//   ....[133]....
        /*0338*/ 	.word	0xffffffff


	//   ....[134]....
        /*033c*/ 	.word	0xffffffff


	//   ....[135]....
        /*0340*/ 	.word	0xffffffff


	//   ....[136]....
        /*0344*/ 	.word	0xffffffff


	//   ....[137]....
        /*0348*/ 	.word	0xffffffff


	//   ....[138]....
        /*034c*/ 	.word	0xffffffff


	//   ....[139]....
        /*0350*/ 	.word	0xffffffff


	//   ....[140]....
        /*0354*/ 	.word	0xffffffff


	//   ....[141]....
        /*0358*/ 	.word	0xffffffff


	//   ....[142]....
        /*035c*/ 	.word	0xffffffff


	//   ....[143]....
        /*0360*/ 	.word	0x0500000f


	//   ....[144]....
        /*0364*/ 	.word	0x0500000f


	//   ....[145]....
        /*0368*/ 	.word	0x0500000f


	//   ....[146]....
        /*036c*/ 	.word	0x0500000f


	//   ....[147]....
        /*0370*/ 	.word	0x0500000f


	//   ....[148]....
        /*0374*/ 	.word	0x0500000f


	//   ....[149]....
        /*0378*/ 	.word	0x0500000f


	//   ....[150]....
        /*037c*/ 	.word	0x0500000f


	//   ....[151]....
        /*0380*/ 	.word	0x0500000f


	//   ....[152]....
        /*0384*/ 	.word	0x0500000f


	//   ....[153]....
        /*0388*/ 	.word	0x0500000f


	//   ....[154]....
        /*038c*/ 	.word	0x0500000f


	//   ....[155]....
        /*0390*/ 	.word	0x0500000f


	//   ....[156]....
        /*0394*/ 	.word	0x0500000f


	//   ....[157]....
        /*0398*/ 	.word	0x0500000f


	//   ....[158]....
        /*039c*/ 	.word	0x0500000f


	//   ....[159]....
        /*03a0*/ 	.word	0x0500000f


	//   ....[160]....
        /*03a4*/ 	.word	0x0500000f


	//   ....[161]....
        /*03a8*/ 	.word	0x0500000f


	//   ....[162]....
        /*03ac*/ 	.word	0x0500000f


	//   ....[163]....
        /*03b0*/ 	.word	0x0500000f


	//   ....[164]....
        /*03b4*/ 	.word	0x0500000f


	//   ....[165]....
        /*03b8*/ 	.word	0x0500000f


	//   ....[166]....
        /*03bc*/ 	.word	0x0500000f


	//   ....[167]....
        /*03c0*/ 	.word	0x0500000f


	//   ....[168]....
        /*03c4*/ 	.word	0x0500000f


	//   ....[169]....
        /*03c8*/ 	.word	0x0500000f


	//   ....[170]....
        /*03cc*/ 	.word	0x0500000f


	//   ....[171]....
        /*03d0*/ 	.word	0x0500000f


	//   ....[172]....
        /*03d4*/ 	.word	0x0500000f


	//   ....[173]....
        /*03d8*/ 	.word	0x0500000f


	//   ....[174]....
        /*03dc*/ 	.word	0x0500000f


	//   ....[175]....
        /*03e0*/ 	.word	0x0500000f


	//   ....[176]....
        /*03e4*/ 	.word	0x0500000f


	//   ....[177]....
        /*03e8*/ 	.word	0x0500000f


	//   ....[178]....
        /*03ec*/ 	.word	0x0500000f


	//   ....[179]....
        /*03f0*/ 	.word	0x0500000f


	//   ....[180]....
        /*03f4*/ 	.word	0x0500000f


	//   ....[181]....
        /*03f8*/ 	.word	0x0500000f


	//   ....[182]....
        /*03fc*/ 	.word	0x0500000f


	//   ....[183]....
        /*0400*/ 	.word	0x0500000f


	//   ....[184]....
        /*0404*/ 	.word	0x0500000f


	//   ....[185]....
        /*0408*/ 	.word	0x0500000f


	//   ....[186]....
        /*040c*/ 	.word	0x0500000f


	//   ....[187]....
        /*0410*/ 	.word	0x0500000f


	//   ....[188]....
        /*0414*/ 	.word	0x0500000f


	//   ....[189]....
        /*0418*/ 	.word	0x0500000f


	//   ....[190]....
        /*041c*/ 	.word	0x0500000f


	//   ....[191]....
        /*0420*/ 	.word	0x0500000f


	//   ....[192]....
        /*0424*/ 	.word	0x0500000f


	//   ....[193]....
        /*0428*/ 	.word	0x0500000f


	//   ....[194]....
        /*042c*/ 	.word	0x0500000f


	//   ....[195]....
        /*0430*/ 	.word	0x0500000f


	//   ....[196]....
        /*0434*/ 	.word	0x0500000f


	//   ....[197]....
        /*0438*/ 	.word	0x0500000f


	//   ....[198]....
        /*043c*/ 	.word	0x0500000f


	//   ....[199]....
        /*0440*/ 	.word	0x0500000f


	//   ....[200]....
        /*0444*/ 	.word	0x0500000f


	//   ....[201]....
        /*0448*/ 	.word	0x0500000f


	//   ....[202]....
        /*044c*/ 	.word	0x0500000f


	//   ....[203]....
        /*0450*/ 	.word	0x0500000f


	//   ....[204]....
        /*0454*/ 	.word	0x0500000f


	//   ....[205]....
        /*0458*/ 	.word	0x0500000f


	//   ....[206]....
        /*045c*/ 	.word	0x0500000f


	//   ....[207]....
        /*0460*/ 	.word	0x0500000f


	//   ....[208]....
        /*0464*/ 	.word	0x0500000f


	//   ....[209]....
        /*0468*/ 	.word	0x0500000f


	//   ....[210]....
        /*046c*/ 	.word	0x0500000f


	//   ....[211]....
        /*0470*/ 	.word	0x0500000f


	//   ....[212]....
        /*0474*/ 	.word	0x0500000f


	//   ....[213]....
        /*0478*/ 	.word	0x0500000f


	//   ....[214]....
        /*047c*/ 	.word	0x0500000f


	//   ....[215]....
        /*0480*/ 	.word	0x0500000f


	//   ....[216]....
        /*0484*/ 	.word	0x0500000f


	//   ....[217]....
        /*0488*/ 	.word	0x0500000f


	//   ....[218]....
        /*048c*/ 	.word	0x0500000f


	//   ....[219]....
        /*0490*/ 	.word	0x0500000f


	//   ....[220]....
        /*0494*/ 	.word	0x0500000f


	//   ....[221]....
        /*0498*/ 	.word	0x0500000f


	//   ....[222]....
        /*049c*/ 	.word	0x0500000f


	//   ....[223]....
        /*04a0*/ 	.word	0x0500000f


	//   ....[224]....
        /*04a4*/ 	.word	0x0500000f


	//   ....[225]....
        /*04a8*/ 	.word	0x0500000f


	//   ....[226]....
        /*04ac*/ 	.word	0x0500000f


	//----- nvinfo : EIATTR_COOP_GROUP_INSTR_OFFSETS
	.align		4
.L_354:
        /*04b0*/ 	.byte	0x04, 0x28
        /*04b2*/ 	.short	(.L_356 - .L_355)


	//   ....[0]....
.L_355:
        /*04b4*/ 	.word	0x00000070


	//   ....[1]....
        /*04b8*/ 	.word	0x000000b0


	//   ....[2]....
        /*04bc*/ 	.word	0x000002d0


	//   ....[3]....
        /*04c0*/ 	.word	0x00000430


	//   ....[4]....
        /*04c4*/ 	.word	0x00000550


	//   ....[5]....
        /*04c8*/ 	.word	0x000006b0


	//   ....[6]....
        /*04cc*/ 	.word	0x00001890


	//   ....[7]....
        /*04d0*/ 	.word	0x00002980


	//   ....[8]....
        /*04d4*/ 	.word	0x00002a20


	//   ....[9]....
        /*04d8*/ 	.word	0x00002ee0


	//   ....[10]....
        /*04dc*/ 	.word	0x00002f50


	//   ....[11]....
        /*04e0*/ 	.word	0x00004c40


	//   ....[12]....
        /*04e4*/ 	.word	0x00004c50


	//   ....[13]....
        /*04e8*/ 	.word	0x00004c80


	//   ....[14]....
        /*04ec*/ 	.word	0x00004ca0


	//   ....[15]....
        /*04f0*/ 	.word	0x00005dc0


	//   ....[16]....
        /*04f4*/ 	.word	0x00005e00


	//   ....[17]....
        /*04f8*/ 	.word	0x00005eb0


	//   ....[18]....
        /*04fc*/ 	.word	0x00005ec0


	//   ....[19]....
        /*0500*/ 	.word	0x00007220


	//   ....[20]....
        /*0504*/ 	.word	0x00007250


	//   ....[21]....
        /*0508*/ 	.word	0x00007270


	//   ....[22]....
        /*050c*/ 	.word	0x00007290


	//   ....[23]....
        /*0510*/ 	.word	0x000079e0


	//   ....[24]....
        /*0514*/ 	.word	0x00007a00


	//   ....[25]....
        /*0518*/ 	.word	0x00007ad0


	//   ....[26]....
        /*051c*/ 	.word	0x00007af0


	//   ....[27]....
        /*0520*/ 	.word	0x00007bb0


	//   ....[28]....
        /*0524*/ 	.word	0x00007bd0


	//   ....[29]....
        /*0528*/ 	.word	0x00007ca0


	//   ....[30]....
        /*052c*/ 	.word	0x00007cc0


	//   ....[31]....
        /*0530*/ 	.word	0x00008090


	//   ....[32]....
        /*0534*/ 	.word	0x000080a0


	//   ....[33]....
        /*0538*/ 	.word	0x000084d0


	//   ....[34]....
        /*053c*/ 	.word	0x000084e0


	//   ....[35]....
        /*0540*/ 	.word	0x000092d0


	//   ....[36]....
        /*0544*/ 	.word	0x000092f0


	//   ....[37]....
        /*0548*/ 	.word	0x000093b0


	//   ....[38]....
        /*054c*/ 	.word	0x000093d0


	//   ....[39]....
        /*0550*/ 	.word	0x00009490


	//   ....[40]....
        /*0554*/ 	.word	0x000094b0


	//   ....[41]....
        /*0558*/ 	.word	0x00009580


	//   ....[42]....
        /*055c*/ 	.word	0x000095a0


	//   ....[43]....
        /*0560*/ 	.word	0x000096e0


	//   ....[44]....
        /*0564*/ 	.word	0x000098f0


	//   ....[45]....
        /*0568*/ 	.word	0x00009920


	//   ....[46]....
        /*056c*/ 	.word	0x00009950


	//   ....[47]....
        /*0570*/ 	.word	0x00009980


	//   ....[48]....
        /*0574*/ 	.word	0x000099b0


	//   ....[49]....
        /*0578*/ 	.word	0x000099e0


	//   ....[50]....
        /*057c*/ 	.word	0x00009b50


	//   ....[51]....
        /*0580*/ 	.word	0x00009b80


	//   ....[52]....
        /*0584*/ 	.word	0x00009bb0


	//   ....[53]....
        /*0588*/ 	.word	0x00009be0


	//   ....[54]....
        /*058c*/ 	.word	0x00009c10


	//   ....[55]....
        /*0590*/ 	.word	0x00009c40


	//   ....[56]....
        /*0594*/ 	.word	0x00009cd0


	//   ....[57]....
        /*0598*/ 	.word	0x00009d00


	//   ....[58]....
        /*059c*/ 	.word	0x00009d10


	//   ....[59]....
        /*05a0*/ 	.word	0x00009da0


	//   ....[60]....
        /*05a4*/ 	.word	0x0000b7e0


	//   ....[61]....
        /*05a8*/ 	.word	0x0000b800


	//   ....[62]....
        /*05ac*/ 	.word	0x0000b8b0


	//   ....[63]....
        /*05b0*/ 	.word	0x0000b8d0


	//   ....[64]....
        /*05b4*/ 	.word	0x0000b970


	//   ....[65]....
        /*05b8*/ 	.word	0x0000b990


	//   ....[66]....
        /*05bc*/ 	.word	0x0000ba30


	//   ....[67]....
        /*05c0*/ 	.word	0x0000ba50


	//   ....[68]....
        /*05c4*/ 	.word	0x0000baf0


	//   ....[69]....
        /*05c8*/ 	.word	0x0000bb10


	//   ....[70]....
        /*05cc*/ 	.word	0x0000bb20


	//   ....[71]....
        /*05d0*/ 	.word	0x0000bbb0


	//   ....[72]....
        /*05d4*/ 	.word	0x0000c310


	//   ....[73]....
        /*05d8*/ 	.word	0x0000c340


	//   ....[74]....
        /*05dc*/ 	.word	0x0000c3a0


	//   ....[75]....
        /*05e0*/ 	.word	0x0000c3f0


	//   ....[76]....
        /*05e4*/ 	.word	0x0000c430


	//   ....[77]....
        /*05e8*/ 	.word	0x0000c4a0


	//   ....[78]....
        /*05ec*/ 	.word	0x0000c4f0


	//   ....[79]....
        /*05f0*/ 	.word	0x0000c550


	//   ....[80]....
        /*05f4*/ 	.word	0x0000c5a0


	//   ....[81]....
        /*05f8*/ 	.word	0x0000c600


	//   ....[82]....
        /*05fc*/ 	.word	0x0000c650


	//   ....[83]....
        /*0600*/ 	.word	0x0000c6b0


	//   ....[84]....
        /*0604*/ 	.word	0x0000c700


	//   ....[85]....
        /*0608*/ 	.word	0x0000c760


	//   ....[86]....
        /*060c*/ 	.word	0x0000c780


	//   ....[87]....
        /*0610*/ 	.word	0x0000c7b0


	//   ....[88]....
        /*0614*/ 	.word	0x0000cf40


	//   ....[89]....
        /*0618*/ 	.word	0x0000cf50


	//   ....[90]....
        /*061c*/ 	.word	0x0000cf70


	//   ....[91]....
        /*0620*/ 	.word	0x0000cff0


	//   ....[92]....
        /*0624*/ 	.word	0x0000d000


	//   ....[93]....
        /*0628*/ 	.word	0x0000d060


	//   ....[94]....
        /*062c*/ 	.word	0x0000d090


	//   ....[95]....
        /*0630*/ 	.word	0x0000d0d0


	//   ....[96]....
        /*0634*/ 	.word	0x0000d100


	//   ....[97]....
        /*0638*/ 	.word	0x0000d140


	//   ....[98]....
        /*063c*/ 	.word	0x0000d170


	//   ....[99]....
        /*0640*/ 	.word	0x0000d1b0


	//   ....[100]....
        /*0644*/ 	.word	0x0000d420


	//   ....[101]....
        /*0648*/ 	.word	0x0000d440


	//   ....[102]....
        /*064c*/ 	.word	0x0000d450


	//   ....[103]....
        /*0650*/ 	.word	0x0000d4d0


	//   ....[104]....
        /*0654*/ 	.word	0x0000d4e0


	//   ....[105]....
        /*0658*/ 	.word	0x0000d550


	//   ....[106]....
        /*065c*/ 	.word	0x0000d560


	//   ....[107]....
        /*0660*/ 	.word	0x0000d5d0


	//   ....[108]....
        /*0664*/ 	.word	0x0000d5e0


	//   ....[109]....
        /*0668*/ 	.word	0x0000d650


	//   ....[110]....
        /*066c*/ 	.word	0x0000d660


	//   ....[111]....
        /*0670*/ 	.word	0x0000d670


	//   ....[112]....
        /*0674*/ 	.word	0x0000dc20


	//   ....[113]....
        /*0678*/ 	.word	0x0000dc40


	//   ....[114]....
        /*067c*/ 	.word	0x0000dc50


	//   ....[115]....
        /*0680*/ 	.word	0x0000dc60


	//   ....[116]....
        /*0684*/ 	.word	0x0000dcd0


	//   ....[117]....
        /*0688*/ 	.word	0x0000dcf0


	//   ....[118]....
        /*068c*/ 	.word	0x0000dd60


	//   ....[119]....
        /*0690*/ 	.word	0x0000dd80


	//   ....[120]....
        /*0694*/ 	.word	0x0000dde0


	//   ....[121]....
        /*0698*/ 	.word	0x0000de00


	//   ....[122]....
        /*069c*/ 	.word	0x0000de50


	//   ....[123]....
        /*06a0*/ 	.word	0x0000de70


	//   ....[124]....
        /*06a4*/ 	.word	0x0000e2c0


	//   ....[125]....
        /*06a8*/ 	.word	0x0000e2d0


	//   ....[126]....
        /*06ac*/ 	.word	0x0000e310


	//   ....[127]....
        /*06b0*/ 	.word	0x0000e350


	//   ....[128]....
        /*06b4*/ 	.word	0x0000e380


	//   ....[129]....
        /*06b8*/ 	.word	0x0000e3b0


	//   ....[130]....
        /*06bc*/ 	.word	0x0000e3e0


	//   ....[131]....
        /*06c0*/ 	.word	0x0000e410


	//   ....[132]....
        /*06c4*/ 	.word	0x0000e5c0


	//   ....[133]....
        /*06c8*/ 	.word	0x0000e5f0


	//   ....[134]....
        /*06cc*/ 	.word	0x0000e620


	//   ....[135]....
        /*06d0*/ 	.word	0x0000e650


	//   ....[136]....
        /*06d4*/ 	.word	0x0000e680


	//   ....[137]....
        /*06d8*/ 	.word	0x0000e6b0


	//   ....[138]....
        /*06dc*/ 	.word	0x0000e770


	//   ....[139]....
        /*06e0*/ 	.word	0x0000e790


	//   ....[140]....
        /*06e4*/ 	.word	0x0000e7a0


	//   ....[141]....
        /*06e8*/ 	.word	0x0000e800


	//   ....[142]....
        /*06ec*/ 	.word	0x0000ee20


	//   ....[143]....
        /*06f0*/ 	.word	0x0000f310


	//   ....[144]....
        /*06f4*/ 	.word	0x0000f400


	//   ....[145]....
        /*06f8*/ 	.word	0x0000f4a0


	//   ....[146]....
        /*06fc*/ 	.word	0x0000f500


	//   ....[147]....
        /*0700*/ 	.word	0x0000f620


	//   ....[148]....
        /*0704*/ 	.word	0x0000f680


	//   ....[149]....
        /*0708*/ 	.word	0x0000f790


	//   ....[150]....
        /*070c*/ 	.word	0x0000f800


	//   ....[151]....
        /*0710*/ 	.word	0x0000f910


	//   ....[152]....
        /*0714*/ 	.word	0x0000f980


	//   ....[153]....
        /*0718*/ 	.word	0x0000fa90


	//   ....[154]....
        /*071c*/ 	.word	0x0000fb00


	//   ....[155]....
        /*0720*/ 	.word	0x0000fbe0


	//   ....[156]....
        /*0724*/ 	.word	0x0000fce0


	//   ....[157]....
        /*0728*/ 	.word	0x0000fd50


	//   ....[158]....
        /*072c*/ 	.word	0x0000fdd0


	//   ....[159]....
        /*0730*/ 	.word	0x0000fe90


	//   ....[160]....
        /*0734*/ 	.word	0x0000ff10


	//   ....[161]....
        /*0738*/ 	.word	0x0000fff0


	//   ....[162]....
        /*073c*/ 	.word	0x00010070


	//   ....[163]....
        /*0740*/ 	.word	0x00010150


	//   ....[164]....
        /*0744*/ 	.word	0x000101d0


	//   ....[165]....
        /*0748*/ 	.word	0x000102b0


	//   ....[166]....
        /*074c*/ 	.word	0x00010330


	//   ....[167]....
        /*0750*/ 	.word	0x00010410


	//   ....[168]....
        /*0754*/ 	.word	0x00010490


	//   ....[169]....
        /*0758*/ 	.word	0x00010570


	//   ....[170]....
        /*075c*/ 	.word	0x000105f0


	//   ....[171]....
        /*0760*/ 	.word	0x000106b0


	//   ....[172]....
        /*0764*/ 	.word	0x000107e0


	//   ....[173]....
        /*0768*/ 	.word	0x00010890


	//   ....[174]....
        /*076c*/ 	.word	0x00010910


	//   ....[175]....
        /*0770*/ 	.word	0x000109f0


	//   ....[176]....
        /*0774*/ 	.word	0x00010a50


	//   ....[177]....
        /*0778*/ 	.word	0x00010b20


	//   ....[178]....
        /*077c*/ 	.word	0x00010b80


	//   ....[179]....
        /*0780*/ 	.word	0x00010c50


	//   ....[180]....
        /*0784*/ 	.word	0x00010cb0


	//   ....[181]....
        /*0788*/ 	.word	0x00010d80


	//   ....[182]....
        /*078c*/ 	.word	0x00010de0


	//   ....[183]....
        /*0790*/ 	.word	0x00010eb0


	//   ....[184]....
        /*0794*/ 	.word	0x00010fa0


	//   ....[185]....
        /*0798*/ 	.word	0x00011040


	//   ....[186]....
        /*079c*/ 	.word	0x000110a0


	//   ....[187]....
        /*07a0*/ 	.word	0x00011190


	//   ....[188]....
        /*07a4*/ 	.word	0x000111f0


	//   ....[189]....
        /*07a8*/ 	.word	0x000112d0


	//   ....[190]....
        /*07ac*/ 	.word	0x00011330


	//   ....[191]....
        /*07b0*/ 	.word	0x00011410


	//   ....[192]....
        /*07b4*/ 	.word	0x00011470


	//   ....[193]....
        /*07b8*/ 	.word	0x00011550


	//   ....[194]....
        /*07bc*/ 	.word	0x000115b0


	//   ....[195]....
        /*07c0*/ 	.word	0x00011680


	//   ....[196]....
        /*07c4*/ 	.word	0x000117a0


	//   ....[197]....
        /*07c8*/ 	.word	0x00011890


	//   ....[198]....
        /*07cc*/ 	.word	0x00011930


	//   ....[199]....
        /*07d0*/ 	.word	0x00011a00


	//   ....[200]....
        /*07d4*/ 	.word	0x00011a60


	//   ....[201]....
        /*07d8*/ 	.word	0x00011b30


	//   ....[202]....
        /*07dc*/ 	.word	0x00011b90


	//   ....[203]....
        /*07e0*/ 	.word	0x00011c70


	//   ....[204]....
        /*07e4*/ 	.word	0x00011cd0


	//   ....[205]....
        /*07e8*/ 	.word	0x00011da0


	//   ....[206]....
        /*07ec*/ 	.word	0x00011e00


	//   ....[207]....
        /*07f0*/ 	.word	0x00011ec0


	//   ....[208]....
        /*07f4*/ 	.word	0x00011f50


	//   ....[209]....
        /*07f8*/ 	.word	0x00011ff0


	//   ....[210]....
        /*07fc*/ 	.word	0x00012150


	//   ....[211]....
        /*0800*/ 	.word	0x000121c0


	//   ....[212]....
        /*0804*/ 	.word	0x00012240


	//   ....[213]....
        /*0808*/ 	.word	0x000122b0


	//   ....[214]....
        /*080c*/ 	.word	0x00012320


	//   ....[215]....
        /*0810*/ 	.word	0x000123a0


	//   ....[216]....
        /*0814*/ 	.word	0x00012420


	//   ....[217]....
        /*0818*/ 	.word	0x000124b0


	//   ....[218]....
        /*081c*/ 	.word	0x00012520


	//   ....[219]....
        /*0820*/ 	.word	0x00012590


	//   ....[220]....
        /*0824*/ 	.word	0x00012600


	//   ....[221]....
        /*0828*/ 	.word	0x00012680


	//   ....[222]....
        /*082c*/ 	.word	0x000126f0


	//   ....[223]....
        /*0830*/ 	.word	0x00012790


	//   ....[224]....
        /*0834*/ 	.word	0x000127e0


	//   ....[225]....
        /*0838*/ 	.word	0x00012870


	//   ....[226]....
        /*083c*/ 	.word	0x000129a0


	//----- nvinfo : EIATTR_REG_RECONFIG
	.align		4
.L_356:
        /*0840*/ 	.byte	0x01, 0x54
	.zero		2


	//----- nvinfo : EIATTR_SYSCALL_OFFSETS
	.align		4
        /*0844*/ 	.byte	0x04, 0x46
        /*0846*/ 	.short	(.L_358 - .L_357)


	//   ....[0]....
.L_357:
        /*0848*/ 	.word	0x00001a70


	//   ....[1]....
        /*084c*/ 	.word	0x0000ad60


	//   ....[2]....
        /*0850*/ 	.word	0x0000aeb0


	//   ....[3]....
        /*0854*/ 	.word	0x0000afa0


	//   ....[4]....
        /*0858*/ 	.word	0x0000bf40


	//----- nvinfo : EIATTR_MBARRIER_INSTR_OFFSETS
	.align		4
.L_358:
        /*085c*/ 	.byte	0x04, 0x39
        /*085e*/ 	.short	(.L_360 - .L_359)


	//   ....[0]....
.L_359:
        /*0860*/ 	.word	0x00000180
        /*0864*/ 	.word	0x000000ff
        /*0868*/ 	.word	0x0002a800
        /*086c*/ 	.short	0x0100
        /*086e*/ 	.byte	0x08
	.zero		1


	//   ....[1]....
        /*0870*/ 	.word	0x00000190
        /*0874*/ 	.word	0x000000ff
        /*0878*/ 	.word	0x0002a820
        /*087c*/ 	.short	0x0100
        /*087e*/ 	.byte	0x08
	.zero		1


	//   ....[2]....
        /*0880*/ 	.word	0x00000280
        /*0884*/ 	.word	0x000000ff
        /*0888*/ 	.word	0x0002a830
        /*088c*/ 	.short	0x0100
        /*088e*/ 	.byte	0x08
	.zero		1


	//   ....[3]....
        /*0890*/ 	.word	0x00000290
        /*0894*/ 	.word	0x000000ff
        /*0898*/ 	.word	0x0002a840
        /*089c*/ 	.short	0x0100
        /*089e*/ 	.byte	0x08
	.zero		1


	//   ....[4]....
        /*08a0*/ 	.word	0x000002a0
        /*08a4*/ 	.word	0x000000ff
        /*08a8*/ 	.word	0x0002a838
        /*08ac*/ 	.short	0x0100
        /*08ae*/ 	.byte	0x08
	.zero		1


	//   ....[5]....
        /*08b0*/ 	.word	0x000002b0
        /*08b4*/ 	.word	0x000000ff
        /*08b8*/ 	.word	0x0002a848
        /*08bc*/ 	.short	0x0100
        /*08be*/ 	.byte	0x08
	.zero		1


	//   ....[6]....
        /*08c0*/ 	.word	0x000003e0
        /*08c4*/ 	.word	0x000000ff
        /*08c8*/ 	.word	0x0002a850
        /*08cc*/ 	.short	0x0100
        /*08ce*/ 	.byte	0x08
	.zero		1


	//   ....[7]....
        /*08d0*/ 	.word	0x000003f0
        /*08d4*/ 	.word	0x000000ff
        /*08d8*/ 	.word	0x0002a860
        /*08dc*/ 	.short	0x0100
        /*08de*/ 	.byte	0x08
	.zero		1


	//   ....[8]....
        /*08e0*/ 	.word	0x00000400
        /*08e4*/ 	.word	0x000000ff
        /*08e8*/ 	.word	0x0002a858
        /*08ec*/ 	.short	0x0100
        /*08ee*/ 	.byte	0x08
	.zero		1


	//   ....[9]....
        /*08f0*/ 	.word	0x00000410
        /*08f4*/ 	.word	0x000000ff
        /*08f8*/ 	.word	0x0002a868
        /*08fc*/ 	.short	0x0100
        /*08fe*/ 	.byte	0x08
	.zero		1


	//   ....[10]....
        /*0900*/ 	.word	0x00000500
        /*0904*/ 	.word	0x000000ff
        /*0908*/ 	.word	0x0002a870
        /*090c*/ 	.short	0x0100
        /*090e*/ 	.byte	0x06
	.zero		1


	//   ....[11]....
        /*0910*/ 	.word	0x00000510
        /*0914*/ 	.word	0x000000ff
        /*0918*/ 	.word	0x0002a880
        /*091c*/ 	.short	0x0100
        /*091e*/ 	.byte	0x06
	.zero		1


	//   ....[12]....
        /*0920*/ 	.word	0x00000520
        /*0924*/ 	.word	0x000000ff
        /*0928*/ 	.word	0x0002a878
        /*092c*/ 	.short	0x0100
        /*092e*/ 	.byte	0x06
	.zero		1


	//   ....[13]....
        /*0930*/ 	.word	0x00000530
        /*0934*/ 	.word	0x000000ff
        /*0938*/ 	.word	0x0002a888
        /*093c*/ 	.short	0x0100
        /*093e*/ 	.byte	0x06
	.zero		1


	//   ....[14]....
        /*0940*/ 	.word	0x00000660
        /*0944*/ 	.word	0x000000ff
        /*0948*/ 	.word	0x0002a890
        /*094c*/ 	.short	0x0100
        /*094e*/ 	.byte	0x08
	.zero		1


	//   ....[15]....
        /*0950*/ 	.word	0x00000670
        /*0954*/ 	.word	0x000000ff
        /*0958*/ 	.word	0x0002a8a0
        /*095c*/ 	.short	0x0100
        /*095e*/ 	.byte	0x08
	.zero		1


	//   ....[16]....
        /*0960*/ 	.word	0x00000680
        /*0964*/ 	.word	0x000000ff
        /*0968*/ 	.word	0x0002a898
        /*096c*/ 	.short	0x0100
        /*096e*/ 	.byte	0x08
	.zero		1


	//   ....[17]....
        /*0970*/ 	.word	0x00000690
        /*0974*/ 	.word	0x000000ff
        /*0978*/ 	.word	0x0002a8a8
        /*097c*/ 	.short	0x0100
        /*097e*/ 	.byte	0x08
	.zero		1


	//   ....[18]....
        /*0980*/ 	.word	0x000007d0
        /*0984*/ 	.word	0x000000ff
        /*0988*/ 	.word	0x0002a8b0
        /*098c*/ 	.short	0x0100
        /*098e*/ 	.byte	0x08
	.zero		1


	//   ....[19]....
        /*0990*/ 	.word	0x000007e0
        /*0994*/ 	.word	0x000000ff
        /*0998*/ 	.word	0x0002a8c0
        /*099c*/ 	.short	0x0100
        /*099e*/ 	.byte	0x08
	.zero		1


	//   ....[20]....
        /*09a0*/ 	.word	0x000007f0
        /*09a4*/ 	.word	0x000000ff
        /*09a8*/ 	.word	0x0002a8b8
        /*09ac*/ 	.short	0x0100
        /*09ae*/ 	.byte	0x08
	.zero		1


	//   ....[21]....
        /*09b0*/ 	.word	0x00000800
        /*09b4*/ 	.word	0x000000ff
        /*09b8*/ 	.word	0x0002a8c8
        /*09bc*/ 	.short	0x0100
        /*09be*/ 	.byte	0x08
	.zero		1


	//   ....[22]....
        /*09c0*/ 	.word	0x00001b10
        /*09c4*/ 	.word	0x000000ff
        /*09c8*/ 	.word	0x0002a800
        /*09cc*/ 	.short	0x010a
        /*09ce*/ 	.byte	0x2b
	.zero		1


	//   ....[23]....
        /*09d0*/ 	.word	0x00001b90
        /*09d4*/ 	.word	0x00000008
        /*09d8*/ 	.word	0x0002a830
        /*09dc*/ 	.short	0x010a
        /*09de*/ 	.byte	0x3f
	.zero		1


	//   ....[24]....
        /*09e0*/ 	.word	0x00001be0
        /*09e4*/ 	.word	0x00000008
        /*09e8*/ 	.word	0x0002a830
        /*09ec*/ 	.short	0x010a
        /*09ee*/ 	.byte	0x3f
	.zero		1


	//   ....[25]....
        /*09f0*/ 	.word	0x00002a30
        /*09f4*/ 	.word	0x000000ff
        /*09f8*/ 	.word	0x00000000
        /*09fc*/ 	.short	0x0101
        /*09fe*/ 	.byte	0x04
	.zero		1


	//   ....[26]....
        /*0a00*/ 	.word	0x00003d20
        /*0a04*/ 	.word	0x000000ff
        /*0a08*/ 	.word	0x0002a830
        /*0a0c*/ 	.short	0x010a
        /*0a0e*/ 	.byte	0x08
	.zero		1


	//   ....[27]....
        /*0a10*/ 	.word	0x00003d60
        /*0a14*/ 	.word	0x000000ff
        /*0a18*/ 	.word	0x0002a830
        /*0a1c*/ 	.short	0x010a
        /*0a1e*/ 	.byte	0x08
	.zero		1


	//   ....[28]....
        /*0a20*/ 	.word	0x00004660
        /*0a24*/ 	.word	0x000000ff
        /*0a28*/ 	.word	0x0002a850
        /*0a2c*/ 	.short	0x010a
        /*0a2e*/ 	.byte	0x09
	.zero		1


	//   ....[29]....
        /*0a30*/ 	.word	0x000046a0
        /*0a34*/ 	.word	0x000000ff
        /*0a38*/ 	.word	0x0002a850
        /*0a3c*/ 	.short	0x010a
        /*0a3e*/ 	.byte	0x09
	.zero		1


	//   ....[30]....
        /*0a40*/ 	.word	0x000049b0
        /*0a44*/ 	.word	0x000000ff
        /*0a48*/ 	.word	0x00000000
        /*0a4c*/ 	.short	0x0101
        /*0a4e*/ 	.byte	0x08
	.zero		1


	//   ....[31]....
        /*0a50*/ 	.word	0x00005760
        /*0a54*/ 	.word	0x000000ff
        /*0a58*/ 	.word	0x00000000
        /*0a5c*/ 	.short	0x0101
        /*0a5e*/ 	.byte	0x09
	.zero		1


	//   ....[32]....
        /*0a60*/ 	.word	0x00005d30
        /*0a64*/ 	.word	0x000000ff
        /*0a68*/ 	.word	0x0002a850
        /*0a6c*/ 	.short	0x010a
        /*0a6e*/ 	.byte	0x05
	.zero		1


	//   ....[33]....
        /*0a70*/ 	.word	0x00005d70
        /*0a74*/ 	.word	0x000000ff
        /*0a78*/ 	.word	0x0002a850
        /*0a7c*/ 	.short	0x010a
        /*0a7e*/ 	.byte	0x05
	.zero		1


	//   ....[34]....
        /*0a80*/ 	.word	0x00006250
        /*0a84*/ 	.word	0x000000ff
        /*0a88*/ 	.word	0x00000000
        /*0a8c*/ 	.short	0x0101
        /*0a8e*/ 	.byte	0x04
	.zero		1


	//   ....[35]....
        /*0a90*/ 	.word	0x000079d0
        /*0a94*/ 	.word	0x00000000
        /*0a98*/ 	.word	0x00000000
        /*0a9c*/ 	.short	0x0101
        /*0a9e*/ 	.byte	0x3f
	.zero		1


	//   ....[36]....
        /*0aa0*/ 	.word	0x00008080
        /*0aa4*/ 	.word	0x00000006
        /*0aa8*/ 	.word	0x00000000
        /*0aac*/ 	.short	0x0101
        /*0aae*/ 	.byte	0x3f
	.zero		1


	//   ....[37]....
        /*0ab0*/ 	.word	0x0000b5c0
        /*0ab4*/ 	.word	0x00000007
        /*0ab8*/ 	.word	0x0002a840
        /*0abc*/ 	.short	0x010a
        /*0abe*/ 	.byte	0x3f
	.zero		1


	//   ....[38]....
        /*0ac0*/ 	.word	0x0000bc70
        /*0ac4*/ 	.word	0x00000007
        /*0ac8*/ 	.word	0x0002a830
        /*0acc*/ 	.short	0x0107
        /*0ace*/ 	.byte	0x3f
	.zero		1


	//   ....[39]....
        /*0ad0*/ 	.word	0x0000bd40
        /*0ad4*/ 	.word	0x00000007
        /*0ad8*/ 	.word	0x0002a830
        /*0adc*/ 	.short	0x0101
        /*0ade*/ 	.byte	0x3f
	.zero		1


	//   ....[40]....
        /*0ae0*/ 	.word	0x0000c8d0
        /*0ae4*/ 	.word	0x00000016
        /*0ae8*/ 	.word	0x0002a800
        /*0aec*/ 	.short	0x0107
        /*0aee*/ 	.byte	0x3f
	.zero		1


	//   ....[41]....
        /*0af0*/ 	.word	0x0000c9f0
        /*0af4*/ 	.word	0x00000016
        /*0af8*/ 	.word	0x0002a800
        /*0afc*/ 	.short	0x0101
        /*0afe*/ 	.byte	0x3f
	.zero		1


	//   ....[42]....
        /*0b00*/ 	.word	0x0000ca10
        /*0b04*/ 	.word	0x00000016
        /*0b08*/ 	.word	0x0002a820
        /*0b0c*/ 	.short	0x010a
        /*0b0e*/ 	.byte	0x3f
	.zero		1


	//   ....[43]....
        /*0b10*/ 	.word	0x0000cd70
        /*0b14*/ 	.word	0x00000006
        /*0b18*/ 	.word	0x0002a840
        /*0b1c*/ 	.short	0x010a
        /*0b1e*/ 	.byte	0x3f
	.zero		1


	//   ....[44]....
        /*0b20*/ 	.word	0x0000d250
        /*0b24*/ 	.word	0x00000006
        /*0b28*/ 	.word	0x0002a830
        /*0b2c*/ 	.short	0x0107
        /*0b2e*/ 	.byte	0x3f
	.zero		1


	//   ....[45]....
        /*0b30*/ 	.word	0x0000d300
        /*0b34*/ 	.word	0x00000006
        /*0b38*/ 	.word	0x0002a830
        /*0b3c*/ 	.short	0x0101
        /*0b3e*/ 	.byte	0x3f
	.zero		1


	//   ....[46]....
        /*0b40*/ 	.word	0x0000d360
        /*0b44*/ 	.word	0x00000004
        /*0b48*/ 	.word	0x0002a860
        /*0b4c*/ 	.short	0x010a
        /*0b4e*/ 	.byte	0x3f
	.zero		1


	//   ....[47]....
        /*0b50*/ 	.word	0x0000d7b0
        /*0b54*/ 	.word	0x00000004
        /*0b58*/ 	.word	0x0002a850
        /*0b5c*/ 	.short	0x0107
        /*0b5e*/ 	.byte	0x3f
	.zero		1


	//   ....[48]....
        /*0b60*/ 	.word	0x0000d900
        /*0b64*/ 	.word	0x00000004
        /*0b68*/ 	.word	0x0002a850
        /*0b6c*/ 	.short	0x0101
        /*0b6e*/ 	.byte	0x3f
	.zero		1


	//   ....[49]....
        /*0b70*/ 	.word	0x0000db50
        /*0b74*/ 	.word	0x00000000
        /*0b78*/ 	.word	0x0002a860
        /*0b7c*/ 	.short	0x010a
        /*0b7e*/ 	.byte	0x3f
	.zero		1


	//   ....[50]....
        /*0b80*/ 	.word	0x0000dfb0
        /*0b84*/ 	.word	0x00000000
        /*0b88*/ 	.word	0x0002a850
        /*0b8c*/ 	.short	0x0107
        /*0b8e*/ 	.byte	0x3f
	.zero		1


	//   ....[51]....
        /*0b90*/ 	.word	0x0000e060
        /*0b94*/ 	.word	0x00000000
        /*0b98*/ 	.word	0x0002a850
        /*0b9c*/ 	.short	0x0101
        /*0b9e*/ 	.byte	0x3f
	.zero		1


	//   ....[52]....
        /*0ba0*/ 	.word	0x0000eda0
        /*0ba4*/ 	.word	0x00000004
        /*0ba8*/ 	.word	0x0002a820
        /*0bac*/ 	.short	0x010a
        /*0bae*/ 	.byte	0x3f
	.zero		1


	//   ....[53]....
        /*0bb0*/ 	.word	0x0000ef40
        /*0bb4*/ 	.word	0x00000005
        /*0bb8*/ 	.word	0x0002a840
        /*0bbc*/ 	.short	0x010a
        /*0bbe*/ 	.byte	0x3f
	.zero		1


	//   ....[54]....
        /*0bc0*/ 	.word	0x0000efe0
        /*0bc4*/ 	.word	0x0000001b
        /*0bc8*/ 	.word	0x0002a840
        /*0bcc*/ 	.short	0x010a
        /*0bce*/ 	.byte	0x3f
	.zero		1


	//   ....[55]....
        /*0bd0*/ 	.word	0x0000f020
        /*0bd4*/ 	.word	0x00000005
        /*0bd8*/ 	.word	0x0002a860
        /*0bdc*/ 	.short	0x010a
        /*0bde*/ 	.byte	0x3f
	.zero		1


	//   ....[56]....
        /*0be0*/ 	.word	0x0000f060
        /*0be4*/ 	.word	0x0000001b
        /*0be8*/ 	.word	0x0002a860
        /*0bec*/ 	.short	0x010a
        /*0bee*/ 	.byte	0x3f
	.zero		1


	//   ....[57]....
        /*0bf0*/ 	.word	0x0000f0d0
        /*0bf4*/ 	.word	0x00000003
        /*0bf8*/ 	.word	0x0002a800
        /*0bfc*/ 	.short	0x010a
        /*0bfe*/ 	.byte	0x3f
	.zero		1


	//   ....[58]....
        /*0c00*/ 	.word	0x0000f120
        /*0c04*/ 	.word	0x00000008
        /*0c08*/ 	.word	0x0002a830
        /*0c0c*/ 	.short	0x010a
        /*0c0e*/ 	.byte	0x3f
	.zero		1


	//   ....[59]....
        /*0c10*/ 	.word	0x0000f180
        /*0c14*/ 	.word	0x00000003
        /*0c18*/ 	.word	0x0002a830
        /*0c1c*/ 	.short	0x010a
        /*0c1e*/ 	.byte	0x3f
	.zero		1


	//   ....[60]....
        /*0c20*/ 	.word	0x0000f1e0
        /*0c24*/ 	.word	0x00000003
        /*0c28*/ 	.word	0x0002a850
        /*0c2c*/ 	.short	0x010a
        /*0c2e*/ 	.byte	0x3f
	.zero		1


	//   ....[61]....
        /*0c30*/ 	.word	0x0000f240
        /*0c34*/ 	.word	0x00000005
        /*0c38*/ 	.word	0x0002a850
        /*0c3c*/ 	.short	0x010a
        /*0c3e*/ 	.byte	0x3f
	.zero		1


	//   ....[62]....
        /*0c40*/ 	.word	0x0000f350
        /*0c44*/ 	.word	0x00000007
        /*0c48*/ 	.word	0x0002a840
        /*0c4c*/ 	.short	0x010a
        /*0c4e*/ 	.byte	0x3f
	.zero		1


	//   ....[63]....
        /*0c50*/ 	.word	0x000106e0
        /*0c54*/ 	.word	0x00000016
        /*0c58*/ 	.word	0x0002a820
        /*0c5c*/ 	.short	0x010a
        /*0c5e*/ 	.byte	0x3f
	.zero		1


	//   ....[64]....
        /*0c60*/ 	.word	0x00010730
        /*0c64*/ 	.word	0x00000006
        /*0c68*/ 	.word	0x0002a840
        /*0c6c*/ 	.short	0x010a
        /*0c6e*/ 	.byte	0x3f
	.zero		1


	//   ....[65]....
        /*0c70*/ 	.word	0x00010ef0
        /*0c74*/ 	.word	0x00000004
        /*0c78*/ 	.word	0x0002a860
        /*0c7c*/ 	.short	0x010a
        /*0c7e*/ 	.byte	0x3f
	.zero		1


	//   ....[66]....
        /*0c80*/ 	.word	0x000116f0
        /*0c84*/ 	.word	0x00000000
        /*0c88*/ 	.word	0x0002a860
        /*0c8c*/ 	.short	0x010a
        /*0c8e*/ 	.byte	0x3f
	.zero		1


	//   ....[67]....
        /*0c90*/ 	.word	0x000128c0
        /*0c94*/ 	.word	0x00000004
        /*0c98*/ 	.word	0x0002a820
        /*0c9c*/ 	.short	0x010a
        /*0c9e*/ 	.byte	0x3f
	.zero		1


	//   ....[68]....
        /*0ca0*/ 	.word	0x00012a60
        /*0ca4*/ 	.word	0x00000005
        /*0ca8*/ 	.word	0x0002a840
        /*0cac*/ 	.short	0x010a
        /*0cae*/ 	.byte	0x3f
	.zero		1


	//   ....[69]....
        /*0cb0*/ 	.word	0x00012ab0
        /*0cb4*/ 	.word	0x0000001b
        /*0cb8*/ 	.word	0x0002a840
        /*0cbc*/ 	.short	0x010a
        /*0cbe*/ 	.byte	0x3f
	.zero		1


	//   ....[70]....
        /*0cc0*/ 	.word	0x00012b00
        /*0cc4*/ 	.word	0x00000005
        /*0cc8*/ 	.word	0x0002a860
        /*0ccc*/ 	.short	0x010a
        /*0cce*/ 	.byte	0x3f
	.zero		1


	//----- nvinfo : EIATTR_NUM_MBARRIERS
	.align		4
.L_360:
        /*0cd0*/ 	.byte	0x03, 0x38
        /*0cd2*/ 	.short	0x0016


	//----- nvinfo : EIATTR_EXIT_INSTR_OFFSETS
	.align		4
        /*0cd4*/ 	.byte	0x04, 0x1c
        /*0cd6*/ 	.short	(.L_362 - .L_361)


	//   ....[0]....
.L_361:
        /*0cd8*/ 	.word	0x00000990


	//   ....[1]....
        /*0cdc*/ 	.word	0x00009690


	//   ....[2]....
        /*0ce0*/ 	.word	0x0000f0b0


	//----- nvinfo : EIATTR_MAX_THREADS
	.align		4
.L_362:
        /*0ce4*/ 	.byte	0x04, 0x05
        /*0ce6*/ 	.short	(.L_364 - .L_363)
.L_363:
        /*0ce8*/ 	.word	0x00000180
        /*0cec*/ 	.word	0x00000001
        /*0cf0*/ 	.word	0x00000001


	//----- nvinfo : EIATTR_CRS_STACK_SIZE
	.align		4
.L_364:
        /*0cf4*/ 	.byte	0x04, 0x1e
        /*0cf6*/ 	.short	(.L_366 - .L_365)
.L_365:
        /*0cf8*/ 	.word	0x00000000


	//----- nvinfo : EIATTR_CBANK_PARAM_SIZE
	.align		4
.L_366:
        /*0cfc*/ 	.byte	0x03, 0x19
        /*0cfe*/ 	.short	0x0af0


	//----- nvinfo : EIATTR_PARAM_CBANK
	.align		4
        /*0d00*/ 	.byte	0x04, 0x0a
        /*0d02*/ 	.short	(.L_368 - .L_367)
	.align		4
.L_367:
        /*0d04*/ 	.word	index@(.nv.constant0._ZN7cutlass13device_kernelIN5flash11enable_sm90INS1_16FlashAttnFwdSm90INS1_25CollectiveMainloopFwdSm90ILi2EN4cute5tupleIJNS5_1CILi1EEES8_S8_EEENS6_IJNS7_ILi128EEENS7_ILi96EEENS7_ILi192EEEEEELi128ENS_6half_tEfNS_4arch4Sm90ELb0ELb0ELb0ELb1ELb1ELb0ELb0ELb1ELb1ELb1ELb1ELb0EEENS1_21CollectiveEpilogueFwdINS6_IJSA_SA_SB_EEES9_SE_SG_Li256ELb1ELb1ELb1ELb0EEENS1_36VarlenDynamicPersistentTileSchedulerILi128ELi96ELi256ELi128ELb1ELb1ELb1ELb0ELb1ELb1EEEEEEEEEvNT_6ParamsE)
        /*0d08*/ 	.short	0x0210
        /*0d0a*/ 	.short	0x0af0


	//----- nvinfo : EIATTR_SW_WAR
	.align		4
.L_368:
        /*0d0c*/ 	.byte	0x04, 0x36
        /*0d0e*/ 	.short	(.L_370 - .L_369)
.L_369:
        /*0d10*/ 	.word	0x00000008
.L_370:


//--------------------- .nv.info._ZN7cutlass13device_kernelIN5flash11enable_sm90INS1_16FlashAttnFwdSm90INS1_25CollectiveMainloopFwdSm90ILi2EN4cute5tupleIJNS5_1CILi1EEES8_S8_EEENS6_IJNS7_ILi128EEENS7_ILi96EEENS7_ILi192EEEEEELi128ENS_6half_tEfNS_4arch4Sm90ELb0ELb0ELb0ELb1ELb1ELb1ELb0ELb1ELb1ELb1ELb1ELb0EEENS1_21CollectiveEpilogueFwdINS6_IJSA_SA_SB_EEES9_SE_SG_Li256ELb1ELb1ELb1ELb0EEENS1_36VarlenDynamicPersistentTileSchedulerILi128ELi96ELi256ELi128ELb1ELb1ELb1ELb0ELb1ELb1EEEEEEEEEvNT_6ParamsE --------------------------
	.section	.nv.info._ZN7cutlass13device_kernelIN5flash11enable_sm90INS1_16FlashAttnFwdSm90INS1_25CollectiveMainloopFwdSm90ILi2EN4cute5tupleIJNS5_1CILi1EEES8_S8_EEENS6_IJNS7_ILi128EEENS7_ILi96EEENS7_ILi192EEEEEELi128ENS_6half_tEfNS_4arch4Sm90ELb0ELb0ELb0ELb1ELb1ELb1ELb0ELb1ELb1ELb1ELb1ELb0EEENS1_21CollectiveEpilogueFwdINS6_IJSA_SA_SB_EEES9_SE_SG_Li256ELb1ELb1ELb1ELb0EEENS1_36VarlenDynamicPersistentTileSchedulerILi128ELi96ELi256ELi128ELb1ELb1ELb1ELb0ELb1ELb1EEEEEEEEEvNT_6ParamsE,"",@"SHT_CUDA_INFO"
	.sectionflags	@""
	.align	4


	//----- nvinfo : EIATTR_CUDA_API_VERSION
	.align		4
        /*0000*/ 	.byte	0x04, 0x37
        /*0002*/ 	.short	(.L_372 - .L_371)
.L_371:
        /*0004*/ 	.word	0x00000082


	//----- nvinfo : EIATTR_KPARAM_INFO
	.align		4
.L_372:
        /*0008*/ 	.byte	0x04, 0x17
        /*000a*/ 	.short	(.L_374 - .L_373)
.L_373:
        /*000c*/ 	.word	0x00000000
        /*0010*/ 	.short	0x0000
        /*0012*/ 	.short	0x0070
        /*0014*/ 	.byte	0x00, 0xf0, 0x01, 0x2a


	//----- nvinfo : EIATTR_SPARSE_MMA_MASK
	.align		4
.L_374:
        /*0018*/ 	.byte	0x03, 0x50
        /*001a*/ 	.short	0x0000


	//----- nvinfo : EIATTR_MAXREG_COUNT
	.align		4
        /*001c*/ 	.byte	0x03, 0x1b
        /*001e*/ 	.short	0x00a8


	//----- nvinfo : EIATTR_NUM_BARRIERS
	.align		4
        /*0020*/ 	.byte	0x02, 0x4c
        /*0022*/ 	.byte	0x10
	.zero		1


	//----- nvinfo : EIATTR_EXTERNS
	.align		4
        /*0024*/ 	.byte	0x04, 0x0f
        /*0026*/ 	.short	(.L_376 - .L_375)


	//   ....[0]....
	.align		4
.L_375:
        /*0028*/ 	.word	index@(__assertfail)


	//----- nvinfo : EIATTR_ANNOTATIONS
	.align		4
.L_376:
        /*002c*/ 	.byte	0x04, 0x55
        /*002e*/ 	.short	(.L_378 - .L_377)


	//   ....[0]....
.L_377:
        /* <DEDUP_REMOVED lines=56> */


	//----- nvinfo : EIATTR_MERCURY_ISA_VERSION
	.align		4
.L_378:
        /*0398*/ 	.byte	0x03, 0x5f
        /*039a*/ 	.short	0x0101


	//----- nvinfo : EIATTR_UNUSED_LOAD_BYTE_OFFSET
	.align		4
        /*039c*/ 	.byte	0x04, 0x44
        /*039e*/ 	.short	(.L_380 - .L_379)


	//   ....[0]....
.L_379:
        /*03a0*/ 	.word	0x00000a30
        /*03a4*/ 	.word	0x0000fff0


	//   ....[1]....
        /*03a8*/ 	.word	0x00016460
        /*03ac*/ 	.word	0x0000fff0


	//----- nvinfo : EIATTR_INT_WARP_WIDE_INSTR_OFFSETS
	.align		4
.L_380:
        /*03b0*/ 	.byte	0x04, 0x31
        /*03b2*/ 	.short	(.L_382 - .L_381)


	//   ....[0]....
.L_381:
        /*03b4*/ 	.word	0x00000130


	//   ....[1]....
        /*03b8*/ 	.word	0x00000170


	//   ....[2]....
        /*03bc*/ 	.word	0x000001e0


	//   ....[3]....
        /*03c0*/ 	.word	0x0001bd70


	//   ....[4]....
        /*03c4*/ 	.word	0x0001be00


	//   ....[5]....
        /*03c8*/ 	.word	0x0001ecd0


	//   ....[6]....
        /*03cc*/ 	.word	0x0001ed60


	//----- nvinfo : EIATTR_COOP_GROUP_MASK_REGIDS
	.align		4
.L_382:
        /*03d0*/ 	.byte	0x04, 0x29
        /*03d2*/ 	.short	(.L_384 - .L_383)


	//   ....[0]....
.L_383:
        /*03d4*/ 	.word	0xffffffff


	//   ....[1]....
        /*03d8*/ 	.word	0xffffffff


	//   ....[2]....
        /*03dc*/ 	.word	0xffffffff


	//   ....[3]....
        /*03e0*/ 	.word	0xffffffff


	//   ....[4]....
        /*03e4*/ 	.word	0xffffffff


	//   ....[5]....
        /*03e8*/ 	.word	0xffffffff


	//   ....[6]....
        /*03ec*/ 	.word	0xffffffff


	//   ....[7]....
        /*03f0*/ 	.word	0xffffffff


	//   ....[8]....
        /*03f4*/ 	.word	0xffffffff


	//   ....[9]....
        /*03f8*/ 	.word	0xffffffff


	//   ....[10]....
        /*03fc*/ 	.word	0xffffffff


	//   ....[11]....
        /*0400*/ 	.word	0xffffffff


	//   ....[12]....
        /*0404*/ 	.word	0xffffffff


	//   ....[13]....
        /*0408*/ 	.word	0xffffffff


	//   ....[14]....
        /*040c*/ 	.word	0xffffffff


	//   ....[15]....
        /*0410*/ 	.word	0xffffffff


	//   ....[16]....
        /*0414*/ 	.word	0xffffffff


	//   ....[17]....
        /*0418*/ 	.word	0xffffffff


	//   ....[18]....
        /*041c*/ 	.word	0xffffffff


	//   ....[19]....
        /*0420*/ 	.word	0xffffffff


	//   ....[20]....
        /*0424*/ 	.word	0xffffffff


	//   ....[21]....
        /*0428*/ 	.word	0xffffffff


	//   ....[22]....
        /*042c*/ 	.word	0xffffffff


	//   ....[23]....
        /*0430*/ 	.word	0xffffffff


	//   ....[24]....
        /*0434*/ 	.word	0xffffffff


	//   ....[25]....
        /*0438*/ 	.word	0xffffffff


	//   ....[26]....
        /*043c*/ 	.word	0xffffffff


	//   ....[27]....
        /*0440*/ 	.word	0xffffffff


	//   ....[28]....
        /*0444*/ 	.word	0xffffffff


	//   ....[29]....
        /*0448*/ 	.word	0xffffffff


	//   ....[30]....
        /*044c*/ 	.word	0xffffffff


	//   ....[31]....
        /*0450*/ 	.word	0xffffffff


	//   ....[32]....
        /*0454*/ 	.word	0xffffffff


	//   ....[33]....
        /*0458*/ 	.word	0xffffffff


	//   ....[34]....
        /*045c*/ 	.word	0xffffffff


	//   ....[35]....
        /*0460*/ 	.word	0xffffffff


	//   ....[36]....
        /*0464*/ 	.word	0xffffffff


	//   ....[37]....
        /*0468*/ 	.word	0xffffffff


	//   ....[38]....
        /*046c*/ 	.word	0xffffffff


	//   ....[39]....
        /*0470*/ 	.word	0xffffffff


	//   ....[40]....
        /*0474*/ 	.word	0xffffffff


	//   ....[41]....
        /*0478*/ 	.word	0xffffffff


	//   ....[42]....
        /*047c*/ 	.word	0xffffffff


	//   ....[43]....
        /*0480*/ 	.word	0xffffffff


	//   ....[44]....
        /*0484*/ 	.word	0xffffffff


	//   ....[45]....
        /*0488*/ 	.word	0xffffffff


	//   ....[46]....
        /*048c*/ 	.word	0xffffffff


	//   ....[47]....
        /*0490*/ 	.word	0xffffffff


	//   ....[48]....
        /*0494*/ 	.word	0xffffffff


	//   ....[49]....
        /*0498*/ 	.word	0xffffffff


	//   ....[50]....
        /*049c*/ 	.word	0xffffffff


	//   ....[51]....
        /*04a0*/ 	.word	0xffffffff


	//   ....[52]....
        /*04a4*/ 	.word	0xffffffff


	//   ....[53]....
        /*04a8*/ 	.word	0xffffffff


	//   ....[54]....
        /*04ac*/ 	.word	0xffffffff


	//   ....[55]....
        /*04b0*/ 	.word	0xffffffff


	//   ....[56]....
        /*04b4*/ 	.word	0xffffffff


	//   ....[57]....
        /*04b8*/ 	.word	0xffffffff


	//   ....[58]....
        /*04bc*/ 	.word	0xffffffff


	//   ....[59]....
        /*04c0*/ 	.word	0xffffffff


	//   ....[60]....
        /*04c4*/ 	.word	0xffffffff


	//   ....[61]....
        /*04c8*/ 	.word	0xffffffff


	//   ....[62]....
        /*04cc*/ 	.word	0xffffffff


	//   ....[63]....
        /*04d0*/ 	.word	0xffffffff


	//   ....[64]....
        /*04d4*/ 	.word	0xffffffff


	//   ....[65]....
        /*04d8*/ 	.word	0xffffffff


	//   ....[66]....
        /*04dc*/ 	.word	0xffffffff


	//   ....[67]....
        /*04e0*/ 	.word	0xffffffff


	//   ....[68]....
        /*04e4*/ 	.word	0xffffffff


	//   ....[69]....
        /*04e8*/ 	.word	0xffffffff


	//   ....[70]....
        /*04ec*/ 	.word	0xffffffff


	//   ....[71]....
        /*04f0*/ 	.word	0xffffffff


	//   ....[72]....
        /*04f4*/ 	.word	0xffffffff


	//   ....[73]....
        /*04f8*/ 	.word	0xffffffff


	//   ....[74]....
        /*04fc*/ 	.word	0xffffffff


	//   ....[75]....
        /*0500*/ 	.word	0xffffffff


	//   ....[76]....
        /*0504*/ 	.word	0xffffffff


	//   ....[77]....
        /*0508*/ 	.word	0xffffffff


	//   ....[78]....
        /*050c*/ 	.word	0xffffffff


	//   ....[79]....
        /*0510*/ 	.word	0xffffffff


	//   ....[80]....
        /*0514*/ 	.word	0xffffffff


	//   ....[81]....
        /*0518*/ 	.word	0xffffffff


	//   ....[82]....
        /*051c*/ 	.word	0xffffffff


	//   ....[83]....
        /*0520*/ 	.word	0xffffffff


	//   ....[84]....
        /*0524*/ 	.word	0xffffffff


	//   ....[85]....
        /*0528*/ 	.word	0xffffffff


	//   ....[86]....
        /*052c*/ 	.word	0xffffffff


	//   ....[87]....
        /*0530*/ 	.word	0xffffffff


	//   ....[88]....
        /*0534*/ 	.word	0xffffffff


	//   ....[89]....
        /*0538*/ 	.word	0xffffffff


	//   ....[90]....
        /*053c*/ 	.word	0xffffffff


	//   ....[91]....
        /*0540*/ 	.word	0xffffffff


	//   ....[92]....
        /*0544*/ 	.word	0xffffffff


	//   ....[93]....
        /*0548*/ 	.word	0xffffffff


	//   ....[94]....
        /*054c*/ 	.word	0xffffffff


	//   ....[95]....
        /*0550*/ 	.word	0xffffffff


	//   ....[96]....
        /*0554*/ 	.word	0xffffffff


	//   ....[97]....
        /*0558*/ 	.word	0xffffffff


	//   ....[98]....
        /*055c*/ 	.word	0xffffffff


	//   ....[99]....
        /*0560*/ 	.word	0xffffffff


	//   ....[100]....
        /*0564*/ 	.word	0xffffffff


	//   ....[101]....
        /*0568*/ 	.word	0xffffffff


	//   ....[102]....
        /*056c*/ 	.word	0xffffffff


	//   ....[103]....
        /*0570*/ 	.word	0xffffffff


	//   ....[104]....
        /*0574*/ 	.word	0xffffffff


	//   ....[105]....
        /*0578*/ 	.word	0xffffffff


	//   ....[106]....
        /*057c*/ 	.word	0xffffffff


	//   ....[107]....
        /*0580*/ 	.word	0xffffffff


	//   ....[108]....
        /*0584*/ 	.word	0xffffffff


	//   ....[109]....
        /*0588*/ 	.word	0xffffffff


	//   ....[110]....
        /*058c*/ 	.word	0xffffffff


	//   ....[111]....
        /*0590*/ 	.word	0xffffffff


	//   ....[112]....
        /*0594*/ 	.word	0xffffffff


	//   ....[113]....
        /*0598*/ 	.word	0xffffffff


	//   ....[114]....
        /*059c*/ 	.word	0xffffffff


	//   ....[115]....
        /*05a0*/ 	.word	0xffffffff


	//   ....[116]....
        /*05a4*/ 	.word	0xffffffff


	//   ....[117]....
        /*05a8*/ 	.word	0xffffffff


	//   ....[118]....
        /*05ac*/ 	.word	0xffffffff


	//   ....[119]....
        /*05b0*/ 	.word	0xffffffff


	//   ....[120]....
        /*05b4*/ 	.word	0xffffffff


	//   ....[121]....
        /*05b8*/ 	.word	0xffffffff


	//   ....[122]....
        /*05bc*/ 	.word	0xffffffff


	//   ....[123]....
        /*05c0*/ 	.word	0xffffffff


	//   ....[124]....
        /*05c4*/ 	.word	0xffffffff


	//   ....[125]....
        /*05c8*/ 	.word	0xffffffff


	//   ....[126]....
        /*05cc*/ 	.word	0xffffffff


	//   ....[127]....
        /*05d0*/ 	.word	0xffffffff


	//   ....[128]....
        /*05d4*/ 	.word	0xffffffff


	//   ....[129]....
        /*05d8*/ 	.word	0xffffffff


	//   ....[130]....
        /*05dc*/ 	.word	0xffffffff


	//   ....[131]....
        /*05e0*/ 	.word	0xffffffff


	//   ....[132]....
        /*05e4*/ 	.word	0xffffffff


	//   ....[133]....
        /*05e8*/ 	.word	0xffffffff


	//   ....[134]....
        /*05ec*/ 	.word	0xffffffff


	//   ....[135]....
        /*05f0*/ 	.word	0xffffffff


	//   ....[136]....
        /*05f4*/ 	.word	0xffffffff


	//   ....[137]....
        /*05f8*/ 	.word	0xffffffff


	//   ....[138]....
        /*05fc*/ 	.word	0xffffffff


	//   ....[139]....
        /*0600*/ 	.word	0xffffffff


	//   ....[140]....
        /*0604*/ 	.word	0xffffffff


	//   ....[141]....
        /*0608*/ 	.word	0xffffffff


	//   ....[142]....
        /*060c*/ 	.word	0xffffffff


	//   ....[143]....
        /*0610*/ 	.word	0xffffffff


	//   ....[144]....
        /*0614*/ 	.word	0xffffffff


	//   ....[145]....
        /*0618*/ 	.word	0xffffffff


	//   ....[146]....
        /*061c*/ 	.word	0xffffffff


	//   ....[147]....
        /*0620*/ 	.word	0xffffffff


	//   ....[148]....
        /*0624*/ 	.word	0xffffffff


	//   ....[149]....
        /*0628*/ 	.word	0xffffffff


	//   ....[150]....
        /*062c*/ 	.word	0xffffffff


	//   ....[151]....
        /*0630*/ 	.word	0xffffffff


	//   ....[152]....
        /*0634*/ 	.word	0xffffffff


	//   ....[153]....
        /*0638*/ 	.word	0xffffffff


	//   ....[154]....
        /*063c*/ 	.word	0xffffffff


	//   ....[155]....
        /*0640*/ 	.word	0xffffffff


	//   ....[156]....
        /*0644*/ 	.word	0xffffffff


	//   ....[157]....
        /*0648*/ 	.word	0xffffffff


	//   ....[158]....
        /*064c*/ 	.word	0xffffffff


	//   ....[159]....
        /*0650*/ 	.word	0xffffffff


	//   ....[160]....
        /*0654*/ 	.word	0xffffffff


	//   ....[161]....
        /*0658*/ 	.word	0xffffffff


	//   ....[162]....
        /*065c*/ 	.word	0xffffffff


	//   ....[163]....
        /*0660*/ 	.word	0xffffffff


	//   ....[164]....
        /*0664*/ 	.word	0xffffffff


	//   ....[165]....
        /*0668*/ 	.word	0xffffffff


	//   ....[166]....
        /*066c*/ 	.word	0xffffffff


	//   ....[167]....
        /*0670*/ 	.word	0xffffffff


	//   ....[168]....
        /*0674*/ 	.word	0xffffffff


	//   ....[169]....
        /*0678*/ 	.word	0x0500000f


	//   ....[170]....
        /*067c*/ 	.word	0x0500000f


	//   ....[171]....
        /*0680*/ 	.word	0x0500000f


	//   ....[172]....
        /*0684*/ 	.word	0x0500000f


	//   ....[173]....
        /*0688*/ 	.word	0x0500000f


	//   ....[174]....
        /*068c*/ 	.word	0x0500000f


	//   ....[175]....
        /*0690*/ 	.word	0x0500000f


	//   ....[176]....
        /*0694*/ 	.word	0x0500000f


	//   ....[177]....
        /*0698*/ 	.word	0x0500000f


	//   ....[178]....
        /*069c*/ 	.word	0x0500000f


	//   ....[179]....
        /*06a0*/ 	.word	0x0500000f


	//   ....[180]....
        /*06a4*/ 	.word	0x0500000f


	//   ....[181]....
        /*06a8*/ 	.word	0x0500000f


	//   ....[182]....
        /*06ac*/ 	.word	0x0500000f


	//   ....[183]....
        /*06b0*/ 	.word	0x0500000f


	//   ....[184]....
        /*06b4*/ 	.word	0x0500000f


	//   ....[185]....
        /*06b8*/ 	.word	0x0500000f


	//   ....[186]....
        /*06bc*/ 	.word	0x0500000f


	//   ....[187]....
        /*06c0*/ 	.word	0x0500000f


	//   ....[188]....
        /*06c4*/ 	.word	0x0500000f


	//   ....[189]....
        /*06c8*/ 	.word	0x0500000f


	//   ....[190]....
        /*06cc*/ 	.word	0x0500000f


	//   ....[191]....
        /*06d0*/ 	.word	0x0500000f


	//   ....[192]....
        /*06d4*/ 	.word	0x0500000f


	//   ....[193]....
        /*06d8*/ 	.word	0x0500000f


	//   ....[194]....
        /*06dc*/ 	.word	0x0500000f


	//   ....[195]....
        /*06e0*/ 	.word	0x0500000f


	//   ....[196]....
        /*06e4*/ 	.word	0x0500000f


	//   ....[197]....
        /*06e8*/ 	.word	0x0500000f


	//   ....[198]....
        /*06ec*/ 	.word	0x0500000f


	//   ....[199]....
        /*06f0*/ 	.word	0x0500000f


	//   ....[200]....
        /*06f4*/ 	.word	0x0500000f


	//   ....[201]....
        /*06f8*/ 	.word	0x0500000f


	//   ....[202]....
        /*06fc*/ 	.word	0x0500000f


	//   ....[203]....
        /*0700*/ 	.word	0x0500000f


	//   ....[204]....
        /*0704*/ 	.word	0x0500000f


	//   ....[205]....
        /*0708*/ 	.word	0x0500000f


	//   ....[206]....
        /*070c*/ 	.word	0x0500000f


	//   ....[207]....
        /*0710*/ 	.word	0x0500000f


	//   ....[208]....
        /*0714*/ 	.word	0x0500000f


	//   ....[209]....
        /*0718*/ 	.word	0x0500000f


	//   ....[210]....
        /*071c*/ 	.word	0x0500000f


	//   ....[211]....
        /*0720*/ 	.word	0x0500000f


	//   ....[212]....
        /*0724*/ 	.word	0x0500000f


	//   ....[213]....
        /*0728*/ 	.word	0x0500000f


	//   ....[214]....
        /*072c*/ 	.word	0x0500000f


	//   ....[215]....
        /*0730*/ 	.word	0x0500000f


	//   ....[216]....
        /*0734*/ 	.word	0x0500000f


	//   ....[217]....
        /*0738*/ 	.word	0x0500000f


	//   ....[218]....
        /*073c*/ 	.word	0x0500000f


	//   ....[219]....
        /*0740*/ 	.word	0x0500000f


	//   ....[220]....
        /*0744*/ 	.word	0x0500000f


	//   ....[221]....
        /*0748*/ 	.word	0x0500000f


	//   ....[222]....
        /*074c*/ 	.word	0x0500000f


	//   ....[223]....
        /*0750*/ 	.word	0x0500000f


	//   ....[224]....
        /*0754*/ 	.word	0x0500000f


	//   ....[225]....
        /*0758*/ 	.word	0x0500000f


	//   ....[226]....
        /*075c*/ 	.word	0x0500000f


	//   ....[227]....
        /*0760*/ 	.word	0x0500000f


	//   ....[228]....
        /*0764*/ 	.word	0x0500000f


	//   ....[229]....
        /*0768*/ 	.word	0x0500000f


	//   ....[230]....
        /*076c*/ 	.word	0x0500000f


	//   ....[231]....
        /*0770*/ 	.word	0x0500000f


	//   ....[232]....
        /*0774*/ 	.word	0x0500000f


	//   ....[233]....
        /*0778*/ 	.word	0x0500000f


	//   ....[234]....
        /*077c*/ 	.word	0x0500000f


	//   ....[235]....
        /*0780*/ 	.word	0x0500000f


	//   ....[236]....
        /*0784*/ 	.word	0x0500000f


	//   ....[237]....
        /*0788*/ 	.word	0x0500000f


	//   ....[238]....
        /*078c*/ 	.word	0x0500000f


	//   ....[239]....
        /*0790*/ 	.word	0x0500000f


	//   ....[240]....
        /*0794*/ 	.word	0x0500000f


	//   ....[241]....
        /*0798*/ 	.word	0x0500000f


	//   ....[242]....
        /*079c*/ 	.word	0x0500000f


	//   ....[243]....
        /*07a0*/ 	.word	0x0500000f


	//   ....[244]....
        /*07a4*/ 	.word	0x0500000f


	//   ....[245]....
        /*07a8*/ 	.word	0x0500000f


	//   ....[246]....
        /*07ac*/ 	.word	0x0500000f


	//   ....[247]....
        /*07b0*/ 	.word	0x0500000f


	//   ....[248]....
        /*07b4*/ 	.word	0x0500000f


	//   ....[249]....
        /*07b8*/ 	.word	0x0500000f


	//   ....[250]....
        /*07bc*/ 	.word	0x0500000f


	//   ....[251]....
        /*07c0*/ 	.word	0x0500000f


	//   ....[252]....
        /*07c4*/ 	.word	0x0500000f


	//   ....[253]....
        /*07c8*/ 	.word	0x0500000f


	//   ....[254]....
        /*07cc*/ 	.word	0x0500000f


	//   ....[255]....
        /*07d0*/ 	.word	0x0500000f


	//   ....[0]....
        /*07d4*/ 	.word	0x0500000f


	//   ....[1]....
        /*07d8*/ 	.word	0x0500000f


	//   ....[2]....
        /*07dc*/ 	.word	0x0500000f


	//   ....[3]....
        /*07e0*/ 	.word	0x0500000f


	//   ....[4]....
        /*07e4*/ 	.word	0x0500000f


	//   ....[5]....
        /*07e8*/ 	.word	0x0500000f


	//   ....[6]....
        /*07ec*/ 	.word	0x0500000f


	//   ....[7]....
        /*07f0*/ 	.word	0x0500000f


	//   ....[8]....
        /*07f4*/ 	.word	0x0500000f


	//   ....[9]....
        /*07f8*/ 	.word	0x0500000f


	//   ....[10]....
        /*07fc*/ 	.word	0x0500000f


	//   ....[11]....
        /*0800*/ 	.word	0x0500000f


	//   ....[12]....
        /*0804*/ 	.word	0x0500000f


	//   ....[13]....
        /*0808*/ 	.word	0x0500000f


	//   ....[14]....
        /*080c*/ 	.word	0x0500000f


	//   ....[15]....
        /*0810*/ 	.word	0x0500000f


	//   ....[16]....
        /*0814*/ 	.word	0x0500000f


	//   ....[17]....
        /*0818*/ 	.word	0x0500000f


	//----- nvinfo : EIATTR_COOP_GROUP_INSTR_OFFSETS
	.align		4
.L_384:
        /*081c*/ 	.byte	0x04, 0x28
        /*081e*/ 	.short	(.L_386 - .L_385)


	//   ....[0]....
.L_385:
        /*0820*/ 	.word	0x00000060


	//   ....[1]....
        /*0824*/ 	.word	0x00000140


	//   ....[2]....
        /*0828*/ 	.word	0x00000190


	//   ....[3]....
        /*082c*/ 	.word	0x000003c0


	//   ....[4]....
        /*0830*/ 	.word	0x00000520


	//   ....[5]....
        /*0834*/ 	.word	0x00000640


	//   ....[6]....
        /*0838*/ 	.word	0x000007a0


	//   ....[7]....
        /*083c*/ 	.word	0x00003c40


	//   ....[8]....
        /*0840*/ 	.word	0x00003c50


	//   ....[9]....
        /*0844*/ 	.word	0x000051a0


	//   ....[10]....
        /*0848*/ 	.word	0x000051b0


	//   ....[11]....
        /*084c*/ 	.word	0x000072e0


	//   ....[12]....
        /*0850*/ 	.word	0x000072f0


	//   ....[13]....
        /*0854*/ 	.word	0x00008ab0


	//   ....[14]....
        /*0858*/ 	.word	0x00008ac0


	//   ....[15]....
        /*085c*/ 	.word	0x0000a3a0


	//   ....[16]....
        /*0860*/ 	.word	0x0000a3b0


	//   ....[17]....
        /*0864*/ 	.word	0x0000a640


	//   ....[18]....
        /*0868*/ 	.word	0x0000a650


	//   ....[19]....
        /*086c*/ 	.word	0x0000ab70


	//   ....[20]....
        /*0870*/ 	.word	0x0000aba0


	//   ....[21]....
        /*0874*/ 	.word	0x0000ad20


	//   ....[22]....
        /*0878*/ 	.word	0x0000ad40


	//   ....[23]....
        /*087c*/ 	.word	0x0000b4f0


	//   ....[24]....
        /*0880*/ 	.word	0x0000ba40


	//   ....[25]....
        /*0884*/ 	.word	0x0000ba50


	//   ....[26]....
        /*0888*/ 	.word	0x0000ba60


	//   ....[27]....
        /*088c*/ 	.word	0x0000ba70


	//   ....[28]....
        /*0890*/ 	.word	0x0000e4f0


	//   ....[29]....
        /*0894*/ 	.word	0x0000e500


	//   ....[30]....
        /*0898*/ 	.word	0x0000e510


	//   ....[31]....
        /*089c*/ 	.word	0x0000e520


	//   ....[32]....
        /*08a0*/ 	.word	0x00012270


	//   ....[33]....
        /*08a4*/ 	.word	0x000122c0


	//   ....[34]....
        /*08a8*/ 	.word	0x00012730


	//   ....[35]....
        /*08ac*/ 	.word	0x00012780


	//   ....[36]....
        /*08b0*/ 	.word	0x00014970


	//   ....[37]....
        /*08b4*/ 	.word	0x00014980


	//   ....[38]....
        /*08b8*/ 	.word	0x000149b0


	//   ....[39]....
        /*08bc*/ 	.word	0x000149c0


	//   ....[40]....
        /*08c0*/ 	.word	0x00015d50


	//   ....[41]....
        /*08c4*/ 	.word	0x00015dd0


	//   ....[42]....
        /*08c8*/ 	.word	0x00015e00


	//   ....[43]....
        /*08cc*/ 	.word	0x00015e10


	//   ....[44]....
        /*08d0*/ 	.word	0x00016f10


	//   ....[45]....
        /*08d4*/ 	.word	0x00016f20


	//   ....[46]....
        /*08d8*/ 	.word	0x00016f30


	//   ....[47]....
        /*08dc*/ 	.word	0x00016f40


	//   ....[48]....
        /*08e0*/ 	.word	0x00017620


	//   ....[49]....
        /*08e4*/ 	.word	0x00017650


	//   ....[50]....
        /*08e8*/ 	.word	0x00017710


	//   ....[51]....
        /*08ec*/ 	.word	0x00017730


	//   ....[52]....
        /*08f0*/ 	.word	0x000177f0


	//   ....[53]....
        /*08f4*/ 	.word	0x00017810


	//   ....[54]....
        /*08f8*/ 	.word	0x000178e0


	//   ....[55]....
        /*08fc*/ 	.word	0x00017900


	//   ....[56]....
        /*0900*/ 	.word	0x00017da0


	//   ....[57]....
        /*0904*/ 	.word	0x00017db0


	//   ....[58]....
        /*0908*/ 	.word	0x000181f0


	//   ....[59]....
        /*090c*/ 	.word	0x00018200


	//   ....[60]....
        /*0910*/ 	.word	0x00018e70


	//   ....[61]....
        /*0914*/ 	.word	0x00018e80


	//   ....[62]....
        /*0918*/ 	.word	0x00018f40


	//   ....[63]....
        /*091c*/ 	.word	0x00018f60


	//   ....[64]....
        /*0920*/ 	.word	0x00019020


	//   ....[65]....
        /*0924*/ 	.word	0x00019040


	//   ....[66]....
        /*0928*/ 	.word	0x00019110


	//   ....[67]....
        /*092c*/ 	.word	0x00019130


	//   ....[68]....
        /*0930*/ 	.word	0x00019280


	//   ....[69]....
        /*0934*/ 	.word	0x00019490


	//   ....[70]....
        /*0938*/ 	.word	0x000194c0


	//   ....[71]....
        /*093c*/ 	.word	0x000194f0


	//   ....[72]....
        /*0940*/ 	.word	0x00019520


	//   ....[73]....
        /*0944*/ 	.word	0x00019550


	//   ....[74]....
        /*0948*/ 	.word	0x00019580


	//   ....[75]....
        /*094c*/ 	.word	0x00019710


	//   ....[76]....
        /*0950*/ 	.word	0x00019740


	//   ....[77]....
        /*0954*/ 	.word	0x00019770


	//   ....[78]....
        /*0958*/ 	.word	0x000197a0


	//   ....[79]....
        /*095c*/ 	.word	0x000197d0


	//   ....[80]....
        /*0960*/ 	.word	0x00019800


	//   ....[81]....
        /*0964*/ 	.word	0x00019890


	//   ....[82]....
        /*0968*/ 	.word	0x000198c0


	//   ....[83]....
        /*096c*/ 	.word	0x000198d0


	//   ....[84]....
        /*0970*/ 	.word	0x00019960


	//   ....[85]....
        /*0974*/ 	.word	0x0001a8d0


	//   ....[86]....
        /*0978*/ 	.word	0x0001ca00


	//   ....[87]....
        /*097c*/ 	.word	0x0001ca20


	//   ....[88]....
        /*0980*/ 	.word	0x0001cad0


	//   ....[89]....
        /*0984*/ 	.word	0x0001caf0


	//   ....[90]....
        /*0988*/ 	.word	0x0001cb90


	//   ....[91]....
        /*098c*/ 	.word	0x0001cbb0


	//   ....[92]....
        /*0990*/ 	.word	0x0001cc50


	//   ....[93]....
        /*0994*/ 	.word	0x0001cc70


	//   ....[94]....
        /*0998*/ 	.word	0x0001cd10


	//   ....[95]....
        /*099c*/ 	.word	0x0001cd30


	//   ....[96]....
        /*09a0*/ 	.word	0x0001cd40


	//   ....[97]....
        /*09a4*/ 	.word	0x0001cdd0


	//   ....[98]....
        /*09a8*/ 	.word	0x0001d580


	//   ....[99]....
        /*09ac*/ 	.word	0x0001d5b0


	//   ....[100]....
        /*09b0*/ 	.word	0x0001d5d0


	//   ....[101]....
        /*09b4*/ 	.word	0x0001d660


	//   ....[102]....
        /*09b8*/ 	.word	0x0001d670


	//   ....[103]....
        /*09bc*/ 	.word	0x0001d710


	//   ....[104]....
        /*09c0*/ 	.word	0x0001d720


	//   ....[105]....
        /*09c4*/ 	.word	0x0001d7c0


	//   ....[106]....
        /*09c8*/ 	.word	0x0001d7d0


	//   ....[107]....
        /*09cc*/ 	.word	0x0001d870


	//   ....[108]....
        /*09d0*/ 	.word	0x0001d880


	//   ....[109]....
        /*09d4*/ 	.word	0x0001d920


	//   ....[110]....
        /*09d8*/ 	.word	0x0001d930


	//   ....[111]....
        /*09dc*/ 	.word	0x0001d9d0


	//   ....[112]....
        /*09e0*/ 	.word	0x0001d9e0


	//   ....[113]....
        /*09e4*/ 	.word	0x0001d9f0


	//   ....[114]....
        /*09e8*/ 	.word	0x0001e1c0


	//   ....[115]....
        /*09ec*/ 	.word	0x0001e1d0


	//   ....[116]....
        /*09f0*/ 	.word	0x0001e1e0


	//   ....[117]....
        /*09f4*/ 	.word	0x0001e270


	//   ....[118]....
        /*09f8*/ 	.word	0x0001e280


	//   ....[119]....
        /*09fc*/ 	.word	0x0001e2e0


	//   ....[120]....
        /*0a00*/ 	.word	0x0001e310


	//   ....[121]....
        /*0a04*/ 	.word	0x0001e350


	//   ....[122]....
        /*0a08*/ 	.word	0x0001e380


	//   ....[123]....
        /*0a0c*/ 	.word	0x0001e3c0


	//   ....[124]....
        /*0a10*/ 	.word	0x0001e3f0


	//   ....[125]....
        /*0a14*/ 	.word	0x0001e430


	//   ....[126]....
        /*0a18*/ 	.word	0x0001e6b0


	//   ....[127]....
        /*0a1c*/ 	.word	0x0001e6d0


	//   ....[128]....
        /*0a20*/ 	.word	0x0001e760


	//   ....[129]....
        /*0a24*/ 	.word	0x0001e770


	//   ....[130]....
        /*0a28*/ 	.word	0x0001e7e0


	//   ....[131]....
        /*0a2c*/ 	.word	0x0001e7f0


	//   ....[132]....
        /*0a30*/ 	.word	0x0001e860


	//   ....[133]....
        /*0a34*/ 	.word	0x0001e870


	//   ....[134]....
        /*0a38*/ 	.word	0x0001e8e0


	//   ....[135]....
        /*0a3c*/ 	.word	0x0001e8f0


	//   ....[136]....
        /*0a40*/ 	.word	0x0001e900


	//   ....[137]....
        /*0a44*/ 	.word	0x0001e970


	//   ....[138]....
        /*0a48*/ 	.word	0x0001eef0


	//   ....[139]....
        /*0a4c*/ 	.word	0x0001ef20


	//   ....[140]....
        /*0a50*/ 	.word	0x0001ef40


	//   ....[141]....
        /*0a54*/ 	.word	0x0001ef50


	//   ....[142]....
        /*0a58*/ 	.word	0x0001ef90


	//   ....[143]....
        /*0a5c*/ 	.word	0x0001efb0


	//   ....[144]....
        /*0a60*/ 	.word	0x0001f020


	//   ....[145]....
        /*0a64*/ 	.word	0x0001f040


	//   ....[146]....
        /*0a68*/ 	.word	0x0001f0a0


	//   ....[147]....
        /*0a6c*/ 	.word	0x0001f0c0


	//   ....[148]....
        /*0a70*/ 	.word	0x0001f110


	//   ....[149]....
        /*0a74*/ 	.word	0x0001f130


	//   ....[150]....
        /*0a78*/ 	.word	0x0001f570


	//   ....[151]....
        /*0a7c*/ 	.word	0x0001f5a0


	//   ....[152]....
        /*0a80*/ 	.word	0x0001f610


	//   ....[153]....
        /*0a84*/ 	.word	0x0001f640


	//   ....[154]....
        /*0a88*/ 	.word	0x0001f670


	//   ....[155]....
        /*0a8c*/ 	.word	0x0001f6a0


	//   ....[156]....
        /*0a90*/ 	.word	0x0001f6d0


	//   ....[157]....
        /*0a94*/ 	.word	0x0001f700


	//   ....[158]....
        /*0a98*/ 	.word	0x0001f8a0


	//   ....[159]....
        /*0a9c*/ 	.word	0x0001f8d0


	//   ....[160]....
        /*0aa0*/ 	.word	0x0001f900


	//   ....[161]....
        /*0aa4*/ 	.word	0x0001f930


	//   ....[162]....
        /*0aa8*/ 	.word	0x0001f960


	//   ....[163]....
        /*0aac*/ 	.word	0x0001f990


	//   ....[164]....
        /*0ab0*/ 	.word	0x0001fa50


	//   ....[165]....
        /*0ab4*/ 	.word	0x0001fa70


	//   ....[166]....
        /*0ab8*/ 	.word	0x0001fa80


	//   ....[167]....
        /*0abc*/ 	.word	0x0001fae0


	//   ....[168]....
        /*0ac0*/ 	.word	0x00020100


	//   ....[169]....
        /*0ac4*/ 	.word	0x00020420


	//   ....[170]....
        /*0ac8*/ 	.word	0x000204b0


	//   ....[171]....
        /*0acc*/ 	.word	0x00020550


	//   ....[172]....
        /*0ad0*/ 	.word	0x000205e0


	//   ....[173]....
        /*0ad4*/ 	.word	0x000206d0


	//   ....[174]....
        /*0ad8*/ 	.word	0x00020760


	//   ....[175]....
        /*0adc*/ 	.word	0x00020800


	//   ....[176]....
        /*0ae0*/ 	.word	0x00020890


	//   ....[177]....
        /*0ae4*/ 	.word	0x00020980


	//   ....[178]....
        /*0ae8*/ 	.word	0x00020a10


	//   ....[179]....
        /*0aec*/ 	.word	0x00020ab0


	//   ....[180]....
        /*0af0*/ 	.word	0x00020b40


	//   ....[181]....
        /*0af4*/ 	.word	0x00020c30


	//   ....[182]....
        /*0af8*/ 	.word	0x00020cc0


	//   ....[183]....
        /*0afc*/ 	.word	0x00020d10


	//   ....[184]....
        /*0b00*/ 	.word	0x00020d60


	//   ....[185]....
        /*0b04*/ 	.word	0x00020e50


	//   ....[186]....
        /*0b08*/ 	.word	0x00020ee0


	//   ....[187]....
        /*0b0c*/ 	.word	0x00020f30


	//   ....[188]....
        /*0b10*/ 	.word	0x00020f80


	//   ....[189]....
        /*0b14*/ 	.word	0x000211e0


	//   ....[190]....
        /*0b18*/ 	.word	0x000214c0


	//   ....[191]....
        /*0b1c*/ 	.word	0x000215b0


	//   ....[192]....
        /*0b20*/ 	.word	0x00021650


	//   ....[193]....
        /*0b24*/ 	.word	0x000216b0


	//   ....[194]....
        /*0b28*/ 	.word	0x000217c0


	//   ....[195]....
        /*0b2c*/ 	.word	0x00021830


	//   ....[196]....
        /*0b30*/ 	.word	0x00021940


	//   ....[197]....
        /*0b34*/ 	.word	0x000219b0


	//   ....[198]....
        /*0b38*/ 	.word	0x00021ac0


	//   ....[199]....
        /*0b3c*/ 	.word	0x00021b30


	//   ....[200]....
        /*0b40*/ 	.word	0x00021c40


	//   ....[201]....
        /*0b44*/ 	.word	0x00021cb0


	//   ....[202]....
        /*0b48*/ 	.word	0x00021d90


	//   ....[203]....
        /*0b4c*/ 	.word	0x00021e90


	//   ....[204]....
        /*0b50*/ 	.word	0x00021ef0


	//   ....[205]....
        /*0b54*/ 	.word	0x00021f50


	//   ....[206]....
        /*0b58*/ 	.word	0x00022050


	//   ....[207]....
        /*0b5c*/ 	.word	0x000220b0


	//   ....[208]....
        /*0b60*/ 	.word	0x000221c0


	//   ....[209]....
        /*0b64*/ 	.word	0x00022220


	//   ....[210]....
        /*0b68*/ 	.word	0x00022330


	//   ....[211]....
        /*0b6c*/ 	.word	0x00022390


	//   ....[212]....
        /*0b70*/ 	.word	0x000224a0


	//   ....[213]....
        /*0b74*/ 	.word	0x00022500


	//   ....[214]....
        /*0b78*/ 	.word	0x00022610


	//   ....[215]....
        /*0b7c*/ 	.word	0x00022670


	//   ....[216]....
        /*0b80*/ 	.word	0x00022780


	//   ....[217]....
        /*0b84*/ 	.word	0x000227e0


	//   ....[218]....
        /*0b88*/ 	.word	0x000228d0


	//   ....[219]....
        /*0b8c*/ 	.word	0x00022a00


	//   ....[220]....
        /*0b90*/ 	.word	0x00022ab0


	//   ....[221]....
        /*0b94*/ 	.word	0x00022b20


	//   ....[222]....
        /*0b98*/ 	.word	0x00022c10


	//   ....[223]....
        /*0b9c*/ 	.word	0x00022c70


	//   ....[224]....
        /*0ba0*/ 	.word	0x00022d40


	//   ....[225]....
        /*0ba4*/ 	.word	0x00022da0


	//   ....[226]....
        /*0ba8*/ 	.word	0x00022e70


	//   ....[227]....
        /*0bac*/ 	.word	0x00022ed0


	//   ....[228]....
        /*0bb0*/ 	.word	0x00022fa0


	//   ....[229]....
        /*0bb4*/ 	.word	0x00023000


	//   ....[230]....
        /*0bb8*/ 	.word	0x000230d0


	//   ....[231]....
        /*0bbc*/ 	.word	0x000231c0


	//   ....[232]....
        /*0bc0*/ 	.word	0x00023260


	//   ....[233]....
        /*0bc4*/ 	.word	0x000232c0


	//   ....[234]....
        /*0bc8*/ 	.word	0x000233b0


	//   ....[235]....
        /*0bcc*/ 	.word	0x00023410


	//   ....[236]....
        /*0bd0*/ 	.word	0x000234f0


	//   ....[237]....
        /*0bd4*/ 	.word	0x00023550


	//   ....[238]....
        /*0bd8*/ 	.word	0x00023630


	//   ....[239]....
        /*0bdc*/ 	.word	0x00023690


	//   ....[240]....
        /*0be0*/ 	.word	0x00023770


	//   ....[241]....
        /*0be4*/ 	.word	0x000237d0


	//   ....[242]....
        /*0be8*/ 	.word	0x000238a0


	//   ....[243]....
        /*0bec*/ 	.word	0x000239d0


	//   ....[244]....
        /*0bf0*/ 	.word	0x00023aa0


	//   ....[245]....
        /*0bf4*/ 	.word	0x00023b60


	//   ....[246]....
        /*0bf8*/ 	.word	0x00023c30


	//   ....[247]....
        /*0bfc*/ 	.word	0x00023c90


	//   ....[248]....
        /*0c00*/ 	.word	0x00023d60


	//   ....[249]....
        /*0c04*/ 	.word	0x00023dc0


	//   ....[250]....
        /*0c08*/ 	.word	0x00023ea0


	//   ....[251]....
        /*0c0c*/ 	.word	0x00023f00


	//   ....[252]....
        /*0c10*/ 	.word	0x00023fd0


	//   ....[253]....
        /*0c14*/ 	.word	0x00024030


	//   ....[254]....
        /*0c18*/ 	.word	0x000240f0


	//   ....[255]....
        /*0c1c*/ 	.word	0x00024180


	//   ....[0]....
        /*0c20*/ 	.word	0x00024220


	//   ....[1]....
        /*0c24*/ 	.word	0x000243a0


	//   ....[2]....
        /*0c28*/ 	.word	0x00024410


	//   ....[3]....
        /*0c2c*/ 	.word	0x00024480


	//   ....[4]....
        /*0c30*/ 	.word	0x000244f0


	//   ....[5]....
        /*0c34*/ 	.word	0x00024560


	//   ....[6]....
        /*0c38*/ 	.word	0x000245e0


	//   ....[7]....
        /*0c3c*/ 	.word	0x00024660


	//   ....[8]....
        /*0c40*/ 	.word	0x000246f0


	//   ....[9]....
        /*0c44*/ 	.word	0x00024760


	//   ....[10]....
        /*0c48*/ 	.word	0x000247d0


	//   ....[11]....
        /*0c4c*/ 	.word	0x00024840


	//   ....[12]....
        /*0c50*/ 	.word	0x000248c0


	//   ....[13]....
        /*0c54*/ 	.word	0x00024930


	//   ....[14]....
        /*0c58*/ 	.word	0x000249d0


	//   ....[15]....
        /*0c5c*/ 	.word	0x00024a20


	//   ....[16]....
        /*0c60*/ 	.word	0x00024ab0


	//   ....[17]....
        /*0c64*/ 	.word	0x00024be0


	//----- nvinfo : EIATTR_REG_RECONFIG
	.align		4
.L_386:
        /*0c68*/ 	.byte	0x01, 0x54
	.zero		2


	//----- nvinfo : EIATTR_SYSCALL_OFFSETS
	.align		4
        /*0c6c*/ 	.byte	0x04, 0x46
        /*0c6e*/ 	.short	(.L_388 - .L_387)


	//   ....[0]....
.L_387:
        /*0c70*/ 	.word	0x00001f80


	//   ....[1]....
        /*0c74*/ 	.word	0x000020d0


	//   ....[2]....
        /*0c78*/ 	.word	0x0000b660


	//   ....[3]....
        /*0c7c*/ 	.word	0x0000b9c0


	//   ....[4]....
        /*0c80*/ 	.word	0x0001bf60


	//   ....[5]....
        /*0c84*/ 	.word	0x0001c0b0


	//   ....[6]....
        /*0c88*/ 	.word	0x0001c1a0


	//   ....[7]....
        /*0c8c*/ 	.word	0x0001d190


	//----- nvinfo : EIATTR_MBARRIER_INSTR_OFFSETS
	.align		4
.L_388:
        /*0c90*/ 	.byte	0x04, 0x39
        /*0c92*/ 	.short	(.L_390 - .L_389)


	//   ....[0]....
.L_389:
        /*0c94*/ 	.word	0x00000270
        /*0c98*/ 	.word	0x000000ff
        /*0c9c*/ 	.word	0x0002a800
        /*0ca0*/ 	.short	0x0100
        /*0ca2*/ 	.byte	0x08
	.zero		1


	//   ....[1]....
        /*0ca4*/ 	.word	0x00000280
        /*0ca8*/ 	.word	0x000000ff
        /*0cac*/ 	.word	0x0002a820
        /*0cb0*/ 	.short	0x0100
        /*0cb2*/ 	.byte	0x08
	.zero		1


	//   ....[2]....
        /*0cb4*/ 	.word	0x00000370
        /*0cb8*/ 	.word	0x000000ff
        /*0cbc*/ 	.word	0x0002a830
        /*0cc0*/ 	.short	0x0100
        /*0cc2*/ 	.byte	0x08
	.zero		1


	//   ....[3]....
        /*0cc4*/ 	.word	0x00000380
        /*0cc8*/ 	.word	0x000000ff
        /*0ccc*/ 	.word	0x0002a840
        /*0cd0*/ 	.short	0x0100
        /*0cd2*/ 	.byte	0x08
	.zero		1


	//   ....[4]....
        /*0cd4*/ 	.word	0x00000390
        /*0cd8*/ 	.word	0x000000ff
        /*0cdc*/ 	.word	0x0002a838
        /*0ce0*/ 	.short	0x0100
        /*0ce2*/ 	.byte	0x08
	.zero		1


	//   ....[5]....
        /*0ce4*/ 	.word	0x000003a0
        /*0ce8*/ 	.word	0x000000ff
        /*0cec*/ 	.word	0x0002a848
        /*0cf0*/ 	.short	0x0100
        /*0cf2*/ 	.byte	0x08
	.zero		1


	//   ....[6]....
        /*0cf4*/ 	.word	0x000004d0
        /*0cf8*/ 	.word	0x000000ff
        /*0cfc*/ 	.word	0x0002a850
        /*0d00*/ 	.short	0x0100
        /*0d02*/ 	.byte	0x08
	.zero		1


	//   ....[7]....
        /*0d04*/ 	.word	0x000004e0
        /*0d08*/ 	.word	0x000000ff
        /*0d0c*/ 	.word	0x0002a860
        /*0d10*/ 	.short	0x0100
        /*0d12*/ 	.byte	0x08
	.zero		1


	//   ....[8]....
        /*0d14*/ 	.word	0x000004f0
        /*0d18*/ 	.word	0x000000ff
        /*0d1c*/ 	.word	0x0002a858
        /*0d20*/ 	.short	0x0100
        /*0d22*/ 	.byte	0x08
	.zero		1


	//   ....[9]....
        /*0d24*/ 	.word	0x00000500
        /*0d28*/ 	.word	0x000000ff
        /*0d2c*/ 	.word	0x0002a868
        /*0d30*/ 	.short	0x0100
        /*0d32*/ 	.byte	0x08
	.zero		1


	//   ....[10]....
        /*0d34*/ 	.word	0x000005f0
        /*0d38*/ 	.word	0x000000ff
        /*0d3c*/ 	.word	0x0002a870
        /*0d40*/ 	.short	0x0100
        /*0d42*/ 	.byte	0x06
	.zero		1


	//   ....[11]....
        /*0d44*/ 	.word	0x00000600
        /*0d48*/ 	.word	0x000000ff
        /*0d4c*/ 	.word	0x0002a880
        /*0d50*/ 	.short	0x0100
        /*0d52*/ 	.byte	0x06
	.zero		1


	//   ....[12]....
        /*0d54*/ 	.word	0x00000610
        /*0d58*/ 	.word	0x000000ff
        /*0d5c*/ 	.word	0x0002a878
        /*0d60*/ 	.short	0x0100
        /*0d62*/ 	.byte	0x06
	.zero		1


	//   ....[13]....
        /*0d64*/ 	.word	0x00000620
        /*0d68*/ 	.word	0x000000ff
        /*0d6c*/ 	.word	0x0002a888
        /*0d70*/ 	.short	0x0100
        /*0d72*/ 	.byte	0x06
	.zero		1


	//   ....[14]....
        /*0d74*/ 	.word	0x00000750
        /*0d78*/ 	.word	0x000000ff
        /*0d7c*/ 	.word	0x0002a890
        /*0d80*/ 	.short	0x0100
        /*0d82*/ 	.byte	0x08
	.zero		1


	//   ....[15]....
        /*0d84*/ 	.word	0x00000760
        /*0d88*/ 	.word	0x000000ff
        /*0d8c*/ 	.word	0x0002a8a0
        /*0d90*/ 	.short	0x0100
        /*0d92*/ 	.byte	0x08
	.zero		1


	//   ....[16]....
        /*0d94*/ 	.word	0x00000770
        /*0d98*/ 	.word	0x000000ff
        /*0d9c*/ 	.word	0x0002a898
        /*0da0*/ 	.short	0x0100
        /*0da2*/ 	.byte	0x08
	.zero		1


	//   ....[17]....
        /*0da4*/ 	.word	0x00000780
        /*0da8*/ 	.word	0x000000ff
        /*0dac*/ 	.word	0x0002a8a8
        /*0db0*/ 	.short	0x0100
        /*0db2*/ 	.byte	0x08
	.zero		1


	//   ....[18]....
        /*0db4*/ 	.word	0x000008b0
        /*0db8*/ 	.word	0x000000ff
        /*0dbc*/ 	.word	0x0002a8b0
        /*0dc0*/ 	.short	0x0100
        /*0dc2*/ 	.byte	0x08
	.zero		1


	//   ....[19]....
        /*0dc4*/ 	.word	0x000008c0
        /*0dc8*/ 	.word	0x000000ff
        /*0dcc*/ 	.word	0x0002a8c0
        /*0dd0*/ 	.short	0x0100
        /*0dd2*/ 	.byte	0x08
	.zero		1


	//   ....[20]....
        /*0dd4*/ 	.word	0x000008d0
        /*0dd8*/ 	.word	0x000000ff
        /*0ddc*/ 	.word	0x0002a8b8
        /*0de0*/ 	.short	0x0100
        /*0de2*/ 	.byte	0x08
	.zero		1


	//   ....[21]....
        /*0de4*/ 	.word	0x000008e0
        /*0de8*/ 	.word	0x000000ff
        /*0dec*/ 	.word	0x0002a8c8
        /*0df0*/ 	.short	0x0100
        /*0df2*/ 	.byte	0x08
	.zero		1


	//   ....[22]....
        /*0df4*/ 	.word	0x00003bf0
        /*0df8*/ 	.word	0x00000055
        /*0dfc*/ 	.word	0x0002a890
        /*0e00*/ 	.short	0x010a
        /*0e02*/ 	.byte	0x3f
	.zero		1


	//   ....[23]....
        /*0e04*/ 	.word	0x00007270
        /*0e08*/ 	.word	0x00000055
        /*0e0c*/ 	.word	0x0002a890
        /*0e10*/ 	.short	0x010a
        /*0e12*/ 	.byte	0x3f
	.zero		1


	//   ....[24]....
        /*0e14*/ 	.word	0x0000a200
        /*0e18*/ 	.word	0x00000055
        /*0e1c*/ 	.word	0x0002a890
        /*0e20*/ 	.short	0x010a
        /*0e22*/ 	.byte	0x3f
	.zero		1


	//   ....[25]....
        /*0e24*/ 	.word	0x0000a9a0
        /*0e28*/ 	.word	0x0000000b
        /*0e2c*/ 	.word	0x00000000
        /*0e30*/ 	.short	0x0101
        /*0e32*/ 	.byte	0x3f
	.zero		1


	//   ....[26]....
        /*0e34*/ 	.word	0x0000a9e0
        /*0e38*/ 	.word	0x00000055
        /*0e3c*/ 	.word	0x0002a8b0
        /*0e40*/ 	.short	0x010a
        /*0e42*/ 	.byte	0x3f
	.zero		1


	//   ....[27]....
        /*0e44*/ 	.word	0x0000af70
        /*0e48*/ 	.word	0x00000055
        /*0e4c*/ 	.word	0x00000000
        /*0e50*/ 	.short	0x0101
        /*0e52*/ 	.byte	0x3f
	.zero		1


	//   ....[28]....
        /*0e54*/ 	.word	0x0000b6e0
        /*0e58*/ 	.word	0x00000002
        /*0e5c*/ 	.word	0x0002a800
        /*0e60*/ 	.short	0x010a
        /*0e62*/ 	.byte	0x3f
	.zero		1


	//   ....[29]....
        /*0e64*/ 	.word	0x0000b730
        /*0e68*/ 	.word	0x00000002
        /*0e6c*/ 	.word	0x0002a800
        /*0e70*/ 	.short	0x010a
        /*0e72*/ 	.byte	0x3f
	.zero		1


	//   ....[30]....
        /*0e74*/ 	.word	0x0000c110
        /*0e78*/ 	.word	0x00000002
        /*0e7c*/ 	.word	0x0002a800
        /*0e80*/ 	.short	0x010a
        /*0e82*/ 	.byte	0x3f
	.zero		1


	//   ....[31]....
        /*0e84*/ 	.word	0x0000ea70
        /*0e88*/ 	.word	0x00000002
        /*0e8c*/ 	.word	0x0002a800
        /*0e90*/ 	.short	0x010a
        /*0e92*/ 	.byte	0x3f
	.zero		1


	//   ....[32]....
        /*0e94*/ 	.word	0x000111d0
        /*0e98*/ 	.word	0x00000009
        /*0e9c*/ 	.word	0x0002a830
        /*0ea0*/ 	.short	0x010a
        /*0ea2*/ 	.byte	0x3f
	.zero		1


	//   ....[33]....
        /*0ea4*/ 	.word	0x00011220
        /*0ea8*/ 	.word	0x00000009
        /*0eac*/ 	.word	0x0002a830
        /*0eb0*/ 	.short	0x010a
        /*0eb2*/ 	.byte	0x3f
	.zero		1


	//   ....[34]....
        /*0eb4*/ 	.word	0x00012cb0
        /*0eb8*/ 	.word	0x00000007
        /*0ebc*/ 	.word	0x00000000
        /*0ec0*/ 	.short	0x0101
        /*0ec2*/ 	.byte	0x3f
	.zero		1


	//   ....[35]....
        /*0ec4*/ 	.word	0x000135c0
        /*0ec8*/ 	.word	0x0000000f
        /*0ecc*/ 	.word	0x0002a830
        /*0ed0*/ 	.short	0x010a
        /*0ed2*/ 	.byte	0x3f
	.zero		1


	//   ....[36]....
        /*0ed4*/ 	.word	0x00013640
        /*0ed8*/ 	.word	0x0000000f
        /*0edc*/ 	.word	0x0002a830
        /*0ee0*/ 	.short	0x010a
        /*0ee2*/ 	.byte	0x3f
	.zero		1


	//   ....[37]....
        /*0ee4*/ 	.word	0x000142f0
        /*0ee8*/ 	.word	0x00000014
        /*0eec*/ 	.word	0x0002a850
        /*0ef0*/ 	.short	0x010a
        /*0ef2*/ 	.byte	0x3f
	.zero		1


	//   ....[38]....
        /*0ef4*/ 	.word	0x00014340
        /*0ef8*/ 	.word	0x00000014
        /*0efc*/ 	.word	0x0002a850
        /*0f00*/ 	.short	0x010a
        /*0f02*/ 	.byte	0x3f
	.zero		1


	//   ....[39]....
        /*0f04*/ 	.word	0x00014dc0
        /*0f08*/ 	.word	0x00000063
        /*0f0c*/ 	.word	0x00000000
        /*0f10*/ 	.short	0x0101
        /*0f12*/ 	.byte	0x3f
	.zero		1


	//   ....[40]....
        /*0f14*/ 	.word	0x00015450
        /*0f18*/ 	.word	0x00000014
        /*0f1c*/ 	.word	0x00000000
        /*0f20*/ 	.short	0x0101
        /*0f22*/ 	.byte	0x3f
	.zero		1


	//   ....[41]....
        /*0f24*/ 	.word	0x00015a50
        /*0f28*/ 	.word	0x00000004
        /*0f2c*/ 	.word	0x0002a850
        /*0f30*/ 	.short	0x010a
        /*0f32*/ 	.byte	0x3f
	.zero		1


	//   ....[42]....
        /*0f34*/ 	.word	0x00015af0
        /*0f38*/ 	.word	0x00000004
        /*0f3c*/ 	.word	0x0002a850
        /*0f40*/ 	.short	0x010a
        /*0f42*/ 	.byte	0x3f
	.zero		1


	//   ....[43]....
        /*0f44*/ 	.word	0x00015ff0
        /*0f48*/ 	.word	0x00000004
        /*0f4c*/ 	.word	0x00000000
        /*0f50*/ 	.short	0x0101
        /*0f52*/ 	.byte	0x3f
	.zero		1


	//   ....[44]....
        /*0f54*/ 	.word	0x00017610
        /*0f58*/ 	.word	0x00000000
        /*0f5c*/ 	.word	0x00000000
        /*0f60*/ 	.short	0x0101
        /*0f62*/ 	.byte	0x3f
	.zero		1


	//   ....[45]....
        /*0f64*/ 	.word	0x00017c90
        /*0f68*/ 	.word	0x00000006
        /*0f6c*/ 	.word	0x00000000
        /*0f70*/ 	.short	0x0101
        /*0f72*/ 	.byte	0x3f
	.zero		1


	//   ....[46]....
        /*0f74*/ 	.word	0x0001a9b0
        /*0f78*/ 	.word	0x00000016
        /*0f7c*/ 	.word	0x0002a820
        /*0f80*/ 	.short	0x010a
        /*0f82*/ 	.byte	0x3f
	.zero		1


	//   ....[47]....
        /*0f84*/ 	.word	0x0001aa40
        /*0f88*/ 	.word	0x0000000b
        /*0f8c*/ 	.word	0x0002a8a0
        /*0f90*/ 	.short	0x010a
        /*0f92*/ 	.byte	0x3f
	.zero		1


	//   ....[48]....
        /*0f94*/ 	.word	0x0001ae80
        /*0f98*/ 	.word	0x0000000b
        /*0f9c*/ 	.word	0x0002a8c0
        /*0fa0*/ 	.short	0x010a
        /*0fa2*/ 	.byte	0x3f
	.zero		1


	//   ....[49]....
        /*0fa4*/ 	.word	0x0001b2b0
        /*0fa8*/ 	.word	0x0000000a
        /*0fac*/ 	.word	0x0002a8a0
        /*0fb0*/ 	.short	0x010a
        /*0fb2*/ 	.byte	0x3f
	.zero		1


	//   ....[50]....
        /*0fb4*/ 	.word	0x0001b6e0
        /*0fb8*/ 	.word	0x0000000a
        /*0fbc*/ 	.word	0x0002a8c0
        /*0fc0*/ 	.short	0x010a
        /*0fc2*/ 	.byte	0x3f
	.zero		1


	//   ....[51]....
        /*0fc4*/ 	.word	0x0001c7d0
        /*0fc8*/ 	.word	0x00000007
        /*0fcc*/ 	.word	0x0002a840
        /*0fd0*/ 	.short	0x010a
        /*0fd2*/ 	.byte	0x3f
	.zero		1


	//   ....[52]....
        /*0fd4*/ 	.word	0x0001ce90
        /*0fd8*/ 	.word	0x00000007
        /*0fdc*/ 	.word	0x0002a830
        /*0fe0*/ 	.short	0x0107
        /*0fe2*/ 	.byte	0x3f
	.zero		1


	//   ....[53]....
        /*0fe4*/ 	.word	0x0001cf60
        /*0fe8*/ 	.word	0x00000007
        /*0fec*/ 	.word	0x0002a830
        /*0ff0*/ 	.short	0x0101
        /*0ff2*/ 	.byte	0x3f
	.zero		1


	//   ....[54]....
        /*0ff4*/ 	.word	0x0001db40
        /*0ff8*/ 	.word	0x00000016
        /*0ffc*/ 	.word	0x0002a800
        /*1000*/ 	.short	0x0107
        /*1002*/ 	.byte	0x3f
	.zero		1


	//   ....[55]....
        /*1004*/ 	.word	0x0001dc50
        /*1008*/ 	.word	0x00000016
        /*100c*/ 	.word	0x0002a800
        /*1010*/ 	.short	0x0101
        /*1012*/ 	.byte	0x3f
	.zero		1


	//   ....[56]....
        /*1014*/ 	.word	0x0001dc70
        /*1018*/ 	.word	0x00000016
        /*101c*/ 	.word	0x0002a820
        /*1020*/ 	.short	0x010a
        /*1022*/ 	.byte	0x3f
	.zero		1


	//   ....[57]....
        /*1024*/ 	.word	0x0001dfe0
        /*1028*/ 	.word	0x00000006
        /*102c*/ 	.word	0x0002a840
        /*1030*/ 	.short	0x010a
        /*1032*/ 	.byte	0x3f
	.zero		1


	//   ....[58]....
        /*1034*/ 	.word	0x0001e4d0
        /*1038*/ 	.word	0x00000006
        /*103c*/ 	.word	0x0002a830
        /*1040*/ 	.short	0x0107
        /*1042*/ 	.byte	0x3f
	.zero		1


	//   ....[59]....
        /*1044*/ 	.word	0x0001e590
        /*1048*/ 	.word	0x00000006
        /*104c*/ 	.word	0x0002a830
        /*1050*/ 	.short	0x0101
        /*1052*/ 	.byte	0x3f
	.zero		1


	//   ....[60]....
        /*1054*/ 	.word	0x0001e5f0
        /*1058*/ 	.word	0x00000005
        /*105c*/ 	.word	0x0002a860
        /*1060*/ 	.short	0x010a
        /*1062*/ 	.byte	0x3f
	.zero		1


	//   ....[61]....
        /*1064*/ 	.word	0x0001ea50
        /*1068*/ 	.word	0x00000005
        /*106c*/ 	.word	0x0002a850
        /*1070*/ 	.short	0x0107
        /*1072*/ 	.byte	0x3f
	.zero		1


	//   ....[62]....
        /*1074*/ 	.word	0x0001ebb0
        /*1078*/ 	.word	0x00000005
        /*107c*/ 	.word	0x0002a850
        /*1080*/ 	.short	0x0101
        /*1082*/ 	.byte	0x3f
	.zero		1


	//   ....[63]....
        /*1084*/ 	.word	0x0001ee10
        /*1088*/ 	.word	0x00000000
        /*108c*/ 	.word	0x0002a860
        /*1090*/ 	.short	0x010a
        /*1092*/ 	.byte	0x3f
	.zero		1


	//   ....[64]....
        /*1094*/ 	.word	0x0001f270
        /*1098*/ 	.word	0x00000000
        /*109c*/ 	.word	0x0002a850
        /*10a0*/ 	.short	0x0107
        /*10a2*/ 	.byte	0x3f
	.zero		1


	//   ....[65]....
        /*10a4*/ 	.word	0x0001f330
        /*10a8*/ 	.word	0x00000000
        /*10ac*/ 	.word	0x0002a850
        /*10b0*/ 	.short	0x0101
        /*10b2*/ 	.byte	0x3f
	.zero		1


	//   ....[66]....
        /*10b4*/ 	.word	0x00020080
        /*10b8*/ 	.word	0x00000004
        /*10bc*/ 	.word	0x0002a820
        /*10c0*/ 	.short	0x010a
        /*10c2*/ 	.byte	0x3f
	.zero		1


	//   ....[67]....
        /*10c4*/ 	.word	0x000201f0
        /*10c8*/ 	.word	0x00000005
        /*10cc*/ 	.word	0x0002a840
        /*10d0*/ 	.short	0x010a
        /*10d2*/ 	.byte	0x3f
	.zero		1


	//   ....[68]....
        /*10d4*/ 	.word	0x00020290
        /*10d8*/ 	.word	0x0000001b
        /*10dc*/ 	.word	0x0002a840
        /*10e0*/ 	.short	0x010a
        /*10e2*/ 	.byte	0x3f
	.zero		1


	//   ....[69]....
        /*10e4*/ 	.word	0x000202d0
        /*10e8*/ 	.word	0x00000005
        /*10ec*/ 	.word	0x0002a860
        /*10f0*/ 	.short	0x010a
        /*10f2*/ 	.byte	0x3f
	.zero		1


	//   ....[70]....
        /*10f4*/ 	.word	0x00020310
        /*10f8*/ 	.word	0x0000001b
        /*10fc*/ 	.word	0x0002a860
        /*1100*/ 	.short	0x010a
        /*1102*/ 	.byte	0x3f
	.zero		1


	//   ....[71]....
        /*1104*/ 	.word	0x00020370
        /*1108*/ 	.word	0x00000055
        /*110c*/ 	.word	0x0002a890
        /*1110*/ 	.short	0x010a
        /*1112*/ 	.byte	0x3f
	.zero		1


	//   ....[72]....
        /*1114*/ 	.word	0x00020620
        /*1118*/ 	.word	0x00000055
        /*111c*/ 	.word	0x0002a890
        /*1120*/ 	.short	0x010a
        /*1122*/ 	.byte	0x3f
	.zero		1


	//   ....[73]....
        /*1124*/ 	.word	0x000208d0
        /*1128*/ 	.word	0x00000055
        /*112c*/ 	.word	0x0002a890
        /*1130*/ 	.short	0x010a
        /*1132*/ 	.byte	0x3f
	.zero		1


	//   ....[74]....
        /*1134*/ 	.word	0x00020b80
        /*1138*/ 	.word	0x00000055
        /*113c*/ 	.word	0x0002a8b0
        /*1140*/ 	.short	0x010a
        /*1142*/ 	.byte	0x3f
	.zero		1


	//   ....[75]....
        /*1144*/ 	.word	0x00020da0
        /*1148*/ 	.word	0x00000002
        /*114c*/ 	.word	0x0002a800
        /*1150*/ 	.short	0x010a
        /*1152*/ 	.byte	0x3f
	.zero		1


	//   ....[76]....
        /*1154*/ 	.word	0x00020fc0
        /*1158*/ 	.word	0x00000002
        /*115c*/ 	.word	0x0002a800
        /*1160*/ 	.short	0x010a
        /*1162*/ 	.byte	0x3f
	.zero		1


	//   ....[77]....
        /*1164*/ 	.word	0x00021010
        /*1168*/ 	.word	0x00000009
        /*116c*/ 	.word	0x0002a830
        /*1170*/ 	.short	0x010a
        /*1172*/ 	.byte	0x3f
	.zero		1


	//   ....[78]....
        /*1174*/ 	.word	0x00021060
        /*1178*/ 	.word	0x0000000f
        /*117c*/ 	.word	0x0002a830
        /*1180*/ 	.short	0x010a
        /*1182*/ 	.byte	0x3f
	.zero		1


	//   ....[79]....
        /*1184*/ 	.word	0x000210b0
        /*1188*/ 	.word	0x00000014
        /*118c*/ 	.word	0x0002a850
        /*1190*/ 	.short	0x010a
        /*1192*/ 	.byte	0x3f
	.zero		1


	//   ....[80]....
        /*1194*/ 	.word	0x00021100
        /*1198*/ 	.word	0x00000004
        /*119c*/ 	.word	0x0002a850
        /*11a0*/ 	.short	0x010a
        /*11a2*/ 	.byte	0x3f
	.zero		1


	//   ....[81]....
        /*11a4*/ 	.word	0x000212a0
        /*11a8*/ 	.word	0x00000016
        /*11ac*/ 	.word	0x0002a820
        /*11b0*/ 	.short	0x010a
        /*11b2*/ 	.byte	0x3f
	.zero		1


	//   ....[82]....
        /*11b4*/ 	.word	0x000212f0
        /*11b8*/ 	.word	0x0000000b
        /*11bc*/ 	.word	0x0002a8a0
        /*11c0*/ 	.short	0x010a
        /*11c2*/ 	.byte	0x3f
	.zero		1


	//   ....[83]....
        /*11c4*/ 	.word	0x00021340
        /*11c8*/ 	.word	0x0000000b
        /*11cc*/ 	.word	0x0002a8c0
        /*11d0*/ 	.short	0x010a
        /*11d2*/ 	.byte	0x3f
	.zero		1


	//   ....[84]....
        /*11d4*/ 	.word	0x00021390
        /*11d8*/ 	.word	0x0000000a
        /*11dc*/ 	.word	0x0002a8a0
        /*11e0*/ 	.short	0x010a
        /*11e2*/ 	.byte	0x3f
	.zero		1


	//   ....[85]....
        /*11e4*/ 	.word	0x000213e0
        /*11e8*/ 	.word	0x0000000a
        /*11ec*/ 	.word	0x0002a8c0
        /*11f0*/ 	.short	0x010a
        /*11f2*/ 	.byte	0x3f
	.zero		1


	//   ....[86]....
        /*11f4*/ 	.word	0x00021500
        /*11f8*/ 	.word	0x00000007
        /*11fc*/ 	.word	0x0002a840
        /*1200*/ 	.short	0x010a
        /*1202*/ 	.byte	0x3f
	.zero		1


	//   ....[87]....
        /*1204*/ 	.word	0x00022900
        /*1208*/ 	.word	0x00000016
        /*120c*/ 	.word	0x0002a820
        /*1210*/ 	.short	0x010a
        /*1212*/ 	.byte	0x3f
	.zero		1


	//   ....[88]....
        /*1214*/ 	.word	0x00022950
        /*1218*/ 	.word	0x00000006
        /*121c*/ 	.word	0x0002a840
        /*1220*/ 	.short	0x010a
        /*1222*/ 	.byte	0x3f
	.zero		1


	//   ....[89]....
        /*1224*/ 	.word	0x00023110
        /*1228*/ 	.word	0x00000005
        /*122c*/ 	.word	0x0002a860
        /*1230*/ 	.short	0x010a
        /*1232*/ 	.byte	0x3f
	.zero		1


	//   ....[90]....
        /*1234*/ 	.word	0x00023920
        /*1238*/ 	.word	0x00000000
        /*123c*/ 	.word	0x0002a860
        /*1240*/ 	.short	0x010a
        /*1242*/ 	.byte	0x3f
	.zero		1


	//   ....[91]....
        /*1244*/ 	.word	0x00024b00
        /*1248*/ 	.word	0x00000004
        /*124c*/ 	.word	0x0002a820
        /*1250*/ 	.short	0x010a
        /*1252*/ 	.byte	0x3f
	.zero		1


	//   ....[92]....
        /*1254*/ 	.word	0x00024ca0
        /*1258*/ 	.word	0x00000005
        /*125c*/ 	.word	0x0002a840
        /*1260*/ 	.short	0x010a
        /*1262*/ 	.byte	0x3f
	.zero		1


	//   ....[93]....
        /*1264*/ 	.word	0x00024cf0
        /*1268*/ 	.word	0x0000001b
        /*126c*/ 	.word	0x0002a840
        /*1270*/ 	.short	0x010a
        /*1272*/ 	.byte	0x3f
	.zero		1


	//   ....[94]....
        /*1274*/ 	.word	0x00024d40
        /*1278*/ 	.word	0x00000005
        /*127c*/ 	.word	0x0002a860
        /*1280*/ 	.short	0x010a
        /*1282*/ 	.byte	0x3f
	.zero		1


	//----- nvinfo : EIATTR_NUM_MBARRIERS
	.align		4
.L_390:
        /*1284*/ 	.byte	0x03, 0x38
        /*1286*/ 	.short	0x0016


	//----- nvinfo : EIATTR_EXIT_INSTR_OFFSETS
	.align		4
        /*1288*/ 	.byte	0x04, 0x1c
        /*128a*/ 	.short	(.L_392 - .L_391)


	//   ....[0]....
.L_391:
        /*128c*/ 	.word	0x00020360


	//----- nvinfo : EIATTR_MAX_THREADS
	.align		4
.L_392:
        /*1290*/ 	.byte	0x04, 0x05
        /*1292*/ 	.short	(.L_394 - .L_393)
.L_393:
        /*1294*/ 	.word	0x00000180
        /*1298*/ 	.word	0x00000001
        /*129c*/ 	.word	0x00000001


	//----- nvinfo : EIATTR_CRS_STACK_SIZE
	.align		4
.L_394:
        /*12a0*/ 	.byte	0x04, 0x1e
        /*12a2*/ 	.short	(.L_396 - .L_395)
.L_395:
        /*12a4*/ 	.word	0x00000000


	//----- nvinfo : EIATTR_CBANK_PARAM_SIZE
	.align		4
.L_396:
        /*12a8*/ 	.byte	0x03, 0x19
        /*12aa*/ 	.short	0x0af0


	//----- nvinfo : EIATTR_PARAM_CBANK
	.align		4
        /*12ac*/ 	.byte	0x04, 0x0a
        /*12ae*/ 	.short	(.L_398 - .L_397)
	.align		4
.L_397:
        /*12b0*/ 	.word	index@(.nv.constant0._ZN7cutlass13device_kernelIN5flash11enable_sm90INS1_16FlashAttnFwdSm90INS1_25CollectiveMainloopFwdSm90ILi2EN4cute5tupleIJNS5_1CILi1EEES8_S8_EEENS6_IJNS7_ILi128EEENS7_ILi96EEENS7_ILi192EEEEEELi128ENS_6half_tEfNS_4arch4Sm90ELb0ELb0ELb0ELb1ELb1ELb1ELb0ELb1ELb1ELb1ELb1ELb0EEENS1_21CollectiveEpilogueFwdINS6_IJSA_SA_SB_EEES9_SE_SG_Li256ELb1ELb1ELb1ELb0EEENS1_36VarlenDynamicPersistentTileSchedulerILi128ELi96ELi256ELi128ELb1ELb1ELb1ELb0ELb1ELb1EEEEEEEEEvNT_6ParamsE)
        /*12b4*/ 	.short	0x0210
        /*12b6*/ 	.short	0x0af0


	//----- nvinfo : EIATTR_SW_WAR
	.align		4
.L_398:
        /*12b8*/ 	.byte	0x04, 0x36
        /*12ba*/ 	.short	(.L_400 - .L_399)
.L_399:
        /*12bc*/ 	.word	0x00000008
.L_400:


//--------------------- .nv.info._ZN7cutlass13device_kernelIN5flash11enable_sm90INS1_16FlashAttnFwdSm90INS1_25CollectiveMainloopFwdSm90ILi2EN4cute5tupleIJNS5_1CILi1EEES8_S8_EEENS6_IJNS7_ILi128EEENS7_ILi96EEENS7_ILi192EEEEEELi128ENS_6half_tEfNS_4arch4Sm90ELb0ELb1ELb0ELb0ELb1ELb0ELb0ELb1ELb1ELb1ELb1ELb0EEENS1_21CollectiveEpilogueFwdINS6_IJSA_SA_SB_EEES9_SE_SG_Li256ELb0ELb1ELb1ELb0EEENS1_19SingleTileSchedulerILb0ELb1ELb1ELi128EEEEEEEEEvNT_6ParamsE --------------------------
	.section	.nv.info._ZN7cutlass13device_kernelIN5flash11enable_sm90INS1_16FlashAttnFwdSm90INS1_25CollectiveMainloopFwdSm90ILi2EN4cute5tupleIJNS5_1CILi1EEES8_S8_EEENS6_IJNS7_ILi128EEENS7_ILi96EEENS7_ILi192EEEEEELi128ENS_6half_tEfNS_4arch4Sm90ELb0ELb1ELb0ELb0ELb1ELb0ELb0ELb1ELb1ELb1ELb1ELb0EEENS1_21CollectiveEpilogueFwdINS6_IJSA_SA_SB_EEES9_SE_SG_Li256ELb0ELb1ELb1ELb0EEENS1_19SingleTileSchedulerILb0ELb1ELb1ELi128EEEEEEEEEvNT_6ParamsE,"",@"SHT_CUDA_INFO"
	.sectionflags	@""
	.align	4


	//----- nvinfo : EIATTR_CUDA_API_VERSION
	.align		4
        /*0000*/ 	.byte	0x04, 0x37
        /*0002*/ 	.short	(.L_402 - .L_401)
.L_401:
        /*0004*/ 	.word	0x00000082


	//----- nvinfo : EIATTR_KPARAM_INFO
	.align		4
.L_402:
        /*0008*/ 	.byte	0x04, 0x17
        /*000a*/ 	.short	(.L_404 - .L_403)
.L_403:
        /*000c*/ 	.word	0x00000000
        /*0010*/ 	.short	0x0000
        /*0012*/ 	.short	0x0070
        /*0014*/ 	.byte	0x00, 0xf0, 0x01, 0x28


	//----- nvinfo : EIATTR_SPARSE_MMA_MASK
	.align		4
.L_404:
        /*0018*/ 	.byte	0x03, 0x50
        /*001a*/ 	.short	0x0000


	//----- nvinfo : EIATTR_MAXREG_COUNT
	.align		4
        /*001c*/ 	.byte	0x03, 0x1b
        /*001e*/ 	.short	0x00a8


	//----- nvinfo : EIATTR_NUM_BARRIERS
	.align		4
        /*0020*/ 	.byte	0x02, 0x4c
        /*0022*/ 	.byte	0x09
	.zero		1


	//----- nvinfo : EIATTR_EXTERNS
	.align		4
        /*0024*/ 	.byte	0x04, 0x0f
        /*0026*/ 	.short	(.L_406 - .L_405)


	//   ....[0]....
	.align		4
.L_405:
        /*0028*/ 	.word	index@(__assertfail)


	//----- nvinfo : EIATTR_ANNOTATIONS
	.align		4
.L_406:
        /*002c*/ 	.byte	0x04, 0x55
        /*002e*/ 	.short	(.L_408 - .L_407)


	//   ....[0]....
.L_407:
        /*0030*/ 	.word	0x00000001
        /*0034*/ 	.byte	0xb0, 0x08, 0x00, 0x00, 0x01, 0x00, 0x00, 0x00, 0x20, 0x16, 0x00, 0x00, 0x01, 0x00, 0x00, 0x00
        /*0044*/ 	.byte	0xc0, 0xf3, 0x00, 0x00, 0x01, 0x00, 0x00, 0x00, 0xc0, 0x1d, 0x01, 0x00


	//----- nvinfo : EIATTR_MERCURY_ISA_VERSION
	.align		4
.L_408:
        /*0050*/ 	.byte	0x03, 0x5f
        /*0052*/ 	.short	0x0101


	//----- nvinfo : EIATTR_INT_WARP_WIDE_INSTR_OFFSETS
	.align		4
        /*0054*/ 	.byte	0x04, 0x31
        /*0056*/ 	.short	(.L_410 - .L_409)


	//   ....[0]....
.L_409:
        /*0058*/ 	.word	0x000000c0


	//   ....[1]....
        /*005c*/ 	.word	0x000000d0


	//   ....[2]....
        /*0060*/ 	.word	0x00000170


	//----- nvinfo : EIATTR_COOP_GROUP_MASK_REGIDS
	.align		4
.L_410:
        /*0064*/ 	.byte	0x04, 0x29
        /*0066*/ 	.short	(.L_412 - .L_411)


	//   ....[0]....
.L_411:
        /*0068*/ 	.word	0xffffffff


	//   ....[1]....
        /*006c*/ 	.word	0xffffffff


	//   ....[2]....
        /*0070*/ 	.word	0xffffffff


	//   ....[3]....
        /*0074*/ 	.word	0xffffffff


	//   ....[4]....
        /*0078*/ 	.word	0xffffffff


	//   ....[5]....
        /*007c*/ 	.word	0xffffffff


	//   ....[6]....
        /*0080*/ 	.word	0xffffffff


	//   ....[7]....
        /*0084*/ 	.word	0xffffffff


	//   ....[8]....
        /*0088*/ 	.word	0xffffffff


	//   ....[9]....
        /*008c*/ 	.word	0xffffffff


	//   ....[10]....
        /*0090*/ 	.word	0xffffffff


	//   ....[11]....
        /*0094*/ 	.word	0xffffffff


	//   ....[12]....
        /*0098*/ 	.word	0xffffffff


	//   ....[13]....
        /*009c*/ 	.word	0xffffffff


	//   ....[14]....
        /*00a0*/ 	.word	0xffffffff


	//   ....[15]....
        /*00a4*/ 	.word	0xffffffff


	//   ....[16]....
        /*00a8*/ 	.word	0xffffffff


	//   ....[17]....
        /*00ac*/ 	.word	0xffffffff


	//   ....[18]....
        /*00b0*/ 	.word	0xffffffff


	//   ....[19]....
        /*00b4*/ 	.word	0xffffffff


	//   ....[20]....
        /*00b8*/ 	.word	0xffffffff


	//   ....[21]....
        /*00bc*/ 	.word	0xffffffff


	//   ....[22]....
        /*00c0*/ 	.word	0xffffffff


	//   ....[23]....
        /*00c4*/ 	.word	0xffffffff


	//   ....[24]....
        /*00c8*/ 	.word	0xffffffff


	//   ....[25]....
        /*00cc*/ 	.word	0xffffffff


	//   ....[26]....
        /*00d0*/ 	.word	0xffffffff


	//   ....[27]....
        /*00d4*/ 	.word	0xffffffff


	//   ....[28]....
        /*00d8*/ 	.word	0xffffffff


	//   ....[29]....
        /*00dc*/ 	.word	0xffffffff


	//   ....[30]....
        /*00e0*/ 	.word	0xffffffff


	//   ....[31]....
        /*00e4*/ 	.word	0xffffffff


	//   ....[32]....
        /*00e8*/ 	.word	0xffffffff


	//   ....[33]....
        /*00ec*/ 	.word	0xffffffff


	//   ....[34]....
        /*00f0*/ 	.word	0xffffffff


	//   ....[35]....
        /*00f4*/ 	.word	0xffffffff


	//   ....[36]....
        /*00f8*/ 	.word	0xffffffff


	//   ....[37]....
        /*00fc*/ 	.word	0xffffffff


	//   ....[38]....
        /*0100*/ 	.word	0xffffffff


	//   ....[39]....
        /*0104*/ 	.word	0xffffffff


	//   ....[40]....
        /*0108*/ 	.word	0xffffffff


	//   ....[41]....
        /*010c*/ 	.word	0xffffffff


	//   ....[42]....
        /*0110*/ 	.word	0xffffffff


	//   ....[43]....
        /*0114*/ 	.word	0xffffffff


	//   ....[44]....
        /*0118*/ 	.word	0xffffffff


	//   ....[45]....
        /*011c*/ 	.word	0xffffffff


	//   ....[46]....
        /*0120*/ 	.word	0xffffffff


	//   ....[47]....
        /*0124*/ 	.word	0xffffffff


	//   ....[48]....
        /*0128*/ 	.word	0xffffffff


	//   ....[49]....
        /*012c*/ 	.word	0xffffffff


	//   ....[50]....
        /*0130*/ 	.word	0xffffffff


	//   ....[51]....
        /*0134*/ 	.word	0xffffffff


	//   ....[52]....
        /*0138*/ 	.word	0xffffffff


	//   ....[53]....
        /*013c*/ 	.word	0xffffffff


	//   ....[54]....
        /*0140*/ 	.word	0xffffffff


	//   ....[55]....
        /*0144*/ 	.word	0xffffffff


	//   ....[56]....
        /*0148*/ 	.word	0xffffffff


	//   ....[57]....
        /*014c*/ 	.word	0xffffffff


	//   ....[58]....
        /*0150*/ 	.word	0xffffffff


	//   ....[59]....
        /*0154*/ 	.word	0xffffffff


	//   ....[60]....
        /*0158*/ 	.word	0xffffffff


	//   ....[61]....
        /*015c*/ 	.word	0xffffffff


	//   ....[62]....
        /*0160*/ 	.word	0xffffffff


	//   ....[63]....
        /*0164*/ 	.word	0xffffffff


	//   ....[64]....
        /*0168*/ 	.word	0xffffffff


	//   ....[65]....
        /*016c*/ 	.word	0xffffffff


	//   ....[66]....
        /*0170*/ 	.word	0xffffffff


	//   ....[67]....
        /*0174*/ 	.word	0xffffffff


	//   ....[68]....
        /*0178*/ 	.word	0xffffffff


	//   ....[69]....
        /*017c*/ 	.word	0xffffffff


	//   ....[70]....
        /*0180*/ 	.word	0xffffffff


	//   ....[71]....
        /*0184*/ 	.word	0xffffffff


	//   ....[72]....
        /*0188*/ 	.word	0xffffffff


	//   ....[73]....
        /*018c*/ 	.word	0xffffffff


	//   ....[74]....
        /*0190*/ 	.word	0xffffffff


	//   ....[75]....
        /*0194*/ 	.word	0xffffffff


	//   ....[76]....
        /*0198*/ 	.word	0xffffffff


	//   ....[77]....
        /*019c*/ 	.word	0xffffffff


	//   ....[78]....
        /*01a0*/ 	.word	0xffffffff


	//   ....[79]....
        /*01a4*/ 	.word	0xffffffff


	//   ....[80]....
        /*01a8*/ 	.word	0xffffffff


	//   ....[81]....
        /*01ac*/ 	.word	0xffffffff


	//   ....[82]....
        /*01b0*/ 	.word	0xffffffff


	//   ....[83]....
        /*01b4*/ 	.word	0xffffffff


	//   ....[84]....
        /*01b8*/ 	.word	0xffffffff


	//   ....[85]....
        /*01bc*/ 	.word	0xffffffff


	//   ....[86]....
        /*01c0*/ 	.word	0xffffffff


	//   ....[87]....
        /*01c4*/ 	.word	0xffffffff


	//   ....[88]....
        /*01c8*/ 	.word	0xffffffff


	//   ....[89]....
        /*01cc*/ 	.word	0xffffffff


	//   ....[90]....
        /*01d0*/ 	.word	0xffffffff


	//   ....[91]....
        /*01d4*/ 	.word	0xffffffff


	//   ....[92]....
        /*01d8*/ 	.word	0xffffffff


	//   ....[93]....
        /*01dc*/ 	.word	0xffffffff


	//   ....[94]....
        /*01e0*/ 	.word	0xffffffff


	//   ....[95]....
        /*01e4*/ 	.word	0xffffffff


	//   ....[96]....
        /*01e8*/ 	.word	0xffffffff


	//   ....[97]....
        /*01ec*/ 	.word	0xffffffff


	//   ....[98]....
        /*01f0*/ 	.word	0xffffffff


	//   ....[99]....
        /*01f4*/ 	.word	0xffffffff


	//   ....[100]....
        /*01f8*/ 	.word	0xffffffff


	//   ....[101]....
        /*01fc*/ 	.word	0xffffffff


	//   ....[102]....
        /*0200*/ 	.word	0xffffffff


	//   ....[103]....
        /*0204*/ 	.word	0xffffffff


	//   ....[104]....
        /*0208*/ 	.word	0xffffffff


	//   ....[105]....
        /*020c*/ 	.word	0xffffffff


	//   ....[106]....
        /*0210*/ 	.word	0xffffffff


	//   ....[107]....
        /*0214*/ 	.word	0x0500000f


	//   ....[108]....
        /*0218*/ 	.word	0x0500000f


	//   ....[109]....
        /*021c*/ 	.word	0x0500000f


	//   ....[110]....
        /*0220*/ 	.word	0x0500000f


	//   ....[111]....
        /*0224*/ 	.word	0x0500000f


	//   ....[112]....
        /*0228*/ 	.word	0x0500000f


	//   ....[113]....
        /*022c*/ 	.word	0x0500000f


	//   ....[114]....
        /*0230*/ 	.word	0x0500000f


	//   ....[115]....
        /*0234*/ 	.word	0x0500000f


	//   ....[116]....
        /*0238*/ 	.word	0x0500000f


	//   ....[117]....
        /*023c*/ 	.word	0x0500000f


	//   ....[118]....
        /*0240*/ 	.word	0x0500000f


	//   ....[119]....
        /*0244*/ 	.word	0x0500000f


	//   ....[120]....
        /*0248*/ 	.word	0x0500000f


	//   ....[121]....
        /*024c*/ 	.word	0x0500000f


	//   ....[122]....
        /*0250*/ 	.word	0x0500000f


	//   ....[123]....
        /*0254*/ 	.word	0x0500000f


	//   ....[124]....
        /*0258*/ 	.word	0x0500000f


	//   ....[125]....
        /*025c*/ 	.word	0x0500000f


	//   ....[126]....
        /*0260*/ 	.word	0x0500000f


	//   ....[127]....
        /*0264*/ 	.word	0x0500000f


	//   ....[128]....
        /*0268*/ 	.word	0x0500000f


	//   ....[129]....
        /*026c*/ 	.word	0x0500000f


	//   ....[130]....
        /*0270*/ 	.word	0x0500000f


	//   ....[131]....
        /*0274*/ 	.word	0x0500000f


	//   ....[132]....
        /*0278*/ 	.word	0x0500000f


	//   ....[133]....
        /*027c*/ 	.word	0x0500000f


	//   ....[134]....
        /*0280*/ 	.word	0x0500000f


	//   ....[135]....
        /*0284*/ 	.word	0x0500000f


	//   ....[136]....
        /*0288*/ 	.word	0x0500000f


	//   ....[137]....
        /*028c*/ 	.word	0x0500000f


	//   ....[138]....
        /*0290*/ 	.word	0x0500000f


	//   ....[139]....
        /*0294*/ 	.word	0x0500000f


	//   ....[140]....
        /*0298*/ 	.word	0x0500000f


	//   ....[141]....
        /*029c*/ 	.word	0x0500000f


	//   ....[142]....
        /*02a0*/ 	.word	0x0500000f


	//   ....[143]....
        /*02a4*/ 	.word	0x0500000f


	//   ....[144]....
        /*02a8*/ 	.word	0x0500000f


	//   ....[145]....
        /*02ac*/ 	.word	0x0500000f


	//   ....[146]....
        /*02b0*/ 	.word	0x0500000f


	//   ....[147]....
        /*02b4*/ 	.word	0x0500000f


	//   ....[148]....
        /*02b8*/ 	.word	0x0500000f


	//   ....[149]....
        /*02bc*/ 	.word	0x0500000f


	//   ....[150]....
        /*02c0*/ 	.word	0x0500000f


	//   ....[151]....
        /*02c4*/ 	.word	0x0500000f


	//   ....[152]....
        /*02c8*/ 	.word	0x0500000f


	//   ....[153]....
        /*02cc*/ 	.word	0x0500000f


	//   ....[154]....
        /*02d0*/ 	.word	0x0500000f


	//   ....[155]....
        /*02d4*/ 	.word	0x0500000f


	//   ....[156]....
        /*02d8*/ 	.word	0x0500000f


	//   ....[157]....
        /*02dc*/ 	.word	0x0500000f


	//   ....[158]....
        /*02e0*/ 	.word	0x0500000f


	//   ....[159]....
        /*02e4*/ 	.word	0x0500000f


	//   ....[160]....
        /*02e8*/ 	.word	0x0500000f


	//   ....[161]....
        /*02ec*/ 	.word	0x0500000f


	//   ....[162]....
        /*02f0*/ 	.word	0x0500000f


	//   ....[163]....
        /*02f4*/ 	.word	0x0500000f


	//   ....[164]....
        /*02f8*/ 	.word	0x0500000f


	//   ....[165]....
        /*02fc*/ 	.word	0x0500000f


	//   ....[166]....
        /*0300*/ 	.word	0x0500000f


	//   ....[167]....
        /*0304*/ 	.word	0x0500000f


	//   ....[168]....
        /*0308*/ 	.word	0x0500000f


	//   ....[169]....
        /*030c*/ 	.word	0x0500000f


	//   ....[170]....
        /*0310*/ 	.word	0x0500000f


	//   ....[171]....
        /*0314*/ 	.word	0x0500000f


	//   ....[172]....
        /*0318*/ 	.word	0x0500000f


	//----- nvinfo : EIATTR_COOP_GROUP_INSTR_OFFSETS
	.align		4
.L_412:
        /*031c*/ 	.byte	0x04, 0x28
        /*031e*/ 	.short	(.L_414 - .L_413)


	//   ....[0]....
.L_413:
        /*0320*/ 	.word	0x00000070


	//   ....[1]....
        /*0324*/ 	.word	0x000000b0


	//   ....[2]....
        /*0328*/ 	.word	0x000002d0


	//   ....[3]....
        /*032c*/ 	.word	0x00000430


	//   ....[4]....
        /*0330*/ 	.word	0x00000550


	//   ....[5]....
        /*0334*/ 	.word	0x000006b0


	//   ....[6]....
        /*0338*/ 	.word	0x00001420


	//   ....[7]....
        /*033c*/ 	.word	0x00001fa0


	//   ....[8]....
        /*0340*/ 	.word	0x00002200


	//   ....[9]....
        /*0344*/ 	.word	0x00002f30


	//   ....[10]....
        /*0348*/ 	.word	0x00003040


	//   ....[11]....
        /*034c*/ 	.word	0x00003570


	//   ....[12]....
        /*0350*/ 	.word	0x00003630


	//   ....[13]....
        /*0354*/ 	.word	0x00005080


	//   ....[14]....
        /*0358*/ 	.word	0x00005290


	//   ....[15]....
        /*035c*/ 	.word	0x00005ff0


	//   ....[16]....
        /*0360*/ 	.word	0x00006240


	//   ....[17]....
        /*0364*/ 	.word	0x000066a0


	//   ....[18]....
        /*0368*/ 	.word	0x00006700


	//   ....[19]....
        /*036c*/ 	.word	0x000082a0


	//   ....[20]....
        /*0370*/ 	.word	0x000082b0


	//   ....[21]....
        /*0374*/ 	.word	0x000082e0


	//   ....[22]....
        /*0378*/ 	.word	0x000082f0


	//   ....[23]....
        /*037c*/ 	.word	0x00009c20


	//   ....[24]....
        /*0380*/ 	.word	0x00009e40


	//   ....[25]....
        /*0384*/ 	.word	0x0000abc0


	//   ....[26]....
        /*0388*/ 	.word	0x0000ae10


	//   ....[27]....
        /*038c*/ 	.word	0x0000b260


	//   ....[28]....
        /*0390*/ 	.word	0x0000b2d0


	//   ....[29]....
        /*0394*/ 	.word	0x0000c170


	//   ....[30]....
        /*0398*/ 	.word	0x0000c1a0


	//   ....[31]....
        /*039c*/ 	.word	0x0000c260


	//   ....[32]....
        /*03a0*/ 	.word	0x0000c270


	//   ....[33]....
        /*03a4*/ 	.word	0x0000d0d0


	//   ....[34]....
        /*03a8*/ 	.word	0x0000d110


	//   ....[35]....
        /*03ac*/ 	.word	0x0000d140


	//   ....[36]....
        /*03b0*/ 	.word	0x0000d170


	//   ....[37]....
        /*03b4*/ 	.word	0x0000d180


	//   ....[38]....
        /*03b8*/ 	.word	0x0000d1b0


	//   ....[39]....
        /*03bc*/ 	.word	0x0000d810


	//   ....[40]....
        /*03c0*/ 	.word	0x0000d820


	//   ....[41]....
        /*03c4*/ 	.word	0x0000e220


	//   ....[42]....
        /*03c8*/ 	.word	0x0000f8c0


	//   ....[43]....
        /*03cc*/ 	.word	0x0000f8e0


	//   ....[44]....
        /*03d0*/ 	.word	0x0000f8f0


	//   ....[45]....
        /*03d4*/ 	.word	0x0000f900


	//   ....[46]....
        /*03d8*/ 	.word	0x0000f910


	//   ....[47]....
        /*03dc*/ 	.word	0x0000f920


	//   ....[48]....
        /*03e0*/ 	.word	0x0000f930


	//   ....[49]....
        /*03e4*/ 	.word	0x0000f990


	//   ....[50]....
        /*03e8*/ 	.word	0x0000f9d0


	//   ....[51]....
        /*03ec*/ 	.word	0x0000fa30


	//   ....[52]....
        /*03f0*/ 	.word	0x0000fa40


	//   ....[53]....
        /*03f4*/ 	.word	0x0000fb00


	//   ....[54]....
        /*03f8*/ 	.word	0x00010150


	//   ....[55]....
        /*03fc*/ 	.word	0x00010180


	//   ....[56]....
        /*0400*/ 	.word	0x000101b0


	//   ....[57]....
        /*0404*/ 	.word	0x000101d0


	//   ....[58]....
        /*0408*/ 	.word	0x000101e0


	//   ....[59]....
        /*040c*/ 	.word	0x00010260


	//   ....[60]....
        /*0410*/ 	.word	0x000102a0


	//   ....[61]....
        /*0414*/ 	.word	0x000102f0


	//   ....[62]....
        /*0418*/ 	.word	0x00010320


	//   ....[63]....
        /*041c*/ 	.word	0x00010380


	//   ....[64]....
        /*0420*/ 	.word	0x000103c0


	//   ....[65]....
        /*0424*/ 	.word	0x00010410


	//   ....[66]....
        /*0428*/ 	.word	0x00010440


	//   ....[67]....
        /*042c*/ 	.word	0x00010490


	//   ....[68]....
        /*0430*/ 	.word	0x000104d0


	//   ....[69]....
        /*0434*/ 	.word	0x00010520


	//   ....[70]....
        /*0438*/ 	.word	0x00010c70


	//   ....[71]....
        /*043c*/ 	.word	0x00010c90


	//   ....[72]....
        /*0440*/ 	.word	0x00010ca0


	//   ....[73]....
        /*0444*/ 	.word	0x00010cb0


	//   ....[74]....
        /*0448*/ 	.word	0x00010cc0


	//   ....[75]....
        /*044c*/ 	.word	0x00010ce0


	//   ....[76]....
        /*0450*/ 	.word	0x00010d40


	//   ....[77]....
        /*0454*/ 	.word	0x00010d70


	//   ....[78]....
        /*0458*/ 	.word	0x00010de0


	//   ....[79]....
        /*045c*/ 	.word	0x00010e10


	//   ....[80]....
        /*0460*/ 	.word	0x00010e20


	//   ....[81]....
        /*0464*/ 	.word	0x00010e30


	//   ....[82]....
        /*0468*/ 	.word	0x000110e0


	//   ....[83]....
        /*046c*/ 	.word	0x00011100


	//   ....[84]....
        /*0470*/ 	.word	0x00011110


	//   ....[85]....
        /*0474*/ 	.word	0x00011130


	//   ....[86]....
        /*0478*/ 	.word	0x000111b0


	//   ....[87]....
        /*047c*/ 	.word	0x000111e0


	//   ....[88]....
        /*0480*/ 	.word	0x00011230


	//   ....[89]....
        /*0484*/ 	.word	0x00011260


	//   ....[90]....
        /*0488*/ 	.word	0x000112b0


	//   ....[91]....
        /*048c*/ 	.word	0x000112e0


	//   ....[92]....
        /*0490*/ 	.word	0x00011330


	//   ....[93]....
        /*0494*/ 	.word	0x00011360


	//   ....[94]....
        /*0498*/ 	.word	0x000117c0


	//   ....[95]....
        /*049c*/ 	.word	0x000117f0


	//   ....[96]....
        /*04a0*/ 	.word	0x00011820


	//   ....[97]....
        /*04a4*/ 	.word	0x00011850


	//   ....[98]....
        /*04a8*/ 	.word	0x00011880


	//   ....[99]....
        /*04ac*/ 	.word	0x00011890


	//   ....[100]....
        /*04b0*/ 	.word	0x000118a0


	//   ....[101]....
        /*04b4*/ 	.word	0x000118b0


	//   ....[102]....
        /*04b8*/ 	.word	0x000118d0


	//   ....[103]....
        /*04bc*/ 	.word	0x000118e0


	//   ....[104]....
        /*04c0*/ 	.word	0x00011930


	//   ....[105]....
        /*04c4*/ 	.word	0x00011960


	//   ....[106]....
        /*04c8*/ 	.word	0x00011d50


	//   ....[107]....
        /*04cc*/ 	.word	0x00012390


	//   ....[108]....
        /*04d0*/ 	.word	0x00012480


	//   ....[109]....
        /*04d4*/ 	.word	0x00012520


	//   ....[110]....
        /*04d8*/ 	.word	0x00012580


	//   ....[111]....
        /*04dc*/ 	.word	0x00012650


	//   ....[112]....
        /*04e0*/ 	.word	0x000126c0


	//   ....[113]....
        /*04e4*/ 	.word	0x00012790


	//   ....[114]....
        /*04e8*/ 	.word	0x00012810


	//   ....[115]....
        /*04ec*/ 	.word	0x000128e0


	//   ....[116]....
        /*04f0*/ 	.word	0x00012960


	//   ....[117]....
        /*04f4*/ 	.word	0x00012a40


	//   ....[118]....
        /*04f8*/ 	.word	0x00012ac0


	//   ....[119]....
        /*04fc*/ 	.word	0x00012b80


	//   ....[120]....
        /*0500*/ 	.word	0x00012c10


	//   ....[121]....
        /*0504*/ 	.word	0x00012c70


	//   ....[122]....
        /*0508*/ 	.word	0x00012d10


	//   ....[123]....
        /*050c*/ 	.word	0x00012de0


	//   ....[124]....
        /*0510*/ 	.word	0x00012e60


	//   ....[125]....
        /*0514*/ 	.word	0x00012f30


	//   ....[126]....
        /*0518*/ 	.word	0x00012fb0


	//   ....[127]....
        /*051c*/ 	.word	0x00013080


	//   ....[128]....
        /*0520*/ 	.word	0x00013100


	//   ....[129]....
        /*0524*/ 	.word	0x000131d0


	//   ....[130]....
        /*0528*/ 	.word	0x00013250


	//   ....[131]....
        /*052c*/ 	.word	0x00013320


	//   ....[132]....
        /*0530*/ 	.word	0x000133a0


	//   ....[133]....
        /*0534*/ 	.word	0x00013470


	//   ....[134]....
        /*0538*/ 	.word	0x000134e0


	//   ....[135]....
        /*053c*/ 	.word	0x000135a0


	//   ....[136]....
        /*0540*/ 	.word	0x000136e0


	//   ....[137]....
        /*0544*/ 	.word	0x00013780


	//   ....[138]....
        /*0548*/ 	.word	0x000137e0


	//   ....[139]....
        /*054c*/ 	.word	0x000138a0


	//   ....[140]....
        /*0550*/ 	.word	0x00013900


	//   ....[141]....
        /*0554*/ 	.word	0x000139c0


	//   ....[142]....
        /*0558*/ 	.word	0x00013a40


	//   ....[143]....
        /*055c*/ 	.word	0x00013af0


	//   ....[144]....
        /*0560*/ 	.word	0x00013b50


	//   ....[145]....
        /*0564*/ 	.word	0x00013c10


	//   ....[146]....
        /*0568*/ 	.word	0x00013c90


	//   ....[147]....
        /*056c*/ 	.word	0x00013d40


	//   ....[148]....
        /*0570*/ 	.word	0x00013e20


	//   ....[149]....
        /*0574*/ 	.word	0x00013ec0


	//   ....[150]....
        /*0578*/ 	.word	0x00013f20


	//   ....[151]....
        /*057c*/ 	.word	0x00013ff0


	//   ....[152]....
        /*0580*/ 	.word	0x00014090


	//   ....[153]....
        /*0584*/ 	.word	0x00014150


	//   ....[154]....
        /*0588*/ 	.word	0x000141f0


	//   ....[155]....
        /*058c*/ 	.word	0x000142b0


	//   ....[156]....
        /*0590*/ 	.word	0x00014350


	//   ....[157]....
        /*0594*/ 	.word	0x00014410


	//   ....[158]....
        /*0598*/ 	.word	0x000144b0


	//   ....[159]....
        /*059c*/ 	.word	0x00014570


	//   ....[160]....
        /*05a0*/ 	.word	0x00014690


	//   ....[161]....
        /*05a4*/ 	.word	0x00014770


	//   ....[162]....
        /*05a8*/ 	.word	0x000147e0


	//   ....[163]....
        /*05ac*/ 	.word	0x000148b0


	//   ....[164]....
        /*05b0*/ 	.word	0x00014920


	//   ....[165]....
        /*05b4*/ 	.word	0x000149f0


	//   ....[166]....
        /*05b8*/ 	.word	0x00014a60


	//   ....[167]....
        /*05bc*/ 	.word	0x00014b40


	//   ....[168]....
        /*05c0*/ 	.word	0x00014bb0


	//   ....[169]....
        /*05c4*/ 	.word	0x00014c90


	//   ....[170]....
        /*05c8*/ 	.word	0x00014d10


	//   ....[171]....
        /*05cc*/ 	.word	0x00014dd0


	//   ....[172]....
        /*05d0*/ 	.word	0x00014ee0


	//----- nvinfo : EIATTR_REG_RECONFIG
	.align		4
.L_414:
        /*05d4*/ 	.byte	0x01, 0x54
	.zero		2


	//----- nvinfo : EIATTR_SYSCALL_OFFSETS
	.align		4
        /*05d8*/ 	.byte	0x04, 0x46
        /*05da*/ 	.short	(.L_416 - .L_415)


	//   ....[0]....
.L_415:
        /*05dc*/ 	.word	0x000015e0


	//   ....[1]....
        /*05e0*/ 	.word	0x0000ede0


	//   ....[2]....
        /*05e4*/ 	.word	0x0000ef20


	//   ....[3]....
        /*05e8*/ 	.word	0x0000f010


	//   ....[4]....
        /*05ec*/ 	.word	0x0000fea0


	//----- nvinfo : EIATTR_MBARRIER_INSTR_OFFSETS
	.align		4
.L_416:
        /*05f0*/ 	.byte	0x04, 0x39
        /*05f2*/ 	.short	(.L_418 - .L_417)


	//   ....[0]....
.L_417:
        /*05f4*/ 	.word	0x00000180
        /*05f8*/ 	.word	0x000000ff
        /*05fc*/ 	.word	0x0002a800
        /*0600*/ 	.short	0x0100
        /*0602*/ 	.byte	0x08
	.zero		1


	//   ....[1]....
        /*0604*/ 	.word	0x00000190
        /*0608*/ 	.word	0x000000ff
        /*060c*/ 	.word	0x0002a820
        /*0610*/ 	.short	0x0100
        /*0612*/ 	.byte	0x08
	.zero		1


	//   ....[2]....
        /*0614*/ 	.word	0x00000280
        /*0618*/ 	.word	0x000000ff
        /*061c*/ 	.word	0x0002a830
        /*0620*/ 	.short	0x0100
        /*0622*/ 	.byte	0x08
	.zero		1


	//   ....[3]....
        /*0624*/ 	.word	0x00000290
        /*0628*/ 	.word	0x000000ff
        /*062c*/ 	.word	0x0002a840
        /*0630*/ 	.short	0x0100
        /*0632*/ 	.byte	0x08
	.zero		1


	//   ....[4]....
        /*0634*/ 	.word	0x000002a0
        /*0638*/ 	.word	0x000000ff
        /*063c*/ 	.word	0x0002a838
        /*0640*/ 	.short	0x0100
        /*0642*/ 	.byte	0x08
	.zero		1


	//   ....[5]....
        /*0644*/ 	.word	0x000002b0
        /*0648*/ 	.word	0x000000ff
        /*064c*/ 	.word	0x0002a848
        /*0650*/ 	.short	0x0100
        /*0652*/ 	.byte	0x08
	.zero		1


	//   ....[6]....
        /*0654*/ 	.word	0x000003e0
        /*0658*/ 	.word	0x000000ff
        /*065c*/ 	.word	0x0002a850
        /*0660*/ 	.short	0x0100
        /*0662*/ 	.byte	0x08
	.zero		1


	//   ....[7]....
        /*0664*/ 	.word	0x000003f0
        /*0668*/ 	.word	0x000000ff
        /*066c*/ 	.word	0x0002a860
        /*0670*/ 	.short	0x0100
        /*0672*/ 	.byte	0x08
	.zero		1


	//   ....[8]....
        /*0674*/ 	.word	0x00000400
        /*0678*/ 	.word	0x000000ff
        /*067c*/ 	.word	0x0002a858
        /*0680*/ 	.short	0x0100
        /*0682*/ 	.byte	0x08
	.zero		1


	//   ....[9]....
        /*0684*/ 	.word	0x00000410
        /*0688*/ 	.word	0x000000ff
        /*068c*/ 	.word	0x0002a868
        /*0690*/ 	.short	0x0100
        /*0692*/ 	.byte	0x08
	.zero		1


	//   ....[10]....
        /*0694*/ 	.word	0x00000500
        /*0698*/ 	.word	0x000000ff
        /*069c*/ 	.word	0x0002a870
        /*06a0*/ 	.short	0x0100
        /*06a2*/ 	.byte	0x06
	.zero		1


	//   ....[11]....
        /*06a4*/ 	.word	0x00000510
        /*06a8*/ 	.word	0x000000ff
        /*06ac*/ 	.word	0x0002a880
        /*06b0*/ 	.short	0x0100
        /*06b2*/ 	.byte	0x06
	.zero		1


	//   ....[12]....
        /*06b4*/ 	.word	0x00000520
        /*06b8*/ 	.word	0x000000ff
        /*06bc*/ 	.word	0x0002a878
        /*06c0*/ 	.short	0x0100
        /*06c2*/ 	.byte	0x06
	.zero		1


	//   ....[13]....
        /*06c4*/ 	.word	0x00000530
        /*06c8*/ 	.word	0x000000ff
        /*06cc*/ 	.word	0x0002a888
        /*06d0*/ 	.short	0x0100
        /*06d2*/ 	.byte	0x06
	.zero		1


	//   ....[14]....
        /*06d4*/ 	.word	0x00000660
        /*06d8*/ 	.word	0x000000ff
        /*06dc*/ 	.word	0x0002a890
        /*06e0*/ 	.short	0x0100
        /*06e2*/ 	.byte	0x08
	.zero		1


	//   ....[15]....
        /*06e4*/ 	.word	0x00000670
        /*06e8*/ 	.word	0x000000ff
        /*06ec*/ 	.word	0x0002a8a0
        /*06f0*/ 	.short	0x0100
        /*06f2*/ 	.byte	0x08
	.zero		1


	//   ....[16]....
        /*06f4*/ 	.word	0x00000680
        /*06f8*/ 	.word	0x000000ff
        /*06fc*/ 	.word	0x0002a898
        /*0700*/ 	.short	0x0100
        /*0702*/ 	.byte	0x08
	.zero		1


	//   ....[17]....
        /*0704*/ 	.word	0x00000690
        /*0708*/ 	.word	0x000000ff
        /*070c*/ 	.word	0x0002a8a8
        /*0710*/ 	.short	0x0100
        /*0712*/ 	.byte	0x08
	.zero		1


	//   ....[18]....
        /*0714*/ 	.word	0x000007d0
        /*0718*/ 	.word	0x000000ff
        /*071c*/ 	.word	0x0002a8b0
        /*0720*/ 	.short	0x0100
        /*0722*/ 	.byte	0x08
	.zero		1


	//   ....[19]....
        /*0724*/ 	.word	0x000007e0
        /*0728*/ 	.word	0x000000ff
        /*072c*/ 	.word	0x0002a8c0
        /*0730*/ 	.short	0x0100
        /*0732*/ 	.byte	0x08
	.zero		1


	//   ....[20]....
        /*0734*/ 	.word	0x000007f0
        /*0738*/ 	.word	0x000000ff
        /*073c*/ 	.word	0x0002a8b8
        /*0740*/ 	.short	0x0100
        /*0742*/ 	.byte	0x08
	.zero		1


	//   ....[21]....
        /*0744*/ 	.word	0x00000800
        /*0748*/ 	.word	0x000000ff
        /*074c*/ 	.word	0x0002a8c8
        /*0750*/ 	.short	0x0100
        /*0752*/ 	.byte	0x08
	.zero		1


	//   ....[22]....
        /*0754*/ 	.word	0x00001600
        /*0758*/ 	.word	0x000000ff
        /*075c*/ 	.word	0x0002a800
        /*0760*/ 	.short	0x010a
        /*0762*/ 	.byte	0x26
	.zero		1


	//   ....[23]....
        /*0764*/ 	.word	0x00001690
        /*0768*/ 	.word	0x000000ff
        /*076c*/ 	.word	0x0002a830
        /*0770*/ 	.short	0x010a
        /*0772*/ 	.byte	0x26
	.zero		1


	//   ....[24]....
        /*0774*/ 	.word	0x000016f0
        /*0778*/ 	.word	0x000000ff
        /*077c*/ 	.word	0x0002a830
        /*0780*/ 	.short	0x010a
        /*0782*/ 	.byte	0x26
	.zero		1


	//   ....[25]....
        /*0784*/ 	.word	0x00001ea0
        /*0788*/ 	.word	0x000000ff
        /*078c*/ 	.word	0x00000000
        /*0790*/ 	.short	0x0101
        /*0792*/ 	.byte	0x04
	.zero		1


	//   ....[26]....
        /*0794*/ 	.word	0x00004450
        /*0798*/ 	.word	0x000000ff
        /*079c*/ 	.word	0x0002a830
        /*07a0*/ 	.short	0x010a
        /*07a2*/ 	.byte	0x3c
	.zero		1


	//   ....[27]....
        /*07a4*/ 	.word	0x00004490
        /*07a8*/ 	.word	0x000000ff
        /*07ac*/ 	.word	0x0002a830
        /*07b0*/ 	.short	0x010a
        /*07b2*/ 	.byte	0x3c
	.zero		1


	//   ....[28]....
        /*07b4*/ 	.word	0x00004ce0
        /*07b8*/ 	.word	0x000000ff
        /*07bc*/ 	.word	0x0002a850
        /*07c0*/ 	.short	0x010a
        /*07c2*/ 	.byte	0x0a
	.zero		1


	//   ....[29]....
        /*07c4*/ 	.word	0x00004d20
        /*07c8*/ 	.word	0x000000ff
        /*07cc*/ 	.word	0x0002a850
        /*07d0*/ 	.short	0x010a
        /*07d2*/ 	.byte	0x0a
	.zero		1


	//   ....[30]....
        /*07d4*/ 	.word	0x00005030
        /*07d8*/ 	.word	0x000000ff
        /*07dc*/ 	.word	0x00000000
        /*07e0*/ 	.short	0x0101
        /*07e2*/ 	.byte	0x3c
	.zero		1


	//   ....[31]....
        /*07e4*/ 	.word	0x00006f70
        /*07e8*/ 	.word	0x000000ff
        /*07ec*/ 	.word	0x00000000
        /*07f0*/ 	.short	0x0101
        /*07f2*/ 	.byte	0x0a
	.zero		1


	//   ....[32]....
        /*07f4*/ 	.word	0x00007400
        /*07f8*/ 	.word	0x000000ff
        /*07fc*/ 	.word	0x0002a830
        /*0800*/ 	.short	0x010a
        /*0802*/ 	.byte	0x05
	.zero		1


	//   ....[33]....
        /*0804*/ 	.word	0x00007440
        /*0808*/ 	.word	0x000000ff
        /*080c*/ 	.word	0x0002a830
        /*0810*/ 	.short	0x010a
        /*0812*/ 	.byte	0x05
	.zero		1


	//   ....[34]....
        /*0814*/ 	.word	0x00007c90
        /*0818*/ 	.word	0x000000ff
        /*081c*/ 	.word	0x0002a850
        /*0820*/ 	.short	0x010a
        /*0822*/ 	.byte	0x07
	.zero		1


	//   ....[35]....
        /*0824*/ 	.word	0x00007cd0
        /*0828*/ 	.word	0x000000ff
        /*082c*/ 	.word	0x0002a850
        /*0830*/ 	.short	0x010a
        /*0832*/ 	.byte	0x07
	.zero		1


	//   ....[36]....
        /*0834*/ 	.word	0x00008040
        /*0838*/ 	.word	0x000000ff
        /*083c*/ 	.word	0x00000000
        /*0840*/ 	.short	0x0101
        /*0842*/ 	.byte	0x05
	.zero		1


	//   ....[37]....
        /*0844*/ 	.word	0x00008d90
        /*0848*/ 	.word	0x000000ff
        /*084c*/ 	.word	0x00000000
        /*0850*/ 	.short	0x0101
        /*0852*/ 	.byte	0x05
	.zero		1


	//   ....[38]....
        /*0854*/ 	.word	0x00008fe0
        /*0858*/ 	.word	0x000000ff
        /*085c*/ 	.word	0x0002a830
        /*0860*/ 	.short	0x010a
        /*0862*/ 	.byte	0x07
	.zero		1


	//   ....[39]....
        /*0864*/ 	.word	0x00009020
        /*0868*/ 	.word	0x000000ff
        /*086c*/ 	.word	0x0002a830
        /*0870*/ 	.short	0x010a
        /*0872*/ 	.byte	0x07
	.zero		1


	//   ....[40]....
        /*0874*/ 	.word	0x00009870
        /*0878*/ 	.word	0x000000ff
        /*087c*/ 	.word	0x0002a850
        /*0880*/ 	.short	0x010a
        /*0882*/ 	.byte	0x05
	.zero		1


	//   ....[41]....
        /*0884*/ 	.word	0x000098b0
        /*0888*/ 	.word	0x000000ff
        /*088c*/ 	.word	0x0002a850
        /*0890*/ 	.short	0x010a
        /*0892*/ 	.byte	0x05
	.zero		1


	//   ....[42]....
        /*0894*/ 	.word	0x00009bd0
        /*0898*/ 	.word	0x000000ff
        /*089c*/ 	.word	0x00000000
        /*08a0*/ 	.short	0x0101
        /*08a2*/ 	.byte	0x07
	.zero		1


	//   ....[43]....
        /*08a4*/ 	.word	0x0000bb10
        /*08a8*/ 	.word	0x000000ff
        /*08ac*/ 	.word	0x00000000
        /*08b0*/ 	.short	0x0101
        /*08b2*/ 	.byte	0x05
	.zero		1


	//   ....[44]....
        /*08b4*/ 	.word	0x0000c0e0
        /*08b8*/ 	.word	0x000000ff
        /*08bc*/ 	.word	0x0002a850
        /*08c0*/ 	.short	0x010a
        /*08c2*/ 	.byte	0x05
	.zero		1


	//   ....[45]....
        /*08c4*/ 	.word	0x0000c120
        /*08c8*/ 	.word	0x000000ff
        /*08cc*/ 	.word	0x0002a850
        /*08d0*/ 	.short	0x010a
        /*08d2*/ 	.byte	0x05
	.zero		1


	//   ....[46]....
        /*08d4*/ 	.word	0x0000c5f0
        /*08d8*/ 	.word	0x000000ff
        /*08dc*/ 	.word	0x00000000
        /*08e0*/ 	.short	0x0101
        /*08e2*/ 	.byte	0x04
	.zero		1


	//   ....[47]....
        /*08e4*/ 	.word	0x0000d190
        /*08e8*/ 	.word	0x000000ff
        /*08ec*/ 	.word	0x00000000
        /*08f0*/ 	.short	0x0101
        /*08f2*/ 	.byte	0x04
	.zero		1


	//   ....[48]....
        /*08f4*/ 	.word	0x0000f680
        /*08f8*/ 	.word	0x000000ff
        /*08fc*/ 	.word	0x0002a840
        /*0900*/ 	.short	0x010a
        /*0902*/ 	.byte	0x30
	.zero		1


	//   ....[49]....
        /*0904*/ 	.word	0x0000fc60
        /*0908*/ 	.word	0x000000ff
        /*090c*/ 	.word	0x0002a830
        /*0910*/ 	.short	0x0107
        /*0912*/ 	.byte	0x30
	.zero		1


	//   ....[50]....
        /*0914*/ 	.word	0x0000fcd0
        /*0918*/ 	.word	0x000000ff
        /*091c*/ 	.word	0x0002a830
        /*0920*/ 	.short	0x0101
        /*0922*/ 	.byte	0x30
	.zero		1


	//   ....[51]....
        /*0924*/ 	.word	0x00010670
        /*0928*/ 	.word	0x000000ff
        /*092c*/ 	.word	0x0002a800
        /*0930*/ 	.short	0x0107
        /*0932*/ 	.byte	0x30
	.zero		1


	//   ....[52]....
        /*0934*/ 	.word	0x000106d0
        /*0938*/ 	.word	0x000000ff
        /*093c*/ 	.word	0x0002a800
        /*0940*/ 	.short	0x0101
        /*0942*/ 	.byte	0x30
	.zero		1


	//   ....[53]....
        /*0944*/ 	.word	0x000106f0
        /*0948*/ 	.word	0x000000ff
        /*094c*/ 	.word	0x0002a820
        /*0950*/ 	.short	0x010a
        /*0952*/ 	.byte	0x30
	.zero		1


	//   ....[54]....
        /*0954*/ 	.word	0x00010a50
        /*0958*/ 	.word	0x00000008
        /*095c*/ 	.word	0x0002a840
        /*0960*/ 	.short	0x010a
        /*0962*/ 	.byte	0x3f
	.zero		1


	//   ....[55]....
        /*0964*/ 	.word	0x00010f60
        /*0968*/ 	.word	0x00000008
        /*096c*/ 	.word	0x0002a830
        /*0970*/ 	.short	0x0107
        /*0972*/ 	.byte	0x3f
	.zero		1


	//   ....[56]....
        /*0974*/ 	.word	0x00011010
        /*0978*/ 	.word	0x00000008
        /*097c*/ 	.word	0x0002a830
        /*0980*/ 	.short	0x0101
        /*0982*/ 	.byte	0x3f
	.zero		1


	//   ....[57]....
        /*0984*/ 	.word	0x00011070
        /*0988*/ 	.word	0x00000004
        /*098c*/ 	.word	0x0002a860
        /*0990*/ 	.short	0x010a
        /*0992*/ 	.byte	0x3f
	.zero		1


	//   ....[58]....
        /*0994*/ 	.word	0x00011470
        /*0998*/ 	.word	0x00000004
        /*099c*/ 	.word	0x0002a850
        /*09a0*/ 	.short	0x0107
        /*09a2*/ 	.byte	0x3f
	.zero		1


	//   ....[59]....
        /*09a4*/ 	.word	0x000115c0
        /*09a8*/ 	.word	0x00000004
        /*09ac*/ 	.word	0x0002a850
        /*09b0*/ 	.short	0x0101
        /*09b2*/ 	.byte	0x3f
	.zero		1


	//   ....[60]....
        /*09b4*/ 	.word	0x00011750
        /*09b8*/ 	.word	0x00000000
        /*09bc*/ 	.word	0x0002a860
        /*09c0*/ 	.short	0x010a
        /*09c2*/ 	.byte	0x3f
	.zero		1


	//   ....[61]....
        /*09c4*/ 	.word	0x00011b90
        /*09c8*/ 	.word	0x00000000
        /*09cc*/ 	.word	0x0002a850
        /*09d0*/ 	.short	0x0107
        /*09d2*/ 	.byte	0x3f
	.zero		1


	//   ....[62]....
        /*09d4*/ 	.word	0x00011c40
        /*09d8*/ 	.word	0x00000000
        /*09dc*/ 	.word	0x0002a850
        /*09e0*/ 	.short	0x0101
        /*09e2*/ 	.byte	0x3f
	.zero		1


	//   ....[63]....
        /*09e4*/ 	.word	0x00011ce0
        /*09e8*/ 	.word	0x00000007
        /*09ec*/ 	.word	0x0002a820
        /*09f0*/ 	.short	0x010a
        /*09f2*/ 	.byte	0x3f
	.zero		1


	//   ....[64]....
        /*09f4*/ 	.word	0x00011e60
        /*09f8*/ 	.word	0x00000005
        /*09fc*/ 	.word	0x0002a840
        /*0a00*/ 	.short	0x010a
        /*0a02*/ 	.byte	0x3f
	.zero		1


	//   ....[65]....
        /*0a04*/ 	.word	0x00011f00
        /*0a08*/ 	.word	0x00000007
        /*0a0c*/ 	.word	0x0002a840
        /*0a10*/ 	.short	0x010a
        /*0a12*/ 	.byte	0x3f
	.zero		1


	//   ....[66]....
        /*0a14*/ 	.word	0x00011f40
        /*0a18*/ 	.word	0x00000005
        /*0a1c*/ 	.word	0x0002a860
        /*0a20*/ 	.short	0x010a
        /*0a22*/ 	.byte	0x3f
	.zero		1


	//   ....[67]....
        /*0a24*/ 	.word	0x00011f80
        /*0a28*/ 	.word	0x00000007
        /*0a2c*/ 	.word	0x0002a860
        /*0a30*/ 	.short	0x010a
        /*0a32*/ 	.byte	0x3f
	.zero		1


	//   ....[68]....
        /*0a34*/ 	.word	0x00011ff0
        /*0a38*/ 	.word	0x00000003
        /*0a3c*/ 	.word	0x0002a800
        /*0a40*/ 	.short	0x010a
        /*0a42*/ 	.byte	0x3f
	.zero		1


	//   ....[69]....
        /*0a44*/ 	.word	0x00012050
        /*0a48*/ 	.word	0x00000003
        /*0a4c*/ 	.word	0x0002a830
        /*0a50*/ 	.short	0x010a
        /*0a52*/ 	.byte	0x3f
	.zero		1


	//   ....[70]....
        /*0a54*/ 	.word	0x000120b0
        /*0a58*/ 	.word	0x0000000c
        /*0a5c*/ 	.word	0x0002a830
        /*0a60*/ 	.short	0x010a
        /*0a62*/ 	.byte	0x3f
	.zero		1


	//   ....[71]....
        /*0a64*/ 	.word	0x00012110
        /*0a68*/ 	.word	0x0000000b
        /*0a6c*/ 	.word	0x0002a850
        /*0a70*/ 	.short	0x010a
        /*0a72*/ 	.byte	0x3f
	.zero		1


	//   ....[72]....
        /*0a74*/ 	.word	0x00012170
        /*0a78*/ 	.word	0x0000000c
        /*0a7c*/ 	.word	0x0002a830
        /*0a80*/ 	.short	0x010a
        /*0a82*/ 	.byte	0x3f
	.zero		1


	//   ....[73]....
        /*0a84*/ 	.word	0x000121d0
        /*0a88*/ 	.word	0x0000000b
        /*0a8c*/ 	.word	0x0002a850
        /*0a90*/ 	.short	0x010a
        /*0a92*/ 	.byte	0x3f
	.zero		1


	//   ....[74]....
        /*0a94*/ 	.word	0x00012230
        /*0a98*/ 	.word	0x0000000c
        /*0a9c*/ 	.word	0x0002a830
        /*0aa0*/ 	.short	0x010a
        /*0aa2*/ 	.byte	0x3f
	.zero		1


	//   ....[75]....
        /*0aa4*/ 	.word	0x00012290
        /*0aa8*/ 	.word	0x0000000b
        /*0aac*/ 	.word	0x0002a850
        /*0ab0*/ 	.short	0x010a
        /*0ab2*/ 	.byte	0x3f
	.zero		1


	//   ....[76]....
        /*0ab4*/ 	.word	0x000122f0
        /*0ab8*/ 	.word	0x00000000
        /*0abc*/ 	.word	0x0002a850
        /*0ac0*/ 	.short	0x010a
        /*0ac2*/ 	.byte	0x3f
	.zero		1


	//   ....[77]....
        /*0ac4*/ 	.word	0x000123d0
        /*0ac8*/ 	.word	0x00000003
        /*0acc*/ 	.word	0x0002a840
        /*0ad0*/ 	.short	0x010a
        /*0ad2*/ 	.byte	0x3f
	.zero		1


	//   ....[78]....
        /*0ad4*/ 	.word	0x000135e0
        /*0ad8*/ 	.word	0x00000003
        /*0adc*/ 	.word	0x0002a820
        /*0ae0*/ 	.short	0x010a
        /*0ae2*/ 	.byte	0x3f
	.zero		1


	//   ....[79]....
        /*0ae4*/ 	.word	0x00013630
        /*0ae8*/ 	.word	0x00000008
        /*0aec*/ 	.word	0x0002a840
        /*0af0*/ 	.short	0x010a
        /*0af2*/ 	.byte	0x3f
	.zero		1


	//   ....[80]....
        /*0af4*/ 	.word	0x00013d70
        /*0af8*/ 	.word	0x00000004
        /*0afc*/ 	.word	0x0002a860
        /*0b00*/ 	.short	0x010a
        /*0b02*/ 	.byte	0x3f
	.zero		1


	//   ....[81]....
        /*0b04*/ 	.word	0x000145e0
        /*0b08*/ 	.word	0x00000000
        /*0b0c*/ 	.word	0x0002a860
        /*0b10*/ 	.short	0x010a
        /*0b12*/ 	.byte	0x3f
	.zero		1


	//   ....[82]....
        /*0b14*/ 	.word	0x00014e00
        /*0b18*/ 	.word	0x00000007
        /*0b1c*/ 	.word	0x0002a820
        /*0b20*/ 	.short	0x010a
        /*0b22*/ 	.byte	0x3f
	.zero		1


	//   ....[83]....
        /*0b24*/ 	.word	0x00014fa0
        /*0b28*/ 	.word	0x00000005
        /*0b2c*/ 	.word	0x0002a840
        /*0b30*/ 	.short	0x010a
        /*0b32*/ 	.byte	0x3f
	.zero		1


	//   ....[84]....
        /*0b34*/ 	.word	0x00014ff0
        /*0b38*/ 	.word	0x00000007
        /*0b3c*/ 	.word	0x0002a840
        /*0b40*/ 	.short	0x010a
        /*0b42*/ 	.byte	0x3f
	.zero		1


	//   ....[85]....
        /*0b44*/ 	.word	0x00015040
        /*0b48*/ 	.word	0x00000005
        /*0b4c*/ 	.word	0x0002a860
        /*0b50*/ 	.short	0x010a
        /*0b52*/ 	.byte	0x3f
	.zero		1


	//----- nvinfo : EIATTR_NUM_MBARRIERS
	.align		4
.L_418:
        /*0b54*/ 	.byte	0x03, 0x38
        /*0b56*/ 	.short	0x0016


	//----- nvinfo : EIATTR_EXIT_INSTR_OFFSETS
	.align		4
        /*0b58*/ 	.byte	0x04, 0x1c
        /*0b5a*/ 	.short	(.L_420 - .L_419)


	//   ....[0]....
.L_419:
        /*0b5c*/ 	.word	0x00011fd0


	//----- nvinfo : EIATTR_MAX_THREADS
	.align		4
.L_420:
        /*0b60*/ 	.byte	0x04, 0x05
        /*0b62*/ 	.short	(.L_422 - .L_421)
.L_421:
        /*0b64*/ 	.word	0x00000180
        /*0b68*/ 	.word	0x00000001
        /*0b6c*/ 	.word	0x00000001


	//----- nvinfo : EIATTR_CRS_STACK_SIZE
	.align		4
.L_422:
        /*0b70*/ 	.byte	0x04, 0x1e
        /*0b72*/ 	.short	(.L_424 - .L_423)
.L_423:
        /*0b74*/ 	.word	0x00000000


	//----- nvinfo : EIATTR_CBANK_PARAM_SIZE
	.align		4
.L_424:
        /*0b78*/ 	.byte	0x03, 0x19
        /*0b7a*/ 	.short	0x0a70


	//----- nvinfo : EIATTR_PARAM_CBANK
	.align		4
        /*0b7c*/ 	.byte	0x04, 0x0a
        /*0b7e*/ 	.short	(.L_426 - .L_425)
	.align		4
.L_425:
        /*0b80*/ 	.word	index@(.nv.constant0._ZN7cutlass13device_kernelIN5flash11enable_sm90INS1_16FlashAttnFwdSm90INS1_25CollectiveMainloopFwdSm90ILi2EN4cute5tupleIJNS5_1CILi1EEES8_S8_EEENS6_IJNS7_ILi128EEENS7_ILi96EEENS7_ILi192EEEEEELi128ENS_6half_tEfNS_4arch4Sm90ELb0ELb1ELb0ELb0ELb1ELb0ELb0ELb1ELb1ELb1ELb1ELb0EEENS1_21CollectiveEpilogueFwdINS6_IJSA_SA_SB_EEES9_SE_SG_Li256ELb0ELb1ELb1ELb0EEENS1_19SingleTileSchedulerILb0ELb1ELb1ELi128EEEEEEEEEvNT_6ParamsE)
        /*0b84*/ 	.short	0x0210
        /*0b86*/ 	.short	0x0a70


	//----- nvinfo : EIATTR_SW_WAR
	.align		4
.L_426:
        /*0b88*/ 	.byte	0x04, 0x36
        /*0b8a*/ 	.short	(.L_428 - .L_427)
.L_427:
        /*0b8c*/ 	.word	0x00000008
.L_428:


//--------------------- .nv.info._ZN7cutlass13device_kernelIN5flash11enable_sm90INS1_16FlashAttnFwdSm90INS1_25CollectiveMainloopFwdSm90ILi2EN4cute5tupleIJNS5_1CILi1EEES8_S8_EEENS6_IJNS7_ILi128EEENS7_ILi96EEENS7_ILi192EEEEEELi128ENS_6half_tEfNS_4arch4Sm90ELb0ELb1ELb0ELb1ELb1ELb0ELb0ELb1ELb1ELb1ELb1ELb0EEENS1_21CollectiveEpilogueFwdINS6_IJSA_SA_SB_EEES9_SE_SG_Li256ELb1ELb1ELb1ELb0EEENS1_36VarlenDynamicPersistentTileSchedulerILi128ELi96ELi256ELi128ELb1ELb1ELb1ELb1ELb0ELb1EEEEEEEEEvNT_6ParamsE --------------------------
	.section	.nv.info._ZN7cutlass13device_kernelIN5flash11enable_sm90INS1_16FlashAttnFwdSm90INS1_25CollectiveMainloopFwdSm90ILi2EN4cute5tupleIJNS5_1CILi1EEES8_S8_EEENS6_IJNS7_ILi128EEENS7_ILi96EEENS7_ILi192EEEEEELi128ENS_6half_tEfNS_4arch4Sm90ELb0ELb1ELb0ELb1ELb1ELb0ELb0ELb1ELb1ELb1ELb1ELb0EEENS1_21CollectiveEpilogueFwdINS6_IJSA_SA_SB_EEES9_SE_SG_Li256ELb1ELb1ELb1ELb0EEENS1_36VarlenDynamicPersistentTileSchedulerILi128ELi96ELi256ELi128ELb1ELb1ELb1ELb1ELb0ELb1EEEEEEEEEvNT_6ParamsE,"",@"SHT_CUDA_INFO"
	.sectionflags	@""
	.align	4


	//----- nvinfo : EIATTR_CUDA_API_VERSION
	.align		4
        /*0000*/ 	.byte	0x04, 0x37
        /*0002*/ 	.short	(.L_430 - .L_429)
.L_429:
        /*0004*/ 	.word	0x00000082


	//----- nvinfo : EIATTR_KPARAM_INFO
	.align		4
.L_430:
        /*0008*/ 	.byte	0x04, 0x17
        /*000a*/ 	.short	(.L_432 - .L_431)
.L_431:
        /*000c*/ 	.word	0x00000000
        /*0010*/ 	.short	0x0000
        /*0012*/ 	.short	0x0070
        /*0014*/ 	.byte	0x00, 0xf0, 0x01, 0x2a


	//----- nvinfo : EIATTR_SPARSE_MMA_MASK
	.align		4
.L_432:
        /*0018*/ 	.byte	0x03, 0x50
        /*001a*/ 	.short	0x0000


	//----- nvinfo : EIATTR_MAXREG_COUNT
	.align		4
        /*001c*/ 	.byte	0x03, 0x1b
        /*001e*/ 	.short	0x00a8


	//----- nvinfo : EIATTR_NUM_BARRIERS
	.align		4
        /*0020*/ 	.byte	0x02, 0x4c
        /*0022*/ 	.byte	0x09
	.zero		1


	//----- nvinfo : EIATTR_EXTERNS
	.align		4
        /*0024*/ 	.byte	0x04, 0x0f
        /*0026*/ 	.short	(.L_434 - .L_433)


	//   ....[0]....
	.align		4
.L_433:
        /*0028*/ 	.word	index@(__assertfail)


	//----- nvinfo : EIATTR_ANNOTATIONS
	.align		4
.L_434:
        /*002c*/ 	.byte	0x04, 0x55
        /*002e*/ 	.short	(.L_436 - .L_435)


	//   ....[0]....
.L_435:
        /* <DEDUP_REMOVED lines=9> */


	//----- nvinfo : EIATTR_MERCURY_ISA_VERSION
	.align		4
.L_436:
        /*00a8*/ 	.byte	0x03, 0x5f
        /*00aa*/ 	.short	0x0101


	//----- nvinfo : EIATTR_UNUSED_LOAD_BYTE_OFFSET
	.align		4
        /*00ac*/ 	.byte	0x04, 0x44
        /*00ae*/ 	.short	(.L_438 - .L_437)


	//   ....[0]....
.L_437:
        /*00b0*/ 	.word	0x00000950
        /*00b4*/ 	.word	0x0000fff0


	//   ....[1]....
        /*00b8*/ 	.word	0x0000d600
        /*00bc*/ 	.word	0x0000fff0


	//----- nvinfo : EIATTR_INT_WARP_WIDE_INSTR_OFFSETS
	.align		4
.L_438:
        /*00c0*/ 	.byte	0x04, 0x31
        /*00c2*/ 	.short	(.L_440 - .L_439)


	//   ....[0]....
.L_439:
        /*00c4*/ 	.word	0x000000c0


	//   ....[1]....
        /*00c8*/ 	.word	0x000000d0


	//   ....[2]....
        /*00cc*/ 	.word	0x00000170


	//   ....[3]....
        /*00d0*/ 	.word	0x000122d0


	//   ....[4]....
        /*00d4*/ 	.word	0x00012360


	//   ....[5]....
        /*00d8*/ 	.word	0x00015190


	//   ....[6]....
        /*00dc*/ 	.word	0x00015220


	//----- nvinfo : EIATTR_COOP_GROUP_MASK_REGIDS
	.align		4
.L_440:
        /*00e0*/ 	.byte	0x04, 0x29
        /*00e2*/ 	.short	(.L_442 - .L_441)


	//   ....[0]....
.L_441:
        /*00e4*/ 	.word	0xffffffff


	//   ....[1]....
        /*00e8*/ 	.word	0xffffffff


	//   ....[2]....
        /*00ec*/ 	.word	0xffffffff


	//   ....[3]....
        /*00f0*/ 	.word	0xffffffff


	//   ....[4]....
        /*00f4*/ 	.word	0xffffffff


	//   ....[5]....
        /*00f8*/ 	.word	0xffffffff


	//   ....[6]....
        /*00fc*/ 	.word	0xffffffff


	//   ....[7]....
        /*0100*/ 	.word	0xffffffff


	//   ....[8]....
        /*0104*/ 	.word	0xffffffff


	//   ....[9]....
        /*0108*/ 	.word	0xffffffff


	//   ....[10]....
        /*010c*/ 	.word	0xffffffff


	//   ....[11]....
        /*0110*/ 	.word	0xffffffff


	//   ....[12]....
        /*0114*/ 	.word	0xffffffff


	//   ....[13]....
        /*0118*/ 	.word	0xffffffff


	//   ....[14]....
        /*011c*/ 	.word	0xffffffff


	//   ....[15]....
        /*0120*/ 	.word	0xffffffff


	//   ....[16]....
        /*0124*/ 	.word	0xffffffff


	//   ....[17]....
        /*0128*/ 	.word	0xffffffff


	//   ....[18]....
        /*012c*/ 	.word	0xffffffff


	//   ....[19]....
        /*0130*/ 	.word	0xffffffff


	//   ....[20]....
        /*0134*/ 	.word	0xffffffff


	//   ....[21]....
        /*0138*/ 	.word	0xffffffff


	//   ....[22]....
        /*013c*/ 	.word	0xffffffff


	//   ....[23]....
        /*0140*/ 	.word	0xffffffff


	//   ....[24]....
        /*0144*/ 	.word	0xffffffff


	//   ....[25]....
        /*0148*/ 	.word	0xffffffff


	//   ....[26]....
        /*014c*/ 	.word	0xffffffff


	//   ....[27]....
        /*0150*/ 	.word	0xffffffff


	//   ....[28]....
        /*0154*/ 	.word	0xffffffff


	//   ....[29]....
        /*0158*/ 	.word	0xffffffff


	//   ....[30]....
        /*015c*/ 	.word	0xffffffff


	//   ....[31]....
        /*0160*/ 	.word	0xffffffff


	//   ....[32]....
        /*0164*/ 	.word	0xffffffff


	//   ....[33]....
        /*0168*/ 	.word	0xffffffff


	//   ....[34]....
        /*016c*/ 	.word	0xffffffff


	//   ....[35]....
        /*0170*/ 	.word	0xffffffff


	//   ....[36]....
        /*0174*/ 	.word	0xffffffff


	//   ....[37]....
        /*0178*/ 	.word	0xffffffff


	//   ....[38]....
        /*017c*/ 	.word	0xffffffff


	//   ....[39]....
        /*0180*/ 	.word	0xffffffff


	//   ....[40]....
        /*0184*/ 	.word	0xffffffff


	//   ....[41]....
        /*0188*/ 	.word	0xffffffff


	//   ....[42]....
        /*018c*/ 	.word	0xffffffff


	//   ....[43]....
        /*0190*/ 	.word	0xffffffff


	//   ....[44]....
        /*0194*/ 	.word	0xffffffff


	//   ....[45]....
        /*0198*/ 	.word	0xffffffff


	//   ....[46]....
        /*019c*/ 	.word	0xffffffff


	//   ....[47]....
        /*01a0*/ 	.word	0xffffffff


	//   ....[48]....
        /*01a4*/ 	.word	0xffffffff


	//   ....[49]....
        /*01a8*/ 	.word	0xffffffff


	//   ....[50]....
        /*01ac*/ 	.word	0xffffffff


	//   ....[51]....
        /*01b0*/ 	.word	0xffffffff


	//   ....[52]....
        /*01b4*/ 	.word	0xffffffff


	//   ....[53]....
        /*01b8*/ 	.word	0xffffffff


	//   ....[54]....
        /*01bc*/ 	.word	0xffffffff


	//   ....[55]....
        /*01c0*/ 	.word	0xffffffff


	//   ....[56]....
        /*01c4*/ 	.word	0xffffffff


	//   ....[57]....
        /*01c8*/ 	.word	0xffffffff


	//   ....[58]....
        /*01cc*/ 	.word	0xffffffff


	//   ....[59]....
        /*01d0*/ 	.word	0xffffffff


	//   ....[60]....
        /*01d4*/ 	.word	0xffffffff


	//   ....[61]....
        /*01d8*/ 	.word	0xffffffff


	//   ....[62]....
        /*01dc*/ 	.word	0xffffffff


	//   ....[63]....
        /*01e0*/ 	.word	0xffffffff


	//   ....[64]....
        /*01e4*/ 	.word	0xffffffff


	//   ....[65]....
        /*01e8*/ 	.word	0xffffffff


	//   ....[66]....
        /*01ec*/ 	.word	0xffffffff


	//   ....[67]....
        /*01f0*/ 	.word	0xffffffff


	//   ....[68]....
        /*01f4*/ 	.word	0xffffffff


	//   ....[69]....
        /*01f8*/ 	.word	0xffffffff


	//   ....[70]....
        /*01fc*/ 	.word	0xffffffff


	//   ....[71]....
        /*0200*/ 	.word	0xffffffff


	//   ....[72]....
        /*0204*/ 	.word	0xffffffff


	//   ....[73]....
        /*0208*/ 	.word	0xffffffff


	//   ....[74]....
        /*020c*/ 	.word	0xffffffff


	//   ....[75]....
        /*0210*/ 	.word	0xffffffff


	//   ....[76]....
        /*0214*/ 	.word	0xffffffff


	//   ....[77]....
        /*0218*/ 	.word	0xffffffff


	//   ....[78]....
        /*021c*/ 	.word	0xffffffff


	//   ....[79]....
        /*0220*/ 	.word	0xffffffff


	//   ....[80]....
        /*0224*/ 	.word	0xffffffff


	//   ....[81]....
        /*0228*/ 	.word	0xffffffff


	//   ....[82]....
        /*022c*/ 	.word	0xffffffff


	//   ....[83]....
        /*0230*/ 	.word	0xffffffff


	//   ....[84]....
        /*0234*/ 	.word	0xffffffff


	//   ....[85]....
        /*0238*/ 	.word	0xffffffff


	//   ....[86]....
        /*023c*/ 	.word	0xffffffff


	//   ....[87]....
        /*0240*/ 	.word	0xffffffff


	//   ....[88]....
        /*0244*/ 	.word	0xffffffff


	//   ....[89]....
        /*0248*/ 	.word	0xffffffff


	//   ....[90]....
        /*024c*/ 	.word	0xffffffff


	//   ....[91]....
        /*0250*/ 	.word	0xffffffff


	//   ....[92]....
        /*0254*/ 	.word	0xffffffff


	//   ....[93]....
        /*0258*/ 	.word	0xffffffff


	//   ....[94]....
        /*025c*/ 	.word	0xffffffff


	//   ....[95]....
        /*0260*/ 	.word	0xffffffff


	//   ....[96]....
        /*0264*/ 	.word	0xffffffff


	//   ....[97]....
        /*0268*/ 	.word	0xffffffff


	//   ....[98]....
        /*026c*/ 	.word	0xffffffff


	//   ....[99]....
        /*0270*/ 	.word	0xffffffff


	//   ....[100]....
        /*0274*/ 	.word	0xffffffff


	//   ....[101]....
        /*0278*/ 	.word	0xffffffff


	//   ....[102]....
        /*027c*/ 	.word	0xffffffff


	//   ....[103]....
        /*0280*/ 	.word	0xffffffff


	//   ....[104]....
        /*0284*/ 	.word	0xffffffff


	//   ....[105]....
        /*0288*/ 	.word	0xffffffff


	//   ....[106]....
        /*028c*/ 	.word	0xffffffff


	//   ....[107]....
        /*0290*/ 	.word	0xffffffff


	//   ....[108]....
        /*0294*/ 	.word	0xffffffff


	//   ....[109]....
        /*0298*/ 	.word	0xffffffff


	//   ....[110]....
        /*029c*/ 	.word	0xffffffff


	//   ....[111]....
        /*02a0*/ 	.word	0xffffffff


	//   ....[112]....
        /*02a4*/ 	.word	0xffffffff


	//   ....[113]....
        /*02a8*/ 	.word	0xffffffff


	//   ....[114]....
        /*02ac*/ 	.word	0xffffffff


	//   ....[115]....
        /*02b0*/ 	.word	0xffffffff


	//   ....[116]....
        /*02b4*/ 	.word	0xffffffff


	//   ....[117]....
        /*02b8*/ 	.word	0xffffffff


	//   ....[118]....
        /*02bc*/ 	.word	0xffffffff


	//   ....[119]....
        /*02c0*/ 	.word	0xffffffff


	//   ....[120]....
        /*02c4*/ 	.word	0xffffffff


	//   ....[121]....
        /*02c8*/ 	.word	0xffffffff


	//   ....[122]....
        /*02cc*/ 	.word	0xffffffff


	//   ....[123]....
        /*02d0*/ 	.word	0xffffffff


	//   ....[124]....
        /*02d4*/ 	.word	0xffffffff


	//   ....[125]....
        /*02d8*/ 	.word	0xffffffff


	//   ....[126]....
        /*02dc*/ 	.word	0xffffffff


	//   ....[127]....
        /*02e0*/ 	.word	0xffffffff


	//   ....[128]....
        /*02e4*/ 	.word	0xffffffff


	//   ....[129]....
        /*02e8*/ 	.word	0xffffffff


	//   ....[130]....
        /*02ec*/ 	.word	0xffffffff


	//   ....[131]....
        /*02f0*/ 	.word	0xffffffff


	//   ....[132]....
        /*02f4*/ 	.word	0xffffffff


	//   ....[133]....
        /*02f8*/ 	.word	0xffffffff


	//   ....[134]....
        /*02fc*/ 	.word	0xffffffff


	//   ....[135]....
        /*0300*/ 	.word	0xffffffff


	//   ....[136]....
        /*0304*/ 	.word	0xffffffff


	//   ....[137]....
        /*0308*/ 	.word	0xffffffff


	//   ....[138]....
        /*030c*/ 	.word	0xffffffff


	//   ....[139]....
        /*0310*/ 	.word	0xffffffff


	//   ....[140]....
        /*0314*/ 	.word	0xffffffff


	//   ....[141]....
        /*0318*/ 	.word	0xffffffff


	//   ....[142]....
        /*031c*/ 	.word	0xffffffff


	//   ....[143]....
        /*0320*/ 	.word	0xffffffff


	//   ....[144]....
        /*0324*/ 	.word	0xffffffff


	//   ....[145]....
        /*0328*/ 	.word	0xffffffff


	//   ....[146]....
        /*032c*/ 	.word	0xffffffff


	//   ....[147]....
        /*0330*/ 	.word	0xffffffff


	//   ....[148]....
        /*0334*/ 	.word	0xffffffff


	//   ....[149]....
        /*0338*/ 	.word	0xffffffff


	//   ....[150]....
        /*033c*/ 	.word	0xffffffff


	//   ....[151]....
        /*0340*/ 	.word	0xffffffff


	//   ....[152]....
        /*0344*/ 	.word	0xffffffff


	//   ....[153]....
        /*0348*/ 	.word	0xffffffff


	//   ....[154]....
        /*034c*/ 	.word	0xffffffff


	//   ....[155]....
        /*0350*/ 	.word	0xffffffff


	//   ....[156]....
        /*0354*/ 	.word	0xffffffff


	//   ....[157]....
        /*0358*/ 	.word	0x0500000f


	//   ....[158]....
        /*035c*/ 	.word	0x0500000f


	//   ....[159]....
        /*0360*/ 	.word	0x0500000f


	//   ....[160]....
        /*0364*/ 	.word	0x0500000f


	//   ....[161]....
        /*0368*/ 	.word	0x0500000f


	//   ....[162]....
        /*036c*/ 	.word	0x0500000f


	//   ....[163]....
        /*0370*/ 	.word	0x0500000f


	//   ....[164]....
        /*0374*/ 	.word	0x0500000f


	//   ....[165]....
        /*0378*/ 	.word	0x0500000f


	//   ....[166]....
        /*037c*/ 	.word	0x0500000f


	//   ....[167]....
        /*0380*/ 	.word	0x0500000f


	//   ....[168]....
        /*0384*/ 	.word	0x0500000f


	//   ....[169]....
        /*0388*/ 	.word	0x0500000f


	//   ....[170]....
        /*038c*/ 	.word	0x0500000f


	//   ....[171]....
        /*0390*/ 	.word	0x0500000f


	//   ....[172]....
        /*0394*/ 	.word	0x0500000f


	//   ....[173]....
        /*0398*/ 	.word	0x0500000f


	//   ....[174]....
        /*039c*/ 	.word	0x0500000f


	//   ....[175]....
        /*03a0*/ 	.word	0x0500000f


	//   ....[176]....
        /*03a4*/ 	.word	0x0500000f


	//   ....[177]....
        /*03a8*/ 	.word	0x0500000f


	//   ....[178]....
        /*03ac*/ 	.word	0x0500000f


	//   ....[179]....
        /*03b0*/ 	.word	0x0500000f


	//   ....[180]....
        /*03b4*/ 	.word	0x0500000f


	//   ....[181]....
        /*03b8*/ 	.word	0x0500000f


	//   ....[182]....
        /*03bc*/ 	.word	0x0500000f


	//   ....[183]....
        /*03c0*/ 	.word	0x0500000f


	//   ....[184]....
        /*03c4*/ 	.word	0x0500000f


	//   ....[185]....
        /*03c8*/ 	.word	0x0500000f


	//   ....[186]....
        /*03cc*/ 	.word	0x0500000f


	//   ....[187]....
        /*03d0*/ 	.word	0x0500000f


	//   ....[188]....
        /*03d4*/ 	.word	0x0500000f


	//   ....[189]....
        /*03d8*/ 	.word	0x0500000f


	//   ....[190]....
        /*03dc*/ 	.word	0x0500000f


	//   ....[191]....
        /*03e0*/ 	.word	0x0500000f


	//   ....[192]....
        /*03e4*/ 	.word	0x0500000f


	//   ....[193]....
        /*03e8*/ 	.word	0x0500000f


	//   ....[194]....
        /*03ec*/ 	.word	0x0500000f


	//   ....[195]....
        /*03f0*/ 	.word	0x0500000f


	//   ....[196]....
        /*03f4*/ 	.word	0x0500000f


	//   ....[197]....
        /*03f8*/ 	.word	0x0500000f


	//   ....[198]....
        /*03fc*/ 	.word	0x0500000f


	//   ....[199]....
        /*0400*/ 	.word	0x0500000f


	//   ....[200]....
        /*0404*/ 	.word	0x0500000f


	//   ....[201]....
        /*0408*/ 	.word	0x0500000f


	//   ....[202]....
        /*040c*/ 	.word	0x0500000f


	//   ....[203]....
        /*0410*/ 	.word	0x0500000f


	//   ....[204]....
        /*0414*/ 	.word	0x0500000f


	//   ....[205]....
        /*0418*/ 	.word	0x0500000f


	//   ....[206]....
        /*041c*/ 	.word	0x0500000f


	//   ....[207]....
        /*0420*/ 	.word	0x0500000f


	//   ....[208]....
        /*0424*/ 	.word	0x0500000f


	//   ....[209]....
        /*0428*/ 	.word	0x0500000f


	//   ....[210]....
        /*042c*/ 	.word	0x0500000f


	//   ....[211]....
        /*0430*/ 	.word	0x0500000f


	//   ....[212]....
        /*0434*/ 	.word	0x0500000f


	//   ....[213]....
        /*0438*/ 	.word	0x0500000f


	//   ....[214]....
        /*043c*/ 	.word	0x0500000f


	//   ....[215]....
        /*0440*/ 	.word	0x0500000f


	//   ....[216]....
        /*0444*/ 	.word	0x0500000f


	//   ....[217]....
        /*0448*/ 	.word	0x0500000f


	//   ....[218]....
        /*044c*/ 	.word	0x0500000f


	//   ....[219]....
        /*0450*/ 	.word	0x0500000f


	//   ....[220]....
        /*0454*/ 	.word	0x0500000f


	//   ....[221]....
        /*0458*/ 	.word	0x0500000f


	//   ....[222]....
        /*045c*/ 	.word	0x0500000f


	//   ....[223]....
        /*0460*/ 	.word	0x0500000f


	//   ....[224]....
        /*0464*/ 	.word	0x0500000f


	//   ....[225]....
        /*0468*/ 	.word	0x0500000f


	//   ....[226]....
        /*046c*/ 	.word	0x0500000f


	//   ....[227]....
        /*0470*/ 	.word	0x0500000f


	//   ....[228]....
        /*0474*/ 	.word	0x0500000f


	//   ....[229]....
        /*0478*/ 	.word	0x0500000f


	//   ....[230]....
        /*047c*/ 	.word	0x0500000f


	//   ....[231]....
        /*0480*/ 	.word	0x0500000f


	//   ....[232]....
        /*0484*/ 	.word	0x0500000f


	//   ....[233]....
        /*0488*/ 	.word	0x0500000f


	//   ....[234]....
        /*048c*/ 	.word	0x0500000f


	//   ....[235]....
        /*0490*/ 	.word	0x0500000f


	//   ....[236]....
        /*0494*/ 	.word	0x0500000f


	//   ....[237]....
        /*0498*/ 	.word	0x0500000f


	//   ....[238]....
        /*049c*/ 	.word	0x0500000f


	//   ....[239]....
        /*04a0*/ 	.word	0x0500000f


	//   ....[240]....
        /*04a4*/ 	.word	0x0500000f


	//----- nvinfo : EIATTR_COOP_GROUP_INSTR_OFFSETS
	.align		4
.L_442:
        /*04a8*/ 	.byte	0x04, 0x28
        /*04aa*/ 	.short	(.L_444 - .L_443)


	//   ....[0]....
.L_443:
        /*04ac*/ 	.word	0x00000070


	//   ....[1]....
        /*04b0*/ 	.word	0x000000b0


	//   ....[2]....
        /*04b4*/ 	.word	0x000002d0


	//   ....[3]....
        /*04b8*/ 	.word	0x00000430


	//   ....[4]....
        /*04bc*/ 	.word	0x00000550


	//   ....[5]....
        /*04c0*/ 	.word	0x000006b0


	//   ....[6]....
        /*04c4*/ 	.word	0x00001dd0


	//   ....[7]....
        /*04c8*/ 	.word	0x000028a0


	//   ....[8]....
        /*04cc*/ 	.word	0x00002c10


	//   ....[9]....
        /*04d0*/ 	.word	0x00003830


	//   ....[10]....
        /*04d4*/ 	.word	0x00003980


	//   ....[11]....
        /*04d8*/ 	.word	0x00003fb0


	//   ....[12]....
        /*04dc*/ 	.word	0x00004010


	//   ....[13]....
        /*04e0*/ 	.word	0x00005a90


	//   ....[14]....
        /*04e4*/ 	.word	0x00005c80


	//   ....[15]....
        /*04e8*/ 	.word	0x000069e0


	//   ....[16]....
        /*04ec*/ 	.word	0x00006b00


	//   ....[17]....
        /*04f0*/ 	.word	0x00007090


	//   ....[18]....
        /*04f4*/ 	.word	0x000070f0


	//   ....[19]....
        /*04f8*/ 	.word	0x00008d80


	//   ....[20]....
        /*04fc*/ 	.word	0x00008d90


	//   ....[21]....
        /*0500*/ 	.word	0x00008dc0


	//   ....[22]....
        /*0504*/ 	.word	0x00008dd0


	//   ....[23]....
        /*0508*/ 	.word	0x0000a800


	//   ....[24]....
        /*050c*/ 	.word	0x0000a9f0


	//   ....[25]....
        /*0510*/ 	.word	0x0000b750


	//   ....[26]....
        /*0514*/ 	.word	0x0000b870


	//   ....[27]....
        /*0518*/ 	.word	0x0000be00


	//   ....[28]....
        /*051c*/ 	.word	0x0000be60


	//   ....[29]....
        /*0520*/ 	.word	0x0000cd30


	//   ....[30]....
        /*0524*/ 	.word	0x0000cd60


	//   ....[31]....
        /*0528*/ 	.word	0x0000ce20


	//   ....[32]....
        /*052c*/ 	.word	0x0000ce30


	//   ....[33]....
        /*0530*/ 	.word	0x0000e1b0


	//   ....[34]....
        /*0534*/ 	.word	0x0000e1e0


	//   ....[35]....
        /*0538*/ 	.word	0x0000e200


	//   ....[36]....
        /*053c*/ 	.word	0x0000e210


	//   ....[37]....
        /*0540*/ 	.word	0x0000e930


	//   ....[38]....
        /*0544*/ 	.word	0x0000e970


	//   ....[39]....
        /*0548*/ 	.word	0x0000ea30


	//   ....[40]....
        /*054c*/ 	.word	0x0000ea50


	//   ....[41]....
        /*0550*/ 	.word	0x0000eb10


	//   ....[42]....
        /*0554*/ 	.word	0x0000eb30


	//   ....[43]....
        /*0558*/ 	.word	0x0000ec00


	//   ....[44]....
        /*055c*/ 	.word	0x0000ec20


	//   ....[45]....
        /*0560*/ 	.word	0x0000eff0


	//   ....[46]....
        /*0564*/ 	.word	0x0000f000


	//   ....[47]....
        /*0568*/ 	.word	0x0000f430


	//   ....[48]....
        /*056c*/ 	.word	0x0000f440


	//   ....[49]....
        /*0570*/ 	.word	0x00010270


	//   ....[50]....
        /*0574*/ 	.word	0x000102a0


	//   ....[51]....
        /*0578*/ 	.word	0x00010370


	//   ....[52]....
        /*057c*/ 	.word	0x00010390


	//   ....[53]....
        /*0580*/ 	.word	0x00010450


	//   ....[54]....
        /*0584*/ 	.word	0x00010470


	//   ....[55]....
        /*0588*/ 	.word	0x00010540


	//   ....[56]....
        /*058c*/ 	.word	0x00010560


	//   ....[57]....
        /*0590*/ 	.word	0x000106c0


	//   ....[58]....
        /*0594*/ 	.word	0x000108b0


	//   ....[59]....
        /*0598*/ 	.word	0x000108e0


	//   ....[60]....
        /*059c*/ 	.word	0x00010910


	//   ....[61]....
        /*05a0*/ 	.word	0x00010940


	//   ....[62]....
        /*05a4*/ 	.word	0x00010970


	//   ....[63]....
        /*05a8*/ 	.word	0x000109a0


	//   ....[64]....
        /*05ac*/ 	.word	0x00010b10


	//   ....[65]....
        /*05b0*/ 	.word	0x00010b40


	//   ....[66]....
        /*05b4*/ 	.word	0x00010b70


	//   ....[67]....
        /*05b8*/ 	.word	0x00010ba0


	//   ....[68]....
        /*05bc*/ 	.word	0x00010bd0


	//   ....[69]....
        /*05c0*/ 	.word	0x00010c00


	//   ....[70]....
        /*05c4*/ 	.word	0x00010c90


	//   ....[71]....
        /*05c8*/ 	.word	0x00010cc0


	//   ....[72]....
        /*05cc*/ 	.word	0x00010cd0


	//   ....[73]....
        /*05d0*/ 	.word	0x00010d10


	//   ....[74]....
        /*05d4*/ 	.word	0x00012f50


	//   ....[75]....
        /*05d8*/ 	.word	0x00012f70


	//   ....[76]....
        /*05dc*/ 	.word	0x00013020


	//   ....[77]....
        /*05e0*/ 	.word	0x00013040


	//   ....[78]....
        /*05e4*/ 	.word	0x000130e0


	//   ....[79]....
        /*05e8*/ 	.word	0x00013100


	//   ....[80]....
        /*05ec*/ 	.word	0x000131a0


	//   ....[81]....
        /*05f0*/ 	.word	0x000131c0


	//   ....[82]....
        /*05f4*/ 	.word	0x00013260


	//   ....[83]....
        /*05f8*/ 	.word	0x00013280


	//   ....[84]....
        /*05fc*/ 	.word	0x00013290


	//   ....[85]....
        /*0600*/ 	.word	0x00013320


	//   ....[86]....
        /*0604*/ 	.word	0x00013a80


	//   ....[87]....
        /*0608*/ 	.word	0x00013ab0


	//   ....[88]....
        /*060c*/ 	.word	0x00013b10


	//   ....[89]....
        /*0610*/ 	.word	0x00013b60


	//   ....[90]....
        /*0614*/ 	.word	0x00013bb0


	//   ....[91]....
        /*0618*/ 	.word	0x00013c10


	//   ....[92]....
        /*061c*/ 	.word	0x00013c60


	//   ....[93]....
        /*0620*/ 	.word	0x00013cc0


	//   ....[94]....
        /*0624*/ 	.word	0x00013d10


	//   ....[95]....
        /*0628*/ 	.word	0x00013d70


	//   ....[96]....
        /*062c*/ 	.word	0x00013dc0


	//   ....[97]....
        /*0630*/ 	.word	0x00013e20


	//   ....[98]....
        /*0634*/ 	.word	0x00013e70


	//   ....[99]....
        /*0638*/ 	.word	0x00013ed0


	//   ....[100]....
        /*063c*/ 	.word	0x00013ef0


	//   ....[101]....
        /*0640*/ 	.word	0x00013f30


	//   ....[102]....
        /*0644*/ 	.word	0x000146b0


	//   ....[103]....
        /*0648*/ 	.word	0x000146c0


	//   ....[104]....
        /*064c*/ 	.word	0x000146d0


	//   ....[105]....
        /*0650*/ 	.word	0x00014760


	//   ....[106]....
        /*0654*/ 	.word	0x00014770


	//   ....[107]....
        /*0658*/ 	.word	0x000147d0


	//   ....[108]....
        /*065c*/ 	.word	0x00014800


	//   ....[109]....
        /*0660*/ 	.word	0x00014840


	//   ....[110]....
        /*0664*/ 	.word	0x00014870


	//   ....[111]....
        /*0668*/ 	.word	0x000148b0


	//   ....[112]....
        /*066c*/ 	.word	0x000148e0


	//   ....[113]....
        /*0670*/ 	.word	0x00014920


	//   ....[114]....
        /*0674*/ 	.word	0x00014b90


	//   ....[115]....
        /*0678*/ 	.word	0x00014bb0


	//   ....[116]....
        /*067c*/ 	.word	0x00014bc0


	//   ....[117]....
        /*0680*/ 	.word	0x00014c40


	//   ....[118]....
        /*0684*/ 	.word	0x00014c50


	//   ....[119]....
        /*0688*/ 	.word	0x00014cc0


	//   ....[120]....
        /*068c*/ 	.word	0x00014cd0


	//   ....[121]....
        /*0690*/ 	.word	0x00014d40


	//   ....[122]....
        /*0694*/ 	.word	0x00014d50


	//   ....[123]....
        /*0698*/ 	.word	0x00014dc0


	//   ....[124]....
        /*069c*/ 	.word	0x00014dd0


	//   ....[125]....
        /*06a0*/ 	.word	0x00014de0


	//   ....[126]....
        /*06a4*/ 	.word	0x000153a0


	//   ....[127]....
        /*06a8*/ 	.word	0x000153d0


	//   ....[128]....
        /*06ac*/ 	.word	0x000153f0


	//   ....[129]....
        /*06b0*/ 	.word	0x00015400


	//   ....[130]....
        /*06b4*/ 	.word	0x00015440


	//   ....[131]....
        /*06b8*/ 	.word	0x00015460


	//   ....[132]....
        /*06bc*/ 	.word	0x000154d0


	//   ....[133]....
        /*06c0*/ 	.word	0x000154f0


	//   ....[134]....
        /*06c4*/ 	.word	0x00015550


	//   ....[135]....
        /*06c8*/ 	.word	0x00015570


	//   ....[136]....
        /*06cc*/ 	.word	0x000155c0


	//   ....[137]....
        /*06d0*/ 	.word	0x000155e0


	//   ....[138]....
        /*06d4*/ 	.word	0x00015a30


	//   ....[139]....
        /*06d8*/ 	.word	0x00015a40


	//   ....[140]....
        /*06dc*/ 	.word	0x00015a80


	//   ....[141]....
        /*06e0*/ 	.word	0x00015ac0


	//   ....[142]....
        /*06e4*/ 	.word	0x00015af0


	//   ....[143]....
        /*06e8*/ 	.word	0x00015b20


	//   ....[144]....
        /*06ec*/ 	.word	0x00015b50


	//   ....[145]....
        /*06f0*/ 	.word	0x00015b80


	//   ....[146]....
        /*06f4*/ 	.word	0x00015d30


	//   ....[147]....
        /*06f8*/ 	.word	0x00015d60


	//   ....[148]....
        /*06fc*/ 	.word	0x00015d90


	//   ....[149]....
        /*0700*/ 	.word	0x00015dc0


	//   ....[150]....
        /*0704*/ 	.word	0x00015df0


	//   ....[151]....
        /*0708*/ 	.word	0x00015e20


	//   ....[152]....
        /*070c*/ 	.word	0x00015ee0


	//   ....[153]....
        /*0710*/ 	.word	0x00015f00


	//   ....[154]....
        /*0714*/ 	.word	0x00015f20


	//   ....[155]....
        /*0718*/ 	.word	0x00015f80


	//   ....[156]....
        /*071c*/ 	.word	0x000169a0


	//   ....[157]....
        /*0720*/ 	.word	0x00017020


	//   ....[158]....
        /*0724*/ 	.word	0x00017110


	//   ....[159]....
        /*0728*/ 	.word	0x000171b0


	//   ....[160]....
        /*072c*/ 	.word	0x00017210


	//   ....[161]....
        /*0730*/ 	.word	0x00017320


	//   ....[162]....
        /*0734*/ 	.word	0x00017390


	//   ....[163]....
        /*0738*/ 	.word	0x000174a0


	//   ....[164]....
        /*073c*/ 	.word	0x00017510


	//   ....[165]....
        /*0740*/ 	.word	0x00017620


	//   ....[166]....
        /*0744*/ 	.word	0x00017690


	//   ....[167]....
        /*0748*/ 	.word	0x000177a0


	//   ....[168]....
        /*074c*/ 	.word	0x00017810


	//   ....[169]....
        /*0750*/ 	.word	0x000178b0


	//   ....[170]....
        /*0754*/ 	.word	0x000179c0


	//   ....[171]....
        /*0758*/ 	.word	0x00017a30


	//   ....[172]....
        /*075c*/ 	.word	0x00017ab0


	//   ....[173]....
        /*0760*/ 	.word	0x00017b70


	//   ....[174]....
        /*0764*/ 	.word	0x00017bf0


	//   ....[175]....
        /*0768*/ 	.word	0x00017cd0


	//   ....[176]....
        /*076c*/ 	.word	0x00017d50


	//   ....[177]....
        /*0770*/ 	.word	0x00017e30


	//   ....[178]....
        /*0774*/ 	.word	0x00017eb0


	//   ....[179]....
        /*0778*/ 	.word	0x00017f90


	//   ....[180]....
        /*077c*/ 	.word	0x00018010


	//   ....[181]....
        /*0780*/ 	.word	0x000180f0


	//   ....[182]....
        /*0784*/ 	.word	0x00018170


	//   ....[183]....
        /*0788*/ 	.word	0x00018250


	//   ....[184]....
        /*078c*/ 	.word	0x000182d0


	//   ....[185]....
        /*0790*/ 	.word	0x00018390


	//   ....[186]....
        /*0794*/ 	.word	0x000184c0


	//   ....[187]....
        /*0798*/ 	.word	0x00018570


	//   ....[188]....
        /*079c*/ 	.word	0x000185f0


	//   ....[189]....
        /*07a0*/ 	.word	0x000186d0


	//   ....[190]....
        /*07a4*/ 	.word	0x00018730


	//   ....[191]....
        /*07a8*/ 	.word	0x00018800


	//   ....[192]....
        /*07ac*/ 	.word	0x00018860


	//   ....[193]....
        /*07b0*/ 	.word	0x00018930


	//   ....[194]....
        /*07b4*/ 	.word	0x00018990


	//   ....[195]....
        /*07b8*/ 	.word	0x00018a60


	//   ....[196]....
        /*07bc*/ 	.word	0x00018ac0


	//   ....[197]....
        /*07c0*/ 	.word	0x00018b90


	//   ....[198]....
        /*07c4*/ 	.word	0x00018c80


	//   ....[199]....
        /*07c8*/ 	.word	0x00018d20


	//   ....[200]....
        /*07cc*/ 	.word	0x00018d80


	//   ....[201]....
        /*07d0*/ 	.word	0x00018e70


	//   ....[202]....
        /*07d4*/ 	.word	0x00018ed0


	//   ....[203]....
        /*07d8*/ 	.word	0x00018fb0


	//   ....[204]....
        /*07dc*/ 	.word	0x00019010


	//   ....[205]....
        /*07e0*/ 	.word	0x000190f0


	//   ....[206]....
        /*07e4*/ 	.word	0x00019150


	//   ....[207]....
        /*07e8*/ 	.word	0x00019230


	//   ....[208]....
        /*07ec*/ 	.word	0x00019290


	//   ....[209]....
        /*07f0*/ 	.word	0x00019360


	//   ....[210]....
        /*07f4*/ 	.word	0x00019480


	//   ....[211]....
        /*07f8*/ 	.word	0x00019570


	//   ....[212]....
        /*07fc*/ 	.word	0x00019610


	//   ....[213]....
        /*0800*/ 	.word	0x000196e0


	//   ....[214]....
        /*0804*/ 	.word	0x00019740


	//   ....[215]....
        /*0808*/ 	.word	0x00019810


	//   ....[216]....
        /*080c*/ 	.word	0x00019870


	//   ....[217]....
        /*0810*/ 	.word	0x00019950


	//   ....[218]....
        /*0814*/ 	.word	0x000199b0


	//   ....[219]....
        /*0818*/ 	.word	0x00019a80


	//   ....[220]....
        /*081c*/ 	.word	0x00019ae0


	//   ....[221]....
        /*0820*/ 	.word	0x00019ba0


	//   ....[222]....
        /*0824*/ 	.word	0x00019c30


	//   ....[223]....
        /*0828*/ 	.word	0x00019cd0


	//   ....[224]....
        /*082c*/ 	.word	0x00019e40


	//   ....[225]....
        /*0830*/ 	.word	0x00019eb0


	//   ....[226]....
        /*0834*/ 	.word	0x00019f30


	//   ....[227]....
        /*0838*/ 	.word	0x00019fa0


	//   ....[228]....
        /*083c*/ 	.word	0x0001a010


	//   ....[229]....
        /*0840*/ 	.word	0x0001a090


	//   ....[230]....
        /*0844*/ 	.word	0x0001a110


	//   ....[231]....
        /*0848*/ 	.word	0x0001a1a0


	//   ....[232]....
        /*084c*/ 	.word	0x0001a210


	//   ....[233]....
        /*0850*/ 	.word	0x0001a280


	//   ....[234]....
        /*0854*/ 	.word	0x0001a2f0


	//   ....[235]....
        /*0858*/ 	.word	0x0001a370


	//   ....[236]....
        /*085c*/ 	.word	0x0001a3e0


	//   ....[237]....
        /*0860*/ 	.word	0x0001a470


	//   ....[238]....
        /*0864*/ 	.word	0x0001a4d0


	//   ....[239]....
        /*0868*/ 	.word	0x0001a560


	//   ....[240]....
        /*086c*/ 	.word	0x0001a690


	//----- nvinfo : EIATTR_REG_RECONFIG
	.align		4
.L_444:
        /*0870*/ 	.byte	0x01, 0x54
	.zero		2


	//----- nvinfo : EIATTR_SYSCALL_OFFSETS
	.align		4
        /*0874*/ 	.byte	0x04, 0x46
        /*0876*/ 	.short	(.L_446 - .L_445)


	//   ....[0]....
.L_445:
        /*0878*/ 	.word	0x00001fb0


	//   ....[1]....
        /*087c*/ 	.word	0x000124c0


	//   ....[2]....
        /*0880*/ 	.word	0x00012610


	//   ....[3]....
        /*0884*/ 	.word	0x00012700


	//   ....[4]....
        /*0888*/ 	.word	0x00013660


	//----- nvinfo : EIATTR_MBARRIER_INSTR_OFFSETS
	.align		4
.L_446:
        /*088c*/ 	.byte	0x04, 0x39
        /*088e*/ 	.short	(.L_448 - .L_447)


	//   ....[0]....
.L_447:
        /*0890*/ 	.word	0x00000180
        /*0894*/ 	.word	0x000000ff
        /*0898*/ 	.word	0x0002a800
        /*089c*/ 	.short	0x0100
        /*089e*/ 	.byte	0x08
	.zero		1


	//   ....[1]....
        /*08a0*/ 	.word	0x00000190
        /*08a4*/ 	.word	0x000000ff
        /*08a8*/ 	.word	0x0002a820
        /*08ac*/ 	.short	0x0100
        /*08ae*/ 	.byte	0x08
	.zero		1


	//   ....[2]....
        /*08b0*/ 	.word	0x00000280
        /*08b4*/ 	.word	0x000000ff
        /*08b8*/ 	.word	0x0002a830
        /*08bc*/ 	.short	0x0100
        /*08be*/ 	.byte	0x08
	.zero		1


	//   ....[3]....
        /*08c0*/ 	.word	0x00000290
        /*08c4*/ 	.word	0x000000ff
        /*08c8*/ 	.word	0x0002a840
        /*08cc*/ 	.short	0x0100
        /*08ce*/ 	.byte	0x08
	.zero		1


	//   ....[4]....
        /*08d0*/ 	.word	0x000002a0
        /*08d4*/ 	.word	0x000000ff
        /*08d8*/ 	.word	0x0002a838
        /*08dc*/ 	.short	0x0100
        /*08de*/ 	.byte	0x08
	.zero		1


	//   ....[5]....
        /*08e0*/ 	.word	0x000002b0
        /*08e4*/ 	.word	0x000000ff
        /*08e8*/ 	.word	0x0002a848
        /*08ec*/ 	.short	0x0100
        /*08ee*/ 	.byte	0x08
	.zero		1


	//   ....[6]....
        /*08f0*/ 	.word	0x000003e0
        /*08f4*/ 	.word	0x000000ff
        /*08f8*/ 	.word	0x0002a850
        /*08fc*/ 	.short	0x0100
        /*08fe*/ 	.byte	0x08
	.zero		1


	//   ....[7]....
        /*0900*/ 	.word	0x000003f0
        /*0904*/ 	.word	0x000000ff
        /*0908*/ 	.word	0x0002a860
        /*090c*/ 	.short	0x0100
        /*090e*/ 	.byte	0x08
	.zero		1


	//   ....[8]....
        /*0910*/ 	.word	0x00000400
        /*0914*/ 	.word	0x000000ff
        /*0918*/ 	.word	0x0002a858
        /*091c*/ 	.short	0x0100
        /*091e*/ 	.byte	0x08
	.zero		1


	//   ....[9]....
        /*0920*/ 	.word	0x00000410
        /*0924*/ 	.word	0x000000ff
        /*0928*/ 	.word	0x0002a868
        /*092c*/ 	.short	0x0100
        /*092e*/ 	.byte	0x08
	.zero		1


	//   ....[10]....
        /*0930*/ 	.word	0x00000500
        /*0934*/ 	.word	0x000000ff
        /*0938*/ 	.word	0x0002a870
        /*093c*/ 	.short	0x0100
        /*093e*/ 	.byte	0x06
	.zero		1


	//   ....[11]....
        /*0940*/ 	.word	0x00000510
        /*0944*/ 	.word	0x000000ff
        /*0948*/ 	.word	0x0002a880
        /*094c*/ 	.short	0x0100
        /*094e*/ 	.byte	0x06
	.zero		1


	//   ....[12]....
        /*0950*/ 	.word	0x00000520
        /*0954*/ 	.word	0x000000ff
        /*0958*/ 	.word	0x0002a878
        /*095c*/ 	.short	0x0100
        /*095e*/ 	.byte	0x06
	.zero		1


	//   ....[13]....
        /*0960*/ 	.word	0x00000530
        /*0964*/ 	.word	0x000000ff
        /*0968*/ 	.word	0x0002a888
        /*096c*/ 	.short	0x0100
        /*096e*/ 	.byte	0x06
	.zero		1


	//   ....[14]....
        /*0970*/ 	.word	0x00000660
        /*0974*/ 	.word	0x000000ff
        /*0978*/ 	.word	0x0002a890
        /*097c*/ 	.short	0x0100
        /*097e*/ 	.byte	0x08
	.zero		1


	//   ....[15]....
        /*0980*/ 	.word	0x00000670
        /*0984*/ 	.word	0x000000ff
        /*0988*/ 	.word	0x0002a8a0
        /*098c*/ 	.short	0x0100
        /*098e*/ 	.byte	0x08
	.zero		1


	//   ....[16]....
        /*0990*/ 	.word	0x00000680
        /*0994*/ 	.word	0x000000ff
        /*0998*/ 	.word	0x0002a898
        /*099c*/ 	.short	0x0100
        /*099e*/ 	.byte	0x08
	.zero		1


	//   ....[17]....
        /*09a0*/ 	.word	0x00000690
        /*09a4*/ 	.word	0x000000ff
        /*09a8*/ 	.word	0x0002a8a8
        /*09ac*/ 	.short	0x0100
        /*09ae*/ 	.byte	0x08
	.zero		1


	//   ....[18]....
        /*09b0*/ 	.word	0x000007d0
        /*09b4*/ 	.word	0x000000ff
        /*09b8*/ 	.word	0x0002a8b0
        /*09bc*/ 	.short	0x0100
        /*09be*/ 	.byte	0x08
	.zero		1


	//   ....[19]....
        /*09c0*/ 	.word	0x000007e0
        /*09c4*/ 	.word	0x000000ff
        /*09c8*/ 	.word	0x0002a8c0
        /*09cc*/ 	.short	0x0100
        /*09ce*/ 	.byte	0x08
	.zero		1


	//   ....[20]....
        /*09d0*/ 	.word	0x000007f0
        /*09d4*/ 	.word	0x000000ff
        /*09d8*/ 	.word	0x0002a8b8
        /*09dc*/ 	.short	0x0100
        /*09de*/ 	.byte	0x08
	.zero		1


	//   ....[21]....
        /*09e0*/ 	.word	0x00000800
        /*09e4*/ 	.word	0x000000ff
        /*09e8*/ 	.word	0x0002a8c8
        /*09ec*/ 	.short	0x0100
        /*09ee*/ 	.byte	0x08
	.zero		1


	//   ....[22]....
        /*09f0*/ 	.word	0x00002050
        /*09f4*/ 	.word	0x000000ff
        /*09f8*/ 	.word	0x0002a800
        /*09fc*/ 	.short	0x010a
        /*09fe*/ 	.byte	0x3c
	.zero		1


	//   ....[23]....
        /*0a00*/ 	.word	0x000020d0
        /*0a04*/ 	.word	0x00000003
        /*0a08*/ 	.word	0x0002a830
        /*0a0c*/ 	.short	0x010a
        /*0a0e*/ 	.byte	0x3f
	.zero		1


	//   ....[24]....
        /*0a10*/ 	.word	0x00002110
        /*0a14*/ 	.word	0x00000003
        /*0a18*/ 	.word	0x0002a830
        /*0a1c*/ 	.short	0x010a
        /*0a1e*/ 	.byte	0x3f
	.zero		1


	//   ....[25]....
        /*0a20*/ 	.word	0x00002880
        /*0a24*/ 	.word	0x000000ff
        /*0a28*/ 	.word	0x00000000
        /*0a2c*/ 	.short	0x0101
        /*0a2e*/ 	.byte	0x04
	.zero		1


	//   ....[26]....
        /*0a30*/ 	.word	0x00004da0
        /*0a34*/ 	.word	0x000000ff
        /*0a38*/ 	.word	0x0002a830
        /*0a3c*/ 	.short	0x010a
        /*0a3e*/ 	.byte	0x05
	.zero		1


	//   ....[27]....
        /*0a40*/ 	.word	0x00004de0
        /*0a44*/ 	.word	0x000000ff
        /*0a48*/ 	.word	0x0002a830
        /*0a4c*/ 	.short	0x010a
        /*0a4e*/ 	.byte	0x05
	.zero		1


	//   ....[28]....
        /*0a50*/ 	.word	0x000056b0
        /*0a54*/ 	.word	0x000000ff
        /*0a58*/ 	.word	0x0002a850
        /*0a5c*/ 	.short	0x010a
        /*0a5e*/ 	.byte	0x0a
	.zero		1


	//   ....[29]....
        /*0a60*/ 	.word	0x000056f0
        /*0a64*/ 	.word	0x000000ff
        /*0a68*/ 	.word	0x0002a850
        /*0a6c*/ 	.short	0x010a
        /*0a6e*/ 	.byte	0x0a
	.zero		1


	//   ....[30]....
        /*0a70*/ 	.word	0x00005ab0
        /*0a74*/ 	.word	0x000000ff
        /*0a78*/ 	.word	0x00000000
        /*0a7c*/ 	.short	0x0101
        /*0a7e*/ 	.byte	0x05
	.zero		1


	//   ....[31]....
        /*0a80*/ 	.word	0x00007a00
        /*0a84*/ 	.word	0x000000ff
        /*0a88*/ 	.word	0x00000000
        /*0a8c*/ 	.short	0x0101
        /*0a8e*/ 	.byte	0x0a
	.zero		1


	//   ....[32]....
        /*0a90*/ 	.word	0x00007e70
        /*0a94*/ 	.word	0x000000ff
        /*0a98*/ 	.word	0x0002a830
        /*0a9c*/ 	.short	0x010a
        /*0a9e*/ 	.byte	0x05
	.zero		1


	//   ....[33]....
        /*0aa0*/ 	.word	0x00007eb0
        /*0aa4*/ 	.word	0x000000ff
        /*0aa8*/ 	.word	0x0002a830
        /*0aac*/ 	.short	0x010a
        /*0aae*/ 	.byte	0x05
	.zero		1


	//   ....[34]....
        /*0ab0*/ 	.word	0x00008780
        /*0ab4*/ 	.word	0x000000ff
        /*0ab8*/ 	.word	0x0002a850
        /*0abc*/ 	.short	0x010a
        /*0abe*/ 	.byte	0x0a
	.zero		1


	//   ....[35]....
        /*0ac0*/ 	.word	0x000087c0
        /*0ac4*/ 	.word	0x000000ff
        /*0ac8*/ 	.word	0x0002a850
        /*0acc*/ 	.short	0x010a
        /*0ace*/ 	.byte	0x0a
	.zero		1


	//   ....[36]....
        /*0ad0*/ 	.word	0x00008bd0
        /*0ad4*/ 	.word	0x000000ff
        /*0ad8*/ 	.word	0x00000000
        /*0adc*/ 	.short	0x0101
        /*0ade*/ 	.byte	0x05
	.zero		1


	//   ....[37]....
        /*0ae0*/ 	.word	0x00009910
        /*0ae4*/ 	.word	0x000000ff
        /*0ae8*/ 	.word	0x00000000
        /*0aec*/ 	.short	0x0101
        /*0aee*/ 	.byte	0x0a
	.zero		1


	//   ....[38]....
        /*0af0*/ 	.word	0x00009b20
        /*0af4*/ 	.word	0x000000ff
        /*0af8*/ 	.word	0x0002a830
        /*0afc*/ 	.short	0x010a
        /*0afe*/ 	.byte	0x05
	.zero		1


	//   ....[39]....
        /*0b00*/ 	.word	0x00009b60
        /*0b04*/ 	.word	0x000000ff
        /*0b08*/ 	.word	0x0002a830
        /*0b0c*/ 	.short	0x010a
        /*0b0e*/ 	.byte	0x05
	.zero		1


	//   ....[40]....
        /*0b10*/ 	.word	0x0000a430
        /*0b14*/ 	.word	0x000000ff
        /*0b18*/ 	.word	0x0002a850
        /*0b1c*/ 	.short	0x010a
        /*0b1e*/ 	.byte	0x0a
	.zero		1


	//   ....[41]....
        /*0b20*/ 	.word	0x0000a470
        /*0b24*/ 	.word	0x000000ff
        /*0b28*/ 	.word	0x0002a850
        /*0b2c*/ 	.short	0x010a
        /*0b2e*/ 	.byte	0x0a
	.zero		1


	//   ....[42]....
        /*0b30*/ 	.word	0x0000a820
        /*0b34*/ 	.word	0x000000ff
        /*0b38*/ 	.word	0x00000000
        /*0b3c*/ 	.short	0x0101
        /*0b3e*/ 	.byte	0x05
	.zero		1


	//   ....[43]....
        /*0b40*/ 	.word	0x0000c780
        /*0b44*/ 	.word	0x000000ff
        /*0b48*/ 	.word	0x00000000
        /*0b4c*/ 	.short	0x0101
        /*0b4e*/ 	.byte	0x0a
	.zero		1


	//   ....[44]....
        /*0b50*/ 	.word	0x0000cca0
        /*0b54*/ 	.word	0x000000ff
        /*0b58*/ 	.word	0x0002a850
        /*0b5c*/ 	.short	0x010a
        /*0b5e*/ 	.byte	0x05
	.zero		1


	//   ....[45]....
        /*0b60*/ 	.word	0x0000cce0
        /*0b64*/ 	.word	0x000000ff
        /*0b68*/ 	.word	0x0002a850
        /*0b6c*/ 	.short	0x010a
        /*0b6e*/ 	.byte	0x05
	.zero		1


	//   ....[46]....
        /*0b70*/ 	.word	0x0000d470
        /*0b74*/ 	.word	0x000000ff
        /*0b78*/ 	.word	0x00000000
        /*0b7c*/ 	.short	0x0101
        /*0b7e*/ 	.byte	0x04
	.zero		1


	//   ....[47]....
        /*0b80*/ 	.word	0x0000e960
        /*0b84*/ 	.word	0x00000013
        /*0b88*/ 	.word	0x00000000
        /*0b8c*/ 	.short	0x0101
        /*0b8e*/ 	.byte	0x3f
	.zero		1


	//   ....[48]....
        /*0b90*/ 	.word	0x0000ee00
        /*0b94*/ 	.word	0x00000013
        /*0b98*/ 	.word	0x00000000
        /*0b9c*/ 	.short	0x0101
        /*0b9e*/ 	.byte	0x3f
	.zero		1


	//   ....[49]....
        /*0ba0*/ 	.word	0x00012d30
        /*0ba4*/ 	.word	0x00000007
        /*0ba8*/ 	.word	0x0002a840
        /*0bac*/ 	.short	0x010a
        /*0bae*/ 	.byte	0x3f
	.zero		1


	//   ....[50]....
        /*0bb0*/ 	.word	0x000133e0
        /*0bb4*/ 	.word	0x00000007
        /*0bb8*/ 	.word	0x0002a830
        /*0bbc*/ 	.short	0x0107
        /*0bbe*/ 	.byte	0x3f
	.zero		1


	//   ....[51]....
        /*0bc0*/ 	.word	0x00013490
        /*0bc4*/ 	.word	0x00000007
        /*0bc8*/ 	.word	0x0002a830
        /*0bcc*/ 	.short	0x0101
        /*0bce*/ 	.byte	0x3f
	.zero		1


	//   ....[52]....
        /*0bd0*/ 	.word	0x00014040
        /*0bd4*/ 	.word	0x00000016
        /*0bd8*/ 	.word	0x0002a800
        /*0bdc*/ 	.short	0x0107
        /*0bde*/ 	.byte	0x3f
	.zero		1


	//   ....[53]....
        /*0be0*/ 	.word	0x00014160
        /*0be4*/ 	.word	0x00000016
        /*0be8*/ 	.word	0x0002a800
        /*0bec*/ 	.short	0x0101
        /*0bee*/ 	.byte	0x3f
	.zero		1


	//   ....[54]....
        /*0bf0*/ 	.word	0x00014180
        /*0bf4*/ 	.word	0x00000016
        /*0bf8*/ 	.word	0x0002a820
        /*0bfc*/ 	.short	0x010a
        /*0bfe*/ 	.byte	0x3f
	.zero		1


	//   ....[55]....
        /*0c00*/ 	.word	0x000144e0
        /*0c04*/ 	.word	0x00000006
        /*0c08*/ 	.word	0x0002a840
        /*0c0c*/ 	.short	0x010a
        /*0c0e*/ 	.byte	0x3f
	.zero		1


	//   ....[56]....
        /*0c10*/ 	.word	0x000149c0
        /*0c14*/ 	.word	0x00000006
        /*0c18*/ 	.word	0x0002a830
        /*0c1c*/ 	.short	0x0107
        /*0c1e*/ 	.byte	0x3f
	.zero		1


	//   ....[57]....
        /*0c20*/ 	.word	0x00014a70
        /*0c24*/ 	.word	0x00000006
        /*0c28*/ 	.word	0x0002a830
        /*0c2c*/ 	.short	0x0101
        /*0c2e*/ 	.byte	0x3f
	.zero		1


	//   ....[58]....
        /*0c30*/ 	.word	0x00014ad0
        /*0c34*/ 	.word	0x00000004
        /*0c38*/ 	.word	0x0002a860
        /*0c3c*/ 	.short	0x010a
        /*0c3e*/ 	.byte	0x3f
	.zero		1


	//   ....[59]....
        /*0c40*/ 	.word	0x00014f20
        /*0c44*/ 	.word	0x00000004
        /*0c48*/ 	.word	0x0002a850
        /*0c4c*/ 	.short	0x0107
        /*0c4e*/ 	.byte	0x3f
	.zero		1


	//   ....[60]....
        /*0c50*/ 	.word	0x00015070
        /*0c54*/ 	.word	0x00000004
        /*0c58*/ 	.word	0x0002a850
        /*0c5c*/ 	.short	0x0101
        /*0c5e*/ 	.byte	0x3f
	.zero		1


	//   ....[61]....
        /*0c60*/ 	.word	0x000152c0
        /*0c64*/ 	.word	0x00000000
        /*0c68*/ 	.word	0x0002a860
        /*0c6c*/ 	.short	0x010a
        /*0c6e*/ 	.byte	0x3f
	.zero		1


	//   ....[62]....
        /*0c70*/ 	.word	0x00015720
        /*0c74*/ 	.word	0x00000000
        /*0c78*/ 	.word	0x0002a850
        /*0c7c*/ 	.short	0x0107
        /*0c7e*/ 	.byte	0x3f
	.zero		1


	//   ....[63]....
        /*0c80*/ 	.word	0x000157d0
        /*0c84*/ 	.word	0x00000000
        /*0c88*/ 	.word	0x0002a850
        /*0c8c*/ 	.short	0x0101
        /*0c8e*/ 	.byte	0x3f
	.zero		1


	//   ....[64]....
        /*0c90*/ 	.word	0x00016920
        /*0c94*/ 	.word	0x00000007
        /*0c98*/ 	.word	0x0002a820
        /*0c9c*/ 	.short	0x010a
        /*0c9e*/ 	.byte	0x3f
	.zero		1


	//   ....[65]....
        /*0ca0*/ 	.word	0x00016ac0
        /*0ca4*/ 	.word	0x00000005
        /*0ca8*/ 	.word	0x0002a840
        /*0cac*/ 	.short	0x010a
        /*0cae*/ 	.byte	0x3f
	.zero		1


	//   ....[66]....
        /*0cb0*/ 	.word	0x00016b60
        /*0cb4*/ 	.word	0x00000003
        /*0cb8*/ 	.word	0x0002a840
        /*0cbc*/ 	.short	0x010a
        /*0cbe*/ 	.byte	0x3f
	.zero		1


	//   ....[67]....
        /*0cc0*/ 	.word	0x00016ba0
        /*0cc4*/ 	.word	0x00000005
        /*0cc8*/ 	.word	0x0002a860
        /*0ccc*/ 	.short	0x010a
        /*0cce*/ 	.byte	0x3f
	.zero		1


	//   ....[68]....
        /*0cd0*/ 	.word	0x00016be0
        /*0cd4*/ 	.word	0x00000003
        /*0cd8*/ 	.word	0x0002a860
        /*0cdc*/ 	.short	0x010a
        /*0cde*/ 	.byte	0x3f
	.zero		1


	//   ....[69]....
        /*0ce0*/ 	.word	0x00016c50
        /*0ce4*/ 	.word	0x00000003
        /*0ce8*/ 	.word	0x0002a800
        /*0cec*/ 	.short	0x010a
        /*0cee*/ 	.byte	0x3f
	.zero		1


	//   ....[70]....
        /*0cf0*/ 	.word	0x00016ca0
        /*0cf4*/ 	.word	0x00000003
        /*0cf8*/ 	.word	0x0002a830
        /*0cfc*/ 	.short	0x010a
        /*0cfe*/ 	.byte	0x3f
	.zero		1


	//   ....[71]....
        /*0d00*/ 	.word	0x00016d00
        /*0d04*/ 	.word	0x00000008
        /*0d08*/ 	.word	0x0002a830
        /*0d0c*/ 	.short	0x010a
        /*0d0e*/ 	.byte	0x3f
	.zero		1


	//   ....[72]....
        /*0d10*/ 	.word	0x00016d60
        /*0d14*/ 	.word	0x00000007
        /*0d18*/ 	.word	0x0002a850
        /*0d1c*/ 	.short	0x010a
        /*0d1e*/ 	.byte	0x3f
	.zero		1


	//   ....[73]....
        /*0d20*/ 	.word	0x00016dc0
        /*0d24*/ 	.word	0x00000008
        /*0d28*/ 	.word	0x0002a830
        /*0d2c*/ 	.short	0x010a
        /*0d2e*/ 	.byte	0x3f
	.zero		1


	//   ....[74]....
        /*0d30*/ 	.word	0x00016e20
        /*0d34*/ 	.word	0x00000007
        /*0d38*/ 	.word	0x0002a850
        /*0d3c*/ 	.short	0x010a
        /*0d3e*/ 	.byte	0x3f
	.zero		1


	//   ....[75]....
        /*0d40*/ 	.word	0x00016e80
        /*0d44*/ 	.word	0x00000008
        /*0d48*/ 	.word	0x0002a830
        /*0d4c*/ 	.short	0x010a
        /*0d4e*/ 	.byte	0x3f
	.zero		1


	//   ....[76]....
        /*0d50*/ 	.word	0x00016ee0
        /*0d54*/ 	.word	0x00000007
        /*0d58*/ 	.word	0x0002a850
        /*0d5c*/ 	.short	0x010a
        /*0d5e*/ 	.byte	0x3f
	.zero		1


	//   ....[77]....
        /*0d60*/ 	.word	0x00016f40
        /*0d64*/ 	.word	0x00000005
        /*0d68*/ 	.word	0x0002a850
        /*0d6c*/ 	.short	0x010a
        /*0d6e*/ 	.byte	0x3f
	.zero		1


	//   ....[78]....
        /*0d70*/ 	.word	0x00017060
        /*0d74*/ 	.word	0x00000007
        /*0d78*/ 	.word	0x0002a840
        /*0d7c*/ 	.short	0x010a
        /*0d7e*/ 	.byte	0x3f
	.zero		1


	//   ....[79]....
        /*0d80*/ 	.word	0x000183c0
        /*0d84*/ 	.word	0x00000016
        /*0d88*/ 	.word	0x0002a820
        /*0d8c*/ 	.short	0x010a
        /*0d8e*/ 	.byte	0x3f
	.zero		1


	//   ....[80]....
        /*0d90*/ 	.word	0x00018410
        /*0d94*/ 	.word	0x00000006
        /*0d98*/ 	.word	0x0002a840
        /*0d9c*/ 	.short	0x010a
        /*0d9e*/ 	.byte	0x3f
	.zero		1


	//   ....[81]....
        /*0da0*/ 	.word	0x00018bd0
        /*0da4*/ 	.word	0x00000004
        /*0da8*/ 	.word	0x0002a860
        /*0dac*/ 	.short	0x010a
        /*0dae*/ 	.byte	0x3f
	.zero		1


	//   ....[82]....
        /*0db0*/ 	.word	0x000193d0
        /*0db4*/ 	.word	0x00000000
        /*0db8*/ 	.word	0x0002a860
        /*0dbc*/ 	.short	0x010a
        /*0dbe*/ 	.byte	0x3f
	.zero		1


	//   ....[83]....
        /*0dc0*/ 	.word	0x0001a5b0
        /*0dc4*/ 	.word	0x00000007
        /*0dc8*/ 	.word	0x0002a820
        /*0dcc*/ 	.short	0x010a
        /*0dce*/ 	.byte	0x3f
	.zero		1


	//   ....[84]....
        /*0dd0*/ 	.word	0x0001a750
        /*0dd4*/ 	.word	0x00000005
        /*0dd8*/ 	.word	0x0002a840
        /*0ddc*/ 	.short	0x010a
        /*0dde*/ 	.byte	0x3f
	.zero		1


	//   ....[85]....
        /*0de0*/ 	.word	0x0001a7a0
        /*0de4*/ 	.word	0x00000003
        /*0de8*/ 	.word	0x0002a840
        /*0dec*/ 	.short	0x010a
        /*0dee*/ 	.byte	0x3f
	.zero		1


	//   ....[86]....
        /*0df0*/ 	.word	0x0001a7f0
        /*0df4*/ 	.word	0x00000005
        /*0df8*/ 	.word	0x0002a860
        /*0dfc*/ 	.short	0x010a
        /*0dfe*/ 	.byte	0x3f
	.zero		1


	//----- nvinfo : EIATTR_NUM_MBARRIERS
	.align		4
.L_448:
        /*0e00*/ 	.byte	0x03, 0x38
        /*0e02*/ 	.short	0x0016


	//----- nvinfo : EIATTR_EXIT_INSTR_OFFSETS
	.align		4
        /*0e04*/ 	.byte	0x04, 0x1c
        /*0e06*/ 	.short	(.L_450 - .L_449)


	//   ....[0]....
.L_449:
        /*0e08*/ 	.word	0x00000990


	//   ....[1]....
        /*0e0c*/ 	.word	0x00010660


	//   ....[2]....
        /*0e10*/ 	.word	0x00016c30


	//----- nvinfo : EIATTR_MAX_THREADS
	.align		4
.L_450:
        /*0e14*/ 	.byte	0x04, 0x05
        /*0e16*/ 	.short	(.L_452 - .L_451)
.L_451:
        /*0e18*/ 	.word	0x00000180
        /*0e1c*/ 	.word	0x00000001
        /*0e20*/ 	.word	0x00000001


	//----- nvinfo : EIATTR_CRS_STACK_SIZE
	.align		4
.L_452:
        /*0e24*/ 	.byte	0x04, 0x1e
        /*0e26*/ 	.short	(.L_454 - .L_453)
.L_453:
        /*0e28*/ 	.word	0x00000000


	//----- nvinfo : EIATTR_CBANK_PARAM_SIZE
	.align		4
.L_454:
        /*0e2c*/ 	.byte	0x03, 0x19
        /*0e2e*/ 	.short	0x0af0


	//----- nvinfo : EIATTR_PARAM_CBANK
	.align		4
        /*0e30*/ 	.byte	0x04, 0x0a
        /*0e32*/ 	.short	(.L_456 - .L_455)
	.align		4
.L_455:
        /*0e34*/ 	.word	index@(.nv.constant0._ZN7cutlass13device_kernelIN5flash11enable_sm90INS1_16FlashAttnFwdSm90INS1_25CollectiveMainloopFwdSm90ILi2EN4cute5tupleIJNS5_1CILi1EEES8_S8_EEENS6_IJNS7_ILi128EEENS7_ILi96EEENS7_ILi192EEEEEELi128ENS_6half_tEfNS_4arch4Sm90ELb0ELb1ELb0ELb1ELb1ELb0ELb0ELb1ELb1ELb1ELb1ELb0EEENS1_21CollectiveEpilogueFwdINS6_IJSA_SA_SB_EEES9_SE_SG_Li256ELb1ELb1ELb1ELb0EEENS1_36VarlenDynamicPersistentTileSchedulerILi128ELi96ELi256ELi128ELb1ELb1ELb1ELb1ELb0ELb1EEEEEEEEEvNT_6ParamsE)
        /*0e38*/ 	.short	0x0210
        /*0e3a*/ 	.short	0x0af0


	//----- nvinfo : EIATTR_SW_WAR
	.align		4
.L_456:
        /*0e3c*/ 	.byte	0x04, 0x36
        /*0e3e*/ 	.short	(.L_458 - .L_457)
.L_457:
        /*0e40*/ 	.word	0x00000008
.L_458:


//--------------------- .nv.info._ZN7cutlass13device_kernelIN5flash11enable_sm90INS1_16FlashAttnFwdSm90INS1_25CollectiveMainloopFwdSm90ILi2EN4cute5tupleIJNS5_1CILi1EEES8_S8_EEENS6_IJNS7_ILi128EEENS7_ILi96EEENS7_ILi192EEEEEELi128ENS_6half_tEfNS_4arch4Sm90ELb0ELb1ELb0ELb1ELb1ELb1ELb0ELb1ELb1ELb1ELb1ELb0EEENS1_21CollectiveEpilogueFwdINS6_IJSA_SA_SB_EEES9_SE_SG_Li256ELb1ELb1ELb1ELb0EEENS1_36VarlenDynamicPersistentTileSchedulerILi128ELi96ELi256ELi128ELb1ELb1ELb1ELb1ELb0ELb1EEEEEEEEEvNT_6ParamsE --------------------------
	.section	.nv.info._ZN7cutlass13device_kernelIN5flash11enable_sm90INS1_16FlashAttnFwdSm90INS1_25CollectiveMainloopFwdSm90ILi2EN4cute5tupleIJNS5_1CILi1EEES8_S8_EEENS6_IJNS7_ILi128EEENS7_ILi96EEENS7_ILi192EEEEEELi128ENS_6half_tEfNS_4arch4Sm90ELb0ELb1ELb0ELb1ELb1ELb1ELb0ELb1ELb1ELb1ELb1ELb0EEENS1_21CollectiveEpilogueFwdINS6_IJSA_SA_SB_EEES9_SE_SG_Li256ELb1ELb1ELb1ELb0EEENS1_36VarlenDynamicPersistentTileSchedulerILi128ELi96ELi256ELi128ELb1ELb1ELb1ELb1ELb0ELb1EEEEEEEEEvNT_6ParamsE,"",@"SHT_CUDA_INFO"
	.sectionflags	@""
	.align	4


	//----- nvinfo : EIATTR_CUDA_API_VERSION
	.align		4
        /*0000*/ 	.byte	0x04, 0x37
        /*0002*/ 	.short	(.L_460 - .L_459)
.L_459:
        /*0004*/ 	.word	0x00000082


	//----- nvinfo : EIATTR_KPARAM_INFO
	.align		4
.L_460:
        /*0008*/ 	.byte	0x04, 0x17
        /*000a*/ 	.short	(.L_462 - .L_461)
.L_461:
        /*000c*/ 	.word	0x00000000
        /*0010*/ 	.short	0x0000
        /*0012*/ 	.short	0x0070
        /*0014*/ 	.byte	0x00, 0xf0, 0x01, 0x2a


	//----- nvinfo : EIATTR_SPARSE_MMA_MASK
	.align		4
.L_462:
        /*0018*/ 	.byte	0x03, 0x50
        /*001a*/ 	.short	0x0000


	//----- nvinfo : EIATTR_MAXREG_COUNT
	.align		4
        /*001c*/ 	.byte	0x03, 0x1b
        /*001e*/ 	.short	0x00a8


	//----- nvinfo : EIATTR_NUM_BARRIERS
	.align		4
        /*0020*/ 	.byte	0x02, 0x4c
        /*0022*/ 	.byte	0x10
	.zero		1


	//----- nvinfo : EIATTR_EXTERNS
	.align		4
        /*0024*/ 	.byte	0x04, 0x0f
        /*0026*/ 	.short	(.L_464 - .L_463)


	//   ....[0]....
	.align		4
.L_463:
        /*0028*/ 	.word	index@(__assertfail)


	//----- nvinfo : EIATTR_ANNOTATIONS
	.align		4
.L_464:
        /*002c*/ 	.byte	0x04, 0x55
        /*002e*/ 	.short	(.L_466 - .L_465)


	//   ....[0]....
.L_465:
        /* <DEDUP_REMOVED lines=37> */
        /*0274*/ 	.byte	0x60, 0x9e, 0x02, 0x00, 0x01, 0x00, 0x00, 0x00, 0xf0, 0x9f, 0x02, 0x00


	//----- nvinfo : EIATTR_MERCURY_ISA_VERSION
	.align		4
.L_466:
        /*0280*/ 	.byte	0x03, 0x5f
        /*0282*/ 	.short	0x0101


	//----- nvinfo : EIATTR_UNUSED_LOAD_BYTE_OFFSET
	.align		4
        /*0284*/ 	.byte	0x04, 0x44
        /*0286*/ 	.short	(.L_468 - .L_467)


	//   ....[0]....
.L_467:
        /*0288*/ 	.word	0x00000a50
        /*028c*/ 	.word	0x0000fff0


	//   ....[1]....
        /*0290*/ 	.word	0x0001f3a0
        /*0294*/ 	.word	0x0000fff0


	//----- nvinfo : EIATTR_INT_WARP_WIDE_INSTR_OFFSETS
	.align		4
.L_468:
        /*0298*/ 	.byte	0x04, 0x31
        /*029a*/ 	.short	(.L_470 - .L_469)


	//   ....[0]....
.L_469:
        /*029c*/ 	.word	0x00000130


	//   ....[1]....
        /*02a0*/ 	.word	0x00000170


	//   ....[2]....
        /*02a4*/ 	.word	0x000001e0


	//   ....[3]....
        /*02a8*/ 	.word	0x00025870


	//   ....[4]....
        /*02ac*/ 	.word	0x00025900


	//   ....[5]....
        /*02b0*/ 	.word	0x00028770


	//   ....[6]....
        /*02b4*/ 	.word	0x00028800


	//----- nvinfo : EIATTR_COOP_GROUP_MASK_REGIDS
	.align		4
.L_470:
        /*02b8*/ 	.byte	0x04, 0x29
        /*02ba*/ 	.short	(.L_472 - .L_471)


	//   ....[0]....
.L_471:
        /*02bc*/ 	.word	0xffffffff


	//   ....[1]....
        /*02c0*/ 	.word	0xffffffff


	//   ....[2]....
        /*02c4*/ 	.word	0xffffffff


	//   ....[3]....
        /*02c8*/ 	.word	0xffffffff


	//   ....[4]....
        /*02cc*/ 	.word	0xffffffff


	//   ....[5]....
        /*02d0*/ 	.word	0xffffffff


	//   ....[6]....
        /*02d4*/ 	.word	0xffffffff


	//   ....[7]....
        /*02d8*/ 	.word	0xffffffff


	//   ....[8]....
        /*02dc*/ 	.word	0xffffffff


	//   ....[9]....
        /*02e0*/ 	.word	0xffffffff


	//   ....[10]....
        /*02e4*/ 	.word	0xffffffff


	//   ....[11]....
        /*02e8*/ 	.word	0xffffffff


	//   ....[12]....
        /*02ec*/ 	.word	0xffffffff


	//   ....[13]....
        /*02f0*/ 	.word	0xffffffff


	//   ....[14]....
        /*02f4*/ 	.word	0xffffffff


	//   ....[15]....
        /*02f8*/ 	.word	0xffffffff


	//   ....[16]....
        /*02fc*/ 	.word	0xffffffff


	//   ....[17]....
        /*0300*/ 	.word	0xffffffff


	//   ....[18]....
        /*0304*/ 	.word	0xffffffff


	//   ....[19]....
        /*0308*/ 	.word	0xffffffff


	//   ....[20]....
        /*030c*/ 	.word	0xffffffff


	//   ....[21]....
        /*0310*/ 	.word	0xffffffff


	//   ....[22]....
        /*0314*/ 	.word	0xffffffff


	//   ....[23]....
        /*0318*/ 	.word	0xffffffff


	//   ....[24]....
        /*031c*/ 	.word	0xffffffff


	//   ....[25]....
        /*0320*/ 	.word	0xffffffff


	//   ....[26]....
        /*0324*/ 	.word	0xffffffff


	//   ....[27]....
        /*0328*/ 	.word	0xffffffff


	//   ....[28]....
        /*032c*/ 	.word	0xffffffff


	//   ....[29]....
        /*0330*/ 	.word	0xffffffff


	//   ....[30]....
        /*0334*/ 	.word	0xffffffff


	//   ....[31]....
        /*0338*/ 	.word	0xffffffff


	//   ....[32]....
        /*033c*/ 	.word	0xffffffff


	//   ....[33]....
        /*0340*/ 	.word	0xffffffff


	//   ....[34]....
        /*0344*/ 	.word	0xffffffff


	//   ....[35]....
        /*0348*/ 	.word	0xffffffff


	//   ....[36]....
        /*034c*/ 	.word	0xffffffff


	//   ....[37]....
        /*0350*/ 	.word	0xffffffff


	//   ....[38]....
        /*0354*/ 	.word	0xffffffff


	//   ....[39]....
        /*0358*/ 	.word	0xffffffff


	//   ....[40]....
        /*035c*/ 	.word	0xffffffff


	//   ....[41]....
        /*0360*/ 	.word	0xffffffff


	//   ....[42]....
        /*0364*/ 	.word	0xffffffff


	//   ....[43]....
        /*0368*/ 	.word	0xffffffff


	//   ....[44]....
        /*036c*/ 	.word	0xffffffff


	//   ....[45]....
        /*0370*/ 	.word	0xffffffff


	//   ....[46]....
        /*0374*/ 	.word	0xffffffff


	//   ....[47]....
        /*0378*/ 	.word	0xffffffff


	//   ....[48]....
        /*037c*/ 	.word	0xffffffff


	//   ....[49]....
        /*0380*/ 	.word	0xffffffff


	//   ....[50]....
        /*0384*/ 	.word	0xffffffff


	//   ....[51]....
        /*0388*/ 	.word	0xffffffff


	//   ....[52]....
        /*038c*/ 	.word	0xffffffff


	//   ....[53]....
        /*0390*/ 	.word	0xffffffff


	//   ....[54]....
        /*0394*/ 	.word	0xffffffff


	//   ....[55]....
        /*0398*/ 	.word	0xffffffff


	//   ....[56]....
        /*039c*/ 	.word	0xffffffff


	//   ....[57]....
        /*03a0*/ 	.word	0xffffffff


	//   ....[58]....
        /*03a4*/ 	.word	0xffffffff


	//   ....[59]....
        /*03a8*/ 	.word	0xffffffff


	//   ....[60]....
        /*03ac*/ 	.word	0xffffffff


	//   ....[61]....
        /*03b0*/ 	.word	0xffffffff


	//   ....[62]....
        /*03b4*/ 	.word	0xffffffff


	//   ....[63]....
        /*03b8*/ 	.word	0xffffffff


	//   ....[64]....
        /*03bc*/ 	.word	0xffffffff


	//   ....[65]....
        /*03c0*/ 	.word	0xffffffff


	//   ....[66]....
        /*03c4*/ 	.word	0xffffffff


	//   ....[67]....
        /*03c8*/ 	.word	0xffffffff


	//   ....[68]....
        /*03cc*/ 	.word	0xffffffff


	//   ....[69]....
        /*03d0*/ 	.word	0xffffffff


	//   ....[70]....
        /*03d4*/ 	.word	0xffffffff


	//   ....[71]....
        /*03d8*/ 	.word	0xffffffff


	//   ....[72]....
        /*03dc*/ 	.word	0xffffffff


	//   ....[73]....
        /*03e0*/ 	.word	0xffffffff


	//   ....[74]....
        /*03e4*/ 	.word	0xffffffff


	//   ....[75]....
        /*03e8*/ 	.word	0xffffffff


	//   ....[76]....
        /*03ec*/ 	.word	0xffffffff


	//   ....[77]....
        /*03f0*/ 	.word	0xffffffff


	//   ....[78]....
        /*03f4*/ 	.word	0xffffffff


	//   ....[79]....
        /*03f8*/ 	.word	0xffffffff


	//   ....[80]....
        /*03fc*/ 	.word	0xffffffff


	//   ....[81]....
        /*0400*/ 	.word	0xffffffff


	//   ....[82]....
        /*0404*/ 	.word	0xffffffff


	//   ....[83]....
        /*0408*/ 	.word	0xffffffff


	//   ....[84]....
        /*040c*/ 	.word	0xffffffff


	//   ....[85]....
        /*0410*/ 	.word	0xffffffff


	//   ....[86]....
        /*0414*/ 	.word	0xffffffff


	//   ....[87]....
        /*0418*/ 	.word	0xffffffff


	//   ....[88]....
        /*041c*/ 	.word	0xffffffff


	//   ....[89]....
        /*0420*/ 	.word	0xffffffff


	//   ....[90]....
        /*0424*/ 	.word	0xffffffff


	//   ....[91]....
        /*0428*/ 	.word	0xffffffff


	//   ....[92]....
        /*042c*/ 	.word	0xffffffff


	//   ....[93]....
        /*0430*/ 	.word	0xffffffff


	//   ....[94]....
        /*0434*/ 	.word	0xffffffff


	//   ....[95]....
        /*0438*/ 	.word	0xffffffff


	//   ....[96]....
        /*043c*/ 	.word	0xffffffff


	//   ....[97]....
        /*0440*/ 	.word	0xffffffff


	//   ....[98]....
        /*0444*/ 	.word	0xffffffff


	//   ....[99]....
        /*0448*/ 	.word	0xffffffff


	//   ....[100]....
        /*044c*/ 	.word	0xffffffff


	//   ....[101]....
        /*0450*/ 	.word	0xffffffff


	//   ....[102]....
        /*0454*/ 	.word	0xffffffff


	//   ....[103]....
        /*0458*/ 	.word	0xffffffff


	//   ....[104]....
        /*045c*/ 	.word	0xffffffff


	//   ....[105]....
        /*0460*/ 	.word	0xffffffff


	//   ....[106]....
        /*0464*/ 	.word	0xffffffff


	//   ....[107]....
        /*0468*/ 	.word	0xffffffff


	//   ....[108]....
        /*046c*/ 	.word	0xffffffff


	//   ....[109]....
        /*0470*/ 	.word	0xffffffff


	//   ....[110]....
        /*0474*/ 	.word	0xffffffff


	//   ....[111]....
        /*0478*/ 	.word	0xffffffff


	//   ....[112]....
        /*047c*/ 	.word	0xffffffff


	//   ....[113]....
        /*0480*/ 	.word	0xffffffff


	//   ....[114]....
        /*0484*/ 	.word	0xffffffff


	//   ....[115]....
        /*0488*/ 	.word	0xffffffff


	//   ....[116]....
        /*048c*/ 	.word	0xffffffff


	//   ....[117]....
        /*0490*/ 	.word	0xffffffff


	//   ....[118]....
        /*0494*/ 	.word	0xffffffff


	//   ....[119]....
        /*0498*/ 	.word	0xffffffff


	//   ....[120]....
        /*049c*/ 	.word	0xffffffff


	//   ....[121]....
        /*04a0*/ 	.word	0xffffffff


	//   ....[122]....
        /*04a4*/ 	.word	0xffffffff


	//   ....[123]....
        /*04a8*/ 	.word	0xffffffff


	//   ....[124]....
        /*04ac*/ 	.word	0xffffffff


	//   ....[125]....
        /*04b0*/ 	.word	0xffffffff


	//   ....[126]....
        /*04b4*/ 	.word	0xffffffff


	//   ....[127]....
        /*04b8*/ 	.word	0xffffffff


	//   ....[128]....
        /*04bc*/ 	.word	0xffffffff


	//   ....[129]....
        /*04c0*/ 	.word	0xffffffff


	//   ....[130]....
        /*04c4*/ 	.word	0xffffffff


	//   ....[131]....
        /*04c8*/ 	.word	0xffffffff


	//   ....[132]....
        /*04cc*/ 	.word	0xffffffff


	//   ....[133]....
        /*04d0*/ 	.word	0xffffffff


	//   ....[134]....
        /*04d4*/ 	.word	0xffffffff


	//   ....[135]....
        /*04d8*/ 	.word	0xffffffff


	//   ....[136]....
        /*04dc*/ 	.word	0xffffffff


	//   ....[137]....
        /*04e0*/ 	.word	0xffffffff


	//   ....[138]....
        /*04e4*/ 	.word	0xffffffff


	//   ....[139]....
        /*04e8*/ 	.word	0xffffffff


	//   ....[140]....
        /*04ec*/ 	.word	0xffffffff


	//   ....[141]....
        /*04f0*/ 	.word	0xffffffff


	//   ....[142]....
        /*04f4*/ 	.word	0xffffffff


	//   ....[143]....
        /*04f8*/ 	.word	0xffffffff


	//   ....[144]....
        /*04fc*/ 	.word	0xffffffff


	//   ....[145]....
        /*0500*/ 	.word	0xffffffff


	//   ....[146]....
        /*0504*/ 	.word	0xffffffff


	//   ....[147]....
        /*0508*/ 	.word	0xffffffff


	//   ....[148]....
        /*050c*/ 	.word	0xffffffff


	//   ....[149]....
        /*0510*/ 	.word	0xffffffff


	//   ....[150]....
        /*0514*/ 	.word	0xffffffff


	//   ....[151]....
        /*0518*/ 	.word	0xffffffff


	//   ....[152]....
        /*051c*/ 	.word	0xffffffff


	//   ....[153]....
        /*0520*/ 	.word	0xffffffff


	//   ....[154]....
        /*0524*/ 	.word	0xffffffff


	//   ....[155]....
        /*0528*/ 	.word	0xffffffff


	//   ....[156]....
        /*052c*/ 	.word	0xffffffff


	//   ....[157]....
        /*0530*/ 	.word	0xffffffff


	//   ....[158]....
        /*0534*/ 	.word	0xffffffff


	//   ....[159]....
        /*0538*/ 	.word	0xffffffff


	//   ....[160]....
        /*053c*/ 	.word	0xffffffff


	//   ....[161]....
        /*0540*/ 	.word	0xffffffff


	//   ....[162]....
        /*0544*/ 	.word	0xffffffff


	//   ....[163]....
        /*0548*/ 	.word	0xffffffff


	//   ....[164]....
        /*054c*/ 	.word	0xffffffff


	//   ....[165]....
        /*0550*/ 	.word	0xffffffff


	//   ....[166]....
        /*0554*/ 	.word	0xffffffff


	//   ....[167]....
        /*0558*/ 	.word	0xffffffff


	//   ....[168]....
        /*055c*/ 	.word	0xffffffff


	//   ....[169]....
        /*0560*/ 	.word	0xffffffff


	//   ....[170]....
        /*0564*/ 	.word	0xffffffff


	//   ....[171]....
        /*0568*/ 	.word	0xffffffff


	//   ....[172]....
        /*056c*/ 	.word	0xffffffff


	//   ....[173]....
        /*0570*/ 	.word	0xffffffff


	//   ....[174]....
        /*0574*/ 	.word	0xffffffff


	//   ....[175]....
        /*0578*/ 	.word	0xffffffff


	//   ....[176]....
        /*057c*/ 	.word	0xffffffff


	//   ....[177]....
        /*0580*/ 	.word	0xffffffff


	//   ....[178]....
        /*0584*/ 	.word	0xffffffff


	//   ....[179]....
        /*0588*/ 	.word	0xffffffff


	//   ....[180]....
        /*058c*/ 	.word	0xffffffff


	//   ....[181]....
        /*0590*/ 	.word	0xffffffff


	//   ....[182]....
        /*0594*/ 	.word	0xffffffff


	//   ....[183]....
        /*0598*/ 	.word	0xffffffff


	//   ....[184]....
        /*059c*/ 	.word	0xffffffff


	//   ....[185]....
        /*05a0*/ 	.word	0xffffffff


	//   ....[186]....
        /*05a4*/ 	.word	0xffffffff


	//   ....[187]....
        /*05a8*/ 	.word	0xffffffff


	//   ....[188]....
        /*05ac*/ 	.word	0xffffffff


	//   ....[189]....
        /*05b0*/ 	.word	0xffffffff


	//   ....[190]....
        /*05b4*/ 	.word	0xffffffff


	//   ....[191]....
        /*05b8*/ 	.word	0x0500000f


	//   ....[192]....
        /*05bc*/ 	.word	0x0500000f


	//   ....[193]....
        /*05c0*/ 	.word	0x0500000f


	//   ....[194]....
        /*05c4*/ 	.word	0x0500000f


	//   ....[195]....
        /*05c8*/ 	.word	0x0500000f


	//   ....[196]....
        /*05cc*/ 	.word	0x0500000f


	//   ....[197]....
        /*05d0*/ 	.word	0x0500000f


	//   ....[198]....
        /*05d4*/ 	.word	0x0500000f


	//   ....[199]....
        /*05d8*/ 	.word	0x0500000f


	//   ....[200]....
        /*05dc*/ 	.word	0x0500000f


	//   ....[201]....
        /*05e0*/ 	.word	0x0500000f


	//   ....[202]....
        /*05e4*/ 	.word	0x0500000f


	//   ....[203]....
        /*05e8*/ 	.word	0x0500000f


	//   ....[204]....
        /*05ec*/ 	.word	0x0500000f


	//   ....[205]....
        /*05f0*/ 	.word	0x0500000f


	//   ....[206]....
        /*05f4*/ 	.word	0x0500000f


	//   ....[207]....
        /*05f8*/ 	.word	0x0500000f


	//   ....[208]....
        /*05fc*/ 	.word	0x0500000f


	//   ....[209]....
        /*0600*/ 	.word	0x0500000f


	//   ....[210]....
        /*0604*/ 	.word	0x0500000f


	//   ....[211]....
        /*0608*/ 	.word	0x0500000f


	//   ....[212]....
        /*060c*/ 	.word	0x0500000f


	//   ....[213]....
        /*0610*/ 	.word	0x0500000f


	//   ....[214]....
        /*0614*/ 	.word	0x0500000f


	//   ....[215]....
        /*0618*/ 	.word	0x0500000f


	//   ....[216]....
        /*061c*/ 	.word	0x0500000f


	//   ....[217]....
        /*0620*/ 	.word	0x0500000f


	//   ....[218]....
        /*0624*/ 	.word	0x0500000f


	//   ....[219]....
        /*0628*/ 	.word	0x0500000f


	//   ....[220]....
        /*062c*/ 	.word	0x0500000f


	//   ....[221]....
        /*0630*/ 	.word	0x0500000f


	//   ....[222]....
        /*0634*/ 	.word	0x0500000f


	//   ....[223]....
        /*0638*/ 	.word	0x0500000f


	//   ....[224]....
        /*063c*/ 	.word	0x0500000f


	//   ....[225]....
        /*0640*/ 	.word	0x0500000f


	//   ....[226]....
        /*0644*/ 	.word	0x0500000f


	//   ....[227]....
        /*0648*/ 	.word	0x0500000f


	//   ....[228]....
        /*064c*/ 	.word	0x0500000f


	//   ....[229]....
        /*0650*/ 	.word	0x0500000f


	//   ....[230]....
        /*0654*/ 	.word	0x0500000f


	//   ....[231]....
        /*0658*/ 	.word	0x0500000f


	//   ....[232]....
        /*065c*/ 	.word	0x0500000f


	//   ....[233]....
        /*0660*/ 	.word	0x0500000f


	//   ....[234]....
        /*0664*/ 	.word	0x0500000f


	//   ....[235]....
        /*0668*/ 	.word	0x0500000f


	//   ....[236]....
        /*066c*/ 	.word	0x0500000f


	//   ....[237]....
        /*0670*/ 	.word	0x0500000f


	//   ....[238]....
        /*0674*/ 	.word	0x0500000f


	//   ....[239]....
        /*0678*/ 	.word	0x0500000f


	//   ....[240]....
        /*067c*/ 	.word	0x0500000f


	//   ....[241]....
        /*0680*/ 	.word	0x0500000f


	//   ....[242]....
        /*0684*/ 	.word	0x0500000f


	//   ....[243]....
        /*0688*/ 	.word	0x0500000f


	//   ....[244]....
        /*068c*/ 	.word	0x0500000f


	//   ....[245]....
        /*0690*/ 	.word	0x0500000f


	//   ....[246]....
        /*0694*/ 	.word	0x0500000f


	//   ....[247]....
        /*0698*/ 	.word	0x0500000f


	//   ....[248]....
        /*069c*/ 	.word	0x0500000f


	//   ....[249]....
        /*06a0*/ 	.word	0x0500000f


	//   ....[250]....
        /*06a4*/ 	.word	0x0500000f


	//   ....[251]....
        /*06a8*/ 	.word	0x0500000f


	//   ....[252]....
        /*06ac*/ 	.word	0x0500000f


	//   ....[253]....
        /*06b0*/ 	.word	0x0500000f


	//   ....[254]....
        /*06b4*/ 	.word	0x0500000f


	//   ....[255]....
        /*06b8*/ 	.word	0x0500000f


	//   ....[0]....
        /*06bc*/ 	.word	0x0500000f


	//   ....[1]....
        /*06c0*/ 	.word	0x0500000f


	//   ....[2]....
        /*06c4*/ 	.word	0x0500000f


	//   ....[3]....
        /*06c8*/ 	.word	0x0500000f


	//   ....[4]....
        /*06cc*/ 	.word	0x0500000f


	//   ....[5]....
        /*06d0*/ 	.word	0x0500000f


	//   ....[6]....
        /*06d4*/ 	.word	0x0500000f


	//   ....[7]....
        /*06d8*/ 	.word	0x0500000f


	//   ....[8]....
        /*06dc*/ 	.word	0x0500000f


	//   ....[9]....
        /*06e0*/ 	.word	0x0500000f


	//   ....[10]....
        /*06e4*/ 	.word	0x0500000f


	//   ....[11]....
        /*06e8*/ 	.word	0x0500000f


	//   ....[12]....
        /*06ec*/ 	.word	0x0500000f


	//   ....[13]....
        /*06f0*/ 	.word	0x0500000f


	//   ....[14]....
        /*06f4*/ 	.word	0x0500000f


	//   ....[15]....
        /*06f8*/ 	.word	0x0500000f


	//   ....[16]....
        /*06fc*/ 	.word	0x0500000f


	//   ....[17]....
        /*0700*/ 	.word	0x0500000f


	//   ....[18]....
        /*0704*/ 	.word	0x0500000f


	//   ....[19]....
        /*0708*/ 	.word	0x0500000f


	//   ....[20]....
        /*070c*/ 	.word	0x0500000f


	//   ....[21]....
        /*0710*/ 	.word	0x0500000f


	//   ....[22]....
        /*0714*/ 	.word	0x0500000f


	//   ....[23]....
        /*0718*/ 	.word	0x0500000f


	//   ....[24]....
        /*071c*/ 	.word	0x0500000f


	//   ....[25]....
        /*0720*/ 	.word	0x0500000f


	//   ....[26]....
        /*0724*/ 	.word	0x0500000f


	//   ....[27]....
        /*0728*/ 	.word	0x0500000f


	//   ....[28]....
        /*072c*/ 	.word	0x0500000f


	//   ....[29]....
        /*0730*/ 	.word	0x0500000f


	//   ....[30]....
        /*0734*/ 	.word	0x0500000f


	//   ....[31]....
        /*0738*/ 	.word	0x0500000f


	//   ....[32]....
        /*073c*/ 	.word	0x0500000f


	//   ....[33]....
        /*0740*/ 	.word	0x0500000f


	//   ....[34]....
        /*0744*/ 	.word	0x0500000f


	//   ....[35]....
        /*0748*/ 	.word	0x0500000f


	//   ....[36]....
        /*074c*/ 	.word	0x0500000f


	//   ....[37]....
        /*0750*/ 	.word	0x0500000f


	//   ....[38]....
        /*0754*/ 	.word	0x0500000f


	//   ....[39]....
        /*0758*/ 	.word	0x0500000f


	//   ....[40]....
        /*075c*/ 	.word	0x0500000f


	//   ....[41]....
        /*0760*/ 	.word	0x0500000f


	//   ....[42]....
        /*0764*/ 	.word	0x0500000f


	//   ....[43]....
        /*0768*/ 	.word	0x0500000f


	//   ....[44]....
        /*076c*/ 	.word	0x0500000f


	//   ....[45]....
        /*0770*/ 	.word	0x0500000f


	//   ....[46]....
        /*0774*/ 	.word	0x0500000f


	//   ....[47]....
        /*0778*/ 	.word	0x0500000f


	//----- nvinfo : EIATTR_COOP_GROUP_INSTR_OFFSETS
	.align		4
.L_472:
        /*077c*/ 	.byte	0x04, 0x28
        /*077e*/ 	.short	(.L_474 - .L_473)


	//   ....[0]....
.L_473:
        /*0780*/ 	.word	0x00000060


	//   ....[1]....
        /*0784*/ 	.word	0x00000140


	//   ....[2]....
        /*0788*/ 	.word	0x00000190


	//   ....[3]....
        /*078c*/ 	.word	0x000003c0


	//   ....[4]....
        /*0790*/ 	.word	0x00000520


	//   ....[5]....
        /*0794*/ 	.word	0x00000640


	//   ....[6]....
        /*0798*/ 	.word	0x000007a0


	//   ....[7]....
        /*079c*/ 	.word	0x00003ed0


	//   ....[8]....
        /*07a0*/ 	.word	0x00003ee0


	//   ....[9]....
        /*07a4*/ 	.word	0x00005490


	//   ....[10]....
        /*07a8*/ 	.word	0x000054a0


	//   ....[11]....
        /*07ac*/ 	.word	0x000074f0


	//   ....[12]....
        /*07b0*/ 	.word	0x00007500


	//   ....[13]....
        /*07b4*/ 	.word	0x00008be0


	//   ....[14]....
        /*07b8*/ 	.word	0x00008bf0


	//   ....[15]....
        /*07bc*/ 	.word	0x0000a4b0


	//   ....[16]....
        /*07c0*/ 	.word	0x0000a4c0


	//   ....[17]....
        /*07c4*/ 	.word	0x0000a750


	//   ....[18]....
        /*07c8*/ 	.word	0x0000a760


	//   ....[19]....
        /*07cc*/ 	.word	0x0000ac90


	//   ....[20]....
        /*07d0*/ 	.word	0x0000acb0


	//   ....[21]....
        /*07d4*/ 	.word	0x0000ae30


	//   ....[22]....
        /*07d8*/ 	.word	0x0000ae50


	//   ....[23]....
        /*07dc*/ 	.word	0x0000ba10


	//   ....[24]....
        /*07e0*/ 	.word	0x0000c160


	//   ....[25]....
        /*07e4*/ 	.word	0x0000c170


	//   ....[26]....
        /*07e8*/ 	.word	0x0000c180


	//   ....[27]....
        /*07ec*/ 	.word	0x0000c190


	//   ....[28]....
        /*07f0*/ 	.word	0x0000c980


	//   ....[29]....
        /*07f4*/ 	.word	0x0000c990


	//   ....[30]....
        /*07f8*/ 	.word	0x0000c9a0


	//   ....[31]....
        /*07fc*/ 	.word	0x0000c9b0


	//   ....[32]....
        /*0800*/ 	.word	0x0000f730


	//   ....[33]....
        /*0804*/ 	.word	0x0000f740


	//   ....[34]....
        /*0808*/ 	.word	0x0000f750


	//   ....[35]....
        /*080c*/ 	.word	0x0000f760


	//   ....[36]....
        /*0810*/ 	.word	0x0000fd90


	//   ....[37]....
        /*0814*/ 	.word	0x0000fda0


	//   ....[38]....
        /*0818*/ 	.word	0x0000fdb0


	//   ....[39]....
        /*081c*/ 	.word	0x0000fdc0


	//   ....[40]....
        /*0820*/ 	.word	0x00013540


	//   ....[41]....
        /*0824*/ 	.word	0x00013760


	//   ....[42]....
        /*0828*/ 	.word	0x00014470


	//   ....[43]....
        /*082c*/ 	.word	0x00014580


	//   ....[44]....
        /*0830*/ 	.word	0x00014b00


	//   ....[45]....
        /*0834*/ 	.word	0x00014b60


	//   ....[46]....
        /*0838*/ 	.word	0x00016bb0


	//   ....[47]....
        /*083c*/ 	.word	0x00016d50


	//   ....[48]....
        /*0840*/ 	.word	0x00017bf0


	//   ....[49]....
        /*0844*/ 	.word	0x00017d10


	//   ....[50]....
        /*0848*/ 	.word	0x00018260


	//   ....[51]....
        /*084c*/ 	.word	0x000182c0


	//   ....[52]....
        /*0850*/ 	.word	0x0001a490


	//   ....[53]....
        /*0854*/ 	.word	0x0001a4a0


	//   ....[54]....
        /*0858*/ 	.word	0x0001a4d0


	//   ....[55]....
        /*085c*/ 	.word	0x0001a4e0


	//   ....[56]....
        /*0860*/ 	.word	0x0001c410


	//   ....[57]....
        /*0864*/ 	.word	0x0001c5e0


	//   ....[58]....
        /*0868*/ 	.word	0x0001d460


	//   ....[59]....
        /*086c*/ 	.word	0x0001d580


	//   ....[60]....
        /*0870*/ 	.word	0x0001db00


	//   ....[61]....
        /*0874*/ 	.word	0x0001db60


	//   ....[62]....
        /*0878*/ 	.word	0x0001ec90


	//   ....[63]....
        /*087c*/ 	.word	0x0001ed10


	//   ....[64]....
        /*0880*/ 	.word	0x0001ed40


	//   ....[65]....
        /*0884*/ 	.word	0x0001ed50


	//   ....[66]....
        /*0888*/ 	.word	0x0001fe50


	//   ....[67]....
        /*088c*/ 	.word	0x0001fe60


	//   ....[68]....
        /*0890*/ 	.word	0x0001fe70


	//   ....[69]....
        /*0894*/ 	.word	0x0001fe80


	//   ....[70]....
        /*0898*/ 	.word	0x00020520


	//   ....[71]....
        /*089c*/ 	.word	0x00020570


	//   ....[72]....
        /*08a0*/ 	.word	0x00020650


	//   ....[73]....
        /*08a4*/ 	.word	0x00020670


	//   ....[74]....
        /*08a8*/ 	.word	0x00020730


	//   ....[75]....
        /*08ac*/ 	.word	0x00020750


	//   ....[76]....
        /*08b0*/ 	.word	0x00020820


	//   ....[77]....
        /*08b4*/ 	.word	0x00020840


	//   ....[78]....
        /*08b8*/ 	.word	0x00020ce0


	//   ....[79]....
        /*08bc*/ 	.word	0x00020cf0


	//   ....[80]....
        /*08c0*/ 	.word	0x00021130


	//   ....[81]....
        /*08c4*/ 	.word	0x00021140


	//   ....[82]....
        /*08c8*/ 	.word	0x00021db0


	//   ....[83]....
        /*08cc*/ 	.word	0x00021dc0


	//   ....[84]....
        /*08d0*/ 	.word	0x00021e80


	//   ....[85]....
        /*08d4*/ 	.word	0x00021ea0


	//   ....[86]....
        /*08d8*/ 	.word	0x00021f60


	//   ....[87]....
        /*08dc*/ 	.word	0x00021f80


	//   ....[88]....
        /*08e0*/ 	.word	0x00022050


	//   ....[89]....
        /*08e4*/ 	.word	0x00022070


	//   ....[90]....
        /*08e8*/ 	.word	0x000221c0


	//   ....[91]....
        /*08ec*/ 	.word	0x000223b0


	//   ....[92]....
        /*08f0*/ 	.word	0x000223e0


	//   ....[93]....
        /*08f4*/ 	.word	0x00022410


	//   ....[94]....
        /*08f8*/ 	.word	0x00022440


	//   ....[95]....
        /*08fc*/ 	.word	0x00022470


	//   ....[96]....
        /*0900*/ 	.word	0x000224a0


	//   ....[97]....
        /*0904*/ 	.word	0x00022630


	//   ....[98]....
        /*0908*/ 	.word	0x00022660


	//   ....[99]....
        /*090c*/ 	.word	0x00022690


	//   ....[100]....
        /*0910*/ 	.word	0x000226c0


	//   ....[101]....
        /*0914*/ 	.word	0x000226f0


	//   ....[102]....
        /*0918*/ 	.word	0x00022720


	//   ....[103]....
        /*091c*/ 	.word	0x000227b0


	//   ....[104]....
        /*0920*/ 	.word	0x000227e0


	//   ....[105]....
        /*0924*/ 	.word	0x000227f0


	//   ....[106]....
        /*0928*/ 	.word	0x00022830


	//   ....[107]....
        /*092c*/ 	.word	0x00023fa0


	//   ....[108]....
        /*0930*/ 	.word	0x000264d0


	//   ....[109]....
        /*0934*/ 	.word	0x000264f0


	//   ....[110]....
        /*0938*/ 	.word	0x000265a0


	//   ....[111]....
        /*093c*/ 	.word	0x000265c0


	//   ....[112]....
        /*0940*/ 	.word	0x00026660


	//   ....[113]....
        /*0944*/ 	.word	0x00026680


	//   ....[114]....
        /*0948*/ 	.word	0x00026720


	//   ....[115]....
        /*094c*/ 	.word	0x00026740


	//   ....[116]....
        /*0950*/ 	.word	0x000267e0


	//   ....[117]....
        /*0954*/ 	.word	0x00026800


	//   ....[118]....
        /*0958*/ 	.word	0x00026810


	//   ....[119]....
        /*095c*/ 	.word	0x000268a0


	//   ....[120]....
        /*0960*/ 	.word	0x00027040


	//   ....[121]....
        /*0964*/ 	.word	0x00027070


	//   ....[122]....
        /*0968*/ 	.word	0x00027090


	//   ....[123]....
        /*096c*/ 	.word	0x00027120


	//   ....[124]....
        /*0970*/ 	.word	0x00027130


	//   ....[125]....
        /*0974*/ 	.word	0x000271d0


	//   ....[126]....
        /*0978*/ 	.word	0x000271e0


	//   ....[127]....
        /*097c*/ 	.word	0x00027280


	//   ....[128]....
        /*0980*/ 	.word	0x00027290


	//   ....[129]....
        /*0984*/ 	.word	0x00027330


	//   ....[130]....
        /*0988*/ 	.word	0x00027340


	//   ....[131]....
        /*098c*/ 	.word	0x000273e0


	//   ....[132]....
        /*0990*/ 	.word	0x000273f0


	//   ....[133]....
        /*0994*/ 	.word	0x00027490


	//   ....[134]....
        /*0998*/ 	.word	0x000274a0


	//   ....[135]....
        /*099c*/ 	.word	0x000274b0


	//   ....[136]....
        /*09a0*/ 	.word	0x00027c70


	//   ....[137]....
        /*09a4*/ 	.word	0x00027c80


	//   ....[138]....
        /*09a8*/ 	.word	0x00027c90


	//   ....[139]....
        /*09ac*/ 	.word	0x00027d20


	//   ....[140]....
        /*09b0*/ 	.word	0x00027d30


	//   ....[141]....
        /*09b4*/ 	.word	0x00027d90


	//   ....[142]....
        /*09b8*/ 	.word	0x00027dc0


	//   ....[143]....
        /*09bc*/ 	.word	0x00027e00


	//   ....[144]....
        /*09c0*/ 	.word	0x00027e30


	//   ....[145]....
        /*09c4*/ 	.word	0x00027e70


	//   ....[146]....
        /*09c8*/ 	.word	0x00027ea0


	//   ....[147]....
        /*09cc*/ 	.word	0x00027ee0


	//   ....[148]....
        /*09d0*/ 	.word	0x00028150


	//   ....[149]....
        /*09d4*/ 	.word	0x00028170


	//   ....[150]....
        /*09d8*/ 	.word	0x00028200


	//   ....[151]....
        /*09dc*/ 	.word	0x00028210


	//   ....[152]....
        /*09e0*/ 	.word	0x00028280


	//   ....[153]....
        /*09e4*/ 	.word	0x00028290


	//   ....[154]....
        /*09e8*/ 	.word	0x00028300


	//   ....[155]....
        /*09ec*/ 	.word	0x00028310


	//   ....[156]....
        /*09f0*/ 	.word	0x00028380


	//   ....[157]....
        /*09f4*/ 	.word	0x00028390


	//   ....[158]....
        /*09f8*/ 	.word	0x000283a0


	//   ....[159]....
        /*09fc*/ 	.word	0x00028410


	//   ....[160]....
        /*0a00*/ 	.word	0x00028970


	//   ....[161]....
        /*0a04*/ 	.word	0x000289a0


	//   ....[162]....
        /*0a08*/ 	.word	0x000289d0


	//   ....[163]....
        /*0a0c*/ 	.word	0x000289e0


	//   ....[164]....
        /*0a10*/ 	.word	0x00028a20


	//   ....[165]....
        /*0a14*/ 	.word	0x00028a40


	//   ....[166]....
        /*0a18*/ 	.word	0x00028ab0


	//   ....[167]....
        /*0a1c*/ 	.word	0x00028ad0


	//   ....[168]....
        /*0a20*/ 	.word	0x00028b30


	//   ....[169]....
        /*0a24*/ 	.word	0x00028b50


	//   ....[170]....
        /*0a28*/ 	.word	0x00028ba0


	//   ....[171]....
        /*0a2c*/ 	.word	0x00028bc0


	//   ....[172]....
        /*0a30*/ 	.word	0x00028ff0


	//   ....[173]....
        /*0a34*/ 	.word	0x00029020


	//   ....[174]....
        /*0a38*/ 	.word	0x00029080


	//   ....[175]....
        /*0a3c*/ 	.word	0x000290b0


	//   ....[176]....
        /*0a40*/ 	.word	0x000290e0


	//   ....[177]....
        /*0a44*/ 	.word	0x00029110


	//   ....[178]....
        /*0a48*/ 	.word	0x00029140


	//   ....[179]....
        /*0a4c*/ 	.word	0x00029170


	//   ....[180]....
        /*0a50*/ 	.word	0x00029310


	//   ....[181]....
        /*0a54*/ 	.word	0x00029340


	//   ....[182]....
        /*0a58*/ 	.word	0x00029370


	//   ....[183]....
        /*0a5c*/ 	.word	0x000293a0


	//   ....[184]....
        /*0a60*/ 	.word	0x000293d0


	//   ....[185]....
        /*0a64*/ 	.word	0x00029400


	//   ....[186]....
        /*0a68*/ 	.word	0x000294c0


	//   ....[187]....
        /*0a6c*/ 	.word	0x000294e0


	//   ....[188]....
        /*0a70*/ 	.word	0x00029500


	//   ....[189]....
        /*0a74*/ 	.word	0x00029560


	//   ....[190]....
        /*0a78*/ 	.word	0x00029f80


	//   ....[191]....
        /*0a7c*/ 	.word	0x0002a2c0


	//   ....[192]....
        /*0a80*/ 	.word	0x0002a350


	//   ....[193]....
        /*0a84*/ 	.word	0x0002a3f0


	//   ....[194]....
        /*0a88*/ 	.word	0x0002a480


	//   ....[195]....
        /*0a8c*/ 	.word	0x0002a570


	//   ....[196]....
        /*0a90*/ 	.word	0x0002a600


	//   ....[197]....
        /*0a94*/ 	.word	0x0002a6a0


	//   ....[198]....
        /*0a98*/ 	.word	0x0002a730


	//   ....[199]....
        /*0a9c*/ 	.word	0x0002a820


	//   ....[200]....
        /*0aa0*/ 	.word	0x0002a8b0


	//   ....[201]....
        /*0aa4*/ 	.word	0x0002a950


	//   ....[202]....
        /*0aa8*/ 	.word	0x0002a9e0


	//   ....[203]....
        /*0aac*/ 	.word	0x0002aad0


	//   ....[204]....
        /*0ab0*/ 	.word	0x0002ab60


	//   ....[205]....
        /*0ab4*/ 	.word	0x0002abb0


	//   ....[206]....
        /*0ab8*/ 	.word	0x0002ac00


	//   ....[207]....
        /*0abc*/ 	.word	0x0002aca0


	//   ....[208]....
        /*0ac0*/ 	.word	0x0002ad30


	//   ....[209]....
        /*0ac4*/ 	.word	0x0002ad80


	//   ....[210]....
        /*0ac8*/ 	.word	0x0002add0


	//   ....[211]....
        /*0acc*/ 	.word	0x0002aec0


	//   ....[212]....
        /*0ad0*/ 	.word	0x0002af50


	//   ....[213]....
        /*0ad4*/ 	.word	0x0002afa0


	//   ....[214]....
        /*0ad8*/ 	.word	0x0002aff0


	//   ....[215]....
        /*0adc*/ 	.word	0x0002b080


	//   ....[216]....
        /*0ae0*/ 	.word	0x0002b110


	//   ....[217]....
        /*0ae4*/ 	.word	0x0002b160


	//   ....[218]....
        /*0ae8*/ 	.word	0x0002b1b0


	//   ....[219]....
        /*0aec*/ 	.word	0x0002b550


	//   ....[220]....
        /*0af0*/ 	.word	0x0002b830


	//   ....[221]....
        /*0af4*/ 	.word	0x0002b920


	//   ....[222]....
        /*0af8*/ 	.word	0x0002b9c0


	//   ....[223]....
        /*0afc*/ 	.word	0x0002ba20


	//   ....[224]....
        /*0b00*/ 	.word	0x0002bb40


	//   ....[225]....
        /*0b04*/ 	.word	0x0002bba0


	//   ....[226]....
        /*0b08*/ 	.word	0x0002bcb0


	//   ....[227]....
        /*0b0c*/ 	.word	0x0002bd20


	//   ....[228]....
        /*0b10*/ 	.word	0x0002be30


	//   ....[229]....
        /*0b14*/ 	.word	0x0002bea0


	//   ....[230]....
        /*0b18*/ 	.word	0x0002bfb0


	//   ....[231]....
        /*0b1c*/ 	.word	0x0002c020


	//   ....[232]....
        /*0b20*/ 	.word	0x0002c0c0


	//   ....[233]....
        /*0b24*/ 	.word	0x0002c1d0


	//   ....[234]....
        /*0b28*/ 	.word	0x0002c230


	//   ....[235]....
        /*0b2c*/ 	.word	0x0002c290


	//   ....[236]....
        /*0b30*/ 	.word	0x0002c390


	//   ....[237]....
        /*0b34*/ 	.word	0x0002c3f0


	//   ....[238]....
        /*0b38*/ 	.word	0x0002c500


	//   ....[239]....
        /*0b3c*/ 	.word	0x0002c560


	//   ....[240]....
        /*0b40*/ 	.word	0x0002c670


	//   ....[241]....
        /*0b44*/ 	.word	0x0002c6d0


	//   ....[242]....
        /*0b48*/ 	.word	0x0002c7e0


	//   ....[243]....
        /*0b4c*/ 	.word	0x0002c840


	//   ....[244]....
        /*0b50*/ 	.word	0x0002c950


	//   ....[245]....
        /*0b54*/ 	.word	0x0002c9b0


	//   ....[246]....
        /*0b58*/ 	.word	0x0002cac0


	//   ....[247]....
        /*0b5c*/ 	.word	0x0002cb20


	//   ....[248]....
        /*0b60*/ 	.word	0x0002cc10


	//   ....[249]....
        /*0b64*/ 	.word	0x0002cd40


	//   ....[250]....
        /*0b68*/ 	.word	0x0002cdf0


	//   ....[251]....
        /*0b6c*/ 	.word	0x0002ce60


	//   ....[252]....
        /*0b70*/ 	.word	0x0002cf50


	//   ....[253]....
        /*0b74*/ 	.word	0x0002cfb0


	//   ....[254]....
        /*0b78*/ 	.word	0x0002d080


	//   ....[255]....
        /*0b7c*/ 	.word	0x0002d0e0


	//   ....[0]....
        /*0b80*/ 	.word	0x0002d1b0


	//   ....[1]....
        /*0b84*/ 	.word	0x0002d210


	//   ....[2]....
        /*0b88*/ 	.word	0x0002d2e0


	//   ....[3]....
        /*0b8c*/ 	.word	0x0002d340


	//   ....[4]....
        /*0b90*/ 	.word	0x0002d410


	//   ....[5]....
        /*0b94*/ 	.word	0x0002d500


	//   ....[6]....
        /*0b98*/ 	.word	0x0002d5a0


	//   ....[7]....
        /*0b9c*/ 	.word	0x0002d600


	//   ....[8]....
        /*0ba0*/ 	.word	0x0002d6f0


	//   ....[9]....
        /*0ba4*/ 	.word	0x0002d750


	//   ....[10]....
        /*0ba8*/ 	.word	0x0002d830


	//   ....[11]....
        /*0bac*/ 	.word	0x0002d890


	//   ....[12]....
        /*0bb0*/ 	.word	0x0002d970


	//   ....[13]....
        /*0bb4*/ 	.word	0x0002d9d0


	//   ....[14]....
        /*0bb8*/ 	.word	0x0002dab0


	//   ....[15]....
        /*0bbc*/ 	.word	0x0002db10


	//   ....[16]....
        /*0bc0*/ 	.word	0x0002dbe0


	//   ....[17]....
        /*0bc4*/ 	.word	0x0002dd10


	//   ....[18]....
        /*0bc8*/ 	.word	0x0002ddf0


	//   ....[19]....
        /*0bcc*/ 	.word	0x0002dea0


	//   ....[20]....
        /*0bd0*/ 	.word	0x0002df70


	//   ....[21]....
        /*0bd4*/ 	.word	0x0002dfd0


	//   ....[22]....
        /*0bd8*/ 	.word	0x0002e0a0


	//   ....[23]....
        /*0bdc*/ 	.word	0x0002e100


	//   ....[24]....
        /*0be0*/ 	.word	0x0002e1e0


	//   ....[25]....
        /*0be4*/ 	.word	0x0002e240


	//   ....[26]....
        /*0be8*/ 	.word	0x0002e310


	//   ....[27]....
        /*0bec*/ 	.word	0x0002e370


	//   ....[28]....
        /*0bf0*/ 	.word	0x0002e430


	//   ....[29]....
        /*0bf4*/ 	.word	0x0002e4c0


	//   ....[30]....
        /*0bf8*/ 	.word	0x0002e560


	//   ....[31]....
        /*0bfc*/ 	.word	0x0002e6e0


	//   ....[32]....
        /*0c00*/ 	.word	0x0002e750


	//   ....[33]....
        /*0c04*/ 	.word	0x0002e7c0


	//   ....[34]....
        /*0c08*/ 	.word	0x0002e830


	//   ....[35]....
        /*0c0c*/ 	.word	0x0002e8a0


	//   ....[36]....
        /*0c10*/ 	.word	0x0002e920


	//   ....[37]....
        /*0c14*/ 	.word	0x0002e9a0


	//   ....[38]....
        /*0c18*/ 	.word	0x0002ea30


	//   ....[39]....
        /*0c1c*/ 	.word	0x0002eaa0


	//   ....[40]....
        /*0c20*/ 	.word	0x0002eb10


	//   ....[41]....
        /*0c24*/ 	.word	0x0002eb80


	//   ....[42]....
        /*0c28*/ 	.word	0x0002ec00


	//   ....[43]....
        /*0c2c*/ 	.word	0x0002ec70


	//   ....[44]....
        /*0c30*/ 	.word	0x0002ed00


	//   ....[45]....
        /*0c34*/ 	.word	0x0002ed60


	//   ....[46]....
        /*0c38*/ 	.word	0x0002edf0


	//   ....[47]....
        /*0c3c*/ 	.word	0x0002ef20


	//----- nvinfo : EIATTR_REG_RECONFIG
	.align		4
.L_474:
        /*0c40*/ 	.byte	0x01, 0x54
	.zero		2


	//----- nvinfo : EIATTR_SYSCALL_OFFSETS
	.align		4
        /*0c44*/ 	.byte	0x04, 0x46
        /*0c46*/ 	.short	(.L_476 - .L_475)


	//   ....[0]....
.L_475:
        /*0c48*/ 	.word	0x000022a0


	//   ....[1]....
        /*0c4c*/ 	.word	0x000023f0


	//   ....[2]....
        /*0c50*/ 	.word	0x0000bbb0


	//   ....[3]....
        /*0c54*/ 	.word	0x0000bed0


	//   ....[4]....
        /*0c58*/ 	.word	0x00025a60


	//   ....[5]....
        /*0c5c*/ 	.word	0x00025bb0


	//   ....[6]....
        /*0c60*/ 	.word	0x00025ca0


	//   ....[7]....
        /*0c64*/ 	.word	0x00026c60


	//----- nvinfo : EIATTR_MBARRIER_INSTR_OFFSETS
	.align		4
.L_476:
        /*0c68*/ 	.byte	0x04, 0x39
        /*0c6a*/ 	.short	(.L_478 - .L_477)


	//   ....[0]....
.L_477:
        /*0c6c*/ 	.word	0x00000270
        /*0c70*/ 	.word	0x000000ff
        /*0c74*/ 	.word	0x0002a800
        /*0c78*/ 	.short	0x0100
        /*0c7a*/ 	.byte	0x08
	.zero		1


	//   ....[1]....
        /*0c7c*/ 	.word	0x00000280
        /*0c80*/ 	.word	0x000000ff
        /*0c84*/ 	.word	0x0002a820
        /*0c88*/ 	.short	0x0100
        /*0c8a*/ 	.byte	0x08
	.zero		1


	//   ....[2]....
        /*0c8c*/ 	.word	0x00000370
        /*0c90*/ 	.word	0x000000ff
        /*0c94*/ 	.word	0x0002a830
        /*0c98*/ 	.short	0x0100
        /*0c9a*/ 	.byte	0x08
	.zero		1


	//   ....[3]....
        /*0c9c*/ 	.word	0x00000380
        /*0ca0*/ 	.word	0x000000ff
        /*0ca4*/ 	.word	0x0002a840
        /*0ca8*/ 	.short	0x0100
        /*0caa*/ 	.byte	0x08
	.zero		1


	//   ....[4]....
        /*0cac*/ 	.word	0x00000390
        /*0cb0*/ 	.word	0x000000ff
        /*0cb4*/ 	.word	0x0002a838
        /*0cb8*/ 	.short	0x0100
        /*0cba*/ 	.byte	0x08
	.zero		1


	//   ....[5]....
        /*0cbc*/ 	.word	0x000003a0
        /*0cc0*/ 	.word	0x000000ff
        /*0cc4*/ 	.word	0x0002a848
        /*0cc8*/ 	.short	0x0100
        /*0cca*/ 	.byte	0x08
	.zero		1


	//   ....[6]....
        /*0ccc*/ 	.word	0x000004d0
        /*0cd0*/ 	.word	0x000000ff
        /*0cd4*/ 	.word	0x0002a850
        /*0cd8*/ 	.short	0x0100
        /*0cda*/ 	.byte	0x08
	.zero		1


	//   ....[7]....
        /*0cdc*/ 	.word	0x000004e0
        /*0ce0*/ 	.word	0x000000ff
        /*0ce4*/ 	.word	0x0002a860
        /*0ce8*/ 	.short	0x0100
        /*0cea*/ 	.byte	0x08
	.zero		1


	//   ....[8]....
        /*0cec*/ 	.word	0x000004f0
        /*0cf0*/ 	.word	0x000000ff
        /*0cf4*/ 	.word	0x0002a858
        /*0cf8*/ 	.short	0x0100
        /*0cfa*/ 	.byte	0x08
	.zero		1


	//   ....[9]....
        /*0cfc*/ 	.word	0x00000500
        /*0d00*/ 	.word	0x000000ff
        /*0d04*/ 	.word	0x0002a868
        /*0d08*/ 	.short	0x0100
        /*0d0a*/ 	.byte	0x08
	.zero		1


	//   ....[10]....
        /*0d0c*/ 	.word	0x000005f0
        /*0d10*/ 	.word	0x000000ff
        /*0d14*/ 	.word	0x0002a870
        /*0d18*/ 	.short	0x0100
        /*0d1a*/ 	.byte	0x06
	.zero		1


	//   ....[11]....
        /*0d1c*/ 	.word	0x00000600
        /*0d20*/ 	.word	0x000000ff
        /*0d24*/ 	.word	0x0002a880
        /*0d28*/ 	.short	0x0100
        /*0d2a*/ 	.byte	0x06
	.zero		1


	//   ....[12]....
        /*0d2c*/ 	.word	0x00000610
        /*0d30*/ 	.word	0x000000ff
        /*0d34*/ 	.word	0x0002a878
        /*0d38*/ 	.short	0x0100
        /*0d3a*/ 	.byte	0x06
	.zero		1


	//   ....[13]....
        /*0d3c*/ 	.word	0x00000620
        /*0d40*/ 	.word	0x000000ff
        /*0d44*/ 	.word	0x0002a888
        /*0d48*/ 	.short	0x0100
        /*0d4a*/ 	.byte	0x06
	.zero		1


	//   ....[14]....
        /*0d4c*/ 	.word	0x00000750
        /*0d50*/ 	.word	0x000000ff
        /*0d54*/ 	.word	0x0002a890
        /*0d58*/ 	.short	0x0100
        /*0d5a*/ 	.byte	0x08
	.zero		1


	//   ....[15]....
        /*0d5c*/ 	.word	0x00000760
        /*0d60*/ 	.word	0x000000ff
        /*0d64*/ 	.word	0x0002a8a0
        /*0d68*/ 	.short	0x0100
        /*0d6a*/ 	.byte	0x08
	.zero		1


	//   ....[16]....
        /*0d6c*/ 	.word	0x00000770
        /*0d70*/ 	.word	0x000000ff
        /*0d74*/ 	.word	0x0002a898
        /*0d78*/ 	.short	0x0100
        /*0d7a*/ 	.byte	0x08
	.zero		1


	//   ....[17]....
        /*0d7c*/ 	.word	0x00000780
        /*0d80*/ 	.word	0x000000ff
        /*0d84*/ 	.word	0x0002a8a8
        /*0d88*/ 	.short	0x0100
        /*0d8a*/ 	.byte	0x08
	.zero		1


	//   ....[18]....
        /*0d8c*/ 	.word	0x000008b0
        /*0d90*/ 	.word	0x000000ff
        /*0d94*/ 	.word	0x0002a8b0
        /*0d98*/ 	.short	0x0100
        /*0d9a*/ 	.byte	0x08
	.zero		1


	//   ....[19]....
        /*0d9c*/ 	.word	0x000008c0
        /*0da0*/ 	.word	0x000000ff
        /*0da4*/ 	.word	0x0002a8c0
        /*0da8*/ 	.short	0x0100
        /*0daa*/ 	.byte	0x08
	.zero		1


	//   ....[20]....
        /*0dac*/ 	.word	0x000008d0
        /*0db0*/ 	.word	0x000000ff
        /*0db4*/ 	.word	0x0002a8b8
        /*0db8*/ 	.short	0x0100
        /*0dba*/ 	.byte	0x08
	.zero		1


	//   ....[21]....
        /*0dbc*/ 	.word	0x000008e0
        /*0dc0*/ 	.word	0x000000ff
        /*0dc4*/ 	.word	0x0002a8c8
        /*0dc8*/ 	.short	0x0100
        /*0dca*/ 	.byte	0x08
	.zero		1


	//   ....[22]....
        /*0dcc*/ 	.word	0x00003e80
        /*0dd0*/ 	.word	0x00000056
        /*0dd4*/ 	.word	0x0002a890
        /*0dd8*/ 	.short	0x010a
        /*0dda*/ 	.byte	0x3f
	.zero		1


	//   ....[23]....
        /*0ddc*/ 	.word	0x00007480
        /*0de0*/ 	.word	0x00000056
        /*0de4*/ 	.word	0x0002a890
        /*0de8*/ 	.short	0x010a
        /*0dea*/ 	.byte	0x3f
	.zero		1


	//   ....[24]....
        /*0dec*/ 	.word	0x0000a310
        /*0df0*/ 	.word	0x00000056
        /*0df4*/ 	.word	0x0002a890
        /*0df8*/ 	.short	0x010a
        /*0dfa*/ 	.byte	0x3f
	.zero		1


	//   ....[25]....
        /*0dfc*/ 	.word	0x0000aab0
        /*0e00*/ 	.word	0x0000000b
        /*0e04*/ 	.word	0x00000000
        /*0e08*/ 	.short	0x0101
        /*0e0a*/ 	.byte	0x3f
	.zero		1


	//   ....[26]....
        /*0e0c*/ 	.word	0x0000aaf0
        /*0e10*/ 	.word	0x00000056
        /*0e14*/ 	.word	0x0002a8b0
        /*0e18*/ 	.short	0x010a
        /*0e1a*/ 	.byte	0x3f
	.zero		1


	//   ....[27]....
        /*0e1c*/ 	.word	0x0000b080
        /*0e20*/ 	.word	0x00000056
        /*0e24*/ 	.word	0x00000000
        /*0e28*/ 	.short	0x0101
        /*0e2a*/ 	.byte	0x3f
	.zero		1


	//   ....[28]....
        /*0e2c*/ 	.word	0x0000bc30
        /*0e30*/ 	.word	0x00000002
        /*0e34*/ 	.word	0x0002a800
        /*0e38*/ 	.short	0x010a
        /*0e3a*/ 	.byte	0x3f
	.zero		1


	//   ....[29]....
        /*0e3c*/ 	.word	0x0000bc80
        /*0e40*/ 	.word	0x00000002
        /*0e44*/ 	.word	0x0002a800
        /*0e48*/ 	.short	0x010a
        /*0e4a*/ 	.byte	0x3f
	.zero		1


	//   ....[30]....
        /*0e4c*/ 	.word	0x0000d060
        /*0e50*/ 	.word	0x00000002
        /*0e54*/ 	.word	0x0002a800
        /*0e58*/ 	.short	0x010a
        /*0e5a*/ 	.byte	0x3f
	.zero		1


	//   ....[31]....
        /*0e5c*/ 	.word	0x00010250
        /*0e60*/ 	.word	0x00000002
        /*0e64*/ 	.word	0x0002a800
        /*0e68*/ 	.short	0x010a
        /*0e6a*/ 	.byte	0x3f
	.zero		1


	//   ....[32]....
        /*0e6c*/ 	.word	0x00012af0
        /*0e70*/ 	.word	0x00000009
        /*0e74*/ 	.word	0x0002a830
        /*0e78*/ 	.short	0x010a
        /*0e7a*/ 	.byte	0x3f
	.zero		1


	//   ....[33]....
        /*0e7c*/ 	.word	0x00012b30
        /*0e80*/ 	.word	0x00000009
        /*0e84*/ 	.word	0x0002a830
        /*0e88*/ 	.short	0x010a
        /*0e8a*/ 	.byte	0x3f
	.zero		1


	//   ....[34]....
        /*0e8c*/ 	.word	0x00013570
        /*0e90*/ 	.word	0x00000005
        /*0e94*/ 	.word	0x00000000
        /*0e98*/ 	.short	0x0101
        /*0e9a*/ 	.byte	0x3f
	.zero		1


	//   ....[35]....
        /*0e9c*/ 	.word	0x000159a0
        /*0ea0*/ 	.word	0x00000009
        /*0ea4*/ 	.word	0x0002a830
        /*0ea8*/ 	.short	0x010a
        /*0eaa*/ 	.byte	0x3f
	.zero		1


	//   ....[36]....
        /*0eac*/ 	.word	0x00015a20
        /*0eb0*/ 	.word	0x00000009
        /*0eb4*/ 	.word	0x0002a830
        /*0eb8*/ 	.short	0x010a
        /*0eba*/ 	.byte	0x3f
	.zero		1


	//   ....[37]....
        /*0ebc*/ 	.word	0x00016710
        /*0ec0*/ 	.word	0x00000015
        /*0ec4*/ 	.word	0x0002a850
        /*0ec8*/ 	.short	0x010a
        /*0eca*/ 	.byte	0x3f
	.zero		1


	//   ....[38]....
        /*0ecc*/ 	.word	0x00016760
        /*0ed0*/ 	.word	0x00000015
        /*0ed4*/ 	.word	0x0002a850
        /*0ed8*/ 	.short	0x010a
        /*0eda*/ 	.byte	0x3f
	.zero		1


	//   ....[39]....
        /*0edc*/ 	.word	0x00016b10
        /*0ee0*/ 	.word	0x00000009
        /*0ee4*/ 	.word	0x00000000
        /*0ee8*/ 	.short	0x0101
        /*0eea*/ 	.byte	0x3f
	.zero		1


	//   ....[40]....
        /*0eec*/ 	.word	0x00018b20
        /*0ef0*/ 	.word	0x00000015
        /*0ef4*/ 	.word	0x00000000
        /*0ef8*/ 	.short	0x0101
        /*0efa*/ 	.byte	0x3f
	.zero		1


	//   ....[41]....
        /*0efc*/ 	.word	0x000190a0
        /*0f00*/ 	.word	0x00000014
        /*0f04*/ 	.word	0x0002a830
        /*0f08*/ 	.short	0x010a
        /*0f0a*/ 	.byte	0x3f
	.zero		1


	//   ....[42]....
        /*0f0c*/ 	.word	0x00019120
        /*0f10*/ 	.word	0x00000014
        /*0f14*/ 	.word	0x0002a830
        /*0f18*/ 	.short	0x010a
        /*0f1a*/ 	.byte	0x3f
	.zero		1


	//   ....[43]....
        /*0f1c*/ 	.word	0x00019e10
        /*0f20*/ 	.word	0x00000015
        /*0f24*/ 	.word	0x0002a850
        /*0f28*/ 	.short	0x010a
        /*0f2a*/ 	.byte	0x3f
	.zero		1


	//   ....[44]....
        /*0f2c*/ 	.word	0x00019e60
        /*0f30*/ 	.word	0x00000015
        /*0f34*/ 	.word	0x0002a850
        /*0f38*/ 	.short	0x010a
        /*0f3a*/ 	.byte	0x3f
	.zero		1


	//   ....[45]....
        /*0f3c*/ 	.word	0x0001a960
        /*0f40*/ 	.word	0x0000006a
        /*0f44*/ 	.word	0x00000000
        /*0f48*/ 	.short	0x0101
        /*0f4a*/ 	.byte	0x3f
	.zero		1


	//   ....[46]....
        /*0f4c*/ 	.word	0x0001af50
        /*0f50*/ 	.word	0x00000015
        /*0f54*/ 	.word	0x00000000
        /*0f58*/ 	.short	0x0101
        /*0f5a*/ 	.byte	0x3f
	.zero		1


	//   ....[47]....
        /*0f5c*/ 	.word	0x0001b240
        /*0f60*/ 	.word	0x00000000
        /*0f64*/ 	.word	0x0002a830
        /*0f68*/ 	.short	0x010a
        /*0f6a*/ 	.byte	0x3f
	.zero		1


	//   ....[48]....
        /*0f6c*/ 	.word	0x0001b2c0
        /*0f70*/ 	.word	0x00000000
        /*0f74*/ 	.word	0x0002a830
        /*0f78*/ 	.short	0x010a
        /*0f7a*/ 	.byte	0x3f
	.zero		1


	//   ....[49]....
        /*0f7c*/ 	.word	0x0001bfb0
        /*0f80*/ 	.word	0x0000000f
        /*0f84*/ 	.word	0x0002a850
        /*0f88*/ 	.short	0x010a
        /*0f8a*/ 	.byte	0x3f
	.zero		1


	//   ....[50]....
        /*0f8c*/ 	.word	0x0001c000
        /*0f90*/ 	.word	0x0000000f
        /*0f94*/ 	.word	0x0002a850
        /*0f98*/ 	.short	0x010a
        /*0f9a*/ 	.byte	0x3f
	.zero		1


	//   ....[51]....
        /*0f9c*/ 	.word	0x0001c440
        /*0fa0*/ 	.word	0x00000005
        /*0fa4*/ 	.word	0x00000000
        /*0fa8*/ 	.short	0x0101
        /*0faa*/ 	.byte	0x3f
	.zero		1


	//   ....[52]....
        /*0fac*/ 	.word	0x0001e3a0
        /*0fb0*/ 	.word	0x0000000f
        /*0fb4*/ 	.word	0x00000000
        /*0fb8*/ 	.short	0x0101
        /*0fba*/ 	.byte	0x3f
	.zero		1


	//   ....[53]....
        /*0fbc*/ 	.word	0x0001e990
        /*0fc0*/ 	.word	0x00000005
        /*0fc4*/ 	.word	0x0002a850
        /*0fc8*/ 	.short	0x010a
        /*0fca*/ 	.byte	0x3f
	.zero		1


	//   ....[54]....
        /*0fcc*/ 	.word	0x0001ea30
        /*0fd0*/ 	.word	0x00000005
        /*0fd4*/ 	.word	0x0002a850
        /*0fd8*/ 	.short	0x010a
        /*0fda*/ 	.byte	0x3f
	.zero		1


	//   ....[55]....
        /*0fdc*/ 	.word	0x0001ef30
        /*0fe0*/ 	.word	0x00000005
        /*0fe4*/ 	.word	0x00000000
        /*0fe8*/ 	.short	0x0101
        /*0fea*/ 	.byte	0x3f
	.zero		1


	//   ....[56]....
        /*0fec*/ 	.word	0x00020530
        /*0ff0*/ 	.word	0x00000000
        /*0ff4*/ 	.word	0x00000000
        /*0ff8*/ 	.short	0x0101
        /*0ffa*/ 	.byte	0x3f
	.zero		1


	//   ....[57]....
        /*0ffc*/ 	.word	0x00020bb0
        /*1000*/ 	.word	0x00000006
        /*1004*/ 	.word	0x00000000
        /*1008*/ 	.short	0x0101
        /*100a*/ 	.byte	0x3f
	.zero		1


	//   ....[58]....
        /*100c*/ 	.word	0x00024080
        /*1010*/ 	.word	0x00000011
        /*1014*/ 	.word	0x0002a820
        /*1018*/ 	.short	0x010a
        /*101a*/ 	.byte	0x3f
	.zero		1


	//   ....[59]....
        /*101c*/ 	.word	0x00024110
        /*1020*/ 	.word	0x0000000c
        /*1024*/ 	.word	0x0002a8a0
        /*1028*/ 	.short	0x010a
        /*102a*/ 	.byte	0x3f
	.zero		1


	//   ....[60]....
        /*102c*/ 	.word	0x00024550
        /*1030*/ 	.word	0x0000000c
        /*1034*/ 	.word	0x0002a8c0
        /*1038*/ 	.short	0x010a
        /*103a*/ 	.byte	0x3f
	.zero		1


	//   ....[61]....
        /*103c*/ 	.word	0x00024980
        /*1040*/ 	.word	0x0000000a
        /*1044*/ 	.word	0x0002a8a0
        /*1048*/ 	.short	0x010a
        /*104a*/ 	.byte	0x3f
	.zero		1


	//   ....[62]....
        /*104c*/ 	.word	0x00024db0
        /*1050*/ 	.word	0x0000000a
        /*1054*/ 	.word	0x0002a8c0
        /*1058*/ 	.short	0x010a
        /*105a*/ 	.byte	0x3f
	.zero		1


	//   ....[63]....
        /*105c*/ 	.word	0x000262b0
        /*1060*/ 	.word	0x00000007
        /*1064*/ 	.word	0x0002a840
        /*1068*/ 	.short	0x010a
        /*106a*/ 	.byte	0x3f
	.zero		1


	//   ....[64]....
        /*106c*/ 	.word	0x00026960
        /*1070*/ 	.word	0x00000007
        /*1074*/ 	.word	0x0002a830
        /*1078*/ 	.short	0x0107
        /*107a*/ 	.byte	0x3f
	.zero		1


	//   ....[65]....
        /*107c*/ 	.word	0x00026a10
        /*1080*/ 	.word	0x00000007
        /*1084*/ 	.word	0x0002a830
        /*1088*/ 	.short	0x0101
        /*108a*/ 	.byte	0x3f
	.zero		1


	//   ....[66]....
        /*108c*/ 	.word	0x00027600
        /*1090*/ 	.word	0x00000011
        /*1094*/ 	.word	0x0002a800
        /*1098*/ 	.short	0x0107
        /*109a*/ 	.byte	0x3f
	.zero		1


	//   ....[67]....
        /*109c*/ 	.word	0x00027710
        /*10a0*/ 	.word	0x00000011
        /*10a4*/ 	.word	0x0002a800
        /*10a8*/ 	.short	0x0101
        /*10aa*/ 	.byte	0x3f
	.zero		1


	//   ....[68]....
        /*10ac*/ 	.word	0x00027730
        /*10b0*/ 	.word	0x00000011
        /*10b4*/ 	.word	0x0002a820
        /*10b8*/ 	.short	0x010a
        /*10ba*/ 	.byte	0x3f
	.zero		1


	//   ....[69]....
        /*10bc*/ 	.word	0x00027aa0
        /*10c0*/ 	.word	0x00000005
        /*10c4*/ 	.word	0x0002a840
        /*10c8*/ 	.short	0x010a
        /*10ca*/ 	.byte	0x3f
	.zero		1


	//   ....[70]....
        /*10cc*/ 	.word	0x00027f80
        /*10d0*/ 	.word	0x00000005
        /*10d4*/ 	.word	0x0002a830
        /*10d8*/ 	.short	0x0107
        /*10da*/ 	.byte	0x3f
	.zero		1


	//   ....[71]....
        /*10dc*/ 	.word	0x00028030
        /*10e0*/ 	.word	0x00000005
        /*10e4*/ 	.word	0x0002a830
        /*10e8*/ 	.short	0x0101
        /*10ea*/ 	.byte	0x3f
	.zero		1


	//   ....[72]....
        /*10ec*/ 	.word	0x00028090
        /*10f0*/ 	.word	0x00000005
        /*10f4*/ 	.word	0x0002a860
        /*10f8*/ 	.short	0x010a
        /*10fa*/ 	.byte	0x3f
	.zero		1


	//   ....[73]....
        /*10fc*/ 	.word	0x000284f0
        /*1100*/ 	.word	0x00000005
        /*1104*/ 	.word	0x0002a850
        /*1108*/ 	.short	0x0107
        /*110a*/ 	.byte	0x3f
	.zero		1


	//   ....[74]....
        /*110c*/ 	.word	0x00028650
        /*1110*/ 	.word	0x00000005
        /*1114*/ 	.word	0x0002a850
        /*1118*/ 	.short	0x0101
        /*111a*/ 	.byte	0x3f
	.zero		1


	//   ....[75]....
        /*111c*/ 	.word	0x000288a0
        /*1120*/ 	.word	0x00000000
        /*1124*/ 	.word	0x0002a860
        /*1128*/ 	.short	0x010a
        /*112a*/ 	.byte	0x3f
	.zero		1


	//   ....[76]....
        /*112c*/ 	.word	0x00028d00
        /*1130*/ 	.word	0x00000000
        /*1134*/ 	.word	0x0002a850
        /*1138*/ 	.short	0x0107
        /*113a*/ 	.byte	0x3f
	.zero		1


	//   ....[77]....
        /*113c*/ 	.word	0x00028db0
        /*1140*/ 	.word	0x00000000
        /*1144*/ 	.word	0x0002a850
        /*1148*/ 	.short	0x0101
        /*114a*/ 	.byte	0x3f
	.zero		1


	//   ....[78]....
        /*114c*/ 	.word	0x00029f00
        /*1150*/ 	.word	0x00000007
        /*1154*/ 	.word	0x0002a820
        /*1158*/ 	.short	0x010a
        /*115a*/ 	.byte	0x3f
	.zero		1


	//   ....[79]....
        /*115c*/ 	.word	0x0002a090
        /*1160*/ 	.word	0x00000005
        /*1164*/ 	.word	0x0002a840
        /*1168*/ 	.short	0x010a
        /*116a*/ 	.byte	0x3f
	.zero		1


	//   ....[80]....
        /*116c*/ 	.word	0x0002a130
        /*1170*/ 	.word	0x00000003
        /*1174*/ 	.word	0x0002a840
        /*1178*/ 	.short	0x010a
        /*117a*/ 	.byte	0x3f
	.zero		1


	//   ....[81]....
        /*117c*/ 	.word	0x0002a170
        /*1180*/ 	.word	0x00000005
        /*1184*/ 	.word	0x0002a860
        /*1188*/ 	.short	0x010a
        /*118a*/ 	.byte	0x3f
	.zero		1


	//   ....[82]....
        /*118c*/ 	.word	0x0002a1b0
        /*1190*/ 	.word	0x00000003
        /*1194*/ 	.word	0x0002a860
        /*1198*/ 	.short	0x010a
        /*119a*/ 	.byte	0x3f
	.zero		1


	//   ....[83]....
        /*119c*/ 	.word	0x0002a210
        /*11a0*/ 	.word	0x00000056
        /*11a4*/ 	.word	0x0002a890
        /*11a8*/ 	.short	0x010a
        /*11aa*/ 	.byte	0x3f
	.zero		1


	//   ....[84]....
        /*11ac*/ 	.word	0x0002a4c0
        /*11b0*/ 	.word	0x00000056
        /*11b4*/ 	.word	0x0002a890
        /*11b8*/ 	.short	0x010a
        /*11ba*/ 	.byte	0x3f
	.zero		1


	//   ....[85]....
        /*11bc*/ 	.word	0x0002a770
        /*11c0*/ 	.word	0x00000056
        /*11c4*/ 	.word	0x0002a890
        /*11c8*/ 	.short	0x010a
        /*11ca*/ 	.byte	0x3f
	.zero		1


	//   ....[86]....
        /*11cc*/ 	.word	0x0002aa20
        /*11d0*/ 	.word	0x00000056
        /*11d4*/ 	.word	0x0002a8b0
        /*11d8*/ 	.short	0x010a
        /*11da*/ 	.byte	0x3f
	.zero		1


	//   ....[87]....
        /*11dc*/ 	.word	0x0002ae10
        /*11e0*/ 	.word	0x00000002
        /*11e4*/ 	.word	0x0002a800
        /*11e8*/ 	.short	0x010a
        /*11ea*/ 	.byte	0x3f
	.zero		1


	//   ....[88]....
        /*11ec*/ 	.word	0x0002b1f0
        /*11f0*/ 	.word	0x00000002
        /*11f4*/ 	.word	0x0002a800
        /*11f8*/ 	.short	0x010a
        /*11fa*/ 	.byte	0x3f
	.zero		1


	//   ....[89]....
        /*11fc*/ 	.word	0x0002b240
        /*1200*/ 	.word	0x00000009
        /*1204*/ 	.word	0x0002a830
        /*1208*/ 	.short	0x010a
        /*120a*/ 	.byte	0x3f
	.zero		1


	//   ....[90]....
        /*120c*/ 	.word	0x0002b290
        /*1210*/ 	.word	0x00000009
        /*1214*/ 	.word	0x0002a830
        /*1218*/ 	.short	0x010a
        /*121a*/ 	.byte	0x3f
	.zero		1


	//   ....[91]....
        /*121c*/ 	.word	0x0002b2e0
        /*1220*/ 	.word	0x00000015
        /*1224*/ 	.word	0x0002a850
        /*1228*/ 	.short	0x010a
        /*122a*/ 	.byte	0x3f
	.zero		1


	//   ....[92]....
        /*122c*/ 	.word	0x0002b330
        /*1230*/ 	.word	0x00000014
        /*1234*/ 	.word	0x0002a830
        /*1238*/ 	.short	0x010a
        /*123a*/ 	.byte	0x3f
	.zero		1


	//   ....[93]....
        /*123c*/ 	.word	0x0002b380
        /*1240*/ 	.word	0x00000015
        /*1244*/ 	.word	0x0002a850
        /*1248*/ 	.short	0x010a
        /*124a*/ 	.byte	0x3f
	.zero		1


	//   ....[94]....
        /*124c*/ 	.word	0x0002b3d0
        /*1250*/ 	.word	0x00000000
        /*1254*/ 	.word	0x0002a830
        /*1258*/ 	.short	0x010a
        /*125a*/ 	.byte	0x3f
	.zero		1


	//   ....[95]....
        /*125c*/ 	.word	0x0002b420
        /*1260*/ 	.word	0x0000000f
        /*1264*/ 	.word	0x0002a850
        /*1268*/ 	.short	0x010a
        /*126a*/ 	.byte	0x3f
	.zero		1


	//   ....[96]....
        /*126c*/ 	.word	0x0002b470
        /*1270*/ 	.word	0x00000005
        /*1274*/ 	.word	0x0002a850
        /*1278*/ 	.short	0x010a
        /*127a*/ 	.byte	0x3f
	.zero		1


	//   ....[97]....
        /*127c*/ 	.word	0x0002b610
        /*1280*/ 	.word	0x00000011
        /*1284*/ 	.word	0x0002a820
        /*1288*/ 	.short	0x010a
        /*128a*/ 	.byte	0x3f
	.zero		1


	//   ....[98]....
        /*128c*/ 	.word	0x0002b660
        /*1290*/ 	.word	0x0000000c
        /*1294*/ 	.word	0x0002a8a0
        /*1298*/ 	.short	0x010a
        /*129a*/ 	.byte	0x3f
	.zero		1


	//   ....[99]....
        /*129c*/ 	.word	0x0002b6b0
        /*12a0*/ 	.word	0x0000000c
        /*12a4*/ 	.word	0x0002a8c0
        /*12a8*/ 	.short	0x010a
        /*12aa*/ 	.byte	0x3f
	.zero		1


	//   ....[100]....
        /*12ac*/ 	.word	0x0002b700
        /*12b0*/ 	.word	0x0000000a
        /*12b4*/ 	.word	0x0002a8a0
        /*12b8*/ 	.short	0x010a
        /*12ba*/ 	.byte	0x3f
	.zero		1


	//   ....[101]....
        /*12bc*/ 	.word	0x0002b750
        /*12c0*/ 	.word	0x0000000a
        /*12c4*/ 	.word	0x0002a8c0
        /*12c8*/ 	.short	0x010a
        /*12ca*/ 	.byte	0x3f
	.zero		1


	//   ....[102]....
        /*12cc*/ 	.word	0x0002b870
        /*12d0*/ 	.word	0x00000007
        /*12d4*/ 	.word	0x0002a840
        /*12d8*/ 	.short	0x010a
        /*12da*/ 	.byte	0x3f
	.zero		1


	//   ....[103]....
        /*12dc*/ 	.word	0x0002cc40
        /*12e0*/ 	.word	0x00000011
        /*12e4*/ 	.word	0x0002a820
        /*12e8*/ 	.short	0x010a
        /*12ea*/ 	.byte	0x3f
	.zero		1


	//   ....[104]....
        /*12ec*/ 	.word	0x0002cc90
        /*12f0*/ 	.word	0x00000005
        /*12f4*/ 	.word	0x0002a840
        /*12f8*/ 	.short	0x010a
        /*12fa*/ 	.byte	0x3f
	.zero		1


	//   ....[105]....
        /*12fc*/ 	.word	0x0002d450
        /*1300*/ 	.word	0x00000005
        /*1304*/ 	.word	0x0002a860
        /*1308*/ 	.short	0x010a
        /*130a*/ 	.byte	0x3f
	.zero		1


	//   ....[106]....
        /*130c*/ 	.word	0x0002dc60
        /*1310*/ 	.word	0x00000000
        /*1314*/ 	.word	0x0002a860
        /*1318*/ 	.short	0x010a
        /*131a*/ 	.byte	0x3f
	.zero		1


	//   ....[107]....
        /*131c*/ 	.word	0x0002ee40
        /*1320*/ 	.word	0x00000007
        /*1324*/ 	.word	0x0002a820
        /*1328*/ 	.short	0x010a
        /*132a*/ 	.byte	0x3f
	.zero		1


	//   ....[108]....
        /*132c*/ 	.word	0x0002efe0
        /*1330*/ 	.word	0x00000005
        /*1334*/ 	.word	0x0002a840
        /*1338*/ 	.short	0x010a
        /*133a*/ 	.byte	0x3f
	.zero		1


	//   ....[109]....
        /*133c*/ 	.word	0x0002f030
        /*1340*/ 	.word	0x00000003
        /*1344*/ 	.word	0x0002a840
        /*1348*/ 	.short	0x010a
        /*134a*/ 	.byte	0x3f
	.zero		1


	//   ....[110]....
        /*134c*/ 	.word	0x0002f080
        /*1350*/ 	.word	0x00000005
        /*1354*/ 	.word	0x0002a860
        /*1358*/ 	.short	0x010a
        /*135a*/ 	.byte	0x3f
	.zero		1


	//----- nvinfo : EIATTR_NUM_MBARRIERS
	.align		4
.L_478:
        /*135c*/ 	.byte	0x03, 0x38
        /*135e*/ 	.short	0x0016


	//----- nvinfo : EIATTR_EXIT_INSTR_OFFSETS
	.align		4
        /*1360*/ 	.byte	0x04, 0x1c
        /*1362*/ 	.short	(.L_480 - .L_479)


	//   ....[0]....
.L_479:
        /*1364*/ 	.word	0x0002a200


	//----- nvinfo : EIATTR_MAX_THREADS
	.align		4
.L_480:
        /*1368*/ 	.byte	0x04, 0x05
        /*136a*/ 	.short	(.L_482 - .L_481)
.L_481:
        /*136c*/ 	.word	0x00000180
        /*1370*/ 	.word	0x00000001
        /*1374*/ 	.word	0x00000001


	//----- nvinfo : EIATTR_CRS_STACK_SIZE
	.align		4
.L_482:
        /*1378*/ 	.byte	0x04, 0x1e
        /*137a*/ 	.short	(.L_484 - .L_483)
.L_483:
        /*137c*/ 	.word	0x00000000


	//----- nvinfo : EIATTR_CBANK_PARAM_SIZE
	.align		4
.L_484:
        /*1380*/ 	.byte	0x03, 0x19
        /*1382*/ 	.short	0x0af0


	//----- nvinfo : EIATTR_PARAM_CBANK
	.align		4
        /*1384*/ 	.byte	0x04, 0x0a
        /*1386*/ 	.short	(.L_486 - .L_485)
	.align		4
.L_485:
        /*1388*/ 	.word	index@(.nv.constant0._ZN7cutlass13device_kernelIN5flash11enable_sm90INS1_16FlashAttnFwdSm90INS1_25CollectiveMainloopFwdSm90ILi2EN4cute5tupleIJNS5_1CILi1EEES8_S8_EEENS6_IJNS7_ILi128EEENS7_ILi96EEENS7_ILi192EEEEEELi128ENS_6half_tEfNS_4arch4Sm90ELb0ELb1ELb0ELb1ELb1ELb1ELb0ELb1ELb1ELb1ELb1ELb0EEENS1_21CollectiveEpilogueFwdINS6_IJSA_SA_SB_EEES9_SE_SG_Li256ELb1ELb1ELb1ELb0EEENS1_36VarlenDynamicPersistentTileSchedulerILi128ELi96ELi256ELi128ELb1ELb1ELb1ELb1ELb0ELb1EEEEEEEEEvNT_6ParamsE)
        /*138c*/ 	.short	0x0210
        /*138e*/ 	.short	0x0af0


	//----- nvinfo : EIATTR_SW_WAR
	.align		4
.L_486:
        /*1390*/ 	.byte	0x04, 0x36
        /*1392*/ 	.short	(.L_488 - .L_487)
.L_487:
        /*1394*/ 	.word	0x00000008
.L_488:


//--------------------- .nv.info._ZN7cutlass13device_kernelIN5flash11enable_sm90INS1_16FlashAttnFwdSm90INS1_25CollectiveMainloopFwdSm90ILi2EN4cute5tupleIJNS5_1CILi1EEES8_S8_EEENS6_IJNS7_ILi128EEENS7_ILi96EEENS7_ILi192EEEEEELi128ENS_6half_tEfNS_4arch4Sm90ELb1ELb0ELb0ELb0ELb1ELb0ELb0ELb1ELb1ELb1ELb1ELb0EEENS1_21CollectiveEpilogueFwdINS6_IJSA_SA_SB_EEES9_SE_SG_Li256ELb0ELb1ELb1ELb0EEENS1_19SingleTileSchedulerILb0ELb1ELb1ELi128EEEEEEEEEvNT_6ParamsE --------------------------
	.section	.nv.info._ZN7cutlass13device_kernelIN5flash11enable_sm90INS1_16FlashAttnFwdSm90INS1_25CollectiveMainloopFwdSm90ILi2EN4cute5tupleIJNS5_1CILi1EEES8_S8_EEENS6_IJNS7_ILi128EEENS7_ILi96EEENS7_ILi192EEEEEELi128ENS_6half_tEfNS_4arch4Sm90ELb1ELb0ELb0ELb0ELb1ELb0ELb0ELb1ELb1ELb1ELb1ELb0EEENS1_21CollectiveEpilogueFwdINS6_IJSA_SA_SB_EEES9_SE_SG_Li256ELb0ELb1ELb1ELb0EEENS1_19SingleTileSchedulerILb0ELb1ELb1ELi128EEEEEEEEEvNT_6ParamsE,"",@"SHT_CUDA_INFO"
	.sectionflags	@""
	.align	4


	//----- nvinfo : EIATTR_CUDA_API_VERSION
	.align		4
        /*0000*/ 	.byte	0x04, 0x37
        /*0002*/ 	.short	(.L_490 - .L_489)
.L_489:
        /*0004*/ 	.word	0x00000082


	//----- nvinfo : EIATTR_KPARAM_INFO
	.align		4
.L_490:
        /*0008*/ 	.byte	0x04, 0x17
        /*000a*/ 	.short	(.L_492 - .L_491)
.L_491:
        /*000c*/ 	.word	0x00000000
        /*0010*/ 	.short	0x0000
        /*0012*/ 	.short	0x0070
        /*0014*/ 	.byte	0x00, 0xf0, 0x01, 0x28


	//----- nvinfo : EIATTR_SPARSE_MMA_MASK
	.align		4
.L_492:
        /*0018*/ 	.byte	0x03, 0x50
        /*001a*/ 	.short	0x0000


	//----- nvinfo : EIATTR_MAXREG_COUNT
	.align		4
        /*001c*/ 	.byte	0x03, 0x1b
        /*001e*/ 	.short	0x00a8


	//----- nvinfo : EIATTR_NUM_BARRIERS
	.align		4
        /*0020*/ 	.byte	0x02, 0x4c
        /*0022*/ 	.byte	0x09
	.zero		1


	//----- nvinfo : EIATTR_EXTERNS
	.align		4
        /*0024*/ 	.byte	0x04, 0x0f
        /*0026*/ 	.short	(.L_494 - .L_493)


	//   ....[0]....
	.align		4
.L_493:
        /*0028*/ 	.word	index@(__assertfail)


	//----- nvinfo : EIATTR_MERCURY_ISA_VERSION
	.align		4
.L_494:
        /*002c*/ 	.byte	0x03, 0x5f
        /*002e*/ 	.short	0x0101


	//----- nvinfo : EIATTR_INT_WARP_WIDE_INSTR_OFFSETS
	.align		4
        /*0030*/ 	.byte	0x04, 0x31
        /*0032*/ 	.short	(.L_496 - .L_495)


	//   ....[0]....
.L_495:
        /*0034*/ 	.word	0x000000b0


	//   ....[1]....
        /*0038*/ 	.word	0x000000c0


	//   ....[2]....
        /*003c*/ 	.word	0x00000160


	//----- nvinfo : EIATTR_COOP_GROUP_MASK_REGIDS
	.align		4
.L_496:
        /*0040*/ 	.byte	0x04, 0x29
        /*0042*/ 	.short	(.L_498 - .L_497)


	//   ....[0]....
.L_497:
        /*0044*/ 	.word	0xffffffff


	//   ....[1]....
        /*0048*/ 	.word	0xffffffff


	//   ....[2]....
        /*004c*/ 	.word	0xffffffff


	//   ....[3]....
        /*0050*/ 	.word	0xffffffff


	//   ....[4]....
        /*0054*/ 	.word	0xffffffff


	//   ....[5]....
        /*0058*/ 	.word	0xffffffff


	//   ....[6]....
        /*005c*/ 	.word	0xffffffff


	//   ....[7]....
        /*0060*/ 	.word	0xffffffff


	//   ....[8]....
        /*0064*/ 	.word	0xffffffff


	//   ....[9]....
        /*0068*/ 	.word	0xffffffff


	//   ....[10]....
        /*006c*/ 	.word	0xffffffff


	//   ....[11]....
        /*0070*/ 	.word	0xffffffff


	//   ....[12]....
        /*0074*/ 	.word	0xffffffff


	//   ....[13]....
        /*0078*/ 	.word	0xffffffff


	//   ....[14]....
        /*007c*/ 	.word	0xffffffff


	//   ....[15]....
        /*0080*/ 	.word	0xffffffff


	//   ....[16]....
        /*0084*/ 	.word	0xffffffff


	//   ....[17]....
        /*0088*/ 	.word	0xffffffff


	//   ....[18]....
        /*008c*/ 	.word	0xffffffff


	//   ....[19]....
        /*0090*/ 	.word	0xffffffff


	//   ....[20]....
        /*0094*/ 	.word	0xffffffff


	//   ....[21]....
        /*0098*/ 	.word	0xffffffff


	//   ....[22]....
        /*009c*/ 	.word	0xffffffff


	//   ....[23]....
        /*00a0*/ 	.word	0xffffffff


	//   ....[24]....
        /*00a4*/ 	.word	0xffffffff


	//   ....[25]....
        /*00a8*/ 	.word	0xffffffff


	//   ....[26]....
        /*00ac*/ 	.word	0xffffffff


	//   ....[27]....
        /*00b0*/ 	.word	0xffffffff


	//   ....[28]....
        /*00b4*/ 	.word	0xffffffff


	//   ....[29]....
        /*00b8*/ 	.word	0xffffffff


	//   ....[30]....
        /*00bc*/ 	.word	0xffffffff


	//   ....[31]....
        /*00c0*/ 	.word	0xffffffff


	//   ....[32]....
        /*00c4*/ 	.word	0xffffffff


	//   ....[33]....
        /*00c8*/ 	.word	0xffffffff


	//   ....[34]....
        /*00cc*/ 	.word	0xffffffff


	//   ....[35]....
        /*00d0*/ 	.word	0xffffffff


	//   ....[36]....
        /*00d4*/ 	.word	0xffffffff


	//   ....[37]....
        /*00d8*/ 	.word	0xffffffff


	//   ....[38]....
        /*00dc*/ 	.word	0xffffffff


	//   ....[39]....
        /*00e0*/ 	.word	0xffffffff


	//   ....[40]....
        /*00e4*/ 	.word	0xffffffff


	//   ....[41]....
        /*00e8*/ 	.word	0xffffffff


	//   ....[42]....
        /*00ec*/ 	.word	0xffffffff


	//   ....[43]....
        /*00f0*/ 	.word	0xffffffff


	//   ....[44]....
        /*00f4*/ 	.word	0xffffffff


	//   ....[45]....
        /*00f8*/ 	.word	0xffffffff


	//   ....[46]....
        /*00fc*/ 	.word	0xffffffff


	//   ....[47]....
        /*0100*/ 	.word	0xffffffff


	//   ....[48]....
        /*0104*/ 	.word	0xffffffff


	//   ....[49]....
        /*0108*/ 	.word	0xffffffff


	//   ....[50]....
        /*010c*/ 	.word	0xffffffff


	//   ....[51]....
        /*0110*/ 	.word	0xffffffff


	//   ....[52]....
        /*0114*/ 	.word	0xffffffff


	//   ....[53]....
        /*0118*/ 	.word	0xffffffff


	//   ....[54]....
        /*011c*/ 	.word	0xffffffff


	//   ....[55]....
        /*0120*/ 	.word	0xffffffff


	//   ....[56]....
        /*0124*/ 	.word	0xffffffff


	//   ....[57]....
        /*0128*/ 	.word	0xffffffff


	//   ....[58]....
        /*012c*/ 	.word	0xffffffff


	//   ....[59]....
        /*0130*/ 	.word	0xffffffff


	//   ....[60]....
        /*0134*/ 	.word	0xffffffff


	//   ....[61]....
        /*0138*/ 	.word	0xffffffff


	//   ....[62]....
        /*013c*/ 	.word	0xffffffff


	//   ....[63]....
        /*0140*/ 	.word	0xffffffff


	//   ....[64]....
        /*0144*/ 	.word	0xffffffff


	//   ....[65]....
        /*0148*/ 	.word	0xffffffff


	//   ....[66]....
        /*014c*/ 	.word	0xffffffff


	//   ....[67]....
        /*0150*/ 	.word	0xffffffff


	//   ....[68]....
        /*0154*/ 	.word	0xffffffff


	//   ....[69]....
        /*0158*/ 	.word	0xffffffff


	//   ....[70]....
        /*015c*/ 	.word	0xffffffff


	//   ....[71]....
        /*0160*/ 	.word	0xffffffff


	//   ....[72]....
        /*0164*/ 	.word	0xffffffff


	//   ....[73]....
        /*0168*/ 	.word	0xffffffff


	//   ....[74]....
        /*016c*/ 	.word	0xffffffff


	//   ....[75]....
        /*0170*/ 	.word	0xffffffff


	//   ....[76]....
        /*0174*/ 	.word	0xffffffff


	//   ....[77]....
        /*0178*/ 	.word	0xffffffff


	//   ....[78]....
        /*017c*/ 	.word	0xffffffff


	//   ....[79]....
        /*0180*/ 	.word	0xffffffff


	//   ....[80]....
        /*0184*/ 	.word	0xffffffff


	//   ....[81]....
        /*0188*/ 	.word	0xffffffff


	//   ....[82]....
        /*018c*/ 	.word	0xffffffff


	//   ....[83]....
        /*0190*/ 	.word	0xffffffff


	//   ....[84]....
        /*0194*/ 	.word	0xffffffff


	//   ....[85]....
        /*0198*/ 	.word	0xffffffff


	//   ....[86]....
        /*019c*/ 	.word	0xffffffff


	//   ....[87]....
        /*01a0*/ 	.word	0xffffffff


	//   ....[88]....
        /*01a4*/ 	.word	0xffffffff


	//   ....[89]....
        /*01a8*/ 	.word	0xffffffff


	//   ....[90]....
        /*01ac*/ 	.word	0xffffffff


	//   ....[91]....
        /*01b0*/ 	.word	0xffffffff


	//   ....[92]....
        /*01b4*/ 	.word	0xffffffff


	//   ....[93]....
        /*01b8*/ 	.word	0xffffffff


	//   ....[94]....
        /*01bc*/ 	.word	0xffffffff


	//   ....[95]....
        /*01c0*/ 	.word	0xffffffff


	//   ....[96]....
        /*01c4*/ 	.word	0xffffffff


	//   ....[97]....
        /*01c8*/ 	.word	0xffffffff


	//   ....[98]....
        /*01cc*/ 	.word	0xffffffff


	//   ....[99]....
        /*01d0*/ 	.word	0xffffffff


	//   ....[100]....
        /*01d4*/ 	.word	0xffffffff


	//   ....[101]....
        /*01d8*/ 	.word	0x0500000f


	//   ....[102]....
        /*01dc*/ 	.word	0x0500000f


	//   ....[103]....
        /*01e0*/ 	.word	0x0500000f


	//   ....[104]....
        /*01e4*/ 	.word	0x0500000f


	//   ....[105]....
        /*01e8*/ 	.word	0x0500000f


	//   ....[106]....
        /*01ec*/ 	.word	0x0500000f


	//   ....[107]....
        /*01f0*/ 	.word	0x0500000f


	//   ....[108]....
        /*01f4*/ 	.word	0x0500000f


	//   ....[109]....
        /*01f8*/ 	.word	0x0500000f


	//   ....[110]....
        /*01fc*/ 	.word	0x0500000f


	//   ....[111]....
        /*0200*/ 	.word	0x0500000f


	//   ....[112]....
        /*0204*/ 	.word	0x0500000f


	//   ....[113]....
        /*0208*/ 	.word	0x0500000f


	//   ....[114]....
        /*020c*/ 	.word	0x0500000f


	//   ....[115]....
        /*0210*/ 	.word	0x0500000f


	//   ....[116]....
        /*0214*/ 	.word	0x0500000f


	//   ....[117]....
        /*0218*/ 	.word	0x0500000f


	//   ....[118]....
        /*021c*/ 	.word	0x0500000f


	//   ....[119]....
        /*0220*/ 	.word	0x0500000f


	//   ....[120]....
        /*0224*/ 	.word	0x0500000f


	//   ....[121]....
        /*0228*/ 	.word	0x0500000f


	//   ....[122]....
        /*022c*/ 	.word	0x0500000f


	//   ....[123]....
        /*0230*/ 	.word	0x0500000f


	//   ....[124]....
        /*0234*/ 	.word	0x0500000f


	//   ....[125]....
        /*0238*/ 	.word	0x0500000f


	//   ....[126]....
        /*023c*/ 	.word	0x0500000f


	//   ....[127]....
        /*0240*/ 	.word	0x0500000f


	//   ....[128]....
        /*0244*/ 	.word	0x0500000f


	//   ....[129]....
        /*0248*/ 	.word	0x0500000f


	//   ....[130]....
        /*024c*/ 	.word	0x0500000f


	//   ....[131]....
        /*0250*/ 	.word	0x0500000f


	//   ....[132]....
        /*0254*/ 	.word	0x0500000f


	//   ....[133]....
        /*0258*/ 	.word	0x0500000f


	//   ....[134]....
        /*025c*/ 	.word	0x0500000f


	//   ....[135]....
        /*0260*/ 	.word	0x0500000f


	//   ....[136]....
        /*0264*/ 	.word	0x0500000f


	//   ....[137]....
        /*0268*/ 	.word	0x0500000f


	//   ....[138]....
        /*026c*/ 	.word	0x0500000f


	//   ....[139]....
        /*0270*/ 	.word	0x0500000f


	//   ....[140]....
        /*0274*/ 	.word	0x0500000f


	//   ....[141]....
        /*0278*/ 	.word	0x0500000f


	//   ....[142]....
        /*027c*/ 	.word	0x0500000f


	//   ....[143]....
        /*0280*/ 	.word	0x0500000f


	//   ....[144]....
        /*0284*/ 	.word	0x0500000f


	//   ....[145]....
        /*0288*/ 	.word	0x0500000f


	//   ....[146]....
        /*028c*/ 	.word	0x0500000f


	//   ....[147]....
        /*0290*/ 	.word	0x0500000f


	//   ....[148]....
        /*0294*/ 	.word	0x0500000f


	//   ....[149]....
        /*0298*/ 	.word	0x0500000f


	//   ....[150]....
        /*029c*/ 	.word	0x0500000f


	//   ....[151]....
        /*02a0*/ 	.word	0x0500000f


	//   ....[152]....
        /*02a4*/ 	.word	0x0500000f


	//   ....[153]....
        /*02a8*/ 	.word	0x0500000f


	//   ....[154]....
        /*02ac*/ 	.word	0x0500000f


	//   ....[155]....
        /*02b0*/ 	.word	0x0500000f


	//   ....[156]....
        /*02b4*/ 	.word	0x0500000f


	//   ....[157]....
        /*02b8*/ 	.word	0x0500000f


	//   ....[158]....
        /*02bc*/ 	.word	0x0500000f


	//   ....[159]....
        /*02c0*/ 	.word	0x0500000f


	//   ....[160]....
        /*02c4*/ 	.word	0x0500000f


	//   ....[161]....
        /*02c8*/ 	.word	0x0500000f


	//   ....[162]....
        /*02cc*/ 	.word	0x0500000f


	//   ....[163]....
        /*02d0*/ 	.word	0x0500000f


	//   ....[164]....
        /*02d4*/ 	.word	0x0500000f


	//   ....[165]....
        /*02d8*/ 	.word	0x0500000f


	//   ....[166]....
        /*02dc*/ 	.word	0x0500000f


	//----- nvinfo : EIATTR_COOP_GROUP_INSTR_OFFSETS
	.align		4
.L_498:
        /*02e0*/ 	.byte	0x04, 0x28
        /*02e2*/ 	.short	(.L_500 - .L_499)


	//   ....[0]....
.L_499:
        /*02e4*/ 	.word	0x00000060


	//   ....[1]....
        /*02e8*/ 	.word	0x000000a0


	//   ....[2]....
        /*02ec*/ 	.word	0x000002c0


	//   ....[3]....
        /*02f0*/ 	.word	0x00000420


	//   ....[4]....
        /*02f4*/ 	.word	0x00000540


	//   ....[5]....
        /*02f8*/ 	.word	0x000006a0


	//   ....[6]....
        /*02fc*/ 	.word	0x000010a0


	//   ....[7]....
        /*0300*/ 	.word	0x00001c80


	//   ....[8]....
        /*0304*/ 	.word	0x00001cb0


	//   ....[9]....
        /*0308*/ 	.word	0x00002210


	//   ....[10]....
        /*030c*/ 	.word	0x000022e0


	//   ....[11]....
        /*0310*/ 	.word	0x00002960


	//   ....[12]....
        /*0314*/ 	.word	0x000029c0


	//   ....[13]....
        /*0318*/ 	.word	0x00004150


	//   ....[14]....
        /*031c*/ 	.word	0x00004170


	//   ....[15]....
        /*0320*/ 	.word	0x00004660


	//   ....[16]....
        /*0324*/ 	.word	0x00004700


	//   ....[17]....
        /*0328*/ 	.word	0x00004d60


	//   ....[18]....
        /*032c*/ 	.word	0x00004db0


	//   ....[19]....
        /*0330*/ 	.word	0x000066e0


	//   ....[20]....
        /*0334*/ 	.word	0x000066f0


	//   ....[21]....
        /*0338*/ 	.word	0x00006730


	//   ....[22]....
        /*033c*/ 	.word	0x00006740


	//   ....[23]....
        /*0340*/ 	.word	0x00007810


	//   ....[24]....
        /*0344*/ 	.word	0x00007840


	//   ....[25]....
        /*0348*/ 	.word	0x00007900


	//   ....[26]....
        /*034c*/ 	.word	0x00007910


	//   ....[27]....
        /*0350*/ 	.word	0x00008780


	//   ....[28]....
        /*0354*/ 	.word	0x000087c0


	//   ....[29]....
        /*0358*/ 	.word	0x00008800


	//   ....[30]....
        /*035c*/ 	.word	0x00008830


	//   ....[31]....
        /*0360*/ 	.word	0x00008850


	//   ....[32]....
        /*0364*/ 	.word	0x00008870


	//   ....[33]....
        /*0368*/ 	.word	0x00008eb0


	//   ....[34]....
        /*036c*/ 	.word	0x00008ec0


	//   ....[35]....
        /*0370*/ 	.word	0x000098c0


	//   ....[36]....
        /*0374*/ 	.word	0x0000abe0


	//   ....[37]....
        /*0378*/ 	.word	0x0000ac00


	//   ....[38]....
        /*037c*/ 	.word	0x0000ac10


	//   ....[39]....
        /*0380*/ 	.word	0x0000ac20


	//   ....[40]....
        /*0384*/ 	.word	0x0000ac30


	//   ....[41]....
        /*0388*/ 	.word	0x0000ac40


	//   ....[42]....
        /*038c*/ 	.word	0x0000acd0


	//   ....[43]....
        /*0390*/ 	.word	0x0000acf0


	//   ....[44]....
        /*0394*/ 	.word	0x0000ad60


	//   ....[45]....
        /*0398*/ 	.word	0x0000ad70


	//   ....[46]....
        /*039c*/ 	.word	0x0000ad80


	//   ....[47]....
        /*03a0*/ 	.word	0x0000ae20


	//   ....[48]....
        /*03a4*/ 	.word	0x0000b4a0


	//   ....[49]....
        /*03a8*/ 	.word	0x0000b4d0


	//   ....[50]....
        /*03ac*/ 	.word	0x0000b500


	//   ....[51]....
        /*03b0*/ 	.word	0x0000b530


	//   ....[52]....
        /*03b4*/ 	.word	0x0000b5e0


	//   ....[53]....
        /*03b8*/ 	.word	0x0000b600


	//   ....[54]....
        /*03bc*/ 	.word	0x0000b610


	//   ....[55]....
        /*03c0*/ 	.word	0x0000b670


	//   ....[56]....
        /*03c4*/ 	.word	0x0000b720


	//   ....[57]....
        /*03c8*/ 	.word	0x0000b740


	//   ....[58]....
        /*03cc*/ 	.word	0x0000b750


	//   ....[59]....
        /*03d0*/ 	.word	0x0000b7b0


	//   ....[60]....
        /*03d4*/ 	.word	0x0000b860


	//   ....[61]....
        /*03d8*/ 	.word	0x0000b880


	//   ....[62]....
        /*03dc*/ 	.word	0x0000b890


	//   ....[63]....
        /*03e0*/ 	.word	0x0000b8e0


	//   ....[64]....
        /*03e4*/ 	.word	0x0000c030


	//   ....[65]....
        /*03e8*/ 	.word	0x0000c050


	//   ....[66]....
        /*03ec*/ 	.word	0x0000c060


	//   ....[67]....
        /*03f0*/ 	.word	0x0000c070


	//   ....[68]....
        /*03f4*/ 	.word	0x0000c090


	//   ....[69]....
        /*03f8*/ 	.word	0x0000c0b0


	//   ....[70]....
        /*03fc*/ 	.word	0x0000c110


	//   ....[71]....
        /*0400*/ 	.word	0x0000c160


	//   ....[72]....
        /*0404*/ 	.word	0x0000c180


	//   ....[73]....
        /*0408*/ 	.word	0x0000c1c0


	//   ....[74]....
        /*040c*/ 	.word	0x0000c1e0


	//   ....[75]....
        /*0410*/ 	.word	0x0000c200


	//   ....[76]....
        /*0414*/ 	.word	0x0000c4a0


	//   ....[77]....
        /*0418*/ 	.word	0x0000c4b0


	//   ....[78]....
        /*041c*/ 	.word	0x0000c4c0


	//   ....[79]....
        /*0420*/ 	.word	0x0000c4e0


	//   ....[80]....
        /*0424*/ 	.word	0x0000c570


	//   ....[81]....
        /*0428*/ 	.word	0x0000c5a0


	//   ....[82]....
        /*042c*/ 	.word	0x0000c5f0


	//   ....[83]....
        /*0430*/ 	.word	0x0000c620


	//   ....[84]....
        /*0434*/ 	.word	0x0000c670


	//   ....[85]....
        /*0438*/ 	.word	0x0000c6a0


	//   ....[86]....
        /*043c*/ 	.word	0x0000c6f0


	//   ....[87]....
        /*0440*/ 	.word	0x0000c720


	//   ....[88]....
        /*0444*/ 	.word	0x0000cb80


	//   ....[89]....
        /*0448*/ 	.word	0x0000cbb0


	//   ....[90]....
        /*044c*/ 	.word	0x0000cbe0


	//   ....[91]....
        /*0450*/ 	.word	0x0000cc10


	//   ....[92]....
        /*0454*/ 	.word	0x0000cc40


	//   ....[93]....
        /*0458*/ 	.word	0x0000cc50


	//   ....[94]....
        /*045c*/ 	.word	0x0000cc60


	//   ....[95]....
        /*0460*/ 	.word	0x0000cc70


	//   ....[96]....
        /*0464*/ 	.word	0x0000cc90


	//   ....[97]....
        /*0468*/ 	.word	0x0000ccb0


	//   ....[98]....
        /*046c*/ 	.word	0x0000cd30


	//   ....[99]....
        /*0470*/ 	.word	0x0000ce60


	//   ....[100]....
        /*0474*/ 	.word	0x0000d0c0


	//   ....[101]....
        /*0478*/ 	.word	0x0000d630


	//   ....[102]....
        /*047c*/ 	.word	0x0000d720


	//   ....[103]....
        /*0480*/ 	.word	0x0000d7c0


	//   ....[104]....
        /*0484*/ 	.word	0x0000d820


	//   ....[105]....
        /*0488*/ 	.word	0x0000d8f0


	//   ....[106]....
        /*048c*/ 	.word	0x0000d970


	//   ....[107]....
        /*0490*/ 	.word	0x0000da40


	//   ....[108]....
        /*0494*/ 	.word	0x0000dab0


	//   ....[109]....
        /*0498*/ 	.word	0x0000dba0


	//   ....[110]....
        /*049c*/ 	.word	0x0000dc20


	//   ....[111]....
        /*04a0*/ 	.word	0x0000dcf0


	//   ....[112]....
        /*04a4*/ 	.word	0x0000dd60


	//   ....[113]....
        /*04a8*/ 	.word	0x0000de40


	//   ....[114]....
        /*04ac*/ 	.word	0x0000dee0


	//   ....[115]....
        /*04b0*/ 	.word	0x0000df40


	//   ....[116]....
        /*04b4*/ 	.word	0x0000dfe0


	//   ....[117]....
        /*04b8*/ 	.word	0x0000e0b0


	//   ....[118]....
        /*04bc*/ 	.word	0x0000e130


	//   ....[119]....
        /*04c0*/ 	.word	0x0000e210


	//   ....[120]....
        /*04c4*/ 	.word	0x0000e290


	//   ....[121]....
        /*04c8*/ 	.word	0x0000e360


	//   ....[122]....
        /*04cc*/ 	.word	0x0000e3e0


	//   ....[123]....
        /*04d0*/ 	.word	0x0000e4c0


	//   ....[124]....
        /*04d4*/ 	.word	0x0000e540


	//   ....[125]....
        /*04d8*/ 	.word	0x0000e610


	//   ....[126]....
        /*04dc*/ 	.word	0x0000e690


	//   ....[127]....
        /*04e0*/ 	.word	0x0000e770


	//   ....[128]....
        /*04e4*/ 	.word	0x0000e7e0


	//   ....[129]....
        /*04e8*/ 	.word	0x0000e8a0


	//   ....[130]....
        /*04ec*/ 	.word	0x0000e9e0


	//   ....[131]....
        /*04f0*/ 	.word	0x0000ea80


	//   ....[132]....
        /*04f4*/ 	.word	0x0000eb60


	//   ....[133]....
        /*04f8*/ 	.word	0x0000ebb0


	//   ....[134]....
        /*04fc*/ 	.word	0x0000ec90


	//   ....[135]....
        /*0500*/ 	.word	0x0000ece0


	//   ....[136]....
        /*0504*/ 	.word	0x0000ede0


	//   ....[137]....
        /*0508*/ 	.word	0x0000ee30


	//   ....[138]....
        /*050c*/ 	.word	0x0000ef30


	//   ....[139]....
        /*0510*/ 	.word	0x0000ef80


	//   ....[140]....
        /*0514*/ 	.word	0x0000f060


	//   ....[141]....
        /*0518*/ 	.word	0x0000f0b0


	//   ....[142]....
        /*051c*/ 	.word	0x0000f1a0


	//   ....[143]....
        /*0520*/ 	.word	0x0000f230


	//   ....[144]....
        /*0524*/ 	.word	0x0000f290


	//   ....[145]....
        /*0528*/ 	.word	0x0000f370


	//   ....[146]....
        /*052c*/ 	.word	0x0000f410


	//   ....[147]....
        /*0530*/ 	.word	0x0000f4d0


	//   ....[148]....
        /*0534*/ 	.word	0x0000f570


	//   ....[149]....
        /*0538*/ 	.word	0x0000f630


	//   ....[150]....
        /*053c*/ 	.word	0x0000f6d0


	//   ....[151]....
        /*0540*/ 	.word	0x0000f790


	//   ....[152]....
        /*0544*/ 	.word	0x0000f830


	//   ....[153]....
        /*0548*/ 	.word	0x0000f8f0


	//   ....[154]....
        /*054c*/ 	.word	0x0000fa10


	//   ....[155]....
        /*0550*/ 	.word	0x0000fac0


	//   ....[156]....
        /*0554*/ 	.word	0x0000fb60


	//   ....[157]....
        /*0558*/ 	.word	0x0000fc30


	//   ....[158]....
        /*055c*/ 	.word	0x0000fca0


	//   ....[159]....
        /*0560*/ 	.word	0x0000fd70


	//   ....[160]....
        /*0564*/ 	.word	0x0000fde0


	//   ....[161]....
        /*0568*/ 	.word	0x0000fed0


	//   ....[162]....
        /*056c*/ 	.word	0x0000ff40


	//   ....[163]....
        /*0570*/ 	.word	0x00010020


	//   ....[164]....
        /*0574*/ 	.word	0x00010090


	//   ....[165]....
        /*0578*/ 	.word	0x00010150


	//   ....[166]....
        /*057c*/ 	.word	0x00010230


	//----- nvinfo : EIATTR_REG_RECONFIG
	.align		4
.L_500:
        /*0580*/ 	.byte	0x01, 0x54
	.zero		2


	//----- nvinfo : EIATTR_SYSCALL_OFFSETS
	.align		4
        /*0584*/ 	.byte	0x04, 0x46
        /*0586*/ 	.short	(.L_502 - .L_501)


	//   ....[0]....
.L_501:
        /*0588*/ 	.word	0x00001260


	//   ....[1]....
        /*058c*/ 	.word	0x0000a100


	//   ....[2]....
        /*0590*/ 	.word	0x0000a240


	//   ....[3]....
        /*0594*/ 	.word	0x0000a330


	//   ....[4]....
        /*0598*/ 	.word	0x0000b1e0


	//----- nvinfo : EIATTR_MBARRIER_INSTR_OFFSETS
	.align		4
.L_502:
        /*059c*/ 	.byte	0x04, 0x39
        /*059e*/ 	.short	(.L_504 - .L_503)


	//   ....[0]....
.L_503:
        /*05a0*/ 	.word	0x00000170
        /*05a4*/ 	.word	0x000000ff
        /*05a8*/ 	.word	0x0002a800
        /*05ac*/ 	.short	0x0100
        /*05ae*/ 	.byte	0x08
	.zero		1


	//   ....[1]....
        /*05b0*/ 	.word	0x00000180
        /*05b4*/ 	.word	0x000000ff
        /*05b8*/ 	.word	0x0002a820
        /*05bc*/ 	.short	0x0100
        /*05be*/ 	.byte	0x08
	.zero		1


	//   ....[2]....
        /*05c0*/ 	.word	0x00000270
        /*05c4*/ 	.word	0x000000ff
        /*05c8*/ 	.word	0x0002a830
        /*05cc*/ 	.short	0x0100
        /*05ce*/ 	.byte	0x08
	.zero		1


	//   ....[3]....
        /*05d0*/ 	.word	0x00000280
        /*05d4*/ 	.word	0x000000ff
        /*05d8*/ 	.word	0x0002a840
        /*05dc*/ 	.short	0x0100
        /*05de*/ 	.byte	0x08
	.zero		1


	//   ....[4]....
        /*05e0*/ 	.word	0x00000290
        /*05e4*/ 	.word	0x000000ff
        /*05e8*/ 	.word	0x0002a838
        /*05ec*/ 	.short	0x0100
        /*05ee*/ 	.byte	0x08
	.zero		1


	//   ....[5]....
        /*05f0*/ 	.word	0x000002a0
        /*05f4*/ 	.word	0x000000ff
        /*05f8*/ 	.word	0x0002a848
        /*05fc*/ 	.short	0x0100
        /*05fe*/ 	.byte	0x08
	.zero		1


	//   ....[6]....
        /*0600*/ 	.word	0x000003d0
        /*0604*/ 	.word	0x000000ff
        /*0608*/ 	.word	0x0002a850
        /*060c*/ 	.short	0x0100
        /*060e*/ 	.byte	0x08
	.zero		1


	//   ....[7]....
        /*0610*/ 	.word	0x000003e0
        /*0614*/ 	.word	0x000000ff
        /*0618*/ 	.word	0x0002a860
        /*061c*/ 	.short	0x0100
        /*061e*/ 	.byte	0x08
	.zero		1


	//   ....[8]....
        /*0620*/ 	.word	0x000003f0
        /*0624*/ 	.word	0x000000ff
        /*0628*/ 	.word	0x0002a858
        /*062c*/ 	.short	0x0100
        /*062e*/ 	.byte	0x08
	.zero		1


	//   ....[9]....
        /*0630*/ 	.word	0x00000400
        /*0634*/ 	.word	0x000000ff
        /*0638*/ 	.word	0x0002a868
        /*063c*/ 	.short	0x0100
        /*063e*/ 	.byte	0x08
	.zero		1


	//   ....[10]....
        /*0640*/ 	.word	0x000004f0
        /*0644*/ 	.word	0x000000ff
        /*0648*/ 	.word	0x0002a870
        /*064c*/ 	.short	0x0100
        /*064e*/ 	.byte	0x06
	.zero		1


	//   ....[11]....
        /*0650*/ 	.word	0x00000500
        /*0654*/ 	.word	0x000000ff
        /*0658*/ 	.word	0x0002a880
        /*065c*/ 	.short	0x0100
        /*065e*/ 	.byte	0x06
	.zero		1


	//   ....[12]....
        /*0660*/ 	.word	0x00000510
        /*0664*/ 	.word	0x000000ff
        /*0668*/ 	.word	0x0002a878
        /*066c*/ 	.short	0x0100
        /*066e*/ 	.byte	0x06
	.zero		1


	//   ....[13]....
        /*0670*/ 	.word	0x00000520
        /*0674*/ 	.word	0x000000ff
        /*0678*/ 	.word	0x0002a888
        /*067c*/ 	.short	0x0100
        /*067e*/ 	.byte	0x06
	.zero		1


	//   ....[14]....
        /*0680*/ 	.word	0x00000650
        /*0684*/ 	.word	0x000000ff
        /*0688*/ 	.word	0x0002a890
        /*068c*/ 	.short	0x0100
        /*068e*/ 	.byte	0x08
	.zero		1


	//   ....[15]....
        /*0690*/ 	.word	0x00000660
        /*0694*/ 	.word	0x000000ff
        /*0698*/ 	.word	0x0002a8a0
        /*069c*/ 	.short	0x0100
        /*069e*/ 	.byte	0x08
	.zero		1


	//   ....[16]....
        /*06a0*/ 	.word	0x00000670
        /*06a4*/ 	.word	0x000000ff
        /*06a8*/ 	.word	0x0002a898
        /*06ac*/ 	.short	0x0100
        /*06ae*/ 	.byte	0x08
	.zero		1


	//   ....[17]....
        /*06b0*/ 	.word	0x00000680
        /*06b4*/ 	.word	0x000000ff
        /*06b8*/ 	.word	0x0002a8a8
        /*06bc*/ 	.short	0x0100
        /*06be*/ 	.byte	0x08
	.zero		1


	//   ....[18]....
        /*06c0*/ 	.word	0x000007c0
        /*06c4*/ 	.word	0x000000ff
        /*06c8*/ 	.word	0x0002a8b0
        /*06cc*/ 	.short	0x0100
        /*06ce*/ 	.byte	0x08
	.zero		1


	//   ....[19]....
        /*06d0*/ 	.word	0x000007d0
        /*06d4*/ 	.word	0x000000ff
        /*06d8*/ 	.word	0x0002a8c0
        /*06dc*/ 	.short	0x0100
        /*06de*/ 	.byte	0x08
	.zero		1


	//   ....[20]....
        /*06e0*/ 	.word	0x000007e0
        /*06e4*/ 	.word	0x000000ff
        /*06e8*/ 	.word	0x0002a8b8
        /*06ec*/ 	.short	0x0100
        /*06ee*/ 	.byte	0x08
	.zero		1


	//   ....[21]....
        /*06f0*/ 	.word	0x000007f0
        /*06f4*/ 	.word	0x000000ff
        /*06f8*/ 	.word	0x0002a8c8
        /*06fc*/ 	.short	0x0100
        /*06fe*/ 	.byte	0x08
	.zero		1


	//   ....[22]....
        /*0700*/ 	.word	0x00001280
        /*0704*/ 	.word	0x000000ff
        /*0708*/ 	.word	0x0002a800
        /*070c*/ 	.short	0x010a
        /*070e*/ 	.byte	0x26
	.zero		1


	//   ....[23]....
        /*0710*/ 	.word	0x00001300
        /*0714*/ 	.word	0x000000ff
        /*0718*/ 	.word	0x0002a830
        /*071c*/ 	.short	0x010a
        /*071e*/ 	.byte	0x26
	.zero		1


	//   ....[24]....
        /*0720*/ 	.word	0x00001360
        /*0724*/ 	.word	0x000000ff
        /*0728*/ 	.word	0x0002a830
        /*072c*/ 	.short	0x010a
        /*072e*/ 	.byte	0x26
	.zero		1


	//   ....[25]....
        /*0730*/ 	.word	0x00001df0
        /*0734*/ 	.word	0x000000ff
        /*0738*/ 	.word	0x00000000
        /*073c*/ 	.short	0x0101
        /*073e*/ 	.byte	0x04
	.zero		1


	//   ....[26]....
        /*0740*/ 	.word	0x00003550
        /*0744*/ 	.word	0x000000ff
        /*0748*/ 	.word	0x0002a830
        /*074c*/ 	.short	0x010a
        /*074e*/ 	.byte	0x07
	.zero		1


	//   ....[27]....
        /*0750*/ 	.word	0x00003590
        /*0754*/ 	.word	0x000000ff
        /*0758*/ 	.word	0x0002a830
        /*075c*/ 	.short	0x010a
        /*075e*/ 	.byte	0x07
	.zero		1


	//   ....[28]....
        /*0760*/ 	.word	0x00003de0
        /*0764*/ 	.word	0x000000ff
        /*0768*/ 	.word	0x0002a850
        /*076c*/ 	.short	0x010a
        /*076e*/ 	.byte	0x0a
	.zero		1


	//   ....[29]....
        /*0770*/ 	.word	0x00003e20
        /*0774*/ 	.word	0x000000ff
        /*0778*/ 	.word	0x0002a850
        /*077c*/ 	.short	0x010a
        /*077e*/ 	.byte	0x0a
	.zero		1


	//   ....[30]....
        /*0780*/ 	.word	0x00004100
        /*0784*/ 	.word	0x000000ff
        /*0788*/ 	.word	0x00000000
        /*078c*/ 	.short	0x0101
        /*078e*/ 	.byte	0x07
	.zero		1


	//   ....[31]....
        /*0790*/ 	.word	0x00005610
        /*0794*/ 	.word	0x000000ff
        /*0798*/ 	.word	0x00000000
        /*079c*/ 	.short	0x0101
        /*079e*/ 	.byte	0x0a
	.zero		1


	//   ....[32]....
        /*07a0*/ 	.word	0x00005860
        /*07a4*/ 	.word	0x000000ff
        /*07a8*/ 	.word	0x0002a830
        /*07ac*/ 	.short	0x010a
        /*07ae*/ 	.byte	0x07
	.zero		1


	//   ....[33]....
        /*07b0*/ 	.word	0x000058a0
        /*07b4*/ 	.word	0x000000ff
        /*07b8*/ 	.word	0x0002a830
        /*07bc*/ 	.short	0x010a
        /*07be*/ 	.byte	0x07
	.zero		1


	//   ....[34]....
        /*07c0*/ 	.word	0x000060f0
        /*07c4*/ 	.word	0x000000ff
        /*07c8*/ 	.word	0x0002a850
        /*07cc*/ 	.short	0x010a
        /*07ce*/ 	.byte	0x05
	.zero		1


	//   ....[35]....
        /*07d0*/ 	.word	0x00006130
        /*07d4*/ 	.word	0x000000ff
        /*07d8*/ 	.word	0x0002a850
        /*07dc*/ 	.short	0x010a
        /*07de*/ 	.byte	0x05
	.zero		1


	//   ....[36]....
        /*07e0*/ 	.word	0x00006450
        /*07e4*/ 	.word	0x000000ff
        /*07e8*/ 	.word	0x00000000
        /*07ec*/ 	.short	0x0101
        /*07ee*/ 	.byte	0x07
	.zero		1


	//   ....[37]....
        /*07f0*/ 	.word	0x000071d0
        /*07f4*/ 	.word	0x000000ff
        /*07f8*/ 	.word	0x00000000
        /*07fc*/ 	.short	0x0101
        /*07fe*/ 	.byte	0x05
	.zero		1


	//   ....[38]....
        /*0800*/ 	.word	0x00007780
        /*0804*/ 	.word	0x000000ff
        /*0808*/ 	.word	0x0002a850
        /*080c*/ 	.short	0x010a
        /*080e*/ 	.byte	0x05
	.zero		1


	//   ....[39]....
        /*0810*/ 	.word	0x000077c0
        /*0814*/ 	.word	0x000000ff
        /*0818*/ 	.word	0x0002a850
        /*081c*/ 	.short	0x010a
        /*081e*/ 	.byte	0x05
	.zero		1


	//   ....[40]....
        /*0820*/ 	.word	0x00007c90
        /*0824*/ 	.word	0x000000ff
        /*0828*/ 	.word	0x00000000
        /*082c*/ 	.short	0x0101
        /*082e*/ 	.byte	0x04
	.zero		1


	//   ....[41]....
        /*0830*/ 	.word	0x00008860
        /*0834*/ 	.word	0x000000ff
        /*0838*/ 	.word	0x00000000
        /*083c*/ 	.short	0x0101
        /*083e*/ 	.byte	0x04
	.zero		1


	//   ....[42]....
        /*0840*/ 	.word	0x0000a9a0
        /*0844*/ 	.word	0x000000ff
        /*0848*/ 	.word	0x0002a840
        /*084c*/ 	.short	0x010a
        /*084e*/ 	.byte	0x2e
	.zero		1


	//   ....[43]....
        /*0850*/ 	.word	0x0000afa0
        /*0854*/ 	.word	0x000000ff
        /*0858*/ 	.word	0x0002a830
        /*085c*/ 	.short	0x0107
        /*085e*/ 	.byte	0x2e
	.zero		1


	//   ....[44]....
        /*0860*/ 	.word	0x0000b010
        /*0864*/ 	.word	0x000000ff
        /*0868*/ 	.word	0x0002a830
        /*086c*/ 	.short	0x0101
        /*086e*/ 	.byte	0x2e
	.zero		1


	//   ....[45]....
        /*0870*/ 	.word	0x0000ba30
        /*0874*/ 	.word	0x000000ff
        /*0878*/ 	.word	0x0002a800
        /*087c*/ 	.short	0x0107
        /*087e*/ 	.byte	0x2e
	.zero		1


	//   ....[46]....
        /*0880*/ 	.word	0x0000ba90
        /*0884*/ 	.word	0x000000ff
        /*0888*/ 	.word	0x0002a800
        /*088c*/ 	.short	0x0101
        /*088e*/ 	.byte	0x2e
	.zero		1


	//   ....[47]....
        /*0890*/ 	.word	0x0000baa0
        /*0894*/ 	.word	0x000000ff
        /*0898*/ 	.word	0x0002a820
        /*089c*/ 	.short	0x010a
        /*089e*/ 	.byte	0x2e
	.zero		1


	//   ....[48]....
        /*08a0*/ 	.word	0x0000be10
        /*08a4*/ 	.word	0x0000001a
        /*08a8*/ 	.word	0x0002a840
        /*08ac*/ 	.short	0x010a
        /*08ae*/ 	.byte	0x3f
	.zero		1


	//   ....[49]....
        /*08b0*/ 	.word	0x0000c320
        /*08b4*/ 	.word	0x0000001a
        /*08b8*/ 	.word	0x0002a830
        /*08bc*/ 	.short	0x0107
        /*08be*/ 	.byte	0x3f
	.zero		1


	//   ....[50]....
        /*08c0*/ 	.word	0x0000c3d0
        /*08c4*/ 	.word	0x0000001a
        /*08c8*/ 	.word	0x0002a830
        /*08cc*/ 	.short	0x0101
        /*08ce*/ 	.byte	0x3f
	.zero		1


	//   ....[51]....
        /*08d0*/ 	.word	0x0000c430
        /*08d4*/ 	.word	0x00000000
        /*08d8*/ 	.word	0x0002a860
        /*08dc*/ 	.short	0x010a
        /*08de*/ 	.byte	0x3f
	.zero		1


	//   ....[52]....
        /*08e0*/ 	.word	0x0000c880
        /*08e4*/ 	.word	0x00000000
        /*08e8*/ 	.word	0x0002a850
        /*08ec*/ 	.short	0x0107
        /*08ee*/ 	.byte	0x3f
	.zero		1


	//   ....[53]....
        /*08f0*/ 	.word	0x0000c9a0
        /*08f4*/ 	.word	0x00000000
        /*08f8*/ 	.word	0x0002a850
        /*08fc*/ 	.short	0x0101
        /*08fe*/ 	.byte	0x3f
	.zero		1


	//   ....[54]....
        /*0900*/ 	.word	0x0000cb10
        /*0904*/ 	.word	0x00000000
        /*0908*/ 	.word	0x0002a860
        /*090c*/ 	.short	0x010a
        /*090e*/ 	.byte	0x3f
	.zero		1


	//   ....[55]....
        /*0910*/ 	.word	0x0000cf30
        /*0914*/ 	.word	0x00000000
        /*0918*/ 	.word	0x0002a850
        /*091c*/ 	.short	0x0107
        /*091e*/ 	.byte	0x3f
	.zero		1


	//   ....[56]....
        /*0920*/ 	.word	0x0000cfe0
        /*0924*/ 	.word	0x00000000
        /*0928*/ 	.word	0x0002a850
        /*092c*/ 	.short	0x0101
        /*092e*/ 	.byte	0x3f
	.zero		1


	//   ....[57]....
        /*0930*/ 	.word	0x0000d080
        /*0934*/ 	.word	0x00000005
        /*0938*/ 	.word	0x0002a820
        /*093c*/ 	.short	0x010a
        /*093e*/ 	.byte	0x3f
	.zero		1


	//   ....[58]....
        /*0940*/ 	.word	0x0000d1c0
        /*0944*/ 	.word	0x00000006
        /*0948*/ 	.word	0x0002a840
        /*094c*/ 	.short	0x010a
        /*094e*/ 	.byte	0x3f
	.zero		1


	//   ....[59]....
        /*0950*/ 	.word	0x0000d260
        /*0954*/ 	.word	0x00000005
        /*0958*/ 	.word	0x0002a840
        /*095c*/ 	.short	0x010a
        /*095e*/ 	.byte	0x3f
	.zero		1


	//   ....[60]....
        /*0960*/ 	.word	0x0000d2a0
        /*0964*/ 	.word	0x00000006
        /*0968*/ 	.word	0x0002a860
        /*096c*/ 	.short	0x010a
        /*096e*/ 	.byte	0x3f
	.zero		1


	//   ....[61]....
        /*0970*/ 	.word	0x0000d2e0
        /*0974*/ 	.word	0x00000005
        /*0978*/ 	.word	0x0002a860
        /*097c*/ 	.short	0x010a
        /*097e*/ 	.byte	0x3f
	.zero		1


	//   ....[62]....
        /*0980*/ 	.word	0x0000d350
        /*0984*/ 	.word	0x00000003
        /*0988*/ 	.word	0x0002a800
        /*098c*/ 	.short	0x010a
        /*098e*/ 	.byte	0x3f
	.zero		1


	//   ....[63]....
        /*0990*/ 	.word	0x0000d3b0
        /*0994*/ 	.word	0x00000003
        /*0998*/ 	.word	0x0002a830
        /*099c*/ 	.short	0x010a
        /*099e*/ 	.byte	0x3f
	.zero		1


	//   ....[64]....
        /*09a0*/ 	.word	0x0000d410
        /*09a4*/ 	.word	0x00000008
        /*09a8*/ 	.word	0x0002a830
        /*09ac*/ 	.short	0x010a
        /*09ae*/ 	.byte	0x3f
	.zero		1


	//   ....[65]....
        /*09b0*/ 	.word	0x0000d470
        /*09b4*/ 	.word	0x00000006
        /*09b8*/ 	.word	0x0002a850
        /*09bc*/ 	.short	0x010a
        /*09be*/ 	.byte	0x3f
	.zero		1


	//   ....[66]....
        /*09c0*/ 	.word	0x0000d4d0
        /*09c4*/ 	.word	0x00000008
        /*09c8*/ 	.word	0x0002a830
        /*09cc*/ 	.short	0x010a
        /*09ce*/ 	.byte	0x3f
	.zero		1


	//   ....[67]....
        /*09d0*/ 	.word	0x0000d530
        /*09d4*/ 	.word	0x00000006
        /*09d8*/ 	.word	0x0002a850
        /*09dc*/ 	.short	0x010a
        /*09de*/ 	.byte	0x3f
	.zero		1


	//   ....[68]....
        /*09e0*/ 	.word	0x0000d590
        /*09e4*/ 	.word	0x00000007
        /*09e8*/ 	.word	0x0002a850
        /*09ec*/ 	.short	0x010a
        /*09ee*/ 	.byte	0x3f
	.zero		1


	//   ....[69]....
        /*09f0*/ 	.word	0x0000d670
        /*09f4*/ 	.word	0x00000005
        /*09f8*/ 	.word	0x0002a840
        /*09fc*/ 	.short	0x010a
        /*09fe*/ 	.byte	0x3f
	.zero		1


	//   ....[70]....
        /*0a00*/ 	.word	0x0000e8e0
        /*0a04*/ 	.word	0x00000003
        /*0a08*/ 	.word	0x0002a820
        /*0a0c*/ 	.short	0x010a
        /*0a0e*/ 	.byte	0x3f
	.zero		1


	//   ....[71]....
        /*0a10*/ 	.word	0x0000e930
        /*0a14*/ 	.word	0x0000001a
        /*0a18*/ 	.word	0x0002a840
        /*0a1c*/ 	.short	0x010a
        /*0a1e*/ 	.byte	0x3f
	.zero		1


	//   ....[72]....
        /*0a20*/ 	.word	0x0000f0f0
        /*0a24*/ 	.word	0x00000000
        /*0a28*/ 	.word	0x0002a860
        /*0a2c*/ 	.short	0x010a
        /*0a2e*/ 	.byte	0x3f
	.zero		1


	//   ....[73]....
        /*0a30*/ 	.word	0x0000f960
        /*0a34*/ 	.word	0x00000000
        /*0a38*/ 	.word	0x0002a860
        /*0a3c*/ 	.short	0x010a
        /*0a3e*/ 	.byte	0x3f
	.zero		1


	//   ....[74]....
        /*0a40*/ 	.word	0x00010180
        /*0a44*/ 	.word	0x00000005
        /*0a48*/ 	.word	0x0002a820
        /*0a4c*/ 	.short	0x010a
        /*0a4e*/ 	.byte	0x3f
	.zero		1


	//   ....[75]....
        /*0a50*/ 	.word	0x000102f0
        /*0a54*/ 	.word	0x00000006
        /*0a58*/ 	.word	0x0002a840
        /*0a5c*/ 	.short	0x010a
        /*0a5e*/ 	.byte	0x3f
	.zero		1


	//   ....[76]....
        /*0a60*/ 	.word	0x00010340
        /*0a64*/ 	.word	0x00000005
        /*0a68*/ 	.word	0x0002a840
        /*0a6c*/ 	.short	0x010a
        /*0a6e*/ 	.byte	0x3f
	.zero		1


	//   ....[77]....
        /*0a70*/ 	.word	0x00010390
        /*0a74*/ 	.word	0x00000006
        /*0a78*/ 	.word	0x0002a860
        /*0a7c*/ 	.short	0x010a
        /*0a7e*/ 	.byte	0x3f
	.zero		1


	//----- nvinfo : EIATTR_NUM_MBARRIERS
	.align		4
.L_504:
        /*0a80*/ 	.byte	0x03, 0x38
        /*0a82*/ 	.short	0x0016


	//----- nvinfo : EIATTR_EXIT_INSTR_OFFSETS
	.align		4
        /*0a84*/ 	.byte	0x04, 0x1c
        /*0a86*/ 	.short	(.L_506 - .L_505)


	//   ....[0]....
.L_505:
        /*0a88*/ 	.word	0x0000d330


	//----- nvinfo : EIATTR_MAX_THREADS
	.align		4
.L_506:
        /*0a8c*/ 	.byte	0x04, 0x05
        /*0a8e*/ 	.short	(.L_508 - .L_507)
.L_507:
        /*0a90*/ 	.word	0x00000180
        /*0a94*/ 	.word	0x00000001
        /*0a98*/ 	.word	0x00000001


	//----- nvinfo : EIATTR_CRS_STACK_SIZE
	.align		4
.L_508:
        /*0a9c*/ 	.byte	0x04, 0x1e
        /*0a9e*/ 	.short	(.L_510 - .L_509)
.L_509:
        /*0aa0*/ 	.word	0x00000000


	//----- nvinfo : EIATTR_CBANK_PARAM_SIZE
	.align		4
.L_510:
        /*0aa4*/ 	.byte	0x03, 0x19
        /*0aa6*/ 	.short	0x0a70


	//----- nvinfo : EIATTR_PARAM_CBANK
	.align		4
        /*0aa8*/ 	.byte	0x04, 0x0a
        /*0aaa*/ 	.short	(.L_512 - .L_511)
	.align		4
.L_511:
        /*0aac*/ 	.word	index@(.nv.constant0._ZN7cutlass13device_kernelIN5flash11enable_sm90INS1_16FlashAttnFwdSm90INS1_25CollectiveMainloopFwdSm90ILi2EN4cute5tupleIJNS5_1CILi1EEES8_S8_EEENS6_IJNS7_ILi128EEENS7_ILi96EEENS7_ILi192EEEEEELi128ENS_6half_tEfNS_4arch4Sm90ELb1ELb0ELb0ELb0ELb1ELb0ELb0ELb1ELb1ELb1ELb1ELb0EEENS1_21CollectiveEpilogueFwdINS6_IJSA_SA_SB_EEES9_SE_SG_Li256ELb0ELb1ELb1ELb0EEENS1_19SingleTileSchedulerILb0ELb1ELb1ELi128EEEEEEEEEvNT_6ParamsE)
        /*0ab0*/ 	.short	0x0210
        /*0ab2*/ 	.short	0x0a70


	//----- nvinfo : EIATTR_SW_WAR
	.align		4
.L_512:
        /*0ab4*/ 	.byte	0x04, 0x36
        /*0ab6*/ 	.short	(.L_514 - .L_513)
.L_513:
        /*0ab8*/ 	.word	0x00000008
.L_514:


//--------------------- .nv.info._ZN7cutlass13device_kernelIN5flash11enable_sm90INS1_16FlashAttnFwdSm90INS1_25CollectiveMainloopFwdSm90ILi2EN4cute5tupleIJNS5_1CILi1EEES8_S8_EEENS6_IJNS7_ILi128EEENS7_ILi96EEENS7_ILi192EEEEEELi128ENS_6half_tEfNS_4arch4Sm90ELb1ELb0ELb0ELb1ELb1ELb0ELb0ELb1ELb1ELb1ELb1ELb0EEENS1_21CollectiveEpilogueFwdINS6_IJSA_SA_SB_EEES9_SE_SG_Li256ELb1ELb1ELb1ELb0EEENS1_36VarlenDynamicPersistentTileSchedulerILi128ELi96ELi256ELi128ELb1ELb1ELb1ELb1ELb1ELb1EEEEEEEEEvNT_6ParamsE --------------------------
	.section	.nv.info._ZN7cutlass13device_kernelIN5flash11enable_sm90INS1_16FlashAttnFwdSm90INS1_25CollectiveMainloopFwdSm90ILi2EN4cute5tupleIJNS5_1CILi1EEES8_S8_EEENS6_IJNS7_ILi128EEENS7_ILi96EEENS7_ILi192EEEEEELi128ENS_6half_tEfNS_4arch4Sm90ELb1ELb0ELb0ELb1ELb1ELb0ELb0ELb1ELb1ELb1ELb1ELb0EEENS1_21CollectiveEpilogueFwdINS6_IJSA_SA_SB_EEES9_SE_SG_Li256ELb1ELb1ELb1ELb0EEENS1_36VarlenDynamicPersistentTileSchedulerILi128ELi96ELi256ELi128ELb1ELb1ELb1ELb1ELb1ELb1EEEEEEEEEvNT_6ParamsE,"",@"SHT_CUDA_INFO"
	.sectionflags	@""
	.align	4


	//----- nvinfo : EIATTR_CUDA_API_VERSION
	.align		4
        /*0000*/ 	.byte	0x04, 0x37
        /*0002*/ 	.short	(.L_516 - .L_515)
.L_515:
        /*0004*/ 	.word	0x00000082


	//----- nvinfo : EIATTR_KPARAM_INFO
	.align		4
.L_516:
        /*0008*/ 	.byte	0x04, 0x17
        /*000a*/ 	.short	(.L_518 - .L_517)
.L_517:
        /*000c*/ 	.word	0x00000000
        /*0010*/ 	.short	0x0000
        /*0012*/ 	.short	0x0070
        /*0014*/ 	.byte	0x00, 0xf0, 0x01, 0x2a


	//----- nvinfo : EIATTR_SPARSE_MMA_MASK
	.align		4
.L_518:
        /*0018*/ 	.byte	0x03, 0x50
        /*001a*/ 	.short	0x0000


	//----- nvinfo : EIATTR_MAXREG_COUNT
	.align		4
        /*001c*/ 	.byte	0x03, 0x1b
        /*001e*/ 	.short	0x00a8


	//----- nvinfo : EIATTR_NUM_BARRIERS
	.align		4
        /*0020*/ 	.byte	0x02, 0x4c
        /*0022*/ 	.byte	0x09
	.zero		1


	//----- nvinfo : EIATTR_EXTERNS
	.align		4
        /*0024*/ 	.byte	0x04, 0x0f
        /*0026*/ 	.short	(.L_520 - .L_519)


	//   ....[0]....
	.align		4
.L_519:
        /*0028*/ 	.word	index@(__assertfail)


	//----- nvinfo : EIATTR_ANNOTATIONS
	.align		4
.L_520:
        /*002c*/ 	.byte	0x04, 0x55
        /*002e*/ 	.short	(.L_522 - .L_521)


	//   ....[0]....
.L_521:
        /* <DEDUP_REMOVED lines=13> */


	//----- nvinfo : EIATTR_MERCURY_ISA_VERSION
	.align		4
.L_522:
        /*00f0*/ 	.byte	0x03, 0x5f
        /*00f2*/ 	.short	0x0101


	//----- nvinfo : EIATTR_UNUSED_LOAD_BYTE_OFFSET
	.align		4
        /*00f4*/ 	.byte	0x04, 0x44
        /*00f6*/ 	.short	(.L_524 - .L_523)


	//   ....[0]....
.L_523:
        /*00f8*/ 	.word	0x00000950
        /*00fc*/ 	.word	0x0000fff0


	//   ....[1]....
        /*0100*/ 	.word	0x00008d80
        /*0104*/ 	.word	0x0000fff0


	//----- nvinfo : EIATTR_INT_WARP_WIDE_INSTR_OFFSETS
	.align		4
.L_524:
        /*0108*/ 	.byte	0x04, 0x31
        /*010a*/ 	.short	(.L_526 - .L_525)


	//   ....[0]....
.L_525:
        /*010c*/ 	.word	0x000000c0


	//   ....[1]....
        /*0110*/ 	.word	0x000000d0


	//   ....[2]....
        /*0114*/ 	.word	0x00000170


	//   ....[3]....
        /*0118*/ 	.word	0x0000d6d0


	//   ....[4]....
        /*011c*/ 	.word	0x0000d760


	//   ....[5]....
        /*0120*/ 	.word	0x000105a0


	//   ....[6]....
        /*0124*/ 	.word	0x00010630


	//----- nvinfo : EIATTR_COOP_GROUP_MASK_REGIDS
	.align		4
.L_526:
        /*0128*/ 	.byte	0x04, 0x29
        /*012a*/ 	.short	(.L_528 - .L_527)


	//   ....[0]....
.L_527:
        /*012c*/ 	.word	0xffffffff


	//   ....[1]....
        /*0130*/ 	.word	0xffffffff


	//   ....[2]....
        /*0134*/ 	.word	0xffffffff


	//   ....[3]....
        /*0138*/ 	.word	0xffffffff


	//   ....[4]....
        /*013c*/ 	.word	0xffffffff


	//   ....[5]....
        /*0140*/ 	.word	0xffffffff


	//   ....[6]....
        /*0144*/ 	.word	0xffffffff


	//   ....[7]....
        /*0148*/ 	.word	0xffffffff


	//   ....[8]....
        /*014c*/ 	.word	0xffffffff


	//   ....[9]....
        /*0150*/ 	.word	0xffffffff


	//   ....[10]....
        /*0154*/ 	.word	0xffffffff


	//   ....[11]....
        /*0158*/ 	.word	0xffffffff


	//   ....[12]....
        /*015c*/ 	.word	0xffffffff


	//   ....[13]....
        /*0160*/ 	.word	0xffffffff


	//   ....[14]....
        /*0164*/ 	.word	0xffffffff


	//   ....[15]....
        /*0168*/ 	.word	0xffffffff


	//   ....[16]....
        /*016c*/ 	.word	0xffffffff


	//   ....[17]....
        /*0170*/ 	.word	0xffffffff


	//   ....[18]....
        /*0174*/ 	.word	0xffffffff


	//   ....[19]....
        /*0178*/ 	.word	0xffffffff


	//   ....[20]....
        /*017c*/ 	.word	0xffffffff


	//   ....[21]....
        /*0180*/ 	.word	0xffffffff


	//   ....[22]....
        /*0184*/ 	.word	0xffffffff


	//   ....[23]....
        /*0188*/ 	.word	0xffffffff


	//   ....[24]....
        /*018c*/ 	.word	0xffffffff


	//   ....[25]....
        /*0190*/ 	.word	0xffffffff


	//   ....[26]....
        /*0194*/ 	.word	0xffffffff


	//   ....[27]....
        /*0198*/ 	.word	0xffffffff


	//   ....[28]....
        /*019c*/ 	.word	0xffffffff


	//   ....[29]....
        /*01a0*/ 	.word	0xffffffff


	//   ....[30]....
        /*01a4*/ 	.word	0xffffffff


	//   ....[31]....
        /*01a8*/ 	.word	0xffffffff


	//   ....[32]....
        /*01ac*/ 	.word	0xffffffff


	//   ....[33]....
        /*01b0*/ 	.word	0xffffffff


	//   ....[34]....
        /*01b4*/ 	.word	0xffffffff


	//   ....[35]....
        /*01b8*/ 	.word	0xffffffff


	//   ....[36]....
        /*01bc*/ 	.word	0xffffffff


	//   ....[37]....
        /*01c0*/ 	.word	0xffffffff


	//   ....[38]....
        /*01c4*/ 	.word	0xffffffff


	//   ....[39]....
        /*01c8*/ 	.word	0xffffffff


	//   ....[40]....
        /*01cc*/ 	.word	0xffffffff


	//   ....[41]....
        /*01d0*/ 	.word	0xffffffff


	//   ....[42]....
        /*01d4*/ 	.word	0xffffffff


	//   ....[43]....
        /*01d8*/ 	.word	0xffffffff


	//   ....[44]....
        /*01dc*/ 	.word	0xffffffff


	//   ....[45]....
        /*01e0*/ 	.word	0xffffffff


	//   ....[46]....
        /*01e4*/ 	.word	0xffffffff


	//   ....[47]....
        /*01e8*/ 	.word	0xffffffff


	//   ....[48]....
        /*01ec*/ 	.word	0xffffffff


	//   ....[49]....
        /*01f0*/ 	.word	0xffffffff


	//   ....[50]....
        /*01f4*/ 	.word	0xffffffff


	//   ....[51]....
        /*01f8*/ 	.word	0xffffffff


	//   ....[52]....
        /*01fc*/ 	.word	0xffffffff


	//   ....[53]....
        /*0200*/ 	.word	0xffffffff


	//   ....[54]....
        /*0204*/ 	.word	0xffffffff


	//   ....[55]....
        /*0208*/ 	.word	0xffffffff


	//   ....[56]....
        /*020c*/ 	.word	0xffffffff


	//   ....[57]....
        /*0210*/ 	.word	0xffffffff


	//   ....[58]....
        /*0214*/ 	.word	0xffffffff


	//   ....[59]....
        /*0218*/ 	.word	0xffffffff


	//   ....[60]....
        /*021c*/ 	.word	0xffffffff


	//   ....[61]....
        /*0220*/ 	.word	0xffffffff


	//   ....[62]....
        /*0224*/ 	.word	0xffffffff


	//   ....[63]....
        /*0228*/ 	.word	0xffffffff


	//   ....[64]....
        /*022c*/ 	.word	0xffffffff


	//   ....[65]....
        /*0230*/ 	.word	0xffffffff


	//   ....[66]....
        /*0234*/ 	.word	0xffffffff


	//   ....[67]....
        /*0238*/ 	.word	0xffffffff


	//   ....[68]....
        /*023c*/ 	.word	0xffffffff


	//   ....[69]....
        /*0240*/ 	.word	0xffffffff


	//   ....[70]....
        /*0244*/ 	.word	0xffffffff


	//   ....[71]....
        /*0248*/ 	.word	0xffffffff


	//   ....[72]....
        /*024c*/ 	.word	0xffffffff


	//   ....[73]....
        /*0250*/ 	.word	0xffffffff


	//   ....[74]....
        /*0254*/ 	.word	0xffffffff


	//   ....[75]....
        /*0258*/ 	.word	0xffffffff


	//   ....[76]....
        /*025c*/ 	.word	0xffffffff


	//   ....[77]....
        /*0260*/ 	.word	0xffffffff


	//   ....[78]....
        /*0264*/ 	.word	0xffffffff


	//   ....[79]....
        /*0268*/ 	.word	0xffffffff


	//   ....[80]....
        /*026c*/ 	.word	0xffffffff


	//   ....[81]....
        /*0270*/ 	.word	0xffffffff


	//   ....[82]....
        /*0274*/ 	.word	0xffffffff


	//   ....[83]....
        /*0278*/ 	.word	0xffffffff


	//   ....[84]....
        /*027c*/ 	.word	0xffffffff


	//   ....[85]....
        /*0280*/ 	.word	0xffffffff


	//   ....[86]....
        /*0284*/ 	.word	0xffffffff


	//   ....[87]....
        /*0288*/ 	.word	0xffffffff


	//   ....[88]....
        /*028c*/ 	.word	0xffffffff


	//   ....[89]....
        /*0290*/ 	.word	0xffffffff


	//   ....[90]....
        /*0294*/ 	.word	0xffffffff


	//   ....[91]....
        /*0298*/ 	.word	0xffffffff


	//   ....[92]....
        /*029c*/ 	.word	0xffffffff


	//   ....[93]....
        /*02a0*/ 	.word	0xffffffff


	//   ....[94]....
        /*02a4*/ 	.word	0xffffffff


	//   ....[95]....
        /*02a8*/ 	.word	0xffffffff


	//   ....[96]....
        /*02ac*/ 	.word	0xffffffff


	//   ....[97]....
        /*02b0*/ 	.word	0xffffffff


	//   ....[98]....
        /*02b4*/ 	.word	0xffffffff


	//   ....[99]....
        /*02b8*/ 	.word	0xffffffff


	//   ....[100]....
        /*02bc*/ 	.word	0xffffffff


	//   ....[101]....
        /*02c0*/ 	.word	0xffffffff


	//   ....[102]....
        /*02c4*/ 	.word	0xffffffff


	//   ....[103]....
        /*02c8*/ 	.word	0xffffffff


	//   ....[104]....
        /*02cc*/ 	.word	0xffffffff


	//   ....[105]....
        /*02d0*/ 	.word	0xffffffff


	//   ....[106]....
        /*02d4*/ 	.word	0xffffffff


	//   ....[107]....
        /*02d8*/ 	.word	0xffffffff


	//   ....[108]....
        /*02dc*/ 	.word	0xffffffff


	//   ....[109]....
        /*02e0*/ 	.word	0xffffffff


	//   ....[110]....
        /*02e4*/ 	.word	0xffffffff


	//   ....[111]....
        /*02e8*/ 	.word	0xffffffff


	//   ....[112]....
        /*02ec*/ 	.word	0xffffffff


	//   ....[113]....
        /*02f0*/ 	.word	0xffffffff


	//   ....[114]....
        /*02f4*/ 	.word	0xffffffff


	//   ....[115]....
        /*02f8*/ 	.word	0xffffffff


	//   ....[116]....
        /*02fc*/ 	.word	0xffffffff


	//   ....[117]....
        /*0300*/ 	.word	0xffffffff


	//   ....[118]....
        /*0304*/ 	.word	0xffffffff


	//   ....[119]....
        /*0308*/ 	.word	0xffffffff


	//   ....[120]....
        /*030c*/ 	.word	0xffffffff


	//   ....[121]....
        /*0310*/ 	.word	0xffffffff


	//   ....[122]....
        /*0314*/ 	.word	0xffffffff


	//   ....[123]....
        /*0318*/ 	.word	0xffffffff


	//   ....[124]....
        /*031c*/ 	.word	0xffffffff


	//   ....[125]....
        /*0320*/ 	.word	0xffffffff


	//   ....[126]....
        /*0324*/ 	.word	0xffffffff


	//   ....[127]....
        /*0328*/ 	.word	0xffffffff


	//   ....[128]....
        /*032c*/ 	.word	0xffffffff


	//   ....[129]....
        /*0330*/ 	.word	0xffffffff


	//   ....[130]....
        /*0334*/ 	.word	0xffffffff


	//   ....[131]....
        /*0338*/ 	.word	0xffffffff


	//   ....[132]....
        /*033c*/ 	.word	0xffffffff


	//   ....[133]....
        /*0340*/ 	.word	0xffffffff


	//   ....[134]....
        /*0344*/ 	.word	0xffffffff


	//   ....[135]....
        /*0348*/ 	.word	0xffffffff


	//   ....[136]....
        /*034c*/ 	.word	0xffffffff


	//   ....[137]....
        /*0350*/ 	.word	0xffffffff


	//   ....[138]....
        /*0354*/ 	.word	0xffffffff


	//   ....[139]....
        /*0358*/ 	.word	0xffffffff


	//   ....[140]....
        /*035c*/ 	.word	0xffffffff


	//   ....[141]....
        /*0360*/ 	.word	0xffffffff


	//   ....[142]....
        /*0364*/ 	.word	0xffffffff


	//   ....[143]....
        /*0368*/ 	.word	0xffffffff


	//   ....[144]....
        /*036c*/ 	.word	0xffffffff


	//   ....[145]....
        /*0370*/ 	.word	0xffffffff


	//   ....[146]....
        /*0374*/ 	.word	0xffffffff


	//   ....[147]....
        /*0378*/ 	.word	0xffffffff


	//   ....[148]....
        /*037c*/ 	.word	0xffffffff


	//   ....[149]....
        /*0380*/ 	.word	0xffffffff


	//   ....[150]....
        /*0384*/ 	.word	0xffffffff


	//   ....[151]....
        /*0388*/ 	.word	0x0500000f


	//   ....[152]....
        /*038c*/ 	.word	0x0500000f


	//   ....[153]....
        /*0390*/ 	.word	0x0500000f


	//   ....[154]....
        /*0394*/ 	.word	0x0500000f


	//   ....[155]....
        /*0398*/ 	.word	0x0500000f


	//   ....[156]....
        /*039c*/ 	.word	0x0500000f


	//   ....[157]....
        /*03a0*/ 	.word	0x0500000f


	//   ....[158]....
        /*03a4*/ 	.word	0x0500000f


	//   ....[159]....
        /*03a8*/ 	.word	0x0500000f


	//   ....[160]....
        /*03ac*/ 	.word	0x0500000f


	//   ....[161]....
        /*03b0*/ 	.word	0x0500000f


	//   ....[162]....
        /*03b4*/ 	.word	0x0500000f


	//   ....[163]....
        /*03b8*/ 	.word	0x0500000f


	//   ....[164]....
        /*03bc*/ 	.word	0x0500000f


	//   ....[165]....
        /*03c0*/ 	.word	0x0500000f


	//   ....[166]....
        /*03c4*/ 	.word	0x0500000f


	//   ....[167]....
        /*03c8*/ 	.word	0x0500000f


	//   ....[168]....
        /*03cc*/ 	.word	0x0500000f


	//   ....[169]....
        /*03d0*/ 	.word	0x0500000f


	//   ....[170]....
        /*03d4*/ 	.word	0x0500000f


	//   ....[171]....
        /*03d8*/ 	.word	0x0500000f


	//   ....[172]....
        /*03dc*/ 	.word	0x0500000f


	//   ....[173]....
        /*03e0*/ 	.word	0x0500000f


	//   ....[174]....
        /*03e4*/ 	.word	0x0500000f


	//   ....[175]....
        /*03e8*/ 	.word	0x0500000f


	//   ....[176]....
        /*03ec*/ 	.word	0x0500000f


	//   ....[177]....
        /*03f0*/ 	.word	0x0500000f


	//   ....[178]....
        /*03f4*/ 	.word	0x0500000f


	//   ....[179]....
        /*03f8*/ 	.word	0x0500000f


	//   ....[180]....
        /*03fc*/ 	.word	0x0500000f


	//   ....[181]....
        /*0400*/ 	.word	0x0500000f


	//   ....[182]....
        /*0404*/ 	.word	0x0500000f


	//   ....[183]....
        /*0408*/ 	.word	0x0500000f


	//   ....[184]....
        /*040c*/ 	.word	0x0500000f


	//   ....[185]....
        /*0410*/ 	.word	0x0500000f


	//   ....[186]....
        /*0414*/ 	.word	0x0500000f


	//   ....[187]....
        /*0418*/ 	.word	0x0500000f


	//   ....[188]....
        /*041c*/ 	.word	0x0500000f


	//   ....[189]....
        /*0420*/ 	.word	0x0500000f


	//   ....[190]....
        /*0424*/ 	.word	0x0500000f


	//   ....[191]....
        /*0428*/ 	.word	0x0500000f


	//   ....[192]....
        /*042c*/ 	.word	0x0500000f


	//   ....[193]....
        /*0430*/ 	.word	0x0500000f


	//   ....[194]....
        /*0434*/ 	.word	0x0500000f


	//   ....[195]....
        /*0438*/ 	.word	0x0500000f


	//   ....[196]....
        /*043c*/ 	.word	0x0500000f


	//   ....[197]....
        /*0440*/ 	.word	0x0500000f


	//   ....[198]....
        /*0444*/ 	.word	0x0500000f


	//   ....[199]....
        /*0448*/ 	.word	0x0500000f


	//   ....[200]....
        /*044c*/ 	.word	0x0500000f


	//   ....[201]....
        /*0450*/ 	.word	0x0500000f


	//   ....[202]....
        /*0454*/ 	.word	0x0500000f


	//   ....[203]....
        /*0458*/ 	.word	0x0500000f


	//   ....[204]....
        /*045c*/ 	.word	0x0500000f


	//   ....[205]....
        /*0460*/ 	.word	0x0500000f


	//   ....[206]....
        /*0464*/ 	.word	0x0500000f


	//   ....[207]....
        /*0468*/ 	.word	0x0500000f


	//   ....[208]....
        /*046c*/ 	.word	0x0500000f


	//   ....[209]....
        /*0470*/ 	.word	0x0500000f


	//   ....[210]....
        /*0474*/ 	.word	0x0500000f


	//   ....[211]....
        /*0478*/ 	.word	0x0500000f


	//   ....[212]....
        /*047c*/ 	.word	0x0500000f


	//   ....[213]....
        /*0480*/ 	.word	0x0500000f


	//   ....[214]....
        /*0484*/ 	.word	0x0500000f


	//   ....[215]....
        /*0488*/ 	.word	0x0500000f


	//   ....[216]....
        /*048c*/ 	.word	0x0500000f


	//   ....[217]....
        /*0490*/ 	.word	0x0500000f


	//   ....[218]....
        /*0494*/ 	.word	0x0500000f


	//   ....[219]....
        /*0498*/ 	.word	0x0500000f


	//   ....[220]....
        /*049c*/ 	.word	0x0500000f


	//   ....[221]....
        /*04a0*/ 	.word	0x0500000f


	//   ....[222]....
        /*04a4*/ 	.word	0x0500000f


	//   ....[223]....
        /*04a8*/ 	.word	0x0500000f


	//   ....[224]....
        /*04ac*/ 	.word	0x0500000f


	//   ....[225]....
        /*04b0*/ 	.word	0x0500000f


	//   ....[226]....
        /*04b4*/ 	.word	0x0500000f


	//   ....[227]....
        /*04b8*/ 	.word	0x0500000f


	//   ....[228]....
        /*04bc*/ 	.word	0x0500000f


	//   ....[229]....
        /*04c0*/ 	.word	0x0500000f


	//   ....[230]....
        /*04c4*/ 	.word	0x0500000f


	//   ....[231]....
        /*04c8*/ 	.word	0x0500000f


	//   ....[232]....
        /*04cc*/ 	.word	0x0500000f


	//   ....[233]....
        /*04d0*/ 	.word	0x0500000f


	//   ....[234]....
        /*04d4*/ 	.word	0x0500000f


	//----- nvinfo : EIATTR_COOP_GROUP_INSTR_OFFSETS
	.align		4
.L_528:
        /*04d8*/ 	.byte	0x04, 0x28
        /*04da*/ 	.short	(.L_530 - .L_529)


	//   ....[0]....
.L_529:
        /*04dc*/ 	.word	0x00000070


	//   ....[1]....
        /*04e0*/ 	.word	0x000000b0


	//   ....[2]....
        /*04e4*/ 	.word	0x000002d0


	//   ....[3]....
        /*04e8*/ 	.word	0x00000430


	//   ....[4]....
        /*04ec*/ 	.word	0x00000550


	//   ....[5]....
        /*04f0*/ 	.word	0x000006b0


	//   ....[6]....
        /*04f4*/ 	.word	0x00001b90


	//   ....[7]....
        /*04f8*/ 	.word	0x00002660


	//   ....[8]....
        /*04fc*/ 	.word	0x00002690


	//   ....[9]....
        /*0500*/ 	.word	0x00002c10


	//   ....[10]....
        /*0504*/ 	.word	0x00002c40


	//   ....[11]....
        /*0508*/ 	.word	0x00003400


	//   ....[12]....
        /*050c*/ 	.word	0x00003460


	//   ....[13]....
        /*0510*/ 	.word	0x00004c60


	//   ....[14]....
        /*0514*/ 	.word	0x00005120


	//   ....[15]....
        /*0518*/ 	.word	0x00005140


	//   ....[16]....
        /*051c*/ 	.word	0x000051a0


	//   ....[17]....
        /*0520*/ 	.word	0x00005840


	//   ....[18]....
        /*0524*/ 	.word	0x000058a0


	//   ....[19]....
        /*0528*/ 	.word	0x00007350


	//   ....[20]....
        /*052c*/ 	.word	0x00007360


	//   ....[21]....
        /*0530*/ 	.word	0x00007390


	//   ....[22]....
        /*0534*/ 	.word	0x000073a0


	//   ....[23]....
        /*0538*/ 	.word	0x000084a0


	//   ....[24]....
        /*053c*/ 	.word	0x000084d0


	//   ....[25]....
        /*0540*/ 	.word	0x000085a0


	//   ....[26]....
        /*0544*/ 	.word	0x000085b0


	//   ....[27]....
        /*0548*/ 	.word	0x000098e0


	//   ....[28]....
        /*054c*/ 	.word	0x00009920


	//   ....[29]....
        /*0550*/ 	.word	0x00009950


	//   ....[30]....
        /*0554*/ 	.word	0x00009980


	//   ....[31]....
        /*0558*/ 	.word	0x0000a050


	//   ....[32]....
        /*055c*/ 	.word	0x0000a090


	//   ....[33]....
        /*0560*/ 	.word	0x0000a150


	//   ....[34]....
        /*0564*/ 	.word	0x0000a170


	//   ....[35]....
        /*0568*/ 	.word	0x0000a230


	//   ....[36]....
        /*056c*/ 	.word	0x0000a250


	//   ....[37]....
        /*0570*/ 	.word	0x0000a320


	//   ....[38]....
        /*0574*/ 	.word	0x0000a340


	//   ....[39]....
        /*0578*/ 	.word	0x0000a710


	//   ....[40]....
        /*057c*/ 	.word	0x0000a720


	//   ....[41]....
        /*0580*/ 	.word	0x0000ab50


	//   ....[42]....
        /*0584*/ 	.word	0x0000ab60


	//   ....[43]....
        /*0588*/ 	.word	0x0000b920


	//   ....[44]....
        /*058c*/ 	.word	0x0000b940


	//   ....[45]....
        /*0590*/ 	.word	0x0000ba00


	//   ....[46]....
        /*0594*/ 	.word	0x0000ba20


	//   ....[47]....
        /*0598*/ 	.word	0x0000bae0


	//   ....[48]....
        /*059c*/ 	.word	0x0000bb00


	//   ....[49]....
        /*05a0*/ 	.word	0x0000bbd0


	//   ....[50]....
        /*05a4*/ 	.word	0x0000bbf0


	//   ....[51]....
        /*05a8*/ 	.word	0x0000bd30


	//   ....[52]....
        /*05ac*/ 	.word	0x0000bf40


	//   ....[53]....
        /*05b0*/ 	.word	0x0000bf70


	//   ....[54]....
        /*05b4*/ 	.word	0x0000bfa0


	//   ....[55]....
        /*05b8*/ 	.word	0x0000bfd0


	//   ....[56]....
        /*05bc*/ 	.word	0x0000c000


	//   ....[57]....
        /*05c0*/ 	.word	0x0000c030


	//   ....[58]....
        /*05c4*/ 	.word	0x0000c1a0


	//   ....[59]....
        /*05c8*/ 	.word	0x0000c1d0


	//   ....[60]....
        /*05cc*/ 	.word	0x0000c200


	//   ....[61]....
        /*05d0*/ 	.word	0x0000c230


	//   ....[62]....
        /*05d4*/ 	.word	0x0000c260


	//   ....[63]....
        /*05d8*/ 	.word	0x0000c290


	//   ....[64]....
        /*05dc*/ 	.word	0x0000c320


	//   ....[65]....
        /*05e0*/ 	.word	0x0000c350


	//   ....[66]....
        /*05e4*/ 	.word	0x0000c360


	//   ....[67]....
        /*05e8*/ 	.word	0x0000c3a0


	//   ....[68]....
        /*05ec*/ 	.word	0x0000e340


	//   ....[69]....
        /*05f0*/ 	.word	0x0000e360


	//   ....[70]....
        /*05f4*/ 	.word	0x0000e410


	//   ....[71]....
        /*05f8*/ 	.word	0x0000e430


	//   ....[72]....
        /*05fc*/ 	.word	0x0000e4d0


	//   ....[73]....
        /*0600*/ 	.word	0x0000e4f0


	//   ....[74]....
        /*0604*/ 	.word	0x0000e590


	//   ....[75]....
        /*0608*/ 	.word	0x0000e5b0


	//   ....[76]....
        /*060c*/ 	.word	0x0000e650


	//   ....[77]....
        /*0610*/ 	.word	0x0000e670


	//   ....[78]....
        /*0614*/ 	.word	0x0000e680


	//   ....[79]....
        /*0618*/ 	.word	0x0000e710


	//   ....[80]....
        /*061c*/ 	.word	0x0000ee90


	//   ....[81]....
        /*0620*/ 	.word	0x0000eec0


	//   ....[82]....
        /*0624*/ 	.word	0x0000ef20


	//   ....[83]....
        /*0628*/ 	.word	0x0000ef80


	//   ....[84]....
        /*062c*/ 	.word	0x0000efd0


	//   ....[85]....
        /*0630*/ 	.word	0x0000f030


	//   ....[86]....
        /*0634*/ 	.word	0x0000f080


	//   ....[87]....
        /*0638*/ 	.word	0x0000f0e0


	//   ....[88]....
        /*063c*/ 	.word	0x0000f130


	//   ....[89]....
        /*0640*/ 	.word	0x0000f190


	//   ....[90]....
        /*0644*/ 	.word	0x0000f1d0


	//   ....[91]....
        /*0648*/ 	.word	0x0000f240


	//   ....[92]....
        /*064c*/ 	.word	0x0000f290


	//   ....[93]....
        /*0650*/ 	.word	0x0000f2e0


	//   ....[94]....
        /*0654*/ 	.word	0x0000f300


	//   ....[95]....
        /*0658*/ 	.word	0x0000f340


	//   ....[96]....
        /*065c*/ 	.word	0x0000fac0


	//   ....[97]....
        /*0660*/ 	.word	0x0000fad0


	//   ....[98]....
        /*0664*/ 	.word	0x0000faf0


	//   ....[99]....
        /*0668*/ 	.word	0x0000fb70


	//   ....[100]....
        /*066c*/ 	.word	0x0000fb80


	//   ....[101]....
        /*0670*/ 	.word	0x0000fbe0


	//   ....[102]....
        /*0674*/ 	.word	0x0000fc10


	//   ....[103]....
        /*0678*/ 	.word	0x0000fc50


	//   ....[104]....
        /*067c*/ 	.word	0x0000fc80


	//   ....[105]....
        /*0680*/ 	.word	0x0000fcc0


	//   ....[106]....
        /*0684*/ 	.word	0x0000fcf0


	//   ....[107]....
        /*0688*/ 	.word	0x0000fd30


	//   ....[108]....
        /*068c*/ 	.word	0x0000ffa0


	//   ....[109]....
        /*0690*/ 	.word	0x0000ffc0


	//   ....[110]....
        /*0694*/ 	.word	0x0000ffd0


	//   ....[111]....
        /*0698*/ 	.word	0x00010050


	//   ....[112]....
        /*069c*/ 	.word	0x00010060


	//   ....[113]....
        /*06a0*/ 	.word	0x000100d0


	//   ....[114]....
        /*06a4*/ 	.word	0x000100e0


	//   ....[115]....
        /*06a8*/ 	.word	0x00010150


	//   ....[116]....
        /*06ac*/ 	.word	0x00010160


	//   ....[117]....
        /*06b0*/ 	.word	0x000101d0


	//   ....[118]....
        /*06b4*/ 	.word	0x000101e0


	//   ....[119]....
        /*06b8*/ 	.word	0x000101f0


	//   ....[120]....
        /*06bc*/ 	.word	0x000107a0


	//   ....[121]....
        /*06c0*/ 	.word	0x000107c0


	//   ....[122]....
        /*06c4*/ 	.word	0x000107d0


	//   ....[123]....
        /*06c8*/ 	.word	0x000107e0


	//   ....[124]....
        /*06cc*/ 	.word	0x00010850


	//   ....[125]....
        /*06d0*/ 	.word	0x00010870


	//   ....[126]....
        /*06d4*/ 	.word	0x000108e0


	//   ....[127]....
        /*06d8*/ 	.word	0x00010900


	//   ....[128]....
        /*06dc*/ 	.word	0x00010960


	//   ....[129]....
        /*06e0*/ 	.word	0x00010980


	//   ....[130]....
        /*06e4*/ 	.word	0x000109d0


	//   ....[131]....
        /*06e8*/ 	.word	0x000109f0


	//   ....[132]....
        /*06ec*/ 	.word	0x00010e40


	//   ....[133]....
        /*06f0*/ 	.word	0x00010e50


	//   ....[134]....
        /*06f4*/ 	.word	0x00010e90


	//   ....[135]....
        /*06f8*/ 	.word	0x00010ed0


	//   ....[136]....
        /*06fc*/ 	.word	0x00010f00


	//   ....[137]....
        /*0700*/ 	.word	0x00010f30


	//   ....[138]....
        /*0704*/ 	.word	0x00010f60


	//   ....[139]....
        /*0708*/ 	.word	0x00010f90


	//   ....[140]....
        /*070c*/ 	.word	0x00011140


	//   ....[141]....
        /*0710*/ 	.word	0x00011170


	//   ....[142]....
        /*0714*/ 	.word	0x000111a0


	//   ....[143]....
        /*0718*/ 	.word	0x000111d0


	//   ....[144]....
        /*071c*/ 	.word	0x00011200


	//   ....[145]....
        /*0720*/ 	.word	0x00011230


	//   ....[146]....
        /*0724*/ 	.word	0x000112f0


	//   ....[147]....
        /*0728*/ 	.word	0x00011310


	//   ....[148]....
        /*072c*/ 	.word	0x00011330


	//   ....[149]....
        /*0730*/ 	.word	0x00011390


	//   ....[150]....
        /*0734*/ 	.word	0x00011db0


	//   ....[151]....
        /*0738*/ 	.word	0x00012360


	//   ....[152]....
        /*073c*/ 	.word	0x00012450


	//   ....[153]....
        /*0740*/ 	.word	0x000124f0


	//   ....[154]....
        /*0744*/ 	.word	0x00012550


	//   ....[155]....
        /*0748*/ 	.word	0x00012660


	//   ....[156]....
        /*074c*/ 	.word	0x000126d0


	//   ....[157]....
        /*0750*/ 	.word	0x000127e0


	//   ....[158]....
        /*0754*/ 	.word	0x00012850


	//   ....[159]....
        /*0758*/ 	.word	0x00012960


	//   ....[160]....
        /*075c*/ 	.word	0x000129d0


	//   ....[161]....
        /*0760*/ 	.word	0x00012ae0


	//   ....[162]....
        /*0764*/ 	.word	0x00012b50


	//   ....[163]....
        /*0768*/ 	.word	0x00012bf0


	//   ....[164]....
        /*076c*/ 	.word	0x00012d00


	//   ....[165]....
        /*0770*/ 	.word	0x00012d70


	//   ....[166]....
        /*0774*/ 	.word	0x00012df0


	//   ....[167]....
        /*0778*/ 	.word	0x00012ec0


	//   ....[168]....
        /*077c*/ 	.word	0x00012f40


	//   ....[169]....
        /*0780*/ 	.word	0x00013020


	//   ....[170]....
        /*0784*/ 	.word	0x000130a0


	//   ....[171]....
        /*0788*/ 	.word	0x00013180


	//   ....[172]....
        /*078c*/ 	.word	0x00013200


	//   ....[173]....
        /*0790*/ 	.word	0x000132e0


	//   ....[174]....
        /*0794*/ 	.word	0x00013360


	//   ....[175]....
        /*0798*/ 	.word	0x00013440


	//   ....[176]....
        /*079c*/ 	.word	0x000134c0


	//   ....[177]....
        /*07a0*/ 	.word	0x00013590


	//   ....[178]....
        /*07a4*/ 	.word	0x00013610


	//   ....[179]....
        /*07a8*/ 	.word	0x000136d0


	//   ....[180]....
        /*07ac*/ 	.word	0x00013800


	//   ....[181]....
        /*07b0*/ 	.word	0x000138b0


	//   ....[182]....
        /*07b4*/ 	.word	0x00013930


	//   ....[183]....
        /*07b8*/ 	.word	0x00013a10


	//   ....[184]....
        /*07bc*/ 	.word	0x00013a70


	//   ....[185]....
        /*07c0*/ 	.word	0x00013b40


	//   ....[186]....
        /*07c4*/ 	.word	0x00013ba0


	//   ....[187]....
        /*07c8*/ 	.word	0x00013c70


	//   ....[188]....
        /*07cc*/ 	.word	0x00013cd0


	//   ....[189]....
        /*07d0*/ 	.word	0x00013da0


	//   ....[190]....
        /*07d4*/ 	.word	0x00013e00


	//   ....[191]....
        /*07d8*/ 	.word	0x00013ed0


	//   ....[192]....
        /*07dc*/ 	.word	0x00013fc0


	//   ....[193]....
        /*07e0*/ 	.word	0x00014060


	//   ....[194]....
        /*07e4*/ 	.word	0x000140c0


	//   ....[195]....
        /*07e8*/ 	.word	0x000141b0


	//   ....[196]....
        /*07ec*/ 	.word	0x00014210


	//   ....[197]....
        /*07f0*/ 	.word	0x000142f0


	//   ....[198]....
        /*07f4*/ 	.word	0x00014350


	//   ....[199]....
        /*07f8*/ 	.word	0x00014430


	//   ....[200]....
        /*07fc*/ 	.word	0x00014490


	//   ....[201]....
        /*0800*/ 	.word	0x00014570


	//   ....[202]....
        /*0804*/ 	.word	0x000145d0


	//   ....[203]....
        /*0808*/ 	.word	0x000146a0


	//   ....[204]....
        /*080c*/ 	.word	0x000147c0


	//   ....[205]....
        /*0810*/ 	.word	0x000148b0


	//   ....[206]....
        /*0814*/ 	.word	0x00014950


	//   ....[207]....
        /*0818*/ 	.word	0x00014a20


	//   ....[208]....
        /*081c*/ 	.word	0x00014a80


	//   ....[209]....
        /*0820*/ 	.word	0x00014b50


	//   ....[210]....
        /*0824*/ 	.word	0x00014bb0


	//   ....[211]....
        /*0828*/ 	.word	0x00014c90


	//   ....[212]....
        /*082c*/ 	.word	0x00014cf0


	//   ....[213]....
        /*0830*/ 	.word	0x00014dc0


	//   ....[214]....
        /*0834*/ 	.word	0x00014e20


	//   ....[215]....
        /*0838*/ 	.word	0x00014ee0


	//   ....[216]....
        /*083c*/ 	.word	0x00014f70


	//   ....[217]....
        /*0840*/ 	.word	0x00015010


	//   ....[218]....
        /*0844*/ 	.word	0x00015180


	//   ....[219]....
        /*0848*/ 	.word	0x000151f0


	//   ....[220]....
        /*084c*/ 	.word	0x00015270


	//   ....[221]....
        /*0850*/ 	.word	0x000152e0


	//   ....[222]....
        /*0854*/ 	.word	0x00015350


	//   ....[223]....
        /*0858*/ 	.word	0x000153d0


	//   ....[224]....
        /*085c*/ 	.word	0x00015450


	//   ....[225]....
        /*0860*/ 	.word	0x000154e0


	//   ....[226]....
        /*0864*/ 	.word	0x00015550


	//   ....[227]....
        /*0868*/ 	.word	0x000155c0


	//   ....[228]....
        /*086c*/ 	.word	0x00015630


	//   ....[229]....
        /*0870*/ 	.word	0x000156b0


	//   ....[230]....
        /*0874*/ 	.word	0x00015720


	//   ....[231]....
        /*0878*/ 	.word	0x000157b0


	//   ....[232]....
        /*087c*/ 	.word	0x00015810


	//   ....[233]....
        /*0880*/ 	.word	0x000158a0


	//   ....[234]....
        /*0884*/ 	.word	0x000159d0


	//----- nvinfo : EIATTR_REG_RECONFIG
	.align		4
.L_530:
        /*0888*/ 	.byte	0x01, 0x54
	.zero		2


	//----- nvinfo : EIATTR_SYSCALL_OFFSETS
	.align		4
        /*088c*/ 	.byte	0x04, 0x46
        /*088e*/ 	.short	(.L_532 - .L_531)


	//   ....[0]....
.L_531:
        /*0890*/ 	.word	0x00001d70


	//   ....[1]....
        /*0894*/ 	.word	0x0000d8c0


	//   ....[2]....
        /*0898*/ 	.word	0x0000da10


	//   ....[3]....
        /*089c*/ 	.word	0x0000db00


	//   ....[4]....
        /*08a0*/ 	.word	0x0000eaa0


	//----- nvinfo : EIATTR_MBARRIER_INSTR_OFFSETS
	.align		4
.L_532:
        /*08a4*/ 	.byte	0x04, 0x39
        /*08a6*/ 	.short	(.L_534 - .L_533)


	//   ....[0]....
.L_533:
        /*08a8*/ 	.word	0x00000180
        /*08ac*/ 	.word	0x000000ff
        /*08b0*/ 	.word	0x0002a800
        /*08b4*/ 	.short	0x0100
        /*08b6*/ 	.byte	0x08
	.zero		1


	//   ....[1]....
        /*08b8*/ 	.word	0x00000190
        /*08bc*/ 	.word	0x000000ff
        /*08c0*/ 	.word	0x0002a820
        /*08c4*/ 	.short	0x0100
        /*08c6*/ 	.byte	0x08
	.zero		1


	//   ....[2]....
        /*08c8*/ 	.word	0x00000280
        /*08cc*/ 	.word	0x000000ff
        /*08d0*/ 	.word	0x0002a830
        /*08d4*/ 	.short	0x0100
        /*08d6*/ 	.byte	0x08
	.zero		1


	//   ....[3]....
        /*08d8*/ 	.word	0x00000290
        /*08dc*/ 	.word	0x000000ff
        /*08e0*/ 	.word	0x0002a840
        /*08e4*/ 	.short	0x0100
        /*08e6*/ 	.byte	0x08
	.zero		1


	//   ....[4]....
        /*08e8*/ 	.word	0x000002a0
        /*08ec*/ 	.word	0x000000ff
        /*08f0*/ 	.word	0x0002a838
        /*08f4*/ 	.short	0x0100
        /*08f6*/ 	.byte	0x08
	.zero		1


	//   ....[5]....
        /*08f8*/ 	.word	0x000002b0
        /*08fc*/ 	.word	0x000000ff
        /*0900*/ 	.word	0x0002a848
        /*0904*/ 	.short	0x0100
        /*0906*/ 	.byte	0x08
	.zero		1


	//   ....[6]....
        /*0908*/ 	.word	0x000003e0
        /*090c*/ 	.word	0x000000ff
        /*0910*/ 	.word	0x0002a850
        /*0914*/ 	.short	0x0100
        /*0916*/ 	.byte	0x08
	.zero		1


	//   ....[7]....
        /*0918*/ 	.word	0x000003f0
        /*091c*/ 	.word	0x000000ff
        /*0920*/ 	.word	0x0002a860
        /*0924*/ 	.short	0x0100
        /*0926*/ 	.byte	0x08
	.zero		1


	//   ....[8]....
        /*0928*/ 	.word	0x00000400
        /*092c*/ 	.word	0x000000ff
        /*0930*/ 	.word	0x0002a858
        /*0934*/ 	.short	0x0100
        /*0936*/ 	.byte	0x08
	.zero		1


	//   ....[9]....
        /*0938*/ 	.word	0x00000410
        /*093c*/ 	.word	0x000000ff
        /*0940*/ 	.word	0x0002a868
        /*0944*/ 	.short	0x0100
        /*0946*/ 	.byte	0x08
	.zero		1


	//   ....[10]....
        /*0948*/ 	.word	0x00000500
        /*094c*/ 	.word	0x000000ff
        /*0950*/ 	.word	0x0002a870
        /*0954*/ 	.short	0x0100
        /*0956*/ 	.byte	0x06
	.zero		1


	//   ....[11]....
        /*0958*/ 	.word	0x00000510
        /*095c*/ 	.word	0x000000ff
        /*0960*/ 	.word	0x0002a880
        /*0964*/ 	.short	0x0100
        /*0966*/ 	.byte	0x06
	.zero		1


	//   ....[12]....
        /*0968*/ 	.word	0x00000520
        /*096c*/ 	.word	0x000000ff
        /*0970*/ 	.word	0x0002a878
        /*0974*/ 	.short	0x0100
        /*0976*/ 	.byte	0x06
	.zero		1


	//   ....[13]....
        /*0978*/ 	.word	0x00000530
        /*097c*/ 	.word	0x000000ff
        /*0980*/ 	.word	0x0002a888
        /*0984*/ 	.short	0x0100
        /*0986*/ 	.byte	0x06
	.zero		1


	//   ....[14]....
        /*0988*/ 	.word	0x00000660
        /*098c*/ 	.word	0x000000ff
        /*0990*/ 	.word	0x0002a890
        /*0994*/ 	.short	0x0100
        /*0996*/ 	.byte	0x08
	.zero		1


	//   ....[15]....
        /*0998*/ 	.word	0x00000670
        /*099c*/ 	.word	0x000000ff
        /*09a0*/ 	.word	0x0002a8a0
        /*09a4*/ 	.short	0x0100
        /*09a6*/ 	.byte	0x08
	.zero		1


	//   ....[16]....
        /*09a8*/ 	.word	0x00000680
        /*09ac*/ 	.word	0x000000ff
        /*09b0*/ 	.word	0x0002a898
        /*09b4*/ 	.short	0x0100
        /*09b6*/ 	.byte	0x08
	.zero		1


	//   ....[17]....
        /*09b8*/ 	.word	0x00000690
        /*09bc*/ 	.word	0x000000ff
        /*09c0*/ 	.word	0x0002a8a8
        /*09c4*/ 	.short	0x0100
        /*09c6*/ 	.byte	0x08
	.zero		1


	//   ....[18]....
        /*09c8*/ 	.word	0x000007d0
        /*09cc*/ 	.word	0x000000ff
        /*09d0*/ 	.word	0x0002a8b0
        /*09d4*/ 	.short	0x0100
        /*09d6*/ 	.byte	0x08
	.zero		1


	//   ....[19]....
        /*09d8*/ 	.word	0x000007e0
        /*09dc*/ 	.word	0x000000ff
        /*09e0*/ 	.word	0x0002a8c0
        /*09e4*/ 	.short	0x0100
        /*09e6*/ 	.byte	0x08
	.zero		1


	//   ....[20]....
        /*09e8*/ 	.word	0x000007f0
        /*09ec*/ 	.word	0x000000ff
        /*09f0*/ 	.word	0x0002a8b8
        /*09f4*/ 	.short	0x0100
        /*09f6*/ 	.byte	0x08
	.zero		1


	//   ....[21]....
        /*09f8*/ 	.word	0x00000800
        /*09fc*/ 	.word	0x000000ff
        /*0a00*/ 	.word	0x0002a8c8
        /*0a04*/ 	.short	0x0100
        /*0a06*/ 	.byte	0x08
	.zero		1


	//   ....[22]....
        /*0a08*/ 	.word	0x00001e10
        /*0a0c*/ 	.word	0x000000ff
        /*0a10*/ 	.word	0x0002a800
        /*0a14*/ 	.short	0x010a
        /*0a16*/ 	.byte	0x28
	.zero		1


	//   ....[23]....
        /*0a18*/ 	.word	0x00001e90
        /*0a1c*/ 	.word	0x00000000
        /*0a20*/ 	.word	0x0002a830
        /*0a24*/ 	.short	0x010a
        /*0a26*/ 	.byte	0x3f
	.zero		1


	//   ....[24]....
        /*0a28*/ 	.word	0x00001ed0
        /*0a2c*/ 	.word	0x00000000
        /*0a30*/ 	.word	0x0002a830
        /*0a34*/ 	.short	0x010a
        /*0a36*/ 	.byte	0x3f
	.zero		1


	//   ....[25]....
        /*0a38*/ 	.word	0x00002780
        /*0a3c*/ 	.word	0x000000ff
        /*0a40*/ 	.word	0x00000000
        /*0a44*/ 	.short	0x0101
        /*0a46*/ 	.byte	0x05
	.zero		1


	//   ....[26]....
        /*0a48*/ 	.word	0x00003f30
        /*0a4c*/ 	.word	0x000000ff
        /*0a50*/ 	.word	0x0002a830
        /*0a54*/ 	.short	0x010a
        /*0a56*/ 	.byte	0x07
	.zero		1


	//   ....[27]....
        /*0a58*/ 	.word	0x00003f70
        /*0a5c*/ 	.word	0x000000ff
        /*0a60*/ 	.word	0x0002a830
        /*0a64*/ 	.short	0x010a
        /*0a66*/ 	.byte	0x07
	.zero		1


	//   ....[28]....
        /*0a68*/ 	.word	0x000048b0
        /*0a6c*/ 	.word	0x000000ff
        /*0a70*/ 	.word	0x0002a850
        /*0a74*/ 	.short	0x010a
        /*0a76*/ 	.byte	0x0a
	.zero		1


	//   ....[29]....
        /*0a78*/ 	.word	0x000048f0
        /*0a7c*/ 	.word	0x000000ff
        /*0a80*/ 	.word	0x0002a850
        /*0a84*/ 	.short	0x010a
        /*0a86*/ 	.byte	0x0a
	.zero		1


	//   ....[30]....
        /*0a88*/ 	.word	0x00004c50
        /*0a8c*/ 	.word	0x000000ff
        /*0a90*/ 	.word	0x00000000
        /*0a94*/ 	.short	0x0101
        /*0a96*/ 	.byte	0x07
	.zero		1


	//   ....[31]....
        /*0a98*/ 	.word	0x000061c0
        /*0a9c*/ 	.word	0x000000ff
        /*0aa0*/ 	.word	0x00000000
        /*0aa4*/ 	.short	0x0101
        /*0aa6*/ 	.byte	0x0a
	.zero		1


	//   ....[32]....
        /*0aa8*/ 	.word	0x000063c0
        /*0aac*/ 	.word	0x000000ff
        /*0ab0*/ 	.word	0x0002a830
        /*0ab4*/ 	.short	0x010a
        /*0ab6*/ 	.byte	0x07
	.zero		1


	//   ....[33]....
        /*0ab8*/ 	.word	0x00006400
        /*0abc*/ 	.word	0x000000ff
        /*0ac0*/ 	.word	0x0002a830
        /*0ac4*/ 	.short	0x010a
        /*0ac6*/ 	.byte	0x07
	.zero		1


	//   ....[34]....
        /*0ac8*/ 	.word	0x00006d40
        /*0acc*/ 	.word	0x000000ff
        /*0ad0*/ 	.word	0x0002a850
        /*0ad4*/ 	.short	0x010a
        /*0ad6*/ 	.byte	0x0f
	.zero		1


	//   ....[35]....
        /*0ad8*/ 	.word	0x00006d80
        /*0adc*/ 	.word	0x000000ff
        /*0ae0*/ 	.word	0x0002a850
        /*0ae4*/ 	.short	0x010a
        /*0ae6*/ 	.byte	0x0f
	.zero		1


	//   ....[36]....
        /*0ae8*/ 	.word	0x00007170
        /*0aec*/ 	.word	0x000000ff
        /*0af0*/ 	.word	0x00000000
        /*0af4*/ 	.short	0x0101
        /*0af6*/ 	.byte	0x05
	.zero		1


	//   ....[37]....
        /*0af8*/ 	.word	0x00007ef0
        /*0afc*/ 	.word	0x000000ff
        /*0b00*/ 	.word	0x00000000
        /*0b04*/ 	.short	0x0101
        /*0b06*/ 	.byte	0x0f
	.zero		1


	//   ....[38]....
        /*0b08*/ 	.word	0x00008410
        /*0b0c*/ 	.word	0x000000ff
        /*0b10*/ 	.word	0x0002a850
        /*0b14*/ 	.short	0x010a
        /*0b16*/ 	.byte	0x05
	.zero		1


	//   ....[39]....
        /*0b18*/ 	.word	0x00008450
        /*0b1c*/ 	.word	0x000000ff
        /*0b20*/ 	.word	0x0002a850
        /*0b24*/ 	.short	0x010a
        /*0b26*/ 	.byte	0x05
	.zero		1


	//   ....[40]....
        /*0b28*/ 	.word	0x00008bf0
        /*0b2c*/ 	.word	0x000000ff
        /*0b30*/ 	.word	0x00000000
        /*0b34*/ 	.short	0x0101
        /*0b36*/ 	.byte	0x04
	.zero		1


	//   ....[41]....
        /*0b38*/ 	.word	0x0000a080
        /*0b3c*/ 	.word	0x00000061
        /*0b40*/ 	.word	0x00000000
        /*0b44*/ 	.short	0x0101
        /*0b46*/ 	.byte	0x3f
	.zero		1


	//   ....[42]....
        /*0b48*/ 	.word	0x0000a520
        /*0b4c*/ 	.word	0x00000061
        /*0b50*/ 	.word	0x00000000
        /*0b54*/ 	.short	0x0101
        /*0b56*/ 	.byte	0x3f
	.zero		1


	//   ....[43]....
        /*0b58*/ 	.word	0x0000e120
        /*0b5c*/ 	.word	0x00000007
        /*0b60*/ 	.word	0x0002a840
        /*0b64*/ 	.short	0x010a
        /*0b66*/ 	.byte	0x3f
	.zero		1


	//   ....[44]....
        /*0b68*/ 	.word	0x0000e7d0
        /*0b6c*/ 	.word	0x00000007
        /*0b70*/ 	.word	0x0002a830
        /*0b74*/ 	.short	0x0107
        /*0b76*/ 	.byte	0x3f
	.zero		1


	//   ....[45]....
        /*0b78*/ 	.word	0x0000e8a0
        /*0b7c*/ 	.word	0x00000007
        /*0b80*/ 	.word	0x0002a830
        /*0b84*/ 	.short	0x0101
        /*0b86*/ 	.byte	0x3f
	.zero		1


	//   ....[46]....
        /*0b88*/ 	.word	0x0000f450
        /*0b8c*/ 	.word	0x00000016
        /*0b90*/ 	.word	0x0002a800
        /*0b94*/ 	.short	0x0107
        /*0b96*/ 	.byte	0x3f
	.zero		1


	//   ....[47]....
        /*0b98*/ 	.word	0x0000f570
        /*0b9c*/ 	.word	0x00000016
        /*0ba0*/ 	.word	0x0002a800
        /*0ba4*/ 	.short	0x0101
        /*0ba6*/ 	.byte	0x3f
	.zero		1


	//   ....[48]....
        /*0ba8*/ 	.word	0x0000f590
        /*0bac*/ 	.word	0x00000016
        /*0bb0*/ 	.word	0x0002a820
        /*0bb4*/ 	.short	0x010a
        /*0bb6*/ 	.byte	0x3f
	.zero		1


	//   ....[49]....
        /*0bb8*/ 	.word	0x0000f8f0
        /*0bbc*/ 	.word	0x00000006
        /*0bc0*/ 	.word	0x0002a840
        /*0bc4*/ 	.short	0x010a
        /*0bc6*/ 	.byte	0x3f
	.zero		1


	//   ....[50]....
        /*0bc8*/ 	.word	0x0000fdd0
        /*0bcc*/ 	.word	0x00000006
        /*0bd0*/ 	.word	0x0002a830
        /*0bd4*/ 	.short	0x0107
        /*0bd6*/ 	.byte	0x3f
	.zero		1


	//   ....[51]....
        /*0bd8*/ 	.word	0x0000fe80
        /*0bdc*/ 	.word	0x00000006
        /*0be0*/ 	.word	0x0002a830
        /*0be4*/ 	.short	0x0101
        /*0be6*/ 	.byte	0x3f
	.zero		1


	//   ....[52]....
        /*0be8*/ 	.word	0x0000fee0
        /*0bec*/ 	.word	0x00000004
        /*0bf0*/ 	.word	0x0002a860
        /*0bf4*/ 	.short	0x010a
        /*0bf6*/ 	.byte	0x3f
	.zero		1


	//   ....[53]....
        /*0bf8*/ 	.word	0x00010330
        /*0bfc*/ 	.word	0x00000004
        /*0c00*/ 	.word	0x0002a850
        /*0c04*/ 	.short	0x0107
        /*0c06*/ 	.byte	0x3f
	.zero		1


	//   ....[54]....
        /*0c08*/ 	.word	0x00010480
        /*0c0c*/ 	.word	0x00000004
        /*0c10*/ 	.word	0x0002a850
        /*0c14*/ 	.short	0x0101
        /*0c16*/ 	.byte	0x3f
	.zero		1


	//   ....[55]....
        /*0c18*/ 	.word	0x000106d0
        /*0c1c*/ 	.word	0x00000000
        /*0c20*/ 	.word	0x0002a860
        /*0c24*/ 	.short	0x010a
        /*0c26*/ 	.byte	0x3f
	.zero		1


	//   ....[56]....
        /*0c28*/ 	.word	0x00010b30
        /*0c2c*/ 	.word	0x00000000
        /*0c30*/ 	.word	0x0002a850
        /*0c34*/ 	.short	0x0107
        /*0c36*/ 	.byte	0x3f
	.zero		1


	//   ....[57]....
        /*0c38*/ 	.word	0x00010be0
        /*0c3c*/ 	.word	0x00000000
        /*0c40*/ 	.word	0x0002a850
        /*0c44*/ 	.short	0x0101
        /*0c46*/ 	.byte	0x3f
	.zero		1


	//   ....[58]....
        /*0c48*/ 	.word	0x00011d30
        /*0c4c*/ 	.word	0x00000004
        /*0c50*/ 	.word	0x0002a820
        /*0c54*/ 	.short	0x010a
        /*0c56*/ 	.byte	0x3f
	.zero		1


	//   ....[59]....
        /*0c58*/ 	.word	0x00011ed0
        /*0c5c*/ 	.word	0x00000005
        /*0c60*/ 	.word	0x0002a840
        /*0c64*/ 	.short	0x010a
        /*0c66*/ 	.byte	0x3f
	.zero		1


	//   ....[60]....
        /*0c68*/ 	.word	0x00011f70
        /*0c6c*/ 	.word	0x0000001b
        /*0c70*/ 	.word	0x0002a840
        /*0c74*/ 	.short	0x010a
        /*0c76*/ 	.byte	0x3f
	.zero		1


	//   ....[61]....
        /*0c78*/ 	.word	0x00011fb0
        /*0c7c*/ 	.word	0x00000005
        /*0c80*/ 	.word	0x0002a860
        /*0c84*/ 	.short	0x010a
        /*0c86*/ 	.byte	0x3f
	.zero		1


	//   ....[62]....
        /*0c88*/ 	.word	0x00011ff0
        /*0c8c*/ 	.word	0x0000001b
        /*0c90*/ 	.word	0x0002a860
        /*0c94*/ 	.short	0x010a
        /*0c96*/ 	.byte	0x3f
	.zero		1


	//   ....[63]....
        /*0c98*/ 	.word	0x00012060
        /*0c9c*/ 	.word	0x00000003
        /*0ca0*/ 	.word	0x0002a800
        /*0ca4*/ 	.short	0x010a
        /*0ca6*/ 	.byte	0x3f
	.zero		1


	//   ....[64]....
        /*0ca8*/ 	.word	0x000120b0
        /*0cac*/ 	.word	0x00000000
        /*0cb0*/ 	.word	0x0002a830
        /*0cb4*/ 	.short	0x010a
        /*0cb6*/ 	.byte	0x3f
	.zero		1


	//   ....[65]....
        /*0cb8*/ 	.word	0x00012110
        /*0cbc*/ 	.word	0x00000005
        /*0cc0*/ 	.word	0x0002a830
        /*0cc4*/ 	.short	0x010a
        /*0cc6*/ 	.byte	0x3f
	.zero		1


	//   ....[66]....
        /*0cc8*/ 	.word	0x00012170
        /*0ccc*/ 	.word	0x00000005
        /*0cd0*/ 	.word	0x0002a850
        /*0cd4*/ 	.short	0x010a
        /*0cd6*/ 	.byte	0x3f
	.zero		1


	//   ....[67]....
        /*0cd8*/ 	.word	0x000121d0
        /*0cdc*/ 	.word	0x00000005
        /*0ce0*/ 	.word	0x0002a830
        /*0ce4*/ 	.short	0x010a
        /*0ce6*/ 	.byte	0x3f
	.zero		1


	//   ....[68]....
        /*0ce8*/ 	.word	0x00012230
        /*0cec*/ 	.word	0x00000005
        /*0cf0*/ 	.word	0x0002a850
        /*0cf4*/ 	.short	0x010a
        /*0cf6*/ 	.byte	0x3f
	.zero		1


	//   ....[69]....
        /*0cf8*/ 	.word	0x00012290
        /*0cfc*/ 	.word	0x00000003
        /*0d00*/ 	.word	0x0002a850
        /*0d04*/ 	.short	0x010a
        /*0d06*/ 	.byte	0x3f
	.zero		1


	//   ....[70]....
        /*0d08*/ 	.word	0x000123a0
        /*0d0c*/ 	.word	0x00000007
        /*0d10*/ 	.word	0x0002a840
        /*0d14*/ 	.short	0x010a
        /*0d16*/ 	.byte	0x3f
	.zero		1


	//   ....[71]....
        /*0d18*/ 	.word	0x00013700
        /*0d1c*/ 	.word	0x00000016
        /*0d20*/ 	.word	0x0002a820
        /*0d24*/ 	.short	0x010a
        /*0d26*/ 	.byte	0x3f
	.zero		1


	//   ....[72]....
        /*0d28*/ 	.word	0x00013750
        /*0d2c*/ 	.word	0x00000006
        /*0d30*/ 	.word	0x0002a840
        /*0d34*/ 	.short	0x010a
        /*0d36*/ 	.byte	0x3f
	.zero		1


	//   ....[73]....
        /*0d38*/ 	.word	0x00013f10
        /*0d3c*/ 	.word	0x00000004
        /*0d40*/ 	.word	0x0002a860
        /*0d44*/ 	.short	0x010a
        /*0d46*/ 	.byte	0x3f
	.zero		1


	//   ....[74]....
        /*0d48*/ 	.word	0x00014710
        /*0d4c*/ 	.word	0x00000000
        /*0d50*/ 	.word	0x0002a860
        /*0d54*/ 	.short	0x010a
        /*0d56*/ 	.byte	0x3f
	.zero		1


	//   ....[75]....
        /*0d58*/ 	.word	0x000158f0
        /*0d5c*/ 	.word	0x00000004
        /*0d60*/ 	.word	0x0002a820
        /*0d64*/ 	.short	0x010a
        /*0d66*/ 	.byte	0x3f
	.zero		1


	//   ....[76]....
        /*0d68*/ 	.word	0x00015a90
        /*0d6c*/ 	.word	0x00000005
        /*0d70*/ 	.word	0x0002a840
        /*0d74*/ 	.short	0x010a
        /*0d76*/ 	.byte	0x3f
	.zero		1


	//   ....[77]....
        /*0d78*/ 	.word	0x00015ae0
        /*0d7c*/ 	.word	0x0000001b
        /*0d80*/ 	.word	0x0002a840
        /*0d84*/ 	.short	0x010a
        /*0d86*/ 	.byte	0x3f
	.zero		1


	//   ....[78]....
        /*0d88*/ 	.word	0x00015b30
        /*0d8c*/ 	.word	0x00000005
        /*0d90*/ 	.word	0x0002a860
        /*0d94*/ 	.short	0x010a
        /*0d96*/ 	.byte	0x3f
	.zero		1


	//----- nvinfo : EIATTR_NUM_MBARRIERS
	.align		4
.L_534:
        /*0d98*/ 	.byte	0x03, 0x38
        /*0d9a*/ 	.short	0x0016


	//----- nvinfo : EIATTR_EXIT_INSTR_OFFSETS
	.align		4
        /*0d9c*/ 	.byte	0x04, 0x1c
        /*0d9e*/ 	.short	(.L_536 - .L_535)


	//   ....[0]....
.L_535:
        /*0da0*/ 	.word	0x00000990


	//   ....[1]....
        /*0da4*/ 	.word	0x0000bce0


	//   ....[2]....
        /*0da8*/ 	.word	0x00012040


	//----- nvinfo : EIATTR_MAX_THREADS
	.align		4
.L_536:
        /*0dac*/ 	.byte	0x04, 0x05
        /*0dae*/ 	.short	(.L_538 - .L_537)
.L_537:
        /*0db0*/ 	.word	0x00000180
        /*0db4*/ 	.word	0x00000001
        /*0db8*/ 	.word	0x00000001


	//----- nvinfo : EIATTR_CRS_STACK_SIZE
	.align		4
.L_538:
        /*0dbc*/ 	.byte	0x04, 0x1e
        /*0dbe*/ 	.short	(.L_540 - .L_539)
.L_539:
        /*0dc0*/ 	.word	0x00000000


	//----- nvinfo : EIATTR_CBANK_PARAM_SIZE
	.align		4
.L_540:
        /*0dc4*/ 	.byte	0x03, 0x19
        /*0dc6*/ 	.short	0x0af0


	//----- nvinfo : EIATTR_PARAM_CBANK
	.align		4
        /*0dc8*/ 	.byte	0x04, 0x0a
        /*0dca*/ 	.short	(.L_542 - .L_541)
	.align		4
.L_541:
        /*0dcc*/ 	.word	index@(.nv.constant0._ZN7cutlass13device_kernelIN5flash11enable_sm90INS1_16FlashAttnFwdSm90INS1_25CollectiveMainloopFwdSm90ILi2EN4cute5tupleIJNS5_1CILi1EEES8_S8_EEENS6_IJNS7_ILi128EEENS7_ILi96EEENS7_ILi192EEEEEELi128ENS_6half_tEfNS_4arch4Sm90ELb1ELb0ELb0ELb1ELb1ELb0ELb0ELb1ELb1ELb1ELb1ELb0EEENS1_21CollectiveEpilogueFwdINS6_IJSA_SA_SB_EEES9_SE_SG_Li256ELb1ELb1ELb1ELb0EEENS1_36VarlenDynamicPersistentTileSchedulerILi128ELi96ELi256ELi128ELb1ELb1ELb1ELb1ELb1ELb1EEEEEEEEEvNT_6ParamsE)
        /*0dd0*/ 	.short	0x0210
        /*0dd2*/ 	.short	0x0af0


	//----- nvinfo : EIATTR_SW_WAR
	.align		4
.L_542:
        /*0dd4*/ 	.byte	0x04, 0x36
        /*0dd6*/ 	.short	(.L_544 - .L_543)
.L_543:
        /*0dd8*/ 	.word	0x00000008
.L_544:


//--------------------- .nv.info._ZN7cutlass13device_kernelIN5flash11enable_sm90INS1_16FlashAttnFwdSm90INS1_25CollectiveMainloopFwdSm90ILi2EN4cute5tupleIJNS5_1CILi1EEES8_S8_EEENS6_IJNS7_ILi128EEENS7_ILi96EEENS7_ILi192EEEEEELi128ENS_6half_tEfNS_4arch4Sm90ELb1ELb0ELb0ELb1ELb1ELb1ELb0ELb1ELb1ELb1ELb1ELb0EEENS1_21CollectiveEpilogueFwdINS6_IJSA_SA_SB_EEES9_SE_SG_Li256ELb1ELb1ELb1ELb0EEENS1_36VarlenDynamicPersistentTileSchedulerILi128ELi96ELi256ELi128ELb1ELb1ELb1ELb1ELb1ELb1EEEEEEEEEvNT_6ParamsE --------------------------
	.section	.nv.info._ZN7cutlass13device_kernelIN5flash11enable_sm90INS1_16FlashAttnFwdSm90INS1_25CollectiveMainloopFwdSm90ILi2EN4cute5tupleIJNS5_1CILi1EEES8_S8_EEENS6_IJNS7_ILi128EEENS7_ILi96EEENS7_ILi192EEEEEELi128ENS_6half_tEfNS_4arch4Sm90ELb1ELb0ELb0ELb1ELb1ELb1ELb0ELb1ELb1ELb1ELb1ELb0EEENS1_21CollectiveEpilogueFwdINS6_IJSA_SA_SB_EEES9_SE_SG_Li256ELb1ELb1ELb1ELb0EEENS1_36VarlenDynamicPersistentTileSchedulerILi128ELi96ELi256ELi128ELb1ELb1ELb1ELb1ELb1ELb1EEEEEEEEEvNT_6ParamsE,"",@"SHT_CUDA_INFO"
	.sectionflags	@""
	.align	4


	//----- nvinfo : EIATTR_CUDA_API_VERSION
	.align		4
        /*0000*/ 	.byte	0x04, 0x37
        /*0002*/ 	.short	(.L_546 - .L_545)
.L_545:
        /*0004*/ 	.word	0x00000082


	//----- nvinfo : EIATTR_KPARAM_INFO
	.align		4
.L_546:
        /*0008*/ 	.byte	0x04, 0x17
        /*000a*/ 	.short	(.L_548 - .L_547)
.L_547:
        /*000c*/ 	.word	0x00000000
        /*0010*/ 	.short	0x0000
        /*0012*/ 	.short	0x0070
        /*0014*/ 	.byte	0x00, 0xf0, 0x01, 0x2a


	//----- nvinfo : EIATTR_SPARSE_MMA_MASK
	.align		4
.L_548:
        /*0018*/ 	.byte	0x03, 0x50
        /*001a*/ 	.short	0x0000


	//----- nvinfo : EIATTR_MAXREG_COUNT
	.align		4
        /*001c*/ 	.byte	0x03, 0x1b
        /*001e*/ 	.short	0x00a8


	//----- nvinfo : EIATTR_NUM_BARRIERS
	.align		4
        /*0020*/ 	.byte	0x02, 0x4c
        /*0022*/ 	.byte	0x10
	.zero		1


	//----- nvinfo : EIATTR_EXTERNS
	.align		4
        /*0024*/ 	.byte	0x04, 0x0f
        /*0026*/ 	.short	(.L_550 - .L_549)


	//   ....[0]....
	.align		4
.L_549:
        /*0028*/ 	.word	index@(__assertfail)


	//----- nvinfo : EIATTR_ANNOTATIONS
	.align		4
.L_550:
        /*002c*/ 	.byte	0x04, 0x55
        /*002e*/ 	.short	(.L_552 - .L_551)


	//   ....[0]....
.L_551:
        /* <DEDUP_REMOVED lines=46> */


	//----- nvinfo : EIATTR_MERCURY_ISA_VERSION
	.align		4
.L_552:
        /*02f8*/ 	.byte	0x03, 0x5f
        /*02fa*/ 	.short	0x0101


	//----- nvinfo : EIATTR_UNUSED_LOAD_BYTE_OFFSET
	.align		4
        /*02fc*/ 	.byte	0x04, 0x44
        /*02fe*/ 	.short	(.L_554 - .L_553)


	//   ....[0]....
.L_553:
        /*0300*/ 	.word	0x00000a20
        /*0304*/ 	.word	0x0000fff0


	//   ....[1]....
        /*0308*/ 	.word	0x00019bd0
        /*030c*/ 	.word	0x0000fff0


	//----- nvinfo : EIATTR_INT_WARP_WIDE_INSTR_OFFSETS
	.align		4
.L_554:
        /*0310*/ 	.byte	0x04, 0x31
        /*0312*/ 	.short	(.L_556 - .L_555)


	//   ....[0]....
.L_555:
        /*0314*/ 	.word	0x00000130


	//   ....[1]....
        /*0318*/ 	.word	0x00000170


	//   ....[2]....
        /*031c*/ 	.word	0x000001e0


	//   ....[3]....
        /*0320*/ 	.word	0x0001fbc0


	//   ....[4]....
        /*0324*/ 	.word	0x0001fc60


	//   ....[5]....
        /*0328*/ 	.word	0x00022b90


	//   ....[6]....
        /*032c*/ 	.word	0x00022c30


	//----- nvinfo : EIATTR_COOP_GROUP_MASK_REGIDS
	.align		4
.L_556:
        /*0330*/ 	.byte	0x04, 0x29
        /*0332*/ 	.short	(.L_558 - .L_557)


	//   ....[0]....
.L_557:
        /*0334*/ 	.word	0xffffffff


	//   ....[1]....
        /*0338*/ 	.word	0xffffffff


	//   ....[2]....
        /*033c*/ 	.word	0xffffffff


	//   ....[3]....
        /*0340*/ 	.word	0xffffffff


	//   ....[4]....
        /*0344*/ 	.word	0xffffffff


	//   ....[5]....
        /*0348*/ 	.word	0xffffffff


	//   ....[6]....
        /*034c*/ 	.word	0xffffffff


	//   ....[7]....
        /*0350*/ 	.word	0xffffffff


	//   ....[8]....
        /*0354*/ 	.word	0xffffffff


	//   ....[9]....
        /*0358*/ 	.word	0xffffffff


	//   ....[10]....
        /*035c*/ 	.word	0xffffffff


	//   ....[11]....
        /*0360*/ 	.word	0xffffffff


	//   ....[12]....
        /*0364*/ 	.word	0xffffffff


	//   ....[13]....
        /*0368*/ 	.word	0xffffffff


	//   ....[14]....
        /*036c*/ 	.word	0xffffffff


	//   ....[15]....
        /*0370*/ 	.word	0xffffffff


	//   ....[16]....
        /*0374*/ 	.word	0xffffffff


	//   ....[17]....
        /*0378*/ 	.word	0xffffffff


	//   ....[18]....
        /*037c*/ 	.word	0xffffffff


	//   ....[19]....
        /*0380*/ 	.word	0xffffffff


	//   ....[20]....
        /*0384*/ 	.word	0xffffffff


	//   ....[21]....
        /*0388*/ 	.word	0xffffffff


	//   ....[22]....
        /*038c*/ 	.word	0xffffffff


	//   ....[23]....
        /*0390*/ 	.word	0xffffffff


	//   ....[24]....
        /*0394*/ 	.word	0xffffffff


	//   ....[25]....
        /*0398*/ 	.word	0xffffffff


	//   ....[26]....
        /*039c*/ 	.word	0xffffffff


	//   ....[27]....
        /*03a0*/ 	.word	0xffffffff


	//   ....[28]....
        /*03a4*/ 	.word	0xffffffff


	//   ....[29]....
        /*03a8*/ 	.word	0xffffffff


	//   ....[30]....
        /*03ac*/ 	.word	0xffffffff


	//   ....[31]....
        /*03b0*/ 	.word	0xffffffff


	//   ....[32]....
        /*03b4*/ 	.word	0xffffffff


	//   ....[33]....
        /*03b8*/ 	.word	0xffffffff


	//   ....[34]....
        /*03bc*/ 	.word	0xffffffff


	//   ....[35]....
        /*03c0*/ 	.word	0xffffffff


	//   ....[36]....
        /*03c4*/ 	.word	0xffffffff


	//   ....[37]....
        /*03c8*/ 	.word	0xffffffff


	//   ....[38]....
        /*03cc*/ 	.word	0xffffffff


	//   ....[39]....
        /*03d0*/ 	.word	0xffffffff


	//   ....[40]....
        /*03d4*/ 	.word	0xffffffff


	//   ....[41]....
        /*03d8*/ 	.word	0xffffffff


	//   ....[42]....
        /*03dc*/ 	.word	0xffffffff


	//   ....[43]....
        /*03e0*/ 	.word	0xffffffff


	//   ....[44]....
        /*03e4*/ 	.word	0xffffffff


	//   ....[45]....
        /*03e8*/ 	.word	0xffffffff


	//   ....[46]....
        /*03ec*/ 	.word	0xffffffff


	//   ....[47]....
        /*03f0*/ 	.word	0xffffffff


	//   ....[48]....
        /*03f4*/ 	.word	0xffffffff


	//   ....[49]....
        /*03f8*/ 	.word	0xffffffff


	//   ....[50]....
        /*03fc*/ 	.word	0xffffffff


	//   ....[51]....
        /*0400*/ 	.word	0xffffffff


	//   ....[52]....
        /*0404*/ 	.word	0xffffffff


	//   ....[53]....
        /*0408*/ 	.word	0xffffffff


	//   ....[54]....
        /*040c*/ 	.word	0xffffffff


	//   ....[55]....
        /*0410*/ 	.word	0xffffffff


	//   ....[56]....
        /*0414*/ 	.word	0xffffffff


	//   ....[57]....
        /*0418*/ 	.word	0xffffffff


	//   ....[58]....
        /*041c*/ 	.word	0xffffffff


	//   ....[59]....
        /*0420*/ 	.word	0xffffffff


	//   ....[60]....
        /*0424*/ 	.word	0xffffffff


	//   ....[61]....
        /*0428*/ 	.word	0xffffffff


	//   ....[62]....
        /*042c*/ 	.word	0xffffffff


	//   ....[63]....
        /*0430*/ 	.word	0xffffffff


	//   ....[64]....
        /*0434*/ 	.word	0xffffffff


	//   ....[65]....
        /*0438*/ 	.word	0xffffffff


	//   ....[66]....
        /*043c*/ 	.word	0xffffffff


	//   ....[67]....
        /*0440*/ 	.word	0xffffffff


	//   ....[68]....
        /*0444*/ 	.word	0xffffffff


	//   ....[69]....
        /*0448*/ 	.word	0xffffffff


	//   ....[70]....
        /*044c*/ 	.word	0xffffffff


	//   ....[71]....
        /*0450*/ 	.word	0xffffffff


	//   ....[72]....
        /*0454*/ 	.word	0xffffffff


	//   ....[73]....
        /*0458*/ 	.word	0xffffffff


	//   ....[74]....
        /*045c*/ 	.word	0xffffffff


	//   ....[75]....
        /*0460*/ 	.word	0xffffffff


	//   ....[76]....
        /*0464*/ 	.word	0xffffffff


	//   ....[77]....
        /*0468*/ 	.word	0xffffffff


	//   ....[78]....
        /*046c*/ 	.word	0xffffffff


	//   ....[79]....
        /*0470*/ 	.word	0xffffffff


	//   ....[80]....
        /*0474*/ 	.word	0xffffffff


	//   ....[81]....
        /*0478*/ 	.word	0xffffffff


	//   ....[82]....
        /*047c*/ 	.word	0xffffffff


	//   ....[83]....
        /*0480*/ 	.word	0xffffffff


	//   ....[84]....
        /*0484*/ 	.word	0xffffffff


	//   ....[85]....
        /*0488*/ 	.word	0xffffffff


	//   ....[86]....
        /*048c*/ 	.word	0xffffffff


	//   ....[87]....
        /*0490*/ 	.word	0xffffffff


	//   ....[88]....
        /*0494*/ 	.word	0xffffffff


	//   ....[89]....
        /*0498*/ 	.word	0xffffffff


	//   ....[90]....
        /*049c*/ 	.word	0xffffffff


	//   ....[91]....
        /*04a0*/ 	.word	0xffffffff


	//   ....[92]....
        /*04a4*/ 	.word	0xffffffff


	//   ....[93]....
        /*04a8*/ 	.word	0xffffffff


	//   ....[94]....
        /*04ac*/ 	.word	0xffffffff


	//   ....[95]....
        /*04b0*/ 	.word	0xffffffff


	//   ....[96]....
        /*04b4*/ 	.word	0xffffffff


	//   ....[97]....
        /*04b8*/ 	.word	0xffffffff


	//   ....[98]....
        /*04bc*/ 	.word	0xffffffff


	//   ....[99]....
        /*04c0*/ 	.word	0xffffffff


	//   ....[100]....
        /*04c4*/ 	.word	0xffffffff


	//   ....[101]....
        /*04c8*/ 	.word	0xffffffff


	//   ....[102]....
        /*04cc*/ 	.word	0xffffffff


	//   ....[103]....
        /*04d0*/ 	.word	0xffffffff


	//   ....[104]....
        /*04d4*/ 	.word	0xffffffff


	//   ....[105]....
        /*04d8*/ 	.word	0xffffffff


	//   ....[106]....
        /*04dc*/ 	.word	0xffffffff


	//   ....[107]....
        /*04e0*/ 	.word	0xffffffff


	//   ....[108]....
        /*04e4*/ 	.word	0xffffffff


	//   ....[109]....
        /*04e8*/ 	.word	0xffffffff


	//   ....[110]....
        /*04ec*/ 	.word	0xffffffff


	//   ....[111]....
        /*04f0*/ 	.word	0xffffffff


	//   ....[112]....
        /*04f4*/ 	.word	0xffffffff


	//   ....[113]....
        /*04f8*/ 	.word	0xffffffff


	//   ....[114]....
        /*04fc*/ 	.word	0xffffffff


	//   ....[115]....
        /*0500*/ 	.word	0xffffffff


	//   ....[116]....
        /*0504*/ 	.word	0xffffffff


	//   ....[117]....
        /*0508*/ 	.word	0xffffffff


	//   ....[118]....
        /*050c*/ 	.word	0xffffffff


	//   ....[119]....
        /*0510*/ 	.word	0xffffffff


	//   ....[120]....
        /*0514*/ 	.word	0xffffffff


	//   ....[121]....
        /*0518*/ 	.word	0xffffffff


	//   ....[122]....
        /*051c*/ 	.word	0xffffffff


	//   ....[123]....
        /*0520*/ 	.word	0xffffffff


	//   ....[124]....
        /*0524*/ 	.word	0xffffffff


	//   ....[125]....
        /*0528*/ 	.word	0xffffffff


	//   ....[126]....
        /*052c*/ 	.word	0xffffffff


	//   ....[127]....
        /*0530*/ 	.word	0xffffffff


	//   ....[128]....
        /*0534*/ 	.word	0xffffffff


	//   ....[129]....
        /*0538*/ 	.word	0xffffffff


	//   ....[130]....
        /*053c*/ 	.word	0xffffffff


	//   ....[131]....
        /*0540*/ 	.word	0xffffffff


	//   ....[132]....
        /*0544*/ 	.word	0xffffffff


	//   ....[133]....
        /*0548*/ 	.word	0xffffffff


	//   ....[134]....
        /*054c*/ 	.word	0xffffffff


	//   ....[135]....
        /*0550*/ 	.word	0xffffffff


	//   ....[136]....
        /*0554*/ 	.word	0xffffffff


	//   ....[137]....
        /*0558*/ 	.word	0xffffffff


	//   ....[138]....
        /*055c*/ 	.word	0xffffffff


	//   ....[139]....
        /*0560*/ 	.word	0xffffffff


	//   ....[140]....
        /*0564*/ 	.word	0xffffffff


	//   ....[141]....
        /*0568*/ 	.word	0xffffffff


	//   ....[142]....
        /*056c*/ 	.word	0xffffffff


	//   ....[143]....
        /*0570*/ 	.word	0xffffffff


	//   ....[144]....
        /*0574*/ 	.word	0xffffffff


	//   ....[145]....
        /*0578*/ 	.word	0xffffffff


	//   ....[146]....
        /*057c*/ 	.word	0xffffffff


	//   ....[147]....
        /*0580*/ 	.word	0xffffffff


	//   ....[148]....
        /*0584*/ 	.word	0xffffffff


	//   ....[149]....
        /*0588*/ 	.word	0xffffffff


	//   ....[150]....
        /*058c*/ 	.word	0xffffffff


	//   ....[151]....
        /*0590*/ 	.word	0xffffffff


	//   ....[152]....
        /*0594*/ 	.word	0xffffffff


	//   ....[153]....
        /*0598*/ 	.word	0xffffffff


	//   ....[154]....
        /*059c*/ 	.word	0xffffffff


	//   ....[155]....
        /*05a0*/ 	.word	0xffffffff


	//   ....[156]....
        /*05a4*/ 	.word	0xffffffff


	//   ....[157]....
        /*05a8*/ 	.word	0xffffffff


	//   ....[158]....
        /*05ac*/ 	.word	0xffffffff


	//   ....[159]....
        /*05b0*/ 	.word	0xffffffff


	//   ....[160]....
        /*05b4*/ 	.word	0xffffffff


	//   ....[161]....
        /*05b8*/ 	.word	0xffffffff


	//   ....[162]....
        /*05bc*/ 	.word	0xffffffff


	//   ....[163]....
        /*05c0*/ 	.word	0xffffffff


	//   ....[164]....
        /*05c4*/ 	.word	0xffffffff


	//   ....[165]....
        /*05c8*/ 	.word	0xffffffff


	//   ....[166]....
        /*05cc*/ 	.word	0xffffffff


	//   ....[167]....
        /*05d0*/ 	.word	0xffffffff


	//   ....[168]....
        /*05d4*/ 	.word	0xffffffff


	//   ....[169]....
        /*05d8*/ 	.word	0xffffffff


	//   ....[170]....
        /*05dc*/ 	.word	0xffffffff


	//   ....[171]....
        /*05e0*/ 	.word	0xffffffff


	//   ....[172]....
        /*05e4*/ 	.word	0xffffffff


	//   ....[173]....
        /*05e8*/ 	.word	0xffffffff


	//   ....[174]....
        /*05ec*/ 	.word	0xffffffff


	//   ....[175]....
        /*05f0*/ 	.word	0xffffffff


	//   ....[176]....
        /*05f4*/ 	.word	0xffffffff


	//   ....[177]....
        /*05f8*/ 	.word	0xffffffff


	//   ....[178]....
        /*05fc*/ 	.word	0xffffffff


	//   ....[179]....
        /*0600*/ 	.word	0xffffffff


	//   ....[180]....
        /*0604*/ 	.word	0xffffffff


	//   ....[181]....
        /*0608*/ 	.word	0xffffffff


	//   ....[182]....
        /*060c*/ 	.word	0xffffffff


	//   ....[183]....
        /*0610*/ 	.word	0xffffffff


	//   ....[184]....
        /*0614*/ 	.word	0xffffffff


	//   ....[185]....
        /*0618*/ 	.word	0x0500000f


	//   ....[186]....
        /*061c*/ 	.word	0x0500000f


	//   ....[187]....
        /*0620*/ 	.word	0x0500000f


	//   ....[188]....
        /*0624*/ 	.word	0x0500000f


	//   ....[189]....
        /*0628*/ 	.word	0x0500000f


	//   ....[190]....
        /*062c*/ 	.word	0x0500000f


	//   ....[191]....
        /*0630*/ 	.word	0x0500000f


	//   ....[192]....
        /*0634*/ 	.word	0x0500000f


	//   ....[193]....
        /*0638*/ 	.word	0x0500000f


	//   ....[194]....
        /*063c*/ 	.word	0x0500000f


	//   ....[195]....
        /*0640*/ 	.word	0x0500000f


	//   ....[196]....
        /*0644*/ 	.word	0x0500000f


	//   ....[197]....
        /*0648*/ 	.word	0x0500000f


	//   ....[198]....
        /*064c*/ 	.word	0x0500000f


	//   ....[199]....
        /*0650*/ 	.word	0x0500000f


	//   ....[200]....
        /*0654*/ 	.word	0x0500000f


	//   ....[201]....
        /*0658*/ 	.word	0x0500000f


	//   ....[202]....
        /*065c*/ 	.word	0x0500000f


	//   ....[203]....
        /*0660*/ 	.word	0x0500000f


	//   ....[204]....
        /*0664*/ 	.word	0x0500000f


	//   ....[205]....
        /*0668*/ 	.word	0x0500000f


	//   ....[206]....
        /*066c*/ 	.word	0x0500000f


	//   ....[207]....
        /*0670*/ 	.word	0x0500000f


	//   ....[208]....
        /*0674*/ 	.word	0x0500000f


	//   ....[209]....
        /*0678*/ 	.word	0x0500000f


	//   ....[210]....
        /*067c*/ 	.word	0x0500000f


	//   ....[211]....
        /*0680*/ 	.word	0x0500000f


	//   ....[212]....
        /*0684*/ 	.word	0x0500000f


	//   ....[213]....
        /*0688*/ 	.word	0x0500000f


	//   ....[214]....
        /*068c*/ 	.word	0x0500000f


	//   ....[215]....
        /*0690*/ 	.word	0x0500000f


	//   ....[216]....
        /*0694*/ 	.word	0x0500000f


	//   ....[217]....
        /*0698*/ 	.word	0x0500000f


	//   ....[218]....
        /*069c*/ 	.word	0x0500000f


	//   ....[219]....
        /*06a0*/ 	.word	0x0500000f


	//   ....[220]....
        /*06a4*/ 	.word	0x0500000f


	//   ....[221]....
        /*06a8*/ 	.word	0x0500000f


	//   ....[222]....
        /*06ac*/ 	.word	0x0500000f


	//   ....[223]....
        /*06b0*/ 	.word	0x0500000f


	//   ....[224]....
        /*06b4*/ 	.word	0x0500000f


	//   ....[225]....
        /*06b8*/ 	.word	0x0500000f


	//   ....[226]....
        /*06bc*/ 	.word	0x0500000f


	//   ....[227]....
        /*06c0*/ 	.word	0x0500000f


	//   ....[228]....
        /*06c4*/ 	.word	0x0500000f


	//   ....[229]....
        /*06c8*/ 	.word	0x0500000f


	//   ....[230]....
        /*06cc*/ 	.word	0x0500000f


	//   ....[231]....
        /*06d0*/ 	.word	0x0500000f


	//   ....[232]....
        /*06d4*/ 	.word	0x0500000f


	//   ....[233]....
        /*06d8*/ 	.word	0x0500000f


	//   ....[234]....
        /*06dc*/ 	.word	0x0500000f


	//   ....[235]....
        /*06e0*/ 	.word	0x0500000f


	//   ....[236]....
        /*06e4*/ 	.word	0x0500000f


	//   ....[237]....
        /*06e8*/ 	.word	0x0500000f


	//   ....[238]....
        /*06ec*/ 	.word	0x0500000f


	//   ....[239]....
        /*06f0*/ 	.word	0x0500000f


	//   ....[240]....
        /*06f4*/ 	.word	0x0500000f


	//   ....[241]....
        /*06f8*/ 	.word	0x0500000f


	//   ....[242]....
        /*06fc*/ 	.word	0x0500000f


	//   ....[243]....
        /*0700*/ 	.word	0x0500000f


	//   ....[244]....
        /*0704*/ 	.word	0x0500000f


	//   ....[245]....
        /*0708*/ 	.word	0x0500000f


	//   ....[246]....
        /*070c*/ 	.word	0x0500000f


	//   ....[247]....
        /*0710*/ 	.word	0x0500000f


	//   ....[248]....
        /*0714*/ 	.word	0x0500000f


	//   ....[249]....
        /*0718*/ 	.word	0x0500000f


	//   ....[250]....
        /*071c*/ 	.word	0x0500000f


	//   ....[251]....
        /*0720*/ 	.word	0x0500000f


	//   ....[252]....
        /*0724*/ 	.word	0x0500000f


	//   ....[253]....
        /*0728*/ 	.word	0x0500000f


	//   ....[254]....
        /*072c*/ 	.word	0x0500000f


	//   ....[255]....
        /*0730*/ 	.word	0x0500000f


	//   ....[0]....
        /*0734*/ 	.word	0x0500000f


	//   ....[1]....
        /*0738*/ 	.word	0x0500000f


	//   ....[2]....
        /*073c*/ 	.word	0x0500000f


	//   ....[3]....
        /*0740*/ 	.word	0x0500000f


	//   ....[4]....
        /*0744*/ 	.word	0x0500000f


	//   ....[5]....
        /*0748*/ 	.word	0x0500000f


	//   ....[6]....
        /*074c*/ 	.word	0x0500000f


	//   ....[7]....
        /*0750*/ 	.word	0x0500000f


	//   ....[8]....
        /*0754*/ 	.word	0x0500000f


	//   ....[9]....
        /*0758*/ 	.word	0x0500000f


	//   ....[10]....
        /*075c*/ 	.word	0x0500000f


	//   ....[11]....
        /*0760*/ 	.word	0x0500000f


	//   ....[12]....
        /*0764*/ 	.word	0x0500000f


	//   ....[13]....
        /*0768*/ 	.word	0x0500000f


	//   ....[14]....
        /*076c*/ 	.word	0x0500000f


	//   ....[15]....
        /*0770*/ 	.word	0x0500000f


	//   ....[16]....
        /*0774*/ 	.word	0x0500000f


	//   ....[17]....
        /*0778*/ 	.word	0x0500000f


	//   ....[18]....
        /*077c*/ 	.word	0x0500000f


	//   ....[19]....
        /*0780*/ 	.word	0x0500000f


	//   ....[20]....
        /*0784*/ 	.word	0x0500000f


	//   ....[21]....
        /*0788*/ 	.word	0x0500000f


	//   ....[22]....
        /*078c*/ 	.word	0x0500000f


	//   ....[23]....
        /*0790*/ 	.word	0x0500000f


	//   ....[24]....
        /*0794*/ 	.word	0x0500000f


	//   ....[25]....
        /*0798*/ 	.word	0x0500000f


	//   ....[26]....
        /*079c*/ 	.word	0x0500000f


	//   ....[27]....
        /*07a0*/ 	.word	0x0500000f


	//   ....[28]....
        /*07a4*/ 	.word	0x0500000f


	//   ....[29]....
        /*07a8*/ 	.word	0x0500000f


	//   ....[30]....
        /*07ac*/ 	.word	0x0500000f


	//   ....[31]....
        /*07b0*/ 	.word	0x0500000f


	//   ....[32]....
        /*07b4*/ 	.word	0x0500000f


	//   ....[33]....
        /*07b8*/ 	.word	0x0500000f


	//   ....[34]....
        /*07bc*/ 	.word	0x0500000f


	//   ....[35]....
        /*07c0*/ 	.word	0x0500000f


	//   ....[36]....
        /*07c4*/ 	.word	0x0500000f


	//   ....[37]....
        /*07c8*/ 	.word	0x0500000f


	//   ....[38]....
        /*07cc*/ 	.word	0x0500000f


	//   ....[39]....
        /*07d0*/ 	.word	0x0500000f


	//   ....[40]....
        /*07d4*/ 	.word	0x0500000f


	//   ....[41]....
        /*07d8*/ 	.word	0x0500000f


	//----- nvinfo : EIATTR_COOP_GROUP_INSTR_OFFSETS
	.align		4
.L_558:
        /*07dc*/ 	.byte	0x04, 0x28
        /*07de*/ 	.short	(.L_560 - .L_559)


	//   ....[0]....
.L_559:
        /*07e0*/ 	.word	0x00000060


	//   ....[1]....
        /*07e4*/ 	.word	0x00000140


	//   ....[2]....
        /*07e8*/ 	.word	0x00000190


	//   ....[3]....
        /*07ec*/ 	.word	0x000003c0


	//   ....[4]....
        /*07f0*/ 	.word	0x00000520


	//   ....[5]....
        /*07f4*/ 	.word	0x00000640


	//   ....[6]....
        /*07f8*/ 	.word	0x000007a0


	//   ....[7]....
        /*07fc*/ 	.word	0x00003c10


	//   ....[8]....
        /*0800*/ 	.word	0x00003c20


	//   ....[9]....
        /*0804*/ 	.word	0x000051e0


	//   ....[10]....
        /*0808*/ 	.word	0x000051f0


	//   ....[11]....
        /*080c*/ 	.word	0x00007320


	//   ....[12]....
        /*0810*/ 	.word	0x00007330


	//   ....[13]....
        /*0814*/ 	.word	0x00008b00


	//   ....[14]....
        /*0818*/ 	.word	0x00008b10


	//   ....[15]....
        /*081c*/ 	.word	0x0000a3b0


	//   ....[16]....
        /*0820*/ 	.word	0x0000a3c0


	//   ....[17]....
        /*0824*/ 	.word	0x0000a660


	//   ....[18]....
        /*0828*/ 	.word	0x0000a670


	//   ....[19]....
        /*082c*/ 	.word	0x0000abb0


	//   ....[20]....
        /*0830*/ 	.word	0x0000abd0


	//   ....[21]....
        /*0834*/ 	.word	0x0000ad60


	//   ....[22]....
        /*0838*/ 	.word	0x0000ad80


	//   ....[23]....
        /*083c*/ 	.word	0x0000b5e0


	//   ....[24]....
        /*0840*/ 	.word	0x0000bcd0


	//   ....[25]....
        /*0844*/ 	.word	0x0000bce0


	//   ....[26]....
        /*0848*/ 	.word	0x0000bcf0


	//   ....[27]....
        /*084c*/ 	.word	0x0000bd00


	//   ....[28]....
        /*0850*/ 	.word	0x0000c4f0


	//   ....[29]....
        /*0854*/ 	.word	0x0000c500


	//   ....[30]....
        /*0858*/ 	.word	0x0000c510


	//   ....[31]....
        /*085c*/ 	.word	0x0000c520


	//   ....[32]....
        /*0860*/ 	.word	0x0000f2b0


	//   ....[33]....
        /*0864*/ 	.word	0x0000f2c0


	//   ....[34]....
        /*0868*/ 	.word	0x0000f2d0


	//   ....[35]....
        /*086c*/ 	.word	0x0000f2e0


	//   ....[36]....
        /*0870*/ 	.word	0x0000f900


	//   ....[37]....
        /*0874*/ 	.word	0x0000f910


	//   ....[38]....
        /*0878*/ 	.word	0x0000f920


	//   ....[39]....
        /*087c*/ 	.word	0x0000f930


	//   ....[40]....
        /*0880*/ 	.word	0x00013070


	//   ....[41]....
        /*0884*/ 	.word	0x00013090


	//   ....[42]....
        /*0888*/ 	.word	0x00013570


	//   ....[43]....
        /*088c*/ 	.word	0x00013680


	//   ....[44]....
        /*0890*/ 	.word	0x00013ce0


	//   ....[45]....
        /*0894*/ 	.word	0x00013d70


	//   ....[46]....
        /*0898*/ 	.word	0x00015820


	//   ....[47]....
        /*089c*/ 	.word	0x00015840


	//   ....[48]....
        /*08a0*/ 	.word	0x00016140


	//   ....[49]....
        /*08a4*/ 	.word	0x000161a0


	//   ....[50]....
        /*08a8*/ 	.word	0x000161c0


	//   ....[51]....
        /*08ac*/ 	.word	0x000161e0


	//   ....[52]....
        /*08b0*/ 	.word	0x000180e0


	//   ....[53]....
        /*08b4*/ 	.word	0x000180f0


	//   ....[54]....
        /*08b8*/ 	.word	0x00018120


	//   ....[55]....
        /*08bc*/ 	.word	0x00018130


	//   ....[56]....
        /*08c0*/ 	.word	0x000194c0


	//   ....[57]....
        /*08c4*/ 	.word	0x00019540


	//   ....[58]....
        /*08c8*/ 	.word	0x00019570


	//   ....[59]....
        /*08cc*/ 	.word	0x00019580


	//   ....[60]....
        /*08d0*/ 	.word	0x0001a6a0


	//   ....[61]....
        /*08d4*/ 	.word	0x0001a6b0


	//   ....[62]....
        /*08d8*/ 	.word	0x0001a6c0


	//   ....[63]....
        /*08dc*/ 	.word	0x0001a6d0


	//   ....[64]....
        /*08e0*/ 	.word	0x0001ada0


	//   ....[65]....
        /*08e4*/ 	.word	0x0001adf0


	//   ....[66]....
        /*08e8*/ 	.word	0x0001aec0


	//   ....[67]....
        /*08ec*/ 	.word	0x0001aee0


	//   ....[68]....
        /*08f0*/ 	.word	0x0001afb0


	//   ....[69]....
        /*08f4*/ 	.word	0x0001afd0


	//   ....[70]....
        /*08f8*/ 	.word	0x0001b0b0


	//   ....[71]....
        /*08fc*/ 	.word	0x0001b0d0


	//   ....[72]....
        /*0900*/ 	.word	0x0001b540


	//   ....[73]....
        /*0904*/ 	.word	0x0001b550


	//   ....[74]....
        /*0908*/ 	.word	0x0001b9a0


	//   ....[75]....
        /*090c*/ 	.word	0x0001b9b0


	//   ....[76]....
        /*0910*/ 	.word	0x0001c650


	//   ....[77]....
        /*0914*/ 	.word	0x0001c670


	//   ....[78]....
        /*0918*/ 	.word	0x0001c740


	//   ....[79]....
        /*091c*/ 	.word	0x0001c760


	//   ....[80]....
        /*0920*/ 	.word	0x0001c830


	//   ....[81]....
        /*0924*/ 	.word	0x0001c850


	//   ....[82]....
        /*0928*/ 	.word	0x0001c930


	//   ....[83]....
        /*092c*/ 	.word	0x0001c950


	//   ....[84]....
        /*0930*/ 	.word	0x0001cab0


	//   ....[85]....
        /*0934*/ 	.word	0x0001ccb0


	//   ....[86]....
        /*0938*/ 	.word	0x0001cce0


	//   ....[87]....
        /*093c*/ 	.word	0x0001cd10


	//   ....[88]....
        /*0940*/ 	.word	0x0001cd40


	//   ....[89]....
        /*0944*/ 	.word	0x0001cd70


	//   ....[90]....
        /*0948*/ 	.word	0x0001cda0


	//   ....[91]....
        /*094c*/ 	.word	0x0001cf40


	//   ....[92]....
        /*0950*/ 	.word	0x0001cf70


	//   ....[93]....
        /*0954*/ 	.word	0x0001cfa0


	//   ....[94]....
        /*0958*/ 	.word	0x0001cfd0


	//   ....[95]....
        /*095c*/ 	.word	0x0001d000


	//   ....[96]....
        /*0960*/ 	.word	0x0001d030


	//   ....[97]....
        /*0964*/ 	.word	0x0001d0c0


	//   ....[98]....
        /*0968*/ 	.word	0x0001d0f0


	//   ....[99]....
        /*096c*/ 	.word	0x0001d100


	//   ....[100]....
        /*0970*/ 	.word	0x0001d140


	//   ....[101]....
        /*0974*/ 	.word	0x0001e640


	//   ....[102]....
        /*0978*/ 	.word	0x00020830


	//   ....[103]....
        /*097c*/ 	.word	0x00020860


	//   ....[104]....
        /*0980*/ 	.word	0x00020910


	//   ....[105]....
        /*0984*/ 	.word	0x00020930


	//   ....[106]....
        /*0988*/ 	.word	0x000209d0


	//   ....[107]....
        /*098c*/ 	.word	0x000209f0


	//   ....[108]....
        /*0990*/ 	.word	0x00020a90


	//   ....[109]....
        /*0994*/ 	.word	0x00020ab0


	//   ....[110]....
        /*0998*/ 	.word	0x00020b50


	//   ....[111]....
        /*099c*/ 	.word	0x00020b70


	//   ....[112]....
        /*09a0*/ 	.word	0x00020b80


	//   ....[113]....
        /*09a4*/ 	.word	0x00020c10


	//   ....[114]....
        /*09a8*/ 	.word	0x000213c0


	//   ....[115]....
        /*09ac*/ 	.word	0x00021400


	//   ....[116]....
        /*09b0*/ 	.word	0x00021420


	//   ....[117]....
        /*09b4*/ 	.word	0x000214b0


	//   ....[118]....
        /*09b8*/ 	.word	0x000214c0


	//   ....[119]....
        /*09bc*/ 	.word	0x00021560


	//   ....[120]....
        /*09c0*/ 	.word	0x00021570


	//   ....[121]....
        /*09c4*/ 	.word	0x00021610


	//   ....[122]....
        /*09c8*/ 	.word	0x00021620


	//   ....[123]....
        /*09cc*/ 	.word	0x000216c0


	//   ....[124]....
        /*09d0*/ 	.word	0x000216d0


	//   ....[125]....
        /*09d4*/ 	.word	0x00021770


	//   ....[126]....
        /*09d8*/ 	.word	0x00021780


	//   ....[127]....
        /*09dc*/ 	.word	0x00021820


	//   ....[128]....
        /*09e0*/ 	.word	0x00021830


	//   ....[129]....
        /*09e4*/ 	.word	0x00021840


	//   ....[130]....
        /*09e8*/ 	.word	0x00022040


	//   ....[131]....
        /*09ec*/ 	.word	0x00022050


	//   ....[132]....
        /*09f0*/ 	.word	0x00022060


	//   ....[133]....
        /*09f4*/ 	.word	0x000220f0


	//   ....[134]....
        /*09f8*/ 	.word	0x00022100


	//   ....[135]....
        /*09fc*/ 	.word	0x00022160


	//   ....[136]....
        /*0a00*/ 	.word	0x00022190


	//   ....[137]....
        /*0a04*/ 	.word	0x000221d0


	//   ....[138]....
        /*0a08*/ 	.word	0x00022200


	//   ....[139]....
        /*0a0c*/ 	.word	0x00022240


	//   ....[140]....
        /*0a10*/ 	.word	0x00022270


	//   ....[141]....
        /*0a14*/ 	.word	0x000222b0


	//   ....[142]....
        /*0a18*/ 	.word	0x00022540


	//   ....[143]....
        /*0a1c*/ 	.word	0x00022570


	//   ....[144]....
        /*0a20*/ 	.word	0x00022600


	//   ....[145]....
        /*0a24*/ 	.word	0x00022610


	//   ....[146]....
        /*0a28*/ 	.word	0x00022680


	//   ....[147]....
        /*0a2c*/ 	.word	0x00022690


	//   ....[148]....
        /*0a30*/ 	.word	0x00022700


	//   ....[149]....
        /*0a34*/ 	.word	0x00022710


	//   ....[150]....
        /*0a38*/ 	.word	0x00022780


	//   ....[151]....
        /*0a3c*/ 	.word	0x00022790


	//   ....[152]....
        /*0a40*/ 	.word	0x000227a0


	//   ....[153]....
        /*0a44*/ 	.word	0x00022810


	//   ....[154]....
        /*0a48*/ 	.word	0x00022dc0


	//   ....[155]....
        /*0a4c*/ 	.word	0x00022df0


	//   ....[156]....
        /*0a50*/ 	.word	0x00022e20


	//   ....[157]....
        /*0a54*/ 	.word	0x00022e30


	//   ....[158]....
        /*0a58*/ 	.word	0x00022e70


	//   ....[159]....
        /*0a5c*/ 	.word	0x00022e90


	//   ....[160]....
        /*0a60*/ 	.word	0x00022f00


	//   ....[161]....
        /*0a64*/ 	.word	0x00022f20


	//   ....[162]....
        /*0a68*/ 	.word	0x00022f80


	//   ....[163]....
        /*0a6c*/ 	.word	0x00022fa0


	//   ....[164]....
        /*0a70*/ 	.word	0x00022ff0


	//   ....[165]....
        /*0a74*/ 	.word	0x00023010


	//   ....[166]....
        /*0a78*/ 	.word	0x00023460


	//   ....[167]....
        /*0a7c*/ 	.word	0x00023490


	//   ....[168]....
        /*0a80*/ 	.word	0x00023500


	//   ....[169]....
        /*0a84*/ 	.word	0x00023530


	//   ....[170]....
        /*0a88*/ 	.word	0x00023560


	//   ....[171]....
        /*0a8c*/ 	.word	0x00023590


	//   ....[172]....
        /*0a90*/ 	.word	0x000235c0


	//   ....[173]....
        /*0a94*/ 	.word	0x000235f0


	//   ....[174]....
        /*0a98*/ 	.word	0x000237a0


	//   ....[175]....
        /*0a9c*/ 	.word	0x000237d0


	//   ....[176]....
        /*0aa0*/ 	.word	0x00023800


	//   ....[177]....
        /*0aa4*/ 	.word	0x00023830


	//   ....[178]....
        /*0aa8*/ 	.word	0x00023860


	//   ....[179]....
        /*0aac*/ 	.word	0x00023890


	//   ....[180]....
        /*0ab0*/ 	.word	0x00023950


	//   ....[181]....
        /*0ab4*/ 	.word	0x00023970


	//   ....[182]....
        /*0ab8*/ 	.word	0x00023990


	//   ....[183]....
        /*0abc*/ 	.word	0x000239f0


	//   ....[184]....
        /*0ac0*/ 	.word	0x00024420


	//   ....[185]....
        /*0ac4*/ 	.word	0x00024740


	//   ....[186]....
        /*0ac8*/ 	.word	0x000247d0


	//   ....[187]....
        /*0acc*/ 	.word	0x00024870


	//   ....[188]....
        /*0ad0*/ 	.word	0x00024900


	//   ....[189]....
        /*0ad4*/ 	.word	0x000249f0


	//   ....[190]....
        /*0ad8*/ 	.word	0x00024a80


	//   ....[191]....
        /*0adc*/ 	.word	0x00024b20


	//   ....[192]....
        /*0ae0*/ 	.word	0x00024bb0


	//   ....[193]....
        /*0ae4*/ 	.word	0x00024ca0


	//   ....[194]....
        /*0ae8*/ 	.word	0x00024d30


	//   ....[195]....
        /*0aec*/ 	.word	0x00024dd0


	//   ....[196]....
        /*0af0*/ 	.word	0x00024e60


	//   ....[197]....
        /*0af4*/ 	.word	0x00024f50


	//   ....[198]....
        /*0af8*/ 	.word	0x00024fe0


	//   ....[199]....
        /*0afc*/ 	.word	0x00025030


	//   ....[200]....
        /*0b00*/ 	.word	0x00025080


	//   ....[201]....
        /*0b04*/ 	.word	0x00025120


	//   ....[202]....
        /*0b08*/ 	.word	0x000251b0


	//   ....[203]....
        /*0b0c*/ 	.word	0x00025200


	//   ....[204]....
        /*0b10*/ 	.word	0x00025250


	//   ....[205]....
        /*0b14*/ 	.word	0x00025340


	//   ....[206]....
        /*0b18*/ 	.word	0x000253d0


	//   ....[207]....
        /*0b1c*/ 	.word	0x00025420


	//   ....[208]....
        /*0b20*/ 	.word	0x00025470


	//   ....[209]....
        /*0b24*/ 	.word	0x00025500


	//   ....[210]....
        /*0b28*/ 	.word	0x00025590


	//   ....[211]....
        /*0b2c*/ 	.word	0x000255e0


	//   ....[212]....
        /*0b30*/ 	.word	0x00025630


	//   ....[213]....
        /*0b34*/ 	.word	0x00025930


	//   ....[214]....
        /*0b38*/ 	.word	0x00025c10


	//   ....[215]....
        /*0b3c*/ 	.word	0x00025d00


	//   ....[216]....
        /*0b40*/ 	.word	0x00025da0


	//   ....[217]....
        /*0b44*/ 	.word	0x00025ed0


	//   ....[218]....
        /*0b48*/ 	.word	0x00025f30


	//   ....[219]....
        /*0b4c*/ 	.word	0x00026060


	//   ....[220]....
        /*0b50*/ 	.word	0x000260c0


	//   ....[221]....
        /*0b54*/ 	.word	0x000261f0


	//   ....[222]....
        /*0b58*/ 	.word	0x00026250


	//   ....[223]....
        /*0b5c*/ 	.word	0x00026380


	//   ....[224]....
        /*0b60*/ 	.word	0x000263e0


	//   ....[225]....
        /*0b64*/ 	.word	0x00026500


	//   ....[226]....
        /*0b68*/ 	.word	0x00026550


	//   ....[227]....
        /*0b6c*/ 	.word	0x00026600


	//   ....[228]....
        /*0b70*/ 	.word	0x00026660


	//   ....[229]....
        /*0b74*/ 	.word	0x00026780


	//   ....[230]....
        /*0b78*/ 	.word	0x000267d0


	//   ....[231]....
        /*0b7c*/ 	.word	0x00026900


	//   ....[232]....
        /*0b80*/ 	.word	0x00026950


	//   ....[233]....
        /*0b84*/ 	.word	0x00026a80


	//   ....[234]....
        /*0b88*/ 	.word	0x00026ad0


	//   ....[235]....
        /*0b8c*/ 	.word	0x00026c00


	//   ....[236]....
        /*0b90*/ 	.word	0x00026c50


	//   ....[237]....
        /*0b94*/ 	.word	0x00026d80


	//   ....[238]....
        /*0b98*/ 	.word	0x00026dd0


	//   ....[239]....
        /*0b9c*/ 	.word	0x00026f00


	//   ....[240]....
        /*0ba0*/ 	.word	0x00026f50


	//   ....[241]....
        /*0ba4*/ 	.word	0x00027060


	//   ....[242]....
        /*0ba8*/ 	.word	0x000270b0


	//   ....[243]....
        /*0bac*/ 	.word	0x000271e0


	//   ....[244]....
        /*0bb0*/ 	.word	0x00027290


	//   ....[245]....
        /*0bb4*/ 	.word	0x000273b0


	//   ....[246]....
        /*0bb8*/ 	.word	0x00027400


	//   ....[247]....
        /*0bbc*/ 	.word	0x000274f0


	//   ....[248]....
        /*0bc0*/ 	.word	0x00027540


	//   ....[249]....
        /*0bc4*/ 	.word	0x00027630


	//   ....[250]....
        /*0bc8*/ 	.word	0x00027680


	//   ....[251]....
        /*0bcc*/ 	.word	0x00027770


	//   ....[252]....
        /*0bd0*/ 	.word	0x000277c0


	//   ....[253]....
        /*0bd4*/ 	.word	0x000278b0


	//   ....[254]....
        /*0bd8*/ 	.word	0x00027900


	//   ....[255]....
        /*0bdc*/ 	.word	0x000279f0


	//   ....[0]....
        /*0be0*/ 	.word	0x00027a90


	//   ....[1]....
        /*0be4*/ 	.word	0x00027ba0


	//   ....[2]....
        /*0be8*/ 	.word	0x00027bf0


	//   ....[3]....
        /*0bec*/ 	.word	0x00027cf0


	//   ....[4]....
        /*0bf0*/ 	.word	0x00027d40


	//   ....[5]....
        /*0bf4*/ 	.word	0x00027e40


	//   ....[6]....
        /*0bf8*/ 	.word	0x00027e90


	//   ....[7]....
        /*0bfc*/ 	.word	0x00027f90


	//   ....[8]....
        /*0c00*/ 	.word	0x00027fe0


	//   ....[9]....
        /*0c04*/ 	.word	0x000280e0


	//   ....[10]....
        /*0c08*/ 	.word	0x00028130


	//   ....[11]....
        /*0c0c*/ 	.word	0x00028220


	//   ....[12]....
        /*0c10*/ 	.word	0x000282f0


	//   ....[13]....
        /*0c14*/ 	.word	0x00028440


	//   ....[14]....
        /*0c18*/ 	.word	0x00028490


	//   ....[15]....
        /*0c1c*/ 	.word	0x00028580


	//   ....[16]....
        /*0c20*/ 	.word	0x000285d0


	//   ....[17]....
        /*0c24*/ 	.word	0x000286d0


	//   ....[18]....
        /*0c28*/ 	.word	0x00028720


	//   ....[19]....
        /*0c2c*/ 	.word	0x00028810


	//   ....[20]....
        /*0c30*/ 	.word	0x00028860


	//   ....[21]....
        /*0c34*/ 	.word	0x00028940


	//   ....[22]....
        /*0c38*/ 	.word	0x00028990


	//   ....[23]....
        /*0c3c*/ 	.word	0x00028a20


	//   ....[24]....
        /*0c40*/ 	.word	0x00028ac0


	//   ....[25]....
        /*0c44*/ 	.word	0x00028c50


	//   ....[26]....
        /*0c48*/ 	.word	0x00028cc0


	//   ....[27]....
        /*0c4c*/ 	.word	0x00028d30


	//   ....[28]....
        /*0c50*/ 	.word	0x00028da0


	//   ....[29]....
        /*0c54*/ 	.word	0x00028e10


	//   ....[30]....
        /*0c58*/ 	.word	0x00028e90


	//   ....[31]....
        /*0c5c*/ 	.word	0x00028f10


	//   ....[32]....
        /*0c60*/ 	.word	0x00028fa0


	//   ....[33]....
        /*0c64*/ 	.word	0x00029010


	//   ....[34]....
        /*0c68*/ 	.word	0x00029080


	//   ....[35]....
        /*0c6c*/ 	.word	0x000290f0


	//   ....[36]....
        /*0c70*/ 	.word	0x00029170


	//   ....[37]....
        /*0c74*/ 	.word	0x000291e0


	//   ....[38]....
        /*0c78*/ 	.word	0x00029270


	//   ....[39]....
        /*0c7c*/ 	.word	0x000292d0


	//   ....[40]....
        /*0c80*/ 	.word	0x00029360


	//   ....[41]....
        /*0c84*/ 	.word	0x00029490


	//----- nvinfo : EIATTR_REG_RECONFIG
	.align		4
.L_560:
        /*0c88*/ 	.byte	0x01, 0x54
	.zero		2


	//----- nvinfo : EIATTR_SYSCALL_OFFSETS
	.align		4
        /*0c8c*/ 	.byte	0x04, 0x46
        /*0c8e*/ 	.short	(.L_562 - .L_561)


	//   ....[0]....
.L_561:
        /*0c90*/ 	.word	0x00001fb0


	//   ....[1]....
        /*0c94*/ 	.word	0x00002100


	//   ....[2]....
        /*0c98*/ 	.word	0x0000b750


	//   ....[3]....
        /*0c9c*/ 	.word	0x0000ba50


	//   ....[4]....
        /*0ca0*/ 	.word	0x0001fdc0


	//   ....[5]....
        /*0ca4*/ 	.word	0x0001ff10


	//   ....[6]....
        /*0ca8*/ 	.word	0x00020000


	//   ....[7]....
        /*0cac*/ 	.word	0x00020fe0


	//----- nvinfo : EIATTR_MBARRIER_INSTR_OFFSETS
	.align		4
.L_562:
        /*0cb0*/ 	.byte	0x04, 0x39
        /*0cb2*/ 	.short	(.L_564 - .L_563)


	//   ....[0]....
.L_563:
        /*0cb4*/ 	.word	0x00000270
        /*0cb8*/ 	.word	0x000000ff
        /*0cbc*/ 	.word	0x0002a800
        /*0cc0*/ 	.short	0x0100
        /*0cc2*/ 	.byte	0x08
	.zero		1


	//   ....[1]....
        /*0cc4*/ 	.word	0x00000280
        /*0cc8*/ 	.word	0x000000ff
        /*0ccc*/ 	.word	0x0002a820
        /*0cd0*/ 	.short	0x0100
        /*0cd2*/ 	.byte	0x08
	.zero		1


	//   ....[2]....
        /*0cd4*/ 	.word	0x00000370
        /*0cd8*/ 	.word	0x000000ff
        /*0cdc*/ 	.word	0x0002a830
        /*0ce0*/ 	.short	0x0100
        /*0ce2*/ 	.byte	0x08
	.zero		1


	//   ....[3]....
        /*0ce4*/ 	.word	0x00000380
        /*0ce8*/ 	.word	0x000000ff
        /*0cec*/ 	.word	0x0002a840
        /*0cf0*/ 	.short	0x0100
        /*0cf2*/ 	.byte	0x08
	.zero		1


	//   ....[4]....
        /*0cf4*/ 	.word	0x00000390
        /*0cf8*/ 	.word	0x000000ff
        /*0cfc*/ 	.word	0x0002a838
        /*0d00*/ 	.short	0x0100
        /*0d02*/ 	.byte	0x08
	.zero		1


	//   ....[5]....
        /*0d04*/ 	.word	0x000003a0
        /*0d08*/ 	.word	0x000000ff
        /*0d0c*/ 	.word	0x0002a848
        /*0d10*/ 	.short	0x0100
        /*0d12*/ 	.byte	0x08
	.zero		1


	//   ....[6]....
        /*0d14*/ 	.word	0x000004d0
        /*0d18*/ 	.word	0x000000ff
        /*0d1c*/ 	.word	0x0002a850
        /*0d20*/ 	.short	0x0100
        /*0d22*/ 	.byte	0x08
	.zero		1


	//   ....[7]....
        /*0d24*/ 	.word	0x000004e0
        /*0d28*/ 	.word	0x000000ff
        /*0d2c*/ 	.word	0x0002a860
        /*0d30*/ 	.short	0x0100
        /*0d32*/ 	.byte	0x08
	.zero		1


	//   ....[8]....
        /*0d34*/ 	.word	0x000004f0
        /*0d38*/ 	.word	0x000000ff
        /*0d3c*/ 	.word	0x0002a858
        /*0d40*/ 	.short	0x0100
        /*0d42*/ 	.byte	0x08
	.zero		1


	//   ....[9]....
        /*0d44*/ 	.word	0x00000500
        /*0d48*/ 	.word	0x000000ff
        /*0d4c*/ 	.word	0x0002a868
        /*0d50*/ 	.short	0x0100
        /*0d52*/ 	.byte	0x08
	.zero		1


	//   ....[10]....
        /*0d54*/ 	.word	0x000005f0
        /*0d58*/ 	.word	0x000000ff
        /*0d5c*/ 	.word	0x0002a870
        /*0d60*/ 	.short	0x0100
        /*0d62*/ 	.byte	0x06
	.zero		1


	//   ....[11]....
        /*0d64*/ 	.word	0x00000600
        /*0d68*/ 	.word	0x000000ff
        /*0d6c*/ 	.word	0x0002a880
        /*0d70*/ 	.short	0x0100
        /*0d72*/ 	.byte	0x06
	.zero		1


	//   ....[12]....
        /*0d74*/ 	.word	0x00000610
        /*0d78*/ 	.word	0x000000ff
        /*0d7c*/ 	.word	0x0002a878
        /*0d80*/ 	.short	0x0100
        /*0d82*/ 	.byte	0x06
	.zero		1


	//   ....[13]....
        /*0d84*/ 	.word	0x00000620
        /*0d88*/ 	.word	0x000000ff
        /*0d8c*/ 	.word	0x0002a888
        /*0d90*/ 	.short	0x0100
        /*0d92*/ 	.byte	0x06
	.zero		1


	//   ....[14]....
        /*0d94*/ 	.word	0x00000750
        /*0d98*/ 	.word	0x000000ff
        /*0d9c*/ 	.word	0x0002a890
        /*0da0*/ 	.short	0x0100
        /*0da2*/ 	.byte	0x08
	.zero		1


	//   ....[15]....
        /*0da4*/ 	.word	0x00000760
        /*0da8*/ 	.word	0x000000ff
        /*0dac*/ 	.word	0x0002a8a0
        /*0db0*/ 	.short	0x0100
        /*0db2*/ 	.byte	0x08
	.zero		1


	//   ....[16]....
        /*0db4*/ 	.word	0x00000770
        /*0db8*/ 	.word	0x000000ff
        /*0dbc*/ 	.word	0x0002a898
        /*0dc0*/ 	.short	0x0100
        /*0dc2*/ 	.byte	0x08
	.zero		1


	//   ....[17]....
        /*0dc4*/ 	.word	0x00000780
        /*0dc8*/ 	.word	0x000000ff
        /*0dcc*/ 	.word	0x0002a8a8
        /*0dd0*/ 	.short	0x0100
        /*0dd2*/ 	.byte	0x08
	.zero		1


	//   ....[18]....
        /*0dd4*/ 	.word	0x000008b0
        /*0dd8*/ 	.word	0x000000ff
        /*0ddc*/ 	.word	0x0002a8b0
        /*0de0*/ 	.short	0x0100
        /*0de2*/ 	.byte	0x08
	.zero		1


	//   ....[19]....
        /*0de4*/ 	.word	0x000008c0
        /*0de8*/ 	.word	0x000000ff
        /*0dec*/ 	.word	0x0002a8c0
        /*0df0*/ 	.short	0x0100
        /*0df2*/ 	.byte	0x08
	.zero		1


	//   ....[20]....
        /*0df4*/ 	.word	0x000008d0
        /*0df8*/ 	.word	0x000000ff
        /*0dfc*/ 	.word	0x0002a8b8
        /*0e00*/ 	.short	0x0100
        /*0e02*/ 	.byte	0x08
	.zero		1


	//   ....[21]....
        /*0e04*/ 	.word	0x000008e0
        /*0e08*/ 	.word	0x000000ff
        /*0e0c*/ 	.word	0x0002a8c8
        /*0e10*/ 	.short	0x0100
        /*0e12*/ 	.byte	0x08
	.zero		1


	//   ....[22]....
        /*0e14*/ 	.word	0x00003bc0
        /*0e18*/ 	.word	0x00000054
        /*0e1c*/ 	.word	0x0002a890
        /*0e20*/ 	.short	0x010a
        /*0e22*/ 	.byte	0x3f
	.zero		1


	//   ....[23]....
        /*0e24*/ 	.word	0x000072b0
        /*0e28*/ 	.word	0x00000054
        /*0e2c*/ 	.word	0x0002a890
        /*0e30*/ 	.short	0x010a
        /*0e32*/ 	.byte	0x3f
	.zero		1


	//   ....[24]....
        /*0e34*/ 	.word	0x0000a210
        /*0e38*/ 	.word	0x00000054
        /*0e3c*/ 	.word	0x0002a890
        /*0e40*/ 	.short	0x010a
        /*0e42*/ 	.byte	0x3f
	.zero		1


	//   ....[25]....
        /*0e44*/ 	.word	0x0000a9d0
        /*0e48*/ 	.word	0x0000000b
        /*0e4c*/ 	.word	0x00000000
        /*0e50*/ 	.short	0x0101
        /*0e52*/ 	.byte	0x3f
	.zero		1


	//   ....[26]....
        /*0e54*/ 	.word	0x0000aa10
        /*0e58*/ 	.word	0x00000054
        /*0e5c*/ 	.word	0x0002a8b0
        /*0e60*/ 	.short	0x010a
        /*0e62*/ 	.byte	0x3f
	.zero		1


	//   ....[27]....
        /*0e64*/ 	.word	0x0000afc0
        /*0e68*/ 	.word	0x00000054
        /*0e6c*/ 	.word	0x00000000
        /*0e70*/ 	.short	0x0101
        /*0e72*/ 	.byte	0x3f
	.zero		1


	//   ....[28]....
        /*0e74*/ 	.word	0x0000b7d0
        /*0e78*/ 	.word	0x00000002
        /*0e7c*/ 	.word	0x0002a800
        /*0e80*/ 	.short	0x010a
        /*0e82*/ 	.byte	0x3f
	.zero		1


	//   ....[29]....
        /*0e84*/ 	.word	0x0000b820
        /*0e88*/ 	.word	0x00000002
        /*0e8c*/ 	.word	0x0002a800
        /*0e90*/ 	.short	0x010a
        /*0e92*/ 	.byte	0x3f
	.zero		1


	//   ....[30]....
        /*0e94*/ 	.word	0x0000cc10
        /*0e98*/ 	.word	0x00000002
        /*0e9c*/ 	.word	0x0002a800
        /*0ea0*/ 	.short	0x010a
        /*0ea2*/ 	.byte	0x3f
	.zero		1


	//   ....[31]....
        /*0ea4*/ 	.word	0x0000fe10
        /*0ea8*/ 	.word	0x00000002
        /*0eac*/ 	.word	0x0002a800
        /*0eb0*/ 	.short	0x010a
        /*0eb2*/ 	.byte	0x3f
	.zero		1


	//   ....[32]....
        /*0eb4*/ 	.word	0x00012660
        /*0eb8*/ 	.word	0x00000009
        /*0ebc*/ 	.word	0x0002a830
        /*0ec0*/ 	.short	0x010a
        /*0ec2*/ 	.byte	0x3f
	.zero		1


	//   ....[33]....
        /*0ec4*/ 	.word	0x000126a0
        /*0ec8*/ 	.word	0x00000009
        /*0ecc*/ 	.word	0x0002a830
        /*0ed0*/ 	.short	0x010a
        /*0ed2*/ 	.byte	0x3f
	.zero		1


	//   ....[34]....
        /*0ed4*/ 	.word	0x00012ff0
        /*0ed8*/ 	.word	0x00000009
        /*0edc*/ 	.word	0x00000000
        /*0ee0*/ 	.short	0x0101
        /*0ee2*/ 	.byte	0x3f
	.zero		1


	//   ....[35]....
        /*0ee4*/ 	.word	0x00014900
        /*0ee8*/ 	.word	0x00000009
        /*0eec*/ 	.word	0x0002a830
        /*0ef0*/ 	.short	0x010a
        /*0ef2*/ 	.byte	0x3f
	.zero		1


	//   ....[36]....
        /*0ef4*/ 	.word	0x00014980
        /*0ef8*/ 	.word	0x00000009
        /*0efc*/ 	.word	0x0002a830
        /*0f00*/ 	.short	0x010a
        /*0f02*/ 	.byte	0x3f
	.zero		1


	//   ....[37]....
        /*0f04*/ 	.word	0x00015400
        /*0f08*/ 	.word	0x00000015
        /*0f0c*/ 	.word	0x0002a850
        /*0f10*/ 	.short	0x010a
        /*0f12*/ 	.byte	0x3f
	.zero		1


	//   ....[38]....
        /*0f14*/ 	.word	0x00015450
        /*0f18*/ 	.word	0x00000015
        /*0f1c*/ 	.word	0x0002a850
        /*0f20*/ 	.short	0x010a
        /*0f22*/ 	.byte	0x3f
	.zero		1


	//   ....[39]....
        /*0f24*/ 	.word	0x000157e0
        /*0f28*/ 	.word	0x00000009
        /*0f2c*/ 	.word	0x00000000
        /*0f30*/ 	.short	0x0101
        /*0f32*/ 	.byte	0x3f
	.zero		1


	//   ....[40]....
        /*0f34*/ 	.word	0x00016c90
        /*0f38*/ 	.word	0x00000015
        /*0f3c*/ 	.word	0x00000000
        /*0f40*/ 	.short	0x0101
        /*0f42*/ 	.byte	0x3f
	.zero		1


	//   ....[41]....
        /*0f44*/ 	.word	0x00016f60
        /*0f48*/ 	.word	0x00000003
        /*0f4c*/ 	.word	0x0002a830
        /*0f50*/ 	.short	0x010a
        /*0f52*/ 	.byte	0x3f
	.zero		1


	//   ....[42]....
        /*0f54*/ 	.word	0x00016fe0
        /*0f58*/ 	.word	0x00000003
        /*0f5c*/ 	.word	0x0002a830
        /*0f60*/ 	.short	0x010a
        /*0f62*/ 	.byte	0x3f
	.zero		1


	//   ....[43]....
        /*0f64*/ 	.word	0x00017a40
        /*0f68*/ 	.word	0x00000014
        /*0f6c*/ 	.word	0x0002a850
        /*0f70*/ 	.short	0x010a
        /*0f72*/ 	.byte	0x3f
	.zero		1


	//   ....[44]....
        /*0f74*/ 	.word	0x00017a90
        /*0f78*/ 	.word	0x00000014
        /*0f7c*/ 	.word	0x0002a850
        /*0f80*/ 	.short	0x010a
        /*0f82*/ 	.byte	0x3f
	.zero		1


	//   ....[45]....
        /*0f84*/ 	.word	0x00018350
        /*0f88*/ 	.word	0x00000062
        /*0f8c*/ 	.word	0x00000000
        /*0f90*/ 	.short	0x0101
        /*0f92*/ 	.byte	0x3f
	.zero		1


	//   ....[46]....
        /*0f94*/ 	.word	0x00018bb0
        /*0f98*/ 	.word	0x0000006b
        /*0f9c*/ 	.word	0x00000000
        /*0fa0*/ 	.short	0x0101
        /*0fa2*/ 	.byte	0x3f
	.zero		1


	//   ....[47]....
        /*0fa4*/ 	.word	0x000191c0
        /*0fa8*/ 	.word	0x00000005
        /*0fac*/ 	.word	0x0002a850
        /*0fb0*/ 	.short	0x010a
        /*0fb2*/ 	.byte	0x3f
	.zero		1


	//   ....[48]....
        /*0fb4*/ 	.word	0x00019260
        /*0fb8*/ 	.word	0x00000005
        /*0fbc*/ 	.word	0x0002a850
        /*0fc0*/ 	.short	0x010a
        /*0fc2*/ 	.byte	0x3f
	.zero		1


	//   ....[49]....
        /*0fc4*/ 	.word	0x00019760
        /*0fc8*/ 	.word	0x00000005
        /*0fcc*/ 	.word	0x00000000
        /*0fd0*/ 	.short	0x0101
        /*0fd2*/ 	.byte	0x3f
	.zero		1


	//   ....[50]....
        /*0fd4*/ 	.word	0x0001adb0
        /*0fd8*/ 	.word	0x00000000
        /*0fdc*/ 	.word	0x00000000
        /*0fe0*/ 	.short	0x0101
        /*0fe2*/ 	.byte	0x3f
	.zero		1


	//   ....[51]....
        /*0fe4*/ 	.word	0x0001b4c0
        /*0fe8*/ 	.word	0x0000000a
        /*0fec*/ 	.word	0x00000000
        /*0ff0*/ 	.short	0x0101
        /*0ff2*/ 	.byte	0x3f
	.zero		1


	//   ....[52]....
        /*0ff4*/ 	.word	0x0001e720
        /*0ff8*/ 	.word	0x00000016
        /*0ffc*/ 	.word	0x0002a820
        /*1000*/ 	.short	0x010a
        /*1002*/ 	.byte	0x3f
	.zero		1


	//   ....[53]....
        /*1004*/ 	.word	0x0001e7b0
        /*1008*/ 	.word	0x0000000d
        /*100c*/ 	.word	0x0002a8a0
        /*1010*/ 	.short	0x010a
        /*1012*/ 	.byte	0x3f
	.zero		1


	//   ....[54]....
        /*1014*/ 	.word	0x0001ebf0
        /*1018*/ 	.word	0x0000000d
        /*101c*/ 	.word	0x0002a8c0
        /*1020*/ 	.short	0x010a
        /*1022*/ 	.byte	0x3f
	.zero		1


	//   ....[55]....
        /*1024*/ 	.word	0x0001f020
        /*1028*/ 	.word	0x0000000c
        /*102c*/ 	.word	0x0002a8a0
        /*1030*/ 	.short	0x010a
        /*1032*/ 	.byte	0x3f
	.zero		1


	//   ....[56]....
        /*1034*/ 	.word	0x0001f450
        /*1038*/ 	.word	0x0000000c
        /*103c*/ 	.word	0x0002a8c0
        /*1040*/ 	.short	0x010a
        /*1042*/ 	.byte	0x3f
	.zero		1


	//   ....[57]....
        /*1044*/ 	.word	0x00020610
        /*1048*/ 	.word	0x00000007
        /*104c*/ 	.word	0x0002a840
        /*1050*/ 	.short	0x010a
        /*1052*/ 	.byte	0x3f
	.zero		1


	//   ....[58]....
        /*1054*/ 	.word	0x00020ce0
        /*1058*/ 	.word	0x00000007
        /*105c*/ 	.word	0x0002a830
        /*1060*/ 	.short	0x0107
        /*1062*/ 	.byte	0x3f
	.zero		1


	//   ....[59]....
        /*1064*/ 	.word	0x00020db0
        /*1068*/ 	.word	0x00000007
        /*106c*/ 	.word	0x0002a830
        /*1070*/ 	.short	0x0101
        /*1072*/ 	.byte	0x3f
	.zero		1


	//   ....[60]....
        /*1074*/ 	.word	0x000219a0
        /*1078*/ 	.word	0x00000016
        /*107c*/ 	.word	0x0002a800
        /*1080*/ 	.short	0x0107
        /*1082*/ 	.byte	0x3f
	.zero		1


	//   ....[61]....
        /*1084*/ 	.word	0x00021ab0
        /*1088*/ 	.word	0x00000016
        /*108c*/ 	.word	0x0002a800
        /*1090*/ 	.short	0x0101
        /*1092*/ 	.byte	0x3f
	.zero		1


	//   ....[62]....
        /*1094*/ 	.word	0x00021ad0
        /*1098*/ 	.word	0x00000016
        /*109c*/ 	.word	0x0002a820
        /*10a0*/ 	.short	0x010a
        /*10a2*/ 	.byte	0x3f
	.zero		1


	//   ....[63]....
        /*10a4*/ 	.word	0x00021e60
        /*10a8*/ 	.word	0x00000006
        /*10ac*/ 	.word	0x0002a840
        /*10b0*/ 	.short	0x010a
        /*10b2*/ 	.byte	0x3f
	.zero		1


	//   ....[64]....
        /*10b4*/ 	.word	0x00022360
        /*10b8*/ 	.word	0x00000006
        /*10bc*/ 	.word	0x0002a830
        /*10c0*/ 	.short	0x0107
        /*10c2*/ 	.byte	0x3f
	.zero		1


	//   ....[65]....
        /*10c4*/ 	.word	0x00022420
        /*10c8*/ 	.word	0x00000006
        /*10cc*/ 	.word	0x0002a830
        /*10d0*/ 	.short	0x0101
        /*10d2*/ 	.byte	0x3f
	.zero		1


	//   ....[66]....
        /*10d4*/ 	.word	0x00022480
        /*10d8*/ 	.word	0x00000004
        /*10dc*/ 	.word	0x0002a860
        /*10e0*/ 	.short	0x010a
        /*10e2*/ 	.byte	0x3f
	.zero		1


	//   ....[67]....
        /*10e4*/ 	.word	0x000228f0
        /*10e8*/ 	.word	0x00000004
        /*10ec*/ 	.word	0x0002a850
        /*10f0*/ 	.short	0x0107
        /*10f2*/ 	.byte	0x3f
	.zero		1


	//   ....[68]....
        /*10f4*/ 	.word	0x00022a70
        /*10f8*/ 	.word	0x00000004
        /*10fc*/ 	.word	0x0002a850
        /*1100*/ 	.short	0x0101
        /*1102*/ 	.byte	0x3f
	.zero		1


	//   ....[69]....
        /*1104*/ 	.word	0x00022ce0
        /*1108*/ 	.word	0x00000000
        /*110c*/ 	.word	0x0002a860
        /*1110*/ 	.short	0x010a
        /*1112*/ 	.byte	0x3f
	.zero		1


	//   ....[70]....
        /*1114*/ 	.word	0x00023160
        /*1118*/ 	.word	0x00000000
        /*111c*/ 	.word	0x0002a850
        /*1120*/ 	.short	0x0107
        /*1122*/ 	.byte	0x3f
	.zero		1


	//   ....[71]....
        /*1124*/ 	.word	0x00023230
        /*1128*/ 	.word	0x00000000
        /*112c*/ 	.word	0x0002a850
        /*1130*/ 	.short	0x0101
        /*1132*/ 	.byte	0x3f
	.zero		1


	//   ....[72]....
        /*1134*/ 	.word	0x000243a0
        /*1138*/ 	.word	0x00000005
        /*113c*/ 	.word	0x0002a820
        /*1140*/ 	.short	0x010a
        /*1142*/ 	.byte	0x3f
	.zero		1


	//   ....[73]....
        /*1144*/ 	.word	0x00024510
        /*1148*/ 	.word	0x00000003
        /*114c*/ 	.word	0x0002a840
        /*1150*/ 	.short	0x010a
        /*1152*/ 	.byte	0x3f
	.zero		1


	//   ....[74]....
        /*1154*/ 	.word	0x000245b0
        /*1158*/ 	.word	0x00000005
        /*115c*/ 	.word	0x0002a840
        /*1160*/ 	.short	0x010a
        /*1162*/ 	.byte	0x3f
	.zero		1


	//   ....[75]....
        /*1164*/ 	.word	0x000245f0
        /*1168*/ 	.word	0x00000003
        /*116c*/ 	.word	0x0002a860
        /*1170*/ 	.short	0x010a
        /*1172*/ 	.byte	0x3f
	.zero		1


	//   ....[76]....
        /*1174*/ 	.word	0x00024630
        /*1178*/ 	.word	0x00000005
        /*117c*/ 	.word	0x0002a860
        /*1180*/ 	.short	0x010a
        /*1182*/ 	.byte	0x3f
	.zero		1


	//   ....[77]....
        /*1184*/ 	.word	0x00024690
        /*1188*/ 	.word	0x00000054
        /*118c*/ 	.word	0x0002a890
        /*1190*/ 	.short	0x010a
        /*1192*/ 	.byte	0x3f
	.zero		1


	//   ....[78]....
        /*1194*/ 	.word	0x00024940
        /*1198*/ 	.word	0x00000054
        /*119c*/ 	.word	0x0002a890
        /*11a0*/ 	.short	0x010a
        /*11a2*/ 	.byte	0x3f
	.zero		1


	//   ....[79]....
        /*11a4*/ 	.word	0x00024bf0
        /*11a8*/ 	.word	0x00000054
        /*11ac*/ 	.word	0x0002a890
        /*11b0*/ 	.short	0x010a
        /*11b2*/ 	.byte	0x3f
	.zero		1


	//   ....[80]....
        /*11b4*/ 	.word	0x00024ea0
        /*11b8*/ 	.word	0x00000054
        /*11bc*/ 	.word	0x0002a8b0
        /*11c0*/ 	.short	0x010a
        /*11c2*/ 	.byte	0x3f
	.zero		1


	//   ....[81]....
        /*11c4*/ 	.word	0x00025290
        /*11c8*/ 	.word	0x00000002
        /*11cc*/ 	.word	0x0002a800
        /*11d0*/ 	.short	0x010a
        /*11d2*/ 	.byte	0x3f
	.zero		1


	//   ....[82]....
        /*11d4*/ 	.word	0x00025670
        /*11d8*/ 	.word	0x00000002
        /*11dc*/ 	.word	0x0002a800
        /*11e0*/ 	.short	0x010a
        /*11e2*/ 	.byte	0x3f
	.zero		1


	//   ....[83]....
        /*11e4*/ 	.word	0x000256c0
        /*11e8*/ 	.word	0x00000009
        /*11ec*/ 	.word	0x0002a830
        /*11f0*/ 	.short	0x010a
        /*11f2*/ 	.byte	0x3f
	.zero		1


	//   ....[84]....
        /*11f4*/ 	.word	0x00025710
        /*11f8*/ 	.word	0x00000009
        /*11fc*/ 	.word	0x0002a830
        /*1200*/ 	.short	0x010a
        /*1202*/ 	.byte	0x3f
	.zero		1


	//   ....[85]....
        /*1204*/ 	.word	0x00025760
        /*1208*/ 	.word	0x00000015
        /*120c*/ 	.word	0x0002a850
        /*1210*/ 	.short	0x010a
        /*1212*/ 	.byte	0x3f
	.zero		1


	//   ....[86]....
        /*1214*/ 	.word	0x000257b0
        /*1218*/ 	.word	0x00000003
        /*121c*/ 	.word	0x0002a830
        /*1220*/ 	.short	0x010a
        /*1222*/ 	.byte	0x3f
	.zero		1


	//   ....[87]....
        /*1224*/ 	.word	0x00025800
        /*1228*/ 	.word	0x00000014
        /*122c*/ 	.word	0x0002a850
        /*1230*/ 	.short	0x010a
        /*1232*/ 	.byte	0x3f
	.zero		1


	//   ....[88]....
        /*1234*/ 	.word	0x00025850
        /*1238*/ 	.word	0x00000005
        /*123c*/ 	.word	0x0002a850
        /*1240*/ 	.short	0x010a
        /*1242*/ 	.byte	0x3f
	.zero		1


	//   ....[89]....
        /*1244*/ 	.word	0x000259f0
        /*1248*/ 	.word	0x00000016
        /*124c*/ 	.word	0x0002a820
        /*1250*/ 	.short	0x010a
        /*1252*/ 	.byte	0x3f
	.zero		1


	//   ....[90]....
        /*1254*/ 	.word	0x00025a40
        /*1258*/ 	.word	0x0000000d
        /*125c*/ 	.word	0x0002a8a0
        /*1260*/ 	.short	0x010a
        /*1262*/ 	.byte	0x3f
	.zero		1


	//   ....[91]....
        /*1264*/ 	.word	0x00025a90
        /*1268*/ 	.word	0x0000000d
        /*126c*/ 	.word	0x0002a8c0
        /*1270*/ 	.short	0x010a
        /*1272*/ 	.byte	0x3f
	.zero		1


	//   ....[92]....
        /*1274*/ 	.word	0x00025ae0
        /*1278*/ 	.word	0x0000000c
        /*127c*/ 	.word	0x0002a8a0
        /*1280*/ 	.short	0x010a
        /*1282*/ 	.byte	0x3f
	.zero		1


	//   ....[93]....
        /*1284*/ 	.word	0x00025b30
        /*1288*/ 	.word	0x0000000c
        /*128c*/ 	.word	0x0002a8c0
        /*1290*/ 	.short	0x010a
        /*1292*/ 	.byte	0x3f
	.zero		1


	//   ....[94]....
        /*1294*/ 	.word	0x00025c50
        /*1298*/ 	.word	0x00000007
        /*129c*/ 	.word	0x0002a840
        /*12a0*/ 	.short	0x010a
        /*12a2*/ 	.byte	0x3f
	.zero		1


	//   ....[95]....
        /*12a4*/ 	.word	0x000270e0
        /*12a8*/ 	.word	0x00000016
        /*12ac*/ 	.word	0x0002a820
        /*12b0*/ 	.short	0x010a
        /*12b2*/ 	.byte	0x3f
	.zero		1


	//   ....[96]....
        /*12b4*/ 	.word	0x00027130
        /*12b8*/ 	.word	0x00000006
        /*12bc*/ 	.word	0x0002a840
        /*12c0*/ 	.short	0x010a
        /*12c2*/ 	.byte	0x3f
	.zero		1


	//   ....[97]....
        /*12c4*/ 	.word	0x00027940
        /*12c8*/ 	.word	0x00000004
        /*12cc*/ 	.word	0x0002a860
        /*12d0*/ 	.short	0x010a
        /*12d2*/ 	.byte	0x3f
	.zero		1


	//   ....[98]....
        /*12d4*/ 	.word	0x00028170
        /*12d8*/ 	.word	0x00000000
        /*12dc*/ 	.word	0x0002a860
        /*12e0*/ 	.short	0x010a
        /*12e2*/ 	.byte	0x3f
	.zero		1


	//   ....[99]....
        /*12e4*/ 	.word	0x000293b0
        /*12e8*/ 	.word	0x00000005
        /*12ec*/ 	.word	0x0002a820
        /*12f0*/ 	.short	0x010a
        /*12f2*/ 	.byte	0x3f
	.zero		1


	//   ....[100]....
        /*12f4*/ 	.word	0x00029550
        /*12f8*/ 	.word	0x00000003
        /*12fc*/ 	.word	0x0002a840
        /*1300*/ 	.short	0x010a
        /*1302*/ 	.byte	0x3f
	.zero		1


	//   ....[101]....
        /*1304*/ 	.word	0x000295a0
        /*1308*/ 	.word	0x00000005
        /*130c*/ 	.word	0x0002a840
        /*1310*/ 	.short	0x010a
        /*1312*/ 	.byte	0x3f
	.zero		1


	//   ....[102]....
        /*1314*/ 	.word	0x000295f0
        /*1318*/ 	.word	0x00000003
        /*131c*/ 	.word	0x0002a860
        /*1320*/ 	.short	0x010a
        /*1322*/ 	.byte	0x3f
	.zero		1


	//----- nvinfo : EIATTR_NUM_MBARRIERS
	.align		4
.L_564:
        /*1324*/ 	.byte	0x03, 0x38
        /*1326*/ 	.short	0x0016


	//----- nvinfo : EIATTR_EXIT_INSTR_OFFSETS
	.align		4
        /*1328*/ 	.byte	0x04, 0x1c
        /*132a*/ 	.short	(.L_566 - .L_565)


	//   ....[0]....
.L_565:
        /*132c*/ 	.word	0x00024680


	//----- nvinfo : EIATTR_MAX_THREADS
	.align		4
.L_566:
        /*1330*/ 	.byte	0x04, 0x05
        /*1332*/ 	.short	(.L_568 - .L_567)
.L_567:
        /*1334*/ 	.word	0x00000180
        /*1338*/ 	.word	0x00000001
        /*133c*/ 	.word	0x00000001


	//----- nvinfo : EIATTR_CRS_STACK_SIZE
	.align		4
.L_568:
        /*1340*/ 	.byte	0x04, 0x1e
        /*1342*/ 	.short	(.L_570 - .L_569)
.L_569:
        /*1344*/ 	.word	0x00000000


	//----- nvinfo : EIATTR_CBANK_PARAM_SIZE
	.align		4
.L_570:
        /*1348*/ 	.byte	0x03, 0x19
        /*134a*/ 	.short	0x0af0


	//----- nvinfo : EIATTR_PARAM_CBANK
	.align		4
        /*134c*/ 	.byte	0x04, 0x0a
        /*134e*/ 	.short	(.L_572 - .L_571)
	.align		4
.L_571:
        /*1350*/ 	.word	index@(.nv.constant0._ZN7cutlass13device_kernelIN5flash11enable_sm90INS1_16FlashAttnFwdSm90INS1_25CollectiveMainloopFwdSm90ILi2EN4cute5tupleIJNS5_1CILi1EEES8_S8_EEENS6_IJNS7_ILi128EEENS7_ILi96EEENS7_ILi192EEEEEELi128ENS_6half_tEfNS_4arch4Sm90ELb1ELb0ELb0ELb1ELb1ELb1ELb0ELb1ELb1ELb1ELb1ELb0EEENS1_21CollectiveEpilogueFwdINS6_IJSA_SA_SB_EEES9_SE_SG_Li256ELb1ELb1ELb1ELb0EEENS1_36VarlenDynamicPersistentTileSchedulerILi128ELi96ELi256ELi128ELb1ELb1ELb1ELb1ELb1ELb1EEEEEEEEEvNT_6ParamsE)
        /*1354*/ 	.short	0x0210
        /*1356*/ 	.short	0x0af0


	//----- nvinfo : EIATTR_SW_WAR
	.align		4
.L_572:
        /*1358*/ 	.byte	0x04, 0x36
        /*135a*/ 	.short	(.L_574 - .L_573)
.L_573:
        /*135c*/ 	.word	0x00000008
.L_574:


//--------------------- .nv.info._ZN7cutlass13device_kernelIN5flash11enable_sm90INS1_16FlashAttnFwdSm90INS1_25CollectiveMainloopFwdSm90ILi2EN4cute5tupleIJNS5_1CILi1EEES8_S8_EEENS6_IJNS7_ILi64EEESA_SA_EEELi512ENS_6half_tEfNS_4arch4Sm90ELb0ELb0ELb0ELb0ELb1ELb0ELb0ELb0ELb0ELb1ELb1ELb0EEENS1_21CollectiveEpilogueFwdINS6_IJSA_NS7_ILi512EEESA_EEES9_SC_SE_Li256ELb0ELb1ELb1ELb0EEENS1_19SingleTileSchedulerILb0ELb1ELb1ELi64EEEEEEEEEvNT_6ParamsE --------------------------
	.section	.nv.info._ZN7cutlass13device_kernelIN5flash11enable_sm90INS1_16FlashAttnFwdSm90INS1_25CollectiveMainloopFwdSm90ILi2EN4cute5tupleIJNS5_1CILi1EEES8_S8_EEENS6_IJNS7_ILi64EEESA_SA_EEELi512ENS_6half_tEfNS_4arch4Sm90ELb0ELb0ELb0ELb0ELb1ELb0ELb0ELb0ELb0ELb1ELb1ELb0EEENS1_21CollectiveEpilogueFwdINS6_IJSA_NS7_ILi512EEESA_EEES9_SC_SE_Li256ELb0ELb1ELb1ELb0EEENS1_19SingleTileSchedulerILb0ELb1ELb1ELi64EEEEEEEEEvNT_6ParamsE,"",@"SHT_CUDA_INFO"
	.sectionflags	@""
	.align	4


	//----- nvinfo : EIATTR_CUDA_API_VERSION
	.align		4
        /*0000*/ 	.byte	0x04, 0x37
        /*0002*/ 	.short	(.L_576 - .L_575)
.L_575:
        /*0004*/ 	.word	0x00000082


	//----- nvinfo : EIATTR_KPARAM_INFO
	.align		4
.L_576:
        /*0008*/ 	.byte	0x04, 0x17
        /*000a*/ 	.short	(.L_578 - .L_577)
.L_577:
        /*000c*/ 	.word	0x00000000
        /*0010*/ 	.short	0x0000
        /*0012*/ 	.short	0x0070
        /*0014*/ 	.byte	0x00, 0xf0, 0x01, 0x28


	//----- nvinfo : EIATTR_SPARSE_MMA_MASK
	.align		4
.L_578:
        /*0018*/ 	.byte	0x03, 0x50
        /*001a*/ 	.short	0x0000


	//----- nvinfo : EIATTR_MAXREG_COUNT
	.align		4
        /*001c*/ 	.byte	0x03, 0x1b
        /*001e*/ 	.short	0x00a8


	//----- nvinfo : EIATTR_NUM_BARRIERS
	.align		4
        /*0020*/ 	.byte	0x02, 0x4c
        /*0022*/ 	.byte	0x10
	.zero		1


	//----- nvinfo : EIATTR_EXTERNS
	.align		4
        /*0024*/ 	.byte	0x04, 0x0f
        /*0026*/ 	.short	(.L_580 - .L_579)


	//   ....[0]....
	.align		4
.L_579:
        /*0028*/ 	.word	index@(__assertfail)


	//----- nvinfo : EIATTR_MERCURY_ISA_VERSION
	.align		4
.L_580:
        /*002c*/ 	.byte	0x03, 0x5f
        /*002e*/ 	.short	0x0101


	//----- nvinfo : EIATTR_INT_WARP_WIDE_INSTR_OFFSETS
	.align		4
        /*0030*/ 	.byte	0x04, 0x31
        /*0032*/ 	.short	(.L_582 - .L_581)


	//   ....[0]....
.L_581:
        /*0034*/ 	.word	0x000000b0


	//   ....[1]....
        /*0038*/ 	.word	0x000000c0


	//   ....[2]....
        /*003c*/ 	.word	0x00000160


	//----- nvinfo : EIATTR_COOP_GROUP_MASK_REGIDS
	.align		4
.L_582:
        /*0040*/ 	.byte	0x04, 0x29
        /*0042*/ 	.short	(.L_584 - .L_583)


	//   ....[0]....
.L_583:
        /*0044*/ 	.word	0xffffffff


	//   ....[1]....
        /*0048*/ 	.word	0xffffffff


	//   ....[2]....
        /*004c*/ 	.word	0xffffffff


	//   ....[3]....
        /*0050*/ 	.word	0xffffffff


	//   ....[4]....
        /*0054*/ 	.word	0xffffffff


	//   ....[5]....
        /*0058*/ 	.word	0xffffffff


	//   ....[6]....
        /*005c*/ 	.word	0xffffffff


	//   ....[7]....
        /*0060*/ 	.word	0xffffffff


	//   ....[8]....
        /*0064*/ 	.word	0xffffffff


	//   ....[9]....
        /*0068*/ 	.word	0xffffffff


	//   ....[10]....
        /*006c*/ 	.word	0xffffffff


	//   ....[11]....
        /*0070*/ 	.word	0xffffffff


	//   ....[12]....
        /*0074*/ 	.word	0xffffffff


	//   ....[13]....
        /*0078*/ 	.word	0xffffffff


	//   ....[14]....
        /*007c*/ 	.word	0xffffffff


	//   ....[15]....
        /*0080*/ 	.word	0xffffffff


	//   ....[16]....
        /*0084*/ 	.word	0xffffffff


	//   ....[17]....
        /*0088*/ 	.word	0xffffffff


	//   ....[18]....
        /*008c*/ 	.word	0xffffffff


	//   ....[19]....
        /*0090*/ 	.word	0xffffffff


	//   ....[20]....
        /*0094*/ 	.word	0xffffffff


	//   ....[21]....
        /*0098*/ 	.word	0xffffffff


	//   ....[22]....
        /*009c*/ 	.word	0xffffffff


	//   ....[23]....
        /*00a0*/ 	.word	0xffffffff


	//   ....[24]....
        /*00a4*/ 	.word	0xffffffff


	//   ....[25]....
        /*00a8*/ 	.word	0xffffffff


	//   ....[26]....
        /*00ac*/ 	.word	0xffffffff


	//   ....[27]....
        /*00b0*/ 	.word	0xffffffff


	//   ....[28]....
        /*00b4*/ 	.word	0xffffffff


	//   ....[29]....
        /*00b8*/ 	.word	0xffffffff


	//   ....[30]....
        /*00bc*/ 	.word	0xffffffff


	//   ....[31]....
        /*00c0*/ 	.word	0xffffffff


	//   ....[32]....
        /*00c4*/ 	.word	0xffffffff


	//   ....[33]....
        /*00c8*/ 	.word	0xffffffff


	//   ....[34]....
        /*00cc*/ 	.word	0xffffffff


	//   ....[35]....
        /*00d0*/ 	.word	0xffffffff


	//   ....[36]....
        /*00d4*/ 	.word	0xffffffff


	//   ....[37]....
        /*00d8*/ 	.word	0xffffffff


	//   ....[38]....
        /*00dc*/ 	.word	0xffffffff


	//   ....[39]....
        /*00e0*/ 	.word	0xffffffff


	//   ....[40]....
        /*00e4*/ 	.word	0xffffffff


	//   ....[41]....
        /*00e8*/ 	.word	0xffffffff


	//   ....[42]....
        /*00ec*/ 	.word	0xffffffff


	//   ....[43]....
        /*00f0*/ 	.word	0xffffffff


	//   ....[44]....
        /*00f4*/ 	.word	0xffffffff


	//   ....[45]....
        /*00f8*/ 	.word	0xffffffff


	//   ....[46]....
        /*00fc*/ 	.word	0xffffffff


	//   ....[47]....
        /*0100*/ 	.word	0xffffffff


	//   ....[48]....
        /*0104*/ 	.word	0xffffffff


	//   ....[49]....
        /*0108*/ 	.word	0xffffffff


	//   ....[50]....
        /*010c*/ 	.word	0xffffffff


	//   ....[51]....
        /*0110*/ 	.word	0xffffffff


	//   ....[52]....
        /*0114*/ 	.word	0xffffffff


	//   ....[53]....
        /*0118*/ 	.word	0xffffffff


	//   ....[54]....
        /*011c*/ 	.word	0xffffffff


	//   ....[55]....
        /*0120*/ 	.word	0xffffffff


	//   ....[56]....
        /*0124*/ 	.word	0xffffffff


	//   ....[57]....
        /*0128*/ 	.word	0xffffffff


	//   ....[58]....
        /*012c*/ 	.word	0xffffffff


	//   ....[59]....
        /*0130*/ 	.word	0xffffffff


	//   ....[60]....
        /*0134*/ 	.word	0xffffffff


	//   ....[61]....
        /*0138*/ 	.word	0xffffffff


	//   ....[62]....
        /*013c*/ 	.word	0xffffffff


	//   ....[63]....
        /*0140*/ 	.word	0xffffffff


	//   ....[64]....
        /*0144*/ 	.word	0xffffffff


	//   ....[65]....
        /*0148*/ 	.word	0xffffffff


	//   ....[66]....
        /*014c*/ 	.word	0xffffffff


	//   ....[67]....
        /*0150*/ 	.word	0xffffffff


	//   ....[68]....
        /*0154*/ 	.word	0xffffffff


	//   ....[69]....
        /*0158*/ 	.word	0xffffffff


	//   ....[70]....
        /*015c*/ 	.word	0xffffffff


	//   ....[71]....
        /*0160*/ 	.word	0xffffffff


	//   ....[72]....
        /*0164*/ 	.word	0xffffffff


	//   ....[73]....
        /*0168*/ 	.word	0x0500000f


	//   ....[74]....
        /*016c*/ 	.word	0x0500000f


	//   ....[75]....
        /*0170*/ 	.word	0x0500000f


	//   ....[76]....
        /*0174*/ 	.word	0x0500000f


	//   ....[77]....
        /*0178*/ 	.word	0x0500000f


	//   ....[78]....
        /*017c*/ 	.word	0x0500000f


	//   ....[79]....
        /*0180*/ 	.word	0x0500000f


	//   ....[80]....
        /*0184*/ 	.word	0x0500000f


	//   ....[81]....
        /*0188*/ 	.word	0x0500000f


	//   ....[82]....
        /*018c*/ 	.word	0x0500000f


	//   ....[83]....
        /*0190*/ 	.word	0x0500000f


	//   ....[84]....
        /*0194*/ 	.word	0x0500000f


	//   ....[85]....
        /*0198*/ 	.word	0x0500000f


	//   ....[86]....
        /*019c*/ 	.word	0x0500000f


	//   ....[87]....
        /*01a0*/ 	.word	0x0500000f


	//   ....[88]....
        /*01a4*/ 	.word	0x0500000f


	//   ....[89]....
        /*01a8*/ 	.word	0x0500000f


	//   ....[90]....
        /*01ac*/ 	.word	0x0500000f


	//   ....[91]....
        /*01b0*/ 	.word	0x0500000f


	//   ....[92]....
        /*01b4*/ 	.word	0x0500000f


	//   ....[93]....
        /*01b8*/ 	.word	0x0500000f


	//   ....[94]....
        /*01bc*/ 	.word	0x0500000f


	//   ....[95]....
        /*01c0*/ 	.word	0x0500000f


	//   ....[96]....
        /*01c4*/ 	.word	0x0500000f


	//   ....[97]....
        /*01c8*/ 	.word	0x0500000f


	//   ....[98]....
        /*01cc*/ 	.word	0x0500000f


	//   ....[99]....
        /*01d0*/ 	.word	0x0500000f


	//   ....[100]....
        /*01d4*/ 	.word	0x0500000f


	//   ....[101]....
        /*01d8*/ 	.word	0x0500000f


	//   ....[102]....
        /*01dc*/ 	.word	0x0500000f


	//   ....[103]....
        /*01e0*/ 	.word	0x0500000f


	//   ....[104]....
        /*01e4*/ 	.word	0x0500000f


	//   ....[105]....
        /*01e8*/ 	.word	0x0500000f


	//   ....[106]....
        /*01ec*/ 	.word	0x0500000f


	//   ....[107]....
        /*01f0*/ 	.word	0x0500000f


	//   ....[108]....
        /*01f4*/ 	.word	0x0500000f


	//   ....[109]....
        /*01f8*/ 	.word	0x0500000f


	//   ....[110]....
        /*01fc*/ 	.word	0x0500000f


	//   ....[111]....
        /*0200*/ 	.word	0x0500000f


	//   ....[112]....
        /*0204*/ 	.word	0x0500000f


	//   ....[113]....
        /*0208*/ 	.word	0x0500000f


	//   ....[114]....
        /*020c*/ 	.word	0x0500000f


	//----- nvinfo : EIATTR_COOP_GROUP_INSTR_OFFSETS
	.align		4
.L_584:
        /*0210*/ 	.byte	0x04, 0x28
        /*0212*/ 	.short	(.L_586 - .L_585)


	//   ....[0]....
.L_585:
        /*0214*/ 	.word	0x00000060


	//   ....[1]....
        /*0218*/ 	.word	0x000000a0


	//   ....[2]....
        /*021c*/ 	.word	0x00000280


	//   ....[3]....
        /*0220*/ 	.word	0x000003e0


	//   ....[4]....
        /*0224*/ 	.word	0x00000500


	//   ....[5]....
        /*0228*/ 	.word	0x00000660


	//   ....[6]....
        /*022c*/ 	.word	0x000011d0


	//   ....[7]....
        /*0230*/ 	.word	0x00003200


	//   ....[8]....
        /*0234*/ 	.word	0x00003c90


	//   ....[9]....
        /*0238*/ 	.word	0x00003cf0


	//   ....[10]....
        /*023c*/ 	.word	0x00003f00


	//   ....[11]....
        /*0240*/ 	.word	0x00003f80


	//   ....[12]....
        /*0244*/ 	.word	0x00004a30


	//   ....[13]....
        /*0248*/ 	.word	0x00004ef0


	//   ....[14]....
        /*024c*/ 	.word	0x00004f20


	//   ....[15]....
        /*0250*/ 	.word	0x00005150


	//   ....[16]....
        /*0254*/ 	.word	0x00005320


	//   ....[17]....
        /*0258*/ 	.word	0x00006300


	//   ....[18]....
        /*025c*/ 	.word	0x000063e0


	//   ....[19]....
        /*0260*/ 	.word	0x00006430


	//   ....[20]....
        /*0264*/ 	.word	0x00006450


	//   ....[21]....
        /*0268*/ 	.word	0x00006470


	//   ....[22]....
        /*026c*/ 	.word	0x00006f50


	//   ....[23]....
        /*0270*/ 	.word	0x00007410


	//   ....[24]....
        /*0274*/ 	.word	0x00007440


	//   ....[25]....
        /*0278*/ 	.word	0x00007470


	//   ....[26]....
        /*027c*/ 	.word	0x00007480


	//   ....[27]....
        /*0280*/ 	.word	0x00007930


	//   ....[28]....
        /*0284*/ 	.word	0x00007950


	//   ....[29]....
        /*0288*/ 	.word	0x000085a0


	//   ....[30]....
        /*028c*/ 	.word	0x000085c0


	//   ....[31]....
        /*0290*/ 	.word	0x00009610


	//   ....[32]....
        /*0294*/ 	.word	0x0000a820


	//   ....[33]....
        /*0298*/ 	.word	0x0000a840


	//   ....[34]....
        /*029c*/ 	.word	0x0000a850


	//   ....[35]....
        /*02a0*/ 	.word	0x0000a890


	//   ....[36]....
        /*02a4*/ 	.word	0x0000a8e0


	//   ....[37]....
        /*02a8*/ 	.word	0x0000a900


	//   ....[38]....
        /*02ac*/ 	.word	0x0000a950


	//   ....[39]....
        /*02b0*/ 	.word	0x0000a970


	//   ....[40]....
        /*02b4*/ 	.word	0x0000aed0


	//   ....[41]....
        /*02b8*/ 	.word	0x0000af10


	//   ....[42]....
        /*02bc*/ 	.word	0x0000af40


	//   ....[43]....
        /*02c0*/ 	.word	0x0000af90


	//   ....[44]....
        /*02c4*/ 	.word	0x0000aff0


	//   ....[45]....
        /*02c8*/ 	.word	0x0000b010


	//   ....[46]....
        /*02cc*/ 	.word	0x0000b060


	//   ....[47]....
        /*02d0*/ 	.word	0x0000b080


	//   ....[48]....
        /*02d4*/ 	.word	0x0000b370


	//   ....[49]....
        /*02d8*/ 	.word	0x0000b3a0


	//   ....[50]....
        /*02dc*/ 	.word	0x0000b3d0


	//   ....[51]....
        /*02e0*/ 	.word	0x0000b400


	//   ....[52]....
        /*02e4*/ 	.word	0x0000b430


	//   ....[53]....
        /*02e8*/ 	.word	0x0000b480


	//   ....[54]....
        /*02ec*/ 	.word	0x0000b600


	//   ....[55]....
        /*02f0*/ 	.word	0x0000b630


	//   ....[56]....
        /*02f4*/ 	.word	0x0000bfb0


	//   ....[57]....
        /*02f8*/ 	.word	0x0000bfd0


	//   ....[58]....
        /*02fc*/ 	.word	0x0000bfe0


	//   ....[59]....
        /*0300*/ 	.word	0x0000c000


	//   ....[60]....
        /*0304*/ 	.word	0x0000c020


	//   ....[61]....
        /*0308*/ 	.word	0x0000c050


	//   ....[62]....
        /*030c*/ 	.word	0x0000c070


	//   ....[63]....
        /*0310*/ 	.word	0x0000c0a0


	//   ....[64]....
        /*0314*/ 	.word	0x0000c400


	//   ....[65]....
        /*0318*/ 	.word	0x0000c430


	//   ....[66]....
        /*031c*/ 	.word	0x0000c460


	//   ....[67]....
        /*0320*/ 	.word	0x0000c480


	//   ....[68]....
        /*0324*/ 	.word	0x0000c490


	//   ....[69]....
        /*0328*/ 	.word	0x0000c4b0


	//   ....[70]....
        /*032c*/ 	.word	0x0000c560


	//   ....[71]....
        /*0330*/ 	.word	0x0000c590


	//   ....[72]....
        /*0334*/ 	.word	0x0000ca90


	//   ....[73]....
        /*0338*/ 	.word	0x0000cff0


	//   ....[74]....
        /*033c*/ 	.word	0x0000d0e0


	//   ....[75]....
        /*0340*/ 	.word	0x0000d180


	//   ....[76]....
        /*0344*/ 	.word	0x0000d200


	//   ....[77]....
        /*0348*/ 	.word	0x0000d2b0


	//   ....[78]....
        /*034c*/ 	.word	0x0000d310


	//   ....[79]....
        /*0350*/ 	.word	0x0000d3d0


	//   ....[80]....
        /*0354*/ 	.word	0x0000d430


	//   ....[81]....
        /*0358*/ 	.word	0x0000d4d0


	//   ....[82]....
        /*035c*/ 	.word	0x0000d560


	//   ....[83]....
        /*0360*/ 	.word	0x0000d5c0


	//   ....[84]....
        /*0364*/ 	.word	0x0000d680


	//   ....[85]....
        /*0368*/ 	.word	0x0000d740


	//   ....[86]....
        /*036c*/ 	.word	0x0000d7a0


	//   ....[87]....
        /*0370*/ 	.word	0x0000d860


	//   ....[88]....
        /*0374*/ 	.word	0x0000d8c0


	//   ....[89]....
        /*0378*/ 	.word	0x0000d960


	//   ....[90]....
        /*037c*/ 	.word	0x0000dab0


	//   ....[91]....
        /*0380*/ 	.word	0x0000db70


	//   ....[92]....
        /*0384*/ 	.word	0x0000ddf0


	//   ....[93]....
        /*0388*/ 	.word	0x0000de40


	//   ....[94]....
        /*038c*/ 	.word	0x0000e000


	//   ....[95]....
        /*0390*/ 	.word	0x0000e050


	//   ....[96]....
        /*0394*/ 	.word	0x0000e210


	//   ....[97]....
        /*0398*/ 	.word	0x0000e260


	//   ....[98]....
        /*039c*/ 	.word	0x0000e340


	//   ....[99]....
        /*03a0*/ 	.word	0x0000e3e0


	//   ....[100]....
        /*03a4*/ 	.word	0x0000e440


	//   ....[101]....
        /*03a8*/ 	.word	0x0000e4e0


	//   ....[102]....
        /*03ac*/ 	.word	0x0000e540


	//   ....[103]....
        /*03b0*/ 	.word	0x0000e5e0


	//   ....[104]....
        /*03b4*/ 	.word	0x0000e640


	//   ....[105]....
        /*03b8*/ 	.word	0x0000e6e0


	//   ....[106]....
        /*03bc*/ 	.word	0x0000e7c0


	//   ....[107]....
        /*03c0*/ 	.word	0x0000e870


	//   ....[108]....
        /*03c4*/ 	.word	0x0000e960


	//   ....[109]....
        /*03c8*/ 	.word	0x0000ea60


	//   ....[110]....
        /*03cc*/ 	.word	0x0000eb80


	//   ....[111]....
        /*03d0*/ 	.word	0x0000ec60


	//   ....[112]....
        /*03d4*/ 	.word	0x0000ed70


	//   ....[113]....
        /*03d8*/ 	.word	0x0000ee40


	//   ....[114]....
        /*03dc*/ 	.word	0x0000ef50


	//----- nvinfo : EIATTR_REG_RECONFIG
	.align		4
.L_586:
        /*03e0*/ 	.byte	0x01, 0x54
	.zero		2


	//----- nvinfo : EIATTR_SYSCALL_OFFSETS
	.align		4
        /*03e4*/ 	.byte	0x04, 0x46
        /*03e6*/ 	.short	(.L_588 - .L_587)


	//   ....[0]....
.L_587:
        /*03e8*/ 	.word	0x000033c0


	//   ....[1]....
        /*03ec*/ 	.word	0x00009d30


	//   ....[2]....
        /*03f0*/ 	.word	0x00009e70


	//   ....[3]....
        /*03f4*/ 	.word	0x00009f60


	//   ....[4]....
        /*03f8*/ 	.word	0x0000abe0


	//----- nvinfo : EIATTR_MBARRIER_INSTR_OFFSETS
	.align		4
.L_588:
        /*03fc*/ 	.byte	0x04, 0x39
        /*03fe*/ 	.short	(.L_590 - .L_589)


	//   ....[0]....
.L_589:
        /*0400*/ 	.word	0x00000170
        /*0404*/ 	.word	0x000000ff
        /*0408*/ 	.word	0x00028c00
        /*040c*/ 	.short	0x0100
        /*040e*/ 	.byte	0x08
	.zero		1


	//   ....[1]....
        /*0410*/ 	.word	0x00000180
        /*0414*/ 	.word	0x000000ff
        /*0418*/ 	.word	0x00028c20
        /*041c*/ 	.short	0x0100
        /*041e*/ 	.byte	0x08
	.zero		1


	//   ....[2]....
        /*0420*/ 	.word	0x00000230
        /*0424*/ 	.word	0x000000ff
        /*0428*/ 	.word	0x00028c30
        /*042c*/ 	.short	0x0100
        /*042e*/ 	.byte	0x06
	.zero		1


	//   ....[3]....
        /*0430*/ 	.word	0x00000240
        /*0434*/ 	.word	0x000000ff
        /*0438*/ 	.word	0x00028c40
        /*043c*/ 	.short	0x0100
        /*043e*/ 	.byte	0x06
	.zero		1


	//   ....[4]....
        /*0440*/ 	.word	0x00000250
        /*0444*/ 	.word	0x000000ff
        /*0448*/ 	.word	0x00028c38
        /*044c*/ 	.short	0x0100
        /*044e*/ 	.byte	0x06
	.zero		1


	//   ....[5]....
        /*0450*/ 	.word	0x00000260
        /*0454*/ 	.word	0x000000ff
        /*0458*/ 	.word	0x00028c48
        /*045c*/ 	.short	0x0100
        /*045e*/ 	.byte	0x06
	.zero		1


	//   ....[6]....
        /*0460*/ 	.word	0x00000390
        /*0464*/ 	.word	0x000000ff
        /*0468*/ 	.word	0x00028c50
        /*046c*/ 	.short	0x0100
        /*046e*/ 	.byte	0x08
	.zero		1


	//   ....[7]....
        /*0470*/ 	.word	0x000003a0
        /*0474*/ 	.word	0x000000ff
        /*0478*/ 	.word	0x00028c60
        /*047c*/ 	.short	0x0100
        /*047e*/ 	.byte	0x08
	.zero		1


	//   ....[8]....
        /*0480*/ 	.word	0x000003b0
        /*0484*/ 	.word	0x000000ff
        /*0488*/ 	.word	0x00028c58
        /*048c*/ 	.short	0x0100
        /*048e*/ 	.byte	0x08
	.zero		1


	//   ....[9]....
        /*0490*/ 	.word	0x000003c0
        /*0494*/ 	.word	0x000000ff
        /*0498*/ 	.word	0x00028c68
        /*049c*/ 	.short	0x0100
        /*049e*/ 	.byte	0x08
	.zero		1


	//   ....[10]....
        /*04a0*/ 	.word	0x000004b0
        /*04a4*/ 	.word	0x000000ff
        /*04a8*/ 	.word	0x00028c70
        /*04ac*/ 	.short	0x0100
        /*04ae*/ 	.byte	0x06
	.zero		1


	//   ....[11]....
        /*04b0*/ 	.word	0x000004c0
        /*04b4*/ 	.word	0x000000ff
        /*04b8*/ 	.word	0x00028c80
        /*04bc*/ 	.short	0x0100
        /*04be*/ 	.byte	0x06
	.zero		1


	//   ....[12]....
        /*04c0*/ 	.word	0x000004d0
        /*04c4*/ 	.word	0x000000ff
        /*04c8*/ 	.word	0x00028c78
        /*04cc*/ 	.short	0x0100
        /*04ce*/ 	.byte	0x06
	.zero		1


	//   ....[13]....
        /*04d0*/ 	.word	0x000004e0
        /*04d4*/ 	.word	0x000000ff
        /*04d8*/ 	.word	0x00028c88
        /*04dc*/ 	.short	0x0100
        /*04de*/ 	.byte	0x06
	.zero		1


	//   ....[14]....
        /*04e0*/ 	.word	0x00000610
        /*04e4*/ 	.word	0x000000ff
        /*04e8*/ 	.word	0x00028c90
        /*04ec*/ 	.short	0x0100
        /*04ee*/ 	.byte	0x08
	.zero		1


	//   ....[15]....
        /*04f0*/ 	.word	0x00000620
        /*04f4*/ 	.word	0x000000ff
        /*04f8*/ 	.word	0x00028ca0
        /*04fc*/ 	.short	0x0100
        /*04fe*/ 	.byte	0x08
	.zero		1


	//   ....[16]....
        /*0500*/ 	.word	0x00000630
        /*0504*/ 	.word	0x000000ff
        /*0508*/ 	.word	0x00028c98
        /*050c*/ 	.short	0x0100
        /*050e*/ 	.byte	0x08
	.zero		1


	//   ....[17]....
        /*0510*/ 	.word	0x00000640
        /*0514*/ 	.word	0x000000ff
        /*0518*/ 	.word	0x00028ca8
        /*051c*/ 	.short	0x0100
        /*051e*/ 	.byte	0x08
	.zero		1


	//   ....[18]....
        /*0520*/ 	.word	0x00000780
        /*0524*/ 	.word	0x000000ff
        /*0528*/ 	.word	0x00028cb0
        /*052c*/ 	.short	0x0100
        /*052e*/ 	.byte	0x08
	.zero		1


	//   ....[19]....
        /*0530*/ 	.word	0x00000790
        /*0534*/ 	.word	0x000000ff
        /*0538*/ 	.word	0x00028cc0
        /*053c*/ 	.short	0x0100
        /*053e*/ 	.byte	0x08
	.zero		1


	//   ....[20]....
        /*0540*/ 	.word	0x000007a0
        /*0544*/ 	.word	0x000000ff
        /*0548*/ 	.word	0x00028cb8
        /*054c*/ 	.short	0x0100
        /*054e*/ 	.byte	0x08
	.zero		1


	//   ....[21]....
        /*0550*/ 	.word	0x000007b0
        /*0554*/ 	.word	0x000000ff
        /*0558*/ 	.word	0x00028cc8
        /*055c*/ 	.short	0x0100
        /*055e*/ 	.byte	0x08
	.zero		1


	//   ....[22]....
        /*0560*/ 	.word	0x00001390
        /*0564*/ 	.word	0x000000ff
        /*0568*/ 	.word	0x00028c50
        /*056c*/ 	.short	0x010a
        /*056e*/ 	.byte	0x05
	.zero		1


	//   ....[23]....
        /*0570*/ 	.word	0x00001660
        /*0574*/ 	.word	0x000000ff
        /*0578*/ 	.word	0x00000000
        /*057c*/ 	.short	0x0101
        /*057e*/ 	.byte	0x04
	.zero		1


	//   ....[24]....
        /*0580*/ 	.word	0x00001fc0
        /*0584*/ 	.word	0x000000ff
        /*0588*/ 	.word	0x00028c50
        /*058c*/ 	.short	0x010a
        /*058e*/ 	.byte	0x07
	.zero		1


	//   ....[25]....
        /*0590*/ 	.word	0x00002000
        /*0594*/ 	.word	0x000000ff
        /*0598*/ 	.word	0x00028c50
        /*059c*/ 	.short	0x010a
        /*059e*/ 	.byte	0x07
	.zero		1


	//   ....[26]....
        /*05a0*/ 	.word	0x000021e0
        /*05a4*/ 	.word	0x000000ff
        /*05a8*/ 	.word	0x00000000
        /*05ac*/ 	.short	0x0101
        /*05ae*/ 	.byte	0x07
	.zero		1


	//   ....[27]....
        /*05b0*/ 	.word	0x000033f0
        /*05b4*/ 	.word	0x000000ff
        /*05b8*/ 	.word	0x00028c00
        /*05bc*/ 	.short	0x010a
        /*05be*/ 	.byte	0x29
	.zero		1


	//   ....[28]....
        /*05c0*/ 	.word	0x00003580
        /*05c4*/ 	.word	0x000000ff
        /*05c8*/ 	.word	0x00028c30
        /*05cc*/ 	.short	0x010a
        /*05ce*/ 	.byte	0x29
	.zero		1


	//   ....[29]....
        /*05d0*/ 	.word	0x000035c0
        /*05d4*/ 	.word	0x000000ff
        /*05d8*/ 	.word	0x00028c30
        /*05dc*/ 	.short	0x010a
        /*05de*/ 	.byte	0x29
	.zero		1


	//   ....[30]....
        /*05e0*/ 	.word	0x000038c0
        /*05e4*/ 	.word	0x000000ff
        /*05e8*/ 	.word	0x00000000
        /*05ec*/ 	.short	0x0101
        /*05ee*/ 	.byte	0x04
	.zero		1


	//   ....[31]....
        /*05f0*/ 	.word	0x000047b0
        /*05f4*/ 	.word	0x000000ff
        /*05f8*/ 	.word	0x00028c50
        /*05fc*/ 	.short	0x010a
        /*05fe*/ 	.byte	0x29
	.zero		1


	//   ....[32]....
        /*0600*/ 	.word	0x00004800
        /*0604*/ 	.word	0x000000ff
        /*0608*/ 	.word	0x00028c50
        /*060c*/ 	.short	0x010a
        /*060e*/ 	.byte	0x29
	.zero		1


	//   ....[33]....
        /*0610*/ 	.word	0x00004ac0
        /*0614*/ 	.word	0x000000ff
        /*0618*/ 	.word	0x00000000
        /*061c*/ 	.short	0x0101
        /*061e*/ 	.byte	0x05
	.zero		1


	//   ....[34]....
        /*0620*/ 	.word	0x00004be0
        /*0624*/ 	.word	0x000000ff
        /*0628*/ 	.word	0x00028c30
        /*062c*/ 	.short	0x010a
        /*062e*/ 	.byte	0x1a
	.zero		1


	//   ....[35]....
        /*0630*/ 	.word	0x00004c20
        /*0634*/ 	.word	0x000000ff
        /*0638*/ 	.word	0x00028c30
        /*063c*/ 	.short	0x010a
        /*063e*/ 	.byte	0x1a
	.zero		1


	//   ....[36]....
        /*0640*/ 	.word	0x00004e30
        /*0644*/ 	.word	0x000000ff
        /*0648*/ 	.word	0x00000000
        /*064c*/ 	.short	0x0101
        /*064e*/ 	.byte	0x07
	.zero		1


	//   ....[37]....
        /*0650*/ 	.word	0x000060b0
        /*0654*/ 	.word	0x000000ff
        /*0658*/ 	.word	0x00028c50
        /*065c*/ 	.short	0x010a
        /*065e*/ 	.byte	0x1a
	.zero		1


	//   ....[38]....
        /*0660*/ 	.word	0x000060f0
        /*0664*/ 	.word	0x000000ff
        /*0668*/ 	.word	0x00028c50
        /*066c*/ 	.short	0x010a
        /*066e*/ 	.byte	0x1a
	.zero		1


	//   ....[39]....
        /*0670*/ 	.word	0x00006380
        /*0674*/ 	.word	0x000000ff
        /*0678*/ 	.word	0x00000000
        /*067c*/ 	.short	0x0101
        /*067e*/ 	.byte	0x05
	.zero		1


	//   ....[40]....
        /*0680*/ 	.word	0x00006f20
        /*0684*/ 	.word	0x000000ff
        /*0688*/ 	.word	0x00000000
        /*068c*/ 	.short	0x0101
        /*068e*/ 	.byte	0x04
	.zero		1


	//   ....[41]....
        /*0690*/ 	.word	0x0000a5e0
        /*0694*/ 	.word	0x000000ff
        /*0698*/ 	.word	0x00028c40
        /*069c*/ 	.short	0x010a
        /*069e*/ 	.byte	0x2b
	.zero		1


	//   ....[42]....
        /*06a0*/ 	.word	0x0000aa10
        /*06a4*/ 	.word	0x000000ff
        /*06a8*/ 	.word	0x00028c30
        /*06ac*/ 	.short	0x0107
        /*06ae*/ 	.byte	0x2b
	.zero		1


	//   ....[43]....
        /*06b0*/ 	.word	0x0000aa80
        /*06b4*/ 	.word	0x000000ff
        /*06b8*/ 	.word	0x00028c30
        /*06bc*/ 	.short	0x0101
        /*06be*/ 	.byte	0x2b
	.zero		1


	//   ....[44]....
        /*06c0*/ 	.word	0x0000b150
        /*06c4*/ 	.word	0x000000ff
        /*06c8*/ 	.word	0x00028c00
        /*06cc*/ 	.short	0x0107
        /*06ce*/ 	.byte	0x2b
	.zero		1


	//   ....[45]....
        /*06d0*/ 	.word	0x0000b190
        /*06d4*/ 	.word	0x000000ff
        /*06d8*/ 	.word	0x00028c00
        /*06dc*/ 	.short	0x0101
        /*06de*/ 	.byte	0x2b
	.zero		1


	//   ....[46]....
        /*06e0*/ 	.word	0x0000b1a0
        /*06e4*/ 	.word	0x000000ff
        /*06e8*/ 	.word	0x00028c20
        /*06ec*/ 	.short	0x010a
        /*06ee*/ 	.byte	0x2b
	.zero		1


	//   ....[47]....
        /*06f0*/ 	.word	0x0000b1f0
        /*06f4*/ 	.word	0x000000ff
        /*06f8*/ 	.word	0x00028c60
        /*06fc*/ 	.short	0x010a
        /*06fe*/ 	.byte	0x2b
	.zero		1


	//   ....[48]....
        /*0700*/ 	.word	0x0000ba10
        /*0704*/ 	.word	0x000000ff
        /*0708*/ 	.word	0x00028c50
        /*070c*/ 	.short	0x0107
        /*070e*/ 	.byte	0x2b
	.zero		1


	//   ....[49]....
        /*0710*/ 	.word	0x0000ba90
        /*0714*/ 	.word	0x000000ff
        /*0718*/ 	.word	0x00028c50
        /*071c*/ 	.short	0x0101
        /*071e*/ 	.byte	0x2b
	.zero		1


	//   ....[50]....
        /*0720*/ 	.word	0x0000bdb0
        /*0724*/ 	.word	0x0000000a
        /*0728*/ 	.word	0x00028c40
        /*072c*/ 	.short	0x010a
        /*072e*/ 	.byte	0x3f
	.zero		1


	//   ....[51]....
        /*0730*/ 	.word	0x0000c140
        /*0734*/ 	.word	0x0000000a
        /*0738*/ 	.word	0x00028c30
        /*073c*/ 	.short	0x0107
        /*073e*/ 	.byte	0x3f
	.zero		1


	//   ....[52]....
        /*0740*/ 	.word	0x0000c1f0
        /*0744*/ 	.word	0x0000000a
        /*0748*/ 	.word	0x00028c30
        /*074c*/ 	.short	0x0101
        /*074e*/ 	.byte	0x3f
	.zero		1


	//   ....[53]....
        /*0750*/ 	.word	0x0000c220
        /*0754*/ 	.word	0x0000000a
        /*0758*/ 	.word	0x00028c60
        /*075c*/ 	.short	0x010a
        /*075e*/ 	.byte	0x3f
	.zero		1


	//   ....[54]....
        /*0760*/ 	.word	0x0000c860
        /*0764*/ 	.word	0x0000000a
        /*0768*/ 	.word	0x00028c50
        /*076c*/ 	.short	0x0107
        /*076e*/ 	.byte	0x3f
	.zero		1


	//   ....[55]....
        /*0770*/ 	.word	0x0000c920
        /*0774*/ 	.word	0x0000000a
        /*0778*/ 	.word	0x00028c50
        /*077c*/ 	.short	0x0101
        /*077e*/ 	.byte	0x3f
	.zero		1


	//   ....[56]....
        /*0780*/ 	.word	0x0000ca10
        /*0784*/ 	.word	0x00000005
        /*0788*/ 	.word	0x00028c20
        /*078c*/ 	.short	0x010a
        /*078e*/ 	.byte	0x3f
	.zero		1


	//   ....[57]....
        /*0790*/ 	.word	0x0000cb80
        /*0794*/ 	.word	0x00000004
        /*0798*/ 	.word	0x00028c40
        /*079c*/ 	.short	0x010a
        /*079e*/ 	.byte	0x3f
	.zero		1


	//   ....[58]....
        /*07a0*/ 	.word	0x0000cc20
        /*07a4*/ 	.word	0x00000005
        /*07a8*/ 	.word	0x00028c40
        /*07ac*/ 	.short	0x010a
        /*07ae*/ 	.byte	0x3f
	.zero		1


	//   ....[59]....
        /*07b0*/ 	.word	0x0000cc60
        /*07b4*/ 	.word	0x00000004
        /*07b8*/ 	.word	0x00028c60
        /*07bc*/ 	.short	0x010a
        /*07be*/ 	.byte	0x3f
	.zero		1


	//   ....[60]....
        /*07c0*/ 	.word	0x0000cca0
        /*07c4*/ 	.word	0x00000005
        /*07c8*/ 	.word	0x00028c60
        /*07cc*/ 	.short	0x010a
        /*07ce*/ 	.byte	0x3f
	.zero		1


	//   ....[61]....
        /*07d0*/ 	.word	0x0000cd10
        /*07d4*/ 	.word	0x00000005
        /*07d8*/ 	.word	0x00028c50
        /*07dc*/ 	.short	0x010a
        /*07de*/ 	.byte	0x3f
	.zero		1


	//   ....[62]....
        /*07e0*/ 	.word	0x0000cd70
        /*07e4*/ 	.word	0x00000005
        /*07e8*/ 	.word	0x00028c50
        /*07ec*/ 	.short	0x010a
        /*07ee*/ 	.byte	0x3f
	.zero		1


	//   ....[63]....
        /*07f0*/ 	.word	0x0000cdd0
        /*07f4*/ 	.word	0x00000000
        /*07f8*/ 	.word	0x00028c00
        /*07fc*/ 	.short	0x010a
        /*07fe*/ 	.byte	0x3f
	.zero		1


	//   ....[64]....
        /*0800*/ 	.word	0x0000ce30
        /*0804*/ 	.word	0x00000004
        /*0808*/ 	.word	0x00028c30
        /*080c*/ 	.short	0x010a
        /*080e*/ 	.byte	0x3f
	.zero		1


	//   ....[65]....
        /*0810*/ 	.word	0x0000ce90
        /*0814*/ 	.word	0x0000000c
        /*0818*/ 	.word	0x00028c50
        /*081c*/ 	.short	0x010a
        /*081e*/ 	.byte	0x3f
	.zero		1


	//   ....[66]....
        /*0820*/ 	.word	0x0000cef0
        /*0824*/ 	.word	0x0000000c
        /*0828*/ 	.word	0x00028c30
        /*082c*/ 	.short	0x010a
        /*082e*/ 	.byte	0x3f
	.zero		1


	//   ....[67]....
        /*0830*/ 	.word	0x0000cf50
        /*0834*/ 	.word	0x0000000e
        /*0838*/ 	.word	0x00028c50
        /*083c*/ 	.short	0x010a
        /*083e*/ 	.byte	0x3f
	.zero		1


	//   ....[68]....
        /*0840*/ 	.word	0x0000d030
        /*0844*/ 	.word	0x00000003
        /*0848*/ 	.word	0x00028c40
        /*084c*/ 	.short	0x010a
        /*084e*/ 	.byte	0x3f
	.zero		1


	//   ....[69]....
        /*0850*/ 	.word	0x0000d9a0
        /*0854*/ 	.word	0x00000003
        /*0858*/ 	.word	0x00028c20
        /*085c*/ 	.short	0x010a
        /*085e*/ 	.byte	0x3f
	.zero		1


	//   ....[70]....
        /*0860*/ 	.word	0x0000da00
        /*0864*/ 	.word	0x00000003
        /*0868*/ 	.word	0x00028c60
        /*086c*/ 	.short	0x010a
        /*086e*/ 	.byte	0x3f
	.zero		1


	//   ....[71]....
        /*0870*/ 	.word	0x0000e290
        /*0874*/ 	.word	0x0000000a
        /*0878*/ 	.word	0x00028c40
        /*087c*/ 	.short	0x010a
        /*087e*/ 	.byte	0x3f
	.zero		1


	//   ....[72]....
        /*0880*/ 	.word	0x0000e710
        /*0884*/ 	.word	0x0000000a
        /*0888*/ 	.word	0x00028c60
        /*088c*/ 	.short	0x010a
        /*088e*/ 	.byte	0x3f
	.zero		1


	//   ....[73]....
        /*0890*/ 	.word	0x0000ee70
        /*0894*/ 	.word	0x00000005
        /*0898*/ 	.word	0x00028c20
        /*089c*/ 	.short	0x010a
        /*089e*/ 	.byte	0x3f
	.zero		1


	//   ....[74]....
        /*08a0*/ 	.word	0x0000f010
        /*08a4*/ 	.word	0x00000004
        /*08a8*/ 	.word	0x00028c40
        /*08ac*/ 	.short	0x010a
        /*08ae*/ 	.byte	0x3f
	.zero		1


	//   ....[75]....
        /*08b0*/ 	.word	0x0000f060
        /*08b4*/ 	.word	0x00000005
        /*08b8*/ 	.word	0x00028c40
        /*08bc*/ 	.short	0x010a
        /*08be*/ 	.byte	0x3f
	.zero		1


	//   ....[76]....
        /*08c0*/ 	.word	0x0000f0b0
        /*08c4*/ 	.word	0x00000004
        /*08c8*/ 	.word	0x00028c60
        /*08cc*/ 	.short	0x010a
        /*08ce*/ 	.byte	0x3f
	.zero		1


	//----- nvinfo : EIATTR_NUM_MBARRIERS
	.align		4
.L_590:
        /*08d0*/ 	.byte	0x03, 0x38
        /*08d2*/ 	.short	0x0016


	//----- nvinfo : EIATTR_EXIT_INSTR_OFFSETS
	.align		4
        /*08d4*/ 	.byte	0x04, 0x1c
        /*08d6*/ 	.short	(.L_592 - .L_591)


	//   ....[0]....
.L_591:
        /*08d8*/ 	.word	0x0000ccf0


	//----- nvinfo : EIATTR_MAX_THREADS
	.align		4
.L_592:
        /*08dc*/ 	.byte	0x04, 0x05
        /*08de*/ 	.short	(.L_594 - .L_593)
.L_593:
        /*08e0*/ 	.word	0x00000180
        /*08e4*/ 	.word	0x00000001
        /*08e8*/ 	.word	0x00000001


	//----- nvinfo : EIATTR_CRS_STACK_SIZE
	.align		4
.L_594:
        /*08ec*/ 	.byte	0x04, 0x1e
        /*08ee*/ 	.short	(.L_596 - .L_595)
.L_595:
        /*08f0*/ 	.word	0x00000000


	//----- nvinfo : EIATTR_CBANK_PARAM_SIZE
	.align		4
.L_596:
        /*08f4*/ 	.byte	0x03, 0x19
        /*08f6*/ 	.short	0x0a70


	//----- nvinfo : EIATTR_PARAM_CBANK
	.align		4
        /*08f8*/ 	.byte	0x04, 0x0a
        /*08fa*/ 	.short	(.L_598 - .L_597)
	.align		4
.L_597:
        /*08fc*/ 	.word	index@(.nv.constant0._ZN7cutlass13device_kernelIN5flash11enable_sm90INS1_16FlashAttnFwdSm90INS1_25CollectiveMainloopFwdSm90ILi2EN4cute5tupleIJNS5_1CILi1EEES8_S8_EEENS6_IJNS7_ILi64EEESA_SA_EEELi512ENS_6half_tEfNS_4arch4Sm90ELb0ELb0ELb0ELb0ELb1ELb0ELb0ELb0ELb0ELb1ELb1ELb0EEENS1_21CollectiveEpilogueFwdINS6_IJSA_NS7_ILi512EEESA_EEES9_SC_SE_Li256ELb0ELb1ELb1ELb0EEENS1_19SingleTileSchedulerILb0ELb1ELb1ELi64EEEEEEEEEvNT_6ParamsE)
        /*0900*/ 	.short	0x0210
        /*0902*/ 	.short	0x0a70


	//----- nvinfo : EIATTR_SW_WAR
	.align		4
.L_598:
        /*0904*/ 	.byte	0x04, 0x36
        /*0906*/ 	.short	(.L_600 - .L_599)
.L_599:
        /*0908*/ 	.word	0x00000008
.L_600:


//--------------------- .nv.info._ZN7cutlass13device_kernelIN5flash11enable_sm90INS1_16FlashAttnFwdSm90INS1_25CollectiveMainloopFwdSm90ILi2EN4cute5tupleIJNS5_1CILi1EEES8_S8_EEENS6_IJNS7_ILi64EEESA_SA_EEELi512ENS_6half_tEfNS_4arch4Sm90ELb0ELb0ELb0ELb0ELb1ELb0ELb1ELb0ELb0ELb1ELb1ELb0EEENS1_21CollectiveEpilogueFwdINS6_IJSA_NS7_ILi512EEESA_EEES9_SC_SE_Li256ELb0ELb1ELb1ELb0EEENS1_19SingleTileSchedulerILb0ELb1ELb1ELi64EEEEEEEEEvNT_6ParamsE --------------------------
	.section	.nv.info._ZN7cutlass13device_kernelIN5flash11enable_sm90INS1_16FlashAttnFwdSm90INS1_25CollectiveMainloopFwdSm90ILi2EN4cute5tupleIJNS5_1CILi1EEES8_S8_EEENS6_IJNS7_ILi64EEESA_SA_EEELi512ENS_6half_tEfNS_4arch4Sm90ELb0ELb0ELb0ELb0ELb1ELb0ELb1ELb0ELb0ELb1ELb1ELb0EEENS1_21CollectiveEpilogueFwdINS6_IJSA_NS7_ILi512EEESA_EEES9_SC_SE_Li256ELb0ELb1ELb1ELb0EEENS1_19SingleTileSchedulerILb0ELb1ELb1ELi64EEEEEEEEEvNT_6ParamsE,"",@"SHT_CUDA_INFO"
	.sectionflags	@""
	.align	4


	//----- nvinfo : EIATTR_CUDA_API_VERSION
	.align		4
        /*0000*/ 	.byte	0x04, 0x37
        /*0002*/ 	.short	(.L_602 - .L_601)
.L_601:
        /*0004*/ 	.word	0x00000082


	//----- nvinfo : EIATTR_KPARAM_INFO
	.align		4
.L_602:
        /*0008*/ 	.byte	0x04, 0x17
        /*000a*/ 	.short	(.L_604 - .L_603)
.L_603:
        /*000c*/ 	.word	0x00000000
        /*0010*/ 	.short	0x0000
        /*0012*/ 	.short	0x0070
        /*0014*/ 	.byte	0x00, 0xf0, 0x01, 0x2c


	//----- nvinfo : EIATTR_SPARSE_MMA_MASK
	.align		4
.L_604:
        /*0018*/ 	.byte	0x03, 0x50
        /*001a*/ 	.short	0x0000


	//----- nvinfo : EIATTR_MAXREG_COUNT
	.align		4
        /*001c*/ 	.byte	0x03, 0x1b
        /*001e*/ 	.short	0x00a8


	//----- nvinfo : EIATTR_NUM_BARRIERS
	.align		4
        /*0020*/ 	.byte	0x02, 0x4c
        /*0022*/ 	.byte	0x10
	.zero		1


	//----- nvinfo : EIATTR_EXTERNS
	.align		4
        /*0024*/ 	.byte	0x04, 0x0f
        /*0026*/ 	.short	(.L_606 - .L_605)


	//   ....[0]....
	.align		4
.L_605:
        /*0028*/ 	.word	index@(__assertfail)


	//----- nvinfo : EIATTR_ANNOTATIONS
	.align		4
.L_606:
        /*002c*/ 	.byte	0x04, 0x55
        /*002e*/ 	.short	(.L_608 - .L_607)


	//   ....[0]....
.L_607:
        /*0030*/ 	.word	0x00000001
        /*0034*/ 	.byte	0x90, 0x08, 0x00, 0x00, 0x01, 0x00, 0x00, 0x00, 0xd0, 0x11, 0x00, 0x00, 0x01, 0x00, 0x00, 0x00
        /*0044*/ 	.byte	0xd0, 0x33, 0x00, 0x00, 0x01, 0x00, 0x00, 0x00, 0x40, 0xd1, 0x00, 0x00, 0x01, 0x00, 0x00, 0x00
        /*0054*/ 	.byte	0x80, 0x05, 0x01, 0x00


	//----- nvinfo : EIATTR_MERCURY_ISA_VERSION
	.align		4
.L_608:
        /*0058*/ 	.byte	0x03, 0x5f
        /*005a*/ 	.short	0x0101


	//----- nvinfo : EIATTR_INT_WARP_WIDE_INSTR_OFFSETS
	.align		4
        /*005c*/ 	.byte	0x04, 0x31
        /*005e*/ 	.short	(.L_610 - .L_609)


	//   ....[0]....
.L_609:
        /*0060*/ 	.word	0x000000c0


	//   ....[1]....
        /*0064*/ 	.word	0x000000d0


	//   ....[2]....
        /*0068*/ 	.word	0x000000e0


	//   ....[3]....
        /*006c*/ 	.word	0x00000180


	//----- nvinfo : EIATTR_COOP_GROUP_MASK_REGIDS
	.align		4
.L_610:
        /*0070*/ 	.byte	0x04, 0x29
        /*0072*/ 	.short	(.L_612 - .L_611)


	//   ....[0]....
.L_611:
        /*0074*/ 	.word	0xffffffff


	//   ....[1]....
        /*0078*/ 	.word	0xffffffff


	//   ....[2]....
        /*007c*/ 	.word	0xffffffff


	//   ....[3]....
        /*0080*/ 	.word	0xffffffff


	//   ....[4]....
        /*0084*/ 	.word	0xffffffff


	//   ....[5]....
        /*0088*/ 	.word	0xffffffff


	//   ....[6]....
        /*008c*/ 	.word	0xffffffff


	//   ....[7]....
        /*0090*/ 	.word	0xffffffff


	//   ....[8]....
        /*0094*/ 	.word	0xffffffff


	//   ....[9]....
        /*0098*/ 	.word	0xffffffff


	//   ....[10]....
        /*009c*/ 	.word	0xffffffff


	//   ....[11]....
        /*00a0*/ 	.word	0xffffffff


	//   ....[12]....
        /*00a4*/ 	.word	0xffffffff


	//   ....[13]....
        /*00a8*/ 	.word	0xffffffff


	//   ....[14]....
        /*00ac*/ 	.word	0xffffffff


	//   ....[15]....
        /*00b0*/ 	.word	0xffffffff


	//   ....[16]....
        /*00b4*/ 	.word	0xffffffff


	//   ....[17]....
        /*00b8*/ 	.word	0xffffffff


	//   ....[18]....
        /*00bc*/ 	.word	0xffffffff


	//   ....[19]....
        /*00c0*/ 	.word	0xffffffff


	//   ....[20]....
        /*00c4*/ 	.word	0xffffffff


	//   ....[21]....
        /*00c8*/ 	.word	0xffffffff


	//   ....[22]....
        /*00cc*/ 	.word	0xffffffff


	//   ....[23]....
        /*00d0*/ 	.word	0xffffffff


	//   ....[24]....
        /*00d4*/ 	.word	0xffffffff


	//   ....[25]....
        /*00d8*/ 	.word	0xffffffff


	//   ....[26]....
        /*00dc*/ 	.word	0xffffffff


	//   ....[27]....
        /*00e0*/ 	.word	0xffffffff


	//   ....[28]....
        /*00e4*/ 	.word	0xffffffff


	//   ....[29]....
        /*00e8*/ 	.word	0xffffffff


	//   ....[30]....
        /*00ec*/ 	.word	0xffffffff


	//   ....[31]....
        /*00f0*/ 	.word	0xffffffff


	//   ....[32]....
        /*00f4*/ 	.word	0xffffffff


	//   ....[33]....
        /*00f8*/ 	.word	0xffffffff


	//   ....[34]....
        /*00fc*/ 	.word	0xffffffff


	//   ....[35]....
        /*0100*/ 	.word	0xffffffff


	//   ....[36]....
        /*0104*/ 	.word	0xffffffff


	//   ....[37]....
        /*0108*/ 	.word	0xffffffff


	//   ....[38]....
        /*010c*/ 	.word	0xffffffff


	//   ....[39]....
        /*0110*/ 	.word	0xffffffff


	//   ....[40]....
        /*0114*/ 	.word	0xffffffff


	//   ....[41]....
        /*0118*/ 	.word	0xffffffff


	//   ....[42]....
        /*011c*/ 	.word	0xffffffff


	//   ....[43]....
        /*0120*/ 	.word	0xffffffff


	//   ....[44]....
        /*0124*/ 	.word	0xffffffff


	//   ....[45]....
        /*0128*/ 	.word	0xffffffff


	//   ....[46]....
        /*012c*/ 	.word	0xffffffff


	//   ....[47]....
        /*0130*/ 	.word	0xffffffff


	//   ....[48]....
        /*0134*/ 	.word	0xffffffff


	//   ....[49]....
        /*0138*/ 	.word	0xffffffff


	//   ....[50]....
        /*013c*/ 	.word	0xffffffff


	//   ....[51]....
        /*0140*/ 	.word	0xffffffff


	//   ....[52]....
        /*0144*/ 	.word	0xffffffff


	//   ....[53]....
        /*0148*/ 	.word	0xffffffff


	//   ....[54]....
        /*014c*/ 	.word	0xffffffff


	//   ....[55]....
        /*0150*/ 	.word	0xffffffff


	//   ....[56]....
        /*0154*/ 	.word	0xffffffff


	//   ....[57]....
        /*0158*/ 	.word	0xffffffff


	//   ....[58]....
        /*015c*/ 	.word	0xffffffff


	//   ....[59]....
        /*0160*/ 	.word	0xffffffff


	//   ....[60]....
        /*0164*/ 	.word	0xffffffff


	//   ....[61]....
        /*0168*/ 	.word	0xffffffff


	//   ....[62]....
        /*016c*/ 	.word	0xffffffff


	//   ....[63]....
        /*0170*/ 	.word	0xffffffff


	//   ....[64]....
        /*0174*/ 	.word	0xffffffff


	//   ....[65]....
        /*0178*/ 	.word	0xffffffff


	//   ....[66]....
        /*017c*/ 	.word	0xffffffff


	//   ....[67]....
        /*0180*/ 	.word	0xffffffff


	//   ....[68]....
        /*0184*/ 	.word	0xffffffff


	//   ....[69]....
        /*0188*/ 	.word	0xffffffff


	//   ....[70]....
        /*018c*/ 	.word	0xffffffff


	//   ....[71]....
        /*0190*/ 	.word	0xffffffff


	//   ....[72]....
        /*0194*/ 	.word	0xffffffff


	//   ....[73]....
        /*0198*/ 	.word	0xffffffff


	//   ....[74]....
        /*019c*/ 	.word	0xffffffff


	//   ....[75]....
        /*01a0*/ 	.word	0xffffffff


	//   ....[76]....
        /*01a4*/ 	.word	0xffffffff


	//   ....[77]....
        /*01a8*/ 	.word	0xffffffff


	//   ....[78]....
        /*01ac*/ 	.word	0xffffffff


	//   ....[79]....
        /*01b0*/ 	.word	0xffffffff


	//   ....[80]....
        /*01b4*/ 	.word	0xffffffff


	//   ....[81]....
        /*01b8*/ 	.word	0xffffffff


	//   ....[82]....
        /*01bc*/ 	.word	0xffffffff


	//   ....[83]....
        /*01c0*/ 	.word	0x0500000f


	//   ....[84]....
        /*01c4*/ 	.word	0x0500000f


	//   ....[85]....
        /*01c8*/ 	.word	0x0500000f


	//   ....[86]....
        /*01cc*/ 	.word	0x0500000f


	//   ....[87]....
        /*01d0*/ 	.word	0x0500000f


	//   ....[88]....
        /*01d4*/ 	.word	0x0500000f


	//   ....[89]....
        /*01d8*/ 	.word	0x0500000f


	//   ....[90]....
        /*01dc*/ 	.word	0x0500000f


	//   ....[91]....
        /*01e0*/ 	.word	0x0500000f


	//   ....[92]....
        /*01e4*/ 	.word	0x0500000f


	//   ....[93]....
        /*01e8*/ 	.word	0x0500000f


	//   ....[94]....
        /*01ec*/ 	.word	0x0500000f


	//   ....[95]....
        /*01f0*/ 	.word	0x0500000f


	//   ....[96]....
        /*01f4*/ 	.word	0x0500000f


	//   ....[97]....
        /*01f8*/ 	.word	0x0500000f


	//   ....[98]....
        /*01fc*/ 	.word	0x0500000f


	//   ....[99]....
        /*0200*/ 	.word	0x0500000f


	//   ....[100]....
        /*0204*/ 	.word	0x0500000f


	//   ....[101]....
        /*0208*/ 	.word	0x0500000f


	//   ....[102]....
        /*020c*/ 	.word	0x0500000f


	//   ....[103]....
        /*0210*/ 	.word	0x0500000f


	//   ....[104]....
        /*0214*/ 	.word	0x0500000f


	//   ....[105]....
        /*0218*/ 	.word	0x0500000f


	//   ....[106]....
        /*021c*/ 	.word	0x0500000f


	//   ....[107]....
        /*0220*/ 	.word	0x0500000f


	//   ....[108]....
        /*0224*/ 	.word	0x0500000f


	//   ....[109]....
        /*0228*/ 	.word	0x0500000f


	//   ....[110]....
        /*022c*/ 	.word	0x0500000f


	//   ....[111]....
        /*0230*/ 	.word	0x0500000f


	//   ....[112]....
        /*0234*/ 	.word	0x0500000f


	//   ....[113]....
        /*0238*/ 	.word	0x0500000f


	//   ....[114]....
        /*023c*/ 	.word	0x0500000f


	//   ....[115]....
        /*0240*/ 	.word	0x0500000f


	//   ....[116]....
        /*0244*/ 	.word	0x0500000f


	//   ....[117]....
        /*0248*/ 	.word	0x0500000f


	//   ....[118]....
        /*024c*/ 	.word	0x0500000f


	//   ....[119]....
        /*0250*/ 	.word	0x0500000f


	//   ....[120]....
        /*0254*/ 	.word	0x0500000f


	//   ....[121]....
        /*0258*/ 	.word	0x0500000f


	//   ....[122]....
        /*025c*/ 	.word	0x0500000f


	//   ....[123]....
        /*0260*/ 	.word	0x0500000f


	//   ....[124]....
        /*0264*/ 	.word	0x0500000f


	//   ....[125]....
        /*0268*/ 	.word	0x0500000f


	//   ....[126]....
        /*026c*/ 	.word	0x0500000f


	//   ....[127]....
        /*0270*/ 	.word	0x0500000f


	//   ....[128]....
        /*0274*/ 	.word	0x0500000f


	//   ....[129]....
        /*0278*/ 	.word	0x0500000f


	//   ....[130]....
        /*027c*/ 	.word	0x0500000f


	//   ....[131]....
        /*0280*/ 	.word	0x0500000f


	//   ....[132]....
        /*0284*/ 	.word	0x0500000f


	//----- nvinfo : EIATTR_COOP_GROUP_INSTR_OFFSETS
	.align		4
.L_612:
        /*0288*/ 	.byte	0x04, 0x28
        /*028a*/ 	.short	(.L_614 - .L_613)


	//   ....[0]....
.L_613:
        /*028c*/ 	.word	0x00000080


	//   ....[1]....
        /*0290*/ 	.word	0x00000090


	//   ....[2]....
        /*0294*/ 	.word	0x000002b0


	//   ....[3]....
        /*0298*/ 	.word	0x00000410


	//   ....[4]....
        /*029c*/ 	.word	0x00000530


	//   ....[5]....
        /*02a0*/ 	.word	0x00000690


	//   ....[6]....
        /*02a4*/ 	.word	0x000012d0


	//   ....[7]....
        /*02a8*/ 	.word	0x00003160


	//   ....[8]....
        /*02ac*/ 	.word	0x00004290


	//   ....[9]....
        /*02b0*/ 	.word	0x000054d0


	//   ....[10]....
        /*02b4*/ 	.word	0x00005530


	//   ....[11]....
        /*02b8*/ 	.word	0x00005740


	//   ....[12]....
        /*02bc*/ 	.word	0x000057c0


	//   ....[13]....
        /*02c0*/ 	.word	0x00006140


	//   ....[14]....
        /*02c4*/ 	.word	0x00006bd0


	//   ....[15]....
        /*02c8*/ 	.word	0x00007ba0


	//   ....[16]....
        /*02cc*/ 	.word	0x00007bd0


	//   ....[17]....
        /*02d0*/ 	.word	0x00007e30


	//   ....[18]....
        /*02d4*/ 	.word	0x00007ff0


	//   ....[19]....
        /*02d8*/ 	.word	0x00008f00


	//   ....[20]....
        /*02dc*/ 	.word	0x00008ff0


	//   ....[21]....
        /*02e0*/ 	.word	0x00009040


	//   ....[22]....
        /*02e4*/ 	.word	0x00009070


	//   ....[23]....
        /*02e8*/ 	.word	0x00009090


	//   ....[24]....
        /*02ec*/ 	.word	0x00009b60


	//   ....[25]....
        /*02f0*/ 	.word	0x0000a020


	//   ....[26]....
        /*02f4*/ 	.word	0x0000a050


	//   ....[27]....
        /*02f8*/ 	.word	0x0000a080


	//   ....[28]....
        /*02fc*/ 	.word	0x0000a090


	//   ....[29]....
        /*0300*/ 	.word	0x0000a520


	//   ....[30]....
        /*0304*/ 	.word	0x0000a550


	//   ....[31]....
        /*0308*/ 	.word	0x0000b1b0


	//   ....[32]....
        /*030c*/ 	.word	0x0000b1d0


	//   ....[33]....
        /*0310*/ 	.word	0x0000c210


	//   ....[34]....
        /*0314*/ 	.word	0x0000d4b0


	//   ....[35]....
        /*0318*/ 	.word	0x0000d4d0


	//   ....[36]....
        /*031c*/ 	.word	0x0000d4e0


	//   ....[37]....
        /*0320*/ 	.word	0x0000d520


	//   ....[38]....
        /*0324*/ 	.word	0x0000d570


	//   ....[39]....
        /*0328*/ 	.word	0x0000d590


	//   ....[40]....
        /*032c*/ 	.word	0x0000d5c0


	//   ....[41]....
        /*0330*/ 	.word	0x0000d5e0


	//   ....[42]....
        /*0334*/ 	.word	0x0000dbc0


	//   ....[43]....
        /*0338*/ 	.word	0x0000dc00


	//   ....[44]....
        /*033c*/ 	.word	0x0000dc20


	//   ....[45]....
        /*0340*/ 	.word	0x0000dc30


	//   ....[46]....
        /*0344*/ 	.word	0x0000dc90


	//   ....[47]....
        /*0348*/ 	.word	0x0000dd60


	//   ....[48]....
        /*034c*/ 	.word	0x0000dd80


	//   ....[49]....
        /*0350*/ 	.word	0x0000ddb0


	//   ....[50]....
        /*0354*/ 	.word	0x0000e4b0


	//   ....[51]....
        /*0358*/ 	.word	0x0000e4e0


	//   ....[52]....
        /*035c*/ 	.word	0x0000e570


	//   ....[53]....
        /*0360*/ 	.word	0x0000e620


	//   ....[54]....
        /*0364*/ 	.word	0x0000e710


	//   ....[55]....
        /*0368*/ 	.word	0x0000e7e0


	//   ....[56]....
        /*036c*/ 	.word	0x0000e840


	//   ....[57]....
        /*0370*/ 	.word	0x0000e8e0


	//   ....[58]....
        /*0374*/ 	.word	0x0000ed90


	//   ....[59]....
        /*0378*/ 	.word	0x0000edc0


	//   ....[60]....
        /*037c*/ 	.word	0x0000edf0


	//   ....[61]....
        /*0380*/ 	.word	0x0000ee20


	//   ....[62]....
        /*0384*/ 	.word	0x0000ee50


	//   ....[63]....
        /*0388*/ 	.word	0x0000eea0


	//   ....[64]....
        /*038c*/ 	.word	0x0000f020


	//   ....[65]....
        /*0390*/ 	.word	0x0000f050


	//   ....[66]....
        /*0394*/ 	.word	0x0000fa30


	//   ....[67]....
        /*0398*/ 	.word	0x0000fa50


	//   ....[68]....
        /*039c*/ 	.word	0x0000fa60


	//   ....[69]....
        /*03a0*/ 	.word	0x0000fa80


	//   ....[70]....
        /*03a4*/ 	.word	0x0000faa0


	//   ....[71]....
        /*03a8*/ 	.word	0x0000fad0


	//   ....[72]....
        /*03ac*/ 	.word	0x0000faf0


	//   ....[73]....
        /*03b0*/ 	.word	0x0000fb20


	//   ....[74]....
        /*03b4*/ 	.word	0x0000fe80


	//   ....[75]....
        /*03b8*/ 	.word	0x0000feb0


	//   ....[76]....
        /*03bc*/ 	.word	0x0000fee0


	//   ....[77]....
        /*03c0*/ 	.word	0x0000ff00


	//   ....[78]....
        /*03c4*/ 	.word	0x0000ff10


	//   ....[79]....
        /*03c8*/ 	.word	0x0000ff30


	//   ....[80]....
        /*03cc*/ 	.word	0x0000ffd0


	//   ....[81]....
        /*03d0*/ 	.word	0x00010010


	//   ....[82]....
        /*03d4*/ 	.word	0x00010510


	//   ....[83]....
        /*03d8*/ 	.word	0x000109d0


	//   ....[84]....
        /*03dc*/ 	.word	0x00010ac0


	//   ....[85]....
        /*03e0*/ 	.word	0x00010b60


	//   ....[86]....
        /*03e4*/ 	.word	0x00010be0


	//   ....[87]....
        /*03e8*/ 	.word	0x00010c90


	//   ....[88]....
        /*03ec*/ 	.word	0x00010cf0


	//   ....[89]....
        /*03f0*/ 	.word	0x00010da0


	//   ....[90]....
        /*03f4*/ 	.word	0x00010e00


	//   ....[91]....
        /*03f8*/ 	.word	0x00010eb0


	//   ....[92]....
        /*03fc*/ 	.word	0x00010f50


	//   ....[93]....
        /*0400*/ 	.word	0x00010fb0


	//   ....[94]....
        /*0404*/ 	.word	0x00011060


	//   ....[95]....
        /*0408*/ 	.word	0x00011150


	//   ....[96]....
        /*040c*/ 	.word	0x000111f0


	//   ....[97]....
        /*0410*/ 	.word	0x000112d0


	//   ....[98]....
        /*0414*/ 	.word	0x000113e0


	//   ....[99]....
        /*0418*/ 	.word	0x00011430


	//   ....[100]....
        /*041c*/ 	.word	0x000114c0


	//   ....[101]....
        /*0420*/ 	.word	0x000115a0


	//   ....[102]....
        /*0424*/ 	.word	0x00011800


	//   ....[103]....
        /*0428*/ 	.word	0x00011870


	//   ....[104]....
        /*042c*/ 	.word	0x00011aa0


	//   ....[105]....
        /*0430*/ 	.word	0x00011b10


	//   ....[106]....
        /*0434*/ 	.word	0x00011ce0


	//   ....[107]....
        /*0438*/ 	.word	0x00011d30


	//   ....[108]....
        /*043c*/ 	.word	0x00011e80


	//   ....[109]....
        /*0440*/ 	.word	0x00011f70


	//   ....[110]....
        /*0444*/ 	.word	0x000121c0


	//   ....[111]....
        /*0448*/ 	.word	0x00012210


	//   ....[112]....
        /*044c*/ 	.word	0x000123d0


	//   ....[113]....
        /*0450*/ 	.word	0x00012420


	//   ....[114]....
        /*0454*/ 	.word	0x000125e0


	//   ....[115]....
        /*0458*/ 	.word	0x00012630


	//   ....[116]....
        /*045c*/ 	.word	0x00012710


	//   ....[117]....
        /*0460*/ 	.word	0x000127b0


	//   ....[118]....
        /*0464*/ 	.word	0x00012810


	//   ....[119]....
        /*0468*/ 	.word	0x000128b0


	//   ....[120]....
        /*046c*/ 	.word	0x00012910


	//   ....[121]....
        /*0470*/ 	.word	0x000129b0


	//   ....[122]....
        /*0474*/ 	.word	0x00012a10


	//   ....[123]....
        /*0478*/ 	.word	0x00012ab0


	//   ....[124]....
        /*047c*/ 	.word	0x00012b90


	//   ....[125]....
        /*0480*/ 	.word	0x00012c60


	//   ....[126]....
        /*0484*/ 	.word	0x00012d30


	//   ....[127]....
        /*0488*/ 	.word	0x00012e30


	//   ....[128]....
        /*048c*/ 	.word	0x00012f50


	//   ....[129]....
        /*0490*/ 	.word	0x00013030


	//   ....[130]....
        /*0494*/ 	.word	0x00013140


	//   ....[131]....
        /*0498*/ 	.word	0x00013210


	//   ....[132]....
        /*049c*/ 	.word	0x00013320


	//----- nvinfo : EIATTR_REG_RECONFIG
	.align		4
.L_614:
        /*04a0*/ 	.byte	0x01, 0x54
	.zero		2


	//----- nvinfo : EIATTR_SYSCALL_OFFSETS
	.align		4
        /*04a4*/ 	.byte	0x04, 0x46
        /*04a6*/ 	.short	(.L_616 - .L_615)


	//   ....[0]....
.L_615:
        /*04a8*/ 	.word	0x00003310


	//   ....[1]....
        /*04ac*/ 	.word	0x0000c960


	//   ....[2]....
        /*04b0*/ 	.word	0x0000caa0


	//   ....[3]....
        /*04b4*/ 	.word	0x0000cb90


	//   ....[4]....
        /*04b8*/ 	.word	0x0000d880


	//   ....[5]....
        /*04bc*/ 	.word	0x0000e080


	//----- nvinfo : EIATTR_MBARRIER_INSTR_OFFSETS
	.align		4
.L_616:
        /*04c0*/ 	.byte	0x04, 0x39
        /*04c2*/ 	.short	(.L_618 - .L_617)


	//   ....[0]....
.L_617:
        /*04c4*/ 	.word	0x00000190
        /*04c8*/ 	.word	0x000000ff
        /*04cc*/ 	.word	0x00038800
        /*04d0*/ 	.short	0x0100
        /*04d2*/ 	.byte	0x08
	.zero		1


	//   ....[1]....
        /*04d4*/ 	.word	0x000001a0
        /*04d8*/ 	.word	0x000000ff
        /*04dc*/ 	.word	0x00038810
        /*04e0*/ 	.short	0x0100
        /*04e2*/ 	.byte	0x08
	.zero		1


	//   ....[2]....
        /*04e4*/ 	.word	0x000001b0
        /*04e8*/ 	.word	0x000000ff
        /*04ec*/ 	.word	0x00038820
        /*04f0*/ 	.short	0x0100
        /*04f2*/ 	.byte	0x08
	.zero		1


	//   ....[3]....
        /*04f4*/ 	.word	0x00000260
        /*04f8*/ 	.word	0x000000ff
        /*04fc*/ 	.word	0x00038830
        /*0500*/ 	.short	0x0100
        /*0502*/ 	.byte	0x06
	.zero		1


	//   ....[4]....
        /*0504*/ 	.word	0x00000270
        /*0508*/ 	.word	0x000000ff
        /*050c*/ 	.word	0x00038840
        /*0510*/ 	.short	0x0100
        /*0512*/ 	.byte	0x06
	.zero		1


	//   ....[5]....
        /*0514*/ 	.word	0x00000280
        /*0518*/ 	.word	0x000000ff
        /*051c*/ 	.word	0x00038838
        /*0520*/ 	.short	0x0100
        /*0522*/ 	.byte	0x06
	.zero		1


	//   ....[6]....
        /*0524*/ 	.word	0x00000290
        /*0528*/ 	.word	0x000000ff
        /*052c*/ 	.word	0x00038848
        /*0530*/ 	.short	0x0100
        /*0532*/ 	.byte	0x06
	.zero		1


	//   ....[7]....
        /*0534*/ 	.word	0x000003c0
        /*0538*/ 	.word	0x000000ff
        /*053c*/ 	.word	0x00038850
        /*0540*/ 	.short	0x0100
        /*0542*/ 	.byte	0x08
	.zero		1


	//   ....[8]....
        /*0544*/ 	.word	0x000003d0
        /*0548*/ 	.word	0x000000ff
        /*054c*/ 	.word	0x00038860
        /*0550*/ 	.short	0x0100
        /*0552*/ 	.byte	0x08
	.zero		1


	//   ....[9]....
        /*0554*/ 	.word	0x000003e0
        /*0558*/ 	.word	0x000000ff
        /*055c*/ 	.word	0x00038858
        /*0560*/ 	.short	0x0100
        /*0562*/ 	.byte	0x08
	.zero		1


	//   ....[10]....
        /*0564*/ 	.word	0x000003f0
        /*0568*/ 	.word	0x000000ff
        /*056c*/ 	.word	0x00038868
        /*0570*/ 	.short	0x0100
        /*0572*/ 	.byte	0x08
	.zero		1


	//   ....[11]....
        /*0574*/ 	.word	0x000004e0
        /*0578*/ 	.word	0x000000ff
        /*057c*/ 	.word	0x00038870
        /*0580*/ 	.short	0x0100
        /*0582*/ 	.byte	0x06
	.zero		1


	//   ....[12]....
        /*0584*/ 	.word	0x000004f0
        /*0588*/ 	.word	0x000000ff
        /*058c*/ 	.word	0x00038880
        /*0590*/ 	.short	0x0100
        /*0592*/ 	.byte	0x06
	.zero		1


	//   ....[13]....
        /*0594*/ 	.word	0x00000500
        /*0598*/ 	.word	0x000000ff
        /*059c*/ 	.word	0x00038878
        /*05a0*/ 	.short	0x0100
        /*05a2*/ 	.byte	0x06
	.zero		1


	//   ....[14]....
        /*05a4*/ 	.word	0x00000510
        /*05a8*/ 	.word	0x000000ff
        /*05ac*/ 	.word	0x00038888
        /*05b0*/ 	.short	0x0100
        /*05b2*/ 	.byte	0x06
	.zero		1


	//   ....[15]....
        /*05b4*/ 	.word	0x00000640
        /*05b8*/ 	.word	0x000000ff
        /*05bc*/ 	.word	0x00038890
        /*05c0*/ 	.short	0x0100
        /*05c2*/ 	.byte	0x08
	.zero		1


	//   ....[16]....
        /*05c4*/ 	.word	0x00000650
        /*05c8*/ 	.word	0x000000ff
        /*05cc*/ 	.word	0x000388a0
        /*05d0*/ 	.short	0x0100
        /*05d2*/ 	.byte	0x08
	.zero		1


	//   ....[17]....
        /*05d4*/ 	.word	0x00000660
        /*05d8*/ 	.word	0x000000ff
        /*05dc*/ 	.word	0x00038898
        /*05e0*/ 	.short	0x0100
        /*05e2*/ 	.byte	0x08
	.zero		1


	//   ....[18]....
        /*05e4*/ 	.word	0x00000670
        /*05e8*/ 	.word	0x000000ff
        /*05ec*/ 	.word	0x000388a8
        /*05f0*/ 	.short	0x0100
        /*05f2*/ 	.byte	0x08
	.zero		1


	//   ....[19]....
        /*05f4*/ 	.word	0x000007b0
        /*05f8*/ 	.word	0x000000ff
        /*05fc*/ 	.word	0x000388b0
        /*0600*/ 	.short	0x0100
        /*0602*/ 	.byte	0x08
	.zero		1


	//   ....[20]....
        /*0604*/ 	.word	0x000007c0
        /*0608*/ 	.word	0x000000ff
        /*060c*/ 	.word	0x000388c0
        /*0610*/ 	.short	0x0100
        /*0612*/ 	.byte	0x08
	.zero		1


	//   ....[21]....
        /*0614*/ 	.word	0x000007d0
        /*0618*/ 	.word	0x000000ff
        /*061c*/ 	.word	0x000388b8
        /*0620*/ 	.short	0x0100
        /*0622*/ 	.byte	0x08
	.zero		1


	//   ....[22]....
        /*0624*/ 	.word	0x000007e0
        /*0628*/ 	.word	0x000000ff
        /*062c*/ 	.word	0x000388c8
        /*0630*/ 	.short	0x0100
        /*0632*/ 	.byte	0x08
	.zero		1


	//   ....[23]....
        /*0634*/ 	.word	0x00001680
        /*0638*/ 	.word	0x000000ff
        /*063c*/ 	.word	0x00000000
        /*0640*/ 	.short	0x0101
        /*0642*/ 	.byte	0x07
	.zero		1


	//   ....[24]....
        /*0644*/ 	.word	0x00002130
        /*0648*/ 	.word	0x000000ff
        /*064c*/ 	.word	0x00000000
        /*0650*/ 	.short	0x0101
        /*0652*/ 	.byte	0x07
	.zero		1


	//   ....[25]....
        /*0654*/ 	.word	0x00003340
        /*0658*/ 	.word	0x00000002
        /*065c*/ 	.word	0x00038800
        /*0660*/ 	.short	0x010a
        /*0662*/ 	.byte	0x3f
	.zero		1


	//   ....[26]....
        /*0664*/ 	.word	0x000034f0
        /*0668*/ 	.word	0x00000002
        /*066c*/ 	.word	0x00038830
        /*0670*/ 	.short	0x010a
        /*0672*/ 	.byte	0x3f
	.zero		1


	//   ....[27]....
        /*0674*/ 	.word	0x00003530
        /*0678*/ 	.word	0x00000002
        /*067c*/ 	.word	0x00038830
        /*0680*/ 	.short	0x010a
        /*0682*/ 	.byte	0x3f
	.zero		1


	//   ....[28]....
        /*0684*/ 	.word	0x00003940
        /*0688*/ 	.word	0x00000002
        /*068c*/ 	.word	0x00038810
        /*0690*/ 	.short	0x010a
        /*0692*/ 	.byte	0x3f
	.zero		1


	//   ....[29]....
        /*0694*/ 	.word	0x00003980
        /*0698*/ 	.word	0x00000002
        /*069c*/ 	.word	0x00038850
        /*06a0*/ 	.short	0x010a
        /*06a2*/ 	.byte	0x3f
	.zero		1


	//   ....[30]....
        /*06a4*/ 	.word	0x00003a40
        /*06a8*/ 	.word	0x00000002
        /*06ac*/ 	.word	0x00038850
        /*06b0*/ 	.short	0x010a
        /*06b2*/ 	.byte	0x3f
	.zero		1


	//   ....[31]....
        /*06b4*/ 	.word	0x00005100
        /*06b8*/ 	.word	0x000000ff
        /*06bc*/ 	.word	0x00000000
        /*06c0*/ 	.short	0x0101
        /*06c2*/ 	.byte	0x07
	.zero		1


	//   ....[32]....
        /*06c4*/ 	.word	0x00006200
        /*06c8*/ 	.word	0x000000ff
        /*06cc*/ 	.word	0x00000000
        /*06d0*/ 	.short	0x0101
        /*06d2*/ 	.byte	0x07
	.zero		1


	//   ....[33]....
        /*06d4*/ 	.word	0x00006300
        /*06d8*/ 	.word	0x000000c4
        /*06dc*/ 	.word	0x00038830
        /*06e0*/ 	.short	0x010a
        /*06e2*/ 	.byte	0x3f
	.zero		1


	//   ....[34]....
        /*06e4*/ 	.word	0x00006350
        /*06e8*/ 	.word	0x000000c4
        /*06ec*/ 	.word	0x00038830
        /*06f0*/ 	.short	0x010a
        /*06f2*/ 	.byte	0x3f
	.zero		1


	//   ....[35]....
        /*06f4*/ 	.word	0x00006680
        /*06f8*/ 	.word	0x000000c4
        /*06fc*/ 	.word	0x00038850
        /*0700*/ 	.short	0x010a
        /*0702*/ 	.byte	0x3f
	.zero		1


	//   ....[36]....
        /*0704*/ 	.word	0x000066d0
        /*0708*/ 	.word	0x000000c4
        /*070c*/ 	.word	0x00038850
        /*0710*/ 	.short	0x010a
        /*0712*/ 	.byte	0x3f
	.zero		1


	//   ....[37]....
        /*0714*/ 	.word	0x00007b00
        /*0718*/ 	.word	0x000000ff
        /*071c*/ 	.word	0x00000000
        /*0720*/ 	.short	0x0101
        /*0722*/ 	.byte	0x07
	.zero		1


	//   ....[38]....
        /*0724*/ 	.word	0x00008fa0
        /*0728*/ 	.word	0x000000ff
        /*072c*/ 	.word	0x00000000
        /*0730*/ 	.short	0x0101
        /*0732*/ 	.byte	0x07
	.zero		1


	//   ....[39]....
        /*0734*/ 	.word	0x00009b40
        /*0738*/ 	.word	0x000000ff
        /*073c*/ 	.word	0x00000000
        /*0740*/ 	.short	0x0101
        /*0742*/ 	.byte	0x04
	.zero		1


	//   ....[40]....
        /*0744*/ 	.word	0x0000d260
        /*0748*/ 	.word	0x000000ff
        /*074c*/ 	.word	0x00038840
        /*0750*/ 	.short	0x010a
        /*0752*/ 	.byte	0x2a
	.zero		1


	//   ....[41]....
        /*0754*/ 	.word	0x0000d6a0
        /*0758*/ 	.word	0x000000ff
        /*075c*/ 	.word	0x00038830
        /*0760*/ 	.short	0x0107
        /*0762*/ 	.byte	0x2a
	.zero		1


	//   ....[42]....
        /*0764*/ 	.word	0x0000d710
        /*0768*/ 	.word	0x000000ff
        /*076c*/ 	.word	0x00038830
        /*0770*/ 	.short	0x0101
        /*0772*/ 	.byte	0x2a
	.zero		1


	//   ....[43]....
        /*0774*/ 	.word	0x0000df00
        /*0778*/ 	.word	0x000000ff
        /*077c*/ 	.word	0x00038800
        /*0780*/ 	.short	0x0107
        /*0782*/ 	.byte	0x2a
	.zero		1


	//   ....[44]....
        /*0784*/ 	.word	0x0000df50
        /*0788*/ 	.word	0x000000ff
        /*078c*/ 	.word	0x00038800
        /*0790*/ 	.short	0x0101
        /*0792*/ 	.byte	0x2a
	.zero		1


	//   ....[45]....
        /*0794*/ 	.word	0x0000eb50
        /*0798*/ 	.word	0x000000ff
        /*079c*/ 	.word	0x00038810
        /*07a0*/ 	.short	0x0107
        /*07a2*/ 	.byte	0x2a
	.zero		1


	//   ....[46]....
        /*07a4*/ 	.word	0x0000ebb0
        /*07a8*/ 	.word	0x000000ff
        /*07ac*/ 	.word	0x00038810
        /*07b0*/ 	.short	0x0101
        /*07b2*/ 	.byte	0x2a
	.zero		1


	//   ....[47]....
        /*07b4*/ 	.word	0x0000ebc0
        /*07b8*/ 	.word	0x000000ff
        /*07bc*/ 	.word	0x00038820
        /*07c0*/ 	.short	0x010a
        /*07c2*/ 	.byte	0x2a
	.zero		1


	//   ....[48]....
        /*07c4*/ 	.word	0x0000ec10
        /*07c8*/ 	.word	0x000000ff
        /*07cc*/ 	.word	0x00038860
        /*07d0*/ 	.short	0x010a
        /*07d2*/ 	.byte	0x2a
	.zero		1


	//   ....[49]....
        /*07d4*/ 	.word	0x0000f430
        /*07d8*/ 	.word	0x000000ff
        /*07dc*/ 	.word	0x00038850
        /*07e0*/ 	.short	0x0107
        /*07e2*/ 	.byte	0x2a
	.zero		1


	//   ....[50]....
        /*07e4*/ 	.word	0x0000f4b0
        /*07e8*/ 	.word	0x000000ff
        /*07ec*/ 	.word	0x00038850
        /*07f0*/ 	.short	0x0101
        /*07f2*/ 	.byte	0x2a
	.zero		1


	//   ....[51]....
        /*07f4*/ 	.word	0x0000f830
        /*07f8*/ 	.word	0x0000000a
        /*07fc*/ 	.word	0x00038840
        /*0800*/ 	.short	0x010a
        /*0802*/ 	.byte	0x3f
	.zero		1


	//   ....[52]....
        /*0804*/ 	.word	0x0000fbc0
        /*0808*/ 	.word	0x0000000a
        /*080c*/ 	.word	0x00038830
        /*0810*/ 	.short	0x0107
        /*0812*/ 	.byte	0x3f
	.zero		1


	//   ....[53]....
        /*0814*/ 	.word	0x0000fc70
        /*0818*/ 	.word	0x0000000a
        /*081c*/ 	.word	0x00038830
        /*0820*/ 	.short	0x0101
        /*0822*/ 	.byte	0x3f
	.zero		1


	//   ....[54]....
        /*0824*/ 	.word	0x0000fca0
        /*0828*/ 	.word	0x0000000a
        /*082c*/ 	.word	0x00038860
        /*0830*/ 	.short	0x010a
        /*0832*/ 	.byte	0x3f
	.zero		1


	//   ....[55]....
        /*0834*/ 	.word	0x000102e0
        /*0838*/ 	.word	0x0000000a
        /*083c*/ 	.word	0x00038850
        /*0840*/ 	.short	0x0107
        /*0842*/ 	.byte	0x3f
	.zero		1


	//   ....[56]....
        /*0844*/ 	.word	0x000103a0
        /*0848*/ 	.word	0x0000000a
        /*084c*/ 	.word	0x00038850
        /*0850*/ 	.short	0x0101
        /*0852*/ 	.byte	0x3f
	.zero		1


	//   ....[57]....
        /*0854*/ 	.word	0x00010490
        /*0858*/ 	.word	0x00000005
        /*085c*/ 	.word	0x00038820
        /*0860*/ 	.short	0x010a
        /*0862*/ 	.byte	0x3f
	.zero		1


	//   ....[58]....
        /*0864*/ 	.word	0x00010620
        /*0868*/ 	.word	0x00000003
        /*086c*/ 	.word	0x00038840
        /*0870*/ 	.short	0x010a
        /*0872*/ 	.byte	0x3f
	.zero		1


	//   ....[59]....
        /*0874*/ 	.word	0x000106c0
        /*0878*/ 	.word	0x00000005
        /*087c*/ 	.word	0x00038840
        /*0880*/ 	.short	0x010a
        /*0882*/ 	.byte	0x3f
	.zero		1


	//   ....[60]....
        /*0884*/ 	.word	0x00010700
        /*0888*/ 	.word	0x00000003
        /*088c*/ 	.word	0x00038860
        /*0890*/ 	.short	0x010a
        /*0892*/ 	.byte	0x3f
	.zero		1


	//   ....[61]....
        /*0894*/ 	.word	0x00010740
        /*0898*/ 	.word	0x00000005
        /*089c*/ 	.word	0x00038860
        /*08a0*/ 	.short	0x010a
        /*08a2*/ 	.byte	0x3f
	.zero		1


	//   ....[62]....
        /*08a4*/ 	.word	0x000107a0
        /*08a8*/ 	.word	0x00000002
        /*08ac*/ 	.word	0x00038800
        /*08b0*/ 	.short	0x010a
        /*08b2*/ 	.byte	0x3f
	.zero		1


	//   ....[63]....
        /*08b4*/ 	.word	0x000107f0
        /*08b8*/ 	.word	0x00000002
        /*08bc*/ 	.word	0x00038830
        /*08c0*/ 	.short	0x010a
        /*08c2*/ 	.byte	0x3f
	.zero		1


	//   ....[64]....
        /*08c4*/ 	.word	0x00010840
        /*08c8*/ 	.word	0x00000002
        /*08cc*/ 	.word	0x00038810
        /*08d0*/ 	.short	0x010a
        /*08d2*/ 	.byte	0x3f
	.zero		1


	//   ....[65]....
        /*08d4*/ 	.word	0x00010890
        /*08d8*/ 	.word	0x00000002
        /*08dc*/ 	.word	0x00038850
        /*08e0*/ 	.short	0x010a
        /*08e2*/ 	.byte	0x3f
	.zero		1


	//   ....[66]....
        /*08e4*/ 	.word	0x000108e0
        /*08e8*/ 	.word	0x000000c4
        /*08ec*/ 	.word	0x00038830
        /*08f0*/ 	.short	0x010a
        /*08f2*/ 	.byte	0x3f
	.zero		1


	//   ....[67]....
        /*08f4*/ 	.word	0x00010930
        /*08f8*/ 	.word	0x000000c4
        /*08fc*/ 	.word	0x00038850
        /*0900*/ 	.short	0x010a
        /*0902*/ 	.byte	0x3f
	.zero		1


	//   ....[68]....
        /*0904*/ 	.word	0x00010a10
        /*0908*/ 	.word	0x00000003
        /*090c*/ 	.word	0x00038840
        /*0910*/ 	.short	0x010a
        /*0912*/ 	.byte	0x3f
	.zero		1


	//   ....[69]....
        /*0914*/ 	.word	0x00011d70
        /*0918*/ 	.word	0x00000003
        /*091c*/ 	.word	0x00038820
        /*0920*/ 	.short	0x010a
        /*0922*/ 	.byte	0x3f
	.zero		1


	//   ....[70]....
        /*0924*/ 	.word	0x00011dd0
        /*0928*/ 	.word	0x00000003
        /*092c*/ 	.word	0x00038860
        /*0930*/ 	.short	0x010a
        /*0932*/ 	.byte	0x3f
	.zero		1


	//   ....[71]....
        /*0934*/ 	.word	0x00012660
        /*0938*/ 	.word	0x0000000a
        /*093c*/ 	.word	0x00038840
        /*0940*/ 	.short	0x010a
        /*0942*/ 	.byte	0x3f
	.zero		1


	//   ....[72]....
        /*0944*/ 	.word	0x00012ae0
        /*0948*/ 	.word	0x0000000a
        /*094c*/ 	.word	0x00038860
        /*0950*/ 	.short	0x010a
        /*0952*/ 	.byte	0x3f
	.zero		1


	//   ....[73]....
        /*0954*/ 	.word	0x00013240
        /*0958*/ 	.word	0x00000005
        /*095c*/ 	.word	0x00038820
        /*0960*/ 	.short	0x010a
        /*0962*/ 	.byte	0x3f
	.zero		1


	//   ....[74]....
        /*0964*/ 	.word	0x000133e0
        /*0968*/ 	.word	0x00000003
        /*096c*/ 	.word	0x00038840
        /*0970*/ 	.short	0x010a
        /*0972*/ 	.byte	0x3f
	.zero		1


	//   ....[75]....
        /*0974*/ 	.word	0x00013430
        /*0978*/ 	.word	0x00000005
        /*097c*/ 	.word	0x00038840
        /*0980*/ 	.short	0x010a
        /*0982*/ 	.byte	0x3f
	.zero		1


	//   ....[76]....
        /*0984*/ 	.word	0x00013480
        /*0988*/ 	.word	0x00000003
        /*098c*/ 	.word	0x00038860
        /*0990*/ 	.short	0x010a
        /*0992*/ 	.byte	0x3f
	.zero		1


	//----- nvinfo : EIATTR_NUM_MBARRIERS
	.align		4
.L_618:
        /*0994*/ 	.byte	0x03, 0x38
        /*0996*/ 	.short	0x0017


	//----- nvinfo : EIATTR_EXIT_INSTR_OFFSETS
	.align		4
        /*0998*/ 	.byte	0x04, 0x1c
        /*099a*/ 	.short	(.L_620 - .L_619)


	//   ....[0]....
.L_619:
        /*099c*/ 	.word	0x00010790


	//----- nvinfo : EIATTR_MAX_THREADS
	.align		4
.L_620:
        /*09a0*/ 	.byte	0x04, 0x05
        /*09a2*/ 	.short	(.L_622 - .L_621)
.L_621:
        /*09a4*/ 	.word	0x00000180
        /*09a8*/ 	.word	0x00000001
        /*09ac*/ 	.word	0x00000001


	//----- nvinfo : EIATTR_CRS_STACK_SIZE
	.align		4
.L_622:
        /*09b0*/ 	.byte	0x04, 0x1e
        /*09b2*/ 	.short	(.L_624 - .L_623)
.L_623:
        /*09b4*/ 	.word	0x00000000


	//----- nvinfo : EIATTR_CBANK_PARAM_SIZE
	.align		4
.L_624:
        /*09b8*/ 	.byte	0x03, 0x19
        /*09ba*/ 	.short	0x0b70


	//----- nvinfo : EIATTR_PARAM_CBANK
	.align		4
        /*09bc*/ 	.byte	0x04, 0x0a
        /*09be*/ 	.short	(.L_626 - .L_625)
	.align		4
.L_625:
        /*09c0*/ 	.word	index@(.nv.constant0._ZN7cutlass13device_kernelIN5flash11enable_sm90INS1_16FlashAttnFwdSm90INS1_25CollectiveMainloopFwdSm90ILi2EN4cute5tupleIJNS5_1CILi1EEES8_S8_EEENS6_IJNS7_ILi64EEESA_SA_EEELi512ENS_6half_tEfNS_4arch4Sm90ELb0ELb0ELb0ELb0ELb1ELb0ELb1ELb0ELb0ELb1ELb1ELb0EEENS1_21CollectiveEpilogueFwdINS6_IJSA_NS7_ILi512EEESA_EEES9_SC_SE_Li256ELb0ELb1ELb1ELb0EEENS1_19SingleTileSchedulerILb0ELb1ELb1ELi64EEEEEEEEEvNT_6ParamsE)
        /*09c4*/ 	.short	0x0210
        /*09c6*/ 	.short	0x0b70


	//----- nvinfo : EIATTR_SW_WAR
	.align		4
.L_626:
        /*09c8*/ 	.byte	0x04, 0x36
        /*09ca*/ 	.short	(.L_628 - .L_627)
.L_627:
        /*09cc*/ 	.word	0x00000008
.L_628:


//--------------------- .nv.info._ZN7cutlass13device_kernelIN5flash11enable_sm90INS1_16FlashAttnFwdSm90INS1_25CollectiveMainloopFwdSm90ILi2EN4cute5tupleIJNS5_1CILi1EEES8_S8_EEENS6_IJNS7_ILi64EEESA_SA_EEELi512ENS_6half_tEfNS_4arch4Sm90ELb0ELb0ELb0ELb1ELb1ELb0ELb0ELb0ELb0ELb1ELb1ELb0EEENS1_21CollectiveEpilogueFwdINS6_IJSA_NS7_ILi512EEESA_EEES9_SC_SE_Li256ELb1ELb1ELb1ELb0EEENS1_36VarlenDynamicPersistentTileSchedulerILi64ELi64ELi256ELi128ELb1ELb1ELb1ELb0ELb1ELb1EEEEEEEEEvNT_6ParamsE --------------------------
	.section	.nv.info._ZN7cutlass13device_kernelIN5flash11enable_sm90INS1_16FlashAttnFwdSm90INS1_25CollectiveMainloopFwdSm90ILi2EN4cute5tupleIJNS5_1CILi1EEES8_S8_EEENS6_IJNS7_ILi64EEESA_SA_EEELi512ENS_6half_tEfNS_4arch4Sm90ELb0ELb0ELb0ELb1ELb1ELb0ELb0ELb0ELb0ELb1ELb1ELb0EEENS1_21CollectiveEpilogueFwdINS6_IJSA_NS7_ILi512EEESA_EEES9_SC_SE_Li256ELb1ELb1ELb1ELb0EEENS1_36VarlenDynamicPersistentTileSchedulerILi64ELi64ELi256ELi128ELb1ELb1ELb1ELb0ELb1ELb1EEEEEEEEEvNT_6ParamsE,"",@"SHT_CUDA_INFO"
	.sectionflags	@""
	.align	4


	//----- nvinfo : EIATTR_CUDA_API_VERSION
	.align		4
        /*0000*/ 	.byte	0x04, 0x37
        /*0002*/ 	.short	(.L_630 - .L_629)
.L_629:
        /*0004*/ 	.word	0x00000082


	//----- nvinfo : EIATTR_KPARAM_INFO
	.align		4
.L_630:
        /*0008*/ 	.byte	0x04, 0x17
        /*000a*/ 	.short	(.L_632 - .L_631)
.L_631:
        /*000c*/ 	.word	0x00000000
        /*0010*/ 	.short	0x0000
        /*0012*/ 	.short	0x0070
        /*0014*/ 	.byte	0x00, 0xf0, 0x01, 0x2a


	//----- nvinfo : EIATTR_SPARSE_MMA_MASK
	.align		4
.L_632:
        /*0018*/ 	.byte	0x03, 0x50
        /*001a*/ 	.short	0x0000


	//----- nvinfo : EIATTR_MAXREG_COUNT
	.align		4
        /*001c*/ 	.byte	0x03, 0x1b
        /*001e*/ 	.short	0x00a8


	//----- nvinfo : EIATTR_NUM_BARRIERS
	.align		4
        /*0020*/ 	.byte	0x02, 0x4c
        /*0022*/ 	.byte	0x10
	.zero		1


	//----- nvinfo : EIATTR_EXTERNS
	.align		4
        /*0024*/ 	.byte	0x04, 0x0f
        /*0026*/ 	.short	(.L_634 - .L_633)


	//   ....[0]....
	.align		4
.L_633:
        /*0028*/ 	.word	index@(__assertfail)


	//----- nvinfo : EIATTR_ANNOTATIONS
	.align		4
.L_634:
        /*002c*/ 	.byte	0x04, 0x55
        /*002e*/ 	.short	(.L_636 - .L_635)


	//   ....[0]....
.L_635:
        /* <DEDUP_REMOVED lines=21> */


	//----- nvinfo : EIATTR_MERCURY_ISA_VERSION
	.align		4
.L_636:
        /*0168*/ 	.byte	0x03, 0x5f
        /*016a*/ 	.short	0x0101


	//----- nvinfo : EIATTR_UNUSED_LOAD_BYTE_OFFSET
	.align		4
        /*016c*/ 	.byte	0x04, 0x44
        /*016e*/ 	.short	(.L_638 - .L_637)


	//   ....[0]....
.L_637:
        /*0170*/ 	.word	0x00000940
        /*0174*/ 	.word	0x0000fff0


	//   ....[1]....
        /*0178*/ 	.word	0x000078d0
        /*017c*/ 	.word	0x0000fff0


	//----- nvinfo : EIATTR_INT_WARP_WIDE_INSTR_OFFSETS
	.align		4
.L_638:
        /*0180*/ 	.byte	0x04, 0x31
        /*0182*/ 	.short	(.L_640 - .L_639)


	//   ....[0]....
.L_639:
        /*0184*/ 	.word	0x000000c0


	//   ....[1]....
        /*0188*/ 	.word	0x000000d0


	//   ....[2]....
        /*018c*/ 	.word	0x00000170


	//   ....[3]....
        /*0190*/ 	.word	0x0000d8a0


	//   ....[4]....
        /*0194*/ 	.word	0x0000d930


	//   ....[5]....
        /*0198*/ 	.word	0x00010d20


	//   ....[6]....
        /*019c*/ 	.word	0x00010db0


	//----- nvinfo : EIATTR_COOP_GROUP_MASK_REGIDS
	.align		4
.L_640:
        /*01a0*/ 	.byte	0x04, 0x29
        /*01a2*/ 	.short	(.L_642 - .L_641)


	//   ....[0]....
.L_641:
        /*01a4*/ 	.word	0xffffffff


	//   ....[1]....
        /*01a8*/ 	.word	0xffffffff


	//   ....[2]....
        /*01ac*/ 	.word	0xffffffff


	//   ....[3]....
        /*01b0*/ 	.word	0xffffffff


	//   ....[4]....
        /*01b4*/ 	.word	0xffffffff


	//   ....[5]....
        /*01b8*/ 	.word	0xffffffff


	//   ....[6]....
        /*01bc*/ 	.word	0xffffffff


	//   ....[7]....
        /*01c0*/ 	.word	0xffffffff


	//   ....[8]....
        /*01c4*/ 	.word	0xffffffff


	//   ....[9]....
        /*01c8*/ 	.word	0xffffffff


	//   ....[10]....
        /*01cc*/ 	.word	0xffffffff


	//   ....[11]....
        /*01d0*/ 	.word	0xffffffff


	//   ....[12]....
        /*01d4*/ 	.word	0xffffffff


	//   ....[13]....
        /*01d8*/ 	.word	0xffffffff


	//   ....[14]....
        /*01dc*/ 	.word	0xffffffff


	//   ....[15]....
        /*01e0*/ 	.word	0xffffffff


	//   ....[16]....
        /*01e4*/ 	.word	0xffffffff


	//   ....[17]....
        /*01e8*/ 	.word	0xffffffff


	//   ....[18]....
        /*01ec*/ 	.word	0xffffffff


	//   ....[19]....
        /*01f0*/ 	.word	0xffffffff


	//   ....[20]....
        /*01f4*/ 	.word	0xffffffff


	//   ....[21]....
        /*01f8*/ 	.word	0xffffffff


	//   ....[22]....
        /*01fc*/ 	.word	0xffffffff


	//   ....[23]....
        /*0200*/ 	.word	0xffffffff


	//   ....[24]....
        /*0204*/ 	.word	0xffffffff


	//   ....[25]....
        /*0208*/ 	.word	0xffffffff


	//   ....[26]....
        /*020c*/ 	.word	0xffffffff


	//   ....[27]....
        /*0210*/ 	.word	0xffffffff


	//   ....[28]....
        /*0214*/ 	.word	0xffffffff


	//   ....[29]....
        /*0218*/ 	.word	0xffffffff


	//   ....[30]....
        /*021c*/ 	.word	0xffffffff


	//   ....[31]....
        /*0220*/ 	.word	0xffffffff


	//   ....[32]....
        /*0224*/ 	.word	0xffffffff


	//   ....[33]....
        /*0228*/ 	.word	0xffffffff


	//   ....[34]....
        /*022c*/ 	.word	0xffffffff


	//   ....[35]....
        /*0230*/ 	.word	0xffffffff


	//   ....[36]....
        /*0234*/ 	.word	0xffffffff


	//   ....[37]....
        /*0238*/ 	.word	0xffffffff


	//   ....[38]....
        /*023c*/ 	.word	0xffffffff


	//   ....[39]....
        /*0240*/ 	.word	0xffffffff


	//   ....[40]....
        /*0244*/ 	.word	0xffffffff


	//   ....[41]....
        /*0248*/ 	.word	0xffffffff


	//   ....[42]....
        /*024c*/ 	.word	0xffffffff


	//   ....[43]....
        /*0250*/ 	.word	0xffffffff


	//   ....[44]....
        /*0254*/ 	.word	0xffffffff


	//   ....[45]....
        /*0258*/ 	.word	0xffffffff


	//   ....[46]....
        /*025c*/ 	.word	0xffffffff


	//   ....[47]....
        /*0260*/ 	.word	0xffffffff


	//   ....[48]....
        /*0264*/ 	.word	0xffffffff


	//   ....[49]....
        /*0268*/ 	.word	0xffffffff


	//   ....[50]....
        /*026c*/ 	.word	0xffffffff


	//   ....[51]....
        /*0270*/ 	.word	0xffffffff


	//   ....[52]....
        /*0274*/ 	.word	0xffffffff


	//   ....[53]....
        /*0278*/ 	.word	0xffffffff


	//   ....[54]....
        /*027c*/ 	.word	0xffffffff


	//   ....[55]....
        /*0280*/ 	.word	0xffffffff


	//   ....[56]....
        /*0284*/ 	.word	0xffffffff


	//   ....[57]....
        /*0288*/ 	.word	0xffffffff


	//   ....[58]....
        /*028c*/ 	.word	0xffffffff


	//   ....[59]....
        /*0290*/ 	.word	0xffffffff


	//   ....[60]....
        /*0294*/ 	.word	0xffffffff


	//   ....[61]....
        /*0298*/ 	.word	0xffffffff


	//   ....[62]....
        /*029c*/ 	.word	0xffffffff


	//   ....[63]....
        /*02a0*/ 	.word	0xffffffff


	//   ....[64]....
        /*02a4*/ 	.word	0xffffffff


	//   ....[65]....
        /*02a8*/ 	.word	0xffffffff


	//   ....[66]....
        /*02ac*/ 	.word	0xffffffff


	//   ....[67]....
        /*02b0*/ 	.word	0xffffffff


	//   ....[68]....
        /*02b4*/ 	.word	0xffffffff


	//   ....[69]....
        /*02b8*/ 	.word	0xffffffff


	//   ....[70]....
        /*02bc*/ 	.word	0xffffffff


	//   ....[71]....
        /*02c0*/ 	.word	0xffffffff


	//   ....[72]....
        /*02c4*/ 	.word	0xffffffff


	//   ....[73]....
        /*02c8*/ 	.word	0xffffffff


	//   ....[74]....
        /*02cc*/ 	.word	0xffffffff


	//   ....[75]....
        /*02d0*/ 	.word	0xffffffff


	//   ....[76]....
        /*02d4*/ 	.word	0xffffffff


	//   ....[77]....
        /*02d8*/ 	.word	0xffffffff


	//   ....[78]....
        /*02dc*/ 	.word	0xffffffff


	//   ....[79]....
        /*02e0*/ 	.word	0xffffffff


	//   ....[80]....
        /*02e4*/ 	.word	0xffffffff


	//   ....[81]....
        /*02e8*/ 	.word	0xffffffff


	//   ....[82]....
        /*02ec*/ 	.word	0xffffffff


	//   ....[83]....
        /*02f0*/ 	.word	0xffffffff


	//   ....[84]....
        /*02f4*/ 	.word	0xffffffff


	//   ....[85]....
        /*02f8*/ 	.word	0xffffffff


	//   ....[86]....
        /*02fc*/ 	.word	0xffffffff


	//   ....[87]....
        /*0300*/ 	.word	0xffffffff


	//   ....[88]....
        /*0304*/ 	.word	0xffffffff


	//   ....[89]....
        /*0308*/ 	.word	0xffffffff


	//   ....[90]....
        /*030c*/ 	.word	0xffffffff


	//   ....[91]....
        /*0310*/ 	.word	0xffffffff


	//   ....[92]....
        /*0314*/ 	.word	0xffffffff


	//   ....[93]....
        /*0318*/ 	.word	0xffffffff


	//   ....[94]....
        /*031c*/ 	.word	0xffffffff


	//   ....[95]....
        /*0320*/ 	.word	0xffffffff


	//   ....[96]....
        /*0324*/ 	.word	0xffffffff


	//   ....[97]....
        /*0328*/ 	.word	0xffffffff


	//   ....[98]....
        /*032c*/ 	.word	0xffffffff


	//   ....[99]....
        /*0330*/ 	.word	0xffffffff


	//   ....[100]....
        /*0334*/ 	.word	0xffffffff


	//   ....[101]....
        /*0338*/ 	.word	0xffffffff


	//   ....[102]....
        /*033c*/ 	.word	0xffffffff


	//   ....[103]....
        /*0340*/ 	.word	0xffffffff


	//   ....[104]....
        /*0344*/ 	.word	0xffffffff


	//   ....[105]....
        /*0348*/ 	.word	0xffffffff


	//   ....[106]....
        /*034c*/ 	.word	0xffffffff


	//   ....[107]....
        /*0350*/ 	.word	0xffffffff


	//   ....[108]....
        /*0354*/ 	.word	0xffffffff


	//   ....[109]....
        /*0358*/ 	.word	0xffffffff


	//   ....[110]....
        /*035c*/ 	.word	0xffffffff


	//   ....[111]....
        /*0360*/ 	.word	0xffffffff


	//   ....[112]....
        /*0364*/ 	.word	0xffffffff


	//   ....[113]....
        /*0368*/ 	.word	0xffffffff


	//   ....[114]....
        /*036c*/ 	.word	0xffffffff


	//   ....[115]....
        /*0370*/ 	.word	0x0500000f


	//   ....[116]....
        /*0374*/ 	.word	0x0500000f


	//   ....[117]....
        /*0378*/ 	.word	0x0500000f


	//   ....[118]....
        /*037c*/ 	.word	0x0500000f


	//   ....[119]....
        /*0380*/ 	.word	0x0500000f


	//   ....[120]....
        /*0384*/ 	.word	0x0500000f


	//   ....[121]....
        /*0388*/ 	.word	0x0500000f


	//   ....[122]....
        /*038c*/ 	.word	0x0500000f


	//   ....[123]....
        /*0390*/ 	.word	0x0500000f


	//   ....[124]....
        /*0394*/ 	.word	0x0500000f


	//   ....[125]....
        /*0398*/ 	.word	0x0500000f


	//   ....[126]....
        /*039c*/ 	.word	0x0500000f


	//   ....[127]....
        /*03a0*/ 	.word	0x0500000f


	//   ....[128]....
        /*03a4*/ 	.word	0x0500000f


	//   ....[129]....
        /*03a8*/ 	.word	0x0500000f


	//   ....[130]....
        /*03ac*/ 	.word	0x0500000f


	//   ....[131]....
        /*03b0*/ 	.word	0x0500000f


	//   ....[132]....
        /*03b4*/ 	.word	0x0500000f


	//   ....[133]....
        /*03b8*/ 	.word	0x0500000f


	//   ....[134]....
        /*03bc*/ 	.word	0x0500000f


	//   ....[135]....
        /*03c0*/ 	.word	0x0500000f


	//   ....[136]....
        /*03c4*/ 	.word	0x0500000f


	//   ....[137]....
        /*03c8*/ 	.word	0x0500000f


	//   ....[138]....
        /*03cc*/ 	.word	0x0500000f


	//   ....[139]....
        /*03d0*/ 	.word	0x0500000f


	//   ....[140]....
        /*03d4*/ 	.word	0x0500000f


	//   ....[141]....
        /*03d8*/ 	.word	0x0500000f


	//   ....[142]....
        /*03dc*/ 	.word	0x0500000f


	//   ....[143]....
        /*03e0*/ 	.word	0x0500000f


	//   ....[144]....
        /*03e4*/ 	.word	0x0500000f


	//   ....[145]....
        /*03e8*/ 	.word	0x0500000f


	//   ....[146]....
        /*03ec*/ 	.word	0x0500000f


	//   ....[147]....
        /*03f0*/ 	.word	0x0500000f


	//   ....[148]....
        /*03f4*/ 	.word	0x0500000f


	//   ....[149]....
        /*03f8*/ 	.word	0x0500000f


	//   ....[150]....
        /*03fc*/ 	.word	0x0500000f


	//   ....[151]....
        /*0400*/ 	.word	0x0500000f


	//   ....[152]....
        /*0404*/ 	.word	0x0500000f


	//   ....[153]....
        /*0408*/ 	.word	0x0500000f


	//   ....[154]....
        /*040c*/ 	.word	0x0500000f


	//   ....[155]....
        /*0410*/ 	.word	0x0500000f


	//   ....[156]....
        /*0414*/ 	.word	0x0500000f


	//   ....[157]....
        /*0418*/ 	.word	0x0500000f


	//   ....[158]....
        /*041c*/ 	.word	0x0500000f


	//   ....[159]....
        /*0420*/ 	.word	0x0500000f


	//   ....[160]....
        /*0424*/ 	.word	0x0500000f


	//   ....[161]....
        /*0428*/ 	.word	0x0500000f


	//   ....[162]....
        /*042c*/ 	.word	0x0500000f


	//   ....[163]....
        /*0430*/ 	.word	0x0500000f


	//   ....[164]....
        /*0434*/ 	.word	0x0500000f


	//   ....[165]....
        /*0438*/ 	.word	0x0500000f


	//   ....[166]....
        /*043c*/ 	.word	0x0500000f


	//   ....[167]....
        /*0440*/ 	.word	0x0500000f


	//   ....[168]....
        /*0444*/ 	.word	0x0500000f


	//   ....[169]....
        /*0448*/ 	.word	0x0500000f


	//   ....[170]....
        /*044c*/ 	.word	0x0500000f


	//   ....[171]....
        /*0450*/ 	.word	0x0500000f


	//   ....[172]....
        /*0454*/ 	.word	0x0500000f


	//   ....[173]....
        /*0458*/ 	.word	0x0500000f


	//   ....[174]....
        /*045c*/ 	.word	0x0500000f


	//----- nvinfo : EIATTR_COOP_GROUP_INSTR_OFFSETS
	.align		4
.L_642:
        /*0460*/ 	.byte	0x04, 0x28
        /*0462*/ 	.short	(.L_644 - .L_643)


	//   ....[0]....
.L_643:
        /*0464*/ 	.word	0x00000070


	//   ....[1]....
        /*0468*/ 	.word	0x000000b0


	//   ....[2]....
        /*046c*/ 	.word	0x00000290


	//   ....[3]....
        /*0470*/ 	.word	0x000003f0


	//   ....[4]....
        /*0474*/ 	.word	0x00000510


	//   ....[5]....
        /*0478*/ 	.word	0x00000670


	//   ....[6]....
        /*047c*/ 	.word	0x00001e00


	//   ....[7]....
        /*0480*/ 	.word	0x00003e10


	//   ....[8]....
        /*0484*/ 	.word	0x00004840


	//   ....[9]....
        /*0488*/ 	.word	0x000048a0


	//   ....[10]....
        /*048c*/ 	.word	0x00004ac0


	//   ....[11]....
        /*0490*/ 	.word	0x00004b80


	//   ....[12]....
        /*0494*/ 	.word	0x000053e0


	//   ....[13]....
        /*0498*/ 	.word	0x00005950


	//   ....[14]....
        /*049c*/ 	.word	0x00005970


	//   ....[15]....
        /*04a0*/ 	.word	0x000060a0


	//   ....[16]....
        /*04a4*/ 	.word	0x000061d0


	//   ....[17]....
        /*04a8*/ 	.word	0x00006d20


	//   ....[18]....
        /*04ac*/ 	.word	0x00006de0


	//   ....[19]....
        /*04b0*/ 	.word	0x00006e40


	//   ....[20]....
        /*04b4*/ 	.word	0x00006e80


	//   ....[21]....
        /*04b8*/ 	.word	0x00006f00


	//   ....[22]....
        /*04bc*/ 	.word	0x000086a0


	//   ....[23]....
        /*04c0*/ 	.word	0x00008ab0


	//   ....[24]....
        /*04c4*/ 	.word	0x00008ad0


	//   ....[25]....
        /*04c8*/ 	.word	0x00008b00


	//   ....[26]....
        /*04cc*/ 	.word	0x00008b10


	//   ....[27]....
        /*04d0*/ 	.word	0x000097a0


	//   ....[28]....
        /*04d4*/ 	.word	0x000097c0


	//   ....[29]....
        /*04d8*/ 	.word	0x00009a70


	//   ....[30]....
        /*04dc*/ 	.word	0x00009a90


	//   ....[31]....
        /*04e0*/ 	.word	0x0000a240


	//   ....[32]....
        /*04e4*/ 	.word	0x0000a250


	//   ....[33]....
        /*04e8*/ 	.word	0x0000aaa0


	//   ....[34]....
        /*04ec*/ 	.word	0x0000aac0


	//   ....[35]....
        /*04f0*/ 	.word	0x0000bec0


	//   ....[36]....
        /*04f4*/ 	.word	0x0000bef0


	//   ....[37]....
        /*04f8*/ 	.word	0x0000c120


	//   ....[38]....
        /*04fc*/ 	.word	0x0000c140


	//   ....[39]....
        /*0500*/ 	.word	0x0000c400


	//   ....[40]....
        /*0504*/ 	.word	0x0000c5f0


	//   ....[41]....
        /*0508*/ 	.word	0x0000c620


	//   ....[42]....
        /*050c*/ 	.word	0x0000c650


	//   ....[43]....
        /*0510*/ 	.word	0x0000c680


	//   ....[44]....
        /*0514*/ 	.word	0x0000c6b0


	//   ....[45]....
        /*0518*/ 	.word	0x0000c6e0


	//   ....[46]....
        /*051c*/ 	.word	0x0000c850


	//   ....[47]....
        /*0520*/ 	.word	0x0000c880


	//   ....[48]....
        /*0524*/ 	.word	0x0000c8b0


	//   ....[49]....
        /*0528*/ 	.word	0x0000c8e0


	//   ....[50]....
        /*052c*/ 	.word	0x0000c910


	//   ....[51]....
        /*0530*/ 	.word	0x0000c940


	//   ....[52]....
        /*0534*/ 	.word	0x0000c9d0


	//   ....[53]....
        /*0538*/ 	.word	0x0000ca00


	//   ....[54]....
        /*053c*/ 	.word	0x0000ca10


	//   ....[55]....
        /*0540*/ 	.word	0x0000caa0


	//   ....[56]....
        /*0544*/ 	.word	0x0000e640


	//   ....[57]....
        /*0548*/ 	.word	0x0000e660


	//   ....[58]....
        /*054c*/ 	.word	0x0000e6f0


	//   ....[59]....
        /*0550*/ 	.word	0x0000e710


	//   ....[60]....
        /*0554*/ 	.word	0x0000e790


	//   ....[61]....
        /*0558*/ 	.word	0x0000e7b0


	//   ....[62]....
        /*055c*/ 	.word	0x0000e7c0


	//   ....[63]....
        /*0560*/ 	.word	0x0000e7d0


	//   ....[64]....
        /*0564*/ 	.word	0x0000ef20


	//   ....[65]....
        /*0568*/ 	.word	0x0000ef50


	//   ....[66]....
        /*056c*/ 	.word	0x0000eff0


	//   ....[67]....
        /*0570*/ 	.word	0x0000f010


	//   ....[68]....
        /*0574*/ 	.word	0x0000f090


	//   ....[69]....
        /*0578*/ 	.word	0x0000f0b0


	//   ....[70]....
        /*057c*/ 	.word	0x0000f0c0


	//   ....[71]....
        /*0580*/ 	.word	0x0000f0d0


	//   ....[72]....
        /*0584*/ 	.word	0x0000f550


	//   ....[73]....
        /*0588*/ 	.word	0x0000f610


	//   ....[74]....
        /*058c*/ 	.word	0x0000f760


	//   ....[75]....
        /*0590*/ 	.word	0x0000f7a0


	//   ....[76]....
        /*0594*/ 	.word	0x0000f7b0


	//   ....[77]....
        /*0598*/ 	.word	0x0000f7c0


	//   ....[78]....
        /*059c*/ 	.word	0x0000f910


	//   ....[79]....
        /*05a0*/ 	.word	0x0000fa60


	//   ....[80]....
        /*05a4*/ 	.word	0x00010250


	//   ....[81]....
        /*05a8*/ 	.word	0x00010270


	//   ....[82]....
        /*05ac*/ 	.word	0x000102c0


	//   ....[83]....
        /*05b0*/ 	.word	0x000102d0


	//   ....[84]....
        /*05b4*/ 	.word	0x00010310


	//   ....[85]....
        /*05b8*/ 	.word	0x00010320


	//   ....[86]....
        /*05bc*/ 	.word	0x00010330


	//   ....[87]....
        /*05c0*/ 	.word	0x00010370


	//   ....[88]....
        /*05c4*/ 	.word	0x00010670


	//   ....[89]....
        /*05c8*/ 	.word	0x000106b0


	//   ....[90]....
        /*05cc*/ 	.word	0x000106d0


	//   ....[91]....
        /*05d0*/ 	.word	0x000106f0


	//   ....[92]....
        /*05d4*/ 	.word	0x00010720


	//   ....[93]....
        /*05d8*/ 	.word	0x00010740


	//   ....[94]....
        /*05dc*/ 	.word	0x00010840


	//   ....[95]....
        /*05e0*/ 	.word	0x00010990


	//   ....[96]....
        /*05e4*/ 	.word	0x00010fd0


	//   ....[97]....
        /*05e8*/ 	.word	0x00011000


	//   ....[98]....
        /*05ec*/ 	.word	0x00011060


	//   ....[99]....
        /*05f0*/ 	.word	0x00011090


	//   ....[100]....
        /*05f4*/ 	.word	0x000110c0


	//   ....[101]....
        /*05f8*/ 	.word	0x000110f0


	//   ....[102]....
        /*05fc*/ 	.word	0x00011120


	//   ....[103]....
        /*0600*/ 	.word	0x00011150


	//   ....[104]....
        /*0604*/ 	.word	0x000112f0


	//   ....[105]....
        /*0608*/ 	.word	0x00011320


	//   ....[106]....
        /*060c*/ 	.word	0x00011350


	//   ....[107]....
        /*0610*/ 	.word	0x00011380


	//   ....[108]....
        /*0614*/ 	.word	0x000113b0


	//   ....[109]....
        /*0618*/ 	.word	0x000113e0


	//   ....[110]....
        /*061c*/ 	.word	0x000114a0


	//   ....[111]....
        /*0620*/ 	.word	0x000114c0


	//   ....[112]....
        /*0624*/ 	.word	0x000114d0


	//   ....[113]....
        /*0628*/ 	.word	0x00011530


	//   ....[114]....
        /*062c*/ 	.word	0x00011b50


	//   ....[115]....
        /*0630*/ 	.word	0x000120e0


	//   ....[116]....
        /*0634*/ 	.word	0x000121d0


	//   ....[117]....
        /*0638*/ 	.word	0x00012270


	//   ....[118]....
        /*063c*/ 	.word	0x000122d0


	//   ....[119]....
        /*0640*/ 	.word	0x000123c0


	//   ....[120]....
        /*0644*/ 	.word	0x00012430


	//   ....[121]....
        /*0648*/ 	.word	0x00012520


	//   ....[122]....
        /*064c*/ 	.word	0x00012590


	//   ....[123]....
        /*0650*/ 	.word	0x00012630


	//   ....[124]....
        /*0654*/ 	.word	0x00012720


	//   ....[125]....
        /*0658*/ 	.word	0x00012790


	//   ....[126]....
        /*065c*/ 	.word	0x000127f0


	//   ....[127]....
        /*0660*/ 	.word	0x000128e0


	//   ....[128]....
        /*0664*/ 	.word	0x00012940


	//   ....[129]....
        /*0668*/ 	.word	0x00012a40


	//   ....[130]....
        /*066c*/ 	.word	0x00012aa0


	//   ....[131]....
        /*0670*/ 	.word	0x00012b40


	//   ....[132]....
        /*0674*/ 	.word	0x00012cc0


	//   ....[133]....
        /*0678*/ 	.word	0x00012dc0


	//   ....[134]....
        /*067c*/ 	.word	0x00013040


	//   ....[135]....
        /*0680*/ 	.word	0x00013090


	//   ....[136]....
        /*0684*/ 	.word	0x00013260


	//   ....[137]....
        /*0688*/ 	.word	0x000132b0


	//   ....[138]....
        /*068c*/ 	.word	0x00013480


	//   ....[139]....
        /*0690*/ 	.word	0x000134d0


	//   ....[140]....
        /*0694*/ 	.word	0x000135c0


	//   ....[141]....
        /*0698*/ 	.word	0x00013660


	//   ....[142]....
        /*069c*/ 	.word	0x000136c0


	//   ....[143]....
        /*06a0*/ 	.word	0x00013770


	//   ....[144]....
        /*06a4*/ 	.word	0x000137d0


	//   ....[145]....
        /*06a8*/ 	.word	0x00013880


	//   ....[146]....
        /*06ac*/ 	.word	0x000138e0


	//   ....[147]....
        /*06b0*/ 	.word	0x00013990


	//   ....[148]....
        /*06b4*/ 	.word	0x00013a80


	//   ....[149]....
        /*06b8*/ 	.word	0x00013b60


	//   ....[150]....
        /*06bc*/ 	.word	0x00013c70


	//   ....[151]....
        /*06c0*/ 	.word	0x00013d70


	//   ....[152]....
        /*06c4*/ 	.word	0x00013ea0


	//   ....[153]....
        /*06c8*/ 	.word	0x00013f80


	//   ....[154]....
        /*06cc*/ 	.word	0x00014080


	//   ....[155]....
        /*06d0*/ 	.word	0x00014160


	//   ....[156]....
        /*06d4*/ 	.word	0x000141f0


	//   ....[157]....
        /*06d8*/ 	.word	0x00014290


	//   ....[158]....
        /*06dc*/ 	.word	0x00014410


	//   ....[159]....
        /*06e0*/ 	.word	0x00014480


	//   ....[160]....
        /*06e4*/ 	.word	0x000144f0


	//   ....[161]....
        /*06e8*/ 	.word	0x00014560


	//   ....[162]....
        /*06ec*/ 	.word	0x000145d0


	//   ....[163]....
        /*06f0*/ 	.word	0x00014650


	//   ....[164]....
        /*06f4*/ 	.word	0x000146d0


	//   ....[165]....
        /*06f8*/ 	.word	0x00014760


	//   ....[166]....
        /*06fc*/ 	.word	0x000147d0


	//   ....[167]....
        /*0700*/ 	.word	0x00014840


	//   ....[168]....
        /*0704*/ 	.word	0x000148b0


	//   ....[169]....
        /*0708*/ 	.word	0x00014930


	//   ....[170]....
        /*070c*/ 	.word	0x000149a0


	//   ....[171]....
        /*0710*/ 	.word	0x00014a40


	//   ....[172]....
        /*0714*/ 	.word	0x00014a90


	//   ....[173]....
        /*0718*/ 	.word	0x00014b20


	//   ....[174]....
        /*071c*/ 	.word	0x00014c50


	//----- nvinfo : EIATTR_REG_RECONFIG
	.align		4
.L_644:
        /*0720*/ 	.byte	0x01, 0x54
	.zero		2


	//----- nvinfo : EIATTR_SYSCALL_OFFSETS
	.align		4
        /*0724*/ 	.byte	0x04, 0x46
        /*0726*/ 	.short	(.L_646 - .L_645)


	//   ....[0]....
.L_645:
        /*0728*/ 	.word	0x00003fd0


	//   ....[1]....
        /*072c*/ 	.word	0x0000da90


	//   ....[2]....
        /*0730*/ 	.word	0x0000dbe0


	//   ....[3]....
        /*0734*/ 	.word	0x0000dcd0


	//   ....[4]....
        /*0738*/ 	.word	0x0000ebf0


	//----- nvinfo : EIATTR_MBARRIER_INSTR_OFFSETS
	.align		4
.L_646:
        /*073c*/ 	.byte	0x04, 0x39
        /*073e*/ 	.short	(.L_648 - .L_647)


	//   ....[0]....
.L_647:
        /*0740*/ 	.word	0x00000180
        /*0744*/ 	.word	0x000000ff
        /*0748*/ 	.word	0x00028c00
        /*074c*/ 	.short	0x0100
        /*074e*/ 	.byte	0x08
	.zero		1


	//   ....[1]....
        /*0750*/ 	.word	0x00000190
        /*0754*/ 	.word	0x000000ff
        /*0758*/ 	.word	0x00028c20
        /*075c*/ 	.short	0x0100
        /*075e*/ 	.byte	0x08
	.zero		1


	//   ....[2]....
        /*0760*/ 	.word	0x00000240
        /*0764*/ 	.word	0x000000ff
        /*0768*/ 	.word	0x00028c30
        /*076c*/ 	.short	0x0100
        /*076e*/ 	.byte	0x06
	.zero		1


	//   ....[3]....
        /*0770*/ 	.word	0x00000250
        /*0774*/ 	.word	0x000000ff
        /*0778*/ 	.word	0x00028c40
        /*077c*/ 	.short	0x0100
        /*077e*/ 	.byte	0x06
	.zero		1


	//   ....[4]....
        /*0780*/ 	.word	0x00000260
        /*0784*/ 	.word	0x000000ff
        /*0788*/ 	.word	0x00028c38
        /*078c*/ 	.short	0x0100
        /*078e*/ 	.byte	0x06
	.zero		1


	//   ....[5]....
        /*0790*/ 	.word	0x00000270
        /*0794*/ 	.word	0x000000ff
        /*0798*/ 	.word	0x00028c48
        /*079c*/ 	.short	0x0100
        /*079e*/ 	.byte	0x06
	.zero		1


	//   ....[6]....
        /*07a0*/ 	.word	0x000003a0
        /*07a4*/ 	.word	0x000000ff
        /*07a8*/ 	.word	0x00028c50
        /*07ac*/ 	.short	0x0100
        /*07ae*/ 	.byte	0x08
	.zero		1


	//   ....[7]....
        /*07b0*/ 	.word	0x000003b0
        /*07b4*/ 	.word	0x000000ff
        /*07b8*/ 	.word	0x00028c60
        /*07bc*/ 	.short	0x0100
        /*07be*/ 	.byte	0x08
	.zero		1


	//   ....[8]....
        /*07c0*/ 	.word	0x000003c0
        /*07c4*/ 	.word	0x000000ff
        /*07c8*/ 	.word	0x00028c58
        /*07cc*/ 	.short	0x0100
        /*07ce*/ 	.byte	0x08
	.zero		1


	//   ....[9]....
        /*07d0*/ 	.word	0x000003d0
        /*07d4*/ 	.word	0x000000ff
        /*07d8*/ 	.word	0x00028c68
        /*07dc*/ 	.short	0x0100
        /*07de*/ 	.byte	0x08
	.zero		1


	//   ....[10]....
        /*07e0*/ 	.word	0x000004c0
        /*07e4*/ 	.word	0x000000ff
        /*07e8*/ 	.word	0x00028c70
        /*07ec*/ 	.short	0x0100
        /*07ee*/ 	.byte	0x06
	.zero		1


	//   ....[11]....
        /*07f0*/ 	.word	0x000004d0
        /*07f4*/ 	.word	0x000000ff
        /*07f8*/ 	.word	0x00028c80
        /*07fc*/ 	.short	0x0100
        /*07fe*/ 	.byte	0x06
	.zero		1


	//   ....[12]....
        /*0800*/ 	.word	0x000004e0
        /*0804*/ 	.word	0x000000ff
        /*0808*/ 	.word	0x00028c78
        /*080c*/ 	.short	0x0100
        /*080e*/ 	.byte	0x06
	.zero		1


	//   ....[13]....
        /*0810*/ 	.word	0x000004f0
        /*0814*/ 	.word	0x000000ff
        /*0818*/ 	.word	0x00028c88
        /*081c*/ 	.short	0x0100
        /*081e*/ 	.byte	0x06
	.zero		1


	//   ....[14]....
        /*0820*/ 	.word	0x00000620
        /*0824*/ 	.word	0x000000ff
        /*0828*/ 	.word	0x00028c90
        /*082c*/ 	.short	0x0100
        /*082e*/ 	.byte	0x08
	.zero		1


	//   ....[15]....
        /*0830*/ 	.word	0x00000630
        /*0834*/ 	.word	0x000000ff
        /*0838*/ 	.word	0x00028ca0
        /*083c*/ 	.short	0x0100
        /*083e*/ 	.byte	0x08
	.zero		1


	//   ....[16]....
        /*0840*/ 	.word	0x00000640
        /*0844*/ 	.word	0x000000ff
        /*0848*/ 	.word	0x00028c98
        /*084c*/ 	.short	0x0100
        /*084e*/ 	.byte	0x08
	.zero		1


	//   ....[17]....
        /*0850*/ 	.word	0x00000650
        /*0854*/ 	.word	0x000000ff
        /*0858*/ 	.word	0x00028ca8
        /*085c*/ 	.short	0x0100
        /*085e*/ 	.byte	0x08
	.zero		1


	//   ....[18]....
        /*0860*/ 	.word	0x00000790
        /*0864*/ 	.word	0x000000ff
        /*0868*/ 	.word	0x00028cb0
        /*086c*/ 	.short	0x0100
        /*086e*/ 	.byte	0x08
	.zero		1


	//   ....[19]....
        /*0870*/ 	.word	0x000007a0
        /*0874*/ 	.word	0x000000ff
        /*0878*/ 	.word	0x00028cc0
        /*087c*/ 	.short	0x0100
        /*087e*/ 	.byte	0x08
	.zero		1


	//   ....[20]....
        /*0880*/ 	.word	0x000007b0
        /*0884*/ 	.word	0x000000ff
        /*0888*/ 	.word	0x00028cb8
        /*088c*/ 	.short	0x0100
        /*088e*/ 	.byte	0x08
	.zero		1


	//   ....[21]....
        /*0890*/ 	.word	0x000007c0
        /*0894*/ 	.word	0x000000ff
        /*0898*/ 	.word	0x00028cc8
        /*089c*/ 	.short	0x0100
        /*089e*/ 	.byte	0x08
	.zero		1


	//   ....[22]....
        /*08a0*/ 	.word	0x00001f40
        /*08a4*/ 	.word	0x000000ff
        /*08a8*/ 	.word	0x00028c50
        /*08ac*/ 	.short	0x010a
        /*08ae*/ 	.byte	0x11
	.zero		1


	//   ....[23]....
        /*08b0*/ 	.word	0x00002200
        /*08b4*/ 	.word	0x000000ff
        /*08b8*/ 	.word	0x00000000
        /*08bc*/ 	.short	0x0101
        /*08be*/ 	.byte	0x06
	.zero		1


	//   ....[24]....
        /*08c0*/ 	.word	0x00002b60
        /*08c4*/ 	.word	0x000000ff
        /*08c8*/ 	.word	0x00028c50
        /*08cc*/ 	.short	0x010a
        /*08ce*/ 	.byte	0x06
	.zero		1


	//   ....[25]....
        /*08d0*/ 	.word	0x00002ba0
        /*08d4*/ 	.word	0x000000ff
        /*08d8*/ 	.word	0x00028c50
        /*08dc*/ 	.short	0x010a
        /*08de*/ 	.byte	0x06
	.zero		1


	//   ....[26]....
        /*08e0*/ 	.word	0x00002e10
        /*08e4*/ 	.word	0x000000ff
        /*08e8*/ 	.word	0x00000000
        /*08ec*/ 	.short	0x0101
        /*08ee*/ 	.byte	0x06
	.zero		1


	//   ....[27]....
        /*08f0*/ 	.word	0x00004080
        /*08f4*/ 	.word	0x000000ff
        /*08f8*/ 	.word	0x00028c00
        /*08fc*/ 	.short	0x010a
        /*08fe*/ 	.byte	0x27
	.zero		1


	//   ....[28]....
        /*0900*/ 	.word	0x00004100
        /*0904*/ 	.word	0x00000007
        /*0908*/ 	.word	0x00028c30
        /*090c*/ 	.short	0x010a
        /*090e*/ 	.byte	0x3f
	.zero		1


	//   ....[29]....
        /*0910*/ 	.word	0x00004140
        /*0914*/ 	.word	0x00000007
        /*0918*/ 	.word	0x00028c30
        /*091c*/ 	.short	0x010a
        /*091e*/ 	.byte	0x3f
	.zero		1


	//   ....[30]....
        /*0920*/ 	.word	0x000044e0
        /*0924*/ 	.word	0x000000ff
        /*0928*/ 	.word	0x00000000
        /*092c*/ 	.short	0x0101
        /*092e*/ 	.byte	0x06
	.zero		1


	//   ....[31]....
        /*0930*/ 	.word	0x00005190
        /*0934*/ 	.word	0x00000007
        /*0938*/ 	.word	0x00028c50
        /*093c*/ 	.short	0x010a
        /*093e*/ 	.byte	0x3f
	.zero		1


	//   ....[32]....
        /*0940*/ 	.word	0x000051e0
        /*0944*/ 	.word	0x00000007
        /*0948*/ 	.word	0x00028c50
        /*094c*/ 	.short	0x010a
        /*094e*/ 	.byte	0x3f
	.zero		1


	//   ....[33]....
        /*0950*/ 	.word	0x00005480
        /*0954*/ 	.word	0x000000ff
        /*0958*/ 	.word	0x00000000
        /*095c*/ 	.short	0x0101
        /*095e*/ 	.byte	0x06
	.zero		1


	//   ....[34]....
        /*0960*/ 	.word	0x000055b0
        /*0964*/ 	.word	0x000000ff
        /*0968*/ 	.word	0x00028c30
        /*096c*/ 	.short	0x010a
        /*096e*/ 	.byte	0x16
	.zero		1


	//   ....[35]....
        /*0970*/ 	.word	0x000055f0
        /*0974*/ 	.word	0x000000ff
        /*0978*/ 	.word	0x00028c30
        /*097c*/ 	.short	0x010a
        /*097e*/ 	.byte	0x16
	.zero		1


	//   ....[36]....
        /*0980*/ 	.word	0x00005880
        /*0984*/ 	.word	0x000000ff
        /*0988*/ 	.word	0x00000000
        /*098c*/ 	.short	0x0101
        /*098e*/ 	.byte	0x06
	.zero		1


	//   ....[37]....
        /*0990*/ 	.word	0x00006ae0
        /*0994*/ 	.word	0x000000ff
        /*0998*/ 	.word	0x00028c50
        /*099c*/ 	.short	0x010a
        /*099e*/ 	.byte	0x16
	.zero		1


	//   ....[38]....
        /*09a0*/ 	.word	0x00006b20
        /*09a4*/ 	.word	0x000000ff
        /*09a8*/ 	.word	0x00028c50
        /*09ac*/ 	.short	0x010a
        /*09ae*/ 	.byte	0x16
	.zero		1


	//   ....[39]....
        /*09b0*/ 	.word	0x00006dc0
        /*09b4*/ 	.word	0x000000ff
        /*09b8*/ 	.word	0x00000000
        /*09bc*/ 	.short	0x0101
        /*09be*/ 	.byte	0x16
	.zero		1


	//   ....[40]....
        /*09c0*/ 	.word	0x000097b0
        /*09c4*/ 	.word	0x000000ff
        /*09c8*/ 	.word	0x00000000
        /*09cc*/ 	.short	0x0101
        /*09ce*/ 	.byte	0x04
	.zero		1


	//   ....[41]....
        /*09d0*/ 	.word	0x0000a180
        /*09d4*/ 	.word	0x000000ff
        /*09d8*/ 	.word	0x00000000
        /*09dc*/ 	.short	0x0101
        /*09de*/ 	.byte	0x04
	.zero		1


	//   ....[42]....
        /*09e0*/ 	.word	0x0000e420
        /*09e4*/ 	.word	0x00000013
        /*09e8*/ 	.word	0x00028c40
        /*09ec*/ 	.short	0x010a
        /*09ee*/ 	.byte	0x3f
	.zero		1


	//   ....[43]....
        /*09f0*/ 	.word	0x0000e8d0
        /*09f4*/ 	.word	0x00000013
        /*09f8*/ 	.word	0x00028c30
        /*09fc*/ 	.short	0x0107
        /*09fe*/ 	.byte	0x3f
	.zero		1


	//   ....[44]....
        /*0a00*/ 	.word	0x0000e9b0
        /*0a04*/ 	.word	0x00000013
        /*0a08*/ 	.word	0x00028c30
        /*0a0c*/ 	.short	0x0101
        /*0a0e*/ 	.byte	0x3f
	.zero		1


	//   ....[45]....
        /*0a10*/ 	.word	0x0000f1d0
        /*0a14*/ 	.word	0x00000011
        /*0a18*/ 	.word	0x00028c00
        /*0a1c*/ 	.short	0x0107
        /*0a1e*/ 	.byte	0x3f
	.zero		1


	//   ....[46]....
        /*0a20*/ 	.word	0x0000f2c0
        /*0a24*/ 	.word	0x00000011
        /*0a28*/ 	.word	0x00028c00
        /*0a2c*/ 	.short	0x0101
        /*0a2e*/ 	.byte	0x3f
	.zero		1


	//   ....[47]....
        /*0a30*/ 	.word	0x0000f2e0
        /*0a34*/ 	.word	0x00000011
        /*0a38*/ 	.word	0x00028c20
        /*0a3c*/ 	.short	0x010a
        /*0a3e*/ 	.byte	0x3f
	.zero		1


	//   ....[48]....
        /*0a40*/ 	.word	0x0000f370
        /*0a44*/ 	.word	0x00000013
        /*0a48*/ 	.word	0x00028c60
        /*0a4c*/ 	.short	0x010a
        /*0a4e*/ 	.byte	0x3f
	.zero		1


	//   ....[49]....
        /*0a50*/ 	.word	0x0000fc80
        /*0a54*/ 	.word	0x00000013
        /*0a58*/ 	.word	0x00028c50
        /*0a5c*/ 	.short	0x0107
        /*0a5e*/ 	.byte	0x3f
	.zero		1


	//   ....[50]....
        /*0a60*/ 	.word	0x0000fd50
        /*0a64*/ 	.word	0x00000013
        /*0a68*/ 	.word	0x00028c50
        /*0a6c*/ 	.short	0x0101
        /*0a6e*/ 	.byte	0x3f
	.zero		1


	//   ....[51]....
        /*0a70*/ 	.word	0x000100d0
        /*0a74*/ 	.word	0x00000006
        /*0a78*/ 	.word	0x00028c40
        /*0a7c*/ 	.short	0x010a
        /*0a7e*/ 	.byte	0x3f
	.zero		1


	//   ....[52]....
        /*0a80*/ 	.word	0x000103f0
        /*0a84*/ 	.word	0x00000006
        /*0a88*/ 	.word	0x00028c30
        /*0a8c*/ 	.short	0x0107
        /*0a8e*/ 	.byte	0x3f
	.zero		1


	//   ....[53]....
        /*0a90*/ 	.word	0x000104b0
        /*0a94*/ 	.word	0x00000006
        /*0a98*/ 	.word	0x00028c30
        /*0a9c*/ 	.short	0x0101
        /*0a9e*/ 	.byte	0x3f
	.zero		1


	//   ....[54]....
        /*0aa0*/ 	.word	0x000104e0
        /*0aa4*/ 	.word	0x00000006
        /*0aa8*/ 	.word	0x00028c60
        /*0aac*/ 	.short	0x010a
        /*0aae*/ 	.byte	0x3f
	.zero		1


	//   ....[55]....
        /*0ab0*/ 	.word	0x00010b90
        /*0ab4*/ 	.word	0x00000006
        /*0ab8*/ 	.word	0x00028c50
        /*0abc*/ 	.short	0x0107
        /*0abe*/ 	.byte	0x3f
	.zero		1


	//   ....[56]....
        /*0ac0*/ 	.word	0x00010c50
        /*0ac4*/ 	.word	0x00000006
        /*0ac8*/ 	.word	0x00028c50
        /*0acc*/ 	.short	0x0101
        /*0ace*/ 	.byte	0x3f
	.zero		1


	//   ....[57]....
        /*0ad0*/ 	.word	0x00011ad0
        /*0ad4*/ 	.word	0x00000007
        /*0ad8*/ 	.word	0x00028c20
        /*0adc*/ 	.short	0x010a
        /*0ade*/ 	.byte	0x3f
	.zero		1


	//   ....[58]....
        /*0ae0*/ 	.word	0x00011c50
        /*0ae4*/ 	.word	0x00000005
        /*0ae8*/ 	.word	0x00028c40
        /*0aec*/ 	.short	0x010a
        /*0aee*/ 	.byte	0x3f
	.zero		1


	//   ....[59]....
        /*0af0*/ 	.word	0x00011cf0
        /*0af4*/ 	.word	0x00000003
        /*0af8*/ 	.word	0x00028c40
        /*0afc*/ 	.short	0x010a
        /*0afe*/ 	.byte	0x3f
	.zero		1


	//   ....[60]....
        /*0b00*/ 	.word	0x00011d30
        /*0b04*/ 	.word	0x00000005
        /*0b08*/ 	.word	0x00028c60
        /*0b0c*/ 	.short	0x010a
        /*0b0e*/ 	.byte	0x3f
	.zero		1


	//   ....[61]....
        /*0b10*/ 	.word	0x00011d70
        /*0b14*/ 	.word	0x00000003
        /*0b18*/ 	.word	0x00028c60
        /*0b1c*/ 	.short	0x010a
        /*0b1e*/ 	.byte	0x3f
	.zero		1


	//   ....[62]....
        /*0b20*/ 	.word	0x00011de0
        /*0b24*/ 	.word	0x00000003
        /*0b28*/ 	.word	0x00028c50
        /*0b2c*/ 	.short	0x010a
        /*0b2e*/ 	.byte	0x3f
	.zero		1


	//   ....[63]....
        /*0b30*/ 	.word	0x00011e40
        /*0b34*/ 	.word	0x00000003
        /*0b38*/ 	.word	0x00028c50
        /*0b3c*/ 	.short	0x010a
        /*0b3e*/ 	.byte	0x3f
	.zero		1


	//   ....[64]....
        /*0b40*/ 	.word	0x00011ea0
        /*0b44*/ 	.word	0x00000003
        /*0b48*/ 	.word	0x00028c00
        /*0b4c*/ 	.short	0x010a
        /*0b4e*/ 	.byte	0x3f
	.zero		1


	//   ....[65]....
        /*0b50*/ 	.word	0x00011ef0
        /*0b54*/ 	.word	0x00000007
        /*0b58*/ 	.word	0x00028c30
        /*0b5c*/ 	.short	0x010a
        /*0b5e*/ 	.byte	0x3f
	.zero		1


	//   ....[66]....
        /*0b60*/ 	.word	0x00011f40
        /*0b64*/ 	.word	0x00000007
        /*0b68*/ 	.word	0x00028c50
        /*0b6c*/ 	.short	0x010a
        /*0b6e*/ 	.byte	0x3f
	.zero		1


	//   ....[67]....
        /*0b70*/ 	.word	0x00011fa0
        /*0b74*/ 	.word	0x00000000
        /*0b78*/ 	.word	0x00028c30
        /*0b7c*/ 	.short	0x010a
        /*0b7e*/ 	.byte	0x3f
	.zero		1


	//   ....[68]....
        /*0b80*/ 	.word	0x00012000
        /*0b84*/ 	.word	0x00000008
        /*0b88*/ 	.word	0x00028c50
        /*0b8c*/ 	.short	0x010a
        /*0b8e*/ 	.byte	0x3f
	.zero		1


	//   ....[69]....
        /*0b90*/ 	.word	0x00012120
        /*0b94*/ 	.word	0x00000013
        /*0b98*/ 	.word	0x00028c40
        /*0b9c*/ 	.short	0x010a
        /*0b9e*/ 	.byte	0x3f
	.zero		1


	//   ....[70]....
        /*0ba0*/ 	.word	0x00012bc0
        /*0ba4*/ 	.word	0x00000011
        /*0ba8*/ 	.word	0x00028c20
        /*0bac*/ 	.short	0x010a
        /*0bae*/ 	.byte	0x3f
	.zero		1


	//   ....[71]....
        /*0bb0*/ 	.word	0x00012c10
        /*0bb4*/ 	.word	0x00000013
        /*0bb8*/ 	.word	0x00028c60
        /*0bbc*/ 	.short	0x010a
        /*0bbe*/ 	.byte	0x3f
	.zero		1


	//   ....[72]....
        /*0bc0*/ 	.word	0x00013510
        /*0bc4*/ 	.word	0x00000006
        /*0bc8*/ 	.word	0x00028c40
        /*0bcc*/ 	.short	0x010a
        /*0bce*/ 	.byte	0x3f
	.zero		1


	//   ....[73]....
        /*0bd0*/ 	.word	0x000139d0
        /*0bd4*/ 	.word	0x00000006
        /*0bd8*/ 	.word	0x00028c60
        /*0bdc*/ 	.short	0x010a
        /*0bde*/ 	.byte	0x3f
	.zero		1


	//   ....[74]....
        /*0be0*/ 	.word	0x00014b70
        /*0be4*/ 	.word	0x00000007
        /*0be8*/ 	.word	0x00028c20
        /*0bec*/ 	.short	0x010a
        /*0bee*/ 	.byte	0x3f
	.zero		1


	//   ....[75]....
        /*0bf0*/ 	.word	0x00014d10
        /*0bf4*/ 	.word	0x00000005
        /*0bf8*/ 	.word	0x00028c40
        /*0bfc*/ 	.short	0x010a
        /*0bfe*/ 	.byte	0x3f
	.zero		1


	//   ....[76]....
        /*0c00*/ 	.word	0x00014d60
        /*0c04*/ 	.word	0x00000003
        /*0c08*/ 	.word	0x00028c40
        /*0c0c*/ 	.short	0x010a
        /*0c0e*/ 	.byte	0x3f
	.zero		1


	//   ....[77]....
        /*0c10*/ 	.word	0x00014db0
        /*0c14*/ 	.word	0x00000005
        /*0c18*/ 	.word	0x00028c60
        /*0c1c*/ 	.short	0x010a
        /*0c1e*/ 	.byte	0x3f
	.zero		1


	//----- nvinfo : EIATTR_NUM_MBARRIERS
	.align		4
.L_648:
        /*0c20*/ 	.byte	0x03, 0x38
        /*0c22*/ 	.short	0x0016


	//----- nvinfo : EIATTR_EXIT_INSTR_OFFSETS
	.align		4
        /*0c24*/ 	.byte	0x04, 0x1c
        /*0c26*/ 	.short	(.L_650 - .L_649)


	//   ....[0]....
.L_649:
        /*0c28*/ 	.word	0x00000970


	//   ....[1]....
        /*0c2c*/ 	.word	0x0000c3a0


	//   ....[2]....
        /*0c30*/ 	.word	0x00011dc0


	//----- nvinfo : EIATTR_MAX_THREADS
	.align		4
.L_650:
        /*0c34*/ 	.byte	0x04, 0x05
        /*0c36*/ 	.short	(.L_652 - .L_651)
.L_651:
        /*0c38*/ 	.word	0x00000180
        /*0c3c*/ 	.word	0x00000001
        /*0c40*/ 	.word	0x00000001


	//----- nvinfo : EIATTR_CRS_STACK_SIZE
	.align		4
.L_652:
        /*0c44*/ 	.byte	0x04, 0x1e
        /*0c46*/ 	.short	(.L_654 - .L_653)
.L_653:
        /*0c48*/ 	.word	0x00000000


	//----- nvinfo : EIATTR_CBANK_PARAM_SIZE
	.align		4
.L_654:
        /*0c4c*/ 	.byte	0x03, 0x19
        /*0c4e*/ 	.short	0x0af0


	//----- nvinfo : EIATTR_PARAM_CBANK
	.align		4
        /*0c50*/ 	.byte	0x04, 0x0a
        /*0c52*/ 	.short	(.L_656 - .L_655)
	.align		4
.L_655:
        /*0c54*/ 	.word	index@(.nv.constant0._ZN7cutlass13device_kernelIN5flash11enable_sm90INS1_16FlashAttnFwdSm90INS1_25CollectiveMainloopFwdSm90ILi2EN4cute5tupleIJNS5_1CILi1EEES8_S8_EEENS6_IJNS7_ILi64EEESA_SA_EEELi512ENS_6half_tEfNS_4arch4Sm90ELb0ELb0ELb0ELb1ELb1ELb0ELb0ELb0ELb0ELb1ELb1ELb0EEENS1_21CollectiveEpilogueFwdINS6_IJSA_NS7_ILi512EEESA_EEES9_SC_SE_Li256ELb1ELb1ELb1ELb0EEENS1_36VarlenDynamicPersistentTileSchedulerILi64ELi64ELi256ELi128ELb1ELb1ELb1ELb0ELb1ELb1EEEEEEEEEvNT_6ParamsE)
        /*0c58*/ 	.short	0x0210
        /*0c5a*/ 	.short	0x0af0


	//----- nvinfo : EIATTR_SW_WAR
	.align		4
.L_656:
        /*0c5c*/ 	.byte	0x04, 0x36
        /*0c5e*/ 	.short	(.L_658 - .L_657)
.L_657:
        /*0c60*/ 	.word	0x00000008
.L_658:


//--------------------- .nv.info._ZN7cutlass13device_kernelIN5flash11enable_sm90INS1_16FlashAttnFwdSm90INS1_25CollectiveMainloopFwdSm90ILi2EN4cute5tupleIJNS5_1CILi1EEES8_S8_EEENS6_IJNS7_ILi64EEESA_SA_EEELi512ENS_6half_tEfNS_4arch4Sm90ELb0ELb0ELb0ELb1ELb1ELb1ELb0ELb0ELb0ELb1ELb1ELb0EEENS1_21CollectiveEpilogueFwdINS6_IJSA_NS7_ILi512EEESA_EEES9_SC_SE_Li256ELb1ELb1ELb1ELb0EEENS1_36VarlenDynamicPersistentTileSchedulerILi64ELi64ELi256ELi128ELb1ELb1ELb1ELb0ELb1ELb1EEEEEEEEEvNT_6ParamsE --------------------------
	.section	.nv.info._ZN7cutlass13device_kernelIN5flash11enable_sm90INS1_16FlashAttnFwdSm90INS1_25CollectiveMainloopFwdSm90ILi2EN4cute5tupleIJNS5_1CILi1EEES8_S8_EEENS6_IJNS7_ILi64EEESA_SA_EEELi512ENS_6half_tEfNS_4arch4Sm90ELb0ELb0ELb0ELb1ELb1ELb1ELb0ELb0ELb0ELb1ELb1ELb0EEENS1_21CollectiveEpilogueFwdINS6_IJSA_NS7_ILi512EEESA_EEES9_SC_SE_Li256ELb1ELb1ELb1ELb0EEENS1_36VarlenDynamicPersistentTileSchedulerILi64ELi64ELi256ELi128ELb1ELb1ELb1ELb0ELb1ELb1EEEEEEEEEvNT_6ParamsE,"",@"SHT_CUDA_INFO"
	.sectionflags	@""
	.align	4


	//----- nvinfo : EIATTR_CUDA_API_VERSION
	.align		4
        /*0000*/ 	.byte	0x04, 0x37
        /*0002*/ 	.short	(.L_660 - .L_659)
.L_659:
        /*0004*/ 	.word	0x00000082


	//----- nvinfo : EIATTR_KPARAM_INFO
	.align		4
.L_660:
        /*0008*/ 	.byte	0x04, 0x17
        /*000a*/ 	.short	(.L_662 - .L_661)
.L_661:
        /*000c*/ 	.word	0x00000000
        /*0010*/ 	.short	0x0000
        /*0012*/ 	.short	0x0070
        /*0014*/ 	.byte	0x00, 0xf0, 0x01, 0x2a


	//----- nvinfo : EIATTR_SPARSE_MMA_MASK
	.align		4
.L_662:
        /*0018*/ 	.byte	0x03, 0x50
        /*001a*/ 	.short	0x0000


	//----- nvinfo : EIATTR_MAXREG_COUNT
	.align		4
        /*001c*/ 	.byte	0x03, 0x1b
        /*001e*/ 	.short	0x00a8


	//----- nvinfo : EIATTR_NUM_BARRIERS
	.align		4
        /*0020*/ 	.byte	0x02, 0x4c
        /*0022*/ 	.byte	0x10
	.zero		1


	//----- nvinfo : EIATTR_EXTERNS
	.align		4
        /*0024*/ 	.byte	0x04, 0x0f
        /*0026*/ 	.short	(.L_664 - .L_663)


	//   ....[0]....
	.align		4
.L_663:
        /*0028*/ 	.word	index@(__assertfail)


	//----- nvinfo : EIATTR_ANNOTATIONS
	.align		4
.L_664:
        /*002c*/ 	.byte	0x04, 0x55
        /*002e*/ 	.short	(.L_666 - .L_665)


	//   ....[0]....
.L_665:
        /* <DEDUP_REMOVED lines=52> */


	//----- nvinfo : EIATTR_MERCURY_ISA_VERSION
	.align		4
.L_666:
        /*0358*/ 	.byte	0x03, 0x5f
        /*035a*/ 	.short	0x0101


	//----- nvinfo : EIATTR_UNUSED_LOAD_BYTE_OFFSET
	.align		4
        /*035c*/ 	.byte	0x04, 0x44
        /*035e*/ 	.short	(.L_668 - .L_667)


	//   ....[0]....
.L_667:
        /*0360*/ 	.word	0x00000a20
        /*0364*/ 	.word	0x0000fff0


	//   ....[1]....
        /*0368*/ 	.word	0x0000d9c0
        /*036c*/ 	.word	0x0000fff0


	//----- nvinfo : EIATTR_INT_WARP_WIDE_INSTR_OFFSETS
	.align		4
.L_668:
        /*0370*/ 	.byte	0x04, 0x31
        /*0372*/ 	.short	(.L_670 - .L_669)


	//   ....[0]....
.L_669:
        /*0374*/ 	.word	0x00000130


	//   ....[1]....
        /*0378*/ 	.word	0x00000170


	//   ....[2]....
        /*037c*/ 	.word	0x000001e0


	//   ....[3]....
        /*0380*/ 	.word	0x00015d30


	//   ....[4]....
        /*0384*/ 	.word	0x00015dc0


	//   ....[5]....
        /*0388*/ 	.word	0x000192e0


	//   ....[6]....
        /*038c*/ 	.word	0x00019370


	//----- nvinfo : EIATTR_COOP_GROUP_MASK_REGIDS
	.align		4
.L_670:
        /*0390*/ 	.byte	0x04, 0x29
        /*0392*/ 	.short	(.L_672 - .L_671)


	//   ....[0]....
.L_671:
        /*0394*/ 	.word	0xffffffff


	//   ....[1]....
        /*0398*/ 	.word	0xffffffff


	//   ....[2]....
        /*039c*/ 	.word	0xffffffff


	//   ....[3]....
        /*03a0*/ 	.word	0xffffffff


	//   ....[4]....
        /*03a4*/ 	.word	0xffffffff


	//   ....[5]....
        /*03a8*/ 	.word	0xffffffff


	//   ....[6]....
        /*03ac*/ 	.word	0xffffffff


	//   ....[7]....
        /*03b0*/ 	.word	0xffffffff


	//   ....[8]....
        /*03b4*/ 	.word	0xffffffff


	//   ....[9]....
        /*03b8*/ 	.word	0xffffffff


	//   ....[10]....
        /*03bc*/ 	.word	0xffffffff


	//   ....[11]....
        /*03c0*/ 	.word	0xffffffff


	//   ....[12]....
        /*03c4*/ 	.word	0xffffffff


	//   ....[13]....
        /*03c8*/ 	.word	0xffffffff


	//   ....[14]....
        /*03cc*/ 	.word	0xffffffff


	//   ....[15]....
        /*03d0*/ 	.word	0xffffffff


	//   ....[16]....
        /*03d4*/ 	.word	0xffffffff


	//   ....[17]....
        /*03d8*/ 	.word	0xffffffff


	//   ....[18]....
        /*03dc*/ 	.word	0xffffffff


	//   ....[19]....
        /*03e0*/ 	.word	0xffffffff


	//   ....[20]....
        /*03e4*/ 	.word	0xffffffff


	//   ....[21]....
        /*03e8*/ 	.word	0xffffffff


	//   ....[22]....
        /*03ec*/ 	.word	0xffffffff


	//   ....[23]....
        /*03f0*/ 	.word	0xffffffff


	//   ....[24]....
        /*03f4*/ 	.word	0xffffffff


	//   ....[25]....
        /*03f8*/ 	.word	0xffffffff


	//   ....[26]....
        /*03fc*/ 	.word	0xffffffff


	//   ....[27]....
        /*0400*/ 	.word	0xffffffff


	//   ....[28]....
        /*0404*/ 	.word	0xffffffff


	//   ....[29]....
        /*0408*/ 	.word	0xffffffff


	//   ....[30]....
        /*040c*/ 	.word	0xffffffff


	//   ....[31]....
        /*0410*/ 	.word	0xffffffff


	//   ....[32]....
        /*0414*/ 	.word	0xffffffff


	//   ....[33]....
        /*0418*/ 	.word	0xffffffff


	//   ....[34]....
        /*041c*/ 	.word	0xffffffff


	//   ....[35]....
        /*0420*/ 	.word	0xffffffff


	//   ....[36]....
        /*0424*/ 	.word	0xffffffff


	//   ....[37]....
        /*0428*/ 	.word	0xffffffff


	//   ....[38]....
        /*042c*/ 	.word	0xffffffff


	//   ....[39]....
        /*0430*/ 	.word	0xffffffff


	//   ....[40]....
        /*0434*/ 	.word	0xffffffff


	//   ....[41]....
        /*0438*/ 	.word	0xffffffff


	//   ....[42]....
        /*043c*/ 	.word	0xffffffff


	//   ....[43]....
        /*0440*/ 	.word	0xffffffff


	//   ....[44]....
        /*0444*/ 	.word	0xffffffff


	//   ....[45]....
        /*0448*/ 	.word	0xffffffff


	//   ....[46]....
        /*044c*/ 	.word	0xffffffff


	//   ....[47]....
        /*0450*/ 	.word	0xffffffff


	//   ....[48]....
        /*0454*/ 	.word	0xffffffff


	//   ....[49]....
        /*0458*/ 	.word	0xffffffff


	//   ....[50]....
        /*045c*/ 	.word	0xffffffff


	//   ....[51]....
        /*0460*/ 	.word	0xffffffff


	//   ....[52]....
        /*0464*/ 	.word	0xffffffff


	//   ....[53]....
        /*0468*/ 	.word	0xffffffff


	//   ....[54]....
        /*046c*/ 	.word	0xffffffff


	//   ....[55]....
        /*0470*/ 	.word	0xffffffff


	//   ....[56]....
        /*0474*/ 	.word	0xffffffff


	//   ....[57]....
        /*0478*/ 	.word	0xffffffff


	//   ....[58]....
        /*047c*/ 	.word	0xffffffff


	//   ....[59]....
        /*0480*/ 	.word	0xffffffff


	//   ....[60]....
        /*0484*/ 	.word	0xffffffff


	//   ....[61]....
        /*0488*/ 	.word	0xffffffff


	//   ....[62]....
        /*048c*/ 	.word	0xffffffff


	//   ....[63]....
        /*0490*/ 	.word	0xffffffff


	//   ....[64]....
        /*0494*/ 	.word	0xffffffff


	//   ....[65]....
        /*0498*/ 	.word	0xffffffff


	//   ....[66]....
        /*049c*/ 	.word	0xffffffff


	//   ....[67]....
        /*04a0*/ 	.word	0xffffffff


	//   ....[68]....
        /*04a4*/ 	.word	0xffffffff


	//   ....[69]....
        /*04a8*/ 	.word	0xffffffff


	//   ....[70]....
        /*04ac*/ 	.word	0xffffffff


	//   ....[71]....
        /*04b0*/ 	.word	0xffffffff


	//   ....[72]....
        /*04b4*/ 	.word	0xffffffff


	//   ....[73]....
        /*04b8*/ 	.word	0xffffffff


	//   ....[74]....
        /*04bc*/ 	.word	0xffffffff


	//   ....[75]....
        /*04c0*/ 	.word	0xffffffff


	//   ....[76]....
        /*04c4*/ 	.word	0xffffffff


	//   ....[77]....
        /*04c8*/ 	.word	0xffffffff


	//   ....[78]....
        /*04cc*/ 	.word	0xffffffff


	//   ....[79]....
        /*04d0*/ 	.word	0xffffffff


	//   ....[80]....
        /*04d4*/ 	.word	0xffffffff


	//   ....[81]....
        /*04d8*/ 	.word	0xffffffff


	//   ....[82]....
        /*04dc*/ 	.word	0xffffffff


	//   ....[83]....
        /*04e0*/ 	.word	0xffffffff


	//   ....[84]....
        /*04e4*/ 	.word	0xffffffff


	//   ....[85]....
        /*04e8*/ 	.word	0xffffffff


	//   ....[86]....
        /*04ec*/ 	.word	0xffffffff


	//   ....[87]....
        /*04f0*/ 	.word	0xffffffff


	//   ....[88]....
        /*04f4*/ 	.word	0xffffffff


	//   ....[89]....
        /*04f8*/ 	.word	0xffffffff


	//   ....[90]....
        /*04fc*/ 	.word	0xffffffff


	//   ....[91]....
        /*0500*/ 	.word	0xffffffff


	//   ....[92]....
        /*0504*/ 	.word	0xffffffff


	//   ....[93]....
        /*0508*/ 	.word	0xffffffff


	//   ....[94]....
        /*050c*/ 	.word	0xffffffff


	//   ....[95]....
        /*0510*/ 	.word	0xffffffff


	//   ....[96]....
        /*0514*/ 	.word	0xffffffff


	//   ....[97]....
        /*0518*/ 	.word	0xffffffff


	//   ....[98]....
        /*051c*/ 	.word	0xffffffff


	//   ....[99]....
        /*0520*/ 	.word	0xffffffff


	//   ....[100]....
        /*0524*/ 	.word	0xffffffff


	//   ....[101]....
        /*0528*/ 	.word	0xffffffff


	//   ....[102]....
        /*052c*/ 	.word	0xffffffff


	//   ....[103]....
        /*0530*/ 	.word	0xffffffff


	//   ....[104]....
        /*0534*/ 	.word	0xffffffff


	//   ....[105]....
        /*0538*/ 	.word	0xffffffff


	//   ....[106]....
        /*053c*/ 	.word	0xffffffff


	//   ....[107]....
        /*0540*/ 	.word	0xffffffff


	//   ....[108]....
        /*0544*/ 	.word	0xffffffff


	//   ....[109]....
        /*0548*/ 	.word	0xffffffff


	//   ....[110]....
        /*054c*/ 	.word	0xffffffff


	//   ....[111]....
        /*0550*/ 	.word	0xffffffff


	//   ....[112]....
        /*0554*/ 	.word	0xffffffff


	//   ....[113]....
        /*0558*/ 	.word	0xffffffff


	//   ....[114]....
        /*055c*/ 	.word	0xffffffff


	//   ....[115]....
        /*0560*/ 	.word	0xffffffff


	//   ....[116]....
        /*0564*/ 	.word	0xffffffff


	//   ....[117]....
        /*0568*/ 	.word	0xffffffff


	//   ....[118]....
        /*056c*/ 	.word	0xffffffff


	//   ....[119]....
        /*0570*/ 	.word	0xffffffff


	//   ....[120]....
        /*0574*/ 	.word	0xffffffff


	//   ....[121]....
        /*0578*/ 	.word	0xffffffff


	//   ....[122]....
        /*057c*/ 	.word	0xffffffff


	//   ....[123]....
        /*0580*/ 	.word	0xffffffff


	//   ....[124]....
        /*0584*/ 	.word	0xffffffff


	//   ....[125]....
        /*0588*/ 	.word	0xffffffff


	//   ....[126]....
        /*058c*/ 	.word	0xffffffff


	//   ....[127]....
        /*0590*/ 	.word	0xffffffff


	//   ....[128]....
        /*0594*/ 	.word	0xffffffff


	//   ....[129]....
        /*0598*/ 	.word	0xffffffff


	//   ....[130]....
        /*059c*/ 	.word	0xffffffff


	//   ....[131]....
        /*05a0*/ 	.word	0xffffffff


	//   ....[132]....
        /*05a4*/ 	.word	0xffffffff


	//   ....[133]....
        /*05a8*/ 	.word	0x0500000f


	//   ....[134]....
        /*05ac*/ 	.word	0x0500000f


	//   ....[135]....
        /*05b0*/ 	.word	0x0500000f


	//   ....[136]....
        /*05b4*/ 	.word	0x0500000f


	//   ....[137]....
        /*05b8*/ 	.word	0x0500000f


	//   ....[138]....
        /*05bc*/ 	.word	0x0500000f


	//   ....[139]....
        /*05c0*/ 	.word	0x0500000f


	//   ....[140]....
        /*05c4*/ 	.word	0x0500000f


	//   ....[141]....
        /*05c8*/ 	.word	0x0500000f


	//   ....[142]....
        /*05cc*/ 	.word	0x0500000f


	//   ....[143]....
        /*05d0*/ 	.word	0x0500000f


	//   ....[144]....
        /*05d4*/ 	.word	0x0500000f


	//   ....[145]....
        /*05d8*/ 	.word	0x0500000f


	//   ....[146]....
        /*05dc*/ 	.word	0x0500000f


	//   ....[147]....
        /*05e0*/ 	.word	0x0500000f


	//   ....[148]....
        /*05e4*/ 	.word	0x0500000f


	//   ....[149]....
        /*05e8*/ 	.word	0x0500000f


	//   ....[150]....
        /*05ec*/ 	.word	0x0500000f


	//   ....[151]....
        /*05f0*/ 	.word	0x0500000f


	//   ....[152]....
        /*05f4*/ 	.word	0x0500000f


	//   ....[153]....
        /*05f8*/ 	.word	0x0500000f


	//   ....[154]....
        /*05fc*/ 	.word	0x0500000f


	//   ....[155]....
        /*0600*/ 	.word	0x0500000f


	//   ....[156]....
        /*0604*/ 	.word	0x0500000f


	//   ....[157]....
        /*0608*/ 	.word	0x0500000f


	//   ....[158]....
        /*060c*/ 	.word	0x0500000f


	//   ....[159]....
        /*0610*/ 	.word	0x0500000f


	//   ....[160]....
        /*0614*/ 	.word	0x0500000f


	//   ....[161]....
        /*0618*/ 	.word	0x0500000f


	//   ....[162]....
        /*061c*/ 	.word	0x0500000f


	//   ....[163]....
        /*0620*/ 	.word	0x0500000f


	//   ....[164]....
        /*0624*/ 	.word	0x0500000f


	//   ....[165]....
        /*0628*/ 	.word	0x0500000f


	//   ....[166]....
        /*062c*/ 	.word	0x0500000f


	//   ....[167]....
        /*0630*/ 	.word	0x0500000f


	//   ....[168]....
        /*0634*/ 	.word	0x0500000f


	//   ....[169]....
        /*0638*/ 	.word	0x0500000f


	//   ....[170]....
        /*063c*/ 	.word	0x0500000f


	//   ....[171]....
        /*0640*/ 	.word	0x0500000f


	//   ....[172]....
        /*0644*/ 	.word	0x0500000f


	//   ....[173]....
        /*0648*/ 	.word	0x0500000f


	//   ....[174]....
        /*064c*/ 	.word	0x0500000f


	//   ....[175]....
        /*0650*/ 	.word	0x0500000f


	//   ....[176]....
        /*0654*/ 	.word	0x0500000f


	//   ....[177]....
        /*0658*/ 	.word	0x0500000f


	//   ....[178]....
        /*065c*/ 	.word	0x0500000f


	//   ....[179]....
        /*0660*/ 	.word	0x0500000f


	//   ....[180]....
        /*0664*/ 	.word	0x0500000f


	//   ....[181]....
        /*0668*/ 	.word	0x0500000f


	//   ....[182]....
        /*066c*/ 	.word	0x0500000f


	//   ....[183]....
        /*0670*/ 	.word	0x0500000f


	//   ....[184]....
        /*0674*/ 	.word	0x0500000f


	//   ....[185]....
        /*0678*/ 	.word	0x0500000f


	//   ....[186]....
        /*067c*/ 	.word	0x0500000f


	//   ....[187]....
        /*0680*/ 	.word	0x0500000f


	//   ....[188]....
        /*0684*/ 	.word	0x0500000f


	//   ....[189]....
        /*0688*/ 	.word	0x0500000f


	//   ....[190]....
        /*068c*/ 	.word	0x0500000f


	//   ....[191]....
        /*0690*/ 	.word	0x0500000f


	//   ....[192]....
        /*0694*/ 	.word	0x0500000f


	//   ....[193]....
        /*0698*/ 	.word	0x0500000f


	//   ....[194]....
        /*069c*/ 	.word	0x0500000f


	//   ....[195]....
        /*06a0*/ 	.word	0x0500000f


	//   ....[196]....
        /*06a4*/ 	.word	0x0500000f


	//   ....[197]....
        /*06a8*/ 	.word	0x0500000f


	//   ....[198]....
        /*06ac*/ 	.word	0x0500000f


	//   ....[199]....
        /*06b0*/ 	.word	0x0500000f


	//   ....[200]....
        /*06b4*/ 	.word	0x0500000f


	//   ....[201]....
        /*06b8*/ 	.word	0x0500000f


	//   ....[202]....
        /*06bc*/ 	.word	0x0500000f


	//   ....[203]....
        /*06c0*/ 	.word	0x0500000f


	//   ....[204]....
        /*06c4*/ 	.word	0x0500000f


	//   ....[205]....
        /*06c8*/ 	.word	0x0500000f


	//   ....[206]....
        /*06cc*/ 	.word	0x0500000f


	//   ....[207]....
        /*06d0*/ 	.word	0x0500000f


	//----- nvinfo : EIATTR_COOP_GROUP_INSTR_OFFSETS
	.align		4
.L_672:
        /*06d4*/ 	.byte	0x04, 0x28
        /*06d6*/ 	.short	(.L_674 - .L_673)


	//   ....[0]....
.L_673:
        /*06d8*/ 	.word	0x00000060


	//   ....[1]....
        /*06dc*/ 	.word	0x00000140


	//   ....[2]....
        /*06e0*/ 	.word	0x00000190


	//   ....[3]....
        /*06e4*/ 	.word	0x00000380


	//   ....[4]....
        /*06e8*/ 	.word	0x000004e0


	//   ....[5]....
        /*06ec*/ 	.word	0x00000600


	//   ....[6]....
        /*06f0*/ 	.word	0x00000760


	//   ....[7]....
        /*06f4*/ 	.word	0x000030c0


	//   ....[8]....
        /*06f8*/ 	.word	0x000030d0


	//   ....[9]....
        /*06fc*/ 	.word	0x00003b10


	//   ....[10]....
        /*0700*/ 	.word	0x00003b20


	//   ....[11]....
        /*0704*/ 	.word	0x000044c0


	//   ....[12]....
        /*0708*/ 	.word	0x000044d0


	//   ....[13]....
        /*070c*/ 	.word	0x00004890


	//   ....[14]....
        /*0710*/ 	.word	0x000048a0


	//   ....[15]....
        /*0714*/ 	.word	0x000057d0


	//   ....[16]....
        /*0718*/ 	.word	0x00007900


	//   ....[17]....
        /*071c*/ 	.word	0x00007ec0


	//   ....[18]....
        /*0720*/ 	.word	0x00007ed0


	//   ....[19]....
        /*0724*/ 	.word	0x00007ee0


	//   ....[20]....
        /*0728*/ 	.word	0x00007ef0


	//   ....[21]....
        /*072c*/ 	.word	0x00008ee0


	//   ....[22]....
        /*0730*/ 	.word	0x00008ef0


	//   ....[23]....
        /*0734*/ 	.word	0x00008f00


	//   ....[24]....
        /*0738*/ 	.word	0x00008f10


	//   ....[25]....
        /*073c*/ 	.word	0x0000a6f0


	//   ....[26]....
        /*0740*/ 	.word	0x0000a7d0


	//   ....[27]....
        /*0744*/ 	.word	0x0000a910


	//   ....[28]....
        /*0748*/ 	.word	0x0000a9d0


	//   ....[29]....
        /*074c*/ 	.word	0x0000b370


	//   ....[30]....
        /*0750*/ 	.word	0x0000b970


	//   ....[31]....
        /*0754*/ 	.word	0x0000b990


	//   ....[32]....
        /*0758*/ 	.word	0x0000bf60


	//   ....[33]....
        /*075c*/ 	.word	0x0000c130


	//   ....[34]....
        /*0760*/ 	.word	0x0000ce00


	//   ....[35]....
        /*0764*/ 	.word	0x0000cef0


	//   ....[36]....
        /*0768*/ 	.word	0x0000cf10


	//   ....[37]....
        /*076c*/ 	.word	0x0000d080


	//   ....[38]....
        /*0770*/ 	.word	0x0000d250


	//   ....[39]....
        /*0774*/ 	.word	0x0000e700


	//   ....[40]....
        /*0778*/ 	.word	0x0000eab0


	//   ....[41]....
        /*077c*/ 	.word	0x0000eae0


	//   ....[42]....
        /*0780*/ 	.word	0x0000eaf0


	//   ....[43]....
        /*0784*/ 	.word	0x0000eb00


	//   ....[44]....
        /*0788*/ 	.word	0x0000f820


	//   ....[45]....
        /*078c*/ 	.word	0x0000f840


	//   ....[46]....
        /*0790*/ 	.word	0x0000faf0


	//   ....[47]....
        /*0794*/ 	.word	0x0000fb10


	//   ....[48]....
        /*0798*/ 	.word	0x000103a0


	//   ....[49]....
        /*079c*/ 	.word	0x000103e0


	//   ....[50]....
        /*07a0*/ 	.word	0x00010ec0


	//   ....[51]....
        /*07a4*/ 	.word	0x00010ee0


	//   ....[52]....
        /*07a8*/ 	.word	0x00012560


	//   ....[53]....
        /*07ac*/ 	.word	0x00012590


	//   ....[54]....
        /*07b0*/ 	.word	0x000127d0


	//   ....[55]....
        /*07b4*/ 	.word	0x000127f0


	//   ....[56]....
        /*07b8*/ 	.word	0x00012aa0


	//   ....[57]....
        /*07bc*/ 	.word	0x00012c90


	//   ....[58]....
        /*07c0*/ 	.word	0x00012cc0


	//   ....[59]....
        /*07c4*/ 	.word	0x00012cf0


	//   ....[60]....
        /*07c8*/ 	.word	0x00012d20


	//   ....[61]....
        /*07cc*/ 	.word	0x00012d50


	//   ....[62]....
        /*07d0*/ 	.word	0x00012d80


	//   ....[63]....
        /*07d4*/ 	.word	0x00012f10


	//   ....[64]....
        /*07d8*/ 	.word	0x00012f40


	//   ....[65]....
        /*07dc*/ 	.word	0x00012f70


	//   ....[66]....
        /*07e0*/ 	.word	0x00012fa0


	//   ....[67]....
        /*07e4*/ 	.word	0x00012fd0


	//   ....[68]....
        /*07e8*/ 	.word	0x00013000


	//   ....[69]....
        /*07ec*/ 	.word	0x00013090


	//   ....[70]....
        /*07f0*/ 	.word	0x000130c0


	//   ....[71]....
        /*07f4*/ 	.word	0x000130d0


	//   ....[72]....
        /*07f8*/ 	.word	0x00013160


	//   ....[73]....
        /*07fc*/ 	.word	0x00014130


	//   ....[74]....
        /*0800*/ 	.word	0x00016b40


	//   ....[75]....
        /*0804*/ 	.word	0x00016b60


	//   ....[76]....
        /*0808*/ 	.word	0x00016bf0


	//   ....[77]....
        /*080c*/ 	.word	0x00016c10


	//   ....[78]....
        /*0810*/ 	.word	0x00016c90


	//   ....[79]....
        /*0814*/ 	.word	0x00016cb0


	//   ....[80]....
        /*0818*/ 	.word	0x00016cc0


	//   ....[81]....
        /*081c*/ 	.word	0x00016cd0


	//   ....[82]....
        /*0820*/ 	.word	0x000174d0


	//   ....[83]....
        /*0824*/ 	.word	0x00017500


	//   ....[84]....
        /*0828*/ 	.word	0x000175a0


	//   ....[85]....
        /*082c*/ 	.word	0x000175c0


	//   ....[86]....
        /*0830*/ 	.word	0x00017640


	//   ....[87]....
        /*0834*/ 	.word	0x00017660


	//   ....[88]....
        /*0838*/ 	.word	0x00017670


	//   ....[89]....
        /*083c*/ 	.word	0x000176e0


	//   ....[90]....
        /*0840*/ 	.word	0x00017b00


	//   ....[91]....
        /*0844*/ 	.word	0x00017bc0


	//   ....[92]....
        /*0848*/ 	.word	0x00017d10


	//   ....[93]....
        /*084c*/ 	.word	0x00017d50


	//   ....[94]....
        /*0850*/ 	.word	0x00017d60


	//   ....[95]....
        /*0854*/ 	.word	0x00017d70


	//   ....[96]....
        /*0858*/ 	.word	0x00017ec0


	//   ....[97]....
        /*085c*/ 	.word	0x00018010


	//   ....[98]....
        /*0860*/ 	.word	0x00018810


	//   ....[99]....
        /*0864*/ 	.word	0x00018830


	//   ....[100]....
        /*0868*/ 	.word	0x00018880


	//   ....[101]....
        /*086c*/ 	.word	0x00018890


	//   ....[102]....
        /*0870*/ 	.word	0x000188d0


	//   ....[103]....
        /*0874*/ 	.word	0x000188e0


	//   ....[104]....
        /*0878*/ 	.word	0x000188f0


	//   ....[105]....
        /*087c*/ 	.word	0x00018930


	//   ....[106]....
        /*0880*/ 	.word	0x00018c30


	//   ....[107]....
        /*0884*/ 	.word	0x00018c70


	//   ....[108]....
        /*0888*/ 	.word	0x00018c90


	//   ....[109]....
        /*088c*/ 	.word	0x00018cb0


	//   ....[110]....
        /*0890*/ 	.word	0x00018ce0


	//   ....[111]....
        /*0894*/ 	.word	0x00018d00


	//   ....[112]....
        /*0898*/ 	.word	0x00018e00


	//   ....[113]....
        /*089c*/ 	.word	0x00018f50


	//   ....[114]....
        /*08a0*/ 	.word	0x00019590


	//   ....[115]....
        /*08a4*/ 	.word	0x000195c0


	//   ....[116]....
        /*08a8*/ 	.word	0x00019620


	//   ....[117]....
        /*08ac*/ 	.word	0x00019650


	//   ....[118]....
        /*08b0*/ 	.word	0x00019680


	//   ....[119]....
        /*08b4*/ 	.word	0x000196b0


	//   ....[120]....
        /*08b8*/ 	.word	0x000196e0


	//   ....[121]....
        /*08bc*/ 	.word	0x00019710


	//   ....[122]....
        /*08c0*/ 	.word	0x000198b0


	//   ....[123]....
        /*08c4*/ 	.word	0x000198e0


	//   ....[124]....
        /*08c8*/ 	.word	0x00019910


	//   ....[125]....
        /*08cc*/ 	.word	0x00019940


	//   ....[126]....
        /*08d0*/ 	.word	0x00019970


	//   ....[127]....
        /*08d4*/ 	.word	0x000199a0


	//   ....[128]....
        /*08d8*/ 	.word	0x00019a60


	//   ....[129]....
        /*08dc*/ 	.word	0x00019a80


	//   ....[130]....
        /*08e0*/ 	.word	0x00019a90


	//   ....[131]....
        /*08e4*/ 	.word	0x00019af0


	//   ....[132]....
        /*08e8*/ 	.word	0x0001a110


	//   ....[133]....
        /*08ec*/ 	.word	0x0001a420


	//   ....[134]....
        /*08f0*/ 	.word	0x0001a4b0


	//   ....[135]....
        /*08f4*/ 	.word	0x0001a580


	//   ....[136]....
        /*08f8*/ 	.word	0x0001a610


	//   ....[137]....
        /*08fc*/ 	.word	0x0001a6f0


	//   ....[138]....
        /*0900*/ 	.word	0x0001a780


	//   ....[139]....
        /*0904*/ 	.word	0x0001a900


	//   ....[140]....
        /*0908*/ 	.word	0x0001a990


	//   ....[141]....
        /*090c*/ 	.word	0x0001a9e0


	//   ....[142]....
        /*0910*/ 	.word	0x0001aa30


	//   ....[143]....
        /*0914*/ 	.word	0x0001ab20


	//   ....[144]....
        /*0918*/ 	.word	0x0001abb0


	//   ....[145]....
        /*091c*/ 	.word	0x0001ac00


	//   ....[146]....
        /*0920*/ 	.word	0x0001ac50


	//   ....[147]....
        /*0924*/ 	.word	0x0001aea0


	//   ....[148]....
        /*0928*/ 	.word	0x0001b180


	//   ....[149]....
        /*092c*/ 	.word	0x0001b270


	//   ....[150]....
        /*0930*/ 	.word	0x0001b310


	//   ....[151]....
        /*0934*/ 	.word	0x0001b370


	//   ....[152]....
        /*0938*/ 	.word	0x0001b460


	//   ....[153]....
        /*093c*/ 	.word	0x0001b4d0


	//   ....[154]....
        /*0940*/ 	.word	0x0001b5c0


	//   ....[155]....
        /*0944*/ 	.word	0x0001b630


	//   ....[156]....
        /*0948*/ 	.word	0x0001b6d0


	//   ....[157]....
        /*094c*/ 	.word	0x0001b7c0


	//   ....[158]....
        /*0950*/ 	.word	0x0001b830


	//   ....[159]....
        /*0954*/ 	.word	0x0001b890


	//   ....[160]....
        /*0958*/ 	.word	0x0001b980


	//   ....[161]....
        /*095c*/ 	.word	0x0001b9e0


	//   ....[162]....
        /*0960*/ 	.word	0x0001bae0


	//   ....[163]....
        /*0964*/ 	.word	0x0001bb40


	//   ....[164]....
        /*0968*/ 	.word	0x0001bc20


	//   ....[165]....
        /*096c*/ 	.word	0x0001bd60


	//   ....[166]....
        /*0970*/ 	.word	0x0001be60


	//   ....[167]....
        /*0974*/ 	.word	0x0001c0e0


	//   ....[168]....
        /*0978*/ 	.word	0x0001c130


	//   ....[169]....
        /*097c*/ 	.word	0x0001c300


	//   ....[170]....
        /*0980*/ 	.word	0x0001c350


	//   ....[171]....
        /*0984*/ 	.word	0x0001c520


	//   ....[172]....
        /*0988*/ 	.word	0x0001c570


	//   ....[173]....
        /*098c*/ 	.word	0x0001c660


	//   ....[174]....
        /*0990*/ 	.word	0x0001c700


	//   ....[175]....
        /*0994*/ 	.word	0x0001c760


	//   ....[176]....
        /*0998*/ 	.word	0x0001c810


	//   ....[177]....
        /*099c*/ 	.word	0x0001c870


	//   ....[178]....
        /*09a0*/ 	.word	0x0001c920


	//   ....[179]....
        /*09a4*/ 	.word	0x0001c980


	//   ....[180]....
        /*09a8*/ 	.word	0x0001ca30


	//   ....[181]....
        /*09ac*/ 	.word	0x0001cb20


	//   ....[182]....
        /*09b0*/ 	.word	0x0001cc00


	//   ....[183]....
        /*09b4*/ 	.word	0x0001cd10


	//   ....[184]....
        /*09b8*/ 	.word	0x0001ce10


	//   ....[185]....
        /*09bc*/ 	.word	0x0001cf40


	//   ....[186]....
        /*09c0*/ 	.word	0x0001d020


	//   ....[187]....
        /*09c4*/ 	.word	0x0001d120


	//   ....[188]....
        /*09c8*/ 	.word	0x0001d200


	//   ....[189]....
        /*09cc*/ 	.word	0x0001d290


	//   ....[190]....
        /*09d0*/ 	.word	0x0001d330


	//   ....[191]....
        /*09d4*/ 	.word	0x0001d4b0


	//   ....[192]....
        /*09d8*/ 	.word	0x0001d520


	//   ....[193]....
        /*09dc*/ 	.word	0x0001d590


	//   ....[194]....
        /*09e0*/ 	.word	0x0001d600


	//   ....[195]....
        /*09e4*/ 	.word	0x0001d670


	//   ....[196]....
        /*09e8*/ 	.word	0x0001d6f0


	//   ....[197]....
        /*09ec*/ 	.word	0x0001d770


	//   ....[198]....
        /*09f0*/ 	.word	0x0001d800


	//   ....[199]....
        /*09f4*/ 	.word	0x0001d870


	//   ....[200]....
        /*09f8*/ 	.word	0x0001d8e0


	//   ....[201]....
        /*09fc*/ 	.word	0x0001d950


	//   ....[202]....
        /*0a00*/ 	.word	0x0001d9d0


	//   ....[203]....
        /*0a04*/ 	.word	0x0001da40


	//   ....[204]....
        /*0a08*/ 	.word	0x0001dae0


	//   ....[205]....
        /*0a0c*/ 	.word	0x0001db30


	//   ....[206]....
        /*0a10*/ 	.word	0x0001dbc0


	//   ....[207]....
        /*0a14*/ 	.word	0x0001dcf0


	//----- nvinfo : EIATTR_REG_RECONFIG
	.align		4
.L_674:
        /*0a18*/ 	.byte	0x01, 0x54
	.zero		2


	//----- nvinfo : EIATTR_SYSCALL_OFFSETS
	.align		4
        /*0a1c*/ 	.byte	0x04, 0x46
        /*0a1e*/ 	.short	(.L_676 - .L_675)


	//   ....[0]....
.L_675:
        /*0a20*/ 	.word	0x00002350


	//   ....[1]....
        /*0a24*/ 	.word	0x000024a0


	//   ....[2]....
        /*0a28*/ 	.word	0x00007aa0


	//   ....[3]....
        /*0a2c*/ 	.word	0x00007e30


	//   ....[4]....
        /*0a30*/ 	.word	0x00015f20


	//   ....[5]....
        /*0a34*/ 	.word	0x00016070


	//   ....[6]....
        /*0a38*/ 	.word	0x00016160


	//   ....[7]....
        /*0a3c*/ 	.word	0x00017130


	//----- nvinfo : EIATTR_MBARRIER_INSTR_OFFSETS
	.align		4
.L_676:
        /*0a40*/ 	.byte	0x04, 0x39
        /*0a42*/ 	.short	(.L_678 - .L_677)


	//   ....[0]....
.L_677:
        /*0a44*/ 	.word	0x00000270
        /*0a48*/ 	.word	0x000000ff
        /*0a4c*/ 	.word	0x00028c00
        /*0a50*/ 	.short	0x0100
        /*0a52*/ 	.byte	0x08
	.zero		1


	//   ....[1]....
        /*0a54*/ 	.word	0x00000280
        /*0a58*/ 	.word	0x000000ff
        /*0a5c*/ 	.word	0x00028c20
        /*0a60*/ 	.short	0x0100
        /*0a62*/ 	.byte	0x08
	.zero		1


	//   ....[2]....
        /*0a64*/ 	.word	0x00000330
        /*0a68*/ 	.word	0x000000ff
        /*0a6c*/ 	.word	0x00028c30
        /*0a70*/ 	.short	0x0100
        /*0a72*/ 	.byte	0x06
	.zero		1


	//   ....[3]....
        /*0a74*/ 	.word	0x00000340
        /*0a78*/ 	.word	0x000000ff
        /*0a7c*/ 	.word	0x00028c40
        /*0a80*/ 	.short	0x0100
        /*0a82*/ 	.byte	0x06
	.zero		1


	//   ....[4]....
        /*0a84*/ 	.word	0x00000350
        /*0a88*/ 	.word	0x000000ff
        /*0a8c*/ 	.word	0x00028c38
        /*0a90*/ 	.short	0x0100
        /*0a92*/ 	.byte	0x06
	.zero		1


	//   ....[5]....
        /*0a94*/ 	.word	0x00000360
        /*0a98*/ 	.word	0x000000ff
        /*0a9c*/ 	.word	0x00028c48
        /*0aa0*/ 	.short	0x0100
        /*0aa2*/ 	.byte	0x06
	.zero		1


	//   ....[6]....
        /*0aa4*/ 	.word	0x00000490
        /*0aa8*/ 	.word	0x000000ff
        /*0aac*/ 	.word	0x00028c50
        /*0ab0*/ 	.short	0x0100
        /*0ab2*/ 	.byte	0x08
	.zero		1


	//   ....[7]....
        /*0ab4*/ 	.word	0x000004a0
        /*0ab8*/ 	.word	0x000000ff
        /*0abc*/ 	.word	0x00028c60
        /*0ac0*/ 	.short	0x0100
        /*0ac2*/ 	.byte	0x08
	.zero		1


	//   ....[8]....
        /*0ac4*/ 	.word	0x000004b0
        /*0ac8*/ 	.word	0x000000ff
        /*0acc*/ 	.word	0x00028c58
        /*0ad0*/ 	.short	0x0100
        /*0ad2*/ 	.byte	0x08
	.zero		1


	//   ....[9]....
        /*0ad4*/ 	.word	0x000004c0
        /*0ad8*/ 	.word	0x000000ff
        /*0adc*/ 	.word	0x00028c68
        /*0ae0*/ 	.short	0x0100
        /*0ae2*/ 	.byte	0x08
	.zero		1


	//   ....[10]....
        /*0ae4*/ 	.word	0x000005b0
        /*0ae8*/ 	.word	0x000000ff
        /*0aec*/ 	.word	0x00028c70
        /*0af0*/ 	.short	0x0100
        /*0af2*/ 	.byte	0x06
	.zero		1


	//   ....[11]....
        /*0af4*/ 	.word	0x000005c0
        /*0af8*/ 	.word	0x000000ff
        /*0afc*/ 	.word	0x00028c80
        /*0b00*/ 	.short	0x0100
        /*0b02*/ 	.byte	0x06
	.zero		1


	//   ....[12]....
        /*0b04*/ 	.word	0x000005d0
        /*0b08*/ 	.word	0x000000ff
        /*0b0c*/ 	.word	0x00028c78
        /*0b10*/ 	.short	0x0100
        /*0b12*/ 	.byte	0x06
	.zero		1


	//   ....[13]....
        /*0b14*/ 	.word	0x000005e0
        /*0b18*/ 	.word	0x000000ff
        /*0b1c*/ 	.word	0x00028c88
        /*0b20*/ 	.short	0x0100
        /*0b22*/ 	.byte	0x06
	.zero		1


	//   ....[14]....
        /*0b24*/ 	.word	0x00000710
        /*0b28*/ 	.word	0x000000ff
        /*0b2c*/ 	.word	0x00028c90
        /*0b30*/ 	.short	0x0100
        /*0b32*/ 	.byte	0x08
	.zero		1


	//   ....[15]....
        /*0b34*/ 	.word	0x00000720
        /*0b38*/ 	.word	0x000000ff
        /*0b3c*/ 	.word	0x00028ca0
        /*0b40*/ 	.short	0x0100
        /*0b42*/ 	.byte	0x08
	.zero		1


	//   ....[16]....
        /*0b44*/ 	.word	0x00000730
        /*0b48*/ 	.word	0x000000ff
        /*0b4c*/ 	.word	0x00028c98
        /*0b50*/ 	.short	0x0100
        /*0b52*/ 	.byte	0x08
	.zero		1


	//   ....[17]....
        /*0b54*/ 	.word	0x00000740
        /*0b58*/ 	.word	0x000000ff
        /*0b5c*/ 	.word	0x00028ca8
        /*0b60*/ 	.short	0x0100
        /*0b62*/ 	.byte	0x08
	.zero		1


	//   ....[18]....
        /*0b64*/ 	.word	0x00000870
        /*0b68*/ 	.word	0x000000ff
        /*0b6c*/ 	.word	0x00028cb0
        /*0b70*/ 	.short	0x0100
        /*0b72*/ 	.byte	0x08
	.zero		1


	//   ....[19]....
        /*0b74*/ 	.word	0x00000880
        /*0b78*/ 	.word	0x000000ff
        /*0b7c*/ 	.word	0x00028cc0
        /*0b80*/ 	.short	0x0100
        /*0b82*/ 	.byte	0x08
	.zero		1


	//   ....[20]....
        /*0b84*/ 	.word	0x00000890
        /*0b88*/ 	.word	0x000000ff
        /*0b8c*/ 	.word	0x00028cb8
        /*0b90*/ 	.short	0x0100
        /*0b92*/ 	.byte	0x08
	.zero		1


	//   ....[21]....
        /*0b94*/ 	.word	0x000008a0
        /*0b98*/ 	.word	0x000000ff
        /*0b9c*/ 	.word	0x00028cc8
        /*0ba0*/ 	.short	0x0100
        /*0ba2*/ 	.byte	0x08
	.zero		1


	//   ....[22]....
        /*0ba4*/ 	.word	0x00003070
        /*0ba8*/ 	.word	0x0000003a
        /*0bac*/ 	.word	0x00028c90
        /*0bb0*/ 	.short	0x010a
        /*0bb2*/ 	.byte	0x3f
	.zero		1


	//   ....[23]....
        /*0bb4*/ 	.word	0x00003ac0
        /*0bb8*/ 	.word	0x0000003a
        /*0bbc*/ 	.word	0x00028c90
        /*0bc0*/ 	.short	0x010a
        /*0bc2*/ 	.byte	0x3f
	.zero		1


	//   ....[24]....
        /*0bc4*/ 	.word	0x00004330
        /*0bc8*/ 	.word	0x0000003a
        /*0bcc*/ 	.word	0x00028c90
        /*0bd0*/ 	.short	0x010a
        /*0bd2*/ 	.byte	0x3f
	.zero		1


	//   ....[25]....
        /*0bd4*/ 	.word	0x000046f0
        /*0bd8*/ 	.word	0x00000004
        /*0bdc*/ 	.word	0x00000000
        /*0be0*/ 	.short	0x0101
        /*0be2*/ 	.byte	0x3f
	.zero		1


	//   ....[26]....
        /*0be4*/ 	.word	0x00004730
        /*0be8*/ 	.word	0x0000003a
        /*0bec*/ 	.word	0x00028cb0
        /*0bf0*/ 	.short	0x010a
        /*0bf2*/ 	.byte	0x3f
	.zero		1


	//   ....[27]....
        /*0bf4*/ 	.word	0x00005050
        /*0bf8*/ 	.word	0x0000003a
        /*0bfc*/ 	.word	0x00000000
        /*0c00*/ 	.short	0x0101
        /*0c02*/ 	.byte	0x3f
	.zero		1


	//   ....[28]....
        /*0c04*/ 	.word	0x000058e0
        /*0c08*/ 	.word	0x0000000a
        /*0c0c*/ 	.word	0x00028c50
        /*0c10*/ 	.short	0x010a
        /*0c12*/ 	.byte	0x3f
	.zero		1


	//   ....[29]....
        /*0c14*/ 	.word	0x00005cb0
        /*0c18*/ 	.word	0x0000000a
        /*0c1c*/ 	.word	0x00000000
        /*0c20*/ 	.short	0x0101
        /*0c22*/ 	.byte	0x3f
	.zero		1


	//   ....[30]....
        /*0c24*/ 	.word	0x000065b0
        /*0c28*/ 	.word	0x0000000a
        /*0c2c*/ 	.word	0x00028c50
        /*0c30*/ 	.short	0x010a
        /*0c32*/ 	.byte	0x3f
	.zero		1


	//   ....[31]....
        /*0c34*/ 	.word	0x00006600
        /*0c38*/ 	.word	0x0000000a
        /*0c3c*/ 	.word	0x00028c50
        /*0c40*/ 	.short	0x010a
        /*0c42*/ 	.byte	0x3f
	.zero		1


	//   ....[32]....
        /*0c44*/ 	.word	0x00006940
        /*0c48*/ 	.word	0x0000000a
        /*0c4c*/ 	.word	0x00000000
        /*0c50*/ 	.short	0x0101
        /*0c52*/ 	.byte	0x3f
	.zero		1


	//   ....[33]....
        /*0c54*/ 	.word	0x00007b40
        /*0c58*/ 	.word	0x00000002
        /*0c5c*/ 	.word	0x00028c00
        /*0c60*/ 	.short	0x010a
        /*0c62*/ 	.byte	0x3f
	.zero		1


	//   ....[34]....
        /*0c64*/ 	.word	0x00007b90
        /*0c68*/ 	.word	0x00000002
        /*0c6c*/ 	.word	0x00028c00
        /*0c70*/ 	.short	0x010a
        /*0c72*/ 	.byte	0x3f
	.zero		1


	//   ....[35]....
        /*0c74*/ 	.word	0x000081e0
        /*0c78*/ 	.word	0x00000002
        /*0c7c*/ 	.word	0x00028c00
        /*0c80*/ 	.short	0x010a
        /*0c82*/ 	.byte	0x3f
	.zero		1


	//   ....[36]....
        /*0c84*/ 	.word	0x000090e0
        /*0c88*/ 	.word	0x00000002
        /*0c8c*/ 	.word	0x00028c00
        /*0c90*/ 	.short	0x010a
        /*0c92*/ 	.byte	0x3f
	.zero		1


	//   ....[37]....
        /*0c94*/ 	.word	0x00009f30
        /*0c98*/ 	.word	0x0000000e
        /*0c9c*/ 	.word	0x00028c30
        /*0ca0*/ 	.short	0x010a
        /*0ca2*/ 	.byte	0x3f
	.zero		1


	//   ....[38]....
        /*0ca4*/ 	.word	0x00009fe0
        /*0ca8*/ 	.word	0x0000000e
        /*0cac*/ 	.word	0x00028c30
        /*0cb0*/ 	.short	0x010a
        /*0cb2*/ 	.byte	0x3f
	.zero		1


	//   ....[39]....
        /*0cb4*/ 	.word	0x0000ac20
        /*0cb8*/ 	.word	0x00000027
        /*0cbc*/ 	.word	0x00000000
        /*0cc0*/ 	.short	0x0101
        /*0cc2*/ 	.byte	0x3f
	.zero		1


	//   ....[40]....
        /*0cc4*/ 	.word	0x0000b080
        /*0cc8*/ 	.word	0x0000000e
        /*0ccc*/ 	.word	0x00028c50
        /*0cd0*/ 	.short	0x010a
        /*0cd2*/ 	.byte	0x3f
	.zero		1


	//   ....[41]....
        /*0cd4*/ 	.word	0x0000b110
        /*0cd8*/ 	.word	0x0000000e
        /*0cdc*/ 	.word	0x00028c50
        /*0ce0*/ 	.short	0x010a
        /*0ce2*/ 	.byte	0x3f
	.zero		1


	//   ....[42]....
        /*0ce4*/ 	.word	0x0000b400
        /*0ce8*/ 	.word	0x0000000e
        /*0cec*/ 	.word	0x00000000
        /*0cf0*/ 	.short	0x0101
        /*0cf2*/ 	.byte	0x3f
	.zero		1


	//   ....[43]....
        /*0cf4*/ 	.word	0x0000b520
        /*0cf8*/ 	.word	0x00000015
        /*0cfc*/ 	.word	0x00028c30
        /*0d00*/ 	.short	0x010a
        /*0d02*/ 	.byte	0x3f
	.zero		1


	//   ....[44]....
        /*0d04*/ 	.word	0x0000b5d0
        /*0d08*/ 	.word	0x00000015
        /*0d0c*/ 	.word	0x00028c30
        /*0d10*/ 	.short	0x010a
        /*0d12*/ 	.byte	0x3f
	.zero		1


	//   ....[45]....
        /*0d14*/ 	.word	0x0000bb20
        /*0d18*/ 	.word	0x00000014
        /*0d1c*/ 	.word	0x00000000
        /*0d20*/ 	.short	0x0101
        /*0d22*/ 	.byte	0x3f
	.zero		1


	//   ....[46]....
        /*0d24*/ 	.word	0x0000cb40
        /*0d28*/ 	.word	0x00000015
        /*0d2c*/ 	.word	0x00028c50
        /*0d30*/ 	.short	0x010a
        /*0d32*/ 	.byte	0x3f
	.zero		1


	//   ....[47]....
        /*0d34*/ 	.word	0x0000cb90
        /*0d38*/ 	.word	0x00000015
        /*0d3c*/ 	.word	0x00028c50
        /*0d40*/ 	.short	0x010a
        /*0d42*/ 	.byte	0x3f
	.zero		1


	//   ....[48]....
        /*0d44*/ 	.word	0x0000ce90
        /*0d48*/ 	.word	0x00000015
        /*0d4c*/ 	.word	0x00000000
        /*0d50*/ 	.short	0x0101
        /*0d52*/ 	.byte	0x3f
	.zero		1


	//   ....[49]....
        /*0d54*/ 	.word	0x0000f580
        /*0d58*/ 	.word	0x00000000
        /*0d5c*/ 	.word	0x00000000
        /*0d60*/ 	.short	0x0101
        /*0d62*/ 	.byte	0x3f
	.zero		1


	//   ....[50]....
        /*0d64*/ 	.word	0x00010400
        /*0d68*/ 	.word	0x00000004
        /*0d6c*/ 	.word	0x00000000
        /*0d70*/ 	.short	0x0101
        /*0d72*/ 	.byte	0x3f
	.zero		1


	//   ....[51]....
        /*0d74*/ 	.word	0x00014210
        /*0d78*/ 	.word	0x00000011
        /*0d7c*/ 	.word	0x00028c20
        /*0d80*/ 	.short	0x010a
        /*0d82*/ 	.byte	0x3f
	.zero		1


	//   ....[52]....
        /*0d84*/ 	.word	0x000142a0
        /*0d88*/ 	.word	0x00000003
        /*0d8c*/ 	.word	0x00028ca0
        /*0d90*/ 	.short	0x010a
        /*0d92*/ 	.byte	0x3f
	.zero		1


	//   ....[53]....
        /*0d94*/ 	.word	0x000144f0
        /*0d98*/ 	.word	0x00000003
        /*0d9c*/ 	.word	0x00028cc0
        /*0da0*/ 	.short	0x010a
        /*0da2*/ 	.byte	0x3f
	.zero		1


	//   ....[54]....
        /*0da4*/ 	.word	0x00014ec0
        /*0da8*/ 	.word	0x00000008
        /*0dac*/ 	.word	0x00028ca0
        /*0db0*/ 	.short	0x010a
        /*0db2*/ 	.byte	0x3f
	.zero		1


	//   ....[55]....
        /*0db4*/ 	.word	0x00015100
        /*0db8*/ 	.word	0x00000008
        /*0dbc*/ 	.word	0x00028cc0
        /*0dc0*/ 	.short	0x010a
        /*0dc2*/ 	.byte	0x3f
	.zero		1


	//   ....[56]....
        /*0dc4*/ 	.word	0x00016950
        /*0dc8*/ 	.word	0x0000001e
        /*0dcc*/ 	.word	0x00028c40
        /*0dd0*/ 	.short	0x010a
        /*0dd2*/ 	.byte	0x3f
	.zero		1


	//   ....[57]....
        /*0dd4*/ 	.word	0x00016dd0
        /*0dd8*/ 	.word	0x0000001e
        /*0ddc*/ 	.word	0x00028c30
        /*0de0*/ 	.short	0x0107
        /*0de2*/ 	.byte	0x3f
	.zero		1


	//   ....[58]....
        /*0de4*/ 	.word	0x00016ea0
        /*0de8*/ 	.word	0x0000001e
        /*0dec*/ 	.word	0x00028c30
        /*0df0*/ 	.short	0x0101
        /*0df2*/ 	.byte	0x3f
	.zero		1


	//   ....[59]....
        /*0df4*/ 	.word	0x00017780
        /*0df8*/ 	.word	0x00000011
        /*0dfc*/ 	.word	0x00028c00
        /*0e00*/ 	.short	0x0107
        /*0e02*/ 	.byte	0x3f
	.zero		1


	//   ....[60]....
        /*0e04*/ 	.word	0x00017870
        /*0e08*/ 	.word	0x00000011
        /*0e0c*/ 	.word	0x00028c00
        /*0e10*/ 	.short	0x0101
        /*0e12*/ 	.byte	0x3f
	.zero		1


	//   ....[61]....
        /*0e14*/ 	.word	0x00017890
        /*0e18*/ 	.word	0x00000011
        /*0e1c*/ 	.word	0x00028c20
        /*0e20*/ 	.short	0x010a
        /*0e22*/ 	.byte	0x3f
	.zero		1


	//   ....[62]....
        /*0e24*/ 	.word	0x00017920
        /*0e28*/ 	.word	0x0000001e
        /*0e2c*/ 	.word	0x00028c60
        /*0e30*/ 	.short	0x010a
        /*0e32*/ 	.byte	0x3f
	.zero		1


	//   ....[63]....
        /*0e34*/ 	.word	0x00018230
        /*0e38*/ 	.word	0x0000001e
        /*0e3c*/ 	.word	0x00028c50
        /*0e40*/ 	.short	0x0107
        /*0e42*/ 	.byte	0x3f
	.zero		1


	//   ....[64]....
        /*0e44*/ 	.word	0x00018300
        /*0e48*/ 	.word	0x0000001e
        /*0e4c*/ 	.word	0x00028c50
        /*0e50*/ 	.short	0x0101
        /*0e52*/ 	.byte	0x3f
	.zero		1


	//   ....[65]....
        /*0e54*/ 	.word	0x00018690
        /*0e58*/ 	.word	0x00000006
        /*0e5c*/ 	.word	0x00028c40
        /*0e60*/ 	.short	0x010a
        /*0e62*/ 	.byte	0x3f
	.zero		1


	//   ....[66]....
        /*0e64*/ 	.word	0x000189b0
        /*0e68*/ 	.word	0x00000006
        /*0e6c*/ 	.word	0x00028c30
        /*0e70*/ 	.short	0x0107
        /*0e72*/ 	.byte	0x3f
	.zero		1


	//   ....[67]....
        /*0e74*/ 	.word	0x00018a70
        /*0e78*/ 	.word	0x00000006
        /*0e7c*/ 	.word	0x00028c30
        /*0e80*/ 	.short	0x0101
        /*0e82*/ 	.byte	0x3f
	.zero		1


	//   ....[68]....
        /*0e84*/ 	.word	0x00018aa0
        /*0e88*/ 	.word	0x00000006
        /*0e8c*/ 	.word	0x00028c60
        /*0e90*/ 	.short	0x010a
        /*0e92*/ 	.byte	0x3f
	.zero		1


	//   ....[69]....
        /*0e94*/ 	.word	0x00019150
        /*0e98*/ 	.word	0x00000006
        /*0e9c*/ 	.word	0x00028c50
        /*0ea0*/ 	.short	0x0107
        /*0ea2*/ 	.byte	0x3f
	.zero		1


	//   ....[70]....
        /*0ea4*/ 	.word	0x00019210
        /*0ea8*/ 	.word	0x00000006
        /*0eac*/ 	.word	0x00028c50
        /*0eb0*/ 	.short	0x0101
        /*0eb2*/ 	.byte	0x3f
	.zero		1


	//   ....[71]....
        /*0eb4*/ 	.word	0x0001a090
        /*0eb8*/ 	.word	0x00000007
        /*0ebc*/ 	.word	0x00028c20
        /*0ec0*/ 	.short	0x010a
        /*0ec2*/ 	.byte	0x3f
	.zero		1


	//   ....[72]....
        /*0ec4*/ 	.word	0x0001a200
        /*0ec8*/ 	.word	0x00000005
        /*0ecc*/ 	.word	0x00028c40
        /*0ed0*/ 	.short	0x010a
        /*0ed2*/ 	.byte	0x3f
	.zero		1


	//   ....[73]....
        /*0ed4*/ 	.word	0x0001a2a0
        /*0ed8*/ 	.word	0x00000003
        /*0edc*/ 	.word	0x00028c40
        /*0ee0*/ 	.short	0x010a
        /*0ee2*/ 	.byte	0x3f
	.zero		1


	//   ....[74]....
        /*0ee4*/ 	.word	0x0001a2e0
        /*0ee8*/ 	.word	0x00000005
        /*0eec*/ 	.word	0x00028c60
        /*0ef0*/ 	.short	0x010a
        /*0ef2*/ 	.byte	0x3f
	.zero		1


	//   ....[75]....
        /*0ef4*/ 	.word	0x0001a320
        /*0ef8*/ 	.word	0x00000003
        /*0efc*/ 	.word	0x00028c60
        /*0f00*/ 	.short	0x010a
        /*0f02*/ 	.byte	0x3f
	.zero		1


	//   ....[76]....
        /*0f04*/ 	.word	0x0001a380
        /*0f08*/ 	.word	0x0000003a
        /*0f0c*/ 	.word	0x00028c90
        /*0f10*/ 	.short	0x010a
        /*0f12*/ 	.byte	0x3f
	.zero		1


	//   ....[77]....
        /*0f14*/ 	.word	0x0001a4e0
        /*0f18*/ 	.word	0x0000003a
        /*0f1c*/ 	.word	0x00028c90
        /*0f20*/ 	.short	0x010a
        /*0f22*/ 	.byte	0x3f
	.zero		1


	//   ....[78]....
        /*0f24*/ 	.word	0x0001a650
        /*0f28*/ 	.word	0x0000003a
        /*0f2c*/ 	.word	0x00028c90
        /*0f30*/ 	.short	0x010a
        /*0f32*/ 	.byte	0x3f
	.zero		1


	//   ....[79]....
        /*0f34*/ 	.word	0x0001a7b0
        /*0f38*/ 	.word	0x0000003a
        /*0f3c*/ 	.word	0x00028cb0
        /*0f40*/ 	.short	0x010a
        /*0f42*/ 	.byte	0x3f
	.zero		1


	//   ....[80]....
        /*0f44*/ 	.word	0x0001a800
        /*0f48*/ 	.word	0x0000000a
        /*0f4c*/ 	.word	0x00028c50
        /*0f50*/ 	.short	0x010a
        /*0f52*/ 	.byte	0x3f
	.zero		1


	//   ....[81]....
        /*0f54*/ 	.word	0x0001a850
        /*0f58*/ 	.word	0x0000000a
        /*0f5c*/ 	.word	0x00028c50
        /*0f60*/ 	.short	0x010a
        /*0f62*/ 	.byte	0x3f
	.zero		1


	//   ....[82]....
        /*0f64*/ 	.word	0x0001aa70
        /*0f68*/ 	.word	0x00000002
        /*0f6c*/ 	.word	0x00028c00
        /*0f70*/ 	.short	0x010a
        /*0f72*/ 	.byte	0x3f
	.zero		1


	//   ....[83]....
        /*0f74*/ 	.word	0x0001ac80
        /*0f78*/ 	.word	0x00000002
        /*0f7c*/ 	.word	0x00028c00
        /*0f80*/ 	.short	0x010a
        /*0f82*/ 	.byte	0x3f
	.zero		1


	//   ....[84]....
        /*0f84*/ 	.word	0x0001acd0
        /*0f88*/ 	.word	0x0000000e
        /*0f8c*/ 	.word	0x00028c30
        /*0f90*/ 	.short	0x010a
        /*0f92*/ 	.byte	0x3f
	.zero		1


	//   ....[85]....
        /*0f94*/ 	.word	0x0001ad20
        /*0f98*/ 	.word	0x0000000e
        /*0f9c*/ 	.word	0x00028c50
        /*0fa0*/ 	.short	0x010a
        /*0fa2*/ 	.byte	0x3f
	.zero		1


	//   ....[86]....
        /*0fa4*/ 	.word	0x0001ad70
        /*0fa8*/ 	.word	0x00000015
        /*0fac*/ 	.word	0x00028c30
        /*0fb0*/ 	.short	0x010a
        /*0fb2*/ 	.byte	0x3f
	.zero		1


	//   ....[87]....
        /*0fb4*/ 	.word	0x0001adc0
        /*0fb8*/ 	.word	0x00000015
        /*0fbc*/ 	.word	0x00028c50
        /*0fc0*/ 	.short	0x010a
        /*0fc2*/ 	.byte	0x3f
	.zero		1


	//   ....[88]....
        /*0fc4*/ 	.word	0x0001af60
        /*0fc8*/ 	.word	0x00000011
        /*0fcc*/ 	.word	0x00028c20
        /*0fd0*/ 	.short	0x010a
        /*0fd2*/ 	.byte	0x3f
	.zero		1


	//   ....[89]....
        /*0fd4*/ 	.word	0x0001afb0
        /*0fd8*/ 	.word	0x00000003
        /*0fdc*/ 	.word	0x00028ca0
        /*0fe0*/ 	.short	0x010a
        /*0fe2*/ 	.byte	0x3f
	.zero		1


	//   ....[90]....
        /*0fe4*/ 	.word	0x0001b000
        /*0fe8*/ 	.word	0x00000003
        /*0fec*/ 	.word	0x00028cc0
        /*0ff0*/ 	.short	0x010a
        /*0ff2*/ 	.byte	0x3f
	.zero		1


	//   ....[91]....
        /*0ff4*/ 	.word	0x0001b050
        /*0ff8*/ 	.word	0x00000008
        /*0ffc*/ 	.word	0x00028ca0
        /*1000*/ 	.short	0x010a
        /*1002*/ 	.byte	0x3f
	.zero		1


	//   ....[92]....
        /*1004*/ 	.word	0x0001b0a0
        /*1008*/ 	.word	0x00000008
        /*100c*/ 	.word	0x00028cc0
        /*1010*/ 	.short	0x010a
        /*1012*/ 	.byte	0x3f
	.zero		1


	//   ....[93]....
        /*1014*/ 	.word	0x0001b1c0
        /*1018*/ 	.word	0x0000001e
        /*101c*/ 	.word	0x00028c40
        /*1020*/ 	.short	0x010a
        /*1022*/ 	.byte	0x3f
	.zero		1


	//   ....[94]....
        /*1024*/ 	.word	0x0001bc60
        /*1028*/ 	.word	0x00000011
        /*102c*/ 	.word	0x00028c20
        /*1030*/ 	.short	0x010a
        /*1032*/ 	.byte	0x3f
	.zero		1


	//   ....[95]....
        /*1034*/ 	.word	0x0001bcb0
        /*1038*/ 	.word	0x0000001e
        /*103c*/ 	.word	0x00028c60
        /*1040*/ 	.short	0x010a
        /*1042*/ 	.byte	0x3f
	.zero		1


	//   ....[96]....
        /*1044*/ 	.word	0x0001c5b0
        /*1048*/ 	.word	0x00000006
        /*104c*/ 	.word	0x00028c40
        /*1050*/ 	.short	0x010a
        /*1052*/ 	.byte	0x3f
	.zero		1


	//   ....[97]....
        /*1054*/ 	.word	0x0001ca70
        /*1058*/ 	.word	0x00000006
        /*105c*/ 	.word	0x00028c60
        /*1060*/ 	.short	0x010a
        /*1062*/ 	.byte	0x3f
	.zero		1


	//   ....[98]....
        /*1064*/ 	.word	0x0001dc10
        /*1068*/ 	.word	0x00000007
        /*106c*/ 	.word	0x00028c20
        /*1070*/ 	.short	0x010a
        /*1072*/ 	.byte	0x3f
	.zero		1


	//   ....[99]....
        /*1074*/ 	.word	0x0001ddb0
        /*1078*/ 	.word	0x00000005
        /*107c*/ 	.word	0x00028c40
        /*1080*/ 	.short	0x010a
        /*1082*/ 	.byte	0x3f
	.zero		1


	//   ....[100]....
        /*1084*/ 	.word	0x0001de00
        /*1088*/ 	.word	0x00000003
        /*108c*/ 	.word	0x00028c40
        /*1090*/ 	.short	0x010a
        /*1092*/ 	.byte	0x3f
	.zero		1


	//   ....[101]....
        /*1094*/ 	.word	0x0001de50
        /*1098*/ 	.word	0x00000005
        /*109c*/ 	.word	0x00028c60
        /*10a0*/ 	.short	0x010a
        /*10a2*/ 	.byte	0x3f
	.zero		1


	//----- nvinfo : EIATTR_NUM_MBARRIERS
	.align		4
.L_678:
        /*10a4*/ 	.byte	0x03, 0x38
        /*10a6*/ 	.short	0x0016


	//----- nvinfo : EIATTR_EXIT_INSTR_OFFSETS
	.align		4
        /*10a8*/ 	.byte	0x04, 0x1c
        /*10aa*/ 	.short	(.L_680 - .L_679)


	//   ....[0]....
.L_679:
        /*10ac*/ 	.word	0x0001a370


	//----- nvinfo : EIATTR_MAX_THREADS
	.align		4
.L_680:
        /*10b0*/ 	.byte	0x04, 0x05
        /*10b2*/ 	.short	(.L_682 - .L_681)
.L_681:
        /*10b4*/ 	.word	0x00000180
        /*10b8*/ 	.word	0x00000001
        /*10bc*/ 	.word	0x00000001


	//----- nvinfo : EIATTR_CRS_STACK_SIZE
	.align		4
.L_682:
        /*10c0*/ 	.byte	0x04, 0x1e
        /*10c2*/ 	.short	(.L_684 - .L_683)
.L_683:
        /*10c4*/ 	.word	0x00000000


	//----- nvinfo : EIATTR_CBANK_PARAM_SIZE
	.align		4
.L_684:
        /*10c8*/ 	.byte	0x03, 0x19
        /*10ca*/ 	.short	0x0af0


	//----- nvinfo : EIATTR_PARAM_CBANK
	.align		4
        /*10cc*/ 	.byte	0x04, 0x0a
        /*10ce*/ 	.short	(.L_686 - .L_685)
	.align		4
.L_685:
        /*10d0*/ 	.word	index@(.nv.constant0._ZN7cutlass13device_kernelIN5flash11enable_sm90INS1_16FlashAttnFwdSm90INS1_25CollectiveMainloopFwdSm90ILi2EN4cute5tupleIJNS5_1CILi1EEES8_S8_EEENS6_IJNS7_ILi64EEESA_SA_EEELi512ENS_6half_tEfNS_4arch4Sm90ELb0ELb0ELb0ELb1ELb1ELb1ELb0ELb0ELb0ELb1ELb1ELb0EEENS1_21CollectiveEpilogueFwdINS6_IJSA_NS7_ILi512EEESA_EEES9_SC_SE_Li256ELb1ELb1ELb1ELb0EEENS1_36VarlenDynamicPersistentTileSchedulerILi64ELi64ELi256ELi128ELb1ELb1ELb1ELb0ELb1ELb1EEEEEEEEEvNT_6ParamsE)
        /*10d4*/ 	.short	0x0210
        /*10d6*/ 	.short	0x0af0


	//----- nvinfo : EIATTR_SW_WAR
	.align		4
.L_686:
        /*10d8*/ 	.byte	0x04, 0x36
        /*10da*/ 	.short	(.L_688 - .L_687)
.L_687:
        /*10dc*/ 	.word	0x00000008
.L_688:


//--------------------- .nv.info._ZN7cutlass13device_kernelIN5flash11enable_sm90INS1_16FlashAttnFwdSm90INS1_25CollectiveMainloopFwdSm90ILi2EN4cute5tupleIJNS5_1CILi1EEES8_S8_EEENS6_IJNS7_ILi64EEESA_SA_EEELi512ENS_6half_tEfNS_4arch4Sm90ELb0ELb0ELb0ELb1ELb1ELb0ELb1ELb0ELb0ELb1ELb1ELb0EEENS1_21CollectiveEpilogueFwdINS6_IJSA_NS7_ILi512EEESA_EEES9_SC_SE_Li256ELb1ELb1ELb1ELb0EEENS1_36VarlenDynamicPersistentTileSchedulerILi64ELi64ELi256ELi128ELb1ELb1ELb1ELb0ELb1ELb1EEEEEEEEEvNT_6ParamsE --------------------------
	.section	.nv.info._ZN7cutlass13device_kernelIN5flash11enable_sm90INS1_16FlashAttnFwdSm90INS1_25CollectiveMainloopFwdSm90ILi2EN4cute5tupleIJNS5_1CILi1EEES8_S8_EEENS6_IJNS7_ILi64EEESA_SA_EEELi512ENS_6half_tEfNS_4arch4Sm90ELb0ELb0ELb0ELb1ELb1ELb0ELb1ELb0ELb0ELb1ELb1ELb0EEENS1_21CollectiveEpilogueFwdINS6_IJSA_NS7_ILi512EEESA_EEES9_SC_SE_Li256ELb1ELb1ELb1ELb0EEENS1_36VarlenDynamicPersistentTileSchedulerILi64ELi64ELi256ELi128ELb1ELb1ELb1ELb0ELb1ELb1EEEEEEEEEvNT_6ParamsE,"",@"SHT_CUDA_INFO"
	.sectionflags	@""
	.align	4


	//----- nvinfo : EIATTR_CUDA_API_VERSION
	.align		4
        /*0000*/ 	.byte	0x04, 0x37
        /*0002*/ 	.short	(.L_690 - .L_689)
.L_689:
        /*0004*/ 	.word	0x00000082


	//----- nvinfo : EIATTR_KPARAM_INFO
	.align		4
.L_690:
        /*0008*/ 	.byte	0x04, 0x17
        /*000a*/ 	.short	(.L_692 - .L_691)
.L_691:
        /*000c*/ 	.word	0x00000000
        /*0010*/ 	.short	0x0000
        /*0012*/ 	.short	0x0070
        /*0014*/ 	.byte	0x00, 0xf0, 0x01, 0x2e


	//----- nvinfo : EIATTR_SPARSE_MMA_MASK
	.align		4
.L_692:
        /*0018*/ 	.byte	0x03, 0x50
        /*001a*/ 	.short	0x0000


	//----- nvinfo : EIATTR_MAXREG_COUNT
	.align		4
        /*001c*/ 	.byte	0x03, 0x1b
        /*001e*/ 	.short	0x00a8


	//----- nvinfo : EIATTR_NUM_BARRIERS
	.align		4
        /*0020*/ 	.byte	0x02, 0x4c
        /*0022*/ 	.byte	0x10
	.zero		1


	//----- nvinfo : EIATTR_EXTERNS
	.align		4
        /*0024*/ 	.byte	0x04, 0x0f
        /*0026*/ 	.short	(.L_694 - .L_693)


	//   ....[0]....
	.align		4
.L_693:
        /*0028*/ 	.word	index@(__assertfail)


	//----- nvinfo : EIATTR_ANNOTATIONS
	.align		4
.L_694:
        /*002c*/ 	.byte	0x04, 0x55
        /*002e*/ 	.short	(.L_696 - .L_695)


	//   ....[0]....
.L_695:
        /* <DEDUP_REMOVED lines=24> */


	//----- nvinfo : EIATTR_MERCURY_ISA_VERSION
	.align		4
.L_696:
        /*0198*/ 	.byte	0x03, 0x5f
        /*019a*/ 	.short	0x0101


	//----- nvinfo : EIATTR_UNUSED_LOAD_BYTE_OFFSET
	.align		4
        /*019c*/ 	.byte	0x04, 0x44
        /*019e*/ 	.short	(.L_698 - .L_697)


	//   ....[0]....
.L_697:
        /*01a0*/ 	.word	0x00000960
        /*01a4*/ 	.word	0x0000fff0


	//   ....[1]....
        /*01a8*/ 	.word	0x00009740
        /*01ac*/ 	.word	0x0000fff0


	//----- nvinfo : EIATTR_INT_WARP_WIDE_INSTR_OFFSETS
	.align		4
.L_698:
        /*01b0*/ 	.byte	0x04, 0x31
        /*01b2*/ 	.short	(.L_700 - .L_699)


	//   ....[0]....
.L_699:
        /*01b4*/ 	.word	0x000000c0


	//   ....[1]....
        /*01b8*/ 	.word	0x000000d0


	//   ....[2]....
        /*01bc*/ 	.word	0x000000e0


	//   ....[3]....
        /*01c0*/ 	.word	0x00000180


	//   ....[4]....
        /*01c4*/ 	.word	0x0000f570


	//   ....[5]....
        /*01c8*/ 	.word	0x0000f600


	//   ....[6]....
        /*01cc*/ 	.word	0x000138d0


	//   ....[7]....
        /*01d0*/ 	.word	0x00013960


	//----- nvinfo : EIATTR_COOP_GROUP_MASK_REGIDS
	.align		4
.L_700:
        /*01d4*/ 	.byte	0x04, 0x29
        /*01d6*/ 	.short	(.L_702 - .L_701)


	//   ....[0]....
.L_701:
        /*01d8*/ 	.word	0xffffffff


	//   ....[1]....
        /*01dc*/ 	.word	0xffffffff


	//   ....[2]....
        /*01e0*/ 	.word	0xffffffff


	//   ....[3]....
        /*01e4*/ 	.word	0xffffffff


	//   ....[4]....
        /*01e8*/ 	.word	0xffffffff


	//   ....[5]....
        /*01ec*/ 	.word	0xffffffff


	//   ....[6]....
        /*01f0*/ 	.word	0xffffffff


	//   ....[7]....
        /*01f4*/ 	.word	0xffffffff


	//   ....[8]....
        /*01f8*/ 	.word	0xffffffff


	//   ....[9]....
        /*01fc*/ 	.word	0xffffffff


	//   ....[10]....
        /*0200*/ 	.word	0xffffffff


	//   ....[11]....
        /*0204*/ 	.word	0xffffffff


	//   ....[12]....
        /*0208*/ 	.word	0xffffffff


	//   ....[13]....
        /*020c*/ 	.word	0xffffffff


	//   ....[14]....
        /*0210*/ 	.word	0xffffffff


	//   ....[15]....
        /*0214*/ 	.word	0xffffffff


	//   ....[16]....
        /*0218*/ 	.word	0xffffffff


	//   ....[17]....
        /*021c*/ 	.word	0xffffffff


	//   ....[18]....
        /*0220*/ 	.word	0xffffffff


	//   ....[19]....
        /*0224*/ 	.word	0xffffffff


	//   ....[20]....
        /*0228*/ 	.word	0xffffffff


	//   ....[21]....
        /*022c*/ 	.word	0xffffffff


	//   ....[22]....
        /*0230*/ 	.word	0xffffffff


	//   ....[23]....
        /*0234*/ 	.word	0xffffffff


	//   ....[24]....
        /*0238*/ 	.word	0xffffffff


	//   ....[25]....
        /*023c*/ 	.word	0xffffffff


	//   ....[26]....
        /*0240*/ 	.word	0xffffffff


	//   ....[27]....
        /*0244*/ 	.word	0xffffffff


	//   ....[28]....
        /*0248*/ 	.word	0xffffffff


	//   ....[29]....
        /*024c*/ 	.word	0xffffffff


	//   ....[30]....
        /*0250*/ 	.word	0xffffffff


	//   ....[31]....
        /*0254*/ 	.word	0xffffffff


	//   ....[32]....
        /*0258*/ 	.word	0xffffffff


	//   ....[33]....
        /*025c*/ 	.word	0xffffffff


	//   ....[34]....
        /*0260*/ 	.word	0xffffffff


	//   ....[35]....
        /*0264*/ 	.word	0xffffffff


	//   ....[36]....
        /*0268*/ 	.word	0xffffffff


	//   ....[37]....
        /*026c*/ 	.word	0xffffffff


	//   ....[38]....
        /*0270*/ 	.word	0xffffffff


	//   ....[39]....
        /*0274*/ 	.word	0xffffffff


	//   ....[40]....
        /*0278*/ 	.word	0xffffffff


	//   ....[41]....
        /*027c*/ 	.word	0xffffffff


	//   ....[42]....
        /*0280*/ 	.word	0xffffffff


	//   ....[43]....
        /*0284*/ 	.word	0xffffffff


	//   ....[44]....
        /*0288*/ 	.word	0xffffffff


	//   ....[45]....
        /*028c*/ 	.word	0xffffffff


	//   ....[46]....
        /*0290*/ 	.word	0xffffffff


	//   ....[47]....
        /*0294*/ 	.word	0xffffffff


	//   ....[48]....
        /*0298*/ 	.word	0xffffffff


	//   ....[49]....
        /*029c*/ 	.word	0xffffffff


	//   ....[50]....
        /*02a0*/ 	.word	0xffffffff


	//   ....[51]....
        /*02a4*/ 	.word	0xffffffff


	//   ....[52]....
        /*02a8*/ 	.word	0xffffffff


	//   ....[53]....
        /*02ac*/ 	.word	0xffffffff


	//   ....[54]....
        /*02b0*/ 	.word	0xffffffff


	//   ....[55]....
        /*02b4*/ 	.word	0xffffffff


	//   ....[56]....
        /*02b8*/ 	.word	0xffffffff


	//   ....[57]....
        /*02bc*/ 	.word	0xffffffff


	//   ....[58]....
        /*02c0*/ 	.word	0xffffffff


	//   ....[59]....
        /*02c4*/ 	.word	0xffffffff


	//   ....[60]....
        /*02c8*/ 	.word	0xffffffff


	//   ....[61]....
        /*02cc*/ 	.word	0xffffffff


	//   ....[62]....
        /*02d0*/ 	.word	0xffffffff


	//   ....[63]....
        /*02d4*/ 	.word	0xffffffff


	//   ....[64]....
        /*02d8*/ 	.word	0xffffffff


	//   ....[65]....
        /*02dc*/ 	.word	0xffffffff


	//   ....[66]....
        /*02e0*/ 	.word	0xffffffff


	//   ....[67]....
        /*02e4*/ 	.word	0xffffffff


	//   ....[68]....
        /*02e8*/ 	.word	0xffffffff


	//   ....[69]....
        /*02ec*/ 	.word	0xffffffff


	//   ....[70]....
        /*02f0*/ 	.word	0xffffffff


	//   ....[71]....
        /*02f4*/ 	.word	0xffffffff


	//   ....[72]....
        /*02f8*/ 	.word	0xffffffff


	//   ....[73]....
        /*02fc*/ 	.word	0xffffffff


	//   ....[74]....
        /*0300*/ 	.word	0xffffffff


	//   ....[75]....
        /*0304*/ 	.word	0xffffffff


	//   ....[76]....
        /*0308*/ 	.word	0xffffffff


	//   ....[77]....
        /*030c*/ 	.word	0xffffffff


	//   ....[78]....
        /*0310*/ 	.word	0xffffffff


	//   ....[79]....
        /*0314*/ 	.word	0xffffffff


	//   ....[80]....
        /*0318*/ 	.word	0xffffffff


	//   ....[81]....
        /*031c*/ 	.word	0xffffffff


	//   ....[82]....
        /*0320*/ 	.word	0xffffffff


	//   ....[83]....
        /*0324*/ 	.word	0xffffffff


	//   ....[84]....
        /*0328*/ 	.word	0xffffffff


	//   ....[85]....
        /*032c*/ 	.word	0xffffffff


	//   ....[86]....
        /*0330*/ 	.word	0xffffffff


	//   ....[87]....
        /*0334*/ 	.word	0xffffffff


	//   ....[88]....
        /*0338*/ 	.word	0xffffffff


	//   ....[89]....
        /*033c*/ 	.word	0xffffffff


	//   ....[90]....
        /*0340*/ 	.word	0xffffffff


	//   ....[91]....
        /*0344*/ 	.word	0xffffffff


	//   ....[92]....
        /*0348*/ 	.word	0xffffffff


	//   ....[93]....
        /*034c*/ 	.word	0xffffffff


	//   ....[94]....
        /*0350*/ 	.word	0xffffffff


	//   ....[95]....
        /*0354*/ 	.word	0xffffffff


	//   ....[96]....
        /*0358*/ 	.word	0xffffffff


	//   ....[97]....
        /*035c*/ 	.word	0xffffffff


	//   ....[98]....
        /*0360*/ 	.word	0xffffffff


	//   ....[99]....
        /*0364*/ 	.word	0xffffffff


	//   ....[100]....
        /*0368*/ 	.word	0xffffffff


	//   ....[101]....
        /*036c*/ 	.word	0xffffffff


	//   ....[102]....
        /*0370*/ 	.word	0xffffffff


	//   ....[103]....
        /*0374*/ 	.word	0xffffffff


	//   ....[104]....
        /*0378*/ 	.word	0xffffffff


	//   ....[105]....
        /*037c*/ 	.word	0xffffffff


	//   ....[106]....
        /*0380*/ 	.word	0xffffffff


	//   ....[107]....
        /*0384*/ 	.word	0xffffffff


	//   ....[108]....
        /*0388*/ 	.word	0xffffffff


	//   ....[109]....
        /*038c*/ 	.word	0xffffffff


	//   ....[110]....
        /*0390*/ 	.word	0xffffffff


	//   ....[111]....
        /*0394*/ 	.word	0xffffffff


	//   ....[112]....
        /*0398*/ 	.word	0xffffffff


	//   ....[113]....
        /*039c*/ 	.word	0xffffffff


	//   ....[114]....
        /*03a0*/ 	.word	0xffffffff


	//   ....[115]....
        /*03a4*/ 	.word	0xffffffff


	//   ....[116]....
        /*03a8*/ 	.word	0xffffffff


	//   ....[117]....
        /*03ac*/ 	.word	0xffffffff


	//   ....[118]....
        /*03b0*/ 	.word	0xffffffff


	//   ....[119]....
        /*03b4*/ 	.word	0xffffffff


	//   ....[120]....
        /*03b8*/ 	.word	0xffffffff


	//   ....[121]....
        /*03bc*/ 	.word	0xffffffff


	//   ....[122]....
        /*03c0*/ 	.word	0xffffffff


	//   ....[123]....
        /*03c4*/ 	.word	0xffffffff


	//   ....[124]....
        /*03c8*/ 	.word	0xffffffff


	//   ....[125]....
        /*03cc*/ 	.word	0x0500000f


	//   ....[126]....
        /*03d0*/ 	.word	0x0500000f


	//   ....[127]....
        /*03d4*/ 	.word	0x0500000f


	//   ....[128]....
        /*03d8*/ 	.word	0x0500000f


	//   ....[129]....
        /*03dc*/ 	.word	0x0500000f


	//   ....[130]....
        /*03e0*/ 	.word	0x0500000f


	//   ....[131]....
        /*03e4*/ 	.word	0x0500000f


	//   ....[132]....
        /*03e8*/ 	.word	0x0500000f


	//   ....[133]....
        /*03ec*/ 	.word	0x0500000f


	//   ....[134]....
        /*03f0*/ 	.word	0x0500000f


	//   ....[135]....
        /*03f4*/ 	.word	0x0500000f


	//   ....[136]....
        /*03f8*/ 	.word	0x0500000f


	//   ....[137]....
        /*03fc*/ 	.word	0x0500000f


	//   ....[138]....
        /*0400*/ 	.word	0x0500000f


	//   ....[139]....
        /*0404*/ 	.word	0x0500000f


	//   ....[140]....
        /*0408*/ 	.word	0x0500000f


	//   ....[141]....
        /*040c*/ 	.word	0x0500000f


	//   ....[142]....
        /*0410*/ 	.word	0x0500000f


	//   ....[143]....
        /*0414*/ 	.word	0x0500000f


	//   ....[144]....
        /*0418*/ 	.word	0x0500000f


	//   ....[145]....
        /*041c*/ 	.word	0x0500000f


	//   ....[146]....
        /*0420*/ 	.word	0x0500000f


	//   ....[147]....
        /*0424*/ 	.word	0x0500000f


	//   ....[148]....
        /*0428*/ 	.word	0x0500000f


	//   ....[149]....
        /*042c*/ 	.word	0x0500000f


	//   ....[150]....
        /*0430*/ 	.word	0x0500000f


	//   ....[151]....
        /*0434*/ 	.word	0x0500000f


	//   ....[152]....
        /*0438*/ 	.word	0x0500000f


	//   ....[153]....
        /*043c*/ 	.word	0x0500000f


	//   ....[154]....
        /*0440*/ 	.word	0x0500000f


	//   ....[155]....
        /*0444*/ 	.word	0x0500000f


	//   ....[156]....
        /*0448*/ 	.word	0x0500000f


	//   ....[157]....
        /*044c*/ 	.word	0x0500000f


	//   ....[158]....
        /*0450*/ 	.word	0x0500000f


	//   ....[159]....
        /*0454*/ 	.word	0x0500000f


	//   ....[160]....
        /*0458*/ 	.word	0x0500000f


	//   ....[161]....
        /*045c*/ 	.word	0x0500000f


	//   ....[162]....
        /*0460*/ 	.word	0x0500000f


	//   ....[163]....
        /*0464*/ 	.word	0x0500000f


	//   ....[164]....
        /*0468*/ 	.word	0x0500000f


	//   ....[165]....
        /*046c*/ 	.word	0x0500000f


	//   ....[166]....
        /*0470*/ 	.word	0x0500000f


	//   ....[167]....
        /*0474*/ 	.word	0x0500000f


	//   ....[168]....
        /*0478*/ 	.word	0x0500000f


	//   ....[169]....
        /*047c*/ 	.word	0x0500000f


	//   ....[170]....
        /*0480*/ 	.word	0x0500000f


	//   ....[171]....
        /*0484*/ 	.word	0x0500000f


	//   ....[172]....
        /*0488*/ 	.word	0x0500000f


	//   ....[173]....
        /*048c*/ 	.word	0x0500000f


	//   ....[174]....
        /*0490*/ 	.word	0x0500000f


	//   ....[175]....
        /*0494*/ 	.word	0x0500000f


	//   ....[176]....
        /*0498*/ 	.word	0x0500000f


	//   ....[177]....
        /*049c*/ 	.word	0x0500000f


	//   ....[178]....
        /*04a0*/ 	.word	0x0500000f


	//   ....[179]....
        /*04a4*/ 	.word	0x0500000f


	//   ....[180]....
        /*04a8*/ 	.word	0x0500000f


	//   ....[181]....
        /*04ac*/ 	.word	0x0500000f


	//   ....[182]....
        /*04b0*/ 	.word	0x0500000f


	//   ....[183]....
        /*04b4*/ 	.word	0x0500000f


	//   ....[184]....
        /*04b8*/ 	.word	0x0500000f


	//   ....[185]....
        /*04bc*/ 	.word	0x0500000f


	//   ....[186]....
        /*04c0*/ 	.word	0x0500000f


	//   ....[187]....
        /*04c4*/ 	.word	0x0500000f


	//   ....[188]....
        /*04c8*/ 	.word	0x0500000f


	//   ....[189]....
        /*04cc*/ 	.word	0x0500000f


	//   ....[190]....
        /*04d0*/ 	.word	0x0500000f


	//   ....[191]....
        /*04d4*/ 	.word	0x0500000f


	//   ....[192]....
        /*04d8*/ 	.word	0x0500000f


	//----- nvinfo : EIATTR_COOP_GROUP_INSTR_OFFSETS
	.align		4
.L_702:
        /*04dc*/ 	.byte	0x04, 0x28
        /*04de*/ 	.short	(.L_704 - .L_703)


	//   ....[0]....
.L_703:
        /*04e0*/ 	.word	0x00000080


	//   ....[1]....
        /*04e4*/ 	.word	0x00000090


	//   ....[2]....
        /*04e8*/ 	.word	0x000002b0


	//   ....[3]....
        /*04ec*/ 	.word	0x00000410


	//   ....[4]....
        /*04f0*/ 	.word	0x00000530


	//   ....[5]....
        /*04f4*/ 	.word	0x00000690


	//   ....[6]....
        /*04f8*/ 	.word	0x00001dd0


	//   ....[7]....
        /*04fc*/ 	.word	0x00003b10


	//   ....[8]....
        /*0500*/ 	.word	0x000042c0


	//   ....[9]....
        /*0504*/ 	.word	0x00005730


	//   ....[10]....
        /*0508*/ 	.word	0x000057a0


	//   ....[11]....
        /*050c*/ 	.word	0x00005970


	//   ....[12]....
        /*0510*/ 	.word	0x00005a50


	//   ....[13]....
        /*0514*/ 	.word	0x000061a0


	//   ....[14]....
        /*0518*/ 	.word	0x00006710


	//   ....[15]....
        /*051c*/ 	.word	0x000078a0


	//   ....[16]....
        /*0520*/ 	.word	0x000078c0


	//   ....[17]....
        /*0524*/ 	.word	0x00007d40


	//   ....[18]....
        /*0528*/ 	.word	0x00007f10


	//   ....[19]....
        /*052c*/ 	.word	0x00008ba0


	//   ....[20]....
        /*0530*/ 	.word	0x00008c50


	//   ....[21]....
        /*0534*/ 	.word	0x00008c80


	//   ....[22]....
        /*0538*/ 	.word	0x00008ce0


	//   ....[23]....
        /*053c*/ 	.word	0x00008d10


	//   ....[24]....
        /*0540*/ 	.word	0x0000a4d0


	//   ....[25]....
        /*0544*/ 	.word	0x0000a880


	//   ....[26]....
        /*0548*/ 	.word	0x0000a890


	//   ....[27]....
        /*054c*/ 	.word	0x0000a8a0


	//   ....[28]....
        /*0550*/ 	.word	0x0000a8b0


	//   ....[29]....
        /*0554*/ 	.word	0x0000b510


	//   ....[30]....
        /*0558*/ 	.word	0x0000b540


	//   ....[31]....
        /*055c*/ 	.word	0x0000b7f0


	//   ....[32]....
        /*0560*/ 	.word	0x0000b810


	//   ....[33]....
        /*0564*/ 	.word	0x0000c010


	//   ....[34]....
        /*0568*/ 	.word	0x0000c040


	//   ....[35]....
        /*056c*/ 	.word	0x0000c890


	//   ....[36]....
        /*0570*/ 	.word	0x0000c8b0


	//   ....[37]....
        /*0574*/ 	.word	0x0000db90


	//   ....[38]....
        /*0578*/ 	.word	0x0000dbc0


	//   ....[39]....
        /*057c*/ 	.word	0x0000de00


	//   ....[40]....
        /*0580*/ 	.word	0x0000de20


	//   ....[41]....
        /*0584*/ 	.word	0x0000e0e0


	//   ....[42]....
        /*0588*/ 	.word	0x0000e2d0


	//   ....[43]....
        /*058c*/ 	.word	0x0000e300


	//   ....[44]....
        /*0590*/ 	.word	0x0000e330


	//   ....[45]....
        /*0594*/ 	.word	0x0000e360


	//   ....[46]....
        /*0598*/ 	.word	0x0000e390


	//   ....[47]....
        /*059c*/ 	.word	0x0000e3c0


	//   ....[48]....
        /*05a0*/ 	.word	0x0000e530


	//   ....[49]....
        /*05a4*/ 	.word	0x0000e560


	//   ....[50]....
        /*05a8*/ 	.word	0x0000e590


	//   ....[51]....
        /*05ac*/ 	.word	0x0000e5c0


	//   ....[52]....
        /*05b0*/ 	.word	0x0000e5f0


	//   ....[53]....
        /*05b4*/ 	.word	0x0000e620


	//   ....[54]....
        /*05b8*/ 	.word	0x0000e6b0


	//   ....[55]....
        /*05bc*/ 	.word	0x0000e6e0


	//   ....[56]....
        /*05c0*/ 	.word	0x0000e6f0


	//   ....[57]....
        /*05c4*/ 	.word	0x0000e780


	//   ....[58]....
        /*05c8*/ 	.word	0x00010390


	//   ....[59]....
        /*05cc*/ 	.word	0x000103b0


	//   ....[60]....
        /*05d0*/ 	.word	0x00010440


	//   ....[61]....
        /*05d4*/ 	.word	0x00010460


	//   ....[62]....
        /*05d8*/ 	.word	0x000104e0


	//   ....[63]....
        /*05dc*/ 	.word	0x00010500


	//   ....[64]....
        /*05e0*/ 	.word	0x00010510


	//   ....[65]....
        /*05e4*/ 	.word	0x00010520


	//   ....[66]....
        /*05e8*/ 	.word	0x00010ca0


	//   ....[67]....
        /*05ec*/ 	.word	0x00010ce0


	//   ....[68]....
        /*05f0*/ 	.word	0x00010da0


	//   ....[69]....
        /*05f4*/ 	.word	0x00010dc0


	//   ....[70]....
        /*05f8*/ 	.word	0x00010e60


	//   ....[71]....
        /*05fc*/ 	.word	0x00010e80


	//   ....[72]....
        /*0600*/ 	.word	0x00010e90


	//   ....[73]....
        /*0604*/ 	.word	0x00010f10


	//   ....[74]....
        /*0608*/ 	.word	0x00011770


	//   ....[75]....
        /*060c*/ 	.word	0x00011790


	//   ....[76]....
        /*0610*/ 	.word	0x00011930


	//   ....[77]....
        /*0614*/ 	.word	0x00011960


	//   ....[78]....
        /*0618*/ 	.word	0x00011a70


	//   ....[79]....
        /*061c*/ 	.word	0x00011a80


	//   ....[80]....
        /*0620*/ 	.word	0x00011ab0


	//   ....[81]....
        /*0624*/ 	.word	0x00011ac0


	//   ....[82]....
        /*0628*/ 	.word	0x000120d0


	//   ....[83]....
        /*062c*/ 	.word	0x00012100


	//   ....[84]....
        /*0630*/ 	.word	0x000122f0


	//   ....[85]....
        /*0634*/ 	.word	0x00012330


	//   ....[86]....
        /*0638*/ 	.word	0x00012340


	//   ....[87]....
        /*063c*/ 	.word	0x00012350


	//   ....[88]....
        /*0640*/ 	.word	0x000124a0


	//   ....[89]....
        /*0644*/ 	.word	0x000125f0


	//   ....[90]....
        /*0648*/ 	.word	0x00012e00


	//   ....[91]....
        /*064c*/ 	.word	0x00012e20


	//   ....[92]....
        /*0650*/ 	.word	0x00012e70


	//   ....[93]....
        /*0654*/ 	.word	0x00012e80


	//   ....[94]....
        /*0658*/ 	.word	0x00012ec0


	//   ....[95]....
        /*065c*/ 	.word	0x00012ed0


	//   ....[96]....
        /*0660*/ 	.word	0x00012ee0


	//   ....[97]....
        /*0664*/ 	.word	0x00012f20


	//   ....[98]....
        /*0668*/ 	.word	0x00013220


	//   ....[99]....
        /*066c*/ 	.word	0x00013260


	//   ....[100]....
        /*0670*/ 	.word	0x00013280


	//   ....[101]....
        /*0674*/ 	.word	0x000132a0


	//   ....[102]....
        /*0678*/ 	.word	0x000132d0


	//   ....[103]....
        /*067c*/ 	.word	0x000132f0


	//   ....[104]....
        /*0680*/ 	.word	0x000133f0


	//   ....[105]....
        /*0684*/ 	.word	0x00013540


	//   ....[106]....
        /*0688*/ 	.word	0x00013b80


	//   ....[107]....
        /*068c*/ 	.word	0x00013bb0


	//   ....[108]....
        /*0690*/ 	.word	0x00013c10


	//   ....[109]....
        /*0694*/ 	.word	0x00013c40


	//   ....[110]....
        /*0698*/ 	.word	0x00013c70


	//   ....[111]....
        /*069c*/ 	.word	0x00013ca0


	//   ....[112]....
        /*06a0*/ 	.word	0x00013cd0


	//   ....[113]....
        /*06a4*/ 	.word	0x00013d00


	//   ....[114]....
        /*06a8*/ 	.word	0x00013ea0


	//   ....[115]....
        /*06ac*/ 	.word	0x00013ed0


	//   ....[116]....
        /*06b0*/ 	.word	0x00013f00


	//   ....[117]....
        /*06b4*/ 	.word	0x00013f30


	//   ....[118]....
        /*06b8*/ 	.word	0x00013f60


	//   ....[119]....
        /*06bc*/ 	.word	0x00013f90


	//   ....[120]....
        /*06c0*/ 	.word	0x00014050


	//   ....[121]....
        /*06c4*/ 	.word	0x00014070


	//   ....[122]....
        /*06c8*/ 	.word	0x00014080


	//   ....[123]....
        /*06cc*/ 	.word	0x000140e0


	//   ....[124]....
        /*06d0*/ 	.word	0x00014700


	//   ....[125]....
        /*06d4*/ 	.word	0x00014c30


	//   ....[126]....
        /*06d8*/ 	.word	0x00014d20


	//   ....[127]....
        /*06dc*/ 	.word	0x00014dc0


	//   ....[128]....
        /*06e0*/ 	.word	0x00014e20


	//   ....[129]....
        /*06e4*/ 	.word	0x00014f10


	//   ....[130]....
        /*06e8*/ 	.word	0x00014f80


	//   ....[131]....
        /*06ec*/ 	.word	0x00015070


	//   ....[132]....
        /*06f0*/ 	.word	0x000150e0


	//   ....[133]....
        /*06f4*/ 	.word	0x00015180


	//   ....[134]....
        /*06f8*/ 	.word	0x00015280


	//   ....[135]....
        /*06fc*/ 	.word	0x00015310


	//   ....[136]....
        /*0700*/ 	.word	0x00015370


	//   ....[137]....
        /*0704*/ 	.word	0x00015460


	//   ....[138]....
        /*0708*/ 	.word	0x000154e0


	//   ....[139]....
        /*070c*/ 	.word	0x000155e0


	//   ....[140]....
        /*0710*/ 	.word	0x00015650


	//   ....[141]....
        /*0714*/ 	.word	0x00015730


	//   ....[142]....
        /*0718*/ 	.word	0x00015a40


	//   ....[143]....
        /*071c*/ 	.word	0x00015b00


	//   ....[144]....
        /*0720*/ 	.word	0x00015d70


	//   ....[145]....
        /*0724*/ 	.word	0x00015dc0


	//   ....[146]....
        /*0728*/ 	.word	0x00015fd0


	//   ....[147]....
        /*072c*/ 	.word	0x00016020


	//   ....[148]....
        /*0730*/ 	.word	0x000161d0


	//   ....[149]....
        /*0734*/ 	.word	0x00016220


	//   ....[150]....
        /*0738*/ 	.word	0x00016360


	//   ....[151]....
        /*073c*/ 	.word	0x00016460


	//   ....[152]....
        /*0740*/ 	.word	0x000166d0


	//   ....[153]....
        /*0744*/ 	.word	0x00016720


	//   ....[154]....
        /*0748*/ 	.word	0x000168f0


	//   ....[155]....
        /*074c*/ 	.word	0x00016940


	//   ....[156]....
        /*0750*/ 	.word	0x00016b10


	//   ....[157]....
        /*0754*/ 	.word	0x00016b60


	//   ....[158]....
        /*0758*/ 	.word	0x00016c50


	//   ....[159]....
        /*075c*/ 	.word	0x00016cf0


	//   ....[160]....
        /*0760*/ 	.word	0x00016d50


	//   ....[161]....
        /*0764*/ 	.word	0x00016e00


	//   ....[162]....
        /*0768*/ 	.word	0x00016e60


	//   ....[163]....
        /*076c*/ 	.word	0x00016f10


	//   ....[164]....
        /*0770*/ 	.word	0x00016f70


	//   ....[165]....
        /*0774*/ 	.word	0x00017020


	//   ....[166]....
        /*0778*/ 	.word	0x00017110


	//   ....[167]....
        /*077c*/ 	.word	0x000171f0


	//   ....[168]....
        /*0780*/ 	.word	0x00017300


	//   ....[169]....
        /*0784*/ 	.word	0x00017400


	//   ....[170]....
        /*0788*/ 	.word	0x00017530


	//   ....[171]....
        /*078c*/ 	.word	0x00017610


	//   ....[172]....
        /*0790*/ 	.word	0x00017710


	//   ....[173]....
        /*0794*/ 	.word	0x000177f0


	//   ....[174]....
        /*0798*/ 	.word	0x00017880


	//   ....[175]....
        /*079c*/ 	.word	0x00017920


	//   ....[176]....
        /*07a0*/ 	.word	0x00017aa0


	//   ....[177]....
        /*07a4*/ 	.word	0x00017b10


	//   ....[178]....
        /*07a8*/ 	.word	0x00017b80


	//   ....[179]....
        /*07ac*/ 	.word	0x00017bf0


	//   ....[180]....
        /*07b0*/ 	.word	0x00017c60


	//   ....[181]....
        /*07b4*/ 	.word	0x00017ce0


	//   ....[182]....
        /*07b8*/ 	.word	0x00017d60


	//   ....[183]....
        /*07bc*/ 	.word	0x00017df0


	//   ....[184]....
        /*07c0*/ 	.word	0x00017e60


	//   ....[185]....
        /*07c4*/ 	.word	0x00017ed0


	//   ....[186]....
        /*07c8*/ 	.word	0x00017f40


	//   ....[187]....
        /*07cc*/ 	.word	0x00017fc0


	//   ....[188]....
        /*07d0*/ 	.word	0x00018030


	//   ....[189]....
        /*07d4*/ 	.word	0x000180d0


	//   ....[190]....
        /*07d8*/ 	.word	0x00018120


	//   ....[191]....
        /*07dc*/ 	.word	0x000181b0


	//   ....[192]....
        /*07e0*/ 	.word	0x000182e0


	//----- nvinfo : EIATTR_REG_RECONFIG
	.align		4
.L_704:
        /*07e4*/ 	.byte	0x01, 0x54
	.zero		2


	//----- nvinfo : EIATTR_SYSCALL_OFFSETS
	.align		4
        /*07e8*/ 	.byte	0x04, 0x46
        /*07ea*/ 	.short	(.L_706 - .L_705)


	//   ....[0]....
.L_705:
        /*07ec*/ 	.word	0x00003cd0


	//   ....[1]....
        /*07f0*/ 	.word	0x0000f760


	//   ....[2]....
        /*07f4*/ 	.word	0x0000f8b0


	//   ....[3]....
        /*07f8*/ 	.word	0x0000f9a0


	//   ....[4]....
        /*07fc*/ 	.word	0x000108c0


	//   ....[5]....
        /*0800*/ 	.word	0x00011190


	//----- nvinfo : EIATTR_MBARRIER_INSTR_OFFSETS
	.align		4
.L_706:
        /*0804*/ 	.byte	0x04, 0x39
        /*0806*/ 	.short	(.L_708 - .L_707)


	//   ....[0]....
.L_707:
        /*0808*/ 	.word	0x00000190
        /*080c*/ 	.word	0x000000ff
        /*0810*/ 	.word	0x00038800
        /*0814*/ 	.short	0x0100
        /*0816*/ 	.byte	0x08
	.zero		1


	//   ....[1]....
        /*0818*/ 	.word	0x000001a0
        /*081c*/ 	.word	0x000000ff
        /*0820*/ 	.word	0x00038810
        /*0824*/ 	.short	0x0100
        /*0826*/ 	.byte	0x08
	.zero		1


	//   ....[2]....
        /*0828*/ 	.word	0x000001b0
        /*082c*/ 	.word	0x000000ff
        /*0830*/ 	.word	0x00038820
        /*0834*/ 	.short	0x0100
        /*0836*/ 	.byte	0x08
	.zero		1


	//   ....[3]....
        /*0838*/ 	.word	0x00000260
        /*083c*/ 	.word	0x000000ff
        /*0840*/ 	.word	0x00038830
        /*0844*/ 	.short	0x0100
        /*0846*/ 	.byte	0x06
	.zero		1


	//   ....[4]....
        /*0848*/ 	.word	0x00000270
        /*084c*/ 	.word	0x000000ff
        /*0850*/ 	.word	0x00038840
        /*0854*/ 	.short	0x0100
        /*0856*/ 	.byte	0x06
	.zero		1


	//   ....[5]....
        /*0858*/ 	.word	0x00000280
        /*085c*/ 	.word	0x000000ff
        /*0860*/ 	.word	0x00038838
        /*0864*/ 	.short	0x0100
        /*0866*/ 	.byte	0x06
	.zero		1


	//   ....[6]....
        /*0868*/ 	.word	0x00000290
        /*086c*/ 	.word	0x000000ff
        /*0870*/ 	.word	0x00038848
        /*0874*/ 	.short	0x0100
        /*0876*/ 	.byte	0x06
	.zero		1


	//   ....[7]....
        /*0878*/ 	.word	0x000003c0
        /*087c*/ 	.word	0x000000ff
        /*0880*/ 	.word	0x00038850
        /*0884*/ 	.short	0x0100
        /*0886*/ 	.byte	0x08
	.zero		1


	//   ....[8]....
        /*0888*/ 	.word	0x000003d0
        /*088c*/ 	.word	0x000000ff
        /*0890*/ 	.word	0x00038860
        /*0894*/ 	.short	0x0100
        /*0896*/ 	.byte	0x08
	.zero		1


	//   ....[9]....
        /*0898*/ 	.word	0x000003e0
        /*089c*/ 	.word	0x000000ff
        /*08a0*/ 	.word	0x00038858
        /*08a4*/ 	.short	0x0100
        /*08a6*/ 	.byte	0x08
	.zero		1


	//   ....[10]....
        /*08a8*/ 	.word	0x000003f0
        /*08ac*/ 	.word	0x000000ff
        /*08b0*/ 	.word	0x00038868
        /*08b4*/ 	.short	0x0100
        /*08b6*/ 	.byte	0x08
	.zero		1


	//   ....[11]....
        /*08b8*/ 	.word	0x000004e0
        /*08bc*/ 	.word	0x000000ff
        /*08c0*/ 	.word	0x00038870
        /*08c4*/ 	.short	0x0100
        /*08c6*/ 	.byte	0x06
	.zero		1


	//   ....[12]....
        /*08c8*/ 	.word	0x000004f0
        /*08cc*/ 	.word	0x000000ff
        /*08d0*/ 	.word	0x00038880
        /*08d4*/ 	.short	0x0100
        /*08d6*/ 	.byte	0x06
	.zero		1


	//   ....[13]....
        /*08d8*/ 	.word	0x00000500
        /*08dc*/ 	.word	0x000000ff
        /*08e0*/ 	.word	0x00038878
        /*08e4*/ 	.short	0x0100
        /*08e6*/ 	.byte	0x06
	.zero		1


	//   ....[14]....
        /*08e8*/ 	.word	0x00000510
        /*08ec*/ 	.word	0x000000ff
        /*08f0*/ 	.word	0x00038888
        /*08f4*/ 	.short	0x0100
        /*08f6*/ 	.byte	0x06
	.zero		1


	//   ....[15]....
        /*08f8*/ 	.word	0x00000640
        /*08fc*/ 	.word	0x000000ff
        /*0900*/ 	.word	0x00038890
        /*0904*/ 	.short	0x0100
        /*0906*/ 	.byte	0x08
	.zero		1


	//   ....[16]....
        /*0908*/ 	.word	0x00000650
        /*090c*/ 	.word	0x000000ff
        /*0910*/ 	.word	0x000388a0
        /*0914*/ 	.short	0x0100
        /*0916*/ 	.byte	0x08
	.zero		1


	//   ....[17]....
        /*0918*/ 	.word	0x00000660
        /*091c*/ 	.word	0x000000ff
        /*0920*/ 	.word	0x00038898
        /*0924*/ 	.short	0x0100
        /*0926*/ 	.byte	0x08
	.zero		1


	//   ....[18]....
        /*0928*/ 	.word	0x00000670
        /*092c*/ 	.word	0x000000ff
        /*0930*/ 	.word	0x000388a8
        /*0934*/ 	.short	0x0100
        /*0936*/ 	.byte	0x08
	.zero		1


	//   ....[19]....
        /*0938*/ 	.word	0x000007b0
        /*093c*/ 	.word	0x000000ff
        /*0940*/ 	.word	0x000388b0
        /*0944*/ 	.short	0x0100
        /*0946*/ 	.byte	0x08
	.zero		1


	//   ....[20]....
        /*0948*/ 	.word	0x000007c0
        /*094c*/ 	.word	0x000000ff
        /*0950*/ 	.word	0x000388c0
        /*0954*/ 	.short	0x0100
        /*0956*/ 	.byte	0x08
	.zero		1


	//   ....[21]....
        /*0958*/ 	.word	0x000007d0
        /*095c*/ 	.word	0x000000ff
        /*0960*/ 	.word	0x000388b8
        /*0964*/ 	.short	0x0100
        /*0966*/ 	.byte	0x08
	.zero		1


	//   ....[22]....
        /*0968*/ 	.word	0x000007e0
        /*096c*/ 	.word	0x000000ff
        /*0970*/ 	.word	0x000388c8
        /*0974*/ 	.short	0x0100
        /*0976*/ 	.byte	0x08
	.zero		1


	//   ....[23]....
        /*0978*/ 	.word	0x000020b0
        /*097c*/ 	.word	0x000000ff
        /*0980*/ 	.word	0x00000000
        /*0984*/ 	.short	0x0101
        /*0986*/ 	.byte	0x06
	.zero		1


	//   ....[24]....
        /*0988*/ 	.word	0x00002ba0
        /*098c*/ 	.word	0x000000ff
        /*0990*/ 	.word	0x00000000
        /*0994*/ 	.short	0x0101
        /*0996*/ 	.byte	0x06
	.zero		1


	//   ....[25]....
        /*0998*/ 	.word	0x00003d80
        /*099c*/ 	.word	0x000000ff
        /*09a0*/ 	.word	0x00038800
        /*09a4*/ 	.short	0x010a
        /*09a6*/ 	.byte	0x29
	.zero		1


	//   ....[26]....
        /*09a8*/ 	.word	0x00003df0
        /*09ac*/ 	.word	0x00000007
        /*09b0*/ 	.word	0x00038830
        /*09b4*/ 	.short	0x010a
        /*09b6*/ 	.byte	0x3f
	.zero		1


	//   ....[27]....
        /*09b8*/ 	.word	0x00003e30
        /*09bc*/ 	.word	0x00000007
        /*09c0*/ 	.word	0x00038830
        /*09c4*/ 	.short	0x010a
        /*09c6*/ 	.byte	0x3f
	.zero		1


	//   ....[28]....
        /*09c8*/ 	.word	0x000040b0
        /*09cc*/ 	.word	0x000000ff
        /*09d0*/ 	.word	0x00038810
        /*09d4*/ 	.short	0x010a
        /*09d6*/ 	.byte	0x29
	.zero		1


	//   ....[29]....
        /*09d8*/ 	.word	0x000040f0
        /*09dc*/ 	.word	0x00000007
        /*09e0*/ 	.word	0x00038850
        /*09e4*/ 	.short	0x010a
        /*09e6*/ 	.byte	0x3f
	.zero		1


	//   ....[30]....
        /*09e8*/ 	.word	0x00004130
        /*09ec*/ 	.word	0x00000007
        /*09f0*/ 	.word	0x00038850
        /*09f4*/ 	.short	0x010a
        /*09f6*/ 	.byte	0x3f
	.zero		1


	//   ....[31]....
        /*09f8*/ 	.word	0x00005340
        /*09fc*/ 	.word	0x000000ff
        /*0a00*/ 	.word	0x00000000
        /*0a04*/ 	.short	0x0101
        /*0a06*/ 	.byte	0x05
	.zero		1


	//   ....[32]....
        /*0a08*/ 	.word	0x00006230
        /*0a0c*/ 	.word	0x000000ff
        /*0a10*/ 	.word	0x00000000
        /*0a14*/ 	.short	0x0101
        /*0a16*/ 	.byte	0x05
	.zero		1


	//   ....[33]....
        /*0a18*/ 	.word	0x00006330
        /*0a1c*/ 	.word	0x000000ff
        /*0a20*/ 	.word	0x00038830
        /*0a24*/ 	.short	0x010a
        /*0a26*/ 	.byte	0x05
	.zero		1


	//   ....[34]....
        /*0a28*/ 	.word	0x00006370
        /*0a2c*/ 	.word	0x000000ff
        /*0a30*/ 	.word	0x00038830
        /*0a34*/ 	.short	0x010a
        /*0a36*/ 	.byte	0x05
	.zero		1


	//   ....[35]....
        /*0a38*/ 	.word	0x00006550
        /*0a3c*/ 	.word	0x000000ff
        /*0a40*/ 	.word	0x00038850
        /*0a44*/ 	.short	0x010a
        /*0a46*/ 	.byte	0x05
	.zero		1


	//   ....[36]....
        /*0a48*/ 	.word	0x00006590
        /*0a4c*/ 	.word	0x000000ff
        /*0a50*/ 	.word	0x00038850
        /*0a54*/ 	.short	0x010a
        /*0a56*/ 	.byte	0x05
	.zero		1


	//   ....[37]....
        /*0a58*/ 	.word	0x000077b0
        /*0a5c*/ 	.word	0x000000ff
        /*0a60*/ 	.word	0x00000000
        /*0a64*/ 	.short	0x0101
        /*0a66*/ 	.byte	0x0a
	.zero		1


	//   ....[38]....
        /*0a68*/ 	.word	0x00008c30
        /*0a6c*/ 	.word	0x000000ff
        /*0a70*/ 	.word	0x00000000
        /*0a74*/ 	.short	0x0101
        /*0a76*/ 	.byte	0x05
	.zero		1


	//   ....[39]....
        /*0a78*/ 	.word	0x0000b530
        /*0a7c*/ 	.word	0x000000ff
        /*0a80*/ 	.word	0x00000000
        /*0a84*/ 	.short	0x0101
        /*0a86*/ 	.byte	0x07
	.zero		1


	//   ....[40]....
        /*0a88*/ 	.word	0x0000bf60
        /*0a8c*/ 	.word	0x000000ff
        /*0a90*/ 	.word	0x00000000
        /*0a94*/ 	.short	0x0101
        /*0a96*/ 	.byte	0x07
	.zero		1


	//   ....[41]....
        /*0a98*/ 	.word	0x00010160
        /*0a9c*/ 	.word	0x00000016
        /*0aa0*/ 	.word	0x00038840
        /*0aa4*/ 	.short	0x010a
        /*0aa6*/ 	.byte	0x3f
	.zero		1


	//   ....[42]....
        /*0aa8*/ 	.word	0x00010620
        /*0aac*/ 	.word	0x00000016
        /*0ab0*/ 	.word	0x00038830
        /*0ab4*/ 	.short	0x0107
        /*0ab6*/ 	.byte	0x3f
	.zero		1


	//   ....[43]....
        /*0ab8*/ 	.word	0x00010700
        /*0abc*/ 	.word	0x00000016
        /*0ac0*/ 	.word	0x00038830
        /*0ac4*/ 	.short	0x0101
        /*0ac6*/ 	.byte	0x3f
	.zero		1


	//   ....[44]....
        /*0ac8*/ 	.word	0x00010fd0
        /*0acc*/ 	.word	0x00000011
        /*0ad0*/ 	.word	0x00038800
        /*0ad4*/ 	.short	0x0107
        /*0ad6*/ 	.byte	0x3f
	.zero		1


	//   ....[45]....
        /*0ad8*/ 	.word	0x00011060
        /*0adc*/ 	.word	0x00000011
        /*0ae0*/ 	.word	0x00038800
        /*0ae4*/ 	.short	0x0101
        /*0ae6*/ 	.byte	0x3f
	.zero		1


	//   ....[46]....
        /*0ae8*/ 	.word	0x00011d60
        /*0aec*/ 	.word	0x00000011
        /*0af0*/ 	.word	0x00038810
        /*0af4*/ 	.short	0x0107
        /*0af6*/ 	.byte	0x3f
	.zero		1


	//   ....[47]....
        /*0af8*/ 	.word	0x00011e60
        /*0afc*/ 	.word	0x00000011
        /*0b00*/ 	.word	0x00038810
        /*0b04*/ 	.short	0x0101
        /*0b06*/ 	.byte	0x3f
	.zero		1


	//   ....[48]....
        /*0b08*/ 	.word	0x00011e80
        /*0b0c*/ 	.word	0x00000011
        /*0b10*/ 	.word	0x00038820
        /*0b14*/ 	.short	0x010a
        /*0b16*/ 	.byte	0x3f
	.zero		1


	//   ....[49]....
        /*0b18*/ 	.word	0x00011f10
        /*0b1c*/ 	.word	0x00000016
        /*0b20*/ 	.word	0x00038860
        /*0b24*/ 	.short	0x010a
        /*0b26*/ 	.byte	0x3f
	.zero		1


	//   ....[50]....
        /*0b28*/ 	.word	0x00012810
        /*0b2c*/ 	.word	0x00000016
        /*0b30*/ 	.word	0x00038850
        /*0b34*/ 	.short	0x0107
        /*0b36*/ 	.byte	0x3f
	.zero		1


	//   ....[51]....
        /*0b38*/ 	.word	0x000128e0
        /*0b3c*/ 	.word	0x00000016
        /*0b40*/ 	.word	0x00038850
        /*0b44*/ 	.short	0x0101
        /*0b46*/ 	.byte	0x3f
	.zero		1


	//   ....[52]....
        /*0b48*/ 	.word	0x00012c80
        /*0b4c*/ 	.word	0x00000006
        /*0b50*/ 	.word	0x00038840
        /*0b54*/ 	.short	0x010a
        /*0b56*/ 	.byte	0x3f
	.zero		1


	//   ....[53]....
        /*0b58*/ 	.word	0x00012fa0
        /*0b5c*/ 	.word	0x00000006
        /*0b60*/ 	.word	0x00038830
        /*0b64*/ 	.short	0x0107
        /*0b66*/ 	.byte	0x3f
	.zero		1


	//   ....[54]....
        /*0b68*/ 	.word	0x00013060
        /*0b6c*/ 	.word	0x00000006
        /*0b70*/ 	.word	0x00038830
        /*0b74*/ 	.short	0x0101
        /*0b76*/ 	.byte	0x3f
	.zero		1


	//   ....[55]....
        /*0b78*/ 	.word	0x00013090
        /*0b7c*/ 	.word	0x00000006
        /*0b80*/ 	.word	0x00038860
        /*0b84*/ 	.short	0x010a
        /*0b86*/ 	.byte	0x3f
	.zero		1


	//   ....[56]....
        /*0b88*/ 	.word	0x00013740
        /*0b8c*/ 	.word	0x00000006
        /*0b90*/ 	.word	0x00038850
        /*0b94*/ 	.short	0x0107
        /*0b96*/ 	.byte	0x3f
	.zero		1


	//   ....[57]....
        /*0b98*/ 	.word	0x00013800
        /*0b9c*/ 	.word	0x00000006
        /*0ba0*/ 	.word	0x00038850
        /*0ba4*/ 	.short	0x0101
        /*0ba6*/ 	.byte	0x3f
	.zero		1


	//   ....[58]....
        /*0ba8*/ 	.word	0x00014680
        /*0bac*/ 	.word	0x00000005
        /*0bb0*/ 	.word	0x00038820
        /*0bb4*/ 	.short	0x010a
        /*0bb6*/ 	.byte	0x3f
	.zero		1


	//   ....[59]....
        /*0bb8*/ 	.word	0x00014800
        /*0bbc*/ 	.word	0x00000003
        /*0bc0*/ 	.word	0x00038840
        /*0bc4*/ 	.short	0x010a
        /*0bc6*/ 	.byte	0x3f
	.zero		1


	//   ....[60]....
        /*0bc8*/ 	.word	0x000148a0
        /*0bcc*/ 	.word	0x00000005
        /*0bd0*/ 	.word	0x00038840
        /*0bd4*/ 	.short	0x010a
        /*0bd6*/ 	.byte	0x3f
	.zero		1


	//   ....[61]....
        /*0bd8*/ 	.word	0x000148e0
        /*0bdc*/ 	.word	0x00000003
        /*0be0*/ 	.word	0x00038860
        /*0be4*/ 	.short	0x010a
        /*0be6*/ 	.byte	0x3f
	.zero		1


	//   ....[62]....
        /*0be8*/ 	.word	0x00014920
        /*0bec*/ 	.word	0x00000005
        /*0bf0*/ 	.word	0x00038860
        /*0bf4*/ 	.short	0x010a
        /*0bf6*/ 	.byte	0x3f
	.zero		1


	//   ....[63]....
        /*0bf8*/ 	.word	0x00014990
        /*0bfc*/ 	.word	0x00000000
        /*0c00*/ 	.word	0x00038800
        /*0c04*/ 	.short	0x010a
        /*0c06*/ 	.byte	0x3f
	.zero		1


	//   ....[64]....
        /*0c08*/ 	.word	0x000149e0
        /*0c0c*/ 	.word	0x00000007
        /*0c10*/ 	.word	0x00038830
        /*0c14*/ 	.short	0x010a
        /*0c16*/ 	.byte	0x3f
	.zero		1


	//   ....[65]....
        /*0c18*/ 	.word	0x00014a40
        /*0c1c*/ 	.word	0x00000006
        /*0c20*/ 	.word	0x00038810
        /*0c24*/ 	.short	0x010a
        /*0c26*/ 	.byte	0x3f
	.zero		1


	//   ....[66]....
        /*0c28*/ 	.word	0x00014a90
        /*0c2c*/ 	.word	0x00000007
        /*0c30*/ 	.word	0x00038850
        /*0c34*/ 	.short	0x010a
        /*0c36*/ 	.byte	0x3f
	.zero		1


	//   ....[67]....
        /*0c38*/ 	.word	0x00014af0
        /*0c3c*/ 	.word	0x00000005
        /*0c40*/ 	.word	0x00038830
        /*0c44*/ 	.short	0x010a
        /*0c46*/ 	.byte	0x3f
	.zero		1


	//   ....[68]....
        /*0c48*/ 	.word	0x00014b50
        /*0c4c*/ 	.word	0x00000005
        /*0c50*/ 	.word	0x00038850
        /*0c54*/ 	.short	0x010a
        /*0c56*/ 	.byte	0x3f
	.zero		1


	//   ....[69]....
        /*0c58*/ 	.word	0x00014c70
        /*0c5c*/ 	.word	0x00000016
        /*0c60*/ 	.word	0x00038840
        /*0c64*/ 	.short	0x010a
        /*0c66*/ 	.byte	0x3f
	.zero		1


	//   ....[70]....
        /*0c68*/ 	.word	0x00016260
        /*0c6c*/ 	.word	0x00000011
        /*0c70*/ 	.word	0x00038820
        /*0c74*/ 	.short	0x010a
        /*0c76*/ 	.byte	0x3f
	.zero		1


	//   ....[71]....
        /*0c78*/ 	.word	0x000162b0
        /*0c7c*/ 	.word	0x00000016
        /*0c80*/ 	.word	0x00038860
        /*0c84*/ 	.short	0x010a
        /*0c86*/ 	.byte	0x3f
	.zero		1


	//   ....[72]....
        /*0c88*/ 	.word	0x00016ba0
        /*0c8c*/ 	.word	0x00000006
        /*0c90*/ 	.word	0x00038840
        /*0c94*/ 	.short	0x010a
        /*0c96*/ 	.byte	0x3f
	.zero		1


	//   ....[73]....
        /*0c98*/ 	.word	0x00017060
        /*0c9c*/ 	.word	0x00000006
        /*0ca0*/ 	.word	0x00038860
        /*0ca4*/ 	.short	0x010a
        /*0ca6*/ 	.byte	0x3f
	.zero		1


	//   ....[74]....
        /*0ca8*/ 	.word	0x00018200
        /*0cac*/ 	.word	0x00000005
        /*0cb0*/ 	.word	0x00038820
        /*0cb4*/ 	.short	0x010a
        /*0cb6*/ 	.byte	0x3f
	.zero		1


	//   ....[75]....
        /*0cb8*/ 	.word	0x000183a0
        /*0cbc*/ 	.word	0x00000003
        /*0cc0*/ 	.word	0x00038840
        /*0cc4*/ 	.short	0x010a
        /*0cc6*/ 	.byte	0x3f
	.zero		1


	//   ....[76]....
        /*0cc8*/ 	.word	0x000183f0
        /*0ccc*/ 	.word	0x00000005
        /*0cd0*/ 	.word	0x00038840
        /*0cd4*/ 	.short	0x010a
        /*0cd6*/ 	.byte	0x3f
	.zero		1


	//   ....[77]....
        /*0cd8*/ 	.word	0x00018440
        /*0cdc*/ 	.word	0x00000003
        /*0ce0*/ 	.word	0x00038860
        /*0ce4*/ 	.short	0x010a
        /*0ce6*/ 	.byte	0x3f
	.zero		1


	//----- nvinfo : EIATTR_NUM_MBARRIERS
	.align		4
.L_708:
        /*0ce8*/ 	.byte	0x03, 0x38
        /*0cea*/ 	.short	0x0017


	//----- nvinfo : EIATTR_EXIT_INSTR_OFFSETS
	.align		4
        /*0cec*/ 	.byte	0x04, 0x1c
        /*0cee*/ 	.short	(.L_710 - .L_709)


	//   ....[0]....
.L_709:
        /*0cf0*/ 	.word	0x00000990


	//   ....[1]....
        /*0cf4*/ 	.word	0x0000e080


	//   ....[2]....
        /*0cf8*/ 	.word	0x00014970


	//----- nvinfo : EIATTR_MAX_THREADS
	.align		4
.L_710:
        /*0cfc*/ 	.byte	0x04, 0x05
        /*0cfe*/ 	.short	(.L_712 - .L_711)
.L_711:
        /*0d00*/ 	.word	0x00000180
        /*0d04*/ 	.word	0x00000001
        /*0d08*/ 	.word	0x00000001


	//----- nvinfo : EIATTR_CRS_STACK_SIZE
	.align		4
.L_712:
        /*0d0c*/ 	.byte	0x04, 0x1e
        /*0d0e*/ 	.short	(.L_714 - .L_713)
.L_713:
        /*0d10*/ 	.word	0x00000000


	//----- nvinfo : EIATTR_CBANK_PARAM_SIZE
	.align		4
.L_714:
        /*0d14*/ 	.byte	0x03, 0x19
        /*0d16*/ 	.short	0x0bf0


	//----- nvinfo : EIATTR_PARAM_CBANK
	.align		4
        /*0d18*/ 	.byte	0x04, 0x0a
        /*0d1a*/ 	.short	(.L_716 - .L_715)
	.align		4
.L_715:
        /*0d1c*/ 	.word	index@(.nv.constant0._ZN7cutlass13device_kernelIN5flash11enable_sm90INS1_16FlashAttnFwdSm90INS1_25CollectiveMainloopFwdSm90ILi2EN4cute5tupleIJNS5_1CILi1EEES8_S8_EEENS6_IJNS7_ILi64EEESA_SA_EEELi512ENS_6half_tEfNS_4arch4Sm90ELb0ELb0ELb0ELb1ELb1ELb0ELb1ELb0ELb0ELb1ELb1ELb0EEENS1_21CollectiveEpilogueFwdINS6_IJSA_NS7_ILi512EEESA_EEES9_SC_SE_Li256ELb1ELb1ELb1ELb0EEENS1_36VarlenDynamicPersistentTileSchedulerILi64ELi64ELi256ELi128ELb1ELb1ELb1ELb0ELb1ELb1EEEEEEEEEvNT_6ParamsE)
        /*0d20*/ 	.short	0x0210
        /*0d22*/ 	.short	0x0bf0


	//----- nvinfo : EIATTR_SW_WAR
	.align		4
.L_716:
        /*0d24*/ 	.byte	0x04, 0x36
        /*0d26*/ 	.short	(.L_718 - .L_717)
.L_717:
        /*0d28*/ 	.word	0x00000008
.L_718:


//--------------------- .nv.info._ZN7cutlass13device_kernelIN5flash11enable_sm90INS1_16FlashAttnFwdSm90INS1_25CollectiveMainloopFwdSm90ILi2EN4cute5tupleIJNS5_1CILi1EEES8_S8_EEENS6_IJNS7_ILi64EEESA_SA_EEELi512ENS_6half_tEfNS_4arch4Sm90ELb0ELb0ELb0ELb1ELb1ELb1ELb1ELb0ELb0ELb1ELb1ELb0EEENS1_21CollectiveEpilogueFwdINS6_IJSA_NS7_ILi512EEESA_EEES9_SC_SE_Li256ELb1ELb1ELb1ELb0EEENS1_36VarlenDynamicPersistentTileSchedulerILi64ELi64ELi256ELi128ELb1ELb1ELb1ELb0ELb1ELb1EEEEEEEEEvNT_6ParamsE --------------------------
	.section	.nv.info._ZN7cutlass13device_kernelIN5flash11enable_sm90INS1_16FlashAttnFwdSm90INS1_25CollectiveMainloopFwdSm90ILi2EN4cute5tupleIJNS5_1CILi1EEES8_S8_EEENS6_IJNS7_ILi64EEESA_SA_EEELi512ENS_6half_tEfNS_4arch4Sm90ELb0ELb0ELb0ELb1ELb1ELb1ELb1ELb0ELb0ELb1ELb1ELb0EEENS1_21CollectiveEpilogueFwdINS6_IJSA_NS7_ILi512EEESA_EEES9_SC_SE_Li256ELb1ELb1ELb1ELb0EEENS1_36VarlenDynamicPersistentTileSchedulerILi64ELi64ELi256ELi128ELb1ELb1ELb1ELb0ELb1ELb1EEEEEEEEEvNT_6ParamsE,"",@"SHT_CUDA_INFO"
	.sectionflags	@""
	.align	4


	//----- nvinfo : EIATTR_CUDA_API_VERSION
	.align		4
        /*0000*/ 	.byte	0x04, 0x37
        /*0002*/ 	.short	(.L_720 - .L_719)
.L_719:
        /*0004*/ 	.word	0x00000082


	//----- nvinfo : EIATTR_KPARAM_INFO
	.align		4
.L_720:
        /*0008*/ 	.byte	0x04, 0x17
        /*000a*/ 	.short	(.L_722 - .L_721)
.L_721:
        /*000c*/ 	.word	0x00000000
        /*0010*/ 	.short	0x0000
        /*0012*/ 	.short	0x0070
        /*0014*/ 	.byte	0x00, 0xf0, 0x01, 0x2e


	//----- nvinfo : EIATTR_SPARSE_MMA_MASK
	.align		4
.L_722:
        /*0018*/ 	.byte	0x03, 0x50
        /*001a*/ 	.short	0x0000


	//----- nvinfo : EIATTR_MAXREG_COUNT
	.align		4
        /*001c*/ 	.byte	0x03, 0x1b
        /*001e*/ 	.short	0x00a8


	//----- nvinfo : EIATTR_NUM_BARRIERS
	.align		4
        /*0020*/ 	.byte	0x02, 0x4c
        /*0022*/ 	.byte	0x10
	.zero		1


	//----- nvinfo : EIATTR_EXTERNS
	.align		4
        /*0024*/ 	.byte	0x04, 0x0f
        /*0026*/ 	.short	(.L_724 - .L_723)


	//   ....[0]....
	.align		4
.L_723:
        /*0028*/ 	.word	index@(__assertfail)


	//----- nvinfo : EIATTR_ANNOTATIONS
	.align		4
.L_724:
        /*002c*/ 	.byte	0x04, 0x55
        /*002e*/ 	.short	(.L_726 - .L_725)


	//   ....[0]....
.L_725:
        /* <DEDUP_REMOVED lines=65> */


	//----- nvinfo : EIATTR_MERCURY_ISA_VERSION
	.align		4
.L_726:
        /*0428*/ 	.byte	0x03, 0x5f
        /*042a*/ 	.short	0x0101


	//----- nvinfo : EIATTR_UNUSED_LOAD_BYTE_OFFSET
	.align		4
        /*042c*/ 	.byte	0x04, 0x44
        /*042e*/ 	.short	(.L_728 - .L_727)


	//   ....[0]....
.L_727:
        /*0430*/ 	.word	0x00000a50
        /*0434*/ 	.word	0x0000fff0


	//   ....[1]....
        /*0438*/ 	.word	0x00010ad0
        /*043c*/ 	.word	0x0000fff0


	//----- nvinfo : EIATTR_INT_WARP_WIDE_INSTR_OFFSETS
	.align		4
.L_728:
        /*0440*/ 	.byte	0x04, 0x31
        /*0442*/ 	.short	(.L_730 - .L_729)


	//   ....[0]....
.L_729:
        /*0444*/ 	.word	0x00000130


	//   ....[1]....
        /*0448*/ 	.word	0x00000170


	//   ....[2]....
        /*044c*/ 	.word	0x000001e0


	//   ....[3]....
        /*0450*/ 	.word	0x000001f0


	//   ....[4]....
        /*0454*/ 	.word	0x00018d30


	//   ....[5]....
        /*0458*/ 	.word	0x00018dc0


	//   ....[6]....
        /*045c*/ 	.word	0x0001d230


	//   ....[7]....
        /*0460*/ 	.word	0x0001d2c0


	//----- nvinfo : EIATTR_COOP_GROUP_MASK_REGIDS
	.align		4
.L_730:
        /*0464*/ 	.byte	0x04, 0x29
        /*0466*/ 	.short	(.L_732 - .L_731)


	//   ....[0]....
.L_731:
        /*0468*/ 	.word	0xffffffff


	//   ....[1]....
        /*046c*/ 	.word	0xffffffff


	//   ....[2]....
        /*0470*/ 	.word	0xffffffff


	//   ....[3]....
        /*0474*/ 	.word	0xffffffff


	//   ....[4]....
        /*0478*/ 	.word	0xffffffff


	//   ....[5]....
        /*047c*/ 	.word	0xffffffff


	//   ....[6]....
        /*0480*/ 	.word	0xffffffff


	//   ....[7]....
        /*0484*/ 	.word	0xffffffff


	//   ....[8]....
        /*0488*/ 	.word	0xffffffff


	//   ....[9]....
        /*048c*/ 	.word	0xffffffff


	//   ....[10]....
        /*0490*/ 	.word	0xffffffff


	//   ....[11]....
        /*0494*/ 	.word	0xffffffff


	//   ....[12]....
        /*0498*/ 	.word	0xffffffff


	//   ....[13]....
        /*049c*/ 	.word	0xffffffff


	//   ....[14]....
        /*04a0*/ 	.word	0xffffffff


	//   ....[15]....
        /*04a4*/ 	.word	0xffffffff


	//   ....[16]....
        /*04a8*/ 	.word	0xffffffff


	//   ....[17]....
        /*04ac*/ 	.word	0xffffffff


	//   ....[18]....
        /*04b0*/ 	.word	0xffffffff


	//   ....[19]....
        /*04b4*/ 	.word	0xffffffff


	//   ....[20]....
        /*04b8*/ 	.word	0xffffffff


	//   ....[21]....
        /*04bc*/ 	.word	0xffffffff


	//   ....[22]....
        /*04c0*/ 	.word	0xffffffff


	//   ....[23]....
        /*04c4*/ 	.word	0xffffffff


	//   ....[24]....
        /*04c8*/ 	.word	0xffffffff


	//   ....[25]....
        /*04cc*/ 	.word	0xffffffff


	//   ....[26]....
        /*04d0*/ 	.word	0xffffffff


	//   ....[27]....
        /*04d4*/ 	.word	0xffffffff


	//   ....[28]....
        /*04d8*/ 	.word	0xffffffff


	//   ....[29]....
        /*04dc*/ 	.word	0xffffffff


	//   ....[30]....
        /*04e0*/ 	.word	0xffffffff


	//   ....[31]....
        /*04e4*/ 	.word	0xffffffff


	//   ....[32]....
        /*04e8*/ 	.word	0xffffffff


	//   ....[33]....
        /*04ec*/ 	.word	0xffffffff


	//   ....[34]....
        /*04f0*/ 	.word	0xffffffff


	//   ....[35]....
        /*04f4*/ 	.word	0xffffffff


	//   ....[36]....
        /*04f8*/ 	.word	0xffffffff


	//   ....[37]....
        /*04fc*/ 	.word	0xffffffff


	//   ....[38]....
        /*0500*/ 	.word	0xffffffff


	//   ....[39]....
        /*0504*/ 	.word	0xffffffff


	//   ....[40]....
        /*0508*/ 	.word	0xffffffff


	//   ....[41]....
        /*050c*/ 	.word	0xffffffff


	//   ....[42]....
        /*0510*/ 	.word	0xffffffff


	//   ....[43]....
        /*0514*/ 	.word	0xffffffff


	//   ....[44]....
        /*0518*/ 	.word	0xffffffff


	//   ....[45]....
        /*051c*/ 	.word	0xffffffff


	//   ....[46]....
        /*0520*/ 	.word	0xffffffff


	//   ....[47]....
        /*0524*/ 	.word	0xffffffff


	//   ....[48]....
        /*0528*/ 	.word	0xffffffff


	//   ....[49]....
        /*052c*/ 	.word	0xffffffff


	//   ....[50]....
        /*0530*/ 	.word	0xffffffff


	//   ....[51]....
        /*0534*/ 	.word	0xffffffff


	//   ....[52]....
        /*0538*/ 	.word	0xffffffff


	//   ....[53]....
        /*053c*/ 	.word	0xffffffff


	//   ....[54]....
        /*0540*/ 	.word	0xffffffff


	//   ....[55]....
        /*0544*/ 	.word	0xffffffff


	//   ....[56]....
        /*0548*/ 	.word	0xffffffff


	//   ....[57]....
        /*054c*/ 	.word	0xffffffff


	//   ....[58]....
        /*0550*/ 	.word	0xffffffff


	//   ....[59]....
        /*0554*/ 	.word	0xffffffff


	//   ....[60]....
        /*0558*/ 	.word	0xffffffff


	//   ....[61]....
        /*055c*/ 	.word	0xffffffff


	//   ....[62]....
        /*0560*/ 	.word	0xffffffff


	//   ....[63]....
        /*0564*/ 	.word	0xffffffff


	//   ....[64]....
        /*0568*/ 	.word	0xffffffff


	//   ....[65]....
        /*056c*/ 	.word	0xffffffff


	//   ....[66]....
        /*0570*/ 	.word	0xffffffff


	//   ....[67]....
        /*0574*/ 	.word	0xffffffff


	//   ....[68]....
        /*0578*/ 	.word	0xffffffff


	//   ....[69]....
        /*057c*/ 	.word	0xffffffff


	//   ....[70]....
        /*0580*/ 	.word	0xffffffff


	//   ....[71]....
        /*0584*/ 	.word	0xffffffff


	//   ....[72]....
        /*0588*/ 	.word	0xffffffff


	//   ....[73]....
        /*058c*/ 	.word	0xffffffff


	//   ....[74]....
        /*0590*/ 	.word	0xffffffff


	//   ....[75]....
        /*0594*/ 	.word	0xffffffff


	//   ....[76]....
        /*0598*/ 	.word	0xffffffff


	//   ....[77]....
        /*059c*/ 	.word	0xffffffff


	//   ....[78]....
        /*05a0*/ 	.word	0xffffffff


	//   ....[79]....
        /*05a4*/ 	.word	0xffffffff


	//   ....[80]....
        /*05a8*/ 	.word	0xffffffff


	//   ....[81]....
        /*05ac*/ 	.word	0xffffffff


	//   ....[82]....
        /*05b0*/ 	.word	0xffffffff


	//   ....[83]....
        /*05b4*/ 	.word	0xffffffff


	//   ....[84]....
        /*05b8*/ 	.word	0xffffffff


	//   ....[85]....
        /*05bc*/ 	.word	0xffffffff


	//   ....[86]....
        /*05c0*/ 	.word	0xffffffff


	//   ....[87]....
        /*05c4*/ 	.word	0xffffffff


	//   ....[88]....
        /*05c8*/ 	.word	0xffffffff


	//   ....[89]....
        /*05cc*/ 	.word	0xffffffff


	//   ....[90]....
        /*05d0*/ 	.word	0xffffffff


	//   ....[91]....
        /*05d4*/ 	.word	0xffffffff


	//   ....[92]....
        /*05d8*/ 	.word	0xffffffff


	//   ....[93]....
        /*05dc*/ 	.word	0xffffffff


	//   ....[94]....
        /*05e0*/ 	.word	0xffffffff


	//   ....[95]....
        /*05e4*/ 	.word	0xffffffff


	//   ....[96]....
        /*05e8*/ 	.word	0xffffffff


	//   ....[97]....
        /*05ec*/ 	.word	0xffffffff


	//   ....[98]....
        /*05f0*/ 	.word	0xffffffff


	//   ....[99]....
        /*05f4*/ 	.word	0xffffffff


	//   ....[100]....
        /*05f8*/ 	.word	0xffffffff


	//   ....[101]....
        /*05fc*/ 	.word	0xffffffff


	//   ....[102]....
        /*0600*/ 	.word	0xffffffff


	//   ....[103]....
        /*0604*/ 	.word	0xffffffff


	//   ....[104]....
        /*0608*/ 	.word	0xffffffff


	//   ....[105]....
        /*060c*/ 	.word	0xffffffff


	//   ....[106]....
        /*0610*/ 	.word	0xffffffff


	//   ....[107]....
        /*0614*/ 	.word	0xffffffff


	//   ....[108]....
        /*0618*/ 	.word	0xffffffff


	//   ....[109]....
        /*061c*/ 	.word	0xffffffff


	//   ....[110]....
        /*0620*/ 	.word	0xffffffff


	//   ....[111]....
        /*0624*/ 	.word	0xffffffff


	//   ....[112]....
        /*0628*/ 	.word	0xffffffff


	//   ....[113]....
        /*062c*/ 	.word	0xffffffff


	//   ....[114]....
        /*0630*/ 	.word	0xffffffff


	//   ....[115]....
        /*0634*/ 	.word	0xffffffff


	//   ....[116]....
        /*0638*/ 	.word	0xffffffff


	//   ....[117]....
        /*063c*/ 	.word	0xffffffff


	//   ....[118]....
        /*0640*/ 	.word	0xffffffff


	//   ....[119]....
        /*0644*/ 	.word	0xffffffff


	//   ....[120]....
        /*0648*/ 	.word	0xffffffff


	//   ....[121]....
        /*064c*/ 	.word	0xffffffff


	//   ....[122]....
        /*0650*/ 	.word	0xffffffff


	//   ....[123]....
        /*0654*/ 	.word	0xffffffff


	//   ....[124]....
        /*0658*/ 	.word	0xffffffff


	//   ....[125]....
        /*065c*/ 	.word	0xffffffff


	//   ....[126]....
        /*0660*/ 	.word	0xffffffff


	//   ....[127]....
        /*0664*/ 	.word	0xffffffff


	//   ....[128]....
        /*0668*/ 	.word	0xffffffff


	//   ....[129]....
        /*066c*/ 	.word	0xffffffff


	//   ....[130]....
        /*0670*/ 	.word	0xffffffff


	//   ....[131]....
        /*0674*/ 	.word	0xffffffff


	//   ....[132]....
        /*0678*/ 	.word	0xffffffff


	//   ....[133]....
        /*067c*/ 	.word	0xffffffff


	//   ....[134]....
        /*0680*/ 	.word	0xffffffff


	//   ....[135]....
        /*0684*/ 	.word	0xffffffff


	//   ....[136]....
        /*0688*/ 	.word	0xffffffff


	//   ....[137]....
        /*068c*/ 	.word	0xffffffff


	//   ....[138]....
        /*0690*/ 	.word	0xffffffff


	//   ....[139]....
        /*0694*/ 	.word	0xffffffff


	//   ....[140]....
        /*0698*/ 	.word	0xffffffff


	//   ....[141]....
        /*069c*/ 	.word	0xffffffff


	//   ....[142]....
        /*06a0*/ 	.word	0xffffffff


	//   ....[143]....
        /*06a4*/ 	.word	0x0500000f


	//   ....[144]....
        /*06a8*/ 	.word	0x0500000f


	//   ....[145]....
        /*06ac*/ 	.word	0x0500000f


	//   ....[146]....
        /*06b0*/ 	.word	0x0500000f


	//   ....[147]....
        /*06b4*/ 	.word	0x0500000f


	//   ....[148]....
        /*06b8*/ 	.word	0x0500000f


	//   ....[149]....
        /*06bc*/ 	.word	0x0500000f


	//   ....[150]....
        /*06c0*/ 	.word	0x0500000f


	//   ....[151]....
        /*06c4*/ 	.word	0x0500000f


	//   ....[152]....
        /*06c8*/ 	.word	0x0500000f


	//   ....[153]....
        /*06cc*/ 	.word	0x0500000f


	//   ....[154]....
        /*06d0*/ 	.word	0x0500000f


	//   ....[155]....
        /*06d4*/ 	.word	0x0500000f


	//   ....[156]....
        /*06d8*/ 	.word	0x0500000f


	//   ....[157]....
        /*06dc*/ 	.word	0x0500000f


	//   ....[158]....
        /*06e0*/ 	.word	0x0500000f


	//   ....[159]....
        /*06e4*/ 	.word	0x0500000f


	//   ....[160]....
        /*06e8*/ 	.word	0x0500000f


	//   ....[161]....
        /*06ec*/ 	.word	0x0500000f


	//   ....[162]....
        /*06f0*/ 	.word	0x0500000f


	//   ....[163]....
        /*06f4*/ 	.word	0x0500000f


	//   ....[164]....
        /*06f8*/ 	.word	0x0500000f


	//   ....[165]....
        /*06fc*/ 	.word	0x0500000f


	//   ....[166]....
        /*0700*/ 	.word	0x0500000f


	//   ....[167]....
        /*0704*/ 	.word	0x0500000f


	//   ....[168]....
        /*0708*/ 	.word	0x0500000f


	//   ....[169]....
        /*070c*/ 	.word	0x0500000f


	//   ....[170]....
        /*0710*/ 	.word	0x0500000f


	//   ....[171]....
        /*0714*/ 	.word	0x0500000f


	//   ....[172]....
        /*0718*/ 	.word	0x0500000f


	//   ....[173]....
        /*071c*/ 	.word	0x0500000f


	//   ....[174]....
        /*0720*/ 	.word	0x0500000f


	//   ....[175]....
        /*0724*/ 	.word	0x0500000f


	//   ....[176]....
        /*0728*/ 	.word	0x0500000f


	//   ....[177]....
        /*072c*/ 	.word	0x0500000f


	//   ....[178]....
        /*0730*/ 	.word	0x0500000f


	//   ....[179]....
        /*0734*/ 	.word	0x0500000f


	//   ....[180]....
        /*0738*/ 	.word	0x0500000f


	//   ....[181]....
        /*073c*/ 	.word	0x0500000f


	//   ....[182]....
        /*0740*/ 	.word	0x0500000f


	//   ....[183]....
        /*0744*/ 	.word	0x0500000f


	//   ....[184]....
        /*0748*/ 	.word	0x0500000f


	//   ....[185]....
        /*074c*/ 	.word	0x0500000f


	//   ....[186]....
        /*0750*/ 	.word	0x0500000f


	//   ....[187]....
        /*0754*/ 	.word	0x0500000f


	//   ....[188]....
        /*0758*/ 	.word	0x0500000f


	//   ....[189]....
        /*075c*/ 	.word	0x0500000f


	//   ....[190]....
        /*0760*/ 	.word	0x0500000f


	//   ....[191]....
        /*0764*/ 	.word	0x0500000f


	//   ....[192]....
        /*0768*/ 	.word	0x0500000f


	//   ....[193]....
        /*076c*/ 	.word	0x0500000f


	//   ....[194]....
        /*0770*/ 	.word	0x0500000f


	//   ....[195]....
        /*0774*/ 	.word	0x0500000f


	//   ....[196]....
        /*0778*/ 	.word	0x0500000f


	//   ....[197]....
        /*077c*/ 	.word	0x0500000f


	//   ....[198]....
        /*0780*/ 	.word	0x0500000f


	//   ....[199]....
        /*0784*/ 	.word	0x0500000f


	//   ....[200]....
        /*0788*/ 	.word	0x0500000f


	//   ....[201]....
        /*078c*/ 	.word	0x0500000f


	//   ....[202]....
        /*0790*/ 	.word	0x0500000f


	//   ....[203]....
        /*0794*/ 	.word	0x0500000f


	//   ....[204]....
        /*0798*/ 	.word	0x0500000f


	//   ....[205]....
        /*079c*/ 	.word	0x0500000f


	//   ....[206]....
        /*07a0*/ 	.word	0x0500000f


	//   ....[207]....
        /*07a4*/ 	.word	0x0500000f


	//   ....[208]....
        /*07a8*/ 	.word	0x0500000f


	//   ....[209]....
        /*07ac*/ 	.word	0x0500000f


	//   ....[210]....
        /*07b0*/ 	.word	0x0500000f


	//   ....[211]....
        /*07b4*/ 	.word	0x0500000f


	//   ....[212]....
        /*07b8*/ 	.word	0x0500000f


	//   ....[213]....
        /*07bc*/ 	.word	0x0500000f


	//   ....[214]....
        /*07c0*/ 	.word	0x0500000f


	//   ....[215]....
        /*07c4*/ 	.word	0x0500000f


	//   ....[216]....
        /*07c8*/ 	.word	0x0500000f


	//   ....[217]....
        /*07cc*/ 	.word	0x0500000f


	//   ....[218]....
        /*07d0*/ 	.word	0x0500000f


	//   ....[219]....
        /*07d4*/ 	.word	0x0500000f


	//   ....[220]....
        /*07d8*/ 	.word	0x0500000f


	//   ....[221]....
        /*07dc*/ 	.word	0x0500000f


	//   ....[222]....
        /*07e0*/ 	.word	0x0500000f


	//   ....[223]....
        /*07e4*/ 	.word	0x0500000f


	//   ....[224]....
        /*07e8*/ 	.word	0x0500000f


	//   ....[225]....
        /*07ec*/ 	.word	0x0500000f


	//----- nvinfo : EIATTR_COOP_GROUP_INSTR_OFFSETS
	.align		4
.L_732:
        /*07f0*/ 	.byte	0x04, 0x28
        /*07f2*/ 	.short	(.L_734 - .L_733)


	//   ....[0]....
.L_733:
        /*07f4*/ 	.word	0x00000070


	//   ....[1]....
        /*07f8*/ 	.word	0x00000140


	//   ....[2]....
        /*07fc*/ 	.word	0x00000190


	//   ....[3]....
        /*0800*/ 	.word	0x000003a0


	//   ....[4]....
        /*0804*/ 	.word	0x00000500


	//   ....[5]....
        /*0808*/ 	.word	0x00000620


	//   ....[6]....
        /*080c*/ 	.word	0x00000780


	//   ....[7]....
        /*0810*/ 	.word	0x00003180


	//   ....[8]....
        /*0814*/ 	.word	0x00003190


	//   ....[9]....
        /*0818*/ 	.word	0x00003bf0


	//   ....[10]....
        /*081c*/ 	.word	0x00003c00


	//   ....[11]....
        /*0820*/ 	.word	0x000045f0


	//   ....[12]....
        /*0824*/ 	.word	0x00004600


	//   ....[13]....
        /*0828*/ 	.word	0x000049c0


	//   ....[14]....
        /*082c*/ 	.word	0x000049d0


	//   ....[15]....
        /*0830*/ 	.word	0x00005950


	//   ....[16]....
        /*0834*/ 	.word	0x00007820


	//   ....[17]....
        /*0838*/ 	.word	0x00007de0


	//   ....[18]....
        /*083c*/ 	.word	0x00007df0


	//   ....[19]....
        /*0840*/ 	.word	0x00007e00


	//   ....[20]....
        /*0844*/ 	.word	0x00007e10


	//   ....[21]....
        /*0848*/ 	.word	0x00008e00


	//   ....[22]....
        /*084c*/ 	.word	0x00008e10


	//   ....[23]....
        /*0850*/ 	.word	0x00008e20


	//   ....[24]....
        /*0854*/ 	.word	0x00008e30


	//   ....[25]....
        /*0858*/ 	.word	0x0000a4f0


	//   ....[26]....
        /*085c*/ 	.word	0x0000c000


	//   ....[27]....
        /*0860*/ 	.word	0x0000c0f0


	//   ....[28]....
        /*0864*/ 	.word	0x0000c1c0


	//   ....[29]....
        /*0868*/ 	.word	0x0000c2e0


	//   ....[30]....
        /*086c*/ 	.word	0x0000cbc0


	//   ....[31]....
        /*0870*/ 	.word	0x0000d2d0


	//   ....[32]....
        /*0874*/ 	.word	0x0000eb20


	//   ....[33]....
        /*0878*/ 	.word	0x0000eb40


	//   ....[34]....
        /*087c*/ 	.word	0x0000f210


	//   ....[35]....
        /*0880*/ 	.word	0x0000f310


	//   ....[36]....
        /*0884*/ 	.word	0x0000ff10


	//   ....[37]....
        /*0888*/ 	.word	0x00010000


	//   ....[38]....
        /*088c*/ 	.word	0x00010020


	//   ....[39]....
        /*0890*/ 	.word	0x00010190


	//   ....[40]....
        /*0894*/ 	.word	0x00010360


	//   ....[41]....
        /*0898*/ 	.word	0x00011810


	//   ....[42]....
        /*089c*/ 	.word	0x00011bc0


	//   ....[43]....
        /*08a0*/ 	.word	0x00011bf0


	//   ....[44]....
        /*08a4*/ 	.word	0x00011c00


	//   ....[45]....
        /*08a8*/ 	.word	0x00011c10


	//   ....[46]....
        /*08ac*/ 	.word	0x00012930


	//   ....[47]....
        /*08b0*/ 	.word	0x00012950


	//   ....[48]....
        /*08b4*/ 	.word	0x00012c00


	//   ....[49]....
        /*08b8*/ 	.word	0x00012c20


	//   ....[50]....
        /*08bc*/ 	.word	0x00013590


	//   ....[51]....
        /*08c0*/ 	.word	0x000135d0


	//   ....[52]....
        /*08c4*/ 	.word	0x00013fd0


	//   ....[53]....
        /*08c8*/ 	.word	0x00013ff0


	//   ....[54]....
        /*08cc*/ 	.word	0x000155a0


	//   ....[55]....
        /*08d0*/ 	.word	0x000155c0


	//   ....[56]....
        /*08d4*/ 	.word	0x000157f0


	//   ....[57]....
        /*08d8*/ 	.word	0x00015810


	//   ....[58]....
        /*08dc*/ 	.word	0x00015ac0


	//   ....[59]....
        /*08e0*/ 	.word	0x00015cb0


	//   ....[60]....
        /*08e4*/ 	.word	0x00015ce0


	//   ....[61]....
        /*08e8*/ 	.word	0x00015d10


	//   ....[62]....
        /*08ec*/ 	.word	0x00015d40


	//   ....[63]....
        /*08f0*/ 	.word	0x00015d70


	//   ....[64]....
        /*08f4*/ 	.word	0x00015da0


	//   ....[65]....
        /*08f8*/ 	.word	0x00015f30


	//   ....[66]....
        /*08fc*/ 	.word	0x00015f60


	//   ....[67]....
        /*0900*/ 	.word	0x00015f90


	//   ....[68]....
        /*0904*/ 	.word	0x00015fc0


	//   ....[69]....
        /*0908*/ 	.word	0x00015ff0


	//   ....[70]....
        /*090c*/ 	.word	0x00016020


	//   ....[71]....
        /*0910*/ 	.word	0x000160b0


	//   ....[72]....
        /*0914*/ 	.word	0x000160e0


	//   ....[73]....
        /*0918*/ 	.word	0x000160f0


	//   ....[74]....
        /*091c*/ 	.word	0x00016180


	//   ....[75]....
        /*0920*/ 	.word	0x00017130


	//   ....[76]....
        /*0924*/ 	.word	0x00019b60


	//   ....[77]....
        /*0928*/ 	.word	0x00019b80


	//   ....[78]....
        /*092c*/ 	.word	0x00019c10


	//   ....[79]....
        /*0930*/ 	.word	0x00019c30


	//   ....[80]....
        /*0934*/ 	.word	0x00019cb0


	//   ....[81]....
        /*0938*/ 	.word	0x00019cd0


	//   ....[82]....
        /*093c*/ 	.word	0x00019ce0


	//   ....[83]....
        /*0940*/ 	.word	0x00019cf0


	//   ....[84]....
        /*0944*/ 	.word	0x0001a4a0


	//   ....[85]....
        /*0948*/ 	.word	0x0001a4d0


	//   ....[86]....
        /*094c*/ 	.word	0x0001a580


	//   ....[87]....
        /*0950*/ 	.word	0x0001a590


	//   ....[88]....
        /*0954*/ 	.word	0x0001a5a0


	//   ....[89]....
        /*0958*/ 	.word	0x0001a620


	//   ....[90]....
        /*095c*/ 	.word	0x0001a630


	//   ....[91]....
        /*0960*/ 	.word	0x0001a6a0


	//   ....[92]....
        /*0964*/ 	.word	0x0001af90


	//   ....[93]....
        /*0968*/ 	.word	0x0001b000


	//   ....[94]....
        /*096c*/ 	.word	0x0001b0a0


	//   ....[95]....
        /*0970*/ 	.word	0x0001b1f0


	//   ....[96]....
        /*0974*/ 	.word	0x0001b250


	//   ....[97]....
        /*0978*/ 	.word	0x0001b270


	//   ....[98]....
        /*097c*/ 	.word	0x0001b280


	//   ....[99]....
        /*0980*/ 	.word	0x0001b2a0


	//   ....[100]....
        /*0984*/ 	.word	0x0001ba50


	//   ....[101]....
        /*0988*/ 	.word	0x0001ba80


	//   ....[102]....
        /*098c*/ 	.word	0x0001bc70


	//   ....[103]....
        /*0990*/ 	.word	0x0001bcb0


	//   ....[104]....
        /*0994*/ 	.word	0x0001bcc0


	//   ....[105]....
        /*0998*/ 	.word	0x0001bcd0


	//   ....[106]....
        /*099c*/ 	.word	0x0001be20


	//   ....[107]....
        /*09a0*/ 	.word	0x0001bf70


	//   ....[108]....
        /*09a4*/ 	.word	0x0001c760


	//   ....[109]....
        /*09a8*/ 	.word	0x0001c780


	//   ....[110]....
        /*09ac*/ 	.word	0x0001c7d0


	//   ....[111]....
        /*09b0*/ 	.word	0x0001c7e0


	//   ....[112]....
        /*09b4*/ 	.word	0x0001c820


	//   ....[113]....
        /*09b8*/ 	.word	0x0001c830


	//   ....[114]....
        /*09bc*/ 	.word	0x0001c840


	//   ....[115]....
        /*09c0*/ 	.word	0x0001c880


	//   ....[116]....
        /*09c4*/ 	.word	0x0001cb80


	//   ....[117]....
        /*09c8*/ 	.word	0x0001cbc0


	//   ....[118]....
        /*09cc*/ 	.word	0x0001cbe0


	//   ....[119]....
        /*09d0*/ 	.word	0x0001cc00


	//   ....[120]....
        /*09d4*/ 	.word	0x0001cc30


	//   ....[121]....
        /*09d8*/ 	.word	0x0001cc50


	//   ....[122]....
        /*09dc*/ 	.word	0x0001cd50


	//   ....[123]....
        /*09e0*/ 	.word	0x0001cea0


	//   ....[124]....
        /*09e4*/ 	.word	0x0001d4e0


	//   ....[125]....
        /*09e8*/ 	.word	0x0001d510


	//   ....[126]....
        /*09ec*/ 	.word	0x0001d570


	//   ....[127]....
        /*09f0*/ 	.word	0x0001d5a0


	//   ....[128]....
        /*09f4*/ 	.word	0x0001d5d0


	//   ....[129]....
        /*09f8*/ 	.word	0x0001d600


	//   ....[130]....
        /*09fc*/ 	.word	0x0001d630


	//   ....[131]....
        /*0a00*/ 	.word	0x0001d660


	//   ....[132]....
        /*0a04*/ 	.word	0x0001d800


	//   ....[133]....
        /*0a08*/ 	.word	0x0001d830


	//   ....[134]....
        /*0a0c*/ 	.word	0x0001d860


	//   ....[135]....
        /*0a10*/ 	.word	0x0001d890


	//   ....[136]....
        /*0a14*/ 	.word	0x0001d8c0


	//   ....[137]....
        /*0a18*/ 	.word	0x0001d8f0


	//   ....[138]....
        /*0a1c*/ 	.word	0x0001d9b0


	//   ....[139]....
        /*0a20*/ 	.word	0x0001d9d0


	//   ....[140]....
        /*0a24*/ 	.word	0x0001d9e0


	//   ....[141]....
        /*0a28*/ 	.word	0x0001da40


	//   ....[142]....
        /*0a2c*/ 	.word	0x0001e060


	//   ....[143]....
        /*0a30*/ 	.word	0x0001e370


	//   ....[144]....
        /*0a34*/ 	.word	0x0001e400


	//   ....[145]....
        /*0a38*/ 	.word	0x0001e4d0


	//   ....[146]....
        /*0a3c*/ 	.word	0x0001e560


	//   ....[147]....
        /*0a40*/ 	.word	0x0001e640


	//   ....[148]....
        /*0a44*/ 	.word	0x0001e6d0


	//   ....[149]....
        /*0a48*/ 	.word	0x0001e7b0


	//   ....[150]....
        /*0a4c*/ 	.word	0x0001e840


	//   ....[151]....
        /*0a50*/ 	.word	0x0001e890


	//   ....[152]....
        /*0a54*/ 	.word	0x0001e8e0


	//   ....[153]....
        /*0a58*/ 	.word	0x0001e9d0


	//   ....[154]....
        /*0a5c*/ 	.word	0x0001ea60


	//   ....[155]....
        /*0a60*/ 	.word	0x0001eab0


	//   ....[156]....
        /*0a64*/ 	.word	0x0001eb00


	//   ....[157]....
        /*0a68*/ 	.word	0x0001eda0


	//   ....[158]....
        /*0a6c*/ 	.word	0x0001f080


	//   ....[159]....
        /*0a70*/ 	.word	0x0001f170


	//   ....[160]....
        /*0a74*/ 	.word	0x0001f210


	//   ....[161]....
        /*0a78*/ 	.word	0x0001f270


	//   ....[162]....
        /*0a7c*/ 	.word	0x0001f360


	//   ....[163]....
        /*0a80*/ 	.word	0x0001f3d0


	//   ....[164]....
        /*0a84*/ 	.word	0x0001f4c0


	//   ....[165]....
        /*0a88*/ 	.word	0x0001f530


	//   ....[166]....
        /*0a8c*/ 	.word	0x0001f5d0


	//   ....[167]....
        /*0a90*/ 	.word	0x0001f6c0


	//   ....[168]....
        /*0a94*/ 	.word	0x0001f760


	//   ....[169]....
        /*0a98*/ 	.word	0x0001f7c0


	//   ....[170]....
        /*0a9c*/ 	.word	0x0001f880


	//   ....[171]....
        /*0aa0*/ 	.word	0x0001f8e0


	//   ....[172]....
        /*0aa4*/ 	.word	0x0001f980


	//   ....[173]....
        /*0aa8*/ 	.word	0x0001fa30


	//   ....[174]....
        /*0aac*/ 	.word	0x0001fb10


	//   ....[175]....
        /*0ab0*/ 	.word	0x0001fe00


	//   ....[176]....
        /*0ab4*/ 	.word	0x0001fec0


	//   ....[177]....
        /*0ab8*/ 	.word	0x00020130


	//   ....[178]....
        /*0abc*/ 	.word	0x000201b0


	//   ....[179]....
        /*0ac0*/ 	.word	0x000203c0


	//   ....[180]....
        /*0ac4*/ 	.word	0x00020410


	//   ....[181]....
        /*0ac8*/ 	.word	0x00020580


	//   ....[182]....
        /*0acc*/ 	.word	0x00020610


	//   ....[183]....
        /*0ad0*/ 	.word	0x00020750


	//   ....[184]....
        /*0ad4*/ 	.word	0x00020850


	//   ....[185]....
        /*0ad8*/ 	.word	0x00020ac0


	//   ....[186]....
        /*0adc*/ 	.word	0x00020b10


	//   ....[187]....
        /*0ae0*/ 	.word	0x00020ce0


	//   ....[188]....
        /*0ae4*/ 	.word	0x00020d30


	//   ....[189]....
        /*0ae8*/ 	.word	0x00020f00


	//   ....[190]....
        /*0aec*/ 	.word	0x00020f50


	//   ....[191]....
        /*0af0*/ 	.word	0x00021040


	//   ....[192]....
        /*0af4*/ 	.word	0x000210e0


	//   ....[193]....
        /*0af8*/ 	.word	0x00021140


	//   ....[194]....
        /*0afc*/ 	.word	0x000211f0


	//   ....[195]....
        /*0b00*/ 	.word	0x00021250


	//   ....[196]....
        /*0b04*/ 	.word	0x00021300


	//   ....[197]....
        /*0b08*/ 	.word	0x00021360


	//   ....[198]....
        /*0b0c*/ 	.word	0x00021410


	//   ....[199]....
        /*0b10*/ 	.word	0x00021500


	//   ....[200]....
        /*0b14*/ 	.word	0x000215e0


	//   ....[201]....
        /*0b18*/ 	.word	0x000216f0


	//   ....[202]....
        /*0b1c*/ 	.word	0x000217f0


	//   ....[203]....
        /*0b20*/ 	.word	0x00021920


	//   ....[204]....
        /*0b24*/ 	.word	0x00021a00


	//   ....[205]....
        /*0b28*/ 	.word	0x00021b00


	//   ....[206]....
        /*0b2c*/ 	.word	0x00021be0


	//   ....[207]....
        /*0b30*/ 	.word	0x00021c70


	//   ....[208]....
        /*0b34*/ 	.word	0x00021d10


	//   ....[209]....
        /*0b38*/ 	.word	0x00021e90


	//   ....[210]....
        /*0b3c*/ 	.word	0x00021f00


	//   ....[211]....
        /*0b40*/ 	.word	0x00021f70


	//   ....[212]....
        /*0b44*/ 	.word	0x00021fe0


	//   ....[213]....
        /*0b48*/ 	.word	0x00022050


	//   ....[214]....
        /*0b4c*/ 	.word	0x000220d0


	//   ....[215]....
        /*0b50*/ 	.word	0x00022150


	//   ....[216]....
        /*0b54*/ 	.word	0x000221e0


	//   ....[217]....
        /*0b58*/ 	.word	0x00022250


	//   ....[218]....
        /*0b5c*/ 	.word	0x000222c0


	//   ....[219]....
        /*0b60*/ 	.word	0x00022330


	//   ....[220]....
        /*0b64*/ 	.word	0x000223b0


	//   ....[221]....
        /*0b68*/ 	.word	0x00022420


	//   ....[222]....
        /*0b6c*/ 	.word	0x000224c0


	//   ....[223]....
        /*0b70*/ 	.word	0x00022510


	//   ....[224]....
        /*0b74*/ 	.word	0x000225a0


	//   ....[225]....
        /*0b78*/ 	.word	0x000226d0


	//----- nvinfo : EIATTR_REG_RECONFIG
	.align		4
.L_734:
        /*0b7c*/ 	.byte	0x01, 0x54
	.zero		2


	//----- nvinfo : EIATTR_SYSCALL_OFFSETS
	.align		4
        /*0b80*/ 	.byte	0x04, 0x46
        /*0b82*/ 	.short	(.L_736 - .L_735)


	//   ....[0]....
.L_735:
        /*0b84*/ 	.word	0x000023f0


	//   ....[1]....
        /*0b88*/ 	.word	0x00002540


	//   ....[2]....
        /*0b8c*/ 	.word	0x000079c0


	//   ....[3]....
        /*0b90*/ 	.word	0x00007d50


	//   ....[4]....
        /*0b94*/ 	.word	0x00018f20


	//   ....[5]....
        /*0b98*/ 	.word	0x00019070


	//   ....[6]....
        /*0b9c*/ 	.word	0x00019160


	//   ....[7]....
        /*0ba0*/ 	.word	0x0001a0c0


	//   ....[8]....
        /*0ba4*/ 	.word	0x0001a910


	//----- nvinfo : EIATTR_MBARRIER_INSTR_OFFSETS
	.align		4
.L_736:
        /*0ba8*/ 	.byte	0x04, 0x39
        /*0baa*/ 	.short	(.L_738 - .L_737)


	//   ....[0]....
.L_737:
        /*0bac*/ 	.word	0x00000280
        /*0bb0*/ 	.word	0x000000ff
        /*0bb4*/ 	.word	0x00038800
        /*0bb8*/ 	.short	0x0100
        /*0bba*/ 	.byte	0x08
	.zero		1


	//   ....[1]....
        /*0bbc*/ 	.word	0x00000290
        /*0bc0*/ 	.word	0x000000ff
        /*0bc4*/ 	.word	0x00038810
        /*0bc8*/ 	.short	0x0100
        /*0bca*/ 	.byte	0x08
	.zero		1


	//   ....[2]....
        /*0bcc*/ 	.word	0x000002a0
        /*0bd0*/ 	.word	0x000000ff
        /*0bd4*/ 	.word	0x00038820
        /*0bd8*/ 	.short	0x0100
        /*0bda*/ 	.byte	0x08
	.zero		1


	//   ....[3]....
        /*0bdc*/ 	.word	0x00000350
        /*0be0*/ 	.word	0x000000ff
        /*0be4*/ 	.word	0x00038830
        /*0be8*/ 	.short	0x0100
        /*0bea*/ 	.byte	0x06
	.zero		1


	//   ....[4]....
        /*0bec*/ 	.word	0x00000360
        /*0bf0*/ 	.word	0x000000ff
        /*0bf4*/ 	.word	0x00038840
        /*0bf8*/ 	.short	0x0100
        /*0bfa*/ 	.byte	0x06
	.zero		1


	//   ....[5]....
        /*0bfc*/ 	.word	0x00000370
        /*0c00*/ 	.word	0x000000ff
        /*0c04*/ 	.word	0x00038838
        /*0c08*/ 	.short	0x0100
        /*0c0a*/ 	.byte	0x06
	.zero		1


	//   ....[6]....
        /*0c0c*/ 	.word	0x00000380
        /*0c10*/ 	.word	0x000000ff
        /*0c14*/ 	.word	0x00038848
        /*0c18*/ 	.short	0x0100
        /*0c1a*/ 	.byte	0x06
	.zero		1


	//   ....[7]....
        /*0c1c*/ 	.word	0x000004b0
        /*0c20*/ 	.word	0x000000ff
        /*0c24*/ 	.word	0x00038850
        /*0c28*/ 	.short	0x0100
        /*0c2a*/ 	.byte	0x08
	.zero		1


	//   ....[8]....
        /*0c2c*/ 	.word	0x000004c0
        /*0c30*/ 	.word	0x000000ff
        /*0c34*/ 	.word	0x00038860
        /*0c38*/ 	.short	0x0100
        /*0c3a*/ 	.byte	0x08
	.zero		1


	//   ....[9]....
        /*0c3c*/ 	.word	0x000004d0
        /*0c40*/ 	.word	0x000000ff
        /*0c44*/ 	.word	0x00038858
        /*0c48*/ 	.short	0x0100
        /*0c4a*/ 	.byte	0x08
	.zero		1


	//   ....[10]....
        /*0c4c*/ 	.word	0x000004e0
        /*0c50*/ 	.word	0x000000ff
        /*0c54*/ 	.word	0x00038868
        /*0c58*/ 	.short	0x0100
        /*0c5a*/ 	.byte	0x08
	.zero		1


	//   ....[11]....
        /*0c5c*/ 	.word	0x000005d0
        /*0c60*/ 	.word	0x000000ff
        /*0c64*/ 	.word	0x00038870
        /*0c68*/ 	.short	0x0100
        /*0c6a*/ 	.byte	0x06
	.zero		1


	//   ....[12]....
        /*0c6c*/ 	.word	0x000005e0
        /*0c70*/ 	.word	0x000000ff
        /*0c74*/ 	.word	0x00038880
        /*0c78*/ 	.short	0x0100
        /*0c7a*/ 	.byte	0x06
	.zero		1


	//   ....[13]....
        /*0c7c*/ 	.word	0x000005f0
        /*0c80*/ 	.word	0x000000ff
        /*0c84*/ 	.word	0x00038878
        /*0c88*/ 	.short	0x0100
        /*0c8a*/ 	.byte	0x06
	.zero		1


	//   ....[14]....
        /*0c8c*/ 	.word	0x00000600
        /*0c90*/ 	.word	0x000000ff
        /*0c94*/ 	.word	0x00038888
        /*0c98*/ 	.short	0x0100
        /*0c9a*/ 	.byte	0x06
	.zero		1


	//   ....[15]....
        /*0c9c*/ 	.word	0x00000730
        /*0ca0*/ 	.word	0x000000ff
        /*0ca4*/ 	.word	0x00038890
        /*0ca8*/ 	.short	0x0100
        /*0caa*/ 	.byte	0x08
	.zero		1


	//   ....[16]....
        /*0cac*/ 	.word	0x00000740
        /*0cb0*/ 	.word	0x000000ff
        /*0cb4*/ 	.word	0x000388a0
        /*0cb8*/ 	.short	0x0100
        /*0cba*/ 	.byte	0x08
	.zero		1


	//   ....[17]....
        /*0cbc*/ 	.word	0x00000750
        /*0cc0*/ 	.word	0x000000ff
        /*0cc4*/ 	.word	0x00038898
        /*0cc8*/ 	.short	0x0100
        /*0cca*/ 	.byte	0x08
	.zero		1


	//   ....[18]....
        /*0ccc*/ 	.word	0x00000760
        /*0cd0*/ 	.word	0x000000ff
        /*0cd4*/ 	.word	0x000388a8
        /*0cd8*/ 	.short	0x0100
        /*0cda*/ 	.byte	0x08
	.zero		1


	//   ....[19]....
        /*0cdc*/ 	.word	0x00000890
        /*0ce0*/ 	.word	0x000000ff
        /*0ce4*/ 	.word	0x000388b0
        /*0ce8*/ 	.short	0x0100
        /*0cea*/ 	.byte	0x08
	.zero		1


	//   ....[20]....
        /*0cec*/ 	.word	0x000008a0
        /*0cf0*/ 	.word	0x000000ff
        /*0cf4*/ 	.word	0x000388c0
        /*0cf8*/ 	.short	0x0100
        /*0cfa*/ 	.byte	0x08
	.zero		1


	//   ....[21]....
        /*0cfc*/ 	.word	0x000008b0
        /*0d00*/ 	.word	0x000000ff
        /*0d04*/ 	.word	0x000388b8
        /*0d08*/ 	.short	0x0100
        /*0d0a*/ 	.byte	0x08
	.zero		1


	//   ....[22]....
        /*0d0c*/ 	.word	0x000008c0
        /*0d10*/ 	.word	0x000000ff
        /*0d14*/ 	.word	0x000388c8
        /*0d18*/ 	.short	0x0100
        /*0d1a*/ 	.byte	0x08
	.zero		1


	//   ....[23]....
        /*0d1c*/ 	.word	0x00003130
        /*0d20*/ 	.word	0x0000003a
        /*0d24*/ 	.word	0x00038890
        /*0d28*/ 	.short	0x010a
        /*0d2a*/ 	.byte	0x3f
	.zero		1


	//   ....[24]....
        /*0d2c*/ 	.word	0x00003ba0
        /*0d30*/ 	.word	0x0000003a
        /*0d34*/ 	.word	0x00038890
        /*0d38*/ 	.short	0x010a
        /*0d3a*/ 	.byte	0x3f
	.zero		1


	//   ....[25]....
        /*0d3c*/ 	.word	0x00004460
        /*0d40*/ 	.word	0x0000003a
        /*0d44*/ 	.word	0x00038890
        /*0d48*/ 	.short	0x010a
        /*0d4a*/ 	.byte	0x3f
	.zero		1


	//   ....[26]....
        /*0d4c*/ 	.word	0x00004820
        /*0d50*/ 	.word	0x00000004
        /*0d54*/ 	.word	0x00000000
        /*0d58*/ 	.short	0x0101
        /*0d5a*/ 	.byte	0x3f
	.zero		1


	//   ....[27]....
        /*0d5c*/ 	.word	0x00004860
        /*0d60*/ 	.word	0x0000003a
        /*0d64*/ 	.word	0x000388b0
        /*0d68*/ 	.short	0x010a
        /*0d6a*/ 	.byte	0x3f
	.zero		1


	//   ....[28]....
        /*0d6c*/ 	.word	0x00005110
        /*0d70*/ 	.word	0x0000003a
        /*0d74*/ 	.word	0x00000000
        /*0d78*/ 	.short	0x0101
        /*0d7a*/ 	.byte	0x3f
	.zero		1


	//   ....[29]....
        /*0d7c*/ 	.word	0x00005ce0
        /*0d80*/ 	.word	0x0000000c
        /*0d84*/ 	.word	0x00000000
        /*0d88*/ 	.short	0x0101
        /*0d8a*/ 	.byte	0x3f
	.zero		1


	//   ....[30]....
        /*0d8c*/ 	.word	0x00006880
        /*0d90*/ 	.word	0x0000000c
        /*0d94*/ 	.word	0x00000000
        /*0d98*/ 	.short	0x0101
        /*0d9a*/ 	.byte	0x3f
	.zero		1


	//   ....[31]....
        /*0d9c*/ 	.word	0x00007a60
        /*0da0*/ 	.word	0x00000002
        /*0da4*/ 	.word	0x00038800
        /*0da8*/ 	.short	0x010a
        /*0daa*/ 	.byte	0x3f
	.zero		1


	//   ....[32]....
        /*0dac*/ 	.word	0x00007ab0
        /*0db0*/ 	.word	0x00000002
        /*0db4*/ 	.word	0x00038800
        /*0db8*/ 	.short	0x010a
        /*0dba*/ 	.byte	0x3f
	.zero		1


	//   ....[33]....
        /*0dbc*/ 	.word	0x00008100
        /*0dc0*/ 	.word	0x00000002
        /*0dc4*/ 	.word	0x00038800
        /*0dc8*/ 	.short	0x010a
        /*0dca*/ 	.byte	0x3f
	.zero		1


	//   ....[34]....
        /*0dcc*/ 	.word	0x00009000
        /*0dd0*/ 	.word	0x00000002
        /*0dd4*/ 	.word	0x00038800
        /*0dd8*/ 	.short	0x010a
        /*0dda*/ 	.byte	0x3f
	.zero		1


	//   ....[35]....
        /*0ddc*/ 	.word	0x00009e50
        /*0de0*/ 	.word	0x0000000d
        /*0de4*/ 	.word	0x00038830
        /*0de8*/ 	.short	0x010a
        /*0dea*/ 	.byte	0x3f
	.zero		1


	//   ....[36]....
        /*0dec*/ 	.word	0x00009f00
        /*0df0*/ 	.word	0x0000000d
        /*0df4*/ 	.word	0x00038830
        /*0df8*/ 	.short	0x010a
        /*0dfa*/ 	.byte	0x3f
	.zero		1


	//   ....[37]....
        /*0dfc*/ 	.word	0x0000a210
        /*0e00*/ 	.word	0x00000002
        /*0e04*/ 	.word	0x00038810
        /*0e08*/ 	.short	0x010a
        /*0e0a*/ 	.byte	0x3f
	.zero		1


	//   ....[38]....
        /*0e0c*/ 	.word	0x0000a260
        /*0e10*/ 	.word	0x0000000d
        /*0e14*/ 	.word	0x00038850
        /*0e18*/ 	.short	0x010a
        /*0e1a*/ 	.byte	0x3f
	.zero		1


	//   ....[39]....
        /*0e1c*/ 	.word	0x0000a310
        /*0e20*/ 	.word	0x0000000d
        /*0e24*/ 	.word	0x00038850
        /*0e28*/ 	.short	0x010a
        /*0e2a*/ 	.byte	0x3f
	.zero		1


	//   ....[40]....
        /*0e2c*/ 	.word	0x0000c390
        /*0e30*/ 	.word	0x00000015
        /*0e34*/ 	.word	0x00000000
        /*0e38*/ 	.short	0x0101
        /*0e3a*/ 	.byte	0x3f
	.zero		1


	//   ....[41]....
        /*0e3c*/ 	.word	0x0000cc40
        /*0e40*/ 	.word	0x0000000d
        /*0e44*/ 	.word	0x00000000
        /*0e48*/ 	.short	0x0101
        /*0e4a*/ 	.byte	0x3f
	.zero		1


	//   ....[42]....
        /*0e4c*/ 	.word	0x0000cd70
        /*0e50*/ 	.word	0x0000000e
        /*0e54*/ 	.word	0x00038830
        /*0e58*/ 	.short	0x010a
        /*0e5a*/ 	.byte	0x3f
	.zero		1


	//   ....[43]....
        /*0e5c*/ 	.word	0x0000ce20
        /*0e60*/ 	.word	0x0000000e
        /*0e64*/ 	.word	0x00038830
        /*0e68*/ 	.short	0x010a
        /*0e6a*/ 	.byte	0x3f
	.zero		1


	//   ....[44]....
        /*0e6c*/ 	.word	0x0000d090
        /*0e70*/ 	.word	0x0000000e
        /*0e74*/ 	.word	0x00038850
        /*0e78*/ 	.short	0x010a
        /*0e7a*/ 	.byte	0x3f
	.zero		1


	//   ....[45]....
        /*0e7c*/ 	.word	0x0000d100
        /*0e80*/ 	.word	0x0000000e
        /*0e84*/ 	.word	0x00038850
        /*0e88*/ 	.short	0x010a
        /*0e8a*/ 	.byte	0x3f
	.zero		1


	//   ....[46]....
        /*0e8c*/ 	.word	0x0000ed80
        /*0e90*/ 	.word	0x0000000b
        /*0e94*/ 	.word	0x00000000
        /*0e98*/ 	.short	0x0101
        /*0e9a*/ 	.byte	0x3f
	.zero		1


	//   ....[47]....
        /*0e9c*/ 	.word	0x0000ffa0
        /*0ea0*/ 	.word	0x0000000e
        /*0ea4*/ 	.word	0x00000000
        /*0ea8*/ 	.short	0x0101
        /*0eaa*/ 	.byte	0x3f
	.zero		1


	//   ....[48]....
        /*0eac*/ 	.word	0x00012690
        /*0eb0*/ 	.word	0x00000000
        /*0eb4*/ 	.word	0x00000000
        /*0eb8*/ 	.short	0x0101
        /*0eba*/ 	.byte	0x3f
	.zero		1


	//   ....[49]....
        /*0ebc*/ 	.word	0x000135f0
        /*0ec0*/ 	.word	0x00000008
        /*0ec4*/ 	.word	0x00000000
        /*0ec8*/ 	.short	0x0101
        /*0eca*/ 	.byte	0x3f
	.zero		1


	//   ....[50]....
        /*0ecc*/ 	.word	0x00017210
        /*0ed0*/ 	.word	0x00000012
        /*0ed4*/ 	.word	0x00038820
        /*0ed8*/ 	.short	0x010a
        /*0eda*/ 	.byte	0x3f
	.zero		1


	//   ....[51]....
        /*0edc*/ 	.word	0x000172a0
        /*0ee0*/ 	.word	0x00000003
        /*0ee4*/ 	.word	0x000388a0
        /*0ee8*/ 	.short	0x010a
        /*0eea*/ 	.byte	0x3f
	.zero		1


	//   ....[52]....
        /*0eec*/ 	.word	0x000174f0
        /*0ef0*/ 	.word	0x00000003
        /*0ef4*/ 	.word	0x000388c0
        /*0ef8*/ 	.short	0x010a
        /*0efa*/ 	.byte	0x3f
	.zero		1


	//   ....[53]....
        /*0efc*/ 	.word	0x00017ec0
        /*0f00*/ 	.word	0x00000008
        /*0f04*/ 	.word	0x000388a0
        /*0f08*/ 	.short	0x010a
        /*0f0a*/ 	.byte	0x3f
	.zero		1


	//   ....[54]....
        /*0f0c*/ 	.word	0x00018100
        /*0f10*/ 	.word	0x00000008
        /*0f14*/ 	.word	0x000388c0
        /*0f18*/ 	.short	0x010a
        /*0f1a*/ 	.byte	0x3f
	.zero		1


	//   ....[55]....
        /*0f1c*/ 	.word	0x00019950
        /*0f20*/ 	.word	0x0000001a
        /*0f24*/ 	.word	0x00038840
        /*0f28*/ 	.short	0x010a
        /*0f2a*/ 	.byte	0x3f
	.zero		1


	//   ....[56]....
        /*0f2c*/ 	.word	0x00019df0
        /*0f30*/ 	.word	0x0000001a
        /*0f34*/ 	.word	0x00038830
        /*0f38*/ 	.short	0x0107
        /*0f3a*/ 	.byte	0x3f
	.zero		1


	//   ....[57]....
        /*0f3c*/ 	.word	0x00019ec0
        /*0f40*/ 	.word	0x0000001a
        /*0f44*/ 	.word	0x00038830
        /*0f48*/ 	.short	0x0101
        /*0f4a*/ 	.byte	0x3f
	.zero		1


	//   ....[58]....
        /*0f4c*/ 	.word	0x0001a750
        /*0f50*/ 	.word	0x00000012
        /*0f54*/ 	.word	0x00038800
        /*0f58*/ 	.short	0x0107
        /*0f5a*/ 	.byte	0x3f
	.zero		1


	//   ....[59]....
        /*0f5c*/ 	.word	0x0001a7e0
        /*0f60*/ 	.word	0x00000012
        /*0f64*/ 	.word	0x00038800
        /*0f68*/ 	.short	0x0101
        /*0f6a*/ 	.byte	0x3f
	.zero		1


	//   ....[60]....
        /*0f6c*/ 	.word	0x0001b6d0
        /*0f70*/ 	.word	0x00000012
        /*0f74*/ 	.word	0x00038810
        /*0f78*/ 	.short	0x0107
        /*0f7a*/ 	.byte	0x3f
	.zero		1


	//   ....[61]....
        /*0f7c*/ 	.word	0x0001b7d0
        /*0f80*/ 	.word	0x00000012
        /*0f84*/ 	.word	0x00038810
        /*0f88*/ 	.short	0x0101
        /*0f8a*/ 	.byte	0x3f
	.zero		1


	//   ....[62]....
        /*0f8c*/ 	.word	0x0001b7f0
        /*0f90*/ 	.word	0x00000012
        /*0f94*/ 	.word	0x00038820
        /*0f98*/ 	.short	0x010a
        /*0f9a*/ 	.byte	0x3f
	.zero		1


	//   ....[63]....
        /*0f9c*/ 	.word	0x0001b880
        /*0fa0*/ 	.word	0x0000001a
        /*0fa4*/ 	.word	0x00038860
        /*0fa8*/ 	.short	0x010a
        /*0faa*/ 	.byte	0x3f
	.zero		1


	//   ....[64]....
        /*0fac*/ 	.word	0x0001c190
        /*0fb0*/ 	.word	0x0000001a
        /*0fb4*/ 	.word	0x00038850
        /*0fb8*/ 	.short	0x0107
        /*0fba*/ 	.byte	0x3f
	.zero		1


	//   ....[65]....
        /*0fbc*/ 	.word	0x0001c260
        /*0fc0*/ 	.word	0x0000001a
        /*0fc4*/ 	.word	0x00038850
        /*0fc8*/ 	.short	0x0101
        /*0fca*/ 	.byte	0x3f
	.zero		1


	//   ....[66]....
        /*0fcc*/ 	.word	0x0001c5e0
        /*0fd0*/ 	.word	0x00000006
        /*0fd4*/ 	.word	0x00038840
        /*0fd8*/ 	.short	0x010a
        /*0fda*/ 	.byte	0x3f
	.zero		1


	//   ....[67]....
        /*0fdc*/ 	.word	0x0001c900
        /*0fe0*/ 	.word	0x00000006
        /*0fe4*/ 	.word	0x00038830
        /*0fe8*/ 	.short	0x0107
        /*0fea*/ 	.byte	0x3f
	.zero		1


	//   ....[68]....
        /*0fec*/ 	.word	0x0001c9c0
        /*0ff0*/ 	.word	0x00000006
        /*0ff4*/ 	.word	0x00038830
        /*0ff8*/ 	.short	0x0101
        /*0ffa*/ 	.byte	0x3f
	.zero		1


	//   ....[69]....
        /*0ffc*/ 	.word	0x0001c9f0
        /*1000*/ 	.word	0x00000006
        /*1004*/ 	.word	0x00038860
        /*1008*/ 	.short	0x010a
        /*100a*/ 	.byte	0x3f
	.zero		1


	//   ....[70]....
        /*100c*/ 	.word	0x0001d0a0
        /*1010*/ 	.word	0x00000006
        /*1014*/ 	.word	0x00038850
        /*1018*/ 	.short	0x0107
        /*101a*/ 	.byte	0x3f
	.zero		1


	//   ....[71]....
        /*101c*/ 	.word	0x0001d160
        /*1020*/ 	.word	0x00000006
        /*1024*/ 	.word	0x00038850
        /*1028*/ 	.short	0x0101
        /*102a*/ 	.byte	0x3f
	.zero		1


	//   ....[72]....
        /*102c*/ 	.word	0x0001dfe0
        /*1030*/ 	.word	0x00000007
        /*1034*/ 	.word	0x00038820
        /*1038*/ 	.short	0x010a
        /*103a*/ 	.byte	0x3f
	.zero		1


	//   ....[73]....
        /*103c*/ 	.word	0x0001e150
        /*1040*/ 	.word	0x00000005
        /*1044*/ 	.word	0x00038840
        /*1048*/ 	.short	0x010a
        /*104a*/ 	.byte	0x3f
	.zero		1


	//   ....[74]....
        /*104c*/ 	.word	0x0001e1f0
        /*1050*/ 	.word	0x00000003
        /*1054*/ 	.word	0x00038840
        /*1058*/ 	.short	0x010a
        /*105a*/ 	.byte	0x3f
	.zero		1


	//   ....[75]....
        /*105c*/ 	.word	0x0001e230
        /*1060*/ 	.word	0x00000005
        /*1064*/ 	.word	0x00038860
        /*1068*/ 	.short	0x010a
        /*106a*/ 	.byte	0x3f
	.zero		1


	//   ....[76]....
        /*106c*/ 	.word	0x0001e270
        /*1070*/ 	.word	0x00000003
        /*1074*/ 	.word	0x00038860
        /*1078*/ 	.short	0x010a
        /*107a*/ 	.byte	0x3f
	.zero		1


	//   ....[77]....
        /*107c*/ 	.word	0x0001e2d0
        /*1080*/ 	.word	0x0000003a
        /*1084*/ 	.word	0x00038890
        /*1088*/ 	.short	0x010a
        /*108a*/ 	.byte	0x3f
	.zero		1


	//   ....[78]....
        /*108c*/ 	.word	0x0001e430
        /*1090*/ 	.word	0x0000003a
        /*1094*/ 	.word	0x00038890
        /*1098*/ 	.short	0x010a
        /*109a*/ 	.byte	0x3f
	.zero		1


	//   ....[79]....
        /*109c*/ 	.word	0x0001e5a0
        /*10a0*/ 	.word	0x0000003a
        /*10a4*/ 	.word	0x00038890
        /*10a8*/ 	.short	0x010a
        /*10aa*/ 	.byte	0x3f
	.zero		1


	//   ....[80]....
        /*10ac*/ 	.word	0x0001e700
        /*10b0*/ 	.word	0x0000003a
        /*10b4*/ 	.word	0x000388b0
        /*10b8*/ 	.short	0x010a
        /*10ba*/ 	.byte	0x3f
	.zero		1


	//   ....[81]....
        /*10bc*/ 	.word	0x0001e920
        /*10c0*/ 	.word	0x00000002
        /*10c4*/ 	.word	0x00038800
        /*10c8*/ 	.short	0x010a
        /*10ca*/ 	.byte	0x3f
	.zero		1


	//   ....[82]....
        /*10cc*/ 	.word	0x0001eb30
        /*10d0*/ 	.word	0x00000002
        /*10d4*/ 	.word	0x00038800
        /*10d8*/ 	.short	0x010a
        /*10da*/ 	.byte	0x3f
	.zero		1


	//   ....[83]....
        /*10dc*/ 	.word	0x0001eb80
        /*10e0*/ 	.word	0x0000000d
        /*10e4*/ 	.word	0x00038830
        /*10e8*/ 	.short	0x010a
        /*10ea*/ 	.byte	0x3f
	.zero		1


	//   ....[84]....
        /*10ec*/ 	.word	0x0001ebd0
        /*10f0*/ 	.word	0x00000002
        /*10f4*/ 	.word	0x00038810
        /*10f8*/ 	.short	0x010a
        /*10fa*/ 	.byte	0x3f
	.zero		1


	//   ....[85]....
        /*10fc*/ 	.word	0x0001ec20
        /*1100*/ 	.word	0x0000000d
        /*1104*/ 	.word	0x00038850
        /*1108*/ 	.short	0x010a
        /*110a*/ 	.byte	0x3f
	.zero		1


	//   ....[86]....
        /*110c*/ 	.word	0x0001ec70
        /*1110*/ 	.word	0x0000000e
        /*1114*/ 	.word	0x00038830
        /*1118*/ 	.short	0x010a
        /*111a*/ 	.byte	0x3f
	.zero		1


	//   ....[87]....
        /*111c*/ 	.word	0x0001ecc0
        /*1120*/ 	.word	0x0000000e
        /*1124*/ 	.word	0x00038850
        /*1128*/ 	.short	0x010a
        /*112a*/ 	.byte	0x3f
	.zero		1


	//   ....[88]....
        /*112c*/ 	.word	0x0001ee60
        /*1130*/ 	.word	0x00000012
        /*1134*/ 	.word	0x00038820
        /*1138*/ 	.short	0x010a
        /*113a*/ 	.byte	0x3f
	.zero		1


	//   ....[89]....
        /*113c*/ 	.word	0x0001eeb0
        /*1140*/ 	.word	0x00000003
        /*1144*/ 	.word	0x000388a0
        /*1148*/ 	.short	0x010a
        /*114a*/ 	.byte	0x3f
	.zero		1


	//   ....[90]....
        /*114c*/ 	.word	0x0001ef00
        /*1150*/ 	.word	0x00000003
        /*1154*/ 	.word	0x000388c0
        /*1158*/ 	.short	0x010a
        /*115a*/ 	.byte	0x3f
	.zero		1


	//   ....[91]....
        /*115c*/ 	.word	0x0001ef50
        /*1160*/ 	.word	0x00000008
        /*1164*/ 	.word	0x000388a0
        /*1168*/ 	.short	0x010a
        /*116a*/ 	.byte	0x3f
	.zero		1


	//   ....[92]....
        /*116c*/ 	.word	0x0001efa0
        /*1170*/ 	.word	0x00000008
        /*1174*/ 	.word	0x000388c0
        /*1178*/ 	.short	0x010a
        /*117a*/ 	.byte	0x3f
	.zero		1


	//   ....[93]....
        /*117c*/ 	.word	0x0001f0c0
        /*1180*/ 	.word	0x0000001a
        /*1184*/ 	.word	0x00038840
        /*1188*/ 	.short	0x010a
        /*118a*/ 	.byte	0x3f
	.zero		1


	//   ....[94]....
        /*118c*/ 	.word	0x00020650
        /*1190*/ 	.word	0x00000012
        /*1194*/ 	.word	0x00038820
        /*1198*/ 	.short	0x010a
        /*119a*/ 	.byte	0x3f
	.zero		1


	//   ....[95]....
        /*119c*/ 	.word	0x000206a0
        /*11a0*/ 	.word	0x0000001a
        /*11a4*/ 	.word	0x00038860
        /*11a8*/ 	.short	0x010a
        /*11aa*/ 	.byte	0x3f
	.zero		1


	//   ....[96]....
        /*11ac*/ 	.word	0x00020f90
        /*11b0*/ 	.word	0x00000006
        /*11b4*/ 	.word	0x00038840
        /*11b8*/ 	.short	0x010a
        /*11ba*/ 	.byte	0x3f
	.zero		1


	//   ....[97]....
        /*11bc*/ 	.word	0x00021450
        /*11c0*/ 	.word	0x00000006
        /*11c4*/ 	.word	0x00038860
        /*11c8*/ 	.short	0x010a
        /*11ca*/ 	.byte	0x3f
	.zero		1


	//   ....[98]....
        /*11cc*/ 	.word	0x000225f0
        /*11d0*/ 	.word	0x00000007
        /*11d4*/ 	.word	0x00038820
        /*11d8*/ 	.short	0x010a
        /*11da*/ 	.byte	0x3f
	.zero		1


	//   ....[99]....
        /*11dc*/ 	.word	0x00022790
        /*11e0*/ 	.word	0x00000005
        /*11e4*/ 	.word	0x00038840
        /*11e8*/ 	.short	0x010a
        /*11ea*/ 	.byte	0x3f
	.zero		1


	//   ....[100]....
        /*11ec*/ 	.word	0x000227e0
        /*11f0*/ 	.word	0x00000003
        /*11f4*/ 	.word	0x00038840
        /*11f8*/ 	.short	0x010a
        /*11fa*/ 	.byte	0x3f
	.zero		1


	//   ....[101]....
        /*11fc*/ 	.word	0x00022830
        /*1200*/ 	.word	0x00000005
        /*1204*/ 	.word	0x00038860
        /*1208*/ 	.short	0x010a
        /*120a*/ 	.byte	0x3f
	.zero		1


	//----- nvinfo : EIATTR_NUM_MBARRIERS
	.align		4
.L_738:
        /*120c*/ 	.byte	0x03, 0x38
        /*120e*/ 	.short	0x0017


	//----- nvinfo : EIATTR_EXIT_INSTR_OFFSETS
	.align		4
        /*1210*/ 	.byte	0x04, 0x1c
        /*1212*/ 	.short	(.L_740 - .L_739)


	//   ....[0]....
.L_739:
        /*1214*/ 	.word	0x0001e2c0


	//----- nvinfo : EIATTR_MAX_THREADS
	.align		4
.L_740:
        /*1218*/ 	.byte	0x04, 0x05
        /*121a*/ 	.short	(.L_742 - .L_741)
.L_741:
        /*121c*/ 	.word	0x00000180
        /*1220*/ 	.word	0x00000001
        /*1224*/ 	.word	0x00000001


	//----- nvinfo : EIATTR_CRS_STACK_SIZE
	.align		4
.L_742:
        /*1228*/ 	.byte	0x04, 0x1e
        /*122a*/ 	.short	(.L_744 - .L_743)
.L_743:
        /*122c*/ 	.word	0x00000000


	//----- nvinfo : EIATTR_CBANK_PARAM_SIZE
	.align		4
.L_744:
        /*1230*/ 	.byte	0x03, 0x19
        /*1232*/ 	.short	0x0bf0


	//----- nvinfo : EIATTR_PARAM_CBANK
	.align		4
        /*1234*/ 	.byte	0x04, 0x0a
        /*1236*/ 	.short	(.L_746 - .L_745)
	.align		4
.L_745:
        /*1238*/ 	.word	index@(.nv.constant0._ZN7cutlass13device_kernelIN5flash11enable_sm90INS1_16FlashAttnFwdSm90INS1_25CollectiveMainloopFwdSm90ILi2EN4cute5tupleIJNS5_1CILi1EEES8_S8_EEENS6_IJNS7_ILi64EEESA_SA_EEELi512ENS_6half_tEfNS_4arch4Sm90ELb0ELb0ELb0ELb1ELb1ELb1ELb1ELb0ELb0ELb1ELb1ELb0EEENS1_21CollectiveEpilogueFwdINS6_IJSA_NS7_ILi512EEESA_EEES9_SC_SE_Li256ELb1ELb1ELb1ELb0EEENS1_36VarlenDynamicPersistentTileSchedulerILi64ELi64ELi256ELi128ELb1ELb1ELb1ELb0ELb1ELb1EEEEEEEEEvNT_6ParamsE)
        /*123c*/ 	.short	0x0210
        /*123e*/ 	.short	0x0bf0


	//----- nvinfo : EIATTR_SW_WAR
	.align		4
.L_746:
        /*1240*/ 	.byte	0x04, 0x36
        /*1242*/ 	.short	(.L_748 - .L_747)
.L_747:
        /*1244*/ 	.word	0x00000008
.L_748:


//--------------------- .nv.info._ZN7cutlass13device_kernelIN5flash11enable_sm90INS1_16FlashAttnFwdSm90INS1_25CollectiveMainloopFwdSm90ILi2EN4cute5tupleIJNS5_1CILi1EEES8_S8_EEENS6_IJNS7_ILi64EEESA_SA_EEELi512ENS_6half_tEfNS_4arch4Sm90ELb0ELb1ELb0ELb0ELb1ELb0ELb0ELb0ELb0ELb1ELb1ELb0EEENS1_21CollectiveEpilogueFwdINS6_IJSA_NS7_ILi512EEESA_EEES9_SC_SE_Li256ELb0ELb1ELb1ELb0EEENS1_19SingleTileSchedulerILb0ELb1ELb1ELi64EEEEEEEEEvNT_6ParamsE --------------------------
	.section	.nv.info._ZN7cutlass13device_kernelIN5flash11enable_sm90INS1_16FlashAttnFwdSm90INS1_25CollectiveMainloopFwdSm90ILi2EN4cute5tupleIJNS5_1CILi1EEES8_S8_EEENS6_IJNS7_ILi64EEESA_SA_EEELi512ENS_6half_tEfNS_4arch4Sm90ELb0ELb1ELb0ELb0ELb1ELb0ELb0ELb0ELb0ELb1ELb1ELb0EEENS1_21CollectiveEpilogueFwdINS6_IJSA_NS7_ILi512EEESA_EEES9_SC_SE_Li256ELb0ELb1ELb1ELb0EEENS1_19SingleTileSchedulerILb0ELb1ELb1ELi64EEEEEEEEEvNT_6ParamsE,"",@"SHT_CUDA_INFO"
	.sectionflags	@""
	.align	4


	//----- nvinfo : EIATTR_CUDA_API_VERSION
	.align		4
        /*0000*/ 	.byte	0x04, 0x37
        /*0002*/ 	.short	(.L_750 - .L_749)
.L_749:
        /*0004*/ 	.word	0x00000082


	//----- nvinfo : EIATTR_KPARAM_INFO
	.align		4
.L_750:
        /*0008*/ 	.byte	0x04, 0x17
        /*000a*/ 	.short	(.L_752 - .L_751)
.L_751:
        /*000c*/ 	.word	0x00000000
        /*0010*/ 	.short	0x0000
        /*0012*/ 	.short	0x0070
        /*0014*/ 	.byte	0x00, 0xf0, 0x01, 0x28


	//----- nvinfo : EIATTR_SPARSE_MMA_MASK
	.align		4
.L_752:
        /*0018*/ 	.byte	0x03, 0x50
        /*001a*/ 	.short	0x0000


	//----- nvinfo : EIATTR_MAXREG_COUNT
	.align		4
        /*001c*/ 	.byte	0x03, 0x1b
        /*001e*/ 	.short	0x00a8


	//----- nvinfo : EIATTR_NUM_BARRIERS
	.align		4
        /*0020*/ 	.byte	0x02, 0x4c
        /*0022*/ 	.byte	0x10
	.zero		1


	//----- nvinfo : EIATTR_EXTERNS
	.align		4
        /*0024*/ 	.byte	0x04, 0x0f
        /*0026*/ 	.short	(.L_754 - .L_753)


	//   ....[0]....
	.align		4
.L_753:
        /*0028*/ 	.word	index@(__assertfail)


	//----- nvinfo : EIATTR_MERCURY_ISA_VERSION
	.align		4
.L_754:
        /*002c*/ 	.byte	0x03, 0x5f
        /*002e*/ 	.short	0x0101


	//----- nvinfo : EIATTR_INT_WARP_WIDE_INSTR_OFFSETS
	.align		4
        /*0030*/ 	.byte	0x04, 0x31
        /*0032*/ 	.short	(.L_756 - .L_755)


	//   ....[0]....
.L_755:
        /*0034*/ 	.word	0x000000b0


	//   ....[1]....
        /*0038*/ 	.word	0x000000c0


	//   ....[2]....
        /*003c*/ 	.word	0x00000160


	//----- nvinfo : EIATTR_COOP_GROUP_MASK_REGIDS
	.align		4
.L_756:
        /*0040*/ 	.byte	0x04, 0x29
        /*0042*/ 	.short	(.L_758 - .L_757)


	//   ....[0]....
.L_757:
        /*0044*/ 	.word	0xffffffff


	//   ....[1]....
        /*0048*/ 	.word	0xffffffff


	//   ....[2]....
        /*004c*/ 	.word	0xffffffff


	//   ....[3]....
        /*0050*/ 	.word	0xffffffff


	//   ....[4]....
        /*0054*/ 	.word	0xffffffff


	//   ....[5]....
        /*0058*/ 	.word	0xffffffff


	//   ....[6]....
        /*005c*/ 	.word	0xffffffff


	//   ....[7]....
        /*0060*/ 	.word	0xffffffff


	//   ....[8]....
        /*0064*/ 	.word	0xffffffff


	//   ....[9]....
        /*0068*/ 	.word	0xffffffff


	//   ....[10]....
        /*006c*/ 	.word	0xffffffff


	//   ....[11]....
        /*0070*/ 	.word	0xffffffff


	//   ....[12]....
        /*0074*/ 	.word	0xffffffff


	//   ....[13]....
        /*0078*/ 	.word	0xffffffff


	//   ....[14]....
        /*007c*/ 	.word	0xffffffff


	//   ....[15]....
        /*0080*/ 	.word	0xffffffff


	//   ....[16]....
        /*0084*/ 	.word	0xffffffff


	//   ....[17]....
        /*0088*/ 	.word	0xffffffff


	//   ....[18]....
        /*008c*/ 	.word	0xffffffff


	//   ....[19]....
        /*0090*/ 	.word	0xffffffff


	//   ....[20]....
        /*0094*/ 	.word	0xffffffff


	//   ....[21]....
        /*0098*/ 	.word	0xffffffff


	//   ....[22]....
        /*009c*/ 	.word	0xffffffff


	//   ....[23]....
        /*00a0*/ 	.word	0xffffffff


	//   ....[24]....
        /*00a4*/ 	.word	0xffffffff


	//   ....[25]....
        /*00a8*/ 	.word	0xffffffff


	//   ....[26]....
        /*00ac*/ 	.word	0xffffffff


	//   ....[27]....
        /*00b0*/ 	.word	0xffffffff


	//   ....[28]....
        /*00b4*/ 	.word	0xffffffff


	//   ....[29]....
        /*00b8*/ 	.word	0xffffffff


	//   ....[30]....
        /*00bc*/ 	.word	0xffffffff


	//   ....[31]....
        /*00c0*/ 	.word	0xffffffff


	//   ....[32]....
        /*00c4*/ 	.word	0xffffffff


	//   ....[33]....
        /*00c8*/ 	.word	0xffffffff


	//   ....[34]....
        /*00cc*/ 	.word	0xffffffff


	//   ....[35]....
        /*00d0*/ 	.word	0xffffffff


	//   ....[36]....
        /*00d4*/ 	.word	0xffffffff


	//   ....[37]....
        /*00d8*/ 	.word	0xffffffff


	//   ....[38]....
        /*00dc*/ 	.word	0xffffffff


	//   ....[39]....
        /*00e0*/ 	.word	0xffffffff


	//   ....[40]....
        /*00e4*/ 	.word	0xffffffff


	//   ....[41]....
        /*00e8*/ 	.word	0xffffffff


	//   ....[42]....
        /*00ec*/ 	.word	0xffffffff


	//   ....[43]....
        /*00f0*/ 	.word	0xffffffff


	//   ....[44]....
        /*00f4*/ 	.word	0xffffffff


	//   ....[45]....
        /*00f8*/ 	.word	0xffffffff


	//   ....[46]....
        /*00fc*/ 	.word	0xffffffff


	//   ....[47]....
        /*0100*/ 	.word	0xffffffff


	//   ....[48]....
        /*0104*/ 	.word	0xffffffff


	//   ....[49]....
        /*0108*/ 	.word	0xffffffff


	//   ....[50]....
        /*010c*/ 	.word	0xffffffff


	//   ....[51]....
        /*0110*/ 	.word	0xffffffff


	//   ....[52]....
        /*0114*/ 	.word	0xffffffff


	//   ....[53]....
        /*0118*/ 	.word	0xffffffff


	//   ....[54]....
        /*011c*/ 	.word	0xffffffff


	//   ....[55]....
        /*0120*/ 	.word	0xffffffff


	//   ....[56]....
        /*0124*/ 	.word	0xffffffff


	//   ....[57]....
        /*0128*/ 	.word	0xffffffff


	//   ....[58]....
        /*012c*/ 	.word	0xffffffff


	//   ....[59]....
        /*0130*/ 	.word	0xffffffff


	//   ....[60]....
        /*0134*/ 	.word	0xffffffff


	//   ....[61]....
        /*0138*/ 	.word	0xffffffff


	//   ....[62]....
        /*013c*/ 	.word	0xffffffff


	//   ....[63]....
        /*0140*/ 	.word	0xffffffff


	//   ....[64]....
        /*0144*/ 	.word	0xffffffff


	//   ....[65]....
        /*0148*/ 	.word	0xffffffff


	//   ....[66]....
        /*014c*/ 	.word	0xffffffff


	//   ....[67]....
        /*0150*/ 	.word	0xffffffff


	//   ....[68]....
        /*0154*/ 	.word	0xffffffff


	//   ....[69]....
        /*0158*/ 	.word	0xffffffff


	//   ....[70]....
        /*015c*/ 	.word	0xffffffff


	//   ....[71]....
        /*0160*/ 	.word	0xffffffff


	//   ....[72]....
        /*0164*/ 	.word	0xffffffff


	//   ....[73]....
        /*0168*/ 	.word	0xffffffff


	//   ....[74]....
        /*016c*/ 	.word	0xffffffff


	//   ....[75]....
        /*0170*/ 	.word	0xffffffff


	//   ....[76]....
        /*0174*/ 	.word	0xffffffff


	//   ....[77]....
        /*0178*/ 	.word	0xffffffff


	//   ....[78]....
        /*017c*/ 	.word	0xffffffff


	//   ....[79]....
        /*0180*/ 	.word	0xffffffff


	//   ....[80]....
        /*0184*/ 	.word	0xffffffff


	//   ....[81]....
        /*0188*/ 	.word	0xffffffff


	//   ....[82]....
        /*018c*/ 	.word	0xffffffff


	//   ....[83]....
        /*0190*/ 	.word	0xffffffff


	//   ....[84]....
        /*0194*/ 	.word	0xffffffff


	//   ....[85]....
        /*0198*/ 	.word	0xffffffff


	//   ....[86]....
        /*019c*/ 	.word	0xffffffff


	//   ....[87]....
        /*01a0*/ 	.word	0xffffffff


	//   ....[88]....
        /*01a4*/ 	.word	0xffffffff


	//   ....[89]....
        /*01a8*/ 	.word	0x0500000f


	//   ....[90]....
        /*01ac*/ 	.word	0x0500000f


	//   ....[91]....
        /*01b0*/ 	.word	0x0500000f


	//   ....[92]....
        /*01b4*/ 	.word	0x0500000f


	//   ....[93]....
        /*01b8*/ 	.word	0x0500000f


	//   ....[94]....
        /*01bc*/ 	.word	0x0500000f


	//   ....[95]....
        /*01c0*/ 	.word	0x0500000f


	//   ....[96]....
        /*01c4*/ 	.word	0x0500000f


	//   ....[97]....
        /*01c8*/ 	.word	0x0500000f


	//   ....[98]....
        /*01cc*/ 	.word	0x0500000f


	//   ....[99]....
        /*01d0*/ 	.word	0x0500000f


	//   ....[100]....
        /*01d4*/ 	.word	0x0500000f


	//   ....[101]....
        /*01d8*/ 	.word	0x0500000f


	//   ....[102]....
        /*01dc*/ 	.word	0x0500000f


	//   ....[103]....
        /*01e0*/ 	.word	0x0500000f


	//   ....[104]....
        /*01e4*/ 	.word	0x0500000f


	//   ....[105]....
        /*01e8*/ 	.word	0x0500000f


	//   ....[106]....
        /*01ec*/ 	.word	0x0500000f


	//   ....[107]....
        /*01f0*/ 	.word	0x0500000f


	//   ....[108]....
        /*01f4*/ 	.word	0x0500000f


	//   ....[109]....
        /*01f8*/ 	.word	0x0500000f


	//   ....[110]....
        /*01fc*/ 	.word	0x0500000f


	//   ....[111]....
        /*0200*/ 	.word	0x0500000f


	//   ....[112]....
        /*0204*/ 	.word	0x0500000f


	//   ....[113]....
        /*0208*/ 	.word	0x0500000f


	//   ....[114]....
        /*020c*/ 	.word	0x0500000f


	//   ....[115]....
        /*0210*/ 	.word	0x0500000f


	//   ....[116]....
        /*0214*/ 	.word	0x0500000f


	//   ....[117]....
        /*0218*/ 	.word	0x0500000f


	//   ....[118]....
        /*021c*/ 	.word	0x0500000f


	//   ....[119]....
        /*0220*/ 	.word	0x0500000f


	//   ....[120]....
        /*0224*/ 	.word	0x0500000f


	//   ....[121]....
        /*0228*/ 	.word	0x0500000f


	//   ....[122]....
        /*022c*/ 	.word	0x0500000f


	//   ....[123]....
        /*0230*/ 	.word	0x0500000f


	//   ....[124]....
        /*0234*/ 	.word	0x0500000f


	//   ....[125]....
        /*0238*/ 	.word	0x0500000f


	//   ....[126]....
        /*023c*/ 	.word	0x0500000f


	//   ....[127]....
        /*0240*/ 	.word	0x0500000f


	//   ....[128]....
        /*0244*/ 	.word	0x0500000f


	//   ....[129]....
        /*0248*/ 	.word	0x0500000f


	//   ....[130]....
        /*024c*/ 	.word	0x0500000f


	//----- nvinfo : EIATTR_COOP_GROUP_INSTR_OFFSETS
	.align		4
.L_758:
        /*0250*/ 	.byte	0x04, 0x28
        /*0252*/ 	.short	(.L_760 - .L_759)


	//   ....[0]....
.L_759:
        /*0254*/ 	.word	0x00000060


	//   ....[1]....
        /*0258*/ 	.word	0x000000a0


	//   ....[2]....
        /*025c*/ 	.word	0x00000280


	//   ....[3]....
        /*0260*/ 	.word	0x000003e0


	//   ....[4]....
        /*0264*/ 	.word	0x00000500


	//   ....[5]....
        /*0268*/ 	.word	0x00000660


	//   ....[6]....
        /*026c*/ 	.word	0x000015c0


	//   ....[7]....
        /*0270*/ 	.word	0x000039f0


	//   ....[8]....
        /*0274*/ 	.word	0x00004240


	//   ....[9]....
        /*0278*/ 	.word	0x00004440


	//   ....[10]....
        /*027c*/ 	.word	0x00004f10


	//   ....[11]....
        /*0280*/ 	.word	0x00005010


	//   ....[12]....
        /*0284*/ 	.word	0x00005300


	//   ....[13]....
        /*0288*/ 	.word	0x00005380


	//   ....[14]....
        /*028c*/ 	.word	0x00005dc0


	//   ....[15]....
        /*0290*/ 	.word	0x00006500


	//   ....[16]....
        /*0294*/ 	.word	0x00006710


	//   ....[17]....
        /*0298*/ 	.word	0x00006e00


	//   ....[18]....
        /*029c*/ 	.word	0x00006ec0


	//   ....[19]....
        /*02a0*/ 	.word	0x00007290


	//   ....[20]....
        /*02a4*/ 	.word	0x00007350


	//   ....[21]....
        /*02a8*/ 	.word	0x00008460


	//   ....[22]....
        /*02ac*/ 	.word	0x00008be0


	//   ....[23]....
        /*02b0*/ 	.word	0x00008c10


	//   ....[24]....
        /*02b4*/ 	.word	0x00008e60


	//   ....[25]....
        /*02b8*/ 	.word	0x00009000


	//   ....[26]....
        /*02bc*/ 	.word	0x00009fd0


	//   ....[27]....
        /*02c0*/ 	.word	0x0000a470


	//   ....[28]....
        /*02c4*/ 	.word	0x0000a670


	//   ....[29]....
        /*02c8*/ 	.word	0x0000ad50


	//   ....[30]....
        /*02cc*/ 	.word	0x0000ae10


	//   ....[31]....
        /*02d0*/ 	.word	0x0000b1e0


	//   ....[32]....
        /*02d4*/ 	.word	0x0000b2a0


	//   ....[33]....
        /*02d8*/ 	.word	0x0000c3b0


	//   ....[34]....
        /*02dc*/ 	.word	0x0000c480


	//   ....[35]....
        /*02e0*/ 	.word	0x0000c4c0


	//   ....[36]....
        /*02e4*/ 	.word	0x0000c4e0


	//   ....[37]....
        /*02e8*/ 	.word	0x0000c510


	//   ....[38]....
        /*02ec*/ 	.word	0x0000d000


	//   ....[39]....
        /*02f0*/ 	.word	0x0000d460


	//   ....[40]....
        /*02f4*/ 	.word	0x0000d490


	//   ....[41]....
        /*02f8*/ 	.word	0x0000d4b0


	//   ....[42]....
        /*02fc*/ 	.word	0x0000d4e0


	//   ....[43]....
        /*0300*/ 	.word	0x0000d980


	//   ....[44]....
        /*0304*/ 	.word	0x0000d9a0


	//   ....[45]....
        /*0308*/ 	.word	0x0000e5f0


	//   ....[46]....
        /*030c*/ 	.word	0x0000e610


	//   ....[47]....
        /*0310*/ 	.word	0x0000f630


	//   ....[48]....
        /*0314*/ 	.word	0x00010ce0


	//   ....[49]....
        /*0318*/ 	.word	0x00010d00


	//   ....[50]....
        /*031c*/ 	.word	0x00010d10


	//   ....[51]....
        /*0320*/ 	.word	0x00010d50


	//   ....[52]....
        /*0324*/ 	.word	0x00010da0


	//   ....[53]....
        /*0328*/ 	.word	0x00010dc0


	//   ....[54]....
        /*032c*/ 	.word	0x00010e10


	//   ....[55]....
        /*0330*/ 	.word	0x00010e30


	//   ....[56]....
        /*0334*/ 	.word	0x000113b0


	//   ....[57]....
        /*0338*/ 	.word	0x000113e0


	//   ....[58]....
        /*033c*/ 	.word	0x00011410


	//   ....[59]....
        /*0340*/ 	.word	0x00011470


	//   ....[60]....
        /*0344*/ 	.word	0x000114d0


	//   ....[61]....
        /*0348*/ 	.word	0x000114f0


	//   ....[62]....
        /*034c*/ 	.word	0x00011540


	//   ....[63]....
        /*0350*/ 	.word	0x00011560


	//   ....[64]....
        /*0354*/ 	.word	0x00011850


	//   ....[65]....
        /*0358*/ 	.word	0x00011880


	//   ....[66]....
        /*035c*/ 	.word	0x000118b0


	//   ....[67]....
        /*0360*/ 	.word	0x000118e0


	//   ....[68]....
        /*0364*/ 	.word	0x00011910


	//   ....[69]....
        /*0368*/ 	.word	0x00011960


	//   ....[70]....
        /*036c*/ 	.word	0x00011ae0


	//   ....[71]....
        /*0370*/ 	.word	0x00011b10


	//   ....[72]....
        /*0374*/ 	.word	0x000124a0


	//   ....[73]....
        /*0378*/ 	.word	0x000124c0


	//   ....[74]....
        /*037c*/ 	.word	0x000124d0


	//   ....[75]....
        /*0380*/ 	.word	0x000124f0


	//   ....[76]....
        /*0384*/ 	.word	0x00012510


	//   ....[77]....
        /*0388*/ 	.word	0x00012540


	//   ....[78]....
        /*038c*/ 	.word	0x00012560


	//   ....[79]....
        /*0390*/ 	.word	0x00012590


	//   ....[80]....
        /*0394*/ 	.word	0x000128f0


	//   ....[81]....
        /*0398*/ 	.word	0x00012920


	//   ....[82]....
        /*039c*/ 	.word	0x00012950


	//   ....[83]....
        /*03a0*/ 	.word	0x00012970


	//   ....[84]....
        /*03a4*/ 	.word	0x00012980


	//   ....[85]....
        /*03a8*/ 	.word	0x000129a0


	//   ....[86]....
        /*03ac*/ 	.word	0x00012a40


	//   ....[87]....
        /*03b0*/ 	.word	0x00012a80


	//   ....[88]....
        /*03b4*/ 	.word	0x00012f80


	//   ....[89]....
        /*03b8*/ 	.word	0x00013660


	//   ....[90]....
        /*03bc*/ 	.word	0x00013750


	//   ....[91]....
        /*03c0*/ 	.word	0x000137f0


	//   ....[92]....
        /*03c4*/ 	.word	0x00013870


	//   ....[93]....
        /*03c8*/ 	.word	0x00013920


	//   ....[94]....
        /*03cc*/ 	.word	0x00013980


	//   ....[95]....
        /*03d0*/ 	.word	0x00013a40


	//   ....[96]....
        /*03d4*/ 	.word	0x00013aa0


	//   ....[97]....
        /*03d8*/ 	.word	0x00013b40


	//   ....[98]....
        /*03dc*/ 	.word	0x00013bd0


	//   ....[99]....
        /*03e0*/ 	.word	0x00013c20


	//   ....[100]....
        /*03e4*/ 	.word	0x00013d50


	//   ....[101]....
        /*03e8*/ 	.word	0x00013dc0


	//   ....[102]....
        /*03ec*/ 	.word	0x00013e20


	//   ....[103]....
        /*03f0*/ 	.word	0x00013ee0


	//   ....[104]....
        /*03f4*/ 	.word	0x00013f40


	//   ....[105]....
        /*03f8*/ 	.word	0x00013fe0


	//   ....[106]....
        /*03fc*/ 	.word	0x00014130


	//   ....[107]....
        /*0400*/ 	.word	0x00014200


	//   ....[108]....
        /*0404*/ 	.word	0x00014470


	//   ....[109]....
        /*0408*/ 	.word	0x000144c0


	//   ....[110]....
        /*040c*/ 	.word	0x00014680


	//   ....[111]....
        /*0410*/ 	.word	0x000146d0


	//   ....[112]....
        /*0414*/ 	.word	0x00014890


	//   ....[113]....
        /*0418*/ 	.word	0x000148e0


	//   ....[114]....
        /*041c*/ 	.word	0x000149c0


	//   ....[115]....
        /*0420*/ 	.word	0x00014a60


	//   ....[116]....
        /*0424*/ 	.word	0x00014ac0


	//   ....[117]....
        /*0428*/ 	.word	0x00014b60


	//   ....[118]....
        /*042c*/ 	.word	0x00014bc0


	//   ....[119]....
        /*0430*/ 	.word	0x00014c60


	//   ....[120]....
        /*0434*/ 	.word	0x00014cc0


	//   ....[121]....
        /*0438*/ 	.word	0x00014d60


	//   ....[122]....
        /*043c*/ 	.word	0x00014e40


	//   ....[123]....
        /*0440*/ 	.word	0x00014f00


	//   ....[124]....
        /*0444*/ 	.word	0x00014fe0


	//   ....[125]....
        /*0448*/ 	.word	0x000150e0


	//   ....[126]....
        /*044c*/ 	.word	0x00015200


	//   ....[127]....
        /*0450*/ 	.word	0x000152e0


	//   ....[128]....
        /*0454*/ 	.word	0x000153f0


	//   ....[129]....
        /*0458*/ 	.word	0x000154c0


	//   ....[130]....
        /*045c*/ 	.word	0x000155d0


	//----- nvinfo : EIATTR_REG_RECONFIG
	.align		4
.L_760:
        /*0460*/ 	.byte	0x01, 0x54
	.zero		2


	//----- nvinfo : EIATTR_SYSCALL_OFFSETS
	.align		4
        /*0464*/ 	.byte	0x04, 0x46
        /*0466*/ 	.short	(.L_762 - .L_761)


	//   ....[0]....
.L_761:
        /*0468*/ 	.word	0x00003bc0


	//   ....[1]....
        /*046c*/ 	.word	0x000101f0


	//   ....[2]....
        /*0470*/ 	.word	0x00010330


	//   ....[3]....
        /*0474*/ 	.word	0x00010420


	//   ....[4]....
        /*0478*/ 	.word	0x000110a0


	//----- nvinfo : EIATTR_MBARRIER_INSTR_OFFSETS
	.align		4
.L_762:
        /*047c*/ 	.byte	0x04, 0x39
        /*047e*/ 	.short	(.L_764 - .L_763)


	//   ....[0]....
.L_763:
        /*0480*/ 	.word	0x00000170
        /*0484*/ 	.word	0x000000ff
        /*0488*/ 	.word	0x00028c00
        /*048c*/ 	.short	0x0100
        /*048e*/ 	.byte	0x08
	.zero		1


	//   ....[1]....
        /*0490*/ 	.word	0x00000180
        /*0494*/ 	.word	0x000000ff
        /*0498*/ 	.word	0x00028c20
        /*049c*/ 	.short	0x0100
        /*049e*/ 	.byte	0x08
	.zero		1


	//   ....[2]....
        /*04a0*/ 	.word	0x00000230
        /*04a4*/ 	.word	0x000000ff
        /*04a8*/ 	.word	0x00028c30
        /*04ac*/ 	.short	0x0100
        /*04ae*/ 	.byte	0x06
	.zero		1


	//   ....[3]....
        /*04b0*/ 	.word	0x00000240
        /*04b4*/ 	.word	0x000000ff
        /*04b8*/ 	.word	0x00028c40
        /*04bc*/ 	.short	0x0100
        /*04be*/ 	.byte	0x06
	.zero		1


	//   ....[4]....
        /*04c0*/ 	.word	0x00000250
        /*04c4*/ 	.word	0x000000ff
        /*04c8*/ 	.word	0x00028c38
        /*04cc*/ 	.short	0x0100
        /*04ce*/ 	.byte	0x06
	.zero		1


	//   ....[5]....
        /*04d0*/ 	.word	0x00000260
        /*04d4*/ 	.word	0x000000ff
        /*04d8*/ 	.word	0x00028c48
        /*04dc*/ 	.short	0x0100
        /*04de*/ 	.byte	0x06
	.zero		1


	//   ....[6]....
        /*04e0*/ 	.word	0x00000390
        /*04e4*/ 	.word	0x000000ff
        /*04e8*/ 	.word	0x00028c50
        /*04ec*/ 	.short	0x0100
        /*04ee*/ 	.byte	0x08
	.zero		1


	//   ....[7]....
        /*04f0*/ 	.word	0x000003a0
        /*04f4*/ 	.word	0x000000ff
        /*04f8*/ 	.word	0x00028c60
        /*04fc*/ 	.short	0x0100
        /*04fe*/ 	.byte	0x08
	.zero		1


	//   ....[8]....
        /*0500*/ 	.word	0x000003b0
        /*0504*/ 	.word	0x000000ff
        /*0508*/ 	.word	0x00028c58
        /*050c*/ 	.short	0x0100
        /*050e*/ 	.byte	0x08
	.zero		1


	//   ....[9]....
        /*0510*/ 	.word	0x000003c0
        /*0514*/ 	.word	0x000000ff
        /*0518*/ 	.word	0x00028c68
        /*051c*/ 	.short	0x0100
        /*051e*/ 	.byte	0x08
	.zero		1


	//   ....[10]....
        /*0520*/ 	.word	0x000004b0
        /*0524*/ 	.word	0x000000ff
        /*0528*/ 	.word	0x00028c70
        /*052c*/ 	.short	0x0100
        /*052e*/ 	.byte	0x06
	.zero		1


	//   ....[11]....
        /*0530*/ 	.word	0x000004c0
        /*0534*/ 	.word	0x000000ff
        /*0538*/ 	.word	0x00028c80
        /*053c*/ 	.short	0x0100
        /*053e*/ 	.byte	0x06
	.zero		1


	//   ....[12]....
        /*0540*/ 	.word	0x000004d0
        /*0544*/ 	.word	0x000000ff
        /*0548*/ 	.word	0x00028c78
        /*054c*/ 	.short	0x0100
        /*054e*/ 	.byte	0x06
	.zero		1


	//   ....[13]....
        /*0550*/ 	.word	0x000004e0
        /*0554*/ 	.word	0x000000ff
        /*0558*/ 	.word	0x00028c88
        /*055c*/ 	.short	0x0100
        /*055e*/ 	.byte	0x06
	.zero		1


	//   ....[14]....
        /*0560*/ 	.word	0x00000610
        /*0564*/ 	.word	0x000000ff
        /*0568*/ 	.word	0x00028c90
        /*056c*/ 	.short	0x0100
        /*056e*/ 	.byte	0x08
	.zero		1


	//   ....[15]....
        /*0570*/ 	.word	0x00000620
        /*0574*/ 	.word	0x000000ff
        /*0578*/ 	.word	0x00028ca0
        /*057c*/ 	.short	0x0100
        /*057e*/ 	.byte	0x08
	.zero		1


	//   ....[16]....
        /*0580*/ 	.word	0x00000630
        /*0584*/ 	.word	0x000000ff
        /*0588*/ 	.word	0x00028c98
        /*058c*/ 	.short	0x0100
        /*058e*/ 	.byte	0x08
	.zero		1


	//   ....[17]....
        /*0590*/ 	.word	0x00000640
        /*0594*/ 	.word	0x000000ff
        /*0598*/ 	.word	0x00028ca8
        /*059c*/ 	.short	0x0100
        /*059e*/ 	.byte	0x08
	.zero		1


	//   ....[18]....
        /*05a0*/ 	.word	0x00000780
        /*05a4*/ 	.word	0x000000ff
        /*05a8*/ 	.word	0x00028cb0
        /*05ac*/ 	.short	0x0100
        /*05ae*/ 	.byte	0x08
	.zero		1


	//   ....[19]....
        /*05b0*/ 	.word	0x00000790
        /*05b4*/ 	.word	0x000000ff
        /*05b8*/ 	.word	0x00028cc0
        /*05bc*/ 	.short	0x0100
        /*05be*/ 	.byte	0x08
	.zero		1


	//   ....[20]....
        /*05c0*/ 	.word	0x000007a0
        /*05c4*/ 	.word	0x000000ff
        /*05c8*/ 	.word	0x00028cb8
        /*05cc*/ 	.short	0x0100
        /*05ce*/ 	.byte	0x08
	.zero		1


	//   ....[21]....
        /*05d0*/ 	.word	0x000007b0
        /*05d4*/ 	.word	0x000000ff
        /*05d8*/ 	.word	0x00028cc8
        /*05dc*/ 	.short	0x0100
        /*05de*/ 	.byte	0x08
	.zero		1


	//   ....[22]....
        /*05e0*/ 	.word	0x00001780
        /*05e4*/ 	.word	0x000000ff
        /*05e8*/ 	.word	0x00028c50
        /*05ec*/ 	.short	0x010a
        /*05ee*/ 	.byte	0x05
	.zero		1


	//   ....[23]....
        /*05f0*/ 	.word	0x00001a50
        /*05f4*/ 	.word	0x000000ff
        /*05f8*/ 	.word	0x00000000
        /*05fc*/ 	.short	0x0101
        /*05fe*/ 	.byte	0x04
	.zero		1


	//   ....[24]....
        /*0600*/ 	.word	0x000023b0
        /*0604*/ 	.word	0x000000ff
        /*0608*/ 	.word	0x00028c50
        /*060c*/ 	.short	0x010a
        /*060e*/ 	.byte	0x07
	.zero		1


	//   ....[25]....
        /*0610*/ 	.word	0x000023f0
        /*0614*/ 	.word	0x000000ff
        /*0618*/ 	.word	0x00028c50
        /*061c*/ 	.short	0x010a
        /*061e*/ 	.byte	0x07
	.zero		1


	//   ....[26]....
        /*0620*/ 	.word	0x000025d0
        /*0624*/ 	.word	0x000000ff
        /*0628*/ 	.word	0x00000000
        /*062c*/ 	.short	0x0101
        /*062e*/ 	.byte	0x07
	.zero		1


	//   ....[27]....
        /*0630*/ 	.word	0x00003bf0
        /*0634*/ 	.word	0x000000ff
        /*0638*/ 	.word	0x00028c00
        /*063c*/ 	.short	0x010a
        /*063e*/ 	.byte	0x28
	.zero		1


	//   ....[28]....
        /*0640*/ 	.word	0x00003d80
        /*0644*/ 	.word	0x000000ff
        /*0648*/ 	.word	0x00028c30
        /*064c*/ 	.short	0x010a
        /*064e*/ 	.byte	0x28
	.zero		1


	//   ....[29]....
        /*0650*/ 	.word	0x00003dc0
        /*0654*/ 	.word	0x000000ff
        /*0658*/ 	.word	0x00028c30
        /*065c*/ 	.short	0x010a
        /*065e*/ 	.byte	0x28
	.zero		1


	//   ....[30]....
        /*0660*/ 	.word	0x000041b0
        /*0664*/ 	.word	0x000000ff
        /*0668*/ 	.word	0x00000000
        /*066c*/ 	.short	0x0101
        /*066e*/ 	.byte	0x04
	.zero		1


	//   ....[31]....
        /*0670*/ 	.word	0x00005b60
        /*0674*/ 	.word	0x000000ff
        /*0678*/ 	.word	0x00028c50
        /*067c*/ 	.short	0x010a
        /*067e*/ 	.byte	0x28
	.zero		1


	//   ....[32]....
        /*0680*/ 	.word	0x00005ba0
        /*0684*/ 	.word	0x000000ff
        /*0688*/ 	.word	0x00028c50
        /*068c*/ 	.short	0x010a
        /*068e*/ 	.byte	0x28
	.zero		1


	//   ....[33]....
        /*0690*/ 	.word	0x00005e90
        /*0694*/ 	.word	0x000000ff
        /*0698*/ 	.word	0x00000000
        /*069c*/ 	.short	0x0101
        /*069e*/ 	.byte	0x04
	.zero		1


	//   ....[34]....
        /*06a0*/ 	.word	0x00006240
        /*06a4*/ 	.word	0x000000ff
        /*06a8*/ 	.word	0x00028c30
        /*06ac*/ 	.short	0x010a
        /*06ae*/ 	.byte	0x1f
	.zero		1


	//   ....[35]....
        /*06b0*/ 	.word	0x00006280
        /*06b4*/ 	.word	0x000000ff
        /*06b8*/ 	.word	0x00028c30
        /*06bc*/ 	.short	0x010a
        /*06be*/ 	.byte	0x1f
	.zero		1


	//   ....[36]....
        /*06c0*/ 	.word	0x000064a0
        /*06c4*/ 	.word	0x000000ff
        /*06c8*/ 	.word	0x00000000
        /*06cc*/ 	.short	0x0101
        /*06ce*/ 	.byte	0x0a
	.zero		1


	//   ....[37]....
        /*06d0*/ 	.word	0x00008220
        /*06d4*/ 	.word	0x000000ff
        /*06d8*/ 	.word	0x00028c50
        /*06dc*/ 	.short	0x010a
        /*06de*/ 	.byte	0x1f
	.zero		1


	//   ....[38]....
        /*06e0*/ 	.word	0x00008260
        /*06e4*/ 	.word	0x000000ff
        /*06e8*/ 	.word	0x00028c50
        /*06ec*/ 	.short	0x010a
        /*06ee*/ 	.byte	0x1f
	.zero		1


	//   ....[39]....
        /*06f0*/ 	.word	0x00008510
        /*06f4*/ 	.word	0x000000ff
        /*06f8*/ 	.word	0x00000000
        /*06fc*/ 	.short	0x0101
        /*06fe*/ 	.byte	0x06
	.zero		1


	//   ....[40]....
        /*0700*/ 	.word	0x000088c0
        /*0704*/ 	.word	0x000000ff
        /*0708*/ 	.word	0x00028c30
        /*070c*/ 	.short	0x010a
        /*070e*/ 	.byte	0x1a
	.zero		1


	//   ....[41]....
        /*0710*/ 	.word	0x00008900
        /*0714*/ 	.word	0x000000ff
        /*0718*/ 	.word	0x00028c30
        /*071c*/ 	.short	0x010a
        /*071e*/ 	.byte	0x1a
	.zero		1


	//   ....[42]....
        /*0720*/ 	.word	0x00008b10
        /*0724*/ 	.word	0x000000ff
        /*0728*/ 	.word	0x00000000
        /*072c*/ 	.short	0x0101
        /*072e*/ 	.byte	0x0b
	.zero		1


	//   ....[43]....
        /*0730*/ 	.word	0x00009d90
        /*0734*/ 	.word	0x000000ff
        /*0738*/ 	.word	0x00028c50
        /*073c*/ 	.short	0x010a
        /*073e*/ 	.byte	0x1a
	.zero		1


	//   ....[44]....
        /*0740*/ 	.word	0x00009dd0
        /*0744*/ 	.word	0x000000ff
        /*0748*/ 	.word	0x00028c50
        /*074c*/ 	.short	0x010a
        /*074e*/ 	.byte	0x1a
	.zero		1


	//   ....[45]....
        /*0750*/ 	.word	0x0000a060
        /*0754*/ 	.word	0x000000ff
        /*0758*/ 	.word	0x00000000
        /*075c*/ 	.short	0x0101
        /*075e*/ 	.byte	0x1a
	.zero		1


	//   ....[46]....
        /*0760*/ 	.word	0x0000a1d0
        /*0764*/ 	.word	0x000000ff
        /*0768*/ 	.word	0x00028c30
        /*076c*/ 	.short	0x010a
        /*076e*/ 	.byte	0x19
	.zero		1


	//   ....[47]....
        /*0770*/ 	.word	0x0000a210
        /*0774*/ 	.word	0x000000ff
        /*0778*/ 	.word	0x00028c30
        /*077c*/ 	.short	0x010a
        /*077e*/ 	.byte	0x19
	.zero		1


	//   ....[48]....
        /*0780*/ 	.word	0x0000a420
        /*0784*/ 	.word	0x000000ff
        /*0788*/ 	.word	0x00000000
        /*078c*/ 	.short	0x0101
        /*078e*/ 	.byte	0x0a
	.zero		1


	//   ....[49]....
        /*0790*/ 	.word	0x0000c170
        /*0794*/ 	.word	0x000000ff
        /*0798*/ 	.word	0x00028c50
        /*079c*/ 	.short	0x010a
        /*079e*/ 	.byte	0x19
	.zero		1


	//   ....[50]....
        /*07a0*/ 	.word	0x0000c1b0
        /*07a4*/ 	.word	0x000000ff
        /*07a8*/ 	.word	0x00028c50
        /*07ac*/ 	.short	0x010a
        /*07ae*/ 	.byte	0x19
	.zero		1


	//   ....[51]....
        /*07b0*/ 	.word	0x0000c460
        /*07b4*/ 	.word	0x000000ff
        /*07b8*/ 	.word	0x00000000
        /*07bc*/ 	.short	0x0101
        /*07be*/ 	.byte	0x19
	.zero		1


	//   ....[52]....
        /*07c0*/ 	.word	0x0000cfd0
        /*07c4*/ 	.word	0x000000ff
        /*07c8*/ 	.word	0x00000000
        /*07cc*/ 	.short	0x0101
        /*07ce*/ 	.byte	0x04
	.zero		1


	//   ....[53]....
        /*07d0*/ 	.word	0x00010aa0
        /*07d4*/ 	.word	0x000000ff
        /*07d8*/ 	.word	0x00028c40
        /*07dc*/ 	.short	0x010a
        /*07de*/ 	.byte	0x2e
	.zero		1


	//   ....[54]....
        /*07e0*/ 	.word	0x00010ed0
        /*07e4*/ 	.word	0x000000ff
        /*07e8*/ 	.word	0x00028c30
        /*07ec*/ 	.short	0x0107
        /*07ee*/ 	.byte	0x2e
	.zero		1


	//   ....[55]....
        /*07f0*/ 	.word	0x00010f40
        /*07f4*/ 	.word	0x000000ff
        /*07f8*/ 	.word	0x00028c30
        /*07fc*/ 	.short	0x0101
        /*07fe*/ 	.byte	0x2e
	.zero		1


	//   ....[56]....
        /*0800*/ 	.word	0x00011630
        /*0804*/ 	.word	0x000000ff
        /*0808*/ 	.word	0x00028c00
        /*080c*/ 	.short	0x0107
        /*080e*/ 	.byte	0x2e
	.zero		1


	//   ....[57]....
        /*0810*/ 	.word	0x00011670
        /*0814*/ 	.word	0x000000ff
        /*0818*/ 	.word	0x00028c00
        /*081c*/ 	.short	0x0101
        /*081e*/ 	.byte	0x2e
	.zero		1


	//   ....[58]....
        /*0820*/ 	.word	0x00011680
        /*0824*/ 	.word	0x000000ff
        /*0828*/ 	.word	0x00028c20
        /*082c*/ 	.short	0x010a
        /*082e*/ 	.byte	0x2e
	.zero		1


	//   ....[59]....
        /*0830*/ 	.word	0x000116d0
        /*0834*/ 	.word	0x000000ff
        /*0838*/ 	.word	0x00028c60
        /*083c*/ 	.short	0x010a
        /*083e*/ 	.byte	0x2e
	.zero		1


	//   ....[60]....
        /*0840*/ 	.word	0x00011ef0
        /*0844*/ 	.word	0x000000ff
        /*0848*/ 	.word	0x00028c50
        /*084c*/ 	.short	0x0107
        /*084e*/ 	.byte	0x2e
	.zero		1


	//   ....[61]....
        /*0850*/ 	.word	0x00011f70
        /*0854*/ 	.word	0x000000ff
        /*0858*/ 	.word	0x00028c50
        /*085c*/ 	.short	0x0101
        /*085e*/ 	.byte	0x2e
	.zero		1


	//   ....[62]....
        /*0860*/ 	.word	0x000122a0
        /*0864*/ 	.word	0x0000000a
        /*0868*/ 	.word	0x00028c40
        /*086c*/ 	.short	0x010a
        /*086e*/ 	.byte	0x3f
	.zero		1


	//   ....[63]....
        /*0870*/ 	.word	0x00012630
        /*0874*/ 	.word	0x0000000a
        /*0878*/ 	.word	0x00028c30
        /*087c*/ 	.short	0x0107
        /*087e*/ 	.byte	0x3f
	.zero		1


	//   ....[64]....
        /*0880*/ 	.word	0x000126e0
        /*0884*/ 	.word	0x0000000a
        /*0888*/ 	.word	0x00028c30
        /*088c*/ 	.short	0x0101
        /*088e*/ 	.byte	0x3f
	.zero		1


	//   ....[65]....
        /*0890*/ 	.word	0x00012710
        /*0894*/ 	.word	0x0000000a
        /*0898*/ 	.word	0x00028c60
        /*089c*/ 	.short	0x010a
        /*089e*/ 	.byte	0x3f
	.zero		1


	//   ....[66]....
        /*08a0*/ 	.word	0x00012d50
        /*08a4*/ 	.word	0x0000000a
        /*08a8*/ 	.word	0x00028c50
        /*08ac*/ 	.short	0x0107
        /*08ae*/ 	.byte	0x3f
	.zero		1


	//   ....[67]....
        /*08b0*/ 	.word	0x00012e20
        /*08b4*/ 	.word	0x0000000a
        /*08b8*/ 	.word	0x00028c50
        /*08bc*/ 	.short	0x0101
        /*08be*/ 	.byte	0x3f
	.zero		1


	//   ....[68]....
        /*08c0*/ 	.word	0x00012f00
        /*08c4*/ 	.word	0x00000005
        /*08c8*/ 	.word	0x00028c20
        /*08cc*/ 	.short	0x010a
        /*08ce*/ 	.byte	0x3f
	.zero		1


	//   ....[69]....
        /*08d0*/ 	.word	0x00013070
        /*08d4*/ 	.word	0x00000004
        /*08d8*/ 	.word	0x00028c40
        /*08dc*/ 	.short	0x010a
        /*08de*/ 	.byte	0x3f
	.zero		1


	//   ....[70]....
        /*08e0*/ 	.word	0x00013110
        /*08e4*/ 	.word	0x00000005
        /*08e8*/ 	.word	0x00028c40
        /*08ec*/ 	.short	0x010a
        /*08ee*/ 	.byte	0x3f
	.zero		1


	//   ....[71]....
        /*08f0*/ 	.word	0x00013150
        /*08f4*/ 	.word	0x00000004
        /*08f8*/ 	.word	0x00028c60
        /*08fc*/ 	.short	0x010a
        /*08fe*/ 	.byte	0x3f
	.zero		1


	//   ....[72]....
        /*0900*/ 	.word	0x00013190
        /*0904*/ 	.word	0x00000005
        /*0908*/ 	.word	0x00028c60
        /*090c*/ 	.short	0x010a
        /*090e*/ 	.byte	0x3f
	.zero		1


	//   ....[73]....
        /*0910*/ 	.word	0x00013200
        /*0914*/ 	.word	0x00000005
        /*0918*/ 	.word	0x00028c50
        /*091c*/ 	.short	0x010a
        /*091e*/ 	.byte	0x3f
	.zero		1


	//   ....[74]....
        /*0920*/ 	.word	0x00013260
        /*0924*/ 	.word	0x00000005
        /*0928*/ 	.word	0x00028c50
        /*092c*/ 	.short	0x010a
        /*092e*/ 	.byte	0x3f
	.zero		1


	//   ....[75]....
        /*0930*/ 	.word	0x000132c0
        /*0934*/ 	.word	0x00000000
        /*0938*/ 	.word	0x00028c00
        /*093c*/ 	.short	0x010a
        /*093e*/ 	.byte	0x3f
	.zero		1


	//   ....[76]....
        /*0940*/ 	.word	0x00013320
        /*0944*/ 	.word	0x00000002
        /*0948*/ 	.word	0x00028c30
        /*094c*/ 	.short	0x010a
        /*094e*/ 	.byte	0x3f
	.zero		1


	//   ....[77]....
        /*0950*/ 	.word	0x00013380
        /*0954*/ 	.word	0x0000000e
        /*0958*/ 	.word	0x00028c50
        /*095c*/ 	.short	0x010a
        /*095e*/ 	.byte	0x3f
	.zero		1


	//   ....[78]....
        /*0960*/ 	.word	0x000133e0
        /*0964*/ 	.word	0x0000000c
        /*0968*/ 	.word	0x00028c30
        /*096c*/ 	.short	0x010a
        /*096e*/ 	.byte	0x3f
	.zero		1


	//   ....[79]....
        /*0970*/ 	.word	0x00013440
        /*0974*/ 	.word	0x0000000e
        /*0978*/ 	.word	0x00028c50
        /*097c*/ 	.short	0x010a
        /*097e*/ 	.byte	0x3f
	.zero		1


	//   ....[80]....
        /*0980*/ 	.word	0x000134a0
        /*0984*/ 	.word	0x0000000b
        /*0988*/ 	.word	0x00028c30
        /*098c*/ 	.short	0x010a
        /*098e*/ 	.byte	0x3f
	.zero		1


	//   ....[81]....
        /*0990*/ 	.word	0x00013500
        /*0994*/ 	.word	0x0000000f
        /*0998*/ 	.word	0x00028c50
        /*099c*/ 	.short	0x010a
        /*099e*/ 	.byte	0x3f
	.zero		1


	//   ....[82]....
        /*09a0*/ 	.word	0x00013560
        /*09a4*/ 	.word	0x0000000c
        /*09a8*/ 	.word	0x00028c30
        /*09ac*/ 	.short	0x010a
        /*09ae*/ 	.byte	0x3f
	.zero		1


	//   ....[83]....
        /*09b0*/ 	.word	0x000135c0
        /*09b4*/ 	.word	0x0000000e
        /*09b8*/ 	.word	0x00028c50
        /*09bc*/ 	.short	0x010a
        /*09be*/ 	.byte	0x3f
	.zero		1


	//   ....[84]....
        /*09c0*/ 	.word	0x000136a0
        /*09c4*/ 	.word	0x00000003
        /*09c8*/ 	.word	0x00028c40
        /*09cc*/ 	.short	0x010a
        /*09ce*/ 	.byte	0x3f
	.zero		1


	//   ....[85]....
        /*09d0*/ 	.word	0x00014020
        /*09d4*/ 	.word	0x00000003
        /*09d8*/ 	.word	0x00028c20
        /*09dc*/ 	.short	0x010a
        /*09de*/ 	.byte	0x3f
	.zero		1


	//   ....[86]....
        /*09e0*/ 	.word	0x00014080
        /*09e4*/ 	.word	0x00000003
        /*09e8*/ 	.word	0x00028c60
        /*09ec*/ 	.short	0x010a
        /*09ee*/ 	.byte	0x3f
	.zero		1


	//   ....[87]....
        /*09f0*/ 	.word	0x00014910
        /*09f4*/ 	.word	0x0000000a
        /*09f8*/ 	.word	0x00028c40
        /*09fc*/ 	.short	0x010a
        /*09fe*/ 	.byte	0x3f
	.zero		1


	//   ....[88]....
        /*0a00*/ 	.word	0x00014d90
        /*0a04*/ 	.word	0x0000000a
        /*0a08*/ 	.word	0x00028c60
        /*0a0c*/ 	.short	0x010a
        /*0a0e*/ 	.byte	0x3f
	.zero		1


	//   ....[89]....
        /*0a10*/ 	.word	0x000154f0
        /*0a14*/ 	.word	0x00000005
        /*0a18*/ 	.word	0x00028c20
        /*0a1c*/ 	.short	0x010a
        /*0a1e*/ 	.byte	0x3f
	.zero		1


	//   ....[90]....
        /*0a20*/ 	.word	0x00015690
        /*0a24*/ 	.word	0x00000004
        /*0a28*/ 	.word	0x00028c40
        /*0a2c*/ 	.short	0x010a
        /*0a2e*/ 	.byte	0x3f
	.zero		1


	//   ....[91]....
        /*0a30*/ 	.word	0x000156e0
        /*0a34*/ 	.word	0x00000005
        /*0a38*/ 	.word	0x00028c40
        /*0a3c*/ 	.short	0x010a
        /*0a3e*/ 	.byte	0x3f
	.zero		1


	//   ....[92]....
        /*0a40*/ 	.word	0x00015730
        /*0a44*/ 	.word	0x00000004
        /*0a48*/ 	.word	0x00028c60
        /*0a4c*/ 	.short	0x010a
        /*0a4e*/ 	.byte	0x3f
	.zero		1


	//----- nvinfo : EIATTR_NUM_MBARRIERS
	.align		4
.L_764:
        /*0a50*/ 	.byte	0x03, 0x38
        /*0a52*/ 	.short	0x0016


	//----- nvinfo : EIATTR_EXIT_INSTR_OFFSETS
	.align		4
        /*0a54*/ 	.byte	0x04, 0x1c
        /*0a56*/ 	.short	(.L_766 - .L_765)


	//   ....[0]....
.L_765:
        /*0a58*/ 	.word	0x000131e0


	//----- nvinfo : EIATTR_MAX_THREADS
	.align		4
.L_766:
        /*0a5c*/ 	.byte	0x04, 0x05
        /*0a5e*/ 	.short	(.L_768 - .L_767)
.L_767:
        /*0a60*/ 	.word	0x00000180
        /*0a64*/ 	.word	0x00000001
        /*0a68*/ 	.word	0x00000001


	//----- nvinfo : EIATTR_CRS_STACK_SIZE
	.align		4
.L_768:
        /*0a6c*/ 	.byte	0x04, 0x1e
        /*0a6e*/ 	.short	(.L_770 - .L_769)
.L_769:
        /*0a70*/ 	.word	0x00000000


	//----- nvinfo : EIATTR_CBANK_PARAM_SIZE
	.align		4
.L_770:
        /*0a74*/ 	.byte	0x03, 0x19
        /*0a76*/ 	.short	0x0a70


	//----- nvinfo : EIATTR_PARAM_CBANK
	.align		4
        /*0a78*/ 	.byte	0x04, 0x0a
        /*0a7a*/ 	.short	(.L_772 - .L_771)
	.align		4
.L_771:
        /*0a7c*/ 	.word	index@(.nv.constant0._ZN7cutlass13device_kernelIN5flash11enable_sm90INS1_16FlashAttnFwdSm90INS1_25CollectiveMainloopFwdSm90ILi2EN4cute5tupleIJNS5_1CILi1EEES8_S8_EEENS6_IJNS7_ILi64EEESA_SA_EEELi512ENS_6half_tEfNS_4arch4Sm90ELb0ELb1ELb0ELb0ELb1ELb0ELb0ELb0ELb0ELb1ELb1ELb0EEENS1_21CollectiveEpilogueFwdINS6_IJSA_NS7_ILi512EEESA_EEES9_SC_SE_Li256ELb0ELb1ELb1ELb0EEENS1_19SingleTileSchedulerILb0ELb1ELb1ELi64EEEEEEEEEvNT_6ParamsE)
        /*0a80*/ 	.short	0x0210
        /*0a82*/ 	.short	0x0a70


	//----- nvinfo : EIATTR_SW_WAR
	.align		4
.L_772:
        /*0a84*/ 	.byte	0x04, 0x36
        /*0a86*/ 	.short	(.L_774 - .L_773)
.L_773:
        /*0a88*/ 	.word	0x00000008
.L_774:


//--------------------- .nv.info._ZN7cutlass13device_kernelIN5flash11enable_sm90INS1_16FlashAttnFwdSm90INS1_25CollectiveMainloopFwdSm90ILi2EN4cute5tupleIJNS5_1CILi1EEES8_S8_EEENS6_IJNS7_ILi64EEESA_SA_EEELi512ENS_6half_tEfNS_4arch4Sm90ELb0ELb1ELb0ELb0ELb1ELb0ELb1ELb0ELb0ELb1ELb1ELb0EEENS1_21CollectiveEpilogueFwdINS6_IJSA_NS7_ILi512EEESA_EEES9_SC_SE_Li256ELb0ELb1ELb1ELb0EEENS1_19SingleTileSchedulerILb0ELb1ELb1ELi64EEEEEEEEEvNT_6ParamsE --------------------------
	.section	.nv.info._ZN7cutlass13device_kernelIN5flash11enable_sm90INS1_16FlashAttnFwdSm90INS1_25CollectiveMainloopFwdSm90ILi2EN4cute5tupleIJNS5_1CILi1EEES8_S8_EEENS6_IJNS7_ILi64EEESA_SA_EEELi512ENS_6half_tEfNS_4arch4Sm90ELb0ELb1ELb0ELb0ELb1ELb0ELb1ELb0ELb0ELb1ELb1ELb0EEENS1_21CollectiveEpilogueFwdINS6_IJSA_NS7_ILi512EEESA_EEES9_SC_SE_Li256ELb0ELb1ELb1ELb0EEENS1_19SingleTileSchedulerILb0ELb1ELb1ELi64EEEEEEEEEvNT_6ParamsE,"",@"SHT_CUDA_INFO"
	.sectionflags	@""
	.align	4


	//----- nvinfo : EIATTR_CUDA_API_VERSION
	.align		4
        /*0000*/ 	.byte	0x04, 0x37
        /*0002*/ 	.short	(.L_776 - .L_775)
.L_775:
        /*0004*/ 	.word	0x00000082


	//----- nvinfo : EIATTR_KPARAM_INFO
	.align		4
.L_776:
        /*0008*/ 	.byte	0x04, 0x17
        /*000a*/ 	.short	(.L_778 - .L_777)
.L_777:
        /*000c*/ 	.word	0x00000000
        /*0010*/ 	.short	0x0000
        /*0012*/ 	.short	0x0070
        /*0014*/ 	.byte	0x00, 0xf0, 0x01, 0x2c


	//----- nvinfo : EIATTR_SPARSE_MMA_MASK
	.align		4
.L_778:
        /*0018*/ 	.byte	0x03, 0x50
        /*001a*/ 	.short	0x0000


	//----- nvinfo : EIATTR_MAXREG_COUNT
	.align		4
        /*001c*/ 	.byte	0x03, 0x1b
        /*001e*/ 	.short	0x00a8


	//----- nvinfo : EIATTR_NUM_BARRIERS
	.align		4
        /*0020*/ 	.byte	0x02, 0x4c
        /*0022*/ 	.byte	0x10
	.zero		1


	//----- nvinfo : EIATTR_EXTERNS
	.align		4
        /*0024*/ 	.byte	0x04, 0x0f
        /*0026*/ 	.short	(.L_780 - .L_779)


	//   ....[0]....
	.align		4
.L_779:
        /*0028*/ 	.word	index@(__assertfail)


	//----- nvinfo : EIATTR_MERCURY_ISA_VERSION
	.align		4
.L_780:
        /*002c*/ 	.byte	0x03, 0x5f
        /*002e*/ 	.short	0x0101


	//----- nvinfo : EIATTR_INT_WARP_WIDE_INSTR_OFFSETS
	.align		4
        /*0030*/ 	.byte	0x04, 0x31
        /*0032*/ 	.short	(.L_782 - .L_781)


	//   ....[0]....
.L_781:
        /*0034*/ 	.word	0x000000c0


	//   ....[1]....
        /*0038*/ 	.word	0x000000d0


	//   ....[2]....
        /*003c*/ 	.word	0x000000e0


	//   ....[3]....
        /*0040*/ 	.word	0x00000180


	//----- nvinfo : EIATTR_COOP_GROUP_MASK_REGIDS
	.align		4
.L_782:
        /*0044*/ 	.byte	0x04, 0x29
        /*0046*/ 	.short	(.L_784 - .L_783)


	//   ....[0]....
.L_783:
        /*0048*/ 	.word	0xffffffff


	//   ....[1]....
        /*004c*/ 	.word	0xffffffff


	//   ....[2]....
        /*0050*/ 	.word	0xffffffff


	//   ....[3]....
        /*0054*/ 	.word	0xffffffff


	//   ....[4]....
        /*0058*/ 	.word	0xffffffff


	//   ....[5]....
        /*005c*/ 	.word	0xffffffff


	//   ....[6]....
        /*0060*/ 	.word	0xffffffff


	//   ....[7]....
        /*0064*/ 	.word	0xffffffff


	//   ....[8]....
        /*0068*/ 	.word	0xffffffff


	//   ....[9]....
        /*006c*/ 	.word	0xffffffff


	//   ....[10]....
        /*0070*/ 	.word	0xffffffff


	//   ....[11]....
        /*0074*/ 	.word	0xffffffff


	//   ....[12]....
        /*0078*/ 	.word	0xffffffff


	//   ....[13]....
        /*007c*/ 	.word	0xffffffff


	//   ....[14]....
        /*0080*/ 	.word	0xffffffff


	//   ....[15]....
        /*0084*/ 	.word	0xffffffff


	//   ....[16]....
        /*0088*/ 	.word	0xffffffff


	//   ....[17]....
        /*008c*/ 	.word	0xffffffff


	//   ....[18]....
        /*0090*/ 	.word	0xffffffff


	//   ....[19]....
        /*0094*/ 	.word	0xffffffff


	//   ....[20]....
        /*0098*/ 	.word	0xffffffff


	//   ....[21]....
        /*009c*/ 	.word	0xffffffff


	//   ....[22]....
        /*00a0*/ 	.word	0xffffffff


	//   ....[23]....
        /*00a4*/ 	.word	0xffffffff


	//   ....[24]....
        /*00a8*/ 	.word	0xffffffff


	//   ....[25]....
        /*00ac*/ 	.word	0xffffffff


	//   ....[26]....
        /*00b0*/ 	.word	0xffffffff


	//   ....[27]....
        /*00b4*/ 	.word	0xffffffff


	//   ....[28]....
        /*00b8*/ 	.word	0xffffffff


	//   ....[29]....
        /*00bc*/ 	.word	0xffffffff


	//   ....[30]....
        /*00c0*/ 	.word	0xffffffff


	//   ....[31]....
        /*00c4*/ 	.word	0xffffffff


	//   ....[32]....
        /*00c8*/ 	.word	0xffffffff


	//   ....[33]....
        /*00cc*/ 	.word	0xffffffff


	//   ....[34]....
        /*00d0*/ 	.word	0xffffffff


	//   ....[35]....
        /*00d4*/ 	.word	0xffffffff


	//   ....[36]....
        /*00d8*/ 	.word	0xffffffff


	//   ....[37]....
        /*00dc*/ 	.word	0xffffffff


	//   ....[38]....
        /*00e0*/ 	.word	0xffffffff


	//   ....[39]....
        /*00e4*/ 	.word	0xffffffff


	//   ....[40]....
        /*00e8*/ 	.word	0xffffffff


	//   ....[41]....
        /*00ec*/ 	.word	0xffffffff


	//   ....[42]....
        /*00f0*/ 	.word	0xffffffff


	//   ....[43]....
        /*00f4*/ 	.word	0xffffffff


	//   ....[44]....
        /*00f8*/ 	.word	0xffffffff


	//   ....[45]....
        /*00fc*/ 	.word	0xffffffff


	//   ....[46]....
        /*0100*/ 	.word	0xffffffff


	//   ....[47]....
        /*0104*/ 	.word	0xffffffff


	//   ....[48]....
        /*0108*/ 	.word	0xffffffff


	//   ....[49]....
        /*010c*/ 	.word	0xffffffff


	//   ....[50]....
        /*0110*/ 	.word	0xffffffff


	//   ....[51]....
        /*0114*/ 	.word	0xffffffff


	//   ....[52]....
        /*0118*/ 	.word	0xffffffff


	//   ....[53]....
        /*011c*/ 	.word	0xffffffff


	//   ....[54]....
        /*0120*/ 	.word	0xffffffff


	//   ....[55]....
        /*0124*/ 	.word	0xffffffff


	//   ....[56]....
        /*0128*/ 	.word	0xffffffff


	//   ....[57]....
        /*012c*/ 	.word	0xffffffff


	//   ....[58]....
        /*0130*/ 	.word	0xffffffff


	//   ....[59]....
        /*0134*/ 	.word	0xffffffff


	//   ....[60]....
        /*0138*/ 	.word	0xffffffff


	//   ....[61]....
        /*013c*/ 	.word	0xffffffff


	//   ....[62]....
        /*0140*/ 	.word	0xffffffff


	//   ....[63]....
        /*0144*/ 	.word	0xffffffff


	//   ....[64]....
        /*0148*/ 	.word	0xffffffff


	//   ....[65]....
        /*014c*/ 	.word	0xffffffff


	//   ....[66]....
        /*0150*/ 	.word	0xffffffff


	//   ....[67]....
        /*0154*/ 	.word	0xffffffff


	//   ....[68]....
        /*0158*/ 	.word	0xffffffff


	//   ....[69]....
        /*015c*/ 	.word	0xffffffff


	//   ....[70]....
        /*0160*/ 	.word	0xffffffff


	//   ....[71]....
        /*0164*/ 	.word	0xffffffff


	//   ....[72]....
        /*0168*/ 	.word	0xffffffff


	//   ....[73]....
        /*016c*/ 	.word	0xffffffff


	//   ....[74]....
        /*0170*/ 	.word	0xffffffff


	//   ....[75]....
        /*0174*/ 	.word	0xffffffff


	//   ....[76]....
        /*0178*/ 	.word	0xffffffff


	//   ....[77]....
        /*017c*/ 	.word	0xffffffff


	//   ....[78]....
        /*0180*/ 	.word	0xffffffff


	//   ....[79]....
        /*0184*/ 	.word	0xffffffff


	//   ....[80]....
        /*0188*/ 	.word	0xffffffff


	//   ....[81]....
        /*018c*/ 	.word	0xffffffff


	//   ....[82]....
        /*0190*/ 	.word	0xffffffff


	//   ....[83]....
        /*0194*/ 	.word	0xffffffff


	//   ....[84]....
        /*0198*/ 	.word	0xffffffff


	//   ....[85]....
        /*019c*/ 	.word	0xffffffff


	//   ....[86]....
        /*01a0*/ 	.word	0xffffffff


	//   ....[87]....
        /*01a4*/ 	.word	0xffffffff


	//   ....[88]....
        /*01a8*/ 	.word	0xffffffff


	//   ....[89]....
        /*01ac*/ 	.word	0xffffffff


	//   ....[90]....
        /*01b0*/ 	.word	0xffffffff


	//   ....[91]....
        /*01b4*/ 	.word	0xffffffff


	//   ....[92]....
        /*01b8*/ 	.word	0xffffffff


	//   ....[93]....
        /*01bc*/ 	.word	0x0500000f


	//   ....[94]....
        /*01c0*/ 	.word	0x0500000f


	//   ....[95]....
        /*01c4*/ 	.word	0x0500000f


	//   ....[96]....
        /*01c8*/ 	.word	0x0500000f


	//   ....[97]....
        /*01cc*/ 	.word	0x0500000f


	//   ....[98]....
        /*01d0*/ 	.word	0x0500000f


	//   ....[99]....
        /*01d4*/ 	.word	0x0500000f


	//   ....[100]....
        /*01d8*/ 	.word	0x0500000f


	//   ....[101]....
        /*01dc*/ 	.word	0x0500000f


	//   ....[102]....
        /*01e0*/ 	.word	0x0500000f


	//   ....[103]....
        /*01e4*/ 	.word	0x0500000f


	//   ....[104]....
        /*01e8*/ 	.word	0x0500000f


	//   ....[105]....
        /*01ec*/ 	.word	0x0500000f


	//   ....[106]....
        /*01f0*/ 	.word	0x0500000f


	//   ....[107]....
        /*01f4*/ 	.word	0x0500000f


	//   ....[108]....
        /*01f8*/ 	.word	0x0500000f


	//   ....[109]....
        /*01fc*/ 	.word	0x0500000f


	//   ....[110]....
        /*0200*/ 	.word	0x0500000f


	//   ....[111]....
        /*0204*/ 	.word	0x0500000f


	//   ....[112]....
        /*0208*/ 	.word	0x0500000f


	//   ....[113]....
        /*020c*/ 	.word	0x0500000f


	//   ....[114]....
        /*0210*/ 	.word	0x0500000f


	//   ....[115]....
        /*0214*/ 	.word	0x0500000f


	//   ....[116]....
        /*0218*/ 	.word	0x0500000f


	//   ....[117]....
        /*021c*/ 	.word	0x0500000f


	//   ....[118]....
        /*0220*/ 	.word	0x0500000f


	//   ....[119]....
        /*0224*/ 	.word	0x0500000f


	//   ....[120]....
        /*0228*/ 	.word	0x0500000f


	//   ....[121]....
        /*022c*/ 	.word	0x0500000f


	//   ....[122]....
        /*0230*/ 	.word	0x0500000f


	//   ....[123]....
        /*0234*/ 	.word	0x0500000f


	//   ....[124]....
        /*0238*/ 	.word	0x0500000f


	//   ....[125]....
        /*023c*/ 	.word	0x0500000f


	//   ....[126]....
        /*0240*/ 	.word	0x0500000f


	//   ....[127]....
        /*0244*/ 	.word	0x0500000f


	//   ....[128]....
        /*0248*/ 	.word	0x0500000f


	//   ....[129]....
        /*024c*/ 	.word	0x0500000f


	//   ....[130]....
        /*0250*/ 	.word	0x0500000f


	//   ....[131]....
        /*0254*/ 	.word	0x0500000f


	//   ....[132]....
        /*0258*/ 	.word	0x0500000f


	//   ....[133]....
        /*025c*/ 	.word	0x0500000f


	//   ....[134]....
        /*0260*/ 	.word	0x0500000f


	//   ....[135]....
        /*0264*/ 	.word	0x0500000f


	//   ....[136]....
        /*0268*/ 	.word	0x0500000f


	//   ....[137]....
        /*026c*/ 	.word	0x0500000f


	//   ....[138]....
        /*0270*/ 	.word	0x0500000f


	//   ....[139]....
        /*0274*/ 	.word	0x0500000f


	//   ....[140]....
        /*0278*/ 	.word	0x0500000f


	//   ....[141]....
        /*027c*/ 	.word	0x0500000f


	//   ....[142]....
        /*0280*/ 	.word	0x0500000f


	//   ....[143]....
        /*0284*/ 	.word	0xffffffff


	//   ....[144]....
        /*0288*/ 	.word	0xffffffff


	//   ....[145]....
        /*028c*/ 	.word	0xffffffff


	//   ....[146]....
        /*0290*/ 	.word	0xffffffff


	//   ....[147]....
        /*0294*/ 	.word	0xffffffff


	//   ....[148]....
        /*0298*/ 	.word	0xffffffff


	//   ....[149]....
        /*029c*/ 	.word	0xffffffff


	//   ....[150]....
        /*02a0*/ 	.word	0xffffffff


	//----- nvinfo : EIATTR_COOP_GROUP_INSTR_OFFSETS
	.align		4
.L_784:
        /*02a4*/ 	.byte	0x04, 0x28
        /*02a6*/ 	.short	(.L_786 - .L_785)


	//   ....[0]....
.L_785:
        /*02a8*/ 	.word	0x00000080


	//   ....[1]....
        /*02ac*/ 	.word	0x00000090


	//   ....[2]....
        /*02b0*/ 	.word	0x000002b0


	//   ....[3]....
        /*02b4*/ 	.word	0x00000410


	//   ....[4]....
        /*02b8*/ 	.word	0x00000530


	//   ....[5]....
        /*02bc*/ 	.word	0x00000690


	//   ....[6]....
        /*02c0*/ 	.word	0x00001fc0


	//   ....[7]....
        /*02c4*/ 	.word	0x00009e60


	//   ....[8]....
        /*02c8*/ 	.word	0x0000bd10


	//   ....[9]....
        /*02cc*/ 	.word	0x0000cf10


	//   ....[10]....
        /*02d0*/ 	.word	0x0000d160


	//   ....[11]....
        /*02d4*/ 	.word	0x0000dc00


	//   ....[12]....
        /*02d8*/ 	.word	0x0000dea0


	//   ....[13]....
        /*02dc*/ 	.word	0x0000e390


	//   ....[14]....
        /*02e0*/ 	.word	0x0000e480


	//   ....[15]....
        /*02e4*/ 	.word	0x00011010


	//   ....[16]....
        /*02e8*/ 	.word	0x00012900


	//   ....[17]....
        /*02ec*/ 	.word	0x00013b90


	//   ....[18]....
        /*02f0*/ 	.word	0x00013bd0


	//   ....[19]....
        /*02f4*/ 	.word	0x00013c10


	//   ....[20]....
        /*02f8*/ 	.word	0x00013c30


	//   ....[21]....
        /*02fc*/ 	.word	0x000182b0


	//   ....[22]....
        /*0300*/ 	.word	0x00019660


	//   ....[23]....
        /*0304*/ 	.word	0x0001a8d0


	//   ....[24]....
        /*0308*/ 	.word	0x0001aae0


	//   ....[25]....
        /*030c*/ 	.word	0x0001b6d0


	//   ....[26]....
        /*0310*/ 	.word	0x0001b720


	//   ....[27]....
        /*0314*/ 	.word	0x0001b760


	//   ....[28]....
        /*0318*/ 	.word	0x0001b780


	//   ....[29]....
        /*031c*/ 	.word	0x0001fe80


	//   ....[30]....
        /*0320*/ 	.word	0x00020020


	//   ....[31]....
        /*0324*/ 	.word	0x00020040


	//   ....[32]....
        /*0328*/ 	.word	0x00020080


	//   ....[33]....
        /*032c*/ 	.word	0x000200a0


	//   ....[34]....
        /*0330*/ 	.word	0x000215b0


	//   ....[35]....
        /*0334*/ 	.word	0x00021b20


	//   ....[36]....
        /*0338*/ 	.word	0x00021b40


	//   ....[37]....
        /*033c*/ 	.word	0x00021b50


	//   ....[38]....
        /*0340*/ 	.word	0x00021b60


	//   ....[39]....
        /*0344*/ 	.word	0x00021f00


	//   ....[40]....
        /*0348*/ 	.word	0x00021f40


	//   ....[41]....
        /*034c*/ 	.word	0x00022dd0


	//   ....[42]....
        /*0350*/ 	.word	0x00022df0


	//   ....[43]....
        /*0354*/ 	.word	0x00024000


	//   ....[44]....
        /*0358*/ 	.word	0x000256c0


	//   ....[45]....
        /*035c*/ 	.word	0x000256e0


	//   ....[46]....
        /*0360*/ 	.word	0x000256f0


	//   ....[47]....
        /*0364*/ 	.word	0x00025730


	//   ....[48]....
        /*0368*/ 	.word	0x00025780


	//   ....[49]....
        /*036c*/ 	.word	0x000257a0


	//   ....[50]....
        /*0370*/ 	.word	0x000257d0


	//   ....[51]....
        /*0374*/ 	.word	0x000257f0


	//   ....[52]....
        /*0378*/ 	.word	0x00025dd0


	//   ....[53]....
        /*037c*/ 	.word	0x00025e10


	//   ....[54]....
        /*0380*/ 	.word	0x00025e30


	//   ....[55]....
        /*0384*/ 	.word	0x00025ee0


	//   ....[56]....
        /*0388*/ 	.word	0x00025f00


	//   ....[57]....
        /*038c*/ 	.word	0x00025fb0


	//   ....[58]....
        /*0390*/ 	.word	0x00025fd0


	//   ....[59]....
        /*0394*/ 	.word	0x00025ff0


	//   ....[60]....
        /*0398*/ 	.word	0x00026760


	//   ....[61]....
        /*039c*/ 	.word	0x00026790


	//   ....[62]....
        /*03a0*/ 	.word	0x00026820


	//   ....[63]....
        /*03a4*/ 	.word	0x000268d0


	//   ....[64]....
        /*03a8*/ 	.word	0x000269c0


	//   ....[65]....
        /*03ac*/ 	.word	0x00026a90


	//   ....[66]....
        /*03b0*/ 	.word	0x00026af0


	//   ....[67]....
        /*03b4*/ 	.word	0x00026b90


	//   ....[68]....
        /*03b8*/ 	.word	0x00027040


	//   ....[69]....
        /*03bc*/ 	.word	0x00027070


	//   ....[70]....
        /*03c0*/ 	.word	0x000270a0


	//   ....[71]....
        /*03c4*/ 	.word	0x000270d0


	//   ....[72]....
        /*03c8*/ 	.word	0x00027100


	//   ....[73]....
        /*03cc*/ 	.word	0x00027150


	//   ....[74]....
        /*03d0*/ 	.word	0x000272d0


	//   ....[75]....
        /*03d4*/ 	.word	0x00027300


	//   ....[76]....
        /*03d8*/ 	.word	0x00027d00


	//   ....[77]....
        /*03dc*/ 	.word	0x00027d20


	//   ....[78]....
        /*03e0*/ 	.word	0x00027d30


	//   ....[79]....
        /*03e4*/ 	.word	0x00027d50


	//   ....[80]....
        /*03e8*/ 	.word	0x00027d70


	//   ....[81]....
        /*03ec*/ 	.word	0x00027da0


	//   ....[82]....
        /*03f0*/ 	.word	0x00027dc0


	//   ....[83]....
        /*03f4*/ 	.word	0x00027df0


	//   ....[84]....
        /*03f8*/ 	.word	0x00028150


	//   ....[85]....
        /*03fc*/ 	.word	0x00028180


	//   ....[86]....
        /*0400*/ 	.word	0x000281b0


	//   ....[87]....
        /*0404*/ 	.word	0x000281d0


	//   ....[88]....
        /*0408*/ 	.word	0x000281e0


	//   ....[89]....
        /*040c*/ 	.word	0x00028200


	//   ....[90]....
        /*0410*/ 	.word	0x000282a0


	//   ....[91]....
        /*0414*/ 	.word	0x000282e0


	//   ....[92]....
        /*0418*/ 	.word	0x000287e0


	//   ....[93]....
        /*041c*/ 	.word	0x00028d40


	//   ....[94]....
        /*0420*/ 	.word	0x00028e30


	//   ....[95]....
        /*0424*/ 	.word	0x00028ed0


	//   ....[96]....
        /*0428*/ 	.word	0x00028f50


	//   ....[97]....
        /*042c*/ 	.word	0x00029000


	//   ....[98]....
        /*0430*/ 	.word	0x00029060


	//   ....[99]....
        /*0434*/ 	.word	0x00029110


	//   ....[100]....
        /*0438*/ 	.word	0x00029170


	//   ....[101]....
        /*043c*/ 	.word	0x00029220


	//   ....[102]....
        /*0440*/ 	.word	0x000292b0


	//   ....[103]....
        /*0444*/ 	.word	0x00029300


	//   ....[104]....
        /*0448*/ 	.word	0x000293d0


	//   ....[105]....
        /*044c*/ 	.word	0x000294e0


	//   ....[106]....
        /*0450*/ 	.word	0x00029570


	//   ....[107]....
        /*0454*/ 	.word	0x00029660


	//   ....[108]....
        /*0458*/ 	.word	0x000296e0


	//   ....[109]....
        /*045c*/ 	.word	0x000297c0


	//   ....[110]....
        /*0460*/ 	.word	0x00029850


	//   ....[111]....
        /*0464*/ 	.word	0x00029930


	//   ....[112]....
        /*0468*/ 	.word	0x00029b90


	//   ....[113]....
        /*046c*/ 	.word	0x00029c00


	//   ....[114]....
        /*0470*/ 	.word	0x00029e30


	//   ....[115]....
        /*0474*/ 	.word	0x00029ea0


	//   ....[116]....
        /*0478*/ 	.word	0x0002a070


	//   ....[117]....
        /*047c*/ 	.word	0x0002a0c0


	//   ....[118]....
        /*0480*/ 	.word	0x0002a210


	//   ....[119]....
        /*0484*/ 	.word	0x0002a300


	//   ....[120]....
        /*0488*/ 	.word	0x0002a550


	//   ....[121]....
        /*048c*/ 	.word	0x0002a5a0


	//   ....[122]....
        /*0490*/ 	.word	0x0002a760


	//   ....[123]....
        /*0494*/ 	.word	0x0002a7b0


	//   ....[124]....
        /*0498*/ 	.word	0x0002a970


	//   ....[125]....
        /*049c*/ 	.word	0x0002a9c0


	//   ....[126]....
        /*04a0*/ 	.word	0x0002aaa0


	//   ....[127]....
        /*04a4*/ 	.word	0x0002ab40


	//   ....[128]....
        /*04a8*/ 	.word	0x0002aba0


	//   ....[129]....
        /*04ac*/ 	.word	0x0002ac40


	//   ....[130]....
        /*04b0*/ 	.word	0x0002aca0


	//   ....[131]....
        /*04b4*/ 	.word	0x0002ad40


	//   ....[132]....
        /*04b8*/ 	.word	0x0002ada0


	//   ....[133]....
        /*04bc*/ 	.word	0x0002ae40


	//   ....[134]....
        /*04c0*/ 	.word	0x0002af20


	//   ....[135]....
        /*04c4*/ 	.word	0x0002aff0


	//   ....[136]....
        /*04c8*/ 	.word	0x0002b0c0


	//   ....[137]....
        /*04cc*/ 	.word	0x0002b1c0


	//   ....[138]....
        /*04d0*/ 	.word	0x0002b2e0


	//   ....[139]....
        /*04d4*/ 	.word	0x0002b3c0


	//   ....[140]....
        /*04d8*/ 	.word	0x0002b4d0


	//   ....[141]....
        /*04dc*/ 	.word	0x0002b5a0


	//   ....[142]....
        /*04e0*/ 	.word	0x0002b6b0


	//   ....[143]....
        /*04e4*/ 	.word	0x0002d6b0


	//   ....[144]....
        /*04e8*/ 	.word	0x0002ed90


	//   ....[145]....
        /*04ec*/ 	.word	0x0002f080


	//   ....[146]....
        /*04f0*/ 	.word	0x0002fdc0


	//   ....[147]....
        /*04f4*/ 	.word	0x0002fe00


	//   ....[148]....
        /*04f8*/ 	.word	0x0002fe70


	//   ....[149]....
        /*04fc*/ 	.word	0x0002fe90


	//   ....[150]....
        /*0500*/ 	.word	0x0003d010


	//----- nvinfo : EIATTR_REG_RECONFIG
	.align		4
.L_786:
        /*0504*/ 	.byte	0x01, 0x54
	.zero		2


	//----- nvinfo : EIATTR_SYSCALL_OFFSETS
	.align		4
        /*0508*/ 	.byte	0x04, 0x46
        /*050a*/ 	.short	(.L_788 - .L_787)


	//   ....[0]....
.L_787:
        /*050c*/ 	.word	0x0000a220


	//   ....[1]....
        /*0510*/ 	.word	0x00024bc0


	//   ....[2]....
        /*0514*/ 	.word	0x00024d00


	//   ....[3]....
        /*0518*/ 	.word	0x00024df0


	//   ....[4]....
        /*051c*/ 	.word	0x00025a80


	//   ....[5]....
        /*0520*/ 	.word	0x000262b0


	//----- nvinfo : EIATTR_MBARRIER_INSTR_OFFSETS
	.align		4
.L_788:
        /*0524*/ 	.byte	0x04, 0x39
        /*0526*/ 	.short	(.L_790 - .L_789)


	//   ....[0]....
.L_789:
        /*0528*/ 	.word	0x00000190
        /*052c*/ 	.word	0x000000ff
        /*0530*/ 	.word	0x00038800
        /*0534*/ 	.short	0x0100
        /*0536*/ 	.byte	0x08
	.zero		1


	//   ....[1]....
        /*0538*/ 	.word	0x000001a0
        /*053c*/ 	.word	0x000000ff
        /*0540*/ 	.word	0x00038810
        /*0544*/ 	.short	0x0100
        /*0546*/ 	.byte	0x08
	.zero		1


	//   ....[2]....
        /*0548*/ 	.word	0x000001b0
        /*054c*/ 	.word	0x000000ff
        /*0550*/ 	.word	0x00038820
        /*0554*/ 	.short	0x0100
        /*0556*/ 	.byte	0x08
	.zero		1


	//   ....[3]....
        /*0558*/ 	.word	0x00000260
        /*055c*/ 	.word	0x000000ff
        /*0560*/ 	.word	0x00038830
        /*0564*/ 	.short	0x0100
        /*0566*/ 	.byte	0x06
	.zero		1


	//   ....[4]....
        /*0568*/ 	.word	0x00000270
        /*056c*/ 	.word	0x000000ff
        /*0570*/ 	.word	0x00038840
        /*0574*/ 	.short	0x0100
        /*0576*/ 	.byte	0x06
	.zero		1


	//   ....[5]....
        /*0578*/ 	.word	0x00000280
        /*057c*/ 	.word	0x000000ff
        /*0580*/ 	.word	0x00038838
        /*0584*/ 	.short	0x0100
        /*0586*/ 	.byte	0x06
	.zero		1


	//   ....[6]....
        /*0588*/ 	.word	0x00000290
        /*058c*/ 	.word	0x000000ff
        /*0590*/ 	.word	0x00038848
        /*0594*/ 	.short	0x0100
        /*0596*/ 	.byte	0x06
	.zero		1


	//   ....[7]....
        /*0598*/ 	.word	0x000003c0
        /*059c*/ 	.word	0x000000ff
        /*05a0*/ 	.word	0x00038850
        /*05a4*/ 	.short	0x0100
        /*05a6*/ 	.byte	0x08
	.zero		1


	//   ....[8]....
        /*05a8*/ 	.word	0x000003d0
        /*05ac*/ 	.word	0x000000ff
        /*05b0*/ 	.word	0x00038860
        /*05b4*/ 	.short	0x0100
        /*05b6*/ 	.byte	0x08
	.zero		1


	//   ....[9]....
        /*05b8*/ 	.word	0x000003e0
        /*05bc*/ 	.word	0x000000ff
        /*05c0*/ 	.word	0x00038858
        /*05c4*/ 	.short	0x0100
        /*05c6*/ 	.byte	0x08
	.zero		1


	//   ....[10]....
        /*05c8*/ 	.word	0x000003f0
        /*05cc*/ 	.word	0x000000ff
        /*05d0*/ 	.word	0x00038868
        /*05d4*/ 	.short	0x0100
        /*05d6*/ 	.byte	0x08
	.zero		1


	//   ....[11]....
        /*05d8*/ 	.word	0x000004e0
        /*05dc*/ 	.word	0x000000ff
        /*05e0*/ 	.word	0x00038870
        /*05e4*/ 	.short	0x0100
        /*05e6*/ 	.byte	0x06
	.zero		1


	//   ....[12]....
        /*05e8*/ 	.word	0x000004f0
        /*05ec*/ 	.word	0x000000ff
        /*05f0*/ 	.word	0x00038880
        /*05f4*/ 	.short	0x0100
        /*05f6*/ 	.byte	0x06
	.zero		1


	//   ....[13]....
        /*05f8*/ 	.word	0x00000500
        /*05fc*/ 	.word	0x000000ff
        /*0600*/ 	.word	0x00038878
        /*0604*/ 	.short	0x0100
        /*0606*/ 	.byte	0x06
	.zero		1


	//   ....[14]....
        /*0608*/ 	.word	0x00000510
        /*060c*/ 	.word	0x000000ff
        /*0610*/ 	.word	0x00038888
        /*0614*/ 	.short	0x0100
        /*0616*/ 	.byte	0x06
	.zero		1


	//   ....[15]....
        /*0618*/ 	.word	0x00000640
        /*061c*/ 	.word	0x000000ff
        /*0620*/ 	.word	0x00038890
        /*0624*/ 	.short	0x0100
        /*0626*/ 	.byte	0x08
	.zero		1


	//   ....[16]....
        /*0628*/ 	.word	0x00000650
        /*062c*/ 	.word	0x000000ff
        /*0630*/ 	.word	0x000388a0
        /*0634*/ 	.short	0x0100
        /*0636*/ 	.byte	0x08
	.zero		1


	//   ....[17]....
        /*0638*/ 	.word	0x00000660
        /*063c*/ 	.word	0x000000ff
        /*0640*/ 	.word	0x00038898
        /*0644*/ 	.short	0x0100
        /*0646*/ 	.byte	0x08
	.zero		1


	//   ....[18]....
        /*0648*/ 	.word	0x00000670
        /*064c*/ 	.word	0x000000ff
        /*0650*/ 	.word	0x000388a8
        /*0654*/ 	.short	0x0100
        /*0656*/ 	.byte	0x08
	.zero		1


	//   ....[19]....
        /*0658*/ 	.word	0x000007b0
        /*065c*/ 	.word	0x000000ff
        /*0660*/ 	.word	0x000388b0
        /*0664*/ 	.short	0x0100
        /*0666*/ 	.byte	0x08
	.zero		1


	//   ....[20]....
        /*0668*/ 	.word	0x000007c0
        /*066c*/ 	.word	0x000000ff
        /*0670*/ 	.word	0x000388c0
        /*0674*/ 	.short	0x0100
        /*0676*/ 	.byte	0x08
	.zero		1


	//   ....[21]....
        /*0678*/ 	.word	0x000007d0
        /*067c*/ 	.word	0x000000ff
        /*0680*/ 	.word	0x000388b8
        /*0684*/ 	.short	0x0100
        /*0686*/ 	.byte	0x08
	.zero		1


	//   ....[22]....
        /*0688*/ 	.word	0x000007e0
        /*068c*/ 	.word	0x000000ff
        /*0690*/ 	.word	0x000388c8
        /*0694*/ 	.short	0x0100
        /*0696*/ 	.byte	0x08
	.zero		1


	//   ....[23]....
        /*0698*/ 	.word	0x00004490
        /*069c*/ 	.word	0x00000004
        /*06a0*/ 	.word	0x00000000
        /*06a4*/ 	.short	0x0101
        /*06a6*/ 	.byte	0x3f
	.zero		1


	//   ....[24]....
        /*06a8*/ 	.word	0x00008200
        /*06ac*/ 	.word	0x00000004
        /*06b0*/ 	.word	0x00000000
        /*06b4*/ 	.short	0x0101
        /*06b6*/ 	.byte	0x3f
	.zero		1


	//   ....[25]....
        /*06b8*/ 	.word	0x0000a7a0
        /*06bc*/ 	.word	0x000000ff
        /*06c0*/ 	.word	0x00038800
        /*06c4*/ 	.short	0x010a
        /*06c6*/ 	.byte	0x2b
	.zero		1


	//   ....[26]....
        /*06c8*/ 	.word	0x0000ab80
        /*06cc*/ 	.word	0x00000006
        /*06d0*/ 	.word	0x00000000
        /*06d4*/ 	.short	0x010a
        /*06d6*/ 	.byte	0x3f
	.zero		1


	//   ....[27]....
        /*06d8*/ 	.word	0x0000abe0
        /*06dc*/ 	.word	0x00000006
        /*06e0*/ 	.word	0x00000000
        /*06e4*/ 	.short	0x010a
        /*06e6*/ 	.byte	0x3f
	.zero		1


	//   ....[28]....
        /*06e8*/ 	.word	0x0000af90
        /*06ec*/ 	.word	0x000000ff
        /*06f0*/ 	.word	0x00038810
        /*06f4*/ 	.short	0x010a
        /*06f6*/ 	.byte	0x2b
	.zero		1


	//   ....[29]....
        /*06f8*/ 	.word	0x0000b090
        /*06fc*/ 	.word	0x00000006
        /*0700*/ 	.word	0x00000000
        /*0704*/ 	.short	0x010a
        /*0706*/ 	.byte	0x3f
	.zero		1


	//   ....[30]....
        /*0708*/ 	.word	0x0000b0f0
        /*070c*/ 	.word	0x00000006
        /*0710*/ 	.word	0x00000000
        /*0714*/ 	.short	0x010a
        /*0716*/ 	.byte	0x3f
	.zero		1


	//   ....[31]....
        /*0718*/ 	.word	0x0000cce0
        /*071c*/ 	.word	0x00000003
        /*0720*/ 	.word	0x00000000
        /*0724*/ 	.short	0x0101
        /*0726*/ 	.byte	0x3f
	.zero		1


	//   ....[32]....
        /*0728*/ 	.word	0x00011120
        /*072c*/ 	.word	0x00000000
        /*0730*/ 	.word	0x00000000
        /*0734*/ 	.short	0x0101
        /*0736*/ 	.byte	0x3f
	.zero		1


	//   ....[33]....
        /*0738*/ 	.word	0x00011830
        /*073c*/ 	.word	0x00000004
        /*0740*/ 	.word	0x00000000
        /*0744*/ 	.short	0x010a
        /*0746*/ 	.byte	0x3f
	.zero		1


	//   ....[34]....
        /*0748*/ 	.word	0x000118d0
        /*074c*/ 	.word	0x00000006
        /*0750*/ 	.word	0x00000000
        /*0754*/ 	.short	0x010a
        /*0756*/ 	.byte	0x3f
	.zero		1


	//   ....[35]....
        /*0758*/ 	.word	0x00011cf0
        /*075c*/ 	.word	0x0000000c
        /*0760*/ 	.word	0x00000000
        /*0764*/ 	.short	0x010a
        /*0766*/ 	.byte	0x3f
	.zero		1


	//   ....[36]....
        /*0768*/ 	.word	0x00011d50
        /*076c*/ 	.word	0x0000000c
        /*0770*/ 	.word	0x00000000
        /*0774*/ 	.short	0x010a
        /*0776*/ 	.byte	0x3f
	.zero		1


	//   ....[37]....
        /*0778*/ 	.word	0x00013940
        /*077c*/ 	.word	0x00000005
        /*0780*/ 	.word	0x00000000
        /*0784*/ 	.short	0x0101
        /*0786*/ 	.byte	0x3f
	.zero		1


	//   ....[38]....
        /*0788*/ 	.word	0x000183c0
        /*078c*/ 	.word	0x00000002
        /*0790*/ 	.word	0x00000000
        /*0794*/ 	.short	0x0101
        /*0796*/ 	.byte	0x3f
	.zero		1


	//   ....[39]....
        /*0798*/ 	.word	0x00018590
        /*079c*/ 	.word	0x00000004
        /*07a0*/ 	.word	0x00000000
        /*07a4*/ 	.short	0x010a
        /*07a6*/ 	.byte	0x3f
	.zero		1


	//   ....[40]....
        /*07a8*/ 	.word	0x00018630
        /*07ac*/ 	.word	0x00000006
        /*07b0*/ 	.word	0x00000000
        /*07b4*/ 	.short	0x010a
        /*07b6*/ 	.byte	0x3f
	.zero		1


	//   ....[41]....
        /*07b8*/ 	.word	0x00018a50
        /*07bc*/ 	.word	0x0000000c
        /*07c0*/ 	.word	0x00000000
        /*07c4*/ 	.short	0x010a
        /*07c6*/ 	.byte	0x3f
	.zero		1


	//   ....[42]....
        /*07c8*/ 	.word	0x00018ab0
        /*07cc*/ 	.word	0x0000000c
        /*07d0*/ 	.word	0x00000000
        /*07d4*/ 	.short	0x010a
        /*07d6*/ 	.byte	0x3f
	.zero		1


	//   ....[43]....
        /*07d8*/ 	.word	0x0001a6a0
        /*07dc*/ 	.word	0x00000005
        /*07e0*/ 	.word	0x00000000
        /*07e4*/ 	.short	0x0101
        /*07e6*/ 	.byte	0x3f
	.zero		1


	//   ....[44]....
        /*07e8*/ 	.word	0x0001ff90
        /*07ec*/ 	.word	0x00000002
        /*07f0*/ 	.word	0x00000000
        /*07f4*/ 	.short	0x0101
        /*07f6*/ 	.byte	0x3f
	.zero		1


	//   ....[45]....
        /*07f8*/ 	.word	0x00021580
        /*07fc*/ 	.word	0x000000ff
        /*0800*/ 	.word	0x00000000
        /*0804*/ 	.short	0x0101
        /*0806*/ 	.byte	0x04
	.zero		1


	//   ....[46]....
        /*0808*/ 	.word	0x00025470
        /*080c*/ 	.word	0x000000ff
        /*0810*/ 	.word	0x00038840
        /*0814*/ 	.short	0x010a
        /*0816*/ 	.byte	0x2d
	.zero		1


	//   ....[47]....
        /*0818*/ 	.word	0x000258b0
        /*081c*/ 	.word	0x000000ff
        /*0820*/ 	.word	0x00038830
        /*0824*/ 	.short	0x0107
        /*0826*/ 	.byte	0x2d
	.zero		1


	//   ....[48]....
        /*0828*/ 	.word	0x00025920
        /*082c*/ 	.word	0x000000ff
        /*0830*/ 	.word	0x00038830
        /*0834*/ 	.short	0x0101
        /*0836*/ 	.byte	0x2d
	.zero		1


	//   ....[49]....
        /*0838*/ 	.word	0x00026130
        /*083c*/ 	.word	0x000000ff
        /*0840*/ 	.word	0x00038800
        /*0844*/ 	.short	0x0107
        /*0846*/ 	.byte	0x2d
	.zero		1


	//   ....[50]....
        /*0848*/ 	.word	0x00026180
        /*084c*/ 	.word	0x000000ff
        /*0850*/ 	.word	0x00038800
        /*0854*/ 	.short	0x0101
        /*0856*/ 	.byte	0x2d
	.zero		1


	//   ....[51]....
        /*0858*/ 	.word	0x00026e00
        /*085c*/ 	.word	0x000000ff
        /*0860*/ 	.word	0x00038810
        /*0864*/ 	.short	0x0107
        /*0866*/ 	.byte	0x2d
	.zero		1


	//   ....[52]....
        /*0868*/ 	.word	0x00026e60
        /*086c*/ 	.word	0x000000ff
        /*0870*/ 	.word	0x00038810
        /*0874*/ 	.short	0x0101
        /*0876*/ 	.byte	0x2d
	.zero		1


	//   ....[53]....
        /*0878*/ 	.word	0x00026e70
        /*087c*/ 	.word	0x000000ff
        /*0880*/ 	.word	0x00038820
        /*0884*/ 	.short	0x010a
        /*0886*/ 	.byte	0x2d
	.zero		1


	//   ....[54]....
        /*0888*/ 	.word	0x00026ec0
        /*088c*/ 	.word	0x000000ff
        /*0890*/ 	.word	0x00038860
        /*0894*/ 	.short	0x010a
        /*0896*/ 	.byte	0x2d
	.zero		1


	//   ....[55]....
        /*0898*/ 	.word	0x000276e0
        /*089c*/ 	.word	0x000000ff
        /*08a0*/ 	.word	0x00038850
        /*08a4*/ 	.short	0x0107
        /*08a6*/ 	.byte	0x2d
	.zero		1


	//   ....[56]....
        /*08a8*/ 	.word	0x00027760
        /*08ac*/ 	.word	0x000000ff
        /*08b0*/ 	.word	0x00038850
        /*08b4*/ 	.short	0x0101
        /*08b6*/ 	.byte	0x2d
	.zero		1


	//   ....[57]....
        /*08b8*/ 	.word	0x00027b00
        /*08bc*/ 	.word	0x0000000a
        /*08c0*/ 	.word	0x00038840
        /*08c4*/ 	.short	0x010a
        /*08c6*/ 	.byte	0x3f
	.zero		1


	//   ....[58]....
        /*08c8*/ 	.word	0x00027e90
        /*08cc*/ 	.word	0x0000000a
        /*08d0*/ 	.word	0x00038830
        /*08d4*/ 	.short	0x0107
        /*08d6*/ 	.byte	0x3f
	.zero		1


	//   ....[59]....
        /*08d8*/ 	.word	0x00027f40
        /*08dc*/ 	.word	0x0000000a
        /*08e0*/ 	.word	0x00038830
        /*08e4*/ 	.short	0x0101
        /*08e6*/ 	.byte	0x3f
	.zero		1


	//   ....[60]....
        /*08e8*/ 	.word	0x00027f70
        /*08ec*/ 	.word	0x0000000a
        /*08f0*/ 	.word	0x00038860
        /*08f4*/ 	.short	0x010a
        /*08f6*/ 	.byte	0x3f
	.zero		1


	//   ....[61]....
        /*08f8*/ 	.word	0x000285b0
        /*08fc*/ 	.word	0x0000000a
        /*0900*/ 	.word	0x00038850
        /*0904*/ 	.short	0x0107
        /*0906*/ 	.byte	0x3f
	.zero		1


	//   ....[62]....
        /*0908*/ 	.word	0x00028670
        /*090c*/ 	.word	0x0000000a
        /*0910*/ 	.word	0x00038850
        /*0914*/ 	.short	0x0101
        /*0916*/ 	.byte	0x3f
	.zero		1


	//   ....[63]....
        /*0918*/ 	.word	0x00028760
        /*091c*/ 	.word	0x00000005
        /*0920*/ 	.word	0x00038820
        /*0924*/ 	.short	0x010a
        /*0926*/ 	.byte	0x3f
	.zero		1


	//   ....[64]....
        /*0928*/ 	.word	0x000288d0
        /*092c*/ 	.word	0x00000003
        /*0930*/ 	.word	0x00038840
        /*0934*/ 	.short	0x010a
        /*0936*/ 	.byte	0x3f
	.zero		1


	//   ....[65]....
        /*0938*/ 	.word	0x00028970
        /*093c*/ 	.word	0x00000005
        /*0940*/ 	.word	0x00038840
        /*0944*/ 	.short	0x010a
        /*0946*/ 	.byte	0x3f
	.zero		1


	//   ....[66]....
        /*0948*/ 	.word	0x000289b0
        /*094c*/ 	.word	0x00000003
        /*0950*/ 	.word	0x00038860
        /*0954*/ 	.short	0x010a
        /*0956*/ 	.byte	0x3f
	.zero		1


	//   ....[67]....
        /*0958*/ 	.word	0x000289f0
        /*095c*/ 	.word	0x00000005
        /*0960*/ 	.word	0x00038860
        /*0964*/ 	.short	0x010a
        /*0966*/ 	.byte	0x3f
	.zero		1


	//   ....[68]....
        /*0968*/ 	.word	0x00028a60
        /*096c*/ 	.word	0x00000003
        /*0970*/ 	.word	0x00038800
        /*0974*/ 	.short	0x010a
        /*0976*/ 	.byte	0x3f
	.zero		1


	//   ....[69]....
        /*0978*/ 	.word	0x00028ab0
        /*097c*/ 	.word	0x00000006
        /*0980*/ 	.word	0x00000000
        /*0984*/ 	.short	0x010a
        /*0986*/ 	.byte	0x3f
	.zero		1


	//   ....[70]....
        /*0988*/ 	.word	0x00028b10
        /*098c*/ 	.word	0x00000004
        /*0990*/ 	.word	0x00038810
        /*0994*/ 	.short	0x010a
        /*0996*/ 	.byte	0x3f
	.zero		1


	//   ....[71]....
        /*0998*/ 	.word	0x00028b60
        /*099c*/ 	.word	0x00000006
        /*09a0*/ 	.word	0x00000000
        /*09a4*/ 	.short	0x010a
        /*09a6*/ 	.byte	0x3f
	.zero		1


	//   ....[72]....
        /*09a8*/ 	.word	0x00028bb0
        /*09ac*/ 	.word	0x00000006
        /*09b0*/ 	.word	0x00000000
        /*09b4*/ 	.short	0x010a
        /*09b6*/ 	.byte	0x3f
	.zero		1


	//   ....[73]....
        /*09b8*/ 	.word	0x00028c00
        /*09bc*/ 	.word	0x0000000c
        /*09c0*/ 	.word	0x00000000
        /*09c4*/ 	.short	0x010a
        /*09c6*/ 	.byte	0x3f
	.zero		1


	//   ....[74]....
        /*09c8*/ 	.word	0x00028c50
        /*09cc*/ 	.word	0x00000006
        /*09d0*/ 	.word	0x00000000
        /*09d4*/ 	.short	0x010a
        /*09d6*/ 	.byte	0x3f
	.zero		1


	//   ....[75]....
        /*09d8*/ 	.word	0x00028ca0
        /*09dc*/ 	.word	0x0000000c
        /*09e0*/ 	.word	0x00000000
        /*09e4*/ 	.short	0x010a
        /*09e6*/ 	.byte	0x3f
	.zero		1


	//   ....[76]....
        /*09e8*/ 	.word	0x00028d80
        /*09ec*/ 	.word	0x00000003
        /*09f0*/ 	.word	0x00038840
        /*09f4*/ 	.short	0x010a
        /*09f6*/ 	.byte	0x3f
	.zero		1


	//   ....[77]....
        /*09f8*/ 	.word	0x0002a100
        /*09fc*/ 	.word	0x00000003
        /*0a00*/ 	.word	0x00038820
        /*0a04*/ 	.short	0x010a
        /*0a06*/ 	.byte	0x3f
	.zero		1


	//   ....[78]....
        /*0a08*/ 	.word	0x0002a160
        /*0a0c*/ 	.word	0x00000003
        /*0a10*/ 	.word	0x00038860
        /*0a14*/ 	.short	0x010a
        /*0a16*/ 	.byte	0x3f
	.zero		1


	//   ....[79]....
        /*0a18*/ 	.word	0x0002a9f0
        /*0a1c*/ 	.word	0x0000000a
        /*0a20*/ 	.word	0x00038840
        /*0a24*/ 	.short	0x010a
        /*0a26*/ 	.byte	0x3f
	.zero		1


	//   ....[80]....
        /*0a28*/ 	.word	0x0002ae70
        /*0a2c*/ 	.word	0x0000000a
        /*0a30*/ 	.word	0x00038860
        /*0a34*/ 	.short	0x010a
        /*0a36*/ 	.byte	0x3f
	.zero		1


	//   ....[81]....
        /*0a38*/ 	.word	0x0002b5d0
        /*0a3c*/ 	.word	0x00000005
        /*0a40*/ 	.word	0x00038820
        /*0a44*/ 	.short	0x010a
        /*0a46*/ 	.byte	0x3f
	.zero		1


	//   ....[82]....
        /*0a48*/ 	.word	0x0002b770
        /*0a4c*/ 	.word	0x00000003
        /*0a50*/ 	.word	0x00038840
        /*0a54*/ 	.short	0x010a
        /*0a56*/ 	.byte	0x3f
	.zero		1


	//   ....[83]....
        /*0a58*/ 	.word	0x0002b7c0
        /*0a5c*/ 	.word	0x00000005
        /*0a60*/ 	.word	0x00038840
        /*0a64*/ 	.short	0x010a
        /*0a66*/ 	.byte	0x3f
	.zero		1


	//   ....[84]....
        /*0a68*/ 	.word	0x0002b810
        /*0a6c*/ 	.word	0x00000003
        /*0a70*/ 	.word	0x00038860
        /*0a74*/ 	.short	0x010a
        /*0a76*/ 	.byte	0x3f
	.zero		1


	//   ....[85]....
        /*0a78*/ 	.word	0x0002bbd0
        /*0a7c*/ 	.word	0x00000018
        /*0a80*/ 	.word	0x00000000
        /*0a84*/ 	.short	0x010a
        /*0a86*/ 	.byte	0x3f
	.zero		1


	//   ....[86]....
        /*0a88*/ 	.word	0x0002bd10
        /*0a8c*/ 	.word	0x0000000b
        /*0a90*/ 	.word	0x00000000
        /*0a94*/ 	.short	0x010a
        /*0a96*/ 	.byte	0x3f
	.zero		1


	//   ....[87]....
        /*0a98*/ 	.word	0x0002c370
        /*0a9c*/ 	.word	0x0000003a
        /*0aa0*/ 	.word	0x00000000
        /*0aa4*/ 	.short	0x010a
        /*0aa6*/ 	.byte	0x3f
	.zero		1


	//   ....[88]....
        /*0aa8*/ 	.word	0x0002c4b0
        /*0aac*/ 	.word	0x00000014
        /*0ab0*/ 	.word	0x00000000
        /*0ab4*/ 	.short	0x010a
        /*0ab6*/ 	.byte	0x3f
	.zero		1


	//   ....[89]....
        /*0ab8*/ 	.word	0x0002e9d0
        /*0abc*/ 	.word	0x0000000b
        /*0ac0*/ 	.word	0x00000000
        /*0ac4*/ 	.short	0x0101
        /*0ac6*/ 	.byte	0x3f
	.zero		1


	//   ....[90]....
        /*0ac8*/ 	.word	0x0003d1a0
        /*0acc*/ 	.word	0x00000007
        /*0ad0*/ 	.word	0x00000000
        /*0ad4*/ 	.short	0x0101
        /*0ad6*/ 	.byte	0x3f
	.zero		1


	//   ....[91]....
        /*0ad8*/ 	.word	0x0003d1d0
        /*0adc*/ 	.word	0x0000000b
        /*0ae0*/ 	.word	0x00000000
        /*0ae4*/ 	.short	0x010a
        /*0ae6*/ 	.byte	0x3f
	.zero		1


	//   ....[92]....
        /*0ae8*/ 	.word	0x0003d220
        /*0aec*/ 	.word	0x00000014
        /*0af0*/ 	.word	0x00000000
        /*0af4*/ 	.short	0x010a
        /*0af6*/ 	.byte	0x3f
	.zero		1


	//----- nvinfo : EIATTR_NUM_MBARRIERS
	.align		4
.L_790:
        /*0af8*/ 	.byte	0x03, 0x38
        /*0afa*/ 	.short	0x0017


	//----- nvinfo : EIATTR_EXIT_INSTR_OFFSETS
	.align		4
        /*0afc*/ 	.byte	0x04, 0x1c
        /*0afe*/ 	.short	(.L_792 - .L_791)


	//   ....[0]....
.L_791:
        /*0b00*/ 	.word	0x00028a40


	//----- nvinfo : EIATTR_MAX_THREADS
	.align		4
.L_792:
        /*0b04*/ 	.byte	0x04, 0x05
        /*0b06*/ 	.short	(.L_794 - .L_793)
.L_793:
        /*0b08*/ 	.word	0x00000180
        /*0b0c*/ 	.word	0x00000001
        /*0b10*/ 	.word	0x00000001


	//----- nvinfo : EIATTR_CRS_STACK_SIZE
	.align		4
.L_794:
        /*0b14*/ 	.byte	0x04, 0x1e
        /*0b16*/ 	.short	(.L_796 - .L_795)
.L_795:
        /*0b18*/ 	.word	0x00000000


	//----- nvinfo : EIATTR_CBANK_PARAM_SIZE
	.align		4
.L_796:
        /*0b1c*/ 	.byte	0x03, 0x19
        /*0b1e*/ 	.short	0x0b70


	//----- nvinfo : EIATTR_PARAM_CBANK
	.align		4
        /*0b20*/ 	.byte	0x04, 0x0a
        /*0b22*/ 	.short	(.L_798 - .L_797)
	.align		4
.L_797:
        /*0b24*/ 	.word	index@(.nv.constant0._ZN7cutlass13device_kernelIN5flash11enable_sm90INS1_16FlashAttnFwdSm90INS1_25CollectiveMainloopFwdSm90ILi2EN4cute5tupleIJNS5_1CILi1EEES8_S8_EEENS6_IJNS7_ILi64EEESA_SA_EEELi512ENS_6half_tEfNS_4arch4Sm90ELb0ELb1ELb0ELb0ELb1ELb0ELb1ELb0ELb0ELb1ELb1ELb0EEENS1_21CollectiveEpilogueFwdINS6_IJSA_NS7_ILi512EEESA_EEES9_SC_SE_Li256ELb0ELb1ELb1ELb0EEENS1_19SingleTileSchedulerILb0ELb1ELb1ELi64EEEEEEEEEvNT_6ParamsE)
        /*0b28*/ 	.short	0x0210
        /*0b2a*/ 	.short	0x0b70


	//----- nvinfo : EIATTR_SW_WAR
	.align		4
.L_798:
        /*0b2c*/ 	.byte	0x04, 0x36
        /*0b2e*/ 	.short	(.L_800 - .L_799)
.L_799:
        /*0b30*/ 	.word	0x00000008
.L_800:


//--------------------- .nv.info._ZN7cutlass13device_kernelIN5flash11enable_sm90INS1_16FlashAttnFwdSm90INS1_25CollectiveMainloopFwdSm90ILi2EN4cute5tupleIJNS5_1CILi1EEES8_S8_EEENS6_IJNS7_ILi64EEESA_SA_EEELi512ENS_6half_tEfNS_4arch4Sm90ELb0ELb1ELb0ELb1ELb1ELb0ELb0ELb0ELb0ELb1ELb1ELb0EEENS1_21CollectiveEpilogueFwdINS6_IJSA_NS7_ILi512EEESA_EEES9_SC_SE_Li256ELb1ELb1ELb1ELb0EEENS1_36VarlenDynamicPersistentTileSchedulerILi64ELi64ELi256ELi128ELb1ELb1ELb1ELb1ELb0ELb1EEEEEEEEEvNT_6ParamsE --------------------------
	.section	.nv.info._ZN7cutlass13device_kernelIN5flash11enable_sm90INS1_16FlashAttnFwdSm90INS1_25CollectiveMainloopFwdSm90ILi2EN4cute5tupleIJNS5_1CILi1EEES8_S8_EEENS6_IJNS7_ILi64EEESA_SA_EEELi512ENS_6half_tEfNS_4arch4Sm90ELb0ELb1ELb0ELb1ELb1ELb0ELb0ELb0ELb0ELb1ELb1ELb0EEENS1_21CollectiveEpilogueFwdINS6_IJSA_NS7_ILi512EEESA_EEES9_SC_SE_Li256ELb1ELb1ELb1ELb0EEENS1_36VarlenDynamicPersistentTileSchedulerILi64ELi64ELi256ELi128ELb1ELb1ELb1ELb1ELb0ELb1EEEEEEEEEvNT_6ParamsE,"",@"SHT_CUDA_INFO"
	.sectionflags	@""
	.align	4


	//----- nvinfo : EIATTR_CUDA_API_VERSION
	.align		4
        /*0000*/ 	.byte	0x04, 0x37
        /*0002*/ 	.short	(.L_802 - .L_801)
.L_801:
        /*0004*/ 	.word	0x00000082


	//----- nvinfo : EIATTR_KPARAM_INFO
	.align		4
.L_802:
        /*0008*/ 	.byte	0x04, 0x17
        /*000a*/ 	.short	(.L_804 - .L_803)
.L_803:
        /*000c*/ 	.word	0x00000000
        /*0010*/ 	.short	0x0000
        /*0012*/ 	.short	0x0070
        /*0014*/ 	.byte	0x00, 0xf0, 0x01, 0x2a


	//----- nvinfo : EIATTR_SPARSE_MMA_MASK
	.align		4
.L_804:
        /*0018*/ 	.byte	0x03, 0x50
        /*001a*/ 	.short	0x0000


	//----- nvinfo : EIATTR_MAXREG_COUNT
	.align		4
        /*001c*/ 	.byte	0x03, 0x1b
        /*001e*/ 	.short	0x00a8


	//----- nvinfo : EIATTR_NUM_BARRIERS
	.align		4
        /*0020*/ 	.byte	0x02, 0x4c
        /*0022*/ 	.byte	0x10
	.zero		1


	//----- nvinfo : EIATTR_EXTERNS
	.align		4
        /*0024*/ 	.byte	0x04, 0x0f
        /*0026*/ 	.short	(.L_806 - .L_805)


	//   ....[0]....
	.align		4
.L_805:
        /*0028*/ 	.word	index@(__assertfail)


	//----- nvinfo : EIATTR_ANNOTATIONS
	.align		4
.L_806:
        /*002c*/ 	.byte	0x04, 0x55
        /*002e*/ 	.short	(.L_808 - .L_807)


	//   ....[0]....
.L_807:
        /* <DEDUP_REMOVED lines=12> */


	//----- nvinfo : EIATTR_MERCURY_ISA_VERSION
	.align		4
.L_808:
        /*00d8*/ 	.byte	0x03, 0x5f
        /*00da*/ 	.short	0x0101


	//----- nvinfo : EIATTR_UNUSED_LOAD_BYTE_OFFSET
	.align		4
        /*00dc*/ 	.byte	0x04, 0x44
        /*00de*/ 	.short	(.L_810 - .L_809)


	//   ....[0]....
.L_809:
        /*00e0*/ 	.word	0x00000940
        /*00e4*/ 	.word	0x0000fff0


	//   ....[1]....
        /*00e8*/ 	.word	0x0000deb0
        /*00ec*/ 	.word	0x0000fff0


	//----- nvinfo : EIATTR_INT_WARP_WIDE_INSTR_OFFSETS
	.align		4
.L_810:
        /*00f0*/ 	.byte	0x04, 0x31
        /*00f2*/ 	.short	(.L_812 - .L_811)


	//   ....[0]....
.L_811:
        /*00f4*/ 	.word	0x000000c0


	//   ....[1]....
        /*00f8*/ 	.word	0x000000d0


	//   ....[2]....
        /*00fc*/ 	.word	0x00000170


	//   ....[3]....
        /*0100*/ 	.word	0x00014560


	//   ....[4]....
        /*0104*/ 	.word	0x000145f0


	//   ....[5]....
        /*0108*/ 	.word	0x000178f0


	//   ....[6]....
        /*010c*/ 	.word	0x00017980


	//----- nvinfo : EIATTR_COOP_GROUP_MASK_REGIDS
	.align		4
.L_812:
        /*0110*/ 	.byte	0x04, 0x29
        /*0112*/ 	.short	(.L_814 - .L_813)


	//   ....[0]....
.L_813:
        /*0114*/ 	.word	0xffffffff


	//   ....[1]....
        /*0118*/ 	.word	0xffffffff


	//   ....[2]....
        /*011c*/ 	.word	0xffffffff


	//   ....[3]....
        /*0120*/ 	.word	0xffffffff


	//   ....[4]....
        /*0124*/ 	.word	0xffffffff


	//   ....[5]....
        /*0128*/ 	.word	0xffffffff


	//   ....[6]....
        /*012c*/ 	.word	0xffffffff


	//   ....[7]....
        /*0130*/ 	.word	0xffffffff


	//   ....[8]....
        /*0134*/ 	.word	0xffffffff


	//   ....[9]....
        /*0138*/ 	.word	0xffffffff


	//   ....[10]....
        /*013c*/ 	.word	0xffffffff


	//   ....[11]....
        /*0140*/ 	.word	0xffffffff


	//   ....[12]....
        /*0144*/ 	.word	0xffffffff


	//   ....[13]....
        /*0148*/ 	.word	0xffffffff


	//   ....[14]....
        /*014c*/ 	.word	0xffffffff


	//   ....[15]....
        /*0150*/ 	.word	0xffffffff


	//   ....[16]....
        /*0154*/ 	.word	0xffffffff


	//   ....[17]....
        /*0158*/ 	.word	0xffffffff


	//   ....[18]....
        /*015c*/ 	.word	0xffffffff


	//   ....[19]....
        /*0160*/ 	.word	0xffffffff


	//   ....[20]....
        /*0164*/ 	.word	0xffffffff


	//   ....[21]....
        /*0168*/ 	.word	0xffffffff


	//   ....[22]....
        /*016c*/ 	.word	0xffffffff


	//   ....[23]....
        /*0170*/ 	.word	0xffffffff


	//   ....[24]....
        /*0174*/ 	.word	0xffffffff


	//   ....[25]....
        /*0178*/ 	.word	0xffffffff


	//   ....[26]....
        /*017c*/ 	.word	0xffffffff


	//   ....[27]....
        /*0180*/ 	.word	0xffffffff


	//   ....[28]....
        /*0184*/ 	.word	0xffffffff


	//   ....[29]....
        /*0188*/ 	.word	0xffffffff


	//   ....[30]....
        /*018c*/ 	.word	0xffffffff


	//   ....[31]....
        /*0190*/ 	.word	0xffffffff


	//   ....[32]....
        /*0194*/ 	.word	0xffffffff


	//   ....[33]....
        /*0198*/ 	.word	0xffffffff


	//   ....[34]....
        /*019c*/ 	.word	0xffffffff


	//   ....[35]....
        /*01a0*/ 	.word	0xffffffff


	//   ....[36]....
        /*01a4*/ 	.word	0xffffffff


	//   ....[37]....
        /*01a8*/ 	.word	0xffffffff


	//   ....[38]....
        /*01ac*/ 	.word	0xffffffff


	//   ....[39]....
        /*01b0*/ 	.word	0xffffffff


	//   ....[40]....
        /*01b4*/ 	.word	0xffffffff


	//   ....[41]....
        /*01b8*/ 	.word	0xffffffff


	//   ....[42]....
        /*01bc*/ 	.word	0xffffffff


	//   ....[43]....
        /*01c0*/ 	.word	0xffffffff


	//   ....[44]....
        /*01c4*/ 	.word	0xffffffff


	//   ....[45]....
        /*01c8*/ 	.word	0xffffffff


	//   ....[46]....
        /*01cc*/ 	.word	0xffffffff


	//   ....[47]....
        /*01d0*/ 	.word	0xffffffff


	//   ....[48]....
        /*01d4*/ 	.word	0xffffffff


	//   ....[49]....
        /*01d8*/ 	.word	0xffffffff


	//   ....[50]....
        /*01dc*/ 	.word	0xffffffff


	//   ....[51]....
        /*01e0*/ 	.word	0xffffffff


	//   ....[52]....
        /*01e4*/ 	.word	0xffffffff


	//   ....[53]....
        /*01e8*/ 	.word	0xffffffff


	//   ....[54]....
        /*01ec*/ 	.word	0xffffffff


	//   ....[55]....
        /*01f0*/ 	.word	0xffffffff


	//   ....[56]....
        /*01f4*/ 	.word	0xffffffff


	//   ....[57]....
        /*01f8*/ 	.word	0xffffffff


	//   ....[58]....
        /*01fc*/ 	.word	0xffffffff


	//   ....[59]....
        /*0200*/ 	.word	0xffffffff


	//   ....[60]....
        /*0204*/ 	.word	0xffffffff


	//   ....[61]....
        /*0208*/ 	.word	0xffffffff


	//   ....[62]....
        /*020c*/ 	.word	0xffffffff


	//   ....[63]....
        /*0210*/ 	.word	0xffffffff


	//   ....[64]....
        /*0214*/ 	.word	0xffffffff


	//   ....[65]....
        /*0218*/ 	.word	0xffffffff


	//   ....[66]....
        /*021c*/ 	.word	0xffffffff


	//   ....[67]....
        /*0220*/ 	.word	0xffffffff


	//   ....[68]....
        /*0224*/ 	.word	0xffffffff


	//   ....[69]....
        /*0228*/ 	.word	0xffffffff


	//   ....[70]....
        /*022c*/ 	.word	0xffffffff


	//   ....[71]....
        /*0230*/ 	.word	0xffffffff


	//   ....[72]....
        /*0234*/ 	.word	0xffffffff


	//   ....[73]....
        /*0238*/ 	.word	0xffffffff


	//   ....[74]....
        /*023c*/ 	.word	0xffffffff


	//   ....[75]....
        /*0240*/ 	.word	0xffffffff


	//   ....[76]....
        /*0244*/ 	.word	0xffffffff


	//   ....[77]....
        /*0248*/ 	.word	0xffffffff


	//   ....[78]....
        /*024c*/ 	.word	0xffffffff


	//   ....[79]....
        /*0250*/ 	.word	0xffffffff


	//   ....[80]....
        /*0254*/ 	.word	0xffffffff


	//   ....[81]....
        /*0258*/ 	.word	0xffffffff


	//   ....[82]....
        /*025c*/ 	.word	0xffffffff


	//   ....[83]....
        /*0260*/ 	.word	0xffffffff


	//   ....[84]....
        /*0264*/ 	.word	0xffffffff


	//   ....[85]....
        /*0268*/ 	.word	0xffffffff


	//   ....[86]....
        /*026c*/ 	.word	0xffffffff


	//   ....[87]....
        /*0270*/ 	.word	0xffffffff


	//   ....[88]....
        /*0274*/ 	.word	0xffffffff


	//   ....[89]....
        /*0278*/ 	.word	0xffffffff


	//   ....[90]....
        /*027c*/ 	.word	0xffffffff


	//   ....[91]....
        /*0280*/ 	.word	0xffffffff


	//   ....[92]....
        /*0284*/ 	.word	0xffffffff


	//   ....[93]....
        /*0288*/ 	.word	0xffffffff


	//   ....[94]....
        /*028c*/ 	.word	0xffffffff


	//   ....[95]....
        /*0290*/ 	.word	0xffffffff


	//   ....[96]....
        /*0294*/ 	.word	0xffffffff


	//   ....[97]....
        /*0298*/ 	.word	0xffffffff


	//   ....[98]....
        /*029c*/ 	.word	0xffffffff


	//   ....[99]....
        /*02a0*/ 	.word	0xffffffff


	//   ....[100]....
        /*02a4*/ 	.word	0xffffffff


	//   ....[101]....
        /*02a8*/ 	.word	0xffffffff


	//   ....[102]....
        /*02ac*/ 	.word	0xffffffff


	//   ....[103]....
        /*02b0*/ 	.word	0xffffffff


	//   ....[104]....
        /*02b4*/ 	.word	0xffffffff


	//   ....[105]....
        /*02b8*/ 	.word	0xffffffff


	//   ....[106]....
        /*02bc*/ 	.word	0xffffffff


	//   ....[107]....
        /*02c0*/ 	.word	0xffffffff


	//   ....[108]....
        /*02c4*/ 	.word	0xffffffff


	//   ....[109]....
        /*02c8*/ 	.word	0xffffffff


	//   ....[110]....
        /*02cc*/ 	.word	0xffffffff


	//   ....[111]....
        /*02d0*/ 	.word	0xffffffff


	//   ....[112]....
        /*02d4*/ 	.word	0xffffffff


	//   ....[113]....
        /*02d8*/ 	.word	0xffffffff


	//   ....[114]....
        /*02dc*/ 	.word	0xffffffff


	//   ....[115]....
        /*02e0*/ 	.word	0xffffffff


	//   ....[116]....
        /*02e4*/ 	.word	0xffffffff


	//   ....[117]....
        /*02e8*/ 	.word	0xffffffff


	//   ....[118]....
        /*02ec*/ 	.word	0xffffffff


	//   ....[119]....
        /*02f0*/ 	.word	0xffffffff


	//   ....[120]....
        /*02f4*/ 	.word	0xffffffff


	//   ....[121]....
        /*02f8*/ 	.word	0xffffffff


	//   ....[122]....
        /*02fc*/ 	.word	0xffffffff


	//   ....[123]....
        /*0300*/ 	.word	0xffffffff


	//   ....[124]....
        /*0304*/ 	.word	0xffffffff


	//   ....[125]....
        /*0308*/ 	.word	0xffffffff


	//   ....[126]....
        /*030c*/ 	.word	0xffffffff


	//   ....[127]....
        /*0310*/ 	.word	0xffffffff


	//   ....[128]....
        /*0314*/ 	.word	0xffffffff


	//   ....[129]....
        /*0318*/ 	.word	0xffffffff


	//   ....[130]....
        /*031c*/ 	.word	0xffffffff


	//   ....[131]....
        /*0320*/ 	.word	0x0500000f


	//   ....[132]....
        /*0324*/ 	.word	0x0500000f


	//   ....[133]....
        /*0328*/ 	.word	0x0500000f


	//   ....[134]....
        /*032c*/ 	.word	0x0500000f


	//   ....[135]....
        /*0330*/ 	.word	0x0500000f


	//   ....[136]....
        /*0334*/ 	.word	0x0500000f


	//   ....[137]....
        /*0338*/ 	.word	0x0500000f


	//   ....[138]....
        /*033c*/ 	.word	0x0500000f


	//   ....[139]....
        /*0340*/ 	.word	0x0500000f


	//   ....[140]....
        /*0344*/ 	.word	0x0500000f


	//   ....[141]....
        /*0348*/ 	.word	0x0500000f


	//   ....[142]....
        /*034c*/ 	.word	0x0500000f


	//   ....[143]....
        /*0350*/ 	.word	0x0500000f


	//   ....[144]....
        /*0354*/ 	.word	0x0500000f


	//   ....[145]....
        /*0358*/ 	.word	0x0500000f


	//   ....[146]....
        /*035c*/ 	.word	0x0500000f


	//   ....[147]....
        /*0360*/ 	.word	0x0500000f


	//   ....[148]....
        /*0364*/ 	.word	0x0500000f


	//   ....[149]....
        /*0368*/ 	.word	0x0500000f


	//   ....[150]....
        /*036c*/ 	.word	0x0500000f


	//   ....[151]....
        /*0370*/ 	.word	0x0500000f


	//   ....[152]....
        /*0374*/ 	.word	0x0500000f


	//   ....[153]....
        /*0378*/ 	.word	0x0500000f


	//   ....[154]....
        /*037c*/ 	.word	0x0500000f


	//   ....[155]....
        /*0380*/ 	.word	0x0500000f


	//   ....[156]....
        /*0384*/ 	.word	0x0500000f


	//   ....[157]....
        /*0388*/ 	.word	0x0500000f


	//   ....[158]....
        /*038c*/ 	.word	0x0500000f


	//   ....[159]....
        /*0390*/ 	.word	0x0500000f


	//   ....[160]....
        /*0394*/ 	.word	0x0500000f


	//   ....[161]....
        /*0398*/ 	.word	0x0500000f


	//   ....[162]....
        /*039c*/ 	.word	0x0500000f


	//   ....[163]....
        /*03a0*/ 	.word	0x0500000f


	//   ....[164]....
        /*03a4*/ 	.word	0x0500000f


	//   ....[165]....
        /*03a8*/ 	.word	0x0500000f


	//   ....[166]....
        /*03ac*/ 	.word	0x0500000f


	//   ....[167]....
        /*03b0*/ 	.word	0x0500000f


	//   ....[168]....
        /*03b4*/ 	.word	0x0500000f


	//   ....[169]....
        /*03b8*/ 	.word	0x0500000f


	//   ....[170]....
        /*03bc*/ 	.word	0x0500000f


	//   ....[171]....
        /*03c0*/ 	.word	0x0500000f


	//   ....[172]....
        /*03c4*/ 	.word	0x0500000f


	//   ....[173]....
        /*03c8*/ 	.word	0x0500000f


	//   ....[174]....
        /*03cc*/ 	.word	0x0500000f


	//   ....[175]....
        /*03d0*/ 	.word	0x0500000f


	//   ....[176]....
        /*03d4*/ 	.word	0x0500000f


	//   ....[177]....
        /*03d8*/ 	.word	0x0500000f


	//   ....[178]....
        /*03dc*/ 	.word	0x0500000f


	//   ....[179]....
        /*03e0*/ 	.word	0x0500000f


	//   ....[180]....
        /*03e4*/ 	.word	0x0500000f


	//   ....[181]....
        /*03e8*/ 	.word	0x0500000f


	//   ....[182]....
        /*03ec*/ 	.word	0x0500000f


	//   ....[183]....
        /*03f0*/ 	.word	0x0500000f


	//   ....[184]....
        /*03f4*/ 	.word	0x0500000f


	//   ....[185]....
        /*03f8*/ 	.word	0x0500000f


	//   ....[186]....
        /*03fc*/ 	.word	0x0500000f


	//   ....[187]....
        /*0400*/ 	.word	0x0500000f


	//   ....[188]....
        /*0404*/ 	.word	0x0500000f


	//   ....[189]....
        /*0408*/ 	.word	0x0500000f


	//   ....[190]....
        /*040c*/ 	.word	0x0500000f


	//----- nvinfo : EIATTR_COOP_GROUP_INSTR_OFFSETS
	.align		4
.L_814:
        /*0410*/ 	.byte	0x04, 0x28
        /*0412*/ 	.short	(.L_816 - .L_815)


	//   ....[0]....
.L_815:
        /*0414*/ 	.word	0x00000070


	//   ....[1]....
        /*0418*/ 	.word	0x000000b0


	//   ....[2]....
        /*041c*/ 	.word	0x00000290


	//   ....[3]....
        /*0420*/ 	.word	0x000003f0


	//   ....[4]....
        /*0424*/ 	.word	0x00000510


	//   ....[5]....
        /*0428*/ 	.word	0x00000670


	//   ....[6]....
        /*042c*/ 	.word	0x00002350


	//   ....[7]....
        /*0430*/ 	.word	0x000047d0


	//   ....[8]....
        /*0434*/ 	.word	0x00004f20


	//   ....[9]....
        /*0438*/ 	.word	0x000055d0


	//   ....[10]....
        /*043c*/ 	.word	0x00005a70


	//   ....[11]....
        /*0440*/ 	.word	0x00005b70


	//   ....[12]....
        /*0444*/ 	.word	0x00005ec0


	//   ....[13]....
        /*0448*/ 	.word	0x00005f80


	//   ....[14]....
        /*044c*/ 	.word	0x000067d0


	//   ....[15]....
        /*0450*/ 	.word	0x00006ea0


	//   ....[16]....
        /*0454*/ 	.word	0x000070c0


	//   ....[17]....
        /*0458*/ 	.word	0x00007930


	//   ....[18]....
        /*045c*/ 	.word	0x00007a20


	//   ....[19]....
        /*0460*/ 	.word	0x00007f70


	//   ....[20]....
        /*0464*/ 	.word	0x00007fd0


	//   ....[21]....
        /*0468*/ 	.word	0x00009090


	//   ....[22]....
        /*046c*/ 	.word	0x00009850


	//   ....[23]....
        /*0470*/ 	.word	0x00009870


	//   ....[24]....
        /*0474*/ 	.word	0x00009cd0


	//   ....[25]....
        /*0478*/ 	.word	0x00009ea0


	//   ....[26]....
        /*047c*/ 	.word	0x0000ac20


	//   ....[27]....
        /*0480*/ 	.word	0x0000b0e0


	//   ....[28]....
        /*0484*/ 	.word	0x0000b300


	//   ....[29]....
        /*0488*/ 	.word	0x0000bb70


	//   ....[30]....
        /*048c*/ 	.word	0x0000bc60


	//   ....[31]....
        /*0490*/ 	.word	0x0000c1b0


	//   ....[32]....
        /*0494*/ 	.word	0x0000c210


	//   ....[33]....
        /*0498*/ 	.word	0x0000d2d0


	//   ....[34]....
        /*049c*/ 	.word	0x0000d3b0


	//   ....[35]....
        /*04a0*/ 	.word	0x0000d420


	//   ....[36]....
        /*04a4*/ 	.word	0x0000d450


	//   ....[37]....
        /*04a8*/ 	.word	0x0000d490


	//   ....[38]....
        /*04ac*/ 	.word	0x0000ec90


	//   ....[39]....
        /*04b0*/ 	.word	0x0000f090


	//   ....[40]....
        /*04b4*/ 	.word	0x0000f0a0


	//   ....[41]....
        /*04b8*/ 	.word	0x0000f0b0


	//   ....[42]....
        /*04bc*/ 	.word	0x0000f0e0


	//   ....[43]....
        /*04c0*/ 	.word	0x0000fd20


	//   ....[44]....
        /*04c4*/ 	.word	0x0000fd30


	//   ....[45]....
        /*04c8*/ 	.word	0x0000ffd0


	//   ....[46]....
        /*04cc*/ 	.word	0x0000fff0


	//   ....[47]....
        /*04d0*/ 	.word	0x00010720


	//   ....[48]....
        /*04d4*/ 	.word	0x00010750


	//   ....[49]....
        /*04d8*/ 	.word	0x00010ff0


	//   ....[50]....
        /*04dc*/ 	.word	0x00011010


	//   ....[51]....
        /*04e0*/ 	.word	0x000123a0


	//   ....[52]....
        /*04e4*/ 	.word	0x000123e0


	//   ....[53]....
        /*04e8*/ 	.word	0x00012620


	//   ....[54]....
        /*04ec*/ 	.word	0x00012640


	//   ....[55]....
        /*04f0*/ 	.word	0x00012900


	//   ....[56]....
        /*04f4*/ 	.word	0x00012af0


	//   ....[57]....
        /*04f8*/ 	.word	0x00012b20


	//   ....[58]....
        /*04fc*/ 	.word	0x00012b50


	//   ....[59]....
        /*0500*/ 	.word	0x00012b80


	//   ....[60]....
        /*0504*/ 	.word	0x00012bb0


	//   ....[61]....
        /*0508*/ 	.word	0x00012be0


	//   ....[62]....
        /*050c*/ 	.word	0x00012d50


	//   ....[63]....
        /*0510*/ 	.word	0x00012d80


	//   ....[64]....
        /*0514*/ 	.word	0x00012db0


	//   ....[65]....
        /*0518*/ 	.word	0x00012de0


	//   ....[66]....
        /*051c*/ 	.word	0x00012e10


	//   ....[67]....
        /*0520*/ 	.word	0x00012e40


	//   ....[68]....
        /*0524*/ 	.word	0x00012ed0


	//   ....[69]....
        /*0528*/ 	.word	0x00012f00


	//   ....[70]....
        /*052c*/ 	.word	0x00012f10


	//   ....[71]....
        /*0530*/ 	.word	0x00012f50


	//   ....[72]....
        /*0534*/ 	.word	0x000152d0


	//   ....[73]....
        /*0538*/ 	.word	0x000152f0


	//   ....[74]....
        /*053c*/ 	.word	0x00015380


	//   ....[75]....
        /*0540*/ 	.word	0x000153a0


	//   ....[76]....
        /*0544*/ 	.word	0x00015420


	//   ....[77]....
        /*0548*/ 	.word	0x00015440


	//   ....[78]....
        /*054c*/ 	.word	0x00015450


	//   ....[79]....
        /*0550*/ 	.word	0x00015460


	//   ....[80]....
        /*0554*/ 	.word	0x00015b20


	//   ....[81]....
        /*0558*/ 	.word	0x00015b50


	//   ....[82]....
        /*055c*/ 	.word	0x00015bf0


	//   ....[83]....
        /*0560*/ 	.word	0x00015c10


	//   ....[84]....
        /*0564*/ 	.word	0x00015c90


	//   ....[85]....
        /*0568*/ 	.word	0x00015cb0


	//   ....[86]....
        /*056c*/ 	.word	0x00015cc0


	//   ....[87]....
        /*0570*/ 	.word	0x00015cd0


	//   ....[88]....
        /*0574*/ 	.word	0x00016120


	//   ....[89]....
        /*0578*/ 	.word	0x00016150


	//   ....[90]....
        /*057c*/ 	.word	0x00016340


	//   ....[91]....
        /*0580*/ 	.word	0x00016380


	//   ....[92]....
        /*0584*/ 	.word	0x00016390


	//   ....[93]....
        /*0588*/ 	.word	0x000163a0


	//   ....[94]....
        /*058c*/ 	.word	0x000164f0


	//   ....[95]....
        /*0590*/ 	.word	0x00016640


	//   ....[96]....
        /*0594*/ 	.word	0x00016e20


	//   ....[97]....
        /*0598*/ 	.word	0x00016e40


	//   ....[98]....
        /*059c*/ 	.word	0x00016e90


	//   ....[99]....
        /*05a0*/ 	.word	0x00016ea0


	//   ....[100]....
        /*05a4*/ 	.word	0x00016ee0


	//   ....[101]....
        /*05a8*/ 	.word	0x00016ef0


	//   ....[102]....
        /*05ac*/ 	.word	0x00016f00


	//   ....[103]....
        /*05b0*/ 	.word	0x00016f40


	//   ....[104]....
        /*05b4*/ 	.word	0x00017240


	//   ....[105]....
        /*05b8*/ 	.word	0x00017280


	//   ....[106]....
        /*05bc*/ 	.word	0x000172a0


	//   ....[107]....
        /*05c0*/ 	.word	0x000172c0


	//   ....[108]....
        /*05c4*/ 	.word	0x000172f0


	//   ....[109]....
        /*05c8*/ 	.word	0x00017310


	//   ....[110]....
        /*05cc*/ 	.word	0x00017410


	//   ....[111]....
        /*05d0*/ 	.word	0x00017560


	//   ....[112]....
        /*05d4*/ 	.word	0x00017ba0


	//   ....[113]....
        /*05d8*/ 	.word	0x00017bd0


	//   ....[114]....
        /*05dc*/ 	.word	0x00017c30


	//   ....[115]....
        /*05e0*/ 	.word	0x00017c60


	//   ....[116]....
        /*05e4*/ 	.word	0x00017c90


	//   ....[117]....
        /*05e8*/ 	.word	0x00017cc0


	//   ....[118]....
        /*05ec*/ 	.word	0x00017cf0


	//   ....[119]....
        /*05f0*/ 	.word	0x00017d20


	//   ....[120]....
        /*05f4*/ 	.word	0x00017ec0


	//   ....[121]....
        /*05f8*/ 	.word	0x00017ef0


	//   ....[122]....
        /*05fc*/ 	.word	0x00017f20


	//   ....[123]....
        /*0600*/ 	.word	0x00017f50


	//   ....[124]....
        /*0604*/ 	.word	0x00017f80


	//   ....[125]....
        /*0608*/ 	.word	0x00017fb0


	//   ....[126]....
        /*060c*/ 	.word	0x00018070


	//   ....[127]....
        /*0610*/ 	.word	0x00018090


	//   ....[128]....
        /*0614*/ 	.word	0x000180b0


	//   ....[129]....
        /*0618*/ 	.word	0x00018110


	//   ....[130]....
        /*061c*/ 	.word	0x00018b30


	//   ....[131]....
        /*0620*/ 	.word	0x00019240


	//   ....[132]....
        /*0624*/ 	.word	0x00019330


	//   ....[133]....
        /*0628*/ 	.word	0x000193d0


	//   ....[134]....
        /*062c*/ 	.word	0x00019430


	//   ....[135]....
        /*0630*/ 	.word	0x00019520


	//   ....[136]....
        /*0634*/ 	.word	0x00019590


	//   ....[137]....
        /*0638*/ 	.word	0x00019680


	//   ....[138]....
        /*063c*/ 	.word	0x000196f0


	//   ....[139]....
        /*0640*/ 	.word	0x00019790


	//   ....[140]....
        /*0644*/ 	.word	0x00019880


	//   ....[141]....
        /*0648*/ 	.word	0x000198f0


	//   ....[142]....
        /*064c*/ 	.word	0x00019950


	//   ....[143]....
        /*0650*/ 	.word	0x00019a40


	//   ....[144]....
        /*0654*/ 	.word	0x00019aa0


	//   ....[145]....
        /*0658*/ 	.word	0x00019ba0


	//   ....[146]....
        /*065c*/ 	.word	0x00019c00


	//   ....[147]....
        /*0660*/ 	.word	0x00019ca0


	//   ....[148]....
        /*0664*/ 	.word	0x00019e20


	//   ....[149]....
        /*0668*/ 	.word	0x00019f20


	//   ....[150]....
        /*066c*/ 	.word	0x0001a190


	//   ....[151]....
        /*0670*/ 	.word	0x0001a1e0


	//   ....[152]....
        /*0674*/ 	.word	0x0001a3b0


	//   ....[153]....
        /*0678*/ 	.word	0x0001a400


	//   ....[154]....
        /*067c*/ 	.word	0x0001a5d0


	//   ....[155]....
        /*0680*/ 	.word	0x0001a620


	//   ....[156]....
        /*0684*/ 	.word	0x0001a710


	//   ....[157]....
        /*0688*/ 	.word	0x0001a7b0


	//   ....[158]....
        /*068c*/ 	.word	0x0001a810


	//   ....[159]....
        /*0690*/ 	.word	0x0001a8c0


	//   ....[160]....
        /*0694*/ 	.word	0x0001a920


	//   ....[161]....
        /*0698*/ 	.word	0x0001a9d0


	//   ....[162]....
        /*069c*/ 	.word	0x0001aa30


	//   ....[163]....
        /*06a0*/ 	.word	0x0001aae0


	//   ....[164]....
        /*06a4*/ 	.word	0x0001abd0


	//   ....[165]....
        /*06a8*/ 	.word	0x0001acb0


	//   ....[166]....
        /*06ac*/ 	.word	0x0001adc0


	//   ....[167]....
        /*06b0*/ 	.word	0x0001aec0


	//   ....[168]....
        /*06b4*/ 	.word	0x0001aff0


	//   ....[169]....
        /*06b8*/ 	.word	0x0001b0d0


	//   ....[170]....
        /*06bc*/ 	.word	0x0001b1d0


	//   ....[171]....
        /*06c0*/ 	.word	0x0001b2b0


	//   ....[172]....
        /*06c4*/ 	.word	0x0001b340


	//   ....[173]....
        /*06c8*/ 	.word	0x0001b3e0


	//   ....[174]....
        /*06cc*/ 	.word	0x0001b550


	//   ....[175]....
        /*06d0*/ 	.word	0x0001b5c0


	//   ....[176]....
        /*06d4*/ 	.word	0x0001b630


	//   ....[177]....
        /*06d8*/ 	.word	0x0001b6a0


	//   ....[178]....
        /*06dc*/ 	.word	0x0001b710


	//   ....[179]....
        /*06e0*/ 	.word	0x0001b790


	//   ....[180]....
        /*06e4*/ 	.word	0x0001b810


	//   ....[181]....
        /*06e8*/ 	.word	0x0001b8a0


	//   ....[182]....
        /*06ec*/ 	.word	0x0001b910


	//   ....[183]....
        /*06f0*/ 	.word	0x0001b980


	//   ....[184]....
        /*06f4*/ 	.word	0x0001b9f0


	//   ....[185]....
        /*06f8*/ 	.word	0x0001ba70


	//   ....[186]....
        /*06fc*/ 	.word	0x0001bae0


	//   ....[187]....
        /*0700*/ 	.word	0x0001bb70


	//   ....[188]....
        /*0704*/ 	.word	0x0001bbd0


	//   ....[189]....
        /*0708*/ 	.word	0x0001bc60


	//   ....[190]....
        /*070c*/ 	.word	0x0001bd90


	//----- nvinfo : EIATTR_REG_RECONFIG
	.align		4
.L_816:
        /*0710*/ 	.byte	0x01, 0x54
	.zero		2


	//----- nvinfo : EIATTR_SYSCALL_OFFSETS
	.align		4
        /*0714*/ 	.byte	0x04, 0x46
        /*0716*/ 	.short	(.L_818 - .L_817)


	//   ....[0]....
.L_817:
        /*0718*/ 	.word	0x000049a0


	//   ....[1]....
        /*071c*/ 	.word	0x00014750


	//   ....[2]....
        /*0720*/ 	.word	0x000148a0


	//   ....[3]....
        /*0724*/ 	.word	0x00014990


	//   ....[4]....
        /*0728*/ 	.word	0x00015780


	//----- nvinfo : EIATTR_MBARRIER_INSTR_OFFSETS
	.align		4
.L_818:
        /*072c*/ 	.byte	0x04, 0x39
        /*072e*/ 	.short	(.L_820 - .L_819)


	//   ....[0]....
.L_819:
        /*0730*/ 	.word	0x00000180
        /*0734*/ 	.word	0x000000ff
        /*0738*/ 	.word	0x00028c00
        /*073c*/ 	.short	0x0100
        /*073e*/ 	.byte	0x08
	.zero		1


	//   ....[1]....
        /*0740*/ 	.word	0x00000190
        /*0744*/ 	.word	0x000000ff
        /*0748*/ 	.word	0x00028c20
        /*074c*/ 	.short	0x0100
        /*074e*/ 	.byte	0x08
	.zero		1


	//   ....[2]....
        /*0750*/ 	.word	0x00000240
        /*0754*/ 	.word	0x000000ff
        /*0758*/ 	.word	0x00028c30
        /*075c*/ 	.short	0x0100
        /*075e*/ 	.byte	0x06
	.zero		1


	//   ....[3]....
        /*0760*/ 	.word	0x00000250
        /*0764*/ 	.word	0x000000ff
        /*0768*/ 	.word	0x00028c40
        /*076c*/ 	.short	0x0100
        /*076e*/ 	.byte	0x06
	.zero		1


	//   ....[4]....
        /*0770*/ 	.word	0x00000260
        /*0774*/ 	.word	0x000000ff
        /*0778*/ 	.word	0x00028c38
        /*077c*/ 	.short	0x0100
        /*077e*/ 	.byte	0x06
	.zero		1


	//   ....[5]....
        /*0780*/ 	.word	0x00000270
        /*0784*/ 	.word	0x000000ff
        /*0788*/ 	.word	0x00028c48
        /*078c*/ 	.short	0x0100
        /*078e*/ 	.byte	0x06
	.zero		1


	//   ....[6]....
        /*0790*/ 	.word	0x000003a0
        /*0794*/ 	.word	0x000000ff
        /*0798*/ 	.word	0x00028c50
        /*079c*/ 	.short	0x0100
        /*079e*/ 	.byte	0x08
	.zero		1


	//   ....[7]....
        /*07a0*/ 	.word	0x000003b0
        /*07a4*/ 	.word	0x000000ff
        /*07a8*/ 	.word	0x00028c60
        /*07ac*/ 	.short	0x0100
        /*07ae*/ 	.byte	0x08
	.zero		1


	//   ....[8]....
        /*07b0*/ 	.word	0x000003c0
        /*07b4*/ 	.word	0x000000ff
        /*07b8*/ 	.word	0x00028c58
        /*07bc*/ 	.short	0x0100
        /*07be*/ 	.byte	0x08
	.zero		1


	//   ....[9]....
        /*07c0*/ 	.word	0x000003d0
        /*07c4*/ 	.word	0x000000ff
        /*07c8*/ 	.word	0x00028c68
        /*07cc*/ 	.short	0x0100
        /*07ce*/ 	.byte	0x08
	.zero		1


	//   ....[10]....
        /*07d0*/ 	.word	0x000004c0
        /*07d4*/ 	.word	0x000000ff
        /*07d8*/ 	.word	0x00028c70
        /*07dc*/ 	.short	0x0100
        /*07de*/ 	.byte	0x06
	.zero		1


	//   ....[11]....
        /*07e0*/ 	.word	0x000004d0
        /*07e4*/ 	.word	0x000000ff
        /*07e8*/ 	.word	0x00028c80
        /*07ec*/ 	.short	0x0100
        /*07ee*/ 	.byte	0x06
	.zero		1


	//   ....[12]....
        /*07f0*/ 	.word	0x000004e0
        /*07f4*/ 	.word	0x000000ff
        /*07f8*/ 	.word	0x00028c78
        /*07fc*/ 	.short	0x0100
        /*07fe*/ 	.byte	0x06
	.zero		1


	//   ....[13]....
        /*0800*/ 	.word	0x000004f0
        /*0804*/ 	.word	0x000000ff
        /*0808*/ 	.word	0x00028c88
        /*080c*/ 	.short	0x0100
        /*080e*/ 	.byte	0x06
	.zero		1


	//   ....[14]....
        /*0810*/ 	.word	0x00000620
        /*0814*/ 	.word	0x000000ff
        /*0818*/ 	.word	0x00028c90
        /*081c*/ 	.short	0x0100
        /*081e*/ 	.byte	0x08
	.zero		1


	//   ....[15]....
        /*0820*/ 	.word	0x00000630
        /*0824*/ 	.word	0x000000ff
        /*0828*/ 	.word	0x00028ca0
        /*082c*/ 	.short	0x0100
        /*082e*/ 	.byte	0x08
	.zero		1


	//   ....[16]....
        /*0830*/ 	.word	0x00000640
        /*0834*/ 	.word	0x000000ff
        /*0838*/ 	.word	0x00028c98
        /*083c*/ 	.short	0x0100
        /*083e*/ 	.byte	0x08
	.zero		1


	//   ....[17]....
        /*0840*/ 	.word	0x00000650
        /*0844*/ 	.word	0x000000ff
        /*0848*/ 	.word	0x00028ca8
        /*084c*/ 	.short	0x0100
        /*084e*/ 	.byte	0x08
	.zero		1


	//   ....[18]....
        /*0850*/ 	.word	0x00000790
        /*0854*/ 	.word	0x000000ff
        /*0858*/ 	.word	0x00028cb0
        /*085c*/ 	.short	0x0100
        /*085e*/ 	.byte	0x08
	.zero		1


	//   ....[19]....
        /*0860*/ 	.word	0x000007a0
        /*0864*/ 	.word	0x000000ff
        /*0868*/ 	.word	0x00028cc0
        /*086c*/ 	.short	0x0100
        /*086e*/ 	.byte	0x08
	.zero		1


	//   ....[20]....
        /*0870*/ 	.word	0x000007b0
        /*0874*/ 	.word	0x000000ff
        /*0878*/ 	.word	0x00028cb8
        /*087c*/ 	.short	0x0100
        /*087e*/ 	.byte	0x08
	.zero		1


	//   ....[21]....
        /*0880*/ 	.word	0x000007c0
        /*0884*/ 	.word	0x000000ff
        /*0888*/ 	.word	0x00028cc8
        /*088c*/ 	.short	0x0100
        /*088e*/ 	.byte	0x08
	.zero		1


	//   ....[22]....
        /*0890*/ 	.word	0x00002490
        /*0894*/ 	.word	0x000000ff
        /*0898*/ 	.word	0x00028c50
        /*089c*/ 	.short	0x010a
        /*089e*/ 	.byte	0x17
	.zero		1


	//   ....[23]....
        /*08a0*/ 	.word	0x00002730
        /*08a4*/ 	.word	0x000000ff
        /*08a8*/ 	.word	0x00000000
        /*08ac*/ 	.short	0x0101
        /*08ae*/ 	.byte	0x06
	.zero		1


	//   ....[24]....
        /*08b0*/ 	.word	0x000030c0
        /*08b4*/ 	.word	0x000000ff
        /*08b8*/ 	.word	0x00028c50
        /*08bc*/ 	.short	0x010a
        /*08be*/ 	.byte	0x17
	.zero		1


	//   ....[25]....
        /*08c0*/ 	.word	0x00003100
        /*08c4*/ 	.word	0x000000ff
        /*08c8*/ 	.word	0x00028c50
        /*08cc*/ 	.short	0x010a
        /*08ce*/ 	.byte	0x17
	.zero		1


	//   ....[26]....
        /*08d0*/ 	.word	0x000032f0
        /*08d4*/ 	.word	0x000000ff
        /*08d8*/ 	.word	0x00000000
        /*08dc*/ 	.short	0x0101
        /*08de*/ 	.byte	0x06
	.zero		1


	//   ....[27]....
        /*08e0*/ 	.word	0x00004a50
        /*08e4*/ 	.word	0x000000ff
        /*08e8*/ 	.word	0x00028c00
        /*08ec*/ 	.short	0x010a
        /*08ee*/ 	.byte	0x29
	.zero		1


	//   ....[28]....
        /*08f0*/ 	.word	0x00004ad0
        /*08f4*/ 	.word	0x00000007
        /*08f8*/ 	.word	0x00028c30
        /*08fc*/ 	.short	0x010a
        /*08fe*/ 	.byte	0x3f
	.zero		1


	//   ....[29]....
        /*0900*/ 	.word	0x00004b10
        /*0904*/ 	.word	0x00000007
        /*0908*/ 	.word	0x00028c30
        /*090c*/ 	.short	0x010a
        /*090e*/ 	.byte	0x3f
	.zero		1


	//   ....[30]....
        /*0910*/ 	.word	0x00004f00
        /*0914*/ 	.word	0x000000ff
        /*0918*/ 	.word	0x00000000
        /*091c*/ 	.short	0x0101
        /*091e*/ 	.byte	0x06
	.zero		1


	//   ....[31]....
        /*0920*/ 	.word	0x00006590
        /*0924*/ 	.word	0x00000007
        /*0928*/ 	.word	0x00028c50
        /*092c*/ 	.short	0x010a
        /*092e*/ 	.byte	0x3f
	.zero		1


	//   ....[32]....
        /*0930*/ 	.word	0x000065d0
        /*0934*/ 	.word	0x00000007
        /*0938*/ 	.word	0x00028c50
        /*093c*/ 	.short	0x010a
        /*093e*/ 	.byte	0x3f
	.zero		1


	//   ....[33]....
        /*0940*/ 	.word	0x000068c0
        /*0944*/ 	.word	0x000000ff
        /*0948*/ 	.word	0x00000000
        /*094c*/ 	.short	0x0101
        /*094e*/ 	.byte	0x0e
	.zero		1


	//   ....[34]....
        /*0950*/ 	.word	0x00006be0
        /*0954*/ 	.word	0x000000ff
        /*0958*/ 	.word	0x00028c30
        /*095c*/ 	.short	0x010a
        /*095e*/ 	.byte	0x17
	.zero		1


	//   ....[35]....
        /*0960*/ 	.word	0x00006c20
        /*0964*/ 	.word	0x000000ff
        /*0968*/ 	.word	0x00028c30
        /*096c*/ 	.short	0x010a
        /*096e*/ 	.byte	0x17
	.zero		1


	//   ....[36]....
        /*0970*/ 	.word	0x00006ee0
        /*0974*/ 	.word	0x000000ff
        /*0978*/ 	.word	0x00000000
        /*097c*/ 	.short	0x0101
        /*097e*/ 	.byte	0x06
	.zero		1


	//   ....[37]....
        /*0980*/ 	.word	0x00008e50
        /*0984*/ 	.word	0x000000ff
        /*0988*/ 	.word	0x00028c50
        /*098c*/ 	.short	0x010a
        /*098e*/ 	.byte	0x17
	.zero		1


	//   ....[38]....
        /*0990*/ 	.word	0x00008e90
        /*0994*/ 	.word	0x000000ff
        /*0998*/ 	.word	0x00028c50
        /*099c*/ 	.short	0x010a
        /*099e*/ 	.byte	0x17
	.zero		1


	//   ....[39]....
        /*09a0*/ 	.word	0x00009150
        /*09a4*/ 	.word	0x000000ff
        /*09a8*/ 	.word	0x00000000
        /*09ac*/ 	.short	0x0101
        /*09ae*/ 	.byte	0x17
	.zero		1


	//   ....[40]....
        /*09b0*/ 	.word	0x00009500
        /*09b4*/ 	.word	0x000000ff
        /*09b8*/ 	.word	0x00028c30
        /*09bc*/ 	.short	0x010a
        /*09be*/ 	.byte	0x17
	.zero		1


	//   ....[41]....
        /*09c0*/ 	.word	0x00009540
        /*09c4*/ 	.word	0x000000ff
        /*09c8*/ 	.word	0x00028c30
        /*09cc*/ 	.short	0x010a
        /*09ce*/ 	.byte	0x17
	.zero		1


	//   ....[42]....
        /*09d0*/ 	.word	0x00009780
        /*09d4*/ 	.word	0x000000ff
        /*09d8*/ 	.word	0x00000000
        /*09dc*/ 	.short	0x0101
        /*09de*/ 	.byte	0x06
	.zero		1


	//   ....[43]....
        /*09e0*/ 	.word	0x0000a9e0
        /*09e4*/ 	.word	0x000000ff
        /*09e8*/ 	.word	0x00028c50
        /*09ec*/ 	.short	0x010a
        /*09ee*/ 	.byte	0x17
	.zero		1


	//   ....[44]....
        /*09f0*/ 	.word	0x0000aa20
        /*09f4*/ 	.word	0x000000ff
        /*09f8*/ 	.word	0x00028c50
        /*09fc*/ 	.short	0x010a
        /*09fe*/ 	.byte	0x17
	.zero		1


	//   ....[45]....
        /*0a00*/ 	.word	0x0000acc0
        /*0a04*/ 	.word	0x000000ff
        /*0a08*/ 	.word	0x00000000
        /*0a0c*/ 	.short	0x0101
        /*0a0e*/ 	.byte	0x17
	.zero		1


	//   ....[46]....
        /*0a10*/ 	.word	0x0000ae20
        /*0a14*/ 	.word	0x000000ff
        /*0a18*/ 	.word	0x00028c30
        /*0a1c*/ 	.short	0x010a
        /*0a1e*/ 	.byte	0x14
	.zero		1


	//   ....[47]....
        /*0a20*/ 	.word	0x0000ae60
        /*0a24*/ 	.word	0x000000ff
        /*0a28*/ 	.word	0x00028c30
        /*0a2c*/ 	.short	0x010a
        /*0a2e*/ 	.byte	0x14
	.zero		1


	//   ....[48]....
        /*0a30*/ 	.word	0x0000b120
        /*0a34*/ 	.word	0x000000ff
        /*0a38*/ 	.word	0x00000000
        /*0a3c*/ 	.short	0x0101
        /*0a3e*/ 	.byte	0x06
	.zero		1


	//   ....[49]....
        /*0a40*/ 	.word	0x0000d090
        /*0a44*/ 	.word	0x000000ff
        /*0a48*/ 	.word	0x00028c50
        /*0a4c*/ 	.short	0x010a
        /*0a4e*/ 	.byte	0x14
	.zero		1


	//   ....[50]....
        /*0a50*/ 	.word	0x0000d0d0
        /*0a54*/ 	.word	0x000000ff
        /*0a58*/ 	.word	0x00028c50
        /*0a5c*/ 	.short	0x010a
        /*0a5e*/ 	.byte	0x14
	.zero		1


	//   ....[51]....
        /*0a60*/ 	.word	0x0000d390
        /*0a64*/ 	.word	0x000000ff
        /*0a68*/ 	.word	0x00000000
        /*0a6c*/ 	.short	0x0101
        /*0a6e*/ 	.byte	0x14
	.zero		1


	//   ....[52]....
        /*0a70*/ 	.word	0x0000fd10
        /*0a74*/ 	.word	0x000000ff
        /*0a78*/ 	.word	0x00000000
        /*0a7c*/ 	.short	0x0101
        /*0a7e*/ 	.byte	0x04
	.zero		1


	//   ....[53]....
        /*0a80*/ 	.word	0x00010630
        /*0a84*/ 	.word	0x000000ff
        /*0a88*/ 	.word	0x00000000
        /*0a8c*/ 	.short	0x0101
        /*0a8e*/ 	.byte	0x04
	.zero		1


	//   ....[54]....
        /*0a90*/ 	.word	0x000150b0
        /*0a94*/ 	.word	0x00000019
        /*0a98*/ 	.word	0x00028c40
        /*0a9c*/ 	.short	0x010a
        /*0a9e*/ 	.byte	0x3f
	.zero		1


	//   ....[55]....
        /*0aa0*/ 	.word	0x00015560
        /*0aa4*/ 	.word	0x00000019
        /*0aa8*/ 	.word	0x00028c30
        /*0aac*/ 	.short	0x0107
        /*0aae*/ 	.byte	0x3f
	.zero		1


	//   ....[56]....
        /*0ab0*/ 	.word	0x00015630
        /*0ab4*/ 	.word	0x00000019
        /*0ab8*/ 	.word	0x00028c30
        /*0abc*/ 	.short	0x0101
        /*0abe*/ 	.byte	0x3f
	.zero		1


	//   ....[57]....
        /*0ac0*/ 	.word	0x00015dd0
        /*0ac4*/ 	.word	0x00000011
        /*0ac8*/ 	.word	0x00028c00
        /*0acc*/ 	.short	0x0107
        /*0ace*/ 	.byte	0x3f
	.zero		1


	//   ....[58]....
        /*0ad0*/ 	.word	0x00015ec0
        /*0ad4*/ 	.word	0x00000011
        /*0ad8*/ 	.word	0x00028c00
        /*0adc*/ 	.short	0x0101
        /*0ade*/ 	.byte	0x3f
	.zero		1


	//   ....[59]....
        /*0ae0*/ 	.word	0x00015ee0
        /*0ae4*/ 	.word	0x00000011
        /*0ae8*/ 	.word	0x00028c20
        /*0aec*/ 	.short	0x010a
        /*0aee*/ 	.byte	0x3f
	.zero		1


	//   ....[60]....
        /*0af0*/ 	.word	0x00015f70
        /*0af4*/ 	.word	0x00000019
        /*0af8*/ 	.word	0x00028c60
        /*0afc*/ 	.short	0x010a
        /*0afe*/ 	.byte	0x3f
	.zero		1


	//   ....[61]....
        /*0b00*/ 	.word	0x00016860
        /*0b04*/ 	.word	0x00000019
        /*0b08*/ 	.word	0x00028c50
        /*0b0c*/ 	.short	0x0107
        /*0b0e*/ 	.byte	0x3f
	.zero		1


	//   ....[62]....
        /*0b10*/ 	.word	0x00016930
        /*0b14*/ 	.word	0x00000019
        /*0b18*/ 	.word	0x00028c50
        /*0b1c*/ 	.short	0x0101
        /*0b1e*/ 	.byte	0x3f
	.zero		1


	//   ....[63]....
        /*0b20*/ 	.word	0x00016ca0
        /*0b24*/ 	.word	0x00000006
        /*0b28*/ 	.word	0x00028c40
        /*0b2c*/ 	.short	0x010a
        /*0b2e*/ 	.byte	0x3f
	.zero		1


	//   ....[64]....
        /*0b30*/ 	.word	0x00016fc0
        /*0b34*/ 	.word	0x00000006
        /*0b38*/ 	.word	0x00028c30
        /*0b3c*/ 	.short	0x0107
        /*0b3e*/ 	.byte	0x3f
	.zero		1


	//   ....[65]....
        /*0b40*/ 	.word	0x00017080
        /*0b44*/ 	.word	0x00000006
        /*0b48*/ 	.word	0x00028c30
        /*0b4c*/ 	.short	0x0101
        /*0b4e*/ 	.byte	0x3f
	.zero		1


	//   ....[66]....
        /*0b50*/ 	.word	0x000170b0
        /*0b54*/ 	.word	0x00000006
        /*0b58*/ 	.word	0x00028c60
        /*0b5c*/ 	.short	0x010a
        /*0b5e*/ 	.byte	0x3f
	.zero		1


	//   ....[67]....
        /*0b60*/ 	.word	0x00017760
        /*0b64*/ 	.word	0x00000006
        /*0b68*/ 	.word	0x00028c50
        /*0b6c*/ 	.short	0x0107
        /*0b6e*/ 	.byte	0x3f
	.zero		1


	//   ....[68]....
        /*0b70*/ 	.word	0x00017820
        /*0b74*/ 	.word	0x00000006
        /*0b78*/ 	.word	0x00028c50
        /*0b7c*/ 	.short	0x0101
        /*0b7e*/ 	.byte	0x3f
	.zero		1


	//   ....[69]....
        /*0b80*/ 	.word	0x00018ab0
        /*0b84*/ 	.word	0x00000007
        /*0b88*/ 	.word	0x00028c20
        /*0b8c*/ 	.short	0x010a
        /*0b8e*/ 	.byte	0x3f
	.zero		1


	//   ....[70]....
        /*0b90*/ 	.word	0x00018c30
        /*0b94*/ 	.word	0x00000005
        /*0b98*/ 	.word	0x00028c40
        /*0b9c*/ 	.short	0x010a
        /*0b9e*/ 	.byte	0x3f
	.zero		1


	//   ....[71]....
        /*0ba0*/ 	.word	0x00018cd0
        /*0ba4*/ 	.word	0x00000003
        /*0ba8*/ 	.word	0x00028c40
        /*0bac*/ 	.short	0x010a
        /*0bae*/ 	.byte	0x3f
	.zero		1


	//   ....[72]....
        /*0bb0*/ 	.word	0x00018d10
        /*0bb4*/ 	.word	0x00000005
        /*0bb8*/ 	.word	0x00028c60
        /*0bbc*/ 	.short	0x010a
        /*0bbe*/ 	.byte	0x3f
	.zero		1


	//   ....[73]....
        /*0bc0*/ 	.word	0x00018d50
        /*0bc4*/ 	.word	0x00000003
        /*0bc8*/ 	.word	0x00028c60
        /*0bcc*/ 	.short	0x010a
        /*0bce*/ 	.byte	0x3f
	.zero		1


	//   ....[74]....
        /*0bd0*/ 	.word	0x00018dc0
        /*0bd4*/ 	.word	0x00000003
        /*0bd8*/ 	.word	0x00028c50
        /*0bdc*/ 	.short	0x010a
        /*0bde*/ 	.byte	0x3f
	.zero		1


	//   ....[75]....
        /*0be0*/ 	.word	0x00018e20
        /*0be4*/ 	.word	0x00000003
        /*0be8*/ 	.word	0x00028c50
        /*0bec*/ 	.short	0x010a
        /*0bee*/ 	.byte	0x3f
	.zero		1


	//   ....[76]....
        /*0bf0*/ 	.word	0x00018e80
        /*0bf4*/ 	.word	0x00000003
        /*0bf8*/ 	.word	0x00028c00
        /*0bfc*/ 	.short	0x010a
        /*0bfe*/ 	.byte	0x3f
	.zero		1


	//   ....[77]....
        /*0c00*/ 	.word	0x00018ed0
        /*0c04*/ 	.word	0x00000007
        /*0c08*/ 	.word	0x00028c30
        /*0c0c*/ 	.short	0x010a
        /*0c0e*/ 	.byte	0x3f
	.zero		1


	//   ....[78]....
        /*0c10*/ 	.word	0x00018f20
        /*0c14*/ 	.word	0x00000007
        /*0c18*/ 	.word	0x00028c50
        /*0c1c*/ 	.short	0x010a
        /*0c1e*/ 	.byte	0x3f
	.zero		1


	//   ....[79]....
        /*0c20*/ 	.word	0x00018f80
        /*0c24*/ 	.word	0x00000005
        /*0c28*/ 	.word	0x00028c30
        /*0c2c*/ 	.short	0x010a
        /*0c2e*/ 	.byte	0x3f
	.zero		1


	//   ....[80]....
        /*0c30*/ 	.word	0x00018fe0
        /*0c34*/ 	.word	0x00000007
        /*0c38*/ 	.word	0x00028c50
        /*0c3c*/ 	.short	0x010a
        /*0c3e*/ 	.byte	0x3f
	.zero		1


	//   ....[81]....
        /*0c40*/ 	.word	0x00019040
        /*0c44*/ 	.word	0x00000006
        /*0c48*/ 	.word	0x00028c30
        /*0c4c*/ 	.short	0x010a
        /*0c4e*/ 	.byte	0x3f
	.zero		1


	//   ....[82]....
        /*0c50*/ 	.word	0x000190a0
        /*0c54*/ 	.word	0x00000008
        /*0c58*/ 	.word	0x00028c50
        /*0c5c*/ 	.short	0x010a
        /*0c5e*/ 	.byte	0x3f
	.zero		1


	//   ....[83]....
        /*0c60*/ 	.word	0x00019100
        /*0c64*/ 	.word	0x00000005
        /*0c68*/ 	.word	0x00028c30
        /*0c6c*/ 	.short	0x010a
        /*0c6e*/ 	.byte	0x3f
	.zero		1


	//   ....[84]....
        /*0c70*/ 	.word	0x00019160
        /*0c74*/ 	.word	0x00000007
        /*0c78*/ 	.word	0x00028c50
        /*0c7c*/ 	.short	0x010a
        /*0c7e*/ 	.byte	0x3f
	.zero		1


	//   ....[85]....
        /*0c80*/ 	.word	0x00019280
        /*0c84*/ 	.word	0x00000019
        /*0c88*/ 	.word	0x00028c40
        /*0c8c*/ 	.short	0x010a
        /*0c8e*/ 	.byte	0x3f
	.zero		1


	//   ....[86]....
        /*0c90*/ 	.word	0x00019d20
        /*0c94*/ 	.word	0x00000011
        /*0c98*/ 	.word	0x00028c20
        /*0c9c*/ 	.short	0x010a
        /*0c9e*/ 	.byte	0x3f
	.zero		1


	//   ....[87]....
        /*0ca0*/ 	.word	0x00019d70
        /*0ca4*/ 	.word	0x00000019
        /*0ca8*/ 	.word	0x00028c60
        /*0cac*/ 	.short	0x010a
        /*0cae*/ 	.byte	0x3f
	.zero		1


	//   ....[88]....
        /*0cb0*/ 	.word	0x0001a660
        /*0cb4*/ 	.word	0x00000006
        /*0cb8*/ 	.word	0x00028c40
        /*0cbc*/ 	.short	0x010a
        /*0cbe*/ 	.byte	0x3f
	.zero		1


	//   ....[89]....
        /*0cc0*/ 	.word	0x0001ab20
        /*0cc4*/ 	.word	0x00000006
        /*0cc8*/ 	.word	0x00028c60
        /*0ccc*/ 	.short	0x010a
        /*0cce*/ 	.byte	0x3f
	.zero		1


	//   ....[90]....
        /*0cd0*/ 	.word	0x0001bcb0
        /*0cd4*/ 	.word	0x00000007
        /*0cd8*/ 	.word	0x00028c20
        /*0cdc*/ 	.short	0x010a
        /*0cde*/ 	.byte	0x3f
	.zero		1


	//   ....[91]....
        /*0ce0*/ 	.word	0x0001be50
        /*0ce4*/ 	.word	0x00000005
        /*0ce8*/ 	.word	0x00028c40
        /*0cec*/ 	.short	0x010a
        /*0cee*/ 	.byte	0x3f
	.zero		1


	//   ....[92]....
        /*0cf0*/ 	.word	0x0001bea0
        /*0cf4*/ 	.word	0x00000003
        /*0cf8*/ 	.word	0x00028c40
        /*0cfc*/ 	.short	0x010a
        /*0cfe*/ 	.byte	0x3f
	.zero		1


	//   ....[93]....
        /*0d00*/ 	.word	0x0001bef0
        /*0d04*/ 	.word	0x00000005
        /*0d08*/ 	.word	0x00028c60
        /*0d0c*/ 	.short	0x010a
        /*0d0e*/ 	.byte	0x3f
	.zero		1


	//----- nvinfo : EIATTR_NUM_MBARRIERS
	.align		4
.L_820:
        /*0d10*/ 	.byte	0x03, 0x38
        /*0d12*/ 	.short	0x0016


	//----- nvinfo : EIATTR_EXIT_INSTR_OFFSETS
	.align		4
        /*0d14*/ 	.byte	0x04, 0x1c
        /*0d16*/ 	.short	(.L_822 - .L_821)


	//   ....[0]....
.L_821:
        /*0d18*/ 	.word	0x00000970


	//   ....[1]....
        /*0d1c*/ 	.word	0x000128a0


	//   ....[2]....
        /*0d20*/ 	.word	0x00018da0


	//----- nvinfo : EIATTR_MAX_THREADS
	.align		4
.L_822:
        /*0d24*/ 	.byte	0x04, 0x05
        /*0d26*/ 	.short	(.L_824 - .L_823)
.L_823:
        /*0d28*/ 	.word	0x00000180
        /*0d2c*/ 	.word	0x00000001
        /*0d30*/ 	.word	0x00000001


	//----- nvinfo : EIATTR_CRS_STACK_SIZE
	.align		4
.L_824:
        /*0d34*/ 	.byte	0x04, 0x1e
        /*0d36*/ 	.short	(.L_826 - .L_825)
.L_825:
        /*0d38*/ 	.word	0x00000000


	//----- nvinfo : EIATTR_CBANK_PARAM_SIZE
	.align		4
.L_826:
        /*0d3c*/ 	.byte	0x03, 0x19
        /*0d3e*/ 	.short	0x0af0


	//----- nvinfo : EIATTR_PARAM_CBANK
	.align		4
        /*0d40*/ 	.byte	0x04, 0x0a
        /*0d42*/ 	.short	(.L_828 - .L_827)
	.align		4
.L_827:
        /*0d44*/ 	.word	index@(.nv.constant0._ZN7cutlass13device_kernelIN5flash11enable_sm90INS1_16FlashAttnFwdSm90INS1_25CollectiveMainloopFwdSm90ILi2EN4cute5tupleIJNS5_1CILi1EEES8_S8_EEENS6_IJNS7_ILi64EEESA_SA_EEELi512ENS_6half_tEfNS_4arch4Sm90ELb0ELb1ELb0ELb1ELb1ELb0ELb0ELb0ELb0ELb1ELb1ELb0EEENS1_21CollectiveEpilogueFwdINS6_IJSA_NS7_ILi512EEESA_EEES9_SC_SE_Li256ELb1ELb1ELb1ELb0EEENS1_36VarlenDynamicPersistentTileSchedulerILi64ELi64ELi256ELi128ELb1ELb1ELb1ELb1ELb0ELb1EEEEEEEEEvNT_6ParamsE)
        /*0d48*/ 	.short	0x0210
        /*0d4a*/ 	.short	0x0af0


	//----- nvinfo : EIATTR_SW_WAR
	.align		4
.L_828:
        /*0d4c*/ 	.byte	0x04, 0x36
        /*0d4e*/ 	.short	(.L_830 - .L_829)
.L_829:
        /*0d50*/ 	.word	0x00000008
.L_830:


//--------------------- .nv.info._ZN7cutlass13device_kernelIN5flash11enable_sm90INS1_16FlashAttnFwdSm90INS1_25CollectiveMainloopFwdSm90ILi2EN4cute5tupleIJNS5_1CILi1EEES8_S8_EEENS6_IJNS7_ILi64EEESA_SA_EEELi512ENS_6half_tEfNS_4arch4Sm90ELb0ELb1ELb0ELb1ELb1ELb1ELb0ELb0ELb0ELb1ELb1ELb0EEENS1_21CollectiveEpilogueFwdINS6_IJSA_NS7_ILi512EEESA_EEES9_SC_SE_Li256ELb1ELb1ELb1ELb0EEENS1_36VarlenDynamicPersistentTileSchedulerILi64ELi64ELi256ELi128ELb1ELb1ELb1ELb1ELb0ELb1EEEEEEEEEvNT_6ParamsE --------------------------
	.section	.nv.info._ZN7cutlass13device_kernelIN5flash11enable_sm90INS1_16FlashAttnFwdSm90INS1_25CollectiveMainloopFwdSm90ILi2EN4cute5tupleIJNS5_1CILi1EEES8_S8_EEENS6_IJNS7_ILi64EEESA_SA_EEELi512ENS_6half_tEfNS_4arch4Sm90ELb0ELb1ELb0ELb1ELb1ELb1ELb0ELb0ELb0ELb1ELb1ELb0EEENS1_21CollectiveEpilogueFwdINS6_IJSA_NS7_ILi512EEESA_EEES9_SC_SE_Li256ELb1ELb1ELb1ELb0EEENS1_36VarlenDynamicPersistentTileSchedulerILi64ELi64ELi256ELi128ELb1ELb1ELb1ELb1ELb0ELb1EEEEEEEEEvNT_6ParamsE,"",@"SHT_CUDA_INFO"
	.sectionflags	@""
	.align	4


	//----- nvinfo : EIATTR_CUDA_API_VERSION
	.align		4
        /*0000*/ 	.byte	0x04, 0x37
        /*0002*/ 	.short	(.L_832 - .L_831)
.L_831:
        /*0004*/ 	.word	0x00000082


	//----- nvinfo : EIATTR_KPARAM_INFO
	.align		4
.L_832:
        /*0008*/ 	.byte	0x04, 0x17
        /*000a*/ 	.short	(.L_834 - .L_833)
.L_833:
        /*000c*/ 	.word	0x00000000
        /*0010*/ 	.short	0x0000
        /*0012*/ 	.short	0x0070
        /*0014*/ 	.byte	0x00, 0xf0, 0x01, 0x2a


	//----- nvinfo : EIATTR_SPARSE_MMA_MASK
	.align		4
.L_834:
        /*0018*/ 	.byte	0x03, 0x50
        /*001a*/ 	.short	0x0000


	//----- nvinfo : EIATTR_MAXREG_COUNT
	.align		4
        /*001c*/ 	.byte	0x03, 0x1b
        /*001e*/ 	.short	0x00a8


	//----- nvinfo : EIATTR_NUM_BARRIERS
	.align		4
        /*0020*/ 	.byte	0x02, 0x4c
        /*0022*/ 	.byte	0x10
	.zero		1


	//----- nvinfo : EIATTR_EXTERNS
	.align		4
        /*0024*/ 	.byte	0x04, 0x0f
        /*0026*/ 	.short	(.L_836 - .L_835)


	//   ....[0]....
	.align		4
.L_835:
        /*0028*/ 	.word	index@(__assertfail)


	//----- nvinfo : EIATTR_ANNOTATIONS
	.align		4
.L_836:
        /*002c*/ 	.byte	0x04, 0x55
        /*002e*/ 	.short	(.L_838 - .L_837)


	//   ....[0]....
.L_837:
        /* <DEDUP_REMOVED lines=53> */


	//----- nvinfo : EIATTR_MERCURY_ISA_VERSION
	.align		4
.L_838:
        /*0368*/ 	.byte	0x03, 0x5f
        /*036a*/ 	.short	0x0101


	//----- nvinfo : EIATTR_UNUSED_LOAD_BYTE_OFFSET
	.align		4
        /*036c*/ 	.byte	0x04, 0x44
        /*036e*/ 	.short	(.L_840 - .L_839)


	//   ....[0]....
.L_839:
        /*0370*/ 	.word	0x00000a20
        /*0374*/ 	.word	0x0000fff0


	//   ....[1]....
        /*0378*/ 	.word	0x00014ce0
        /*037c*/ 	.word	0x0000fff0


	//----- nvinfo : EIATTR_INT_WARP_WIDE_INSTR_OFFSETS
	.align		4
.L_840:
        /*0380*/ 	.byte	0x04, 0x31
        /*0382*/ 	.short	(.L_842 - .L_841)


	//   ....[0]....
.L_841:
        /*0384*/ 	.word	0x00000130


	//   ....[1]....
        /*0388*/ 	.word	0x00000170


	//   ....[2]....
        /*038c*/ 	.word	0x000001e0


	//   ....[3]....
        /*0390*/ 	.word	0x0001da10


	//   ....[4]....
        /*0394*/ 	.word	0x0001daa0


	//   ....[5]....
        /*0398*/ 	.word	0x00020fa0


	//   ....[6]....
        /*039c*/ 	.word	0x00021030


	//----- nvinfo : EIATTR_COOP_GROUP_MASK_REGIDS
	.align		4
.L_842:
        /*03a0*/ 	.byte	0x04, 0x29
        /*03a2*/ 	.short	(.L_844 - .L_843)


	//   ....[0]....
.L_843:
        /*03a4*/ 	.word	0xffffffff


	//   ....[1]....
        /*03a8*/ 	.word	0xffffffff


	//   ....[2]....
        /*03ac*/ 	.word	0xffffffff


	//   ....[3]....
        /*03b0*/ 	.word	0xffffffff


	//   ....[4]....
        /*03b4*/ 	.word	0xffffffff


	//   ....[5]....
        /*03b8*/ 	.word	0xffffffff


	//   ....[6]....
        /*03bc*/ 	.word	0xffffffff


	//   ....[7]....
        /*03c0*/ 	.word	0xffffffff


	//   ....[8]....
        /*03c4*/ 	.word	0xffffffff


	//   ....[9]....
        /*03c8*/ 	.word	0xffffffff


	//   ....[10]....
        /*03cc*/ 	.word	0xffffffff


	//   ....[11]....
        /*03d0*/ 	.word	0xffffffff


	//   ....[12]....
        /*03d4*/ 	.word	0xffffffff


	//   ....[13]....
        /*03d8*/ 	.word	0xffffffff


	//   ....[14]....
        /*03dc*/ 	.word	0xffffffff


	//   ....[15]....
        /*03e0*/ 	.word	0xffffffff


	//   ....[16]....
        /*03e4*/ 	.word	0xffffffff


	//   ....[17]....
        /*03e8*/ 	.word	0xffffffff


	//   ....[18]....
        /*03ec*/ 	.word	0xffffffff


	//   ....[19]....
        /*03f0*/ 	.word	0xffffffff


	//   ....[20]....
        /*03f4*/ 	.word	0xffffffff


	//   ....[21]....
        /*03f8*/ 	.word	0xffffffff


	//   ....[22]....
        /*03fc*/ 	.word	0xffffffff


	//   ....[23]....
        /*0400*/ 	.word	0xffffffff


	//   ....[24]....
        /*0404*/ 	.word	0xffffffff


	//   ....[25]....
        /*0408*/ 	.word	0xffffffff


	//   ....[26]....
        /*040c*/ 	.word	0xffffffff


	//   ....[27]....
        /*0410*/ 	.word	0xffffffff


	//   ....[28]....
        /*0414*/ 	.word	0xffffffff


	//   ....[29]....
        /*0418*/ 	.word	0xffffffff


	//   ....[30]....
        /*041c*/ 	.word	0xffffffff


	//   ....[31]....
        /*0420*/ 	.word	0xffffffff


	//   ....[32]....
        /*0424*/ 	.word	0xffffffff


	//   ....[33]....
        /*0428*/ 	.word	0xffffffff


	//   ....[34]....
        /*042c*/ 	.word	0xffffffff


	//   ....[35]....
        /*0430*/ 	.word	0xffffffff


	//   ....[36]....
        /*0434*/ 	.word	0xffffffff


	//   ....[37]....
        /*0438*/ 	.word	0xffffffff


	//   ....[38]....
        /*043c*/ 	.word	0xffffffff


	//   ....[39]....
        /*0440*/ 	.word	0xffffffff


	//   ....[40]....
        /*0444*/ 	.word	0xffffffff


	//   ....[41]....
        /*0448*/ 	.word	0xffffffff


	//   ....[42]....
        /*044c*/ 	.word	0xffffffff


	//   ....[43]....
        /*0450*/ 	.word	0xffffffff


	//   ....[44]....
        /*0454*/ 	.word	0xffffffff


	//   ....[45]....
        /*0458*/ 	.word	0xffffffff


	//   ....[46]....
        /*045c*/ 	.word	0xffffffff


	//   ....[47]....
        /*0460*/ 	.word	0xffffffff


	//   ....[48]....
        /*0464*/ 	.word	0xffffffff


	//   ....[49]....
        /*0468*/ 	.word	0xffffffff


	//   ....[50]....
        /*046c*/ 	.word	0xffffffff


	//   ....[51]....
        /*0470*/ 	.word	0xffffffff


	//   ....[52]....
        /*0474*/ 	.word	0xffffffff


	//   ....[53]....
        /*0478*/ 	.word	0xffffffff


	//   ....[54]....
        /*047c*/ 	.word	0xffffffff


	//   ....[55]....
        /*0480*/ 	.word	0xffffffff


	//   ....[56]....
        /*0484*/ 	.word	0xffffffff


	//   ....[57]....
        /*0488*/ 	.word	0xffffffff


	//   ....[58]....
        /*048c*/ 	.word	0xffffffff


	//   ....[59]....
        /*0490*/ 	.word	0xffffffff


	//   ....[60]....
        /*0494*/ 	.word	0xffffffff


	//   ....[61]....
        /*0498*/ 	.word	0xffffffff


	//   ....[62]....
        /*049c*/ 	.word	0xffffffff


	//   ....[63]....
        /*04a0*/ 	.word	0xffffffff


	//   ....[64]....
        /*04a4*/ 	.word	0xffffffff


	//   ....[65]....
        /*04a8*/ 	.word	0xffffffff


	//   ....[66]....
        /*04ac*/ 	.word	0xffffffff


	//   ....[67]....
        /*04b0*/ 	.word	0xffffffff


	//   ....[68]....
        /*04b4*/ 	.word	0xffffffff


	//   ....[69]....
        /*04b8*/ 	.word	0xffffffff


	//   ....[70]....
        /*04bc*/ 	.word	0xffffffff


	//   ....[71]....
        /*04c0*/ 	.word	0xffffffff


	//   ....[72]....
        /*04c4*/ 	.word	0xffffffff


	//   ....[73]....
        /*04c8*/ 	.word	0xffffffff


	//   ....[74]....
        /*04cc*/ 	.word	0xffffffff


	//   ....[75]....
        /*04d0*/ 	.word	0xffffffff


	//   ....[76]....
        /*04d4*/ 	.word	0xffffffff


	//   ....[77]....
        /*04d8*/ 	.word	0xffffffff


	//   ....[78]....
        /*04dc*/ 	.word	0xffffffff


	//   ....[79]....
        /*04e0*/ 	.word	0xffffffff


	//   ....[80]....
        /*04e4*/ 	.word	0xffffffff


	//   ....[81]....
        /*04e8*/ 	.word	0xffffffff


	//   ....[82]....
        /*04ec*/ 	.word	0xffffffff


	//   ....[83]....
        /*04f0*/ 	.word	0xffffffff


	//   ....[84]....
        /*04f4*/ 	.word	0xffffffff


	//   ....[85]....
        /*04f8*/ 	.word	0xffffffff


	//   ....[86]....
        /*04fc*/ 	.word	0xffffffff


	//   ....[87]....
        /*0500*/ 	.word	0xffffffff


	//   ....[88]....
        /*0504*/ 	.word	0xffffffff


	//   ....[89]....
        /*0508*/ 	.word	0xffffffff


	//   ....[90]....
        /*050c*/ 	.word	0xffffffff


	//   ....[91]....
        /*0510*/ 	.word	0xffffffff


	//   ....[92]....
        /*0514*/ 	.word	0xffffffff


	//   ....[93]....
        /*0518*/ 	.word	0xffffffff


	//   ....[94]....
        /*051c*/ 	.word	0xffffffff


	//   ....[95]....
        /*0520*/ 	.word	0xffffffff


	//   ....[96]....
        /*0524*/ 	.word	0xffffffff


	//   ....[97]....
        /*0528*/ 	.word	0xffffffff


	//   ....[98]....
        /*052c*/ 	.word	0xffffffff


	//   ....[99]....
        /*0530*/ 	.word	0xffffffff


	//   ....[100]....
        /*0534*/ 	.word	0xffffffff


	//   ....[101]....
        /*0538*/ 	.word	0xffffffff


	//   ....[102]....
        /*053c*/ 	.word	0xffffffff


	//   ....[103]....
        /*0540*/ 	.word	0xffffffff


	//   ....[104]....
        /*0544*/ 	.word	0xffffffff


	//   ....[105]....
        /*0548*/ 	.word	0xffffffff


	//   ....[106]....
        /*054c*/ 	.word	0xffffffff


	//   ....[107]....
        /*0550*/ 	.word	0xffffffff


	//   ....[108]....
        /*0554*/ 	.word	0xffffffff


	//   ....[109]....
        /*0558*/ 	.word	0xffffffff


	//   ....[110]....
        /*055c*/ 	.word	0xffffffff


	//   ....[111]....
        /*0560*/ 	.word	0xffffffff


	//   ....[112]....
        /*0564*/ 	.word	0xffffffff


	//   ....[113]....
        /*0568*/ 	.word	0xffffffff


	//   ....[114]....
        /*056c*/ 	.word	0xffffffff


	//   ....[115]....
        /*0570*/ 	.word	0xffffffff


	//   ....[116]....
        /*0574*/ 	.word	0xffffffff


	//   ....[117]....
        /*0578*/ 	.word	0xffffffff


	//   ....[118]....
        /*057c*/ 	.word	0xffffffff


	//   ....[119]....
        /*0580*/ 	.word	0xffffffff


	//   ....[120]....
        /*0584*/ 	.word	0xffffffff


	//   ....[121]....
        /*0588*/ 	.word	0xffffffff


	//   ....[122]....
        /*058c*/ 	.word	0xffffffff


	//   ....[123]....
        /*0590*/ 	.word	0xffffffff


	//   ....[124]....
        /*0594*/ 	.word	0xffffffff


	//   ....[125]....
        /*0598*/ 	.word	0xffffffff


	//   ....[126]....
        /*059c*/ 	.word	0xffffffff


	//   ....[127]....
        /*05a0*/ 	.word	0xffffffff


	//   ....[128]....
        /*05a4*/ 	.word	0xffffffff


	//   ....[129]....
        /*05a8*/ 	.word	0xffffffff


	//   ....[130]....
        /*05ac*/ 	.word	0xffffffff


	//   ....[131]....
        /*05b0*/ 	.word	0xffffffff


	//   ....[132]....
        /*05b4*/ 	.word	0xffffffff


	//   ....[133]....
        /*05b8*/ 	.word	0xffffffff


	//   ....[134]....
        /*05bc*/ 	.word	0xffffffff


	//   ....[135]....
        /*05c0*/ 	.word	0xffffffff


	//   ....[136]....
        /*05c4*/ 	.word	0xffffffff


	//   ....[137]....
        /*05c8*/ 	.word	0xffffffff


	//   ....[138]....
        /*05cc*/ 	.word	0xffffffff


	//   ....[139]....
        /*05d0*/ 	.word	0xffffffff


	//   ....[140]....
        /*05d4*/ 	.word	0xffffffff


	//   ....[141]....
        /*05d8*/ 	.word	0xffffffff


	//   ....[142]....
        /*05dc*/ 	.word	0xffffffff


	//   ....[143]....
        /*05e0*/ 	.word	0xffffffff


	//   ....[144]....
        /*05e4*/ 	.word	0xffffffff


	//   ....[145]....
        /*05e8*/ 	.word	0xffffffff


	//   ....[146]....
        /*05ec*/ 	.word	0xffffffff


	//   ....[147]....
        /*05f0*/ 	.word	0xffffffff


	//   ....[148]....
        /*05f4*/ 	.word	0xffffffff


	//   ....[149]....
        /*05f8*/ 	.word	0xffffffff


	//   ....[150]....
        /*05fc*/ 	.word	0xffffffff


	//   ....[151]....
        /*0600*/ 	.word	0xffffffff


	//   ....[152]....
        /*0604*/ 	.word	0xffffffff


	//   ....[153]....
        /*0608*/ 	.word	0xffffffff


	//   ....[154]....
        /*060c*/ 	.word	0xffffffff


	//   ....[155]....
        /*0610*/ 	.word	0xffffffff


	//   ....[156]....
        /*0614*/ 	.word	0xffffffff


	//   ....[157]....
        /*0618*/ 	.word	0x0500000f


	//   ....[158]....
        /*061c*/ 	.word	0x0500000f


	//   ....[159]....
        /*0620*/ 	.word	0x0500000f


	//   ....[160]....
        /*0624*/ 	.word	0x0500000f


	//   ....[161]....
        /*0628*/ 	.word	0x0500000f


	//   ....[162]....
        /*062c*/ 	.word	0x0500000f


	//   ....[163]....
        /*0630*/ 	.word	0x0500000f


	//   ....[164]....
        /*0634*/ 	.word	0x0500000f


	//   ....[165]....
        /*0638*/ 	.word	0x0500000f


	//   ....[166]....
        /*063c*/ 	.word	0x0500000f


	//   ....[167]....
        /*0640*/ 	.word	0x0500000f


	//   ....[168]....
        /*0644*/ 	.word	0x0500000f


	//   ....[169]....
        /*0648*/ 	.word	0x0500000f


	//   ....[170]....
        /*064c*/ 	.word	0x0500000f


	//   ....[171]....
        /*0650*/ 	.word	0x0500000f


	//   ....[172]....
        /*0654*/ 	.word	0x0500000f


	//   ....[173]....
        /*0658*/ 	.word	0x0500000f


	//   ....[174]....
        /*065c*/ 	.word	0x0500000f


	//   ....[175]....
        /*0660*/ 	.word	0x0500000f


	//   ....[176]....
        /*0664*/ 	.word	0x0500000f


	//   ....[177]....
        /*0668*/ 	.word	0x0500000f


	//   ....[178]....
        /*066c*/ 	.word	0x0500000f


	//   ....[179]....
        /*0670*/ 	.word	0x0500000f


	//   ....[180]....
        /*0674*/ 	.word	0x0500000f


	//   ....[181]....
        /*0678*/ 	.word	0x0500000f


	//   ....[182]....
        /*067c*/ 	.word	0x0500000f


	//   ....[183]....
        /*0680*/ 	.word	0x0500000f


	//   ....[184]....
        /*0684*/ 	.word	0x0500000f


	//   ....[185]....
        /*0688*/ 	.word	0x0500000f


	//   ....[186]....
        /*068c*/ 	.word	0x0500000f


	//   ....[187]....
        /*0690*/ 	.word	0x0500000f


	//   ....[188]....
        /*0694*/ 	.word	0x0500000f


	//   ....[189]....
        /*0698*/ 	.word	0x0500000f


	//   ....[190]....
        /*069c*/ 	.word	0x0500000f


	//   ....[191]....
        /*06a0*/ 	.word	0x0500000f


	//   ....[192]....
        /*06a4*/ 	.word	0x0500000f


	//   ....[193]....
        /*06a8*/ 	.word	0x0500000f


	//   ....[194]....
        /*06ac*/ 	.word	0x0500000f


	//   ....[195]....
        /*06b0*/ 	.word	0x0500000f


	//   ....[196]....
        /*06b4*/ 	.word	0x0500000f


	//   ....[197]....
        /*06b8*/ 	.word	0x0500000f


	//   ....[198]....
        /*06bc*/ 	.word	0x0500000f


	//   ....[199]....
        /*06c0*/ 	.word	0x0500000f


	//   ....[200]....
        /*06c4*/ 	.word	0x0500000f


	//   ....[201]....
        /*06c8*/ 	.word	0x0500000f


	//   ....[202]....
        /*06cc*/ 	.word	0x0500000f


	//   ....[203]....
        /*06d0*/ 	.word	0x0500000f


	//   ....[204]....
        /*06d4*/ 	.word	0x0500000f


	//   ....[205]....
        /*06d8*/ 	.word	0x0500000f


	//   ....[206]....
        /*06dc*/ 	.word	0x0500000f


	//   ....[207]....
        /*06e0*/ 	.word	0x0500000f


	//   ....[208]....
        /*06e4*/ 	.word	0x0500000f


	//   ....[209]....
        /*06e8*/ 	.word	0x0500000f


	//   ....[210]....
        /*06ec*/ 	.word	0x0500000f


	//   ....[211]....
        /*06f0*/ 	.word	0x0500000f


	//   ....[212]....
        /*06f4*/ 	.word	0x0500000f


	//   ....[213]....
        /*06f8*/ 	.word	0x0500000f


	//   ....[214]....
        /*06fc*/ 	.word	0x0500000f


	//   ....[215]....
        /*0700*/ 	.word	0x0500000f


	//   ....[216]....
        /*0704*/ 	.word	0x0500000f


	//   ....[217]....
        /*0708*/ 	.word	0x0500000f


	//   ....[218]....
        /*070c*/ 	.word	0x0500000f


	//   ....[219]....
        /*0710*/ 	.word	0x0500000f


	//   ....[220]....
        /*0714*/ 	.word	0x0500000f


	//   ....[221]....
        /*0718*/ 	.word	0x0500000f


	//   ....[222]....
        /*071c*/ 	.word	0x0500000f


	//   ....[223]....
        /*0720*/ 	.word	0x0500000f


	//   ....[224]....
        /*0724*/ 	.word	0x0500000f


	//   ....[225]....
        /*0728*/ 	.word	0x0500000f


	//   ....[226]....
        /*072c*/ 	.word	0x0500000f


	//   ....[227]....
        /*0730*/ 	.word	0x0500000f


	//   ....[228]....
        /*0734*/ 	.word	0x0500000f


	//   ....[229]....
        /*0738*/ 	.word	0x0500000f


	//   ....[230]....
        /*073c*/ 	.word	0x0500000f


	//   ....[231]....
        /*0740*/ 	.word	0x0500000f


	//   ....[232]....
        /*0744*/ 	.word	0x0500000f


	//   ....[233]....
        /*0748*/ 	.word	0x0500000f


	//   ....[234]....
        /*074c*/ 	.word	0x0500000f


	//   ....[235]....
        /*0750*/ 	.word	0x0500000f


	//   ....[236]....
        /*0754*/ 	.word	0x0500000f


	//   ....[237]....
        /*0758*/ 	.word	0x0500000f


	//   ....[238]....
        /*075c*/ 	.word	0x0500000f


	//   ....[239]....
        /*0760*/ 	.word	0x0500000f


	//----- nvinfo : EIATTR_COOP_GROUP_INSTR_OFFSETS
	.align		4
.L_844:
        /*0764*/ 	.byte	0x04, 0x28
        /*0766*/ 	.short	(.L_846 - .L_845)


	//   ....[0]....
.L_845:
        /*0768*/ 	.word	0x00000060


	//   ....[1]....
        /*076c*/ 	.word	0x00000140


	//   ....[2]....
        /*0770*/ 	.word	0x00000190


	//   ....[3]....
        /*0774*/ 	.word	0x00000380


	//   ....[4]....
        /*0778*/ 	.word	0x000004e0


	//   ....[5]....
        /*077c*/ 	.word	0x00000600


	//   ....[6]....
        /*0780*/ 	.word	0x00000760


	//   ....[7]....
        /*0784*/ 	.word	0x00003500


	//   ....[8]....
        /*0788*/ 	.word	0x00003510


	//   ....[9]....
        /*078c*/ 	.word	0x00003f40


	//   ....[10]....
        /*0790*/ 	.word	0x00003f50


	//   ....[11]....
        /*0794*/ 	.word	0x00004920


	//   ....[12]....
        /*0798*/ 	.word	0x00004930


	//   ....[13]....
        /*079c*/ 	.word	0x00004cf0


	//   ....[14]....
        /*07a0*/ 	.word	0x00004d00


	//   ....[15]....
        /*07a4*/ 	.word	0x00006150


	//   ....[16]....
        /*07a8*/ 	.word	0x000086a0


	//   ....[17]....
        /*07ac*/ 	.word	0x00008e10


	//   ....[18]....
        /*07b0*/ 	.word	0x00008e20


	//   ....[19]....
        /*07b4*/ 	.word	0x00008e30


	//   ....[20]....
        /*07b8*/ 	.word	0x00008e40


	//   ....[21]....
        /*07bc*/ 	.word	0x00009160


	//   ....[22]....
        /*07c0*/ 	.word	0x00009170


	//   ....[23]....
        /*07c4*/ 	.word	0x00009180


	//   ....[24]....
        /*07c8*/ 	.word	0x00009190


	//   ....[25]....
        /*07cc*/ 	.word	0x0000a3f0


	//   ....[26]....
        /*07d0*/ 	.word	0x0000a410


	//   ....[27]....
        /*07d4*/ 	.word	0x0000a420


	//   ....[28]....
        /*07d8*/ 	.word	0x0000a430


	//   ....[29]....
        /*07dc*/ 	.word	0x0000a510


	//   ....[30]....
        /*07e0*/ 	.word	0x0000a530


	//   ....[31]....
        /*07e4*/ 	.word	0x0000a540


	//   ....[32]....
        /*07e8*/ 	.word	0x0000a5c0


	//   ....[33]....
        /*07ec*/ 	.word	0x0000bc30


	//   ....[34]....
        /*07f0*/ 	.word	0x0000be10


	//   ....[35]....
        /*07f4*/ 	.word	0x0000c8e0


	//   ....[36]....
        /*07f8*/ 	.word	0x0000c970


	//   ....[37]....
        /*07fc*/ 	.word	0x0000cb90


	//   ....[38]....
        /*0800*/ 	.word	0x0000cc10


	//   ....[39]....
        /*0804*/ 	.word	0x0000d580


	//   ....[40]....
        /*0808*/ 	.word	0x0000dcb0


	//   ....[41]....
        /*080c*/ 	.word	0x0000dee0


	//   ....[42]....
        /*0810*/ 	.word	0x0000e620


	//   ....[43]....
        /*0814*/ 	.word	0x0000e740


	//   ....[44]....
        /*0818*/ 	.word	0x0000ece0


	//   ....[45]....
        /*081c*/ 	.word	0x0000ed40


	//   ....[46]....
        /*0820*/ 	.word	0x0000fe70


	//   ....[47]....
        /*0824*/ 	.word	0x00010710


	//   ....[48]....
        /*0828*/ 	.word	0x00010730


	//   ....[49]....
        /*082c*/ 	.word	0x00010d00


	//   ....[50]....
        /*0830*/ 	.word	0x00010ed0


	//   ....[51]....
        /*0834*/ 	.word	0x00011bc0


	//   ....[52]....
        /*0838*/ 	.word	0x00012150


	//   ....[53]....
        /*083c*/ 	.word	0x00012340


	//   ....[54]....
        /*0840*/ 	.word	0x00012a20


	//   ....[55]....
        /*0844*/ 	.word	0x00012af0


	//   ....[56]....
        /*0848*/ 	.word	0x00012f50


	//   ....[57]....
        /*084c*/ 	.word	0x00012fd0


	//   ....[58]....
        /*0850*/ 	.word	0x00014100


	//   ....[59]....
        /*0854*/ 	.word	0x00014210


	//   ....[60]....
        /*0858*/ 	.word	0x00014230


	//   ....[61]....
        /*085c*/ 	.word	0x000143a0


	//   ....[62]....
        /*0860*/ 	.word	0x00014570


	//   ....[63]....
        /*0864*/ 	.word	0x000159f0


	//   ....[64]....
        /*0868*/ 	.word	0x00015da0


	//   ....[65]....
        /*086c*/ 	.word	0x00015db0


	//   ....[66]....
        /*0870*/ 	.word	0x00015dc0


	//   ....[67]....
        /*0874*/ 	.word	0x00015dd0


	//   ....[68]....
        /*0878*/ 	.word	0x00016b00


	//   ....[69]....
        /*087c*/ 	.word	0x00016b20


	//   ....[70]....
        /*0880*/ 	.word	0x00016dc0


	//   ....[71]....
        /*0884*/ 	.word	0x00016de0


	//   ....[72]....
        /*0888*/ 	.word	0x000177a0


	//   ....[73]....
        /*088c*/ 	.word	0x000177e0


	//   ....[74]....
        /*0890*/ 	.word	0x00018170


	//   ....[75]....
        /*0894*/ 	.word	0x00018190


	//   ....[76]....
        /*0898*/ 	.word	0x00019650


	//   ....[77]....
        /*089c*/ 	.word	0x00019680


	//   ....[78]....
        /*08a0*/ 	.word	0x000198e0


	//   ....[79]....
        /*08a4*/ 	.word	0x00019900


	//   ....[80]....
        /*08a8*/ 	.word	0x00019bb0


	//   ....[81]....
        /*08ac*/ 	.word	0x00019da0


	//   ....[82]....
        /*08b0*/ 	.word	0x00019dd0


	//   ....[83]....
        /*08b4*/ 	.word	0x00019e00


	//   ....[84]....
        /*08b8*/ 	.word	0x00019e30


	//   ....[85]....
        /*08bc*/ 	.word	0x00019e60


	//   ....[86]....
        /*08c0*/ 	.word	0x00019e90


	//   ....[87]....
        /*08c4*/ 	.word	0x0001a020


	//   ....[88]....
        /*08c8*/ 	.word	0x0001a050


	//   ....[89]....
        /*08cc*/ 	.word	0x0001a080


	//   ....[90]....
        /*08d0*/ 	.word	0x0001a0b0


	//   ....[91]....
        /*08d4*/ 	.word	0x0001a0e0


	//   ....[92]....
        /*08d8*/ 	.word	0x0001a110


	//   ....[93]....
        /*08dc*/ 	.word	0x0001a1a0


	//   ....[94]....
        /*08e0*/ 	.word	0x0001a1d0


	//   ....[95]....
        /*08e4*/ 	.word	0x0001a1e0


	//   ....[96]....
        /*08e8*/ 	.word	0x0001a220


	//   ....[97]....
        /*08ec*/ 	.word	0x0001b9e0


	//   ....[98]....
        /*08f0*/ 	.word	0x0001e810


	//   ....[99]....
        /*08f4*/ 	.word	0x0001e830


	//   ....[100]....
        /*08f8*/ 	.word	0x0001e8c0


	//   ....[101]....
        /*08fc*/ 	.word	0x0001e8e0


	//   ....[102]....
        /*0900*/ 	.word	0x0001e960


	//   ....[103]....
        /*0904*/ 	.word	0x0001e980


	//   ....[104]....
        /*0908*/ 	.word	0x0001e990


	//   ....[105]....
        /*090c*/ 	.word	0x0001e9a0


	//   ....[106]....
        /*0910*/ 	.word	0x0001f190


	//   ....[107]....
        /*0914*/ 	.word	0x0001f1c0


	//   ....[108]....
        /*0918*/ 	.word	0x0001f260


	//   ....[109]....
        /*091c*/ 	.word	0x0001f280


	//   ....[110]....
        /*0920*/ 	.word	0x0001f300


	//   ....[111]....
        /*0924*/ 	.word	0x0001f320


	//   ....[112]....
        /*0928*/ 	.word	0x0001f330


	//   ....[113]....
        /*092c*/ 	.word	0x0001f340


	//   ....[114]....
        /*0930*/ 	.word	0x0001f7c0


	//   ....[115]....
        /*0934*/ 	.word	0x0001f880


	//   ....[116]....
        /*0938*/ 	.word	0x0001f9d0


	//   ....[117]....
        /*093c*/ 	.word	0x0001fa10


	//   ....[118]....
        /*0940*/ 	.word	0x0001fa20


	//   ....[119]....
        /*0944*/ 	.word	0x0001fa30


	//   ....[120]....
        /*0948*/ 	.word	0x0001fb80


	//   ....[121]....
        /*094c*/ 	.word	0x0001fcd0


	//   ....[122]....
        /*0950*/ 	.word	0x000204d0


	//   ....[123]....
        /*0954*/ 	.word	0x000204f0


	//   ....[124]....
        /*0958*/ 	.word	0x00020540


	//   ....[125]....
        /*095c*/ 	.word	0x00020550


	//   ....[126]....
        /*0960*/ 	.word	0x00020590


	//   ....[127]....
        /*0964*/ 	.word	0x000205a0


	//   ....[128]....
        /*0968*/ 	.word	0x000205b0


	//   ....[129]....
        /*096c*/ 	.word	0x000205f0


	//   ....[130]....
        /*0970*/ 	.word	0x000208f0


	//   ....[131]....
        /*0974*/ 	.word	0x00020930


	//   ....[132]....
        /*0978*/ 	.word	0x00020950


	//   ....[133]....
        /*097c*/ 	.word	0x00020970


	//   ....[134]....
        /*0980*/ 	.word	0x000209a0


	//   ....[135]....
        /*0984*/ 	.word	0x000209c0


	//   ....[136]....
        /*0988*/ 	.word	0x00020ac0


	//   ....[137]....
        /*098c*/ 	.word	0x00020c10


	//   ....[138]....
        /*0990*/ 	.word	0x00021250


	//   ....[139]....
        /*0994*/ 	.word	0x00021280


	//   ....[140]....
        /*0998*/ 	.word	0x000212e0


	//   ....[141]....
        /*099c*/ 	.word	0x00021310


	//   ....[142]....
        /*09a0*/ 	.word	0x00021340


	//   ....[143]....
        /*09a4*/ 	.word	0x00021370


	//   ....[144]....
        /*09a8*/ 	.word	0x000213a0


	//   ....[145]....
        /*09ac*/ 	.word	0x000213d0


	//   ....[146]....
        /*09b0*/ 	.word	0x00021570


	//   ....[147]....
        /*09b4*/ 	.word	0x000215a0


	//   ....[148]....
        /*09b8*/ 	.word	0x000215d0


	//   ....[149]....
        /*09bc*/ 	.word	0x00021600


	//   ....[150]....
        /*09c0*/ 	.word	0x00021630


	//   ....[151]....
        /*09c4*/ 	.word	0x00021660


	//   ....[152]....
        /*09c8*/ 	.word	0x00021720


	//   ....[153]....
        /*09cc*/ 	.word	0x00021740


	//   ....[154]....
        /*09d0*/ 	.word	0x00021760


	//   ....[155]....
        /*09d4*/ 	.word	0x000217c0


	//   ....[156]....
        /*09d8*/ 	.word	0x000221e0


	//   ....[157]....
        /*09dc*/ 	.word	0x00022500


	//   ....[158]....
        /*09e0*/ 	.word	0x00022590


	//   ....[159]....
        /*09e4*/ 	.word	0x00022680


	//   ....[160]....
        /*09e8*/ 	.word	0x00022710


	//   ....[161]....
        /*09ec*/ 	.word	0x000227f0


	//   ....[162]....
        /*09f0*/ 	.word	0x00022880


	//   ....[163]....
        /*09f4*/ 	.word	0x00022a00


	//   ....[164]....
        /*09f8*/ 	.word	0x00022a90


	//   ....[165]....
        /*09fc*/ 	.word	0x00022ae0


	//   ....[166]....
        /*0a00*/ 	.word	0x00022b30


	//   ....[167]....
        /*0a04*/ 	.word	0x00022bd0


	//   ....[168]....
        /*0a08*/ 	.word	0x00022c60


	//   ....[169]....
        /*0a0c*/ 	.word	0x00022cb0


	//   ....[170]....
        /*0a10*/ 	.word	0x00022d00


	//   ....[171]....
        /*0a14*/ 	.word	0x00022e00


	//   ....[172]....
        /*0a18*/ 	.word	0x00022eb0


	//   ....[173]....
        /*0a1c*/ 	.word	0x00022f30


	//   ....[174]....
        /*0a20*/ 	.word	0x00022fa0


	//   ....[175]....
        /*0a24*/ 	.word	0x000230f0


	//   ....[176]....
        /*0a28*/ 	.word	0x00023230


	//   ....[177]....
        /*0a2c*/ 	.word	0x000232a0


	//   ....[178]....
        /*0a30*/ 	.word	0x000232f0


	//   ....[179]....
        /*0a34*/ 	.word	0x00023670


	//   ....[180]....
        /*0a38*/ 	.word	0x00023950


	//   ....[181]....
        /*0a3c*/ 	.word	0x00023a40


	//   ....[182]....
        /*0a40*/ 	.word	0x00023ae0


	//   ....[183]....
        /*0a44*/ 	.word	0x00023b40


	//   ....[184]....
        /*0a48*/ 	.word	0x00023c30


	//   ....[185]....
        /*0a4c*/ 	.word	0x00023ca0


	//   ....[186]....
        /*0a50*/ 	.word	0x00023d90


	//   ....[187]....
        /*0a54*/ 	.word	0x00023e00


	//   ....[188]....
        /*0a58*/ 	.word	0x00023ea0


	//   ....[189]....
        /*0a5c*/ 	.word	0x00023f90


	//   ....[190]....
        /*0a60*/ 	.word	0x00024000


	//   ....[191]....
        /*0a64*/ 	.word	0x00024060


	//   ....[192]....
        /*0a68*/ 	.word	0x00024150


	//   ....[193]....
        /*0a6c*/ 	.word	0x000241b0


	//   ....[194]....
        /*0a70*/ 	.word	0x000242b0


	//   ....[195]....
        /*0a74*/ 	.word	0x00024310


	//   ....[196]....
        /*0a78*/ 	.word	0x000243b0


	//   ....[197]....
        /*0a7c*/ 	.word	0x00024530


	//   ....[198]....
        /*0a80*/ 	.word	0x00024630


	//   ....[199]....
        /*0a84*/ 	.word	0x000248b0


	//   ....[200]....
        /*0a88*/ 	.word	0x00024900


	//   ....[201]....
        /*0a8c*/ 	.word	0x00024ad0


	//   ....[202]....
        /*0a90*/ 	.word	0x00024b20


	//   ....[203]....
        /*0a94*/ 	.word	0x00024cf0


	//   ....[204]....
        /*0a98*/ 	.word	0x00024d40


	//   ....[205]....
        /*0a9c*/ 	.word	0x00024e30


	//   ....[206]....
        /*0aa0*/ 	.word	0x00024ed0


	//   ....[207]....
        /*0aa4*/ 	.word	0x00024f30


	//   ....[208]....
        /*0aa8*/ 	.word	0x00024fe0


	//   ....[209]....
        /*0aac*/ 	.word	0x00025040


	//   ....[210]....
        /*0ab0*/ 	.word	0x000250f0


	//   ....[211]....
        /*0ab4*/ 	.word	0x00025150


	//   ....[212]....
        /*0ab8*/ 	.word	0x00025200


	//   ....[213]....
        /*0abc*/ 	.word	0x000252f0


	//   ....[214]....
        /*0ac0*/ 	.word	0x000253c0


	//   ....[215]....
        /*0ac4*/ 	.word	0x000254e0


	//   ....[216]....
        /*0ac8*/ 	.word	0x000255e0


	//   ....[217]....
        /*0acc*/ 	.word	0x00025710


	//   ....[218]....
        /*0ad0*/ 	.word	0x000257f0


	//   ....[219]....
        /*0ad4*/ 	.word	0x000258f0


	//   ....[220]....
        /*0ad8*/ 	.word	0x000259d0


	//   ....[221]....
        /*0adc*/ 	.word	0x00025a60


	//   ....[222]....
        /*0ae0*/ 	.word	0x00025b00


	//   ....[223]....
        /*0ae4*/ 	.word	0x00025c70


	//   ....[224]....
        /*0ae8*/ 	.word	0x00025ce0


	//   ....[225]....
        /*0aec*/ 	.word	0x00025d50


	//   ....[226]....
        /*0af0*/ 	.word	0x00025dc0


	//   ....[227]....
        /*0af4*/ 	.word	0x00025e30


	//   ....[228]....
        /*0af8*/ 	.word	0x00025eb0


	//   ....[229]....
        /*0afc*/ 	.word	0x00025f30


	//   ....[230]....
        /*0b00*/ 	.word	0x00025fc0


	//   ....[231]....
        /*0b04*/ 	.word	0x00026030


	//   ....[232]....
        /*0b08*/ 	.word	0x000260a0


	//   ....[233]....
        /*0b0c*/ 	.word	0x00026110


	//   ....[234]....
        /*0b10*/ 	.word	0x00026190


	//   ....[235]....
        /*0b14*/ 	.word	0x00026200


	//   ....[236]....
        /*0b18*/ 	.word	0x000262b0


	//   ....[237]....
        /*0b1c*/ 	.word	0x00026300


	//   ....[238]....
        /*0b20*/ 	.word	0x00026390


	//   ....[239]....
        /*0b24*/ 	.word	0x000264c0


	//----- nvinfo : EIATTR_REG_RECONFIG
	.align		4
.L_846:
        /*0b28*/ 	.byte	0x01, 0x54
	.zero		2


	//----- nvinfo : EIATTR_SYSCALL_OFFSETS
	.align		4
        /*0b2c*/ 	.byte	0x04, 0x46
        /*0b2e*/ 	.short	(.L_848 - .L_847)


	//   ....[0]....
.L_847:
        /*0b30*/ 	.word	0x000027c0


	//   ....[1]....
        /*0b34*/ 	.word	0x00002910


	//   ....[2]....
        /*0b38*/ 	.word	0x00008850


	//   ....[3]....
        /*0b3c*/ 	.word	0x00008b80


	//   ....[4]....
        /*0b40*/ 	.word	0x0001dc00


	//   ....[5]....
        /*0b44*/ 	.word	0x0001dd50


	//   ....[6]....
        /*0b48*/ 	.word	0x0001de40


	//   ....[7]....
        /*0b4c*/ 	.word	0x0001edf0


	//----- nvinfo : EIATTR_MBARRIER_INSTR_OFFSETS
	.align		4
.L_848:
        /*0b50*/ 	.byte	0x04, 0x39
        /*0b52*/ 	.short	(.L_850 - .L_849)


	//   ....[0]....
.L_849:
        /*0b54*/ 	.word	0x00000270
        /*0b58*/ 	.word	0x000000ff
        /*0b5c*/ 	.word	0x00028c00
        /*0b60*/ 	.short	0x0100
        /*0b62*/ 	.byte	0x08
	.zero		1


	//   ....[1]....
        /*0b64*/ 	.word	0x00000280
        /*0b68*/ 	.word	0x000000ff
        /*0b6c*/ 	.word	0x00028c20
        /*0b70*/ 	.short	0x0100
        /*0b72*/ 	.byte	0x08
	.zero		1


	//   ....[2]....
        /*0b74*/ 	.word	0x00000330
        /*0b78*/ 	.word	0x000000ff
        /*0b7c*/ 	.word	0x00028c30
        /*0b80*/ 	.short	0x0100
        /*0b82*/ 	.byte	0x06
	.zero		1


	//   ....[3]....
        /*0b84*/ 	.word	0x00000340
        /*0b88*/ 	.word	0x000000ff
        /*0b8c*/ 	.word	0x00028c40
        /*0b90*/ 	.short	0x0100
        /*0b92*/ 	.byte	0x06
	.zero		1


	//   ....[4]....
        /*0b94*/ 	.word	0x00000350
        /*0b98*/ 	.word	0x000000ff
        /*0b9c*/ 	.word	0x00028c38
        /*0ba0*/ 	.short	0x0100
        /*0ba2*/ 	.byte	0x06
	.zero		1


	//   ....[5]....
        /*0ba4*/ 	.word	0x00000360
        /*0ba8*/ 	.word	0x000000ff
        /*0bac*/ 	.word	0x00028c48
        /*0bb0*/ 	.short	0x0100
        /*0bb2*/ 	.byte	0x06
	.zero		1


	//   ....[6]....
        /*0bb4*/ 	.word	0x00000490
        /*0bb8*/ 	.word	0x000000ff
        /*0bbc*/ 	.word	0x00028c50
        /*0bc0*/ 	.short	0x0100
        /*0bc2*/ 	.byte	0x08
	.zero		1


	//   ....[7]....
        /*0bc4*/ 	.word	0x000004a0
        /*0bc8*/ 	.word	0x000000ff
        /*0bcc*/ 	.word	0x00028c60
        /*0bd0*/ 	.short	0x0100
        /*0bd2*/ 	.byte	0x08
	.zero		1


	//   ....[8]....
        /*0bd4*/ 	.word	0x000004b0
        /*0bd8*/ 	.word	0x000000ff
        /*0bdc*/ 	.word	0x00028c58
        /*0be0*/ 	.short	0x0100
        /*0be2*/ 	.byte	0x08
	.zero		1


	//   ....[9]....
        /*0be4*/ 	.word	0x000004c0
        /*0be8*/ 	.word	0x000000ff
        /*0bec*/ 	.word	0x00028c68
        /*0bf0*/ 	.short	0x0100
        /*0bf2*/ 	.byte	0x08
	.zero		1


	//   ....[10]....
        /*0bf4*/ 	.word	0x000005b0
        /*0bf8*/ 	.word	0x000000ff
        /*0bfc*/ 	.word	0x00028c70
        /*0c00*/ 	.short	0x0100
        /*0c02*/ 	.byte	0x06
	.zero		1


	//   ....[11]....
        /*0c04*/ 	.word	0x000005c0
        /*0c08*/ 	.word	0x000000ff
        /*0c0c*/ 	.word	0x00028c80
        /*0c10*/ 	.short	0x0100
        /*0c12*/ 	.byte	0x06
	.zero		1


	//   ....[12]....
        /*0c14*/ 	.word	0x000005d0
        /*0c18*/ 	.word	0x000000ff
        /*0c1c*/ 	.word	0x00028c78
        /*0c20*/ 	.short	0x0100
        /*0c22*/ 	.byte	0x06
	.zero		1


	//   ....[13]....
        /*0c24*/ 	.word	0x000005e0
        /*0c28*/ 	.word	0x000000ff
        /*0c2c*/ 	.word	0x00028c88
        /*0c30*/ 	.short	0x0100
        /*0c32*/ 	.byte	0x06
	.zero		1


	//   ....[14]....
        /*0c34*/ 	.word	0x00000710
        /*0c38*/ 	.word	0x000000ff
        /*0c3c*/ 	.word	0x00028c90
        /*0c40*/ 	.short	0x0100
        /*0c42*/ 	.byte	0x08
	.zero		1


	//   ....[15]....
        /*0c44*/ 	.word	0x00000720
        /*0c48*/ 	.word	0x000000ff
        /*0c4c*/ 	.word	0x00028ca0
        /*0c50*/ 	.short	0x0100
        /*0c52*/ 	.byte	0x08
	.zero		1


	//   ....[16]....
        /*0c54*/ 	.word	0x00000730
        /*0c58*/ 	.word	0x000000ff
        /*0c5c*/ 	.word	0x00028c98
        /*0c60*/ 	.short	0x0100
        /*0c62*/ 	.byte	0x08
	.zero		1


	//   ....[17]....
        /*0c64*/ 	.word	0x00000740
        /*0c68*/ 	.word	0x000000ff
        /*0c6c*/ 	.word	0x00028ca8
        /*0c70*/ 	.short	0x0100
        /*0c72*/ 	.byte	0x08
	.zero		1


	//   ....[18]....
        /*0c74*/ 	.word	0x00000870
        /*0c78*/ 	.word	0x000000ff
        /*0c7c*/ 	.word	0x00028cb0
        /*0c80*/ 	.short	0x0100
        /*0c82*/ 	.byte	0x08
	.zero		1


	//   ....[19]....
        /*0c84*/ 	.word	0x00000880
        /*0c88*/ 	.word	0x000000ff
        /*0c8c*/ 	.word	0x00028cc0
        /*0c90*/ 	.short	0x0100
        /*0c92*/ 	.byte	0x08
	.zero		1


	//   ....[20]....
        /*0c94*/ 	.word	0x00000890
        /*0c98*/ 	.word	0x000000ff
        /*0c9c*/ 	.word	0x00028cb8
        /*0ca0*/ 	.short	0x0100
        /*0ca2*/ 	.byte	0x08
	.zero		1


	//   ....[21]....
        /*0ca4*/ 	.word	0x000008a0
        /*0ca8*/ 	.word	0x000000ff
        /*0cac*/ 	.word	0x00028cc8
        /*0cb0*/ 	.short	0x0100
        /*0cb2*/ 	.byte	0x08
	.zero		1


	//   ....[22]....
        /*0cb4*/ 	.word	0x000034b0
        /*0cb8*/ 	.word	0x0000003d
        /*0cbc*/ 	.word	0x00028c90
        /*0cc0*/ 	.short	0x010a
        /*0cc2*/ 	.byte	0x3f
	.zero		1


	//   ....[23]....
        /*0cc4*/ 	.word	0x00003ef0
        /*0cc8*/ 	.word	0x0000003d
        /*0ccc*/ 	.word	0x00028c90
        /*0cd0*/ 	.short	0x010a
        /*0cd2*/ 	.byte	0x3f
	.zero		1


	//   ....[24]....
        /*0cd4*/ 	.word	0x00004790
        /*0cd8*/ 	.word	0x0000003d
        /*0cdc*/ 	.word	0x00028c90
        /*0ce0*/ 	.short	0x010a
        /*0ce2*/ 	.byte	0x3f
	.zero		1


	//   ....[25]....
        /*0ce4*/ 	.word	0x00004b50
        /*0ce8*/ 	.word	0x00000004
        /*0cec*/ 	.word	0x00000000
        /*0cf0*/ 	.short	0x0101
        /*0cf2*/ 	.byte	0x3f
	.zero		1


	//   ....[26]....
        /*0cf4*/ 	.word	0x00004b90
        /*0cf8*/ 	.word	0x0000003d
        /*0cfc*/ 	.word	0x00028cb0
        /*0d00*/ 	.short	0x010a
        /*0d02*/ 	.byte	0x3f
	.zero		1


	//   ....[27]....
        /*0d04*/ 	.word	0x00005570
        /*0d08*/ 	.word	0x0000003d
        /*0d0c*/ 	.word	0x00000000
        /*0d10*/ 	.short	0x0101
        /*0d12*/ 	.byte	0x3f
	.zero		1


	//   ....[28]....
        /*0d14*/ 	.word	0x00006270
        /*0d18*/ 	.word	0x0000000c
        /*0d1c*/ 	.word	0x00028c50
        /*0d20*/ 	.short	0x010a
        /*0d22*/ 	.byte	0x3f
	.zero		1


	//   ....[29]....
        /*0d24*/ 	.word	0x00006630
        /*0d28*/ 	.word	0x0000000c
        /*0d2c*/ 	.word	0x00000000
        /*0d30*/ 	.short	0x0101
        /*0d32*/ 	.byte	0x3f
	.zero		1


	//   ....[30]....
        /*0d34*/ 	.word	0x00006f50
        /*0d38*/ 	.word	0x00000015
        /*0d3c*/ 	.word	0x00028c50
        /*0d40*/ 	.short	0x010a
        /*0d42*/ 	.byte	0x3f
	.zero		1


	//   ....[31]....
        /*0d44*/ 	.word	0x00006fa0
        /*0d48*/ 	.word	0x00000015
        /*0d4c*/ 	.word	0x00028c50
        /*0d50*/ 	.short	0x010a
        /*0d52*/ 	.byte	0x3f
	.zero		1


	//   ....[32]....
        /*0d54*/ 	.word	0x00007290
        /*0d58*/ 	.word	0x00000015
        /*0d5c*/ 	.word	0x00000000
        /*0d60*/ 	.short	0x0101
        /*0d62*/ 	.byte	0x3f
	.zero		1


	//   ....[33]....
        /*0d64*/ 	.word	0x000088f0
        /*0d68*/ 	.word	0x00000002
        /*0d6c*/ 	.word	0x00028c00
        /*0d70*/ 	.short	0x010a
        /*0d72*/ 	.byte	0x3f
	.zero		1


	//   ....[34]....
        /*0d74*/ 	.word	0x00008940
        /*0d78*/ 	.word	0x00000002
        /*0d7c*/ 	.word	0x00028c00
        /*0d80*/ 	.short	0x010a
        /*0d82*/ 	.byte	0x3f
	.zero		1


	//   ....[35]....
        /*0d84*/ 	.word	0x00009400
        /*0d88*/ 	.word	0x00000002
        /*0d8c*/ 	.word	0x00028c00
        /*0d90*/ 	.short	0x010a
        /*0d92*/ 	.byte	0x3f
	.zero		1


	//   ....[36]....
        /*0d94*/ 	.word	0x0000a870
        /*0d98*/ 	.word	0x00000002
        /*0d9c*/ 	.word	0x00028c00
        /*0da0*/ 	.short	0x010a
        /*0da2*/ 	.byte	0x3f
	.zero		1


	//   ....[37]....
        /*0da4*/ 	.word	0x0000b6e0
        /*0da8*/ 	.word	0x0000000f
        /*0dac*/ 	.word	0x00028c30
        /*0db0*/ 	.short	0x010a
        /*0db2*/ 	.byte	0x3f
	.zero		1


	//   ....[38]....
        /*0db4*/ 	.word	0x0000b790
        /*0db8*/ 	.word	0x0000000f
        /*0dbc*/ 	.word	0x00028c30
        /*0dc0*/ 	.short	0x010a
        /*0dc2*/ 	.byte	0x3f
	.zero		1


	//   ....[39]....
        /*0dc4*/ 	.word	0x0000bc60
        /*0dc8*/ 	.word	0x00000003
        /*0dcc*/ 	.word	0x00000000
        /*0dd0*/ 	.short	0x0101
        /*0dd2*/ 	.byte	0x3f
	.zero		1


	//   ....[40]....
        /*0dd4*/ 	.word	0x0000d270
        /*0dd8*/ 	.word	0x0000000f
        /*0ddc*/ 	.word	0x00028c50
        /*0de0*/ 	.short	0x010a
        /*0de2*/ 	.byte	0x3f
	.zero		1


	//   ....[41]....
        /*0de4*/ 	.word	0x0000d320
        /*0de8*/ 	.word	0x0000000f
        /*0dec*/ 	.word	0x00028c50
        /*0df0*/ 	.short	0x010a
        /*0df2*/ 	.byte	0x3f
	.zero		1


	//   ....[42]....
        /*0df4*/ 	.word	0x0000d610
        /*0df8*/ 	.word	0x0000000f
        /*0dfc*/ 	.word	0x00000000
        /*0e00*/ 	.short	0x0101
        /*0e02*/ 	.byte	0x3f
	.zero		1


	//   ....[43]....
        /*0e04*/ 	.word	0x0000d920
        /*0e08*/ 	.word	0x000000d1
        /*0e0c*/ 	.word	0x00028c30
        /*0e10*/ 	.short	0x010a
        /*0e12*/ 	.byte	0x3f
	.zero		1


	//   ....[44]....
        /*0e14*/ 	.word	0x0000d990
        /*0e18*/ 	.word	0x000000d1
        /*0e1c*/ 	.word	0x00028c30
        /*0e20*/ 	.short	0x010a
        /*0e22*/ 	.byte	0x3f
	.zero		1


	//   ....[45]....
        /*0e24*/ 	.word	0x0000dce0
        /*0e28*/ 	.word	0x0000000b
        /*0e2c*/ 	.word	0x00000000
        /*0e30*/ 	.short	0x0101
        /*0e32*/ 	.byte	0x3f
	.zero		1


	//   ....[46]....
        /*0e34*/ 	.word	0x0000fbb0
        /*0e38*/ 	.word	0x000000d1
        /*0e3c*/ 	.word	0x00028c50
        /*0e40*/ 	.short	0x010a
        /*0e42*/ 	.byte	0x3f
	.zero		1


	//   ....[47]....
        /*0e44*/ 	.word	0x0000fc00
        /*0e48*/ 	.word	0x000000d1
        /*0e4c*/ 	.word	0x00028c50
        /*0e50*/ 	.short	0x010a
        /*0e52*/ 	.byte	0x3f
	.zero		1


	//   ....[48]....
        /*0e54*/ 	.word	0x0000ff20
        /*0e58*/ 	.word	0x000000d1
        /*0e5c*/ 	.word	0x00000000
        /*0e60*/ 	.short	0x0101
        /*0e62*/ 	.byte	0x3f
	.zero		1


	//   ....[49]....
        /*0e64*/ 	.word	0x00010310
        /*0e68*/ 	.word	0x0000000f
        /*0e6c*/ 	.word	0x00028c30
        /*0e70*/ 	.short	0x010a
        /*0e72*/ 	.byte	0x3f
	.zero		1


	//   ....[50]....
        /*0e74*/ 	.word	0x00010380
        /*0e78*/ 	.word	0x0000000f
        /*0e7c*/ 	.word	0x00028c30
        /*0e80*/ 	.short	0x010a
        /*0e82*/ 	.byte	0x3f
	.zero		1


	//   ....[51]....
        /*0e84*/ 	.word	0x000108c0
        /*0e88*/ 	.word	0x0000000e
        /*0e8c*/ 	.word	0x00000000
        /*0e90*/ 	.short	0x0101
        /*0e92*/ 	.byte	0x3f
	.zero		1


	//   ....[52]....
        /*0e94*/ 	.word	0x00011900
        /*0e98*/ 	.word	0x0000000f
        /*0e9c*/ 	.word	0x00028c50
        /*0ea0*/ 	.short	0x010a
        /*0ea2*/ 	.byte	0x3f
	.zero		1


	//   ....[53]....
        /*0ea4*/ 	.word	0x00011950
        /*0ea8*/ 	.word	0x0000000f
        /*0eac*/ 	.word	0x00028c50
        /*0eb0*/ 	.short	0x010a
        /*0eb2*/ 	.byte	0x3f
	.zero		1


	//   ....[54]....
        /*0eb4*/ 	.word	0x00011c50
        /*0eb8*/ 	.word	0x0000000f
        /*0ebc*/ 	.word	0x00000000
        /*0ec0*/ 	.short	0x0101
        /*0ec2*/ 	.byte	0x3f
	.zero		1


	//   ....[55]....
        /*0ec4*/ 	.word	0x00011d90
        /*0ec8*/ 	.word	0x00000014
        /*0ecc*/ 	.word	0x00028c30
        /*0ed0*/ 	.short	0x010a
        /*0ed2*/ 	.byte	0x3f
	.zero		1


	//   ....[56]....
        /*0ed4*/ 	.word	0x00011e00
        /*0ed8*/ 	.word	0x00000014
        /*0edc*/ 	.word	0x00028c30
        /*0ee0*/ 	.short	0x010a
        /*0ee2*/ 	.byte	0x3f
	.zero		1


	//   ....[57]....
        /*0ee4*/ 	.word	0x00012170
        /*0ee8*/ 	.word	0x0000000a
        /*0eec*/ 	.word	0x00000000
        /*0ef0*/ 	.short	0x0101
        /*0ef2*/ 	.byte	0x3f
	.zero		1


	//   ....[58]....
        /*0ef4*/ 	.word	0x00013e40
        /*0ef8*/ 	.word	0x00000014
        /*0efc*/ 	.word	0x00028c50
        /*0f00*/ 	.short	0x010a
        /*0f02*/ 	.byte	0x3f
	.zero		1


	//   ....[59]....
        /*0f04*/ 	.word	0x00013e90
        /*0f08*/ 	.word	0x00000014
        /*0f0c*/ 	.word	0x00028c50
        /*0f10*/ 	.short	0x010a
        /*0f12*/ 	.byte	0x3f
	.zero		1


	//   ....[60]....
        /*0f14*/ 	.word	0x000141b0
        /*0f18*/ 	.word	0x00000014
        /*0f1c*/ 	.word	0x00000000
        /*0f20*/ 	.short	0x0101
        /*0f22*/ 	.byte	0x3f
	.zero		1


	//   ....[61]....
        /*0f24*/ 	.word	0x00016a80
        /*0f28*/ 	.word	0x00000003
        /*0f2c*/ 	.word	0x00000000
        /*0f30*/ 	.short	0x0101
        /*0f32*/ 	.byte	0x3f
	.zero		1


	//   ....[62]....
        /*0f34*/ 	.word	0x00017800
        /*0f38*/ 	.word	0x00000008
        /*0f3c*/ 	.word	0x00000000
        /*0f40*/ 	.short	0x0101
        /*0f42*/ 	.byte	0x3f
	.zero		1


	//   ....[63]....
        /*0f44*/ 	.word	0x0001bac0
        /*0f48*/ 	.word	0x00000012
        /*0f4c*/ 	.word	0x00028c20
        /*0f50*/ 	.short	0x010a
        /*0f52*/ 	.byte	0x3f
	.zero		1


	//   ....[64]....
        /*0f54*/ 	.word	0x0001bb50
        /*0f58*/ 	.word	0x0000000b
        /*0f5c*/ 	.word	0x00028ca0
        /*0f60*/ 	.short	0x010a
        /*0f62*/ 	.byte	0x3f
	.zero		1


	//   ....[65]....
        /*0f64*/ 	.word	0x0001bda0
        /*0f68*/ 	.word	0x0000000b
        /*0f6c*/ 	.word	0x00028cc0
        /*0f70*/ 	.short	0x010a
        /*0f72*/ 	.byte	0x3f
	.zero		1


	//   ....[66]....
        /*0f74*/ 	.word	0x0001c770
        /*0f78*/ 	.word	0x0000000b
        /*0f7c*/ 	.word	0x00028ca0
        /*0f80*/ 	.short	0x010a
        /*0f82*/ 	.byte	0x3f
	.zero		1


	//   ....[67]....
        /*0f84*/ 	.word	0x0001c9b0
        /*0f88*/ 	.word	0x0000000b
        /*0f8c*/ 	.word	0x00028cc0
        /*0f90*/ 	.short	0x010a
        /*0f92*/ 	.byte	0x3f
	.zero		1


	//   ....[68]....
        /*0f94*/ 	.word	0x0001e620
        /*0f98*/ 	.word	0x00000019
        /*0f9c*/ 	.word	0x00028c40
        /*0fa0*/ 	.short	0x010a
        /*0fa2*/ 	.byte	0x3f
	.zero		1


	//   ....[69]....
        /*0fa4*/ 	.word	0x0001eaa0
        /*0fa8*/ 	.word	0x00000019
        /*0fac*/ 	.word	0x00028c30
        /*0fb0*/ 	.short	0x0107
        /*0fb2*/ 	.byte	0x3f
	.zero		1


	//   ....[70]....
        /*0fb4*/ 	.word	0x0001eb70
        /*0fb8*/ 	.word	0x00000019
        /*0fbc*/ 	.word	0x00028c30
        /*0fc0*/ 	.short	0x0101
        /*0fc2*/ 	.byte	0x3f
	.zero		1


	//   ....[71]....
        /*0fc4*/ 	.word	0x0001f440
        /*0fc8*/ 	.word	0x00000012
        /*0fcc*/ 	.word	0x00028c00
        /*0fd0*/ 	.short	0x0107
        /*0fd2*/ 	.byte	0x3f
	.zero		1


	//   ....[72]....
        /*0fd4*/ 	.word	0x0001f530
        /*0fd8*/ 	.word	0x00000012
        /*0fdc*/ 	.word	0x00028c00
        /*0fe0*/ 	.short	0x0101
        /*0fe2*/ 	.byte	0x3f
	.zero		1


	//   ....[73]....
        /*0fe4*/ 	.word	0x0001f550
        /*0fe8*/ 	.word	0x00000012
        /*0fec*/ 	.word	0x00028c20
        /*0ff0*/ 	.short	0x010a
        /*0ff2*/ 	.byte	0x3f
	.zero		1


	//   ....[74]....
        /*0ff4*/ 	.word	0x0001f5e0
        /*0ff8*/ 	.word	0x00000019
        /*0ffc*/ 	.word	0x00028c60
        /*1000*/ 	.short	0x010a
        /*1002*/ 	.byte	0x3f
	.zero		1


	//   ....[75]....
        /*1004*/ 	.word	0x0001fef0
        /*1008*/ 	.word	0x00000019
        /*100c*/ 	.word	0x00028c50
        /*1010*/ 	.short	0x0107
        /*1012*/ 	.byte	0x3f
	.zero		1


	//   ....[76]....
        /*1014*/ 	.word	0x0001ffc0
        /*1018*/ 	.word	0x00000019
        /*101c*/ 	.word	0x00028c50
        /*1020*/ 	.short	0x0101
        /*1022*/ 	.byte	0x3f
	.zero		1


	//   ....[77]....
        /*1024*/ 	.word	0x00020350
        /*1028*/ 	.word	0x00000006
        /*102c*/ 	.word	0x00028c40
        /*1030*/ 	.short	0x010a
        /*1032*/ 	.byte	0x3f
	.zero		1


	//   ....[78]....
        /*1034*/ 	.word	0x00020670
        /*1038*/ 	.word	0x00000006
        /*103c*/ 	.word	0x00028c30
        /*1040*/ 	.short	0x0107
        /*1042*/ 	.byte	0x3f
	.zero		1


	//   ....[79]....
        /*1044*/ 	.word	0x00020730
        /*1048*/ 	.word	0x00000006
        /*104c*/ 	.word	0x00028c30
        /*1050*/ 	.short	0x0101
        /*1052*/ 	.byte	0x3f
	.zero		1


	//   ....[80]....
        /*1054*/ 	.word	0x00020760
        /*1058*/ 	.word	0x00000006
        /*105c*/ 	.word	0x00028c60
        /*1060*/ 	.short	0x010a
        /*1062*/ 	.byte	0x3f
	.zero		1


	//   ....[81]....
        /*1064*/ 	.word	0x00020e10
        /*1068*/ 	.word	0x00000006
        /*106c*/ 	.word	0x00028c50
        /*1070*/ 	.short	0x0107
        /*1072*/ 	.byte	0x3f
	.zero		1


	//   ....[82]....
        /*1074*/ 	.word	0x00020ed0
        /*1078*/ 	.word	0x00000006
        /*107c*/ 	.word	0x00028c50
        /*1080*/ 	.short	0x0101
        /*1082*/ 	.byte	0x3f
	.zero		1


	//   ....[83]....
        /*1084*/ 	.word	0x00022160
        /*1088*/ 	.word	0x00000007
        /*108c*/ 	.word	0x00028c20
        /*1090*/ 	.short	0x010a
        /*1092*/ 	.byte	0x3f
	.zero		1


	//   ....[84]....
        /*1094*/ 	.word	0x000222d0
        /*1098*/ 	.word	0x00000005
        /*109c*/ 	.word	0x00028c40
        /*10a0*/ 	.short	0x010a
        /*10a2*/ 	.byte	0x3f
	.zero		1


	//   ....[85]....
        /*10a4*/ 	.word	0x00022370
        /*10a8*/ 	.word	0x00000003
        /*10ac*/ 	.word	0x00028c40
        /*10b0*/ 	.short	0x010a
        /*10b2*/ 	.byte	0x3f
	.zero		1


	//   ....[86]....
        /*10b4*/ 	.word	0x000223b0
        /*10b8*/ 	.word	0x00000005
        /*10bc*/ 	.word	0x00028c60
        /*10c0*/ 	.short	0x010a
        /*10c2*/ 	.byte	0x3f
	.zero		1


	//   ....[87]....
        /*10c4*/ 	.word	0x000223f0
        /*10c8*/ 	.word	0x00000003
        /*10cc*/ 	.word	0x00028c60
        /*10d0*/ 	.short	0x010a
        /*10d2*/ 	.byte	0x3f
	.zero		1


	//   ....[88]....
        /*10d4*/ 	.word	0x00022450
        /*10d8*/ 	.word	0x0000003d
        /*10dc*/ 	.word	0x00028c90
        /*10e0*/ 	.short	0x010a
        /*10e2*/ 	.byte	0x3f
	.zero		1


	//   ....[89]....
        /*10e4*/ 	.word	0x000225d0
        /*10e8*/ 	.word	0x0000003d
        /*10ec*/ 	.word	0x00028c90
        /*10f0*/ 	.short	0x010a
        /*10f2*/ 	.byte	0x3f
	.zero		1


	//   ....[90]....
        /*10f4*/ 	.word	0x00022750
        /*10f8*/ 	.word	0x0000003d
        /*10fc*/ 	.word	0x00028c90
        /*1100*/ 	.short	0x010a
        /*1102*/ 	.byte	0x3f
	.zero		1


	//   ....[91]....
        /*1104*/ 	.word	0x000228b0
        /*1108*/ 	.word	0x0000003d
        /*110c*/ 	.word	0x00028cb0
        /*1110*/ 	.short	0x010a
        /*1112*/ 	.byte	0x3f
	.zero		1


	//   ....[92]....
        /*1114*/ 	.word	0x00022900
        /*1118*/ 	.word	0x0000000c
        /*111c*/ 	.word	0x00028c50
        /*1120*/ 	.short	0x010a
        /*1122*/ 	.byte	0x3f
	.zero		1


	//   ....[93]....
        /*1124*/ 	.word	0x00022950
        /*1128*/ 	.word	0x00000015
        /*112c*/ 	.word	0x00028c50
        /*1130*/ 	.short	0x010a
        /*1132*/ 	.byte	0x3f
	.zero		1


	//   ....[94]....
        /*1134*/ 	.word	0x00022d40
        /*1138*/ 	.word	0x00000002
        /*113c*/ 	.word	0x00028c00
        /*1140*/ 	.short	0x010a
        /*1142*/ 	.byte	0x3f
	.zero		1


	//   ....[95]....
        /*1144*/ 	.word	0x00023320
        /*1148*/ 	.word	0x00000002
        /*114c*/ 	.word	0x00028c00
        /*1150*/ 	.short	0x010a
        /*1152*/ 	.byte	0x3f
	.zero		1


	//   ....[96]....
        /*1154*/ 	.word	0x00023370
        /*1158*/ 	.word	0x0000000f
        /*115c*/ 	.word	0x00028c30
        /*1160*/ 	.short	0x010a
        /*1162*/ 	.byte	0x3f
	.zero		1


	//   ....[97]....
        /*1164*/ 	.word	0x000233c0
        /*1168*/ 	.word	0x0000000f
        /*116c*/ 	.word	0x00028c50
        /*1170*/ 	.short	0x010a
        /*1172*/ 	.byte	0x3f
	.zero		1


	//   ....[98]....
        /*1174*/ 	.word	0x00023410
        /*1178*/ 	.word	0x000000d1
        /*117c*/ 	.word	0x00028c30
        /*1180*/ 	.short	0x010a
        /*1182*/ 	.byte	0x3f
	.zero		1


	//   ....[99]....
        /*1184*/ 	.word	0x00023460
        /*1188*/ 	.word	0x000000d1
        /*118c*/ 	.word	0x00028c50
        /*1190*/ 	.short	0x010a
        /*1192*/ 	.byte	0x3f
	.zero		1


	//   ....[100]....
        /*1194*/ 	.word	0x000234b0
        /*1198*/ 	.word	0x0000000f
        /*119c*/ 	.word	0x00028c30
        /*11a0*/ 	.short	0x010a
        /*11a2*/ 	.byte	0x3f
	.zero		1


	//   ....[101]....
        /*11a4*/ 	.word	0x00023500
        /*11a8*/ 	.word	0x0000000f
        /*11ac*/ 	.word	0x00028c50
        /*11b0*/ 	.short	0x010a
        /*11b2*/ 	.byte	0x3f
	.zero		1


	//   ....[102]....
        /*11b4*/ 	.word	0x00023550
        /*11b8*/ 	.word	0x00000014
        /*11bc*/ 	.word	0x00028c30
        /*11c0*/ 	.short	0x010a
        /*11c2*/ 	.byte	0x3f
	.zero		1


	//   ....[103]....
        /*11c4*/ 	.word	0x000235a0
        /*11c8*/ 	.word	0x00000014
        /*11cc*/ 	.word	0x00028c50
        /*11d0*/ 	.short	0x010a
        /*11d2*/ 	.byte	0x3f
	.zero		1


	//   ....[104]....
        /*11d4*/ 	.word	0x00023730
        /*11d8*/ 	.word	0x00000012
        /*11dc*/ 	.word	0x00028c20
        /*11e0*/ 	.short	0x010a
        /*11e2*/ 	.byte	0x3f
	.zero		1


	//   ....[105]....
        /*11e4*/ 	.word	0x00023780
        /*11e8*/ 	.word	0x0000000b
        /*11ec*/ 	.word	0x00028ca0
        /*11f0*/ 	.short	0x010a
        /*11f2*/ 	.byte	0x3f
	.zero		1


	//   ....[106]....
        /*11f4*/ 	.word	0x000237d0
        /*11f8*/ 	.word	0x0000000b
        /*11fc*/ 	.word	0x00028cc0
        /*1200*/ 	.short	0x010a
        /*1202*/ 	.byte	0x3f
	.zero		1


	//   ....[107]....
        /*1204*/ 	.word	0x00023820
        /*1208*/ 	.word	0x0000000b
        /*120c*/ 	.word	0x00028ca0
        /*1210*/ 	.short	0x010a
        /*1212*/ 	.byte	0x3f
	.zero		1


	//   ....[108]....
        /*1214*/ 	.word	0x00023870
        /*1218*/ 	.word	0x0000000b
        /*121c*/ 	.word	0x00028cc0
        /*1220*/ 	.short	0x010a
        /*1222*/ 	.byte	0x3f
	.zero		1


	//   ....[109]....
        /*1224*/ 	.word	0x00023990
        /*1228*/ 	.word	0x00000019
        /*122c*/ 	.word	0x00028c40
        /*1230*/ 	.short	0x010a
        /*1232*/ 	.byte	0x3f
	.zero		1


	//   ....[110]....
        /*1234*/ 	.word	0x00024430
        /*1238*/ 	.word	0x00000012
        /*123c*/ 	.word	0x00028c20
        /*1240*/ 	.short	0x010a
        /*1242*/ 	.byte	0x3f
	.zero		1


	//   ....[111]....
        /*1244*/ 	.word	0x00024480
        /*1248*/ 	.word	0x00000019
        /*124c*/ 	.word	0x00028c60
        /*1250*/ 	.short	0x010a
        /*1252*/ 	.byte	0x3f
	.zero		1


	//   ....[112]....
        /*1254*/ 	.word	0x00024d80
        /*1258*/ 	.word	0x00000006
        /*125c*/ 	.word	0x00028c40
        /*1260*/ 	.short	0x010a
        /*1262*/ 	.byte	0x3f
	.zero		1


	//   ....[113]....
        /*1264*/ 	.word	0x00025240
        /*1268*/ 	.word	0x00000006
        /*126c*/ 	.word	0x00028c60
        /*1270*/ 	.short	0x010a
        /*1272*/ 	.byte	0x3f
	.zero		1


	//   ....[114]....
        /*1274*/ 	.word	0x000263e0
        /*1278*/ 	.word	0x00000007
        /*127c*/ 	.word	0x00028c20
        /*1280*/ 	.short	0x010a
        /*1282*/ 	.byte	0x3f
	.zero		1


	//   ....[115]....
        /*1284*/ 	.word	0x00026580
        /*1288*/ 	.word	0x00000005
        /*128c*/ 	.word	0x00028c40
        /*1290*/ 	.short	0x010a
        /*1292*/ 	.byte	0x3f
	.zero		1


	//   ....[116]....
        /*1294*/ 	.word	0x000265d0
        /*1298*/ 	.word	0x00000003
        /*129c*/ 	.word	0x00028c40
        /*12a0*/ 	.short	0x010a
        /*12a2*/ 	.byte	0x3f
	.zero		1


	//   ....[117]....
        /*12a4*/ 	.word	0x00026620
        /*12a8*/ 	.word	0x00000005
        /*12ac*/ 	.word	0x00028c60
        /*12b0*/ 	.short	0x010a
        /*12b2*/ 	.byte	0x3f
	.zero		1


	//----- nvinfo : EIATTR_NUM_MBARRIERS
	.align		4
.L_850:
        /*12b4*/ 	.byte	0x03, 0x38
        /*12b6*/ 	.short	0x0016


	//----- nvinfo : EIATTR_EXIT_INSTR_OFFSETS
	.align		4
        /*12b8*/ 	.byte	0x04, 0x1c
        /*12ba*/ 	.short	(.L_852 - .L_851)


	//   ....[0]....
.L_851:
        /*12bc*/ 	.word	0x00022440


	//----- nvinfo : EIATTR_MAX_THREADS
	.align		4
.L_852:
        /*12c0*/ 	.byte	0x04, 0x05
        /*12c2*/ 	.short	(.L_854 - .L_853)
.L_853:
        /*12c4*/ 	.word	0x00000180
        /*12c8*/ 	.word	0x00000001
        /*12cc*/ 	.word	0x00000001


	//----- nvinfo : EIATTR_CRS_STACK_SIZE
	.align		4
.L_854:
        /*12d0*/ 	.byte	0x04, 0x1e
        /*12d2*/ 	.short	(.L_856 - .L_855)
.L_855:
        /*12d4*/ 	.word	0x00000000


	//----- nvinfo : EIATTR_CBANK_PARAM_SIZE
	.align		4
.L_856:
        /*12d8*/ 	.byte	0x03, 0x19
        /*12da*/ 	.short	0x0af0


	//----- nvinfo : EIATTR_PARAM_CBANK
	.align		4
        /*12dc*/ 	.byte	0x04, 0x0a
        /*12de*/ 	.short	(.L_858 - .L_857)
	.align		4
.L_857:
        /*12e0*/ 	.word	index@(.nv.constant0._ZN7cutlass13device_kernelIN5flash11enable_sm90INS1_16FlashAttnFwdSm90INS1_25CollectiveMainloopFwdSm90ILi2EN4cute5tupleIJNS5_1CILi1EEES8_S8_EEENS6_IJNS7_ILi64EEESA_SA_EEELi512ENS_6half_tEfNS_4arch4Sm90ELb0ELb1ELb0ELb1ELb1ELb1ELb0ELb0ELb0ELb1ELb1ELb0EEENS1_21CollectiveEpilogueFwdINS6_IJSA_NS7_ILi512EEESA_EEES9_SC_SE_Li256ELb1ELb1ELb1ELb0EEENS1_36VarlenDynamicPersistentTileSchedulerILi64ELi64ELi256ELi128ELb1ELb1ELb1ELb1ELb0ELb1EEEEEEEEEvNT_6ParamsE)
        /*12e4*/ 	.short	0x0210
        /*12e6*/ 	.short	0x0af0


	//----- nvinfo : EIATTR_SW_WAR
	.align		4
.L_858:
        /*12e8*/ 	.byte	0x04, 0x36
        /*12ea*/ 	.short	(.L_860 - .L_859)
.L_859:
        /*12ec*/ 	.word	0x00000008
.L_860:


//--------------------- .nv.info._ZN7cutlass13device_kernelIN5flash11enable_sm90INS1_16FlashAttnFwdSm90INS1_25CollectiveMainloopFwdSm90ILi2EN4cute5tupleIJNS5_1CILi1EEES8_S8_EEENS6_IJNS7_ILi64EEESA_SA_EEELi512ENS_6half_tEfNS_4arch4Sm90ELb0ELb1ELb0ELb1ELb1ELb0ELb1ELb0ELb0ELb1ELb1ELb0EEENS1_21CollectiveEpilogueFwdINS6_IJSA_NS7_ILi512EEESA_EEES9_SC_SE_Li256ELb1ELb1ELb1ELb0EEENS1_36VarlenDynamicPersistentTileSchedulerILi64ELi64ELi256ELi128ELb1ELb1ELb1ELb1ELb0ELb1EEEEEEEEEvNT_6ParamsE --------------------------
	.section	.nv.info._ZN7cutlass13device_kernelIN5flash11enable_sm90INS1_16FlashAttnFwdSm90INS1_25CollectiveMainloopFwdSm90ILi2EN4cute5tupleIJNS5_1CILi1EEES8_S8_EEENS6_IJNS7_ILi64EEESA_SA_EEELi512ENS_6half_tEfNS_4arch4Sm90ELb0ELb1ELb0ELb1ELb1ELb0ELb1ELb0ELb0ELb1ELb1ELb0EEENS1_21CollectiveEpilogueFwdINS6_IJSA_NS7_ILi512EEESA_EEES9_SC_SE_Li256ELb1ELb1ELb1ELb0EEENS1_36VarlenDynamicPersistentTileSchedulerILi64ELi64ELi256ELi128ELb1ELb1ELb1ELb1ELb0ELb1EEEEEEEEEvNT_6ParamsE,"",@"SHT_CUDA_INFO"
	.sectionflags	@""
	.align	4


	//----- nvinfo : EIATTR_CUDA_API_VERSION
	.align		4
        /*0000*/ 	.byte	0x04, 0x37
        /*0002*/ 	.short	(.L_862 - .L_861)
.L_861:
        /*0004*/ 	.word	0x00000082


	//----- nvinfo : EIATTR_KPARAM_INFO
	.align		4
.L_862:
        /*0008*/ 	.byte	0x04, 0x17
        /*000a*/ 	.short	(.L_864 - .L_863)
.L_863:
        /*000c*/ 	.word	0x00000000
        /*0010*/ 	.short	0x0000
        /*0012*/ 	.short	0x0070
        /*0014*/ 	.byte	0x00, 0xf0, 0x01, 0x2e


	//----- nvinfo : EIATTR_SPARSE_MMA_MASK
	.align		4
.L_864:
        /*0018*/ 	.byte	0x03, 0x50
        /*001a*/ 	.short	0x0000


	//----- nvinfo : EIATTR_MAXREG_COUNT
	.align		4
        /*001c*/ 	.byte	0x03, 0x1b
        /*001e*/ 	.short	0x00a8


	//----- nvinfo : EIATTR_NUM_BARRIERS
	.align		4
        /*0020*/ 	.byte	0x02, 0x4c
        /*0022*/ 	.byte	0x10
	.zero		1


	//----- nvinfo : EIATTR_EXTERNS
	.align		4
        /*0024*/ 	.byte	0x04, 0x0f
        /*0026*/ 	.short	(.L_866 - .L_865)


	//   ....[0]....
	.align		4
.L_865:
        /*0028*/ 	.word	index@(__assertfail)


	//----- nvinfo : EIATTR_ANNOTATIONS
	.align		4
.L_866:
        /*002c*/ 	.byte	0x04, 0x55
        /*002e*/ 	.short	(.L_868 - .L_867)


	//   ....[0]....
.L_867:
        /* <DEDUP_REMOVED lines=24> */


	//----- nvinfo : EIATTR_MERCURY_ISA_VERSION
	.align		4
.L_868:
        /*01a0*/ 	.byte	0x03, 0x5f
        /*01a2*/ 	.short	0x0101


	//----- nvinfo : EIATTR_UNUSED_LOAD_BYTE_OFFSET
	.align		4
        /*01a4*/ 	.byte	0x04, 0x44
        /*01a6*/ 	.short	(.L_870 - .L_869)


	//   ....[0]....
.L_869:
        /*01a8*/ 	.word	0x00000a00
        /*01ac*/ 	.word	0x0000fff0


	//   ....[1]....
        /*01b0*/ 	.word	0x000220f0
        /*01b4*/ 	.word	0x0000fff0


	//----- nvinfo : EIATTR_INT_WARP_WIDE_INSTR_OFFSETS
	.align		4
.L_870:
        /*01b8*/ 	.byte	0x04, 0x31
        /*01ba*/ 	.short	(.L_872 - .L_871)


	//   ....[0]....
.L_871:
        /*01bc*/ 	.word	0x000000c0


	//   ....[1]....
        /*01c0*/ 	.word	0x000000d0


	//   ....[2]....
        /*01c4*/ 	.word	0x000000e0


	//   ....[3]....
        /*01c8*/ 	.word	0x00000180


	//   ....[4]....
        /*01cc*/ 	.word	0x00028ce0


	//   ....[5]....
        /*01d0*/ 	.word	0x00028d70


	//   ....[6]....
        /*01d4*/ 	.word	0x0002cf70


	//   ....[7]....
        /*01d8*/ 	.word	0x0002d000


	//----- nvinfo : EIATTR_COOP_GROUP_MASK_REGIDS
	.align		4
.L_872:
        /*01dc*/ 	.byte	0x04, 0x29
        /*01de*/ 	.short	(.L_874 - .L_873)


	//   ....[0]....
.L_873:
        /*01e0*/ 	.word	0xffffffff


	//   ....[1]....
        /*01e4*/ 	.word	0xffffffff


	//   ....[2]....
        /*01e8*/ 	.word	0xffffffff


	//   ....[3]....
        /*01ec*/ 	.word	0xffffffff


	//   ....[4]....
        /*01f0*/ 	.word	0xffffffff


	//   ....[5]....
        /*01f4*/ 	.word	0xffffffff


	//   ....[6]....
        /*01f8*/ 	.word	0xffffffff


	//   ....[7]....
        /*01fc*/ 	.word	0xffffffff


	//   ....[8]....
        /*0200*/ 	.word	0xffffffff


	//   ....[9]....
        /*0204*/ 	.word	0xffffffff


	//   ....[10]....
        /*0208*/ 	.word	0xffffffff


	//   ....[11]....
        /*020c*/ 	.word	0xffffffff


	//   ....[12]....
        /*0210*/ 	.word	0xffffffff


	//   ....[13]....
        /*0214*/ 	.word	0xffffffff


	//   ....[14]....
        /*0218*/ 	.word	0xffffffff


	//   ....[15]....
        /*021c*/ 	.word	0xffffffff


	//   ....[16]....
        /*0220*/ 	.word	0xffffffff


	//   ....[17]....
        /*0224*/ 	.word	0xffffffff


	//   ....[18]....
        /*0228*/ 	.word	0xffffffff


	//   ....[19]....
        /*022c*/ 	.word	0xffffffff


	//   ....[20]....
        /*0230*/ 	.word	0xffffffff


	//   ....[21]....
        /*0234*/ 	.word	0xffffffff


	//   ....[22]....
        /*0238*/ 	.word	0xffffffff


	//   ....[23]....
        /*023c*/ 	.word	0xffffffff


	//   ....[24]....
        /*0240*/ 	.word	0xffffffff


	//   ....[25]....
        /*0244*/ 	.word	0xffffffff


	//   ....[26]....
        /*0248*/ 	.word	0xffffffff


	//   ....[27]....
        /*024c*/ 	.word	0xffffffff


	//   ....[28]....
        /*0250*/ 	.word	0xffffffff


	//   ....[29]....
        /*0254*/ 	.word	0xffffffff


	//   ....[30]....
        /*0258*/ 	.word	0xffffffff


	//   ....[31]....
        /*025c*/ 	.word	0xffffffff


	//   ....[32]....
        /*0260*/ 	.word	0xffffffff


	//   ....[33]....
        /*0264*/ 	.word	0xffffffff


	//   ....[34]....
        /*0268*/ 	.word	0xffffffff


	//   ....[35]....
        /*026c*/ 	.word	0xffffffff


	//   ....[36]....
        /*0270*/ 	.word	0xffffffff


	//   ....[37]....
        /*0274*/ 	.word	0xffffffff


	//   ....[38]....
        /*0278*/ 	.word	0xffffffff


	//   ....[39]....
        /*027c*/ 	.word	0xffffffff


	//   ....[40]....
        /*0280*/ 	.word	0xffffffff


	//   ....[41]....
        /*0284*/ 	.word	0xffffffff


	//   ....[42]....
        /*0288*/ 	.word	0xffffffff


	//   ....[43]....
        /*028c*/ 	.word	0xffffffff


	//   ....[44]....
        /*0290*/ 	.word	0xffffffff


	//   ....[45]....
        /*0294*/ 	.word	0xffffffff


	//   ....[46]....
        /*0298*/ 	.word	0xffffffff


	//   ....[47]....
        /*029c*/ 	.word	0xffffffff


	//   ....[48]....
        /*02a0*/ 	.word	0xffffffff


	//   ....[49]....
        /*02a4*/ 	.word	0xffffffff


	//   ....[50]....
        /*02a8*/ 	.word	0xffffffff


	//   ....[51]....
        /*02ac*/ 	.word	0xffffffff


	//   ....[52]....
        /*02b0*/ 	.word	0xffffffff


	//   ....[53]....
        /*02b4*/ 	.word	0xffffffff


	//   ....[54]....
        /*02b8*/ 	.word	0xffffffff


	//   ....[55]....
        /*02bc*/ 	.word	0xffffffff


	//   ....[56]....
        /*02c0*/ 	.word	0xffffffff


	//   ....[57]....
        /*02c4*/ 	.word	0xffffffff


	//   ....[58]....
        /*02c8*/ 	.word	0xffffffff


	//   ....[59]....
        /*02cc*/ 	.word	0xffffffff


	//   ....[60]....
        /*02d0*/ 	.word	0xffffffff


	//   ....[61]....
        /*02d4*/ 	.word	0xffffffff


	//   ....[62]....
        /*02d8*/ 	.word	0xffffffff


	//   ....[63]....
        /*02dc*/ 	.word	0xffffffff


	//   ....[64]....
        /*02e0*/ 	.word	0xffffffff


	//   ....[65]....
        /*02e4*/ 	.word	0xffffffff


	//   ....[66]....
        /*02e8*/ 	.word	0xffffffff


	//   ....[67]....
        /*02ec*/ 	.word	0xffffffff


	//   ....[68]....
        /*02f0*/ 	.word	0xffffffff


	//   ....[69]....
        /*02f4*/ 	.word	0xffffffff


	//   ....[70]....
        /*02f8*/ 	.word	0xffffffff


	//   ....[71]....
        /*02fc*/ 	.word	0xffffffff


	//   ....[72]....
        /*0300*/ 	.word	0xffffffff


	//   ....[73]....
        /*0304*/ 	.word	0xffffffff


	//   ....[74]....
        /*0308*/ 	.word	0xffffffff


	//   ....[75]....
        /*030c*/ 	.word	0xffffffff


	//   ....[76]....
        /*0310*/ 	.word	0xffffffff


	//   ....[77]....
        /*0314*/ 	.word	0xffffffff


	//   ....[78]....
        /*0318*/ 	.word	0xffffffff


	//   ....[79]....
        /*031c*/ 	.word	0xffffffff


	//   ....[80]....
        /*0320*/ 	.word	0xffffffff


	//   ....[81]....
        /*0324*/ 	.word	0xffffffff


	//   ....[82]....
        /*0328*/ 	.word	0xffffffff


	//   ....[83]....
        /*032c*/ 	.word	0xffffffff


	//   ....[84]....
        /*0330*/ 	.word	0xffffffff


	//   ....[85]....
        /*0334*/ 	.word	0xffffffff


	//   ....[86]....
        /*0338*/ 	.word	0xffffffff


	//   ....[87]....
        /*033c*/ 	.word	0xffffffff


	//   ....[88]....
        /*0340*/ 	.word	0xffffffff


	//   ....[89]....
        /*0344*/ 	.word	0xffffffff


	//   ....[90]....
        /*0348*/ 	.word	0xffffffff


	//   ....[91]....
        /*034c*/ 	.word	0xffffffff


	//   ....[92]....
        /*0350*/ 	.word	0xffffffff


	//   ....[93]....
        /*0354*/ 	.word	0xffffffff


	//   ....[94]....
        /*0358*/ 	.word	0xffffffff


	//   ....[95]....
        /*035c*/ 	.word	0xffffffff


	//   ....[96]....
        /*0360*/ 	.word	0xffffffff


	//   ....[97]....
        /*0364*/ 	.word	0xffffffff


	//   ....[98]....
        /*0368*/ 	.word	0xffffffff


	//   ....[99]....
        /*036c*/ 	.word	0xffffffff


	//   ....[100]....
        /*0370*/ 	.word	0xffffffff


	//   ....[101]....
        /*0374*/ 	.word	0xffffffff


	//   ....[102]....
        /*0378*/ 	.word	0xffffffff


	//   ....[103]....
        /*037c*/ 	.word	0xffffffff


	//   ....[104]....
        /*0380*/ 	.word	0xffffffff


	//   ....[105]....
        /*0384*/ 	.word	0xffffffff


	//   ....[106]....
        /*0388*/ 	.word	0xffffffff


	//   ....[107]....
        /*038c*/ 	.word	0xffffffff


	//   ....[108]....
        /*0390*/ 	.word	0xffffffff


	//   ....[109]....
        /*0394*/ 	.word	0xffffffff


	//   ....[110]....
        /*0398*/ 	.word	0xffffffff


	//   ....[111]....
        /*039c*/ 	.word	0xffffffff


	//   ....[112]....
        /*03a0*/ 	.word	0xffffffff


	//   ....[113]....
        /*03a4*/ 	.word	0xffffffff


	//   ....[114]....
        /*03a8*/ 	.word	0xffffffff


	//   ....[115]....
        /*03ac*/ 	.word	0xffffffff


	//   ....[116]....
        /*03b0*/ 	.word	0xffffffff


	//   ....[117]....
        /*03b4*/ 	.word	0xffffffff


	//   ....[118]....
        /*03b8*/ 	.word	0xffffffff


	//   ....[119]....
        /*03bc*/ 	.word	0xffffffff


	//   ....[120]....
        /*03c0*/ 	.word	0xffffffff


	//   ....[121]....
        /*03c4*/ 	.word	0xffffffff


	//   ....[122]....
        /*03c8*/ 	.word	0xffffffff


	//   ....[123]....
        /*03cc*/ 	.word	0xffffffff


	//   ....[124]....
        /*03d0*/ 	.word	0xffffffff


	//   ....[125]....
        /*03d4*/ 	.word	0xffffffff


	//   ....[126]....
        /*03d8*/ 	.word	0xffffffff


	//   ....[127]....
        /*03dc*/ 	.word	0xffffffff


	//   ....[128]....
        /*03e0*/ 	.word	0xffffffff


	//   ....[129]....
        /*03e4*/ 	.word	0xffffffff


	//   ....[130]....
        /*03e8*/ 	.word	0xffffffff


	//   ....[131]....
        /*03ec*/ 	.word	0xffffffff


	//   ....[132]....
        /*03f0*/ 	.word	0xffffffff


	//   ....[133]....
        /*03f4*/ 	.word	0xffffffff


	//   ....[134]....
        /*03f8*/ 	.word	0xffffffff


	//   ....[135]....
        /*03fc*/ 	.word	0x0500000f


	//   ....[136]....
        /*0400*/ 	.word	0x0500000f


	//   ....[137]....
        /*0404*/ 	.word	0x0500000f


	//   ....[138]....
        /*0408*/ 	.word	0x0500000f


	//   ....[139]....
        /*040c*/ 	.word	0x0500000f


	//   ....[140]....
        /*0410*/ 	.word	0x0500000f


	//   ....[141]....
        /*0414*/ 	.word	0x0500000f


	//   ....[142]....
        /*0418*/ 	.word	0x0500000f


	//   ....[143]....
        /*041c*/ 	.word	0x0500000f


	//   ....[144]....
        /*0420*/ 	.word	0x0500000f


	//   ....[145]....
        /*0424*/ 	.word	0x0500000f


	//   ....[146]....
        /*0428*/ 	.word	0x0500000f


	//   ....[147]....
        /*042c*/ 	.word	0x0500000f


	//   ....[148]....
        /*0430*/ 	.word	0x0500000f


	//   ....[149]....
        /*0434*/ 	.word	0x0500000f


	//   ....[150]....
        /*0438*/ 	.word	0x0500000f


	//   ....[151]....
        /*043c*/ 	.word	0x0500000f


	//   ....[152]....
        /*0440*/ 	.word	0x0500000f


	//   ....[153]....
        /*0444*/ 	.word	0x0500000f


	//   ....[154]....
        /*0448*/ 	.word	0x0500000f


	//   ....[155]....
        /*044c*/ 	.word	0x0500000f


	//   ....[156]....
        /*0450*/ 	.word	0x0500000f


	//   ....[157]....
        /*0454*/ 	.word	0x0500000f


	//   ....[158]....
        /*0458*/ 	.word	0x0500000f


	//   ....[159]....
        /*045c*/ 	.word	0x0500000f


	//   ....[160]....
        /*0460*/ 	.word	0x0500000f


	//   ....[161]....
        /*0464*/ 	.word	0x0500000f


	//   ....[162]....
        /*0468*/ 	.word	0x0500000f


	//   ....[163]....
        /*046c*/ 	.word	0x0500000f


	//   ....[164]....
        /*0470*/ 	.word	0x0500000f


	//   ....[165]....
        /*0474*/ 	.word	0x0500000f


	//   ....[166]....
        /*0478*/ 	.word	0x0500000f


	//   ....[167]....
        /*047c*/ 	.word	0x0500000f


	//   ....[168]....
        /*0480*/ 	.word	0x0500000f


	//   ....[169]....
        /*0484*/ 	.word	0x0500000f


	//   ....[170]....
        /*0488*/ 	.word	0x0500000f


	//   ....[171]....
        /*048c*/ 	.word	0x0500000f


	//   ....[172]....
        /*0490*/ 	.word	0x0500000f


	//   ....[173]....
        /*0494*/ 	.word	0x0500000f


	//   ....[174]....
        /*0498*/ 	.word	0x0500000f


	//   ....[175]....
        /*049c*/ 	.word	0x0500000f


	//   ....[176]....
        /*04a0*/ 	.word	0x0500000f


	//   ....[177]....
        /*04a4*/ 	.word	0x0500000f


	//   ....[178]....
        /*04a8*/ 	.word	0x0500000f


	//   ....[179]....
        /*04ac*/ 	.word	0x0500000f


	//   ....[180]....
        /*04b0*/ 	.word	0x0500000f


	//   ....[181]....
        /*04b4*/ 	.word	0x0500000f


	//   ....[182]....
        /*04b8*/ 	.word	0x0500000f


	//   ....[183]....
        /*04bc*/ 	.word	0x0500000f


	//   ....[184]....
        /*04c0*/ 	.word	0x0500000f


	//   ....[185]....
        /*04c4*/ 	.word	0x0500000f


	//   ....[186]....
        /*04c8*/ 	.word	0x0500000f


	//   ....[187]....
        /*04cc*/ 	.word	0x0500000f


	//   ....[188]....
        /*04d0*/ 	.word	0x0500000f


	//   ....[189]....
        /*04d4*/ 	.word	0x0500000f


	//   ....[190]....
        /*04d8*/ 	.word	0x0500000f


	//   ....[191]....
        /*04dc*/ 	.word	0x0500000f


	//   ....[192]....
        /*04e0*/ 	.word	0x0500000f


	//   ....[193]....
        /*04e4*/ 	.word	0x0500000f


	//   ....[194]....
        /*04e8*/ 	.word	0x0500000f


	//   ....[195]....
        /*04ec*/ 	.word	0x0500000f


	//   ....[196]....
        /*04f0*/ 	.word	0x0500000f


	//   ....[197]....
        /*04f4*/ 	.word	0x0500000f


	//   ....[198]....
        /*04f8*/ 	.word	0x0500000f


	//   ....[199]....
        /*04fc*/ 	.word	0x0500000f


	//   ....[200]....
        /*0500*/ 	.word	0x0500000f


	//   ....[201]....
        /*0504*/ 	.word	0x0500000f


	//   ....[202]....
        /*0508*/ 	.word	0x0500000f


	//   ....[203]....
        /*050c*/ 	.word	0xffffffff


	//   ....[204]....
        /*0510*/ 	.word	0xffffffff


	//   ....[205]....
        /*0514*/ 	.word	0xffffffff


	//   ....[206]....
        /*0518*/ 	.word	0xffffffff


	//   ....[207]....
        /*051c*/ 	.word	0xffffffff


	//   ....[208]....
        /*0520*/ 	.word	0xffffffff


	//   ....[209]....
        /*0524*/ 	.word	0xffffffff


	//   ....[210]....
        /*0528*/ 	.word	0xffffffff


	//----- nvinfo : EIATTR_COOP_GROUP_INSTR_OFFSETS
	.align		4
.L_874:
        /*052c*/ 	.byte	0x04, 0x28
        /*052e*/ 	.short	(.L_876 - .L_875)


	//   ....[0]....
.L_875:
        /*0530*/ 	.word	0x00000080


	//   ....[1]....
        /*0534*/ 	.word	0x00000090


	//   ....[2]....
        /*0538*/ 	.word	0x000002b0


	//   ....[3]....
        /*053c*/ 	.word	0x00000410


	//   ....[4]....
        /*0540*/ 	.word	0x00000530


	//   ....[5]....
        /*0544*/ 	.word	0x00000690


	//   ....[6]....
        /*0548*/ 	.word	0x00002910


	//   ....[7]....
        /*054c*/ 	.word	0x0000a880


	//   ....[8]....
        /*0550*/ 	.word	0x0000c980


	//   ....[9]....
        /*0554*/ 	.word	0x0000db80


	//   ....[10]....
        /*0558*/ 	.word	0x0000ddc0


	//   ....[11]....
        /*055c*/ 	.word	0x0000e860


	//   ....[12]....
        /*0560*/ 	.word	0x0000ebc0


	//   ....[13]....
        /*0564*/ 	.word	0x0000ef40


	//   ....[14]....
        /*0568*/ 	.word	0x0000efa0


	//   ....[15]....
        /*056c*/ 	.word	0x00011c70


	//   ....[16]....
        /*0570*/ 	.word	0x00013610


	//   ....[17]....
        /*0574*/ 	.word	0x000147d0


	//   ....[18]....
        /*0578*/ 	.word	0x00014820


	//   ....[19]....
        /*057c*/ 	.word	0x00014870


	//   ....[20]....
        /*0580*/ 	.word	0x00014890


	//   ....[21]....
        /*0584*/ 	.word	0x00018f20


	//   ....[22]....
        /*0588*/ 	.word	0x0001a320


	//   ....[23]....
        /*058c*/ 	.word	0x0001b4e0


	//   ....[24]....
        /*0590*/ 	.word	0x0001b6f0


	//   ....[25]....
        /*0594*/ 	.word	0x0001c2d0


	//   ....[26]....
        /*0598*/ 	.word	0x0001c320


	//   ....[27]....
        /*059c*/ 	.word	0x0001c370


	//   ....[28]....
        /*05a0*/ 	.word	0x0001c390


	//   ....[29]....
        /*05a4*/ 	.word	0x00020aa0


	//   ....[30]....
        /*05a8*/ 	.word	0x00020c30


	//   ....[31]....
        /*05ac*/ 	.word	0x00020c50


	//   ....[32]....
        /*05b0*/ 	.word	0x00020c90


	//   ....[33]....
        /*05b4*/ 	.word	0x00020cb0


	//   ....[34]....
        /*05b8*/ 	.word	0x00023030


	//   ....[35]....
        /*05bc*/ 	.word	0x000234b0


	//   ....[36]....
        /*05c0*/ 	.word	0x000234c0


	//   ....[37]....
        /*05c4*/ 	.word	0x000234d0


	//   ....[38]....
        /*05c8*/ 	.word	0x000234e0


	//   ....[39]....
        /*05cc*/ 	.word	0x00024170


	//   ....[40]....
        /*05d0*/ 	.word	0x000241a0


	//   ....[41]....
        /*05d4*/ 	.word	0x000243e0


	//   ....[42]....
        /*05d8*/ 	.word	0x00024400


	//   ....[43]....
        /*05dc*/ 	.word	0x00024aa0


	//   ....[44]....
        /*05e0*/ 	.word	0x00024ab0


	//   ....[45]....
        /*05e4*/ 	.word	0x00025500


	//   ....[46]....
        /*05e8*/ 	.word	0x00025520


	//   ....[47]....
        /*05ec*/ 	.word	0x00026ac0


	//   ....[48]....
        /*05f0*/ 	.word	0x00026b00


	//   ....[49]....
        /*05f4*/ 	.word	0x00026d40


	//   ....[50]....
        /*05f8*/ 	.word	0x00026d60


	//   ....[51]....
        /*05fc*/ 	.word	0x00027010


	//   ....[52]....
        /*0600*/ 	.word	0x00027220


	//   ....[53]....
        /*0604*/ 	.word	0x00027250


	//   ....[54]....
        /*0608*/ 	.word	0x00027280


	//   ....[55]....
        /*060c*/ 	.word	0x000272b0


	//   ....[56]....
        /*0610*/ 	.word	0x000272e0


	//   ....[57]....
        /*0614*/ 	.word	0x00027310


	//   ....[58]....
        /*0618*/ 	.word	0x00027480


	//   ....[59]....
        /*061c*/ 	.word	0x000274b0


	//   ....[60]....
        /*0620*/ 	.word	0x000274e0


	//   ....[61]....
        /*0624*/ 	.word	0x00027510


	//   ....[62]....
        /*0628*/ 	.word	0x00027540


	//   ....[63]....
        /*062c*/ 	.word	0x00027570


	//   ....[64]....
        /*0630*/ 	.word	0x00027600


	//   ....[65]....
        /*0634*/ 	.word	0x00027630


	//   ....[66]....
        /*0638*/ 	.word	0x00027640


	//   ....[67]....
        /*063c*/ 	.word	0x00027680


	//   ....[68]....
        /*0640*/ 	.word	0x00029ab0


	//   ....[69]....
        /*0644*/ 	.word	0x00029ad0


	//   ....[70]....
        /*0648*/ 	.word	0x00029b60


	//   ....[71]....
        /*064c*/ 	.word	0x00029b80


	//   ....[72]....
        /*0650*/ 	.word	0x00029c00


	//   ....[73]....
        /*0654*/ 	.word	0x00029c20


	//   ....[74]....
        /*0658*/ 	.word	0x00029c30


	//   ....[75]....
        /*065c*/ 	.word	0x00029c40


	//   ....[76]....
        /*0660*/ 	.word	0x0002a3b0


	//   ....[77]....
        /*0664*/ 	.word	0x0002a3e0


	//   ....[78]....
        /*0668*/ 	.word	0x0002a4a0


	//   ....[79]....
        /*066c*/ 	.word	0x0002a4c0


	//   ....[80]....
        /*0670*/ 	.word	0x0002a560


	//   ....[81]....
        /*0674*/ 	.word	0x0002a580


	//   ....[82]....
        /*0678*/ 	.word	0x0002a590


	//   ....[83]....
        /*067c*/ 	.word	0x0002a610


	//   ....[84]....
        /*0680*/ 	.word	0x0002ae60


	//   ....[85]....
        /*0684*/ 	.word	0x0002ae80


	//   ....[86]....
        /*0688*/ 	.word	0x0002b020


	//   ....[87]....
        /*068c*/ 	.word	0x0002b050


	//   ....[88]....
        /*0690*/ 	.word	0x0002b160


	//   ....[89]....
        /*0694*/ 	.word	0x0002b170


	//   ....[90]....
        /*0698*/ 	.word	0x0002b1a0


	//   ....[91]....
        /*069c*/ 	.word	0x0002b1b0


	//   ....[92]....
        /*06a0*/ 	.word	0x0002b7b0


	//   ....[93]....
        /*06a4*/ 	.word	0x0002b810


	//   ....[94]....
        /*06a8*/ 	.word	0x0002b9d0


	//   ....[95]....
        /*06ac*/ 	.word	0x0002ba10


	//   ....[96]....
        /*06b0*/ 	.word	0x0002ba20


	//   ....[97]....
        /*06b4*/ 	.word	0x0002ba30


	//   ....[98]....
        /*06b8*/ 	.word	0x0002bb80


	//   ....[99]....
        /*06bc*/ 	.word	0x0002bcd0


	//   ....[100]....
        /*06c0*/ 	.word	0x0002c4c0


	//   ....[101]....
        /*06c4*/ 	.word	0x0002c4e0


	//   ....[102]....
        /*06c8*/ 	.word	0x0002c530


	//   ....[103]....
        /*06cc*/ 	.word	0x0002c540


	//   ....[104]....
        /*06d0*/ 	.word	0x0002c580


	//   ....[105]....
        /*06d4*/ 	.word	0x0002c590


	//   ....[106]....
        /*06d8*/ 	.word	0x0002c5a0


	//   ....[107]....
        /*06dc*/ 	.word	0x0002c5e0


	//   ....[108]....
        /*06e0*/ 	.word	0x0002c8d0


	//   ....[109]....
        /*06e4*/ 	.word	0x0002c910


	//   ....[110]....
        /*06e8*/ 	.word	0x0002c930


	//   ....[111]....
        /*06ec*/ 	.word	0x0002c950


	//   ....[112]....
        /*06f0*/ 	.word	0x0002c980


	//   ....[113]....
        /*06f4*/ 	.word	0x0002c9a0


	//   ....[114]....
        /*06f8*/ 	.word	0x0002caa0


	//   ....[115]....
        /*06fc*/ 	.word	0x0002cbf0


	//   ....[116]....
        /*0700*/ 	.word	0x0002d220


	//   ....[117]....
        /*0704*/ 	.word	0x0002d250


	//   ....[118]....
        /*0708*/ 	.word	0x0002d2b0


	//   ....[119]....
        /*070c*/ 	.word	0x0002d2e0


	//   ....[120]....
        /*0710*/ 	.word	0x0002d310


	//   ....[121]....
        /*0714*/ 	.word	0x0002d340


	//   ....[122]....
        /*0718*/ 	.word	0x0002d370


	//   ....[123]....
        /*071c*/ 	.word	0x0002d3a0


	//   ....[124]....
        /*0720*/ 	.word	0x0002d540


	//   ....[125]....
        /*0724*/ 	.word	0x0002d570


	//   ....[126]....
        /*0728*/ 	.word	0x0002d5a0


	//   ....[127]....
        /*072c*/ 	.word	0x0002d5d0


	//   ....[128]....
        /*0730*/ 	.word	0x0002d600


	//   ....[129]....
        /*0734*/ 	.word	0x0002d630


	//   ....[130]....
        /*0738*/ 	.word	0x0002d6f0


	//   ....[131]....
        /*073c*/ 	.word	0x0002d710


	//   ....[132]....
        /*0740*/ 	.word	0x0002d730


	//   ....[133]....
        /*0744*/ 	.word	0x0002d790


	//   ....[134]....
        /*0748*/ 	.word	0x0002e1b0


	//   ....[135]....
        /*074c*/ 	.word	0x0002e780


	//   ....[136]....
        /*0750*/ 	.word	0x0002e870


	//   ....[137]....
        /*0754*/ 	.word	0x0002e910


	//   ....[138]....
        /*0758*/ 	.word	0x0002e970


	//   ....[139]....
        /*075c*/ 	.word	0x0002ea60


	//   ....[140]....
        /*0760*/ 	.word	0x0002ead0


	//   ....[141]....
        /*0764*/ 	.word	0x0002ebc0


	//   ....[142]....
        /*0768*/ 	.word	0x0002ec30


	//   ....[143]....
        /*076c*/ 	.word	0x0002ecd0


	//   ....[144]....
        /*0770*/ 	.word	0x0002edd0


	//   ....[145]....
        /*0774*/ 	.word	0x0002ee60


	//   ....[146]....
        /*0778*/ 	.word	0x0002eec0


	//   ....[147]....
        /*077c*/ 	.word	0x0002efb0


	//   ....[148]....
        /*0780*/ 	.word	0x0002f030


	//   ....[149]....
        /*0784*/ 	.word	0x0002f130


	//   ....[150]....
        /*0788*/ 	.word	0x0002f1a0


	//   ....[151]....
        /*078c*/ 	.word	0x0002f280


	//   ....[152]....
        /*0790*/ 	.word	0x0002f590


	//   ....[153]....
        /*0794*/ 	.word	0x0002f650


	//   ....[154]....
        /*0798*/ 	.word	0x0002f8c0


	//   ....[155]....
        /*079c*/ 	.word	0x0002f910


	//   ....[156]....
        /*07a0*/ 	.word	0x0002fb20


	//   ....[157]....
        /*07a4*/ 	.word	0x0002fb70


	//   ....[158]....
        /*07a8*/ 	.word	0x0002fd20


	//   ....[159]....
        /*07ac*/ 	.word	0x0002fd70


	//   ....[160]....
        /*07b0*/ 	.word	0x0002feb0


	//   ....[161]....
        /*07b4*/ 	.word	0x0002ffb0


	//   ....[162]....
        /*07b8*/ 	.word	0x00030220


	//   ....[163]....
        /*07bc*/ 	.word	0x00030270


	//   ....[164]....
        /*07c0*/ 	.word	0x00030440


	//   ....[165]....
        /*07c4*/ 	.word	0x00030490


	//   ....[166]....
        /*07c8*/ 	.word	0x00030660


	//   ....[167]....
        /*07cc*/ 	.word	0x000306b0


	//   ....[168]....
        /*07d0*/ 	.word	0x000307a0


	//   ....[169]....
        /*07d4*/ 	.word	0x00030840


	//   ....[170]....
        /*07d8*/ 	.word	0x000308a0


	//   ....[171]....
        /*07dc*/ 	.word	0x00030950


	//   ....[172]....
        /*07e0*/ 	.word	0x000309b0


	//   ....[173]....
        /*07e4*/ 	.word	0x00030a60


	//   ....[174]....
        /*07e8*/ 	.word	0x00030ac0


	//   ....[175]....
        /*07ec*/ 	.word	0x00030b70


	//   ....[176]....
        /*07f0*/ 	.word	0x00030c60


	//   ....[177]....
        /*07f4*/ 	.word	0x00030d40


	//   ....[178]....
        /*07f8*/ 	.word	0x00030e50


	//   ....[179]....
        /*07fc*/ 	.word	0x00030f50


	//   ....[180]....
        /*0800*/ 	.word	0x00031080


	//   ....[181]....
        /*0804*/ 	.word	0x00031160


	//   ....[182]....
        /*0808*/ 	.word	0x00031260


	//   ....[183]....
        /*080c*/ 	.word	0x00031340


	//   ....[184]....
        /*0810*/ 	.word	0x000313d0


	//   ....[185]....
        /*0814*/ 	.word	0x00031470


	//   ....[186]....
        /*0818*/ 	.word	0x000315e0


	//   ....[187]....
        /*081c*/ 	.word	0x00031650


	//   ....[188]....
        /*0820*/ 	.word	0x000316c0


	//   ....[189]....
        /*0824*/ 	.word	0x00031730


	//   ....[190]....
        /*0828*/ 	.word	0x000317a0


	//   ....[191]....
        /*082c*/ 	.word	0x00031820


	//   ....[192]....
        /*0830*/ 	.word	0x000318a0


	//   ....[193]....
        /*0834*/ 	.word	0x00031930


	//   ....[194]....
        /*0838*/ 	.word	0x000319a0


	//   ....[195]....
        /*083c*/ 	.word	0x00031a10


	//   ....[196]....
        /*0840*/ 	.word	0x00031a80


	//   ....[197]....
        /*0844*/ 	.word	0x00031b00


	//   ....[198]....
        /*0848*/ 	.word	0x00031b70


	//   ....[199]....
        /*084c*/ 	.word	0x00031c00


	//   ....[200]....
        /*0850*/ 	.word	0x00031c60


	//   ....[201]....
        /*0854*/ 	.word	0x00031cf0


	//   ....[202]....
        /*0858*/ 	.word	0x00031e20


	//   ....[203]....
        /*085c*/ 	.word	0x00033e20


	//   ....[204]....
        /*0860*/ 	.word	0x000354d0


	//   ....[205]....
        /*0864*/ 	.word	0x00035780


	//   ....[206]....
        /*0868*/ 	.word	0x000364c0


	//   ....[207]....
        /*086c*/ 	.word	0x00036500


	//   ....[208]....
        /*0870*/ 	.word	0x00036570


	//   ....[209]....
        /*0874*/ 	.word	0x00036590


	//   ....[210]....
        /*0878*/ 	.word	0x000436b0


	//----- nvinfo : EIATTR_REG_RECONFIG
	.align		4
.L_876:
        /*087c*/ 	.byte	0x01, 0x54
	.zero		2


	//----- nvinfo : EIATTR_SYSCALL_OFFSETS
	.align		4
        /*0880*/ 	.byte	0x04, 0x46
        /*0882*/ 	.short	(.L_878 - .L_877)


	//   ....[0]....
.L_877:
        /*0884*/ 	.word	0x0000ae70


	//   ....[1]....
        /*0888*/ 	.word	0x00028ed0


	//   ....[2]....
        /*088c*/ 	.word	0x00029020


	//   ....[3]....
        /*0890*/ 	.word	0x00029110


	//   ....[4]....
        /*0894*/ 	.word	0x00029fd0


	//   ....[5]....
        /*0898*/ 	.word	0x0002a890


	//----- nvinfo : EIATTR_MBARRIER_INSTR_OFFSETS
	.align		4
.L_878:
        /*089c*/ 	.byte	0x04, 0x39
        /*089e*/ 	.short	(.L_880 - .L_879)


	//   ....[0]....
.L_879:
        /*08a0*/ 	.word	0x00000190
        /*08a4*/ 	.word	0x000000ff
        /*08a8*/ 	.word	0x00038800
        /*08ac*/ 	.short	0x0100
        /*08ae*/ 	.byte	0x08
	.zero		1


	//   ....[1]....
        /*08b0*/ 	.word	0x000001a0
        /*08b4*/ 	.word	0x000000ff
        /*08b8*/ 	.word	0x00038810
        /*08bc*/ 	.short	0x0100
        /*08be*/ 	.byte	0x08
	.zero		1


	//   ....[2]....
        /*08c0*/ 	.word	0x000001b0
        /*08c4*/ 	.word	0x000000ff
        /*08c8*/ 	.word	0x00038820
        /*08cc*/ 	.short	0x0100
        /*08ce*/ 	.byte	0x08
	.zero		1


	//   ....[3]....
        /*08d0*/ 	.word	0x00000260
        /*08d4*/ 	.word	0x000000ff
        /*08d8*/ 	.word	0x00038830
        /*08dc*/ 	.short	0x0100
        /*08de*/ 	.byte	0x06
	.zero		1


	//   ....[4]....
        /*08e0*/ 	.word	0x00000270
        /*08e4*/ 	.word	0x000000ff
        /*08e8*/ 	.word	0x00038840
        /*08ec*/ 	.short	0x0100
        /*08ee*/ 	.byte	0x06
	.zero		1


	//   ....[5]....
        /*08f0*/ 	.word	0x00000280
        /*08f4*/ 	.word	0x000000ff
        /*08f8*/ 	.word	0x00038838
        /*08fc*/ 	.short	0x0100
        /*08fe*/ 	.byte	0x06
	.zero		1


	//   ....[6]....
        /*0900*/ 	.word	0x00000290
        /*0904*/ 	.word	0x000000ff
        /*0908*/ 	.word	0x00038848
        /*090c*/ 	.short	0x0100
        /*090e*/ 	.byte	0x06
	.zero		1


	//   ....[7]....
        /*0910*/ 	.word	0x000003c0
        /*0914*/ 	.word	0x000000ff
        /*0918*/ 	.word	0x00038850
        /*091c*/ 	.short	0x0100
        /*091e*/ 	.byte	0x08
	.zero		1


	//   ....[8]....
        /*0920*/ 	.word	0x000003d0
        /*0924*/ 	.word	0x000000ff
        /*0928*/ 	.word	0x00038860
        /*092c*/ 	.short	0x0100
        /*092e*/ 	.byte	0x08
	.zero		1


	//   ....[9]....
        /*0930*/ 	.word	0x000003e0
        /*0934*/ 	.word	0x000000ff
        /*0938*/ 	.word	0x00038858
        /*093c*/ 	.short	0x0100
        /*093e*/ 	.byte	0x08
	.zero		1


	//   ....[10]....
        /*0940*/ 	.word	0x000003f0
        /*0944*/ 	.word	0x000000ff
        /*0948*/ 	.word	0x00038868
        /*094c*/ 	.short	0x0100
        /*094e*/ 	.byte	0x08
	.zero		1


	//   ....[11]....
        /*0950*/ 	.word	0x000004e0
        /*0954*/ 	.word	0x000000ff
        /*0958*/ 	.word	0x00038870
        /*095c*/ 	.short	0x0100
        /*095e*/ 	.byte	0x06
	.zero		1


	//   ....[12]....
        /*0960*/ 	.word	0x000004f0
        /*0964*/ 	.word	0x000000ff
        /*0968*/ 	.word	0x00038880
        /*096c*/ 	.short	0x0100
        /*096e*/ 	.byte	0x06
	.zero		1


	//   ....[13]....
        /*0970*/ 	.word	0x00000500
        /*0974*/ 	.word	0x000000ff
        /*0978*/ 	.word	0x00038878
        /*097c*/ 	.short	0x0100
        /*097e*/ 	.byte	0x06
	.zero		1


	//   ....[14]....
        /*0980*/ 	.word	0x00000510
        /*0984*/ 	.word	0x000000ff
        /*0988*/ 	.word	0x00038888
        /*098c*/ 	.short	0x0100
        /*098e*/ 	.byte	0x06
	.zero		1


	//   ....[15]....
        /*0990*/ 	.word	0x00000640
        /*0994*/ 	.word	0x000000ff
        /*0998*/ 	.word	0x00038890
        /*099c*/ 	.short	0x0100
        /*099e*/ 	.byte	0x08
	.zero		1


	//   ....[16]....
        /*09a0*/ 	.word	0x00000650
        /*09a4*/ 	.word	0x000000ff
        /*09a8*/ 	.word	0x000388a0
        /*09ac*/ 	.short	0x0100
        /*09ae*/ 	.byte	0x08
	.zero		1


	//   ....[17]....
        /*09b0*/ 	.word	0x00000660
        /*09b4*/ 	.word	0x000000ff
        /*09b8*/ 	.word	0x00038898
        /*09bc*/ 	.short	0x0100
        /*09be*/ 	.byte	0x08
	.zero		1


	//   ....[18]....
        /*09c0*/ 	.word	0x00000670
        /*09c4*/ 	.word	0x000000ff
        /*09c8*/ 	.word	0x000388a8
        /*09cc*/ 	.short	0x0100
        /*09ce*/ 	.byte	0x08
	.zero		1


	//   ....[19]....
        /*09d0*/ 	.word	0x000007b0
        /*09d4*/ 	.word	0x000000ff
        /*09d8*/ 	.word	0x000388b0
        /*09dc*/ 	.short	0x0100
        /*09de*/ 	.byte	0x08
	.zero		1


	//   ....[20]....
        /*09e0*/ 	.word	0x000007c0
        /*09e4*/ 	.word	0x000000ff
        /*09e8*/ 	.word	0x000388c0
        /*09ec*/ 	.short	0x0100
        /*09ee*/ 	.byte	0x08
	.zero		1


	//   ....[21]....
        /*09f0*/ 	.word	0x000007d0
        /*09f4*/ 	.word	0x000000ff
        /*09f8*/ 	.word	0x000388b8
        /*09fc*/ 	.short	0x0100
        /*09fe*/ 	.byte	0x08
	.zero		1


	//   ....[22]....
        /*0a00*/ 	.word	0x000007e0
        /*0a04*/ 	.word	0x000000ff
        /*0a08*/ 	.word	0x000388c8
        /*0a0c*/ 	.short	0x0100
        /*0a0e*/ 	.byte	0x08
	.zero		1


	//   ....[23]....
        /*0a10*/ 	.word	0x00004e60
        /*0a14*/ 	.word	0x00000003
        /*0a18*/ 	.word	0x00000000
        /*0a1c*/ 	.short	0x0101
        /*0a1e*/ 	.byte	0x3f
	.zero		1


	//   ....[24]....
        /*0a20*/ 	.word	0x00008c20
        /*0a24*/ 	.word	0x00000004
        /*0a28*/ 	.word	0x00000000
        /*0a2c*/ 	.short	0x0101
        /*0a2e*/ 	.byte	0x3f
	.zero		1


	//   ....[25]....
        /*0a30*/ 	.word	0x0000b380
        /*0a34*/ 	.word	0x000000ff
        /*0a38*/ 	.word	0x00038800
        /*0a3c*/ 	.short	0x010a
        /*0a3e*/ 	.byte	0x2c
	.zero		1


	//   ....[26]....
        /*0a40*/ 	.word	0x0000b840
        /*0a44*/ 	.word	0x0000000a
        /*0a48*/ 	.word	0x00000000
        /*0a4c*/ 	.short	0x010a
        /*0a4e*/ 	.byte	0x3f
	.zero		1


	//   ....[27]....
        /*0a50*/ 	.word	0x0000b8a0
        /*0a54*/ 	.word	0x0000000a
        /*0a58*/ 	.word	0x00000000
        /*0a5c*/ 	.short	0x010a
        /*0a5e*/ 	.byte	0x3f
	.zero		1


	//   ....[28]....
        /*0a60*/ 	.word	0x0000bc50
        /*0a64*/ 	.word	0x000000ff
        /*0a68*/ 	.word	0x00038810
        /*0a6c*/ 	.short	0x010a
        /*0a6e*/ 	.byte	0x2c
	.zero		1


	//   ....[29]....
        /*0a70*/ 	.word	0x0000bd50
        /*0a74*/ 	.word	0x0000000a
        /*0a78*/ 	.word	0x00000000
        /*0a7c*/ 	.short	0x010a
        /*0a7e*/ 	.byte	0x3f
	.zero		1


	//   ....[30]....
        /*0a80*/ 	.word	0x0000bdb0
        /*0a84*/ 	.word	0x0000000a
        /*0a88*/ 	.word	0x00000000
        /*0a8c*/ 	.short	0x010a
        /*0a8e*/ 	.byte	0x3f
	.zero		1


	//   ....[31]....
        /*0a90*/ 	.word	0x0000d940
        /*0a94*/ 	.word	0x00000003
        /*0a98*/ 	.word	0x00000000
        /*0a9c*/ 	.short	0x0101
        /*0a9e*/ 	.byte	0x3f
	.zero		1


	//   ....[32]....
        /*0aa0*/ 	.word	0x00011d80
        /*0aa4*/ 	.word	0x00000000
        /*0aa8*/ 	.word	0x00000000
        /*0aac*/ 	.short	0x0101
        /*0aae*/ 	.byte	0x3f
	.zero		1


	//   ....[33]....
        /*0ab0*/ 	.word	0x000124f0
        /*0ab4*/ 	.word	0x00000006
        /*0ab8*/ 	.word	0x00000000
        /*0abc*/ 	.short	0x010a
        /*0abe*/ 	.byte	0x3f
	.zero		1


	//   ....[34]....
        /*0ac0*/ 	.word	0x00012590
        /*0ac4*/ 	.word	0x00000008
        /*0ac8*/ 	.word	0x00000000
        /*0acc*/ 	.short	0x010a
        /*0ace*/ 	.byte	0x3f
	.zero		1


	//   ....[35]....
        /*0ad0*/ 	.word	0x000129b0
        /*0ad4*/ 	.word	0x00000004
        /*0ad8*/ 	.word	0x00000000
        /*0adc*/ 	.short	0x010a
        /*0ade*/ 	.byte	0x3f
	.zero		1


	//   ....[36]....
        /*0ae0*/ 	.word	0x00012a10
        /*0ae4*/ 	.word	0x00000004
        /*0ae8*/ 	.word	0x00000000
        /*0aec*/ 	.short	0x010a
        /*0aee*/ 	.byte	0x3f
	.zero		1


	//   ....[37]....
        /*0af0*/ 	.word	0x000145a0
        /*0af4*/ 	.word	0x0000000a
        /*0af8*/ 	.word	0x00000000
        /*0afc*/ 	.short	0x0101
        /*0afe*/ 	.byte	0x3f
	.zero		1


	//   ....[38]....
        /*0b00*/ 	.word	0x00019030
        /*0b04*/ 	.word	0x00000003
        /*0b08*/ 	.word	0x00000000
        /*0b0c*/ 	.short	0x0101
        /*0b0e*/ 	.byte	0x3f
	.zero		1


	//   ....[39]....
        /*0b10*/ 	.word	0x00019200
        /*0b14*/ 	.word	0x00000006
        /*0b18*/ 	.word	0x00000000
        /*0b1c*/ 	.short	0x010a
        /*0b1e*/ 	.byte	0x3f
	.zero		1


	//   ....[40]....
        /*0b20*/ 	.word	0x000192a0
        /*0b24*/ 	.word	0x00000008
        /*0b28*/ 	.word	0x00000000
        /*0b2c*/ 	.short	0x010a
        /*0b2e*/ 	.byte	0x3f
	.zero		1


	//   ....[41]....
        /*0b30*/ 	.word	0x000196c0
        /*0b34*/ 	.word	0x00000004
        /*0b38*/ 	.word	0x00000000
        /*0b3c*/ 	.short	0x010a
        /*0b3e*/ 	.byte	0x3f
	.zero		1


	//   ....[42]....
        /*0b40*/ 	.word	0x00019720
        /*0b44*/ 	.word	0x00000004
        /*0b48*/ 	.word	0x00000000
        /*0b4c*/ 	.short	0x010a
        /*0b4e*/ 	.byte	0x3f
	.zero		1


	//   ....[43]....
        /*0b50*/ 	.word	0x0001b2b0
        /*0b54*/ 	.word	0x0000000a
        /*0b58*/ 	.word	0x00000000
        /*0b5c*/ 	.short	0x0101
        /*0b5e*/ 	.byte	0x3f
	.zero		1


	//   ....[44]....
        /*0b60*/ 	.word	0x00020bb0
        /*0b64*/ 	.word	0x00000003
        /*0b68*/ 	.word	0x00000000
        /*0b6c*/ 	.short	0x0101
        /*0b6e*/ 	.byte	0x3f
	.zero		1


	//   ....[45]....
        /*0b70*/ 	.word	0x00024190
        /*0b74*/ 	.word	0x000000ff
        /*0b78*/ 	.word	0x00000000
        /*0b7c*/ 	.short	0x0101
        /*0b7e*/ 	.byte	0x04
	.zero		1


	//   ....[46]....
        /*0b80*/ 	.word	0x000248e0
        /*0b84*/ 	.word	0x000000ff
        /*0b88*/ 	.word	0x00000000
        /*0b8c*/ 	.short	0x0101
        /*0b8e*/ 	.byte	0x04
	.zero		1


	//   ....[47]....
        /*0b90*/ 	.word	0x00029880
        /*0b94*/ 	.word	0x00000016
        /*0b98*/ 	.word	0x00038840
        /*0b9c*/ 	.short	0x010a
        /*0b9e*/ 	.byte	0x3f
	.zero		1


	//   ....[48]....
        /*0ba0*/ 	.word	0x00029d40
        /*0ba4*/ 	.word	0x00000016
        /*0ba8*/ 	.word	0x00038830
        /*0bac*/ 	.short	0x0107
        /*0bae*/ 	.byte	0x3f
	.zero		1


	//   ....[49]....
        /*0bb0*/ 	.word	0x00029e10
        /*0bb4*/ 	.word	0x00000016
        /*0bb8*/ 	.word	0x00038830
        /*0bbc*/ 	.short	0x0101
        /*0bbe*/ 	.byte	0x3f
	.zero		1


	//   ....[50]....
        /*0bc0*/ 	.word	0x0002a6d0
        /*0bc4*/ 	.word	0x00000011
        /*0bc8*/ 	.word	0x00038800
        /*0bcc*/ 	.short	0x0107
        /*0bce*/ 	.byte	0x3f
	.zero		1


	//   ....[51]....
        /*0bd0*/ 	.word	0x0002a760
        /*0bd4*/ 	.word	0x00000011
        /*0bd8*/ 	.word	0x00038800
        /*0bdc*/ 	.short	0x0101
        /*0bde*/ 	.byte	0x3f
	.zero		1


	//   ....[52]....
        /*0be0*/ 	.word	0x0002b450
        /*0be4*/ 	.word	0x00000011
        /*0be8*/ 	.word	0x00038810
        /*0bec*/ 	.short	0x0107
        /*0bee*/ 	.byte	0x3f
	.zero		1


	//   ....[53]....
        /*0bf0*/ 	.word	0x0002b550
        /*0bf4*/ 	.word	0x00000011
        /*0bf8*/ 	.word	0x00038810
        /*0bfc*/ 	.short	0x0101
        /*0bfe*/ 	.byte	0x3f
	.zero		1


	//   ....[54]....
        /*0c00*/ 	.word	0x0002b570
        /*0c04*/ 	.word	0x00000011
        /*0c08*/ 	.word	0x00038820
        /*0c0c*/ 	.short	0x010a
        /*0c0e*/ 	.byte	0x3f
	.zero		1


	//   ....[55]....
        /*0c10*/ 	.word	0x0002b5f0
        /*0c14*/ 	.word	0x00000016
        /*0c18*/ 	.word	0x00038860
        /*0c1c*/ 	.short	0x010a
        /*0c1e*/ 	.byte	0x3f
	.zero		1


	//   ....[56]....
        /*0c20*/ 	.word	0x0002bef0
        /*0c24*/ 	.word	0x00000016
        /*0c28*/ 	.word	0x00038850
        /*0c2c*/ 	.short	0x0107
        /*0c2e*/ 	.byte	0x3f
	.zero		1


	//   ....[57]....
        /*0c30*/ 	.word	0x0002bfb0
        /*0c34*/ 	.word	0x00000016
        /*0c38*/ 	.word	0x00038850
        /*0c3c*/ 	.short	0x0101
        /*0c3e*/ 	.byte	0x3f
	.zero		1


	//   ....[58]....
        /*0c40*/ 	.word	0x0002c340
        /*0c44*/ 	.word	0x00000006
        /*0c48*/ 	.word	0x00038840
        /*0c4c*/ 	.short	0x010a
        /*0c4e*/ 	.byte	0x3f
	.zero		1


	//   ....[59]....
        /*0c50*/ 	.word	0x0002c660
        /*0c54*/ 	.word	0x00000006
        /*0c58*/ 	.word	0x00038830
        /*0c5c*/ 	.short	0x0107
        /*0c5e*/ 	.byte	0x3f
	.zero		1


	//   ....[60]....
        /*0c60*/ 	.word	0x0002c710
        /*0c64*/ 	.word	0x00000006
        /*0c68*/ 	.word	0x00038830
        /*0c6c*/ 	.short	0x0101
        /*0c6e*/ 	.byte	0x3f
	.zero		1


	//   ....[61]....
        /*0c70*/ 	.word	0x0002c740
        /*0c74*/ 	.word	0x00000006
        /*0c78*/ 	.word	0x00038860
        /*0c7c*/ 	.short	0x010a
        /*0c7e*/ 	.byte	0x3f
	.zero		1


	//   ....[62]....
        /*0c80*/ 	.word	0x0002cdf0
        /*0c84*/ 	.word	0x00000006
        /*0c88*/ 	.word	0x00038850
        /*0c8c*/ 	.short	0x0107
        /*0c8e*/ 	.byte	0x3f
	.zero		1


	//   ....[63]....
        /*0c90*/ 	.word	0x0002cea0
        /*0c94*/ 	.word	0x00000006
        /*0c98*/ 	.word	0x00038850
        /*0c9c*/ 	.short	0x0101
        /*0c9e*/ 	.byte	0x3f
	.zero		1


	//   ....[64]....
        /*0ca0*/ 	.word	0x0002e130
        /*0ca4*/ 	.word	0x00000005
        /*0ca8*/ 	.word	0x00038820
        /*0cac*/ 	.short	0x010a
        /*0cae*/ 	.byte	0x3f
	.zero		1


	//   ....[65]....
        /*0cb0*/ 	.word	0x0002e2d0
        /*0cb4*/ 	.word	0x00000003
        /*0cb8*/ 	.word	0x00038840
        /*0cbc*/ 	.short	0x010a
        /*0cbe*/ 	.byte	0x3f
	.zero		1


	//   ....[66]....
        /*0cc0*/ 	.word	0x0002e370
        /*0cc4*/ 	.word	0x00000005
        /*0cc8*/ 	.word	0x00038840
        /*0ccc*/ 	.short	0x010a
        /*0cce*/ 	.byte	0x3f
	.zero		1


	//   ....[67]....
        /*0cd0*/ 	.word	0x0002e3b0
        /*0cd4*/ 	.word	0x00000003
        /*0cd8*/ 	.word	0x00038860
        /*0cdc*/ 	.short	0x010a
        /*0cde*/ 	.byte	0x3f
	.zero		1


	//   ....[68]....
        /*0ce0*/ 	.word	0x0002e3f0
        /*0ce4*/ 	.word	0x00000005
        /*0ce8*/ 	.word	0x00038860
        /*0cec*/ 	.short	0x010a
        /*0cee*/ 	.byte	0x3f
	.zero		1


	//   ....[69]....
        /*0cf0*/ 	.word	0x0002e460
        /*0cf4*/ 	.word	0x00000003
        /*0cf8*/ 	.word	0x00038800
        /*0cfc*/ 	.short	0x010a
        /*0cfe*/ 	.byte	0x3f
	.zero		1


	//   ....[70]....
        /*0d00*/ 	.word	0x0002e4b0
        /*0d04*/ 	.word	0x0000000a
        /*0d08*/ 	.word	0x00000000
        /*0d0c*/ 	.short	0x010a
        /*0d0e*/ 	.byte	0x3f
	.zero		1


	//   ....[71]....
        /*0d10*/ 	.word	0x0002e510
        /*0d14*/ 	.word	0x00000008
        /*0d18*/ 	.word	0x00038810
        /*0d1c*/ 	.short	0x010a
        /*0d1e*/ 	.byte	0x3f
	.zero		1


	//   ....[72]....
        /*0d20*/ 	.word	0x0002e560
        /*0d24*/ 	.word	0x0000000a
        /*0d28*/ 	.word	0x00000000
        /*0d2c*/ 	.short	0x010a
        /*0d2e*/ 	.byte	0x3f
	.zero		1


	//   ....[73]....
        /*0d30*/ 	.word	0x0002e5b0
        /*0d34*/ 	.word	0x00000008
        /*0d38*/ 	.word	0x00000000
        /*0d3c*/ 	.short	0x010a
        /*0d3e*/ 	.byte	0x3f
	.zero		1


	//   ....[74]....
        /*0d40*/ 	.word	0x0002e600
        /*0d44*/ 	.word	0x00000004
        /*0d48*/ 	.word	0x00000000
        /*0d4c*/ 	.short	0x010a
        /*0d4e*/ 	.byte	0x3f
	.zero		1


	//   ....[75]....
        /*0d50*/ 	.word	0x0002e650
        /*0d54*/ 	.word	0x00000008
        /*0d58*/ 	.word	0x00000000
        /*0d5c*/ 	.short	0x010a
        /*0d5e*/ 	.byte	0x3f
	.zero		1


	//   ....[76]....
        /*0d60*/ 	.word	0x0002e6a0
        /*0d64*/ 	.word	0x00000004
        /*0d68*/ 	.word	0x00000000
        /*0d6c*/ 	.short	0x010a
        /*0d6e*/ 	.byte	0x3f
	.zero		1


	//   ....[77]....
        /*0d70*/ 	.word	0x0002e7c0
        /*0d74*/ 	.word	0x00000016
        /*0d78*/ 	.word	0x00038840
        /*0d7c*/ 	.short	0x010a
        /*0d7e*/ 	.byte	0x3f
	.zero		1


	//   ....[78]....
        /*0d80*/ 	.word	0x0002fdb0
        /*0d84*/ 	.word	0x00000011
        /*0d88*/ 	.word	0x00038820
        /*0d8c*/ 	.short	0x010a
        /*0d8e*/ 	.byte	0x3f
	.zero		1


	//   ....[79]....
        /*0d90*/ 	.word	0x0002fe00
        /*0d94*/ 	.word	0x00000016
        /*0d98*/ 	.word	0x00038860
        /*0d9c*/ 	.short	0x010a
        /*0d9e*/ 	.byte	0x3f
	.zero		1


	//   ....[80]....
        /*0da0*/ 	.word	0x000306f0
        /*0da4*/ 	.word	0x00000006
        /*0da8*/ 	.word	0x00038840
        /*0dac*/ 	.short	0x010a
        /*0dae*/ 	.byte	0x3f
	.zero		1


	//   ....[81]....
        /*0db0*/ 	.word	0x00030bb0
        /*0db4*/ 	.word	0x00000006
        /*0db8*/ 	.word	0x00038860
        /*0dbc*/ 	.short	0x010a
        /*0dbe*/ 	.byte	0x3f
	.zero		1


	//   ....[82]....
        /*0dc0*/ 	.word	0x00031d40
        /*0dc4*/ 	.word	0x00000005
        /*0dc8*/ 	.word	0x00038820
        /*0dcc*/ 	.short	0x010a
        /*0dce*/ 	.byte	0x3f
	.zero		1


	//   ....[83]....
        /*0dd0*/ 	.word	0x00031ee0
        /*0dd4*/ 	.word	0x00000003
        /*0dd8*/ 	.word	0x00038840
        /*0ddc*/ 	.short	0x010a
        /*0dde*/ 	.byte	0x3f
	.zero		1


	//   ....[84]....
        /*0de0*/ 	.word	0x00031f30
        /*0de4*/ 	.word	0x00000005
        /*0de8*/ 	.word	0x00038840
        /*0dec*/ 	.short	0x010a
        /*0dee*/ 	.byte	0x3f
	.zero		1


	//   ....[85]....
        /*0df0*/ 	.word	0x00031f80
        /*0df4*/ 	.word	0x00000003
        /*0df8*/ 	.word	0x00038860
        /*0dfc*/ 	.short	0x010a
        /*0dfe*/ 	.byte	0x3f
	.zero		1


	//   ....[86]....
        /*0e00*/ 	.word	0x00032340
        /*0e04*/ 	.word	0x0000001a
        /*0e08*/ 	.word	0x00000000
        /*0e0c*/ 	.short	0x010a
        /*0e0e*/ 	.byte	0x3f
	.zero		1


	//   ....[87]....
        /*0e10*/ 	.word	0x00032480
        /*0e14*/ 	.word	0x00000009
        /*0e18*/ 	.word	0x00000000
        /*0e1c*/ 	.short	0x010a
        /*0e1e*/ 	.byte	0x3f
	.zero		1


	//   ....[88]....
        /*0e20*/ 	.word	0x00032ae0
        /*0e24*/ 	.word	0x0000003a
        /*0e28*/ 	.word	0x00000000
        /*0e2c*/ 	.short	0x010a
        /*0e2e*/ 	.byte	0x3f
	.zero		1


	//   ....[89]....
        /*0e30*/ 	.word	0x00032c20
        /*0e34*/ 	.word	0x00000038
        /*0e38*/ 	.word	0x00000000
        /*0e3c*/ 	.short	0x010a
        /*0e3e*/ 	.byte	0x3f
	.zero		1


	//   ....[90]....
        /*0e40*/ 	.word	0x000350f0
        /*0e44*/ 	.word	0x00000009
        /*0e48*/ 	.word	0x00000000
        /*0e4c*/ 	.short	0x0101
        /*0e4e*/ 	.byte	0x3f
	.zero		1


	//   ....[91]....
        /*0e50*/ 	.word	0x00043850
        /*0e54*/ 	.word	0x00000005
        /*0e58*/ 	.word	0x00000000
        /*0e5c*/ 	.short	0x0101
        /*0e5e*/ 	.byte	0x3f
	.zero		1


	//   ....[92]....
        /*0e60*/ 	.word	0x00043880
        /*0e64*/ 	.word	0x00000009
        /*0e68*/ 	.word	0x00000000
        /*0e6c*/ 	.short	0x010a
        /*0e6e*/ 	.byte	0x3f
	.zero		1


	//   ....[93]....
        /*0e70*/ 	.word	0x000438d0
        /*0e74*/ 	.word	0x00000038
        /*0e78*/ 	.word	0x00000000
        /*0e7c*/ 	.short	0x010a
        /*0e7e*/ 	.byte	0x3f
	.zero		1


	//----- nvinfo : EIATTR_NUM_MBARRIERS
	.align		4
.L_880:
        /*0e80*/ 	.byte	0x03, 0x38
        /*0e82*/ 	.short	0x0017


	//----- nvinfo : EIATTR_EXIT_INSTR_OFFSETS
	.align		4
        /*0e84*/ 	.byte	0x04, 0x1c
        /*0e86*/ 	.short	(.L_882 - .L_881)


	//   ....[0]....
.L_881:
        /*0e88*/ 	.word	0x00000a30


	//   ....[1]....
        /*0e8c*/ 	.word	0x00026fc0


	//   ....[2]....
        /*0e90*/ 	.word	0x0002e440


	//----- nvinfo : EIATTR_MAX_THREADS
	.align		4
.L_882:
        /*0e94*/ 	.byte	0x04, 0x05
        /*0e96*/ 	.short	(.L_884 - .L_883)
.L_883:
        /*0e98*/ 	.word	0x00000180
        /*0e9c*/ 	.word	0x00000001
        /*0ea0*/ 	.word	0x00000001


	//----- nvinfo : EIATTR_CRS_STACK_SIZE
	.align		4
.L_884:
        /*0ea4*/ 	.byte	0x04, 0x1e
        /*0ea6*/ 	.short	(.L_886 - .L_885)
.L_885:
        /*0ea8*/ 	.word	0x00000000


	//----- nvinfo : EIATTR_CBANK_PARAM_SIZE
	.align		4
.L_886:
        /*0eac*/ 	.byte	0x03, 0x19
        /*0eae*/ 	.short	0x0bf0


	//----- nvinfo : EIATTR_PARAM_CBANK
	.align		4
        /*0eb0*/ 	.byte	0x04, 0x0a
        /*0eb2*/ 	.short	(.L_888 - .L_887)
	.align		4
.L_887:
        /*0eb4*/ 	.word	index@(.nv.constant0._ZN7cutlass13device_kernelIN5flash11enable_sm90INS1_16FlashAttnFwdSm90INS1_25CollectiveMainloopFwdSm90ILi2EN4cute5tupleIJNS5_1CILi1EEES8_S8_EEENS6_IJNS7_ILi64EEESA_SA_EEELi512ENS_6half_tEfNS_4arch4Sm90ELb0ELb1ELb0ELb1ELb1ELb0ELb1ELb0ELb0ELb1ELb1ELb0EEENS1_21CollectiveEpilogueFwdINS6_IJSA_NS7_ILi512EEESA_EEES9_SC_SE_Li256ELb1ELb1ELb1ELb0EEENS1_36VarlenDynamicPersistentTileSchedulerILi64ELi64ELi256ELi128ELb1ELb1ELb1ELb1ELb0ELb1EEEEEEEEEvNT_6ParamsE)
        /*0eb8*/ 	.short	0x0210
        /*0eba*/ 	.short	0x0bf0


	//----- nvinfo : EIATTR_SW_WAR
	.align		4
.L_888:
        /*0ebc*/ 	.byte	0x04, 0x36
        /*0ebe*/ 	.short	(.L_890 - .L_889)
.L_889:
        /*0ec0*/ 	.word	0x00000008
.L_890:


//--------------------- .nv.info._ZN7cutlass13device_kernelIN5flash11enable_sm90INS1_16FlashAttnFwdSm90INS1_25CollectiveMainloopFwdSm90ILi2EN4cute5tupleIJNS5_1CILi1EEES8_S8_EEENS6_IJNS7_ILi64EEESA_SA_EEELi512ENS_6half_tEfNS_4arch4Sm90ELb0ELb1ELb0ELb1ELb1ELb1ELb1ELb0ELb0ELb1ELb1ELb0EEENS1_21CollectiveEpilogueFwdINS6_IJSA_NS7_ILi512EEESA_EEES9_SC_SE_Li256ELb1ELb1ELb1ELb0EEENS1_36VarlenDynamicPersistentTileSchedulerILi64ELi64ELi256ELi128ELb1ELb1ELb1ELb1ELb0ELb1EEEEEEEEEvNT_6ParamsE --------------------------
	.section	.nv.info._ZN7cutlass13device_kernelIN5flash11enable_sm90INS1_16FlashAttnFwdSm90INS1_25CollectiveMainloopFwdSm90ILi2EN4cute5tupleIJNS5_1CILi1EEES8_S8_EEENS6_IJNS7_ILi64EEESA_SA_EEELi512ENS_6half_tEfNS_4arch4Sm90ELb0ELb1ELb0ELb1ELb1ELb1ELb1ELb0ELb0ELb1ELb1ELb0EEENS1_21CollectiveEpilogueFwdINS6_IJSA_NS7_ILi512EEESA_EEES9_SC_SE_Li256ELb1ELb1ELb1ELb0EEENS1_36VarlenDynamicPersistentTileSchedulerILi64ELi64ELi256ELi128ELb1ELb1ELb1ELb1ELb0ELb1EEEEEEEEEvNT_6ParamsE,"",@"SHT_CUDA_INFO"
	.sectionflags	@""
	.align	4


	//----- nvinfo : EIATTR_CUDA_API_VERSION
	.align		4
        /*0000*/ 	.byte	0x04, 0x37
        /*0002*/ 	.short	(.L_892 - .L_891)
.L_891:
        /*0004*/ 	.word	0x00000082


	//----- nvinfo : EIATTR_KPARAM_INFO
	.align		4
.L_892:
        /*0008*/ 	.byte	0x04, 0x17
        /*000a*/ 	.short	(.L_894 - .L_893)
.L_893:
        /*000c*/ 	.word	0x00000000
        /*0010*/ 	.short	0x0000
        /*0012*/ 	.short	0x0070
        /*0014*/ 	.byte	0x00, 0xf0, 0x01, 0x2e


	//----- nvinfo : EIATTR_SPARSE_MMA_MASK
	.align		4
.L_894:
        /*0018*/ 	.byte	0x03, 0x50
        /*001a*/ 	.short	0x0000


	//----- nvinfo : EIATTR_MAXREG_COUNT
	.align		4
        /*001c*/ 	.byte	0x03, 0x1b
        /*001e*/ 	.short	0x00a8


	//----- nvinfo : EIATTR_NUM_BARRIERS
	.align		4
        /*0020*/ 	.byte	0x02, 0x4c
        /*0022*/ 	.byte	0x10
	.zero		1


	//----- nvinfo : EIATTR_EXTERNS
	.align		4
        /*0024*/ 	.byte	0x04, 0x0f
        /*0026*/ 	.short	(.L_896 - .L_895)


	//   ....[0]....
	.align		4
.L_895:
        /*0028*/ 	.word	index@(__assertfail)


	//----- nvinfo : EIATTR_ANNOTATIONS
	.align		4
.L_896:
        /*002c*/ 	.byte	0x04, 0x55
        /*002e*/ 	.short	(.L_898 - .L_897)


	//   ....[0]....
.L_897:
        /* <DEDUP_REMOVED lines=36> */


	//----- nvinfo : EIATTR_MERCURY_ISA_VERSION
	.align		4
.L_898:
        /*0260*/ 	.byte	0x03, 0x5f
        /*0262*/ 	.short	0x0101


	//----- nvinfo : EIATTR_UNUSED_LOAD_BYTE_OFFSET
	.align		4
        /*0264*/ 	.byte	0x04, 0x44
        /*0266*/ 	.short	(.L_900 - .L_899)


	//   ....[0]....
.L_899:
        /*0268*/ 	.word	0x00000b00
        /*026c*/ 	.word	0x0000fff0


	//   ....[1]....
        /*0270*/ 	.word	0x00029cd0
        /*0274*/ 	.word	0x0000fff0


	//----- nvinfo : EIATTR_INT_WARP_WIDE_INSTR_OFFSETS
	.align		4
.L_900:
        /*0278*/ 	.byte	0x04, 0x31
        /*027a*/ 	.short	(.L_902 - .L_901)


	//   ....[0]....
.L_901:
        /*027c*/ 	.word	0x00000180


	//   ....[1]....
        /*0280*/ 	.word	0x000001c0


	//   ....[2]....
        /*0284*/ 	.word	0x00000230


	//   ....[3]....
        /*0288*/ 	.word	0x000002a0


	//   ....[4]....
        /*028c*/ 	.word	0x00032c50


	//   ....[5]....
        /*0290*/ 	.word	0x00032ce0


	//   ....[6]....
        /*0294*/ 	.word	0x000370b0


	//   ....[7]....
        /*0298*/ 	.word	0x00037140


	//----- nvinfo : EIATTR_COOP_GROUP_MASK_REGIDS
	.align		4
.L_902:
        /*029c*/ 	.byte	0x04, 0x29
        /*029e*/ 	.short	(.L_904 - .L_903)


	//   ....[0]....
.L_903:
        /*02a0*/ 	.word	0xffffffff


	//   ....[1]....
        /*02a4*/ 	.word	0xffffffff


	//   ....[2]....
        /*02a8*/ 	.word	0xffffffff


	//   ....[3]....
        /*02ac*/ 	.word	0xffffffff


	//   ....[4]....
        /*02b0*/ 	.word	0xffffffff


	//   ....[5]....
        /*02b4*/ 	.word	0xffffffff


	//   ....[6]....
        /*02b8*/ 	.word	0xffffffff


	//   ....[7]....
        /*02bc*/ 	.word	0xffffffff


	//   ....[8]....
        /*02c0*/ 	.word	0xffffffff


	//   ....[9]....
        /*02c4*/ 	.word	0xffffffff


	//   ....[10]....
        /*02c8*/ 	.word	0xffffffff


	//   ....[11]....
        /*02cc*/ 	.word	0xffffffff


	//   ....[12]....
        /*02d0*/ 	.word	0xffffffff


	//   ....[13]....
        /*02d4*/ 	.word	0xffffffff


	//   ....[14]....
        /*02d8*/ 	.word	0xffffffff


	//   ....[15]....
        /*02dc*/ 	.word	0xffffffff


	//   ....[16]....
        /*02e0*/ 	.word	0xffffffff


	//   ....[17]....
        /*02e4*/ 	.word	0xffffffff


	//   ....[18]....
        /*02e8*/ 	.word	0xffffffff


	//   ....[19]....
        /*02ec*/ 	.word	0xffffffff


	//   ....[20]....
        /*02f0*/ 	.word	0xffffffff


	//   ....[21]....
        /*02f4*/ 	.word	0xffffffff


	//   ....[22]....
        /*02f8*/ 	.word	0xffffffff


	//   ....[23]....
        /*02fc*/ 	.word	0xffffffff


	//   ....[24]....
        /*0300*/ 	.word	0xffffffff


	//   ....[25]....
        /*0304*/ 	.word	0xffffffff


	//   ....[26]....
        /*0308*/ 	.word	0xffffffff


	//   ....[27]....
        /*030c*/ 	.word	0xffffffff


	//   ....[28]....
        /*0310*/ 	.word	0xffffffff


	//   ....[29]....
        /*0314*/ 	.word	0xffffffff


	//   ....[30]....
        /*0318*/ 	.word	0xffffffff


	//   ....[31]....
        /*031c*/ 	.word	0xffffffff


	//   ....[32]....
        /*0320*/ 	.word	0xffffffff


	//   ....[33]....
        /*0324*/ 	.word	0xffffffff


	//   ....[34]....
        /*0328*/ 	.word	0xffffffff


	//   ....[35]....
        /*032c*/ 	.word	0xffffffff


	//   ....[36]....
        /*0330*/ 	.word	0xffffffff


	//   ....[37]....
        /*0334*/ 	.word	0xffffffff


	//   ....[38]....
        /*0338*/ 	.word	0xffffffff


	//   ....[39]....
        /*033c*/ 	.word	0xffffffff


	//   ....[40]....
        /*0340*/ 	.word	0xffffffff


	//   ....[41]....
        /*0344*/ 	.word	0xffffffff


	//   ....[42]....
        /*0348*/ 	.word	0xffffffff


	//   ....[43]....
        /*034c*/ 	.word	0xffffffff


	//   ....[44]....
        /*0350*/ 	.word	0xffffffff


	//   ....[45]....
        /*0354*/ 	.word	0xffffffff


	//   ....[46]....
        /*0358*/ 	.word	0xffffffff


	//   ....[47]....
        /*035c*/ 	.word	0xffffffff


	//   ....[48]....
        /*0360*/ 	.word	0xffffffff


	//   ....[49]....
        /*0364*/ 	.word	0xffffffff


	//   ....[50]....
        /*0368*/ 	.word	0xffffffff


	//   ....[51]....
        /*036c*/ 	.word	0xffffffff


	//   ....[52]....
        /*0370*/ 	.word	0xffffffff


	//   ....[53]....
        /*0374*/ 	.word	0xffffffff


	//   ....[54]....
        /*0378*/ 	.word	0xffffffff


	//   ....[55]....
        /*037c*/ 	.word	0xffffffff


	//   ....[56]....
        /*0380*/ 	.word	0xffffffff


	//   ....[57]....
        /*0384*/ 	.word	0xffffffff


	//   ....[58]....
        /*0388*/ 	.word	0xffffffff


	//   ....[59]....
        /*038c*/ 	.word	0xffffffff


	//   ....[60]....
        /*0390*/ 	.word	0xffffffff


	//   ....[61]....
        /*0394*/ 	.word	0xffffffff


	//   ....[62]....
        /*0398*/ 	.word	0xffffffff


	//   ....[63]....
        /*039c*/ 	.word	0xffffffff


	//   ....[64]....
        /*03a0*/ 	.word	0xffffffff


	//   ....[65]....
        /*03a4*/ 	.word	0xffffffff


	//   ....[66]....
        /*03a8*/ 	.word	0xffffffff


	//   ....[67]....
        /*03ac*/ 	.word	0xffffffff


	//   ....[68]....
        /*03b0*/ 	.word	0xffffffff


	//   ....[69]....
        /*03b4*/ 	.word	0xffffffff


	//   ....[70]....
        /*03b8*/ 	.word	0xffffffff


	//   ....[71]....
        /*03bc*/ 	.word	0xffffffff


	//   ....[72]....
        /*03c0*/ 	.word	0xffffffff


	//   ....[73]....
        /*03c4*/ 	.word	0xffffffff


	//   ....[74]....
        /*03c8*/ 	.word	0xffffffff


	//   ....[75]....
        /*03cc*/ 	.word	0xffffffff


	//   ....[76]....
        /*03d0*/ 	.word	0xffffffff


	//   ....[77]....
        /*03d4*/ 	.word	0xffffffff


	//   ....[78]....
        /*03d8*/ 	.word	0xffffffff


	//   ....[79]....
        /*03dc*/ 	.word	0xffffffff


	//   ....[80]....
        /*03e0*/ 	.word	0xffffffff


	//   ....[81]....
        /*03e4*/ 	.word	0xffffffff


	//   ....[82]....
        /*03e8*/ 	.word	0xffffffff


	//   ....[83]....
        /*03ec*/ 	.word	0xffffffff


	//   ....[84]....
        /*03f0*/ 	.word	0xffffffff


	//   ....[85]....
        /*03f4*/ 	.word	0xffffffff


	//   ....[86]....
        /*03f8*/ 	.word	0xffffffff


	//   ....[87]....
        /*03fc*/ 	.word	0xffffffff


	//   ....[88]....
        /*0400*/ 	.word	0xffffffff


	//   ....[89]....
        /*0404*/ 	.word	0xffffffff


	//   ....[90]....
        /*0408*/ 	.word	0xffffffff


	//   ....[91]....
        /*040c*/ 	.word	0xffffffff


	//   ....[92]....
        /*0410*/ 	.word	0xffffffff


	//   ....[93]....
        /*0414*/ 	.word	0xffffffff


	//   ....[94]....
        /*0418*/ 	.word	0xffffffff


	//   ....[95]....
        /*041c*/ 	.word	0xffffffff


	//   ....[96]....
        /*0420*/ 	.word	0xffffffff


	//   ....[97]....
        /*0424*/ 	.word	0xffffffff


	//   ....[98]....
        /*0428*/ 	.word	0xffffffff


	//   ....[99]....
        /*042c*/ 	.word	0xffffffff


	//   ....[100]....
        /*0430*/ 	.word	0xffffffff


	//   ....[101]....
        /*0434*/ 	.word	0xffffffff


	//   ....[102]....
        /*0438*/ 	.word	0xffffffff


	//   ....[103]....
        /*043c*/ 	.word	0xffffffff


	//   ....[104]....
        /*0440*/ 	.word	0xffffffff


	//   ....[105]....
        /*0444*/ 	.word	0xffffffff


	//   ....[106]....
        /*0448*/ 	.word	0xffffffff


	//   ....[107]....
        /*044c*/ 	.word	0xffffffff


	//   ....[108]....
        /*0450*/ 	.word	0xffffffff


	//   ....[109]....
        /*0454*/ 	.word	0xffffffff


	//   ....[110]....
        /*0458*/ 	.word	0xffffffff


	//   ....[111]....
        /*045c*/ 	.word	0xffffffff


	//   ....[112]....
        /*0460*/ 	.word	0xffffffff


	//   ....[113]....
        /*0464*/ 	.word	0xffffffff


	//   ....[114]....
        /*0468*/ 	.word	0xffffffff


	//   ....[115]....
        /*046c*/ 	.word	0xffffffff


	//   ....[116]....
        /*0470*/ 	.word	0xffffffff


	//   ....[117]....
        /*0474*/ 	.word	0xffffffff


	//   ....[118]....
        /*0478*/ 	.word	0xffffffff


	//   ....[119]....
        /*047c*/ 	.word	0xffffffff


	//   ....[120]....
        /*0480*/ 	.word	0xffffffff


	//   ....[121]....
        /*0484*/ 	.word	0xffffffff


	//   ....[122]....
        /*0488*/ 	.word	0xffffffff


	//   ....[123]....
        /*048c*/ 	.word	0xffffffff


	//   ....[124]....
        /*0490*/ 	.word	0xffffffff


	//   ....[125]....
        /*0494*/ 	.word	0xffffffff


	//   ....[126]....
        /*0498*/ 	.word	0xffffffff


	//   ....[127]....
        /*049c*/ 	.word	0xffffffff


	//   ....[128]....
        /*04a0*/ 	.word	0xffffffff


	//   ....[129]....
        /*04a4*/ 	.word	0xffffffff


	//   ....[130]....
        /*04a8*/ 	.word	0xffffffff


	//   ....[131]....
        /*04ac*/ 	.word	0xffffffff


	//   ....[132]....
        /*04b0*/ 	.word	0xffffffff


	//   ....[133]....
        /*04b4*/ 	.word	0xffffffff


	//   ....[134]....
        /*04b8*/ 	.word	0xffffffff


	//   ....[135]....
        /*04bc*/ 	.word	0xffffffff


	//   ....[136]....
        /*04c0*/ 	.word	0xffffffff


	//   ....[137]....
        /*04c4*/ 	.word	0xffffffff


	//   ....[138]....
        /*04c8*/ 	.word	0xffffffff


	//   ....[139]....
        /*04cc*/ 	.word	0xffffffff


	//   ....[140]....
        /*04d0*/ 	.word	0xffffffff


	//   ....[141]....
        /*04d4*/ 	.word	0xffffffff


	//   ....[142]....
        /*04d8*/ 	.word	0xffffffff


	//   ....[143]....
        /*04dc*/ 	.word	0xffffffff


	//   ....[144]....
        /*04e0*/ 	.word	0xffffffff


	//   ....[145]....
        /*04e4*/ 	.word	0xffffffff


	//   ....[146]....
        /*04e8*/ 	.word	0xffffffff


	//   ....[147]....
        /*04ec*/ 	.word	0xffffffff


	//   ....[148]....
        /*04f0*/ 	.word	0xffffffff


	//   ....[149]....
        /*04f4*/ 	.word	0xffffffff


	//   ....[150]....
        /*04f8*/ 	.word	0xffffffff


	//   ....[151]....
        /*04fc*/ 	.word	0xffffffff


	//   ....[152]....
        /*0500*/ 	.word	0xffffffff


	//   ....[153]....
        /*0504*/ 	.word	0xffffffff


	//   ....[154]....
        /*0508*/ 	.word	0xffffffff


	//   ....[155]....
        /*050c*/ 	.word	0xffffffff


	//   ....[156]....
        /*0510*/ 	.word	0xffffffff


	//   ....[157]....
        /*0514*/ 	.word	0xffffffff


	//   ....[158]....
        /*0518*/ 	.word	0xffffffff


	//   ....[159]....
        /*051c*/ 	.word	0xffffffff


	//   ....[160]....
        /*0520*/ 	.word	0xffffffff


	//   ....[161]....
        /*0524*/ 	.word	0x0500000f


	//   ....[162]....
        /*0528*/ 	.word	0x0500000f


	//   ....[163]....
        /*052c*/ 	.word	0x0500000f


	//   ....[164]....
        /*0530*/ 	.word	0x0500000f


	//   ....[165]....
        /*0534*/ 	.word	0x0500000f


	//   ....[166]....
        /*0538*/ 	.word	0x0500000f


	//   ....[167]....
        /*053c*/ 	.word	0x0500000f


	//   ....[168]....
        /*0540*/ 	.word	0x0500000f


	//   ....[169]....
        /*0544*/ 	.word	0x0500000f


	//   ....[170]....
        /*0548*/ 	.word	0x0500000f


	//   ....[171]....
        /*054c*/ 	.word	0x0500000f


	//   ....[172]....
        /*0550*/ 	.word	0x0500000f


	//   ....[173]....
        /*0554*/ 	.word	0x0500000f


	//   ....[174]....
        /*0558*/ 	.word	0x0500000f


	//   ....[175]....
        /*055c*/ 	.word	0x0500000f


	//   ....[176]....
        /*0560*/ 	.word	0x0500000f


	//   ....[177]....
        /*0564*/ 	.word	0x0500000f


	//   ....[178]....
        /*0568*/ 	.word	0x0500000f


	//   ....[179]....
        /*056c*/ 	.word	0x0500000f


	//   ....[180]....
        /*0570*/ 	.word	0x0500000f


	//   ....[181]....
        /*0574*/ 	.word	0x0500000f


	//   ....[182]....
        /*0578*/ 	.word	0x0500000f


	//   ....[183]....
        /*057c*/ 	.word	0x0500000f


	//   ....[184]....
        /*0580*/ 	.word	0x0500000f


	//   ....[185]....
        /*0584*/ 	.word	0x0500000f


	//   ....[186]....
        /*0588*/ 	.word	0x0500000f


	//   ....[187]....
        /*058c*/ 	.word	0x0500000f


	//   ....[188]....
        /*0590*/ 	.word	0x0500000f


	//   ....[189]....
        /*0594*/ 	.word	0x0500000f


	//   ....[190]....
        /*0598*/ 	.word	0x0500000f


	//   ....[191]....
        /*059c*/ 	.word	0x0500000f


	//   ....[192]....
        /*05a0*/ 	.word	0x0500000f


	//   ....[193]....
        /*05a4*/ 	.word	0x0500000f


	//   ....[194]....
        /*05a8*/ 	.word	0x0500000f


	//   ....[195]....
        /*05ac*/ 	.word	0x0500000f


	//   ....[196]....
        /*05b0*/ 	.word	0x0500000f


	//   ....[197]....
        /*05b4*/ 	.word	0x0500000f


	//   ....[198]....
        /*05b8*/ 	.word	0x0500000f


	//   ....[199]....
        /*05bc*/ 	.word	0x0500000f


	//   ....[200]....
        /*05c0*/ 	.word	0x0500000f


	//   ....[201]....
        /*05c4*/ 	.word	0x0500000f


	//   ....[202]....
        /*05c8*/ 	.word	0x0500000f


	//   ....[203]....
        /*05cc*/ 	.word	0x0500000f


	//   ....[204]....
        /*05d0*/ 	.word	0x0500000f


	//   ....[205]....
        /*05d4*/ 	.word	0x0500000f


	//   ....[206]....
        /*05d8*/ 	.word	0x0500000f


	//   ....[207]....
        /*05dc*/ 	.word	0x0500000f


	//   ....[208]....
        /*05e0*/ 	.word	0x0500000f


	//   ....[209]....
        /*05e4*/ 	.word	0x0500000f


	//   ....[210]....
        /*05e8*/ 	.word	0x0500000f


	//   ....[211]....
        /*05ec*/ 	.word	0x0500000f


	//   ....[212]....
        /*05f0*/ 	.word	0x0500000f


	//   ....[213]....
        /*05f4*/ 	.word	0x0500000f


	//   ....[214]....
        /*05f8*/ 	.word	0x0500000f


	//   ....[215]....
        /*05fc*/ 	.word	0x0500000f


	//   ....[216]....
        /*0600*/ 	.word	0x0500000f


	//   ....[217]....
        /*0604*/ 	.word	0x0500000f


	//   ....[218]....
        /*0608*/ 	.word	0x0500000f


	//   ....[219]....
        /*060c*/ 	.word	0x0500000f


	//   ....[220]....
        /*0610*/ 	.word	0x0500000f


	//   ....[221]....
        /*0614*/ 	.word	0x0500000f


	//   ....[222]....
        /*0618*/ 	.word	0x0500000f


	//   ....[223]....
        /*061c*/ 	.word	0x0500000f


	//   ....[224]....
        /*0620*/ 	.word	0x0500000f


	//   ....[225]....
        /*0624*/ 	.word	0x0500000f


	//   ....[226]....
        /*0628*/ 	.word	0x0500000f


	//   ....[227]....
        /*062c*/ 	.word	0x0500000f


	//   ....[228]....
        /*0630*/ 	.word	0x0500000f


	//   ....[229]....
        /*0634*/ 	.word	0x0500000f


	//   ....[230]....
        /*0638*/ 	.word	0x0500000f


	//   ....[231]....
        /*063c*/ 	.word	0x0500000f


	//   ....[232]....
        /*0640*/ 	.word	0x0500000f


	//   ....[233]....
        /*0644*/ 	.word	0x0500000f


	//   ....[234]....
        /*0648*/ 	.word	0x0500000f


	//   ....[235]....
        /*064c*/ 	.word	0x0500000f


	//   ....[236]....
        /*0650*/ 	.word	0x0500000f


	//   ....[237]....
        /*0654*/ 	.word	0x0500000f


	//   ....[238]....
        /*0658*/ 	.word	0x0500000f


	//   ....[239]....
        /*065c*/ 	.word	0x0500000f


	//   ....[240]....
        /*0660*/ 	.word	0x0500000f


	//   ....[241]....
        /*0664*/ 	.word	0x0500000f


	//   ....[242]....
        /*0668*/ 	.word	0x0500000f


	//   ....[243]....
        /*066c*/ 	.word	0x0500000f


	//   ....[244]....
        /*0670*/ 	.word	0x0500000f


	//   ....[245]....
        /*0674*/ 	.word	0x0500000f


	//   ....[246]....
        /*0678*/ 	.word	0x0500000f


	//   ....[247]....
        /*067c*/ 	.word	0x0500000f


	//   ....[248]....
        /*0680*/ 	.word	0x0500000f


	//   ....[249]....
        /*0684*/ 	.word	0x0500000f


	//   ....[250]....
        /*0688*/ 	.word	0x0500000f


	//   ....[251]....
        /*068c*/ 	.word	0x0500000f


	//   ....[252]....
        /*0690*/ 	.word	0xffffffff


	//   ....[253]....
        /*0694*/ 	.word	0xffffffff


	//   ....[254]....
        /*0698*/ 	.word	0xffffffff


	//   ....[255]....
        /*069c*/ 	.word	0xffffffff


	//   ....[0]....
        /*06a0*/ 	.word	0xffffffff


	//   ....[1]....
        /*06a4*/ 	.word	0xffffffff


	//   ....[2]....
        /*06a8*/ 	.word	0xffffffff


	//   ....[3]....
        /*06ac*/ 	.word	0xffffffff


	//----- nvinfo : EIATTR_COOP_GROUP_INSTR_OFFSETS
	.align		4
.L_904:
        /*06b0*/ 	.byte	0x04, 0x28
        /*06b2*/ 	.short	(.L_906 - .L_905)


	//   ....[0]....
.L_905:
        /*06b4*/ 	.word	0x000000c0


	//   ....[1]....
        /*06b8*/ 	.word	0x00000190


	//   ....[2]....
        /*06bc*/ 	.word	0x000001e0


	//   ....[3]....
        /*06c0*/ 	.word	0x00000400


	//   ....[4]....
        /*06c4*/ 	.word	0x00000560


	//   ....[5]....
        /*06c8*/ 	.word	0x00000680


	//   ....[6]....
        /*06cc*/ 	.word	0x000007e0


	//   ....[7]....
        /*06d0*/ 	.word	0x00003100


	//   ....[8]....
        /*06d4*/ 	.word	0x00003110


	//   ....[9]....
        /*06d8*/ 	.word	0x00003c90


	//   ....[10]....
        /*06dc*/ 	.word	0x00003ca0


	//   ....[11]....
        /*06e0*/ 	.word	0x000045d0


	//   ....[12]....
        /*06e4*/ 	.word	0x000045e0


	//   ....[13]....
        /*06e8*/ 	.word	0x000049c0


	//   ....[14]....
        /*06ec*/ 	.word	0x000049d0


	//   ....[15]....
        /*06f0*/ 	.word	0x00006360


	//   ....[16]....
        /*06f4*/ 	.word	0x0000e320


	//   ....[17]....
        /*06f8*/ 	.word	0x0000f210


	//   ....[18]....
        /*06fc*/ 	.word	0x0000f220


	//   ....[19]....
        /*0700*/ 	.word	0x0000f230


	//   ....[20]....
        /*0704*/ 	.word	0x0000f240


	//   ....[21]....
        /*0708*/ 	.word	0x0000f560


	//   ....[22]....
        /*070c*/ 	.word	0x0000f570


	//   ....[23]....
        /*0710*/ 	.word	0x0000f580


	//   ....[24]....
        /*0714*/ 	.word	0x0000f590


	//   ....[25]....
        /*0718*/ 	.word	0x000107c0


	//   ....[26]....
        /*071c*/ 	.word	0x000107e0


	//   ....[27]....
        /*0720*/ 	.word	0x000107f0


	//   ....[28]....
        /*0724*/ 	.word	0x00010800


	//   ....[29]....
        /*0728*/ 	.word	0x00010900


	//   ....[30]....
        /*072c*/ 	.word	0x00010920


	//   ....[31]....
        /*0730*/ 	.word	0x00010930


	//   ....[32]....
        /*0734*/ 	.word	0x00010940


	//   ....[33]....
        /*0738*/ 	.word	0x00013400


	//   ....[34]....
        /*073c*/ 	.word	0x000145c0


	//   ....[35]....
        /*0740*/ 	.word	0x000147d0


	//   ....[36]....
        /*0744*/ 	.word	0x000153a0


	//   ....[37]....
        /*0748*/ 	.word	0x00015400


	//   ....[38]....
        /*074c*/ 	.word	0x00015450


	//   ....[39]....
        /*0750*/ 	.word	0x00015470


	//   ....[40]....
        /*0754*/ 	.word	0x00019b80


	//   ....[41]....
        /*0758*/ 	.word	0x0001b1e0


	//   ....[42]....
        /*075c*/ 	.word	0x0001c3a0


	//   ....[43]....
        /*0760*/ 	.word	0x0001c3f0


	//   ....[44]....
        /*0764*/ 	.word	0x0001c440


	//   ....[45]....
        /*0768*/ 	.word	0x0001c460


	//   ....[46]....
        /*076c*/ 	.word	0x00020af0


	//   ....[47]....
        /*0770*/ 	.word	0x00021ef0


	//   ....[48]....
        /*0774*/ 	.word	0x000230b0


	//   ....[49]....
        /*0778*/ 	.word	0x000232c0


	//   ....[50]....
        /*077c*/ 	.word	0x00023e90


	//   ....[51]....
        /*0780*/ 	.word	0x00023ef0


	//   ....[52]....
        /*0784*/ 	.word	0x00023f40


	//   ....[53]....
        /*0788*/ 	.word	0x00023f60


	//   ....[54]....
        /*078c*/ 	.word	0x00028670


	//   ....[55]....
        /*0790*/ 	.word	0x000287f0


	//   ....[56]....
        /*0794*/ 	.word	0x00028810


	//   ....[57]....
        /*0798*/ 	.word	0x00028850


	//   ....[58]....
        /*079c*/ 	.word	0x00028870


	//   ....[59]....
        /*07a0*/ 	.word	0x0002ac10


	//   ....[60]....
        /*07a4*/ 	.word	0x0002b000


	//   ....[61]....
        /*07a8*/ 	.word	0x0002b010


	//   ....[62]....
        /*07ac*/ 	.word	0x0002b030


	//   ....[63]....
        /*07b0*/ 	.word	0x0002b040


	//   ....[64]....
        /*07b4*/ 	.word	0x0002bc70


	//   ....[65]....
        /*07b8*/ 	.word	0x0002bc90


	//   ....[66]....
        /*07bc*/ 	.word	0x0002bf40


	//   ....[67]....
        /*07c0*/ 	.word	0x0002bf60


	//   ....[68]....
        /*07c4*/ 	.word	0x0002c8e0


	//   ....[69]....
        /*07c8*/ 	.word	0x0002c910


	//   ....[70]....
        /*07cc*/ 	.word	0x0002d370


	//   ....[71]....
        /*07d0*/ 	.word	0x0002d390


	//   ....[72]....
        /*07d4*/ 	.word	0x0002e890


	//   ....[73]....
        /*07d8*/ 	.word	0x0002e8c0


	//   ....[74]....
        /*07dc*/ 	.word	0x0002eb00


	//   ....[75]....
        /*07e0*/ 	.word	0x0002eb20


	//   ....[76]....
        /*07e4*/ 	.word	0x0002edc0


	//   ....[77]....
        /*07e8*/ 	.word	0x0002efd0


	//   ....[78]....
        /*07ec*/ 	.word	0x0002f000


	//   ....[79]....
        /*07f0*/ 	.word	0x0002f030


	//   ....[80]....
        /*07f4*/ 	.word	0x0002f060


	//   ....[81]....
        /*07f8*/ 	.word	0x0002f090


	//   ....[82]....
        /*07fc*/ 	.word	0x0002f0c0


	//   ....[83]....
        /*0800*/ 	.word	0x0002f250


	//   ....[84]....
        /*0804*/ 	.word	0x0002f280


	//   ....[85]....
        /*0808*/ 	.word	0x0002f2b0


	//   ....[86]....
        /*080c*/ 	.word	0x0002f2e0


	//   ....[87]....
        /*0810*/ 	.word	0x0002f310


	//   ....[88]....
        /*0814*/ 	.word	0x0002f340


	//   ....[89]....
        /*0818*/ 	.word	0x0002f3d0


	//   ....[90]....
        /*081c*/ 	.word	0x0002f400


	//   ....[91]....
        /*0820*/ 	.word	0x0002f410


	//   ....[92]....
        /*0824*/ 	.word	0x0002f450


	//   ....[93]....
        /*0828*/ 	.word	0x00030c20


	//   ....[94]....
        /*082c*/ 	.word	0x00033a50


	//   ....[95]....
        /*0830*/ 	.word	0x00033a70


	//   ....[96]....
        /*0834*/ 	.word	0x00033b00


	//   ....[97]....
        /*0838*/ 	.word	0x00033b20


	//   ....[98]....
        /*083c*/ 	.word	0x00033ba0


	//   ....[99]....
        /*0840*/ 	.word	0x00033bc0


	//   ....[100]....
        /*0844*/ 	.word	0x00033bd0


	//   ....[101]....
        /*0848*/ 	.word	0x00033be0


	//   ....[102]....
        /*084c*/ 	.word	0x00034390


	//   ....[103]....
        /*0850*/ 	.word	0x000343c0


	//   ....[104]....
        /*0854*/ 	.word	0x00034470


	//   ....[105]....
        /*0858*/ 	.word	0x00034480


	//   ....[106]....
        /*085c*/ 	.word	0x00034490


	//   ....[107]....
        /*0860*/ 	.word	0x00034510


	//   ....[108]....
        /*0864*/ 	.word	0x00034520


	//   ....[109]....
        /*0868*/ 	.word	0x00034590


	//   ....[110]....
        /*086c*/ 	.word	0x00034e60


	//   ....[111]....
        /*0870*/ 	.word	0x00034ef0


	//   ....[112]....
        /*0874*/ 	.word	0x00034f70


	//   ....[113]....
        /*0878*/ 	.word	0x000350c0


	//   ....[114]....
        /*087c*/ 	.word	0x00035120


	//   ....[115]....
        /*0880*/ 	.word	0x00035140


	//   ....[116]....
        /*0884*/ 	.word	0x00035150


	//   ....[117]....
        /*0888*/ 	.word	0x000353e0


	//   ....[118]....
        /*088c*/ 	.word	0x00035910


	//   ....[119]....
        /*0890*/ 	.word	0x00035970


	//   ....[120]....
        /*0894*/ 	.word	0x00035b30


	//   ....[121]....
        /*0898*/ 	.word	0x00035b70


	//   ....[122]....
        /*089c*/ 	.word	0x00035b80


	//   ....[123]....
        /*08a0*/ 	.word	0x00035b90


	//   ....[124]....
        /*08a4*/ 	.word	0x00035ce0


	//   ....[125]....
        /*08a8*/ 	.word	0x00035e30


	//   ....[126]....
        /*08ac*/ 	.word	0x00036600


	//   ....[127]....
        /*08b0*/ 	.word	0x00036620


	//   ....[128]....
        /*08b4*/ 	.word	0x00036670


	//   ....[129]....
        /*08b8*/ 	.word	0x00036680


	//   ....[130]....
        /*08bc*/ 	.word	0x000366c0


	//   ....[131]....
        /*08c0*/ 	.word	0x000366d0


	//   ....[132]....
        /*08c4*/ 	.word	0x000366e0


	//   ....[133]....
        /*08c8*/ 	.word	0x00036720


	//   ....[134]....
        /*08cc*/ 	.word	0x00036a10


	//   ....[135]....
        /*08d0*/ 	.word	0x00036a50


	//   ....[136]....
        /*08d4*/ 	.word	0x00036a70


	//   ....[137]....
        /*08d8*/ 	.word	0x00036a90


	//   ....[138]....
        /*08dc*/ 	.word	0x00036ac0


	//   ....[139]....
        /*08e0*/ 	.word	0x00036ae0


	//   ....[140]....
        /*08e4*/ 	.word	0x00036be0


	//   ....[141]....
        /*08e8*/ 	.word	0x00036d30


	//   ....[142]....
        /*08ec*/ 	.word	0x00037360


	//   ....[143]....
        /*08f0*/ 	.word	0x00037390


	//   ....[144]....
        /*08f4*/ 	.word	0x000373f0


	//   ....[145]....
        /*08f8*/ 	.word	0x00037420


	//   ....[146]....
        /*08fc*/ 	.word	0x00037450


	//   ....[147]....
        /*0900*/ 	.word	0x00037480


	//   ....[148]....
        /*0904*/ 	.word	0x000374b0


	//   ....[149]....
        /*0908*/ 	.word	0x000374e0


	//   ....[150]....
        /*090c*/ 	.word	0x00037680


	//   ....[151]....
        /*0910*/ 	.word	0x000376b0


	//   ....[152]....
        /*0914*/ 	.word	0x000376e0


	//   ....[153]....
        /*0918*/ 	.word	0x00037710


	//   ....[154]....
        /*091c*/ 	.word	0x00037740


	//   ....[155]....
        /*0920*/ 	.word	0x00037770


	//   ....[156]....
        /*0924*/ 	.word	0x00037830


	//   ....[157]....
        /*0928*/ 	.word	0x00037850


	//   ....[158]....
        /*092c*/ 	.word	0x00037870


	//   ....[159]....
        /*0930*/ 	.word	0x000378d0


	//   ....[160]....
        /*0934*/ 	.word	0x000382f0


	//   ....[161]....
        /*0938*/ 	.word	0x00038610


	//   ....[162]....
        /*093c*/ 	.word	0x000386a0


	//   ....[163]....
        /*0940*/ 	.word	0x00038780


	//   ....[164]....
        /*0944*/ 	.word	0x00038810


	//   ....[165]....
        /*0948*/ 	.word	0x000388f0


	//   ....[166]....
        /*094c*/ 	.word	0x00038980


	//   ....[167]....
        /*0950*/ 	.word	0x00038a60


	//   ....[168]....
        /*0954*/ 	.word	0x00038af0


	//   ....[169]....
        /*0958*/ 	.word	0x00038b40


	//   ....[170]....
        /*095c*/ 	.word	0x00038b90


	//   ....[171]....
        /*0960*/ 	.word	0x00038c30


	//   ....[172]....
        /*0964*/ 	.word	0x00038cc0


	//   ....[173]....
        /*0968*/ 	.word	0x00038d10


	//   ....[174]....
        /*096c*/ 	.word	0x00038d60


	//   ....[175]....
        /*0970*/ 	.word	0x00038e50


	//   ....[176]....
        /*0974*/ 	.word	0x00038f00


	//   ....[177]....
        /*0978*/ 	.word	0x00038f80


	//   ....[178]....
        /*097c*/ 	.word	0x00039010


	//   ....[179]....
        /*0980*/ 	.word	0x00039100


	//   ....[180]....
        /*0984*/ 	.word	0x00039150


	//   ....[181]....
        /*0988*/ 	.word	0x000391a0


	//   ....[182]....
        /*098c*/ 	.word	0x00039290


	//   ....[183]....
        /*0990*/ 	.word	0x00039660


	//   ....[184]....
        /*0994*/ 	.word	0x00039930


	//   ....[185]....
        /*0998*/ 	.word	0x00039a20


	//   ....[186]....
        /*099c*/ 	.word	0x00039ac0


	//   ....[187]....
        /*09a0*/ 	.word	0x00039b20


	//   ....[188]....
        /*09a4*/ 	.word	0x00039c10


	//   ....[189]....
        /*09a8*/ 	.word	0x00039c80


	//   ....[190]....
        /*09ac*/ 	.word	0x00039d70


	//   ....[191]....
        /*09b0*/ 	.word	0x00039de0


	//   ....[192]....
        /*09b4*/ 	.word	0x00039e80


	//   ....[193]....
        /*09b8*/ 	.word	0x00039f70


	//   ....[194]....
        /*09bc*/ 	.word	0x0003a010


	//   ....[195]....
        /*09c0*/ 	.word	0x0003a070


	//   ....[196]....
        /*09c4*/ 	.word	0x0003a130


	//   ....[197]....
        /*09c8*/ 	.word	0x0003a190


	//   ....[198]....
        /*09cc*/ 	.word	0x0003a230


	//   ....[199]....
        /*09d0*/ 	.word	0x0003a2e0


	//   ....[200]....
        /*09d4*/ 	.word	0x0003a3c0


	//   ....[201]....
        /*09d8*/ 	.word	0x0003a6b0


	//   ....[202]....
        /*09dc*/ 	.word	0x0003a770


	//   ....[203]....
        /*09e0*/ 	.word	0x0003a9e0


	//   ....[204]....
        /*09e4*/ 	.word	0x0003aa60


	//   ....[205]....
        /*09e8*/ 	.word	0x0003ac70


	//   ....[206]....
        /*09ec*/ 	.word	0x0003acc0


	//   ....[207]....
        /*09f0*/ 	.word	0x0003ae30


	//   ....[208]....
        /*09f4*/ 	.word	0x0003aec0


	//   ....[209]....
        /*09f8*/ 	.word	0x0003b000


	//   ....[210]....
        /*09fc*/ 	.word	0x0003b100


	//   ....[211]....
        /*0a00*/ 	.word	0x0003b370


	//   ....[212]....
        /*0a04*/ 	.word	0x0003b3c0


	//   ....[213]....
        /*0a08*/ 	.word	0x0003b590


	//   ....[214]....
        /*0a0c*/ 	.word	0x0003b5e0


	//   ....[215]....
        /*0a10*/ 	.word	0x0003b7b0


	//   ....[216]....
        /*0a14*/ 	.word	0x0003b800


	//   ....[217]....
        /*0a18*/ 	.word	0x0003b8f0


	//   ....[218]....
        /*0a1c*/ 	.word	0x0003b990


	//   ....[219]....
        /*0a20*/ 	.word	0x0003b9f0


	//   ....[220]....
        /*0a24*/ 	.word	0x0003baa0


	//   ....[221]....
        /*0a28*/ 	.word	0x0003bb00


	//   ....[222]....
        /*0a2c*/ 	.word	0x0003bbb0


	//   ....[223]....
        /*0a30*/ 	.word	0x0003bc10


	//   ....[224]....
        /*0a34*/ 	.word	0x0003bcc0


	//   ....[225]....
        /*0a38*/ 	.word	0x0003bdb0


	//   ....[226]....
        /*0a3c*/ 	.word	0x0003be90


	//   ....[227]....
        /*0a40*/ 	.word	0x0003bfa0


	//   ....[228]....
        /*0a44*/ 	.word	0x0003c0a0


	//   ....[229]....
        /*0a48*/ 	.word	0x0003c1d0


	//   ....[230]....
        /*0a4c*/ 	.word	0x0003c2b0


	//   ....[231]....
        /*0a50*/ 	.word	0x0003c3b0


	//   ....[232]....
        /*0a54*/ 	.word	0x0003c490


	//   ....[233]....
        /*0a58*/ 	.word	0x0003c520


	//   ....[234]....
        /*0a5c*/ 	.word	0x0003c5c0


	//   ....[235]....
        /*0a60*/ 	.word	0x0003c730


	//   ....[236]....
        /*0a64*/ 	.word	0x0003c7a0


	//   ....[237]....
        /*0a68*/ 	.word	0x0003c810


	//   ....[238]....
        /*0a6c*/ 	.word	0x0003c880


	//   ....[239]....
        /*0a70*/ 	.word	0x0003c8f0


	//   ....[240]....
        /*0a74*/ 	.word	0x0003c970


	//   ....[241]....
        /*0a78*/ 	.word	0x0003c9f0


	//   ....[242]....
        /*0a7c*/ 	.word	0x0003ca80


	//   ....[243]....
        /*0a80*/ 	.word	0x0003caf0


	//   ....[244]....
        /*0a84*/ 	.word	0x0003cb60


	//   ....[245]....
        /*0a88*/ 	.word	0x0003cbd0


	//   ....[246]....
        /*0a8c*/ 	.word	0x0003cc50


	//   ....[247]....
        /*0a90*/ 	.word	0x0003ccc0


	//   ....[248]....
        /*0a94*/ 	.word	0x0003cd70


	//   ....[249]....
        /*0a98*/ 	.word	0x0003cdc0


	//   ....[250]....
        /*0a9c*/ 	.word	0x0003ce50


	//   ....[251]....
        /*0aa0*/ 	.word	0x0003cf80


	//   ....[252]....
        /*0aa4*/ 	.word	0x0003eea0


	//   ....[253]....
        /*0aa8*/ 	.word	0x00040510


	//   ....[254]....
        /*0aac*/ 	.word	0x00040800


	//   ....[255]....
        /*0ab0*/ 	.word	0x00041530


	//   ....[0]....
        /*0ab4*/ 	.word	0x00041580


	//   ....[1]....
        /*0ab8*/ 	.word	0x000415a0


	//   ....[2]....
        /*0abc*/ 	.word	0x000415b0


	//   ....[3]....
        /*0ac0*/ 	.word	0x0004c280


	//----- nvinfo : EIATTR_REG_RECONFIG
	.align		4
.L_906:
        /*0ac4*/ 	.byte	0x01, 0x54
	.zero		2


	//----- nvinfo : EIATTR_SYSCALL_OFFSETS
	.align		4
        /*0ac8*/ 	.byte	0x04, 0x46
        /*0aca*/ 	.short	(.L_908 - .L_907)


	//   ....[0]....
.L_907:
        /*0acc*/ 	.word	0x00002560


	//   ....[1]....
        /*0ad0*/ 	.word	0x000026b0


	//   ....[2]....
        /*0ad4*/ 	.word	0x0000e6d0


	//   ....[3]....
        /*0ad8*/ 	.word	0x0000efc0


	//   ....[4]....
        /*0adc*/ 	.word	0x00032e40


	//   ....[5]....
        /*0ae0*/ 	.word	0x00032f90


	//   ....[6]....
        /*0ae4*/ 	.word	0x00033080


	//   ....[7]....
        /*0ae8*/ 	.word	0x00033fa0


	//   ....[8]....
        /*0aec*/ 	.word	0x00034800


	//----- nvinfo : EIATTR_MBARRIER_INSTR_OFFSETS
	.align		4
.L_908:
        /*0af0*/ 	.byte	0x04, 0x39
        /*0af2*/ 	.short	(.L_910 - .L_909)


	//   ....[0]....
.L_909:
        /*0af4*/ 	.word	0x000002d0
        /*0af8*/ 	.word	0x000000ff
        /*0afc*/ 	.word	0x00038800
        /*0b00*/ 	.short	0x0100
        /*0b02*/ 	.byte	0x08
	.zero		1


	//   ....[1]....
        /*0b04*/ 	.word	0x000002f0
        /*0b08*/ 	.word	0x000000ff
        /*0b0c*/ 	.word	0x00038810
        /*0b10*/ 	.short	0x0100
        /*0b12*/ 	.byte	0x08
	.zero		1


	//   ....[2]....
        /*0b14*/ 	.word	0x00000300
        /*0b18*/ 	.word	0x000000ff
        /*0b1c*/ 	.word	0x00038820
        /*0b20*/ 	.short	0x0100
        /*0b22*/ 	.byte	0x08
	.zero		1


	//   ....[3]....
        /*0b24*/ 	.word	0x000003b0
        /*0b28*/ 	.word	0x000000ff
        /*0b2c*/ 	.word	0x00038830
        /*0b30*/ 	.short	0x0100
        /*0b32*/ 	.byte	0x06
	.zero		1


	//   ....[4]....
        /*0b34*/ 	.word	0x000003c0
        /*0b38*/ 	.word	0x000000ff
        /*0b3c*/ 	.word	0x00038840
        /*0b40*/ 	.short	0x0100
        /*0b42*/ 	.byte	0x06
	.zero		1


	//   ....[5]....
        /*0b44*/ 	.word	0x000003d0
        /*0b48*/ 	.word	0x000000ff
        /*0b4c*/ 	.word	0x00038838
        /*0b50*/ 	.short	0x0100
        /*0b52*/ 	.byte	0x06
	.zero		1


	//   ....[6]....
        /*0b54*/ 	.word	0x000003e0
        /*0b58*/ 	.word	0x000000ff
        /*0b5c*/ 	.word	0x00038848
        /*0b60*/ 	.short	0x0100
        /*0b62*/ 	.byte	0x06
	.zero		1


	//   ....[7]....
        /*0b64*/ 	.word	0x00000510
        /*0b68*/ 	.word	0x000000ff
        /*0b6c*/ 	.word	0x00038850
        /*0b70*/ 	.short	0x0100
        /*0b72*/ 	.byte	0x08
	.zero		1


	//   ....[8]....
        /*0b74*/ 	.word	0x00000520
        /*0b78*/ 	.word	0x000000ff
        /*0b7c*/ 	.word	0x00038860
        /*0b80*/ 	.short	0x0100
        /*0b82*/ 	.byte	0x08
	.zero		1


	//   ....[9]....
        /*0b84*/ 	.word	0x00000530
        /*0b88*/ 	.word	0x000000ff
        /*0b8c*/ 	.word	0x00038858
        /*0b90*/ 	.short	0x0100
        /*0b92*/ 	.byte	0x08
	.zero		1


	//   ....[10]....
        /*0b94*/ 	.word	0x00000540
        /*0b98*/ 	.word	0x000000ff
        /*0b9c*/ 	.word	0x00038868
        /*0ba0*/ 	.short	0x0100
        /*0ba2*/ 	.byte	0x08
	.zero		1


	//   ....[11]....
        /*0ba4*/ 	.word	0x00000630
        /*0ba8*/ 	.word	0x000000ff
        /*0bac*/ 	.word	0x00038870
        /*0bb0*/ 	.short	0x0100
        /*0bb2*/ 	.byte	0x06
	.zero		1


	//   ....[12]....
        /*0bb4*/ 	.word	0x00000640
        /*0bb8*/ 	.word	0x000000ff
        /*0bbc*/ 	.word	0x00038880
        /*0bc0*/ 	.short	0x0100
        /*0bc2*/ 	.byte	0x06
	.zero		1


	//   ....[13]....
        /*0bc4*/ 	.word	0x00000650
        /*0bc8*/ 	.word	0x000000ff
        /*0bcc*/ 	.word	0x00038878
        /*0bd0*/ 	.short	0x0100
        /*0bd2*/ 	.byte	0x06
	.zero		1


	//   ....[14]....
        /*0bd4*/ 	.word	0x00000660
        /*0bd8*/ 	.word	0x000000ff
        /*0bdc*/ 	.word	0x00038888
        /*0be0*/ 	.short	0x0100
        /*0be2*/ 	.byte	0x06
	.zero		1


	//   ....[15]....
        /*0be4*/ 	.word	0x00000790
        /*0be8*/ 	.word	0x000000ff
        /*0bec*/ 	.word	0x00038890
        /*0bf0*/ 	.short	0x0100
        /*0bf2*/ 	.byte	0x08
	.zero		1


	//   ....[16]....
        /*0bf4*/ 	.word	0x000007a0
        /*0bf8*/ 	.word	0x000000ff
        /*0bfc*/ 	.word	0x000388a0
        /*0c00*/ 	.short	0x0100
        /*0c02*/ 	.byte	0x08
	.zero		1


	//   ....[17]....
        /*0c04*/ 	.word	0x000007b0
        /*0c08*/ 	.word	0x000000ff
        /*0c0c*/ 	.word	0x00038898
        /*0c10*/ 	.short	0x0100
        /*0c12*/ 	.byte	0x08
	.zero		1


	//   ....[18]....
        /*0c14*/ 	.word	0x000007c0
        /*0c18*/ 	.word	0x000000ff
        /*0c1c*/ 	.word	0x000388a8
        /*0c20*/ 	.short	0x0100
        /*0c22*/ 	.byte	0x08
	.zero		1


	//   ....[19]....
        /*0c24*/ 	.word	0x000008f0
        /*0c28*/ 	.word	0x000000ff
        /*0c2c*/ 	.word	0x000388b0
        /*0c30*/ 	.short	0x0100
        /*0c32*/ 	.byte	0x08
	.zero		1


	//   ....[20]....
        /*0c34*/ 	.word	0x00000900
        /*0c38*/ 	.word	0x000000ff
        /*0c3c*/ 	.word	0x000388c0
        /*0c40*/ 	.short	0x0100
        /*0c42*/ 	.byte	0x08
	.zero		1


	//   ....[21]....
        /*0c44*/ 	.word	0x00000910
        /*0c48*/ 	.word	0x000000ff
        /*0c4c*/ 	.word	0x000388b8
        /*0c50*/ 	.short	0x0100
        /*0c52*/ 	.byte	0x08
	.zero		1


	//   ....[22]....
        /*0c54*/ 	.word	0x00000920
        /*0c58*/ 	.word	0x000000ff
        /*0c5c*/ 	.word	0x000388c8
        /*0c60*/ 	.short	0x0100
        /*0c62*/ 	.byte	0x08
	.zero		1


	//   ....[23]....
        /*0c64*/ 	.word	0x000030b0
        /*0c68*/ 	.word	0x00000028
        /*0c6c*/ 	.word	0x00038890
        /*0c70*/ 	.short	0x010a
        /*0c72*/ 	.byte	0x3f
	.zero		1


	//   ....[24]....
        /*0c74*/ 	.word	0x00003c40
        /*0c78*/ 	.word	0x00000028
        /*0c7c*/ 	.word	0x00038890
        /*0c80*/ 	.short	0x010a
        /*0c82*/ 	.byte	0x3f
	.zero		1


	//   ....[25]....
        /*0c84*/ 	.word	0x00004440
        /*0c88*/ 	.word	0x00000028
        /*0c8c*/ 	.word	0x00038890
        /*0c90*/ 	.short	0x010a
        /*0c92*/ 	.byte	0x3f
	.zero		1


	//   ....[26]....
        /*0c94*/ 	.word	0x00004810
        /*0c98*/ 	.word	0x00000004
        /*0c9c*/ 	.word	0x00000000
        /*0ca0*/ 	.short	0x0101
        /*0ca2*/ 	.byte	0x3f
	.zero		1


	//   ....[27]....
        /*0ca4*/ 	.word	0x00004850
        /*0ca8*/ 	.word	0x00000028
        /*0cac*/ 	.word	0x000388b0
        /*0cb0*/ 	.short	0x010a
        /*0cb2*/ 	.byte	0x3f
	.zero		1


	//   ....[28]....
        /*0cb4*/ 	.word	0x00005120
        /*0cb8*/ 	.word	0x00000028
        /*0cbc*/ 	.word	0x00000000
        /*0cc0*/ 	.short	0x0101
        /*0cc2*/ 	.byte	0x3f
	.zero		1


	//   ....[29]....
        /*0cc4*/ 	.word	0x000087d0
        /*0cc8*/ 	.word	0x0000000e
        /*0ccc*/ 	.word	0x00000000
        /*0cd0*/ 	.short	0x0101
        /*0cd2*/ 	.byte	0x3f
	.zero		1


	//   ....[30]....
        /*0cd4*/ 	.word	0x0000c5e0
        /*0cd8*/ 	.word	0x0000000e
        /*0cdc*/ 	.word	0x00000000
        /*0ce0*/ 	.short	0x0101
        /*0ce2*/ 	.byte	0x3f
	.zero		1


	//   ....[31]....
        /*0ce4*/ 	.word	0x0000ed40
        /*0ce8*/ 	.word	0x00000002
        /*0cec*/ 	.word	0x00038800
        /*0cf0*/ 	.short	0x010a
        /*0cf2*/ 	.byte	0x3f
	.zero		1


	//   ....[32]....
        /*0cf4*/ 	.word	0x0000ed90
        /*0cf8*/ 	.word	0x00000002
        /*0cfc*/ 	.word	0x00038800
        /*0d00*/ 	.short	0x010a
        /*0d02*/ 	.byte	0x3f
	.zero		1


	//   ....[33]....
        /*0d04*/ 	.word	0x0000f7f0
        /*0d08*/ 	.word	0x00000002
        /*0d0c*/ 	.word	0x00038800
        /*0d10*/ 	.short	0x010a
        /*0d12*/ 	.byte	0x3f
	.zero		1


	//   ....[34]....
        /*0d14*/ 	.word	0x00010c70
        /*0d18*/ 	.word	0x00000002
        /*0d1c*/ 	.word	0x00038800
        /*0d20*/ 	.short	0x010a
        /*0d22*/ 	.byte	0x3f
	.zero		1


	//   ....[35]....
        /*0d24*/ 	.word	0x000122e0
        /*0d28*/ 	.word	0x00000004
        /*0d2c*/ 	.word	0x00000000
        /*0d30*/ 	.short	0x010a
        /*0d32*/ 	.byte	0x3f
	.zero		1


	//   ....[36]....
        /*0d34*/ 	.word	0x00012380
        /*0d38*/ 	.word	0x00000002
        /*0d3c*/ 	.word	0x00000000
        /*0d40*/ 	.short	0x010a
        /*0d42*/ 	.byte	0x3f
	.zero		1


	//   ....[37]....
        /*0d44*/ 	.word	0x000127a0
        /*0d48*/ 	.word	0x00000002
        /*0d4c*/ 	.word	0x00000000
        /*0d50*/ 	.short	0x010a
        /*0d52*/ 	.byte	0x3f
	.zero		1


	//   ....[38]....
        /*0d54*/ 	.word	0x00012800
        /*0d58*/ 	.word	0x00000002
        /*0d5c*/ 	.word	0x00000000
        /*0d60*/ 	.short	0x010a
        /*0d62*/ 	.byte	0x3f
	.zero		1


	//   ....[39]....
        /*0d64*/ 	.word	0x00014390
        /*0d68*/ 	.word	0x0000000a
        /*0d6c*/ 	.word	0x00000000
        /*0d70*/ 	.short	0x0101
        /*0d72*/ 	.byte	0x3f
	.zero		1


	//   ....[40]....
        /*0d74*/ 	.word	0x00019c90
        /*0d78*/ 	.word	0x00000004
        /*0d7c*/ 	.word	0x00000000
        /*0d80*/ 	.short	0x0101
        /*0d82*/ 	.byte	0x3f
	.zero		1


	//   ....[41]....
        /*0d84*/ 	.word	0x0001a0c0
        /*0d88*/ 	.word	0x00000004
        /*0d8c*/ 	.word	0x00000000
        /*0d90*/ 	.short	0x010a
        /*0d92*/ 	.byte	0x3f
	.zero		1


	//   ....[42]....
        /*0d94*/ 	.word	0x0001a160
        /*0d98*/ 	.word	0x00000002
        /*0d9c*/ 	.word	0x00000000
        /*0da0*/ 	.short	0x010a
        /*0da2*/ 	.byte	0x3f
	.zero		1


	//   ....[43]....
        /*0da4*/ 	.word	0x0001a580
        /*0da8*/ 	.word	0x00000002
        /*0dac*/ 	.word	0x00000000
        /*0db0*/ 	.short	0x010a
        /*0db2*/ 	.byte	0x3f
	.zero		1


	//   ....[44]....
        /*0db4*/ 	.word	0x0001a5e0
        /*0db8*/ 	.word	0x00000002
        /*0dbc*/ 	.word	0x00000000
        /*0dc0*/ 	.short	0x010a
        /*0dc2*/ 	.byte	0x3f
	.zero		1


	//   ....[45]....
        /*0dc4*/ 	.word	0x0001c170
        /*0dc8*/ 	.word	0x00000008
        /*0dcc*/ 	.word	0x00000000
        /*0dd0*/ 	.short	0x0101
        /*0dd2*/ 	.byte	0x3f
	.zero		1


	//   ....[46]....
        /*0dd4*/ 	.word	0x00020c00
        /*0dd8*/ 	.word	0x00000004
        /*0ddc*/ 	.word	0x00000000
        /*0de0*/ 	.short	0x0101
        /*0de2*/ 	.byte	0x3f
	.zero		1


	//   ....[47]....
        /*0de4*/ 	.word	0x00020dd0
        /*0de8*/ 	.word	0x00000004
        /*0dec*/ 	.word	0x00000000
        /*0df0*/ 	.short	0x010a
        /*0df2*/ 	.byte	0x3f
	.zero		1


	//   ....[48]....
        /*0df4*/ 	.word	0x00020e70
        /*0df8*/ 	.word	0x00000002
        /*0dfc*/ 	.word	0x00000000
        /*0e00*/ 	.short	0x010a
        /*0e02*/ 	.byte	0x3f
	.zero		1


	//   ....[49]....
        /*0e04*/ 	.word	0x00021290
        /*0e08*/ 	.word	0x00000002
        /*0e0c*/ 	.word	0x00000000
        /*0e10*/ 	.short	0x010a
        /*0e12*/ 	.byte	0x3f
	.zero		1


	//   ....[50]....
        /*0e14*/ 	.word	0x000212f0
        /*0e18*/ 	.word	0x00000002
        /*0e1c*/ 	.word	0x00000000
        /*0e20*/ 	.short	0x010a
        /*0e22*/ 	.byte	0x3f
	.zero		1


	//   ....[51]....
        /*0e24*/ 	.word	0x00022e80
        /*0e28*/ 	.word	0x00000008
        /*0e2c*/ 	.word	0x00000000
        /*0e30*/ 	.short	0x0101
        /*0e32*/ 	.byte	0x3f
	.zero		1


	//   ....[52]....
        /*0e34*/ 	.word	0x00028780
        /*0e38*/ 	.word	0x00000004
        /*0e3c*/ 	.word	0x00000000
        /*0e40*/ 	.short	0x0101
        /*0e42*/ 	.byte	0x3f
	.zero		1


	//   ....[53]....
        /*0e44*/ 	.word	0x0002bc60
        /*0e48*/ 	.word	0x00000003
        /*0e4c*/ 	.word	0x00000000
        /*0e50*/ 	.short	0x0101
        /*0e52*/ 	.byte	0x3f
	.zero		1


	//   ....[54]....
        /*0e54*/ 	.word	0x0002c840
        /*0e58*/ 	.word	0x00000006
        /*0e5c*/ 	.word	0x00000000
        /*0e60*/ 	.short	0x0101
        /*0e62*/ 	.byte	0x3f
	.zero		1


	//   ....[55]....
        /*0e64*/ 	.word	0x00030d00
        /*0e68*/ 	.word	0x00000012
        /*0e6c*/ 	.word	0x00038820
        /*0e70*/ 	.short	0x010a
        /*0e72*/ 	.byte	0x3f
	.zero		1


	//   ....[56]....
        /*0e74*/ 	.word	0x00030db0
        /*0e78*/ 	.word	0x00000003
        /*0e7c*/ 	.word	0x000388a0
        /*0e80*/ 	.short	0x010a
        /*0e82*/ 	.byte	0x3f
	.zero		1


	//   ....[57]....
        /*0e84*/ 	.word	0x00030fe0
        /*0e88*/ 	.word	0x00000003
        /*0e8c*/ 	.word	0x000388c0
        /*0e90*/ 	.short	0x010a
        /*0e92*/ 	.byte	0x3f
	.zero		1


	//   ....[58]....
        /*0e94*/ 	.word	0x000319d0
        /*0e98*/ 	.word	0x0000000a
        /*0e9c*/ 	.word	0x000388a0
        /*0ea0*/ 	.short	0x010a
        /*0ea2*/ 	.byte	0x3f
	.zero		1


	//   ....[59]....
        /*0ea4*/ 	.word	0x00031bf0
        /*0ea8*/ 	.word	0x0000000a
        /*0eac*/ 	.word	0x000388c0
        /*0eb0*/ 	.short	0x010a
        /*0eb2*/ 	.byte	0x3f
	.zero		1


	//   ....[60]....
        /*0eb4*/ 	.word	0x00033840
        /*0eb8*/ 	.word	0x00000019
        /*0ebc*/ 	.word	0x00038840
        /*0ec0*/ 	.short	0x010a
        /*0ec2*/ 	.byte	0x3f
	.zero		1


	//   ....[61]....
        /*0ec4*/ 	.word	0x00033ce0
        /*0ec8*/ 	.word	0x00000019
        /*0ecc*/ 	.word	0x00038830
        /*0ed0*/ 	.short	0x0107
        /*0ed2*/ 	.byte	0x3f
	.zero		1


	//   ....[62]....
        /*0ed4*/ 	.word	0x00033da0
        /*0ed8*/ 	.word	0x00000019
        /*0edc*/ 	.word	0x00038830
        /*0ee0*/ 	.short	0x0101
        /*0ee2*/ 	.byte	0x3f
	.zero		1


	//   ....[63]....
        /*0ee4*/ 	.word	0x00034640
        /*0ee8*/ 	.word	0x00000012
        /*0eec*/ 	.word	0x00038800
        /*0ef0*/ 	.short	0x0107
        /*0ef2*/ 	.byte	0x3f
	.zero		1


	//   ....[64]....
        /*0ef4*/ 	.word	0x000346d0
        /*0ef8*/ 	.word	0x00000012
        /*0efc*/ 	.word	0x00038800
        /*0f00*/ 	.short	0x0101
        /*0f02*/ 	.byte	0x3f
	.zero		1


	//   ....[65]....
        /*0f04*/ 	.word	0x000355a0
        /*0f08*/ 	.word	0x00000012
        /*0f0c*/ 	.word	0x00038810
        /*0f10*/ 	.short	0x0107
        /*0f12*/ 	.byte	0x3f
	.zero		1


	//   ....[66]....
        /*0f14*/ 	.word	0x000356a0
        /*0f18*/ 	.word	0x00000012
        /*0f1c*/ 	.word	0x00038810
        /*0f20*/ 	.short	0x0101
        /*0f22*/ 	.byte	0x3f
	.zero		1


	//   ....[67]....
        /*0f24*/ 	.word	0x000356c0
        /*0f28*/ 	.word	0x00000012
        /*0f2c*/ 	.word	0x00038820
        /*0f30*/ 	.short	0x010a
        /*0f32*/ 	.byte	0x3f
	.zero		1


	//   ....[68]....
        /*0f34*/ 	.word	0x00035740
        /*0f38*/ 	.word	0x00000019
        /*0f3c*/ 	.word	0x00038860
        /*0f40*/ 	.short	0x010a
        /*0f42*/ 	.byte	0x3f
	.zero		1


	//   ....[69]....
        /*0f44*/ 	.word	0x00036050
        /*0f48*/ 	.word	0x00000019
        /*0f4c*/ 	.word	0x00038850
        /*0f50*/ 	.short	0x0107
        /*0f52*/ 	.byte	0x3f
	.zero		1


	//   ....[70]....
        /*0f54*/ 	.word	0x00036110
        /*0f58*/ 	.word	0x00000019
        /*0f5c*/ 	.word	0x00038850
        /*0f60*/ 	.short	0x0101
        /*0f62*/ 	.byte	0x3f
	.zero		1


	//   ....[71]....
        /*0f64*/ 	.word	0x00036480
        /*0f68*/ 	.word	0x00000006
        /*0f6c*/ 	.word	0x00038840
        /*0f70*/ 	.short	0x010a
        /*0f72*/ 	.byte	0x3f
	.zero		1


	//   ....[72]....
        /*0f74*/ 	.word	0x000367a0
        /*0f78*/ 	.word	0x00000006
        /*0f7c*/ 	.word	0x00038830
        /*0f80*/ 	.short	0x0107
        /*0f82*/ 	.byte	0x3f
	.zero		1


	//   ....[73]....
        /*0f84*/ 	.word	0x00036850
        /*0f88*/ 	.word	0x00000006
        /*0f8c*/ 	.word	0x00038830
        /*0f90*/ 	.short	0x0101
        /*0f92*/ 	.byte	0x3f
	.zero		1


	//   ....[74]....
        /*0f94*/ 	.word	0x00036880
        /*0f98*/ 	.word	0x00000006
        /*0f9c*/ 	.word	0x00038860
        /*0fa0*/ 	.short	0x010a
        /*0fa2*/ 	.byte	0x3f
	.zero		1


	//   ....[75]....
        /*0fa4*/ 	.word	0x00036f30
        /*0fa8*/ 	.word	0x00000006
        /*0fac*/ 	.word	0x00038850
        /*0fb0*/ 	.short	0x0107
        /*0fb2*/ 	.byte	0x3f
	.zero		1


	//   ....[76]....
        /*0fb4*/ 	.word	0x00036fe0
        /*0fb8*/ 	.word	0x00000006
        /*0fbc*/ 	.word	0x00038850
        /*0fc0*/ 	.short	0x0101
        /*0fc2*/ 	.byte	0x3f
	.zero		1


	//   ....[77]....
        /*0fc4*/ 	.word	0x00038270
        /*0fc8*/ 	.word	0x00000007
        /*0fcc*/ 	.word	0x00038820
        /*0fd0*/ 	.short	0x010a
        /*0fd2*/ 	.byte	0x3f
	.zero		1


	//   ....[78]....
        /*0fd4*/ 	.word	0x000383e0
        /*0fd8*/ 	.word	0x00000005
        /*0fdc*/ 	.word	0x00038840
        /*0fe0*/ 	.short	0x010a
        /*0fe2*/ 	.byte	0x3f
	.zero		1


	//   ....[79]....
        /*0fe4*/ 	.word	0x00038480
        /*0fe8*/ 	.word	0x00000003
        /*0fec*/ 	.word	0x00038840
        /*0ff0*/ 	.short	0x010a
        /*0ff2*/ 	.byte	0x3f
	.zero		1


	//   ....[80]....
        /*0ff4*/ 	.word	0x000384c0
        /*0ff8*/ 	.word	0x00000005
        /*0ffc*/ 	.word	0x00038860
        /*1000*/ 	.short	0x010a
        /*1002*/ 	.byte	0x3f
	.zero		1


	//   ....[81]....
        /*1004*/ 	.word	0x00038500
        /*1008*/ 	.word	0x00000003
        /*100c*/ 	.word	0x00038860
        /*1010*/ 	.short	0x010a
        /*1012*/ 	.byte	0x3f
	.zero		1


	//   ....[82]....
        /*1014*/ 	.word	0x00038560
        /*1018*/ 	.word	0x00000028
        /*101c*/ 	.word	0x00038890
        /*1020*/ 	.short	0x010a
        /*1022*/ 	.byte	0x3f
	.zero		1


	//   ....[83]....
        /*1024*/ 	.word	0x000386d0
        /*1028*/ 	.word	0x00000028
        /*102c*/ 	.word	0x00038890
        /*1030*/ 	.short	0x010a
        /*1032*/ 	.byte	0x3f
	.zero		1


	//   ....[84]....
        /*1034*/ 	.word	0x00038850
        /*1038*/ 	.word	0x00000028
        /*103c*/ 	.word	0x00038890
        /*1040*/ 	.short	0x010a
        /*1042*/ 	.byte	0x3f
	.zero		1


	//   ....[85]....
        /*1044*/ 	.word	0x000389b0
        /*1048*/ 	.word	0x00000028
        /*104c*/ 	.word	0x000388b0
        /*1050*/ 	.short	0x010a
        /*1052*/ 	.byte	0x3f
	.zero		1


	//   ....[86]....
        /*1054*/ 	.word	0x00038d90
        /*1058*/ 	.word	0x00000002
        /*105c*/ 	.word	0x00038800
        /*1060*/ 	.short	0x010a
        /*1062*/ 	.byte	0x3f
	.zero		1


	//   ....[87]....
        /*1064*/ 	.word	0x000393a0
        /*1068*/ 	.word	0x00000002
        /*106c*/ 	.word	0x00038800
        /*1070*/ 	.short	0x010a
        /*1072*/ 	.byte	0x3f
	.zero		1


	//   ....[88]....
        /*1074*/ 	.word	0x000393f0
        /*1078*/ 	.word	0x00000002
        /*107c*/ 	.word	0x00000000
        /*1080*/ 	.short	0x010a
        /*1082*/ 	.byte	0x3f
	.zero		1


	//   ....[89]....
        /*1084*/ 	.word	0x00039440
        /*1088*/ 	.word	0x00000002
        /*108c*/ 	.word	0x00000000
        /*1090*/ 	.short	0x010a
        /*1092*/ 	.byte	0x3f
	.zero		1


	//   ....[90]....
        /*1094*/ 	.word	0x00039490
        /*1098*/ 	.word	0x00000002
        /*109c*/ 	.word	0x00000000
        /*10a0*/ 	.short	0x010a
        /*10a2*/ 	.byte	0x3f
	.zero		1


	//   ....[91]....
        /*10a4*/ 	.word	0x000394e0
        /*10a8*/ 	.word	0x00000002
        /*10ac*/ 	.word	0x00000000
        /*10b0*/ 	.short	0x010a
        /*10b2*/ 	.byte	0x3f
	.zero		1


	//   ....[92]....
        /*10b4*/ 	.word	0x00039530
        /*10b8*/ 	.word	0x00000002
        /*10bc*/ 	.word	0x00000000
        /*10c0*/ 	.short	0x010a
        /*10c2*/ 	.byte	0x3f
	.zero		1


	//   ....[93]....
        /*10c4*/ 	.word	0x00039580
        /*10c8*/ 	.word	0x00000002
        /*10cc*/ 	.word	0x00000000
        /*10d0*/ 	.short	0x010a
        /*10d2*/ 	.byte	0x3f
	.zero		1


	//   ....[94]....
        /*10d4*/ 	.word	0x00039720
        /*10d8*/ 	.word	0x00000012
        /*10dc*/ 	.word	0x00038820
        /*10e0*/ 	.short	0x010a
        /*10e2*/ 	.byte	0x3f
	.zero		1


	//   ....[95]....
        /*10e4*/ 	.word	0x00039770
        /*10e8*/ 	.word	0x00000003
        /*10ec*/ 	.word	0x000388a0
        /*10f0*/ 	.short	0x010a
        /*10f2*/ 	.byte	0x3f
	.zero		1


	//   ....[96]....
        /*10f4*/ 	.word	0x000397c0
        /*10f8*/ 	.word	0x00000003
        /*10fc*/ 	.word	0x000388c0
        /*1100*/ 	.short	0x010a
        /*1102*/ 	.byte	0x3f
	.zero		1


	//   ....[97]....
        /*1104*/ 	.word	0x00039810
        /*1108*/ 	.word	0x0000000a
        /*110c*/ 	.word	0x000388a0
        /*1110*/ 	.short	0x010a
        /*1112*/ 	.byte	0x3f
	.zero		1


	//   ....[98]....
        /*1114*/ 	.word	0x00039860
        /*1118*/ 	.word	0x0000000a
        /*111c*/ 	.word	0x000388c0
        /*1120*/ 	.short	0x010a
        /*1122*/ 	.byte	0x3f
	.zero		1


	//   ....[99]....
        /*1124*/ 	.word	0x00039970
        /*1128*/ 	.word	0x00000019
        /*112c*/ 	.word	0x00038840
        /*1130*/ 	.short	0x010a
        /*1132*/ 	.byte	0x3f
	.zero		1


	//   ....[100]....
        /*1134*/ 	.word	0x0003af00
        /*1138*/ 	.word	0x00000012
        /*113c*/ 	.word	0x00038820
        /*1140*/ 	.short	0x010a
        /*1142*/ 	.byte	0x3f
	.zero		1


	//   ....[101]....
        /*1144*/ 	.word	0x0003af50
        /*1148*/ 	.word	0x00000019
        /*114c*/ 	.word	0x00038860
        /*1150*/ 	.short	0x010a
        /*1152*/ 	.byte	0x3f
	.zero		1


	//   ....[102]....
        /*1154*/ 	.word	0x0003b840
        /*1158*/ 	.word	0x00000006
        /*115c*/ 	.word	0x00038840
        /*1160*/ 	.short	0x010a
        /*1162*/ 	.byte	0x3f
	.zero		1


	//   ....[103]....
        /*1164*/ 	.word	0x0003bd00
        /*1168*/ 	.word	0x00000006
        /*116c*/ 	.word	0x00038860
        /*1170*/ 	.short	0x010a
        /*1172*/ 	.byte	0x3f
	.zero		1


	//   ....[104]....
        /*1174*/ 	.word	0x0003cea0
        /*1178*/ 	.word	0x00000007
        /*117c*/ 	.word	0x00038820
        /*1180*/ 	.short	0x010a
        /*1182*/ 	.byte	0x3f
	.zero		1


	//   ....[105]....
        /*1184*/ 	.word	0x0003d040
        /*1188*/ 	.word	0x00000005
        /*118c*/ 	.word	0x00038840
        /*1190*/ 	.short	0x010a
        /*1192*/ 	.byte	0x3f
	.zero		1


	//   ....[106]....
        /*1194*/ 	.word	0x0003d090
        /*1198*/ 	.word	0x00000003
        /*119c*/ 	.word	0x00038840
        /*11a0*/ 	.short	0x010a
        /*11a2*/ 	.byte	0x3f
	.zero		1


	//   ....[107]....
        /*11a4*/ 	.word	0x0003d0e0
        /*11a8*/ 	.word	0x00000005
        /*11ac*/ 	.word	0x00038860
        /*11b0*/ 	.short	0x010a
        /*11b2*/ 	.byte	0x3f
	.zero		1


	//   ....[108]....
        /*11b4*/ 	.word	0x0003d300
        /*11b8*/ 	.word	0x00000005
        /*11bc*/ 	.word	0x00000000
        /*11c0*/ 	.short	0x010a
        /*11c2*/ 	.byte	0x3f
	.zero		1


	//   ....[109]....
        /*11c4*/ 	.word	0x0003d440
        /*11c8*/ 	.word	0x0000000c
        /*11cc*/ 	.word	0x00000000
        /*11d0*/ 	.short	0x010a
        /*11d2*/ 	.byte	0x3f
	.zero		1


	//   ....[110]....
        /*11d4*/ 	.word	0x0003d9e0
        /*11d8*/ 	.word	0x0000000c
        /*11dc*/ 	.word	0x00038810
        /*11e0*/ 	.short	0x010a
        /*11e2*/ 	.byte	0x3f
	.zero		1


	//   ....[111]....
        /*11e4*/ 	.word	0x0003db60
        /*11e8*/ 	.word	0x0000000e
        /*11ec*/ 	.word	0x00000000
        /*11f0*/ 	.short	0x010a
        /*11f2*/ 	.byte	0x3f
	.zero		1


	//   ....[112]....
        /*11f4*/ 	.word	0x0003dca0
        /*11f8*/ 	.word	0x0000000c
        /*11fc*/ 	.word	0x00000000
        /*1200*/ 	.short	0x010a
        /*1202*/ 	.byte	0x3f
	.zero		1


	//   ....[113]....
        /*1204*/ 	.word	0x00040170
        /*1208*/ 	.word	0x00000005
        /*120c*/ 	.word	0x00000000
        /*1210*/ 	.short	0x0101
        /*1212*/ 	.byte	0x3f
	.zero		1


	//   ....[114]....
        /*1214*/ 	.word	0x0004c440
        /*1218*/ 	.word	0x00000000
        /*121c*/ 	.word	0x00000000
        /*1220*/ 	.short	0x0101
        /*1222*/ 	.byte	0x3f
	.zero		1


	//   ....[115]....
        /*1224*/ 	.word	0x0004c460
        /*1228*/ 	.word	0x0000000c
        /*122c*/ 	.word	0x00000000
        /*1230*/ 	.short	0x010a
        /*1232*/ 	.byte	0x3f
	.zero		1


	//   ....[116]....
        /*1234*/ 	.word	0x0004c4b0
        /*1238*/ 	.word	0x0000000c
        /*123c*/ 	.word	0x00038810
        /*1240*/ 	.short	0x010a
        /*1242*/ 	.byte	0x3f
	.zero		1


	//   ....[117]....
        /*1244*/ 	.word	0x0004c500
        /*1248*/ 	.word	0x0000000c
        /*124c*/ 	.word	0x00000000
        /*1250*/ 	.short	0x010a
        /*1252*/ 	.byte	0x3f
	.zero		1


	//----- nvinfo : EIATTR_NUM_MBARRIERS
	.align		4
.L_910:
        /*1254*/ 	.byte	0x03, 0x38
        /*1256*/ 	.short	0x0017


	//----- nvinfo : EIATTR_EXIT_INSTR_OFFSETS
	.align		4
        /*1258*/ 	.byte	0x04, 0x1c
        /*125a*/ 	.short	(.L_912 - .L_911)


	//   ....[0]....
.L_911:
        /*125c*/ 	.word	0x00038550


	//----- nvinfo : EIATTR_MAX_THREADS
	.align		4
.L_912:
        /*1260*/ 	.byte	0x04, 0x05
        /*1262*/ 	.short	(.L_914 - .L_913)
.L_913:
        /*1264*/ 	.word	0x00000180
        /*1268*/ 	.word	0x00000001
        /*126c*/ 	.word	0x00000001


	//----- nvinfo : EIATTR_CRS_STACK_SIZE
	.align		4
.L_914:
        /*1270*/ 	.byte	0x04, 0x1e
        /*1272*/ 	.short	(.L_916 - .L_915)
.L_915:
        /*1274*/ 	.word	0x00000000


	//----- nvinfo : EIATTR_CBANK_PARAM_SIZE
	.align		4
.L_916:
        /*1278*/ 	.byte	0x03, 0x19
        /*127a*/ 	.short	0x0bf0


	//----- nvinfo : EIATTR_PARAM_CBANK
	.align		4
        /*127c*/ 	.byte	0x04, 0x0a
        /*127e*/ 	.short	(.L_918 - .L_917)
	.align		4
.L_917:
        /*1280*/ 	.word	index@(.nv.constant0._ZN7cutlass13device_kernelIN5flash11enable_sm90INS1_16FlashAttnFwdSm90INS1_25CollectiveMainloopFwdSm90ILi2EN4cute5tupleIJNS5_1CILi1EEES8_S8_EEENS6_IJNS7_ILi64EEESA_SA_EEELi512ENS_6half_tEfNS_4arch4Sm90ELb0ELb1ELb0ELb1ELb1ELb1ELb1ELb0ELb0ELb1ELb1ELb0EEENS1_21CollectiveEpilogueFwdINS6_IJSA_NS7_ILi512EEESA_EEES9_SC_SE_Li256ELb1ELb1ELb1ELb0EEENS1_36VarlenDynamicPersistentTileSchedulerILi64ELi64ELi256ELi128ELb1ELb1ELb1ELb1ELb0ELb1EEEEEEEEEvNT_6ParamsE)
        /*1284*/ 	.short	0x0210
        /*1286*/ 	.short	0x0bf0


	//----- nvinfo : EIATTR_SW_WAR
	.align		4
.L_918:
        /*1288*/ 	.byte	0x04, 0x36
        /*128a*/ 	.short	(.L_920 - .L_919)
.L_919:
        /*128c*/ 	.word	0x00000008
.L_920:


//--------------------- .nv.info._ZN7cutlass13device_kernelIN5flash11enable_sm90INS1_16FlashAttnFwdSm90INS1_25CollectiveMainloopFwdSm90ILi2EN4cute5tupleIJNS5_1CILi1EEES8_S8_EEENS6_IJNS7_ILi64EEESA_SA_EEELi512ENS_6half_tEfNS_4arch4Sm90ELb1ELb0ELb0ELb0ELb1ELb0ELb0ELb0ELb0ELb1ELb1ELb0EEENS1_21CollectiveEpilogueFwdINS6_IJSA_NS7_ILi512EEESA_EEES9_SC_SE_Li256ELb0ELb1ELb1ELb0EEENS1_19SingleTileSchedulerILb0ELb1ELb1ELi64EEEEEEEEEvNT_6ParamsE --------------------------
	.section	.nv.info._ZN7cutlass13device_kernelIN5flash11enable_sm90INS1_16FlashAttnFwdSm90INS1_25CollectiveMainloopFwdSm90ILi2EN4cute5tupleIJNS5_1CILi1EEES8_S8_EEENS6_IJNS7_ILi64EEESA_SA_EEELi512ENS_6half_tEfNS_4arch4Sm90ELb1ELb0ELb0ELb0ELb1ELb0ELb0ELb0ELb0ELb1ELb1ELb0EEENS1_21CollectiveEpilogueFwdINS6_IJSA_NS7_ILi512EEESA_EEES9_SC_SE_Li256ELb0ELb1ELb1ELb0EEENS1_19SingleTileSchedulerILb0ELb1ELb1ELi64EEEEEEEEEvNT_6ParamsE,"",@"SHT_CUDA_INFO"
	.sectionflags	@""
	.align	4


	//----- nvinfo : EIATTR_CUDA_API_VERSION
	.align		4
        /*0000*/ 	.byte	0x04, 0x37
        /*0002*/ 	.short	(.L_922 - .L_921)
.L_921:
        /*0004*/ 	.word	0x00000082


	//----- nvinfo : EIATTR_KPARAM_INFO
	.align		4
.L_922:
        /*0008*/ 	.byte	0x04, 0x17
        /*000a*/ 	.short	(.L_924 - .L_923)
.L_923:
        /*000c*/ 	.word	0x00000000
        /*0010*/ 	.short	0x0000
        /*0012*/ 	.short	0x0070
        /*0014*/ 	.byte	0x00, 0xf0, 0x01, 0x28


	//----- nvinfo : EIATTR_SPARSE_MMA_MASK
	.align		4
.L_924:
        /*0018*/ 	.byte	0x03, 0x50
        /*001a*/ 	.short	0x0000


	//----- nvinfo : EIATTR_MAXREG_COUNT
	.align		4
        /*001c*/ 	.byte	0x03, 0x1b
        /*001e*/ 	.short	0x00a8


	//----- nvinfo : EIATTR_NUM_BARRIERS
	.align		4
        /*0020*/ 	.byte	0x02, 0x4c
        /*0022*/ 	.byte	0x10
	.zero		1


	//----- nvinfo : EIATTR_EXTERNS
	.align		4
        /*0024*/ 	.byte	0x04, 0x0f
        /*0026*/ 	.short	(.L_926 - .L_925)


	//   ....[0]....
	.align		4
.L_925:
        /*0028*/ 	.word	index@(__assertfail)


	//----- nvinfo : EIATTR_MERCURY_ISA_VERSION
	.align		4
.L_926:
        /*002c*/ 	.byte	0x03, 0x5f
        /*002e*/ 	.short	0x0101


	//----- nvinfo : EIATTR_INT_WARP_WIDE_INSTR_OFFSETS
	.align		4
        /*0030*/ 	.byte	0x04, 0x31
        /*0032*/ 	.short	(.L_928 - .L_927)


	//   ....[0]....
.L_927:
        /*0034*/ 	.word	0x000000b0


	//   ....[1]....
        /*0038*/ 	.word	0x000000c0


	//   ....[2]....
        /*003c*/ 	.word	0x00000160


	//----- nvinfo : EIATTR_COOP_GROUP_MASK_REGIDS
	.align		4
.L_928:
        /*0040*/ 	.byte	0x04, 0x29
        /*0042*/ 	.short	(.L_930 - .L_929)


	//   ....[0]....
.L_929:
        /*0044*/ 	.word	0xffffffff


	//   ....[1]....
        /*0048*/ 	.word	0xffffffff


	//   ....[2]....
        /*004c*/ 	.word	0xffffffff


	//   ....[3]....
        /*0050*/ 	.word	0xffffffff


	//   ....[4]....
        /*0054*/ 	.word	0xffffffff


	//   ....[5]....
        /*0058*/ 	.word	0xffffffff


	//   ....[6]....
        /*005c*/ 	.word	0xffffffff


	//   ....[7]....
        /*0060*/ 	.word	0xffffffff


	//   ....[8]....
        /*0064*/ 	.word	0xffffffff


	//   ....[9]....
        /*0068*/ 	.word	0xffffffff


	//   ....[10]....
        /*006c*/ 	.word	0xffffffff


	//   ....[11]....
        /*0070*/ 	.word	0xffffffff


	//   ....[12]....
        /*0074*/ 	.word	0xffffffff


	//   ....[13]....
        /*0078*/ 	.word	0xffffffff


	//   ....[14]....
        /*007c*/ 	.word	0xffffffff


	//   ....[15]....
        /*0080*/ 	.word	0xffffffff


	//   ....[16]....
        /*0084*/ 	.word	0xffffffff


	//   ....[17]....
        /*0088*/ 	.word	0xffffffff


	//   ....[18]....
        /*008c*/ 	.word	0xffffffff


	//   ....[19]....
        /*0090*/ 	.word	0xffffffff


	//   ....[20]....
        /*0094*/ 	.word	0xffffffff


	//   ....[21]....
        /*0098*/ 	.word	0xffffffff


	//   ....[22]....
        /*009c*/ 	.word	0xffffffff


	//   ....[23]....
        /*00a0*/ 	.word	0xffffffff


	//   ....[24]....
        /*00a4*/ 	.word	0xffffffff


	//   ....[25]....
        /*00a8*/ 	.word	0xffffffff


	//   ....[26]....
        /*00ac*/ 	.word	0xffffffff


	//   ....[27]....
        /*00b0*/ 	.word	0xffffffff


	//   ....[28]....
        /*00b4*/ 	.word	0xffffffff


	//   ....[29]....
        /*00b8*/ 	.word	0xffffffff


	//   ....[30]....
        /*00bc*/ 	.word	0xffffffff


	//   ....[31]....
        /*00c0*/ 	.word	0xffffffff


	//   ....[32]....
        /*00c4*/ 	.word	0xffffffff


	//   ....[33]....
        /*00c8*/ 	.word	0xffffffff


	//   ....[34]....
        /*00cc*/ 	.word	0xffffffff


	//   ....[35]....
        /*00d0*/ 	.word	0xffffffff


	//   ....[36]....
        /*00d4*/ 	.word	0xffffffff


	//   ....[37]....
        /*00d8*/ 	.word	0xffffffff


	//   ....[38]....
        /*00dc*/ 	.word	0xffffffff


	//   ....[39]....
        /*00e0*/ 	.word	0xffffffff


	//   ....[40]....
        /*00e4*/ 	.word	0xffffffff


	//   ....[41]....
        /*00e8*/ 	.word	0xffffffff


	//   ....[42]....
        /*00ec*/ 	.word	0xffffffff


	//   ....[43]....
        /*00f0*/ 	.word	0xffffffff


	//   ....[44]....
        /*00f4*/ 	.word	0xffffffff


	//   ....[45]....
        /*00f8*/ 	.word	0xffffffff


	//   ....[46]....
        /*00fc*/ 	.word	0xffffffff


	//   ....[47]....
        /*0100*/ 	.word	0xffffffff


	//   ....[48]....
        /*0104*/ 	.word	0xffffffff


	//   ....[49]....
        /*0108*/ 	.word	0xffffffff


	//   ....[50]....
        /*010c*/ 	.word	0xffffffff


	//   ....[51]....
        /*0110*/ 	.word	0xffffffff


	//   ....[52]....
        /*0114*/ 	.word	0xffffffff


	//   ....[53]....
        /*0118*/ 	.word	0xffffffff


	//   ....[54]....
        /*011c*/ 	.word	0xffffffff


	//   ....[55]....
        /*0120*/ 	.word	0xffffffff


	//   ....[56]....
        /*0124*/ 	.word	0xffffffff


	//   ....[57]....
        /*0128*/ 	.word	0xffffffff


	//   ....[58]....
        /*012c*/ 	.word	0xffffffff


	//   ....[59]....
        /*0130*/ 	.word	0xffffffff


	//   ....[60]....
        /*0134*/ 	.word	0xffffffff


	//   ....[61]....
        /*0138*/ 	.word	0xffffffff


	//   ....[62]....
        /*013c*/ 	.word	0xffffffff


	//   ....[63]....
        /*0140*/ 	.word	0xffffffff


	//   ....[64]....
        /*0144*/ 	.word	0xffffffff


	//   ....[65]....
        /*0148*/ 	.word	0xffffffff


	//   ....[66]....
        /*014c*/ 	.word	0xffffffff


	//   ....[67]....
        /*0150*/ 	.word	0xffffffff


	//   ....[68]....
        /*0154*/ 	.word	0xffffffff


	//   ....[69]....
        /*0158*/ 	.word	0xffffffff


	//   ....[70]....
        /*015c*/ 	.word	0xffffffff


	//   ....[71]....
        /*0160*/ 	.word	0xffffffff


	//   ....[72]....
        /*0164*/ 	.word	0xffffffff


	//   ....[73]....
        /*0168*/ 	.word	0xffffffff


	//   ....[74]....
        /*016c*/ 	.word	0xffffffff


	//   ....[75]....
        /*0170*/ 	.word	0xffffffff


	//   ....[76]....
        /*0174*/ 	.word	0xffffffff


	//   ....[77]....
        /*0178*/ 	.word	0xffffffff


	//   ....[78]....
        /*017c*/ 	.word	0xffffffff


	//   ....[79]....
        /*0180*/ 	.word	0xffffffff


	//   ....[80]....
        /*0184*/ 	.word	0xffffffff


	//   ....[81]....
        /*0188*/ 	.word	0xffffffff


	//   ....[82]....
        /*018c*/ 	.word	0x0500000f


	//   ....[83]....
        /*0190*/ 	.word	0x0500000f


	//   ....[84]....
        /*0194*/ 	.word	0x0500000f


	//   ....[85]....
        /*0198*/ 	.word	0x0500000f


	//   ....[86]....
        /*019c*/ 	.word	0x0500000f


	//   ....[87]....
        /*01a0*/ 	.word	0x0500000f


	//   ....[88]....
        /*01a4*/ 	.word	0x0500000f


	//   ....[89]....
        /*01a8*/ 	.word	0x0500000f


	//   ....[90]....
        /*01ac*/ 	.word	0x0500000f


	//   ....[91]....
        /*01b0*/ 	.word	0x0500000f


	//   ....[92]....
        /*01b4*/ 	.word	0x0500000f


	//   ....[93]....
        /*01b8*/ 	.word	0x0500000f


	//   ....[94]....
        /*01bc*/ 	.word	0x0500000f


	//   ....[95]....
        /*01c0*/ 	.word	0x0500000f


	//   ....[96]....
        /*01c4*/ 	.word	0x0500000f


	//   ....[97]....
        /*01c8*/ 	.word	0x0500000f


	//   ....[98]....
        /*01cc*/ 	.word	0x0500000f


	//   ....[99]....
        /*01d0*/ 	.word	0x0500000f


	//   ....[100]....
        /*01d4*/ 	.word	0x0500000f


	//   ....[101]....
        /*01d8*/ 	.word	0x0500000f


	//   ....[102]....
        /*01dc*/ 	.word	0x0500000f


	//   ....[103]....
        /*01e0*/ 	.word	0x0500000f


	//   ....[104]....
        /*01e4*/ 	.word	0x0500000f


	//   ....[105]....
        /*01e8*/ 	.word	0x0500000f


	//   ....[106]....
        /*01ec*/ 	.word	0x0500000f


	//   ....[107]....
        /*01f0*/ 	.word	0x0500000f


	//   ....[108]....
        /*01f4*/ 	.word	0x0500000f


	//   ....[109]....
        /*01f8*/ 	.word	0x0500000f


	//   ....[110]....
        /*01fc*/ 	.word	0x0500000f


	//   ....[111]....
        /*0200*/ 	.word	0x0500000f


	//   ....[112]....
        /*0204*/ 	.word	0x0500000f


	//   ....[113]....
        /*0208*/ 	.word	0x0500000f


	//   ....[114]....
        /*020c*/ 	.word	0x0500000f


	//   ....[115]....
        /*0210*/ 	.word	0x0500000f


	//   ....[116]....
        /*0214*/ 	.word	0x0500000f


	//   ....[117]....
        /*0218*/ 	.word	0x0500000f


	//   ....[118]....
        /*021c*/ 	.word	0x0500000f


	//   ....[119]....
        /*0220*/ 	.word	0x0500000f


	//   ....[120]....
        /*0224*/ 	.word	0x0500000f


	//   ....[121]....
        /*0228*/ 	.word	0x0500000f


	//   ....[122]....
        /*022c*/ 	.word	0x0500000f


	//   ....[123]....
        /*0230*/ 	.word	0x0500000f


	//----- nvinfo : EIATTR_COOP_GROUP_INSTR_OFFSETS
	.align		4
.L_930:
        /*0234*/ 	.byte	0x04, 0x28
        /*0236*/ 	.short	(.L_932 - .L_931)


	//   ....[0]....
.L_931:
        /*0238*/ 	.word	0x00000060


	//   ....[1]....
        /*023c*/ 	.word	0x000000a0


	//   ....[2]....
        /*0240*/ 	.word	0x00000280


	//   ....[3]....
        /*0244*/ 	.word	0x000003e0


	//   ....[4]....
        /*0248*/ 	.word	0x00000500


	//   ....[5]....
        /*024c*/ 	.word	0x00000660


	//   ....[6]....
        /*0250*/ 	.word	0x000012d0


	//   ....[7]....
        /*0254*/ 	.word	0x00003450


	//   ....[8]....
        /*0258*/ 	.word	0x00003c20


	//   ....[9]....
        /*025c*/ 	.word	0x00003c50


	//   ....[10]....
        /*0260*/ 	.word	0x00004050


	//   ....[11]....
        /*0264*/ 	.word	0x000041c0


	//   ....[12]....
        /*0268*/ 	.word	0x00004330


	//   ....[13]....
        /*026c*/ 	.word	0x00004480


	//   ....[14]....
        /*0270*/ 	.word	0x00004f30


	//   ....[15]....
        /*0274*/ 	.word	0x00005480


	//   ....[16]....
        /*0278*/ 	.word	0x000054a0


	//   ....[17]....
        /*027c*/ 	.word	0x00005810


	//   ....[18]....
        /*0280*/ 	.word	0x00005a00


	//   ....[19]....
        /*0284*/ 	.word	0x00005b70


	//   ....[20]....
        /*0288*/ 	.word	0x00005cc0


	//   ....[21]....
        /*028c*/ 	.word	0x00006e80


	//   ....[22]....
        /*0290*/ 	.word	0x00007390


	//   ....[23]....
        /*0294*/ 	.word	0x000073c0


	//   ....[24]....
        /*0298*/ 	.word	0x00007600


	//   ....[25]....
        /*029c*/ 	.word	0x00007790


	//   ....[26]....
        /*02a0*/ 	.word	0x00008780


	//   ....[27]....
        /*02a4*/ 	.word	0x00008860


	//   ....[28]....
        /*02a8*/ 	.word	0x000088b0


	//   ....[29]....
        /*02ac*/ 	.word	0x000088e0


	//   ....[30]....
        /*02b0*/ 	.word	0x00008940


	//   ....[31]....
        /*02b4*/ 	.word	0x000093f0


	//   ....[32]....
        /*02b8*/ 	.word	0x000098b0


	//   ....[33]....
        /*02bc*/ 	.word	0x000098e0


	//   ....[34]....
        /*02c0*/ 	.word	0x00009900


	//   ....[35]....
        /*02c4*/ 	.word	0x00009930


	//   ....[36]....
        /*02c8*/ 	.word	0x00009dc0


	//   ....[37]....
        /*02cc*/ 	.word	0x00009de0


	//   ....[38]....
        /*02d0*/ 	.word	0x0000aa30


	//   ....[39]....
        /*02d4*/ 	.word	0x0000aa50


	//   ....[40]....
        /*02d8*/ 	.word	0x0000baa0


	//   ....[41]....
        /*02dc*/ 	.word	0x0000cdb0


	//   ....[42]....
        /*02e0*/ 	.word	0x0000cdd0


	//   ....[43]....
        /*02e4*/ 	.word	0x0000cde0


	//   ....[44]....
        /*02e8*/ 	.word	0x0000ce20


	//   ....[45]....
        /*02ec*/ 	.word	0x0000ce70


	//   ....[46]....
        /*02f0*/ 	.word	0x0000ce90


	//   ....[47]....
        /*02f4*/ 	.word	0x0000cee0


	//   ....[48]....
        /*02f8*/ 	.word	0x0000cf00


	//   ....[49]....
        /*02fc*/ 	.word	0x0000d490


	//   ....[50]....
        /*0300*/ 	.word	0x0000d4c0


	//   ....[51]....
        /*0304*/ 	.word	0x0000d4f0


	//   ....[52]....
        /*0308*/ 	.word	0x0000d560


	//   ....[53]....
        /*030c*/ 	.word	0x0000d5c0


	//   ....[54]....
        /*0310*/ 	.word	0x0000d5e0


	//   ....[55]....
        /*0314*/ 	.word	0x0000d630


	//   ....[56]....
        /*0318*/ 	.word	0x0000d650


	//   ....[57]....
        /*031c*/ 	.word	0x0000d940


	//   ....[58]....
        /*0320*/ 	.word	0x0000d970


	//   ....[59]....
        /*0324*/ 	.word	0x0000d9a0


	//   ....[60]....
        /*0328*/ 	.word	0x0000d9d0


	//   ....[61]....
        /*032c*/ 	.word	0x0000da00


	//   ....[62]....
        /*0330*/ 	.word	0x0000da50


	//   ....[63]....
        /*0334*/ 	.word	0x0000dbd0


	//   ....[64]....
        /*0338*/ 	.word	0x0000dc00


	//   ....[65]....
        /*033c*/ 	.word	0x0000e580


	//   ....[66]....
        /*0340*/ 	.word	0x0000e5a0


	//   ....[67]....
        /*0344*/ 	.word	0x0000e5b0


	//   ....[68]....
        /*0348*/ 	.word	0x0000e5d0


	//   ....[69]....
        /*034c*/ 	.word	0x0000e5f0


	//   ....[70]....
        /*0350*/ 	.word	0x0000e620


	//   ....[71]....
        /*0354*/ 	.word	0x0000e640


	//   ....[72]....
        /*0358*/ 	.word	0x0000e670


	//   ....[73]....
        /*035c*/ 	.word	0x0000e9d0


	//   ....[74]....
        /*0360*/ 	.word	0x0000ea00


	//   ....[75]....
        /*0364*/ 	.word	0x0000ea30


	//   ....[76]....
        /*0368*/ 	.word	0x0000ea50


	//   ....[77]....
        /*036c*/ 	.word	0x0000ea60


	//   ....[78]....
        /*0370*/ 	.word	0x0000ea80


	//   ....[79]....
        /*0374*/ 	.word	0x0000eb20


	//   ....[80]....
        /*0378*/ 	.word	0x0000eb60


	//   ....[81]....
        /*037c*/ 	.word	0x0000f060


	//   ....[82]....
        /*0380*/ 	.word	0x0000f680


	//   ....[83]....
        /*0384*/ 	.word	0x0000f770


	//   ....[84]....
        /*0388*/ 	.word	0x0000f810


	//   ....[85]....
        /*038c*/ 	.word	0x0000f890


	//   ....[86]....
        /*0390*/ 	.word	0x0000f940


	//   ....[87]....
        /*0394*/ 	.word	0x0000f9a0


	//   ....[88]....
        /*0398*/ 	.word	0x0000fa60


	//   ....[89]....
        /*039c*/ 	.word	0x0000fac0


	//   ....[90]....
        /*03a0*/ 	.word	0x0000fb60


	//   ....[91]....
        /*03a4*/ 	.word	0x0000fbf0


	//   ....[92]....
        /*03a8*/ 	.word	0x0000fc50


	//   ....[93]....
        /*03ac*/ 	.word	0x0000fd80


	//   ....[94]....
        /*03b0*/ 	.word	0x0000fdf0


	//   ....[95]....
        /*03b4*/ 	.word	0x0000fe50


	//   ....[96]....
        /*03b8*/ 	.word	0x0000ff10


	//   ....[97]....
        /*03bc*/ 	.word	0x0000ff70


	//   ....[98]....
        /*03c0*/ 	.word	0x00010010


	//   ....[99]....
        /*03c4*/ 	.word	0x00010160


	//   ....[100]....
        /*03c8*/ 	.word	0x00010220


	//   ....[101]....
        /*03cc*/ 	.word	0x000104a0


	//   ....[102]....
        /*03d0*/ 	.word	0x000104f0


	//   ....[103]....
        /*03d4*/ 	.word	0x000106b0


	//   ....[104]....
        /*03d8*/ 	.word	0x00010700


	//   ....[105]....
        /*03dc*/ 	.word	0x000108c0


	//   ....[106]....
        /*03e0*/ 	.word	0x00010910


	//   ....[107]....
        /*03e4*/ 	.word	0x000109f0


	//   ....[108]....
        /*03e8*/ 	.word	0x00010a90


	//   ....[109]....
        /*03ec*/ 	.word	0x00010af0


	//   ....[110]....
        /*03f0*/ 	.word	0x00010b90


	//   ....[111]....
        /*03f4*/ 	.word	0x00010bf0


	//   ....[112]....
        /*03f8*/ 	.word	0x00010c90


	//   ....[113]....
        /*03fc*/ 	.word	0x00010cf0


	//   ....[114]....
        /*0400*/ 	.word	0x00010d90


	//   ....[115]....
        /*0404*/ 	.word	0x00010e70


	//   ....[116]....
        /*0408*/ 	.word	0x00010f20


	//   ....[117]....
        /*040c*/ 	.word	0x00011010


	//   ....[118]....
        /*0410*/ 	.word	0x00011110


	//   ....[119]....
        /*0414*/ 	.word	0x00011230


	//   ....[120]....
        /*0418*/ 	.word	0x00011310


	//   ....[121]....
        /*041c*/ 	.word	0x00011420


	//   ....[122]....
        /*0420*/ 	.word	0x000114f0


	//   ....[123]....
        /*0424*/ 	.word	0x00011600


	//----- nvinfo : EIATTR_REG_RECONFIG
	.align		4
.L_932:
        /*0428*/ 	.byte	0x01, 0x54
	.zero		2


	//----- nvinfo : EIATTR_SYSCALL_OFFSETS
	.align		4
        /*042c*/ 	.byte	0x04, 0x46
        /*042e*/ 	.short	(.L_934 - .L_933)


	//   ....[0]....
.L_933:
        /*0430*/ 	.word	0x00003620


	//   ....[1]....
        /*0434*/ 	.word	0x0000c2c0


	//   ....[2]....
        /*0438*/ 	.word	0x0000c400


	//   ....[3]....
        /*043c*/ 	.word	0x0000c4f0


	//   ....[4]....
        /*0440*/ 	.word	0x0000d170


	//----- nvinfo : EIATTR_MBARRIER_INSTR_OFFSETS
	.align		4
.L_934:
        /*0444*/ 	.byte	0x04, 0x39
        /*0446*/ 	.short	(.L_936 - .L_935)


	//   ....[0]....
.L_935:
        /*0448*/ 	.word	0x00000170
        /*044c*/ 	.word	0x000000ff
        /*0450*/ 	.word	0x00028c00
        /*0454*/ 	.short	0x0100
        /*0456*/ 	.byte	0x08
	.zero		1


	//   ....[1]....
        /*0458*/ 	.word	0x00000180
        /*045c*/ 	.word	0x000000ff
        /*0460*/ 	.word	0x00028c20
        /*0464*/ 	.short	0x0100
        /*0466*/ 	.byte	0x08
	.zero		1


	//   ....[2]....
        /*0468*/ 	.word	0x00000230
        /*046c*/ 	.word	0x000000ff
        /*0470*/ 	.word	0x00028c30
        /*0474*/ 	.short	0x0100
        /*0476*/ 	.byte	0x06
	.zero		1


	//   ....[3]....
        /*0478*/ 	.word	0x00000240
        /*047c*/ 	.word	0x000000ff
        /*0480*/ 	.word	0x00028c40
        /*0484*/ 	.short	0x0100
        /*0486*/ 	.byte	0x06
	.zero		1


	//   ....[4]....
        /*0488*/ 	.word	0x00000250
        /*048c*/ 	.word	0x000000ff
        /*0490*/ 	.word	0x00028c38
        /*0494*/ 	.short	0x0100
        /*0496*/ 	.byte	0x06
	.zero		1


	//   ....[5]....
        /*0498*/ 	.word	0x00000260
        /*049c*/ 	.word	0x000000ff
        /*04a0*/ 	.word	0x00028c48
        /*04a4*/ 	.short	0x0100
        /*04a6*/ 	.byte	0x06
	.zero		1


	//   ....[6]....
        /*04a8*/ 	.word	0x00000390
        /*04ac*/ 	.word	0x000000ff
        /*04b0*/ 	.word	0x00028c50
        /*04b4*/ 	.short	0x0100
        /*04b6*/ 	.byte	0x08
	.zero		1


	//   ....[7]....
        /*04b8*/ 	.word	0x000003a0
        /*04bc*/ 	.word	0x000000ff
        /*04c0*/ 	.word	0x00028c60
        /*04c4*/ 	.short	0x0100
        /*04c6*/ 	.byte	0x08
	.zero		1


	//   ....[8]....
        /*04c8*/ 	.word	0x000003b0
        /*04cc*/ 	.word	0x000000ff
        /*04d0*/ 	.word	0x00028c58
        /*04d4*/ 	.short	0x0100
        /*04d6*/ 	.byte	0x08
	.zero		1


	//   ....[9]....
        /*04d8*/ 	.word	0x000003c0
        /*04dc*/ 	.word	0x000000ff
        /*04e0*/ 	.word	0x00028c68
        /*04e4*/ 	.short	0x0100
        /*04e6*/ 	.byte	0x08
	.zero		1


	//   ....[10]....
        /*04e8*/ 	.word	0x000004b0
        /*04ec*/ 	.word	0x000000ff
        /*04f0*/ 	.word	0x00028c70
        /*04f4*/ 	.short	0x0100
        /*04f6*/ 	.byte	0x06
	.zero		1


	//   ....[11]....
        /*04f8*/ 	.word	0x000004c0
        /*04fc*/ 	.word	0x000000ff
        /*0500*/ 	.word	0x00028c80
        /*0504*/ 	.short	0x0100
        /*0506*/ 	.byte	0x06
	.zero		1


	//   ....[12]....
        /*0508*/ 	.word	0x000004d0
        /*050c*/ 	.word	0x000000ff
        /*0510*/ 	.word	0x00028c78
        /*0514*/ 	.short	0x0100
        /*0516*/ 	.byte	0x06
	.zero		1


	//   ....[13]....
        /*0518*/ 	.word	0x000004e0
        /*051c*/ 	.word	0x000000ff
        /*0520*/ 	.word	0x00028c88
        /*0524*/ 	.short	0x0100
        /*0526*/ 	.byte	0x06
	.zero		1


	//   ....[14]....
        /*0528*/ 	.word	0x00000610
        /*052c*/ 	.word	0x000000ff
        /*0530*/ 	.word	0x00028c90
        /*0534*/ 	.short	0x0100
        /*0536*/ 	.byte	0x08
	.zero		1


	//   ....[15]....
        /*0538*/ 	.word	0x00000620
        /*053c*/ 	.word	0x000000ff
        /*0540*/ 	.word	0x00028ca0
        /*0544*/ 	.short	0x0100
        /*0546*/ 	.byte	0x08
	.zero		1


	//   ....[16]....
        /*0548*/ 	.word	0x00000630
        /*054c*/ 	.word	0x000000ff
        /*0550*/ 	.word	0x00028c98
        /*0554*/ 	.short	0x0100
        /*0556*/ 	.byte	0x08
	.zero		1


	//   ....[17]....
        /*0558*/ 	.word	0x00000640
        /*055c*/ 	.word	0x000000ff
        /*0560*/ 	.word	0x00028ca8
        /*0564*/ 	.short	0x0100
        /*0566*/ 	.byte	0x08
	.zero		1


	//   ....[18]....
        /*0568*/ 	.word	0x00000780
        /*056c*/ 	.word	0x000000ff
        /*0570*/ 	.word	0x00028cb0
        /*0574*/ 	.short	0x0100
        /*0576*/ 	.byte	0x08
	.zero		1


	//   ....[19]....
        /*0578*/ 	.word	0x00000790
        /*057c*/ 	.word	0x000000ff
        /*0580*/ 	.word	0x00028cc0
        /*0584*/ 	.short	0x0100
        /*0586*/ 	.byte	0x08
	.zero		1


	//   ....[20]....
        /*0588*/ 	.word	0x000007a0
        /*058c*/ 	.word	0x000000ff
        /*0590*/ 	.word	0x00028cb8
        /*0594*/ 	.short	0x0100
        /*0596*/ 	.byte	0x08
	.zero		1


	//   ....[21]....
        /*0598*/ 	.word	0x000007b0
        /*059c*/ 	.word	0x000000ff
        /*05a0*/ 	.word	0x00028cc8
        /*05a4*/ 	.short	0x0100
        /*05a6*/ 	.byte	0x08
	.zero		1


	//   ....[22]....
        /*05a8*/ 	.word	0x00001490
        /*05ac*/ 	.word	0x000000ff
        /*05b0*/ 	.word	0x00028c50
        /*05b4*/ 	.short	0x010a
        /*05b6*/ 	.byte	0x05
	.zero		1


	//   ....[23]....
        /*05b8*/ 	.word	0x00001760
        /*05bc*/ 	.word	0x000000ff
        /*05c0*/ 	.word	0x00000000
        /*05c4*/ 	.short	0x0101
        /*05c6*/ 	.byte	0x04
	.zero		1


	//   ....[24]....
        /*05c8*/ 	.word	0x000020c0
        /*05cc*/ 	.word	0x000000ff
        /*05d0*/ 	.word	0x00028c50
        /*05d4*/ 	.short	0x010a
        /*05d6*/ 	.byte	0x07
	.zero		1


	//   ....[25]....
        /*05d8*/ 	.word	0x00002100
        /*05dc*/ 	.word	0x000000ff
        /*05e0*/ 	.word	0x00028c50
        /*05e4*/ 	.short	0x010a
        /*05e6*/ 	.byte	0x07
	.zero		1


	//   ....[26]....
        /*05e8*/ 	.word	0x000022e0
        /*05ec*/ 	.word	0x000000ff
        /*05f0*/ 	.word	0x00000000
        /*05f4*/ 	.short	0x0101
        /*05f6*/ 	.byte	0x07
	.zero		1


	//   ....[27]....
        /*05f8*/ 	.word	0x00003650
        /*05fc*/ 	.word	0x000000ff
        /*0600*/ 	.word	0x00028c00
        /*0604*/ 	.short	0x010a
        /*0606*/ 	.byte	0x27
	.zero		1


	//   ....[28]....
        /*0608*/ 	.word	0x000037e0
        /*060c*/ 	.word	0x000000ff
        /*0610*/ 	.word	0x00028c30
        /*0614*/ 	.short	0x010a
        /*0616*/ 	.byte	0x27
	.zero		1


	//   ....[29]....
        /*0618*/ 	.word	0x00003820
        /*061c*/ 	.word	0x000000ff
        /*0620*/ 	.word	0x00028c30
        /*0624*/ 	.short	0x010a
        /*0626*/ 	.byte	0x27
	.zero		1


	//   ....[30]....
        /*0628*/ 	.word	0x00003cc0
        /*062c*/ 	.word	0x000000ff
        /*0630*/ 	.word	0x00000000
        /*0634*/ 	.short	0x0101
        /*0636*/ 	.byte	0x04
	.zero		1


	//   ....[31]....
        /*0638*/ 	.word	0x00004cd0
        /*063c*/ 	.word	0x000000ff
        /*0640*/ 	.word	0x00028c50
        /*0644*/ 	.short	0x010a
        /*0646*/ 	.byte	0x27
	.zero		1


	//   ....[32]....
        /*0648*/ 	.word	0x00004d10
        /*064c*/ 	.word	0x000000ff
        /*0650*/ 	.word	0x00028c50
        /*0654*/ 	.short	0x010a
        /*0656*/ 	.byte	0x27
	.zero		1


	//   ....[33]....
        /*0658*/ 	.word	0x00005060
        /*065c*/ 	.word	0x000000ff
        /*0660*/ 	.word	0x00000000
        /*0664*/ 	.short	0x0101
        /*0666*/ 	.byte	0x05
	.zero		1


	//   ....[34]....
        /*0668*/ 	.word	0x00005200
        /*066c*/ 	.word	0x000000ff
        /*0670*/ 	.word	0x00028c30
        /*0674*/ 	.short	0x010a
        /*0676*/ 	.byte	0x1b
	.zero		1


	//   ....[35]....
        /*0678*/ 	.word	0x00005240
        /*067c*/ 	.word	0x000000ff
        /*0680*/ 	.word	0x00028c30
        /*0684*/ 	.short	0x010a
        /*0686*/ 	.byte	0x1b
	.zero		1


	//   ....[36]....
        /*0688*/ 	.word	0x000054e0
        /*068c*/ 	.word	0x000000ff
        /*0690*/ 	.word	0x00000000
        /*0694*/ 	.short	0x0101
        /*0696*/ 	.byte	0x0a
	.zero		1


	//   ....[37]....
        /*0698*/ 	.word	0x00006c40
        /*069c*/ 	.word	0x000000ff
        /*06a0*/ 	.word	0x00028c50
        /*06a4*/ 	.short	0x010a
        /*06a6*/ 	.byte	0x1b
	.zero		1


	//   ....[38]....
        /*06a8*/ 	.word	0x00006c80
        /*06ac*/ 	.word	0x000000ff
        /*06b0*/ 	.word	0x00028c50
        /*06b4*/ 	.short	0x010a
        /*06b6*/ 	.byte	0x1b
	.zero		1


	//   ....[39]....
        /*06b8*/ 	.word	0x00006f40
        /*06bc*/ 	.word	0x000000ff
        /*06c0*/ 	.word	0x00000000
        /*06c4*/ 	.short	0x0101
        /*06c6*/ 	.byte	0x1b
	.zero		1


	//   ....[40]....
        /*06c8*/ 	.word	0x00007070
        /*06cc*/ 	.word	0x000000ff
        /*06d0*/ 	.word	0x00028c30
        /*06d4*/ 	.short	0x010a
        /*06d6*/ 	.byte	0x1a
	.zero		1


	//   ....[41]....
        /*06d8*/ 	.word	0x000070b0
        /*06dc*/ 	.word	0x000000ff
        /*06e0*/ 	.word	0x00028c30
        /*06e4*/ 	.short	0x010a
        /*06e6*/ 	.byte	0x1a
	.zero		1


	//   ....[42]....
        /*06e8*/ 	.word	0x000072c0
        /*06ec*/ 	.word	0x000000ff
        /*06f0*/ 	.word	0x00000000
        /*06f4*/ 	.short	0x0101
        /*06f6*/ 	.byte	0x0a
	.zero		1


	//   ....[43]....
        /*06f8*/ 	.word	0x00008540
        /*06fc*/ 	.word	0x000000ff
        /*0700*/ 	.word	0x00028c50
        /*0704*/ 	.short	0x010a
        /*0706*/ 	.byte	0x1a
	.zero		1


	//   ....[44]....
        /*0708*/ 	.word	0x00008580
        /*070c*/ 	.word	0x000000ff
        /*0710*/ 	.word	0x00028c50
        /*0714*/ 	.short	0x010a
        /*0716*/ 	.byte	0x1a
	.zero		1


	//   ....[45]....
        /*0718*/ 	.word	0x00008830
        /*071c*/ 	.word	0x000000ff
        /*0720*/ 	.word	0x00000000
        /*0724*/ 	.short	0x0101
        /*0726*/ 	.byte	0x07
	.zero		1


	//   ....[46]....
        /*0728*/ 	.word	0x000093b0
        /*072c*/ 	.word	0x000000ff
        /*0730*/ 	.word	0x00000000
        /*0734*/ 	.short	0x0101
        /*0736*/ 	.byte	0x04
	.zero		1


	//   ....[47]....
        /*0738*/ 	.word	0x0000cb70
        /*073c*/ 	.word	0x000000ff
        /*0740*/ 	.word	0x00028c40
        /*0744*/ 	.short	0x010a
        /*0746*/ 	.byte	0x2d
	.zero		1


	//   ....[48]....
        /*0748*/ 	.word	0x0000cfa0
        /*074c*/ 	.word	0x000000ff
        /*0750*/ 	.word	0x00028c30
        /*0754*/ 	.short	0x0107
        /*0756*/ 	.byte	0x2d
	.zero		1


	//   ....[49]....
        /*0758*/ 	.word	0x0000d010
        /*075c*/ 	.word	0x000000ff
        /*0760*/ 	.word	0x00028c30
        /*0764*/ 	.short	0x0101
        /*0766*/ 	.byte	0x2d
	.zero		1


	//   ....[50]....
        /*0768*/ 	.word	0x0000d720
        /*076c*/ 	.word	0x000000ff
        /*0770*/ 	.word	0x00028c00
        /*0774*/ 	.short	0x0107
        /*0776*/ 	.byte	0x2d
	.zero		1


	//   ....[51]....
        /*0778*/ 	.word	0x0000d760
        /*077c*/ 	.word	0x000000ff
        /*0780*/ 	.word	0x00028c00
        /*0784*/ 	.short	0x0101
        /*0786*/ 	.byte	0x2d
	.zero		1


	//   ....[52]....
        /*0788*/ 	.word	0x0000d770
        /*078c*/ 	.word	0x000000ff
        /*0790*/ 	.word	0x00028c20
        /*0794*/ 	.short	0x010a
        /*0796*/ 	.byte	0x2d
	.zero		1


	//   ....[53]....
        /*0798*/ 	.word	0x0000d7c0
        /*079c*/ 	.word	0x000000ff
        /*07a0*/ 	.word	0x00028c60
        /*07a4*/ 	.short	0x010a
        /*07a6*/ 	.byte	0x2d
	.zero		1


	//   ....[54]....
        /*07a8*/ 	.word	0x0000dfe0
        /*07ac*/ 	.word	0x000000ff
        /*07b0*/ 	.word	0x00028c50
        /*07b4*/ 	.short	0x0107
        /*07b6*/ 	.byte	0x2d
	.zero		1


	//   ....[55]....
        /*07b8*/ 	.word	0x0000e060
        /*07bc*/ 	.word	0x000000ff
        /*07c0*/ 	.word	0x00028c50
        /*07c4*/ 	.short	0x0101
        /*07c6*/ 	.byte	0x2d
	.zero		1


	//   ....[56]....
        /*07c8*/ 	.word	0x0000e380
        /*07cc*/ 	.word	0x0000000a
        /*07d0*/ 	.word	0x00028c40
        /*07d4*/ 	.short	0x010a
        /*07d6*/ 	.byte	0x3f
	.zero		1


	//   ....[57]....
        /*07d8*/ 	.word	0x0000e710
        /*07dc*/ 	.word	0x0000000a
        /*07e0*/ 	.word	0x00028c30
        /*07e4*/ 	.short	0x0107
        /*07e6*/ 	.byte	0x3f
	.zero		1


	//   ....[58]....
        /*07e8*/ 	.word	0x0000e7c0
        /*07ec*/ 	.word	0x0000000a
        /*07f0*/ 	.word	0x00028c30
        /*07f4*/ 	.short	0x0101
        /*07f6*/ 	.byte	0x3f
	.zero		1


	//   ....[59]....
        /*07f8*/ 	.word	0x0000e7f0
        /*07fc*/ 	.word	0x0000000a
        /*0800*/ 	.word	0x00028c60
        /*0804*/ 	.short	0x010a
        /*0806*/ 	.byte	0x3f
	.zero		1


	//   ....[60]....
        /*0808*/ 	.word	0x0000ee30
        /*080c*/ 	.word	0x0000000a
        /*0810*/ 	.word	0x00028c50
        /*0814*/ 	.short	0x0107
        /*0816*/ 	.byte	0x3f
	.zero		1


	//   ....[61]....
        /*0818*/ 	.word	0x0000ef00
        /*081c*/ 	.word	0x0000000a
        /*0820*/ 	.word	0x00028c50
        /*0824*/ 	.short	0x0101
        /*0826*/ 	.byte	0x3f
	.zero		1


	//   ....[62]....
        /*0828*/ 	.word	0x0000efe0
        /*082c*/ 	.word	0x00000005
        /*0830*/ 	.word	0x00028c20
        /*0834*/ 	.short	0x010a
        /*0836*/ 	.byte	0x3f
	.zero		1


	//   ....[63]....
        /*0838*/ 	.word	0x0000f150
        /*083c*/ 	.word	0x00000004
        /*0840*/ 	.word	0x00028c40
        /*0844*/ 	.short	0x010a
        /*0846*/ 	.byte	0x3f
	.zero		1


	//   ....[64]....
        /*0848*/ 	.word	0x0000f1f0
        /*084c*/ 	.word	0x00000005
        /*0850*/ 	.word	0x00028c40
        /*0854*/ 	.short	0x010a
        /*0856*/ 	.byte	0x3f
	.zero		1


	//   ....[65]....
        /*0858*/ 	.word	0x0000f230
        /*085c*/ 	.word	0x00000004
        /*0860*/ 	.word	0x00028c60
        /*0864*/ 	.short	0x010a
        /*0866*/ 	.byte	0x3f
	.zero		1


	//   ....[66]....
        /*0868*/ 	.word	0x0000f270
        /*086c*/ 	.word	0x00000005
        /*0870*/ 	.word	0x00028c60
        /*0874*/ 	.short	0x010a
        /*0876*/ 	.byte	0x3f
	.zero		1


	//   ....[67]....
        /*0878*/ 	.word	0x0000f2e0
        /*087c*/ 	.word	0x00000005
        /*0880*/ 	.word	0x00028c50
        /*0884*/ 	.short	0x010a
        /*0886*/ 	.byte	0x3f
	.zero		1


	//   ....[68]....
        /*0888*/ 	.word	0x0000f340
        /*088c*/ 	.word	0x00000005
        /*0890*/ 	.word	0x00028c50
        /*0894*/ 	.short	0x010a
        /*0896*/ 	.byte	0x3f
	.zero		1


	//   ....[69]....
        /*0898*/ 	.word	0x0000f3a0
        /*089c*/ 	.word	0x00000000
        /*08a0*/ 	.word	0x00028c00
        /*08a4*/ 	.short	0x010a
        /*08a6*/ 	.byte	0x3f
	.zero		1


	//   ....[70]....
        /*08a8*/ 	.word	0x0000f400
        /*08ac*/ 	.word	0x00000004
        /*08b0*/ 	.word	0x00028c30
        /*08b4*/ 	.short	0x010a
        /*08b6*/ 	.byte	0x3f
	.zero		1


	//   ....[71]....
        /*08b8*/ 	.word	0x0000f460
        /*08bc*/ 	.word	0x0000000e
        /*08c0*/ 	.word	0x00028c50
        /*08c4*/ 	.short	0x010a
        /*08c6*/ 	.byte	0x3f
	.zero		1


	//   ....[72]....
        /*08c8*/ 	.word	0x0000f4c0
        /*08cc*/ 	.word	0x00000004
        /*08d0*/ 	.word	0x00028c30
        /*08d4*/ 	.short	0x010a
        /*08d6*/ 	.byte	0x3f
	.zero		1


	//   ....[73]....
        /*08d8*/ 	.word	0x0000f520
        /*08dc*/ 	.word	0x0000000e
        /*08e0*/ 	.word	0x00028c50
        /*08e4*/ 	.short	0x010a
        /*08e6*/ 	.byte	0x3f
	.zero		1


	//   ....[74]....
        /*08e8*/ 	.word	0x0000f580
        /*08ec*/ 	.word	0x00000004
        /*08f0*/ 	.word	0x00028c30
        /*08f4*/ 	.short	0x010a
        /*08f6*/ 	.byte	0x3f
	.zero		1


	//   ....[75]....
        /*08f8*/ 	.word	0x0000f5e0
        /*08fc*/ 	.word	0x0000000c
        /*0900*/ 	.word	0x00028c50
        /*0904*/ 	.short	0x010a
        /*0906*/ 	.byte	0x3f
	.zero		1


	//   ....[76]....
        /*0908*/ 	.word	0x0000f6c0
        /*090c*/ 	.word	0x00000003
        /*0910*/ 	.word	0x00028c40
        /*0914*/ 	.short	0x010a
        /*0916*/ 	.byte	0x3f
	.zero		1


	//   ....[77]....
        /*0918*/ 	.word	0x00010050
        /*091c*/ 	.word	0x00000003
        /*0920*/ 	.word	0x00028c20
        /*0924*/ 	.short	0x010a
        /*0926*/ 	.byte	0x3f
	.zero		1


	//   ....[78]....
        /*0928*/ 	.word	0x000100b0
        /*092c*/ 	.word	0x00000003
        /*0930*/ 	.word	0x00028c60
        /*0934*/ 	.short	0x010a
        /*0936*/ 	.byte	0x3f
	.zero		1


	//   ....[79]....
        /*0938*/ 	.word	0x00010940
        /*093c*/ 	.word	0x0000000a
        /*0940*/ 	.word	0x00028c40
        /*0944*/ 	.short	0x010a
        /*0946*/ 	.byte	0x3f
	.zero		1


	//   ....[80]....
        /*0948*/ 	.word	0x00010dc0
        /*094c*/ 	.word	0x0000000a
        /*0950*/ 	.word	0x00028c60
        /*0954*/ 	.short	0x010a
        /*0956*/ 	.byte	0x3f
	.zero		1


	//   ....[81]....
        /*0958*/ 	.word	0x00011520
        /*095c*/ 	.word	0x00000005
        /*0960*/ 	.word	0x00028c20
        /*0964*/ 	.short	0x010a
        /*0966*/ 	.byte	0x3f
	.zero		1


	//   ....[82]....
        /*0968*/ 	.word	0x000116c0
        /*096c*/ 	.word	0x00000004
        /*0970*/ 	.word	0x00028c40
        /*0974*/ 	.short	0x010a
        /*0976*/ 	.byte	0x3f
	.zero		1


	//   ....[83]....
        /*0978*/ 	.word	0x00011710
        /*097c*/ 	.word	0x00000005
        /*0980*/ 	.word	0x00028c40
        /*0984*/ 	.short	0x010a
        /*0986*/ 	.byte	0x3f
	.zero		1


	//   ....[84]....
        /*0988*/ 	.word	0x00011760
        /*098c*/ 	.word	0x00000004
        /*0990*/ 	.word	0x00028c60
        /*0994*/ 	.short	0x010a
        /*0996*/ 	.byte	0x3f
	.zero		1


	//----- nvinfo : EIATTR_NUM_MBARRIERS
	.align		4
.L_936:
        /*0998*/ 	.byte	0x03, 0x38
        /*099a*/ 	.short	0x0016


	//----- nvinfo : EIATTR_EXIT_INSTR_OFFSETS
	.align		4
        /*099c*/ 	.byte	0x04, 0x1c
        /*099e*/ 	.short	(.L_938 - .L_937)


	//   ....[0]....
.L_937:
        /*09a0*/ 	.word	0x0000f2c0


	//----- nvinfo : EIATTR_MAX_THREADS
	.align		4
.L_938:
        /*09a4*/ 	.byte	0x04, 0x05
        /*09a6*/ 	.short	(.L_940 - .L_939)
.L_939:
        /*09a8*/ 	.word	0x00000180
        /*09ac*/ 	.word	0x00000001
        /*09b0*/ 	.word	0x00000001


	//----- nvinfo : EIATTR_CRS_STACK_SIZE
	.align		4
.L_940:
        /*09b4*/ 	.byte	0x04, 0x1e
        /*09b6*/ 	.short	(.L_942 - .L_941)
.L_941:
        /*09b8*/ 	.word	0x00000000


	//----- nvinfo : EIATTR_CBANK_PARAM_SIZE
	.align		4
.L_942:
        /*09bc*/ 	.byte	0x03, 0x19
        /*09be*/ 	.short	0x0a70


	//----- nvinfo : EIATTR_PARAM_CBANK
	.align		4
        /*09c0*/ 	.byte	0x04, 0x0a
        /*09c2*/ 	.short	(.L_944 - .L_943)
	.align		4
.L_943:
        /*09c4*/ 	.word	index@(.nv.constant0._ZN7cutlass13device_kernelIN5flash11enable_sm90INS1_16FlashAttnFwdSm90INS1_25CollectiveMainloopFwdSm90ILi2EN4cute5tupleIJNS5_1CILi1EEES8_S8_EEENS6_IJNS7_ILi64EEESA_SA_EEELi512ENS_6half_tEfNS_4arch4Sm90ELb1ELb0ELb0ELb0ELb1ELb0ELb0ELb0ELb0ELb1ELb1ELb0EEENS1_21CollectiveEpilogueFwdINS6_IJSA_NS7_ILi512EEESA_EEES9_SC_SE_Li256ELb0ELb1ELb1ELb0EEENS1_19SingleTileSchedulerILb0ELb1ELb1ELi64EEEEEEEEEvNT_6ParamsE)
        /*09c8*/ 	.short	0x0210
        /*09ca*/ 	.short	0x0a70


	//----- nvinfo : EIATTR_SW_WAR
	.align		4
.L_944:
        /*09cc*/ 	.byte	0x04, 0x36
        /*09ce*/ 	.short	(.L_946 - .L_945)
.L_945:
        /*09d0*/ 	.word	0x00000008
.L_946:


//--------------------- .nv.info._ZN7cutlass13device_kernelIN5flash11enable_sm90INS1_16FlashAttnFwdSm90INS1_25CollectiveMainloopFwdSm90ILi2EN4cute5tupleIJNS5_1CILi1EEES8_S8_EEENS6_IJNS7_ILi64EEESA_SA_EEELi512ENS_6half_tEfNS_4arch4Sm90ELb1ELb0ELb0ELb0ELb1ELb0ELb1ELb0ELb0ELb1ELb1ELb0EEENS1_21CollectiveEpilogueFwdINS6_IJSA_NS7_ILi512EEESA_EEES9_SC_SE_Li256ELb0ELb1ELb1ELb0EEENS1_19SingleTileSchedulerILb0ELb1ELb1ELi64EEEEEEEEEvNT_6ParamsE --------------------------
	.section	.nv.info._ZN7cutlass13device_kernelIN5flash11enable_sm90INS1_16FlashAttnFwdSm90INS1_25CollectiveMainloopFwdSm90ILi2EN4cute5tupleIJNS5_1CILi1EEES8_S8_EEENS6_IJNS7_ILi64EEESA_SA_EEELi512ENS_6half_tEfNS_4arch4Sm90ELb1ELb0ELb0ELb0ELb1ELb0ELb1ELb0ELb0ELb1ELb1ELb0EEENS1_21CollectiveEpilogueFwdINS6_IJSA_NS7_ILi512EEESA_EEES9_SC_SE_Li256ELb0ELb1ELb1ELb0EEENS1_19SingleTileSchedulerILb0ELb1ELb1ELi64EEEEEEEEEvNT_6ParamsE,"",@"SHT_CUDA_INFO"
	.sectionflags	@""
	.align	4


	//----- nvinfo : EIATTR_CUDA_API_VERSION
	.align		4
        /*0000*/ 	.byte	0x04, 0x37
        /*0002*/ 	.short	(.L_948 - .L_947)
.L_947:
        /*0004*/ 	.word	0x00000082


	//----- nvinfo : EIATTR_KPARAM_INFO
	.align		4
.L_948:
        /*0008*/ 	.byte	0x04, 0x17
        /*000a*/ 	.short	(.L_950 - .L_949)
.L_949:
        /*000c*/ 	.word	0x00000000
        /*0010*/ 	.short	0x0000
        /*0012*/ 	.short	0x0070
        /*0014*/ 	.byte	0x00, 0xf0, 0x01, 0x2c


	//----- nvinfo : EIATTR_SPARSE_MMA_MASK
	.align		4
.L_950:
        /*0018*/ 	.byte	0x03, 0x50
        /*001a*/ 	.short	0x0000


	//----- nvinfo : EIATTR_MAXREG_COUNT
	.align		4
        /*001c*/ 	.byte	0x03, 0x1b
        /*001e*/ 	.short	0x00a8


	//----- nvinfo : EIATTR_NUM_BARRIERS
	.align		4
        /*0020*/ 	.byte	0x02, 0x4c
        /*0022*/ 	.byte	0x10
	.zero		1


	//----- nvinfo : EIATTR_EXTERNS
	.align		4
        /*0024*/ 	.byte	0x04, 0x0f
        /*0026*/ 	.short	(.L_952 - .L_951)


	//   ....[0]....
	.align		4
.L_951:
        /*0028*/ 	.word	index@(__assertfail)


	//----- nvinfo : EIATTR_ANNOTATIONS
	.align		4
.L_952:
        /*002c*/ 	.byte	0x04, 0x55
        /*002e*/ 	.short	(.L_954 - .L_953)


	//   ....[0]....
.L_953:
        /*0030*/ 	.word	0x00000001
        /*0034*/ 	.byte	0x90, 0x08, 0x00, 0x00, 0x01, 0x00, 0x00, 0x00, 0x10, 0x0a, 0x00, 0x00, 0x01, 0x00, 0x00, 0x00
        /*0044*/ 	.byte	0x20, 0x13, 0x00, 0x00, 0x01, 0x00, 0x00, 0x00, 0x80, 0x36, 0x00, 0x00, 0x01, 0x00, 0x00, 0x00
        /*0054*/ 	.byte	0x10, 0xd1, 0x00, 0x00, 0x01, 0x00, 0x00, 0x00, 0xf0, 0xf5, 0x00, 0x00, 0x01, 0x00, 0x00, 0x00
        /*0064*/ 	.byte	0x90, 0x09, 0x01, 0x00, 0x01, 0x00, 0x00, 0x00, 0xf0, 0x3d, 0x01, 0x00


	//----- nvinfo : EIATTR_MERCURY_ISA_VERSION
	.align		4
.L_954:
        /*0070*/ 	.byte	0x03, 0x5f
        /*0072*/ 	.short	0x0101


	//----- nvinfo : EIATTR_INT_WARP_WIDE_INSTR_OFFSETS
	.align		4
        /*0074*/ 	.byte	0x04, 0x31
        /*0076*/ 	.short	(.L_956 - .L_955)


	//   ....[0]....
.L_955:
        /*0078*/ 	.word	0x000000c0


	//   ....[1]....
        /*007c*/ 	.word	0x000000d0


	//   ....[2]....
        /*0080*/ 	.word	0x000000e0


	//   ....[3]....
        /*0084*/ 	.word	0x00000180


	//----- nvinfo : EIATTR_COOP_GROUP_MASK_REGIDS
	.align		4
.L_956:
        /*0088*/ 	.byte	0x04, 0x29
        /*008a*/ 	.short	(.L_958 - .L_957)


	//   ....[0]....
.L_957:
        /*008c*/ 	.word	0xffffffff


	//   ....[1]....
        /*0090*/ 	.word	0xffffffff


	//   ....[2]....
        /*0094*/ 	.word	0xffffffff


	//   ....[3]....
        /*0098*/ 	.word	0xffffffff


	//   ....[4]....
        /*009c*/ 	.word	0xffffffff


	//   ....[5]....
        /*00a0*/ 	.word	0xffffffff


	//   ....[6]....
        /*00a4*/ 	.word	0xffffffff


	//   ....[7]....
        /*00a8*/ 	.word	0xffffffff


	//   ....[8]....
        /*00ac*/ 	.word	0xffffffff


	//   ....[9]....
        /*00b0*/ 	.word	0xffffffff


	//   ....[10]....
        /*00b4*/ 	.word	0xffffffff


	//   ....[11]....
        /*00b8*/ 	.word	0xffffffff


	//   ....[12]....
        /*00bc*/ 	.word	0xffffffff


	//   ....[13]....
        /*00c0*/ 	.word	0xffffffff


	//   ....[14]....
        /*00c4*/ 	.word	0xffffffff


	//   ....[15]....
        /*00c8*/ 	.word	0xffffffff


	//   ....[16]....
        /*00cc*/ 	.word	0xffffffff


	//   ....[17]....
        /*00d0*/ 	.word	0xffffffff


	//   ....[18]....
        /*00d4*/ 	.word	0xffffffff


	//   ....[19]....
        /*00d8*/ 	.word	0xffffffff


	//   ....[20]....
        /*00dc*/ 	.word	0xffffffff


	//   ....[21]....
        /*00e0*/ 	.word	0xffffffff


	//   ....[22]....
        /*00e4*/ 	.word	0xffffffff


	//   ....[23]....
        /*00e8*/ 	.word	0xffffffff


	//   ....[24]....
        /*00ec*/ 	.word	0xffffffff


	//   ....[25]....
        /*00f0*/ 	.word	0xffffffff


	//   ....[26]....
        /*00f4*/ 	.word	0xffffffff


	//   ....[27]....
        /*00f8*/ 	.word	0xffffffff


	//   ....[28]....
        /*00fc*/ 	.word	0xffffffff


	//   ....[29]....
        /*0100*/ 	.word	0xffffffff


	//   ....[30]....
        /*0104*/ 	.word	0xffffffff


	//   ....[31]....
        /*0108*/ 	.word	0xffffffff


	//   ....[32]....
        /*010c*/ 	.word	0xffffffff


	//   ....[33]....
        /*0110*/ 	.word	0xffffffff


	//   ....[34]....
        /*0114*/ 	.word	0xffffffff


	//   ....[35]....
        /*0118*/ 	.word	0xffffffff


	//   ....[36]....
        /*011c*/ 	.word	0xffffffff


	//   ....[37]....
        /*0120*/ 	.word	0xffffffff


	//   ....[38]....
        /*0124*/ 	.word	0xffffffff


	//   ....[39]....
        /*0128*/ 	.word	0xffffffff


	//   ....[40]....
        /*012c*/ 	.word	0xffffffff


	//   ....[41]....
        /*0130*/ 	.word	0xffffffff


	//   ....[42]....
        /*0134*/ 	.word	0xffffffff


	//   ....[43]....
        /*0138*/ 	.word	0xffffffff


	//   ....[44]....
        /*013c*/ 	.word	0xffffffff


	//   ....[45]....
        /*0140*/ 	.word	0xffffffff


	//   ....[46]....
        /*0144*/ 	.word	0xffffffff


	//   ....[47]....
        /*0148*/ 	.word	0xffffffff


	//   ....[48]....
        /*014c*/ 	.word	0xffffffff


	//   ....[49]....
        /*0150*/ 	.word	0xffffffff


	//   ....[50]....
        /*0154*/ 	.word	0xffffffff


	//   ....[51]....
        /*0158*/ 	.word	0xffffffff


	//   ....[52]....
        /*015c*/ 	.word	0xffffffff


	//   ....[53]....
        /*0160*/ 	.word	0xffffffff


	//   ....[54]....
        /*0164*/ 	.word	0xffffffff


	//   ....[55]....
        /*0168*/ 	.word	0xffffffff


	//   ....[56]....
        /*016c*/ 	.word	0xffffffff


	//   ....[57]....
        /*0170*/ 	.word	0xffffffff


	//   ....[58]....
        /*0174*/ 	.word	0xffffffff


	//   ....[59]....
        /*0178*/ 	.word	0xffffffff


	//   ....[60]....
        /*017c*/ 	.word	0xffffffff


	//   ....[61]....
        /*0180*/ 	.word	0xffffffff


	//   ....[62]....
        /*0184*/ 	.word	0xffffffff


	//   ....[63]....
        /*0188*/ 	.word	0xffffffff


	//   ....[64]....
        /*018c*/ 	.word	0xffffffff


	//   ....[65]....
        /*0190*/ 	.word	0xffffffff


	//   ....[66]....
        /*0194*/ 	.word	0xffffffff


	//   ....[67]....
        /*0198*/ 	.word	0xffffffff


	//   ....[68]....
        /*019c*/ 	.word	0xffffffff


	//   ....[69]....
        /*01a0*/ 	.word	0xffffffff


	//   ....[70]....
        /*01a4*/ 	.word	0xffffffff


	//   ....[71]....
        /*01a8*/ 	.word	0xffffffff


	//   ....[72]....
        /*01ac*/ 	.word	0xffffffff


	//   ....[73]....
        /*01b0*/ 	.word	0xffffffff


	//   ....[74]....
        /*01b4*/ 	.word	0xffffffff


	//   ....[75]....
        /*01b8*/ 	.word	0xffffffff


	//   ....[76]....
        /*01bc*/ 	.word	0xffffffff


	//   ....[77]....
        /*01c0*/ 	.word	0xffffffff


	//   ....[78]....
        /*01c4*/ 	.word	0xffffffff


	//   ....[79]....
        /*01c8*/ 	.word	0xffffffff


	//   ....[80]....
        /*01cc*/ 	.word	0xffffffff


	//   ....[81]....
        /*01d0*/ 	.word	0xffffffff


	//   ....[82]....
        /*01d4*/ 	.word	0xffffffff


	//   ....[83]....
        /*01d8*/ 	.word	0xffffffff


	//   ....[84]....
        /*01dc*/ 	.word	0xffffffff


	//   ....[85]....
        /*01e0*/ 	.word	0xffffffff


	//   ....[86]....
        /*01e4*/ 	.word	0xffffffff


	//   ....[87]....
        /*01e8*/ 	.word	0xffffffff


	//   ....[88]....
        /*01ec*/ 	.word	0xffffffff


	//   ....[89]....
        /*01f0*/ 	.word	0xffffffff


	//   ....[90]....
        /*01f4*/ 	.word	0xffffffff


	//   ....[91]....
        /*01f8*/ 	.word	0xffffffff


	//   ....[92]....
        /*01fc*/ 	.word	0xffffffff


	//   ....[93]....
        /*0200*/ 	.word	0x0500000f


	//   ....[94]....
        /*0204*/ 	.word	0x0500000f


	//   ....[95]....
        /*0208*/ 	.word	0x0500000f


	//   ....[96]....
        /*020c*/ 	.word	0x0500000f


	//   ....[97]....
        /*0210*/ 	.word	0x0500000f


	//   ....[98]....
        /*0214*/ 	.word	0x0500000f


	//   ....[99]....
        /*0218*/ 	.word	0x0500000f


	//   ....[100]....
        /*021c*/ 	.word	0x0500000f


	//   ....[101]....
        /*0220*/ 	.word	0x0500000f


	//   ....[102]....
        /*0224*/ 	.word	0x0500000f


	//   ....[103]....
        /*0228*/ 	.word	0x0500000f


	//   ....[104]....
        /*022c*/ 	.word	0x0500000f


	//   ....[105]....
        /*0230*/ 	.word	0x0500000f


	//   ....[106]....
        /*0234*/ 	.word	0x0500000f


	//   ....[107]....
        /*0238*/ 	.word	0x0500000f


	//   ....[108]....
        /*023c*/ 	.word	0x0500000f


	//   ....[109]....
        /*0240*/ 	.word	0x0500000f


	//   ....[110]....
        /*0244*/ 	.word	0x0500000f


	//   ....[111]....
        /*0248*/ 	.word	0x0500000f


	//   ....[112]....
        /*024c*/ 	.word	0x0500000f


	//   ....[113]....
        /*0250*/ 	.word	0x0500000f


	//   ....[114]....
        /*0254*/ 	.word	0x0500000f


	//   ....[115]....
        /*0258*/ 	.word	0x0500000f


	//   ....[116]....
        /*025c*/ 	.word	0x0500000f


	//   ....[117]....
        /*0260*/ 	.word	0x0500000f


	//   ....[118]....
        /*0264*/ 	.word	0x0500000f


	//   ....[119]....
        /*0268*/ 	.word	0x0500000f


	//   ....[120]....
        /*026c*/ 	.word	0x0500000f


	//   ....[121]....
        /*0270*/ 	.word	0x0500000f


	//   ....[122]....
        /*0274*/ 	.word	0x0500000f


	//   ....[123]....
        /*0278*/ 	.word	0x0500000f


	//   ....[124]....
        /*027c*/ 	.word	0x0500000f


	//   ....[125]....
        /*0280*/ 	.word	0x0500000f


	//   ....[126]....
        /*0284*/ 	.word	0x0500000f


	//   ....[127]....
        /*0288*/ 	.word	0x0500000f


	//   ....[128]....
        /*028c*/ 	.word	0x0500000f


	//   ....[129]....
        /*0290*/ 	.word	0x0500000f


	//   ....[130]....
        /*0294*/ 	.word	0x0500000f


	//   ....[131]....
        /*0298*/ 	.word	0x0500000f


	//   ....[132]....
        /*029c*/ 	.word	0x0500000f


	//   ....[133]....
        /*02a0*/ 	.word	0x0500000f


	//   ....[134]....
        /*02a4*/ 	.word	0x0500000f


	//   ....[135]....
        /*02a8*/ 	.word	0x0500000f


	//   ....[136]....
        /*02ac*/ 	.word	0x0500000f


	//   ....[137]....
        /*02b0*/ 	.word	0x0500000f


	//   ....[138]....
        /*02b4*/ 	.word	0x0500000f


	//   ....[139]....
        /*02b8*/ 	.word	0x0500000f


	//   ....[140]....
        /*02bc*/ 	.word	0x0500000f


	//   ....[141]....
        /*02c0*/ 	.word	0x0500000f


	//   ....[142]....
        /*02c4*/ 	.word	0x0500000f


	//----- nvinfo : EIATTR_COOP_GROUP_INSTR_OFFSETS
	.align		4
.L_958:
        /*02c8*/ 	.byte	0x04, 0x28
        /*02ca*/ 	.short	(.L_960 - .L_959)


	//   ....[0]....
.L_959:
        /*02cc*/ 	.word	0x00000080


	//   ....[1]....
        /*02d0*/ 	.word	0x00000090


	//   ....[2]....
        /*02d4*/ 	.word	0x000002b0


	//   ....[3]....
        /*02d8*/ 	.word	0x00000410


	//   ....[4]....
        /*02dc*/ 	.word	0x00000530


	//   ....[5]....
        /*02e0*/ 	.word	0x00000690


	//   ....[6]....
        /*02e4*/ 	.word	0x00001440


	//   ....[7]....
        /*02e8*/ 	.word	0x00003410


	//   ....[8]....
        /*02ec*/ 	.word	0x00004560


	//   ....[9]....
        /*02f0*/ 	.word	0x00005490


	//   ....[10]....
        /*02f4*/ 	.word	0x000054b0


	//   ....[11]....
        /*02f8*/ 	.word	0x000057f0


	//   ....[12]....
        /*02fc*/ 	.word	0x000058f0


	//   ....[13]....
        /*0300*/ 	.word	0x00005c30


	//   ....[14]....
        /*0304*/ 	.word	0x00005cb0


	//   ....[15]....
        /*0308*/ 	.word	0x00006690


	//   ....[16]....
        /*030c*/ 	.word	0x000071f0


	//   ....[17]....
        /*0310*/ 	.word	0x000080e0


	//   ....[18]....
        /*0314*/ 	.word	0x00008100


	//   ....[19]....
        /*0318*/ 	.word	0x00008470


	//   ....[20]....
        /*031c*/ 	.word	0x00008570


	//   ....[21]....
        /*0320*/ 	.word	0x00008830


	//   ....[22]....
        /*0324*/ 	.word	0x00008910


	//   ....[23]....
        /*0328*/ 	.word	0x00009a70


	//   ....[24]....
        /*032c*/ 	.word	0x0000a370


	//   ....[25]....
        /*0330*/ 	.word	0x0000b270


	//   ....[26]....
        /*0334*/ 	.word	0x0000b2a0


	//   ....[27]....
        /*0338*/ 	.word	0x0000b590


	//   ....[28]....
        /*033c*/ 	.word	0x0000b760


	//   ....[29]....
        /*0340*/ 	.word	0x0000c600


	//   ....[30]....
        /*0344*/ 	.word	0x0000c6d0


	//   ....[31]....
        /*0348*/ 	.word	0x0000c730


	//   ....[32]....
        /*034c*/ 	.word	0x0000c760


	//   ....[33]....
        /*0350*/ 	.word	0x0000c780


	//   ....[34]....
        /*0354*/ 	.word	0x0000d220


	//   ....[35]....
        /*0358*/ 	.word	0x0000d740


	//   ....[36]....
        /*035c*/ 	.word	0x0000d770


	//   ....[37]....
        /*0360*/ 	.word	0x0000d790


	//   ....[38]....
        /*0364*/ 	.word	0x0000d7a0


	//   ....[39]....
        /*0368*/ 	.word	0x0000dc40


	//   ....[40]....
        /*036c*/ 	.word	0x0000dc70


	//   ....[41]....
        /*0370*/ 	.word	0x0000e8d0


	//   ....[42]....
        /*0374*/ 	.word	0x0000e8f0


	//   ....[43]....
        /*0378*/ 	.word	0x0000f950


	//   ....[44]....
        /*037c*/ 	.word	0x00010d00


	//   ....[45]....
        /*0380*/ 	.word	0x00010d20


	//   ....[46]....
        /*0384*/ 	.word	0x00010d30


	//   ....[47]....
        /*0388*/ 	.word	0x00010d70


	//   ....[48]....
        /*038c*/ 	.word	0x00010dc0


	//   ....[49]....
        /*0390*/ 	.word	0x00010de0


	//   ....[50]....
        /*0394*/ 	.word	0x00010e30


	//   ....[51]....
        /*0398*/ 	.word	0x00010e50


	//   ....[52]....
        /*039c*/ 	.word	0x00011400


	//   ....[53]....
        /*03a0*/ 	.word	0x00011440


	//   ....[54]....
        /*03a4*/ 	.word	0x00011470


	//   ....[55]....
        /*03a8*/ 	.word	0x000114a0


	//   ....[56]....
        /*03ac*/ 	.word	0x000114e0


	//   ....[57]....
        /*03b0*/ 	.word	0x000115b0


	//   ....[58]....
        /*03b4*/ 	.word	0x000115d0


	//   ....[59]....
        /*03b8*/ 	.word	0x00011600


	//   ....[60]....
        /*03bc*/ 	.word	0x00011d10


	//   ....[61]....
        /*03c0*/ 	.word	0x00011d40


	//   ....[62]....
        /*03c4*/ 	.word	0x00011dd0


	//   ....[63]....
        /*03c8*/ 	.word	0x00011e80


	//   ....[64]....
        /*03cc*/ 	.word	0x00011f70


	//   ....[65]....
        /*03d0*/ 	.word	0x00012040


	//   ....[66]....
        /*03d4*/ 	.word	0x000120a0


	//   ....[67]....
        /*03d8*/ 	.word	0x00012140


	//   ....[68]....
        /*03dc*/ 	.word	0x000125f0


	//   ....[69]....
        /*03e0*/ 	.word	0x00012620


	//   ....[70]....
        /*03e4*/ 	.word	0x00012650


	//   ....[71]....
        /*03e8*/ 	.word	0x00012680


	//   ....[72]....
        /*03ec*/ 	.word	0x000126b0


	//   ....[73]....
        /*03f0*/ 	.word	0x00012700


	//   ....[74]....
        /*03f4*/ 	.word	0x00012880


	//   ....[75]....
        /*03f8*/ 	.word	0x000128b0


	//   ....[76]....
        /*03fc*/ 	.word	0x000132a0


	//   ....[77]....
        /*0400*/ 	.word	0x000132c0


	//   ....[78]....
        /*0404*/ 	.word	0x000132d0


	//   ....[79]....
        /*0408*/ 	.word	0x000132f0


	//   ....[80]....
        /*040c*/ 	.word	0x00013310


	//   ....[81]....
        /*0410*/ 	.word	0x00013340


	//   ....[82]....
        /*0414*/ 	.word	0x00013360


	//   ....[83]....
        /*0418*/ 	.word	0x00013390


	//   ....[84]....
        /*041c*/ 	.word	0x000136f0


	//   ....[85]....
        /*0420*/ 	.word	0x00013720


	//   ....[86]....
        /*0424*/ 	.word	0x00013750


	//   ....[87]....
        /*0428*/ 	.word	0x00013770


	//   ....[88]....
        /*042c*/ 	.word	0x00013780


	//   ....[89]....
        /*0430*/ 	.word	0x000137a0


	//   ....[90]....
        /*0434*/ 	.word	0x00013840


	//   ....[91]....
        /*0438*/ 	.word	0x00013880


	//   ....[92]....
        /*043c*/ 	.word	0x00013d80


	//   ....[93]....
        /*0440*/ 	.word	0x000142e0


	//   ....[94]....
        /*0444*/ 	.word	0x000143d0


	//   ....[95]....
        /*0448*/ 	.word	0x00014470


	//   ....[96]....
        /*044c*/ 	.word	0x000144f0


	//   ....[97]....
        /*0450*/ 	.word	0x000145a0


	//   ....[98]....
        /*0454*/ 	.word	0x00014600


	//   ....[99]....
        /*0458*/ 	.word	0x000146c0


	//   ....[100]....
        /*045c*/ 	.word	0x00014720


	//   ....[101]....
        /*0460*/ 	.word	0x000147c0


	//   ....[102]....
        /*0464*/ 	.word	0x00014860


	//   ....[103]....
        /*0468*/ 	.word	0x000148d0


	//   ....[104]....
        /*046c*/ 	.word	0x00014980


	//   ....[105]....
        /*0470*/ 	.word	0x00014a70


	//   ....[106]....
        /*0474*/ 	.word	0x00014b10


	//   ....[107]....
        /*0478*/ 	.word	0x00014bf0


	//   ....[108]....
        /*047c*/ 	.word	0x00014d00


	//   ....[109]....
        /*0480*/ 	.word	0x00014d50


	//   ....[110]....
        /*0484*/ 	.word	0x00014de0


	//   ....[111]....
        /*0488*/ 	.word	0x00014ec0


	//   ....[112]....
        /*048c*/ 	.word	0x00015120


	//   ....[113]....
        /*0490*/ 	.word	0x00015190


	//   ....[114]....
        /*0494*/ 	.word	0x000153c0


	//   ....[115]....
        /*0498*/ 	.word	0x00015430


	//   ....[116]....
        /*049c*/ 	.word	0x00015600


	//   ....[117]....
        /*04a0*/ 	.word	0x00015650


	//   ....[118]....
        /*04a4*/ 	.word	0x000157a0


	//   ....[119]....
        /*04a8*/ 	.word	0x00015890


	//   ....[120]....
        /*04ac*/ 	.word	0x00015ae0


	//   ....[121]....
        /*04b0*/ 	.word	0x00015b30


	//   ....[122]....
        /*04b4*/ 	.word	0x00015cf0


	//   ....[123]....
        /*04b8*/ 	.word	0x00015d40


	//   ....[124]....
        /*04bc*/ 	.word	0x00015f00


	//   ....[125]....
        /*04c0*/ 	.word	0x00015f50


	//   ....[126]....
        /*04c4*/ 	.word	0x00016030


	//   ....[127]....
        /*04c8*/ 	.word	0x000160d0


	//   ....[128]....
        /*04cc*/ 	.word	0x00016130


	//   ....[129]....
        /*04d0*/ 	.word	0x000161d0


	//   ....[130]....
        /*04d4*/ 	.word	0x00016230


	//   ....[131]....
        /*04d8*/ 	.word	0x000162d0


	//   ....[132]....
        /*04dc*/ 	.word	0x00016330


	//   ....[133]....
        /*04e0*/ 	.word	0x000163d0


	//   ....[134]....
        /*04e4*/ 	.word	0x000164b0


	//   ....[135]....
        /*04e8*/ 	.word	0x00016580


	//   ....[136]....
        /*04ec*/ 	.word	0x00016650


	//   ....[137]....
        /*04f0*/ 	.word	0x00016750


	//   ....[138]....
        /*04f4*/ 	.word	0x00016870


	//   ....[139]....
        /*04f8*/ 	.word	0x00016950


	//   ....[140]....
        /*04fc*/ 	.word	0x00016a60


	//   ....[141]....
        /*0500*/ 	.word	0x00016b30


	//   ....[142]....
        /*0504*/ 	.word	0x00016c40


	//----- nvinfo : EIATTR_REG_RECONFIG
	.align		4
.L_960:
        /*0508*/ 	.byte	0x01, 0x54
	.zero		2


	//----- nvinfo : EIATTR_SYSCALL_OFFSETS
	.align		4
        /*050c*/ 	.byte	0x04, 0x46
        /*050e*/ 	.short	(.L_962 - .L_961)


	//   ....[0]....
.L_961:
        /*0510*/ 	.word	0x000035c0


	//   ....[1]....
        /*0514*/ 	.word	0x000101b0


	//   ....[2]....
        /*0518*/ 	.word	0x000102f0


	//   ....[3]....
        /*051c*/ 	.word	0x000103e0


	//   ....[4]....
        /*0520*/ 	.word	0x000110d0


	//   ....[5]....
        /*0524*/ 	.word	0x000118d0


	//----- nvinfo : EIATTR_MBARRIER_INSTR_OFFSETS
	.align		4
.L_962:
        /*0528*/ 	.byte	0x04, 0x39
        /*052a*/ 	.short	(.L_964 - .L_963)


	//   ....[0]....
.L_963:
        /*052c*/ 	.word	0x00000190
        /*0530*/ 	.word	0x000000ff
        /*0534*/ 	.word	0x00038800
        /*0538*/ 	.short	0x0100
        /*053a*/ 	.byte	0x08
	.zero		1


	//   ....[1]....
        /*053c*/ 	.word	0x000001a0
        /*0540*/ 	.word	0x000000ff
        /*0544*/ 	.word	0x00038810
        /*0548*/ 	.short	0x0100
        /*054a*/ 	.byte	0x08
	.zero		1


	//   ....[2]....
        /*054c*/ 	.word	0x000001b0
        /*0550*/ 	.word	0x000000ff
        /*0554*/ 	.word	0x00038820
        /*0558*/ 	.short	0x0100
        /*055a*/ 	.byte	0x08
	.zero		1


	//   ....[3]....
        /*055c*/ 	.word	0x00000260
        /*0560*/ 	.word	0x000000ff
        /*0564*/ 	.word	0x00038830
        /*0568*/ 	.short	0x0100
        /*056a*/ 	.byte	0x06
	.zero		1


	//   ....[4]....
        /*056c*/ 	.word	0x00000270
        /*0570*/ 	.word	0x000000ff
        /*0574*/ 	.word	0x00038840
        /*0578*/ 	.short	0x0100
        /*057a*/ 	.byte	0x06
	.zero		1


	//   ....[5]....
        /*057c*/ 	.word	0x00000280
        /*0580*/ 	.word	0x000000ff
        /*0584*/ 	.word	0x00038838
        /*0588*/ 	.short	0x0100
        /*058a*/ 	.byte	0x06
	.zero		1


	//   ....[6]....
        /*058c*/ 	.word	0x00000290
        /*0590*/ 	.word	0x000000ff
        /*0594*/ 	.word	0x00038848
        /*0598*/ 	.short	0x0100
        /*059a*/ 	.byte	0x06
	.zero		1


	//   ....[7]....
        /*059c*/ 	.word	0x000003c0
        /*05a0*/ 	.word	0x000000ff
        /*05a4*/ 	.word	0x00038850
        /*05a8*/ 	.short	0x0100
        /*05aa*/ 	.byte	0x08
	.zero		1


	//   ....[8]....
        /*05ac*/ 	.word	0x000003d0
        /*05b0*/ 	.word	0x000000ff
        /*05b4*/ 	.word	0x00038860
        /*05b8*/ 	.short	0x0100
        /*05ba*/ 	.byte	0x08
	.zero		1


	//   ....[9]....
        /*05bc*/ 	.word	0x000003e0
        /*05c0*/ 	.word	0x000000ff
        /*05c4*/ 	.word	0x00038858
        /*05c8*/ 	.short	0x0100
        /*05ca*/ 	.byte	0x08
	.zero		1


	//   ....[10]....
        /*05cc*/ 	.word	0x000003f0
        /*05d0*/ 	.word	0x000000ff
        /*05d4*/ 	.word	0x00038868
        /*05d8*/ 	.short	0x0100
        /*05da*/ 	.byte	0x08
	.zero		1


	//   ....[11]....
        /*05dc*/ 	.word	0x000004e0
        /*05e0*/ 	.word	0x000000ff
        /*05e4*/ 	.word	0x00038870
        /*05e8*/ 	.short	0x0100
        /*05ea*/ 	.byte	0x06
	.zero		1


	//   ....[12]....
        /*05ec*/ 	.word	0x000004f0
        /*05f0*/ 	.word	0x000000ff
        /*05f4*/ 	.word	0x00038880
        /*05f8*/ 	.short	0x0100
        /*05fa*/ 	.byte	0x06
	.zero		1


	//   ....[13]....
        /*05fc*/ 	.word	0x00000500
        /*0600*/ 	.word	0x000000ff
        /*0604*/ 	.word	0x00038878
        /*0608*/ 	.short	0x0100
        /*060a*/ 	.byte	0x06
	.zero		1


	//   ....[14]....
        /*060c*/ 	.word	0x00000510
        /*0610*/ 	.word	0x000000ff
        /*0614*/ 	.word	0x00038888
        /*0618*/ 	.short	0x0100
        /*061a*/ 	.byte	0x06
	.zero		1


	//   ....[15]....
        /*061c*/ 	.word	0x00000640
        /*0620*/ 	.word	0x000000ff
        /*0624*/ 	.word	0x00038890
        /*0628*/ 	.short	0x0100
        /*062a*/ 	.byte	0x08
	.zero		1


	//   ....[16]....
        /*062c*/ 	.word	0x00000650
        /*0630*/ 	.word	0x000000ff
        /*0634*/ 	.word	0x000388a0
        /*0638*/ 	.short	0x0100
        /*063a*/ 	.byte	0x08
	.zero		1


	//   ....[17]....
        /*063c*/ 	.word	0x00000660
        /*0640*/ 	.word	0x000000ff
        /*0644*/ 	.word	0x00038898
        /*0648*/ 	.short	0x0100
        /*064a*/ 	.byte	0x08
	.zero		1


	//   ....[18]....
        /*064c*/ 	.word	0x00000670
        /*0650*/ 	.word	0x000000ff
        /*0654*/ 	.word	0x000388a8
        /*0658*/ 	.short	0x0100
        /*065a*/ 	.byte	0x08
	.zero		1


	//   ....[19]....
        /*065c*/ 	.word	0x000007b0
        /*0660*/ 	.word	0x000000ff
        /*0664*/ 	.word	0x000388b0
        /*0668*/ 	.short	0x0100
        /*066a*/ 	.byte	0x08
	.zero		1


	//   ....[20]....
        /*066c*/ 	.word	0x000007c0
        /*0670*/ 	.word	0x000000ff
        /*0674*/ 	.word	0x000388c0
        /*0678*/ 	.short	0x0100
        /*067a*/ 	.byte	0x08
	.zero		1


	//   ....[21]....
        /*067c*/ 	.word	0x000007d0
        /*0680*/ 	.word	0x000000ff
        /*0684*/ 	.word	0x000388b8
        /*0688*/ 	.short	0x0100
        /*068a*/ 	.byte	0x08
	.zero		1


	//   ....[22]....
        /*068c*/ 	.word	0x000007e0
        /*0690*/ 	.word	0x000000ff
        /*0694*/ 	.word	0x000388c8
        /*0698*/ 	.short	0x0100
        /*069a*/ 	.byte	0x08
	.zero		1


	//   ....[23]....
        /*069c*/ 	.word	0x00001820
        /*06a0*/ 	.word	0x00000004
        /*06a4*/ 	.word	0x00000000
        /*06a8*/ 	.short	0x0101
        /*06aa*/ 	.byte	0x3f
	.zero		1


	//   ....[24]....
        /*06ac*/ 	.word	0x00002300
        /*06b0*/ 	.word	0x00000004
        /*06b4*/ 	.word	0x00000000
        /*06b8*/ 	.short	0x0101
        /*06ba*/ 	.byte	0x3f
	.zero		1


	//   ....[25]....
        /*06bc*/ 	.word	0x000035f0
        /*06c0*/ 	.word	0x000000c6
        /*06c4*/ 	.word	0x00038800
        /*06c8*/ 	.short	0x010a
        /*06ca*/ 	.byte	0x3f
	.zero		1


	//   ....[26]....
        /*06cc*/ 	.word	0x000037a0
        /*06d0*/ 	.word	0x000000c6
        /*06d4*/ 	.word	0x00038830
        /*06d8*/ 	.short	0x010a
        /*06da*/ 	.byte	0x3f
	.zero		1


	//   ....[27]....
        /*06dc*/ 	.word	0x000037e0
        /*06e0*/ 	.word	0x000000c6
        /*06e4*/ 	.word	0x00038830
        /*06e8*/ 	.short	0x010a
        /*06ea*/ 	.byte	0x3f
	.zero		1


	//   ....[28]....
        /*06ec*/ 	.word	0x00003bf0
        /*06f0*/ 	.word	0x000000c6
        /*06f4*/ 	.word	0x00038810
        /*06f8*/ 	.short	0x010a
        /*06fa*/ 	.byte	0x3f
	.zero		1


	//   ....[29]....
        /*06fc*/ 	.word	0x00003c30
        /*0700*/ 	.word	0x000000c6
        /*0704*/ 	.word	0x00038850
        /*0708*/ 	.short	0x010a
        /*070a*/ 	.byte	0x3f
	.zero		1


	//   ....[30]....
        /*070c*/ 	.word	0x00003cf0
        /*0710*/ 	.word	0x000000c6
        /*0714*/ 	.word	0x00038850
        /*0718*/ 	.short	0x010a
        /*071a*/ 	.byte	0x3f
	.zero		1


	//   ....[31]....
        /*071c*/ 	.word	0x000060b0
        /*0720*/ 	.word	0x00000018
        /*0724*/ 	.word	0x00000000
        /*0728*/ 	.short	0x0101
        /*072a*/ 	.byte	0x3f
	.zero		1


	//   ....[32]....
        /*072c*/ 	.word	0x00006770
        /*0730*/ 	.word	0x00000098
        /*0734*/ 	.word	0x00000000
        /*0738*/ 	.short	0x0101
        /*073a*/ 	.byte	0x3f
	.zero		1


	//   ....[33]....
        /*073c*/ 	.word	0x00006910
        /*0740*/ 	.word	0x000000c9
        /*0744*/ 	.word	0x00038830
        /*0748*/ 	.short	0x010a
        /*074a*/ 	.byte	0x3f
	.zero		1


	//   ....[34]....
        /*074c*/ 	.word	0x00006960
        /*0750*/ 	.word	0x000000c9
        /*0754*/ 	.word	0x00038830
        /*0758*/ 	.short	0x010a
        /*075a*/ 	.byte	0x3f
	.zero		1


	//   ....[35]....
        /*075c*/ 	.word	0x00006c90
        /*0760*/ 	.word	0x000000c9
        /*0764*/ 	.word	0x00038850
        /*0768*/ 	.short	0x010a
        /*076a*/ 	.byte	0x3f
	.zero		1


	//   ....[36]....
        /*076c*/ 	.word	0x00006ce0
        /*0770*/ 	.word	0x000000c9
        /*0774*/ 	.word	0x00038850
        /*0778*/ 	.short	0x010a
        /*077a*/ 	.byte	0x3f
	.zero		1


	//   ....[37]....
        /*077c*/ 	.word	0x00008b60
        /*0780*/ 	.word	0x00000098
        /*0784*/ 	.word	0x00000000
        /*0788*/ 	.short	0x0101
        /*078a*/ 	.byte	0x3f
	.zero		1


	//   ....[38]....
        /*078c*/ 	.word	0x00009b20
        /*0790*/ 	.word	0x00000098
        /*0794*/ 	.word	0x00000000
        /*0798*/ 	.short	0x0101
        /*079a*/ 	.byte	0x3f
	.zero		1


	//   ....[39]....
        /*079c*/ 	.word	0x00009c50
        /*07a0*/ 	.word	0x000000c3
        /*07a4*/ 	.word	0x00038830
        /*07a8*/ 	.short	0x010a
        /*07aa*/ 	.byte	0x3f
	.zero		1


	//   ....[40]....
        /*07ac*/ 	.word	0x00009ca0
        /*07b0*/ 	.word	0x000000c3
        /*07b4*/ 	.word	0x00038830
        /*07b8*/ 	.short	0x010a
        /*07ba*/ 	.byte	0x3f
	.zero		1


	//   ....[41]....
        /*07bc*/ 	.word	0x00009ed0
        /*07c0*/ 	.word	0x000000c3
        /*07c4*/ 	.word	0x00038850
        /*07c8*/ 	.short	0x010a
        /*07ca*/ 	.byte	0x3f
	.zero		1


	//   ....[42]....
        /*07cc*/ 	.word	0x00009f20
        /*07d0*/ 	.word	0x000000c3
        /*07d4*/ 	.word	0x00038850
        /*07d8*/ 	.short	0x010a
        /*07da*/ 	.byte	0x3f
	.zero		1


	//   ....[43]....
        /*07dc*/ 	.word	0x0000bad0
        /*07e0*/ 	.word	0x0000009a
        /*07e4*/ 	.word	0x00000000
        /*07e8*/ 	.short	0x0101
        /*07ea*/ 	.byte	0x3f
	.zero		1


	//   ....[44]....
        /*07ec*/ 	.word	0x0000c6b0
        /*07f0*/ 	.word	0x00000098
        /*07f4*/ 	.word	0x00000000
        /*07f8*/ 	.short	0x0101
        /*07fa*/ 	.byte	0x3f
	.zero		1


	//   ....[45]....
        /*07fc*/ 	.word	0x0000d240
        /*0800*/ 	.word	0x000000ff
        /*0804*/ 	.word	0x00000000
        /*0808*/ 	.short	0x0101
        /*080a*/ 	.byte	0x04
	.zero		1


	//   ....[46]....
        /*080c*/ 	.word	0x00010ab0
        /*0810*/ 	.word	0x000000ff
        /*0814*/ 	.word	0x00038840
        /*0818*/ 	.short	0x010a
        /*081a*/ 	.byte	0x2c
	.zero		1


	//   ....[47]....
        /*081c*/ 	.word	0x00010ef0
        /*0820*/ 	.word	0x000000ff
        /*0824*/ 	.word	0x00038830
        /*0828*/ 	.short	0x0107
        /*082a*/ 	.byte	0x2c
	.zero		1


	//   ....[48]....
        /*082c*/ 	.word	0x00010f60
        /*0830*/ 	.word	0x000000ff
        /*0834*/ 	.word	0x00038830
        /*0838*/ 	.short	0x0101
        /*083a*/ 	.byte	0x2c
	.zero		1


	//   ....[49]....
        /*083c*/ 	.word	0x00011750
        /*0840*/ 	.word	0x000000ff
        /*0844*/ 	.word	0x00038800
        /*0848*/ 	.short	0x0107
        /*084a*/ 	.byte	0x2c
	.zero		1


	//   ....[50]....
        /*084c*/ 	.word	0x000117a0
        /*0850*/ 	.word	0x000000ff
        /*0854*/ 	.word	0x00038800
        /*0858*/ 	.short	0x0101
        /*085a*/ 	.byte	0x2c
	.zero		1


	//   ....[51]....
        /*085c*/ 	.word	0x000123b0
        /*0860*/ 	.word	0x000000ff
        /*0864*/ 	.word	0x00038810
        /*0868*/ 	.short	0x0107
        /*086a*/ 	.byte	0x2c
	.zero		1


	//   ....[52]....
        /*086c*/ 	.word	0x00012410
        /*0870*/ 	.word	0x000000ff
        /*0874*/ 	.word	0x00038810
        /*0878*/ 	.short	0x0101
        /*087a*/ 	.byte	0x2c
	.zero		1


	//   ....[53]....
        /*087c*/ 	.word	0x00012420
        /*0880*/ 	.word	0x000000ff
        /*0884*/ 	.word	0x00038820
        /*0888*/ 	.short	0x010a
        /*088a*/ 	.byte	0x2c
	.zero		1


	//   ....[54]....
        /*088c*/ 	.word	0x00012470
        /*0890*/ 	.word	0x000000ff
        /*0894*/ 	.word	0x00038860
        /*0898*/ 	.short	0x010a
        /*089a*/ 	.byte	0x2c
	.zero		1


	//   ....[55]....
        /*089c*/ 	.word	0x00012c90
        /*08a0*/ 	.word	0x000000ff
        /*08a4*/ 	.word	0x00038850
        /*08a8*/ 	.short	0x0107
        /*08aa*/ 	.byte	0x2c
	.zero		1


	//   ....[56]....
        /*08ac*/ 	.word	0x00012d10
        /*08b0*/ 	.word	0x000000ff
        /*08b4*/ 	.word	0x00038850
        /*08b8*/ 	.short	0x0101
        /*08ba*/ 	.byte	0x2c
	.zero		1


	//   ....[57]....
        /*08bc*/ 	.word	0x000130a0
        /*08c0*/ 	.word	0x0000000a
        /*08c4*/ 	.word	0x00038840
        /*08c8*/ 	.short	0x010a
        /*08ca*/ 	.byte	0x3f
	.zero		1


	//   ....[58]....
        /*08cc*/ 	.word	0x00013430
        /*08d0*/ 	.word	0x0000000a
        /*08d4*/ 	.word	0x00038830
        /*08d8*/ 	.short	0x0107
        /*08da*/ 	.byte	0x3f
	.zero		1


	//   ....[59]....
        /*08dc*/ 	.word	0x000134e0
        /*08e0*/ 	.word	0x0000000a
        /*08e4*/ 	.word	0x00038830
        /*08e8*/ 	.short	0x0101
        /*08ea*/ 	.byte	0x3f
	.zero		1


	//   ....[60]....
        /*08ec*/ 	.word	0x00013510
        /*08f0*/ 	.word	0x0000000a
        /*08f4*/ 	.word	0x00038860
        /*08f8*/ 	.short	0x010a
        /*08fa*/ 	.byte	0x3f
	.zero		1


	//   ....[61]....
        /*08fc*/ 	.word	0x00013b50
        /*0900*/ 	.word	0x0000000a
        /*0904*/ 	.word	0x00038850
        /*0908*/ 	.short	0x0107
        /*090a*/ 	.byte	0x3f
	.zero		1


	//   ....[62]....
        /*090c*/ 	.word	0x00013c10
        /*0910*/ 	.word	0x0000000a
        /*0914*/ 	.word	0x00038850
        /*0918*/ 	.short	0x0101
        /*091a*/ 	.byte	0x3f
	.zero		1


	//   ....[63]....
        /*091c*/ 	.word	0x00013d00
        /*0920*/ 	.word	0x00000005
        /*0924*/ 	.word	0x00038820
        /*0928*/ 	.short	0x010a
        /*092a*/ 	.byte	0x3f
	.zero		1


	//   ....[64]....
        /*092c*/ 	.word	0x00013e90
        /*0930*/ 	.word	0x00000003
        /*0934*/ 	.word	0x00038840
        /*0938*/ 	.short	0x010a
        /*093a*/ 	.byte	0x3f
	.zero		1


	//   ....[65]....
        /*093c*/ 	.word	0x00013f30
        /*0940*/ 	.word	0x00000005
        /*0944*/ 	.word	0x00038840
        /*0948*/ 	.short	0x010a
        /*094a*/ 	.byte	0x3f
	.zero		1


	//   ....[66]....
        /*094c*/ 	.word	0x00013f70
        /*0950*/ 	.word	0x00000003
        /*0954*/ 	.word	0x00038860
        /*0958*/ 	.short	0x010a
        /*095a*/ 	.byte	0x3f
	.zero		1


	//   ....[67]....
        /*095c*/ 	.word	0x00013fb0
        /*0960*/ 	.word	0x00000005
        /*0964*/ 	.word	0x00038860
        /*0968*/ 	.short	0x010a
        /*096a*/ 	.byte	0x3f
	.zero		1


	//   ....[68]....
        /*096c*/ 	.word	0x00014010
        /*0970*/ 	.word	0x000000c6
        /*0974*/ 	.word	0x00038800
        /*0978*/ 	.short	0x010a
        /*097a*/ 	.byte	0x3f
	.zero		1


	//   ....[69]....
        /*097c*/ 	.word	0x00014060
        /*0980*/ 	.word	0x000000c6
        /*0984*/ 	.word	0x00038830
        /*0988*/ 	.short	0x010a
        /*098a*/ 	.byte	0x3f
	.zero		1


	//   ....[70]....
        /*098c*/ 	.word	0x000140b0
        /*0990*/ 	.word	0x000000c6
        /*0994*/ 	.word	0x00038810
        /*0998*/ 	.short	0x010a
        /*099a*/ 	.byte	0x3f
	.zero		1


	//   ....[71]....
        /*099c*/ 	.word	0x00014100
        /*09a0*/ 	.word	0x000000c6
        /*09a4*/ 	.word	0x00038850
        /*09a8*/ 	.short	0x010a
        /*09aa*/ 	.byte	0x3f
	.zero		1


	//   ....[72]....
        /*09ac*/ 	.word	0x00014150
        /*09b0*/ 	.word	0x000000c9
        /*09b4*/ 	.word	0x00038830
        /*09b8*/ 	.short	0x010a
        /*09ba*/ 	.byte	0x3f
	.zero		1


	//   ....[73]....
        /*09bc*/ 	.word	0x000141a0
        /*09c0*/ 	.word	0x000000c9
        /*09c4*/ 	.word	0x00038850
        /*09c8*/ 	.short	0x010a
        /*09ca*/ 	.byte	0x3f
	.zero		1


	//   ....[74]....
        /*09cc*/ 	.word	0x000141f0
        /*09d0*/ 	.word	0x000000c3
        /*09d4*/ 	.word	0x00038830
        /*09d8*/ 	.short	0x010a
        /*09da*/ 	.byte	0x3f
	.zero		1


	//   ....[75]....
        /*09dc*/ 	.word	0x00014240
        /*09e0*/ 	.word	0x000000c3
        /*09e4*/ 	.word	0x00038850
        /*09e8*/ 	.short	0x010a
        /*09ea*/ 	.byte	0x3f
	.zero		1


	//   ....[76]....
        /*09ec*/ 	.word	0x00014320
        /*09f0*/ 	.word	0x00000003
        /*09f4*/ 	.word	0x00038840
        /*09f8*/ 	.short	0x010a
        /*09fa*/ 	.byte	0x3f
	.zero		1


	//   ....[77]....
        /*09fc*/ 	.word	0x00015690
        /*0a00*/ 	.word	0x00000003
        /*0a04*/ 	.word	0x00038820
        /*0a08*/ 	.short	0x010a
        /*0a0a*/ 	.byte	0x3f
	.zero		1


	//   ....[78]....
        /*0a0c*/ 	.word	0x000156f0
        /*0a10*/ 	.word	0x00000003
        /*0a14*/ 	.word	0x00038860
        /*0a18*/ 	.short	0x010a
        /*0a1a*/ 	.byte	0x3f
	.zero		1


	//   ....[79]....
        /*0a1c*/ 	.word	0x00015f80
        /*0a20*/ 	.word	0x0000000a
        /*0a24*/ 	.word	0x00038840
        /*0a28*/ 	.short	0x010a
        /*0a2a*/ 	.byte	0x3f
	.zero		1


	//   ....[80]....
        /*0a2c*/ 	.word	0x00016400
        /*0a30*/ 	.word	0x0000000a
        /*0a34*/ 	.word	0x00038860
        /*0a38*/ 	.short	0x010a
        /*0a3a*/ 	.byte	0x3f
	.zero		1


	//   ....[81]....
        /*0a3c*/ 	.word	0x00016b60
        /*0a40*/ 	.word	0x00000005
        /*0a44*/ 	.word	0x00038820
        /*0a48*/ 	.short	0x010a
        /*0a4a*/ 	.byte	0x3f
	.zero		1


	//   ....[82]....
        /*0a4c*/ 	.word	0x00016d00
        /*0a50*/ 	.word	0x00000003
        /*0a54*/ 	.word	0x00038840
        /*0a58*/ 	.short	0x010a
        /*0a5a*/ 	.byte	0x3f
	.zero		1


	//   ....[83]....
        /*0a5c*/ 	.word	0x00016d50
        /*0a60*/ 	.word	0x00000005
        /*0a64*/ 	.word	0x00038840
        /*0a68*/ 	.short	0x010a
        /*0a6a*/ 	.byte	0x3f
	.zero		1


	//   ....[84]....
        /*0a6c*/ 	.word	0x00016da0
        /*0a70*/ 	.word	0x00000003
        /*0a74*/ 	.word	0x00038860
        /*0a78*/ 	.short	0x010a
        /*0a7a*/ 	.byte	0x3f
	.zero		1


	//----- nvinfo : EIATTR_NUM_MBARRIERS
	.align		4
.L_964:
        /*0a7c*/ 	.byte	0x03, 0x38
        /*0a7e*/ 	.short	0x0017


	//----- nvinfo : EIATTR_EXIT_INSTR_OFFSETS
	.align		4
        /*0a80*/ 	.byte	0x04, 0x1c
        /*0a82*/ 	.short	(.L_966 - .L_965)


	//   ....[0]....
.L_965:
        /*0a84*/ 	.word	0x00014000


	//----- nvinfo : EIATTR_MAX_THREADS
	.align		4
.L_966:
        /*0a88*/ 	.byte	0x04, 0x05
        /*0a8a*/ 	.short	(.L_968 - .L_967)
.L_967:
        /*0a8c*/ 	.word	0x00000180
        /*0a90*/ 	.word	0x00000001
        /*0a94*/ 	.word	0x00000001


	//----- nvinfo : EIATTR_CRS_STACK_SIZE
	.align		4
.L_968:
        /*0a98*/ 	.byte	0x04, 0x1e
        /*0a9a*/ 	.short	(.L_970 - .L_969)
.L_969:
        /*0a9c*/ 	.word	0x00000000


	//----- nvinfo : EIATTR_CBANK_PARAM_SIZE
	.align		4
.L_970:
        /*0aa0*/ 	.byte	0x03, 0x19
        /*0aa2*/ 	.short	0x0b70


	//----- nvinfo : EIATTR_PARAM_CBANK
	.align		4
        /*0aa4*/ 	.byte	0x04, 0x0a
        /*0aa6*/ 	.short	(.L_972 - .L_971)
	.align		4
.L_971:
        /*0aa8*/ 	.word	index@(.nv.constant0._ZN7cutlass13device_kernelIN5flash11enable_sm90INS1_16FlashAttnFwdSm90INS1_25CollectiveMainloopFwdSm90ILi2EN4cute5tupleIJNS5_1CILi1EEES8_S8_EEENS6_IJNS7_ILi64EEESA_SA_EEELi512ENS_6half_tEfNS_4arch4Sm90ELb1ELb0ELb0ELb0ELb1ELb0ELb1ELb0ELb0ELb1ELb1ELb0EEENS1_21CollectiveEpilogueFwdINS6_IJSA_NS7_ILi512EEESA_EEES9_SC_SE_Li256ELb0ELb1ELb1ELb0EEENS1_19SingleTileSchedulerILb0ELb1ELb1ELi64EEEEEEEEEvNT_6ParamsE)
        /*0aac*/ 	.short	0x0210
        /*0aae*/ 	.short	0x0b70


	//----- nvinfo : EIATTR_SW_WAR
	.align		4
.L_972:
        /*0ab0*/ 	.byte	0x04, 0x36
        /*0ab2*/ 	.short	(.L_974 - .L_973)
.L_973:
        /*0ab4*/ 	.word	0x00000008
.L_974:


//--------------------- .nv.info._ZN7cutlass13device_kernelIN5flash11enable_sm90INS1_16FlashAttnFwdSm90INS1_25CollectiveMainloopFwdSm90ILi2EN4cute5tupleIJNS5_1CILi1EEES8_S8_EEENS6_IJNS7_ILi64EEESA_SA_EEELi512ENS_6half_tEfNS_4arch4Sm90ELb1ELb0ELb0ELb1ELb1ELb0ELb0ELb0ELb0ELb1ELb1ELb0EEENS1_21CollectiveEpilogueFwdINS6_IJSA_NS7_ILi512EEESA_EEES9_SC_SE_Li256ELb1ELb1ELb1ELb0EEENS1_36VarlenDynamicPersistentTileSchedulerILi64ELi64ELi256ELi128ELb1ELb1ELb1ELb1ELb1ELb1EEEEEEEEEvNT_6ParamsE --------------------------
	.section	.nv.info._ZN7cutlass13device_kernelIN5flash11enable_sm90INS1_16FlashAttnFwdSm90INS1_25CollectiveMainloopFwdSm90ILi2EN4cute5tupleIJNS5_1CILi1EEES8_S8_EEENS6_IJNS7_ILi64EEESA_SA_EEELi512ENS_6half_tEfNS_4arch4Sm90ELb1ELb0ELb0ELb1ELb1ELb0ELb0ELb0ELb0ELb1ELb1ELb0EEENS1_21CollectiveEpilogueFwdINS6_IJSA_NS7_ILi512EEESA_EEES9_SC_SE_Li256ELb1ELb1ELb1ELb0EEENS1_36VarlenDynamicPersistentTileSchedulerILi64ELi64ELi256ELi128ELb1ELb1ELb1ELb1ELb1ELb1EEEEEEEEEvNT_6ParamsE,"",@"SHT_CUDA_INFO"
	.sectionflags	@""
	.align	4


	//----- nvinfo : EIATTR_CUDA_API_VERSION
	.align		4
        /*0000*/ 	.byte	0x04, 0x37
        /*0002*/ 	.short	(.L_976 - .L_975)
.L_975:
        /*0004*/ 	.word	0x00000082


	//----- nvinfo : EIATTR_KPARAM_INFO
	.align		4
.L_976:
        /*0008*/ 	.byte	0x04, 0x17
        /*000a*/ 	.short	(.L_978 - .L_977)
.L_977:
        /*000c*/ 	.word	0x00000000
        /*0010*/ 	.short	0x0000
        /*0012*/ 	.short	0x0070
        /*0014*/ 	.byte	0x00, 0xf0, 0x01, 0x2a


	//----- nvinfo : EIATTR_SPARSE_MMA_MASK
	.align		4
.L_978:
        /*0018*/ 	.byte	0x03, 0x50
        /*001a*/ 	.short	0x0000


	//----- nvinfo : EIATTR_MAXREG_COUNT
	.align		4
        /*001c*/ 	.byte	0x03, 0x1b
        /*001e*/ 	.short	0x00a8


	//----- nvinfo : EIATTR_NUM_BARRIERS
	.align		4
        /*0020*/ 	.byte	0x02, 0x4c
        /*0022*/ 	.byte	0x10
	.zero		1


	//----- nvinfo : EIATTR_EXTERNS
	.align		4
        /*0024*/ 	.byte	0x04, 0x0f
        /*0026*/ 	.short	(.L_980 - .L_979)


	//   ....[0]....
	.align		4
.L_979:
        /*0028*/ 	.word	index@(__assertfail)


	//----- nvinfo : EIATTR_ANNOTATIONS
	.align		4
.L_980:
        /*002c*/ 	.byte	0x04, 0x55
        /*002e*/ 	.short	(.L_982 - .L_981)


	//   ....[0]....
.L_981:
        /* <DEDUP_REMOVED lines=20> */


	//----- nvinfo : EIATTR_MERCURY_ISA_VERSION
	.align		4
.L_982:
        /*0158*/ 	.byte	0x03, 0x5f
        /*015a*/ 	.short	0x0101


	//----- nvinfo : EIATTR_UNUSED_LOAD_BYTE_OFFSET
	.align		4
        /*015c*/ 	.byte	0x04, 0x44
        /*015e*/ 	.short	(.L_984 - .L_983)


	//   ....[0]....
.L_983:
        /*0160*/ 	.word	0x00000940
        /*0164*/ 	.word	0x0000fff0


	//   ....[1]....
        /*0168*/ 	.word	0x00009d40
        /*016c*/ 	.word	0x0000fff0


	//----- nvinfo : EIATTR_INT_WARP_WIDE_INSTR_OFFSETS
	.align		4
.L_984:
        /*0170*/ 	.byte	0x04, 0x31
        /*0172*/ 	.short	(.L_986 - .L_985)


	//   ....[0]....
.L_985:
        /*0174*/ 	.word	0x000000c0


	//   ....[1]....
        /*0178*/ 	.word	0x000000d0


	//   ....[2]....
        /*017c*/ 	.word	0x00000170


	//   ....[3]....
        /*0180*/ 	.word	0x000101a0


	//   ....[4]....
        /*0184*/ 	.word	0x00010230


	//   ....[5]....
        /*0188*/ 	.word	0x00013600


	//   ....[6]....
        /*018c*/ 	.word	0x00013690


	//----- nvinfo : EIATTR_COOP_GROUP_MASK_REGIDS
	.align		4
.L_986:
        /*0190*/ 	.byte	0x04, 0x29
        /*0192*/ 	.short	(.L_988 - .L_987)


	//   ....[0]....
.L_987:
        /*0194*/ 	.word	0xffffffff


	//   ....[1]....
        /*0198*/ 	.word	0xffffffff


	//   ....[2]....
        /*019c*/ 	.word	0xffffffff


	//   ....[3]....
        /*01a0*/ 	.word	0xffffffff


	//   ....[4]....
        /*01a4*/ 	.word	0xffffffff


	//   ....[5]....
        /*01a8*/ 	.word	0xffffffff


	//   ....[6]....
        /*01ac*/ 	.word	0xffffffff


	//   ....[7]....
        /*01b0*/ 	.word	0xffffffff


	//   ....[8]....
        /*01b4*/ 	.word	0xffffffff


	//   ....[9]....
        /*01b8*/ 	.word	0xffffffff


	//   ....[10]....
        /*01bc*/ 	.word	0xffffffff


	//   ....[11]....
        /*01c0*/ 	.word	0xffffffff


	//   ....[12]....
        /*01c4*/ 	.word	0xffffffff


	//   ....[13]....
        /*01c8*/ 	.word	0xffffffff


	//   ....[14]....
        /*01cc*/ 	.word	0xffffffff


	//   ....[15]....
        /*01d0*/ 	.word	0xffffffff


	//   ....[16]....
        /*01d4*/ 	.word	0xffffffff


	//   ....[17]....
        /*01d8*/ 	.word	0xffffffff


	//   ....[18]....
        /*01dc*/ 	.word	0xffffffff


	//   ....[19]....
        /*01e0*/ 	.word	0xffffffff


	//   ....[20]....
        /*01e4*/ 	.word	0xffffffff


	//   ....[21]....
        /*01e8*/ 	.word	0xffffffff


	//   ....[22]....
        /*01ec*/ 	.word	0xffffffff


	//   ....[23]....
        /*01f0*/ 	.word	0xffffffff


	//   ....[24]....
        /*01f4*/ 	.word	0xffffffff


	//   ....[25]....
        /*01f8*/ 	.word	0xffffffff


	//   ....[26]....
        /*01fc*/ 	.word	0xffffffff


	//   ....[27]....
        /*0200*/ 	.word	0xffffffff


	//   ....[28]....
        /*0204*/ 	.word	0xffffffff


	//   ....[29]....
        /*0208*/ 	.word	0xffffffff


	//   ....[30]....
        /*020c*/ 	.word	0xffffffff


	//   ....[31]....
        /*0210*/ 	.word	0xffffffff


	//   ....[32]....
        /*0214*/ 	.word	0xffffffff


	//   ....[33]....
        /*0218*/ 	.word	0xffffffff


	//   ....[34]....
        /*021c*/ 	.word	0xffffffff


	//   ....[35]....
        /*0220*/ 	.word	0xffffffff


	//   ....[36]....
        /*0224*/ 	.word	0xffffffff


	//   ....[37]....
        /*0228*/ 	.word	0xffffffff


	//   ....[38]....
        /*022c*/ 	.word	0xffffffff


	//   ....[39]....
        /*0230*/ 	.word	0xffffffff


	//   ....[40]....
        /*0234*/ 	.word	0xffffffff


	//   ....[41]....
        /*0238*/ 	.word	0xffffffff


	//   ....[42]....
        /*023c*/ 	.word	0xffffffff


	//   ....[43]....
        /*0240*/ 	.word	0xffffffff


	//   ....[44]....
        /*0244*/ 	.word	0xffffffff


	//   ....[45]....
        /*0248*/ 	.word	0xffffffff


	//   ....[46]....
        /*024c*/ 	.word	0xffffffff


	//   ....[47]....
        /*0250*/ 	.word	0xffffffff


	//   ....[48]....
        /*0254*/ 	.word	0xffffffff


	//   ....[49]....
        /*0258*/ 	.word	0xffffffff


	//   ....[50]....
        /*025c*/ 	.word	0xffffffff


	//   ....[51]....
        /*0260*/ 	.word	0xffffffff


	//   ....[52]....
        /*0264*/ 	.word	0xffffffff


	//   ....[53]....
        /*0268*/ 	.word	0xffffffff


	//   ....[54]....
        /*026c*/ 	.word	0xffffffff


	//   ....[55]....
        /*0270*/ 	.word	0xffffffff


	//   ....[56]....
        /*0274*/ 	.word	0xffffffff


	//   ....[57]....
        /*0278*/ 	.word	0xffffffff


	//   ....[58]....
        /*027c*/ 	.word	0xffffffff


	//   ....[59]....
        /*0280*/ 	.word	0xffffffff


	//   ....[60]....
        /*0284*/ 	.word	0xffffffff


	//   ....[61]....
        /*0288*/ 	.word	0xffffffff


	//   ....[62]....
        /*028c*/ 	.word	0xffffffff


	//   ....[63]....
        /*0290*/ 	.word	0xffffffff


	//   ....[64]....
        /*0294*/ 	.word	0xffffffff


	//   ....[65]....
        /*0298*/ 	.word	0xffffffff


	//   ....[66]....
        /*029c*/ 	.word	0xffffffff


	//   ....[67]....
        /*02a0*/ 	.word	0xffffffff


	//   ....[68]....
        /*02a4*/ 	.word	0xffffffff


	//   ....[69]....
        /*02a8*/ 	.word	0xffffffff


	//   ....[70]....
        /*02ac*/ 	.word	0xffffffff


	//   ....[71]....
        /*02b0*/ 	.word	0xffffffff


	//   ....[72]....
        /*02b4*/ 	.word	0xffffffff


	//   ....[73]....
        /*02b8*/ 	.word	0xffffffff


	//   ....[74]....
        /*02bc*/ 	.word	0xffffffff


	//   ....[75]....
        /*02c0*/ 	.word	0xffffffff


	//   ....[76]....
        /*02c4*/ 	.word	0xffffffff


	//   ....[77]....
        /*02c8*/ 	.word	0xffffffff


	//   ....[78]....
        /*02cc*/ 	.word	0xffffffff


	//   ....[79]....
        /*02d0*/ 	.word	0xffffffff


	//   ....[80]....
        /*02d4*/ 	.word	0xffffffff


	//   ....[81]....
        /*02d8*/ 	.word	0xffffffff


	//   ....[82]....
        /*02dc*/ 	.word	0xffffffff


	//   ....[83]....
        /*02e0*/ 	.word	0xffffffff


	//   ....[84]....
        /*02e4*/ 	.word	0xffffffff


	//   ....[85]....
        /*02e8*/ 	.word	0xffffffff


	//   ....[86]....
        /*02ec*/ 	.word	0xffffffff


	//   ....[87]....
        /*02f0*/ 	.word	0xffffffff


	//   ....[88]....
        /*02f4*/ 	.word	0xffffffff


	//   ....[89]....
        /*02f8*/ 	.word	0xffffffff


	//   ....[90]....
        /*02fc*/ 	.word	0xffffffff


	//   ....[91]....
        /*0300*/ 	.word	0xffffffff


	//   ....[92]....
        /*0304*/ 	.word	0xffffffff


	//   ....[93]....
        /*0308*/ 	.word	0xffffffff


	//   ....[94]....
        /*030c*/ 	.word	0xffffffff


	//   ....[95]....
        /*0310*/ 	.word	0xffffffff


	//   ....[96]....
        /*0314*/ 	.word	0xffffffff


	//   ....[97]....
        /*0318*/ 	.word	0xffffffff


	//   ....[98]....
        /*031c*/ 	.word	0xffffffff


	//   ....[99]....
        /*0320*/ 	.word	0xffffffff


	//   ....[100]....
        /*0324*/ 	.word	0xffffffff


	//   ....[101]....
        /*0328*/ 	.word	0xffffffff


	//   ....[102]....
        /*032c*/ 	.word	0xffffffff


	//   ....[103]....
        /*0330*/ 	.word	0xffffffff


	//   ....[104]....
        /*0334*/ 	.word	0xffffffff


	//   ....[105]....
        /*0338*/ 	.word	0xffffffff


	//   ....[106]....
        /*033c*/ 	.word	0xffffffff


	//   ....[107]....
        /*0340*/ 	.word	0xffffffff


	//   ....[108]....
        /*0344*/ 	.word	0xffffffff


	//   ....[109]....
        /*0348*/ 	.word	0xffffffff


	//   ....[110]....
        /*034c*/ 	.word	0xffffffff


	//   ....[111]....
        /*0350*/ 	.word	0xffffffff


	//   ....[112]....
        /*0354*/ 	.word	0xffffffff


	//   ....[113]....
        /*0358*/ 	.word	0xffffffff


	//   ....[114]....
        /*035c*/ 	.word	0xffffffff


	//   ....[115]....
        /*0360*/ 	.word	0xffffffff


	//   ....[116]....
        /*0364*/ 	.word	0xffffffff


	//   ....[117]....
        /*0368*/ 	.word	0xffffffff


	//   ....[118]....
        /*036c*/ 	.word	0xffffffff


	//   ....[119]....
        /*0370*/ 	.word	0xffffffff


	//   ....[120]....
        /*0374*/ 	.word	0xffffffff


	//   ....[121]....
        /*0378*/ 	.word	0xffffffff


	//   ....[122]....
        /*037c*/ 	.word	0xffffffff


	//   ....[123]....
        /*0380*/ 	.word	0xffffffff


	//   ....[124]....
        /*0384*/ 	.word	0x0500000f


	//   ....[125]....
        /*0388*/ 	.word	0x0500000f


	//   ....[126]....
        /*038c*/ 	.word	0x0500000f


	//   ....[127]....
        /*0390*/ 	.word	0x0500000f


	//   ....[128]....
        /*0394*/ 	.word	0x0500000f


	//   ....[129]....
        /*0398*/ 	.word	0x0500000f


	//   ....[130]....
        /*039c*/ 	.word	0x0500000f


	//   ....[131]....
        /*03a0*/ 	.word	0x0500000f


	//   ....[132]....
        /*03a4*/ 	.word	0x0500000f


	//   ....[133]....
        /*03a8*/ 	.word	0x0500000f


	//   ....[134]....
        /*03ac*/ 	.word	0x0500000f


	//   ....[135]....
        /*03b0*/ 	.word	0x0500000f


	//   ....[136]....
        /*03b4*/ 	.word	0x0500000f


	//   ....[137]....
        /*03b8*/ 	.word	0x0500000f


	//   ....[138]....
        /*03bc*/ 	.word	0x0500000f


	//   ....[139]....
        /*03c0*/ 	.word	0x0500000f


	//   ....[140]....
        /*03c4*/ 	.word	0x0500000f


	//   ....[141]....
        /*03c8*/ 	.word	0x0500000f


	//   ....[142]....
        /*03cc*/ 	.word	0x0500000f


	//   ....[143]....
        /*03d0*/ 	.word	0x0500000f


	//   ....[144]....
        /*03d4*/ 	.word	0x0500000f


	//   ....[145]....
        /*03d8*/ 	.word	0x0500000f


	//   ....[146]....
        /*03dc*/ 	.word	0x0500000f


	//   ....[147]....
        /*03e0*/ 	.word	0x0500000f


	//   ....[148]....
        /*03e4*/ 	.word	0x0500000f


	//   ....[149]....
        /*03e8*/ 	.word	0x0500000f


	//   ....[150]....
        /*03ec*/ 	.word	0x0500000f


	//   ....[151]....
        /*03f0*/ 	.word	0x0500000f


	//   ....[152]....
        /*03f4*/ 	.word	0x0500000f


	//   ....[153]....
        /*03f8*/ 	.word	0x0500000f


	//   ....[154]....
        /*03fc*/ 	.word	0x0500000f


	//   ....[155]....
        /*0400*/ 	.word	0x0500000f


	//   ....[156]....
        /*0404*/ 	.word	0x0500000f


	//   ....[157]....
        /*0408*/ 	.word	0x0500000f


	//   ....[158]....
        /*040c*/ 	.word	0x0500000f


	//   ....[159]....
        /*0410*/ 	.word	0x0500000f


	//   ....[160]....
        /*0414*/ 	.word	0x0500000f


	//   ....[161]....
        /*0418*/ 	.word	0x0500000f


	//   ....[162]....
        /*041c*/ 	.word	0x0500000f


	//   ....[163]....
        /*0420*/ 	.word	0x0500000f


	//   ....[164]....
        /*0424*/ 	.word	0x0500000f


	//   ....[165]....
        /*0428*/ 	.word	0x0500000f


	//   ....[166]....
        /*042c*/ 	.word	0x0500000f


	//   ....[167]....
        /*0430*/ 	.word	0x0500000f


	//   ....[168]....
        /*0434*/ 	.word	0x0500000f


	//   ....[169]....
        /*0438*/ 	.word	0x0500000f


	//   ....[170]....
        /*043c*/ 	.word	0x0500000f


	//   ....[171]....
        /*0440*/ 	.word	0x0500000f


	//   ....[172]....
        /*0444*/ 	.word	0x0500000f


	//   ....[173]....
        /*0448*/ 	.word	0x0500000f


	//   ....[174]....
        /*044c*/ 	.word	0x0500000f


	//   ....[175]....
        /*0450*/ 	.word	0x0500000f


	//   ....[176]....
        /*0454*/ 	.word	0x0500000f


	//   ....[177]....
        /*0458*/ 	.word	0x0500000f


	//   ....[178]....
        /*045c*/ 	.word	0x0500000f


	//   ....[179]....
        /*0460*/ 	.word	0x0500000f


	//   ....[180]....
        /*0464*/ 	.word	0x0500000f


	//   ....[181]....
        /*0468*/ 	.word	0x0500000f


	//   ....[182]....
        /*046c*/ 	.word	0x0500000f


	//   ....[183]....
        /*0470*/ 	.word	0x0500000f


	//----- nvinfo : EIATTR_COOP_GROUP_INSTR_OFFSETS
	.align		4
.L_988:
        /*0474*/ 	.byte	0x04, 0x28
        /*0476*/ 	.short	(.L_990 - .L_989)


	//   ....[0]....
.L_989:
        /*0478*/ 	.word	0x00000070


	//   ....[1]....
        /*047c*/ 	.word	0x000000b0


	//   ....[2]....
        /*0480*/ 	.word	0x00000290


	//   ....[3]....
        /*0484*/ 	.word	0x000003f0


	//   ....[4]....
        /*0488*/ 	.word	0x00000510


	//   ....[5]....
        /*048c*/ 	.word	0x00000670


	//   ....[6]....
        /*0490*/ 	.word	0x00002050


	//   ....[7]....
        /*0494*/ 	.word	0x00004120


	//   ....[8]....
        /*0498*/ 	.word	0x000047b0


	//   ....[9]....
        /*049c*/ 	.word	0x000047e0


	//   ....[10]....
        /*04a0*/ 	.word	0x00004ba0


	//   ....[11]....
        /*04a4*/ 	.word	0x00004ca0


	//   ....[12]....
        /*04a8*/ 	.word	0x00004ed0


	//   ....[13]....
        /*04ac*/ 	.word	0x00005020


	//   ....[14]....
        /*04b0*/ 	.word	0x000058d0


	//   ....[15]....
        /*04b4*/ 	.word	0x00005df0


	//   ....[16]....
        /*04b8*/ 	.word	0x00005e00


	//   ....[17]....
        /*04bc*/ 	.word	0x000063a0


	//   ....[18]....
        /*04c0*/ 	.word	0x000063d0


	//   ....[19]....
        /*04c4*/ 	.word	0x000068c0


	//   ....[20]....
        /*04c8*/ 	.word	0x00006a90


	//   ....[21]....
        /*04cc*/ 	.word	0x00007850


	//   ....[22]....
        /*04d0*/ 	.word	0x00007d90


	//   ....[23]....
        /*04d4*/ 	.word	0x00007db0


	//   ....[24]....
        /*04d8*/ 	.word	0x000084e0


	//   ....[25]....
        /*04dc*/ 	.word	0x00008590


	//   ....[26]....
        /*04e0*/ 	.word	0x00009160


	//   ....[27]....
        /*04e4*/ 	.word	0x00009240


	//   ....[28]....
        /*04e8*/ 	.word	0x000092b0


	//   ....[29]....
        /*04ec*/ 	.word	0x000092d0


	//   ....[30]....
        /*04f0*/ 	.word	0x00009300


	//   ....[31]....
        /*04f4*/ 	.word	0x0000ab20


	//   ....[32]....
        /*04f8*/ 	.word	0x0000af10


	//   ....[33]....
        /*04fc*/ 	.word	0x0000af20


	//   ....[34]....
        /*0500*/ 	.word	0x0000af30


	//   ....[35]....
        /*0504*/ 	.word	0x0000af60


	//   ....[36]....
        /*0508*/ 	.word	0x0000bbd0


	//   ....[37]....
        /*050c*/ 	.word	0x0000bbf0


	//   ....[38]....
        /*0510*/ 	.word	0x0000bea0


	//   ....[39]....
        /*0514*/ 	.word	0x0000bec0


	//   ....[40]....
        /*0518*/ 	.word	0x0000c5d0


	//   ....[41]....
        /*051c*/ 	.word	0x0000c600


	//   ....[42]....
        /*0520*/ 	.word	0x0000ceb0


	//   ....[43]....
        /*0524*/ 	.word	0x0000ced0


	//   ....[44]....
        /*0528*/ 	.word	0x0000e290


	//   ....[45]....
        /*052c*/ 	.word	0x0000e2d0


	//   ....[46]....
        /*0530*/ 	.word	0x0000e510


	//   ....[47]....
        /*0534*/ 	.word	0x0000e530


	//   ....[48]....
        /*0538*/ 	.word	0x0000e7f0


	//   ....[49]....
        /*053c*/ 	.word	0x0000e9e0


	//   ....[50]....
        /*0540*/ 	.word	0x0000ea10


	//   ....[51]....
        /*0544*/ 	.word	0x0000ea40


	//   ....[52]....
        /*0548*/ 	.word	0x0000ea70


	//   ....[53]....
        /*054c*/ 	.word	0x0000eaa0


	//   ....[54]....
        /*0550*/ 	.word	0x0000ead0


	//   ....[55]....
        /*0554*/ 	.word	0x0000ec40


	//   ....[56]....
        /*0558*/ 	.word	0x0000ec70


	//   ....[57]....
        /*055c*/ 	.word	0x0000eca0


	//   ....[58]....
        /*0560*/ 	.word	0x0000ecd0


	//   ....[59]....
        /*0564*/ 	.word	0x0000ed00


	//   ....[60]....
        /*0568*/ 	.word	0x0000ed30


	//   ....[61]....
        /*056c*/ 	.word	0x0000edc0


	//   ....[62]....
        /*0570*/ 	.word	0x0000edf0


	//   ....[63]....
        /*0574*/ 	.word	0x0000ee00


	//   ....[64]....
        /*0578*/ 	.word	0x0000ee40


	//   ....[65]....
        /*057c*/ 	.word	0x00010f10


	//   ....[66]....
        /*0580*/ 	.word	0x00010f30


	//   ....[67]....
        /*0584*/ 	.word	0x00010fc0


	//   ....[68]....
        /*0588*/ 	.word	0x00010fe0


	//   ....[69]....
        /*058c*/ 	.word	0x00011060


	//   ....[70]....
        /*0590*/ 	.word	0x00011080


	//   ....[71]....
        /*0594*/ 	.word	0x00011090


	//   ....[72]....
        /*0598*/ 	.word	0x000110a0


	//   ....[73]....
        /*059c*/ 	.word	0x00011800


	//   ....[74]....
        /*05a0*/ 	.word	0x00011830


	//   ....[75]....
        /*05a4*/ 	.word	0x000118d0


	//   ....[76]....
        /*05a8*/ 	.word	0x000118f0


	//   ....[77]....
        /*05ac*/ 	.word	0x00011970


	//   ....[78]....
        /*05b0*/ 	.word	0x00011990


	//   ....[79]....
        /*05b4*/ 	.word	0x000119a0


	//   ....[80]....
        /*05b8*/ 	.word	0x000119b0


	//   ....[81]....
        /*05bc*/ 	.word	0x00011e30


	//   ....[82]....
        /*05c0*/ 	.word	0x00011ef0


	//   ....[83]....
        /*05c4*/ 	.word	0x00012040


	//   ....[84]....
        /*05c8*/ 	.word	0x00012080


	//   ....[85]....
        /*05cc*/ 	.word	0x00012090


	//   ....[86]....
        /*05d0*/ 	.word	0x000120a0


	//   ....[87]....
        /*05d4*/ 	.word	0x000121f0


	//   ....[88]....
        /*05d8*/ 	.word	0x00012340


	//   ....[89]....
        /*05dc*/ 	.word	0x00012b30


	//   ....[90]....
        /*05e0*/ 	.word	0x00012b50


	//   ....[91]....
        /*05e4*/ 	.word	0x00012ba0


	//   ....[92]....
        /*05e8*/ 	.word	0x00012bb0


	//   ....[93]....
        /*05ec*/ 	.word	0x00012bf0


	//   ....[94]....
        /*05f0*/ 	.word	0x00012c00


	//   ....[95]....
        /*05f4*/ 	.word	0x00012c10


	//   ....[96]....
        /*05f8*/ 	.word	0x00012c50


	//   ....[97]....
        /*05fc*/ 	.word	0x00012f50


	//   ....[98]....
        /*0600*/ 	.word	0x00012f90


	//   ....[99]....
        /*0604*/ 	.word	0x00012fb0


	//   ....[100]....
        /*0608*/ 	.word	0x00012fd0


	//   ....[101]....
        /*060c*/ 	.word	0x00013000


	//   ....[102]....
        /*0610*/ 	.word	0x00013020


	//   ....[103]....
        /*0614*/ 	.word	0x00013120


	//   ....[104]....
        /*0618*/ 	.word	0x00013270


	//   ....[105]....
        /*061c*/ 	.word	0x000138b0


	//   ....[106]....
        /*0620*/ 	.word	0x000138e0


	//   ....[107]....
        /*0624*/ 	.word	0x00013940


	//   ....[108]....
        /*0628*/ 	.word	0x00013970


	//   ....[109]....
        /*062c*/ 	.word	0x000139a0


	//   ....[110]....
        /*0630*/ 	.word	0x000139d0


	//   ....[111]....
        /*0634*/ 	.word	0x00013a00


	//   ....[112]....
        /*0638*/ 	.word	0x00013a30


	//   ....[113]....
        /*063c*/ 	.word	0x00013bd0


	//   ....[114]....
        /*0640*/ 	.word	0x00013c00


	//   ....[115]....
        /*0644*/ 	.word	0x00013c30


	//   ....[116]....
        /*0648*/ 	.word	0x00013c60


	//   ....[117]....
        /*064c*/ 	.word	0x00013c90


	//   ....[118]....
        /*0650*/ 	.word	0x00013cc0


	//   ....[119]....
        /*0654*/ 	.word	0x00013d80


	//   ....[120]....
        /*0658*/ 	.word	0x00013da0


	//   ....[121]....
        /*065c*/ 	.word	0x00013dc0


	//   ....[122]....
        /*0660*/ 	.word	0x00013e20


	//   ....[123]....
        /*0664*/ 	.word	0x00014840


	//   ....[124]....
        /*0668*/ 	.word	0x00014e90


	//   ....[125]....
        /*066c*/ 	.word	0x00014f80


	//   ....[126]....
        /*0670*/ 	.word	0x00015020


	//   ....[127]....
        /*0674*/ 	.word	0x00015080


	//   ....[128]....
        /*0678*/ 	.word	0x00015170


	//   ....[129]....
        /*067c*/ 	.word	0x000151e0


	//   ....[130]....
        /*0680*/ 	.word	0x000152d0


	//   ....[131]....
        /*0684*/ 	.word	0x00015340


	//   ....[132]....
        /*0688*/ 	.word	0x000153e0


	//   ....[133]....
        /*068c*/ 	.word	0x000154d0


	//   ....[134]....
        /*0690*/ 	.word	0x00015540


	//   ....[135]....
        /*0694*/ 	.word	0x000155a0


	//   ....[136]....
        /*0698*/ 	.word	0x00015690


	//   ....[137]....
        /*069c*/ 	.word	0x000156f0


	//   ....[138]....
        /*06a0*/ 	.word	0x000157f0


	//   ....[139]....
        /*06a4*/ 	.word	0x00015850


	//   ....[140]....
        /*06a8*/ 	.word	0x000158f0


	//   ....[141]....
        /*06ac*/ 	.word	0x00015a70


	//   ....[142]....
        /*06b0*/ 	.word	0x00015b70


	//   ....[143]....
        /*06b4*/ 	.word	0x00015df0


	//   ....[144]....
        /*06b8*/ 	.word	0x00015e40


	//   ....[145]....
        /*06bc*/ 	.word	0x00016010


	//   ....[146]....
        /*06c0*/ 	.word	0x00016060


	//   ....[147]....
        /*06c4*/ 	.word	0x00016230


	//   ....[148]....
        /*06c8*/ 	.word	0x00016280


	//   ....[149]....
        /*06cc*/ 	.word	0x00016370


	//   ....[150]....
        /*06d0*/ 	.word	0x00016410


	//   ....[151]....
        /*06d4*/ 	.word	0x00016470


	//   ....[152]....
        /*06d8*/ 	.word	0x00016520


	//   ....[153]....
        /*06dc*/ 	.word	0x00016580


	//   ....[154]....
        /*06e0*/ 	.word	0x00016630


	//   ....[155]....
        /*06e4*/ 	.word	0x00016690


	//   ....[156]....
        /*06e8*/ 	.word	0x00016740


	//   ....[157]....
        /*06ec*/ 	.word	0x00016830


	//   ....[158]....
        /*06f0*/ 	.word	0x00016910


	//   ....[159]....
        /*06f4*/ 	.word	0x00016a20


	//   ....[160]....
        /*06f8*/ 	.word	0x00016b20


	//   ....[161]....
        /*06fc*/ 	.word	0x00016c50


	//   ....[162]....
        /*0700*/ 	.word	0x00016d30


	//   ....[163]....
        /*0704*/ 	.word	0x00016e30


	//   ....[164]....
        /*0708*/ 	.word	0x00016f10


	//   ....[165]....
        /*070c*/ 	.word	0x00016fa0


	//   ....[166]....
        /*0710*/ 	.word	0x00017040


	//   ....[167]....
        /*0714*/ 	.word	0x000171b0


	//   ....[168]....
        /*0718*/ 	.word	0x00017220


	//   ....[169]....
        /*071c*/ 	.word	0x00017290


	//   ....[170]....
        /*0720*/ 	.word	0x00017300


	//   ....[171]....
        /*0724*/ 	.word	0x00017370


	//   ....[172]....
        /*0728*/ 	.word	0x000173f0


	//   ....[173]....
        /*072c*/ 	.word	0x00017470


	//   ....[174]....
        /*0730*/ 	.word	0x00017500


	//   ....[175]....
        /*0734*/ 	.word	0x00017570


	//   ....[176]....
        /*0738*/ 	.word	0x000175e0


	//   ....[177]....
        /*073c*/ 	.word	0x00017650


	//   ....[178]....
        /*0740*/ 	.word	0x000176d0


	//   ....[179]....
        /*0744*/ 	.word	0x00017740


	//   ....[180]....
        /*0748*/ 	.word	0x000177d0


	//   ....[181]....
        /*074c*/ 	.word	0x00017830


	//   ....[182]....
        /*0750*/ 	.word	0x000178c0


	//   ....[183]....
        /*0754*/ 	.word	0x000179f0


	//----- nvinfo : EIATTR_REG_RECONFIG
	.align		4
.L_990:
        /*0758*/ 	.byte	0x01, 0x54
	.zero		2


	//----- nvinfo : EIATTR_SYSCALL_OFFSETS
	.align		4
        /*075c*/ 	.byte	0x04, 0x46
        /*075e*/ 	.short	(.L_992 - .L_991)


	//   ....[0]....
.L_991:
        /*0760*/ 	.word	0x000042f0


	//   ....[1]....
        /*0764*/ 	.word	0x00010390


	//   ....[2]....
        /*0768*/ 	.word	0x000104e0


	//   ....[3]....
        /*076c*/ 	.word	0x000105d0


	//   ....[4]....
        /*0770*/ 	.word	0x000114c0


	//----- nvinfo : EIATTR_MBARRIER_INSTR_OFFSETS
	.align		4
.L_992:
        /*0774*/ 	.byte	0x04, 0x39
        /*0776*/ 	.short	(.L_994 - .L_993)


	//   ....[0]....
.L_993:
        /*0778*/ 	.word	0x00000180
        /*077c*/ 	.word	0x000000ff
        /*0780*/ 	.word	0x00028c00
        /*0784*/ 	.short	0x0100
        /*0786*/ 	.byte	0x08
	.zero		1


	//   ....[1]....
        /*0788*/ 	.word	0x00000190
        /*078c*/ 	.word	0x000000ff
        /*0790*/ 	.word	0x00028c20
        /*0794*/ 	.short	0x0100
        /*0796*/ 	.byte	0x08
	.zero		1


	//   ....[2]....
        /*0798*/ 	.word	0x00000240
        /*079c*/ 	.word	0x000000ff
        /*07a0*/ 	.word	0x00028c30
        /*07a4*/ 	.short	0x0100
        /*07a6*/ 	.byte	0x06
	.zero		1


	//   ....[3]....
        /*07a8*/ 	.word	0x00000250
        /*07ac*/ 	.word	0x000000ff
        /*07b0*/ 	.word	0x00028c40
        /*07b4*/ 	.short	0x0100
        /*07b6*/ 	.byte	0x06
	.zero		1


	//   ....[4]....
        /*07b8*/ 	.word	0x00000260
        /*07bc*/ 	.word	0x000000ff
        /*07c0*/ 	.word	0x00028c38
        /*07c4*/ 	.short	0x0100
        /*07c6*/ 	.byte	0x06
	.zero		1


	//   ....[5]....
        /*07c8*/ 	.word	0x00000270
        /*07cc*/ 	.word	0x000000ff
        /*07d0*/ 	.word	0x00028c48
        /*07d4*/ 	.short	0x0100
        /*07d6*/ 	.byte	0x06
	.zero		1


	//   ....[6]....
        /*07d8*/ 	.word	0x000003a0
        /*07dc*/ 	.word	0x000000ff
        /*07e0*/ 	.word	0x00028c50
        /*07e4*/ 	.short	0x0100
        /*07e6*/ 	.byte	0x08
	.zero		1


	//   ....[7]....
        /*07e8*/ 	.word	0x000003b0
        /*07ec*/ 	.word	0x000000ff
        /*07f0*/ 	.word	0x00028c60
        /*07f4*/ 	.short	0x0100
        /*07f6*/ 	.byte	0x08
	.zero		1


	//   ....[8]....
        /*07f8*/ 	.word	0x000003c0
        /*07fc*/ 	.word	0x000000ff
        /*0800*/ 	.word	0x00028c58
        /*0804*/ 	.short	0x0100
        /*0806*/ 	.byte	0x08
	.zero		1


	//   ....[9]....
        /*0808*/ 	.word	0x000003d0
        /*080c*/ 	.word	0x000000ff
        /*0810*/ 	.word	0x00028c68
        /*0814*/ 	.short	0x0100
        /*0816*/ 	.byte	0x08
	.zero		1


	//   ....[10]....
        /*0818*/ 	.word	0x000004c0
        /*081c*/ 	.word	0x000000ff
        /*0820*/ 	.word	0x00028c70
        /*0824*/ 	.short	0x0100
        /*0826*/ 	.byte	0x06
	.zero		1


	//   ....[11]....
        /*0828*/ 	.word	0x000004d0
        /*082c*/ 	.word	0x000000ff
        /*0830*/ 	.word	0x00028c80
        /*0834*/ 	.short	0x0100
        /*0836*/ 	.byte	0x06
	.zero		1


	//   ....[12]....
        /*0838*/ 	.word	0x000004e0
        /*083c*/ 	.word	0x000000ff
        /*0840*/ 	.word	0x00028c78
        /*0844*/ 	.short	0x0100
        /*0846*/ 	.byte	0x06
	.zero		1


	//   ....[13]....
        /*0848*/ 	.word	0x000004f0
        /*084c*/ 	.word	0x000000ff
        /*0850*/ 	.word	0x00028c88
        /*0854*/ 	.short	0x0100
        /*0856*/ 	.byte	0x06
	.zero		1


	//   ....[14]....
        /*0858*/ 	.word	0x00000620
        /*085c*/ 	.word	0x000000ff
        /*0860*/ 	.word	0x00028c90
        /*0864*/ 	.short	0x0100
        /*0866*/ 	.byte	0x08
	.zero		1


	//   ....[15]....
        /*0868*/ 	.word	0x00000630
        /*086c*/ 	.word	0x000000ff
        /*0870*/ 	.word	0x00028ca0
        /*0874*/ 	.short	0x0100
        /*0876*/ 	.byte	0x08
	.zero		1


	//   ....[16]....
        /*0878*/ 	.word	0x00000640
        /*087c*/ 	.word	0x000000ff
        /*0880*/ 	.word	0x00028c98
        /*0884*/ 	.short	0x0100
        /*0886*/ 	.byte	0x08
	.zero		1


	//   ....[17]....
        /*0888*/ 	.word	0x00000650
        /*088c*/ 	.word	0x000000ff
        /*0890*/ 	.word	0x00028ca8
        /*0894*/ 	.short	0x0100
        /*0896*/ 	.byte	0x08
	.zero		1


	//   ....[18]....
        /*0898*/ 	.word	0x00000790
        /*089c*/ 	.word	0x000000ff
        /*08a0*/ 	.word	0x00028cb0
        /*08a4*/ 	.short	0x0100
        /*08a6*/ 	.byte	0x08
	.zero		1


	//   ....[19]....
        /*08a8*/ 	.word	0x000007a0
        /*08ac*/ 	.word	0x000000ff
        /*08b0*/ 	.word	0x00028cc0
        /*08b4*/ 	.short	0x0100
        /*08b6*/ 	.byte	0x08
	.zero		1


	//   ....[20]....
        /*08b8*/ 	.word	0x000007b0
        /*08bc*/ 	.word	0x000000ff
        /*08c0*/ 	.word	0x00028cb8
        /*08c4*/ 	.short	0x0100
        /*08c6*/ 	.byte	0x08
	.zero		1


	//   ....[21]....
        /*08c8*/ 	.word	0x000007c0
        /*08cc*/ 	.word	0x000000ff
        /*08d0*/ 	.word	0x00028cc8
        /*08d4*/ 	.short	0x0100
        /*08d6*/ 	.byte	0x08
	.zero		1


	//   ....[22]....
        /*08d8*/ 	.word	0x00002190
        /*08dc*/ 	.word	0x000000ff
        /*08e0*/ 	.word	0x00028c50
        /*08e4*/ 	.short	0x010a
        /*08e6*/ 	.byte	0x17
	.zero		1


	//   ....[23]....
        /*08e8*/ 	.word	0x00002430
        /*08ec*/ 	.word	0x000000ff
        /*08f0*/ 	.word	0x00000000
        /*08f4*/ 	.short	0x0101
        /*08f6*/ 	.byte	0x06
	.zero		1


	//   ....[24]....
        /*08f8*/ 	.word	0x00002dc0
        /*08fc*/ 	.word	0x000000ff
        /*0900*/ 	.word	0x00028c50
        /*0904*/ 	.short	0x010a
        /*0906*/ 	.byte	0x17
	.zero		1


	//   ....[25]....
        /*0908*/ 	.word	0x00002e00
        /*090c*/ 	.word	0x000000ff
        /*0910*/ 	.word	0x00028c50
        /*0914*/ 	.short	0x010a
        /*0916*/ 	.byte	0x17
	.zero		1


	//   ....[26]....
        /*0918*/ 	.word	0x00002ff0
        /*091c*/ 	.word	0x000000ff
        /*0920*/ 	.word	0x00000000
        /*0924*/ 	.short	0x0101
        /*0926*/ 	.byte	0x06
	.zero		1


	//   ....[27]....
        /*0928*/ 	.word	0x000043a0
        /*092c*/ 	.word	0x000000ff
        /*0930*/ 	.word	0x00028c00
        /*0934*/ 	.short	0x010a
        /*0936*/ 	.byte	0x28
	.zero		1


	//   ....[28]....
        /*0938*/ 	.word	0x00004420
        /*093c*/ 	.word	0x00000007
        /*0940*/ 	.word	0x00028c30
        /*0944*/ 	.short	0x010a
        /*0946*/ 	.byte	0x3f
	.zero		1


	//   ....[29]....
        /*0948*/ 	.word	0x00004460
        /*094c*/ 	.word	0x00000007
        /*0950*/ 	.word	0x00028c30
        /*0954*/ 	.short	0x010a
        /*0956*/ 	.byte	0x3f
	.zero		1


	//   ....[30]....
        /*0958*/ 	.word	0x00004890
        /*095c*/ 	.word	0x000000ff
        /*0960*/ 	.word	0x00000000
        /*0964*/ 	.short	0x0101
        /*0966*/ 	.byte	0x06
	.zero		1


	//   ....[31]....
        /*0968*/ 	.word	0x00005690
        /*096c*/ 	.word	0x00000007
        /*0970*/ 	.word	0x00028c50
        /*0974*/ 	.short	0x010a
        /*0976*/ 	.byte	0x3f
	.zero		1


	//   ....[32]....
        /*0978*/ 	.word	0x000056d0
        /*097c*/ 	.word	0x00000007
        /*0980*/ 	.word	0x00028c50
        /*0984*/ 	.short	0x010a
        /*0986*/ 	.byte	0x3f
	.zero		1


	//   ....[33]....
        /*0988*/ 	.word	0x000059d0
        /*098c*/ 	.word	0x000000ff
        /*0990*/ 	.word	0x00000000
        /*0994*/ 	.short	0x0101
        /*0996*/ 	.byte	0x06
	.zero		1


	//   ....[34]....
        /*0998*/ 	.word	0x00005b30
        /*099c*/ 	.word	0x000000ff
        /*09a0*/ 	.word	0x00028c30
        /*09a4*/ 	.short	0x010a
        /*09a6*/ 	.byte	0x17
	.zero		1


	//   ....[35]....
        /*09a8*/ 	.word	0x00005b70
        /*09ac*/ 	.word	0x000000ff
        /*09b0*/ 	.word	0x00028c30
        /*09b4*/ 	.short	0x010a
        /*09b6*/ 	.byte	0x17
	.zero		1


	//   ....[36]....
        /*09b8*/ 	.word	0x00005e50
        /*09bc*/ 	.word	0x000000ff
        /*09c0*/ 	.word	0x00000000
        /*09c4*/ 	.short	0x0101
        /*09c6*/ 	.byte	0x06
	.zero		1


	//   ....[37]....
        /*09c8*/ 	.word	0x00007610
        /*09cc*/ 	.word	0x000000ff
        /*09d0*/ 	.word	0x00028c50
        /*09d4*/ 	.short	0x010a
        /*09d6*/ 	.byte	0x17
	.zero		1


	//   ....[38]....
        /*09d8*/ 	.word	0x00007650
        /*09dc*/ 	.word	0x000000ff
        /*09e0*/ 	.word	0x00028c50
        /*09e4*/ 	.short	0x010a
        /*09e6*/ 	.byte	0x17
	.zero		1


	//   ....[39]....
        /*09e8*/ 	.word	0x00007910
        /*09ec*/ 	.word	0x000000ff
        /*09f0*/ 	.word	0x00000000
        /*09f4*/ 	.short	0x0101
        /*09f6*/ 	.byte	0x17
	.zero		1


	//   ....[40]....
        /*09f8*/ 	.word	0x00007a40
        /*09fc*/ 	.word	0x000000ff
        /*0a00*/ 	.word	0x00028c30
        /*0a04*/ 	.short	0x010a
        /*0a06*/ 	.byte	0x16
	.zero		1


	//   ....[41]....
        /*0a08*/ 	.word	0x00007a80
        /*0a0c*/ 	.word	0x000000ff
        /*0a10*/ 	.word	0x00028c30
        /*0a14*/ 	.short	0x010a
        /*0a16*/ 	.byte	0x16
	.zero		1


	//   ....[42]....
        /*0a18*/ 	.word	0x00007cc0
        /*0a1c*/ 	.word	0x000000ff
        /*0a20*/ 	.word	0x00000000
        /*0a24*/ 	.short	0x0101
        /*0a26*/ 	.byte	0x06
	.zero		1


	//   ....[43]....
        /*0a28*/ 	.word	0x00008f20
        /*0a2c*/ 	.word	0x000000ff
        /*0a30*/ 	.word	0x00028c50
        /*0a34*/ 	.short	0x010a
        /*0a36*/ 	.byte	0x16
	.zero		1


	//   ....[44]....
        /*0a38*/ 	.word	0x00008f60
        /*0a3c*/ 	.word	0x000000ff
        /*0a40*/ 	.word	0x00028c50
        /*0a44*/ 	.short	0x010a
        /*0a46*/ 	.byte	0x16
	.zero		1


	//   ....[45]....
        /*0a48*/ 	.word	0x00009220
        /*0a4c*/ 	.word	0x000000ff
        /*0a50*/ 	.word	0x00000000
        /*0a54*/ 	.short	0x0101
        /*0a56*/ 	.byte	0x16
	.zero		1


	//   ....[46]....
        /*0a58*/ 	.word	0x0000bbe0
        /*0a5c*/ 	.word	0x000000ff
        /*0a60*/ 	.word	0x00000000
        /*0a64*/ 	.short	0x0101
        /*0a66*/ 	.byte	0x04
	.zero		1


	//   ....[47]....
        /*0a68*/ 	.word	0x0000c4e0
        /*0a6c*/ 	.word	0x000000ff
        /*0a70*/ 	.word	0x00000000
        /*0a74*/ 	.short	0x0101
        /*0a76*/ 	.byte	0x04
	.zero		1


	//   ....[48]....
        /*0a78*/ 	.word	0x00010cf0
        /*0a7c*/ 	.word	0x00000013
        /*0a80*/ 	.word	0x00028c40
        /*0a84*/ 	.short	0x010a
        /*0a86*/ 	.byte	0x3f
	.zero		1


	//   ....[49]....
        /*0a88*/ 	.word	0x000111a0
        /*0a8c*/ 	.word	0x00000013
        /*0a90*/ 	.word	0x00028c30
        /*0a94*/ 	.short	0x0107
        /*0a96*/ 	.byte	0x3f
	.zero		1


	//   ....[50]....
        /*0a98*/ 	.word	0x00011280
        /*0a9c*/ 	.word	0x00000013
        /*0aa0*/ 	.word	0x00028c30
        /*0aa4*/ 	.short	0x0101
        /*0aa6*/ 	.byte	0x3f
	.zero		1


	//   ....[51]....
        /*0aa8*/ 	.word	0x00011ab0
        /*0aac*/ 	.word	0x00000011
        /*0ab0*/ 	.word	0x00028c00
        /*0ab4*/ 	.short	0x0107
        /*0ab6*/ 	.byte	0x3f
	.zero		1


	//   ....[52]....
        /*0ab8*/ 	.word	0x00011ba0
        /*0abc*/ 	.word	0x00000011
        /*0ac0*/ 	.word	0x00028c00
        /*0ac4*/ 	.short	0x0101
        /*0ac6*/ 	.byte	0x3f
	.zero		1


	//   ....[53]....
        /*0ac8*/ 	.word	0x00011bc0
        /*0acc*/ 	.word	0x00000011
        /*0ad0*/ 	.word	0x00028c20
        /*0ad4*/ 	.short	0x010a
        /*0ad6*/ 	.byte	0x3f
	.zero		1


	//   ....[54]....
        /*0ad8*/ 	.word	0x00011c50
        /*0adc*/ 	.word	0x00000013
        /*0ae0*/ 	.word	0x00028c60
        /*0ae4*/ 	.short	0x010a
        /*0ae6*/ 	.byte	0x3f
	.zero		1


	//   ....[55]....
        /*0ae8*/ 	.word	0x00012560
        /*0aec*/ 	.word	0x00000013
        /*0af0*/ 	.word	0x00028c50
        /*0af4*/ 	.short	0x0107
        /*0af6*/ 	.byte	0x3f
	.zero		1


	//   ....[56]....
        /*0af8*/ 	.word	0x00012630
        /*0afc*/ 	.word	0x00000013
        /*0b00*/ 	.word	0x00028c50
        /*0b04*/ 	.short	0x0101
        /*0b06*/ 	.byte	0x3f
	.zero		1


	//   ....[57]....
        /*0b08*/ 	.word	0x000129b0
        /*0b0c*/ 	.word	0x00000006
        /*0b10*/ 	.word	0x00028c40
        /*0b14*/ 	.short	0x010a
        /*0b16*/ 	.byte	0x3f
	.zero		1


	//   ....[58]....
        /*0b18*/ 	.word	0x00012cd0
        /*0b1c*/ 	.word	0x00000006
        /*0b20*/ 	.word	0x00028c30
        /*0b24*/ 	.short	0x0107
        /*0b26*/ 	.byte	0x3f
	.zero		1


	//   ....[59]....
        /*0b28*/ 	.word	0x00012d90
        /*0b2c*/ 	.word	0x00000006
        /*0b30*/ 	.word	0x00028c30
        /*0b34*/ 	.short	0x0101
        /*0b36*/ 	.byte	0x3f
	.zero		1


	//   ....[60]....
        /*0b38*/ 	.word	0x00012dc0
        /*0b3c*/ 	.word	0x00000006
        /*0b40*/ 	.word	0x00028c60
        /*0b44*/ 	.short	0x010a
        /*0b46*/ 	.byte	0x3f
	.zero		1


	//   ....[61]....
        /*0b48*/ 	.word	0x00013470
        /*0b4c*/ 	.word	0x00000006
        /*0b50*/ 	.word	0x00028c50
        /*0b54*/ 	.short	0x0107
        /*0b56*/ 	.byte	0x3f
	.zero		1


	//   ....[62]....
        /*0b58*/ 	.word	0x00013530
        /*0b5c*/ 	.word	0x00000006
        /*0b60*/ 	.word	0x00028c50
        /*0b64*/ 	.short	0x0101
        /*0b66*/ 	.byte	0x3f
	.zero		1


	//   ....[63]....
        /*0b68*/ 	.word	0x000147c0
        /*0b6c*/ 	.word	0x00000007
        /*0b70*/ 	.word	0x00028c20
        /*0b74*/ 	.short	0x010a
        /*0b76*/ 	.byte	0x3f
	.zero		1


	//   ....[64]....
        /*0b78*/ 	.word	0x00014940
        /*0b7c*/ 	.word	0x00000005
        /*0b80*/ 	.word	0x00028c40
        /*0b84*/ 	.short	0x010a
        /*0b86*/ 	.byte	0x3f
	.zero		1


	//   ....[65]....
        /*0b88*/ 	.word	0x000149e0
        /*0b8c*/ 	.word	0x00000003
        /*0b90*/ 	.word	0x00028c40
        /*0b94*/ 	.short	0x010a
        /*0b96*/ 	.byte	0x3f
	.zero		1


	//   ....[66]....
        /*0b98*/ 	.word	0x00014a20
        /*0b9c*/ 	.word	0x00000005
        /*0ba0*/ 	.word	0x00028c60
        /*0ba4*/ 	.short	0x010a
        /*0ba6*/ 	.byte	0x3f
	.zero		1


	//   ....[67]....
        /*0ba8*/ 	.word	0x00014a60
        /*0bac*/ 	.word	0x00000003
        /*0bb0*/ 	.word	0x00028c60
        /*0bb4*/ 	.short	0x010a
        /*0bb6*/ 	.byte	0x3f
	.zero		1


	//   ....[68]....
        /*0bb8*/ 	.word	0x00014ad0
        /*0bbc*/ 	.word	0x00000003
        /*0bc0*/ 	.word	0x00028c50
        /*0bc4*/ 	.short	0x010a
        /*0bc6*/ 	.byte	0x3f
	.zero		1


	//   ....[69]....
        /*0bc8*/ 	.word	0x00014b30
        /*0bcc*/ 	.word	0x00000003
        /*0bd0*/ 	.word	0x00028c50
        /*0bd4*/ 	.short	0x010a
        /*0bd6*/ 	.byte	0x3f
	.zero		1


	//   ....[70]....
        /*0bd8*/ 	.word	0x00014b90
        /*0bdc*/ 	.word	0x00000003
        /*0be0*/ 	.word	0x00028c00
        /*0be4*/ 	.short	0x010a
        /*0be6*/ 	.byte	0x3f
	.zero		1


	//   ....[71]....
        /*0be8*/ 	.word	0x00014be0
        /*0bec*/ 	.word	0x00000007
        /*0bf0*/ 	.word	0x00028c30
        /*0bf4*/ 	.short	0x010a
        /*0bf6*/ 	.byte	0x3f
	.zero		1


	//   ....[72]....
        /*0bf8*/ 	.word	0x00014c30
        /*0bfc*/ 	.word	0x00000007
        /*0c00*/ 	.word	0x00028c50
        /*0c04*/ 	.short	0x010a
        /*0c06*/ 	.byte	0x3f
	.zero		1


	//   ....[73]....
        /*0c08*/ 	.word	0x00014c90
        /*0c0c*/ 	.word	0x00000006
        /*0c10*/ 	.word	0x00028c30
        /*0c14*/ 	.short	0x010a
        /*0c16*/ 	.byte	0x3f
	.zero		1


	//   ....[74]....
        /*0c18*/ 	.word	0x00014cf0
        /*0c1c*/ 	.word	0x00000008
        /*0c20*/ 	.word	0x00028c50
        /*0c24*/ 	.short	0x010a
        /*0c26*/ 	.byte	0x3f
	.zero		1


	//   ....[75]....
        /*0c28*/ 	.word	0x00014d50
        /*0c2c*/ 	.word	0x00000006
        /*0c30*/ 	.word	0x00028c30
        /*0c34*/ 	.short	0x010a
        /*0c36*/ 	.byte	0x3f
	.zero		1


	//   ....[76]....
        /*0c38*/ 	.word	0x00014db0
        /*0c3c*/ 	.word	0x00000008
        /*0c40*/ 	.word	0x00028c50
        /*0c44*/ 	.short	0x010a
        /*0c46*/ 	.byte	0x3f
	.zero		1


	//   ....[77]....
        /*0c48*/ 	.word	0x00014ed0
        /*0c4c*/ 	.word	0x00000013
        /*0c50*/ 	.word	0x00028c40
        /*0c54*/ 	.short	0x010a
        /*0c56*/ 	.byte	0x3f
	.zero		1


	//   ....[78]....
        /*0c58*/ 	.word	0x00015970
        /*0c5c*/ 	.word	0x00000011
        /*0c60*/ 	.word	0x00028c20
        /*0c64*/ 	.short	0x010a
        /*0c66*/ 	.byte	0x3f
	.zero		1


	//   ....[79]....
        /*0c68*/ 	.word	0x000159c0
        /*0c6c*/ 	.word	0x00000013
        /*0c70*/ 	.word	0x00028c60
        /*0c74*/ 	.short	0x010a
        /*0c76*/ 	.byte	0x3f
	.zero		1


	//   ....[80]....
        /*0c78*/ 	.word	0x000162c0
        /*0c7c*/ 	.word	0x00000006
        /*0c80*/ 	.word	0x00028c40
        /*0c84*/ 	.short	0x010a
        /*0c86*/ 	.byte	0x3f
	.zero		1


	//   ....[81]....
        /*0c88*/ 	.word	0x00016780
        /*0c8c*/ 	.word	0x00000006
        /*0c90*/ 	.word	0x00028c60
        /*0c94*/ 	.short	0x010a
        /*0c96*/ 	.byte	0x3f
	.zero		1


	//   ....[82]....
        /*0c98*/ 	.word	0x00017910
        /*0c9c*/ 	.word	0x00000007
        /*0ca0*/ 	.word	0x00028c20
        /*0ca4*/ 	.short	0x010a
        /*0ca6*/ 	.byte	0x3f
	.zero		1


	//   ....[83]....
        /*0ca8*/ 	.word	0x00017ab0
        /*0cac*/ 	.word	0x00000005
        /*0cb0*/ 	.word	0x00028c40
        /*0cb4*/ 	.short	0x010a
        /*0cb6*/ 	.byte	0x3f
	.zero		1


	//   ....[84]....
        /*0cb8*/ 	.word	0x00017b00
        /*0cbc*/ 	.word	0x00000003
        /*0cc0*/ 	.word	0x00028c40
        /*0cc4*/ 	.short	0x010a
        /*0cc6*/ 	.byte	0x3f
	.zero		1


	//   ....[85]....
        /*0cc8*/ 	.word	0x00017b50
        /*0ccc*/ 	.word	0x00000005
        /*0cd0*/ 	.word	0x00028c60
        /*0cd4*/ 	.short	0x010a
        /*0cd6*/ 	.byte	0x3f
	.zero		1


	//----- nvinfo : EIATTR_NUM_MBARRIERS
	.align		4
.L_994:
        /*0cd8*/ 	.byte	0x03, 0x38
        /*0cda*/ 	.short	0x0016


	//----- nvinfo : EIATTR_EXIT_INSTR_OFFSETS
	.align		4
        /*0cdc*/ 	.byte	0x04, 0x1c
        /*0cde*/ 	.short	(.L_996 - .L_995)


	//   ....[0]....
.L_995:
        /*0ce0*/ 	.word	0x00000970


	//   ....[1]....
        /*0ce4*/ 	.word	0x0000e790


	//   ....[2]....
        /*0ce8*/ 	.word	0x00014ab0


	//----- nvinfo : EIATTR_MAX_THREADS
	.align		4
.L_996:
        /*0cec*/ 	.byte	0x04, 0x05
        /*0cee*/ 	.short	(.L_998 - .L_997)
.L_997:
        /*0cf0*/ 	.word	0x00000180
        /*0cf4*/ 	.word	0x00000001
        /*0cf8*/ 	.word	0x00000001


	//----- nvinfo : EIATTR_CRS_STACK_SIZE
	.align		4
.L_998:
        /*0cfc*/ 	.byte	0x04, 0x1e
        /*0cfe*/ 	.short	(.L_1000 - .L_999)
.L_999:
        /*0d00*/ 	.word	0x00000000


	//----- nvinfo : EIATTR_CBANK_PARAM_SIZE
	.align		4
.L_1000:
        /*0d04*/ 	.byte	0x03, 0x19
        /*0d06*/ 	.short	0x0af0


	//----- nvinfo : EIATTR_PARAM_CBANK
	.align		4
        /*0d08*/ 	.byte	0x04, 0x0a
        /*0d0a*/ 	.short	(.L_1002 - .L_1001)
	.align		4
.L_1001:
        /*0d0c*/ 	.word	index@(.nv.constant0._ZN7cutlass13device_kernelIN5flash11enable_sm90INS1_16FlashAttnFwdSm90INS1_25CollectiveMainloopFwdSm90ILi2EN4cute5tupleIJNS5_1CILi1EEES8_S8_EEENS6_IJNS7_ILi64EEESA_SA_EEELi512ENS_6half_tEfNS_4arch4Sm90ELb1ELb0ELb0ELb1ELb1ELb0ELb0ELb0ELb0ELb1ELb1ELb0EEENS1_21CollectiveEpilogueFwdINS6_IJSA_NS7_ILi512EEESA_EEES9_SC_SE_Li256ELb1ELb1ELb1ELb0EEENS1_36VarlenDynamicPersistentTileSchedulerILi64ELi64ELi256ELi128ELb1ELb1ELb1ELb1ELb1ELb1EEEEEEEEEvNT_6ParamsE)
        /*0d10*/ 	.short	0x0210
        /*0d12*/ 	.short	0x0af0


	//----- nvinfo : EIATTR_SW_WAR
	.align		4
.L_1002:
        /*0d14*/ 	.byte	0x04, 0x36
        /*0d16*/ 	.short	(.L_1004 - .L_1003)
.L_1003:
        /*0d18*/ 	.word	0x00000008
.L_1004:


//--------------------- .nv.info._ZN7cutlass13device_kernelIN5flash11enable_sm90INS1_16FlashAttnFwdSm90INS1_25CollectiveMainloopFwdSm90ILi2EN4cute5tupleIJNS5_1CILi1EEES8_S8_EEENS6_IJNS7_ILi64EEESA_SA_EEELi512ENS_6half_tEfNS_4arch4Sm90ELb1ELb0ELb0ELb1ELb1ELb1ELb0ELb0ELb0ELb1ELb1ELb0EEENS1_21CollectiveEpilogueFwdINS6_IJSA_NS7_ILi512EEESA_EEES9_SC_SE_Li256ELb1ELb1ELb1ELb0EEENS1_36VarlenDynamicPersistentTileSchedulerILi64ELi64ELi256ELi128ELb1ELb1ELb1ELb1ELb1ELb1EEEEEEEEEvNT_6ParamsE --------------------------
	.section	.nv.info._ZN7cutlass13device_kernelIN5flash11enable_sm90INS1_16FlashAttnFwdSm90INS1_25CollectiveMainloopFwdSm90ILi2EN4cute5tupleIJNS5_1CILi1EEES8_S8_EEENS6_IJNS7_ILi64EEESA_SA_EEELi512ENS_6half_tEfNS_4arch4Sm90ELb1ELb0ELb0ELb1ELb1ELb1ELb0ELb0ELb0ELb1ELb1ELb0EEENS1_21CollectiveEpilogueFwdINS6_IJSA_NS7_ILi512EEESA_EEES9_SC_SE_Li256ELb1ELb1ELb1ELb0EEENS1_36VarlenDynamicPersistentTileSchedulerILi64ELi64ELi256ELi128ELb1ELb1ELb1ELb1ELb1ELb1EEEEEEEEEvNT_6ParamsE,"",@"SHT_CUDA_INFO"
	.sectionflags	@""
	.align	4


	//----- nvinfo : EIATTR_CUDA_API_VERSION
	.align		4
        /*0000*/ 	.byte	0x04, 0x37
        /*0002*/ 	.short	(.L_1006 - .L_1005)
.L_1005:
        /*0004*/ 	.word	0x00000082


	//----- nvinfo : EIATTR_KPARAM_INFO
	.align		4
.L_1006:
        /*0008*/ 	.byte	0x04, 0x17
        /*000a*/ 	.short	(.L_1008 - .L_1007)
.L_1007:
        /*000c*/ 	.word	0x00000000
        /*0010*/ 	.short	0x0000
        /*0012*/ 	.short	0x0070
        /*0014*/ 	.byte	0x00, 0xf0, 0x01, 0x2a


	//----- nvinfo : EIATTR_SPARSE_MMA_MASK
	.align		4
.L_1008:
        /*0018*/ 	.byte	0x03, 0x50
        /*001a*/ 	.short	0x0000


	//----- nvinfo : EIATTR_MAXREG_COUNT
	.align		4
        /*001c*/ 	.byte	0x03, 0x1b
        /*001e*/ 	.short	0x00a8


	//----- nvinfo : EIATTR_NUM_BARRIERS
	.align		4
        /*0020*/ 	.byte	0x02, 0x4c
        /*0022*/ 	.byte	0x10
	.zero		1


	//----- nvinfo : EIATTR_EXTERNS
	.align		4
        /*0024*/ 	.byte	0x04, 0x0f
        /*0026*/ 	.short	(.L_1010 - .L_1009)


	//   ....[0]....
	.align		4
.L_1009:
        /*0028*/ 	.word	index@(__assertfail)


	//----- nvinfo : EIATTR_ANNOTATIONS
	.align		4
.L_1010:
        /*002c*/ 	.byte	0x04, 0x55
        /*002e*/ 	.short	(.L_1012 - .L_1011)


	//   ....[0]....
.L_1011:
        /* <DEDUP_REMOVED lines=63> */


	//----- nvinfo : EIATTR_MERCURY_ISA_VERSION
	.align		4
.L_1012:
        /*0408*/ 	.byte	0x03, 0x5f
        /*040a*/ 	.short	0x0101


	//----- nvinfo : EIATTR_UNUSED_LOAD_BYTE_OFFSET
	.align		4
        /*040c*/ 	.byte	0x04, 0x44
        /*040e*/ 	.short	(.L_1014 - .L_1013)


	//   ....[0]....
.L_1013:
        /*0410*/ 	.word	0x00000a20
        /*0414*/ 	.word	0x0000fff0


	//   ....[1]....
        /*0418*/ 	.word	0x00010980
        /*041c*/ 	.word	0x0000fff0


	//----- nvinfo : EIATTR_INT_WARP_WIDE_INSTR_OFFSETS
	.align		4
.L_1014:
        /*0420*/ 	.byte	0x04, 0x31
        /*0422*/ 	.short	(.L_1016 - .L_1015)


	//   ....[0]....
.L_1015:
        /*0424*/ 	.word	0x00000130


	//   ....[1]....
        /*0428*/ 	.word	0x00000160


	//   ....[2]....
        /*042c*/ 	.word	0x00000230


	//   ....[3]....
        /*0430*/ 	.word	0x00019180


	//   ....[4]....
        /*0434*/ 	.word	0x00019210


	//   ....[5]....
        /*0438*/ 	.word	0x0001c730


	//   ....[6]....
        /*043c*/ 	.word	0x0001c7c0


	//----- nvinfo : EIATTR_COOP_GROUP_MASK_REGIDS
	.align		4
.L_1016:
        /*0440*/ 	.byte	0x04, 0x29
        /*0442*/ 	.short	(.L_1018 - .L_1017)


	//   ....[0]....
.L_1017:
        /*0444*/ 	.word	0xffffffff


	//   ....[1]....
        /*0448*/ 	.word	0xffffffff


	//   ....[2]....
        /*044c*/ 	.word	0xffffffff


	//   ....[3]....
        /*0450*/ 	.word	0xffffffff


	//   ....[4]....
        /*0454*/ 	.word	0xffffffff


	//   ....[5]....
        /*0458*/ 	.word	0xffffffff


	//   ....[6]....
        /*045c*/ 	.word	0xffffffff


	//   ....[7]....
        /*0460*/ 	.word	0xffffffff


	//   ....[8]....
        /*0464*/ 	.word	0xffffffff


	//   ....[9]....
        /*0468*/ 	.word	0xffffffff


	//   ....[10]....
        /*046c*/ 	.word	0xffffffff


	//   ....[11]....
        /*0470*/ 	.word	0xffffffff


	//   ....[12]....
        /*0474*/ 	.word	0xffffffff


	//   ....[13]....
        /*0478*/ 	.word	0xffffffff


	//   ....[14]....
        /*047c*/ 	.word	0xffffffff


	//   ....[15]....
        /*0480*/ 	.word	0xffffffff


	//   ....[16]....
        /*0484*/ 	.word	0xffffffff


	//   ....[17]....
        /*0488*/ 	.word	0xffffffff


	//   ....[18]....
        /*048c*/ 	.word	0xffffffff


	//   ....[19]....
        /*0490*/ 	.word	0xffffffff


	//   ....[20]....
        /*0494*/ 	.word	0xffffffff


	//   ....[21]....
        /*0498*/ 	.word	0xffffffff


	//   ....[22]....
        /*049c*/ 	.word	0xffffffff


	//   ....[23]....
        /*04a0*/ 	.word	0xffffffff


	//   ....[24]....
        /*04a4*/ 	.word	0xffffffff


	//   ....[25]....
        /*04a8*/ 	.word	0xffffffff


	//   ....[26]....
        /*04ac*/ 	.word	0xffffffff


	//   ....[27]....
        /*04b0*/ 	.word	0xffffffff


	//   ....[28]....
        /*04b4*/ 	.word	0xffffffff


	//   ....[29]....
        /*04b8*/ 	.word	0xffffffff


	//   ....[30]....
        /*04bc*/ 	.word	0xffffffff


	//   ....[31]....
        /*04c0*/ 	.word	0xffffffff


	//   ....[32]....
        /*04c4*/ 	.word	0xffffffff


	//   ....[33]....
        /*04c8*/ 	.word	0xffffffff


	//   ....[34]....
        /*04cc*/ 	.word	0xffffffff


	//   ....[35]....
        /*04d0*/ 	.word	0xffffffff


	//   ....[36]....
        /*04d4*/ 	.word	0xffffffff


	//   ....[37]....
        /*04d8*/ 	.word	0xffffffff


	//   ....[38]....
        /*04dc*/ 	.word	0xffffffff


	//   ....[39]....
        /*04e0*/ 	.word	0xffffffff


	//   ....[40]....
        /*04e4*/ 	.word	0xffffffff


	//   ....[41]....
        /*04e8*/ 	.word	0xffffffff


	//   ....[42]....
        /*04ec*/ 	.word	0xffffffff


	//   ....[43]....
        /*04f0*/ 	.word	0xffffffff


	//   ....[44]....
        /*04f4*/ 	.word	0xffffffff


	//   ....[45]....
        /*04f8*/ 	.word	0xffffffff


	//   ....[46]....
        /*04fc*/ 	.word	0xffffffff


	//   ....[47]....
        /*0500*/ 	.word	0xffffffff


	//   ....[48]....
        /*0504*/ 	.word	0xffffffff


	//   ....[49]....
        /*0508*/ 	.word	0xffffffff


	//   ....[50]....
        /*050c*/ 	.word	0xffffffff


	//   ....[51]....
        /*0510*/ 	.word	0xffffffff


	//   ....[52]....
        /*0514*/ 	.word	0xffffffff


	//   ....[53]....
        /*0518*/ 	.word	0xffffffff


	//   ....[54]....
        /*051c*/ 	.word	0xffffffff


	//   ....[55]....
        /*0520*/ 	.word	0xffffffff


	//   ....[56]....
        /*0524*/ 	.word	0xffffffff


	//   ....[57]....
        /*0528*/ 	.word	0xffffffff


	//   ....[58]....
        /*052c*/ 	.word	0xffffffff


	//   ....[59]....
        /*0530*/ 	.word	0xffffffff


	//   ....[60]....
        /*0534*/ 	.word	0xffffffff


	//   ....[61]....
        /*0538*/ 	.word	0xffffffff


	//   ....[62]....
        /*053c*/ 	.word	0xffffffff


	//   ....[63]....
        /*0540*/ 	.word	0xffffffff


	//   ....[64]....
        /*0544*/ 	.word	0xffffffff


	//   ....[65]....
        /*0548*/ 	.word	0xffffffff


	//   ....[66]....
        /*054c*/ 	.word	0xffffffff


	//   ....[67]....
        /*0550*/ 	.word	0xffffffff


	//   ....[68]....
        /*0554*/ 	.word	0xffffffff


	//   ....[69]....
        /*0558*/ 	.word	0xffffffff


	//   ....[70]....
        /*055c*/ 	.word	0xffffffff


	//   ....[71]....
        /*0560*/ 	.word	0xffffffff


	//   ....[72]....
        /*0564*/ 	.word	0xffffffff


	//   ....[73]....
        /*0568*/ 	.word	0xffffffff


	//   ....[74]....
        /*056c*/ 	.word	0xffffffff


	//   ....[75]....
        /*0570*/ 	.word	0xffffffff


	//   ....[76]....
        /*0574*/ 	.word	0xffffffff


	//   ....[77]....
        /*0578*/ 	.word	0xffffffff


	//   ....[78]....
        /*057c*/ 	.word	0xffffffff


	//   ....[79]....
        /*0580*/ 	.word	0xffffffff


	//   ....[80]....
        /*0584*/ 	.word	0xffffffff


	//   ....[81]....
        /*0588*/ 	.word	0xffffffff


	//   ....[82]....
        /*058c*/ 	.word	0xffffffff


	//   ....[83]....
        /*0590*/ 	.word	0xffffffff


	//   ....[84]....
        /*0594*/ 	.word	0xffffffff


	//   ....[85]....
        /*0598*/ 	.word	0xffffffff


	//   ....[86]....
        /*059c*/ 	.word	0xffffffff


	//   ....[87]....
        /*05a0*/ 	.word	0xffffffff


	//   ....[88]....
        /*05a4*/ 	.word	0xffffffff


	//   ....[89]....
        /*05a8*/ 	.word	0xffffffff


	//   ....[90]....
        /*05ac*/ 	.word	0xffffffff


	//   ....[91]....
        /*05b0*/ 	.word	0xffffffff


	//   ....[92]....
        /*05b4*/ 	.word	0xffffffff


	//   ....[93]....
        /*05b8*/ 	.word	0xffffffff


	//   ....[94]....
        /*05bc*/ 	.word	0xffffffff


	//   ....[95]....
        /*05c0*/ 	.word	0xffffffff


	//   ....[96]....
        /*05c4*/ 	.word	0xffffffff


	//   ....[97]....
        /*05c8*/ 	.word	0xffffffff


	//   ....[98]....
        /*05cc*/ 	.word	0xffffffff


	//   ....[99]....
        /*05d0*/ 	.word	0xffffffff


	//   ....[100]....
        /*05d4*/ 	.word	0xffffffff


	//   ....[101]....
        /*05d8*/ 	.word	0xffffffff


	//   ....[102]....
        /*05dc*/ 	.word	0xffffffff


	//   ....[103]....
        /*05e0*/ 	.word	0xffffffff


	//   ....[104]....
        /*05e4*/ 	.word	0xffffffff


	//   ....[105]....
        /*05e8*/ 	.word	0xffffffff


	//   ....[106]....
        /*05ec*/ 	.word	0xffffffff


	//   ....[107]....
        /*05f0*/ 	.word	0xffffffff


	//   ....[108]....
        /*05f4*/ 	.word	0xffffffff


	//   ....[109]....
        /*05f8*/ 	.word	0xffffffff


	//   ....[110]....
        /*05fc*/ 	.word	0xffffffff


	//   ....[111]....
        /*0600*/ 	.word	0xffffffff


	//   ....[112]....
        /*0604*/ 	.word	0xffffffff


	//   ....[113]....
        /*0608*/ 	.word	0xffffffff


	//   ....[114]....
        /*060c*/ 	.word	0xffffffff


	//   ....[115]....
        /*0610*/ 	.word	0xffffffff


	//   ....[116]....
        /*0614*/ 	.word	0xffffffff


	//   ....[117]....
        /*0618*/ 	.word	0xffffffff


	//   ....[118]....
        /*061c*/ 	.word	0xffffffff


	//   ....[119]....
        /*0620*/ 	.word	0xffffffff


	//   ....[120]....
        /*0624*/ 	.word	0xffffffff


	//   ....[121]....
        /*0628*/ 	.word	0xffffffff


	//   ....[122]....
        /*062c*/ 	.word	0xffffffff


	//   ....[123]....
        /*0630*/ 	.word	0xffffffff


	//   ....[124]....
        /*0634*/ 	.word	0xffffffff


	//   ....[125]....
        /*0638*/ 	.word	0xffffffff


	//   ....[126]....
        /*063c*/ 	.word	0xffffffff


	//   ....[127]....
        /*0640*/ 	.word	0xffffffff


	//   ....[128]....
        /*0644*/ 	.word	0xffffffff


	//   ....[129]....
        /*0648*/ 	.word	0xffffffff


	//   ....[130]....
        /*064c*/ 	.word	0xffffffff


	//   ....[131]....
        /*0650*/ 	.word	0xffffffff


	//   ....[132]....
        /*0654*/ 	.word	0xffffffff


	//   ....[133]....
        /*0658*/ 	.word	0xffffffff


	//   ....[134]....
        /*065c*/ 	.word	0xffffffff


	//   ....[135]....
        /*0660*/ 	.word	0xffffffff


	//   ....[136]....
        /*0664*/ 	.word	0xffffffff


	//   ....[137]....
        /*0668*/ 	.word	0xffffffff


	//   ....[138]....
        /*066c*/ 	.word	0xffffffff


	//   ....[139]....
        /*0670*/ 	.word	0xffffffff


	//   ....[140]....
        /*0674*/ 	.word	0xffffffff


	//   ....[141]....
        /*0678*/ 	.word	0xffffffff


	//   ....[142]....
        /*067c*/ 	.word	0xffffffff


	//   ....[143]....
        /*0680*/ 	.word	0xffffffff


	//   ....[144]....
        /*0684*/ 	.word	0xffffffff


	//   ....[145]....
        /*0688*/ 	.word	0xffffffff


	//   ....[146]....
        /*068c*/ 	.word	0xffffffff


	//   ....[147]....
        /*0690*/ 	.word	0xffffffff


	//   ....[148]....
        /*0694*/ 	.word	0xffffffff


	//   ....[149]....
        /*0698*/ 	.word	0xffffffff


	//   ....[150]....
        /*069c*/ 	.word	0x0500000f


	//   ....[151]....
        /*06a0*/ 	.word	0x0500000f


	//   ....[152]....
        /*06a4*/ 	.word	0x0500000f


	//   ....[153]....
        /*06a8*/ 	.word	0x0500000f


	//   ....[154]....
        /*06ac*/ 	.word	0x0500000f


	//   ....[155]....
        /*06b0*/ 	.word	0x0500000f


	//   ....[156]....
        /*06b4*/ 	.word	0x0500000f


	//   ....[157]....
        /*06b8*/ 	.word	0x0500000f


	//   ....[158]....
        /*06bc*/ 	.word	0x0500000f


	//   ....[159]....
        /*06c0*/ 	.word	0x0500000f


	//   ....[160]....
        /*06c4*/ 	.word	0x0500000f


	//   ....[161]....
        /*06c8*/ 	.word	0x0500000f


	//   ....[162]....
        /*06cc*/ 	.word	0x0500000f


	//   ....[163]....
        /*06d0*/ 	.word	0x0500000f


	//   ....[164]....
        /*06d4*/ 	.word	0x0500000f


	//   ....[165]....
        /*06d8*/ 	.word	0x0500000f


	//   ....[166]....
        /*06dc*/ 	.word	0x0500000f


	//   ....[167]....
        /*06e0*/ 	.word	0x0500000f


	//   ....[168]....
        /*06e4*/ 	.word	0x0500000f


	//   ....[169]....
        /*06e8*/ 	.word	0x0500000f


	//   ....[170]....
        /*06ec*/ 	.word	0x0500000f


	//   ....[171]....
        /*06f0*/ 	.word	0x0500000f


	//   ....[172]....
        /*06f4*/ 	.word	0x0500000f


	//   ....[173]....
        /*06f8*/ 	.word	0x0500000f


	//   ....[174]....
        /*06fc*/ 	.word	0x0500000f


	//   ....[175]....
        /*0700*/ 	.word	0x0500000f


	//   ....[176]....
        /*0704*/ 	.word	0x0500000f


	//   ....[177]....
        /*0708*/ 	.word	0x0500000f


	//   ....[178]....
        /*070c*/ 	.word	0x0500000f


	//   ....[179]....
        /*0710*/ 	.word	0x0500000f


	//   ....[180]....
        /*0714*/ 	.word	0x0500000f


	//   ....[181]....
        /*0718*/ 	.word	0x0500000f


	//   ....[182]....
        /*071c*/ 	.word	0x0500000f


	//   ....[183]....
        /*0720*/ 	.word	0x0500000f


	//   ....[184]....
        /*0724*/ 	.word	0x0500000f


	//   ....[185]....
        /*0728*/ 	.word	0x0500000f


	//   ....[186]....
        /*072c*/ 	.word	0x0500000f


	//   ....[187]....
        /*0730*/ 	.word	0x0500000f


	//   ....[188]....
        /*0734*/ 	.word	0x0500000f


	//   ....[189]....
        /*0738*/ 	.word	0x0500000f


	//   ....[190]....
        /*073c*/ 	.word	0x0500000f


	//   ....[191]....
        /*0740*/ 	.word	0x0500000f


	//   ....[192]....
        /*0744*/ 	.word	0x0500000f


	//   ....[193]....
        /*0748*/ 	.word	0x0500000f


	//   ....[194]....
        /*074c*/ 	.word	0x0500000f


	//   ....[195]....
        /*0750*/ 	.word	0x0500000f


	//   ....[196]....
        /*0754*/ 	.word	0x0500000f


	//   ....[197]....
        /*0758*/ 	.word	0x0500000f


	//   ....[198]....
        /*075c*/ 	.word	0x0500000f


	//   ....[199]....
        /*0760*/ 	.word	0x0500000f


	//   ....[200]....
        /*0764*/ 	.word	0x0500000f


	//   ....[201]....
        /*0768*/ 	.word	0x0500000f


	//   ....[202]....
        /*076c*/ 	.word	0x0500000f


	//   ....[203]....
        /*0770*/ 	.word	0x0500000f


	//   ....[204]....
        /*0774*/ 	.word	0x0500000f


	//   ....[205]....
        /*0778*/ 	.word	0x0500000f


	//   ....[206]....
        /*077c*/ 	.word	0x0500000f


	//   ....[207]....
        /*0780*/ 	.word	0x0500000f


	//   ....[208]....
        /*0784*/ 	.word	0x0500000f


	//   ....[209]....
        /*0788*/ 	.word	0x0500000f


	//   ....[210]....
        /*078c*/ 	.word	0x0500000f


	//   ....[211]....
        /*0790*/ 	.word	0x0500000f


	//   ....[212]....
        /*0794*/ 	.word	0x0500000f


	//   ....[213]....
        /*0798*/ 	.word	0x0500000f


	//   ....[214]....
        /*079c*/ 	.word	0x0500000f


	//   ....[215]....
        /*07a0*/ 	.word	0x0500000f


	//   ....[216]....
        /*07a4*/ 	.word	0x0500000f


	//   ....[217]....
        /*07a8*/ 	.word	0x0500000f


	//   ....[218]....
        /*07ac*/ 	.word	0x0500000f


	//   ....[219]....
        /*07b0*/ 	.word	0x0500000f


	//   ....[220]....
        /*07b4*/ 	.word	0x0500000f


	//   ....[221]....
        /*07b8*/ 	.word	0x0500000f


	//   ....[222]....
        /*07bc*/ 	.word	0x0500000f


	//   ....[223]....
        /*07c0*/ 	.word	0x0500000f


	//   ....[224]....
        /*07c4*/ 	.word	0x0500000f


	//   ....[225]....
        /*07c8*/ 	.word	0x0500000f


	//   ....[226]....
        /*07cc*/ 	.word	0x0500000f


	//   ....[227]....
        /*07d0*/ 	.word	0x0500000f


	//   ....[228]....
        /*07d4*/ 	.word	0x0500000f


	//   ....[229]....
        /*07d8*/ 	.word	0x0500000f


	//   ....[230]....
        /*07dc*/ 	.word	0x0500000f


	//   ....[231]....
        /*07e0*/ 	.word	0x0500000f


	//   ....[232]....
        /*07e4*/ 	.word	0x0500000f


	//----- nvinfo : EIATTR_COOP_GROUP_INSTR_OFFSETS
	.align		4
.L_1018:
        /*07e8*/ 	.byte	0x04, 0x28
        /*07ea*/ 	.short	(.L_1020 - .L_1019)


	//   ....[0]....
.L_1019:
        /*07ec*/ 	.word	0x00000060


	//   ....[1]....
        /*07f0*/ 	.word	0x00000120


	//   ....[2]....
        /*07f4*/ 	.word	0x000001f0


	//   ....[3]....
        /*07f8*/ 	.word	0x00000370


	//   ....[4]....
        /*07fc*/ 	.word	0x000004d0


	//   ....[5]....
        /*0800*/ 	.word	0x000005f0


	//   ....[6]....
        /*0804*/ 	.word	0x00000750


	//   ....[7]....
        /*0808*/ 	.word	0x000031e0


	//   ....[8]....
        /*080c*/ 	.word	0x000031f0


	//   ....[9]....
        /*0810*/ 	.word	0x00003c00


	//   ....[10]....
        /*0814*/ 	.word	0x00003c10


	//   ....[11]....
        /*0818*/ 	.word	0x000045e0


	//   ....[12]....
        /*081c*/ 	.word	0x000045f0


	//   ....[13]....
        /*0820*/ 	.word	0x000049b0


	//   ....[14]....
        /*0824*/ 	.word	0x000049c0


	//   ....[15]....
        /*0828*/ 	.word	0x00005a50


	//   ....[16]....
        /*082c*/ 	.word	0x00007c00


	//   ....[17]....
        /*0830*/ 	.word	0x00008360


	//   ....[18]....
        /*0834*/ 	.word	0x00008370


	//   ....[19]....
        /*0838*/ 	.word	0x00008380


	//   ....[20]....
        /*083c*/ 	.word	0x00008390


	//   ....[21]....
        /*0840*/ 	.word	0x000086b0


	//   ....[22]....
        /*0844*/ 	.word	0x000086c0


	//   ....[23]....
        /*0848*/ 	.word	0x000086d0


	//   ....[24]....
        /*084c*/ 	.word	0x000086e0


	//   ....[25]....
        /*0850*/ 	.word	0x00009940


	//   ....[26]....
        /*0854*/ 	.word	0x00009960


	//   ....[27]....
        /*0858*/ 	.word	0x00009970


	//   ....[28]....
        /*085c*/ 	.word	0x00009980


	//   ....[29]....
        /*0860*/ 	.word	0x00009a60


	//   ....[30]....
        /*0864*/ 	.word	0x00009a80


	//   ....[31]....
        /*0868*/ 	.word	0x00009a90


	//   ....[32]....
        /*086c*/ 	.word	0x00009b20


	//   ....[33]....
        /*0870*/ 	.word	0x0000b090


	//   ....[34]....
        /*0874*/ 	.word	0x0000b3e0


	//   ....[35]....
        /*0878*/ 	.word	0x0000b3f0


	//   ....[36]....
        /*087c*/ 	.word	0x0000b450


	//   ....[37]....
        /*0880*/ 	.word	0x0000b790


	//   ....[38]....
        /*0884*/ 	.word	0x0000b8b0


	//   ....[39]....
        /*0888*/ 	.word	0x0000c260


	//   ....[40]....
        /*088c*/ 	.word	0x0000c830


	//   ....[41]....
        /*0890*/ 	.word	0x0000c850


	//   ....[42]....
        /*0894*/ 	.word	0x0000cd40


	//   ....[43]....
        /*0898*/ 	.word	0x0000cdf0


	//   ....[44]....
        /*089c*/ 	.word	0x0000d2f0


	//   ....[45]....
        /*08a0*/ 	.word	0x0000d4c0


	//   ....[46]....
        /*08a4*/ 	.word	0x0000e320


	//   ....[47]....
        /*08a8*/ 	.word	0x0000e8f0


	//   ....[48]....
        /*08ac*/ 	.word	0x0000e920


	//   ....[49]....
        /*08b0*/ 	.word	0x0000eee0


	//   ....[50]....
        /*08b4*/ 	.word	0x0000f0b0


	//   ....[51]....
        /*08b8*/ 	.word	0x0000fda0


	//   ....[52]....
        /*08bc*/ 	.word	0x0000feb0


	//   ....[53]....
        /*08c0*/ 	.word	0x0000fed0


	//   ....[54]....
        /*08c4*/ 	.word	0x00010040


	//   ....[55]....
        /*08c8*/ 	.word	0x00010210


	//   ....[56]....
        /*08cc*/ 	.word	0x000116c0


	//   ....[57]....
        /*08d0*/ 	.word	0x00011a60


	//   ....[58]....
        /*08d4*/ 	.word	0x00011a70


	//   ....[59]....
        /*08d8*/ 	.word	0x00011a80


	//   ....[60]....
        /*08dc*/ 	.word	0x00011a90


	//   ....[61]....
        /*08e0*/ 	.word	0x000127c0


	//   ....[62]....
        /*08e4*/ 	.word	0x000127e0


	//   ....[63]....
        /*08e8*/ 	.word	0x00012a80


	//   ....[64]....
        /*08ec*/ 	.word	0x00012aa0


	//   ....[65]....
        /*08f0*/ 	.word	0x000133c0


	//   ....[66]....
        /*08f4*/ 	.word	0x00013400


	//   ....[67]....
        /*08f8*/ 	.word	0x00013e30


	//   ....[68]....
        /*08fc*/ 	.word	0x00013e50


	//   ....[69]....
        /*0900*/ 	.word	0x000153e0


	//   ....[70]....
        /*0904*/ 	.word	0x00015410


	//   ....[71]....
        /*0908*/ 	.word	0x00015660


	//   ....[72]....
        /*090c*/ 	.word	0x00015680


	//   ....[73]....
        /*0910*/ 	.word	0x00015930


	//   ....[74]....
        /*0914*/ 	.word	0x00015b20


	//   ....[75]....
        /*0918*/ 	.word	0x00015b50


	//   ....[76]....
        /*091c*/ 	.word	0x00015b80


	//   ....[77]....
        /*0920*/ 	.word	0x00015bb0


	//   ....[78]....
        /*0924*/ 	.word	0x00015be0


	//   ....[79]....
        /*0928*/ 	.word	0x00015c10


	//   ....[80]....
        /*092c*/ 	.word	0x00015da0


	//   ....[81]....
        /*0930*/ 	.word	0x00015dd0


	//   ....[82]....
        /*0934*/ 	.word	0x00015e00


	//   ....[83]....
        /*0938*/ 	.word	0x00015e30


	//   ....[84]....
        /*093c*/ 	.word	0x00015e60


	//   ....[85]....
        /*0940*/ 	.word	0x00015e90


	//   ....[86]....
        /*0944*/ 	.word	0x00015f20


	//   ....[87]....
        /*0948*/ 	.word	0x00015f50


	//   ....[88]....
        /*094c*/ 	.word	0x00015f60


	//   ....[89]....
        /*0950*/ 	.word	0x00015fa0


	//   ....[90]....
        /*0954*/ 	.word	0x000174b0


	//   ....[91]....
        /*0958*/ 	.word	0x00019f90


	//   ....[92]....
        /*095c*/ 	.word	0x00019fb0


	//   ....[93]....
        /*0960*/ 	.word	0x0001a040


	//   ....[94]....
        /*0964*/ 	.word	0x0001a060


	//   ....[95]....
        /*0968*/ 	.word	0x0001a0e0


	//   ....[96]....
        /*096c*/ 	.word	0x0001a100


	//   ....[97]....
        /*0970*/ 	.word	0x0001a110


	//   ....[98]....
        /*0974*/ 	.word	0x0001a120


	//   ....[99]....
        /*0978*/ 	.word	0x0001a920


	//   ....[100]....
        /*097c*/ 	.word	0x0001a950


	//   ....[101]....
        /*0980*/ 	.word	0x0001a9f0


	//   ....[102]....
        /*0984*/ 	.word	0x0001aa10


	//   ....[103]....
        /*0988*/ 	.word	0x0001aa90


	//   ....[104]....
        /*098c*/ 	.word	0x0001aab0


	//   ....[105]....
        /*0990*/ 	.word	0x0001aac0


	//   ....[106]....
        /*0994*/ 	.word	0x0001ab30


	//   ....[107]....
        /*0998*/ 	.word	0x0001af50


	//   ....[108]....
        /*099c*/ 	.word	0x0001b010


	//   ....[109]....
        /*09a0*/ 	.word	0x0001b160


	//   ....[110]....
        /*09a4*/ 	.word	0x0001b1a0


	//   ....[111]....
        /*09a8*/ 	.word	0x0001b1b0


	//   ....[112]....
        /*09ac*/ 	.word	0x0001b1c0


	//   ....[113]....
        /*09b0*/ 	.word	0x0001b310


	//   ....[114]....
        /*09b4*/ 	.word	0x0001b460


	//   ....[115]....
        /*09b8*/ 	.word	0x0001bc60


	//   ....[116]....
        /*09bc*/ 	.word	0x0001bc80


	//   ....[117]....
        /*09c0*/ 	.word	0x0001bcd0


	//   ....[118]....
        /*09c4*/ 	.word	0x0001bce0


	//   ....[119]....
        /*09c8*/ 	.word	0x0001bd20


	//   ....[120]....
        /*09cc*/ 	.word	0x0001bd30


	//   ....[121]....
        /*09d0*/ 	.word	0x0001bd40


	//   ....[122]....
        /*09d4*/ 	.word	0x0001bd80


	//   ....[123]....
        /*09d8*/ 	.word	0x0001c080


	//   ....[124]....
        /*09dc*/ 	.word	0x0001c0c0


	//   ....[125]....
        /*09e0*/ 	.word	0x0001c0e0


	//   ....[126]....
        /*09e4*/ 	.word	0x0001c100


	//   ....[127]....
        /*09e8*/ 	.word	0x0001c130


	//   ....[128]....
        /*09ec*/ 	.word	0x0001c150


	//   ....[129]....
        /*09f0*/ 	.word	0x0001c250


	//   ....[130]....
        /*09f4*/ 	.word	0x0001c3a0


	//   ....[131]....
        /*09f8*/ 	.word	0x0001c9e0


	//   ....[132]....
        /*09fc*/ 	.word	0x0001ca10


	//   ....[133]....
        /*0a00*/ 	.word	0x0001ca70


	//   ....[134]....
        /*0a04*/ 	.word	0x0001caa0


	//   ....[135]....
        /*0a08*/ 	.word	0x0001cad0


	//   ....[136]....
        /*0a0c*/ 	.word	0x0001cb00


	//   ....[137]....
        /*0a10*/ 	.word	0x0001cb30


	//   ....[138]....
        /*0a14*/ 	.word	0x0001cb60


	//   ....[139]....
        /*0a18*/ 	.word	0x0001cd00


	//   ....[140]....
        /*0a1c*/ 	.word	0x0001cd30


	//   ....[141]....
        /*0a20*/ 	.word	0x0001cd60


	//   ....[142]....
        /*0a24*/ 	.word	0x0001cd90


	//   ....[143]....
        /*0a28*/ 	.word	0x0001cdc0


	//   ....[144]....
        /*0a2c*/ 	.word	0x0001cdf0


	//   ....[145]....
        /*0a30*/ 	.word	0x0001ceb0


	//   ....[146]....
        /*0a34*/ 	.word	0x0001ced0


	//   ....[147]....
        /*0a38*/ 	.word	0x0001cef0


	//   ....[148]....
        /*0a3c*/ 	.word	0x0001cf50


	//   ....[149]....
        /*0a40*/ 	.word	0x0001d980


	//   ....[150]....
        /*0a44*/ 	.word	0x0001dca0


	//   ....[151]....
        /*0a48*/ 	.word	0x0001dd30


	//   ....[152]....
        /*0a4c*/ 	.word	0x0001de20


	//   ....[153]....
        /*0a50*/ 	.word	0x0001deb0


	//   ....[154]....
        /*0a54*/ 	.word	0x0001df90


	//   ....[155]....
        /*0a58*/ 	.word	0x0001e020


	//   ....[156]....
        /*0a5c*/ 	.word	0x0001e1a0


	//   ....[157]....
        /*0a60*/ 	.word	0x0001e230


	//   ....[158]....
        /*0a64*/ 	.word	0x0001e280


	//   ....[159]....
        /*0a68*/ 	.word	0x0001e2d0


	//   ....[160]....
        /*0a6c*/ 	.word	0x0001e370


	//   ....[161]....
        /*0a70*/ 	.word	0x0001e400


	//   ....[162]....
        /*0a74*/ 	.word	0x0001e450


	//   ....[163]....
        /*0a78*/ 	.word	0x0001e4a0


	//   ....[164]....
        /*0a7c*/ 	.word	0x0001e5a0


	//   ....[165]....
        /*0a80*/ 	.word	0x0001e650


	//   ....[166]....
        /*0a84*/ 	.word	0x0001e6d0


	//   ....[167]....
        /*0a88*/ 	.word	0x0001e740


	//   ....[168]....
        /*0a8c*/ 	.word	0x0001e890


	//   ....[169]....
        /*0a90*/ 	.word	0x0001e9d0


	//   ....[170]....
        /*0a94*/ 	.word	0x0001ea30


	//   ....[171]....
        /*0a98*/ 	.word	0x0001ea80


	//   ....[172]....
        /*0a9c*/ 	.word	0x0001ed70


	//   ....[173]....
        /*0aa0*/ 	.word	0x0001f050


	//   ....[174]....
        /*0aa4*/ 	.word	0x0001f140


	//   ....[175]....
        /*0aa8*/ 	.word	0x0001f1e0


	//   ....[176]....
        /*0aac*/ 	.word	0x0001f240


	//   ....[177]....
        /*0ab0*/ 	.word	0x0001f330


	//   ....[178]....
        /*0ab4*/ 	.word	0x0001f3a0


	//   ....[179]....
        /*0ab8*/ 	.word	0x0001f490


	//   ....[180]....
        /*0abc*/ 	.word	0x0001f500


	//   ....[181]....
        /*0ac0*/ 	.word	0x0001f5a0


	//   ....[182]....
        /*0ac4*/ 	.word	0x0001f690


	//   ....[183]....
        /*0ac8*/ 	.word	0x0001f700


	//   ....[184]....
        /*0acc*/ 	.word	0x0001f760


	//   ....[185]....
        /*0ad0*/ 	.word	0x0001f850


	//   ....[186]....
        /*0ad4*/ 	.word	0x0001f8b0


	//   ....[187]....
        /*0ad8*/ 	.word	0x0001f9b0


	//   ....[188]....
        /*0adc*/ 	.word	0x0001fa10


	//   ....[189]....
        /*0ae0*/ 	.word	0x0001faf0


	//   ....[190]....
        /*0ae4*/ 	.word	0x0001fc30


	//   ....[191]....
        /*0ae8*/ 	.word	0x0001fd30


	//   ....[192]....
        /*0aec*/ 	.word	0x0001ffb0


	//   ....[193]....
        /*0af0*/ 	.word	0x00020000


	//   ....[194]....
        /*0af4*/ 	.word	0x000201d0


	//   ....[195]....
        /*0af8*/ 	.word	0x00020220


	//   ....[196]....
        /*0afc*/ 	.word	0x000203f0


	//   ....[197]....
        /*0b00*/ 	.word	0x00020440


	//   ....[198]....
        /*0b04*/ 	.word	0x00020530


	//   ....[199]....
        /*0b08*/ 	.word	0x000205d0


	//   ....[200]....
        /*0b0c*/ 	.word	0x00020630


	//   ....[201]....
        /*0b10*/ 	.word	0x000206e0


	//   ....[202]....
        /*0b14*/ 	.word	0x00020740


	//   ....[203]....
        /*0b18*/ 	.word	0x000207f0


	//   ....[204]....
        /*0b1c*/ 	.word	0x00020850


	//   ....[205]....
        /*0b20*/ 	.word	0x00020900


	//   ....[206]....
        /*0b24*/ 	.word	0x000209f0


	//   ....[207]....
        /*0b28*/ 	.word	0x00020ac0


	//   ....[208]....
        /*0b2c*/ 	.word	0x00020be0


	//   ....[209]....
        /*0b30*/ 	.word	0x00020ce0


	//   ....[210]....
        /*0b34*/ 	.word	0x00020e10


	//   ....[211]....
        /*0b38*/ 	.word	0x00020ef0


	//   ....[212]....
        /*0b3c*/ 	.word	0x00020ff0


	//   ....[213]....
        /*0b40*/ 	.word	0x000210d0


	//   ....[214]....
        /*0b44*/ 	.word	0x00021160


	//   ....[215]....
        /*0b48*/ 	.word	0x00021200


	//   ....[216]....
        /*0b4c*/ 	.word	0x00021370


	//   ....[217]....
        /*0b50*/ 	.word	0x000213e0


	//   ....[218]....
        /*0b54*/ 	.word	0x00021450


	//   ....[219]....
        /*0b58*/ 	.word	0x000214c0


	//   ....[220]....
        /*0b5c*/ 	.word	0x00021530


	//   ....[221]....
        /*0b60*/ 	.word	0x000215b0


	//   ....[222]....
        /*0b64*/ 	.word	0x00021630


	//   ....[223]....
        /*0b68*/ 	.word	0x000216c0


	//   ....[224]....
        /*0b6c*/ 	.word	0x00021730


	//   ....[225]....
        /*0b70*/ 	.word	0x000217a0


	//   ....[226]....
        /*0b74*/ 	.word	0x00021810


	//   ....[227]....
        /*0b78*/ 	.word	0x00021890


	//   ....[228]....
        /*0b7c*/ 	.word	0x00021900


	//   ....[229]....
        /*0b80*/ 	.word	0x000219b0


	//   ....[230]....
        /*0b84*/ 	.word	0x00021a00


	//   ....[231]....
        /*0b88*/ 	.word	0x00021a90


	//   ....[232]....
        /*0b8c*/ 	.word	0x00021bc0


	//----- nvinfo : EIATTR_REG_RECONFIG
	.align		4
.L_1020:
        /*0b90*/ 	.byte	0x01, 0x54
	.zero		2


	//----- nvinfo : EIATTR_SYSCALL_OFFSETS
	.align		4
        /*0b94*/ 	.byte	0x04, 0x46
        /*0b96*/ 	.short	(.L_1022 - .L_1021)


	//   ....[0]....
.L_1021:
        /*0b98*/ 	.word	0x000024b0


	//   ....[1]....
        /*0b9c*/ 	.word	0x00002600


	//   ....[2]....
        /*0ba0*/ 	.word	0x00007da0


	//   ....[3]....
        /*0ba4*/ 	.word	0x000080d0


	//   ....[4]....
        /*0ba8*/ 	.word	0x00019370


	//   ....[5]....
        /*0bac*/ 	.word	0x000194c0


	//   ....[6]....
        /*0bb0*/ 	.word	0x000195b0


	//   ....[7]....
        /*0bb4*/ 	.word	0x0001a580


	//----- nvinfo : EIATTR_MBARRIER_INSTR_OFFSETS
	.align		4
.L_1022:
        /*0bb8*/ 	.byte	0x04, 0x39
        /*0bba*/ 	.short	(.L_1024 - .L_1023)


	//   ....[0]....
.L_1023:
        /*0bbc*/ 	.word	0x00000250
        /*0bc0*/ 	.word	0x000000ff
        /*0bc4*/ 	.word	0x00028c00
        /*0bc8*/ 	.short	0x0100
        /*0bca*/ 	.byte	0x08
	.zero		1


	//   ....[1]....
        /*0bcc*/ 	.word	0x00000270
        /*0bd0*/ 	.word	0x000000ff
        /*0bd4*/ 	.word	0x00028c20
        /*0bd8*/ 	.short	0x0100
        /*0bda*/ 	.byte	0x08
	.zero		1


	//   ....[2]....
        /*0bdc*/ 	.word	0x00000320
        /*0be0*/ 	.word	0x000000ff
        /*0be4*/ 	.word	0x00028c30
        /*0be8*/ 	.short	0x0100
        /*0bea*/ 	.byte	0x06
	.zero		1


	//   ....[3]....
        /*0bec*/ 	.word	0x00000330
        /*0bf0*/ 	.word	0x000000ff
        /*0bf4*/ 	.word	0x00028c40
        /*0bf8*/ 	.short	0x0100
        /*0bfa*/ 	.byte	0x06
	.zero		1


	//   ....[4]....
        /*0bfc*/ 	.word	0x00000340
        /*0c00*/ 	.word	0x000000ff
        /*0c04*/ 	.word	0x00028c38
        /*0c08*/ 	.short	0x0100
        /*0c0a*/ 	.byte	0x06
	.zero		1


	//   ....[5]....
        /*0c0c*/ 	.word	0x00000350
        /*0c10*/ 	.word	0x000000ff
        /*0c14*/ 	.word	0x00028c48
        /*0c18*/ 	.short	0x0100
        /*0c1a*/ 	.byte	0x06
	.zero		1


	//   ....[6]....
        /*0c1c*/ 	.word	0x00000480
        /*0c20*/ 	.word	0x000000ff
        /*0c24*/ 	.word	0x00028c50
        /*0c28*/ 	.short	0x0100
        /*0c2a*/ 	.byte	0x08
	.zero		1


	//   ....[7]....
        /*0c2c*/ 	.word	0x00000490
        /*0c30*/ 	.word	0x000000ff
        /*0c34*/ 	.word	0x00028c60
        /*0c38*/ 	.short	0x0100
        /*0c3a*/ 	.byte	0x08
	.zero		1


	//   ....[8]....
        /*0c3c*/ 	.word	0x000004a0
        /*0c40*/ 	.word	0x000000ff
        /*0c44*/ 	.word	0x00028c58
        /*0c48*/ 	.short	0x0100
        /*0c4a*/ 	.byte	0x08
	.zero		1


	//   ....[9]....
        /*0c4c*/ 	.word	0x000004b0
        /*0c50*/ 	.word	0x000000ff
        /*0c54*/ 	.word	0x00028c68
        /*0c58*/ 	.short	0x0100
        /*0c5a*/ 	.byte	0x08
	.zero		1


	//   ....[10]....
        /*0c5c*/ 	.word	0x000005a0
        /*0c60*/ 	.word	0x000000ff
        /*0c64*/ 	.word	0x00028c70
        /*0c68*/ 	.short	0x0100
        /*0c6a*/ 	.byte	0x06
	.zero		1


	//   ....[11]....
        /*0c6c*/ 	.word	0x000005b0
        /*0c70*/ 	.word	0x000000ff
        /*0c74*/ 	.word	0x00028c80
        /*0c78*/ 	.short	0x0100
        /*0c7a*/ 	.byte	0x06
	.zero		1


	//   ....[12]....
        /*0c7c*/ 	.word	0x000005c0
        /*0c80*/ 	.word	0x000000ff
        /*0c84*/ 	.word	0x00028c78
        /*0c88*/ 	.short	0x0100
        /*0c8a*/ 	.byte	0x06
	.zero		1


	//   ....[13]....
        /*0c8c*/ 	.word	0x000005d0
        /*0c90*/ 	.word	0x000000ff
        /*0c94*/ 	.word	0x00028c88
        /*0c98*/ 	.short	0x0100
        /*0c9a*/ 	.byte	0x06
	.zero		1


	//   ....[14]....
        /*0c9c*/ 	.word	0x00000700
        /*0ca0*/ 	.word	0x000000ff
        /*0ca4*/ 	.word	0x00028c90
        /*0ca8*/ 	.short	0x0100
        /*0caa*/ 	.byte	0x08
	.zero		1


	//   ....[15]....
        /*0cac*/ 	.word	0x00000710
        /*0cb0*/ 	.word	0x000000ff
        /*0cb4*/ 	.word	0x00028ca0
        /*0cb8*/ 	.short	0x0100
        /*0cba*/ 	.byte	0x08
	.zero		1


	//   ....[16]....
        /*0cbc*/ 	.word	0x00000720
        /*0cc0*/ 	.word	0x000000ff
        /*0cc4*/ 	.word	0x00028c98
        /*0cc8*/ 	.short	0x0100
        /*0cca*/ 	.byte	0x08
	.zero		1


	//   ....[17]....
        /*0ccc*/ 	.word	0x00000730
        /*0cd0*/ 	.word	0x000000ff
        /*0cd4*/ 	.word	0x00028ca8
        /*0cd8*/ 	.short	0x0100
        /*0cda*/ 	.byte	0x08
	.zero		1


	//   ....[18]....
        /*0cdc*/ 	.word	0x00000860
        /*0ce0*/ 	.word	0x000000ff
        /*0ce4*/ 	.word	0x00028cb0
        /*0ce8*/ 	.short	0x0100
        /*0cea*/ 	.byte	0x08
	.zero		1


	//   ....[19]....
        /*0cec*/ 	.word	0x00000870
        /*0cf0*/ 	.word	0x000000ff
        /*0cf4*/ 	.word	0x00028cc0
        /*0cf8*/ 	.short	0x0100
        /*0cfa*/ 	.byte	0x08
	.zero		1


	//   ....[20]....
        /*0cfc*/ 	.word	0x00000880
        /*0d00*/ 	.word	0x000000ff
        /*0d04*/ 	.word	0x00028cb8
        /*0d08*/ 	.short	0x0100
        /*0d0a*/ 	.byte	0x08
	.zero		1


	//   ....[21]....
        /*0d0c*/ 	.word	0x00000890
        /*0d10*/ 	.word	0x000000ff
        /*0d14*/ 	.word	0x00028cc8
        /*0d18*/ 	.short	0x0100
        /*0d1a*/ 	.byte	0x08
	.zero		1


	//   ....[22]....
        /*0d1c*/ 	.word	0x00003190
        /*0d20*/ 	.word	0x0000003d
        /*0d24*/ 	.word	0x00028c90
        /*0d28*/ 	.short	0x010a
        /*0d2a*/ 	.byte	0x3f
	.zero		1


	//   ....[23]....
        /*0d2c*/ 	.word	0x00003bb0
        /*0d30*/ 	.word	0x0000003d
        /*0d34*/ 	.word	0x00028c90
        /*0d38*/ 	.short	0x010a
        /*0d3a*/ 	.byte	0x3f
	.zero		1


	//   ....[24]....
        /*0d3c*/ 	.word	0x00004450
        /*0d40*/ 	.word	0x0000003d
        /*0d44*/ 	.word	0x00028c90
        /*0d48*/ 	.short	0x010a
        /*0d4a*/ 	.byte	0x3f
	.zero		1


	//   ....[25]....
        /*0d4c*/ 	.word	0x00004810
        /*0d50*/ 	.word	0x00000004
        /*0d54*/ 	.word	0x00000000
        /*0d58*/ 	.short	0x0101
        /*0d5a*/ 	.byte	0x3f
	.zero		1


	//   ....[26]....
        /*0d5c*/ 	.word	0x00004850
        /*0d60*/ 	.word	0x0000003d
        /*0d64*/ 	.word	0x00028cb0
        /*0d68*/ 	.short	0x010a
        /*0d6a*/ 	.byte	0x3f
	.zero		1


	//   ....[27]....
        /*0d6c*/ 	.word	0x000051e0
        /*0d70*/ 	.word	0x0000003d
        /*0d74*/ 	.word	0x00000000
        /*0d78*/ 	.short	0x0101
        /*0d7a*/ 	.byte	0x3f
	.zero		1


	//   ....[28]....
        /*0d7c*/ 	.word	0x00005b50
        /*0d80*/ 	.word	0x0000000c
        /*0d84*/ 	.word	0x00028c50
        /*0d88*/ 	.short	0x010a
        /*0d8a*/ 	.byte	0x3f
	.zero		1


	//   ....[29]....
        /*0d8c*/ 	.word	0x00005f10
        /*0d90*/ 	.word	0x0000000c
        /*0d94*/ 	.word	0x00000000
        /*0d98*/ 	.short	0x0101
        /*0d9a*/ 	.byte	0x3f
	.zero		1


	//   ....[30]....
        /*0d9c*/ 	.word	0x00006830
        /*0da0*/ 	.word	0x00000015
        /*0da4*/ 	.word	0x00028c50
        /*0da8*/ 	.short	0x010a
        /*0daa*/ 	.byte	0x3f
	.zero		1


	//   ....[31]....
        /*0dac*/ 	.word	0x00006880
        /*0db0*/ 	.word	0x00000015
        /*0db4*/ 	.word	0x00028c50
        /*0db8*/ 	.short	0x010a
        /*0dba*/ 	.byte	0x3f
	.zero		1


	//   ....[32]....
        /*0dbc*/ 	.word	0x00006b70
        /*0dc0*/ 	.word	0x00000015
        /*0dc4*/ 	.word	0x00000000
        /*0dc8*/ 	.short	0x0101
        /*0dca*/ 	.byte	0x3f
	.zero		1


	//   ....[33]....
        /*0dcc*/ 	.word	0x00007e40
        /*0dd0*/ 	.word	0x00000002
        /*0dd4*/ 	.word	0x00028c00
        /*0dd8*/ 	.short	0x010a
        /*0dda*/ 	.byte	0x3f
	.zero		1


	//   ....[34]....
        /*0ddc*/ 	.word	0x00007e90
        /*0de0*/ 	.word	0x00000002
        /*0de4*/ 	.word	0x00028c00
        /*0de8*/ 	.short	0x010a
        /*0dea*/ 	.byte	0x3f
	.zero		1


	//   ....[35]....
        /*0dec*/ 	.word	0x00008950
        /*0df0*/ 	.word	0x00000002
        /*0df4*/ 	.word	0x00028c00
        /*0df8*/ 	.short	0x010a
        /*0dfa*/ 	.byte	0x3f
	.zero		1


	//   ....[36]....
        /*0dfc*/ 	.word	0x00009db0
        /*0e00*/ 	.word	0x00000002
        /*0e04*/ 	.word	0x00028c00
        /*0e08*/ 	.short	0x010a
        /*0e0a*/ 	.byte	0x3f
	.zero		1


	//   ....[37]....
        /*0e0c*/ 	.word	0x0000ac20
        /*0e10*/ 	.word	0x00000015
        /*0e14*/ 	.word	0x00028c30
        /*0e18*/ 	.short	0x010a
        /*0e1a*/ 	.byte	0x3f
	.zero		1


	//   ....[38]....
        /*0e1c*/ 	.word	0x0000acd0
        /*0e20*/ 	.word	0x00000015
        /*0e24*/ 	.word	0x00028c30
        /*0e28*/ 	.short	0x010a
        /*0e2a*/ 	.byte	0x3f
	.zero		1


	//   ....[39]....
        /*0e2c*/ 	.word	0x0000baf0
        /*0e30*/ 	.word	0x00000028
        /*0e34*/ 	.word	0x00000000
        /*0e38*/ 	.short	0x0101
        /*0e3a*/ 	.byte	0x3f
	.zero		1


	//   ....[40]....
        /*0e3c*/ 	.word	0x0000bf60
        /*0e40*/ 	.word	0x00000015
        /*0e44*/ 	.word	0x00028c50
        /*0e48*/ 	.short	0x010a
        /*0e4a*/ 	.byte	0x3f
	.zero		1


	//   ....[41]....
        /*0e4c*/ 	.word	0x0000c000
        /*0e50*/ 	.word	0x00000015
        /*0e54*/ 	.word	0x00028c50
        /*0e58*/ 	.short	0x010a
        /*0e5a*/ 	.byte	0x3f
	.zero		1


	//   ....[42]....
        /*0e5c*/ 	.word	0x0000c300
        /*0e60*/ 	.word	0x00000015
        /*0e64*/ 	.word	0x00000000
        /*0e68*/ 	.short	0x0101
        /*0e6a*/ 	.byte	0x3f
	.zero		1


	//   ....[43]....
        /*0e6c*/ 	.word	0x0000c4a0
        /*0e70*/ 	.word	0x000000d1
        /*0e74*/ 	.word	0x00028c30
        /*0e78*/ 	.short	0x010a
        /*0e7a*/ 	.byte	0x3f
	.zero		1


	//   ....[44]....
        /*0e7c*/ 	.word	0x0000c510
        /*0e80*/ 	.word	0x000000d1
        /*0e84*/ 	.word	0x00028c30
        /*0e88*/ 	.short	0x010a
        /*0e8a*/ 	.byte	0x3f
	.zero		1


	//   ....[45]....
        /*0e8c*/ 	.word	0x0000cf00
        /*0e90*/ 	.word	0x0000000f
        /*0e94*/ 	.word	0x00000000
        /*0e98*/ 	.short	0x0101
        /*0e9a*/ 	.byte	0x3f
	.zero		1


	//   ....[46]....
        /*0e9c*/ 	.word	0x0000e060
        /*0ea0*/ 	.word	0x000000d1
        /*0ea4*/ 	.word	0x00028c50
        /*0ea8*/ 	.short	0x010a
        /*0eaa*/ 	.byte	0x3f
	.zero		1


	//   ....[47]....
        /*0eac*/ 	.word	0x0000e0b0
        /*0eb0*/ 	.word	0x000000d1
        /*0eb4*/ 	.word	0x00028c50
        /*0eb8*/ 	.short	0x010a
        /*0eba*/ 	.byte	0x3f
	.zero		1


	//   ....[48]....
        /*0ebc*/ 	.word	0x0000e3d0
        /*0ec0*/ 	.word	0x000000d1
        /*0ec4*/ 	.word	0x00000000
        /*0ec8*/ 	.short	0x0101
        /*0eca*/ 	.byte	0x3f
	.zero		1


	//   ....[49]....
        /*0ecc*/ 	.word	0x0000e500
        /*0ed0*/ 	.word	0x00000015
        /*0ed4*/ 	.word	0x00028c30
        /*0ed8*/ 	.short	0x010a
        /*0eda*/ 	.byte	0x3f
	.zero		1


	//   ....[50]....
        /*0edc*/ 	.word	0x0000e570
        /*0ee0*/ 	.word	0x00000015
        /*0ee4*/ 	.word	0x00028c30
        /*0ee8*/ 	.short	0x010a
        /*0eea*/ 	.byte	0x3f
	.zero		1


	//   ....[51]....
        /*0eec*/ 	.word	0x0000eaa0
        /*0ef0*/ 	.word	0x0000000e
        /*0ef4*/ 	.word	0x00000000
        /*0ef8*/ 	.short	0x0101
        /*0efa*/ 	.byte	0x3f
	.zero		1


	//   ....[52]....
        /*0efc*/ 	.word	0x0000fae0
        /*0f00*/ 	.word	0x00000015
        /*0f04*/ 	.word	0x00028c50
        /*0f08*/ 	.short	0x010a
        /*0f0a*/ 	.byte	0x3f
	.zero		1


	//   ....[53]....
        /*0f0c*/ 	.word	0x0000fb30
        /*0f10*/ 	.word	0x00000015
        /*0f14*/ 	.word	0x00028c50
        /*0f18*/ 	.short	0x010a
        /*0f1a*/ 	.byte	0x3f
	.zero		1


	//   ....[54]....
        /*0f1c*/ 	.word	0x0000fe50
        /*0f20*/ 	.word	0x00000015
        /*0f24*/ 	.word	0x00000000
        /*0f28*/ 	.short	0x0101
        /*0f2a*/ 	.byte	0x3f
	.zero		1


	//   ....[55]....
        /*0f2c*/ 	.word	0x00012740
        /*0f30*/ 	.word	0x00000000
        /*0f34*/ 	.word	0x00000000
        /*0f38*/ 	.short	0x0101
        /*0f3a*/ 	.byte	0x3f
	.zero		1


	//   ....[56]....
        /*0f3c*/ 	.word	0x00013420
        /*0f40*/ 	.word	0x00000008
        /*0f44*/ 	.word	0x00000000
        /*0f48*/ 	.short	0x0101
        /*0f4a*/ 	.byte	0x3f
	.zero		1


	//   ....[57]....
        /*0f4c*/ 	.word	0x00017590
        /*0f50*/ 	.word	0x00000012
        /*0f54*/ 	.word	0x00028c20
        /*0f58*/ 	.short	0x010a
        /*0f5a*/ 	.byte	0x3f
	.zero		1


	//   ....[58]....
        /*0f5c*/ 	.word	0x00017620
        /*0f60*/ 	.word	0x00000003
        /*0f64*/ 	.word	0x00028ca0
        /*0f68*/ 	.short	0x010a
        /*0f6a*/ 	.byte	0x3f
	.zero		1


	//   ....[59]....
        /*0f6c*/ 	.word	0x00017870
        /*0f70*/ 	.word	0x00000003
        /*0f74*/ 	.word	0x00028cc0
        /*0f78*/ 	.short	0x010a
        /*0f7a*/ 	.byte	0x3f
	.zero		1


	//   ....[60]....
        /*0f7c*/ 	.word	0x00018240
        /*0f80*/ 	.word	0x00000009
        /*0f84*/ 	.word	0x00028ca0
        /*0f88*/ 	.short	0x010a
        /*0f8a*/ 	.byte	0x3f
	.zero		1


	//   ....[61]....
        /*0f8c*/ 	.word	0x00018480
        /*0f90*/ 	.word	0x00000009
        /*0f94*/ 	.word	0x00028cc0
        /*0f98*/ 	.short	0x010a
        /*0f9a*/ 	.byte	0x3f
	.zero		1


	//   ....[62]....
        /*0f9c*/ 	.word	0x00019da0
        /*0fa0*/ 	.word	0x0000001e
        /*0fa4*/ 	.word	0x00028c40
        /*0fa8*/ 	.short	0x010a
        /*0faa*/ 	.byte	0x3f
	.zero		1


	//   ....[63]....
        /*0fac*/ 	.word	0x0001a220
        /*0fb0*/ 	.word	0x0000001e
        /*0fb4*/ 	.word	0x00028c30
        /*0fb8*/ 	.short	0x0107
        /*0fba*/ 	.byte	0x3f
	.zero		1


	//   ....[64]....
        /*0fbc*/ 	.word	0x0001a2f0
        /*0fc0*/ 	.word	0x0000001e
        /*0fc4*/ 	.word	0x00028c30
        /*0fc8*/ 	.short	0x0101
        /*0fca*/ 	.byte	0x3f
	.zero		1


	//   ....[65]....
        /*0fcc*/ 	.word	0x0001abd0
        /*0fd0*/ 	.word	0x00000012
        /*0fd4*/ 	.word	0x00028c00
        /*0fd8*/ 	.short	0x0107
        /*0fda*/ 	.byte	0x3f
	.zero		1


	//   ....[66]....
        /*0fdc*/ 	.word	0x0001acc0
        /*0fe0*/ 	.word	0x00000012
        /*0fe4*/ 	.word	0x00028c00
        /*0fe8*/ 	.short	0x0101
        /*0fea*/ 	.byte	0x3f
	.zero		1


	//   ....[67]....
        /*0fec*/ 	.word	0x0001ace0
        /*0ff0*/ 	.word	0x00000012
        /*0ff4*/ 	.word	0x00028c20
        /*0ff8*/ 	.short	0x010a
        /*0ffa*/ 	.byte	0x3f
	.zero		1


	//   ....[68]....
        /*0ffc*/ 	.word	0x0001ad70
        /*1000*/ 	.word	0x0000001e
        /*1004*/ 	.word	0x00028c60
        /*1008*/ 	.short	0x010a
        /*100a*/ 	.byte	0x3f
	.zero		1


	//   ....[69]....
        /*100c*/ 	.word	0x0001b680
        /*1010*/ 	.word	0x0000001e
        /*1014*/ 	.word	0x00028c50
        /*1018*/ 	.short	0x0107
        /*101a*/ 	.byte	0x3f
	.zero		1


	//   ....[70]....
        /*101c*/ 	.word	0x0001b750
        /*1020*/ 	.word	0x0000001e
        /*1024*/ 	.word	0x00028c50
        /*1028*/ 	.short	0x0101
        /*102a*/ 	.byte	0x3f
	.zero		1


	//   ....[71]....
        /*102c*/ 	.word	0x0001bae0
        /*1030*/ 	.word	0x00000006
        /*1034*/ 	.word	0x00028c40
        /*1038*/ 	.short	0x010a
        /*103a*/ 	.byte	0x3f
	.zero		1


	//   ....[72]....
        /*103c*/ 	.word	0x0001be00
        /*1040*/ 	.word	0x00000006
        /*1044*/ 	.word	0x00028c30
        /*1048*/ 	.short	0x0107
        /*104a*/ 	.byte	0x3f
	.zero		1


	//   ....[73]....
        /*104c*/ 	.word	0x0001bec0
        /*1050*/ 	.word	0x00000006
        /*1054*/ 	.word	0x00028c30
        /*1058*/ 	.short	0x0101
        /*105a*/ 	.byte	0x3f
	.zero		1


	//   ....[74]....
        /*105c*/ 	.word	0x0001bef0
        /*1060*/ 	.word	0x00000006
        /*1064*/ 	.word	0x00028c60
        /*1068*/ 	.short	0x010a
        /*106a*/ 	.byte	0x3f
	.zero		1


	//   ....[75]....
        /*106c*/ 	.word	0x0001c5a0
        /*1070*/ 	.word	0x00000006
        /*1074*/ 	.word	0x00028c50
        /*1078*/ 	.short	0x0107
        /*107a*/ 	.byte	0x3f
	.zero		1


	//   ....[76]....
        /*107c*/ 	.word	0x0001c660
        /*1080*/ 	.word	0x00000006
        /*1084*/ 	.word	0x00028c50
        /*1088*/ 	.short	0x0101
        /*108a*/ 	.byte	0x3f
	.zero		1


	//   ....[77]....
        /*108c*/ 	.word	0x0001d900
        /*1090*/ 	.word	0x00000007
        /*1094*/ 	.word	0x00028c20
        /*1098*/ 	.short	0x010a
        /*109a*/ 	.byte	0x3f
	.zero		1


	//   ....[78]....
        /*109c*/ 	.word	0x0001da70
        /*10a0*/ 	.word	0x00000005
        /*10a4*/ 	.word	0x00028c40
        /*10a8*/ 	.short	0x010a
        /*10aa*/ 	.byte	0x3f
	.zero		1


	//   ....[79]....
        /*10ac*/ 	.word	0x0001db10
        /*10b0*/ 	.word	0x00000003
        /*10b4*/ 	.word	0x00028c40
        /*10b8*/ 	.short	0x010a
        /*10ba*/ 	.byte	0x3f
	.zero		1


	//   ....[80]....
        /*10bc*/ 	.word	0x0001db50
        /*10c0*/ 	.word	0x00000005
        /*10c4*/ 	.word	0x00028c60
        /*10c8*/ 	.short	0x010a
        /*10ca*/ 	.byte	0x3f
	.zero		1


	//   ....[81]....
        /*10cc*/ 	.word	0x0001db90
        /*10d0*/ 	.word	0x00000003
        /*10d4*/ 	.word	0x00028c60
        /*10d8*/ 	.short	0x010a
        /*10da*/ 	.byte	0x3f
	.zero		1


	//   ....[82]....
        /*10dc*/ 	.word	0x0001dbf0
        /*10e0*/ 	.word	0x0000003d
        /*10e4*/ 	.word	0x00028c90
        /*10e8*/ 	.short	0x010a
        /*10ea*/ 	.byte	0x3f
	.zero		1


	//   ....[83]....
        /*10ec*/ 	.word	0x0001dd70
        /*10f0*/ 	.word	0x0000003d
        /*10f4*/ 	.word	0x00028c90
        /*10f8*/ 	.short	0x010a
        /*10fa*/ 	.byte	0x3f
	.zero		1


	//   ....[84]....
        /*10fc*/ 	.word	0x0001def0
        /*1100*/ 	.word	0x0000003d
        /*1104*/ 	.word	0x00028c90
        /*1108*/ 	.short	0x010a
        /*110a*/ 	.byte	0x3f
	.zero		1


	//   ....[85]....
        /*110c*/ 	.word	0x0001e050
        /*1110*/ 	.word	0x0000003d
        /*1114*/ 	.word	0x00028cb0
        /*1118*/ 	.short	0x010a
        /*111a*/ 	.byte	0x3f
	.zero		1


	//   ....[86]....
        /*111c*/ 	.word	0x0001e0a0
        /*1120*/ 	.word	0x0000000c
        /*1124*/ 	.word	0x00028c50
        /*1128*/ 	.short	0x010a
        /*112a*/ 	.byte	0x3f
	.zero		1


	//   ....[87]....
        /*112c*/ 	.word	0x0001e0f0
        /*1130*/ 	.word	0x00000015
        /*1134*/ 	.word	0x00028c50
        /*1138*/ 	.short	0x010a
        /*113a*/ 	.byte	0x3f
	.zero		1


	//   ....[88]....
        /*113c*/ 	.word	0x0001e4e0
        /*1140*/ 	.word	0x00000002
        /*1144*/ 	.word	0x00028c00
        /*1148*/ 	.short	0x010a
        /*114a*/ 	.byte	0x3f
	.zero		1


	//   ....[89]....
        /*114c*/ 	.word	0x0001eab0
        /*1150*/ 	.word	0x00000002
        /*1154*/ 	.word	0x00028c00
        /*1158*/ 	.short	0x010a
        /*115a*/ 	.byte	0x3f
	.zero		1


	//   ....[90]....
        /*115c*/ 	.word	0x0001eb00
        /*1160*/ 	.word	0x00000015
        /*1164*/ 	.word	0x00028c30
        /*1168*/ 	.short	0x010a
        /*116a*/ 	.byte	0x3f
	.zero		1


	//   ....[91]....
        /*116c*/ 	.word	0x0001eb50
        /*1170*/ 	.word	0x00000015
        /*1174*/ 	.word	0x00028c50
        /*1178*/ 	.short	0x010a
        /*117a*/ 	.byte	0x3f
	.zero		1


	//   ....[92]....
        /*117c*/ 	.word	0x0001eba0
        /*1180*/ 	.word	0x000000d1
        /*1184*/ 	.word	0x00028c30
        /*1188*/ 	.short	0x010a
        /*118a*/ 	.byte	0x3f
	.zero		1


	//   ....[93]....
        /*118c*/ 	.word	0x0001ebf0
        /*1190*/ 	.word	0x000000d1
        /*1194*/ 	.word	0x00028c50
        /*1198*/ 	.short	0x010a
        /*119a*/ 	.byte	0x3f
	.zero		1


	//   ....[94]....
        /*119c*/ 	.word	0x0001ec40
        /*11a0*/ 	.word	0x00000015
        /*11a4*/ 	.word	0x00028c30
        /*11a8*/ 	.short	0x010a
        /*11aa*/ 	.byte	0x3f
	.zero		1


	//   ....[95]....
        /*11ac*/ 	.word	0x0001ec90
        /*11b0*/ 	.word	0x00000015
        /*11b4*/ 	.word	0x00028c50
        /*11b8*/ 	.short	0x010a
        /*11ba*/ 	.byte	0x3f
	.zero		1


	//   ....[96]....
        /*11bc*/ 	.word	0x0001ee30
        /*11c0*/ 	.word	0x00000012
        /*11c4*/ 	.word	0x00028c20
        /*11c8*/ 	.short	0x010a
        /*11ca*/ 	.byte	0x3f
	.zero		1


	//   ....[97]....
        /*11cc*/ 	.word	0x0001ee80
        /*11d0*/ 	.word	0x00000003
        /*11d4*/ 	.word	0x00028ca0
        /*11d8*/ 	.short	0x010a
        /*11da*/ 	.byte	0x3f
	.zero		1


	//   ....[98]....
        /*11dc*/ 	.word	0x0001eed0
        /*11e0*/ 	.word	0x00000003
        /*11e4*/ 	.word	0x00028cc0
        /*11e8*/ 	.short	0x010a
        /*11ea*/ 	.byte	0x3f
	.zero		1


	//   ....[99]....
        /*11ec*/ 	.word	0x0001ef20
        /*11f0*/ 	.word	0x00000009
        /*11f4*/ 	.word	0x00028ca0
        /*11f8*/ 	.short	0x010a
        /*11fa*/ 	.byte	0x3f
	.zero		1


	//   ....[100]....
        /*11fc*/ 	.word	0x0001ef70
        /*1200*/ 	.word	0x00000009
        /*1204*/ 	.word	0x00028cc0
        /*1208*/ 	.short	0x010a
        /*120a*/ 	.byte	0x3f
	.zero		1


	//   ....[101]....
        /*120c*/ 	.word	0x0001f090
        /*1210*/ 	.word	0x0000001e
        /*1214*/ 	.word	0x00028c40
        /*1218*/ 	.short	0x010a
        /*121a*/ 	.byte	0x3f
	.zero		1


	//   ....[102]....
        /*121c*/ 	.word	0x0001fb30
        /*1220*/ 	.word	0x00000012
        /*1224*/ 	.word	0x00028c20
        /*1228*/ 	.short	0x010a
        /*122a*/ 	.byte	0x3f
	.zero		1


	//   ....[103]....
        /*122c*/ 	.word	0x0001fb80
        /*1230*/ 	.word	0x0000001e
        /*1234*/ 	.word	0x00028c60
        /*1238*/ 	.short	0x010a
        /*123a*/ 	.byte	0x3f
	.zero		1


	//   ....[104]....
        /*123c*/ 	.word	0x00020480
        /*1240*/ 	.word	0x00000006
        /*1244*/ 	.word	0x00028c40
        /*1248*/ 	.short	0x010a
        /*124a*/ 	.byte	0x3f
	.zero		1


	//   ....[105]....
        /*124c*/ 	.word	0x00020940
        /*1250*/ 	.word	0x00000006
        /*1254*/ 	.word	0x00028c60
        /*1258*/ 	.short	0x010a
        /*125a*/ 	.byte	0x3f
	.zero		1


	//   ....[106]....
        /*125c*/ 	.word	0x00021ae0
        /*1260*/ 	.word	0x00000007
        /*1264*/ 	.word	0x00028c20
        /*1268*/ 	.short	0x010a
        /*126a*/ 	.byte	0x3f
	.zero		1


	//   ....[107]....
        /*126c*/ 	.word	0x00021c80
        /*1270*/ 	.word	0x00000005
        /*1274*/ 	.word	0x00028c40
        /*1278*/ 	.short	0x010a
        /*127a*/ 	.byte	0x3f
	.zero		1


	//   ....[108]....
        /*127c*/ 	.word	0x00021cd0
        /*1280*/ 	.word	0x00000003
        /*1284*/ 	.word	0x00028c40
        /*1288*/ 	.short	0x010a
        /*128a*/ 	.byte	0x3f
	.zero		1


	//   ....[109]....
        /*128c*/ 	.word	0x00021d20
        /*1290*/ 	.word	0x00000005
        /*1294*/ 	.word	0x00028c60
        /*1298*/ 	.short	0x010a
        /*129a*/ 	.byte	0x3f
	.zero		1


	//----- nvinfo : EIATTR_NUM_MBARRIERS
	.align		4
.L_1024:
        /*129c*/ 	.byte	0x03, 0x38
        /*129e*/ 	.short	0x0016


	//----- nvinfo : EIATTR_EXIT_INSTR_OFFSETS
	.align		4
        /*12a0*/ 	.byte	0x04, 0x1c
        /*12a2*/ 	.short	(.L_1026 - .L_1025)


	//   ....[0]....
.L_1025:
        /*12a4*/ 	.word	0x0001dbe0


	//----- nvinfo : EIATTR_MAX_THREADS
	.align		4
.L_1026:
        /*12a8*/ 	.byte	0x04, 0x05
        /*12aa*/ 	.short	(.L_1028 - .L_1027)
.L_1027:
        /*12ac*/ 	.word	0x00000180
        /*12b0*/ 	.word	0x00000001
        /*12b4*/ 	.word	0x00000001


	//----- nvinfo : EIATTR_CRS_STACK_SIZE
	.align		4
.L_1028:
        /*12b8*/ 	.byte	0x04, 0x1e
        /*12ba*/ 	.short	(.L_1030 - .L_1029)
.L_1029:
        /*12bc*/ 	.word	0x00000000


	//----- nvinfo : EIATTR_CBANK_PARAM_SIZE
	.align		4
.L_1030:
        /*12c0*/ 	.byte	0x03, 0x19
        /*12c2*/ 	.short	0x0af0


	//----- nvinfo : EIATTR_PARAM_CBANK
	.align		4
        /*12c4*/ 	.byte	0x04, 0x0a
        /*12c6*/ 	.short	(.L_1032 - .L_1031)
	.align		4
.L_1031:
        /*12c8*/ 	.word	index@(.nv.constant0._ZN7cutlass13device_kernelIN5flash11enable_sm90INS1_16FlashAttnFwdSm90INS1_25CollectiveMainloopFwdSm90ILi2EN4cute5tupleIJNS5_1CILi1EEES8_S8_EEENS6_IJNS7_ILi64EEESA_SA_EEELi512ENS_6half_tEfNS_4arch4Sm90ELb1ELb0ELb0ELb1ELb1ELb1ELb0ELb0ELb0ELb1ELb1ELb0EEENS1_21CollectiveEpilogueFwdINS6_IJSA_NS7_ILi512EEESA_EEES9_SC_SE_Li256ELb1ELb1ELb1ELb0EEENS1_36VarlenDynamicPersistentTileSchedulerILi64ELi64ELi256ELi128ELb1ELb1ELb1ELb1ELb1ELb1EEEEEEEEEvNT_6ParamsE)
        /*12cc*/ 	.short	0x0210
        /*12ce*/ 	.short	0x0af0


	//----- nvinfo : EIATTR_SW_WAR
	.align		4
.L_1032:
        /*12d0*/ 	.byte	0x04, 0x36
        /*12d2*/ 	.short	(.L_1034 - .L_1033)
.L_1033:
        /*12d4*/ 	.word	0x00000008
.L_1034:


//--------------------- .nv.info._ZN7cutlass13device_kernelIN5flash11enable_sm90INS1_16FlashAttnFwdSm90INS1_25CollectiveMainloopFwdSm90ILi2EN4cute5tupleIJNS5_1CILi1EEES8_S8_EEENS6_IJNS7_ILi64EEESA_SA_EEELi512ENS_6half_tEfNS_4arch4Sm90ELb1ELb0ELb0ELb1ELb1ELb0ELb1ELb0ELb0ELb1ELb1ELb0EEENS1_21CollectiveEpilogueFwdINS6_IJSA_NS7_ILi512EEESA_EEES9_SC_SE_Li256ELb1ELb1ELb1ELb0EEENS1_36VarlenDynamicPersistentTileSchedulerILi64ELi64ELi256ELi128ELb1ELb1ELb1ELb1ELb1ELb1EEEEEEEEEvNT_6ParamsE --------------------------
	.section	.nv.info._ZN7cutlass13device_kernelIN5flash11enable_sm90INS1_16FlashAttnFwdSm90INS1_25CollectiveMainloopFwdSm90ILi2EN4cute5tupleIJNS5_1CILi1EEES8_S8_EEENS6_IJNS7_ILi64EEESA_SA_EEELi512ENS_6half_tEfNS_4arch4Sm90ELb1ELb0ELb0ELb1ELb1ELb0ELb1ELb0ELb0ELb1ELb1ELb0EEENS1_21CollectiveEpilogueFwdINS6_IJSA_NS7_ILi512EEESA_EEES9_SC_SE_Li256ELb1ELb1ELb1ELb0EEENS1_36VarlenDynamicPersistentTileSchedulerILi64ELi64ELi256ELi128ELb1ELb1ELb1ELb1ELb1ELb1EEEEEEEEEvNT_6ParamsE,"",@"SHT_CUDA_INFO"
	.sectionflags	@""
	.align	4


	//----- nvinfo : EIATTR_CUDA_API_VERSION
	.align		4
        /*0000*/ 	.byte	0x04, 0x37
        /*0002*/ 	.short	(.L_1036 - .L_1035)
.L_1035:
        /*0004*/ 	.word	0x00000082


	//----- nvinfo : EIATTR_KPARAM_INFO
	.align		4
.L_1036:
        /*0008*/ 	.byte	0x04, 0x17
        /*000a*/ 	.short	(.L_1038 - .L_1037)
.L_1037:
        /*000c*/ 	.word	0x00000000
        /*0010*/ 	.short	0x0000
        /*0012*/ 	.short	0x0070
        /*0014*/ 	.byte	0x00, 0xf0, 0x01, 0x2e


	//----- nvinfo : EIATTR_SPARSE_MMA_MASK
	.align		4
.L_1038:
        /*0018*/ 	.byte	0x03, 0x50
        /*001a*/ 	.short	0x0000


	//----- nvinfo : EIATTR_MAXREG_COUNT
	.align		4
        /*001c*/ 	.byte	0x03, 0x1b
        /*001e*/ 	.short	0x00a8


	//----- nvinfo : EIATTR_NUM_BARRIERS
	.align		4
        /*0020*/ 	.byte	0x02, 0x4c
        /*0022*/ 	.byte	0x10
	.zero		1


	//----- nvinfo : EIATTR_EXTERNS
	.align		4
        /*0024*/ 	.byte	0x04, 0x0f
        /*0026*/ 	.short	(.L_1040 - .L_1039)


	//   ....[0]....
	.align		4
.L_1039:
        /*0028*/ 	.word	index@(__assertfail)


	//----- nvinfo : EIATTR_ANNOTATIONS
	.align		4
.L_1040:
        /*002c*/ 	.byte	0x04, 0x55
        /*002e*/ 	.short	(.L_1042 - .L_1041)


	//   ....[0]....
.L_1041:
        /* <DEDUP_REMOVED lines=21> */


	//----- nvinfo : EIATTR_MERCURY_ISA_VERSION
	.align		4
.L_1042:
        /*0170*/ 	.byte	0x03, 0x5f
        /*0172*/ 	.short	0x0101


	//----- nvinfo : EIATTR_UNUSED_LOAD_BYTE_OFFSET
	.align		4
        /*0174*/ 	.byte	0x04, 0x44
        /*0176*/ 	.short	(.L_1044 - .L_1043)


	//   ....[0]....
.L_1043:
        /*0178*/ 	.word	0x00000960
        /*017c*/ 	.word	0x0000fff0


	//   ....[1]....
        /*0180*/ 	.word	0x0000da30
        /*0184*/ 	.word	0x0000fff0


	//----- nvinfo : EIATTR_INT_WARP_WIDE_INSTR_OFFSETS
	.align		4
.L_1044:
        /*0188*/ 	.byte	0x04, 0x31
        /*018a*/ 	.short	(.L_1046 - .L_1045)


	//   ....[0]....
.L_1045:
        /*018c*/ 	.word	0x000000c0


	//   ....[1]....
        /*0190*/ 	.word	0x000000d0


	//   ....[2]....
        /*0194*/ 	.word	0x000000e0


	//   ....[3]....
        /*0198*/ 	.word	0x00000180


	//   ....[4]....
        /*019c*/ 	.word	0x00013cd0


	//   ....[5]....
        /*01a0*/ 	.word	0x00013d60


	//   ....[6]....
        /*01a4*/ 	.word	0x00017ff0


	//   ....[7]....
        /*01a8*/ 	.word	0x00018080


	//----- nvinfo : EIATTR_COOP_GROUP_MASK_REGIDS
	.align		4
.L_1046:
        /*01ac*/ 	.byte	0x04, 0x29
        /*01ae*/ 	.short	(.L_1048 - .L_1047)


	//   ....[0]....
.L_1047:
        /*01b0*/ 	.word	0xffffffff


	//   ....[1]....
        /*01b4*/ 	.word	0xffffffff


	//   ....[2]....
        /*01b8*/ 	.word	0xffffffff


	//   ....[3]....
        /*01bc*/ 	.word	0xffffffff


	//   ....[4]....
        /*01c0*/ 	.word	0xffffffff


	//   ....[5]....
        /*01c4*/ 	.word	0xffffffff


	//   ....[6]....
        /*01c8*/ 	.word	0xffffffff


	//   ....[7]....
        /*01cc*/ 	.word	0xffffffff


	//   ....[8]....
        /*01d0*/ 	.word	0xffffffff


	//   ....[9]....
        /*01d4*/ 	.word	0xffffffff


	//   ....[10]....
        /*01d8*/ 	.word	0xffffffff


	//   ....[11]....
        /*01dc*/ 	.word	0xffffffff


	//   ....[12]....
        /*01e0*/ 	.word	0xffffffff


	//   ....[13]....
        /*01e4*/ 	.word	0xffffffff


	//   ....[14]....
        /*01e8*/ 	.word	0xffffffff


	//   ....[15]....
        /*01ec*/ 	.word	0xffffffff


	//   ....[16]....
        /*01f0*/ 	.word	0xffffffff


	//   ....[17]....
        /*01f4*/ 	.word	0xffffffff


	//   ....[18]....
        /*01f8*/ 	.word	0xffffffff


	//   ....[19]....
        /*01fc*/ 	.word	0xffffffff


	//   ....[20]....
        /*0200*/ 	.word	0xffffffff


	//   ....[21]....
        /*0204*/ 	.word	0xffffffff


	//   ....[22]....
        /*0208*/ 	.word	0xffffffff


	//   ....[23]....
        /*020c*/ 	.word	0xffffffff


	//   ....[24]....
        /*0210*/ 	.word	0xffffffff


	//   ....[25]....
        /*0214*/ 	.word	0xffffffff


	//   ....[26]....
        /*0218*/ 	.word	0xffffffff


	//   ....[27]....
        /*021c*/ 	.word	0xffffffff


	//   ....[28]....
        /*0220*/ 	.word	0xffffffff


	//   ....[29]....
        /*0224*/ 	.word	0xffffffff


	//   ....[30]....
        /*0228*/ 	.word	0xffffffff


	//   ....[31]....
        /*022c*/ 	.word	0xffffffff


	//   ....[32]....
        /*0230*/ 	.word	0xffffffff


	//   ....[33]....
        /*0234*/ 	.word	0xffffffff


	//   ....[34]....
        /*0238*/ 	.word	0xffffffff


	//   ....[35]....
        /*023c*/ 	.word	0xffffffff


	//   ....[36]....
        /*0240*/ 	.word	0xffffffff


	//   ....[37]....
        /*0244*/ 	.word	0xffffffff


	//   ....[38]....
        /*0248*/ 	.word	0xffffffff


	//   ....[39]....
        /*024c*/ 	.word	0xffffffff


	//   ....[40]....
        /*0250*/ 	.word	0xffffffff


	//   ....[41]....
        /*0254*/ 	.word	0xffffffff


	//   ....[42]....
        /*0258*/ 	.word	0xffffffff


	//   ....[43]....
        /*025c*/ 	.word	0xffffffff


	//   ....[44]....
        /*0260*/ 	.word	0xffffffff


	//   ....[45]....
        /*0264*/ 	.word	0xffffffff


	//   ....[46]....
        /*0268*/ 	.word	0xffffffff


	//   ....[47]....
        /*026c*/ 	.word	0xffffffff


	//   ....[48]....
        /*0270*/ 	.word	0xffffffff


	//   ....[49]....
        /*0274*/ 	.word	0xffffffff


	//   ....[50]....
        /*0278*/ 	.word	0xffffffff


	//   ....[51]....
        /*027c*/ 	.word	0xffffffff


	//   ....[52]....
        /*0280*/ 	.word	0xffffffff


	//   ....[53]....
        /*0284*/ 	.word	0xffffffff


	//   ....[54]....
        /*0288*/ 	.word	0xffffffff


	//   ....[55]....
        /*028c*/ 	.word	0xffffffff


	//   ....[56]....
        /*0290*/ 	.word	0xffffffff


	//   ....[57]....
        /*0294*/ 	.word	0xffffffff


	//   ....[58]....
        /*0298*/ 	.word	0xffffffff


	//   ....[59]....
        /*029c*/ 	.word	0xffffffff


	//   ....[60]....
        /*02a0*/ 	.word	0xffffffff


	//   ....[61]....
        /*02a4*/ 	.word	0xffffffff


	//   ....[62]....
        /*02a8*/ 	.word	0xffffffff


	//   ....[63]....
        /*02ac*/ 	.word	0xffffffff


	//   ....[64]....
        /*02b0*/ 	.word	0xffffffff


	//   ....[65]....
        /*02b4*/ 	.word	0xffffffff


	//   ....[66]....
        /*02b8*/ 	.word	0xffffffff


	//   ....[67]....
        /*02bc*/ 	.word	0xffffffff


	//   ....[68]....
        /*02c0*/ 	.word	0xffffffff


	//   ....[69]....
        /*02c4*/ 	.word	0xffffffff


	//   ....[70]....
        /*02c8*/ 	.word	0xffffffff


	//   ....[71]....
        /*02cc*/ 	.word	0xffffffff


	//   ....[72]....
        /*02d0*/ 	.word	0xffffffff


	//   ....[73]....
        /*02d4*/ 	.word	0xffffffff


	//   ....[74]....
        /*02d8*/ 	.word	0xffffffff


	//   ....[75]....
        /*02dc*/ 	.word	0xffffffff


	//   ....[76]....
        /*02e0*/ 	.word	0xffffffff


	//   ....[77]....
        /*02e4*/ 	.word	0xffffffff


	//   ....[78]....
        /*02e8*/ 	.word	0xffffffff


	//   ....[79]....
        /*02ec*/ 	.word	0xffffffff


	//   ....[80]....
        /*02f0*/ 	.word	0xffffffff


	//   ....[81]....
        /*02f4*/ 	.word	0xffffffff


	//   ....[82]....
        /*02f8*/ 	.word	0xffffffff


	//   ....[83]....
        /*02fc*/ 	.word	0xffffffff


	//   ....[84]....
        /*0300*/ 	.word	0xffffffff


	//   ....[85]....
        /*0304*/ 	.word	0xffffffff


	//   ....[86]....
        /*0308*/ 	.word	0xffffffff


	//   ....[87]....
        /*030c*/ 	.word	0xffffffff


	//   ....[88]....
        /*0310*/ 	.word	0xffffffff


	//   ....[89]....
        /*0314*/ 	.word	0xffffffff


	//   ....[90]....
        /*0318*/ 	.word	0xffffffff


	//   ....[91]....
        /*031c*/ 	.word	0xffffffff


	//   ....[92]....
        /*0320*/ 	.word	0xffffffff


	//   ....[93]....
        /*0324*/ 	.word	0xffffffff


	//   ....[94]....
        /*0328*/ 	.word	0xffffffff


	//   ....[95]....
        /*032c*/ 	.word	0xffffffff


	//   ....[96]....
        /*0330*/ 	.word	0xffffffff


	//   ....[97]....
        /*0334*/ 	.word	0xffffffff


	//   ....[98]....
        /*0338*/ 	.word	0xffffffff


	//   ....[99]....
        /*033c*/ 	.word	0xffffffff


	//   ....[100]....
        /*0340*/ 	.word	0xffffffff


	//   ....[101]....
        /*0344*/ 	.word	0xffffffff


	//   ....[102]....
        /*0348*/ 	.word	0xffffffff


	//   ....[103]....
        /*034c*/ 	.word	0xffffffff


	//   ....[104]....
        /*0350*/ 	.word	0xffffffff


	//   ....[105]....
        /*0354*/ 	.word	0xffffffff


	//   ....[106]....
        /*0358*/ 	.word	0xffffffff


	//   ....[107]....
        /*035c*/ 	.word	0xffffffff


	//   ....[108]....
        /*0360*/ 	.word	0xffffffff


	//   ....[109]....
        /*0364*/ 	.word	0xffffffff


	//   ....[110]....
        /*0368*/ 	.word	0xffffffff


	//   ....[111]....
        /*036c*/ 	.word	0xffffffff


	//   ....[112]....
        /*0370*/ 	.word	0xffffffff


	//   ....[113]....
        /*0374*/ 	.word	0xffffffff


	//   ....[114]....
        /*0378*/ 	.word	0xffffffff


	//   ....[115]....
        /*037c*/ 	.word	0xffffffff


	//   ....[116]....
        /*0380*/ 	.word	0xffffffff


	//   ....[117]....
        /*0384*/ 	.word	0xffffffff


	//   ....[118]....
        /*0388*/ 	.word	0xffffffff


	//   ....[119]....
        /*038c*/ 	.word	0xffffffff


	//   ....[120]....
        /*0390*/ 	.word	0xffffffff


	//   ....[121]....
        /*0394*/ 	.word	0xffffffff


	//   ....[122]....
        /*0398*/ 	.word	0xffffffff


	//   ....[123]....
        /*039c*/ 	.word	0xffffffff


	//   ....[124]....
        /*03a0*/ 	.word	0xffffffff


	//   ....[125]....
        /*03a4*/ 	.word	0xffffffff


	//   ....[126]....
        /*03a8*/ 	.word	0xffffffff


	//   ....[127]....
        /*03ac*/ 	.word	0xffffffff


	//   ....[128]....
        /*03b0*/ 	.word	0xffffffff


	//   ....[129]....
        /*03b4*/ 	.word	0xffffffff


	//   ....[130]....
        /*03b8*/ 	.word	0xffffffff


	//   ....[131]....
        /*03bc*/ 	.word	0xffffffff


	//   ....[132]....
        /*03c0*/ 	.word	0xffffffff


	//   ....[133]....
        /*03c4*/ 	.word	0xffffffff


	//   ....[134]....
        /*03c8*/ 	.word	0xffffffff


	//   ....[135]....
        /*03cc*/ 	.word	0x0500000f


	//   ....[136]....
        /*03d0*/ 	.word	0x0500000f


	//   ....[137]....
        /*03d4*/ 	.word	0x0500000f


	//   ....[138]....
        /*03d8*/ 	.word	0x0500000f


	//   ....[139]....
        /*03dc*/ 	.word	0x0500000f


	//   ....[140]....
        /*03e0*/ 	.word	0x0500000f


	//   ....[141]....
        /*03e4*/ 	.word	0x0500000f


	//   ....[142]....
        /*03e8*/ 	.word	0x0500000f


	//   ....[143]....
        /*03ec*/ 	.word	0x0500000f


	//   ....[144]....
        /*03f0*/ 	.word	0x0500000f


	//   ....[145]....
        /*03f4*/ 	.word	0x0500000f


	//   ....[146]....
        /*03f8*/ 	.word	0x0500000f


	//   ....[147]....
        /*03fc*/ 	.word	0x0500000f


	//   ....[148]....
        /*0400*/ 	.word	0x0500000f


	//   ....[149]....
        /*0404*/ 	.word	0x0500000f


	//   ....[150]....
        /*0408*/ 	.word	0x0500000f


	//   ....[151]....
        /*040c*/ 	.word	0x0500000f


	//   ....[152]....
        /*0410*/ 	.word	0x0500000f


	//   ....[153]....
        /*0414*/ 	.word	0x0500000f


	//   ....[154]....
        /*0418*/ 	.word	0x0500000f


	//   ....[155]....
        /*041c*/ 	.word	0x0500000f


	//   ....[156]....
        /*0420*/ 	.word	0x0500000f


	//   ....[157]....
        /*0424*/ 	.word	0x0500000f


	//   ....[158]....
        /*0428*/ 	.word	0x0500000f


	//   ....[159]....
        /*042c*/ 	.word	0x0500000f


	//   ....[160]....
        /*0430*/ 	.word	0x0500000f


	//   ....[161]....
        /*0434*/ 	.word	0x0500000f


	//   ....[162]....
        /*0438*/ 	.word	0x0500000f


	//   ....[163]....
        /*043c*/ 	.word	0x0500000f


	//   ....[164]....
        /*0440*/ 	.word	0x0500000f


	//   ....[165]....
        /*0444*/ 	.word	0x0500000f


	//   ....[166]....
        /*0448*/ 	.word	0x0500000f


	//   ....[167]....
        /*044c*/ 	.word	0x0500000f


	//   ....[168]....
        /*0450*/ 	.word	0x0500000f


	//   ....[169]....
        /*0454*/ 	.word	0x0500000f


	//   ....[170]....
        /*0458*/ 	.word	0x0500000f


	//   ....[171]....
        /*045c*/ 	.word	0x0500000f


	//   ....[172]....
        /*0460*/ 	.word	0x0500000f


	//   ....[173]....
        /*0464*/ 	.word	0x0500000f


	//   ....[174]....
        /*0468*/ 	.word	0x0500000f


	//   ....[175]....
        /*046c*/ 	.word	0x0500000f


	//   ....[176]....
        /*0470*/ 	.word	0x0500000f


	//   ....[177]....
        /*0474*/ 	.word	0x0500000f


	//   ....[178]....
        /*0478*/ 	.word	0x0500000f


	//   ....[179]....
        /*047c*/ 	.word	0x0500000f


	//   ....[180]....
        /*0480*/ 	.word	0x0500000f


	//   ....[181]....
        /*0484*/ 	.word	0x0500000f


	//   ....[182]....
        /*0488*/ 	.word	0x0500000f


	//   ....[183]....
        /*048c*/ 	.word	0x0500000f


	//   ....[184]....
        /*0490*/ 	.word	0x0500000f


	//   ....[185]....
        /*0494*/ 	.word	0x0500000f


	//   ....[186]....
        /*0498*/ 	.word	0x0500000f


	//   ....[187]....
        /*049c*/ 	.word	0x0500000f


	//   ....[188]....
        /*04a0*/ 	.word	0x0500000f


	//   ....[189]....
        /*04a4*/ 	.word	0x0500000f


	//   ....[190]....
        /*04a8*/ 	.word	0x0500000f


	//   ....[191]....
        /*04ac*/ 	.word	0x0500000f


	//   ....[192]....
        /*04b0*/ 	.word	0x0500000f


	//   ....[193]....
        /*04b4*/ 	.word	0x0500000f


	//   ....[194]....
        /*04b8*/ 	.word	0x0500000f


	//   ....[195]....
        /*04bc*/ 	.word	0x0500000f


	//   ....[196]....
        /*04c0*/ 	.word	0x0500000f


	//   ....[197]....
        /*04c4*/ 	.word	0x0500000f


	//   ....[198]....
        /*04c8*/ 	.word	0x0500000f


	//   ....[199]....
        /*04cc*/ 	.word	0x0500000f


	//   ....[200]....
        /*04d0*/ 	.word	0x0500000f


	//   ....[201]....
        /*04d4*/ 	.word	0x0500000f


	//   ....[202]....
        /*04d8*/ 	.word	0x0500000f


	//----- nvinfo : EIATTR_COOP_GROUP_INSTR_OFFSETS
	.align		4
.L_1048:
        /*04dc*/ 	.byte	0x04, 0x28
        /*04de*/ 	.short	(.L_1050 - .L_1049)


	//   ....[0]....
.L_1049:
        /*04e0*/ 	.word	0x00000080


	//   ....[1]....
        /*04e4*/ 	.word	0x00000090


	//   ....[2]....
        /*04e8*/ 	.word	0x000002b0


	//   ....[3]....
        /*04ec*/ 	.word	0x00000410


	//   ....[4]....
        /*04f0*/ 	.word	0x00000530


	//   ....[5]....
        /*04f4*/ 	.word	0x00000690


	//   ....[6]....
        /*04f8*/ 	.word	0x00001fc0


	//   ....[7]....
        /*04fc*/ 	.word	0x00003fa0


	//   ....[8]....
        /*0500*/ 	.word	0x00004f60


	//   ....[9]....
        /*0504*/ 	.word	0x00005be0


	//   ....[10]....
        /*0508*/ 	.word	0x00005c10


	//   ....[11]....
        /*050c*/ 	.word	0x00005f60


	//   ....[12]....
        /*0510*/ 	.word	0x00006060


	//   ....[13]....
        /*0514*/ 	.word	0x00006290


	//   ....[14]....
        /*0518*/ 	.word	0x000063e0


	//   ....[15]....
        /*051c*/ 	.word	0x00006c50


	//   ....[16]....
        /*0520*/ 	.word	0x000079e0


	//   ....[17]....
        /*0524*/ 	.word	0x00008660


	//   ....[18]....
        /*0528*/ 	.word	0x00008680


	//   ....[19]....
        /*052c*/ 	.word	0x00008bc0


	//   ....[20]....
        /*0530*/ 	.word	0x00008c40


	//   ....[21]....
        /*0534*/ 	.word	0x000090e0


	//   ....[22]....
        /*0538*/ 	.word	0x000092b0


	//   ....[23]....
        /*053c*/ 	.word	0x0000a040


	//   ....[24]....
        /*0540*/ 	.word	0x0000ad70


	//   ....[25]....
        /*0544*/ 	.word	0x0000baa0


	//   ....[26]....
        /*0548*/ 	.word	0x0000bac0


	//   ....[27]....
        /*054c*/ 	.word	0x0000c040


	//   ....[28]....
        /*0550*/ 	.word	0x0000c210


	//   ....[29]....
        /*0554*/ 	.word	0x0000ce50


	//   ....[30]....
        /*0558*/ 	.word	0x0000cf30


	//   ....[31]....
        /*055c*/ 	.word	0x0000cf90


	//   ....[32]....
        /*0560*/ 	.word	0x0000cfb0


	//   ....[33]....
        /*0564*/ 	.word	0x0000cfe0


	//   ....[34]....
        /*0568*/ 	.word	0x0000e790


	//   ....[35]....
        /*056c*/ 	.word	0x0000eae0


	//   ....[36]....
        /*0570*/ 	.word	0x0000eaf0


	//   ....[37]....
        /*0574*/ 	.word	0x0000eb20


	//   ....[38]....
        /*0578*/ 	.word	0x0000eb30


	//   ....[39]....
        /*057c*/ 	.word	0x0000f760


	//   ....[40]....
        /*0580*/ 	.word	0x0000f7a0


	//   ....[41]....
        /*0584*/ 	.word	0x0000fa50


	//   ....[42]....
        /*0588*/ 	.word	0x0000fa70


	//   ....[43]....
        /*058c*/ 	.word	0x000101b0


	//   ....[44]....
        /*0590*/ 	.word	0x00010210


	//   ....[45]....
        /*0594*/ 	.word	0x00010b00


	//   ....[46]....
        /*0598*/ 	.word	0x00010b20


	//   ....[47]....
        /*059c*/ 	.word	0x00011dd0


	//   ....[48]....
        /*05a0*/ 	.word	0x00011e10


	//   ....[49]....
        /*05a4*/ 	.word	0x00012050


	//   ....[50]....
        /*05a8*/ 	.word	0x00012070


	//   ....[51]....
        /*05ac*/ 	.word	0x00012330


	//   ....[52]....
        /*05b0*/ 	.word	0x00012520


	//   ....[53]....
        /*05b4*/ 	.word	0x00012550


	//   ....[54]....
        /*05b8*/ 	.word	0x00012580


	//   ....[55]....
        /*05bc*/ 	.word	0x000125b0


	//   ....[56]....
        /*05c0*/ 	.word	0x000125e0


	//   ....[57]....
        /*05c4*/ 	.word	0x00012610


	//   ....[58]....
        /*05c8*/ 	.word	0x00012780


	//   ....[59]....
        /*05cc*/ 	.word	0x000127b0


	//   ....[60]....
        /*05d0*/ 	.word	0x000127e0


	//   ....[61]....
        /*05d4*/ 	.word	0x00012810


	//   ....[62]....
        /*05d8*/ 	.word	0x00012840


	//   ....[63]....
        /*05dc*/ 	.word	0x00012870


	//   ....[64]....
        /*05e0*/ 	.word	0x00012900


	//   ....[65]....
        /*05e4*/ 	.word	0x00012930


	//   ....[66]....
        /*05e8*/ 	.word	0x00012940


	//   ....[67]....
        /*05ec*/ 	.word	0x00012980


	//   ....[68]....
        /*05f0*/ 	.word	0x00014ac0


	//   ....[69]....
        /*05f4*/ 	.word	0x00014ae0


	//   ....[70]....
        /*05f8*/ 	.word	0x00014b70


	//   ....[71]....
        /*05fc*/ 	.word	0x00014b90


	//   ....[72]....
        /*0600*/ 	.word	0x00014c10


	//   ....[73]....
        /*0604*/ 	.word	0x00014c30


	//   ....[74]....
        /*0608*/ 	.word	0x00014c40


	//   ....[75]....
        /*060c*/ 	.word	0x00014c50


	//   ....[76]....
        /*0610*/ 	.word	0x000153d0


	//   ....[77]....
        /*0614*/ 	.word	0x00015400


	//   ....[78]....
        /*0618*/ 	.word	0x000154c0


	//   ....[79]....
        /*061c*/ 	.word	0x000154e0


	//   ....[80]....
        /*0620*/ 	.word	0x00015580


	//   ....[81]....
        /*0624*/ 	.word	0x000155a0


	//   ....[82]....
        /*0628*/ 	.word	0x000155b0


	//   ....[83]....
        /*062c*/ 	.word	0x00015630


	//   ....[84]....
        /*0630*/ 	.word	0x00015e90


	//   ....[85]....
        /*0634*/ 	.word	0x00015eb0


	//   ....[86]....
        /*0638*/ 	.word	0x00016050


	//   ....[87]....
        /*063c*/ 	.word	0x00016080


	//   ....[88]....
        /*0640*/ 	.word	0x00016190


	//   ....[89]....
        /*0644*/ 	.word	0x000161a0


	//   ....[90]....
        /*0648*/ 	.word	0x000161d0


	//   ....[91]....
        /*064c*/ 	.word	0x000161e0


	//   ....[92]....
        /*0650*/ 	.word	0x000167f0


	//   ....[93]....
        /*0654*/ 	.word	0x00016820


	//   ....[94]....
        /*0658*/ 	.word	0x00016a10


	//   ....[95]....
        /*065c*/ 	.word	0x00016a50


	//   ....[96]....
        /*0660*/ 	.word	0x00016a60


	//   ....[97]....
        /*0664*/ 	.word	0x00016a70


	//   ....[98]....
        /*0668*/ 	.word	0x00016bc0


	//   ....[99]....
        /*066c*/ 	.word	0x00016d10


	//   ....[100]....
        /*0670*/ 	.word	0x00017520


	//   ....[101]....
        /*0674*/ 	.word	0x00017540


	//   ....[102]....
        /*0678*/ 	.word	0x00017590


	//   ....[103]....
        /*067c*/ 	.word	0x000175a0


	//   ....[104]....
        /*0680*/ 	.word	0x000175e0


	//   ....[105]....
        /*0684*/ 	.word	0x000175f0


	//   ....[106]....
        /*0688*/ 	.word	0x00017600


	//   ....[107]....
        /*068c*/ 	.word	0x00017640


	//   ....[108]....
        /*0690*/ 	.word	0x00017940


	//   ....[109]....
        /*0694*/ 	.word	0x00017980


	//   ....[110]....
        /*0698*/ 	.word	0x000179a0


	//   ....[111]....
        /*069c*/ 	.word	0x000179c0


	//   ....[112]....
        /*06a0*/ 	.word	0x000179f0


	//   ....[113]....
        /*06a4*/ 	.word	0x00017a10


	//   ....[114]....
        /*06a8*/ 	.word	0x00017b10


	//   ....[115]....
        /*06ac*/ 	.word	0x00017c60


	//   ....[116]....
        /*06b0*/ 	.word	0x000182a0


	//   ....[117]....
        /*06b4*/ 	.word	0x000182d0


	//   ....[118]....
        /*06b8*/ 	.word	0x00018330


	//   ....[119]....
        /*06bc*/ 	.word	0x00018360


	//   ....[120]....
        /*06c0*/ 	.word	0x00018390


	//   ....[121]....
        /*06c4*/ 	.word	0x000183c0


	//   ....[122]....
        /*06c8*/ 	.word	0x000183f0


	//   ....[123]....
        /*06cc*/ 	.word	0x00018420


	//   ....[124]....
        /*06d0*/ 	.word	0x000185c0


	//   ....[125]....
        /*06d4*/ 	.word	0x000185f0


	//   ....[126]....
        /*06d8*/ 	.word	0x00018620


	//   ....[127]....
        /*06dc*/ 	.word	0x00018650


	//   ....[128]....
        /*06e0*/ 	.word	0x00018680


	//   ....[129]....
        /*06e4*/ 	.word	0x000186b0


	//   ....[130]....
        /*06e8*/ 	.word	0x00018770


	//   ....[131]....
        /*06ec*/ 	.word	0x00018790


	//   ....[132]....
        /*06f0*/ 	.word	0x000187b0


	//   ....[133]....
        /*06f4*/ 	.word	0x00018810


	//   ....[134]....
        /*06f8*/ 	.word	0x00019230


	//   ....[135]....
        /*06fc*/ 	.word	0x000197c0


	//   ....[136]....
        /*0700*/ 	.word	0x000198b0


	//   ....[137]....
        /*0704*/ 	.word	0x00019950


	//   ....[138]....
        /*0708*/ 	.word	0x000199b0


	//   ....[139]....
        /*070c*/ 	.word	0x00019aa0


	//   ....[140]....
        /*0710*/ 	.word	0x00019b10


	//   ....[141]....
        /*0714*/ 	.word	0x00019c00


	//   ....[142]....
        /*0718*/ 	.word	0x00019c70


	//   ....[143]....
        /*071c*/ 	.word	0x00019d10


	//   ....[144]....
        /*0720*/ 	.word	0x00019e10


	//   ....[145]....
        /*0724*/ 	.word	0x00019ea0


	//   ....[146]....
        /*0728*/ 	.word	0x00019f00


	//   ....[147]....
        /*072c*/ 	.word	0x00019ff0


	//   ....[148]....
        /*0730*/ 	.word	0x0001a070


	//   ....[149]....
        /*0734*/ 	.word	0x0001a170


	//   ....[150]....
        /*0738*/ 	.word	0x0001a1e0


	//   ....[151]....
        /*073c*/ 	.word	0x0001a2c0


	//   ....[152]....
        /*0740*/ 	.word	0x0001a5d0


	//   ....[153]....
        /*0744*/ 	.word	0x0001a690


	//   ....[154]....
        /*0748*/ 	.word	0x0001a900


	//   ....[155]....
        /*074c*/ 	.word	0x0001a950


	//   ....[156]....
        /*0750*/ 	.word	0x0001ab60


	//   ....[157]....
        /*0754*/ 	.word	0x0001abb0


	//   ....[158]....
        /*0758*/ 	.word	0x0001ad60


	//   ....[159]....
        /*075c*/ 	.word	0x0001adb0


	//   ....[160]....
        /*0760*/ 	.word	0x0001aef0


	//   ....[161]....
        /*0764*/ 	.word	0x0001aff0


	//   ....[162]....
        /*0768*/ 	.word	0x0001b260


	//   ....[163]....
        /*076c*/ 	.word	0x0001b2b0


	//   ....[164]....
        /*0770*/ 	.word	0x0001b480


	//   ....[165]....
        /*0774*/ 	.word	0x0001b4d0


	//   ....[166]....
        /*0778*/ 	.word	0x0001b6a0


	//   ....[167]....
        /*077c*/ 	.word	0x0001b6f0


	//   ....[168]....
        /*0780*/ 	.word	0x0001b7e0


	//   ....[169]....
        /*0784*/ 	.word	0x0001b880


	//   ....[170]....
        /*0788*/ 	.word	0x0001b8e0


	//   ....[171]....
        /*078c*/ 	.word	0x0001b990


	//   ....[172]....
        /*0790*/ 	.word	0x0001b9f0


	//   ....[173]....
        /*0794*/ 	.word	0x0001baa0


	//   ....[174]....
        /*0798*/ 	.word	0x0001bb00


	//   ....[175]....
        /*079c*/ 	.word	0x0001bbb0


	//   ....[176]....
        /*07a0*/ 	.word	0x0001bca0


	//   ....[177]....
        /*07a4*/ 	.word	0x0001bd80


	//   ....[178]....
        /*07a8*/ 	.word	0x0001be90


	//   ....[179]....
        /*07ac*/ 	.word	0x0001bf90


	//   ....[180]....
        /*07b0*/ 	.word	0x0001c0c0


	//   ....[181]....
        /*07b4*/ 	.word	0x0001c1a0


	//   ....[182]....
        /*07b8*/ 	.word	0x0001c2a0


	//   ....[183]....
        /*07bc*/ 	.word	0x0001c380


	//   ....[184]....
        /*07c0*/ 	.word	0x0001c410


	//   ....[185]....
        /*07c4*/ 	.word	0x0001c4b0


	//   ....[186]....
        /*07c8*/ 	.word	0x0001c620


	//   ....[187]....
        /*07cc*/ 	.word	0x0001c690


	//   ....[188]....
        /*07d0*/ 	.word	0x0001c700


	//   ....[189]....
        /*07d4*/ 	.word	0x0001c770


	//   ....[190]....
        /*07d8*/ 	.word	0x0001c7e0


	//   ....[191]....
        /*07dc*/ 	.word	0x0001c860


	//   ....[192]....
        /*07e0*/ 	.word	0x0001c8e0


	//   ....[193]....
        /*07e4*/ 	.word	0x0001c970


	//   ....[194]....
        /*07e8*/ 	.word	0x0001c9e0


	//   ....[195]....
        /*07ec*/ 	.word	0x0001ca50


	//   ....[196]....
        /*07f0*/ 	.word	0x0001cac0


	//   ....[197]....
        /*07f4*/ 	.word	0x0001cb40


	//   ....[198]....
        /*07f8*/ 	.word	0x0001cbb0


	//   ....[199]....
        /*07fc*/ 	.word	0x0001cc40


	//   ....[200]....
        /*0800*/ 	.word	0x0001cca0


	//   ....[201]....
        /*0804*/ 	.word	0x0001cd30


	//   ....[202]....
        /*0808*/ 	.word	0x0001ce60


	//----- nvinfo : EIATTR_REG_RECONFIG
	.align		4
.L_1050:
        /*080c*/ 	.byte	0x01, 0x54
	.zero		2


	//----- nvinfo : EIATTR_SYSCALL_OFFSETS
	.align		4
        /*0810*/ 	.byte	0x04, 0x46
        /*0812*/ 	.short	(.L_1052 - .L_1051)


	//   ....[0]....
.L_1051:
        /*0814*/ 	.word	0x00004150


	//   ....[1]....
        /*0818*/ 	.word	0x00013ec0


	//   ....[2]....
        /*081c*/ 	.word	0x00014010


	//   ....[3]....
        /*0820*/ 	.word	0x00014100


	//   ....[4]....
        /*0824*/ 	.word	0x00014ff0


	//   ....[5]....
        /*0828*/ 	.word	0x000158b0


	//----- nvinfo : EIATTR_MBARRIER_INSTR_OFFSETS
	.align		4
.L_1052:
        /*082c*/ 	.byte	0x04, 0x39
        /*082e*/ 	.short	(.L_1054 - .L_1053)


	//   ....[0]....
.L_1053:
        /*0830*/ 	.word	0x00000190
        /*0834*/ 	.word	0x000000ff
        /*0838*/ 	.word	0x00038800
        /*083c*/ 	.short	0x0100
        /*083e*/ 	.byte	0x08
	.zero		1


	//   ....[1]....
        /*0840*/ 	.word	0x000001a0
        /*0844*/ 	.word	0x000000ff
        /*0848*/ 	.word	0x00038810
        /*084c*/ 	.short	0x0100
        /*084e*/ 	.byte	0x08
	.zero		1


	//   ....[2]....
        /*0850*/ 	.word	0x000001b0
        /*0854*/ 	.word	0x000000ff
        /*0858*/ 	.word	0x00038820
        /*085c*/ 	.short	0x0100
        /*085e*/ 	.byte	0x08
	.zero		1


	//   ....[3]....
        /*0860*/ 	.word	0x00000260
        /*0864*/ 	.word	0x000000ff
        /*0868*/ 	.word	0x00038830
        /*086c*/ 	.short	0x0100
        /*086e*/ 	.byte	0x06
	.zero		1


	//   ....[4]....
        /*0870*/ 	.word	0x00000270
        /*0874*/ 	.word	0x000000ff
        /*0878*/ 	.word	0x00038840
        /*087c*/ 	.short	0x0100
        /*087e*/ 	.byte	0x06
	.zero		1


	//   ....[5]....
        /*0880*/ 	.word	0x00000280
        /*0884*/ 	.word	0x000000ff
        /*0888*/ 	.word	0x00038838
        /*088c*/ 	.short	0x0100
        /*088e*/ 	.byte	0x06
	.zero		1


	//   ....[6]....
        /*0890*/ 	.word	0x00000290
        /*0894*/ 	.word	0x000000ff
        /*0898*/ 	.word	0x00038848
        /*089c*/ 	.short	0x0100
        /*089e*/ 	.byte	0x06
	.zero		1


	//   ....[7]....
        /*08a0*/ 	.word	0x000003c0
        /*08a4*/ 	.word	0x000000ff
        /*08a8*/ 	.word	0x00038850
        /*08ac*/ 	.short	0x0100
        /*08ae*/ 	.byte	0x08
	.zero		1


	//   ....[8]....
        /*08b0*/ 	.word	0x000003d0
        /*08b4*/ 	.word	0x000000ff
        /*08b8*/ 	.word	0x00038860
        /*08bc*/ 	.short	0x0100
        /*08be*/ 	.byte	0x08
	.zero		1


	//   ....[9]....
        /*08c0*/ 	.word	0x000003e0
        /*08c4*/ 	.word	0x000000ff
        /*08c8*/ 	.word	0x00038858
        /*08cc*/ 	.short	0x0100
        /*08ce*/ 	.byte	0x08
	.zero		1


	//   ....[10]....
        /*08d0*/ 	.word	0x000003f0
        /*08d4*/ 	.word	0x000000ff
        /*08d8*/ 	.word	0x00038868
        /*08dc*/ 	.short	0x0100
        /*08de*/ 	.byte	0x08
	.zero		1


	//   ....[11]....
        /*08e0*/ 	.word	0x000004e0
        /*08e4*/ 	.word	0x000000ff
        /*08e8*/ 	.word	0x00038870
        /*08ec*/ 	.short	0x0100
        /*08ee*/ 	.byte	0x06
	.zero		1


	//   ....[12]....
        /*08f0*/ 	.word	0x000004f0
        /*08f4*/ 	.word	0x000000ff
        /*08f8*/ 	.word	0x00038880
        /*08fc*/ 	.short	0x0100
        /*08fe*/ 	.byte	0x06
	.zero		1


	//   ....[13]....
        /*0900*/ 	.word	0x00000500
        /*0904*/ 	.word	0x000000ff
        /*0908*/ 	.word	0x00038878
        /*090c*/ 	.short	0x0100
        /*090e*/ 	.byte	0x06
	.zero		1


	//   ....[14]....
        /*0910*/ 	.word	0x00000510
        /*0914*/ 	.word	0x000000ff
        /*0918*/ 	.word	0x00038888
        /*091c*/ 	.short	0x0100
        /*091e*/ 	.byte	0x06
	.zero		1


	//   ....[15]....
        /*0920*/ 	.word	0x00000640
        /*0924*/ 	.word	0x000000ff
        /*0928*/ 	.word	0x00038890
        /*092c*/ 	.short	0x0100
        /*092e*/ 	.byte	0x08
	.zero		1


	//   ....[16]....
        /*0930*/ 	.word	0x00000650
        /*0934*/ 	.word	0x000000ff
        /*0938*/ 	.word	0x000388a0
        /*093c*/ 	.short	0x0100
        /*093e*/ 	.byte	0x08
	.zero		1


	//   ....[17]....
        /*0940*/ 	.word	0x00000660
        /*0944*/ 	.word	0x000000ff
        /*0948*/ 	.word	0x00038898
        /*094c*/ 	.short	0x0100
        /*094e*/ 	.byte	0x08
	.zero		1


	//   ....[18]....
        /*0950*/ 	.word	0x00000670
        /*0954*/ 	.word	0x000000ff
        /*0958*/ 	.word	0x000388a8
        /*095c*/ 	.short	0x0100
        /*095e*/ 	.byte	0x08
	.zero		1


	//   ....[19]....
        /*0960*/ 	.word	0x000007b0
        /*0964*/ 	.word	0x000000ff
        /*0968*/ 	.word	0x000388b0
        /*096c*/ 	.short	0x0100
        /*096e*/ 	.byte	0x08
	.zero		1


	//   ....[20]....
        /*0970*/ 	.word	0x000007c0
        /*0974*/ 	.word	0x000000ff
        /*0978*/ 	.word	0x000388c0
        /*097c*/ 	.short	0x0100
        /*097e*/ 	.byte	0x08
	.zero		1


	//   ....[21]....
        /*0980*/ 	.word	0x000007d0
        /*0984*/ 	.word	0x000000ff
        /*0988*/ 	.word	0x000388b8
        /*098c*/ 	.short	0x0100
        /*098e*/ 	.byte	0x08
	.zero		1


	//   ....[22]....
        /*0990*/ 	.word	0x000007e0
        /*0994*/ 	.word	0x000000ff
        /*0998*/ 	.word	0x000388c8
        /*099c*/ 	.short	0x0100
        /*099e*/ 	.byte	0x08
	.zero		1


	//   ....[23]....
        /*09a0*/ 	.word	0x00002320
        /*09a4*/ 	.word	0x00000004
        /*09a8*/ 	.word	0x00000000
        /*09ac*/ 	.short	0x0101
        /*09ae*/ 	.byte	0x3f
	.zero		1


	//   ....[24]....
        /*09b0*/ 	.word	0x00002e50
        /*09b4*/ 	.word	0x00000004
        /*09b8*/ 	.word	0x00000000
        /*09bc*/ 	.short	0x0101
        /*09be*/ 	.byte	0x3f
	.zero		1


	//   ....[25]....
        /*09c0*/ 	.word	0x00004200
        /*09c4*/ 	.word	0x00000011
        /*09c8*/ 	.word	0x00038800
        /*09cc*/ 	.short	0x010a
        /*09ce*/ 	.byte	0x3f
	.zero		1


	//   ....[26]....
        /*09d0*/ 	.word	0x00004270
        /*09d4*/ 	.word	0x00000009
        /*09d8*/ 	.word	0x00038830
        /*09dc*/ 	.short	0x010a
        /*09de*/ 	.byte	0x3f
	.zero		1


	//   ....[27]....
        /*09e0*/ 	.word	0x000042e0
        /*09e4*/ 	.word	0x00000009
        /*09e8*/ 	.word	0x00038830
        /*09ec*/ 	.short	0x010a
        /*09ee*/ 	.byte	0x3f
	.zero		1


	//   ....[28]....
        /*09f0*/ 	.word	0x00004560
        /*09f4*/ 	.word	0x00000011
        /*09f8*/ 	.word	0x00038810
        /*09fc*/ 	.short	0x010a
        /*09fe*/ 	.byte	0x3f
	.zero		1


	//   ....[29]....
        /*0a00*/ 	.word	0x000045a0
        /*0a04*/ 	.word	0x00000009
        /*0a08*/ 	.word	0x00038850
        /*0a0c*/ 	.short	0x010a
        /*0a0e*/ 	.byte	0x3f
	.zero		1


	//   ....[30]....
        /*0a10*/ 	.word	0x00004670
        /*0a14*/ 	.word	0x00000009
        /*0a18*/ 	.word	0x00038850
        /*0a1c*/ 	.short	0x010a
        /*0a1e*/ 	.byte	0x3f
	.zero		1


	//   ....[31]....
        /*0a20*/ 	.word	0x00006690
        /*0a24*/ 	.word	0x00000005
        /*0a28*/ 	.word	0x00000000
        /*0a2c*/ 	.short	0x0101
        /*0a2e*/ 	.byte	0x3f
	.zero		1


	//   ....[32]....
        /*0a30*/ 	.word	0x00006ce0
        /*0a34*/ 	.word	0x00000009
        /*0a38*/ 	.word	0x00000000
        /*0a3c*/ 	.short	0x0101
        /*0a3e*/ 	.byte	0x3f
	.zero		1


	//   ....[33]....
        /*0a40*/ 	.word	0x00006ee0
        /*0a44*/ 	.word	0x00000009
        /*0a48*/ 	.word	0x00038830
        /*0a4c*/ 	.short	0x010a
        /*0a4e*/ 	.byte	0x3f
	.zero		1


	//   ....[34]....
        /*0a50*/ 	.word	0x00006f30
        /*0a54*/ 	.word	0x00000009
        /*0a58*/ 	.word	0x00038830
        /*0a5c*/ 	.short	0x010a
        /*0a5e*/ 	.byte	0x3f
	.zero		1


	//   ....[35]....
        /*0a60*/ 	.word	0x000070b0
        /*0a64*/ 	.word	0x00000009
        /*0a68*/ 	.word	0x00038850
        /*0a6c*/ 	.short	0x010a
        /*0a6e*/ 	.byte	0x3f
	.zero		1


	//   ....[36]....
        /*0a70*/ 	.word	0x000070f0
        /*0a74*/ 	.word	0x00000009
        /*0a78*/ 	.word	0x00038850
        /*0a7c*/ 	.short	0x010a
        /*0a7e*/ 	.byte	0x3f
	.zero		1


	//   ....[37]....
        /*0a80*/ 	.word	0x00008d40
        /*0a84*/ 	.word	0x00000007
        /*0a88*/ 	.word	0x00000000
        /*0a8c*/ 	.short	0x0101
        /*0a8e*/ 	.byte	0x3f
	.zero		1


	//   ....[38]....
        /*0a90*/ 	.word	0x0000a100
        /*0a94*/ 	.word	0x00000009
        /*0a98*/ 	.word	0x00000000
        /*0a9c*/ 	.short	0x0101
        /*0a9e*/ 	.byte	0x3f
	.zero		1


	//   ....[39]....
        /*0aa0*/ 	.word	0x0000a250
        /*0aa4*/ 	.word	0x00000009
        /*0aa8*/ 	.word	0x00038830
        /*0aac*/ 	.short	0x010a
        /*0aae*/ 	.byte	0x3f
	.zero		1


	//   ....[40]....
        /*0ab0*/ 	.word	0x0000a2a0
        /*0ab4*/ 	.word	0x00000009
        /*0ab8*/ 	.word	0x00038830
        /*0abc*/ 	.short	0x010a
        /*0abe*/ 	.byte	0x3f
	.zero		1


	//   ....[41]....
        /*0ac0*/ 	.word	0x0000a440
        /*0ac4*/ 	.word	0x00000009
        /*0ac8*/ 	.word	0x00038850
        /*0acc*/ 	.short	0x010a
        /*0ace*/ 	.byte	0x3f
	.zero		1


	//   ....[42]....
        /*0ad0*/ 	.word	0x0000a480
        /*0ad4*/ 	.word	0x00000009
        /*0ad8*/ 	.word	0x00038850
        /*0adc*/ 	.short	0x010a
        /*0ade*/ 	.byte	0x3f
	.zero		1


	//   ....[43]....
        /*0ae0*/ 	.word	0x0000bc40
        /*0ae4*/ 	.word	0x00000008
        /*0ae8*/ 	.word	0x00000000
        /*0aec*/ 	.short	0x0101
        /*0aee*/ 	.byte	0x3f
	.zero		1


	//   ....[44]....
        /*0af0*/ 	.word	0x0000cf10
        /*0af4*/ 	.word	0x00000009
        /*0af8*/ 	.word	0x00000000
        /*0afc*/ 	.short	0x0101
        /*0afe*/ 	.byte	0x3f
	.zero		1


	//   ....[45]....
        /*0b00*/ 	.word	0x0000f780
        /*0b04*/ 	.word	0x00000000
        /*0b08*/ 	.word	0x00000000
        /*0b0c*/ 	.short	0x0101
        /*0b0e*/ 	.byte	0x3f
	.zero		1


	//   ....[46]....
        /*0b10*/ 	.word	0x00010260
        /*0b14*/ 	.word	0x00000004
        /*0b18*/ 	.word	0x00000000
        /*0b1c*/ 	.short	0x0101
        /*0b1e*/ 	.byte	0x3f
	.zero		1


	//   ....[47]....
        /*0b20*/ 	.word	0x00014890
        /*0b24*/ 	.word	0x00000016
        /*0b28*/ 	.word	0x00038840
        /*0b2c*/ 	.short	0x010a
        /*0b2e*/ 	.byte	0x3f
	.zero		1


	//   ....[48]....
        /*0b30*/ 	.word	0x00014d50
        /*0b34*/ 	.word	0x00000016
        /*0b38*/ 	.word	0x00038830
        /*0b3c*/ 	.short	0x0107
        /*0b3e*/ 	.byte	0x3f
	.zero		1


	//   ....[49]....
        /*0b40*/ 	.word	0x00014e30
        /*0b44*/ 	.word	0x00000016
        /*0b48*/ 	.word	0x00038830
        /*0b4c*/ 	.short	0x0101
        /*0b4e*/ 	.byte	0x3f
	.zero		1


	//   ....[50]....
        /*0b50*/ 	.word	0x000156f0
        /*0b54*/ 	.word	0x00000011
        /*0b58*/ 	.word	0x00038800
        /*0b5c*/ 	.short	0x0107
        /*0b5e*/ 	.byte	0x3f
	.zero		1


	//   ....[51]....
        /*0b60*/ 	.word	0x00015780
        /*0b64*/ 	.word	0x00000011
        /*0b68*/ 	.word	0x00038800
        /*0b6c*/ 	.short	0x0101
        /*0b6e*/ 	.byte	0x3f
	.zero		1


	//   ....[52]....
        /*0b70*/ 	.word	0x00016480
        /*0b74*/ 	.word	0x00000011
        /*0b78*/ 	.word	0x00038810
        /*0b7c*/ 	.short	0x0107
        /*0b7e*/ 	.byte	0x3f
	.zero		1


	//   ....[53]....
        /*0b80*/ 	.word	0x00016580
        /*0b84*/ 	.word	0x00000011
        /*0b88*/ 	.word	0x00038810
        /*0b8c*/ 	.short	0x0101
        /*0b8e*/ 	.byte	0x3f
	.zero		1


	//   ....[54]....
        /*0b90*/ 	.word	0x000165a0
        /*0b94*/ 	.word	0x00000011
        /*0b98*/ 	.word	0x00038820
        /*0b9c*/ 	.short	0x010a
        /*0b9e*/ 	.byte	0x3f
	.zero		1


	//   ....[55]....
        /*0ba0*/ 	.word	0x00016630
        /*0ba4*/ 	.word	0x00000016
        /*0ba8*/ 	.word	0x00038860
        /*0bac*/ 	.short	0x010a
        /*0bae*/ 	.byte	0x3f
	.zero		1


	//   ....[56]....
        /*0bb0*/ 	.word	0x00016f30
        /*0bb4*/ 	.word	0x00000016
        /*0bb8*/ 	.word	0x00038850
        /*0bbc*/ 	.short	0x0107
        /*0bbe*/ 	.byte	0x3f
	.zero		1


	//   ....[57]....
        /*0bc0*/ 	.word	0x00017000
        /*0bc4*/ 	.word	0x00000016
        /*0bc8*/ 	.word	0x00038850
        /*0bcc*/ 	.short	0x0101
        /*0bce*/ 	.byte	0x3f
	.zero		1


	//   ....[58]....
        /*0bd0*/ 	.word	0x000173a0
        /*0bd4*/ 	.word	0x00000006
        /*0bd8*/ 	.word	0x00038840
        /*0bdc*/ 	.short	0x010a
        /*0bde*/ 	.byte	0x3f
	.zero		1


	//   ....[59]....
        /*0be0*/ 	.word	0x000176c0
        /*0be4*/ 	.word	0x00000006
        /*0be8*/ 	.word	0x00038830
        /*0bec*/ 	.short	0x0107
        /*0bee*/ 	.byte	0x3f
	.zero		1


	//   ....[60]....
        /*0bf0*/ 	.word	0x00017780
        /*0bf4*/ 	.word	0x00000006
        /*0bf8*/ 	.word	0x00038830
        /*0bfc*/ 	.short	0x0101
        /*0bfe*/ 	.byte	0x3f
	.zero		1


	//   ....[61]....
        /*0c00*/ 	.word	0x000177b0
        /*0c04*/ 	.word	0x00000006
        /*0c08*/ 	.word	0x00038860
        /*0c0c*/ 	.short	0x010a
        /*0c0e*/ 	.byte	0x3f
	.zero		1


	//   ....[62]....
        /*0c10*/ 	.word	0x00017e60
        /*0c14*/ 	.word	0x00000006
        /*0c18*/ 	.word	0x00038850
        /*0c1c*/ 	.short	0x0107
        /*0c1e*/ 	.byte	0x3f
	.zero		1


	//   ....[63]....
        /*0c20*/ 	.word	0x00017f20
        /*0c24*/ 	.word	0x00000006
        /*0c28*/ 	.word	0x00038850
        /*0c2c*/ 	.short	0x0101
        /*0c2e*/ 	.byte	0x3f
	.zero		1


	//   ....[64]....
        /*0c30*/ 	.word	0x000191b0
        /*0c34*/ 	.word	0x00000005
        /*0c38*/ 	.word	0x00038820
        /*0c3c*/ 	.short	0x010a
        /*0c3e*/ 	.byte	0x3f
	.zero		1


	//   ....[65]....
        /*0c40*/ 	.word	0x00019330
        /*0c44*/ 	.word	0x00000003
        /*0c48*/ 	.word	0x00038840
        /*0c4c*/ 	.short	0x010a
        /*0c4e*/ 	.byte	0x3f
	.zero		1


	//   ....[66]....
        /*0c50*/ 	.word	0x000193d0
        /*0c54*/ 	.word	0x00000005
        /*0c58*/ 	.word	0x00038840
        /*0c5c*/ 	.short	0x010a
        /*0c5e*/ 	.byte	0x3f
	.zero		1


	//   ....[67]....
        /*0c60*/ 	.word	0x00019410
        /*0c64*/ 	.word	0x00000003
        /*0c68*/ 	.word	0x00038860
        /*0c6c*/ 	.short	0x010a
        /*0c6e*/ 	.byte	0x3f
	.zero		1


	//   ....[68]....
        /*0c70*/ 	.word	0x00019450
        /*0c74*/ 	.word	0x00000005
        /*0c78*/ 	.word	0x00038860
        /*0c7c*/ 	.short	0x010a
        /*0c7e*/ 	.byte	0x3f
	.zero		1


	//   ....[69]....
        /*0c80*/ 	.word	0x000194b0
        /*0c84*/ 	.word	0x00000011
        /*0c88*/ 	.word	0x00038800
        /*0c8c*/ 	.short	0x010a
        /*0c8e*/ 	.byte	0x3f
	.zero		1


	//   ....[70]....
        /*0c90*/ 	.word	0x00019500
        /*0c94*/ 	.word	0x00000009
        /*0c98*/ 	.word	0x00038830
        /*0c9c*/ 	.short	0x010a
        /*0c9e*/ 	.byte	0x3f
	.zero		1


	//   ....[71]....
        /*0ca0*/ 	.word	0x00019550
        /*0ca4*/ 	.word	0x00000011
        /*0ca8*/ 	.word	0x00038810
        /*0cac*/ 	.short	0x010a
        /*0cae*/ 	.byte	0x3f
	.zero		1


	//   ....[72]....
        /*0cb0*/ 	.word	0x000195a0
        /*0cb4*/ 	.word	0x00000009
        /*0cb8*/ 	.word	0x00038850
        /*0cbc*/ 	.short	0x010a
        /*0cbe*/ 	.byte	0x3f
	.zero		1


	//   ....[73]....
        /*0cc0*/ 	.word	0x000195f0
        /*0cc4*/ 	.word	0x00000009
        /*0cc8*/ 	.word	0x00038830
        /*0ccc*/ 	.short	0x010a
        /*0cce*/ 	.byte	0x3f
	.zero		1


	//   ....[74]....
        /*0cd0*/ 	.word	0x00019640
        /*0cd4*/ 	.word	0x00000009
        /*0cd8*/ 	.word	0x00038850
        /*0cdc*/ 	.short	0x010a
        /*0cde*/ 	.byte	0x3f
	.zero		1


	//   ....[75]....
        /*0ce0*/ 	.word	0x00019690
        /*0ce4*/ 	.word	0x00000009
        /*0ce8*/ 	.word	0x00038830
        /*0cec*/ 	.short	0x010a
        /*0cee*/ 	.byte	0x3f
	.zero		1


	//   ....[76]....
        /*0cf0*/ 	.word	0x000196e0
        /*0cf4*/ 	.word	0x00000009
        /*0cf8*/ 	.word	0x00038850
        /*0cfc*/ 	.short	0x010a
        /*0cfe*/ 	.byte	0x3f
	.zero		1


	//   ....[77]....
        /*0d00*/ 	.word	0x00019800
        /*0d04*/ 	.word	0x00000016
        /*0d08*/ 	.word	0x00038840
        /*0d0c*/ 	.short	0x010a
        /*0d0e*/ 	.byte	0x3f
	.zero		1


	//   ....[78]....
        /*0d10*/ 	.word	0x0001adf0
        /*0d14*/ 	.word	0x00000011
        /*0d18*/ 	.word	0x00038820
        /*0d1c*/ 	.short	0x010a
        /*0d1e*/ 	.byte	0x3f
	.zero		1


	//   ....[79]....
        /*0d20*/ 	.word	0x0001ae40
        /*0d24*/ 	.word	0x00000016
        /*0d28*/ 	.word	0x00038860
        /*0d2c*/ 	.short	0x010a
        /*0d2e*/ 	.byte	0x3f
	.zero		1


	//   ....[80]....
        /*0d30*/ 	.word	0x0001b730
        /*0d34*/ 	.word	0x00000006
        /*0d38*/ 	.word	0x00038840
        /*0d3c*/ 	.short	0x010a
        /*0d3e*/ 	.byte	0x3f
	.zero		1


	//   ....[81]....
        /*0d40*/ 	.word	0x0001bbf0
        /*0d44*/ 	.word	0x00000006
        /*0d48*/ 	.word	0x00038860
        /*0d4c*/ 	.short	0x010a
        /*0d4e*/ 	.byte	0x3f
	.zero		1


	//   ....[82]....
        /*0d50*/ 	.word	0x0001cd80
        /*0d54*/ 	.word	0x00000005
        /*0d58*/ 	.word	0x00038820
        /*0d5c*/ 	.short	0x010a
        /*0d5e*/ 	.byte	0x3f
	.zero		1


	//   ....[83]....
        /*0d60*/ 	.word	0x0001cf20
        /*0d64*/ 	.word	0x00000003
        /*0d68*/ 	.word	0x00038840
        /*0d6c*/ 	.short	0x010a
        /*0d6e*/ 	.byte	0x3f
	.zero		1


	//   ....[84]....
        /*0d70*/ 	.word	0x0001cf70
        /*0d74*/ 	.word	0x00000005
        /*0d78*/ 	.word	0x00038840
        /*0d7c*/ 	.short	0x010a
        /*0d7e*/ 	.byte	0x3f
	.zero		1


	//   ....[85]....
        /*0d80*/ 	.word	0x0001cfc0
        /*0d84*/ 	.word	0x00000003
        /*0d88*/ 	.word	0x00038860
        /*0d8c*/ 	.short	0x010a
        /*0d8e*/ 	.byte	0x3f
	.zero		1


	//----- nvinfo : EIATTR_NUM_MBARRIERS
	.align		4
.L_1054:
        /*0d90*/ 	.byte	0x03, 0x38
        /*0d92*/ 	.short	0x0017


	//----- nvinfo : EIATTR_EXIT_INSTR_OFFSETS
	.align		4
        /*0d94*/ 	.byte	0x04, 0x1c
        /*0d96*/ 	.short	(.L_1056 - .L_1055)


	//   ....[0]....
.L_1055:
        /*0d98*/ 	.word	0x00000990


	//   ....[1]....
        /*0d9c*/ 	.word	0x000122d0


	//   ....[2]....
        /*0da0*/ 	.word	0x000194a0


	//----- nvinfo : EIATTR_MAX_THREADS
	.align		4
.L_1056:
        /*0da4*/ 	.byte	0x04, 0x05
        /*0da6*/ 	.short	(.L_1058 - .L_1057)
.L_1057:
        /*0da8*/ 	.word	0x00000180
        /*0dac*/ 	.word	0x00000001
        /*0db0*/ 	.word	0x00000001


	//----- nvinfo : EIATTR_CRS_STACK_SIZE
	.align		4
.L_1058:
        /*0db4*/ 	.byte	0x04, 0x1e
        /*0db6*/ 	.short	(.L_1060 - .L_1059)
.L_1059:
        /*0db8*/ 	.word	0x00000000


	//----- nvinfo : EIATTR_CBANK_PARAM_SIZE
	.align		4
.L_1060:
        /*0dbc*/ 	.byte	0x03, 0x19
        /*0dbe*/ 	.short	0x0bf0


	//----- nvinfo : EIATTR_PARAM_CBANK
	.align		4
        /*0dc0*/ 	.byte	0x04, 0x0a
        /*0dc2*/ 	.short	(.L_1062 - .L_1061)
	.align		4
.L_1061:
        /*0dc4*/ 	.word	index@(.nv.constant0._ZN7cutlass13device_kernelIN5flash11enable_sm90INS1_16FlashAttnFwdSm90INS1_25CollectiveMainloopFwdSm90ILi2EN4cute5tupleIJNS5_1CILi1EEES8_S8_EEENS6_IJNS7_ILi64EEESA_SA_EEELi512ENS_6half_tEfNS_4arch4Sm90ELb1ELb0ELb0ELb1ELb1ELb0ELb1ELb0ELb0ELb1ELb1ELb0EEENS1_21CollectiveEpilogueFwdINS6_IJSA_NS7_ILi512EEESA_EEES9_SC_SE_Li256ELb1ELb1ELb1ELb0EEENS1_36VarlenDynamicPersistentTileSchedulerILi64ELi64ELi256ELi128ELb1ELb1ELb1ELb1ELb1ELb1EEEEEEEEEvNT_6ParamsE)
        /*0dc8*/ 	.short	0x0210
        /*0dca*/ 	.short	0x0bf0


	//----- nvinfo : EIATTR_SW_WAR
	.align		4
.L_1062:
        /*0dcc*/ 	.byte	0x04, 0x36
        /*0dce*/ 	.short	(.L_1064 - .L_1063)
.L_1063:
        /*0dd0*/ 	.word	0x00000008
.L_1064:


//--------------------- .nv.info._ZN7cutlass13device_kernelIN5flash11enable_sm90INS1_16FlashAttnFwdSm90INS1_25CollectiveMainloopFwdSm90ILi2EN4cute5tupleIJNS5_1CILi1EEES8_S8_EEENS6_IJNS7_ILi64EEESA_SA_EEELi512ENS_6half_tEfNS_4arch4Sm90ELb1ELb0ELb0ELb1ELb1ELb1ELb1ELb0ELb0ELb1ELb1ELb0EEENS1_21CollectiveEpilogueFwdINS6_IJSA_NS7_ILi512EEESA_EEES9_SC_SE_Li256ELb1ELb1ELb1ELb0EEENS1_36VarlenDynamicPersistentTileSchedulerILi64ELi64ELi256ELi128ELb1ELb1ELb1ELb1ELb1ELb1EEEEEEEEEvNT_6ParamsE --------------------------
	.section	.nv.info._ZN7cutlass13device_kernelIN5flash11enable_sm90INS1_16FlashAttnFwdSm90INS1_25CollectiveMainloopFwdSm90ILi2EN4cute5tupleIJNS5_1CILi1EEES8_S8_EEENS6_IJNS7_ILi64EEESA_SA_EEELi512ENS_6half_tEfNS_4arch4Sm90ELb1ELb0ELb0ELb1ELb1ELb1ELb1ELb0ELb0ELb1ELb1ELb0EEENS1_21CollectiveEpilogueFwdINS6_IJSA_NS7_ILi512EEESA_EEES9_SC_SE_Li256ELb1ELb1ELb1ELb0EEENS1_36VarlenDynamicPersistentTileSchedulerILi64ELi64ELi256ELi128ELb1ELb1ELb1ELb1ELb1ELb1EEEEEEEEEvNT_6ParamsE,"",@"SHT_CUDA_INFO"
	.sectionflags	@""
	.align	4


	//----- nvinfo : EIATTR_CUDA_API_VERSION
	.align		4
        /*0000*/ 	.byte	0x04, 0x37
        /*0002*/ 	.short	(.L_1066 - .L_1065)
.L_1065:
        /*0004*/ 	.word	0x00000082


	//----- nvinfo : EIATTR_KPARAM_INFO
	.align		4
.L_1066:
        /*0008*/ 	.byte	0x04, 0x17
        /*000a*/ 	.short	(.L_1068 - .L_1067)
.L_1067:
        /*000c*/ 	.word	0x00000000
        /*0010*/ 	.short	0x0000
        /*0012*/ 	.short	0x0070
        /*0014*/ 	.byte	0x00, 0xf0, 0x01, 0x2e


	//----- nvinfo : EIATTR_SPARSE_MMA_MASK
	.align		4
.L_1068:
        /*0018*/ 	.byte	0x03, 0x50
        /*001a*/ 	.short	0x0000


	//----- nvinfo : EIATTR_MAXREG_COUNT
	.align		4
        /*001c*/ 	.byte	0x03, 0x1b
        /*001e*/ 	.short	0x00a8


	//----- nvinfo : EIATTR_NUM_BARRIERS
	.align		4
        /*0020*/ 	.byte	0x02, 0x4c
        /*0022*/ 	.byte	0x10
	.zero		1


	//----- nvinfo : EIATTR_EXTERNS
	.align		4
        /*0024*/ 	.byte	0x04, 0x0f
        /*0026*/ 	.short	(.L_1070 - .L_1069)


	//   ....[0]....
	.align		4
.L_1069:
        /*0028*/ 	.word	index@(__assertfail)


	//----- nvinfo : EIATTR_ANNOTATIONS
	.align		4
.L_1070:
        /*002c*/ 	.byte	0x04, 0x55
        /*002e*/ 	.short	(.L_1072 - .L_1071)


	//   ....[0]....
.L_1071:
        /* <DEDUP_REMOVED lines=82> */


	//----- nvinfo : EIATTR_MERCURY_ISA_VERSION
	.align		4
.L_1072:
        /*0540*/ 	.byte	0x03, 0x5f
        /*0542*/ 	.short	0x0101


	//----- nvinfo : EIATTR_UNUSED_LOAD_BYTE_OFFSET
	.align		4
        /*0544*/ 	.byte	0x04, 0x44
        /*0546*/ 	.short	(.L_1074 - .L_1073)


	//   ....[0]....
.L_1073:
        /*0548*/ 	.word	0x00000a50
        /*054c*/ 	.word	0x0000fff0


	//   ....[1]....
        /*0550*/ 	.word	0x00015300
        /*0554*/ 	.word	0x0000fff0


	//----- nvinfo : EIATTR_INT_WARP_WIDE_INSTR_OFFSETS
	.align		4
.L_1074:
        /*0558*/ 	.byte	0x04, 0x31
        /*055a*/ 	.short	(.L_1076 - .L_1075)


	//   ....[0]....
.L_1075:
        /*055c*/ 	.word	0x00000130


	//   ....[1]....
        /*0560*/ 	.word	0x00000170


	//   ....[2]....
        /*0564*/ 	.word	0x000001e0


	//   ....[3]....
        /*0568*/ 	.word	0x00000250


	//   ....[4]....
        /*056c*/ 	.word	0x0001da70


	//   ....[5]....
        /*0570*/ 	.word	0x0001db00


	//   ....[6]....
        /*0574*/ 	.word	0x00021f70


	//   ....[7]....
        /*0578*/ 	.word	0x00022000


	//----- nvinfo : EIATTR_COOP_GROUP_MASK_REGIDS
	.align		4
.L_1076:
        /*057c*/ 	.byte	0x04, 0x29
        /*057e*/ 	.short	(.L_1078 - .L_1077)


	//   ....[0]....
.L_1077:
        /*0580*/ 	.word	0xffffffff


	//   ....[1]....
        /*0584*/ 	.word	0xffffffff


	//   ....[2]....
        /*0588*/ 	.word	0xffffffff


	//   ....[3]....
        /*058c*/ 	.word	0xffffffff


	//   ....[4]....
        /*0590*/ 	.word	0xffffffff


	//   ....[5]....
        /*0594*/ 	.word	0xffffffff


	//   ....[6]....
        /*0598*/ 	.word	0xffffffff


	//   ....[7]....
        /*059c*/ 	.word	0xffffffff


	//   ....[8]....
        /*05a0*/ 	.word	0xffffffff


	//   ....[9]....
        /*05a4*/ 	.word	0xffffffff


	//   ....[10]....
        /*05a8*/ 	.word	0xffffffff


	//   ....[11]....
        /*05ac*/ 	.word	0xffffffff


	//   ....[12]....
        /*05b0*/ 	.word	0xffffffff


	//   ....[13]....
        /*05b4*/ 	.word	0xffffffff


	//   ....[14]....
        /*05b8*/ 	.word	0xffffffff


	//   ....[15]....
        /*05bc*/ 	.word	0xffffffff


	//   ....[16]....
        /*05c0*/ 	.word	0xffffffff


	//   ....[17]....
        /*05c4*/ 	.word	0xffffffff


	//   ....[18]....
        /*05c8*/ 	.word	0xffffffff


	//   ....[19]....
        /*05cc*/ 	.word	0xffffffff


	//   ....[20]....
        /*05d0*/ 	.word	0xffffffff


	//   ....[21]....
        /*05d4*/ 	.word	0xffffffff


	//   ....[22]....
        /*05d8*/ 	.word	0xffffffff


	//   ....[23]....
        /*05dc*/ 	.word	0xffffffff


	//   ....[24]....
        /*05e0*/ 	.word	0xffffffff


	//   ....[25]....
        /*05e4*/ 	.word	0xffffffff


	//   ....[26]....
        /*05e8*/ 	.word	0xffffffff


	//   ....[27]....
        /*05ec*/ 	.word	0xffffffff


	//   ....[28]....
        /*05f0*/ 	.word	0xffffffff


	//   ....[29]....
        /*05f4*/ 	.word	0xffffffff


	//   ....[30]....
        /*05f8*/ 	.word	0xffffffff


	//   ....[31]....
        /*05fc*/ 	.word	0xffffffff


	//   ....[32]....
        /*0600*/ 	.word	0xffffffff


	//   ....[33]....
        /*0604*/ 	.word	0xffffffff


	//   ....[34]....
        /*0608*/ 	.word	0xffffffff


	//   ....[35]....
        /*060c*/ 	.word	0xffffffff


	//   ....[36]....
        /*0610*/ 	.word	0xffffffff


	//   ....[37]....
        /*0614*/ 	.word	0xffffffff


	//   ....[38]....
        /*0618*/ 	.word	0xffffffff


	//   ....[39]....
        /*061c*/ 	.word	0xffffffff


	//   ....[40]....
        /*0620*/ 	.word	0xffffffff


	//   ....[41]....
        /*0624*/ 	.word	0xffffffff


	//   ....[42]....
        /*0628*/ 	.word	0xffffffff


	//   ....[43]....
        /*062c*/ 	.word	0xffffffff


	//   ....[44]....
        /*0630*/ 	.word	0xffffffff


	//   ....[45]....
        /*0634*/ 	.word	0xffffffff


	//   ....[46]....
        /*0638*/ 	.word	0xffffffff


	//   ....[47]....
        /*063c*/ 	.word	0xffffffff


	//   ....[48]....
        /*0640*/ 	.word	0xffffffff


	//   ....[49]....
        /*0644*/ 	.word	0xffffffff


	//   ....[50]....
        /*0648*/ 	.word	0xffffffff


	//   ....[51]....
        /*064c*/ 	.word	0xffffffff


	//   ....[52]....
        /*0650*/ 	.word	0xffffffff


	//   ....[53]....
        /*0654*/ 	.word	0xffffffff


	//   ....[54]....
        /*0658*/ 	.word	0xffffffff


	//   ....[55]....
        /*065c*/ 	.word	0xffffffff


	//   ....[56]....
        /*0660*/ 	.word	0xffffffff


	//   ....[57]....
        /*0664*/ 	.word	0xffffffff


	//   ....[58]....
        /*0668*/ 	.word	0xffffffff


	//   ....[59]....
        /*066c*/ 	.word	0xffffffff


	//   ....[60]....
        /*0670*/ 	.word	0xffffffff


	//   ....[61]....
        /*0674*/ 	.word	0xffffffff


	//   ....[62]....
        /*0678*/ 	.word	0xffffffff


	//   ....[63]....
        /*067c*/ 	.word	0xffffffff


	//   ....[64]....
        /*0680*/ 	.word	0xffffffff


	//   ....[65]....
        /*0684*/ 	.word	0xffffffff


	//   ....[66]....
        /*0688*/ 	.word	0xffffffff


	//   ....[67]....
        /*068c*/ 	.word	0xffffffff


	//   ....[68]....
        /*0690*/ 	.word	0xffffffff


	//   ....[69]....
        /*0694*/ 	.word	0xffffffff


	//   ....[70]....
        /*0698*/ 	.word	0xffffffff


	//   ....[71]....
        /*069c*/ 	.word	0xffffffff


	//   ....[72]....
        /*06a0*/ 	.word	0xffffffff


	//   ....[73]....
        /*06a4*/ 	.word	0xffffffff


	//   ....[74]....
        /*06a8*/ 	.word	0xffffffff


	//   ....[75]....
        /*06ac*/ 	.word	0xffffffff


	//   ....[76]....
        /*06b0*/ 	.word	0xffffffff


	//   ....[77]....
        /*06b4*/ 	.word	0xffffffff


	//   ....[78]....
        /*06b8*/ 	.word	0xffffffff


	//   ....[79]....
        /*06bc*/ 	.word	0xffffffff


	//   ....[80]....
        /*06c0*/ 	.word	0xffffffff


	//   ....[81]....
        /*06c4*/ 	.word	0xffffffff


	//   ....[82]....
        /*06c8*/ 	.word	0xffffffff


	//   ....[83]....
        /*06cc*/ 	.word	0xffffffff


	//   ....[84]....
        /*06d0*/ 	.word	0xffffffff


	//   ....[85]....
        /*06d4*/ 	.word	0xffffffff


	//   ....[86]....
        /*06d8*/ 	.word	0xffffffff


	//   ....[87]....
        /*06dc*/ 	.word	0xffffffff


	//   ....[88]....
        /*06e0*/ 	.word	0xffffffff


	//   ....[89]....
        /*06e4*/ 	.word	0xffffffff


	//   ....[90]....
        /*06e8*/ 	.word	0xffffffff


	//   ....[91]....
        /*06ec*/ 	.word	0xffffffff


	//   ....[92]....
        /*06f0*/ 	.word	0xffffffff


	//   ....[93]....
        /*06f4*/ 	.word	0xffffffff


	//   ....[94]....
        /*06f8*/ 	.word	0xffffffff


	//   ....[95]....
        /*06fc*/ 	.word	0xffffffff


	//   ....[96]....
        /*0700*/ 	.word	0xffffffff


	//   ....[97]....
        /*0704*/ 	.word	0xffffffff


	//   ....[98]....
        /*0708*/ 	.word	0xffffffff


	//   ....[99]....
        /*070c*/ 	.word	0xffffffff


	//   ....[100]....
        /*0710*/ 	.word	0xffffffff


	//   ....[101]....
        /*0714*/ 	.word	0xffffffff


	//   ....[102]....
        /*0718*/ 	.word	0xffffffff


	//   ....[103]....
        /*071c*/ 	.word	0xffffffff


	//   ....[104]....
        /*0720*/ 	.word	0xffffffff


	//   ....[105]....
        /*0724*/ 	.word	0xffffffff


	//   ....[106]....
        /*0728*/ 	.word	0xffffffff


	//   ....[107]....
        /*072c*/ 	.word	0xffffffff


	//   ....[108]....
        /*0730*/ 	.word	0xffffffff


	//   ....[109]....
        /*0734*/ 	.word	0xffffffff


	//   ....[110]....
        /*0738*/ 	.word	0xffffffff


	//   ....[111]....
        /*073c*/ 	.word	0xffffffff


	//   ....[112]....
        /*0740*/ 	.word	0xffffffff


	//   ....[113]....
        /*0744*/ 	.word	0xffffffff


	//   ....[114]....
        /*0748*/ 	.word	0xffffffff


	//   ....[115]....
        /*074c*/ 	.word	0xffffffff


	//   ....[116]....
        /*0750*/ 	.word	0xffffffff


	//   ....[117]....
        /*0754*/ 	.word	0xffffffff


	//   ....[118]....
        /*0758*/ 	.word	0xffffffff


	//   ....[119]....
        /*075c*/ 	.word	0xffffffff


	//   ....[120]....
        /*0760*/ 	.word	0xffffffff


	//   ....[121]....
        /*0764*/ 	.word	0xffffffff


	//   ....[122]....
        /*0768*/ 	.word	0xffffffff


	//   ....[123]....
        /*076c*/ 	.word	0xffffffff


	//   ....[124]....
        /*0770*/ 	.word	0xffffffff


	//   ....[125]....
        /*0774*/ 	.word	0xffffffff


	//   ....[126]....
        /*0778*/ 	.word	0xffffffff


	//   ....[127]....
        /*077c*/ 	.word	0xffffffff


	//   ....[128]....
        /*0780*/ 	.word	0xffffffff


	//   ....[129]....
        /*0784*/ 	.word	0xffffffff


	//   ....[130]....
        /*0788*/ 	.word	0xffffffff


	//   ....[131]....
        /*078c*/ 	.word	0xffffffff


	//   ....[132]....
        /*0790*/ 	.word	0xffffffff


	//   ....[133]....
        /*0794*/ 	.word	0xffffffff


	//   ....[134]....
        /*0798*/ 	.word	0xffffffff


	//   ....[135]....
        /*079c*/ 	.word	0xffffffff


	//   ....[136]....
        /*07a0*/ 	.word	0xffffffff


	//   ....[137]....
        /*07a4*/ 	.word	0xffffffff


	//   ....[138]....
        /*07a8*/ 	.word	0xffffffff


	//   ....[139]....
        /*07ac*/ 	.word	0xffffffff


	//   ....[140]....
        /*07b0*/ 	.word	0xffffffff


	//   ....[141]....
        /*07b4*/ 	.word	0xffffffff


	//   ....[142]....
        /*07b8*/ 	.word	0xffffffff


	//   ....[143]....
        /*07bc*/ 	.word	0xffffffff


	//   ....[144]....
        /*07c0*/ 	.word	0xffffffff


	//   ....[145]....
        /*07c4*/ 	.word	0xffffffff


	//   ....[146]....
        /*07c8*/ 	.word	0xffffffff


	//   ....[147]....
        /*07cc*/ 	.word	0xffffffff


	//   ....[148]....
        /*07d0*/ 	.word	0xffffffff


	//   ....[149]....
        /*07d4*/ 	.word	0xffffffff


	//   ....[150]....
        /*07d8*/ 	.word	0xffffffff


	//   ....[151]....
        /*07dc*/ 	.word	0xffffffff


	//   ....[152]....
        /*07e0*/ 	.word	0xffffffff


	//   ....[153]....
        /*07e4*/ 	.word	0xffffffff


	//   ....[154]....
        /*07e8*/ 	.word	0xffffffff


	//   ....[155]....
        /*07ec*/ 	.word	0xffffffff


	//   ....[156]....
        /*07f0*/ 	.word	0xffffffff


	//   ....[157]....
        /*07f4*/ 	.word	0xffffffff


	//   ....[158]....
        /*07f8*/ 	.word	0xffffffff


	//   ....[159]....
        /*07fc*/ 	.word	0xffffffff


	//   ....[160]....
        /*0800*/ 	.word	0xffffffff


	//   ....[161]....
        /*0804*/ 	.word	0x0500000f


	//   ....[162]....
        /*0808*/ 	.word	0x0500000f


	//   ....[163]....
        /*080c*/ 	.word	0x0500000f


	//   ....[164]....
        /*0810*/ 	.word	0x0500000f


	//   ....[165]....
        /*0814*/ 	.word	0x0500000f


	//   ....[166]....
        /*0818*/ 	.word	0x0500000f


	//   ....[167]....
        /*081c*/ 	.word	0x0500000f


	//   ....[168]....
        /*0820*/ 	.word	0x0500000f


	//   ....[169]....
        /*0824*/ 	.word	0x0500000f


	//   ....[170]....
        /*0828*/ 	.word	0x0500000f


	//   ....[171]....
        /*082c*/ 	.word	0x0500000f


	//   ....[172]....
        /*0830*/ 	.word	0x0500000f


	//   ....[173]....
        /*0834*/ 	.word	0x0500000f


	//   ....[174]....
        /*0838*/ 	.word	0x0500000f


	//   ....[175]....
        /*083c*/ 	.word	0x0500000f


	//   ....[176]....
        /*0840*/ 	.word	0x0500000f


	//   ....[177]....
        /*0844*/ 	.word	0x0500000f


	//   ....[178]....
        /*0848*/ 	.word	0x0500000f


	//   ....[179]....
        /*084c*/ 	.word	0x0500000f


	//   ....[180]....
        /*0850*/ 	.word	0x0500000f


	//   ....[181]....
        /*0854*/ 	.word	0x0500000f


	//   ....[182]....
        /*0858*/ 	.word	0x0500000f


	//   ....[183]....
        /*085c*/ 	.word	0x0500000f


	//   ....[184]....
        /*0860*/ 	.word	0x0500000f


	//   ....[185]....
        /*0864*/ 	.word	0x0500000f


	//   ....[186]....
        /*0868*/ 	.word	0x0500000f


	//   ....[187]....
        /*086c*/ 	.word	0x0500000f


	//   ....[188]....
        /*0870*/ 	.word	0x0500000f


	//   ....[189]....
        /*0874*/ 	.word	0x0500000f


	//   ....[190]....
        /*0878*/ 	.word	0x0500000f


	//   ....[191]....
        /*087c*/ 	.word	0x0500000f


	//   ....[192]....
        /*0880*/ 	.word	0x0500000f


	//   ....[193]....
        /*0884*/ 	.word	0x0500000f


	//   ....[194]....
        /*0888*/ 	.word	0x0500000f


	//   ....[195]....
        /*088c*/ 	.word	0x0500000f


	//   ....[196]....
        /*0890*/ 	.word	0x0500000f


	//   ....[197]....
        /*0894*/ 	.word	0x0500000f


	//   ....[198]....
        /*0898*/ 	.word	0x0500000f


	//   ....[199]....
        /*089c*/ 	.word	0x0500000f


	//   ....[200]....
        /*08a0*/ 	.word	0x0500000f


	//   ....[201]....
        /*08a4*/ 	.word	0x0500000f


	//   ....[202]....
        /*08a8*/ 	.word	0x0500000f


	//   ....[203]....
        /*08ac*/ 	.word	0x0500000f


	//   ....[204]....
        /*08b0*/ 	.word	0x0500000f


	//   ....[205]....
        /*08b4*/ 	.word	0x0500000f


	//   ....[206]....
        /*08b8*/ 	.word	0x0500000f


	//   ....[207]....
        /*08bc*/ 	.word	0x0500000f


	//   ....[208]....
        /*08c0*/ 	.word	0x0500000f


	//   ....[209]....
        /*08c4*/ 	.word	0x0500000f


	//   ....[210]....
        /*08c8*/ 	.word	0x0500000f


	//   ....[211]....
        /*08cc*/ 	.word	0x0500000f


	//   ....[212]....
        /*08d0*/ 	.word	0x0500000f


	//   ....[213]....
        /*08d4*/ 	.word	0x0500000f


	//   ....[214]....
        /*08d8*/ 	.word	0x0500000f


	//   ....[215]....
        /*08dc*/ 	.word	0x0500000f


	//   ....[216]....
        /*08e0*/ 	.word	0x0500000f


	//   ....[217]....
        /*08e4*/ 	.word	0x0500000f


	//   ....[218]....
        /*08e8*/ 	.word	0x0500000f


	//   ....[219]....
        /*08ec*/ 	.word	0x0500000f


	//   ....[220]....
        /*08f0*/ 	.word	0x0500000f


	//   ....[221]....
        /*08f4*/ 	.word	0x0500000f


	//   ....[222]....
        /*08f8*/ 	.word	0x0500000f


	//   ....[223]....
        /*08fc*/ 	.word	0x0500000f


	//   ....[224]....
        /*0900*/ 	.word	0x0500000f


	//   ....[225]....
        /*0904*/ 	.word	0x0500000f


	//   ....[226]....
        /*0908*/ 	.word	0x0500000f


	//   ....[227]....
        /*090c*/ 	.word	0x0500000f


	//   ....[228]....
        /*0910*/ 	.word	0x0500000f


	//   ....[229]....
        /*0914*/ 	.word	0x0500000f


	//   ....[230]....
        /*0918*/ 	.word	0x0500000f


	//   ....[231]....
        /*091c*/ 	.word	0x0500000f


	//   ....[232]....
        /*0920*/ 	.word	0x0500000f


	//   ....[233]....
        /*0924*/ 	.word	0x0500000f


	//   ....[234]....
        /*0928*/ 	.word	0x0500000f


	//   ....[235]....
        /*092c*/ 	.word	0x0500000f


	//   ....[236]....
        /*0930*/ 	.word	0x0500000f


	//   ....[237]....
        /*0934*/ 	.word	0x0500000f


	//   ....[238]....
        /*0938*/ 	.word	0x0500000f


	//   ....[239]....
        /*093c*/ 	.word	0x0500000f


	//   ....[240]....
        /*0940*/ 	.word	0x0500000f


	//   ....[241]....
        /*0944*/ 	.word	0x0500000f


	//   ....[242]....
        /*0948*/ 	.word	0x0500000f


	//   ....[243]....
        /*094c*/ 	.word	0x0500000f


	//   ....[244]....
        /*0950*/ 	.word	0x0500000f


	//   ....[245]....
        /*0954*/ 	.word	0x0500000f


	//   ....[246]....
        /*0958*/ 	.word	0x0500000f


	//   ....[247]....
        /*095c*/ 	.word	0x0500000f


	//   ....[248]....
        /*0960*/ 	.word	0x0500000f


	//   ....[249]....
        /*0964*/ 	.word	0x0500000f


	//   ....[250]....
        /*0968*/ 	.word	0x0500000f


	//   ....[251]....
        /*096c*/ 	.word	0x0500000f


	//----- nvinfo : EIATTR_COOP_GROUP_INSTR_OFFSETS
	.align		4
.L_1078:
        /*0970*/ 	.byte	0x04, 0x28
        /*0972*/ 	.short	(.L_1080 - .L_1079)


	//   ....[0]....
.L_1079:
        /*0974*/ 	.word	0x00000060


	//   ....[1]....
        /*0978*/ 	.word	0x00000140


	//   ....[2]....
        /*097c*/ 	.word	0x00000180


	//   ....[3]....
        /*0980*/ 	.word	0x00000390


	//   ....[4]....
        /*0984*/ 	.word	0x000004f0


	//   ....[5]....
        /*0988*/ 	.word	0x00000610


	//   ....[6]....
        /*098c*/ 	.word	0x00000770


	//   ....[7]....
        /*0990*/ 	.word	0x00003290


	//   ....[8]....
        /*0994*/ 	.word	0x000032a0


	//   ....[9]....
        /*0998*/ 	.word	0x00003cc0


	//   ....[10]....
        /*099c*/ 	.word	0x00003cd0


	//   ....[11]....
        /*09a0*/ 	.word	0x000046a0


	//   ....[12]....
        /*09a4*/ 	.word	0x000046b0


	//   ....[13]....
        /*09a8*/ 	.word	0x00004a70


	//   ....[14]....
        /*09ac*/ 	.word	0x00004a80


	//   ....[15]....
        /*09b0*/ 	.word	0x00005b10


	//   ....[16]....
        /*09b4*/ 	.word	0x00007af0


	//   ....[17]....
        /*09b8*/ 	.word	0x00008250


	//   ....[18]....
        /*09bc*/ 	.word	0x00008260


	//   ....[19]....
        /*09c0*/ 	.word	0x00008270


	//   ....[20]....
        /*09c4*/ 	.word	0x00008280


	//   ....[21]....
        /*09c8*/ 	.word	0x000085a0


	//   ....[22]....
        /*09cc*/ 	.word	0x000085b0


	//   ....[23]....
        /*09d0*/ 	.word	0x000085c0


	//   ....[24]....
        /*09d4*/ 	.word	0x000085d0


	//   ....[25]....
        /*09d8*/ 	.word	0x00009840


	//   ....[26]....
        /*09dc*/ 	.word	0x00009860


	//   ....[27]....
        /*09e0*/ 	.word	0x00009870


	//   ....[28]....
        /*09e4*/ 	.word	0x00009880


	//   ....[29]....
        /*09e8*/ 	.word	0x00009960


	//   ....[30]....
        /*09ec*/ 	.word	0x00009980


	//   ....[31]....
        /*09f0*/ 	.word	0x00009990


	//   ....[32]....
        /*09f4*/ 	.word	0x000099a0


	//   ....[33]....
        /*09f8*/ 	.word	0x0000b1f0


	//   ....[34]....
        /*09fc*/ 	.word	0x0000c9d0


	//   ....[35]....
        /*0a00*/ 	.word	0x0000cd00


	//   ....[36]....
        /*0a04*/ 	.word	0x0000cd20


	//   ....[37]....
        /*0a08*/ 	.word	0x0000ce30


	//   ....[38]....
        /*0a0c*/ 	.word	0x0000d0c0


	//   ....[39]....
        /*0a10*/ 	.word	0x0000d0e0


	//   ....[40]....
        /*0a14*/ 	.word	0x0000dad0


	//   ....[41]....
        /*0a18*/ 	.word	0x0000eb80


	//   ....[42]....
        /*0a1c*/ 	.word	0x0000f9d0


	//   ....[43]....
        /*0a20*/ 	.word	0x0000f9f0


	//   ....[44]....
        /*0a24*/ 	.word	0x0000fe30


	//   ....[45]....
        /*0a28*/ 	.word	0x0000fe50


	//   ....[46]....
        /*0a2c*/ 	.word	0x00010280


	//   ....[47]....
        /*0a30*/ 	.word	0x000102d0


	//   ....[48]....
        /*0a34*/ 	.word	0x00011410


	//   ....[49]....
        /*0a38*/ 	.word	0x00012460


	//   ....[50]....
        /*0a3c*/ 	.word	0x00013300


	//   ....[51]....
        /*0a40*/ 	.word	0x00013320


	//   ....[52]....
        /*0a44*/ 	.word	0x00013a70


	//   ....[53]....
        /*0a48*/ 	.word	0x00013af0


	//   ....[54]....
        /*0a4c*/ 	.word	0x00014710


	//   ....[55]....
        /*0a50*/ 	.word	0x00014830


	//   ....[56]....
        /*0a54*/ 	.word	0x00014850


	//   ....[57]....
        /*0a58*/ 	.word	0x000149c0


	//   ....[58]....
        /*0a5c*/ 	.word	0x00014b90


	//   ....[59]....
        /*0a60*/ 	.word	0x00016030


	//   ....[60]....
        /*0a64*/ 	.word	0x000163e0


	//   ....[61]....
        /*0a68*/ 	.word	0x00016410


	//   ....[62]....
        /*0a6c*/ 	.word	0x00016420


	//   ....[63]....
        /*0a70*/ 	.word	0x00016430


	//   ....[64]....
        /*0a74*/ 	.word	0x00017160


	//   ....[65]....
        /*0a78*/ 	.word	0x00017180


	//   ....[66]....
        /*0a7c*/ 	.word	0x00017420


	//   ....[67]....
        /*0a80*/ 	.word	0x00017440


	//   ....[68]....
        /*0a84*/ 	.word	0x00017e20


	//   ....[69]....
        /*0a88*/ 	.word	0x00017e60


	//   ....[70]....
        /*0a8c*/ 	.word	0x000187e0


	//   ....[71]....
        /*0a90*/ 	.word	0x00018800


	//   ....[72]....
        /*0a94*/ 	.word	0x00019cf0


	//   ....[73]....
        /*0a98*/ 	.word	0x00019d20


	//   ....[74]....
        /*0a9c*/ 	.word	0x00019f70


	//   ....[75]....
        /*0aa0*/ 	.word	0x00019f90


	//   ....[76]....
        /*0aa4*/ 	.word	0x0001a240


	//   ....[77]....
        /*0aa8*/ 	.word	0x0001a430


	//   ....[78]....
        /*0aac*/ 	.word	0x0001a460


	//   ....[79]....
        /*0ab0*/ 	.word	0x0001a490


	//   ....[80]....
        /*0ab4*/ 	.word	0x0001a4c0


	//   ....[81]....
        /*0ab8*/ 	.word	0x0001a4f0


	//   ....[82]....
        /*0abc*/ 	.word	0x0001a520


	//   ....[83]....
        /*0ac0*/ 	.word	0x0001a6b0


	//   ....[84]....
        /*0ac4*/ 	.word	0x0001a6e0


	//   ....[85]....
        /*0ac8*/ 	.word	0x0001a710


	//   ....[86]....
        /*0acc*/ 	.word	0x0001a740


	//   ....[87]....
        /*0ad0*/ 	.word	0x0001a770


	//   ....[88]....
        /*0ad4*/ 	.word	0x0001a7a0


	//   ....[89]....
        /*0ad8*/ 	.word	0x0001a830


	//   ....[90]....
        /*0adc*/ 	.word	0x0001a860


	//   ....[91]....
        /*0ae0*/ 	.word	0x0001a870


	//   ....[92]....
        /*0ae4*/ 	.word	0x0001a8b0


	//   ....[93]....
        /*0ae8*/ 	.word	0x0001bda0


	//   ....[94]....
        /*0aec*/ 	.word	0x0001e8a0


	//   ....[95]....
        /*0af0*/ 	.word	0x0001e8c0


	//   ....[96]....
        /*0af4*/ 	.word	0x0001e950


	//   ....[97]....
        /*0af8*/ 	.word	0x0001e970


	//   ....[98]....
        /*0afc*/ 	.word	0x0001e9f0


	//   ....[99]....
        /*0b00*/ 	.word	0x0001ea10


	//   ....[100]....
        /*0b04*/ 	.word	0x0001ea20


	//   ....[101]....
        /*0b08*/ 	.word	0x0001ea30


	//   ....[102]....
        /*0b0c*/ 	.word	0x0001f1e0


	//   ....[103]....
        /*0b10*/ 	.word	0x0001f210


	//   ....[104]....
        /*0b14*/ 	.word	0x0001f2c0


	//   ....[105]....
        /*0b18*/ 	.word	0x0001f2d0


	//   ....[106]....
        /*0b1c*/ 	.word	0x0001f2e0


	//   ....[107]....
        /*0b20*/ 	.word	0x0001f2f0


	//   ....[108]....
        /*0b24*/ 	.word	0x0001f370


	//   ....[109]....
        /*0b28*/ 	.word	0x0001f380


	//   ....[110]....
        /*0b2c*/ 	.word	0x0001fcd0


	//   ....[111]....
        /*0b30*/ 	.word	0x0001fd60


	//   ....[112]....
        /*0b34*/ 	.word	0x0001fde0


	//   ....[113]....
        /*0b38*/ 	.word	0x0001ff30


	//   ....[114]....
        /*0b3c*/ 	.word	0x0001ff90


	//   ....[115]....
        /*0b40*/ 	.word	0x0001ffb0


	//   ....[116]....
        /*0b44*/ 	.word	0x0001ffc0


	//   ....[117]....
        /*0b48*/ 	.word	0x00020250


	//   ....[118]....
        /*0b4c*/ 	.word	0x00020790


	//   ....[119]....
        /*0b50*/ 	.word	0x000207c0


	//   ....[120]....
        /*0b54*/ 	.word	0x000209b0


	//   ....[121]....
        /*0b58*/ 	.word	0x000209f0


	//   ....[122]....
        /*0b5c*/ 	.word	0x00020a00


	//   ....[123]....
        /*0b60*/ 	.word	0x00020a10


	//   ....[124]....
        /*0b64*/ 	.word	0x00020b60


	//   ....[125]....
        /*0b68*/ 	.word	0x00020cb0


	//   ....[126]....
        /*0b6c*/ 	.word	0x000214a0


	//   ....[127]....
        /*0b70*/ 	.word	0x000214c0


	//   ....[128]....
        /*0b74*/ 	.word	0x00021510


	//   ....[129]....
        /*0b78*/ 	.word	0x00021520


	//   ....[130]....
        /*0b7c*/ 	.word	0x00021560


	//   ....[131]....
        /*0b80*/ 	.word	0x00021570


	//   ....[132]....
        /*0b84*/ 	.word	0x00021580


	//   ....[133]....
        /*0b88*/ 	.word	0x000215c0


	//   ....[134]....
        /*0b8c*/ 	.word	0x000218c0


	//   ....[135]....
        /*0b90*/ 	.word	0x00021900


	//   ....[136]....
        /*0b94*/ 	.word	0x00021920


	//   ....[137]....
        /*0b98*/ 	.word	0x00021940


	//   ....[138]....
        /*0b9c*/ 	.word	0x00021970


	//   ....[139]....
        /*0ba0*/ 	.word	0x00021990


	//   ....[140]....
        /*0ba4*/ 	.word	0x00021a90


	//   ....[141]....
        /*0ba8*/ 	.word	0x00021be0


	//   ....[142]....
        /*0bac*/ 	.word	0x00022220


	//   ....[143]....
        /*0bb0*/ 	.word	0x00022250


	//   ....[144]....
        /*0bb4*/ 	.word	0x000222b0


	//   ....[145]....
        /*0bb8*/ 	.word	0x000222e0


	//   ....[146]....
        /*0bbc*/ 	.word	0x00022310


	//   ....[147]....
        /*0bc0*/ 	.word	0x00022340


	//   ....[148]....
        /*0bc4*/ 	.word	0x00022370


	//   ....[149]....
        /*0bc8*/ 	.word	0x000223a0


	//   ....[150]....
        /*0bcc*/ 	.word	0x00022540


	//   ....[151]....
        /*0bd0*/ 	.word	0x00022570


	//   ....[152]....
        /*0bd4*/ 	.word	0x000225a0


	//   ....[153]....
        /*0bd8*/ 	.word	0x000225d0


	//   ....[154]....
        /*0bdc*/ 	.word	0x00022600


	//   ....[155]....
        /*0be0*/ 	.word	0x00022630


	//   ....[156]....
        /*0be4*/ 	.word	0x000226f0


	//   ....[157]....
        /*0be8*/ 	.word	0x00022710


	//   ....[158]....
        /*0bec*/ 	.word	0x00022730


	//   ....[159]....
        /*0bf0*/ 	.word	0x00022790


	//   ....[160]....
        /*0bf4*/ 	.word	0x000231c0


	//   ....[161]....
        /*0bf8*/ 	.word	0x000234e0


	//   ....[162]....
        /*0bfc*/ 	.word	0x00023570


	//   ....[163]....
        /*0c00*/ 	.word	0x00023660


	//   ....[164]....
        /*0c04*/ 	.word	0x000236f0


	//   ....[165]....
        /*0c08*/ 	.word	0x000237d0


	//   ....[166]....
        /*0c0c*/ 	.word	0x00023860


	//   ....[167]....
        /*0c10*/ 	.word	0x00023940


	//   ....[168]....
        /*0c14*/ 	.word	0x000239d0


	//   ....[169]....
        /*0c18*/ 	.word	0x00023a20


	//   ....[170]....
        /*0c1c*/ 	.word	0x00023a70


	//   ....[171]....
        /*0c20*/ 	.word	0x00023b10


	//   ....[172]....
        /*0c24*/ 	.word	0x00023ba0


	//   ....[173]....
        /*0c28*/ 	.word	0x00023bf0


	//   ....[174]....
        /*0c2c*/ 	.word	0x00023c40


	//   ....[175]....
        /*0c30*/ 	.word	0x00023d30


	//   ....[176]....
        /*0c34*/ 	.word	0x00023de0


	//   ....[177]....
        /*0c38*/ 	.word	0x00023e60


	//   ....[178]....
        /*0c3c*/ 	.word	0x00023ed0


	//   ....[179]....
        /*0c40*/ 	.word	0x00024020


	//   ....[180]....
        /*0c44*/ 	.word	0x00024170


	//   ....[181]....
        /*0c48*/ 	.word	0x000241d0


	//   ....[182]....
        /*0c4c*/ 	.word	0x00024220


	//   ....[183]....
        /*0c50*/ 	.word	0x00024560


	//   ....[184]....
        /*0c54*/ 	.word	0x00024840


	//   ....[185]....
        /*0c58*/ 	.word	0x00024930


	//   ....[186]....
        /*0c5c*/ 	.word	0x000249d0


	//   ....[187]....
        /*0c60*/ 	.word	0x00024a30


	//   ....[188]....
        /*0c64*/ 	.word	0x00024b20


	//   ....[189]....
        /*0c68*/ 	.word	0x00024b90


	//   ....[190]....
        /*0c6c*/ 	.word	0x00024c80


	//   ....[191]....
        /*0c70*/ 	.word	0x00024cf0


	//   ....[192]....
        /*0c74*/ 	.word	0x00024d90


	//   ....[193]....
        /*0c78*/ 	.word	0x00024e80


	//   ....[194]....
        /*0c7c*/ 	.word	0x00024f20


	//   ....[195]....
        /*0c80*/ 	.word	0x00024f80


	//   ....[196]....
        /*0c84*/ 	.word	0x00025040


	//   ....[197]....
        /*0c88*/ 	.word	0x000250a0


	//   ....[198]....
        /*0c8c*/ 	.word	0x00025140


	//   ....[199]....
        /*0c90*/ 	.word	0x000251f0


	//   ....[200]....
        /*0c94*/ 	.word	0x00025290


	//   ....[201]....
        /*0c98*/ 	.word	0x000255c0


	//   ....[202]....
        /*0c9c*/ 	.word	0x00025680


	//   ....[203]....
        /*0ca0*/ 	.word	0x000258f0


	//   ....[204]....
        /*0ca4*/ 	.word	0x00025970


	//   ....[205]....
        /*0ca8*/ 	.word	0x00025b80


	//   ....[206]....
        /*0cac*/ 	.word	0x00025bd0


	//   ....[207]....
        /*0cb0*/ 	.word	0x00025d40


	//   ....[208]....
        /*0cb4*/ 	.word	0x00025dd0


	//   ....[209]....
        /*0cb8*/ 	.word	0x00025f10


	//   ....[210]....
        /*0cbc*/ 	.word	0x00026010


	//   ....[211]....
        /*0cc0*/ 	.word	0x00026280


	//   ....[212]....
        /*0cc4*/ 	.word	0x000262d0


	//   ....[213]....
        /*0cc8*/ 	.word	0x000264a0


	//   ....[214]....
        /*0ccc*/ 	.word	0x000264f0


	//   ....[215]....
        /*0cd0*/ 	.word	0x000266c0


	//   ....[216]....
        /*0cd4*/ 	.word	0x00026710


	//   ....[217]....
        /*0cd8*/ 	.word	0x00026800


	//   ....[218]....
        /*0cdc*/ 	.word	0x000268a0


	//   ....[219]....
        /*0ce0*/ 	.word	0x00026900


	//   ....[220]....
        /*0ce4*/ 	.word	0x000269b0


	//   ....[221]....
        /*0ce8*/ 	.word	0x00026a10


	//   ....[222]....
        /*0cec*/ 	.word	0x00026ac0


	//   ....[223]....
        /*0cf0*/ 	.word	0x00026b20


	//   ....[224]....
        /*0cf4*/ 	.word	0x00026bd0


	//   ....[225]....
        /*0cf8*/ 	.word	0x00026cc0


	//   ....[226]....
        /*0cfc*/ 	.word	0x00026da0


	//   ....[227]....
        /*0d00*/ 	.word	0x00026eb0


	//   ....[228]....
        /*0d04*/ 	.word	0x00026fb0


	//   ....[229]....
        /*0d08*/ 	.word	0x000270e0


	//   ....[230]....
        /*0d0c*/ 	.word	0x000271c0


	//   ....[231]....
        /*0d10*/ 	.word	0x000272c0


	//   ....[232]....
        /*0d14*/ 	.word	0x000273a0


	//   ....[233]....
        /*0d18*/ 	.word	0x00027430


	//   ....[234]....
        /*0d1c*/ 	.word	0x000274d0


	//   ....[235]....
        /*0d20*/ 	.word	0x00027640


	//   ....[236]....
        /*0d24*/ 	.word	0x000276b0


	//   ....[237]....
        /*0d28*/ 	.word	0x00027720


	//   ....[238]....
        /*0d2c*/ 	.word	0x00027790


	//   ....[239]....
        /*0d30*/ 	.word	0x00027800


	//   ....[240]....
        /*0d34*/ 	.word	0x00027880


	//   ....[241]....
        /*0d38*/ 	.word	0x00027900


	//   ....[242]....
        /*0d3c*/ 	.word	0x00027990


	//   ....[243]....
        /*0d40*/ 	.word	0x00027a00


	//   ....[244]....
        /*0d44*/ 	.word	0x00027a70


	//   ....[245]....
        /*0d48*/ 	.word	0x00027ae0


	//   ....[246]....
        /*0d4c*/ 	.word	0x00027b60


	//   ....[247]....
        /*0d50*/ 	.word	0x00027bd0


	//   ....[248]....
        /*0d54*/ 	.word	0x00027c80


	//   ....[249]....
        /*0d58*/ 	.word	0x00027cd0


	//   ....[250]....
        /*0d5c*/ 	.word	0x00027d60


	//   ....[251]....
        /*0d60*/ 	.word	0x00027e90


	//----- nvinfo : EIATTR_REG_RECONFIG
	.align		4
.L_1080:
        /*0d64*/ 	.byte	0x01, 0x54
	.zero		2


	//----- nvinfo : EIATTR_SYSCALL_OFFSETS
	.align		4
        /*0d68*/ 	.byte	0x04, 0x46
        /*0d6a*/ 	.short	(.L_1082 - .L_1081)


	//   ....[0]....
.L_1081:
        /*0d6c*/ 	.word	0x00002540


	//   ....[1]....
        /*0d70*/ 	.word	0x00002690


	//   ....[2]....
        /*0d74*/ 	.word	0x00007c90


	//   ....[3]....
        /*0d78*/ 	.word	0x00007fc0


	//   ....[4]....
        /*0d7c*/ 	.word	0x0001dc60


	//   ....[5]....
        /*0d80*/ 	.word	0x0001ddb0


	//   ....[6]....
        /*0d84*/ 	.word	0x0001dea0


	//   ....[7]....
        /*0d88*/ 	.word	0x0001ee00


	//   ....[8]....
        /*0d8c*/ 	.word	0x0001f650


	//----- nvinfo : EIATTR_MBARRIER_INSTR_OFFSETS
	.align		4
.L_1082:
        /*0d90*/ 	.byte	0x04, 0x39
        /*0d92*/ 	.short	(.L_1084 - .L_1083)


	//   ....[0]....
.L_1083:
        /*0d94*/ 	.word	0x00000270
        /*0d98*/ 	.word	0x000000ff
        /*0d9c*/ 	.word	0x00038800
        /*0da0*/ 	.short	0x0100
        /*0da2*/ 	.byte	0x08
	.zero		1


	//   ....[1]....
        /*0da4*/ 	.word	0x00000280
        /*0da8*/ 	.word	0x000000ff
        /*0dac*/ 	.word	0x00038810
        /*0db0*/ 	.short	0x0100
        /*0db2*/ 	.byte	0x08
	.zero		1


	//   ....[2]....
        /*0db4*/ 	.word	0x00000290
        /*0db8*/ 	.word	0x000000ff
        /*0dbc*/ 	.word	0x00038820
        /*0dc0*/ 	.short	0x0100
        /*0dc2*/ 	.byte	0x08
	.zero		1


	//   ....[3]....
        /*0dc4*/ 	.word	0x00000340
        /*0dc8*/ 	.word	0x000000ff
        /*0dcc*/ 	.word	0x00038830
        /*0dd0*/ 	.short	0x0100
        /*0dd2*/ 	.byte	0x06
	.zero		1


	//   ....[4]....
        /*0dd4*/ 	.word	0x00000350
        /*0dd8*/ 	.word	0x000000ff
        /*0ddc*/ 	.word	0x00038840
        /*0de0*/ 	.short	0x0100
        /*0de2*/ 	.byte	0x06
	.zero		1


	//   ....[5]....
        /*0de4*/ 	.word	0x00000360
        /*0de8*/ 	.word	0x000000ff
        /*0dec*/ 	.word	0x00038838
        /*0df0*/ 	.short	0x0100
        /*0df2*/ 	.byte	0x06
	.zero		1


	//   ....[6]....
        /*0df4*/ 	.word	0x00000370
        /*0df8*/ 	.word	0x000000ff
        /*0dfc*/ 	.word	0x00038848
        /*0e00*/ 	.short	0x0100
        /*0e02*/ 	.byte	0x06
	.zero		1


	//   ....[7]....
        /*0e04*/ 	.word	0x000004a0
        /*0e08*/ 	.word	0x000000ff
        /*0e0c*/ 	.word	0x00038850
        /*0e10*/ 	.short	0x0100
        /*0e12*/ 	.byte	0x08
	.zero		1


	//   ....[8]....
        /*0e14*/ 	.word	0x000004b0
        /*0e18*/ 	.word	0x000000ff
        /*0e1c*/ 	.word	0x00038860
        /*0e20*/ 	.short	0x0100
        /*0e22*/ 	.byte	0x08
	.zero		1


	//   ....[9]....
        /*0e24*/ 	.word	0x000004c0
        /*0e28*/ 	.word	0x000000ff
        /*0e2c*/ 	.word	0x00038858
        /*0e30*/ 	.short	0x0100
        /*0e32*/ 	.byte	0x08
	.zero		1


	//   ....[10]....
        /*0e34*/ 	.word	0x000004d0
        /*0e38*/ 	.word	0x000000ff
        /*0e3c*/ 	.word	0x00038868
        /*0e40*/ 	.short	0x0100
        /*0e42*/ 	.byte	0x08
	.zero		1


	//   ....[11]....
        /*0e44*/ 	.word	0x000005c0
        /*0e48*/ 	.word	0x000000ff
        /*0e4c*/ 	.word	0x00038870
        /*0e50*/ 	.short	0x0100
        /*0e52*/ 	.byte	0x06
	.zero		1


	//   ....[12]....
        /*0e54*/ 	.word	0x000005d0
        /*0e58*/ 	.word	0x000000ff
        /*0e5c*/ 	.word	0x00038880
        /*0e60*/ 	.short	0x0100
        /*0e62*/ 	.byte	0x06
	.zero		1


	//   ....[13]....
        /*0e64*/ 	.word	0x000005e0
        /*0e68*/ 	.word	0x000000ff
        /*0e6c*/ 	.word	0x00038878
        /*0e70*/ 	.short	0x0100
        /*0e72*/ 	.byte	0x06
	.zero		1


	//   ....[14]....
        /*0e74*/ 	.word	0x000005f0
        /*0e78*/ 	.word	0x000000ff
        /*0e7c*/ 	.word	0x00038888
        /*0e80*/ 	.short	0x0100
        /*0e82*/ 	.byte	0x06
	.zero		1


	//   ....[15]....
        /*0e84*/ 	.word	0x00000720
        /*0e88*/ 	.word	0x000000ff
        /*0e8c*/ 	.word	0x00038890
        /*0e90*/ 	.short	0x0100
        /*0e92*/ 	.byte	0x08
	.zero		1


	//   ....[16]....
        /*0e94*/ 	.word	0x00000730
        /*0e98*/ 	.word	0x000000ff
        /*0e9c*/ 	.word	0x000388a0
        /*0ea0*/ 	.short	0x0100
        /*0ea2*/ 	.byte	0x08
	.zero		1


	//   ....[17]....
        /*0ea4*/ 	.word	0x00000740
        /*0ea8*/ 	.word	0x000000ff
        /*0eac*/ 	.word	0x00038898
        /*0eb0*/ 	.short	0x0100
        /*0eb2*/ 	.byte	0x08
	.zero		1


	//   ....[18]....
        /*0eb4*/ 	.word	0x00000750
        /*0eb8*/ 	.word	0x000000ff
        /*0ebc*/ 	.word	0x000388a8
        /*0ec0*/ 	.short	0x0100
        /*0ec2*/ 	.byte	0x08
	.zero		1


	//   ....[19]....
        /*0ec4*/ 	.word	0x00000880
        /*0ec8*/ 	.word	0x000000ff
        /*0ecc*/ 	.word	0x000388b0
        /*0ed0*/ 	.short	0x0100
        /*0ed2*/ 	.byte	0x08
	.zero		1


	//   ....[20]....
        /*0ed4*/ 	.word	0x00000890
        /*0ed8*/ 	.word	0x000000ff
        /*0edc*/ 	.word	0x000388c0
        /*0ee0*/ 	.short	0x0100
        /*0ee2*/ 	.byte	0x08
	.zero		1


	//   ....[21]....
        /*0ee4*/ 	.word	0x000008a0
        /*0ee8*/ 	.word	0x000000ff
        /*0eec*/ 	.word	0x000388b8
        /*0ef0*/ 	.short	0x0100
        /*0ef2*/ 	.byte	0x08
	.zero		1


	//   ....[22]....
        /*0ef4*/ 	.word	0x000008b0
        /*0ef8*/ 	.word	0x000000ff
        /*0efc*/ 	.word	0x000388c8
        /*0f00*/ 	.short	0x0100
        /*0f02*/ 	.byte	0x08
	.zero		1


	//   ....[23]....
        /*0f04*/ 	.word	0x00003240
        /*0f08*/ 	.word	0x0000003d
        /*0f0c*/ 	.word	0x00038890
        /*0f10*/ 	.short	0x010a
        /*0f12*/ 	.byte	0x3f
	.zero		1


	//   ....[24]....
        /*0f14*/ 	.word	0x00003c70
        /*0f18*/ 	.word	0x0000003d
        /*0f1c*/ 	.word	0x00038890
        /*0f20*/ 	.short	0x010a
        /*0f22*/ 	.byte	0x3f
	.zero		1


	//   ....[25]....
        /*0f24*/ 	.word	0x00004510
        /*0f28*/ 	.word	0x0000003d
        /*0f2c*/ 	.word	0x00038890
        /*0f30*/ 	.short	0x010a
        /*0f32*/ 	.byte	0x3f
	.zero		1


	//   ....[26]....
        /*0f34*/ 	.word	0x000048d0
        /*0f38*/ 	.word	0x00000004
        /*0f3c*/ 	.word	0x00000000
        /*0f40*/ 	.short	0x0101
        /*0f42*/ 	.byte	0x3f
	.zero		1


	//   ....[27]....
        /*0f44*/ 	.word	0x00004910
        /*0f48*/ 	.word	0x0000003d
        /*0f4c*/ 	.word	0x000388b0
        /*0f50*/ 	.short	0x010a
        /*0f52*/ 	.byte	0x3f
	.zero		1


	//   ....[28]....
        /*0f54*/ 	.word	0x000051d0
        /*0f58*/ 	.word	0x0000003d
        /*0f5c*/ 	.word	0x00000000
        /*0f60*/ 	.short	0x0101
        /*0f62*/ 	.byte	0x3f
	.zero		1


	//   ....[29]....
        /*0f64*/ 	.word	0x00005e90
        /*0f68*/ 	.word	0x0000000b
        /*0f6c*/ 	.word	0x00000000
        /*0f70*/ 	.short	0x0101
        /*0f72*/ 	.byte	0x3f
	.zero		1


	//   ....[30]....
        /*0f74*/ 	.word	0x00006a50
        /*0f78*/ 	.word	0x0000000a
        /*0f7c*/ 	.word	0x00000000
        /*0f80*/ 	.short	0x0101
        /*0f82*/ 	.byte	0x3f
	.zero		1


	//   ....[31]....
        /*0f84*/ 	.word	0x00007d30
        /*0f88*/ 	.word	0x00000011
        /*0f8c*/ 	.word	0x00038800
        /*0f90*/ 	.short	0x010a
        /*0f92*/ 	.byte	0x3f
	.zero		1


	//   ....[32]....
        /*0f94*/ 	.word	0x00007d80
        /*0f98*/ 	.word	0x00000011
        /*0f9c*/ 	.word	0x00038800
        /*0fa0*/ 	.short	0x010a
        /*0fa2*/ 	.byte	0x3f
	.zero		1


	//   ....[33]....
        /*0fa4*/ 	.word	0x00008850
        /*0fa8*/ 	.word	0x00000011
        /*0fac*/ 	.word	0x00038800
        /*0fb0*/ 	.short	0x010a
        /*0fb2*/ 	.byte	0x3f
	.zero		1


	//   ....[34]....
        /*0fb4*/ 	.word	0x00009cc0
        /*0fb8*/ 	.word	0x00000011
        /*0fbc*/ 	.word	0x00038800
        /*0fc0*/ 	.short	0x010a
        /*0fc2*/ 	.byte	0x3f
	.zero		1


	//   ....[35]....
        /*0fc4*/ 	.word	0x0000ab60
        /*0fc8*/ 	.word	0x00000015
        /*0fcc*/ 	.word	0x00038830
        /*0fd0*/ 	.short	0x010a
        /*0fd2*/ 	.byte	0x3f
	.zero		1


	//   ....[36]....
        /*0fd4*/ 	.word	0x0000ac10
        /*0fd8*/ 	.word	0x00000015
        /*0fdc*/ 	.word	0x00038830
        /*0fe0*/ 	.short	0x010a
        /*0fe2*/ 	.byte	0x3f
	.zero		1


	//   ....[37]....
        /*0fe4*/ 	.word	0x0000af20
        /*0fe8*/ 	.word	0x00000011
        /*0fec*/ 	.word	0x00038810
        /*0ff0*/ 	.short	0x010a
        /*0ff2*/ 	.byte	0x3f
	.zero		1


	//   ....[38]....
        /*0ff4*/ 	.word	0x0000af70
        /*0ff8*/ 	.word	0x00000015
        /*0ffc*/ 	.word	0x00038850
        /*1000*/ 	.short	0x010a
        /*1002*/ 	.byte	0x3f
	.zero		1


	//   ....[39]....
        /*1004*/ 	.word	0x0000afe0
        /*1008*/ 	.word	0x00000015
        /*100c*/ 	.word	0x00038850
        /*1010*/ 	.short	0x010a
        /*1012*/ 	.byte	0x3f
	.zero		1


	//   ....[40]....
        /*1014*/ 	.word	0x0000d390
        /*1018*/ 	.word	0x00000018
        /*101c*/ 	.word	0x00000000
        /*1020*/ 	.short	0x0101
        /*1022*/ 	.byte	0x3f
	.zero		1


	//   ....[41]....
        /*1024*/ 	.word	0x0000db90
        /*1028*/ 	.word	0x00000015
        /*102c*/ 	.word	0x00000000
        /*1030*/ 	.short	0x0101
        /*1032*/ 	.byte	0x3f
	.zero		1


	//   ....[42]....
        /*1034*/ 	.word	0x0000dd20
        /*1038*/ 	.word	0x000000c4
        /*103c*/ 	.word	0x00038830
        /*1040*/ 	.short	0x010a
        /*1042*/ 	.byte	0x3f
	.zero		1


	//   ....[43]....
        /*1044*/ 	.word	0x0000dd90
        /*1048*/ 	.word	0x000000c4
        /*104c*/ 	.word	0x00038830
        /*1050*/ 	.short	0x010a
        /*1052*/ 	.byte	0x3f
	.zero		1


	//   ....[44]....
        /*1054*/ 	.word	0x0000e000
        /*1058*/ 	.word	0x000000c4
        /*105c*/ 	.word	0x00038850
        /*1060*/ 	.short	0x010a
        /*1062*/ 	.byte	0x3f
	.zero		1


	//   ....[45]....
        /*1064*/ 	.word	0x0000e050
        /*1068*/ 	.word	0x000000c4
        /*106c*/ 	.word	0x00038850
        /*1070*/ 	.short	0x010a
        /*1072*/ 	.byte	0x3f
	.zero		1


	//   ....[46]....
        /*1074*/ 	.word	0x0000ffb0
        /*1078*/ 	.word	0x0000000d
        /*107c*/ 	.word	0x00000000
        /*1080*/ 	.short	0x0101
        /*1082*/ 	.byte	0x3f
	.zero		1


	//   ....[47]....
        /*1084*/ 	.word	0x000114c0
        /*1088*/ 	.word	0x000000c4
        /*108c*/ 	.word	0x00000000
        /*1090*/ 	.short	0x0101
        /*1092*/ 	.byte	0x3f
	.zero		1


	//   ....[48]....
        /*1094*/ 	.word	0x00011600
        /*1098*/ 	.word	0x000000c4
        /*109c*/ 	.word	0x00038830
        /*10a0*/ 	.short	0x010a
        /*10a2*/ 	.byte	0x3f
	.zero		1


	//   ....[49]....
        /*10a4*/ 	.word	0x00011670
        /*10a8*/ 	.word	0x000000c4
        /*10ac*/ 	.word	0x00038830
        /*10b0*/ 	.short	0x010a
        /*10b2*/ 	.byte	0x3f
	.zero		1


	//   ....[50]....
        /*10b4*/ 	.word	0x000118e0
        /*10b8*/ 	.word	0x000000c4
        /*10bc*/ 	.word	0x00038850
        /*10c0*/ 	.short	0x010a
        /*10c2*/ 	.byte	0x3f
	.zero		1


	//   ....[51]....
        /*10c4*/ 	.word	0x00011930
        /*10c8*/ 	.word	0x000000c4
        /*10cc*/ 	.word	0x00038850
        /*10d0*/ 	.short	0x010a
        /*10d2*/ 	.byte	0x3f
	.zero		1


	//   ....[52]....
        /*10d4*/ 	.word	0x000135e0
        /*10d8*/ 	.word	0x00000000
        /*10dc*/ 	.word	0x00000000
        /*10e0*/ 	.short	0x0101
        /*10e2*/ 	.byte	0x3f
	.zero		1


	//   ....[53]....
        /*10e4*/ 	.word	0x000147b0
        /*10e8*/ 	.word	0x000000c4
        /*10ec*/ 	.word	0x00000000
        /*10f0*/ 	.short	0x0101
        /*10f2*/ 	.byte	0x3f
	.zero		1


	//   ....[54]....
        /*10f4*/ 	.word	0x00016eb0
        /*10f8*/ 	.word	0x00000000
        /*10fc*/ 	.word	0x00000000
        /*1100*/ 	.short	0x0101
        /*1102*/ 	.byte	0x3f
	.zero		1


	//   ....[55]....
        /*1104*/ 	.word	0x00017e50
        /*1108*/ 	.word	0x00000002
        /*110c*/ 	.word	0x00000000
        /*1110*/ 	.short	0x0101
        /*1112*/ 	.byte	0x3f
	.zero		1


	//   ....[56]....
        /*1114*/ 	.word	0x0001be80
        /*1118*/ 	.word	0x00000012
        /*111c*/ 	.word	0x00038820
        /*1120*/ 	.short	0x010a
        /*1122*/ 	.byte	0x3f
	.zero		1


	//   ....[57]....
        /*1124*/ 	.word	0x0001bf10
        /*1128*/ 	.word	0x00000003
        /*112c*/ 	.word	0x000388a0
        /*1130*/ 	.short	0x010a
        /*1132*/ 	.byte	0x3f
	.zero		1


	//   ....[58]....
        /*1134*/ 	.word	0x0001c160
        /*1138*/ 	.word	0x00000003
        /*113c*/ 	.word	0x000388c0
        /*1140*/ 	.short	0x010a
        /*1142*/ 	.byte	0x3f
	.zero		1


	//   ....[59]....
        /*1144*/ 	.word	0x0001cb30
        /*1148*/ 	.word	0x00000009
        /*114c*/ 	.word	0x000388a0
        /*1150*/ 	.short	0x010a
        /*1152*/ 	.byte	0x3f
	.zero		1


	//   ....[60]....
        /*1154*/ 	.word	0x0001cd70
        /*1158*/ 	.word	0x00000009
        /*115c*/ 	.word	0x000388c0
        /*1160*/ 	.short	0x010a
        /*1162*/ 	.byte	0x3f
	.zero		1


	//   ....[61]....
        /*1164*/ 	.word	0x0001e690
        /*1168*/ 	.word	0x0000001a
        /*116c*/ 	.word	0x00038840
        /*1170*/ 	.short	0x010a
        /*1172*/ 	.byte	0x3f
	.zero		1


	//   ....[62]....
        /*1174*/ 	.word	0x0001eb30
        /*1178*/ 	.word	0x0000001a
        /*117c*/ 	.word	0x00038830
        /*1180*/ 	.short	0x0107
        /*1182*/ 	.byte	0x3f
	.zero		1


	//   ....[63]....
        /*1184*/ 	.word	0x0001ec00
        /*1188*/ 	.word	0x0000001a
        /*118c*/ 	.word	0x00038830
        /*1190*/ 	.short	0x0101
        /*1192*/ 	.byte	0x3f
	.zero		1


	//   ....[64]....
        /*1194*/ 	.word	0x0001f490
        /*1198*/ 	.word	0x00000012
        /*119c*/ 	.word	0x00038800
        /*11a0*/ 	.short	0x0107
        /*11a2*/ 	.byte	0x3f
	.zero		1


	//   ....[65]....
        /*11a4*/ 	.word	0x0001f520
        /*11a8*/ 	.word	0x00000012
        /*11ac*/ 	.word	0x00038800
        /*11b0*/ 	.short	0x0101
        /*11b2*/ 	.byte	0x3f
	.zero		1


	//   ....[66]....
        /*11b4*/ 	.word	0x00020410
        /*11b8*/ 	.word	0x00000012
        /*11bc*/ 	.word	0x00038810
        /*11c0*/ 	.short	0x0107
        /*11c2*/ 	.byte	0x3f
	.zero		1


	//   ....[67]....
        /*11c4*/ 	.word	0x00020510
        /*11c8*/ 	.word	0x00000012
        /*11cc*/ 	.word	0x00038810
        /*11d0*/ 	.short	0x0101
        /*11d2*/ 	.byte	0x3f
	.zero		1


	//   ....[68]....
        /*11d4*/ 	.word	0x00020530
        /*11d8*/ 	.word	0x00000012
        /*11dc*/ 	.word	0x00038820
        /*11e0*/ 	.short	0x010a
        /*11e2*/ 	.byte	0x3f
	.zero		1


	//   ....[69]....
        /*11e4*/ 	.word	0x000205c0
        /*11e8*/ 	.word	0x0000001a
        /*11ec*/ 	.word	0x00038860
        /*11f0*/ 	.short	0x010a
        /*11f2*/ 	.byte	0x3f
	.zero		1


	//   ....[70]....
        /*11f4*/ 	.word	0x00020ed0
        /*11f8*/ 	.word	0x0000001a
        /*11fc*/ 	.word	0x00038850
        /*1200*/ 	.short	0x0107
        /*1202*/ 	.byte	0x3f
	.zero		1


	//   ....[71]....
        /*1204*/ 	.word	0x00020fa0
        /*1208*/ 	.word	0x0000001a
        /*120c*/ 	.word	0x00038850
        /*1210*/ 	.short	0x0101
        /*1212*/ 	.byte	0x3f
	.zero		1


	//   ....[72]....
        /*1214*/ 	.word	0x00021320
        /*1218*/ 	.word	0x00000006
        /*121c*/ 	.word	0x00038840
        /*1220*/ 	.short	0x010a
        /*1222*/ 	.byte	0x3f
	.zero		1


	//   ....[73]....
        /*1224*/ 	.word	0x00021640
        /*1228*/ 	.word	0x00000006
        /*122c*/ 	.word	0x00038830
        /*1230*/ 	.short	0x0107
        /*1232*/ 	.byte	0x3f
	.zero		1


	//   ....[74]....
        /*1234*/ 	.word	0x00021700
        /*1238*/ 	.word	0x00000006
        /*123c*/ 	.word	0x00038830
        /*1240*/ 	.short	0x0101
        /*1242*/ 	.byte	0x3f
	.zero		1


	//   ....[75]....
        /*1244*/ 	.word	0x00021730
        /*1248*/ 	.word	0x00000006
        /*124c*/ 	.word	0x00038860
        /*1250*/ 	.short	0x010a
        /*1252*/ 	.byte	0x3f
	.zero		1


	//   ....[76]....
        /*1254*/ 	.word	0x00021de0
        /*1258*/ 	.word	0x00000006
        /*125c*/ 	.word	0x00038850
        /*1260*/ 	.short	0x0107
        /*1262*/ 	.byte	0x3f
	.zero		1


	//   ....[77]....
        /*1264*/ 	.word	0x00021ea0
        /*1268*/ 	.word	0x00000006
        /*126c*/ 	.word	0x00038850
        /*1270*/ 	.short	0x0101
        /*1272*/ 	.byte	0x3f
	.zero		1


	//   ....[78]....
        /*1274*/ 	.word	0x00023140
        /*1278*/ 	.word	0x00000007
        /*127c*/ 	.word	0x00038820
        /*1280*/ 	.short	0x010a
        /*1282*/ 	.byte	0x3f
	.zero		1


	//   ....[79]....
        /*1284*/ 	.word	0x000232b0
        /*1288*/ 	.word	0x00000005
        /*128c*/ 	.word	0x00038840
        /*1290*/ 	.short	0x010a
        /*1292*/ 	.byte	0x3f
	.zero		1


	//   ....[80]....
        /*1294*/ 	.word	0x00023350
        /*1298*/ 	.word	0x00000003
        /*129c*/ 	.word	0x00038840
        /*12a0*/ 	.short	0x010a
        /*12a2*/ 	.byte	0x3f
	.zero		1


	//   ....[81]....
        /*12a4*/ 	.word	0x00023390
        /*12a8*/ 	.word	0x00000005
        /*12ac*/ 	.word	0x00038860
        /*12b0*/ 	.short	0x010a
        /*12b2*/ 	.byte	0x3f
	.zero		1


	//   ....[82]....
        /*12b4*/ 	.word	0x000233d0
        /*12b8*/ 	.word	0x00000003
        /*12bc*/ 	.word	0x00038860
        /*12c0*/ 	.short	0x010a
        /*12c2*/ 	.byte	0x3f
	.zero		1


	//   ....[83]....
        /*12c4*/ 	.word	0x00023430
        /*12c8*/ 	.word	0x0000003d
        /*12cc*/ 	.word	0x00038890
        /*12d0*/ 	.short	0x010a
        /*12d2*/ 	.byte	0x3f
	.zero		1


	//   ....[84]....
        /*12d4*/ 	.word	0x000235b0
        /*12d8*/ 	.word	0x0000003d
        /*12dc*/ 	.word	0x00038890
        /*12e0*/ 	.short	0x010a
        /*12e2*/ 	.byte	0x3f
	.zero		1


	//   ....[85]....
        /*12e4*/ 	.word	0x00023730
        /*12e8*/ 	.word	0x0000003d
        /*12ec*/ 	.word	0x00038890
        /*12f0*/ 	.short	0x010a
        /*12f2*/ 	.byte	0x3f
	.zero		1


	//   ....[86]....
        /*12f4*/ 	.word	0x00023890
        /*12f8*/ 	.word	0x0000003d
        /*12fc*/ 	.word	0x000388b0
        /*1300*/ 	.short	0x010a
        /*1302*/ 	.byte	0x3f
	.zero		1


	//   ....[87]....
        /*1304*/ 	.word	0x00023c70
        /*1308*/ 	.word	0x00000011
        /*130c*/ 	.word	0x00038800
        /*1310*/ 	.short	0x010a
        /*1312*/ 	.byte	0x3f
	.zero		1


	//   ....[88]....
        /*1314*/ 	.word	0x00024250
        /*1318*/ 	.word	0x00000011
        /*131c*/ 	.word	0x00038800
        /*1320*/ 	.short	0x010a
        /*1322*/ 	.byte	0x3f
	.zero		1


	//   ....[89]....
        /*1324*/ 	.word	0x000242a0
        /*1328*/ 	.word	0x00000015
        /*132c*/ 	.word	0x00038830
        /*1330*/ 	.short	0x010a
        /*1332*/ 	.byte	0x3f
	.zero		1


	//   ....[90]....
        /*1334*/ 	.word	0x000242f0
        /*1338*/ 	.word	0x00000011
        /*133c*/ 	.word	0x00038810
        /*1340*/ 	.short	0x010a
        /*1342*/ 	.byte	0x3f
	.zero		1


	//   ....[91]....
        /*1344*/ 	.word	0x00024340
        /*1348*/ 	.word	0x00000015
        /*134c*/ 	.word	0x00038850
        /*1350*/ 	.short	0x010a
        /*1352*/ 	.byte	0x3f
	.zero		1


	//   ....[92]....
        /*1354*/ 	.word	0x00024390
        /*1358*/ 	.word	0x000000c4
        /*135c*/ 	.word	0x00038830
        /*1360*/ 	.short	0x010a
        /*1362*/ 	.byte	0x3f
	.zero		1


	//   ....[93]....
        /*1364*/ 	.word	0x000243e0
        /*1368*/ 	.word	0x000000c4
        /*136c*/ 	.word	0x00038850
        /*1370*/ 	.short	0x010a
        /*1372*/ 	.byte	0x3f
	.zero		1


	//   ....[94]....
        /*1374*/ 	.word	0x00024430
        /*1378*/ 	.word	0x000000c4
        /*137c*/ 	.word	0x00038830
        /*1380*/ 	.short	0x010a
        /*1382*/ 	.byte	0x3f
	.zero		1


	//   ....[95]....
        /*1384*/ 	.word	0x00024480
        /*1388*/ 	.word	0x000000c4
        /*138c*/ 	.word	0x00038850
        /*1390*/ 	.short	0x010a
        /*1392*/ 	.byte	0x3f
	.zero		1


	//   ....[96]....
        /*1394*/ 	.word	0x00024620
        /*1398*/ 	.word	0x00000012
        /*139c*/ 	.word	0x00038820
        /*13a0*/ 	.short	0x010a
        /*13a2*/ 	.byte	0x3f
	.zero		1


	//   ....[97]....
        /*13a4*/ 	.word	0x00024670
        /*13a8*/ 	.word	0x00000003
        /*13ac*/ 	.word	0x000388a0
        /*13b0*/ 	.short	0x010a
        /*13b2*/ 	.byte	0x3f
	.zero		1


	//   ....[98]....
        /*13b4*/ 	.word	0x000246c0
        /*13b8*/ 	.word	0x00000003
        /*13bc*/ 	.word	0x000388c0
        /*13c0*/ 	.short	0x010a
        /*13c2*/ 	.byte	0x3f
	.zero		1


	//   ....[99]....
        /*13c4*/ 	.word	0x00024710
        /*13c8*/ 	.word	0x00000009
        /*13cc*/ 	.word	0x000388a0
        /*13d0*/ 	.short	0x010a
        /*13d2*/ 	.byte	0x3f
	.zero		1


	//   ....[100]....
        /*13d4*/ 	.word	0x00024760
        /*13d8*/ 	.word	0x00000009
        /*13dc*/ 	.word	0x000388c0
        /*13e0*/ 	.short	0x010a
        /*13e2*/ 	.byte	0x3f
	.zero		1


	//   ....[101]....
        /*13e4*/ 	.word	0x00024880
        /*13e8*/ 	.word	0x0000001a
        /*13ec*/ 	.word	0x00038840
        /*13f0*/ 	.short	0x010a
        /*13f2*/ 	.byte	0x3f
	.zero		1


	//   ....[102]....
        /*13f4*/ 	.word	0x00025e10
        /*13f8*/ 	.word	0x00000012
        /*13fc*/ 	.word	0x00038820
        /*1400*/ 	.short	0x010a
        /*1402*/ 	.byte	0x3f
	.zero		1


	//   ....[103]....
        /*1404*/ 	.word	0x00025e60
        /*1408*/ 	.word	0x0000001a
        /*140c*/ 	.word	0x00038860
        /*1410*/ 	.short	0x010a
        /*1412*/ 	.byte	0x3f
	.zero		1


	//   ....[104]....
        /*1414*/ 	.word	0x00026750
        /*1418*/ 	.word	0x00000006
        /*141c*/ 	.word	0x00038840
        /*1420*/ 	.short	0x010a
        /*1422*/ 	.byte	0x3f
	.zero		1


	//   ....[105]....
        /*1424*/ 	.word	0x00026c10
        /*1428*/ 	.word	0x00000006
        /*142c*/ 	.word	0x00038860
        /*1430*/ 	.short	0x010a
        /*1432*/ 	.byte	0x3f
	.zero		1


	//   ....[106]....
        /*1434*/ 	.word	0x00027db0
        /*1438*/ 	.word	0x00000007
        /*143c*/ 	.word	0x00038820
        /*1440*/ 	.short	0x010a
        /*1442*/ 	.byte	0x3f
	.zero		1


	//   ....[107]....
        /*1444*/ 	.word	0x00027f50
        /*1448*/ 	.word	0x00000005
        /*144c*/ 	.word	0x00038840
        /*1450*/ 	.short	0x010a
        /*1452*/ 	.byte	0x3f
	.zero		1


	//   ....[108]....
        /*1454*/ 	.word	0x00027fa0
        /*1458*/ 	.word	0x00000003
        /*145c*/ 	.word	0x00038840
        /*1460*/ 	.short	0x010a
        /*1462*/ 	.byte	0x3f
	.zero		1


	//   ....[109]....
        /*1464*/ 	.word	0x00027ff0
        /*1468*/ 	.word	0x00000005
        /*146c*/ 	.word	0x00038860
        /*1470*/ 	.short	0x010a
        /*1472*/ 	.byte	0x3f
	.zero		1


	//----- nvinfo : EIATTR_NUM_MBARRIERS
	.align		4
.L_1084:
        /*1474*/ 	.byte	0x03, 0x38
        /*1476*/ 	.short	0x0017


	//----- nvinfo : EIATTR_EXIT_INSTR_OFFSETS
	.align		4
        /*1478*/ 	.byte	0x04, 0x1c
        /*147a*/ 	.short	(.L_1086 - .L_1085)


	//   ....[0]....
.L_1085:
        /*147c*/ 	.word	0x00023420


	//----- nvinfo : EIATTR_MAX_THREADS
	.align		4
.L_1086:
        /*1480*/ 	.byte	0x04, 0x05
        /*1482*/ 	.short	(.L_1088 - .L_1087)
.L_1087:
        /*1484*/ 	.word	0x00000180
        /*1488*/ 	.word	0x00000001
        /*148c*/ 	.word	0x00000001


	//----- nvinfo : EIATTR_CRS_STACK_SIZE
	.align		4
.L_1088:
        /*1490*/ 	.byte	0x04, 0x1e
        /*1492*/ 	.short	(.L_1090 - .L_1089)
.L_1089:
        /*1494*/ 	.word	0x00000000


	//----- nvinfo : EIATTR_CBANK_PARAM_SIZE
	.align		4
.L_1090:
        /*1498*/ 	.byte	0x03, 0x19
        /*149a*/ 	.short	0x0bf0


	//----- nvinfo : EIATTR_PARAM_CBANK
	.align		4
        /*149c*/ 	.byte	0x04, 0x0a
        /*149e*/ 	.short	(.L_1092 - .L_1091)
	.align		4
.L_1091:
        /*14a0*/ 	.word	index@(.nv.constant0._ZN7cutlass13device_kernelIN5flash11enable_sm90INS1_16FlashAttnFwdSm90INS1_25CollectiveMainloopFwdSm90ILi2EN4cute5tupleIJNS5_1CILi1EEES8_S8_EEENS6_IJNS7_ILi64EEESA_SA_EEELi512ENS_6half_tEfNS_4arch4Sm90ELb1ELb0ELb0ELb1ELb1ELb1ELb1ELb0ELb0ELb1ELb1ELb0EEENS1_21CollectiveEpilogueFwdINS6_IJSA_NS7_ILi512EEESA_EEES9_SC_SE_Li256ELb1ELb1ELb1ELb0EEENS1_36VarlenDynamicPersistentTileSchedulerILi64ELi64ELi256ELi128ELb1ELb1ELb1ELb1ELb1ELb1EEEEEEEEEvNT_6ParamsE)
        /*14a4*/ 	.short	0x0210
        /*14a6*/ 	.short	0x0bf0


	//----- nvinfo : EIATTR_SW_WAR
	.align		4
.L_1092:
        /*14a8*/ 	.byte	0x04, 0x36
        /*14aa*/ 	.short	(.L_1094 - .L_1093)
.L_1093:
        /*14ac*/ 	.word	0x00000008
.L_1094:


//--------------------- .nv.info._ZN7cutlass13device_kernelIN5flash11enable_sm90INS1_16FlashAttnFwdSm90INS1_25CollectiveMainloopFwdSm90ILi2EN4cute5tupleIJNS5_1CILi1EEES8_S8_EEENS6_IJNS7_ILi128EEENS7_ILi96EEENS7_ILi64EEEEEELi256ENS_6half_tEfNS_4arch4Sm90ELb0ELb0ELb0ELb0ELb1ELb0ELb0ELb1ELb0ELb1ELb1ELb0EEENS1_21CollectiveEpilogueFwdINS6_IJSA_NS7_ILi256EEESB_EEES9_SE_SG_Li256ELb0ELb1ELb1ELb0EEENS1_19SingleTileSchedulerILb0ELb1ELb1ELi128EEEEEEEEEvNT_6ParamsE --------------------------
	.section	.nv.info._ZN7cutlass13device_kernelIN5flash11enable_sm90INS1_16FlashAttnFwdSm90INS1_25CollectiveMainloopFwdSm90ILi2EN4cute5tupleIJNS5_1CILi1EEES8_S8_EEENS6_IJNS7_ILi128EEENS7_ILi96EEENS7_ILi64EEEEEELi256ENS_6half_tEfNS_4arch4Sm90ELb0ELb0ELb0ELb0ELb1ELb0ELb0ELb1ELb0ELb1ELb1ELb0EEENS1_21CollectiveEpilogueFwdINS6_IJSA_NS7_ILi256EEESB_EEES9_SE_SG_Li256ELb0ELb1ELb1ELb0EEENS1_19SingleTileSchedulerILb0ELb1ELb1ELi128EEEEEEEEEvNT_6ParamsE,"",@"SHT_CUDA_INFO"
	.sectionflags	@""
	.align	4


	//----- nvinfo : EIATTR_CUDA_API_VERSION
	.align		4
        /*0000*/ 	.byte	0x04, 0x37
        /*0002*/ 	.short	(.L_1096 - .L_1095)
.L_1095:
        /*0004*/ 	.word	0x00000082


	//----- nvinfo : EIATTR_KPARAM_INFO
	.align		4
.L_1096:
        /*0008*/ 	.byte	0x04, 0x17
        /*000a*/ 	.short	(.L_1098 - .L_1097)
.L_1097:
        /*000c*/ 	.word	0x00000000
        /*0010*/ 	.short	0x0000
        /*0012*/ 	.short	0x0070
        /*0014*/ 	.byte	0x00, 0xf0, 0x01, 0x28


	//----- nvinfo : EIATTR_SPARSE_MMA_MASK
	.align		4
.L_1098:
        /*0018*/ 	.byte	0x03, 0x50
        /*001a*/ 	.short	0x0000


	//----- nvinfo : EIATTR_MAXREG_COUNT
	.align		4
        /*001c*/ 	.byte	0x03, 0x1b
        /*001e*/ 	.short	0x00a8


	//----- nvinfo : EIATTR_NUM_BARRIERS
	.align		4
        /*0020*/ 	.byte	0x02, 0x4c
        /*0022*/ 	.byte	0x10
	.zero		1


	//----- nvinfo : EIATTR_EXTERNS
	.align		4
        /*0024*/ 	.byte	0x04, 0x0f
        /*0026*/ 	.short	(.L_1100 - .L_1099)


	//   ....[0]....
	.align		4
.L_1099:
        /*0028*/ 	.word	index@(__assertfail)


	//----- nvinfo : EIATTR_MERCURY_ISA_VERSION
	.align		4
.L_1100:
        /*002c*/ 	.byte	0x03, 0x5f
        /*002e*/ 	.short	0x0101


	//----- nvinfo : EIATTR_INT_WARP_WIDE_INSTR_OFFSETS
	.align		4
        /*0030*/ 	.byte	0x04, 0x31
        /*0032*/ 	.short	(.L_1102 - .L_1101)


	//   ....[0]....
.L_1101:
        /*0034*/ 	.word	0x000000b0


	//   ....[1]....
        /*0038*/ 	.word	0x000000c0


	//   ....[2]....
        /*003c*/ 	.word	0x00000160


	//----- nvinfo : EIATTR_COOP_GROUP_MASK_REGIDS
	.align		4
.L_1102:
        /*0040*/ 	.byte	0x04, 0x29
        /*0042*/ 	.short	(.L_1104 - .L_1103)


	//   ....[0]....
.L_1103:
        /*0044*/ 	.word	0xffffffff


	//   ....[1]....
        /*0048*/ 	.word	0xffffffff


	//   ....[2]....
        /*004c*/ 	.word	0xffffffff


	//   ....[3]....
        /*0050*/ 	.word	0xffffffff


	//   ....[4]....
        /*0054*/ 	.word	0xffffffff


	//   ....[5]....
        /*0058*/ 	.word	0xffffffff


	//   ....[6]....
        /*005c*/ 	.word	0xffffffff


	//   ....[7]....
        /*0060*/ 	.word	0xffffffff


	//   ....[8]....
        /*0064*/ 	.word	0xffffffff


	//   ....[9]....
        /*0068*/ 	.word	0xffffffff


	//   ....[10]....
        /*006c*/ 	.word	0xffffffff


	//   ....[11]....
        /*0070*/ 	.word	0xffffffff


	//   ....[12]....
        /*0074*/ 	.word	0xffffffff


	//   ....[13]....
        /*0078*/ 	.word	0xffffffff


	//   ....[14]....
        /*007c*/ 	.word	0xffffffff


	//   ....[15]....
        /*0080*/ 	.word	0xffffffff


	//   ....[16]....
        /*0084*/ 	.word	0xffffffff


	//   ....[17]....
        /*0088*/ 	.word	0xffffffff


	//   ....[18]....
        /*008c*/ 	.word	0xffffffff


	//   ....[19]....
        /*0090*/ 	.word	0xffffffff


	//   ....[20]....
        /*0094*/ 	.word	0xffffffff


	//   ....[21]....
        /*0098*/ 	.word	0xffffffff


	//   ....[22]....
        /*009c*/ 	.word	0xffffffff


	//   ....[23]....
        /*00a0*/ 	.word	0xffffffff


	//   ....[24]....
        /*00a4*/ 	.word	0xffffffff


	//   ....[25]....
        /*00a8*/ 	.word	0xffffffff


	//   ....[26]....
        /*00ac*/ 	.word	0xffffffff


	//   ....[27]....
        /*00b0*/ 	.word	0xffffffff


	//   ....[28]....
        /*00b4*/ 	.word	0xffffffff


	//   ....[29]....
        /*00b8*/ 	.word	0xffffffff


	//   ....[30]....
        /*00bc*/ 	.word	0xffffffff


	//   ....[31]....
        /*00c0*/ 	.word	0xffffffff


	//   ....[32]....
        /*00c4*/ 	.word	0xffffffff


	//   ....[33]....
        /*00c8*/ 	.word	0xffffffff


	//   ....[34]....
        /*00cc*/ 	.word	0xffffffff


	//   ....[35]....
        /*00d0*/ 	.word	0xffffffff


	//   ....[36]....
        /*00d4*/ 	.word	0xffffffff


	//   ....[37]....
        /*00d8*/ 	.word	0xffffffff


	//   ....[38]....
        /*00dc*/ 	.word	0xffffffff


	//   ....[39]....
        /*00e0*/ 	.word	0xffffffff


	//   ....[40]....
        /*00e4*/ 	.word	0xffffffff


	//   ....[41]....
        /*00e8*/ 	.word	0xffffffff


	//   ....[42]....
        /*00ec*/ 	.word	0xffffffff


	//   ....[43]....
        /*00f0*/ 	.word	0xffffffff


	//   ....[44]....
        /*00f4*/ 	.word	0xffffffff


	//   ....[45]....
        /*00f8*/ 	.word	0xffffffff


	//   ....[46]....
        /*00fc*/ 	.word	0xffffffff


	//   ....[47]....
        /*0100*/ 	.word	0xffffffff


	//   ....[48]....
        /*0104*/ 	.word	0xffffffff


	//   ....[49]....
        /*0108*/ 	.word	0xffffffff


	//   ....[50]....
        /*010c*/ 	.word	0xffffffff


	//   ....[51]....
        /*0110*/ 	.word	0xffffffff


	//   ....[52]....
        /*0114*/ 	.word	0xffffffff


	//   ....[53]....
        /*0118*/ 	.word	0xffffffff


	//   ....[54]....
        /*011c*/ 	.word	0xffffffff


	//   ....[55]....
        /*0120*/ 	.word	0xffffffff


	//   ....[56]....
        /*0124*/ 	.word	0xffffffff


	//   ....[57]....
        /*0128*/ 	.word	0xffffffff


	//   ....[58]....
        /*012c*/ 	.word	0xffffffff


	//   ....[59]....
        /*0130*/ 	.word	0xffffffff


	//   ....[60]....
        /*0134*/ 	.word	0xffffffff


	//   ....[61]....
        /*0138*/ 	.word	0xffffffff


	//   ....[62]....
        /*013c*/ 	.word	0xffffffff


	//   ....[63]....
        /*0140*/ 	.word	0xffffffff


	//   ....[64]....
        /*0144*/ 	.word	0xffffffff


	//   ....[65]....
        /*0148*/ 	.word	0xffffffff


	//   ....[66]....
        /*014c*/ 	.word	0xffffffff


	//   ....[67]....
        /*0150*/ 	.word	0xffffffff


	//   ....[68]....
        /*0154*/ 	.word	0xffffffff


	//   ....[69]....
        /*0158*/ 	.word	0xffffffff


	//   ....[70]....
        /*015c*/ 	.word	0xffffffff


	//   ....[71]....
        /*0160*/ 	.word	0xffffffff


	//   ....[72]....
        /*0164*/ 	.word	0xffffffff


	//   ....[73]....
        /*0168*/ 	.word	0xffffffff


	//   ....[74]....
        /*016c*/ 	.word	0xffffffff


	//   ....[75]....
        /*0170*/ 	.word	0xffffffff


	//   ....[76]....
        /*0174*/ 	.word	0xffffffff


	//   ....[77]....
        /*0178*/ 	.word	0xffffffff


	//   ....[78]....
        /*017c*/ 	.word	0xffffffff


	//   ....[79]....
        /*0180*/ 	.word	0xffffffff


	//   ....[80]....
        /*0184*/ 	.word	0xffffffff


	//   ....[81]....
        /*0188*/ 	.word	0xffffffff


	//   ....[82]....
        /*018c*/ 	.word	0xffffffff


	//   ....[83]....
        /*0190*/ 	.word	0xffffffff


	//   ....[84]....
        /*0194*/ 	.word	0xffffffff


	//   ....[85]....
        /*0198*/ 	.word	0xffffffff


	//   ....[86]....
        /*019c*/ 	.word	0xffffffff


	//   ....[87]....
        /*01a0*/ 	.word	0xffffffff


	//   ....[88]....
        /*01a4*/ 	.word	0xffffffff


	//   ....[89]....
        /*01a8*/ 	.word	0xffffffff


	//   ....[90]....
        /*01ac*/ 	.word	0xffffffff


	//   ....[91]....
        /*01b0*/ 	.word	0xffffffff


	//   ....[92]....
        /*01b4*/ 	.word	0xffffffff


	//   ....[93]....
        /*01b8*/ 	.word	0x0500000f


	//   ....[94]....
        /*01bc*/ 	.word	0x0500000f


	//   ....[95]....
        /*01c0*/ 	.word	0x0500000f


	//   ....[96]....
        /*01c4*/ 	.word	0x0500000f


	//   ....[97]....
        /*01c8*/ 	.word	0x0500000f


	//   ....[98]....
        /*01cc*/ 	.word	0x0500000f


	//   ....[99]....
        /*01d0*/ 	.word	0x0500000f


	//   ....[100]....
        /*01d4*/ 	.word	0x0500000f


	//   ....[101]....
        /*01d8*/ 	.word	0x0500000f


	//   ....[102]....
        /*01dc*/ 	.word	0x0500000f


	//   ....[103]....
        /*01e0*/ 	.word	0x0500000f


	//   ....[104]....
        /*01e4*/ 	.word	0x0500000f


	//   ....[105]....
        /*01e8*/ 	.word	0x0500000f


	//   ....[106]....
        /*01ec*/ 	.word	0x0500000f


	//   ....[107]....
        /*01f0*/ 	.word	0x0500000f


	//   ....[108]....
        /*01f4*/ 	.word	0x0500000f


	//   ....[109]....
        /*01f8*/ 	.word	0x0500000f


	//   ....[110]....
        /*01fc*/ 	.word	0x0500000f


	//   ....[111]....
        /*0200*/ 	.word	0x0500000f


	//   ....[112]....
        /*0204*/ 	.word	0x0500000f


	//   ....[113]....
        /*0208*/ 	.word	0x0500000f


	//   ....[114]....
        /*020c*/ 	.word	0x0500000f


	//   ....[115]....
        /*0210*/ 	.word	0x0500000f


	//   ....[116]....
        /*0214*/ 	.word	0x0500000f


	//   ....[117]....
        /*0218*/ 	.word	0x0500000f


	//   ....[118]....
        /*021c*/ 	.word	0x0500000f


	//   ....[119]....
        /*0220*/ 	.word	0x0500000f


	//   ....[120]....
        /*0224*/ 	.word	0x0500000f


	//   ....[121]....
        /*0228*/ 	.word	0x0500000f


	//   ....[122]....
        /*022c*/ 	.word	0x0500000f


	//   ....[123]....
        /*0230*/ 	.word	0x0500000f


	//   ....[124]....
        /*0234*/ 	.word	0x0500000f


	//   ....[125]....
        /*0238*/ 	.word	0x0500000f


	//   ....[126]....
        /*023c*/ 	.word	0x0500000f


	//   ....[127]....
        /*0240*/ 	.word	0x0500000f


	//   ....[128]....
        /*0244*/ 	.word	0x0500000f


	//   ....[129]....
        /*0248*/ 	.word	0x0500000f


	//   ....[130]....
        /*024c*/ 	.word	0x0500000f


	//   ....[131]....
        /*0250*/ 	.word	0x0500000f


	//   ....[132]....
        /*0254*/ 	.word	0x0500000f


	//   ....[133]....
        /*0258*/ 	.word	0x0500000f


	//   ....[134]....
        /*025c*/ 	.word	0x0500000f


	//   ....[135]....
        /*0260*/ 	.word	0x0500000f


	//   ....[136]....
        /*0264*/ 	.word	0x0500000f


	//   ....[137]....
        /*0268*/ 	.word	0x0500000f


	//   ....[138]....
        /*026c*/ 	.word	0x0500000f


	//   ....[139]....
        /*0270*/ 	.word	0x0500000f


	//   ....[140]....
        /*0274*/ 	.word	0x0500000f


	//   ....[141]....
        /*0278*/ 	.word	0x0500000f


	//   ....[142]....
        /*027c*/ 	.word	0x0500000f


	//   ....[143]....
        /*0280*/ 	.word	0x0500000f


	//   ....[144]....
        /*0284*/ 	.word	0x0500000f


	//   ....[145]....
        /*0288*/ 	.word	0x0500000f


	//   ....[146]....
        /*028c*/ 	.word	0x0500000f


	//   ....[147]....
        /*0290*/ 	.word	0x0500000f


	//   ....[148]....
        /*0294*/ 	.word	0x0500000f


	//   ....[149]....
        /*0298*/ 	.word	0x0500000f


	//   ....[150]....
        /*029c*/ 	.word	0x0500000f


	//   ....[151]....
        /*02a0*/ 	.word	0x0500000f


	//   ....[152]....
        /*02a4*/ 	.word	0x0500000f


	//   ....[153]....
        /*02a8*/ 	.word	0x0500000f


	//   ....[154]....
        /*02ac*/ 	.word	0x0500000f


	//   ....[155]....
        /*02b0*/ 	.word	0x0500000f


	//   ....[156]....
        /*02b4*/ 	.word	0x0500000f


	//   ....[157]....
        /*02b8*/ 	.word	0x0500000f


	//   ....[158]....
        /*02bc*/ 	.word	0x0500000f


	//----- nvinfo : EIATTR_COOP_GROUP_INSTR_OFFSETS
	.align		4
.L_1104:
        /*02c0*/ 	.byte	0x04, 0x28
        /*02c2*/ 	.short	(.L_1106 - .L_1105)


	//   ....[0]....
.L_1105:
        /*02c4*/ 	.word	0x00000060


	//   ....[1]....
        /*02c8*/ 	.word	0x000000a0


	//   ....[2]....
        /*02cc*/ 	.word	0x000002c0


	//   ....[3]....
        /*02d0*/ 	.word	0x00000420


	//   ....[4]....
        /*02d4*/ 	.word	0x00000540


	//   ....[5]....
        /*02d8*/ 	.word	0x000006a0


	//   ....[6]....
        /*02dc*/ 	.word	0x00001230


	//   ....[7]....
        /*02e0*/ 	.word	0x00001e20


	//   ....[8]....
        /*02e4*/ 	.word	0x00001e70


	//   ....[9]....
        /*02e8*/ 	.word	0x000022b0


	//   ....[10]....
        /*02ec*/ 	.word	0x00002320


	//   ....[11]....
        /*02f0*/ 	.word	0x000033c0


	//   ....[12]....
        /*02f4*/ 	.word	0x000033f0


	//   ....[13]....
        /*02f8*/ 	.word	0x00003850


	//   ....[14]....
        /*02fc*/ 	.word	0x00003a20


	//   ....[15]....
        /*0300*/ 	.word	0x00004bf0


	//   ....[16]....
        /*0304*/ 	.word	0x00004c30


	//   ....[17]....
        /*0308*/ 	.word	0x00004c60


	//   ....[18]....
        /*030c*/ 	.word	0x00004c90


	//   ....[19]....
        /*0310*/ 	.word	0x00005d40


	//   ....[20]....
        /*0314*/ 	.word	0x00005da0


	//   ....[21]....
        /*0318*/ 	.word	0x00005de0


	//   ....[22]....
        /*031c*/ 	.word	0x00005e10


	//   ....[23]....
        /*0320*/ 	.word	0x00005e50


	//   ....[24]....
        /*0324*/ 	.word	0x00005e70


	//   ....[25]....
        /*0328*/ 	.word	0x00006ad0


	//   ....[26]....
        /*032c*/ 	.word	0x00006ae0


	//   ....[27]....
        /*0330*/ 	.word	0x00007b10


	//   ....[28]....
        /*0334*/ 	.word	0x00008bf0


	//   ....[29]....
        /*0338*/ 	.word	0x00008c10


	//   ....[30]....
        /*033c*/ 	.word	0x00008c20


	//   ....[31]....
        /*0340*/ 	.word	0x00008c60


	//   ....[32]....
        /*0344*/ 	.word	0x00008cb0


	//   ....[33]....
        /*0348*/ 	.word	0x00008cd0


	//   ....[34]....
        /*034c*/ 	.word	0x00008d20


	//   ....[35]....
        /*0350*/ 	.word	0x00008d40


	//   ....[36]....
        /*0354*/ 	.word	0x00008d90


	//   ....[37]....
        /*0358*/ 	.word	0x00008db0


	//   ....[38]....
        /*035c*/ 	.word	0x00008e00


	//   ....[39]....
        /*0360*/ 	.word	0x00008e20


	//   ....[40]....
        /*0364*/ 	.word	0x00009370


	//   ....[41]....
        /*0368*/ 	.word	0x000093a0


	//   ....[42]....
        /*036c*/ 	.word	0x000093d0


	//   ....[43]....
        /*0370*/ 	.word	0x00009430


	//   ....[44]....
        /*0374*/ 	.word	0x00009490


	//   ....[45]....
        /*0378*/ 	.word	0x000094b0


	//   ....[46]....
        /*037c*/ 	.word	0x00009510


	//   ....[47]....
        /*0380*/ 	.word	0x00009530


	//   ....[48]....
        /*0384*/ 	.word	0x00009590


	//   ....[49]....
        /*0388*/ 	.word	0x000095b0


	//   ....[50]....
        /*038c*/ 	.word	0x00009610


	//   ....[51]....
        /*0390*/ 	.word	0x00009630


	//   ....[52]....
        /*0394*/ 	.word	0x00009690


	//   ....[53]....
        /*0398*/ 	.word	0x000096b0


	//   ....[54]....
        /*039c*/ 	.word	0x00009700


	//   ....[55]....
        /*03a0*/ 	.word	0x00009720


	//   ....[56]....
        /*03a4*/ 	.word	0x00009aa0


	//   ....[57]....
        /*03a8*/ 	.word	0x00009ad0


	//   ....[58]....
        /*03ac*/ 	.word	0x00009b10


	//   ....[59]....
        /*03b0*/ 	.word	0x00009b30


	//   ....[60]....
        /*03b4*/ 	.word	0x00009b50


	//   ....[61]....
        /*03b8*/ 	.word	0x00009b70


	//   ....[62]....
        /*03bc*/ 	.word	0x00009b90


	//   ....[63]....
        /*03c0*/ 	.word	0x00009bc0


	//   ....[64]....
        /*03c4*/ 	.word	0x00009c60


	//   ....[65]....
        /*03c8*/ 	.word	0x00009c90


	//   ....[66]....
        /*03cc*/ 	.word	0x00009ca0


	//   ....[67]....
        /*03d0*/ 	.word	0x00009d30


	//   ....[68]....
        /*03d4*/ 	.word	0x0000a520


	//   ....[69]....
        /*03d8*/ 	.word	0x0000a540


	//   ....[70]....
        /*03dc*/ 	.word	0x0000a550


	//   ....[71]....
        /*03e0*/ 	.word	0x0000a560


	//   ....[72]....
        /*03e4*/ 	.word	0x0000a570


	//   ....[73]....
        /*03e8*/ 	.word	0x0000a580


	//   ....[74]....
        /*03ec*/ 	.word	0x0000a5a0


	//   ....[75]....
        /*03f0*/ 	.word	0x0000a5c0


	//   ....[76]....
        /*03f4*/ 	.word	0x0000a5f0


	//   ....[77]....
        /*03f8*/ 	.word	0x0000a630


	//   ....[78]....
        /*03fc*/ 	.word	0x0000a670


	//   ....[79]....
        /*0400*/ 	.word	0x0000a6c0


	//   ....[80]....
        /*0404*/ 	.word	0x0000aa10


	//   ....[81]....
        /*0408*/ 	.word	0x0000aa30


	//   ....[82]....
        /*040c*/ 	.word	0x0000aa40


	//   ....[83]....
        /*0410*/ 	.word	0x0000aa50


	//   ....[84]....
        /*0414*/ 	.word	0x0000aa60


	//   ....[85]....
        /*0418*/ 	.word	0x0000aa90


	//   ....[86]....
        /*041c*/ 	.word	0x0000aaf0


	//   ....[87]....
        /*0420*/ 	.word	0x0000ab10


	//   ....[88]....
        /*0424*/ 	.word	0x0000ab70


	//   ....[89]....
        /*0428*/ 	.word	0x0000ab80


	//   ....[90]....
        /*042c*/ 	.word	0x0000abf0


	//   ....[91]....
        /*0430*/ 	.word	0x0000ac10


	//   ....[92]....
        /*0434*/ 	.word	0x0000af70


	//   ....[93]....
        /*0438*/ 	.word	0x0000b410


	//   ....[94]....
        /*043c*/ 	.word	0x0000b500


	//   ....[95]....
        /*0440*/ 	.word	0x0000b5a0


	//   ....[96]....
        /*0444*/ 	.word	0x0000b620


	//   ....[97]....
        /*0448*/ 	.word	0x0000b6d0


	//   ....[98]....
        /*044c*/ 	.word	0x0000b730


	//   ....[99]....
        /*0450*/ 	.word	0x0000b7f0


	//   ....[100]....
        /*0454*/ 	.word	0x0000b850


	//   ....[101]....
        /*0458*/ 	.word	0x0000b910


	//   ....[102]....
        /*045c*/ 	.word	0x0000b970


	//   ....[103]....
        /*0460*/ 	.word	0x0000ba30


	//   ....[104]....
        /*0464*/ 	.word	0x0000ba90


	//   ....[105]....
        /*0468*/ 	.word	0x0000bb30


	//   ....[106]....
        /*046c*/ 	.word	0x0000bbc0


	//   ....[107]....
        /*0470*/ 	.word	0x0000bc20


	//   ....[108]....
        /*0474*/ 	.word	0x0000bce0


	//   ....[109]....
        /*0478*/ 	.word	0x0000bda0


	//   ....[110]....
        /*047c*/ 	.word	0x0000be00


	//   ....[111]....
        /*0480*/ 	.word	0x0000bed0


	//   ....[112]....
        /*0484*/ 	.word	0x0000bf30


	//   ....[113]....
        /*0488*/ 	.word	0x0000c000


	//   ....[114]....
        /*048c*/ 	.word	0x0000c060


	//   ....[115]....
        /*0490*/ 	.word	0x0000c130


	//   ....[116]....
        /*0494*/ 	.word	0x0000c190


	//   ....[117]....
        /*0498*/ 	.word	0x0000c250


	//   ....[118]....
        /*049c*/ 	.word	0x0000c2b0


	//   ....[119]....
        /*04a0*/ 	.word	0x0000c360


	//   ....[120]....
        /*04a4*/ 	.word	0x0000c3e0


	//   ....[121]....
        /*04a8*/ 	.word	0x0000c480


	//   ....[122]....
        /*04ac*/ 	.word	0x0000c5d0


	//   ....[123]....
        /*04b0*/ 	.word	0x0000c6a0


	//   ....[124]....
        /*04b4*/ 	.word	0x0000c720


	//   ....[125]....
        /*04b8*/ 	.word	0x0000c7e0


	//   ....[126]....
        /*04bc*/ 	.word	0x0000c8c0


	//   ....[127]....
        /*04c0*/ 	.word	0x0000c980


	//   ....[128]....
        /*04c4*/ 	.word	0x0000ca60


	//   ....[129]....
        /*04c8*/ 	.word	0x0000cb20


	//   ....[130]....
        /*04cc*/ 	.word	0x0000cc00


	//   ....[131]....
        /*04d0*/ 	.word	0x0000ccc0


	//   ....[132]....
        /*04d4*/ 	.word	0x0000cda0


	//   ....[133]....
        /*04d8*/ 	.word	0x0000ce70


	//   ....[134]....
        /*04dc*/ 	.word	0x0000cfd0


	//   ....[135]....
        /*04e0*/ 	.word	0x0000d070


	//   ....[136]....
        /*04e4*/ 	.word	0x0000d0d0


	//   ....[137]....
        /*04e8*/ 	.word	0x0000d170


	//   ....[138]....
        /*04ec*/ 	.word	0x0000d1d0


	//   ....[139]....
        /*04f0*/ 	.word	0x0000d270


	//   ....[140]....
        /*04f4*/ 	.word	0x0000d2d0


	//   ....[141]....
        /*04f8*/ 	.word	0x0000d370


	//   ....[142]....
        /*04fc*/ 	.word	0x0000d3d0


	//   ....[143]....
        /*0500*/ 	.word	0x0000d470


	//   ....[144]....
        /*0504*/ 	.word	0x0000d4d0


	//   ....[145]....
        /*0508*/ 	.word	0x0000d570


	//   ....[146]....
        /*050c*/ 	.word	0x0000d660


	//   ....[147]....
        /*0510*/ 	.word	0x0000d700


	//   ....[148]....
        /*0514*/ 	.word	0x0000d770


	//   ....[149]....
        /*0518*/ 	.word	0x0000d840


	//   ....[150]....
        /*051c*/ 	.word	0x0000d8a0


	//   ....[151]....
        /*0520*/ 	.word	0x0000d980


	//   ....[152]....
        /*0524*/ 	.word	0x0000d9e0


	//   ....[153]....
        /*0528*/ 	.word	0x0000dac0


	//   ....[154]....
        /*052c*/ 	.word	0x0000db20


	//   ....[155]....
        /*0530*/ 	.word	0x0000dc00


	//   ....[156]....
        /*0534*/ 	.word	0x0000dc60


	//   ....[157]....
        /*0538*/ 	.word	0x0000dd40


	//   ....[158]....
        /*053c*/ 	.word	0x0000de30


	//----- nvinfo : EIATTR_REG_RECONFIG
	.align		4
.L_1106:
        /*0540*/ 	.byte	0x01, 0x54
	.zero		2


	//----- nvinfo : EIATTR_SYSCALL_OFFSETS
	.align		4
        /*0544*/ 	.byte	0x04, 0x46
        /*0546*/ 	.short	(.L_1108 - .L_1107)


	//   ....[0]....
.L_1107:
        /*0548*/ 	.word	0x000013f0


	//   ....[1]....
        /*054c*/ 	.word	0x00008250


	//   ....[2]....
        /*0550*/ 	.word	0x00008390


	//   ....[3]....
        /*0554*/ 	.word	0x00008480


	//   ....[4]....
        /*0558*/ 	.word	0x00009090


	//----- nvinfo : EIATTR_MBARRIER_INSTR_OFFSETS
	.align		4
.L_1108:
        /*055c*/ 	.byte	0x04, 0x39
        /*055e*/ 	.short	(.L_1110 - .L_1109)


	//   ....[0]....
.L_1109:
        /*0560*/ 	.word	0x00000170
        /*0564*/ 	.word	0x000000ff
        /*0568*/ 	.word	0x00022800
        /*056c*/ 	.short	0x0100
        /*056e*/ 	.byte	0x08
	.zero		1


	//   ....[1]....
        /*0570*/ 	.word	0x00000180
        /*0574*/ 	.word	0x000000ff
        /*0578*/ 	.word	0x00022820
        /*057c*/ 	.short	0x0100
        /*057e*/ 	.byte	0x08
	.zero		1


	//   ....[2]....
        /*0580*/ 	.word	0x00000270
        /*0584*/ 	.word	0x000000ff
        /*0588*/ 	.word	0x00022830
        /*058c*/ 	.short	0x0100
        /*058e*/ 	.byte	0x08
	.zero		1


	//   ....[3]....
        /*0590*/ 	.word	0x00000280
        /*0594*/ 	.word	0x000000ff
        /*0598*/ 	.word	0x00022840
        /*059c*/ 	.short	0x0100
        /*059e*/ 	.byte	0x08
	.zero		1


	//   ....[4]....
        /*05a0*/ 	.word	0x00000290
        /*05a4*/ 	.word	0x000000ff
        /*05a8*/ 	.word	0x00022838
        /*05ac*/ 	.short	0x0100
        /*05ae*/ 	.byte	0x08
	.zero		1


	//   ....[5]....
        /*05b0*/ 	.word	0x000002a0
        /*05b4*/ 	.word	0x000000ff
        /*05b8*/ 	.word	0x00022848
        /*05bc*/ 	.short	0x0100
        /*05be*/ 	.byte	0x08
	.zero		1


	//   ....[6]....
        /*05c0*/ 	.word	0x000003d0
        /*05c4*/ 	.word	0x000000ff
        /*05c8*/ 	.word	0x00022850
        /*05cc*/ 	.short	0x0100
        /*05ce*/ 	.byte	0x08
	.zero		1


	//   ....[7]....
        /*05d0*/ 	.word	0x000003e0
        /*05d4*/ 	.word	0x000000ff
        /*05d8*/ 	.word	0x00022860
        /*05dc*/ 	.short	0x0100
        /*05de*/ 	.byte	0x08
	.zero		1


	//   ....[8]....
        /*05e0*/ 	.word	0x000003f0
        /*05e4*/ 	.word	0x000000ff
        /*05e8*/ 	.word	0x00022858
        /*05ec*/ 	.short	0x0100
        /*05ee*/ 	.byte	0x08
	.zero		1


	//   ....[9]....
        /*05f0*/ 	.word	0x00000400
        /*05f4*/ 	.word	0x000000ff
        /*05f8*/ 	.word	0x00022868
        /*05fc*/ 	.short	0x0100
        /*05fe*/ 	.byte	0x08
	.zero		1


	//   ....[10]....
        /*0600*/ 	.word	0x000004f0
        /*0604*/ 	.word	0x000000ff
        /*0608*/ 	.word	0x00022870
        /*060c*/ 	.short	0x0100
        /*060e*/ 	.byte	0x06
	.zero		1


	//   ....[11]....
        /*0610*/ 	.word	0x00000500
        /*0614*/ 	.word	0x000000ff
        /*0618*/ 	.word	0x00022880
        /*061c*/ 	.short	0x0100
        /*061e*/ 	.byte	0x06
	.zero		1


	//   ....[12]....
        /*0620*/ 	.word	0x00000510
        /*0624*/ 	.word	0x000000ff
        /*0628*/ 	.word	0x00022878
        /*062c*/ 	.short	0x0100
        /*062e*/ 	.byte	0x06
	.zero		1


	//   ....[13]....
        /*0630*/ 	.word	0x00000520
        /*0634*/ 	.word	0x000000ff
        /*0638*/ 	.word	0x00022888
        /*063c*/ 	.short	0x0100
        /*063e*/ 	.byte	0x06
	.zero		1


	//   ....[14]....
        /*0640*/ 	.word	0x00000650
        /*0644*/ 	.word	0x000000ff
        /*0648*/ 	.word	0x00022890
        /*064c*/ 	.short	0x0100
        /*064e*/ 	.byte	0x08
	.zero		1


	//   ....[15]....
        /*0650*/ 	.word	0x00000660
        /*0654*/ 	.word	0x000000ff
        /*0658*/ 	.word	0x000228a0
        /*065c*/ 	.short	0x0100
        /*065e*/ 	.byte	0x08
	.zero		1


	//   ....[16]....
        /*0660*/ 	.word	0x00000670
        /*0664*/ 	.word	0x000000ff
        /*0668*/ 	.word	0x00022898
        /*066c*/ 	.short	0x0100
        /*066e*/ 	.byte	0x08
	.zero		1


	//   ....[17]....
        /*0670*/ 	.word	0x00000680
        /*0674*/ 	.word	0x000000ff
        /*0678*/ 	.word	0x000228a8
        /*067c*/ 	.short	0x0100
        /*067e*/ 	.byte	0x08
	.zero		1


	//   ....[18]....
        /*0680*/ 	.word	0x000007c0
        /*0684*/ 	.word	0x000000ff
        /*0688*/ 	.word	0x000228b0
        /*068c*/ 	.short	0x0100
        /*068e*/ 	.byte	0x08
	.zero		1


	//   ....[19]....
        /*0690*/ 	.word	0x000007d0
        /*0694*/ 	.word	0x000000ff
        /*0698*/ 	.word	0x000228c0
        /*069c*/ 	.short	0x0100
        /*069e*/ 	.byte	0x08
	.zero		1


	//   ....[20]....
        /*06a0*/ 	.word	0x000007e0
        /*06a4*/ 	.word	0x000000ff
        /*06a8*/ 	.word	0x000228b8
        /*06ac*/ 	.short	0x0100
        /*06ae*/ 	.byte	0x08
	.zero		1


	//   ....[21]....
        /*06b0*/ 	.word	0x000007f0
        /*06b4*/ 	.word	0x000000ff
        /*06b8*/ 	.word	0x000228c8
        /*06bc*/ 	.short	0x0100
        /*06be*/ 	.byte	0x08
	.zero		1


	//   ....[22]....
        /*06c0*/ 	.word	0x00001420
        /*06c4*/ 	.word	0x000000ff
        /*06c8*/ 	.word	0x00022800
        /*06cc*/ 	.short	0x010a
        /*06ce*/ 	.byte	0x29
	.zero		1


	//   ....[23]....
        /*06d0*/ 	.word	0x000014b0
        /*06d4*/ 	.word	0x000000ff
        /*06d8*/ 	.word	0x00022830
        /*06dc*/ 	.short	0x010a
        /*06de*/ 	.byte	0x29
	.zero		1


	//   ....[24]....
        /*06e0*/ 	.word	0x000014f0
        /*06e4*/ 	.word	0x000000ff
        /*06e8*/ 	.word	0x00022830
        /*06ec*/ 	.short	0x010a
        /*06ee*/ 	.byte	0x29
	.zero		1


	//   ....[25]....
        /*06f0*/ 	.word	0x00001820
        /*06f4*/ 	.word	0x000000ff
        /*06f8*/ 	.word	0x00000000
        /*06fc*/ 	.short	0x0101
        /*06fe*/ 	.byte	0x04
	.zero		1


	//   ....[26]....
        /*0700*/ 	.word	0x00002b30
        /*0704*/ 	.word	0x000000ff
        /*0708*/ 	.word	0x00022850
        /*070c*/ 	.short	0x010a
        /*070e*/ 	.byte	0x29
	.zero		1


	//   ....[27]....
        /*0710*/ 	.word	0x00002b70
        /*0714*/ 	.word	0x000000ff
        /*0718*/ 	.word	0x00022850
        /*071c*/ 	.short	0x010a
        /*071e*/ 	.byte	0x29
	.zero		1


	//   ....[28]....
        /*0720*/ 	.word	0x00002ed0
        /*0724*/ 	.word	0x000000ff
        /*0728*/ 	.word	0x00000000
        /*072c*/ 	.short	0x0101
        /*072e*/ 	.byte	0x04
	.zero		1


	//   ....[29]....
        /*0730*/ 	.word	0x00003010
        /*0734*/ 	.word	0x000000ff
        /*0738*/ 	.word	0x00022830
        /*073c*/ 	.short	0x010a
        /*073e*/ 	.byte	0x1a
	.zero		1


	//   ....[30]....
        /*0740*/ 	.word	0x00003050
        /*0744*/ 	.word	0x000000ff
        /*0748*/ 	.word	0x00022830
        /*074c*/ 	.short	0x010a
        /*074e*/ 	.byte	0x1a
	.zero		1


	//   ....[31]....
        /*0750*/ 	.word	0x00003280
        /*0754*/ 	.word	0x000000ff
        /*0758*/ 	.word	0x00000000
        /*075c*/ 	.short	0x0101
        /*075e*/ 	.byte	0x0b
	.zero		1


	//   ....[32]....
        /*0760*/ 	.word	0x000048d0
        /*0764*/ 	.word	0x000000ff
        /*0768*/ 	.word	0x00022850
        /*076c*/ 	.short	0x010a
        /*076e*/ 	.byte	0x1a
	.zero		1


	//   ....[33]....
        /*0770*/ 	.word	0x00004910
        /*0774*/ 	.word	0x000000ff
        /*0778*/ 	.word	0x00022850
        /*077c*/ 	.short	0x010a
        /*077e*/ 	.byte	0x1a
	.zero		1


	//   ....[34]....
        /*0780*/ 	.word	0x00004bd0
        /*0784*/ 	.word	0x000000ff
        /*0788*/ 	.word	0x00000000
        /*078c*/ 	.short	0x0101
        /*078e*/ 	.byte	0x0b
	.zero		1


	//   ....[35]....
        /*0790*/ 	.word	0x00005e80
        /*0794*/ 	.word	0x000000ff
        /*0798*/ 	.word	0x00000000
        /*079c*/ 	.short	0x0101
        /*079e*/ 	.byte	0x04
	.zero		1


	//   ....[36]....
        /*07a0*/ 	.word	0x00008990
        /*07a4*/ 	.word	0x000000ff
        /*07a8*/ 	.word	0x00022840
        /*07ac*/ 	.short	0x010a
        /*07ae*/ 	.byte	0x2b
	.zero		1


	//   ....[37]....
        /*07b0*/ 	.word	0x00008ec0
        /*07b4*/ 	.word	0x000000ff
        /*07b8*/ 	.word	0x00022830
        /*07bc*/ 	.short	0x0107
        /*07be*/ 	.byte	0x2b
	.zero		1


	//   ....[38]....
        /*07c0*/ 	.word	0x00008f30
        /*07c4*/ 	.word	0x000000ff
        /*07c8*/ 	.word	0x00022830
        /*07cc*/ 	.short	0x0101
        /*07ce*/ 	.byte	0x2b
	.zero		1


	//   ....[39]....
        /*07d0*/ 	.word	0x000097f0
        /*07d4*/ 	.word	0x000000ff
        /*07d8*/ 	.word	0x00022800
        /*07dc*/ 	.short	0x0107
        /*07de*/ 	.byte	0x2b
	.zero		1


	//   ....[40]....
        /*07e0*/ 	.word	0x00009830
        /*07e4*/ 	.word	0x000000ff
        /*07e8*/ 	.word	0x00022800
        /*07ec*/ 	.short	0x0101
        /*07ee*/ 	.byte	0x2b
	.zero		1


	//   ....[41]....
        /*07f0*/ 	.word	0x00009840
        /*07f4*/ 	.word	0x000000ff
        /*07f8*/ 	.word	0x00022820
        /*07fc*/ 	.short	0x010a
        /*07fe*/ 	.byte	0x2b
	.zero		1


	//   ....[42]....
        /*0800*/ 	.word	0x00009890
        /*0804*/ 	.word	0x000000ff
        /*0808*/ 	.word	0x00022860
        /*080c*/ 	.short	0x010a
        /*080e*/ 	.byte	0x2b
	.zero		1


	//   ....[43]....
        /*0810*/ 	.word	0x00009fc0
        /*0814*/ 	.word	0x000000ff
        /*0818*/ 	.word	0x00022850
        /*081c*/ 	.short	0x0107
        /*081e*/ 	.byte	0x2b
	.zero		1


	//   ....[44]....
        /*0820*/ 	.word	0x0000a040
        /*0824*/ 	.word	0x000000ff
        /*0828*/ 	.word	0x00022850
        /*082c*/ 	.short	0x0101
        /*082e*/ 	.byte	0x2b
	.zero		1


	//   ....[45]....
        /*0830*/ 	.word	0x0000a320
        /*0834*/ 	.word	0x00000020
        /*0838*/ 	.word	0x00022840
        /*083c*/ 	.short	0x010a
        /*083e*/ 	.byte	0x3f
	.zero		1


	//   ....[46]....
        /*0840*/ 	.word	0x0000a750
        /*0844*/ 	.word	0x00000020
        /*0848*/ 	.word	0x00022830
        /*084c*/ 	.short	0x0107
        /*084e*/ 	.byte	0x3f
	.zero		1


	//   ....[47]....
        /*0850*/ 	.word	0x0000a800
        /*0854*/ 	.word	0x00000020
        /*0858*/ 	.word	0x00022830
        /*085c*/ 	.short	0x0101
        /*085e*/ 	.byte	0x3f
	.zero		1


	//   ....[48]....
        /*0860*/ 	.word	0x0000a830
        /*0864*/ 	.word	0x00000020
        /*0868*/ 	.word	0x00022860
        /*086c*/ 	.short	0x010a
        /*086e*/ 	.byte	0x3f
	.zero		1


	//   ....[49]....
        /*0870*/ 	.word	0x0000ad70
        /*0874*/ 	.word	0x00000020
        /*0878*/ 	.word	0x00022850
        /*087c*/ 	.short	0x0107
        /*087e*/ 	.byte	0x3f
	.zero		1


	//   ....[50]....
        /*0880*/ 	.word	0x0000ae40
        /*0884*/ 	.word	0x00000020
        /*0888*/ 	.word	0x00022850
        /*088c*/ 	.short	0x0101
        /*088e*/ 	.byte	0x3f
	.zero		1


	//   ....[51]....
        /*0890*/ 	.word	0x0000af20
        /*0894*/ 	.word	0x00000004
        /*0898*/ 	.word	0x00022820
        /*089c*/ 	.short	0x010a
        /*089e*/ 	.byte	0x3f
	.zero		1


	//   ....[52]....
        /*08a0*/ 	.word	0x0000b060
        /*08a4*/ 	.word	0x00000005
        /*08a8*/ 	.word	0x00022840
        /*08ac*/ 	.short	0x010a
        /*08ae*/ 	.byte	0x3f
	.zero		1


	//   ....[53]....
        /*08b0*/ 	.word	0x0000b100
        /*08b4*/ 	.word	0x00000015
        /*08b8*/ 	.word	0x00022840
        /*08bc*/ 	.short	0x010a
        /*08be*/ 	.byte	0x3f
	.zero		1


	//   ....[54]....
        /*08c0*/ 	.word	0x0000b140
        /*08c4*/ 	.word	0x00000005
        /*08c8*/ 	.word	0x00022860
        /*08cc*/ 	.short	0x010a
        /*08ce*/ 	.byte	0x3f
	.zero		1


	//   ....[55]....
        /*08d0*/ 	.word	0x0000b180
        /*08d4*/ 	.word	0x00000015
        /*08d8*/ 	.word	0x00022860
        /*08dc*/ 	.short	0x010a
        /*08de*/ 	.byte	0x3f
	.zero		1


	//   ....[56]....
        /*08e0*/ 	.word	0x0000b1f0
        /*08e4*/ 	.word	0x00000005
        /*08e8*/ 	.word	0x00022800
        /*08ec*/ 	.short	0x010a
        /*08ee*/ 	.byte	0x3f
	.zero		1


	//   ....[57]....
        /*08f0*/ 	.word	0x0000b250
        /*08f4*/ 	.word	0x00000005
        /*08f8*/ 	.word	0x00022830
        /*08fc*/ 	.short	0x010a
        /*08fe*/ 	.byte	0x3f
	.zero		1


	//   ....[58]....
        /*0900*/ 	.word	0x0000b2b0
        /*0904*/ 	.word	0x00000009
        /*0908*/ 	.word	0x00022850
        /*090c*/ 	.short	0x010a
        /*090e*/ 	.byte	0x3f
	.zero		1


	//   ....[59]....
        /*0910*/ 	.word	0x0000b310
        /*0914*/ 	.word	0x00000000
        /*0918*/ 	.word	0x00022830
        /*091c*/ 	.short	0x010a
        /*091e*/ 	.byte	0x3f
	.zero		1


	//   ....[60]....
        /*0920*/ 	.word	0x0000b370
        /*0924*/ 	.word	0x00000008
        /*0928*/ 	.word	0x00022850
        /*092c*/ 	.short	0x010a
        /*092e*/ 	.byte	0x3f
	.zero		1


	//   ....[61]....
        /*0930*/ 	.word	0x0000b450
        /*0934*/ 	.word	0x00000003
        /*0938*/ 	.word	0x00022840
        /*093c*/ 	.short	0x010a
        /*093e*/ 	.byte	0x3f
	.zero		1


	//   ....[62]....
        /*0940*/ 	.word	0x0000c4c0
        /*0944*/ 	.word	0x00000003
        /*0948*/ 	.word	0x00022820
        /*094c*/ 	.short	0x010a
        /*094e*/ 	.byte	0x3f
	.zero		1


	//   ....[63]....
        /*0950*/ 	.word	0x0000c520
        /*0954*/ 	.word	0x00000003
        /*0958*/ 	.word	0x00022860
        /*095c*/ 	.short	0x010a
        /*095e*/ 	.byte	0x3f
	.zero		1


	//   ....[64]....
        /*0960*/ 	.word	0x0000cf20
        /*0964*/ 	.word	0x00000020
        /*0968*/ 	.word	0x00022840
        /*096c*/ 	.short	0x010a
        /*096e*/ 	.byte	0x3f
	.zero		1


	//   ....[65]....
        /*0970*/ 	.word	0x0000d5b0
        /*0974*/ 	.word	0x00000020
        /*0978*/ 	.word	0x00022860
        /*097c*/ 	.short	0x010a
        /*097e*/ 	.byte	0x3f
	.zero		1


	//   ....[66]....
        /*0980*/ 	.word	0x0000dd80
        /*0984*/ 	.word	0x00000004
        /*0988*/ 	.word	0x00022820
        /*098c*/ 	.short	0x010a
        /*098e*/ 	.byte	0x3f
	.zero		1


	//   ....[67]....
        /*0990*/ 	.word	0x0000def0
        /*0994*/ 	.word	0x00000005
        /*0998*/ 	.word	0x00022840
        /*099c*/ 	.short	0x010a
        /*099e*/ 	.byte	0x3f
	.zero		1


	//   ....[68]....
        /*09a0*/ 	.word	0x0000df40
        /*09a4*/ 	.word	0x00000015
        /*09a8*/ 	.word	0x00022840
        /*09ac*/ 	.short	0x010a
        /*09ae*/ 	.byte	0x3f
	.zero		1


	//   ....[69]....
        /*09b0*/ 	.word	0x0000df90
        /*09b4*/ 	.word	0x00000005
        /*09b8*/ 	.word	0x00022860
        /*09bc*/ 	.short	0x010a
        /*09be*/ 	.byte	0x3f
	.zero		1


	//----- nvinfo : EIATTR_NUM_MBARRIERS
	.align		4
.L_1110:
        /*09c0*/ 	.byte	0x03, 0x38
        /*09c2*/ 	.short	0x0016


	//----- nvinfo : EIATTR_EXIT_INSTR_OFFSETS
	.align		4
        /*09c4*/ 	.byte	0x04, 0x1c
        /*09c6*/ 	.short	(.L_1112 - .L_1111)


	//   ....[0]....
.L_1111:
        /*09c8*/ 	.word	0x0000b1d0


	//----- nvinfo : EIATTR_MAX_THREADS
	.align		4
.L_1112:
        /*09cc*/ 	.byte	0x04, 0x05
        /*09ce*/ 	.short	(.L_1114 - .L_1113)
.L_1113:
        /*09d0*/ 	.word	0x00000180
        /*09d4*/ 	.word	0x00000001
        /*09d8*/ 	.word	0x00000001


	//----- nvinfo : EIATTR_CRS_STACK_SIZE
	.align		4
.L_1114:
        /*09dc*/ 	.byte	0x04, 0x1e
        /*09de*/ 	.short	(.L_1116 - .L_1115)
.L_1115:
        /*09e0*/ 	.word	0x00000000


	//----- nvinfo : EIATTR_CBANK_PARAM_SIZE
	.align		4
.L_1116:
        /*09e4*/ 	.byte	0x03, 0x19
        /*09e6*/ 	.short	0x0a70


	//----- nvinfo : EIATTR_PARAM_CBANK
	.align		4
        /*09e8*/ 	.byte	0x04, 0x0a
        /*09ea*/ 	.short	(.L_1118 - .L_1117)
	.align		4
.L_1117:
        /*09ec*/ 	.word	index@(.nv.constant0._ZN7cutlass13device_kernelIN5flash11enable_sm90INS1_16FlashAttnFwdSm90INS1_25CollectiveMainloopFwdSm90ILi2EN4cute5tupleIJNS5_1CILi1EEES8_S8_EEENS6_IJNS7_ILi128EEENS7_ILi96EEENS7_ILi64EEEEEELi256ENS_6half_tEfNS_4arch4Sm90ELb0ELb0ELb0ELb0ELb1ELb0ELb0ELb1ELb0ELb1ELb1ELb0EEENS1_21CollectiveEpilogueFwdINS6_IJSA_NS7_ILi256EEESB_EEES9_SE_SG_Li256ELb0ELb1ELb1ELb0EEENS1_19SingleTileSchedulerILb0ELb1ELb1ELi128EEEEEEEEEvNT_6ParamsE)
        /*09f0*/ 	.short	0x0210
        /*09f2*/ 	.short	0x0a70


	//----- nvinfo : EIATTR_SW_WAR
	.align		4
.L_1118:
        /*09f4*/ 	.byte	0x04, 0x36
        /*09f6*/ 	.short	(.L_1120 - .L_1119)
.L_1119:
        /*09f8*/ 	.word	0x00000008
.L_1120:


//--------------------- .nv.info._ZN7cutlass13device_kernelIN5flash11enable_sm90INS1_16FlashAttnFwdSm90INS1_25CollectiveMainloopFwdSm90ILi2EN4cute5tupleIJNS5_1CILi1EEES8_S8_EEENS6_IJNS7_ILi128EEENS7_ILi96EEENS7_ILi64EEEEEELi256ENS_6half_tEfNS_4arch4Sm90ELb0ELb0ELb0ELb0ELb1ELb0ELb1ELb1ELb0ELb1ELb1ELb0EEENS1_21CollectiveEpilogueFwdINS6_IJSA_NS7_ILi256EEESB_EEES9_SE_SG_Li256ELb0ELb1ELb1ELb0EEENS1_19SingleTileSchedulerILb0ELb1ELb1ELi128EEEEEEEEEvNT_6ParamsE --------------------------
	.section	.nv.info._ZN7cutlass13device_kernelIN5flash11enable_sm90INS1_16FlashAttnFwdSm90INS1_25CollectiveMainloopFwdSm90ILi2EN4cute5tupleIJNS5_1CILi1EEES8_S8_EEENS6_IJNS7_ILi128EEENS7_ILi96EEENS7_ILi64EEEEEELi256ENS_6half_tEfNS_4arch4Sm90ELb0ELb0ELb0ELb0ELb1ELb0ELb1ELb1ELb0ELb1ELb1ELb0EEENS1_21CollectiveEpilogueFwdINS6_IJSA_NS7_ILi256EEESB_EEES9_SE_SG_Li256ELb0ELb1ELb1ELb0EEENS1_19SingleTileSchedulerILb0ELb1ELb1ELi128EEEEEEEEEvNT_6ParamsE,"",@"SHT_CUDA_INFO"
	.sectionflags	@""
	.align	4


	//----- nvinfo : EIATTR_CUDA_API_VERSION
	.align		4
        /*0000*/ 	.byte	0x04, 0x37
        /*0002*/ 	.short	(.L_1122 - .L_1121)
.L_1121:
        /*0004*/ 	.word	0x00000082


	//----- nvinfo : EIATTR_KPARAM_INFO
	.align		4
.L_1122:
        /*0008*/ 	.byte	0x04, 0x17
        /*000a*/ 	.short	(.L_1124 - .L_1123)
.L_1123:
        /*000c*/ 	.word	0x00000000
        /*0010*/ 	.short	0x0000
        /*0012*/ 	.short	0x0070
        /*0014*/ 	.byte	0x00, 0xf0, 0x01, 0x2c


	//----- nvinfo : EIATTR_SPARSE_MMA_MASK
	.align		4
.L_1124:
        /*0018*/ 	.byte	0x03, 0x50
        /*001a*/ 	.short	0x0000


	//----- nvinfo : EIATTR_MAXREG_COUNT
	.align		4
        /*001c*/ 	.byte	0x03, 0x1b
        /*001e*/ 	.short	0x00a8


	//----- nvinfo : EIATTR_NUM_BARRIERS
	.align		4
        /*0020*/ 	.byte	0x02, 0x4c
        /*0022*/ 	.byte	0x10
	.zero		1


	//----- nvinfo : EIATTR_EXTERNS
	.align		4
        /*0024*/ 	.byte	0x04, 0x0f
        /*0026*/ 	.short	(.L_1126 - .L_1125)


	//   ....[0]....
	.align		4
.L_1125:
        /*0028*/ 	.word	index@(__assertfail)


	//----- nvinfo : EIATTR_ANNOTATIONS
	.align		4
.L_1126:
        /*002c*/ 	.byte	0x04, 0x55
        /*002e*/ 	.short	(.L_1128 - .L_1127)


	//   ....[0]....
.L_1127:
        /*0030*/ 	.word	0x00000001
        /*0034*/ 	.byte	0xd0, 0x08, 0x00, 0x00, 0x01, 0x00, 0x00, 0x00, 0x40, 0x0a, 0x00, 0x00, 0x01, 0x00, 0x00, 0x00
        /*0044*/ 	.byte	0xd0, 0x14, 0x00, 0x00, 0x01, 0x00, 0x00, 0x00, 0xa0, 0x68, 0x00, 0x00, 0x01, 0x00, 0x00, 0x00
        /*0054*/ 	.byte	0xb0, 0x8a, 0x00, 0x00, 0x01, 0x00, 0x00, 0x00, 0xd0, 0x9b, 0x00, 0x00, 0x01, 0x00, 0x00, 0x00
        /*0064*/ 	.byte	0x90, 0xd0, 0x00, 0x00


	//----- nvinfo : EIATTR_MERCURY_ISA_VERSION
	.align		4
.L_1128:
        /*0068*/ 	.byte	0x03, 0x5f
        /*006a*/ 	.short	0x0101


	//----- nvinfo : EIATTR_INT_WARP_WIDE_INSTR_OFFSETS
	.align		4
        /*006c*/ 	.byte	0x04, 0x31
        /*006e*/ 	.short	(.L_1130 - .L_1129)


	//   ....[0]....
.L_1129:
        /*0070*/ 	.word	0x000000c0


	//   ....[1]....
        /*0074*/ 	.word	0x000000d0


	//   ....[2]....
        /*0078*/ 	.word	0x000000e0


	//   ....[3]....
        /*007c*/ 	.word	0x00000180


	//----- nvinfo : EIATTR_COOP_GROUP_MASK_REGIDS
	.align		4
.L_1130:
        /*0080*/ 	.byte	0x04, 0x29
        /*0082*/ 	.short	(.L_1132 - .L_1131)


	//   ....[0]....
.L_1131:
        /*0084*/ 	.word	0xffffffff


	//   ....[1]....
        /*0088*/ 	.word	0xffffffff


	//   ....[2]....
        /*008c*/ 	.word	0xffffffff


	//   ....[3]....
        /*0090*/ 	.word	0xffffffff


	//   ....[4]....
        /*0094*/ 	.word	0xffffffff


	//   ....[5]....
        /*0098*/ 	.word	0xffffffff


	//   ....[6]....
        /*009c*/ 	.word	0xffffffff


	//   ....[7]....
        /*00a0*/ 	.word	0xffffffff


	//   ....[8]....
        /*00a4*/ 	.word	0xffffffff


	//   ....[9]....
        /*00a8*/ 	.word	0xffffffff


	//   ....[10]....
        /*00ac*/ 	.word	0xffffffff


	//   ....[11]....
        /*00b0*/ 	.word	0xffffffff


	//   ....[12]....
        /*00b4*/ 	.word	0xffffffff


	//   ....[13]....
        /*00b8*/ 	.word	0xffffffff


	//   ....[14]....
        /*00bc*/ 	.word	0xffffffff


	//   ....[15]....
        /*00c0*/ 	.word	0xffffffff


	//   ....[16]....
        /*00c4*/ 	.word	0xffffffff


	//   ....[17]....
        /*00c8*/ 	.word	0xffffffff


	//   ....[18]....
        /*00cc*/ 	.word	0xffffffff


	//   ....[19]....
        /*00d0*/ 	.word	0xffffffff


	//   ....[20]....
        /*00d4*/ 	.word	0xffffffff


	//   ....[21]....
        /*00d8*/ 	.word	0xffffffff


	//   ....[22]....
        /*00dc*/ 	.word	0xffffffff


	//   ....[23]....
        /*00e0*/ 	.word	0xffffffff


	//   ....[24]....
        /*00e4*/ 	.word	0xffffffff


	//   ....[25]....
        /*00e8*/ 	.word	0xffffffff


	//   ....[26]....
        /*00ec*/ 	.word	0xffffffff


	//   ....[27]....
        /*00f0*/ 	.word	0xffffffff


	//   ....[28]....
        /*00f4*/ 	.word	0xffffffff


	//   ....[29]....
        /*00f8*/ 	.word	0xffffffff


	//   ....[30]....
        /*00fc*/ 	.word	0xffffffff


	//   ....[31]....
        /*0100*/ 	.word	0xffffffff


	//   ....[32]....
        /*0104*/ 	.word	0xffffffff


	//   ....[33]....
        /*0108*/ 	.word	0xffffffff


	//   ....[34]....
        /*010c*/ 	.word	0xffffffff


	//   ....[35]....
        /*0110*/ 	.word	0xffffffff


	//   ....[36]....
        /*0114*/ 	.word	0xffffffff


	//   ....[37]....
        /*0118*/ 	.word	0xffffffff


	//   ....[38]....
        /*011c*/ 	.word	0xffffffff


	//   ....[39]....
        /*0120*/ 	.word	0xffffffff


	//   ....[40]....
        /*0124*/ 	.word	0xffffffff


	//   ....[41]....
        /*0128*/ 	.word	0xffffffff


	//   ....[42]....
        /*012c*/ 	.word	0xffffffff


	//   ....[43]....
        /*0130*/ 	.word	0xffffffff


	//   ....[44]....
        /*0134*/ 	.word	0xffffffff


	//   ....[45]....
        /*0138*/ 	.word	0xffffffff


	//   ....[46]....
        /*013c*/ 	.word	0xffffffff


	//   ....[47]....
        /*0140*/ 	.word	0xffffffff


	//   ....[48]....
        /*0144*/ 	.word	0xffffffff


	//   ....[49]....
        /*0148*/ 	.word	0xffffffff


	//   ....[50]....
        /*014c*/ 	.word	0xffffffff


	//   ....[51]....
        /*0150*/ 	.word	0xffffffff


	//   ....[52]....
        /*0154*/ 	.word	0xffffffff


	//   ....[53]....
        /*0158*/ 	.word	0xffffffff


	//   ....[54]....
        /*015c*/ 	.word	0xffffffff


	//   ....[55]....
        /*0160*/ 	.word	0xffffffff


	//   ....[56]....
        /*0164*/ 	.word	0xffffffff


	//   ....[57]....
        /*0168*/ 	.word	0xffffffff


	//   ....[58]....
        /*016c*/ 	.word	0xffffffff


	//   ....[59]....
        /*0170*/ 	.word	0xffffffff


	//   ....[60]....
        /*0174*/ 	.word	0xffffffff


	//   ....[61]....
        /*0178*/ 	.word	0xffffffff


	//   ....[62]....
        /*017c*/ 	.word	0xffffffff


	//   ....[63]....
        /*0180*/ 	.word	0xffffffff


	//   ....[64]....
        /*0184*/ 	.word	0xffffffff


	//   ....[65]....
        /*0188*/ 	.word	0xffffffff


	//   ....[66]....
        /*018c*/ 	.word	0xffffffff


	//   ....[67]....
        /*0190*/ 	.word	0xffffffff


	//   ....[68]....
        /*0194*/ 	.word	0xffffffff


	//   ....[69]....
        /*0198*/ 	.word	0xffffffff


	//   ....[70]....
        /*019c*/ 	.word	0xffffffff


	//   ....[71]....
        /*01a0*/ 	.word	0xffffffff


	//   ....[72]....
        /*01a4*/ 	.word	0xffffffff


	//   ....[73]....
        /*01a8*/ 	.word	0xffffffff


	//   ....[74]....
        /*01ac*/ 	.word	0xffffffff


	//   ....[75]....
        /*01b0*/ 	.word	0xffffffff


	//   ....[76]....
        /*01b4*/ 	.word	0xffffffff


	//   ....[77]....
        /*01b8*/ 	.word	0xffffffff


	//   ....[78]....
        /*01bc*/ 	.word	0xffffffff


	//   ....[79]....
        /*01c0*/ 	.word	0xffffffff


	//   ....[80]....
        /*01c4*/ 	.word	0xffffffff


	//   ....[81]....
        /*01c8*/ 	.word	0xffffffff


	//   ....[82]....
        /*01cc*/ 	.word	0xffffffff


	//   ....[83]....
        /*01d0*/ 	.word	0xffffffff


	//   ....[84]....
        /*01d4*/ 	.word	0xffffffff


	//   ....[85]....
        /*01d8*/ 	.word	0xffffffff


	//   ....[86]....
        /*01dc*/ 	.word	0xffffffff


	//   ....[87]....
        /*01e0*/ 	.word	0xffffffff


	//   ....[88]....
        /*01e4*/ 	.word	0xffffffff


	//   ....[89]....
        /*01e8*/ 	.word	0xffffffff


	//   ....[90]....
        /*01ec*/ 	.word	0xffffffff


	//   ....[91]....
        /*01f0*/ 	.word	0xffffffff


	//   ....[92]....
        /*01f4*/ 	.word	0xffffffff


	//   ....[93]....
        /*01f8*/ 	.word	0xffffffff


	//   ....[94]....
        /*01fc*/ 	.word	0xffffffff


	//   ....[95]....
        /*0200*/ 	.word	0xffffffff


	//   ....[96]....
        /*0204*/ 	.word	0xffffffff


	//   ....[97]....
        /*0208*/ 	.word	0xffffffff


	//   ....[98]....
        /*020c*/ 	.word	0xffffffff


	//   ....[99]....
        /*0210*/ 	.word	0xffffffff


	//   ....[100]....
        /*0214*/ 	.word	0xffffffff


	//   ....[101]....
        /*0218*/ 	.word	0xffffffff


	//   ....[102]....
        /*021c*/ 	.word	0xffffffff


	//   ....[103]....
        /*0220*/ 	.word	0xffffffff


	//   ....[104]....
        /*0224*/ 	.word	0xffffffff


	//   ....[105]....
        /*0228*/ 	.word	0xffffffff


	//   ....[106]....
        /*022c*/ 	.word	0xffffffff


	//   ....[107]....
        /*0230*/ 	.word	0xffffffff


	//   ....[108]....
        /*0234*/ 	.word	0xffffffff


	//   ....[109]....
        /*0238*/ 	.word	0x0500000f


	//   ....[110]....
        /*023c*/ 	.word	0x0500000f


	//   ....[111]....
        /*0240*/ 	.word	0x0500000f


	//   ....[112]....
        /*0244*/ 	.word	0x0500000f


	//   ....[113]....
        /*0248*/ 	.word	0x0500000f


	//   ....[114]....
        /*024c*/ 	.word	0x0500000f


	//   ....[115]....
        /*0250*/ 	.word	0x0500000f


	//   ....[116]....
        /*0254*/ 	.word	0x0500000f


	//   ....[117]....
        /*0258*/ 	.word	0x0500000f


	//   ....[118]....
        /*025c*/ 	.word	0x0500000f


	//   ....[119]....
        /*0260*/ 	.word	0x0500000f


	//   ....[120]....
        /*0264*/ 	.word	0x0500000f


	//   ....[121]....
        /*0268*/ 	.word	0x0500000f


	//   ....[122]....
        /*026c*/ 	.word	0x0500000f


	//   ....[123]....
        /*0270*/ 	.word	0x0500000f


	//   ....[124]....
        /*0274*/ 	.word	0x0500000f


	//   ....[125]....
        /*0278*/ 	.word	0x0500000f


	//   ....[126]....
        /*027c*/ 	.word	0x0500000f


	//   ....[127]....
        /*0280*/ 	.word	0x0500000f


	//   ....[128]....
        /*0284*/ 	.word	0x0500000f


	//   ....[129]....
        /*0288*/ 	.word	0x0500000f


	//   ....[130]....
        /*028c*/ 	.word	0x0500000f


	//   ....[131]....
        /*0290*/ 	.word	0x0500000f


	//   ....[132]....
        /*0294*/ 	.word	0x0500000f


	//   ....[133]....
        /*0298*/ 	.word	0x0500000f


	//   ....[134]....
        /*029c*/ 	.word	0x0500000f


	//   ....[135]....
        /*02a0*/ 	.word	0x0500000f


	//   ....[136]....
        /*02a4*/ 	.word	0x0500000f


	//   ....[137]....
        /*02a8*/ 	.word	0x0500000f


	//   ....[138]....
        /*02ac*/ 	.word	0x0500000f


	//   ....[139]....
        /*02b0*/ 	.word	0x0500000f


	//   ....[140]....
        /*02b4*/ 	.word	0x0500000f


	//   ....[141]....
        /*02b8*/ 	.word	0x0500000f


	//   ....[142]....
        /*02bc*/ 	.word	0x0500000f


	//   ....[143]....
        /*02c0*/ 	.word	0x0500000f


	//   ....[144]....
        /*02c4*/ 	.word	0x0500000f


	//   ....[145]....
        /*02c8*/ 	.word	0x0500000f


	//   ....[146]....
        /*02cc*/ 	.word	0x0500000f


	//   ....[147]....
        /*02d0*/ 	.word	0x0500000f


	//   ....[148]....
        /*02d4*/ 	.word	0x0500000f


	//   ....[149]....
        /*02d8*/ 	.word	0x0500000f


	//   ....[150]....
        /*02dc*/ 	.word	0x0500000f


	//   ....[151]....
        /*02e0*/ 	.word	0x0500000f


	//   ....[152]....
        /*02e4*/ 	.word	0x0500000f


	//   ....[153]....
        /*02e8*/ 	.word	0x0500000f


	//   ....[154]....
        /*02ec*/ 	.word	0x0500000f


	//   ....[155]....
        /*02f0*/ 	.word	0x0500000f


	//   ....[156]....
        /*02f4*/ 	.word	0x0500000f


	//   ....[157]....
        /*02f8*/ 	.word	0x0500000f


	//   ....[158]....
        /*02fc*/ 	.word	0x0500000f


	//   ....[159]....
        /*0300*/ 	.word	0x0500000f


	//   ....[160]....
        /*0304*/ 	.word	0x0500000f


	//   ....[161]....
        /*0308*/ 	.word	0x0500000f


	//   ....[162]....
        /*030c*/ 	.word	0x0500000f


	//   ....[163]....
        /*0310*/ 	.word	0x0500000f


	//   ....[164]....
        /*0314*/ 	.word	0x0500000f


	//   ....[165]....
        /*0318*/ 	.word	0x0500000f


	//   ....[166]....
        /*031c*/ 	.word	0x0500000f


	//   ....[167]....
        /*0320*/ 	.word	0x0500000f


	//   ....[168]....
        /*0324*/ 	.word	0x0500000f


	//   ....[169]....
        /*0328*/ 	.word	0x0500000f


	//   ....[170]....
        /*032c*/ 	.word	0x0500000f


	//   ....[171]....
        /*0330*/ 	.word	0x0500000f


	//   ....[172]....
        /*0334*/ 	.word	0x0500000f


	//   ....[173]....
        /*0338*/ 	.word	0x0500000f


	//   ....[174]....
        /*033c*/ 	.word	0x0500000f


	//   ....[175]....
        /*0340*/ 	.word	0x0500000f


	//   ....[176]....
        /*0344*/ 	.word	0x0500000f


	//   ....[177]....
        /*0348*/ 	.word	0x0500000f


	//   ....[178]....
        /*034c*/ 	.word	0x0500000f


	//   ....[179]....
        /*0350*/ 	.word	0x0500000f


	//   ....[180]....
        /*0354*/ 	.word	0x0500000f


	//   ....[181]....
        /*0358*/ 	.word	0x0500000f


	//   ....[182]....
        /*035c*/ 	.word	0x0500000f


	//   ....[183]....
        /*0360*/ 	.word	0x0500000f


	//   ....[184]....
        /*0364*/ 	.word	0x0500000f


	//   ....[185]....
        /*0368*/ 	.word	0x0500000f


	//   ....[186]....
        /*036c*/ 	.word	0x0500000f


	//   ....[187]....
        /*0370*/ 	.word	0x0500000f


	//   ....[188]....
        /*0374*/ 	.word	0x0500000f


	//   ....[189]....
        /*0378*/ 	.word	0x0500000f


	//   ....[190]....
        /*037c*/ 	.word	0x0500000f


	//----- nvinfo : EIATTR_COOP_GROUP_INSTR_OFFSETS
	.align		4
.L_1132:
        /*0380*/ 	.byte	0x04, 0x28
        /*0382*/ 	.short	(.L_1134 - .L_1133)


	//   ....[0]....
.L_1133:
        /*0384*/ 	.word	0x00000080


	//   ....[1]....
        /*0388*/ 	.word	0x00000090


	//   ....[2]....
        /*038c*/ 	.word	0x000002f0


	//   ....[3]....
        /*0390*/ 	.word	0x00000450


	//   ....[4]....
        /*0394*/ 	.word	0x00000570


	//   ....[5]....
        /*0398*/ 	.word	0x000006d0


	//   ....[6]....
        /*039c*/ 	.word	0x000012c0


	//   ....[7]....
        /*03a0*/ 	.word	0x00002b80


	//   ....[8]....
        /*03a4*/ 	.word	0x00002ba0


	//   ....[9]....
        /*03a8*/ 	.word	0x00002bc0


	//   ....[10]....
        /*03ac*/ 	.word	0x00002be0


	//   ....[11]....
        /*03b0*/ 	.word	0x00004890


	//   ....[12]....
        /*03b4*/ 	.word	0x000048f0


	//   ....[13]....
        /*03b8*/ 	.word	0x00004910


	//   ....[14]....
        /*03bc*/ 	.word	0x00004930


	//   ....[15]....
        /*03c0*/ 	.word	0x00005ec0


	//   ....[16]....
        /*03c4*/ 	.word	0x00005f10


	//   ....[17]....
        /*03c8*/ 	.word	0x00005f30


	//   ....[18]....
        /*03cc*/ 	.word	0x00005f50


	//   ....[19]....
        /*03d0*/ 	.word	0x00007030


	//   ....[20]....
        /*03d4*/ 	.word	0x000070a0


	//   ....[21]....
        /*03d8*/ 	.word	0x000070e0


	//   ....[22]....
        /*03dc*/ 	.word	0x00007120


	//   ....[23]....
        /*03e0*/ 	.word	0x00007140


	//   ....[24]....
        /*03e4*/ 	.word	0x00007170


	//   ....[25]....
        /*03e8*/ 	.word	0x00007dc0


	//   ....[26]....
        /*03ec*/ 	.word	0x00007dd0


	//   ....[27]....
        /*03f0*/ 	.word	0x00008e10


	//   ....[28]....
        /*03f4*/ 	.word	0x00009f80


	//   ....[29]....
        /*03f8*/ 	.word	0x00009fa0


	//   ....[30]....
        /*03fc*/ 	.word	0x00009fc0


	//   ....[31]....
        /*0400*/ 	.word	0x00009fe0


	//   ....[32]....
        /*0404*/ 	.word	0x0000a030


	//   ....[33]....
        /*0408*/ 	.word	0x0000a050


	//   ....[34]....
        /*040c*/ 	.word	0x0000a0a0


	//   ....[35]....
        /*0410*/ 	.word	0x0000a0c0


	//   ....[36]....
        /*0414*/ 	.word	0x0000a110


	//   ....[37]....
        /*0418*/ 	.word	0x0000a130


	//   ....[38]....
        /*041c*/ 	.word	0x0000a180


	//   ....[39]....
        /*0420*/ 	.word	0x0000a1a0


	//   ....[40]....
        /*0424*/ 	.word	0x0000a720


	//   ....[41]....
        /*0428*/ 	.word	0x0000a760


	//   ....[42]....
        /*042c*/ 	.word	0x0000a780


	//   ....[43]....
        /*0430*/ 	.word	0x0000a7a0


	//   ....[44]....
        /*0434*/ 	.word	0x0000a7b0


	//   ....[45]....
        /*0438*/ 	.word	0x0000a840


	//   ....[46]....
        /*043c*/ 	.word	0x0000a880


	//   ....[47]....
        /*0440*/ 	.word	0x0000a900


	//   ....[48]....
        /*0444*/ 	.word	0x0000a930


	//   ....[49]....
        /*0448*/ 	.word	0x0000a970


	//   ....[50]....
        /*044c*/ 	.word	0x0000a9a0


	//   ....[51]....
        /*0450*/ 	.word	0x0000aa10


	//   ....[52]....
        /*0454*/ 	.word	0x0000aa40


	//   ....[53]....
        /*0458*/ 	.word	0x0000aa70


	//   ....[54]....
        /*045c*/ 	.word	0x0000aaf0


	//   ....[55]....
        /*0460*/ 	.word	0x0000abb0


	//   ....[56]....
        /*0464*/ 	.word	0x0000b180


	//   ....[57]....
        /*0468*/ 	.word	0x0000b1b0


	//   ....[58]....
        /*046c*/ 	.word	0x0000b230


	//   ....[59]....
        /*0470*/ 	.word	0x0000b290


	//   ....[60]....
        /*0474*/ 	.word	0x0000b2c0


	//   ....[61]....
        /*0478*/ 	.word	0x0000b300


	//   ....[62]....
        /*047c*/ 	.word	0x0000b3b0


	//   ....[63]....
        /*0480*/ 	.word	0x0000b3d0


	//   ....[64]....
        /*0484*/ 	.word	0x0000b4a0


	//   ....[65]....
        /*0488*/ 	.word	0x0000b4b0


	//   ....[66]....
        /*048c*/ 	.word	0x0000b550


	//   ....[67]....
        /*0490*/ 	.word	0x0000b580


	//   ....[68]....
        /*0494*/ 	.word	0x0000b620


	//   ....[69]....
        /*0498*/ 	.word	0x0000b640


	//   ....[70]....
        /*049c*/ 	.word	0x0000b6d0


	//   ....[71]....
        /*04a0*/ 	.word	0x0000b720


	//   ....[72]....
        /*04a4*/ 	.word	0x0000bae0


	//   ....[73]....
        /*04a8*/ 	.word	0x0000bb10


	//   ....[74]....
        /*04ac*/ 	.word	0x0000bb40


	//   ....[75]....
        /*04b0*/ 	.word	0x0000bb60


	//   ....[76]....
        /*04b4*/ 	.word	0x0000bb80


	//   ....[77]....
        /*04b8*/ 	.word	0x0000bbb0


	//   ....[78]....
        /*04bc*/ 	.word	0x0000bbd0


	//   ....[79]....
        /*04c0*/ 	.word	0x0000bbf0


	//   ....[80]....
        /*04c4*/ 	.word	0x0000bc80


	//   ....[81]....
        /*04c8*/ 	.word	0x0000bca0


	//   ....[82]....
        /*04cc*/ 	.word	0x0000bcd0


	//   ....[83]....
        /*04d0*/ 	.word	0x0000bd80


	//   ....[84]....
        /*04d4*/ 	.word	0x0000c5a0


	//   ....[85]....
        /*04d8*/ 	.word	0x0000c5c0


	//   ....[86]....
        /*04dc*/ 	.word	0x0000c5d0


	//   ....[87]....
        /*04e0*/ 	.word	0x0000c5e0


	//   ....[88]....
        /*04e4*/ 	.word	0x0000c600


	//   ....[89]....
        /*04e8*/ 	.word	0x0000c620


	//   ....[90]....
        /*04ec*/ 	.word	0x0000c650


	//   ....[91]....
        /*04f0*/ 	.word	0x0000c690


	//   ....[92]....
        /*04f4*/ 	.word	0x0000c6b0


	//   ....[93]....
        /*04f8*/ 	.word	0x0000c6e0


	//   ....[94]....
        /*04fc*/ 	.word	0x0000c700


	//   ....[95]....
        /*0500*/ 	.word	0x0000c730


	//   ....[96]....
        /*0504*/ 	.word	0x0000ca90


	//   ....[97]....
        /*0508*/ 	.word	0x0000cab0


	//   ....[98]....
        /*050c*/ 	.word	0x0000cac0


	//   ....[99]....
        /*0510*/ 	.word	0x0000cad0


	//   ....[100]....
        /*0514*/ 	.word	0x0000cae0


	//   ....[101]....
        /*0518*/ 	.word	0x0000cb00


	//   ....[102]....
        /*051c*/ 	.word	0x0000cb70


	//   ....[103]....
        /*0520*/ 	.word	0x0000cb90


	//   ....[104]....
        /*0524*/ 	.word	0x0000cbf0


	//   ....[105]....
        /*0528*/ 	.word	0x0000cc00


	//   ....[106]....
        /*052c*/ 	.word	0x0000cc70


	//   ....[107]....
        /*0530*/ 	.word	0x0000ccf0


	//   ....[108]....
        /*0534*/ 	.word	0x0000d020


	//   ....[109]....
        /*0538*/ 	.word	0x0000d580


	//   ....[110]....
        /*053c*/ 	.word	0x0000d670


	//   ....[111]....
        /*0540*/ 	.word	0x0000d710


	//   ....[112]....
        /*0544*/ 	.word	0x0000d770


	//   ....[113]....
        /*0548*/ 	.word	0x0000d830


	//   ....[114]....
        /*054c*/ 	.word	0x0000d890


	//   ....[115]....
        /*0550*/ 	.word	0x0000d950


	//   ....[116]....
        /*0554*/ 	.word	0x0000d9b0


	//   ....[117]....
        /*0558*/ 	.word	0x0000da70


	//   ....[118]....
        /*055c*/ 	.word	0x0000dad0


	//   ....[119]....
        /*0560*/ 	.word	0x0000db90


	//   ....[120]....
        /*0564*/ 	.word	0x0000dbf0


	//   ....[121]....
        /*0568*/ 	.word	0x0000dc90


	//   ....[122]....
        /*056c*/ 	.word	0x0000dd20


	//   ....[123]....
        /*0570*/ 	.word	0x0000dd70


	//   ....[124]....
        /*0574*/ 	.word	0x0000de30


	//   ....[125]....
        /*0578*/ 	.word	0x0000df30


	//   ....[126]....
        /*057c*/ 	.word	0x0000e040


	//   ....[127]....
        /*0580*/ 	.word	0x0000e0c0


	//   ....[128]....
        /*0584*/ 	.word	0x0000e160


	//   ....[129]....
        /*0588*/ 	.word	0x0000e230


	//   ....[130]....
        /*058c*/ 	.word	0x0000e350


	//   ....[131]....
        /*0590*/ 	.word	0x0000e3b0


	//   ....[132]....
        /*0594*/ 	.word	0x0000e410


	//   ....[133]....
        /*0598*/ 	.word	0x0000e510


	//   ....[134]....
        /*059c*/ 	.word	0x0000e5a0


	//   ....[135]....
        /*05a0*/ 	.word	0x0000e680


	//   ....[136]....
        /*05a4*/ 	.word	0x0000e790


	//   ....[137]....
        /*05a8*/ 	.word	0x0000e7e0


	//   ....[138]....
        /*05ac*/ 	.word	0x0000e870


	//   ....[139]....
        /*05b0*/ 	.word	0x0000e910


	//   ....[140]....
        /*05b4*/ 	.word	0x0000e9a0


	//   ....[141]....
        /*05b8*/ 	.word	0x0000ea70


	//   ....[142]....
        /*05bc*/ 	.word	0x0000eba0


	//   ....[143]....
        /*05c0*/ 	.word	0x0000ebf0


	//   ....[144]....
        /*05c4*/ 	.word	0x0000ec60


	//   ....[145]....
        /*05c8*/ 	.word	0x0000ed50


	//   ....[146]....
        /*05cc*/ 	.word	0x0000ee80


	//   ....[147]....
        /*05d0*/ 	.word	0x0000eed0


	//   ....[148]....
        /*05d4*/ 	.word	0x0000ef40


	//   ....[149]....
        /*05d8*/ 	.word	0x0000f030


	//   ....[150]....
        /*05dc*/ 	.word	0x0000f160


	//   ....[151]....
        /*05e0*/ 	.word	0x0000f1b0


	//   ....[152]....
        /*05e4*/ 	.word	0x0000f230


	//   ....[153]....
        /*05e8*/ 	.word	0x0000f300


	//   ....[154]....
        /*05ec*/ 	.word	0x0000f450


	//   ....[155]....
        /*05f0*/ 	.word	0x0000f530


	//   ....[156]....
        /*05f4*/ 	.word	0x0000f5b0


	//   ....[157]....
        /*05f8*/ 	.word	0x0000f670


	//   ....[158]....
        /*05fc*/ 	.word	0x0000f750


	//   ....[159]....
        /*0600*/ 	.word	0x0000f810


	//   ....[160]....
        /*0604*/ 	.word	0x0000f8f0


	//   ....[161]....
        /*0608*/ 	.word	0x0000f9b0


	//   ....[162]....
        /*060c*/ 	.word	0x0000fa90


	//   ....[163]....
        /*0610*/ 	.word	0x0000fb50


	//   ....[164]....
        /*0614*/ 	.word	0x0000fc30


	//   ....[165]....
        /*0618*/ 	.word	0x0000fcf0


	//   ....[166]....
        /*061c*/ 	.word	0x0000fe50


	//   ....[167]....
        /*0620*/ 	.word	0x0000fef0


	//   ....[168]....
        /*0624*/ 	.word	0x0000ff50


	//   ....[169]....
        /*0628*/ 	.word	0x0000fff0


	//   ....[170]....
        /*062c*/ 	.word	0x00010050


	//   ....[171]....
        /*0630*/ 	.word	0x000100f0


	//   ....[172]....
        /*0634*/ 	.word	0x00010150


	//   ....[173]....
        /*0638*/ 	.word	0x000101f0


	//   ....[174]....
        /*063c*/ 	.word	0x00010250


	//   ....[175]....
        /*0640*/ 	.word	0x000102f0


	//   ....[176]....
        /*0644*/ 	.word	0x00010350


	//   ....[177]....
        /*0648*/ 	.word	0x000103f0


	//   ....[178]....
        /*064c*/ 	.word	0x000104d0


	//   ....[179]....
        /*0650*/ 	.word	0x00010570


	//   ....[180]....
        /*0654*/ 	.word	0x000105e0


	//   ....[181]....
        /*0658*/ 	.word	0x000106b0


	//   ....[182]....
        /*065c*/ 	.word	0x00010710


	//   ....[183]....
        /*0660*/ 	.word	0x000107e0


	//   ....[184]....
        /*0664*/ 	.word	0x00010840


	//   ....[185]....
        /*0668*/ 	.word	0x00010910


	//   ....[186]....
        /*066c*/ 	.word	0x00010970


	//   ....[187]....
        /*0670*/ 	.word	0x00010a40


	//   ....[188]....
        /*0674*/ 	.word	0x00010aa0


	//   ....[189]....
        /*0678*/ 	.word	0x00010b70


	//   ....[190]....
        /*067c*/ 	.word	0x00010c80


	//----- nvinfo : EIATTR_REG_RECONFIG
	.align		4
.L_1134:
        /*0680*/ 	.byte	0x01, 0x54
	.zero		2


	//----- nvinfo : EIATTR_SYSCALL_OFFSETS
	.align		4
        /*0684*/ 	.byte	0x04, 0x46
        /*0686*/ 	.short	(.L_1136 - .L_1135)


	//   ....[0]....
.L_1135:
        /*0688*/ 	.word	0x00001460


	//   ....[1]....
        /*068c*/ 	.word	0x00009590


	//   ....[2]....
        /*0690*/ 	.word	0x000096d0


	//   ....[3]....
        /*0694*/ 	.word	0x000097c0


	//   ....[4]....
        /*0698*/ 	.word	0x0000a420


	//   ....[5]....
        /*069c*/ 	.word	0x0000aeb0


	//----- nvinfo : EIATTR_MBARRIER_INSTR_OFFSETS
	.align		4
.L_1136:
        /*06a0*/ 	.byte	0x04, 0x39
        /*06a2*/ 	.short	(.L_1138 - .L_1137)


	//   ....[0]....
.L_1137:
        /*06a4*/ 	.word	0x00000190
        /*06a8*/ 	.word	0x000000ff
        /*06ac*/ 	.word	0x00032400
        /*06b0*/ 	.short	0x0100
        /*06b2*/ 	.byte	0x08
	.zero		1


	//   ....[1]....
        /*06b4*/ 	.word	0x000001a0
        /*06b8*/ 	.word	0x000000ff
        /*06bc*/ 	.word	0x00032410
        /*06c0*/ 	.short	0x0100
        /*06c2*/ 	.byte	0x08
	.zero		1


	//   ....[2]....
        /*06c4*/ 	.word	0x000001b0
        /*06c8*/ 	.word	0x000000ff
        /*06cc*/ 	.word	0x00032420
        /*06d0*/ 	.short	0x0100
        /*06d2*/ 	.byte	0x08
	.zero		1


	//   ....[3]....
        /*06d4*/ 	.word	0x000002a0
        /*06d8*/ 	.word	0x000000ff
        /*06dc*/ 	.word	0x00032430
        /*06e0*/ 	.short	0x0100
        /*06e2*/ 	.byte	0x08
	.zero		1


	//   ....[4]....
        /*06e4*/ 	.word	0x000002b0
        /*06e8*/ 	.word	0x000000ff
        /*06ec*/ 	.word	0x00032440
        /*06f0*/ 	.short	0x0100
        /*06f2*/ 	.byte	0x08
	.zero		1


	//   ....[5]....
        /*06f4*/ 	.word	0x000002c0
        /*06f8*/ 	.word	0x000000ff
        /*06fc*/ 	.word	0x00032438
        /*0700*/ 	.short	0x0100
        /*0702*/ 	.byte	0x08
	.zero		1


	//   ....[6]....
        /*0704*/ 	.word	0x000002d0
        /*0708*/ 	.word	0x000000ff
        /*070c*/ 	.word	0x00032448
        /*0710*/ 	.short	0x0100
        /*0712*/ 	.byte	0x08
	.zero		1


	//   ....[7]....
        /*0714*/ 	.word	0x00000400
        /*0718*/ 	.word	0x000000ff
        /*071c*/ 	.word	0x00032450
        /*0720*/ 	.short	0x0100
        /*0722*/ 	.byte	0x08
	.zero		1


	//   ....[8]....
        /*0724*/ 	.word	0x00000410
        /*0728*/ 	.word	0x000000ff
        /*072c*/ 	.word	0x00032460
        /*0730*/ 	.short	0x0100
        /*0732*/ 	.byte	0x08
	.zero		1


	//   ....[9]....
        /*0734*/ 	.word	0x00000420
        /*0738*/ 	.word	0x000000ff
        /*073c*/ 	.word	0x00032458
        /*0740*/ 	.short	0x0100
        /*0742*/ 	.byte	0x08
	.zero		1


	//   ....[10]....
        /*0744*/ 	.word	0x00000430
        /*0748*/ 	.word	0x000000ff
        /*074c*/ 	.word	0x00032468
        /*0750*/ 	.short	0x0100
        /*0752*/ 	.byte	0x08
	.zero		1


	//   ....[11]....
        /*0754*/ 	.word	0x00000520
        /*0758*/ 	.word	0x000000ff
        /*075c*/ 	.word	0x00032470
        /*0760*/ 	.short	0x0100
        /*0762*/ 	.byte	0x06
	.zero		1


	//   ....[12]....
        /*0764*/ 	.word	0x00000530
        /*0768*/ 	.word	0x000000ff
        /*076c*/ 	.word	0x00032480
        /*0770*/ 	.short	0x0100
        /*0772*/ 	.byte	0x06
	.zero		1


	//   ....[13]....
        /*0774*/ 	.word	0x00000540
        /*0778*/ 	.word	0x000000ff
        /*077c*/ 	.word	0x00032478
        /*0780*/ 	.short	0x0100
        /*0782*/ 	.byte	0x06
	.zero		1


	//   ....[14]....
        /*0784*/ 	.word	0x00000550
        /*0788*/ 	.word	0x000000ff
        /*078c*/ 	.word	0x00032488
        /*0790*/ 	.short	0x0100
        /*0792*/ 	.byte	0x06
	.zero		1


	//   ....[15]....
        /*0794*/ 	.word	0x00000680
        /*0798*/ 	.word	0x000000ff
        /*079c*/ 	.word	0x00032490
        /*07a0*/ 	.short	0x0100
        /*07a2*/ 	.byte	0x08
	.zero		1


	//   ....[16]....
        /*07a4*/ 	.word	0x00000690
        /*07a8*/ 	.word	0x000000ff
        /*07ac*/ 	.word	0x000324a0
        /*07b0*/ 	.short	0x0100
        /*07b2*/ 	.byte	0x08
	.zero		1


	//   ....[17]....
        /*07b4*/ 	.word	0x000006a0
        /*07b8*/ 	.word	0x000000ff
        /*07bc*/ 	.word	0x00032498
        /*07c0*/ 	.short	0x0100
        /*07c2*/ 	.byte	0x08
	.zero		1


	//   ....[18]....
        /*07c4*/ 	.word	0x000006b0
        /*07c8*/ 	.word	0x000000ff
        /*07cc*/ 	.word	0x000324a8
        /*07d0*/ 	.short	0x0100
        /*07d2*/ 	.byte	0x08
	.zero		1


	//   ....[19]....
        /*07d4*/ 	.word	0x000007f0
        /*07d8*/ 	.word	0x000000ff
        /*07dc*/ 	.word	0x000324b0
        /*07e0*/ 	.short	0x0100
        /*07e2*/ 	.byte	0x08
	.zero		1


	//   ....[20]....
        /*07e4*/ 	.word	0x00000800
        /*07e8*/ 	.word	0x000000ff
        /*07ec*/ 	.word	0x000324c0
        /*07f0*/ 	.short	0x0100
        /*07f2*/ 	.byte	0x08
	.zero		1


	//   ....[21]....
        /*07f4*/ 	.word	0x00000810
        /*07f8*/ 	.word	0x000000ff
        /*07fc*/ 	.word	0x000324b8
        /*0800*/ 	.short	0x0100
        /*0802*/ 	.byte	0x08
	.zero		1


	//   ....[22]....
        /*0804*/ 	.word	0x00000820
        /*0808*/ 	.word	0x000000ff
        /*080c*/ 	.word	0x000324c8
        /*0810*/ 	.short	0x0100
        /*0812*/ 	.byte	0x08
	.zero		1


	//   ....[23]....
        /*0814*/ 	.word	0x000014a0
        /*0818*/ 	.word	0x000000ff
        /*081c*/ 	.word	0x00032400
        /*0820*/ 	.short	0x010a
        /*0822*/ 	.byte	0x04
	.zero		1


	//   ....[24]....
        /*0824*/ 	.word	0x00001560
        /*0828*/ 	.word	0x000000ff
        /*082c*/ 	.word	0x00032430
        /*0830*/ 	.short	0x010a
        /*0832*/ 	.byte	0x04
	.zero		1


	//   ....[25]....
        /*0834*/ 	.word	0x000015b0
        /*0838*/ 	.word	0x000000ff
        /*083c*/ 	.word	0x00032430
        /*0840*/ 	.short	0x010a
        /*0842*/ 	.byte	0x04
	.zero		1


	//   ....[26]....
        /*0844*/ 	.word	0x00001930
        /*0848*/ 	.word	0x000000ff
        /*084c*/ 	.word	0x00032410
        /*0850*/ 	.short	0x010a
        /*0852*/ 	.byte	0x09
	.zero		1


	//   ....[27]....
        /*0854*/ 	.word	0x00001980
        /*0858*/ 	.word	0x000000ff
        /*085c*/ 	.word	0x00032450
        /*0860*/ 	.short	0x010a
        /*0862*/ 	.byte	0x04
	.zero		1


	//   ....[28]....
        /*0864*/ 	.word	0x000019d0
        /*0868*/ 	.word	0x000000ff
        /*086c*/ 	.word	0x00032450
        /*0870*/ 	.short	0x010a
        /*0872*/ 	.byte	0x04
	.zero		1


	//   ....[29]....
        /*0874*/ 	.word	0x00002430
        /*0878*/ 	.word	0x000000ff
        /*087c*/ 	.word	0x00000000
        /*0880*/ 	.short	0x0101
        /*0882*/ 	.byte	0x0a
	.zero		1


	//   ....[30]....
        /*0884*/ 	.word	0x00003920
        /*0888*/ 	.word	0x000000ff
        /*088c*/ 	.word	0x00000000
        /*0890*/ 	.short	0x0101
        /*0892*/ 	.byte	0x07
	.zero		1


	//   ....[31]....
        /*0894*/ 	.word	0x00003aa0
        /*0898*/ 	.word	0x000000ff
        /*089c*/ 	.word	0x00032430
        /*08a0*/ 	.short	0x010a
        /*08a2*/ 	.byte	0x3c
	.zero		1


	//   ....[32]....
        /*08a4*/ 	.word	0x00003ae0
        /*08a8*/ 	.word	0x000000ff
        /*08ac*/ 	.word	0x00032430
        /*08b0*/ 	.short	0x010a
        /*08b2*/ 	.byte	0x3c
	.zero		1


	//   ....[33]....
        /*08b4*/ 	.word	0x00003e30
        /*08b8*/ 	.word	0x000000ff
        /*08bc*/ 	.word	0x00032450
        /*08c0*/ 	.short	0x010a
        /*08c2*/ 	.byte	0x3c
	.zero		1


	//   ....[34]....
        /*08c4*/ 	.word	0x00003e70
        /*08c8*/ 	.word	0x000000ff
        /*08cc*/ 	.word	0x00032450
        /*08d0*/ 	.short	0x010a
        /*08d2*/ 	.byte	0x3c
	.zero		1


	//   ....[35]....
        /*08d4*/ 	.word	0x00004690
        /*08d8*/ 	.word	0x000000ff
        /*08dc*/ 	.word	0x00000000
        /*08e0*/ 	.short	0x0101
        /*08e2*/ 	.byte	0x0a
	.zero		1


	//   ....[36]....
        /*08e4*/ 	.word	0x00005ea0
        /*08e8*/ 	.word	0x000000ff
        /*08ec*/ 	.word	0x00000000
        /*08f0*/ 	.short	0x0101
        /*08f2*/ 	.byte	0x3c
	.zero		1


	//   ....[37]....
        /*08f4*/ 	.word	0x00007160
        /*08f8*/ 	.word	0x000000ff
        /*08fc*/ 	.word	0x00000000
        /*0900*/ 	.short	0x0101
        /*0902*/ 	.byte	0x04
	.zero		1


	//   ....[38]....
        /*0904*/ 	.word	0x00009d20
        /*0908*/ 	.word	0x000000ff
        /*090c*/ 	.word	0x00032440
        /*0910*/ 	.short	0x010a
        /*0912*/ 	.byte	0x2a
	.zero		1


	//   ....[39]....
        /*0914*/ 	.word	0x0000a240
        /*0918*/ 	.word	0x000000ff
        /*091c*/ 	.word	0x00032430
        /*0920*/ 	.short	0x0107
        /*0922*/ 	.byte	0x2a
	.zero		1


	//   ....[40]....
        /*0924*/ 	.word	0x0000a2b0
        /*0928*/ 	.word	0x000000ff
        /*092c*/ 	.word	0x00032430
        /*0930*/ 	.short	0x0101
        /*0932*/ 	.byte	0x2a
	.zero		1


	//   ....[41]....
        /*0934*/ 	.word	0x0000ad30
        /*0938*/ 	.word	0x000000ff
        /*093c*/ 	.word	0x00032400
        /*0940*/ 	.short	0x0107
        /*0942*/ 	.byte	0x2a
	.zero		1


	//   ....[42]....
        /*0944*/ 	.word	0x0000ad80
        /*0948*/ 	.word	0x000000ff
        /*094c*/ 	.word	0x00032400
        /*0950*/ 	.short	0x0101
        /*0952*/ 	.byte	0x2a
	.zero		1


	//   ....[43]....
        /*0954*/ 	.word	0x0000b810
        /*0958*/ 	.word	0x000000ff
        /*095c*/ 	.word	0x00032410
        /*0960*/ 	.short	0x0107
        /*0962*/ 	.byte	0x2a
	.zero		1


	//   ....[44]....
        /*0964*/ 	.word	0x0000b870
        /*0968*/ 	.word	0x000000ff
        /*096c*/ 	.word	0x00032410
        /*0970*/ 	.short	0x0101
        /*0972*/ 	.byte	0x2a
	.zero		1


	//   ....[45]....
        /*0974*/ 	.word	0x0000b880
        /*0978*/ 	.word	0x000000ff
        /*097c*/ 	.word	0x00032420
        /*0980*/ 	.short	0x010a
        /*0982*/ 	.byte	0x2a
	.zero		1


	//   ....[46]....
        /*0984*/ 	.word	0x0000b8d0
        /*0988*/ 	.word	0x000000ff
        /*098c*/ 	.word	0x00032460
        /*0990*/ 	.short	0x010a
        /*0992*/ 	.byte	0x2a
	.zero		1


	//   ....[47]....
        /*0994*/ 	.word	0x0000c000
        /*0998*/ 	.word	0x000000ff
        /*099c*/ 	.word	0x00032450
        /*09a0*/ 	.short	0x0107
        /*09a2*/ 	.byte	0x2a
	.zero		1


	//   ....[48]....
        /*09a4*/ 	.word	0x0000c080
        /*09a8*/ 	.word	0x000000ff
        /*09ac*/ 	.word	0x00032450
        /*09b0*/ 	.short	0x0101
        /*09b2*/ 	.byte	0x2a
	.zero		1


	//   ....[49]....
        /*09b4*/ 	.word	0x0000c3a0
        /*09b8*/ 	.word	0x00000013
        /*09bc*/ 	.word	0x00032440
        /*09c0*/ 	.short	0x010a
        /*09c2*/ 	.byte	0x3f
	.zero		1


	//   ....[50]....
        /*09c4*/ 	.word	0x0000c7d0
        /*09c8*/ 	.word	0x00000013
        /*09cc*/ 	.word	0x00032430
        /*09d0*/ 	.short	0x0107
        /*09d2*/ 	.byte	0x3f
	.zero		1


	//   ....[51]....
        /*09d4*/ 	.word	0x0000c880
        /*09d8*/ 	.word	0x00000013
        /*09dc*/ 	.word	0x00032430
        /*09e0*/ 	.short	0x0101
        /*09e2*/ 	.byte	0x3f
	.zero		1


	//   ....[52]....
        /*09e4*/ 	.word	0x0000c8b0
        /*09e8*/ 	.word	0x00000013
        /*09ec*/ 	.word	0x00032460
        /*09f0*/ 	.short	0x010a
        /*09f2*/ 	.byte	0x3f
	.zero		1


	//   ....[53]....
        /*09f4*/ 	.word	0x0000cdf0
        /*09f8*/ 	.word	0x00000013
        /*09fc*/ 	.word	0x00032450
        /*0a00*/ 	.short	0x0107
        /*0a02*/ 	.byte	0x3f
	.zero		1


	//   ....[54]....
        /*0a04*/ 	.word	0x0000ceb0
        /*0a08*/ 	.word	0x00000013
        /*0a0c*/ 	.word	0x00032450
        /*0a10*/ 	.short	0x0101
        /*0a12*/ 	.byte	0x3f
	.zero		1


	//   ....[55]....
        /*0a14*/ 	.word	0x0000cfa0
        /*0a18*/ 	.word	0x00000004
        /*0a1c*/ 	.word	0x00032420
        /*0a20*/ 	.short	0x010a
        /*0a22*/ 	.byte	0x3f
	.zero		1


	//   ....[56]....
        /*0a24*/ 	.word	0x0000d130
        /*0a28*/ 	.word	0x00000005
        /*0a2c*/ 	.word	0x00032440
        /*0a30*/ 	.short	0x010a
        /*0a32*/ 	.byte	0x3f
	.zero		1


	//   ....[57]....
        /*0a34*/ 	.word	0x0000d1d0
        /*0a38*/ 	.word	0x00000011
        /*0a3c*/ 	.word	0x00032440
        /*0a40*/ 	.short	0x010a
        /*0a42*/ 	.byte	0x3f
	.zero		1


	//   ....[58]....
        /*0a44*/ 	.word	0x0000d210
        /*0a48*/ 	.word	0x00000005
        /*0a4c*/ 	.word	0x00032460
        /*0a50*/ 	.short	0x010a
        /*0a52*/ 	.byte	0x3f
	.zero		1


	//   ....[59]....
        /*0a54*/ 	.word	0x0000d250
        /*0a58*/ 	.word	0x00000011
        /*0a5c*/ 	.word	0x00032460
        /*0a60*/ 	.short	0x010a
        /*0a62*/ 	.byte	0x3f
	.zero		1


	//   ....[60]....
        /*0a64*/ 	.word	0x0000d2d0
        /*0a68*/ 	.word	0x00000003
        /*0a6c*/ 	.word	0x00032400
        /*0a70*/ 	.short	0x010a
        /*0a72*/ 	.byte	0x3f
	.zero		1


	//   ....[61]....
        /*0a74*/ 	.word	0x0000d340
        /*0a78*/ 	.word	0x00000003
        /*0a7c*/ 	.word	0x00032430
        /*0a80*/ 	.short	0x010a
        /*0a82*/ 	.byte	0x3f
	.zero		1


	//   ....[62]....
        /*0a84*/ 	.word	0x0000d3b0
        /*0a88*/ 	.word	0x00000003
        /*0a8c*/ 	.word	0x00032410
        /*0a90*/ 	.short	0x010a
        /*0a92*/ 	.byte	0x3f
	.zero		1


	//   ....[63]....
        /*0a94*/ 	.word	0x0000d420
        /*0a98*/ 	.word	0x00000003
        /*0a9c*/ 	.word	0x00032450
        /*0aa0*/ 	.short	0x010a
        /*0aa2*/ 	.byte	0x3f
	.zero		1


	//   ....[64]....
        /*0aa4*/ 	.word	0x0000d480
        /*0aa8*/ 	.word	0x00000099
        /*0aac*/ 	.word	0x00032430
        /*0ab0*/ 	.short	0x010a
        /*0ab2*/ 	.byte	0x3f
	.zero		1


	//   ....[65]....
        /*0ab4*/ 	.word	0x0000d4e0
        /*0ab8*/ 	.word	0x000000cb
        /*0abc*/ 	.word	0x00032450
        /*0ac0*/ 	.short	0x010a
        /*0ac2*/ 	.byte	0x3f
	.zero		1


	//   ....[66]....
        /*0ac4*/ 	.word	0x0000d5c0
        /*0ac8*/ 	.word	0x00000003
        /*0acc*/ 	.word	0x00032440
        /*0ad0*/ 	.short	0x010a
        /*0ad2*/ 	.byte	0x3f
	.zero		1


	//   ....[67]....
        /*0ad4*/ 	.word	0x0000f340
        /*0ad8*/ 	.word	0x00000003
        /*0adc*/ 	.word	0x00032420
        /*0ae0*/ 	.short	0x010a
        /*0ae2*/ 	.byte	0x3f
	.zero		1


	//   ....[68]....
        /*0ae4*/ 	.word	0x0000f3a0
        /*0ae8*/ 	.word	0x00000003
        /*0aec*/ 	.word	0x00032460
        /*0af0*/ 	.short	0x010a
        /*0af2*/ 	.byte	0x3f
	.zero		1


	//   ....[69]....
        /*0af4*/ 	.word	0x0000fda0
        /*0af8*/ 	.word	0x00000013
        /*0afc*/ 	.word	0x00032440
        /*0b00*/ 	.short	0x010a
        /*0b02*/ 	.byte	0x3f
	.zero		1


	//   ....[70]....
        /*0b04*/ 	.word	0x00010420
        /*0b08*/ 	.word	0x00000013
        /*0b0c*/ 	.word	0x00032460
        /*0b10*/ 	.short	0x010a
        /*0b12*/ 	.byte	0x3f
	.zero		1


	//   ....[71]....
        /*0b14*/ 	.word	0x00010ba0
        /*0b18*/ 	.word	0x00000004
        /*0b1c*/ 	.word	0x00032420
        /*0b20*/ 	.short	0x010a
        /*0b22*/ 	.byte	0x3f
	.zero		1


	//   ....[72]....
        /*0b24*/ 	.word	0x00010d40
        /*0b28*/ 	.word	0x00000005
        /*0b2c*/ 	.word	0x00032440
        /*0b30*/ 	.short	0x010a
        /*0b32*/ 	.byte	0x3f
	.zero		1


	//   ....[73]....
        /*0b34*/ 	.word	0x00010d90
        /*0b38*/ 	.word	0x00000011
        /*0b3c*/ 	.word	0x00032440
        /*0b40*/ 	.short	0x010a
        /*0b42*/ 	.byte	0x3f
	.zero		1


	//   ....[74]....
        /*0b44*/ 	.word	0x00010de0
        /*0b48*/ 	.word	0x00000005
        /*0b4c*/ 	.word	0x00032460
        /*0b50*/ 	.short	0x010a
        /*0b52*/ 	.byte	0x3f
	.zero		1


	//----- nvinfo : EIATTR_NUM_MBARRIERS
	.align		4
.L_1138:
        /*0b54*/ 	.byte	0x03, 0x38
        /*0b56*/ 	.short	0x0017


	//----- nvinfo : EIATTR_EXIT_INSTR_OFFSETS
	.align		4
        /*0b58*/ 	.byte	0x04, 0x1c
        /*0b5a*/ 	.short	(.L_1140 - .L_1139)


	//   ....[0]....
.L_1139:
        /*0b5c*/ 	.word	0x0000d2a0


	//----- nvinfo : EIATTR_MAX_THREADS
	.align		4
.L_1140:
        /*0b60*/ 	.byte	0x04, 0x05
        /*0b62*/ 	.short	(.L_1142 - .L_1141)
.L_1141:
        /*0b64*/ 	.word	0x00000180
        /*0b68*/ 	.word	0x00000001
        /*0b6c*/ 	.word	0x00000001


	//----- nvinfo : EIATTR_CRS_STACK_SIZE
	.align		4
.L_1142:
        /*0b70*/ 	.byte	0x04, 0x1e
        /*0b72*/ 	.short	(.L_1144 - .L_1143)
.L_1143:
        /*0b74*/ 	.word	0x00000000


	//----- nvinfo : EIATTR_CBANK_PARAM_SIZE
	.align		4
.L_1144:
        /*0b78*/ 	.byte	0x03, 0x19
        /*0b7a*/ 	.short	0x0b70


	//----- nvinfo : EIATTR_PARAM_CBANK
	.align		4
        /*0b7c*/ 	.byte	0x04, 0x0a
        /*0b7e*/ 	.short	(.L_1146 - .L_1145)
	.align		4
.L_1145:
        /*0b80*/ 	.word	index@(.nv.constant0._ZN7cutlass13device_kernelIN5flash11enable_sm90INS1_16FlashAttnFwdSm90INS1_25CollectiveMainloopFwdSm90ILi2EN4cute5tupleIJNS5_1CILi1EEES8_S8_EEENS6_IJNS7_ILi128EEENS7_ILi96EEENS7_ILi64EEEEEELi256ENS_6half_tEfNS_4arch4Sm90ELb0ELb0ELb0ELb0ELb1ELb0ELb1ELb1ELb0ELb1ELb1ELb0EEENS1_21CollectiveEpilogueFwdINS6_IJSA_NS7_ILi256EEESB_EEES9_SE_SG_Li256ELb0ELb1ELb1ELb0EEENS1_19SingleTileSchedulerILb0ELb1ELb1ELi128EEEEEEEEEvNT_6ParamsE)
        /*0b84*/ 	.short	0x0210
        /*0b86*/ 	.short	0x0b70


	//----- nvinfo : EIATTR_SW_WAR
	.align		4
.L_1146:
        /*0b88*/ 	.byte	0x04, 0x36
        /*0b8a*/ 	.short	(.L_1148 - .L_1147)
.L_1147:
        /*0b8c*/ 	.word	0x00000008
.L_1148:


//--------------------- .nv.info._ZN7cutlass13device_kernelIN5flash11enable_sm90INS1_16FlashAttnFwdSm90INS1_25CollectiveMainloopFwdSm90ILi2EN4cute5tupleIJNS5_1CILi1EEES8_S8_EEENS6_IJNS7_ILi128EEENS7_ILi96EEENS7_ILi64EEEEEELi256ENS_6half_tEfNS_4arch4Sm90ELb0ELb0ELb0ELb1ELb1ELb0ELb0ELb1ELb0ELb1ELb1ELb0EEENS1_21CollectiveEpilogueFwdINS6_IJSA_NS7_ILi256EEESB_EEES9_SE_SG_Li256ELb1ELb1ELb1ELb0EEENS1_36VarlenDynamicPersistentTileSchedulerILi128ELi96ELi256ELi128ELb1ELb1ELb1ELb0ELb1ELb1EEEEEEEEEvNT_6ParamsE --------------------------
	.section	.nv.info._ZN7cutlass13device_kernelIN5flash11enable_sm90INS1_16FlashAttnFwdSm90INS1_25CollectiveMainloopFwdSm90ILi2EN4cute5tupleIJNS5_1CILi1EEES8_S8_EEENS6_IJNS7_ILi128EEENS7_ILi96EEENS7_ILi64EEEEEELi256ENS_6half_tEfNS_4arch4Sm90ELb0ELb0ELb0ELb1ELb1ELb0ELb0ELb1ELb0ELb1ELb1ELb0EEENS1_21CollectiveEpilogueFwdINS6_IJSA_NS7_ILi256EEESB_EEES9_SE_SG_Li256ELb1ELb1ELb1ELb0EEENS1_36VarlenDynamicPersistentTileSchedulerILi128ELi96ELi256ELi128ELb1ELb1ELb1ELb0ELb1ELb1EEEEEEEEEvNT_6ParamsE,"",@"SHT_CUDA_INFO"
	.sectionflags	@""
	.align	4


	//----- nvinfo : EIATTR_CUDA_API_VERSION
	.align		4
        /*0000*/ 	.byte	0x04, 0x37
        /*0002*/ 	.short	(.L_1150 - .L_1149)
.L_1149:
        /*0004*/ 	.word	0x00000082


	//----- nvinfo : EIATTR_KPARAM_INFO
	.align		4
.L_1150:
        /*0008*/ 	.byte	0x04, 0x17
        /*000a*/ 	.short	(.L_1152 - .L_1151)
.L_1151:
        /*000c*/ 	.word	0x00000000
        /*0010*/ 	.short	0x0000
        /*0012*/ 	.short	0x0070
        /*0014*/ 	.byte	0x00, 0xf0, 0x01, 0x2a


	//----- nvinfo : EIATTR_SPARSE_MMA_MASK
	.align		4
.L_1152:
        /*0018*/ 	.byte	0x03, 0x50
        /*001a*/ 	.short	0x0000


	//----- nvinfo : EIATTR_MAXREG_COUNT
	.align		4
        /*001c*/ 	.byte	0x03, 0x1b
        /*001e*/ 	.short	0x00a8


	//----- nvinfo : EIATTR_NUM_BARRIERS
	.align		4
        /*0020*/ 	.byte	0x02, 0x4c
        /*0022*/ 	.byte	0x10
	.zero		1


	//----- nvinfo : EIATTR_EXTERNS
	.align		4
        /*0024*/ 	.byte	0x04, 0x0f
        /*0026*/ 	.short	(.L_1154 - .L_1153)


	//   ....[0]....
	.align		4
.L_1153:
        /*0028*/ 	.word	index@(__assertfail)


	//----- nvinfo : EIATTR_ANNOTATIONS
	.align		4
.L_1154:
        /*002c*/ 	.byte	0x04, 0x55
        /*002e*/ 	.short	(.L_1156 - .L_1155)


	//   ....[0]....
.L_1155:
        /* <DEDUP_REMOVED lines=16> */


	//----- nvinfo : EIATTR_MERCURY_ISA_VERSION
	.align		4
.L_1156:
        /*0118*/ 	.byte	0x03, 0x5f
        /*011a*/ 	.short	0x0101


	//----- nvinfo : EIATTR_UNUSED_LOAD_BYTE_OFFSET
	.align		4
        /*011c*/ 	.byte	0x04, 0x44
        /*011e*/ 	.short	(.L_1158 - .L_1157)


	//   ....[0]....
.L_1157:
        /*0120*/ 	.word	0x00000960
        /*0124*/ 	.word	0x0000fff0


	//   ....[1]....
        /*0128*/ 	.word	0x000060d0
        /*012c*/ 	.word	0x0000fff0


	//----- nvinfo : EIATTR_INT_WARP_WIDE_INSTR_OFFSETS
	.align		4
.L_1158:
        /*0130*/ 	.byte	0x04, 0x31
        /*0132*/ 	.short	(.L_1160 - .L_1159)


	//   ....[0]....
.L_1159:
        /*0134*/ 	.word	0x000000c0


	//   ....[1]....
        /*0138*/ 	.word	0x000000d0


	//   ....[2]....
        /*013c*/ 	.word	0x00000170


	//   ....[3]....
        /*0140*/ 	.word	0x0000bd90


	//   ....[4]....
        /*0144*/ 	.word	0x0000be20


	//   ....[5]....
        /*0148*/ 	.word	0x0000f0c0


	//   ....[6]....
        /*014c*/ 	.word	0x0000f150


	//----- nvinfo : EIATTR_COOP_GROUP_MASK_REGIDS
	.align		4
.L_1160:
        /*0150*/ 	.byte	0x04, 0x29
        /*0152*/ 	.short	(.L_1162 - .L_1161)


	//   ....[0]....
.L_1161:
        /*0154*/ 	.word	0xffffffff


	//   ....[1]....
        /*0158*/ 	.word	0xffffffff


	//   ....[2]....
        /*015c*/ 	.word	0xffffffff


	//   ....[3]....
        /*0160*/ 	.word	0xffffffff


	//   ....[4]....
        /*0164*/ 	.word	0xffffffff


	//   ....[5]....
        /*0168*/ 	.word	0xffffffff


	//   ....[6]....
        /*016c*/ 	.word	0xffffffff


	//   ....[7]....
        /*0170*/ 	.word	0xffffffff


	//   ....[8]....
        /*0174*/ 	.word	0xffffffff


	//   ....[9]....
        /*0178*/ 	.word	0xffffffff


	//   ....[10]....
        /*017c*/ 	.word	0xffffffff


	//   ....[11]....
        /*0180*/ 	.word	0xffffffff


	//   ....[12]....
        /*0184*/ 	.word	0xffffffff


	//   ....[13]....
        /*0188*/ 	.word	0xffffffff


	//   ....[14]....
        /*018c*/ 	.word	0xffffffff


	//   ....[15]....
        /*0190*/ 	.word	0xffffffff


	//   ....[16]....
        /*0194*/ 	.word	0xffffffff


	//   ....[17]....
        /*0198*/ 	.word	0xffffffff


	//   ....[18]....
        /*019c*/ 	.word	0xffffffff


	//   ....[19]....
        /*01a0*/ 	.word	0xffffffff


	//   ....[20]....
        /*01a4*/ 	.word	0xffffffff


	//   ....[21]....
        /*01a8*/ 	.word	0xffffffff


	//   ....[22]....
        /*01ac*/ 	.word	0xffffffff


	//   ....[23]....
        /*01b0*/ 	.word	0xffffffff


	//   ....[24]....
        /*01b4*/ 	.word	0xffffffff


	//   ....[25]....
        /*01b8*/ 	.word	0xffffffff


	//   ....[26]....
        /*01bc*/ 	.word	0xffffffff


	//   ....[27]....
        /*01c0*/ 	.word	0xffffffff


	//   ....[28]....
        /*01c4*/ 	.word	0xffffffff


	//   ....[29]....
        /*01c8*/ 	.word	0xffffffff


	//   ....[30]....
        /*01cc*/ 	.word	0xffffffff


	//   ....[31]....
        /*01d0*/ 	.word	0xffffffff


	//   ....[32]....
        /*01d4*/ 	.word	0xffffffff


	//   ....[33]....
        /*01d8*/ 	.word	0xffffffff


	//   ....[34]....
        /*01dc*/ 	.word	0xffffffff


	//   ....[35]....
        /*01e0*/ 	.word	0xffffffff


	//   ....[36]....
        /*01e4*/ 	.word	0xffffffff


	//   ....[37]....
        /*01e8*/ 	.word	0xffffffff


	//   ....[38]....
        /*01ec*/ 	.word	0xffffffff


	//   ....[39]....
        /*01f0*/ 	.word	0xffffffff


	//   ....[40]....
        /*01f4*/ 	.word	0xffffffff


	//   ....[41]....
        /*01f8*/ 	.word	0xffffffff


	//   ....[42]....
        /*01fc*/ 	.word	0xffffffff


	//   ....[43]....
        /*0200*/ 	.word	0xffffffff


	//   ....[44]....
        /*0204*/ 	.word	0xffffffff


	//   ....[45]....
        /*0208*/ 	.word	0xffffffff


	//   ....[46]....
        /*020c*/ 	.word	0xffffffff


	//   ....[47]....
        /*0210*/ 	.word	0xffffffff


	//   ....[48]....
        /*0214*/ 	.word	0xffffffff


	//   ....[49]....
        /*0218*/ 	.word	0xffffffff


	//   ....[50]....
        /*021c*/ 	.word	0xffffffff


	//   ....[51]....
        /*0220*/ 	.word	0xffffffff


	//   ....[52]....
        /*0224*/ 	.word	0xffffffff


	//   ....[53]....
        /*0228*/ 	.word	0xffffffff


	//   ....[54]....
        /*022c*/ 	.word	0xffffffff


	//   ....[55]....
        /*0230*/ 	.word	0xffffffff


	//   ....[56]....
        /*0234*/ 	.word	0xffffffff


	//   ....[57]....
        /*0238*/ 	.word	0xffffffff


	//   ....[58]....
        /*023c*/ 	.word	0xffffffff


	//   ....[59]....
        /*0240*/ 	.word	0xffffffff


	//   ....[60]....
        /*0244*/ 	.word	0xffffffff


	//   ....[61]....
        /*0248*/ 	.word	0xffffffff


	//   ....[62]....
        /*024c*/ 	.word	0xffffffff


	//   ....[63]....
        /*0250*/ 	.word	0xffffffff


	//   ....[64]....
        /*0254*/ 	.word	0xffffffff


	//   ....[65]....
        /*0258*/ 	.word	0xffffffff


	//   ....[66]....
        /*025c*/ 	.word	0xffffffff


	//   ....[67]....
        /*0260*/ 	.word	0xffffffff


	//   ....[68]....
        /*0264*/ 	.word	0xffffffff


	//   ....[69]....
        /*0268*/ 	.word	0xffffffff


	//   ....[70]....
        /*026c*/ 	.word	0xffffffff


	//   ....[71]....
        /*0270*/ 	.word	0xffffffff


	//   ....[72]....
        /*0274*/ 	.word	0xffffffff


	//   ....[73]....
        /*0278*/ 	.word	0xffffffff


	//   ....[74]....
        /*027c*/ 	.word	0xffffffff


	//   ....[75]....
        /*0280*/ 	.word	0xffffffff


	//   ....[76]....
        /*0284*/ 	.word	0xffffffff


	//   ....[77]....
        /*0288*/ 	.word	0xffffffff


	//   ....[78]....
        /*028c*/ 	.word	0xffffffff


	//   ....[79]....
        /*0290*/ 	.word	0xffffffff


	//   ....[80]....
        /*0294*/ 	.word	0xffffffff


	//   ....[81]....
        /*0298*/ 	.word	0xffffffff


	//   ....[82]....
        /*029c*/ 	.word	0xffffffff


	//   ....[83]....
        /*02a0*/ 	.word	0xffffffff


	//   ....[84]....
        /*02a4*/ 	.word	0xffffffff


	//   ....[85]....
        /*02a8*/ 	.word	0xffffffff


	//   ....[86]....
        /*02ac*/ 	.word	0xffffffff


	//   ....[87]....
        /*02b0*/ 	.word	0xffffffff


	//   ....[88]....
        /*02b4*/ 	.word	0xffffffff


	//   ....[89]....
        /*02b8*/ 	.word	0xffffffff


	//   ....[90]....
        /*02bc*/ 	.word	0xffffffff


	//   ....[91]....
        /*02c0*/ 	.word	0xffffffff


	//   ....[92]....
        /*02c4*/ 	.word	0xffffffff


	//   ....[93]....
        /*02c8*/ 	.word	0xffffffff


	//   ....[94]....
        /*02cc*/ 	.word	0xffffffff


	//   ....[95]....
        /*02d0*/ 	.word	0xffffffff


	//   ....[96]....
        /*02d4*/ 	.word	0xffffffff


	//   ....[97]....
        /*02d8*/ 	.word	0xffffffff


	//   ....[98]....
        /*02dc*/ 	.word	0xffffffff


	//   ....[99]....
        /*02e0*/ 	.word	0xffffffff


	//   ....[100]....
        /*02e4*/ 	.word	0xffffffff


	//   ....[101]....
        /*02e8*/ 	.word	0xffffffff


	//   ....[102]....
        /*02ec*/ 	.word	0xffffffff


	//   ....[103]....
        /*02f0*/ 	.word	0xffffffff


	//   ....[104]....
        /*02f4*/ 	.word	0xffffffff


	//   ....[105]....
        /*02f8*/ 	.word	0xffffffff


	//   ....[106]....
        /*02fc*/ 	.word	0xffffffff


	//   ....[107]....
        /*0300*/ 	.word	0xffffffff


	//   ....[108]....
        /*0304*/ 	.word	0xffffffff


	//   ....[109]....
        /*0308*/ 	.word	0xffffffff


	//   ....[110]....
        /*030c*/ 	.word	0xffffffff


	//   ....[111]....
        /*0310*/ 	.word	0xffffffff


	//   ....[112]....
        /*0314*/ 	.word	0xffffffff


	//   ....[113]....
        /*0318*/ 	.word	0xffffffff


	//   ....[114]....
        /*031c*/ 	.word	0xffffffff


	//   ....[115]....
        /*0320*/ 	.word	0xffffffff


	//   ....[116]....
        /*0324*/ 	.word	0xffffffff


	//   ....[117]....
        /*0328*/ 	.word	0xffffffff


	//   ....[118]....
        /*032c*/ 	.word	0xffffffff


	//   ....[119]....
        /*0330*/ 	.word	0xffffffff


	//   ....[120]....
        /*0334*/ 	.word	0xffffffff


	//   ....[121]....
        /*0338*/ 	.word	0xffffffff


	//   ....[122]....
        /*033c*/ 	.word	0xffffffff


	//   ....[123]....
        /*0340*/ 	.word	0xffffffff


	//   ....[124]....
        /*0344*/ 	.word	0xffffffff


	//   ....[125]....
        /*0348*/ 	.word	0xffffffff


	//   ....[126]....
        /*034c*/ 	.word	0xffffffff


	//   ....[127]....
        /*0350*/ 	.word	0xffffffff


	//   ....[128]....
        /*0354*/ 	.word	0xffffffff


	//   ....[129]....
        /*0358*/ 	.word	0xffffffff


	//   ....[130]....
        /*035c*/ 	.word	0xffffffff


	//   ....[131]....
        /*0360*/ 	.word	0xffffffff


	//   ....[132]....
        /*0364*/ 	.word	0xffffffff


	//   ....[133]....
        /*0368*/ 	.word	0xffffffff


	//   ....[134]....
        /*036c*/ 	.word	0xffffffff


	//   ....[135]....
        /*0370*/ 	.word	0xffffffff


	//   ....[136]....
        /*0374*/ 	.word	0xffffffff


	//   ....[137]....
        /*0378*/ 	.word	0xffffffff


	//   ....[138]....
        /*037c*/ 	.word	0xffffffff


	//   ....[139]....
        /*0380*/ 	.word	0xffffffff


	//   ....[140]....
        /*0384*/ 	.word	0xffffffff


	//   ....[141]....
        /*0388*/ 	.word	0xffffffff


	//   ....[142]....
        /*038c*/ 	.word	0xffffffff


	//   ....[143]....
        /*0390*/ 	.word	0x0500000f


	//   ....[144]....
        /*0394*/ 	.word	0x0500000f


	//   ....[145]....
        /*0398*/ 	.word	0x0500000f


	//   ....[146]....
        /*039c*/ 	.word	0x0500000f


	//   ....[147]....
        /*03a0*/ 	.word	0x0500000f


	//   ....[148]....
        /*03a4*/ 	.word	0x0500000f


	//   ....[149]....
        /*03a8*/ 	.word	0x0500000f


	//   ....[150]....
        /*03ac*/ 	.word	0x0500000f


	//   ....[151]....
        /*03b0*/ 	.word	0x0500000f


	//   ....[152]....
        /*03b4*/ 	.word	0x0500000f


	//   ....[153]....
        /*03b8*/ 	.word	0x0500000f


	//   ....[154]....
        /*03bc*/ 	.word	0x0500000f


	//   ....[155]....
        /*03c0*/ 	.word	0x0500000f


	//   ....[156]....
        /*03c4*/ 	.word	0x0500000f


	//   ....[157]....
        /*03c8*/ 	.word	0x0500000f


	//   ....[158]....
        /*03cc*/ 	.word	0x0500000f


	//   ....[159]....
        /*03d0*/ 	.word	0x0500000f


	//   ....[160]....
        /*03d4*/ 	.word	0x0500000f


	//   ....[161]....
        /*03d8*/ 	.word	0x0500000f


	//   ....[162]....
        /*03dc*/ 	.word	0x0500000f


	//   ....[163]....
        /*03e0*/ 	.word	0x0500000f


	//   ....[164]....
        /*03e4*/ 	.word	0x0500000f


	//   ....[165]....
        /*03e8*/ 	.word	0x0500000f


	//   ....[166]....
        /*03ec*/ 	.word	0x0500000f


	//   ....[167]....
        /*03f0*/ 	.word	0x0500000f


	//   ....[168]....
        /*03f4*/ 	.word	0x0500000f


	//   ....[169]....
        /*03f8*/ 	.word	0x0500000f


	//   ....[170]....
        /*03fc*/ 	.word	0x0500000f


	//   ....[171]....
        /*0400*/ 	.word	0x0500000f


	//   ....[172]....
        /*0404*/ 	.word	0x0500000f


	//   ....[173]....
        /*0408*/ 	.word	0x0500000f


	//   ....[174]....
        /*040c*/ 	.word	0x0500000f


	//   ....[175]....
        /*0410*/ 	.word	0x0500000f


	//   ....[176]....
        /*0414*/ 	.word	0x0500000f


	//   ....[177]....
        /*0418*/ 	.word	0x0500000f


	//   ....[178]....
        /*041c*/ 	.word	0x0500000f


	//   ....[179]....
        /*0420*/ 	.word	0x0500000f


	//   ....[180]....
        /*0424*/ 	.word	0x0500000f


	//   ....[181]....
        /*0428*/ 	.word	0x0500000f


	//   ....[182]....
        /*042c*/ 	.word	0x0500000f


	//   ....[183]....
        /*0430*/ 	.word	0x0500000f


	//   ....[184]....
        /*0434*/ 	.word	0x0500000f


	//   ....[185]....
        /*0438*/ 	.word	0x0500000f


	//   ....[186]....
        /*043c*/ 	.word	0x0500000f


	//   ....[187]....
        /*0440*/ 	.word	0x0500000f


	//   ....[188]....
        /*0444*/ 	.word	0x0500000f


	//   ....[189]....
        /*0448*/ 	.word	0x0500000f


	//   ....[190]....
        /*044c*/ 	.word	0x0500000f


	//   ....[191]....
        /*0450*/ 	.word	0x0500000f


	//   ....[192]....
        /*0454*/ 	.word	0x0500000f


	//   ....[193]....
        /*0458*/ 	.word	0x0500000f


	//   ....[194]....
        /*045c*/ 	.word	0x0500000f


	//   ....[195]....
        /*0460*/ 	.word	0x0500000f


	//   ....[196]....
        /*0464*/ 	.word	0x0500000f


	//   ....[197]....
        /*0468*/ 	.word	0x0500000f


	//   ....[198]....
        /*046c*/ 	.word	0x0500000f


	//   ....[199]....
        /*0470*/ 	.word	0x0500000f


	//   ....[200]....
        /*0474*/ 	.word	0x0500000f


	//   ....[201]....
        /*0478*/ 	.word	0x0500000f


	//   ....[202]....
        /*047c*/ 	.word	0x0500000f


	//   ....[203]....
        /*0480*/ 	.word	0x0500000f


	//   ....[204]....
        /*0484*/ 	.word	0x0500000f


	//   ....[205]....
        /*0488*/ 	.word	0x0500000f


	//   ....[206]....
        /*048c*/ 	.word	0x0500000f


	//   ....[207]....
        /*0490*/ 	.word	0x0500000f


	//   ....[208]....
        /*0494*/ 	.word	0x0500000f


	//   ....[209]....
        /*0498*/ 	.word	0x0500000f


	//   ....[210]....
        /*049c*/ 	.word	0x0500000f


	//   ....[211]....
        /*04a0*/ 	.word	0x0500000f


	//   ....[212]....
        /*04a4*/ 	.word	0x0500000f


	//   ....[213]....
        /*04a8*/ 	.word	0x0500000f


	//   ....[214]....
        /*04ac*/ 	.word	0x0500000f


	//   ....[215]....
        /*04b0*/ 	.word	0x0500000f


	//   ....[216]....
        /*04b4*/ 	.word	0x0500000f


	//   ....[217]....
        /*04b8*/ 	.word	0x0500000f


	//   ....[218]....
        /*04bc*/ 	.word	0x0500000f


	//   ....[219]....
        /*04c0*/ 	.word	0x0500000f


	//   ....[220]....
        /*04c4*/ 	.word	0x0500000f


	//   ....[221]....
        /*04c8*/ 	.word	0x0500000f


	//   ....[222]....
        /*04cc*/ 	.word	0x0500000f


	//   ....[223]....
        /*04d0*/ 	.word	0x0500000f


	//   ....[224]....
        /*04d4*/ 	.word	0x0500000f


	//   ....[225]....
        /*04d8*/ 	.word	0x0500000f


	//   ....[226]....
        /*04dc*/ 	.word	0x0500000f


	//----- nvinfo : EIATTR_COOP_GROUP_INSTR_OFFSETS
	.align		4
.L_1162:
        /*04e0*/ 	.byte	0x04, 0x28
        /*04e2*/ 	.short	(.L_1164 - .L_1163)


	//   ....[0]....
.L_1163:
        /*04e4*/ 	.word	0x00000080


	//   ....[1]....
        /*04e8*/ 	.word	0x00000090


	//   ....[2]....
        /*04ec*/ 	.word	0x000002d0


	//   ....[3]....
        /*04f0*/ 	.word	0x00000430


	//   ....[4]....
        /*04f4*/ 	.word	0x00000550


	//   ....[5]....
        /*04f8*/ 	.word	0x000006b0


	//   ....[6]....
        /*04fc*/ 	.word	0x00001c00


	//   ....[7]....
        /*0500*/ 	.word	0x00002820


	//   ....[8]....
        /*0504*/ 	.word	0x00002880


	//   ....[9]....
        /*0508*/ 	.word	0x00002ce0


	//   ....[10]....
        /*050c*/ 	.word	0x00002d50


	//   ....[11]....
        /*0510*/ 	.word	0x00003dc0


	//   ....[12]....
        /*0514*/ 	.word	0x00003de0


	//   ....[13]....
        /*0518*/ 	.word	0x000046f0


	//   ....[14]....
        /*051c*/ 	.word	0x00004740


	//   ....[15]....
        /*0520*/ 	.word	0x00005650


	//   ....[16]....
        /*0524*/ 	.word	0x000056c0


	//   ....[17]....
        /*0528*/ 	.word	0x00005730


	//   ....[18]....
        /*052c*/ 	.word	0x00005750


	//   ....[19]....
        /*0530*/ 	.word	0x00007220


	//   ....[20]....
        /*0534*/ 	.word	0x00007240


	//   ....[21]....
        /*0538*/ 	.word	0x00007250


	//   ....[22]....
        /*053c*/ 	.word	0x00007260


	//   ....[23]....
        /*0540*/ 	.word	0x00007d30


	//   ....[24]....
        /*0544*/ 	.word	0x00007d50


	//   ....[25]....
        /*0548*/ 	.word	0x00007f00


	//   ....[26]....
        /*054c*/ 	.word	0x00007f20


	//   ....[27]....
        /*0550*/ 	.word	0x00008060


	//   ....[28]....
        /*0554*/ 	.word	0x00008080


	//   ....[29]....
        /*0558*/ 	.word	0x000081d0


	//   ....[30]....
        /*055c*/ 	.word	0x000081f0


	//   ....[31]....
        /*0560*/ 	.word	0x00008780


	//   ....[32]....
        /*0564*/ 	.word	0x00008790


	//   ....[33]....
        /*0568*/ 	.word	0x00009050


	//   ....[34]....
        /*056c*/ 	.word	0x00009060


	//   ....[35]....
        /*0570*/ 	.word	0x0000a2e0


	//   ....[36]....
        /*0574*/ 	.word	0x0000a310


	//   ....[37]....
        /*0578*/ 	.word	0x0000a480


	//   ....[38]....
        /*057c*/ 	.word	0x0000a4a0


	//   ....[39]....
        /*0580*/ 	.word	0x0000a5e0


	//   ....[40]....
        /*0584*/ 	.word	0x0000a600


	//   ....[41]....
        /*0588*/ 	.word	0x0000a750


	//   ....[42]....
        /*058c*/ 	.word	0x0000a770


	//   ....[43]....
        /*0590*/ 	.word	0x0000a950


	//   ....[44]....
        /*0594*/ 	.word	0x0000ab40


	//   ....[45]....
        /*0598*/ 	.word	0x0000ab70


	//   ....[46]....
        /*059c*/ 	.word	0x0000aba0


	//   ....[47]....
        /*05a0*/ 	.word	0x0000abd0


	//   ....[48]....
        /*05a4*/ 	.word	0x0000ac00


	//   ....[49]....
        /*05a8*/ 	.word	0x0000ac30


	//   ....[50]....
        /*05ac*/ 	.word	0x0000ada0


	//   ....[51]....
        /*05b0*/ 	.word	0x0000add0


	//   ....[52]....
        /*05b4*/ 	.word	0x0000ae00


	//   ....[53]....
        /*05b8*/ 	.word	0x0000ae30


	//   ....[54]....
        /*05bc*/ 	.word	0x0000ae60


	//   ....[55]....
        /*05c0*/ 	.word	0x0000ae90


	//   ....[56]....
        /*05c4*/ 	.word	0x0000af20


	//   ....[57]....
        /*05c8*/ 	.word	0x0000af50


	//   ....[58]....
        /*05cc*/ 	.word	0x0000af60


	//   ....[59]....
        /*05d0*/ 	.word	0x0000aff0


	//   ....[60]....
        /*05d4*/ 	.word	0x0000c910


	//   ....[61]....
        /*05d8*/ 	.word	0x0000c930


	//   ....[62]....
        /*05dc*/ 	.word	0x0000c9c0


	//   ....[63]....
        /*05e0*/ 	.word	0x0000c9e0


	//   ....[64]....
        /*05e4*/ 	.word	0x0000ca60


	//   ....[65]....
        /*05e8*/ 	.word	0x0000ca80


	//   ....[66]....
        /*05ec*/ 	.word	0x0000cb00


	//   ....[67]....
        /*05f0*/ 	.word	0x0000cb20


	//   ....[68]....
        /*05f4*/ 	.word	0x0000cba0


	//   ....[69]....
        /*05f8*/ 	.word	0x0000cbc0


	//   ....[70]....
        /*05fc*/ 	.word	0x0000cbd0


	//   ....[71]....
        /*0600*/ 	.word	0x0000cbe0


	//   ....[72]....
        /*0604*/ 	.word	0x0000d3e0


	//   ....[73]....
        /*0608*/ 	.word	0x0000d410


	//   ....[74]....
        /*060c*/ 	.word	0x0000d440


	//   ....[75]....
        /*0610*/ 	.word	0x0000d4d0


	//   ....[76]....
        /*0614*/ 	.word	0x0000d4e0


	//   ....[77]....
        /*0618*/ 	.word	0x0000d570


	//   ....[78]....
        /*061c*/ 	.word	0x0000d580


	//   ....[79]....
        /*0620*/ 	.word	0x0000d610


	//   ....[80]....
        /*0624*/ 	.word	0x0000d620


	//   ....[81]....
        /*0628*/ 	.word	0x0000d6b0


	//   ....[82]....
        /*062c*/ 	.word	0x0000d6c0


	//   ....[83]....
        /*0630*/ 	.word	0x0000d750


	//   ....[84]....
        /*0634*/ 	.word	0x0000d760


	//   ....[85]....
        /*0638*/ 	.word	0x0000d7e0


	//   ....[86]....
        /*063c*/ 	.word	0x0000d7f0


	//   ....[87]....
        /*0640*/ 	.word	0x0000d800


	//   ....[88]....
        /*0644*/ 	.word	0x0000dc60


	//   ....[89]....
        /*0648*/ 	.word	0x0000dc90


	//   ....[90]....
        /*064c*/ 	.word	0x0000dce0


	//   ....[91]....
        /*0650*/ 	.word	0x0000dd90


	//   ....[92]....
        /*0654*/ 	.word	0x0000ddb0


	//   ....[93]....
        /*0658*/ 	.word	0x0000de60


	//   ....[94]....
        /*065c*/ 	.word	0x0000de70


	//   ....[95]....
        /*0660*/ 	.word	0x0000dea0


	//   ....[96]....
        /*0664*/ 	.word	0x0000df30


	//   ....[97]....
        /*0668*/ 	.word	0x0000dfd0


	//   ....[98]....
        /*066c*/ 	.word	0x0000dff0


	//   ....[99]....
        /*0670*/ 	.word	0x0000e000


	//   ....[100]....
        /*0674*/ 	.word	0x0000e720


	//   ....[101]....
        /*0678*/ 	.word	0x0000e740


	//   ....[102]....
        /*067c*/ 	.word	0x0000e750


	//   ....[103]....
        /*0680*/ 	.word	0x0000e790


	//   ....[104]....
        /*0684*/ 	.word	0x0000e7a0


	//   ....[105]....
        /*0688*/ 	.word	0x0000e7e0


	//   ....[106]....
        /*068c*/ 	.word	0x0000e7f0


	//   ....[107]....
        /*0690*/ 	.word	0x0000e830


	//   ....[108]....
        /*0694*/ 	.word	0x0000e840


	//   ....[109]....
        /*0698*/ 	.word	0x0000e880


	//   ....[110]....
        /*069c*/ 	.word	0x0000e890


	//   ....[111]....
        /*06a0*/ 	.word	0x0000e8a0


	//   ....[112]....
        /*06a4*/ 	.word	0x0000ebf0


	//   ....[113]....
        /*06a8*/ 	.word	0x0000ec10


	//   ....[114]....
        /*06ac*/ 	.word	0x0000ec20


	//   ....[115]....
        /*06b0*/ 	.word	0x0000ec30


	//   ....[116]....
        /*06b4*/ 	.word	0x0000ec40


	//   ....[117]....
        /*06b8*/ 	.word	0x0000ec60


	//   ....[118]....
        /*06bc*/ 	.word	0x0000ecd0


	//   ....[119]....
        /*06c0*/ 	.word	0x0000ed00


	//   ....[120]....
        /*06c4*/ 	.word	0x0000ed10


	//   ....[121]....
        /*06c8*/ 	.word	0x0000ed80


	//   ....[122]....
        /*06cc*/ 	.word	0x0000ed90


	//   ....[123]....
        /*06d0*/ 	.word	0x0000ee90


	//   ....[124]....
        /*06d4*/ 	.word	0x0000f380


	//   ....[125]....
        /*06d8*/ 	.word	0x0000f3b0


	//   ....[126]....
        /*06dc*/ 	.word	0x0000f410


	//   ....[127]....
        /*06e0*/ 	.word	0x0000f440


	//   ....[128]....
        /*06e4*/ 	.word	0x0000f470


	//   ....[129]....
        /*06e8*/ 	.word	0x0000f4a0


	//   ....[130]....
        /*06ec*/ 	.word	0x0000f4d0


	//   ....[131]....
        /*06f0*/ 	.word	0x0000f500


	//   ....[132]....
        /*06f4*/ 	.word	0x0000f6a0


	//   ....[133]....
        /*06f8*/ 	.word	0x0000f6d0


	//   ....[134]....
        /*06fc*/ 	.word	0x0000f700


	//   ....[135]....
        /*0700*/ 	.word	0x0000f730


	//   ....[136]....
        /*0704*/ 	.word	0x0000f760


	//   ....[137]....
        /*0708*/ 	.word	0x0000f790


	//   ....[138]....
        /*070c*/ 	.word	0x0000f850


	//   ....[139]....
        /*0710*/ 	.word	0x0000f870


	//   ....[140]....
        /*0714*/ 	.word	0x0000f880


	//   ....[141]....
        /*0718*/ 	.word	0x0000f8e0


	//   ....[142]....
        /*071c*/ 	.word	0x0000ff00


	//   ....[143]....
        /*0720*/ 	.word	0x000103e0


	//   ....[144]....
        /*0724*/ 	.word	0x000104d0


	//   ....[145]....
        /*0728*/ 	.word	0x00010570


	//   ....[146]....
        /*072c*/ 	.word	0x000105d0


	//   ....[147]....
        /*0730*/ 	.word	0x000106c0


	//   ....[148]....
        /*0734*/ 	.word	0x00010730


	//   ....[149]....
        /*0738*/ 	.word	0x00010820


	//   ....[150]....
        /*073c*/ 	.word	0x00010890


	//   ....[151]....
        /*0740*/ 	.word	0x00010980


	//   ....[152]....
        /*0744*/ 	.word	0x000109f0


	//   ....[153]....
        /*0748*/ 	.word	0x00010ae0


	//   ....[154]....
        /*074c*/ 	.word	0x00010b50


	//   ....[155]....
        /*0750*/ 	.word	0x00010bf0


	//   ....[156]....
        /*0754*/ 	.word	0x00010ce0


	//   ....[157]....
        /*0758*/ 	.word	0x00010d50


	//   ....[158]....
        /*075c*/ 	.word	0x00010db0


	//   ....[159]....
        /*0760*/ 	.word	0x00010ea0


	//   ....[160]....
        /*0764*/ 	.word	0x00010f00


	//   ....[161]....
        /*0768*/ 	.word	0x00011000


	//   ....[162]....
        /*076c*/ 	.word	0x00011060


	//   ....[163]....
        /*0770*/ 	.word	0x00011160


	//   ....[164]....
        /*0774*/ 	.word	0x000111c0


	//   ....[165]....
        /*0778*/ 	.word	0x000112c0


	//   ....[166]....
        /*077c*/ 	.word	0x00011320


	//   ....[167]....
        /*0780*/ 	.word	0x00011420


	//   ....[168]....
        /*0784*/ 	.word	0x00011480


	//   ....[169]....
        /*0788*/ 	.word	0x00011580


	//   ....[170]....
        /*078c*/ 	.word	0x000115e0


	//   ....[171]....
        /*0790*/ 	.word	0x000116c0


	//   ....[172]....
        /*0794*/ 	.word	0x000117f0


	//   ....[173]....
        /*0798*/ 	.word	0x000118d0


	//   ....[174]....
        /*079c*/ 	.word	0x00011980


	//   ....[175]....
        /*07a0*/ 	.word	0x00011a90


	//   ....[176]....
        /*07a4*/ 	.word	0x00011af0


	//   ....[177]....
        /*07a8*/ 	.word	0x00011c00


	//   ....[178]....
        /*07ac*/ 	.word	0x00011c60


	//   ....[179]....
        /*07b0*/ 	.word	0x00011d70


	//   ....[180]....
        /*07b4*/ 	.word	0x00011dd0


	//   ....[181]....
        /*07b8*/ 	.word	0x00011ee0


	//   ....[182]....
        /*07bc*/ 	.word	0x00011f40


	//   ....[183]....
        /*07c0*/ 	.word	0x00012000


	//   ....[184]....
        /*07c4*/ 	.word	0x00012160


	//   ....[185]....
        /*07c8*/ 	.word	0x00012200


	//   ....[186]....
        /*07cc*/ 	.word	0x00012260


	//   ....[187]....
        /*07d0*/ 	.word	0x00012310


	//   ....[188]....
        /*07d4*/ 	.word	0x00012370


	//   ....[189]....
        /*07d8*/ 	.word	0x00012420


	//   ....[190]....
        /*07dc*/ 	.word	0x00012480


	//   ....[191]....
        /*07e0*/ 	.word	0x00012530


	//   ....[192]....
        /*07e4*/ 	.word	0x00012590


	//   ....[193]....
        /*07e8*/ 	.word	0x00012640


	//   ....[194]....
        /*07ec*/ 	.word	0x000126a0


	//   ....[195]....
        /*07f0*/ 	.word	0x00012750


	//   ....[196]....
        /*07f4*/ 	.word	0x00012830


	//   ....[197]....
        /*07f8*/ 	.word	0x000128d0


	//   ....[198]....
        /*07fc*/ 	.word	0x00012930


	//   ....[199]....
        /*0800*/ 	.word	0x00012a00


	//   ....[200]....
        /*0804*/ 	.word	0x00012a60


	//   ....[201]....
        /*0808*/ 	.word	0x00012b30


	//   ....[202]....
        /*080c*/ 	.word	0x00012b90


	//   ....[203]....
        /*0810*/ 	.word	0x00012c70


	//   ....[204]....
        /*0814*/ 	.word	0x00012cd0


	//   ....[205]....
        /*0818*/ 	.word	0x00012da0


	//   ....[206]....
        /*081c*/ 	.word	0x00012e00


	//   ....[207]....
        /*0820*/ 	.word	0x00012ed0


	//   ....[208]....
        /*0824*/ 	.word	0x00012f60


	//   ....[209]....
        /*0828*/ 	.word	0x00013000


	//   ....[210]....
        /*082c*/ 	.word	0x00013180


	//   ....[211]....
        /*0830*/ 	.word	0x000131f0


	//   ....[212]....
        /*0834*/ 	.word	0x00013260


	//   ....[213]....
        /*0838*/ 	.word	0x000132d0


	//   ....[214]....
        /*083c*/ 	.word	0x00013340


	//   ....[215]....
        /*0840*/ 	.word	0x000133c0


	//   ....[216]....
        /*0844*/ 	.word	0x00013440


	//   ....[217]....
        /*0848*/ 	.word	0x000134d0


	//   ....[218]....
        /*084c*/ 	.word	0x00013540


	//   ....[219]....
        /*0850*/ 	.word	0x000135b0


	//   ....[220]....
        /*0854*/ 	.word	0x00013620


	//   ....[221]....
        /*0858*/ 	.word	0x000136a0


	//   ....[222]....
        /*085c*/ 	.word	0x00013710


	//   ....[223]....
        /*0860*/ 	.word	0x000137b0


	//   ....[224]....
        /*0864*/ 	.word	0x00013800


	//   ....[225]....
        /*0868*/ 	.word	0x00013890


	//   ....[226]....
        /*086c*/ 	.word	0x000139c0


	//----- nvinfo : EIATTR_REG_RECONFIG
	.align		4
.L_1164:
        /*0870*/ 	.byte	0x01, 0x54
	.zero		2


	//----- nvinfo : EIATTR_SYSCALL_OFFSETS
	.align		4
        /*0874*/ 	.byte	0x04, 0x46
        /*0876*/ 	.short	(.L_1166 - .L_1165)


	//   ....[0]....
.L_1165:
        /*0878*/ 	.word	0x00001d80


	//   ....[1]....
        /*087c*/ 	.word	0x0000bf80


	//   ....[2]....
        /*0880*/ 	.word	0x0000c0d0


	//   ....[3]....
        /*0884*/ 	.word	0x0000c1c0


	//   ....[4]....
        /*0888*/ 	.word	0x0000d050


	//----- nvinfo : EIATTR_MBARRIER_INSTR_OFFSETS
	.align		4
.L_1166:
        /*088c*/ 	.byte	0x04, 0x39
        /*088e*/ 	.short	(.L_1168 - .L_1167)


	//   ....[0]....
.L_1167:
        /*0890*/ 	.word	0x00000180
        /*0894*/ 	.word	0x000000ff
        /*0898*/ 	.word	0x00022800
        /*089c*/ 	.short	0x0100
        /*089e*/ 	.byte	0x08
	.zero		1


	//   ....[1]....
        /*08a0*/ 	.word	0x00000190
        /*08a4*/ 	.word	0x000000ff
        /*08a8*/ 	.word	0x00022820
        /*08ac*/ 	.short	0x0100
        /*08ae*/ 	.byte	0x08
	.zero		1


	//   ....[2]....
        /*08b0*/ 	.word	0x00000280
        /*08b4*/ 	.word	0x000000ff
        /*08b8*/ 	.word	0x00022830
        /*08bc*/ 	.short	0x0100
        /*08be*/ 	.byte	0x08
	.zero		1


	//   ....[3]....
        /*08c0*/ 	.word	0x00000290
        /*08c4*/ 	.word	0x000000ff
        /*08c8*/ 	.word	0x00022840
        /*08cc*/ 	.short	0x0100
        /*08ce*/ 	.byte	0x08
	.zero		1


	//   ....[4]....
        /*08d0*/ 	.word	0x000002a0
        /*08d4*/ 	.word	0x000000ff
        /*08d8*/ 	.word	0x00022838
        /*08dc*/ 	.short	0x0100
        /*08de*/ 	.byte	0x08
	.zero		1


	//   ....[5]....
        /*08e0*/ 	.word	0x000002b0
        /*08e4*/ 	.word	0x000000ff
        /*08e8*/ 	.word	0x00022848
        /*08ec*/ 	.short	0x0100
        /*08ee*/ 	.byte	0x08
	.zero		1


	//   ....[6]....
        /*08f0*/ 	.word	0x000003e0
        /*08f4*/ 	.word	0x000000ff
        /*08f8*/ 	.word	0x00022850
        /*08fc*/ 	.short	0x0100
        /*08fe*/ 	.byte	0x08
	.zero		1


	//   ....[7]....
        /*0900*/ 	.word	0x000003f0
        /*0904*/ 	.word	0x000000ff
        /*0908*/ 	.word	0x00022860
        /*090c*/ 	.short	0x0100
        /*090e*/ 	.byte	0x08
	.zero		1


	//   ....[8]....
        /*0910*/ 	.word	0x00000400
        /*0914*/ 	.word	0x000000ff
        /*0918*/ 	.word	0x00022858
        /*091c*/ 	.short	0x0100
        /*091e*/ 	.byte	0x08
	.zero		1


	//   ....[9]....
        /*0920*/ 	.word	0x00000410
        /*0924*/ 	.word	0x000000ff
        /*0928*/ 	.word	0x00022868
        /*092c*/ 	.short	0x0100
        /*092e*/ 	.byte	0x08
	.zero		1


	//   ....[10]....
        /*0930*/ 	.word	0x00000500
        /*0934*/ 	.word	0x000000ff
        /*0938*/ 	.word	0x00022870
        /*093c*/ 	.short	0x0100
        /*093e*/ 	.byte	0x06
	.zero		1


	//   ....[11]....
        /*0940*/ 	.word	0x00000510
        /*0944*/ 	.word	0x000000ff
        /*0948*/ 	.word	0x00022880
        /*094c*/ 	.short	0x0100
        /*094e*/ 	.byte	0x06
	.zero		1


	//   ....[12]....
        /*0950*/ 	.word	0x00000520
        /*0954*/ 	.word	0x000000ff
        /*0958*/ 	.word	0x00022878
        /*095c*/ 	.short	0x0100
        /*095e*/ 	.byte	0x06
	.zero		1


	//   ....[13]....
        /*0960*/ 	.word	0x00000530
        /*0964*/ 	.word	0x000000ff
        /*0968*/ 	.word	0x00022888
        /*096c*/ 	.short	0x0100
        /*096e*/ 	.byte	0x06
	.zero		1


	//   ....[14]....
        /*0970*/ 	.word	0x00000660
        /*0974*/ 	.word	0x000000ff
        /*0978*/ 	.word	0x00022890
        /*097c*/ 	.short	0x0100
        /*097e*/ 	.byte	0x08
	.zero		1


	//   ....[15]....
        /*0980*/ 	.word	0x00000670
        /*0984*/ 	.word	0x000000ff
        /*0988*/ 	.word	0x000228a0
        /*098c*/ 	.short	0x0100
        /*098e*/ 	.byte	0x08
	.zero		1


	//   ....[16]....
        /*0990*/ 	.word	0x00000680
        /*0994*/ 	.word	0x000000ff
        /*0998*/ 	.word	0x00022898
        /*099c*/ 	.short	0x0100
        /*099e*/ 	.byte	0x08
	.zero		1


	//   ....[17]....
        /*09a0*/ 	.word	0x00000690
        /*09a4*/ 	.word	0x000000ff
        /*09a8*/ 	.word	0x000228a8
        /*09ac*/ 	.short	0x0100
        /*09ae*/ 	.byte	0x08
	.zero		1


	//   ....[18]....
        /*09b0*/ 	.word	0x000007d0
        /*09b4*/ 	.word	0x000000ff
        /*09b8*/ 	.word	0x000228b0
        /*09bc*/ 	.short	0x0100
        /*09be*/ 	.byte	0x08
	.zero		1


	//   ....[19]....
        /*09c0*/ 	.word	0x000007e0
        /*09c4*/ 	.word	0x000000ff
        /*09c8*/ 	.word	0x000228c0
        /*09cc*/ 	.short	0x0100
        /*09ce*/ 	.byte	0x08
	.zero		1


	//   ....[20]....
        /*09d0*/ 	.word	0x000007f0
        /*09d4*/ 	.word	0x000000ff
        /*09d8*/ 	.word	0x000228b8
        /*09dc*/ 	.short	0x0100
        /*09de*/ 	.byte	0x08
	.zero		1


	//   ....[21]....
        /*09e0*/ 	.word	0x00000800
        /*09e4*/ 	.word	0x000000ff
        /*09e8*/ 	.word	0x000228c8
        /*09ec*/ 	.short	0x0100
        /*09ee*/ 	.byte	0x08
	.zero		1


	//   ....[22]....
        /*09f0*/ 	.word	0x00001e30
        /*09f4*/ 	.word	0x00000007
        /*09f8*/ 	.word	0x00022800
        /*09fc*/ 	.short	0x010a
        /*09fe*/ 	.byte	0x3f
	.zero		1


	//   ....[23]....
        /*0a00*/ 	.word	0x00001f00
        /*0a04*/ 	.word	0x000000ff
        /*0a08*/ 	.word	0x00022830
        /*0a0c*/ 	.short	0x010a
        /*0a0e*/ 	.byte	0x16
	.zero		1


	//   ....[24]....
        /*0a10*/ 	.word	0x00001f40
        /*0a14*/ 	.word	0x000000ff
        /*0a18*/ 	.word	0x00022830
        /*0a1c*/ 	.short	0x010a
        /*0a1e*/ 	.byte	0x16
	.zero		1


	//   ....[25]....
        /*0a20*/ 	.word	0x00002310
        /*0a24*/ 	.word	0x000000ff
        /*0a28*/ 	.word	0x00000000
        /*0a2c*/ 	.short	0x0101
        /*0a2e*/ 	.byte	0x06
	.zero		1


	//   ....[26]....
        /*0a30*/ 	.word	0x00003530
        /*0a34*/ 	.word	0x000000ff
        /*0a38*/ 	.word	0x00022850
        /*0a3c*/ 	.short	0x010a
        /*0a3e*/ 	.byte	0x16
	.zero		1


	//   ....[27]....
        /*0a40*/ 	.word	0x00003570
        /*0a44*/ 	.word	0x000000ff
        /*0a48*/ 	.word	0x00022850
        /*0a4c*/ 	.short	0x010a
        /*0a4e*/ 	.byte	0x16
	.zero		1


	//   ....[28]....
        /*0a50*/ 	.word	0x00003880
        /*0a54*/ 	.word	0x000000ff
        /*0a58*/ 	.word	0x00000000
        /*0a5c*/ 	.short	0x0101
        /*0a5e*/ 	.byte	0x16
	.zero		1


	//   ....[29]....
        /*0a60*/ 	.word	0x00003a00
        /*0a64*/ 	.word	0x000000ff
        /*0a68*/ 	.word	0x00022830
        /*0a6c*/ 	.short	0x010a
        /*0a6e*/ 	.byte	0x19
	.zero		1


	//   ....[30]....
        /*0a70*/ 	.word	0x00003a40
        /*0a74*/ 	.word	0x000000ff
        /*0a78*/ 	.word	0x00022830
        /*0a7c*/ 	.short	0x010a
        /*0a7e*/ 	.byte	0x19
	.zero		1


	//   ....[31]....
        /*0a80*/ 	.word	0x00003c70
        /*0a84*/ 	.word	0x000000ff
        /*0a88*/ 	.word	0x00000000
        /*0a8c*/ 	.short	0x0101
        /*0a8e*/ 	.byte	0x06
	.zero		1


	//   ....[32]....
        /*0a90*/ 	.word	0x000052e0
        /*0a94*/ 	.word	0x000000ff
        /*0a98*/ 	.word	0x00022850
        /*0a9c*/ 	.short	0x010a
        /*0a9e*/ 	.byte	0x19
	.zero		1


	//   ....[33]....
        /*0aa0*/ 	.word	0x00005320
        /*0aa4*/ 	.word	0x000000ff
        /*0aa8*/ 	.word	0x00022850
        /*0aac*/ 	.short	0x010a
        /*0aae*/ 	.byte	0x19
	.zero		1


	//   ....[34]....
        /*0ab0*/ 	.word	0x00005630
        /*0ab4*/ 	.word	0x000000ff
        /*0ab8*/ 	.word	0x00000000
        /*0abc*/ 	.short	0x0101
        /*0abe*/ 	.byte	0x19
	.zero		1


	//   ....[35]....
        /*0ac0*/ 	.word	0x00007d60
        /*0ac4*/ 	.word	0x000000ff
        /*0ac8*/ 	.word	0x00000000
        /*0acc*/ 	.short	0x0101
        /*0ace*/ 	.byte	0x08
	.zero		1


	//   ....[36]....
        /*0ad0*/ 	.word	0x00008570
        /*0ad4*/ 	.word	0x000000ff
        /*0ad8*/ 	.word	0x00000000
        /*0adc*/ 	.short	0x0101
        /*0ade*/ 	.byte	0x08
	.zero		1


	//   ....[37]....
        /*0ae0*/ 	.word	0x0000c6b0
        /*0ae4*/ 	.word	0x00000021
        /*0ae8*/ 	.word	0x00022840
        /*0aec*/ 	.short	0x010a
        /*0aee*/ 	.byte	0x3f
	.zero		1


	//   ....[38]....
        /*0af0*/ 	.word	0x0000cce0
        /*0af4*/ 	.word	0x00000021
        /*0af8*/ 	.word	0x00022830
        /*0afc*/ 	.short	0x0107
        /*0afe*/ 	.byte	0x3f
	.zero		1


	//   ....[39]....
        /*0b00*/ 	.word	0x0000cdc0
        /*0b04*/ 	.word	0x00000021
        /*0b08*/ 	.word	0x00022830
        /*0b0c*/ 	.short	0x0101
        /*0b0e*/ 	.byte	0x3f
	.zero		1


	//   ....[40]....
        /*0b10*/ 	.word	0x0000d900
        /*0b14*/ 	.word	0x00000016
        /*0b18*/ 	.word	0x00022800
        /*0b1c*/ 	.short	0x0107
        /*0b1e*/ 	.byte	0x3f
	.zero		1


	//   ....[41]....
        /*0b20*/ 	.word	0x0000d9f0
        /*0b24*/ 	.word	0x00000016
        /*0b28*/ 	.word	0x00022800
        /*0b2c*/ 	.short	0x0101
        /*0b2e*/ 	.byte	0x3f
	.zero		1


	//   ....[42]....
        /*0b30*/ 	.word	0x0000da10
        /*0b34*/ 	.word	0x00000016
        /*0b38*/ 	.word	0x00022820
        /*0b3c*/ 	.short	0x010a
        /*0b3e*/ 	.byte	0x3f
	.zero		1


	//   ....[43]....
        /*0b40*/ 	.word	0x0000daa0
        /*0b44*/ 	.word	0x00000021
        /*0b48*/ 	.word	0x00022860
        /*0b4c*/ 	.short	0x010a
        /*0b4e*/ 	.byte	0x3f
	.zero		1


	//   ....[44]....
        /*0b50*/ 	.word	0x0000e180
        /*0b54*/ 	.word	0x00000021
        /*0b58*/ 	.word	0x00022850
        /*0b5c*/ 	.short	0x0107
        /*0b5e*/ 	.byte	0x3f
	.zero		1


	//   ....[45]....
        /*0b60*/ 	.word	0x0000e250
        /*0b64*/ 	.word	0x00000021
        /*0b68*/ 	.word	0x00022850
        /*0b6c*/ 	.short	0x0101
        /*0b6e*/ 	.byte	0x3f
	.zero		1


	//   ....[46]....
        /*0b70*/ 	.word	0x0000e5a0
        /*0b74*/ 	.word	0x0000000a
        /*0b78*/ 	.word	0x00022840
        /*0b7c*/ 	.short	0x010a
        /*0b7e*/ 	.byte	0x3f
	.zero		1


	//   ....[47]....
        /*0b80*/ 	.word	0x0000e950
        /*0b84*/ 	.word	0x0000000a
        /*0b88*/ 	.word	0x00022830
        /*0b8c*/ 	.short	0x0107
        /*0b8e*/ 	.byte	0x3f
	.zero		1


	//   ....[48]....
        /*0b90*/ 	.word	0x0000ea10
        /*0b94*/ 	.word	0x0000000a
        /*0b98*/ 	.word	0x00022830
        /*0b9c*/ 	.short	0x0101
        /*0b9e*/ 	.byte	0x3f
	.zero		1


	//   ....[49]....
        /*0ba0*/ 	.word	0x0000ea40
        /*0ba4*/ 	.word	0x0000000a
        /*0ba8*/ 	.word	0x00022860
        /*0bac*/ 	.short	0x010a
        /*0bae*/ 	.byte	0x3f
	.zero		1


	//   ....[50]....
        /*0bb0*/ 	.word	0x0000ef40
        /*0bb4*/ 	.word	0x0000000a
        /*0bb8*/ 	.word	0x00022850
        /*0bbc*/ 	.short	0x0107
        /*0bbe*/ 	.byte	0x3f
	.zero		1


	//   ....[51]....
        /*0bc0*/ 	.word	0x0000f000
        /*0bc4*/ 	.word	0x0000000a
        /*0bc8*/ 	.word	0x00022850
        /*0bcc*/ 	.short	0x0101
        /*0bce*/ 	.byte	0x3f
	.zero		1


	//   ....[52]....
        /*0bd0*/ 	.word	0x0000fe80
        /*0bd4*/ 	.word	0x00000007
        /*0bd8*/ 	.word	0x00022820
        /*0bdc*/ 	.short	0x010a
        /*0bde*/ 	.byte	0x3f
	.zero		1


	//   ....[53]....
        /*0be0*/ 	.word	0x00010000
        /*0be4*/ 	.word	0x00000005
        /*0be8*/ 	.word	0x00022840
        /*0bec*/ 	.short	0x010a
        /*0bee*/ 	.byte	0x3f
	.zero		1


	//   ....[54]....
        /*0bf0*/ 	.word	0x000100a0
        /*0bf4*/ 	.word	0x00000003
        /*0bf8*/ 	.word	0x00022840
        /*0bfc*/ 	.short	0x010a
        /*0bfe*/ 	.byte	0x3f
	.zero		1


	//   ....[55]....
        /*0c00*/ 	.word	0x000100e0
        /*0c04*/ 	.word	0x00000005
        /*0c08*/ 	.word	0x00022860
        /*0c0c*/ 	.short	0x010a
        /*0c0e*/ 	.byte	0x3f
	.zero		1


	//   ....[56]....
        /*0c10*/ 	.word	0x00010120
        /*0c14*/ 	.word	0x00000003
        /*0c18*/ 	.word	0x00022860
        /*0c1c*/ 	.short	0x010a
        /*0c1e*/ 	.byte	0x3f
	.zero		1


	//   ....[57]....
        /*0c20*/ 	.word	0x00010180
        /*0c24*/ 	.word	0x00000007
        /*0c28*/ 	.word	0x00022800
        /*0c2c*/ 	.short	0x010a
        /*0c2e*/ 	.byte	0x3f
	.zero		1


	//   ....[58]....
        /*0c30*/ 	.word	0x000101e0
        /*0c34*/ 	.word	0x00000000
        /*0c38*/ 	.word	0x00022830
        /*0c3c*/ 	.short	0x010a
        /*0c3e*/ 	.byte	0x3f
	.zero		1


	//   ....[59]....
        /*0c40*/ 	.word	0x00010240
        /*0c44*/ 	.word	0x0000000a
        /*0c48*/ 	.word	0x00022850
        /*0c4c*/ 	.short	0x010a
        /*0c4e*/ 	.byte	0x3f
	.zero		1


	//   ....[60]....
        /*0c50*/ 	.word	0x000102a0
        /*0c54*/ 	.word	0x00000000
        /*0c58*/ 	.word	0x00022830
        /*0c5c*/ 	.short	0x010a
        /*0c5e*/ 	.byte	0x3f
	.zero		1


	//   ....[61]....
        /*0c60*/ 	.word	0x00010300
        /*0c64*/ 	.word	0x00000008
        /*0c68*/ 	.word	0x00022850
        /*0c6c*/ 	.short	0x010a
        /*0c6e*/ 	.byte	0x3f
	.zero		1


	//   ....[62]....
        /*0c70*/ 	.word	0x00010420
        /*0c74*/ 	.word	0x00000021
        /*0c78*/ 	.word	0x00022840
        /*0c7c*/ 	.short	0x010a
        /*0c7e*/ 	.byte	0x3f
	.zero		1


	//   ....[63]....
        /*0c80*/ 	.word	0x000116f0
        /*0c84*/ 	.word	0x00000016
        /*0c88*/ 	.word	0x00022820
        /*0c8c*/ 	.short	0x010a
        /*0c8e*/ 	.byte	0x3f
	.zero		1


	//   ....[64]....
        /*0c90*/ 	.word	0x00011740
        /*0c94*/ 	.word	0x00000021
        /*0c98*/ 	.word	0x00022860
        /*0c9c*/ 	.short	0x010a
        /*0c9e*/ 	.byte	0x3f
	.zero		1


	//   ....[65]....
        /*0ca0*/ 	.word	0x000120b0
        /*0ca4*/ 	.word	0x0000000a
        /*0ca8*/ 	.word	0x00022840
        /*0cac*/ 	.short	0x010a
        /*0cae*/ 	.byte	0x3f
	.zero		1


	//   ....[66]....
        /*0cb0*/ 	.word	0x00012780
        /*0cb4*/ 	.word	0x0000000a
        /*0cb8*/ 	.word	0x00022860
        /*0cbc*/ 	.short	0x010a
        /*0cbe*/ 	.byte	0x3f
	.zero		1


	//   ....[67]....
        /*0cc0*/ 	.word	0x000138e0
        /*0cc4*/ 	.word	0x00000007
        /*0cc8*/ 	.word	0x00022820
        /*0ccc*/ 	.short	0x010a
        /*0cce*/ 	.byte	0x3f
	.zero		1


	//   ....[68]....
        /*0cd0*/ 	.word	0x00013a80
        /*0cd4*/ 	.word	0x00000005
        /*0cd8*/ 	.word	0x00022840
        /*0cdc*/ 	.short	0x010a
        /*0cde*/ 	.byte	0x3f
	.zero		1


	//   ....[69]....
        /*0ce0*/ 	.word	0x00013ad0
        /*0ce4*/ 	.word	0x00000003
        /*0ce8*/ 	.word	0x00022840
        /*0cec*/ 	.short	0x010a
        /*0cee*/ 	.byte	0x3f
	.zero		1


	//   ....[70]....
        /*0cf0*/ 	.word	0x00013b20
        /*0cf4*/ 	.word	0x00000005
        /*0cf8*/ 	.word	0x00022860
        /*0cfc*/ 	.short	0x010a
        /*0cfe*/ 	.byte	0x3f
	.zero		1


	//----- nvinfo : EIATTR_NUM_MBARRIERS
	.align		4
.L_1168:
        /*0d00*/ 	.byte	0x03, 0x38
        /*0d02*/ 	.short	0x0016


	//----- nvinfo : EIATTR_EXIT_INSTR_OFFSETS
	.align		4
        /*0d04*/ 	.byte	0x04, 0x1c
        /*0d06*/ 	.short	(.L_1170 - .L_1169)


	//   ....[0]....
.L_1169:
        /*0d08*/ 	.word	0x000009a0


	//   ....[1]....
        /*0d0c*/ 	.word	0x0000a8f0


	//   ....[2]....
        /*0d10*/ 	.word	0x00010170


	//----- nvinfo : EIATTR_MAX_THREADS
	.align		4
.L_1170:
        /*0d14*/ 	.byte	0x04, 0x05
        /*0d16*/ 	.short	(.L_1172 - .L_1171)
.L_1171:
        /*0d18*/ 	.word	0x00000180
        /*0d1c*/ 	.word	0x00000001
        /*0d20*/ 	.word	0x00000001


	//----- nvinfo : EIATTR_CRS_STACK_SIZE
	.align		4
.L_1172:
        /*0d24*/ 	.byte	0x04, 0x1e
        /*0d26*/ 	.short	(.L_1174 - .L_1173)
.L_1173:
        /*0d28*/ 	.word	0x00000000


	//----- nvinfo : EIATTR_CBANK_PARAM_SIZE
	.align		4
.L_1174:
        /*0d2c*/ 	.byte	0x03, 0x19
        /*0d2e*/ 	.short	0x0af0


	//----- nvinfo : EIATTR_PARAM_CBANK
	.align		4
        /*0d30*/ 	.byte	0x04, 0x0a
        /*0d32*/ 	.short	(.L_1176 - .L_1175)
	.align		4
.L_1175:
        /*0d34*/ 	.word	index@(.nv.constant0._ZN7cutlass13device_kernelIN5flash11enable_sm90INS1_16FlashAttnFwdSm90INS1_25CollectiveMainloopFwdSm90ILi2EN4cute5tupleIJNS5_1CILi1EEES8_S8_EEENS6_IJNS7_ILi128EEENS7_ILi96EEENS7_ILi64EEEEEELi256ENS_6half_tEfNS_4arch4Sm90ELb0ELb0ELb0ELb1ELb1ELb0ELb0ELb1ELb0ELb1ELb1ELb0EEENS1_21CollectiveEpilogueFwdINS6_IJSA_NS7_ILi256EEESB_EEES9_SE_SG_Li256ELb1ELb1ELb1ELb0EEENS1_36VarlenDynamicPersistentTileSchedulerILi128ELi96ELi256ELi128ELb1ELb1ELb1ELb0ELb1ELb1EEEEEEEEEvNT_6ParamsE)
        /*0d38*/ 	.short	0x0210
        /*0d3a*/ 	.short	0x0af0


	//----- nvinfo : EIATTR_SW_WAR
	.align		4
.L_1176:
        /*0d3c*/ 	.byte	0x04, 0x36
        /*0d3e*/ 	.short	(.L_1178 - .L_1177)
.L_1177:
        /*0d40*/ 	.word	0x00000008
.L_1178:


//--------------------- .nv.info._ZN7cutlass13device_kernelIN5flash11enable_sm90INS1_16FlashAttnFwdSm90INS1_25CollectiveMainloopFwdSm90ILi2EN4cute5tupleIJNS5_1CILi1EEES8_S8_EEENS6_IJNS7_ILi128EEENS7_ILi96EEENS7_ILi64EEEEEELi256ENS_6half_tEfNS_4arch4Sm90ELb0ELb0ELb0ELb1ELb1ELb1ELb0ELb1ELb0ELb1ELb1ELb0EEENS1_21CollectiveEpilogueFwdINS6_IJSA_NS7_ILi256EEESB_EEES9_SE_SG_Li256ELb1ELb1ELb1ELb0EEENS1_36VarlenDynamicPersistentTileSchedulerILi128ELi96ELi256ELi128ELb1ELb1ELb1ELb0ELb1ELb1EEEEEEEEEvNT_6ParamsE --------------------------
	.section	.nv.info._ZN7cutlass13device_kernelIN5flash11enable_sm90INS1_16FlashAttnFwdSm90INS1_25CollectiveMainloopFwdSm90ILi2EN4cute5tupleIJNS5_1CILi1EEES8_S8_EEENS6_IJNS7_ILi128EEENS7_ILi96EEENS7_ILi64EEEEEELi256ENS_6half_tEfNS_4arch4Sm90ELb0ELb0ELb0ELb1ELb1ELb1ELb0ELb1ELb0ELb1ELb1ELb0EEENS1_21CollectiveEpilogueFwdINS6_IJSA_NS7_ILi256EEESB_EEES9_SE_SG_Li256ELb1ELb1ELb1ELb0EEENS1_36VarlenDynamicPersistentTileSchedulerILi128ELi96ELi256ELi128ELb1ELb1ELb1ELb0ELb1ELb1EEEEEEEEEvNT_6ParamsE,"",@"SHT_CUDA_INFO"
	.sectionflags	@""
	.align	4


	//----- nvinfo : EIATTR_CUDA_API_VERSION
	.align		4
        /*0000*/ 	.byte	0x04, 0x37
        /*0002*/ 	.short	(.L_1180 - .L_1179)
.L_1179:
        /*0004*/ 	.word	0x00000082


	//----- nvinfo : EIATTR_KPARAM_INFO
	.align		4
.L_1180:
        /*0008*/ 	.byte	0x04, 0x17
        /*000a*/ 	.short	(.L_1182 - .L_1181)
.L_1181:
        /*000c*/ 	.word	0x00000000
        /*0010*/ 	.short	0x0000
        /*0012*/ 	.short	0x0070
        /*0014*/ 	.byte	0x00, 0xf0, 0x01, 0x2a


	//----- nvinfo : EIATTR_SPARSE_MMA_MASK
	.align		4
.L_1182:
        /*0018*/ 	.byte	0x03, 0x50
        /*001a*/ 	.short	0x0000


	//----- nvinfo : EIATTR_MAXREG_COUNT
	.align		4
        /*001c*/ 	.byte	0x03, 0x1b
        /*001e*/ 	.short	0x00a8


	//----- nvinfo : EIATTR_NUM_BARRIERS
	.align		4
        /*0020*/ 	.byte	0x02, 0x4c
        /*0022*/ 	.byte	0x10
	.zero		1


	//----- nvinfo : EIATTR_EXTERNS
	.align		4
        /*0024*/ 	.byte	0x04, 0x0f
        /*0026*/ 	.short	(.L_1184 - .L_1183)


	//   ....[0]....
	.align		4
.L_1183:
        /*0028*/ 	.word	index@(__assertfail)


	//----- nvinfo : EIATTR_ANNOTATIONS
	.align		4
.L_1184:
        /*002c*/ 	.byte	0x04, 0x55
        /*002e*/ 	.short	(.L_1186 - .L_1185)


	//   ....[0]....
.L_1185:
        /* <DEDUP_REMOVED lines=151> */


	//----- nvinfo : EIATTR_MERCURY_ISA_VERSION
	.align		4
.L_1186:
        /*0990*/ 	.byte	0x03, 0x5f
        /*0992*/ 	.short	0x0101


	//----- nvinfo : EIATTR_UNUSED_LOAD_BYTE_OFFSET
	.align		4
        /*0994*/ 	.byte	0x04, 0x44
        /*0996*/ 	.short	(.L_1188 - .L_1187)


	//   ....[0]....
.L_1187:
        /*0998*/ 	.word	0x00000a40
        /*099c*/ 	.word	0x0000fff0


	//   ....[1]....
        /*09a0*/ 	.word	0x0000dc00
        /*09a4*/ 	.word	0x0000fff0


	//----- nvinfo : EIATTR_INT_WARP_WIDE_INSTR_OFFSETS
	.align		4
.L_1188:
        /*09a8*/ 	.byte	0x04, 0x31
        /*09aa*/ 	.short	(.L_1190 - .L_1189)


	//   ....[0]....
.L_1189:
        /*09ac*/ 	.word	0x00000120


	//   ....[1]....
        /*09b0*/ 	.word	0x000001c0


	//   ....[2]....
        /*09b4*/ 	.word	0x00000230


	//   ....[3]....
        /*09b8*/ 	.word	0x00015980


	//   ....[4]....
        /*09bc*/ 	.word	0x00015a10


	//   ....[5]....
        /*09c0*/ 	.word	0x00018dd0


	//   ....[6]....
        /*09c4*/ 	.word	0x00018e60


	//----- nvinfo : EIATTR_COOP_GROUP_MASK_REGIDS
	.align		4
.L_1190:
        /*09c8*/ 	.byte	0x04, 0x29
        /*09ca*/ 	.short	(.L_1192 - .L_1191)


	//   ....[0]....
.L_1191:
        /*09cc*/ 	.word	0xffffffff


	//   ....[1]....
        /*09d0*/ 	.word	0xffffffff


	//   ....[2]....
        /*09d4*/ 	.word	0xffffffff


	//   ....[3]....
        /*09d8*/ 	.word	0xffffffff


	//   ....[4]....
        /*09dc*/ 	.word	0xffffffff


	//   ....[5]....
        /*09e0*/ 	.word	0xffffffff


	//   ....[6]....
        /*09e4*/ 	.word	0xffffffff


	//   ....[7]....
        /*09e8*/ 	.word	0xffffffff


	//   ....[8]....
        /*09ec*/ 	.word	0xffffffff


	//   ....[9]....
        /*09f0*/ 	.word	0xffffffff


	//   ....[10]....
        /*09f4*/ 	.word	0xffffffff


	//   ....[11]....
        /*09f8*/ 	.word	0xffffffff


	//   ....[12]....
        /*09fc*/ 	.word	0xffffffff


	//   ....[13]....
        /*0a00*/ 	.word	0xffffffff


	//   ....[14]....
        /*0a04*/ 	.word	0xffffffff


	//   ....[15]....
        /*0a08*/ 	.word	0xffffffff


	//   ....[16]....
        /*0a0c*/ 	.word	0xffffffff


	//   ....[17]....
        /*0a10*/ 	.word	0xffffffff


	//   ....[18]....
        /*0a14*/ 	.word	0xffffffff


	//   ....[19]....
        /*0a18*/ 	.word	0xffffffff


	//   ....[20]....
        /*0a1c*/ 	.word	0xffffffff


	//   ....[21]....
        /*0a20*/ 	.word	0xffffffff


	//   ....[22]....
        /*0a24*/ 	.word	0xffffffff


	//   ....[23]....
        /*0a28*/ 	.word	0xffffffff


	//   ....[24]....
        /*0a2c*/ 	.word	0xffffffff


	//   ....[25]....
        /*0a30*/ 	.word	0xffffffff


	//   ....[26]....
        /*0a34*/ 	.word	0xffffffff


	//   ....[27]....
        /*0a38*/ 	.word	0xffffffff


	//   ....[28]....
        /*0a3c*/ 	.word	0xffffffff


	//   ....[29]....
        /*0a40*/ 	.word	0xffffffff


	//   ....[30]....
        /*0a44*/ 	.word	0xffffffff


	//   ....[31]....
        /*0a48*/ 	.word	0xffffffff


	//   ....[32]....
        /*0a4c*/ 	.word	0xffffffff


	//   ....[33]....
        /*0a50*/ 	.word	0xffffffff


	//   ....[34]....
        /*0a54*/ 	.word	0xffffffff


	//   ....[35]....
        /*0a58*/ 	.word	0xffffffff


	//   ....[36]....
        /*0a5c*/ 	.word	0xffffffff


	//   ....[37]....
        /*0a60*/ 	.word	0xffffffff


	//   ....[38]....
        /*0a64*/ 	.word	0xffffffff


	//   ....[39]....
        /*0a68*/ 	.word	0xffffffff


	//   ....[40]....
        /*0a6c*/ 	.word	0xffffffff


	//   ....[41]....
        /*0a70*/ 	.word	0xffffffff


	//   ....[42]....
        /*0a74*/ 	.word	0xffffffff


	//   ....[43]....
        /*0a78*/ 	.word	0xffffffff


	//   ....[44]....
        /*0a7c*/ 	.word	0xffffffff


	//   ....[45]....
        /*0a80*/ 	.word	0xffffffff


	//   ....[46]....
        /*0a84*/ 	.word	0xffffffff


	//   ....[47]....
        /*0a88*/ 	.word	0xffffffff


	//   ....[48]....
        /*0a8c*/ 	.word	0xffffffff


	//   ....[49]....
        /*0a90*/ 	.word	0xffffffff


	//   ....[50]....
        /*0a94*/ 	.word	0xffffffff


	//   ....[51]....
        /*0a98*/ 	.word	0xffffffff


	//   ....[52]....
        /*0a9c*/ 	.word	0xffffffff


	//   ....[53]....
        /*0aa0*/ 	.word	0xffffffff


	//   ....[54]....
        /*0aa4*/ 	.word	0xffffffff


	//   ....[55]....
        /*0aa8*/ 	.word	0xffffffff


	//   ....[56]....
        /*0aac*/ 	.word	0xffffffff


	//   ....[57]....
        /*0ab0*/ 	.word	0xffffffff


	//   ....[58]....
        /*0ab4*/ 	.word	0xffffffff


	//   ....[59]....
        /*0ab8*/ 	.word	0xffffffff


	//   ....[60]....
        /*0abc*/ 	.word	0xffffffff


	//   ....[61]....
        /*0ac0*/ 	.word	0xffffffff


	//   ....[62]....
        /*0ac4*/ 	.word	0xffffffff


	//   ....[63]....
        /*0ac8*/ 	.word	0xffffffff


	//   ....[64]....
        /*0acc*/ 	.word	0xffffffff


	//   ....[65]....
        /*0ad0*/ 	.word	0xffffffff


	//   ....[66]....
        /*0ad4*/ 	.word	0xffffffff


	//   ....[67]....
        /*0ad8*/ 	.word	0xffffffff


	//   ....[68]....
        /*0adc*/ 	.word	0xffffffff


	//   ....[69]....
        /*0ae0*/ 	.word	0xffffffff


	//   ....[70]....
        /*0ae4*/ 	.word	0xffffffff


	//   ....[71]....
        /*0ae8*/ 	.word	0xffffffff


	//   ....[72]....
        /*0aec*/ 	.word	0xffffffff


	//   ....[73]....
        /*0af0*/ 	.word	0xffffffff


	//   ....[74]....
        /*0af4*/ 	.word	0xffffffff


	//   ....[75]....
        /*0af8*/ 	.word	0xffffffff


	//   ....[76]....
        /*0afc*/ 	.word	0xffffffff


	//   ....[77]....
        /*0b00*/ 	.word	0xffffffff


	//   ....[78]....
        /*0b04*/ 	.word	0xffffffff


	//   ....[79]....
        /*0b08*/ 	.word	0xffffffff


	//   ....[80]....
        /*0b0c*/ 	.word	0xffffffff


	//   ....[81]....
        /*0b10*/ 	.word	0xffffffff


	//   ....[82]....
        /*0b14*/ 	.word	0xffffffff


	//   ....[83]....
        /*0b18*/ 	.word	0xffffffff


	//   ....[84]....
        /*0b1c*/ 	.word	0xffffffff


	//   ....[85]....
        /*0b20*/ 	.word	0xffffffff


	//   ....[86]....
        /*0b24*/ 	.word	0xffffffff


	//   ....[87]....
        /*0b28*/ 	.word	0xffffffff


	//   ....[88]....
        /*0b2c*/ 	.word	0xffffffff


	//   ....[89]....
        /*0b30*/ 	.word	0xffffffff


	//   ....[90]....
        /*0b34*/ 	.word	0xffffffff


	//   ....[91]....
        /*0b38*/ 	.word	0xffffffff


	//   ....[92]....
        /*0b3c*/ 	.word	0xffffffff


	//   ....[93]....
        /*0b40*/ 	.word	0xffffffff


	//   ....[94]....
        /*0b44*/ 	.word	0xffffffff


	//   ....[95]....
        /*0b48*/ 	.word	0xffffffff


	//   ....[96]....
        /*0b4c*/ 	.word	0xffffffff


	//   ....[97]....
        /*0b50*/ 	.word	0xffffffff


	//   ....[98]....
        /*0b54*/ 	.word	0xffffffff


	//   ....[99]....
        /*0b58*/ 	.word	0xffffffff


	//   ....[100]....
        /*0b5c*/ 	.word	0xffffffff


	//   ....[101]....
        /*0b60*/ 	.word	0xffffffff


	//   ....[102]....
        /*0b64*/ 	.word	0xffffffff


	//   ....[103]....
        /*0b68*/ 	.word	0xffffffff


	//   ....[104]....
        /*0b6c*/ 	.word	0xffffffff


	//   ....[105]....
        /*0b70*/ 	.word	0xffffffff


	//   ....[106]....
        /*0b74*/ 	.word	0xffffffff


	//   ....[107]....
        /*0b78*/ 	.word	0xffffffff


	//   ....[108]....
        /*0b7c*/ 	.word	0xffffffff


	//   ....[109]....
        /*0b80*/ 	.word	0xffffffff


	//   ....[110]....
        /*0b84*/ 	.word	0xffffffff


	//   ....[111]....
        /*0b88*/ 	.word	0xffffffff


	//   ....[112]....
        /*0b8c*/ 	.word	0xffffffff


	//   ....[113]....
        /*0b90*/ 	.word	0xffffffff


	//   ....[114]....
        /*0b94*/ 	.word	0xffffffff


	//   ....[115]....
        /*0b98*/ 	.word	0xffffffff


	//   ....[116]....
        /*0b9c*/ 	.word	0xffffffff


	//   ....[117]....
        /*0ba0*/ 	.word	0xffffffff


	//   ....[118]....
        /*0ba4*/ 	.word	0xffffffff


	//   ....[119]....
        /*0ba8*/ 	.word	0xffffffff


	//   ....[120]....
        /*0bac*/ 	.word	0xffffffff


	//   ....[121]....
        /*0bb0*/ 	.word	0xffffffff


	//   ....[122]....
        /*0bb4*/ 	.word	0xffffffff


	//   ....[123]....
        /*0bb8*/ 	.word	0xffffffff


	//   ....[124]....
        /*0bbc*/ 	.word	0xffffffff


	//   ....[125]....
        /*0bc0*/ 	.word	0xffffffff


	//   ....[126]....
        /*0bc4*/ 	.word	0xffffffff


	//   ....[127]....
        /*0bc8*/ 	.word	0xffffffff


	//   ....[128]....
        /*0bcc*/ 	.word	0xffffffff


	//   ....[129]....
        /*0bd0*/ 	.word	0xffffffff


	//   ....[130]....
        /*0bd4*/ 	.word	0xffffffff


	//   ....[131]....
        /*0bd8*/ 	.word	0xffffffff


	//   ....[132]....
        /*0bdc*/ 	.word	0xffffffff


	//   ....[133]....
        /*0be0*/ 	.word	0xffffffff


	//   ....[134]....
        /*0be4*/ 	.word	0xffffffff


	//   ....[135]....
        /*0be8*/ 	.word	0xffffffff


	//   ....[136]....
        /*0bec*/ 	.word	0xffffffff


	//   ....[137]....
        /*0bf0*/ 	.word	0xffffffff


	//   ....[138]....
        /*0bf4*/ 	.word	0xffffffff


	//   ....[139]....
        /*0bf8*/ 	.word	0xffffffff


	//   ....[140]....
        /*0bfc*/ 	.word	0xffffffff


	//   ....[141]....
        /*0c00*/ 	.word	0xffffffff


	//   ....[142]....
        /*0c04*/ 	.word	0xffffffff


	//   ....[143]....
        /*0c08*/ 	.word	0xffffffff


	//   ....[144]....
        /*0c0c*/ 	.word	0xffffffff


	//   ....[145]....
        /*0c10*/ 	.word	0xffffffff


	//   ....[146]....
        /*0c14*/ 	.word	0xffffffff


	//   ....[147]....
        /*0c18*/ 	.word	0xffffffff


	//   ....[148]....
        /*0c1c*/ 	.word	0xffffffff


	//   ....[149]....
        /*0c20*/ 	.word	0xffffffff


	//   ....[150]....
        /*0c24*/ 	.word	0xffffffff


	//   ....[151]....
        /*0c28*/ 	.word	0xffffffff


	//   ....[152]....
        /*0c2c*/ 	.word	0xffffffff


	//   ....[153]....
        /*0c30*/ 	.word	0xffffffff


	//   ....[154]....
        /*0c34*/ 	.word	0xffffffff


	//   ....[155]....
        /*0c38*/ 	.word	0xffffffff


	//   ....[156]....
        /*0c3c*/ 	.word	0xffffffff


	//   ....[157]....
        /*0c40*/ 	.word	0xffffffff


	//   ....[158]....
        /*0c44*/ 	.word	0xffffffff


	//   ....[159]....
        /*0c48*/ 	.word	0xffffffff


	//   ....[160]....
        /*0c4c*/ 	.word	0xffffffff


	//   ....[161]....
        /*0c50*/ 	.word	0xffffffff


	//   ....[162]....
        /*0c54*/ 	.word	0xffffffff


	//   ....[163]....
        /*0c58*/ 	.word	0xffffffff


	//   ....[164]....
        /*0c5c*/ 	.word	0xffffffff


	//   ....[165]....
        /*0c60*/ 	.word	0xffffffff


	//   ....[166]....
        /*0c64*/ 	.word	0xffffffff


	//   ....[167]....
        /*0c68*/ 	.word	0xffffffff


	//   ....[168]....
        /*0c6c*/ 	.word	0xffffffff


	//   ....[169]....
        /*0c70*/ 	.word	0x0500000f


	//   ....[170]....
        /*0c74*/ 	.word	0x0500000f


	//   ....[171]....
        /*0c78*/ 	.word	0x0500000f


	//   ....[172]....
        /*0c7c*/ 	.word	0x0500000f


	//   ....[173]....
        /*0c80*/ 	.word	0x0500000f


	//   ....[174]....
        /*0c84*/ 	.word	0x0500000f


	//   ....[175]....
        /*0c88*/ 	.word	0x0500000f


	//   ....[176]....
        /*0c8c*/ 	.word	0x0500000f


	//   ....[177]....
        /*0c90*/ 	.word	0x0500000f


	//   ....[178]....
        /*0c94*/ 	.word	0x0500000f


	//   ....[179]....
        /*0c98*/ 	.word	0x0500000f


	//   ....[180]....
        /*0c9c*/ 	.word	0x0500000f


	//   ....[181]....
        /*0ca0*/ 	.word	0x0500000f


	//   ....[182]....
        /*0ca4*/ 	.word	0x0500000f


	//   ....[183]....
        /*0ca8*/ 	.word	0x0500000f


	//   ....[184]....
        /*0cac*/ 	.word	0x0500000f


	//   ....[185]....
        /*0cb0*/ 	.word	0x0500000f


	//   ....[186]....
        /*0cb4*/ 	.word	0x0500000f


	//   ....[187]....
        /*0cb8*/ 	.word	0x0500000f


	//   ....[188]....
        /*0cbc*/ 	.word	0x0500000f


	//   ....[189]....
        /*0cc0*/ 	.word	0x0500000f


	//   ....[190]....
        /*0cc4*/ 	.word	0x0500000f


	//   ....[191]....
        /*0cc8*/ 	.word	0x0500000f


	//   ....[192]....
        /*0ccc*/ 	.word	0x0500000f


	//   ....[193]....
        /*0cd0*/ 	.word	0x0500000f


	//   ....[194]....
        /*0cd4*/ 	.word	0x0500000f


	//   ....[195]....
        /*0cd8*/ 	.word	0x0500000f


	//   ....[196]....
        /*0cdc*/ 	.word	0x0500000f


	//   ....[197]....
        /*0ce0*/ 	.word	0x0500000f


	//   ....[198]....
        /*0ce4*/ 	.word	0x0500000f


	//   ....[199]....
        /*0ce8*/ 	.word	0x0500000f


	//   ....[200]....
        /*0cec*/ 	.word	0x0500000f


	//   ....[201]....
        /*0cf0*/ 	.word	0x0500000f


	//   ....[202]....
        /*0cf4*/ 	.word	0x0500000f


	//   ....[203]....
        /*0cf8*/ 	.word	0x0500000f


	//   ....[204]....
        /*0cfc*/ 	.word	0x0500000f


	//   ....[205]....
        /*0d00*/ 	.word	0x0500000f


	//   ....[206]....
        /*0d04*/ 	.word	0x0500000f


	//   ....[207]....
        /*0d08*/ 	.word	0x0500000f


	//   ....[208]....
        /*0d0c*/ 	.word	0x0500000f


	//   ....[209]....
        /*0d10*/ 	.word	0x0500000f


	//   ....[210]....
        /*0d14*/ 	.word	0x0500000f


	//   ....[211]....
        /*0d18*/ 	.word	0x0500000f


	//   ....[212]....
        /*0d1c*/ 	.word	0x0500000f


	//   ....[213]....
        /*0d20*/ 	.word	0x0500000f


	//   ....[214]....
        /*0d24*/ 	.word	0x0500000f


	//   ....[215]....
        /*0d28*/ 	.word	0x0500000f


	//   ....[216]....
        /*0d2c*/ 	.word	0x0500000f


	//   ....[217]....
        /*0d30*/ 	.word	0x0500000f


	//   ....[218]....
        /*0d34*/ 	.word	0x0500000f


	//   ....[219]....
        /*0d38*/ 	.word	0x0500000f


	//   ....[220]....
        /*0d3c*/ 	.word	0x0500000f


	//   ....[221]....
        /*0d40*/ 	.word	0x0500000f


	//   ....[222]....
        /*0d44*/ 	.word	0x0500000f


	//   ....[223]....
        /*0d48*/ 	.word	0x0500000f


	//   ....[224]....
        /*0d4c*/ 	.word	0x0500000f


	//   ....[225]....
        /*0d50*/ 	.word	0x0500000f


	//   ....[226]....
        /*0d54*/ 	.word	0x0500000f


	//   ....[227]....
        /*0d58*/ 	.word	0x0500000f


	//   ....[228]....
        /*0d5c*/ 	.word	0x0500000f


	//   ....[229]....
        /*0d60*/ 	.word	0x0500000f


	//   ....[230]....
        /*0d64*/ 	.word	0x0500000f


	//   ....[231]....
        /*0d68*/ 	.word	0x0500000f


	//   ....[232]....
        /*0d6c*/ 	.word	0x0500000f


	//   ....[233]....
        /*0d70*/ 	.word	0x0500000f


	//   ....[234]....
        /*0d74*/ 	.word	0x0500000f


	//   ....[235]....
        /*0d78*/ 	.word	0x0500000f


	//   ....[236]....
        /*0d7c*/ 	.word	0x0500000f


	//   ....[237]....
        /*0d80*/ 	.word	0x0500000f


	//   ....[238]....
        /*0d84*/ 	.word	0x0500000f


	//   ....[239]....
        /*0d88*/ 	.word	0x0500000f


	//   ....[240]....
        /*0d8c*/ 	.word	0x0500000f


	//   ....[241]....
        /*0d90*/ 	.word	0x0500000f


	//   ....[242]....
        /*0d94*/ 	.word	0x0500000f


	//   ....[243]....
        /*0d98*/ 	.word	0x0500000f


	//   ....[244]....
        /*0d9c*/ 	.word	0x0500000f


	//   ....[245]....
        /*0da0*/ 	.word	0x0500000f


	//   ....[246]....
        /*0da4*/ 	.word	0x0500000f


	//   ....[247]....
        /*0da8*/ 	.word	0x0500000f


	//   ....[248]....
        /*0dac*/ 	.word	0x0500000f


	//   ....[249]....
        /*0db0*/ 	.word	0x0500000f


	//   ....[250]....
        /*0db4*/ 	.word	0x0500000f


	//   ....[251]....
        /*0db8*/ 	.word	0x0500000f


	//   ....[252]....
        /*0dbc*/ 	.word	0x0500000f


	//   ....[253]....
        /*0dc0*/ 	.word	0x0500000f


	//   ....[254]....
        /*0dc4*/ 	.word	0x0500000f


	//   ....[255]....
        /*0dc8*/ 	.word	0x0500000f


	//   ....[0]....
        /*0dcc*/ 	.word	0x0500000f


	//   ....[1]....
        /*0dd0*/ 	.word	0x0500000f


	//   ....[2]....
        /*0dd4*/ 	.word	0x0500000f


	//   ....[3]....
        /*0dd8*/ 	.word	0x0500000f


	//   ....[4]....
        /*0ddc*/ 	.word	0x0500000f


	//   ....[5]....
        /*0de0*/ 	.word	0x0500000f


	//   ....[6]....
        /*0de4*/ 	.word	0x0500000f


	//   ....[7]....
        /*0de8*/ 	.word	0x0500000f


	//   ....[8]....
        /*0dec*/ 	.word	0x0500000f


	//   ....[9]....
        /*0df0*/ 	.word	0x0500000f


	//   ....[10]....
        /*0df4*/ 	.word	0x0500000f


	//   ....[11]....
        /*0df8*/ 	.word	0x0500000f


	//   ....[12]....
        /*0dfc*/ 	.word	0x0500000f


	//   ....[13]....
        /*0e00*/ 	.word	0x0500000f


	//   ....[14]....
        /*0e04*/ 	.word	0x0500000f


	//   ....[15]....
        /*0e08*/ 	.word	0x0500000f


	//   ....[16]....
        /*0e0c*/ 	.word	0x0500000f


	//   ....[17]....
        /*0e10*/ 	.word	0x0500000f


	//   ....[18]....
        /*0e14*/ 	.word	0x0500000f


	//   ....[19]....
        /*0e18*/ 	.word	0x0500000f


	//   ....[20]....
        /*0e1c*/ 	.word	0x0500000f


	//   ....[21]....
        /*0e20*/ 	.word	0x0500000f


	//   ....[22]....
        /*0e24*/ 	.word	0x0500000f


	//   ....[23]....
        /*0e28*/ 	.word	0x0500000f


	//   ....[24]....
        /*0e2c*/ 	.word	0x0500000f


	//   ....[25]....
        /*0e30*/ 	.word	0x0500000f


	//   ....[26]....
        /*0e34*/ 	.word	0x0500000f


	//   ....[27]....
        /*0e38*/ 	.word	0x0500000f


	//   ....[28]....
        /*0e3c*/ 	.word	0x0500000f


	//   ....[29]....
        /*0e40*/ 	.word	0x0500000f


	//   ....[30]....
        /*0e44*/ 	.word	0x0500000f


	//   ....[31]....
        /*0e48*/ 	.word	0x0500000f


	//   ....[32]....
        /*0e4c*/ 	.word	0x0500000f


	//   ....[33]....
        /*0e50*/ 	.word	0x0500000f


	//   ....[34]....
        /*0e54*/ 	.word	0x0500000f


	//   ....[35]....
        /*0e58*/ 	.word	0x0500000f


	//   ....[36]....
        /*0e5c*/ 	.word	0x0500000f


	//   ....[37]....
        /*0e60*/ 	.word	0x0500000f


	//   ....[38]....
        /*0e64*/ 	.word	0x0500000f


	//----- nvinfo : EIATTR_COOP_GROUP_INSTR_OFFSETS
	.align		4
.L_1192:
        /*0e68*/ 	.byte	0x04, 0x28
        /*0e6a*/ 	.short	(.L_1194 - .L_1193)


	//   ....[0]....
.L_1193:
        /*0e6c*/ 	.word	0x00000060


	//   ....[1]....
        /*0e70*/ 	.word	0x00000130


	//   ....[2]....
        /*0e74*/ 	.word	0x000001e0


	//   ....[3]....
        /*0e78*/ 	.word	0x000003a0


	//   ....[4]....
        /*0e7c*/ 	.word	0x00000500


	//   ....[5]....
        /*0e80*/ 	.word	0x00000620


	//   ....[6]....
        /*0e84*/ 	.word	0x00000780


	//   ....[7]....
        /*0e88*/ 	.word	0x00003780


	//   ....[8]....
        /*0e8c*/ 	.word	0x00003790


	//   ....[9]....
        /*0e90*/ 	.word	0x00003e90


	//   ....[10]....
        /*0e94*/ 	.word	0x00003ea0


	//   ....[11]....
        /*0e98*/ 	.word	0x00004a40


	//   ....[12]....
        /*0e9c*/ 	.word	0x00004a50


	//   ....[13]....
        /*0ea0*/ 	.word	0x000051d0


	//   ....[14]....
        /*0ea4*/ 	.word	0x000051e0


	//   ....[15]....
        /*0ea8*/ 	.word	0x00005b90


	//   ....[16]....
        /*0eac*/ 	.word	0x00005ba0


	//   ....[17]....
        /*0eb0*/ 	.word	0x00005cb0


	//   ....[18]....
        /*0eb4*/ 	.word	0x00005cc0


	//   ....[19]....
        /*0eb8*/ 	.word	0x00006060


	//   ....[20]....
        /*0ebc*/ 	.word	0x00006090


	//   ....[21]....
        /*0ec0*/ 	.word	0x00006360


	//   ....[22]....
        /*0ec4*/ 	.word	0x00006380


	//   ....[23]....
        /*0ec8*/ 	.word	0x00006f40


	//   ....[24]....
        /*0ecc*/ 	.word	0x000074f0


	//   ....[25]....
        /*0ed0*/ 	.word	0x00007500


	//   ....[26]....
        /*0ed4*/ 	.word	0x00007510


	//   ....[27]....
        /*0ed8*/ 	.word	0x00007520


	//   ....[28]....
        /*0edc*/ 	.word	0x00008570


	//   ....[29]....
        /*0ee0*/ 	.word	0x00008580


	//   ....[30]....
        /*0ee4*/ 	.word	0x00008590


	//   ....[31]....
        /*0ee8*/ 	.word	0x000085a0


	//   ....[32]....
        /*0eec*/ 	.word	0x0000a080


	//   ....[33]....
        /*0ef0*/ 	.word	0x0000a120


	//   ....[34]....
        /*0ef4*/ 	.word	0x0000a3c0


	//   ....[35]....
        /*0ef8*/ 	.word	0x0000a490


	//   ....[36]....
        /*0efc*/ 	.word	0x0000b7a0


	//   ....[37]....
        /*0f00*/ 	.word	0x0000b7c0


	//   ....[38]....
        /*0f04*/ 	.word	0x0000c090


	//   ....[39]....
        /*0f08*/ 	.word	0x0000c120


	//   ....[40]....
        /*0f0c*/ 	.word	0x0000d180


	//   ....[41]....
        /*0f10*/ 	.word	0x0000d210


	//   ....[42]....
        /*0f14*/ 	.word	0x0000d360


	//   ....[43]....
        /*0f18*/ 	.word	0x0000d530


	//   ....[44]....
        /*0f1c*/ 	.word	0x0000ecb0


	//   ....[45]....
        /*0f20*/ 	.word	0x0000ecd0


	//   ....[46]....
        /*0f24*/ 	.word	0x0000ece0


	//   ....[47]....
        /*0f28*/ 	.word	0x0000ecf0


	//   ....[48]....
        /*0f2c*/ 	.word	0x0000f710


	//   ....[49]....
        /*0f30*/ 	.word	0x0000f720


	//   ....[50]....
        /*0f34*/ 	.word	0x0000f950


	//   ....[51]....
        /*0f38*/ 	.word	0x0000f960


	//   ....[52]....
        /*0f3c*/ 	.word	0x0000fb90


	//   ....[53]....
        /*0f40*/ 	.word	0x0000fba0


	//   ....[54]....
        /*0f44*/ 	.word	0x0000fdd0


	//   ....[55]....
        /*0f48*/ 	.word	0x0000fde0


	//   ....[56]....
        /*0f4c*/ 	.word	0x000102b0


	//   ....[57]....
        /*0f50*/ 	.word	0x000102c0


	//   ....[58]....
        /*0f54*/ 	.word	0x00010f40


	//   ....[59]....
        /*0f58*/ 	.word	0x00010f50


	//   ....[60]....
        /*0f5c*/ 	.word	0x00012510


	//   ....[61]....
        /*0f60*/ 	.word	0x00012520


	//   ....[62]....
        /*0f64*/ 	.word	0x00012760


	//   ....[63]....
        /*0f68*/ 	.word	0x00012770


	//   ....[64]....
        /*0f6c*/ 	.word	0x000129a0


	//   ....[65]....
        /*0f70*/ 	.word	0x000129b0


	//   ....[66]....
        /*0f74*/ 	.word	0x00012be0


	//   ....[67]....
        /*0f78*/ 	.word	0x00012bf0


	//   ....[68]....
        /*0f7c*/ 	.word	0x00012e80


	//   ....[69]....
        /*0f80*/ 	.word	0x00013090


	//   ....[70]....
        /*0f84*/ 	.word	0x000130c0


	//   ....[71]....
        /*0f88*/ 	.word	0x000130f0


	//   ....[72]....
        /*0f8c*/ 	.word	0x00013120


	//   ....[73]....
        /*0f90*/ 	.word	0x00013150


	//   ....[74]....
        /*0f94*/ 	.word	0x00013180


	//   ....[75]....
        /*0f98*/ 	.word	0x00013310


	//   ....[76]....
        /*0f9c*/ 	.word	0x00013340


	//   ....[77]....
        /*0fa0*/ 	.word	0x00013370


	//   ....[78]....
        /*0fa4*/ 	.word	0x000133a0


	//   ....[79]....
        /*0fa8*/ 	.word	0x000133d0


	//   ....[80]....
        /*0fac*/ 	.word	0x00013400


	//   ....[81]....
        /*0fb0*/ 	.word	0x00013490


	//   ....[82]....
        /*0fb4*/ 	.word	0x000134c0


	//   ....[83]....
        /*0fb8*/ 	.word	0x000134d0


	//   ....[84]....
        /*0fbc*/ 	.word	0x00013560


	//   ....[85]....
        /*0fc0*/ 	.word	0x00014500


	//   ....[86]....
        /*0fc4*/ 	.word	0x00016570


	//   ....[87]....
        /*0fc8*/ 	.word	0x00016590


	//   ....[88]....
        /*0fcc*/ 	.word	0x00016620


	//   ....[89]....
        /*0fd0*/ 	.word	0x00016640


	//   ....[90]....
        /*0fd4*/ 	.word	0x000166c0


	//   ....[91]....
        /*0fd8*/ 	.word	0x000166e0


	//   ....[92]....
        /*0fdc*/ 	.word	0x00016760


	//   ....[93]....
        /*0fe0*/ 	.word	0x00016780


	//   ....[94]....
        /*0fe4*/ 	.word	0x00016800


	//   ....[95]....
        /*0fe8*/ 	.word	0x00016820


	//   ....[96]....
        /*0fec*/ 	.word	0x00016830


	//   ....[97]....
        /*0ff0*/ 	.word	0x00016840


	//   ....[98]....
        /*0ff4*/ 	.word	0x000170b0


	//   ....[99]....
        /*0ff8*/ 	.word	0x000170e0


	//   ....[100]....
        /*0ffc*/ 	.word	0x000171a0


	//   ....[101]....
        /*1000*/ 	.word	0x000171b0


	//   ....[102]....
        /*1004*/ 	.word	0x00017240


	//   ....[103]....
        /*1008*/ 	.word	0x00017250


	//   ....[104]....
        /*100c*/ 	.word	0x000172e0


	//   ....[105]....
        /*1010*/ 	.word	0x000172f0


	//   ....[106]....
        /*1014*/ 	.word	0x00017380


	//   ....[107]....
        /*1018*/ 	.word	0x00017390


	//   ....[108]....
        /*101c*/ 	.word	0x00017420


	//   ....[109]....
        /*1020*/ 	.word	0x00017430


	//   ....[110]....
        /*1024*/ 	.word	0x000174b0


	//   ....[111]....
        /*1028*/ 	.word	0x000174c0


	//   ....[112]....
        /*102c*/ 	.word	0x000174d0


	//   ....[113]....
        /*1030*/ 	.word	0x000174e0


	//   ....[114]....
        /*1034*/ 	.word	0x00017940


	//   ....[115]....
        /*1038*/ 	.word	0x00017970


	//   ....[116]....
        /*103c*/ 	.word	0x000179d0


	//   ....[117]....
        /*1040*/ 	.word	0x00017a80


	//   ....[118]....
        /*1044*/ 	.word	0x00017a90


	//   ....[119]....
        /*1048*/ 	.word	0x00017ac0


	//   ....[120]....
        /*104c*/ 	.word	0x00017b50


	//   ....[121]....
        /*1050*/ 	.word	0x00017c00


	//   ....[122]....
        /*1054*/ 	.word	0x00017c10


	//   ....[123]....
        /*1058*/ 	.word	0x00017c40


	//   ....[124]....
        /*105c*/ 	.word	0x00017c50


	//   ....[125]....
        /*1060*/ 	.word	0x00017ce0


	//   ....[126]....
        /*1064*/ 	.word	0x00018400


	//   ....[127]....
        /*1068*/ 	.word	0x00018420


	//   ....[128]....
        /*106c*/ 	.word	0x00018470


	//   ....[129]....
        /*1070*/ 	.word	0x00018480


	//   ....[130]....
        /*1074*/ 	.word	0x000184c0


	//   ....[131]....
        /*1078*/ 	.word	0x000184d0


	//   ....[132]....
        /*107c*/ 	.word	0x00018510


	//   ....[133]....
        /*1080*/ 	.word	0x00018520


	//   ....[134]....
        /*1084*/ 	.word	0x00018560


	//   ....[135]....
        /*1088*/ 	.word	0x00018570


	//   ....[136]....
        /*108c*/ 	.word	0x00018580


	//   ....[137]....
        /*1090*/ 	.word	0x000185c0


	//   ....[138]....
        /*1094*/ 	.word	0x000188f0


	//   ....[139]....
        /*1098*/ 	.word	0x00018910


	//   ....[140]....
        /*109c*/ 	.word	0x00018920


	//   ....[141]....
        /*10a0*/ 	.word	0x00018940


	//   ....[142]....
        /*10a4*/ 	.word	0x000189b0


	//   ....[143]....
        /*10a8*/ 	.word	0x000189d0


	//   ....[144]....
        /*10ac*/ 	.word	0x00018a30


	//   ....[145]....
        /*10b0*/ 	.word	0x00018a50


	//   ....[146]....
        /*10b4*/ 	.word	0x00018ab0


	//   ....[147]....
        /*10b8*/ 	.word	0x00018ad0


	//   ....[148]....
        /*10bc*/ 	.word	0x00018b30


	//   ....[149]....
        /*10c0*/ 	.word	0x00018b50


	//   ....[150]....
        /*10c4*/ 	.word	0x00019090


	//   ....[151]....
        /*10c8*/ 	.word	0x000190c0


	//   ....[152]....
        /*10cc*/ 	.word	0x00019120


	//   ....[153]....
        /*10d0*/ 	.word	0x00019150


	//   ....[154]....
        /*10d4*/ 	.word	0x00019180


	//   ....[155]....
        /*10d8*/ 	.word	0x000191b0


	//   ....[156]....
        /*10dc*/ 	.word	0x000191e0


	//   ....[157]....
        /*10e0*/ 	.word	0x00019210


	//   ....[158]....
        /*10e4*/ 	.word	0x000193b0


	//   ....[159]....
        /*10e8*/ 	.word	0x000193e0


	//   ....[160]....
        /*10ec*/ 	.word	0x00019410


	//   ....[161]....
        /*10f0*/ 	.word	0x00019440


	//   ....[162]....
        /*10f4*/ 	.word	0x00019470


	//   ....[163]....
        /*10f8*/ 	.word	0x000194a0


	//   ....[164]....
        /*10fc*/ 	.word	0x00019560


	//   ....[165]....
        /*1100*/ 	.word	0x00019580


	//   ....[166]....
        /*1104*/ 	.word	0x00019590


	//   ....[167]....
        /*1108*/ 	.word	0x000195f0


	//   ....[168]....
        /*110c*/ 	.word	0x00019c10


	//   ....[169]....
        /*1110*/ 	.word	0x00019f20


	//   ....[170]....
        /*1114*/ 	.word	0x00019fb0


	//   ....[171]....
        /*1118*/ 	.word	0x0001a040


	//   ....[172]....
        /*111c*/ 	.word	0x0001a0d0


	//   ....[173]....
        /*1120*/ 	.word	0x0001a1b0


	//   ....[174]....
        /*1124*/ 	.word	0x0001a240


	//   ....[175]....
        /*1128*/ 	.word	0x0001a2e0


	//   ....[176]....
        /*112c*/ 	.word	0x0001a370


	//   ....[177]....
        /*1130*/ 	.word	0x0001a460


	//   ....[178]....
        /*1134*/ 	.word	0x0001a4f0


	//   ....[179]....
        /*1138*/ 	.word	0x0001a590


	//   ....[180]....
        /*113c*/ 	.word	0x0001a620


	//   ....[181]....
        /*1140*/ 	.word	0x0001a700


	//   ....[182]....
        /*1144*/ 	.word	0x0001a7a0


	//   ....[183]....
        /*1148*/ 	.word	0x0001a830


	//   ....[184]....
        /*114c*/ 	.word	0x0001a880


	//   ....[185]....
        /*1150*/ 	.word	0x0001a8d0


	//   ....[186]....
        /*1154*/ 	.word	0x0001a9c0


	//   ....[187]....
        /*1158*/ 	.word	0x0001aa50


	//   ....[188]....
        /*115c*/ 	.word	0x0001aaa0


	//   ....[189]....
        /*1160*/ 	.word	0x0001aaf0


	//   ....[190]....
        /*1164*/ 	.word	0x0001ad00


	//   ....[191]....
        /*1168*/ 	.word	0x0001ad50


	//   ....[192]....
        /*116c*/ 	.word	0x0001ade0


	//   ....[193]....
        /*1170*/ 	.word	0x0001ae70


	//   ....[194]....
        /*1174*/ 	.word	0x0001af00


	//   ....[195]....
        /*1178*/ 	.word	0x0001af90


	//   ....[196]....
        /*117c*/ 	.word	0x0001b020


	//   ....[197]....
        /*1180*/ 	.word	0x0001b0b0


	//   ....[198]....
        /*1184*/ 	.word	0x0001b130


	//   ....[199]....
        /*1188*/ 	.word	0x0001b180


	//   ....[200]....
        /*118c*/ 	.word	0x0001b220


	//   ....[201]....
        /*1190*/ 	.word	0x0001b2b0


	//   ....[202]....
        /*1194*/ 	.word	0x0001b340


	//   ....[203]....
        /*1198*/ 	.word	0x0001b390


	//   ....[204]....
        /*119c*/ 	.word	0x0001b420


	//   ....[205]....
        /*11a0*/ 	.word	0x0001b4b0


	//   ....[206]....
        /*11a4*/ 	.word	0x0001b540


	//   ....[207]....
        /*11a8*/ 	.word	0x0001b5d0


	//   ....[208]....
        /*11ac*/ 	.word	0x0001b660


	//   ....[209]....
        /*11b0*/ 	.word	0x0001b6f0


	//   ....[210]....
        /*11b4*/ 	.word	0x0001b7b0


	//   ....[211]....
        /*11b8*/ 	.word	0x0001ba90


	//   ....[212]....
        /*11bc*/ 	.word	0x0001bb80


	//   ....[213]....
        /*11c0*/ 	.word	0x0001bc20


	//   ....[214]....
        /*11c4*/ 	.word	0x0001bc80


	//   ....[215]....
        /*11c8*/ 	.word	0x0001bd70


	//   ....[216]....
        /*11cc*/ 	.word	0x0001bde0


	//   ....[217]....
        /*11d0*/ 	.word	0x0001bed0


	//   ....[218]....
        /*11d4*/ 	.word	0x0001bf40


	//   ....[219]....
        /*11d8*/ 	.word	0x0001c030


	//   ....[220]....
        /*11dc*/ 	.word	0x0001c0a0


	//   ....[221]....
        /*11e0*/ 	.word	0x0001c190


	//   ....[222]....
        /*11e4*/ 	.word	0x0001c200


	//   ....[223]....
        /*11e8*/ 	.word	0x0001c2a0


	//   ....[224]....
        /*11ec*/ 	.word	0x0001c390


	//   ....[225]....
        /*11f0*/ 	.word	0x0001c400


	//   ....[226]....
        /*11f4*/ 	.word	0x0001c460


	//   ....[227]....
        /*11f8*/ 	.word	0x0001c550


	//   ....[228]....
        /*11fc*/ 	.word	0x0001c5b0


	//   ....[229]....
        /*1200*/ 	.word	0x0001c6b0


	//   ....[230]....
        /*1204*/ 	.word	0x0001c710


	//   ....[231]....
        /*1208*/ 	.word	0x0001c810


	//   ....[232]....
        /*120c*/ 	.word	0x0001c870


	//   ....[233]....
        /*1210*/ 	.word	0x0001c970


	//   ....[234]....
        /*1214*/ 	.word	0x0001c9d0


	//   ....[235]....
        /*1218*/ 	.word	0x0001cad0


	//   ....[236]....
        /*121c*/ 	.word	0x0001cb30


	//   ....[237]....
        /*1220*/ 	.word	0x0001cc30


	//   ....[238]....
        /*1224*/ 	.word	0x0001cc90


	//   ....[239]....
        /*1228*/ 	.word	0x0001cd30


	//   ....[240]....
        /*122c*/ 	.word	0x0001ceb0


	//   ....[241]....
        /*1230*/ 	.word	0x0001cf90


	//   ....[242]....
        /*1234*/ 	.word	0x0001d040


	//   ....[243]....
        /*1238*/ 	.word	0x0001d150


	//   ....[244]....
        /*123c*/ 	.word	0x0001d1b0


	//   ....[245]....
        /*1240*/ 	.word	0x0001d2c0


	//   ....[246]....
        /*1244*/ 	.word	0x0001d320


	//   ....[247]....
        /*1248*/ 	.word	0x0001d430


	//   ....[248]....
        /*124c*/ 	.word	0x0001d490


	//   ....[249]....
        /*1250*/ 	.word	0x0001d5a0


	//   ....[250]....
        /*1254*/ 	.word	0x0001d600


	//   ....[251]....
        /*1258*/ 	.word	0x0001d6c0


	//   ....[252]....
        /*125c*/ 	.word	0x0001d820


	//   ....[253]....
        /*1260*/ 	.word	0x0001d8c0


	//   ....[254]....
        /*1264*/ 	.word	0x0001d920


	//   ....[255]....
        /*1268*/ 	.word	0x0001d9d0


	//   ....[0]....
        /*126c*/ 	.word	0x0001da30


	//   ....[1]....
        /*1270*/ 	.word	0x0001dae0


	//   ....[2]....
        /*1274*/ 	.word	0x0001db40


	//   ....[3]....
        /*1278*/ 	.word	0x0001dbf0


	//   ....[4]....
        /*127c*/ 	.word	0x0001dc50


	//   ....[5]....
        /*1280*/ 	.word	0x0001dd00


	//   ....[6]....
        /*1284*/ 	.word	0x0001dd60


	//   ....[7]....
        /*1288*/ 	.word	0x0001de10


	//   ....[8]....
        /*128c*/ 	.word	0x0001df00


	//   ....[9]....
        /*1290*/ 	.word	0x0001dfa0


	//   ....[10]....
        /*1294*/ 	.word	0x0001e000


	//   ....[11]....
        /*1298*/ 	.word	0x0001e0d0


	//   ....[12]....
        /*129c*/ 	.word	0x0001e130


	//   ....[13]....
        /*12a0*/ 	.word	0x0001e200


	//   ....[14]....
        /*12a4*/ 	.word	0x0001e260


	//   ....[15]....
        /*12a8*/ 	.word	0x0001e330


	//   ....[16]....
        /*12ac*/ 	.word	0x0001e390


	//   ....[17]....
        /*12b0*/ 	.word	0x0001e460


	//   ....[18]....
        /*12b4*/ 	.word	0x0001e4c0


	//   ....[19]....
        /*12b8*/ 	.word	0x0001e590


	//   ....[20]....
        /*12bc*/ 	.word	0x0001e620


	//   ....[21]....
        /*12c0*/ 	.word	0x0001e6c0


	//   ....[22]....
        /*12c4*/ 	.word	0x0001e840


	//   ....[23]....
        /*12c8*/ 	.word	0x0001e8b0


	//   ....[24]....
        /*12cc*/ 	.word	0x0001e920


	//   ....[25]....
        /*12d0*/ 	.word	0x0001e990


	//   ....[26]....
        /*12d4*/ 	.word	0x0001ea00


	//   ....[27]....
        /*12d8*/ 	.word	0x0001ea80


	//   ....[28]....
        /*12dc*/ 	.word	0x0001eb00


	//   ....[29]....
        /*12e0*/ 	.word	0x0001eb90


	//   ....[30]....
        /*12e4*/ 	.word	0x0001ec00


	//   ....[31]....
        /*12e8*/ 	.word	0x0001ec70


	//   ....[32]....
        /*12ec*/ 	.word	0x0001ece0


	//   ....[33]....
        /*12f0*/ 	.word	0x0001ed60


	//   ....[34]....
        /*12f4*/ 	.word	0x0001edd0


	//   ....[35]....
        /*12f8*/ 	.word	0x0001ee70


	//   ....[36]....
        /*12fc*/ 	.word	0x0001eec0


	//   ....[37]....
        /*1300*/ 	.word	0x0001ef50


	//   ....[38]....
        /*1304*/ 	.word	0x0001f080


	//----- nvinfo : EIATTR_REG_RECONFIG
	.align		4
.L_1194:
        /*1308*/ 	.byte	0x01, 0x54
	.zero		2


	//----- nvinfo : EIATTR_SYSCALL_OFFSETS
	.align		4
        /*130c*/ 	.byte	0x04, 0x46
        /*130e*/ 	.short	(.L_1196 - .L_1195)


	//   ....[0]....
.L_1195:
        /*1310*/ 	.word	0x00002320


	//   ....[1]....
        /*1314*/ 	.word	0x00002470


	//   ....[2]....
        /*1318*/ 	.word	0x000070e0


	//   ....[3]....
        /*131c*/ 	.word	0x00007460


	//   ....[4]....
        /*1320*/ 	.word	0x00015b70


	//   ....[5]....
        /*1324*/ 	.word	0x00015cc0


	//   ....[6]....
        /*1328*/ 	.word	0x00015db0


	//   ....[7]....
        /*132c*/ 	.word	0x00016d00


	//----- nvinfo : EIATTR_MBARRIER_INSTR_OFFSETS
	.align		4
.L_1196:
        /*1330*/ 	.byte	0x04, 0x39
        /*1332*/ 	.short	(.L_1198 - .L_1197)


	//   ....[0]....
.L_1197:
        /*1334*/ 	.word	0x00000250
        /*1338*/ 	.word	0x000000ff
        /*133c*/ 	.word	0x00022800
        /*1340*/ 	.short	0x0100
        /*1342*/ 	.byte	0x08
	.zero		1


	//   ....[1]....
        /*1344*/ 	.word	0x00000260
        /*1348*/ 	.word	0x000000ff
        /*134c*/ 	.word	0x00022820
        /*1350*/ 	.short	0x0100
        /*1352*/ 	.byte	0x08
	.zero		1


	//   ....[2]....
        /*1354*/ 	.word	0x00000350
        /*1358*/ 	.word	0x000000ff
        /*135c*/ 	.word	0x00022830
        /*1360*/ 	.short	0x0100
        /*1362*/ 	.byte	0x08
	.zero		1


	//   ....[3]....
        /*1364*/ 	.word	0x00000360
        /*1368*/ 	.word	0x000000ff
        /*136c*/ 	.word	0x00022840
        /*1370*/ 	.short	0x0100
        /*1372*/ 	.byte	0x08
	.zero		1


	//   ....[4]....
        /*1374*/ 	.word	0x00000370
        /*1378*/ 	.word	0x000000ff
        /*137c*/ 	.word	0x00022838
        /*1380*/ 	.short	0x0100
        /*1382*/ 	.byte	0x08
	.zero		1


	//   ....[5]....
        /*1384*/ 	.word	0x00000380
        /*1388*/ 	.word	0x000000ff
        /*138c*/ 	.word	0x00022848
        /*1390*/ 	.short	0x0100
        /*1392*/ 	.byte	0x08
	.zero		1


	//   ....[6]....
        /*1394*/ 	.word	0x000004b0
        /*1398*/ 	.word	0x000000ff
        /*139c*/ 	.word	0x00022850
        /*13a0*/ 	.short	0x0100
        /*13a2*/ 	.byte	0x08
	.zero		1


	//   ....[7]....
        /*13a4*/ 	.word	0x000004c0
        /*13a8*/ 	.word	0x000000ff
        /*13ac*/ 	.word	0x00022860
        /*13b0*/ 	.short	0x0100
        /*13b2*/ 	.byte	0x08
	.zero		1


	//   ....[8]....
        /*13b4*/ 	.word	0x000004d0
        /*13b8*/ 	.word	0x000000ff
        /*13bc*/ 	.word	0x00022858
        /*13c0*/ 	.short	0x0100
        /*13c2*/ 	.byte	0x08
	.zero		1


	//   ....[9]....
        /*13c4*/ 	.word	0x000004e0
        /*13c8*/ 	.word	0x000000ff
        /*13cc*/ 	.word	0x00022868
        /*13d0*/ 	.short	0x0100
        /*13d2*/ 	.byte	0x08
	.zero		1


	//   ....[10]....
        /*13d4*/ 	.word	0x000005d0
        /*13d8*/ 	.word	0x000000ff
        /*13dc*/ 	.word	0x00022870
        /*13e0*/ 	.short	0x0100
        /*13e2*/ 	.byte	0x06
	.zero		1


	//   ....[11]....
        /*13e4*/ 	.word	0x000005e0
        /*13e8*/ 	.word	0x000000ff
        /*13ec*/ 	.word	0x00022880
        /*13f0*/ 	.short	0x0100
        /*13f2*/ 	.byte	0x06
	.zero		1


	//   ....[12]....
        /*13f4*/ 	.word	0x000005f0
        /*13f8*/ 	.word	0x000000ff
        /*13fc*/ 	.word	0x00022878
        /*1400*/ 	.short	0x0100
        /*1402*/ 	.byte	0x06
	.zero		1


	//   ....[13]....
        /*1404*/ 	.word	0x00000600
        /*1408*/ 	.word	0x000000ff
        /*140c*/ 	.word	0x00022888
        /*1410*/ 	.short	0x0100
        /*1412*/ 	.byte	0x06
	.zero		1


	//   ....[14]....
        /*1414*/ 	.word	0x00000730
        /*1418*/ 	.word	0x000000ff
        /*141c*/ 	.word	0x00022890
        /*1420*/ 	.short	0x0100
        /*1422*/ 	.byte	0x08
	.zero		1


	//   ....[15]....
        /*1424*/ 	.word	0x00000740
        /*1428*/ 	.word	0x000000ff
        /*142c*/ 	.word	0x000228a0
        /*1430*/ 	.short	0x0100
        /*1432*/ 	.byte	0x08
	.zero		1


	//   ....[16]....
        /*1434*/ 	.word	0x00000750
        /*1438*/ 	.word	0x000000ff
        /*143c*/ 	.word	0x00022898
        /*1440*/ 	.short	0x0100
        /*1442*/ 	.byte	0x08
	.zero		1


	//   ....[17]....
        /*1444*/ 	.word	0x00000760
        /*1448*/ 	.word	0x000000ff
        /*144c*/ 	.word	0x000228a8
        /*1450*/ 	.short	0x0100
        /*1452*/ 	.byte	0x08
	.zero		1


	//   ....[18]....
        /*1454*/ 	.word	0x00000890
        /*1458*/ 	.word	0x000000ff
        /*145c*/ 	.word	0x000228b0
        /*1460*/ 	.short	0x0100
        /*1462*/ 	.byte	0x08
	.zero		1


	//   ....[19]....
        /*1464*/ 	.word	0x000008a0
        /*1468*/ 	.word	0x000000ff
        /*146c*/ 	.word	0x000228c0
        /*1470*/ 	.short	0x0100
        /*1472*/ 	.byte	0x08
	.zero		1


	//   ....[20]....
        /*1474*/ 	.word	0x000008b0
        /*1478*/ 	.word	0x000000ff
        /*147c*/ 	.word	0x000228b8
        /*1480*/ 	.short	0x0100
        /*1482*/ 	.byte	0x08
	.zero		1


	//   ....[21]....
        /*1484*/ 	.word	0x000008c0
        /*1488*/ 	.word	0x000000ff
        /*148c*/ 	.word	0x000228c8
        /*1490*/ 	.short	0x0100
        /*1492*/ 	.byte	0x08
	.zero		1


	//   ....[22]....
        /*1494*/ 	.word	0x00003730
        /*1498*/ 	.word	0x00000057
        /*149c*/ 	.word	0x00022890
        /*14a0*/ 	.short	0x010a
        /*14a2*/ 	.byte	0x3f
	.zero		1


	//   ....[23]....
        /*14a4*/ 	.word	0x000049e0
        /*14a8*/ 	.word	0x00000057
        /*14ac*/ 	.word	0x00022890
        /*14b0*/ 	.short	0x010a
        /*14b2*/ 	.byte	0x3f
	.zero		1


	//   ....[24]....
        /*14b4*/ 	.word	0x000059f0
        /*14b8*/ 	.word	0x00000057
        /*14bc*/ 	.word	0x00022890
        /*14c0*/ 	.short	0x010a
        /*14c2*/ 	.byte	0x3f
	.zero		1


	//   ....[25]....
        /*14c4*/ 	.word	0x00005e90
        /*14c8*/ 	.word	0x00000004
        /*14cc*/ 	.word	0x00000000
        /*14d0*/ 	.short	0x0101
        /*14d2*/ 	.byte	0x3f
	.zero		1


	//   ....[26]....
        /*14d4*/ 	.word	0x00005ed0
        /*14d8*/ 	.word	0x00000057
        /*14dc*/ 	.word	0x000228b0
        /*14e0*/ 	.short	0x010a
        /*14e2*/ 	.byte	0x3f
	.zero		1


	//   ....[27]....
        /*14e4*/ 	.word	0x000066f0
        /*14e8*/ 	.word	0x00000057
        /*14ec*/ 	.word	0x00000000
        /*14f0*/ 	.short	0x0101
        /*14f2*/ 	.byte	0x3f
	.zero		1


	//   ....[28]....
        /*14f4*/ 	.word	0x00007180
        /*14f8*/ 	.word	0x00000013
        /*14fc*/ 	.word	0x00022800
        /*1500*/ 	.short	0x010a
        /*1502*/ 	.byte	0x3f
	.zero		1


	//   ....[29]....
        /*1504*/ 	.word	0x000071d0
        /*1508*/ 	.word	0x00000013
        /*150c*/ 	.word	0x00022800
        /*1510*/ 	.short	0x010a
        /*1512*/ 	.byte	0x3f
	.zero		1


	//   ....[30]....
        /*1514*/ 	.word	0x000077f0
        /*1518*/ 	.word	0x00000013
        /*151c*/ 	.word	0x00022800
        /*1520*/ 	.short	0x010a
        /*1522*/ 	.byte	0x3f
	.zero		1


	//   ....[31]....
        /*1524*/ 	.word	0x00008770
        /*1528*/ 	.word	0x00000013
        /*152c*/ 	.word	0x00022800
        /*1530*/ 	.short	0x010a
        /*1532*/ 	.byte	0x3f
	.zero		1


	//   ....[32]....
        /*1534*/ 	.word	0x00009660
        /*1538*/ 	.word	0x00000004
        /*153c*/ 	.word	0x00022830
        /*1540*/ 	.short	0x010a
        /*1542*/ 	.byte	0x3f
	.zero		1


	//   ....[33]....
        /*1544*/ 	.word	0x00009710
        /*1548*/ 	.word	0x00000004
        /*154c*/ 	.word	0x00022830
        /*1550*/ 	.short	0x010a
        /*1552*/ 	.byte	0x3f
	.zero		1


	//   ....[34]....
        /*1554*/ 	.word	0x0000a8b0
        /*1558*/ 	.word	0x0000000a
        /*155c*/ 	.word	0x00000000
        /*1560*/ 	.short	0x0101
        /*1562*/ 	.byte	0x3f
	.zero		1


	//   ....[35]....
        /*1564*/ 	.word	0x0000ada0
        /*1568*/ 	.word	0x00000004
        /*156c*/ 	.word	0x00022850
        /*1570*/ 	.short	0x010a
        /*1572*/ 	.byte	0x3f
	.zero		1


	//   ....[36]....
        /*1574*/ 	.word	0x0000adf0
        /*1578*/ 	.word	0x00000004
        /*157c*/ 	.word	0x00022850
        /*1580*/ 	.short	0x010a
        /*1582*/ 	.byte	0x3f
	.zero		1


	//   ....[37]....
        /*1584*/ 	.word	0x0000b1c0
        /*1588*/ 	.word	0x00000004
        /*158c*/ 	.word	0x00000000
        /*1590*/ 	.short	0x0101
        /*1592*/ 	.byte	0x3f
	.zero		1


	//   ....[38]....
        /*1594*/ 	.word	0x0000b300
        /*1598*/ 	.word	0x00000005
        /*159c*/ 	.word	0x00022830
        /*15a0*/ 	.short	0x010a
        /*15a2*/ 	.byte	0x3f
	.zero		1


	//   ....[39]....
        /*15a4*/ 	.word	0x0000b370
        /*15a8*/ 	.word	0x00000005
        /*15ac*/ 	.word	0x00022830
        /*15b0*/ 	.short	0x010a
        /*15b2*/ 	.byte	0x3f
	.zero		1


	//   ....[40]....
        /*15b4*/ 	.word	0x0000c480
        /*15b8*/ 	.word	0x000000a2
        /*15bc*/ 	.word	0x00000000
        /*15c0*/ 	.short	0x0101
        /*15c2*/ 	.byte	0x3f
	.zero		1


	//   ....[41]....
        /*15c4*/ 	.word	0x0000cd10
        /*15c8*/ 	.word	0x00000005
        /*15cc*/ 	.word	0x00022850
        /*15d0*/ 	.short	0x010a
        /*15d2*/ 	.byte	0x3f
	.zero		1


	//   ....[42]....
        /*15d4*/ 	.word	0x0000cd60
        /*15d8*/ 	.word	0x00000005
        /*15dc*/ 	.word	0x00022850
        /*15e0*/ 	.short	0x010a
        /*15e2*/ 	.byte	0x3f
	.zero		1


	//   ....[43]....
        /*15e4*/ 	.word	0x0000d140
        /*15e8*/ 	.word	0x00000005
        /*15ec*/ 	.word	0x00000000
        /*15f0*/ 	.short	0x0101
        /*15f2*/ 	.byte	0x3f
	.zero		1


	//   ....[44]....
        /*15f4*/ 	.word	0x0000f6b0
        /*15f8*/ 	.word	0x00000003
        /*15fc*/ 	.word	0x00000000
        /*1600*/ 	.short	0x0101
        /*1602*/ 	.byte	0x3f
	.zero		1


	//   ....[45]....
        /*1604*/ 	.word	0x00010210
        /*1608*/ 	.word	0x00000006
        /*160c*/ 	.word	0x00000000
        /*1610*/ 	.short	0x0101
        /*1612*/ 	.byte	0x3f
	.zero		1


	//   ....[46]....
        /*1614*/ 	.word	0x000145e0
        /*1618*/ 	.word	0x00000016
        /*161c*/ 	.word	0x00022820
        /*1620*/ 	.short	0x010a
        /*1622*/ 	.byte	0x3f
	.zero		1


	//   ....[47]....
        /*1624*/ 	.word	0x00014670
        /*1628*/ 	.word	0x00000003
        /*162c*/ 	.word	0x000228a0
        /*1630*/ 	.short	0x010a
        /*1632*/ 	.byte	0x3f
	.zero		1


	//   ....[48]....
        /*1634*/ 	.word	0x000148c0
        /*1638*/ 	.word	0x00000003
        /*163c*/ 	.word	0x000228c0
        /*1640*/ 	.short	0x010a
        /*1642*/ 	.byte	0x3f
	.zero		1


	//   ....[49]....
        /*1644*/ 	.word	0x00014ed0
        /*1648*/ 	.word	0x00000008
        /*164c*/ 	.word	0x000228a0
        /*1650*/ 	.short	0x010a
        /*1652*/ 	.byte	0x3f
	.zero		1


	//   ....[50]....
        /*1654*/ 	.word	0x00015110
        /*1658*/ 	.word	0x00000008
        /*165c*/ 	.word	0x000228c0
        /*1660*/ 	.short	0x010a
        /*1662*/ 	.byte	0x3f
	.zero		1


	//   ....[51]....
        /*1664*/ 	.word	0x00016330
        /*1668*/ 	.word	0x0000001f
        /*166c*/ 	.word	0x00022840
        /*1670*/ 	.short	0x010a
        /*1672*/ 	.byte	0x3f
	.zero		1


	//   ....[52]....
        /*1674*/ 	.word	0x00016940
        /*1678*/ 	.word	0x0000001f
        /*167c*/ 	.word	0x00022830
        /*1680*/ 	.short	0x0107
        /*1682*/ 	.byte	0x3f
	.zero		1


	//   ....[53]....
        /*1684*/ 	.word	0x00016a10
        /*1688*/ 	.word	0x0000001f
        /*168c*/ 	.word	0x00022830
        /*1690*/ 	.short	0x0101
        /*1692*/ 	.byte	0x3f
	.zero		1


	//   ....[54]....
        /*1694*/ 	.word	0x000175e0
        /*1698*/ 	.word	0x00000016
        /*169c*/ 	.word	0x00022800
        /*16a0*/ 	.short	0x0107
        /*16a2*/ 	.byte	0x3f
	.zero		1


	//   ....[55]....
        /*16a4*/ 	.word	0x000176d0
        /*16a8*/ 	.word	0x00000016
        /*16ac*/ 	.word	0x00022800
        /*16b0*/ 	.short	0x0101
        /*16b2*/ 	.byte	0x3f
	.zero		1


	//   ....[56]....
        /*16b4*/ 	.word	0x000176f0
        /*16b8*/ 	.word	0x00000016
        /*16bc*/ 	.word	0x00022820
        /*16c0*/ 	.short	0x010a
        /*16c2*/ 	.byte	0x3f
	.zero		1


	//   ....[57]....
        /*16c4*/ 	.word	0x00017780
        /*16c8*/ 	.word	0x0000001f
        /*16cc*/ 	.word	0x00022860
        /*16d0*/ 	.short	0x010a
        /*16d2*/ 	.byte	0x3f
	.zero		1


	//   ....[58]....
        /*16d4*/ 	.word	0x00017e60
        /*16d8*/ 	.word	0x0000001f
        /*16dc*/ 	.word	0x00022850
        /*16e0*/ 	.short	0x0107
        /*16e2*/ 	.byte	0x3f
	.zero		1


	//   ....[59]....
        /*16e4*/ 	.word	0x00017f30
        /*16e8*/ 	.word	0x0000001f
        /*16ec*/ 	.word	0x00022850
        /*16f0*/ 	.short	0x0101
        /*16f2*/ 	.byte	0x3f
	.zero		1


	//   ....[60]....
        /*16f4*/ 	.word	0x00018270
        /*16f8*/ 	.word	0x00000004
        /*16fc*/ 	.word	0x00022840
        /*1700*/ 	.short	0x010a
        /*1702*/ 	.byte	0x3f
	.zero		1


	//   ....[61]....
        /*1704*/ 	.word	0x00018640
        /*1708*/ 	.word	0x00000004
        /*170c*/ 	.word	0x00022830
        /*1710*/ 	.short	0x0107
        /*1712*/ 	.byte	0x3f
	.zero		1


	//   ....[62]....
        /*1714*/ 	.word	0x00018700
        /*1718*/ 	.word	0x00000004
        /*171c*/ 	.word	0x00022830
        /*1720*/ 	.short	0x0101
        /*1722*/ 	.byte	0x3f
	.zero		1


	//   ....[63]....
        /*1724*/ 	.word	0x00018730
        /*1728*/ 	.word	0x00000004
        /*172c*/ 	.word	0x00022860
        /*1730*/ 	.short	0x010a
        /*1732*/ 	.byte	0x3f
	.zero		1


	//   ....[64]....
        /*1734*/ 	.word	0x00018c40
        /*1738*/ 	.word	0x00000004
        /*173c*/ 	.word	0x00022850
        /*1740*/ 	.short	0x0107
        /*1742*/ 	.byte	0x3f
	.zero		1


	//   ....[65]....
        /*1744*/ 	.word	0x00018d00
        /*1748*/ 	.word	0x00000004
        /*174c*/ 	.word	0x00022850
        /*1750*/ 	.short	0x0101
        /*1752*/ 	.byte	0x3f
	.zero		1


	//   ....[66]....
        /*1754*/ 	.word	0x00019b90
        /*1758*/ 	.word	0x00000005
        /*175c*/ 	.word	0x00022820
        /*1760*/ 	.short	0x010a
        /*1762*/ 	.byte	0x3f
	.zero		1


	//   ....[67]....
        /*1764*/ 	.word	0x00019cf0
        /*1768*/ 	.word	0x00000003
        /*176c*/ 	.word	0x00022840
        /*1770*/ 	.short	0x010a
        /*1772*/ 	.byte	0x3f
	.zero		1


	//   ....[68]....
        /*1774*/ 	.word	0x00019d90
        /*1778*/ 	.word	0x00000005
        /*177c*/ 	.word	0x00022840
        /*1780*/ 	.short	0x010a
        /*1782*/ 	.byte	0x3f
	.zero		1


	//   ....[69]....
        /*1784*/ 	.word	0x00019dd0
        /*1788*/ 	.word	0x00000003
        /*178c*/ 	.word	0x00022860
        /*1790*/ 	.short	0x010a
        /*1792*/ 	.byte	0x3f
	.zero		1


	//   ....[70]....
        /*1794*/ 	.word	0x00019e10
        /*1798*/ 	.word	0x00000005
        /*179c*/ 	.word	0x00022860
        /*17a0*/ 	.short	0x010a
        /*17a2*/ 	.byte	0x3f
	.zero		1


	//   ....[71]....
        /*17a4*/ 	.word	0x00019e70
        /*17a8*/ 	.word	0x00000057
        /*17ac*/ 	.word	0x00022890
        /*17b0*/ 	.short	0x010a
        /*17b2*/ 	.byte	0x3f
	.zero		1


	//   ....[72]....
        /*17b4*/ 	.word	0x0001a100
        /*17b8*/ 	.word	0x00000057
        /*17bc*/ 	.word	0x00022890
        /*17c0*/ 	.short	0x010a
        /*17c2*/ 	.byte	0x3f
	.zero		1


	//   ....[73]....
        /*17c4*/ 	.word	0x0001a3b0
        /*17c8*/ 	.word	0x00000057
        /*17cc*/ 	.word	0x00022890
        /*17d0*/ 	.short	0x010a
        /*17d2*/ 	.byte	0x3f
	.zero		1


	//   ....[74]....
        /*17d4*/ 	.word	0x0001a660
        /*17d8*/ 	.word	0x00000057
        /*17dc*/ 	.word	0x000228b0
        /*17e0*/ 	.short	0x010a
        /*17e2*/ 	.byte	0x3f
	.zero		1


	//   ....[75]....
        /*17e4*/ 	.word	0x0001a910
        /*17e8*/ 	.word	0x00000013
        /*17ec*/ 	.word	0x00022800
        /*17f0*/ 	.short	0x010a
        /*17f2*/ 	.byte	0x3f
	.zero		1


	//   ....[76]....
        /*17f4*/ 	.word	0x0001ab20
        /*17f8*/ 	.word	0x00000013
        /*17fc*/ 	.word	0x00022800
        /*1800*/ 	.short	0x010a
        /*1802*/ 	.byte	0x3f
	.zero		1


	//   ....[77]....
        /*1804*/ 	.word	0x0001ab70
        /*1808*/ 	.word	0x00000004
        /*180c*/ 	.word	0x00022830
        /*1810*/ 	.short	0x010a
        /*1812*/ 	.byte	0x3f
	.zero		1


	//   ....[78]....
        /*1814*/ 	.word	0x0001abc0
        /*1818*/ 	.word	0x00000004
        /*181c*/ 	.word	0x00022850
        /*1820*/ 	.short	0x010a
        /*1822*/ 	.byte	0x3f
	.zero		1


	//   ....[79]....
        /*1824*/ 	.word	0x0001ac10
        /*1828*/ 	.word	0x00000005
        /*182c*/ 	.word	0x00022830
        /*1830*/ 	.short	0x010a
        /*1832*/ 	.byte	0x3f
	.zero		1


	//   ....[80]....
        /*1834*/ 	.word	0x0001ac60
        /*1838*/ 	.word	0x00000005
        /*183c*/ 	.word	0x00022850
        /*1840*/ 	.short	0x010a
        /*1842*/ 	.byte	0x3f
	.zero		1


	//   ....[81]....
        /*1844*/ 	.word	0x0001b870
        /*1848*/ 	.word	0x00000016
        /*184c*/ 	.word	0x00022820
        /*1850*/ 	.short	0x010a
        /*1852*/ 	.byte	0x3f
	.zero		1


	//   ....[82]....
        /*1854*/ 	.word	0x0001b8c0
        /*1858*/ 	.word	0x00000003
        /*185c*/ 	.word	0x000228a0
        /*1860*/ 	.short	0x010a
        /*1862*/ 	.byte	0x3f
	.zero		1


	//   ....[83]....
        /*1864*/ 	.word	0x0001b910
        /*1868*/ 	.word	0x00000003
        /*186c*/ 	.word	0x000228c0
        /*1870*/ 	.short	0x010a
        /*1872*/ 	.byte	0x3f
	.zero		1


	//   ....[84]....
        /*1874*/ 	.word	0x0001b960
        /*1878*/ 	.word	0x00000008
        /*187c*/ 	.word	0x000228a0
        /*1880*/ 	.short	0x010a
        /*1882*/ 	.byte	0x3f
	.zero		1


	//   ....[85]....
        /*1884*/ 	.word	0x0001b9b0
        /*1888*/ 	.word	0x00000008
        /*188c*/ 	.word	0x000228c0
        /*1890*/ 	.short	0x010a
        /*1892*/ 	.byte	0x3f
	.zero		1


	//   ....[86]....
        /*1894*/ 	.word	0x0001bad0
        /*1898*/ 	.word	0x0000001f
        /*189c*/ 	.word	0x00022840
        /*18a0*/ 	.short	0x010a
        /*18a2*/ 	.byte	0x3f
	.zero		1


	//   ....[87]....
        /*18a4*/ 	.word	0x0001cdb0
        /*18a8*/ 	.word	0x00000016
        /*18ac*/ 	.word	0x00022820
        /*18b0*/ 	.short	0x010a
        /*18b2*/ 	.byte	0x3f
	.zero		1


	//   ....[88]....
        /*18b4*/ 	.word	0x0001ce00
        /*18b8*/ 	.word	0x0000001f
        /*18bc*/ 	.word	0x00022860
        /*18c0*/ 	.short	0x010a
        /*18c2*/ 	.byte	0x3f
	.zero		1


	//   ....[89]....
        /*18c4*/ 	.word	0x0001d770
        /*18c8*/ 	.word	0x00000004
        /*18cc*/ 	.word	0x00022840
        /*18d0*/ 	.short	0x010a
        /*18d2*/ 	.byte	0x3f
	.zero		1


	//   ....[90]....
        /*18d4*/ 	.word	0x0001de50
        /*18d8*/ 	.word	0x00000004
        /*18dc*/ 	.word	0x00022860
        /*18e0*/ 	.short	0x010a
        /*18e2*/ 	.byte	0x3f
	.zero		1


	//   ....[91]....
        /*18e4*/ 	.word	0x0001efa0
        /*18e8*/ 	.word	0x00000005
        /*18ec*/ 	.word	0x00022820
        /*18f0*/ 	.short	0x010a
        /*18f2*/ 	.byte	0x3f
	.zero		1


	//   ....[92]....
        /*18f4*/ 	.word	0x0001f140
        /*18f8*/ 	.word	0x00000003
        /*18fc*/ 	.word	0x00022840
        /*1900*/ 	.short	0x010a
        /*1902*/ 	.byte	0x3f
	.zero		1


	//   ....[93]....
        /*1904*/ 	.word	0x0001f190
        /*1908*/ 	.word	0x00000005
        /*190c*/ 	.word	0x00022840
        /*1910*/ 	.short	0x010a
        /*1912*/ 	.byte	0x3f
	.zero		1


	//   ....[94]....
        /*1914*/ 	.word	0x0001f1e0
        /*1918*/ 	.word	0x00000003
        /*191c*/ 	.word	0x00022860
        /*1920*/ 	.short	0x010a
        /*1922*/ 	.byte	0x3f
	.zero		1


	//----- nvinfo : EIATTR_NUM_MBARRIERS
	.align		4
.L_1198:
        /*1924*/ 	.byte	0x03, 0x38
        /*1926*/ 	.short	0x0016


	//----- nvinfo : EIATTR_EXIT_INSTR_OFFSETS
	.align		4
        /*1928*/ 	.byte	0x04, 0x1c
        /*192a*/ 	.short	(.L_1200 - .L_1199)


	//   ....[0]....
.L_1199:
        /*192c*/ 	.word	0x00019e60


	//----- nvinfo : EIATTR_MAX_THREADS
	.align		4
.L_1200:
        /*1930*/ 	.byte	0x04, 0x05
        /*1932*/ 	.short	(.L_1202 - .L_1201)
.L_1201:
        /*1934*/ 	.word	0x00000180
        /*1938*/ 	.word	0x00000001
        /*193c*/ 	.word	0x00000001


	//----- nvinfo : EIATTR_CRS_STACK_SIZE
	.align		4
.L_1202:
        /*1940*/ 	.byte	0x04, 0x1e
        /*1942*/ 	.short	(.L_1204 - .L_1203)
.L_1203:
        /*1944*/ 	.word	0x00000000


	//----- nvinfo : EIATTR_CBANK_PARAM_SIZE
	.align		4
.L_1204:
        /*1948*/ 	.byte	0x03, 0x19
        /*194a*/ 	.short	0x0af0


	//----- nvinfo : EIATTR_PARAM_CBANK
	.align		4
        /*194c*/ 	.byte	0x04, 0x0a
        /*194e*/ 	.short	(.L_1206 - .L_1205)
	.align		4
.L_1205:
        /*1950*/ 	.word	index@(.nv.constant0._ZN7cutlass13device_kernelIN5flash11enable_sm90INS1_16FlashAttnFwdSm90INS1_25CollectiveMainloopFwdSm90ILi2EN4cute5tupleIJNS5_1CILi1EEES8_S8_EEENS6_IJNS7_ILi128EEENS7_ILi96EEENS7_ILi64EEEEEELi256ENS_6half_tEfNS_4arch4Sm90ELb0ELb0ELb0ELb1ELb1ELb1ELb0ELb1ELb0ELb1ELb1ELb0EEENS1_21CollectiveEpilogueFwdINS6_IJSA_NS7_ILi256EEESB_EEES9_SE_SG_Li256ELb1ELb1ELb1ELb0EEENS1_36VarlenDynamicPersistentTileSchedulerILi128ELi96ELi256ELi128ELb1ELb1ELb1ELb0ELb1ELb1EEEEEEEEEvNT_6ParamsE)
        /*1954*/ 	.short	0x0210
        /*1956*/ 	.short	0x0af0


	//----- nvinfo : EIATTR_SW_WAR
	.align		4
.L_1206:
        /*1958*/ 	.byte	0x04, 0x36
        /*195a*/ 	.short	(.L_1208 - .L_1207)
.L_1207:
        /*195c*/ 	.word	0x00000008
.L_1208:


//--------------------- .nv.info._ZN7cutlass13device_kernelIN5flash11enable_sm90INS1_16FlashAttnFwdSm90INS1_25CollectiveMainloopFwdSm90ILi2EN4cute5tupleIJNS5_1CILi1EEES8_S8_EEENS6_IJNS7_ILi128EEENS7_ILi96EEENS7_ILi64EEEEEELi256ENS_6half_tEfNS_4arch4Sm90ELb0ELb0ELb0ELb1ELb1ELb0ELb1ELb1ELb0ELb1ELb1ELb0EEENS1_21CollectiveEpilogueFwdINS6_IJSA_NS7_ILi256EEESB_EEES9_SE_SG_Li256ELb1ELb1ELb1ELb0EEENS1_36VarlenDynamicPersistentTileSchedulerILi128ELi96ELi256ELi128ELb1ELb1ELb1ELb0ELb1ELb1EEEEEEEEEvNT_6ParamsE --------------------------
	.section	.nv.info._ZN7cutlass13device_kernelIN5flash11enable_sm90INS1_16FlashAttnFwdSm90INS1_25CollectiveMainloopFwdSm90ILi2EN4cute5tupleIJNS5_1CILi1EEES8_S8_EEENS6_IJNS7_ILi128EEENS7_ILi96EEENS7_ILi64EEEEEELi256ENS_6half_tEfNS_4arch4Sm90ELb0ELb0ELb0ELb1ELb1ELb0ELb1ELb1ELb0ELb1ELb1ELb0EEENS1_21CollectiveEpilogueFwdINS6_IJSA_NS7_ILi256EEESB_EEES9_SE_SG_Li256ELb1ELb1ELb1ELb0EEENS1_36VarlenDynamicPersistentTileSchedulerILi128ELi96ELi256ELi128ELb1ELb1ELb1ELb0ELb1ELb1EEEEEEEEEvNT_6ParamsE,"",@"SHT_CUDA_INFO"
	.sectionflags	@""
	.align	4


	//----- nvinfo : EIATTR_CUDA_API_VERSION
	.align		4
        /*0000*/ 	.byte	0x04, 0x37
        /*0002*/ 	.short	(.L_1210 - .L_1209)
.L_1209:
        /*0004*/ 	.word	0x00000082


	//----- nvinfo : EIATTR_KPARAM_INFO
	.align		4
.L_1210:
        /*0008*/ 	.byte	0x04, 0x17
        /*000a*/ 	.short	(.L_1212 - .L_1211)
.L_1211:
        /*000c*/ 	.word	0x00000000
        /*0010*/ 	.short	0x0000
        /*0012*/ 	.short	0x0070
        /*0014*/ 	.byte	0x00, 0xf0, 0x01, 0x2e


	//----- nvinfo : EIATTR_SPARSE_MMA_MASK
	.align		4
.L_1212:
        /*0018*/ 	.byte	0x03, 0x50
        /*001a*/ 	.short	0x0000


	//----- nvinfo : EIATTR_MAXREG_COUNT
	.align		4
        /*001c*/ 	.byte	0x03, 0x1b
        /*001e*/ 	.short	0x00a8


	//----- nvinfo : EIATTR_NUM_BARRIERS
	.align		4
        /*0020*/ 	.byte	0x02, 0x4c
        /*0022*/ 	.byte	0x10
	.zero		1


	//----- nvinfo : EIATTR_EXTERNS
	.align		4
        /*0024*/ 	.byte	0x04, 0x0f
        /*0026*/ 	.short	(.L_1214 - .L_1213)


	//   ....[0]....
	.align		4
.L_1213:
        /*0028*/ 	.word	index@(__assertfail)


	//----- nvinfo : EIATTR_ANNOTATIONS
	.align		4
.L_1214:
        /*002c*/ 	.byte	0x04, 0x55
        /*002e*/ 	.short	(.L_1216 - .L_1215)


	//   ....[0]....
.L_1215:
        /* <DEDUP_REMOVED lines=27> */


	//----- nvinfo : EIATTR_MERCURY_ISA_VERSION
	.align		4
.L_1216:
        /*01d0*/ 	.byte	0x03, 0x5f
        /*01d2*/ 	.short	0x0101


	//----- nvinfo : EIATTR_UNUSED_LOAD_BYTE_OFFSET
	.align		4
        /*01d4*/ 	.byte	0x04, 0x44
        /*01d6*/ 	.short	(.L_1218 - .L_1217)


	//   ....[0]....
.L_1217:
        /*01d8*/ 	.word	0x000009a0
        /*01dc*/ 	.word	0x0000fff0


	//   ....[1]....
        /*01e0*/ 	.word	0x00007000
        /*01e4*/ 	.word	0x0000fff0


	//----- nvinfo : EIATTR_INT_WARP_WIDE_INSTR_OFFSETS
	.align		4
.L_1218:
        /*01e8*/ 	.byte	0x04, 0x31
        /*01ea*/ 	.short	(.L_1220 - .L_1219)


	//   ....[0]....
.L_1219:
        /*01ec*/ 	.word	0x000000c0


	//   ....[1]....
        /*01f0*/ 	.word	0x000000d0


	//   ....[2]....
        /*01f4*/ 	.word	0x000000e0


	//   ....[3]....
        /*01f8*/ 	.word	0x00000180


	//   ....[4]....
        /*01fc*/ 	.word	0x0000cd30


	//   ....[5]....
        /*0200*/ 	.word	0x0000cdc0


	//   ....[6]....
        /*0204*/ 	.word	0x00010c50


	//   ....[7]....
        /*0208*/ 	.word	0x00010ce0


	//----- nvinfo : EIATTR_COOP_GROUP_MASK_REGIDS
	.align		4
.L_1220:
        /*020c*/ 	.byte	0x04, 0x29
        /*020e*/ 	.short	(.L_1222 - .L_1221)


	//   ....[0]....
.L_1221:
        /*0210*/ 	.word	0xffffffff


	//   ....[1]....
        /*0214*/ 	.word	0xffffffff


	//   ....[2]....
        /*0218*/ 	.word	0xffffffff


	//   ....[3]....
        /*021c*/ 	.word	0xffffffff


	//   ....[4]....
        /*0220*/ 	.word	0xffffffff


	//   ....[5]....
        /*0224*/ 	.word	0xffffffff


	//   ....[6]....
        /*0228*/ 	.word	0xffffffff


	//   ....[7]....
        /*022c*/ 	.word	0xffffffff


	//   ....[8]....
        /*0230*/ 	.word	0xffffffff


	//   ....[9]....
        /*0234*/ 	.word	0xffffffff


	//   ....[10]....
        /*0238*/ 	.word	0xffffffff


	//   ....[11]....
        /*023c*/ 	.word	0xffffffff


	//   ....[12]....
        /*0240*/ 	.word	0xffffffff


	//   ....[13]....
        /*0244*/ 	.word	0xffffffff


	//   ....[14]....
        /*0248*/ 	.word	0xffffffff


	//   ....[15]....
        /*024c*/ 	.word	0xffffffff


	//   ....[16]....
        /*0250*/ 	.word	0xffffffff


	//   ....[17]....
        /*0254*/ 	.word	0xffffffff


	//   ....[18]....
        /*0258*/ 	.word	0xffffffff


	//   ....[19]....
        /*025c*/ 	.word	0xffffffff


	//   ....[20]....
        /*0260*/ 	.word	0xffffffff


	//   ....[21]....
        /*0264*/ 	.word	0xffffffff


	//   ....[22]....
        /*0268*/ 	.word	0xffffffff


	//   ....[23]....
        /*026c*/ 	.word	0xffffffff


	//   ....[24]....
        /*0270*/ 	.word	0xffffffff


	//   ....[25]....
        /*0274*/ 	.word	0xffffffff


	//   ....[26]....
        /*0278*/ 	.word	0xffffffff


	//   ....[27]....
        /*027c*/ 	.word	0xffffffff


	//   ....[28]....
        /*0280*/ 	.word	0xffffffff


	//   ....[29]....
        /*0284*/ 	.word	0xffffffff


	//   ....[30]....
        /*0288*/ 	.word	0xffffffff


	//   ....[31]....
        /*028c*/ 	.word	0xffffffff


	//   ....[32]....
        /*0290*/ 	.word	0xffffffff


	//   ....[33]....
        /*0294*/ 	.word	0xffffffff


	//   ....[34]....
        /*0298*/ 	.word	0xffffffff


	//   ....[35]....
        /*029c*/ 	.word	0xffffffff


	//   ....[36]....
        /*02a0*/ 	.word	0xffffffff


	//   ....[37]....
        /*02a4*/ 	.word	0xffffffff


	//   ....[38]....
        /*02a8*/ 	.word	0xffffffff


	//   ....[39]....
        /*02ac*/ 	.word	0xffffffff


	//   ....[40]....
        /*02b0*/ 	.word	0xffffffff


	//   ....[41]....
        /*02b4*/ 	.word	0xffffffff


	//   ....[42]....
        /*02b8*/ 	.word	0xffffffff


	//   ....[43]....
        /*02bc*/ 	.word	0xffffffff


	//   ....[44]....
        /*02c0*/ 	.word	0xffffffff


	//   ....[45]....
        /*02c4*/ 	.word	0xffffffff


	//   ....[46]....
        /*02c8*/ 	.word	0xffffffff


	//   ....[47]....
        /*02cc*/ 	.word	0xffffffff


	//   ....[48]....
        /*02d0*/ 	.word	0xffffffff


	//   ....[49]....
        /*02d4*/ 	.word	0xffffffff


	//   ....[50]....
        /*02d8*/ 	.word	0xffffffff


	//   ....[51]....
        /*02dc*/ 	.word	0xffffffff


	//   ....[52]....
        /*02e0*/ 	.word	0xffffffff


	//   ....[53]....
        /*02e4*/ 	.word	0xffffffff


	//   ....[54]....
        /*02e8*/ 	.word	0xffffffff


	//   ....[55]....
        /*02ec*/ 	.word	0xffffffff


	//   ....[56]....
        /*02f0*/ 	.word	0xffffffff


	//   ....[57]....
        /*02f4*/ 	.word	0xffffffff


	//   ....[58]....
        /*02f8*/ 	.word	0xffffffff


	//   ....[59]....
        /*02fc*/ 	.word	0xffffffff


	//   ....[60]....
        /*0300*/ 	.word	0xffffffff


	//   ....[61]....
        /*0304*/ 	.word	0xffffffff


	//   ....[62]....
        /*0308*/ 	.word	0xffffffff


	//   ....[63]....
        /*030c*/ 	.word	0xffffffff


	//   ....[64]....
        /*0310*/ 	.word	0xffffffff


	//   ....[65]....
        /*0314*/ 	.word	0xffffffff


	//   ....[66]....
        /*0318*/ 	.word	0xffffffff


	//   ....[67]....
        /*031c*/ 	.word	0xffffffff


	//   ....[68]....
        /*0320*/ 	.word	0xffffffff


	//   ....[69]....
        /*0324*/ 	.word	0xffffffff


	//   ....[70]....
        /*0328*/ 	.word	0xffffffff


	//   ....[71]....
        /*032c*/ 	.word	0xffffffff


	//   ....[72]....
        /*0330*/ 	.word	0xffffffff


	//   ....[73]....
        /*0334*/ 	.word	0xffffffff


	//   ....[74]....
        /*0338*/ 	.word	0xffffffff


	//   ....[75]....
        /*033c*/ 	.word	0xffffffff


	//   ....[76]....
        /*0340*/ 	.word	0xffffffff


	//   ....[77]....
        /*0344*/ 	.word	0xffffffff


	//   ....[78]....
        /*0348*/ 	.word	0xffffffff


	//   ....[79]....
        /*034c*/ 	.word	0xffffffff


	//   ....[80]....
        /*0350*/ 	.word	0xffffffff


	//   ....[81]....
        /*0354*/ 	.word	0xffffffff


	//   ....[82]....
        /*0358*/ 	.word	0xffffffff


	//   ....[83]....
        /*035c*/ 	.word	0xffffffff


	//   ....[84]....
        /*0360*/ 	.word	0xffffffff


	//   ....[85]....
        /*0364*/ 	.word	0xffffffff


	//   ....[86]....
        /*0368*/ 	.word	0xffffffff


	//   ....[87]....
        /*036c*/ 	.word	0xffffffff


	//   ....[88]....
        /*0370*/ 	.word	0xffffffff


	//   ....[89]....
        /*0374*/ 	.word	0xffffffff


	//   ....[90]....
        /*0378*/ 	.word	0xffffffff


	//   ....[91]....
        /*037c*/ 	.word	0xffffffff


	//   ....[92]....
        /*0380*/ 	.word	0xffffffff


	//   ....[93]....
        /*0384*/ 	.word	0xffffffff


	//   ....[94]....
        /*0388*/ 	.word	0xffffffff


	//   ....[95]....
        /*038c*/ 	.word	0xffffffff


	//   ....[96]....
        /*0390*/ 	.word	0xffffffff


	//   ....[97]....
        /*0394*/ 	.word	0xffffffff


	//   ....[98]....
        /*0398*/ 	.word	0xffffffff


	//   ....[99]....
        /*039c*/ 	.word	0xffffffff


	//   ....[100]....
        /*03a0*/ 	.word	0xffffffff


	//   ....[101]....
        /*03a4*/ 	.word	0xffffffff


	//   ....[102]....
        /*03a8*/ 	.word	0xffffffff


	//   ....[103]....
        /*03ac*/ 	.word	0xffffffff


	//   ....[104]....
        /*03b0*/ 	.word	0xffffffff


	//   ....[105]....
        /*03b4*/ 	.word	0xffffffff


	//   ....[106]....
        /*03b8*/ 	.word	0xffffffff


	//   ....[107]....
        /*03bc*/ 	.word	0xffffffff


	//   ....[108]....
        /*03c0*/ 	.word	0xffffffff


	//   ....[109]....
        /*03c4*/ 	.word	0xffffffff


	//   ....[110]....
        /*03c8*/ 	.word	0xffffffff


	//   ....[111]....
        /*03cc*/ 	.word	0xffffffff


	//   ....[112]....
        /*03d0*/ 	.word	0xffffffff


	//   ....[113]....
        /*03d4*/ 	.word	0xffffffff


	//   ....[114]....
        /*03d8*/ 	.word	0xffffffff


	//   ....[115]....
        /*03dc*/ 	.word	0xffffffff


	//   ....[116]....
        /*03e0*/ 	.word	0xffffffff


	//   ....[117]....
        /*03e4*/ 	.word	0xffffffff


	//   ....[118]....
        /*03e8*/ 	.word	0xffffffff


	//   ....[119]....
        /*03ec*/ 	.word	0xffffffff


	//   ....[120]....
        /*03f0*/ 	.word	0xffffffff


	//   ....[121]....
        /*03f4*/ 	.word	0xffffffff


	//   ....[122]....
        /*03f8*/ 	.word	0xffffffff


	//   ....[123]....
        /*03fc*/ 	.word	0xffffffff


	//   ....[124]....
        /*0400*/ 	.word	0xffffffff


	//   ....[125]....
        /*0404*/ 	.word	0xffffffff


	//   ....[126]....
        /*0408*/ 	.word	0xffffffff


	//   ....[127]....
        /*040c*/ 	.word	0xffffffff


	//   ....[128]....
        /*0410*/ 	.word	0xffffffff


	//   ....[129]....
        /*0414*/ 	.word	0xffffffff


	//   ....[130]....
        /*0418*/ 	.word	0xffffffff


	//   ....[131]....
        /*041c*/ 	.word	0xffffffff


	//   ....[132]....
        /*0420*/ 	.word	0xffffffff


	//   ....[133]....
        /*0424*/ 	.word	0xffffffff


	//   ....[134]....
        /*0428*/ 	.word	0xffffffff


	//   ....[135]....
        /*042c*/ 	.word	0xffffffff


	//   ....[136]....
        /*0430*/ 	.word	0xffffffff


	//   ....[137]....
        /*0434*/ 	.word	0xffffffff


	//   ....[138]....
        /*0438*/ 	.word	0xffffffff


	//   ....[139]....
        /*043c*/ 	.word	0xffffffff


	//   ....[140]....
        /*0440*/ 	.word	0xffffffff


	//   ....[141]....
        /*0444*/ 	.word	0xffffffff


	//   ....[142]....
        /*0448*/ 	.word	0xffffffff


	//   ....[143]....
        /*044c*/ 	.word	0xffffffff


	//   ....[144]....
        /*0450*/ 	.word	0xffffffff


	//   ....[145]....
        /*0454*/ 	.word	0xffffffff


	//   ....[146]....
        /*0458*/ 	.word	0xffffffff


	//   ....[147]....
        /*045c*/ 	.word	0xffffffff


	//   ....[148]....
        /*0460*/ 	.word	0xffffffff


	//   ....[149]....
        /*0464*/ 	.word	0xffffffff


	//   ....[150]....
        /*0468*/ 	.word	0xffffffff


	//   ....[151]....
        /*046c*/ 	.word	0xffffffff


	//   ....[152]....
        /*0470*/ 	.word	0xffffffff


	//   ....[153]....
        /*0474*/ 	.word	0xffffffff


	//   ....[154]....
        /*0478*/ 	.word	0xffffffff


	//   ....[155]....
        /*047c*/ 	.word	0xffffffff


	//   ....[156]....
        /*0480*/ 	.word	0xffffffff


	//   ....[157]....
        /*0484*/ 	.word	0xffffffff


	//   ....[158]....
        /*0488*/ 	.word	0xffffffff


	//   ....[159]....
        /*048c*/ 	.word	0x0500000f


	//   ....[160]....
        /*0490*/ 	.word	0x0500000f


	//   ....[161]....
        /*0494*/ 	.word	0x0500000f


	//   ....[162]....
        /*0498*/ 	.word	0x0500000f


	//   ....[163]....
        /*049c*/ 	.word	0x0500000f


	//   ....[164]....
        /*04a0*/ 	.word	0x0500000f


	//   ....[165]....
        /*04a4*/ 	.word	0x0500000f


	//   ....[166]....
        /*04a8*/ 	.word	0x0500000f


	//   ....[167]....
        /*04ac*/ 	.word	0x0500000f


	//   ....[168]....
        /*04b0*/ 	.word	0x0500000f


	//   ....[169]....
        /*04b4*/ 	.word	0x0500000f


	//   ....[170]....
        /*04b8*/ 	.word	0x0500000f


	//   ....[171]....
        /*04bc*/ 	.word	0x0500000f


	//   ....[172]....
        /*04c0*/ 	.word	0x0500000f


	//   ....[173]....
        /*04c4*/ 	.word	0x0500000f


	//   ....[174]....
        /*04c8*/ 	.word	0x0500000f


	//   ....[175]....
        /*04cc*/ 	.word	0x0500000f


	//   ....[176]....
        /*04d0*/ 	.word	0x0500000f


	//   ....[177]....
        /*04d4*/ 	.word	0x0500000f


	//   ....[178]....
        /*04d8*/ 	.word	0x0500000f


	//   ....[179]....
        /*04dc*/ 	.word	0x0500000f


	//   ....[180]....
        /*04e0*/ 	.word	0x0500000f


	//   ....[181]....
        /*04e4*/ 	.word	0x0500000f


	//   ....[182]....
        /*04e8*/ 	.word	0x0500000f


	//   ....[183]....
        /*04ec*/ 	.word	0x0500000f


	//   ....[184]....
        /*04f0*/ 	.word	0x0500000f


	//   ....[185]....
        /*04f4*/ 	.word	0x0500000f


	//   ....[186]....
        /*04f8*/ 	.word	0x0500000f


	//   ....[187]....
        /*04fc*/ 	.word	0x0500000f


	//   ....[188]....
        /*0500*/ 	.word	0x0500000f


	//   ....[189]....
        /*0504*/ 	.word	0x0500000f


	//   ....[190]....
        /*0508*/ 	.word	0x0500000f


	//   ....[191]....
        /*050c*/ 	.word	0x0500000f


	//   ....[192]....
        /*0510*/ 	.word	0x0500000f


	//   ....[193]....
        /*0514*/ 	.word	0x0500000f


	//   ....[194]....
        /*0518*/ 	.word	0x0500000f


	//   ....[195]....
        /*051c*/ 	.word	0x0500000f


	//   ....[196]....
        /*0520*/ 	.word	0x0500000f


	//   ....[197]....
        /*0524*/ 	.word	0x0500000f


	//   ....[198]....
        /*0528*/ 	.word	0x0500000f


	//   ....[199]....
        /*052c*/ 	.word	0x0500000f


	//   ....[200]....
        /*0530*/ 	.word	0x0500000f


	//   ....[201]....
        /*0534*/ 	.word	0x0500000f


	//   ....[202]....
        /*0538*/ 	.word	0x0500000f


	//   ....[203]....
        /*053c*/ 	.word	0x0500000f


	//   ....[204]....
        /*0540*/ 	.word	0x0500000f


	//   ....[205]....
        /*0544*/ 	.word	0x0500000f


	//   ....[206]....
        /*0548*/ 	.word	0x0500000f


	//   ....[207]....
        /*054c*/ 	.word	0x0500000f


	//   ....[208]....
        /*0550*/ 	.word	0x0500000f


	//   ....[209]....
        /*0554*/ 	.word	0x0500000f


	//   ....[210]....
        /*0558*/ 	.word	0x0500000f


	//   ....[211]....
        /*055c*/ 	.word	0x0500000f


	//   ....[212]....
        /*0560*/ 	.word	0x0500000f


	//   ....[213]....
        /*0564*/ 	.word	0x0500000f


	//   ....[214]....
        /*0568*/ 	.word	0x0500000f


	//   ....[215]....
        /*056c*/ 	.word	0x0500000f


	//   ....[216]....
        /*0570*/ 	.word	0x0500000f


	//   ....[217]....
        /*0574*/ 	.word	0x0500000f


	//   ....[218]....
        /*0578*/ 	.word	0x0500000f


	//   ....[219]....
        /*057c*/ 	.word	0x0500000f


	//   ....[220]....
        /*0580*/ 	.word	0x0500000f


	//   ....[221]....
        /*0584*/ 	.word	0x0500000f


	//   ....[222]....
        /*0588*/ 	.word	0x0500000f


	//   ....[223]....
        /*058c*/ 	.word	0x0500000f


	//   ....[224]....
        /*0590*/ 	.word	0x0500000f


	//   ....[225]....
        /*0594*/ 	.word	0x0500000f


	//   ....[226]....
        /*0598*/ 	.word	0x0500000f


	//   ....[227]....
        /*059c*/ 	.word	0x0500000f


	//   ....[228]....
        /*05a0*/ 	.word	0x0500000f


	//   ....[229]....
        /*05a4*/ 	.word	0x0500000f


	//   ....[230]....
        /*05a8*/ 	.word	0x0500000f


	//   ....[231]....
        /*05ac*/ 	.word	0x0500000f


	//   ....[232]....
        /*05b0*/ 	.word	0x0500000f


	//   ....[233]....
        /*05b4*/ 	.word	0x0500000f


	//   ....[234]....
        /*05b8*/ 	.word	0x0500000f


	//   ....[235]....
        /*05bc*/ 	.word	0x0500000f


	//   ....[236]....
        /*05c0*/ 	.word	0x0500000f


	//   ....[237]....
        /*05c4*/ 	.word	0x0500000f


	//   ....[238]....
        /*05c8*/ 	.word	0x0500000f


	//   ....[239]....
        /*05cc*/ 	.word	0x0500000f


	//   ....[240]....
        /*05d0*/ 	.word	0x0500000f


	//   ....[241]....
        /*05d4*/ 	.word	0x0500000f


	//   ....[242]....
        /*05d8*/ 	.word	0x0500000f


	//   ....[243]....
        /*05dc*/ 	.word	0x0500000f


	//   ....[244]....
        /*05e0*/ 	.word	0x0500000f


	//   ....[245]....
        /*05e4*/ 	.word	0x0500000f


	//   ....[246]....
        /*05e8*/ 	.word	0x0500000f


	//   ....[247]....
        /*05ec*/ 	.word	0x0500000f


	//   ....[248]....
        /*05f0*/ 	.word	0x0500000f


	//   ....[249]....
        /*05f4*/ 	.word	0x0500000f


	//   ....[250]....
        /*05f8*/ 	.word	0x0500000f


	//   ....[251]....
        /*05fc*/ 	.word	0x0500000f


	//   ....[252]....
        /*0600*/ 	.word	0x0500000f


	//   ....[253]....
        /*0604*/ 	.word	0x0500000f


	//   ....[254]....
        /*0608*/ 	.word	0x0500000f


	//   ....[255]....
        /*060c*/ 	.word	0x0500000f


	//   ....[0]....
        /*0610*/ 	.word	0x0500000f


	//   ....[1]....
        /*0614*/ 	.word	0x0500000f


	//   ....[2]....
        /*0618*/ 	.word	0x0500000f


	//----- nvinfo : EIATTR_COOP_GROUP_INSTR_OFFSETS
	.align		4
.L_1222:
        /*061c*/ 	.byte	0x04, 0x28
        /*061e*/ 	.short	(.L_1224 - .L_1223)


	//   ....[0]....
.L_1223:
        /*0620*/ 	.word	0x00000080


	//   ....[1]....
        /*0624*/ 	.word	0x00000090


	//   ....[2]....
        /*0628*/ 	.word	0x000002f0


	//   ....[3]....
        /*062c*/ 	.word	0x00000450


	//   ....[4]....
        /*0630*/ 	.word	0x00000570


	//   ....[5]....
        /*0634*/ 	.word	0x000006d0


	//   ....[6]....
        /*0638*/ 	.word	0x00001b40


	//   ....[7]....
        /*063c*/ 	.word	0x000032e0


	//   ....[8]....
        /*0640*/ 	.word	0x000033c0


	//   ....[9]....
        /*0644*/ 	.word	0x00003440


	//   ....[10]....
        /*0648*/ 	.word	0x00003580


	//   ....[11]....
        /*064c*/ 	.word	0x00004db0


	//   ....[12]....
        /*0650*/ 	.word	0x00004dd0


	//   ....[13]....
        /*0654*/ 	.word	0x00005610


	//   ....[14]....
        /*0658*/ 	.word	0x00005670


	//   ....[15]....
        /*065c*/ 	.word	0x000065b0


	//   ....[16]....
        /*0660*/ 	.word	0x000065c0


	//   ....[17]....
        /*0664*/ 	.word	0x000065f0


	//   ....[18]....
        /*0668*/ 	.word	0x00006610


	//   ....[19]....
        /*066c*/ 	.word	0x00008110


	//   ....[20]....
        /*0670*/ 	.word	0x00008120


	//   ....[21]....
        /*0674*/ 	.word	0x00008130


	//   ....[22]....
        /*0678*/ 	.word	0x00008150


	//   ....[23]....
        /*067c*/ 	.word	0x00008c20


	//   ....[24]....
        /*0680*/ 	.word	0x00008c40


	//   ....[25]....
        /*0684*/ 	.word	0x00008de0


	//   ....[26]....
        /*0688*/ 	.word	0x00008e00


	//   ....[27]....
        /*068c*/ 	.word	0x00008f40


	//   ....[28]....
        /*0690*/ 	.word	0x00008f60


	//   ....[29]....
        /*0694*/ 	.word	0x000090b0


	//   ....[30]....
        /*0698*/ 	.word	0x000090d0


	//   ....[31]....
        /*069c*/ 	.word	0x00009630


	//   ....[32]....
        /*06a0*/ 	.word	0x00009670


	//   ....[33]....
        /*06a4*/ 	.word	0x0000a040


	//   ....[34]....
        /*06a8*/ 	.word	0x0000a050


	//   ....[35]....
        /*06ac*/ 	.word	0x0000b240


	//   ....[36]....
        /*06b0*/ 	.word	0x0000b270


	//   ....[37]....
        /*06b4*/ 	.word	0x0000b3e0


	//   ....[38]....
        /*06b8*/ 	.word	0x0000b400


	//   ....[39]....
        /*06bc*/ 	.word	0x0000b540


	//   ....[40]....
        /*06c0*/ 	.word	0x0000b560


	//   ....[41]....
        /*06c4*/ 	.word	0x0000b6b0


	//   ....[42]....
        /*06c8*/ 	.word	0x0000b6d0


	//   ....[43]....
        /*06cc*/ 	.word	0x0000b8b0


	//   ....[44]....
        /*06d0*/ 	.word	0x0000baa0


	//   ....[45]....
        /*06d4*/ 	.word	0x0000bad0


	//   ....[46]....
        /*06d8*/ 	.word	0x0000bb00


	//   ....[47]....
        /*06dc*/ 	.word	0x0000bb30


	//   ....[48]....
        /*06e0*/ 	.word	0x0000bb60


	//   ....[49]....
        /*06e4*/ 	.word	0x0000bb90


	//   ....[50]....
        /*06e8*/ 	.word	0x0000bd00


	//   ....[51]....
        /*06ec*/ 	.word	0x0000bd30


	//   ....[52]....
        /*06f0*/ 	.word	0x0000bd60


	//   ....[53]....
        /*06f4*/ 	.word	0x0000bd90


	//   ....[54]....
        /*06f8*/ 	.word	0x0000bdc0


	//   ....[55]....
        /*06fc*/ 	.word	0x0000bdf0


	//   ....[56]....
        /*0700*/ 	.word	0x0000be80


	//   ....[57]....
        /*0704*/ 	.word	0x0000beb0


	//   ....[58]....
        /*0708*/ 	.word	0x0000bec0


	//   ....[59]....
        /*070c*/ 	.word	0x0000bf50


	//   ....[60]....
        /*0710*/ 	.word	0x0000d8d0


	//   ....[61]....
        /*0714*/ 	.word	0x0000d8f0


	//   ....[62]....
        /*0718*/ 	.word	0x0000d980


	//   ....[63]....
        /*071c*/ 	.word	0x0000d9a0


	//   ....[64]....
        /*0720*/ 	.word	0x0000da20


	//   ....[65]....
        /*0724*/ 	.word	0x0000da40


	//   ....[66]....
        /*0728*/ 	.word	0x0000dac0


	//   ....[67]....
        /*072c*/ 	.word	0x0000dae0


	//   ....[68]....
        /*0730*/ 	.word	0x0000db60


	//   ....[69]....
        /*0734*/ 	.word	0x0000db80


	//   ....[70]....
        /*0738*/ 	.word	0x0000db90


	//   ....[71]....
        /*073c*/ 	.word	0x0000dba0


	//   ....[72]....
        /*0740*/ 	.word	0x0000e310


	//   ....[73]....
        /*0744*/ 	.word	0x0000e330


	//   ....[74]....
        /*0748*/ 	.word	0x0000e350


	//   ....[75]....
        /*074c*/ 	.word	0x0000e360


	//   ....[76]....
        /*0750*/ 	.word	0x0000e390


	//   ....[77]....
        /*0754*/ 	.word	0x0000e3b0


	//   ....[78]....
        /*0758*/ 	.word	0x0000e420


	//   ....[79]....
        /*075c*/ 	.word	0x0000e4a0


	//   ....[80]....
        /*0760*/ 	.word	0x0000e4c0


	//   ....[81]....
        /*0764*/ 	.word	0x0000e4e0


	//   ....[82]....
        /*0768*/ 	.word	0x0000e5a0


	//   ....[83]....
        /*076c*/ 	.word	0x0000e5f0


	//   ....[84]....
        /*0770*/ 	.word	0x0000e610


	//   ....[85]....
        /*0774*/ 	.word	0x0000e680


	//   ....[86]....
        /*0778*/ 	.word	0x0000e760


	//   ....[87]....
        /*077c*/ 	.word	0x0000e790


	//   ....[88]....
        /*0780*/ 	.word	0x0000ee10


	//   ....[89]....
        /*0784*/ 	.word	0x0000ee40


	//   ....[90]....
        /*0788*/ 	.word	0x0000ee60


	//   ....[91]....
        /*078c*/ 	.word	0x0000ee90


	//   ....[92]....
        /*0790*/ 	.word	0x0000ef00


	//   ....[93]....
        /*0794*/ 	.word	0x0000ef30


	//   ....[94]....
        /*0798*/ 	.word	0x0000f040


	//   ....[95]....
        /*079c*/ 	.word	0x0000f060


	//   ....[96]....
        /*07a0*/ 	.word	0x0000f0f0


	//   ....[97]....
        /*07a4*/ 	.word	0x0000f110


	//   ....[98]....
        /*07a8*/ 	.word	0x0000f180


	//   ....[99]....
        /*07ac*/ 	.word	0x0000f1a0


	//   ....[100]....
        /*07b0*/ 	.word	0x0000f200


	//   ....[101]....
        /*07b4*/ 	.word	0x0000f230


	//   ....[102]....
        /*07b8*/ 	.word	0x0000f2b0


	//   ....[103]....
        /*07bc*/ 	.word	0x0000f310


	//   ....[104]....
        /*07c0*/ 	.word	0x0000f840


	//   ....[105]....
        /*07c4*/ 	.word	0x0000f860


	//   ....[106]....
        /*07c8*/ 	.word	0x0000f8b0


	//   ....[107]....
        /*07cc*/ 	.word	0x0000f970


	//   ....[108]....
        /*07d0*/ 	.word	0x0000f980


	//   ....[109]....
        /*07d4*/ 	.word	0x0000f9b0


	//   ....[110]....
        /*07d8*/ 	.word	0x0000fa40


	//   ....[111]....
        /*07dc*/ 	.word	0x0000faf0


	//   ....[112]....
        /*07e0*/ 	.word	0x0000fb00


	//   ....[113]....
        /*07e4*/ 	.word	0x0000fb30


	//   ....[114]....
        /*07e8*/ 	.word	0x0000fb40


	//   ....[115]....
        /*07ec*/ 	.word	0x0000fbd0


	//   ....[116]....
        /*07f0*/ 	.word	0x000102d0


	//   ....[117]....
        /*07f4*/ 	.word	0x000102f0


	//   ....[118]....
        /*07f8*/ 	.word	0x00010300


	//   ....[119]....
        /*07fc*/ 	.word	0x00010340


	//   ....[120]....
        /*0800*/ 	.word	0x00010350


	//   ....[121]....
        /*0804*/ 	.word	0x00010390


	//   ....[122]....
        /*0808*/ 	.word	0x000103a0


	//   ....[123]....
        /*080c*/ 	.word	0x000103e0


	//   ....[124]....
        /*0810*/ 	.word	0x000103f0


	//   ....[125]....
        /*0814*/ 	.word	0x00010430


	//   ....[126]....
        /*0818*/ 	.word	0x00010440


	//   ....[127]....
        /*081c*/ 	.word	0x00010450


	//   ....[128]....
        /*0820*/ 	.word	0x00010790


	//   ....[129]....
        /*0824*/ 	.word	0x000107b0


	//   ....[130]....
        /*0828*/ 	.word	0x000107c0


	//   ....[131]....
        /*082c*/ 	.word	0x000107d0


	//   ....[132]....
        /*0830*/ 	.word	0x000107e0


	//   ....[133]....
        /*0834*/ 	.word	0x00010800


	//   ....[134]....
        /*0838*/ 	.word	0x00010870


	//   ....[135]....
        /*083c*/ 	.word	0x000108a0


	//   ....[136]....
        /*0840*/ 	.word	0x000108b0


	//   ....[137]....
        /*0844*/ 	.word	0x00010920


	//   ....[138]....
        /*0848*/ 	.word	0x00010930


	//   ....[139]....
        /*084c*/ 	.word	0x00010a30


	//   ....[140]....
        /*0850*/ 	.word	0x00010f10


	//   ....[141]....
        /*0854*/ 	.word	0x00010f40


	//   ....[142]....
        /*0858*/ 	.word	0x00010fa0


	//   ....[143]....
        /*085c*/ 	.word	0x00010fd0


	//   ....[144]....
        /*0860*/ 	.word	0x00011000


	//   ....[145]....
        /*0864*/ 	.word	0x00011030


	//   ....[146]....
        /*0868*/ 	.word	0x00011060


	//   ....[147]....
        /*086c*/ 	.word	0x00011090


	//   ....[148]....
        /*0870*/ 	.word	0x00011230


	//   ....[149]....
        /*0874*/ 	.word	0x00011260


	//   ....[150]....
        /*0878*/ 	.word	0x00011290


	//   ....[151]....
        /*087c*/ 	.word	0x000112c0


	//   ....[152]....
        /*0880*/ 	.word	0x000112f0


	//   ....[153]....
        /*0884*/ 	.word	0x00011320


	//   ....[154]....
        /*0888*/ 	.word	0x000113e0


	//   ....[155]....
        /*088c*/ 	.word	0x00011400


	//   ....[156]....
        /*0890*/ 	.word	0x00011410


	//   ....[157]....
        /*0894*/ 	.word	0x00011470


	//   ....[158]....
        /*0898*/ 	.word	0x00011a90


	//   ....[159]....
        /*089c*/ 	.word	0x00011fe0


	//   ....[160]....
        /*08a0*/ 	.word	0x000120d0


	//   ....[161]....
        /*08a4*/ 	.word	0x00012170


	//   ....[162]....
        /*08a8*/ 	.word	0x000121d0


	//   ....[163]....
        /*08ac*/ 	.word	0x000122c0


	//   ....[164]....
        /*08b0*/ 	.word	0x00012330


	//   ....[165]....
        /*08b4*/ 	.word	0x00012420


	//   ....[166]....
        /*08b8*/ 	.word	0x00012490


	//   ....[167]....
        /*08bc*/ 	.word	0x00012580


	//   ....[168]....
        /*08c0*/ 	.word	0x000125f0


	//   ....[169]....
        /*08c4*/ 	.word	0x000126e0


	//   ....[170]....
        /*08c8*/ 	.word	0x00012750


	//   ....[171]....
        /*08cc*/ 	.word	0x000127f0


	//   ....[172]....
        /*08d0*/ 	.word	0x000128f0


	//   ....[173]....
        /*08d4*/ 	.word	0x00012940


	//   ....[174]....
        /*08d8*/ 	.word	0x000129a0


	//   ....[175]....
        /*08dc*/ 	.word	0x00012ac0


	//   ....[176]....
        /*08e0*/ 	.word	0x00012b40


	//   ....[177]....
        /*08e4*/ 	.word	0x00012c30


	//   ....[178]....
        /*08e8*/ 	.word	0x00012d00


	//   ....[179]....
        /*08ec*/ 	.word	0x00012db0


	//   ....[180]....
        /*08f0*/ 	.word	0x00012eb0


	//   ....[181]....
        /*08f4*/ 	.word	0x00012f20


	//   ....[182]....
        /*08f8*/ 	.word	0x00013030


	//   ....[183]....
        /*08fc*/ 	.word	0x000130a0


	//   ....[184]....
        /*0900*/ 	.word	0x00013120


	//   ....[185]....
        /*0904*/ 	.word	0x000131f0


	//   ....[186]....
        /*0908*/ 	.word	0x00013280


	//   ....[187]....
        /*090c*/ 	.word	0x00013350


	//   ....[188]....
        /*0910*/ 	.word	0x000133f0


	//   ....[189]....
        /*0914*/ 	.word	0x00013490


	//   ....[190]....
        /*0918*/ 	.word	0x000134f0


	//   ....[191]....
        /*091c*/ 	.word	0x000135e0


	//   ....[192]....
        /*0920*/ 	.word	0x000136f0


	//   ....[193]....
        /*0924*/ 	.word	0x00013740


	//   ....[194]....
        /*0928*/ 	.word	0x000137a0


	//   ....[195]....
        /*092c*/ 	.word	0x000138a0


	//   ....[196]....
        /*0930*/ 	.word	0x000139b0


	//   ....[197]....
        /*0934*/ 	.word	0x00013a00


	//   ....[198]....
        /*0938*/ 	.word	0x00013a60


	//   ....[199]....
        /*093c*/ 	.word	0x00013b60


	//   ....[200]....
        /*0940*/ 	.word	0x00013c70


	//   ....[201]....
        /*0944*/ 	.word	0x00013cc0


	//   ....[202]....
        /*0948*/ 	.word	0x00013d20


	//   ....[203]....
        /*094c*/ 	.word	0x00013e10


	//   ....[204]....
        /*0950*/ 	.word	0x00013f40


	//   ....[205]....
        /*0954*/ 	.word	0x00014020


	//   ....[206]....
        /*0958*/ 	.word	0x000140b0


	//   ....[207]....
        /*095c*/ 	.word	0x000141c0


	//   ....[208]....
        /*0960*/ 	.word	0x00014220


	//   ....[209]....
        /*0964*/ 	.word	0x00014330


	//   ....[210]....
        /*0968*/ 	.word	0x00014390


	//   ....[211]....
        /*096c*/ 	.word	0x000144a0


	//   ....[212]....
        /*0970*/ 	.word	0x00014500


	//   ....[213]....
        /*0974*/ 	.word	0x00014610


	//   ....[214]....
        /*0978*/ 	.word	0x00014670


	//   ....[215]....
        /*097c*/ 	.word	0x00014730


	//   ....[216]....
        /*0980*/ 	.word	0x00014890


	//   ....[217]....
        /*0984*/ 	.word	0x00014930


	//   ....[218]....
        /*0988*/ 	.word	0x00014990


	//   ....[219]....
        /*098c*/ 	.word	0x00014a40


	//   ....[220]....
        /*0990*/ 	.word	0x00014aa0


	//   ....[221]....
        /*0994*/ 	.word	0x00014b50


	//   ....[222]....
        /*0998*/ 	.word	0x00014bb0


	//   ....[223]....
        /*099c*/ 	.word	0x00014c60


	//   ....[224]....
        /*09a0*/ 	.word	0x00014cc0


	//   ....[225]....
        /*09a4*/ 	.word	0x00014d70


	//   ....[226]....
        /*09a8*/ 	.word	0x00014dd0


	//   ....[227]....
        /*09ac*/ 	.word	0x00014e80


	//   ....[228]....
        /*09b0*/ 	.word	0x00014f60


	//   ....[229]....
        /*09b4*/ 	.word	0x00015000


	//   ....[230]....
        /*09b8*/ 	.word	0x00015060


	//   ....[231]....
        /*09bc*/ 	.word	0x00015130


	//   ....[232]....
        /*09c0*/ 	.word	0x00015190


	//   ....[233]....
        /*09c4*/ 	.word	0x00015260


	//   ....[234]....
        /*09c8*/ 	.word	0x000152c0


	//   ....[235]....
        /*09cc*/ 	.word	0x000153a0


	//   ....[236]....
        /*09d0*/ 	.word	0x00015400


	//   ....[237]....
        /*09d4*/ 	.word	0x000154d0


	//   ....[238]....
        /*09d8*/ 	.word	0x00015530


	//   ....[239]....
        /*09dc*/ 	.word	0x00015600


	//   ....[240]....
        /*09e0*/ 	.word	0x00015690


	//   ....[241]....
        /*09e4*/ 	.word	0x00015730


	//   ....[242]....
        /*09e8*/ 	.word	0x000158b0


	//   ....[243]....
        /*09ec*/ 	.word	0x00015920


	//   ....[244]....
        /*09f0*/ 	.word	0x00015990


	//   ....[245]....
        /*09f4*/ 	.word	0x00015a00


	//   ....[246]....
        /*09f8*/ 	.word	0x00015a70


	//   ....[247]....
        /*09fc*/ 	.word	0x00015af0


	//   ....[248]....
        /*0a00*/ 	.word	0x00015b70


	//   ....[249]....
        /*0a04*/ 	.word	0x00015c00


	//   ....[250]....
        /*0a08*/ 	.word	0x00015c70


	//   ....[251]....
        /*0a0c*/ 	.word	0x00015ce0


	//   ....[252]....
        /*0a10*/ 	.word	0x00015d50


	//   ....[253]....
        /*0a14*/ 	.word	0x00015dd0


	//   ....[254]....
        /*0a18*/ 	.word	0x00015e40


	//   ....[255]....
        /*0a1c*/ 	.word	0x00015ee0


	//   ....[0]....
        /*0a20*/ 	.word	0x00015f30


	//   ....[1]....
        /*0a24*/ 	.word	0x00015fc0


	//   ....[2]....
        /*0a28*/ 	.word	0x000160f0


	//----- nvinfo : EIATTR_REG_RECONFIG
	.align		4
.L_1224:
        /*0a2c*/ 	.byte	0x01, 0x54
	.zero		2


	//----- nvinfo : EIATTR_SYSCALL_OFFSETS
	.align		4
        /*0a30*/ 	.byte	0x04, 0x46
        /*0a32*/ 	.short	(.L_1226 - .L_1225)


	//   ....[0]....
.L_1225:
        /*0a34*/ 	.word	0x00001cc0


	//   ....[1]....
        /*0a38*/ 	.word	0x0000cf20


	//   ....[2]....
        /*0a3c*/ 	.word	0x0000d070


	//   ....[3]....
        /*0a40*/ 	.word	0x0000d160


	//   ....[4]....
        /*0a44*/ 	.word	0x0000df20


	//   ....[5]....
        /*0a48*/ 	.word	0x0000ea70


	//----- nvinfo : EIATTR_MBARRIER_INSTR_OFFSETS
	.align		4
.L_1226:
        /*0a4c*/ 	.byte	0x04, 0x39
        /*0a4e*/ 	.short	(.L_1228 - .L_1227)


	//   ....[0]....
.L_1227:
        /*0a50*/ 	.word	0x00000190
        /*0a54*/ 	.word	0x000000ff
        /*0a58*/ 	.word	0x00032400
        /*0a5c*/ 	.short	0x0100
        /*0a5e*/ 	.byte	0x08
	.zero		1


	//   ....[1]....
        /*0a60*/ 	.word	0x000001a0
        /*0a64*/ 	.word	0x000000ff
        /*0a68*/ 	.word	0x00032410
        /*0a6c*/ 	.short	0x0100
        /*0a6e*/ 	.byte	0x08
	.zero		1


	//   ....[2]....
        /*0a70*/ 	.word	0x000001b0
        /*0a74*/ 	.word	0x000000ff
        /*0a78*/ 	.word	0x00032420
        /*0a7c*/ 	.short	0x0100
        /*0a7e*/ 	.byte	0x08
	.zero		1


	//   ....[3]....
        /*0a80*/ 	.word	0x000002a0
        /*0a84*/ 	.word	0x000000ff
        /*0a88*/ 	.word	0x00032430
        /*0a8c*/ 	.short	0x0100
        /*0a8e*/ 	.byte	0x08
	.zero		1


	//   ....[4]....
        /*0a90*/ 	.word	0x000002b0
        /*0a94*/ 	.word	0x000000ff
        /*0a98*/ 	.word	0x00032440
        /*0a9c*/ 	.short	0x0100
        /*0a9e*/ 	.byte	0x08
	.zero		1


	//   ....[5]....
        /*0aa0*/ 	.word	0x000002c0
        /*0aa4*/ 	.word	0x000000ff
        /*0aa8*/ 	.word	0x00032438
        /*0aac*/ 	.short	0x0100
        /*0aae*/ 	.byte	0x08
	.zero		1


	//   ....[6]....
        /*0ab0*/ 	.word	0x000002d0
        /*0ab4*/ 	.word	0x000000ff
        /*0ab8*/ 	.word	0x00032448
        /*0abc*/ 	.short	0x0100
        /*0abe*/ 	.byte	0x08
	.zero		1


	//   ....[7]....
        /*0ac0*/ 	.word	0x00000400
        /*0ac4*/ 	.word	0x000000ff
        /*0ac8*/ 	.word	0x00032450
        /*0acc*/ 	.short	0x0100
        /*0ace*/ 	.byte	0x08
	.zero		1


	//   ....[8]....
        /*0ad0*/ 	.word	0x00000410
        /*0ad4*/ 	.word	0x000000ff
        /*0ad8*/ 	.word	0x00032460
        /*0adc*/ 	.short	0x0100
        /*0ade*/ 	.byte	0x08
	.zero		1


	//   ....[9]....
        /*0ae0*/ 	.word	0x00000420
        /*0ae4*/ 	.word	0x000000ff
        /*0ae8*/ 	.word	0x00032458
        /*0aec*/ 	.short	0x0100
        /*0aee*/ 	.byte	0x08
	.zero		1


	//   ....[10]....
        /*0af0*/ 	.word	0x00000430
        /*0af4*/ 	.word	0x000000ff
        /*0af8*/ 	.word	0x00032468
        /*0afc*/ 	.short	0x0100
        /*0afe*/ 	.byte	0x08
	.zero		1


	//   ....[11]....
        /*0b00*/ 	.word	0x00000520
        /*0b04*/ 	.word	0x000000ff
        /*0b08*/ 	.word	0x00032470
        /*0b0c*/ 	.short	0x0100
        /*0b0e*/ 	.byte	0x06
	.zero		1


	//   ....[12]....
        /*0b10*/ 	.word	0x00000530
        /*0b14*/ 	.word	0x000000ff
        /*0b18*/ 	.word	0x00032480
        /*0b1c*/ 	.short	0x0100
        /*0b1e*/ 	.byte	0x06
	.zero		1


	//   ....[13]....
        /*0b20*/ 	.word	0x00000540
        /*0b24*/ 	.word	0x000000ff
        /*0b28*/ 	.word	0x00032478
        /*0b2c*/ 	.short	0x0100
        /*0b2e*/ 	.byte	0x06
	.zero		1


	//   ....[14]....
        /*0b30*/ 	.word	0x00000550
        /*0b34*/ 	.word	0x000000ff
        /*0b38*/ 	.word	0x00032488
        /*0b3c*/ 	.short	0x0100
        /*0b3e*/ 	.byte	0x06
	.zero		1


	//   ....[15]....
        /*0b40*/ 	.word	0x00000680
        /*0b44*/ 	.word	0x000000ff
        /*0b48*/ 	.word	0x00032490
        /*0b4c*/ 	.short	0x0100
        /*0b4e*/ 	.byte	0x08
	.zero		1


	//   ....[16]....
        /*0b50*/ 	.word	0x00000690
        /*0b54*/ 	.word	0x000000ff
        /*0b58*/ 	.word	0x000324a0
        /*0b5c*/ 	.short	0x0100
        /*0b5e*/ 	.byte	0x08
	.zero		1


	//   ....[17]....
        /*0b60*/ 	.word	0x000006a0
        /*0b64*/ 	.word	0x000000ff
        /*0b68*/ 	.word	0x00032498
        /*0b6c*/ 	.short	0x0100
        /*0b6e*/ 	.byte	0x08
	.zero		1


	//   ....[18]....
        /*0b70*/ 	.word	0x000006b0
        /*0b74*/ 	.word	0x000000ff
        /*0b78*/ 	.word	0x000324a8
        /*0b7c*/ 	.short	0x0100
        /*0b7e*/ 	.byte	0x08
	.zero		1


	//   ....[19]....
        /*0b80*/ 	.word	0x000007f0
        /*0b84*/ 	.word	0x000000ff
        /*0b88*/ 	.word	0x000324b0
        /*0b8c*/ 	.short	0x0100
        /*0b8e*/ 	.byte	0x08
	.zero		1


	//   ....[20]....
        /*0b90*/ 	.word	0x00000800
        /*0b94*/ 	.word	0x000000ff
        /*0b98*/ 	.word	0x000324c0
        /*0b9c*/ 	.short	0x0100
        /*0b9e*/ 	.byte	0x08
	.zero		1


	//   ....[21]....
        /*0ba0*/ 	.word	0x00000810
        /*0ba4*/ 	.word	0x000000ff
        /*0ba8*/ 	.word	0x000324b8
        /*0bac*/ 	.short	0x0100
        /*0bae*/ 	.byte	0x08
	.zero		1


	//   ....[22]....
        /*0bb0*/ 	.word	0x00000820
        /*0bb4*/ 	.word	0x000000ff
        /*0bb8*/ 	.word	0x000324c8
        /*0bbc*/ 	.short	0x0100
        /*0bbe*/ 	.byte	0x08
	.zero		1


	//   ....[23]....
        /*0bc0*/ 	.word	0x00001da0
        /*0bc4*/ 	.word	0x00000003
        /*0bc8*/ 	.word	0x00032400
        /*0bcc*/ 	.short	0x010a
        /*0bce*/ 	.byte	0x3f
	.zero		1


	//   ....[24]....
        /*0bd0*/ 	.word	0x00001e80
        /*0bd4*/ 	.word	0x000000ff
        /*0bd8*/ 	.word	0x00032430
        /*0bdc*/ 	.short	0x010a
        /*0bde*/ 	.byte	0x06
	.zero		1


	//   ....[25]....
        /*0be0*/ 	.word	0x00001ec0
        /*0be4*/ 	.word	0x000000ff
        /*0be8*/ 	.word	0x00032430
        /*0bec*/ 	.short	0x010a
        /*0bee*/ 	.byte	0x06
	.zero		1


	//   ....[26]....
        /*0bf0*/ 	.word	0x000021f0
        /*0bf4*/ 	.word	0x00000003
        /*0bf8*/ 	.word	0x00032410
        /*0bfc*/ 	.short	0x010a
        /*0bfe*/ 	.byte	0x3f
	.zero		1


	//   ....[27]....
        /*0c00*/ 	.word	0x00002230
        /*0c04*/ 	.word	0x000000ff
        /*0c08*/ 	.word	0x00032450
        /*0c0c*/ 	.short	0x010a
        /*0c0e*/ 	.byte	0x06
	.zero		1


	//   ....[28]....
        /*0c10*/ 	.word	0x00002270
        /*0c14*/ 	.word	0x000000ff
        /*0c18*/ 	.word	0x00032450
        /*0c1c*/ 	.short	0x010a
        /*0c1e*/ 	.byte	0x06
	.zero		1


	//   ....[29]....
        /*0c20*/ 	.word	0x00002d50
        /*0c24*/ 	.word	0x000000ff
        /*0c28*/ 	.word	0x00000000
        /*0c2c*/ 	.short	0x0101
        /*0c2e*/ 	.byte	0x04
	.zero		1


	//   ....[30]....
        /*0c30*/ 	.word	0x00004170
        /*0c34*/ 	.word	0x000000ff
        /*0c38*/ 	.word	0x00000000
        /*0c3c*/ 	.short	0x0101
        /*0c3e*/ 	.byte	0x06
	.zero		1


	//   ....[31]....
        /*0c40*/ 	.word	0x000042c0
        /*0c44*/ 	.word	0x000000ff
        /*0c48*/ 	.word	0x00032430
        /*0c4c*/ 	.short	0x010a
        /*0c4e*/ 	.byte	0x05
	.zero		1


	//   ....[32]....
        /*0c50*/ 	.word	0x00004300
        /*0c54*/ 	.word	0x000000ff
        /*0c58*/ 	.word	0x00032430
        /*0c5c*/ 	.short	0x010a
        /*0c5e*/ 	.byte	0x05
	.zero		1


	//   ....[33]....
        /*0c60*/ 	.word	0x00004510
        /*0c64*/ 	.word	0x000000ff
        /*0c68*/ 	.word	0x00032450
        /*0c6c*/ 	.short	0x010a
        /*0c6e*/ 	.byte	0x05
	.zero		1


	//   ....[34]....
        /*0c70*/ 	.word	0x00004550
        /*0c74*/ 	.word	0x000000ff
        /*0c78*/ 	.word	0x00032450
        /*0c7c*/ 	.short	0x010a
        /*0c7e*/ 	.byte	0x05
	.zero		1


	//   ....[35]....
        /*0c80*/ 	.word	0x00004c50
        /*0c84*/ 	.word	0x000000ff
        /*0c88*/ 	.word	0x00000000
        /*0c8c*/ 	.short	0x0101
        /*0c8e*/ 	.byte	0x0b
	.zero		1


	//   ....[36]....
        /*0c90*/ 	.word	0x00006520
        /*0c94*/ 	.word	0x000000ff
        /*0c98*/ 	.word	0x00000000
        /*0c9c*/ 	.short	0x0101
        /*0c9e*/ 	.byte	0x05
	.zero		1


	//   ....[37]....
        /*0ca0*/ 	.word	0x00008c10
        /*0ca4*/ 	.word	0x000000ff
        /*0ca8*/ 	.word	0x00000000
        /*0cac*/ 	.short	0x0101
        /*0cae*/ 	.byte	0x06
	.zero		1


	//   ....[38]....
        /*0cb0*/ 	.word	0x00009360
        /*0cb4*/ 	.word	0x000000ff
        /*0cb8*/ 	.word	0x00000000
        /*0cbc*/ 	.short	0x0101
        /*0cbe*/ 	.byte	0x09
	.zero		1


	//   ....[39]....
        /*0cc0*/ 	.word	0x0000d670
        /*0cc4*/ 	.word	0x00000019
        /*0cc8*/ 	.word	0x00032440
        /*0ccc*/ 	.short	0x010a
        /*0cce*/ 	.byte	0x3f
	.zero		1


	//   ....[40]....
        /*0cd0*/ 	.word	0x0000dca0
        /*0cd4*/ 	.word	0x00000019
        /*0cd8*/ 	.word	0x00032430
        /*0cdc*/ 	.short	0x0107
        /*0cde*/ 	.byte	0x3f
	.zero		1


	//   ....[41]....
        /*0ce0*/ 	.word	0x0000dd70
        /*0ce4*/ 	.word	0x00000019
        /*0ce8*/ 	.word	0x00032430
        /*0cec*/ 	.short	0x0101
        /*0cee*/ 	.byte	0x3f
	.zero		1


	//   ....[42]....
        /*0cf0*/ 	.word	0x0000e8b0
        /*0cf4*/ 	.word	0x00000016
        /*0cf8*/ 	.word	0x00032400
        /*0cfc*/ 	.short	0x0107
        /*0cfe*/ 	.byte	0x3f
	.zero		1


	//   ....[43]....
        /*0d00*/ 	.word	0x0000e940
        /*0d04*/ 	.word	0x00000016
        /*0d08*/ 	.word	0x00032400
        /*0d0c*/ 	.short	0x0101
        /*0d0e*/ 	.byte	0x3f
	.zero		1


	//   ....[44]....
        /*0d10*/ 	.word	0x0000f450
        /*0d14*/ 	.word	0x00000016
        /*0d18*/ 	.word	0x00032410
        /*0d1c*/ 	.short	0x0107
        /*0d1e*/ 	.byte	0x3f
	.zero		1


	//   ....[45]....
        /*0d20*/ 	.word	0x0000f550
        /*0d24*/ 	.word	0x00000016
        /*0d28*/ 	.word	0x00032410
        /*0d2c*/ 	.short	0x0101
        /*0d2e*/ 	.byte	0x3f
	.zero		1


	//   ....[46]....
        /*0d30*/ 	.word	0x0000f570
        /*0d34*/ 	.word	0x00000016
        /*0d38*/ 	.word	0x00032420
        /*0d3c*/ 	.short	0x010a
        /*0d3e*/ 	.byte	0x3f
	.zero		1


	//   ....[47]....
        /*0d40*/ 	.word	0x0000f5f0
        /*0d44*/ 	.word	0x00000019
        /*0d48*/ 	.word	0x00032460
        /*0d4c*/ 	.short	0x010a
        /*0d4e*/ 	.byte	0x3f
	.zero		1


	//   ....[48]....
        /*0d50*/ 	.word	0x0000fd50
        /*0d54*/ 	.word	0x00000019
        /*0d58*/ 	.word	0x00032450
        /*0d5c*/ 	.short	0x0107
        /*0d5e*/ 	.byte	0x3f
	.zero		1


	//   ....[49]....
        /*0d60*/ 	.word	0x0000fe10
        /*0d64*/ 	.word	0x00000019
        /*0d68*/ 	.word	0x00032450
        /*0d6c*/ 	.short	0x0101
        /*0d6e*/ 	.byte	0x3f
	.zero		1


	//   ....[50]....
        /*0d70*/ 	.word	0x00010150
        /*0d74*/ 	.word	0x0000000a
        /*0d78*/ 	.word	0x00032440
        /*0d7c*/ 	.short	0x010a
        /*0d7e*/ 	.byte	0x3f
	.zero		1


	//   ....[51]....
        /*0d80*/ 	.word	0x00010500
        /*0d84*/ 	.word	0x0000000a
        /*0d88*/ 	.word	0x00032430
        /*0d8c*/ 	.short	0x0107
        /*0d8e*/ 	.byte	0x3f
	.zero		1


	//   ....[52]....
        /*0d90*/ 	.word	0x000105b0
        /*0d94*/ 	.word	0x0000000a
        /*0d98*/ 	.word	0x00032430
        /*0d9c*/ 	.short	0x0101
        /*0d9e*/ 	.byte	0x3f
	.zero		1


	//   ....[53]....
        /*0da0*/ 	.word	0x000105e0
        /*0da4*/ 	.word	0x0000000a
        /*0da8*/ 	.word	0x00032460
        /*0dac*/ 	.short	0x010a
        /*0dae*/ 	.byte	0x3f
	.zero		1


	//   ....[54]....
        /*0db0*/ 	.word	0x00010ae0
        /*0db4*/ 	.word	0x0000000a
        /*0db8*/ 	.word	0x00032450
        /*0dbc*/ 	.short	0x0107
        /*0dbe*/ 	.byte	0x3f
	.zero		1


	//   ....[55]....
        /*0dc0*/ 	.word	0x00010b90
        /*0dc4*/ 	.word	0x0000000a
        /*0dc8*/ 	.word	0x00032450
        /*0dcc*/ 	.short	0x0101
        /*0dce*/ 	.byte	0x3f
	.zero		1


	//   ....[56]....
        /*0dd0*/ 	.word	0x00011a10
        /*0dd4*/ 	.word	0x00000005
        /*0dd8*/ 	.word	0x00032420
        /*0ddc*/ 	.short	0x010a
        /*0dde*/ 	.byte	0x3f
	.zero		1


	//   ....[57]....
        /*0de0*/ 	.word	0x00011bb0
        /*0de4*/ 	.word	0x00000003
        /*0de8*/ 	.word	0x00032440
        /*0dec*/ 	.short	0x010a
        /*0dee*/ 	.byte	0x3f
	.zero		1


	//   ....[58]....
        /*0df0*/ 	.word	0x00011c50
        /*0df4*/ 	.word	0x00000005
        /*0df8*/ 	.word	0x00032440
        /*0dfc*/ 	.short	0x010a
        /*0dfe*/ 	.byte	0x3f
	.zero		1


	//   ....[59]....
        /*0e00*/ 	.word	0x00011c90
        /*0e04*/ 	.word	0x00000003
        /*0e08*/ 	.word	0x00032460
        /*0e0c*/ 	.short	0x010a
        /*0e0e*/ 	.byte	0x3f
	.zero		1


	//   ....[60]....
        /*0e10*/ 	.word	0x00011cd0
        /*0e14*/ 	.word	0x00000005
        /*0e18*/ 	.word	0x00032460
        /*0e1c*/ 	.short	0x010a
        /*0e1e*/ 	.byte	0x3f
	.zero		1


	//   ....[61]....
        /*0e20*/ 	.word	0x00011d30
        /*0e24*/ 	.word	0x00000003
        /*0e28*/ 	.word	0x00032400
        /*0e2c*/ 	.short	0x010a
        /*0e2e*/ 	.byte	0x3f
	.zero		1


	//   ....[62]....
        /*0e30*/ 	.word	0x00011d90
        /*0e34*/ 	.word	0x00000005
        /*0e38*/ 	.word	0x00032430
        /*0e3c*/ 	.short	0x010a
        /*0e3e*/ 	.byte	0x3f
	.zero		1


	//   ....[63]....
        /*0e40*/ 	.word	0x00011de0
        /*0e44*/ 	.word	0x00000003
        /*0e48*/ 	.word	0x00032410
        /*0e4c*/ 	.short	0x010a
        /*0e4e*/ 	.byte	0x3f
	.zero		1


	//   ....[64]....
        /*0e50*/ 	.word	0x00011e40
        /*0e54*/ 	.word	0x00000005
        /*0e58*/ 	.word	0x00032450
        /*0e5c*/ 	.short	0x010a
        /*0e5e*/ 	.byte	0x3f
	.zero		1


	//   ....[65]....
        /*0e60*/ 	.word	0x00011ea0
        /*0e64*/ 	.word	0x00000099
        /*0e68*/ 	.word	0x00032430
        /*0e6c*/ 	.short	0x010a
        /*0e6e*/ 	.byte	0x3f
	.zero		1


	//   ....[66]....
        /*0e70*/ 	.word	0x00011f00
        /*0e74*/ 	.word	0x00000014
        /*0e78*/ 	.word	0x00032450
        /*0e7c*/ 	.short	0x010a
        /*0e7e*/ 	.byte	0x3f
	.zero		1


	//   ....[67]....
        /*0e80*/ 	.word	0x00012020
        /*0e84*/ 	.word	0x00000019
        /*0e88*/ 	.word	0x00032440
        /*0e8c*/ 	.short	0x010a
        /*0e8e*/ 	.byte	0x3f
	.zero		1


	//   ....[68]....
        /*0e90*/ 	.word	0x00013e40
        /*0e94*/ 	.word	0x00000016
        /*0e98*/ 	.word	0x00032420
        /*0e9c*/ 	.short	0x010a
        /*0e9e*/ 	.byte	0x3f
	.zero		1


	//   ....[69]....
        /*0ea0*/ 	.word	0x00013e90
        /*0ea4*/ 	.word	0x00000019
        /*0ea8*/ 	.word	0x00032460
        /*0eac*/ 	.short	0x010a
        /*0eae*/ 	.byte	0x3f
	.zero		1


	//   ....[70]....
        /*0eb0*/ 	.word	0x000147e0
        /*0eb4*/ 	.word	0x0000000a
        /*0eb8*/ 	.word	0x00032440
        /*0ebc*/ 	.short	0x010a
        /*0ebe*/ 	.byte	0x3f
	.zero		1


	//   ....[71]....
        /*0ec0*/ 	.word	0x00014eb0
        /*0ec4*/ 	.word	0x0000000a
        /*0ec8*/ 	.word	0x00032460
        /*0ecc*/ 	.short	0x010a
        /*0ece*/ 	.byte	0x3f
	.zero		1


	//   ....[72]....
        /*0ed0*/ 	.word	0x00016010
        /*0ed4*/ 	.word	0x00000005
        /*0ed8*/ 	.word	0x00032420
        /*0edc*/ 	.short	0x010a
        /*0ede*/ 	.byte	0x3f
	.zero		1


	//   ....[73]....
        /*0ee0*/ 	.word	0x000161b0
        /*0ee4*/ 	.word	0x00000003
        /*0ee8*/ 	.word	0x00032440
        /*0eec*/ 	.short	0x010a
        /*0eee*/ 	.byte	0x3f
	.zero		1


	//   ....[74]....
        /*0ef0*/ 	.word	0x00016200
        /*0ef4*/ 	.word	0x00000005
        /*0ef8*/ 	.word	0x00032440
        /*0efc*/ 	.short	0x010a
        /*0efe*/ 	.byte	0x3f
	.zero		1


	//   ....[75]....
        /*0f00*/ 	.word	0x00016250
        /*0f04*/ 	.word	0x00000003
        /*0f08*/ 	.word	0x00032460
        /*0f0c*/ 	.short	0x010a
        /*0f0e*/ 	.byte	0x3f
	.zero		1


	//----- nvinfo : EIATTR_NUM_MBARRIERS
	.align		4
.L_1228:
        /*0f10*/ 	.byte	0x03, 0x38
        /*0f12*/ 	.short	0x0017


	//----- nvinfo : EIATTR_EXIT_INSTR_OFFSETS
	.align		4
        /*0f14*/ 	.byte	0x04, 0x1c
        /*0f16*/ 	.short	(.L_1230 - .L_1229)


	//   ....[0]....
.L_1229:
        /*0f18*/ 	.word	0x000009e0


	//   ....[1]....
        /*0f1c*/ 	.word	0x0000b850


	//   ....[2]....
        /*0f20*/ 	.word	0x00011d20


	//----- nvinfo : EIATTR_MAX_THREADS
	.align		4
.L_1230:
        /*0f24*/ 	.byte	0x04, 0x05
        /*0f26*/ 	.short	(.L_1232 - .L_1231)
.L_1231:
        /*0f28*/ 	.word	0x00000180
        /*0f2c*/ 	.word	0x00000001
        /*0f30*/ 	.word	0x00000001


	//----- nvinfo : EIATTR_CRS_STACK_SIZE
	.align		4
.L_1232:
        /*0f34*/ 	.byte	0x04, 0x1e
        /*0f36*/ 	.short	(.L_1234 - .L_1233)
.L_1233:
        /*0f38*/ 	.word	0x00000000


	//----- nvinfo : EIATTR_CBANK_PARAM_SIZE
	.align		4
.L_1234:
        /*0f3c*/ 	.byte	0x03, 0x19
        /*0f3e*/ 	.short	0x0bf0


	//----- nvinfo : EIATTR_PARAM_CBANK
	.align		4
        /*0f40*/ 	.byte	0x04, 0x0a
        /*0f42*/ 	.short	(.L_1236 - .L_1235)
	.align		4
.L_1235:
        /*0f44*/ 	.word	index@(.nv.constant0._ZN7cutlass13device_kernelIN5flash11enable_sm90INS1_16FlashAttnFwdSm90INS1_25CollectiveMainloopFwdSm90ILi2EN4cute5tupleIJNS5_1CILi1EEES8_S8_EEENS6_IJNS7_ILi128EEENS7_ILi96EEENS7_ILi64EEEEEELi256ENS_6half_tEfNS_4arch4Sm90ELb0ELb0ELb0ELb1ELb1ELb0ELb1ELb1ELb0ELb1ELb1ELb0EEENS1_21CollectiveEpilogueFwdINS6_IJSA_NS7_ILi256EEESB_EEES9_SE_SG_Li256ELb1ELb1ELb1ELb0EEENS1_36VarlenDynamicPersistentTileSchedulerILi128ELi96ELi256ELi128ELb1ELb1ELb1ELb0ELb1ELb1EEEEEEEEEvNT_6ParamsE)
        /*0f48*/ 	.short	0x0210
        /*0f4a*/ 	.short	0x0bf0


	//----- nvinfo : EIATTR_SW_WAR
	.align		4
.L_1236:
        /*0f4c*/ 	.byte	0x04, 0x36
        /*0f4e*/ 	.short	(.L_1238 - .L_1237)
.L_1237:
        /*0f50*/ 	.word	0x00000008
.L_1238:


//--------------------- .nv.info._ZN7cutlass13device_kernelIN5flash11enable_sm90INS1_16FlashAttnFwdSm90INS1_25CollectiveMainloopFwdSm90ILi2EN4cute5tupleIJNS5_1CILi1EEES8_S8_EEENS6_IJNS7_ILi128EEENS7_ILi96EEENS7_ILi64EEEEEELi256ENS_6half_tEfNS_4arch4Sm90ELb0ELb0ELb0ELb1ELb1ELb1ELb1ELb1ELb0ELb1ELb1ELb0EEENS1_21CollectiveEpilogueFwdINS6_IJSA_NS7_ILi256EEESB_EEES9_SE_SG_Li256ELb1ELb1ELb1ELb0EEENS1_36VarlenDynamicPersistentTileSchedulerILi128ELi96ELi256ELi128ELb1ELb1ELb1ELb0ELb1ELb1EEEEEEEEEvNT_6ParamsE --------------------------
	.section	.nv.info._ZN7cutlass13device_kernelIN5flash11enable_sm90INS1_16FlashAttnFwdSm90INS1_25CollectiveMainloopFwdSm90ILi2EN4cute5tupleIJNS5_1CILi1EEES8_S8_EEENS6_IJNS7_ILi128EEENS7_ILi96EEENS7_ILi64EEEEEELi256ENS_6half_tEfNS_4arch4Sm90ELb0ELb0ELb0ELb1ELb1ELb1ELb1ELb1ELb0ELb1ELb1ELb0EEENS1_21CollectiveEpilogueFwdINS6_IJSA_NS7_ILi256EEESB_EEES9_SE_SG_Li256ELb1ELb1ELb1ELb0EEENS1_36VarlenDynamicPersistentTileSchedulerILi128ELi96ELi256ELi128ELb1ELb1ELb1ELb0ELb1ELb1EEEEEEEEEvNT_6ParamsE,"",@"SHT_CUDA_INFO"
	.sectionflags	@""
	.align	4


	//----- nvinfo : EIATTR_CUDA_API_VERSION
	.align		4
        /*0000*/ 	.byte	0x04, 0x37
        /*0002*/ 	.short	(.L_1240 - .L_1239)
.L_1239:
        /*0004*/ 	.word	0x00000082


	//----- nvinfo : EIATTR_KPARAM_INFO
	.align		4
.L_1240:
        /*0008*/ 	.byte	0x04, 0x17
        /*000a*/ 	.short	(.L_1242 - .L_1241)
.L_1241:
        /*000c*/ 	.word	0x00000000
        /*0010*/ 	.short	0x0000
        /*0012*/ 	.short	0x0070
        /*0014*/ 	.byte	0x00, 0xf0, 0x01, 0x2e


	//----- nvinfo : EIATTR_SPARSE_MMA_MASK
	.align		4
.L_1242:
        /*0018*/ 	.byte	0x03, 0x50
        /*001a*/ 	.short	0x0000


	//----- nvinfo : EIATTR_MAXREG_COUNT
	.align		4
        /*001c*/ 	.byte	0x03, 0x1b
        /*001e*/ 	.short	0x00a8


	//----- nvinfo : EIATTR_NUM_BARRIERS
	.align		4
        /*0020*/ 	.byte	0x02, 0x4c
        /*0022*/ 	.byte	0x10
	.zero		1


	//----- nvinfo : EIATTR_EXTERNS
	.align		4
        /*0024*/ 	.byte	0x04, 0x0f
        /*0026*/ 	.short	(.L_1244 - .L_1243)


	//   ....[0]....
	.align		4
.L_1243:
        /*0028*/ 	.word	index@(__assertfail)


	//----- nvinfo : EIATTR_ANNOTATIONS
	.align		4
.L_1244:
        /*002c*/ 	.byte	0x04, 0x55
        /*002e*/ 	.short	(.L_1246 - .L_1245)


	//   ....[0]....
.L_1245:
        /* <DEDUP_REMOVED lines=188> */


	//----- nvinfo : EIATTR_MERCURY_ISA_VERSION
	.align		4
.L_1246:
        /*0bd8*/ 	.byte	0x03, 0x5f
        /*0bda*/ 	.short	0x0101


	//----- nvinfo : EIATTR_UNUSED_LOAD_BYTE_OFFSET
	.align		4
        /*0bdc*/ 	.byte	0x04, 0x44
        /*0bde*/ 	.short	(.L_1248 - .L_1247)


	//   ....[0]....
.L_1247:
        /*0be0*/ 	.word	0x00000a70
        /*0be4*/ 	.word	0x0000fff0


	//   ....[1]....
        /*0be8*/ 	.word	0x0000f160
        /*0bec*/ 	.word	0x0000fff0


	//----- nvinfo : EIATTR_INT_WARP_WIDE_INSTR_OFFSETS
	.align		4
.L_1248:
        /*0bf0*/ 	.byte	0x04, 0x31
        /*0bf2*/ 	.short	(.L_1250 - .L_1249)


	//   ....[0]....
.L_1249:
        /*0bf4*/ 	.word	0x00000120


	//   ....[1]....
        /*0bf8*/ 	.word	0x00000160


	//   ....[2]....
        /*0bfc*/ 	.word	0x000001d0


	//   ....[3]....
        /*0c00*/ 	.word	0x00000240


	//   ....[4]....
        /*0c04*/ 	.word	0x00016f60


	//   ....[5]....
        /*0c08*/ 	.word	0x00016ff0


	//   ....[6]....
        /*0c0c*/ 	.word	0x0001af60


	//   ....[7]....
        /*0c10*/ 	.word	0x0001aff0


	//----- nvinfo : EIATTR_COOP_GROUP_MASK_REGIDS
	.align		4
.L_1250:
        /*0c14*/ 	.byte	0x04, 0x29
        /*0c16*/ 	.short	(.L_1252 - .L_1251)


	//   ....[0]....
.L_1251:
        /*0c18*/ 	.word	0xffffffff


	//   ....[1]....
        /*0c1c*/ 	.word	0xffffffff


	//   ....[2]....
        /*0c20*/ 	.word	0xffffffff


	//   ....[3]....
        /*0c24*/ 	.word	0xffffffff


	//   ....[4]....
        /*0c28*/ 	.word	0xffffffff


	//   ....[5]....
        /*0c2c*/ 	.word	0xffffffff


	//   ....[6]....
        /*0c30*/ 	.word	0xffffffff


	//   ....[7]....
        /*0c34*/ 	.word	0xffffffff


	//   ....[8]....
        /*0c38*/ 	.word	0xffffffff


	//   ....[9]....
        /*0c3c*/ 	.word	0xffffffff


	//   ....[10]....
        /*0c40*/ 	.word	0xffffffff


	//   ....[11]....
        /*0c44*/ 	.word	0xffffffff


	//   ....[12]....
        /*0c48*/ 	.word	0xffffffff


	//   ....[13]....
        /*0c4c*/ 	.word	0xffffffff


	//   ....[14]....
        /*0c50*/ 	.word	0xffffffff


	//   ....[15]....
        /*0c54*/ 	.word	0xffffffff


	//   ....[16]....
        /*0c58*/ 	.word	0xffffffff


	//   ....[17]....
        /*0c5c*/ 	.word	0xffffffff


	//   ....[18]....
        /*0c60*/ 	.word	0xffffffff


	//   ....[19]....
        /*0c64*/ 	.word	0xffffffff


	//   ....[20]....
        /*0c68*/ 	.word	0xffffffff


	//   ....[21]....
        /*0c6c*/ 	.word	0xffffffff


	//   ....[22]....
        /*0c70*/ 	.word	0xffffffff


	//   ....[23]....
        /*0c74*/ 	.word	0xffffffff


	//   ....[24]....
        /*0c78*/ 	.word	0xffffffff


	//   ....[25]....
        /*0c7c*/ 	.word	0xffffffff


	//   ....[26]....
        /*0c80*/ 	.word	0xffffffff


	//   ....[27]....
        /*0c84*/ 	.word	0xffffffff


	//   ....[28]....
        /*0c88*/ 	.word	0xffffffff


	//   ....[29]....
        /*0c8c*/ 	.word	0xffffffff


	//   ....[30]....
        /*0c90*/ 	.word	0xffffffff


	//   ....[31]....
        /*0c94*/ 	.word	0xffffffff


	//   ....[32]....
        /*0c98*/ 	.word	0xffffffff


	//   ....[33]....
        /*0c9c*/ 	.word	0xffffffff


	//   ....[34]....
        /*0ca0*/ 	.word	0xffffffff


	//   ....[35]....
        /*0ca4*/ 	.word	0xffffffff


	//   ....[36]....
        /*0ca8*/ 	.word	0xffffffff


	//   ....[37]....
        /*0cac*/ 	.word	0xffffffff


	//   ....[38]....
        /*0cb0*/ 	.word	0xffffffff


	//   ....[39]....
        /*0cb4*/ 	.word	0xffffffff


	//   ....[40]....
        /*0cb8*/ 	.word	0xffffffff


	//   ....[41]....
        /*0cbc*/ 	.word	0xffffffff


	//   ....[42]....
        /*0cc0*/ 	.word	0xffffffff


	//   ....[43]....
        /*0cc4*/ 	.word	0xffffffff


	//   ....[44]....
        /*0cc8*/ 	.word	0xffffffff


	//   ....[45]....
        /*0ccc*/ 	.word	0xffffffff


	//   ....[46]....
        /*0cd0*/ 	.word	0xffffffff


	//   ....[47]....
        /*0cd4*/ 	.word	0xffffffff


	//   ....[48]....
        /*0cd8*/ 	.word	0xffffffff


	//   ....[49]....
        /*0cdc*/ 	.word	0xffffffff


	//   ....[50]....
        /*0ce0*/ 	.word	0xffffffff


	//   ....[51]....
        /*0ce4*/ 	.word	0xffffffff


	//   ....[52]....
        /*0ce8*/ 	.word	0xffffffff


	//   ....[53]....
        /*0cec*/ 	.word	0xffffffff


	//   ....[54]....
        /*0cf0*/ 	.word	0xffffffff


	//   ....[55]....
        /*0cf4*/ 	.word	0xffffffff


	//   ....[56]....
        /*0cf8*/ 	.word	0xffffffff


	//   ....[57]....
        /*0cfc*/ 	.word	0xffffffff


	//   ....[58]....
        /*0d00*/ 	.word	0xffffffff


	//   ....[59]....
        /*0d04*/ 	.word	0xffffffff


	//   ....[60]....
        /*0d08*/ 	.word	0xffffffff


	//   ....[61]....
        /*0d0c*/ 	.word	0xffffffff


	//   ....[62]....
        /*0d10*/ 	.word	0xffffffff


	//   ....[63]....
        /*0d14*/ 	.word	0xffffffff


	//   ....[64]....
        /*0d18*/ 	.word	0xffffffff


	//   ....[65]....
        /*0d1c*/ 	.word	0xffffffff


	//   ....[66]....
        /*0d20*/ 	.word	0xffffffff


	//   ....[67]....
        /*0d24*/ 	.word	0xffffffff


	//   ....[68]....
        /*0d28*/ 	.word	0xffffffff


	//   ....[69]....
        /*0d2c*/ 	.word	0xffffffff


	//   ....[70]....
        /*0d30*/ 	.word	0xffffffff


	//   ....[71]....
        /*0d34*/ 	.word	0xffffffff


	//   ....[72]....
        /*0d38*/ 	.word	0xffffffff


	//   ....[73]....
        /*0d3c*/ 	.word	0xffffffff


	//   ....[74]....
        /*0d40*/ 	.word	0xffffffff


	//   ....[75]....
        /*0d44*/ 	.word	0xffffffff


	//   ....[76]....
        /*0d48*/ 	.word	0xffffffff


	//   ....[77]....
        /*0d4c*/ 	.word	0xffffffff


	//   ....[78]....
        /*0d50*/ 	.word	0xffffffff


	//   ....[79]....
        /*0d54*/ 	.word	0xffffffff


	//   ....[80]....
        /*0d58*/ 	.word	0xffffffff


	//   ....[81]....
        /*0d5c*/ 	.word	0xffffffff


	//   ....[82]....
        /*0d60*/ 	.word	0xffffffff


	//   ....[83]....
        /*0d64*/ 	.word	0xffffffff


	//   ....[84]....
        /*0d68*/ 	.word	0xffffffff


	//   ....[85]....
        /*0d6c*/ 	.word	0xffffffff


	//   ....[86]....
        /*0d70*/ 	.word	0xffffffff


	//   ....[87]....
        /*0d74*/ 	.word	0xffffffff


	//   ....[88]....
        /*0d78*/ 	.word	0xffffffff


	//   ....[89]....
        /*0d7c*/ 	.word	0xffffffff


	//   ....[90]....
        /*0d80*/ 	.word	0xffffffff


	//   ....[91]....
        /*0d84*/ 	.word	0xffffffff


	//   ....[92]....
        /*0d88*/ 	.word	0xffffffff


	//   ....[93]....
        /*0d8c*/ 	.word	0xffffffff


	//   ....[94]....
        /*0d90*/ 	.word	0xffffffff


	//   ....[95]....
        /*0d94*/ 	.word	0xffffffff


	//   ....[96]....
        /*0d98*/ 	.word	0xffffffff


	//   ....[97]....
        /*0d9c*/ 	.word	0xffffffff


	//   ....[98]....
        /*0da0*/ 	.word	0xffffffff


	//   ....[99]....
        /*0da4*/ 	.word	0xffffffff


	//   ....[100]....
        /*0da8*/ 	.word	0xffffffff


	//   ....[101]....
        /*0dac*/ 	.word	0xffffffff


	//   ....[102]....
        /*0db0*/ 	.word	0xffffffff


	//   ....[103]....
        /*0db4*/ 	.word	0xffffffff


	//   ....[104]....
        /*0db8*/ 	.word	0xffffffff


	//   ....[105]....
        /*0dbc*/ 	.word	0xffffffff


	//   ....[106]....
        /*0dc0*/ 	.word	0xffffffff


	//   ....[107]....
        /*0dc4*/ 	.word	0xffffffff


	//   ....[108]....
        /*0dc8*/ 	.word	0xffffffff


	//   ....[109]....
        /*0dcc*/ 	.word	0xffffffff


	//   ....[110]....
        /*0dd0*/ 	.word	0xffffffff


	//   ....[111]....
        /*0dd4*/ 	.word	0xffffffff


	//   ....[112]....
        /*0dd8*/ 	.word	0xffffffff


	//   ....[113]....
        /*0ddc*/ 	.word	0xffffffff


	//   ....[114]....
        /*0de0*/ 	.word	0xffffffff


	//   ....[115]....
        /*0de4*/ 	.word	0xffffffff


	//   ....[116]....
        /*0de8*/ 	.word	0xffffffff


	//   ....[117]....
        /*0dec*/ 	.word	0xffffffff


	//   ....[118]....
        /*0df0*/ 	.word	0xffffffff


	//   ....[119]....
        /*0df4*/ 	.word	0xffffffff


	//   ....[120]....
        /*0df8*/ 	.word	0xffffffff


	//   ....[121]....
        /*0dfc*/ 	.word	0xffffffff


	//   ....[122]....
        /*0e00*/ 	.word	0xffffffff


	//   ....[123]....
        /*0e04*/ 	.word	0xffffffff


	//   ....[124]....
        /*0e08*/ 	.word	0xffffffff


	//   ....[125]....
        /*0e0c*/ 	.word	0xffffffff


	//   ....[126]....
        /*0e10*/ 	.word	0xffffffff


	//   ....[127]....
        /*0e14*/ 	.word	0xffffffff


	//   ....[128]....
        /*0e18*/ 	.word	0xffffffff


	//   ....[129]....
        /*0e1c*/ 	.word	0xffffffff


	//   ....[130]....
        /*0e20*/ 	.word	0xffffffff


	//   ....[131]....
        /*0e24*/ 	.word	0xffffffff


	//   ....[132]....
        /*0e28*/ 	.word	0xffffffff


	//   ....[133]....
        /*0e2c*/ 	.word	0xffffffff


	//   ....[134]....
        /*0e30*/ 	.word	0xffffffff


	//   ....[135]....
        /*0e34*/ 	.word	0xffffffff


	//   ....[136]....
        /*0e38*/ 	.word	0xffffffff


	//   ....[137]....
        /*0e3c*/ 	.word	0xffffffff


	//   ....[138]....
        /*0e40*/ 	.word	0xffffffff


	//   ....[139]....
        /*0e44*/ 	.word	0xffffffff


	//   ....[140]....
        /*0e48*/ 	.word	0xffffffff


	//   ....[141]....
        /*0e4c*/ 	.word	0xffffffff


	//   ....[142]....
        /*0e50*/ 	.word	0xffffffff


	//   ....[143]....
        /*0e54*/ 	.word	0xffffffff


	//   ....[144]....
        /*0e58*/ 	.word	0xffffffff


	//   ....[145]....
        /*0e5c*/ 	.word	0xffffffff


	//   ....[146]....
        /*0e60*/ 	.word	0xffffffff


	//   ....[147]....
        /*0e64*/ 	.word	0xffffffff


	//   ....[148]....
        /*0e68*/ 	.word	0xffffffff


	//   ....[149]....
        /*0e6c*/ 	.word	0xffffffff


	//   ....[150]....
        /*0e70*/ 	.word	0xffffffff


	//   ....[151]....
        /*0e74*/ 	.word	0xffffffff


	//   ....[152]....
        /*0e78*/ 	.word	0xffffffff


	//   ....[153]....
        /*0e7c*/ 	.word	0xffffffff


	//   ....[154]....
        /*0e80*/ 	.word	0xffffffff


	//   ....[155]....
        /*0e84*/ 	.word	0xffffffff


	//   ....[156]....
        /*0e88*/ 	.word	0xffffffff


	//   ....[157]....
        /*0e8c*/ 	.word	0xffffffff


	//   ....[158]....
        /*0e90*/ 	.word	0xffffffff


	//   ....[159]....
        /*0e94*/ 	.word	0xffffffff


	//   ....[160]....
        /*0e98*/ 	.word	0xffffffff


	//   ....[161]....
        /*0e9c*/ 	.word	0xffffffff


	//   ....[162]....
        /*0ea0*/ 	.word	0xffffffff


	//   ....[163]....
        /*0ea4*/ 	.word	0xffffffff


	//   ....[164]....
        /*0ea8*/ 	.word	0xffffffff


	//   ....[165]....
        /*0eac*/ 	.word	0xffffffff


	//   ....[166]....
        /*0eb0*/ 	.word	0xffffffff


	//   ....[167]....
        /*0eb4*/ 	.word	0xffffffff


	//   ....[168]....
        /*0eb8*/ 	.word	0xffffffff


	//   ....[169]....
        /*0ebc*/ 	.word	0xffffffff


	//   ....[170]....
        /*0ec0*/ 	.word	0xffffffff


	//   ....[171]....
        /*0ec4*/ 	.word	0xffffffff


	//   ....[172]....
        /*0ec8*/ 	.word	0xffffffff


	//   ....[173]....
        /*0ecc*/ 	.word	0xffffffff


	//   ....[174]....
        /*0ed0*/ 	.word	0xffffffff


	//   ....[175]....
        /*0ed4*/ 	.word	0xffffffff


	//   ....[176]....
        /*0ed8*/ 	.word	0xffffffff


	//   ....[177]....
        /*0edc*/ 	.word	0xffffffff


	//   ....[178]....
        /*0ee0*/ 	.word	0xffffffff


	//   ....[179]....
        /*0ee4*/ 	.word	0xffffffff


	//   ....[180]....
        /*0ee8*/ 	.word	0xffffffff


	//   ....[181]....
        /*0eec*/ 	.word	0xffffffff


	//   ....[182]....
        /*0ef0*/ 	.word	0xffffffff


	//   ....[183]....
        /*0ef4*/ 	.word	0xffffffff


	//   ....[184]....
        /*0ef8*/ 	.word	0xffffffff


	//   ....[185]....
        /*0efc*/ 	.word	0x0500000f


	//   ....[186]....
        /*0f00*/ 	.word	0x0500000f


	//   ....[187]....
        /*0f04*/ 	.word	0x0500000f


	//   ....[188]....
        /*0f08*/ 	.word	0x0500000f


	//   ....[189]....
        /*0f0c*/ 	.word	0x0500000f


	//   ....[190]....
        /*0f10*/ 	.word	0x0500000f


	//   ....[191]....
        /*0f14*/ 	.word	0x0500000f


	//   ....[192]....
        /*0f18*/ 	.word	0x0500000f


	//   ....[193]....
        /*0f1c*/ 	.word	0x0500000f


	//   ....[194]....
        /*0f20*/ 	.word	0x0500000f


	//   ....[195]....
        /*0f24*/ 	.word	0x0500000f


	//   ....[196]....
        /*0f28*/ 	.word	0x0500000f


	//   ....[197]....
        /*0f2c*/ 	.word	0x0500000f


	//   ....[198]....
        /*0f30*/ 	.word	0x0500000f


	//   ....[199]....
        /*0f34*/ 	.word	0x0500000f


	//   ....[200]....
        /*0f38*/ 	.word	0x0500000f


	//   ....[201]....
        /*0f3c*/ 	.word	0x0500000f


	//   ....[202]....
        /*0f40*/ 	.word	0x0500000f


	//   ....[203]....
        /*0f44*/ 	.word	0x0500000f


	//   ....[204]....
        /*0f48*/ 	.word	0x0500000f


	//   ....[205]....
        /*0f4c*/ 	.word	0x0500000f


	//   ....[206]....
        /*0f50*/ 	.word	0x0500000f


	//   ....[207]....
        /*0f54*/ 	.word	0x0500000f


	//   ....[208]....
        /*0f58*/ 	.word	0x0500000f


	//   ....[209]....
        /*0f5c*/ 	.word	0x0500000f


	//   ....[210]....
        /*0f60*/ 	.word	0x0500000f


	//   ....[211]....
        /*0f64*/ 	.word	0x0500000f


	//   ....[212]....
        /*0f68*/ 	.word	0x0500000f


	//   ....[213]....
        /*0f6c*/ 	.word	0x0500000f


	//   ....[214]....
        /*0f70*/ 	.word	0x0500000f


	//   ....[215]....
        /*0f74*/ 	.word	0x0500000f


	//   ....[216]....
        /*0f78*/ 	.word	0x0500000f


	//   ....[217]....
        /*0f7c*/ 	.word	0x0500000f


	//   ....[218]....
        /*0f80*/ 	.word	0x0500000f


	//   ....[219]....
        /*0f84*/ 	.word	0x0500000f


	//   ....[220]....
        /*0f88*/ 	.word	0x0500000f


	//   ....[221]....
        /*0f8c*/ 	.word	0x0500000f


	//   ....[222]....
        /*0f90*/ 	.word	0x0500000f


	//   ....[223]....
        /*0f94*/ 	.word	0x0500000f


	//   ....[224]....
        /*0f98*/ 	.word	0x0500000f


	//   ....[225]....
        /*0f9c*/ 	.word	0x0500000f


	//   ....[226]....
        /*0fa0*/ 	.word	0x0500000f


	//   ....[227]....
        /*0fa4*/ 	.word	0x0500000f


	//   ....[228]....
        /*0fa8*/ 	.word	0x0500000f


	//   ....[229]....
        /*0fac*/ 	.word	0x0500000f


	//   ....[230]....
        /*0fb0*/ 	.word	0x0500000f


	//   ....[231]....
        /*0fb4*/ 	.word	0x0500000f


	//   ....[232]....
        /*0fb8*/ 	.word	0x0500000f


	//   ....[233]....
        /*0fbc*/ 	.word	0x0500000f


	//   ....[234]....
        /*0fc0*/ 	.word	0x0500000f


	//   ....[235]....
        /*0fc4*/ 	.word	0x0500000f


	//   ....[236]....
        /*0fc8*/ 	.word	0x0500000f


	//   ....[237]....
        /*0fcc*/ 	.word	0x0500000f


	//   ....[238]....
        /*0fd0*/ 	.word	0x0500000f


	//   ....[239]....
        /*0fd4*/ 	.word	0x0500000f


	//   ....[240]....
        /*0fd8*/ 	.word	0x0500000f


	//   ....[241]....
        /*0fdc*/ 	.word	0x0500000f


	//   ....[242]....
        /*0fe0*/ 	.word	0x0500000f


	//   ....[243]....
        /*0fe4*/ 	.word	0x0500000f


	//   ....[244]....
        /*0fe8*/ 	.word	0x0500000f


	//   ....[245]....
        /*0fec*/ 	.word	0x0500000f


	//   ....[246]....
        /*0ff0*/ 	.word	0x0500000f


	//   ....[247]....
        /*0ff4*/ 	.word	0x0500000f


	//   ....[248]....
        /*0ff8*/ 	.word	0x0500000f


	//   ....[249]....
        /*0ffc*/ 	.word	0x0500000f


	//   ....[250]....
        /*1000*/ 	.word	0x0500000f


	//   ....[251]....
        /*1004*/ 	.word	0x0500000f


	//   ....[252]....
        /*1008*/ 	.word	0x0500000f


	//   ....[253]....
        /*100c*/ 	.word	0x0500000f


	//   ....[254]....
        /*1010*/ 	.word	0x0500000f


	//   ....[255]....
        /*1014*/ 	.word	0x0500000f


	//   ....[0]....
        /*1018*/ 	.word	0x0500000f


	//   ....[1]....
        /*101c*/ 	.word	0x0500000f


	//   ....[2]....
        /*1020*/ 	.word	0x0500000f


	//   ....[3]....
        /*1024*/ 	.word	0x0500000f


	//   ....[4]....
        /*1028*/ 	.word	0x0500000f


	//   ....[5]....
        /*102c*/ 	.word	0x0500000f


	//   ....[6]....
        /*1030*/ 	.word	0x0500000f


	//   ....[7]....
        /*1034*/ 	.word	0x0500000f


	//   ....[8]....
        /*1038*/ 	.word	0x0500000f


	//   ....[9]....
        /*103c*/ 	.word	0x0500000f


	//   ....[10]....
        /*1040*/ 	.word	0x0500000f


	//   ....[11]....
        /*1044*/ 	.word	0x0500000f


	//   ....[12]....
        /*1048*/ 	.word	0x0500000f


	//   ....[13]....
        /*104c*/ 	.word	0x0500000f


	//   ....[14]....
        /*1050*/ 	.word	0x0500000f


	//   ....[15]....
        /*1054*/ 	.word	0x0500000f


	//   ....[16]....
        /*1058*/ 	.word	0x0500000f


	//   ....[17]....
        /*105c*/ 	.word	0x0500000f


	//   ....[18]....
        /*1060*/ 	.word	0x0500000f


	//   ....[19]....
        /*1064*/ 	.word	0x0500000f


	//   ....[20]....
        /*1068*/ 	.word	0x0500000f


	//   ....[21]....
        /*106c*/ 	.word	0x0500000f


	//   ....[22]....
        /*1070*/ 	.word	0x0500000f


	//   ....[23]....
        /*1074*/ 	.word	0x0500000f


	//   ....[24]....
        /*1078*/ 	.word	0x0500000f


	//   ....[25]....
        /*107c*/ 	.word	0x0500000f


	//   ....[26]....
        /*1080*/ 	.word	0x0500000f


	//   ....[27]....
        /*1084*/ 	.word	0x0500000f


	//   ....[28]....
        /*1088*/ 	.word	0x0500000f


	//   ....[29]....
        /*108c*/ 	.word	0x0500000f


	//   ....[30]....
        /*1090*/ 	.word	0x0500000f


	//   ....[31]....
        /*1094*/ 	.word	0x0500000f


	//   ....[32]....
        /*1098*/ 	.word	0x0500000f


	//   ....[33]....
        /*109c*/ 	.word	0x0500000f


	//   ....[34]....
        /*10a0*/ 	.word	0x0500000f


	//   ....[35]....
        /*10a4*/ 	.word	0x0500000f


	//   ....[36]....
        /*10a8*/ 	.word	0x0500000f


	//   ....[37]....
        /*10ac*/ 	.word	0x0500000f


	//   ....[38]....
        /*10b0*/ 	.word	0x0500000f


	//   ....[39]....
        /*10b4*/ 	.word	0x0500000f


	//   ....[40]....
        /*10b8*/ 	.word	0x0500000f


	//   ....[41]....
        /*10bc*/ 	.word	0x0500000f


	//   ....[42]....
        /*10c0*/ 	.word	0x0500000f


	//   ....[43]....
        /*10c4*/ 	.word	0x0500000f


	//   ....[44]....
        /*10c8*/ 	.word	0x0500000f


	//   ....[45]....
        /*10cc*/ 	.word	0x0500000f


	//   ....[46]....
        /*10d0*/ 	.word	0x0500000f


	//   ....[47]....
        /*10d4*/ 	.word	0x0500000f


	//   ....[48]....
        /*10d8*/ 	.word	0x0500000f


	//   ....[49]....
        /*10dc*/ 	.word	0x0500000f


	//   ....[50]....
        /*10e0*/ 	.word	0x0500000f


	//   ....[51]....
        /*10e4*/ 	.word	0x0500000f


	//   ....[52]....
        /*10e8*/ 	.word	0x0500000f


	//   ....[53]....
        /*10ec*/ 	.word	0x0500000f


	//   ....[54]....
        /*10f0*/ 	.word	0x0500000f


	//   ....[55]....
        /*10f4*/ 	.word	0x0500000f


	//   ....[56]....
        /*10f8*/ 	.word	0x0500000f


	//   ....[57]....
        /*10fc*/ 	.word	0x0500000f


	//   ....[58]....
        /*1100*/ 	.word	0x0500000f


	//   ....[59]....
        /*1104*/ 	.word	0x0500000f


	//   ....[60]....
        /*1108*/ 	.word	0x0500000f


	//   ....[61]....
        /*110c*/ 	.word	0x0500000f


	//   ....[62]....
        /*1110*/ 	.word	0x0500000f


	//   ....[63]....
        /*1114*/ 	.word	0x0500000f


	//   ....[64]....
        /*1118*/ 	.word	0x0500000f


	//   ....[65]....
        /*111c*/ 	.word	0x0500000f


	//   ....[66]....
        /*1120*/ 	.word	0x0500000f


	//   ....[67]....
        /*1124*/ 	.word	0x0500000f


	//   ....[68]....
        /*1128*/ 	.word	0x0500000f


	//   ....[69]....
        /*112c*/ 	.word	0x0500000f


	//   ....[70]....
        /*1130*/ 	.word	0x0500000f


	//----- nvinfo : EIATTR_COOP_GROUP_INSTR_OFFSETS
	.align		4
.L_1252:
        /*1134*/ 	.byte	0x04, 0x28
        /*1136*/ 	.short	(.L_1254 - .L_1253)


	//   ....[0]....
.L_1253:
        /*1138*/ 	.word	0x00000060


	//   ....[1]....
        /*113c*/ 	.word	0x00000130


	//   ....[2]....
        /*1140*/ 	.word	0x000001f0


	//   ....[3]....
        /*1144*/ 	.word	0x000003c0


	//   ....[4]....
        /*1148*/ 	.word	0x00000520


	//   ....[5]....
        /*114c*/ 	.word	0x00000640


	//   ....[6]....
        /*1150*/ 	.word	0x000007a0


	//   ....[7]....
        /*1154*/ 	.word	0x000037f0


	//   ....[8]....
        /*1158*/ 	.word	0x00003800


	//   ....[9]....
        /*115c*/ 	.word	0x00003f10


	//   ....[10]....
        /*1160*/ 	.word	0x00003f20


	//   ....[11]....
        /*1164*/ 	.word	0x00004af0


	//   ....[12]....
        /*1168*/ 	.word	0x00004b00


	//   ....[13]....
        /*116c*/ 	.word	0x000052b0


	//   ....[14]....
        /*1170*/ 	.word	0x000052c0


	//   ....[15]....
        /*1174*/ 	.word	0x00005c90


	//   ....[16]....
        /*1178*/ 	.word	0x00005ca0


	//   ....[17]....
        /*117c*/ 	.word	0x00005db0


	//   ....[18]....
        /*1180*/ 	.word	0x00005dc0


	//   ....[19]....
        /*1184*/ 	.word	0x00006190


	//   ....[20]....
        /*1188*/ 	.word	0x000061c0


	//   ....[21]....
        /*118c*/ 	.word	0x00006490


	//   ....[22]....
        /*1190*/ 	.word	0x000064b0


	//   ....[23]....
        /*1194*/ 	.word	0x00007060


	//   ....[24]....
        /*1198*/ 	.word	0x00007660


	//   ....[25]....
        /*119c*/ 	.word	0x00007670


	//   ....[26]....
        /*11a0*/ 	.word	0x00007680


	//   ....[27]....
        /*11a4*/ 	.word	0x00007690


	//   ....[28]....
        /*11a8*/ 	.word	0x00008690


	//   ....[29]....
        /*11ac*/ 	.word	0x000086a0


	//   ....[30]....
        /*11b0*/ 	.word	0x000086b0


	//   ....[31]....
        /*11b4*/ 	.word	0x000086c0


	//   ....[32]....
        /*11b8*/ 	.word	0x0000af70


	//   ....[33]....
        /*11bc*/ 	.word	0x0000b010


	//   ....[34]....
        /*11c0*/ 	.word	0x0000b050


	//   ....[35]....
        /*11c4*/ 	.word	0x0000b100


	//   ....[36]....
        /*11c8*/ 	.word	0x0000ce10


	//   ....[37]....
        /*11cc*/ 	.word	0x0000ce30


	//   ....[38]....
        /*11d0*/ 	.word	0x0000d6d0


	//   ....[39]....
        /*11d4*/ 	.word	0x0000d730


	//   ....[40]....
        /*11d8*/ 	.word	0x0000e6e0


	//   ....[41]....
        /*11dc*/ 	.word	0x0000e770


	//   ....[42]....
        /*11e0*/ 	.word	0x0000e8c0


	//   ....[43]....
        /*11e4*/ 	.word	0x0000ea90


	//   ....[44]....
        /*11e8*/ 	.word	0x00010210


	//   ....[45]....
        /*11ec*/ 	.word	0x00010230


	//   ....[46]....
        /*11f0*/ 	.word	0x00010240


	//   ....[47]....
        /*11f4*/ 	.word	0x00010250


	//   ....[48]....
        /*11f8*/ 	.word	0x00010c70


	//   ....[49]....
        /*11fc*/ 	.word	0x00010c80


	//   ....[50]....
        /*1200*/ 	.word	0x00010eb0


	//   ....[51]....
        /*1204*/ 	.word	0x00010ec0


	//   ....[52]....
        /*1208*/ 	.word	0x000110f0


	//   ....[53]....
        /*120c*/ 	.word	0x00011100


	//   ....[54]....
        /*1210*/ 	.word	0x00011330


	//   ....[55]....
        /*1214*/ 	.word	0x00011340


	//   ....[56]....
        /*1218*/ 	.word	0x00011810


	//   ....[57]....
        /*121c*/ 	.word	0x00011820


	//   ....[58]....
        /*1220*/ 	.word	0x000124a0


	//   ....[59]....
        /*1224*/ 	.word	0x000124b0


	//   ....[60]....
        /*1228*/ 	.word	0x00013af0


	//   ....[61]....
        /*122c*/ 	.word	0x00013b00


	//   ....[62]....
        /*1230*/ 	.word	0x00013d40


	//   ....[63]....
        /*1234*/ 	.word	0x00013d50


	//   ....[64]....
        /*1238*/ 	.word	0x00013f80


	//   ....[65]....
        /*123c*/ 	.word	0x00013f90


	//   ....[66]....
        /*1240*/ 	.word	0x000141c0


	//   ....[67]....
        /*1244*/ 	.word	0x000141d0


	//   ....[68]....
        /*1248*/ 	.word	0x00014460


	//   ....[69]....
        /*124c*/ 	.word	0x00014670


	//   ....[70]....
        /*1250*/ 	.word	0x000146a0


	//   ....[71]....
        /*1254*/ 	.word	0x000146d0


	//   ....[72]....
        /*1258*/ 	.word	0x00014700


	//   ....[73]....
        /*125c*/ 	.word	0x00014730


	//   ....[74]....
        /*1260*/ 	.word	0x00014760


	//   ....[75]....
        /*1264*/ 	.word	0x000148f0


	//   ....[76]....
        /*1268*/ 	.word	0x00014920


	//   ....[77]....
        /*126c*/ 	.word	0x00014950


	//   ....[78]....
        /*1270*/ 	.word	0x00014980


	//   ....[79]....
        /*1274*/ 	.word	0x000149b0


	//   ....[80]....
        /*1278*/ 	.word	0x000149e0


	//   ....[81]....
        /*127c*/ 	.word	0x00014a70


	//   ....[82]....
        /*1280*/ 	.word	0x00014aa0


	//   ....[83]....
        /*1284*/ 	.word	0x00014ab0


	//   ....[84]....
        /*1288*/ 	.word	0x00014b40


	//   ....[85]....
        /*128c*/ 	.word	0x00015ae0


	//   ....[86]....
        /*1290*/ 	.word	0x00017b90


	//   ....[87]....
        /*1294*/ 	.word	0x00017bb0


	//   ....[88]....
        /*1298*/ 	.word	0x00017c40


	//   ....[89]....
        /*129c*/ 	.word	0x00017c60


	//   ....[90]....
        /*12a0*/ 	.word	0x00017ce0


	//   ....[91]....
        /*12a4*/ 	.word	0x00017d00


	//   ....[92]....
        /*12a8*/ 	.word	0x00017d80


	//   ....[93]....
        /*12ac*/ 	.word	0x00017da0


	//   ....[94]....
        /*12b0*/ 	.word	0x00017e20


	//   ....[95]....
        /*12b4*/ 	.word	0x00017e40


	//   ....[96]....
        /*12b8*/ 	.word	0x00017e50


	//   ....[97]....
        /*12bc*/ 	.word	0x00017e60


	//   ....[98]....
        /*12c0*/ 	.word	0x00018600


	//   ....[99]....
        /*12c4*/ 	.word	0x00018630


	//   ....[100]....
        /*12c8*/ 	.word	0x00018730


	//   ....[101]....
        /*12cc*/ 	.word	0x00018740


	//   ....[102]....
        /*12d0*/ 	.word	0x000187c0


	//   ....[103]....
        /*12d4*/ 	.word	0x000187d0


	//   ....[104]....
        /*12d8*/ 	.word	0x000187e0


	//   ....[105]....
        /*12dc*/ 	.word	0x00018880


	//   ....[106]....
        /*12e0*/ 	.word	0x000188b0


	//   ....[107]....
        /*12e4*/ 	.word	0x00018930


	//   ....[108]....
        /*12e8*/ 	.word	0x00018960


	//   ....[109]....
        /*12ec*/ 	.word	0x000189e0


	//   ....[110]....
        /*12f0*/ 	.word	0x00018a10


	//   ....[111]....
        /*12f4*/ 	.word	0x00018a30


	//   ....[112]....
        /*12f8*/ 	.word	0x00018a80


	//   ....[113]....
        /*12fc*/ 	.word	0x00018a90


	//   ....[114]....
        /*1300*/ 	.word	0x00019150


	//   ....[115]....
        /*1304*/ 	.word	0x00019180


	//   ....[116]....
        /*1308*/ 	.word	0x000191a0


	//   ....[117]....
        /*130c*/ 	.word	0x00019270


	//   ....[118]....
        /*1310*/ 	.word	0x000192a0


	//   ....[119]....
        /*1314*/ 	.word	0x00019310


	//   ....[120]....
        /*1318*/ 	.word	0x00019380


	//   ....[121]....
        /*131c*/ 	.word	0x00019390


	//   ....[122]....
        /*1320*/ 	.word	0x00019410


	//   ....[123]....
        /*1324*/ 	.word	0x00019420


	//   ....[124]....
        /*1328*/ 	.word	0x000194a0


	//   ....[125]....
        /*132c*/ 	.word	0x000194b0


	//   ....[126]....
        /*1330*/ 	.word	0x00019530


	//   ....[127]....
        /*1334*/ 	.word	0x00019540


	//   ....[128]....
        /*1338*/ 	.word	0x000195c0


	//   ....[129]....
        /*133c*/ 	.word	0x000195d0


	//   ....[130]....
        /*1340*/ 	.word	0x00019ae0


	//   ....[131]....
        /*1344*/ 	.word	0x00019b00


	//   ....[132]....
        /*1348*/ 	.word	0x00019b60


	//   ....[133]....
        /*134c*/ 	.word	0x00019c10


	//   ....[134]....
        /*1350*/ 	.word	0x00019c20


	//   ....[135]....
        /*1354*/ 	.word	0x00019c50


	//   ....[136]....
        /*1358*/ 	.word	0x00019ce0


	//   ....[137]....
        /*135c*/ 	.word	0x00019d90


	//   ....[138]....
        /*1360*/ 	.word	0x00019da0


	//   ....[139]....
        /*1364*/ 	.word	0x00019dd0


	//   ....[140]....
        /*1368*/ 	.word	0x00019de0


	//   ....[141]....
        /*136c*/ 	.word	0x00019e70


	//   ....[142]....
        /*1370*/ 	.word	0x0001a590


	//   ....[143]....
        /*1374*/ 	.word	0x0001a5b0


	//   ....[144]....
        /*1378*/ 	.word	0x0001a600


	//   ....[145]....
        /*137c*/ 	.word	0x0001a610


	//   ....[146]....
        /*1380*/ 	.word	0x0001a650


	//   ....[147]....
        /*1384*/ 	.word	0x0001a660


	//   ....[148]....
        /*1388*/ 	.word	0x0001a6a0


	//   ....[149]....
        /*138c*/ 	.word	0x0001a6b0


	//   ....[150]....
        /*1390*/ 	.word	0x0001a6f0


	//   ....[151]....
        /*1394*/ 	.word	0x0001a700


	//   ....[152]....
        /*1398*/ 	.word	0x0001a710


	//   ....[153]....
        /*139c*/ 	.word	0x0001a750


	//   ....[154]....
        /*13a0*/ 	.word	0x0001aa80


	//   ....[155]....
        /*13a4*/ 	.word	0x0001aaa0


	//   ....[156]....
        /*13a8*/ 	.word	0x0001aab0


	//   ....[157]....
        /*13ac*/ 	.word	0x0001aad0


	//   ....[158]....
        /*13b0*/ 	.word	0x0001ab40


	//   ....[159]....
        /*13b4*/ 	.word	0x0001ab60


	//   ....[160]....
        /*13b8*/ 	.word	0x0001abc0


	//   ....[161]....
        /*13bc*/ 	.word	0x0001abe0


	//   ....[162]....
        /*13c0*/ 	.word	0x0001ac40


	//   ....[163]....
        /*13c4*/ 	.word	0x0001ac60


	//   ....[164]....
        /*13c8*/ 	.word	0x0001acc0


	//   ....[165]....
        /*13cc*/ 	.word	0x0001ace0


	//   ....[166]....
        /*13d0*/ 	.word	0x0001b220


	//   ....[167]....
        /*13d4*/ 	.word	0x0001b250


	//   ....[168]....
        /*13d8*/ 	.word	0x0001b2b0


	//   ....[169]....
        /*13dc*/ 	.word	0x0001b2e0


	//   ....[170]....
        /*13e0*/ 	.word	0x0001b310


	//   ....[171]....
        /*13e4*/ 	.word	0x0001b340


	//   ....[172]....
        /*13e8*/ 	.word	0x0001b370


	//   ....[173]....
        /*13ec*/ 	.word	0x0001b3a0


	//   ....[174]....
        /*13f0*/ 	.word	0x0001b540


	//   ....[175]....
        /*13f4*/ 	.word	0x0001b570


	//   ....[176]....
        /*13f8*/ 	.word	0x0001b5a0


	//   ....[177]....
        /*13fc*/ 	.word	0x0001b5d0


	//   ....[178]....
        /*1400*/ 	.word	0x0001b600


	//   ....[179]....
        /*1404*/ 	.word	0x0001b630


	//   ....[180]....
        /*1408*/ 	.word	0x0001b6f0


	//   ....[181]....
        /*140c*/ 	.word	0x0001b710


	//   ....[182]....
        /*1410*/ 	.word	0x0001b720


	//   ....[183]....
        /*1414*/ 	.word	0x0001b780


	//   ....[184]....
        /*1418*/ 	.word	0x0001bda0


	//   ....[185]....
        /*141c*/ 	.word	0x0001c0c0


	//   ....[186]....
        /*1420*/ 	.word	0x0001c150


	//   ....[187]....
        /*1424*/ 	.word	0x0001c1f0


	//   ....[188]....
        /*1428*/ 	.word	0x0001c280


	//   ....[189]....
        /*142c*/ 	.word	0x0001c370


	//   ....[190]....
        /*1430*/ 	.word	0x0001c400


	//   ....[191]....
        /*1434*/ 	.word	0x0001c4a0


	//   ....[192]....
        /*1438*/ 	.word	0x0001c530


	//   ....[193]....
        /*143c*/ 	.word	0x0001c620


	//   ....[194]....
        /*1440*/ 	.word	0x0001c6b0


	//   ....[195]....
        /*1444*/ 	.word	0x0001c740


	//   ....[196]....
        /*1448*/ 	.word	0x0001c7d0


	//   ....[197]....
        /*144c*/ 	.word	0x0001c8a0


	//   ....[198]....
        /*1450*/ 	.word	0x0001c940


	//   ....[199]....
        /*1454*/ 	.word	0x0001c9d0


	//   ....[200]....
        /*1458*/ 	.word	0x0001ca20


	//   ....[201]....
        /*145c*/ 	.word	0x0001ca70


	//   ....[202]....
        /*1460*/ 	.word	0x0001cb60


	//   ....[203]....
        /*1464*/ 	.word	0x0001cbf0


	//   ....[204]....
        /*1468*/ 	.word	0x0001cc40


	//   ....[205]....
        /*146c*/ 	.word	0x0001cc90


	//   ....[206]....
        /*1470*/ 	.word	0x0001cef0


	//   ....[207]....
        /*1474*/ 	.word	0x0001cf40


	//   ....[208]....
        /*1478*/ 	.word	0x0001cfd0


	//   ....[209]....
        /*147c*/ 	.word	0x0001d060


	//   ....[210]....
        /*1480*/ 	.word	0x0001d0f0


	//   ....[211]....
        /*1484*/ 	.word	0x0001d180


	//   ....[212]....
        /*1488*/ 	.word	0x0001d210


	//   ....[213]....
        /*148c*/ 	.word	0x0001d2a0


	//   ....[214]....
        /*1490*/ 	.word	0x0001d320


	//   ....[215]....
        /*1494*/ 	.word	0x0001d370


	//   ....[216]....
        /*1498*/ 	.word	0x0001d410


	//   ....[217]....
        /*149c*/ 	.word	0x0001d4a0


	//   ....[218]....
        /*14a0*/ 	.word	0x0001d530


	//   ....[219]....
        /*14a4*/ 	.word	0x0001d580


	//   ....[220]....
        /*14a8*/ 	.word	0x0001d610


	//   ....[221]....
        /*14ac*/ 	.word	0x0001d6a0


	//   ....[222]....
        /*14b0*/ 	.word	0x0001d730


	//   ....[223]....
        /*14b4*/ 	.word	0x0001d7c0


	//   ....[224]....
        /*14b8*/ 	.word	0x0001d850


	//   ....[225]....
        /*14bc*/ 	.word	0x0001d8e0


	//   ....[226]....
        /*14c0*/ 	.word	0x0001d9a0


	//   ....[227]....
        /*14c4*/ 	.word	0x0001dc80


	//   ....[228]....
        /*14c8*/ 	.word	0x0001dd70


	//   ....[229]....
        /*14cc*/ 	.word	0x0001de10


	//   ....[230]....
        /*14d0*/ 	.word	0x0001de70


	//   ....[231]....
        /*14d4*/ 	.word	0x0001df60


	//   ....[232]....
        /*14d8*/ 	.word	0x0001dfd0


	//   ....[233]....
        /*14dc*/ 	.word	0x0001e0c0


	//   ....[234]....
        /*14e0*/ 	.word	0x0001e130


	//   ....[235]....
        /*14e4*/ 	.word	0x0001e220


	//   ....[236]....
        /*14e8*/ 	.word	0x0001e290


	//   ....[237]....
        /*14ec*/ 	.word	0x0001e380


	//   ....[238]....
        /*14f0*/ 	.word	0x0001e3f0


	//   ....[239]....
        /*14f4*/ 	.word	0x0001e4d0


	//   ....[240]....
        /*14f8*/ 	.word	0x0001e580


	//   ....[241]....
        /*14fc*/ 	.word	0x0001e640


	//   ....[242]....
        /*1500*/ 	.word	0x0001e6a0


	//   ....[243]....
        /*1504*/ 	.word	0x0001e790


	//   ....[244]....
        /*1508*/ 	.word	0x0001e7f0


	//   ....[245]....
        /*150c*/ 	.word	0x0001e8e0


	//   ....[246]....
        /*1510*/ 	.word	0x0001e940


	//   ....[247]....
        /*1514*/ 	.word	0x0001e9e0


	//   ....[248]....
        /*1518*/ 	.word	0x0001eab0


	//   ....[249]....
        /*151c*/ 	.word	0x0001ebb0


	//   ....[250]....
        /*1520*/ 	.word	0x0001ec20


	//   ....[251]....
        /*1524*/ 	.word	0x0001ecc0


	//   ....[252]....
        /*1528*/ 	.word	0x0001ed90


	//   ....[253]....
        /*152c*/ 	.word	0x0001ee80


	//   ....[254]....
        /*1530*/ 	.word	0x0001eee0


	//   ....[255]....
        /*1534*/ 	.word	0x0001ef80


	//   ....[0]....
        /*1538*/ 	.word	0x0001f210


	//   ....[1]....
        /*153c*/ 	.word	0x0001f2d0


	//   ....[2]....
        /*1540*/ 	.word	0x0001f3a0


	//   ....[3]....
        /*1544*/ 	.word	0x0001f490


	//   ....[4]....
        /*1548*/ 	.word	0x0001f550


	//   ....[5]....
        /*154c*/ 	.word	0x0001f610


	//   ....[6]....
        /*1550*/ 	.word	0x0001f6d0


	//   ....[7]....
        /*1554*/ 	.word	0x0001f790


	//   ....[8]....
        /*1558*/ 	.word	0x0001f850


	//   ....[9]....
        /*155c*/ 	.word	0x0001f910


	//   ....[10]....
        /*1560*/ 	.word	0x0001f9d0


	//   ....[11]....
        /*1564*/ 	.word	0x0001fa90


	//   ....[12]....
        /*1568*/ 	.word	0x0001fb50


	//   ....[13]....
        /*156c*/ 	.word	0x0001fc00


	//   ....[14]....
        /*1570*/ 	.word	0x0001fc60


	//   ....[15]....
        /*1574*/ 	.word	0x0001fd40


	//   ....[16]....
        /*1578*/ 	.word	0x0001fe80


	//   ....[17]....
        /*157c*/ 	.word	0x0001ff60


	//   ....[18]....
        /*1580*/ 	.word	0x0001fff0


	//   ....[19]....
        /*1584*/ 	.word	0x00020100


	//   ....[20]....
        /*1588*/ 	.word	0x00020160


	//   ....[21]....
        /*158c*/ 	.word	0x00020270


	//   ....[22]....
        /*1590*/ 	.word	0x000202d0


	//   ....[23]....
        /*1594*/ 	.word	0x000203e0


	//   ....[24]....
        /*1598*/ 	.word	0x00020440


	//   ....[25]....
        /*159c*/ 	.word	0x00020550


	//   ....[26]....
        /*15a0*/ 	.word	0x000205b0


	//   ....[27]....
        /*15a4*/ 	.word	0x00020670


	//   ....[28]....
        /*15a8*/ 	.word	0x000207d0


	//   ....[29]....
        /*15ac*/ 	.word	0x00020870


	//   ....[30]....
        /*15b0*/ 	.word	0x000208d0


	//   ....[31]....
        /*15b4*/ 	.word	0x00020980


	//   ....[32]....
        /*15b8*/ 	.word	0x000209e0


	//   ....[33]....
        /*15bc*/ 	.word	0x00020a90


	//   ....[34]....
        /*15c0*/ 	.word	0x00020af0


	//   ....[35]....
        /*15c4*/ 	.word	0x00020ba0


	//   ....[36]....
        /*15c8*/ 	.word	0x00020c00


	//   ....[37]....
        /*15cc*/ 	.word	0x00020cb0


	//   ....[38]....
        /*15d0*/ 	.word	0x00020d10


	//   ....[39]....
        /*15d4*/ 	.word	0x00020dc0


	//   ....[40]....
        /*15d8*/ 	.word	0x00020eb0


	//   ....[41]....
        /*15dc*/ 	.word	0x00020f50


	//   ....[42]....
        /*15e0*/ 	.word	0x00020fb0


	//   ....[43]....
        /*15e4*/ 	.word	0x00021080


	//   ....[44]....
        /*15e8*/ 	.word	0x000210e0


	//   ....[45]....
        /*15ec*/ 	.word	0x000211b0


	//   ....[46]....
        /*15f0*/ 	.word	0x00021210


	//   ....[47]....
        /*15f4*/ 	.word	0x000212e0


	//   ....[48]....
        /*15f8*/ 	.word	0x00021340


	//   ....[49]....
        /*15fc*/ 	.word	0x00021410


	//   ....[50]....
        /*1600*/ 	.word	0x00021470


	//   ....[51]....
        /*1604*/ 	.word	0x00021540


	//   ....[52]....
        /*1608*/ 	.word	0x000215d0


	//   ....[53]....
        /*160c*/ 	.word	0x00021670


	//   ....[54]....
        /*1610*/ 	.word	0x000217f0


	//   ....[55]....
        /*1614*/ 	.word	0x00021860


	//   ....[56]....
        /*1618*/ 	.word	0x000218d0


	//   ....[57]....
        /*161c*/ 	.word	0x00021940


	//   ....[58]....
        /*1620*/ 	.word	0x000219b0


	//   ....[59]....
        /*1624*/ 	.word	0x00021a30


	//   ....[60]....
        /*1628*/ 	.word	0x00021ab0


	//   ....[61]....
        /*162c*/ 	.word	0x00021b40


	//   ....[62]....
        /*1630*/ 	.word	0x00021bb0


	//   ....[63]....
        /*1634*/ 	.word	0x00021c20


	//   ....[64]....
        /*1638*/ 	.word	0x00021c90


	//   ....[65]....
        /*163c*/ 	.word	0x00021d10


	//   ....[66]....
        /*1640*/ 	.word	0x00021d80


	//   ....[67]....
        /*1644*/ 	.word	0x00021e20


	//   ....[68]....
        /*1648*/ 	.word	0x00021e70


	//   ....[69]....
        /*164c*/ 	.word	0x00021f00


	//   ....[70]....
        /*1650*/ 	.word	0x00022030


	//----- nvinfo : EIATTR_REG_RECONFIG
	.align		4
.L_1254:
        /*1654*/ 	.byte	0x01, 0x54
	.zero		2


	//----- nvinfo : EIATTR_SYSCALL_OFFSETS
	.align		4
        /*1658*/ 	.byte	0x04, 0x46
        /*165a*/ 	.short	(.L_1256 - .L_1255)


	//   ....[0]....
.L_1255:
        /*165c*/ 	.word	0x00002390


	//   ....[1]....
        /*1660*/ 	.word	0x000024e0


	//   ....[2]....
        /*1664*/ 	.word	0x00007200


	//   ....[3]....
        /*1668*/ 	.word	0x00007580


	//   ....[4]....
        /*166c*/ 	.word	0x00017150


	//   ....[5]....
        /*1670*/ 	.word	0x000172a0


	//   ....[6]....
        /*1674*/ 	.word	0x00017390


	//   ....[7]....
        /*1678*/ 	.word	0x00018220


	//   ....[8]....
        /*167c*/ 	.word	0x00018d60


	//----- nvinfo : EIATTR_MBARRIER_INSTR_OFFSETS
	.align		4
.L_1256:
        /*1680*/ 	.byte	0x04, 0x39
        /*1682*/ 	.short	(.L_1258 - .L_1257)


	//   ....[0]....
.L_1257:
        /*1684*/ 	.word	0x00000260
        /*1688*/ 	.word	0x000000ff
        /*168c*/ 	.word	0x00032400
        /*1690*/ 	.short	0x0100
        /*1692*/ 	.byte	0x08
	.zero		1


	//   ....[1]....
        /*1694*/ 	.word	0x00000270
        /*1698*/ 	.word	0x000000ff
        /*169c*/ 	.word	0x00032410
        /*16a0*/ 	.short	0x0100
        /*16a2*/ 	.byte	0x08
	.zero		1


	//   ....[2]....
        /*16a4*/ 	.word	0x00000280
        /*16a8*/ 	.word	0x000000ff
        /*16ac*/ 	.word	0x00032420
        /*16b0*/ 	.short	0x0100
        /*16b2*/ 	.byte	0x08
	.zero		1


	//   ....[3]....
        /*16b4*/ 	.word	0x00000370
        /*16b8*/ 	.word	0x000000ff
        /*16bc*/ 	.word	0x00032430
        /*16c0*/ 	.short	0x0100
        /*16c2*/ 	.byte	0x08
	.zero		1


	//   ....[4]....
        /*16c4*/ 	.word	0x00000380
        /*16c8*/ 	.word	0x000000ff
        /*16cc*/ 	.word	0x00032440
        /*16d0*/ 	.short	0x0100
        /*16d2*/ 	.byte	0x08
	.zero		1


	//   ....[5]....
        /*16d4*/ 	.word	0x00000390
        /*16d8*/ 	.word	0x000000ff
        /*16dc*/ 	.word	0x00032438
        /*16e0*/ 	.short	0x0100
        /*16e2*/ 	.byte	0x08
	.zero		1


	//   ....[6]....
        /*16e4*/ 	.word	0x000003a0
        /*16e8*/ 	.word	0x000000ff
        /*16ec*/ 	.word	0x00032448
        /*16f0*/ 	.short	0x0100
        /*16f2*/ 	.byte	0x08
	.zero		1


	//   ....[7]....
        /*16f4*/ 	.word	0x000004d0
        /*16f8*/ 	.word	0x000000ff
        /*16fc*/ 	.word	0x00032450
        /*1700*/ 	.short	0x0100
        /*1702*/ 	.byte	0x08
	.zero		1


	//   ....[8]....
        /*1704*/ 	.word	0x000004e0
        /*1708*/ 	.word	0x000000ff
        /*170c*/ 	.word	0x00032460
        /*1710*/ 	.short	0x0100
        /*1712*/ 	.byte	0x08
	.zero		1


	//   ....[9]....
        /*1714*/ 	.word	0x000004f0
        /*1718*/ 	.word	0x000000ff
        /*171c*/ 	.word	0x00032458
        /*1720*/ 	.short	0x0100
        /*1722*/ 	.byte	0x08
	.zero		1


	//   ....[10]....
        /*1724*/ 	.word	0x00000500
        /*1728*/ 	.word	0x000000ff
        /*172c*/ 	.word	0x00032468
        /*1730*/ 	.short	0x0100
        /*1732*/ 	.byte	0x08
	.zero		1


	//   ....[11]....
        /*1734*/ 	.word	0x000005f0
        /*1738*/ 	.word	0x000000ff
        /*173c*/ 	.word	0x00032470
        /*1740*/ 	.short	0x0100
        /*1742*/ 	.byte	0x06
	.zero		1


	//   ....[12]....
        /*1744*/ 	.word	0x00000600
        /*1748*/ 	.word	0x000000ff
        /*174c*/ 	.word	0x00032480
        /*1750*/ 	.short	0x0100
        /*1752*/ 	.byte	0x06
	.zero		1


	//   ....[13]....
        /*1754*/ 	.word	0x00000610
        /*1758*/ 	.word	0x000000ff
        /*175c*/ 	.word	0x00032478
        /*1760*/ 	.short	0x0100
        /*1762*/ 	.byte	0x06
	.zero		1


	//   ....[14]....
        /*1764*/ 	.word	0x00000620
        /*1768*/ 	.word	0x000000ff
        /*176c*/ 	.word	0x00032488
        /*1770*/ 	.short	0x0100
        /*1772*/ 	.byte	0x06
	.zero		1


	//   ....[15]....
        /*1774*/ 	.word	0x00000750
        /*1778*/ 	.word	0x000000ff
        /*177c*/ 	.word	0x00032490
        /*1780*/ 	.short	0x0100
        /*1782*/ 	.byte	0x08
	.zero		1


	//   ....[16]....
        /*1784*/ 	.word	0x00000760
        /*1788*/ 	.word	0x000000ff
        /*178c*/ 	.word	0x000324a0
        /*1790*/ 	.short	0x0100
        /*1792*/ 	.byte	0x08
	.zero		1


	//   ....[17]....
        /*1794*/ 	.word	0x00000770
        /*1798*/ 	.word	0x000000ff
        /*179c*/ 	.word	0x00032498
        /*17a0*/ 	.short	0x0100
        /*17a2*/ 	.byte	0x08
	.zero		1


	//   ....[18]....
        /*17a4*/ 	.word	0x00000780
        /*17a8*/ 	.word	0x000000ff
        /*17ac*/ 	.word	0x000324a8
        /*17b0*/ 	.short	0x0100
        /*17b2*/ 	.byte	0x08
	.zero		1


	//   ....[19]....
        /*17b4*/ 	.word	0x000008b0
        /*17b8*/ 	.word	0x000000ff
        /*17bc*/ 	.word	0x000324b0
        /*17c0*/ 	.short	0x0100
        /*17c2*/ 	.byte	0x08
	.zero		1


	//   ....[20]....
        /*17c4*/ 	.word	0x000008c0
        /*17c8*/ 	.word	0x000000ff
        /*17cc*/ 	.word	0x000324c0
        /*17d0*/ 	.short	0x0100
        /*17d2*/ 	.byte	0x08
	.zero		1


	//   ....[21]....
        /*17d4*/ 	.word	0x000008d0
        /*17d8*/ 	.word	0x000000ff
        /*17dc*/ 	.word	0x000324b8
        /*17e0*/ 	.short	0x0100
        /*17e2*/ 	.byte	0x08
	.zero		1


	//   ....[22]....
        /*17e4*/ 	.word	0x000008e0
        /*17e8*/ 	.word	0x000000ff
        /*17ec*/ 	.word	0x000324c8
        /*17f0*/ 	.short	0x0100
        /*17f2*/ 	.byte	0x08
	.zero		1


	//   ....[23]....
        /*17f4*/ 	.word	0x000037a0
        /*17f8*/ 	.word	0x00000000
        /*17fc*/ 	.word	0x00032490
        /*1800*/ 	.short	0x010a
        /*1802*/ 	.byte	0x3f
	.zero		1


	//   ....[24]....
        /*1804*/ 	.word	0x00004a90
        /*1808*/ 	.word	0x00000000
        /*180c*/ 	.word	0x00032490
        /*1810*/ 	.short	0x010a
        /*1812*/ 	.byte	0x3f
	.zero		1


	//   ....[25]....
        /*1814*/ 	.word	0x00005af0
        /*1818*/ 	.word	0x00000000
        /*181c*/ 	.word	0x00032490
        /*1820*/ 	.short	0x010a
        /*1822*/ 	.byte	0x3f
	.zero		1


	//   ....[26]....
        /*1824*/ 	.word	0x00005f90
        /*1828*/ 	.word	0x0000000b
        /*182c*/ 	.word	0x00000000
        /*1830*/ 	.short	0x0101
        /*1832*/ 	.byte	0x3f
	.zero		1


	//   ....[27]....
        /*1834*/ 	.word	0x00005fd0
        /*1838*/ 	.word	0x00000000
        /*183c*/ 	.word	0x000324b0
        /*1840*/ 	.short	0x010a
        /*1842*/ 	.byte	0x3f
	.zero		1


	//   ....[28]....
        /*1844*/ 	.word	0x00006820
        /*1848*/ 	.word	0x00000000
        /*184c*/ 	.word	0x00000000
        /*1850*/ 	.short	0x0101
        /*1852*/ 	.byte	0x3f
	.zero		1


	//   ....[29]....
        /*1854*/ 	.word	0x000072a0
        /*1858*/ 	.word	0x00000013
        /*185c*/ 	.word	0x00032400
        /*1860*/ 	.short	0x010a
        /*1862*/ 	.byte	0x3f
	.zero		1


	//   ....[30]....
        /*1864*/ 	.word	0x000072f0
        /*1868*/ 	.word	0x00000013
        /*186c*/ 	.word	0x00032400
        /*1870*/ 	.short	0x010a
        /*1872*/ 	.byte	0x3f
	.zero		1


	//   ....[31]....
        /*1874*/ 	.word	0x00007970
        /*1878*/ 	.word	0x00000013
        /*187c*/ 	.word	0x00032400
        /*1880*/ 	.short	0x010a
        /*1882*/ 	.byte	0x3f
	.zero		1


	//   ....[32]....
        /*1884*/ 	.word	0x00008890
        /*1888*/ 	.word	0x00000013
        /*188c*/ 	.word	0x00032400
        /*1890*/ 	.short	0x010a
        /*1892*/ 	.byte	0x3f
	.zero		1


	//   ....[33]....
        /*1894*/ 	.word	0x00009730
        /*1898*/ 	.word	0x00000004
        /*189c*/ 	.word	0x00032430
        /*18a0*/ 	.short	0x010a
        /*18a2*/ 	.byte	0x3f
	.zero		1


	//   ....[34]....
        /*18a4*/ 	.word	0x000097e0
        /*18a8*/ 	.word	0x00000004
        /*18ac*/ 	.word	0x00032430
        /*18b0*/ 	.short	0x010a
        /*18b2*/ 	.byte	0x3f
	.zero		1


	//   ....[35]....
        /*18b4*/ 	.word	0x00009ae0
        /*18b8*/ 	.word	0x00000013
        /*18bc*/ 	.word	0x00032410
        /*18c0*/ 	.short	0x010a
        /*18c2*/ 	.byte	0x3f
	.zero		1


	//   ....[36]....
        /*18c4*/ 	.word	0x00009b30
        /*18c8*/ 	.word	0x00000004
        /*18cc*/ 	.word	0x00032450
        /*18d0*/ 	.short	0x010a
        /*18d2*/ 	.byte	0x3f
	.zero		1


	//   ....[37]....
        /*18d4*/ 	.word	0x00009b70
        /*18d8*/ 	.word	0x00000004
        /*18dc*/ 	.word	0x00032450
        /*18e0*/ 	.short	0x010a
        /*18e2*/ 	.byte	0x3f
	.zero		1


	//   ....[38]....
        /*18e4*/ 	.word	0x0000b4f0
        /*18e8*/ 	.word	0x0000000b
        /*18ec*/ 	.word	0x00000000
        /*18f0*/ 	.short	0x0101
        /*18f2*/ 	.byte	0x3f
	.zero		1


	//   ....[39]....
        /*18f4*/ 	.word	0x0000beb0
        /*18f8*/ 	.word	0x00000004
        /*18fc*/ 	.word	0x00000000
        /*1900*/ 	.short	0x0101
        /*1902*/ 	.byte	0x3f
	.zero		1


	//   ....[40]....
        /*1904*/ 	.word	0x0000bfe0
        /*1908*/ 	.word	0x00000004
        /*190c*/ 	.word	0x00032430
        /*1910*/ 	.short	0x010a
        /*1912*/ 	.byte	0x3f
	.zero		1


	//   ....[41]....
        /*1914*/ 	.word	0x0000c050
        /*1918*/ 	.word	0x00000004
        /*191c*/ 	.word	0x00032430
        /*1920*/ 	.short	0x010a
        /*1922*/ 	.byte	0x3f
	.zero		1


	//   ....[42]....
        /*1924*/ 	.word	0x0000c2c0
        /*1928*/ 	.word	0x00000004
        /*192c*/ 	.word	0x00032450
        /*1930*/ 	.short	0x010a
        /*1932*/ 	.byte	0x3f
	.zero		1


	//   ....[43]....
        /*1934*/ 	.word	0x0000c300
        /*1938*/ 	.word	0x00000004
        /*193c*/ 	.word	0x00032450
        /*1940*/ 	.short	0x010a
        /*1942*/ 	.byte	0x3f
	.zero		1


	//   ....[44]....
        /*1944*/ 	.word	0x0000db00
        /*1948*/ 	.word	0x00000007
        /*194c*/ 	.word	0x00000000
        /*1950*/ 	.short	0x0101
        /*1952*/ 	.byte	0x3f
	.zero		1


	//   ....[45]....
        /*1954*/ 	.word	0x0000e6a0
        /*1958*/ 	.word	0x00000004
        /*195c*/ 	.word	0x00000000
        /*1960*/ 	.short	0x0101
        /*1962*/ 	.byte	0x3f
	.zero		1


	//   ....[46]....
        /*1964*/ 	.word	0x00010c10
        /*1968*/ 	.word	0x00000003
        /*196c*/ 	.word	0x00000000
        /*1970*/ 	.short	0x0101
        /*1972*/ 	.byte	0x3f
	.zero		1


	//   ....[47]....
        /*1974*/ 	.word	0x00011670
        /*1978*/ 	.word	0x00000009
        /*197c*/ 	.word	0x00000000
        /*1980*/ 	.short	0x0101
        /*1982*/ 	.byte	0x3f
	.zero		1


	//   ....[48]....
        /*1984*/ 	.word	0x00015bc0
        /*1988*/ 	.word	0x00000016
        /*198c*/ 	.word	0x00032420
        /*1990*/ 	.short	0x010a
        /*1992*/ 	.byte	0x3f
	.zero		1


	//   ....[49]....
        /*1994*/ 	.word	0x00015c50
        /*1998*/ 	.word	0x00000007
        /*199c*/ 	.word	0x000324a0
        /*19a0*/ 	.short	0x010a
        /*19a2*/ 	.byte	0x3f
	.zero		1


	//   ....[50]....
        /*19a4*/ 	.word	0x00015ea0
        /*19a8*/ 	.word	0x00000007
        /*19ac*/ 	.word	0x000324c0
        /*19b0*/ 	.short	0x010a
        /*19b2*/ 	.byte	0x3f
	.zero		1


	//   ....[51]....
        /*19b4*/ 	.word	0x000164b0
        /*19b8*/ 	.word	0x00000006
        /*19bc*/ 	.word	0x000324a0
        /*19c0*/ 	.short	0x010a
        /*19c2*/ 	.byte	0x3f
	.zero		1


	//   ....[52]....
        /*19c4*/ 	.word	0x000166f0
        /*19c8*/ 	.word	0x00000006
        /*19cc*/ 	.word	0x000324c0
        /*19d0*/ 	.short	0x010a
        /*19d2*/ 	.byte	0x3f
	.zero		1


	//   ....[53]....
        /*19d4*/ 	.word	0x00017940
        /*19d8*/ 	.word	0x0000001d
        /*19dc*/ 	.word	0x00032440
        /*19e0*/ 	.short	0x010a
        /*19e2*/ 	.byte	0x3f
	.zero		1


	//   ....[54]....
        /*19e4*/ 	.word	0x00017f60
        /*19e8*/ 	.word	0x0000001d
        /*19ec*/ 	.word	0x00032430
        /*19f0*/ 	.short	0x0107
        /*19f2*/ 	.byte	0x3f
	.zero		1


	//   ....[55]....
        /*19f4*/ 	.word	0x00018030
        /*19f8*/ 	.word	0x0000001d
        /*19fc*/ 	.word	0x00032430
        /*1a00*/ 	.short	0x0101
        /*1a02*/ 	.byte	0x3f
	.zero		1


	//   ....[56]....
        /*1a04*/ 	.word	0x00018ba0
        /*1a08*/ 	.word	0x00000016
        /*1a0c*/ 	.word	0x00032400
        /*1a10*/ 	.short	0x0107
        /*1a12*/ 	.byte	0x3f
	.zero		1


	//   ....[57]....
        /*1a14*/ 	.word	0x00018c30
        /*1a18*/ 	.word	0x00000016
        /*1a1c*/ 	.word	0x00032400
        /*1a20*/ 	.short	0x0101
        /*1a22*/ 	.byte	0x3f
	.zero		1


	//   ....[58]....
        /*1a24*/ 	.word	0x000196c0
        /*1a28*/ 	.word	0x00000016
        /*1a2c*/ 	.word	0x00032410
        /*1a30*/ 	.short	0x0107
        /*1a32*/ 	.byte	0x3f
	.zero		1


	//   ....[59]....
        /*1a34*/ 	.word	0x000197c0
        /*1a38*/ 	.word	0x00000016
        /*1a3c*/ 	.word	0x00032410
        /*1a40*/ 	.short	0x0101
        /*1a42*/ 	.byte	0x3f
	.zero		1


	//   ....[60]....
        /*1a44*/ 	.word	0x000197e0
        /*1a48*/ 	.word	0x00000016
        /*1a4c*/ 	.word	0x00032420
        /*1a50*/ 	.short	0x010a
        /*1a52*/ 	.byte	0x3f
	.zero		1


	//   ....[61]....
        /*1a54*/ 	.word	0x00019870
        /*1a58*/ 	.word	0x0000001d
        /*1a5c*/ 	.word	0x00032460
        /*1a60*/ 	.short	0x010a
        /*1a62*/ 	.byte	0x3f
	.zero		1


	//   ....[62]....
        /*1a64*/ 	.word	0x00019ff0
        /*1a68*/ 	.word	0x0000001d
        /*1a6c*/ 	.word	0x00032450
        /*1a70*/ 	.short	0x0107
        /*1a72*/ 	.byte	0x3f
	.zero		1


	//   ....[63]....
        /*1a74*/ 	.word	0x0001a0c0
        /*1a78*/ 	.word	0x0000001d
        /*1a7c*/ 	.word	0x00032450
        /*1a80*/ 	.short	0x0101
        /*1a82*/ 	.byte	0x3f
	.zero		1


	//   ....[64]....
        /*1a84*/ 	.word	0x0001a400
        /*1a88*/ 	.word	0x00000004
        /*1a8c*/ 	.word	0x00032440
        /*1a90*/ 	.short	0x010a
        /*1a92*/ 	.byte	0x3f
	.zero		1


	//   ....[65]....
        /*1a94*/ 	.word	0x0001a7d0
        /*1a98*/ 	.word	0x00000004
        /*1a9c*/ 	.word	0x00032430
        /*1aa0*/ 	.short	0x0107
        /*1aa2*/ 	.byte	0x3f
	.zero		1


	//   ....[66]....
        /*1aa4*/ 	.word	0x0001a890
        /*1aa8*/ 	.word	0x00000004
        /*1aac*/ 	.word	0x00032430
        /*1ab0*/ 	.short	0x0101
        /*1ab2*/ 	.byte	0x3f
	.zero		1


	//   ....[67]....
        /*1ab4*/ 	.word	0x0001a8c0
        /*1ab8*/ 	.word	0x00000004
        /*1abc*/ 	.word	0x00032460
        /*1ac0*/ 	.short	0x010a
        /*1ac2*/ 	.byte	0x3f
	.zero		1


	//   ....[68]....
        /*1ac4*/ 	.word	0x0001add0
        /*1ac8*/ 	.word	0x00000004
        /*1acc*/ 	.word	0x00032450
        /*1ad0*/ 	.short	0x0107
        /*1ad2*/ 	.byte	0x3f
	.zero		1


	//   ....[69]....
        /*1ad4*/ 	.word	0x0001ae90
        /*1ad8*/ 	.word	0x00000004
        /*1adc*/ 	.word	0x00032450
        /*1ae0*/ 	.short	0x0101
        /*1ae2*/ 	.byte	0x3f
	.zero		1


	//   ....[70]....
        /*1ae4*/ 	.word	0x0001bd20
        /*1ae8*/ 	.word	0x00000007
        /*1aec*/ 	.word	0x00032420
        /*1af0*/ 	.short	0x010a
        /*1af2*/ 	.byte	0x3f
	.zero		1


	//   ....[71]....
        /*1af4*/ 	.word	0x0001be90
        /*1af8*/ 	.word	0x00000005
        /*1afc*/ 	.word	0x00032440
        /*1b00*/ 	.short	0x010a
        /*1b02*/ 	.byte	0x3f
	.zero		1


	//   ....[72]....
        /*1b04*/ 	.word	0x0001bf30
        /*1b08*/ 	.word	0x00000003
        /*1b0c*/ 	.word	0x00032440
        /*1b10*/ 	.short	0x010a
        /*1b12*/ 	.byte	0x3f
	.zero		1


	//   ....[73]....
        /*1b14*/ 	.word	0x0001bf70
        /*1b18*/ 	.word	0x00000005
        /*1b1c*/ 	.word	0x00032460
        /*1b20*/ 	.short	0x010a
        /*1b22*/ 	.byte	0x3f
	.zero		1


	//   ....[74]....
        /*1b24*/ 	.word	0x0001bfb0
        /*1b28*/ 	.word	0x00000003
        /*1b2c*/ 	.word	0x00032460
        /*1b30*/ 	.short	0x010a
        /*1b32*/ 	.byte	0x3f
	.zero		1


	//   ....[75]....
        /*1b34*/ 	.word	0x0001c010
        /*1b38*/ 	.word	0x00000000
        /*1b3c*/ 	.word	0x00032490
        /*1b40*/ 	.short	0x010a
        /*1b42*/ 	.byte	0x3f
	.zero		1


	//   ....[76]....
        /*1b44*/ 	.word	0x0001c2c0
        /*1b48*/ 	.word	0x00000000
        /*1b4c*/ 	.word	0x00032490
        /*1b50*/ 	.short	0x010a
        /*1b52*/ 	.byte	0x3f
	.zero		1


	//   ....[77]....
        /*1b54*/ 	.word	0x0001c570
        /*1b58*/ 	.word	0x00000000
        /*1b5c*/ 	.word	0x00032490
        /*1b60*/ 	.short	0x010a
        /*1b62*/ 	.byte	0x3f
	.zero		1


	//   ....[78]....
        /*1b64*/ 	.word	0x0001c800
        /*1b68*/ 	.word	0x00000000
        /*1b6c*/ 	.word	0x000324b0
        /*1b70*/ 	.short	0x010a
        /*1b72*/ 	.byte	0x3f
	.zero		1


	//   ....[79]....
        /*1b74*/ 	.word	0x0001cab0
        /*1b78*/ 	.word	0x00000013
        /*1b7c*/ 	.word	0x00032400
        /*1b80*/ 	.short	0x010a
        /*1b82*/ 	.byte	0x3f
	.zero		1


	//   ....[80]....
        /*1b84*/ 	.word	0x0001ccc0
        /*1b88*/ 	.word	0x00000013
        /*1b8c*/ 	.word	0x00032400
        /*1b90*/ 	.short	0x010a
        /*1b92*/ 	.byte	0x3f
	.zero		1


	//   ....[81]....
        /*1b94*/ 	.word	0x0001cd10
        /*1b98*/ 	.word	0x00000004
        /*1b9c*/ 	.word	0x00032430
        /*1ba0*/ 	.short	0x010a
        /*1ba2*/ 	.byte	0x3f
	.zero		1


	//   ....[82]....
        /*1ba4*/ 	.word	0x0001cd60
        /*1ba8*/ 	.word	0x00000013
        /*1bac*/ 	.word	0x00032410
        /*1bb0*/ 	.short	0x010a
        /*1bb2*/ 	.byte	0x3f
	.zero		1


	//   ....[83]....
        /*1bb4*/ 	.word	0x0001cdb0
        /*1bb8*/ 	.word	0x00000004
        /*1bbc*/ 	.word	0x00032450
        /*1bc0*/ 	.short	0x010a
        /*1bc2*/ 	.byte	0x3f
	.zero		1


	//   ....[84]....
        /*1bc4*/ 	.word	0x0001ce00
        /*1bc8*/ 	.word	0x00000004
        /*1bcc*/ 	.word	0x00032430
        /*1bd0*/ 	.short	0x010a
        /*1bd2*/ 	.byte	0x3f
	.zero		1


	//   ....[85]....
        /*1bd4*/ 	.word	0x0001ce50
        /*1bd8*/ 	.word	0x00000004
        /*1bdc*/ 	.word	0x00032450
        /*1be0*/ 	.short	0x010a
        /*1be2*/ 	.byte	0x3f
	.zero		1


	//   ....[86]....
        /*1be4*/ 	.word	0x0001da60
        /*1be8*/ 	.word	0x00000016
        /*1bec*/ 	.word	0x00032420
        /*1bf0*/ 	.short	0x010a
        /*1bf2*/ 	.byte	0x3f
	.zero		1


	//   ....[87]....
        /*1bf4*/ 	.word	0x0001dab0
        /*1bf8*/ 	.word	0x00000007
        /*1bfc*/ 	.word	0x000324a0
        /*1c00*/ 	.short	0x010a
        /*1c02*/ 	.byte	0x3f
	.zero		1


	//   ....[88]....
        /*1c04*/ 	.word	0x0001db00
        /*1c08*/ 	.word	0x00000007
        /*1c0c*/ 	.word	0x000324c0
        /*1c10*/ 	.short	0x010a
        /*1c12*/ 	.byte	0x3f
	.zero		1


	//   ....[89]....
        /*1c14*/ 	.word	0x0001db50
        /*1c18*/ 	.word	0x00000006
        /*1c1c*/ 	.word	0x000324a0
        /*1c20*/ 	.short	0x010a
        /*1c22*/ 	.byte	0x3f
	.zero		1


	//   ....[90]....
        /*1c24*/ 	.word	0x0001dba0
        /*1c28*/ 	.word	0x00000006
        /*1c2c*/ 	.word	0x000324c0
        /*1c30*/ 	.short	0x010a
        /*1c32*/ 	.byte	0x3f
	.zero		1


	//   ....[91]....
        /*1c34*/ 	.word	0x0001dcc0
        /*1c38*/ 	.word	0x0000001d
        /*1c3c*/ 	.word	0x00032440
        /*1c40*/ 	.short	0x010a
        /*1c42*/ 	.byte	0x3f
	.zero		1


	//   ....[92]....
        /*1c44*/ 	.word	0x0001fd80
        /*1c48*/ 	.word	0x00000016
        /*1c4c*/ 	.word	0x00032420
        /*1c50*/ 	.short	0x010a
        /*1c52*/ 	.byte	0x3f
	.zero		1


	//   ....[93]....
        /*1c54*/ 	.word	0x0001fdd0
        /*1c58*/ 	.word	0x0000001d
        /*1c5c*/ 	.word	0x00032460
        /*1c60*/ 	.short	0x010a
        /*1c62*/ 	.byte	0x3f
	.zero		1


	//   ....[94]....
        /*1c64*/ 	.word	0x00020720
        /*1c68*/ 	.word	0x00000004
        /*1c6c*/ 	.word	0x00032440
        /*1c70*/ 	.short	0x010a
        /*1c72*/ 	.byte	0x3f
	.zero		1


	//   ....[95]....
        /*1c74*/ 	.word	0x00020e00
        /*1c78*/ 	.word	0x00000004
        /*1c7c*/ 	.word	0x00032460
        /*1c80*/ 	.short	0x010a
        /*1c82*/ 	.byte	0x3f
	.zero		1


	//   ....[96]....
        /*1c84*/ 	.word	0x00021f50
        /*1c88*/ 	.word	0x00000007
        /*1c8c*/ 	.word	0x00032420
        /*1c90*/ 	.short	0x010a
        /*1c92*/ 	.byte	0x3f
	.zero		1


	//   ....[97]....
        /*1c94*/ 	.word	0x000220f0
        /*1c98*/ 	.word	0x00000005
        /*1c9c*/ 	.word	0x00032440
        /*1ca0*/ 	.short	0x010a
        /*1ca2*/ 	.byte	0x3f
	.zero		1


	//   ....[98]....
        /*1ca4*/ 	.word	0x00022140
        /*1ca8*/ 	.word	0x00000003
        /*1cac*/ 	.word	0x00032440
        /*1cb0*/ 	.short	0x010a
        /*1cb2*/ 	.byte	0x3f
	.zero		1


	//   ....[99]....
        /*1cb4*/ 	.word	0x00022190
        /*1cb8*/ 	.word	0x00000005
        /*1cbc*/ 	.word	0x00032460
        /*1cc0*/ 	.short	0x010a
        /*1cc2*/ 	.byte	0x3f
	.zero		1


	//----- nvinfo : EIATTR_NUM_MBARRIERS
	.align		4
.L_1258:
        /*1cc4*/ 	.byte	0x03, 0x38
        /*1cc6*/ 	.short	0x0017


	//----- nvinfo : EIATTR_EXIT_INSTR_OFFSETS
	.align		4
        /*1cc8*/ 	.byte	0x04, 0x1c
        /*1cca*/ 	.short	(.L_1260 - .L_1259)


	//   ....[0]....
.L_1259:
        /*1ccc*/ 	.word	0x0001c000


	//----- nvinfo : EIATTR_MAX_THREADS
	.align		4
.L_1260:
        /*1cd0*/ 	.byte	0x04, 0x05
        /*1cd2*/ 	.short	(.L_1262 - .L_1261)
.L_1261:
        /*1cd4*/ 	.word	0x00000180
        /*1cd8*/ 	.word	0x00000001
        /*1cdc*/ 	.word	0x00000001


	//----- nvinfo : EIATTR_CRS_STACK_SIZE
	.align		4
.L_1262:
        /*1ce0*/ 	.byte	0x04, 0x1e
        /*1ce2*/ 	.short	(.L_1264 - .L_1263)
.L_1263:
        /*1ce4*/ 	.word	0x00000000


	//----- nvinfo : EIATTR_CBANK_PARAM_SIZE
	.align		4
.L_1264:
        /*1ce8*/ 	.byte	0x03, 0x19
        /*1cea*/ 	.short	0x0bf0


	//----- nvinfo : EIATTR_PARAM_CBANK
	.align		4
        /*1cec*/ 	.byte	0x04, 0x0a
        /*1cee*/ 	.short	(.L_1266 - .L_1265)
	.align		4
.L_1265:
        /*1cf0*/ 	.word	index@(.nv.constant0._ZN7cutlass13device_kernelIN5flash11enable_sm90INS1_16FlashAttnFwdSm90INS1_25CollectiveMainloopFwdSm90ILi2EN4cute5tupleIJNS5_1CILi1EEES8_S8_EEENS6_IJNS7_ILi128EEENS7_ILi96EEENS7_ILi64EEEEEELi256ENS_6half_tEfNS_4arch4Sm90ELb0ELb0ELb0ELb1ELb1ELb1ELb1ELb1ELb0ELb1ELb1ELb0EEENS1_21CollectiveEpilogueFwdINS6_IJSA_NS7_ILi256EEESB_EEES9_SE_SG_Li256ELb1ELb1ELb1ELb0EEENS1_36VarlenDynamicPersistentTileSchedulerILi128ELi96ELi256ELi128ELb1ELb1ELb1ELb0ELb1ELb1EEEEEEEEEvNT_6ParamsE)
        /*1cf4*/ 	.short	0x0210
        /*1cf6*/ 	.short	0x0bf0


	//----- nvinfo : EIATTR_SW_WAR
	.align		4
.L_1266:
        /*1cf8*/ 	.byte	0x04, 0x36
        /*1cfa*/ 	.short	(.L_1268 - .L_1267)
.L_1267:
        /*1cfc*/ 	.word	0x00000008
.L_1268:


//--------------------- .nv.info._ZN7cutlass13device_kernelIN5flash11enable_sm90INS1_16FlashAttnFwdSm90INS1_25CollectiveMainloopFwdSm90ILi2EN4cute5tupleIJNS5_1CILi1EEES8_S8_EEENS6_IJNS7_ILi128EEENS7_ILi96EEENS7_ILi64EEEEEELi256ENS_6half_tEfNS_4arch4Sm90ELb0ELb1ELb0ELb0ELb1ELb0ELb0ELb1ELb0ELb1ELb1ELb0EEENS1_21CollectiveEpilogueFwdINS6_IJSA_NS7_ILi256EEESB_EEES9_SE_SG_Li256ELb0ELb1ELb1ELb0EEENS1_19SingleTileSchedulerILb0ELb1ELb1ELi128EEEEEEEEEvNT_6ParamsE --------------------------
	.section	.nv.info._ZN7cutlass13device_kernelIN5flash11enable_sm90INS1_16FlashAttnFwdSm90INS1_25CollectiveMainloopFwdSm90ILi2EN4cute5tupleIJNS5_1CILi1EEES8_S8_EEENS6_IJNS7_ILi128EEENS7_ILi96EEENS7_ILi64EEEEEELi256ENS_6half_tEfNS_4arch4Sm90ELb0ELb1ELb0ELb0ELb1ELb0ELb0ELb1ELb0ELb1ELb1ELb0EEENS1_21CollectiveEpilogueFwdINS6_IJSA_NS7_ILi256EEESB_EEES9_SE_SG_Li256ELb0ELb1ELb1ELb0EEENS1_19SingleTileSchedulerILb0ELb1ELb1ELi128EEEEEEEEEvNT_6ParamsE,"",@"SHT_CUDA_INFO"
	.sectionflags	@""
	.align	4


	//----- nvinfo : EIATTR_CUDA_API_VERSION
	.align		4
        /*0000*/ 	.byte	0x04, 0x37
        /*0002*/ 	.short	(.L_1270 - .L_1269)
.L_1269:
        /*0004*/ 	.word	0x00000082


	//----- nvinfo : EIATTR_KPARAM_INFO
	.align		4
.L_1270:
        /*0008*/ 	.byte	0x04, 0x17
        /*000a*/ 	.short	(.L_1272 - .L_1271)
.L_1271:
        /*000c*/ 	.word	0x00000000
        /*0010*/ 	.short	0x0000
        /*0012*/ 	.short	0x0070
        /*0014*/ 	.byte	0x00, 0xf0, 0x01, 0x28


	//----- nvinfo : EIATTR_SPARSE_MMA_MASK
	.align		4
.L_1272:
        /*0018*/ 	.byte	0x03, 0x50
        /*001a*/ 	.short	0x0000


	//----- nvinfo : EIATTR_MAXREG_COUNT
	.align		4
        /*001c*/ 	.byte	0x03, 0x1b
        /*001e*/ 	.short	0x00a8


	//----- nvinfo : EIATTR_NUM_BARRIERS
	.align		4
        /*0020*/ 	.byte	0x02, 0x4c
        /*0022*/ 	.byte	0x10
	.zero		1


	//----- nvinfo : EIATTR_EXTERNS
	.align		4
        /*0024*/ 	.byte	0x04, 0x0f
        /*0026*/ 	.short	(.L_1274 - .L_1273)


	//   ....[0]....
	.align		4
.L_1273:
        /*0028*/ 	.word	index@(__assertfail)


	//----- nvinfo : EIATTR_MERCURY_ISA_VERSION
	.align		4
.L_1274:
        /*002c*/ 	.byte	0x03, 0x5f
        /*002e*/ 	.short	0x0101


	//----- nvinfo : EIATTR_INT_WARP_WIDE_INSTR_OFFSETS
	.align		4
        /*0030*/ 	.byte	0x04, 0x31
        /*0032*/ 	.short	(.L_1276 - .L_1275)


	//   ....[0]....
.L_1275:
        /*0034*/ 	.word	0x000000b0


	//   ....[1]....
        /*0038*/ 	.word	0x000000c0


	//   ....[2]....
        /*003c*/ 	.word	0x00000160


	//----- nvinfo : EIATTR_COOP_GROUP_MASK_REGIDS
	.align		4
.L_1276:
        /*0040*/ 	.byte	0x04, 0x29
        /*0042*/ 	.short	(.L_1278 - .L_1277)


	//   ....[0]....
.L_1277:
        /*0044*/ 	.word	0xffffffff


	//   ....[1]....
        /*0048*/ 	.word	0xffffffff


	//   ....[2]....
        /*004c*/ 	.word	0xffffffff


	//   ....[3]....
        /*0050*/ 	.word	0xffffffff


	//   ....[4]....
        /*0054*/ 	.word	0xffffffff


	//   ....[5]....
        /*0058*/ 	.word	0xffffffff


	//   ....[6]....
        /*005c*/ 	.word	0xffffffff


	//   ....[7]....
        /*0060*/ 	.word	0xffffffff


	//   ....[8]....
        /*0064*/ 	.word	0xffffffff


	//   ....[9]....
        /*0068*/ 	.word	0xffffffff


	//   ....[10]....
        /*006c*/ 	.word	0xffffffff


	//   ....[11]....
        /*0070*/ 	.word	0xffffffff


	//   ....[12]....
        /*0074*/ 	.word	0xffffffff


	//   ....[13]....
        /*0078*/ 	.word	0xffffffff


	//   ....[14]....
        /*007c*/ 	.word	0xffffffff


	//   ....[15]....
        /*0080*/ 	.word	0xffffffff


	//   ....[16]....
        /*0084*/ 	.word	0xffffffff


	//   ....[17]....
        /*0088*/ 	.word	0xffffffff


	//   ....[18]....
        /*008c*/ 	.word	0xffffffff


	//   ....[19]....
        /*0090*/ 	.word	0xffffffff


	//   ....[20]....
        /*0094*/ 	.word	0xffffffff


	//   ....[21]....
        /*0098*/ 	.word	0xffffffff


	//   ....[22]....
        /*009c*/ 	.word	0xffffffff


	//   ....[23]....
        /*00a0*/ 	.word	0xffffffff


	//   ....[24]....
        /*00a4*/ 	.word	0xffffffff


	//   ....[25]....
        /*00a8*/ 	.word	0xffffffff


	//   ....[26]....
        /*00ac*/ 	.word	0xffffffff


	//   ....[27]....
        /*00b0*/ 	.word	0xffffffff


	//   ....[28]....
        /*00b4*/ 	.word	0xffffffff


	//   ....[29]....
        /*00b8*/ 	.word	0xffffffff


	//   ....[30]....
        /*00bc*/ 	.word	0xffffffff


	//   ....[31]....
        /*00c0*/ 	.word	0xffffffff


	//   ....[32]....
        /*00c4*/ 	.word	0xffffffff


	//   ....[33]....
        /*00c8*/ 	.word	0xffffffff


	//   ....[34]....
        /*00cc*/ 	.word	0xffffffff


	//   ....[35]....
        /*00d0*/ 	.word	0xffffffff


	//   ....[36]....
        /*00d4*/ 	.word	0xffffffff


	//   ....[37]....
        /*00d8*/ 	.word	0xffffffff


	//   ....[38]....
        /*00dc*/ 	.word	0xffffffff


	//   ....[39]....
        /*00e0*/ 	.word	0xffffffff


	//   ....[40]....
        /*00e4*/ 	.word	0xffffffff


	//   ....[41]....
        /*00e8*/ 	.word	0xffffffff


	//   ....[42]....
        /*00ec*/ 	.word	0xffffffff


	//   ....[43]....
        /*00f0*/ 	.word	0xffffffff


	//   ....[44]....
        /*00f4*/ 	.word	0xffffffff


	//   ....[45]....
        /*00f8*/ 	.word	0xffffffff


	//   ....[46]....
        /*00fc*/ 	.word	0xffffffff


	//   ....[47]....
        /*0100*/ 	.word	0xffffffff


	//   ....[48]....
        /*0104*/ 	.word	0xffffffff


	//   ....[49]....
        /*0108*/ 	.word	0xffffffff


	//   ....[50]....
        /*010c*/ 	.word	0xffffffff


	//   ....[51]....
        /*0110*/ 	.word	0xffffffff


	//   ....[52]....
        /*0114*/ 	.word	0xffffffff


	//   ....[53]....
        /*0118*/ 	.word	0xffffffff


	//   ....[54]....
        /*011c*/ 	.word	0xffffffff


	//   ....[55]....
        /*0120*/ 	.word	0xffffffff


	//   ....[56]....
        /*0124*/ 	.word	0xffffffff


	//   ....[57]....
        /*0128*/ 	.word	0xffffffff


	//   ....[58]....
        /*012c*/ 	.word	0xffffffff


	//   ....[59]....
        /*0130*/ 	.word	0xffffffff


	//   ....[60]....
        /*0134*/ 	.word	0xffffffff


	//   ....[61]....
        /*0138*/ 	.word	0xffffffff


	//   ....[62]....
        /*013c*/ 	.word	0xffffffff


	//   ....[63]....
        /*0140*/ 	.word	0xffffffff


	//   ....[64]....
        /*0144*/ 	.word	0xffffffff


	//   ....[65]....
        /*0148*/ 	.word	0xffffffff


	//   ....[66]....
        /*014c*/ 	.word	0xffffffff


	//   ....[67]....
        /*0150*/ 	.word	0xffffffff


	//   ....[68]....
        /*0154*/ 	.word	0xffffffff


	//   ....[69]....
        /*0158*/ 	.word	0xffffffff


	//   ....[70]....
        /*015c*/ 	.word	0xffffffff


	//   ....[71]....
        /*0160*/ 	.word	0xffffffff


	//   ....[72]....
        /*0164*/ 	.word	0xffffffff


	//   ....[73]....
        /*0168*/ 	.word	0xffffffff


	//   ....[74]....
        /*016c*/ 	.word	0xffffffff


	//   ....[75]....
        /*0170*/ 	.word	0xffffffff


	//   ....[76]....
        /*0174*/ 	.word	0xffffffff


	//   ....[77]....
        /*0178*/ 	.word	0xffffffff


	//   ....[78]....
        /*017c*/ 	.word	0xffffffff


	//   ....[79]....
        /*0180*/ 	.word	0xffffffff


	//   ....[80]....
        /*0184*/ 	.word	0xffffffff


	//   ....[81]....
        /*0188*/ 	.word	0xffffffff


	//   ....[82]....
        /*018c*/ 	.word	0xffffffff


	//   ....[83]....
        /*0190*/ 	.word	0xffffffff


	//   ....[84]....
        /*0194*/ 	.word	0xffffffff


	//   ....[85]....
        /*0198*/ 	.word	0xffffffff


	//   ....[86]....
        /*019c*/ 	.word	0xffffffff


	//   ....[87]....
        /*01a0*/ 	.word	0xffffffff


	//   ....[88]....
        /*01a4*/ 	.word	0xffffffff


	//   ....[89]....
        /*01a8*/ 	.word	0xffffffff


	//   ....[90]....
        /*01ac*/ 	.word	0xffffffff


	//   ....[91]....
        /*01b0*/ 	.word	0xffffffff


	//   ....[92]....
        /*01b4*/ 	.word	0xffffffff


	//   ....[93]....
        /*01b8*/ 	.word	0xffffffff


	//   ....[94]....
        /*01bc*/ 	.word	0xffffffff


	//   ....[95]....
        /*01c0*/ 	.word	0xffffffff


	//   ....[96]....
        /*01c4*/ 	.word	0xffffffff


	//   ....[97]....
        /*01c8*/ 	.word	0xffffffff


	//   ....[98]....
        /*01cc*/ 	.word	0xffffffff


	//   ....[99]....
        /*01d0*/ 	.word	0xffffffff


	//   ....[100]....
        /*01d4*/ 	.word	0xffffffff


	//   ....[101]....
        /*01d8*/ 	.word	0xffffffff


	//   ....[102]....
        /*01dc*/ 	.word	0xffffffff


	//   ....[103]....
        /*01e0*/ 	.word	0xffffffff


	//   ....[104]....
        /*01e4*/ 	.word	0xffffffff


	//   ....[105]....
        /*01e8*/ 	.word	0xffffffff


	//   ....[106]....
        /*01ec*/ 	.word	0xffffffff


	//   ....[107]....
        /*01f0*/ 	.word	0x0500000f


	//   ....[108]....
        /*01f4*/ 	.word	0x0500000f


	//   ....[109]....
        /*01f8*/ 	.word	0x0500000f


	//   ....[110]....
        /*01fc*/ 	.word	0x0500000f


	//   ....[111]....
        /*0200*/ 	.word	0x0500000f


	//   ....[112]....
        /*0204*/ 	.word	0x0500000f


	//   ....[113]....
        /*0208*/ 	.word	0x0500000f


	//   ....[114]....
        /*020c*/ 	.word	0x0500000f


	//   ....[115]....
        /*0210*/ 	.word	0x0500000f


	//   ....[116]....
        /*0214*/ 	.word	0x0500000f


	//   ....[117]....
        /*0218*/ 	.word	0x0500000f


	//   ....[118]....
        /*021c*/ 	.word	0x0500000f


	//   ....[119]....
        /*0220*/ 	.word	0x0500000f


	//   ....[120]....
        /*0224*/ 	.word	0x0500000f


	//   ....[121]....
        /*0228*/ 	.word	0x0500000f


	//   ....[122]....
        /*022c*/ 	.word	0x0500000f


	//   ....[123]....
        /*0230*/ 	.word	0x0500000f


	//   ....[124]....
        /*0234*/ 	.word	0x0500000f


	//   ....[125]....
        /*0238*/ 	.word	0x0500000f


	//   ....[126]....
        /*023c*/ 	.word	0x0500000f


	//   ....[127]....
        /*0240*/ 	.word	0x0500000f


	//   ....[128]....
        /*0244*/ 	.word	0x0500000f


	//   ....[129]....
        /*0248*/ 	.word	0x0500000f


	//   ....[130]....
        /*024c*/ 	.word	0x0500000f


	//   ....[131]....
        /*0250*/ 	.word	0x0500000f


	//   ....[132]....
        /*0254*/ 	.word	0x0500000f


	//   ....[133]....
        /*0258*/ 	.word	0x0500000f


	//   ....[134]....
        /*025c*/ 	.word	0x0500000f


	//   ....[135]....
        /*0260*/ 	.word	0x0500000f


	//   ....[136]....
        /*0264*/ 	.word	0x0500000f


	//   ....[137]....
        /*0268*/ 	.word	0x0500000f


	//   ....[138]....
        /*026c*/ 	.word	0x0500000f


	//   ....[139]....
        /*0270*/ 	.word	0x0500000f


	//   ....[140]....
        /*0274*/ 	.word	0x0500000f


	//   ....[141]....
        /*0278*/ 	.word	0x0500000f


	//   ....[142]....
        /*027c*/ 	.word	0x0500000f


	//   ....[143]....
        /*0280*/ 	.word	0x0500000f


	//   ....[144]....
        /*0284*/ 	.word	0x0500000f


	//   ....[145]....
        /*0288*/ 	.word	0x0500000f


	//   ....[146]....
        /*028c*/ 	.word	0x0500000f


	//   ....[147]....
        /*0290*/ 	.word	0x0500000f


	//   ....[148]....
        /*0294*/ 	.word	0x0500000f


	//   ....[149]....
        /*0298*/ 	.word	0x0500000f


	//   ....[150]....
        /*029c*/ 	.word	0x0500000f


	//   ....[151]....
        /*02a0*/ 	.word	0x0500000f


	//   ....[152]....
        /*02a4*/ 	.word	0x0500000f


	//   ....[153]....
        /*02a8*/ 	.word	0x0500000f


	//   ....[154]....
        /*02ac*/ 	.word	0x0500000f


	//   ....[155]....
        /*02b0*/ 	.word	0x0500000f


	//   ....[156]....
        /*02b4*/ 	.word	0x0500000f


	//   ....[157]....
        /*02b8*/ 	.word	0x0500000f


	//   ....[158]....
        /*02bc*/ 	.word	0x0500000f


	//   ....[159]....
        /*02c0*/ 	.word	0x0500000f


	//   ....[160]....
        /*02c4*/ 	.word	0x0500000f


	//   ....[161]....
        /*02c8*/ 	.word	0x0500000f


	//   ....[162]....
        /*02cc*/ 	.word	0x0500000f


	//   ....[163]....
        /*02d0*/ 	.word	0x0500000f


	//   ....[164]....
        /*02d4*/ 	.word	0x0500000f


	//   ....[165]....
        /*02d8*/ 	.word	0x0500000f


	//   ....[166]....
        /*02dc*/ 	.word	0x0500000f


	//   ....[167]....
        /*02e0*/ 	.word	0x0500000f


	//   ....[168]....
        /*02e4*/ 	.word	0x0500000f


	//   ....[169]....
        /*02e8*/ 	.word	0x0500000f


	//   ....[170]....
        /*02ec*/ 	.word	0x0500000f


	//   ....[171]....
        /*02f0*/ 	.word	0x0500000f


	//   ....[172]....
        /*02f4*/ 	.word	0x0500000f


	//----- nvinfo : EIATTR_COOP_GROUP_INSTR_OFFSETS
	.align		4
.L_1278:
        /*02f8*/ 	.byte	0x04, 0x28
        /*02fa*/ 	.short	(.L_1280 - .L_1279)


	//   ....[0]....
.L_1279:
        /*02fc*/ 	.word	0x00000070


	//   ....[1]....
        /*0300*/ 	.word	0x00000080


	//   ....[2]....
        /*0304*/ 	.word	0x000002c0


	//   ....[3]....
        /*0308*/ 	.word	0x00000420


	//   ....[4]....
        /*030c*/ 	.word	0x00000540


	//   ....[5]....
        /*0310*/ 	.word	0x000006a0


	//   ....[6]....
        /*0314*/ 	.word	0x000016f0


	//   ....[7]....
        /*0318*/ 	.word	0x00001f20


	//   ....[8]....
        /*031c*/ 	.word	0x00002160


	//   ....[9]....
        /*0320*/ 	.word	0x00002df0


	//   ....[10]....
        /*0324*/ 	.word	0x00002f00


	//   ....[11]....
        /*0328*/ 	.word	0x00003590


	//   ....[12]....
        /*032c*/ 	.word	0x00003610


	//   ....[13]....
        /*0330*/ 	.word	0x00004880


	//   ....[14]....
        /*0334*/ 	.word	0x000052c0


	//   ....[15]....
        /*0338*/ 	.word	0x00005890


	//   ....[16]....
        /*033c*/ 	.word	0x000059a0


	//   ....[17]....
        /*0340*/ 	.word	0x000061c0


	//   ....[18]....
        /*0344*/ 	.word	0x00006390


	//   ....[19]....
        /*0348*/ 	.word	0x00007c70


	//   ....[20]....
        /*034c*/ 	.word	0x00007ca0


	//   ....[21]....
        /*0350*/ 	.word	0x00008100


	//   ....[22]....
        /*0354*/ 	.word	0x000082d0


	//   ....[23]....
        /*0358*/ 	.word	0x000098e0


	//   ....[24]....
        /*035c*/ 	.word	0x0000a300


	//   ....[25]....
        /*0360*/ 	.word	0x0000a8f0


	//   ....[26]....
        /*0364*/ 	.word	0x0000aa00


	//   ....[27]....
        /*0368*/ 	.word	0x0000b220


	//   ....[28]....
        /*036c*/ 	.word	0x0000b3f0


	//   ....[29]....
        /*0370*/ 	.word	0x0000c520


	//   ....[30]....
        /*0374*/ 	.word	0x0000c570


	//   ....[31]....
        /*0378*/ 	.word	0x0000c5a0


	//   ....[32]....
        /*037c*/ 	.word	0x0000c5c0


	//   ....[33]....
        /*0380*/ 	.word	0x0000d680


	//   ....[34]....
        /*0384*/ 	.word	0x0000d6e0


	//   ....[35]....
        /*0388*/ 	.word	0x0000d720


	//   ....[36]....
        /*038c*/ 	.word	0x0000d750


	//   ....[37]....
        /*0390*/ 	.word	0x0000d780


	//   ....[38]....
        /*0394*/ 	.word	0x0000d7a0


	//   ....[39]....
        /*0398*/ 	.word	0x0000e410


	//   ....[40]....
        /*039c*/ 	.word	0x0000e420


	//   ....[41]....
        /*03a0*/ 	.word	0x0000f450


	//   ....[42]....
        /*03a4*/ 	.word	0x000109a0


	//   ....[43]....
        /*03a8*/ 	.word	0x000109c0


	//   ....[44]....
        /*03ac*/ 	.word	0x000109d0


	//   ....[45]....
        /*03b0*/ 	.word	0x00010a10


	//   ....[46]....
        /*03b4*/ 	.word	0x00010a60


	//   ....[47]....
        /*03b8*/ 	.word	0x00010a80


	//   ....[48]....
        /*03bc*/ 	.word	0x00010ad0


	//   ....[49]....
        /*03c0*/ 	.word	0x00010af0


	//   ....[50]....
        /*03c4*/ 	.word	0x00010b40


	//   ....[51]....
        /*03c8*/ 	.word	0x00010b60


	//   ....[52]....
        /*03cc*/ 	.word	0x00010bb0


	//   ....[53]....
        /*03d0*/ 	.word	0x00010bd0


	//   ....[54]....
        /*03d4*/ 	.word	0x00011140


	//   ....[55]....
        /*03d8*/ 	.word	0x00011170


	//   ....[56]....
        /*03dc*/ 	.word	0x000111a0


	//   ....[57]....
        /*03e0*/ 	.word	0x00011200


	//   ....[58]....
        /*03e4*/ 	.word	0x00011260


	//   ....[59]....
        /*03e8*/ 	.word	0x00011280


	//   ....[60]....
        /*03ec*/ 	.word	0x000112e0


	//   ....[61]....
        /*03f0*/ 	.word	0x00011300


	//   ....[62]....
        /*03f4*/ 	.word	0x00011360


	//   ....[63]....
        /*03f8*/ 	.word	0x00011380


	//   ....[64]....
        /*03fc*/ 	.word	0x000113e0


	//   ....[65]....
        /*0400*/ 	.word	0x00011400


	//   ....[66]....
        /*0404*/ 	.word	0x00011460


	//   ....[67]....
        /*0408*/ 	.word	0x00011480


	//   ....[68]....
        /*040c*/ 	.word	0x000114d0


	//   ....[69]....
        /*0410*/ 	.word	0x000114f0


	//   ....[70]....
        /*0414*/ 	.word	0x00011870


	//   ....[71]....
        /*0418*/ 	.word	0x000118a0


	//   ....[72]....
        /*041c*/ 	.word	0x000118e0


	//   ....[73]....
        /*0420*/ 	.word	0x00011900


	//   ....[74]....
        /*0424*/ 	.word	0x00011920


	//   ....[75]....
        /*0428*/ 	.word	0x00011950


	//   ....[76]....
        /*042c*/ 	.word	0x000119f0


	//   ....[77]....
        /*0430*/ 	.word	0x00011a20


	//   ....[78]....
        /*0434*/ 	.word	0x00011ab0


	//   ....[79]....
        /*0438*/ 	.word	0x00011ae0


	//   ....[80]....
        /*043c*/ 	.word	0x00011af0


	//   ....[81]....
        /*0440*/ 	.word	0x00011b80


	//   ....[82]....
        /*0444*/ 	.word	0x00012300


	//   ....[83]....
        /*0448*/ 	.word	0x00012320


	//   ....[84]....
        /*044c*/ 	.word	0x00012330


	//   ....[85]....
        /*0450*/ 	.word	0x00012340


	//   ....[86]....
        /*0454*/ 	.word	0x00012350


	//   ....[87]....
        /*0458*/ 	.word	0x00012360


	//   ....[88]....
        /*045c*/ 	.word	0x00012380


	//   ....[89]....
        /*0460*/ 	.word	0x000123a0


	//   ....[90]....
        /*0464*/ 	.word	0x000123d0


	//   ....[91]....
        /*0468*/ 	.word	0x00012410


	//   ....[92]....
        /*046c*/ 	.word	0x00012450


	//   ....[93]....
        /*0470*/ 	.word	0x000124a0


	//   ....[94]....
        /*0474*/ 	.word	0x000127f0


	//   ....[95]....
        /*0478*/ 	.word	0x00012810


	//   ....[96]....
        /*047c*/ 	.word	0x00012820


	//   ....[97]....
        /*0480*/ 	.word	0x00012830


	//   ....[98]....
        /*0484*/ 	.word	0x00012840


	//   ....[99]....
        /*0488*/ 	.word	0x00012860


	//   ....[100]....
        /*048c*/ 	.word	0x000128d0


	//   ....[101]....
        /*0490*/ 	.word	0x000128f0


	//   ....[102]....
        /*0494*/ 	.word	0x00012950


	//   ....[103]....
        /*0498*/ 	.word	0x00012960


	//   ....[104]....
        /*049c*/ 	.word	0x000129d0


	//   ....[105]....
        /*04a0*/ 	.word	0x00012a50


	//   ....[106]....
        /*04a4*/ 	.word	0x00012d50


	//   ....[107]....
        /*04a8*/ 	.word	0x00013370


	//   ....[108]....
        /*04ac*/ 	.word	0x00013460


	//   ....[109]....
        /*04b0*/ 	.word	0x00013500


	//   ....[110]....
        /*04b4*/ 	.word	0x00013580


	//   ....[111]....
        /*04b8*/ 	.word	0x00013630


	//   ....[112]....
        /*04bc*/ 	.word	0x00013690


	//   ....[113]....
        /*04c0*/ 	.word	0x00013750


	//   ....[114]....
        /*04c4*/ 	.word	0x000137b0


	//   ....[115]....
        /*04c8*/ 	.word	0x00013870


	//   ....[116]....
        /*04cc*/ 	.word	0x000138d0


	//   ....[117]....
        /*04d0*/ 	.word	0x00013990


	//   ....[118]....
        /*04d4*/ 	.word	0x000139f0


	//   ....[119]....
        /*04d8*/ 	.word	0x00013a90


	//   ....[120]....
        /*04dc*/ 	.word	0x00013b20


	//   ....[121]....
        /*04e0*/ 	.word	0x00013b80


	//   ....[122]....
        /*04e4*/ 	.word	0x00013c40


	//   ....[123]....
        /*04e8*/ 	.word	0x00013cf0


	//   ....[124]....
        /*04ec*/ 	.word	0x00013d50


	//   ....[125]....
        /*04f0*/ 	.word	0x00013e20


	//   ....[126]....
        /*04f4*/ 	.word	0x00013e80


	//   ....[127]....
        /*04f8*/ 	.word	0x00013f50


	//   ....[128]....
        /*04fc*/ 	.word	0x00013fb0


	//   ....[129]....
        /*0500*/ 	.word	0x00014080


	//   ....[130]....
        /*0504*/ 	.word	0x000140e0


	//   ....[131]....
        /*0508*/ 	.word	0x000141b0


	//   ....[132]....
        /*050c*/ 	.word	0x00014210


	//   ....[133]....
        /*0510*/ 	.word	0x000142d0


	//   ....[134]....
        /*0514*/ 	.word	0x00014340


	//   ....[135]....
        /*0518*/ 	.word	0x000143e0


	//   ....[136]....
        /*051c*/ 	.word	0x00014530


	//   ....[137]....
        /*0520*/ 	.word	0x00014610


	//   ....[138]....
        /*0524*/ 	.word	0x00014670


	//   ....[139]....
        /*0528*/ 	.word	0x00014730


	//   ....[140]....
        /*052c*/ 	.word	0x00014820


	//   ....[141]....
        /*0530*/ 	.word	0x000148e0


	//   ....[142]....
        /*0534*/ 	.word	0x000149c0


	//   ....[143]....
        /*0538*/ 	.word	0x00014a80


	//   ....[144]....
        /*053c*/ 	.word	0x00014b60


	//   ....[145]....
        /*0540*/ 	.word	0x00014c20


	//   ....[146]....
        /*0544*/ 	.word	0x00014d00


	//   ....[147]....
        /*0548*/ 	.word	0x00014dd0


	//   ....[148]....
        /*054c*/ 	.word	0x00014f30


	//   ....[149]....
        /*0550*/ 	.word	0x00014fd0


	//   ....[150]....
        /*0554*/ 	.word	0x00015030


	//   ....[151]....
        /*0558*/ 	.word	0x000150d0


	//   ....[152]....
        /*055c*/ 	.word	0x00015130


	//   ....[153]....
        /*0560*/ 	.word	0x000151d0


	//   ....[154]....
        /*0564*/ 	.word	0x00015230


	//   ....[155]....
        /*0568*/ 	.word	0x000152d0


	//   ....[156]....
        /*056c*/ 	.word	0x00015330


	//   ....[157]....
        /*0570*/ 	.word	0x000153d0


	//   ....[158]....
        /*0574*/ 	.word	0x00015430


	//   ....[159]....
        /*0578*/ 	.word	0x000154d0


	//   ....[160]....
        /*057c*/ 	.word	0x000155c0


	//   ....[161]....
        /*0580*/ 	.word	0x00015660


	//   ....[162]....
        /*0584*/ 	.word	0x000156d0


	//   ....[163]....
        /*0588*/ 	.word	0x000157a0


	//   ....[164]....
        /*058c*/ 	.word	0x00015800


	//   ....[165]....
        /*0590*/ 	.word	0x000158d0


	//   ....[166]....
        /*0594*/ 	.word	0x00015930


	//   ....[167]....
        /*0598*/ 	.word	0x00015a00


	//   ....[168]....
        /*059c*/ 	.word	0x00015a60


	//   ....[169]....
        /*05a0*/ 	.word	0x00015b30


	//   ....[170]....
        /*05a4*/ 	.word	0x00015b90


	//   ....[171]....
        /*05a8*/ 	.word	0x00015c60


	//   ....[172]....
        /*05ac*/ 	.word	0x00015d40


	//----- nvinfo : EIATTR_REG_RECONFIG
	.align		4
.L_1280:
        /*05b0*/ 	.byte	0x01, 0x54
	.zero		2


	//----- nvinfo : EIATTR_SYSCALL_OFFSETS
	.align		4
        /*05b4*/ 	.byte	0x04, 0x46
        /*05b6*/ 	.short	(.L_1282 - .L_1281)


	//   ....[0]....
.L_1281:
        /*05b8*/ 	.word	0x000018b0


	//   ....[1]....
        /*05bc*/ 	.word	0x00010010


	//   ....[2]....
        /*05c0*/ 	.word	0x00010150


	//   ....[3]....
        /*05c4*/ 	.word	0x00010240


	//   ....[4]....
        /*05c8*/ 	.word	0x00010e40


	//----- nvinfo : EIATTR_MBARRIER_INSTR_OFFSETS
	.align		4
.L_1282:
        /*05cc*/ 	.byte	0x04, 0x39
        /*05ce*/ 	.short	(.L_1284 - .L_1283)


	//   ....[0]....
.L_1283:
        /*05d0*/ 	.word	0x00000170
        /*05d4*/ 	.word	0x000000ff
        /*05d8*/ 	.word	0x00022800
        /*05dc*/ 	.short	0x0100
        /*05de*/ 	.byte	0x08
	.zero		1


	//   ....[1]....
        /*05e0*/ 	.word	0x00000180
        /*05e4*/ 	.word	0x000000ff
        /*05e8*/ 	.word	0x00022820
        /*05ec*/ 	.short	0x0100
        /*05ee*/ 	.byte	0x08
	.zero		1


	//   ....[2]....
        /*05f0*/ 	.word	0x00000270
        /*05f4*/ 	.word	0x000000ff
        /*05f8*/ 	.word	0x00022830
        /*05fc*/ 	.short	0x0100
        /*05fe*/ 	.byte	0x08
	.zero		1


	//   ....[3]....
        /*0600*/ 	.word	0x00000280
        /*0604*/ 	.word	0x000000ff
        /*0608*/ 	.word	0x00022840
        /*060c*/ 	.short	0x0100
        /*060e*/ 	.byte	0x08
	.zero		1


	//   ....[4]....
        /*0610*/ 	.word	0x00000290
        /*0614*/ 	.word	0x000000ff
        /*0618*/ 	.word	0x00022838
        /*061c*/ 	.short	0x0100
        /*061e*/ 	.byte	0x08
	.zero		1


	//   ....[5]....
        /*0620*/ 	.word	0x000002a0
        /*0624*/ 	.word	0x000000ff
        /*0628*/ 	.word	0x00022848
        /*062c*/ 	.short	0x0100
        /*062e*/ 	.byte	0x08
	.zero		1


	//   ....[6]....
        /*0630*/ 	.word	0x000003d0
        /*0634*/ 	.word	0x000000ff
        /*0638*/ 	.word	0x00022850
        /*063c*/ 	.short	0x0100
        /*063e*/ 	.byte	0x08
	.zero		1


	//   ....[7]....
        /*0640*/ 	.word	0x000003e0
        /*0644*/ 	.word	0x000000ff
        /*0648*/ 	.word	0x00022860
        /*064c*/ 	.short	0x0100
        /*064e*/ 	.byte	0x08
	.zero		1


	//   ....[8]....
        /*0650*/ 	.word	0x000003f0
        /*0654*/ 	.word	0x000000ff
        /*0658*/ 	.word	0x00022858
        /*065c*/ 	.short	0x0100
        /*065e*/ 	.byte	0x08
	.zero		1


	//   ....[9]....
        /*0660*/ 	.word	0x00000400
        /*0664*/ 	.word	0x000000ff
        /*0668*/ 	.word	0x00022868
        /*066c*/ 	.short	0x0100
        /*066e*/ 	.byte	0x08
	.zero		1


	//   ....[10]....
        /*0670*/ 	.word	0x000004f0
        /*0674*/ 	.word	0x000000ff
        /*0678*/ 	.word	0x00022870
        /*067c*/ 	.short	0x0100
        /*067e*/ 	.byte	0x06
	.zero		1


	//   ....[11]....
        /*0680*/ 	.word	0x00000500
        /*0684*/ 	.word	0x000000ff
        /*0688*/ 	.word	0x00022880
        /*068c*/ 	.short	0x0100
        /*068e*/ 	.byte	0x06
	.zero		1


	//   ....[12]....
        /*0690*/ 	.word	0x00000510
        /*0694*/ 	.word	0x000000ff
        /*0698*/ 	.word	0x00022878
        /*069c*/ 	.short	0x0100
        /*069e*/ 	.byte	0x06
	.zero		1


	//   ....[13]....
        /*06a0*/ 	.word	0x00000520
        /*06a4*/ 	.word	0x000000ff
        /*06a8*/ 	.word	0x00022888
        /*06ac*/ 	.short	0x0100
        /*06ae*/ 	.byte	0x06
	.zero		1


	//   ....[14]....
        /*06b0*/ 	.word	0x00000650
        /*06b4*/ 	.word	0x000000ff
        /*06b8*/ 	.word	0x00022890
        /*06bc*/ 	.short	0x0100
        /*06be*/ 	.byte	0x08
	.zero		1


	//   ....[15]....
        /*06c0*/ 	.word	0x00000660
        /*06c4*/ 	.word	0x000000ff
        /*06c8*/ 	.word	0x000228a0
        /*06cc*/ 	.short	0x0100
        /*06ce*/ 	.byte	0x08
	.zero		1


	//   ....[16]....
        /*06d0*/ 	.word	0x00000670
        /*06d4*/ 	.word	0x000000ff
        /*06d8*/ 	.word	0x00022898
        /*06dc*/ 	.short	0x0100
        /*06de*/ 	.byte	0x08
	.zero		1


	//   ....[17]....
        /*06e0*/ 	.word	0x00000680
        /*06e4*/ 	.word	0x000000ff
        /*06e8*/ 	.word	0x000228a8
        /*06ec*/ 	.short	0x0100
        /*06ee*/ 	.byte	0x08
	.zero		1


	//   ....[18]....
        /*06f0*/ 	.word	0x000007c0
        /*06f4*/ 	.word	0x000000ff
        /*06f8*/ 	.word	0x000228b0
        /*06fc*/ 	.short	0x0100
        /*06fe*/ 	.byte	0x08
	.zero		1


	//   ....[19]....
        /*0700*/ 	.word	0x000007d0
        /*0704*/ 	.word	0x000000ff
        /*0708*/ 	.word	0x000228c0
        /*070c*/ 	.short	0x0100
        /*070e*/ 	.byte	0x08
	.zero		1


	//   ....[20]....
        /*0710*/ 	.word	0x000007e0
        /*0714*/ 	.word	0x000000ff
        /*0718*/ 	.word	0x000228b8
        /*071c*/ 	.short	0x0100
        /*071e*/ 	.byte	0x08
	.zero		1


	//   ....[21]....
        /*0720*/ 	.word	0x000007f0
        /*0724*/ 	.word	0x000000ff
        /*0728*/ 	.word	0x000228c8
        /*072c*/ 	.short	0x0100
        /*072e*/ 	.byte	0x08
	.zero		1


	//   ....[22]....
        /*0730*/ 	.word	0x000018e0
        /*0734*/ 	.word	0x000000ff
        /*0738*/ 	.word	0x00022800
        /*073c*/ 	.short	0x010a
        /*073e*/ 	.byte	0x26
	.zero		1


	//   ....[23]....
        /*0740*/ 	.word	0x00001980
        /*0744*/ 	.word	0x000000ff
        /*0748*/ 	.word	0x00022830
        /*074c*/ 	.short	0x010a
        /*074e*/ 	.byte	0x26
	.zero		1


	//   ....[24]....
        /*0750*/ 	.word	0x000019c0
        /*0754*/ 	.word	0x000000ff
        /*0758*/ 	.word	0x00022830
        /*075c*/ 	.short	0x010a
        /*075e*/ 	.byte	0x26
	.zero		1


	//   ....[25]....
        /*0760*/ 	.word	0x00001f50
        /*0764*/ 	.word	0x000000ff
        /*0768*/ 	.word	0x00000000
        /*076c*/ 	.short	0x0101
        /*076e*/ 	.byte	0x06
	.zero		1


	//   ....[26]....
        /*0770*/ 	.word	0x00003e50
        /*0774*/ 	.word	0x000000ff
        /*0778*/ 	.word	0x00022850
        /*077c*/ 	.short	0x010a
        /*077e*/ 	.byte	0x26
	.zero		1


	//   ....[27]....
        /*0780*/ 	.word	0x00003e90
        /*0784*/ 	.word	0x000000ff
        /*0788*/ 	.word	0x00022850
        /*078c*/ 	.short	0x010a
        /*078e*/ 	.byte	0x26
	.zero		1


	//   ....[28]....
        /*0790*/ 	.word	0x00004250
        /*0794*/ 	.word	0x000000ff
        /*0798*/ 	.word	0x00000000
        /*079c*/ 	.short	0x0101
        /*079e*/ 	.byte	0x07
	.zero		1


	//   ....[29]....
        /*07a0*/ 	.word	0x00004590
        /*07a4*/ 	.word	0x000000ff
        /*07a8*/ 	.word	0x00022830
        /*07ac*/ 	.short	0x010a
        /*07ae*/ 	.byte	0x1e
	.zero		1


	//   ....[30]....
        /*07b0*/ 	.word	0x000045d0
        /*07b4*/ 	.word	0x000000ff
        /*07b8*/ 	.word	0x00022830
        /*07bc*/ 	.short	0x010a
        /*07be*/ 	.byte	0x1e
	.zero		1


	//   ....[31]....
        /*07c0*/ 	.word	0x000048b0
        /*07c4*/ 	.word	0x000000ff
        /*07c8*/ 	.word	0x00000000
        /*07cc*/ 	.short	0x0101
        /*07ce*/ 	.byte	0x0a
	.zero		1


	//   ....[32]....
        /*07d0*/ 	.word	0x00007160
        /*07d4*/ 	.word	0x000000ff
        /*07d8*/ 	.word	0x00022850
        /*07dc*/ 	.short	0x010a
        /*07de*/ 	.byte	0x1e
	.zero		1


	//   ....[33]....
        /*07e0*/ 	.word	0x000071a0
        /*07e4*/ 	.word	0x000000ff
        /*07e8*/ 	.word	0x00022850
        /*07ec*/ 	.short	0x010a
        /*07ee*/ 	.byte	0x1e
	.zero		1


	//   ....[34]....
        /*07f0*/ 	.word	0x000074a0
        /*07f4*/ 	.word	0x000000ff
        /*07f8*/ 	.word	0x00000000
        /*07fc*/ 	.short	0x0101
        /*07fe*/ 	.byte	0x1e
	.zero		1


	//   ....[35]....
        /*0800*/ 	.word	0x000078a0
        /*0804*/ 	.word	0x000000ff
        /*0808*/ 	.word	0x00022830
        /*080c*/ 	.short	0x010a
        /*080e*/ 	.byte	0x1c
	.zero		1


	//   ....[36]....
        /*0810*/ 	.word	0x000078e0
        /*0814*/ 	.word	0x000000ff
        /*0818*/ 	.word	0x00022830
        /*081c*/ 	.short	0x010a
        /*081e*/ 	.byte	0x1c
	.zero		1


	//   ....[37]....
        /*0820*/ 	.word	0x00007b30
        /*0824*/ 	.word	0x000000ff
        /*0828*/ 	.word	0x00000000
        /*082c*/ 	.short	0x0101
        /*082e*/ 	.byte	0x0a
	.zero		1


	//   ....[38]....
        /*0830*/ 	.word	0x00009190
        /*0834*/ 	.word	0x000000ff
        /*0838*/ 	.word	0x00022850
        /*083c*/ 	.short	0x010a
        /*083e*/ 	.byte	0x1c
	.zero		1


	//   ....[39]....
        /*0840*/ 	.word	0x000091d0
        /*0844*/ 	.word	0x000000ff
        /*0848*/ 	.word	0x00022850
        /*084c*/ 	.short	0x010a
        /*084e*/ 	.byte	0x1c
	.zero		1


	//   ....[40]....
        /*0850*/ 	.word	0x000094b0
        /*0854*/ 	.word	0x000000ff
        /*0858*/ 	.word	0x00000000
        /*085c*/ 	.short	0x0101
        /*085e*/ 	.byte	0x1c
	.zero		1


	//   ....[41]....
        /*0860*/ 	.word	0x00009630
        /*0864*/ 	.word	0x000000ff
        /*0868*/ 	.word	0x00022830
        /*086c*/ 	.short	0x010a
        /*086e*/ 	.byte	0x1a
	.zero		1


	//   ....[42]....
        /*0870*/ 	.word	0x00009670
        /*0874*/ 	.word	0x000000ff
        /*0878*/ 	.word	0x00022830
        /*087c*/ 	.short	0x010a
        /*087e*/ 	.byte	0x1a
	.zero		1


	//   ....[43]....
        /*0880*/ 	.word	0x00009910
        /*0884*/ 	.word	0x000000ff
        /*0888*/ 	.word	0x00000000
        /*088c*/ 	.short	0x0101
        /*088e*/ 	.byte	0x0a
	.zero		1


	//   ....[44]....
        /*0890*/ 	.word	0x0000c1c0
        /*0894*/ 	.word	0x000000ff
        /*0898*/ 	.word	0x00022850
        /*089c*/ 	.short	0x010a
        /*089e*/ 	.byte	0x1a
	.zero		1


	//   ....[45]....
        /*08a0*/ 	.word	0x0000c200
        /*08a4*/ 	.word	0x000000ff
        /*08a8*/ 	.word	0x00022850
        /*08ac*/ 	.short	0x010a
        /*08ae*/ 	.byte	0x1a
	.zero		1


	//   ....[46]....
        /*08b0*/ 	.word	0x0000c500
        /*08b4*/ 	.word	0x000000ff
        /*08b8*/ 	.word	0x00000000
        /*08bc*/ 	.short	0x0101
        /*08be*/ 	.byte	0x1a
	.zero		1


	//   ....[47]....
        /*08c0*/ 	.word	0x0000d7b0
        /*08c4*/ 	.word	0x000000ff
        /*08c8*/ 	.word	0x00000000
        /*08cc*/ 	.short	0x0101
        /*08ce*/ 	.byte	0x04
	.zero		1


	//   ....[48]....
        /*08d0*/ 	.word	0x00010740
        /*08d4*/ 	.word	0x000000ff
        /*08d8*/ 	.word	0x00022840
        /*08dc*/ 	.short	0x010a
        /*08de*/ 	.byte	0x2f
	.zero		1


	//   ....[49]....
        /*08e0*/ 	.word	0x00010c70
        /*08e4*/ 	.word	0x000000ff
        /*08e8*/ 	.word	0x00022830
        /*08ec*/ 	.short	0x0107
        /*08ee*/ 	.byte	0x2f
	.zero		1


	//   ....[50]....
        /*08f0*/ 	.word	0x00010ce0
        /*08f4*/ 	.word	0x000000ff
        /*08f8*/ 	.word	0x00022830
        /*08fc*/ 	.short	0x0101
        /*08fe*/ 	.byte	0x2f
	.zero		1


	//   ....[51]....
        /*0900*/ 	.word	0x000115c0
        /*0904*/ 	.word	0x000000ff
        /*0908*/ 	.word	0x00022800
        /*090c*/ 	.short	0x0107
        /*090e*/ 	.byte	0x2f
	.zero		1


	//   ....[52]....
        /*0910*/ 	.word	0x00011600
        /*0914*/ 	.word	0x000000ff
        /*0918*/ 	.word	0x00022800
        /*091c*/ 	.short	0x0101
        /*091e*/ 	.byte	0x2f
	.zero		1


	//   ....[53]....
        /*0920*/ 	.word	0x00011610
        /*0924*/ 	.word	0x000000ff
        /*0928*/ 	.word	0x00022820
        /*092c*/ 	.short	0x010a
        /*092e*/ 	.byte	0x2f
	.zero		1


	//   ....[54]....
        /*0930*/ 	.word	0x00011660
        /*0934*/ 	.word	0x000000ff
        /*0938*/ 	.word	0x00022860
        /*093c*/ 	.short	0x010a
        /*093e*/ 	.byte	0x2f
	.zero		1


	//   ....[55]....
        /*0940*/ 	.word	0x00011d90
        /*0944*/ 	.word	0x000000ff
        /*0948*/ 	.word	0x00022850
        /*094c*/ 	.short	0x0107
        /*094e*/ 	.byte	0x2f
	.zero		1


	//   ....[56]....
        /*0950*/ 	.word	0x00011e10
        /*0954*/ 	.word	0x000000ff
        /*0958*/ 	.word	0x00022850
        /*095c*/ 	.short	0x0101
        /*095e*/ 	.byte	0x2f
	.zero		1


	//   ....[57]....
        /*0960*/ 	.word	0x00012100
        /*0964*/ 	.word	0x00000020
        /*0968*/ 	.word	0x00022840
        /*096c*/ 	.short	0x010a
        /*096e*/ 	.byte	0x3f
	.zero		1


	//   ....[58]....
        /*0970*/ 	.word	0x00012530
        /*0974*/ 	.word	0x00000020
        /*0978*/ 	.word	0x00022830
        /*097c*/ 	.short	0x0107
        /*097e*/ 	.byte	0x3f
	.zero		1


	//   ....[59]....
        /*0980*/ 	.word	0x000125e0
        /*0984*/ 	.word	0x00000020
        /*0988*/ 	.word	0x00022830
        /*098c*/ 	.short	0x0101
        /*098e*/ 	.byte	0x3f
	.zero		1


	//   ....[60]....
        /*0990*/ 	.word	0x00012610
        /*0994*/ 	.word	0x00000020
        /*0998*/ 	.word	0x00022860
        /*099c*/ 	.short	0x010a
        /*099e*/ 	.byte	0x3f
	.zero		1


	//   ....[61]....
        /*09a0*/ 	.word	0x00012b50
        /*09a4*/ 	.word	0x00000020
        /*09a8*/ 	.word	0x00022850
        /*09ac*/ 	.short	0x0107
        /*09ae*/ 	.byte	0x3f
	.zero		1


	//   ....[62]....
        /*09b0*/ 	.word	0x00012c10
        /*09b4*/ 	.word	0x00000020
        /*09b8*/ 	.word	0x00022850
        /*09bc*/ 	.short	0x0101
        /*09be*/ 	.byte	0x3f
	.zero		1


	//   ....[63]....
        /*09c0*/ 	.word	0x00012d00
        /*09c4*/ 	.word	0x00000004
        /*09c8*/ 	.word	0x00022820
        /*09cc*/ 	.short	0x010a
        /*09ce*/ 	.byte	0x3f
	.zero		1


	//   ....[64]....
        /*09d0*/ 	.word	0x00012e40
        /*09d4*/ 	.word	0x00000005
        /*09d8*/ 	.word	0x00022840
        /*09dc*/ 	.short	0x010a
        /*09de*/ 	.byte	0x3f
	.zero		1


	//   ....[65]....
        /*09e0*/ 	.word	0x00012ee0
        /*09e4*/ 	.word	0x00000015
        /*09e8*/ 	.word	0x00022840
        /*09ec*/ 	.short	0x010a
        /*09ee*/ 	.byte	0x3f
	.zero		1


	//   ....[66]....
        /*09f0*/ 	.word	0x00012f20
        /*09f4*/ 	.word	0x00000005
        /*09f8*/ 	.word	0x00022860
        /*09fc*/ 	.short	0x010a
        /*09fe*/ 	.byte	0x3f
	.zero		1


	//   ....[67]....
        /*0a00*/ 	.word	0x00012f60
        /*0a04*/ 	.word	0x00000015
        /*0a08*/ 	.word	0x00022860
        /*0a0c*/ 	.short	0x010a
        /*0a0e*/ 	.byte	0x3f
	.zero		1


	//   ....[68]....
        /*0a10*/ 	.word	0x00012fd0
        /*0a14*/ 	.word	0x00000003
        /*0a18*/ 	.word	0x00022800
        /*0a1c*/ 	.short	0x010a
        /*0a1e*/ 	.byte	0x3f
	.zero		1


	//   ....[69]....
        /*0a20*/ 	.word	0x00013030
        /*0a24*/ 	.word	0x00000003
        /*0a28*/ 	.word	0x00022830
        /*0a2c*/ 	.short	0x010a
        /*0a2e*/ 	.byte	0x3f
	.zero		1


	//   ....[70]....
        /*0a30*/ 	.word	0x00013090
        /*0a34*/ 	.word	0x0000000b
        /*0a38*/ 	.word	0x00022850
        /*0a3c*/ 	.short	0x010a
        /*0a3e*/ 	.byte	0x3f
	.zero		1


	//   ....[71]....
        /*0a40*/ 	.word	0x000130f0
        /*0a44*/ 	.word	0x00000009
        /*0a48*/ 	.word	0x00022830
        /*0a4c*/ 	.short	0x010a
        /*0a4e*/ 	.byte	0x3f
	.zero		1


	//   ....[72]....
        /*0a50*/ 	.word	0x00013150
        /*0a54*/ 	.word	0x0000000d
        /*0a58*/ 	.word	0x00022850
        /*0a5c*/ 	.short	0x010a
        /*0a5e*/ 	.byte	0x3f
	.zero		1


	//   ....[73]....
        /*0a60*/ 	.word	0x000131b0
        /*0a64*/ 	.word	0x00000004
        /*0a68*/ 	.word	0x00022830
        /*0a6c*/ 	.short	0x010a
        /*0a6e*/ 	.byte	0x3f
	.zero		1


	//   ....[74]....
        /*0a70*/ 	.word	0x00013210
        /*0a74*/ 	.word	0x0000000a
        /*0a78*/ 	.word	0x00022850
        /*0a7c*/ 	.short	0x010a
        /*0a7e*/ 	.byte	0x3f
	.zero		1


	//   ....[75]....
        /*0a80*/ 	.word	0x00013270
        /*0a84*/ 	.word	0x00000009
        /*0a88*/ 	.word	0x00022830
        /*0a8c*/ 	.short	0x010a
        /*0a8e*/ 	.byte	0x3f
	.zero		1


	//   ....[76]....
        /*0a90*/ 	.word	0x000132d0
        /*0a94*/ 	.word	0x0000000d
        /*0a98*/ 	.word	0x00022850
        /*0a9c*/ 	.short	0x010a
        /*0a9e*/ 	.byte	0x3f
	.zero		1


	//   ....[77]....
        /*0aa0*/ 	.word	0x000133b0
        /*0aa4*/ 	.word	0x00000003
        /*0aa8*/ 	.word	0x00022840
        /*0aac*/ 	.short	0x010a
        /*0aae*/ 	.byte	0x3f
	.zero		1


	//   ....[78]....
        /*0ab0*/ 	.word	0x00014420
        /*0ab4*/ 	.word	0x00000003
        /*0ab8*/ 	.word	0x00022820
        /*0abc*/ 	.short	0x010a
        /*0abe*/ 	.byte	0x3f
	.zero		1


	//   ....[79]....
        /*0ac0*/ 	.word	0x00014480
        /*0ac4*/ 	.word	0x00000003
        /*0ac8*/ 	.word	0x00022860
        /*0acc*/ 	.short	0x010a
        /*0ace*/ 	.byte	0x3f
	.zero		1


	//   ....[80]....
        /*0ad0*/ 	.word	0x00014e80
        /*0ad4*/ 	.word	0x00000020
        /*0ad8*/ 	.word	0x00022840
        /*0adc*/ 	.short	0x010a
        /*0ade*/ 	.byte	0x3f
	.zero		1


	//   ....[81]....
        /*0ae0*/ 	.word	0x00015510
        /*0ae4*/ 	.word	0x00000020
        /*0ae8*/ 	.word	0x00022860
        /*0aec*/ 	.short	0x010a
        /*0aee*/ 	.byte	0x3f
	.zero		1


	//   ....[82]....
        /*0af0*/ 	.word	0x00015c90
        /*0af4*/ 	.word	0x00000004
        /*0af8*/ 	.word	0x00022820
        /*0afc*/ 	.short	0x010a
        /*0afe*/ 	.byte	0x3f
	.zero		1


	//   ....[83]....
        /*0b00*/ 	.word	0x00015e00
        /*0b04*/ 	.word	0x00000005
        /*0b08*/ 	.word	0x00022840
        /*0b0c*/ 	.short	0x010a
        /*0b0e*/ 	.byte	0x3f
	.zero		1


	//   ....[84]....
        /*0b10*/ 	.word	0x00015e50
        /*0b14*/ 	.word	0x00000015
        /*0b18*/ 	.word	0x00022840
        /*0b1c*/ 	.short	0x010a
        /*0b1e*/ 	.byte	0x3f
	.zero		1


	//   ....[85]....
        /*0b20*/ 	.word	0x00015ea0
        /*0b24*/ 	.word	0x00000005
        /*0b28*/ 	.word	0x00022860
        /*0b2c*/ 	.short	0x010a
        /*0b2e*/ 	.byte	0x3f
	.zero		1


	//----- nvinfo : EIATTR_NUM_MBARRIERS
	.align		4
.L_1284:
        /*0b30*/ 	.byte	0x03, 0x38
        /*0b32*/ 	.short	0x0016


	//----- nvinfo : EIATTR_EXIT_INSTR_OFFSETS
	.align		4
        /*0b34*/ 	.byte	0x04, 0x1c
        /*0b36*/ 	.short	(.L_1286 - .L_1285)


	//   ....[0]....
.L_1285:
        /*0b38*/ 	.word	0x00012fb0


	//----- nvinfo : EIATTR_MAX_THREADS
	.align		4
.L_1286:
        /*0b3c*/ 	.byte	0x04, 0x05
        /*0b3e*/ 	.short	(.L_1288 - .L_1287)
.L_1287:
        /*0b40*/ 	.word	0x00000180
        /*0b44*/ 	.word	0x00000001
        /*0b48*/ 	.word	0x00000001


	//----- nvinfo : EIATTR_CRS_STACK_SIZE
	.align		4
.L_1288:
        /*0b4c*/ 	.byte	0x04, 0x1e
        /*0b4e*/ 	.short	(.L_1290 - .L_1289)
.L_1289:
        /*0b50*/ 	.word	0x00000000


	//----- nvinfo : EIATTR_CBANK_PARAM_SIZE
	.align		4
.L_1290:
        /*0b54*/ 	.byte	0x03, 0x19
        /*0b56*/ 	.short	0x0a70


	//----- nvinfo : EIATTR_PARAM_CBANK
	.align		4
        /*0b58*/ 	.byte	0x04, 0x0a
        /*0b5a*/ 	.short	(.L_1292 - .L_1291)
	.align		4
.L_1291:
        /*0b5c*/ 	.word	index@(.nv.constant0._ZN7cutlass13device_kernelIN5flash11enable_sm90INS1_16FlashAttnFwdSm90INS1_25CollectiveMainloopFwdSm90ILi2EN4cute5tupleIJNS5_1CILi1EEES8_S8_EEENS6_IJNS7_ILi128EEENS7_ILi96EEENS7_ILi64EEEEEELi256ENS_6half_tEfNS_4arch4Sm90ELb0ELb1ELb0ELb0ELb1ELb0ELb0ELb1ELb0ELb1ELb1ELb0EEENS1_21CollectiveEpilogueFwdINS6_IJSA_NS7_ILi256EEESB_EEES9_SE_SG_Li256ELb0ELb1ELb1ELb0EEENS1_19SingleTileSchedulerILb0ELb1ELb1ELi128EEEEEEEEEvNT_6ParamsE)
        /*0b60*/ 	.short	0x0210
        /*0b62*/ 	.short	0x0a70


	//----- nvinfo : EIATTR_SW_WAR
	.align		4
.L_1292:
        /*0b64*/ 	.byte	0x04, 0x36
        /*0b66*/ 	.short	(.L_1294 - .L_1293)
.L_1293:
        /*0b68*/ 	.word	0x00000008
.L_1294:


//--------------------- .nv.info._ZN7cutlass13device_kernelIN5flash11enable_sm90INS1_16FlashAttnFwdSm90INS1_25CollectiveMainloopFwdSm90ILi2EN4cute5tupleIJNS5_1CILi1EEES8_S8_EEENS6_IJNS7_ILi128EEENS7_ILi96EEENS7_ILi64EEEEEELi256ENS_6half_tEfNS_4arch4Sm90ELb0ELb1ELb0ELb0ELb1ELb0ELb1ELb1ELb0ELb1ELb1ELb0EEENS1_21CollectiveEpilogueFwdINS6_IJSA_NS7_ILi256EEESB_EEES9_SE_SG_Li256ELb0ELb1ELb1ELb0EEENS1_19SingleTileSchedulerILb0ELb1ELb1ELi128EEEEEEEEEvNT_6ParamsE --------------------------
	.section	.nv.info._ZN7cutlass13device_kernelIN5flash11enable_sm90INS1_16FlashAttnFwdSm90INS1_25CollectiveMainloopFwdSm90ILi2EN4cute5tupleIJNS5_1CILi1EEES8_S8_EEENS6_IJNS7_ILi128EEENS7_ILi96EEENS7_ILi64EEEEEELi256ENS_6half_tEfNS_4arch4Sm90ELb0ELb1ELb0ELb0ELb1ELb0ELb1ELb1ELb0ELb1ELb1ELb0EEENS1_21CollectiveEpilogueFwdINS6_IJSA_NS7_ILi256EEESB_EEES9_SE_SG_Li256ELb0ELb1ELb1ELb0EEENS1_19SingleTileSchedulerILb0ELb1ELb1ELi128EEEEEEEEEvNT_6ParamsE,"",@"SHT_CUDA_INFO"
	.sectionflags	@""
	.align	4


	//----- nvinfo : EIATTR_CUDA_API_VERSION
	.align		4
        /*0000*/ 	.byte	0x04, 0x37
        /*0002*/ 	.short	(.L_1296 - .L_1295)
.L_1295:
        /*0004*/ 	.word	0x00000082


	//----- nvinfo : EIATTR_KPARAM_INFO
	.align		4
.L_1296:
        /*0008*/ 	.byte	0x04, 0x17
        /*000a*/ 	.short	(.L_1298 - .L_1297)
.L_1297:
        /*000c*/ 	.word	0x00000000
        /*0010*/ 	.short	0x0000
        /*0012*/ 	.short	0x0070
        /*0014*/ 	.byte	0x00, 0xf0, 0x01, 0x2c


	//----- nvinfo : EIATTR_SPARSE_MMA_MASK
	.align		4
.L_1298:
        /*0018*/ 	.byte	0x03, 0x50
        /*001a*/ 	.short	0x0000


	//----- nvinfo : EIATTR_MAXREG_COUNT
	.align		4
        /*001c*/ 	.byte	0x03, 0x1b
        /*001e*/ 	.short	0x00a8


	//----- nvinfo : EIATTR_NUM_BARRIERS
	.align		4
        /*0020*/ 	.byte	0x02, 0x4c
        /*0022*/ 	.byte	0x10
	.zero		1


	//----- nvinfo : EIATTR_EXTERNS
	.align		4
        /*0024*/ 	.byte	0x04, 0x0f
        /*0026*/ 	.short	(.L_1300 - .L_1299)


	//   ....[0]....
	.align		4
.L_1299:
        /*0028*/ 	.word	index@(__assertfail)


	//----- nvinfo : EIATTR_ANNOTATIONS
	.align		4
.L_1300:
        /*002c*/ 	.byte	0x04, 0x55
        /*002e*/ 	.short	(.L_1302 - .L_1301)


	//   ....[0]....
.L_1301:
        /* <DEDUP_REMOVED lines=1827> */


	//----- nvinfo : EIATTR_MERCURY_ISA_VERSION
	.align		4
.L_1302:
        /*7250*/ 	.byte	0x03, 0x5f
        /*7252*/ 	.short	0x0101


	//----- nvinfo : EIATTR_INT_WARP_WIDE_INSTR_OFFSETS
	.align		4
        /*7254*/ 	.byte	0x04, 0x31
        /*7256*/ 	.short	(.L_1304 - .L_1303)


	//   ....[0]....
.L_1303:
        /*7258*/ 	.word	0x000000c0


	//   ....[1]....
        /*725c*/ 	.word	0x000000d0


	//   ....[2]....
        /*7260*/ 	.word	0x000000e0


	//   ....[3]....
        /*7264*/ 	.word	0x00000180


	//----- nvinfo : EIATTR_COOP_GROUP_MASK_REGIDS
	.align		4
.L_1304:
        /*7268*/ 	.byte	0x04, 0x29
        /*726a*/ 	.short	(.L_1306 - .L_1305)


	//   ....[0]....
.L_1305:
        /*726c*/ 	.word	0xffffffff


	//   ....[1]....
        /*7270*/ 	.word	0xffffffff


	//   ....[2]....
        /*7274*/ 	.word	0xffffffff


	//   ....[3]....
        /*7278*/ 	.word	0xffffffff


	//   ....[4]....
        /*727c*/ 	.word	0xffffffff


	//   ....[5]....
        /*7280*/ 	.word	0xffffffff


	//   ....[6]....
        /*7284*/ 	.word	0xffffffff


	//   ....[7]....
        /*7288*/ 	.word	0xffffffff


	//   ....[8]....
        /*728c*/ 	.word	0xffffffff


	//   ....[9]....
        /*7290*/ 	.word	0xffffffff


	//   ....[10]....
        /*7294*/ 	.word	0xffffffff


	//   ....[11]....
        /*7298*/ 	.word	0xffffffff


	//   ....[12]....
        /*729c*/ 	.word	0xffffffff


	//   ....[13]....
        /*72a0*/ 	.word	0xffffffff


	//   ....[14]....
        /*72a4*/ 	.word	0xffffffff


	//   ....[15]....
        /*72a8*/ 	.word	0xffffffff


	//   ....[16]....
        /*72ac*/ 	.word	0xffffffff


	//   ....[17]....
        /*72b0*/ 	.word	0xffffffff


	//   ....[18]....
        /*72b4*/ 	.word	0xffffffff


	//   ....[19]....
        /*72b8*/ 	.word	0xffffffff


	//   ....[20]....
        /*72bc*/ 	.word	0xffffffff


	//   ....[21]....
        /*72c0*/ 	.word	0xffffffff


	//   ....[22]....
        /*72c4*/ 	.word	0xffffffff


	//   ....[23]....
        /*72c8*/ 	.word	0xffffffff


	//   ....[24]....
        /*72cc*/ 	.word	0xffffffff


	//   ....[25]....
        /*72d0*/ 	.word	0xffffffff


	//   ....[26]....
        /*72d4*/ 	.word	0xffffffff


	//   ....[27]....
        /*72d8*/ 	.word	0xffffffff


	//   ....[28]....
        /*72dc*/ 	.word	0xffffffff


	//   ....[29]....
        /*72e0*/ 	.word	0xffffffff


	//   ....[30]....
        /*72e4*/ 	.word	0xffffffff


	//   ....[31]....
        /*72e8*/ 	.word	0xffffffff


	//   ....[32]....
        /*72ec*/ 	.word	0xffffffff


	//   ....[33]....
        /*72f0*/ 	.word	0xffffffff


	//   ....[34]....
        /*72f4*/ 	.word	0xffffffff


	//   ....[35]....
        /*72f8*/ 	.word	0xffffffff


	//   ....[36]....
        /*72fc*/ 	.word	0xffffffff


	//   ....[37]....
        /*7300*/ 	.word	0xffffffff


	//   ....[38]....
        /*7304*/ 	.word	0xffffffff


	//   ....[39]....
        /*7308*/ 	.word	0xffffffff


	//   ....[40]....
        /*730c*/ 	.word	0xffffffff


	//   ....[41]....
        /*7310*/ 	.word	0xffffffff


	//   ....[42]....
        /*7314*/ 	.word	0xffffffff


	//   ....[43]....
        /*7318*/ 	.word	0xffffffff


	//   ....[44]....
        /*731c*/ 	.word	0xffffffff


	//   ....[45]....
        /*7320*/ 	.word	0xffffffff


	//   ....[46]....
        /*7324*/ 	.word	0xffffffff


	//   ....[47]....
        /*7328*/ 	.word	0xffffffff


	//   ....[48]....
        /*732c*/ 	.word	0xffffffff


	//   ....[49]....
        /*7330*/ 	.word	0xffffffff


	//   ....[50]....
        /*7334*/ 	.word	0xffffffff


	//   ....[51]....
        /*7338*/ 	.word	0xffffffff


	//   ....[52]....
        /*733c*/ 	.word	0xffffffff


	//   ....[53]....
        /*7340*/ 	.word	0xffffffff


	//   ....[54]....
        /*7344*/ 	.word	0xffffffff


	//   ....[55]....
        /*7348*/ 	.word	0xffffffff


	//   ....[56]....
        /*734c*/ 	.word	0xffffffff


	//   ....[57]....
        /*7350*/ 	.word	0xffffffff


	//   ....[58]....
        /*7354*/ 	.word	0xffffffff


	//   ....[59]....
        /*7358*/ 	.word	0xffffffff


	//   ....[60]....
        /*735c*/ 	.word	0xffffffff


	//   ....[61]....
        /*7360*/ 	.word	0xffffffff


	//   ....[62]....
        /*7364*/ 	.word	0xffffffff


	//   ....[63]....
        /*7368*/ 	.word	0xffffffff


	//   ....[64]....
        /*736c*/ 	.word	0xffffffff


	//   ....[65]....
        /*7370*/ 	.word	0xffffffff


	//   ....[66]....
        /*7374*/ 	.word	0xffffffff


	//   ....[67]....
        /*7378*/ 	.word	0xffffffff


	//   ....[68]....
        /*737c*/ 	.word	0xffffffff


	//   ....[69]....
        /*7380*/ 	.word	0xffffffff


	//   ....[70]....
        /*7384*/ 	.word	0xffffffff


	//   ....[71]....
        /*7388*/ 	.word	0xffffffff


	//   ....[72]....
        /*738c*/ 	.word	0xffffffff


	//   ....[73]....
        /*7390*/ 	.word	0xffffffff


	//   ....[74]....
        /*7394*/ 	.word	0xffffffff


	//   ....[75]....
        /*7398*/ 	.word	0xffffffff


	//   ....[76]....
        /*739c*/ 	.word	0xffffffff


	//   ....[77]....
        /*73a0*/ 	.word	0xffffffff


	//   ....[78]....
        /*73a4*/ 	.word	0xffffffff


	//   ....[79]....
        /*73a8*/ 	.word	0xffffffff


	//   ....[80]....
        /*73ac*/ 	.word	0xffffffff


	//   ....[81]....
        /*73b0*/ 	.word	0xffffffff


	//   ....[82]....
        /*73b4*/ 	.word	0xffffffff


	//   ....[83]....
        /*73b8*/ 	.word	0xffffffff


	//   ....[84]....
        /*73bc*/ 	.word	0xffffffff


	//   ....[85]....
        /*73c0*/ 	.word	0xffffffff


	//   ....[86]....
        /*73c4*/ 	.word	0xffffffff


	//   ....[87]....
        /*73c8*/ 	.word	0xffffffff


	//   ....[88]....
        /*73cc*/ 	.word	0xffffffff


	//   ....[89]....
        /*73d0*/ 	.word	0xffffffff


	//   ....[90]....
        /*73d4*/ 	.word	0xffffffff


	//   ....[91]....
        /*73d8*/ 	.word	0xffffffff


	//   ....[92]....
        /*73dc*/ 	.word	0xffffffff


	//   ....[93]....
        /*73e0*/ 	.word	0xffffffff


	//   ....[94]....
        /*73e4*/ 	.word	0xffffffff


	//   ....[95]....
        /*73e8*/ 	.word	0xffffffff


	//   ....[96]....
        /*73ec*/ 	.word	0xffffffff


	//   ....[97]....
        /*73f0*/ 	.word	0xffffffff


	//   ....[98]....
        /*73f4*/ 	.word	0xffffffff


	//   ....[99]....
        /*73f8*/ 	.word	0xffffffff


	//   ....[100]....
        /*73fc*/ 	.word	0xffffffff


	//   ....[101]....
        /*7400*/ 	.word	0xffffffff


	//   ....[102]....
        /*7404*/ 	.word	0xffffffff


	//   ....[103]....
        /*7408*/ 	.word	0xffffffff


	//   ....[104]....
        /*740c*/ 	.word	0xffffffff


	//   ....[105]....
        /*7410*/ 	.word	0xffffffff


	//   ....[106]....
        /*7414*/ 	.word	0xffffffff


	//   ....[107]....
        /*7418*/ 	.word	0xffffffff


	//   ....[108]....
        /*741c*/ 	.word	0xffffffff


	//   ....[109]....
        /*7420*/ 	.word	0xffffffff


	//   ....[110]....
        /*7424*/ 	.word	0xffffffff


	//   ....[111]....
        /*7428*/ 	.word	0xffffffff


	//   ....[112]....
        /*742c*/ 	.word	0xffffffff


	//   ....[113]....
        /*7430*/ 	.word	0xffffffff


	//   ....[114]....
        /*7434*/ 	.word	0xffffffff


	//   ....[115]....
        /*7438*/ 	.word	0xffffffff


	//   ....[116]....
        /*743c*/ 	.word	0xffffffff


	//   ....[117]....
        /*7440*/ 	.word	0x0500000f


	//   ....[118]....
        /*7444*/ 	.word	0x0500000f


	//   ....[119]....
        /*7448*/ 	.word	0x0500000f


	//   ....[120]....
        /*744c*/ 	.word	0x0500000f


	//   ....[121]....
        /*7450*/ 	.word	0x0500000f


	//   ....[122]....
        /*7454*/ 	.word	0x0500000f


	//   ....[123]....
        /*7458*/ 	.word	0x0500000f


	//   ....[124]....
        /*745c*/ 	.word	0x0500000f


	//   ....[125]....
        /*7460*/ 	.word	0x0500000f


	//   ....[126]....
        /*7464*/ 	.word	0x0500000f


	//   ....[127]....
        /*7468*/ 	.word	0x0500000f


	//   ....[128]....
        /*746c*/ 	.word	0x0500000f


	//   ....[129]....
        /*7470*/ 	.word	0x0500000f


	//   ....[130]....
        /*7474*/ 	.word	0x0500000f


	//   ....[131]....
        /*7478*/ 	.word	0x0500000f


	//   ....[132]....
        /*747c*/ 	.word	0x0500000f


	//   ....[133]....
        /*7480*/ 	.word	0x0500000f


	//   ....[134]....
        /*7484*/ 	.word	0x0500000f


	//   ....[135]....
        /*7488*/ 	.word	0x0500000f


	//   ....[136]....
        /*748c*/ 	.word	0x0500000f


	//   ....[137]....
        /*7490*/ 	.word	0x0500000f


	//   ....[138]....
        /*7494*/ 	.word	0x0500000f


	//   ....[139]....
        /*7498*/ 	.word	0x0500000f


	//   ....[140]....
        /*749c*/ 	.word	0x0500000f


	//   ....[141]....
        /*74a0*/ 	.word	0x0500000f


	//   ....[142]....
        /*74a4*/ 	.word	0x0500000f


	//   ....[143]....
        /*74a8*/ 	.word	0x0500000f


	//   ....[144]....
        /*74ac*/ 	.word	0x0500000f


	//   ....[145]....
        /*74b0*/ 	.word	0x0500000f


	//   ....[146]....
        /*74b4*/ 	.word	0x0500000f


	//   ....[147]....
        /*74b8*/ 	.word	0x0500000f


	//   ....[148]....
        /*74bc*/ 	.word	0x0500000f


	//   ....[149]....
        /*74c0*/ 	.word	0x0500000f


	//   ....[150]....
        /*74c4*/ 	.word	0x0500000f


	//   ....[151]....
        /*74c8*/ 	.word	0x0500000f


	//   ....[152]....
        /*74cc*/ 	.word	0x0500000f


	//   ....[153]....
        /*74d0*/ 	.word	0x0500000f


	//   ....[154]....
        /*74d4*/ 	.word	0x0500000f


	//   ....[155]....
        /*74d8*/ 	.word	0x0500000f


	//   ....[156]....
        /*74dc*/ 	.word	0x0500000f


	//   ....[157]....
        /*74e0*/ 	.word	0x0500000f


	//   ....[158]....
        /*74e4*/ 	.word	0x0500000f


	//   ....[159]....
        /*74e8*/ 	.word	0x0500000f


	//   ....[160]....
        /*74ec*/ 	.word	0x0500000f


	//   ....[161]....
        /*74f0*/ 	.word	0x0500000f


	//   ....[162]....
        /*74f4*/ 	.word	0x0500000f


	//   ....[163]....
        /*74f8*/ 	.word	0x0500000f


	//   ....[164]....
        /*74fc*/ 	.word	0x0500000f


	//   ....[165]....
        /*7500*/ 	.word	0x0500000f


	//   ....[166]....
        /*7504*/ 	.word	0x0500000f


	//   ....[167]....
        /*7508*/ 	.word	0x0500000f


	//   ....[168]....
        /*750c*/ 	.word	0x0500000f


	//   ....[169]....
        /*7510*/ 	.word	0x0500000f


	//   ....[170]....
        /*7514*/ 	.word	0x0500000f


	//   ....[171]....
        /*7518*/ 	.word	0x0500000f


	//   ....[172]....
        /*751c*/ 	.word	0x0500000f


	//   ....[173]....
        /*7520*/ 	.word	0x0500000f


	//   ....[174]....
        /*7524*/ 	.word	0x0500000f


	//   ....[175]....
        /*7528*/ 	.word	0x0500000f


	//   ....[176]....
        /*752c*/ 	.word	0x0500000f


	//   ....[177]....
        /*7530*/ 	.word	0x0500000f


	//   ....[178]....
        /*7534*/ 	.word	0x0500000f


	//   ....[179]....
        /*7538*/ 	.word	0x0500000f


	//   ....[180]....
        /*753c*/ 	.word	0x0500000f


	//   ....[181]....
        /*7540*/ 	.word	0x0500000f


	//   ....[182]....
        /*7544*/ 	.word	0x0500000f


	//   ....[183]....
        /*7548*/ 	.word	0x0500000f


	//   ....[184]....
        /*754c*/ 	.word	0x0500000f


	//   ....[185]....
        /*7550*/ 	.word	0x0500000f


	//   ....[186]....
        /*7554*/ 	.word	0x0500000f


	//   ....[187]....
        /*7558*/ 	.word	0x0500000f


	//   ....[188]....
        /*755c*/ 	.word	0x0500000f


	//   ....[189]....
        /*7560*/ 	.word	0x0500000f


	//   ....[190]....
        /*7564*/ 	.word	0x0500000f


	//   ....[191]....
        /*7568*/ 	.word	0x0500000f


	//   ....[192]....
        /*756c*/ 	.word	0x0500000f


	//   ....[193]....
        /*7570*/ 	.word	0x0500000f


	//   ....[194]....
        /*7574*/ 	.word	0x0500000f


	//   ....[195]....
        /*7578*/ 	.word	0x0500000f


	//   ....[196]....
        /*757c*/ 	.word	0x0500000f


	//   ....[197]....
        /*7580*/ 	.word	0x0500000f


	//   ....[198]....
        /*7584*/ 	.word	0x0500000f


	//   ....[199]....
        /*7588*/ 	.word	0xffffffff


	//   ....[200]....
        /*758c*/ 	.word	0xffffffff


	//   ....[201]....
        /*7590*/ 	.word	0xffffffff


	//   ....[202]....
        /*7594*/ 	.word	0xffffffff


	//   ....[203]....
        /*7598*/ 	.word	0xffffffff


	//   ....[204]....
        /*759c*/ 	.word	0xffffffff


	//----- nvinfo : EIATTR_COOP_GROUP_INSTR_OFFSETS
	.align		4
.L_1306:
        /*75a0*/ 	.byte	0x04, 0x28
        /*75a2*/ 	.short	(.L_1308 - .L_1307)


	//   ....[0]....
.L_1307:
        /*75a4*/ 	.word	0x00000080


	//   ....[1]....
        /*75a8*/ 	.word	0x00000090


	//   ....[2]....
        /*75ac*/ 	.word	0x000002f0


	//   ....[3]....
        /*75b0*/ 	.word	0x00000450


	//   ....[4]....
        /*75b4*/ 	.word	0x00000570


	//   ....[5]....
        /*75b8*/ 	.word	0x000006d0


	//   ....[6]....
        /*75bc*/ 	.word	0x00001ba0


	//   ....[7]....
        /*75c0*/ 	.word	0x00003b60


	//   ....[8]....
        /*75c4*/ 	.word	0x00003db0


	//   ....[9]....
        /*75c8*/ 	.word	0x00005370


	//   ....[10]....
        /*75cc*/ 	.word	0x00005400


	//   ....[11]....
        /*75d0*/ 	.word	0x00005780


	//   ....[12]....
        /*75d4*/ 	.word	0x000057a0


	//   ....[13]....
        /*75d8*/ 	.word	0x0000adb0


	//   ....[14]....
        /*75dc*/ 	.word	0x0000ae20


	//   ....[15]....
        /*75e0*/ 	.word	0x0000ae70


	//   ....[16]....
        /*75e4*/ 	.word	0x0000ae90


	//   ....[17]....
        /*75e8*/ 	.word	0x00025480


	//   ....[18]....
        /*75ec*/ 	.word	0x00025690


	//   ....[19]....
        /*75f0*/ 	.word	0x00026650


	//   ....[20]....
        /*75f4*/ 	.word	0x00026780


	//   ....[21]....
        /*75f8*/ 	.word	0x00026890


	//   ....[22]....
        /*75fc*/ 	.word	0x00026900


	//   ....[23]....
        /*7600*/ 	.word	0x0002edb0


	//   ....[24]....
        /*7604*/ 	.word	0x0002edd0


	//   ....[25]....
        /*7608*/ 	.word	0x0002ee30


	//   ....[26]....
        /*760c*/ 	.word	0x0002ee70


	//   ....[27]....
        /*7610*/ 	.word	0x00030240


	//   ....[28]....
        /*7614*/ 	.word	0x00030280


	//   ....[29]....
        /*7618*/ 	.word	0x00030500


	//   ....[30]....
        /*761c*/ 	.word	0x00030540


	//   ....[31]....
        /*7620*/ 	.word	0x00030560


	//   ....[32]....
        /*7624*/ 	.word	0x00030570


	//   ....[33]....
        /*7628*/ 	.word	0x000313a0


	//   ....[34]....
        /*762c*/ 	.word	0x000313b0


	//   ....[35]....
        /*7630*/ 	.word	0x00032590


	//   ....[36]....
        /*7634*/ 	.word	0x00033af0


	//   ....[37]....
        /*7638*/ 	.word	0x00033b10


	//   ....[38]....
        /*763c*/ 	.word	0x00033b30


	//   ....[39]....
        /*7640*/ 	.word	0x00033b50


	//   ....[40]....
        /*7644*/ 	.word	0x00033ba0


	//   ....[41]....
        /*7648*/ 	.word	0x00033bc0


	//   ....[42]....
        /*764c*/ 	.word	0x00033c10


	//   ....[43]....
        /*7650*/ 	.word	0x00033c30


	//   ....[44]....
        /*7654*/ 	.word	0x00033c80


	//   ....[45]....
        /*7658*/ 	.word	0x00033ca0


	//   ....[46]....
        /*765c*/ 	.word	0x00033cf0


	//   ....[47]....
        /*7660*/ 	.word	0x00033d10


	//   ....[48]....
        /*7664*/ 	.word	0x000342d0


	//   ....[49]....
        /*7668*/ 	.word	0x00034320


	//   ....[50]....
        /*766c*/ 	.word	0x00034360


	//   ....[51]....
        /*7670*/ 	.word	0x00034390


	//   ....[52]....
        /*7674*/ 	.word	0x000343d0


	//   ....[53]....
        /*7678*/ 	.word	0x00034470


	//   ....[54]....
        /*767c*/ 	.word	0x000344a0


	//   ....[55]....
        /*7680*/ 	.word	0x00034540


	//   ....[56]....
        /*7684*/ 	.word	0x00034570


	//   ....[57]....
        /*7688*/ 	.word	0x000345d0


	//   ....[58]....
        /*768c*/ 	.word	0x00034600


	//   ....[59]....
        /*7690*/ 	.word	0x00034650


	//   ....[60]....
        /*7694*/ 	.word	0x000346a0


	//   ....[61]....
        /*7698*/ 	.word	0x00034710


	//   ....[62]....
        /*769c*/ 	.word	0x00034750


	//   ....[63]....
        /*76a0*/ 	.word	0x00034780


	//   ....[64]....
        /*76a4*/ 	.word	0x00034da0


	//   ....[65]....
        /*76a8*/ 	.word	0x00034dd0


	//   ....[66]....
        /*76ac*/ 	.word	0x00034e50


	//   ....[67]....
        /*76b0*/ 	.word	0x00034eb0


	//   ....[68]....
        /*76b4*/ 	.word	0x00034ef0


	//   ....[69]....
        /*76b8*/ 	.word	0x00034f20


	//   ....[70]....
        /*76bc*/ 	.word	0x00034fd0


	//   ....[71]....
        /*76c0*/ 	.word	0x00034ff0


	//   ....[72]....
        /*76c4*/ 	.word	0x000350a0


	//   ....[73]....
        /*76c8*/ 	.word	0x000350d0


	//   ....[74]....
        /*76cc*/ 	.word	0x00035170


	//   ....[75]....
        /*76d0*/ 	.word	0x00035190


	//   ....[76]....
        /*76d4*/ 	.word	0x00035230


	//   ....[77]....
        /*76d8*/ 	.word	0x00035260


	//   ....[78]....
        /*76dc*/ 	.word	0x000352f0


	//   ....[79]....
        /*76e0*/ 	.word	0x00035340


	//   ....[80]....
        /*76e4*/ 	.word	0x00035700


	//   ....[81]....
        /*76e8*/ 	.word	0x00035730


	//   ....[82]....
        /*76ec*/ 	.word	0x00035760


	//   ....[83]....
        /*76f0*/ 	.word	0x00035790


	//   ....[84]....
        /*76f4*/ 	.word	0x000357c0


	//   ....[85]....
        /*76f8*/ 	.word	0x00035850


	//   ....[86]....
        /*76fc*/ 	.word	0x00035890


	//   ....[87]....
        /*7700*/ 	.word	0x000358c0


	//   ....[88]....
        /*7704*/ 	.word	0x00035950


	//   ....[89]....
        /*7708*/ 	.word	0x00035980


	//   ....[90]....
        /*770c*/ 	.word	0x00035990


	//   ....[91]....
        /*7710*/ 	.word	0x00035a20


	//   ....[92]....
        /*7714*/ 	.word	0x00036200


	//   ....[93]....
        /*7718*/ 	.word	0x00036220


	//   ....[94]....
        /*771c*/ 	.word	0x00036230


	//   ....[95]....
        /*7720*/ 	.word	0x00036240


	//   ....[96]....
        /*7724*/ 	.word	0x00036260


	//   ....[97]....
        /*7728*/ 	.word	0x00036280


	//   ....[98]....
        /*772c*/ 	.word	0x000362b0


	//   ....[99]....
        /*7730*/ 	.word	0x000362f0


	//   ....[100]....
        /*7734*/ 	.word	0x00036310


	//   ....[101]....
        /*7738*/ 	.word	0x00036340


	//   ....[102]....
        /*773c*/ 	.word	0x00036360


	//   ....[103]....
        /*7740*/ 	.word	0x00036390


	//   ....[104]....
        /*7744*/ 	.word	0x000366f0


	//   ....[105]....
        /*7748*/ 	.word	0x00036710


	//   ....[106]....
        /*774c*/ 	.word	0x00036720


	//   ....[107]....
        /*7750*/ 	.word	0x00036730


	//   ....[108]....
        /*7754*/ 	.word	0x00036740


	//   ....[109]....
        /*7758*/ 	.word	0x00036760


	//   ....[110]....
        /*775c*/ 	.word	0x000367d0


	//   ....[111]....
        /*7760*/ 	.word	0x000367f0


	//   ....[112]....
        /*7764*/ 	.word	0x00036850


	//   ....[113]....
        /*7768*/ 	.word	0x00036860


	//   ....[114]....
        /*776c*/ 	.word	0x000368e0


	//   ....[115]....
        /*7770*/ 	.word	0x00036950


	//   ....[116]....
        /*7774*/ 	.word	0x00036c80


	//   ....[117]....
        /*7778*/ 	.word	0x000371c0


	//   ....[118]....
        /*777c*/ 	.word	0x000372b0


	//   ....[119]....
        /*7780*/ 	.word	0x00037350


	//   ....[120]....
        /*7784*/ 	.word	0x000373b0


	//   ....[121]....
        /*7788*/ 	.word	0x00037470


	//   ....[122]....
        /*778c*/ 	.word	0x000374d0


	//   ....[123]....
        /*7790*/ 	.word	0x00037590


	//   ....[124]....
        /*7794*/ 	.word	0x000375f0


	//   ....[125]....
        /*7798*/ 	.word	0x000376b0


	//   ....[126]....
        /*779c*/ 	.word	0x00037710


	//   ....[127]....
        /*77a0*/ 	.word	0x000377d0


	//   ....[128]....
        /*77a4*/ 	.word	0x00037830


	//   ....[129]....
        /*77a8*/ 	.word	0x000378d0


	//   ....[130]....
        /*77ac*/ 	.word	0x00037970


	//   ....[131]....
        /*77b0*/ 	.word	0x000379d0


	//   ....[132]....
        /*77b4*/ 	.word	0x00037a80


	//   ....[133]....
        /*77b8*/ 	.word	0x00037b60


	//   ....[134]....
        /*77bc*/ 	.word	0x00037c80


	//   ....[135]....
        /*77c0*/ 	.word	0x00037ce0


	//   ....[136]....
        /*77c4*/ 	.word	0x00037df0


	//   ....[137]....
        /*77c8*/ 	.word	0x00037e50


	//   ....[138]....
        /*77cc*/ 	.word	0x00037f70


	//   ....[139]....
        /*77d0*/ 	.word	0x00037fd0


	//   ....[140]....
        /*77d4*/ 	.word	0x000380f0


	//   ....[141]....
        /*77d8*/ 	.word	0x00038150


	//   ....[142]....
        /*77dc*/ 	.word	0x00038240


	//   ....[143]....
        /*77e0*/ 	.word	0x000382b0


	//   ....[144]....
        /*77e4*/ 	.word	0x00038310


	//   ....[145]....
        /*77e8*/ 	.word	0x000383d0


	//   ....[146]....
        /*77ec*/ 	.word	0x00038460


	//   ....[147]....
        /*77f0*/ 	.word	0x00038500


	//   ....[148]....
        /*77f4*/ 	.word	0x00038590


	//   ....[149]....
        /*77f8*/ 	.word	0x00038660


	//   ....[150]....
        /*77fc*/ 	.word	0x00038790


	//   ....[151]....
        /*7800*/ 	.word	0x000387e0


	//   ....[152]....
        /*7804*/ 	.word	0x00038850


	//   ....[153]....
        /*7808*/ 	.word	0x00038940


	//   ....[154]....
        /*780c*/ 	.word	0x00038a70


	//   ....[155]....
        /*7810*/ 	.word	0x00038ac0


	//   ....[156]....
        /*7814*/ 	.word	0x00038b30


	//   ....[157]....
        /*7818*/ 	.word	0x00038c20


	//   ....[158]....
        /*781c*/ 	.word	0x00038d50


	//   ....[159]....
        /*7820*/ 	.word	0x00038da0


	//   ....[160]....
        /*7824*/ 	.word	0x00038e10


	//   ....[161]....
        /*7828*/ 	.word	0x00038ef0


	//   ....[162]....
        /*782c*/ 	.word	0x00039040


	//   ....[163]....
        /*7830*/ 	.word	0x00039120


	//   ....[164]....
        /*7834*/ 	.word	0x00039190


	//   ....[165]....
        /*7838*/ 	.word	0x00039250


	//   ....[166]....
        /*783c*/ 	.word	0x00039330


	//   ....[167]....
        /*7840*/ 	.word	0x000393f0


	//   ....[168]....
        /*7844*/ 	.word	0x000394d0


	//   ....[169]....
        /*7848*/ 	.word	0x00039590


	//   ....[170]....
        /*784c*/ 	.word	0x00039670


	//   ....[171]....
        /*7850*/ 	.word	0x00039730


	//   ....[172]....
        /*7854*/ 	.word	0x00039810


	//   ....[173]....
        /*7858*/ 	.word	0x000398e0


	//   ....[174]....
        /*785c*/ 	.word	0x00039a40


	//   ....[175]....
        /*7860*/ 	.word	0x00039ae0


	//   ....[176]....
        /*7864*/ 	.word	0x00039b40


	//   ....[177]....
        /*7868*/ 	.word	0x00039be0


	//   ....[178]....
        /*786c*/ 	.word	0x00039c40


	//   ....[179]....
        /*7870*/ 	.word	0x00039ce0


	//   ....[180]....
        /*7874*/ 	.word	0x00039d40


	//   ....[181]....
        /*7878*/ 	.word	0x00039de0


	//   ....[182]....
        /*787c*/ 	.word	0x00039e40


	//   ....[183]....
        /*7880*/ 	.word	0x00039ee0


	//   ....[184]....
        /*7884*/ 	.word	0x00039f40


	//   ....[185]....
        /*7888*/ 	.word	0x00039fe0


	//   ....[186]....
        /*788c*/ 	.word	0x0003a0c0


	//   ....[187]....
        /*7890*/ 	.word	0x0003a160


	//   ....[188]....
        /*7894*/ 	.word	0x0003a1d0


	//   ....[189]....
        /*7898*/ 	.word	0x0003a2a0


	//   ....[190]....
        /*789c*/ 	.word	0x0003a300


	//   ....[191]....
        /*78a0*/ 	.word	0x0003a3d0


	//   ....[192]....
        /*78a4*/ 	.word	0x0003a430


	//   ....[193]....
        /*78a8*/ 	.word	0x0003a500


	//   ....[194]....
        /*78ac*/ 	.word	0x0003a560


	//   ....[195]....
        /*78b0*/ 	.word	0x0003a630


	//   ....[196]....
        /*78b4*/ 	.word	0x0003a690


	//   ....[197]....
        /*78b8*/ 	.word	0x0003a760


	//   ....[198]....
        /*78bc*/ 	.word	0x0003a870


	//   ....[199]....
        /*78c0*/ 	.word	0x0003cc80


	//   ....[200]....
        /*78c4*/ 	.word	0x0003cf70


	//   ....[201]....
        /*78c8*/ 	.word	0x0003e210


	//   ....[202]....
        /*78cc*/ 	.word	0x0003e270


	//   ....[203]....
        /*78d0*/ 	.word	0x0003e2d0


	//   ....[204]....
        /*78d4*/ 	.word	0x0003e2f0


	//----- nvinfo : EIATTR_REG_RECONFIG
	.align		4
.L_1308:
        /*78d8*/ 	.byte	0x01, 0x54
	.zero		2


	//----- nvinfo : EIATTR_SYSCALL_OFFSETS
	.align		4
        /*78dc*/ 	.byte	0x04, 0x46
        /*78de*/ 	.short	(.L_1310 - .L_1309)


	//   ....[0]....
.L_1309:
        /*78e0*/ 	.word	0x00001ef0


	//   ....[1]....
        /*78e4*/ 	.word	0x00033150


	//   ....[2]....
        /*78e8*/ 	.word	0x00033290


	//   ....[3]....
        /*78ec*/ 	.word	0x00033380


	//   ....[4]....
        /*78f0*/ 	.word	0x00033f80


	//   ....[5]....
        /*78f4*/ 	.word	0x00034a60


	//----- nvinfo : EIATTR_MBARRIER_INSTR_OFFSETS
	.align		4
.L_1310:
        /*78f8*/ 	.byte	0x04, 0x39
        /*78fa*/ 	.short	(.L_1312 - .L_1311)


	//   ....[0]....
.L_1311:
        /*78fc*/ 	.word	0x00000190
        /*7900*/ 	.word	0x000000ff
        /*7904*/ 	.word	0x00032400
        /*7908*/ 	.short	0x0100
        /*790a*/ 	.byte	0x08
	.zero		1


	//   ....[1]....
        /*790c*/ 	.word	0x000001a0
        /*7910*/ 	.word	0x000000ff
        /*7914*/ 	.word	0x00032410
        /*7918*/ 	.short	0x0100
        /*791a*/ 	.byte	0x08
	.zero		1


	//   ....[2]....
        /*791c*/ 	.word	0x000001b0
        /*7920*/ 	.word	0x000000ff
        /*7924*/ 	.word	0x00032420
        /*7928*/ 	.short	0x0100
        /*792a*/ 	.byte	0x08
	.zero		1


	//   ....[3]....
        /*792c*/ 	.word	0x000002a0
        /*7930*/ 	.word	0x000000ff
        /*7934*/ 	.word	0x00032430
        /*7938*/ 	.short	0x0100
        /*793a*/ 	.byte	0x08
	.zero		1


	//   ....[4]....
        /*793c*/ 	.word	0x000002b0
        /*7940*/ 	.word	0x000000ff
        /*7944*/ 	.word	0x00032440
        /*7948*/ 	.short	0x0100
        /*794a*/ 	.byte	0x08
	.zero		1


	//   ....[5]....
        /*794c*/ 	.word	0x000002c0
        /*7950*/ 	.word	0x000000ff
        /*7954*/ 	.word	0x00032438
        /*7958*/ 	.short	0x0100
        /*795a*/ 	.byte	0x08
	.zero		1


	//   ....[6]....
        /*795c*/ 	.word	0x000002d0
        /*7960*/ 	.word	0x000000ff
        /*7964*/ 	.word	0x00032448
        /*7968*/ 	.short	0x0100
        /*796a*/ 	.byte	0x08
	.zero		1


	//   ....[7]....
        /*796c*/ 	.word	0x00000400
        /*7970*/ 	.word	0x000000ff
        /*7974*/ 	.word	0x00032450
        /*7978*/ 	.short	0x0100
        /*797a*/ 	.byte	0x08
	.zero		1


	//   ....[8]....
        /*797c*/ 	.word	0x00000410
        /*7980*/ 	.word	0x000000ff
        /*7984*/ 	.word	0x00032460
        /*7988*/ 	.short	0x0100
        /*798a*/ 	.byte	0x08
	.zero		1


	//   ....[9]....
        /*798c*/ 	.word	0x00000420
        /*7990*/ 	.word	0x000000ff
        /*7994*/ 	.word	0x00032458
        /*7998*/ 	.short	0x0100
        /*799a*/ 	.byte	0x08
	.zero		1


	//   ....[10]....
        /*799c*/ 	.word	0x00000430
        /*79a0*/ 	.word	0x000000ff
        /*79a4*/ 	.word	0x00032468
        /*79a8*/ 	.short	0x0100
        /*79aa*/ 	.byte	0x08
	.zero		1


	//   ....[11]....
        /*79ac*/ 	.word	0x00000520
        /*79b0*/ 	.word	0x000000ff
        /*79b4*/ 	.word	0x00032470
        /*79b8*/ 	.short	0x0100
        /*79ba*/ 	.byte	0x06
	.zero		1


	//   ....[12]....
        /*79bc*/ 	.word	0x00000530
        /*79c0*/ 	.word	0x000000ff
        /*79c4*/ 	.word	0x00032480
        /*79c8*/ 	.short	0x0100
        /*79ca*/ 	.byte	0x06
	.zero		1


	//   ....[13]....
        /*79cc*/ 	.word	0x00000540
        /*79d0*/ 	.word	0x000000ff
        /*79d4*/ 	.word	0x00032478
        /*79d8*/ 	.short	0x0100
        /*79da*/ 	.byte	0x06
	.zero		1


	//   ....[14]....
        /*79dc*/ 	.word	0x00000550
        /*79e0*/ 	.word	0x000000ff
        /*79e4*/ 	.word	0x00032488
        /*79e8*/ 	.short	0x0100
        /*79ea*/ 	.byte	0x06
	.zero		1


	//   ....[15]....
        /*79ec*/ 	.word	0x00000680
        /*79f0*/ 	.word	0x000000ff
        /*79f4*/ 	.word	0x00032490
        /*79f8*/ 	.short	0x0100
        /*79fa*/ 	.byte	0x08
	.zero		1


	//   ....[16]....
        /*79fc*/ 	.word	0x00000690
        /*7a00*/ 	.word	0x000000ff
        /*7a04*/ 	.word	0x000324a0
        /*7a08*/ 	.short	0x0100
        /*7a0a*/ 	.byte	0x08
	.zero		1


	//   ....[17]....
        /*7a0c*/ 	.word	0x000006a0
        /*7a10*/ 	.word	0x000000ff
        /*7a14*/ 	.word	0x00032498
        /*7a18*/ 	.short	0x0100
        /*7a1a*/ 	.byte	0x08
	.zero		1


	//   ....[18]....
        /*7a1c*/ 	.word	0x000006b0
        /*7a20*/ 	.word	0x000000ff
        /*7a24*/ 	.word	0x000324a8
        /*7a28*/ 	.short	0x0100
        /*7a2a*/ 	.byte	0x08
	.zero		1


	//   ....[19]....
        /*7a2c*/ 	.word	0x000007f0
        /*7a30*/ 	.word	0x000000ff
        /*7a34*/ 	.word	0x000324b0
        /*7a38*/ 	.short	0x0100
        /*7a3a*/ 	.byte	0x08
	.zero		1


	//   ....[20]....
        /*7a3c*/ 	.word	0x00000800
        /*7a40*/ 	.word	0x000000ff
        /*7a44*/ 	.word	0x000324c0
        /*7a48*/ 	.short	0x0100
        /*7a4a*/ 	.byte	0x08
	.zero		1


	//   ....[21]....
        /*7a4c*/ 	.word	0x00000810
        /*7a50*/ 	.word	0x000000ff
        /*7a54*/ 	.word	0x000324b8
        /*7a58*/ 	.short	0x0100
        /*7a5a*/ 	.byte	0x08
	.zero		1


	//   ....[22]....
        /*7a5c*/ 	.word	0x00000820
        /*7a60*/ 	.word	0x000000ff
        /*7a64*/ 	.word	0x000324c8
        /*7a68*/ 	.short	0x0100
        /*7a6a*/ 	.byte	0x08
	.zero		1


	//   ....[23]....
        /*7a6c*/ 	.word	0x00002200
        /*7a70*/ 	.word	0x00000048
        /*7a74*/ 	.word	0x00032400
        /*7a78*/ 	.short	0x010a
        /*7a7a*/ 	.byte	0x3f
	.zero		1


	//   ....[24]....
        /*7a7c*/ 	.word	0x00002600
        /*7a80*/ 	.word	0x00000006
        /*7a84*/ 	.word	0x00000000
        /*7a88*/ 	.short	0x010a
        /*7a8a*/ 	.byte	0x3f
	.zero		1


	//   ....[25]....
        /*7a8c*/ 	.word	0x00002660
        /*7a90*/ 	.word	0x00000006
        /*7a94*/ 	.word	0x00000000
        /*7a98*/ 	.short	0x010a
        /*7a9a*/ 	.byte	0x3f
	.zero		1


	//   ....[26]....
        /*7a9c*/ 	.word	0x00002a10
        /*7aa0*/ 	.word	0x00000048
        /*7aa4*/ 	.word	0x00032410
        /*7aa8*/ 	.short	0x010a
        /*7aaa*/ 	.byte	0x3f
	.zero		1


	//   ....[27]....
        /*7aac*/ 	.word	0x00002b10
        /*7ab0*/ 	.word	0x00000006
        /*7ab4*/ 	.word	0x00000000
        /*7ab8*/ 	.short	0x010a
        /*7aba*/ 	.byte	0x3f
	.zero		1


	//   ....[28]....
        /*7abc*/ 	.word	0x00002b70
        /*7ac0*/ 	.word	0x00000006
        /*7ac4*/ 	.word	0x00000000
        /*7ac8*/ 	.short	0x010a
        /*7aca*/ 	.byte	0x3f
	.zero		1


	//   ....[29]....
        /*7acc*/ 	.word	0x000038c0
        /*7ad0*/ 	.word	0x00000000
        /*7ad4*/ 	.word	0x00000000
        /*7ad8*/ 	.short	0x0101
        /*7ada*/ 	.byte	0x3f
	.zero		1


	//   ....[30]....
        /*7adc*/ 	.word	0x00008a80
        /*7ae0*/ 	.word	0x00000000
        /*7ae4*/ 	.word	0x00000000
        /*7ae8*/ 	.short	0x0101
        /*7aea*/ 	.byte	0x3f
	.zero		1


	//   ....[31]....
        /*7aec*/ 	.word	0x00009220
        /*7af0*/ 	.word	0x00000002
        /*7af4*/ 	.word	0x00000000
        /*7af8*/ 	.short	0x010a
        /*7afa*/ 	.byte	0x3f
	.zero		1


	//   ....[32]....
        /*7afc*/ 	.word	0x000092c0
        /*7b00*/ 	.word	0x00000006
        /*7b04*/ 	.word	0x00000000
        /*7b08*/ 	.short	0x010a
        /*7b0a*/ 	.byte	0x3f
	.zero		1


	//   ....[33]....
        /*7b0c*/ 	.word	0x000096d0
        /*7b10*/ 	.word	0x00000000
        /*7b14*/ 	.word	0x00000000
        /*7b18*/ 	.short	0x010a
        /*7b1a*/ 	.byte	0x3f
	.zero		1


	//   ....[34]....
        /*7b1c*/ 	.word	0x000097a0
        /*7b20*/ 	.word	0x0000000c
        /*7b24*/ 	.word	0x00000000
        /*7b28*/ 	.short	0x010a
        /*7b2a*/ 	.byte	0x3f
	.zero		1


	//   ....[35]....
        /*7b2c*/ 	.word	0x0000a540
        /*7b30*/ 	.word	0x00000000
        /*7b34*/ 	.word	0x00000000
        /*7b38*/ 	.short	0x0101
        /*7b3a*/ 	.byte	0x3f
	.zero		1


	//   ....[36]....
        /*7b3c*/ 	.word	0x00023c70
        /*7b40*/ 	.word	0x00000003
        /*7b44*/ 	.word	0x00000000
        /*7b48*/ 	.short	0x0101
        /*7b4a*/ 	.byte	0x3f
	.zero		1


	//   ....[37]....
        /*7b4c*/ 	.word	0x00023e60
        /*7b50*/ 	.word	0x00000000
        /*7b54*/ 	.word	0x00000000
        /*7b58*/ 	.short	0x010a
        /*7b5a*/ 	.byte	0x3f
	.zero		1


	//   ....[38]....
        /*7b5c*/ 	.word	0x00023f60
        /*7b60*/ 	.word	0x00000004
        /*7b64*/ 	.word	0x00000000
        /*7b68*/ 	.short	0x010a
        /*7b6a*/ 	.byte	0x3f
	.zero		1


	//   ....[39]....
        /*7b6c*/ 	.word	0x000243a0
        /*7b70*/ 	.word	0x00000005
        /*7b74*/ 	.word	0x00000000
        /*7b78*/ 	.short	0x010a
        /*7b7a*/ 	.byte	0x3f
	.zero		1


	//   ....[40]....
        /*7b7c*/ 	.word	0x000244a0
        /*7b80*/ 	.word	0x00000002
        /*7b84*/ 	.word	0x00000000
        /*7b88*/ 	.short	0x010a
        /*7b8a*/ 	.byte	0x3f
	.zero		1


	//   ....[41]....
        /*7b8c*/ 	.word	0x00025200
        /*7b90*/ 	.word	0x00000002
        /*7b94*/ 	.word	0x00000000
        /*7b98*/ 	.short	0x0101
        /*7b9a*/ 	.byte	0x3f
	.zero		1


	//   ....[42]....
        /*7b9c*/ 	.word	0x0002e970
        /*7ba0*/ 	.word	0x00000003
        /*7ba4*/ 	.word	0x00000000
        /*7ba8*/ 	.short	0x0101
        /*7baa*/ 	.byte	0x3f
	.zero		1


	//   ....[43]....
        /*7bac*/ 	.word	0x0002fdf0
        /*7bb0*/ 	.word	0x000000ff
        /*7bb4*/ 	.word	0x00000000
        /*7bb8*/ 	.short	0x0101
        /*7bba*/ 	.byte	0x04
	.zero		1


	//   ....[44]....
        /*7bbc*/ 	.word	0x00033880
        /*7bc0*/ 	.word	0x000000ff
        /*7bc4*/ 	.word	0x00032440
        /*7bc8*/ 	.short	0x010a
        /*7bca*/ 	.byte	0x2e
	.zero		1


	//   ....[45]....
        /*7bcc*/ 	.word	0x00033db0
        /*7bd0*/ 	.word	0x000000ff
        /*7bd4*/ 	.word	0x00032430
        /*7bd8*/ 	.short	0x0107
        /*7bda*/ 	.byte	0x2e
	.zero		1


	//   ....[46]....
        /*7bdc*/ 	.word	0x00033e20
        /*7be0*/ 	.word	0x000000ff
        /*7be4*/ 	.word	0x00032430
        /*7be8*/ 	.short	0x0101
        /*7bea*/ 	.byte	0x2e
	.zero		1


	//   ....[47]....
        /*7bec*/ 	.word	0x000348e0
        /*7bf0*/ 	.word	0x000000ff
        /*7bf4*/ 	.word	0x00032400
        /*7bf8*/ 	.short	0x0107
        /*7bfa*/ 	.byte	0x2e
	.zero		1


	//   ....[48]....
        /*7bfc*/ 	.word	0x00034930
        /*7c00*/ 	.word	0x000000ff
        /*7c04*/ 	.word	0x00032400
        /*7c08*/ 	.short	0x0101
        /*7c0a*/ 	.byte	0x2e
	.zero		1


	//   ....[49]....
        /*7c0c*/ 	.word	0x00035430
        /*7c10*/ 	.word	0x000000ff
        /*7c14*/ 	.word	0x00032410
        /*7c18*/ 	.short	0x0107
        /*7c1a*/ 	.byte	0x2e
	.zero		1


	//   ....[50]....
        /*7c1c*/ 	.word	0x00035490
        /*7c20*/ 	.word	0x000000ff
        /*7c24*/ 	.word	0x00032410
        /*7c28*/ 	.short	0x0101
        /*7c2a*/ 	.byte	0x2e
	.zero		1


	//   ....[51]....
        /*7c2c*/ 	.word	0x000354a0
        /*7c30*/ 	.word	0x000000ff
        /*7c34*/ 	.word	0x00032420
        /*7c38*/ 	.short	0x010a
        /*7c3a*/ 	.byte	0x2e
	.zero		1


	//   ....[52]....
        /*7c3c*/ 	.word	0x000354f0
        /*7c40*/ 	.word	0x000000ff
        /*7c44*/ 	.word	0x00032460
        /*7c48*/ 	.short	0x010a
        /*7c4a*/ 	.byte	0x2e
	.zero		1


	//   ....[53]....
        /*7c4c*/ 	.word	0x00035c20
        /*7c50*/ 	.word	0x000000ff
        /*7c54*/ 	.word	0x00032450
        /*7c58*/ 	.short	0x0107
        /*7c5a*/ 	.byte	0x2e
	.zero		1


	//   ....[54]....
        /*7c5c*/ 	.word	0x00035ca0
        /*7c60*/ 	.word	0x000000ff
        /*7c64*/ 	.word	0x00032450
        /*7c68*/ 	.short	0x0101
        /*7c6a*/ 	.byte	0x2e
	.zero		1


	//   ....[55]....
        /*7c6c*/ 	.word	0x00036000
        /*7c70*/ 	.word	0x00000013
        /*7c74*/ 	.word	0x00032440
        /*7c78*/ 	.short	0x010a
        /*7c7a*/ 	.byte	0x3f
	.zero		1


	//   ....[56]....
        /*7c7c*/ 	.word	0x00036430
        /*7c80*/ 	.word	0x00000013
        /*7c84*/ 	.word	0x00032430
        /*7c88*/ 	.short	0x0107
        /*7c8a*/ 	.byte	0x3f
	.zero		1


	//   ....[57]....
        /*7c8c*/ 	.word	0x000364e0
        /*7c90*/ 	.word	0x00000013
        /*7c94*/ 	.word	0x00032430
        /*7c98*/ 	.short	0x0101
        /*7c9a*/ 	.byte	0x3f
	.zero		1


	//   ....[58]....
        /*7c9c*/ 	.word	0x00036510
        /*7ca0*/ 	.word	0x00000013
        /*7ca4*/ 	.word	0x00032460
        /*7ca8*/ 	.short	0x010a
        /*7caa*/ 	.byte	0x3f
	.zero		1


	//   ....[59]....
        /*7cac*/ 	.word	0x00036a50
        /*7cb0*/ 	.word	0x00000013
        /*7cb4*/ 	.word	0x00032450
        /*7cb8*/ 	.short	0x0107
        /*7cba*/ 	.byte	0x3f
	.zero		1


	//   ....[60]....
        /*7cbc*/ 	.word	0x00036b10
        /*7cc0*/ 	.word	0x00000013
        /*7cc4*/ 	.word	0x00032450
        /*7cc8*/ 	.short	0x0101
        /*7cca*/ 	.byte	0x3f
	.zero		1


	//   ....[61]....
        /*7ccc*/ 	.word	0x00036c00
        /*7cd0*/ 	.word	0x00000004
        /*7cd4*/ 	.word	0x00032420
        /*7cd8*/ 	.short	0x010a
        /*7cda*/ 	.byte	0x3f
	.zero		1


	//   ....[62]....
        /*7cdc*/ 	.word	0x00036d70
        /*7ce0*/ 	.word	0x00000005
        /*7ce4*/ 	.word	0x00032440
        /*7ce8*/ 	.short	0x010a
        /*7cea*/ 	.byte	0x3f
	.zero		1


	//   ....[63]....
        /*7cec*/ 	.word	0x00036e10
        /*7cf0*/ 	.word	0x00000011
        /*7cf4*/ 	.word	0x00032440
        /*7cf8*/ 	.short	0x010a
        /*7cfa*/ 	.byte	0x3f
	.zero		1


	//   ....[64]....
        /*7cfc*/ 	.word	0x00036e50
        /*7d00*/ 	.word	0x00000005
        /*7d04*/ 	.word	0x00032460
        /*7d08*/ 	.short	0x010a
        /*7d0a*/ 	.byte	0x3f
	.zero		1


	//   ....[65]....
        /*7d0c*/ 	.word	0x00036e90
        /*7d10*/ 	.word	0x00000011
        /*7d14*/ 	.word	0x00032460
        /*7d18*/ 	.short	0x010a
        /*7d1a*/ 	.byte	0x3f
	.zero		1


	//   ....[66]....
        /*7d1c*/ 	.word	0x00036ef0
        /*7d20*/ 	.word	0x00000048
        /*7d24*/ 	.word	0x00032400
        /*7d28*/ 	.short	0x010a
        /*7d2a*/ 	.byte	0x3f
	.zero		1


	//   ....[67]....
        /*7d2c*/ 	.word	0x00036f40
        /*7d30*/ 	.word	0x00000006
        /*7d34*/ 	.word	0x00000000
        /*7d38*/ 	.short	0x010a
        /*7d3a*/ 	.byte	0x3f
	.zero		1


	//   ....[68]....
        /*7d3c*/ 	.word	0x00036f90
        /*7d40*/ 	.word	0x00000048
        /*7d44*/ 	.word	0x00032410
        /*7d48*/ 	.short	0x010a
        /*7d4a*/ 	.byte	0x3f
	.zero		1


	//   ....[69]....
        /*7d4c*/ 	.word	0x00036fe0
        /*7d50*/ 	.word	0x00000006
        /*7d54*/ 	.word	0x00000000
        /*7d58*/ 	.short	0x010a
        /*7d5a*/ 	.byte	0x3f
	.zero		1


	//   ....[70]....
        /*7d5c*/ 	.word	0x00037030
        /*7d60*/ 	.word	0x00000006
        /*7d64*/ 	.word	0x00000000
        /*7d68*/ 	.short	0x010a
        /*7d6a*/ 	.byte	0x3f
	.zero		1


	//   ....[71]....
        /*7d6c*/ 	.word	0x00037080
        /*7d70*/ 	.word	0x0000000c
        /*7d74*/ 	.word	0x00000000
        /*7d78*/ 	.short	0x010a
        /*7d7a*/ 	.byte	0x3f
	.zero		1


	//   ....[72]....
        /*7d7c*/ 	.word	0x000370d0
        /*7d80*/ 	.word	0x00000004
        /*7d84*/ 	.word	0x00000000
        /*7d88*/ 	.short	0x010a
        /*7d8a*/ 	.byte	0x3f
	.zero		1


	//   ....[73]....
        /*7d8c*/ 	.word	0x00037120
        /*7d90*/ 	.word	0x00000002
        /*7d94*/ 	.word	0x00000000
        /*7d98*/ 	.short	0x010a
        /*7d9a*/ 	.byte	0x3f
	.zero		1


	//   ....[74]....
        /*7d9c*/ 	.word	0x00037200
        /*7da0*/ 	.word	0x00000003
        /*7da4*/ 	.word	0x00032440
        /*7da8*/ 	.short	0x010a
        /*7daa*/ 	.byte	0x3f
	.zero		1


	//   ....[75]....
        /*7dac*/ 	.word	0x00038f30
        /*7db0*/ 	.word	0x00000003
        /*7db4*/ 	.word	0x00032420
        /*7db8*/ 	.short	0x010a
        /*7dba*/ 	.byte	0x3f
	.zero		1


	//   ....[76]....
        /*7dbc*/ 	.word	0x00038f90
        /*7dc0*/ 	.word	0x00000003
        /*7dc4*/ 	.word	0x00032460
        /*7dc8*/ 	.short	0x010a
        /*7dca*/ 	.byte	0x3f
	.zero		1


	//   ....[77]....
        /*7dcc*/ 	.word	0x00039990
        /*7dd0*/ 	.word	0x00000013
        /*7dd4*/ 	.word	0x00032440
        /*7dd8*/ 	.short	0x010a
        /*7dda*/ 	.byte	0x3f
	.zero		1


	//   ....[78]....
        /*7ddc*/ 	.word	0x0003a010
        /*7de0*/ 	.word	0x00000013
        /*7de4*/ 	.word	0x00032460
        /*7de8*/ 	.short	0x010a
        /*7dea*/ 	.byte	0x3f
	.zero		1


	//   ....[79]....
        /*7dec*/ 	.word	0x0003a790
        /*7df0*/ 	.word	0x00000004
        /*7df4*/ 	.word	0x00032420
        /*7df8*/ 	.short	0x010a
        /*7dfa*/ 	.byte	0x3f
	.zero		1


	//   ....[80]....
        /*7dfc*/ 	.word	0x0003a930
        /*7e00*/ 	.word	0x00000005
        /*7e04*/ 	.word	0x00032440
        /*7e08*/ 	.short	0x010a
        /*7e0a*/ 	.byte	0x3f
	.zero		1


	//   ....[81]....
        /*7e0c*/ 	.word	0x0003a980
        /*7e10*/ 	.word	0x00000011
        /*7e14*/ 	.word	0x00032440
        /*7e18*/ 	.short	0x010a
        /*7e1a*/ 	.byte	0x3f
	.zero		1


	//   ....[82]....
        /*7e1c*/ 	.word	0x0003a9d0
        /*7e20*/ 	.word	0x00000005
        /*7e24*/ 	.word	0x00032460
        /*7e28*/ 	.short	0x010a
        /*7e2a*/ 	.byte	0x3f
	.zero		1


	//   ....[83]....
        /*7e2c*/ 	.word	0x0003ad90
        /*7e30*/ 	.word	0x00000000
        /*7e34*/ 	.word	0x00000000
        /*7e38*/ 	.short	0x010a
        /*7e3a*/ 	.byte	0x3f
	.zero		1


	//   ....[84]....
        /*7e3c*/ 	.word	0x0003aed0
        /*7e40*/ 	.word	0x0000000b
        /*7e44*/ 	.word	0x00000000
        /*7e48*/ 	.short	0x010a
        /*7e4a*/ 	.byte	0x3f
	.zero		1


	//   ....[85]....
        /*7e4c*/ 	.word	0x0003b530
        /*7e50*/ 	.word	0x00000000
        /*7e54*/ 	.word	0x00000000
        /*7e58*/ 	.short	0x010a
        /*7e5a*/ 	.byte	0x3f
	.zero		1


	//   ....[86]....
        /*7e5c*/ 	.word	0x0003b670
        /*7e60*/ 	.word	0x0000000b
        /*7e64*/ 	.word	0x00000000
        /*7e68*/ 	.short	0x010a
        /*7e6a*/ 	.byte	0x3f
	.zero		1


	//   ....[87]....
        /*7e6c*/ 	.word	0x0003c870
        /*7e70*/ 	.word	0x00000000
        /*7e74*/ 	.word	0x00000000
        /*7e78*/ 	.short	0x0101
        /*7e7a*/ 	.byte	0x3f
	.zero		1


	//   ....[88]....
        /*7e7c*/ 	.word	0x00055fe0
        /*7e80*/ 	.word	0x00000000
        /*7e84*/ 	.word	0x00000000
        /*7e88*/ 	.short	0x0101
        /*7e8a*/ 	.byte	0x3f
	.zero		1


	//   ....[89]....
        /*7e8c*/ 	.word	0x00056000
        /*7e90*/ 	.word	0x0000000b
        /*7e94*/ 	.word	0x00000000
        /*7e98*/ 	.short	0x010a
        /*7e9a*/ 	.byte	0x3f
	.zero		1


	//   ....[90]....
        /*7e9c*/ 	.word	0x00056050
        /*7ea0*/ 	.word	0x0000000b
        /*7ea4*/ 	.word	0x00000000
        /*7ea8*/ 	.short	0x010a
        /*7eaa*/ 	.byte	0x3f
	.zero		1


	//----- nvinfo : EIATTR_NUM_MBARRIERS
	.align		4
.L_1312:
        /*7eac*/ 	.byte	0x03, 0x38
        /*7eae*/ 	.short	0x0017


	//----- nvinfo : EIATTR_EXIT_INSTR_OFFSETS
	.align		4
        /*7eb0*/ 	.byte	0x04, 0x1c
        /*7eb2*/ 	.short	(.L_1314 - .L_1313)


	//   ....[0]....
.L_1313:
        /*7eb4*/ 	.word	0x00036ee0


	//----- nvinfo : EIATTR_MAX_THREADS
	.align		4
.L_1314:
        /*7eb8*/ 	.byte	0x04, 0x05
        /*7eba*/ 	.short	(.L_1316 - .L_1315)
.L_1315:
        /*7ebc*/ 	.word	0x00000180
        /*7ec0*/ 	.word	0x00000001
        /*7ec4*/ 	.word	0x00000001


	//----- nvinfo : EIATTR_CRS_STACK_SIZE
	.align		4
.L_1316:
        /*7ec8*/ 	.byte	0x04, 0x1e
        /*7eca*/ 	.short	(.L_1318 - .L_1317)
.L_1317:
        /*7ecc*/ 	.word	0x00000000


	//----- nvinfo : EIATTR_CBANK_PARAM_SIZE
	.align		4
.L_1318:
        /*7ed0*/ 	.byte	0x03, 0x19
        /*7ed2*/ 	.short	0x0b70


	//----- nvinfo : EIATTR_PARAM_CBANK
	.align		4
        /*7ed4*/ 	.byte	0x04, 0x0a
        /*7ed6*/ 	.short	(.L_1320 - .L_1319)
	.align		4
.L_1319:
        /*7ed8*/ 	.word	index@(.nv.constant0._ZN7cutlass13device_kernelIN5flash11enable_sm90INS1_16FlashAttnFwdSm90INS1_25CollectiveMainloopFwdSm90ILi2EN4cute5tupleIJNS5_1CILi1EEES8_S8_EEENS6_IJNS7_ILi128EEENS7_ILi96EEENS7_ILi64EEEEEELi256ENS_6half_tEfNS_4arch4Sm90ELb0ELb1ELb0ELb0ELb1ELb0ELb1ELb1ELb0ELb1ELb1ELb0EEENS1_21CollectiveEpilogueFwdINS6_IJSA_NS7_ILi256EEESB_EEES9_SE_SG_Li256ELb0ELb1ELb1ELb0EEENS1_19SingleTileSchedulerILb0ELb1ELb1ELi128EEEEEEEEEvNT_6ParamsE)
        /*7edc*/ 	.short	0x0210
        /*7ede*/ 	.short	0x0b70


	//----- nvinfo : EIATTR_SW_WAR
	.align		4
.L_1320:
        /*7ee0*/ 	.byte	0x04, 0x36
        /*7ee2*/ 	.short	(.L_1322 - .L_1321)
.L_1321:
        /*7ee4*/ 	.word	0x00000008
.L_1322:


//--------------------- .nv.info._ZN7cutlass13device_kernelIN5flash11enable_sm90INS1_16FlashAttnFwdSm90INS1_25CollectiveMainloopFwdSm90ILi2EN4cute5tupleIJNS5_1CILi1EEES8_S8_EEENS6_IJNS7_ILi128EEENS7_ILi96EEENS7_ILi64EEEEEELi256ENS_6half_tEfNS_4arch4Sm90ELb0ELb1ELb0ELb1ELb1ELb0ELb0ELb1ELb0ELb1ELb1ELb0EEENS1_21CollectiveEpilogueFwdINS6_IJSA_NS7_ILi256EEESB_EEES9_SE_SG_Li256ELb1ELb1ELb1ELb0EEENS1_36VarlenDynamicPersistentTileSchedulerILi128ELi96ELi256ELi128ELb1ELb1ELb1ELb1ELb0ELb1EEEEEEEEEvNT_6ParamsE --------------------------
	.section	.nv.info._ZN7cutlass13device_kernelIN5flash11enable_sm90INS1_16FlashAttnFwdSm90INS1_25CollectiveMainloopFwdSm90ILi2EN4cute5tupleIJNS5_1CILi1EEES8_S8_EEENS6_IJNS7_ILi128EEENS7_ILi96EEENS7_ILi64EEEEEELi256ENS_6half_tEfNS_4arch4Sm90ELb0ELb1ELb0ELb1ELb1ELb0ELb0ELb1ELb0ELb1ELb1ELb0EEENS1_21CollectiveEpilogueFwdINS6_IJSA_NS7_ILi256EEESB_EEES9_SE_SG_Li256ELb1ELb1ELb1ELb0EEENS1_36VarlenDynamicPersistentTileSchedulerILi128ELi96ELi256ELi128ELb1ELb1ELb1ELb1ELb0ELb1EEEEEEEEEvNT_6ParamsE,"",@"SHT_CUDA_INFO"
	.sectionflags	@""
	.align	4


	//----- nvinfo : EIATTR_CUDA_API_VERSION
	.align		4
        /*0000*/ 	.byte	0x04, 0x37
        /*0002*/ 	.short	(.L_1324 - .L_1323)
.L_1323:
        /*0004*/ 	.word	0x00000082


	//----- nvinfo : EIATTR_KPARAM_INFO
	.align		4
.L_1324:
        /*0008*/ 	.byte	0x04, 0x17
        /*000a*/ 	.short	(.L_1326 - .L_1325)
.L_1325:
        /*000c*/ 	.word	0x00000000
        /*0010*/ 	.short	0x0000
        /*0012*/ 	.short	0x0070
        /*0014*/ 	.byte	0x00, 0xf0, 0x01, 0x2a


	//----- nvinfo : EIATTR_SPARSE_MMA_MASK
	.align		4
.L_1326:
        /*0018*/ 	.byte	0x03, 0x50
        /*001a*/ 	.short	0x0000


	//----- nvinfo : EIATTR_MAXREG_COUNT
	.align		4
        /*001c*/ 	.byte	0x03, 0x1b
        /*001e*/ 	.short	0x00a8


	//----- nvinfo : EIATTR_NUM_BARRIERS
	.align		4
        /*0020*/ 	.byte	0x02, 0x4c
        /*0022*/ 	.byte	0x10
	.zero		1


	//----- nvinfo : EIATTR_EXTERNS
	.align		4
        /*0024*/ 	.byte	0x04, 0x0f
        /*0026*/ 	.short	(.L_1328 - .L_1327)


	//   ....[0]....
	.align		4
.L_1327:
        /*0028*/ 	.word	index@(__assertfail)


	//----- nvinfo : EIATTR_ANNOTATIONS
	.align		4
.L_1328:
        /*002c*/ 	.byte	0x04, 0x55
        /*002e*/ 	.short	(.L_1330 - .L_1329)


	//   ....[0]....
.L_1329:
        /* <DEDUP_REMOVED lines=11> */


	//----- nvinfo : EIATTR_MERCURY_ISA_VERSION
	.align		4
.L_1330:
        /*00c8*/ 	.byte	0x03, 0x5f
        /*00ca*/ 	.short	0x0101


	//----- nvinfo : EIATTR_UNUSED_LOAD_BYTE_OFFSET
	.align		4
        /*00cc*/ 	.byte	0x04, 0x44
        /*00ce*/ 	.short	(.L_1332 - .L_1331)


	//   ....[0]....
.L_1331:
        /*00d0*/ 	.word	0x00000960
        /*00d4*/ 	.word	0x0000fff0


	//   ....[1]....
        /*00d8*/ 	.word	0x0000d8e0
        /*00dc*/ 	.word	0x0000fff0


	//----- nvinfo : EIATTR_INT_WARP_WIDE_INSTR_OFFSETS
	.align		4
.L_1332:
        /*00e0*/ 	.byte	0x04, 0x31
        /*00e2*/ 	.short	(.L_1334 - .L_1333)


	//   ....[0]....
.L_1333:
        /*00e4*/ 	.word	0x000000c0


	//   ....[1]....
        /*00e8*/ 	.word	0x000000d0


	//   ....[2]....
        /*00ec*/ 	.word	0x00000170


	//   ....[3]....
        /*00f0*/ 	.word	0x00013d90


	//   ....[4]....
        /*00f4*/ 	.word	0x00013e20


	//   ....[5]....
        /*00f8*/ 	.word	0x00017090


	//   ....[6]....
        /*00fc*/ 	.word	0x00017120


	//----- nvinfo : EIATTR_COOP_GROUP_MASK_REGIDS
	.align		4
.L_1334:
        /*0100*/ 	.byte	0x04, 0x29
        /*0102*/ 	.short	(.L_1336 - .L_1335)


	//   ....[0]....
.L_1335:
        /*0104*/ 	.word	0xffffffff


	//   ....[1]....
        /*0108*/ 	.word	0xffffffff


	//   ....[2]....
        /*010c*/ 	.word	0xffffffff


	//   ....[3]....
        /*0110*/ 	.word	0xffffffff


	//   ....[4]....
        /*0114*/ 	.word	0xffffffff


	//   ....[5]....
        /*0118*/ 	.word	0xffffffff


	//   ....[6]....
        /*011c*/ 	.word	0xffffffff


	//   ....[7]....
        /*0120*/ 	.word	0xffffffff


	//   ....[8]....
        /*0124*/ 	.word	0xffffffff


	//   ....[9]....
        /*0128*/ 	.word	0xffffffff


	//   ....[10]....
        /*012c*/ 	.word	0xffffffff


	//   ....[11]....
        /*0130*/ 	.word	0xffffffff


	//   ....[12]....
        /*0134*/ 	.word	0xffffffff


	//   ....[13]....
        /*0138*/ 	.word	0xffffffff


	//   ....[14]....
        /*013c*/ 	.word	0xffffffff


	//   ....[15]....
        /*0140*/ 	.word	0xffffffff


	//   ....[16]....
        /*0144*/ 	.word	0xffffffff


	//   ....[17]....
        /*0148*/ 	.word	0xffffffff


	//   ....[18]....
        /*014c*/ 	.word	0xffffffff


	//   ....[19]....
        /*0150*/ 	.word	0xffffffff


	//   ....[20]....
        /*0154*/ 	.word	0xffffffff


	//   ....[21]....
        /*0158*/ 	.word	0xffffffff


	//   ....[22]....
        /*015c*/ 	.word	0xffffffff


	//   ....[23]....
        /*0160*/ 	.word	0xffffffff


	//   ....[24]....
        /*0164*/ 	.word	0xffffffff


	//   ....[25]....
        /*0168*/ 	.word	0xffffffff


	//   ....[26]....
        /*016c*/ 	.word	0xffffffff


	//   ....[27]....
        /*0170*/ 	.word	0xffffffff


	//   ....[28]....
        /*0174*/ 	.word	0xffffffff


	//   ....[29]....
        /*0178*/ 	.word	0xffffffff


	//   ....[30]....
        /*017c*/ 	.word	0xffffffff


	//   ....[31]....
        /*0180*/ 	.word	0xffffffff


	//   ....[32]....
        /*0184*/ 	.word	0xffffffff


	//   ....[33]....
        /*0188*/ 	.word	0xffffffff


	//   ....[34]....
        /*018c*/ 	.word	0xffffffff


	//   ....[35]....
        /*0190*/ 	.word	0xffffffff


	//   ....[36]....
        /*0194*/ 	.word	0xffffffff


	//   ....[37]....
        /*0198*/ 	.word	0xffffffff


	//   ....[38]....
        /*019c*/ 	.word	0xffffffff


	//   ....[39]....
        /*01a0*/ 	.word	0xffffffff


	//   ....[40]....
        /*01a4*/ 	.word	0xffffffff


	//   ....[41]....
        /*01a8*/ 	.word	0xffffffff


	//   ....[42]....
        /*01ac*/ 	.word	0xffffffff


	//   ....[43]....
        /*01b0*/ 	.word	0xffffffff


	//   ....[44]....
        /*01b4*/ 	.word	0xffffffff


	//   ....[45]....
        /*01b8*/ 	.word	0xffffffff


	//   ....[46]....
        /*01bc*/ 	.word	0xffffffff


	//   ....[47]....
        /*01c0*/ 	.word	0xffffffff


	//   ....[48]....
        /*01c4*/ 	.word	0xffffffff


	//   ....[49]....
        /*01c8*/ 	.word	0xffffffff


	//   ....[50]....
        /*01cc*/ 	.word	0xffffffff


	//   ....[51]....
        /*01d0*/ 	.word	0xffffffff


	//   ....[52]....
        /*01d4*/ 	.word	0xffffffff


	//   ....[53]....
        /*01d8*/ 	.word	0xffffffff


	//   ....[54]....
        /*01dc*/ 	.word	0xffffffff


	//   ....[55]....
        /*01e0*/ 	.word	0xffffffff


	//   ....[56]....
        /*01e4*/ 	.word	0xffffffff


	//   ....[57]....
        /*01e8*/ 	.word	0xffffffff


	//   ....[58]....
        /*01ec*/ 	.word	0xffffffff


	//   ....[59]....
        /*01f0*/ 	.word	0xffffffff


	//   ....[60]....
        /*01f4*/ 	.word	0xffffffff


	//   ....[61]....
        /*01f8*/ 	.word	0xffffffff


	//   ....[62]....
        /*01fc*/ 	.word	0xffffffff


	//   ....[63]....
        /*0200*/ 	.word	0xffffffff


	//   ....[64]....
        /*0204*/ 	.word	0xffffffff


	//   ....[65]....
        /*0208*/ 	.word	0xffffffff


	//   ....[66]....
        /*020c*/ 	.word	0xffffffff


	//   ....[67]....
        /*0210*/ 	.word	0xffffffff


	//   ....[68]....
        /*0214*/ 	.word	0xffffffff


	//   ....[69]....
        /*0218*/ 	.word	0xffffffff


	//   ....[70]....
        /*021c*/ 	.word	0xffffffff


	//   ....[71]....
        /*0220*/ 	.word	0xffffffff


	//   ....[72]....
        /*0224*/ 	.word	0xffffffff


	//   ....[73]....
        /*0228*/ 	.word	0xffffffff


	//   ....[74]....
        /*022c*/ 	.word	0xffffffff


	//   ....[75]....
        /*0230*/ 	.word	0xffffffff


	//   ....[76]....
        /*0234*/ 	.word	0xffffffff


	//   ....[77]....
        /*0238*/ 	.word	0xffffffff


	//   ....[78]....
        /*023c*/ 	.word	0xffffffff


	//   ....[79]....
        /*0240*/ 	.word	0xffffffff


	//   ....[80]....
        /*0244*/ 	.word	0xffffffff


	//   ....[81]....
        /*0248*/ 	.word	0xffffffff


	//   ....[82]....
        /*024c*/ 	.word	0xffffffff


	//   ....[83]....
        /*0250*/ 	.word	0xffffffff


	//   ....[84]....
        /*0254*/ 	.word	0xffffffff


	//   ....[85]....
        /*0258*/ 	.word	0xffffffff


	//   ....[86]....
        /*025c*/ 	.word	0xffffffff


	//   ....[87]....
        /*0260*/ 	.word	0xffffffff


	//   ....[88]....
        /*0264*/ 	.word	0xffffffff


	//   ....[89]....
        /*0268*/ 	.word	0xffffffff


	//   ....[90]....
        /*026c*/ 	.word	0xffffffff


	//   ....[91]....
        /*0270*/ 	.word	0xffffffff


	//   ....[92]....
        /*0274*/ 	.word	0xffffffff


	//   ....[93]....
        /*0278*/ 	.word	0xffffffff


	//   ....[94]....
        /*027c*/ 	.word	0xffffffff


	//   ....[95]....
        /*0280*/ 	.word	0xffffffff


	//   ....[96]....
        /*0284*/ 	.word	0xffffffff


	//   ....[97]....
        /*0288*/ 	.word	0xffffffff


	//   ....[98]....
        /*028c*/ 	.word	0xffffffff


	//   ....[99]....
        /*0290*/ 	.word	0xffffffff


	//   ....[100]....
        /*0294*/ 	.word	0xffffffff


	//   ....[101]....
        /*0298*/ 	.word	0xffffffff


	//   ....[102]....
        /*029c*/ 	.word	0xffffffff


	//   ....[103]....
        /*02a0*/ 	.word	0xffffffff


	//   ....[104]....
        /*02a4*/ 	.word	0xffffffff


	//   ....[105]....
        /*02a8*/ 	.word	0xffffffff


	//   ....[106]....
        /*02ac*/ 	.word	0xffffffff


	//   ....[107]....
        /*02b0*/ 	.word	0xffffffff


	//   ....[108]....
        /*02b4*/ 	.word	0xffffffff


	//   ....[109]....
        /*02b8*/ 	.word	0xffffffff


	//   ....[110]....
        /*02bc*/ 	.word	0xffffffff


	//   ....[111]....
        /*02c0*/ 	.word	0xffffffff


	//   ....[112]....
        /*02c4*/ 	.word	0xffffffff


	//   ....[113]....
        /*02c8*/ 	.word	0xffffffff


	//   ....[114]....
        /*02cc*/ 	.word	0xffffffff


	//   ....[115]....
        /*02d0*/ 	.word	0xffffffff


	//   ....[116]....
        /*02d4*/ 	.word	0xffffffff


	//   ....[117]....
        /*02d8*/ 	.word	0xffffffff


	//   ....[118]....
        /*02dc*/ 	.word	0xffffffff


	//   ....[119]....
        /*02e0*/ 	.word	0xffffffff


	//   ....[120]....
        /*02e4*/ 	.word	0xffffffff


	//   ....[121]....
        /*02e8*/ 	.word	0xffffffff


	//   ....[122]....
        /*02ec*/ 	.word	0xffffffff


	//   ....[123]....
        /*02f0*/ 	.word	0xffffffff


	//   ....[124]....
        /*02f4*/ 	.word	0xffffffff


	//   ....[125]....
        /*02f8*/ 	.word	0xffffffff


	//   ....[126]....
        /*02fc*/ 	.word	0xffffffff


	//   ....[127]....
        /*0300*/ 	.word	0xffffffff


	//   ....[128]....
        /*0304*/ 	.word	0xffffffff


	//   ....[129]....
        /*0308*/ 	.word	0xffffffff


	//   ....[130]....
        /*030c*/ 	.word	0xffffffff


	//   ....[131]....
        /*0310*/ 	.word	0xffffffff


	//   ....[132]....
        /*0314*/ 	.word	0xffffffff


	//   ....[133]....
        /*0318*/ 	.word	0xffffffff


	//   ....[134]....
        /*031c*/ 	.word	0xffffffff


	//   ....[135]....
        /*0320*/ 	.word	0xffffffff


	//   ....[136]....
        /*0324*/ 	.word	0xffffffff


	//   ....[137]....
        /*0328*/ 	.word	0xffffffff


	//   ....[138]....
        /*032c*/ 	.word	0xffffffff


	//   ....[139]....
        /*0330*/ 	.word	0xffffffff


	//   ....[140]....
        /*0334*/ 	.word	0xffffffff


	//   ....[141]....
        /*0338*/ 	.word	0xffffffff


	//   ....[142]....
        /*033c*/ 	.word	0xffffffff


	//   ....[143]....
        /*0340*/ 	.word	0xffffffff


	//   ....[144]....
        /*0344*/ 	.word	0xffffffff


	//   ....[145]....
        /*0348*/ 	.word	0xffffffff


	//   ....[146]....
        /*034c*/ 	.word	0xffffffff


	//   ....[147]....
        /*0350*/ 	.word	0xffffffff


	//   ....[148]....
        /*0354*/ 	.word	0xffffffff


	//   ....[149]....
        /*0358*/ 	.word	0xffffffff


	//   ....[150]....
        /*035c*/ 	.word	0xffffffff


	//   ....[151]....
        /*0360*/ 	.word	0xffffffff


	//   ....[152]....
        /*0364*/ 	.word	0xffffffff


	//   ....[153]....
        /*0368*/ 	.word	0xffffffff


	//   ....[154]....
        /*036c*/ 	.word	0xffffffff


	//   ....[155]....
        /*0370*/ 	.word	0xffffffff


	//   ....[156]....
        /*0374*/ 	.word	0xffffffff


	//   ....[157]....
        /*0378*/ 	.word	0x0500000f


	//   ....[158]....
        /*037c*/ 	.word	0x0500000f


	//   ....[159]....
        /*0380*/ 	.word	0x0500000f


	//   ....[160]....
        /*0384*/ 	.word	0x0500000f


	//   ....[161]....
        /*0388*/ 	.word	0x0500000f


	//   ....[162]....
        /*038c*/ 	.word	0x0500000f


	//   ....[163]....
        /*0390*/ 	.word	0x0500000f


	//   ....[164]....
        /*0394*/ 	.word	0x0500000f


	//   ....[165]....
        /*0398*/ 	.word	0x0500000f


	//   ....[166]....
        /*039c*/ 	.word	0x0500000f


	//   ....[167]....
        /*03a0*/ 	.word	0x0500000f


	//   ....[168]....
        /*03a4*/ 	.word	0x0500000f


	//   ....[169]....
        /*03a8*/ 	.word	0x0500000f


	//   ....[170]....
        /*03ac*/ 	.word	0x0500000f


	//   ....[171]....
        /*03b0*/ 	.word	0x0500000f


	//   ....[172]....
        /*03b4*/ 	.word	0x0500000f


	//   ....[173]....
        /*03b8*/ 	.word	0x0500000f


	//   ....[174]....
        /*03bc*/ 	.word	0x0500000f


	//   ....[175]....
        /*03c0*/ 	.word	0x0500000f


	//   ....[176]....
        /*03c4*/ 	.word	0x0500000f


	//   ....[177]....
        /*03c8*/ 	.word	0x0500000f


	//   ....[178]....
        /*03cc*/ 	.word	0x0500000f


	//   ....[179]....
        /*03d0*/ 	.word	0x0500000f


	//   ....[180]....
        /*03d4*/ 	.word	0x0500000f


	//   ....[181]....
        /*03d8*/ 	.word	0x0500000f


	//   ....[182]....
        /*03dc*/ 	.word	0x0500000f


	//   ....[183]....
        /*03e0*/ 	.word	0x0500000f


	//   ....[184]....
        /*03e4*/ 	.word	0x0500000f


	//   ....[185]....
        /*03e8*/ 	.word	0x0500000f


	//   ....[186]....
        /*03ec*/ 	.word	0x0500000f


	//   ....[187]....
        /*03f0*/ 	.word	0x0500000f


	//   ....[188]....
        /*03f4*/ 	.word	0x0500000f


	//   ....[189]....
        /*03f8*/ 	.word	0x0500000f


	//   ....[190]....
        /*03fc*/ 	.word	0x0500000f


	//   ....[191]....
        /*0400*/ 	.word	0x0500000f


	//   ....[192]....
        /*0404*/ 	.word	0x0500000f


	//   ....[193]....
        /*0408*/ 	.word	0x0500000f


	//   ....[194]....
        /*040c*/ 	.word	0x0500000f


	//   ....[195]....
        /*0410*/ 	.word	0x0500000f


	//   ....[196]....
        /*0414*/ 	.word	0x0500000f


	//   ....[197]....
        /*0418*/ 	.word	0x0500000f


	//   ....[198]....
        /*041c*/ 	.word	0x0500000f


	//   ....[199]....
        /*0420*/ 	.word	0x0500000f


	//   ....[200]....
        /*0424*/ 	.word	0x0500000f


	//   ....[201]....
        /*0428*/ 	.word	0x0500000f


	//   ....[202]....
        /*042c*/ 	.word	0x0500000f


	//   ....[203]....
        /*0430*/ 	.word	0x0500000f


	//   ....[204]....
        /*0434*/ 	.word	0x0500000f


	//   ....[205]....
        /*0438*/ 	.word	0x0500000f


	//   ....[206]....
        /*043c*/ 	.word	0x0500000f


	//   ....[207]....
        /*0440*/ 	.word	0x0500000f


	//   ....[208]....
        /*0444*/ 	.word	0x0500000f


	//   ....[209]....
        /*0448*/ 	.word	0x0500000f


	//   ....[210]....
        /*044c*/ 	.word	0x0500000f


	//   ....[211]....
        /*0450*/ 	.word	0x0500000f


	//   ....[212]....
        /*0454*/ 	.word	0x0500000f


	//   ....[213]....
        /*0458*/ 	.word	0x0500000f


	//   ....[214]....
        /*045c*/ 	.word	0x0500000f


	//   ....[215]....
        /*0460*/ 	.word	0x0500000f


	//   ....[216]....
        /*0464*/ 	.word	0x0500000f


	//   ....[217]....
        /*0468*/ 	.word	0x0500000f


	//   ....[218]....
        /*046c*/ 	.word	0x0500000f


	//   ....[219]....
        /*0470*/ 	.word	0x0500000f


	//   ....[220]....
        /*0474*/ 	.word	0x0500000f


	//   ....[221]....
        /*0478*/ 	.word	0x0500000f


	//   ....[222]....
        /*047c*/ 	.word	0x0500000f


	//   ....[223]....
        /*0480*/ 	.word	0x0500000f


	//   ....[224]....
        /*0484*/ 	.word	0x0500000f


	//   ....[225]....
        /*0488*/ 	.word	0x0500000f


	//   ....[226]....
        /*048c*/ 	.word	0x0500000f


	//   ....[227]....
        /*0490*/ 	.word	0x0500000f


	//   ....[228]....
        /*0494*/ 	.word	0x0500000f


	//   ....[229]....
        /*0498*/ 	.word	0x0500000f


	//   ....[230]....
        /*049c*/ 	.word	0x0500000f


	//   ....[231]....
        /*04a0*/ 	.word	0x0500000f


	//   ....[232]....
        /*04a4*/ 	.word	0x0500000f


	//   ....[233]....
        /*04a8*/ 	.word	0x0500000f


	//   ....[234]....
        /*04ac*/ 	.word	0x0500000f


	//   ....[235]....
        /*04b0*/ 	.word	0x0500000f


	//   ....[236]....
        /*04b4*/ 	.word	0x0500000f


	//   ....[237]....
        /*04b8*/ 	.word	0x0500000f


	//   ....[238]....
        /*04bc*/ 	.word	0x0500000f


	//   ....[239]....
        /*04c0*/ 	.word	0x0500000f


	//   ....[240]....
        /*04c4*/ 	.word	0x0500000f


	//----- nvinfo : EIATTR_COOP_GROUP_INSTR_OFFSETS
	.align		4
.L_1336:
        /*04c8*/ 	.byte	0x04, 0x28
        /*04ca*/ 	.short	(.L_1338 - .L_1337)


	//   ....[0]....
.L_1337:
        /*04cc*/ 	.word	0x00000080


	//   ....[1]....
        /*04d0*/ 	.word	0x00000090


	//   ....[2]....
        /*04d4*/ 	.word	0x000002d0


	//   ....[3]....
        /*04d8*/ 	.word	0x00000430


	//   ....[4]....
        /*04dc*/ 	.word	0x00000550


	//   ....[5]....
        /*04e0*/ 	.word	0x000006b0


	//   ....[6]....
        /*04e4*/ 	.word	0x00002150


	//   ....[7]....
        /*04e8*/ 	.word	0x00002860


	//   ....[8]....
        /*04ec*/ 	.word	0x00002a80


	//   ....[9]....
        /*04f0*/ 	.word	0x000037c0


	//   ....[10]....
        /*04f4*/ 	.word	0x000038d0


	//   ....[11]....
        /*04f8*/ 	.word	0x00003ed0


	//   ....[12]....
        /*04fc*/ 	.word	0x00003f30


	//   ....[13]....
        /*0500*/ 	.word	0x000051c0


	//   ....[14]....
        /*0504*/ 	.word	0x00005bb0


	//   ....[15]....
        /*0508*/ 	.word	0x00006150


	//   ....[16]....
        /*050c*/ 	.word	0x00006270


	//   ....[17]....
        /*0510*/ 	.word	0x00006c10


	//   ....[18]....
        /*0514*/ 	.word	0x00006de0


	//   ....[19]....
        /*0518*/ 	.word	0x00008560


	//   ....[20]....
        /*051c*/ 	.word	0x00008580


	//   ....[21]....
        /*0520*/ 	.word	0x00008c80


	//   ....[22]....
        /*0524*/ 	.word	0x00008e50


	//   ....[23]....
        /*0528*/ 	.word	0x0000a260


	//   ....[24]....
        /*052c*/ 	.word	0x0000ac50


	//   ....[25]....
        /*0530*/ 	.word	0x0000b1f0


	//   ....[26]....
        /*0534*/ 	.word	0x0000b310


	//   ....[27]....
        /*0538*/ 	.word	0x0000bcb0


	//   ....[28]....
        /*053c*/ 	.word	0x0000be80


	//   ....[29]....
        /*0540*/ 	.word	0x0000ce60


	//   ....[30]....
        /*0544*/ 	.word	0x0000ced0


	//   ....[31]....
        /*0548*/ 	.word	0x0000cf30


	//   ....[32]....
        /*054c*/ 	.word	0x0000cf60


	//   ....[33]....
        /*0550*/ 	.word	0x0000e9d0


	//   ....[34]....
        /*0554*/ 	.word	0x0000e9e0


	//   ....[35]....
        /*0558*/ 	.word	0x0000e9f0


	//   ....[36]....
        /*055c*/ 	.word	0x0000ea00


	//   ....[37]....
        /*0560*/ 	.word	0x0000f4e0


	//   ....[38]....
        /*0564*/ 	.word	0x0000f500


	//   ....[39]....
        /*0568*/ 	.word	0x0000f6a0


	//   ....[40]....
        /*056c*/ 	.word	0x0000f6c0


	//   ....[41]....
        /*0570*/ 	.word	0x0000f800


	//   ....[42]....
        /*0574*/ 	.word	0x0000f820


	//   ....[43]....
        /*0578*/ 	.word	0x0000f970


	//   ....[44]....
        /*057c*/ 	.word	0x0000f990


	//   ....[45]....
        /*0580*/ 	.word	0x0000ff20


	//   ....[46]....
        /*0584*/ 	.word	0x0000ff50


	//   ....[47]....
        /*0588*/ 	.word	0x00010830


	//   ....[48]....
        /*058c*/ 	.word	0x00010840


	//   ....[49]....
        /*0590*/ 	.word	0x00011b20


	//   ....[50]....
        /*0594*/ 	.word	0x00011b50


	//   ....[51]....
        /*0598*/ 	.word	0x00011cc0


	//   ....[52]....
        /*059c*/ 	.word	0x00011ce0


	//   ....[53]....
        /*05a0*/ 	.word	0x00011e20


	//   ....[54]....
        /*05a4*/ 	.word	0x00011e40


	//   ....[55]....
        /*05a8*/ 	.word	0x00011f90


	//   ....[56]....
        /*05ac*/ 	.word	0x00011fb0


	//   ....[57]....
        /*05b0*/ 	.word	0x00012190


	//   ....[58]....
        /*05b4*/ 	.word	0x00012380


	//   ....[59]....
        /*05b8*/ 	.word	0x000123b0


	//   ....[60]....
        /*05bc*/ 	.word	0x000123e0


	//   ....[61]....
        /*05c0*/ 	.word	0x00012410


	//   ....[62]....
        /*05c4*/ 	.word	0x00012440


	//   ....[63]....
        /*05c8*/ 	.word	0x00012470


	//   ....[64]....
        /*05cc*/ 	.word	0x000125e0


	//   ....[65]....
        /*05d0*/ 	.word	0x00012610


	//   ....[66]....
        /*05d4*/ 	.word	0x00012640


	//   ....[67]....
        /*05d8*/ 	.word	0x00012670


	//   ....[68]....
        /*05dc*/ 	.word	0x000126a0


	//   ....[69]....
        /*05e0*/ 	.word	0x000126d0


	//   ....[70]....
        /*05e4*/ 	.word	0x00012760


	//   ....[71]....
        /*05e8*/ 	.word	0x00012790


	//   ....[72]....
        /*05ec*/ 	.word	0x000127a0


	//   ....[73]....
        /*05f0*/ 	.word	0x000127e0


	//   ....[74]....
        /*05f4*/ 	.word	0x00014960


	//   ....[75]....
        /*05f8*/ 	.word	0x00014980


	//   ....[76]....
        /*05fc*/ 	.word	0x00014a10


	//   ....[77]....
        /*0600*/ 	.word	0x00014a30


	//   ....[78]....
        /*0604*/ 	.word	0x00014ab0


	//   ....[79]....
        /*0608*/ 	.word	0x00014ad0


	//   ....[80]....
        /*060c*/ 	.word	0x00014b50


	//   ....[81]....
        /*0610*/ 	.word	0x00014b70


	//   ....[82]....
        /*0614*/ 	.word	0x00014bf0


	//   ....[83]....
        /*0618*/ 	.word	0x00014c10


	//   ....[84]....
        /*061c*/ 	.word	0x00014c20


	//   ....[85]....
        /*0620*/ 	.word	0x00014c30


	//   ....[86]....
        /*0624*/ 	.word	0x00015330


	//   ....[87]....
        /*0628*/ 	.word	0x00015360


	//   ....[88]....
        /*062c*/ 	.word	0x00015390


	//   ....[89]....
        /*0630*/ 	.word	0x00015420


	//   ....[90]....
        /*0634*/ 	.word	0x00015430


	//   ....[91]....
        /*0638*/ 	.word	0x000154c0


	//   ....[92]....
        /*063c*/ 	.word	0x000154d0


	//   ....[93]....
        /*0640*/ 	.word	0x00015560


	//   ....[94]....
        /*0644*/ 	.word	0x00015570


	//   ....[95]....
        /*0648*/ 	.word	0x00015600


	//   ....[96]....
        /*064c*/ 	.word	0x00015610


	//   ....[97]....
        /*0650*/ 	.word	0x000156a0


	//   ....[98]....
        /*0654*/ 	.word	0x000156b0


	//   ....[99]....
        /*0658*/ 	.word	0x00015730


	//   ....[100]....
        /*065c*/ 	.word	0x00015740


	//   ....[101]....
        /*0660*/ 	.word	0x00015750


	//   ....[102]....
        /*0664*/ 	.word	0x00015c40


	//   ....[103]....
        /*0668*/ 	.word	0x00015c60


	//   ....[104]....
        /*066c*/ 	.word	0x00015cb0


	//   ....[105]....
        /*0670*/ 	.word	0x00015d60


	//   ....[106]....
        /*0674*/ 	.word	0x00015d80


	//   ....[107]....
        /*0678*/ 	.word	0x00015e30


	//   ....[108]....
        /*067c*/ 	.word	0x00015e40


	//   ....[109]....
        /*0680*/ 	.word	0x00015e70


	//   ....[110]....
        /*0684*/ 	.word	0x00015f00


	//   ....[111]....
        /*0688*/ 	.word	0x00015fa0


	//   ....[112]....
        /*068c*/ 	.word	0x00015fc0


	//   ....[113]....
        /*0690*/ 	.word	0x00015fd0


	//   ....[114]....
        /*0694*/ 	.word	0x000166f0


	//   ....[115]....
        /*0698*/ 	.word	0x00016710


	//   ....[116]....
        /*069c*/ 	.word	0x00016720


	//   ....[117]....
        /*06a0*/ 	.word	0x00016760


	//   ....[118]....
        /*06a4*/ 	.word	0x00016770


	//   ....[119]....
        /*06a8*/ 	.word	0x000167b0


	//   ....[120]....
        /*06ac*/ 	.word	0x000167c0


	//   ....[121]....
        /*06b0*/ 	.word	0x00016800


	//   ....[122]....
        /*06b4*/ 	.word	0x00016810


	//   ....[123]....
        /*06b8*/ 	.word	0x00016850


	//   ....[124]....
        /*06bc*/ 	.word	0x00016860


	//   ....[125]....
        /*06c0*/ 	.word	0x00016870


	//   ....[126]....
        /*06c4*/ 	.word	0x00016bc0


	//   ....[127]....
        /*06c8*/ 	.word	0x00016be0


	//   ....[128]....
        /*06cc*/ 	.word	0x00016bf0


	//   ....[129]....
        /*06d0*/ 	.word	0x00016c00


	//   ....[130]....
        /*06d4*/ 	.word	0x00016c10


	//   ....[131]....
        /*06d8*/ 	.word	0x00016c30


	//   ....[132]....
        /*06dc*/ 	.word	0x00016ca0


	//   ....[133]....
        /*06e0*/ 	.word	0x00016cd0


	//   ....[134]....
        /*06e4*/ 	.word	0x00016ce0


	//   ....[135]....
        /*06e8*/ 	.word	0x00016d50


	//   ....[136]....
        /*06ec*/ 	.word	0x00016d60


	//   ....[137]....
        /*06f0*/ 	.word	0x00016e60


	//   ....[138]....
        /*06f4*/ 	.word	0x00017350


	//   ....[139]....
        /*06f8*/ 	.word	0x00017380


	//   ....[140]....
        /*06fc*/ 	.word	0x000173e0


	//   ....[141]....
        /*0700*/ 	.word	0x00017410


	//   ....[142]....
        /*0704*/ 	.word	0x00017440


	//   ....[143]....
        /*0708*/ 	.word	0x00017470


	//   ....[144]....
        /*070c*/ 	.word	0x000174a0


	//   ....[145]....
        /*0710*/ 	.word	0x000174d0


	//   ....[146]....
        /*0714*/ 	.word	0x00017670


	//   ....[147]....
        /*0718*/ 	.word	0x000176a0


	//   ....[148]....
        /*071c*/ 	.word	0x000176d0


	//   ....[149]....
        /*0720*/ 	.word	0x00017700


	//   ....[150]....
        /*0724*/ 	.word	0x00017730


	//   ....[151]....
        /*0728*/ 	.word	0x00017760


	//   ....[152]....
        /*072c*/ 	.word	0x00017820


	//   ....[153]....
        /*0730*/ 	.word	0x00017840


	//   ....[154]....
        /*0734*/ 	.word	0x00017860


	//   ....[155]....
        /*0738*/ 	.word	0x000178c0


	//   ....[156]....
        /*073c*/ 	.word	0x000182e0


	//   ....[157]....
        /*0740*/ 	.word	0x00018940


	//   ....[158]....
        /*0744*/ 	.word	0x00018a30


	//   ....[159]....
        /*0748*/ 	.word	0x00018ad0


	//   ....[160]....
        /*074c*/ 	.word	0x00018b30


	//   ....[161]....
        /*0750*/ 	.word	0x00018c20


	//   ....[162]....
        /*0754*/ 	.word	0x00018c90


	//   ....[163]....
        /*0758*/ 	.word	0x00018d80


	//   ....[164]....
        /*075c*/ 	.word	0x00018df0


	//   ....[165]....
        /*0760*/ 	.word	0x00018ee0


	//   ....[166]....
        /*0764*/ 	.word	0x00018f50


	//   ....[167]....
        /*0768*/ 	.word	0x00019040


	//   ....[168]....
        /*076c*/ 	.word	0x000190b0


	//   ....[169]....
        /*0770*/ 	.word	0x00019150


	//   ....[170]....
        /*0774*/ 	.word	0x00019240


	//   ....[171]....
        /*0778*/ 	.word	0x000192b0


	//   ....[172]....
        /*077c*/ 	.word	0x00019310


	//   ....[173]....
        /*0780*/ 	.word	0x00019400


	//   ....[174]....
        /*0784*/ 	.word	0x00019460


	//   ....[175]....
        /*0788*/ 	.word	0x00019560


	//   ....[176]....
        /*078c*/ 	.word	0x000195c0


	//   ....[177]....
        /*0790*/ 	.word	0x000196c0


	//   ....[178]....
        /*0794*/ 	.word	0x00019720


	//   ....[179]....
        /*0798*/ 	.word	0x00019820


	//   ....[180]....
        /*079c*/ 	.word	0x00019880


	//   ....[181]....
        /*07a0*/ 	.word	0x00019980


	//   ....[182]....
        /*07a4*/ 	.word	0x000199e0


	//   ....[183]....
        /*07a8*/ 	.word	0x00019ae0


	//   ....[184]....
        /*07ac*/ 	.word	0x00019b40


	//   ....[185]....
        /*07b0*/ 	.word	0x00019c20


	//   ....[186]....
        /*07b4*/ 	.word	0x00019d50


	//   ....[187]....
        /*07b8*/ 	.word	0x00019e30


	//   ....[188]....
        /*07bc*/ 	.word	0x00019ec0


	//   ....[189]....
        /*07c0*/ 	.word	0x00019fd0


	//   ....[190]....
        /*07c4*/ 	.word	0x0001a030


	//   ....[191]....
        /*07c8*/ 	.word	0x0001a140


	//   ....[192]....
        /*07cc*/ 	.word	0x0001a1a0


	//   ....[193]....
        /*07d0*/ 	.word	0x0001a2b0


	//   ....[194]....
        /*07d4*/ 	.word	0x0001a310


	//   ....[195]....
        /*07d8*/ 	.word	0x0001a420


	//   ....[196]....
        /*07dc*/ 	.word	0x0001a480


	//   ....[197]....
        /*07e0*/ 	.word	0x0001a540


	//   ....[198]....
        /*07e4*/ 	.word	0x0001a6a0


	//   ....[199]....
        /*07e8*/ 	.word	0x0001a740


	//   ....[200]....
        /*07ec*/ 	.word	0x0001a7a0


	//   ....[201]....
        /*07f0*/ 	.word	0x0001a850


	//   ....[202]....
        /*07f4*/ 	.word	0x0001a8b0


	//   ....[203]....
        /*07f8*/ 	.word	0x0001a960


	//   ....[204]....
        /*07fc*/ 	.word	0x0001a9c0


	//   ....[205]....
        /*0800*/ 	.word	0x0001aa70


	//   ....[206]....
        /*0804*/ 	.word	0x0001aad0


	//   ....[207]....
        /*0808*/ 	.word	0x0001ab80


	//   ....[208]....
        /*080c*/ 	.word	0x0001abe0


	//   ....[209]....
        /*0810*/ 	.word	0x0001ac90


	//   ....[210]....
        /*0814*/ 	.word	0x0001ad70


	//   ....[211]....
        /*0818*/ 	.word	0x0001ae10


	//   ....[212]....
        /*081c*/ 	.word	0x0001ae70


	//   ....[213]....
        /*0820*/ 	.word	0x0001af40


	//   ....[214]....
        /*0824*/ 	.word	0x0001afa0


	//   ....[215]....
        /*0828*/ 	.word	0x0001b070


	//   ....[216]....
        /*082c*/ 	.word	0x0001b0d0


	//   ....[217]....
        /*0830*/ 	.word	0x0001b1b0


	//   ....[218]....
        /*0834*/ 	.word	0x0001b210


	//   ....[219]....
        /*0838*/ 	.word	0x0001b2e0


	//   ....[220]....
        /*083c*/ 	.word	0x0001b340


	//   ....[221]....
        /*0840*/ 	.word	0x0001b410


	//   ....[222]....
        /*0844*/ 	.word	0x0001b4a0


	//   ....[223]....
        /*0848*/ 	.word	0x0001b540


	//   ....[224]....
        /*084c*/ 	.word	0x0001b6c0


	//   ....[225]....
        /*0850*/ 	.word	0x0001b730


	//   ....[226]....
        /*0854*/ 	.word	0x0001b7a0


	//   ....[227]....
        /*0858*/ 	.word	0x0001b810


	//   ....[228]....
        /*085c*/ 	.word	0x0001b880


	//   ....[229]....
        /*0860*/ 	.word	0x0001b900


	//   ....[230]....
        /*0864*/ 	.word	0x0001b980


	//   ....[231]....
        /*0868*/ 	.word	0x0001ba10


	//   ....[232]....
        /*086c*/ 	.word	0x0001ba80


	//   ....[233]....
        /*0870*/ 	.word	0x0001baf0


	//   ....[234]....
        /*0874*/ 	.word	0x0001bb60


	//   ....[235]....
        /*0878*/ 	.word	0x0001bbe0


	//   ....[236]....
        /*087c*/ 	.word	0x0001bc50


	//   ....[237]....
        /*0880*/ 	.word	0x0001bce0


	//   ....[238]....
        /*0884*/ 	.word	0x0001bd40


	//   ....[239]....
        /*0888*/ 	.word	0x0001bdd0


	//   ....[240]....
        /*088c*/ 	.word	0x0001bf00


	//----- nvinfo : EIATTR_REG_RECONFIG
	.align		4
.L_1338:
        /*0890*/ 	.byte	0x01, 0x54
	.zero		2


	//----- nvinfo : EIATTR_SYSCALL_OFFSETS
	.align		4
        /*0894*/ 	.byte	0x04, 0x46
        /*0896*/ 	.short	(.L_1340 - .L_1339)


	//   ....[0]....
.L_1339:
        /*0898*/ 	.word	0x000022d0


	//   ....[1]....
        /*089c*/ 	.word	0x00013f80


	//   ....[2]....
        /*08a0*/ 	.word	0x000140d0


	//   ....[3]....
        /*08a4*/ 	.word	0x000141c0


	//   ....[4]....
        /*08a8*/ 	.word	0x00014f50


	//----- nvinfo : EIATTR_MBARRIER_INSTR_OFFSETS
	.align		4
.L_1340:
        /*08ac*/ 	.byte	0x04, 0x39
        /*08ae*/ 	.short	(.L_1342 - .L_1341)


	//   ....[0]....
.L_1341:
        /*08b0*/ 	.word	0x00000180
        /*08b4*/ 	.word	0x000000ff
        /*08b8*/ 	.word	0x00022800
        /*08bc*/ 	.short	0x0100
        /*08be*/ 	.byte	0x08
	.zero		1


	//   ....[1]....
        /*08c0*/ 	.word	0x00000190
        /*08c4*/ 	.word	0x000000ff
        /*08c8*/ 	.word	0x00022820
        /*08cc*/ 	.short	0x0100
        /*08ce*/ 	.byte	0x08
	.zero		1


	//   ....[2]....
        /*08d0*/ 	.word	0x00000280
        /*08d4*/ 	.word	0x000000ff
        /*08d8*/ 	.word	0x00022830
        /*08dc*/ 	.short	0x0100
        /*08de*/ 	.byte	0x08
	.zero		1


	//   ....[3]....
        /*08e0*/ 	.word	0x00000290
        /*08e4*/ 	.word	0x000000ff
        /*08e8*/ 	.word	0x00022840
        /*08ec*/ 	.short	0x0100
        /*08ee*/ 	.byte	0x08
	.zero		1


	//   ....[4]....
        /*08f0*/ 	.word	0x000002a0
        /*08f4*/ 	.word	0x000000ff
        /*08f8*/ 	.word	0x00022838
        /*08fc*/ 	.short	0x0100
        /*08fe*/ 	.byte	0x08
	.zero		1


	//   ....[5]....
        /*0900*/ 	.word	0x000002b0
        /*0904*/ 	.word	0x000000ff
        /*0908*/ 	.word	0x00022848
        /*090c*/ 	.short	0x0100
        /*090e*/ 	.byte	0x08
	.zero		1


	//   ....[6]....
        /*0910*/ 	.word	0x000003e0
        /*0914*/ 	.word	0x000000ff
        /*0918*/ 	.word	0x00022850
        /*091c*/ 	.short	0x0100
        /*091e*/ 	.byte	0x08
	.zero		1


	//   ....[7]....
        /*0920*/ 	.word	0x000003f0
        /*0924*/ 	.word	0x000000ff
        /*0928*/ 	.word	0x00022860
        /*092c*/ 	.short	0x0100
        /*092e*/ 	.byte	0x08
	.zero		1


	//   ....[8]....
        /*0930*/ 	.word	0x00000400
        /*0934*/ 	.word	0x000000ff
        /*0938*/ 	.word	0x00022858
        /*093c*/ 	.short	0x0100
        /*093e*/ 	.byte	0x08
	.zero		1


	//   ....[9]....
        /*0940*/ 	.word	0x00000410
        /*0944*/ 	.word	0x000000ff
        /*0948*/ 	.word	0x00022868
        /*094c*/ 	.short	0x0100
        /*094e*/ 	.byte	0x08
	.zero		1


	//   ....[10]....
        /*0950*/ 	.word	0x00000500
        /*0954*/ 	.word	0x000000ff
        /*0958*/ 	.word	0x00022870
        /*095c*/ 	.short	0x0100
        /*095e*/ 	.byte	0x06
	.zero		1


	//   ....[11]....
        /*0960*/ 	.word	0x00000510
        /*0964*/ 	.word	0x000000ff
        /*0968*/ 	.word	0x00022880
        /*096c*/ 	.short	0x0100
        /*096e*/ 	.byte	0x06
	.zero		1


	//   ....[12]....
        /*0970*/ 	.word	0x00000520
        /*0974*/ 	.word	0x000000ff
        /*0978*/ 	.word	0x00022878
        /*097c*/ 	.short	0x0100
        /*097e*/ 	.byte	0x06
	.zero		1


	//   ....[13]....
        /*0980*/ 	.word	0x00000530
        /*0984*/ 	.word	0x000000ff
        /*0988*/ 	.word	0x00022888
        /*098c*/ 	.short	0x0100
        /*098e*/ 	.byte	0x06
	.zero		1


	//   ....[14]....
        /*0990*/ 	.word	0x00000660
        /*0994*/ 	.word	0x000000ff
        /*0998*/ 	.word	0x00022890
        /*099c*/ 	.short	0x0100
        /*099e*/ 	.byte	0x08
	.zero		1


	//   ....[15]....
        /*09a0*/ 	.word	0x00000670
        /*09a4*/ 	.word	0x000000ff
        /*09a8*/ 	.word	0x000228a0
        /*09ac*/ 	.short	0x0100
        /*09ae*/ 	.byte	0x08
	.zero		1


	//   ....[16]....
        /*09b0*/ 	.word	0x00000680
        /*09b4*/ 	.word	0x000000ff
        /*09b8*/ 	.word	0x00022898
        /*09bc*/ 	.short	0x0100
        /*09be*/ 	.byte	0x08
	.zero		1


	//   ....[17]....
        /*09c0*/ 	.word	0x00000690
        /*09c4*/ 	.word	0x000000ff
        /*09c8*/ 	.word	0x000228a8
        /*09cc*/ 	.short	0x0100
        /*09ce*/ 	.byte	0x08
	.zero		1


	//   ....[18]....
        /*09d0*/ 	.word	0x000007d0
        /*09d4*/ 	.word	0x000000ff
        /*09d8*/ 	.word	0x000228b0
        /*09dc*/ 	.short	0x0100
        /*09de*/ 	.byte	0x08
	.zero		1


	//   ....[19]....
        /*09e0*/ 	.word	0x000007e0
        /*09e4*/ 	.word	0x000000ff
        /*09e8*/ 	.word	0x000228c0
        /*09ec*/ 	.short	0x0100
        /*09ee*/ 	.byte	0x08
	.zero		1


	//   ....[20]....
        /*09f0*/ 	.word	0x000007f0
        /*09f4*/ 	.word	0x000000ff
        /*09f8*/ 	.word	0x000228b8
        /*09fc*/ 	.short	0x0100
        /*09fe*/ 	.byte	0x08
	.zero		1


	//   ....[21]....
        /*0a00*/ 	.word	0x00000800
        /*0a04*/ 	.word	0x000000ff
        /*0a08*/ 	.word	0x000228c8
        /*0a0c*/ 	.short	0x0100
        /*0a0e*/ 	.byte	0x08
	.zero		1


	//   ....[22]....
        /*0a10*/ 	.word	0x00002380
        /*0a14*/ 	.word	0x00000006
        /*0a18*/ 	.word	0x00022800
        /*0a1c*/ 	.short	0x010a
        /*0a1e*/ 	.byte	0x3f
	.zero		1


	//   ....[23]....
        /*0a20*/ 	.word	0x00002450
        /*0a24*/ 	.word	0x000000ff
        /*0a28*/ 	.word	0x00022830
        /*0a2c*/ 	.short	0x010a
        /*0a2e*/ 	.byte	0x16
	.zero		1


	//   ....[24]....
        /*0a30*/ 	.word	0x00002490
        /*0a34*/ 	.word	0x000000ff
        /*0a38*/ 	.word	0x00022830
        /*0a3c*/ 	.short	0x010a
        /*0a3e*/ 	.byte	0x16
	.zero		1


	//   ....[25]....
        /*0a40*/ 	.word	0x000027e0
        /*0a44*/ 	.word	0x000000ff
        /*0a48*/ 	.word	0x00000000
        /*0a4c*/ 	.short	0x0101
        /*0a4e*/ 	.byte	0x06
	.zero		1


	//   ....[26]....
        /*0a50*/ 	.word	0x00004770
        /*0a54*/ 	.word	0x000000ff
        /*0a58*/ 	.word	0x00022850
        /*0a5c*/ 	.short	0x010a
        /*0a5e*/ 	.byte	0x16
	.zero		1


	//   ....[27]....
        /*0a60*/ 	.word	0x000047b0
        /*0a64*/ 	.word	0x000000ff
        /*0a68*/ 	.word	0x00022850
        /*0a6c*/ 	.short	0x010a
        /*0a6e*/ 	.byte	0x16
	.zero		1


	//   ....[28]....
        /*0a70*/ 	.word	0x00004b10
        /*0a74*/ 	.word	0x000000ff
        /*0a78*/ 	.word	0x00000000
        /*0a7c*/ 	.short	0x0101
        /*0a7e*/ 	.byte	0x16
	.zero		1


	//   ....[29]....
        /*0a80*/ 	.word	0x00004ea0
        /*0a84*/ 	.word	0x000000ff
        /*0a88*/ 	.word	0x00022830
        /*0a8c*/ 	.short	0x010a
        /*0a8e*/ 	.byte	0x1a
	.zero		1


	//   ....[30]....
        /*0a90*/ 	.word	0x00004ee0
        /*0a94*/ 	.word	0x000000ff
        /*0a98*/ 	.word	0x00022830
        /*0a9c*/ 	.short	0x010a
        /*0a9e*/ 	.byte	0x1a
	.zero		1


	//   ....[31]....
        /*0aa0*/ 	.word	0x00005120
        /*0aa4*/ 	.word	0x000000ff
        /*0aa8*/ 	.word	0x00000000
        /*0aac*/ 	.short	0x0101
        /*0aae*/ 	.byte	0x06
	.zero		1


	//   ....[32]....
        /*0ab0*/ 	.word	0x00007a40
        /*0ab4*/ 	.word	0x000000ff
        /*0ab8*/ 	.word	0x00022850
        /*0abc*/ 	.short	0x010a
        /*0abe*/ 	.byte	0x1a
	.zero		1


	//   ....[33]....
        /*0ac0*/ 	.word	0x00007a80
        /*0ac4*/ 	.word	0x000000ff
        /*0ac8*/ 	.word	0x00022850
        /*0acc*/ 	.short	0x010a
        /*0ace*/ 	.byte	0x1a
	.zero		1


	//   ....[34]....
        /*0ad0*/ 	.word	0x00007da0
        /*0ad4*/ 	.word	0x000000ff
        /*0ad8*/ 	.word	0x00000000
        /*0adc*/ 	.short	0x0101
        /*0ade*/ 	.byte	0x1a
	.zero		1


	//   ....[35]....
        /*0ae0*/ 	.word	0x000081a0
        /*0ae4*/ 	.word	0x000000ff
        /*0ae8*/ 	.word	0x00022830
        /*0aec*/ 	.short	0x010a
        /*0aee*/ 	.byte	0x18
	.zero		1


	//   ....[36]....
        /*0af0*/ 	.word	0x000081e0
        /*0af4*/ 	.word	0x000000ff
        /*0af8*/ 	.word	0x00022830
        /*0afc*/ 	.short	0x010a
        /*0afe*/ 	.byte	0x18
	.zero		1


	//   ....[37]....
        /*0b00*/ 	.word	0x00008410
        /*0b04*/ 	.word	0x000000ff
        /*0b08*/ 	.word	0x00000000
        /*0b0c*/ 	.short	0x0101
        /*0b0e*/ 	.byte	0x06
	.zero		1


	//   ....[38]....
        /*0b10*/ 	.word	0x00009a80
        /*0b14*/ 	.word	0x000000ff
        /*0b18*/ 	.word	0x00022850
        /*0b1c*/ 	.short	0x010a
        /*0b1e*/ 	.byte	0x18
	.zero		1


	//   ....[39]....
        /*0b20*/ 	.word	0x00009ac0
        /*0b24*/ 	.word	0x000000ff
        /*0b28*/ 	.word	0x00022850
        /*0b2c*/ 	.short	0x010a
        /*0b2e*/ 	.byte	0x18
	.zero		1


	//   ....[40]....
        /*0b30*/ 	.word	0x00009dc0
        /*0b34*/ 	.word	0x000000ff
        /*0b38*/ 	.word	0x00000000
        /*0b3c*/ 	.short	0x0101
        /*0b3e*/ 	.byte	0x18
	.zero		1


	//   ....[41]....
        /*0b40*/ 	.word	0x00009f40
        /*0b44*/ 	.word	0x000000ff
        /*0b48*/ 	.word	0x00022830
        /*0b4c*/ 	.short	0x010a
        /*0b4e*/ 	.byte	0x17
	.zero		1


	//   ....[42]....
        /*0b50*/ 	.word	0x00009f80
        /*0b54*/ 	.word	0x000000ff
        /*0b58*/ 	.word	0x00022830
        /*0b5c*/ 	.short	0x010a
        /*0b5e*/ 	.byte	0x17
	.zero		1


	//   ....[43]....
        /*0b60*/ 	.word	0x0000a1c0
        /*0b64*/ 	.word	0x000000ff
        /*0b68*/ 	.word	0x00000000
        /*0b6c*/ 	.short	0x0101
        /*0b6e*/ 	.byte	0x06
	.zero		1


	//   ....[44]....
        /*0b70*/ 	.word	0x0000cae0
        /*0b74*/ 	.word	0x000000ff
        /*0b78*/ 	.word	0x00022850
        /*0b7c*/ 	.short	0x010a
        /*0b7e*/ 	.byte	0x17
	.zero		1


	//   ....[45]....
        /*0b80*/ 	.word	0x0000cb20
        /*0b84*/ 	.word	0x000000ff
        /*0b88*/ 	.word	0x00022850
        /*0b8c*/ 	.short	0x010a
        /*0b8e*/ 	.byte	0x17
	.zero		1


	//   ....[46]....
        /*0b90*/ 	.word	0x0000ce40
        /*0b94*/ 	.word	0x000000ff
        /*0b98*/ 	.word	0x00000000
        /*0b9c*/ 	.short	0x0101
        /*0b9e*/ 	.byte	0x17
	.zero		1


	//   ....[47]....
        /*0ba0*/ 	.word	0x0000f4d0
        /*0ba4*/ 	.word	0x000000ff
        /*0ba8*/ 	.word	0x00000000
        /*0bac*/ 	.short	0x0101
        /*0bae*/ 	.byte	0x08
	.zero		1


	//   ....[48]....
        /*0bb0*/ 	.word	0x0000fd70
        /*0bb4*/ 	.word	0x000000ff
        /*0bb8*/ 	.word	0x00000000
        /*0bbc*/ 	.short	0x0101
        /*0bbe*/ 	.byte	0x08
	.zero		1


	//   ....[49]....
        /*0bc0*/ 	.word	0x00014700
        /*0bc4*/ 	.word	0x00000013
        /*0bc8*/ 	.word	0x00022840
        /*0bcc*/ 	.short	0x010a
        /*0bce*/ 	.byte	0x3f
	.zero		1


	//   ....[50]....
        /*0bd0*/ 	.word	0x00014d30
        /*0bd4*/ 	.word	0x00000013
        /*0bd8*/ 	.word	0x00022830
        /*0bdc*/ 	.short	0x0107
        /*0bde*/ 	.byte	0x3f
	.zero		1


	//   ....[51]....
        /*0be0*/ 	.word	0x00014e00
        /*0be4*/ 	.word	0x00000013
        /*0be8*/ 	.word	0x00022830
        /*0bec*/ 	.short	0x0101
        /*0bee*/ 	.byte	0x3f
	.zero		1


	//   ....[52]....
        /*0bf0*/ 	.word	0x00015850
        /*0bf4*/ 	.word	0x00000011
        /*0bf8*/ 	.word	0x00022800
        /*0bfc*/ 	.short	0x0107
        /*0bfe*/ 	.byte	0x3f
	.zero		1


	//   ....[53]....
        /*0c00*/ 	.word	0x00015940
        /*0c04*/ 	.word	0x00000011
        /*0c08*/ 	.word	0x00022800
        /*0c0c*/ 	.short	0x0101
        /*0c0e*/ 	.byte	0x3f
	.zero		1


	//   ....[54]....
        /*0c10*/ 	.word	0x00015960
        /*0c14*/ 	.word	0x00000011
        /*0c18*/ 	.word	0x00022820
        /*0c1c*/ 	.short	0x010a
        /*0c1e*/ 	.byte	0x3f
	.zero		1


	//   ....[55]....
        /*0c20*/ 	.word	0x000159f0
        /*0c24*/ 	.word	0x00000013
        /*0c28*/ 	.word	0x00022860
        /*0c2c*/ 	.short	0x010a
        /*0c2e*/ 	.byte	0x3f
	.zero		1


	//   ....[56]....
        /*0c30*/ 	.word	0x00016150
        /*0c34*/ 	.word	0x00000013
        /*0c38*/ 	.word	0x00022850
        /*0c3c*/ 	.short	0x0107
        /*0c3e*/ 	.byte	0x3f
	.zero		1


	//   ....[57]....
        /*0c40*/ 	.word	0x00016220
        /*0c44*/ 	.word	0x00000013
        /*0c48*/ 	.word	0x00022850
        /*0c4c*/ 	.short	0x0101
        /*0c4e*/ 	.byte	0x3f
	.zero		1


	//   ....[58]....
        /*0c50*/ 	.word	0x00016570
        /*0c54*/ 	.word	0x0000000a
        /*0c58*/ 	.word	0x00022840
        /*0c5c*/ 	.short	0x010a
        /*0c5e*/ 	.byte	0x3f
	.zero		1


	//   ....[59]....
        /*0c60*/ 	.word	0x00016920
        /*0c64*/ 	.word	0x0000000a
        /*0c68*/ 	.word	0x00022830
        /*0c6c*/ 	.short	0x0107
        /*0c6e*/ 	.byte	0x3f
	.zero		1


	//   ....[60]....
        /*0c70*/ 	.word	0x000169e0
        /*0c74*/ 	.word	0x0000000a
        /*0c78*/ 	.word	0x00022830
        /*0c7c*/ 	.short	0x0101
        /*0c7e*/ 	.byte	0x3f
	.zero		1


	//   ....[61]....
        /*0c80*/ 	.word	0x00016a10
        /*0c84*/ 	.word	0x0000000a
        /*0c88*/ 	.word	0x00022860
        /*0c8c*/ 	.short	0x010a
        /*0c8e*/ 	.byte	0x3f
	.zero		1


	//   ....[62]....
        /*0c90*/ 	.word	0x00016f10
        /*0c94*/ 	.word	0x0000000a
        /*0c98*/ 	.word	0x00022850
        /*0c9c*/ 	.short	0x0107
        /*0c9e*/ 	.byte	0x3f
	.zero		1


	//   ....[63]....
        /*0ca0*/ 	.word	0x00016fd0
        /*0ca4*/ 	.word	0x0000000a
        /*0ca8*/ 	.word	0x00022850
        /*0cac*/ 	.short	0x0101
        /*0cae*/ 	.byte	0x3f
	.zero		1


	//   ....[64]....
        /*0cb0*/ 	.word	0x00018260
        /*0cb4*/ 	.word	0x00000005
        /*0cb8*/ 	.word	0x00022820
        /*0cbc*/ 	.short	0x010a
        /*0cbe*/ 	.byte	0x3f
	.zero		1


	//   ....[65]....
        /*0cc0*/ 	.word	0x000183e0
        /*0cc4*/ 	.word	0x00000003
        /*0cc8*/ 	.word	0x00022840
        /*0ccc*/ 	.short	0x010a
        /*0cce*/ 	.byte	0x3f
	.zero		1


	//   ....[66]....
        /*0cd0*/ 	.word	0x00018480
        /*0cd4*/ 	.word	0x00000005
        /*0cd8*/ 	.word	0x00022840
        /*0cdc*/ 	.short	0x010a
        /*0cde*/ 	.byte	0x3f
	.zero		1


	//   ....[67]....
        /*0ce0*/ 	.word	0x000184c0
        /*0ce4*/ 	.word	0x00000003
        /*0ce8*/ 	.word	0x00022860
        /*0cec*/ 	.short	0x010a
        /*0cee*/ 	.byte	0x3f
	.zero		1


	//   ....[68]....
        /*0cf0*/ 	.word	0x00018500
        /*0cf4*/ 	.word	0x00000005
        /*0cf8*/ 	.word	0x00022860
        /*0cfc*/ 	.short	0x010a
        /*0cfe*/ 	.byte	0x3f
	.zero		1


	//   ....[69]....
        /*0d00*/ 	.word	0x00018560
        /*0d04*/ 	.word	0x00000006
        /*0d08*/ 	.word	0x00022800
        /*0d0c*/ 	.short	0x010a
        /*0d0e*/ 	.byte	0x3f
	.zero		1


	//   ....[70]....
        /*0d10*/ 	.word	0x000185c0
        /*0d14*/ 	.word	0x00000003
        /*0d18*/ 	.word	0x00022830
        /*0d1c*/ 	.short	0x010a
        /*0d1e*/ 	.byte	0x3f
	.zero		1


	//   ....[71]....
        /*0d20*/ 	.word	0x00018620
        /*0d24*/ 	.word	0x00000009
        /*0d28*/ 	.word	0x00022850
        /*0d2c*/ 	.short	0x010a
        /*0d2e*/ 	.byte	0x3f
	.zero		1


	//   ....[72]....
        /*0d30*/ 	.word	0x00018680
        /*0d34*/ 	.word	0x00000004
        /*0d38*/ 	.word	0x00022830
        /*0d3c*/ 	.short	0x010a
        /*0d3e*/ 	.byte	0x3f
	.zero		1


	//   ....[73]....
        /*0d40*/ 	.word	0x000186e0
        /*0d44*/ 	.word	0x00000008
        /*0d48*/ 	.word	0x00022850
        /*0d4c*/ 	.short	0x010a
        /*0d4e*/ 	.byte	0x3f
	.zero		1


	//   ....[74]....
        /*0d50*/ 	.word	0x00018740
        /*0d54*/ 	.word	0x00000003
        /*0d58*/ 	.word	0x00022830
        /*0d5c*/ 	.short	0x010a
        /*0d5e*/ 	.byte	0x3f
	.zero		1


	//   ....[75]....
        /*0d60*/ 	.word	0x000187a0
        /*0d64*/ 	.word	0x00000009
        /*0d68*/ 	.word	0x00022850
        /*0d6c*/ 	.short	0x010a
        /*0d6e*/ 	.byte	0x3f
	.zero		1


	//   ....[76]....
        /*0d70*/ 	.word	0x00018800
        /*0d74*/ 	.word	0x00000004
        /*0d78*/ 	.word	0x00022830
        /*0d7c*/ 	.short	0x010a
        /*0d7e*/ 	.byte	0x3f
	.zero		1


	//   ....[77]....
        /*0d80*/ 	.word	0x00018860
        /*0d84*/ 	.word	0x00000008
        /*0d88*/ 	.word	0x00022850
        /*0d8c*/ 	.short	0x010a
        /*0d8e*/ 	.byte	0x3f
	.zero		1


	//   ....[78]....
        /*0d90*/ 	.word	0x00018980
        /*0d94*/ 	.word	0x00000013
        /*0d98*/ 	.word	0x00022840
        /*0d9c*/ 	.short	0x010a
        /*0d9e*/ 	.byte	0x3f
	.zero		1


	//   ....[79]....
        /*0da0*/ 	.word	0x00019c50
        /*0da4*/ 	.word	0x00000011
        /*0da8*/ 	.word	0x00022820
        /*0dac*/ 	.short	0x010a
        /*0dae*/ 	.byte	0x3f
	.zero		1


	//   ....[80]....
        /*0db0*/ 	.word	0x00019ca0
        /*0db4*/ 	.word	0x00000013
        /*0db8*/ 	.word	0x00022860
        /*0dbc*/ 	.short	0x010a
        /*0dbe*/ 	.byte	0x3f
	.zero		1


	//   ....[81]....
        /*0dc0*/ 	.word	0x0001a5f0
        /*0dc4*/ 	.word	0x0000000a
        /*0dc8*/ 	.word	0x00022840
        /*0dcc*/ 	.short	0x010a
        /*0dce*/ 	.byte	0x3f
	.zero		1


	//   ....[82]....
        /*0dd0*/ 	.word	0x0001acc0
        /*0dd4*/ 	.word	0x0000000a
        /*0dd8*/ 	.word	0x00022860
        /*0ddc*/ 	.short	0x010a
        /*0dde*/ 	.byte	0x3f
	.zero		1


	//   ....[83]....
        /*0de0*/ 	.word	0x0001be20
        /*0de4*/ 	.word	0x00000005
        /*0de8*/ 	.word	0x00022820
        /*0dec*/ 	.short	0x010a
        /*0dee*/ 	.byte	0x3f
	.zero		1


	//   ....[84]....
        /*0df0*/ 	.word	0x0001bfc0
        /*0df4*/ 	.word	0x00000003
        /*0df8*/ 	.word	0x00022840
        /*0dfc*/ 	.short	0x010a
        /*0dfe*/ 	.byte	0x3f
	.zero		1


	//   ....[85]....
        /*0e00*/ 	.word	0x0001c010
        /*0e04*/ 	.word	0x00000005
        /*0e08*/ 	.word	0x00022840
        /*0e0c*/ 	.short	0x010a
        /*0e0e*/ 	.byte	0x3f
	.zero		1


	//   ....[86]....
        /*0e10*/ 	.word	0x0001c060
        /*0e14*/ 	.word	0x00000003
        /*0e18*/ 	.word	0x00022860
        /*0e1c*/ 	.short	0x010a
        /*0e1e*/ 	.byte	0x3f
	.zero		1


	//----- nvinfo : EIATTR_NUM_MBARRIERS
	.align		4
.L_1342:
        /*0e20*/ 	.byte	0x03, 0x38
        /*0e22*/ 	.short	0x0016


	//----- nvinfo : EIATTR_EXIT_INSTR_OFFSETS
	.align		4
        /*0e24*/ 	.byte	0x04, 0x1c
        /*0e26*/ 	.short	(.L_1344 - .L_1343)


	//   ....[0]....
.L_1343:
        /*0e28*/ 	.word	0x000009a0


	//   ....[1]....
        /*0e2c*/ 	.word	0x00012130


	//   ....[2]....
        /*0e30*/ 	.word	0x00018550


	//----- nvinfo : EIATTR_MAX_THREADS
	.align		4
.L_1344:
        /*0e34*/ 	.byte	0x04, 0x05
        /*0e36*/ 	.short	(.L_1346 - .L_1345)
.L_1345:
        /*0e38*/ 	.word	0x00000180
        /*0e3c*/ 	.word	0x00000001
        /*0e40*/ 	.word	0x00000001


	//----- nvinfo : EIATTR_CRS_STACK_SIZE
	.align		4
.L_1346:
        /*0e44*/ 	.byte	0x04, 0x1e
        /*0e46*/ 	.short	(.L_1348 - .L_1347)
.L_1347:
        /*0e48*/ 	.word	0x00000000


	//----- nvinfo : EIATTR_CBANK_PARAM_SIZE
	.align		4
.L_1348:
        /*0e4c*/ 	.byte	0x03, 0x19
        /*0e4e*/ 	.short	0x0af0


	//----- nvinfo : EIATTR_PARAM_CBANK
	.align		4
        /*0e50*/ 	.byte	0x04, 0x0a
        /*0e52*/ 	.short	(.L_1350 - .L_1349)
	.align		4
.L_1349:
        /*0e54*/ 	.word	index@(.nv.constant0._ZN7cutlass13device_kernelIN5flash11enable_sm90INS1_16FlashAttnFwdSm90INS1_25CollectiveMainloopFwdSm90ILi2EN4cute5tupleIJNS5_1CILi1EEES8_S8_EEENS6_IJNS7_ILi128EEENS7_ILi96EEENS7_ILi64EEEEEELi256ENS_6half_tEfNS_4arch4Sm90ELb0ELb1ELb0ELb1ELb1ELb0ELb0ELb1ELb0ELb1ELb1ELb0EEENS1_21CollectiveEpilogueFwdINS6_IJSA_NS7_ILi256EEESB_EEES9_SE_SG_Li256ELb1ELb1ELb1ELb0EEENS1_36VarlenDynamicPersistentTileSchedulerILi128ELi96ELi256ELi128ELb1ELb1ELb1ELb1ELb0ELb1EEEEEEEEEvNT_6ParamsE)
        /*0e58*/ 	.short	0x0210
        /*0e5a*/ 	.short	0x0af0


	//----- nvinfo : EIATTR_SW_WAR
	.align		4
.L_1350:
        /*0e5c*/ 	.byte	0x04, 0x36
        /*0e5e*/ 	.short	(.L_1352 - .L_1351)
.L_1351:
        /*0e60*/ 	.word	0x00000008
.L_1352:


//--------------------- .nv.info._ZN7cutlass13device_kernelIN5flash11enable_sm90INS1_16FlashAttnFwdSm90INS1_25CollectiveMainloopFwdSm90ILi2EN4cute5tupleIJNS5_1CILi1EEES8_S8_EEENS6_IJNS7_ILi128EEENS7_ILi96EEENS7_ILi64EEEEEELi256ENS_6half_tEfNS_4arch4Sm90ELb0ELb1ELb0ELb1ELb1ELb1ELb0ELb1ELb0ELb1ELb1ELb0EEENS1_21CollectiveEpilogueFwdINS6_IJSA_NS7_ILi256EEESB_EEES9_SE_SG_Li256ELb1ELb1ELb1ELb0EEENS1_36VarlenDynamicPersistentTileSchedulerILi128ELi96ELi256ELi128ELb1ELb1ELb1ELb1ELb0ELb1EEEEEEEEEvNT_6ParamsE --------------------------
	.section	.nv.info._ZN7cutlass13device_kernelIN5flash11enable_sm90INS1_16FlashAttnFwdSm90INS1_25CollectiveMainloopFwdSm90ILi2EN4cute5tupleIJNS5_1CILi1EEES8_S8_EEENS6_IJNS7_ILi128EEENS7_ILi96EEENS7_ILi64EEEEEELi256ENS_6half_tEfNS_4arch4Sm90ELb0ELb1ELb0ELb1ELb1ELb1ELb0ELb1ELb0ELb1ELb1ELb0EEENS1_21CollectiveEpilogueFwdINS6_IJSA_NS7_ILi256EEESB_EEES9_SE_SG_Li256ELb1ELb1ELb1ELb0EEENS1_36VarlenDynamicPersistentTileSchedulerILi128ELi96ELi256ELi128ELb1ELb1ELb1ELb1ELb0ELb1EEEEEEEEEvNT_6ParamsE,"",@"SHT_CUDA_INFO"
	.sectionflags	@""
	.align	4


	//----- nvinfo : EIATTR_CUDA_API_VERSION
	.align		4
        /*0000*/ 	.byte	0x04, 0x37
        /*0002*/ 	.short	(.L_1354 - .L_1353)
.L_1353:
        /*0004*/ 	.word	0x00000082


	//----- nvinfo : EIATTR_KPARAM_INFO
	.align		4
.L_1354:
        /*0008*/ 	.byte	0x04, 0x17
        /*000a*/ 	.short	(.L_1356 - .L_1355)
.L_1355:
        /*000c*/ 	.word	0x00000000
        /*0010*/ 	.short	0x0000
        /*0012*/ 	.short	0x0070
        /*0014*/ 	.byte	0x00, 0xf0, 0x01, 0x2a


	//----- nvinfo : EIATTR_SPARSE_MMA_MASK
	.align		4
.L_1356:
        /*0018*/ 	.byte	0x03, 0x50
        /*001a*/ 	.short	0x0000


	//----- nvinfo : EIATTR_MAXREG_COUNT
	.align		4
        /*001c*/ 	.byte	0x03, 0x1b
        /*001e*/ 	.short	0x00a8


	//----- nvinfo : EIATTR_NUM_BARRIERS
	.align		4
        /*0020*/ 	.byte	0x02, 0x4c
        /*0022*/ 	.byte	0x10
	.zero		1


	//----- nvinfo : EIATTR_EXTERNS
	.align		4
        /*0024*/ 	.byte	0x04, 0x0f
        /*0026*/ 	.short	(.L_1358 - .L_1357)


	//   ....[0]....
	.align		4
.L_1357:
        /*0028*/ 	.word	index@(__assertfail)


	//----- nvinfo : EIATTR_ANNOTATIONS
	.align		4
.L_1358:
        /*002c*/ 	.byte	0x04, 0x55
        /*002e*/ 	.short	(.L_1360 - .L_1359)


	//   ....[0]....
.L_1359:
        /* <DEDUP_REMOVED lines=24> */


	//----- nvinfo : EIATTR_MERCURY_ISA_VERSION
	.align		4
.L_1360:
        /*01a0*/ 	.byte	0x03, 0x5f
        /*01a2*/ 	.short	0x0101


	//----- nvinfo : EIATTR_UNUSED_LOAD_BYTE_OFFSET
	.align		4
        /*01a4*/ 	.byte	0x04, 0x44
        /*01a6*/ 	.short	(.L_1362 - .L_1361)


	//   ....[0]....
.L_1361:
        /*01a8*/ 	.word	0x00000ae0
        /*01ac*/ 	.word	0x0000fff0


	//   ....[1]....
        /*01b0*/ 	.word	0x0001fc10
        /*01b4*/ 	.word	0x0000fff0


	//----- nvinfo : EIATTR_INT_WARP_WIDE_INSTR_OFFSETS
	.align		4
.L_1362:
        /*01b8*/ 	.byte	0x04, 0x31
        /*01ba*/ 	.short	(.L_1364 - .L_1363)


	//   ....[0]....
.L_1363:
        /*01bc*/ 	.word	0x00000180


	//   ....[1]....
        /*01c0*/ 	.word	0x000001c0


	//   ....[2]....
        /*01c4*/ 	.word	0x00000230


	//   ....[3]....
        /*01c8*/ 	.word	0x00028410


	//   ....[4]....
        /*01cc*/ 	.word	0x000284a0


	//   ....[5]....
        /*01d0*/ 	.word	0x0002b7a0


	//   ....[6]....
        /*01d4*/ 	.word	0x0002b830


	//----- nvinfo : EIATTR_COOP_GROUP_MASK_REGIDS
	.align		4
.L_1364:
        /*01d8*/ 	.byte	0x04, 0x29
        /*01da*/ 	.short	(.L_1366 - .L_1365)


	//   ....[0]....
.L_1365:
        /*01dc*/ 	.word	0xffffffff


	//   ....[1]....
        /*01e0*/ 	.word	0xffffffff


	//   ....[2]....
        /*01e4*/ 	.word	0xffffffff


	//   ....[3]....
        /*01e8*/ 	.word	0xffffffff


	//   ....[4]....
        /*01ec*/ 	.word	0xffffffff


	//   ....[5]....
        /*01f0*/ 	.word	0xffffffff


	//   ....[6]....
        /*01f4*/ 	.word	0xffffffff


	//   ....[7]....
        /*01f8*/ 	.word	0xffffffff


	//   ....[8]....
        /*01fc*/ 	.word	0xffffffff


	//   ....[9]....
        /*0200*/ 	.word	0xffffffff


	//   ....[10]....
        /*0204*/ 	.word	0xffffffff


	//   ....[11]....
        /*0208*/ 	.word	0xffffffff


	//   ....[12]....
        /*020c*/ 	.word	0xffffffff


	//   ....[13]....
        /*0210*/ 	.word	0xffffffff


	//   ....[14]....
        /*0214*/ 	.word	0xffffffff


	//   ....[15]....
        /*0218*/ 	.word	0xffffffff


	//   ....[16]....
        /*021c*/ 	.word	0xffffffff


	//   ....[17]....
        /*0220*/ 	.word	0xffffffff


	//   ....[18]....
        /*0224*/ 	.word	0xffffffff


	//   ....[19]....
        /*0228*/ 	.word	0xffffffff


	//   ....[20]....
        /*022c*/ 	.word	0xffffffff


	//   ....[21]....
        /*0230*/ 	.word	0xffffffff


	//   ....[22]....
        /*0234*/ 	.word	0xffffffff


	//   ....[23]....
        /*0238*/ 	.word	0xffffffff


	//   ....[24]....
        /*023c*/ 	.word	0xffffffff


	//   ....[25]....
        /*0240*/ 	.word	0xffffffff


	//   ....[26]....
        /*0244*/ 	.word	0xffffffff


	//   ....[27]....
        /*0248*/ 	.word	0xffffffff


	//   ....[28]....
        /*024c*/ 	.word	0xffffffff


	//   ....[29]....
        /*0250*/ 	.word	0xffffffff


	//   ....[30]....
        /*0254*/ 	.word	0xffffffff


	//   ....[31]....
        /*0258*/ 	.word	0xffffffff


	//   ....[32]....
        /*025c*/ 	.word	0xffffffff


	//   ....[33]....
        /*0260*/ 	.word	0xffffffff


	//   ....[34]....
        /*0264*/ 	.word	0xffffffff


	//   ....[35]....
        /*0268*/ 	.word	0xffffffff


	//   ....[36]....
        /*026c*/ 	.word	0xffffffff


	//   ....[37]....
        /*0270*/ 	.word	0xffffffff


	//   ....[38]....
        /*0274*/ 	.word	0xffffffff


	//   ....[39]....
        /*0278*/ 	.word	0xffffffff


	//   ....[40]....
        /*027c*/ 	.word	0xffffffff


	//   ....[41]....
        /*0280*/ 	.word	0xffffffff


	//   ....[42]....
        /*0284*/ 	.word	0xffffffff


	//   ....[43]....
        /*0288*/ 	.word	0xffffffff


	//   ....[44]....
        /*028c*/ 	.word	0xffffffff


	//   ....[45]....
        /*0290*/ 	.word	0xffffffff


	//   ....[46]....
        /*0294*/ 	.word	0xffffffff


	//   ....[47]....
        /*0298*/ 	.word	0xffffffff


	//   ....[48]....
        /*029c*/ 	.word	0xffffffff


	//   ....[49]....
        /*02a0*/ 	.word	0xffffffff


	//   ....[50]....
        /*02a4*/ 	.word	0xffffffff


	//   ....[51]....
        /*02a8*/ 	.word	0xffffffff


	//   ....[52]....
        /*02ac*/ 	.word	0xffffffff


	//   ....[53]....
        /*02b0*/ 	.word	0xffffffff


	//   ....[54]....
        /*02b4*/ 	.word	0xffffffff


	//   ....[55]....
        /*02b8*/ 	.word	0xffffffff


	//   ....[56]....
        /*02bc*/ 	.word	0xffffffff


	//   ....[57]....
        /*02c0*/ 	.word	0xffffffff


	//   ....[58]....
        /*02c4*/ 	.word	0xffffffff


	//   ....[59]....
        /*02c8*/ 	.word	0xffffffff


	//   ....[60]....
        /*02cc*/ 	.word	0xffffffff


	//   ....[61]....
        /*02d0*/ 	.word	0xffffffff


	//   ....[62]....
        /*02d4*/ 	.word	0xffffffff


	//   ....[63]....
        /*02d8*/ 	.word	0xffffffff


	//   ....[64]....
        /*02dc*/ 	.word	0xffffffff


	//   ....[65]....
        /*02e0*/ 	.word	0xffffffff


	//   ....[66]....
        /*02e4*/ 	.word	0xffffffff


	//   ....[67]....
        /*02e8*/ 	.word	0xffffffff


	//   ....[68]....
        /*02ec*/ 	.word	0xffffffff


	//   ....[69]....
        /*02f0*/ 	.word	0xffffffff


	//   ....[70]....
        /*02f4*/ 	.word	0xffffffff


	//   ....[71]....
        /*02f8*/ 	.word	0xffffffff


	//   ....[72]....
        /*02fc*/ 	.word	0xffffffff


	//   ....[73]....
        /*0300*/ 	.word	0xffffffff


	//   ....[74]....
        /*0304*/ 	.word	0xffffffff


	//   ....[75]....
        /*0308*/ 	.word	0xffffffff


	//   ....[76]....
        /*030c*/ 	.word	0xffffffff


	//   ....[77]....
        /*0310*/ 	.word	0xffffffff


	//   ....[78]....
        /*0314*/ 	.word	0xffffffff


	//   ....[79]....
        /*0318*/ 	.word	0xffffffff


	//   ....[80]....
        /*031c*/ 	.word	0xffffffff


	//   ....[81]....
        /*0320*/ 	.word	0xffffffff


	//   ....[82]....
        /*0324*/ 	.word	0xffffffff


	//   ....[83]....
        /*0328*/ 	.word	0xffffffff


	//   ....[84]....
        /*032c*/ 	.word	0xffffffff


	//   ....[85]....
        /*0330*/ 	.word	0xffffffff


	//   ....[86]....
        /*0334*/ 	.word	0xffffffff


	//   ....[87]....
        /*0338*/ 	.word	0xffffffff


	//   ....[88]....
        /*033c*/ 	.word	0xffffffff


	//   ....[89]....
        /*0340*/ 	.word	0xffffffff


	//   ....[90]....
        /*0344*/ 	.word	0xffffffff


	//   ....[91]....
        /*0348*/ 	.word	0xffffffff


	//   ....[92]....
        /*034c*/ 	.word	0xffffffff


	//   ....[93]....
        /*0350*/ 	.word	0xffffffff


	//   ....[94]....
        /*0354*/ 	.word	0xffffffff


	//   ....[95]....
        /*0358*/ 	.word	0xffffffff


	//   ....[96]....
        /*035c*/ 	.word	0xffffffff


	//   ....[97]....
        /*0360*/ 	.word	0xffffffff


	//   ....[98]....
        /*0364*/ 	.word	0xffffffff


	//   ....[99]....
        /*0368*/ 	.word	0xffffffff


	//   ....[100]....
        /*036c*/ 	.word	0xffffffff


	//   ....[101]....
        /*0370*/ 	.word	0xffffffff


	//   ....[102]....
        /*0374*/ 	.word	0xffffffff


	//   ....[103]....
        /*0378*/ 	.word	0xffffffff


	//   ....[104]....
        /*037c*/ 	.word	0xffffffff


	//   ....[105]....
        /*0380*/ 	.word	0xffffffff


	//   ....[106]....
        /*0384*/ 	.word	0xffffffff


	//   ....[107]....
        /*0388*/ 	.word	0xffffffff


	//   ....[108]....
        /*038c*/ 	.word	0xffffffff


	//   ....[109]....
        /*0390*/ 	.word	0xffffffff


	//   ....[110]....
        /*0394*/ 	.word	0xffffffff


	//   ....[111]....
        /*0398*/ 	.word	0xffffffff


	//   ....[112]....
        /*039c*/ 	.word	0xffffffff


	//   ....[113]....
        /*03a0*/ 	.word	0xffffffff


	//   ....[114]....
        /*03a4*/ 	.word	0xffffffff


	//   ....[115]....
        /*03a8*/ 	.word	0xffffffff


	//   ....[116]....
        /*03ac*/ 	.word	0xffffffff


	//   ....[117]....
        /*03b0*/ 	.word	0xffffffff


	//   ....[118]....
        /*03b4*/ 	.word	0xffffffff


	//   ....[119]....
        /*03b8*/ 	.word	0xffffffff


	//   ....[120]....
        /*03bc*/ 	.word	0xffffffff


	//   ....[121]....
        /*03c0*/ 	.word	0xffffffff


	//   ....[122]....
        /*03c4*/ 	.word	0xffffffff


	//   ....[123]....
        /*03c8*/ 	.word	0xffffffff


	//   ....[124]....
        /*03cc*/ 	.word	0xffffffff


	//   ....[125]....
        /*03d0*/ 	.word	0xffffffff


	//   ....[126]....
        /*03d4*/ 	.word	0xffffffff


	//   ....[127]....
        /*03d8*/ 	.word	0xffffffff


	//   ....[128]....
        /*03dc*/ 	.word	0xffffffff


	//   ....[129]....
        /*03e0*/ 	.word	0xffffffff


	//   ....[130]....
        /*03e4*/ 	.word	0xffffffff


	//   ....[131]....
        /*03e8*/ 	.word	0xffffffff


	//   ....[132]....
        /*03ec*/ 	.word	0xffffffff


	//   ....[133]....
        /*03f0*/ 	.word	0xffffffff


	//   ....[134]....
        /*03f4*/ 	.word	0xffffffff


	//   ....[135]....
        /*03f8*/ 	.word	0xffffffff


	//   ....[136]....
        /*03fc*/ 	.word	0xffffffff


	//   ....[137]....
        /*0400*/ 	.word	0xffffffff


	//   ....[138]....
        /*0404*/ 	.word	0xffffffff


	//   ....[139]....
        /*0408*/ 	.word	0xffffffff


	//   ....[140]....
        /*040c*/ 	.word	0xffffffff


	//   ....[141]....
        /*0410*/ 	.word	0xffffffff


	//   ....[142]....
        /*0414*/ 	.word	0xffffffff


	//   ....[143]....
        /*0418*/ 	.word	0xffffffff


	//   ....[144]....
        /*041c*/ 	.word	0xffffffff


	//   ....[145]....
        /*0420*/ 	.word	0xffffffff


	//   ....[146]....
        /*0424*/ 	.word	0xffffffff


	//   ....[147]....
        /*0428*/ 	.word	0xffffffff


	//   ....[148]....
        /*042c*/ 	.word	0xffffffff


	//   ....[149]....
        /*0430*/ 	.word	0xffffffff


	//   ....[150]....
        /*0434*/ 	.word	0xffffffff


	//   ....[151]....
        /*0438*/ 	.word	0xffffffff


	//   ....[152]....
        /*043c*/ 	.word	0xffffffff


	//   ....[153]....
        /*0440*/ 	.word	0xffffffff


	//   ....[154]....
        /*0444*/ 	.word	0xffffffff


	//   ....[155]....
        /*0448*/ 	.word	0xffffffff


	//   ....[156]....
        /*044c*/ 	.word	0xffffffff


	//   ....[157]....
        /*0450*/ 	.word	0xffffffff


	//   ....[158]....
        /*0454*/ 	.word	0xffffffff


	//   ....[159]....
        /*0458*/ 	.word	0xffffffff


	//   ....[160]....
        /*045c*/ 	.word	0xffffffff


	//   ....[161]....
        /*0460*/ 	.word	0xffffffff


	//   ....[162]....
        /*0464*/ 	.word	0xffffffff


	//   ....[163]....
        /*0468*/ 	.word	0xffffffff


	//   ....[164]....
        /*046c*/ 	.word	0xffffffff


	//   ....[165]....
        /*0470*/ 	.word	0xffffffff


	//   ....[166]....
        /*0474*/ 	.word	0xffffffff


	//   ....[167]....
        /*0478*/ 	.word	0xffffffff


	//   ....[168]....
        /*047c*/ 	.word	0xffffffff


	//   ....[169]....
        /*0480*/ 	.word	0xffffffff


	//   ....[170]....
        /*0484*/ 	.word	0xffffffff


	//   ....[171]....
        /*0488*/ 	.word	0xffffffff


	//   ....[172]....
        /*048c*/ 	.word	0xffffffff


	//   ....[173]....
        /*0490*/ 	.word	0xffffffff


	//   ....[174]....
        /*0494*/ 	.word	0xffffffff


	//   ....[175]....
        /*0498*/ 	.word	0xffffffff


	//   ....[176]....
        /*049c*/ 	.word	0xffffffff


	//   ....[177]....
        /*04a0*/ 	.word	0xffffffff


	//   ....[178]....
        /*04a4*/ 	.word	0xffffffff


	//   ....[179]....
        /*04a8*/ 	.word	0xffffffff


	//   ....[180]....
        /*04ac*/ 	.word	0xffffffff


	//   ....[181]....
        /*04b0*/ 	.word	0xffffffff


	//   ....[182]....
        /*04b4*/ 	.word	0xffffffff


	//   ....[183]....
        /*04b8*/ 	.word	0xffffffff


	//   ....[184]....
        /*04bc*/ 	.word	0xffffffff


	//   ....[185]....
        /*04c0*/ 	.word	0x0500000f


	//   ....[186]....
        /*04c4*/ 	.word	0x0500000f


	//   ....[187]....
        /*04c8*/ 	.word	0x0500000f


	//   ....[188]....
        /*04cc*/ 	.word	0x0500000f


	//   ....[189]....
        /*04d0*/ 	.word	0x0500000f


	//   ....[190]....
        /*04d4*/ 	.word	0x0500000f


	//   ....[191]....
        /*04d8*/ 	.word	0x0500000f


	//   ....[192]....
        /*04dc*/ 	.word	0x0500000f


	//   ....[193]....
        /*04e0*/ 	.word	0x0500000f


	//   ....[194]....
        /*04e4*/ 	.word	0x0500000f


	//   ....[195]....
        /*04e8*/ 	.word	0x0500000f


	//   ....[196]....
        /*04ec*/ 	.word	0x0500000f


	//   ....[197]....
        /*04f0*/ 	.word	0x0500000f


	//   ....[198]....
        /*04f4*/ 	.word	0x0500000f


	//   ....[199]....
        /*04f8*/ 	.word	0x0500000f


	//   ....[200]....
        /*04fc*/ 	.word	0x0500000f


	//   ....[201]....
        /*0500*/ 	.word	0x0500000f


	//   ....[202]....
        /*0504*/ 	.word	0x0500000f


	//   ....[203]....
        /*0508*/ 	.word	0x0500000f


	//   ....[204]....
        /*050c*/ 	.word	0x0500000f


	//   ....[205]....
        /*0510*/ 	.word	0x0500000f


	//   ....[206]....
        /*0514*/ 	.word	0x0500000f


	//   ....[207]....
        /*0518*/ 	.word	0x0500000f


	//   ....[208]....
        /*051c*/ 	.word	0x0500000f


	//   ....[209]....
        /*0520*/ 	.word	0x0500000f


	//   ....[210]....
        /*0524*/ 	.word	0x0500000f


	//   ....[211]....
        /*0528*/ 	.word	0x0500000f


	//   ....[212]....
        /*052c*/ 	.word	0x0500000f


	//   ....[213]....
        /*0530*/ 	.word	0x0500000f


	//   ....[214]....
        /*0534*/ 	.word	0x0500000f


	//   ....[215]....
        /*0538*/ 	.word	0x0500000f


	//   ....[216]....
        /*053c*/ 	.word	0x0500000f


	//   ....[217]....
        /*0540*/ 	.word	0x0500000f


	//   ....[218]....
        /*0544*/ 	.word	0x0500000f


	//   ....[219]....
        /*0548*/ 	.word	0x0500000f


	//   ....[220]....
        /*054c*/ 	.word	0x0500000f


	//   ....[221]....
        /*0550*/ 	.word	0x0500000f


	//   ....[222]....
        /*0554*/ 	.word	0x0500000f


	//   ....[223]....
        /*0558*/ 	.word	0x0500000f


	//   ....[224]....
        /*055c*/ 	.word	0x0500000f


	//   ....[225]....
        /*0560*/ 	.word	0x0500000f


	//   ....[226]....
        /*0564*/ 	.word	0x0500000f


	//   ....[227]....
        /*0568*/ 	.word	0x0500000f


	//   ....[228]....
        /*056c*/ 	.word	0x0500000f


	//   ....[229]....
        /*0570*/ 	.word	0x0500000f


	//   ....[230]....
        /*0574*/ 	.word	0x0500000f


	//   ....[231]....
        /*0578*/ 	.word	0x0500000f


	//   ....[232]....
        /*057c*/ 	.word	0x0500000f


	//   ....[233]....
        /*0580*/ 	.word	0x0500000f


	//   ....[234]....
        /*0584*/ 	.word	0x0500000f


	//   ....[235]....
        /*0588*/ 	.word	0x0500000f


	//   ....[236]....
        /*058c*/ 	.word	0x0500000f


	//   ....[237]....
        /*0590*/ 	.word	0x0500000f


	//   ....[238]....
        /*0594*/ 	.word	0x0500000f


	//   ....[239]....
        /*0598*/ 	.word	0x0500000f


	//   ....[240]....
        /*059c*/ 	.word	0x0500000f


	//   ....[241]....
        /*05a0*/ 	.word	0x0500000f


	//   ....[242]....
        /*05a4*/ 	.word	0x0500000f


	//   ....[243]....
        /*05a8*/ 	.word	0x0500000f


	//   ....[244]....
        /*05ac*/ 	.word	0x0500000f


	//   ....[245]....
        /*05b0*/ 	.word	0x0500000f


	//   ....[246]....
        /*05b4*/ 	.word	0x0500000f


	//   ....[247]....
        /*05b8*/ 	.word	0x0500000f


	//   ....[248]....
        /*05bc*/ 	.word	0x0500000f


	//   ....[249]....
        /*05c0*/ 	.word	0x0500000f


	//   ....[250]....
        /*05c4*/ 	.word	0x0500000f


	//   ....[251]....
        /*05c8*/ 	.word	0x0500000f


	//   ....[252]....
        /*05cc*/ 	.word	0x0500000f


	//   ....[253]....
        /*05d0*/ 	.word	0x0500000f


	//   ....[254]....
        /*05d4*/ 	.word	0x0500000f


	//   ....[255]....
        /*05d8*/ 	.word	0x0500000f


	//   ....[0]....
        /*05dc*/ 	.word	0x0500000f


	//   ....[1]....
        /*05e0*/ 	.word	0x0500000f


	//   ....[2]....
        /*05e4*/ 	.word	0x0500000f


	//   ....[3]....
        /*05e8*/ 	.word	0x0500000f


	//   ....[4]....
        /*05ec*/ 	.word	0x0500000f


	//   ....[5]....
        /*05f0*/ 	.word	0x0500000f


	//   ....[6]....
        /*05f4*/ 	.word	0x0500000f


	//   ....[7]....
        /*05f8*/ 	.word	0x0500000f


	//   ....[8]....
        /*05fc*/ 	.word	0x0500000f


	//   ....[9]....
        /*0600*/ 	.word	0x0500000f


	//   ....[10]....
        /*0604*/ 	.word	0x0500000f


	//   ....[11]....
        /*0608*/ 	.word	0x0500000f


	//   ....[12]....
        /*060c*/ 	.word	0x0500000f


	//   ....[13]....
        /*0610*/ 	.word	0x0500000f


	//   ....[14]....
        /*0614*/ 	.word	0x0500000f


	//   ....[15]....
        /*0618*/ 	.word	0x0500000f


	//   ....[16]....
        /*061c*/ 	.word	0x0500000f


	//   ....[17]....
        /*0620*/ 	.word	0x0500000f


	//   ....[18]....
        /*0624*/ 	.word	0x0500000f


	//   ....[19]....
        /*0628*/ 	.word	0x0500000f


	//   ....[20]....
        /*062c*/ 	.word	0x0500000f


	//   ....[21]....
        /*0630*/ 	.word	0x0500000f


	//   ....[22]....
        /*0634*/ 	.word	0x0500000f


	//   ....[23]....
        /*0638*/ 	.word	0x0500000f


	//   ....[24]....
        /*063c*/ 	.word	0x0500000f


	//   ....[25]....
        /*0640*/ 	.word	0x0500000f


	//   ....[26]....
        /*0644*/ 	.word	0x0500000f


	//   ....[27]....
        /*0648*/ 	.word	0x0500000f


	//   ....[28]....
        /*064c*/ 	.word	0x0500000f


	//   ....[29]....
        /*0650*/ 	.word	0x0500000f


	//   ....[30]....
        /*0654*/ 	.word	0x0500000f


	//   ....[31]....
        /*0658*/ 	.word	0x0500000f


	//   ....[32]....
        /*065c*/ 	.word	0x0500000f


	//   ....[33]....
        /*0660*/ 	.word	0x0500000f


	//   ....[34]....
        /*0664*/ 	.word	0x0500000f


	//   ....[35]....
        /*0668*/ 	.word	0x0500000f


	//   ....[36]....
        /*066c*/ 	.word	0x0500000f


	//   ....[37]....
        /*0670*/ 	.word	0x0500000f


	//   ....[38]....
        /*0674*/ 	.word	0x0500000f


	//   ....[39]....
        /*0678*/ 	.word	0x0500000f


	//   ....[40]....
        /*067c*/ 	.word	0x0500000f


	//   ....[41]....
        /*0680*/ 	.word	0x0500000f


	//   ....[42]....
        /*0684*/ 	.word	0x0500000f


	//   ....[43]....
        /*0688*/ 	.word	0x0500000f


	//   ....[44]....
        /*068c*/ 	.word	0x0500000f


	//   ....[45]....
        /*0690*/ 	.word	0x0500000f


	//   ....[46]....
        /*0694*/ 	.word	0x0500000f


	//   ....[47]....
        /*0698*/ 	.word	0x0500000f


	//   ....[48]....
        /*069c*/ 	.word	0x0500000f


	//   ....[49]....
        /*06a0*/ 	.word	0x0500000f


	//   ....[50]....
        /*06a4*/ 	.word	0x0500000f


	//   ....[51]....
        /*06a8*/ 	.word	0x0500000f


	//   ....[52]....
        /*06ac*/ 	.word	0x0500000f


	//   ....[53]....
        /*06b0*/ 	.word	0x0500000f


	//   ....[54]....
        /*06b4*/ 	.word	0x0500000f


	//   ....[55]....
        /*06b8*/ 	.word	0x0500000f


	//   ....[56]....
        /*06bc*/ 	.word	0x0500000f


	//   ....[57]....
        /*06c0*/ 	.word	0x0500000f


	//   ....[58]....
        /*06c4*/ 	.word	0x0500000f


	//   ....[59]....
        /*06c8*/ 	.word	0x0500000f


	//   ....[60]....
        /*06cc*/ 	.word	0x0500000f


	//   ....[61]....
        /*06d0*/ 	.word	0x0500000f


	//   ....[62]....
        /*06d4*/ 	.word	0x0500000f


	//   ....[63]....
        /*06d8*/ 	.word	0xffffffff


	//   ....[64]....
        /*06dc*/ 	.word	0xffffffff


	//   ....[65]....
        /*06e0*/ 	.word	0xffffffff


	//   ....[66]....
        /*06e4*/ 	.word	0xffffffff


	//   ....[67]....
        /*06e8*/ 	.word	0xffffffff


	//   ....[68]....
        /*06ec*/ 	.word	0xffffffff


	//----- nvinfo : EIATTR_COOP_GROUP_INSTR_OFFSETS
	.align		4
.L_1366:
        /*06f0*/ 	.byte	0x04, 0x28
        /*06f2*/ 	.short	(.L_1368 - .L_1367)


	//   ....[0]....
.L_1367:
        /*06f4*/ 	.word	0x000000c0


	//   ....[1]....
        /*06f8*/ 	.word	0x00000190


	//   ....[2]....
        /*06fc*/ 	.word	0x000001e0


	//   ....[3]....
        /*0700*/ 	.word	0x00000410


	//   ....[4]....
        /*0704*/ 	.word	0x00000570


	//   ....[5]....
        /*0708*/ 	.word	0x00000690


	//   ....[6]....
        /*070c*/ 	.word	0x000007f0


	//   ....[7]....
        /*0710*/ 	.word	0x000033e0


	//   ....[8]....
        /*0714*/ 	.word	0x000033f0


	//   ....[9]....
        /*0718*/ 	.word	0x00003ae0


	//   ....[10]....
        /*071c*/ 	.word	0x00003af0


	//   ....[11]....
        /*0720*/ 	.word	0x00004810


	//   ....[12]....
        /*0724*/ 	.word	0x00004820


	//   ....[13]....
        /*0728*/ 	.word	0x00004f50


	//   ....[14]....
        /*072c*/ 	.word	0x00004f60


	//   ....[15]....
        /*0730*/ 	.word	0x00005900


	//   ....[16]....
        /*0734*/ 	.word	0x00005910


	//   ....[17]....
        /*0738*/ 	.word	0x00005a20


	//   ....[18]....
        /*073c*/ 	.word	0x00005a30


	//   ....[19]....
        /*0740*/ 	.word	0x00005e10


	//   ....[20]....
        /*0744*/ 	.word	0x00005e20


	//   ....[21]....
        /*0748*/ 	.word	0x00006270


	//   ....[22]....
        /*074c*/ 	.word	0x00006290


	//   ....[23]....
        /*0750*/ 	.word	0x00007540


	//   ....[24]....
        /*0754*/ 	.word	0x00008090


	//   ....[25]....
        /*0758*/ 	.word	0x000080a0


	//   ....[26]....
        /*075c*/ 	.word	0x000080b0


	//   ....[27]....
        /*0760*/ 	.word	0x000080c0


	//   ....[28]....
        /*0764*/ 	.word	0x00008400


	//   ....[29]....
        /*0768*/ 	.word	0x00008410


	//   ....[30]....
        /*076c*/ 	.word	0x00008420


	//   ....[31]....
        /*0770*/ 	.word	0x00008430


	//   ....[32]....
        /*0774*/ 	.word	0x00009670


	//   ....[33]....
        /*0778*/ 	.word	0x00009690


	//   ....[34]....
        /*077c*/ 	.word	0x000096a0


	//   ....[35]....
        /*0780*/ 	.word	0x000096b0


	//   ....[36]....
        /*0784*/ 	.word	0x00009790


	//   ....[37]....
        /*0788*/ 	.word	0x000097b0


	//   ....[38]....
        /*078c*/ 	.word	0x000097c0


	//   ....[39]....
        /*0790*/ 	.word	0x00009850


	//   ....[40]....
        /*0794*/ 	.word	0x0000b8d0


	//   ....[41]....
        /*0798*/ 	.word	0x0000bae0


	//   ....[42]....
        /*079c*/ 	.word	0x0000cb40


	//   ....[43]....
        /*07a0*/ 	.word	0x0000ccb0


	//   ....[44]....
        /*07a4*/ 	.word	0x0000cd80


	//   ....[45]....
        /*07a8*/ 	.word	0x0000ce00


	//   ....[46]....
        /*07ac*/ 	.word	0x00012a20


	//   ....[47]....
        /*07b0*/ 	.word	0x00012ab0


	//   ....[48]....
        /*07b4*/ 	.word	0x00012b70


	//   ....[49]....
        /*07b8*/ 	.word	0x00012bb0


	//   ....[50]....
        /*07bc*/ 	.word	0x00018450


	//   ....[51]....
        /*07c0*/ 	.word	0x00018d60


	//   ....[52]....
        /*07c4*/ 	.word	0x000197a0


	//   ....[53]....
        /*07c8*/ 	.word	0x000198a0


	//   ....[54]....
        /*07cc*/ 	.word	0x00019900


	//   ....[55]....
        /*07d0*/ 	.word	0x00019930


	//   ....[56]....
        /*07d4*/ 	.word	0x0001ebd0


	//   ....[57]....
        /*07d8*/ 	.word	0x0001ebf0


	//   ....[58]....
        /*07dc*/ 	.word	0x0001ec30


	//   ....[59]....
        /*07e0*/ 	.word	0x0001ec60


	//   ....[60]....
        /*07e4*/ 	.word	0x00020ea0


	//   ....[61]....
        /*07e8*/ 	.word	0x00020ed0


	//   ....[62]....
        /*07ec*/ 	.word	0x00020f00


	//   ....[63]....
        /*07f0*/ 	.word	0x00020f10


	//   ....[64]....
        /*07f4*/ 	.word	0x000218c0


	//   ....[65]....
        /*07f8*/ 	.word	0x000218d0


	//   ....[66]....
        /*07fc*/ 	.word	0x00021aa0


	//   ....[67]....
        /*0800*/ 	.word	0x00021ab0


	//   ....[68]....
        /*0804*/ 	.word	0x00021c80


	//   ....[69]....
        /*0808*/ 	.word	0x00021c90


	//   ....[70]....
        /*080c*/ 	.word	0x00021e60


	//   ....[71]....
        /*0810*/ 	.word	0x00021e70


	//   ....[72]....
        /*0814*/ 	.word	0x000223c0


	//   ....[73]....
        /*0818*/ 	.word	0x000223d0


	//   ....[74]....
        /*081c*/ 	.word	0x00023080


	//   ....[75]....
        /*0820*/ 	.word	0x00023090


	//   ....[76]....
        /*0824*/ 	.word	0x00024550


	//   ....[77]....
        /*0828*/ 	.word	0x00024560


	//   ....[78]....
        /*082c*/ 	.word	0x00024740


	//   ....[79]....
        /*0830*/ 	.word	0x00024750


	//   ....[80]....
        /*0834*/ 	.word	0x00024920


	//   ....[81]....
        /*0838*/ 	.word	0x00024930


	//   ....[82]....
        /*083c*/ 	.word	0x00024b00


	//   ....[83]....
        /*0840*/ 	.word	0x00024b10


	//   ....[84]....
        /*0844*/ 	.word	0x00024d30


	//   ....[85]....
        /*0848*/ 	.word	0x00024f40


	//   ....[86]....
        /*084c*/ 	.word	0x00024f70


	//   ....[87]....
        /*0850*/ 	.word	0x00024fa0


	//   ....[88]....
        /*0854*/ 	.word	0x00024fd0


	//   ....[89]....
        /*0858*/ 	.word	0x00025000


	//   ....[90]....
        /*085c*/ 	.word	0x00025030


	//   ....[91]....
        /*0860*/ 	.word	0x000251c0


	//   ....[92]....
        /*0864*/ 	.word	0x000251f0


	//   ....[93]....
        /*0868*/ 	.word	0x00025220


	//   ....[94]....
        /*086c*/ 	.word	0x00025250


	//   ....[95]....
        /*0870*/ 	.word	0x00025280


	//   ....[96]....
        /*0874*/ 	.word	0x000252b0


	//   ....[97]....
        /*0878*/ 	.word	0x00025340


	//   ....[98]....
        /*087c*/ 	.word	0x00025370


	//   ....[99]....
        /*0880*/ 	.word	0x00025380


	//   ....[100]....
        /*0884*/ 	.word	0x000253c0


	//   ....[101]....
        /*0888*/ 	.word	0x00026b60


	//   ....[102]....
        /*088c*/ 	.word	0x00028fa0


	//   ....[103]....
        /*0890*/ 	.word	0x00028fc0


	//   ....[104]....
        /*0894*/ 	.word	0x00029050


	//   ....[105]....
        /*0898*/ 	.word	0x00029070


	//   ....[106]....
        /*089c*/ 	.word	0x000290f0


	//   ....[107]....
        /*08a0*/ 	.word	0x00029110


	//   ....[108]....
        /*08a4*/ 	.word	0x00029190


	//   ....[109]....
        /*08a8*/ 	.word	0x000291b0


	//   ....[110]....
        /*08ac*/ 	.word	0x00029230


	//   ....[111]....
        /*08b0*/ 	.word	0x00029250


	//   ....[112]....
        /*08b4*/ 	.word	0x00029260


	//   ....[113]....
        /*08b8*/ 	.word	0x00029270


	//   ....[114]....
        /*08bc*/ 	.word	0x00029ab0


	//   ....[115]....
        /*08c0*/ 	.word	0x00029ae0


	//   ....[116]....
        /*08c4*/ 	.word	0x00029ba0


	//   ....[117]....
        /*08c8*/ 	.word	0x00029bb0


	//   ....[118]....
        /*08cc*/ 	.word	0x00029c40


	//   ....[119]....
        /*08d0*/ 	.word	0x00029c50


	//   ....[120]....
        /*08d4*/ 	.word	0x00029ce0


	//   ....[121]....
        /*08d8*/ 	.word	0x00029cf0


	//   ....[122]....
        /*08dc*/ 	.word	0x00029d80


	//   ....[123]....
        /*08e0*/ 	.word	0x00029d90


	//   ....[124]....
        /*08e4*/ 	.word	0x00029e20


	//   ....[125]....
        /*08e8*/ 	.word	0x00029e30


	//   ....[126]....
        /*08ec*/ 	.word	0x00029eb0


	//   ....[127]....
        /*08f0*/ 	.word	0x00029ec0


	//   ....[128]....
        /*08f4*/ 	.word	0x00029ed0


	//   ....[129]....
        /*08f8*/ 	.word	0x00029ee0


	//   ....[130]....
        /*08fc*/ 	.word	0x0002a340


	//   ....[131]....
        /*0900*/ 	.word	0x0002a370


	//   ....[132]....
        /*0904*/ 	.word	0x0002a3c0


	//   ....[133]....
        /*0908*/ 	.word	0x0002a480


	//   ....[134]....
        /*090c*/ 	.word	0x0002a490


	//   ....[135]....
        /*0910*/ 	.word	0x0002a4c0


	//   ....[136]....
        /*0914*/ 	.word	0x0002a550


	//   ....[137]....
        /*0918*/ 	.word	0x0002a600


	//   ....[138]....
        /*091c*/ 	.word	0x0002a610


	//   ....[139]....
        /*0920*/ 	.word	0x0002a640


	//   ....[140]....
        /*0924*/ 	.word	0x0002a650


	//   ....[141]....
        /*0928*/ 	.word	0x0002a6e0


	//   ....[142]....
        /*092c*/ 	.word	0x0002adf0


	//   ....[143]....
        /*0930*/ 	.word	0x0002ae10


	//   ....[144]....
        /*0934*/ 	.word	0x0002ae60


	//   ....[145]....
        /*0938*/ 	.word	0x0002ae70


	//   ....[146]....
        /*093c*/ 	.word	0x0002aeb0


	//   ....[147]....
        /*0940*/ 	.word	0x0002aec0


	//   ....[148]....
        /*0944*/ 	.word	0x0002af00


	//   ....[149]....
        /*0948*/ 	.word	0x0002af10


	//   ....[150]....
        /*094c*/ 	.word	0x0002af50


	//   ....[151]....
        /*0950*/ 	.word	0x0002af60


	//   ....[152]....
        /*0954*/ 	.word	0x0002af70


	//   ....[153]....
        /*0958*/ 	.word	0x0002afb0


	//   ....[154]....
        /*095c*/ 	.word	0x0002b2d0


	//   ....[155]....
        /*0960*/ 	.word	0x0002b2f0


	//   ....[156]....
        /*0964*/ 	.word	0x0002b300


	//   ....[157]....
        /*0968*/ 	.word	0x0002b310


	//   ....[158]....
        /*096c*/ 	.word	0x0002b330


	//   ....[159]....
        /*0970*/ 	.word	0x0002b3a0


	//   ....[160]....
        /*0974*/ 	.word	0x0002b410


	//   ....[161]....
        /*0978*/ 	.word	0x0002b430


	//   ....[162]....
        /*097c*/ 	.word	0x0002b440


	//   ....[163]....
        /*0980*/ 	.word	0x0002b4a0


	//   ....[164]....
        /*0984*/ 	.word	0x0002b4c0


	//   ....[165]....
        /*0988*/ 	.word	0x0002b520


	//   ....[166]....
        /*098c*/ 	.word	0x0002ba60


	//   ....[167]....
        /*0990*/ 	.word	0x0002ba90


	//   ....[168]....
        /*0994*/ 	.word	0x0002baf0


	//   ....[169]....
        /*0998*/ 	.word	0x0002bb20


	//   ....[170]....
        /*099c*/ 	.word	0x0002bb50


	//   ....[171]....
        /*09a0*/ 	.word	0x0002bb80


	//   ....[172]....
        /*09a4*/ 	.word	0x0002bbb0


	//   ....[173]....
        /*09a8*/ 	.word	0x0002bbe0


	//   ....[174]....
        /*09ac*/ 	.word	0x0002bd80


	//   ....[175]....
        /*09b0*/ 	.word	0x0002bdb0


	//   ....[176]....
        /*09b4*/ 	.word	0x0002bde0


	//   ....[177]....
        /*09b8*/ 	.word	0x0002be10


	//   ....[178]....
        /*09bc*/ 	.word	0x0002be40


	//   ....[179]....
        /*09c0*/ 	.word	0x0002be70


	//   ....[180]....
        /*09c4*/ 	.word	0x0002bf30


	//   ....[181]....
        /*09c8*/ 	.word	0x0002bf50


	//   ....[182]....
        /*09cc*/ 	.word	0x0002bf70


	//   ....[183]....
        /*09d0*/ 	.word	0x0002bfd0


	//   ....[184]....
        /*09d4*/ 	.word	0x0002c9f0


	//   ....[185]....
        /*09d8*/ 	.word	0x0002cd10


	//   ....[186]....
        /*09dc*/ 	.word	0x0002cda0


	//   ....[187]....
        /*09e0*/ 	.word	0x0002ce30


	//   ....[188]....
        /*09e4*/ 	.word	0x0002cec0


	//   ....[189]....
        /*09e8*/ 	.word	0x0002cfa0


	//   ....[190]....
        /*09ec*/ 	.word	0x0002d030


	//   ....[191]....
        /*09f0*/ 	.word	0x0002d0d0


	//   ....[192]....
        /*09f4*/ 	.word	0x0002d160


	//   ....[193]....
        /*09f8*/ 	.word	0x0002d240


	//   ....[194]....
        /*09fc*/ 	.word	0x0002d2d0


	//   ....[195]....
        /*0a00*/ 	.word	0x0002d360


	//   ....[196]....
        /*0a04*/ 	.word	0x0002d3f0


	//   ....[197]....
        /*0a08*/ 	.word	0x0002d530


	//   ....[198]....
        /*0a0c*/ 	.word	0x0002d5d0


	//   ....[199]....
        /*0a10*/ 	.word	0x0002d660


	//   ....[200]....
        /*0a14*/ 	.word	0x0002d6b0


	//   ....[201]....
        /*0a18*/ 	.word	0x0002d700


	//   ....[202]....
        /*0a1c*/ 	.word	0x0002d7a0


	//   ....[203]....
        /*0a20*/ 	.word	0x0002d830


	//   ....[204]....
        /*0a24*/ 	.word	0x0002d880


	//   ....[205]....
        /*0a28*/ 	.word	0x0002d8d0


	//   ....[206]....
        /*0a2c*/ 	.word	0x0002d9d0


	//   ....[207]....
        /*0a30*/ 	.word	0x0002da80


	//   ....[208]....
        /*0a34*/ 	.word	0x0002db00


	//   ....[209]....
        /*0a38*/ 	.word	0x0002db70


	//   ....[210]....
        /*0a3c*/ 	.word	0x0002dc80


	//   ....[211]....
        /*0a40*/ 	.word	0x0002dd80


	//   ....[212]....
        /*0a44*/ 	.word	0x0002de50


	//   ....[213]....
        /*0a48*/ 	.word	0x0002dea0


	//   ....[214]....
        /*0a4c*/ 	.word	0x0002e150


	//   ....[215]....
        /*0a50*/ 	.word	0x0002e1a0


	//   ....[216]....
        /*0a54*/ 	.word	0x0002e230


	//   ....[217]....
        /*0a58*/ 	.word	0x0002e2c0


	//   ....[218]....
        /*0a5c*/ 	.word	0x0002e350


	//   ....[219]....
        /*0a60*/ 	.word	0x0002e3e0


	//   ....[220]....
        /*0a64*/ 	.word	0x0002e470


	//   ....[221]....
        /*0a68*/ 	.word	0x0002e500


	//   ....[222]....
        /*0a6c*/ 	.word	0x0002e580


	//   ....[223]....
        /*0a70*/ 	.word	0x0002e5d0


	//   ....[224]....
        /*0a74*/ 	.word	0x0002e670


	//   ....[225]....
        /*0a78*/ 	.word	0x0002e700


	//   ....[226]....
        /*0a7c*/ 	.word	0x0002e780


	//   ....[227]....
        /*0a80*/ 	.word	0x0002e7d0


	//   ....[228]....
        /*0a84*/ 	.word	0x0002e860


	//   ....[229]....
        /*0a88*/ 	.word	0x0002e8f0


	//   ....[230]....
        /*0a8c*/ 	.word	0x0002e980


	//   ....[231]....
        /*0a90*/ 	.word	0x0002ea10


	//   ....[232]....
        /*0a94*/ 	.word	0x0002eaa0


	//   ....[233]....
        /*0a98*/ 	.word	0x0002eb30


	//   ....[234]....
        /*0a9c*/ 	.word	0x0002ebf0


	//   ....[235]....
        /*0aa0*/ 	.word	0x0002eec0


	//   ....[236]....
        /*0aa4*/ 	.word	0x0002efb0


	//   ....[237]....
        /*0aa8*/ 	.word	0x0002f050


	//   ....[238]....
        /*0aac*/ 	.word	0x0002f0b0


	//   ....[239]....
        /*0ab0*/ 	.word	0x0002f1a0


	//   ....[240]....
        /*0ab4*/ 	.word	0x0002f210


	//   ....[241]....
        /*0ab8*/ 	.word	0x0002f300


	//   ....[242]....
        /*0abc*/ 	.word	0x0002f370


	//   ....[243]....
        /*0ac0*/ 	.word	0x0002f460


	//   ....[244]....
        /*0ac4*/ 	.word	0x0002f4d0


	//   ....[245]....
        /*0ac8*/ 	.word	0x0002f5c0


	//   ....[246]....
        /*0acc*/ 	.word	0x0002f630


	//   ....[247]....
        /*0ad0*/ 	.word	0x0002f6d0


	//   ....[248]....
        /*0ad4*/ 	.word	0x0002f7c0


	//   ....[249]....
        /*0ad8*/ 	.word	0x0002f830


	//   ....[250]....
        /*0adc*/ 	.word	0x0002f890


	//   ....[251]....
        /*0ae0*/ 	.word	0x0002f980


	//   ....[252]....
        /*0ae4*/ 	.word	0x0002f9e0


	//   ....[253]....
        /*0ae8*/ 	.word	0x0002fae0


	//   ....[254]....
        /*0aec*/ 	.word	0x0002fb40


	//   ....[255]....
        /*0af0*/ 	.word	0x0002fc40


	//   ....[0]....
        /*0af4*/ 	.word	0x0002fca0


	//   ....[1]....
        /*0af8*/ 	.word	0x0002fda0


	//   ....[2]....
        /*0afc*/ 	.word	0x0002fe00


	//   ....[3]....
        /*0b00*/ 	.word	0x0002ff00


	//   ....[4]....
        /*0b04*/ 	.word	0x0002ff60


	//   ....[5]....
        /*0b08*/ 	.word	0x00030060


	//   ....[6]....
        /*0b0c*/ 	.word	0x000300c0


	//   ....[7]....
        /*0b10*/ 	.word	0x00030160


	//   ....[8]....
        /*0b14*/ 	.word	0x000302e0


	//   ....[9]....
        /*0b18*/ 	.word	0x000303c0


	//   ....[10]....
        /*0b1c*/ 	.word	0x00030470


	//   ....[11]....
        /*0b20*/ 	.word	0x00030580


	//   ....[12]....
        /*0b24*/ 	.word	0x000305e0


	//   ....[13]....
        /*0b28*/ 	.word	0x000306f0


	//   ....[14]....
        /*0b2c*/ 	.word	0x00030750


	//   ....[15]....
        /*0b30*/ 	.word	0x00030860


	//   ....[16]....
        /*0b34*/ 	.word	0x000308c0


	//   ....[17]....
        /*0b38*/ 	.word	0x000309d0


	//   ....[18]....
        /*0b3c*/ 	.word	0x00030a30


	//   ....[19]....
        /*0b40*/ 	.word	0x00030af0


	//   ....[20]....
        /*0b44*/ 	.word	0x00030c50


	//   ....[21]....
        /*0b48*/ 	.word	0x00030cf0


	//   ....[22]....
        /*0b4c*/ 	.word	0x00030d50


	//   ....[23]....
        /*0b50*/ 	.word	0x00030e00


	//   ....[24]....
        /*0b54*/ 	.word	0x00030e60


	//   ....[25]....
        /*0b58*/ 	.word	0x00030f10


	//   ....[26]....
        /*0b5c*/ 	.word	0x00030f70


	//   ....[27]....
        /*0b60*/ 	.word	0x00031020


	//   ....[28]....
        /*0b64*/ 	.word	0x00031080


	//   ....[29]....
        /*0b68*/ 	.word	0x00031130


	//   ....[30]....
        /*0b6c*/ 	.word	0x00031190


	//   ....[31]....
        /*0b70*/ 	.word	0x00031240


	//   ....[32]....
        /*0b74*/ 	.word	0x00031330


	//   ....[33]....
        /*0b78*/ 	.word	0x000313d0


	//   ....[34]....
        /*0b7c*/ 	.word	0x00031430


	//   ....[35]....
        /*0b80*/ 	.word	0x00031500


	//   ....[36]....
        /*0b84*/ 	.word	0x00031560


	//   ....[37]....
        /*0b88*/ 	.word	0x00031630


	//   ....[38]....
        /*0b8c*/ 	.word	0x00031690


	//   ....[39]....
        /*0b90*/ 	.word	0x00031760


	//   ....[40]....
        /*0b94*/ 	.word	0x000317c0


	//   ....[41]....
        /*0b98*/ 	.word	0x00031890


	//   ....[42]....
        /*0b9c*/ 	.word	0x000318f0


	//   ....[43]....
        /*0ba0*/ 	.word	0x000319c0


	//   ....[44]....
        /*0ba4*/ 	.word	0x00031a50


	//   ....[45]....
        /*0ba8*/ 	.word	0x00031af0


	//   ....[46]....
        /*0bac*/ 	.word	0x00031c70


	//   ....[47]....
        /*0bb0*/ 	.word	0x00031ce0


	//   ....[48]....
        /*0bb4*/ 	.word	0x00031d50


	//   ....[49]....
        /*0bb8*/ 	.word	0x00031dc0


	//   ....[50]....
        /*0bbc*/ 	.word	0x00031e30


	//   ....[51]....
        /*0bc0*/ 	.word	0x00031eb0


	//   ....[52]....
        /*0bc4*/ 	.word	0x00031f30


	//   ....[53]....
        /*0bc8*/ 	.word	0x00031fc0


	//   ....[54]....
        /*0bcc*/ 	.word	0x00032030


	//   ....[55]....
        /*0bd0*/ 	.word	0x000320a0


	//   ....[56]....
        /*0bd4*/ 	.word	0x00032110


	//   ....[57]....
        /*0bd8*/ 	.word	0x00032190


	//   ....[58]....
        /*0bdc*/ 	.word	0x00032200


	//   ....[59]....
        /*0be0*/ 	.word	0x00032290


	//   ....[60]....
        /*0be4*/ 	.word	0x000322f0


	//   ....[61]....
        /*0be8*/ 	.word	0x00032380


	//   ....[62]....
        /*0bec*/ 	.word	0x000324b0


	//   ....[63]....
        /*0bf0*/ 	.word	0x000330a0


	//   ....[64]....
        /*0bf4*/ 	.word	0x000332f0


	//   ....[65]....
        /*0bf8*/ 	.word	0x000344b0


	//   ....[66]....
        /*0bfc*/ 	.word	0x000344e0


	//   ....[67]....
        /*0c00*/ 	.word	0x00034500


	//   ....[68]....
        /*0c04*/ 	.word	0x00034510


	//----- nvinfo : EIATTR_REG_RECONFIG
	.align		4
.L_1368:
        /*0c08*/ 	.byte	0x01, 0x54
	.zero		2


	//----- nvinfo : EIATTR_SYSCALL_OFFSETS
	.align		4
        /*0c0c*/ 	.byte	0x04, 0x46
        /*0c0e*/ 	.short	(.L_1370 - .L_1369)


	//   ....[0]....
.L_1369:
        /*0c10*/ 	.word	0x00002260


	//   ....[1]....
        /*0c14*/ 	.word	0x000023b0


	//   ....[2]....
        /*0c18*/ 	.word	0x000078c0


	//   ....[3]....
        /*0c1c*/ 	.word	0x00007e40


	//   ....[4]....
        /*0c20*/ 	.word	0x00028600


	//   ....[5]....
        /*0c24*/ 	.word	0x00028750


	//   ....[6]....
        /*0c28*/ 	.word	0x00028840


	//   ....[7]....
        /*0c2c*/ 	.word	0x00029720


	//----- nvinfo : EIATTR_MBARRIER_INSTR_OFFSETS
	.align		4
.L_1370:
        /*0c30*/ 	.byte	0x04, 0x39
        /*0c32*/ 	.short	(.L_1372 - .L_1371)


	//   ....[0]....
.L_1371:
        /*0c34*/ 	.word	0x000002c0
        /*0c38*/ 	.word	0x000000ff
        /*0c3c*/ 	.word	0x00022800
        /*0c40*/ 	.short	0x0100
        /*0c42*/ 	.byte	0x08
	.zero		1


	//   ....[1]....
        /*0c44*/ 	.word	0x000002d0
        /*0c48*/ 	.word	0x000000ff
        /*0c4c*/ 	.word	0x00022820
        /*0c50*/ 	.short	0x0100
        /*0c52*/ 	.byte	0x08
	.zero		1


	//   ....[2]....
        /*0c54*/ 	.word	0x000003c0
        /*0c58*/ 	.word	0x000000ff
        /*0c5c*/ 	.word	0x00022830
        /*0c60*/ 	.short	0x0100
        /*0c62*/ 	.byte	0x08
	.zero		1


	//   ....[3]....
        /*0c64*/ 	.word	0x000003d0
        /*0c68*/ 	.word	0x000000ff
        /*0c6c*/ 	.word	0x00022840
        /*0c70*/ 	.short	0x0100
        /*0c72*/ 	.byte	0x08
	.zero		1


	//   ....[4]....
        /*0c74*/ 	.word	0x000003e0
        /*0c78*/ 	.word	0x000000ff
        /*0c7c*/ 	.word	0x00022838
        /*0c80*/ 	.short	0x0100
        /*0c82*/ 	.byte	0x08
	.zero		1


	//   ....[5]....
        /*0c84*/ 	.word	0x000003f0
        /*0c88*/ 	.word	0x000000ff
        /*0c8c*/ 	.word	0x00022848
        /*0c90*/ 	.short	0x0100
        /*0c92*/ 	.byte	0x08
	.zero		1


	//   ....[6]....
        /*0c94*/ 	.word	0x00000520
        /*0c98*/ 	.word	0x000000ff
        /*0c9c*/ 	.word	0x00022850
        /*0ca0*/ 	.short	0x0100
        /*0ca2*/ 	.byte	0x08
	.zero		1


	//   ....[7]....
        /*0ca4*/ 	.word	0x00000530
        /*0ca8*/ 	.word	0x000000ff
        /*0cac*/ 	.word	0x00022860
        /*0cb0*/ 	.short	0x0100
        /*0cb2*/ 	.byte	0x08
	.zero		1


	//   ....[8]....
        /*0cb4*/ 	.word	0x00000540
        /*0cb8*/ 	.word	0x000000ff
        /*0cbc*/ 	.word	0x00022858
        /*0cc0*/ 	.short	0x0100
        /*0cc2*/ 	.byte	0x08
	.zero		1


	//   ....[9]....
        /*0cc4*/ 	.word	0x00000550
        /*0cc8*/ 	.word	0x000000ff
        /*0ccc*/ 	.word	0x00022868
        /*0cd0*/ 	.short	0x0100
        /*0cd2*/ 	.byte	0x08
	.zero		1


	//   ....[10]....
        /*0cd4*/ 	.word	0x00000640
        /*0cd8*/ 	.word	0x000000ff
        /*0cdc*/ 	.word	0x00022870
        /*0ce0*/ 	.short	0x0100
        /*0ce2*/ 	.byte	0x06
	.zero		1


	//   ....[11]....
        /*0ce4*/ 	.word	0x00000650
        /*0ce8*/ 	.word	0x000000ff
        /*0cec*/ 	.word	0x00022880
        /*0cf0*/ 	.short	0x0100
        /*0cf2*/ 	.byte	0x06
	.zero		1


	//   ....[12]....
        /*0cf4*/ 	.word	0x00000660
        /*0cf8*/ 	.word	0x000000ff
        /*0cfc*/ 	.word	0x00022878
        /*0d00*/ 	.short	0x0100
        /*0d02*/ 	.byte	0x06
	.zero		1


	//   ....[13]....
        /*0d04*/ 	.word	0x00000670
        /*0d08*/ 	.word	0x000000ff
        /*0d0c*/ 	.word	0x00022888
        /*0d10*/ 	.short	0x0100
        /*0d12*/ 	.byte	0x06
	.zero		1


	//   ....[14]....
        /*0d14*/ 	.word	0x000007a0
        /*0d18*/ 	.word	0x000000ff
        /*0d1c*/ 	.word	0x00022890
        /*0d20*/ 	.short	0x0100
        /*0d22*/ 	.byte	0x08
	.zero		1


	//   ....[15]....
        /*0d24*/ 	.word	0x000007b0
        /*0d28*/ 	.word	0x000000ff
        /*0d2c*/ 	.word	0x000228a0
        /*0d30*/ 	.short	0x0100
        /*0d32*/ 	.byte	0x08
	.zero		1


	//   ....[16]....
        /*0d34*/ 	.word	0x000007c0
        /*0d38*/ 	.word	0x000000ff
        /*0d3c*/ 	.word	0x00022898
        /*0d40*/ 	.short	0x0100
        /*0d42*/ 	.byte	0x08
	.zero		1


	//   ....[17]....
        /*0d44*/ 	.word	0x000007d0
        /*0d48*/ 	.word	0x000000ff
        /*0d4c*/ 	.word	0x000228a8
        /*0d50*/ 	.short	0x0100
        /*0d52*/ 	.byte	0x08
	.zero		1


	//   ....[18]....
        /*0d54*/ 	.word	0x00000900
        /*0d58*/ 	.word	0x000000ff
        /*0d5c*/ 	.word	0x000228b0
        /*0d60*/ 	.short	0x0100
        /*0d62*/ 	.byte	0x08
	.zero		1


	//   ....[19]....
        /*0d64*/ 	.word	0x00000910
        /*0d68*/ 	.word	0x000000ff
        /*0d6c*/ 	.word	0x000228c0
        /*0d70*/ 	.short	0x0100
        /*0d72*/ 	.byte	0x08
	.zero		1


	//   ....[20]....
        /*0d74*/ 	.word	0x00000920
        /*0d78*/ 	.word	0x000000ff
        /*0d7c*/ 	.word	0x000228b8
        /*0d80*/ 	.short	0x0100
        /*0d82*/ 	.byte	0x08
	.zero		1


	//   ....[21]....
        /*0d84*/ 	.word	0x00000930
        /*0d88*/ 	.word	0x000000ff
        /*0d8c*/ 	.word	0x000228c8
        /*0d90*/ 	.short	0x0100
        /*0d92*/ 	.byte	0x08
	.zero		1


	//   ....[22]....
        /*0d94*/ 	.word	0x00003390
        /*0d98*/ 	.word	0x00000043
        /*0d9c*/ 	.word	0x00022890
        /*0da0*/ 	.short	0x010a
        /*0da2*/ 	.byte	0x3f
	.zero		1


	//   ....[23]....
        /*0da4*/ 	.word	0x000047b0
        /*0da8*/ 	.word	0x00000043
        /*0dac*/ 	.word	0x00022890
        /*0db0*/ 	.short	0x010a
        /*0db2*/ 	.byte	0x3f
	.zero		1


	//   ....[24]....
        /*0db4*/ 	.word	0x00005760
        /*0db8*/ 	.word	0x00000043
        /*0dbc*/ 	.word	0x00022890
        /*0dc0*/ 	.short	0x010a
        /*0dc2*/ 	.byte	0x3f
	.zero		1


	//   ....[25]....
        /*0dc4*/ 	.word	0x00005c10
        /*0dc8*/ 	.word	0x00000004
        /*0dcc*/ 	.word	0x00000000
        /*0dd0*/ 	.short	0x0101
        /*0dd2*/ 	.byte	0x3f
	.zero		1


	//   ....[26]....
        /*0dd4*/ 	.word	0x00005c50
        /*0dd8*/ 	.word	0x00000043
        /*0ddc*/ 	.word	0x000228b0
        /*0de0*/ 	.short	0x010a
        /*0de2*/ 	.byte	0x3f
	.zero		1


	//   ....[27]....
        /*0de4*/ 	.word	0x00006770
        /*0de8*/ 	.word	0x00000043
        /*0dec*/ 	.word	0x00000000
        /*0df0*/ 	.short	0x0101
        /*0df2*/ 	.byte	0x3f
	.zero		1


	//   ....[28]....
        /*0df4*/ 	.word	0x00007bc0
        /*0df8*/ 	.word	0x00000002
        /*0dfc*/ 	.word	0x00022800
        /*0e00*/ 	.short	0x010a
        /*0e02*/ 	.byte	0x3f
	.zero		1


	//   ....[29]....
        /*0e04*/ 	.word	0x00007c10
        /*0e08*/ 	.word	0x00000002
        /*0e0c*/ 	.word	0x00022800
        /*0e10*/ 	.short	0x010a
        /*0e12*/ 	.byte	0x3f
	.zero		1


	//   ....[30]....
        /*0e14*/ 	.word	0x000086a0
        /*0e18*/ 	.word	0x00000002
        /*0e1c*/ 	.word	0x00022800
        /*0e20*/ 	.short	0x010a
        /*0e22*/ 	.byte	0x3f
	.zero		1


	//   ....[31]....
        /*0e24*/ 	.word	0x00009ae0
        /*0e28*/ 	.word	0x00000002
        /*0e2c*/ 	.word	0x00022800
        /*0e30*/ 	.short	0x010a
        /*0e32*/ 	.byte	0x3f
	.zero		1


	//   ....[32]....
        /*0e34*/ 	.word	0x0000b080
        /*0e38*/ 	.word	0x00000004
        /*0e3c*/ 	.word	0x00000000
        /*0e40*/ 	.short	0x010a
        /*0e42*/ 	.byte	0x3f
	.zero		1


	//   ....[33]....
        /*0e44*/ 	.word	0x0000b190
        /*0e48*/ 	.word	0x00000002
        /*0e4c*/ 	.word	0x00000000
        /*0e50*/ 	.short	0x010a
        /*0e52*/ 	.byte	0x3f
	.zero		1


	//   ....[34]....
        /*0e54*/ 	.word	0x0000b650
        /*0e58*/ 	.word	0x00000009
        /*0e5c*/ 	.word	0x00000000
        /*0e60*/ 	.short	0x0101
        /*0e62*/ 	.byte	0x3f
	.zero		1


	//   ....[35]....
        /*0e64*/ 	.word	0x0000e950
        /*0e68*/ 	.word	0x00000014
        /*0e6c*/ 	.word	0x00000000
        /*0e70*/ 	.short	0x010a
        /*0e72*/ 	.byte	0x3f
	.zero		1


	//   ....[36]....
        /*0e74*/ 	.word	0x0000e9b0
        /*0e78*/ 	.word	0x00000014
        /*0e7c*/ 	.word	0x00000000
        /*0e80*/ 	.short	0x010a
        /*0e82*/ 	.byte	0x3f
	.zero		1


	//   ....[37]....
        /*0e84*/ 	.word	0x00011c70
        /*0e88*/ 	.word	0x00000002
        /*0e8c*/ 	.word	0x00000000
        /*0e90*/ 	.short	0x0101
        /*0e92*/ 	.byte	0x3f
	.zero		1


	//   ....[38]....
        /*0e94*/ 	.word	0x000120f0
        /*0e98*/ 	.word	0x00000004
        /*0e9c*/ 	.word	0x00000000
        /*0ea0*/ 	.short	0x010a
        /*0ea2*/ 	.byte	0x3f
	.zero		1


	//   ....[39]....
        /*0ea4*/ 	.word	0x00012200
        /*0ea8*/ 	.word	0x00000002
        /*0eac*/ 	.word	0x00000000
        /*0eb0*/ 	.short	0x010a
        /*0eb2*/ 	.byte	0x3f
	.zero		1


	//   ....[40]....
        /*0eb4*/ 	.word	0x000126c0
        /*0eb8*/ 	.word	0x00000009
        /*0ebc*/ 	.word	0x00000000
        /*0ec0*/ 	.short	0x0101
        /*0ec2*/ 	.byte	0x3f
	.zero		1


	//   ....[41]....
        /*0ec4*/ 	.word	0x000146b0
        /*0ec8*/ 	.word	0x00000004
        /*0ecc*/ 	.word	0x00000000
        /*0ed0*/ 	.short	0x010a
        /*0ed2*/ 	.byte	0x3f
	.zero		1


	//   ....[42]....
        /*0ed4*/ 	.word	0x00014710
        /*0ed8*/ 	.word	0x00000004
        /*0edc*/ 	.word	0x00000000
        /*0ee0*/ 	.short	0x010a
        /*0ee2*/ 	.byte	0x3f
	.zero		1


	//   ....[43]....
        /*0ee4*/ 	.word	0x000179d0
        /*0ee8*/ 	.word	0x00000002
        /*0eec*/ 	.word	0x00000000
        /*0ef0*/ 	.short	0x0101
        /*0ef2*/ 	.byte	0x3f
	.zero		1


	//   ....[44]....
        /*0ef4*/ 	.word	0x00017c00
        /*0ef8*/ 	.word	0x00000004
        /*0efc*/ 	.word	0x00000000
        /*0f00*/ 	.short	0x010a
        /*0f02*/ 	.byte	0x3f
	.zero		1


	//   ....[45]....
        /*0f04*/ 	.word	0x00017d10
        /*0f08*/ 	.word	0x00000004
        /*0f0c*/ 	.word	0x00000000
        /*0f10*/ 	.short	0x010a
        /*0f12*/ 	.byte	0x3f
	.zero		1


	//   ....[46]....
        /*0f14*/ 	.word	0x000181d0
        /*0f18*/ 	.word	0x00000003
        /*0f1c*/ 	.word	0x00000000
        /*0f20*/ 	.short	0x0101
        /*0f22*/ 	.byte	0x3f
	.zero		1


	//   ....[47]....
        /*0f24*/ 	.word	0x0001b4d0
        /*0f28*/ 	.word	0x0000001a
        /*0f2c*/ 	.word	0x00000000
        /*0f30*/ 	.short	0x010a
        /*0f32*/ 	.byte	0x3f
	.zero		1


	//   ....[48]....
        /*0f34*/ 	.word	0x0001b530
        /*0f38*/ 	.word	0x0000001a
        /*0f3c*/ 	.word	0x00000000
        /*0f40*/ 	.short	0x010a
        /*0f42*/ 	.byte	0x3f
	.zero		1


	//   ....[49]....
        /*0f44*/ 	.word	0x0001e7f0
        /*0f48*/ 	.word	0x00000002
        /*0f4c*/ 	.word	0x00000000
        /*0f50*/ 	.short	0x0101
        /*0f52*/ 	.byte	0x3f
	.zero		1


	//   ....[50]....
        /*0f54*/ 	.word	0x000217c0
        /*0f58*/ 	.word	0x0000000a
        /*0f5c*/ 	.word	0x00000000
        /*0f60*/ 	.short	0x0101
        /*0f62*/ 	.byte	0x3f
	.zero		1


	//   ....[51]....
        /*0f64*/ 	.word	0x00022310
        /*0f68*/ 	.word	0x00000008
        /*0f6c*/ 	.word	0x00000000
        /*0f70*/ 	.short	0x0101
        /*0f72*/ 	.byte	0x3f
	.zero		1


	//   ....[52]....
        /*0f74*/ 	.word	0x00026c40
        /*0f78*/ 	.word	0x00000016
        /*0f7c*/ 	.word	0x00022820
        /*0f80*/ 	.short	0x010a
        /*0f82*/ 	.byte	0x3f
	.zero		1


	//   ....[53]....
        /*0f84*/ 	.word	0x00026cd0
        /*0f88*/ 	.word	0x0000000c
        /*0f8c*/ 	.word	0x000228a0
        /*0f90*/ 	.short	0x010a
        /*0f92*/ 	.byte	0x3f
	.zero		1


	//   ....[54]....
        /*0f94*/ 	.word	0x00026f20
        /*0f98*/ 	.word	0x0000000c
        /*0f9c*/ 	.word	0x000228c0
        /*0fa0*/ 	.short	0x010a
        /*0fa2*/ 	.byte	0x3f
	.zero		1


	//   ....[55]....
        /*0fa4*/ 	.word	0x00027550
        /*0fa8*/ 	.word	0x0000000a
        /*0fac*/ 	.word	0x000228a0
        /*0fb0*/ 	.short	0x010a
        /*0fb2*/ 	.byte	0x3f
	.zero		1


	//   ....[56]....
        /*0fb4*/ 	.word	0x00027770
        /*0fb8*/ 	.word	0x0000000a
        /*0fbc*/ 	.word	0x000228c0
        /*0fc0*/ 	.short	0x010a
        /*0fc2*/ 	.byte	0x3f
	.zero		1


	//   ....[57]....
        /*0fc4*/ 	.word	0x00028d70
        /*0fc8*/ 	.word	0x00000021
        /*0fcc*/ 	.word	0x00022840
        /*0fd0*/ 	.short	0x010a
        /*0fd2*/ 	.byte	0x3f
	.zero		1


	//   ....[58]....
        /*0fd4*/ 	.word	0x00029370
        /*0fd8*/ 	.word	0x00000021
        /*0fdc*/ 	.word	0x00022830
        /*0fe0*/ 	.short	0x0107
        /*0fe2*/ 	.byte	0x3f
	.zero		1


	//   ....[59]....
        /*0fe4*/ 	.word	0x00029450
        /*0fe8*/ 	.word	0x00000021
        /*0fec*/ 	.word	0x00022830
        /*0ff0*/ 	.short	0x0101
        /*0ff2*/ 	.byte	0x3f
	.zero		1


	//   ....[60]....
        /*0ff4*/ 	.word	0x00029fe0
        /*0ff8*/ 	.word	0x00000016
        /*0ffc*/ 	.word	0x00022800
        /*1000*/ 	.short	0x0107
        /*1002*/ 	.byte	0x3f
	.zero		1


	//   ....[61]....
        /*1004*/ 	.word	0x0002a0d0
        /*1008*/ 	.word	0x00000016
        /*100c*/ 	.word	0x00022800
        /*1010*/ 	.short	0x0101
        /*1012*/ 	.byte	0x3f
	.zero		1


	//   ....[62]....
        /*1014*/ 	.word	0x0002a0f0
        /*1018*/ 	.word	0x00000016
        /*101c*/ 	.word	0x00022820
        /*1020*/ 	.short	0x010a
        /*1022*/ 	.byte	0x3f
	.zero		1


	//   ....[63]....
        /*1024*/ 	.word	0x0002a180
        /*1028*/ 	.word	0x00000021
        /*102c*/ 	.word	0x00022860
        /*1030*/ 	.short	0x010a
        /*1032*/ 	.byte	0x3f
	.zero		1


	//   ....[64]....
        /*1034*/ 	.word	0x0002a860
        /*1038*/ 	.word	0x00000021
        /*103c*/ 	.word	0x00022850
        /*1040*/ 	.short	0x0107
        /*1042*/ 	.byte	0x3f
	.zero		1


	//   ....[65]....
        /*1044*/ 	.word	0x0002a930
        /*1048*/ 	.word	0x00000021
        /*104c*/ 	.word	0x00022850
        /*1050*/ 	.short	0x0101
        /*1052*/ 	.byte	0x3f
	.zero		1


	//   ....[66]....
        /*1054*/ 	.word	0x0002ac70
        /*1058*/ 	.word	0x00000006
        /*105c*/ 	.word	0x00022840
        /*1060*/ 	.short	0x010a
        /*1062*/ 	.byte	0x3f
	.zero		1


	//   ....[67]....
        /*1064*/ 	.word	0x0002b030
        /*1068*/ 	.word	0x00000006
        /*106c*/ 	.word	0x00022830
        /*1070*/ 	.short	0x0107
        /*1072*/ 	.byte	0x3f
	.zero		1


	//   ....[68]....
        /*1074*/ 	.word	0x0002b0f0
        /*1078*/ 	.word	0x00000006
        /*107c*/ 	.word	0x00022830
        /*1080*/ 	.short	0x0101
        /*1082*/ 	.byte	0x3f
	.zero		1


	//   ....[69]....
        /*1084*/ 	.word	0x0002b120
        /*1088*/ 	.word	0x00000006
        /*108c*/ 	.word	0x00022860
        /*1090*/ 	.short	0x010a
        /*1092*/ 	.byte	0x3f
	.zero		1


	//   ....[70]....
        /*1094*/ 	.word	0x0002b620
        /*1098*/ 	.word	0x00000006
        /*109c*/ 	.word	0x00022850
        /*10a0*/ 	.short	0x0107
        /*10a2*/ 	.byte	0x3f
	.zero		1


	//   ....[71]....
        /*10a4*/ 	.word	0x0002b6e0
        /*10a8*/ 	.word	0x00000006
        /*10ac*/ 	.word	0x00022850
        /*10b0*/ 	.short	0x0101
        /*10b2*/ 	.byte	0x3f
	.zero		1


	//   ....[72]....
        /*10b4*/ 	.word	0x0002c970
        /*10b8*/ 	.word	0x00000004
        /*10bc*/ 	.word	0x00022820
        /*10c0*/ 	.short	0x010a
        /*10c2*/ 	.byte	0x3f
	.zero		1


	//   ....[73]....
        /*10c4*/ 	.word	0x0002cae0
        /*10c8*/ 	.word	0x00000005
        /*10cc*/ 	.word	0x00022840
        /*10d0*/ 	.short	0x010a
        /*10d2*/ 	.byte	0x3f
	.zero		1


	//   ....[74]....
        /*10d4*/ 	.word	0x0002cb80
        /*10d8*/ 	.word	0x00000019
        /*10dc*/ 	.word	0x00022840
        /*10e0*/ 	.short	0x010a
        /*10e2*/ 	.byte	0x3f
	.zero		1


	//   ....[75]....
        /*10e4*/ 	.word	0x0002cbc0
        /*10e8*/ 	.word	0x00000005
        /*10ec*/ 	.word	0x00022860
        /*10f0*/ 	.short	0x010a
        /*10f2*/ 	.byte	0x3f
	.zero		1


	//   ....[76]....
        /*10f4*/ 	.word	0x0002cc00
        /*10f8*/ 	.word	0x00000019
        /*10fc*/ 	.word	0x00022860
        /*1100*/ 	.short	0x010a
        /*1102*/ 	.byte	0x3f
	.zero		1


	//   ....[77]....
        /*1104*/ 	.word	0x0002cc60
        /*1108*/ 	.word	0x00000043
        /*110c*/ 	.word	0x00022890
        /*1110*/ 	.short	0x010a
        /*1112*/ 	.byte	0x3f
	.zero		1


	//   ....[78]....
        /*1114*/ 	.word	0x0002cef0
        /*1118*/ 	.word	0x00000043
        /*111c*/ 	.word	0x00022890
        /*1120*/ 	.short	0x010a
        /*1122*/ 	.byte	0x3f
	.zero		1


	//   ....[79]....
        /*1124*/ 	.word	0x0002d190
        /*1128*/ 	.word	0x00000043
        /*112c*/ 	.word	0x00022890
        /*1130*/ 	.short	0x010a
        /*1132*/ 	.byte	0x3f
	.zero		1


	//   ....[80]....
        /*1134*/ 	.word	0x0002d420
        /*1138*/ 	.word	0x00000043
        /*113c*/ 	.word	0x000228b0
        /*1140*/ 	.short	0x010a
        /*1142*/ 	.byte	0x3f
	.zero		1


	//   ....[81]....
        /*1144*/ 	.word	0x0002d910
        /*1148*/ 	.word	0x00000002
        /*114c*/ 	.word	0x00022800
        /*1150*/ 	.short	0x010a
        /*1152*/ 	.byte	0x3f
	.zero		1


	//   ....[82]....
        /*1154*/ 	.word	0x0002ded0
        /*1158*/ 	.word	0x00000002
        /*115c*/ 	.word	0x00022800
        /*1160*/ 	.short	0x010a
        /*1162*/ 	.byte	0x3f
	.zero		1


	//   ....[83]....
        /*1164*/ 	.word	0x0002df20
        /*1168*/ 	.word	0x00000002
        /*116c*/ 	.word	0x00000000
        /*1170*/ 	.short	0x010a
        /*1172*/ 	.byte	0x3f
	.zero		1


	//   ....[84]....
        /*1174*/ 	.word	0x0002df70
        /*1178*/ 	.word	0x00000014
        /*117c*/ 	.word	0x00000000
        /*1180*/ 	.short	0x010a
        /*1182*/ 	.byte	0x3f
	.zero		1


	//   ....[85]....
        /*1184*/ 	.word	0x0002dfc0
        /*1188*/ 	.word	0x00000002
        /*118c*/ 	.word	0x00000000
        /*1190*/ 	.short	0x010a
        /*1192*/ 	.byte	0x3f
	.zero		1


	//   ....[86]....
        /*1194*/ 	.word	0x0002e010
        /*1198*/ 	.word	0x00000004
        /*119c*/ 	.word	0x00000000
        /*11a0*/ 	.short	0x010a
        /*11a2*/ 	.byte	0x3f
	.zero		1


	//   ....[87]....
        /*11a4*/ 	.word	0x0002e060
        /*11a8*/ 	.word	0x00000004
        /*11ac*/ 	.word	0x00000000
        /*11b0*/ 	.short	0x010a
        /*11b2*/ 	.byte	0x3f
	.zero		1


	//   ....[88]....
        /*11b4*/ 	.word	0x0002e0b0
        /*11b8*/ 	.word	0x0000001a
        /*11bc*/ 	.word	0x00000000
        /*11c0*/ 	.short	0x010a
        /*11c2*/ 	.byte	0x3f
	.zero		1


	//   ....[89]....
        /*11c4*/ 	.word	0x0002ecb0
        /*11c8*/ 	.word	0x00000016
        /*11cc*/ 	.word	0x00022820
        /*11d0*/ 	.short	0x010a
        /*11d2*/ 	.byte	0x3f
	.zero		1


	//   ....[90]....
        /*11d4*/ 	.word	0x0002ed00
        /*11d8*/ 	.word	0x0000000c
        /*11dc*/ 	.word	0x000228a0
        /*11e0*/ 	.short	0x010a
        /*11e2*/ 	.byte	0x3f
	.zero		1


	//   ....[91]....
        /*11e4*/ 	.word	0x0002ed50
        /*11e8*/ 	.word	0x0000000c
        /*11ec*/ 	.word	0x000228c0
        /*11f0*/ 	.short	0x010a
        /*11f2*/ 	.byte	0x3f
	.zero		1


	//   ....[92]....
        /*11f4*/ 	.word	0x0002eda0
        /*11f8*/ 	.word	0x0000000a
        /*11fc*/ 	.word	0x000228a0
        /*1200*/ 	.short	0x010a
        /*1202*/ 	.byte	0x3f
	.zero		1


	//   ....[93]....
        /*1204*/ 	.word	0x0002edf0
        /*1208*/ 	.word	0x0000000a
        /*120c*/ 	.word	0x000228c0
        /*1210*/ 	.short	0x010a
        /*1212*/ 	.byte	0x3f
	.zero		1


	//   ....[94]....
        /*1214*/ 	.word	0x0002ef00
        /*1218*/ 	.word	0x00000021
        /*121c*/ 	.word	0x00022840
        /*1220*/ 	.short	0x010a
        /*1222*/ 	.byte	0x3f
	.zero		1


	//   ....[95]....
        /*1224*/ 	.word	0x000301e0
        /*1228*/ 	.word	0x00000016
        /*122c*/ 	.word	0x00022820
        /*1230*/ 	.short	0x010a
        /*1232*/ 	.byte	0x3f
	.zero		1


	//   ....[96]....
        /*1234*/ 	.word	0x00030230
        /*1238*/ 	.word	0x00000021
        /*123c*/ 	.word	0x00022860
        /*1240*/ 	.short	0x010a
        /*1242*/ 	.byte	0x3f
	.zero		1


	//   ....[97]....
        /*1244*/ 	.word	0x00030ba0
        /*1248*/ 	.word	0x00000006
        /*124c*/ 	.word	0x00022840
        /*1250*/ 	.short	0x010a
        /*1252*/ 	.byte	0x3f
	.zero		1


	//   ....[98]....
        /*1254*/ 	.word	0x00031280
        /*1258*/ 	.word	0x00000006
        /*125c*/ 	.word	0x00022860
        /*1260*/ 	.short	0x010a
        /*1262*/ 	.byte	0x3f
	.zero		1


	//   ....[99]....
        /*1264*/ 	.word	0x000323d0
        /*1268*/ 	.word	0x00000004
        /*126c*/ 	.word	0x00022820
        /*1270*/ 	.short	0x010a
        /*1272*/ 	.byte	0x3f
	.zero		1


	//   ....[100]....
        /*1274*/ 	.word	0x00032570
        /*1278*/ 	.word	0x00000005
        /*127c*/ 	.word	0x00022840
        /*1280*/ 	.short	0x010a
        /*1282*/ 	.byte	0x3f
	.zero		1


	//   ....[101]....
        /*1284*/ 	.word	0x000325c0
        /*1288*/ 	.word	0x00000019
        /*128c*/ 	.word	0x00022840
        /*1290*/ 	.short	0x010a
        /*1292*/ 	.byte	0x3f
	.zero		1


	//   ....[102]....
        /*1294*/ 	.word	0x00032610
        /*1298*/ 	.word	0x00000005
        /*129c*/ 	.word	0x00022860
        /*12a0*/ 	.short	0x010a
        /*12a2*/ 	.byte	0x3f
	.zero		1


	//   ....[103]....
        /*12a4*/ 	.word	0x000327b0
        /*12a8*/ 	.word	0x0000000a
        /*12ac*/ 	.word	0x00000000
        /*12b0*/ 	.short	0x010a
        /*12b2*/ 	.byte	0x3f
	.zero		1


	//   ....[104]....
        /*12b4*/ 	.word	0x000328b0
        /*12b8*/ 	.word	0x00000008
        /*12bc*/ 	.word	0x00000000
        /*12c0*/ 	.short	0x010a
        /*12c2*/ 	.byte	0x3f
	.zero		1


	//   ....[105]....
        /*12c4*/ 	.word	0x00032d70
        /*12c8*/ 	.word	0x00000009
        /*12cc*/ 	.word	0x00000000
        /*12d0*/ 	.short	0x0101
        /*12d2*/ 	.byte	0x3f
	.zero		1


	//   ....[106]....
        /*12d4*/ 	.word	0x00035170
        /*12d8*/ 	.word	0x00000000
        /*12dc*/ 	.word	0x00000000
        /*12e0*/ 	.short	0x010a
        /*12e2*/ 	.byte	0x3f
	.zero		1


	//   ....[107]....
        /*12e4*/ 	.word	0x00035270
        /*12e8*/ 	.word	0x00000006
        /*12ec*/ 	.word	0x00000000
        /*12f0*/ 	.short	0x010a
        /*12f2*/ 	.byte	0x3f
	.zero		1


	//   ....[108]....
        /*12f4*/ 	.word	0x0003cf50
        /*12f8*/ 	.word	0x00000000
        /*12fc*/ 	.word	0x00000000
        /*1300*/ 	.short	0x0101
        /*1302*/ 	.byte	0x3f
	.zero		1


	//   ....[109]....
        /*1304*/ 	.word	0x0003cf70
        /*1308*/ 	.word	0x00000008
        /*130c*/ 	.word	0x00000000
        /*1310*/ 	.short	0x010a
        /*1312*/ 	.byte	0x3f
	.zero		1


	//   ....[110]....
        /*1314*/ 	.word	0x0003cfc0
        /*1318*/ 	.word	0x00000006
        /*131c*/ 	.word	0x00000000
        /*1320*/ 	.short	0x010a
        /*1322*/ 	.byte	0x3f
	.zero		1


	//----- nvinfo : EIATTR_NUM_MBARRIERS
	.align		4
.L_1372:
        /*1324*/ 	.byte	0x03, 0x38
        /*1326*/ 	.short	0x0016


	//----- nvinfo : EIATTR_EXIT_INSTR_OFFSETS
	.align		4
        /*1328*/ 	.byte	0x04, 0x1c
        /*132a*/ 	.short	(.L_1374 - .L_1373)


	//   ....[0]....
.L_1373:
        /*132c*/ 	.word	0x0002cc50


	//----- nvinfo : EIATTR_MAX_THREADS
	.align		4
.L_1374:
        /*1330*/ 	.byte	0x04, 0x05
        /*1332*/ 	.short	(.L_1376 - .L_1375)
.L_1375:
        /*1334*/ 	.word	0x00000180
        /*1338*/ 	.word	0x00000001
        /*133c*/ 	.word	0x00000001


	//----- nvinfo : EIATTR_CRS_STACK_SIZE
	.align		4
.L_1376:
        /*1340*/ 	.byte	0x04, 0x1e
        /*1342*/ 	.short	(.L_1378 - .L_1377)
.L_1377:
        /*1344*/ 	.word	0x00000000


	//----- nvinfo : EIATTR_CBANK_PARAM_SIZE
	.align		4
.L_1378:
        /*1348*/ 	.byte	0x03, 0x19
        /*134a*/ 	.short	0x0af0


	//----- nvinfo : EIATTR_PARAM_CBANK
	.align		4
        /*134c*/ 	.byte	0x04, 0x0a
        /*134e*/ 	.short	(.L_1380 - .L_1379)
	.align		4
.L_1379:
        /*1350*/ 	.word	index@(.nv.constant0._ZN7cutlass13device_kernelIN5flash11enable_sm90INS1_16FlashAttnFwdSm90INS1_25CollectiveMainloopFwdSm90ILi2EN4cute5tupleIJNS5_1CILi1EEES8_S8_EEENS6_IJNS7_ILi128EEENS7_ILi96EEENS7_ILi64EEEEEELi256ENS_6half_tEfNS_4arch4Sm90ELb0ELb1ELb0ELb1ELb1ELb1ELb0ELb1ELb0ELb1ELb1ELb0EEENS1_21CollectiveEpilogueFwdINS6_IJSA_NS7_ILi256EEESB_EEES9_SE_SG_Li256ELb1ELb1ELb1ELb0EEENS1_36VarlenDynamicPersistentTileSchedulerILi128ELi96ELi256ELi128ELb1ELb1ELb1ELb1ELb0ELb1EEEEEEEEEvNT_6ParamsE)
        /*1354*/ 	.short	0x0210
        /*1356*/ 	.short	0x0af0


	//----- nvinfo : EIATTR_SW_WAR
	.align		4
.L_1380:
        /*1358*/ 	.byte	0x04, 0x36
        /*135a*/ 	.short	(.L_1382 - .L_1381)
.L_1381:
        /*135c*/ 	.word	0x00000008
.L_1382:


//--------------------- .nv.info._ZN7cutlass13device_kernelIN5flash11enable_sm90INS1_16FlashAttnFwdSm90INS1_25CollectiveMainloopFwdSm90ILi2EN4cute5tupleIJNS5_1CILi1EEES8_S8_EEENS6_IJNS7_ILi128EEENS7_ILi96EEENS7_ILi64EEEEEELi256ENS_6half_tEfNS_4arch4Sm90ELb0ELb1ELb0ELb1ELb1ELb0ELb1ELb1ELb0ELb1ELb1ELb0EEENS1_21CollectiveEpilogueFwdINS6_IJSA_NS7_ILi256EEESB_EEES9_SE_SG_Li256ELb1ELb1ELb1ELb0EEENS1_36VarlenDynamicPersistentTileSchedulerILi128ELi96ELi256ELi128ELb1ELb1ELb1ELb1ELb0ELb1EEEEEEEEEvNT_6ParamsE --------------------------
	.section	.nv.info._ZN7cutlass13device_kernelIN5flash11enable_sm90INS1_16FlashAttnFwdSm90INS1_25CollectiveMainloopFwdSm90ILi2EN4cute5tupleIJNS5_1CILi1EEES8_S8_EEENS6_IJNS7_ILi128EEENS7_ILi96EEENS7_ILi64EEEEEELi256ENS_6half_tEfNS_4arch4Sm90ELb0ELb1ELb0ELb1ELb1ELb0ELb1ELb1ELb0ELb1ELb1ELb0EEENS1_21CollectiveEpilogueFwdINS6_IJSA_NS7_ILi256EEESB_EEES9_SE_SG_Li256ELb1ELb1ELb1ELb0EEENS1_36VarlenDynamicPersistentTileSchedulerILi128ELi96ELi256ELi128ELb1ELb1ELb1ELb1ELb0ELb1EEEEEEEEEvNT_6ParamsE,"",@"SHT_CUDA_INFO"
	.sectionflags	@""
	.align	4


	//----- nvinfo : EIATTR_CUDA_API_VERSION
	.align		4
        /*0000*/ 	.byte	0x04, 0x37
        /*0002*/ 	.short	(.L_1384 - .L_1383)
.L_1383:
        /*0004*/ 	.word	0x00000082


	//----- nvinfo : EIATTR_KPARAM_INFO
	.align		4
.L_1384:
        /*0008*/ 	.byte	0x04, 0x17
        /*000a*/ 	.short	(.L_1386 - .L_1385)
.L_1385:
        /*000c*/ 	.word	0x00000000
        /*0010*/ 	.short	0x0000
        /*0012*/ 	.short	0x0070
        /*0014*/ 	.byte	0x00, 0xf0, 0x01, 0x2e


	//----- nvinfo : EIATTR_SPARSE_MMA_MASK
	.align		4
.L_1386:
        /*0018*/ 	.byte	0x03, 0x50
        /*001a*/ 	.short	0x0000


	//----- nvinfo : EIATTR_MAXREG_COUNT
	.align		4
        /*001c*/ 	.byte	0x03, 0x1b
        /*001e*/ 	.short	0x00a8


	//----- nvinfo : EIATTR_NUM_BARRIERS
	.align		4
        /*0020*/ 	.byte	0x02, 0x4c
        /*0022*/ 	.byte	0x10
	.zero		1


	//----- nvinfo : EIATTR_EXTERNS
	.align		4
        /*0024*/ 	.byte	0x04, 0x0f
        /*0026*/ 	.short	(.L_1388 - .L_1387)


	//   ....[0]....
	.align		4
.L_1387:
        /*0028*/ 	.word	index@(__assertfail)


	//----- nvinfo : EIATTR_ANNOTATIONS
	.align		4
.L_1388:
        /*002c*/ 	.byte	0x04, 0x55
        /*002e*/ 	.short	(.L_1390 - .L_1389)


	//   ....[0]....
.L_1389:
        /* <DEDUP_REMOVED lines=50> */


	//----- nvinfo : EIATTR_MERCURY_ISA_VERSION
	.align		4
.L_1390:
        /*0340*/ 	.byte	0x03, 0x5f
        /*0342*/ 	.short	0x0101


	//----- nvinfo : EIATTR_UNUSED_LOAD_BYTE_OFFSET
	.align		4
        /*0344*/ 	.byte	0x04, 0x44
        /*0346*/ 	.short	(.L_1392 - .L_1391)


	//   ....[0]....
.L_1391:
        /*0348*/ 	.word	0x00000a90
        /*034c*/ 	.word	0x0000fff0


	//   ....[1]....
        /*0350*/ 	.word	0x0001f4e0
        /*0354*/ 	.word	0x0000fff0


	//----- nvinfo : EIATTR_INT_WARP_WIDE_INSTR_OFFSETS
	.align		4
.L_1392:
        /*0358*/ 	.byte	0x04, 0x31
        /*035a*/ 	.short	(.L_1394 - .L_1393)


	//   ....[0]....
.L_1393:
        /*035c*/ 	.word	0x000000c0


	//   ....[1]....
        /*0360*/ 	.word	0x000000d0


	//   ....[2]....
        /*0364*/ 	.word	0x000000e0


	//   ....[3]....
        /*0368*/ 	.word	0x00000180


	//   ....[4]....
        /*036c*/ 	.word	0x00025cf0


	//   ....[5]....
        /*0370*/ 	.word	0x00025d80


	//   ....[6]....
        /*0374*/ 	.word	0x00029c40


	//   ....[7]....
        /*0378*/ 	.word	0x00029cd0


	//----- nvinfo : EIATTR_COOP_GROUP_MASK_REGIDS
	.align		4
.L_1394:
        /*037c*/ 	.byte	0x04, 0x29
        /*037e*/ 	.short	(.L_1396 - .L_1395)


	//   ....[0]....
.L_1395:
        /*0380*/ 	.word	0xffffffff


	//   ....[1]....
        /*0384*/ 	.word	0xffffffff


	//   ....[2]....
        /*0388*/ 	.word	0xffffffff


	//   ....[3]....
        /*038c*/ 	.word	0xffffffff


	//   ....[4]....
        /*0390*/ 	.word	0xffffffff


	//   ....[5]....
        /*0394*/ 	.word	0xffffffff


	//   ....[6]....
        /*0398*/ 	.word	0xffffffff


	//   ....[7]....
        /*039c*/ 	.word	0xffffffff


	//   ....[8]....
        /*03a0*/ 	.word	0xffffffff


	//   ....[9]....
        /*03a4*/ 	.word	0xffffffff


	//   ....[10]....
        /*03a8*/ 	.word	0xffffffff


	//   ....[11]....
        /*03ac*/ 	.word	0xffffffff


	//   ....[12]....
        /*03b0*/ 	.word	0xffffffff


	//   ....[13]....
        /*03b4*/ 	.word	0xffffffff


	//   ....[14]....
        /*03b8*/ 	.word	0xffffffff


	//   ....[15]....
        /*03bc*/ 	.word	0xffffffff


	//   ....[16]....
        /*03c0*/ 	.word	0xffffffff


	//   ....[17]....
        /*03c4*/ 	.word	0xffffffff


	//   ....[18]....
        /*03c8*/ 	.word	0xffffffff


	//   ....[19]....
        /*03cc*/ 	.word	0xffffffff


	//   ....[20]....
        /*03d0*/ 	.word	0xffffffff


	//   ....[21]....
        /*03d4*/ 	.word	0xffffffff


	//   ....[22]....
        /*03d8*/ 	.word	0xffffffff


	//   ....[23]....
        /*03dc*/ 	.word	0xffffffff


	//   ....[24]....
        /*03e0*/ 	.word	0xffffffff


	//   ....[25]....
        /*03e4*/ 	.word	0xffffffff


	//   ....[26]....
        /*03e8*/ 	.word	0xffffffff


	//   ....[27]....
        /*03ec*/ 	.word	0xffffffff


	//   ....[28]....
        /*03f0*/ 	.word	0xffffffff


	//   ....[29]....
        /*03f4*/ 	.word	0xffffffff


	//   ....[30]....
        /*03f8*/ 	.word	0xffffffff


	//   ....[31]....
        /*03fc*/ 	.word	0xffffffff


	//   ....[32]....
        /*0400*/ 	.word	0xffffffff


	//   ....[33]....
        /*0404*/ 	.word	0xffffffff


	//   ....[34]....
        /*0408*/ 	.word	0xffffffff


	//   ....[35]....
        /*040c*/ 	.word	0xffffffff


	//   ....[36]....
        /*0410*/ 	.word	0xffffffff


	//   ....[37]....
        /*0414*/ 	.word	0xffffffff


	//   ....[38]....
        /*0418*/ 	.word	0xffffffff


	//   ....[39]....
        /*041c*/ 	.word	0xffffffff


	//   ....[40]....
        /*0420*/ 	.word	0xffffffff


	//   ....[41]....
        /*0424*/ 	.word	0xffffffff


	//   ....[42]....
        /*0428*/ 	.word	0xffffffff


	//   ....[43]....
        /*042c*/ 	.word	0xffffffff


	//   ....[44]....
        /*0430*/ 	.word	0xffffffff


	//   ....[45]....
        /*0434*/ 	.word	0xffffffff


	//   ....[46]....
        /*0438*/ 	.word	0xffffffff


	//   ....[47]....
        /*043c*/ 	.word	0xffffffff


	//   ....[48]....
        /*0440*/ 	.word	0xffffffff


	//   ....[49]....
        /*0444*/ 	.word	0xffffffff


	//   ....[50]....
        /*0448*/ 	.word	0xffffffff


	//   ....[51]....
        /*044c*/ 	.word	0xffffffff


	//   ....[52]....
        /*0450*/ 	.word	0xffffffff


	//   ....[53]....
        /*0454*/ 	.word	0xffffffff


	//   ....[54]....
        /*0458*/ 	.word	0xffffffff


	//   ....[55]....
        /*045c*/ 	.word	0xffffffff


	//   ....[56]....
        /*0460*/ 	.word	0xffffffff


	//   ....[57]....
        /*0464*/ 	.word	0xffffffff


	//   ....[58]....
        /*0468*/ 	.word	0xffffffff


	//   ....[59]....
        /*046c*/ 	.word	0xffffffff


	//   ....[60]....
        /*0470*/ 	.word	0xffffffff


	//   ....[61]....
        /*0474*/ 	.word	0xffffffff


	//   ....[62]....
        /*0478*/ 	.word	0xffffffff


	//   ....[63]....
        /*047c*/ 	.word	0xffffffff


	//   ....[64]....
        /*0480*/ 	.word	0xffffffff


	//   ....[65]....
        /*0484*/ 	.word	0xffffffff


	//   ....[66]....
        /*0488*/ 	.word	0xffffffff


	//   ....[67]....
        /*048c*/ 	.word	0xffffffff


	//   ....[68]....
        /*0490*/ 	.word	0xffffffff


	//   ....[69]....
        /*0494*/ 	.word	0xffffffff


	//   ....[70]....
        /*0498*/ 	.word	0xffffffff


	//   ....[71]....
        /*049c*/ 	.word	0xffffffff


	//   ....[72]....
        /*04a0*/ 	.word	0xffffffff


	//   ....[73]....
        /*04a4*/ 	.word	0xffffffff


	//   ....[74]....
        /*04a8*/ 	.word	0xffffffff


	//   ....[75]....
        /*04ac*/ 	.word	0xffffffff


	//   ....[76]....
        /*04b0*/ 	.word	0xffffffff


	//   ....[77]....
        /*04b4*/ 	.word	0xffffffff


	//   ....[78]....
        /*04b8*/ 	.word	0xffffffff


	//   ....[79]....
        /*04bc*/ 	.word	0xffffffff


	//   ....[80]....
        /*04c0*/ 	.word	0xffffffff


	//   ....[81]....
        /*04c4*/ 	.word	0xffffffff


	//   ....[82]....
        /*04c8*/ 	.word	0xffffffff


	//   ....[83]....
        /*04cc*/ 	.word	0xffffffff


	//   ....[84]....
        /*04d0*/ 	.word	0xffffffff


	//   ....[85]....
        /*04d4*/ 	.word	0xffffffff


	//   ....[86]....
        /*04d8*/ 	.word	0xffffffff


	//   ....[87]....
        /*04dc*/ 	.word	0xffffffff


	//   ....[88]....
        /*04e0*/ 	.word	0xffffffff


	//   ....[89]....
        /*04e4*/ 	.word	0xffffffff


	//   ....[90]....
        /*04e8*/ 	.word	0xffffffff


	//   ....[91]....
        /*04ec*/ 	.word	0xffffffff


	//   ....[92]....
        /*04f0*/ 	.word	0xffffffff


	//   ....[93]....
        /*04f4*/ 	.word	0xffffffff


	//   ....[94]....
        /*04f8*/ 	.word	0xffffffff


	//   ....[95]....
        /*04fc*/ 	.word	0xffffffff


	//   ....[96]....
        /*0500*/ 	.word	0xffffffff


	//   ....[97]....
        /*0504*/ 	.word	0xffffffff


	//   ....[98]....
        /*0508*/ 	.word	0xffffffff


	//   ....[99]....
        /*050c*/ 	.word	0xffffffff


	//   ....[100]....
        /*0510*/ 	.word	0xffffffff


	//   ....[101]....
        /*0514*/ 	.word	0xffffffff


	//   ....[102]....
        /*0518*/ 	.word	0xffffffff


	//   ....[103]....
        /*051c*/ 	.word	0xffffffff


	//   ....[104]....
        /*0520*/ 	.word	0xffffffff


	//   ....[105]....
        /*0524*/ 	.word	0xffffffff


	//   ....[106]....
        /*0528*/ 	.word	0xffffffff


	//   ....[107]....
        /*052c*/ 	.word	0xffffffff


	//   ....[108]....
        /*0530*/ 	.word	0xffffffff


	//   ....[109]....
        /*0534*/ 	.word	0xffffffff


	//   ....[110]....
        /*0538*/ 	.word	0xffffffff


	//   ....[111]....
        /*053c*/ 	.word	0xffffffff


	//   ....[112]....
        /*0540*/ 	.word	0xffffffff


	//   ....[113]....
        /*0544*/ 	.word	0xffffffff


	//   ....[114]....
        /*0548*/ 	.word	0xffffffff


	//   ....[115]....
        /*054c*/ 	.word	0xffffffff


	//   ....[116]....
        /*0550*/ 	.word	0xffffffff


	//   ....[117]....
        /*0554*/ 	.word	0xffffffff


	//   ....[118]....
        /*0558*/ 	.word	0xffffffff


	//   ....[119]....
        /*055c*/ 	.word	0xffffffff


	//   ....[120]....
        /*0560*/ 	.word	0xffffffff


	//   ....[121]....
        /*0564*/ 	.word	0xffffffff


	//   ....[122]....
        /*0568*/ 	.word	0xffffffff


	//   ....[123]....
        /*056c*/ 	.word	0xffffffff


	//   ....[124]....
        /*0570*/ 	.word	0xffffffff


	//   ....[125]....
        /*0574*/ 	.word	0xffffffff


	//   ....[126]....
        /*0578*/ 	.word	0xffffffff


	//   ....[127]....
        /*057c*/ 	.word	0xffffffff


	//   ....[128]....
        /*0580*/ 	.word	0xffffffff


	//   ....[129]....
        /*0584*/ 	.word	0xffffffff


	//   ....[130]....
        /*0588*/ 	.word	0xffffffff


	//   ....[131]....
        /*058c*/ 	.word	0xffffffff


	//   ....[132]....
        /*0590*/ 	.word	0xffffffff


	//   ....[133]....
        /*0594*/ 	.word	0xffffffff


	//   ....[134]....
        /*0598*/ 	.word	0xffffffff


	//   ....[135]....
        /*059c*/ 	.word	0xffffffff


	//   ....[136]....
        /*05a0*/ 	.word	0xffffffff


	//   ....[137]....
        /*05a4*/ 	.word	0xffffffff


	//   ....[138]....
        /*05a8*/ 	.word	0xffffffff


	//   ....[139]....
        /*05ac*/ 	.word	0xffffffff


	//   ....[140]....
        /*05b0*/ 	.word	0xffffffff


	//   ....[141]....
        /*05b4*/ 	.word	0xffffffff


	//   ....[142]....
        /*05b8*/ 	.word	0xffffffff


	//   ....[143]....
        /*05bc*/ 	.word	0xffffffff


	//   ....[144]....
        /*05c0*/ 	.word	0xffffffff


	//   ....[145]....
        /*05c4*/ 	.word	0xffffffff


	//   ....[146]....
        /*05c8*/ 	.word	0xffffffff


	//   ....[147]....
        /*05cc*/ 	.word	0xffffffff


	//   ....[148]....
        /*05d0*/ 	.word	0xffffffff


	//   ....[149]....
        /*05d4*/ 	.word	0xffffffff


	//   ....[150]....
        /*05d8*/ 	.word	0xffffffff


	//   ....[151]....
        /*05dc*/ 	.word	0xffffffff


	//   ....[152]....
        /*05e0*/ 	.word	0xffffffff


	//   ....[153]....
        /*05e4*/ 	.word	0xffffffff


	//   ....[154]....
        /*05e8*/ 	.word	0xffffffff


	//   ....[155]....
        /*05ec*/ 	.word	0xffffffff


	//   ....[156]....
        /*05f0*/ 	.word	0xffffffff


	//   ....[157]....
        /*05f4*/ 	.word	0xffffffff


	//   ....[158]....
        /*05f8*/ 	.word	0xffffffff


	//   ....[159]....
        /*05fc*/ 	.word	0xffffffff


	//   ....[160]....
        /*0600*/ 	.word	0xffffffff


	//   ....[161]....
        /*0604*/ 	.word	0xffffffff


	//   ....[162]....
        /*0608*/ 	.word	0xffffffff


	//   ....[163]....
        /*060c*/ 	.word	0xffffffff


	//   ....[164]....
        /*0610*/ 	.word	0xffffffff


	//   ....[165]....
        /*0614*/ 	.word	0xffffffff


	//   ....[166]....
        /*0618*/ 	.word	0xffffffff


	//   ....[167]....
        /*061c*/ 	.word	0x0500000f


	//   ....[168]....
        /*0620*/ 	.word	0x0500000f


	//   ....[169]....
        /*0624*/ 	.word	0x0500000f


	//   ....[170]....
        /*0628*/ 	.word	0x0500000f


	//   ....[171]....
        /*062c*/ 	.word	0x0500000f


	//   ....[172]....
        /*0630*/ 	.word	0x0500000f


	//   ....[173]....
        /*0634*/ 	.word	0x0500000f


	//   ....[174]....
        /*0638*/ 	.word	0x0500000f


	//   ....[175]....
        /*063c*/ 	.word	0x0500000f


	//   ....[176]....
        /*0640*/ 	.word	0x0500000f


	//   ....[177]....
        /*0644*/ 	.word	0x0500000f


	//   ....[178]....
        /*0648*/ 	.word	0x0500000f


	//   ....[179]....
        /*064c*/ 	.word	0x0500000f


	//   ....[180]....
        /*0650*/ 	.word	0x0500000f


	//   ....[181]....
        /*0654*/ 	.word	0x0500000f


	//   ....[182]....
        /*0658*/ 	.word	0x0500000f


	//   ....[183]....
        /*065c*/ 	.word	0x0500000f


	//   ....[184]....
        /*0660*/ 	.word	0x0500000f


	//   ....[185]....
        /*0664*/ 	.word	0x0500000f


	//   ....[186]....
        /*0668*/ 	.word	0x0500000f


	//   ....[187]....
        /*066c*/ 	.word	0x0500000f


	//   ....[188]....
        /*0670*/ 	.word	0x0500000f


	//   ....[189]....
        /*0674*/ 	.word	0x0500000f


	//   ....[190]....
        /*0678*/ 	.word	0x0500000f


	//   ....[191]....
        /*067c*/ 	.word	0x0500000f


	//   ....[192]....
        /*0680*/ 	.word	0x0500000f


	//   ....[193]....
        /*0684*/ 	.word	0x0500000f


	//   ....[194]....
        /*0688*/ 	.word	0x0500000f


	//   ....[195]....
        /*068c*/ 	.word	0x0500000f


	//   ....[196]....
        /*0690*/ 	.word	0x0500000f


	//   ....[197]....
        /*0694*/ 	.word	0x0500000f


	//   ....[198]....
        /*0698*/ 	.word	0x0500000f


	//   ....[199]....
        /*069c*/ 	.word	0x0500000f


	//   ....[200]....
        /*06a0*/ 	.word	0x0500000f


	//   ....[201]....
        /*06a4*/ 	.word	0x0500000f


	//   ....[202]....
        /*06a8*/ 	.word	0x0500000f


	//   ....[203]....
        /*06ac*/ 	.word	0x0500000f


	//   ....[204]....
        /*06b0*/ 	.word	0x0500000f


	//   ....[205]....
        /*06b4*/ 	.word	0x0500000f


	//   ....[206]....
        /*06b8*/ 	.word	0x0500000f


	//   ....[207]....
        /*06bc*/ 	.word	0x0500000f


	//   ....[208]....
        /*06c0*/ 	.word	0x0500000f


	//   ....[209]....
        /*06c4*/ 	.word	0x0500000f


	//   ....[210]....
        /*06c8*/ 	.word	0x0500000f


	//   ....[211]....
        /*06cc*/ 	.word	0x0500000f


	//   ....[212]....
        /*06d0*/ 	.word	0x0500000f


	//   ....[213]....
        /*06d4*/ 	.word	0x0500000f


	//   ....[214]....
        /*06d8*/ 	.word	0x0500000f


	//   ....[215]....
        /*06dc*/ 	.word	0x0500000f


	//   ....[216]....
        /*06e0*/ 	.word	0x0500000f


	//   ....[217]....
        /*06e4*/ 	.word	0x0500000f


	//   ....[218]....
        /*06e8*/ 	.word	0x0500000f


	//   ....[219]....
        /*06ec*/ 	.word	0x0500000f


	//   ....[220]....
        /*06f0*/ 	.word	0x0500000f


	//   ....[221]....
        /*06f4*/ 	.word	0x0500000f


	//   ....[222]....
        /*06f8*/ 	.word	0x0500000f


	//   ....[223]....
        /*06fc*/ 	.word	0x0500000f


	//   ....[224]....
        /*0700*/ 	.word	0x0500000f


	//   ....[225]....
        /*0704*/ 	.word	0x0500000f


	//   ....[226]....
        /*0708*/ 	.word	0x0500000f


	//   ....[227]....
        /*070c*/ 	.word	0x0500000f


	//   ....[228]....
        /*0710*/ 	.word	0x0500000f


	//   ....[229]....
        /*0714*/ 	.word	0x0500000f


	//   ....[230]....
        /*0718*/ 	.word	0x0500000f


	//   ....[231]....
        /*071c*/ 	.word	0x0500000f


	//   ....[232]....
        /*0720*/ 	.word	0x0500000f


	//   ....[233]....
        /*0724*/ 	.word	0x0500000f


	//   ....[234]....
        /*0728*/ 	.word	0x0500000f


	//   ....[235]....
        /*072c*/ 	.word	0x0500000f


	//   ....[236]....
        /*0730*/ 	.word	0x0500000f


	//   ....[237]....
        /*0734*/ 	.word	0x0500000f


	//   ....[238]....
        /*0738*/ 	.word	0x0500000f


	//   ....[239]....
        /*073c*/ 	.word	0x0500000f


	//   ....[240]....
        /*0740*/ 	.word	0x0500000f


	//   ....[241]....
        /*0744*/ 	.word	0x0500000f


	//   ....[242]....
        /*0748*/ 	.word	0x0500000f


	//   ....[243]....
        /*074c*/ 	.word	0x0500000f


	//   ....[244]....
        /*0750*/ 	.word	0x0500000f


	//   ....[245]....
        /*0754*/ 	.word	0x0500000f


	//   ....[246]....
        /*0758*/ 	.word	0x0500000f


	//   ....[247]....
        /*075c*/ 	.word	0x0500000f


	//   ....[248]....
        /*0760*/ 	.word	0x0500000f


	//   ....[249]....
        /*0764*/ 	.word	0x0500000f


	//   ....[250]....
        /*0768*/ 	.word	0x0500000f


	//   ....[251]....
        /*076c*/ 	.word	0x0500000f


	//   ....[252]....
        /*0770*/ 	.word	0x0500000f


	//   ....[253]....
        /*0774*/ 	.word	0x0500000f


	//   ....[254]....
        /*0778*/ 	.word	0x0500000f


	//   ....[255]....
        /*077c*/ 	.word	0x0500000f


	//   ....[0]....
        /*0780*/ 	.word	0x0500000f


	//   ....[1]....
        /*0784*/ 	.word	0x0500000f


	//   ....[2]....
        /*0788*/ 	.word	0x0500000f


	//   ....[3]....
        /*078c*/ 	.word	0x0500000f


	//   ....[4]....
        /*0790*/ 	.word	0x0500000f


	//   ....[5]....
        /*0794*/ 	.word	0x0500000f


	//   ....[6]....
        /*0798*/ 	.word	0x0500000f


	//   ....[7]....
        /*079c*/ 	.word	0x0500000f


	//   ....[8]....
        /*07a0*/ 	.word	0x0500000f


	//   ....[9]....
        /*07a4*/ 	.word	0x0500000f


	//   ....[10]....
        /*07a8*/ 	.word	0x0500000f


	//   ....[11]....
        /*07ac*/ 	.word	0xffffffff


	//   ....[12]....
        /*07b0*/ 	.word	0xffffffff


	//   ....[13]....
        /*07b4*/ 	.word	0xffffffff


	//   ....[14]....
        /*07b8*/ 	.word	0xffffffff


	//   ....[15]....
        /*07bc*/ 	.word	0xffffffff


	//   ....[16]....
        /*07c0*/ 	.word	0xffffffff


	//----- nvinfo : EIATTR_COOP_GROUP_INSTR_OFFSETS
	.align		4
.L_1396:
        /*07c4*/ 	.byte	0x04, 0x28
        /*07c6*/ 	.short	(.L_1398 - .L_1397)


	//   ....[0]....
.L_1397:
        /*07c8*/ 	.word	0x00000080


	//   ....[1]....
        /*07cc*/ 	.word	0x00000090


	//   ....[2]....
        /*07d0*/ 	.word	0x000002f0


	//   ....[3]....
        /*07d4*/ 	.word	0x00000450


	//   ....[4]....
        /*07d8*/ 	.word	0x00000570


	//   ....[5]....
        /*07dc*/ 	.word	0x000006d0


	//   ....[6]....
        /*07e0*/ 	.word	0x000028e0


	//   ....[7]....
        /*07e4*/ 	.word	0x000047a0


	//   ....[8]....
        /*07e8*/ 	.word	0x000049f0


	//   ....[9]....
        /*07ec*/ 	.word	0x00005e00


	//   ....[10]....
        /*07f0*/ 	.word	0x00005ff0


	//   ....[11]....
        /*07f4*/ 	.word	0x000062e0


	//   ....[12]....
        /*07f8*/ 	.word	0x00006300


	//   ....[13]....
        /*07fc*/ 	.word	0x0000b380


	//   ....[14]....
        /*0800*/ 	.word	0x0000b420


	//   ....[15]....
        /*0804*/ 	.word	0x0000b500


	//   ....[16]....
        /*0808*/ 	.word	0x0000b520


	//   ....[17]....
        /*080c*/ 	.word	0x00014c50


	//   ....[18]....
        /*0810*/ 	.word	0x00014e60


	//   ....[19]....
        /*0814*/ 	.word	0x00015f10


	//   ....[20]....
        /*0818*/ 	.word	0x00015fa0


	//   ....[21]....
        /*081c*/ 	.word	0x00016050


	//   ....[22]....
        /*0820*/ 	.word	0x000160c0


	//   ....[23]....
        /*0824*/ 	.word	0x0001e580


	//   ....[24]....
        /*0828*/ 	.word	0x0001e5a0


	//   ....[25]....
        /*082c*/ 	.word	0x0001e5e0


	//   ....[26]....
        /*0830*/ 	.word	0x0001e620


	//   ....[27]....
        /*0834*/ 	.word	0x00020850


	//   ....[28]....
        /*0838*/ 	.word	0x00020870


	//   ....[29]....
        /*083c*/ 	.word	0x000208c0


	//   ....[30]....
        /*0840*/ 	.word	0x000208d0


	//   ....[31]....
        /*0844*/ 	.word	0x00021280


	//   ....[32]....
        /*0848*/ 	.word	0x000212b0


	//   ....[33]....
        /*084c*/ 	.word	0x000213f0


	//   ....[34]....
        /*0850*/ 	.word	0x00021410


	//   ....[35]....
        /*0854*/ 	.word	0x00021550


	//   ....[36]....
        /*0858*/ 	.word	0x00021570


	//   ....[37]....
        /*085c*/ 	.word	0x000216c0


	//   ....[38]....
        /*0860*/ 	.word	0x000216e0


	//   ....[39]....
        /*0864*/ 	.word	0x00021ca0


	//   ....[40]....
        /*0868*/ 	.word	0x00021cd0


	//   ....[41]....
        /*086c*/ 	.word	0x00022700


	//   ....[42]....
        /*0870*/ 	.word	0x00022710


	//   ....[43]....
        /*0874*/ 	.word	0x00023a80


	//   ....[44]....
        /*0878*/ 	.word	0x00023aa0


	//   ....[45]....
        /*087c*/ 	.word	0x00023be0


	//   ....[46]....
        /*0880*/ 	.word	0x00023c00


	//   ....[47]....
        /*0884*/ 	.word	0x00023d40


	//   ....[48]....
        /*0888*/ 	.word	0x00023d60


	//   ....[49]....
        /*088c*/ 	.word	0x00023eb0


	//   ....[50]....
        /*0890*/ 	.word	0x00023ed0


	//   ....[51]....
        /*0894*/ 	.word	0x000240a0


	//   ....[52]....
        /*0898*/ 	.word	0x000242b0


	//   ....[53]....
        /*089c*/ 	.word	0x000242e0


	//   ....[54]....
        /*08a0*/ 	.word	0x00024310


	//   ....[55]....
        /*08a4*/ 	.word	0x00024340


	//   ....[56]....
        /*08a8*/ 	.word	0x00024370


	//   ....[57]....
        /*08ac*/ 	.word	0x000243a0


	//   ....[58]....
        /*08b0*/ 	.word	0x00024510


	//   ....[59]....
        /*08b4*/ 	.word	0x00024540


	//   ....[60]....
        /*08b8*/ 	.word	0x00024570


	//   ....[61]....
        /*08bc*/ 	.word	0x000245a0


	//   ....[62]....
        /*08c0*/ 	.word	0x000245d0


	//   ....[63]....
        /*08c4*/ 	.word	0x00024600


	//   ....[64]....
        /*08c8*/ 	.word	0x00024690


	//   ....[65]....
        /*08cc*/ 	.word	0x000246c0


	//   ....[66]....
        /*08d0*/ 	.word	0x000246d0


	//   ....[67]....
        /*08d4*/ 	.word	0x00024710


	//   ....[68]....
        /*08d8*/ 	.word	0x000268d0


	//   ....[69]....
        /*08dc*/ 	.word	0x000268f0


	//   ....[70]....
        /*08e0*/ 	.word	0x00026980


	//   ....[71]....
        /*08e4*/ 	.word	0x000269a0


	//   ....[72]....
        /*08e8*/ 	.word	0x00026a20


	//   ....[73]....
        /*08ec*/ 	.word	0x00026a40


	//   ....[74]....
        /*08f0*/ 	.word	0x00026ac0


	//   ....[75]....
        /*08f4*/ 	.word	0x00026ae0


	//   ....[76]....
        /*08f8*/ 	.word	0x00026b60


	//   ....[77]....
        /*08fc*/ 	.word	0x00026b80


	//   ....[78]....
        /*0900*/ 	.word	0x00026b90


	//   ....[79]....
        /*0904*/ 	.word	0x00026ba0


	//   ....[80]....
        /*0908*/ 	.word	0x000272f0


	//   ....[81]....
        /*090c*/ 	.word	0x00027330


	//   ....[82]....
        /*0910*/ 	.word	0x00027350


	//   ....[83]....
        /*0914*/ 	.word	0x00027360


	//   ....[84]....
        /*0918*/ 	.word	0x00027370


	//   ....[85]....
        /*091c*/ 	.word	0x00027380


	//   ....[86]....
        /*0920*/ 	.word	0x000273b0


	//   ....[87]....
        /*0924*/ 	.word	0x00027490


	//   ....[88]....
        /*0928*/ 	.word	0x000274e0


	//   ....[89]....
        /*092c*/ 	.word	0x00027540


	//   ....[90]....
        /*0930*/ 	.word	0x000275b0


	//   ....[91]....
        /*0934*/ 	.word	0x000275f0


	//   ....[92]....
        /*0938*/ 	.word	0x00027630


	//   ....[93]....
        /*093c*/ 	.word	0x00027650


	//   ....[94]....
        /*0940*/ 	.word	0x000276d0


	//   ....[95]....
        /*0944*/ 	.word	0x00027710


	//   ....[96]....
        /*0948*/ 	.word	0x00027e00


	//   ....[97]....
        /*094c*/ 	.word	0x00027e30


	//   ....[98]....
        /*0950*/ 	.word	0x00027e50


	//   ....[99]....
        /*0954*/ 	.word	0x00027e80


	//   ....[100]....
        /*0958*/ 	.word	0x00027ef0


	//   ....[101]....
        /*095c*/ 	.word	0x00027f20


	//   ....[102]....
        /*0960*/ 	.word	0x00028030


	//   ....[103]....
        /*0964*/ 	.word	0x00028050


	//   ....[104]....
        /*0968*/ 	.word	0x000280e0


	//   ....[105]....
        /*096c*/ 	.word	0x00028100


	//   ....[106]....
        /*0970*/ 	.word	0x00028170


	//   ....[107]....
        /*0974*/ 	.word	0x00028190


	//   ....[108]....
        /*0978*/ 	.word	0x000281f0


	//   ....[109]....
        /*097c*/ 	.word	0x00028220


	//   ....[110]....
        /*0980*/ 	.word	0x000282a0


	//   ....[111]....
        /*0984*/ 	.word	0x00028300


	//   ....[112]....
        /*0988*/ 	.word	0x00028840


	//   ....[113]....
        /*098c*/ 	.word	0x00028860


	//   ....[114]....
        /*0990*/ 	.word	0x000288b0


	//   ....[115]....
        /*0994*/ 	.word	0x00028970


	//   ....[116]....
        /*0998*/ 	.word	0x00028980


	//   ....[117]....
        /*099c*/ 	.word	0x000289b0


	//   ....[118]....
        /*09a0*/ 	.word	0x00028a40


	//   ....[119]....
        /*09a4*/ 	.word	0x00028af0


	//   ....[120]....
        /*09a8*/ 	.word	0x00028b00


	//   ....[121]....
        /*09ac*/ 	.word	0x00028b30


	//   ....[122]....
        /*09b0*/ 	.word	0x00028b40


	//   ....[123]....
        /*09b4*/ 	.word	0x00028bd0


	//   ....[124]....
        /*09b8*/ 	.word	0x000292c0


	//   ....[125]....
        /*09bc*/ 	.word	0x000292e0


	//   ....[126]....
        /*09c0*/ 	.word	0x000292f0


	//   ....[127]....
        /*09c4*/ 	.word	0x00029330


	//   ....[128]....
        /*09c8*/ 	.word	0x00029340


	//   ....[129]....
        /*09cc*/ 	.word	0x00029380


	//   ....[130]....
        /*09d0*/ 	.word	0x00029390


	//   ....[131]....
        /*09d4*/ 	.word	0x000293d0


	//   ....[132]....
        /*09d8*/ 	.word	0x000293e0


	//   ....[133]....
        /*09dc*/ 	.word	0x00029420


	//   ....[134]....
        /*09e0*/ 	.word	0x00029430


	//   ....[135]....
        /*09e4*/ 	.word	0x00029440


	//   ....[136]....
        /*09e8*/ 	.word	0x00029780


	//   ....[137]....
        /*09ec*/ 	.word	0x000297a0


	//   ....[138]....
        /*09f0*/ 	.word	0x000297b0


	//   ....[139]....
        /*09f4*/ 	.word	0x000297c0


	//   ....[140]....
        /*09f8*/ 	.word	0x000297d0


	//   ....[141]....
        /*09fc*/ 	.word	0x000297f0


	//   ....[142]....
        /*0a00*/ 	.word	0x00029860


	//   ....[143]....
        /*0a04*/ 	.word	0x00029890


	//   ....[144]....
        /*0a08*/ 	.word	0x000298a0


	//   ....[145]....
        /*0a0c*/ 	.word	0x00029910


	//   ....[146]....
        /*0a10*/ 	.word	0x00029920


	//   ....[147]....
        /*0a14*/ 	.word	0x00029a20


	//   ....[148]....
        /*0a18*/ 	.word	0x00029f00


	//   ....[149]....
        /*0a1c*/ 	.word	0x00029f30


	//   ....[150]....
        /*0a20*/ 	.word	0x00029f90


	//   ....[151]....
        /*0a24*/ 	.word	0x00029fc0


	//   ....[152]....
        /*0a28*/ 	.word	0x00029ff0


	//   ....[153]....
        /*0a2c*/ 	.word	0x0002a020


	//   ....[154]....
        /*0a30*/ 	.word	0x0002a050


	//   ....[155]....
        /*0a34*/ 	.word	0x0002a080


	//   ....[156]....
        /*0a38*/ 	.word	0x0002a220


	//   ....[157]....
        /*0a3c*/ 	.word	0x0002a250


	//   ....[158]....
        /*0a40*/ 	.word	0x0002a280


	//   ....[159]....
        /*0a44*/ 	.word	0x0002a2b0


	//   ....[160]....
        /*0a48*/ 	.word	0x0002a2e0


	//   ....[161]....
        /*0a4c*/ 	.word	0x0002a310


	//   ....[162]....
        /*0a50*/ 	.word	0x0002a3d0


	//   ....[163]....
        /*0a54*/ 	.word	0x0002a3f0


	//   ....[164]....
        /*0a58*/ 	.word	0x0002a410


	//   ....[165]....
        /*0a5c*/ 	.word	0x0002a470


	//   ....[166]....
        /*0a60*/ 	.word	0x0002ae90


	//   ....[167]....
        /*0a64*/ 	.word	0x0002b430


	//   ....[168]....
        /*0a68*/ 	.word	0x0002b520


	//   ....[169]....
        /*0a6c*/ 	.word	0x0002b5c0


	//   ....[170]....
        /*0a70*/ 	.word	0x0002b620


	//   ....[171]....
        /*0a74*/ 	.word	0x0002b710


	//   ....[172]....
        /*0a78*/ 	.word	0x0002b780


	//   ....[173]....
        /*0a7c*/ 	.word	0x0002b870


	//   ....[174]....
        /*0a80*/ 	.word	0x0002b8e0


	//   ....[175]....
        /*0a84*/ 	.word	0x0002b9d0


	//   ....[176]....
        /*0a88*/ 	.word	0x0002ba40


	//   ....[177]....
        /*0a8c*/ 	.word	0x0002bb30


	//   ....[178]....
        /*0a90*/ 	.word	0x0002bba0


	//   ....[179]....
        /*0a94*/ 	.word	0x0002bc40


	//   ....[180]....
        /*0a98*/ 	.word	0x0002bd40


	//   ....[181]....
        /*0a9c*/ 	.word	0x0002bdc0


	//   ....[182]....
        /*0aa0*/ 	.word	0x0002be20


	//   ....[183]....
        /*0aa4*/ 	.word	0x0002bef0


	//   ....[184]....
        /*0aa8*/ 	.word	0x0002bfd0


	//   ....[185]....
        /*0aac*/ 	.word	0x0002c090


	//   ....[186]....
        /*0ab0*/ 	.word	0x0002c110


	//   ....[187]....
        /*0ab4*/ 	.word	0x0002c200


	//   ....[188]....
        /*0ab8*/ 	.word	0x0002c2c0


	//   ....[189]....
        /*0abc*/ 	.word	0x0002c370


	//   ....[190]....
        /*0ac0*/ 	.word	0x0002c430


	//   ....[191]....
        /*0ac4*/ 	.word	0x0002c4e0


	//   ....[192]....
        /*0ac8*/ 	.word	0x0002c560


	//   ....[193]....
        /*0acc*/ 	.word	0x0002c650


	//   ....[194]....
        /*0ad0*/ 	.word	0x0002c6c0


	//   ....[195]....
        /*0ad4*/ 	.word	0x0002c790


	//   ....[196]....
        /*0ad8*/ 	.word	0x0002c830


	//   ....[197]....
        /*0adc*/ 	.word	0x0002c8d0


	//   ....[198]....
        /*0ae0*/ 	.word	0x0002c930


	//   ....[199]....
        /*0ae4*/ 	.word	0x0002ca20


	//   ....[200]....
        /*0ae8*/ 	.word	0x0002cb30


	//   ....[201]....
        /*0aec*/ 	.word	0x0002cb80


	//   ....[202]....
        /*0af0*/ 	.word	0x0002cbe0


	//   ....[203]....
        /*0af4*/ 	.word	0x0002cce0


	//   ....[204]....
        /*0af8*/ 	.word	0x0002cdf0


	//   ....[205]....
        /*0afc*/ 	.word	0x0002ce40


	//   ....[206]....
        /*0b00*/ 	.word	0x0002cea0


	//   ....[207]....
        /*0b04*/ 	.word	0x0002cfa0


	//   ....[208]....
        /*0b08*/ 	.word	0x0002d0b0


	//   ....[209]....
        /*0b0c*/ 	.word	0x0002d100


	//   ....[210]....
        /*0b10*/ 	.word	0x0002d160


	//   ....[211]....
        /*0b14*/ 	.word	0x0002d250


	//   ....[212]....
        /*0b18*/ 	.word	0x0002d380


	//   ....[213]....
        /*0b1c*/ 	.word	0x0002d460


	//   ....[214]....
        /*0b20*/ 	.word	0x0002d4f0


	//   ....[215]....
        /*0b24*/ 	.word	0x0002d600


	//   ....[216]....
        /*0b28*/ 	.word	0x0002d660


	//   ....[217]....
        /*0b2c*/ 	.word	0x0002d770


	//   ....[218]....
        /*0b30*/ 	.word	0x0002d7d0


	//   ....[219]....
        /*0b34*/ 	.word	0x0002d8e0


	//   ....[220]....
        /*0b38*/ 	.word	0x0002d940


	//   ....[221]....
        /*0b3c*/ 	.word	0x0002da50


	//   ....[222]....
        /*0b40*/ 	.word	0x0002dab0


	//   ....[223]....
        /*0b44*/ 	.word	0x0002db70


	//   ....[224]....
        /*0b48*/ 	.word	0x0002dcd0


	//   ....[225]....
        /*0b4c*/ 	.word	0x0002dd70


	//   ....[226]....
        /*0b50*/ 	.word	0x0002ddd0


	//   ....[227]....
        /*0b54*/ 	.word	0x0002de80


	//   ....[228]....
        /*0b58*/ 	.word	0x0002dee0


	//   ....[229]....
        /*0b5c*/ 	.word	0x0002df90


	//   ....[230]....
        /*0b60*/ 	.word	0x0002dff0


	//   ....[231]....
        /*0b64*/ 	.word	0x0002e0a0


	//   ....[232]....
        /*0b68*/ 	.word	0x0002e100


	//   ....[233]....
        /*0b6c*/ 	.word	0x0002e1b0


	//   ....[234]....
        /*0b70*/ 	.word	0x0002e210


	//   ....[235]....
        /*0b74*/ 	.word	0x0002e2c0


	//   ....[236]....
        /*0b78*/ 	.word	0x0002e3a0


	//   ....[237]....
        /*0b7c*/ 	.word	0x0002e440


	//   ....[238]....
        /*0b80*/ 	.word	0x0002e4a0


	//   ....[239]....
        /*0b84*/ 	.word	0x0002e570


	//   ....[240]....
        /*0b88*/ 	.word	0x0002e5d0


	//   ....[241]....
        /*0b8c*/ 	.word	0x0002e6a0


	//   ....[242]....
        /*0b90*/ 	.word	0x0002e700


	//   ....[243]....
        /*0b94*/ 	.word	0x0002e7e0


	//   ....[244]....
        /*0b98*/ 	.word	0x0002e840


	//   ....[245]....
        /*0b9c*/ 	.word	0x0002e910


	//   ....[246]....
        /*0ba0*/ 	.word	0x0002e970


	//   ....[247]....
        /*0ba4*/ 	.word	0x0002ea40


	//   ....[248]....
        /*0ba8*/ 	.word	0x0002ead0


	//   ....[249]....
        /*0bac*/ 	.word	0x0002eb70


	//   ....[250]....
        /*0bb0*/ 	.word	0x0002ecf0


	//   ....[251]....
        /*0bb4*/ 	.word	0x0002ed60


	//   ....[252]....
        /*0bb8*/ 	.word	0x0002edd0


	//   ....[253]....
        /*0bbc*/ 	.word	0x0002ee40


	//   ....[254]....
        /*0bc0*/ 	.word	0x0002eeb0


	//   ....[255]....
        /*0bc4*/ 	.word	0x0002ef30


	//   ....[0]....
        /*0bc8*/ 	.word	0x0002efb0


	//   ....[1]....
        /*0bcc*/ 	.word	0x0002f040


	//   ....[2]....
        /*0bd0*/ 	.word	0x0002f0b0


	//   ....[3]....
        /*0bd4*/ 	.word	0x0002f120


	//   ....[4]....
        /*0bd8*/ 	.word	0x0002f190


	//   ....[5]....
        /*0bdc*/ 	.word	0x0002f210


	//   ....[6]....
        /*0be0*/ 	.word	0x0002f280


	//   ....[7]....
        /*0be4*/ 	.word	0x0002f310


	//   ....[8]....
        /*0be8*/ 	.word	0x0002f370


	//   ....[9]....
        /*0bec*/ 	.word	0x0002f400


	//   ....[10]....
        /*0bf0*/ 	.word	0x0002f530


	//   ....[11]....
        /*0bf4*/ 	.word	0x00031a20


	//   ....[12]....
        /*0bf8*/ 	.word	0x00031cc0


	//   ....[13]....
        /*0bfc*/ 	.word	0x00032f60


	//   ....[14]....
        /*0c00*/ 	.word	0x00032fb0


	//   ....[15]....
        /*0c04*/ 	.word	0x00033020


	//   ....[16]....
        /*0c08*/ 	.word	0x00033040


	//----- nvinfo : EIATTR_REG_RECONFIG
	.align		4
.L_1398:
        /*0c0c*/ 	.byte	0x01, 0x54
	.zero		2


	//----- nvinfo : EIATTR_SYSCALL_OFFSETS
	.align		4
        /*0c10*/ 	.byte	0x04, 0x46
        /*0c12*/ 	.short	(.L_1400 - .L_1399)


	//   ....[0]....
.L_1399:
        /*0c14*/ 	.word	0x00002b60


	//   ....[1]....
        /*0c18*/ 	.word	0x00025ee0


	//   ....[2]....
        /*0c1c*/ 	.word	0x00026030


	//   ....[3]....
        /*0c20*/ 	.word	0x00026120


	//   ....[4]....
        /*0c24*/ 	.word	0x00026f30


	//   ....[5]....
        /*0c28*/ 	.word	0x00027a60


	//----- nvinfo : EIATTR_MBARRIER_INSTR_OFFSETS
	.align		4
.L_1400:
        /*0c2c*/ 	.byte	0x04, 0x39
        /*0c2e*/ 	.short	(.L_1402 - .L_1401)


	//   ....[0]....
.L_1401:
        /*0c30*/ 	.word	0x00000190
        /*0c34*/ 	.word	0x000000ff
        /*0c38*/ 	.word	0x00032400
        /*0c3c*/ 	.short	0x0100
        /*0c3e*/ 	.byte	0x08
	.zero		1


	//   ....[1]....
        /*0c40*/ 	.word	0x000001a0
        /*0c44*/ 	.word	0x000000ff
        /*0c48*/ 	.word	0x00032410
        /*0c4c*/ 	.short	0x0100
        /*0c4e*/ 	.byte	0x08
	.zero		1


	//   ....[2]....
        /*0c50*/ 	.word	0x000001b0
        /*0c54*/ 	.word	0x000000ff
        /*0c58*/ 	.word	0x00032420
        /*0c5c*/ 	.short	0x0100
        /*0c5e*/ 	.byte	0x08
	.zero		1


	//   ....[3]....
        /*0c60*/ 	.word	0x000002a0
        /*0c64*/ 	.word	0x000000ff
        /*0c68*/ 	.word	0x00032430
        /*0c6c*/ 	.short	0x0100
        /*0c6e*/ 	.byte	0x08
	.zero		1


	//   ....[4]....
        /*0c70*/ 	.word	0x000002b0
        /*0c74*/ 	.word	0x000000ff
        /*0c78*/ 	.word	0x00032440
        /*0c7c*/ 	.short	0x0100
        /*0c7e*/ 	.byte	0x08
	.zero		1


	//   ....[5]....
        /*0c80*/ 	.word	0x000002c0
        /*0c84*/ 	.word	0x000000ff
        /*0c88*/ 	.word	0x00032438
        /*0c8c*/ 	.short	0x0100
        /*0c8e*/ 	.byte	0x08
	.zero		1


	//   ....[6]....
        /*0c90*/ 	.word	0x000002d0
        /*0c94*/ 	.word	0x000000ff
        /*0c98*/ 	.word	0x00032448
        /*0c9c*/ 	.short	0x0100
        /*0c9e*/ 	.byte	0x08
	.zero		1


	//   ....[7]....
        /*0ca0*/ 	.word	0x00000400
        /*0ca4*/ 	.word	0x000000ff
        /*0ca8*/ 	.word	0x00032450
        /*0cac*/ 	.short	0x0100
        /*0cae*/ 	.byte	0x08
	.zero		1


	//   ....[8]....
        /*0cb0*/ 	.word	0x00000410
        /*0cb4*/ 	.word	0x000000ff
        /*0cb8*/ 	.word	0x00032460
        /*0cbc*/ 	.short	0x0100
        /*0cbe*/ 	.byte	0x08
	.zero		1


	//   ....[9]....
        /*0cc0*/ 	.word	0x00000420
        /*0cc4*/ 	.word	0x000000ff
        /*0cc8*/ 	.word	0x00032458
        /*0ccc*/ 	.short	0x0100
        /*0cce*/ 	.byte	0x08
	.zero		1


	//   ....[10]....
        /*0cd0*/ 	.word	0x00000430
        /*0cd4*/ 	.word	0x000000ff
        /*0cd8*/ 	.word	0x00032468
        /*0cdc*/ 	.short	0x0100
        /*0cde*/ 	.byte	0x08
	.zero		1


	//   ....[11]....
        /*0ce0*/ 	.word	0x00000520
        /*0ce4*/ 	.word	0x000000ff
        /*0ce8*/ 	.word	0x00032470
        /*0cec*/ 	.short	0x0100
        /*0cee*/ 	.byte	0x06
	.zero		1


	//   ....[12]....
        /*0cf0*/ 	.word	0x00000530
        /*0cf4*/ 	.word	0x000000ff
        /*0cf8*/ 	.word	0x00032480
        /*0cfc*/ 	.short	0x0100
        /*0cfe*/ 	.byte	0x06
	.zero		1


	//   ....[13]....
        /*0d00*/ 	.word	0x00000540
        /*0d04*/ 	.word	0x000000ff
        /*0d08*/ 	.word	0x00032478
        /*0d0c*/ 	.short	0x0100
        /*0d0e*/ 	.byte	0x06
	.zero		1


	//   ....[14]....
        /*0d10*/ 	.word	0x00000550
        /*0d14*/ 	.word	0x000000ff
        /*0d18*/ 	.word	0x00032488
        /*0d1c*/ 	.short	0x0100
        /*0d1e*/ 	.byte	0x06
	.zero		1


	//   ....[15]....
        /*0d20*/ 	.word	0x00000680
        /*0d24*/ 	.word	0x000000ff
        /*0d28*/ 	.word	0x00032490
        /*0d2c*/ 	.short	0x0100
        /*0d2e*/ 	.byte	0x08
	.zero		1


	//   ....[16]....
        /*0d30*/ 	.word	0x00000690
        /*0d34*/ 	.word	0x000000ff
        /*0d38*/ 	.word	0x000324a0
        /*0d3c*/ 	.short	0x0100
        /*0d3e*/ 	.byte	0x08
	.zero		1


	//   ....[17]....
        /*0d40*/ 	.word	0x000006a0
        /*0d44*/ 	.word	0x000000ff
        /*0d48*/ 	.word	0x00032498
        /*0d4c*/ 	.short	0x0100
        /*0d4e*/ 	.byte	0x08
	.zero		1


	//   ....[18]....
        /*0d50*/ 	.word	0x000006b0
        /*0d54*/ 	.word	0x000000ff
        /*0d58*/ 	.word	0x000324a8
        /*0d5c*/ 	.short	0x0100
        /*0d5e*/ 	.byte	0x08
	.zero		1


	//   ....[19]....
        /*0d60*/ 	.word	0x000007f0
        /*0d64*/ 	.word	0x000000ff
        /*0d68*/ 	.word	0x000324b0
        /*0d6c*/ 	.short	0x0100
        /*0d6e*/ 	.byte	0x08
	.zero		1


	//   ....[20]....
        /*0d70*/ 	.word	0x00000800
        /*0d74*/ 	.word	0x000000ff
        /*0d78*/ 	.word	0x000324c0
        /*0d7c*/ 	.short	0x0100
        /*0d7e*/ 	.byte	0x08
	.zero		1


	//   ....[21]....
        /*0d80*/ 	.word	0x00000810
        /*0d84*/ 	.word	0x000000ff
        /*0d88*/ 	.word	0x000324b8
        /*0d8c*/ 	.short	0x0100
        /*0d8e*/ 	.byte	0x08
	.zero		1


	//   ....[22]....
        /*0d90*/ 	.word	0x00000820
        /*0d94*/ 	.word	0x000000ff
        /*0d98*/ 	.word	0x000324c8
        /*0d9c*/ 	.short	0x0100
        /*0d9e*/ 	.byte	0x08
	.zero		1


	//   ....[23]....
        /*0da0*/ 	.word	0x00002d70
        /*0da4*/ 	.word	0x00000048
        /*0da8*/ 	.word	0x00032400
        /*0dac*/ 	.short	0x010a
        /*0dae*/ 	.byte	0x3f
	.zero		1


	//   ....[24]....
        /*0db0*/ 	.word	0x00003220
        /*0db4*/ 	.word	0x0000000c
        /*0db8*/ 	.word	0x00000000
        /*0dbc*/ 	.short	0x010a
        /*0dbe*/ 	.byte	0x3f
	.zero		1


	//   ....[25]....
        /*0dc0*/ 	.word	0x00003280
        /*0dc4*/ 	.word	0x0000000c
        /*0dc8*/ 	.word	0x00000000
        /*0dcc*/ 	.short	0x010a
        /*0dce*/ 	.byte	0x3f
	.zero		1


	//   ....[26]....
        /*0dd0*/ 	.word	0x00003630
        /*0dd4*/ 	.word	0x00000048
        /*0dd8*/ 	.word	0x00032410
        /*0ddc*/ 	.short	0x010a
        /*0dde*/ 	.byte	0x3f
	.zero		1


	//   ....[27]....
        /*0de0*/ 	.word	0x00003730
        /*0de4*/ 	.word	0x00000008
        /*0de8*/ 	.word	0x00000000
        /*0dec*/ 	.short	0x010a
        /*0dee*/ 	.byte	0x3f
	.zero		1


	//   ....[28]....
        /*0df0*/ 	.word	0x00003790
        /*0df4*/ 	.word	0x00000008
        /*0df8*/ 	.word	0x00000000
        /*0dfc*/ 	.short	0x010a
        /*0dfe*/ 	.byte	0x3f
	.zero		1


	//   ....[29]....
        /*0e00*/ 	.word	0x00004500
        /*0e04*/ 	.word	0x00000048
        /*0e08*/ 	.word	0x00000000
        /*0e0c*/ 	.short	0x0101
        /*0e0e*/ 	.byte	0x3f
	.zero		1


	//   ....[30]....
        /*0e10*/ 	.word	0x000096d0
        /*0e14*/ 	.word	0x00000000
        /*0e18*/ 	.word	0x00000000
        /*0e1c*/ 	.short	0x0101
        /*0e1e*/ 	.byte	0x3f
	.zero		1


	//   ....[31]....
        /*0e20*/ 	.word	0x00009e40
        /*0e24*/ 	.word	0x00000004
        /*0e28*/ 	.word	0x00000000
        /*0e2c*/ 	.short	0x010a
        /*0e2e*/ 	.byte	0x3f
	.zero		1


	//   ....[32]....
        /*0e30*/ 	.word	0x00009ee0
        /*0e34*/ 	.word	0x00000006
        /*0e38*/ 	.word	0x00000000
        /*0e3c*/ 	.short	0x010a
        /*0e3e*/ 	.byte	0x3f
	.zero		1


	//   ....[33]....
        /*0e40*/ 	.word	0x0000a2f0
        /*0e44*/ 	.word	0x00000003
        /*0e48*/ 	.word	0x00000000
        /*0e4c*/ 	.short	0x010a
        /*0e4e*/ 	.byte	0x3f
	.zero		1


	//   ....[34]....
        /*0e50*/ 	.word	0x0000a3c0
        /*0e54*/ 	.word	0x00000006
        /*0e58*/ 	.word	0x00000000
        /*0e5c*/ 	.short	0x010a
        /*0e5e*/ 	.byte	0x3f
	.zero		1


	//   ....[35]....
        /*0e60*/ 	.word	0x0000b130
        /*0e64*/ 	.word	0x00000003
        /*0e68*/ 	.word	0x00000000
        /*0e6c*/ 	.short	0x0101
        /*0e6e*/ 	.byte	0x3f
	.zero		1


	//   ....[36]....
        /*0e70*/ 	.word	0x000134f0
        /*0e74*/ 	.word	0x00000000
        /*0e78*/ 	.word	0x00000000
        /*0e7c*/ 	.short	0x0101
        /*0e7e*/ 	.byte	0x3f
	.zero		1


	//   ....[37]....
        /*0e80*/ 	.word	0x000136e0
        /*0e84*/ 	.word	0x00000002
        /*0e88*/ 	.word	0x00000000
        /*0e8c*/ 	.short	0x010a
        /*0e8e*/ 	.byte	0x3f
	.zero		1


	//   ....[38]....
        /*0e90*/ 	.word	0x00013780
        /*0e94*/ 	.word	0x00000006
        /*0e98*/ 	.word	0x00000000
        /*0e9c*/ 	.short	0x010a
        /*0e9e*/ 	.byte	0x3f
	.zero		1


	//   ....[39]....
        /*0ea0*/ 	.word	0x00013b90
        /*0ea4*/ 	.word	0x00000002
        /*0ea8*/ 	.word	0x00000000
        /*0eac*/ 	.short	0x010a
        /*0eae*/ 	.byte	0x3f
	.zero		1


	//   ....[40]....
        /*0eb0*/ 	.word	0x00013c60
        /*0eb4*/ 	.word	0x00000004
        /*0eb8*/ 	.word	0x00000000
        /*0ebc*/ 	.short	0x010a
        /*0ebe*/ 	.byte	0x3f
	.zero		1


	//   ....[41]....
        /*0ec0*/ 	.word	0x000149d0
        /*0ec4*/ 	.word	0x0000000b
        /*0ec8*/ 	.word	0x00000000
        /*0ecc*/ 	.short	0x0101
        /*0ece*/ 	.byte	0x3f
	.zero		1


	//   ....[42]....
        /*0ed0*/ 	.word	0x0001e0f0
        /*0ed4*/ 	.word	0x00000003
        /*0ed8*/ 	.word	0x00000000
        /*0edc*/ 	.short	0x0101
        /*0ede*/ 	.byte	0x3f
	.zero		1


	//   ....[43]....
        /*0ee0*/ 	.word	0x00021270
        /*0ee4*/ 	.word	0x00000000
        /*0ee8*/ 	.word	0x00000000
        /*0eec*/ 	.short	0x0101
        /*0eee*/ 	.byte	0x3f
	.zero		1


	//   ....[44]....
        /*0ef0*/ 	.word	0x00021cc0
        /*0ef4*/ 	.word	0x00000004
        /*0ef8*/ 	.word	0x00000000
        /*0efc*/ 	.short	0x0101
        /*0efe*/ 	.byte	0x3f
	.zero		1


	//   ....[45]....
        /*0f00*/ 	.word	0x00026660
        /*0f04*/ 	.word	0x00000011
        /*0f08*/ 	.word	0x00032440
        /*0f0c*/ 	.short	0x010a
        /*0f0e*/ 	.byte	0x3f
	.zero		1


	//   ....[46]....
        /*0f10*/ 	.word	0x00026ca0
        /*0f14*/ 	.word	0x00000011
        /*0f18*/ 	.word	0x00032430
        /*0f1c*/ 	.short	0x0107
        /*0f1e*/ 	.byte	0x3f
	.zero		1


	//   ....[47]....
        /*0f20*/ 	.word	0x00026d70
        /*0f24*/ 	.word	0x00000011
        /*0f28*/ 	.word	0x00032430
        /*0f2c*/ 	.short	0x0101
        /*0f2e*/ 	.byte	0x3f
	.zero		1


	//   ....[48]....
        /*0f30*/ 	.word	0x000278a0
        /*0f34*/ 	.word	0x00000016
        /*0f38*/ 	.word	0x00032400
        /*0f3c*/ 	.short	0x0107
        /*0f3e*/ 	.byte	0x3f
	.zero		1


	//   ....[49]....
        /*0f40*/ 	.word	0x00027930
        /*0f44*/ 	.word	0x00000016
        /*0f48*/ 	.word	0x00032400
        /*0f4c*/ 	.short	0x0101
        /*0f4e*/ 	.byte	0x3f
	.zero		1


	//   ....[50]....
        /*0f50*/ 	.word	0x00028440
        /*0f54*/ 	.word	0x00000016
        /*0f58*/ 	.word	0x00032410
        /*0f5c*/ 	.short	0x0107
        /*0f5e*/ 	.byte	0x3f
	.zero		1


	//   ....[51]....
        /*0f60*/ 	.word	0x00028540
        /*0f64*/ 	.word	0x00000016
        /*0f68*/ 	.word	0x00032410
        /*0f6c*/ 	.short	0x0101
        /*0f6e*/ 	.byte	0x3f
	.zero		1


	//   ....[52]....
        /*0f70*/ 	.word	0x00028560
        /*0f74*/ 	.word	0x00000016
        /*0f78*/ 	.word	0x00032420
        /*0f7c*/ 	.short	0x010a
        /*0f7e*/ 	.byte	0x3f
	.zero		1


	//   ....[53]....
        /*0f80*/ 	.word	0x000285e0
        /*0f84*/ 	.word	0x00000011
        /*0f88*/ 	.word	0x00032460
        /*0f8c*/ 	.short	0x010a
        /*0f8e*/ 	.byte	0x3f
	.zero		1


	//   ....[54]....
        /*0f90*/ 	.word	0x00028d50
        /*0f94*/ 	.word	0x00000011
        /*0f98*/ 	.word	0x00032450
        /*0f9c*/ 	.short	0x0107
        /*0f9e*/ 	.byte	0x3f
	.zero		1


	//   ....[55]....
        /*0fa0*/ 	.word	0x00028e10
        /*0fa4*/ 	.word	0x00000011
        /*0fa8*/ 	.word	0x00032450
        /*0fac*/ 	.short	0x0101
        /*0fae*/ 	.byte	0x3f
	.zero		1


	//   ....[56]....
        /*0fb0*/ 	.word	0x00029140
        /*0fb4*/ 	.word	0x0000000a
        /*0fb8*/ 	.word	0x00032440
        /*0fbc*/ 	.short	0x010a
        /*0fbe*/ 	.byte	0x3f
	.zero		1


	//   ....[57]....
        /*0fc0*/ 	.word	0x000294f0
        /*0fc4*/ 	.word	0x0000000a
        /*0fc8*/ 	.word	0x00032430
        /*0fcc*/ 	.short	0x0107
        /*0fce*/ 	.byte	0x3f
	.zero		1


	//   ....[58]....
        /*0fd0*/ 	.word	0x000295a0
        /*0fd4*/ 	.word	0x0000000a
        /*0fd8*/ 	.word	0x00032430
        /*0fdc*/ 	.short	0x0101
        /*0fde*/ 	.byte	0x3f
	.zero		1


	//   ....[59]....
        /*0fe0*/ 	.word	0x000295d0
        /*0fe4*/ 	.word	0x0000000a
        /*0fe8*/ 	.word	0x00032460
        /*0fec*/ 	.short	0x010a
        /*0fee*/ 	.byte	0x3f
	.zero		1


	//   ....[60]....
        /*0ff0*/ 	.word	0x00029ad0
        /*0ff4*/ 	.word	0x0000000a
        /*0ff8*/ 	.word	0x00032450
        /*0ffc*/ 	.short	0x0107
        /*0ffe*/ 	.byte	0x3f
	.zero		1


	//   ....[61]....
        /*1000*/ 	.word	0x00029b80
        /*1004*/ 	.word	0x0000000a
        /*1008*/ 	.word	0x00032450
        /*100c*/ 	.short	0x0101
        /*100e*/ 	.byte	0x3f
	.zero		1


	//   ....[62]....
        /*1010*/ 	.word	0x0002ae10
        /*1014*/ 	.word	0x00000005
        /*1018*/ 	.word	0x00032420
        /*101c*/ 	.short	0x010a
        /*101e*/ 	.byte	0x3f
	.zero		1


	//   ....[63]....
        /*1020*/ 	.word	0x0002afb0
        /*1024*/ 	.word	0x00000003
        /*1028*/ 	.word	0x00032440
        /*102c*/ 	.short	0x010a
        /*102e*/ 	.byte	0x3f
	.zero		1


	//   ....[64]....
        /*1030*/ 	.word	0x0002b050
        /*1034*/ 	.word	0x00000005
        /*1038*/ 	.word	0x00032440
        /*103c*/ 	.short	0x010a
        /*103e*/ 	.byte	0x3f
	.zero		1


	//   ....[65]....
        /*1040*/ 	.word	0x0002b090
        /*1044*/ 	.word	0x00000003
        /*1048*/ 	.word	0x00032460
        /*104c*/ 	.short	0x010a
        /*104e*/ 	.byte	0x3f
	.zero		1


	//   ....[66]....
        /*1050*/ 	.word	0x0002b0d0
        /*1054*/ 	.word	0x00000005
        /*1058*/ 	.word	0x00032460
        /*105c*/ 	.short	0x010a
        /*105e*/ 	.byte	0x3f
	.zero		1


	//   ....[67]....
        /*1060*/ 	.word	0x0002b130
        /*1064*/ 	.word	0x00000048
        /*1068*/ 	.word	0x00032400
        /*106c*/ 	.short	0x010a
        /*106e*/ 	.byte	0x3f
	.zero		1


	//   ....[68]....
        /*1070*/ 	.word	0x0002b180
        /*1074*/ 	.word	0x0000000c
        /*1078*/ 	.word	0x00000000
        /*107c*/ 	.short	0x010a
        /*107e*/ 	.byte	0x3f
	.zero		1


	//   ....[69]....
        /*1080*/ 	.word	0x0002b1d0
        /*1084*/ 	.word	0x00000048
        /*1088*/ 	.word	0x00032410
        /*108c*/ 	.short	0x010a
        /*108e*/ 	.byte	0x3f
	.zero		1


	//   ....[70]....
        /*1090*/ 	.word	0x0002b220
        /*1094*/ 	.word	0x00000008
        /*1098*/ 	.word	0x00000000
        /*109c*/ 	.short	0x010a
        /*109e*/ 	.byte	0x3f
	.zero		1


	//   ....[71]....
        /*10a0*/ 	.word	0x0002b270
        /*10a4*/ 	.word	0x00000006
        /*10a8*/ 	.word	0x00000000
        /*10ac*/ 	.short	0x010a
        /*10ae*/ 	.byte	0x3f
	.zero		1


	//   ....[72]....
        /*10b0*/ 	.word	0x0002b2c0
        /*10b4*/ 	.word	0x00000006
        /*10b8*/ 	.word	0x00000000
        /*10bc*/ 	.short	0x010a
        /*10be*/ 	.byte	0x3f
	.zero		1


	//   ....[73]....
        /*10c0*/ 	.word	0x0002b310
        /*10c4*/ 	.word	0x00000006
        /*10c8*/ 	.word	0x00000000
        /*10cc*/ 	.short	0x010a
        /*10ce*/ 	.byte	0x3f
	.zero		1


	//   ....[74]....
        /*10d0*/ 	.word	0x0002b360
        /*10d4*/ 	.word	0x00000004
        /*10d8*/ 	.word	0x00000000
        /*10dc*/ 	.short	0x010a
        /*10de*/ 	.byte	0x3f
	.zero		1


	//   ....[75]....
        /*10e0*/ 	.word	0x0002b470
        /*10e4*/ 	.word	0x00000011
        /*10e8*/ 	.word	0x00032440
        /*10ec*/ 	.short	0x010a
        /*10ee*/ 	.byte	0x3f
	.zero		1


	//   ....[76]....
        /*10f0*/ 	.word	0x0002d280
        /*10f4*/ 	.word	0x00000016
        /*10f8*/ 	.word	0x00032420
        /*10fc*/ 	.short	0x010a
        /*10fe*/ 	.byte	0x3f
	.zero		1


	//   ....[77]....
        /*1100*/ 	.word	0x0002d2d0
        /*1104*/ 	.word	0x00000011
        /*1108*/ 	.word	0x00032460
        /*110c*/ 	.short	0x010a
        /*110e*/ 	.byte	0x3f
	.zero		1


	//   ....[78]....
        /*1110*/ 	.word	0x0002dc20
        /*1114*/ 	.word	0x0000000a
        /*1118*/ 	.word	0x00032440
        /*111c*/ 	.short	0x010a
        /*111e*/ 	.byte	0x3f
	.zero		1


	//   ....[79]....
        /*1120*/ 	.word	0x0002e2f0
        /*1124*/ 	.word	0x0000000a
        /*1128*/ 	.word	0x00032460
        /*112c*/ 	.short	0x010a
        /*112e*/ 	.byte	0x3f
	.zero		1


	//   ....[80]....
        /*1130*/ 	.word	0x0002f450
        /*1134*/ 	.word	0x00000005
        /*1138*/ 	.word	0x00032420
        /*113c*/ 	.short	0x010a
        /*113e*/ 	.byte	0x3f
	.zero		1


	//   ....[81]....
        /*1140*/ 	.word	0x0002f5f0
        /*1144*/ 	.word	0x00000003
        /*1148*/ 	.word	0x00032440
        /*114c*/ 	.short	0x010a
        /*114e*/ 	.byte	0x3f
	.zero		1


	//   ....[82]....
        /*1150*/ 	.word	0x0002f640
        /*1154*/ 	.word	0x00000005
        /*1158*/ 	.word	0x00032440
        /*115c*/ 	.short	0x010a
        /*115e*/ 	.byte	0x3f
	.zero		1


	//   ....[83]....
        /*1160*/ 	.word	0x0002f690
        /*1164*/ 	.word	0x00000003
        /*1168*/ 	.word	0x00032460
        /*116c*/ 	.short	0x010a
        /*116e*/ 	.byte	0x3f
	.zero		1


	//   ....[84]....
        /*1170*/ 	.word	0x0002fa50
        /*1174*/ 	.word	0x00000014
        /*1178*/ 	.word	0x00000000
        /*117c*/ 	.short	0x010a
        /*117e*/ 	.byte	0x3f
	.zero		1


	//   ....[85]....
        /*1180*/ 	.word	0x0002fb90
        /*1184*/ 	.word	0x00000006
        /*1188*/ 	.word	0x00000000
        /*118c*/ 	.short	0x010a
        /*118e*/ 	.byte	0x3f
	.zero		1


	//   ....[86]....
        /*1190*/ 	.word	0x000301f0
        /*1194*/ 	.word	0x0000000d
        /*1198*/ 	.word	0x00000000
        /*119c*/ 	.short	0x010a
        /*119e*/ 	.byte	0x3f
	.zero		1


	//   ....[87]....
        /*11a0*/ 	.word	0x00030330
        /*11a4*/ 	.word	0x00000014
        /*11a8*/ 	.word	0x00000000
        /*11ac*/ 	.short	0x010a
        /*11ae*/ 	.byte	0x3f
	.zero		1


	//   ....[88]....
        /*11b0*/ 	.word	0x000315e0
        /*11b4*/ 	.word	0x00000007
        /*11b8*/ 	.word	0x00000000
        /*11bc*/ 	.short	0x0101
        /*11be*/ 	.byte	0x3f
	.zero		1


	//   ....[89]....
        /*11c0*/ 	.word	0x0004ad30
        /*11c4*/ 	.word	0x00000000
        /*11c8*/ 	.word	0x00000000
        /*11cc*/ 	.short	0x0101
        /*11ce*/ 	.byte	0x3f
	.zero		1


	//   ....[90]....
        /*11d0*/ 	.word	0x0004ad50
        /*11d4*/ 	.word	0x00000006
        /*11d8*/ 	.word	0x00000000
        /*11dc*/ 	.short	0x010a
        /*11de*/ 	.byte	0x3f
	.zero		1


	//   ....[91]....
        /*11e0*/ 	.word	0x0004ada0
        /*11e4*/ 	.word	0x00000014
        /*11e8*/ 	.word	0x00000000
        /*11ec*/ 	.short	0x010a
        /*11ee*/ 	.byte	0x3f
	.zero		1


	//----- nvinfo : EIATTR_NUM_MBARRIERS
	.align		4
.L_1402:
        /*11f0*/ 	.byte	0x03, 0x38
        /*11f2*/ 	.short	0x0017


	//----- nvinfo : EIATTR_EXIT_INSTR_OFFSETS
	.align		4
        /*11f4*/ 	.byte	0x04, 0x1c
        /*11f6*/ 	.short	(.L_1404 - .L_1403)


	//   ....[0]....
.L_1403:
        /*11f8*/ 	.word	0x00000b00


	//   ....[1]....
        /*11fc*/ 	.word	0x00024050


	//   ....[2]....
        /*1200*/ 	.word	0x0002b120


	//----- nvinfo : EIATTR_MAX_THREADS
	.align		4
.L_1404:
        /*1204*/ 	.byte	0x04, 0x05
        /*1206*/ 	.short	(.L_1406 - .L_1405)
.L_1405:
        /*1208*/ 	.word	0x00000180
        /*120c*/ 	.word	0x00000001
        /*1210*/ 	.word	0x00000001


	//----- nvinfo : EIATTR_CRS_STACK_SIZE
	.align		4
.L_1406:
        /*1214*/ 	.byte	0x04, 0x1e
        /*1216*/ 	.short	(.L_1408 - .L_1407)
.L_1407:
        /*1218*/ 	.word	0x00000000


	//----- nvinfo : EIATTR_CBANK_PARAM_SIZE
	.align		4
.L_1408:
        /*121c*/ 	.byte	0x03, 0x19
        /*121e*/ 	.short	0x0bf0


	//----- nvinfo : EIATTR_PARAM_CBANK
	.align		4
        /*1220*/ 	.byte	0x04, 0x0a
        /*1222*/ 	.short	(.L_1410 - .L_1409)
	.align		4
.L_1409:
        /*1224*/ 	.word	index@(.nv.constant0._ZN7cutlass13device_kernelIN5flash11enable_sm90INS1_16FlashAttnFwdSm90INS1_25CollectiveMainloopFwdSm90ILi2EN4cute5tupleIJNS5_1CILi1EEES8_S8_EEENS6_IJNS7_ILi128EEENS7_ILi96EEENS7_ILi64EEEEEELi256ENS_6half_tEfNS_4arch4Sm90ELb0ELb1ELb0ELb1ELb1ELb0ELb1ELb1ELb0ELb1ELb1ELb0EEENS1_21CollectiveEpilogueFwdINS6_IJSA_NS7_ILi256EEESB_EEES9_SE_SG_Li256ELb1ELb1ELb1ELb0EEENS1_36VarlenDynamicPersistentTileSchedulerILi128ELi96ELi256ELi128ELb1ELb1ELb1ELb1ELb0ELb1EEEEEEEEEvNT_6ParamsE)
        /*1228*/ 	.short	0x0210
        /*122a*/ 	.short	0x0bf0


	//----- nvinfo : EIATTR_SW_WAR
	.align		4
.L_1410:
        /*122c*/ 	.byte	0x04, 0x36
        /*122e*/ 	.short	(.L_1412 - .L_1411)
.L_1411:
        /*1230*/ 	.word	0x00000008
.L_1412:


//--------------------- .nv.info._ZN7cutlass13device_kernelIN5flash11enable_sm90INS1_16FlashAttnFwdSm90INS1_25CollectiveMainloopFwdSm90ILi2EN4cute5tupleIJNS5_1CILi1EEES8_S8_EEENS6_IJNS7_ILi128EEENS7_ILi96EEENS7_ILi64EEEEEELi256ENS_6half_tEfNS_4arch4Sm90ELb0ELb1ELb0ELb1ELb1ELb1ELb1ELb1ELb0ELb1ELb1ELb0EEENS1_21CollectiveEpilogueFwdINS6_IJSA_NS7_ILi256EEESB_EEES9_SE_SG_Li256ELb1ELb1ELb1ELb0EEENS1_36VarlenDynamicPersistentTileSchedulerILi128ELi96ELi256ELi128ELb1ELb1ELb1ELb1ELb0ELb1EEEEEEEEEvNT_6ParamsE --------------------------
	.section	.nv.info._ZN7cutlass13device_kernelIN5flash11enable_sm90INS1_16FlashAttnFwdSm90INS1_25CollectiveMainloopFwdSm90ILi2EN4cute5tupleIJNS5_1CILi1EEES8_S8_EEENS6_IJNS7_ILi128EEENS7_ILi96EEENS7_ILi64EEEEEELi256ENS_6half_tEfNS_4arch4Sm90ELb0ELb1ELb0ELb1ELb1ELb1ELb1ELb1ELb0ELb1ELb1ELb0EEENS1_21CollectiveEpilogueFwdINS6_IJSA_NS7_ILi256EEESB_EEES9_SE_SG_Li256ELb1ELb1ELb1ELb0EEENS1_36VarlenDynamicPersistentTileSchedulerILi128ELi96ELi256ELi128ELb1ELb1ELb1ELb1ELb0ELb1EEEEEEEEEvNT_6ParamsE,"",@"SHT_CUDA_INFO"
	.sectionflags	@""
	.align	4


	//----- nvinfo : EIATTR_CUDA_API_VERSION
	.align		4
        /*0000*/ 	.byte	0x04, 0x37
        /*0002*/ 	.short	(.L_1414 - .L_1413)
.L_1413:
        /*0004*/ 	.word	0x00000082


	//----- nvinfo : EIATTR_KPARAM_INFO
	.align		4
.L_1414:
        /*0008*/ 	.byte	0x04, 0x17
        /*000a*/ 	.short	(.L_1416 - .L_1415)
.L_1415:
        /*000c*/ 	.word	0x00000000
        /*0010*/ 	.short	0x0000
        /*0012*/ 	.short	0x0070
        /*0014*/ 	.byte	0x00, 0xf0, 0x01, 0x2e


	//----- nvinfo : EIATTR_SPARSE_MMA_MASK
	.align		4
.L_1416:
        /*0018*/ 	.byte	0x03, 0x50
        /*001a*/ 	.short	0x0000


	//----- nvinfo : EIATTR_MAXREG_COUNT
	.align		4
        /*001c*/ 	.byte	0x03, 0x1b
        /*001e*/ 	.short	0x00a8


	//----- nvinfo : EIATTR_NUM_BARRIERS
	.align		4
        /*0020*/ 	.byte	0x02, 0x4c
        /*0022*/ 	.byte	0x10
	.zero		1


	//----- nvinfo : EIATTR_EXTERNS
	.align		4
        /*0024*/ 	.byte	0x04, 0x0f
        /*0026*/ 	.short	(.L_1418 - .L_1417)


	//   ....[0]....
	.align		4
.L_1417:
        /*0028*/ 	.word	index@(__assertfail)


	//----- nvinfo : EIATTR_ANNOTATIONS
	.align		4
.L_1418:
        /*002c*/ 	.byte	0x04, 0x55
        /*002e*/ 	.short	(.L_1420 - .L_1419)


	//   ....[0]....
.L_1419:
        /* <DEDUP_REMOVED lines=114> */


	//----- nvinfo : EIATTR_MERCURY_ISA_VERSION
	.align		4
.L_1420:
        /*0740*/ 	.byte	0x03, 0x5f
        /*0742*/ 	.short	0x0101


	//----- nvinfo : EIATTR_UNUSED_LOAD_BYTE_OFFSET
	.align		4
        /*0744*/ 	.byte	0x04, 0x44
        /*0746*/ 	.short	(.L_1422 - .L_1421)


	//   ....[0]....
.L_1421:
        /*0748*/ 	.word	0x00000b70
        /*074c*/ 	.word	0x0000fff0


	//   ....[1]....
        /*0750*/ 	.word	0x0002bab0
        /*0754*/ 	.word	0x0000fff0


	//----- nvinfo : EIATTR_INT_WARP_WIDE_INSTR_OFFSETS
	.align		4
.L_1422:
        /*0758*/ 	.byte	0x04, 0x31
        /*075a*/ 	.short	(.L_1424 - .L_1423)


	//   ....[0]....
.L_1423:
        /*075c*/ 	.word	0x00000180


	//   ....[1]....
        /*0760*/ 	.word	0x000001c0


	//   ....[2]....
        /*0764*/ 	.word	0x00000230


	//   ....[3]....
        /*0768*/ 	.word	0x00000240


	//   ....[4]....
        /*076c*/ 	.word	0x000342c0


	//   ....[5]....
        /*0770*/ 	.word	0x00034350


	//   ....[6]....
        /*0774*/ 	.word	0x00038220


	//   ....[7]....
        /*0778*/ 	.word	0x000382b0


	//----- nvinfo : EIATTR_COOP_GROUP_MASK_REGIDS
	.align		4
.L_1424:
        /*077c*/ 	.byte	0x04, 0x29
        /*077e*/ 	.short	(.L_1426 - .L_1425)


	//   ....[0]....
.L_1425:
        /*0780*/ 	.word	0xffffffff


	//   ....[1]....
        /*0784*/ 	.word	0xffffffff


	//   ....[2]....
        /*0788*/ 	.word	0xffffffff


	//   ....[3]....
        /*078c*/ 	.word	0xffffffff


	//   ....[4]....
        /*0790*/ 	.word	0xffffffff


	//   ....[5]....
        /*0794*/ 	.word	0xffffffff


	//   ....[6]....
        /*0798*/ 	.word	0xffffffff


	//   ....[7]....
        /*079c*/ 	.word	0xffffffff


	//   ....[8]....
        /*07a0*/ 	.word	0xffffffff


	//   ....[9]....
        /*07a4*/ 	.word	0xffffffff


	//   ....[10]....
        /*07a8*/ 	.word	0xffffffff


	//   ....[11]....
        /*07ac*/ 	.word	0xffffffff


	//   ....[12]....
        /*07b0*/ 	.word	0xffffffff


	//   ....[13]....
        /*07b4*/ 	.word	0xffffffff


	//   ....[14]....
        /*07b8*/ 	.word	0xffffffff


	//   ....[15]....
        /*07bc*/ 	.word	0xffffffff


	//   ....[16]....
        /*07c0*/ 	.word	0xffffffff


	//   ....[17]....
        /*07c4*/ 	.word	0xffffffff


	//   ....[18]....
        /*07c8*/ 	.word	0xffffffff


	//   ....[19]....
        /*07cc*/ 	.word	0xffffffff


	//   ....[20]....
        /*07d0*/ 	.word	0xffffffff


	//   ....[21]....
        /*07d4*/ 	.word	0xffffffff


	//   ....[22]....
        /*07d8*/ 	.word	0xffffffff


	//   ....[23]....
        /*07dc*/ 	.word	0xffffffff


	//   ....[24]....
        /*07e0*/ 	.word	0xffffffff


	//   ....[25]....
        /*07e4*/ 	.word	0xffffffff


	//   ....[26]....
        /*07e8*/ 	.word	0xffffffff


	//   ....[27]....
        /*07ec*/ 	.word	0xffffffff


	//   ....[28]....
        /*07f0*/ 	.word	0xffffffff


	//   ....[29]....
        /*07f4*/ 	.word	0xffffffff


	//   ....[30]....
        /*07f8*/ 	.word	0xffffffff


	//   ....[31]....
        /*07fc*/ 	.word	0xffffffff


	//   ....[32]....
        /*0800*/ 	.word	0xffffffff


	//   ....[33]....
        /*0804*/ 	.word	0xffffffff


	//   ....[34]....
        /*0808*/ 	.word	0xffffffff


	//   ....[35]....
        /*080c*/ 	.word	0xffffffff


	//   ....[36]....
        /*0810*/ 	.word	0xffffffff


	//   ....[37]....
        /*0814*/ 	.word	0xffffffff


	//   ....[38]....
        /*0818*/ 	.word	0xffffffff


	//   ....[39]....
        /*081c*/ 	.word	0xffffffff


	//   ....[40]....
        /*0820*/ 	.word	0xffffffff


	//   ....[41]....
        /*0824*/ 	.word	0xffffffff


	//   ....[42]....
        /*0828*/ 	.word	0xffffffff


	//   ....[43]....
        /*082c*/ 	.word	0xffffffff


	//   ....[44]....
        /*0830*/ 	.word	0xffffffff


	//   ....[45]....
        /*0834*/ 	.word	0xffffffff


	//   ....[46]....
        /*0838*/ 	.word	0xffffffff


	//   ....[47]....
        /*083c*/ 	.word	0xffffffff


	//   ....[48]....
        /*0840*/ 	.word	0xffffffff


	//   ....[49]....
        /*0844*/ 	.word	0xffffffff


	//   ....[50]....
        /*0848*/ 	.word	0xffffffff


	//   ....[51]....
        /*084c*/ 	.word	0xffffffff


	//   ....[52]....
        /*0850*/ 	.word	0xffffffff


	//   ....[53]....
        /*0854*/ 	.word	0xffffffff


	//   ....[54]....
        /*0858*/ 	.word	0xffffffff


	//   ....[55]....
        /*085c*/ 	.word	0xffffffff


	//   ....[56]....
        /*0860*/ 	.word	0xffffffff


	//   ....[57]....
        /*0864*/ 	.word	0xffffffff


	//   ....[58]....
        /*0868*/ 	.word	0xffffffff


	//   ....[59]....
        /*086c*/ 	.word	0xffffffff


	//   ....[60]....
        /*0870*/ 	.word	0xffffffff


	//   ....[61]....
        /*0874*/ 	.word	0xffffffff


	//   ....[62]....
        /*0878*/ 	.word	0xffffffff


	//   ....[63]....
        /*087c*/ 	.word	0xffffffff


	//   ....[64]....
        /*0880*/ 	.word	0xffffffff


	//   ....[65]....
        /*0884*/ 	.word	0xffffffff


	//   ....[66]....
        /*0888*/ 	.word	0xffffffff


	//   ....[67]....
        /*088c*/ 	.word	0xffffffff


	//   ....[68]....
        /*0890*/ 	.word	0xffffffff


	//   ....[69]....
        /*0894*/ 	.word	0xffffffff


	//   ....[70]....
        /*0898*/ 	.word	0xffffffff


	//   ....[71]....
        /*089c*/ 	.word	0xffffffff


	//   ....[72]....
        /*08a0*/ 	.word	0xffffffff


	//   ....[73]....
        /*08a4*/ 	.word	0xffffffff


	//   ....[74]....
        /*08a8*/ 	.word	0xffffffff


	//   ....[75]....
        /*08ac*/ 	.word	0xffffffff


	//   ....[76]....
        /*08b0*/ 	.word	0xffffffff


	//   ....[77]....
        /*08b4*/ 	.word	0xffffffff


	//   ....[78]....
        /*08b8*/ 	.word	0xffffffff


	//   ....[79]....
        /*08bc*/ 	.word	0xffffffff


	//   ....[80]....
        /*08c0*/ 	.word	0xffffffff


	//   ....[81]....
        /*08c4*/ 	.word	0xffffffff


	//   ....[82]....
        /*08c8*/ 	.word	0xffffffff


	//   ....[83]....
        /*08cc*/ 	.word	0xffffffff


	//   ....[84]....
        /*08d0*/ 	.word	0xffffffff


	//   ....[85]....
        /*08d4*/ 	.word	0xffffffff


	//   ....[86]....
        /*08d8*/ 	.word	0xffffffff


	//   ....[87]....
        /*08dc*/ 	.word	0xffffffff


	//   ....[88]....
        /*08e0*/ 	.word	0xffffffff


	//   ....[89]....
        /*08e4*/ 	.word	0xffffffff


	//   ....[90]....
        /*08e8*/ 	.word	0xffffffff


	//   ....[91]....
        /*08ec*/ 	.word	0xffffffff


	//   ....[92]....
        /*08f0*/ 	.word	0xffffffff


	//   ....[93]....
        /*08f4*/ 	.word	0xffffffff


	//   ....[94]....
        /*08f8*/ 	.word	0xffffffff


	//   ....[95]....
        /*08fc*/ 	.word	0xffffffff


	//   ....[96]....
        /*0900*/ 	.word	0xffffffff


	//   ....[97]....
        /*0904*/ 	.word	0xffffffff


	//   ....[98]....
        /*0908*/ 	.word	0xffffffff


	//   ....[99]....
        /*090c*/ 	.word	0xffffffff


	//   ....[100]....
        /*0910*/ 	.word	0xffffffff


	//   ....[101]....
        /*0914*/ 	.word	0xffffffff


	//   ....[102]....
        /*0918*/ 	.word	0xffffffff


	//   ....[103]....
        /*091c*/ 	.word	0xffffffff


	//   ....[104]....
        /*0920*/ 	.word	0xffffffff


	//   ....[105]....
        /*0924*/ 	.word	0xffffffff


	//   ....[106]....
        /*0928*/ 	.word	0xffffffff


	//   ....[107]....
        /*092c*/ 	.word	0xffffffff


	//   ....[108]....
        /*0930*/ 	.word	0xffffffff


	//   ....[109]....
        /*0934*/ 	.word	0xffffffff


	//   ....[110]....
        /*0938*/ 	.word	0xffffffff


	//   ....[111]....
        /*093c*/ 	.word	0xffffffff


	//   ....[112]....
        /*0940*/ 	.word	0xffffffff


	//   ....[113]....
        /*0944*/ 	.word	0xffffffff


	//   ....[114]....
        /*0948*/ 	.word	0xffffffff


	//   ....[115]....
        /*094c*/ 	.word	0xffffffff


	//   ....[116]....
        /*0950*/ 	.word	0xffffffff


	//   ....[117]....
        /*0954*/ 	.word	0xffffffff


	//   ....[118]....
        /*0958*/ 	.word	0xffffffff


	//   ....[119]....
        /*095c*/ 	.word	0xffffffff


	//   ....[120]....
        /*0960*/ 	.word	0xffffffff


	//   ....[121]....
        /*0964*/ 	.word	0xffffffff


	//   ....[122]....
        /*0968*/ 	.word	0xffffffff


	//   ....[123]....
        /*096c*/ 	.word	0xffffffff


	//   ....[124]....
        /*0970*/ 	.word	0xffffffff


	//   ....[125]....
        /*0974*/ 	.word	0xffffffff


	//   ....[126]....
        /*0978*/ 	.word	0xffffffff


	//   ....[127]....
        /*097c*/ 	.word	0xffffffff


	//   ....[128]....
        /*0980*/ 	.word	0xffffffff


	//   ....[129]....
        /*0984*/ 	.word	0xffffffff


	//   ....[130]....
        /*0988*/ 	.word	0xffffffff


	//   ....[131]....
        /*098c*/ 	.word	0xffffffff


	//   ....[132]....
        /*0990*/ 	.word	0xffffffff


	//   ....[133]....
        /*0994*/ 	.word	0xffffffff


	//   ....[134]....
        /*0998*/ 	.word	0xffffffff


	//   ....[135]....
        /*099c*/ 	.word	0xffffffff


	//   ....[136]....
        /*09a0*/ 	.word	0xffffffff


	//   ....[137]....
        /*09a4*/ 	.word	0xffffffff


	//   ....[138]....
        /*09a8*/ 	.word	0xffffffff


	//   ....[139]....
        /*09ac*/ 	.word	0xffffffff


	//   ....[140]....
        /*09b0*/ 	.word	0xffffffff


	//   ....[141]....
        /*09b4*/ 	.word	0xffffffff


	//   ....[142]....
        /*09b8*/ 	.word	0xffffffff


	//   ....[143]....
        /*09bc*/ 	.word	0xffffffff


	//   ....[144]....
        /*09c0*/ 	.word	0xffffffff


	//   ....[145]....
        /*09c4*/ 	.word	0xffffffff


	//   ....[146]....
        /*09c8*/ 	.word	0xffffffff


	//   ....[147]....
        /*09cc*/ 	.word	0xffffffff


	//   ....[148]....
        /*09d0*/ 	.word	0xffffffff


	//   ....[149]....
        /*09d4*/ 	.word	0xffffffff


	//   ....[150]....
        /*09d8*/ 	.word	0xffffffff


	//   ....[151]....
        /*09dc*/ 	.word	0xffffffff


	//   ....[152]....
        /*09e0*/ 	.word	0xffffffff


	//   ....[153]....
        /*09e4*/ 	.word	0xffffffff


	//   ....[154]....
        /*09e8*/ 	.word	0xffffffff


	//   ....[155]....
        /*09ec*/ 	.word	0xffffffff


	//   ....[156]....
        /*09f0*/ 	.word	0xffffffff


	//   ....[157]....
        /*09f4*/ 	.word	0xffffffff


	//   ....[158]....
        /*09f8*/ 	.word	0xffffffff


	//   ....[159]....
        /*09fc*/ 	.word	0xffffffff


	//   ....[160]....
        /*0a00*/ 	.word	0xffffffff


	//   ....[161]....
        /*0a04*/ 	.word	0xffffffff


	//   ....[162]....
        /*0a08*/ 	.word	0xffffffff


	//   ....[163]....
        /*0a0c*/ 	.word	0xffffffff


	//   ....[164]....
        /*0a10*/ 	.word	0xffffffff


	//   ....[165]....
        /*0a14*/ 	.word	0xffffffff


	//   ....[166]....
        /*0a18*/ 	.word	0xffffffff


	//   ....[167]....
        /*0a1c*/ 	.word	0xffffffff


	//   ....[168]....
        /*0a20*/ 	.word	0xffffffff


	//   ....[169]....
        /*0a24*/ 	.word	0xffffffff


	//   ....[170]....
        /*0a28*/ 	.word	0xffffffff


	//   ....[171]....
        /*0a2c*/ 	.word	0xffffffff


	//   ....[172]....
        /*0a30*/ 	.word	0xffffffff


	//   ....[173]....
        /*0a34*/ 	.word	0xffffffff


	//   ....[174]....
        /*0a38*/ 	.word	0xffffffff


	//   ....[175]....
        /*0a3c*/ 	.word	0xffffffff


	//   ....[176]....
        /*0a40*/ 	.word	0xffffffff


	//   ....[177]....
        /*0a44*/ 	.word	0xffffffff


	//   ....[178]....
        /*0a48*/ 	.word	0xffffffff


	//   ....[179]....
        /*0a4c*/ 	.word	0xffffffff


	//   ....[180]....
        /*0a50*/ 	.word	0xffffffff


	//   ....[181]....
        /*0a54*/ 	.word	0xffffffff


	//   ....[182]....
        /*0a58*/ 	.word	0xffffffff


	//   ....[183]....
        /*0a5c*/ 	.word	0xffffffff


	//   ....[184]....
        /*0a60*/ 	.word	0xffffffff


	//   ....[185]....
        /*0a64*/ 	.word	0xffffffff


	//   ....[186]....
        /*0a68*/ 	.word	0xffffffff


	//   ....[187]....
        /*0a6c*/ 	.word	0xffffffff


	//   ....[188]....
        /*0a70*/ 	.word	0xffffffff


	//   ....[189]....
        /*0a74*/ 	.word	0xffffffff


	//   ....[190]....
        /*0a78*/ 	.word	0xffffffff


	//   ....[191]....
        /*0a7c*/ 	.word	0xffffffff


	//   ....[192]....
        /*0a80*/ 	.word	0xffffffff


	//   ....[193]....
        /*0a84*/ 	.word	0xffffffff


	//   ....[194]....
        /*0a88*/ 	.word	0xffffffff


	//   ....[195]....
        /*0a8c*/ 	.word	0xffffffff


	//   ....[196]....
        /*0a90*/ 	.word	0xffffffff


	//   ....[197]....
        /*0a94*/ 	.word	0xffffffff


	//   ....[198]....
        /*0a98*/ 	.word	0xffffffff


	//   ....[199]....
        /*0a9c*/ 	.word	0xffffffff


	//   ....[200]....
        /*0aa0*/ 	.word	0xffffffff


	//   ....[201]....
        /*0aa4*/ 	.word	0x0500000f


	//   ....[202]....
        /*0aa8*/ 	.word	0x0500000f


	//   ....[203]....
        /*0aac*/ 	.word	0x0500000f


	//   ....[204]....
        /*0ab0*/ 	.word	0x0500000f


	//   ....[205]....
        /*0ab4*/ 	.word	0x0500000f


	//   ....[206]....
        /*0ab8*/ 	.word	0x0500000f


	//   ....[207]....
        /*0abc*/ 	.word	0x0500000f


	//   ....[208]....
        /*0ac0*/ 	.word	0x0500000f


	//   ....[209]....
        /*0ac4*/ 	.word	0x0500000f


	//   ....[210]....
        /*0ac8*/ 	.word	0x0500000f


	//   ....[211]....
        /*0acc*/ 	.word	0x0500000f


	//   ....[212]....
        /*0ad0*/ 	.word	0x0500000f


	//   ....[213]....
        /*0ad4*/ 	.word	0x0500000f


	//   ....[214]....
        /*0ad8*/ 	.word	0x0500000f


	//   ....[215]....
        /*0adc*/ 	.word	0x0500000f


	//   ....[216]....
        /*0ae0*/ 	.word	0x0500000f


	//   ....[217]....
        /*0ae4*/ 	.word	0x0500000f


	//   ....[218]....
        /*0ae8*/ 	.word	0x0500000f


	//   ....[219]....
        /*0aec*/ 	.word	0x0500000f


	//   ....[220]....
        /*0af0*/ 	.word	0x0500000f


	//   ....[221]....
        /*0af4*/ 	.word	0x0500000f


	//   ....[222]....
        /*0af8*/ 	.word	0x0500000f


	//   ....[223]....
        /*0afc*/ 	.word	0x0500000f


	//   ....[224]....
        /*0b00*/ 	.word	0x0500000f


	//   ....[225]....
        /*0b04*/ 	.word	0x0500000f


	//   ....[226]....
        /*0b08*/ 	.word	0x0500000f


	//   ....[227]....
        /*0b0c*/ 	.word	0x0500000f


	//   ....[228]....
        /*0b10*/ 	.word	0x0500000f


	//   ....[229]....
        /*0b14*/ 	.word	0x0500000f


	//   ....[230]....
        /*0b18*/ 	.word	0x0500000f


	//   ....[231]....
        /*0b1c*/ 	.word	0x0500000f


	//   ....[232]....
        /*0b20*/ 	.word	0x0500000f


	//   ....[233]....
        /*0b24*/ 	.word	0x0500000f


	//   ....[234]....
        /*0b28*/ 	.word	0x0500000f


	//   ....[235]....
        /*0b2c*/ 	.word	0x0500000f


	//   ....[236]....
        /*0b30*/ 	.word	0x0500000f


	//   ....[237]....
        /*0b34*/ 	.word	0x0500000f


	//   ....[238]....
        /*0b38*/ 	.word	0x0500000f


	//   ....[239]....
        /*0b3c*/ 	.word	0x0500000f


	//   ....[240]....
        /*0b40*/ 	.word	0x0500000f


	//   ....[241]....
        /*0b44*/ 	.word	0x0500000f


	//   ....[242]....
        /*0b48*/ 	.word	0x0500000f


	//   ....[243]....
        /*0b4c*/ 	.word	0x0500000f


	//   ....[244]....
        /*0b50*/ 	.word	0x0500000f


	//   ....[245]....
        /*0b54*/ 	.word	0x0500000f


	//   ....[246]....
        /*0b58*/ 	.word	0x0500000f


	//   ....[247]....
        /*0b5c*/ 	.word	0x0500000f


	//   ....[248]....
        /*0b60*/ 	.word	0x0500000f


	//   ....[249]....
        /*0b64*/ 	.word	0x0500000f


	//   ....[250]....
        /*0b68*/ 	.word	0x0500000f


	//   ....[251]....
        /*0b6c*/ 	.word	0x0500000f


	//   ....[252]....
        /*0b70*/ 	.word	0x0500000f


	//   ....[253]....
        /*0b74*/ 	.word	0x0500000f


	//   ....[254]....
        /*0b78*/ 	.word	0x0500000f


	//   ....[255]....
        /*0b7c*/ 	.word	0x0500000f


	//   ....[0]....
        /*0b80*/ 	.word	0x0500000f


	//   ....[1]....
        /*0b84*/ 	.word	0x0500000f


	//   ....[2]....
        /*0b88*/ 	.word	0x0500000f


	//   ....[3]....
        /*0b8c*/ 	.word	0x0500000f


	//   ....[4]....
        /*0b90*/ 	.word	0x0500000f


	//   ....[5]....
        /*0b94*/ 	.word	0x0500000f


	//   ....[6]....
        /*0b98*/ 	.word	0x0500000f


	//   ....[7]....
        /*0b9c*/ 	.word	0x0500000f


	//   ....[8]....
        /*0ba0*/ 	.word	0x0500000f


	//   ....[9]....
        /*0ba4*/ 	.word	0x0500000f


	//   ....[10]....
        /*0ba8*/ 	.word	0x0500000f


	//   ....[11]....
        /*0bac*/ 	.word	0x0500000f


	//   ....[12]....
        /*0bb0*/ 	.word	0x0500000f


	//   ....[13]....
        /*0bb4*/ 	.word	0x0500000f


	//   ....[14]....
        /*0bb8*/ 	.word	0x0500000f


	//   ....[15]....
        /*0bbc*/ 	.word	0x0500000f


	//   ....[16]....
        /*0bc0*/ 	.word	0x0500000f


	//   ....[17]....
        /*0bc4*/ 	.word	0x0500000f


	//   ....[18]....
        /*0bc8*/ 	.word	0x0500000f


	//   ....[19]....
        /*0bcc*/ 	.word	0x0500000f


	//   ....[20]....
        /*0bd0*/ 	.word	0x0500000f


	//   ....[21]....
        /*0bd4*/ 	.word	0x0500000f


	//   ....[22]....
        /*0bd8*/ 	.word	0x0500000f


	//   ....[23]....
        /*0bdc*/ 	.word	0x0500000f


	//   ....[24]....
        /*0be0*/ 	.word	0x0500000f


	//   ....[25]....
        /*0be4*/ 	.word	0x0500000f


	//   ....[26]....
        /*0be8*/ 	.word	0x0500000f


	//   ....[27]....
        /*0bec*/ 	.word	0x0500000f


	//   ....[28]....
        /*0bf0*/ 	.word	0x0500000f


	//   ....[29]....
        /*0bf4*/ 	.word	0x0500000f


	//   ....[30]....
        /*0bf8*/ 	.word	0x0500000f


	//   ....[31]....
        /*0bfc*/ 	.word	0x0500000f


	//   ....[32]....
        /*0c00*/ 	.word	0x0500000f


	//   ....[33]....
        /*0c04*/ 	.word	0x0500000f


	//   ....[34]....
        /*0c08*/ 	.word	0x0500000f


	//   ....[35]....
        /*0c0c*/ 	.word	0x0500000f


	//   ....[36]....
        /*0c10*/ 	.word	0x0500000f


	//   ....[37]....
        /*0c14*/ 	.word	0x0500000f


	//   ....[38]....
        /*0c18*/ 	.word	0x0500000f


	//   ....[39]....
        /*0c1c*/ 	.word	0x0500000f


	//   ....[40]....
        /*0c20*/ 	.word	0x0500000f


	//   ....[41]....
        /*0c24*/ 	.word	0x0500000f


	//   ....[42]....
        /*0c28*/ 	.word	0x0500000f


	//   ....[43]....
        /*0c2c*/ 	.word	0x0500000f


	//   ....[44]....
        /*0c30*/ 	.word	0x0500000f


	//   ....[45]....
        /*0c34*/ 	.word	0x0500000f


	//   ....[46]....
        /*0c38*/ 	.word	0x0500000f


	//   ....[47]....
        /*0c3c*/ 	.word	0x0500000f


	//   ....[48]....
        /*0c40*/ 	.word	0x0500000f


	//   ....[49]....
        /*0c44*/ 	.word	0x0500000f


	//   ....[50]....
        /*0c48*/ 	.word	0x0500000f


	//   ....[51]....
        /*0c4c*/ 	.word	0x0500000f


	//   ....[52]....
        /*0c50*/ 	.word	0x0500000f


	//   ....[53]....
        /*0c54*/ 	.word	0x0500000f


	//   ....[54]....
        /*0c58*/ 	.word	0x0500000f


	//   ....[55]....
        /*0c5c*/ 	.word	0x0500000f


	//   ....[56]....
        /*0c60*/ 	.word	0x0500000f


	//   ....[57]....
        /*0c64*/ 	.word	0x0500000f


	//   ....[58]....
        /*0c68*/ 	.word	0x0500000f


	//   ....[59]....
        /*0c6c*/ 	.word	0x0500000f


	//   ....[60]....
        /*0c70*/ 	.word	0x0500000f


	//   ....[61]....
        /*0c74*/ 	.word	0x0500000f


	//   ....[62]....
        /*0c78*/ 	.word	0x0500000f


	//   ....[63]....
        /*0c7c*/ 	.word	0x0500000f


	//   ....[64]....
        /*0c80*/ 	.word	0x0500000f


	//   ....[65]....
        /*0c84*/ 	.word	0x0500000f


	//   ....[66]....
        /*0c88*/ 	.word	0x0500000f


	//   ....[67]....
        /*0c8c*/ 	.word	0x0500000f


	//   ....[68]....
        /*0c90*/ 	.word	0x0500000f


	//   ....[69]....
        /*0c94*/ 	.word	0x0500000f


	//   ....[70]....
        /*0c98*/ 	.word	0x0500000f


	//   ....[71]....
        /*0c9c*/ 	.word	0x0500000f


	//   ....[72]....
        /*0ca0*/ 	.word	0x0500000f


	//   ....[73]....
        /*0ca4*/ 	.word	0x0500000f


	//   ....[74]....
        /*0ca8*/ 	.word	0x0500000f


	//   ....[75]....
        /*0cac*/ 	.word	0x0500000f


	//   ....[76]....
        /*0cb0*/ 	.word	0x0500000f


	//   ....[77]....
        /*0cb4*/ 	.word	0x0500000f


	//   ....[78]....
        /*0cb8*/ 	.word	0x0500000f


	//   ....[79]....
        /*0cbc*/ 	.word	0x0500000f


	//   ....[80]....
        /*0cc0*/ 	.word	0x0500000f


	//   ....[81]....
        /*0cc4*/ 	.word	0x0500000f


	//   ....[82]....
        /*0cc8*/ 	.word	0x0500000f


	//   ....[83]....
        /*0ccc*/ 	.word	0x0500000f


	//   ....[84]....
        /*0cd0*/ 	.word	0x0500000f


	//   ....[85]....
        /*0cd4*/ 	.word	0x0500000f


	//   ....[86]....
        /*0cd8*/ 	.word	0x0500000f


	//   ....[87]....
        /*0cdc*/ 	.word	0x0500000f


	//   ....[88]....
        /*0ce0*/ 	.word	0x0500000f


	//   ....[89]....
        /*0ce4*/ 	.word	0x0500000f


	//   ....[90]....
        /*0ce8*/ 	.word	0x0500000f


	//   ....[91]....
        /*0cec*/ 	.word	0x0500000f


	//   ....[92]....
        /*0cf0*/ 	.word	0x0500000f


	//   ....[93]....
        /*0cf4*/ 	.word	0x0500000f


	//   ....[94]....
        /*0cf8*/ 	.word	0x0500000f


	//   ....[95]....
        /*0cfc*/ 	.word	0xffffffff


	//   ....[96]....
        /*0d00*/ 	.word	0xffffffff


	//   ....[97]....
        /*0d04*/ 	.word	0xffffffff


	//   ....[98]....
        /*0d08*/ 	.word	0xffffffff


	//   ....[99]....
        /*0d0c*/ 	.word	0xffffffff


	//   ....[100]....
        /*0d10*/ 	.word	0xffffffff


	//----- nvinfo : EIATTR_COOP_GROUP_INSTR_OFFSETS
	.align		4
.L_1426:
        /*0d14*/ 	.byte	0x04, 0x28
        /*0d16*/ 	.short	(.L_1428 - .L_1427)


	//   ....[0]....
.L_1427:
        /*0d18*/ 	.word	0x000000c0


	//   ....[1]....
        /*0d1c*/ 	.word	0x00000190


	//   ....[2]....
        /*0d20*/ 	.word	0x000001e0


	//   ....[3]....
        /*0d24*/ 	.word	0x00000430


	//   ....[4]....
        /*0d28*/ 	.word	0x00000590


	//   ....[5]....
        /*0d2c*/ 	.word	0x000006b0


	//   ....[6]....
        /*0d30*/ 	.word	0x00000810


	//   ....[7]....
        /*0d34*/ 	.word	0x000038e0


	//   ....[8]....
        /*0d38*/ 	.word	0x000038f0


	//   ....[9]....
        /*0d3c*/ 	.word	0x00003fe0


	//   ....[10]....
        /*0d40*/ 	.word	0x00003ff0


	//   ....[11]....
        /*0d44*/ 	.word	0x00004cd0


	//   ....[12]....
        /*0d48*/ 	.word	0x00004ce0


	//   ....[13]....
        /*0d4c*/ 	.word	0x00005420


	//   ....[14]....
        /*0d50*/ 	.word	0x00005430


	//   ....[15]....
        /*0d54*/ 	.word	0x00005da0


	//   ....[16]....
        /*0d58*/ 	.word	0x00005db0


	//   ....[17]....
        /*0d5c*/ 	.word	0x00005ec0


	//   ....[18]....
        /*0d60*/ 	.word	0x00005ed0


	//   ....[19]....
        /*0d64*/ 	.word	0x00006270


	//   ....[20]....
        /*0d68*/ 	.word	0x00006290


	//   ....[21]....
        /*0d6c*/ 	.word	0x00006570


	//   ....[22]....
        /*0d70*/ 	.word	0x00006590


	//   ....[23]....
        /*0d74*/ 	.word	0x00007600


	//   ....[24]....
        /*0d78*/ 	.word	0x000082f0


	//   ....[25]....
        /*0d7c*/ 	.word	0x00008300


	//   ....[26]....
        /*0d80*/ 	.word	0x00008310


	//   ....[27]....
        /*0d84*/ 	.word	0x00008320


	//   ....[28]....
        /*0d88*/ 	.word	0x00008650


	//   ....[29]....
        /*0d8c*/ 	.word	0x00008660


	//   ....[30]....
        /*0d90*/ 	.word	0x00008670


	//   ....[31]....
        /*0d94*/ 	.word	0x00008680


	//   ....[32]....
        /*0d98*/ 	.word	0x000098b0


	//   ....[33]....
        /*0d9c*/ 	.word	0x000098d0


	//   ....[34]....
        /*0da0*/ 	.word	0x000098e0


	//   ....[35]....
        /*0da4*/ 	.word	0x000098f0


	//   ....[36]....
        /*0da8*/ 	.word	0x000099d0


	//   ....[37]....
        /*0dac*/ 	.word	0x000099f0


	//   ....[38]....
        /*0db0*/ 	.word	0x00009a00


	//   ....[39]....
        /*0db4*/ 	.word	0x00009a10


	//   ....[40]....
        /*0db8*/ 	.word	0x0000c900


	//   ....[41]....
        /*0dbc*/ 	.word	0x0000cb10


	//   ....[42]....
        /*0dc0*/ 	.word	0x0000db20


	//   ....[43]....
        /*0dc4*/ 	.word	0x0000dcb0


	//   ....[44]....
        /*0dc8*/ 	.word	0x0000dcf0


	//   ....[45]....
        /*0dcc*/ 	.word	0x0000dd10


	//   ....[46]....
        /*0dd0*/ 	.word	0x00017820


	//   ....[47]....
        /*0dd4*/ 	.word	0x000178b0


	//   ....[48]....
        /*0dd8*/ 	.word	0x00017990


	//   ....[49]....
        /*0ddc*/ 	.word	0x000179d0


	//   ....[50]....
        /*0de0*/ 	.word	0x000211f0


	//   ....[51]....
        /*0de4*/ 	.word	0x00021400


	//   ....[52]....
        /*0de8*/ 	.word	0x00022370


	//   ....[53]....
        /*0dec*/ 	.word	0x00022450


	//   ....[54]....
        /*0df0*/ 	.word	0x000225e0


	//   ....[55]....
        /*0df4*/ 	.word	0x00022600


	//   ....[56]....
        /*0df8*/ 	.word	0x0002aa50


	//   ....[57]....
        /*0dfc*/ 	.word	0x0002aa80


	//   ....[58]....
        /*0e00*/ 	.word	0x0002aac0


	//   ....[59]....
        /*0e04*/ 	.word	0x0002aaf0


	//   ....[60]....
        /*0e08*/ 	.word	0x0002cd40


	//   ....[61]....
        /*0e0c*/ 	.word	0x0002cd70


	//   ....[62]....
        /*0e10*/ 	.word	0x0002cda0


	//   ....[63]....
        /*0e14*/ 	.word	0x0002cdb0


	//   ....[64]....
        /*0e18*/ 	.word	0x0002d720


	//   ....[65]....
        /*0e1c*/ 	.word	0x0002d730


	//   ....[66]....
        /*0e20*/ 	.word	0x0002d8c0


	//   ....[67]....
        /*0e24*/ 	.word	0x0002d8d0


	//   ....[68]....
        /*0e28*/ 	.word	0x0002da60


	//   ....[69]....
        /*0e2c*/ 	.word	0x0002da70


	//   ....[70]....
        /*0e30*/ 	.word	0x0002dc00


	//   ....[71]....
        /*0e34*/ 	.word	0x0002dc10


	//   ....[72]....
        /*0e38*/ 	.word	0x0002e0f0


	//   ....[73]....
        /*0e3c*/ 	.word	0x0002e100


	//   ....[74]....
        /*0e40*/ 	.word	0x0002ee60


	//   ....[75]....
        /*0e44*/ 	.word	0x0002ee70


	//   ....[76]....
        /*0e48*/ 	.word	0x00030520


	//   ....[77]....
        /*0e4c*/ 	.word	0x00030530


	//   ....[78]....
        /*0e50*/ 	.word	0x000306d0


	//   ....[79]....
        /*0e54*/ 	.word	0x000306e0


	//   ....[80]....
        /*0e58*/ 	.word	0x00030870


	//   ....[81]....
        /*0e5c*/ 	.word	0x00030880


	//   ....[82]....
        /*0e60*/ 	.word	0x00030a10


	//   ....[83]....
        /*0e64*/ 	.word	0x00030a20


	//   ....[84]....
        /*0e68*/ 	.word	0x00030c00


	//   ....[85]....
        /*0e6c*/ 	.word	0x00030e10


	//   ....[86]....
        /*0e70*/ 	.word	0x00030e40


	//   ....[87]....
        /*0e74*/ 	.word	0x00030e70


	//   ....[88]....
        /*0e78*/ 	.word	0x00030ea0


	//   ....[89]....
        /*0e7c*/ 	.word	0x00030ed0


	//   ....[90]....
        /*0e80*/ 	.word	0x00030f00


	//   ....[91]....
        /*0e84*/ 	.word	0x00031090


	//   ....[92]....
        /*0e88*/ 	.word	0x000310c0


	//   ....[93]....
        /*0e8c*/ 	.word	0x000310f0


	//   ....[94]....
        /*0e90*/ 	.word	0x00031120


	//   ....[95]....
        /*0e94*/ 	.word	0x00031150


	//   ....[96]....
        /*0e98*/ 	.word	0x00031180


	//   ....[97]....
        /*0e9c*/ 	.word	0x00031210


	//   ....[98]....
        /*0ea0*/ 	.word	0x00031240


	//   ....[99]....
        /*0ea4*/ 	.word	0x00031250


	//   ....[100]....
        /*0ea8*/ 	.word	0x00031290


	//   ....[101]....
        /*0eac*/ 	.word	0x00032a10


	//   ....[102]....
        /*0eb0*/ 	.word	0x00034ea0


	//   ....[103]....
        /*0eb4*/ 	.word	0x00034ec0


	//   ....[104]....
        /*0eb8*/ 	.word	0x00034f50


	//   ....[105]....
        /*0ebc*/ 	.word	0x00034f70


	//   ....[106]....
        /*0ec0*/ 	.word	0x00034ff0


	//   ....[107]....
        /*0ec4*/ 	.word	0x00035010


	//   ....[108]....
        /*0ec8*/ 	.word	0x00035090


	//   ....[109]....
        /*0ecc*/ 	.word	0x000350b0


	//   ....[110]....
        /*0ed0*/ 	.word	0x00035130


	//   ....[111]....
        /*0ed4*/ 	.word	0x00035150


	//   ....[112]....
        /*0ed8*/ 	.word	0x00035160


	//   ....[113]....
        /*0edc*/ 	.word	0x00035170


	//   ....[114]....
        /*0ee0*/ 	.word	0x000358f0


	//   ....[115]....
        /*0ee4*/ 	.word	0x00035920


	//   ....[116]....
        /*0ee8*/ 	.word	0x00035a20


	//   ....[117]....
        /*0eec*/ 	.word	0x00035a30


	//   ....[118]....
        /*0ef0*/ 	.word	0x00035ad0


	//   ....[119]....
        /*0ef4*/ 	.word	0x00035ae0


	//   ....[120]....
        /*0ef8*/ 	.word	0x00035b60


	//   ....[121]....
        /*0efc*/ 	.word	0x00035b70


	//   ....[122]....
        /*0f00*/ 	.word	0x00035b80


	//   ....[123]....
        /*0f04*/ 	.word	0x00035c20


	//   ....[124]....
        /*0f08*/ 	.word	0x00035c50


	//   ....[125]....
        /*0f0c*/ 	.word	0x00035cd0


	//   ....[126]....
        /*0f10*/ 	.word	0x00035d00


	//   ....[127]....
        /*0f14*/ 	.word	0x00035d20


	//   ....[128]....
        /*0f18*/ 	.word	0x00035d70


	//   ....[129]....
        /*0f1c*/ 	.word	0x00035d80


	//   ....[130]....
        /*0f20*/ 	.word	0x00036430


	//   ....[131]....
        /*0f24*/ 	.word	0x00036460


	//   ....[132]....
        /*0f28*/ 	.word	0x00036550


	//   ....[133]....
        /*0f2c*/ 	.word	0x00036560


	//   ....[134]....
        /*0f30*/ 	.word	0x000365f0


	//   ....[135]....
        /*0f34*/ 	.word	0x00036600


	//   ....[136]....
        /*0f38*/ 	.word	0x00036670


	//   ....[137]....
        /*0f3c*/ 	.word	0x00036680


	//   ....[138]....
        /*0f40*/ 	.word	0x00036700


	//   ....[139]....
        /*0f44*/ 	.word	0x00036710


	//   ....[140]....
        /*0f48*/ 	.word	0x00036790


	//   ....[141]....
        /*0f4c*/ 	.word	0x000367a0


	//   ....[142]....
        /*0f50*/ 	.word	0x00036820


	//   ....[143]....
        /*0f54*/ 	.word	0x00036830


	//   ....[144]....
        /*0f58*/ 	.word	0x000368b0


	//   ....[145]....
        /*0f5c*/ 	.word	0x000368c0


	//   ....[146]....
        /*0f60*/ 	.word	0x00036dd0


	//   ....[147]....
        /*0f64*/ 	.word	0x00036df0


	//   ....[148]....
        /*0f68*/ 	.word	0x00036e40


	//   ....[149]....
        /*0f6c*/ 	.word	0x00036f00


	//   ....[150]....
        /*0f70*/ 	.word	0x00036f10


	//   ....[151]....
        /*0f74*/ 	.word	0x00036f40


	//   ....[152]....
        /*0f78*/ 	.word	0x00036fd0


	//   ....[153]....
        /*0f7c*/ 	.word	0x00037080


	//   ....[154]....
        /*0f80*/ 	.word	0x00037090


	//   ....[155]....
        /*0f84*/ 	.word	0x000370c0


	//   ....[156]....
        /*0f88*/ 	.word	0x000370d0


	//   ....[157]....
        /*0f8c*/ 	.word	0x00037160


	//   ....[158]....
        /*0f90*/ 	.word	0x00037870


	//   ....[159]....
        /*0f94*/ 	.word	0x00037890


	//   ....[160]....
        /*0f98*/ 	.word	0x000378e0


	//   ....[161]....
        /*0f9c*/ 	.word	0x000378f0


	//   ....[162]....
        /*0fa0*/ 	.word	0x00037930


	//   ....[163]....
        /*0fa4*/ 	.word	0x00037940


	//   ....[164]....
        /*0fa8*/ 	.word	0x00037980


	//   ....[165]....
        /*0fac*/ 	.word	0x00037990


	//   ....[166]....
        /*0fb0*/ 	.word	0x000379d0


	//   ....[167]....
        /*0fb4*/ 	.word	0x000379e0


	//   ....[168]....
        /*0fb8*/ 	.word	0x000379f0


	//   ....[169]....
        /*0fbc*/ 	.word	0x00037a30


	//   ....[170]....
        /*0fc0*/ 	.word	0x00037d50


	//   ....[171]....
        /*0fc4*/ 	.word	0x00037d70


	//   ....[172]....
        /*0fc8*/ 	.word	0x00037d80


	//   ....[173]....
        /*0fcc*/ 	.word	0x00037d90


	//   ....[174]....
        /*0fd0*/ 	.word	0x00037db0


	//   ....[175]....
        /*0fd4*/ 	.word	0x00037e20


	//   ....[176]....
        /*0fd8*/ 	.word	0x00037e90


	//   ....[177]....
        /*0fdc*/ 	.word	0x00037eb0


	//   ....[178]....
        /*0fe0*/ 	.word	0x00037ec0


	//   ....[179]....
        /*0fe4*/ 	.word	0x00037f20


	//   ....[180]....
        /*0fe8*/ 	.word	0x00037f40


	//   ....[181]....
        /*0fec*/ 	.word	0x00037fa0


	//   ....[182]....
        /*0ff0*/ 	.word	0x000384e0


	//   ....[183]....
        /*0ff4*/ 	.word	0x00038510


	//   ....[184]....
        /*0ff8*/ 	.word	0x00038570


	//   ....[185]....
        /*0ffc*/ 	.word	0x000385a0


	//   ....[186]....
        /*1000*/ 	.word	0x000385d0


	//   ....[187]....
        /*1004*/ 	.word	0x00038600


	//   ....[188]....
        /*1008*/ 	.word	0x00038630


	//   ....[189]....
        /*100c*/ 	.word	0x00038660


	//   ....[190]....
        /*1010*/ 	.word	0x00038800


	//   ....[191]....
        /*1014*/ 	.word	0x00038830


	//   ....[192]....
        /*1018*/ 	.word	0x00038860


	//   ....[193]....
        /*101c*/ 	.word	0x00038890


	//   ....[194]....
        /*1020*/ 	.word	0x000388c0


	//   ....[195]....
        /*1024*/ 	.word	0x000388f0


	//   ....[196]....
        /*1028*/ 	.word	0x000389b0


	//   ....[197]....
        /*102c*/ 	.word	0x000389d0


	//   ....[198]....
        /*1030*/ 	.word	0x000389f0


	//   ....[199]....
        /*1034*/ 	.word	0x00038a50


	//   ....[200]....
        /*1038*/ 	.word	0x00039470


	//   ....[201]....
        /*103c*/ 	.word	0x00039790


	//   ....[202]....
        /*1040*/ 	.word	0x00039820


	//   ....[203]....
        /*1044*/ 	.word	0x000398b0


	//   ....[204]....
        /*1048*/ 	.word	0x00039940


	//   ....[205]....
        /*104c*/ 	.word	0x00039a20


	//   ....[206]....
        /*1050*/ 	.word	0x00039ab0


	//   ....[207]....
        /*1054*/ 	.word	0x00039b50


	//   ....[208]....
        /*1058*/ 	.word	0x00039be0


	//   ....[209]....
        /*105c*/ 	.word	0x00039cc0


	//   ....[210]....
        /*1060*/ 	.word	0x00039d50


	//   ....[211]....
        /*1064*/ 	.word	0x00039de0


	//   ....[212]....
        /*1068*/ 	.word	0x00039e70


	//   ....[213]....
        /*106c*/ 	.word	0x00039f50


	//   ....[214]....
        /*1070*/ 	.word	0x00039ff0


	//   ....[215]....
        /*1074*/ 	.word	0x0003a080


	//   ....[216]....
        /*1078*/ 	.word	0x0003a0d0


	//   ....[217]....
        /*107c*/ 	.word	0x0003a120


	//   ....[218]....
        /*1080*/ 	.word	0x0003a1c0


	//   ....[219]....
        /*1084*/ 	.word	0x0003a250


	//   ....[220]....
        /*1088*/ 	.word	0x0003a2a0


	//   ....[221]....
        /*108c*/ 	.word	0x0003a2f0


	//   ....[222]....
        /*1090*/ 	.word	0x0003a3e0


	//   ....[223]....
        /*1094*/ 	.word	0x0003a490


	//   ....[224]....
        /*1098*/ 	.word	0x0003a510


	//   ....[225]....
        /*109c*/ 	.word	0x0003a580


	//   ....[226]....
        /*10a0*/ 	.word	0x0003a6f0


	//   ....[227]....
        /*10a4*/ 	.word	0x0003a800


	//   ....[228]....
        /*10a8*/ 	.word	0x0003a860


	//   ....[229]....
        /*10ac*/ 	.word	0x0003a8b0


	//   ....[230]....
        /*10b0*/ 	.word	0x0003ab60


	//   ....[231]....
        /*10b4*/ 	.word	0x0003abb0


	//   ....[232]....
        /*10b8*/ 	.word	0x0003ac40


	//   ....[233]....
        /*10bc*/ 	.word	0x0003acd0


	//   ....[234]....
        /*10c0*/ 	.word	0x0003ad60


	//   ....[235]....
        /*10c4*/ 	.word	0x0003adf0


	//   ....[236]....
        /*10c8*/ 	.word	0x0003ae80


	//   ....[237]....
        /*10cc*/ 	.word	0x0003af10


	//   ....[238]....
        /*10d0*/ 	.word	0x0003af90


	//   ....[239]....
        /*10d4*/ 	.word	0x0003afe0


	//   ....[240]....
        /*10d8*/ 	.word	0x0003b080


	//   ....[241]....
        /*10dc*/ 	.word	0x0003b110


	//   ....[242]....
        /*10e0*/ 	.word	0x0003b190


	//   ....[243]....
        /*10e4*/ 	.word	0x0003b1e0


	//   ....[244]....
        /*10e8*/ 	.word	0x0003b270


	//   ....[245]....
        /*10ec*/ 	.word	0x0003b300


	//   ....[246]....
        /*10f0*/ 	.word	0x0003b390


	//   ....[247]....
        /*10f4*/ 	.word	0x0003b420


	//   ....[248]....
        /*10f8*/ 	.word	0x0003b4b0


	//   ....[249]....
        /*10fc*/ 	.word	0x0003b540


	//   ....[250]....
        /*1100*/ 	.word	0x0003b600


	//   ....[251]....
        /*1104*/ 	.word	0x0003b8d0


	//   ....[252]....
        /*1108*/ 	.word	0x0003b9c0


	//   ....[253]....
        /*110c*/ 	.word	0x0003ba60


	//   ....[254]....
        /*1110*/ 	.word	0x0003bac0


	//   ....[255]....
        /*1114*/ 	.word	0x0003bbb0


	//   ....[0]....
        /*1118*/ 	.word	0x0003bc20


	//   ....[1]....
        /*111c*/ 	.word	0x0003bd10


	//   ....[2]....
        /*1120*/ 	.word	0x0003bd80


	//   ....[3]....
        /*1124*/ 	.word	0x0003be70


	//   ....[4]....
        /*1128*/ 	.word	0x0003bee0


	//   ....[5]....
        /*112c*/ 	.word	0x0003bfd0


	//   ....[6]....
        /*1130*/ 	.word	0x0003c040


	//   ....[7]....
        /*1134*/ 	.word	0x0003c0e0


	//   ....[8]....
        /*1138*/ 	.word	0x0003c1d0


	//   ....[9]....
        /*113c*/ 	.word	0x0003c290


	//   ....[10]....
        /*1140*/ 	.word	0x0003c2f0


	//   ....[11]....
        /*1144*/ 	.word	0x0003c3e0


	//   ....[12]....
        /*1148*/ 	.word	0x0003c440


	//   ....[13]....
        /*114c*/ 	.word	0x0003c550


	//   ....[14]....
        /*1150*/ 	.word	0x0003c5b0


	//   ....[15]....
        /*1154*/ 	.word	0x0003c6a0


	//   ....[16]....
        /*1158*/ 	.word	0x0003c700


	//   ....[17]....
        /*115c*/ 	.word	0x0003c7a0


	//   ....[18]....
        /*1160*/ 	.word	0x0003c870


	//   ....[19]....
        /*1164*/ 	.word	0x0003c910


	//   ....[20]....
        /*1168*/ 	.word	0x0003c9e0


	//   ....[21]....
        /*116c*/ 	.word	0x0003ca80


	//   ....[22]....
        /*1170*/ 	.word	0x0003cb30


	//   ....[23]....
        /*1174*/ 	.word	0x0003cbd0


	//   ....[24]....
        /*1178*/ 	.word	0x0003ce40


	//   ....[25]....
        /*117c*/ 	.word	0x0003cf00


	//   ....[26]....
        /*1180*/ 	.word	0x0003cfc0


	//   ....[27]....
        /*1184*/ 	.word	0x0003d0b0


	//   ....[28]....
        /*1188*/ 	.word	0x0003d170


	//   ....[29]....
        /*118c*/ 	.word	0x0003d230


	//   ....[30]....
        /*1190*/ 	.word	0x0003d2f0


	//   ....[31]....
        /*1194*/ 	.word	0x0003d3b0


	//   ....[32]....
        /*1198*/ 	.word	0x0003d470


	//   ....[33]....
        /*119c*/ 	.word	0x0003d530


	//   ....[34]....
        /*11a0*/ 	.word	0x0003d5f0


	//   ....[35]....
        /*11a4*/ 	.word	0x0003d6b0


	//   ....[36]....
        /*11a8*/ 	.word	0x0003d770


	//   ....[37]....
        /*11ac*/ 	.word	0x0003d820


	//   ....[38]....
        /*11b0*/ 	.word	0x0003d880


	//   ....[39]....
        /*11b4*/ 	.word	0x0003d960


	//   ....[40]....
        /*11b8*/ 	.word	0x0003daa0


	//   ....[41]....
        /*11bc*/ 	.word	0x0003db80


	//   ....[42]....
        /*11c0*/ 	.word	0x0003dc10


	//   ....[43]....
        /*11c4*/ 	.word	0x0003dd20


	//   ....[44]....
        /*11c8*/ 	.word	0x0003dd80


	//   ....[45]....
        /*11cc*/ 	.word	0x0003de90


	//   ....[46]....
        /*11d0*/ 	.word	0x0003def0


	//   ....[47]....
        /*11d4*/ 	.word	0x0003e000


	//   ....[48]....
        /*11d8*/ 	.word	0x0003e060


	//   ....[49]....
        /*11dc*/ 	.word	0x0003e170


	//   ....[50]....
        /*11e0*/ 	.word	0x0003e1d0


	//   ....[51]....
        /*11e4*/ 	.word	0x0003e290


	//   ....[52]....
        /*11e8*/ 	.word	0x0003e3f0


	//   ....[53]....
        /*11ec*/ 	.word	0x0003e490


	//   ....[54]....
        /*11f0*/ 	.word	0x0003e4f0


	//   ....[55]....
        /*11f4*/ 	.word	0x0003e5a0


	//   ....[56]....
        /*11f8*/ 	.word	0x0003e600


	//   ....[57]....
        /*11fc*/ 	.word	0x0003e6b0


	//   ....[58]....
        /*1200*/ 	.word	0x0003e710


	//   ....[59]....
        /*1204*/ 	.word	0x0003e7c0


	//   ....[60]....
        /*1208*/ 	.word	0x0003e820


	//   ....[61]....
        /*120c*/ 	.word	0x0003e8d0


	//   ....[62]....
        /*1210*/ 	.word	0x0003e930


	//   ....[63]....
        /*1214*/ 	.word	0x0003e9e0


	//   ....[64]....
        /*1218*/ 	.word	0x0003ead0


	//   ....[65]....
        /*121c*/ 	.word	0x0003eb70


	//   ....[66]....
        /*1220*/ 	.word	0x0003ebd0


	//   ....[67]....
        /*1224*/ 	.word	0x0003eca0


	//   ....[68]....
        /*1228*/ 	.word	0x0003ed00


	//   ....[69]....
        /*122c*/ 	.word	0x0003edd0


	//   ....[70]....
        /*1230*/ 	.word	0x0003ee30


	//   ....[71]....
        /*1234*/ 	.word	0x0003ef00


	//   ....[72]....
        /*1238*/ 	.word	0x0003ef60


	//   ....[73]....
        /*123c*/ 	.word	0x0003f030


	//   ....[74]....
        /*1240*/ 	.word	0x0003f090


	//   ....[75]....
        /*1244*/ 	.word	0x0003f160


	//   ....[76]....
        /*1248*/ 	.word	0x0003f1f0


	//   ....[77]....
        /*124c*/ 	.word	0x0003f290


	//   ....[78]....
        /*1250*/ 	.word	0x0003f410


	//   ....[79]....
        /*1254*/ 	.word	0x0003f480


	//   ....[80]....
        /*1258*/ 	.word	0x0003f4f0


	//   ....[81]....
        /*125c*/ 	.word	0x0003f560


	//   ....[82]....
        /*1260*/ 	.word	0x0003f5d0


	//   ....[83]....
        /*1264*/ 	.word	0x0003f650


	//   ....[84]....
        /*1268*/ 	.word	0x0003f6d0


	//   ....[85]....
        /*126c*/ 	.word	0x0003f760


	//   ....[86]....
        /*1270*/ 	.word	0x0003f7d0


	//   ....[87]....
        /*1274*/ 	.word	0x0003f840


	//   ....[88]....
        /*1278*/ 	.word	0x0003f8b0


	//   ....[89]....
        /*127c*/ 	.word	0x0003f930


	//   ....[90]....
        /*1280*/ 	.word	0x0003f9a0


	//   ....[91]....
        /*1284*/ 	.word	0x0003fa30


	//   ....[92]....
        /*1288*/ 	.word	0x0003fa90


	//   ....[93]....
        /*128c*/ 	.word	0x0003fb20


	//   ....[94]....
        /*1290*/ 	.word	0x0003fc50


	//   ....[95]....
        /*1294*/ 	.word	0x000417d0


	//   ....[96]....
        /*1298*/ 	.word	0x000419d0


	//   ....[97]....
        /*129c*/ 	.word	0x00042b90


	//   ....[98]....
        /*12a0*/ 	.word	0x00042bc0


	//   ....[99]....
        /*12a4*/ 	.word	0x00042be0


	//   ....[100]....
        /*12a8*/ 	.word	0x00042bf0


	//----- nvinfo : EIATTR_REG_RECONFIG
	.align		4
.L_1428:
        /*12ac*/ 	.byte	0x01, 0x54
	.zero		2


	//----- nvinfo : EIATTR_SYSCALL_OFFSETS
	.align		4
        /*12b0*/ 	.byte	0x04, 0x46
        /*12b2*/ 	.short	(.L_1430 - .L_1429)


	//   ....[0]....
.L_1429:
        /*12b4*/ 	.word	0x00002620


	//   ....[1]....
        /*12b8*/ 	.word	0x00002770


	//   ....[2]....
        /*12bc*/ 	.word	0x00007b10


	//   ....[3]....
        /*12c0*/ 	.word	0x000080a0


	//   ....[4]....
        /*12c4*/ 	.word	0x000344b0


	//   ....[5]....
        /*12c8*/ 	.word	0x00034600


	//   ....[6]....
        /*12cc*/ 	.word	0x000346f0


	//   ....[7]....
        /*12d0*/ 	.word	0x00035530


	//   ....[8]....
        /*12d4*/ 	.word	0x00036050


	//----- nvinfo : EIATTR_MBARRIER_INSTR_OFFSETS
	.align		4
.L_1430:
        /*12d8*/ 	.byte	0x04, 0x39
        /*12da*/ 	.short	(.L_1432 - .L_1431)


	//   ....[0]....
.L_1431:
        /*12dc*/ 	.word	0x000002d0
        /*12e0*/ 	.word	0x000000ff
        /*12e4*/ 	.word	0x00032400
        /*12e8*/ 	.short	0x0100
        /*12ea*/ 	.byte	0x08
	.zero		1


	//   ....[1]....
        /*12ec*/ 	.word	0x000002e0
        /*12f0*/ 	.word	0x000000ff
        /*12f4*/ 	.word	0x00032410
        /*12f8*/ 	.short	0x0100
        /*12fa*/ 	.byte	0x08
	.zero		1


	//   ....[2]....
        /*12fc*/ 	.word	0x000002f0
        /*1300*/ 	.word	0x000000ff
        /*1304*/ 	.word	0x00032420
        /*1308*/ 	.short	0x0100
        /*130a*/ 	.byte	0x08
	.zero		1


	//   ....[3]....
        /*130c*/ 	.word	0x000003e0
        /*1310*/ 	.word	0x000000ff
        /*1314*/ 	.word	0x00032430
        /*1318*/ 	.short	0x0100
        /*131a*/ 	.byte	0x08
	.zero		1


	//   ....[4]....
        /*131c*/ 	.word	0x000003f0
        /*1320*/ 	.word	0x000000ff
        /*1324*/ 	.word	0x00032440
        /*1328*/ 	.short	0x0100
        /*132a*/ 	.byte	0x08
	.zero		1


	//   ....[5]....
        /*132c*/ 	.word	0x00000400
        /*1330*/ 	.word	0x000000ff
        /*1334*/ 	.word	0x00032438
        /*1338*/ 	.short	0x0100
        /*133a*/ 	.byte	0x08
	.zero		1


	//   ....[6]....
        /*133c*/ 	.word	0x00000410
        /*1340*/ 	.word	0x000000ff
        /*1344*/ 	.word	0x00032448
        /*1348*/ 	.short	0x0100
        /*134a*/ 	.byte	0x08
	.zero		1


	//   ....[7]....
        /*134c*/ 	.word	0x00000540
        /*1350*/ 	.word	0x000000ff
        /*1354*/ 	.word	0x00032450
        /*1358*/ 	.short	0x0100
        /*135a*/ 	.byte	0x08
	.zero		1


	//   ....[8]....
        /*135c*/ 	.word	0x00000550
        /*1360*/ 	.word	0x000000ff
        /*1364*/ 	.word	0x00032460
        /*1368*/ 	.short	0x0100
        /*136a*/ 	.byte	0x08
	.zero		1


	//   ....[9]....
        /*136c*/ 	.word	0x00000560
        /*1370*/ 	.word	0x000000ff
        /*1374*/ 	.word	0x00032458
        /*1378*/ 	.short	0x0100
        /*137a*/ 	.byte	0x08
	.zero		1


	//   ....[10]....
        /*137c*/ 	.word	0x00000570
        /*1380*/ 	.word	0x000000ff
        /*1384*/ 	.word	0x00032468
        /*1388*/ 	.short	0x0100
        /*138a*/ 	.byte	0x08
	.zero		1


	//   ....[11]....
        /*138c*/ 	.word	0x00000660
        /*1390*/ 	.word	0x000000ff
        /*1394*/ 	.word	0x00032470
        /*1398*/ 	.short	0x0100
        /*139a*/ 	.byte	0x06
	.zero		1


	//   ....[12]....
        /*139c*/ 	.word	0x00000670
        /*13a0*/ 	.word	0x000000ff
        /*13a4*/ 	.word	0x00032480
        /*13a8*/ 	.short	0x0100
        /*13aa*/ 	.byte	0x06
	.zero		1


	//   ....[13]....
        /*13ac*/ 	.word	0x00000680
        /*13b0*/ 	.word	0x000000ff
        /*13b4*/ 	.word	0x00032478
        /*13b8*/ 	.short	0x0100
        /*13ba*/ 	.byte	0x06
	.zero		1


	//   ....[14]....
        /*13bc*/ 	.word	0x00000690
        /*13c0*/ 	.word	0x000000ff
        /*13c4*/ 	.word	0x00032488
        /*13c8*/ 	.short	0x0100
        /*13ca*/ 	.byte	0x06
	.zero		1


	//   ....[15]....
        /*13cc*/ 	.word	0x000007c0
        /*13d0*/ 	.word	0x000000ff
        /*13d4*/ 	.word	0x00032490
        /*13d8*/ 	.short	0x0100
        /*13da*/ 	.byte	0x08
	.zero		1


	//   ....[16]....
        /*13dc*/ 	.word	0x000007d0
        /*13e0*/ 	.word	0x000000ff
        /*13e4*/ 	.word	0x000324a0
        /*13e8*/ 	.short	0x0100
        /*13ea*/ 	.byte	0x08
	.zero		1


	//   ....[17]....
        /*13ec*/ 	.word	0x000007e0
        /*13f0*/ 	.word	0x000000ff
        /*13f4*/ 	.word	0x00032498
        /*13f8*/ 	.short	0x0100
        /*13fa*/ 	.byte	0x08
	.zero		1


	//   ....[18]....
        /*13fc*/ 	.word	0x000007f0
        /*1400*/ 	.word	0x000000ff
        /*1404*/ 	.word	0x000324a8
        /*1408*/ 	.short	0x0100
        /*140a*/ 	.byte	0x08
	.zero		1


	//   ....[19]....
        /*140c*/ 	.word	0x00000920
        /*1410*/ 	.word	0x000000ff
        /*1414*/ 	.word	0x000324b0
        /*1418*/ 	.short	0x0100
        /*141a*/ 	.byte	0x08
	.zero		1


	//   ....[20]....
        /*141c*/ 	.word	0x00000930
        /*1420*/ 	.word	0x000000ff
        /*1424*/ 	.word	0x000324c0
        /*1428*/ 	.short	0x0100
        /*142a*/ 	.byte	0x08
	.zero		1


	//   ....[21]....
        /*142c*/ 	.word	0x00000940
        /*1430*/ 	.word	0x000000ff
        /*1434*/ 	.word	0x000324b8
        /*1438*/ 	.short	0x0100
        /*143a*/ 	.byte	0x08
	.zero		1


	//   ....[22]....
        /*143c*/ 	.word	0x00000950
        /*1440*/ 	.word	0x000000ff
        /*1444*/ 	.word	0x000324c8
        /*1448*/ 	.short	0x0100
        /*144a*/ 	.byte	0x08
	.zero		1


	//   ....[23]....
        /*144c*/ 	.word	0x00003890
        /*1450*/ 	.word	0x00000045
        /*1454*/ 	.word	0x00032490
        /*1458*/ 	.short	0x010a
        /*145a*/ 	.byte	0x3f
	.zero		1


	//   ....[24]....
        /*145c*/ 	.word	0x00004c70
        /*1460*/ 	.word	0x00000045
        /*1464*/ 	.word	0x00032490
        /*1468*/ 	.short	0x010a
        /*146a*/ 	.byte	0x3f
	.zero		1


	//   ....[25]....
        /*146c*/ 	.word	0x00005c00
        /*1470*/ 	.word	0x00000045
        /*1474*/ 	.word	0x00032490
        /*1478*/ 	.short	0x010a
        /*147a*/ 	.byte	0x3f
	.zero		1


	//   ....[26]....
        /*147c*/ 	.word	0x00006090
        /*1480*/ 	.word	0x00000004
        /*1484*/ 	.word	0x00000000
        /*1488*/ 	.short	0x0101
        /*148a*/ 	.byte	0x3f
	.zero		1


	//   ....[27]....
        /*148c*/ 	.word	0x000060d0
        /*1490*/ 	.word	0x00000045
        /*1494*/ 	.word	0x000324b0
        /*1498*/ 	.short	0x010a
        /*149a*/ 	.byte	0x3f
	.zero		1


	//   ....[28]....
        /*149c*/ 	.word	0x00006900
        /*14a0*/ 	.word	0x00000045
        /*14a4*/ 	.word	0x00000000
        /*14a8*/ 	.short	0x0101
        /*14aa*/ 	.byte	0x3f
	.zero		1


	//   ....[29]....
        /*14ac*/ 	.word	0x00007e20
        /*14b0*/ 	.word	0x00000002
        /*14b4*/ 	.word	0x00032400
        /*14b8*/ 	.short	0x010a
        /*14ba*/ 	.byte	0x3f
	.zero		1


	//   ....[30]....
        /*14bc*/ 	.word	0x00007e70
        /*14c0*/ 	.word	0x00000002
        /*14c4*/ 	.word	0x00032400
        /*14c8*/ 	.short	0x010a
        /*14ca*/ 	.byte	0x3f
	.zero		1


	//   ....[31]....
        /*14cc*/ 	.word	0x000088e0
        /*14d0*/ 	.word	0x00000002
        /*14d4*/ 	.word	0x00032400
        /*14d8*/ 	.short	0x010a
        /*14da*/ 	.byte	0x3f
	.zero		1


	//   ....[32]....
        /*14dc*/ 	.word	0x00009d10
        /*14e0*/ 	.word	0x00000002
        /*14e4*/ 	.word	0x00032400
        /*14e8*/ 	.short	0x010a
        /*14ea*/ 	.byte	0x3f
	.zero		1


	//   ....[33]....
        /*14ec*/ 	.word	0x0000b340
        /*14f0*/ 	.word	0x00000004
        /*14f4*/ 	.word	0x00000000
        /*14f8*/ 	.short	0x010a
        /*14fa*/ 	.byte	0x3f
	.zero		1


	//   ....[34]....
        /*14fc*/ 	.word	0x0000b430
        /*1500*/ 	.word	0x00000002
        /*1504*/ 	.word	0x00000000
        /*1508*/ 	.short	0x010a
        /*150a*/ 	.byte	0x3f
	.zero		1


	//   ....[35]....
        /*150c*/ 	.word	0x0000b840
        /*1510*/ 	.word	0x00000004
        /*1514*/ 	.word	0x00000000
        /*1518*/ 	.short	0x010a
        /*151a*/ 	.byte	0x3f
	.zero		1


	//   ....[36]....
        /*151c*/ 	.word	0x0000b910
        /*1520*/ 	.word	0x00000006
        /*1524*/ 	.word	0x00000000
        /*1528*/ 	.short	0x010a
        /*152a*/ 	.byte	0x3f
	.zero		1


	//   ....[37]....
        /*152c*/ 	.word	0x0000c680
        /*1530*/ 	.word	0x00000006
        /*1534*/ 	.word	0x00000000
        /*1538*/ 	.short	0x0101
        /*153a*/ 	.byte	0x3f
	.zero		1


	//   ....[38]....
        /*153c*/ 	.word	0x00015da0
        /*1540*/ 	.word	0x00000002
        /*1544*/ 	.word	0x00000000
        /*1548*/ 	.short	0x0101
        /*154a*/ 	.byte	0x3f
	.zero		1


	//   ....[39]....
        /*154c*/ 	.word	0x00016220
        /*1550*/ 	.word	0x00000005
        /*1554*/ 	.word	0x00000000
        /*1558*/ 	.short	0x010a
        /*155a*/ 	.byte	0x3f
	.zero		1


	//   ....[40]....
        /*155c*/ 	.word	0x00016320
        /*1560*/ 	.word	0x0000000a
        /*1564*/ 	.word	0x00000000
        /*1568*/ 	.short	0x010a
        /*156a*/ 	.byte	0x3f
	.zero		1


	//   ....[41]....
        /*156c*/ 	.word	0x00016750
        /*1570*/ 	.word	0x00000048
        /*1574*/ 	.word	0x00000000
        /*1578*/ 	.short	0x010a
        /*157a*/ 	.byte	0x3f
	.zero		1


	//   ....[42]....
        /*157c*/ 	.word	0x00016850
        /*1580*/ 	.word	0x00000008
        /*1584*/ 	.word	0x00000000
        /*1588*/ 	.short	0x010a
        /*158a*/ 	.byte	0x3f
	.zero		1


	//   ....[43]....
        /*158c*/ 	.word	0x000175c0
        /*1590*/ 	.word	0x00000008
        /*1594*/ 	.word	0x00000000
        /*1598*/ 	.short	0x0101
        /*159a*/ 	.byte	0x3f
	.zero		1


	//   ....[44]....
        /*159c*/ 	.word	0x0001f9e0
        /*15a0*/ 	.word	0x00000005
        /*15a4*/ 	.word	0x00000000
        /*15a8*/ 	.short	0x0101
        /*15aa*/ 	.byte	0x3f
	.zero		1


	//   ....[45]....
        /*15ac*/ 	.word	0x0001fbd0
        /*15b0*/ 	.word	0x00000005
        /*15b4*/ 	.word	0x00000000
        /*15b8*/ 	.short	0x010a
        /*15ba*/ 	.byte	0x3f
	.zero		1


	//   ....[46]....
        /*15bc*/ 	.word	0x0001fcd0
        /*15c0*/ 	.word	0x00000008
        /*15c4*/ 	.word	0x00000000
        /*15c8*/ 	.short	0x010a
        /*15ca*/ 	.byte	0x3f
	.zero		1


	//   ....[47]....
        /*15cc*/ 	.word	0x00020100
        /*15d0*/ 	.word	0x00000005
        /*15d4*/ 	.word	0x00000000
        /*15d8*/ 	.short	0x010a
        /*15da*/ 	.byte	0x3f
	.zero		1


	//   ....[48]....
        /*15dc*/ 	.word	0x00020200
        /*15e0*/ 	.word	0x00000008
        /*15e4*/ 	.word	0x00000000
        /*15e8*/ 	.short	0x010a
        /*15ea*/ 	.byte	0x3f
	.zero		1


	//   ....[49]....
        /*15ec*/ 	.word	0x00020f70
        /*15f0*/ 	.word	0x00000005
        /*15f4*/ 	.word	0x00000000
        /*15f8*/ 	.short	0x0101
        /*15fa*/ 	.byte	0x3f
	.zero		1


	//   ....[50]....
        /*15fc*/ 	.word	0x0002a6a0
        /*1600*/ 	.word	0x00000004
        /*1604*/ 	.word	0x00000000
        /*1608*/ 	.short	0x0101
        /*160a*/ 	.byte	0x3f
	.zero		1


	//   ....[51]....
        /*160c*/ 	.word	0x0002d640
        /*1610*/ 	.word	0x0000000a
        /*1614*/ 	.word	0x00000000
        /*1618*/ 	.short	0x0101
        /*161a*/ 	.byte	0x3f
	.zero		1


	//   ....[52]....
        /*161c*/ 	.word	0x0002e0b0
        /*1620*/ 	.word	0x00000008
        /*1624*/ 	.word	0x00000000
        /*1628*/ 	.short	0x0101
        /*162a*/ 	.byte	0x3f
	.zero		1


	//   ....[53]....
        /*162c*/ 	.word	0x00032af0
        /*1630*/ 	.word	0x00000017
        /*1634*/ 	.word	0x00032420
        /*1638*/ 	.short	0x010a
        /*163a*/ 	.byte	0x3f
	.zero		1


	//   ....[54]....
        /*163c*/ 	.word	0x00032ba0
        /*1640*/ 	.word	0x00000003
        /*1644*/ 	.word	0x000324a0
        /*1648*/ 	.short	0x010a
        /*164a*/ 	.byte	0x3f
	.zero		1


	//   ....[55]....
        /*164c*/ 	.word	0x00032dd0
        /*1650*/ 	.word	0x00000003
        /*1654*/ 	.word	0x000324c0
        /*1658*/ 	.short	0x010a
        /*165a*/ 	.byte	0x3f
	.zero		1


	//   ....[56]....
        /*165c*/ 	.word	0x00033400
        /*1660*/ 	.word	0x00000009
        /*1664*/ 	.word	0x000324a0
        /*1668*/ 	.short	0x010a
        /*166a*/ 	.byte	0x3f
	.zero		1


	//   ....[57]....
        /*166c*/ 	.word	0x00033620
        /*1670*/ 	.word	0x00000009
        /*1674*/ 	.word	0x000324c0
        /*1678*/ 	.short	0x010a
        /*167a*/ 	.byte	0x3f
	.zero		1


	//   ....[58]....
        /*167c*/ 	.word	0x00034c50
        /*1680*/ 	.word	0x00000011
        /*1684*/ 	.word	0x00032440
        /*1688*/ 	.short	0x010a
        /*168a*/ 	.byte	0x3f
	.zero		1


	//   ....[59]....
        /*168c*/ 	.word	0x00035270
        /*1690*/ 	.word	0x00000011
        /*1694*/ 	.word	0x00032430
        /*1698*/ 	.short	0x0107
        /*169a*/ 	.byte	0x3f
	.zero		1


	//   ....[60]....
        /*169c*/ 	.word	0x00035330
        /*16a0*/ 	.word	0x00000011
        /*16a4*/ 	.word	0x00032430
        /*16a8*/ 	.short	0x0101
        /*16aa*/ 	.byte	0x3f
	.zero		1


	//   ....[61]....
        /*16ac*/ 	.word	0x00035e90
        /*16b0*/ 	.word	0x00000017
        /*16b4*/ 	.word	0x00032400
        /*16b8*/ 	.short	0x0107
        /*16ba*/ 	.byte	0x3f
	.zero		1


	//   ....[62]....
        /*16bc*/ 	.word	0x00035f20
        /*16c0*/ 	.word	0x00000017
        /*16c4*/ 	.word	0x00032400
        /*16c8*/ 	.short	0x0101
        /*16ca*/ 	.byte	0x3f
	.zero		1


	//   ....[63]....
        /*16cc*/ 	.word	0x000369b0
        /*16d0*/ 	.word	0x00000017
        /*16d4*/ 	.word	0x00032410
        /*16d8*/ 	.short	0x0107
        /*16da*/ 	.byte	0x3f
	.zero		1


	//   ....[64]....
        /*16dc*/ 	.word	0x00036ab0
        /*16e0*/ 	.word	0x00000017
        /*16e4*/ 	.word	0x00032410
        /*16e8*/ 	.short	0x0101
        /*16ea*/ 	.byte	0x3f
	.zero		1


	//   ....[65]....
        /*16ec*/ 	.word	0x00036ad0
        /*16f0*/ 	.word	0x00000017
        /*16f4*/ 	.word	0x00032420
        /*16f8*/ 	.short	0x010a
        /*16fa*/ 	.byte	0x3f
	.zero		1


	//   ....[66]....
        /*16fc*/ 	.word	0x00036b60
        /*1700*/ 	.word	0x00000011
        /*1704*/ 	.word	0x00032460
        /*1708*/ 	.short	0x010a
        /*170a*/ 	.byte	0x3f
	.zero		1


	//   ....[67]....
        /*170c*/ 	.word	0x000372e0
        /*1710*/ 	.word	0x00000011
        /*1714*/ 	.word	0x00032450
        /*1718*/ 	.short	0x0107
        /*171a*/ 	.byte	0x3f
	.zero		1


	//   ....[68]....
        /*171c*/ 	.word	0x000373b0
        /*1720*/ 	.word	0x00000011
        /*1724*/ 	.word	0x00032450
        /*1728*/ 	.short	0x0101
        /*172a*/ 	.byte	0x3f
	.zero		1


	//   ....[69]....
        /*172c*/ 	.word	0x000376f0
        /*1730*/ 	.word	0x00000006
        /*1734*/ 	.word	0x00032440
        /*1738*/ 	.short	0x010a
        /*173a*/ 	.byte	0x3f
	.zero		1


	//   ....[70]....
        /*173c*/ 	.word	0x00037ab0
        /*1740*/ 	.word	0x00000006
        /*1744*/ 	.word	0x00032430
        /*1748*/ 	.short	0x0107
        /*174a*/ 	.byte	0x3f
	.zero		1


	//   ....[71]....
        /*174c*/ 	.word	0x00037b70
        /*1750*/ 	.word	0x00000006
        /*1754*/ 	.word	0x00032430
        /*1758*/ 	.short	0x0101
        /*175a*/ 	.byte	0x3f
	.zero		1


	//   ....[72]....
        /*175c*/ 	.word	0x00037ba0
        /*1760*/ 	.word	0x00000006
        /*1764*/ 	.word	0x00032460
        /*1768*/ 	.short	0x010a
        /*176a*/ 	.byte	0x3f
	.zero		1


	//   ....[73]....
        /*176c*/ 	.word	0x000380a0
        /*1770*/ 	.word	0x00000006
        /*1774*/ 	.word	0x00032450
        /*1778*/ 	.short	0x0107
        /*177a*/ 	.byte	0x3f
	.zero		1


	//   ....[74]....
        /*177c*/ 	.word	0x00038160
        /*1780*/ 	.word	0x00000006
        /*1784*/ 	.word	0x00032450
        /*1788*/ 	.short	0x0101
        /*178a*/ 	.byte	0x3f
	.zero		1


	//   ....[75]....
        /*178c*/ 	.word	0x000393f0
        /*1790*/ 	.word	0x00000005
        /*1794*/ 	.word	0x00032420
        /*1798*/ 	.short	0x010a
        /*179a*/ 	.byte	0x3f
	.zero		1


	//   ....[76]....
        /*179c*/ 	.word	0x00039560
        /*17a0*/ 	.word	0x00000003
        /*17a4*/ 	.word	0x00032440
        /*17a8*/ 	.short	0x010a
        /*17aa*/ 	.byte	0x3f
	.zero		1


	//   ....[77]....
        /*17ac*/ 	.word	0x00039600
        /*17b0*/ 	.word	0x00000019
        /*17b4*/ 	.word	0x00032440
        /*17b8*/ 	.short	0x010a
        /*17ba*/ 	.byte	0x3f
	.zero		1


	//   ....[78]....
        /*17bc*/ 	.word	0x00039640
        /*17c0*/ 	.word	0x00000003
        /*17c4*/ 	.word	0x00032460
        /*17c8*/ 	.short	0x010a
        /*17ca*/ 	.byte	0x3f
	.zero		1


	//   ....[79]....
        /*17cc*/ 	.word	0x00039680
        /*17d0*/ 	.word	0x00000019
        /*17d4*/ 	.word	0x00032460
        /*17d8*/ 	.short	0x010a
        /*17da*/ 	.byte	0x3f
	.zero		1


	//   ....[80]....
        /*17dc*/ 	.word	0x000396e0
        /*17e0*/ 	.word	0x00000045
        /*17e4*/ 	.word	0x00032490
        /*17e8*/ 	.short	0x010a
        /*17ea*/ 	.byte	0x3f
	.zero		1


	//   ....[81]....
        /*17ec*/ 	.word	0x00039970
        /*17f0*/ 	.word	0x00000045
        /*17f4*/ 	.word	0x00032490
        /*17f8*/ 	.short	0x010a
        /*17fa*/ 	.byte	0x3f
	.zero		1


	//   ....[82]....
        /*17fc*/ 	.word	0x00039c10
        /*1800*/ 	.word	0x00000045
        /*1804*/ 	.word	0x00032490
        /*1808*/ 	.short	0x010a
        /*180a*/ 	.byte	0x3f
	.zero		1


	//   ....[83]....
        /*180c*/ 	.word	0x00039ea0
        /*1810*/ 	.word	0x00000045
        /*1814*/ 	.word	0x000324b0
        /*1818*/ 	.short	0x010a
        /*181a*/ 	.byte	0x3f
	.zero		1


	//   ....[84]....
        /*181c*/ 	.word	0x0003a320
        /*1820*/ 	.word	0x00000002
        /*1824*/ 	.word	0x00032400
        /*1828*/ 	.short	0x010a
        /*182a*/ 	.byte	0x3f
	.zero		1


	//   ....[85]....
        /*182c*/ 	.word	0x0003a8e0
        /*1830*/ 	.word	0x00000002
        /*1834*/ 	.word	0x00032400
        /*1838*/ 	.short	0x010a
        /*183a*/ 	.byte	0x3f
	.zero		1


	//   ....[86]....
        /*183c*/ 	.word	0x0003a930
        /*1840*/ 	.word	0x00000002
        /*1844*/ 	.word	0x00000000
        /*1848*/ 	.short	0x010a
        /*184a*/ 	.byte	0x3f
	.zero		1


	//   ....[87]....
        /*184c*/ 	.word	0x0003a980
        /*1850*/ 	.word	0x00000006
        /*1854*/ 	.word	0x00000000
        /*1858*/ 	.short	0x010a
        /*185a*/ 	.byte	0x3f
	.zero		1


	//   ....[88]....
        /*185c*/ 	.word	0x0003a9d0
        /*1860*/ 	.word	0x0000000a
        /*1864*/ 	.word	0x00000000
        /*1868*/ 	.short	0x010a
        /*186a*/ 	.byte	0x3f
	.zero		1


	//   ....[89]....
        /*186c*/ 	.word	0x0003aa20
        /*1870*/ 	.word	0x00000008
        /*1874*/ 	.word	0x00000000
        /*1878*/ 	.short	0x010a
        /*187a*/ 	.byte	0x3f
	.zero		1


	//   ....[90]....
        /*187c*/ 	.word	0x0003aa70
        /*1880*/ 	.word	0x00000008
        /*1884*/ 	.word	0x00000000
        /*1888*/ 	.short	0x010a
        /*188a*/ 	.byte	0x3f
	.zero		1


	//   ....[91]....
        /*188c*/ 	.word	0x0003aac0
        /*1890*/ 	.word	0x00000008
        /*1894*/ 	.word	0x00000000
        /*1898*/ 	.short	0x010a
        /*189a*/ 	.byte	0x3f
	.zero		1


	//   ....[92]....
        /*189c*/ 	.word	0x0003b6c0
        /*18a0*/ 	.word	0x00000017
        /*18a4*/ 	.word	0x00032420
        /*18a8*/ 	.short	0x010a
        /*18aa*/ 	.byte	0x3f
	.zero		1


	//   ....[93]....
        /*18ac*/ 	.word	0x0003b710
        /*18b0*/ 	.word	0x00000003
        /*18b4*/ 	.word	0x000324a0
        /*18b8*/ 	.short	0x010a
        /*18ba*/ 	.byte	0x3f
	.zero		1


	//   ....[94]....
        /*18bc*/ 	.word	0x0003b760
        /*18c0*/ 	.word	0x00000003
        /*18c4*/ 	.word	0x000324c0
        /*18c8*/ 	.short	0x010a
        /*18ca*/ 	.byte	0x3f
	.zero		1


	//   ....[95]....
        /*18cc*/ 	.word	0x0003b7b0
        /*18d0*/ 	.word	0x00000009
        /*18d4*/ 	.word	0x000324a0
        /*18d8*/ 	.short	0x010a
        /*18da*/ 	.byte	0x3f
	.zero		1


	//   ....[96]....
        /*18dc*/ 	.word	0x0003b800
        /*18e0*/ 	.word	0x00000009
        /*18e4*/ 	.word	0x000324c0
        /*18e8*/ 	.short	0x010a
        /*18ea*/ 	.byte	0x3f
	.zero		1


	//   ....[97]....
        /*18ec*/ 	.word	0x0003b910
        /*18f0*/ 	.word	0x00000011
        /*18f4*/ 	.word	0x00032440
        /*18f8*/ 	.short	0x010a
        /*18fa*/ 	.byte	0x3f
	.zero		1


	//   ....[98]....
        /*18fc*/ 	.word	0x0003d9a0
        /*1900*/ 	.word	0x00000017
        /*1904*/ 	.word	0x00032420
        /*1908*/ 	.short	0x010a
        /*190a*/ 	.byte	0x3f
	.zero		1


	//   ....[99]....
        /*190c*/ 	.word	0x0003d9f0
        /*1910*/ 	.word	0x00000011
        /*1914*/ 	.word	0x00032460
        /*1918*/ 	.short	0x010a
        /*191a*/ 	.byte	0x3f
	.zero		1


	//   ....[100]....
        /*191c*/ 	.word	0x0003e340
        /*1920*/ 	.word	0x00000006
        /*1924*/ 	.word	0x00032440
        /*1928*/ 	.short	0x010a
        /*192a*/ 	.byte	0x3f
	.zero		1


	//   ....[101]....
        /*192c*/ 	.word	0x0003ea20
        /*1930*/ 	.word	0x00000006
        /*1934*/ 	.word	0x00032460
        /*1938*/ 	.short	0x010a
        /*193a*/ 	.byte	0x3f
	.zero		1


	//   ....[102]....
        /*193c*/ 	.word	0x0003fb70
        /*1940*/ 	.word	0x00000005
        /*1944*/ 	.word	0x00032420
        /*1948*/ 	.short	0x010a
        /*194a*/ 	.byte	0x3f
	.zero		1


	//   ....[103]....
        /*194c*/ 	.word	0x0003fd10
        /*1950*/ 	.word	0x00000003
        /*1954*/ 	.word	0x00032440
        /*1958*/ 	.short	0x010a
        /*195a*/ 	.byte	0x3f
	.zero		1


	//   ....[104]....
        /*195c*/ 	.word	0x0003fd60
        /*1960*/ 	.word	0x00000019
        /*1964*/ 	.word	0x00032440
        /*1968*/ 	.short	0x010a
        /*196a*/ 	.byte	0x3f
	.zero		1


	//   ....[105]....
        /*196c*/ 	.word	0x0003fdb0
        /*1970*/ 	.word	0x00000003
        /*1974*/ 	.word	0x00032460
        /*1978*/ 	.short	0x010a
        /*197a*/ 	.byte	0x3f
	.zero		1


	//   ....[106]....
        /*197c*/ 	.word	0x0003ff40
        /*1980*/ 	.word	0x0000000a
        /*1984*/ 	.word	0x00000000
        /*1988*/ 	.short	0x010a
        /*198a*/ 	.byte	0x3f
	.zero		1


	//   ....[107]....
        /*198c*/ 	.word	0x00040040
        /*1990*/ 	.word	0x00000008
        /*1994*/ 	.word	0x00000000
        /*1998*/ 	.short	0x010a
        /*199a*/ 	.byte	0x3f
	.zero		1


	//   ....[108]....
        /*199c*/ 	.word	0x00040460
        /*19a0*/ 	.word	0x00000008
        /*19a4*/ 	.word	0x00032410
        /*19a8*/ 	.short	0x010a
        /*19aa*/ 	.byte	0x3f
	.zero		1


	//   ....[109]....
        /*19ac*/ 	.word	0x00040580
        /*19b0*/ 	.word	0x0000000a
        /*19b4*/ 	.word	0x00000000
        /*19b8*/ 	.short	0x010a
        /*19ba*/ 	.byte	0x3f
	.zero		1


	//   ....[110]....
        /*19bc*/ 	.word	0x00040680
        /*19c0*/ 	.word	0x00000008
        /*19c4*/ 	.word	0x00000000
        /*19c8*/ 	.short	0x010a
        /*19ca*/ 	.byte	0x3f
	.zero		1


	//   ....[111]....
        /*19cc*/ 	.word	0x00041450
        /*19d0*/ 	.word	0x00000008
        /*19d4*/ 	.word	0x00000000
        /*19d8*/ 	.short	0x0101
        /*19da*/ 	.byte	0x3f
	.zero		1


	//   ....[112]....
        /*19dc*/ 	.word	0x0004b3d0
        /*19e0*/ 	.word	0x00000000
        /*19e4*/ 	.word	0x00000000
        /*19e8*/ 	.short	0x0101
        /*19ea*/ 	.byte	0x3f
	.zero		1


	//   ....[113]....
        /*19ec*/ 	.word	0x0004b3f0
        /*19f0*/ 	.word	0x00000008
        /*19f4*/ 	.word	0x00000000
        /*19f8*/ 	.short	0x010a
        /*19fa*/ 	.byte	0x3f
	.zero		1


	//   ....[114]....
        /*19fc*/ 	.word	0x0004b440
        /*1a00*/ 	.word	0x00000008
        /*1a04*/ 	.word	0x00032410
        /*1a08*/ 	.short	0x010a
        /*1a0a*/ 	.byte	0x3f
	.zero		1


	//   ....[115]....
        /*1a0c*/ 	.word	0x0004b490
        /*1a10*/ 	.word	0x00000008
        /*1a14*/ 	.word	0x00000000
        /*1a18*/ 	.short	0x010a
        /*1a1a*/ 	.byte	0x3f
	.zero		1


	//----- nvinfo : EIATTR_NUM_MBARRIERS
	.align		4
.L_1432:
        /*1a1c*/ 	.byte	0x03, 0x38
        /*1a1e*/ 	.short	0x0017


	//----- nvinfo : EIATTR_EXIT_INSTR_OFFSETS
	.align		4
        /*1a20*/ 	.byte	0x04, 0x1c
        /*1a22*/ 	.short	(.L_1434 - .L_1433)


	//   ....[0]....
.L_1433:
        /*1a24*/ 	.word	0x000396d0


	//----- nvinfo : EIATTR_MAX_THREADS
	.align		4
.L_1434:
        /*1a28*/ 	.byte	0x04, 0x05
        /*1a2a*/ 	.short	(.L_1436 - .L_1435)
.L_1435:
        /*1a2c*/ 	.word	0x00000180
        /*1a30*/ 	.word	0x00000001
        /*1a34*/ 	.word	0x00000001


	//----- nvinfo : EIATTR_CRS_STACK_SIZE
	.align		4
.L_1436:
        /*1a38*/ 	.byte	0x04, 0x1e
        /*1a3a*/ 	.short	(.L_1438 - .L_1437)
.L_1437:
        /*1a3c*/ 	.word	0x00000000


	//----- nvinfo : EIATTR_CBANK_PARAM_SIZE
	.align		4
.L_1438:
        /*1a40*/ 	.byte	0x03, 0x19
        /*1a42*/ 	.short	0x0bf0


	//----- nvinfo : EIATTR_PARAM_CBANK
	.align		4
        /*1a44*/ 	.byte	0x04, 0x0a
        /*1a46*/ 	.short	(.L_1440 - .L_1439)
	.align		4
.L_1439:
        /*1a48*/ 	.word	index@(.nv.constant0._ZN7cutlass13device_kernelIN5flash11enable_sm90INS1_16FlashAttnFwdSm90INS1_25CollectiveMainloopFwdSm90ILi2EN4cute5tupleIJNS5_1CILi1EEES8_S8_EEENS6_IJNS7_ILi128EEENS7_ILi96EEENS7_ILi64EEEEEELi256ENS_6half_tEfNS_4arch4Sm90ELb0ELb1ELb0ELb1ELb1ELb1ELb1ELb1ELb0ELb1ELb1ELb0EEENS1_21CollectiveEpilogueFwdINS6_IJSA_NS7_ILi256EEESB_EEES9_SE_SG_Li256ELb1ELb1ELb1ELb0EEENS1_36VarlenDynamicPersistentTileSchedulerILi128ELi96ELi256ELi128ELb1ELb1ELb1ELb1ELb0ELb1EEEEEEEEEvNT_6ParamsE)
        /*1a4c*/ 	.short	0x0210
        /*1a4e*/ 	.short	0x0bf0


	//----- nvinfo : EIATTR_SW_WAR
	.align		4
.L_1440:
        /*1a50*/ 	.byte	0x04, 0x36
        /*1a52*/ 	.short	(.L_1442 - .L_1441)
.L_1441:
        /*1a54*/ 	.word	0x00000008
.L_1442:


//--------------------- .nv.info._ZN7cutlass13device_kernelIN5flash11enable_sm90INS1_16FlashAttnFwdSm90INS1_25CollectiveMainloopFwdSm90ILi2EN4cute5tupleIJNS5_1CILi1EEES8_S8_EEENS6_IJNS7_ILi128EEENS7_ILi96EEENS7_ILi64EEEEEELi256ENS_6half_tEfNS_4arch4Sm90ELb1ELb0ELb0ELb0ELb1ELb0ELb0ELb1ELb0ELb1ELb1ELb0EEENS1_21CollectiveEpilogueFwdINS6_IJSA_NS7_ILi256EEESB_EEES9_SE_SG_Li256ELb0ELb1ELb1ELb0EEENS1_19SingleTileSchedulerILb0ELb1ELb1ELi128EEEEEEEEEvNT_6ParamsE --------------------------
	.section	.nv.info._ZN7cutlass13device_kernelIN5flash11enable_sm90INS1_16FlashAttnFwdSm90INS1_25CollectiveMainloopFwdSm90ILi2EN4cute5tupleIJNS5_1CILi1EEES8_S8_EEENS6_IJNS7_ILi128EEENS7_ILi96EEENS7_ILi64EEEEEELi256ENS_6half_tEfNS_4arch4Sm90ELb1ELb0ELb0ELb0ELb1ELb0ELb0ELb1ELb0ELb1ELb1ELb0EEENS1_21CollectiveEpilogueFwdINS6_IJSA_NS7_ILi256EEESB_EEES9_SE_SG_Li256ELb0ELb1ELb1ELb0EEENS1_19SingleTileSchedulerILb0ELb1ELb1ELi128EEEEEEEEEvNT_6ParamsE,"",@"SHT_CUDA_INFO"
	.sectionflags	@""
	.align	4


	//----- nvinfo : EIATTR_CUDA_API_VERSION
	.align		4
        /*0000*/ 	.byte	0x04, 0x37
        /*0002*/ 	.short	(.L_1444 - .L_1443)
.L_1443:
        /*0004*/ 	.word	0x00000082


	//----- nvinfo : EIATTR_KPARAM_INFO
	.align		4
.L_1444:
        /*0008*/ 	.byte	0x04, 0x17
        /*000a*/ 	.short	(.L_1446 - .L_1445)
.L_1445:
        /*000c*/ 	.word	0x00000000
        /*0010*/ 	.short	0x0000
        /*0012*/ 	.short	0x0070
        /*0014*/ 	.byte	0x00, 0xf0, 0x01, 0x28


	//----- nvinfo : EIATTR_SPARSE_MMA_MASK
	.align		4
.L_1446:
        /*0018*/ 	.byte	0x03, 0x50
        /*001a*/ 	.short	0x0000


	//----- nvinfo : EIATTR_MAXREG_COUNT
	.align		4
        /*001c*/ 	.byte	0x03, 0x1b
        /*001e*/ 	.short	0x00a8


	//----- nvinfo : EIATTR_NUM_BARRIERS
	.align		4
        /*0020*/ 	.byte	0x02, 0x4c
        /*0022*/ 	.byte	0x10
	.zero		1


	//----- nvinfo : EIATTR_EXTERNS
	.align		4
        /*0024*/ 	.byte	0x04, 0x0f
        /*0026*/ 	.short	(.L_1448 - .L_1447)


	//   ....[0]....
	.align		4
.L_1447:
        /*0028*/ 	.word	index@(__assertfail)


	//----- nvinfo : EIATTR_MERCURY_ISA_VERSION
	.align		4
.L_1448:
        /*002c*/ 	.byte	0x03, 0x5f
        /*002e*/ 	.short	0x0101


	//----- nvinfo : EIATTR_INT_WARP_WIDE_INSTR_OFFSETS
	.align		4
        /*0030*/ 	.byte	0x04, 0x31
        /*0032*/ 	.short	(.L_1450 - .L_1449)


	//   ....[0]....
.L_1449:
        /*0034*/ 	.word	0x000000b0


	//   ....[1]....
        /*0038*/ 	.word	0x000000c0


	//   ....[2]....
        /*003c*/ 	.word	0x00000160


	//----- nvinfo : EIATTR_COOP_GROUP_MASK_REGIDS
	.align		4
.L_1450:
        /*0040*/ 	.byte	0x04, 0x29
        /*0042*/ 	.short	(.L_1452 - .L_1451)


	//   ....[0]....
.L_1451:
        /*0044*/ 	.word	0xffffffff


	//   ....[1]....
        /*0048*/ 	.word	0xffffffff


	//   ....[2]....
        /*004c*/ 	.word	0xffffffff


	//   ....[3]....
        /*0050*/ 	.word	0xffffffff


	//   ....[4]....
        /*0054*/ 	.word	0xffffffff


	//   ....[5]....
        /*0058*/ 	.word	0xffffffff


	//   ....[6]....
        /*005c*/ 	.word	0xffffffff


	//   ....[7]....
        /*0060*/ 	.word	0xffffffff


	//   ....[8]....
        /*0064*/ 	.word	0xffffffff


	//   ....[9]....
        /*0068*/ 	.word	0xffffffff


	//   ....[10]....
        /*006c*/ 	.word	0xffffffff


	//   ....[11]....
        /*0070*/ 	.word	0xffffffff


	//   ....[12]....
        /*0074*/ 	.word	0xffffffff


	//   ....[13]....
        /*0078*/ 	.word	0xffffffff


	//   ....[14]....
        /*007c*/ 	.word	0xffffffff


	//   ....[15]....
        /*0080*/ 	.word	0xffffffff


	//   ....[16]....
        /*0084*/ 	.word	0xffffffff


	//   ....[17]....
        /*0088*/ 	.word	0xffffffff


	//   ....[18]....
        /*008c*/ 	.word	0xffffffff


	//   ....[19]....
        /*0090*/ 	.word	0xffffffff


	//   ....[20]....
        /*0094*/ 	.word	0xffffffff


	//   ....[21]....
        /*0098*/ 	.word	0xffffffff


	//   ....[22]....
        /*009c*/ 	.word	0xffffffff


	//   ....[23]....
        /*00a0*/ 	.word	0xffffffff


	//   ....[24]....
        /*00a4*/ 	.word	0xffffffff


	//   ....[25]....
        /*00a8*/ 	.word	0xffffffff


	//   ....[26]....
        /*00ac*/ 	.word	0xffffffff


	//   ....[27]....
        /*00b0*/ 	.word	0xffffffff


	//   ....[28]....
        /*00b4*/ 	.word	0xffffffff


	//   ....[29]....
        /*00b8*/ 	.word	0xffffffff


	//   ....[30]....
        /*00bc*/ 	.word	0xffffffff


	//   ....[31]....
        /*00c0*/ 	.word	0xffffffff


	//   ....[32]....
        /*00c4*/ 	.word	0xffffffff


	//   ....[33]....
        /*00c8*/ 	.word	0xffffffff


	//   ....[34]....
        /*00cc*/ 	.word	0xffffffff


	//   ....[35]....
        /*00d0*/ 	.word	0xffffffff


	//   ....[36]....
        /*00d4*/ 	.word	0xffffffff


	//   ....[37]....
        /*00d8*/ 	.word	0xffffffff


	//   ....[38]....
        /*00dc*/ 	.word	0xffffffff


	//   ....[39]....
        /*00e0*/ 	.word	0xffffffff


	//   ....[40]....
        /*00e4*/ 	.word	0xffffffff


	//   ....[41]....
        /*00e8*/ 	.word	0xffffffff


	//   ....[42]....
        /*00ec*/ 	.word	0xffffffff


	//   ....[43]....
        /*00f0*/ 	.word	0xffffffff


	//   ....[44]....
        /*00f4*/ 	.word	0xffffffff


	//   ....[45]....
        /*00f8*/ 	.word	0xffffffff


	//   ....[46]....
        /*00fc*/ 	.word	0xffffffff


	//   ....[47]....
        /*0100*/ 	.word	0xffffffff


	//   ....[48]....
        /*0104*/ 	.word	0xffffffff


	//   ....[49]....
        /*0108*/ 	.word	0xffffffff


	//   ....[50]....
        /*010c*/ 	.word	0xffffffff


	//   ....[51]....
        /*0110*/ 	.word	0xffffffff


	//   ....[52]....
        /*0114*/ 	.word	0xffffffff


	//   ....[53]....
        /*0118*/ 	.word	0xffffffff


	//   ....[54]....
        /*011c*/ 	.word	0xffffffff


	//   ....[55]....
        /*0120*/ 	.word	0xffffffff


	//   ....[56]....
        /*0124*/ 	.word	0xffffffff


	//   ....[57]....
        /*0128*/ 	.word	0xffffffff


	//   ....[58]....
        /*012c*/ 	.word	0xffffffff


	//   ....[59]....
        /*0130*/ 	.word	0xffffffff


	//   ....[60]....
        /*0134*/ 	.word	0xffffffff


	//   ....[61]....
        /*0138*/ 	.word	0xffffffff


	//   ....[62]....
        /*013c*/ 	.word	0xffffffff


	//   ....[63]....
        /*0140*/ 	.word	0xffffffff


	//   ....[64]....
        /*0144*/ 	.word	0xffffffff


	//   ....[65]....
        /*0148*/ 	.word	0xffffffff


	//   ....[66]....
        /*014c*/ 	.word	0xffffffff


	//   ....[67]....
        /*0150*/ 	.word	0xffffffff


	//   ....[68]....
        /*0154*/ 	.word	0xffffffff


	//   ....[69]....
        /*0158*/ 	.word	0xffffffff


	//   ....[70]....
        /*015c*/ 	.word	0xffffffff


	//   ....[71]....
        /*0160*/ 	.word	0xffffffff


	//   ....[72]....
        /*0164*/ 	.word	0xffffffff


	//   ....[73]....
        /*0168*/ 	.word	0xffffffff


	//   ....[74]....
        /*016c*/ 	.word	0xffffffff


	//   ....[75]....
        /*0170*/ 	.word	0xffffffff


	//   ....[76]....
        /*0174*/ 	.word	0xffffffff


	//   ....[77]....
        /*0178*/ 	.word	0xffffffff


	//   ....[78]....
        /*017c*/ 	.word	0xffffffff


	//   ....[79]....
        /*0180*/ 	.word	0xffffffff


	//   ....[80]....
        /*0184*/ 	.word	0xffffffff


	//   ....[81]....
        /*0188*/ 	.word	0xffffffff


	//   ....[82]....
        /*018c*/ 	.word	0xffffffff


	//   ....[83]....
        /*0190*/ 	.word	0xffffffff


	//   ....[84]....
        /*0194*/ 	.word	0xffffffff


	//   ....[85]....
        /*0198*/ 	.word	0xffffffff


	//   ....[86]....
        /*019c*/ 	.word	0xffffffff


	//   ....[87]....
        /*01a0*/ 	.word	0xffffffff


	//   ....[88]....
        /*01a4*/ 	.word	0xffffffff


	//   ....[89]....
        /*01a8*/ 	.word	0xffffffff


	//   ....[90]....
        /*01ac*/ 	.word	0xffffffff


	//   ....[91]....
        /*01b0*/ 	.word	0xffffffff


	//   ....[92]....
        /*01b4*/ 	.word	0xffffffff


	//   ....[93]....
        /*01b8*/ 	.word	0xffffffff


	//   ....[94]....
        /*01bc*/ 	.word	0xffffffff


	//   ....[95]....
        /*01c0*/ 	.word	0xffffffff


	//   ....[96]....
        /*01c4*/ 	.word	0xffffffff


	//   ....[97]....
        /*01c8*/ 	.word	0xffffffff


	//   ....[98]....
        /*01cc*/ 	.word	0xffffffff


	//   ....[99]....
        /*01d0*/ 	.word	0xffffffff


	//   ....[100]....
        /*01d4*/ 	.word	0xffffffff


	//   ....[101]....
        /*01d8*/ 	.word	0x0500000f


	//   ....[102]....
        /*01dc*/ 	.word	0x0500000f


	//   ....[103]....
        /*01e0*/ 	.word	0x0500000f


	//   ....[104]....
        /*01e4*/ 	.word	0x0500000f


	//   ....[105]....
        /*01e8*/ 	.word	0x0500000f


	//   ....[106]....
        /*01ec*/ 	.word	0x0500000f


	//   ....[107]....
        /*01f0*/ 	.word	0x0500000f


	//   ....[108]....
        /*01f4*/ 	.word	0x0500000f


	//   ....[109]....
        /*01f8*/ 	.word	0x0500000f


	//   ....[110]....
        /*01fc*/ 	.word	0x0500000f


	//   ....[111]....
        /*0200*/ 	.word	0x0500000f


	//   ....[112]....
        /*0204*/ 	.word	0x0500000f


	//   ....[113]....
        /*0208*/ 	.word	0x0500000f


	//   ....[114]....
        /*020c*/ 	.word	0x0500000f


	//   ....[115]....
        /*0210*/ 	.word	0x0500000f


	//   ....[116]....
        /*0214*/ 	.word	0x0500000f


	//   ....[117]....
        /*0218*/ 	.word	0x0500000f


	//   ....[118]....
        /*021c*/ 	.word	0x0500000f


	//   ....[119]....
        /*0220*/ 	.word	0x0500000f


	//   ....[120]....
        /*0224*/ 	.word	0x0500000f


	//   ....[121]....
        /*0228*/ 	.word	0x0500000f


	//   ....[122]....
        /*022c*/ 	.word	0x0500000f


	//   ....[123]....
        /*0230*/ 	.word	0x0500000f


	//   ....[124]....
        /*0234*/ 	.word	0x0500000f


	//   ....[125]....
        /*0238*/ 	.word	0x0500000f


	//   ....[126]....
        /*023c*/ 	.word	0x0500000f


	//   ....[127]....
        /*0240*/ 	.word	0x0500000f


	//   ....[128]....
        /*0244*/ 	.word	0x0500000f


	//   ....[129]....
        /*0248*/ 	.word	0x0500000f


	//   ....[130]....
        /*024c*/ 	.word	0x0500000f


	//   ....[131]....
        /*0250*/ 	.word	0x0500000f


	//   ....[132]....
        /*0254*/ 	.word	0x0500000f


	//   ....[133]....
        /*0258*/ 	.word	0x0500000f


	//   ....[134]....
        /*025c*/ 	.word	0x0500000f


	//   ....[135]....
        /*0260*/ 	.word	0x0500000f


	//   ....[136]....
        /*0264*/ 	.word	0x0500000f


	//   ....[137]....
        /*0268*/ 	.word	0x0500000f


	//   ....[138]....
        /*026c*/ 	.word	0x0500000f


	//   ....[139]....
        /*0270*/ 	.word	0x0500000f


	//   ....[140]....
        /*0274*/ 	.word	0x0500000f


	//   ....[141]....
        /*0278*/ 	.word	0x0500000f


	//   ....[142]....
        /*027c*/ 	.word	0x0500000f


	//   ....[143]....
        /*0280*/ 	.word	0x0500000f


	//   ....[144]....
        /*0284*/ 	.word	0x0500000f


	//   ....[145]....
        /*0288*/ 	.word	0x0500000f


	//   ....[146]....
        /*028c*/ 	.word	0x0500000f


	//   ....[147]....
        /*0290*/ 	.word	0x0500000f


	//   ....[148]....
        /*0294*/ 	.word	0x0500000f


	//   ....[149]....
        /*0298*/ 	.word	0x0500000f


	//   ....[150]....
        /*029c*/ 	.word	0x0500000f


	//   ....[151]....
        /*02a0*/ 	.word	0x0500000f


	//   ....[152]....
        /*02a4*/ 	.word	0x0500000f


	//   ....[153]....
        /*02a8*/ 	.word	0x0500000f


	//   ....[154]....
        /*02ac*/ 	.word	0x0500000f


	//   ....[155]....
        /*02b0*/ 	.word	0x0500000f


	//   ....[156]....
        /*02b4*/ 	.word	0x0500000f


	//   ....[157]....
        /*02b8*/ 	.word	0x0500000f


	//   ....[158]....
        /*02bc*/ 	.word	0x0500000f


	//   ....[159]....
        /*02c0*/ 	.word	0x0500000f


	//   ....[160]....
        /*02c4*/ 	.word	0x0500000f


	//   ....[161]....
        /*02c8*/ 	.word	0x0500000f


	//   ....[162]....
        /*02cc*/ 	.word	0x0500000f


	//   ....[163]....
        /*02d0*/ 	.word	0x0500000f


	//   ....[164]....
        /*02d4*/ 	.word	0x0500000f


	//   ....[165]....
        /*02d8*/ 	.word	0x0500000f


	//   ....[166]....
        /*02dc*/ 	.word	0x0500000f


	//----- nvinfo : EIATTR_COOP_GROUP_INSTR_OFFSETS
	.align		4
.L_1452:
        /*02e0*/ 	.byte	0x04, 0x28
        /*02e2*/ 	.short	(.L_1454 - .L_1453)


	//   ....[0]....
.L_1453:
        /*02e4*/ 	.word	0x00000060


	//   ....[1]....
        /*02e8*/ 	.word	0x000000a0


	//   ....[2]....
        /*02ec*/ 	.word	0x000002c0


	//   ....[3]....
        /*02f0*/ 	.word	0x00000420


	//   ....[4]....
        /*02f4*/ 	.word	0x00000540


	//   ....[5]....
        /*02f8*/ 	.word	0x000006a0


	//   ....[6]....
        /*02fc*/ 	.word	0x00001350


	//   ....[7]....
        /*0300*/ 	.word	0x00001ac0


	//   ....[8]....
        /*0304*/ 	.word	0x00001fe0


	//   ....[9]....
        /*0308*/ 	.word	0x00001ff0


	//   ....[10]....
        /*030c*/ 	.word	0x00002040


	//   ....[11]....
        /*0310*/ 	.word	0x00002770


	//   ....[12]....
        /*0314*/ 	.word	0x00002800


	//   ....[13]....
        /*0318*/ 	.word	0x00003830


	//   ....[14]....
        /*031c*/ 	.word	0x00003d20


	//   ....[15]....
        /*0320*/ 	.word	0x00003d30


	//   ....[16]....
        /*0324*/ 	.word	0x00003d80


	//   ....[17]....
        /*0328*/ 	.word	0x00004460


	//   ....[18]....
        /*032c*/ 	.word	0x000044c0


	//   ....[19]....
        /*0330*/ 	.word	0x00005db0


	//   ....[20]....
        /*0334*/ 	.word	0x00005de0


	//   ....[21]....
        /*0338*/ 	.word	0x00006240


	//   ....[22]....
        /*033c*/ 	.word	0x00006410


	//   ....[23]....
        /*0340*/ 	.word	0x00007620


	//   ....[24]....
        /*0344*/ 	.word	0x00007640


	//   ....[25]....
        /*0348*/ 	.word	0x00007680


	//   ....[26]....
        /*034c*/ 	.word	0x000076a0


	//   ....[27]....
        /*0350*/ 	.word	0x00008770


	//   ....[28]....
        /*0354*/ 	.word	0x000087e0


	//   ....[29]....
        /*0358*/ 	.word	0x00008820


	//   ....[30]....
        /*035c*/ 	.word	0x00008850


	//   ....[31]....
        /*0360*/ 	.word	0x00008880


	//   ....[32]....
        /*0364*/ 	.word	0x000088a0


	//   ....[33]....
        /*0368*/ 	.word	0x00009510


	//   ....[34]....
        /*036c*/ 	.word	0x00009520


	//   ....[35]....
        /*0370*/ 	.word	0x0000a550


	//   ....[36]....
        /*0374*/ 	.word	0x0000b700


	//   ....[37]....
        /*0378*/ 	.word	0x0000b720


	//   ....[38]....
        /*037c*/ 	.word	0x0000b730


	//   ....[39]....
        /*0380*/ 	.word	0x0000b770


	//   ....[40]....
        /*0384*/ 	.word	0x0000b7c0


	//   ....[41]....
        /*0388*/ 	.word	0x0000b7e0


	//   ....[42]....
        /*038c*/ 	.word	0x0000b830


	//   ....[43]....
        /*0390*/ 	.word	0x0000b850


	//   ....[44]....
        /*0394*/ 	.word	0x0000b8a0


	//   ....[45]....
        /*0398*/ 	.word	0x0000b8c0


	//   ....[46]....
        /*039c*/ 	.word	0x0000b910


	//   ....[47]....
        /*03a0*/ 	.word	0x0000b930


	//   ....[48]....
        /*03a4*/ 	.word	0x0000beb0


	//   ....[49]....
        /*03a8*/ 	.word	0x0000bee0


	//   ....[50]....
        /*03ac*/ 	.word	0x0000bf10


	//   ....[51]....
        /*03b0*/ 	.word	0x0000bf80


	//   ....[52]....
        /*03b4*/ 	.word	0x0000bfe0


	//   ....[53]....
        /*03b8*/ 	.word	0x0000c000


	//   ....[54]....
        /*03bc*/ 	.word	0x0000c060


	//   ....[55]....
        /*03c0*/ 	.word	0x0000c080


	//   ....[56]....
        /*03c4*/ 	.word	0x0000c0e0


	//   ....[57]....
        /*03c8*/ 	.word	0x0000c100


	//   ....[58]....
        /*03cc*/ 	.word	0x0000c160


	//   ....[59]....
        /*03d0*/ 	.word	0x0000c180


	//   ....[60]....
        /*03d4*/ 	.word	0x0000c1e0


	//   ....[61]....
        /*03d8*/ 	.word	0x0000c200


	//   ....[62]....
        /*03dc*/ 	.word	0x0000c250


	//   ....[63]....
        /*03e0*/ 	.word	0x0000c270


	//   ....[64]....
        /*03e4*/ 	.word	0x0000c5f0


	//   ....[65]....
        /*03e8*/ 	.word	0x0000c620


	//   ....[66]....
        /*03ec*/ 	.word	0x0000c660


	//   ....[67]....
        /*03f0*/ 	.word	0x0000c680


	//   ....[68]....
        /*03f4*/ 	.word	0x0000c6a0


	//   ....[69]....
        /*03f8*/ 	.word	0x0000c6d0


	//   ....[70]....
        /*03fc*/ 	.word	0x0000c770


	//   ....[71]....
        /*0400*/ 	.word	0x0000c7a0


	//   ....[72]....
        /*0404*/ 	.word	0x0000c830


	//   ....[73]....
        /*0408*/ 	.word	0x0000c860


	//   ....[74]....
        /*040c*/ 	.word	0x0000c870


	//   ....[75]....
        /*0410*/ 	.word	0x0000c900


	//   ....[76]....
        /*0414*/ 	.word	0x0000d070


	//   ....[77]....
        /*0418*/ 	.word	0x0000d090


	//   ....[78]....
        /*041c*/ 	.word	0x0000d0a0


	//   ....[79]....
        /*0420*/ 	.word	0x0000d0b0


	//   ....[80]....
        /*0424*/ 	.word	0x0000d0c0


	//   ....[81]....
        /*0428*/ 	.word	0x0000d0d0


	//   ....[82]....
        /*042c*/ 	.word	0x0000d0f0


	//   ....[83]....
        /*0430*/ 	.word	0x0000d110


	//   ....[84]....
        /*0434*/ 	.word	0x0000d140


	//   ....[85]....
        /*0438*/ 	.word	0x0000d180


	//   ....[86]....
        /*043c*/ 	.word	0x0000d1c0


	//   ....[87]....
        /*0440*/ 	.word	0x0000d210


	//   ....[88]....
        /*0444*/ 	.word	0x0000d560


	//   ....[89]....
        /*0448*/ 	.word	0x0000d580


	//   ....[90]....
        /*044c*/ 	.word	0x0000d590


	//   ....[91]....
        /*0450*/ 	.word	0x0000d5a0


	//   ....[92]....
        /*0454*/ 	.word	0x0000d5b0


	//   ....[93]....
        /*0458*/ 	.word	0x0000d5e0


	//   ....[94]....
        /*045c*/ 	.word	0x0000d640


	//   ....[95]....
        /*0460*/ 	.word	0x0000d660


	//   ....[96]....
        /*0464*/ 	.word	0x0000d6c0


	//   ....[97]....
        /*0468*/ 	.word	0x0000d6d0


	//   ....[98]....
        /*046c*/ 	.word	0x0000d740


	//   ....[99]....
        /*0470*/ 	.word	0x0000d760


	//   ....[100]....
        /*0474*/ 	.word	0x0000dac0


	//   ....[101]....
        /*0478*/ 	.word	0x0000e020


	//   ....[102]....
        /*047c*/ 	.word	0x0000e110


	//   ....[103]....
        /*0480*/ 	.word	0x0000e1b0


	//   ....[104]....
        /*0484*/ 	.word	0x0000e230


	//   ....[105]....
        /*0488*/ 	.word	0x0000e2e0


	//   ....[106]....
        /*048c*/ 	.word	0x0000e340


	//   ....[107]....
        /*0490*/ 	.word	0x0000e400


	//   ....[108]....
        /*0494*/ 	.word	0x0000e460


	//   ....[109]....
        /*0498*/ 	.word	0x0000e520


	//   ....[110]....
        /*049c*/ 	.word	0x0000e580


	//   ....[111]....
        /*04a0*/ 	.word	0x0000e640


	//   ....[112]....
        /*04a4*/ 	.word	0x0000e6a0


	//   ....[113]....
        /*04a8*/ 	.word	0x0000e740


	//   ....[114]....
        /*04ac*/ 	.word	0x0000e7e0


	//   ....[115]....
        /*04b0*/ 	.word	0x0000e840


	//   ....[116]....
        /*04b4*/ 	.word	0x0000e900


	//   ....[117]....
        /*04b8*/ 	.word	0x0000e9b0


	//   ....[118]....
        /*04bc*/ 	.word	0x0000ea10


	//   ....[119]....
        /*04c0*/ 	.word	0x0000eae0


	//   ....[120]....
        /*04c4*/ 	.word	0x0000eb40


	//   ....[121]....
        /*04c8*/ 	.word	0x0000ec10


	//   ....[122]....
        /*04cc*/ 	.word	0x0000ec70


	//   ....[123]....
        /*04d0*/ 	.word	0x0000ed40


	//   ....[124]....
        /*04d4*/ 	.word	0x0000eda0


	//   ....[125]....
        /*04d8*/ 	.word	0x0000ee70


	//   ....[126]....
        /*04dc*/ 	.word	0x0000eed0


	//   ....[127]....
        /*04e0*/ 	.word	0x0000ef80


	//   ....[128]....
        /*04e4*/ 	.word	0x0000f000


	//   ....[129]....
        /*04e8*/ 	.word	0x0000f0a0


	//   ....[130]....
        /*04ec*/ 	.word	0x0000f1f0


	//   ....[131]....
        /*04f0*/ 	.word	0x0000f2c0


	//   ....[132]....
        /*04f4*/ 	.word	0x0000f330


	//   ....[133]....
        /*04f8*/ 	.word	0x0000f3f0


	//   ....[134]....
        /*04fc*/ 	.word	0x0000f4e0


	//   ....[135]....
        /*0500*/ 	.word	0x0000f5a0


	//   ....[136]....
        /*0504*/ 	.word	0x0000f680


	//   ....[137]....
        /*0508*/ 	.word	0x0000f740


	//   ....[138]....
        /*050c*/ 	.word	0x0000f820


	//   ....[139]....
        /*0510*/ 	.word	0x0000f8e0


	//   ....[140]....
        /*0514*/ 	.word	0x0000f9c0


	//   ....[141]....
        /*0518*/ 	.word	0x0000fa90


	//   ....[142]....
        /*051c*/ 	.word	0x0000fbf0


	//   ....[143]....
        /*0520*/ 	.word	0x0000fc90


	//   ....[144]....
        /*0524*/ 	.word	0x0000fcf0


	//   ....[145]....
        /*0528*/ 	.word	0x0000fd90


	//   ....[146]....
        /*052c*/ 	.word	0x0000fdf0


	//   ....[147]....
        /*0530*/ 	.word	0x0000fe90


	//   ....[148]....
        /*0534*/ 	.word	0x0000fef0


	//   ....[149]....
        /*0538*/ 	.word	0x0000ff90


	//   ....[150]....
        /*053c*/ 	.word	0x0000fff0


	//   ....[151]....
        /*0540*/ 	.word	0x00010090


	//   ....[152]....
        /*0544*/ 	.word	0x000100f0


	//   ....[153]....
        /*0548*/ 	.word	0x00010190


	//   ....[154]....
        /*054c*/ 	.word	0x00010280


	//   ....[155]....
        /*0550*/ 	.word	0x00010320


	//   ....[156]....
        /*0554*/ 	.word	0x00010390


	//   ....[157]....
        /*0558*/ 	.word	0x00010460


	//   ....[158]....
        /*055c*/ 	.word	0x000104c0


	//   ....[159]....
        /*0560*/ 	.word	0x000105a0


	//   ....[160]....
        /*0564*/ 	.word	0x00010600


	//   ....[161]....
        /*0568*/ 	.word	0x000106e0


	//   ....[162]....
        /*056c*/ 	.word	0x00010740


	//   ....[163]....
        /*0570*/ 	.word	0x00010820


	//   ....[164]....
        /*0574*/ 	.word	0x00010880


	//   ....[165]....
        /*0578*/ 	.word	0x00010960


	//   ....[166]....
        /*057c*/ 	.word	0x00010a50


	//----- nvinfo : EIATTR_REG_RECONFIG
	.align		4
.L_1454:
        /*0580*/ 	.byte	0x01, 0x54
	.zero		2


	//----- nvinfo : EIATTR_SYSCALL_OFFSETS
	.align		4
        /*0584*/ 	.byte	0x04, 0x46
        /*0586*/ 	.short	(.L_1456 - .L_1455)


	//   ....[0]....
.L_1455:
        /*0588*/ 	.word	0x00001510


	//   ....[1]....
        /*058c*/ 	.word	0x0000ad70


	//   ....[2]....
        /*0590*/ 	.word	0x0000aeb0


	//   ....[3]....
        /*0594*/ 	.word	0x0000afa0


	//   ....[4]....
        /*0598*/ 	.word	0x0000bba0


	//----- nvinfo : EIATTR_MBARRIER_INSTR_OFFSETS
	.align		4
.L_1456:
        /*059c*/ 	.byte	0x04, 0x39
        /*059e*/ 	.short	(.L_1458 - .L_1457)


	//   ....[0]....
.L_1457:
        /*05a0*/ 	.word	0x00000170
        /*05a4*/ 	.word	0x000000ff
        /*05a8*/ 	.word	0x00022800
        /*05ac*/ 	.short	0x0100
        /*05ae*/ 	.byte	0x08
	.zero		1


	//   ....[1]....
        /*05b0*/ 	.word	0x00000180
        /*05b4*/ 	.word	0x000000ff
        /*05b8*/ 	.word	0x00022820
        /*05bc*/ 	.short	0x0100
        /*05be*/ 	.byte	0x08
	.zero		1


	//   ....[2]....
        /*05c0*/ 	.word	0x00000270
        /*05c4*/ 	.word	0x000000ff
        /*05c8*/ 	.word	0x00022830
        /*05cc*/ 	.short	0x0100
        /*05ce*/ 	.byte	0x08
	.zero		1


	//   ....[3]....
        /*05d0*/ 	.word	0x00000280
        /*05d4*/ 	.word	0x000000ff
        /*05d8*/ 	.word	0x00022840
        /*05dc*/ 	.short	0x0100
        /*05de*/ 	.byte	0x08
	.zero		1


	//   ....[4]....
        /*05e0*/ 	.word	0x00000290
        /*05e4*/ 	.word	0x000000ff
        /*05e8*/ 	.word	0x00022838
        /*05ec*/ 	.short	0x0100
        /*05ee*/ 	.byte	0x08
	.zero		1


	//   ....[5]....
        /*05f0*/ 	.word	0x000002a0
        /*05f4*/ 	.word	0x000000ff
        /*05f8*/ 	.word	0x00022848
        /*05fc*/ 	.short	0x0100
        /*05fe*/ 	.byte	0x08
	.zero		1


	//   ....[6]....
        /*0600*/ 	.word	0x000003d0
        /*0604*/ 	.word	0x000000ff
        /*0608*/ 	.word	0x00022850
        /*060c*/ 	.short	0x0100
        /*060e*/ 	.byte	0x08
	.zero		1


	//   ....[7]....
        /*0610*/ 	.word	0x000003e0
        /*0614*/ 	.word	0x000000ff
        /*0618*/ 	.word	0x00022860
        /*061c*/ 	.short	0x0100
        /*061e*/ 	.byte	0x08
	.zero		1


	//   ....[8]....
        /*0620*/ 	.word	0x000003f0
        /*0624*/ 	.word	0x000000ff
        /*0628*/ 	.word	0x00022858
        /*062c*/ 	.short	0x0100
        /*062e*/ 	.byte	0x08
	.zero		1


	//   ....[9]....
        /*0630*/ 	.word	0x00000400
        /*0634*/ 	.word	0x000000ff
        /*0638*/ 	.word	0x00022868
        /*063c*/ 	.short	0x0100
        /*063e*/ 	.byte	0x08
	.zero		1


	//   ....[10]....
        /*0640*/ 	.word	0x000004f0
        /*0644*/ 	.word	0x000000ff
        /*0648*/ 	.word	0x00022870
        /*064c*/ 	.short	0x0100
        /*064e*/ 	.byte	0x06
	.zero		1


	//   ....[11]....
        /*0650*/ 	.word	0x00000500
        /*0654*/ 	.word	0x000000ff
        /*0658*/ 	.word	0x00022880
        /*065c*/ 	.short	0x0100
        /*065e*/ 	.byte	0x06
	.zero		1


	//   ....[12]....
        /*0660*/ 	.word	0x00000510
        /*0664*/ 	.word	0x000000ff
        /*0668*/ 	.word	0x00022878
        /*066c*/ 	.short	0x0100
        /*066e*/ 	.byte	0x06
	.zero		1


	//   ....[13]....
        /*0670*/ 	.word	0x00000520
        /*0674*/ 	.word	0x000000ff
        /*0678*/ 	.word	0x00022888
        /*067c*/ 	.short	0x0100
        /*067e*/ 	.byte	0x06
	.zero		1


	//   ....[14]....
        /*0680*/ 	.word	0x00000650
        /*0684*/ 	.word	0x000000ff
        /*0688*/ 	.word	0x00022890
        /*068c*/ 	.short	0x0100
        /*068e*/ 	.byte	0x08
	.zero		1


	//   ....[15]....
        /*0690*/ 	.word	0x00000660
        /*0694*/ 	.word	0x000000ff
        /*0698*/ 	.word	0x000228a0
        /*069c*/ 	.short	0x0100
        /*069e*/ 	.byte	0x08
	.zero		1


	//   ....[16]....
        /*06a0*/ 	.word	0x00000670
        /*06a4*/ 	.word	0x000000ff
        /*06a8*/ 	.word	0x00022898
        /*06ac*/ 	.short	0x0100
        /*06ae*/ 	.byte	0x08
	.zero		1


	//   ....[17]....
        /*06b0*/ 	.word	0x00000680
        /*06b4*/ 	.word	0x000000ff
        /*06b8*/ 	.word	0x000228a8
        /*06bc*/ 	.short	0x0100
        /*06be*/ 	.byte	0x08
	.zero		1


	//   ....[18]....
        /*06c0*/ 	.word	0x000007c0
        /*06c4*/ 	.word	0x000000ff
        /*06c8*/ 	.word	0x000228b0
        /*06cc*/ 	.short	0x0100
        /*06ce*/ 	.byte	0x08
	.zero		1


	//   ....[19]....
        /*06d0*/ 	.word	0x000007d0
        /*06d4*/ 	.word	0x000000ff
        /*06d8*/ 	.word	0x000228c0
        /*06dc*/ 	.short	0x0100
        /*06de*/ 	.byte	0x08
	.zero		1


	//   ....[20]....
        /*06e0*/ 	.word	0x000007e0
        /*06e4*/ 	.word	0x000000ff
        /*06e8*/ 	.word	0x000228b8
        /*06ec*/ 	.short	0x0100
        /*06ee*/ 	.byte	0x08
	.zero		1


	//   ....[21]....
        /*06f0*/ 	.word	0x000007f0
        /*06f4*/ 	.word	0x000000ff
        /*06f8*/ 	.word	0x000228c8
        /*06fc*/ 	.short	0x0100
        /*06fe*/ 	.byte	0x08
	.zero		1


	//   ....[22]....
        /*0700*/ 	.word	0x00001540
        /*0704*/ 	.word	0x000000ff
        /*0708*/ 	.word	0x00022800
        /*070c*/ 	.short	0x010a
        /*070e*/ 	.byte	0x2a
	.zero		1


	//   ....[23]....
        /*0710*/ 	.word	0x000015d0
        /*0714*/ 	.word	0x000000ff
        /*0718*/ 	.word	0x00022830
        /*071c*/ 	.short	0x010a
        /*071e*/ 	.byte	0x2a
	.zero		1


	//   ....[24]....
        /*0720*/ 	.word	0x00001610
        /*0724*/ 	.word	0x000000ff
        /*0728*/ 	.word	0x00022830
        /*072c*/ 	.short	0x010a
        /*072e*/ 	.byte	0x2a
	.zero		1


	//   ....[25]....
        /*0730*/ 	.word	0x00001b50
        /*0734*/ 	.word	0x000000ff
        /*0738*/ 	.word	0x00000000
        /*073c*/ 	.short	0x0101
        /*073e*/ 	.byte	0x04
	.zero		1


	//   ....[26]....
        /*0740*/ 	.word	0x00002fd0
        /*0744*/ 	.word	0x000000ff
        /*0748*/ 	.word	0x00022850
        /*074c*/ 	.short	0x010a
        /*074e*/ 	.byte	0x2a
	.zero		1


	//   ....[27]....
        /*0750*/ 	.word	0x00003010
        /*0754*/ 	.word	0x000000ff
        /*0758*/ 	.word	0x00022850
        /*075c*/ 	.short	0x010a
        /*075e*/ 	.byte	0x2a
	.zero		1


	//   ....[28]....
        /*0760*/ 	.word	0x00003400
        /*0764*/ 	.word	0x000000ff
        /*0768*/ 	.word	0x00000000
        /*076c*/ 	.short	0x0101
        /*076e*/ 	.byte	0x0a
	.zero		1


	//   ....[29]....
        /*0770*/ 	.word	0x00003590
        /*0774*/ 	.word	0x000000ff
        /*0778*/ 	.word	0x00022830
        /*077c*/ 	.short	0x010a
        /*077e*/ 	.byte	0x1c
	.zero		1


	//   ....[30]....
        /*0780*/ 	.word	0x000035d0
        /*0784*/ 	.word	0x000000ff
        /*0788*/ 	.word	0x00022830
        /*078c*/ 	.short	0x010a
        /*078e*/ 	.byte	0x1c
	.zero		1


	//   ....[31]....
        /*0790*/ 	.word	0x00003880
        /*0794*/ 	.word	0x000000ff
        /*0798*/ 	.word	0x00000000
        /*079c*/ 	.short	0x0101
        /*079e*/ 	.byte	0x0a
	.zero		1


	//   ....[32]....
        /*07a0*/ 	.word	0x000055c0
        /*07a4*/ 	.word	0x000000ff
        /*07a8*/ 	.word	0x00022850
        /*07ac*/ 	.short	0x010a
        /*07ae*/ 	.byte	0x1c
	.zero		1


	//   ....[33]....
        /*07b0*/ 	.word	0x00005600
        /*07b4*/ 	.word	0x000000ff
        /*07b8*/ 	.word	0x00022850
        /*07bc*/ 	.short	0x010a
        /*07be*/ 	.byte	0x1c
	.zero		1


	//   ....[34]....
        /*07c0*/ 	.word	0x00005900
        /*07c4*/ 	.word	0x000000ff
        /*07c8*/ 	.word	0x00000000
        /*07cc*/ 	.short	0x0101
        /*07ce*/ 	.byte	0x1c
	.zero		1


	//   ....[35]....
        /*07d0*/ 	.word	0x00005a20
        /*07d4*/ 	.word	0x000000ff
        /*07d8*/ 	.word	0x00022830
        /*07dc*/ 	.short	0x010a
        /*07de*/ 	.byte	0x1a
	.zero		1


	//   ....[36]....
        /*07e0*/ 	.word	0x00005a60
        /*07e4*/ 	.word	0x000000ff
        /*07e8*/ 	.word	0x00022830
        /*07ec*/ 	.short	0x010a
        /*07ee*/ 	.byte	0x1a
	.zero		1


	//   ....[37]....
        /*07f0*/ 	.word	0x00005c60
        /*07f4*/ 	.word	0x000000ff
        /*07f8*/ 	.word	0x00000000
        /*07fc*/ 	.short	0x0101
        /*07fe*/ 	.byte	0x0a
	.zero		1


	//   ....[38]....
        /*0800*/ 	.word	0x000072c0
        /*0804*/ 	.word	0x000000ff
        /*0808*/ 	.word	0x00022850
        /*080c*/ 	.short	0x010a
        /*080e*/ 	.byte	0x1a
	.zero		1


	//   ....[39]....
        /*0810*/ 	.word	0x00007300
        /*0814*/ 	.word	0x000000ff
        /*0818*/ 	.word	0x00022850
        /*081c*/ 	.short	0x010a
        /*081e*/ 	.byte	0x1a
	.zero		1


	//   ....[40]....
        /*0820*/ 	.word	0x00007600
        /*0824*/ 	.word	0x000000ff
        /*0828*/ 	.word	0x00000000
        /*082c*/ 	.short	0x0101
        /*082e*/ 	.byte	0x1a
	.zero		1


	//   ....[41]....
        /*0830*/ 	.word	0x000088b0
        /*0834*/ 	.word	0x000000ff
        /*0838*/ 	.word	0x00000000
        /*083c*/ 	.short	0x0101
        /*083e*/ 	.byte	0x04
	.zero		1


	//   ....[42]....
        /*0840*/ 	.word	0x0000b4a0
        /*0844*/ 	.word	0x000000ff
        /*0848*/ 	.word	0x00022840
        /*084c*/ 	.short	0x010a
        /*084e*/ 	.byte	0x2d
	.zero		1


	//   ....[43]....
        /*0850*/ 	.word	0x0000b9d0
        /*0854*/ 	.word	0x000000ff
        /*0858*/ 	.word	0x00022830
        /*085c*/ 	.short	0x0107
        /*085e*/ 	.byte	0x2d
	.zero		1


	//   ....[44]....
        /*0860*/ 	.word	0x0000ba40
        /*0864*/ 	.word	0x000000ff
        /*0868*/ 	.word	0x00022830
        /*086c*/ 	.short	0x0101
        /*086e*/ 	.byte	0x2d
	.zero		1


	//   ....[45]....
        /*0870*/ 	.word	0x0000c340
        /*0874*/ 	.word	0x000000ff
        /*0878*/ 	.word	0x00022800
        /*087c*/ 	.short	0x0107
        /*087e*/ 	.byte	0x2d
	.zero		1


	//   ....[46]....
        /*0880*/ 	.word	0x0000c380
        /*0884*/ 	.word	0x000000ff
        /*0888*/ 	.word	0x00022800
        /*088c*/ 	.short	0x0101
        /*088e*/ 	.byte	0x2d
	.zero		1


	//   ....[47]....
        /*0890*/ 	.word	0x0000c390
        /*0894*/ 	.word	0x000000ff
        /*0898*/ 	.word	0x00022820
        /*089c*/ 	.short	0x010a
        /*089e*/ 	.byte	0x2d
	.zero		1


	//   ....[48]....
        /*08a0*/ 	.word	0x0000c3e0
        /*08a4*/ 	.word	0x000000ff
        /*08a8*/ 	.word	0x00022860
        /*08ac*/ 	.short	0x010a
        /*08ae*/ 	.byte	0x2d
	.zero		1


	//   ....[49]....
        /*08b0*/ 	.word	0x0000cb10
        /*08b4*/ 	.word	0x000000ff
        /*08b8*/ 	.word	0x00022850
        /*08bc*/ 	.short	0x0107
        /*08be*/ 	.byte	0x2d
	.zero		1


	//   ....[50]....
        /*08c0*/ 	.word	0x0000cb90
        /*08c4*/ 	.word	0x000000ff
        /*08c8*/ 	.word	0x00022850
        /*08cc*/ 	.short	0x0101
        /*08ce*/ 	.byte	0x2d
	.zero		1


	//   ....[51]....
        /*08d0*/ 	.word	0x0000ce70
        /*08d4*/ 	.word	0x00000020
        /*08d8*/ 	.word	0x00022840
        /*08dc*/ 	.short	0x010a
        /*08de*/ 	.byte	0x3f
	.zero		1


	//   ....[52]....
        /*08e0*/ 	.word	0x0000d2a0
        /*08e4*/ 	.word	0x00000020
        /*08e8*/ 	.word	0x00022830
        /*08ec*/ 	.short	0x0107
        /*08ee*/ 	.byte	0x3f
	.zero		1


	//   ....[53]....
        /*08f0*/ 	.word	0x0000d350
        /*08f4*/ 	.word	0x00000020
        /*08f8*/ 	.word	0x00022830
        /*08fc*/ 	.short	0x0101
        /*08fe*/ 	.byte	0x3f
	.zero		1


	//   ....[54]....
        /*0900*/ 	.word	0x0000d380
        /*0904*/ 	.word	0x00000020
        /*0908*/ 	.word	0x00022860
        /*090c*/ 	.short	0x010a
        /*090e*/ 	.byte	0x3f
	.zero		1


	//   ....[55]....
        /*0910*/ 	.word	0x0000d8c0
        /*0914*/ 	.word	0x00000020
        /*0918*/ 	.word	0x00022850
        /*091c*/ 	.short	0x0107
        /*091e*/ 	.byte	0x3f
	.zero		1


	//   ....[56]....
        /*0920*/ 	.word	0x0000d990
        /*0924*/ 	.word	0x00000020
        /*0928*/ 	.word	0x00022850
        /*092c*/ 	.short	0x0101
        /*092e*/ 	.byte	0x3f
	.zero		1


	//   ....[57]....
        /*0930*/ 	.word	0x0000da70
        /*0934*/ 	.word	0x00000004
        /*0938*/ 	.word	0x00022820
        /*093c*/ 	.short	0x010a
        /*093e*/ 	.byte	0x3f
	.zero		1


	//   ....[58]....
        /*0940*/ 	.word	0x0000dbb0
        /*0944*/ 	.word	0x00000005
        /*0948*/ 	.word	0x00022840
        /*094c*/ 	.short	0x010a
        /*094e*/ 	.byte	0x3f
	.zero		1


	//   ....[59]....
        /*0950*/ 	.word	0x0000dc50
        /*0954*/ 	.word	0x00000015
        /*0958*/ 	.word	0x00022840
        /*095c*/ 	.short	0x010a
        /*095e*/ 	.byte	0x3f
	.zero		1


	//   ....[60]....
        /*0960*/ 	.word	0x0000dc90
        /*0964*/ 	.word	0x00000005
        /*0968*/ 	.word	0x00022860
        /*096c*/ 	.short	0x010a
        /*096e*/ 	.byte	0x3f
	.zero		1


	//   ....[61]....
        /*0970*/ 	.word	0x0000dcd0
        /*0974*/ 	.word	0x00000015
        /*0978*/ 	.word	0x00022860
        /*097c*/ 	.short	0x010a
        /*097e*/ 	.byte	0x3f
	.zero		1


	//   ....[62]....
        /*0980*/ 	.word	0x0000dd40
        /*0984*/ 	.word	0x00000005
        /*0988*/ 	.word	0x00022800
        /*098c*/ 	.short	0x010a
        /*098e*/ 	.byte	0x3f
	.zero		1


	//   ....[63]....
        /*0990*/ 	.word	0x0000dda0
        /*0994*/ 	.word	0x00000005
        /*0998*/ 	.word	0x00022830
        /*099c*/ 	.short	0x010a
        /*099e*/ 	.byte	0x3f
	.zero		1


	//   ....[64]....
        /*09a0*/ 	.word	0x0000de00
        /*09a4*/ 	.word	0x0000000b
        /*09a8*/ 	.word	0x00022850
        /*09ac*/ 	.short	0x010a
        /*09ae*/ 	.byte	0x3f
	.zero		1


	//   ....[65]....
        /*09b0*/ 	.word	0x0000de60
        /*09b4*/ 	.word	0x00000009
        /*09b8*/ 	.word	0x00022830
        /*09bc*/ 	.short	0x010a
        /*09be*/ 	.byte	0x3f
	.zero		1


	//   ....[66]....
        /*09c0*/ 	.word	0x0000dec0
        /*09c4*/ 	.word	0x0000000b
        /*09c8*/ 	.word	0x00022850
        /*09cc*/ 	.short	0x010a
        /*09ce*/ 	.byte	0x3f
	.zero		1


	//   ....[67]....
        /*09d0*/ 	.word	0x0000df20
        /*09d4*/ 	.word	0x00000009
        /*09d8*/ 	.word	0x00022830
        /*09dc*/ 	.short	0x010a
        /*09de*/ 	.byte	0x3f
	.zero		1


	//   ....[68]....
        /*09e0*/ 	.word	0x0000df80
        /*09e4*/ 	.word	0x00000007
        /*09e8*/ 	.word	0x00022850
        /*09ec*/ 	.short	0x010a
        /*09ee*/ 	.byte	0x3f
	.zero		1


	//   ....[69]....
        /*09f0*/ 	.word	0x0000e060
        /*09f4*/ 	.word	0x00000003
        /*09f8*/ 	.word	0x00022840
        /*09fc*/ 	.short	0x010a
        /*09fe*/ 	.byte	0x3f
	.zero		1


	//   ....[70]....
        /*0a00*/ 	.word	0x0000f0e0
        /*0a04*/ 	.word	0x00000003
        /*0a08*/ 	.word	0x00022820
        /*0a0c*/ 	.short	0x010a
        /*0a0e*/ 	.byte	0x3f
	.zero		1


	//   ....[71]....
        /*0a10*/ 	.word	0x0000f140
        /*0a14*/ 	.word	0x00000003
        /*0a18*/ 	.word	0x00022860
        /*0a1c*/ 	.short	0x010a
        /*0a1e*/ 	.byte	0x3f
	.zero		1


	//   ....[72]....
        /*0a20*/ 	.word	0x0000fb40
        /*0a24*/ 	.word	0x00000020
        /*0a28*/ 	.word	0x00022840
        /*0a2c*/ 	.short	0x010a
        /*0a2e*/ 	.byte	0x3f
	.zero		1


	//   ....[73]....
        /*0a30*/ 	.word	0x000101d0
        /*0a34*/ 	.word	0x00000020
        /*0a38*/ 	.word	0x00022860
        /*0a3c*/ 	.short	0x010a
        /*0a3e*/ 	.byte	0x3f
	.zero		1


	//   ....[74]....
        /*0a40*/ 	.word	0x000109a0
        /*0a44*/ 	.word	0x00000004
        /*0a48*/ 	.word	0x00022820
        /*0a4c*/ 	.short	0x010a
        /*0a4e*/ 	.byte	0x3f
	.zero		1


	//   ....[75]....
        /*0a50*/ 	.word	0x00010b10
        /*0a54*/ 	.word	0x00000005
        /*0a58*/ 	.word	0x00022840
        /*0a5c*/ 	.short	0x010a
        /*0a5e*/ 	.byte	0x3f
	.zero		1


	//   ....[76]....
        /*0a60*/ 	.word	0x00010b60
        /*0a64*/ 	.word	0x00000015
        /*0a68*/ 	.word	0x00022840
        /*0a6c*/ 	.short	0x010a
        /*0a6e*/ 	.byte	0x3f
	.zero		1


	//   ....[77]....
        /*0a70*/ 	.word	0x00010bb0
        /*0a74*/ 	.word	0x00000005
        /*0a78*/ 	.word	0x00022860
        /*0a7c*/ 	.short	0x010a
        /*0a7e*/ 	.byte	0x3f
	.zero		1


	//----- nvinfo : EIATTR_NUM_MBARRIERS
	.align		4
.L_1458:
        /*0a80*/ 	.byte	0x03, 0x38
        /*0a82*/ 	.short	0x0016


	//----- nvinfo : EIATTR_EXIT_INSTR_OFFSETS
	.align		4
        /*0a84*/ 	.byte	0x04, 0x1c
        /*0a86*/ 	.short	(.L_1460 - .L_1459)


	//   ....[0]....
.L_1459:
        /*0a88*/ 	.word	0x0000dd20


	//----- nvinfo : EIATTR_MAX_THREADS
	.align		4
.L_1460:
        /*0a8c*/ 	.byte	0x04, 0x05
        /*0a8e*/ 	.short	(.L_1462 - .L_1461)
.L_1461:
        /*0a90*/ 	.word	0x00000180
        /*0a94*/ 	.word	0x00000001
        /*0a98*/ 	.word	0x00000001


	//----- nvinfo : EIATTR_CRS_STACK_SIZE
	.align		4
.L_1462:
        /*0a9c*/ 	.byte	0x04, 0x1e
        /*0a9e*/ 	.short	(.L_1464 - .L_1463)
.L_1463:
        /*0aa0*/ 	.word	0x00000000


	//----- nvinfo : EIATTR_CBANK_PARAM_SIZE
	.align		4
.L_1464:
        /*0aa4*/ 	.byte	0x03, 0x19
        /*0aa6*/ 	.short	0x0a70


	//----- nvinfo : EIATTR_PARAM_CBANK
	.align		4
        /*0aa8*/ 	.byte	0x04, 0x0a
        /*0aaa*/ 	.short	(.L_1466 - .L_1465)
	.align		4
.L_1465:
        /*0aac*/ 	.word	index@(.nv.constant0._ZN7cutlass13device_kernelIN5flash11enable_sm90INS1_16FlashAttnFwdSm90INS1_25CollectiveMainloopFwdSm90ILi2EN4cute5tupleIJNS5_1CILi1EEES8_S8_EEENS6_IJNS7_ILi128EEENS7_ILi96EEENS7_ILi64EEEEEELi256ENS_6half_tEfNS_4arch4Sm90ELb1ELb0ELb0ELb0ELb1ELb0ELb0ELb1ELb0ELb1ELb1ELb0EEENS1_21CollectiveEpilogueFwdINS6_IJSA_NS7_ILi256EEESB_EEES9_SE_SG_Li256ELb0ELb1ELb1ELb0EEENS1_19SingleTileSchedulerILb0ELb1ELb1ELi128EEEEEEEEEvNT_6ParamsE)
        /*0ab0*/ 	.short	0x0210
        /*0ab2*/ 	.short	0x0a70


	//----- nvinfo : EIATTR_SW_WAR
	.align		4
.L_1466:
        /*0ab4*/ 	.byte	0x04, 0x36
        /*0ab6*/ 	.short	(.L_1468 - .L_1467)
.L_1467:
        /*0ab8*/ 	.word	0x00000008
.L_1468:


//--------------------- .nv.info._ZN7cutlass13device_kernelIN5flash11enable_sm90INS1_16FlashAttnFwdSm90INS1_25CollectiveMainloopFwdSm90ILi2EN4cute5tupleIJNS5_1CILi1EEES8_S8_EEENS6_IJNS7_ILi128EEENS7_ILi96EEENS7_ILi64EEEEEELi256ENS_6half_tEfNS_4arch4Sm90ELb1ELb0ELb0ELb0ELb1ELb0ELb1ELb1ELb0ELb1ELb1ELb0EEENS1_21CollectiveEpilogueFwdINS6_IJSA_NS7_ILi256EEESB_EEES9_SE_SG_Li256ELb0ELb1ELb1ELb0EEENS1_19SingleTileSchedulerILb0ELb1ELb1ELi128EEEEEEEEEvNT_6ParamsE --------------------------
	.section	.nv.info._ZN7cutlass13device_kernelIN5flash11enable_sm90INS1_16FlashAttnFwdSm90INS1_25CollectiveMainloopFwdSm90ILi2EN4cute5tupleIJNS5_1CILi1EEES8_S8_EEENS6_IJNS7_ILi128EEENS7_ILi96EEENS7_ILi64EEEEEELi256ENS_6half_tEfNS_4arch4Sm90ELb1ELb0ELb0ELb0ELb1ELb0ELb1ELb1ELb0ELb1ELb1ELb0EEENS1_21CollectiveEpilogueFwdINS6_IJSA_NS7_ILi256EEESB_EEES9_SE_SG_Li256ELb0ELb1ELb1ELb0EEENS1_19SingleTileSchedulerILb0ELb1ELb1ELi128EEEEEEEEEvNT_6ParamsE,"",@"SHT_CUDA_INFO"
	.sectionflags	@""
	.align	4


	//----- nvinfo : EIATTR_CUDA_API_VERSION
	.align		4
        /*0000*/ 	.byte	0x04, 0x37
        /*0002*/ 	.short	(.L_1470 - .L_1469)
.L_1469:
        /*0004*/ 	.word	0x00000082


	//----- nvinfo : EIATTR_KPARAM_INFO
	.align		4
.L_1470:
        /*0008*/ 	.byte	0x04, 0x17
        /*000a*/ 	.short	(.L_1472 - .L_1471)
.L_1471:
        /*000c*/ 	.word	0x00000000
        /*0010*/ 	.short	0x0000
        /*0012*/ 	.short	0x0070
        /*0014*/ 	.byte	0x00, 0xf0, 0x01, 0x2c


	//----- nvinfo : EIATTR_SPARSE_MMA_MASK
	.align		4
.L_1472:
        /*0018*/ 	.byte	0x03, 0x50
        /*001a*/ 	.short	0x0000


	//----- nvinfo : EIATTR_MAXREG_COUNT
	.align		4
        /*001c*/ 	.byte	0x03, 0x1b
        /*001e*/ 	.short	0x00a8


	//----- nvinfo : EIATTR_NUM_BARRIERS
	.align		4
        /*0020*/ 	.byte	0x02, 0x4c
        /*0022*/ 	.byte	0x10
	.zero		1


	//----- nvinfo : EIATTR_EXTERNS
	.align		4
        /*0024*/ 	.byte	0x04, 0x0f
        /*0026*/ 	.short	(.L_1474 - .L_1473)


	//   ....[0]....
	.align		4
.L_1473:
        /*0028*/ 	.word	index@(__assertfail)


	//----- nvinfo : EIATTR_ANNOTATIONS
	.align		4
.L_1474:
        /*002c*/ 	.byte	0x04, 0x55
        /*002e*/ 	.short	(.L_1476 - .L_1475)


	//   ....[0]....
.L_1475:
        /*0030*/ 	.word	0x00000001
        /*0034*/ 	.byte	0xd0, 0x08, 0x00, 0x00, 0x01, 0x00, 0x00, 0x00, 0x40, 0x0a, 0x00, 0x00, 0x01, 0x00, 0x00, 0x00
        /*0044*/ 	.byte	0x80, 0x16, 0x00, 0x00, 0x01, 0x00, 0x00, 0x00, 0xb0, 0x9a, 0x00, 0x00, 0x01, 0x00, 0x00, 0x00
        /*0054*/ 	.byte	0xc0, 0xbc, 0x00, 0x00, 0x01, 0x00, 0x00, 0x00, 0xb0, 0xce, 0x00, 0x00, 0x01, 0x00, 0x00, 0x00
        /*0064*/ 	.byte	0xa0, 0x03, 0x01, 0x00


	//----- nvinfo : EIATTR_MERCURY_ISA_VERSION
	.align		4
.L_1476:
        /*0068*/ 	.byte	0x03, 0x5f
        /*006a*/ 	.short	0x0101


	//----- nvinfo : EIATTR_INT_WARP_WIDE_INSTR_OFFSETS
	.align		4
        /*006c*/ 	.byte	0x04, 0x31
        /*006e*/ 	.short	(.L_1478 - .L_1477)


	//   ....[0]....
.L_1477:
        /*0070*/ 	.word	0x000000c0


	//   ....[1]....
        /*0074*/ 	.word	0x000000d0


	//   ....[2]....
        /*0078*/ 	.word	0x000000e0


	//   ....[3]....
        /*007c*/ 	.word	0x00000180


	//----- nvinfo : EIATTR_COOP_GROUP_MASK_REGIDS
	.align		4
.L_1478:
        /*0080*/ 	.byte	0x04, 0x29
        /*0082*/ 	.short	(.L_1480 - .L_1479)


	//   ....[0]....
.L_1479:
        /*0084*/ 	.word	0xffffffff


	//   ....[1]....
        /*0088*/ 	.word	0xffffffff


	//   ....[2]....
        /*008c*/ 	.word	0xffffffff


	//   ....[3]....
        /*0090*/ 	.word	0xffffffff


	//   ....[4]....
        /*0094*/ 	.word	0xffffffff


	//   ....[5]....
        /*0098*/ 	.word	0xffffffff


	//   ....[6]....
        /*009c*/ 	.word	0xffffffff


	//   ....[7]....
        /*00a0*/ 	.word	0xffffffff


	//   ....[8]....
        /*00a4*/ 	.word	0xffffffff


	//   ....[9]....
        /*00a8*/ 	.word	0xffffffff


	//   ....[10]....
        /*00ac*/ 	.word	0xffffffff


	//   ....[11]....
        /*00b0*/ 	.word	0xffffffff


	//   ....[12]....
        /*00b4*/ 	.word	0xffffffff


	//   ....[13]....
        /*00b8*/ 	.word	0xffffffff


	//   ....[14]....
        /*00bc*/ 	.word	0xffffffff


	//   ....[15]....
        /*00c0*/ 	.word	0xffffffff


	//   ....[16]....
        /*00c4*/ 	.word	0xffffffff


	//   ....[17]....
        /*00c8*/ 	.word	0xffffffff


	//   ....[18]....
        /*00cc*/ 	.word	0xffffffff


	//   ....[19]....
        /*00d0*/ 	.word	0xffffffff


	//   ....[20]....
        /*00d4*/ 	.word	0xffffffff


	//   ....[21]....
        /*00d8*/ 	.word	0xffffffff


	//   ....[22]....
        /*00dc*/ 	.word	0xffffffff


	//   ....[23]....
        /*00e0*/ 	.word	0xffffffff


	//   ....[24]....
        /*00e4*/ 	.word	0xffffffff


	//   ....[25]....
        /*00e8*/ 	.word	0xffffffff


	//   ....[26]....
        /*00ec*/ 	.word	0xffffffff


	//   ....[27]....
        /*00f0*/ 	.word	0xffffffff


	//   ....[28]....
        /*00f4*/ 	.word	0xffffffff


	//   ....[29]....
        /*00f8*/ 	.word	0xffffffff


	//   ....[30]....
        /*00fc*/ 	.word	0xffffffff


	//   ....[31]....
        /*0100*/ 	.word	0xffffffff


	//   ....[32]....
        /*0104*/ 	.word	0xffffffff


	//   ....[33]....
        /*0108*/ 	.word	0xffffffff


	//   ....[34]....
        /*010c*/ 	.word	0xffffffff


	//   ....[35]....
        /*0110*/ 	.word	0xffffffff


	//   ....[36]....
        /*0114*/ 	.word	0xffffffff


	//   ....[37]....
        /*0118*/ 	.word	0xffffffff


	//   ....[38]....
        /*011c*/ 	.word	0xffffffff


	//   ....[39]....
        /*0120*/ 	.word	0xffffffff


	//   ....[40]....
        /*0124*/ 	.word	0xffffffff


	//   ....[41]....
        /*0128*/ 	.word	0xffffffff


	//   ....[42]....
        /*012c*/ 	.word	0xffffffff


	//   ....[43]....
        /*0130*/ 	.word	0xffffffff


	//   ....[44]....
        /*0134*/ 	.word	0xffffffff


	//   ....[45]....
        /*0138*/ 	.word	0xffffffff


	//   ....[46]....
        /*013c*/ 	.word	0xffffffff


	//   ....[47]....
        /*0140*/ 	.word	0xffffffff


	//   ....[48]....
        /*0144*/ 	.word	0xffffffff


	//   ....[49]....
        /*0148*/ 	.word	0xffffffff


	//   ....[50]....
        /*014c*/ 	.word	0xffffffff


	//   ....[51]....
        /*0150*/ 	.word	0xffffffff


	//   ....[52]....
        /*0154*/ 	.word	0xffffffff


	//   ....[53]....
        /*0158*/ 	.word	0xffffffff


	//   ....[54]....
        /*015c*/ 	.word	0xffffffff


	//   ....[55]....
        /*0160*/ 	.word	0xffffffff


	//   ....[56]....
        /*0164*/ 	.word	0xffffffff


	//   ....[57]....
        /*0168*/ 	.word	0xffffffff


	//   ....[58]....
        /*016c*/ 	.word	0xffffffff


	//   ....[59]....
        /*0170*/ 	.word	0xffffffff


	//   ....[60]....
        /*0174*/ 	.word	0xffffffff


	//   ....[61]....
        /*0178*/ 	.word	0xffffffff


	//   ....[62]....
        /*017c*/ 	.word	0xffffffff


	//   ....[63]....
        /*0180*/ 	.word	0xffffffff


	//   ....[64]....
        /*0184*/ 	.word	0xffffffff


	//   ....[65]....
        /*0188*/ 	.word	0xffffffff


	//   ....[66]....
        /*018c*/ 	.word	0xffffffff


	//   ....[67]....
        /*0190*/ 	.word	0xffffffff


	//   ....[68]....
        /*0194*/ 	.word	0xffffffff


	//   ....[69]....
        /*0198*/ 	.word	0xffffffff


	//   ....[70]....
        /*019c*/ 	.word	0xffffffff


	//   ....[71]....
        /*01a0*/ 	.word	0xffffffff


	//   ....[72]....
        /*01a4*/ 	.word	0xffffffff


	//   ....[73]....
        /*01a8*/ 	.word	0xffffffff


	//   ....[74]....
        /*01ac*/ 	.word	0xffffffff


	//   ....[75]....
        /*01b0*/ 	.word	0xffffffff


	//   ....[76]....
        /*01b4*/ 	.word	0xffffffff


	//   ....[77]....
        /*01b8*/ 	.word	0xffffffff


	//   ....[78]....
        /*01bc*/ 	.word	0xffffffff


	//   ....[79]....
        /*01c0*/ 	.word	0xffffffff


	//   ....[80]....
        /*01c4*/ 	.word	0xffffffff


	//   ....[81]....
        /*01c8*/ 	.word	0xffffffff


	//   ....[82]....
        /*01cc*/ 	.word	0xffffffff


	//   ....[83]....
        /*01d0*/ 	.word	0xffffffff


	//   ....[84]....
        /*01d4*/ 	.word	0xffffffff


	//   ....[85]....
        /*01d8*/ 	.word	0xffffffff


	//   ....[86]....
        /*01dc*/ 	.word	0xffffffff


	//   ....[87]....
        /*01e0*/ 	.word	0xffffffff


	//   ....[88]....
        /*01e4*/ 	.word	0xffffffff


	//   ....[89]....
        /*01e8*/ 	.word	0xffffffff


	//   ....[90]....
        /*01ec*/ 	.word	0xffffffff


	//   ....[91]....
        /*01f0*/ 	.word	0xffffffff


	//   ....[92]....
        /*01f4*/ 	.word	0xffffffff


	//   ....[93]....
        /*01f8*/ 	.word	0xffffffff


	//   ....[94]....
        /*01fc*/ 	.word	0xffffffff


	//   ....[95]....
        /*0200*/ 	.word	0xffffffff


	//   ....[96]....
        /*0204*/ 	.word	0xffffffff


	//   ....[97]....
        /*0208*/ 	.word	0xffffffff


	//   ....[98]....
        /*020c*/ 	.word	0xffffffff


	//   ....[99]....
        /*0210*/ 	.word	0xffffffff


	//   ....[100]....
        /*0214*/ 	.word	0xffffffff


	//   ....[101]....
        /*0218*/ 	.word	0xffffffff


	//   ....[102]....
        /*021c*/ 	.word	0xffffffff


	//   ....[103]....
        /*0220*/ 	.word	0xffffffff


	//   ....[104]....
        /*0224*/ 	.word	0xffffffff


	//   ....[105]....
        /*0228*/ 	.word	0xffffffff


	//   ....[106]....
        /*022c*/ 	.word	0xffffffff


	//   ....[107]....
        /*0230*/ 	.word	0xffffffff


	//   ....[108]....
        /*0234*/ 	.word	0xffffffff


	//   ....[109]....
        /*0238*/ 	.word	0xffffffff


	//   ....[110]....
        /*023c*/ 	.word	0xffffffff


	//   ....[111]....
        /*0240*/ 	.word	0xffffffff


	//   ....[112]....
        /*0244*/ 	.word	0xffffffff


	//   ....[113]....
        /*0248*/ 	.word	0xffffffff


	//   ....[114]....
        /*024c*/ 	.word	0xffffffff


	//   ....[115]....
        /*0250*/ 	.word	0xffffffff


	//   ....[116]....
        /*0254*/ 	.word	0xffffffff


	//   ....[117]....
        /*0258*/ 	.word	0x0500000f


	//   ....[118]....
        /*025c*/ 	.word	0x0500000f


	//   ....[119]....
        /*0260*/ 	.word	0x0500000f


	//   ....[120]....
        /*0264*/ 	.word	0x0500000f


	//   ....[121]....
        /*0268*/ 	.word	0x0500000f


	//   ....[122]....
        /*026c*/ 	.word	0x0500000f


	//   ....[123]....
        /*0270*/ 	.word	0x0500000f


	//   ....[124]....
        /*0274*/ 	.word	0x0500000f


	//   ....[125]....
        /*0278*/ 	.word	0x0500000f


	//   ....[126]....
        /*027c*/ 	.word	0x0500000f


	//   ....[127]....
        /*0280*/ 	.word	0x0500000f


	//   ....[128]....
        /*0284*/ 	.word	0x0500000f


	//   ....[129]....
        /*0288*/ 	.word	0x0500000f


	//   ....[130]....
        /*028c*/ 	.word	0x0500000f


	//   ....[131]....
        /*0290*/ 	.word	0x0500000f


	//   ....[132]....
        /*0294*/ 	.word	0x0500000f


	//   ....[133]....
        /*0298*/ 	.word	0x0500000f


	//   ....[134]....
        /*029c*/ 	.word	0x0500000f


	//   ....[135]....
        /*02a0*/ 	.word	0x0500000f


	//   ....[136]....
        /*02a4*/ 	.word	0x0500000f


	//   ....[137]....
        /*02a8*/ 	.word	0x0500000f


	//   ....[138]....
        /*02ac*/ 	.word	0x0500000f


	//   ....[139]....
        /*02b0*/ 	.word	0x0500000f


	//   ....[140]....
        /*02b4*/ 	.word	0x0500000f


	//   ....[141]....
        /*02b8*/ 	.word	0x0500000f


	//   ....[142]....
        /*02bc*/ 	.word	0x0500000f


	//   ....[143]....
        /*02c0*/ 	.word	0x0500000f


	//   ....[144]....
        /*02c4*/ 	.word	0x0500000f


	//   ....[145]....
        /*02c8*/ 	.word	0x0500000f


	//   ....[146]....
        /*02cc*/ 	.word	0x0500000f


	//   ....[147]....
        /*02d0*/ 	.word	0x0500000f


	//   ....[148]....
        /*02d4*/ 	.word	0x0500000f


	//   ....[149]....
        /*02d8*/ 	.word	0x0500000f


	//   ....[150]....
        /*02dc*/ 	.word	0x0500000f


	//   ....[151]....
        /*02e0*/ 	.word	0x0500000f


	//   ....[152]....
        /*02e4*/ 	.word	0x0500000f


	//   ....[153]....
        /*02e8*/ 	.word	0x0500000f


	//   ....[154]....
        /*02ec*/ 	.word	0x0500000f


	//   ....[155]....
        /*02f0*/ 	.word	0x0500000f


	//   ....[156]....
        /*02f4*/ 	.word	0x0500000f


	//   ....[157]....
        /*02f8*/ 	.word	0x0500000f


	//   ....[158]....
        /*02fc*/ 	.word	0x0500000f


	//   ....[159]....
        /*0300*/ 	.word	0x0500000f


	//   ....[160]....
        /*0304*/ 	.word	0x0500000f


	//   ....[161]....
        /*0308*/ 	.word	0x0500000f


	//   ....[162]....
        /*030c*/ 	.word	0x0500000f


	//   ....[163]....
        /*0310*/ 	.word	0x0500000f


	//   ....[164]....
        /*0314*/ 	.word	0x0500000f


	//   ....[165]....
        /*0318*/ 	.word	0x0500000f


	//   ....[166]....
        /*031c*/ 	.word	0x0500000f


	//   ....[167]....
        /*0320*/ 	.word	0x0500000f


	//   ....[168]....
        /*0324*/ 	.word	0x0500000f


	//   ....[169]....
        /*0328*/ 	.word	0x0500000f


	//   ....[170]....
        /*032c*/ 	.word	0x0500000f


	//   ....[171]....
        /*0330*/ 	.word	0x0500000f


	//   ....[172]....
        /*0334*/ 	.word	0x0500000f


	//   ....[173]....
        /*0338*/ 	.word	0x0500000f


	//   ....[174]....
        /*033c*/ 	.word	0x0500000f


	//   ....[175]....
        /*0340*/ 	.word	0x0500000f


	//   ....[176]....
        /*0344*/ 	.word	0x0500000f


	//   ....[177]....
        /*0348*/ 	.word	0x0500000f


	//   ....[178]....
        /*034c*/ 	.word	0x0500000f


	//   ....[179]....
        /*0350*/ 	.word	0x0500000f


	//   ....[180]....
        /*0354*/ 	.word	0x0500000f


	//   ....[181]....
        /*0358*/ 	.word	0x0500000f


	//   ....[182]....
        /*035c*/ 	.word	0x0500000f


	//   ....[183]....
        /*0360*/ 	.word	0x0500000f


	//   ....[184]....
        /*0364*/ 	.word	0x0500000f


	//   ....[185]....
        /*0368*/ 	.word	0x0500000f


	//   ....[186]....
        /*036c*/ 	.word	0x0500000f


	//   ....[187]....
        /*0370*/ 	.word	0x0500000f


	//   ....[188]....
        /*0374*/ 	.word	0x0500000f


	//   ....[189]....
        /*0378*/ 	.word	0x0500000f


	//   ....[190]....
        /*037c*/ 	.word	0x0500000f


	//   ....[191]....
        /*0380*/ 	.word	0x0500000f


	//   ....[192]....
        /*0384*/ 	.word	0x0500000f


	//   ....[193]....
        /*0388*/ 	.word	0x0500000f


	//   ....[194]....
        /*038c*/ 	.word	0x0500000f


	//   ....[195]....
        /*0390*/ 	.word	0x0500000f


	//   ....[196]....
        /*0394*/ 	.word	0x0500000f


	//   ....[197]....
        /*0398*/ 	.word	0x0500000f


	//   ....[198]....
        /*039c*/ 	.word	0x0500000f


	//----- nvinfo : EIATTR_COOP_GROUP_INSTR_OFFSETS
	.align		4
.L_1480:
        /*03a0*/ 	.byte	0x04, 0x28
        /*03a2*/ 	.short	(.L_1482 - .L_1481)


	//   ....[0]....
.L_1481:
        /*03a4*/ 	.word	0x00000080


	//   ....[1]....
        /*03a8*/ 	.word	0x00000090


	//   ....[2]....
        /*03ac*/ 	.word	0x000002f0


	//   ....[3]....
        /*03b0*/ 	.word	0x00000450


	//   ....[4]....
        /*03b4*/ 	.word	0x00000570


	//   ....[5]....
        /*03b8*/ 	.word	0x000006d0


	//   ....[6]....
        /*03bc*/ 	.word	0x000013e0


	//   ....[7]....
        /*03c0*/ 	.word	0x000027f0


	//   ....[8]....
        /*03c4*/ 	.word	0x00002810


	//   ....[9]....
        /*03c8*/ 	.word	0x00003180


	//   ....[10]....
        /*03cc*/ 	.word	0x000031a0


	//   ....[11]....
        /*03d0*/ 	.word	0x000031c0


	//   ....[12]....
        /*03d4*/ 	.word	0x000031e0


	//   ....[13]....
        /*03d8*/ 	.word	0x00004d40


	//   ....[14]....
        /*03dc*/ 	.word	0x00004d60


	//   ....[15]....
        /*03e0*/ 	.word	0x00005700


	//   ....[16]....
        /*03e4*/ 	.word	0x00005710


	//   ....[17]....
        /*03e8*/ 	.word	0x00005740


	//   ....[18]....
        /*03ec*/ 	.word	0x00005750


	//   ....[19]....
        /*03f0*/ 	.word	0x00007a30


	//   ....[20]....
        /*03f4*/ 	.word	0x00007a90


	//   ....[21]....
        /*03f8*/ 	.word	0x00007ab0


	//   ....[22]....
        /*03fc*/ 	.word	0x00007ad0


	//   ....[23]....
        /*0400*/ 	.word	0x000090a0


	//   ....[24]....
        /*0404*/ 	.word	0x000090c0


	//   ....[25]....
        /*0408*/ 	.word	0x00009110


	//   ....[26]....
        /*040c*/ 	.word	0x00009120


	//   ....[27]....
        /*0410*/ 	.word	0x0000a240


	//   ....[28]....
        /*0414*/ 	.word	0x0000a2a0


	//   ....[29]....
        /*0418*/ 	.word	0x0000a2e0


	//   ....[30]....
        /*041c*/ 	.word	0x0000a310


	//   ....[31]....
        /*0420*/ 	.word	0x0000a340


	//   ....[32]....
        /*0424*/ 	.word	0x0000a360


	//   ....[33]....
        /*0428*/ 	.word	0x0000afd0


	//   ....[34]....
        /*042c*/ 	.word	0x0000afe0


	//   ....[35]....
        /*0430*/ 	.word	0x0000c020


	//   ....[36]....
        /*0434*/ 	.word	0x0000d260


	//   ....[37]....
        /*0438*/ 	.word	0x0000d280


	//   ....[38]....
        /*043c*/ 	.word	0x0000d2a0


	//   ....[39]....
        /*0440*/ 	.word	0x0000d2c0


	//   ....[40]....
        /*0444*/ 	.word	0x0000d310


	//   ....[41]....
        /*0448*/ 	.word	0x0000d330


	//   ....[42]....
        /*044c*/ 	.word	0x0000d380


	//   ....[43]....
        /*0450*/ 	.word	0x0000d3a0


	//   ....[44]....
        /*0454*/ 	.word	0x0000d3f0


	//   ....[45]....
        /*0458*/ 	.word	0x0000d410


	//   ....[46]....
        /*045c*/ 	.word	0x0000d460


	//   ....[47]....
        /*0460*/ 	.word	0x0000d480


	//   ....[48]....
        /*0464*/ 	.word	0x0000da00


	//   ....[49]....
        /*0468*/ 	.word	0x0000da50


	//   ....[50]....
        /*046c*/ 	.word	0x0000da70


	//   ....[51]....
        /*0470*/ 	.word	0x0000dae0


	//   ....[52]....
        /*0474*/ 	.word	0x0000db10


	//   ....[53]....
        /*0478*/ 	.word	0x0000db30


	//   ....[54]....
        /*047c*/ 	.word	0x0000db60


	//   ....[55]....
        /*0480*/ 	.word	0x0000dbf0


	//   ....[56]....
        /*0484*/ 	.word	0x0000dc40


	//   ....[57]....
        /*0488*/ 	.word	0x0000dc70


	//   ....[58]....
        /*048c*/ 	.word	0x0000dcf0


	//   ....[59]....
        /*0490*/ 	.word	0x0000dd60


	//   ....[60]....
        /*0494*/ 	.word	0x0000dd90


	//   ....[61]....
        /*0498*/ 	.word	0x0000de20


	//   ....[62]....
        /*049c*/ 	.word	0x0000de60


	//   ....[63]....
        /*04a0*/ 	.word	0x0000df60


	//   ....[64]....
        /*04a4*/ 	.word	0x0000e490


	//   ....[65]....
        /*04a8*/ 	.word	0x0000e4c0


	//   ....[66]....
        /*04ac*/ 	.word	0x0000e540


	//   ....[67]....
        /*04b0*/ 	.word	0x0000e5a0


	//   ....[68]....
        /*04b4*/ 	.word	0x0000e5d0


	//   ....[69]....
        /*04b8*/ 	.word	0x0000e610


	//   ....[70]....
        /*04bc*/ 	.word	0x0000e6c0


	//   ....[71]....
        /*04c0*/ 	.word	0x0000e6e0


	//   ....[72]....
        /*04c4*/ 	.word	0x0000e790


	//   ....[73]....
        /*04c8*/ 	.word	0x0000e7c0


	//   ....[74]....
        /*04cc*/ 	.word	0x0000e860


	//   ....[75]....
        /*04d0*/ 	.word	0x0000e880


	//   ....[76]....
        /*04d4*/ 	.word	0x0000e920


	//   ....[77]....
        /*04d8*/ 	.word	0x0000e950


	//   ....[78]....
        /*04dc*/ 	.word	0x0000e9e0


	//   ....[79]....
        /*04e0*/ 	.word	0x0000ea30


	//   ....[80]....
        /*04e4*/ 	.word	0x0000edf0


	//   ....[81]....
        /*04e8*/ 	.word	0x0000ee20


	//   ....[82]....
        /*04ec*/ 	.word	0x0000ee40


	//   ....[83]....
        /*04f0*/ 	.word	0x0000ee50


	//   ....[84]....
        /*04f4*/ 	.word	0x0000ee70


	//   ....[85]....
        /*04f8*/ 	.word	0x0000eec0


	//   ....[86]....
        /*04fc*/ 	.word	0x0000ef50


	//   ....[87]....
        /*0500*/ 	.word	0x0000ef90


	//   ....[88]....
        /*0504*/ 	.word	0x0000f040


	//   ....[89]....
        /*0508*/ 	.word	0x0000f070


	//   ....[90]....
        /*050c*/ 	.word	0x0000f080


	//   ....[91]....
        /*0510*/ 	.word	0x0000f110


	//   ....[92]....
        /*0514*/ 	.word	0x0000f8b0


	//   ....[93]....
        /*0518*/ 	.word	0x0000f8d0


	//   ....[94]....
        /*051c*/ 	.word	0x0000f8e0


	//   ....[95]....
        /*0520*/ 	.word	0x0000f8f0


	//   ....[96]....
        /*0524*/ 	.word	0x0000f910


	//   ....[97]....
        /*0528*/ 	.word	0x0000f930


	//   ....[98]....
        /*052c*/ 	.word	0x0000f960


	//   ....[99]....
        /*0530*/ 	.word	0x0000f9a0


	//   ....[100]....
        /*0534*/ 	.word	0x0000f9c0


	//   ....[101]....
        /*0538*/ 	.word	0x0000f9f0


	//   ....[102]....
        /*053c*/ 	.word	0x0000fa10


	//   ....[103]....
        /*0540*/ 	.word	0x0000fa40


	//   ....[104]....
        /*0544*/ 	.word	0x0000fda0


	//   ....[105]....
        /*0548*/ 	.word	0x0000fdc0


	//   ....[106]....
        /*054c*/ 	.word	0x0000fdd0


	//   ....[107]....
        /*0550*/ 	.word	0x0000fde0


	//   ....[108]....
        /*0554*/ 	.word	0x0000fdf0


	//   ....[109]....
        /*0558*/ 	.word	0x0000fe10


	//   ....[110]....
        /*055c*/ 	.word	0x0000fe80


	//   ....[111]....
        /*0560*/ 	.word	0x0000fea0


	//   ....[112]....
        /*0564*/ 	.word	0x0000ff00


	//   ....[113]....
        /*0568*/ 	.word	0x0000ff10


	//   ....[114]....
        /*056c*/ 	.word	0x0000ff80


	//   ....[115]....
        /*0570*/ 	.word	0x00010000


	//   ....[116]....
        /*0574*/ 	.word	0x00010330


	//   ....[117]....
        /*0578*/ 	.word	0x00010910


	//   ....[118]....
        /*057c*/ 	.word	0x00010a00


	//   ....[119]....
        /*0580*/ 	.word	0x00010aa0


	//   ....[120]....
        /*0584*/ 	.word	0x00010b00


	//   ....[121]....
        /*0588*/ 	.word	0x00010bc0


	//   ....[122]....
        /*058c*/ 	.word	0x00010c20


	//   ....[123]....
        /*0590*/ 	.word	0x00010ce0


	//   ....[124]....
        /*0594*/ 	.word	0x00010d40


	//   ....[125]....
        /*0598*/ 	.word	0x00010e00


	//   ....[126]....
        /*059c*/ 	.word	0x00010e60


	//   ....[127]....
        /*05a0*/ 	.word	0x00010f20


	//   ....[128]....
        /*05a4*/ 	.word	0x00010f80


	//   ....[129]....
        /*05a8*/ 	.word	0x00011020


	//   ....[130]....
        /*05ac*/ 	.word	0x000110c0


	//   ....[131]....
        /*05b0*/ 	.word	0x00011130


	//   ....[132]....
        /*05b4*/ 	.word	0x000111e0


	//   ....[133]....
        /*05b8*/ 	.word	0x000112c0


	//   ....[134]....
        /*05bc*/ 	.word	0x00011410


	//   ....[135]....
        /*05c0*/ 	.word	0x00011470


	//   ....[136]....
        /*05c4*/ 	.word	0x00011580


	//   ....[137]....
        /*05c8*/ 	.word	0x000115e0


	//   ....[138]....
        /*05cc*/ 	.word	0x00011730


	//   ....[139]....
        /*05d0*/ 	.word	0x00011790


	//   ....[140]....
        /*05d4*/ 	.word	0x000117f0


	//   ....[141]....
        /*05d8*/ 	.word	0x000118e0


	//   ....[142]....
        /*05dc*/ 	.word	0x00011a10


	//   ....[143]....
        /*05e0*/ 	.word	0x00011a80


	//   ....[144]....
        /*05e4*/ 	.word	0x00011b10


	//   ....[145]....
        /*05e8*/ 	.word	0x00011ba0


	//   ....[146]....
        /*05ec*/ 	.word	0x00011c30


	//   ....[147]....
        /*05f0*/ 	.word	0x00011cd0


	//   ....[148]....
        /*05f4*/ 	.word	0x00011d60


	//   ....[149]....
        /*05f8*/ 	.word	0x00011e30


	//   ....[150]....
        /*05fc*/ 	.word	0x00011f60


	//   ....[151]....
        /*0600*/ 	.word	0x00011fb0


	//   ....[152]....
        /*0604*/ 	.word	0x00012020


	//   ....[153]....
        /*0608*/ 	.word	0x00012110


	//   ....[154]....
        /*060c*/ 	.word	0x00012240


	//   ....[155]....
        /*0610*/ 	.word	0x00012290


	//   ....[156]....
        /*0614*/ 	.word	0x00012300


	//   ....[157]....
        /*0618*/ 	.word	0x000123f0


	//   ....[158]....
        /*061c*/ 	.word	0x00012520


	//   ....[159]....
        /*0620*/ 	.word	0x00012570


	//   ....[160]....
        /*0624*/ 	.word	0x000125f0


	//   ....[161]....
        /*0628*/ 	.word	0x000126c0


	//   ....[162]....
        /*062c*/ 	.word	0x00012810


	//   ....[163]....
        /*0630*/ 	.word	0x000128f0


	//   ....[164]....
        /*0634*/ 	.word	0x00012950


	//   ....[165]....
        /*0638*/ 	.word	0x00012a30


	//   ....[166]....
        /*063c*/ 	.word	0x00012b10


	//   ....[167]....
        /*0640*/ 	.word	0x00012bd0


	//   ....[168]....
        /*0644*/ 	.word	0x00012cb0


	//   ....[169]....
        /*0648*/ 	.word	0x00012d70


	//   ....[170]....
        /*064c*/ 	.word	0x00012e50


	//   ....[171]....
        /*0650*/ 	.word	0x00012f10


	//   ....[172]....
        /*0654*/ 	.word	0x00012ff0


	//   ....[173]....
        /*0658*/ 	.word	0x000130b0


	//   ....[174]....
        /*065c*/ 	.word	0x00013210


	//   ....[175]....
        /*0660*/ 	.word	0x000132b0


	//   ....[176]....
        /*0664*/ 	.word	0x00013310


	//   ....[177]....
        /*0668*/ 	.word	0x000133b0


	//   ....[178]....
        /*066c*/ 	.word	0x00013410


	//   ....[179]....
        /*0670*/ 	.word	0x000134b0


	//   ....[180]....
        /*0674*/ 	.word	0x00013510


	//   ....[181]....
        /*0678*/ 	.word	0x000135b0


	//   ....[182]....
        /*067c*/ 	.word	0x00013610


	//   ....[183]....
        /*0680*/ 	.word	0x000136b0


	//   ....[184]....
        /*0684*/ 	.word	0x00013710


	//   ....[185]....
        /*0688*/ 	.word	0x000137b0


	//   ....[186]....
        /*068c*/ 	.word	0x00013890


	//   ....[187]....
        /*0690*/ 	.word	0x00013930


	//   ....[188]....
        /*0694*/ 	.word	0x000139a0


	//   ....[189]....
        /*0698*/ 	.word	0x00013a70


	//   ....[190]....
        /*069c*/ 	.word	0x00013ad0


	//   ....[191]....
        /*06a0*/ 	.word	0x00013ba0


	//   ....[192]....
        /*06a4*/ 	.word	0x00013c00


	//   ....[193]....
        /*06a8*/ 	.word	0x00013cd0


	//   ....[194]....
        /*06ac*/ 	.word	0x00013d30


	//   ....[195]....
        /*06b0*/ 	.word	0x00013e00


	//   ....[196]....
        /*06b4*/ 	.word	0x00013e60


	//   ....[197]....
        /*06b8*/ 	.word	0x00013f30


	//   ....[198]....
        /*06bc*/ 	.word	0x00014040


	//----- nvinfo : EIATTR_REG_RECONFIG
	.align		4
.L_1482:
        /*06c0*/ 	.byte	0x01, 0x54
	.zero		2


	//----- nvinfo : EIATTR_SYSCALL_OFFSETS
	.align		4
        /*06c4*/ 	.byte	0x04, 0x46
        /*06c6*/ 	.short	(.L_1484 - .L_1483)


	//   ....[0]....
.L_1483:
        /*06c8*/ 	.word	0x00001620


	//   ....[1]....
        /*06cc*/ 	.word	0x0000c880


	//   ....[2]....
        /*06d0*/ 	.word	0x0000c9c0


	//   ....[3]....
        /*06d4*/ 	.word	0x0000cab0


	//   ....[4]....
        /*06d8*/ 	.word	0x0000d700


	//   ....[5]....
        /*06dc*/ 	.word	0x0000e1b0


	//----- nvinfo : EIATTR_MBARRIER_INSTR_OFFSETS
	.align		4
.L_1484:
        /*06e0*/ 	.byte	0x04, 0x39
        /*06e2*/ 	.short	(.L_1486 - .L_1485)


	//   ....[0]....
.L_1485:
        /*06e4*/ 	.word	0x00000190
        /*06e8*/ 	.word	0x000000ff
        /*06ec*/ 	.word	0x00032400
        /*06f0*/ 	.short	0x0100
        /*06f2*/ 	.byte	0x08
	.zero		1


	//   ....[1]....
        /*06f4*/ 	.word	0x000001a0
        /*06f8*/ 	.word	0x000000ff
        /*06fc*/ 	.word	0x00032410
        /*0700*/ 	.short	0x0100
        /*0702*/ 	.byte	0x08
	.zero		1


	//   ....[2]....
        /*0704*/ 	.word	0x000001b0
        /*0708*/ 	.word	0x000000ff
        /*070c*/ 	.word	0x00032420
        /*0710*/ 	.short	0x0100
        /*0712*/ 	.byte	0x08
	.zero		1


	//   ....[3]....
        /*0714*/ 	.word	0x000002a0
        /*0718*/ 	.word	0x000000ff
        /*071c*/ 	.word	0x00032430
        /*0720*/ 	.short	0x0100
        /*0722*/ 	.byte	0x08
	.zero		1


	//   ....[4]....
        /*0724*/ 	.word	0x000002b0
        /*0728*/ 	.word	0x000000ff
        /*072c*/ 	.word	0x00032440
        /*0730*/ 	.short	0x0100
        /*0732*/ 	.byte	0x08
	.zero		1


	//   ....[5]....
        /*0734*/ 	.word	0x000002c0
        /*0738*/ 	.word	0x000000ff
        /*073c*/ 	.word	0x00032438
        /*0740*/ 	.short	0x0100
        /*0742*/ 	.byte	0x08
	.zero		1


	//   ....[6]....
        /*0744*/ 	.word	0x000002d0
        /*0748*/ 	.word	0x000000ff
        /*074c*/ 	.word	0x00032448
        /*0750*/ 	.short	0x0100
        /*0752*/ 	.byte	0x08
	.zero		1


	//   ....[7]....
        /*0754*/ 	.word	0x00000400
        /*0758*/ 	.word	0x000000ff
        /*075c*/ 	.word	0x00032450
        /*0760*/ 	.short	0x0100
        /*0762*/ 	.byte	0x08
	.zero		1


	//   ....[8]....
        /*0764*/ 	.word	0x00000410
        /*0768*/ 	.word	0x000000ff
        /*076c*/ 	.word	0x00032460
        /*0770*/ 	.short	0x0100
        /*0772*/ 	.byte	0x08
	.zero		1


	//   ....[9]....
        /*0774*/ 	.word	0x00000420
        /*0778*/ 	.word	0x000000ff
        /*077c*/ 	.word	0x00032458
        /*0780*/ 	.short	0x0100
        /*0782*/ 	.byte	0x08
	.zero		1


	//   ....[10]....
        /*0784*/ 	.word	0x00000430
        /*0788*/ 	.word	0x000000ff
        /*078c*/ 	.word	0x00032468
        /*0790*/ 	.short	0x0100
        /*0792*/ 	.byte	0x08
	.zero		1


	//   ....[11]....
        /*0794*/ 	.word	0x00000520
        /*0798*/ 	.word	0x000000ff
        /*079c*/ 	.word	0x00032470
        /*07a0*/ 	.short	0x0100
        /*07a2*/ 	.byte	0x06
	.zero		1


	//   ....[12]....
        /*07a4*/ 	.word	0x00000530
        /*07a8*/ 	.word	0x000000ff
        /*07ac*/ 	.word	0x00032480
        /*07b0*/ 	.short	0x0100
        /*07b2*/ 	.byte	0x06
	.zero		1


	//   ....[13]....
        /*07b4*/ 	.word	0x00000540
        /*07b8*/ 	.word	0x000000ff
        /*07bc*/ 	.word	0x00032478
        /*07c0*/ 	.short	0x0100
        /*07c2*/ 	.byte	0x06
	.zero		1


	//   ....[14]....
        /*07c4*/ 	.word	0x00000550
        /*07c8*/ 	.word	0x000000ff
        /*07cc*/ 	.word	0x00032488
        /*07d0*/ 	.short	0x0100
        /*07d2*/ 	.byte	0x06
	.zero		1


	//   ....[15]....
        /*07d4*/ 	.word	0x00000680
        /*07d8*/ 	.word	0x000000ff
        /*07dc*/ 	.word	0x00032490
        /*07e0*/ 	.short	0x0100
        /*07e2*/ 	.byte	0x08
	.zero		1


	//   ....[16]....
        /*07e4*/ 	.word	0x00000690
        /*07e8*/ 	.word	0x000000ff
        /*07ec*/ 	.word	0x000324a0
        /*07f0*/ 	.short	0x0100
        /*07f2*/ 	.byte	0x08
	.zero		1


	//   ....[17]....
        /*07f4*/ 	.word	0x000006a0
        /*07f8*/ 	.word	0x000000ff
        /*07fc*/ 	.word	0x00032498
        /*0800*/ 	.short	0x0100
        /*0802*/ 	.byte	0x08
	.zero		1


	//   ....[18]....
        /*0804*/ 	.word	0x000006b0
        /*0808*/ 	.word	0x000000ff
        /*080c*/ 	.word	0x000324a8
        /*0810*/ 	.short	0x0100
        /*0812*/ 	.byte	0x08
	.zero		1


	//   ....[19]....
        /*0814*/ 	.word	0x000007f0
        /*0818*/ 	.word	0x000000ff
        /*081c*/ 	.word	0x000324b0
        /*0820*/ 	.short	0x0100
        /*0822*/ 	.byte	0x08
	.zero		1


	//   ....[20]....
        /*0824*/ 	.word	0x00000800
        /*0828*/ 	.word	0x000000ff
        /*082c*/ 	.word	0x000324c0
        /*0830*/ 	.short	0x0100
        /*0832*/ 	.byte	0x08
	.zero		1


	//   ....[21]....
        /*0834*/ 	.word	0x00000810
        /*0838*/ 	.word	0x000000ff
        /*083c*/ 	.word	0x000324b8
        /*0840*/ 	.short	0x0100
        /*0842*/ 	.byte	0x08
	.zero		1


	//   ....[22]....
        /*0844*/ 	.word	0x00000820
        /*0848*/ 	.word	0x000000ff
        /*084c*/ 	.word	0x000324c8
        /*0850*/ 	.short	0x0100
        /*0852*/ 	.byte	0x08
	.zero		1


	//   ....[23]....
        /*0854*/ 	.word	0x00001650
        /*0858*/ 	.word	0x000000ff
        /*085c*/ 	.word	0x00032400
        /*0860*/ 	.short	0x010a
        /*0862*/ 	.byte	0x3d
	.zero		1


	//   ....[24]....
        /*0864*/ 	.word	0x00001700
        /*0868*/ 	.word	0x000000ff
        /*086c*/ 	.word	0x00032430
        /*0870*/ 	.short	0x010a
        /*0872*/ 	.byte	0x3d
	.zero		1


	//   ....[25]....
        /*0874*/ 	.word	0x00001740
        /*0878*/ 	.word	0x000000ff
        /*087c*/ 	.word	0x00032430
        /*0880*/ 	.short	0x010a
        /*0882*/ 	.byte	0x3d
	.zero		1


	//   ....[26]....
        /*0884*/ 	.word	0x00001a40
        /*0888*/ 	.word	0x000000ff
        /*088c*/ 	.word	0x00032410
        /*0890*/ 	.short	0x010a
        /*0892*/ 	.byte	0x3d
	.zero		1


	//   ....[27]....
        /*0894*/ 	.word	0x00001a80
        /*0898*/ 	.word	0x000000ff
        /*089c*/ 	.word	0x00032450
        /*08a0*/ 	.short	0x010a
        /*08a2*/ 	.byte	0x3d
	.zero		1


	//   ....[28]....
        /*08a4*/ 	.word	0x00001ac0
        /*08a8*/ 	.word	0x000000ff
        /*08ac*/ 	.word	0x00032450
        /*08b0*/ 	.short	0x010a
        /*08b2*/ 	.byte	0x3d
	.zero		1


	//   ....[29]....
        /*08b4*/ 	.word	0x00002870
        /*08b8*/ 	.word	0x000000ff
        /*08bc*/ 	.word	0x00000000
        /*08c0*/ 	.short	0x0101
        /*08c2*/ 	.byte	0x04
	.zero		1


	//   ....[30]....
        /*08c4*/ 	.word	0x00003f90
        /*08c8*/ 	.word	0x000000ff
        /*08cc*/ 	.word	0x00000000
        /*08d0*/ 	.short	0x0101
        /*08d2*/ 	.byte	0x06
	.zero		1


	//   ....[31]....
        /*08d4*/ 	.word	0x000040f0
        /*08d8*/ 	.word	0x000000ff
        /*08dc*/ 	.word	0x00032430
        /*08e0*/ 	.short	0x010a
        /*08e2*/ 	.byte	0x05
	.zero		1


	//   ....[32]....
        /*08e4*/ 	.word	0x00004130
        /*08e8*/ 	.word	0x000000ff
        /*08ec*/ 	.word	0x00032430
        /*08f0*/ 	.short	0x010a
        /*08f2*/ 	.byte	0x05
	.zero		1


	//   ....[33]....
        /*08f4*/ 	.word	0x00004480
        /*08f8*/ 	.word	0x000000ff
        /*08fc*/ 	.word	0x00032450
        /*0900*/ 	.short	0x010a
        /*0902*/ 	.byte	0x05
	.zero		1


	//   ....[34]....
        /*0904*/ 	.word	0x000044c0
        /*0908*/ 	.word	0x000000ff
        /*090c*/ 	.word	0x00032450
        /*0910*/ 	.short	0x010a
        /*0912*/ 	.byte	0x05
	.zero		1


	//   ....[35]....
        /*0914*/ 	.word	0x00004da0
        /*0918*/ 	.word	0x000000ff
        /*091c*/ 	.word	0x00000000
        /*0920*/ 	.short	0x0101
        /*0922*/ 	.byte	0x0b
	.zero		1


	//   ....[36]....
        /*0924*/ 	.word	0x00006d40
        /*0928*/ 	.word	0x000000ff
        /*092c*/ 	.word	0x00000000
        /*0930*/ 	.short	0x0101
        /*0932*/ 	.byte	0x05
	.zero		1


	//   ....[37]....
        /*0934*/ 	.word	0x00006e60
        /*0938*/ 	.word	0x000000ff
        /*093c*/ 	.word	0x00032430
        /*0940*/ 	.short	0x010a
        /*0942*/ 	.byte	0x06
	.zero		1


	//   ....[38]....
        /*0944*/ 	.word	0x00006ea0
        /*0948*/ 	.word	0x000000ff
        /*094c*/ 	.word	0x00032430
        /*0950*/ 	.short	0x010a
        /*0952*/ 	.byte	0x06
	.zero		1


	//   ....[39]....
        /*0954*/ 	.word	0x000070c0
        /*0958*/ 	.word	0x000000ff
        /*095c*/ 	.word	0x00032450
        /*0960*/ 	.short	0x010a
        /*0962*/ 	.byte	0x06
	.zero		1


	//   ....[40]....
        /*0964*/ 	.word	0x00007100
        /*0968*/ 	.word	0x000000ff
        /*096c*/ 	.word	0x00032450
        /*0970*/ 	.short	0x010a
        /*0972*/ 	.byte	0x06
	.zero		1


	//   ....[41]....
        /*0974*/ 	.word	0x00007830
        /*0978*/ 	.word	0x000000ff
        /*097c*/ 	.word	0x00000000
        /*0980*/ 	.short	0x0101
        /*0982*/ 	.byte	0x0b
	.zero		1


	//   ....[42]....
        /*0984*/ 	.word	0x00009080
        /*0988*/ 	.word	0x000000ff
        /*098c*/ 	.word	0x00000000
        /*0990*/ 	.short	0x0101
        /*0992*/ 	.byte	0x06
	.zero		1


	//   ....[43]....
        /*0994*/ 	.word	0x0000a370
        /*0998*/ 	.word	0x000000ff
        /*099c*/ 	.word	0x00000000
        /*09a0*/ 	.short	0x0101
        /*09a2*/ 	.byte	0x04
	.zero		1


	//   ....[44]....
        /*09a4*/ 	.word	0x0000d000
        /*09a8*/ 	.word	0x000000ff
        /*09ac*/ 	.word	0x00032440
        /*09b0*/ 	.short	0x010a
        /*09b2*/ 	.byte	0x2c
	.zero		1


	//   ....[45]....
        /*09b4*/ 	.word	0x0000d520
        /*09b8*/ 	.word	0x000000ff
        /*09bc*/ 	.word	0x00032430
        /*09c0*/ 	.short	0x0107
        /*09c2*/ 	.byte	0x2c
	.zero		1


	//   ....[46]....
        /*09c4*/ 	.word	0x0000d590
        /*09c8*/ 	.word	0x000000ff
        /*09cc*/ 	.word	0x00032430
        /*09d0*/ 	.short	0x0101
        /*09d2*/ 	.byte	0x2c
	.zero		1


	//   ....[47]....
        /*09d4*/ 	.word	0x0000e030
        /*09d8*/ 	.word	0x000000ff
        /*09dc*/ 	.word	0x00032400
        /*09e0*/ 	.short	0x0107
        /*09e2*/ 	.byte	0x2c
	.zero		1


	//   ....[48]....
        /*09e4*/ 	.word	0x0000e080
        /*09e8*/ 	.word	0x000000ff
        /*09ec*/ 	.word	0x00032400
        /*09f0*/ 	.short	0x0101
        /*09f2*/ 	.byte	0x2c
	.zero		1


	//   ....[49]....
        /*09f4*/ 	.word	0x0000eb20
        /*09f8*/ 	.word	0x000000ff
        /*09fc*/ 	.word	0x00032410
        /*0a00*/ 	.short	0x0107
        /*0a02*/ 	.byte	0x2c
	.zero		1


	//   ....[50]....
        /*0a04*/ 	.word	0x0000eb80
        /*0a08*/ 	.word	0x000000ff
        /*0a0c*/ 	.word	0x00032410
        /*0a10*/ 	.short	0x0101
        /*0a12*/ 	.byte	0x2c
	.zero		1


	//   ....[51]....
        /*0a14*/ 	.word	0x0000eb90
        /*0a18*/ 	.word	0x000000ff
        /*0a1c*/ 	.word	0x00032420
        /*0a20*/ 	.short	0x010a
        /*0a22*/ 	.byte	0x2c
	.zero		1


	//   ....[52]....
        /*0a24*/ 	.word	0x0000ebe0
        /*0a28*/ 	.word	0x000000ff
        /*0a2c*/ 	.word	0x00032460
        /*0a30*/ 	.short	0x010a
        /*0a32*/ 	.byte	0x2c
	.zero		1


	//   ....[53]....
        /*0a34*/ 	.word	0x0000f310
        /*0a38*/ 	.word	0x000000ff
        /*0a3c*/ 	.word	0x00032450
        /*0a40*/ 	.short	0x0107
        /*0a42*/ 	.byte	0x2c
	.zero		1


	//   ....[54]....
        /*0a44*/ 	.word	0x0000f390
        /*0a48*/ 	.word	0x000000ff
        /*0a4c*/ 	.word	0x00032450
        /*0a50*/ 	.short	0x0101
        /*0a52*/ 	.byte	0x2c
	.zero		1


	//   ....[55]....
        /*0a54*/ 	.word	0x0000f6b0
        /*0a58*/ 	.word	0x00000013
        /*0a5c*/ 	.word	0x00032440
        /*0a60*/ 	.short	0x010a
        /*0a62*/ 	.byte	0x3f
	.zero		1


	//   ....[56]....
        /*0a64*/ 	.word	0x0000fae0
        /*0a68*/ 	.word	0x00000013
        /*0a6c*/ 	.word	0x00032430
        /*0a70*/ 	.short	0x0107
        /*0a72*/ 	.byte	0x3f
	.zero		1


	//   ....[57]....
        /*0a74*/ 	.word	0x0000fb90
        /*0a78*/ 	.word	0x00000013
        /*0a7c*/ 	.word	0x00032430
        /*0a80*/ 	.short	0x0101
        /*0a82*/ 	.byte	0x3f
	.zero		1


	//   ....[58]....
        /*0a84*/ 	.word	0x0000fbc0
        /*0a88*/ 	.word	0x00000013
        /*0a8c*/ 	.word	0x00032460
        /*0a90*/ 	.short	0x010a
        /*0a92*/ 	.byte	0x3f
	.zero		1


	//   ....[59]....
        /*0a94*/ 	.word	0x00010100
        /*0a98*/ 	.word	0x00000013
        /*0a9c*/ 	.word	0x00032450
        /*0aa0*/ 	.short	0x0107
        /*0aa2*/ 	.byte	0x3f
	.zero		1


	//   ....[60]....
        /*0aa4*/ 	.word	0x000101d0
        /*0aa8*/ 	.word	0x00000013
        /*0aac*/ 	.word	0x00032450
        /*0ab0*/ 	.short	0x0101
        /*0ab2*/ 	.byte	0x3f
	.zero		1


	//   ....[61]....
        /*0ab4*/ 	.word	0x000102b0
        /*0ab8*/ 	.word	0x00000007
        /*0abc*/ 	.word	0x00032420
        /*0ac0*/ 	.short	0x010a
        /*0ac2*/ 	.byte	0x3f
	.zero		1


	//   ....[62]....
        /*0ac4*/ 	.word	0x00010440
        /*0ac8*/ 	.word	0x00000005
        /*0acc*/ 	.word	0x00032440
        /*0ad0*/ 	.short	0x010a
        /*0ad2*/ 	.byte	0x3f
	.zero		1


	//   ....[63]....
        /*0ad4*/ 	.word	0x000104e0
        /*0ad8*/ 	.word	0x00000007
        /*0adc*/ 	.word	0x00032440
        /*0ae0*/ 	.short	0x010a
        /*0ae2*/ 	.byte	0x3f
	.zero		1


	//   ....[64]....
        /*0ae4*/ 	.word	0x00010520
        /*0ae8*/ 	.word	0x00000005
        /*0aec*/ 	.word	0x00032460
        /*0af0*/ 	.short	0x010a
        /*0af2*/ 	.byte	0x3f
	.zero		1


	//   ....[65]....
        /*0af4*/ 	.word	0x00010560
        /*0af8*/ 	.word	0x00000007
        /*0afc*/ 	.word	0x00032460
        /*0b00*/ 	.short	0x010a
        /*0b02*/ 	.byte	0x3f
	.zero		1


	//   ....[66]....
        /*0b04*/ 	.word	0x000105d0
        /*0b08*/ 	.word	0x00000003
        /*0b0c*/ 	.word	0x00032400
        /*0b10*/ 	.short	0x010a
        /*0b12*/ 	.byte	0x3f
	.zero		1


	//   ....[67]....
        /*0b14*/ 	.word	0x00010630
        /*0b18*/ 	.word	0x00000003
        /*0b1c*/ 	.word	0x00032430
        /*0b20*/ 	.short	0x010a
        /*0b22*/ 	.byte	0x3f
	.zero		1


	//   ....[68]....
        /*0b24*/ 	.word	0x00010690
        /*0b28*/ 	.word	0x00000003
        /*0b2c*/ 	.word	0x00032410
        /*0b30*/ 	.short	0x010a
        /*0b32*/ 	.byte	0x3f
	.zero		1


	//   ....[69]....
        /*0b34*/ 	.word	0x000106f0
        /*0b38*/ 	.word	0x00000003
        /*0b3c*/ 	.word	0x00032450
        /*0b40*/ 	.short	0x010a
        /*0b42*/ 	.byte	0x3f
	.zero		1


	//   ....[70]....
        /*0b44*/ 	.word	0x00010750
        /*0b48*/ 	.word	0x00000099
        /*0b4c*/ 	.word	0x00032430
        /*0b50*/ 	.short	0x010a
        /*0b52*/ 	.byte	0x3f
	.zero		1


	//   ....[71]....
        /*0b54*/ 	.word	0x000107b0
        /*0b58*/ 	.word	0x000000cb
        /*0b5c*/ 	.word	0x00032450
        /*0b60*/ 	.short	0x010a
        /*0b62*/ 	.byte	0x3f
	.zero		1


	//   ....[72]....
        /*0b64*/ 	.word	0x00010810
        /*0b68*/ 	.word	0x00000099
        /*0b6c*/ 	.word	0x00032430
        /*0b70*/ 	.short	0x010a
        /*0b72*/ 	.byte	0x3f
	.zero		1


	//   ....[73]....
        /*0b74*/ 	.word	0x00010870
        /*0b78*/ 	.word	0x000000c9
        /*0b7c*/ 	.word	0x00032450
        /*0b80*/ 	.short	0x010a
        /*0b82*/ 	.byte	0x3f
	.zero		1


	//   ....[74]....
        /*0b84*/ 	.word	0x00010950
        /*0b88*/ 	.word	0x00000003
        /*0b8c*/ 	.word	0x00032440
        /*0b90*/ 	.short	0x010a
        /*0b92*/ 	.byte	0x3f
	.zero		1


	//   ....[75]....
        /*0b94*/ 	.word	0x00012700
        /*0b98*/ 	.word	0x00000003
        /*0b9c*/ 	.word	0x00032420
        /*0ba0*/ 	.short	0x010a
        /*0ba2*/ 	.byte	0x3f
	.zero		1


	//   ....[76]....
        /*0ba4*/ 	.word	0x00012760
        /*0ba8*/ 	.word	0x00000003
        /*0bac*/ 	.word	0x00032460
        /*0bb0*/ 	.short	0x010a
        /*0bb2*/ 	.byte	0x3f
	.zero		1


	//   ....[77]....
        /*0bb4*/ 	.word	0x00013160
        /*0bb8*/ 	.word	0x00000013
        /*0bbc*/ 	.word	0x00032440
        /*0bc0*/ 	.short	0x010a
        /*0bc2*/ 	.byte	0x3f
	.zero		1


	//   ....[78]....
        /*0bc4*/ 	.word	0x000137e0
        /*0bc8*/ 	.word	0x00000013
        /*0bcc*/ 	.word	0x00032460
        /*0bd0*/ 	.short	0x010a
        /*0bd2*/ 	.byte	0x3f
	.zero		1


	//   ....[79]....
        /*0bd4*/ 	.word	0x00013f60
        /*0bd8*/ 	.word	0x00000007
        /*0bdc*/ 	.word	0x00032420
        /*0be0*/ 	.short	0x010a
        /*0be2*/ 	.byte	0x3f
	.zero		1


	//   ....[80]....
        /*0be4*/ 	.word	0x00014100
        /*0be8*/ 	.word	0x00000005
        /*0bec*/ 	.word	0x00032440
        /*0bf0*/ 	.short	0x010a
        /*0bf2*/ 	.byte	0x3f
	.zero		1


	//   ....[81]....
        /*0bf4*/ 	.word	0x00014150
        /*0bf8*/ 	.word	0x00000007
        /*0bfc*/ 	.word	0x00032440
        /*0c00*/ 	.short	0x010a
        /*0c02*/ 	.byte	0x3f
	.zero		1


	//   ....[82]....
        /*0c04*/ 	.word	0x000141a0
        /*0c08*/ 	.word	0x00000005
        /*0c0c*/ 	.word	0x00032460
        /*0c10*/ 	.short	0x010a
        /*0c12*/ 	.byte	0x3f
	.zero		1


	//----- nvinfo : EIATTR_NUM_MBARRIERS
	.align		4
.L_1486:
        /*0c14*/ 	.byte	0x03, 0x38
        /*0c16*/ 	.short	0x0017


	//----- nvinfo : EIATTR_EXIT_INSTR_OFFSETS
	.align		4
        /*0c18*/ 	.byte	0x04, 0x1c
        /*0c1a*/ 	.short	(.L_1488 - .L_1487)


	//   ....[0]....
.L_1487:
        /*0c1c*/ 	.word	0x000105b0


	//----- nvinfo : EIATTR_MAX_THREADS
	.align		4
.L_1488:
        /*0c20*/ 	.byte	0x04, 0x05
        /*0c22*/ 	.short	(.L_1490 - .L_1489)
.L_1489:
        /*0c24*/ 	.word	0x00000180
        /*0c28*/ 	.word	0x00000001
        /*0c2c*/ 	.word	0x00000001


	//----- nvinfo : EIATTR_CRS_STACK_SIZE
	.align		4
.L_1490:
        /*0c30*/ 	.byte	0x04, 0x1e
        /*0c32*/ 	.short	(.L_1492 - .L_1491)
.L_1491:
        /*0c34*/ 	.word	0x00000000


	//----- nvinfo : EIATTR_CBANK_PARAM_SIZE
	.align		4
.L_1492:
        /*0c38*/ 	.byte	0x03, 0x19
        /*0c3a*/ 	.short	0x0b70


	//----- nvinfo : EIATTR_PARAM_CBANK
	.align		4
        /*0c3c*/ 	.byte	0x04, 0x0a
        /*0c3e*/ 	.short	(.L_1494 - .L_1493)
	.align		4
.L_1493:
        /*0c40*/ 	.word	index@(.nv.constant0._ZN7cutlass13device_kernelIN5flash11enable_sm90INS1_16FlashAttnFwdSm90INS1_25CollectiveMainloopFwdSm90ILi2EN4cute5tupleIJNS5_1CILi1EEES8_S8_EEENS6_IJNS7_ILi128EEENS7_ILi96EEENS7_ILi64EEEEEELi256ENS_6half_tEfNS_4arch4Sm90ELb1ELb0ELb0ELb0ELb1ELb0ELb1ELb1ELb0ELb1ELb1ELb0EEENS1_21CollectiveEpilogueFwdINS6_IJSA_NS7_ILi256EEESB_EEES9_SE_SG_Li256ELb0ELb1ELb1ELb0EEENS1_19SingleTileSchedulerILb0ELb1ELb1ELi128EEEEEEEEEvNT_6ParamsE)
        /*0c44*/ 	.short	0x0210
        /*0c46*/ 	.short	0x0b70


	//----- nvinfo : EIATTR_SW_WAR
	.align		4
.L_1494:
        /*0c48*/ 	.byte	0x04, 0x36
        /*0c4a*/ 	.short	(.L_1496 - .L_1495)
.L_1495:
        /*0c4c*/ 	.word	0x00000008
.L_1496:


//--------------------- .nv.info._ZN7cutlass13device_kernelIN5flash11enable_sm90INS1_16FlashAttnFwdSm90INS1_25CollectiveMainloopFwdSm90ILi2EN4cute5tupleIJNS5_1CILi1EEES8_S8_EEENS6_IJNS7_ILi128EEENS7_ILi96EEENS7_ILi64EEEEEELi256ENS_6half_tEfNS_4arch4Sm90ELb1ELb0ELb0ELb1ELb1ELb0ELb0ELb1ELb0ELb1ELb1ELb0EEENS1_21CollectiveEpilogueFwdINS6_IJSA_NS7_ILi256EEESB_EEES9_SE_SG_Li256ELb1ELb1ELb1ELb0EEENS1_36VarlenDynamicPersistentTileSchedulerILi128ELi96ELi256ELi128ELb1ELb1ELb1ELb1ELb1ELb1EEEEEEEEEvNT_6ParamsE --------------------------
	.section	.nv.info._ZN7cutlass13device_kernelIN5flash11enable_sm90INS1_16FlashAttnFwdSm90INS1_25CollectiveMainloopFwdSm90ILi2EN4cute5tupleIJNS5_1CILi1EEES8_S8_EEENS6_IJNS7_ILi128EEENS7_ILi96EEENS7_ILi64EEEEEELi256ENS_6half_tEfNS_4arch4Sm90ELb1ELb0ELb0ELb1ELb1ELb0ELb0ELb1ELb0ELb1ELb1ELb0EEENS1_21CollectiveEpilogueFwdINS6_IJSA_NS7_ILi256EEESB_EEES9_SE_SG_Li256ELb1ELb1ELb1ELb0EEENS1_36VarlenDynamicPersistentTileSchedulerILi128ELi96ELi256ELi128ELb1ELb1ELb1ELb1ELb1ELb1EEEEEEEEEvNT_6ParamsE,"",@"SHT_CUDA_INFO"
	.sectionflags	@""
	.align	4


	//----- nvinfo : EIATTR_CUDA_API_VERSION
	.align		4
        /*0000*/ 	.byte	0x04, 0x37
        /*0002*/ 	.short	(.L_1498 - .L_1497)
.L_1497:
        /*0004*/ 	.word	0x00000082


	//----- nvinfo : EIATTR_KPARAM_INFO
	.align		4
.L_1498:
        /*0008*/ 	.byte	0x04, 0x17
        /*000a*/ 	.short	(.L_1500 - .L_1499)
.L_1499:
        /*000c*/ 	.word	0x00000000
        /*0010*/ 	.short	0x0000
        /*0012*/ 	.short	0x0070
        /*0014*/ 	.byte	0x00, 0xf0, 0x01, 0x2a


	//----- nvinfo : EIATTR_SPARSE_MMA_MASK
	.align		4
.L_1500:
        /*0018*/ 	.byte	0x03, 0x50
        /*001a*/ 	.short	0x0000


	//----- nvinfo : EIATTR_MAXREG_COUNT
	.align		4
        /*001c*/ 	.byte	0x03, 0x1b
        /*001e*/ 	.short	0x00a8


	//----- nvinfo : EIATTR_NUM_BARRIERS
	.align		4
        /*0020*/ 	.byte	0x02, 0x4c
        /*0022*/ 	.byte	0x10
	.zero		1


	//----- nvinfo : EIATTR_EXTERNS
	.align		4
        /*0024*/ 	.byte	0x04, 0x0f
        /*0026*/ 	.short	(.L_1502 - .L_1501)


	//   ....[0]....
	.align		4
.L_1501:
        /*0028*/ 	.word	index@(__assertfail)


	//----- nvinfo : EIATTR_ANNOTATIONS
	.align		4
.L_1502:
        /*002c*/ 	.byte	0x04, 0x55
        /*002e*/ 	.short	(.L_1504 - .L_1503)


	//   ....[0]....
.L_1503:
        /* <DEDUP_REMOVED lines=15> */


	//----- nvinfo : EIATTR_MERCURY_ISA_VERSION
	.align		4
.L_1504:
        /*0110*/ 	.byte	0x03, 0x5f
        /*0112*/ 	.short	0x0101


	//----- nvinfo : EIATTR_UNUSED_LOAD_BYTE_OFFSET
	.align		4
        /*0114*/ 	.byte	0x04, 0x44
        /*0116*/ 	.short	(.L_1506 - .L_1505)


	//   ....[0]....
.L_1505:
        /*0118*/ 	.word	0x00000960
        /*011c*/ 	.word	0x0000fff0


	//   ....[1]....
        /*0120*/ 	.word	0x00008bd0
        /*0124*/ 	.word	0x0000fff0


	//----- nvinfo : EIATTR_INT_WARP_WIDE_INSTR_OFFSETS
	.align		4
.L_1506:
        /*0128*/ 	.byte	0x04, 0x31
        /*012a*/ 	.short	(.L_1508 - .L_1507)


	//   ....[0]....
.L_1507:
        /*012c*/ 	.word	0x000000c0


	//   ....[1]....
        /*0130*/ 	.word	0x000000d0


	//   ....[2]....
        /*0134*/ 	.word	0x00000170


	//   ....[3]....
        /*0138*/ 	.word	0x0000ed90


	//   ....[4]....
        /*013c*/ 	.word	0x0000ee20


	//   ....[5]....
        /*0140*/ 	.word	0x000120f0


	//   ....[6]....
        /*0144*/ 	.word	0x00012180


	//----- nvinfo : EIATTR_COOP_GROUP_MASK_REGIDS
	.align		4
.L_1508:
        /*0148*/ 	.byte	0x04, 0x29
        /*014a*/ 	.short	(.L_1510 - .L_1509)


	//   ....[0]....
.L_1509:
        /*014c*/ 	.word	0xffffffff


	//   ....[1]....
        /*0150*/ 	.word	0xffffffff


	//   ....[2]....
        /*0154*/ 	.word	0xffffffff


	//   ....[3]....
        /*0158*/ 	.word	0xffffffff


	//   ....[4]....
        /*015c*/ 	.word	0xffffffff


	//   ....[5]....
        /*0160*/ 	.word	0xffffffff


	//   ....[6]....
        /*0164*/ 	.word	0xffffffff


	//   ....[7]....
        /*0168*/ 	.word	0xffffffff


	//   ....[8]....
        /*016c*/ 	.word	0xffffffff


	//   ....[9]....
        /*0170*/ 	.word	0xffffffff


	//   ....[10]....
        /*0174*/ 	.word	0xffffffff


	//   ....[11]....
        /*0178*/ 	.word	0xffffffff


	//   ....[12]....
        /*017c*/ 	.word	0xffffffff


	//   ....[13]....
        /*0180*/ 	.word	0xffffffff


	//   ....[14]....
        /*0184*/ 	.word	0xffffffff


	//   ....[15]....
        /*0188*/ 	.word	0xffffffff


	//   ....[16]....
        /*018c*/ 	.word	0xffffffff


	//   ....[17]....
        /*0190*/ 	.word	0xffffffff


	//   ....[18]....
        /*0194*/ 	.word	0xffffffff


	//   ....[19]....
        /*0198*/ 	.word	0xffffffff


	//   ....[20]....
        /*019c*/ 	.word	0xffffffff


	//   ....[21]....
        /*01a0*/ 	.word	0xffffffff


	//   ....[22]....
        /*01a4*/ 	.word	0xffffffff


	//   ....[23]....
        /*01a8*/ 	.word	0xffffffff


	//   ....[24]....
        /*01ac*/ 	.word	0xffffffff


	//   ....[25]....
        /*01b0*/ 	.word	0xffffffff


	//   ....[26]....
        /*01b4*/ 	.word	0xffffffff


	//   ....[27]....
        /*01b8*/ 	.word	0xffffffff


	//   ....[28]....
        /*01bc*/ 	.word	0xffffffff


	//   ....[29]....
        /*01c0*/ 	.word	0xffffffff


	//   ....[30]....
        /*01c4*/ 	.word	0xffffffff


	//   ....[31]....
        /*01c8*/ 	.word	0xffffffff


	//   ....[32]....
        /*01cc*/ 	.word	0xffffffff


	//   ....[33]....
        /*01d0*/ 	.word	0xffffffff


	//   ....[34]....
        /*01d4*/ 	.word	0xffffffff


	//   ....[35]....
        /*01d8*/ 	.word	0xffffffff


	//   ....[36]....
        /*01dc*/ 	.word	0xffffffff


	//   ....[37]....
        /*01e0*/ 	.word	0xffffffff


	//   ....[38]....
        /*01e4*/ 	.word	0xffffffff


	//   ....[39]....
        /*01e8*/ 	.word	0xffffffff


	//   ....[40]....
        /*01ec*/ 	.word	0xffffffff


	//   ....[41]....
        /*01f0*/ 	.word	0xffffffff


	//   ....[42]....
        /*01f4*/ 	.word	0xffffffff


	//   ....[43]....
        /*01f8*/ 	.word	0xffffffff


	//   ....[44]....
        /*01fc*/ 	.word	0xffffffff


	//   ....[45]....
        /*0200*/ 	.word	0xffffffff


	//   ....[46]....
        /*0204*/ 	.word	0xffffffff


	//   ....[47]....
        /*0208*/ 	.word	0xffffffff


	//   ....[48]....
        /*020c*/ 	.word	0xffffffff


	//   ....[49]....
        /*0210*/ 	.word	0xffffffff


	//   ....[50]....
        /*0214*/ 	.word	0xffffffff


	//   ....[51]....
        /*0218*/ 	.word	0xffffffff


	//   ....[52]....
        /*021c*/ 	.word	0xffffffff


	//   ....[53]....
        /*0220*/ 	.word	0xffffffff


	//   ....[54]....
        /*0224*/ 	.word	0xffffffff


	//   ....[55]....
        /*0228*/ 	.word	0xffffffff


	//   ....[56]....
        /*022c*/ 	.word	0xffffffff


	//   ....[57]....
        /*0230*/ 	.word	0xffffffff


	//   ....[58]....
        /*0234*/ 	.word	0xffffffff


	//   ....[59]....
        /*0238*/ 	.word	0xffffffff


	//   ....[60]....
        /*023c*/ 	.word	0xffffffff


	//   ....[61]....
        /*0240*/ 	.word	0xffffffff


	//   ....[62]....
        /*0244*/ 	.word	0xffffffff


	//   ....[63]....
        /*0248*/ 	.word	0xffffffff


	//   ....[64]....
        /*024c*/ 	.word	0xffffffff


	//   ....[65]....
        /*0250*/ 	.word	0xffffffff


	//   ....[66]....
        /*0254*/ 	.word	0xffffffff


	//   ....[67]....
        /*0258*/ 	.word	0xffffffff


	//   ....[68]....
        /*025c*/ 	.word	0xffffffff


	//   ....[69]....
        /*0260*/ 	.word	0xffffffff


	//   ....[70]....
        /*0264*/ 	.word	0xffffffff


	//   ....[71]....
        /*0268*/ 	.word	0xffffffff


	//   ....[72]....
        /*026c*/ 	.word	0xffffffff


	//   ....[73]....
        /*0270*/ 	.word	0xffffffff


	//   ....[74]....
        /*0274*/ 	.word	0xffffffff


	//   ....[75]....
        /*0278*/ 	.word	0xffffffff


	//   ....[76]....
        /*027c*/ 	.word	0xffffffff


	//   ....[77]....
        /*0280*/ 	.word	0xffffffff


	//   ....[78]....
        /*0284*/ 	.word	0xffffffff


	//   ....[79]....
        /*0288*/ 	.word	0xffffffff


	//   ....[80]....
        /*028c*/ 	.word	0xffffffff


	//   ....[81]....
        /*0290*/ 	.word	0xffffffff


	//   ....[82]....
        /*0294*/ 	.word	0xffffffff


	//   ....[83]....
        /*0298*/ 	.word	0xffffffff


	//   ....[84]....
        /*029c*/ 	.word	0xffffffff


	//   ....[85]....
        /*02a0*/ 	.word	0xffffffff


	//   ....[86]....
        /*02a4*/ 	.word	0xffffffff


	//   ....[87]....
        /*02a8*/ 	.word	0xffffffff


	//   ....[88]....
        /*02ac*/ 	.word	0xffffffff


	//   ....[89]....
        /*02b0*/ 	.word	0xffffffff


	//   ....[90]....
        /*02b4*/ 	.word	0xffffffff


	//   ....[91]....
        /*02b8*/ 	.word	0xffffffff


	//   ....[92]....
        /*02bc*/ 	.word	0xffffffff


	//   ....[93]....
        /*02c0*/ 	.word	0xffffffff


	//   ....[94]....
        /*02c4*/ 	.word	0xffffffff


	//   ....[95]....
        /*02c8*/ 	.word	0xffffffff


	//   ....[96]....
        /*02cc*/ 	.word	0xffffffff


	//   ....[97]....
        /*02d0*/ 	.word	0xffffffff


	//   ....[98]....
        /*02d4*/ 	.word	0xffffffff


	//   ....[99]....
        /*02d8*/ 	.word	0xffffffff


	//   ....[100]....
        /*02dc*/ 	.word	0xffffffff


	//   ....[101]....
        /*02e0*/ 	.word	0xffffffff


	//   ....[102]....
        /*02e4*/ 	.word	0xffffffff


	//   ....[103]....
        /*02e8*/ 	.word	0xffffffff


	//   ....[104]....
        /*02ec*/ 	.word	0xffffffff


	//   ....[105]....
        /*02f0*/ 	.word	0xffffffff


	//   ....[106]....
        /*02f4*/ 	.word	0xffffffff


	//   ....[107]....
        /*02f8*/ 	.word	0xffffffff


	//   ....[108]....
        /*02fc*/ 	.word	0xffffffff


	//   ....[109]....
        /*0300*/ 	.word	0xffffffff


	//   ....[110]....
        /*0304*/ 	.word	0xffffffff


	//   ....[111]....
        /*0308*/ 	.word	0xffffffff


	//   ....[112]....
        /*030c*/ 	.word	0xffffffff


	//   ....[113]....
        /*0310*/ 	.word	0xffffffff


	//   ....[114]....
        /*0314*/ 	.word	0xffffffff


	//   ....[115]....
        /*0318*/ 	.word	0xffffffff


	//   ....[116]....
        /*031c*/ 	.word	0xffffffff


	//   ....[117]....
        /*0320*/ 	.word	0xffffffff


	//   ....[118]....
        /*0324*/ 	.word	0xffffffff


	//   ....[119]....
        /*0328*/ 	.word	0xffffffff


	//   ....[120]....
        /*032c*/ 	.word	0xffffffff


	//   ....[121]....
        /*0330*/ 	.word	0xffffffff


	//   ....[122]....
        /*0334*/ 	.word	0xffffffff


	//   ....[123]....
        /*0338*/ 	.word	0xffffffff


	//   ....[124]....
        /*033c*/ 	.word	0xffffffff


	//   ....[125]....
        /*0340*/ 	.word	0xffffffff


	//   ....[126]....
        /*0344*/ 	.word	0xffffffff


	//   ....[127]....
        /*0348*/ 	.word	0xffffffff


	//   ....[128]....
        /*034c*/ 	.word	0xffffffff


	//   ....[129]....
        /*0350*/ 	.word	0xffffffff


	//   ....[130]....
        /*0354*/ 	.word	0xffffffff


	//   ....[131]....
        /*0358*/ 	.word	0xffffffff


	//   ....[132]....
        /*035c*/ 	.word	0xffffffff


	//   ....[133]....
        /*0360*/ 	.word	0xffffffff


	//   ....[134]....
        /*0364*/ 	.word	0xffffffff


	//   ....[135]....
        /*0368*/ 	.word	0xffffffff


	//   ....[136]....
        /*036c*/ 	.word	0xffffffff


	//   ....[137]....
        /*0370*/ 	.word	0xffffffff


	//   ....[138]....
        /*0374*/ 	.word	0xffffffff


	//   ....[139]....
        /*0378*/ 	.word	0xffffffff


	//   ....[140]....
        /*037c*/ 	.word	0xffffffff


	//   ....[141]....
        /*0380*/ 	.word	0xffffffff


	//   ....[142]....
        /*0384*/ 	.word	0xffffffff


	//   ....[143]....
        /*0388*/ 	.word	0xffffffff


	//   ....[144]....
        /*038c*/ 	.word	0xffffffff


	//   ....[145]....
        /*0390*/ 	.word	0xffffffff


	//   ....[146]....
        /*0394*/ 	.word	0xffffffff


	//   ....[147]....
        /*0398*/ 	.word	0xffffffff


	//   ....[148]....
        /*039c*/ 	.word	0xffffffff


	//   ....[149]....
        /*03a0*/ 	.word	0xffffffff


	//   ....[150]....
        /*03a4*/ 	.word	0xffffffff


	//   ....[151]....
        /*03a8*/ 	.word	0x0500000f


	//   ....[152]....
        /*03ac*/ 	.word	0x0500000f


	//   ....[153]....
        /*03b0*/ 	.word	0x0500000f


	//   ....[154]....
        /*03b4*/ 	.word	0x0500000f


	//   ....[155]....
        /*03b8*/ 	.word	0x0500000f


	//   ....[156]....
        /*03bc*/ 	.word	0x0500000f


	//   ....[157]....
        /*03c0*/ 	.word	0x0500000f


	//   ....[158]....
        /*03c4*/ 	.word	0x0500000f


	//   ....[159]....
        /*03c8*/ 	.word	0x0500000f


	//   ....[160]....
        /*03cc*/ 	.word	0x0500000f


	//   ....[161]....
        /*03d0*/ 	.word	0x0500000f


	//   ....[162]....
        /*03d4*/ 	.word	0x0500000f


	//   ....[163]....
        /*03d8*/ 	.word	0x0500000f


	//   ....[164]....
        /*03dc*/ 	.word	0x0500000f


	//   ....[165]....
        /*03e0*/ 	.word	0x0500000f


	//   ....[166]....
        /*03e4*/ 	.word	0x0500000f


	//   ....[167]....
        /*03e8*/ 	.word	0x0500000f


	//   ....[168]....
        /*03ec*/ 	.word	0x0500000f


	//   ....[169]....
        /*03f0*/ 	.word	0x0500000f


	//   ....[170]....
        /*03f4*/ 	.word	0x0500000f


	//   ....[171]....
        /*03f8*/ 	.word	0x0500000f


	//   ....[172]....
        /*03fc*/ 	.word	0x0500000f


	//   ....[173]....
        /*0400*/ 	.word	0x0500000f


	//   ....[174]....
        /*0404*/ 	.word	0x0500000f


	//   ....[175]....
        /*0408*/ 	.word	0x0500000f


	//   ....[176]....
        /*040c*/ 	.word	0x0500000f


	//   ....[177]....
        /*0410*/ 	.word	0x0500000f


	//   ....[178]....
        /*0414*/ 	.word	0x0500000f


	//   ....[179]....
        /*0418*/ 	.word	0x0500000f


	//   ....[180]....
        /*041c*/ 	.word	0x0500000f


	//   ....[181]....
        /*0420*/ 	.word	0x0500000f


	//   ....[182]....
        /*0424*/ 	.word	0x0500000f


	//   ....[183]....
        /*0428*/ 	.word	0x0500000f


	//   ....[184]....
        /*042c*/ 	.word	0x0500000f


	//   ....[185]....
        /*0430*/ 	.word	0x0500000f


	//   ....[186]....
        /*0434*/ 	.word	0x0500000f


	//   ....[187]....
        /*0438*/ 	.word	0x0500000f


	//   ....[188]....
        /*043c*/ 	.word	0x0500000f


	//   ....[189]....
        /*0440*/ 	.word	0x0500000f


	//   ....[190]....
        /*0444*/ 	.word	0x0500000f


	//   ....[191]....
        /*0448*/ 	.word	0x0500000f


	//   ....[192]....
        /*044c*/ 	.word	0x0500000f


	//   ....[193]....
        /*0450*/ 	.word	0x0500000f


	//   ....[194]....
        /*0454*/ 	.word	0x0500000f


	//   ....[195]....
        /*0458*/ 	.word	0x0500000f


	//   ....[196]....
        /*045c*/ 	.word	0x0500000f


	//   ....[197]....
        /*0460*/ 	.word	0x0500000f


	//   ....[198]....
        /*0464*/ 	.word	0x0500000f


	//   ....[199]....
        /*0468*/ 	.word	0x0500000f


	//   ....[200]....
        /*046c*/ 	.word	0x0500000f


	//   ....[201]....
        /*0470*/ 	.word	0x0500000f


	//   ....[202]....
        /*0474*/ 	.word	0x0500000f


	//   ....[203]....
        /*0478*/ 	.word	0x0500000f


	//   ....[204]....
        /*047c*/ 	.word	0x0500000f


	//   ....[205]....
        /*0480*/ 	.word	0x0500000f


	//   ....[206]....
        /*0484*/ 	.word	0x0500000f


	//   ....[207]....
        /*0488*/ 	.word	0x0500000f


	//   ....[208]....
        /*048c*/ 	.word	0x0500000f


	//   ....[209]....
        /*0490*/ 	.word	0x0500000f


	//   ....[210]....
        /*0494*/ 	.word	0x0500000f


	//   ....[211]....
        /*0498*/ 	.word	0x0500000f


	//   ....[212]....
        /*049c*/ 	.word	0x0500000f


	//   ....[213]....
        /*04a0*/ 	.word	0x0500000f


	//   ....[214]....
        /*04a4*/ 	.word	0x0500000f


	//   ....[215]....
        /*04a8*/ 	.word	0x0500000f


	//   ....[216]....
        /*04ac*/ 	.word	0x0500000f


	//   ....[217]....
        /*04b0*/ 	.word	0x0500000f


	//   ....[218]....
        /*04b4*/ 	.word	0x0500000f


	//   ....[219]....
        /*04b8*/ 	.word	0x0500000f


	//   ....[220]....
        /*04bc*/ 	.word	0x0500000f


	//   ....[221]....
        /*04c0*/ 	.word	0x0500000f


	//   ....[222]....
        /*04c4*/ 	.word	0x0500000f


	//   ....[223]....
        /*04c8*/ 	.word	0x0500000f


	//   ....[224]....
        /*04cc*/ 	.word	0x0500000f


	//   ....[225]....
        /*04d0*/ 	.word	0x0500000f


	//   ....[226]....
        /*04d4*/ 	.word	0x0500000f


	//   ....[227]....
        /*04d8*/ 	.word	0x0500000f


	//   ....[228]....
        /*04dc*/ 	.word	0x0500000f


	//   ....[229]....
        /*04e0*/ 	.word	0x0500000f


	//   ....[230]....
        /*04e4*/ 	.word	0x0500000f


	//   ....[231]....
        /*04e8*/ 	.word	0x0500000f


	//   ....[232]....
        /*04ec*/ 	.word	0x0500000f


	//   ....[233]....
        /*04f0*/ 	.word	0x0500000f


	//   ....[234]....
        /*04f4*/ 	.word	0x0500000f


	//----- nvinfo : EIATTR_COOP_GROUP_INSTR_OFFSETS
	.align		4
.L_1510:
        /*04f8*/ 	.byte	0x04, 0x28
        /*04fa*/ 	.short	(.L_1512 - .L_1511)


	//   ....[0]....
.L_1511:
        /*04fc*/ 	.word	0x00000080


	//   ....[1]....
        /*0500*/ 	.word	0x00000090


	//   ....[2]....
        /*0504*/ 	.word	0x000002d0


	//   ....[3]....
        /*0508*/ 	.word	0x00000430


	//   ....[4]....
        /*050c*/ 	.word	0x00000550


	//   ....[5]....
        /*0510*/ 	.word	0x000006b0


	//   ....[6]....
        /*0514*/ 	.word	0x00001e70


	//   ....[7]....
        /*0518*/ 	.word	0x000024f0


	//   ....[8]....
        /*051c*/ 	.word	0x00002520


	//   ....[9]....
        /*0520*/ 	.word	0x00002a30


	//   ....[10]....
        /*0524*/ 	.word	0x00002ae0


	//   ....[11]....
        /*0528*/ 	.word	0x00003170


	//   ....[12]....
        /*052c*/ 	.word	0x000031f0


	//   ....[13]....
        /*0530*/ 	.word	0x00004280


	//   ....[14]....
        /*0534*/ 	.word	0x00004290


	//   ....[15]....
        /*0538*/ 	.word	0x00004a90


	//   ....[16]....
        /*053c*/ 	.word	0x00004b70


	//   ....[17]....
        /*0540*/ 	.word	0x00004eb0


	//   ....[18]....
        /*0544*/ 	.word	0x00005080


	//   ....[19]....
        /*0548*/ 	.word	0x000068a0


	//   ....[20]....
        /*054c*/ 	.word	0x000068c0


	//   ....[21]....
        /*0550*/ 	.word	0x00006fd0


	//   ....[22]....
        /*0554*/ 	.word	0x000071a0


	//   ....[23]....
        /*0558*/ 	.word	0x00008150


	//   ....[24]....
        /*055c*/ 	.word	0x000081c0


	//   ....[25]....
        /*0560*/ 	.word	0x00008230


	//   ....[26]....
        /*0564*/ 	.word	0x00008250


	//   ....[27]....
        /*0568*/ 	.word	0x00009d30


	//   ....[28]....
        /*056c*/ 	.word	0x00009d50


	//   ....[29]....
        /*0570*/ 	.word	0x00009d60


	//   ....[30]....
        /*0574*/ 	.word	0x00009d70


	//   ....[31]....
        /*0578*/ 	.word	0x0000a820


	//   ....[32]....
        /*057c*/ 	.word	0x0000a840


	//   ....[33]....
        /*0580*/ 	.word	0x0000a9f0


	//   ....[34]....
        /*0584*/ 	.word	0x0000aa10


	//   ....[35]....
        /*0588*/ 	.word	0x0000ab50


	//   ....[36]....
        /*058c*/ 	.word	0x0000ab70


	//   ....[37]....
        /*0590*/ 	.word	0x0000acc0


	//   ....[38]....
        /*0594*/ 	.word	0x0000ace0


	//   ....[39]....
        /*0598*/ 	.word	0x0000b270


	//   ....[40]....
        /*059c*/ 	.word	0x0000b2a0


	//   ....[41]....
        /*05a0*/ 	.word	0x0000bb60


	//   ....[42]....
        /*05a4*/ 	.word	0x0000bb70


	//   ....[43]....
        /*05a8*/ 	.word	0x0000cdc0


	//   ....[44]....
        /*05ac*/ 	.word	0x0000cdf0


	//   ....[45]....
        /*05b0*/ 	.word	0x0000cf60


	//   ....[46]....
        /*05b4*/ 	.word	0x0000cf80


	//   ....[47]....
        /*05b8*/ 	.word	0x0000d0c0


	//   ....[48]....
        /*05bc*/ 	.word	0x0000d0e0


	//   ....[49]....
        /*05c0*/ 	.word	0x0000d230


	//   ....[50]....
        /*05c4*/ 	.word	0x0000d250


	//   ....[51]....
        /*05c8*/ 	.word	0x0000d430


	//   ....[52]....
        /*05cc*/ 	.word	0x0000d620


	//   ....[53]....
        /*05d0*/ 	.word	0x0000d650


	//   ....[54]....
        /*05d4*/ 	.word	0x0000d680


	//   ....[55]....
        /*05d8*/ 	.word	0x0000d6b0


	//   ....[56]....
        /*05dc*/ 	.word	0x0000d6e0


	//   ....[57]....
        /*05e0*/ 	.word	0x0000d710


	//   ....[58]....
        /*05e4*/ 	.word	0x0000d880


	//   ....[59]....
        /*05e8*/ 	.word	0x0000d8b0


	//   ....[60]....
        /*05ec*/ 	.word	0x0000d8e0


	//   ....[61]....
        /*05f0*/ 	.word	0x0000d910


	//   ....[62]....
        /*05f4*/ 	.word	0x0000d940


	//   ....[63]....
        /*05f8*/ 	.word	0x0000d970


	//   ....[64]....
        /*05fc*/ 	.word	0x0000da00


	//   ....[65]....
        /*0600*/ 	.word	0x0000da30


	//   ....[66]....
        /*0604*/ 	.word	0x0000da40


	//   ....[67]....
        /*0608*/ 	.word	0x0000da80


	//   ....[68]....
        /*060c*/ 	.word	0x0000f940


	//   ....[69]....
        /*0610*/ 	.word	0x0000f960


	//   ....[70]....
        /*0614*/ 	.word	0x0000f9f0


	//   ....[71]....
        /*0618*/ 	.word	0x0000fa10


	//   ....[72]....
        /*061c*/ 	.word	0x0000fa90


	//   ....[73]....
        /*0620*/ 	.word	0x0000fab0


	//   ....[74]....
        /*0624*/ 	.word	0x0000fb30


	//   ....[75]....
        /*0628*/ 	.word	0x0000fb50


	//   ....[76]....
        /*062c*/ 	.word	0x0000fbd0


	//   ....[77]....
        /*0630*/ 	.word	0x0000fbf0


	//   ....[78]....
        /*0634*/ 	.word	0x0000fc00


	//   ....[79]....
        /*0638*/ 	.word	0x0000fc10


	//   ....[80]....
        /*063c*/ 	.word	0x00010410


	//   ....[81]....
        /*0640*/ 	.word	0x00010440


	//   ....[82]....
        /*0644*/ 	.word	0x00010470


	//   ....[83]....
        /*0648*/ 	.word	0x00010500


	//   ....[84]....
        /*064c*/ 	.word	0x00010510


	//   ....[85]....
        /*0650*/ 	.word	0x000105a0


	//   ....[86]....
        /*0654*/ 	.word	0x000105b0


	//   ....[87]....
        /*0658*/ 	.word	0x00010640


	//   ....[88]....
        /*065c*/ 	.word	0x00010650


	//   ....[89]....
        /*0660*/ 	.word	0x000106e0


	//   ....[90]....
        /*0664*/ 	.word	0x000106f0


	//   ....[91]....
        /*0668*/ 	.word	0x00010780


	//   ....[92]....
        /*066c*/ 	.word	0x00010790


	//   ....[93]....
        /*0670*/ 	.word	0x00010810


	//   ....[94]....
        /*0674*/ 	.word	0x00010820


	//   ....[95]....
        /*0678*/ 	.word	0x00010830


	//   ....[96]....
        /*067c*/ 	.word	0x00010c90


	//   ....[97]....
        /*0680*/ 	.word	0x00010cc0


	//   ....[98]....
        /*0684*/ 	.word	0x00010d10


	//   ....[99]....
        /*0688*/ 	.word	0x00010dc0


	//   ....[100]....
        /*068c*/ 	.word	0x00010de0


	//   ....[101]....
        /*0690*/ 	.word	0x00010e90


	//   ....[102]....
        /*0694*/ 	.word	0x00010ea0


	//   ....[103]....
        /*0698*/ 	.word	0x00010ed0


	//   ....[104]....
        /*069c*/ 	.word	0x00010f60


	//   ....[105]....
        /*06a0*/ 	.word	0x00011000


	//   ....[106]....
        /*06a4*/ 	.word	0x00011020


	//   ....[107]....
        /*06a8*/ 	.word	0x00011030


	//   ....[108]....
        /*06ac*/ 	.word	0x00011750


	//   ....[109]....
        /*06b0*/ 	.word	0x00011770


	//   ....[110]....
        /*06b4*/ 	.word	0x00011780


	//   ....[111]....
        /*06b8*/ 	.word	0x000117c0


	//   ....[112]....
        /*06bc*/ 	.word	0x000117d0


	//   ....[113]....
        /*06c0*/ 	.word	0x00011810


	//   ....[114]....
        /*06c4*/ 	.word	0x00011820


	//   ....[115]....
        /*06c8*/ 	.word	0x00011860


	//   ....[116]....
        /*06cc*/ 	.word	0x00011870


	//   ....[117]....
        /*06d0*/ 	.word	0x000118b0


	//   ....[118]....
        /*06d4*/ 	.word	0x000118c0


	//   ....[119]....
        /*06d8*/ 	.word	0x000118d0


	//   ....[120]....
        /*06dc*/ 	.word	0x00011c20


	//   ....[121]....
        /*06e0*/ 	.word	0x00011c40


	//   ....[122]....
        /*06e4*/ 	.word	0x00011c50


	//   ....[123]....
        /*06e8*/ 	.word	0x00011c60


	//   ....[124]....
        /*06ec*/ 	.word	0x00011c70


	//   ....[125]....
        /*06f0*/ 	.word	0x00011c90


	//   ....[126]....
        /*06f4*/ 	.word	0x00011d00


	//   ....[127]....
        /*06f8*/ 	.word	0x00011d30


	//   ....[128]....
        /*06fc*/ 	.word	0x00011d40


	//   ....[129]....
        /*0700*/ 	.word	0x00011db0


	//   ....[130]....
        /*0704*/ 	.word	0x00011dc0


	//   ....[131]....
        /*0708*/ 	.word	0x00011ec0


	//   ....[132]....
        /*070c*/ 	.word	0x000123b0


	//   ....[133]....
        /*0710*/ 	.word	0x000123e0


	//   ....[134]....
        /*0714*/ 	.word	0x00012440


	//   ....[135]....
        /*0718*/ 	.word	0x00012470


	//   ....[136]....
        /*071c*/ 	.word	0x000124a0


	//   ....[137]....
        /*0720*/ 	.word	0x000124d0


	//   ....[138]....
        /*0724*/ 	.word	0x00012500


	//   ....[139]....
        /*0728*/ 	.word	0x00012530


	//   ....[140]....
        /*072c*/ 	.word	0x000126d0


	//   ....[141]....
        /*0730*/ 	.word	0x00012700


	//   ....[142]....
        /*0734*/ 	.word	0x00012730


	//   ....[143]....
        /*0738*/ 	.word	0x00012760


	//   ....[144]....
        /*073c*/ 	.word	0x00012790


	//   ....[145]....
        /*0740*/ 	.word	0x000127c0


	//   ....[146]....
        /*0744*/ 	.word	0x00012880


	//   ....[147]....
        /*0748*/ 	.word	0x000128a0


	//   ....[148]....
        /*074c*/ 	.word	0x000128c0


	//   ....[149]....
        /*0750*/ 	.word	0x00012920


	//   ....[150]....
        /*0754*/ 	.word	0x00013340


	//   ....[151]....
        /*0758*/ 	.word	0x000138e0


	//   ....[152]....
        /*075c*/ 	.word	0x000139d0


	//   ....[153]....
        /*0760*/ 	.word	0x00013a70


	//   ....[154]....
        /*0764*/ 	.word	0x00013ad0


	//   ....[155]....
        /*0768*/ 	.word	0x00013bc0


	//   ....[156]....
        /*076c*/ 	.word	0x00013c30


	//   ....[157]....
        /*0770*/ 	.word	0x00013d20


	//   ....[158]....
        /*0774*/ 	.word	0x00013d90


	//   ....[159]....
        /*0778*/ 	.word	0x00013e80


	//   ....[160]....
        /*077c*/ 	.word	0x00013ef0


	//   ....[161]....
        /*0780*/ 	.word	0x00013fe0


	//   ....[162]....
        /*0784*/ 	.word	0x00014050


	//   ....[163]....
        /*0788*/ 	.word	0x000140f0


	//   ....[164]....
        /*078c*/ 	.word	0x000141e0


	//   ....[165]....
        /*0790*/ 	.word	0x00014250


	//   ....[166]....
        /*0794*/ 	.word	0x000142b0


	//   ....[167]....
        /*0798*/ 	.word	0x000143a0


	//   ....[168]....
        /*079c*/ 	.word	0x00014400


	//   ....[169]....
        /*07a0*/ 	.word	0x00014500


	//   ....[170]....
        /*07a4*/ 	.word	0x00014560


	//   ....[171]....
        /*07a8*/ 	.word	0x00014660


	//   ....[172]....
        /*07ac*/ 	.word	0x000146c0


	//   ....[173]....
        /*07b0*/ 	.word	0x000147c0


	//   ....[174]....
        /*07b4*/ 	.word	0x00014820


	//   ....[175]....
        /*07b8*/ 	.word	0x00014920


	//   ....[176]....
        /*07bc*/ 	.word	0x00014980


	//   ....[177]....
        /*07c0*/ 	.word	0x00014a80


	//   ....[178]....
        /*07c4*/ 	.word	0x00014ae0


	//   ....[179]....
        /*07c8*/ 	.word	0x00014bc0


	//   ....[180]....
        /*07cc*/ 	.word	0x00014cf0


	//   ....[181]....
        /*07d0*/ 	.word	0x00014dd0


	//   ....[182]....
        /*07d4*/ 	.word	0x00014e80


	//   ....[183]....
        /*07d8*/ 	.word	0x00014f90


	//   ....[184]....
        /*07dc*/ 	.word	0x00014ff0


	//   ....[185]....
        /*07e0*/ 	.word	0x00015100


	//   ....[186]....
        /*07e4*/ 	.word	0x00015160


	//   ....[187]....
        /*07e8*/ 	.word	0x00015270


	//   ....[188]....
        /*07ec*/ 	.word	0x000152d0


	//   ....[189]....
        /*07f0*/ 	.word	0x000153e0


	//   ....[190]....
        /*07f4*/ 	.word	0x00015440


	//   ....[191]....
        /*07f8*/ 	.word	0x00015500


	//   ....[192]....
        /*07fc*/ 	.word	0x00015660


	//   ....[193]....
        /*0800*/ 	.word	0x00015700


	//   ....[194]....
        /*0804*/ 	.word	0x00015760


	//   ....[195]....
        /*0808*/ 	.word	0x00015810


	//   ....[196]....
        /*080c*/ 	.word	0x00015870


	//   ....[197]....
        /*0810*/ 	.word	0x00015920


	//   ....[198]....
        /*0814*/ 	.word	0x00015980


	//   ....[199]....
        /*0818*/ 	.word	0x00015a30


	//   ....[200]....
        /*081c*/ 	.word	0x00015a90


	//   ....[201]....
        /*0820*/ 	.word	0x00015b40


	//   ....[202]....
        /*0824*/ 	.word	0x00015ba0


	//   ....[203]....
        /*0828*/ 	.word	0x00015c50


	//   ....[204]....
        /*082c*/ 	.word	0x00015d30


	//   ....[205]....
        /*0830*/ 	.word	0x00015dd0


	//   ....[206]....
        /*0834*/ 	.word	0x00015e30


	//   ....[207]....
        /*0838*/ 	.word	0x00015f00


	//   ....[208]....
        /*083c*/ 	.word	0x00015f60


	//   ....[209]....
        /*0840*/ 	.word	0x00016030


	//   ....[210]....
        /*0844*/ 	.word	0x00016090


	//   ....[211]....
        /*0848*/ 	.word	0x00016170


	//   ....[212]....
        /*084c*/ 	.word	0x000161d0


	//   ....[213]....
        /*0850*/ 	.word	0x000162a0


	//   ....[214]....
        /*0854*/ 	.word	0x00016300


	//   ....[215]....
        /*0858*/ 	.word	0x000163d0


	//   ....[216]....
        /*085c*/ 	.word	0x00016460


	//   ....[217]....
        /*0860*/ 	.word	0x00016500


	//   ....[218]....
        /*0864*/ 	.word	0x00016680


	//   ....[219]....
        /*0868*/ 	.word	0x000166f0


	//   ....[220]....
        /*086c*/ 	.word	0x00016760


	//   ....[221]....
        /*0870*/ 	.word	0x000167d0


	//   ....[222]....
        /*0874*/ 	.word	0x00016840


	//   ....[223]....
        /*0878*/ 	.word	0x000168c0


	//   ....[224]....
        /*087c*/ 	.word	0x00016940


	//   ....[225]....
        /*0880*/ 	.word	0x000169d0


	//   ....[226]....
        /*0884*/ 	.word	0x00016a40


	//   ....[227]....
        /*0888*/ 	.word	0x00016ab0


	//   ....[228]....
        /*088c*/ 	.word	0x00016b20


	//   ....[229]....
        /*0890*/ 	.word	0x00016ba0


	//   ....[230]....
        /*0894*/ 	.word	0x00016c10


	//   ....[231]....
        /*0898*/ 	.word	0x00016ca0


	//   ....[232]....
        /*089c*/ 	.word	0x00016d00


	//   ....[233]....
        /*08a0*/ 	.word	0x00016d90


	//   ....[234]....
        /*08a4*/ 	.word	0x00016ec0


	//----- nvinfo : EIATTR_REG_RECONFIG
	.align		4
.L_1512:
        /*08a8*/ 	.byte	0x01, 0x54
	.zero		2


	//----- nvinfo : EIATTR_SYSCALL_OFFSETS
	.align		4
        /*08ac*/ 	.byte	0x04, 0x46
        /*08ae*/ 	.short	(.L_1514 - .L_1513)


	//   ....[0]....
.L_1513:
        /*08b0*/ 	.word	0x00001ff0


	//   ....[1]....
        /*08b4*/ 	.word	0x0000ef80


	//   ....[2]....
        /*08b8*/ 	.word	0x0000f0d0


	//   ....[3]....
        /*08bc*/ 	.word	0x0000f1c0


	//   ....[4]....
        /*08c0*/ 	.word	0x00010080


	//----- nvinfo : EIATTR_MBARRIER_INSTR_OFFSETS
	.align		4
.L_1514:
        /*08c4*/ 	.byte	0x04, 0x39
        /*08c6*/ 	.short	(.L_1516 - .L_1515)


	//   ....[0]....
.L_1515:
        /*08c8*/ 	.word	0x00000180
        /*08cc*/ 	.word	0x000000ff
        /*08d0*/ 	.word	0x00022800
        /*08d4*/ 	.short	0x0100
        /*08d6*/ 	.byte	0x08
	.zero		1


	//   ....[1]....
        /*08d8*/ 	.word	0x00000190
        /*08dc*/ 	.word	0x000000ff
        /*08e0*/ 	.word	0x00022820
        /*08e4*/ 	.short	0x0100
        /*08e6*/ 	.byte	0x08
	.zero		1


	//   ....[2]....
        /*08e8*/ 	.word	0x00000280
        /*08ec*/ 	.word	0x000000ff
        /*08f0*/ 	.word	0x00022830
        /*08f4*/ 	.short	0x0100
        /*08f6*/ 	.byte	0x08
	.zero		1


	//   ....[3]....
        /*08f8*/ 	.word	0x00000290
        /*08fc*/ 	.word	0x000000ff
        /*0900*/ 	.word	0x00022840
        /*0904*/ 	.short	0x0100
        /*0906*/ 	.byte	0x08
	.zero		1


	//   ....[4]....
        /*0908*/ 	.word	0x000002a0
        /*090c*/ 	.word	0x000000ff
        /*0910*/ 	.word	0x00022838
        /*0914*/ 	.short	0x0100
        /*0916*/ 	.byte	0x08
	.zero		1


	//   ....[5]....
        /*0918*/ 	.word	0x000002b0
        /*091c*/ 	.word	0x000000ff
        /*0920*/ 	.word	0x00022848
        /*0924*/ 	.short	0x0100
        /*0926*/ 	.byte	0x08
	.zero		1


	//   ....[6]....
        /*0928*/ 	.word	0x000003e0
        /*092c*/ 	.word	0x000000ff
        /*0930*/ 	.word	0x00022850
        /*0934*/ 	.short	0x0100
        /*0936*/ 	.byte	0x08
	.zero		1


	//   ....[7]....
        /*0938*/ 	.word	0x000003f0
        /*093c*/ 	.word	0x000000ff
        /*0940*/ 	.word	0x00022860
        /*0944*/ 	.short	0x0100
        /*0946*/ 	.byte	0x08
	.zero		1


	//   ....[8]....
        /*0948*/ 	.word	0x00000400
        /*094c*/ 	.word	0x000000ff
        /*0950*/ 	.word	0x00022858
        /*0954*/ 	.short	0x0100
        /*0956*/ 	.byte	0x08
	.zero		1


	//   ....[9]....
        /*0958*/ 	.word	0x00000410
        /*095c*/ 	.word	0x000000ff
        /*0960*/ 	.word	0x00022868
        /*0964*/ 	.short	0x0100
        /*0966*/ 	.byte	0x08
	.zero		1


	//   ....[10]....
        /*0968*/ 	.word	0x00000500
        /*096c*/ 	.word	0x000000ff
        /*0970*/ 	.word	0x00022870
        /*0974*/ 	.short	0x0100
        /*0976*/ 	.byte	0x06
	.zero		1


	//   ....[11]....
        /*0978*/ 	.word	0x00000510
        /*097c*/ 	.word	0x000000ff
        /*0980*/ 	.word	0x00022880
        /*0984*/ 	.short	0x0100
        /*0986*/ 	.byte	0x06
	.zero		1


	//   ....[12]....
        /*0988*/ 	.word	0x00000520
        /*098c*/ 	.word	0x000000ff
        /*0990*/ 	.word	0x00022878
        /*0994*/ 	.short	0x0100
        /*0996*/ 	.byte	0x06
	.zero		1


	//   ....[13]....
        /*0998*/ 	.word	0x00000530
        /*099c*/ 	.word	0x000000ff
        /*09a0*/ 	.word	0x00022888
        /*09a4*/ 	.short	0x0100
        /*09a6*/ 	.byte	0x06
	.zero		1


	//   ....[14]....
        /*09a8*/ 	.word	0x00000660
        /*09ac*/ 	.word	0x000000ff
        /*09b0*/ 	.word	0x00022890
        /*09b4*/ 	.short	0x0100
        /*09b6*/ 	.byte	0x08
	.zero		1


	//   ....[15]....
        /*09b8*/ 	.word	0x00000670
        /*09bc*/ 	.word	0x000000ff
        /*09c0*/ 	.word	0x000228a0
        /*09c4*/ 	.short	0x0100
        /*09c6*/ 	.byte	0x08
	.zero		1


	//   ....[16]....
        /*09c8*/ 	.word	0x00000680
        /*09cc*/ 	.word	0x000000ff
        /*09d0*/ 	.word	0x00022898
        /*09d4*/ 	.short	0x0100
        /*09d6*/ 	.byte	0x08
	.zero		1


	//   ....[17]....
        /*09d8*/ 	.word	0x00000690
        /*09dc*/ 	.word	0x000000ff
        /*09e0*/ 	.word	0x000228a8
        /*09e4*/ 	.short	0x0100
        /*09e6*/ 	.byte	0x08
	.zero		1


	//   ....[18]....
        /*09e8*/ 	.word	0x000007d0
        /*09ec*/ 	.word	0x000000ff
        /*09f0*/ 	.word	0x000228b0
        /*09f4*/ 	.short	0x0100
        /*09f6*/ 	.byte	0x08
	.zero		1


	//   ....[19]....
        /*09f8*/ 	.word	0x000007e0
        /*09fc*/ 	.word	0x000000ff
        /*0a00*/ 	.word	0x000228c0
        /*0a04*/ 	.short	0x0100
        /*0a06*/ 	.byte	0x08
	.zero		1


	//   ....[20]....
        /*0a08*/ 	.word	0x000007f0
        /*0a0c*/ 	.word	0x000000ff
        /*0a10*/ 	.word	0x000228b8
        /*0a14*/ 	.short	0x0100
        /*0a16*/ 	.byte	0x08
	.zero		1


	//   ....[21]....
        /*0a18*/ 	.word	0x00000800
        /*0a1c*/ 	.word	0x000000ff
        /*0a20*/ 	.word	0x000228c8
        /*0a24*/ 	.short	0x0100
        /*0a26*/ 	.byte	0x08
	.zero		1


	//   ....[22]....
        /*0a28*/ 	.word	0x000020a0
        /*0a2c*/ 	.word	0x00000007
        /*0a30*/ 	.word	0x00022800
        /*0a34*/ 	.short	0x010a
        /*0a36*/ 	.byte	0x3f
	.zero		1


	//   ....[23]....
        /*0a38*/ 	.word	0x00002170
        /*0a3c*/ 	.word	0x000000ff
        /*0a40*/ 	.word	0x00022830
        /*0a44*/ 	.short	0x010a
        /*0a46*/ 	.byte	0x16
	.zero		1


	//   ....[24]....
        /*0a48*/ 	.word	0x000021b0
        /*0a4c*/ 	.word	0x000000ff
        /*0a50*/ 	.word	0x00022830
        /*0a54*/ 	.short	0x010a
        /*0a56*/ 	.byte	0x16
	.zero		1


	//   ....[25]....
        /*0a58*/ 	.word	0x00002570
        /*0a5c*/ 	.word	0x000000ff
        /*0a60*/ 	.word	0x00000000
        /*0a64*/ 	.short	0x0101
        /*0a66*/ 	.byte	0x06
	.zero		1


	//   ....[26]....
        /*0a68*/ 	.word	0x000039e0
        /*0a6c*/ 	.word	0x000000ff
        /*0a70*/ 	.word	0x00022850
        /*0a74*/ 	.short	0x010a
        /*0a76*/ 	.byte	0x16
	.zero		1


	//   ....[27]....
        /*0a78*/ 	.word	0x00003a20
        /*0a7c*/ 	.word	0x000000ff
        /*0a80*/ 	.word	0x00022850
        /*0a84*/ 	.short	0x010a
        /*0a86*/ 	.byte	0x16
	.zero		1


	//   ....[28]....
        /*0a88*/ 	.word	0x00003de0
        /*0a8c*/ 	.word	0x000000ff
        /*0a90*/ 	.word	0x00000000
        /*0a94*/ 	.short	0x0101
        /*0a96*/ 	.byte	0x16
	.zero		1


	//   ....[29]....
        /*0a98*/ 	.word	0x00003f40
        /*0a9c*/ 	.word	0x000000ff
        /*0aa0*/ 	.word	0x00022830
        /*0aa4*/ 	.short	0x010a
        /*0aa6*/ 	.byte	0x17
	.zero		1


	//   ....[30]....
        /*0aa8*/ 	.word	0x00003f80
        /*0aac*/ 	.word	0x000000ff
        /*0ab0*/ 	.word	0x00022830
        /*0ab4*/ 	.short	0x010a
        /*0ab6*/ 	.byte	0x17
	.zero		1


	//   ....[31]....
        /*0ab8*/ 	.word	0x00004260
        /*0abc*/ 	.word	0x000000ff
        /*0ac0*/ 	.word	0x00000000
        /*0ac4*/ 	.short	0x0101
        /*0ac6*/ 	.byte	0x06
	.zero		1


	//   ....[32]....
        /*0ac8*/ 	.word	0x00006020
        /*0acc*/ 	.word	0x000000ff
        /*0ad0*/ 	.word	0x00022850
        /*0ad4*/ 	.short	0x010a
        /*0ad6*/ 	.byte	0x17
	.zero		1


	//   ....[33]....
        /*0ad8*/ 	.word	0x00006060
        /*0adc*/ 	.word	0x000000ff
        /*0ae0*/ 	.word	0x00022850
        /*0ae4*/ 	.short	0x010a
        /*0ae6*/ 	.byte	0x17
	.zero		1


	//   ....[34]....
        /*0ae8*/ 	.word	0x00006390
        /*0aec*/ 	.word	0x000000ff
        /*0af0*/ 	.word	0x00000000
        /*0af4*/ 	.short	0x0101
        /*0af6*/ 	.byte	0x17
	.zero		1


	//   ....[35]....
        /*0af8*/ 	.word	0x000064e0
        /*0afc*/ 	.word	0x000000ff
        /*0b00*/ 	.word	0x00022830
        /*0b04*/ 	.short	0x010a
        /*0b06*/ 	.byte	0x17
	.zero		1


	//   ....[36]....
        /*0b08*/ 	.word	0x00006520
        /*0b0c*/ 	.word	0x000000ff
        /*0b10*/ 	.word	0x00022830
        /*0b14*/ 	.short	0x010a
        /*0b16*/ 	.byte	0x17
	.zero		1


	//   ....[37]....
        /*0b18*/ 	.word	0x00006750
        /*0b1c*/ 	.word	0x000000ff
        /*0b20*/ 	.word	0x00000000
        /*0b24*/ 	.short	0x0101
        /*0b26*/ 	.byte	0x06
	.zero		1


	//   ....[38]....
        /*0b28*/ 	.word	0x00007dc0
        /*0b2c*/ 	.word	0x000000ff
        /*0b30*/ 	.word	0x00022850
        /*0b34*/ 	.short	0x010a
        /*0b36*/ 	.byte	0x17
	.zero		1


	//   ....[39]....
        /*0b38*/ 	.word	0x00007e00
        /*0b3c*/ 	.word	0x000000ff
        /*0b40*/ 	.word	0x00022850
        /*0b44*/ 	.short	0x010a
        /*0b46*/ 	.byte	0x17
	.zero		1


	//   ....[40]....
        /*0b48*/ 	.word	0x00008130
        /*0b4c*/ 	.word	0x000000ff
        /*0b50*/ 	.word	0x00000000
        /*0b54*/ 	.short	0x0101
        /*0b56*/ 	.byte	0x17
	.zero		1


	//   ....[41]....
        /*0b58*/ 	.word	0x0000a850
        /*0b5c*/ 	.word	0x000000ff
        /*0b60*/ 	.word	0x00000000
        /*0b64*/ 	.short	0x0101
        /*0b66*/ 	.byte	0x08
	.zero		1


	//   ....[42]....
        /*0b68*/ 	.word	0x0000b060
        /*0b6c*/ 	.word	0x000000ff
        /*0b70*/ 	.word	0x00000000
        /*0b74*/ 	.short	0x0101
        /*0b76*/ 	.byte	0x08
	.zero		1


	//   ....[43]....
        /*0b78*/ 	.word	0x0000f6e0
        /*0b7c*/ 	.word	0x00000021
        /*0b80*/ 	.word	0x00022840
        /*0b84*/ 	.short	0x010a
        /*0b86*/ 	.byte	0x3f
	.zero		1


	//   ....[44]....
        /*0b88*/ 	.word	0x0000fd10
        /*0b8c*/ 	.word	0x00000021
        /*0b90*/ 	.word	0x00022830
        /*0b94*/ 	.short	0x0107
        /*0b96*/ 	.byte	0x3f
	.zero		1


	//   ....[45]....
        /*0b98*/ 	.word	0x0000fdf0
        /*0b9c*/ 	.word	0x00000021
        /*0ba0*/ 	.word	0x00022830
        /*0ba4*/ 	.short	0x0101
        /*0ba6*/ 	.byte	0x3f
	.zero		1


	//   ....[46]....
        /*0ba8*/ 	.word	0x00010930
        /*0bac*/ 	.word	0x00000017
        /*0bb0*/ 	.word	0x00022800
        /*0bb4*/ 	.short	0x0107
        /*0bb6*/ 	.byte	0x3f
	.zero		1


	//   ....[47]....
        /*0bb8*/ 	.word	0x00010a20
        /*0bbc*/ 	.word	0x00000017
        /*0bc0*/ 	.word	0x00022800
        /*0bc4*/ 	.short	0x0101
        /*0bc6*/ 	.byte	0x3f
	.zero		1


	//   ....[48]....
        /*0bc8*/ 	.word	0x00010a40
        /*0bcc*/ 	.word	0x00000017
        /*0bd0*/ 	.word	0x00022820
        /*0bd4*/ 	.short	0x010a
        /*0bd6*/ 	.byte	0x3f
	.zero		1


	//   ....[49]....
        /*0bd8*/ 	.word	0x00010ad0
        /*0bdc*/ 	.word	0x00000021
        /*0be0*/ 	.word	0x00022860
        /*0be4*/ 	.short	0x010a
        /*0be6*/ 	.byte	0x3f
	.zero		1


	//   ....[50]....
        /*0be8*/ 	.word	0x000111b0
        /*0bec*/ 	.word	0x00000021
        /*0bf0*/ 	.word	0x00022850
        /*0bf4*/ 	.short	0x0107
        /*0bf6*/ 	.byte	0x3f
	.zero		1


	//   ....[51]....
        /*0bf8*/ 	.word	0x00011280
        /*0bfc*/ 	.word	0x00000021
        /*0c00*/ 	.word	0x00022850
        /*0c04*/ 	.short	0x0101
        /*0c06*/ 	.byte	0x3f
	.zero		1


	//   ....[52]....
        /*0c08*/ 	.word	0x000115d0
        /*0c0c*/ 	.word	0x0000000a
        /*0c10*/ 	.word	0x00022840
        /*0c14*/ 	.short	0x010a
        /*0c16*/ 	.byte	0x3f
	.zero		1


	//   ....[53]....
        /*0c18*/ 	.word	0x00011980
        /*0c1c*/ 	.word	0x0000000a
        /*0c20*/ 	.word	0x00022830
        /*0c24*/ 	.short	0x0107
        /*0c26*/ 	.byte	0x3f
	.zero		1


	//   ....[54]....
        /*0c28*/ 	.word	0x00011a40
        /*0c2c*/ 	.word	0x0000000a
        /*0c30*/ 	.word	0x00022830
        /*0c34*/ 	.short	0x0101
        /*0c36*/ 	.byte	0x3f
	.zero		1


	//   ....[55]....
        /*0c38*/ 	.word	0x00011a70
        /*0c3c*/ 	.word	0x0000000a
        /*0c40*/ 	.word	0x00022860
        /*0c44*/ 	.short	0x010a
        /*0c46*/ 	.byte	0x3f
	.zero		1


	//   ....[56]....
        /*0c48*/ 	.word	0x00011f70
        /*0c4c*/ 	.word	0x0000000a
        /*0c50*/ 	.word	0x00022850
        /*0c54*/ 	.short	0x0107
        /*0c56*/ 	.byte	0x3f
	.zero		1


	//   ....[57]....
        /*0c58*/ 	.word	0x00012030
        /*0c5c*/ 	.word	0x0000000a
        /*0c60*/ 	.word	0x00022850
        /*0c64*/ 	.short	0x0101
        /*0c66*/ 	.byte	0x3f
	.zero		1


	//   ....[58]....
        /*0c68*/ 	.word	0x000132c0
        /*0c6c*/ 	.word	0x00000007
        /*0c70*/ 	.word	0x00022820
        /*0c74*/ 	.short	0x010a
        /*0c76*/ 	.byte	0x3f
	.zero		1


	//   ....[59]....
        /*0c78*/ 	.word	0x00013440
        /*0c7c*/ 	.word	0x00000005
        /*0c80*/ 	.word	0x00022840
        /*0c84*/ 	.short	0x010a
        /*0c86*/ 	.byte	0x3f
	.zero		1


	//   ....[60]....
        /*0c88*/ 	.word	0x000134e0
        /*0c8c*/ 	.word	0x00000003
        /*0c90*/ 	.word	0x00022840
        /*0c94*/ 	.short	0x010a
        /*0c96*/ 	.byte	0x3f
	.zero		1


	//   ....[61]....
        /*0c98*/ 	.word	0x00013520
        /*0c9c*/ 	.word	0x00000005
        /*0ca0*/ 	.word	0x00022860
        /*0ca4*/ 	.short	0x010a
        /*0ca6*/ 	.byte	0x3f
	.zero		1


	//   ....[62]....
        /*0ca8*/ 	.word	0x00013560
        /*0cac*/ 	.word	0x00000003
        /*0cb0*/ 	.word	0x00022860
        /*0cb4*/ 	.short	0x010a
        /*0cb6*/ 	.byte	0x3f
	.zero		1


	//   ....[63]....
        /*0cb8*/ 	.word	0x000135c0
        /*0cbc*/ 	.word	0x00000007
        /*0cc0*/ 	.word	0x00022800
        /*0cc4*/ 	.short	0x010a
        /*0cc6*/ 	.byte	0x3f
	.zero		1


	//   ....[64]....
        /*0cc8*/ 	.word	0x00013620
        /*0ccc*/ 	.word	0x00000000
        /*0cd0*/ 	.word	0x00022830
        /*0cd4*/ 	.short	0x010a
        /*0cd6*/ 	.byte	0x3f
	.zero		1


	//   ....[65]....
        /*0cd8*/ 	.word	0x00013680
        /*0cdc*/ 	.word	0x0000000a
        /*0ce0*/ 	.word	0x00022850
        /*0ce4*/ 	.short	0x010a
        /*0ce6*/ 	.byte	0x3f
	.zero		1


	//   ....[66]....
        /*0ce8*/ 	.word	0x000136e0
        /*0cec*/ 	.word	0x00000000
        /*0cf0*/ 	.word	0x00022830
        /*0cf4*/ 	.short	0x010a
        /*0cf6*/ 	.byte	0x3f
	.zero		1


	//   ....[67]....
        /*0cf8*/ 	.word	0x00013740
        /*0cfc*/ 	.word	0x00000008
        /*0d00*/ 	.word	0x00022850
        /*0d04*/ 	.short	0x010a
        /*0d06*/ 	.byte	0x3f
	.zero		1


	//   ....[68]....
        /*0d08*/ 	.word	0x000137a0
        /*0d0c*/ 	.word	0x00000000
        /*0d10*/ 	.word	0x00022830
        /*0d14*/ 	.short	0x010a
        /*0d16*/ 	.byte	0x3f
	.zero		1


	//   ....[69]....
        /*0d18*/ 	.word	0x00013800
        /*0d1c*/ 	.word	0x00000008
        /*0d20*/ 	.word	0x00022850
        /*0d24*/ 	.short	0x010a
        /*0d26*/ 	.byte	0x3f
	.zero		1


	//   ....[70]....
        /*0d28*/ 	.word	0x00013920
        /*0d2c*/ 	.word	0x00000021
        /*0d30*/ 	.word	0x00022840
        /*0d34*/ 	.short	0x010a
        /*0d36*/ 	.byte	0x3f
	.zero		1


	//   ....[71]....
        /*0d38*/ 	.word	0x00014bf0
        /*0d3c*/ 	.word	0x00000017
        /*0d40*/ 	.word	0x00022820
        /*0d44*/ 	.short	0x010a
        /*0d46*/ 	.byte	0x3f
	.zero		1


	//   ....[72]....
        /*0d48*/ 	.word	0x00014c40
        /*0d4c*/ 	.word	0x00000021
        /*0d50*/ 	.word	0x00022860
        /*0d54*/ 	.short	0x010a
        /*0d56*/ 	.byte	0x3f
	.zero		1


	//   ....[73]....
        /*0d58*/ 	.word	0x000155b0
        /*0d5c*/ 	.word	0x0000000a
        /*0d60*/ 	.word	0x00022840
        /*0d64*/ 	.short	0x010a
        /*0d66*/ 	.byte	0x3f
	.zero		1


	//   ....[74]....
        /*0d68*/ 	.word	0x00015c80
        /*0d6c*/ 	.word	0x0000000a
        /*0d70*/ 	.word	0x00022860
        /*0d74*/ 	.short	0x010a
        /*0d76*/ 	.byte	0x3f
	.zero		1


	//   ....[75]....
        /*0d78*/ 	.word	0x00016de0
        /*0d7c*/ 	.word	0x00000007
        /*0d80*/ 	.word	0x00022820
        /*0d84*/ 	.short	0x010a
        /*0d86*/ 	.byte	0x3f
	.zero		1


	//   ....[76]....
        /*0d88*/ 	.word	0x00016f80
        /*0d8c*/ 	.word	0x00000005
        /*0d90*/ 	.word	0x00022840
        /*0d94*/ 	.short	0x010a
        /*0d96*/ 	.byte	0x3f
	.zero		1


	//   ....[77]....
        /*0d98*/ 	.word	0x00016fd0
        /*0d9c*/ 	.word	0x00000003
        /*0da0*/ 	.word	0x00022840
        /*0da4*/ 	.short	0x010a
        /*0da6*/ 	.byte	0x3f
	.zero		1


	//   ....[78]....
        /*0da8*/ 	.word	0x00017020
        /*0dac*/ 	.word	0x00000005
        /*0db0*/ 	.word	0x00022860
        /*0db4*/ 	.short	0x010a
        /*0db6*/ 	.byte	0x3f
	.zero		1


	//----- nvinfo : EIATTR_NUM_MBARRIERS
	.align		4
.L_1516:
        /*0db8*/ 	.byte	0x03, 0x38
        /*0dba*/ 	.short	0x0016


	//----- nvinfo : EIATTR_EXIT_INSTR_OFFSETS
	.align		4
        /*0dbc*/ 	.byte	0x04, 0x1c
        /*0dbe*/ 	.short	(.L_1518 - .L_1517)


	//   ....[0]....
.L_1517:
        /*0dc0*/ 	.word	0x000009a0


	//   ....[1]....
        /*0dc4*/ 	.word	0x0000d3d0


	//   ....[2]....
        /*0dc8*/ 	.word	0x000135b0


	//----- nvinfo : EIATTR_MAX_THREADS
	.align		4
.L_1518:
        /*0dcc*/ 	.byte	0x04, 0x05
        /*0dce*/ 	.short	(.L_1520 - .L_1519)
.L_1519:
        /*0dd0*/ 	.word	0x00000180
        /*0dd4*/ 	.word	0x00000001
        /*0dd8*/ 	.word	0x00000001


	//----- nvinfo : EIATTR_CRS_STACK_SIZE
	.align		4
.L_1520:
        /*0ddc*/ 	.byte	0x04, 0x1e
        /*0dde*/ 	.short	(.L_1522 - .L_1521)
.L_1521:
        /*0de0*/ 	.word	0x00000000


	//----- nvinfo : EIATTR_CBANK_PARAM_SIZE
	.align		4
.L_1522:
        /*0de4*/ 	.byte	0x03, 0x19
        /*0de6*/ 	.short	0x0af0


	//----- nvinfo : EIATTR_PARAM_CBANK
	.align		4
        /*0de8*/ 	.byte	0x04, 0x0a
        /*0dea*/ 	.short	(.L_1524 - .L_1523)
	.align		4
.L_1523:
        /*0dec*/ 	.word	index@(.nv.constant0._ZN7cutlass13device_kernelIN5flash11enable_sm90INS1_16FlashAttnFwdSm90INS1_25CollectiveMainloopFwdSm90ILi2EN4cute5tupleIJNS5_1CILi1EEES8_S8_EEENS6_IJNS7_ILi128EEENS7_ILi96EEENS7_ILi64EEEEEELi256ENS_6half_tEfNS_4arch4Sm90ELb1ELb0ELb0ELb1ELb1ELb0ELb0ELb1ELb0ELb1ELb1ELb0EEENS1_21CollectiveEpilogueFwdINS6_IJSA_NS7_ILi256EEESB_EEES9_SE_SG_Li256ELb1ELb1ELb1ELb0EEENS1_36VarlenDynamicPersistentTileSchedulerILi128ELi96ELi256ELi128ELb1ELb1ELb1ELb1ELb1ELb1EEEEEEEEEvNT_6ParamsE)
        /*0df0*/ 	.short	0x0210
        /*0df2*/ 	.short	0x0af0


	//----- nvinfo : EIATTR_SW_WAR
	.align		4
.L_1524:
        /*0df4*/ 	.byte	0x04, 0x36
        /*0df6*/ 	.short	(.L_1526 - .L_1525)
.L_1525:
        /*0df8*/ 	.word	0x00000008
.L_1526:


//--------------------- .nv.info._ZN7cutlass13device_kernelIN5flash11enable_sm90INS1_16FlashAttnFwdSm90INS1_25CollectiveMainloopFwdSm90ILi2EN4cute5tupleIJNS5_1CILi1EEES8_S8_EEENS6_IJNS7_ILi128EEENS7_ILi96EEENS7_ILi64EEEEEELi256ENS_6half_tEfNS_4arch4Sm90ELb1ELb0ELb0ELb1ELb1ELb1ELb0ELb1ELb0ELb1ELb1ELb0EEENS1_21CollectiveEpilogueFwdINS6_IJSA_NS7_ILi256EEESB_EEES9_SE_SG_Li256ELb1ELb1ELb1ELb0EEENS1_36VarlenDynamicPersistentTileSchedulerILi128ELi96ELi256ELi128ELb1ELb1ELb1ELb1ELb1ELb1EEEEEEEEEvNT_6ParamsE --------------------------
	.section	.nv.info._ZN7cutlass13device_kernelIN5flash11enable_sm90INS1_16FlashAttnFwdSm90INS1_25CollectiveMainloopFwdSm90ILi2EN4cute5tupleIJNS5_1CILi1EEES8_S8_EEENS6_IJNS7_ILi128EEENS7_ILi96EEENS7_ILi64EEEEEELi256ENS_6half_tEfNS_4arch4Sm90ELb1ELb0ELb0ELb1ELb1ELb1ELb0ELb1ELb0ELb1ELb1ELb0EEENS1_21CollectiveEpilogueFwdINS6_IJSA_NS7_ILi256EEESB_EEES9_SE_SG_Li256ELb1ELb1ELb1ELb0EEENS1_36VarlenDynamicPersistentTileSchedulerILi128ELi96ELi256ELi128ELb1ELb1ELb1ELb1ELb1ELb1EEEEEEEEEvNT_6ParamsE,"",@"SHT_CUDA_INFO"
	.sectionflags	@""
	.align	4


	//----- nvinfo : EIATTR_CUDA_API_VERSION
	.align		4
        /*0000*/ 	.byte	0x04, 0x37
        /*0002*/ 	.short	(.L_1528 - .L_1527)
.L_1527:
        /*0004*/ 	.word	0x00000082


	//----- nvinfo : EIATTR_KPARAM_INFO
	.align		4
.L_1528:
        /*0008*/ 	.byte	0x04, 0x17
        /*000a*/ 	.short	(.L_1530 - .L_1529)
.L_1529:
        /*000c*/ 	.word	0x00000000
        /*0010*/ 	.short	0x0000
        /*0012*/ 	.short	0x0070
        /*0014*/ 	.byte	0x00, 0xf0, 0x01, 0x2a


	//----- nvinfo : EIATTR_SPARSE_MMA_MASK
	.align		4
.L_1530:
        /*0018*/ 	.byte	0x03, 0x50
        /*001a*/ 	.short	0x0000


	//----- nvinfo : EIATTR_MAXREG_COUNT
	.align		4
        /*001c*/ 	.byte	0x03, 0x1b
        /*001e*/ 	.short	0x00a8


	//----- nvinfo : EIATTR_NUM_BARRIERS
	.align		4
        /*0020*/ 	.byte	0x02, 0x4c
        /*0022*/ 	.byte	0x10
	.zero		1


	//----- nvinfo : EIATTR_EXTERNS
	.align		4
        /*0024*/ 	.byte	0x04, 0x0f
        /*0026*/ 	.short	(.L_1532 - .L_1531)


	//   ....[0]....
	.align		4
.L_1531:
        /*0028*/ 	.word	index@(__assertfail)


	//----- nvinfo : EIATTR_ANNOTATIONS
	.align		4
.L_1532:
        /*002c*/ 	.byte	0x04, 0x55
        /*002e*/ 	.short	(.L_1534 - .L_1533)


	//   ....[0]....
.L_1533:
        /* <DEDUP_REMOVED lines=142> */


	//----- nvinfo : EIATTR_MERCURY_ISA_VERSION
	.align		4
.L_1534:
        /*08f8*/ 	.byte	0x03, 0x5f
        /*08fa*/ 	.short	0x0101


	//----- nvinfo : EIATTR_UNUSED_LOAD_BYTE_OFFSET
	.align		4
        /*08fc*/ 	.byte	0x04, 0x44
        /*08fe*/ 	.short	(.L_1536 - .L_1535)


	//   ....[0]....
.L_1535:
        /*0900*/ 	.word	0x00000a80
        /*0904*/ 	.word	0x0000fff0


	//   ....[1]....
        /*0908*/ 	.word	0x00011140
        /*090c*/ 	.word	0x0000fff0


	//----- nvinfo : EIATTR_INT_WARP_WIDE_INSTR_OFFSETS
	.align		4
.L_1536:
        /*0910*/ 	.byte	0x04, 0x31
        /*0912*/ 	.short	(.L_1538 - .L_1537)


	//   ....[0]....
.L_1537:
        /*0914*/ 	.word	0x00000130


	//   ....[1]....
        /*0918*/ 	.word	0x00000170


	//   ....[2]....
        /*091c*/ 	.word	0x000001e0


	//   ....[3]....
        /*0920*/ 	.word	0x00019410


	//   ....[4]....
        /*0924*/ 	.word	0x000194a0


	//   ....[5]....
        /*0928*/ 	.word	0x0001c7d0


	//   ....[6]....
        /*092c*/ 	.word	0x0001c860


	//----- nvinfo : EIATTR_COOP_GROUP_MASK_REGIDS
	.align		4
.L_1538:
        /*0930*/ 	.byte	0x04, 0x29
        /*0932*/ 	.short	(.L_1540 - .L_1539)


	//   ....[0]....
.L_1539:
        /*0934*/ 	.word	0xffffffff


	//   ....[1]....
        /*0938*/ 	.word	0xffffffff


	//   ....[2]....
        /*093c*/ 	.word	0xffffffff


	//   ....[3]....
        /*0940*/ 	.word	0xffffffff


	//   ....[4]....
        /*0944*/ 	.word	0xffffffff


	//   ....[5]....
        /*0948*/ 	.word	0xffffffff


	//   ....[6]....
        /*094c*/ 	.word	0xffffffff


	//   ....[7]....
        /*0950*/ 	.word	0xffffffff


	//   ....[8]....
        /*0954*/ 	.word	0xffffffff


	//   ....[9]....
        /*0958*/ 	.word	0xffffffff


	//   ....[10]....
        /*095c*/ 	.word	0xffffffff


	//   ....[11]....
        /*0960*/ 	.word	0xffffffff


	//   ....[12]....
        /*0964*/ 	.word	0xffffffff


	//   ....[13]....
        /*0968*/ 	.word	0xffffffff


	//   ....[14]....
        /*096c*/ 	.word	0xffffffff


	//   ....[15]....
        /*0970*/ 	.word	0xffffffff


	//   ....[16]....
        /*0974*/ 	.word	0xffffffff


	//   ....[17]....
        /*0978*/ 	.word	0xffffffff


	//   ....[18]....
        /*097c*/ 	.word	0xffffffff


	//   ....[19]....
        /*0980*/ 	.word	0xffffffff


	//   ....[20]....
        /*0984*/ 	.word	0xffffffff


	//   ....[21]....
        /*0988*/ 	.word	0xffffffff


	//   ....[22]....
        /*098c*/ 	.word	0xffffffff


	//   ....[23]....
        /*0990*/ 	.word	0xffffffff


	//   ....[24]....
        /*0994*/ 	.word	0xffffffff


	//   ....[25]....
        /*0998*/ 	.word	0xffffffff


	//   ....[26]....
        /*099c*/ 	.word	0xffffffff


	//   ....[27]....
        /*09a0*/ 	.word	0xffffffff


	//   ....[28]....
        /*09a4*/ 	.word	0xffffffff


	//   ....[29]....
        /*09a8*/ 	.word	0xffffffff


	//   ....[30]....
        /*09ac*/ 	.word	0xffffffff


	//   ....[31]....
        /*09b0*/ 	.word	0xffffffff


	//   ....[32]....
        /*09b4*/ 	.word	0xffffffff


	//   ....[33]....
        /*09b8*/ 	.word	0xffffffff


	//   ....[34]....
        /*09bc*/ 	.word	0xffffffff


	//   ....[35]....
        /*09c0*/ 	.word	0xffffffff


	//   ....[36]....
        /*09c4*/ 	.word	0xffffffff


	//   ....[37]....
        /*09c8*/ 	.word	0xffffffff


	//   ....[38]....
        /*09cc*/ 	.word	0xffffffff


	//   ....[39]....
        /*09d0*/ 	.word	0xffffffff


	//   ....[40]....
        /*09d4*/ 	.word	0xffffffff


	//   ....[41]....
        /*09d8*/ 	.word	0xffffffff


	//   ....[42]....
        /*09dc*/ 	.word	0xffffffff


	//   ....[43]....
        /*09e0*/ 	.word	0xffffffff


	//   ....[44]....
        /*09e4*/ 	.word	0xffffffff


	//   ....[45]....
        /*09e8*/ 	.word	0xffffffff


	//   ....[46]....
        /*09ec*/ 	.word	0xffffffff


	//   ....[47]....
        /*09f0*/ 	.word	0xffffffff


	//   ....[48]....
        /*09f4*/ 	.word	0xffffffff


	//   ....[49]....
        /*09f8*/ 	.word	0xffffffff


	//   ....[50]....
        /*09fc*/ 	.word	0xffffffff


	//   ....[51]....
        /*0a00*/ 	.word	0xffffffff


	//   ....[52]....
        /*0a04*/ 	.word	0xffffffff


	//   ....[53]....
        /*0a08*/ 	.word	0xffffffff


	//   ....[54]....
        /*0a0c*/ 	.word	0xffffffff


	//   ....[55]....
        /*0a10*/ 	.word	0xffffffff


	//   ....[56]....
        /*0a14*/ 	.word	0xffffffff


	//   ....[57]....
        /*0a18*/ 	.word	0xffffffff


	//   ....[58]....
        /*0a1c*/ 	.word	0xffffffff


	//   ....[59]....
        /*0a20*/ 	.word	0xffffffff


	//   ....[60]....
        /*0a24*/ 	.word	0xffffffff


	//   ....[61]....
        /*0a28*/ 	.word	0xffffffff


	//   ....[62]....
        /*0a2c*/ 	.word	0xffffffff


	//   ....[63]....
        /*0a30*/ 	.word	0xffffffff


	//   ....[64]....
        /*0a34*/ 	.word	0xffffffff


	//   ....[65]....
        /*0a38*/ 	.word	0xffffffff


	//   ....[66]....
        /*0a3c*/ 	.word	0xffffffff


	//   ....[67]....
        /*0a40*/ 	.word	0xffffffff


	//   ....[68]....
        /*0a44*/ 	.word	0xffffffff


	//   ....[69]....
        /*0a48*/ 	.word	0xffffffff


	//   ....[70]....
        /*0a4c*/ 	.word	0xffffffff


	//   ....[71]....
        /*0a50*/ 	.word	0xffffffff


	//   ....[72]....
        /*0a54*/ 	.word	0xffffffff


	//   ....[73]....
        /*0a58*/ 	.word	0xffffffff


	//   ....[74]....
        /*0a5c*/ 	.word	0xffffffff


	//   ....[75]....
        /*0a60*/ 	.word	0xffffffff


	//   ....[76]....
        /*0a64*/ 	.word	0xffffffff


	//   ....[77]....
        /*0a68*/ 	.word	0xffffffff


	//   ....[78]....
        /*0a6c*/ 	.word	0xffffffff


	//   ....[79]....
        /*0a70*/ 	.word	0xffffffff


	//   ....[80]....
        /*0a74*/ 	.word	0xffffffff


	//   ....[81]....
        /*0a78*/ 	.word	0xffffffff


	//   ....[82]....
        /*0a7c*/ 	.word	0xffffffff


	//   ....[83]....
        /*0a80*/ 	.word	0xffffffff


	//   ....[84]....
        /*0a84*/ 	.word	0xffffffff


	//   ....[85]....
        /*0a88*/ 	.word	0xffffffff


	//   ....[86]....
        /*0a8c*/ 	.word	0xffffffff


	//   ....[87]....
        /*0a90*/ 	.word	0xffffffff


	//   ....[88]....
        /*0a94*/ 	.word	0xffffffff


	//   ....[89]....
        /*0a98*/ 	.word	0xffffffff


	//   ....[90]....
        /*0a9c*/ 	.word	0xffffffff


	//   ....[91]....
        /*0aa0*/ 	.word	0xffffffff


	//   ....[92]....
        /*0aa4*/ 	.word	0xffffffff


	//   ....[93]....
        /*0aa8*/ 	.word	0xffffffff


	//   ....[94]....
        /*0aac*/ 	.word	0xffffffff


	//   ....[95]....
        /*0ab0*/ 	.word	0xffffffff


	//   ....[96]....
        /*0ab4*/ 	.word	0xffffffff


	//   ....[97]....
        /*0ab8*/ 	.word	0xffffffff


	//   ....[98]....
        /*0abc*/ 	.word	0xffffffff


	//   ....[99]....
        /*0ac0*/ 	.word	0xffffffff


	//   ....[100]....
        /*0ac4*/ 	.word	0xffffffff


	//   ....[101]....
        /*0ac8*/ 	.word	0xffffffff


	//   ....[102]....
        /*0acc*/ 	.word	0xffffffff


	//   ....[103]....
        /*0ad0*/ 	.word	0xffffffff


	//   ....[104]....
        /*0ad4*/ 	.word	0xffffffff


	//   ....[105]....
        /*0ad8*/ 	.word	0xffffffff


	//   ....[106]....
        /*0adc*/ 	.word	0xffffffff


	//   ....[107]....
        /*0ae0*/ 	.word	0xffffffff


	//   ....[108]....
        /*0ae4*/ 	.word	0xffffffff


	//   ....[109]....
        /*0ae8*/ 	.word	0xffffffff


	//   ....[110]....
        /*0aec*/ 	.word	0xffffffff


	//   ....[111]....
        /*0af0*/ 	.word	0xffffffff


	//   ....[112]....
        /*0af4*/ 	.word	0xffffffff


	//   ....[113]....
        /*0af8*/ 	.word	0xffffffff


	//   ....[114]....
        /*0afc*/ 	.word	0xffffffff


	//   ....[115]....
        /*0b00*/ 	.word	0xffffffff


	//   ....[116]....
        /*0b04*/ 	.word	0xffffffff


	//   ....[117]....
        /*0b08*/ 	.word	0xffffffff


	//   ....[118]....
        /*0b0c*/ 	.word	0xffffffff


	//   ....[119]....
        /*0b10*/ 	.word	0xffffffff


	//   ....[120]....
        /*0b14*/ 	.word	0xffffffff


	//   ....[121]....
        /*0b18*/ 	.word	0xffffffff


	//   ....[122]....
        /*0b1c*/ 	.word	0xffffffff


	//   ....[123]....
        /*0b20*/ 	.word	0xffffffff


	//   ....[124]....
        /*0b24*/ 	.word	0xffffffff


	//   ....[125]....
        /*0b28*/ 	.word	0xffffffff


	//   ....[126]....
        /*0b2c*/ 	.word	0xffffffff


	//   ....[127]....
        /*0b30*/ 	.word	0xffffffff


	//   ....[128]....
        /*0b34*/ 	.word	0xffffffff


	//   ....[129]....
        /*0b38*/ 	.word	0xffffffff


	//   ....[130]....
        /*0b3c*/ 	.word	0xffffffff


	//   ....[131]....
        /*0b40*/ 	.word	0xffffffff


	//   ....[132]....
        /*0b44*/ 	.word	0xffffffff


	//   ....[133]....
        /*0b48*/ 	.word	0xffffffff


	//   ....[134]....
        /*0b4c*/ 	.word	0xffffffff


	//   ....[135]....
        /*0b50*/ 	.word	0xffffffff


	//   ....[136]....
        /*0b54*/ 	.word	0xffffffff


	//   ....[137]....
        /*0b58*/ 	.word	0xffffffff


	//   ....[138]....
        /*0b5c*/ 	.word	0xffffffff


	//   ....[139]....
        /*0b60*/ 	.word	0xffffffff


	//   ....[140]....
        /*0b64*/ 	.word	0xffffffff


	//   ....[141]....
        /*0b68*/ 	.word	0xffffffff


	//   ....[142]....
        /*0b6c*/ 	.word	0xffffffff


	//   ....[143]....
        /*0b70*/ 	.word	0xffffffff


	//   ....[144]....
        /*0b74*/ 	.word	0xffffffff


	//   ....[145]....
        /*0b78*/ 	.word	0xffffffff


	//   ....[146]....
        /*0b7c*/ 	.word	0xffffffff


	//   ....[147]....
        /*0b80*/ 	.word	0xffffffff


	//   ....[148]....
        /*0b84*/ 	.word	0xffffffff


	//   ....[149]....
        /*0b88*/ 	.word	0xffffffff


	//   ....[150]....
        /*0b8c*/ 	.word	0xffffffff


	//   ....[151]....
        /*0b90*/ 	.word	0xffffffff


	//   ....[152]....
        /*0b94*/ 	.word	0xffffffff


	//   ....[153]....
        /*0b98*/ 	.word	0xffffffff


	//   ....[154]....
        /*0b9c*/ 	.word	0xffffffff


	//   ....[155]....
        /*0ba0*/ 	.word	0xffffffff


	//   ....[156]....
        /*0ba4*/ 	.word	0xffffffff


	//   ....[157]....
        /*0ba8*/ 	.word	0xffffffff


	//   ....[158]....
        /*0bac*/ 	.word	0xffffffff


	//   ....[159]....
        /*0bb0*/ 	.word	0xffffffff


	//   ....[160]....
        /*0bb4*/ 	.word	0xffffffff


	//   ....[161]....
        /*0bb8*/ 	.word	0xffffffff


	//   ....[162]....
        /*0bbc*/ 	.word	0xffffffff


	//   ....[163]....
        /*0bc0*/ 	.word	0xffffffff


	//   ....[164]....
        /*0bc4*/ 	.word	0xffffffff


	//   ....[165]....
        /*0bc8*/ 	.word	0xffffffff


	//   ....[166]....
        /*0bcc*/ 	.word	0xffffffff


	//   ....[167]....
        /*0bd0*/ 	.word	0xffffffff


	//   ....[168]....
        /*0bd4*/ 	.word	0xffffffff


	//   ....[169]....
        /*0bd8*/ 	.word	0xffffffff


	//   ....[170]....
        /*0bdc*/ 	.word	0xffffffff


	//   ....[171]....
        /*0be0*/ 	.word	0xffffffff


	//   ....[172]....
        /*0be4*/ 	.word	0xffffffff


	//   ....[173]....
        /*0be8*/ 	.word	0xffffffff


	//   ....[174]....
        /*0bec*/ 	.word	0xffffffff


	//   ....[175]....
        /*0bf0*/ 	.word	0xffffffff


	//   ....[176]....
        /*0bf4*/ 	.word	0xffffffff


	//   ....[177]....
        /*0bf8*/ 	.word	0xffffffff


	//   ....[178]....
        /*0bfc*/ 	.word	0xffffffff


	//   ....[179]....
        /*0c00*/ 	.word	0xffffffff


	//   ....[180]....
        /*0c04*/ 	.word	0xffffffff


	//   ....[181]....
        /*0c08*/ 	.word	0xffffffff


	//   ....[182]....
        /*0c0c*/ 	.word	0xffffffff


	//   ....[183]....
        /*0c10*/ 	.word	0xffffffff


	//   ....[184]....
        /*0c14*/ 	.word	0xffffffff


	//   ....[185]....
        /*0c18*/ 	.word	0x0500000f


	//   ....[186]....
        /*0c1c*/ 	.word	0x0500000f


	//   ....[187]....
        /*0c20*/ 	.word	0x0500000f


	//   ....[188]....
        /*0c24*/ 	.word	0x0500000f


	//   ....[189]....
        /*0c28*/ 	.word	0x0500000f


	//   ....[190]....
        /*0c2c*/ 	.word	0x0500000f


	//   ....[191]....
        /*0c30*/ 	.word	0x0500000f


	//   ....[192]....
        /*0c34*/ 	.word	0x0500000f


	//   ....[193]....
        /*0c38*/ 	.word	0x0500000f


	//   ....[194]....
        /*0c3c*/ 	.word	0x0500000f


	//   ....[195]....
        /*0c40*/ 	.word	0x0500000f


	//   ....[196]....
        /*0c44*/ 	.word	0x0500000f


	//   ....[197]....
        /*0c48*/ 	.word	0x0500000f


	//   ....[198]....
        /*0c4c*/ 	.word	0x0500000f


	//   ....[199]....
        /*0c50*/ 	.word	0x0500000f


	//   ....[200]....
        /*0c54*/ 	.word	0x0500000f


	//   ....[201]....
        /*0c58*/ 	.word	0x0500000f


	//   ....[202]....
        /*0c5c*/ 	.word	0x0500000f


	//   ....[203]....
        /*0c60*/ 	.word	0x0500000f


	//   ....[204]....
        /*0c64*/ 	.word	0x0500000f


	//   ....[205]....
        /*0c68*/ 	.word	0x0500000f


	//   ....[206]....
        /*0c6c*/ 	.word	0x0500000f


	//   ....[207]....
        /*0c70*/ 	.word	0x0500000f


	//   ....[208]....
        /*0c74*/ 	.word	0x0500000f


	//   ....[209]....
        /*0c78*/ 	.word	0x0500000f


	//   ....[210]....
        /*0c7c*/ 	.word	0x0500000f


	//   ....[211]....
        /*0c80*/ 	.word	0x0500000f


	//   ....[212]....
        /*0c84*/ 	.word	0x0500000f


	//   ....[213]....
        /*0c88*/ 	.word	0x0500000f


	//   ....[214]....
        /*0c8c*/ 	.word	0x0500000f


	//   ....[215]....
        /*0c90*/ 	.word	0x0500000f


	//   ....[216]....
        /*0c94*/ 	.word	0x0500000f


	//   ....[217]....
        /*0c98*/ 	.word	0x0500000f


	//   ....[218]....
        /*0c9c*/ 	.word	0x0500000f


	//   ....[219]....
        /*0ca0*/ 	.word	0x0500000f


	//   ....[220]....
        /*0ca4*/ 	.word	0x0500000f


	//   ....[221]....
        /*0ca8*/ 	.word	0x0500000f


	//   ....[222]....
        /*0cac*/ 	.word	0x0500000f


	//   ....[223]....
        /*0cb0*/ 	.word	0x0500000f


	//   ....[224]....
        /*0cb4*/ 	.word	0x0500000f


	//   ....[225]....
        /*0cb8*/ 	.word	0x0500000f


	//   ....[226]....
        /*0cbc*/ 	.word	0x0500000f


	//   ....[227]....
        /*0cc0*/ 	.word	0x0500000f


	//   ....[228]....
        /*0cc4*/ 	.word	0x0500000f


	//   ....[229]....
        /*0cc8*/ 	.word	0x0500000f


	//   ....[230]....
        /*0ccc*/ 	.word	0x0500000f


	//   ....[231]....
        /*0cd0*/ 	.word	0x0500000f


	//   ....[232]....
        /*0cd4*/ 	.word	0x0500000f


	//   ....[233]....
        /*0cd8*/ 	.word	0x0500000f


	//   ....[234]....
        /*0cdc*/ 	.word	0x0500000f


	//   ....[235]....
        /*0ce0*/ 	.word	0x0500000f


	//   ....[236]....
        /*0ce4*/ 	.word	0x0500000f


	//   ....[237]....
        /*0ce8*/ 	.word	0x0500000f


	//   ....[238]....
        /*0cec*/ 	.word	0x0500000f


	//   ....[239]....
        /*0cf0*/ 	.word	0x0500000f


	//   ....[240]....
        /*0cf4*/ 	.word	0x0500000f


	//   ....[241]....
        /*0cf8*/ 	.word	0x0500000f


	//   ....[242]....
        /*0cfc*/ 	.word	0x0500000f


	//   ....[243]....
        /*0d00*/ 	.word	0x0500000f


	//   ....[244]....
        /*0d04*/ 	.word	0x0500000f


	//   ....[245]....
        /*0d08*/ 	.word	0x0500000f


	//   ....[246]....
        /*0d0c*/ 	.word	0x0500000f


	//   ....[247]....
        /*0d10*/ 	.word	0x0500000f


	//   ....[248]....
        /*0d14*/ 	.word	0x0500000f


	//   ....[249]....
        /*0d18*/ 	.word	0x0500000f


	//   ....[250]....
        /*0d1c*/ 	.word	0x0500000f


	//   ....[251]....
        /*0d20*/ 	.word	0x0500000f


	//   ....[252]....
        /*0d24*/ 	.word	0x0500000f


	//   ....[253]....
        /*0d28*/ 	.word	0x0500000f


	//   ....[254]....
        /*0d2c*/ 	.word	0x0500000f


	//   ....[255]....
        /*0d30*/ 	.word	0x0500000f


	//   ....[0]....
        /*0d34*/ 	.word	0x0500000f


	//   ....[1]....
        /*0d38*/ 	.word	0x0500000f


	//   ....[2]....
        /*0d3c*/ 	.word	0x0500000f


	//   ....[3]....
        /*0d40*/ 	.word	0x0500000f


	//   ....[4]....
        /*0d44*/ 	.word	0x0500000f


	//   ....[5]....
        /*0d48*/ 	.word	0x0500000f


	//   ....[6]....
        /*0d4c*/ 	.word	0x0500000f


	//   ....[7]....
        /*0d50*/ 	.word	0x0500000f


	//   ....[8]....
        /*0d54*/ 	.word	0x0500000f


	//   ....[9]....
        /*0d58*/ 	.word	0x0500000f


	//   ....[10]....
        /*0d5c*/ 	.word	0x0500000f


	//   ....[11]....
        /*0d60*/ 	.word	0x0500000f


	//   ....[12]....
        /*0d64*/ 	.word	0x0500000f


	//   ....[13]....
        /*0d68*/ 	.word	0x0500000f


	//   ....[14]....
        /*0d6c*/ 	.word	0x0500000f


	//   ....[15]....
        /*0d70*/ 	.word	0x0500000f


	//   ....[16]....
        /*0d74*/ 	.word	0x0500000f


	//   ....[17]....
        /*0d78*/ 	.word	0x0500000f


	//   ....[18]....
        /*0d7c*/ 	.word	0x0500000f


	//   ....[19]....
        /*0d80*/ 	.word	0x0500000f


	//   ....[20]....
        /*0d84*/ 	.word	0x0500000f


	//   ....[21]....
        /*0d88*/ 	.word	0x0500000f


	//   ....[22]....
        /*0d8c*/ 	.word	0x0500000f


	//   ....[23]....
        /*0d90*/ 	.word	0x0500000f


	//   ....[24]....
        /*0d94*/ 	.word	0x0500000f


	//   ....[25]....
        /*0d98*/ 	.word	0x0500000f


	//   ....[26]....
        /*0d9c*/ 	.word	0x0500000f


	//   ....[27]....
        /*0da0*/ 	.word	0x0500000f


	//   ....[28]....
        /*0da4*/ 	.word	0x0500000f


	//   ....[29]....
        /*0da8*/ 	.word	0x0500000f


	//   ....[30]....
        /*0dac*/ 	.word	0x0500000f


	//   ....[31]....
        /*0db0*/ 	.word	0x0500000f


	//   ....[32]....
        /*0db4*/ 	.word	0x0500000f


	//   ....[33]....
        /*0db8*/ 	.word	0x0500000f


	//   ....[34]....
        /*0dbc*/ 	.word	0x0500000f


	//   ....[35]....
        /*0dc0*/ 	.word	0x0500000f


	//   ....[36]....
        /*0dc4*/ 	.word	0x0500000f


	//   ....[37]....
        /*0dc8*/ 	.word	0x0500000f


	//   ....[38]....
        /*0dcc*/ 	.word	0x0500000f


	//   ....[39]....
        /*0dd0*/ 	.word	0x0500000f


	//   ....[40]....
        /*0dd4*/ 	.word	0x0500000f


	//   ....[41]....
        /*0dd8*/ 	.word	0x0500000f


	//   ....[42]....
        /*0ddc*/ 	.word	0x0500000f


	//   ....[43]....
        /*0de0*/ 	.word	0x0500000f


	//   ....[44]....
        /*0de4*/ 	.word	0x0500000f


	//   ....[45]....
        /*0de8*/ 	.word	0x0500000f


	//   ....[46]....
        /*0dec*/ 	.word	0x0500000f


	//   ....[47]....
        /*0df0*/ 	.word	0x0500000f


	//   ....[48]....
        /*0df4*/ 	.word	0x0500000f


	//   ....[49]....
        /*0df8*/ 	.word	0x0500000f


	//   ....[50]....
        /*0dfc*/ 	.word	0x0500000f


	//   ....[51]....
        /*0e00*/ 	.word	0x0500000f


	//   ....[52]....
        /*0e04*/ 	.word	0x0500000f


	//   ....[53]....
        /*0e08*/ 	.word	0x0500000f


	//   ....[54]....
        /*0e0c*/ 	.word	0x0500000f


	//   ....[55]....
        /*0e10*/ 	.word	0x0500000f


	//   ....[56]....
        /*0e14*/ 	.word	0x0500000f


	//   ....[57]....
        /*0e18*/ 	.word	0x0500000f


	//   ....[58]....
        /*0e1c*/ 	.word	0x0500000f


	//   ....[59]....
        /*0e20*/ 	.word	0x0500000f


	//   ....[60]....
        /*0e24*/ 	.word	0x0500000f


	//   ....[61]....
        /*0e28*/ 	.word	0x0500000f


	//   ....[62]....
        /*0e2c*/ 	.word	0x0500000f


	//----- nvinfo : EIATTR_COOP_GROUP_INSTR_OFFSETS
	.align		4
.L_1540:
        /*0e30*/ 	.byte	0x04, 0x28
        /*0e32*/ 	.short	(.L_1542 - .L_1541)


	//   ....[0]....
.L_1541:
        /*0e34*/ 	.word	0x00000070


	//   ....[1]....
        /*0e38*/ 	.word	0x00000140


	//   ....[2]....
        /*0e3c*/ 	.word	0x00000190


	//   ....[3]....
        /*0e40*/ 	.word	0x000003c0


	//   ....[4]....
        /*0e44*/ 	.word	0x00000520


	//   ....[5]....
        /*0e48*/ 	.word	0x00000640


	//   ....[6]....
        /*0e4c*/ 	.word	0x000007a0


	//   ....[7]....
        /*0e50*/ 	.word	0x00003810


	//   ....[8]....
        /*0e54*/ 	.word	0x00003820


	//   ....[9]....
        /*0e58*/ 	.word	0x00003f20


	//   ....[10]....
        /*0e5c*/ 	.word	0x00003f30


	//   ....[11]....
        /*0e60*/ 	.word	0x00004af0


	//   ....[12]....
        /*0e64*/ 	.word	0x00004b00


	//   ....[13]....
        /*0e68*/ 	.word	0x00005280


	//   ....[14]....
        /*0e6c*/ 	.word	0x00005290


	//   ....[15]....
        /*0e70*/ 	.word	0x00005c50


	//   ....[16]....
        /*0e74*/ 	.word	0x00005c60


	//   ....[17]....
        /*0e78*/ 	.word	0x00005d70


	//   ....[18]....
        /*0e7c*/ 	.word	0x00005d80


	//   ....[19]....
        /*0e80*/ 	.word	0x00006120


	//   ....[20]....
        /*0e84*/ 	.word	0x00006150


	//   ....[21]....
        /*0e88*/ 	.word	0x00006420


	//   ....[22]....
        /*0e8c*/ 	.word	0x00006440


	//   ....[23]....
        /*0e90*/ 	.word	0x00007090


	//   ....[24]....
        /*0e94*/ 	.word	0x00007800


	//   ....[25]....
        /*0e98*/ 	.word	0x00007810


	//   ....[26]....
        /*0e9c*/ 	.word	0x00007820


	//   ....[27]....
        /*0ea0*/ 	.word	0x00007830


	//   ....[28]....
        /*0ea4*/ 	.word	0x00007b40


	//   ....[29]....
        /*0ea8*/ 	.word	0x00007b50


	//   ....[30]....
        /*0eac*/ 	.word	0x00007b60


	//   ....[31]....
        /*0eb0*/ 	.word	0x00007b70


	//   ....[32]....
        /*0eb4*/ 	.word	0x00008d70


	//   ....[33]....
        /*0eb8*/ 	.word	0x00008d90


	//   ....[34]....
        /*0ebc*/ 	.word	0x00008da0


	//   ....[35]....
        /*0ec0*/ 	.word	0x00008db0


	//   ....[36]....
        /*0ec4*/ 	.word	0x00008ea0


	//   ....[37]....
        /*0ec8*/ 	.word	0x00008ec0


	//   ....[38]....
        /*0ecc*/ 	.word	0x00008f50


	//   ....[39]....
        /*0ed0*/ 	.word	0x00008f90


	//   ....[40]....
        /*0ed4*/ 	.word	0x0000a5a0


	//   ....[41]....
        /*0ed8*/ 	.word	0x0000a5d0


	//   ....[42]....
        /*0edc*/ 	.word	0x0000aa90


	//   ....[43]....
        /*0ee0*/ 	.word	0x0000ab90


	//   ....[44]....
        /*0ee4*/ 	.word	0x0000b140


	//   ....[45]....
        /*0ee8*/ 	.word	0x0000b1b0


	//   ....[46]....
        /*0eec*/ 	.word	0x0000c480


	//   ....[47]....
        /*0ef0*/ 	.word	0x0000c4a0


	//   ....[48]....
        /*0ef4*/ 	.word	0x0000cb70


	//   ....[49]....
        /*0ef8*/ 	.word	0x0000cb90


	//   ....[50]....
        /*0efc*/ 	.word	0x0000d050


	//   ....[51]....
        /*0f00*/ 	.word	0x0000d0a0


	//   ....[52]....
        /*0f04*/ 	.word	0x0000ec90


	//   ....[53]....
        /*0f08*/ 	.word	0x0000ecb0


	//   ....[54]....
        /*0f0c*/ 	.word	0x0000f590


	//   ....[55]....
        /*0f10*/ 	.word	0x0000f5e0


	//   ....[56]....
        /*0f14*/ 	.word	0x00010690


	//   ....[57]....
        /*0f18*/ 	.word	0x00010720


	//   ....[58]....
        /*0f1c*/ 	.word	0x000107d0


	//   ....[59]....
        /*0f20*/ 	.word	0x000109a0


	//   ....[60]....
        /*0f24*/ 	.word	0x000121e0


	//   ....[61]....
        /*0f28*/ 	.word	0x00012200


	//   ....[62]....
        /*0f2c*/ 	.word	0x00012210


	//   ....[63]....
        /*0f30*/ 	.word	0x00012220


	//   ....[64]....
        /*0f34*/ 	.word	0x00012c40


	//   ....[65]....
        /*0f38*/ 	.word	0x00012c50


	//   ....[66]....
        /*0f3c*/ 	.word	0x00012e80


	//   ....[67]....
        /*0f40*/ 	.word	0x00012e90


	//   ....[68]....
        /*0f44*/ 	.word	0x000130c0


	//   ....[69]....
        /*0f48*/ 	.word	0x000130d0


	//   ....[70]....
        /*0f4c*/ 	.word	0x00013300


	//   ....[71]....
        /*0f50*/ 	.word	0x00013310


	//   ....[72]....
        /*0f54*/ 	.word	0x000137e0


	//   ....[73]....
        /*0f58*/ 	.word	0x000137f0


	//   ....[74]....
        /*0f5c*/ 	.word	0x00014470


	//   ....[75]....
        /*0f60*/ 	.word	0x00014480


	//   ....[76]....
        /*0f64*/ 	.word	0x00015a20


	//   ....[77]....
        /*0f68*/ 	.word	0x00015a30


	//   ....[78]....
        /*0f6c*/ 	.word	0x00015c70


	//   ....[79]....
        /*0f70*/ 	.word	0x00015c80


	//   ....[80]....
        /*0f74*/ 	.word	0x00015eb0


	//   ....[81]....
        /*0f78*/ 	.word	0x00015ec0


	//   ....[82]....
        /*0f7c*/ 	.word	0x000160f0


	//   ....[83]....
        /*0f80*/ 	.word	0x00016100


	//   ....[84]....
        /*0f84*/ 	.word	0x00016390


	//   ....[85]....
        /*0f88*/ 	.word	0x00016580


	//   ....[86]....
        /*0f8c*/ 	.word	0x000165b0


	//   ....[87]....
        /*0f90*/ 	.word	0x000165e0


	//   ....[88]....
        /*0f94*/ 	.word	0x00016610


	//   ....[89]....
        /*0f98*/ 	.word	0x00016640


	//   ....[90]....
        /*0f9c*/ 	.word	0x00016670


	//   ....[91]....
        /*0fa0*/ 	.word	0x00016800


	//   ....[92]....
        /*0fa4*/ 	.word	0x00016830


	//   ....[93]....
        /*0fa8*/ 	.word	0x00016860


	//   ....[94]....
        /*0fac*/ 	.word	0x00016890


	//   ....[95]....
        /*0fb0*/ 	.word	0x000168c0


	//   ....[96]....
        /*0fb4*/ 	.word	0x000168f0


	//   ....[97]....
        /*0fb8*/ 	.word	0x00016980


	//   ....[98]....
        /*0fbc*/ 	.word	0x000169b0


	//   ....[99]....
        /*0fc0*/ 	.word	0x000169c0


	//   ....[100]....
        /*0fc4*/ 	.word	0x00016a00


	//   ....[101]....
        /*0fc8*/ 	.word	0x00017ec0


	//   ....[102]....
        /*0fcc*/ 	.word	0x00019fc0


	//   ....[103]....
        /*0fd0*/ 	.word	0x00019fe0


	//   ....[104]....
        /*0fd4*/ 	.word	0x0001a070


	//   ....[105]....
        /*0fd8*/ 	.word	0x0001a090


	//   ....[106]....
        /*0fdc*/ 	.word	0x0001a110


	//   ....[107]....
        /*0fe0*/ 	.word	0x0001a130


	//   ....[108]....
        /*0fe4*/ 	.word	0x0001a1b0


	//   ....[109]....
        /*0fe8*/ 	.word	0x0001a1d0


	//   ....[110]....
        /*0fec*/ 	.word	0x0001a250


	//   ....[111]....
        /*0ff0*/ 	.word	0x0001a270


	//   ....[112]....
        /*0ff4*/ 	.word	0x0001a280


	//   ....[113]....
        /*0ff8*/ 	.word	0x0001a290


	//   ....[114]....
        /*0ffc*/ 	.word	0x0001aae0


	//   ....[115]....
        /*1000*/ 	.word	0x0001ab10


	//   ....[116]....
        /*1004*/ 	.word	0x0001abd0


	//   ....[117]....
        /*1008*/ 	.word	0x0001abe0


	//   ....[118]....
        /*100c*/ 	.word	0x0001ac70


	//   ....[119]....
        /*1010*/ 	.word	0x0001ac80


	//   ....[120]....
        /*1014*/ 	.word	0x0001ad10


	//   ....[121]....
        /*1018*/ 	.word	0x0001ad20


	//   ....[122]....
        /*101c*/ 	.word	0x0001adb0


	//   ....[123]....
        /*1020*/ 	.word	0x0001adc0


	//   ....[124]....
        /*1024*/ 	.word	0x0001ae50


	//   ....[125]....
        /*1028*/ 	.word	0x0001ae60


	//   ....[126]....
        /*102c*/ 	.word	0x0001aee0


	//   ....[127]....
        /*1030*/ 	.word	0x0001aef0


	//   ....[128]....
        /*1034*/ 	.word	0x0001af00


	//   ....[129]....
        /*1038*/ 	.word	0x0001af10


	//   ....[130]....
        /*103c*/ 	.word	0x0001b370


	//   ....[131]....
        /*1040*/ 	.word	0x0001b3a0


	//   ....[132]....
        /*1044*/ 	.word	0x0001b3f0


	//   ....[133]....
        /*1048*/ 	.word	0x0001b4b0


	//   ....[134]....
        /*104c*/ 	.word	0x0001b4c0


	//   ....[135]....
        /*1050*/ 	.word	0x0001b4f0


	//   ....[136]....
        /*1054*/ 	.word	0x0001b580


	//   ....[137]....
        /*1058*/ 	.word	0x0001b630


	//   ....[138]....
        /*105c*/ 	.word	0x0001b640


	//   ....[139]....
        /*1060*/ 	.word	0x0001b670


	//   ....[140]....
        /*1064*/ 	.word	0x0001b680


	//   ....[141]....
        /*1068*/ 	.word	0x0001b710


	//   ....[142]....
        /*106c*/ 	.word	0x0001be20


	//   ....[143]....
        /*1070*/ 	.word	0x0001be40


	//   ....[144]....
        /*1074*/ 	.word	0x0001be90


	//   ....[145]....
        /*1078*/ 	.word	0x0001bea0


	//   ....[146]....
        /*107c*/ 	.word	0x0001bee0


	//   ....[147]....
        /*1080*/ 	.word	0x0001bef0


	//   ....[148]....
        /*1084*/ 	.word	0x0001bf30


	//   ....[149]....
        /*1088*/ 	.word	0x0001bf40


	//   ....[150]....
        /*108c*/ 	.word	0x0001bf80


	//   ....[151]....
        /*1090*/ 	.word	0x0001bf90


	//   ....[152]....
        /*1094*/ 	.word	0x0001bfa0


	//   ....[153]....
        /*1098*/ 	.word	0x0001bfe0


	//   ....[154]....
        /*109c*/ 	.word	0x0001c300


	//   ....[155]....
        /*10a0*/ 	.word	0x0001c320


	//   ....[156]....
        /*10a4*/ 	.word	0x0001c330


	//   ....[157]....
        /*10a8*/ 	.word	0x0001c340


	//   ....[158]....
        /*10ac*/ 	.word	0x0001c360


	//   ....[159]....
        /*10b0*/ 	.word	0x0001c3d0


	//   ....[160]....
        /*10b4*/ 	.word	0x0001c440


	//   ....[161]....
        /*10b8*/ 	.word	0x0001c460


	//   ....[162]....
        /*10bc*/ 	.word	0x0001c470


	//   ....[163]....
        /*10c0*/ 	.word	0x0001c4d0


	//   ....[164]....
        /*10c4*/ 	.word	0x0001c4f0


	//   ....[165]....
        /*10c8*/ 	.word	0x0001c550


	//   ....[166]....
        /*10cc*/ 	.word	0x0001ca90


	//   ....[167]....
        /*10d0*/ 	.word	0x0001cac0


	//   ....[168]....
        /*10d4*/ 	.word	0x0001cb20


	//   ....[169]....
        /*10d8*/ 	.word	0x0001cb50


	//   ....[170]....
        /*10dc*/ 	.word	0x0001cb80


	//   ....[171]....
        /*10e0*/ 	.word	0x0001cbb0


	//   ....[172]....
        /*10e4*/ 	.word	0x0001cbe0


	//   ....[173]....
        /*10e8*/ 	.word	0x0001cc10


	//   ....[174]....
        /*10ec*/ 	.word	0x0001cdb0


	//   ....[175]....
        /*10f0*/ 	.word	0x0001cde0


	//   ....[176]....
        /*10f4*/ 	.word	0x0001ce10


	//   ....[177]....
        /*10f8*/ 	.word	0x0001ce40


	//   ....[178]....
        /*10fc*/ 	.word	0x0001ce70


	//   ....[179]....
        /*1100*/ 	.word	0x0001cea0


	//   ....[180]....
        /*1104*/ 	.word	0x0001cf60


	//   ....[181]....
        /*1108*/ 	.word	0x0001cf80


	//   ....[182]....
        /*110c*/ 	.word	0x0001cfa0


	//   ....[183]....
        /*1110*/ 	.word	0x0001d000


	//   ....[184]....
        /*1114*/ 	.word	0x0001da20


	//   ....[185]....
        /*1118*/ 	.word	0x0001dd40


	//   ....[186]....
        /*111c*/ 	.word	0x0001ddd0


	//   ....[187]....
        /*1120*/ 	.word	0x0001de60


	//   ....[188]....
        /*1124*/ 	.word	0x0001def0


	//   ....[189]....
        /*1128*/ 	.word	0x0001dfd0


	//   ....[190]....
        /*112c*/ 	.word	0x0001e060


	//   ....[191]....
        /*1130*/ 	.word	0x0001e100


	//   ....[192]....
        /*1134*/ 	.word	0x0001e190


	//   ....[193]....
        /*1138*/ 	.word	0x0001e280


	//   ....[194]....
        /*113c*/ 	.word	0x0001e310


	//   ....[195]....
        /*1140*/ 	.word	0x0001e3b0


	//   ....[196]....
        /*1144*/ 	.word	0x0001e440


	//   ....[197]....
        /*1148*/ 	.word	0x0001e520


	//   ....[198]....
        /*114c*/ 	.word	0x0001e5c0


	//   ....[199]....
        /*1150*/ 	.word	0x0001e650


	//   ....[200]....
        /*1154*/ 	.word	0x0001e6a0


	//   ....[201]....
        /*1158*/ 	.word	0x0001e6f0


	//   ....[202]....
        /*115c*/ 	.word	0x0001e790


	//   ....[203]....
        /*1160*/ 	.word	0x0001e820


	//   ....[204]....
        /*1164*/ 	.word	0x0001e870


	//   ....[205]....
        /*1168*/ 	.word	0x0001e8c0


	//   ....[206]....
        /*116c*/ 	.word	0x0001e9c0


	//   ....[207]....
        /*1170*/ 	.word	0x0001ea70


	//   ....[208]....
        /*1174*/ 	.word	0x0001eaf0


	//   ....[209]....
        /*1178*/ 	.word	0x0001eb60


	//   ....[210]....
        /*117c*/ 	.word	0x0001ec80


	//   ....[211]....
        /*1180*/ 	.word	0x0001edb0


	//   ....[212]....
        /*1184*/ 	.word	0x0001ee80


	//   ....[213]....
        /*1188*/ 	.word	0x0001eed0


	//   ....[214]....
        /*118c*/ 	.word	0x0001f180


	//   ....[215]....
        /*1190*/ 	.word	0x0001f1d0


	//   ....[216]....
        /*1194*/ 	.word	0x0001f260


	//   ....[217]....
        /*1198*/ 	.word	0x0001f2f0


	//   ....[218]....
        /*119c*/ 	.word	0x0001f380


	//   ....[219]....
        /*11a0*/ 	.word	0x0001f410


	//   ....[220]....
        /*11a4*/ 	.word	0x0001f4a0


	//   ....[221]....
        /*11a8*/ 	.word	0x0001f530


	//   ....[222]....
        /*11ac*/ 	.word	0x0001f5b0


	//   ....[223]....
        /*11b0*/ 	.word	0x0001f600


	//   ....[224]....
        /*11b4*/ 	.word	0x0001f6a0


	//   ....[225]....
        /*11b8*/ 	.word	0x0001f730


	//   ....[226]....
        /*11bc*/ 	.word	0x0001f7c0


	//   ....[227]....
        /*11c0*/ 	.word	0x0001f810


	//   ....[228]....
        /*11c4*/ 	.word	0x0001f8b0


	//   ....[229]....
        /*11c8*/ 	.word	0x0001f940


	//   ....[230]....
        /*11cc*/ 	.word	0x0001f9e0


	//   ....[231]....
        /*11d0*/ 	.word	0x0001fa70


	//   ....[232]....
        /*11d4*/ 	.word	0x0001fb10


	//   ....[233]....
        /*11d8*/ 	.word	0x0001fba0


	//   ....[234]....
        /*11dc*/ 	.word	0x0001fc70


	//   ....[235]....
        /*11e0*/ 	.word	0x0001ff50


	//   ....[236]....
        /*11e4*/ 	.word	0x00020040


	//   ....[237]....
        /*11e8*/ 	.word	0x000200e0


	//   ....[238]....
        /*11ec*/ 	.word	0x00020140


	//   ....[239]....
        /*11f0*/ 	.word	0x00020230


	//   ....[240]....
        /*11f4*/ 	.word	0x000202a0


	//   ....[241]....
        /*11f8*/ 	.word	0x00020390


	//   ....[242]....
        /*11fc*/ 	.word	0x00020400


	//   ....[243]....
        /*1200*/ 	.word	0x000204f0


	//   ....[244]....
        /*1204*/ 	.word	0x00020560


	//   ....[245]....
        /*1208*/ 	.word	0x00020650


	//   ....[246]....
        /*120c*/ 	.word	0x000206c0


	//   ....[247]....
        /*1210*/ 	.word	0x00020760


	//   ....[248]....
        /*1214*/ 	.word	0x00020850


	//   ....[249]....
        /*1218*/ 	.word	0x000208c0


	//   ....[250]....
        /*121c*/ 	.word	0x00020920


	//   ....[251]....
        /*1220*/ 	.word	0x00020a10


	//   ....[252]....
        /*1224*/ 	.word	0x00020a70


	//   ....[253]....
        /*1228*/ 	.word	0x00020b70


	//   ....[254]....
        /*122c*/ 	.word	0x00020bd0


	//   ....[255]....
        /*1230*/ 	.word	0x00020cd0


	//   ....[0]....
        /*1234*/ 	.word	0x00020d30


	//   ....[1]....
        /*1238*/ 	.word	0x00020e30


	//   ....[2]....
        /*123c*/ 	.word	0x00020e90


	//   ....[3]....
        /*1240*/ 	.word	0x00020f90


	//   ....[4]....
        /*1244*/ 	.word	0x00020ff0


	//   ....[5]....
        /*1248*/ 	.word	0x000210f0


	//   ....[6]....
        /*124c*/ 	.word	0x00021150


	//   ....[7]....
        /*1250*/ 	.word	0x000211f0


	//   ....[8]....
        /*1254*/ 	.word	0x00021370


	//   ....[9]....
        /*1258*/ 	.word	0x00021450


	//   ....[10]....
        /*125c*/ 	.word	0x00021500


	//   ....[11]....
        /*1260*/ 	.word	0x00021610


	//   ....[12]....
        /*1264*/ 	.word	0x00021670


	//   ....[13]....
        /*1268*/ 	.word	0x00021780


	//   ....[14]....
        /*126c*/ 	.word	0x000217e0


	//   ....[15]....
        /*1270*/ 	.word	0x000218f0


	//   ....[16]....
        /*1274*/ 	.word	0x00021950


	//   ....[17]....
        /*1278*/ 	.word	0x00021a60


	//   ....[18]....
        /*127c*/ 	.word	0x00021ac0


	//   ....[19]....
        /*1280*/ 	.word	0x00021b80


	//   ....[20]....
        /*1284*/ 	.word	0x00021ce0


	//   ....[21]....
        /*1288*/ 	.word	0x00021d80


	//   ....[22]....
        /*128c*/ 	.word	0x00021de0


	//   ....[23]....
        /*1290*/ 	.word	0x00021e90


	//   ....[24]....
        /*1294*/ 	.word	0x00021ef0


	//   ....[25]....
        /*1298*/ 	.word	0x00021fa0


	//   ....[26]....
        /*129c*/ 	.word	0x00022000


	//   ....[27]....
        /*12a0*/ 	.word	0x000220b0


	//   ....[28]....
        /*12a4*/ 	.word	0x00022110


	//   ....[29]....
        /*12a8*/ 	.word	0x000221c0


	//   ....[30]....
        /*12ac*/ 	.word	0x00022220


	//   ....[31]....
        /*12b0*/ 	.word	0x000222d0


	//   ....[32]....
        /*12b4*/ 	.word	0x000223c0


	//   ....[33]....
        /*12b8*/ 	.word	0x00022460


	//   ....[34]....
        /*12bc*/ 	.word	0x000224c0


	//   ....[35]....
        /*12c0*/ 	.word	0x00022590


	//   ....[36]....
        /*12c4*/ 	.word	0x000225f0


	//   ....[37]....
        /*12c8*/ 	.word	0x000226c0


	//   ....[38]....
        /*12cc*/ 	.word	0x00022720


	//   ....[39]....
        /*12d0*/ 	.word	0x000227f0


	//   ....[40]....
        /*12d4*/ 	.word	0x00022850


	//   ....[41]....
        /*12d8*/ 	.word	0x00022920


	//   ....[42]....
        /*12dc*/ 	.word	0x00022980


	//   ....[43]....
        /*12e0*/ 	.word	0x00022a50


	//   ....[44]....
        /*12e4*/ 	.word	0x00022ae0


	//   ....[45]....
        /*12e8*/ 	.word	0x00022b80


	//   ....[46]....
        /*12ec*/ 	.word	0x00022d00


	//   ....[47]....
        /*12f0*/ 	.word	0x00022d70


	//   ....[48]....
        /*12f4*/ 	.word	0x00022de0


	//   ....[49]....
        /*12f8*/ 	.word	0x00022e50


	//   ....[50]....
        /*12fc*/ 	.word	0x00022ec0


	//   ....[51]....
        /*1300*/ 	.word	0x00022f40


	//   ....[52]....
        /*1304*/ 	.word	0x00022fc0


	//   ....[53]....
        /*1308*/ 	.word	0x00023050


	//   ....[54]....
        /*130c*/ 	.word	0x000230c0


	//   ....[55]....
        /*1310*/ 	.word	0x00023130


	//   ....[56]....
        /*1314*/ 	.word	0x000231a0


	//   ....[57]....
        /*1318*/ 	.word	0x00023220


	//   ....[58]....
        /*131c*/ 	.word	0x00023290


	//   ....[59]....
        /*1320*/ 	.word	0x00023320


	//   ....[60]....
        /*1324*/ 	.word	0x00023380


	//   ....[61]....
        /*1328*/ 	.word	0x00023410


	//   ....[62]....
        /*132c*/ 	.word	0x00023540


	//----- nvinfo : EIATTR_REG_RECONFIG
	.align		4
.L_1542:
        /*1330*/ 	.byte	0x01, 0x54
	.zero		2


	//----- nvinfo : EIATTR_SYSCALL_OFFSETS
	.align		4
        /*1334*/ 	.byte	0x04, 0x46
        /*1336*/ 	.short	(.L_1544 - .L_1543)


	//   ....[0]....
.L_1543:
        /*1338*/ 	.word	0x00002400


	//   ....[1]....
        /*133c*/ 	.word	0x00002550


	//   ....[2]....
        /*1340*/ 	.word	0x00007230


	//   ....[3]....
        /*1344*/ 	.word	0x00007550


	//   ....[4]....
        /*1348*/ 	.word	0x00019600


	//   ....[5]....
        /*134c*/ 	.word	0x00019750


	//   ....[6]....
        /*1350*/ 	.word	0x00019840


	//   ....[7]....
        /*1354*/ 	.word	0x0001a740


	//----- nvinfo : EIATTR_MBARRIER_INSTR_OFFSETS
	.align		4
.L_1544:
        /*1358*/ 	.byte	0x04, 0x39
        /*135a*/ 	.short	(.L_1546 - .L_1545)


	//   ....[0]....
.L_1545:
        /*135c*/ 	.word	0x00000270
        /*1360*/ 	.word	0x000000ff
        /*1364*/ 	.word	0x00022800
        /*1368*/ 	.short	0x0100
        /*136a*/ 	.byte	0x08
	.zero		1


	//   ....[1]....
        /*136c*/ 	.word	0x00000280
        /*1370*/ 	.word	0x000000ff
        /*1374*/ 	.word	0x00022820
        /*1378*/ 	.short	0x0100
        /*137a*/ 	.byte	0x08
	.zero		1


	//   ....[2]....
        /*137c*/ 	.word	0x00000370
        /*1380*/ 	.word	0x000000ff
        /*1384*/ 	.word	0x00022830
        /*1388*/ 	.short	0x0100
        /*138a*/ 	.byte	0x08
	.zero		1


	//   ....[3]....
        /*138c*/ 	.word	0x00000380
        /*1390*/ 	.word	0x000000ff
        /*1394*/ 	.word	0x00022840
        /*1398*/ 	.short	0x0100
        /*139a*/ 	.byte	0x08
	.zero		1


	//   ....[4]....
        /*139c*/ 	.word	0x00000390
        /*13a0*/ 	.word	0x000000ff
        /*13a4*/ 	.word	0x00022838
        /*13a8*/ 	.short	0x0100
        /*13aa*/ 	.byte	0x08
	.zero		1


	//   ....[5]....
        /*13ac*/ 	.word	0x000003a0
        /*13b0*/ 	.word	0x000000ff
        /*13b4*/ 	.word	0x00022848
        /*13b8*/ 	.short	0x0100
        /*13ba*/ 	.byte	0x08
	.zero		1


	//   ....[6]....
        /*13bc*/ 	.word	0x000004d0
        /*13c0*/ 	.word	0x000000ff
        /*13c4*/ 	.word	0x00022850
        /*13c8*/ 	.short	0x0100
        /*13ca*/ 	.byte	0x08
	.zero		1


	//   ....[7]....
        /*13cc*/ 	.word	0x000004e0
        /*13d0*/ 	.word	0x000000ff
        /*13d4*/ 	.word	0x00022860
        /*13d8*/ 	.short	0x0100
        /*13da*/ 	.byte	0x08
	.zero		1


	//   ....[8]....
        /*13dc*/ 	.word	0x000004f0
        /*13e0*/ 	.word	0x000000ff
        /*13e4*/ 	.word	0x00022858
        /*13e8*/ 	.short	0x0100
        /*13ea*/ 	.byte	0x08
	.zero		1


	//   ....[9]....
        /*13ec*/ 	.word	0x00000500
        /*13f0*/ 	.word	0x000000ff
        /*13f4*/ 	.word	0x00022868
        /*13f8*/ 	.short	0x0100
        /*13fa*/ 	.byte	0x08
	.zero		1


	//   ....[10]....
        /*13fc*/ 	.word	0x000005f0
        /*1400*/ 	.word	0x000000ff
        /*1404*/ 	.word	0x00022870
        /*1408*/ 	.short	0x0100
        /*140a*/ 	.byte	0x06
	.zero		1


	//   ....[11]....
        /*140c*/ 	.word	0x00000600
        /*1410*/ 	.word	0x000000ff
        /*1414*/ 	.word	0x00022880
        /*1418*/ 	.short	0x0100
        /*141a*/ 	.byte	0x06
	.zero		1


	//   ....[12]....
        /*141c*/ 	.word	0x00000610
        /*1420*/ 	.word	0x000000ff
        /*1424*/ 	.word	0x00022878
        /*1428*/ 	.short	0x0100
        /*142a*/ 	.byte	0x06
	.zero		1


	//   ....[13]....
        /*142c*/ 	.word	0x00000620
        /*1430*/ 	.word	0x000000ff
        /*1434*/ 	.word	0x00022888
        /*1438*/ 	.short	0x0100
        /*143a*/ 	.byte	0x06
	.zero		1


	//   ....[14]....
        /*143c*/ 	.word	0x00000750
        /*1440*/ 	.word	0x000000ff
        /*1444*/ 	.word	0x00022890
        /*1448*/ 	.short	0x0100
        /*144a*/ 	.byte	0x08
	.zero		1


	//   ....[15]....
        /*144c*/ 	.word	0x00000760
        /*1450*/ 	.word	0x000000ff
        /*1454*/ 	.word	0x000228a0
        /*1458*/ 	.short	0x0100
        /*145a*/ 	.byte	0x08
	.zero		1


	//   ....[16]....
        /*145c*/ 	.word	0x00000770
        /*1460*/ 	.word	0x000000ff
        /*1464*/ 	.word	0x00022898
        /*1468*/ 	.short	0x0100
        /*146a*/ 	.byte	0x08
	.zero		1


	//   ....[17]....
        /*146c*/ 	.word	0x00000780
        /*1470*/ 	.word	0x000000ff
        /*1474*/ 	.word	0x000228a8
        /*1478*/ 	.short	0x0100
        /*147a*/ 	.byte	0x08
	.zero		1


	//   ....[18]....
        /*147c*/ 	.word	0x000008b0
        /*1480*/ 	.word	0x000000ff
        /*1484*/ 	.word	0x000228b0
        /*1488*/ 	.short	0x0100
        /*148a*/ 	.byte	0x08
	.zero		1


	//   ....[19]....
        /*148c*/ 	.word	0x000008c0
        /*1490*/ 	.word	0x000000ff
        /*1494*/ 	.word	0x000228c0
        /*1498*/ 	.short	0x0100
        /*149a*/ 	.byte	0x08
	.zero		1


	//   ....[20]....
        /*149c*/ 	.word	0x000008d0
        /*14a0*/ 	.word	0x000000ff
        /*14a4*/ 	.word	0x000228b8
        /*14a8*/ 	.short	0x0100
        /*14aa*/ 	.byte	0x08
	.zero		1


	//   ....[21]....
        /*14ac*/ 	.word	0x000008e0
        /*14b0*/ 	.word	0x000000ff
        /*14b4*/ 	.word	0x000228c8
        /*14b8*/ 	.short	0x0100
        /*14ba*/ 	.byte	0x08
	.zero		1


	//   ....[22]....
        /*14bc*/ 	.word	0x000037c0
        /*14c0*/ 	.word	0x00000057
        /*14c4*/ 	.word	0x00022890
        /*14c8*/ 	.short	0x010a
        /*14ca*/ 	.byte	0x3f
	.zero		1


	//   ....[23]....
        /*14cc*/ 	.word	0x00004a90
        /*14d0*/ 	.word	0x00000057
        /*14d4*/ 	.word	0x00022890
        /*14d8*/ 	.short	0x010a
        /*14da*/ 	.byte	0x3f
	.zero		1


	//   ....[24]....
        /*14dc*/ 	.word	0x00005ab0
        /*14e0*/ 	.word	0x00000057
        /*14e4*/ 	.word	0x00022890
        /*14e8*/ 	.short	0x010a
        /*14ea*/ 	.byte	0x3f
	.zero		1


	//   ....[25]....
        /*14ec*/ 	.word	0x00005f50
        /*14f0*/ 	.word	0x00000004
        /*14f4*/ 	.word	0x00000000
        /*14f8*/ 	.short	0x0101
        /*14fa*/ 	.byte	0x3f
	.zero		1


	//   ....[26]....
        /*14fc*/ 	.word	0x00005f90
        /*1500*/ 	.word	0x00000057
        /*1504*/ 	.word	0x000228b0
        /*1508*/ 	.short	0x010a
        /*150a*/ 	.byte	0x3f
	.zero		1


	//   ....[27]....
        /*150c*/ 	.word	0x000067b0
        /*1510*/ 	.word	0x00000057
        /*1514*/ 	.word	0x00000000
        /*1518*/ 	.short	0x0101
        /*151a*/ 	.byte	0x3f
	.zero		1


	//   ....[28]....
        /*151c*/ 	.word	0x000072d0
        /*1520*/ 	.word	0x00000016
        /*1524*/ 	.word	0x00022800
        /*1528*/ 	.short	0x010a
        /*152a*/ 	.byte	0x3f
	.zero		1


	//   ....[29]....
        /*152c*/ 	.word	0x00007320
        /*1530*/ 	.word	0x00000016
        /*1534*/ 	.word	0x00022800
        /*1538*/ 	.short	0x010a
        /*153a*/ 	.byte	0x3f
	.zero		1


	//   ....[30]....
        /*153c*/ 	.word	0x00007dd0
        /*1540*/ 	.word	0x00000016
        /*1544*/ 	.word	0x00022800
        /*1548*/ 	.short	0x010a
        /*154a*/ 	.byte	0x3f
	.zero		1


	//   ....[31]....
        /*154c*/ 	.word	0x00009210
        /*1550*/ 	.word	0x00000016
        /*1554*/ 	.word	0x00022800
        /*1558*/ 	.short	0x010a
        /*155a*/ 	.byte	0x3f
	.zero		1


	//   ....[32]....
        /*155c*/ 	.word	0x0000a0e0
        /*1560*/ 	.word	0x0000000c
        /*1564*/ 	.word	0x00022830
        /*1568*/ 	.short	0x010a
        /*156a*/ 	.byte	0x3f
	.zero		1


	//   ....[33]....
        /*156c*/ 	.word	0x0000a180
        /*1570*/ 	.word	0x0000000c
        /*1574*/ 	.word	0x00022830
        /*1578*/ 	.short	0x010a
        /*157a*/ 	.byte	0x3f
	.zero		1


	//   ....[34]....
        /*157c*/ 	.word	0x0000b3a0
        /*1580*/ 	.word	0x00000018
        /*1584*/ 	.word	0x00000000
        /*1588*/ 	.short	0x0101
        /*158a*/ 	.byte	0x3f
	.zero		1


	//   ....[35]....
        /*158c*/ 	.word	0x0000ba80
        /*1590*/ 	.word	0x0000000c
        /*1594*/ 	.word	0x00022850
        /*1598*/ 	.short	0x010a
        /*159a*/ 	.byte	0x3f
	.zero		1


	//   ....[36]....
        /*159c*/ 	.word	0x0000bad0
        /*15a0*/ 	.word	0x0000000c
        /*15a4*/ 	.word	0x00022850
        /*15a8*/ 	.short	0x010a
        /*15aa*/ 	.byte	0x3f
	.zero		1


	//   ....[37]....
        /*15ac*/ 	.word	0x0000bf10
        /*15b0*/ 	.word	0x0000000c
        /*15b4*/ 	.word	0x00000000
        /*15b8*/ 	.short	0x0101
        /*15ba*/ 	.byte	0x3f
	.zero		1


	//   ....[38]....
        /*15bc*/ 	.word	0x0000c0b0
        /*15c0*/ 	.word	0x0000000d
        /*15c4*/ 	.word	0x00022830
        /*15c8*/ 	.short	0x010a
        /*15ca*/ 	.byte	0x3f
	.zero		1


	//   ....[39]....
        /*15cc*/ 	.word	0x0000c110
        /*15d0*/ 	.word	0x0000000d
        /*15d4*/ 	.word	0x00022830
        /*15d8*/ 	.short	0x010a
        /*15da*/ 	.byte	0x3f
	.zero		1


	//   ....[40]....
        /*15dc*/ 	.word	0x0000d5c0
        /*15e0*/ 	.word	0x0000009d
        /*15e4*/ 	.word	0x00000000
        /*15e8*/ 	.short	0x0101
        /*15ea*/ 	.byte	0x3f
	.zero		1


	//   ....[41]....
        /*15ec*/ 	.word	0x0000e280
        /*15f0*/ 	.word	0x0000000d
        /*15f4*/ 	.word	0x00022850
        /*15f8*/ 	.short	0x010a
        /*15fa*/ 	.byte	0x3f
	.zero		1


	//   ....[42]....
        /*15fc*/ 	.word	0x0000e2d0
        /*1600*/ 	.word	0x0000000d
        /*1604*/ 	.word	0x00022850
        /*1608*/ 	.short	0x010a
        /*160a*/ 	.byte	0x3f
	.zero		1


	//   ....[43]....
        /*160c*/ 	.word	0x0000e6c0
        /*1610*/ 	.word	0x0000000d
        /*1614*/ 	.word	0x00000000
        /*1618*/ 	.short	0x0101
        /*161a*/ 	.byte	0x3f
	.zero		1


	//   ....[44]....
        /*161c*/ 	.word	0x0000e7f0
        /*1620*/ 	.word	0x0000000d
        /*1624*/ 	.word	0x00022830
        /*1628*/ 	.short	0x010a
        /*162a*/ 	.byte	0x3f
	.zero		1


	//   ....[45]....
        /*162c*/ 	.word	0x0000e850
        /*1630*/ 	.word	0x0000000d
        /*1634*/ 	.word	0x00022830
        /*1638*/ 	.short	0x010a
        /*163a*/ 	.byte	0x3f
	.zero		1


	//   ....[46]....
        /*163c*/ 	.word	0x0000fa50
        /*1640*/ 	.word	0x000000a2
        /*1644*/ 	.word	0x00000000
        /*1648*/ 	.short	0x0101
        /*164a*/ 	.byte	0x3f
	.zero		1


	//   ....[47]....
        /*164c*/ 	.word	0x000101f0
        /*1650*/ 	.word	0x0000000d
        /*1654*/ 	.word	0x00022850
        /*1658*/ 	.short	0x010a
        /*165a*/ 	.byte	0x3f
	.zero		1


	//   ....[48]....
        /*165c*/ 	.word	0x00010240
        /*1660*/ 	.word	0x0000000d
        /*1664*/ 	.word	0x00022850
        /*1668*/ 	.short	0x010a
        /*166a*/ 	.byte	0x3f
	.zero		1


	//   ....[49]....
        /*166c*/ 	.word	0x00010630
        /*1670*/ 	.word	0x0000000d
        /*1674*/ 	.word	0x00000000
        /*1678*/ 	.short	0x0101
        /*167a*/ 	.byte	0x3f
	.zero		1


	//   ....[50]....
        /*167c*/ 	.word	0x00012bb0
        /*1680*/ 	.word	0x00000003
        /*1684*/ 	.word	0x00000000
        /*1688*/ 	.short	0x0101
        /*168a*/ 	.byte	0x3f
	.zero		1


	//   ....[51]....
        /*168c*/ 	.word	0x00013750
        /*1690*/ 	.word	0x0000000a
        /*1694*/ 	.word	0x00000000
        /*1698*/ 	.short	0x0101
        /*169a*/ 	.byte	0x3f
	.zero		1


	//   ....[52]....
        /*169c*/ 	.word	0x00017fa0
        /*16a0*/ 	.word	0x00000010
        /*16a4*/ 	.word	0x00022820
        /*16a8*/ 	.short	0x010a
        /*16aa*/ 	.byte	0x3f
	.zero		1


	//   ....[53]....
        /*16ac*/ 	.word	0x00018030
        /*16b0*/ 	.word	0x00000003
        /*16b4*/ 	.word	0x000228a0
        /*16b8*/ 	.short	0x010a
        /*16ba*/ 	.byte	0x3f
	.zero		1


	//   ....[54]....
        /*16bc*/ 	.word	0x00018280
        /*16c0*/ 	.word	0x00000003
        /*16c4*/ 	.word	0x000228c0
        /*16c8*/ 	.short	0x010a
        /*16ca*/ 	.byte	0x3f
	.zero		1


	//   ....[55]....
        /*16cc*/ 	.word	0x00018890
        /*16d0*/ 	.word	0x00000009
        /*16d4*/ 	.word	0x000228a0
        /*16d8*/ 	.short	0x010a
        /*16da*/ 	.byte	0x3f
	.zero		1


	//   ....[56]....
        /*16dc*/ 	.word	0x00018ad0
        /*16e0*/ 	.word	0x00000009
        /*16e4*/ 	.word	0x000228c0
        /*16e8*/ 	.short	0x010a
        /*16ea*/ 	.byte	0x3f
	.zero		1


	//   ....[57]....
        /*16ec*/ 	.word	0x00019d90
        /*16f0*/ 	.word	0x00000016
        /*16f4*/ 	.word	0x00022840
        /*16f8*/ 	.short	0x010a
        /*16fa*/ 	.byte	0x3f
	.zero		1


	//   ....[58]....
        /*16fc*/ 	.word	0x0001a390
        /*1700*/ 	.word	0x00000016
        /*1704*/ 	.word	0x00022830
        /*1708*/ 	.short	0x0107
        /*170a*/ 	.byte	0x3f
	.zero		1


	//   ....[59]....
        /*170c*/ 	.word	0x0001a470
        /*1710*/ 	.word	0x00000016
        /*1714*/ 	.word	0x00022830
        /*1718*/ 	.short	0x0101
        /*171a*/ 	.byte	0x3f
	.zero		1


	//   ....[60]....
        /*171c*/ 	.word	0x0001b010
        /*1720*/ 	.word	0x00000010
        /*1724*/ 	.word	0x00022800
        /*1728*/ 	.short	0x0107
        /*172a*/ 	.byte	0x3f
	.zero		1


	//   ....[61]....
        /*172c*/ 	.word	0x0001b100
        /*1730*/ 	.word	0x00000010
        /*1734*/ 	.word	0x00022800
        /*1738*/ 	.short	0x0101
        /*173a*/ 	.byte	0x3f
	.zero		1


	//   ....[62]....
        /*173c*/ 	.word	0x0001b120
        /*1740*/ 	.word	0x00000010
        /*1744*/ 	.word	0x00022820
        /*1748*/ 	.short	0x010a
        /*174a*/ 	.byte	0x3f
	.zero		1


	//   ....[63]....
        /*174c*/ 	.word	0x0001b1b0
        /*1750*/ 	.word	0x00000016
        /*1754*/ 	.word	0x00022860
        /*1758*/ 	.short	0x010a
        /*175a*/ 	.byte	0x3f
	.zero		1


	//   ....[64]....
        /*175c*/ 	.word	0x0001b890
        /*1760*/ 	.word	0x00000016
        /*1764*/ 	.word	0x00022850
        /*1768*/ 	.short	0x0107
        /*176a*/ 	.byte	0x3f
	.zero		1


	//   ....[65]....
        /*176c*/ 	.word	0x0001b960
        /*1770*/ 	.word	0x00000016
        /*1774*/ 	.word	0x00022850
        /*1778*/ 	.short	0x0101
        /*177a*/ 	.byte	0x3f
	.zero		1


	//   ....[66]....
        /*177c*/ 	.word	0x0001bca0
        /*1780*/ 	.word	0x00000006
        /*1784*/ 	.word	0x00022840
        /*1788*/ 	.short	0x010a
        /*178a*/ 	.byte	0x3f
	.zero		1


	//   ....[67]....
        /*178c*/ 	.word	0x0001c060
        /*1790*/ 	.word	0x00000006
        /*1794*/ 	.word	0x00022830
        /*1798*/ 	.short	0x0107
        /*179a*/ 	.byte	0x3f
	.zero		1


	//   ....[68]....
        /*179c*/ 	.word	0x0001c120
        /*17a0*/ 	.word	0x00000006
        /*17a4*/ 	.word	0x00022830
        /*17a8*/ 	.short	0x0101
        /*17aa*/ 	.byte	0x3f
	.zero		1


	//   ....[69]....
        /*17ac*/ 	.word	0x0001c150
        /*17b0*/ 	.word	0x00000006
        /*17b4*/ 	.word	0x00022860
        /*17b8*/ 	.short	0x010a
        /*17ba*/ 	.byte	0x3f
	.zero		1


	//   ....[70]....
        /*17bc*/ 	.word	0x0001c650
        /*17c0*/ 	.word	0x00000006
        /*17c4*/ 	.word	0x00022850
        /*17c8*/ 	.short	0x0107
        /*17ca*/ 	.byte	0x3f
	.zero		1


	//   ....[71]....
        /*17cc*/ 	.word	0x0001c710
        /*17d0*/ 	.word	0x00000006
        /*17d4*/ 	.word	0x00022850
        /*17d8*/ 	.short	0x0101
        /*17da*/ 	.byte	0x3f
	.zero		1


	//   ....[72]....
        /*17dc*/ 	.word	0x0001d9a0
        /*17e0*/ 	.word	0x00000005
        /*17e4*/ 	.word	0x00022820
        /*17e8*/ 	.short	0x010a
        /*17ea*/ 	.byte	0x3f
	.zero		1


	//   ....[73]....
        /*17ec*/ 	.word	0x0001db10
        /*17f0*/ 	.word	0x00000003
        /*17f4*/ 	.word	0x00022840
        /*17f8*/ 	.short	0x010a
        /*17fa*/ 	.byte	0x3f
	.zero		1


	//   ....[74]....
        /*17fc*/ 	.word	0x0001dbb0
        /*1800*/ 	.word	0x00000013
        /*1804*/ 	.word	0x00022840
        /*1808*/ 	.short	0x010a
        /*180a*/ 	.byte	0x3f
	.zero		1


	//   ....[75]....
        /*180c*/ 	.word	0x0001dbf0
        /*1810*/ 	.word	0x00000003
        /*1814*/ 	.word	0x00022860
        /*1818*/ 	.short	0x010a
        /*181a*/ 	.byte	0x3f
	.zero		1


	//   ....[76]....
        /*181c*/ 	.word	0x0001dc30
        /*1820*/ 	.word	0x00000013
        /*1824*/ 	.word	0x00022860
        /*1828*/ 	.short	0x010a
        /*182a*/ 	.byte	0x3f
	.zero		1


	//   ....[77]....
        /*182c*/ 	.word	0x0001dc90
        /*1830*/ 	.word	0x00000057
        /*1834*/ 	.word	0x00022890
        /*1838*/ 	.short	0x010a
        /*183a*/ 	.byte	0x3f
	.zero		1


	//   ....[78]....
        /*183c*/ 	.word	0x0001df20
        /*1840*/ 	.word	0x00000057
        /*1844*/ 	.word	0x00022890
        /*1848*/ 	.short	0x010a
        /*184a*/ 	.byte	0x3f
	.zero		1


	//   ....[79]....
        /*184c*/ 	.word	0x0001e1d0
        /*1850*/ 	.word	0x00000057
        /*1854*/ 	.word	0x00022890
        /*1858*/ 	.short	0x010a
        /*185a*/ 	.byte	0x3f
	.zero		1


	//   ....[80]....
        /*185c*/ 	.word	0x0001e480
        /*1860*/ 	.word	0x00000057
        /*1864*/ 	.word	0x000228b0
        /*1868*/ 	.short	0x010a
        /*186a*/ 	.byte	0x3f
	.zero		1


	//   ....[81]....
        /*186c*/ 	.word	0x0001e900
        /*1870*/ 	.word	0x00000016
        /*1874*/ 	.word	0x00022800
        /*1878*/ 	.short	0x010a
        /*187a*/ 	.byte	0x3f
	.zero		1


	//   ....[82]....
        /*187c*/ 	.word	0x0001ef00
        /*1880*/ 	.word	0x00000016
        /*1884*/ 	.word	0x00022800
        /*1888*/ 	.short	0x010a
        /*188a*/ 	.byte	0x3f
	.zero		1


	//   ....[83]....
        /*188c*/ 	.word	0x0001ef50
        /*1890*/ 	.word	0x0000000c
        /*1894*/ 	.word	0x00022830
        /*1898*/ 	.short	0x010a
        /*189a*/ 	.byte	0x3f
	.zero		1


	//   ....[84]....
        /*189c*/ 	.word	0x0001efa0
        /*18a0*/ 	.word	0x0000000c
        /*18a4*/ 	.word	0x00022850
        /*18a8*/ 	.short	0x010a
        /*18aa*/ 	.byte	0x3f
	.zero		1


	//   ....[85]....
        /*18ac*/ 	.word	0x0001eff0
        /*18b0*/ 	.word	0x0000000d
        /*18b4*/ 	.word	0x00022830
        /*18b8*/ 	.short	0x010a
        /*18ba*/ 	.byte	0x3f
	.zero		1


	//   ....[86]....
        /*18bc*/ 	.word	0x0001f040
        /*18c0*/ 	.word	0x0000000d
        /*18c4*/ 	.word	0x00022850
        /*18c8*/ 	.short	0x010a
        /*18ca*/ 	.byte	0x3f
	.zero		1


	//   ....[87]....
        /*18cc*/ 	.word	0x0001f090
        /*18d0*/ 	.word	0x0000000d
        /*18d4*/ 	.word	0x00022830
        /*18d8*/ 	.short	0x010a
        /*18da*/ 	.byte	0x3f
	.zero		1


	//   ....[88]....
        /*18dc*/ 	.word	0x0001f0e0
        /*18e0*/ 	.word	0x0000000d
        /*18e4*/ 	.word	0x00022850
        /*18e8*/ 	.short	0x010a
        /*18ea*/ 	.byte	0x3f
	.zero		1


	//   ....[89]....
        /*18ec*/ 	.word	0x0001fd30
        /*18f0*/ 	.word	0x00000010
        /*18f4*/ 	.word	0x00022820
        /*18f8*/ 	.short	0x010a
        /*18fa*/ 	.byte	0x3f
	.zero		1


	//   ....[90]....
        /*18fc*/ 	.word	0x0001fd80
        /*1900*/ 	.word	0x00000003
        /*1904*/ 	.word	0x000228a0
        /*1908*/ 	.short	0x010a
        /*190a*/ 	.byte	0x3f
	.zero		1


	//   ....[91]....
        /*190c*/ 	.word	0x0001fdd0
        /*1910*/ 	.word	0x00000003
        /*1914*/ 	.word	0x000228c0
        /*1918*/ 	.short	0x010a
        /*191a*/ 	.byte	0x3f
	.zero		1


	//   ....[92]....
        /*191c*/ 	.word	0x0001fe20
        /*1920*/ 	.word	0x00000009
        /*1924*/ 	.word	0x000228a0
        /*1928*/ 	.short	0x010a
        /*192a*/ 	.byte	0x3f
	.zero		1


	//   ....[93]....
        /*192c*/ 	.word	0x0001fe70
        /*1930*/ 	.word	0x00000009
        /*1934*/ 	.word	0x000228c0
        /*1938*/ 	.short	0x010a
        /*193a*/ 	.byte	0x3f
	.zero		1


	//   ....[94]....
        /*193c*/ 	.word	0x0001ff90
        /*1940*/ 	.word	0x00000016
        /*1944*/ 	.word	0x00022840
        /*1948*/ 	.short	0x010a
        /*194a*/ 	.byte	0x3f
	.zero		1


	//   ....[95]....
        /*194c*/ 	.word	0x00021270
        /*1950*/ 	.word	0x00000010
        /*1954*/ 	.word	0x00022820
        /*1958*/ 	.short	0x010a
        /*195a*/ 	.byte	0x3f
	.zero		1


	//   ....[96]....
        /*195c*/ 	.word	0x000212c0
        /*1960*/ 	.word	0x00000016
        /*1964*/ 	.word	0x00022860
        /*1968*/ 	.short	0x010a
        /*196a*/ 	.byte	0x3f
	.zero		1


	//   ....[97]....
        /*196c*/ 	.word	0x00021c30
        /*1970*/ 	.word	0x00000006
        /*1974*/ 	.word	0x00022840
        /*1978*/ 	.short	0x010a
        /*197a*/ 	.byte	0x3f
	.zero		1


	//   ....[98]....
        /*197c*/ 	.word	0x00022310
        /*1980*/ 	.word	0x00000006
        /*1984*/ 	.word	0x00022860
        /*1988*/ 	.short	0x010a
        /*198a*/ 	.byte	0x3f
	.zero		1


	//   ....[99]....
        /*198c*/ 	.word	0x00023460
        /*1990*/ 	.word	0x00000005
        /*1994*/ 	.word	0x00022820
        /*1998*/ 	.short	0x010a
        /*199a*/ 	.byte	0x3f
	.zero		1


	//   ....[100]....
        /*199c*/ 	.word	0x00023600
        /*19a0*/ 	.word	0x00000003
        /*19a4*/ 	.word	0x00022840
        /*19a8*/ 	.short	0x010a
        /*19aa*/ 	.byte	0x3f
	.zero		1


	//   ....[101]....
        /*19ac*/ 	.word	0x00023650
        /*19b0*/ 	.word	0x00000013
        /*19b4*/ 	.word	0x00022840
        /*19b8*/ 	.short	0x010a
        /*19ba*/ 	.byte	0x3f
	.zero		1


	//   ....[102]....
        /*19bc*/ 	.word	0x000236a0
        /*19c0*/ 	.word	0x00000003
        /*19c4*/ 	.word	0x00022860
        /*19c8*/ 	.short	0x010a
        /*19ca*/ 	.byte	0x3f
	.zero		1


	//----- nvinfo : EIATTR_NUM_MBARRIERS
	.align		4
.L_1546:
        /*19cc*/ 	.byte	0x03, 0x38
        /*19ce*/ 	.short	0x0016


	//----- nvinfo : EIATTR_EXIT_INSTR_OFFSETS
	.align		4
        /*19d0*/ 	.byte	0x04, 0x1c
        /*19d2*/ 	.short	(.L_1548 - .L_1547)


	//   ....[0]....
.L_1547:
        /*19d4*/ 	.word	0x0001dc80


	//----- nvinfo : EIATTR_MAX_THREADS
	.align		4
.L_1548:
        /*19d8*/ 	.byte	0x04, 0x05
        /*19da*/ 	.short	(.L_1550 - .L_1549)
.L_1549:
        /*19dc*/ 	.word	0x00000180
        /*19e0*/ 	.word	0x00000001
        /*19e4*/ 	.word	0x00000001


	//----- nvinfo : EIATTR_CRS_STACK_SIZE
	.align		4
.L_1550:
        /*19e8*/ 	.byte	0x04, 0x1e
        /*19ea*/ 	.short	(.L_1552 - .L_1551)
.L_1551:
        /*19ec*/ 	.word	0x00000000


	//----- nvinfo : EIATTR_CBANK_PARAM_SIZE
	.align		4
.L_1552:
        /*19f0*/ 	.byte	0x03, 0x19
        /*19f2*/ 	.short	0x0af0


	//----- nvinfo : EIATTR_PARAM_CBANK
	.align		4
        /*19f4*/ 	.byte	0x04, 0x0a
        /*19f6*/ 	.short	(.L_1554 - .L_1553)
	.align		4
.L_1553:
        /*19f8*/ 	.word	index@(.nv.constant0._ZN7cutlass13device_kernelIN5flash11enable_sm90INS1_16FlashAttnFwdSm90INS1_25CollectiveMainloopFwdSm90ILi2EN4cute5tupleIJNS5_1CILi1EEES8_S8_EEENS6_IJNS7_ILi128EEENS7_ILi96EEENS7_ILi64EEEEEELi256ENS_6half_tEfNS_4arch4Sm90ELb1ELb0ELb0ELb1ELb1ELb1ELb0ELb1ELb0ELb1ELb1ELb0EEENS1_21CollectiveEpilogueFwdINS6_IJSA_NS7_ILi256EEESB_EEES9_SE_SG_Li256ELb1ELb1ELb1ELb0EEENS1_36VarlenDynamicPersistentTileSchedulerILi128ELi96ELi256ELi128ELb1ELb1ELb1ELb1ELb1ELb1EEEEEEEEEvNT_6ParamsE)
        /*19fc*/ 	.short	0x0210
        /*19fe*/ 	.short	0x0af0


	//----- nvinfo : EIATTR_SW_WAR
	.align		4
.L_1554:
        /*1a00*/ 	.byte	0x04, 0x36
        /*1a02*/ 	.short	(.L_1556 - .L_1555)
.L_1555:
        /*1a04*/ 	.word	0x00000008
.L_1556:


//--------------------- .nv.info._ZN7cutlass13device_kernelIN5flash11enable_sm90INS1_16FlashAttnFwdSm90INS1_25CollectiveMainloopFwdSm90ILi2EN4cute5tupleIJNS5_1CILi1EEES8_S8_EEENS6_IJNS7_ILi128EEENS7_ILi96EEENS7_ILi64EEEEEELi256ENS_6half_tEfNS_4arch4Sm90ELb1ELb0ELb0ELb1ELb1ELb0ELb1ELb1ELb0ELb1ELb1ELb0EEENS1_21CollectiveEpilogueFwdINS6_IJSA_NS7_ILi256EEESB_EEES9_SE_SG_Li256ELb1ELb1ELb1ELb0EEENS1_36VarlenDynamicPersistentTileSchedulerILi128ELi96ELi256ELi128ELb1ELb1ELb1ELb1ELb1ELb1EEEEEEEEEvNT_6ParamsE --------------------------
	.section	.nv.info._ZN7cutlass13device_kernelIN5flash11enable_sm90INS1_16FlashAttnFwdSm90INS1_25CollectiveMainloopFwdSm90ILi2EN4cute5tupleIJNS5_1CILi1EEES8_S8_EEENS6_IJNS7_ILi128EEENS7_ILi96EEENS7_ILi64EEEEEELi256ENS_6half_tEfNS_4arch4Sm90ELb1ELb0ELb0ELb1ELb1ELb0ELb1ELb1ELb0ELb1ELb1ELb0EEENS1_21CollectiveEpilogueFwdINS6_IJSA_NS7_ILi256EEESB_EEES9_SE_SG_Li256ELb1ELb1ELb1ELb0EEENS1_36VarlenDynamicPersistentTileSchedulerILi128ELi96ELi256ELi128ELb1ELb1ELb1ELb1ELb1ELb1EEEEEEEEEvNT_6ParamsE,"",@"SHT_CUDA_INFO"
	.sectionflags	@""
	.align	4


	//----- nvinfo : EIATTR_CUDA_API_VERSION
	.align		4
        /*0000*/ 	.byte	0x04, 0x37
        /*0002*/ 	.short	(.L_1558 - .L_1557)
.L_1557:
        /*0004*/ 	.word	0x00000082


	//----- nvinfo : EIATTR_KPARAM_INFO
	.align		4
.L_1558:
        /*0008*/ 	.byte	0x04, 0x17
        /*000a*/ 	.short	(.L_1560 - .L_1559)
.L_1559:
        /*000c*/ 	.word	0x00000000
        /*0010*/ 	.short	0x0000
        /*0012*/ 	.short	0x0070
        /*0014*/ 	.byte	0x00, 0xf0, 0x01, 0x2e


	//----- nvinfo : EIATTR_SPARSE_MMA_MASK
	.align		4
.L_1560:
        /*0018*/ 	.byte	0x03, 0x50
        /*001a*/ 	.short	0x0000


	//----- nvinfo : EIATTR_MAXREG_COUNT
	.align		4
        /*001c*/ 	.byte	0x03, 0x1b
        /*001e*/ 	.short	0x00a8


	//----- nvinfo : EIATTR_NUM_BARRIERS
	.align		4
        /*0020*/ 	.byte	0x02, 0x4c
        /*0022*/ 	.byte	0x10
	.zero		1


	//----- nvinfo : EIATTR_EXTERNS
	.align		4
        /*0024*/ 	.byte	0x04, 0x0f
        /*0026*/ 	.short	(.L_1562 - .L_1561)


	//   ....[0]....
	.align		4
.L_1561:
        /*0028*/ 	.word	index@(__assertfail)


	//----- nvinfo : EIATTR_ANNOTATIONS
	.align		4
.L_1562:
        /*002c*/ 	.byte	0x04, 0x55
        /*002e*/ 	.short	(.L_1564 - .L_1563)


	//   ....[0]....
.L_1563:
        /* <DEDUP_REMOVED lines=26> */


	//----- nvinfo : EIATTR_MERCURY_ISA_VERSION
	.align		4
.L_1564:
        /*01b8*/ 	.byte	0x03, 0x5f
        /*01ba*/ 	.short	0x0101


	//----- nvinfo : EIATTR_UNUSED_LOAD_BYTE_OFFSET
	.align		4
        /*01bc*/ 	.byte	0x04, 0x44
        /*01be*/ 	.short	(.L_1566 - .L_1565)


	//   ....[0]....
.L_1565:
        /*01c0*/ 	.word	0x000009a0
        /*01c4*/ 	.word	0x0000fff0


	//   ....[1]....
        /*01c8*/ 	.word	0x0000a140
        /*01cc*/ 	.word	0x0000fff0


	//----- nvinfo : EIATTR_INT_WARP_WIDE_INSTR_OFFSETS
	.align		4
.L_1566:
        /*01d0*/ 	.byte	0x04, 0x31
        /*01d2*/ 	.short	(.L_1568 - .L_1567)


	//   ....[0]....
.L_1567:
        /*01d4*/ 	.word	0x000000c0


	//   ....[1]....
        /*01d8*/ 	.word	0x000000d0


	//   ....[2]....
        /*01dc*/ 	.word	0x000000e0


	//   ....[3]....
        /*01e0*/ 	.word	0x00000180


	//   ....[4]....
        /*01e4*/ 	.word	0x00010360


	//   ....[5]....
        /*01e8*/ 	.word	0x000103f0


	//   ....[6]....
        /*01ec*/ 	.word	0x000142b0


	//   ....[7]....
        /*01f0*/ 	.word	0x00014340


	//----- nvinfo : EIATTR_COOP_GROUP_MASK_REGIDS
	.align		4
.L_1568:
        /*01f4*/ 	.byte	0x04, 0x29
        /*01f6*/ 	.short	(.L_1570 - .L_1569)


	//   ....[0]....
.L_1569:
        /*01f8*/ 	.word	0xffffffff


	//   ....[1]....
        /*01fc*/ 	.word	0xffffffff


	//   ....[2]....
        /*0200*/ 	.word	0xffffffff


	//   ....[3]....
        /*0204*/ 	.word	0xffffffff


	//   ....[4]....
        /*0208*/ 	.word	0xffffffff


	//   ....[5]....
        /*020c*/ 	.word	0xffffffff


	//   ....[6]....
        /*0210*/ 	.word	0xffffffff


	//   ....[7]....
        /*0214*/ 	.word	0xffffffff


	//   ....[8]....
        /*0218*/ 	.word	0xffffffff


	//   ....[9]....
        /*021c*/ 	.word	0xffffffff


	//   ....[10]....
        /*0220*/ 	.word	0xffffffff


	//   ....[11]....
        /*0224*/ 	.word	0xffffffff


	//   ....[12]....
        /*0228*/ 	.word	0xffffffff


	//   ....[13]....
        /*022c*/ 	.word	0xffffffff


	//   ....[14]....
        /*0230*/ 	.word	0xffffffff


	//   ....[15]....
        /*0234*/ 	.word	0xffffffff


	//   ....[16]....
        /*0238*/ 	.word	0xffffffff


	//   ....[17]....
        /*023c*/ 	.word	0xffffffff


	//   ....[18]....
        /*0240*/ 	.word	0xffffffff


	//   ....[19]....
        /*0244*/ 	.word	0xffffffff


	//   ....[20]....
        /*0248*/ 	.word	0xffffffff


	//   ....[21]....
        /*024c*/ 	.word	0xffffffff


	//   ....[22]....
        /*0250*/ 	.word	0xffffffff


	//   ....[23]....
        /*0254*/ 	.word	0xffffffff


	//   ....[24]....
        /*0258*/ 	.word	0xffffffff


	//   ....[25]....
        /*025c*/ 	.word	0xffffffff


	//   ....[26]....
        /*0260*/ 	.word	0xffffffff


	//   ....[27]....
        /*0264*/ 	.word	0xffffffff


	//   ....[28]....
        /*0268*/ 	.word	0xffffffff


	//   ....[29]....
        /*026c*/ 	.word	0xffffffff


	//   ....[30]....
        /*0270*/ 	.word	0xffffffff


	//   ....[31]....
        /*0274*/ 	.word	0xffffffff


	//   ....[32]....
        /*0278*/ 	.word	0xffffffff


	//   ....[33]....
        /*027c*/ 	.word	0xffffffff


	//   ....[34]....
        /*0280*/ 	.word	0xffffffff


	//   ....[35]....
        /*0284*/ 	.word	0xffffffff


	//   ....[36]....
        /*0288*/ 	.word	0xffffffff


	//   ....[37]....
        /*028c*/ 	.word	0xffffffff


	//   ....[38]....
        /*0290*/ 	.word	0xffffffff


	//   ....[39]....
        /*0294*/ 	.word	0xffffffff


	//   ....[40]....
        /*0298*/ 	.word	0xffffffff


	//   ....[41]....
        /*029c*/ 	.word	0xffffffff


	//   ....[42]....
        /*02a0*/ 	.word	0xffffffff


	//   ....[43]....
        /*02a4*/ 	.word	0xffffffff


	//   ....[44]....
        /*02a8*/ 	.word	0xffffffff


	//   ....[45]....
        /*02ac*/ 	.word	0xffffffff


	//   ....[46]....
        /*02b0*/ 	.word	0xffffffff


	//   ....[47]....
        /*02b4*/ 	.word	0xffffffff


	//   ....[48]....
        /*02b8*/ 	.word	0xffffffff


	//   ....[49]....
        /*02bc*/ 	.word	0xffffffff


	//   ....[50]....
        /*02c0*/ 	.word	0xffffffff


	//   ....[51]....
        /*02c4*/ 	.word	0xffffffff


	//   ....[52]....
        /*02c8*/ 	.word	0xffffffff


	//   ....[53]....
        /*02cc*/ 	.word	0xffffffff


	//   ....[54]....
        /*02d0*/ 	.word	0xffffffff


	//   ....[55]....
        /*02d4*/ 	.word	0xffffffff


	//   ....[56]....
        /*02d8*/ 	.word	0xffffffff


	//   ....[57]....
        /*02dc*/ 	.word	0xffffffff


	//   ....[58]....
        /*02e0*/ 	.word	0xffffffff


	//   ....[59]....
        /*02e4*/ 	.word	0xffffffff


	//   ....[60]....
        /*02e8*/ 	.word	0xffffffff


	//   ....[61]....
        /*02ec*/ 	.word	0xffffffff


	//   ....[62]....
        /*02f0*/ 	.word	0xffffffff


	//   ....[63]....
        /*02f4*/ 	.word	0xffffffff


	//   ....[64]....
        /*02f8*/ 	.word	0xffffffff


	//   ....[65]....
        /*02fc*/ 	.word	0xffffffff


	//   ....[66]....
        /*0300*/ 	.word	0xffffffff


	//   ....[67]....
        /*0304*/ 	.word	0xffffffff


	//   ....[68]....
        /*0308*/ 	.word	0xffffffff


	//   ....[69]....
        /*030c*/ 	.word	0xffffffff


	//   ....[70]....
        /*0310*/ 	.word	0xffffffff


	//   ....[71]....
        /*0314*/ 	.word	0xffffffff


	//   ....[72]....
        /*0318*/ 	.word	0xffffffff


	//   ....[73]....
        /*031c*/ 	.word	0xffffffff


	//   ....[74]....
        /*0320*/ 	.word	0xffffffff


	//   ....[75]....
        /*0324*/ 	.word	0xffffffff


	//   ....[76]....
        /*0328*/ 	.word	0xffffffff


	//   ....[77]....
        /*032c*/ 	.word	0xffffffff


	//   ....[78]....
        /*0330*/ 	.word	0xffffffff


	//   ....[79]....
        /*0334*/ 	.word	0xffffffff


	//   ....[80]....
        /*0338*/ 	.word	0xffffffff


	//   ....[81]....
        /*033c*/ 	.word	0xffffffff


	//   ....[82]....
        /*0340*/ 	.word	0xffffffff


	//   ....[83]....
        /*0344*/ 	.word	0xffffffff


	//   ....[84]....
        /*0348*/ 	.word	0xffffffff


	//   ....[85]....
        /*034c*/ 	.word	0xffffffff


	//   ....[86]....
        /*0350*/ 	.word	0xffffffff


	//   ....[87]....
        /*0354*/ 	.word	0xffffffff


	//   ....[88]....
        /*0358*/ 	.word	0xffffffff


	//   ....[89]....
        /*035c*/ 	.word	0xffffffff


	//   ....[90]....
        /*0360*/ 	.word	0xffffffff


	//   ....[91]....
        /*0364*/ 	.word	0xffffffff


	//   ....[92]....
        /*0368*/ 	.word	0xffffffff


	//   ....[93]....
        /*036c*/ 	.word	0xffffffff


	//   ....[94]....
        /*0370*/ 	.word	0xffffffff


	//   ....[95]....
        /*0374*/ 	.word	0xffffffff


	//   ....[96]....
        /*0378*/ 	.word	0xffffffff


	//   ....[97]....
        /*037c*/ 	.word	0xffffffff


	//   ....[98]....
        /*0380*/ 	.word	0xffffffff


	//   ....[99]....
        /*0384*/ 	.word	0xffffffff


	//   ....[100]....
        /*0388*/ 	.word	0xffffffff


	//   ....[101]....
        /*038c*/ 	.word	0xffffffff


	//   ....[102]....
        /*0390*/ 	.word	0xffffffff


	//   ....[103]....
        /*0394*/ 	.word	0xffffffff


	//   ....[104]....
        /*0398*/ 	.word	0xffffffff


	//   ....[105]....
        /*039c*/ 	.word	0xffffffff


	//   ....[106]....
        /*03a0*/ 	.word	0xffffffff


	//   ....[107]....
        /*03a4*/ 	.word	0xffffffff


	//   ....[108]....
        /*03a8*/ 	.word	0xffffffff


	//   ....[109]....
        /*03ac*/ 	.word	0xffffffff


	//   ....[110]....
        /*03b0*/ 	.word	0xffffffff


	//   ....[111]....
        /*03b4*/ 	.word	0xffffffff


	//   ....[112]....
        /*03b8*/ 	.word	0xffffffff


	//   ....[113]....
        /*03bc*/ 	.word	0xffffffff


	//   ....[114]....
        /*03c0*/ 	.word	0xffffffff


	//   ....[115]....
        /*03c4*/ 	.word	0xffffffff


	//   ....[116]....
        /*03c8*/ 	.word	0xffffffff


	//   ....[117]....
        /*03cc*/ 	.word	0xffffffff


	//   ....[118]....
        /*03d0*/ 	.word	0xffffffff


	//   ....[119]....
        /*03d4*/ 	.word	0xffffffff


	//   ....[120]....
        /*03d8*/ 	.word	0xffffffff


	//   ....[121]....
        /*03dc*/ 	.word	0xffffffff


	//   ....[122]....
        /*03e0*/ 	.word	0xffffffff


	//   ....[123]....
        /*03e4*/ 	.word	0xffffffff


	//   ....[124]....
        /*03e8*/ 	.word	0xffffffff


	//   ....[125]....
        /*03ec*/ 	.word	0xffffffff


	//   ....[126]....
        /*03f0*/ 	.word	0xffffffff


	//   ....[127]....
        /*03f4*/ 	.word	0xffffffff


	//   ....[128]....
        /*03f8*/ 	.word	0xffffffff


	//   ....[129]....
        /*03fc*/ 	.word	0xffffffff


	//   ....[130]....
        /*0400*/ 	.word	0xffffffff


	//   ....[131]....
        /*0404*/ 	.word	0xffffffff


	//   ....[132]....
        /*0408*/ 	.word	0xffffffff


	//   ....[133]....
        /*040c*/ 	.word	0xffffffff


	//   ....[134]....
        /*0410*/ 	.word	0xffffffff


	//   ....[135]....
        /*0414*/ 	.word	0xffffffff


	//   ....[136]....
        /*0418*/ 	.word	0xffffffff


	//   ....[137]....
        /*041c*/ 	.word	0xffffffff


	//   ....[138]....
        /*0420*/ 	.word	0xffffffff


	//   ....[139]....
        /*0424*/ 	.word	0xffffffff


	//   ....[140]....
        /*0428*/ 	.word	0xffffffff


	//   ....[141]....
        /*042c*/ 	.word	0xffffffff


	//   ....[142]....
        /*0430*/ 	.word	0xffffffff


	//   ....[143]....
        /*0434*/ 	.word	0xffffffff


	//   ....[144]....
        /*0438*/ 	.word	0xffffffff


	//   ....[145]....
        /*043c*/ 	.word	0xffffffff


	//   ....[146]....
        /*0440*/ 	.word	0xffffffff


	//   ....[147]....
        /*0444*/ 	.word	0xffffffff


	//   ....[148]....
        /*0448*/ 	.word	0xffffffff


	//   ....[149]....
        /*044c*/ 	.word	0xffffffff


	//   ....[150]....
        /*0450*/ 	.word	0xffffffff


	//   ....[151]....
        /*0454*/ 	.word	0xffffffff


	//   ....[152]....
        /*0458*/ 	.word	0xffffffff


	//   ....[153]....
        /*045c*/ 	.word	0xffffffff


	//   ....[154]....
        /*0460*/ 	.word	0xffffffff


	//   ....[155]....
        /*0464*/ 	.word	0xffffffff


	//   ....[156]....
        /*0468*/ 	.word	0xffffffff


	//   ....[157]....
        /*046c*/ 	.word	0xffffffff


	//   ....[158]....
        /*0470*/ 	.word	0xffffffff


	//   ....[159]....
        /*0474*/ 	.word	0xffffffff


	//   ....[160]....
        /*0478*/ 	.word	0xffffffff


	//   ....[161]....
        /*047c*/ 	.word	0xffffffff


	//   ....[162]....
        /*0480*/ 	.word	0xffffffff


	//   ....[163]....
        /*0484*/ 	.word	0xffffffff


	//   ....[164]....
        /*0488*/ 	.word	0xffffffff


	//   ....[165]....
        /*048c*/ 	.word	0xffffffff


	//   ....[166]....
        /*0490*/ 	.word	0xffffffff


	//   ....[167]....
        /*0494*/ 	.word	0x0500000f


	//   ....[168]....
        /*0498*/ 	.word	0x0500000f


	//   ....[169]....
        /*049c*/ 	.word	0x0500000f


	//   ....[170]....
        /*04a0*/ 	.word	0x0500000f


	//   ....[171]....
        /*04a4*/ 	.word	0x0500000f


	//   ....[172]....
        /*04a8*/ 	.word	0x0500000f


	//   ....[173]....
        /*04ac*/ 	.word	0x0500000f


	//   ....[174]....
        /*04b0*/ 	.word	0x0500000f


	//   ....[175]....
        /*04b4*/ 	.word	0x0500000f


	//   ....[176]....
        /*04b8*/ 	.word	0x0500000f


	//   ....[177]....
        /*04bc*/ 	.word	0x0500000f


	//   ....[178]....
        /*04c0*/ 	.word	0x0500000f


	//   ....[179]....
        /*04c4*/ 	.word	0x0500000f


	//   ....[180]....
        /*04c8*/ 	.word	0x0500000f


	//   ....[181]....
        /*04cc*/ 	.word	0x0500000f


	//   ....[182]....
        /*04d0*/ 	.word	0x0500000f


	//   ....[183]....
        /*04d4*/ 	.word	0x0500000f


	//   ....[184]....
        /*04d8*/ 	.word	0x0500000f


	//   ....[185]....
        /*04dc*/ 	.word	0x0500000f


	//   ....[186]....
        /*04e0*/ 	.word	0x0500000f


	//   ....[187]....
        /*04e4*/ 	.word	0x0500000f


	//   ....[188]....
        /*04e8*/ 	.word	0x0500000f


	//   ....[189]....
        /*04ec*/ 	.word	0x0500000f


	//   ....[190]....
        /*04f0*/ 	.word	0x0500000f


	//   ....[191]....
        /*04f4*/ 	.word	0x0500000f


	//   ....[192]....
        /*04f8*/ 	.word	0x0500000f


	//   ....[193]....
        /*04fc*/ 	.word	0x0500000f


	//   ....[194]....
        /*0500*/ 	.word	0x0500000f


	//   ....[195]....
        /*0504*/ 	.word	0x0500000f


	//   ....[196]....
        /*0508*/ 	.word	0x0500000f


	//   ....[197]....
        /*050c*/ 	.word	0x0500000f


	//   ....[198]....
        /*0510*/ 	.word	0x0500000f


	//   ....[199]....
        /*0514*/ 	.word	0x0500000f


	//   ....[200]....
        /*0518*/ 	.word	0x0500000f


	//   ....[201]....
        /*051c*/ 	.word	0x0500000f


	//   ....[202]....
        /*0520*/ 	.word	0x0500000f


	//   ....[203]....
        /*0524*/ 	.word	0x0500000f


	//   ....[204]....
        /*0528*/ 	.word	0x0500000f


	//   ....[205]....
        /*052c*/ 	.word	0x0500000f


	//   ....[206]....
        /*0530*/ 	.word	0x0500000f


	//   ....[207]....
        /*0534*/ 	.word	0x0500000f


	//   ....[208]....
        /*0538*/ 	.word	0x0500000f


	//   ....[209]....
        /*053c*/ 	.word	0x0500000f


	//   ....[210]....
        /*0540*/ 	.word	0x0500000f


	//   ....[211]....
        /*0544*/ 	.word	0x0500000f


	//   ....[212]....
        /*0548*/ 	.word	0x0500000f


	//   ....[213]....
        /*054c*/ 	.word	0x0500000f


	//   ....[214]....
        /*0550*/ 	.word	0x0500000f


	//   ....[215]....
        /*0554*/ 	.word	0x0500000f


	//   ....[216]....
        /*0558*/ 	.word	0x0500000f


	//   ....[217]....
        /*055c*/ 	.word	0x0500000f


	//   ....[218]....
        /*0560*/ 	.word	0x0500000f


	//   ....[219]....
        /*0564*/ 	.word	0x0500000f


	//   ....[220]....
        /*0568*/ 	.word	0x0500000f


	//   ....[221]....
        /*056c*/ 	.word	0x0500000f


	//   ....[222]....
        /*0570*/ 	.word	0x0500000f


	//   ....[223]....
        /*0574*/ 	.word	0x0500000f


	//   ....[224]....
        /*0578*/ 	.word	0x0500000f


	//   ....[225]....
        /*057c*/ 	.word	0x0500000f


	//   ....[226]....
        /*0580*/ 	.word	0x0500000f


	//   ....[227]....
        /*0584*/ 	.word	0x0500000f


	//   ....[228]....
        /*0588*/ 	.word	0x0500000f


	//   ....[229]....
        /*058c*/ 	.word	0x0500000f


	//   ....[230]....
        /*0590*/ 	.word	0x0500000f


	//   ....[231]....
        /*0594*/ 	.word	0x0500000f


	//   ....[232]....
        /*0598*/ 	.word	0x0500000f


	//   ....[233]....
        /*059c*/ 	.word	0x0500000f


	//   ....[234]....
        /*05a0*/ 	.word	0x0500000f


	//   ....[235]....
        /*05a4*/ 	.word	0x0500000f


	//   ....[236]....
        /*05a8*/ 	.word	0x0500000f


	//   ....[237]....
        /*05ac*/ 	.word	0x0500000f


	//   ....[238]....
        /*05b0*/ 	.word	0x0500000f


	//   ....[239]....
        /*05b4*/ 	.word	0x0500000f


	//   ....[240]....
        /*05b8*/ 	.word	0x0500000f


	//   ....[241]....
        /*05bc*/ 	.word	0x0500000f


	//   ....[242]....
        /*05c0*/ 	.word	0x0500000f


	//   ....[243]....
        /*05c4*/ 	.word	0x0500000f


	//   ....[244]....
        /*05c8*/ 	.word	0x0500000f


	//   ....[245]....
        /*05cc*/ 	.word	0x0500000f


	//   ....[246]....
        /*05d0*/ 	.word	0x0500000f


	//   ....[247]....
        /*05d4*/ 	.word	0x0500000f


	//   ....[248]....
        /*05d8*/ 	.word	0x0500000f


	//   ....[249]....
        /*05dc*/ 	.word	0x0500000f


	//   ....[250]....
        /*05e0*/ 	.word	0x0500000f


	//   ....[251]....
        /*05e4*/ 	.word	0x0500000f


	//   ....[252]....
        /*05e8*/ 	.word	0x0500000f


	//   ....[253]....
        /*05ec*/ 	.word	0x0500000f


	//   ....[254]....
        /*05f0*/ 	.word	0x0500000f


	//   ....[255]....
        /*05f4*/ 	.word	0x0500000f


	//   ....[0]....
        /*05f8*/ 	.word	0x0500000f


	//   ....[1]....
        /*05fc*/ 	.word	0x0500000f


	//   ....[2]....
        /*0600*/ 	.word	0x0500000f


	//   ....[3]....
        /*0604*/ 	.word	0x0500000f


	//   ....[4]....
        /*0608*/ 	.word	0x0500000f


	//   ....[5]....
        /*060c*/ 	.word	0x0500000f


	//   ....[6]....
        /*0610*/ 	.word	0x0500000f


	//   ....[7]....
        /*0614*/ 	.word	0x0500000f


	//   ....[8]....
        /*0618*/ 	.word	0x0500000f


	//   ....[9]....
        /*061c*/ 	.word	0x0500000f


	//   ....[10]....
        /*0620*/ 	.word	0x0500000f


	//----- nvinfo : EIATTR_COOP_GROUP_INSTR_OFFSETS
	.align		4
.L_1570:
        /*0624*/ 	.byte	0x04, 0x28
        /*0626*/ 	.short	(.L_1572 - .L_1571)


	//   ....[0]....
.L_1571:
        /*0628*/ 	.word	0x00000080


	//   ....[1]....
        /*062c*/ 	.word	0x00000090


	//   ....[2]....
        /*0630*/ 	.word	0x000002f0


	//   ....[3]....
        /*0634*/ 	.word	0x00000450


	//   ....[4]....
        /*0638*/ 	.word	0x00000570


	//   ....[5]....
        /*063c*/ 	.word	0x000006d0


	//   ....[6]....
        /*0640*/ 	.word	0x00001df0


	//   ....[7]....
        /*0644*/ 	.word	0x00002fb0


	//   ....[8]....
        /*0648*/ 	.word	0x00002fe0


	//   ....[9]....
        /*064c*/ 	.word	0x00003690


	//   ....[10]....
        /*0650*/ 	.word	0x00003800


	//   ....[11]....
        /*0654*/ 	.word	0x00003970


	//   ....[12]....
        /*0658*/ 	.word	0x00003ae0


	//   ....[13]....
        /*065c*/ 	.word	0x000052c0


	//   ....[14]....
        /*0660*/ 	.word	0x000052e0


	//   ....[15]....
        /*0664*/ 	.word	0x00005800


	//   ....[16]....
        /*0668*/ 	.word	0x00005900


	//   ....[17]....
        /*066c*/ 	.word	0x00006350


	//   ....[18]....
        /*0670*/ 	.word	0x000063b0


	//   ....[19]....
        /*0674*/ 	.word	0x00007f00


	//   ....[20]....
        /*0678*/ 	.word	0x00007f20


	//   ....[21]....
        /*067c*/ 	.word	0x00008790


	//   ....[22]....
        /*0680*/ 	.word	0x000087e0


	//   ....[23]....
        /*0684*/ 	.word	0x000096f0


	//   ....[24]....
        /*0688*/ 	.word	0x00009700


	//   ....[25]....
        /*068c*/ 	.word	0x00009740


	//   ....[26]....
        /*0690*/ 	.word	0x00009750


	//   ....[27]....
        /*0694*/ 	.word	0x0000b200


	//   ....[28]....
        /*0698*/ 	.word	0x0000b210


	//   ....[29]....
        /*069c*/ 	.word	0x0000b220


	//   ....[30]....
        /*06a0*/ 	.word	0x0000b230


	//   ....[31]....
        /*06a4*/ 	.word	0x0000bce0


	//   ....[32]....
        /*06a8*/ 	.word	0x0000bd00


	//   ....[33]....
        /*06ac*/ 	.word	0x0000bea0


	//   ....[34]....
        /*06b0*/ 	.word	0x0000bec0


	//   ....[35]....
        /*06b4*/ 	.word	0x0000c000


	//   ....[36]....
        /*06b8*/ 	.word	0x0000c020


	//   ....[37]....
        /*06bc*/ 	.word	0x0000c170


	//   ....[38]....
        /*06c0*/ 	.word	0x0000c190


	//   ....[39]....
        /*06c4*/ 	.word	0x0000c6a0


	//   ....[40]....
        /*06c8*/ 	.word	0x0000c6e0


	//   ....[41]....
        /*06cc*/ 	.word	0x0000d1c0


	//   ....[42]....
        /*06d0*/ 	.word	0x0000d1d0


	//   ....[43]....
        /*06d4*/ 	.word	0x0000e370


	//   ....[44]....
        /*06d8*/ 	.word	0x0000e3a0


	//   ....[45]....
        /*06dc*/ 	.word	0x0000e510


	//   ....[46]....
        /*06e0*/ 	.word	0x0000e530


	//   ....[47]....
        /*06e4*/ 	.word	0x0000e670


	//   ....[48]....
        /*06e8*/ 	.word	0x0000e690


	//   ....[49]....
        /*06ec*/ 	.word	0x0000e7e0


	//   ....[50]....
        /*06f0*/ 	.word	0x0000e800


	//   ....[51]....
        /*06f4*/ 	.word	0x0000e9e0


	//   ....[52]....
        /*06f8*/ 	.word	0x0000ebd0


	//   ....[53]....
        /*06fc*/ 	.word	0x0000ec00


	//   ....[54]....
        /*0700*/ 	.word	0x0000ec30


	//   ....[55]....
        /*0704*/ 	.word	0x0000ec60


	//   ....[56]....
        /*0708*/ 	.word	0x0000ec90


	//   ....[57]....
        /*070c*/ 	.word	0x0000ecc0


	//   ....[58]....
        /*0710*/ 	.word	0x0000ee30


	//   ....[59]....
        /*0714*/ 	.word	0x0000ee60


	//   ....[60]....
        /*0718*/ 	.word	0x0000ee90


	//   ....[61]....
        /*071c*/ 	.word	0x0000eec0


	//   ....[62]....
        /*0720*/ 	.word	0x0000eef0


	//   ....[63]....
        /*0724*/ 	.word	0x0000ef20


	//   ....[64]....
        /*0728*/ 	.word	0x0000efb0


	//   ....[65]....
        /*072c*/ 	.word	0x0000efe0


	//   ....[66]....
        /*0730*/ 	.word	0x0000eff0


	//   ....[67]....
        /*0734*/ 	.word	0x0000f030


	//   ....[68]....
        /*0738*/ 	.word	0x00010f30


	//   ....[69]....
        /*073c*/ 	.word	0x00010f50


	//   ....[70]....
        /*0740*/ 	.word	0x00010fe0


	//   ....[71]....
        /*0744*/ 	.word	0x00011000


	//   ....[72]....
        /*0748*/ 	.word	0x00011080


	//   ....[73]....
        /*074c*/ 	.word	0x000110a0


	//   ....[74]....
        /*0750*/ 	.word	0x00011120


	//   ....[75]....
        /*0754*/ 	.word	0x00011140


	//   ....[76]....
        /*0758*/ 	.word	0x000111c0


	//   ....[77]....
        /*075c*/ 	.word	0x000111e0


	//   ....[78]....
        /*0760*/ 	.word	0x000111f0


	//   ....[79]....
        /*0764*/ 	.word	0x00011200


	//   ....[80]....
        /*0768*/ 	.word	0x00011980


	//   ....[81]....
        /*076c*/ 	.word	0x000119a0


	//   ....[82]....
        /*0770*/ 	.word	0x000119b0


	//   ....[83]....
        /*0774*/ 	.word	0x000119c0


	//   ....[84]....
        /*0778*/ 	.word	0x000119d0


	//   ....[85]....
        /*077c*/ 	.word	0x000119f0


	//   ....[86]....
        /*0780*/ 	.word	0x00011ab0


	//   ....[87]....
        /*0784*/ 	.word	0x00011b50


	//   ....[88]....
        /*0788*/ 	.word	0x00011b70


	//   ....[89]....
        /*078c*/ 	.word	0x00011bd0


	//   ....[90]....
        /*0790*/ 	.word	0x00011c40


	//   ....[91]....
        /*0794*/ 	.word	0x00011c60


	//   ....[92]....
        /*0798*/ 	.word	0x00011c70


	//   ....[93]....
        /*079c*/ 	.word	0x00011ca0


	//   ....[94]....
        /*07a0*/ 	.word	0x00011d30


	//   ....[95]....
        /*07a4*/ 	.word	0x00011d70


	//   ....[96]....
        /*07a8*/ 	.word	0x00012470


	//   ....[97]....
        /*07ac*/ 	.word	0x000124a0


	//   ....[98]....
        /*07b0*/ 	.word	0x000124c0


	//   ....[99]....
        /*07b4*/ 	.word	0x000124f0


	//   ....[100]....
        /*07b8*/ 	.word	0x00012560


	//   ....[101]....
        /*07bc*/ 	.word	0x00012590


	//   ....[102]....
        /*07c0*/ 	.word	0x000126a0


	//   ....[103]....
        /*07c4*/ 	.word	0x000126c0


	//   ....[104]....
        /*07c8*/ 	.word	0x00012750


	//   ....[105]....
        /*07cc*/ 	.word	0x00012770


	//   ....[106]....
        /*07d0*/ 	.word	0x000127e0


	//   ....[107]....
        /*07d4*/ 	.word	0x00012800


	//   ....[108]....
        /*07d8*/ 	.word	0x00012860


	//   ....[109]....
        /*07dc*/ 	.word	0x00012890


	//   ....[110]....
        /*07e0*/ 	.word	0x00012910


	//   ....[111]....
        /*07e4*/ 	.word	0x00012970


	//   ....[112]....
        /*07e8*/ 	.word	0x00012ea0


	//   ....[113]....
        /*07ec*/ 	.word	0x00012ec0


	//   ....[114]....
        /*07f0*/ 	.word	0x00012f10


	//   ....[115]....
        /*07f4*/ 	.word	0x00012fd0


	//   ....[116]....
        /*07f8*/ 	.word	0x00012fe0


	//   ....[117]....
        /*07fc*/ 	.word	0x00013010


	//   ....[118]....
        /*0800*/ 	.word	0x000130a0


	//   ....[119]....
        /*0804*/ 	.word	0x00013150


	//   ....[120]....
        /*0808*/ 	.word	0x00013160


	//   ....[121]....
        /*080c*/ 	.word	0x00013190


	//   ....[122]....
        /*0810*/ 	.word	0x000131a0


	//   ....[123]....
        /*0814*/ 	.word	0x00013230


	//   ....[124]....
        /*0818*/ 	.word	0x00013930


	//   ....[125]....
        /*081c*/ 	.word	0x00013950


	//   ....[126]....
        /*0820*/ 	.word	0x00013960


	//   ....[127]....
        /*0824*/ 	.word	0x000139a0


	//   ....[128]....
        /*0828*/ 	.word	0x000139b0


	//   ....[129]....
        /*082c*/ 	.word	0x000139f0


	//   ....[130]....
        /*0830*/ 	.word	0x00013a00


	//   ....[131]....
        /*0834*/ 	.word	0x00013a40


	//   ....[132]....
        /*0838*/ 	.word	0x00013a50


	//   ....[133]....
        /*083c*/ 	.word	0x00013a90


	//   ....[134]....
        /*0840*/ 	.word	0x00013aa0


	//   ....[135]....
        /*0844*/ 	.word	0x00013ab0


	//   ....[136]....
        /*0848*/ 	.word	0x00013df0


	//   ....[137]....
        /*084c*/ 	.word	0x00013e10


	//   ....[138]....
        /*0850*/ 	.word	0x00013e20


	//   ....[139]....
        /*0854*/ 	.word	0x00013e30


	//   ....[140]....
        /*0858*/ 	.word	0x00013e40


	//   ....[141]....
        /*085c*/ 	.word	0x00013e60


	//   ....[142]....
        /*0860*/ 	.word	0x00013ed0


	//   ....[143]....
        /*0864*/ 	.word	0x00013f00


	//   ....[144]....
        /*0868*/ 	.word	0x00013f10


	//   ....[145]....
        /*086c*/ 	.word	0x00013f80


	//   ....[146]....
        /*0870*/ 	.word	0x00013f90


	//   ....[147]....
        /*0874*/ 	.word	0x00014090


	//   ....[148]....
        /*0878*/ 	.word	0x00014570


	//   ....[149]....
        /*087c*/ 	.word	0x000145a0


	//   ....[150]....
        /*0880*/ 	.word	0x00014600


	//   ....[151]....
        /*0884*/ 	.word	0x00014630


	//   ....[152]....
        /*0888*/ 	.word	0x00014660


	//   ....[153]....
        /*088c*/ 	.word	0x00014690


	//   ....[154]....
        /*0890*/ 	.word	0x000146c0


	//   ....[155]....
        /*0894*/ 	.word	0x000146f0


	//   ....[156]....
        /*0898*/ 	.word	0x00014890


	//   ....[157]....
        /*089c*/ 	.word	0x000148c0


	//   ....[158]....
        /*08a0*/ 	.word	0x000148f0


	//   ....[159]....
        /*08a4*/ 	.word	0x00014920


	//   ....[160]....
        /*08a8*/ 	.word	0x00014950


	//   ....[161]....
        /*08ac*/ 	.word	0x00014980


	//   ....[162]....
        /*08b0*/ 	.word	0x00014a40


	//   ....[163]....
        /*08b4*/ 	.word	0x00014a60


	//   ....[164]....
        /*08b8*/ 	.word	0x00014a80


	//   ....[165]....
        /*08bc*/ 	.word	0x00014ae0


	//   ....[166]....
        /*08c0*/ 	.word	0x00015500


	//   ....[167]....
        /*08c4*/ 	.word	0x00015b10


	//   ....[168]....
        /*08c8*/ 	.word	0x00015c00


	//   ....[169]....
        /*08cc*/ 	.word	0x00015ca0


	//   ....[170]....
        /*08d0*/ 	.word	0x00015d00


	//   ....[171]....
        /*08d4*/ 	.word	0x00015df0


	//   ....[172]....
        /*08d8*/ 	.word	0x00015e60


	//   ....[173]....
        /*08dc*/ 	.word	0x00015f50


	//   ....[174]....
        /*08e0*/ 	.word	0x00015fc0


	//   ....[175]....
        /*08e4*/ 	.word	0x000160b0


	//   ....[176]....
        /*08e8*/ 	.word	0x00016120


	//   ....[177]....
        /*08ec*/ 	.word	0x00016210


	//   ....[178]....
        /*08f0*/ 	.word	0x00016280


	//   ....[179]....
        /*08f4*/ 	.word	0x00016320


	//   ....[180]....
        /*08f8*/ 	.word	0x00016420


	//   ....[181]....
        /*08fc*/ 	.word	0x00016470


	//   ....[182]....
        /*0900*/ 	.word	0x000164d0


	//   ....[183]....
        /*0904*/ 	.word	0x000165f0


	//   ....[184]....
        /*0908*/ 	.word	0x00016670


	//   ....[185]....
        /*090c*/ 	.word	0x00016760


	//   ....[186]....
        /*0910*/ 	.word	0x000167e0


	//   ....[187]....
        /*0914*/ 	.word	0x000168d0


	//   ....[188]....
        /*0918*/ 	.word	0x000169e0


	//   ....[189]....
        /*091c*/ 	.word	0x00016a50


	//   ....[190]....
        /*0920*/ 	.word	0x00016b60


	//   ....[191]....
        /*0924*/ 	.word	0x00016bd0


	//   ....[192]....
        /*0928*/ 	.word	0x00016c50


	//   ....[193]....
        /*092c*/ 	.word	0x00016d40


	//   ....[194]....
        /*0930*/ 	.word	0x00016db0


	//   ....[195]....
        /*0934*/ 	.word	0x00016e80


	//   ....[196]....
        /*0938*/ 	.word	0x00016f20


	//   ....[197]....
        /*093c*/ 	.word	0x00016fc0


	//   ....[198]....
        /*0940*/ 	.word	0x00017020


	//   ....[199]....
        /*0944*/ 	.word	0x00017110


	//   ....[200]....
        /*0948*/ 	.word	0x00017220


	//   ....[201]....
        /*094c*/ 	.word	0x00017270


	//   ....[202]....
        /*0950*/ 	.word	0x000172d0


	//   ....[203]....
        /*0954*/ 	.word	0x000173d0


	//   ....[204]....
        /*0958*/ 	.word	0x000174e0


	//   ....[205]....
        /*095c*/ 	.word	0x00017530


	//   ....[206]....
        /*0960*/ 	.word	0x00017590


	//   ....[207]....
        /*0964*/ 	.word	0x00017690


	//   ....[208]....
        /*0968*/ 	.word	0x000177a0


	//   ....[209]....
        /*096c*/ 	.word	0x000177f0


	//   ....[210]....
        /*0970*/ 	.word	0x00017850


	//   ....[211]....
        /*0974*/ 	.word	0x00017940


	//   ....[212]....
        /*0978*/ 	.word	0x00017a70


	//   ....[213]....
        /*097c*/ 	.word	0x00017b50


	//   ....[214]....
        /*0980*/ 	.word	0x00017be0


	//   ....[215]....
        /*0984*/ 	.word	0x00017cf0


	//   ....[216]....
        /*0988*/ 	.word	0x00017d50


	//   ....[217]....
        /*098c*/ 	.word	0x00017e60


	//   ....[218]....
        /*0990*/ 	.word	0x00017ec0


	//   ....[219]....
        /*0994*/ 	.word	0x00017fd0


	//   ....[220]....
        /*0998*/ 	.word	0x00018030


	//   ....[221]....
        /*099c*/ 	.word	0x00018140


	//   ....[222]....
        /*09a0*/ 	.word	0x000181a0


	//   ....[223]....
        /*09a4*/ 	.word	0x00018260


	//   ....[224]....
        /*09a8*/ 	.word	0x000183c0


	//   ....[225]....
        /*09ac*/ 	.word	0x00018460


	//   ....[226]....
        /*09b0*/ 	.word	0x000184c0


	//   ....[227]....
        /*09b4*/ 	.word	0x00018570


	//   ....[228]....
        /*09b8*/ 	.word	0x000185d0


	//   ....[229]....
        /*09bc*/ 	.word	0x00018680


	//   ....[230]....
        /*09c0*/ 	.word	0x000186e0


	//   ....[231]....
        /*09c4*/ 	.word	0x00018790


	//   ....[232]....
        /*09c8*/ 	.word	0x000187f0


	//   ....[233]....
        /*09cc*/ 	.word	0x000188a0


	//   ....[234]....
        /*09d0*/ 	.word	0x00018900


	//   ....[235]....
        /*09d4*/ 	.word	0x000189b0


	//   ....[236]....
        /*09d8*/ 	.word	0x00018a90


	//   ....[237]....
        /*09dc*/ 	.word	0x00018b30


	//   ....[238]....
        /*09e0*/ 	.word	0x00018b90


	//   ....[239]....
        /*09e4*/ 	.word	0x00018c60


	//   ....[240]....
        /*09e8*/ 	.word	0x00018cc0


	//   ....[241]....
        /*09ec*/ 	.word	0x00018d90


	//   ....[242]....
        /*09f0*/ 	.word	0x00018df0


	//   ....[243]....
        /*09f4*/ 	.word	0x00018ed0


	//   ....[244]....
        /*09f8*/ 	.word	0x00018f30


	//   ....[245]....
        /*09fc*/ 	.word	0x00019000


	//   ....[246]....
        /*0a00*/ 	.word	0x00019060


	//   ....[247]....
        /*0a04*/ 	.word	0x00019130


	//   ....[248]....
        /*0a08*/ 	.word	0x000191c0


	//   ....[249]....
        /*0a0c*/ 	.word	0x00019260


	//   ....[250]....
        /*0a10*/ 	.word	0x000193e0


	//   ....[251]....
        /*0a14*/ 	.word	0x00019450


	//   ....[252]....
        /*0a18*/ 	.word	0x000194c0


	//   ....[253]....
        /*0a1c*/ 	.word	0x00019530


	//   ....[254]....
        /*0a20*/ 	.word	0x000195a0


	//   ....[255]....
        /*0a24*/ 	.word	0x00019620


	//   ....[0]....
        /*0a28*/ 	.word	0x000196a0


	//   ....[1]....
        /*0a2c*/ 	.word	0x00019730


	//   ....[2]....
        /*0a30*/ 	.word	0x000197a0


	//   ....[3]....
        /*0a34*/ 	.word	0x00019810


	//   ....[4]....
        /*0a38*/ 	.word	0x00019880


	//   ....[5]....
        /*0a3c*/ 	.word	0x00019900


	//   ....[6]....
        /*0a40*/ 	.word	0x00019970


	//   ....[7]....
        /*0a44*/ 	.word	0x00019a00


	//   ....[8]....
        /*0a48*/ 	.word	0x00019a60


	//   ....[9]....
        /*0a4c*/ 	.word	0x00019af0


	//   ....[10]....
        /*0a50*/ 	.word	0x00019c20


	//----- nvinfo : EIATTR_REG_RECONFIG
	.align		4
.L_1572:
        /*0a54*/ 	.byte	0x01, 0x54
	.zero		2


	//----- nvinfo : EIATTR_SYSCALL_OFFSETS
	.align		4
        /*0a58*/ 	.byte	0x04, 0x46
        /*0a5a*/ 	.short	(.L_1574 - .L_1573)


	//   ....[0]....
.L_1573:
        /*0a5c*/ 	.word	0x00001ff0


	//   ....[1]....
        /*0a60*/ 	.word	0x00010550


	//   ....[2]....
        /*0a64*/ 	.word	0x000106a0


	//   ....[3]....
        /*0a68*/ 	.word	0x00010790


	//   ....[4]....
        /*0a6c*/ 	.word	0x00011590


	//   ....[5]....
        /*0a70*/ 	.word	0x000120c0


	//----- nvinfo : EIATTR_MBARRIER_INSTR_OFFSETS
	.align		4
.L_1574:
        /*0a74*/ 	.byte	0x04, 0x39
        /*0a76*/ 	.short	(.L_1576 - .L_1575)


	//   ....[0]....
.L_1575:
        /*0a78*/ 	.word	0x00000190
        /*0a7c*/ 	.word	0x000000ff
        /*0a80*/ 	.word	0x00032400
        /*0a84*/ 	.short	0x0100
        /*0a86*/ 	.byte	0x08
	.zero		1


	//   ....[1]....
        /*0a88*/ 	.word	0x000001a0
        /*0a8c*/ 	.word	0x000000ff
        /*0a90*/ 	.word	0x00032410
        /*0a94*/ 	.short	0x0100
        /*0a96*/ 	.byte	0x08
	.zero		1


	//   ....[2]....
        /*0a98*/ 	.word	0x000001b0
        /*0a9c*/ 	.word	0x000000ff
        /*0aa0*/ 	.word	0x00032420
        /*0aa4*/ 	.short	0x0100
        /*0aa6*/ 	.byte	0x08
	.zero		1


	//   ....[3]....
        /*0aa8*/ 	.word	0x000002a0
        /*0aac*/ 	.word	0x000000ff
        /*0ab0*/ 	.word	0x00032430
        /*0ab4*/ 	.short	0x0100
        /*0ab6*/ 	.byte	0x08
	.zero		1


	//   ....[4]....
        /*0ab8*/ 	.word	0x000002b0
        /*0abc*/ 	.word	0x000000ff
        /*0ac0*/ 	.word	0x00032440
        /*0ac4*/ 	.short	0x0100
        /*0ac6*/ 	.byte	0x08
	.zero		1


	//   ....[5]....
        /*0ac8*/ 	.word	0x000002c0
        /*0acc*/ 	.word	0x000000ff
        /*0ad0*/ 	.word	0x00032438
        /*0ad4*/ 	.short	0x0100
        /*0ad6*/ 	.byte	0x08
	.zero		1


	//   ....[6]....
        /*0ad8*/ 	.word	0x000002d0
        /*0adc*/ 	.word	0x000000ff
        /*0ae0*/ 	.word	0x00032448
        /*0ae4*/ 	.short	0x0100
        /*0ae6*/ 	.byte	0x08
	.zero		1


	//   ....[7]....
        /*0ae8*/ 	.word	0x00000400
        /*0aec*/ 	.word	0x000000ff
        /*0af0*/ 	.word	0x00032450
        /*0af4*/ 	.short	0x0100
        /*0af6*/ 	.byte	0x08
	.zero		1


	//   ....[8]....
        /*0af8*/ 	.word	0x00000410
        /*0afc*/ 	.word	0x000000ff
        /*0b00*/ 	.word	0x00032460
        /*0b04*/ 	.short	0x0100
        /*0b06*/ 	.byte	0x08
	.zero		1


	//   ....[9]....
        /*0b08*/ 	.word	0x00000420
        /*0b0c*/ 	.word	0x000000ff
        /*0b10*/ 	.word	0x00032458
        /*0b14*/ 	.short	0x0100
        /*0b16*/ 	.byte	0x08
	.zero		1


	//   ....[10]....
        /*0b18*/ 	.word	0x00000430
        /*0b1c*/ 	.word	0x000000ff
        /*0b20*/ 	.word	0x00032468
        /*0b24*/ 	.short	0x0100
        /*0b26*/ 	.byte	0x08
	.zero		1


	//   ....[11]....
        /*0b28*/ 	.word	0x00000520
        /*0b2c*/ 	.word	0x000000ff
        /*0b30*/ 	.word	0x00032470
        /*0b34*/ 	.short	0x0100
        /*0b36*/ 	.byte	0x06
	.zero		1


	//   ....[12]....
        /*0b38*/ 	.word	0x00000530
        /*0b3c*/ 	.word	0x000000ff
        /*0b40*/ 	.word	0x00032480
        /*0b44*/ 	.short	0x0100
        /*0b46*/ 	.byte	0x06
	.zero		1


	//   ....[13]....
        /*0b48*/ 	.word	0x00000540
        /*0b4c*/ 	.word	0x000000ff
        /*0b50*/ 	.word	0x00032478
        /*0b54*/ 	.short	0x0100
        /*0b56*/ 	.byte	0x06
	.zero		1


	//   ....[14]....
        /*0b58*/ 	.word	0x00000550
        /*0b5c*/ 	.word	0x000000ff
        /*0b60*/ 	.word	0x00032488
        /*0b64*/ 	.short	0x0100
        /*0b66*/ 	.byte	0x06
	.zero		1


	//   ....[15]....
        /*0b68*/ 	.word	0x00000680
        /*0b6c*/ 	.word	0x000000ff
        /*0b70*/ 	.word	0x00032490
        /*0b74*/ 	.short	0x0100
        /*0b76*/ 	.byte	0x08
	.zero		1


	//   ....[16]....
        /*0b78*/ 	.word	0x00000690
        /*0b7c*/ 	.word	0x000000ff
        /*0b80*/ 	.word	0x000324a0
        /*0b84*/ 	.short	0x0100
        /*0b86*/ 	.byte	0x08
	.zero		1


	//   ....[17]....
        /*0b88*/ 	.word	0x000006a0
        /*0b8c*/ 	.word	0x000000ff
        /*0b90*/ 	.word	0x00032498
        /*0b94*/ 	.short	0x0100
        /*0b96*/ 	.byte	0x08
	.zero		1


	//   ....[18]....
        /*0b98*/ 	.word	0x000006b0
        /*0b9c*/ 	.word	0x000000ff
        /*0ba0*/ 	.word	0x000324a8
        /*0ba4*/ 	.short	0x0100
        /*0ba6*/ 	.byte	0x08
	.zero		1


	//   ....[19]....
        /*0ba8*/ 	.word	0x000007f0
        /*0bac*/ 	.word	0x000000ff
        /*0bb0*/ 	.word	0x000324b0
        /*0bb4*/ 	.short	0x0100
        /*0bb6*/ 	.byte	0x08
	.zero		1


	//   ....[20]....
        /*0bb8*/ 	.word	0x00000800
        /*0bbc*/ 	.word	0x000000ff
        /*0bc0*/ 	.word	0x000324c0
        /*0bc4*/ 	.short	0x0100
        /*0bc6*/ 	.byte	0x08
	.zero		1


	//   ....[21]....
        /*0bc8*/ 	.word	0x00000810
        /*0bcc*/ 	.word	0x000000ff
        /*0bd0*/ 	.word	0x000324b8
        /*0bd4*/ 	.short	0x0100
        /*0bd6*/ 	.byte	0x08
	.zero		1


	//   ....[22]....
        /*0bd8*/ 	.word	0x00000820
        /*0bdc*/ 	.word	0x000000ff
        /*0be0*/ 	.word	0x000324c8
        /*0be4*/ 	.short	0x0100
        /*0be6*/ 	.byte	0x08
	.zero		1


	//   ....[23]....
        /*0be8*/ 	.word	0x000020d0
        /*0bec*/ 	.word	0x00000003
        /*0bf0*/ 	.word	0x00032400
        /*0bf4*/ 	.short	0x010a
        /*0bf6*/ 	.byte	0x3f
	.zero		1


	//   ....[24]....
        /*0bf8*/ 	.word	0x000021b0
        /*0bfc*/ 	.word	0x000000ff
        /*0c00*/ 	.word	0x00032430
        /*0c04*/ 	.short	0x010a
        /*0c06*/ 	.byte	0x06
	.zero		1


	//   ....[25]....
        /*0c08*/ 	.word	0x000021f0
        /*0c0c*/ 	.word	0x000000ff
        /*0c10*/ 	.word	0x00032430
        /*0c14*/ 	.short	0x010a
        /*0c16*/ 	.byte	0x06
	.zero		1


	//   ....[26]....
        /*0c18*/ 	.word	0x000024f0
        /*0c1c*/ 	.word	0x00000003
        /*0c20*/ 	.word	0x00032410
        /*0c24*/ 	.short	0x010a
        /*0c26*/ 	.byte	0x3f
	.zero		1


	//   ....[27]....
        /*0c28*/ 	.word	0x00002530
        /*0c2c*/ 	.word	0x000000ff
        /*0c30*/ 	.word	0x00032450
        /*0c34*/ 	.short	0x010a
        /*0c36*/ 	.byte	0x06
	.zero		1


	//   ....[28]....
        /*0c38*/ 	.word	0x00002570
        /*0c3c*/ 	.word	0x000000ff
        /*0c40*/ 	.word	0x00032450
        /*0c44*/ 	.short	0x010a
        /*0c46*/ 	.byte	0x06
	.zero		1


	//   ....[29]....
        /*0c48*/ 	.word	0x00002f40
        /*0c4c*/ 	.word	0x000000ff
        /*0c50*/ 	.word	0x00000000
        /*0c54*/ 	.short	0x0101
        /*0c56*/ 	.byte	0x04
	.zero		1


	//   ....[30]....
        /*0c58*/ 	.word	0x00004740
        /*0c5c*/ 	.word	0x000000ff
        /*0c60*/ 	.word	0x00000000
        /*0c64*/ 	.short	0x0101
        /*0c66*/ 	.byte	0x06
	.zero		1


	//   ....[31]....
        /*0c68*/ 	.word	0x00004890
        /*0c6c*/ 	.word	0x000000ff
        /*0c70*/ 	.word	0x00032430
        /*0c74*/ 	.short	0x010a
        /*0c76*/ 	.byte	0x04
	.zero		1


	//   ....[32]....
        /*0c78*/ 	.word	0x000048d0
        /*0c7c*/ 	.word	0x000000ff
        /*0c80*/ 	.word	0x00032430
        /*0c84*/ 	.short	0x010a
        /*0c86*/ 	.byte	0x04
	.zero		1


	//   ....[33]....
        /*0c88*/ 	.word	0x00004ae0
        /*0c8c*/ 	.word	0x000000ff
        /*0c90*/ 	.word	0x00032450
        /*0c94*/ 	.short	0x010a
        /*0c96*/ 	.byte	0x04
	.zero		1


	//   ....[34]....
        /*0c98*/ 	.word	0x00004b20
        /*0c9c*/ 	.word	0x000000ff
        /*0ca0*/ 	.word	0x00032450
        /*0ca4*/ 	.short	0x010a
        /*0ca6*/ 	.byte	0x04
	.zero		1


	//   ....[35]....
        /*0ca8*/ 	.word	0x00005240
        /*0cac*/ 	.word	0x000000ff
        /*0cb0*/ 	.word	0x00000000
        /*0cb4*/ 	.short	0x0101
        /*0cb6*/ 	.byte	0x0a
	.zero		1


	//   ....[36]....
        /*0cb8*/ 	.word	0x000072c0
        /*0cbc*/ 	.word	0x000000ff
        /*0cc0*/ 	.word	0x00000000
        /*0cc4*/ 	.short	0x0101
        /*0cc6*/ 	.byte	0x04
	.zero		1


	//   ....[37]....
        /*0cc8*/ 	.word	0x00007400
        /*0ccc*/ 	.word	0x000000ff
        /*0cd0*/ 	.word	0x00032430
        /*0cd4*/ 	.short	0x010a
        /*0cd6*/ 	.byte	0x04
	.zero		1


	//   ....[38]....
        /*0cd8*/ 	.word	0x00007440
        /*0cdc*/ 	.word	0x000000ff
        /*0ce0*/ 	.word	0x00032430
        /*0ce4*/ 	.short	0x010a
        /*0ce6*/ 	.byte	0x04
	.zero		1


	//   ....[39]....
        /*0ce8*/ 	.word	0x00007650
        /*0cec*/ 	.word	0x000000ff
        /*0cf0*/ 	.word	0x00032450
        /*0cf4*/ 	.short	0x010a
        /*0cf6*/ 	.byte	0x04
	.zero		1


	//   ....[40]....
        /*0cf8*/ 	.word	0x00007690
        /*0cfc*/ 	.word	0x000000ff
        /*0d00*/ 	.word	0x00032450
        /*0d04*/ 	.short	0x010a
        /*0d06*/ 	.byte	0x04
	.zero		1


	//   ....[41]....
        /*0d08*/ 	.word	0x00007da0
        /*0d0c*/ 	.word	0x000000ff
        /*0d10*/ 	.word	0x00000000
        /*0d14*/ 	.short	0x0101
        /*0d16*/ 	.byte	0x0b
	.zero		1


	//   ....[42]....
        /*0d18*/ 	.word	0x00009650
        /*0d1c*/ 	.word	0x000000ff
        /*0d20*/ 	.word	0x00000000
        /*0d24*/ 	.short	0x0101
        /*0d26*/ 	.byte	0x04
	.zero		1


	//   ....[43]....
        /*0d28*/ 	.word	0x0000bcd0
        /*0d2c*/ 	.word	0x000000ff
        /*0d30*/ 	.word	0x00000000
        /*0d34*/ 	.short	0x0101
        /*0d36*/ 	.byte	0x06
	.zero		1


	//   ....[44]....
        /*0d38*/ 	.word	0x0000c420
        /*0d3c*/ 	.word	0x000000ff
        /*0d40*/ 	.word	0x00000000
        /*0d44*/ 	.short	0x0101
        /*0d46*/ 	.byte	0x09
	.zero		1


	//   ....[45]....
        /*0d48*/ 	.word	0x00010cd0
        /*0d4c*/ 	.word	0x00000013
        /*0d50*/ 	.word	0x00032440
        /*0d54*/ 	.short	0x010a
        /*0d56*/ 	.byte	0x3f
	.zero		1


	//   ....[46]....
        /*0d58*/ 	.word	0x00011300
        /*0d5c*/ 	.word	0x00000013
        /*0d60*/ 	.word	0x00032430
        /*0d64*/ 	.short	0x0107
        /*0d66*/ 	.byte	0x3f
	.zero		1


	//   ....[47]....
        /*0d68*/ 	.word	0x000113d0
        /*0d6c*/ 	.word	0x00000013
        /*0d70*/ 	.word	0x00032430
        /*0d74*/ 	.short	0x0101
        /*0d76*/ 	.byte	0x3f
	.zero		1


	//   ....[48]....
        /*0d78*/ 	.word	0x00011f00
        /*0d7c*/ 	.word	0x00000011
        /*0d80*/ 	.word	0x00032400
        /*0d84*/ 	.short	0x0107
        /*0d86*/ 	.byte	0x3f
	.zero		1


	//   ....[49]....
        /*0d88*/ 	.word	0x00011f90
        /*0d8c*/ 	.word	0x00000011
        /*0d90*/ 	.word	0x00032400
        /*0d94*/ 	.short	0x0101
        /*0d96*/ 	.byte	0x3f
	.zero		1


	//   ....[50]....
        /*0d98*/ 	.word	0x00012ab0
        /*0d9c*/ 	.word	0x00000011
        /*0da0*/ 	.word	0x00032410
        /*0da4*/ 	.short	0x0107
        /*0da6*/ 	.byte	0x3f
	.zero		1


	//   ....[51]....
        /*0da8*/ 	.word	0x00012bb0
        /*0dac*/ 	.word	0x00000011
        /*0db0*/ 	.word	0x00032410
        /*0db4*/ 	.short	0x0101
        /*0db6*/ 	.byte	0x3f
	.zero		1


	//   ....[52]....
        /*0db8*/ 	.word	0x00012bd0
        /*0dbc*/ 	.word	0x00000011
        /*0dc0*/ 	.word	0x00032420
        /*0dc4*/ 	.short	0x010a
        /*0dc6*/ 	.byte	0x3f
	.zero		1


	//   ....[53]....
        /*0dc8*/ 	.word	0x00012c50
        /*0dcc*/ 	.word	0x00000013
        /*0dd0*/ 	.word	0x00032460
        /*0dd4*/ 	.short	0x010a
        /*0dd6*/ 	.byte	0x3f
	.zero		1


	//   ....[54]....
        /*0dd8*/ 	.word	0x000133b0
        /*0ddc*/ 	.word	0x00000013
        /*0de0*/ 	.word	0x00032450
        /*0de4*/ 	.short	0x0107
        /*0de6*/ 	.byte	0x3f
	.zero		1


	//   ....[55]....
        /*0de8*/ 	.word	0x00013470
        /*0dec*/ 	.word	0x00000013
        /*0df0*/ 	.word	0x00032450
        /*0df4*/ 	.short	0x0101
        /*0df6*/ 	.byte	0x3f
	.zero		1


	//   ....[56]....
        /*0df8*/ 	.word	0x000137b0
        /*0dfc*/ 	.word	0x0000000a
        /*0e00*/ 	.word	0x00032440
        /*0e04*/ 	.short	0x010a
        /*0e06*/ 	.byte	0x3f
	.zero		1


	//   ....[57]....
        /*0e08*/ 	.word	0x00013b60
        /*0e0c*/ 	.word	0x0000000a
        /*0e10*/ 	.word	0x00032430
        /*0e14*/ 	.short	0x0107
        /*0e16*/ 	.byte	0x3f
	.zero		1


	//   ....[58]....
        /*0e18*/ 	.word	0x00013c10
        /*0e1c*/ 	.word	0x0000000a
        /*0e20*/ 	.word	0x00032430
        /*0e24*/ 	.short	0x0101
        /*0e26*/ 	.byte	0x3f
	.zero		1


	//   ....[59]....
        /*0e28*/ 	.word	0x00013c40
        /*0e2c*/ 	.word	0x0000000a
        /*0e30*/ 	.word	0x00032460
        /*0e34*/ 	.short	0x010a
        /*0e36*/ 	.byte	0x3f
	.zero		1


	//   ....[60]....
        /*0e38*/ 	.word	0x00014140
        /*0e3c*/ 	.word	0x0000000a
        /*0e40*/ 	.word	0x00032450
        /*0e44*/ 	.short	0x0107
        /*0e46*/ 	.byte	0x3f
	.zero		1


	//   ....[61]....
        /*0e48*/ 	.word	0x000141f0
        /*0e4c*/ 	.word	0x0000000a
        /*0e50*/ 	.word	0x00032450
        /*0e54*/ 	.short	0x0101
        /*0e56*/ 	.byte	0x3f
	.zero		1


	//   ....[62]....
        /*0e58*/ 	.word	0x00015480
        /*0e5c*/ 	.word	0x00000007
        /*0e60*/ 	.word	0x00032420
        /*0e64*/ 	.short	0x010a
        /*0e66*/ 	.byte	0x3f
	.zero		1


	//   ....[63]....
        /*0e68*/ 	.word	0x00015620
        /*0e6c*/ 	.word	0x00000005
        /*0e70*/ 	.word	0x00032440
        /*0e74*/ 	.short	0x010a
        /*0e76*/ 	.byte	0x3f
	.zero		1


	//   ....[64]....
        /*0e78*/ 	.word	0x000156c0
        /*0e7c*/ 	.word	0x00000003
        /*0e80*/ 	.word	0x00032440
        /*0e84*/ 	.short	0x010a
        /*0e86*/ 	.byte	0x3f
	.zero		1


	//   ....[65]....
        /*0e88*/ 	.word	0x00015700
        /*0e8c*/ 	.word	0x00000005
        /*0e90*/ 	.word	0x00032460
        /*0e94*/ 	.short	0x010a
        /*0e96*/ 	.byte	0x3f
	.zero		1


	//   ....[66]....
        /*0e98*/ 	.word	0x00015740
        /*0e9c*/ 	.word	0x00000003
        /*0ea0*/ 	.word	0x00032460
        /*0ea4*/ 	.short	0x010a
        /*0ea6*/ 	.byte	0x3f
	.zero		1


	//   ....[67]....
        /*0ea8*/ 	.word	0x000157a0
        /*0eac*/ 	.word	0x00000003
        /*0eb0*/ 	.word	0x00032400
        /*0eb4*/ 	.short	0x010a
        /*0eb6*/ 	.byte	0x3f
	.zero		1


	//   ....[68]....
        /*0eb8*/ 	.word	0x00015800
        /*0ebc*/ 	.word	0x00000005
        /*0ec0*/ 	.word	0x00032430
        /*0ec4*/ 	.short	0x010a
        /*0ec6*/ 	.byte	0x3f
	.zero		1


	//   ....[69]....
        /*0ec8*/ 	.word	0x00015850
        /*0ecc*/ 	.word	0x00000003
        /*0ed0*/ 	.word	0x00032410
        /*0ed4*/ 	.short	0x010a
        /*0ed6*/ 	.byte	0x3f
	.zero		1


	//   ....[70]....
        /*0ed8*/ 	.word	0x000158b0
        /*0edc*/ 	.word	0x00000005
        /*0ee0*/ 	.word	0x00032450
        /*0ee4*/ 	.short	0x010a
        /*0ee6*/ 	.byte	0x3f
	.zero		1


	//   ....[71]....
        /*0ee8*/ 	.word	0x00015910
        /*0eec*/ 	.word	0x00000099
        /*0ef0*/ 	.word	0x00032430
        /*0ef4*/ 	.short	0x010a
        /*0ef6*/ 	.byte	0x3f
	.zero		1


	//   ....[72]....
        /*0ef8*/ 	.word	0x00015970
        /*0efc*/ 	.word	0x000000ca
        /*0f00*/ 	.word	0x00032450
        /*0f04*/ 	.short	0x010a
        /*0f06*/ 	.byte	0x3f
	.zero		1


	//   ....[73]....
        /*0f08*/ 	.word	0x000159d0
        /*0f0c*/ 	.word	0x00000099
        /*0f10*/ 	.word	0x00032430
        /*0f14*/ 	.short	0x010a
        /*0f16*/ 	.byte	0x3f
	.zero		1


	//   ....[74]....
        /*0f18*/ 	.word	0x00015a30
        /*0f1c*/ 	.word	0x000000c8
        /*0f20*/ 	.word	0x00032450
        /*0f24*/ 	.short	0x010a
        /*0f26*/ 	.byte	0x3f
	.zero		1


	//   ....[75]....
        /*0f28*/ 	.word	0x00015b50
        /*0f2c*/ 	.word	0x00000013
        /*0f30*/ 	.word	0x00032440
        /*0f34*/ 	.short	0x010a
        /*0f36*/ 	.byte	0x3f
	.zero		1


	//   ....[76]....
        /*0f38*/ 	.word	0x00017970
        /*0f3c*/ 	.word	0x00000011
        /*0f40*/ 	.word	0x00032420
        /*0f44*/ 	.short	0x010a
        /*0f46*/ 	.byte	0x3f
	.zero		1


	//   ....[77]....
        /*0f48*/ 	.word	0x000179c0
        /*0f4c*/ 	.word	0x00000013
        /*0f50*/ 	.word	0x00032460
        /*0f54*/ 	.short	0x010a
        /*0f56*/ 	.byte	0x3f
	.zero		1


	//   ....[78]....
        /*0f58*/ 	.word	0x00018310
        /*0f5c*/ 	.word	0x0000000a
        /*0f60*/ 	.word	0x00032440
        /*0f64*/ 	.short	0x010a
        /*0f66*/ 	.byte	0x3f
	.zero		1


	//   ....[79]....
        /*0f68*/ 	.word	0x000189e0
        /*0f6c*/ 	.word	0x0000000a
        /*0f70*/ 	.word	0x00032460
        /*0f74*/ 	.short	0x010a
        /*0f76*/ 	.byte	0x3f
	.zero		1


	//   ....[80]....
        /*0f78*/ 	.word	0x00019b40
        /*0f7c*/ 	.word	0x00000007
        /*0f80*/ 	.word	0x00032420
        /*0f84*/ 	.short	0x010a
        /*0f86*/ 	.byte	0x3f
	.zero		1


	//   ....[81]....
        /*0f88*/ 	.word	0x00019ce0
        /*0f8c*/ 	.word	0x00000005
        /*0f90*/ 	.word	0x00032440
        /*0f94*/ 	.short	0x010a
        /*0f96*/ 	.byte	0x3f
	.zero		1


	//   ....[82]....
        /*0f98*/ 	.word	0x00019d30
        /*0f9c*/ 	.word	0x00000003
        /*0fa0*/ 	.word	0x00032440
        /*0fa4*/ 	.short	0x010a
        /*0fa6*/ 	.byte	0x3f
	.zero		1


	//   ....[83]....
        /*0fa8*/ 	.word	0x00019d80
        /*0fac*/ 	.word	0x00000005
        /*0fb0*/ 	.word	0x00032460
        /*0fb4*/ 	.short	0x010a
        /*0fb6*/ 	.byte	0x3f
	.zero		1


	//----- nvinfo : EIATTR_NUM_MBARRIERS
	.align		4
.L_1576:
        /*0fb8*/ 	.byte	0x03, 0x38
        /*0fba*/ 	.short	0x0017


	//----- nvinfo : EIATTR_EXIT_INSTR_OFFSETS
	.align		4
        /*0fbc*/ 	.byte	0x04, 0x1c
        /*0fbe*/ 	.short	(.L_1578 - .L_1577)


	//   ....[0]....
.L_1577:
        /*0fc0*/ 	.word	0x000009e0


	//   ....[1]....
        /*0fc4*/ 	.word	0x0000e980


	//   ....[2]....
        /*0fc8*/ 	.word	0x00015790


	//----- nvinfo : EIATTR_MAX_THREADS
	.align		4
.L_1578:
        /*0fcc*/ 	.byte	0x04, 0x05
        /*0fce*/ 	.short	(.L_1580 - .L_1579)
.L_1579:
        /*0fd0*/ 	.word	0x00000180
        /*0fd4*/ 	.word	0x00000001
        /*0fd8*/ 	.word	0x00000001


	//----- nvinfo : EIATTR_CRS_STACK_SIZE
	.align		4
.L_1580:
        /*0fdc*/ 	.byte	0x04, 0x1e
        /*0fde*/ 	.short	(.L_1582 - .L_1581)
.L_1581:
        /*0fe0*/ 	.word	0x00000000


	//----- nvinfo : EIATTR_CBANK_PARAM_SIZE
	.align		4
.L_1582:
        /*0fe4*/ 	.byte	0x03, 0x19
        /*0fe6*/ 	.short	0x0bf0


	//----- nvinfo : EIATTR_PARAM_CBANK
	.align		4
        /*0fe8*/ 	.byte	0x04, 0x0a
        /*0fea*/ 	.short	(.L_1584 - .L_1583)
	.align		4
.L_1583:
        /*0fec*/ 	.word	index@(.nv.constant0._ZN7cutlass13device_kernelIN5flash11enable_sm90INS1_16FlashAttnFwdSm90INS1_25CollectiveMainloopFwdSm90ILi2EN4cute5tupleIJNS5_1CILi1EEES8_S8_EEENS6_IJNS7_ILi128EEENS7_ILi96EEENS7_ILi64EEEEEELi256ENS_6half_tEfNS_4arch4Sm90ELb1ELb0ELb0ELb1ELb1ELb0ELb1ELb1ELb0ELb1ELb1ELb0EEENS1_21CollectiveEpilogueFwdINS6_IJSA_NS7_ILi256EEESB_EEES9_SE_SG_Li256ELb1ELb1ELb1ELb0EEENS1_36VarlenDynamicPersistentTileSchedulerILi128ELi96ELi256ELi128ELb1ELb1ELb1ELb1ELb1ELb1EEEEEEEEEvNT_6ParamsE)
        /*0ff0*/ 	.short	0x0210
        /*0ff2*/ 	.short	0x0bf0


	//----- nvinfo : EIATTR_SW_WAR
	.align		4
.L_1584:
        /*0ff4*/ 	.byte	0x04, 0x36
        /*0ff6*/ 	.short	(.L_1586 - .L_1585)
.L_1585:
        /*0ff8*/ 	.word	0x00000008
.L_1586:


//--------------------- .nv.info._ZN7cutlass13device_kernelIN5flash11enable_sm90INS1_16FlashAttnFwdSm90INS1_25CollectiveMainloopFwdSm90ILi2EN4cute5tupleIJNS5_1CILi1EEES8_S8_EEENS6_IJNS7_ILi128EEENS7_ILi96EEENS7_ILi64EEEEEELi256ENS_6half_tEfNS_4arch4Sm90ELb1ELb0ELb0ELb1ELb1ELb1ELb1ELb1ELb0ELb1ELb1ELb0EEENS1_21CollectiveEpilogueFwdINS6_IJSA_NS7_ILi256EEESB_EEES9_SE_SG_Li256ELb1ELb1ELb1ELb0EEENS1_36VarlenDynamicPersistentTileSchedulerILi128ELi96ELi256ELi128ELb1ELb1ELb1ELb1ELb1ELb1EEEEEEEEEvNT_6ParamsE --------------------------
	.section	.nv.info._ZN7cutlass13device_kernelIN5flash11enable_sm90INS1_16FlashAttnFwdSm90INS1_25CollectiveMainloopFwdSm90ILi2EN4cute5tupleIJNS5_1CILi1EEES8_S8_EEENS6_IJNS7_ILi128EEENS7_ILi96EEENS7_ILi64EEEEEELi256ENS_6half_tEfNS_4arch4Sm90ELb1ELb0ELb0ELb1ELb1ELb1ELb1ELb1ELb0ELb1ELb1ELb0EEENS1_21CollectiveEpilogueFwdINS6_IJSA_NS7_ILi256EEESB_EEES9_SE_SG_Li256ELb1ELb1ELb1ELb0EEENS1_36VarlenDynamicPersistentTileSchedulerILi128ELi96ELi256ELi128ELb1ELb1ELb1ELb1ELb1ELb1EEEEEEEEEvNT_6ParamsE,"",@"SHT_CUDA_INFO"
	.sectionflags	@""
	.align	4


	//----- nvinfo : EIATTR_CUDA_API_VERSION
	.align		4
        /*0000*/ 	.byte	0x04, 0x37
        /*0002*/ 	.short	(.L_1588 - .L_1587)
.L_1587:
        /*0004*/ 	.word	0x00000082


	//----- nvinfo : EIATTR_KPARAM_INFO
	.align		4
.L_1588:
        /*0008*/ 	.byte	0x04, 0x17
        /*000a*/ 	.short	(.L_1590 - .L_1589)
.L_1589:
        /*000c*/ 	.word	0x00000000
        /*0010*/ 	.short	0x0000
        /*0012*/ 	.short	0x0070
        /*0014*/ 	.byte	0x00, 0xf0, 0x01, 0x2e


	//----- nvinfo : EIATTR_SPARSE_MMA_MASK
	.align		4
.L_1590:
        /*0018*/ 	.byte	0x03, 0x50
        /*001a*/ 	.short	0x0000


	//----- nvinfo : EIATTR_MAXREG_COUNT
	.align		4
        /*001c*/ 	.byte	0x03, 0x1b
        /*001e*/ 	.short	0x00a8


	//----- nvinfo : EIATTR_NUM_BARRIERS
	.align		4
        /*0020*/ 	.byte	0x02, 0x4c
        /*0022*/ 	.byte	0x10
	.zero		1


	//----- nvinfo : EIATTR_EXTERNS
	.align		4
        /*0024*/ 	.byte	0x04, 0x0f
        /*0026*/ 	.short	(.L_1592 - .L_1591)


	//   ....[0]....
	.align		4
.L_1591:
        /*0028*/ 	.word	index@(__assertfail)


	//----- nvinfo : EIATTR_ANNOTATIONS
	.align		4
.L_1592:
        /*002c*/ 	.byte	0x04, 0x55
        /*002e*/ 	.short	(.L_1594 - .L_1593)


	//   ....[0]....
.L_1593:
        /* <DEDUP_REMOVED lines=195> */


	//----- nvinfo : EIATTR_MERCURY_ISA_VERSION
	.align		4
.L_1594:
        /*0c50*/ 	.byte	0x03, 0x5f
        /*0c52*/ 	.short	0x0101


	//----- nvinfo : EIATTR_UNUSED_LOAD_BYTE_OFFSET
	.align		4
        /*0c54*/ 	.byte	0x04, 0x44
        /*0c56*/ 	.short	(.L_1596 - .L_1595)


	//   ....[0]....
.L_1595:
        /*0c58*/ 	.word	0x00000aa0
        /*0c5c*/ 	.word	0x0000fff0


	//   ....[1]....
        /*0c60*/ 	.word	0x000132c0
        /*0c64*/ 	.word	0x0000fff0


	//----- nvinfo : EIATTR_INT_WARP_WIDE_INSTR_OFFSETS
	.align		4
.L_1596:
        /*0c68*/ 	.byte	0x04, 0x31
        /*0c6a*/ 	.short	(.L_1598 - .L_1597)


	//   ....[0]....
.L_1597:
        /*0c6c*/ 	.word	0x00000130


	//   ....[1]....
        /*0c70*/ 	.word	0x00000170


	//   ....[2]....
        /*0c74*/ 	.word	0x000001e0


	//   ....[3]....
        /*0c78*/ 	.word	0x000001f0


	//   ....[4]....
        /*0c7c*/ 	.word	0x0001b620


	//   ....[5]....
        /*0c80*/ 	.word	0x0001b6b0


	//   ....[6]....
        /*0c84*/ 	.word	0x0001f5c0


	//   ....[7]....
        /*0c88*/ 	.word	0x0001f650


	//----- nvinfo : EIATTR_COOP_GROUP_MASK_REGIDS
	.align		4
.L_1598:
        /*0c8c*/ 	.byte	0x04, 0x29
        /*0c8e*/ 	.short	(.L_1600 - .L_1599)


	//   ....[0]....
.L_1599:
        /*0c90*/ 	.word	0xffffffff


	//   ....[1]....
        /*0c94*/ 	.word	0xffffffff


	//   ....[2]....
        /*0c98*/ 	.word	0xffffffff


	//   ....[3]....
        /*0c9c*/ 	.word	0xffffffff


	//   ....[4]....
        /*0ca0*/ 	.word	0xffffffff


	//   ....[5]....
        /*0ca4*/ 	.word	0xffffffff


	//   ....[6]....
        /*0ca8*/ 	.word	0xffffffff


	//   ....[7]....
        /*0cac*/ 	.word	0xffffffff


	//   ....[8]....
        /*0cb0*/ 	.word	0xffffffff


	//   ....[9]....
        /*0cb4*/ 	.word	0xffffffff


	//   ....[10]....
        /*0cb8*/ 	.word	0xffffffff


	//   ....[11]....
        /*0cbc*/ 	.word	0xffffffff


	//   ....[12]....
        /*0cc0*/ 	.word	0xffffffff


	//   ....[13]....
        /*0cc4*/ 	.word	0xffffffff


	//   ....[14]....
        /*0cc8*/ 	.word	0xffffffff


	//   ....[15]....
        /*0ccc*/ 	.word	0xffffffff


	//   ....[16]....
        /*0cd0*/ 	.word	0xffffffff


	//   ....[17]....
        /*0cd4*/ 	.word	0xffffffff


	//   ....[18]....
        /*0cd8*/ 	.word	0xffffffff


	//   ....[19]....
        /*0cdc*/ 	.word	0xffffffff


	//   ....[20]....
        /*0ce0*/ 	.word	0xffffffff


	//   ....[21]....
        /*0ce4*/ 	.word	0xffffffff


	//   ....[22]....
        /*0ce8*/ 	.word	0xffffffff


	//   ....[23]....
        /*0cec*/ 	.word	0xffffffff


	//   ....[24]....
        /*0cf0*/ 	.word	0xffffffff


	//   ....[25]....
        /*0cf4*/ 	.word	0xffffffff


	//   ....[26]....
        /*0cf8*/ 	.word	0xffffffff


	//   ....[27]....
        /*0cfc*/ 	.word	0xffffffff


	//   ....[28]....
        /*0d00*/ 	.word	0xffffffff


	//   ....[29]....
        /*0d04*/ 	.word	0xffffffff


	//   ....[30]....
        /*0d08*/ 	.word	0xffffffff


	//   ....[31]....
        /*0d0c*/ 	.word	0xffffffff


	//   ....[32]....
        /*0d10*/ 	.word	0xffffffff


	//   ....[33]....
        /*0d14*/ 	.word	0xffffffff


	//   ....[34]....
        /*0d18*/ 	.word	0xffffffff


	//   ....[35]....
        /*0d1c*/ 	.word	0xffffffff


	//   ....[36]....
        /*0d20*/ 	.word	0xffffffff


	//   ....[37]....
        /*0d24*/ 	.word	0xffffffff


	//   ....[38]....
        /*0d28*/ 	.word	0xffffffff


	//   ....[39]....
        /*0d2c*/ 	.word	0xffffffff


	//   ....[40]....
        /*0d30*/ 	.word	0xffffffff


	//   ....[41]....
        /*0d34*/ 	.word	0xffffffff


	//   ....[42]....
        /*0d38*/ 	.word	0xffffffff


	//   ....[43]....
        /*0d3c*/ 	.word	0xffffffff


	//   ....[44]....
        /*0d40*/ 	.word	0xffffffff


	//   ....[45]....
        /*0d44*/ 	.word	0xffffffff


	//   ....[46]....
        /*0d48*/ 	.word	0xffffffff


	//   ....[47]....
        /*0d4c*/ 	.word	0xffffffff


	//   ....[48]....
        /*0d50*/ 	.word	0xffffffff


	//   ....[49]....
        /*0d54*/ 	.word	0xffffffff


	//   ....[50]....
        /*0d58*/ 	.word	0xffffffff


	//   ....[51]....
        /*0d5c*/ 	.word	0xffffffff


	//   ....[52]....
        /*0d60*/ 	.word	0xffffffff


	//   ....[53]....
        /*0d64*/ 	.word	0xffffffff


	//   ....[54]....
        /*0d68*/ 	.word	0xffffffff


	//   ....[55]....
        /*0d6c*/ 	.word	0xffffffff


	//   ....[56]....
        /*0d70*/ 	.word	0xffffffff


	//   ....[57]....
        /*0d74*/ 	.word	0xffffffff


	//   ....[58]....
        /*0d78*/ 	.word	0xffffffff


	//   ....[59]....
        /*0d7c*/ 	.word	0xffffffff


	//   ....[60]....
        /*0d80*/ 	.word	0xffffffff


	//   ....[61]....
        /*0d84*/ 	.word	0xffffffff


	//   ....[62]....
        /*0d88*/ 	.word	0xffffffff


	//   ....[63]....
        /*0d8c*/ 	.word	0xffffffff


	//   ....[64]....
        /*0d90*/ 	.word	0xffffffff


	//   ....[65]....
        /*0d94*/ 	.word	0xffffffff


	//   ....[66]....
        /*0d98*/ 	.word	0xffffffff


	//   ....[67]....
        /*0d9c*/ 	.word	0xffffffff


	//   ....[68]....
        /*0da0*/ 	.word	0xffffffff


	//   ....[69]....
        /*0da4*/ 	.word	0xffffffff


	//   ....[70]....
        /*0da8*/ 	.word	0xffffffff


	//   ....[71]....
        /*0dac*/ 	.word	0xffffffff


	//   ....[72]....
        /*0db0*/ 	.word	0xffffffff


	//   ....[73]....
        /*0db4*/ 	.word	0xffffffff


	//   ....[74]....
        /*0db8*/ 	.word	0xffffffff


	//   ....[75]....
        /*0dbc*/ 	.word	0xffffffff


	//   ....[76]....
        /*0dc0*/ 	.word	0xffffffff


	//   ....[77]....
        /*0dc4*/ 	.word	0xffffffff


	//   ....[78]....
        /*0dc8*/ 	.word	0xffffffff


	//   ....[79]....
        /*0dcc*/ 	.word	0xffffffff


	//   ....[80]....
        /*0dd0*/ 	.word	0xffffffff


	//   ....[81]....
        /*0dd4*/ 	.word	0xffffffff


	//   ....[82]....
        /*0dd8*/ 	.word	0xffffffff


	//   ....[83]....
        /*0ddc*/ 	.word	0xffffffff


	//   ....[84]....
        /*0de0*/ 	.word	0xffffffff


	//   ....[85]....
        /*0de4*/ 	.word	0xffffffff


	//   ....[86]....
        /*0de8*/ 	.word	0xffffffff


	//   ....[87]....
        /*0dec*/ 	.word	0xffffffff


	//   ....[88]....
        /*0df0*/ 	.word	0xffffffff


	//   ....[89]....
        /*0df4*/ 	.word	0xffffffff


	//   ....[90]....
        /*0df8*/ 	.word	0xffffffff


	//   ....[91]....
        /*0dfc*/ 	.word	0xffffffff


	//   ....[92]....
        /*0e00*/ 	.word	0xffffffff


	//   ....[93]....
        /*0e04*/ 	.word	0xffffffff


	//   ....[94]....
        /*0e08*/ 	.word	0xffffffff


	//   ....[95]....
        /*0e0c*/ 	.word	0xffffffff


	//   ....[96]....
        /*0e10*/ 	.word	0xffffffff


	//   ....[97]....
        /*0e14*/ 	.word	0xffffffff


	//   ....[98]....
        /*0e18*/ 	.word	0xffffffff


	//   ....[99]....
        /*0e1c*/ 	.word	0xffffffff


	//   ....[100]....
        /*0e20*/ 	.word	0xffffffff


	//   ....[101]....
        /*0e24*/ 	.word	0xffffffff


	//   ....[102]....
        /*0e28*/ 	.word	0xffffffff


	//   ....[103]....
        /*0e2c*/ 	.word	0xffffffff


	//   ....[104]....
        /*0e30*/ 	.word	0xffffffff


	//   ....[105]....
        /*0e34*/ 	.word	0xffffffff


	//   ....[106]....
        /*0e38*/ 	.word	0xffffffff


	//   ....[107]....
        /*0e3c*/ 	.word	0xffffffff


	//   ....[108]....
        /*0e40*/ 	.word	0xffffffff


	//   ....[109]....
        /*0e44*/ 	.word	0xffffffff


	//   ....[110]....
        /*0e48*/ 	.word	0xffffffff


	//   ....[111]....
        /*0e4c*/ 	.word	0xffffffff


	//   ....[112]....
        /*0e50*/ 	.word	0xffffffff


	//   ....[113]....
        /*0e54*/ 	.word	0xffffffff


	//   ....[114]....
        /*0e58*/ 	.word	0xffffffff


	//   ....[115]....
        /*0e5c*/ 	.word	0xffffffff


	//   ....[116]....
        /*0e60*/ 	.word	0xffffffff


	//   ....[117]....
        /*0e64*/ 	.word	0xffffffff


	//   ....[118]....
        /*0e68*/ 	.word	0xffffffff


	//   ....[119]....
        /*0e6c*/ 	.word	0xffffffff


	//   ....[120]....
        /*0e70*/ 	.word	0xffffffff


	//   ....[121]....
        /*0e74*/ 	.word	0xffffffff


	//   ....[122]....
        /*0e78*/ 	.word	0xffffffff


	//   ....[123]....
        /*0e7c*/ 	.word	0xffffffff


	//   ....[124]....
        /*0e80*/ 	.word	0xffffffff


	//   ....[125]....
        /*0e84*/ 	.word	0xffffffff


	//   ....[126]....
        /*0e88*/ 	.word	0xffffffff


	//   ....[127]....
        /*0e8c*/ 	.word	0xffffffff


	//   ....[128]....
        /*0e90*/ 	.word	0xffffffff


	//   ....[129]....
        /*0e94*/ 	.word	0xffffffff


	//   ....[130]....
        /*0e98*/ 	.word	0xffffffff


	//   ....[131]....
        /*0e9c*/ 	.word	0xffffffff


	//   ....[132]....
        /*0ea0*/ 	.word	0xffffffff


	//   ....[133]....
        /*0ea4*/ 	.word	0xffffffff


	//   ....[134]....
        /*0ea8*/ 	.word	0xffffffff


	//   ....[135]....
        /*0eac*/ 	.word	0xffffffff


	//   ....[136]....
        /*0eb0*/ 	.word	0xffffffff


	//   ....[137]....
        /*0eb4*/ 	.word	0xffffffff


	//   ....[138]....
        /*0eb8*/ 	.word	0xffffffff


	//   ....[139]....
        /*0ebc*/ 	.word	0xffffffff


	//   ....[140]....
        /*0ec0*/ 	.word	0xffffffff


	//   ....[141]....
        /*0ec4*/ 	.word	0xffffffff


	//   ....[142]....
        /*0ec8*/ 	.word	0xffffffff


	//   ....[143]....
        /*0ecc*/ 	.word	0xffffffff


	//   ....[144]....
        /*0ed0*/ 	.word	0xffffffff


	//   ....[145]....
        /*0ed4*/ 	.word	0xffffffff


	//   ....[146]....
        /*0ed8*/ 	.word	0xffffffff


	//   ....[147]....
        /*0edc*/ 	.word	0xffffffff


	//   ....[148]....
        /*0ee0*/ 	.word	0xffffffff


	//   ....[149]....
        /*0ee4*/ 	.word	0xffffffff


	//   ....[150]....
        /*0ee8*/ 	.word	0xffffffff


	//   ....[151]....
        /*0eec*/ 	.word	0xffffffff


	//   ....[152]....
        /*0ef0*/ 	.word	0xffffffff


	//   ....[153]....
        /*0ef4*/ 	.word	0xffffffff


	//   ....[154]....
        /*0ef8*/ 	.word	0xffffffff


	//   ....[155]....
        /*0efc*/ 	.word	0xffffffff


	//   ....[156]....
        /*0f00*/ 	.word	0xffffffff


	//   ....[157]....
        /*0f04*/ 	.word	0xffffffff


	//   ....[158]....
        /*0f08*/ 	.word	0xffffffff


	//   ....[159]....
        /*0f0c*/ 	.word	0xffffffff


	//   ....[160]....
        /*0f10*/ 	.word	0xffffffff


	//   ....[161]....
        /*0f14*/ 	.word	0xffffffff


	//   ....[162]....
        /*0f18*/ 	.word	0xffffffff


	//   ....[163]....
        /*0f1c*/ 	.word	0xffffffff


	//   ....[164]....
        /*0f20*/ 	.word	0xffffffff


	//   ....[165]....
        /*0f24*/ 	.word	0xffffffff


	//   ....[166]....
        /*0f28*/ 	.word	0xffffffff


	//   ....[167]....
        /*0f2c*/ 	.word	0xffffffff


	//   ....[168]....
        /*0f30*/ 	.word	0xffffffff


	//   ....[169]....
        /*0f34*/ 	.word	0xffffffff


	//   ....[170]....
        /*0f38*/ 	.word	0xffffffff


	//   ....[171]....
        /*0f3c*/ 	.word	0xffffffff


	//   ....[172]....
        /*0f40*/ 	.word	0xffffffff


	//   ....[173]....
        /*0f44*/ 	.word	0xffffffff


	//   ....[174]....
        /*0f48*/ 	.word	0xffffffff


	//   ....[175]....
        /*0f4c*/ 	.word	0xffffffff


	//   ....[176]....
        /*0f50*/ 	.word	0xffffffff


	//   ....[177]....
        /*0f54*/ 	.word	0xffffffff


	//   ....[178]....
        /*0f58*/ 	.word	0xffffffff


	//   ....[179]....
        /*0f5c*/ 	.word	0xffffffff


	//   ....[180]....
        /*0f60*/ 	.word	0xffffffff


	//   ....[181]....
        /*0f64*/ 	.word	0xffffffff


	//   ....[182]....
        /*0f68*/ 	.word	0xffffffff


	//   ....[183]....
        /*0f6c*/ 	.word	0xffffffff


	//   ....[184]....
        /*0f70*/ 	.word	0xffffffff


	//   ....[185]....
        /*0f74*/ 	.word	0xffffffff


	//   ....[186]....
        /*0f78*/ 	.word	0xffffffff


	//   ....[187]....
        /*0f7c*/ 	.word	0xffffffff


	//   ....[188]....
        /*0f80*/ 	.word	0xffffffff


	//   ....[189]....
        /*0f84*/ 	.word	0xffffffff


	//   ....[190]....
        /*0f88*/ 	.word	0xffffffff


	//   ....[191]....
        /*0f8c*/ 	.word	0xffffffff


	//   ....[192]....
        /*0f90*/ 	.word	0xffffffff


	//   ....[193]....
        /*0f94*/ 	.word	0xffffffff


	//   ....[194]....
        /*0f98*/ 	.word	0xffffffff


	//   ....[195]....
        /*0f9c*/ 	.word	0xffffffff


	//   ....[196]....
        /*0fa0*/ 	.word	0xffffffff


	//   ....[197]....
        /*0fa4*/ 	.word	0xffffffff


	//   ....[198]....
        /*0fa8*/ 	.word	0xffffffff


	//   ....[199]....
        /*0fac*/ 	.word	0xffffffff


	//   ....[200]....
        /*0fb0*/ 	.word	0xffffffff


	//   ....[201]....
        /*0fb4*/ 	.word	0x0500000f


	//   ....[202]....
        /*0fb8*/ 	.word	0x0500000f


	//   ....[203]....
        /*0fbc*/ 	.word	0x0500000f


	//   ....[204]....
        /*0fc0*/ 	.word	0x0500000f


	//   ....[205]....
        /*0fc4*/ 	.word	0x0500000f


	//   ....[206]....
        /*0fc8*/ 	.word	0x0500000f


	//   ....[207]....
        /*0fcc*/ 	.word	0x0500000f


	//   ....[208]....
        /*0fd0*/ 	.word	0x0500000f


	//   ....[209]....
        /*0fd4*/ 	.word	0x0500000f


	//   ....[210]....
        /*0fd8*/ 	.word	0x0500000f


	//   ....[211]....
        /*0fdc*/ 	.word	0x0500000f


	//   ....[212]....
        /*0fe0*/ 	.word	0x0500000f


	//   ....[213]....
        /*0fe4*/ 	.word	0x0500000f


	//   ....[214]....
        /*0fe8*/ 	.word	0x0500000f


	//   ....[215]....
        /*0fec*/ 	.word	0x0500000f


	//   ....[216]....
        /*0ff0*/ 	.word	0x0500000f


	//   ....[217]....
        /*0ff4*/ 	.word	0x0500000f


	//   ....[218]....
        /*0ff8*/ 	.word	0x0500000f


	//   ....[219]....
        /*0ffc*/ 	.word	0x0500000f


	//   ....[220]....
        /*1000*/ 	.word	0x0500000f


	//   ....[221]....
        /*1004*/ 	.word	0x0500000f


	//   ....[222]....
        /*1008*/ 	.word	0x0500000f


	//   ....[223]....
        /*100c*/ 	.word	0x0500000f


	//   ....[224]....
        /*1010*/ 	.word	0x0500000f


	//   ....[225]....
        /*1014*/ 	.word	0x0500000f


	//   ....[226]....
        /*1018*/ 	.word	0x0500000f


	//   ....[227]....
        /*101c*/ 	.word	0x0500000f


	//   ....[228]....
        /*1020*/ 	.word	0x0500000f


	//   ....[229]....
        /*1024*/ 	.word	0x0500000f


	//   ....[230]....
        /*1028*/ 	.word	0x0500000f


	//   ....[231]....
        /*102c*/ 	.word	0x0500000f


	//   ....[232]....
        /*1030*/ 	.word	0x0500000f


	//   ....[233]....
        /*1034*/ 	.word	0x0500000f


	//   ....[234]....
        /*1038*/ 	.word	0x0500000f


	//   ....[235]....
        /*103c*/ 	.word	0x0500000f


	//   ....[236]....
        /*1040*/ 	.word	0x0500000f


	//   ....[237]....
        /*1044*/ 	.word	0x0500000f


	//   ....[238]....
        /*1048*/ 	.word	0x0500000f


	//   ....[239]....
        /*104c*/ 	.word	0x0500000f


	//   ....[240]....
        /*1050*/ 	.word	0x0500000f


	//   ....[241]....
        /*1054*/ 	.word	0x0500000f


	//   ....[242]....
        /*1058*/ 	.word	0x0500000f


	//   ....[243]....
        /*105c*/ 	.word	0x0500000f


	//   ....[244]....
        /*1060*/ 	.word	0x0500000f


	//   ....[245]....
        /*1064*/ 	.word	0x0500000f


	//   ....[246]....
        /*1068*/ 	.word	0x0500000f


	//   ....[247]....
        /*106c*/ 	.word	0x0500000f


	//   ....[248]....
        /*1070*/ 	.word	0x0500000f


	//   ....[249]....
        /*1074*/ 	.word	0x0500000f


	//   ....[250]....
        /*1078*/ 	.word	0x0500000f


	//   ....[251]....
        /*107c*/ 	.word	0x0500000f


	//   ....[252]....
        /*1080*/ 	.word	0x0500000f


	//   ....[253]....
        /*1084*/ 	.word	0x0500000f


	//   ....[254]....
        /*1088*/ 	.word	0x0500000f


	//   ....[255]....
        /*108c*/ 	.word	0x0500000f


	//   ....[0]....
        /*1090*/ 	.word	0x0500000f


	//   ....[1]....
        /*1094*/ 	.word	0x0500000f


	//   ....[2]....
        /*1098*/ 	.word	0x0500000f


	//   ....[3]....
        /*109c*/ 	.word	0x0500000f


	//   ....[4]....
        /*10a0*/ 	.word	0x0500000f


	//   ....[5]....
        /*10a4*/ 	.word	0x0500000f


	//   ....[6]....
        /*10a8*/ 	.word	0x0500000f


	//   ....[7]....
        /*10ac*/ 	.word	0x0500000f


	//   ....[8]....
        /*10b0*/ 	.word	0x0500000f


	//   ....[9]....
        /*10b4*/ 	.word	0x0500000f


	//   ....[10]....
        /*10b8*/ 	.word	0x0500000f


	//   ....[11]....
        /*10bc*/ 	.word	0x0500000f


	//   ....[12]....
        /*10c0*/ 	.word	0x0500000f


	//   ....[13]....
        /*10c4*/ 	.word	0x0500000f


	//   ....[14]....
        /*10c8*/ 	.word	0x0500000f


	//   ....[15]....
        /*10cc*/ 	.word	0x0500000f


	//   ....[16]....
        /*10d0*/ 	.word	0x0500000f


	//   ....[17]....
        /*10d4*/ 	.word	0x0500000f


	//   ....[18]....
        /*10d8*/ 	.word	0x0500000f


	//   ....[19]....
        /*10dc*/ 	.word	0x0500000f


	//   ....[20]....
        /*10e0*/ 	.word	0x0500000f


	//   ....[21]....
        /*10e4*/ 	.word	0x0500000f


	//   ....[22]....
        /*10e8*/ 	.word	0x0500000f


	//   ....[23]....
        /*10ec*/ 	.word	0x0500000f


	//   ....[24]....
        /*10f0*/ 	.word	0x0500000f


	//   ....[25]....
        /*10f4*/ 	.word	0x0500000f


	//   ....[26]....
        /*10f8*/ 	.word	0x0500000f


	//   ....[27]....
        /*10fc*/ 	.word	0x0500000f


	//   ....[28]....
        /*1100*/ 	.word	0x0500000f


	//   ....[29]....
        /*1104*/ 	.word	0x0500000f


	//   ....[30]....
        /*1108*/ 	.word	0x0500000f


	//   ....[31]....
        /*110c*/ 	.word	0x0500000f


	//   ....[32]....
        /*1110*/ 	.word	0x0500000f


	//   ....[33]....
        /*1114*/ 	.word	0x0500000f


	//   ....[34]....
        /*1118*/ 	.word	0x0500000f


	//   ....[35]....
        /*111c*/ 	.word	0x0500000f


	//   ....[36]....
        /*1120*/ 	.word	0x0500000f


	//   ....[37]....
        /*1124*/ 	.word	0x0500000f


	//   ....[38]....
        /*1128*/ 	.word	0x0500000f


	//   ....[39]....
        /*112c*/ 	.word	0x0500000f


	//   ....[40]....
        /*1130*/ 	.word	0x0500000f


	//   ....[41]....
        /*1134*/ 	.word	0x0500000f


	//   ....[42]....
        /*1138*/ 	.word	0x0500000f


	//   ....[43]....
        /*113c*/ 	.word	0x0500000f


	//   ....[44]....
        /*1140*/ 	.word	0x0500000f


	//   ....[45]....
        /*1144*/ 	.word	0x0500000f


	//   ....[46]....
        /*1148*/ 	.word	0x0500000f


	//   ....[47]....
        /*114c*/ 	.word	0x0500000f


	//   ....[48]....
        /*1150*/ 	.word	0x0500000f


	//   ....[49]....
        /*1154*/ 	.word	0x0500000f


	//   ....[50]....
        /*1158*/ 	.word	0x0500000f


	//   ....[51]....
        /*115c*/ 	.word	0x0500000f


	//   ....[52]....
        /*1160*/ 	.word	0x0500000f


	//   ....[53]....
        /*1164*/ 	.word	0x0500000f


	//   ....[54]....
        /*1168*/ 	.word	0x0500000f


	//   ....[55]....
        /*116c*/ 	.word	0x0500000f


	//   ....[56]....
        /*1170*/ 	.word	0x0500000f


	//   ....[57]....
        /*1174*/ 	.word	0x0500000f


	//   ....[58]....
        /*1178*/ 	.word	0x0500000f


	//   ....[59]....
        /*117c*/ 	.word	0x0500000f


	//   ....[60]....
        /*1180*/ 	.word	0x0500000f


	//   ....[61]....
        /*1184*/ 	.word	0x0500000f


	//   ....[62]....
        /*1188*/ 	.word	0x0500000f


	//   ....[63]....
        /*118c*/ 	.word	0x0500000f


	//   ....[64]....
        /*1190*/ 	.word	0x0500000f


	//   ....[65]....
        /*1194*/ 	.word	0x0500000f


	//   ....[66]....
        /*1198*/ 	.word	0x0500000f


	//   ....[67]....
        /*119c*/ 	.word	0x0500000f


	//   ....[68]....
        /*11a0*/ 	.word	0x0500000f


	//   ....[69]....
        /*11a4*/ 	.word	0x0500000f


	//   ....[70]....
        /*11a8*/ 	.word	0x0500000f


	//   ....[71]....
        /*11ac*/ 	.word	0x0500000f


	//   ....[72]....
        /*11b0*/ 	.word	0x0500000f


	//   ....[73]....
        /*11b4*/ 	.word	0x0500000f


	//   ....[74]....
        /*11b8*/ 	.word	0x0500000f


	//   ....[75]....
        /*11bc*/ 	.word	0x0500000f


	//   ....[76]....
        /*11c0*/ 	.word	0x0500000f


	//   ....[77]....
        /*11c4*/ 	.word	0x0500000f


	//   ....[78]....
        /*11c8*/ 	.word	0x0500000f


	//   ....[79]....
        /*11cc*/ 	.word	0x0500000f


	//   ....[80]....
        /*11d0*/ 	.word	0x0500000f


	//   ....[81]....
        /*11d4*/ 	.word	0x0500000f


	//   ....[82]....
        /*11d8*/ 	.word	0x0500000f


	//   ....[83]....
        /*11dc*/ 	.word	0x0500000f


	//   ....[84]....
        /*11e0*/ 	.word	0x0500000f


	//   ....[85]....
        /*11e4*/ 	.word	0x0500000f


	//   ....[86]....
        /*11e8*/ 	.word	0x0500000f


	//   ....[87]....
        /*11ec*/ 	.word	0x0500000f


	//   ....[88]....
        /*11f0*/ 	.word	0x0500000f


	//   ....[89]....
        /*11f4*/ 	.word	0x0500000f


	//   ....[90]....
        /*11f8*/ 	.word	0x0500000f


	//   ....[91]....
        /*11fc*/ 	.word	0x0500000f


	//   ....[92]....
        /*1200*/ 	.word	0x0500000f


	//   ....[93]....
        /*1204*/ 	.word	0x0500000f


	//   ....[94]....
        /*1208*/ 	.word	0x0500000f


	//----- nvinfo : EIATTR_COOP_GROUP_INSTR_OFFSETS
	.align		4
.L_1600:
        /*120c*/ 	.byte	0x04, 0x28
        /*120e*/ 	.short	(.L_1602 - .L_1601)


	//   ....[0]....
.L_1601:
        /*1210*/ 	.word	0x00000070


	//   ....[1]....
        /*1214*/ 	.word	0x00000140


	//   ....[2]....
        /*1218*/ 	.word	0x00000190


	//   ....[3]....
        /*121c*/ 	.word	0x000003e0


	//   ....[4]....
        /*1220*/ 	.word	0x00000540


	//   ....[5]....
        /*1224*/ 	.word	0x00000660


	//   ....[6]....
        /*1228*/ 	.word	0x000007c0


	//   ....[7]....
        /*122c*/ 	.word	0x000038c0


	//   ....[8]....
        /*1230*/ 	.word	0x000038d0


	//   ....[9]....
        /*1234*/ 	.word	0x00003fd0


	//   ....[10]....
        /*1238*/ 	.word	0x00003fe0


	//   ....[11]....
        /*123c*/ 	.word	0x00004ba0


	//   ....[12]....
        /*1240*/ 	.word	0x00004bb0


	//   ....[13]....
        /*1244*/ 	.word	0x00005320


	//   ....[14]....
        /*1248*/ 	.word	0x00005330


	//   ....[15]....
        /*124c*/ 	.word	0x00005cf0


	//   ....[16]....
        /*1250*/ 	.word	0x00005d00


	//   ....[17]....
        /*1254*/ 	.word	0x00005e10


	//   ....[18]....
        /*1258*/ 	.word	0x00005e20


	//   ....[19]....
        /*125c*/ 	.word	0x00006220


	//   ....[20]....
        /*1260*/ 	.word	0x00006250


	//   ....[21]....
        /*1264*/ 	.word	0x00006520


	//   ....[22]....
        /*1268*/ 	.word	0x00006540


	//   ....[23]....
        /*126c*/ 	.word	0x000071a0


	//   ....[24]....
        /*1270*/ 	.word	0x00007970


	//   ....[25]....
        /*1274*/ 	.word	0x00007980


	//   ....[26]....
        /*1278*/ 	.word	0x00007990


	//   ....[27]....
        /*127c*/ 	.word	0x000079a0


	//   ....[28]....
        /*1280*/ 	.word	0x00007cb0


	//   ....[29]....
        /*1284*/ 	.word	0x00007cc0


	//   ....[30]....
        /*1288*/ 	.word	0x00007cd0


	//   ....[31]....
        /*128c*/ 	.word	0x00007ce0


	//   ....[32]....
        /*1290*/ 	.word	0x00008ee0


	//   ....[33]....
        /*1294*/ 	.word	0x00008f00


	//   ....[34]....
        /*1298*/ 	.word	0x00008f10


	//   ....[35]....
        /*129c*/ 	.word	0x00008f20


	//   ....[36]....
        /*12a0*/ 	.word	0x00009010


	//   ....[37]....
        /*12a4*/ 	.word	0x00009030


	//   ....[38]....
        /*12a8*/ 	.word	0x00009040


	//   ....[39]....
        /*12ac*/ 	.word	0x000090c0


	//   ....[40]....
        /*12b0*/ 	.word	0x0000b430


	//   ....[41]....
        /*12b4*/ 	.word	0x0000b8a0


	//   ....[42]....
        /*12b8*/ 	.word	0x0000b910


	//   ....[43]....
        /*12bc*/ 	.word	0x0000b9f0


	//   ....[44]....
        /*12c0*/ 	.word	0x0000bdd0


	//   ....[45]....
        /*12c4*/ 	.word	0x0000bdf0


	//   ....[46]....
        /*12c8*/ 	.word	0x0000dd50


	//   ....[47]....
        /*12cc*/ 	.word	0x0000dd70


	//   ....[48]....
        /*12d0*/ 	.word	0x0000e380


	//   ....[49]....
        /*12d4*/ 	.word	0x0000e480


	//   ....[50]....
        /*12d8*/ 	.word	0x0000eb10


	//   ....[51]....
        /*12dc*/ 	.word	0x0000ece0


	//   ....[52]....
        /*12e0*/ 	.word	0x00010f00


	//   ....[53]....
        /*12e4*/ 	.word	0x00010f20


	//   ....[54]....
        /*12e8*/ 	.word	0x00011600


	//   ....[55]....
        /*12ec*/ 	.word	0x00011760


	//   ....[56]....
        /*12f0*/ 	.word	0x00012810


	//   ....[57]....
        /*12f4*/ 	.word	0x000128a0


	//   ....[58]....
        /*12f8*/ 	.word	0x00012950


	//   ....[59]....
        /*12fc*/ 	.word	0x00012b20


	//   ....[60]....
        /*1300*/ 	.word	0x00014370


	//   ....[61]....
        /*1304*/ 	.word	0x00014390


	//   ....[62]....
        /*1308*/ 	.word	0x000143a0


	//   ....[63]....
        /*130c*/ 	.word	0x000143b0


	//   ....[64]....
        /*1310*/ 	.word	0x00014dd0


	//   ....[65]....
        /*1314*/ 	.word	0x00014de0


	//   ....[66]....
        /*1318*/ 	.word	0x00015010


	//   ....[67]....
        /*131c*/ 	.word	0x00015020


	//   ....[68]....
        /*1320*/ 	.word	0x00015250


	//   ....[69]....
        /*1324*/ 	.word	0x00015260


	//   ....[70]....
        /*1328*/ 	.word	0x00015490


	//   ....[71]....
        /*132c*/ 	.word	0x000154a0


	//   ....[72]....
        /*1330*/ 	.word	0x00015970


	//   ....[73]....
        /*1334*/ 	.word	0x00015980


	//   ....[74]....
        /*1338*/ 	.word	0x00016600


	//   ....[75]....
        /*133c*/ 	.word	0x00016610


	//   ....[76]....
        /*1340*/ 	.word	0x00017c50


	//   ....[77]....
        /*1344*/ 	.word	0x00017c60


	//   ....[78]....
        /*1348*/ 	.word	0x00017ea0


	//   ....[79]....
        /*134c*/ 	.word	0x00017eb0


	//   ....[80]....
        /*1350*/ 	.word	0x000180e0


	//   ....[81]....
        /*1354*/ 	.word	0x000180f0


	//   ....[82]....
        /*1358*/ 	.word	0x00018320


	//   ....[83]....
        /*135c*/ 	.word	0x00018330


	//   ....[84]....
        /*1360*/ 	.word	0x000185c0


	//   ....[85]....
        /*1364*/ 	.word	0x000187b0


	//   ....[86]....
        /*1368*/ 	.word	0x000187e0


	//   ....[87]....
        /*136c*/ 	.word	0x00018810


	//   ....[88]....
        /*1370*/ 	.word	0x00018840


	//   ....[89]....
        /*1374*/ 	.word	0x00018870


	//   ....[90]....
        /*1378*/ 	.word	0x000188a0


	//   ....[91]....
        /*137c*/ 	.word	0x00018a30


	//   ....[92]....
        /*1380*/ 	.word	0x00018a60


	//   ....[93]....
        /*1384*/ 	.word	0x00018a90


	//   ....[94]....
        /*1388*/ 	.word	0x00018ac0


	//   ....[95]....
        /*138c*/ 	.word	0x00018af0


	//   ....[96]....
        /*1390*/ 	.word	0x00018b20


	//   ....[97]....
        /*1394*/ 	.word	0x00018bb0


	//   ....[98]....
        /*1398*/ 	.word	0x00018be0


	//   ....[99]....
        /*139c*/ 	.word	0x00018bf0


	//   ....[100]....
        /*13a0*/ 	.word	0x00018c30


	//   ....[101]....
        /*13a4*/ 	.word	0x0001a0d0


	//   ....[102]....
        /*13a8*/ 	.word	0x0001c220


	//   ....[103]....
        /*13ac*/ 	.word	0x0001c240


	//   ....[104]....
        /*13b0*/ 	.word	0x0001c2d0


	//   ....[105]....
        /*13b4*/ 	.word	0x0001c2f0


	//   ....[106]....
        /*13b8*/ 	.word	0x0001c370


	//   ....[107]....
        /*13bc*/ 	.word	0x0001c390


	//   ....[108]....
        /*13c0*/ 	.word	0x0001c410


	//   ....[109]....
        /*13c4*/ 	.word	0x0001c430


	//   ....[110]....
        /*13c8*/ 	.word	0x0001c4b0


	//   ....[111]....
        /*13cc*/ 	.word	0x0001c4d0


	//   ....[112]....
        /*13d0*/ 	.word	0x0001c4e0


	//   ....[113]....
        /*13d4*/ 	.word	0x0001c4f0


	//   ....[114]....
        /*13d8*/ 	.word	0x0001cc90


	//   ....[115]....
        /*13dc*/ 	.word	0x0001ccc0


	//   ....[116]....
        /*13e0*/ 	.word	0x0001cdb0


	//   ....[117]....
        /*13e4*/ 	.word	0x0001cdc0


	//   ....[118]....
        /*13e8*/ 	.word	0x0001ce70


	//   ....[119]....
        /*13ec*/ 	.word	0x0001ce80


	//   ....[120]....
        /*13f0*/ 	.word	0x0001cf00


	//   ....[121]....
        /*13f4*/ 	.word	0x0001cf10


	//   ....[122]....
        /*13f8*/ 	.word	0x0001cf20


	//   ....[123]....
        /*13fc*/ 	.word	0x0001cfc0


	//   ....[124]....
        /*1400*/ 	.word	0x0001cff0


	//   ....[125]....
        /*1404*/ 	.word	0x0001d070


	//   ....[126]....
        /*1408*/ 	.word	0x0001d0a0


	//   ....[127]....
        /*140c*/ 	.word	0x0001d0c0


	//   ....[128]....
        /*1410*/ 	.word	0x0001d110


	//   ....[129]....
        /*1414*/ 	.word	0x0001d120


	//   ....[130]....
        /*1418*/ 	.word	0x0001d7e0


	//   ....[131]....
        /*141c*/ 	.word	0x0001d810


	//   ....[132]....
        /*1420*/ 	.word	0x0001d830


	//   ....[133]....
        /*1424*/ 	.word	0x0001d900


	//   ....[134]....
        /*1428*/ 	.word	0x0001d930


	//   ....[135]....
        /*142c*/ 	.word	0x0001d9a0


	//   ....[136]....
        /*1430*/ 	.word	0x0001da10


	//   ....[137]....
        /*1434*/ 	.word	0x0001da20


	//   ....[138]....
        /*1438*/ 	.word	0x0001daa0


	//   ....[139]....
        /*143c*/ 	.word	0x0001dab0


	//   ....[140]....
        /*1440*/ 	.word	0x0001db30


	//   ....[141]....
        /*1444*/ 	.word	0x0001db40


	//   ....[142]....
        /*1448*/ 	.word	0x0001dbc0


	//   ....[143]....
        /*144c*/ 	.word	0x0001dbd0


	//   ....[144]....
        /*1450*/ 	.word	0x0001dc50


	//   ....[145]....
        /*1454*/ 	.word	0x0001dc60


	//   ....[146]....
        /*1458*/ 	.word	0x0001e170


	//   ....[147]....
        /*145c*/ 	.word	0x0001e190


	//   ....[148]....
        /*1460*/ 	.word	0x0001e1e0


	//   ....[149]....
        /*1464*/ 	.word	0x0001e2a0


	//   ....[150]....
        /*1468*/ 	.word	0x0001e2b0


	//   ....[151]....
        /*146c*/ 	.word	0x0001e2e0


	//   ....[152]....
        /*1470*/ 	.word	0x0001e370


	//   ....[153]....
        /*1474*/ 	.word	0x0001e420


	//   ....[154]....
        /*1478*/ 	.word	0x0001e430


	//   ....[155]....
        /*147c*/ 	.word	0x0001e460


	//   ....[156]....
        /*1480*/ 	.word	0x0001e470


	//   ....[157]....
        /*1484*/ 	.word	0x0001e500


	//   ....[158]....
        /*1488*/ 	.word	0x0001ec10


	//   ....[159]....
        /*148c*/ 	.word	0x0001ec30


	//   ....[160]....
        /*1490*/ 	.word	0x0001ec80


	//   ....[161]....
        /*1494*/ 	.word	0x0001ec90


	//   ....[162]....
        /*1498*/ 	.word	0x0001ecd0


	//   ....[163]....
        /*149c*/ 	.word	0x0001ece0


	//   ....[164]....
        /*14a0*/ 	.word	0x0001ed20


	//   ....[165]....
        /*14a4*/ 	.word	0x0001ed30


	//   ....[166]....
        /*14a8*/ 	.word	0x0001ed70


	//   ....[167]....
        /*14ac*/ 	.word	0x0001ed80


	//   ....[168]....
        /*14b0*/ 	.word	0x0001ed90


	//   ....[169]....
        /*14b4*/ 	.word	0x0001edd0


	//   ....[170]....
        /*14b8*/ 	.word	0x0001f0f0


	//   ....[171]....
        /*14bc*/ 	.word	0x0001f110


	//   ....[172]....
        /*14c0*/ 	.word	0x0001f120


	//   ....[173]....
        /*14c4*/ 	.word	0x0001f130


	//   ....[174]....
        /*14c8*/ 	.word	0x0001f150


	//   ....[175]....
        /*14cc*/ 	.word	0x0001f1c0


	//   ....[176]....
        /*14d0*/ 	.word	0x0001f230


	//   ....[177]....
        /*14d4*/ 	.word	0x0001f250


	//   ....[178]....
        /*14d8*/ 	.word	0x0001f260


	//   ....[179]....
        /*14dc*/ 	.word	0x0001f2c0


	//   ....[180]....
        /*14e0*/ 	.word	0x0001f2e0


	//   ....[181]....
        /*14e4*/ 	.word	0x0001f340


	//   ....[182]....
        /*14e8*/ 	.word	0x0001f880


	//   ....[183]....
        /*14ec*/ 	.word	0x0001f8b0


	//   ....[184]....
        /*14f0*/ 	.word	0x0001f910


	//   ....[185]....
        /*14f4*/ 	.word	0x0001f940


	//   ....[186]....
        /*14f8*/ 	.word	0x0001f970


	//   ....[187]....
        /*14fc*/ 	.word	0x0001f9a0


	//   ....[188]....
        /*1500*/ 	.word	0x0001f9d0


	//   ....[189]....
        /*1504*/ 	.word	0x0001fa00


	//   ....[190]....
        /*1508*/ 	.word	0x0001fba0


	//   ....[191]....
        /*150c*/ 	.word	0x0001fbd0


	//   ....[192]....
        /*1510*/ 	.word	0x0001fc00


	//   ....[193]....
        /*1514*/ 	.word	0x0001fc30


	//   ....[194]....
        /*1518*/ 	.word	0x0001fc60


	//   ....[195]....
        /*151c*/ 	.word	0x0001fc90


	//   ....[196]....
        /*1520*/ 	.word	0x0001fd50


	//   ....[197]....
        /*1524*/ 	.word	0x0001fd70


	//   ....[198]....
        /*1528*/ 	.word	0x0001fd90


	//   ....[199]....
        /*152c*/ 	.word	0x0001fdf0


	//   ....[200]....
        /*1530*/ 	.word	0x00020810


	//   ....[201]....
        /*1534*/ 	.word	0x00020b30


	//   ....[202]....
        /*1538*/ 	.word	0x00020bc0


	//   ....[203]....
        /*153c*/ 	.word	0x00020c50


	//   ....[204]....
        /*1540*/ 	.word	0x00020ce0


	//   ....[205]....
        /*1544*/ 	.word	0x00020dc0


	//   ....[206]....
        /*1548*/ 	.word	0x00020e50


	//   ....[207]....
        /*154c*/ 	.word	0x00020ef0


	//   ....[208]....
        /*1550*/ 	.word	0x00020f80


	//   ....[209]....
        /*1554*/ 	.word	0x00021070


	//   ....[210]....
        /*1558*/ 	.word	0x00021100


	//   ....[211]....
        /*155c*/ 	.word	0x000211a0


	//   ....[212]....
        /*1560*/ 	.word	0x00021230


	//   ....[213]....
        /*1564*/ 	.word	0x00021310


	//   ....[214]....
        /*1568*/ 	.word	0x000213b0


	//   ....[215]....
        /*156c*/ 	.word	0x00021440


	//   ....[216]....
        /*1570*/ 	.word	0x00021490


	//   ....[217]....
        /*1574*/ 	.word	0x000214e0


	//   ....[218]....
        /*1578*/ 	.word	0x00021580


	//   ....[219]....
        /*157c*/ 	.word	0x00021610


	//   ....[220]....
        /*1580*/ 	.word	0x00021660


	//   ....[221]....
        /*1584*/ 	.word	0x000216b0


	//   ....[222]....
        /*1588*/ 	.word	0x000217b0


	//   ....[223]....
        /*158c*/ 	.word	0x00021860


	//   ....[224]....
        /*1590*/ 	.word	0x000218e0


	//   ....[225]....
        /*1594*/ 	.word	0x00021950


	//   ....[226]....
        /*1598*/ 	.word	0x00021a80


	//   ....[227]....
        /*159c*/ 	.word	0x00021ba0


	//   ....[228]....
        /*15a0*/ 	.word	0x00021c70


	//   ....[229]....
        /*15a4*/ 	.word	0x00021cc0


	//   ....[230]....
        /*15a8*/ 	.word	0x00021fc0


	//   ....[231]....
        /*15ac*/ 	.word	0x00022010


	//   ....[232]....
        /*15b0*/ 	.word	0x000220a0


	//   ....[233]....
        /*15b4*/ 	.word	0x00022130


	//   ....[234]....
        /*15b8*/ 	.word	0x000221c0


	//   ....[235]....
        /*15bc*/ 	.word	0x00022250


	//   ....[236]....
        /*15c0*/ 	.word	0x000222e0


	//   ....[237]....
        /*15c4*/ 	.word	0x00022370


	//   ....[238]....
        /*15c8*/ 	.word	0x000223f0


	//   ....[239]....
        /*15cc*/ 	.word	0x00022440


	//   ....[240]....
        /*15d0*/ 	.word	0x000224e0


	//   ....[241]....
        /*15d4*/ 	.word	0x00022570


	//   ....[242]....
        /*15d8*/ 	.word	0x00022600


	//   ....[243]....
        /*15dc*/ 	.word	0x00022650


	//   ....[244]....
        /*15e0*/ 	.word	0x000226f0


	//   ....[245]....
        /*15e4*/ 	.word	0x00022780


	//   ....[246]....
        /*15e8*/ 	.word	0x00022820


	//   ....[247]....
        /*15ec*/ 	.word	0x000228b0


	//   ....[248]....
        /*15f0*/ 	.word	0x00022950


	//   ....[249]....
        /*15f4*/ 	.word	0x000229e0


	//   ....[250]....
        /*15f8*/ 	.word	0x00022ab0


	//   ....[251]....
        /*15fc*/ 	.word	0x00022d90


	//   ....[252]....
        /*1600*/ 	.word	0x00022e80


	//   ....[253]....
        /*1604*/ 	.word	0x00022f20


	//   ....[254]....
        /*1608*/ 	.word	0x00022f80


	//   ....[255]....
        /*160c*/ 	.word	0x00023070


	//   ....[0]....
        /*1610*/ 	.word	0x000230e0


	//   ....[1]....
        /*1614*/ 	.word	0x000231d0


	//   ....[2]....
        /*1618*/ 	.word	0x00023240


	//   ....[3]....
        /*161c*/ 	.word	0x00023330


	//   ....[4]....
        /*1620*/ 	.word	0x000233a0


	//   ....[5]....
        /*1624*/ 	.word	0x00023490


	//   ....[6]....
        /*1628*/ 	.word	0x00023500


	//   ....[7]....
        /*162c*/ 	.word	0x000235a0


	//   ....[8]....
        /*1630*/ 	.word	0x000236a0


	//   ....[9]....
        /*1634*/ 	.word	0x00023740


	//   ....[10]....
        /*1638*/ 	.word	0x000237a0


	//   ....[11]....
        /*163c*/ 	.word	0x00023890


	//   ....[12]....
        /*1640*/ 	.word	0x000238f0


	//   ....[13]....
        /*1644*/ 	.word	0x00023a10


	//   ....[14]....
        /*1648*/ 	.word	0x00023a70


	//   ....[15]....
        /*164c*/ 	.word	0x00023b60


	//   ....[16]....
        /*1650*/ 	.word	0x00023bc0


	//   ....[17]....
        /*1654*/ 	.word	0x00023c60


	//   ....[18]....
        /*1658*/ 	.word	0x00023d30


	//   ....[19]....
        /*165c*/ 	.word	0x00023dd0


	//   ....[20]....
        /*1660*/ 	.word	0x00023ea0


	//   ....[21]....
        /*1664*/ 	.word	0x00023f40


	//   ....[22]....
        /*1668*/ 	.word	0x00023ff0


	//   ....[23]....
        /*166c*/ 	.word	0x00024090


	//   ....[24]....
        /*1670*/ 	.word	0x00024300


	//   ....[25]....
        /*1674*/ 	.word	0x000243c0


	//   ....[26]....
        /*1678*/ 	.word	0x00024480


	//   ....[27]....
        /*167c*/ 	.word	0x00024570


	//   ....[28]....
        /*1680*/ 	.word	0x00024630


	//   ....[29]....
        /*1684*/ 	.word	0x000246f0


	//   ....[30]....
        /*1688*/ 	.word	0x000247b0


	//   ....[31]....
        /*168c*/ 	.word	0x00024870


	//   ....[32]....
        /*1690*/ 	.word	0x00024930


	//   ....[33]....
        /*1694*/ 	.word	0x000249f0


	//   ....[34]....
        /*1698*/ 	.word	0x00024ab0


	//   ....[35]....
        /*169c*/ 	.word	0x00024b70


	//   ....[36]....
        /*16a0*/ 	.word	0x00024c30


	//   ....[37]....
        /*16a4*/ 	.word	0x00024ce0


	//   ....[38]....
        /*16a8*/ 	.word	0x00024d40


	//   ....[39]....
        /*16ac*/ 	.word	0x00024e20


	//   ....[40]....
        /*16b0*/ 	.word	0x00024f60


	//   ....[41]....
        /*16b4*/ 	.word	0x00025040


	//   ....[42]....
        /*16b8*/ 	.word	0x000250d0


	//   ....[43]....
        /*16bc*/ 	.word	0x000251e0


	//   ....[44]....
        /*16c0*/ 	.word	0x00025240


	//   ....[45]....
        /*16c4*/ 	.word	0x00025350


	//   ....[46]....
        /*16c8*/ 	.word	0x000253b0


	//   ....[47]....
        /*16cc*/ 	.word	0x000254c0


	//   ....[48]....
        /*16d0*/ 	.word	0x00025520


	//   ....[49]....
        /*16d4*/ 	.word	0x00025630


	//   ....[50]....
        /*16d8*/ 	.word	0x00025690


	//   ....[51]....
        /*16dc*/ 	.word	0x00025750


	//   ....[52]....
        /*16e0*/ 	.word	0x000258b0


	//   ....[53]....
        /*16e4*/ 	.word	0x00025950


	//   ....[54]....
        /*16e8*/ 	.word	0x000259b0


	//   ....[55]....
        /*16ec*/ 	.word	0x00025a60


	//   ....[56]....
        /*16f0*/ 	.word	0x00025ac0


	//   ....[57]....
        /*16f4*/ 	.word	0x00025b70


	//   ....[58]....
        /*16f8*/ 	.word	0x00025bd0


	//   ....[59]....
        /*16fc*/ 	.word	0x00025c80


	//   ....[60]....
        /*1700*/ 	.word	0x00025ce0


	//   ....[61]....
        /*1704*/ 	.word	0x00025d90


	//   ....[62]....
        /*1708*/ 	.word	0x00025df0


	//   ....[63]....
        /*170c*/ 	.word	0x00025ea0


	//   ....[64]....
        /*1710*/ 	.word	0x00025f90


	//   ....[65]....
        /*1714*/ 	.word	0x00026030


	//   ....[66]....
        /*1718*/ 	.word	0x00026090


	//   ....[67]....
        /*171c*/ 	.word	0x00026160


	//   ....[68]....
        /*1720*/ 	.word	0x000261c0


	//   ....[69]....
        /*1724*/ 	.word	0x00026290


	//   ....[70]....
        /*1728*/ 	.word	0x000262f0


	//   ....[71]....
        /*172c*/ 	.word	0x000263c0


	//   ....[72]....
        /*1730*/ 	.word	0x00026420


	//   ....[73]....
        /*1734*/ 	.word	0x000264f0


	//   ....[74]....
        /*1738*/ 	.word	0x00026550


	//   ....[75]....
        /*173c*/ 	.word	0x00026620


	//   ....[76]....
        /*1740*/ 	.word	0x000266b0


	//   ....[77]....
        /*1744*/ 	.word	0x00026750


	//   ....[78]....
        /*1748*/ 	.word	0x000268d0


	//   ....[79]....
        /*174c*/ 	.word	0x00026940


	//   ....[80]....
        /*1750*/ 	.word	0x000269b0


	//   ....[81]....
        /*1754*/ 	.word	0x00026a20


	//   ....[82]....
        /*1758*/ 	.word	0x00026a90


	//   ....[83]....
        /*175c*/ 	.word	0x00026b10


	//   ....[84]....
        /*1760*/ 	.word	0x00026b90


	//   ....[85]....
        /*1764*/ 	.word	0x00026c20


	//   ....[86]....
        /*1768*/ 	.word	0x00026c90


	//   ....[87]....
        /*176c*/ 	.word	0x00026d00


	//   ....[88]....
        /*1770*/ 	.word	0x00026d70


	//   ....[89]....
        /*1774*/ 	.word	0x00026df0


	//   ....[90]....
        /*1778*/ 	.word	0x00026e60


	//   ....[91]....
        /*177c*/ 	.word	0x00026ef0


	//   ....[92]....
        /*1780*/ 	.word	0x00026f50


	//   ....[93]....
        /*1784*/ 	.word	0x00026fe0


	//   ....[94]....
        /*1788*/ 	.word	0x00027110


	//----- nvinfo : EIATTR_REG_RECONFIG
	.align		4
.L_1602:
        /*178c*/ 	.byte	0x01, 0x54
	.zero		2


	//----- nvinfo : EIATTR_SYSCALL_OFFSETS
	.align		4
        /*1790*/ 	.byte	0x04, 0x46
        /*1792*/ 	.short	(.L_1604 - .L_1603)


	//   ....[0]....
.L_1603:
        /*1794*/ 	.word	0x00002490


	//   ....[1]....
        /*1798*/ 	.word	0x000025e0


	//   ....[2]....
        /*179c*/ 	.word	0x00007390


	//   ....[3]....
        /*17a0*/ 	.word	0x000076b0


	//   ....[4]....
        /*17a4*/ 	.word	0x0001b810


	//   ....[5]....
        /*17a8*/ 	.word	0x0001b960


	//   ....[6]....
        /*17ac*/ 	.word	0x0001ba50


	//   ....[7]....
        /*17b0*/ 	.word	0x0001c8b0


	//   ....[8]....
        /*17b4*/ 	.word	0x0001d3f0


	//----- nvinfo : EIATTR_MBARRIER_INSTR_OFFSETS
	.align		4
.L_1604:
        /*17b8*/ 	.byte	0x04, 0x39
        /*17ba*/ 	.short	(.L_1606 - .L_1605)


	//   ....[0]....
.L_1605:
        /*17bc*/ 	.word	0x00000280
        /*17c0*/ 	.word	0x000000ff
        /*17c4*/ 	.word	0x00032400
        /*17c8*/ 	.short	0x0100
        /*17ca*/ 	.byte	0x08
	.zero		1


	//   ....[1]....
        /*17cc*/ 	.word	0x00000290
        /*17d0*/ 	.word	0x000000ff
        /*17d4*/ 	.word	0x00032410
        /*17d8*/ 	.short	0x0100
        /*17da*/ 	.byte	0x08
	.zero		1


	//   ....[2]....
        /*17dc*/ 	.word	0x000002a0
        /*17e0*/ 	.word	0x000000ff
        /*17e4*/ 	.word	0x00032420
        /*17e8*/ 	.short	0x0100
        /*17ea*/ 	.byte	0x08
	.zero		1


	//   ....[3]....
        /*17ec*/ 	.word	0x00000390
        /*17f0*/ 	.word	0x000000ff
        /*17f4*/ 	.word	0x00032430
        /*17f8*/ 	.short	0x0100
        /*17fa*/ 	.byte	0x08
	.zero		1


	//   ....[4]....
        /*17fc*/ 	.word	0x000003a0
        /*1800*/ 	.word	0x000000ff
        /*1804*/ 	.word	0x00032440
        /*1808*/ 	.short	0x0100
        /*180a*/ 	.byte	0x08
	.zero		1


	//   ....[5]....
        /*180c*/ 	.word	0x000003b0
        /*1810*/ 	.word	0x000000ff
        /*1814*/ 	.word	0x00032438
        /*1818*/ 	.short	0x0100
        /*181a*/ 	.byte	0x08
	.zero		1


	//   ....[6]....
        /*181c*/ 	.word	0x000003c0
        /*1820*/ 	.word	0x000000ff
        /*1824*/ 	.word	0x00032448
        /*1828*/ 	.short	0x0100
        /*182a*/ 	.byte	0x08
	.zero		1


	//   ....[7]....
        /*182c*/ 	.word	0x000004f0
        /*1830*/ 	.word	0x000000ff
        /*1834*/ 	.word	0x00032450
        /*1838*/ 	.short	0x0100
        /*183a*/ 	.byte	0x08
	.zero		1


	//   ....[8]....
        /*183c*/ 	.word	0x00000500
        /*1840*/ 	.word	0x000000ff
        /*1844*/ 	.word	0x00032460
        /*1848*/ 	.short	0x0100
        /*184a*/ 	.byte	0x08
	.zero		1


	//   ....[9]....
        /*184c*/ 	.word	0x00000510
        /*1850*/ 	.word	0x000000ff
        /*1854*/ 	.word	0x00032458
        /*1858*/ 	.short	0x0100
        /*185a*/ 	.byte	0x08
	.zero		1


	//   ....[10]....
        /*185c*/ 	.word	0x00000520
        /*1860*/ 	.word	0x000000ff
        /*1864*/ 	.word	0x00032468
        /*1868*/ 	.short	0x0100
        /*186a*/ 	.byte	0x08
	.zero		1


	//   ....[11]....
        /*186c*/ 	.word	0x00000610
        /*1870*/ 	.word	0x000000ff
        /*1874*/ 	.word	0x00032470
        /*1878*/ 	.short	0x0100
        /*187a*/ 	.byte	0x06
	.zero		1


	//   ....[12]....
        /*187c*/ 	.word	0x00000620
        /*1880*/ 	.word	0x000000ff
        /*1884*/ 	.word	0x00032480
        /*1888*/ 	.short	0x0100
        /*188a*/ 	.byte	0x06
	.zero		1


	//   ....[13]....
        /*188c*/ 	.word	0x00000630
        /*1890*/ 	.word	0x000000ff
        /*1894*/ 	.word	0x00032478
        /*1898*/ 	.short	0x0100
        /*189a*/ 	.byte	0x06
	.zero		1


	//   ....[14]....
        /*189c*/ 	.word	0x00000640
        /*18a0*/ 	.word	0x000000ff
        /*18a4*/ 	.word	0x00032488
        /*18a8*/ 	.short	0x0100
        /*18aa*/ 	.byte	0x06
	.zero		1


	//   ....[15]....
        /*18ac*/ 	.word	0x00000770
        /*18b0*/ 	.word	0x000000ff
        /*18b4*/ 	.word	0x00032490
        /*18b8*/ 	.short	0x0100
        /*18ba*/ 	.byte	0x08
	.zero		1


	//   ....[16]....
        /*18bc*/ 	.word	0x00000780
        /*18c0*/ 	.word	0x000000ff
        /*18c4*/ 	.word	0x000324a0
        /*18c8*/ 	.short	0x0100
        /*18ca*/ 	.byte	0x08
	.zero		1


	//   ....[17]....
        /*18cc*/ 	.word	0x00000790
        /*18d0*/ 	.word	0x000000ff
        /*18d4*/ 	.word	0x00032498
        /*18d8*/ 	.short	0x0100
        /*18da*/ 	.byte	0x08
	.zero		1


	//   ....[18]....
        /*18dc*/ 	.word	0x000007a0
        /*18e0*/ 	.word	0x000000ff
        /*18e4*/ 	.word	0x000324a8
        /*18e8*/ 	.short	0x0100
        /*18ea*/ 	.byte	0x08
	.zero		1


	//   ....[19]....
        /*18ec*/ 	.word	0x000008d0
        /*18f0*/ 	.word	0x000000ff
        /*18f4*/ 	.word	0x000324b0
        /*18f8*/ 	.short	0x0100
        /*18fa*/ 	.byte	0x08
	.zero		1


	//   ....[20]....
        /*18fc*/ 	.word	0x000008e0
        /*1900*/ 	.word	0x000000ff
        /*1904*/ 	.word	0x000324c0
        /*1908*/ 	.short	0x0100
        /*190a*/ 	.byte	0x08
	.zero		1


	//   ....[21]....
        /*190c*/ 	.word	0x000008f0
        /*1910*/ 	.word	0x000000ff
        /*1914*/ 	.word	0x000324b8
        /*1918*/ 	.short	0x0100
        /*191a*/ 	.byte	0x08
	.zero		1


	//   ....[22]....
        /*191c*/ 	.word	0x00000900
        /*1920*/ 	.word	0x000000ff
        /*1924*/ 	.word	0x000324c8
        /*1928*/ 	.short	0x0100
        /*192a*/ 	.byte	0x08
	.zero		1


	//   ....[23]....
        /*192c*/ 	.word	0x00003870
        /*1930*/ 	.word	0x00000057
        /*1934*/ 	.word	0x00032490
        /*1938*/ 	.short	0x010a
        /*193a*/ 	.byte	0x3f
	.zero		1


	//   ....[24]....
        /*193c*/ 	.word	0x00004b40
        /*1940*/ 	.word	0x00000057
        /*1944*/ 	.word	0x00032490
        /*1948*/ 	.short	0x010a
        /*194a*/ 	.byte	0x3f
	.zero		1


	//   ....[25]....
        /*194c*/ 	.word	0x00005b50
        /*1950*/ 	.word	0x00000057
        /*1954*/ 	.word	0x00032490
        /*1958*/ 	.short	0x010a
        /*195a*/ 	.byte	0x3f
	.zero		1


	//   ....[26]....
        /*195c*/ 	.word	0x00005ff0
        /*1960*/ 	.word	0x00000004
        /*1964*/ 	.word	0x00000000
        /*1968*/ 	.short	0x0101
        /*196a*/ 	.byte	0x3f
	.zero		1


	//   ....[27]....
        /*196c*/ 	.word	0x00006030
        /*1970*/ 	.word	0x00000057
        /*1974*/ 	.word	0x000324b0
        /*1978*/ 	.short	0x010a
        /*197a*/ 	.byte	0x3f
	.zero		1


	//   ....[28]....
        /*197c*/ 	.word	0x000068b0
        /*1980*/ 	.word	0x00000057
        /*1984*/ 	.word	0x00000000
        /*1988*/ 	.short	0x0101
        /*198a*/ 	.byte	0x3f
	.zero		1


	//   ....[29]....
        /*198c*/ 	.word	0x00007430
        /*1990*/ 	.word	0x00000017
        /*1994*/ 	.word	0x00032400
        /*1998*/ 	.short	0x010a
        /*199a*/ 	.byte	0x3f
	.zero		1


	//   ....[30]....
        /*199c*/ 	.word	0x00007480
        /*19a0*/ 	.word	0x00000017
        /*19a4*/ 	.word	0x00032400
        /*19a8*/ 	.short	0x010a
        /*19aa*/ 	.byte	0x3f
	.zero		1


	//   ....[31]....
        /*19ac*/ 	.word	0x00007f40
        /*19b0*/ 	.word	0x00000017
        /*19b4*/ 	.word	0x00032400
        /*19b8*/ 	.short	0x010a
        /*19ba*/ 	.byte	0x3f
	.zero		1


	//   ....[32]....
        /*19bc*/ 	.word	0x00009390
        /*19c0*/ 	.word	0x00000017
        /*19c4*/ 	.word	0x00032400
        /*19c8*/ 	.short	0x010a
        /*19ca*/ 	.byte	0x3f
	.zero		1


	//   ....[33]....
        /*19cc*/ 	.word	0x0000a280
        /*19d0*/ 	.word	0x00000009
        /*19d4*/ 	.word	0x00032430
        /*19d8*/ 	.short	0x010a
        /*19da*/ 	.byte	0x3f
	.zero		1


	//   ....[34]....
        /*19dc*/ 	.word	0x0000a310
        /*19e0*/ 	.word	0x00000009
        /*19e4*/ 	.word	0x00032430
        /*19e8*/ 	.short	0x010a
        /*19ea*/ 	.byte	0x3f
	.zero		1


	//   ....[35]....
        /*19ec*/ 	.word	0x0000a640
        /*19f0*/ 	.word	0x00000017
        /*19f4*/ 	.word	0x00032410
        /*19f8*/ 	.short	0x010a
        /*19fa*/ 	.byte	0x3f
	.zero		1


	//   ....[36]....
        /*19fc*/ 	.word	0x0000a690
        /*1a00*/ 	.word	0x00000009
        /*1a04*/ 	.word	0x00032450
        /*1a08*/ 	.short	0x010a
        /*1a0a*/ 	.byte	0x3f
	.zero		1


	//   ....[37]....
        /*1a0c*/ 	.word	0x0000a6d0
        /*1a10*/ 	.word	0x00000009
        /*1a14*/ 	.word	0x00032450
        /*1a18*/ 	.short	0x010a
        /*1a1a*/ 	.byte	0x3f
	.zero		1


	//   ....[38]....
        /*1a1c*/ 	.word	0x0000bf80
        /*1a20*/ 	.word	0x0000000d
        /*1a24*/ 	.word	0x00000000
        /*1a28*/ 	.short	0x0101
        /*1a2a*/ 	.byte	0x3f
	.zero		1


	//   ....[39]....
        /*1a2c*/ 	.word	0x0000ccd0
        /*1a30*/ 	.word	0x00000009
        /*1a34*/ 	.word	0x00000000
        /*1a38*/ 	.short	0x0101
        /*1a3a*/ 	.byte	0x3f
	.zero		1


	//   ....[40]....
        /*1a3c*/ 	.word	0x0000ce50
        /*1a40*/ 	.word	0x0000000a
        /*1a44*/ 	.word	0x00032430
        /*1a48*/ 	.short	0x010a
        /*1a4a*/ 	.byte	0x3f
	.zero		1


	//   ....[41]....
        /*1a4c*/ 	.word	0x0000cec0
        /*1a50*/ 	.word	0x0000000a
        /*1a54*/ 	.word	0x00032430
        /*1a58*/ 	.short	0x010a
        /*1a5a*/ 	.byte	0x3f
	.zero		1


	//   ....[42]....
        /*1a5c*/ 	.word	0x0000d160
        /*1a60*/ 	.word	0x0000000a
        /*1a64*/ 	.word	0x00032450
        /*1a68*/ 	.short	0x010a
        /*1a6a*/ 	.byte	0x3f
	.zero		1


	//   ....[43]....
        /*1a6c*/ 	.word	0x0000d1a0
        /*1a70*/ 	.word	0x0000000a
        /*1a74*/ 	.word	0x00032450
        /*1a78*/ 	.short	0x010a
        /*1a7a*/ 	.byte	0x3f
	.zero		1


	//   ....[44]....
        /*1a7c*/ 	.word	0x0000ef90
        /*1a80*/ 	.word	0x0000000c
        /*1a84*/ 	.word	0x00000000
        /*1a88*/ 	.short	0x0101
        /*1a8a*/ 	.byte	0x3f
	.zero		1


	//   ....[45]....
        /*1a8c*/ 	.word	0x0000fe60
        /*1a90*/ 	.word	0x0000000a
        /*1a94*/ 	.word	0x00000000
        /*1a98*/ 	.short	0x0101
        /*1a9a*/ 	.byte	0x3f
	.zero		1


	//   ....[46]....
        /*1a9c*/ 	.word	0x0000ff70
        /*1aa0*/ 	.word	0x0000000a
        /*1aa4*/ 	.word	0x00032430
        /*1aa8*/ 	.short	0x010a
        /*1aaa*/ 	.byte	0x3f
	.zero		1


	//   ....[47]....
        /*1aac*/ 	.word	0x0000ffe0
        /*1ab0*/ 	.word	0x0000000a
        /*1ab4*/ 	.word	0x00032430
        /*1ab8*/ 	.short	0x010a
        /*1aba*/ 	.byte	0x3f
	.zero		1


	//   ....[48]....
        /*1abc*/ 	.word	0x00010280
        /*1ac0*/ 	.word	0x0000000a
        /*1ac4*/ 	.word	0x00032450
        /*1ac8*/ 	.short	0x010a
        /*1aca*/ 	.byte	0x3f
	.zero		1


	//   ....[49]....
        /*1acc*/ 	.word	0x000102c0
        /*1ad0*/ 	.word	0x0000000a
        /*1ad4*/ 	.word	0x00032450
        /*1ad8*/ 	.short	0x010a
        /*1ada*/ 	.byte	0x3f
	.zero		1


	//   ....[50]....
        /*1adc*/ 	.word	0x00011e30
        /*1ae0*/ 	.word	0x0000000c
        /*1ae4*/ 	.word	0x00000000
        /*1ae8*/ 	.short	0x0101
        /*1aea*/ 	.byte	0x3f
	.zero		1


	//   ....[51]....
        /*1aec*/ 	.word	0x000127a0
        /*1af0*/ 	.word	0x0000000a
        /*1af4*/ 	.word	0x00000000
        /*1af8*/ 	.short	0x0101
        /*1afa*/ 	.byte	0x3f
	.zero		1


	//   ....[52]....
        /*1afc*/ 	.word	0x00014d40
        /*1b00*/ 	.word	0x00000003
        /*1b04*/ 	.word	0x00000000
        /*1b08*/ 	.short	0x0101
        /*1b0a*/ 	.byte	0x3f
	.zero		1


	//   ....[53]....
        /*1b0c*/ 	.word	0x000158e0
        /*1b10*/ 	.word	0x0000000a
        /*1b14*/ 	.word	0x00000000
        /*1b18*/ 	.short	0x0101
        /*1b1a*/ 	.byte	0x3f
	.zero		1


	//   ....[54]....
        /*1b1c*/ 	.word	0x0001a1b0
        /*1b20*/ 	.word	0x00000010
        /*1b24*/ 	.word	0x00032420
        /*1b28*/ 	.short	0x010a
        /*1b2a*/ 	.byte	0x3f
	.zero		1


	//   ....[55]....
        /*1b2c*/ 	.word	0x0001a240
        /*1b30*/ 	.word	0x00000008
        /*1b34*/ 	.word	0x000324a0
        /*1b38*/ 	.short	0x010a
        /*1b3a*/ 	.byte	0x3f
	.zero		1


	//   ....[56]....
        /*1b3c*/ 	.word	0x0001a490
        /*1b40*/ 	.word	0x00000008
        /*1b44*/ 	.word	0x000324c0
        /*1b48*/ 	.short	0x010a
        /*1b4a*/ 	.byte	0x3f
	.zero		1


	//   ....[57]....
        /*1b4c*/ 	.word	0x0001aaa0
        /*1b50*/ 	.word	0x00000006
        /*1b54*/ 	.word	0x000324a0
        /*1b58*/ 	.short	0x010a
        /*1b5a*/ 	.byte	0x3f
	.zero		1


	//   ....[58]....
        /*1b5c*/ 	.word	0x0001ace0
        /*1b60*/ 	.word	0x00000006
        /*1b64*/ 	.word	0x000324c0
        /*1b68*/ 	.short	0x010a
        /*1b6a*/ 	.byte	0x3f
	.zero		1


	//   ....[59]....
        /*1b6c*/ 	.word	0x0001bfd0
        /*1b70*/ 	.word	0x00000017
        /*1b74*/ 	.word	0x00032440
        /*1b78*/ 	.short	0x010a
        /*1b7a*/ 	.byte	0x3f
	.zero		1


	//   ....[60]....
        /*1b7c*/ 	.word	0x0001c5f0
        /*1b80*/ 	.word	0x00000017
        /*1b84*/ 	.word	0x00032430
        /*1b88*/ 	.short	0x0107
        /*1b8a*/ 	.byte	0x3f
	.zero		1


	//   ....[61]....
        /*1b8c*/ 	.word	0x0001c6c0
        /*1b90*/ 	.word	0x00000017
        /*1b94*/ 	.word	0x00032430
        /*1b98*/ 	.short	0x0101
        /*1b9a*/ 	.byte	0x3f
	.zero		1


	//   ....[62]....
        /*1b9c*/ 	.word	0x0001d230
        /*1ba0*/ 	.word	0x00000010
        /*1ba4*/ 	.word	0x00032400
        /*1ba8*/ 	.short	0x0107
        /*1baa*/ 	.byte	0x3f
	.zero		1


	//   ....[63]....
        /*1bac*/ 	.word	0x0001d2c0
        /*1bb0*/ 	.word	0x00000010
        /*1bb4*/ 	.word	0x00032400
        /*1bb8*/ 	.short	0x0101
        /*1bba*/ 	.byte	0x3f
	.zero		1


	//   ....[64]....
        /*1bbc*/ 	.word	0x0001dd50
        /*1bc0*/ 	.word	0x00000010
        /*1bc4*/ 	.word	0x00032410
        /*1bc8*/ 	.short	0x0107
        /*1bca*/ 	.byte	0x3f
	.zero		1


	//   ....[65]....
        /*1bcc*/ 	.word	0x0001de50
        /*1bd0*/ 	.word	0x00000010
        /*1bd4*/ 	.word	0x00032410
        /*1bd8*/ 	.short	0x0101
        /*1bda*/ 	.byte	0x3f
	.zero		1


	//   ....[66]....
        /*1bdc*/ 	.word	0x0001de70
        /*1be0*/ 	.word	0x00000010
        /*1be4*/ 	.word	0x00032420
        /*1be8*/ 	.short	0x010a
        /*1bea*/ 	.byte	0x3f
	.zero		1


	//   ....[67]....
        /*1bec*/ 	.word	0x0001df00
        /*1bf0*/ 	.word	0x00000017
        /*1bf4*/ 	.word	0x00032460
        /*1bf8*/ 	.short	0x010a
        /*1bfa*/ 	.byte	0x3f
	.zero		1


	//   ....[68]....
        /*1bfc*/ 	.word	0x0001e680
        /*1c00*/ 	.word	0x00000017
        /*1c04*/ 	.word	0x00032450
        /*1c08*/ 	.short	0x0107
        /*1c0a*/ 	.byte	0x3f
	.zero		1


	//   ....[69]....
        /*1c0c*/ 	.word	0x0001e750
        /*1c10*/ 	.word	0x00000017
        /*1c14*/ 	.word	0x00032450
        /*1c18*/ 	.short	0x0101
        /*1c1a*/ 	.byte	0x3f
	.zero		1


	//   ....[70]....
        /*1c1c*/ 	.word	0x0001ea90
        /*1c20*/ 	.word	0x00000006
        /*1c24*/ 	.word	0x00032440
        /*1c28*/ 	.short	0x010a
        /*1c2a*/ 	.byte	0x3f
	.zero		1


	//   ....[71]....
        /*1c2c*/ 	.word	0x0001ee50
        /*1c30*/ 	.word	0x00000006
        /*1c34*/ 	.word	0x00032430
        /*1c38*/ 	.short	0x0107
        /*1c3a*/ 	.byte	0x3f
	.zero		1


	//   ....[72]....
        /*1c3c*/ 	.word	0x0001ef10
        /*1c40*/ 	.word	0x00000006
        /*1c44*/ 	.word	0x00032430
        /*1c48*/ 	.short	0x0101
        /*1c4a*/ 	.byte	0x3f
	.zero		1


	//   ....[73]....
        /*1c4c*/ 	.word	0x0001ef40
        /*1c50*/ 	.word	0x00000006
        /*1c54*/ 	.word	0x00032460
        /*1c58*/ 	.short	0x010a
        /*1c5a*/ 	.byte	0x3f
	.zero		1


	//   ....[74]....
        /*1c5c*/ 	.word	0x0001f440
        /*1c60*/ 	.word	0x00000006
        /*1c64*/ 	.word	0x00032450
        /*1c68*/ 	.short	0x0107
        /*1c6a*/ 	.byte	0x3f
	.zero		1


	//   ....[75]....
        /*1c6c*/ 	.word	0x0001f500
        /*1c70*/ 	.word	0x00000006
        /*1c74*/ 	.word	0x00032450
        /*1c78*/ 	.short	0x0101
        /*1c7a*/ 	.byte	0x3f
	.zero		1


	//   ....[76]....
        /*1c7c*/ 	.word	0x00020790
        /*1c80*/ 	.word	0x00000004
        /*1c84*/ 	.word	0x00032420
        /*1c88*/ 	.short	0x010a
        /*1c8a*/ 	.byte	0x3f
	.zero		1


	//   ....[77]....
        /*1c8c*/ 	.word	0x00020900
        /*1c90*/ 	.word	0x00000005
        /*1c94*/ 	.word	0x00032440
        /*1c98*/ 	.short	0x010a
        /*1c9a*/ 	.byte	0x3f
	.zero		1


	//   ....[78]....
        /*1c9c*/ 	.word	0x000209a0
        /*1ca0*/ 	.word	0x00000013
        /*1ca4*/ 	.word	0x00032440
        /*1ca8*/ 	.short	0x010a
        /*1caa*/ 	.byte	0x3f
	.zero		1


	//   ....[79]....
        /*1cac*/ 	.word	0x000209e0
        /*1cb0*/ 	.word	0x00000005
        /*1cb4*/ 	.word	0x00032460
        /*1cb8*/ 	.short	0x010a
        /*1cba*/ 	.byte	0x3f
	.zero		1


	//   ....[80]....
        /*1cbc*/ 	.word	0x00020a20
        /*1cc0*/ 	.word	0x00000013
        /*1cc4*/ 	.word	0x00032460
        /*1cc8*/ 	.short	0x010a
        /*1cca*/ 	.byte	0x3f
	.zero		1


	//   ....[81]....
        /*1ccc*/ 	.word	0x00020a80
        /*1cd0*/ 	.word	0x00000057
        /*1cd4*/ 	.word	0x00032490
        /*1cd8*/ 	.short	0x010a
        /*1cda*/ 	.byte	0x3f
	.zero		1


	//   ....[82]....
        /*1cdc*/ 	.word	0x00020d10
        /*1ce0*/ 	.word	0x00000057
        /*1ce4*/ 	.word	0x00032490
        /*1ce8*/ 	.short	0x010a
        /*1cea*/ 	.byte	0x3f
	.zero		1


	//   ....[83]....
        /*1cec*/ 	.word	0x00020fc0
        /*1cf0*/ 	.word	0x00000057
        /*1cf4*/ 	.word	0x00032490
        /*1cf8*/ 	.short	0x010a
        /*1cfa*/ 	.byte	0x3f
	.zero		1


	//   ....[84]....
        /*1cfc*/ 	.word	0x00021270
        /*1d00*/ 	.word	0x00000057
        /*1d04*/ 	.word	0x000324b0
        /*1d08*/ 	.short	0x010a
        /*1d0a*/ 	.byte	0x3f
	.zero		1


	//   ....[85]....
        /*1d0c*/ 	.word	0x000216f0
        /*1d10*/ 	.word	0x00000017
        /*1d14*/ 	.word	0x00032400
        /*1d18*/ 	.short	0x010a
        /*1d1a*/ 	.byte	0x3f
	.zero		1


	//   ....[86]....
        /*1d1c*/ 	.word	0x00021cf0
        /*1d20*/ 	.word	0x00000017
        /*1d24*/ 	.word	0x00032400
        /*1d28*/ 	.short	0x010a
        /*1d2a*/ 	.byte	0x3f
	.zero		1


	//   ....[87]....
        /*1d2c*/ 	.word	0x00021d40
        /*1d30*/ 	.word	0x00000009
        /*1d34*/ 	.word	0x00032430
        /*1d38*/ 	.short	0x010a
        /*1d3a*/ 	.byte	0x3f
	.zero		1


	//   ....[88]....
        /*1d3c*/ 	.word	0x00021d90
        /*1d40*/ 	.word	0x00000017
        /*1d44*/ 	.word	0x00032410
        /*1d48*/ 	.short	0x010a
        /*1d4a*/ 	.byte	0x3f
	.zero		1


	//   ....[89]....
        /*1d4c*/ 	.word	0x00021de0
        /*1d50*/ 	.word	0x00000009
        /*1d54*/ 	.word	0x00032450
        /*1d58*/ 	.short	0x010a
        /*1d5a*/ 	.byte	0x3f
	.zero		1


	//   ....[90]....
        /*1d5c*/ 	.word	0x00021e30
        /*1d60*/ 	.word	0x0000000a
        /*1d64*/ 	.word	0x00032430
        /*1d68*/ 	.short	0x010a
        /*1d6a*/ 	.byte	0x3f
	.zero		1


	//   ....[91]....
        /*1d6c*/ 	.word	0x00021e80
        /*1d70*/ 	.word	0x0000000a
        /*1d74*/ 	.word	0x00032450
        /*1d78*/ 	.short	0x010a
        /*1d7a*/ 	.byte	0x3f
	.zero		1


	//   ....[92]....
        /*1d7c*/ 	.word	0x00021ed0
        /*1d80*/ 	.word	0x0000000a
        /*1d84*/ 	.word	0x00032430
        /*1d88*/ 	.short	0x010a
        /*1d8a*/ 	.byte	0x3f
	.zero		1


	//   ....[93]....
        /*1d8c*/ 	.word	0x00021f20
        /*1d90*/ 	.word	0x0000000a
        /*1d94*/ 	.word	0x00032450
        /*1d98*/ 	.short	0x010a
        /*1d9a*/ 	.byte	0x3f
	.zero		1


	//   ....[94]....
        /*1d9c*/ 	.word	0x00022b70
        /*1da0*/ 	.word	0x00000010
        /*1da4*/ 	.word	0x00032420
        /*1da8*/ 	.short	0x010a
        /*1daa*/ 	.byte	0x3f
	.zero		1


	//   ....[95]....
        /*1dac*/ 	.word	0x00022bc0
        /*1db0*/ 	.word	0x00000008
        /*1db4*/ 	.word	0x000324a0
        /*1db8*/ 	.short	0x010a
        /*1dba*/ 	.byte	0x3f
	.zero		1


	//   ....[96]....
        /*1dbc*/ 	.word	0x00022c10
        /*1dc0*/ 	.word	0x00000008
        /*1dc4*/ 	.word	0x000324c0
        /*1dc8*/ 	.short	0x010a
        /*1dca*/ 	.byte	0x3f
	.zero		1


	//   ....[97]....
        /*1dcc*/ 	.word	0x00022c60
        /*1dd0*/ 	.word	0x00000006
        /*1dd4*/ 	.word	0x000324a0
        /*1dd8*/ 	.short	0x010a
        /*1dda*/ 	.byte	0x3f
	.zero		1


	//   ....[98]....
        /*1ddc*/ 	.word	0x00022cb0
        /*1de0*/ 	.word	0x00000006
        /*1de4*/ 	.word	0x000324c0
        /*1de8*/ 	.short	0x010a
        /*1dea*/ 	.byte	0x3f
	.zero		1


	//   ....[99]....
        /*1dec*/ 	.word	0x00022dd0
        /*1df0*/ 	.word	0x00000017
        /*1df4*/ 	.word	0x00032440
        /*1df8*/ 	.short	0x010a
        /*1dfa*/ 	.byte	0x3f
	.zero		1


	//   ....[100]....
        /*1dfc*/ 	.word	0x00024e60
        /*1e00*/ 	.word	0x00000010
        /*1e04*/ 	.word	0x00032420
        /*1e08*/ 	.short	0x010a
        /*1e0a*/ 	.byte	0x3f
	.zero		1


	//   ....[101]....
        /*1e0c*/ 	.word	0x00024eb0
        /*1e10*/ 	.word	0x00000017
        /*1e14*/ 	.word	0x00032460
        /*1e18*/ 	.short	0x010a
        /*1e1a*/ 	.byte	0x3f
	.zero		1


	//   ....[102]....
        /*1e1c*/ 	.word	0x00025800
        /*1e20*/ 	.word	0x00000006
        /*1e24*/ 	.word	0x00032440
        /*1e28*/ 	.short	0x010a
        /*1e2a*/ 	.byte	0x3f
	.zero		1


	//   ....[103]....
        /*1e2c*/ 	.word	0x00025ee0
        /*1e30*/ 	.word	0x00000006
        /*1e34*/ 	.word	0x00032460
        /*1e38*/ 	.short	0x010a
        /*1e3a*/ 	.byte	0x3f
	.zero		1


	//   ....[104]....
        /*1e3c*/ 	.word	0x00027030
        /*1e40*/ 	.word	0x00000004
        /*1e44*/ 	.word	0x00032420
        /*1e48*/ 	.short	0x010a
        /*1e4a*/ 	.byte	0x3f
	.zero		1


	//   ....[105]....
        /*1e4c*/ 	.word	0x000271d0
        /*1e50*/ 	.word	0x00000005
        /*1e54*/ 	.word	0x00032440
        /*1e58*/ 	.short	0x010a
        /*1e5a*/ 	.byte	0x3f
	.zero		1


	//   ....[106]....
        /*1e5c*/ 	.word	0x00027220
        /*1e60*/ 	.word	0x00000013
        /*1e64*/ 	.word	0x00032440
        /*1e68*/ 	.short	0x010a
        /*1e6a*/ 	.byte	0x3f
	.zero		1


	//   ....[107]....
        /*1e6c*/ 	.word	0x00027270
        /*1e70*/ 	.word	0x00000005
        /*1e74*/ 	.word	0x00032460
        /*1e78*/ 	.short	0x010a
        /*1e7a*/ 	.byte	0x3f
	.zero		1


	//----- nvinfo : EIATTR_NUM_MBARRIERS
	.align		4
.L_1606:
        /*1e7c*/ 	.byte	0x03, 0x38
        /*1e7e*/ 	.short	0x0017


	//----- nvinfo : EIATTR_EXIT_INSTR_OFFSETS
	.align		4
        /*1e80*/ 	.byte	0x04, 0x1c
        /*1e82*/ 	.short	(.L_1608 - .L_1607)


	//   ....[0]....
.L_1607:
        /*1e84*/ 	.word	0x00020a70


	//----- nvinfo : EIATTR_MAX_THREADS
	.align		4
.L_1608:
        /*1e88*/ 	.byte	0x04, 0x05
        /*1e8a*/ 	.short	(.L_1610 - .L_1609)
.L_1609:
        /*1e8c*/ 	.word	0x00000180
        /*1e90*/ 	.word	0x00000001
        /*1e94*/ 	.word	0x00000001


	//----- nvinfo : EIATTR_CRS_STACK_SIZE
	.align		4
.L_1610:
        /*1e98*/ 	.byte	0x04, 0x1e
        /*1e9a*/ 	.short	(.L_1612 - .L_1611)
.L_1611:
        /*1e9c*/ 	.word	0x00000000


	//----- nvinfo : EIATTR_CBANK_PARAM_SIZE
	.align		4
.L_1612:
        /*1ea0*/ 	.byte	0x03, 0x19
        /*1ea2*/ 	.short	0x0bf0


	//----- nvinfo : EIATTR_PARAM_CBANK
	.align		4
        /*1ea4*/ 	.byte	0x04, 0x0a
        /*1ea6*/ 	.short	(.L_1614 - .L_1613)
	.align		4
.L_1613:
        /*1ea8*/ 	.word	index@(.nv.constant0._ZN7cutlass13device_kernelIN5flash11enable_sm90INS1_16FlashAttnFwdSm90INS1_25CollectiveMainloopFwdSm90ILi2EN4cute5tupleIJNS5_1CILi1EEES8_S8_EEENS6_IJNS7_ILi128EEENS7_ILi96EEENS7_ILi64EEEEEELi256ENS_6half_tEfNS_4arch4Sm90ELb1ELb0ELb0ELb1ELb1ELb1ELb1ELb1ELb0ELb1ELb1ELb0EEENS1_21CollectiveEpilogueFwdINS6_IJSA_NS7_ILi256EEESB_EEES9_SE_SG_Li256ELb1ELb1ELb1ELb0EEENS1_36VarlenDynamicPersistentTileSchedulerILi128ELi96ELi256ELi128ELb1ELb1ELb1ELb1ELb1ELb1EEEEEEEEEvNT_6ParamsE)
        /*1eac*/ 	.short	0x0210
        /*1eae*/ 	.short	0x0bf0


	//----- nvinfo : EIATTR_SW_WAR
	.align		4
.L_1614:
        /*1eb0*/ 	.byte	0x04, 0x36
        /*1eb2*/ 	.short	(.L_1616 - .L_1615)
.L_1615:
        /*1eb4*/ 	.word	0x00000008
.L_1616:


//--------------------- .nv.callgraph             --------------------------
	.section	.nv.callgraph,"",@"SHT_CUDA_CALLGRAPH"
	.align	4
	.sectionentsize	8
	.align		4
        /*0000*/ 	.word	0x00000000
	.align		4
        /*0004*/ 	.word	0xffffffff
	.align		4
        /*0008*/ 	.word	index@(_ZN7cutlass13device_kernelIN5flash11enable_sm90INS1_16FlashAttnFwdSm90INS1_25CollectiveMainloopFwdSm90ILi2EN4cute5tupleIJNS5_1CILi1EEES8_S8_EEENS6_IJNS7_ILi128EEENS7_ILi96EEENS7_ILi192EEEEEELi128ENS_6half_tEfNS_4arch4Sm90ELb0ELb0ELb0ELb0ELb1ELb0ELb0ELb1ELb1ELb1ELb1ELb0EEENS1_21CollectiveEpilogueFwdINS6_IJSA_SA_SB_EEES9_SE_SG_Li256ELb0ELb1ELb1ELb0EEENS1_19SingleTileSchedulerILb0ELb1ELb1ELi128EEEEEEEEEvNT_6ParamsE)
	.align		4
        /*000c*/ 	.word	index@(__assertfail)
	.align		4
        /*0010*/ 	.word	index@(_ZN7cutlass13device_kernelIN5flash11enable_sm90INS1_16FlashAttnFwdSm90INS1_25CollectiveMainloopFwdSm90ILi2EN4cute5tupleIJNS5_1CILi1EEES8_S8_EEENS6_IJNS7_ILi128EEENS7_ILi96EEENS7_ILi192EEEEEELi128ENS_6half_tEfNS_4arch4Sm90ELb0ELb0ELb0ELb1ELb1ELb0ELb0ELb1ELb1ELb1ELb1ELb0EEENS1_21CollectiveEpilogueFwdINS6_IJSA_SA_SB_EEES9_SE_SG_Li256ELb1ELb1ELb1ELb0EEENS1_36VarlenDynamicPersistentTileSchedulerILi128ELi96ELi256ELi128ELb1ELb1ELb1ELb0ELb1ELb1EEEEEEEEEvNT_6ParamsE)
	.align		4
        /*0014*/ 	.word	index@(__assertfail)
	.align		4
        /*0018*/ 	.word	index@(_ZN7cutlass13device_kernelIN5flash11enable_sm90INS1_16FlashAttnFwdSm90INS1_25CollectiveMainloopFwdSm90ILi2EN4cute5tupleIJNS5_1CILi1EEES8_S8_EEENS6_IJNS7_ILi128EEENS7_ILi96EEENS7_ILi192EEEEEELi128ENS_6half_tEfNS_4arch4Sm90ELb0ELb0ELb0ELb1ELb1ELb1ELb0ELb1ELb1ELb1ELb1ELb0EEENS1_21CollectiveEpilogueFwdINS6_IJSA_SA_SB_EEES9_SE_SG_Li256ELb1ELb1ELb1ELb0EEENS1_36VarlenDynamicPersistentTileSchedulerILi128ELi96ELi256ELi128ELb1ELb1ELb1ELb0ELb1ELb1EEEEEEEEEvNT_6ParamsE)
	.align		4
        /*001c*/ 	.word	index@(__assertfail)
	.align		4
        /*0020*/ 	.word	index@(_ZN7cutlass13device_kernelIN5flash11enable_sm90INS1_16FlashAttnFwdSm90INS1_25CollectiveMainloopFwdSm90ILi2EN4cute5tupleIJNS5_1CILi1EEES8_S8_EEENS6_IJNS7_ILi128EEENS7_ILi96EEENS7_ILi192EEEEEELi128ENS_6half_tEfNS_4arch4Sm90ELb0ELb1ELb0ELb0ELb1ELb0ELb0ELb1ELb1ELb1ELb1ELb0EEENS1_21CollectiveEpilogueFwdINS6_IJSA_SA_SB_EEES9_SE_SG_Li256ELb0ELb1ELb1ELb0EEENS1_19SingleTileSchedulerILb0ELb1ELb1ELi128EEEEEEEEEvNT_6ParamsE)
	.align		4
        /*0024*/ 	.word	index@(__assertfail)
	.align		4
        /*0028*/ 	.word	index@(_ZN7cutlass13device_kernelIN5flash11enable_sm90INS1_16FlashAttnFwdSm90INS1_25CollectiveMainloopFwdSm90ILi2EN4cute5tupleIJNS5_1CILi1EEES8_S8_EEENS6_IJNS7_ILi128EEENS7_ILi96EEENS7_ILi192EEEEEELi128ENS_6half_tEfNS_4arch4Sm90ELb0ELb1ELb0ELb1ELb1ELb0ELb0ELb1ELb1ELb1ELb1ELb0EEENS1_21CollectiveEpilogueFwdINS6_IJSA_SA_SB_EEES9_SE_SG_Li256ELb1ELb1ELb1ELb0EEENS1_36VarlenDynamicPersistentTileSchedulerILi128ELi96ELi256ELi128ELb1ELb1ELb1ELb1ELb0ELb1EEEEEEEEEvNT_6ParamsE)
	.align		4
        /*002c*/ 	.word	index@(__assertfail)
	.align		4
        /*0030*/ 	.word	index@(_ZN7cutlass13device_kernelIN5flash11enable_sm90INS1_16FlashAttnFwdSm90INS1_25CollectiveMainloopFwdSm90ILi2EN4cute5tupleIJNS5_1CILi1EEES8_S8_EEENS6_IJNS7_ILi128EEENS7_ILi96EEENS7_ILi192EEEEEELi128ENS_6half_tEfNS_4arch4Sm90ELb0ELb1ELb0ELb1ELb1ELb1ELb0ELb1ELb1ELb1ELb1ELb0EEENS1_21CollectiveEpilogueFwdINS6_IJSA_SA_SB_EEES9_SE_SG_Li256ELb1ELb1ELb1ELb0EEENS1_36VarlenDynamicPersistentTileSchedulerILi128ELi96ELi256ELi128ELb1ELb1ELb1ELb1ELb0ELb1EEEEEEEEEvNT_6ParamsE)
	.align		4
        /*0034*/ 	.word	index@(__assertfail)
	.align		4
        /*0038*/ 	.word	index@(_ZN7cutlass13device_kernelIN5flash11enable_sm90INS1_16FlashAttnFwdSm90INS1_25CollectiveMainloopFwdSm90ILi2EN4cute5tupleIJNS5_1CILi1EEES8_S8_EEENS6_IJNS7_ILi128EEENS7_ILi96EEENS7_ILi192EEEEEELi128ENS_6half_tEfNS_4arch4Sm90ELb1ELb0ELb0ELb0ELb1ELb0ELb0ELb1ELb1ELb1ELb1ELb0EEENS1_21CollectiveEpilogueFwdINS6_IJSA_SA_SB_EEES9_SE_SG_Li256ELb0ELb1ELb1ELb0EEENS1_19SingleTileSchedulerILb0ELb1ELb1ELi128EEEEEEEEEvNT_6ParamsE)
	.align		4
        /*003c*/ 	.word	index@(__assertfail)
	.align		4
        /*0040*/ 	.word	index@(_ZN7cutlass13device_kernelIN5flash11enable_sm90INS1_16FlashAttnFwdSm90INS1_25CollectiveMainloopFwdSm90ILi2EN4cute5tupleIJNS5_1CILi1EEES8_S8_EEENS6_IJNS7_ILi128EEENS7_ILi96EEENS7_ILi192EEEEEELi128ENS_6half_tEfNS_4arch4Sm90ELb1ELb0ELb0ELb1ELb1ELb0ELb0ELb1ELb1ELb1ELb1ELb0EEENS1_21CollectiveEpilogueFwdINS6_IJSA_SA_SB_EEES9_SE_SG_Li256ELb1ELb1ELb1ELb0EEENS1_36VarlenDynamicPersistentTileSchedulerILi128ELi96ELi256ELi128ELb1ELb1ELb1ELb1ELb1ELb1EEEEEEEEEvNT_6ParamsE)
	.align		4
        /*0044*/ 	.word	index@(__assertfail)
	.align		4
        /*0048*/ 	.word	index@(_ZN7cutlass13device_kernelIN5flash11enable_sm90INS1_16FlashAttnFwdSm90INS1_25CollectiveMainloopFwdSm90ILi2EN4cute5tupleIJNS5_1CILi1EEES8_S8_EEENS6_IJNS7_ILi128EEENS7_ILi96EEENS7_ILi192EEEEEELi128ENS_6half_tEfNS_4arch4Sm90ELb1ELb0ELb0ELb1ELb1ELb1ELb0ELb1ELb1ELb1ELb1ELb0EEENS1_21CollectiveEpilogueFwdINS6_IJSA_SA_SB_EEES9_SE_SG_Li256ELb1ELb1ELb1ELb0EEENS1_36VarlenDynamicPersistentTileSchedulerILi128ELi96ELi256ELi128ELb1ELb1ELb1ELb1ELb1ELb1EEEEEEEEEvNT_6ParamsE)
	.align		4
        /*004c*/ 	.word	index@(__assertfail)
	.align		4
        /*0050*/ 	.word	index@(_ZN7cutlass13device_kernelIN5flash11enable_sm90INS1_16FlashAttnFwdSm90INS1_25CollectiveMainloopFwdSm90ILi2EN4cute5tupleIJNS5_1CILi1EEES8_S8_EEENS6_IJNS7_ILi64EEESA_SA_EEELi512ENS_6half_tEfNS_4arch4Sm90ELb0ELb0ELb0ELb0ELb1ELb0ELb0ELb0ELb0ELb1ELb1ELb0EEENS1_21CollectiveEpilogueFwdINS6_IJSA_NS7_ILi512EEESA_EEES9_SC_SE_Li256ELb0ELb1ELb1ELb0EEENS1_19SingleTileSchedulerILb0ELb1ELb1ELi64EEEEEEEEEvNT_6ParamsE)
	.align		4
        /*0054*/ 	.word	index@(__assertfail)
	.align		4
        /*0058*/ 	.word	index@(_ZN7cutlass13device_kernelIN5flash11enable_sm90INS1_16FlashAttnFwdSm90INS1_25CollectiveMainloopFwdSm90ILi2EN4cute5tupleIJNS5_1CILi1EEES8_S8_EEENS6_IJNS7_ILi64EEESA_SA_EEELi512ENS_6half_tEfNS_4arch4Sm90ELb0ELb0ELb0ELb0ELb1ELb0ELb1ELb0ELb0ELb1ELb1ELb0EEENS1_21CollectiveEpilogueFwdINS6_IJSA_NS7_ILi512EEESA_EEES9_SC_SE_Li256ELb0ELb1ELb1ELb0EEENS1_19SingleTileSchedulerILb0ELb1ELb1ELi64EEEEEEEEEvNT_6ParamsE)
	.align		4
        /*005c*/ 	.word	index@(__assertfail)
	.align		4
        /*0060*/ 	.word	index@(_ZN7cutlass13device_kernelIN5flash11enable_sm90INS1_16FlashAttnFwdSm90INS1_25CollectiveMainloopFwdSm90ILi2EN4cute5tupleIJNS5_1CILi1EEES8_S8_EEENS6_IJNS7_ILi64EEESA_SA_EEELi512ENS_6half_tEfNS_4arch4Sm90ELb0ELb0ELb0ELb1ELb1ELb0ELb0ELb0ELb0ELb1ELb1ELb0EEENS1_21CollectiveEpilogueFwdINS6_IJSA_NS7_ILi512EEESA_EEES9_SC_SE_Li256ELb1ELb1ELb1ELb0EEENS1_36VarlenDynamicPersistentTileSchedulerILi64ELi64ELi256ELi128ELb1ELb1ELb1ELb0ELb1ELb1EEEEEEEEEvNT_6ParamsE)
	.align		4
        /*0064*/ 	.word	index@(__assertfail)
	.align		4
        /*0068*/ 	.word	index@(_ZN7cutlass13device_kernelIN5flash11enable_sm90INS1_16FlashAttnFwdSm90INS1_25CollectiveMainloopFwdSm90ILi2EN4cute5tupleIJNS5_1CILi1EEES8_S8_EEENS6_IJNS7_ILi64EEESA_SA_EEELi512ENS_6half_tEfNS_4arch4Sm90ELb0ELb0ELb0ELb1ELb1ELb1ELb0ELb0ELb0ELb1ELb1ELb0EEENS1_21CollectiveEpilogueFwdINS6_IJSA_NS7_ILi512EEESA_EEES9_SC_SE_Li256ELb1ELb1ELb1ELb0EEENS1_36VarlenDynamicPersistentTileSchedulerILi64ELi64ELi256ELi128ELb1ELb1ELb1ELb0ELb1ELb1EEEEEEEEEvNT_6ParamsE)
	.align		4
        /*006c*/ 	.word	index@(__assertfail)
	.align		4
        /*0070*/ 	.word	index@(_ZN7cutlass13device_kernelIN5flash11enable_sm90INS1_16FlashAttnFwdSm90INS1_25CollectiveMainloopFwdSm90ILi2EN4cute5tupleIJNS5_1CILi1EEES8_S8_EEENS6_IJNS7_ILi64EEESA_SA_EEELi512ENS_6half_tEfNS_4arch4Sm90ELb0ELb0ELb0ELb1ELb1ELb0ELb1ELb0ELb0ELb1ELb1ELb0EEENS1_21CollectiveEpilogueFwdINS6_IJSA_NS7_ILi512EEESA_EEES9_SC_SE_Li256ELb1ELb1ELb1ELb0EEENS1_36VarlenDynamicPersistentTileSchedulerILi64ELi64ELi256ELi128ELb1ELb1ELb1ELb0ELb1ELb1EEEEEEEEEvNT_6ParamsE)
	.align		4
        /*0074*/ 	.word	index@(__assertfail)
	.align		4
        /*0078*/ 	.word	index@(_ZN7cutlass13device_kernelIN5flash11enable_sm90INS1_16FlashAttnFwdSm90INS1_25CollectiveMainloopFwdSm90ILi2EN4cute5tupleIJNS5_1CILi1EEES8_S8_EEENS6_IJNS7_ILi64EEESA_SA_EEELi512ENS_6half_tEfNS_4arch4Sm90ELb0ELb0ELb0ELb1ELb1ELb1ELb1ELb0ELb0ELb1ELb1ELb0EEENS1_21CollectiveEpilogueFwdINS6_IJSA_NS7_ILi512EEESA_EEES9_SC_SE_Li256ELb1ELb1ELb1ELb0EEENS1_36VarlenDynamicPersistentTileSchedulerILi64ELi64ELi256ELi128ELb1ELb1ELb1ELb0ELb1ELb1EEEEEEEEEvNT_6ParamsE)
	.align		4
        /*007c*/ 	.word	index@(__assertfail)
	.align		4
        /*0080*/ 	.word	index@(_ZN7cutlass13device_kernelIN5flash11enable_sm90INS1_16FlashAttnFwdSm90INS1_25CollectiveMainloopFwdSm90ILi2EN4cute5tupleIJNS5_1CILi1EEES8_S8_EEENS6_IJNS7_ILi64EEESA_SA_EEELi512ENS_6half_tEfNS_4arch4Sm90ELb0ELb1ELb0ELb0ELb1ELb0ELb0ELb0ELb0ELb1ELb1ELb0EEENS1_21CollectiveEpilogueFwdINS6_IJSA_NS7_ILi512EEESA_EEES9_SC_SE_Li256ELb0ELb1ELb1ELb0EEENS1_19SingleTileSchedulerILb0ELb1ELb1ELi64EEEEEEEEEvNT_6ParamsE)
	.align		4
        /*0084*/ 	.word	index@(__assertfail)
	.align		4
        /*0088*/ 	.word	index@(_ZN7cutlass13device_kernelIN5flash11enable_sm90INS1_16FlashAttnFwdSm90INS1_25CollectiveMainloopFwdSm90ILi2EN4cute5tupleIJNS5_1CILi1EEES8_S8_EEENS6_IJNS7_ILi64EEESA_SA_EEELi512ENS_6half_tEfNS_4arch4Sm90ELb0ELb1ELb0ELb0ELb1ELb0ELb1ELb0ELb0ELb1ELb1ELb0EEENS1_21CollectiveEpilogueFwdINS6_IJSA_NS7_ILi512EEESA_EEES9_SC_SE_Li256ELb0ELb1ELb1ELb0EEENS1_19SingleTileSchedulerILb0ELb1ELb1ELi64EEEEEEEEEvNT_6ParamsE)
	.align		4
        /*008c*/ 	.word	index@(__assertfail)
	.align		4
        /*0090*/ 	.word	index@(_ZN7cutlass13device_kernelIN5flash11enable_sm90INS1_16FlashAttnFwdSm90INS1_25CollectiveMainloopFwdSm90ILi2EN4cute5tupleIJNS5_1CILi1EEES8_S8_EEENS6_IJNS7_ILi64EEESA_SA_EEELi512ENS_6half_tEfNS_4arch4Sm90ELb0ELb1ELb0ELb1ELb1ELb0ELb0ELb0ELb0ELb1ELb1ELb0EEENS1_21CollectiveEpilogueFwdINS6_IJSA_NS7_ILi512EEESA_EEES9_SC_SE_Li256ELb1ELb1ELb1ELb0EEENS1_36VarlenDynamicPersistentTileSchedulerILi64ELi64ELi256ELi128ELb1ELb1ELb1ELb1ELb0ELb1EEEEEEEEEvNT_6ParamsE)
	.align		4
        /*0094*/ 	.word	index@(__assertfail)
	.align		4
        /*0098*/ 	.word	index@(_ZN7cutlass13device_kernelIN5flash11enable_sm90INS1_16FlashAttnFwdSm90INS1_25CollectiveMainloopFwdSm90ILi2EN4cute5tupleIJNS5_1CILi1EEES8_S8_EEENS6_IJNS7_ILi64EEESA_SA_EEELi512ENS_6half_tEfNS_4arch4Sm90ELb0ELb1ELb0ELb1ELb1ELb1ELb0ELb0ELb0ELb1ELb1ELb0EEENS1_21CollectiveEpilogueFwdINS6_IJSA_NS7_ILi512EEESA_EEES9_SC_SE_Li256ELb1ELb1ELb1ELb0EEENS1_36VarlenDynamicPersistentTileSchedulerILi64ELi64ELi256ELi128ELb1ELb1ELb1ELb1ELb0ELb1EEEEEEEEEvNT_6ParamsE)
	.align		4
        /*009c*/ 	.word	index@(__assertfail)
	.align		4
        /*00a0*/ 	.word	index@(_ZN7cutlass13device_kernelIN5flash11enable_sm90INS1_16FlashAttnFwdSm90INS1_25CollectiveMainloopFwdSm90ILi2EN4cute5tupleIJNS5_1CILi1EEES8_S8_EEENS6_IJNS7_ILi64EEESA_SA_EEELi512ENS_6half_tEfNS_4arch4Sm90ELb0ELb1ELb0ELb1ELb1ELb0ELb1ELb0ELb0ELb1ELb1ELb0EEENS1_21CollectiveEpilogueFwdINS6_IJSA_NS7_ILi512EEESA_EEES9_SC_SE_Li256ELb1ELb1ELb1ELb0EEENS1_36VarlenDynamicPersistentTileSchedulerILi64ELi64ELi256ELi128ELb1ELb1ELb1ELb1ELb0ELb1EEEEEEEEEvNT_6ParamsE)
	.align		4
        /*00a4*/ 	.word	index@(__assertfail)
	.align		4
        /*00a8*/ 	.word	index@(_ZN7cutlass13device_kernelIN5flash11enable_sm90INS1_16FlashAttnFwdSm90INS1_25CollectiveMainloopFwdSm90ILi2EN4cute5tupleIJNS5_1CILi1EEES8_S8_EEENS6_IJNS7_ILi64EEESA_SA_EEELi512ENS_6half_tEfNS_4arch4Sm90ELb0ELb1ELb0ELb1ELb1ELb1ELb1ELb0ELb0ELb1ELb1ELb0EEENS1_21CollectiveEpilogueFwdINS6_IJSA_NS7_ILi512EEESA_EEES9_SC_SE_Li256ELb1ELb1ELb1ELb0EEENS1_36VarlenDynamicPersistentTileSchedulerILi64ELi64ELi256ELi128ELb1ELb1ELb1ELb1ELb0ELb1EEEEEEEEEvNT_6ParamsE)
	.align		4
        /*00ac*/ 	.word	index@(__assertfail)
	.align		4
        /*00b0*/ 	.word	index@(_ZN7cutlass13device_kernelIN5flash11enable_sm90INS1_16FlashAttnFwdSm90INS1_25CollectiveMainloopFwdSm90ILi2EN4cute5tupleIJNS5_1CILi1EEES8_S8_EEENS6_IJNS7_ILi64EEESA_SA_EEELi512ENS_6half_tEfNS_4arch4Sm90ELb1ELb0ELb0ELb0ELb1ELb0ELb0ELb0ELb0ELb1ELb1ELb0EEENS1_21CollectiveEpilogueFwdINS6_IJSA_NS7_ILi512EEESA_EEES9_SC_SE_Li256ELb0ELb1ELb1ELb0EEENS1_19SingleTileSchedulerILb0ELb1ELb1ELi64EEEEEEEEEvNT_6ParamsE)
	.align		4
        /*00b4*/ 	.word	index@(__assertfail)
	.align		4
        /*00b8*/ 	.word	index@(_ZN7cutlass13device_kernelIN5flash11enable_sm90INS1_16FlashAttnFwdSm90INS1_25CollectiveMainloopFwdSm90ILi2EN4cute5tupleIJNS5_1CILi1EEES8_S8_EEENS6_IJNS7_ILi64EEESA_SA_EEELi512ENS_6half_tEfNS_4arch4Sm90ELb1ELb0ELb0ELb0ELb1ELb0ELb1ELb0ELb0ELb1ELb1ELb0EEENS1_21CollectiveEpilogueFwdINS6_IJSA_NS7_ILi512EEESA_EEES9_SC_SE_Li256ELb0ELb1ELb1ELb0EEENS1_19SingleTileSchedulerILb0ELb1ELb1ELi64EEEEEEEEEvNT_6ParamsE)
	.align		4
        /*00bc*/ 	.word	index@(__assertfail)
	.align		4
        /*00c0*/ 	.word	index@(_ZN7cutlass13device_kernelIN5flash11enable_sm90INS1_16FlashAttnFwdSm90INS1_25CollectiveMainloopFwdSm90ILi2EN4cute5tupleIJNS5_1CILi1EEES8_S8_EEENS6_IJNS7_ILi64EEESA_SA_EEELi512ENS_6half_tEfNS_4arch4Sm90ELb1ELb0ELb0ELb1ELb1ELb0ELb0ELb0ELb0ELb1ELb1ELb0EEENS1_21CollectiveEpilogueFwdINS6_IJSA_NS7_ILi512EEESA_EEES9_SC_SE_Li256ELb1ELb1ELb1ELb0EEENS1_36VarlenDynamicPersistentTileSchedulerILi64ELi64ELi256ELi128ELb1ELb1ELb1ELb1ELb1ELb1EEEEEEEEEvNT_6ParamsE)
	.align		4
        /*00c4*/ 	.word	index@(__assertfail)
	.align		4
        /*00c8*/ 	.word	index@(_ZN7cutlass13device_kernelIN5flash11enable_sm90INS1_16FlashAttnFwdSm90INS1_25CollectiveMainloopFwdSm90ILi2EN4cute5tupleIJNS5_1CILi1EEES8_S8_EEENS6_IJNS7_ILi64EEESA_SA_EEELi512ENS_6half_tEfNS_4arch4Sm90ELb1ELb0ELb0ELb1ELb1ELb1ELb0ELb0ELb0ELb1ELb1ELb0EEENS1_21CollectiveEpilogueFwdINS6_IJSA_NS7_ILi512EEESA_EEES9_SC_SE_Li256ELb1ELb1ELb1ELb0EEENS1_36VarlenDynamicPersistentTileSchedulerILi64ELi64ELi256ELi128ELb1ELb1ELb1ELb1ELb1ELb1EEEEEEEEEvNT_6ParamsE)
	.align		4
        /*00cc*/ 	.word	index@(__assertfail)
	.align		4
        /*00d0*/ 	.word	index@(_ZN7cutlass13device_kernelIN5flash11enable_sm90INS1_16FlashAttnFwdSm90INS1_25CollectiveMainloopFwdSm90ILi2EN4cute5tupleIJNS5_1CILi1EEES8_S8_EEENS6_IJNS7_ILi64EEESA_SA_EEELi512ENS_6half_tEfNS_4arch4Sm90ELb1ELb0ELb0ELb1ELb1ELb0ELb1ELb0ELb0ELb1ELb1ELb0EEENS1_21CollectiveEpilogueFwdINS6_IJSA_NS7_ILi512EEESA_EEES9_SC_SE_Li256ELb1ELb1ELb1ELb0EEENS1_36VarlenDynamicPersistentTileSchedulerILi64ELi64ELi256ELi128ELb1ELb1ELb1ELb1ELb1ELb1EEEEEEEEEvNT_6ParamsE)
	.align		4
        /*00d4*/ 	.word	index@(__assertfail)
	.align		4
        /*00d8*/ 	.word	index@(_ZN7cutlass13device_kernelIN5flash11enable_sm90INS1_16FlashAttnFwdSm90INS1_25CollectiveMainloopFwdSm90ILi2EN4cute5tupleIJNS5_1CILi1EEES8_S8_EEENS6_IJNS7_ILi64EEESA_SA_EEELi512ENS_6half_tEfNS_4arch4Sm90ELb1ELb0ELb0ELb1ELb1ELb1ELb1ELb0ELb0ELb1ELb1ELb0EEENS1_21CollectiveEpilogueFwdINS6_IJSA_NS7_ILi512EEESA_EEES9_SC_SE_Li256ELb1ELb1ELb1ELb0EEENS1_36VarlenDynamicPersistentTileSchedulerILi64ELi64ELi256ELi128ELb1ELb1ELb1ELb1ELb1ELb1EEEEEEEEEvNT_6ParamsE)
	.align		4
        /*00dc*/ 	.word	index@(__assertfail)
	.align		4
        /*00e0*/ 	.word	index@(_ZN7cutlass13device_kernelIN5flash11enable_sm90INS1_16FlashAttnFwdSm90INS1_25CollectiveMainloopFwdSm90ILi2EN4cute5tupleIJNS5_1CILi1EEES8_S8_EEENS6_IJNS7_ILi128EEENS7_ILi96EEENS7_ILi64EEEEEELi256ENS_6half_tEfNS_4arch4Sm90ELb0ELb0ELb0ELb0ELb1ELb0ELb0ELb1ELb0ELb1ELb1ELb0EEENS1_21CollectiveEpilogueFwdINS6_IJSA_NS7_ILi256EEESB_EEES9_SE_SG_Li256ELb0ELb1ELb1ELb0EEENS1_19SingleTileSchedulerILb0ELb1ELb1ELi128EEEEEEEEEvNT_6ParamsE)
	.align		4
        /*00e4*/ 	.word	index@(__assertfail)
	.align		4
        /*00e8*/ 	.word	index@(_ZN7cutlass13device_kernelIN5flash11enable_sm90INS1_16FlashAttnFwdSm90INS1_25CollectiveMainloopFwdSm90ILi2EN4cute5tupleIJNS5_1CILi1EEES8_S8_EEENS6_IJNS7_ILi128EEENS7_ILi96EEENS7_ILi64EEEEEELi256ENS_6half_tEfNS_4arch4Sm90ELb0ELb0ELb0ELb0ELb1ELb0ELb1ELb1ELb0ELb1ELb1ELb0EEENS1_21CollectiveEpilogueFwdINS6_IJSA_NS7_ILi256EEESB_EEES9_SE_SG_Li256ELb0ELb1ELb1ELb0EEENS1_19SingleTileSchedulerILb0ELb1ELb1ELi128EEEEEEEEEvNT_6ParamsE)
	.align		4
        /*00ec*/ 	.word	index@(__assertfail)
	.align		4
        /*00f0*/ 	.word	index@(_ZN7cutlass13device_kernelIN5flash11enable_sm90INS1_16FlashAttnFwdSm90INS1_25CollectiveMainloopFwdSm90ILi2EN4cute5tupleIJNS5_1CILi1EEES8_S8_EEENS6_IJNS7_ILi128EEENS7_ILi96EEENS7_ILi64EEEEEELi256ENS_6half_tEfNS_4arch4Sm90ELb0ELb0ELb0ELb1ELb1ELb0ELb0ELb1ELb0ELb1ELb1ELb0EEENS1_21CollectiveEpilogueFwdINS6_IJSA_NS7_ILi256EEESB_EEES9_SE_SG_Li256ELb1ELb1ELb1ELb0EEENS1_36VarlenDynamicPersistentTileSchedulerILi128ELi96ELi256ELi128ELb1ELb1ELb1ELb0ELb1ELb1EEEEEEEEEvNT_6ParamsE)
	.align		4
        /*00f4*/ 	.word	index@(__assertfail)
	.align		4
        /*00f8*/ 	.word	index@(_ZN7cutlass13device_kernelIN5flash11enable_sm90INS1_16FlashAttnFwdSm90INS1_25CollectiveMainloopFwdSm90ILi2EN4cute5tupleIJNS5_1CILi1EEES8_S8_EEENS6_IJNS7_ILi128EEENS7_ILi96EEENS7_ILi64EEEEEELi256ENS_6half_tEfNS_4arch4Sm90ELb0ELb0ELb0ELb1ELb1ELb1ELb0ELb1ELb0ELb1ELb1ELb0EEENS1_21CollectiveEpilogueFwdINS6_IJSA_NS7_ILi256EEESB_EEES9_SE_SG_Li256ELb1ELb1ELb1ELb0EEENS1_36VarlenDynamicPersistentTileSchedulerILi128ELi96ELi256ELi128ELb1ELb1ELb1ELb0ELb1ELb1EEEEEEEEEvNT_6ParamsE)
	.align		4
        /*00fc*/ 	.word	index@(__assertfail)
	.align		4
        /*0100*/ 	.word	index@(_ZN7cutlass13device_kernelIN5flash11enable_sm90INS1_16FlashAttnFwdSm90INS1_25CollectiveMainloopFwdSm90ILi2EN4cute5tupleIJNS5_1CILi1EEES8_S8_EEENS6_IJNS7_ILi128EEENS7_ILi96EEENS7_ILi64EEEEEELi256ENS_6half_tEfNS_4arch4Sm90ELb0ELb0ELb0ELb1ELb1ELb0ELb1ELb1ELb0ELb1ELb1ELb0EEENS1_21CollectiveEpilogueFwdINS6_IJSA_NS7_ILi256EEESB_EEES9_SE_SG_Li256ELb1ELb1ELb1ELb0EEENS1_36VarlenDynamicPersistentTileSchedulerILi128ELi96ELi256ELi128ELb1ELb1ELb1ELb0ELb1ELb1EEEEEEEEEvNT_6ParamsE)
	.align		4
        /*0104*/ 	.word	index@(__assertfail)
	.align		4
        /*0108*/ 	.word	index@(_ZN7cutlass13device_kernelIN5flash11enable_sm90INS1_16FlashAttnFwdSm90INS1_25CollectiveMainloopFwdSm90ILi2EN4cute5tupleIJNS5_1CILi1EEES8_S8_EEENS6_IJNS7_ILi128EEENS7_ILi96EEENS7_ILi64EEEEEELi256ENS_6half_tEfNS_4arch4Sm90ELb0ELb0ELb0ELb1ELb1ELb1ELb1ELb1ELb0ELb1ELb1ELb0EEENS1_21CollectiveEpilogueFwdINS6_IJSA_NS7_ILi256EEESB_EEES9_SE_SG_Li256ELb1ELb1ELb1ELb0EEENS1_36VarlenDynamicPersistentTileSchedulerILi128ELi96ELi256ELi128ELb1ELb1ELb1ELb0ELb1ELb1EEEEEEEEEvNT_6ParamsE)
	.align		4
        /*010c*/ 	.word	index@(__assertfail)
	.align		4
        /*0110*/ 	.word	index@(_ZN7cutlass13device_kernelIN5flash11enable_sm90INS1_16FlashAttnFwdSm90INS1_25CollectiveMainloopFwdSm90ILi2EN4cute5tupleIJNS5_1CILi1EEES8_S8_EEENS6_IJNS7_ILi128EEENS7_ILi96EEENS7_ILi64EEEEEELi256ENS_6half_tEfNS_4arch4Sm90ELb0ELb1ELb0ELb0ELb1ELb0ELb0ELb1ELb0ELb1ELb1ELb0EEENS1_21CollectiveEpilogueFwdINS6_IJSA_NS7_ILi256EEESB_EEES9_SE_SG_Li256ELb0ELb1ELb1ELb0EEENS1_19SingleTileSchedulerILb0ELb1ELb1ELi128EEEEEEEEEvNT_6ParamsE)
	.align		4
        /*0114*/ 	.word	index@(__assertfail)
	.align		4
        /*0118*/ 	.word	index@(_ZN7cutlass13device_kernelIN5flash11enable_sm90INS1_16FlashAttnFwdSm90INS1_25CollectiveMainloopFwdSm90ILi2EN4cute5tupleIJNS5_1CILi1EEES8_S8_EEENS6_IJNS7_ILi128EEENS7_ILi96EEENS7_ILi64EEEEEELi256ENS_6half_tEfNS_4arch4Sm90ELb0ELb1ELb0ELb0ELb1ELb0ELb1ELb1ELb0ELb1ELb1ELb0EEENS1_21CollectiveEpilogueFwdINS6_IJSA_NS7_ILi256EEESB_EEES9_SE_SG_Li256ELb0ELb1ELb1ELb0EEENS1_19SingleTileSchedulerILb0ELb1ELb1ELi128EEEEEEEEEvNT_6ParamsE)
	.align		4
        /*011c*/ 	.word	index@(__assertfail)
	.align		4
        /*0120*/ 	.word	index@(_ZN7cutlass13device_kernelIN5flash11enable_sm90INS1_16FlashAttnFwdSm90INS1_25CollectiveMainloopFwdSm90ILi2EN4cute5tupleIJNS5_1CILi1EEES8_S8_EEENS6_IJNS7_ILi128EEENS7_ILi96EEENS7_ILi64EEEEEELi256ENS_6half_tEfNS_4arch4Sm90ELb0ELb1ELb0ELb1ELb1ELb0ELb0ELb1ELb0ELb1ELb1ELb0EEENS1_21CollectiveEpilogueFwdINS6_IJSA_NS7_ILi256EEESB_EEES9_SE_SG_Li256ELb1ELb1ELb1ELb0EEENS1_36VarlenDynamicPersistentTileSchedulerILi128ELi96ELi256ELi128ELb1ELb1ELb1ELb1ELb0ELb1EEEEEEEEEvNT_6ParamsE)
	.align		4
        /*0124*/ 	.word	index@(__assertfail)
	.align		4
        /*0128*/ 	.word	index@(_ZN7cutlass13device_kernelIN5flash11enable_sm90INS1_16FlashAttnFwdSm90INS1_25CollectiveMainloopFwdSm90ILi2EN4cute5tupleIJNS5_1CILi1EEES8_S8_EEENS6_IJNS7_ILi128EEENS7_ILi96EEENS7_ILi64EEEEEELi256ENS_6half_tEfNS_4arch4Sm90ELb0ELb1ELb0ELb1ELb1ELb1ELb0ELb1ELb0ELb1ELb1ELb0EEENS1_21CollectiveEpilogueFwdINS6_IJSA_NS7_ILi256EEESB_EEES9_SE_SG_Li256ELb1ELb1ELb1ELb0EEENS1_36VarlenDynamicPersistentTileSchedulerILi128ELi96ELi256ELi128ELb1ELb1ELb1ELb1ELb0ELb1EEEEEEEEEvNT_6ParamsE)
	.align		4
        /*012c*/ 	.word	index@(__assertfail)
	.align		4
        /*0130*/ 	.word	index@(_ZN7cutlass13device_kernelIN5flash11enable_sm90INS1_16FlashAttnFwdSm90INS1_25CollectiveMainloopFwdSm90ILi2EN4cute5tupleIJNS5_1CILi1EEES8_S8_EEENS6_IJNS7_ILi128EEENS7_ILi96EEENS7_ILi64EEEEEELi256ENS_6half_tEfNS_4arch4Sm90ELb0ELb1ELb0ELb1ELb1ELb0ELb1ELb1ELb0ELb1ELb1ELb0EEENS1_21CollectiveEpilogueFwdINS6_IJSA_NS7_ILi256EEESB_EEES9_SE_SG_Li256ELb1ELb1ELb1ELb0EEENS1_36VarlenDynamicPersistentTileSchedulerILi128ELi96ELi256ELi128ELb1ELb1ELb1ELb1ELb0ELb1EEEEEEEEEvNT_6ParamsE)
	.align		4
        /*0134*/ 	.word	index@(__assertfail)
	.align		4
        /*0138*/ 	.word	index@(_ZN7cutlass13device_kernelIN5flash11enable_sm90INS1_16FlashAttnFwdSm90INS1_25CollectiveMainloopFwdSm90ILi2EN4cute5tupleIJNS5_1CILi1EEES8_S8_EEENS6_IJNS7_ILi128EEENS7_ILi96EEENS7_ILi64EEEEEELi256ENS_6half_tEfNS_4arch4Sm90ELb0ELb1ELb0ELb1ELb1ELb1ELb1ELb1ELb0ELb1ELb1ELb0EEENS1_21CollectiveEpilogueFwdINS6_IJSA_NS7_ILi256EEESB_EEES9_SE_SG_Li256ELb1ELb1ELb1ELb0EEENS1_36VarlenDynamicPersistentTileSchedulerILi128ELi96ELi256ELi128ELb1ELb1ELb1ELb1ELb0ELb1EEEEEEEEEvNT_6ParamsE)
	.align		4
        /*013c*/ 	.word	index@(__assertfail)
	.align		4
        /*0140*/ 	.word	index@(_ZN7cutlass13device_kernelIN5flash11enable_sm90INS1_16FlashAttnFwdSm90INS1_25CollectiveMainloopFwdSm90ILi2EN4cute5tupleIJNS5_1CILi1EEES8_S8_EEENS6_IJNS7_ILi128EEENS7_ILi96EEENS7_ILi64EEEEEELi256ENS_6half_tEfNS_4arch4Sm90ELb1ELb0ELb0ELb0ELb1ELb0ELb0ELb1ELb0ELb1ELb1ELb0EEENS1_21CollectiveEpilogueFwdINS6_IJSA_NS7_ILi256EEESB_EEES9_SE_SG_Li256ELb0ELb1ELb1ELb0EEENS1_19SingleTileSchedulerILb0ELb1ELb1ELi128EEEEEEEEEvNT_6ParamsE)
	.align		4
        /*0144*/ 	.word	index@(__assertfail)
	.align		4
        /*0148*/ 	.word	index@(_ZN7cutlass13device_kernelIN5flash11enable_sm90INS1_16FlashAttnFwdSm90INS1_25CollectiveMainloopFwdSm90ILi2EN4cute5tupleIJNS5_1CILi1EEES8_S8_EEENS6_IJNS7_ILi128EEENS7_ILi96EEENS7_ILi64EEEEEELi256ENS_6half_tEfNS_4arch4Sm90ELb1ELb0ELb0ELb0ELb1ELb0ELb1ELb1ELb0ELb1ELb1ELb0EEENS1_21CollectiveEpilogueFwdINS6_IJSA_NS7_ILi256EEESB_EEES9_SE_SG_Li256ELb0ELb1ELb1ELb0EEENS1_19SingleTileSchedulerILb0ELb1ELb1ELi128EEEEEEEEEvNT_6ParamsE)
	.align		4
        /*014c*/ 	.word	index@(__assertfail)
	.align		4
        /*0150*/ 	.word	index@(_ZN7cutlass13device_kernelIN5flash11enable_sm90INS1_16FlashAttnFwdSm90INS1_25CollectiveMainloopFwdSm90ILi2EN4cute5tupleIJNS5_1CILi1EEES8_S8_EEENS6_IJNS7_ILi128EEENS7_ILi96EEENS7_ILi64EEEEEELi256ENS_6half_tEfNS_4arch4Sm90ELb1ELb0ELb0ELb1ELb1ELb0ELb0ELb1ELb0ELb1ELb1ELb0EEENS1_21CollectiveEpilogueFwdINS6_IJSA_NS7_ILi256EEESB_EEES9_SE_SG_Li256ELb1ELb1ELb1ELb0EEENS1_36VarlenDynamicPersistentTileSchedulerILi128ELi96ELi256ELi128ELb1ELb1ELb1ELb1ELb1ELb1EEEEEEEEEvNT_6ParamsE)
	.align		4
        /*0154*/ 	.word	index@(__assertfail)
	.align		4
        /*0158*/ 	.word	index@(_ZN7cutlass13device_kernelIN5flash11enable_sm90INS1_16FlashAttnFwdSm90INS1_25CollectiveMainloopFwdSm90ILi2EN4cute5tupleIJNS5_1CILi1EEES8_S8_EEENS6_IJNS7_ILi128EEENS7_ILi96EEENS7_ILi64EEEEEELi256ENS_6half_tEfNS_4arch4Sm90ELb1ELb0ELb0ELb1ELb1ELb1ELb0ELb1ELb0ELb1ELb1ELb0EEENS1_21CollectiveEpilogueFwdINS6_IJSA_NS7_ILi256EEESB_EEES9_SE_SG_Li256ELb1ELb1ELb1ELb0EEENS1_36VarlenDynamicPersistentTileSchedulerILi128ELi96ELi256ELi128ELb1ELb1ELb1ELb1ELb1ELb1EEEEEEEEEvNT_6ParamsE)
	.align		4
        /*015c*/ 	.word	index@(__assertfail)
	.align		4
        /*0160*/ 	.word	index@(_ZN7cutlass13device_kernelIN5flash11enable_sm90INS1_16FlashAttnFwdSm90INS1_25CollectiveMainloopFwdSm90ILi2EN4cute5tupleIJNS5_1CILi1EEES8_S8_EEENS6_IJNS7_ILi128EEENS7_ILi96EEENS7_ILi64EEEEEELi256ENS_6half_tEfNS_4arch4Sm90ELb1ELb0ELb0ELb1ELb1ELb0ELb1ELb1ELb0ELb1ELb1ELb0EEENS1_21CollectiveEpilogueFwdINS6_IJSA_NS7_ILi256EEESB_EEES9_SE_SG_Li256ELb1ELb1ELb1ELb0EEENS1_36VarlenDynamicPersistentTileSchedulerILi128ELi96ELi256ELi128ELb1ELb1ELb1ELb1ELb1ELb1EEEEEEEEEvNT_6ParamsE)
	.align		4
        /*0164*/ 	.word	index@(__assertfail)
	.align		4
        /*0168*/ 	.word	index@(_ZN7cutlass13device_kernelIN5flash11enable_sm90INS1_16FlashAttnFwdSm90INS1_25CollectiveMainloopFwdSm90ILi2EN4cute5tupleIJNS5_1CILi1EEES8_S8_EEENS6_IJNS7_ILi128EEENS7_ILi96EEENS7_ILi64EEEEEELi256ENS_6half_tEfNS_4arch4Sm90ELb1ELb0ELb0ELb1ELb1ELb1ELb1ELb1ELb0ELb1ELb1ELb0EEENS1_21CollectiveEpilogueFwdINS6_IJSA_NS7_ILi256EEESB_EEES9_SE_SG_Li256ELb1ELb1ELb1ELb0EEENS1_36VarlenDynamicPersistentTileSchedulerILi128ELi96ELi256ELi128ELb1ELb1ELb1ELb1ELb1ELb1EEEEEEEEEvNT_6ParamsE)
	.align		4
        /*016c*/ 	.word	index@(__assertfail)
	.align		4
        /*0170*/ 	.word	0x00000000
	.align		4
        /*0174*/ 	.word	0xfffffffe
	.align		4
        /*0178*/ 	.word	0x00000000
	.align		4
        /*017c*/ 	.word	0xfffffffd
	.align		4
        /*0180*/ 	.word	0x00000000
	.align		4
        /*0184*/ 	.word	0xfffffffc


//--------------------- .nv.constant4             --------------------------
	.section	.nv.constant4,"a",@progbits
	.align	8
	.align		8
.nv.constant4:
        /*0000*/ 	.dword	__assertfail
	.align		8
        /*0008*/ 	.dword	__unnamed_1
	.align		8
        /*0010*/ 	.dword	__unnamed_2
	.align		8
        /*0018*/ 	.dword	__unnamed_3
	.align		8
        /*0020*/ 	.dword	__unnamed_4
	.align		8
        /*0028*/ 	.dword	__unnamed_5
	.align		8
        /*0030*/ 	.dword	__unnamed_6
	.align		8
        /*0038*/ 	.dword	__unnamed_7
	.align		8
        /*0040*/ 	.dword	__unnamed_8
	.align		8
        /*0048*/ 	.dword	__unnamed_9
	.align		8
        /*0050*/ 	.dword	__unnamed_10
	.align		8
        /*0058*/ 	.dword	__unnamed_11
	.align		8
        /*0060*/ 	.dword	__unnamed_12
	.align		8
        /*0068*/ 	.dword	__unnamed_13
	.align		8
        /*0070*/ 	.dword	__unnamed_14
	.align		8
        /*0078*/ 	.dword	__unnamed_15
	.align		8
        /*0080*/ 	.dword	__unnamed_16
	.align		8
        /*0088*/ 	.dword	__unnamed_17
	.align		8
        /*0090*/ 	.dword	__unnamed_18
	.align		8
        /*0098*/ 	.dword	_ZN79_INTERNAL_73f4098d_43_flash_fwd_hdimdiff_fp16_paged_split_sm90_cu_61719c98_59354cuda3std3__45__cpo5beginE
	.align		8
        /*00a0*/ 	.dword	_ZN79_INTERNAL_73f4098d_43_flash_fwd_hdimdiff_fp16_paged_split_sm90_cu_61719c98_59354cuda3std3__45__cpo3endE
	.align		8
        /*00a8*/ 	.dword	_ZN79_INTERNAL_73f4098d_43_flash_fwd_hdimdiff_fp16_paged_split_sm90_cu_61719c98_59354cuda3std3__45__cpo6cbeginE
	.align		8
        /*00b0*/ 	.dword	_ZN79_INTERNAL_73f4098d_43_flash_fwd_hdimdiff_fp16_paged_split_sm90_cu_61719c98_59354cuda3std3__45__cpo4cendE
	.align		8
        /*00b8*/ 	.dword	_ZN79_INTERNAL_73f4098d_43_flash_fwd_hdimdiff_fp16_paged_split_sm90_cu_61719c98_59354cuda3std3__481_GLOBAL__N__73f4098d_43_flash_fwd_hdimdiff_fp16_paged_split_sm90_cu_61719c98_59356ignoreE
	.align		8
        /*00c0*/ 	.dword	_ZN79_INTERNAL_73f4098d_43_flash_fwd_hdimdiff_fp16_paged_split_sm90_cu_61719c98_59354cuda3std3__419piecewise_constructE
	.align		8
        /*00c8*/ 	.dword	_ZN79_INTERNAL_73f4098d_43_flash_fwd_hdimdiff_fp16_paged_split_sm90_cu_61719c98_59354cuda3std3__48in_placeE
	.align		8
        /*00d0*/ 	.dword	_ZN79_INTERNAL_73f4098d_43_flash_fwd_hdimdiff_fp16_paged_split_sm90_cu_61719c98_59354cuda3std6ranges3__45__cpo4swapE
	.align		8
        /*00d8*/ 	.dword	_ZN79_INTERNAL_73f4098d_43_flash_fwd_hdimdiff_fp16_paged_split_sm90_cu_61719c98_59354cuda3std6ranges3__45__cpo9iter_moveE
	.align		8
        /*00e0*/ 	.dword	_ZN79_INTERNAL_73f4098d_43_flash_fwd_hdimdiff_fp16_paged_split_sm90_cu_61719c98_59354cute7productE
	.align		8
        /*00e8*/ 	.dword	_ZN79_INTERNAL_73f4098d_43_flash_fwd_hdimdiff_fp16_paged_split_sm90_cu_61719c98_59354cute1_E
	.align		8
        /*00f0*/ 	.dword	$str$23
	.align		8
        /*00f8*/ 	.dword	$str$24


//--------------------- .text._ZN7cutlass13device_kernelIN5flash11enable_sm90INS1_16FlashAttnFwdSm90INS1_25CollectiveMainloopFwdSm90ILi2EN4cute5tupleIJNS5_1CILi1EEES8_S8_EEENS6_IJNS7_ILi128EEENS7_ILi96EEENS7_ILi192EEEEEELi128ENS_6half_tEfNS_4arch4Sm90ELb0ELb0ELb0ELb0ELb1ELb0ELb0ELb1ELb1ELb1ELb1ELb0EEENS1_21CollectiveEpilogueFwdINS6_IJSA_SA_SB_EEES9_SE_SG_Li256ELb0ELb1ELb1ELb0EEENS1_19SingleTileSchedulerILb0ELb1ELb1ELi128EEEEEEEEEvNT_6ParamsE --------------------------
	.section	.text._ZN7cutlass13device_kernelIN5flash11enable_sm90INS1_16FlashAttnFwdSm90INS1_25CollectiveMainloopFwdSm90ILi2EN4cute5tupleIJNS5_1CILi1EEES8_S8_EEENS6_IJNS7_ILi128EEENS7_ILi96EEENS7_ILi192EEEEEELi128ENS_6half_tEfNS_4arch4Sm90ELb0ELb0ELb0ELb0ELb1ELb0ELb0ELb1ELb1ELb1ELb1ELb0EEENS1_21CollectiveEpilogueFwdINS6_IJSA_SA_SB_EEES9_SE_SG_Li256ELb0ELb1ELb1ELb0EEENS1_19SingleTileSchedulerILb0ELb1ELb1ELi128EEEEEEEEEvNT_6ParamsE,"ax",@progbits
	.align	128
.text._ZN7cutlass13device_kernelIN5flash11enable_sm90INS1_16FlashAttnFwdSm90INS1_25CollectiveMainloopFwdSm90ILi2EN4cute5tupleIJNS5_1CILi1EEES8_S8_EEENS6_IJNS7_ILi128EEENS7_ILi96EEENS7_ILi192EEEEEELi128ENS_6half_tEfNS_4arch4Sm90ELb0ELb0ELb0ELb0ELb1ELb0ELb0ELb1ELb1ELb1ELb1ELb0EEENS1_21CollectiveEpilogueFwdINS6_IJSA_SA_SB_EEES9_SE_SG_Li256ELb0ELb1ELb1ELb0EEENS1_19SingleTileSchedulerILb0ELb1ELb1ELi128EEEEEEEEEvNT_6ParamsE:
        .type           _ZN7cutlass13device_kernelIN5flash11enable_sm90INS1_16FlashAttnFwdSm90INS1_25CollectiveMainloopFwdSm90ILi2EN4cute5tupleIJNS5_1CILi1EEES8_S8_EEENS6_IJNS7_ILi128EEENS7_ILi96EEENS7_ILi192EEEEEELi128ENS_6half_tEfNS_4arch4Sm90ELb0ELb0ELb0ELb0ELb1ELb0ELb0ELb1ELb1ELb1ELb1ELb0EEENS1_21CollectiveEpilogueFwdINS6_IJSA_SA_SB_EEES9_SE_SG_Li256ELb0ELb1ELb1ELb0EEENS1_19SingleTileSchedulerILb0ELb1ELb1ELi128EEEEEEEEEvNT_6ParamsE,@function
        .size           _ZN7cutlass13device_kernelIN5flash11enable_sm90INS1_16FlashAttnFwdSm90INS1_25CollectiveMainloopFwdSm90ILi2EN4cute5tupleIJNS5_1CILi1EEES8_S8_EEENS6_IJNS7_ILi128EEENS7_ILi96EEENS7_ILi192EEEEEELi128ENS_6half_tEfNS_4arch4Sm90ELb0ELb0ELb0ELb0ELb1ELb0ELb0ELb1ELb1ELb1ELb1ELb0EEENS1_21CollectiveEpilogueFwdINS6_IJSA_SA_SB_EEES9_SE_SG_Li256ELb0ELb1ELb1ELb0EEENS1_19SingleTileSchedulerILb0ELb1ELb1ELi128EEEEEEEEEvNT_6ParamsE,(.L_x_15630 - _ZN7cutlass13device_kernelIN5flash11enable_sm90INS1_16FlashAttnFwdSm90INS1_25CollectiveMainloopFwdSm90ILi2EN4cute5tupleIJNS5_1CILi1EEES8_S8_EEENS6_IJNS7_ILi128EEENS7_ILi96EEENS7_ILi192EEEEEELi128ENS_6half_tEfNS_4arch4Sm90ELb0ELb0ELb0ELb0ELb1ELb0ELb0ELb1ELb1ELb1ELb1ELb0EEENS1_21CollectiveEpilogueFwdINS6_IJSA_SA_SB_EEES9_SE_SG_Li256ELb0ELb1ELb1ELb0EEENS1_19SingleTileSchedulerILb0ELb1ELb1ELi128EEEEEEEEEvNT_6ParamsE)
        .other          _ZN7cutlass13device_kernelIN5flash11enable_sm90INS1_16FlashAttnFwdSm90INS1_25CollectiveMainloopFwdSm90ILi2EN4cute5tupleIJNS5_1CILi1EEES8_S8_EEENS6_IJNS7_ILi128EEENS7_ILi96EEENS7_ILi192EEEEEELi128ENS_6half_tEfNS_4arch4Sm90ELb0ELb0ELb0ELb0ELb1ELb0ELb0ELb1ELb1ELb1ELb1ELb0EEENS1_21CollectiveEpilogueFwdINS6_IJSA_SA_SB_EEES9_SE_SG_Li256ELb0ELb1ELb1ELb0EEENS1_19SingleTileSchedulerILb0ELb1ELb1ELi128EEEEEEEEEvNT_6ParamsE,@"STO_CUDA_ENTRY STV_DEFAULT"
_ZN7cutlass13device_kernelIN5flash11enable_sm90INS1_16FlashAttnFwdSm90INS1_25CollectiveMainloopFwdSm90ILi2EN4cute5tupleIJNS5_1CILi1EEES8_S8_EEENS6_IJNS7_ILi128EEENS7_ILi96EEENS7_ILi192EEEEEELi128ENS_6half_tEfNS_4arch4Sm90ELb0ELb0ELb0ELb0ELb1ELb0ELb0ELb1ELb1ELb1ELb1ELb0EEENS1_21CollectiveEpilogueFwdINS6_IJSA_SA_SB_EEES9_SE_SG_Li256ELb0ELb1ELb1ELb0EEENS1_19SingleTileSchedulerILb0ELb1ELb1ELi128EEEEEEEEEvNT_6ParamsE:
[----:B------:R-:W0:Y:S01]  /*0000*/  LDC R1, c[0x0][0x28] ;  /* 0x00000a00ff017b82 */ /* 0x000e220000000800 */
[----:B------:R-:W1:Y:S01]  /*0010*/  S2R R25, SR_TID.X ;  /* 0x0000000000197919 */ /* 0x000e620000002100 */
[----:B------:R-:W-:Y:S01]  /*0020*/  ELECT P0, URZ, PT ;  /* 0x00000000003f782f */ /* 0x000fe20003800000 */
[----:B------:R-:W-:Y:S01]  /*0030*/  UMOV UR4, 0x80 ;  /* 0x0000008000047882 */ /* 0x000fe20000000000 */
[----:B------:R-:W-:Y:S01]  /*0040*/  UMOV UR7, 0x100 ;  /* 0x0000010000077882 */ /* 0x000fe20000000000 */
[----:B-1----:R-:W-:-:S05]  /*0050*/  SHF.R.U32.HI R0, RZ, 0x5, R25 ;  /* 0x00000005ff007819 */ /* 0x002fca0000011619 */
[----:B------:R-:W1:Y:S02]  /*0060*/  SHFL.IDX PT, R2, R0, RZ, 0x1f ;  /* 0x00001fff00027589 */ /* 0x000e6400000e0000 */
[C---:B-1----:R-:W-:Y:S02]  /*0070*/  ISETP.NE.OR P0, PT, R2.reuse, RZ, !P0 ;  /* 0x000000ff0200720c */ /* 0x042fe40004705670 */
[----:B------:R-:W-:Y:S02]  /*0080*/  ISETP.NE.AND P1, PT, R2, RZ, PT ;  /* 0x000000ff0200720c */ /* 0x000fe40003f25270 */
[----:B------:R-:W-:-:S06]  /*0090*/  SHF.R.U32.HI R2, RZ, 0x7, R25 ;  /* 0x00000007ff027819 */ /* 0x000fcc0000011619 */
[----:B------:R-:W1:Y:S03]  /*00a0*/  SHFL.IDX PT, R2, R2, RZ, 0x1f ;  /* 0x00001fff02027589 */ /* 0x000e6600000e0000 */
[----:B------:R-:W-:Y:S01]  /*00b0*/  VOTEU.ALL UP0, P0 ;  /* 0x00000000003f7886 */ /* 0x000fe20000000000 */
[----:B------:R-:W-:-:S04]  /*00c0*/  VOTEU.ALL UP1, P0 ;  /* 0x00000000003f7886 */ /* 0x000fc80000020000 */
[----:B------:R-:W2:Y:S01]  /*00d0*/  @!UP0 S2UR UR8, SR_CgaCtaId ;  /* 0x00000000000889c3 */ /* 0x000ea20000008800 */
[----:B------:R-:W-:Y:S01]  /*00e0*/  @!UP0 UMOV UR6, 0x400 ;  /* 0x0000040000068882 */ /* 0x000fe20000000000 */
[----:B------:R-:W-:-:S04]  /*00f0*/  @!UP0 UIADD3 UR4, -UR4, 0x100000, URZ ;  /* 0x0010000004048890 */ /* 0x000fc8000fffe13f */
[----:B------:R-:W-:Y:S02]  /*0100*/  @!UP0 USHF.L.U32 UR5, UR4, 0xb, URZ ;  /* 0x0000000b04058899 */ /* 0x000fe4000800063f */
[----:B------:R-:W-:Y:S02]  /*0110*/  @!UP0 USHF.L.U32 UR4, UR4, 0x1, URZ ;  /* 0x0000000104048899 */ /* 0x000fe4000800063f */
[----:B--2---:R-:W-:Y:S02]  /*0120*/  @!UP0 ULEA UR8, UR8, UR6, 0x18 ;  /* 0x0000000608088291 */ /* 0x004fe4000f8ec03f */
[----:B------:R-:W-:-:S04]  /*0130*/  @!UP0 UIADD3 UR6, -UR7, 0x100000, URZ ;  /* 0x0010000007068890 */ /* 0x000fc8000fffe13f */
[----:B------:R-:W-:Y:S02]  /*0140*/  @!UP0 USHF.L.U32 UR7, UR6, 0xb, URZ ;  /* 0x0000000b06078899 */ /* 0x000fe4000800063f */
[----:B------:R-:W-:Y:S01]  /*0150*/  @!UP0 USHF.L.U32 UR6, UR6, 0x1, URZ ;  /* 0x0000000106068899 */ /* 0x000fe2000800063f */
[----:B------:R-:W-:-:S05]  /*0160*/  VOTEU.ALL UP0, P0 ;  /* 0x00000000003f7886 */ /* 0x000fca0000000000 */
[----:B------:R2:W3:Y:S06]  /*0170*/  @!UP0 SYNCS.EXCH.64 URZ, [UR8+0x2a800], UR4 ;  /* 0x02a80004083f85b2 */ /* 0x0004ec0008000100 */
[----:B------:R2:W4:Y:S02]  /*0180*/  @!UP1 SYNCS.EXCH.64 URZ, [UR8+0x2a820], UR6 ;  /* 0x02a82006083f95b2 */ /* 0x0005240008000100 */
[----:B012---:R-:W-:Y:S05]  /*0190*/  @P1 BRA `(.L_x_0) ;  /* 0x0000000000481947 */ /* 0x007fea0003800000 */
[----:B------:R-:W0:Y:S01]  /*01a0*/  S2UR UR5, SR_CgaCtaId ;  /* 0x00000000000579c3 */ /* 0x000e220000008800 */
[----:B------:R-:W-:Y:S01]  /*01b0*/  UMOV UR4, 0x400 ;  /* 0x0000040000047882 */ /* 0x000fe20000000000 */
[----:B------:R-:W-:Y:S01]  /*01c0*/  UMOV UR6, 0x80 ;  /* 0x0000008000067882 */ /* 0x000fe20000000000 */
[----:B------:R-:W-:Y:S01]  /*01d0*/  UMOV UR7, 0x100 ;  /* 0x0000010000077882 */ /* 0x000fe20000000000 */
[----:B------:R-:W-:Y:S01]  /*01e0*/  ELECT P0, URZ, PT ;  /* 0x00000000003f782f */ /* 0x000fe20003800000 */
[----:B0-----:R-:W-:Y:S02]  /*01f0*/  ULEA UR8, UR5, UR4, 0x18 ;  /* 0x0000000405087291 */ /* 0x001fe4000f8ec03f */
[----:B------:R-:W-:-:S04]  /*0200*/  UIADD3 UR4, -UR6, 0x100000, URZ ;  /* 0x0010000006047890 */ /* 0x000fc8000fffe13f */
[----:B------:R-:W-:Y:S02]  /*0210*/  USHF.L.U32 UR5, UR4, 0xb, URZ ;  /* 0x0000000b04057899 */ /* 0x000fe4000800063f */
[----:B------:R-:W-:Y:S02]  /*0220*/  USHF.L.U32 UR4, UR4, 0x1, URZ ;  /* 0x0000000104047899 */ /* 0x000fe4000800063f */
[----:B------:R-:W-:-:S04]  /*0230*/  UIADD3 UR6, -UR7, 0x100000, URZ ;  /* 0x0010000007067890 */ /* 0x000fc8000fffe13f */
[----:B------:R-:W-:Y:S02]  /*0240*/  USHF.L.U32 UR7, UR6, 0xb, URZ ;  /* 0x0000000b06077899 */ /* 0x000fe4000800063f */
[----:B------:R-:W-:Y:S01]  /*0250*/  USHF.L.U32 UR6, UR6, 0x1, URZ ;  /* 0x0000000106067899 */ /* 0x000fe2000800063f */
[----:B------:R-:W0:Y:S03]  /*0260*/  FENCE.VIEW.ASYNC.S ;  /* 0x00000000000073c6 */ /* 0x000e260000000000 */
[----:B0-----:R0:W1:Y:S08]  /*0270*/  SYNCS.EXCH.64 URZ, [UR8+0x2a830], UR4 ;  /* 0x02a83004083f75b2 */ /* 0x0010700008000100 */
[----:B------:R0:W2:Y:S01]  /*0280*/  SYNCS.EXCH.64 URZ, [UR8+0x2a840], UR6 ;  /* 0x02a84006083f75b2 */ /* 0x0000a20008000100 */
[----:B------:R0:W0:Y:S01]  /*0290*/  SYNCS.EXCH.64 URZ, [UR8+0x2a838], UR4 ;  /* 0x02a83804083f75b2 */ /* 0x0000220008000100 */
[----:B------:R0:W0:Y:S01]  /*02a0*/  SYNCS.EXCH.64 URZ, [UR8+0x2a848], UR6 ;  /* 0x02a84806083f75b2 */ /* 0x0000220008000100 */
[----:B------:R-:W-:Y:S01]  /*02b0*/  NOP ;  /* 0x0000000000007918 */ /* 0x000fe20000000000 */
.L_x_0:
[----:B------:R-:W5:Y:S01]  /*02c0*/  SHFL.IDX PT, R3, R0, RZ, 0x1f ;  /* 0x00001fff00037589 */ /* 0x000f6200000e0000 */
[----:B------:R-:W-:Y:S01]  /*02d0*/  NOP ;  /* 0x0000000000007918 */ /* 0x000fe20000000000 */
[----:B-----5:R-:W-:-:S13]  /*02e0*/  ISETP.NE.AND P0, PT, R3, RZ, PT ;  /* 0x000000ff0300720c */ /* 0x020fda0003f05270 */
[----:B------:R-:W-:Y:S05]  /*02f0*/  @P0 BRA `(.L_x_1) ;  /* 0x0000000000480947 */ /* 0x000fea0003800000 */
[----:B0-----:R-:W0:Y:S01]  /*0300*/  S2UR UR5, SR_CgaCtaId ;  /* 0x00000000000579c3 */ /* 0x001e220000008800 */
        /* <DEDUP_REMOVED lines=12> */
[----:B0-----:R0:W0:Y:S08]  /*03d0*/  SYNCS.EXCH.64 URZ, [UR8+0x2a850], UR4 ;  /* 0x02a85004083f75b2 */ /* 0x0010300008000100 */
[----:B------:R0:W0:Y:S01]  /*03e0*/  SYNCS.EXCH.64 URZ, [UR8+0x2a860], UR6 ;  /* 0x02a86006083f75b2 */ /* 0x0000220008000100 */
[----:B------:R0:W0:Y:S01]  /*03f0*/  SYNCS.EXCH.64 URZ, [UR8+0x2a858], UR4 ;  /* 0x02a85804083f75b2 */ /* 0x0000220008000100 */
[----:B------:R0:W0:Y:S01]  /*0400*/  SYNCS.EXCH.64 URZ, [UR8+0x2a868], UR6 ;  /* 0x02a86806083f75b2 */ /* 0x0000220008000100 */
[----:B------:R-:W-:Y:S01]  /*0410*/  NOP ;  /* 0x0000000000007918 */ /* 0x000fe20000000000 */
.L_x_1:
[----:B------:R-:W5:Y:S01]  /*0420*/  SHFL.IDX PT, R3, R0, RZ, 0x1f ;  /* 0x00001fff00037589 */ /* 0x000f6200000e0000 */
[----:B------:R-:W-:Y:S01]  /*0430*/  NOP ;  /* 0x0000000000007918 */ /* 0x000fe20000000000 */
[----:B-----5:R-:W-:-:S13]  /*0440*/  ISETP.NE.AND P0, PT, R3, RZ, PT ;  /* 0x000000ff0300720c */ /* 0x020fda0003f05270 */
[----:B------:R-:W-:Y:S05]  /*0450*/  @P0 BRA `(.L_x_2) ;  /* 0x0000000000380947 */ /* 0x000fea0003800000 */
[----:B0-----:R-:W0:Y:S01]  /*0460*/  S2UR UR5, SR_CgaCtaId ;  /* 0x00000000000579c3 */ /* 0x001e220000008800 */
[----:B------:R-:W-:Y:S01]  /*0470*/  UMOV UR4, 0x400 ;  /* 0x0000040000047882 */ /* 0x000fe20000000000 */
[----:B------:R-:W-:Y:S01]  /*0480*/  UMOV UR7, 0x80 ;  /* 0x0000008000077882 */ /* 0x000fe20000000000 */
[----:B------:R-:W-:Y:S01]  /*0490*/  ELECT P0, URZ, PT ;  /* 0x00000000003f782f */ /* 0x000fe20003800000 */
[----:B0-----:R-:W-:Y:S02]  /*04a0*/  ULEA UR6, UR5, UR4, 0x18 ;  /* 0x0000000405067291 */ /* 0x001fe4000f8ec03f */
[----:B------:R-:W-:-:S04]  /*04b0*/  UIADD3 UR4, -UR7, 0x100000, URZ ;  /* 0x0010000007047890 */ /* 0x000fc8000fffe13f */
[----:B------:R-:W-:Y:S02]  /*04c0*/  USHF.L.U32 UR5, UR4, 0xb, URZ ;  /* 0x0000000b04057899 */ /* 0x000fe4000800063f */
[----:B------:R-:W-:Y:S01]  /*04d0*/  USHF.L.U32 UR4, UR4, 0x1, URZ ;  /* 0x0000000104047899 */ /* 0x000fe2000800063f */
[----:B------:R-:W0:Y:S11]  /*04e0*/  FENCE.VIEW.ASYNC.S ;  /* 0x00000000000073c6 */ /* 0x000e360000000000 */
[----:B0-----:R0:W0:Y:S01]  /*04f0*/  SYNCS.EXCH.64 URZ, [UR6+0x2a870], UR4 ;  /* 0x02a87004063f75b2 */ /* 0x0010220008000100 */
[----:B------:R0:W0:Y:S01]  /*0500*/  SYNCS.EXCH.64 URZ, [UR6+0x2a880], UR4 ;  /* 0x02a88004063f75b2 */ /* 0x0000220008000100 */
[----:B------:R0:W0:Y:S01]  /*0510*/  SYNCS.EXCH.64 URZ, [UR6+0x2a878], UR4 ;  /* 0x02a87804063f75b2 */ /* 0x0000220008000100 */
[----:B------:R0:W0:Y:S01]  /*0520*/  SYNCS.EXCH.64 URZ, [UR6+0x2a888], UR4 ;  /* 0x02a88804063f75b2 */ /* 0x0000220008000100 */
[----:B------:R-:W-:Y:S01]  /*0530*/  NOP ;  /* 0x0000000000007918 */ /* 0x000fe20000000000 */
.L_x_2:
        /* <DEDUP_REMOVED lines=22> */
.L_x_3:
[----:B------:R-:W5:Y:S01]  /*06a0*/  SHFL.IDX PT, R3, R0, RZ, 0x1f ;  /* 0x00001fff00037589 */ /* 0x000f6200000e0000 */
[----:B------:R-:W-:Y:S01]  /*06b0*/  R2UR UR9, R2 ;  /* 0x00000000020972ca */ /* 0x000fe200000e0000 */
        /* <DEDUP_REMOVED lines=21> */
.L_x_4:
[----:B------:R-:W-:Y:S01]  /*0810*/  UISETP.NE.AND UP0, UPT, UR9, URZ, UPT ;  /* 0x0000003f0900728c */ /* 0x000fe2000bf05270 */
[----:B------:R-:W-:Y:S01]  /*0820*/  NOP ;  /* 0x0000000000007918 */ /* 0x000fe20000000000 */
[----:B------:R-:W-:Y:S01]  /*0830*/  UMOV UR36, 0x1 ;  /* 0x0000000100247882 */ /* 0x000fe20000000000 */
[----:B------:R-:W-:Y:S01]  /*0840*/  ULDC.64 UR38, c[0x0][0x208] ;  /* 0x0000820000267ab9 */ /* 0x000fe20000000a00 */
[----:B------:R-:W-:Y:S01]  /*0850*/  USEL UR36, UR36, 0x2, !UP0 ;  /* 0x0000000224247887 */ /* 0x000fe2000c000000 */
[----:B------:R-:W-:Y:S01]  /*0860*/  BSSY B6, `(.L_x_5) ;  /* 0x0000a48000067945 */ /* 0x000fe20003800000 */
[----:B01234-:R-:W-:Y:S01]  /*0870*/  BAR.SYNC.DEFER_BLOCKING 0x0 ;  /* 0x0000000000007b1d */ /* 0x01ffe20000010000 */
[----:B------:R-:W-:-:S13]  /*0880*/  PLOP3.LUT P0, PT, PT, PT, UP0, 0x80, 0x0 ;  /* 0x000000000000781c */ /* 0x000fda0003f0f008 */
[----:B------:R-:W-:Y:S05]  /*0890*/  @!P0 BRA `(.L_x_6) ;  /* 0x0000006800c48947 */ /* 0x000fea0003800000 */
.L_x_7:
[----:B------:R-:W-:-:S08]  /*08a0*/  NOP ;  /* 0x0000000000007918 */ /* 0x000fd00000000000 */
[----:B------:R-:W0:Y:S02]  /*08b0*/  USETMAXREG.TRY_ALLOC.CTAPOOL UP0, 0xe8 ;  /* 0x000000e8000079c8 */ /* 0x000e240008000600 */
[----:B0-----:R-:W-:-:S13]  /*08c0*/  PLOP3.LUT P0, PT, PT, PT, UP0, 0x80, 0x0 ;  /* 0x000000000000781c */ /* 0x001fda0003f0f008 */
[----:B------:R-:W-:Y:S05]  /*08d0*/  @!P0 BRA `(.L_x_7) ;  /* 0xfffffffc00f08947 */ /* 0x000fea000383ffff */
[----:B------:R-:W0:Y:S08]  /*08e0*/  LDC R3, c[0x0][0xc50] ;  /* 0x00031400ff037b82 */ /* 0x000e300000000800 */
[----:B------:R-:W1:Y:S08]  /*08f0*/  S2UR UR4, SR_CTAID.Y ;  /* 0x00000000000479c3 */ /* 0x000e700000002600 */
[----:B------:R-:W2:Y:S08]  /*0900*/  S2UR UR5, SR_CTAID.Z ;  /* 0x00000000000579c3 */ /* 0x000eb00000002700 */
[----:B------:R-:W-:Y:S06]  /*0910*/  BAR.ARV 0x8, 0x180 ;  /* 0x0206000000007b1d */ /* 0x000fec0000002000 */
[----:B0-----:R-:W-:Y:S01]  /*0920*/  ISETP.NE.AND P0, PT, R3, 0x1, PT ;  /* 0x000000010300780c */ /* 0x001fe20003f05270 */
[----:B-1----:R-:W-:-:S12]  /*0930*/  IMAD.U32 R2, RZ, RZ, UR4 ;  /* 0x00000004ff027e24 */ /* 0x002fd8000f8e00ff */
[----:B------:R-:W0:Y:S08]  /*0940*/  @P0 LDC R0, c[0x0][0xc54] ;  /* 0x00031500ff000b82 */ /* 0x000e300000000800 */
[----:B------:R-:W1:Y:S01]  /*0950*/  @P0 LDC R5, c[0x0][0xc58] ;  /* 0x00031600ff050b82 */ /* 0x000e620000000800 */
[----:B0-----:R-:W-:-:S05]  /*0960*/  @P0 IMAD.HI.U32 R0, R0, UR4, RZ ;  /* 0x0000000400000c27 */ /* 0x001fca000f8e00ff */
[----:B-1----:R-:W-:Y:S02]  /*0970*/  @P0 SHF.R.U32.HI R2, RZ, R5, R0 ;  /* 0x00000005ff020219 */ /* 0x002fe40000011600 */
[----:B--2---:R-:W-:-:S03]  /*0980*/  ISETP.LE.AND P0, PT, RZ, UR5, PT ;  /* 0x00000005ff007c0c */ /* 0x004fc6000bf03270 */
[----:B------:R-:W-:-:S04]  /*0990*/  IMAD.MOV R0, RZ, RZ, -R2 ;  /* 0x000000ffff007224 */ /* 0x000fc800078e0a02 */
[----:B------:R-:W-:-:S06]  /*09a0*/  IMAD R4, R3, R0, UR4 ;  /* 0x0000000403047e24 */ /* 0x000fcc000f8e0200 */
[----:B------:R-:W-:Y:S05]  /*09b0*/  @!P0 BRA `(.L_x_8) ;  /* 0x000000a000c88947 */ /* 0x000fea0003800000 */
[----:B------:R-:W0:Y:S01]  /*09c0*/  LDC.64 R6, c[0x0][0x418] ;  /* 0x00010600ff067b82 */ /* 0x000e220000000a00 */
[----:B------:R-:W-:Y:S02]  /*09d0*/  LOP3.LUT R16, R4, 0xffff, RZ, 0xc0, !PT ;  /* 0x0000ffff04107812 */ /* 0x000fe400078ec0ff */
[----:B------:R-:W-:-:S05]  /*09e0*/  MOV R17, RZ ;  /* 0x000000ff00117202 */ /* 0x000fca0000000f00 */
[----:B------:R-:W1:Y:S08]  /*09f0*/  LDC R0, c[0x0][0x424] ;  /* 0x00010900ff007b82 */ /* 0x000e700000000800 */
[----:B------:R-:W2:Y:S01]  /*0a00*/  LDC R3, c[0x0][0x2f0] ;  /* 0x0000bc00ff037b82 */ /* 0x000ea20000000800 */
[----:B0-----:R-:W-:-:S04]  /*0a10*/  ISETP.NE.U32.AND P0, PT, R6, RZ, PT ;  /* 0x000000ff0600720c */ /* 0x001fc80003f05070 */
[----:B------:R-:W-:-:S04]  /*0a20*/  ISETP.NE.AND.EX P0, PT, R7, RZ, PT, P0 ;  /* 0x000000ff0700720c */ /* 0x000fc80003f05300 */
[----:B-1----:R-:W-:-:S05]  /*0a30*/  SEL R0, R0, 0x1, P0 ;  /* 0x0000000100007807 */ /* 0x002fca0000000000 */
[----:B--2---:R-:W-:-:S04]  /*0a40*/  IMAD R18, R0, R3, RZ ;  /* 0x0000000300127224 */ /* 0x004fc800078e02ff */
[C---:B------:R-:W-:Y:S01]  /*0a50*/  VIADD R0, R18.reuse, 0x5f ;  /* 0x0000005f12007836 */ /* 0x040fe20000000000 */
[----:B------:R-:W-:-:S03]  /*0a60*/  ISETP.GE.AND P0, PT, R18, 0x1, PT ;  /* 0x000000011200780c */ /* 0x000fc60003f06270 */
[----:B------:R-:W-:-:S05]  /*0a70*/  IMAD.HI R0, R0, 0x2aaaaaab, RZ ;  /* 0x2aaaaaab00007827 */ /* 0x000fca00078e02ff */
[----:B------:R-:W-:-:S04]  /*0a80*/  SHF.R.U32.HI R3, RZ, 0x1f, R0 ;  /* 0x0000001fff037819 */ /* 0x000fc80000011600 */
[----:B------:R-:W-:Y:S01]  /*0a90*/  LEA.HI.SX32 R3, R0, R3, 0x1c ;  /* 0x0000000300037211 */ /* 0x000fe200078fe2ff */
[----:B------:R-:W-:Y:S06]  /*0aa0*/  @!P0 BRA `(.L_x_9) ;  /* 0x0000000000788947 */ /* 0x000fec0003800000 */
[----:B------:R-:W-:-:S04]  /*0ab0*/  SHF.R.U32.HI R0, RZ, 0x10, R4 ;  /* 0x00000010ff007819 */ /* 0x000fc80000011604 */
[----:B------:R-:W-:-:S13]  /*0ac0*/  ISETP.NE.AND P0, PT, R0, RZ, PT ;  /* 0x000000ff0000720c */ /* 0x000fda0003f05270 */
[----:B------:R-:W0:Y:S02]  /*0ad0*/  @!P0 LDC R0, c[0x0][0x9f0] ;  /* 0x00027c00ff008b82 */ /* 0x000e240000000800 */
[-C--:B0-----:R-:W-:Y:S02]  /*0ae0*/  IABS R9, R0.reuse ;  /* 0x0000000000097213 */ /* 0x081fe40000000000 */
[----:B------:R-:W-:Y:S02]  /*0af0*/  IADD3 R7, R3, -0x1, R0 ;  /* 0xffffffff03077810 */ /* 0x000fe40007ffe000 */
[----:B------:R-:W0:Y:S01]  /*0b00*/  I2F.RP R6, R9 ;  /* 0x0000000900067306 */ /* 0x000e220000209400 */
[----:B------:R-:W-:-:S05]  /*0b10*/  IABS R10, R0 ;  /* 0x00000000000a7213 */ /* 0x000fca0000000000 */
[----:B------:R-:W-:Y:S02]  /*0b20*/  IMAD.MOV R10, RZ, RZ, -R10 ;  /* 0x000000ffff0a7224 */ /* 0x000fe400078e0a0a */
[----:B0-----:R-:W0:Y:S02]  /*0b30*/  MUFU.RCP R6, R6 ;  /* 0x0000000600067308 */ /* 0x001e240000001000 */
[----:B0-----:R-:W-:Y:S01]  /*0b40*/  VIADD R4, R6, 0xffffffe ;  /* 0x0ffffffe06047836 */ /* 0x001fe20000000000 */
[----:B------:R-:W-:Y:S02]  /*0b50*/  IABS R6, R7 ;  /* 0x0000000700067213 */ /* 0x000fe40000000000 */
[----:B------:R-:W-:-:S03]  /*0b60*/  LOP3.LUT R7, R7, R0, RZ, 0x3c, !PT ;  /* 0x0000000007077212 */ /* 0x000fc600078e3cff */
[----:B------:R0:W1:Y:S01]  /*0b70*/  F2I.FTZ.U32.TRUNC.NTZ R5, R4 ;  /* 0x0000000400057305 */ /* 0x000062000021f000 */
[----:B------:R-:W-:Y:S02]  /*0b80*/  ISETP.GE.AND P2, PT, R7, RZ, PT ;  /* 0x000000ff0700720c */ /* 0x000fe40003f46270 */
[----:B0-----:R-:W-:Y:S01]  /*0b90*/  MOV R4, RZ ;  /* 0x000000ff00047202 */ /* 0x001fe20000000f00 */
[----:B-1----:R-:W-:-:S04]  /*0ba0*/  IMAD.MOV R8, RZ, RZ, -R5 ;  /* 0x000000ffff087224 */ /* 0x002fc800078e0a05 */
[----:B------:R-:W-:-:S04]  /*0bb0*/  IMAD R11, R8, R9, RZ ;  /* 0x00000009080b7224 */ /* 0x000fc800078e02ff */
[----:B------:R-:W-:-:S04]  /*0bc0*/  IMAD.HI.U32 R5, R5, R11, R4 ;  /* 0x0000000b05057227 */ /* 0x000fc800078e0004 */
[----:B------:R-:W-:Y:S02]  /*0bd0*/  IMAD.MOV.U32 R4, RZ, RZ, R10 ;  /* 0x000000ffff047224 */ /* 0x000fe400078e000a */
[----:B------:R-:W-:-:S04]  /*0be0*/  IMAD.HI.U32 R5, R5, R6, RZ ;  /* 0x0000000605057227 */ /* 0x000fc800078e00ff */
[----:B------:R-:W-:-:S05]  /*0bf0*/  IMAD R4, R5, R4, R6 ;  /* 0x0000000405047224 */ /* 0x000fca00078e0206 */
[----:B------:R-:W-:-:S13]  /*0c00*/  ISETP.GT.U32.AND P1, PT, R9, R4, PT ;  /* 0x000000040900720c */ /* 0x000fda0003f24070 */
[----:B------:R-:W-:Y:S02]  /*0c10*/  @!P1 IMAD.IADD R4, R4, 0x1, -R9 ;  /* 0x0000000104049824 */ /* 0x000fe400078e0a09 */
[----:B------:R-:W-:Y:S01]  /*0c20*/  @!P1 VIADD R5, R5, 0x1 ;  /* 0x0000000105059836 */ /* 0x000fe20000000000 */
[----:B------:R-:W-:Y:S02]  /*0c30*/  ISETP.NE.AND P1, PT, R0, RZ, PT ;  /* 0x000000ff0000720c */ /* 0x000fe40003f25270 */
[----:B------:R-:W-:-:S13]  /*0c40*/  ISETP.GE.U32.AND P0, PT, R4, R9, PT ;  /* 0x000000090400720c */ /* 0x000fda0003f06070 */
[----:B------:R-:W-:-:S05]  /*0c50*/  @P0 IADD3 R5, R5, 0x1, RZ ;  /* 0x0000000105050810 */ /* 0x000fca0007ffe0ff */
[----:B------:R-:W-:Y:S01]  /*0c60*/  @!P2 IMAD.MOV R5, RZ, RZ, -R5 ;  /* 0x000000ffff05a224 */ /* 0x000fe200078e0a05 */
[----:B------:R-:W-:-:S05]  /*0c70*/  @!P1 LOP3.LUT R5, RZ, R0, RZ, 0x33, !PT ;  /* 0x00000000ff059212 */ /* 0x000fca00078e33ff */
[----:B------:R-:W-:-:S07]  /*0c80*/  IMAD.MOV.U32 R17, RZ, RZ, R5 ;  /* 0x000000ffff117224 */ /* 0x000fce00078e0005 */
.L_x_9:
[-C--:B------:R-:W-:Y:S01]  /*0c90*/  IMAD R16, R16, R17.reuse, RZ ;  /* 0x0000001110107224 */ /* 0x080fe200078e02ff */
[----:B------:R-:W-:Y:S01]  /*0ca0*/  PLOP3.LUT P0, PT, PT, PT, PT, 0x80, 0x0 ;  /* 0x000000000000781c */ /* 0x000fe20003f0f070 */
[----:B------:R-:W-:Y:S01]  /*0cb0*/  VIADD R19, R25, 0xffffff80 ;  /* 0xffffff8019137836 */ /* 0x000fe20000000000 */
[----:B------:R-:W-:Y:S01]  /*0cc0*/  MOV R0, RZ ;  /* 0x000000ff00007202 */ /* 0x000fe20000000f00 */
[----:B------:R-:W-:Y:S01]  /*0cd0*/  IMAD.MOV.U32 R5, RZ, RZ, RZ ;  /* 0x000000ffff057224 */ /* 0x000fe200078e00ff */
[----:B------:R-:W-:Y:S02]  /*0ce0*/  VIADDMNMX R17, R16, R17, R3, PT ;  /* 0x0000001110117246 */ /* 0x000fe40003800103 */
[----:B------:R-:W-:Y:S02]  /*0cf0*/  CS2R R86, SRZ ;  /* 0x0000000000567805 */ /* 0x000fe4000001ff00 */
[----:B------:R-:W-:Y:S02]  /*0d00*/  CS2R R84, SRZ ;  /* 0x0000000000547805 */ /* 0x000fe4000001ff00 */
[----:B------:R-:W-:-:S02]  /*0d10*/  CS2R R82, SRZ ;  /* 0x0000000000527805 */ /* 0x000fc4000001ff00 */
[----:B------:R-:W-:Y:S02]  /*0d20*/  ISETP.GT.AND P1, PT, R17, R16, PT ;  /* 0x000000101100720c */ /* 0x000fe40003f24270 */
[----:B------:R-:W-:Y:S02]  /*0d30*/  CS2R R80, SRZ ;  /* 0x0000000000507805 */ /* 0x000fe4000001ff00 */
[----:B------:R-:W-:Y:S02]  /*0d40*/  CS2R R78, SRZ ;  /* 0x00000000004e7805 */ /* 0x000fe4000001ff00 */
[----:B------:R-:W-:Y:S02]  /*0d50*/  CS2R R76, SRZ ;  /* 0x00000000004c7805 */ /* 0x000fe4000001ff00 */
[----:B------:R-:W-:Y:S02]  /*0d60*/  CS2R R74, SRZ ;  /* 0x00000000004a7805 */ /* 0x000fe4000001ff00 */
[----:B------:R-:W-:-:S02]  /*0d70*/  CS2R R72, SRZ ;  /* 0x0000000000487805 */ /* 0x000fc4000001ff00 */
[----:B------:R-:W-:Y:S02]  /*0d80*/  CS2R R70, SRZ ;  /* 0x0000000000467805 */ /* 0x000fe4000001ff00 */
        /* <DEDUP_REMOVED lines=22> */
[----:B------:R-:W-:Y:S01]  /*0ef0*/  CS2R R24, SRZ ;  /* 0x0000000000187805 */ /* 0x000fe2000001ff00 */
[----:B------:R-:W-:Y:S06]  /*0f00*/  @!P1 BRA `(.L_x_10) ;  /* 0x0000004c00049947 */ /* 0x000fec0003800000 */
[----:B------:R-:W-:Y:S01]  /*0f10*/  SHF.R.S32.HI R0, RZ, 0x1f, R19 ;  /* 0x0000001fff007819 */ /* 0x000fe20000011413 */
[----:B------:R-:W0:Y:S01]  /*0f20*/  S2UR UR6, SR_CgaCtaId ;  /* 0x00000000000679c3 */ /* 0x000e220000008800 */
[----:B------:R-:W-:Y:S02]  /*0f30*/  UMOV UR37, 0x400 ;  /* 0x0000040000257882 */ /* 0x000fe40000000000 */
[----:B------:R-:W-:-:S04]  /*0f40*/  LEA.HI R22, R0, R19, RZ, 0x7 ;  /* 0x0000001300167211 */ /* 0x000fc800078f38ff */
[----:B------:R-:W-:-:S06]  /*0f50*/  SHF.R.S32.HI R0, RZ, 0x7, R22 ;  /* 0x00000007ff007819 */ /* 0x000fcc0000011416 */
[----:B------:R-:W1:Y:S01]  /*0f60*/  SHFL.IDX PT, R0, R0, RZ, 0x1f ;  /* 0x00001fff00007589 */ /* 0x000e6200000e0000 */
[----:B0-----:R-:W-:-:S04]  /*0f70*/  ULEA UR37, UR6, UR37, 0x18 ;  /* 0x0000002506257291 */ /* 0x001fc8000f8ec03f */
[----:B------:R-:W-:-:S04]  /*0f80*/  UIADD3 UR6, UR37, 0xc400, URZ ;  /* 0x0000c40025067890 */ /* 0x000fc8000fffe03f */
[----:B------:R-:W-:Y:S01]  /*0f90*/  ULOP3.LUT UP0, URZ, UR6, 0x1bf, URZ, 0xc0, !UPT ;  /* 0x000001bf063f7892 */ /* 0x000fe2000f80c03f */
[----:B-1----:R-:W-:-:S05]  /*0fa0*/  R2UR UR4, R0 ;  /* 0x00000000000472ca */ /* 0x002fca00000e0000 */
[----:B------:R-:W-:-:S08]  /*0fb0*/  PLOP3.LUT P0, PT, PT, PT, UP0, 0x80, 0x0 ;  /* 0x000000000000781c */ /* 0x000fd00003f0f008 */
[----:B------:R-:W-:-:S04]  /*0fc0*/  ULEA.HI UR5, UR4, UR4, URZ, 0x1 ;  /* 0x0000000404057291 */ /* 0x000fc8000f8f083f */
[----:B------:R-:W-:-:S04]  /*0fd0*/  ULOP3.LUT UR5, UR5, 0x1e, URZ, 0xc0, !UPT ;  /* 0x0000001e05057892 */ /* 0x000fc8000f8ec03f */
[----:B------:R-:W-:-:S04]  /*0fe0*/  UIADD3 UR5, UR4, -UR5, URZ ;  /* 0x8000000504057290 */ /* 0x000fc8000fffe03f */
[----:B------:R-:W-:-:S04]  /*0ff0*/  ULEA UR5, UR5, UR6, 0xd ;  /* 0x0000000605057291 */ /* 0x000fc8000f8e683f */
[----:B------:R-:W-:-:S04]  /*1000*/  USHF.R.U32.HI UR5, URZ, 0x4, UR5 ;  /* 0x000000043f057899 */ /* 0x000fc80008011605 */
[----:B------:R-:W-:Y:S01]  /*1010*/  ULOP3.LUT UR40, UR5, 0x3fff, URZ, 0xc0, !UPT ;  /* 0x00003fff05287892 */ /* 0x000fe2000f8ec03f */
[----:B------:R-:W-:Y:S11]  /*1020*/  @!P0 BRA `(.L_x_11) ;  /* 0x0000000000408947 */ /* 0x000ff60003800000 */
[----:B------:R-:W-:Y:S01]  /*1030*/  MOV R0, 0x0 ;  /* 0x0000000000007802 */ /* 0x000fe20000000f00 */
[----:B------:R-:W-:Y:S01]  /*1040*/  ULDC.64 UR4, c[0x4][0xf0] ;  /* 0x01003c0000047ab9 */ /* 0x000fe20000000a00 */
[----:B------:R-:W-:Y:S01]  /*1050*/  ULDC.64 UR6, c[0x4][0x38] ;  /* 0x01000e0000067ab9 */ /* 0x000fe20000000a00 */
[----:B------:R-:W-:Y:S01]  /*1060*/  IMAD.U32 R4, RZ, RZ, UR4 ;  /* 0x00000004ff047e24 */ /* 0x000fe2000f8e00ff */
[----:B------:R0:W1:Y:S01]  /*1070*/  LDC.64 R14, c[0x4][R0] ;  /* 0x01000000000e7b82 */ /* 0x0000620000000a00 */
[----:B------:R-:W-:Y:S01]  /*1080*/  IMAD.U32 R5, RZ, RZ, UR5 ;  /* 0x00000005ff057e24 */ /* 0x000fe2000f8e00ff */
[----:B------:R-:W-:Y:S01]  /*1090*/  ULDC.64 UR4, c[0x4][0xf8] ;  /* 0x01003e0000047ab9 */ /* 0x000fe20000000a00 */
[----:B------:R-:W-:Y:S01]  /*10a0*/  IMAD.U32 R10, RZ, RZ, UR6 ;  /* 0x00000006ff0a7e24 */ /* 0x000fe2000f8e00ff */
[----:B------:R-:W-:Y:S01]  /*10b0*/  MOV R6, UR4 ;  /* 0x0000000400067c02 */ /* 0x000fe20008000f00 */
[----:B------:R-:W-:Y:S01]  /*10c0*/  IMAD.U32 R7, RZ, RZ, UR5 ;  /* 0x00000005ff077e24 */ /* 0x000fe2000f8e00ff */
[----:B------:R-:W-:Y:S01]  /*10d0*/  MOV R8, 0x70 ;  /* 0x0000007000087802 */ /* 0x000fe20000000f00 */
[----:B------:R-:W-:-:S02]  /*10e0*/  IMAD.U32 R11, RZ, RZ, UR7 ;  /* 0x00000007ff0b7e24 */ /* 0x000fc4000f8e00ff */
[----:B------:R-:W-:Y:S02]  /*10f0*/  IMAD.MOV.U32 R12, RZ, RZ, 0x1 ;  /* 0x00000001ff0c7424 */ /* 0x000fe400078e00ff */
[----:B0-----:R-:W-:-:S07]  /*1100*/  IMAD.MOV.U32 R13, RZ, RZ, RZ ;  /* 0x000000ffff0d7224 */ /* 0x001fce00078e00ff */
[----:B------:R-:W-:-:S07]  /*1110*/  LEPC R20, `(.L_x_11) ;  /* 0x000000001014794e */ /* 0x000fce0000000000 */
[----:B-1----:R-:W-:Y:S05]  /*1120*/  CALL.ABS.NOINC R14 ;  /* 0x000000000e007343 */ /* 0x002fea0003c00000 */
.L_x_11:
[----:B------:R-:W-:-:S04]  /*1130*/  SHF.L.U32 R3, RZ, 0x1f, RZ ;  /* 0x0000001fff037819 */ /* 0x000fc800000006ff */
[----:B------:R-:W0:Y:S02]  /*1140*/  SYNCS.PHASECHK.TRANS64.TRYWAIT P0, [UR37+0x2a800], R3 ;  /* 0x02a80003ff0075a7 */ /* 0x000e240008000165 */
[----:B0-----:R-:W-:Y:S05]  /*1150*/  @!P0 BRA `(.L_x_12) ;  /* 0x0000009800e88947 */ /* 0x001fea0003800000 */
.L_x_85:
[----:B------:R-:W-:-:S06]  /*1160*/  ULOP3.LUT UR4, UR36, 0x1, URZ, 0xfc, !UPT ;  /* 0x0000000124047892 */ /* 0x000fcc000f8efc3f */
[----:B0-----:R-:W-:-:S05]  /*1170*/  IMAD.U32 R0, RZ, RZ, UR4 ;  /* 0x00000004ff007e24 */ /* 0x001fca000f8e00ff */
[----:B------:R-:W-:-:S13]  /*1180*/  ISETP.NE.AND P0, PT, R0, 0x3, PT ;  /* 0x000000030000780c */ /* 0x000fda0003f05270 */
[----:B------:R-:W-:Y:S05]  /*1190*/  @!P0 BRA `(.L_x_13) ;  /* 0x0000000000048947 */ /* 0x000fea0003800000 */
[----:B------:R-:W-:Y:S01]  /*11a0*/  BPT.TRAP 0x1 ;  /* 0x000000040000795c */ /* 0x000fe20000300000 */
.L_x_13:
[----:B------:R0:W1:Y:S01]  /*11b0*/  SYNCS.PHASECHK.TRANS64.TRYWAIT P1, [UR37+0x2a830], R3 ;  /* 0x02a83003ff0075a7 */ /* 0x0000620008020165 */
[----:B------:R-:W-:Y:S05]  /*11c0*/  @!P0 BRA `(.L_x_14) ;  /* 0x0000000000048947 */ /* 0x000fea0003800000 */
[----:B------:R-:W-:Y:S01]  /*11d0*/  BPT.TRAP 0x1 ;  /* 0x000000040000795c */ /* 0x000fe20000300000 */
.L_x_14:
[----:B------:R-:W-:Y:S01]  /*11e0*/  MOV R6, UR40 ;  /* 0x0000002800067c02 */ /* 0x000fe20008000f00 */
[----:B------:R-:W-:Y:S01]  /*11f0*/  IMAD.MOV.U32 R0, RZ, RZ, RZ ;  /* 0x000000ffff007224 */ /* 0x000fe200078e00ff */
[----:B-1----:R-:W-:Y:S06]  /*1200*/  @P1 BRA `(.L_x_15) ;  /* 0x0000000000081947 */ /* 0x002fec0003800000 */
[----:B------:R-:W1:Y:S02]  /*1210*/  SYNCS.PHASECHK.TRANS64.TRYWAIT P1, [UR37+0x2a830], R3 ;  /* 0x02a83003ff0075a7 */ /* 0x000e640008020165 */
[----:B-1----:R-:W-:Y:S05]  /*1220*/  @!P1 BRA `(.L_x_16) ;  /* 0x0000009800cc9947 */ /* 0x002fea0003800000 */
.L_x_15:
[----:B------:R-:W-:Y:S05]  /*1230*/  WARPSYNC.ALL ;  /* 0x0000000000007948 */ /* 0x000fea0003800000 */
[----:B------:R-:W-:Y:S01]  /*1240*/  IMAD.MOV.U32 R87, RZ, RZ, RZ ;  /* 0x000000ffff577224 */ /* 0x000fe200078e00ff */
[----:B------:R-:W-:Y:S01]  /*1250*/  LOP3.LUT R6, R6, 0x10000, RZ, 0xfc, !PT ;  /* 0x0001000006067812 */ /* 0x000fe200078efcff */
[----:B------:R-:W-:Y:S01]  /*1260*/  IMAD.MOV.U32 R7, RZ, RZ, 0x40000040 ;  /* 0x40000040ff077424 */ /* 0x000fe200078e00ff */
[----:B------:R-:W-:Y:S02]  /*1270*/  UIADD3 UR4, UR37, 0x18400, URZ ;  /* 0x0001840025047890 */ /* 0x000fe4000fffe03f */
[----:B------:R-:W-:Y:S01]  /*1280*/  R2UR UR56, R6 ;  /* 0x00000000063872ca */ /* 0x000fe200000e0000 */
[----:B------:R-:W-:Y:S01]  /*1290*/  WARPGROUP.ARRIVE ;  /* 0x00000000000079c5 */ /* 0x000fe20000000000 */
[----:B------:R-:W-:Y:S01]  /*12a0*/  R2UR UR57, R7 ;  /* 0x00000000073972ca */ /* 0x000fe200000e0000 */
[----:B------:R-:W-:Y:S01]  /*12b0*/  USHF.R.U32.HI UR4, URZ, 0x4, UR4 ;  /* 0x000000043f047899 */ /* 0x000fe20008011604 */
[----:B------:R-:W-:Y:S01]  /*12c0*/  UMOV UR59, 0x40000040 ;  /* 0x40000040003b7882 */ /* 0x000fe20000000000 */
[----:B------:R-:W-:-:S02]  /*12d0*/  UMOV UR9, 0x40000040 ;  /* 0x4000004000097882 */ /* 0x000fc40000000000 */
[----:B------:R-:W-:Y:S01]  /*12e0*/  ULOP3.LUT UR4, UR4, 0x3fff, URZ, 0xc0, !UPT ;  /* 0x00003fff04047892 */ /* 0x000fe2000f8ec03f */
[----:B------:R-:W-:Y:S01]  /*12f0*/  UMOV UR11, 0x40000040 ;  /* 0x40000040000b7882 */ /* 0x000fe20000000000 */
[----:B------:R-:W-:Y:S02]  /*1300*/  UMOV UR13, 0x40000040 ;  /* 0x40000040000d7882 */ /* 0x000fe40000000000 */
[----:B------:R-:W-:Y:S01]  /*1310*/  ULOP3.LUT UR58, UR4, 0x10000, URZ, 0xfc, !UPT ;  /* 0x00010000043a7892 */ /* 0x000fe2000f8efc3f */
[----:B------:R-:W-:Y:S02]  /*1320*/  UMOV UR15, 0x40000040 ;  /* 0x40000040000f7882 */ /* 0x000fe40000000000 */
[----:B------:R-:W-:Y:S01]  /*1330*/  R2UR UR4, R6 ;  /* 0x00000000060472ca */ /* 0x000fe200000e0000 */
[----:B------:R-:W-:Y:S02]  /*1340*/  UIADD3 UR10, UR58, 0x2, URZ ;  /* 0x000000023a0a7890 */ /* 0x000fe4000fffe03f */
[----:B------:R-:W-:-:S02]  /*1350*/  UIADD3 UR14, UR58, 0x4, URZ ;  /* 0x000000043a0e7890 */ /* 0x000fc4000fffe03f */
[----:B------:R-:W-:Y:S02]  /*1360*/  UIADD3 UR18, UR58, 0x6, URZ ;  /* 0x000000063a127890 */ /* 0x000fe4000fffe03f */
[----:B------:R-:W-:Y:S01]  /*1370*/  HGMMA.64x96x16.F32 R24, gdesc[UR56], RZ, !UPT, gsb0 ;  /* 0x01600000381879f0 */ /* 0x000fe2000c0008ff */
[----:B------:R-:W-:Y:S01]  /*1380*/  UMOV UR17, 0x40000040 ;  /* 0x4000004000117882 */ /* 0x000fe20000000000 */
[----:B------:R-:W-:Y:S01]  /*1390*/  UMOV UR19, 0x40000040 ;  /* 0x4000004000137882 */ /* 0x000fe20000000000 */
[----:B------:R-:W-:Y:S01]  /*13a0*/  UIADD3 UR22, UR58, 0x300, URZ ;  /* 0x000003003a167890 */ /* 0x000fe2000fffe03f */
[----:B------:R-:W2:Y:S01]  /*13b0*/  S2UR UR57, SR_CgaCtaId ;  /* 0x00000000003979c3 */ /* 0x000ea20000008800 */
[----:B------:R-:W-:Y:S01]  /*13c0*/  UMOV UR21, 0x40000040 ;  /* 0x4000004000157882 */ /* 0x000fe20000000000 */
[----:B------:R-:W-:Y:S01]  /*13d0*/  UMOV UR23, 0x40000040 ;  /* 0x4000004000177882 */ /* 0x000fe20000000000 */
[----:B------:R-:W-:Y:S02]  /*13e0*/  UIADD3 UR8, UR4, 0x2, URZ ;  /* 0x0000000204087890 */ /* 0x000fe4000fffe03f */
[----:B------:R-:W-:-:S02]  /*13f0*/  UIADD3 UR12, UR4, 0x4, URZ ;  /* 0x00000004040c7890 */ /* 0x000fc4000fffe03f */
[----:B------:R-:W-:Y:S02]  /*1400*/  UIADD3 UR16, UR4, 0x6, URZ ;  /* 0x0000000604107890 */ /* 0x000fe4000fffe03f */
[----:B------:R-:W-:Y:S02]  /*1410*/  UIADD3 UR20, UR4, 0x400, URZ ;  /* 0x0000040004147890 */ /* 0x000fe4000fffe03f */
[----:B------:R-:W-:Y:S02]  /*1420*/  UIADD3 UR24, UR4, 0x402, URZ ;  /* 0x0000040204187890 */ /* 0x000fe4000fffe03f */
[----:B------:R-:W-:Y:S01]  /*1430*/  UIADD3 UR26, UR58, 0x302, URZ ;  /* 0x000003023a1a7890 */ /* 0x000fe2000fffe03f */
[----:B------:R-:W-:Y:S01]  /*1440*/  UMOV UR25, 0x40000040 ;  /* 0x4000004000197882 */ /* 0x000fe20000000000 */
[----:B------:R-:W-:Y:S01]  /*1450*/  UMOV UR27, 0x40000040 ;  /* 0x40000040001b7882 */ /* 0x000fe20000000000 */
[----:B------:R-:W-:Y:S02]  /*1460*/  UIADD3 UR28, UR4, 0x404, URZ ;  /* 0x00000404041c7890 */ /* 0x000fe4000fffe03f */
[----:B------:R-:W-:Y:S01]  /*1470*/  UIADD3 UR30, UR58, 0x304, URZ ;  /* 0x000003043a1e7890 */ /* 0x000fe2000fffe03f */
[----:B------:R-:W-:Y:S01]  /*1480*/  UMOV UR29, 0x40000040 ;  /* 0x40000040001d7882 */ /* 0x000fe20000000000 */
[----:B------:R-:W-:Y:S01]  /*1490*/  UMOV UR31, 0x40000040 ;  /* 0x40000040001f7882 */ /* 0x000fe20000000000 */
[----:B------:R-:W-:-:S02]  /*14a0*/  UIADD3 UR32, UR4, 0x406, URZ ;  /* 0x0000040604207890 */ /* 0x000fc4000fffe03f */
[----:B------:R-:W-:Y:S01]  /*14b0*/  UIADD3 UR34, UR58, 0x306, URZ ;  /* 0x000003063a227890 */ /* 0x000fe2000fffe03f */
[----:B------:R-:W-:Y:S01]  /*14c0*/  UMOV UR33, 0x40000040 ;  /* 0x4000004000217882 */ /* 0x000fe20000000000 */
[----:B------:R-:W-:Y:S01]  /*14d0*/  UMOV UR35, 0x40000040 ;  /* 0x4000004000237882 */ /* 0x000fe20000000000 */
        /* <DEDUP_REMOVED lines=16> */
[----:B------:R-:W-:Y:S02]  /*15e0*/  WARPGROUP.DEPBAR.LE gsb0, 0x0 ;  /* 0x00008000000079c5 */ /* 0x000fe40000010000 */
[----:B------:R-:W-:-:S06]  /*15f0*/  WARPGROUP.ARRIVE ;  /* 0x00000000000079c5 */ /* 0x000fcc0000000000 */
[----:B------:R-:W-:Y:S03]  /*1600*/  HGMMA.64x96x16.F32 R24, gdesc[UR8], R24, gsb0 ;  /* 0x01600000081879f0 */ /* 0x000fe60008000818 */
        /* <DEDUP_REMOVED lines=31> */
[----:B--2---:R-:W-:Y:S05]  /*1800*/  @!P0 BRA `(.L_x_17) ;  /* 0x0000000000048947 */ /* 0x004fea0003800000 */
[----:B------:R-:W-:Y:S01]  /*1810*/  BPT.TRAP 0x1 ;  /* 0x000000040000795c */ /* 0x000fe20000300000 */
.L_x_17:
[----:B------:R-:W-:Y:S01]  /*1820*/  LOP3.LUT R22, R22, 0xffffff80, RZ, 0xc0, !PT ;  /* 0xffffff8016167812 */ /* 0x000fe200078ec0ff */
[----:B-1----:R-:W-:Y:S01]  /*1830*/  IMAD.MOV.U32 R4, RZ, RZ, -0x2 ;  /* 0xfffffffeff047424 */ /* 0x002fe200078e00ff */
[----:B------:R-:W-:Y:S01]  /*1840*/  ULDC UR4, c[0x0][0x988] ;  /* 0x0002620000047ab9 */ /* 0x000fe20000000800 */
[----:B------:R-:W-:Y:S01]  /*1850*/  P2R R15, PR, RZ, 0x1 ;  /* 0x00000001ff0f7803 */ /* 0x000fe20000000000 */
[--C-:B------:R-:W-:Y:S01]  /*1860*/  IMAD.MOV.U32 R85, RZ, RZ, R87.reuse ;  /* 0x000000ffff557224 */ /* 0x100fe200078e0057 */
[----:B------:R-:W-:Y:S01]  /*1870*/  IADD3 R22, R19, -R22, RZ ;  /* 0x8000001613167210 */ /* 0x000fe20007ffe0ff */
[--C-:B------:R-:W-:Y:S01]  /*1880*/  IMAD.MOV.U32 R81, RZ, RZ, R87.reuse ;  /* 0x000000ffff517224 */ /* 0x100fe200078e0057 */
[-C--:B------:R-:W-:Y:S01]  /*1890*/  MOV R83, R87.reuse ;  /* 0x0000005700537202 */ /* 0x080fe20000000f00 */
[--C-:B------:R-:W-:Y:S01]  /*18a0*/  IMAD.MOV.U32 R77, RZ, RZ, R87.reuse ;  /* 0x000000ffff4d7224 */ /* 0x100fe200078e0057 */
[----:B0-----:R-:W-:Y:S01]  /*18b0*/  SHF.R.S32.HI R3, RZ, 0x1f, R22 ;  /* 0x0000001fff037819 */ /* 0x001fe20000011416 */
[----:B------:R-:W-:Y:S01]  /*18c0*/  IMAD.MOV.U32 R73, RZ, RZ, R87 ;  /* 0x000000ffff497224 */ /* 0x000fe200078e0057 */
[----:B------:R-:W-:-:S02]  /*18d0*/  MOV R79, R87 ;  /* 0x00000057004f7202 */ /* 0x000fc40000000f00 */
[----:B------:R-:W-:Y:S02]  /*18e0*/  LEA.HI R3, R3, R22, RZ, 0x2 ;  /* 0x0000001603037211 */ /* 0x000fe400078f10ff */
[----:B------:R-:W-:Y:S02]  /*18f0*/  MOV R75, R87 ;  /* 0x00000057004b7202 */ /* 0x000fe40000000f00 */
[----:B------:R-:W-:-:S05]  /*1900*/  LOP3.LUT R3, R3, 0x7ffffffc, RZ, 0xc0, !PT ;  /* 0x7ffffffc03037812 */ /* 0x000fca00078ec0ff */
[----:B------:R-:W-:-:S04]  /*1910*/  IMAD.IADD R3, R22, 0x1, -R3 ;  /* 0x0000000116037824 */ /* 0x000fc800078e0a03 */
[----:B------:R-:W-:-:S04]  /*1920*/  IMAD R3, R3, R4, 0x60 ;  /* 0x0000006003037424 */ /* 0x000fc800078e0204 */
[----:B------:R-:W-:-:S04]  /*1930*/  IMAD.IADD R18, R18, 0x1, R3 ;  /* 0x0000000112127824 */ /* 0x000fc800078e0203 */
[----:B------:R-:W-:-:S05]  /*1940*/  IMAD R18, R17, -0x60, R18 ;  /* 0xffffffa011127824 */ /* 0x000fca00078e0212 */
[C---:B------:R-:W-:Y:S02]  /*1950*/  ISETP.GT.AND P6, PT, R18.reuse, RZ, PT ;  /* 0x000000ff1200720c */ /* 0x040fe40003fc4270 */
[C---:B------:R-:W-:Y:S02]  /*1960*/  ISETP.GT.AND P5, PT, R18.reuse, 0x1, PT ;  /* 0x000000011200780c */ /* 0x040fe40003fa4270 */
[----:B------:R-:W-:Y:S02]  /*1970*/  ISETP.GT.AND P4, PT, R18, 0x8, PT ;  /* 0x000000081200780c */ /* 0x000fe40003f84270 */
[----:B------:R-:W-:Y:S02]  /*1980*/  FSEL R26, R26, -INF , P6 ;  /* 0xff8000001a1a7808 */ /* 0x000fe40003000000 */
[----:B------:R-:W-:Y:S02]  /*1990*/  FSEL R27, R27, -INF , P5 ;  /* 0xff8000001b1b7808 */ /* 0x000fe40002800000 */
[----:B------:R-:W-:-:S02]  /*19a0*/  ISETP.GT.AND P3, PT, R18, 0x9, PT ;  /* 0x000000091200780c */ /* 0x000fc40003f64270 */
[----:B------:R-:W-:Y:S02]  /*19b0*/  FSEL R30, R30, -INF , P4 ;  /* 0xff8000001e1e7808 */ /* 0x000fe40002000000 */
[----:B------:R-:W-:Y:S02]  /*19c0*/  FMNMX.FTZ R3, R26, R27, !PT ;  /* 0x0000001b1a037209 */ /* 0x000fe40007810000 */
[----:B------:R-:W-:Y:S02]  /*19d0*/  ISETP.GT.AND P2, PT, R18, 0x10, PT ;  /* 0x000000101200780c */ /* 0x000fe40003f44270 */
[----:B------:R-:W-:Y:S02]  /*19e0*/  FSEL R10, R31, -INF , P3 ;  /* 0xff8000001f0a7808 */ /* 0x000fe40001800000 */
[----:B------:R-:W-:Y:S02]  /*19f0*/  FMNMX.FTZ R3, R30, R3, !PT ;  /* 0x000000031e037209 */ /* 0x000fe40007810000 */
[----:B------:R-:W-:-:S02]  /*1a00*/  ISETP.GT.AND P1, PT, R18, 0x11, PT ;  /* 0x000000111200780c */ /* 0x000fc40003f24270 */
[----:B------:R-:W-:Y:S02]  /*1a10*/  FSEL R34, R34, -INF , P2 ;  /* 0xff80000022227808 */ /* 0x000fe40001000000 */
[----:B------:R-:W-:Y:S02]  /*1a20*/  FMNMX.FTZ R3, R10, R3, !PT ;  /* 0x000000030a037209 */ /* 0x000fe40007810000 */
[----:B------:R-:W-:Y:S02]  /*1a30*/  FSEL R24, R24, -INF , P6 ;  /* 0xff80000018187808 */ /* 0x000fe40003000000 */
[----:B------:R-:W-:Y:S02]  /*1a40*/  ISETP.GT.AND P6, PT, R18, 0x18, PT ;  /* 0x000000181200780c */ /* 0x000fe40003fc4270 */
[----:B------:R-:W-:Y:S02]  /*1a50*/  FSEL R14, R35, -INF , P1 ;  /* 0xff800000230e7808 */ /* 0x000fe40000800000 */
[----:B------:R-:W-:-:S02]  /*1a60*/  FMNMX.FTZ R3, R34, R3, !PT ;  /* 0x0000000322037209 */ /* 0x000fc40007810000 */
[----:B------:R-:W-:Y:S02]  /*1a70*/  FSEL R25, R25, -INF , P5 ;  /* 0xff80000019197808 */ /* 0x000fe40002800000 */
[----:B------:R-:W-:Y:S02]  /*1a80*/  ISETP.GT.AND P5, PT, R18, 0x19, PT ;  /* 0x000000191200780c */ /* 0x000fe40003fa4270 */
[----:B------:R-:W-:Y:S02]  /*1a90*/  FSEL R38, R38, -INF , P6 ;  /* 0xff80000026267808 */ /* 0x000fe40003000000 */
[----:B------:R-:W-:Y:S02]  /*1aa0*/  FMNMX.FTZ R3, R14, R3, !PT ;  /* 0x000000030e037209 */ /* 0x000fe40007810000 */
[----:B------:R-:W-:Y:S02]  /*1ab0*/  FSEL R28, R28, -INF , P4 ;  /* 0xff8000001c1c7808 */ /* 0x000fe40002000000 */
        /* <DEDUP_REMOVED lines=19> */
[----:B------:R-:W-:Y:S01]  /*1bf0*/  FSEL R20, R37, -INF , P5 ;  /* 0xff80000025147808 */ /* 0x000fe20002800000 */
[----:B------:R-:W-:Y:S01]  /*1c00*/  IMAD.MOV.U32 R37, RZ, RZ, R87 ;  /* 0x000000ffff257224 */ /* 0x000fe200078e0057 */
[----:B------:R-:W-:Y:S02]  /*1c10*/  ISETP.GT.AND P5, PT, R18, 0x31, PT ;  /* 0x000000311200780c */ /* 0x000fe40003fa4270 */
[----:B------:R-:W-:Y:S02]  /*1c20*/  FSEL R78, R50, -INF , P6 ;  /* 0xff800000324e7808 */ /* 0x000fe40003000000 */
[----:B------:R-:W-:Y:S02]  /*1c30*/  FMNMX.FTZ R3, R76, R3, !PT ;  /* 0x000000034c037209 */ /* 0x000fe40007810000 */
[----:B------:R-:W-:Y:S02]  /*1c40*/  FSEL R40, R40, -INF , P4 ;  /* 0xff80000028287808 */ /* 0x000fe40002000000 */
[----:B------:R-:W-:-:S02]  /*1c50*/  ISETP.GT.AND P4, PT, R18, 0x38, PT ;  /* 0x000000381200780c */ /* 0x000fc40003f84270 */
[----:B------:R-:W-:Y:S02]  /*1c60*/  FSEL R80, R51, -INF , P5 ;  /* 0xff80000033507808 */ /* 0x000fe40002800000 */
[----:B------:R-:W-:Y:S02]  /*1c70*/  FMNMX.FTZ R3, R78, R3, !PT ;  /* 0x000000034e037209 */ /* 0x000fe40007810000 */
[----:B------:R-:W-:Y:S01]  /*1c80*/  FSEL R46, R41, -INF , P3 ;  /* 0xff800000292e7808 */ /* 0x000fe20001800000 */
[----:B------:R-:W-:Y:S01]  /*1c90*/  IMAD.MOV.U32 R41, RZ, RZ, R87 ;  /* 0x000000ffff297224 */ /* 0x000fe200078e0057 */
[----:B------:R-:W-:Y:S02]  /*1ca0*/  ISETP.GT.AND P3, PT, R18, 0x39, PT ;  /* 0x000000391200780c */ /* 0x000fe40003f64270 */
[----:B------:R-:W-:Y:S02]  /*1cb0*/  FSEL R82, R54, -INF , P4 ;  /* 0xff80000036527808 */ /* 0x000fe40002000000 */
[----:B------:R-:W-:-:S02]  /*1cc0*/  FMNMX.FTZ R3, R80, R3, !PT ;  /* 0x0000000350037209 */ /* 0x000fc40007810000 */
[----:B------:R-:W-:Y:S02]  /*1cd0*/  FSEL R44, R44, -INF , P2 ;  /* 0xff8000002c2c7808 */ /* 0x000fe40001000000 */
[----:B------:R-:W-:Y:S02]  /*1ce0*/  ISETP.GT.AND P2, PT, R18, 0x40, PT ;  /* 0x000000401200780c */ /* 0x000fe40003f44270 */
[----:B------:R-:W-:Y:S02]  /*1cf0*/  FSEL R84, R55, -INF , P3 ;  /* 0xff80000037547808 */ /* 0x000fe40001800000 */
[----:B------:R-:W-:Y:S02]  /*1d00*/  FMNMX.FTZ R3, R82, R3, !PT ;  /* 0x0000000352037209 */ /* 0x000fe40007810000 */
[----:B------:R-:W-:Y:S01]  /*1d10*/  FSEL R50, R45, -INF , P1 ;  /* 0xff8000002d327808 */ /* 0x000fe20000800000 */
[----:B------:R-:W-:Y:S01]  /*1d20*/  IMAD.MOV.U32 R45, RZ, RZ, R87 ;  /* 0x000000ffff2d7224 */ /* 0x000fe200078e0057 */
        /* <DEDUP_REMOVED lines=31> */
[----:B------:R-:W-:Y:S02]  /*1f20*/  FMNMX.FTZ R3, R70, R3, !PT ;  /* 0x0000000346037209 */ /* 0x000fe40007810000 */
[----:B------:R-:W-:Y:S02]  /*1f30*/  FSEL R60, R60, -INF , P6 ;  /* 0xff8000003c3c7808 */ /* 0x000fe40003000000 */
[----:B------:R-:W-:-:S02]  /*1f40*/  FMNMX.FTZ R9, R96, R3, !PT ;  /* 0x0000000360097209 */ /* 0x000fc40007810000 */
[----:B------:R-:W-:Y:S01]  /*1f50*/  MOV R3, UR4 ;  /* 0x0000000400037c02 */ /* 0x000fe20008000f00 */
[----:B------:R-:W-:Y:S01]  /*1f60*/  UIADD3 UR4, UR37, 0x2a840, URZ ;  /* 0x0002a84025047890 */ /* 0x000fe2000fffe03f */
[----:B------:R-:W-:Y:S01]  /*1f70*/  FSEL R64, R64, -INF , P4 ;  /* 0xff80000040407808 */ /* 0x000fe20002000000 */
[----:B------:R-:W0:Y:S01]  /*1f80*/  SHFL.BFLY PT, R4, R9, 0x2, 0x1f ;  /* 0x0c401f0009047f89 */ /* 0x000e2200000e0000 */
[----:B------:R-:W-:Y:S01]  /*1f90*/  FSEL R18, R65, -INF , P3 ;  /* 0xff80000041127808 */ /* 0x000fe20001800000 */
[----:B------:R-:W-:Y:S01]  /*1fa0*/  UPRMT UR4, UR57, 0x654, UR4 ;  /* 0x0000065439047896 */ /* 0x000fe20008000004 */
[----:B------:R-:W-:Y:S01]  /*1fb0*/  FSEL R68, R68, -INF , P2 ;  /* 0xff80000044447808 */ /* 0x000fe20001000000 */
[----:B------:R-:W-:Y:S01]  /*1fc0*/  IMAD.MOV.U32 R65, RZ, RZ, R87 ;  /* 0x000000ffff417224 */ /* 0x000fe200078e0057 */
[-C--:B------:R-:W-:Y:S02]  /*1fd0*/  MOV R71, R87.reuse ;  /* 0x0000005700477202 */ /* 0x080fe40000000f00 */
[----:B------:R-:W-:-:S02]  /*1fe0*/  MOV R67, R87 ;  /* 0x0000005700437202 */ /* 0x000fc40000000f00 */
[-C--:B------:R-:W-:Y:S02]  /*1ff0*/  MOV R63, R87.reuse ;  /* 0x00000057003f7202 */ /* 0x080fe40000000f00 */
[----:B------:R-:W-:Y:S01]  /*2000*/  SYNCS.ARRIVE.TRANS64.RED.A1T0 RZ, [UR4], RZ ;  /* 0x000000ffffff79a7 */ /* 0x000fe20008100404 */
[-C--:B------:R-:W-:Y:S02]  /*2010*/  MOV R59, R87.reuse ;  /* 0x00000057003b7202 */ /* 0x080fe40000000f00 */
[-C--:B------:R-:W-:Y:S02]  /*2020*/  MOV R55, R87.reuse ;  /* 0x0000005700377202 */ /* 0x080fe40000000f00 */
[-C--:B------:R-:W-:Y:S02]  /*2030*/  MOV R51, R87.reuse ;  /* 0x0000005700337202 */ /* 0x080fe40000000f00 */
[-C--:B------:R-:W-:Y:S02]  /*2040*/  MOV R47, R87.reuse ;  /* 0x00000057002f7202 */ /* 0x080fe40000000f00 */
[----:B------:R-:W-:-:S02]  /*2050*/  MOV R43, R87 ;  /* 0x00000057002b7202 */ /* 0x000fc40000000f00 */
[-C--:B------:R-:W-:Y:S02]  /*2060*/  MOV R39, R87.reuse ;  /* 0x0000005700277202 */ /* 0x080fe40000000f00 */
[----:B0-----:R-:W-:Y:S02]  /*2070*/  FMNMX.FTZ R11, R9, R4, !PT ;  /* 0x00000004090b7209 */ /* 0x001fe40007810000 */
[----:B------:R-:W-:-:S03]  /*2080*/  MOV R35, R87 ;  /* 0x0000005700237202 */ /* 0x000fc60000000f00 */
[----:B------:R-:W0:Y:S02]  /*2090*/  SHFL.BFLY PT, R4, R11, 0x1, 0x1f ;  /* 0x0c201f000b047f89 */ /* 0x000e2400000e0000 */
[----:B0-----:R-:W-:-:S04]  /*20a0*/  FMNMX.FTZ R4, R11, R4, !PT ;  /* 0x000000040b047209 */ /* 0x001fc80007810000 */
[C---:B------:R-:W-:Y:S01]  /*20b0*/  FSETP.NEU.FTZ.AND P0, PT, R4.reuse, -INF , PT ;  /* 0xff8000000400780b */ /* 0x040fe20003f1d000 */
[----:B------:R-:W-:-:S05]  /*20c0*/  FMUL.FTZ R5, R4, R3 ;  /* 0x0000000304057220 */ /* 0x000fca0000410000 */
[----:B------:R-:W-:Y:S02]  /*20d0*/  FSEL R13, R5, RZ, P0 ;  /* 0x000000ff050d7208 */ /* 0x000fe40000000000 */
[----:B------:R-:W-:Y:S02]  /*20e0*/  FMNMX.FTZ R5, R24, R25, !PT ;  /* 0x0000001918057209 */ /* 0x000fe40007810000 */
[----:B------:R-:W-:Y:S01]  /*20f0*/  ISETP.NE.AND P0, PT, R15, RZ, PT ;  /* 0x000000ff0f00720c */ /* 0x000fe20003f05270 */
[--C-:B------:R-:W-:Y:S01]  /*2100*/  FFMA.FTZ R9, R14, R3, -R13.reuse ;  /* 0x000000030e097223 */ /* 0x100fe2000001080d */
[----:B------:R-:W-:Y:S01]  /*2110*/  FMNMX.FTZ R5, R28, R5, !PT ;  /* 0x000000051c057209 */ /* 0x000fe20007810000 */
[-CC-:B------:R-:W-:Y:S01]  /*2120*/  FFMA.FTZ R22, R22, R3.reuse, -R13.reuse ;  /* 0x0000000316167223 */ /* 0x180fe2000001080d */
[----:B------:R-:W-:Y:S01]  /*2130*/  FSEL R14, R61, -INF , P5 ;  /* 0xff8000003d0e7808 */ /* 0x000fe20002800000 */
[--C-:B------:R-:W-:Y:S01]  /*2140*/  FFMA.FTZ R10, R10, R3, -R13.reuse ;  /* 0x000000030a0a7223 */ /* 0x100fe2000001080d */
[----:B------:R-:W-:Y:S01]  /*2150*/  FMNMX.FTZ R5, R8, R5, !PT ;  /* 0x0000000508057209 */ /* 0x000fe20007810000 */
[----:B------:R0:W-:Y:S01]  /*2160*/  MUFU.EX2 R143, R22 ;  /* 0x00000016008f7308 */ /* 0x0001e20000000800 */
[-CC-:B------:R-:W-:Y:S01]  /*2170*/  FFMA.FTZ R26, R26, R3.reuse, -R13.reuse ;  /* 0x000000031a1a7223 */ /* 0x180fe2000001080d */
[--C-:B------:R-:W-:Y:S01]  /*2180*/  FFMA.FTZ R27, R27, R3, -R13.reuse ;  /* 0x000000031b1b7223 */ /* 0x100fe2000001080d */
[----:B------:R-:W-:Y:S01]  /*2190*/  FMNMX.FTZ R5, R32, R5, !PT ;  /* 0x0000000520057209 */ /* 0x000fe20007810000 */
[-CC-:B------:R-:W-:Y:S01]  /*21a0*/  FFMA.FTZ R30, R30, R3.reuse, -R13.reuse ;  /* 0x000000031e1e7223 */ /* 0x180fe2000001080d */
[-CC-:B------:R-:W-:Y:S01]  /*21b0*/  FFMA.FTZ R34, R34, R3.reuse, -R13.reuse ;  /* 0x0000000322227223 */ /* 0x180fe2000001080d */
[--C-:B------:R-:W-:Y:S01]  /*21c0*/  FFMA.FTZ R38, R38, R3, -R13.reuse ;  /* 0x0000000326267223 */ /* 0x100fe2000001080d */
[----:B------:R-:W-:Y:S01]  /*21d0*/  FMNMX.FTZ R5, R12, R5, !PT ;  /* 0x000000050c057209 */ /* 0x000fe20007810000 */
[----:B------:R-:W-:Y:S01]  /*21e0*/  MUFU.EX2 R139, R10 ;  /* 0x0000000a008b7308 */ /* 0x000fe20000000800 */
[----:B0-----:R-:W-:Y:S01]  /*21f0*/  FSEL R22, R69, -INF , P1 ;  /* 0xff80000045167808 */ /* 0x001fe20000800000 */
[--C-:B------:R-:W-:Y:S01]  /*2200*/  FFMA.FTZ R42, R42, R3, -R13.reuse ;  /* 0x000000032a2a7223 */ /* 0x100fe2000001080d */
[----:B------:R-:W-:Y:S01]  /*2210*/  FMNMX.FTZ R5, R36, R5, !PT ;  /* 0x0000000524057209 */ /* 0x000fe20007810000 */
[-CC-:B------:R-:W-:Y:S01]  /*2220*/  FFMA.FTZ R72, R72, R3.reuse, -R13.reuse ;  /* 0x0000000348487223 */ /* 0x180fe2000001080d */
[-CC-:B------:R-:W-:Y:S01]  /*2230*/  FFMA.FTZ R74, R74, R3.reuse, -R13.reuse ;  /* 0x000000034a4a7223 */ /* 0x180fe2000001080d */
[--C-:B------:R-:W-:Y:S01]  /*2240*/  FFMA.FTZ R76, R76, R3, -R13.reuse ;  /* 0x000000034c4c7223 */ /* 0x100fe2000001080d */
[----:B------:R-:W-:Y:S01]  /*2250*/  FMNMX.FTZ R5, R20, R5, !PT ;  /* 0x0000000514057209 */ /* 0x000fe20007810000 */
[----:B------:R-:W-:Y:S01]  /*2260*/  MUFU.EX2 R141, R9 ;  /* 0x00000009008d7308 */ /* 0x000fe20000000800 */
        /* <DEDUP_REMOVED lines=15> */
[----:B------:R-:W0:Y:S01]  /*2360*/  MUFU.EX2 R137, R27 ;  /* 0x0000001b00897308 */ /* 0x000e220000000800 */
[-CC-:B------:R-:W-:Y:S01]  /*2370*/  FFMA.FTZ R70, R70, R3.reuse, -R13.reuse ;  /* 0x0000000346467223 */ /* 0x180fe2000001080d */
[----:B------:R-:W-:Y:S01]  /*2380*/  FFMA.FTZ R13, R96, R3, -R13 ;  /* 0x00000003600d7223 */ /* 0x000fe2000001080d */
[----:B------:R-:W-:Y:S01]  /*2390*/  FMNMX.FTZ R5, R48, R5, !PT ;  /* 0x0000000530057209 */ /* 0x000fe20007810000 */
[----:B------:R-:W-:-:S02]  /*23a0*/  IMAD.MOV.U32 R69, RZ, RZ, R87 ;  /* 0x000000ffff457224 */ /* 0x000fc400078e0057 */
[----:B------:R-:W-:Y:S01]  /*23b0*/  IMAD.MOV.U32 R61, RZ, RZ, R87 ;  /* 0x000000ffff3d7224 */ /* 0x000fe200078e0057 */
[----:B------:R-:W-:Y:S01]  /*23c0*/  FMNMX.FTZ R5, R54, R5, !PT ;  /* 0x0000000536057209 */ /* 0x000fe20007810000 */
[----:B------:R-:W-:Y:S03]  /*23d0*/  MUFU.EX2 R30, R30 ;  /* 0x0000001e001e7308 */ /* 0x000fe60000000800 */
[----:B------:R-:W-:-:S04]  /*23e0*/  FMNMX.FTZ R5, R52, R5, !PT ;  /* 0x0000000534057209 */ /* 0x000fc80007810000 */
[----:B------:R-:W-:Y:S01]  /*23f0*/  FMNMX.FTZ R5, R58, R5, !PT ;  /* 0x000000053a057209 */ /* 0x000fe20007810000 */
[----:B------:R-:W-:Y:S01]  /*2400*/  MUFU.EX2 R34, R34 ;  /* 0x0000002200227308 */ /* 0x000fe20000000800 */
[----:B0-----:R-:W-:Y:S01]  /*2410*/  FADD.FTZ R21, R26, R137 ;  /* 0x000000891a157221 */ /* 0x001fe20000010000 */
[----:B------:R-:W-:Y:S01]  /*2420*/  F2FP.F16.F32.PACK_AB R137, R137, R26 ;  /* 0x0000001a8989723e */ /* 0x000fe200000000ff */
[----:B------:R-:W-:Y:S01]  /*2430*/  IMAD.MOV.U32 R26, RZ, RZ, R87 ;  /* 0x000000ffff1a7224 */ /* 0x000fe200078e0057 */
[----:B------:R-:W-:-:S04]  /*2440*/  FMNMX.FTZ R5, R56, R5, !PT ;  /* 0x0000000538057209 */ /* 0x000fc80007810000 */
[----:B------:R-:W-:Y:S01]  /*2450*/  FMNMX.FTZ R5, R62, R5, !PT ;  /* 0x000000053e057209 */ /* 0x000fe20007810000 */
[----:B------:R-:W-:Y:S03]  /*2460*/  MUFU.EX2 R38, R38 ;  /* 0x0000002600267308 */ /* 0x000fe60000000800 */
[----:B------:R-:W-:-:S04]  /*2470*/  FMNMX.FTZ R5, R60, R5, !PT ;  /* 0x000000053c057209 */ /* 0x000fc80007810000 */
[----:B------:R-:W-:Y:S01]  /*2480*/  FMNMX.FTZ R5, R14, R5, !PT ;  /* 0x000000050e057209 */ /* 0x000fe20007810000 */
[----:B------:R-:W-:Y:S03]  /*2490*/  MUFU.EX2 R42, R42 ;  /* 0x0000002a002a7308 */ /* 0x000fe60000000800 */
[----:B------:R-:W-:-:S04]  /*24a0*/  FMNMX.FTZ R5, R64, R5, !PT ;  /* 0x0000000540057209 */ /* 0x000fc80007810000 */
[----:B------:R-:W-:Y:S01]  /*24b0*/  FMNMX.FTZ R5, R18, R5, !PT ;  /* 0x0000000512057209 */ /* 0x000fe20007810000 */
[----:B------:R0:W-:Y:S03]  /*24c0*/  MUFU.EX2 R145, R72 ;  /* 0x0000004800917308 */ /* 0x0001e60000000800 */
[----:B------:R-:W-:-:S04]  /*24d0*/  FMNMX.FTZ R5, R68, R5, !PT ;  /* 0x0000000544057209 */ /* 0x000fc80007810000 */
[----:B------:R-:W-:Y:S01]  /*24e0*/  FMNMX.FTZ R5, R22, R5, !PT ;  /* 0x0000000516057209 */ /* 0x000fe20007810000 */
[----:B------:R-:W-:Y:S01]  /*24f0*/  MUFU.EX2 R74, R74 ;  /* 0x0000004a004a7308 */ /* 0x000fe20000000800 */
[----:B0-----:R-:W-:-:S03]  /*2500*/  IMAD.MOV.U32 R72, RZ, RZ, R87 ;  /* 0x000000ffff487224 */ /* 0x001fc600078e0057 */
[----:B------:R-:W0:Y:S04]  /*2510*/  SHFL.BFLY PT, R10, R5, 0x2, 0x1f ;  /* 0x0c401f00050a7f89 */ /* 0x000e2800000e0000 */
[----:B------:R-:W-:Y:S08]  /*2520*/  MUFU.EX2 R159, R13 ;  /* 0x0000000d009f7308 */ /* 0x000ff00000000800 */
[----:B------:R1:W-:Y:S08]  /*2530*/  MUFU.EX2 R147, R76 ;  /* 0x0000004c00937308 */ /* 0x0003f00000000800 */
[----:B------:R-:W-:Y:S01]  /*2540*/  MUFU.EX2 R78, R78 ;  /* 0x0000004e004e7308 */ /* 0x000fe20000000800 */
[----:B-1----:R-:W-:Y:S01]  /*2550*/  IMAD.MOV.U32 R76, RZ, RZ, R87 ;  /* 0x000000ffff4c7224 */ /* 0x002fe200078e0057 */
[----:B0-----:R-:W-:-:S06]  /*2560*/  FMNMX.FTZ R9, R5, R10, !PT ;  /* 0x0000000a05097209 */ /* 0x001fcc0007810000 */
[----:B------:R0:W-:Y:S01]  /*2570*/  MUFU.EX2 R149, R80 ;  /* 0x0000005000957308 */ /* 0x0001e20000000800 */
[----:B------:R-:W1:Y:S07]  /*2580*/  SHFL.BFLY PT, R10, R9, 0x1, 0x1f ;  /* 0x0c201f00090a7f89 */ /* 0x000e6e00000e0000 */
[----:B------:R-:W-:Y:S01]  /*2590*/  MUFU.EX2 R82, R82 ;  /* 0x0000005200527308 */ /* 0x000fe20000000800 */
[----:B0-----:R-:W-:-:S07]  /*25a0*/  IMAD.MOV.U32 R80, RZ, RZ, R87 ;  /* 0x000000ffff507224 */ /* 0x001fce00078e0057 */
[----:B------:R0:W-:Y:S08]  /*25b0*/  MUFU.EX2 R151, R84 ;  /* 0x0000005400977308 */ /* 0x0001f00000000800 */
[----:B------:R-:W-:Y:S01]  /*25c0*/  MUFU.EX2 R86, R86 ;  /* 0x0000005600567308 */ /* 0x000fe20000000800 */
[----:B-1----:R-:W-:Y:S01]  /*25d0*/  FMNMX.FTZ R10, R9, R10, !PT ;  /* 0x0000000a090a7209 */ /* 0x002fe20007810000 */
[----:B0-----:R-:W-:-:S03]  /*25e0*/  IMAD.MOV.U32 R84, RZ, RZ, R87 ;  /* 0x000000ffff547224 */ /* 0x001fc600078e0057 */
[C---:B------:R-:W-:Y:S01]  /*25f0*/  FSETP.NEU.FTZ.AND P1, PT, R10.reuse, -INF , PT ;  /* 0xff8000000a00780b */ /* 0x040fe20003f3d000 */
[----:B------:R-:W-:Y:S02]  /*2600*/  FMUL.FTZ R5, R10, R3 ;  /* 0x000000030a057220 */ /* 0x000fe40000410000 */
[----:B------:R-:W-:Y:S03]  /*2610*/  MUFU.EX2 R153, R88 ;  /* 0x0000005800997308 */ /* 0x000fe60000000800 */
[----:B------:R-:W-:-:S05]  /*2620*/  FSEL R5, R5, RZ, P1 ;  /* 0x000000ff05057208 */ /* 0x000fca0000800000 */
[-CC-:B------:R-:W-:Y:S01]  /*2630*/  FFMA.FTZ R24, R24, R3.reuse, -R5.reuse ;  /* 0x0000000318187223 */ /* 0x180fe20000010805 */
[-CC-:B------:R-:W-:Y:S01]  /*2640*/  FFMA.FTZ R25, R25, R3.reuse, -R5.reuse ;  /* 0x0000000319197223 */ /* 0x180fe20000010805 */
[-CC-:B------:R-:W-:Y:S01]  /*2650*/  FFMA.FTZ R28, R28, R3.reuse, -R5.reuse ;  /* 0x000000031c1c7223 */ /* 0x180fe20000010805 */
[-CC-:B------:R-:W-:Y:S01]  /*2660*/  FFMA.FTZ R8, R8, R3.reuse, -R5.reuse ;  /* 0x0000000308087223 */ /* 0x180fe20000010805 */
[-CC-:B------:R-:W-:Y:S01]  /*2670*/  FFMA.FTZ R32, R32, R3.reuse, -R5.reuse ;  /* 0x0000000320207223 */ /* 0x180fe20000010805 */
[-CC-:B------:R-:W-:Y:S01]  /*2680*/  FFMA.FTZ R12, R12, R3.reuse, -R5.reuse ;  /* 0x000000030c0c7223 */ /* 0x180fe20000010805 */
[----:B------:R-:W-:Y:S01]  /*2690*/  MUFU.EX2 R24, R24 ;  /* 0x0000001800187308 */ /* 0x000fe20000000800 */
[-CC-:B------:R-:W-:Y:S01]  /*26a0*/  FFMA.FTZ R36, R36, R3.reuse, -R5.reuse ;  /* 0x0000000324247223 */ /* 0x180fe20000010805 */
[-CC-:B------:R-:W-:Y:S01]  /*26b0*/  FFMA.FTZ R20, R20, R3.reuse, -R5.reuse ;  /* 0x0000000314147223 */ /* 0x180fe20000010805 */
[-CC-:B------:R-:W-:Y:S01]  /*26c0*/  FFMA.FTZ R40, R40, R3.reuse, -R5.reuse ;  /* 0x0000000328287223 */ /* 0x180fe20000010805 */
[-CC-:B------:R-:W-:Y:S01]  /*26d0*/  FFMA.FTZ R46, R46, R3.reuse, -R5.reuse ;  /* 0x000000032e2e7223 */ /* 0x180fe20000010805 */
[-CC-:B------:R-:W-:Y:S01]  /*26e0*/  FFMA.FTZ R44, R44, R3.reuse, -R5.reuse ;  /* 0x000000032c2c7223 */ /* 0x180fe20000010805 */
[-CC-:B------:R-:W-:Y:S01]  /*26f0*/  FFMA.FTZ R50, R50, R3.reuse, -R5.reuse ;  /* 0x0000000332327223 */ /* 0x180fe20000010805 */
[-CC-:B------:R-:W-:Y:S01]  /*2700*/  FFMA.FTZ R48, R48, R3.reuse, -R5.reuse ;  /* 0x0000000330307223 */ /* 0x180fe20000010805 */
[----:B------:R-:W0:Y:S01]  /*2710*/  MUFU.EX2 R25, R25 ;  /* 0x0000001900197308 */ /* 0x000e220000000800 */
[-CC-:B------:R-:W-:Y:S01]  /*2720*/  FFMA.FTZ R54, R54, R3.reuse, -R5.reuse ;  /* 0x0000000336367223 */ /* 0x180fe20000010805 */
        /* <DEDUP_REMOVED lines=10> */
[----:B------:R-:W-:-:S04]  /*27d0*/  FFMA.FTZ R22, R22, R3, -R5 ;  /* 0x0000000316167223 */ /* 0x000fc80000010805 */
[----:B------:R1:W2:Y:S01]  /*27e0*/  MUFU.EX2 R9, R8 ;  /* 0x0000000800097308 */ /* 0x0002a20000000800 */
[----:B0-----:R-:W-:-:S07]  /*27f0*/  F2FP.F16.F32.PACK_AB R136, R25, R24 ;  /* 0x000000181988723e */ /* 0x001fce00000000ff */
[----:B------:R-:W0:Y:S01]  /*2800*/  MUFU.EX2 R32, R32 ;  /* 0x0000002000207308 */ /* 0x000e220000000800 */
[----:B-1----:R-:W-:-:S04]  /*2810*/  FADD.FTZ R8, R30, R21 ;  /* 0x000000151e087221 */ /* 0x002fc80000010000 */
[C---:B------:R-:W-:Y:S01]  /*2820*/  FADD.FTZ R23, R139.reuse, R8 ;  /* 0x000000088b177221 */ /* 0x040fe20000010000 */
[----:B------:R-:W-:Y:S01]  /*2830*/  F2FP.F16.F32.PACK_AB R139, R139, R30 ;  /* 0x0000001e8b8b723e */ /* 0x000fe200000000ff */
[----:B------:R-:W-:Y:S01]  /*2840*/  IMAD.MOV.U32 R30, RZ, RZ, R87 ;  /* 0x000000ffff1e7224 */ /* 0x000fe200078e0057 */
[----:B------:R1:W3:Y:S01]  /*2850*/  MUFU.EX2 R11, R12 ;  /* 0x0000000c000b7308 */ /* 0x0002e20000000800 */
[----:B------:R-:W-:Y:S01]  /*2860*/  FADD.FTZ R8, R34, R23 ;  /* 0x0000001722087221 */ /* 0x000fe20000010000 */
[----:B------:R-:W-:Y:S01]  /*2870*/  FADD.FTZ R23, R24, R25 ;  /* 0x0000001918177221 */ /* 0x000fe20000010000 */
[----:B--2---:R-:W-:Y:S01]  /*2880*/  F2FP.F16.F32.PACK_AB R138, R9, R28 ;  /* 0x0000001c098a723e */ /* 0x004fe200000000ff */
[----:B------:R-:W-:Y:S02]  /*2890*/  IMAD.MOV.U32 R25, RZ, RZ, R87 ;  /* 0x000000ffff197224 */ /* 0x000fe400078e0057 */
[C---:B------:R-:W-:Y:S01]  /*28a0*/  FADD.FTZ R27, R141.reuse, R8 ;  /* 0x000000088d1b7221 */ /* 0x040fe20000010000 */
[----:B------:R-:W-:Y:S01]  /*28b0*/  FADD.FTZ R8, R28, R23 ;  /* 0x000000171c087221 */ /* 0x000fe20000010000 */
[----:B------:R-:W-:Y:S01]  /*28c0*/  F2FP.F16.F32.PACK_AB R141, R141, R34 ;  /* 0x000000228d8d723e */ /* 0x000fe200000000ff */
[----:B------:R-:W2:Y:S01]  /*28d0*/  MUFU.EX2 R36, R36 ;  /* 0x0000002400247308 */ /* 0x000ea20000000800 */
[----:B-1----:R-:W-:Y:S01]  /*28e0*/  FADD.FTZ R12, R38, R27 ;  /* 0x0000001b260c7221 */ /* 0x002fe20000010000 */
[----:B------:R-:W-:Y:S01]  /*28f0*/  FADD.FTZ R27, R9, R8 ;  /* 0x00000008091b7221 */ /* 0x000fe20000010000 */
[----:B------:R-:W-:-:S02]  /*2900*/  IMAD.MOV.U32 R34, RZ, RZ, R87 ;  /* 0x000000ffff227224 */ /* 0x000fc400078e0057 */
[C---:B------:R-:W-:Y:S01]  /*2910*/  FADD.FTZ R29, R143.reuse, R12 ;  /* 0x0000000c8f1d7221 */ /* 0x040fe20000010000 */
[----:B0-----:R-:W-:Y:S01]  /*2920*/  FADD.FTZ R8, R32, R27 ;  /* 0x0000001b20087221 */ /* 0x001fe20000010000 */
[----:B------:R-:W-:Y:S01]  /*2930*/  F2FP.F16.F32.PACK_AB R143, R143, R38 ;  /* 0x000000268f8f723e */ /* 0x000fe200000000ff */
[----:B------:R-:W0:Y:S01]  /*2940*/  MUFU.EX2 R13, R20 ;  /* 0x00000014000d7308 */ /* 0x000e220000000800 */
[----:B------:R-:W-:Y:S01]  /*2950*/  FADD.FTZ R12, R42, R29 ;  /* 0x0000001d2a0c7221 */ /* 0x000fe20000010000 */
[C---:B---3--:R-:W-:Y:S01]  /*2960*/  FADD.FTZ R27, R11.reuse, R8 ;  /* 0x000000080b1b7221 */ /* 0x048fe20000010000 */
[----:B------:R-:W-:Y:S01]  /*2970*/  F2FP.F16.F32.PACK_AB R140, R11, R32 ;  /* 0x000000200b8c723e */ /* 0x000fe200000000ff */
[----:B------:R-:W-:Y:S02]  /*2980*/  IMAD.MOV.U32 R11, RZ, RZ, 0x3f800000 ;  /* 0x3f800000ff0b7424 */ /* 0x000fe400078e00ff */
[C---:B------:R-:W-:Y:S01]  /*2990*/  FADD.FTZ R29, R145.reuse, R12 ;  /* 0x0000000c911d7221 */ /* 0x040fe20000010000 */
[----:B------:R-:W-:Y:S01]  /*29a0*/  F2FP.F16.F32.PACK_AB R145, R145, R42 ;  /* 0x0000002a9191723e */ /* 0x000fe200000000ff */
[----:B------:R-:W-:Y:S01]  /*29b0*/  IMAD.MOV.U32 R42, RZ, RZ, R87 ;  /* 0x000000ffff2a7224 */ /* 0x000fe200078e0057 */
[----:B------:R-:W1:Y:S01]  /*29c0*/  MUFU.EX2 R40, R40 ;  /* 0x0000002800287308 */ /* 0x000e620000000800 */
[----:B--2---:R-:W-:Y:S01]  /*29d0*/  FADD.FTZ R8, R36, R27 ;  /* 0x0000001b24087221 */ /* 0x004fe20000010000 */
[----:B------:R-:W-:Y:S01]  /*29e0*/  FADD.FTZ R12, R74, R29 ;  /* 0x0000001d4a0c7221 */ /* 0x000fe20000010000 */
[----:B------:R-:W-:-:S02]  /*29f0*/  IMAD.MOV.U32 R38, RZ, RZ, R87 ;  /* 0x000000ffff267224 */ /* 0x000fc400078e0057 */
[----:B------:R-:W-:Y:S02]  /*2a00*/  IMAD.MOV.U32 R32, RZ, RZ, R87 ;  /* 0x000000ffff207224 */ /* 0x000fe400078e0057 */
[C---:B------:R-:W-:Y:S01]  /*2a10*/  FADD.FTZ R31, R147.reuse, R12 ;  /* 0x0000000c931f7221 */ /* 0x040fe20000010000 */
[----:B------:R-:W-:Y:S01]  /*2a20*/  F2FP.F16.F32.PACK_AB R147, R147, R74 ;  /* 0x0000004a9393723e */ /* 0x000fe200000000ff */
[----:B------:R-:W2:Y:S01]  /*2a30*/  MUFU.EX2 R15, R46 ;  /* 0x0000002e000f7308 */ /* 0x000ea20000000800 */
[C---:B0-----:R-:W-:Y:S01]  /*2a40*/  FADD.FTZ R29, R13.reuse, R8 ;  /* 0x000000080d1d7221 */ /* 0x041fe20000010000 */
[----:B------:R-:W-:Y:S01]  /*2a50*/  FADD.FTZ R12, R78, R31 ;  /* 0x0000001f4e0c7221 */ /* 0x000fe20000010000 */
[----:B------:R-:W-:Y:S01]  /*2a60*/  F2FP.F16.F32.PACK_AB R142, R13, R36 ;  /* 0x000000240d8e723e */ /* 0x000fe200000000ff */
[----:B------:R-:W-:Y:S02]  /*2a70*/  VIADD R13, R17, 0xfffffffe ;  /* 0xfffffffe110d7836 */ /* 0x000fe40000000000 */
[C---:B------:R-:W-:Y:S01]  /*2a80*/  FADD.FTZ R31, R149.reuse, R12 ;  /* 0x0000000c951f7221 */ /* 0x040fe20000010000 */
[----:B------:R-:W-:Y:S01]  /*2a90*/  F2FP.F16.F32.PACK_AB R149, R149, R78 ;  /* 0x0000004e9595723e */ /* 0x000fe200000000ff */
[----:B------:R-:W0:Y:S01]  /*2aa0*/  MUFU.EX2 R44, R44 ;  /* 0x0000002c002c7308 */ /* 0x000e220000000800 */
[----:B-1----:R-:W-:Y:S01]  /*2ab0*/  FADD.FTZ R8, R40, R29 ;  /* 0x0000001d28087221 */ /* 0x002fe20000010000 */
[----:B------:R-:W-:Y:S01]  /*2ac0*/  FADD.FTZ R12, R82, R31 ;  /* 0x0000001f520c7221 */ /* 0x000fe20000010000 */
[----:B------:R-:W-:Y:S01]  /*2ad0*/  ISETP.GE.AND P1, PT, R13, R16, PT ;  /* 0x000000100d00720c */ /* 0x000fe20003f26270 */
[----:B------:R-:W-:-:S02]  /*2ae0*/  IMAD.MOV.U32 R78, RZ, RZ, R87 ;  /* 0x000000ffff4e7224 */ /* 0x000fc400078e0057 */
[C---:B------:R-:W-:Y:S01]  /*2af0*/  FADD.FTZ R33, R151.reuse, R12 ;  /* 0x0000000c97217221 */ /* 0x040fe20000010000 */
[----:B------:R-:W-:Y:S01]  /*2b00*/  F2FP.F16.F32.PACK_AB R151, R151, R82 ;  /* 0x000000529797723e */ /* 0x000fe200000000ff */
[----:B------:R1:W3:Y:S01]  /*2b10*/  MUFU.EX2 R19, R50 ;  /* 0x0000003200137308 */ /* 0x0002e20000000800 */
[C---:B--2---:R-:W-:Y:S01]  /*2b20*/  FADD.FTZ R29, R15.reuse, R8 ;  /* 0x000000080f1d7221 */ /* 0x044fe20000010000 */
[----:B------:R-:W-:Y:S01]  /*2b30*/  FADD.FTZ R12, R86, R33 ;  /* 0x00000021560c7221 */ /* 0x000fe20000010000 */
[----:B------:R-:W-:Y:S01]  /*2b40*/  F2FP.F16.F32.PACK_AB R144, R15, R40 ;  /* 0x000000280f90723e */ /* 0x000fe200000000ff */
[--C-:B------:R-:W-:Y:S02]  /*2b50*/  IMAD.MOV.U32 R82, RZ, RZ, R87.reuse ;  /* 0x000000ffff527224 */ /* 0x100fe400078e0057 */
[----:B------:R-:W-:Y:S02]  /*2b60*/  IMAD.MOV.U32 R74, RZ, RZ, R87 ;  /* 0x000000ffff4a7224 */ /* 0x000fe400078e0057 */
[----:B------:R-:W2:Y:S01]  /*2b70*/  MUFU.EX2 R48, R48 ;  /* 0x0000003000307308 */ /* 0x000ea20000000800 */
[----:B0-----:R-:W-:Y:S01]  /*2b80*/  FADD.FTZ R8, R44, R29 ;  /* 0x0000001d2c087221 */ /* 0x001fe20000010000 */
[----:B-1----:R-:W-:-:S02]  /*2b90*/  IMAD.MOV.U32 R50, RZ, RZ, R87 ;  /* 0x000000ffff327224 */ /* 0x002fc400078e0057 */
[--C-:B------:R-:W-:Y:S02]  /*2ba0*/  IMAD.MOV.U32 R46, RZ, RZ, R87.reuse ;  /* 0x000000ffff2e7224 */ /* 0x100fe400078e0057 */
[--C-:B------:R-:W-:Y:S02]  /*2bb0*/  IMAD.MOV.U32 R40, RZ, RZ, R87.reuse ;  /* 0x000000ffff287224 */ /* 0x100fe400078e0057 */
[----:B------:R0:W1:Y:S01]  /*2bc0*/  MUFU.EX2 R21, R54 ;  /* 0x0000003600157308 */ /* 0x0000620000000800 */
[C---:B---3--:R-:W-:Y:S01]  /*2bd0*/  FADD.FTZ R31, R19.reuse, R8 ;  /* 0x00000008131f7221 */ /* 0x048fe20000010000 */
[----:B------:R-:W-:Y:S01]  /*2be0*/  F2FP.F16.F32.PACK_AB R146, R19, R44 ;  /* 0x0000002c1392723e */ /* 0x000fe200000000ff */
[--C-:B------:R-:W-:Y:S02]  /*2bf0*/  IMAD.MOV.U32 R44, RZ, RZ, R87.reuse ;  /* 0x000000ffff2c7224 */ /* 0x100fe400078e0057 */
[--C-:B------:R-:W-:Y:S02]  /*2c00*/  IMAD.MOV.U32 R36, RZ, RZ, R87.reuse ;  /* 0x000000ffff247224 */ /* 0x100fe400078e0057 */
[----:B------:R-:W-:Y:S01]  /*2c10*/  IMAD.MOV.U32 R28, RZ, RZ, R87 ;  /* 0x000000ffff1c7224 */ /* 0x000fe200078e0057 */
[----:B------:R-:W3:Y:S01]  /*2c20*/  MUFU.EX2 R52, R52 ;  /* 0x0000003400347308 */ /* 0x000ee20000000800 */
[----:B--2---:R-:W-:Y:S01]  /*2c30*/  FADD.FTZ R8, R48, R31 ;  /* 0x0000001f30087221 */ /* 0x004fe20000010000 */
[C---:B------:R-:W-:Y:S01]  /*2c40*/  FADD.FTZ R31, R153.reuse, R12 ;  /* 0x0000000c991f7221 */ /* 0x040fe20000010000 */
[----:B------:R-:W-:Y:S01]  /*2c50*/  F2FP.F16.F32.PACK_AB R153, R153, R86 ;  /* 0x000000569999723e */ /* 0x000fe200000000ff */
[----:B------:R-:W-:-:S02]  /*2c60*/  IMAD.MOV.U32 R86, RZ, RZ, R87 ;  /* 0x000000ffff567224 */ /* 0x000fc400078e0057 */
[--C-:B0-----:R-:W-:Y:S02]  /*2c70*/  IMAD.MOV.U32 R54, RZ, RZ, R87.reuse ;  /* 0x000000ffff367224 */ /* 0x101fe400078e0057 */
[----:B------:R-:W0:Y:S01]  /*2c80*/  MUFU.EX2 R90, R90 ;  /* 0x0000005a005a7308 */ /* 0x000e220000000800 */
[C---:B-1----:R-:W-:Y:S01]  /*2c90*/  FADD.FTZ R5, R21.reuse, R8 ;  /* 0x0000000815057221 */ /* 0x042fe20000010000 */
[----:B------:R-:W-:Y:S01]  /*2ca0*/  F2FP.F16.F32.PACK_AB R148, R21, R48 ;  /* 0x000000301594723e */ /* 0x000fe200000000ff */
[--C-:B------:R-:W-:Y:S02]  /*2cb0*/  IMAD.MOV.U32 R48, RZ, RZ, R87.reuse ;  /* 0x000000ffff307224 */ /* 0x100fe400078e0057 */
[----:B------:R-:W-:-:S03]  /*2cc0*/  IMAD.MOV.U32 R24, RZ, RZ, R87 ;  /* 0x000000ffff187224 */ /* 0x000fc600078e0057 */
[----:B------:R1:W2:Y:S01]  /*2cd0*/  MUFU.EX2 R23, R58 ;  /* 0x0000003a00177308 */ /* 0x0002a20000000800 */
[----:B---3--:R-:W-:-:S07]  /*2ce0*/  FADD.FTZ R8, R52, R5 ;  /* 0x0000000534087221 */ /* 0x008fce0000010000 */
[----:B------:R-:W3:Y:S01]  /*2cf0*/  MUFU.EX2 R155, R92 ;  /* 0x0000005c009b7308 */ /* 0x000ee20000000800 */
[----:B0-----:R-:W-:Y:S01]  /*2d00*/  FADD.FTZ R12, R90, R31 ;  /* 0x0000001f5a0c7221 */ /* 0x001fe20000010000 */
[----:B-1----:R-:W-:-:S06]  /*2d10*/  IMAD.MOV.U32 R58, RZ, RZ, R87 ;  /* 0x000000ffff3a7224 */ /* 0x002fcc00078e0057 */
[----:B------:R-:W0:Y:S01]  /*2d20*/  MUFU.EX2 R56, R56 ;  /* 0x0000003800387308 */ /* 0x000e220000000800 */
[C---:B--2---:R-:W-:Y:S01]  /*2d30*/  FADD.FTZ R31, R23.reuse, R8 ;  /* 0x00000008171f7221 */ /* 0x044fe20000010000 */
[----:B------:R-:W-:Y:S01]  /*2d40*/  F2FP.F16.F32.PACK_AB R150, R23, R52 ;  /* 0x000000341796723e */ /* 0x000fe200000000ff */
[----:B------:R-:W-:-:S05]  /*2d50*/  IMAD.MOV.U32 R52, RZ, RZ, R87 ;  /* 0x000000ffff347224 */ /* 0x000fca00078e0057 */
[----:B------:R-:W1:Y:S01]  /*2d60*/  MUFU.EX2 R66, R66 ;  /* 0x0000004200427308 */ /* 0x000e620000000800 */
[C---:B---3--:R-:W-:Y:S01]  /*2d70*/  FADD.FTZ R33, R155.reuse, R12 ;  /* 0x0000000c9b217221 */ /* 0x048fe20000010000 */
[----:B------:R-:W-:-:S06]  /*2d80*/  F2FP.F16.F32.PACK_AB R155, R155, R90 ;  /* 0x0000005a9b9b723e */ /* 0x000fcc00000000ff */
[----:B------:R2:W3:Y:S01]  /*2d90*/  MUFU.EX2 R27, R62 ;  /* 0x0000003e001b7308 */ /* 0x0004e20000000800 */
[----:B0-----:R-:W-:-:S07]  /*2da0*/  FADD.FTZ R8, R56, R31 ;  /* 0x0000001f38087221 */ /* 0x001fce0000010000 */
[----:B------:R-:W0:Y:S01]  /*2db0*/  MUFU.EX2 R157, R94 ;  /* 0x0000005e009d7308 */ /* 0x000e220000000800 */
[----:B-1----:R-:W-:Y:S01]  /*2dc0*/  FADD.FTZ R12, R66, R33 ;  /* 0x00000021420c7221 */ /* 0x002fe20000010000 */
[----:B--2---:R-:W-:-:S06]  /*2dd0*/  IMAD.MOV.U32 R62, RZ, RZ, R87 ;  /* 0x000000ffff3e7224 */ /* 0x004fcc00078e0057 */
[----:B------:R-:W1:Y:S01]  /*2de0*/  MUFU.EX2 R60, R60 ;  /* 0x0000003c003c7308 */ /* 0x000e620000000800 */
[C---:B---3--:R-:W-:Y:S01]  /*2df0*/  FADD.FTZ R31, R27.reuse, R8 ;  /* 0x000000081b1f7221 */ /* 0x048fe20000010000 */
[----:B------:R-:W-:Y:S01]  /*2e00*/  F2FP.F16.F32.PACK_AB R152, R27, R56 ;  /* 0x000000381b98723e */ /* 0x000fe200000000ff */
[----:B------:R-:W-:Y:S01]  /*2e10*/  IMAD.MOV.U32 R56, RZ, RZ, R87 ;  /* 0x000000ffff387224 */ /* 0x000fe200078e0057 */
[----:B------:R-:W-:-:S04]  /*2e20*/  MOV R27, R87 ;  /* 0x00000057001b7202 */ /* 0x000fc80000000f00 */
[----:B------:R-:W2:Y:S01]  /*2e30*/  MUFU.EX2 R70, R70 ;  /* 0x0000004600467308 */ /* 0x000ea20000000800 */
[C---:B0-----:R-:W-:Y:S01]  /*2e40*/  FADD.FTZ R33, R157.reuse, R12 ;  /* 0x0000000c9d217221 */ /* 0x041fe20000010000 */
[----:B------:R-:W-:Y:S01]  /*2e50*/  F2FP.F16.F32.PACK_AB R157, R157, R66 ;  /* 0x000000429d9d723e */ /* 0x000fe200000000ff */
[----:B------:R-:W-:-:S05]  /*2e60*/  IMAD.MOV.U32 R66, RZ, RZ, R87 ;  /* 0x000000ffff427224 */ /* 0x000fca00078e0057 */
[----:B------:R-:W0:Y:S01]  /*2e70*/  MUFU.EX2 R29, R14 ;  /* 0x0000000e001d7308 */ /* 0x000e220000000800 */
[----:B-1----:R-:W-:-:S07]  /*2e80*/  FADD.FTZ R8, R60, R31 ;  /* 0x0000001f3c087221 */ /* 0x002fce0000010000 */
[----:B------:R-:W1:Y:S01]  /*2e90*/  MUFU.EX2 R64, R64 ;  /* 0x0000004000407308 */ /* 0x000e620000000800 */
[----:B--2---:R-:W-:-:S07]  /*2ea0*/  FADD.FTZ R12, R70, R33 ;  /* 0x00000021460c7221 */ /* 0x004fce0000010000 */
[----:B------:R-:W2:Y:S01]  /*2eb0*/  MUFU.EX2 R5, R18 ;  /* 0x0000001200057308 */ /* 0x000ea20000000800 */
[----:B0-----:R-:W-:Y:S01]  /*2ec0*/  FADD.FTZ R33, R29, R8 ;  /* 0x000000081d217221 */ /* 0x001fe20000010000 */
[C---:B------:R-:W-:Y:S01]  /*2ed0*/  FADD.FTZ R8, R159.reuse, R12 ;  /* 0x0000000c9f087221 */ /* 0x040fe20000010000 */
[----:B------:R-:W-:Y:S01]  /*2ee0*/  F2FP.F16.F32.PACK_AB R159, R159, R70 ;  /* 0x000000469f9f723e */ /* 0x000fe200000000ff */
[--C-:B------:R-:W-:Y:S01]  /*2ef0*/  IMAD.MOV.U32 R70, RZ, RZ, R87.reuse ;  /* 0x000000ffff467224 */ /* 0x100fe200078e0057 */
[----:B------:R-:W-:Y:S01]  /*2f00*/  F2FP.F16.F32.PACK_AB R154, R29, R60 ;  /* 0x0000003c1d9a723e */ /* 0x000fe200000000ff */
[----:B------:R-:W-:Y:S02]  /*2f10*/  IMAD.MOV.U32 R60, RZ, RZ, R87 ;  /* 0x000000ffff3c7224 */ /* 0x000fe400078e0057 */
[----:B------:R-:W0:Y:S01]  /*2f20*/  MUFU.EX2 R68, R68 ;  /* 0x0000004400447308 */ /* 0x000e220000000800 */
[----:B-1----:R-:W-:Y:S01]  /*2f30*/  FADD.FTZ R12, R64, R33 ;  /* 0x00000021400c7221 */ /* 0x002fe20000010000 */
[----:B------:R-:W-:-:S02]  /*2f40*/  IMAD.MOV.U32 R33, RZ, RZ, R87 ;  /* 0x000000ffff217224 */ /* 0x000fc400078e0057 */
[----:B------:R-:W-:-:S04]  /*2f50*/  IMAD.MOV.U32 R29, RZ, RZ, R87 ;  /* 0x000000ffff1d7224 */ /* 0x000fc800078e0057 */
[----:B------:R-:W1:Y:S01]  /*2f60*/  MUFU.EX2 R31, R22 ;  /* 0x00000016001f7308 */ /* 0x000e620000000800 */
[C---:B--2---:R-:W-:Y:S01]  /*2f70*/  FADD.FTZ R9, R5.reuse, R12 ;  /* 0x0000000c05097221 */ /* 0x044fe20000010000 */
[----:B------:R-:W-:Y:S01]  /*2f80*/  F2FP.F16.F32.PACK_AB R156, R5, R64 ;  /* 0x00000040059c723e */ /* 0x000fe200000000ff */
[----:B------:R-:W-:Y:S02]  /*2f90*/  IMAD.MOV.U32 R64, RZ, RZ, R87 ;  /* 0x000000ffff407224 */ /* 0x000fe400078e0057 */
[----:B0-----:R-:W-:Y:S01]  /*2fa0*/  FADD.FTZ R12, R68, R9 ;  /* 0x00000009440c7221 */ /* 0x001fe20000010000 */
[----:B------:R-:W-:-:S03]  /*2fb0*/  MOV R9, RZ ;  /* 0x000000ff00097202 */ /* 0x000fc60000000f00 */
[C---:B-1----:R-:W-:Y:S01]  /*2fc0*/  FADD.FTZ R5, R31.reuse, R12 ;  /* 0x0000000c1f057221 */ /* 0x042fe20000010000 */
[----:B------:R-:W-:Y:S01]  /*2fd0*/  F2FP.F16.F32.PACK_AB R158, R31, R68 ;  /* 0x000000441f9e723e */ /* 0x000fe200000000ff */
[----:B------:R-:W-:Y:S01]  /*2fe0*/  IMAD.MOV.U32 R12, RZ, RZ, 0x3f800000 ;  /* 0x3f800000ff0c7424 */ /* 0x000fe200078e00ff */
[----:B------:R-:W-:Y:S01]  /*2ff0*/  MOV R31, R87 ;  /* 0x00000057001f7202 */ /* 0x000fe20000000f00 */
[----:B------:R-:W-:Y:S01]  /*3000*/  IMAD.MOV.U32 R68, RZ, RZ, R87 ;  /* 0x000000ffff447224 */ /* 0x000fe200078e0057 */
[----:B------:R-:W-:Y:S06]  /*3010*/  @!P1 BRA `(.L_x_18) ;  /* 0x0000001c00849947 */ /* 0x000fec0003800000 */
[----:B------:R-:W-:Y:S01]  /*3020*/  MOV R15, R4 ;  /* 0x00000004000f7202 */ /* 0x000fe20000000f00 */
[----:B------:R-:W-:Y:S01]  /*3030*/  IMAD.MOV.U32 R17, RZ, RZ, R10 ;  /* 0x000000ffff117224 */ /* 0x000fe200078e000a */
[----:B------:R-:W-:Y:S01]  /*3040*/  CS2R R86, SRZ ;  /* 0x0000000000567805 */ /* 0x000fe2000001ff00 */
[----:B------:R-:W-:Y:S01]  /*3050*/  IMAD.MOV.U32 R14, RZ, RZ, RZ ;  /* 0x000000ffff0e7224 */ /* 0x000fe200078e00ff */
[----:B------:R-:W-:Y:S01]  /*3060*/  CS2R R82, SRZ ;  /* 0x0000000000527805 */ /* 0x000fe2000001ff00 */
[----:B------:R-:W-:Y:S01]  /*3070*/  IMAD.MOV.U32 R11, RZ, RZ, 0x3f800000 ;  /* 0x3f800000ff0b7424 */ /* 0x000fe200078e00ff */
        /* <DEDUP_REMOVED lines=29> */
[----:B------:R-:W-:Y:S01]  /*3250*/  CS2R R24, SRZ ;  /* 0x0000000000187805 */ /* 0x000fe2000001ff00 */
[----:B------:R-:W-:-:S06]  /*3260*/  UMOV UR56, URZ ;  /* 0x0000003f00387c82 */ /* 0x000fcc0008000000 */
.L_x_29:
[----:B------:R-:W-:-:S04]  /*3270*/  UISETP.NE.AND UP0, UPT, UR56, 0x1, UPT ;  /* 0x000000013800788c */ /* 0x000fc8000bf05270 */
[----:B------:R-:W-:-:S06]  /*3280*/  USEL UR4, URZ, 0x1, UP0 ;  /* 0x000000013f047887 */ /* 0x000fcc0008000000 */
[----:B------:R-:W-:Y:S01]  /*3290*/  LOP3.LUT R9, R14, UR4, RZ, 0x3c, !PT ;  /* 0x000000040e097c12 */ /* 0x000fe2000f8e3cff */
[----:B------:R-:W-:Y:S06]  /*32a0*/  @!P0 BRA `(.L_x_19) ;  /* 0x0000000000048947 */ /* 0x000fec0003800000 */
[----:B------:R-:W-:Y:S01]  /*32b0*/  BPT.TRAP 0x1 ;  /* 0x000000040000795c */ /* 0x000fe20000300000 */
.L_x_19:
[----:B------:R-:W-:Y:S01]  /*32c0*/  UIADD3 UR4, UR56, 0x1, URZ ;  /* 0x0000000138047890 */ /* 0x000fe2000fffe03f */
[----:B------:R-:W-:-:S03]  /*32d0*/  SHF.L.U32 R3, R9, 0x1f, RZ ;  /* 0x0000001f09037819 */ /* 0x000fc600000006ff */
[----:B------:R-:W-:-:S04]  /*32e0*/  UISETP.NE.AND UP0, UPT, UR4, 0x2, UPT ;  /* 0x000000020400788c */ /* 0x000fc8000bf05270 */
[----:B------:R-:W-:-:S04]  /*32f0*/  USEL UR4, UR4, URZ, UP0 ;  /* 0x0000003f04047287 */ /* 0x000fc80008000000 */
[----:B------:R-:W-:Y:S02]  /*3300*/  ULEA UR59, UR4, UR37, 0x3 ;  /* 0x00000025043b7291 */ /* 0x000fe4000f8e183f */
[----:B------:R-:W-:-:S07]  /*3310*/  MOV R0, UR4 ;  /* 0x0000000400007c02 */ /* 0x000fce0008000f00 */
[----:B------:R0:W1:Y:S01]  /*3320*/  SYNCS.PHASECHK.TRANS64.TRYWAIT P1, [UR59+0x2a830], R3 ;  /* 0x02a83003ff0075a7 */ /* 0x000062000802017b */
[----:B------:R-:W-:Y:S05]  /*3330*/  @!P0 BRA `(.L_x_20) ;  /* 0x0000000000048947 */ /* 0x000fea0003800000 */
[----:B------:R-:W-:Y:S01]  /*3340*/  BPT.TRAP 0x1 ;  /* 0x000000040000795c */ /* 0x000fe20000300000 */
.L_x_20:
[----:B-1----:R-:W-:Y:S05]  /*3350*/  @P1 BRA `(.L_x_21) ;  /* 0x0000000000081947 */ /* 0x002fea0003800000 */
[----:B------:R-:W1:Y:S02]  /*3360*/  SYNCS.PHASECHK.TRANS64.TRYWAIT P1, [UR59+0x2a830], R3 ;  /* 0x02a83003ff0075a7 */ /* 0x000e64000802017b */
[----:B-1----:R-:W-:Y:S05]  /*3370*/  @!P1 BRA `(.L_x_22) ;  /* 0x0000007800909947 */ /* 0x002fea0003800000 */
.L_x_21:
[----:B------:R-:W-:Y:S01]  /*3380*/  R2UR UR6, R0 ;  /* 0x00000000000672ca */ /* 0x000fe200000e0000 */
[----:B------:R-:W-:Y:S01]  /*3390*/  WARPGROUP.ARRIVE ;  /* 0x00000000000079c5 */ /* 0x000fe20000000000 */
[----:B------:R-:W-:Y:S01]  /*33a0*/  R2UR UR4, R6 ;  /* 0x00000000060472ca */ /* 0x000fe200000e0000 */
[----:B------:R-:W-:Y:S01]  /*33b0*/  UMOV UR7, 0x40000040 ;  /* 0x4000004000077882 */ /* 0x000fe20000000000 */
[----:B------:R-:W-:Y:S01]  /*33c0*/  R2UR UR5, R7 ;  /* 0x00000000070572ca */ /* 0x000fe200000e0000 */
[----:B------:R-:W-:Y:S01]  /*33d0*/  UMOV UR11, 0x40000040 ;  /* 0x40000040000b7882 */ /* 0x000fe20000000000 */
[----:B------:R-:W-:Y:S01]  /*33e0*/  UMOV UR15, 0x40000040 ;  /* 0x40000040000f7882 */ /* 0x000fe20000000000 */
[----:B------:R-:W-:Y:S01]  /*33f0*/  UMOV UR19, 0x40000040 ;  /* 0x4000004000137882 */ /* 0x000fe20000000000 */
[----:B------:R-:W-:Y:S01]  /*3400*/  UMOV UR23, 0x40000040 ;  /* 0x4000004000177882 */ /* 0x000fe20000000000 */
[----:B------:R-:W-:Y:S01]  /*3410*/  UMOV UR27, 0x40000040 ;  /* 0x40000040001b7882 */ /* 0x000fe20000000000 */
[----:B------:R-:W-:Y:S01]  /*3420*/  UMOV UR31, 0x40000040 ;  /* 0x40000040001f7882 */ /* 0x000fe20000000000 */
[----:B------:R-:W-:Y:S01]  /*3430*/  UMOV UR35, 0x40000040 ;  /* 0x4000004000237882 */ /* 0x000fe20000000000 */
[----:B------:R-:W-:Y:S01]  /*3440*/  UMOV UR43, 0x40000040 ;  /* 0x40000040002b7882 */ /* 0x000fe20000000000 */
[----:B------:R-:W-:Y:S01]  /*3450*/  UIMAD UR6, UR6, 0x900, UR58 ;  /* 0x00000900060678a4 */ /* 0x000fe2000f8e023a */
[-C--:B------:R-:W-:Y:S01]  /*3460*/  FMUL.FTZ R24, R24, R12.reuse ;  /* 0x0000000c18187220 */ /* 0x080fe20000410000 */
[----:B------:R-:W-:Y:S01]  /*3470*/  UMOV UR47, 0x40000040 ;  /* 0x40000040002f7882 */ /* 0x000fe20000000000 */
[----:B------:R-:W-:Y:S01]  /*3480*/  UMOV UR51, 0x40000040 ;  /* 0x4000004000337882 */ /* 0x000fe20000000000 */
[----:B------:R-:W-:Y:S01]  /*3490*/  UIADD3 UR10, UR6, 0x2, URZ ;  /* 0x00000002060a7890 */ /* 0x000fe2000fffe03f */
[-C--:B------:R-:W-:Y:S01]  /*34a0*/  FMUL.FTZ R25, R25, R12.reuse ;  /* 0x0000000c19197220 */ /* 0x080fe20000410000 */
[----:B------:R-:W-:Y:S01]  /*34b0*/  UIADD3 UR14, UR6, 0x4, URZ ;  /* 0x00000004060e7890 */ /* 0x000fe2000fffe03f */
[----:B------:R-:W-:Y:S01]  /*34c0*/  FMUL.FTZ R28, R28, R12 ;  /* 0x0000000c1c1c7220 */ /* 0x000fe20000410000 */
[----:B------:R-:W-:-:S02]  /*34d0*/  UIADD3 UR18, UR6, 0x6, URZ ;  /* 0x0000000606127890 */ /* 0x000fc4000fffe03f */
[----:B------:R-:W-:Y:S01]  /*34e0*/  HGMMA.64x96x16.F32 R88, gdesc[UR4], RZ, !UPT, gsb0 ;  /* 0x01600000045879f0 */ /* 0x000fe2000c0008ff */
[----:B------:R-:W-:Y:S01]  /*34f0*/  UIADD3 UR22, UR6, 0x300, URZ ;  /* 0x0000030006167890 */ /* 0x000fe2000fffe03f */
[-C--:B------:R-:W-:Y:S01]  /*3500*/  FMUL.FTZ R29, R29, R12.reuse ;  /* 0x0000000c1d1d7220 */ /* 0x080fe20000410000 */
        /* <DEDUP_REMOVED lines=14> */
[----:B------:R-:W-:Y:S01]  /*35f0*/  UMOV UR55, 0x40000040 ;  /* 0x4000004000377882 */ /* 0x000fe20000000000 */
[-C--:B------:R-:W-:Y:S01]  /*3600*/  FMUL.FTZ R45, R45, R12.reuse ;  /* 0x0000000c2d2d7220 */ /* 0x080fe20000410000 */
        /* <DEDUP_REMOVED lines=19> */
[----:B------:R-:W-:Y:S01]  /*3740*/  FMUL.FTZ R85, R85, R12 ;  /* 0x0000000c55557220 */ /* 0x000fe20000410000 */
        /* <DEDUP_REMOVED lines=32> */
[----:B------:R-:W-:-:S02]  /*3950*/  WARPGROUP.DEPBAR.LE gsb0, 0x0 ;  /* 0x00008000000079c5 */ /* 0x000fc40000010000 */
        /* <DEDUP_REMOVED lines=33> */
[----:B------:R-:W-:Y:S05]  /*3b70*/  @!P0 BRA `(.L_x_23) ;  /* 0x0000000000048947 */ /* 0x000fea0003800000 */
[----:B------:R-:W-:Y:S01]  /*3b80*/  BPT.TRAP 0x1 ;  /* 0x000000040000795c */ /* 0x000fe20000300000 */
.L_x_23:
[----:B------:R-:W-:Y:S01]  /*3b90*/  ULEA UR5, UR56, UR37, 0x3 ;  /* 0x0000002538057291 */ /* 0x000fe2000f8e183f */
[----:B01----:R-:W-:-:S08]  /*3ba0*/  SHF.L.U32 R3, R14, 0x1f, RZ ;  /* 0x0000001f0e037819 */ /* 0x003fd000000006ff */
[----:B------:R0:W1:Y:S01]  /*3bb0*/  SYNCS.PHASECHK.TRANS64.TRYWAIT P1, [UR5+0x2a850], R3 ;  /* 0x02a85003ff0075a7 */ /* 0x0000620008020145 */
[----:B------:R-:W-:Y:S05]  /*3bc0*/  @!P0 BRA `(.L_x_24) ;  /* 0x0000000000048947 */ /* 0x000fea0003800000 */
[----:B------:R-:W-:Y:S01]  /*3bd0*/  BPT.TRAP 0x1 ;  /* 0x000000040000795c */ /* 0x000fe20000300000 */
.L_x_24:
[----:B-1----:R-:W-:Y:S05]  /*3be0*/  @P1 BRA `(.L_x_25) ;  /* 0x0000000000081947 */ /* 0x002fea0003800000 */
[----:B------:R-:W1:Y:S02]  /*3bf0*/  SYNCS.PHASECHK.TRANS64.TRYWAIT P1, [UR5+0x2a850], R3 ;  /* 0x02a85003ff0075a7 */ /* 0x000e640008020145 */
[----:B-1----:R-:W-:Y:S05]  /*3c00*/  @!P1 BRA `(.L_x_26) ;  /* 0x0000007000849947 */ /* 0x002fea0003800000 */
.L_x_25:
[----:B------:R-:W-:Y:S01]  /*3c10*/  UIADD3 UR4, UR37, 0x400, URZ ;  /* 0x0000040025047890 */ /* 0x000fe2000fffe03f */
[----:B------:R-:W-:Y:S01]  /*3c20*/  WARPGROUP.ARRIVE ;  /* 0x00000000000079c5 */ /* 0x000fe20000000000 */
[----:B------:R-:W-:Y:S02]  /*3c30*/  UMOV UR7, 0x40000040 ;  /* 0x4000004000077882 */ /* 0x000fe40000000000 */
[----:B------:R-:W-:-:S04]  /*3c40*/  USHF.R.U32.HI UR4, URZ, 0x4, UR4 ;  /* 0x000000043f047899 */ /* 0x000fc80008011604 */
[----:B------:R-:W-:-:S04]  /*3c50*/  ULOP3.LUT UR4, UR4, 0x3fff, URZ, 0xc0, !UPT ;  /* 0x00003fff04047892 */ /* 0x000fc8000f8ec03f */
[----:B------:R-:W-:-:S04]  /*3c60*/  ULOP3.LUT UR4, UR4, 0x3000000, URZ, 0xfc, !UPT ;  /* 0x0300000004047892 */ /* 0x000fc8000f8efc3f */
[----:B------:R-:W-:-:S04]  /*3c70*/  UIMAD UR56, UR56, 0x600, UR4 ;  /* 0x00000600383878a4 */ /* 0x000fc8000f8e0204 */
[----:B------:R-:W-:-:S03]  /*3c80*/  UIADD3 UR4, UR56, 0x80, URZ ;  /* 0x0000008038047890 */ /* 0x000fc6000fffe03f */
[----:B------:R-:W-:-:S06]  /*3c90*/  UMOV UR6, UR56 ;  /* 0x0000003800067c82 */ /* 0x000fcc0008000000 */
[----:B------:R-:W-:Y:S01]  /*3ca0*/  HGMMA.64x128x16.F32 R24, R136, gdesc[UR4].tnspB, R24, gsb0 ;  /* 0x41e0000488187df0 */ /* 0x000fe20008000818 */
[----:B------:R-:W-:Y:S01]  /*3cb0*/  UMOV UR7, 0x40000040 ;  /* 0x4000004000077882 */ /* 0x000fe20000000000 */
[----:B------:R-:W-:Y:S01]  /*3cc0*/  UMOV UR6, UR4 ;  /* 0x0000000400067c82 */ /* 0x000fe20008000000 */
[----:B------:R-:W-:Y:S01]  /*3cd0*/  UIADD3 UR4, UR56, 0x100, URZ ;  /* 0x0000010038047890 */ /* 0x000fe2000fffe03f */
[----:B------:R-:W-:Y:S02]  /*3ce0*/  WARPGROUP.DEPBAR.LE gsb0, 0x0 ;  /* 0x00008000000079c5 */ /* 0x000fe40000010000 */
[----:B------:R-:W-:-:S06]  /*3cf0*/  WARPGROUP.ARRIVE ;  /* 0x00000000000079c5 */ /* 0x000fcc0000000000 */
[----:B------:R-:W-:Y:S01]  /*3d00*/  HGMMA.64x128x16.F32 R24, R140, gdesc[UR4].tnspB, R24, gsb0 ;  /* 0x41e000048c187df0 */ /* 0x000fe20008000818 */
[----:B------:R-:W-:Y:S01]  /*3d10*/  UMOV UR6, UR4 ;  /* 0x0000000400067c82 */ /* 0x000fe20008000000 */
[----:B------:R-:W-:Y:S01]  /*3d20*/  UMOV UR7, 0x40000040 ;  /* 0x4000004000077882 */ /* 0x000fe20000000000 */
[----:B------:R-:W-:Y:S01]  /*3d30*/  UIADD3 UR4, UR56, 0x180, URZ ;  /* 0x0000018038047890 */ /* 0x000fe2000fffe03f */
[----:B------:R-:W-:Y:S02]  /*3d40*/  WARPGROUP.DEPBAR.LE gsb0, 0x0 ;  /* 0x00008000000079c5 */ /* 0x000fe40000010000 */
[----:B------:R-:W-:-:S06]  /*3d50*/  WARPGROUP.ARRIVE ;  /* 0x00000000000079c5 */ /* 0x000fcc0000000000 */
[----:B------:R-:W-:Y:S01]  /*3d60*/  HGMMA.64x128x16.F32 R24, R144, gdesc[UR4].tnspB, R24, gsb0 ;  /* 0x41e0000490187df0 */ /* 0x000fe20008000818 */
[----:B------:R-:W-:Y:S01]  /*3d70*/  UMOV UR6, UR4 ;  /* 0x0000000400067c82 */ /* 0x000fe20008000000 */
[----:B------:R-:W-:Y:S01]  /*3d80*/  UMOV UR7, 0x40000040 ;  /* 0x4000004000077882 */ /* 0x000fe20000000000 */
[----:B------:R-:W-:Y:S02]  /*3d90*/  UIADD3 UR4, UR56, 0x200, URZ ;  /* 0x0000020038047890 */ /* 0x000fe4000fffe03f */
[----:B------:R-:W-:Y:S01]  /*3da0*/  UIADD3 UR56, UR56, 0x280, URZ ;  /* 0x0000028038387890 */ /* 0x000fe2000fffe03f */
[----:B------:R-:W-:Y:S02]  /*3db0*/  WARPGROUP.DEPBAR.LE gsb0, 0x0 ;  /* 0x00008000000079c5 */ /* 0x000fe40000010000 */
[----:B------:R-:W-:-:S06]  /*3dc0*/  WARPGROUP.ARRIVE ;  /* 0x00000000000079c5 */ /* 0x000fcc0000000000 */
[----:B------:R-:W-:Y:S01]  /*3dd0*/  HGMMA.64x128x16.F32 R24, R148, gdesc[UR4].tnspB, R24, gsb0 ;  /* 0x41e0000494187df0 */ /* 0x000fe20008000818 */
[----:B------:R-:W-:Y:S01]  /*3de0*/  UMOV UR6, UR4 ;  /* 0x0000000400067c82 */ /* 0x000fe20008000000 */
[----:B------:R-:W-:Y:S01]  /*3df0*/  UMOV UR7, 0x40000040 ;  /* 0x4000004000077882 */ /* 0x000fe20000000000 */
[----:B------:R-:W-:Y:S02]  /*3e00*/  WARPGROUP.DEPBAR.LE gsb0, 0x0 ;  /* 0x00008000000079c5 */ /* 0x000fe40000010000 */
[----:B------:R-:W-:-:S07]  /*3e10*/  WARPGROUP.ARRIVE ;  /* 0x00000000000079c5 */ /* 0x000fce0000000000 */
[----:B------:R-:W-:Y:S01]  /*3e20*/  HGMMA.64x128x16.F32 R24, R152, gdesc[UR4].tnspB, R24, gsb0 ;  /* 0x41e0000498187df0 */ /* 0x000fe20008000818 */
[----:B------:R-:W-:Y:S01]  /*3e30*/  UMOV UR6, UR56 ;  /* 0x0000003800067c82 */ /* 0x000fe20008000000 */
[----:B------:R-:W-:Y:S01]  /*3e40*/  UMOV UR7, 0x40000040 ;  /* 0x4000004000077882 */ /* 0x000fe20000000000 */
[----:B------:R-:W-:Y:S02]  /*3e50*/  WARPGROUP.DEPBAR.LE gsb0, 0x0 ;  /* 0x00008000000079c5 */ /* 0x000fe40000010000 */
[----:B------:R-:W-:-:S07]  /*3e60*/  WARPGROUP.ARRIVE ;  /* 0x00000000000079c5 */ /* 0x000fce0000000000 */
[----:B------:R-:W-:Y:S03]  /*3e70*/  HGMMA.64x128x16.F32 R24, R156, gdesc[UR4].tnspB, R24, gsb0 ;  /* 0x41e000049c187df0 */ /* 0x000fe60008000818 */
[----:B------:R-:W-:Y:S02]  /*3e80*/  WARPGROUP.DEPBAR.LE gsb0, 0x0 ;  /* 0x00008000000079c5 */ /* 0x000fe40000010000 */
[----:B------:R-:W-:Y:S05]  /*3e90*/  @!P0 BRA `(.L_x_27) ;  /* 0x0000000000048947 */ /* 0x000fea0003800000 */
[----:B------:R-:W-:Y:S01]  /*3ea0*/  BPT.TRAP 0x1 ;  /* 0x000000040000795c */ /* 0x000fe20000300000 */
.L_x_27:
[----:B-1----:R-:W-:Y:S01]  /*3eb0*/  FMNMX.FTZ R4, R88, R17, !PT ;  /* 0x0000001158047209 */ /* 0x002fe20007810000 */
[----:B------:R-:W-:Y:S01]  /*3ec0*/  UIADD3 UR59, UR59, 0x2a840, URZ ;  /* 0x0002a8403b3b7890 */ /* 0x000fe2000fffe03f */
[----:B------:R-:W-:Y:S02]  /*3ed0*/  FMNMX.FTZ R10, R90, R15, !PT ;  /* 0x0000000f5a0a7209 */ /* 0x000fe40007810000 */
[----:B0-----:R-:W-:Y:S01]  /*3ee0*/  FMNMX.FTZ R3, R89, R4, !PT ;  /* 0x0000000459037209 */ /* 0x001fe20007810000 */
[----:B------:R-:W-:Y:S01]  /*3ef0*/  UPRMT UR59, UR57, 0x654, UR59 ;  /* 0x00000654393b7896 */ /* 0x000fe2000800003b */
[----:B------:R-:W-:Y:S02]  /*3f00*/  FMNMX.FTZ R11, R91, R10, !PT ;  /* 0x0000000a5b0b7209 */ /* 0x000fe40007810000 */
[----:B------:R-:W-:Y:S02]  /*3f10*/  FMNMX.FTZ R4, R92, R3, !PT ;  /* 0x000000035c047209 */ /* 0x000fe40007810000 */
[----:B------:R-:W-:-:S02]  /*3f20*/  FMNMX.FTZ R10, R94, R11, !PT ;  /* 0x0000000b5e0a7209 */ /* 0x000fc40007810000 */
[----:B------:R-:W-:Y:S02]  /*3f30*/  FMNMX.FTZ R3, R93, R4, !PT ;  /* 0x000000045d037209 */ /* 0x000fe40007810000 */
[----:B------:R-:W-:Y:S01]  /*3f40*/  FMNMX.FTZ R11, R95, R10, !PT ;  /* 0x0000000a5f0b7209 */ /* 0x000fe20007810000 */
[----:B------:R-:W-:Y:S01]  /*3f50*/  SYNCS.ARRIVE.TRANS64.RED.A1T0 RZ, [UR59], RZ ;  /* 0x000000ffffff79a7 */ /* 0x000fe2000810043b */
[----:B------:R-:W-:Y:S02]  /*3f60*/  FMNMX.FTZ R4, R96, R3, !PT ;  /* 0x0000000360047209 */ /* 0x000fe40007810000 */
[----:B------:R-:W-:Y:S02]  /*3f70*/  FMNMX.FTZ R10, R98, R11, !PT ;  /* 0x0000000b620a7209 */ /* 0x000fe40007810000 */
[----:B------:R-:W-:Y:S02]  /*3f80*/  FMNMX.FTZ R3, R97, R4, !PT ;  /* 0x0000000461037209 */ /* 0x000fe40007810000 */
[----:B------:R-:W-:-:S02]  /*3f90*/  FMNMX.FTZ R11, R99, R10, !PT ;  /* 0x0000000a630b7209 */ /* 0x000fc40007810000 */
[----:B------:R-:W-:Y:S02]  /*3fa0*/  FMNMX.FTZ R4, R100, R3, !PT ;  /* 0x0000000364047209 */ /* 0x000fe40007810000 */
[----:B------:R-:W-:Y:S02]  /*3fb0*/  FMNMX.FTZ R10, R102, R11, !PT ;  /* 0x0000000b660a7209 */ /* 0x000fe40007810000 */
        /* <DEDUP_REMOVED lines=33> */
[----:B------:R-:W-:-:S03]  /*41d0*/  FMNMX.FTZ R12, R135, R10, !PT ;  /* 0x0000000a870c7209 */ /* 0x000fc60007810000 */
[----:B------:R-:W0:Y:S04]  /*41e0*/  SHFL.BFLY PT, R4, R11, 0x2, 0x1f ;  /* 0x0c401f000b047f89 */ /* 0x000e2800000e0000 */
[----:B------:R-:W1:Y:S01]  /*41f0*/  SHFL.BFLY PT, R3, R12, 0x2, 0x1f ;  /* 0x0c401f000c037f89 */ /* 0x000e6200000e0000 */
[----:B0-----:R-:W-:Y:S02]  /*4200*/  FMNMX.FTZ R14, R11, R4, !PT ;  /* 0x000000040b0e7209 */ /* 0x001fe40007810000 */
[----:B-1----:R-:W-:-:S03]  /*4210*/  FMNMX.FTZ R18, R12, R3, !PT ;  /* 0x000000030c127209 */ /* 0x002fc60007810000 */
[----:B------:R-:W0:Y:S01]  /*4220*/  SHFL.BFLY PT, R19, R14, 0x1, 0x1f ;  /* 0x0c201f000e137f89 */ /* 0x000e2200000e0000 */
[----:B------:R-:W1:Y:S03]  /*4230*/  LDC R3, c[0x0][0x988] ;  /* 0x00026200ff037b82 */ /* 0x000e660000000800 */
[----:B------:R-:W2:Y:S01]  /*4240*/  SHFL.BFLY PT, R21, R18, 0x1, 0x1f ;  /* 0x0c201f0012157f89 */ /* 0x000ea200000e0000 */
[----:B0-----:R-:W-:Y:S02]  /*4250*/  FMNMX.FTZ R10, R14, R19, !PT ;  /* 0x000000130e0a7209 */ /* 0x001fe40007810000 */
[----:B--2---:R-:W-:-:S03]  /*4260*/  FMNMX.FTZ R4, R18, R21, !PT ;  /* 0x0000001512047209 */ /* 0x004fc60007810000 */
[CC--:B-1----:R-:W-:Y:S01]  /*4270*/  FMUL.FTZ R160, R10.reuse, R3.reuse ;  /* 0x000000030aa07220 */ /* 0x0c2fe20000410000 */
[----:B------:R-:W-:Y:S01]  /*4280*/  FADD.FTZ R20, -R10, R17 ;  /* 0x000000110a147221 */ /* 0x000fe20000010100 */
[CC--:B------:R-:W-:Y:S01]  /*4290*/  FMUL.FTZ R14, R4.reuse, R3.reuse ;  /* 0x00000003040e7220 */ /* 0x0c0fe20000410000 */
[----:B------:R-:W-:Y:S01]  /*42a0*/  FADD.FTZ R22, -R4, R15 ;  /* 0x0000000f04167221 */ /* 0x000fe20000010100 */
[-C--:B------:R-:W-:Y:S01]  /*42b0*/  FFMA.FTZ R15, R88, R3.reuse, -R160 ;  /* 0x00000003580f7223 */ /* 0x080fe200000108a0 */
[-C--:B------:R-:W-:Y:S01]  /*42c0*/  FMUL.FTZ R20, R20, R3.reuse ;  /* 0x0000000314147220 */ /* 0x080fe20000410000 */
[-C--:B------:R-:W-:Y:S01]  /*42d0*/  FFMA.FTZ R90, R90, R3.reuse, -R14 ;  /* 0x000000035a5a7223 */ /* 0x080fe2000001080e */
[-C--:B------:R-:W-:Y:S01]  /*42e0*/  FMUL.FTZ R22, R22, R3.reuse ;  /* 0x0000000316167220 */ /* 0x080fe20000410000 */
[-C--:B------:R-:W-:Y:S01]  /*42f0*/  FFMA.FTZ R136, R89, R3.reuse, -R160 ;  /* 0x0000000359887223 */ /* 0x080fe200000108a0 */
[-C--:B------:R-:W-:Y:S01]  /*4300*/  FFMA.FTZ R91, R91, R3.reuse, -R14 ;  /* 0x000000035b5b7223 */ /* 0x080fe2000001080e */
[----:B------:R-:W-:Y:S01]  /*4310*/  MUFU.EX2 R12, R20 ;  /* 0x00000014000c7308 */ /* 0x000fe20000000800 */
[-C--:B------:R-:W-:Y:S01]  /*4320*/  FFMA.FTZ R138, R92, R3.reuse, -R160 ;  /* 0x000000035c8a7223 */ /* 0x080fe200000108a0 */
[-C--:B------:R-:W-:Y:S01]  /*4330*/  FFMA.FTZ R94, R94, R3.reuse, -R14 ;  /* 0x000000035e5e7223 */ /* 0x080fe2000001080e */
[-C--:B------:R-:W-:Y:S01]  /*4340*/  FFMA.FTZ R17, R93, R3.reuse, -R160 ;  /* 0x000000035d117223 */ /* 0x080fe200000108a0 */
[-C--:B------:R-:W-:Y:S01]  /*4350*/  FFMA.FTZ R95, R95, R3.reuse, -R14 ;  /* 0x000000035f5f7223 */ /* 0x080fe2000001080e */
[-C--:B------:R-:W-:Y:S01]  /*4360*/  FFMA.FTZ R140, R96, R3.reuse, -R160 ;  /* 0x00000003608c7223 */ /* 0x080fe200000108a0 */
        /* <DEDUP_REMOVED lines=10> */
[----:B------:R-:W0:Y:S01]  /*4410*/  MUFU.EX2 R15, R15 ;  /* 0x0000000f000f7308 */ /* 0x000e220000000800 */
[-C--:B------:R-:W-:Y:S01]  /*4420*/  FFMA.FTZ R23, R105, R3.reuse, -R160 ;  /* 0x0000000369177223 */ /* 0x080fe200000108a0 */
[-C--:B------:R-:W-:Y:S01]  /*4430*/  FFMA.FTZ R107, R107, R3.reuse, -R14 ;  /* 0x000000036b6b7223 */ /* 0x080fe2000001080e */
[-C--:B------:R-:W-:Y:S01]  /*4440*/  FFMA.FTZ R146, R108, R3.reuse, -R160 ;  /* 0x000000036c927223 */ /* 0x080fe200000108a0 */
[-C--:B------:R-:W-:Y:S01]  /*4450*/  FFMA.FTZ R110, R110, R3.reuse, -R14 ;  /* 0x000000036e6e7223 */ /* 0x080fe2000001080e */
[-C--:B------:R-:W-:Y:S01]  /*4460*/  FFMA.FTZ R89, R109, R3.reuse, -R160 ;  /* 0x000000036d597223 */ /* 0x080fe200000108a0 */
[-C--:B------:R-:W-:Y:S01]  /*4470*/  FFMA.FTZ R111, R111, R3.reuse, -R14 ;  /* 0x000000036f6f7223 */ /* 0x080fe2000001080e */
[-C--:B------:R-:W-:Y:S01]  /*4480*/  FFMA.FTZ R148, R112, R3.reuse, -R160 ;  /* 0x0000000370947223 */ /* 0x080fe200000108a0 */
[----:B------:R-:W1:Y:S01]  /*4490*/  MUFU.EX2 R90, R90 ;  /* 0x0000005a005a7308 */ /* 0x000e620000000800 */
[-C--:B------:R-:W-:Y:S01]  /*44a0*/  FFMA.FTZ R114, R114, R3.reuse, -R14 ;  /* 0x0000000372727223 */ /* 0x080fe2000001080e */
[-C--:B------:R-:W-:Y:S01]  /*44b0*/  FFMA.FTZ R93, R113, R3.reuse, -R160 ;  /* 0x00000003715d7223 */ /* 0x080fe200000108a0 */
[-C--:B------:R-:W-:Y:S01]  /*44c0*/  FFMA.FTZ R115, R115, R3.reuse, -R14 ;  /* 0x0000000373737223 */ /* 0x080fe2000001080e */
[-C--:B------:R-:W-:Y:S01]  /*44d0*/  FFMA.FTZ R150, R116, R3.reuse, -R160 ;  /* 0x0000000374967223 */ /* 0x080fe200000108a0 */
[-C--:B------:R-:W-:Y:S01]  /*44e0*/  FFMA.FTZ R118, R118, R3.reuse, -R14 ;  /* 0x0000000376767223 */ /* 0x080fe2000001080e */
[-C--:B------:R-:W-:Y:S01]  /*44f0*/  FFMA.FTZ R97, R117, R3.reuse, -R160 ;  /* 0x0000000375617223 */ /* 0x080fe200000108a0 */
[----:B------:R-:W-:Y:S01]  /*4500*/  FFMA.FTZ R119, R119, R3, -R14 ;  /* 0x0000000377777223 */ /* 0x000fe2000001080e */
[----:B------:R-:W2:Y:S01]  /*4510*/  MUFU.EX2 R136, R136 ;  /* 0x0000008800887308 */ /* 0x000ea20000000800 */
[----:B0-----:R-:W-:Y:S01]  /*4520*/  FFMA.FTZ R5, R12, R5, R15 ;  /* 0x000000050c057223 */ /* 0x001fe2000001000f */
[-C--:B------:R-:W-:Y:S01]  /*4530*/  FFMA.FTZ R152, R120, R3.reuse, -R160 ;  /* 0x0000000378987223 */ /* 0x080fe200000108a0 */
[-C--:B------:R-:W-:Y:S01]  /*4540*/  FFMA.FTZ R122, R122, R3.reuse, -R14 ;  /* 0x000000037a7a7223 */ /* 0x080fe2000001080e */
[-C--:B------:R-:W-:Y:S01]  /*4550*/  FFMA.FTZ R101, R121, R3.reuse, -R160 ;  /* 0x0000000379657223 */ /* 0x080fe200000108a0 */
[-C--:B------:R-:W-:Y:S01]  /*4560*/  FFMA.FTZ R123, R123, R3.reuse, -R14 ;  /* 0x000000037b7b7223 */ /* 0x080fe2000001080e */
[-C--:B------:R-:W-:Y:S01]  /*4570*/  FFMA.FTZ R154, R124, R3.reuse, -R160 ;  /* 0x000000037c9a7223 */ /* 0x080fe200000108a0 */
[-C--:B------:R-:W-:Y:S01]  /*4580*/  FFMA.FTZ R126, R126, R3.reuse, -R14 ;  /* 0x000000037e7e7223 */ /* 0x080fe2000001080e */
[----:B------:R-:W0:Y:S01]  /*4590*/  MUFU.EX2 R91, R91 ;  /* 0x0000005b005b7308 */ /* 0x000e220000000800 */
[----:B-1----:R-:W-:Y:S01]  /*45a0*/  FFMA.FTZ R8, R11, R8, R90 ;  /* 0x000000080b087223 */ /* 0x002fe2000001005a */
[-C--:B------:R-:W-:Y:S01]  /*45b0*/  FFMA.FTZ R105, R125, R3.reuse, -R160 ;  /* 0x000000037d697223 */ /* 0x080fe200000108a0 */
[-C--:B------:R-:W-:Y:S01]  /*45c0*/  FFMA.FTZ R127, R127, R3.reuse, -R14 ;  /* 0x000000037f7f7223 */ /* 0x080fe2000001080e */
[-C--:B------:R-:W-:Y:S01]  /*45d0*/  FFMA.FTZ R156, R128, R3.reuse, -R160 ;  /* 0x00000003809c7223 */ /* 0x080fe200000108a0 */
[-C--:B------:R-:W-:Y:S01]  /*45e0*/  FFMA.FTZ R130, R130, R3.reuse, -R14 ;  /* 0x0000000382827223 */ /* 0x080fe2000001080e */
[-C--:B------:R-:W-:Y:S01]  /*45f0*/  FFMA.FTZ R109, R129, R3.reuse, -R160 ;  /* 0x00000003816d7223 */ /* 0x080fe200000108a0 */
[-C--:B------:R-:W-:Y:S01]  /*4600*/  FFMA.FTZ R131, R131, R3.reuse, -R14 ;  /* 0x0000000383837223 */ /* 0x080fe2000001080e */
[----:B------:R-:W1:Y:S01]  /*4610*/  MUFU.EX2 R138, R138 ;  /* 0x0000008a008a7308 */ /* 0x000e620000000800 */
[----:B--2---:R-:W-:Y:S01]  /*4620*/  FADD.FTZ R5, R136, R5 ;  /* 0x0000000588057221 */ /* 0x004fe20000010000 */
[-C--:B------:R-:W-:Y:S01]  /*4630*/  FFMA.FTZ R158, R132, R3.reuse, -R160 ;  /* 0x00000003849e7223 */ /* 0x080fe200000108a0 */
[-C--:B------:R-:W-:Y:S01]  /*4640*/  FFMA.FTZ R134, R134, R3.reuse, -R14 ;  /* 0x0000000386867223 */ /* 0x080fe2000001080e */
[-C--:B------:R-:W-:Y:S01]  /*4650*/  FFMA.FTZ R113, R133, R3.reuse, -R160 ;  /* 0x0000000385717223 */ /* 0x080fe200000108a0 */
[----:B------:R-:W-:-:S03]  /*4660*/  FFMA.FTZ R14, R135, R3, -R14 ;  /* 0x00000003870e7223 */ /* 0x000fc6000001080e */
[----:B------:R-:W2:Y:S01]  /*4670*/  MUFU.EX2 R139, R94 ;  /* 0x0000005e008b7308 */ /* 0x000ea20000000800 */
[----:B0-----:R-:W-:-:S07]  /*4680*/  FADD.FTZ R8, R91, R8 ;  /* 0x000000085b087221 */ /* 0x001fce0000010000 */
[----:B------:R-:W0:Y:S01]  /*4690*/  MUFU.EX2 R17, R17 ;  /* 0x0000001100117308 */ /* 0x000e220000000800 */
[----:B-1----:R-:W-:-:S07]  /*46a0*/  FADD.FTZ R18, R138, R5 ;  /* 0x000000058a127221 */ /* 0x002fce0000010000 */
[----:B------:R-:W1:Y:S01]  /*46b0*/  MUFU.EX2 R95, R95 ;  /* 0x0000005f005f7308 */ /* 0x000e620000000800 */
[----:B--2---:R-:W-:-:S07]  /*46c0*/  FADD.FTZ R8, R139, R8 ;  /* 0x000000088b087221 */ /* 0x004fce0000010000 */
        /* <DEDUP_REMOVED lines=79> */
[----:B0-----:R-:W-:Y:S01]  /*4bc0*/  FADD.FTZ R8, R159, R8 ;  /* 0x000000089f087221 */ /* 0x001fe20000010000 */
[----:B-1----:R-:W-:-:S03]  /*4bd0*/  FADD.FTZ R5, R113, R18 ;  /* 0x0000001271057221 */ /* 0x002fc60000010000 */
[----:B--2---:R-:W-:Y:S01]  /*4be0*/  FADD.FTZ R8, R14, R8 ;  /* 0x000000080e087221 */ /* 0x004fe20000010000 */
[----:B------:R-:W-:Y:S06]  /*4bf0*/  @!P0 BRA `(.L_x_28) ;  /* 0x0000000000048947 */ /* 0x000fec0003800000 */
[----:B------:R-:W-:Y:S01]  /*4c00*/  BPT.TRAP 0x1 ;  /* 0x000000040000795c */ /* 0x000fe20000300000 */
.L_x_28:
[----:B------:R-:W-:Y:S01]  /*4c10*/  UIADD3 UR4, UR5, 0x2a860, URZ ;  /* 0x0002a86005047890 */ /* 0x000fe2000fffe03f */
[C---:B------:R-:W-:Y:S01]  /*4c20*/  ISETP.GT.AND P1, PT, R13.reuse, R16, PT ;  /* 0x000000100d00720c */ /* 0x040fe20003f24270 */
[----:B------:R-:W-:Y:S01]  /*4c30*/  VIADD R13, R13, 0xffffffff ;  /* 0xffffffff0d0d7836 */ /* 0x000fe20000000000 */
[----:B------:R-:W-:Y:S01]  /*4c40*/  R2UR UR56, R0 ;  /* 0x00000000003872ca */ /* 0x000fe200000e0000 */
[----:B------:R-:W-:Y:S01]  /*4c50*/  UPRMT UR4, UR57, 0x654, UR4 ;  /* 0x0000065439047896 */ /* 0x000fe20008000004 */
[----:B------:R-:W-:Y:S01]  /*4c60*/  F2FP.F16.F32.PACK_AB R136, R136, R15 ;  /* 0x0000000f8888723e */ /* 0x000fe200000000ff */
[----:B------:R-:W-:Y:S01]  /*4c70*/  IMAD.MOV.U32 R15, RZ, RZ, R4 ;  /* 0x000000ffff0f7224 */ /* 0x000fe200078e0004 */
[----:B------:R-:W-:Y:S01]  /*4c80*/  F2FP.F16.F32.PACK_AB R138, R17, R138 ;  /* 0x0000008a118a723e */ /* 0x000fe200000000ff */
[----:B------:R-:W-:Y:S01]  /*4c90*/  IMAD.MOV.U32 R17, RZ, RZ, R10 ;  /* 0x000000ffff117224 */ /* 0x000fe200078e000a */
[----:B------:R-:W-:Y:S02]  /*4ca0*/  F2FP.F16.F32.PACK_AB R159, R14, R159 ;  /* 0x0000009f0e9f723e */ /* 0x000fe400000000ff */
[----:B------:R-:W-:-:S02]  /*4cb0*/  F2FP.F16.F32.PACK_AB R137, R91, R90 ;  /* 0x0000005a5b89723e */ /* 0x000fc400000000ff */
[----:B------:R-:W-:Y:S01]  /*4cc0*/  SYNCS.ARRIVE.TRANS64.RED.A1T0 RZ, [UR4], RZ ;  /* 0x000000ffffff79a7 */ /* 0x000fe20008100404 */
[----:B------:R-:W-:Y:S02]  /*4cd0*/  F2FP.F16.F32.PACK_AB R139, R95, R139 ;  /* 0x0000008b5f8b723e */ /* 0x000fe400000000ff */
[----:B------:R-:W-:Y:S02]  /*4ce0*/  F2FP.F16.F32.PACK_AB R140, R19, R140 ;  /* 0x0000008c138c723e */ /* 0x000fe400000000ff */
[----:B------:R-:W-:Y:S02]  /*4cf0*/  F2FP.F16.F32.PACK_AB R141, R99, R141 ;  /* 0x0000008d638d723e */ /* 0x000fe400000000ff */
[----:B------:R-:W-:Y:S02]  /*4d00*/  F2FP.F16.F32.PACK_AB R142, R21, R142 ;  /* 0x0000008e158e723e */ /* 0x000fe400000000ff */
[----:B------:R-:W-:Y:S02]  /*4d10*/  F2FP.F16.F32.PACK_AB R143, R103, R143 ;  /* 0x0000008f678f723e */ /* 0x000fe400000000ff */
[----:B------:R-:W-:-:S02]  /*4d20*/  F2FP.F16.F32.PACK_AB R144, R23, R144 ;  /* 0x000000901790723e */ /* 0x000fc400000000ff */
        /* <DEDUP_REMOVED lines=14> */
[----:B------:R-:W-:Y:S01]  /*4e10*/  MOV R14, R9 ;  /* 0x00000009000e7202 */ /* 0x000fe20000000f00 */
[----:B------:R-:W-:Y:S06]  /*4e20*/  @P1 BRA `(.L_x_29) ;  /* 0xffffffe400101947 */ /* 0x000fec000383ffff */
.L_x_18:
[----:B------:R-:W-:Y:S06]  /*4e30*/  BAR.ARV 0x8, 0x180 ;  /* 0x0206000000007b1d */ /* 0x000fec0000002000 */
        /* <DEDUP_REMOVED lines=64> */
[----:B------:R-:W-:Y:S06]  /*5240*/  @!P0 BRA `(.L_x_30) ;  /* 0x0000000000048947 */ /* 0x000fec0003800000 */
[----:B------:R-:W-:Y:S01]  /*5250*/  BPT.TRAP 0x1 ;  /* 0x000000040000795c */ /* 0x000fe20000300000 */
.L_x_30:
[----:B------:R-:W-:Y:S02]  /*5260*/  R2UR UR5, R0 ;  /* 0x00000000000572ca */ /* 0x000fe400000e0000 */
[----:B------:R-:W-:-:S11]  /*5270*/  SHF.L.U32 R9, R9, 0x1f, RZ ;  /* 0x0000001f09097819 */ /* 0x000fd600000006ff */
[----:B------:R-:W-:-:S09]  /*5280*/  ULEA UR5, UR5, UR37, 0x3 ;  /* 0x0000002505057291 */ /* 0x000fd2000f8e183f */
[----:B------:R0:W1:Y:S01]  /*5290*/  SYNCS.PHASECHK.TRANS64.TRYWAIT P1, [UR5+0x2a850], R9 ;  /* 0x02a85009ff0075a7 */ /* 0x0000620008020145 */
[----:B------:R-:W-:Y:S05]  /*52a0*/  @!P0 BRA `(.L_x_31) ;  /* 0x0000000000048947 */ /* 0x000fea0003800000 */
[----:B------:R-:W-:Y:S01]  /*52b0*/  BPT.TRAP 0x1 ;  /* 0x000000040000795c */ /* 0x000fe20000300000 */
.L_x_31:
[----:B-1----:R-:W-:Y:S05]  /*52c0*/  @P1 BRA `(.L_x_32) ;  /* 0x0000000000081947 */ /* 0x002fea0003800000 */
[----:B------:R-:W1:Y:S02]  /*52d0*/  SYNCS.PHASECHK.TRANS64.TRYWAIT P1, [UR5+0x2a850], R9 ;  /* 0x02a85009ff0075a7 */ /* 0x000e640008020145 */
[----:B-1----:R-:W-:Y:S05]  /*52e0*/  @!P1 BRA `(.L_x_33) ;  /* 0x0000005800e49947 */ /* 0x002fea0003800000 */
.L_x_32:
[----:B------:R-:W-:Y:S01]  /*52f0*/  UIADD3 UR37, UR37, 0x400, URZ ;  /* 0x0000040025257890 */ /* 0x000fe2000fffe03f */
[----:B------:R-:W-:Y:S01]  /*5300*/  R2UR UR6, R0 ;  /* 0x00000000000672ca */ /* 0x000fe200000e0000 */
[----:B------:R-:W-:Y:S01]  /*5310*/  WARPGROUP.ARRIVE ;  /* 0x00000000000079c5 */ /* 0x000fe20000000000 */
[----:B------:R-:W-:Y:S01]  /*5320*/  UMOV UR7, 0x40000040 ;  /* 0x4000004000077882 */ /* 0x000fe20000000000 */
[----:B------:R-:W-:Y:S01]  /*5330*/  USHF.R.U32.HI UR37, URZ, 0x4, UR37 ;  /* 0x000000043f257899 */ /* 0x000fe20008011625 */
[----:B------:R-:W2:Y:S01]  /*5340*/  SHFL.BFLY PT, R0, R5, 0x2, 0x1f ;  /* 0x0c401f0005007f89 */ /* 0x000ea200000e0000 */
[----:B------:R-:W-:Y:S02]  /*5350*/  IMAD.MOV.U32 R11, RZ, RZ, RZ ;  /* 0x000000ffff0b7224 */ /* 0x000fe400078e00ff */
[----:B------:R-:W-:Y:S01]  /*5360*/  ULOP3.LUT UR37, UR37, 0x3fff, URZ, 0xc0, !UPT ;  /* 0x00003fff25257892 */ /* 0x000fe2000f8ec03f */
[----:B------:R-:W1:Y:S03]  /*5370*/  SHFL.BFLY PT, R7, R8, 0x2, 0x1f ;  /* 0x0c401f0008077f89 */ /* 0x000e6600000e0000 */
[----:B------:R-:W-:-:S04]  /*5380*/  ULOP3.LUT UR4, UR37, 0x3000000, URZ, 0xfc, !UPT ;  /* 0x0300000025047892 */ /* 0x000fc8000f8efc3f */
[----:B------:R-:W-:-:S07]  /*5390*/  UIMAD UR4, UR6, 0x600, UR4 ;  /* 0x00000600060478a4 */ /* 0x000fce000f8e0204 */
[----:B------:R-:W-:Y:S02]  /*53a0*/  UMOV UR6, UR4 ;  /* 0x0000000400067c82 */ /* 0x000fe40008000000 */
[----:B------:R-:W-:Y:S01]  /*53b0*/  HGMMA.64x128x16.F32 R24, R136, gdesc[UR4].tnspB, R24, gsb0 ;  /* 0x41e0000488187df0 */ /* 0x000fe20008000818 */
[----:B------:R-:W-:Y:S01]  /*53c0*/  UIADD3 UR6, UR4, 0x80, URZ ;  /* 0x0000008004067890 */ /* 0x000fe2000fffe03f */
[----:B------:R-:W-:Y:S01]  /*53d0*/  UMOV UR7, 0x40000040 ;  /* 0x4000004000077882 */ /* 0x000fe20000000000 */
[----:B--2---:R-:W-:Y:S01]  /*53e0*/  FADD.FTZ R0, R0, R5 ;  /* 0x0000000500007221 */ /* 0x004fe20000010000 */
[----:B------:R-:W-:Y:S02]  /*53f0*/  IMAD.MOV.U32 R5, RZ, RZ, -0x800000 ;  /* 0xff800000ff057424 */ /* 0x000fe400078e00ff */
[----:B-1----:R-:W-:Y:S02]  /*5400*/  FADD.FTZ R6, R7, R8 ;  /* 0x0000000807067221 */ /* 0x002fe40000010000 */
[----:B------:R-:W1:Y:S04]  /*5410*/  SHFL.BFLY PT, R7, R0, 0x1, 0x1f ;  /* 0x0c201f0000077f89 */ /* 0x000e6800000e0000 */
[----:B0-----:R-:W0:Y:S01]  /*5420*/  SHFL.BFLY PT, R9, R6, 0x1, 0x1f ;  /* 0x0c201f0006097f89 */ /* 0x001e2200000e0000 */
[----:B-1----:R-:W-:Y:S01]  /*5430*/  FADD.FTZ R13, R0, R7 ;  /* 0x00000007000d7221 */ /* 0x002fe20000010000 */
[----:B------:R-:W-:Y:S01]  /*5440*/  IMAD.MOV.U32 R7, RZ, RZ, RZ ;  /* 0x000000ffff077224 */ /* 0x000fe200078e00ff */
[----:B------:R-:W-:Y:S01]  /*5450*/  MOV R0, 0xff800000 ;  /* 0xff80000000007802 */ /* 0x000fe20000000f00 */
[----:B0-----:R-:W-:-:S02]  /*5460*/  FADD.FTZ R14, R6, R9 ;  /* 0x00000009060e7221 */ /* 0x001fc40000010000 */
[----:B------:R-:W-:-:S03]  /*5470*/  FSETP.NE.FTZ.AND P1, PT, R13, RZ, PT ;  /* 0x000000ff0d00720b */ /* 0x000fc60003f35000 */
[----:B------:R-:W-:-:S10]  /*5480*/  FSETP.NE.FTZ.AND P2, PT, R14, RZ, PT ;  /* 0x000000ff0e00720b */ /* 0x000fd40003f55000 */
[----:B------:R-:W0:Y:S01]  /*5490*/  @P1 MUFU.LG2 R8, R13 ;  /* 0x0000000d00081308 */ /* 0x000e220000000c00 */
[C---:B------:R-:W-:Y:S02]  /*54a0*/  @P1 FMUL.FTZ R9, R3.reuse, 0.69314718246459960938 ;  /* 0x3f31721803091820 */ /* 0x040fe40000410000 */
[----:B------:R-:W-:-:S05]  /*54b0*/  @P2 FMUL.FTZ R6, R3, 0.69314718246459960938 ;  /* 0x3f31721803062820 */ /* 0x000fca0000410000 */
[----:B------:R-:W1:Y:S08]  /*54c0*/  @P2 MUFU.LG2 R12, R14 ;  /* 0x0000000e000c2308 */ /* 0x000e700000000c00 */
[----:B------:R2:W3:Y:S01]  /*54d0*/  @P1 MUFU.RCP R7, R13 ;  /* 0x0000000d00071308 */ /* 0x0004e20000001000 */
[----:B0-----:R-:W-:-:S04]  /*54e0*/  @P1 FMUL.FTZ R8, R8, 0.69314718246459960938 ;  /* 0x3f31721808081820 */ /* 0x001fc80000410000 */
[----:B------:R-:W-:-:S03]  /*54f0*/  @P1 FFMA.FTZ R5, R9, R10, R8 ;  /* 0x0000000a09051223 */ /* 0x000fc60000010008 */
[----:B------:R2:W0:Y:S01]  /*5500*/  @P2 MUFU.RCP R11, R14 ;  /* 0x0000000e000b2308 */ /* 0x0004220000001000 */
[----:B-1----:R-:W-:-:S04]  /*5510*/  @P2 FMUL.FTZ R3, R12, 0.69314718246459960938 ;  /* 0x3f3172180c032820 */ /* 0x002fc80000410000 */
[----:B------:R-:W-:Y:S01]  /*5520*/  @P2 FFMA.FTZ R0, R6, R4, R3 ;  /* 0x0000000406002223 */ /* 0x000fe20000010003 */
[----:B------:R-:W-:Y:S02]  /*5530*/  WARPGROUP.DEPBAR.LE gsb0, 0x0 ;  /* 0x00008000000079c5 */ /* 0x000fe40000010000 */
[----:B------:R-:W-:-:S06]  /*5540*/  WARPGROUP.ARRIVE ;  /* 0x00000000000079c5 */ /* 0x000fcc0000000000 */
[----:B------:R-:W-:Y:S01]  /*5550*/  HGMMA.64x128x16.F32 R24, R140, gdesc[UR4].tnspB, R24, gsb0 ;  /* 0x41e000048c187df0 */ /* 0x000fe20008000818 */
[----:B------:R-:W-:Y:S01]  /*5560*/  UIADD3 UR6, UR4, 0x100, URZ ;  /* 0x0000010004067890 */ /* 0x000fe2000fffe03f */
[----:B------:R-:W-:Y:S01]  /*5570*/  UMOV UR7, 0x40000040 ;  /* 0x4000004000077882 */ /* 0x000fe20000000000 */
[----:B------:R-:W-:Y:S02]  /*5580*/  WARPGROUP.DEPBAR.LE gsb0, 0x0 ;  /* 0x00008000000079c5 */ /* 0x000fe40000010000 */
[----:B------:R-:W-:-:S07]  /*5590*/  WARPGROUP.ARRIVE ;  /* 0x00000000000079c5 */ /* 0x000fce0000000000 */
        /* <DEDUP_REMOVED lines=16> */
[----:B------:R-:W-:Y:S03]  /*56a0*/  HGMMA.64x128x16.F32 R24, R156, gdesc[UR4].tnspB, R24, gsb0 ;  /* 0x41e000049c187df0 */ /* 0x000fe60008000818 */
[----:B------:R-:W-:Y:S02]  /*56b0*/  WARPGROUP.DEPBAR.LE gsb0, 0x0 ;  /* 0x00008000000079c5 */ /* 0x000fe40000010000 */
[----:B0-23--:R-:W-:Y:S05]  /*56c0*/  @!P0 BRA `(.L_x_34) ;  /* 0x0000000000048947 */ /* 0x00dfea0003800000 */
[----:B------:R-:W-:Y:S01]  /*56d0*/  BPT.TRAP 0x1 ;  /* 0x000000040000795c */ /* 0x000fe20000300000 */
.L_x_34:
[----:B------:R-:W-:Y:S01]  /*56e0*/  UIADD3 UR4, UR5, 0x2a860, URZ ;  /* 0x0002a86005047890 */ /* 0x000fe2000fffe03f */
[-C--:B------:R-:W-:Y:S01]  /*56f0*/  FMUL.FTZ R24, R24, R7.reuse ;  /* 0x0000000718187220 */ /* 0x080fe20000410000 */
[-C--:B------:R-:W-:Y:S01]  /*5700*/  FMUL.FTZ R25, R25, R7.reuse ;  /* 0x0000000719197220 */ /* 0x080fe20000410000 */
[-C--:B------:R-:W-:Y:S01]  /*5710*/  FMUL.FTZ R28, R28, R7.reuse ;  /* 0x000000071c1c7220 */ /* 0x080fe20000410000 */
[----:B------:R-:W-:Y:S01]  /*5720*/  UPRMT UR4, UR57, 0x654, UR4 ;  /* 0x0000065439047896 */ /* 0x000fe20008000004 */
        /* <DEDUP_REMOVED lines=8> */
[----:B------:R-:W-:Y:S01]  /*57b0*/  SYNCS.ARRIVE.TRANS64.RED.A1T0 RZ, [UR4], RZ ;  /* 0x000000ffffff79a7 */ /* 0x000fe20008100404 */
        /* <DEDUP_REMOVED lines=21> */
[----:B------:R-:W-:Y:S01]  /*5910*/  PLOP3.LUT P0, PT, PT, PT, PT, 0x8, 0x0 ;  /* 0x000000000000781c */ /* 0x000fe20003f0e170 */
        /* <DEDUP_REMOVED lines=31> */
[----:B------:R-:W-:-:S07]  /*5b10*/  FMUL.FTZ R87, R87, R11 ;  /* 0x0000000b57577220 */ /* 0x000fce0000410000 */
.L_x_10:
[----:B------:R-:W-:Y:S05]  /*5b20*/  @P0 BRA `(.L_x_35) ;  /* 0x0000001400380947 */ /* 0x000fea0003800000 */
[----:B------:R-:W0:Y:S01]  /*5b30*/  S2R R3, SR_TID.X ;  /* 0x0000000000037919 */ /* 0x000e220000002100 */
[----:B------:R-:W1:Y:S01]  /*5b40*/  LDC R16, c[0x0][0xbe8] ;  /* 0x0002fa00ff107b82 */ /* 0x000e620000000800 */
[--C-:B------:R-:W-:Y:S01]  /*5b50*/  SHF.R.S32.HI R13, RZ, 0x1f, R2.reuse ;  /* 0x0000001fff0d7819 */ /* 0x100fe20000011402 */
[----:B------:R-:W-:Y:S01]  /*5b60*/  ULDC.64 UR4, c[0x0][0xbd0] ;  /* 0x0002f40000047ab9 */ /* 0x000fe20000000a00 */
[----:B------:R-:W2:Y:S01]  /*5b70*/  S2R R10, SR_CTAID.X ;  /* 0x00000000000a7919 */ /* 0x000ea20000002500 */
[----:B------:R-:W-:Y:S01]  /*5b80*/  ULDC.64 UR6, c[0x0][0xb38] ;  /* 0x0002ce0000067ab9 */ /* 0x000fe20000000a00 */
[----:B------:R-:W-:Y:S01]  /*5b90*/  IMAD.MOV R17, RZ, RZ, -R2 ;  /* 0x000000ffff117224 */ /* 0x000fe200078e0a02 */
[----:B------:R-:W-:Y:S02]  /*5ba0*/  BSSY B0, `(.L_x_36) ;  /* 0x00000e2000007945 */ /* 0x000fe40003800000 */
[----:B------:R-:W3:Y:S08]  /*5bb0*/  S2UR UR9, SR_CTAID.Z ;  /* 0x00000000000979c3 */ /* 0x000ef00000002700 */
[----:B------:R-:W4:Y:S08]  /*5bc0*/  LDC.64 R18, c[0x0][0xbd8] ;  /* 0x0002f600ff127b82 */ /* 0x000f300000000a00 */
[----:B------:R-:W-:Y:S01]  /*5bd0*/  BAR.SYNC.DEFER_BLOCKING 0x1, 0x100 ;  /* 0x0044000000007b1d */ /* 0x000fe20000010000 */
[----:B-1----:R-:W-:-:S07]  /*5be0*/  ISETP.NE.AND P0, PT, R16, 0x1, PT ;  /* 0x000000011000780c */ /* 0x002fce0003f05270 */
[----:B------:R-:W1:Y:S01]  /*5bf0*/  S2UR UR8, SR_CTAID.Y ;  /* 0x00000000000879c3 */ /* 0x000e620000002600 */
[----:B0-----:R-:W-:-:S07]  /*5c00*/  VIADD R7, R3, 0xffffff80 ;  /* 0xffffff8003077836 */ /* 0x001fce0000000000 */
[----:B------:R-:W1:Y:S01]  /*5c10*/  LDC R22, c[0x0][0xc50] ;  /* 0x00031400ff167b82 */ /* 0x000e620000000800 */
[----:B------:R-:W-:-:S04]  /*5c20*/  SHF.R.S32.HI R6, RZ, 0x1f, R7 ;  /* 0x0000001fff067819 */ /* 0x000fc80000011407 */
[----:B------:R-:W-:-:S03]  /*5c30*/  LEA.HI R8, R6, R7, RZ, 0x7 ;  /* 0x0000000706087211 */ /* 0x000fc600078f38ff */
[----:B------:R-:W0:Y:S01]  /*5c40*/  @P0 LDC R14, c[0x0][0xbec] ;  /* 0x0002fb00ff0e0b82 */ /* 0x000e220000000800 */
[----:B------:R-:W-:Y:S02]  /*5c50*/  LEA.HI R6, R6, R7, RZ, 0x2 ;  /* 0x0000000706067211 */ /* 0x000fe400078f10ff */
[----:B------:R-:W-:Y:S02]  /*5c60*/  LOP3.LUT R4, R8, 0xffffff80, RZ, 0xc0, !PT ;  /* 0xffffff8008047812 */ /* 0x000fe400078ec0ff */
[----:B------:R-:W-:Y:S02]  /*5c70*/  LOP3.LUT R6, R6, 0xfffffffc, RZ, 0xc0, !PT ;  /* 0xfffffffc06067812 */ /* 0x000fe400078ec0ff */
[----:B------:R-:W-:Y:S01]  /*5c80*/  SHF.R.S32.HI R9, RZ, 0x7, R8 ;  /* 0x00000007ff097819 */ /* 0x000fe20000011408 */
[C---:B------:R-:W-:Y:S01]  /*5c90*/  IMAD.IADD R23, R7.reuse, 0x1, -R4 ;  /* 0x0000000107177824 */ /* 0x040fe200078e0a04 */
[----:B------:R-:W5:Y:S01]  /*5ca0*/  LDC.64 R20, c[0x0][0xb40] ;  /* 0x0002d000ff147b82 */ /* 0x000f620000000a00 */
[----:B------:R-:W-:-:S03]  /*5cb0*/  IMAD.IADD R6, R7, 0x1, -R6 ;  /* 0x0000000107067824 */ /* 0x000fc600078e0a06 */
[----:B------:R-:W-:-:S04]  /*5cc0*/  SHF.R.S32.HI R12, RZ, 0x1f, R23 ;  /* 0x0000001fff0c7819 */ /* 0x000fc80000011417 */
[----:B------:R-:W-:Y:S01]  /*5cd0*/  LEA.HI R88, R12, R23, RZ, 0x2 ;  /* 0x000000170c587211 */ /* 0x000fe200078f10ff */
[----:B------:R-:W5:Y:S03]  /*5ce0*/  @P0 LDC R15, c[0x0][0xbf0] ;  /* 0x0002fc00ff0f0b82 */ /* 0x000f660000000800 */
[--C-:B------:R-:W-:Y:S02]  /*5cf0*/  SHF.R.S32.HI R3, RZ, 0x2, R88.reuse ;  /* 0x00000002ff037819 */ /* 0x100fe40000011458 */
[----:B------:R-:W-:Y:S02]  /*5d00*/  SHF.R.S32.HI R4, RZ, 0x1f, R88 ;  /* 0x0000001fff047819 */ /* 0x000fe40000011458 */
[----:B------:R-:W-:Y:S01]  /*5d10*/  LOP3.LUT R88, R88, 0x7ffffffc, RZ, 0xc0, !PT ;  /* 0x7ffffffc58587812 */ /* 0x000fe200078ec0ff */
[----:B------:R-:W5:Y:S01]  /*5d20*/  @P0 LDC R90, c[0x0][0xbec] ;  /* 0x0002fb00ff5a0b82 */ /* 0x000f620000000800 */
[----:B------:R-:W-:-:S04]  /*5d30*/  LEA.HI R4, R4, R3, RZ, 0x3 ;  /* 0x0000000304047211 */ /* 0x000fc800078f18ff */
[----:B------:R-:W-:-:S03]  /*5d40*/  LOP3.LUT R4, R4, 0xfffffff8, RZ, 0xc0, !PT ;  /* 0xfffffff804047812 */ /* 0x000fc600078ec0ff */
[----:B------:R-:W5:Y:S01]  /*5d50*/  @P0 LDC R89, c[0x0][0xbf0] ;  /* 0x0002fc00ff590b82 */ /* 0x000f620000000800 */
[----:B------:R-:W-:Y:S02]  /*5d60*/  IADD3 R7, R3, -R4, RZ ;  /* 0x8000000403077210 */ /* 0x000fe40007ffe0ff */
[----:B------:R-:W-:Y:S02]  /*5d70*/  LEA.HI R3, R8, R9, RZ, 0x1 ;  /* 0x0000000908037211 */ /* 0x000fe400078f08ff */
[----:B------:R-:W-:Y:S02]  /*5d80*/  LEA.HI R4, R12, R23, RZ, 0x5 ;  /* 0x000000170c047211 */ /* 0x000fe400078f28ff */
[----:B------:R-:W-:Y:S02]  /*5d90*/  LOP3.LUT R3, R3, 0x3fffffe, RZ, 0xc0, !PT ;  /* 0x03fffffe03037812 */ /* 0x000fe400078ec0ff */
[----:B------:R-:W-:Y:S02]  /*5da0*/  SHF.R.S32.HI R4, RZ, 0x5, R4 ;  /* 0x00000005ff047819 */ /* 0x000fe40000011404 */
[----:B------:R-:W-:Y:S01]  /*5db0*/  LEA.HI R8, R6, R6, RZ, 0x1 ;  /* 0x0000000606087211 */ /* 0x000fe200078f08ff */
[----:B------:R-:W-:-:S02]  /*5dc0*/  IMAD.IADD R3, R9, 0x1, -R3 ;  /* 0x0000000109037824 */ /* 0x000fc400078e0a03 */
[----:B------:R-:W-:Y:S01]  /*5dd0*/  IMAD R4, R4, 0x10, R7 ;  /* 0x0000001004047824 */ /* 0x000fe200078e0207 */
[----:B------:R-:W-:-:S04]  /*5de0*/  LOP3.LUT R9, R8, 0x1ffffffe, RZ, 0xc0, !PT ;  /* 0x1ffffffe08097812 */ /* 0x000fc800078ec0ff */
[----:B------:R-:W-:Y:S01]  /*5df0*/  LEA R4, R3, R4, 0x6 ;  /* 0x0000000403047211 */ /* 0x000fe200078e30ff */
[----:B------:R-:W-:Y:S02]  /*5e00*/  IMAD.IADD R11, R6, 0x1, -R9 ;  /* 0x00000001060b7824 */ /* 0x000fe400078e0a09 */
[----:B------:R-:W-:Y:S02]  /*5e10*/  IMAD R3, R13, UR4, RZ ;  /* 0x000000040d037c24 */ /* 0x000fe4000f8e02ff */
[----:B------:R-:W-:Y:S01]  /*5e20*/  IMAD.WIDE.U32 R6, R2, UR4, RZ ;  /* 0x0000000402067c25 */ /* 0x000fe2000f8e00ff */
[----:B---3--:R-:W-:-:S03]  /*5e30*/  USHF.R.S32.HI UR4, URZ, 0x1f, UR9 ;  /* 0x0000001f3f047899 */ /* 0x008fc60008011409 */
[----:B------:R-:W-:Y:S02]  /*5e40*/  IMAD R13, R13, UR6, RZ ;  /* 0x000000060d0d7c24 */ /* 0x000fe4000f8e02ff */
[----:B------:R-:W-:Y:S02]  /*5e50*/  IMAD R11, R11, 0x8, R4 ;  /* 0x000000080b0b7824 */ /* 0x000fe400078e0204 */
[C---:B------:R-:W-:Y:S02]  /*5e60*/  IMAD R3, R2.reuse, UR5, R3 ;  /* 0x0000000502037c24 */ /* 0x040fe4000f8e0203 */
[----:B------:R-:W-:-:S04]  /*5e70*/  IMAD.WIDE.U32 R8, R2, UR6, RZ ;  /* 0x0000000602087c25 */ /* 0x000fc8000f8e00ff */
[----:B------:R-:W-:Y:S01]  /*5e80*/  IMAD R13, R2, UR7, R13 ;  /* 0x00000007020d7c24 */ /* 0x000fe2000f8e020d */
[----:B------:R-:W-:Y:S01]  /*5e90*/  ULDC.64 UR6, c[0x0][0xb48] ;  /* 0x0002d20000067ab9 */ /* 0x000fe20000000a00 */
[----:B----4-:R-:W-:Y:S02]  /*5ea0*/  IMAD R12, R18, UR4, RZ ;  /* 0x00000004120c7c24 */ /* 0x010fe4000f8e02ff */
[----:B--2---:R-:W-:Y:S01]  /*5eb0*/  IMAD R11, R10, 0x80, R11 ;  /* 0x000000800a0b7824 */ /* 0x004fe200078e020b */
[----:B------:R-:W-:Y:S01]  /*5ec0*/  IADD3 R9, R9, R13, RZ ;  /* 0x0000000d09097210 */ /* 0x000fe20007ffe0ff */
[----:B------:R-:W-:Y:S02]  /*5ed0*/  IMAD.IADD R7, R7, 0x1, R3 ;  /* 0x0000000107077824 */ /* 0x000fe400078e0203 */
[----:B------:R-:W-:Y:S02]  /*5ee0*/  IMAD R3, R19, UR9, R12 ;  /* 0x0000000913037c24 */ /* 0x000fe4000f8e020c */
[----:B0-----:R-:W-:-:S04]  /*5ef0*/  @P0 IMAD.HI.U32 R2, R11, R14, RZ ;  /* 0x0000000e0b020227 */ /* 0x001fc800078e00ff */
[----:B------:R-:W-:-:S04]  /*5f00*/  IMAD.WIDE.U32 R6, R18, UR9, R6 ;  /* 0x0000000912067c25 */ /* 0x000fc8000f8e0006 */
[----:B-1----:R-:W-:Y:S02]  /*5f10*/  IMAD R19, R22, R17, UR8 ;  /* 0x0000000816137e24 */ /* 0x002fe4000f8e0211 */
[C---:B-----5:R-:W-:Y:S01]  /*5f20*/  IMAD R12, R20.reuse, UR4, RZ ;  /* 0x00000004140c7c24 */ /* 0x060fe2000f8e02ff */
[----:B------:R-:W-:Y:S01]  /*5f30*/  ULDC.64 UR4, c[0x0][0xbe0] ;  /* 0x0002f80000047ab9 */ /* 0x000fe20000000a00 */
[----:B------:R-:W-:Y:S01]  /*5f40*/  IMAD.MOV.U32 R13, RZ, RZ, R11 ;  /* 0x000000ffff0d7224 */ /* 0x000fe200078e000b */
[----:B------:R-:W-:Y:S01]  /*5f50*/  @P0 SHF.R.U32.HI R13, RZ, R15, R2 ;  /* 0x0000000fff0d0219 */ /* 0x000fe20000011602 */
[----:B------:R-:W-:Y:S01]  /*5f60*/  IMAD.IADD R7, R7, 0x1, R3 ;  /* 0x0000000107077824 */ /* 0x000fe200078e0203 */
[----:B------:R-:W-:Y:S01]  /*5f70*/  SHF.R.S32.HI R14, RZ, 0x1f, R19 ;  /* 0x0000001fff0e7819 */ /* 0x000fe20000011413 */
[----:B------:R-:W-:Y:S01]  /*5f80*/  IMAD R17, R21, UR9, R12 ;  /* 0x0000000915117c24 */ /* 0x000fe2000f8e020c */
[----:B------:R-:W-:Y:S01]  /*5f90*/  MOV R15, R11 ;  /* 0x0000000b000f7202 */ /* 0x000fe20000000f00 */
[----:B------:R-:W-:Y:S01]  /*5fa0*/  IMAD.WIDE.U32 R2, R20, UR9, R8 ;  /* 0x0000000914027c25 */ /* 0x000fe2000f8e0008 */
[----:B------:R-:W-:-:S03]  /*5fb0*/  ULDC.64 UR8, c[0x0][0xb28] ;  /* 0x0002ca0000087ab9 */ /* 0x000fc60000000a00 */
[----:B------:R-:W-:Y:S02]  /*5fc0*/  IMAD.IADD R9, R3, 0x1, R17 ;  /* 0x0000000103097824 */ /* 0x000fe400078e0211 */
[----:B------:R-:W-:Y:S02]  /*5fd0*/  IMAD R3, R14, UR4, RZ ;  /* 0x000000040e037c24 */ /* 0x000fe4000f8e02ff */
[----:B------:R-:W-:-:S04]  /*5fe0*/  @P0 IMAD.HI.U32 R90, R11, R90, RZ ;  /* 0x0000005a0b5a0227 */ /* 0x000fc800078e00ff */
[----:B------:R-:W-:Y:S01]  /*5ff0*/  IMAD.MOV.U32 R8, RZ, RZ, R2 ;  /* 0x000000ffff087224 */ /* 0x000fe200078e0002 */
[----:B------:R-:W-:Y:S01]  /*6000*/  @P0 SHF.R.U32.HI R15, RZ, R89, R90 ;  /* 0x00000059ff0f0219 */ /* 0x000fe2000001165a */
[C---:B------:R-:W-:Y:S02]  /*6010*/  IMAD R12, R19.reuse, UR5, R3 ;  /* 0x00000005130c7c24 */ /* 0x040fe4000f8e0203 */
[----:B------:R-:W-:Y:S01]  /*6020*/  IMAD.WIDE.U32 R2, R19, UR4, R6 ;  /* 0x0000000413027c25 */ /* 0x000fe2000f8e0006 */
[----:B------:R-:W-:-:S03]  /*6030*/  ULDC.64 UR4, c[0x0][0xb30] ;  /* 0x0002cc0000047ab9 */ /* 0x000fc60000000a00 */
[----:B------:R-:W-:Y:S01]  /*6040*/  IMAD R14, R14, UR6, RZ ;  /* 0x000000060e0e7c24 */ /* 0x000fe2000f8e02ff */
[----:B------:R-:W-:Y:S01]  /*6050*/  IADD3 R2, P0, R13, R2, RZ ;  /* 0x000000020d027210 */ /* 0x000fe20007f1e0ff */
[----:B------:R-:W-:Y:S01]  /*6060*/  IMAD.WIDE.U32 R6, R19, UR6, R8 ;  /* 0x0000000613067c25 */ /* 0x000fe2000f8e0008 */
[----:B------:R-:W-:Y:S02]  /*6070*/  SHF.R.S32.HI R9, RZ, 0x1f, R13 ;  /* 0x0000001fff097819 */ /* 0x000fe4000001140d */
[----:B------:R-:W-:Y:S01]  /*6080*/  SHF.R.S32.HI R8, RZ, 0x1f, R15 ;  /* 0x0000001fff087819 */ /* 0x000fe2000001140f */
[----:B------:R-:W-:Y:S01]  /*6090*/  IMAD.MOV R13, RZ, RZ, -R13 ;  /* 0x000000ffff0d7224 */ /* 0x000fe200078e0a0d */
[----:B------:R-:W-:Y:S01]  /*60a0*/  IADD3.X R3, R9, R3, R12, P0, !PT ;  /* 0x0000000309037210 */ /* 0x000fe200007fe40c */
[----:B------:R-:W-:Y:S01]  /*60b0*/  IMAD R17, R19, UR7, R14 ;  /* 0x0000000713117c24 */ /* 0x000fe2000f8e020e */
[----:B------:R-:W-:Y:S01]  /*60c0*/  IADD3 R14, -R15, RZ, RZ ;  /* 0x000000ff0f0e7210 */ /* 0x000fe20007ffe1ff */
[----:B------:R-:W-:Y:S01]  /*60d0*/  IMAD R8, R8, UR4, RZ ;  /* 0x0000000408087c24 */ /* 0x000fe2000f8e02ff */
[----:B------:R-:W-:Y:S01]  /*60e0*/  ULDC.64 UR6, c[0x0][0xbc8] ;  /* 0x0002f20000067ab9 */ /* 0x000fe20000000a00 */
[----:B------:R-:W-:-:S02]  /*60f0*/  IMAD R9, R16, R13, R11 ;  /* 0x0000000d10097224 */ /* 0x000fc400078e020b */
[----:B------:R-:W-:Y:S02]  /*6100*/  IMAD R11, R16, R14, R11 ;  /* 0x0000000e100b7224 */ /* 0x000fe400078e020b */
[----:B------:R-:W-:Y:S01]  /*6110*/  IMAD R13, R15, UR5, R8 ;  /* 0x000000050f0d7c24 */ /* 0x000fe2000f8e0208 */
[----:B------:R-:W-:Y:S01]  /*6120*/  SHF.R.S32.HI R8, RZ, 0x1f, R9 ;  /* 0x0000001fff087819 */ /* 0x000fe20000011409 */
[----:B------:R-:W-:Y:S01]  /*6130*/  IMAD.IADD R7, R7, 0x1, R17 ;  /* 0x0000000107077824 */ /* 0x000fe200078e0211 */
[----:B------:R-:W-:Y:S01]  /*6140*/  SHF.R.S32.HI R12, RZ, 0x1f, R11 ;  /* 0x0000001fff0c7819 */ /* 0x000fe2000001140b */
[----:B------:R-:W0:Y:S01]  /*6150*/  S2UR UR5, SR_CgaCtaId ;  /* 0x00000000000579c3 */ /* 0x000e220000008800 */
[----:B------:R-:W-:-:S04]  /*6160*/  IMAD.WIDE.U32 R2, R9, UR6, R2 ;  /* 0x0000000609027c25 */ /* 0x000fc8000f8e0002 */
[----:B------:R-:W-:Y:S01]  /*6170*/  IMAD.WIDE.U32 R6, R15, UR4, R6 ;  /* 0x000000040f067c25 */ /* 0x000fe2000f8e0006 */
[----:B------:R-:W-:-:S03]  /*6180*/  UMOV UR4, 0x400 ;  /* 0x0000040000047882 */ /* 0x000fc60000000000 */
[----:B------:R-:W-:Y:S02]  /*6190*/  IMAD R8, R8, UR6, RZ ;  /* 0x0000000608087c24 */ /* 0x000fe4000f8e02ff */
[----:B------:R-:W-:Y:S02]  /*61a0*/  IMAD.IADD R7, R7, 0x1, R13 ;  /* 0x0000000107077824 */ /* 0x000fe400078e020d */
[----:B------:R-:W-:Y:S02]  /*61b0*/  IMAD R12, R12, UR8, RZ ;  /* 0x000000080c0c7c24 */ /* 0x000fe4000f8e02ff */
[----:B------:R-:W-:Y:S01]  /*61c0*/  IMAD R13, R9, UR7, R8 ;  /* 0x00000007090d7c24 */ /* 0x000fe2000f8e0208 */
[----:B------:R-:W-:Y:S01]  /*61d0*/  ULDC.64 UR6, c[0x0][0xba8] ;  /* 0x0002ea0000067ab9 */ /* 0x000fe20000000a00 */
[C---:B------:R-:W-:Y:S01]  /*61e0*/  IMAD R15, R11.reuse, UR9, R12 ;  /* 0x000000090b0f7c24 */ /* 0x040fe2000f8e020c */
[----:B------:R-:W-:Y:S01]  /*61f0*/  LEA R8, P0, R2, UR6, 0x2 ;  /* 0x0000000602087c11 */ /* 0x000fe2000f8010ff */
[----:B------:R-:W-:Y:S01]  /*6200*/  IMAD.WIDE.U32 R6, R11, UR8, R6 ;  /* 0x000000080b067c25 */ /* 0x000fe2000f8e0006 */
[----:B------:R-:W-:Y:S01]  /*6210*/  ULDC.64 UR8, c[0x0][0xb00] ;  /* 0x0002c00000087ab9 */ /* 0x000fe20000000a00 */
[----:B------:R-:W-:-:S02]  /*6220*/  ULDC UR6, c[0x0][0xa88] ;  /* 0x0002a20000067ab9 */ /* 0x000fc40000000800 */
[----:B------:R-:W-:Y:S01]  /*6230*/  IMAD.IADD R9, R3, 0x1, R13 ;  /* 0x0000000103097824 */ /* 0x000fe200078e020d */
[----:B------:R-:W-:Y:S01]  /*6240*/  IADD3 R3, R7, R15, RZ ;  /* 0x0000000f07037210 */ /* 0x000fe20007ffe0ff */
[----:B------:R-:W-:Y:S01]  /*6250*/  IMAD R4, R10, 0x80, R4 ;  /* 0x000000800a047824 */ /* 0x000fe200078e0204 */
[----:B------:R-:W-:Y:S01]  /*6260*/  LEA R20, P1, R6, UR8, 0x2 ;  /* 0x0000000806147c11 */ /* 0x000fe2000f8210ff */
[----:B0-----:R-:W-:Y:S01]  /*6270*/  ULEA UR4, UR5, UR4, 0x18 ;  /* 0x0000000405047291 */ /* 0x001fe2000f8ec03f */
[----:B------:R-:W-:Y:S01]  /*6280*/  LEA.HI.X R9, R2, UR7, R9, 0x2, P0 ;  /* 0x0000000702097c11 */ /* 0x000fe200080f1409 */
[----:B------:R-:W-:Y:S01]  /*6290*/  IMAD R17, R16, UR6, RZ ;  /* 0x0000000610117c24 */ /* 0x000fe2000f8e02ff */
[----:B------:R-:W-:Y:S01]  /*62a0*/  LEA.HI.X R22, R6, UR9, R3, 0x2, P1 ;  /* 0x0000000906167c11 */ /* 0x000fe200088f1403 */
[----:B------:R-:W-:Y:S01]  /*62b0*/  SHFL.IDX PT, R2, R8, RZ, 0x1c1f ;  /* 0x001c1fff08027589 */ /* 0x000fe200000e0000 */
[C---:B------:R-:W-:Y:S01]  /*62c0*/  LOP3.LUT P0, RZ, R23.reuse, 0x3, RZ, 0xc0, !PT ;  /* 0x0000000317ff7812 */ /* 0x040fe2000780c0ff */
[C---:B------:R-:W-:Y:S01]  /*62d0*/  VIADD R16, R4.reuse, 0x8 ;  /* 0x0000000804107836 */ /* 0x040fe20000000000 */
[----:B------:R-:W-:Y:S01]  /*62e0*/  UIADD3 UR4, UR4, 0x2a820, URZ ;  /* 0x0002a82004047890 */ /* 0x000fe2000fffe03f */
[----:B------:R-:W0:Y:S01]  /*62f0*/  SHFL.IDX PT, R3, R9, RZ, 0x1c1f ;  /* 0x001c1fff09037589 */ /* 0x000e2200000e0000 */
[-C--:B------:R-:W-:Y:S01]  /*6300*/  ISETP.GE.OR P1, PT, R4, R17.reuse, P0 ;  /* 0x000000110400720c */ /* 0x080fe20000726670 */
[----:B------:R-:W-:Y:S01]  /*6310*/  IMAD.IADD R19, R23, 0x1, -R88 ;  /* 0x0000000117137824 */ /* 0x000fe200078e0a58 */
[-C--:B------:R-:W-:Y:S01]  /*6320*/  ISETP.GE.OR P0, PT, R16, R17.reuse, P0 ;  /* 0x000000111000720c */ /* 0x080fe20000706670 */
[----:B------:R-:W-:Y:S01]  /*6330*/  SHFL.IDX PT, R6, R8, 0x1, 0x1c1f ;  /* 0x003c1f0008067f89 */ /* 0x000fe200000e0000 */
[----:B------:R-:W-:Y:S01]  /*6340*/  UPRMT UR4, URZ, 0x654, UR4 ;  /* 0x000006543f047896 */ /* 0x000fe20008000004 */
[----:B------:R-:W-:-:S02]  /*6350*/  ISETP.GE.AND P2, PT, R4, R17, PT ;  /* 0x000000110400720c */ /* 0x000fc40003f46270 */
[----:B------:R-:W1:Y:S01]  /*6360*/  SHFL.IDX PT, R7, R9, 0x1, 0x1c1f ;  /* 0x003c1f0009077f89 */ /* 0x000e6200000e0000 */
[----:B------:R-:W-:-:S03]  /*6370*/  SHF.L.U32 R19, R19, 0x1, RZ ;  /* 0x0000000113137819 */ /* 0x000fc600000006ff */
[----:B------:R2:W3:Y:S02]  /*6380*/  SHFL.IDX PT, R14, R20, RZ, 0x1c1f ;  /* 0x001c1fff140e7589 */ /* 0x0004e400000e0000 */
[----:B------:R-:W-:Y:S02]  /*6390*/  SYNCS.ARRIVE.TRANS64.RED.A1T0 RZ, [UR4], RZ ;  /* 0x000000ffffff79a7 */ /* 0x000fe40008100404 */
[----:B------:R2:W4:Y:S04]  /*63a0*/  SHFL.IDX PT, R15, R22, RZ, 0x1c1f ;  /* 0x001c1fff160f7589 */ /* 0x00052800000e0000 */
[----:B0-----:R2:W-:Y:S04]  /*63b0*/  @!P1 ST.E desc[UR38][R2.64], R5 ;  /* 0x0000000502009985 */ /* 0x0015e8000c101926 */
[----:B-1----:R2:W-:Y:S01]  /*63c0*/  @!P0 ST.E desc[UR38][R6.64], R0 ;  /* 0x0000000006008985 */ /* 0x0025e2000c101926 */
[----:B------:R-:W-:Y:S05]  /*63d0*/  @P2 BRA `(.L_x_37) ;  /* 0x0000000400782947 */ /* 0x000fea0003800000 */
[C---:B--2---:R-:W-:Y:S01]  /*63e0*/  VIADD R0, R19.reuse, 0x8 ;  /* 0x0000000813007836 */ /* 0x044fe20000000000 */
[----:B------:R-:W-:Y:S01]  /*63f0*/  ULDC UR4, c[0x0][0xac8] ;  /* 0x0002b20000047ab9 */ /* 0x000fe20000000800 */
[C---:B------:R-:W-:Y:S01]  /*6400*/  VIADD R6, R19.reuse, 0x10 ;  /* 0x0000001013067836 */ /* 0x040fe20000000000 */
[C---:B------:R-:W-:Y:S01]  /*6410*/  ISETP.GE.AND P2, PT, R19.reuse, UR4, PT ;  /* 0x0000000413007c0c */ /* 0x040fe2000bf46270 */
[C---:B------:R-:W-:Y:S01]  /*6420*/  VIADD R7, R19.reuse, 0x18 ;  /* 0x0000001813077836 */ /* 0x040fe20000000000 */
[----:B------:R-:W-:Y:S01]  /*6430*/  ISETP.GE.AND P3, PT, R0, UR4, PT ;  /* 0x0000000400007c0c */ /* 0x000fe2000bf66270 */
[C---:B------:R-:W-:Y:S01]  /*6440*/  VIADD R8, R19.reuse, 0x28 ;  /* 0x0000002813087836 */ /* 0x040fe20000000000 */
[----:B------:R-:W-:Y:S01]  /*6450*/  ISETP.GE.AND P0, PT, R6, UR4, PT ;  /* 0x0000000406007c0c */ /* 0x000fe2000bf06270 */
[----:B------:R-:W-:Y:S01]  /*6460*/  VIADD R9, R19, 0x30 ;  /* 0x0000003013097836 */ /* 0x000fe20000000000 */
[----:B------:R-:W-:Y:S01]  /*6470*/  ISETP.GE.AND P1, PT, R7, UR4, PT ;  /* 0x0000000407007c0c */ /* 0x000fe2000bf26270 */
[C---:B------:R-:W-:Y:S01]  /*6480*/  VIADD R10, R19.reuse, 0x38 ;  /* 0x00000038130a7836 */ /* 0x040fe20000000000 */
[C---:B------:R-:W-:Y:S01]  /*6490*/  IADD3 R11, R19.reuse, 0x40, RZ ;  /* 0x00000040130b7810 */ /* 0x040fe20007ffe0ff */
[----:B------:R-:W-:Y:S01]  /*64a0*/  VIADD R12, R19, 0x50 ;  /* 0x00000050130c7836 */ /* 0x000fe20000000000 */
[----:B------:R-:W-:-:S02]  /*64b0*/  ISETP.GE.AND P4, PT, R9, UR4, PT ;  /* 0x0000000409007c0c */ /* 0x000fc4000bf86270 */
[----:B------:R-:W-:Y:S01]  /*64c0*/  ISETP.GE.AND P5, PT, R10, UR4, PT ;  /* 0x000000040a007c0c */ /* 0x000fe2000bfa6270 */
[----:B---34-:R-:W-:Y:S01]  /*64d0*/  @!P2 IMAD.WIDE R2, R19, 0x4, R14 ;  /* 0x000000041302a825 */ /* 0x018fe200078e020e */
[----:B------:R-:W-:Y:S02]  /*64e0*/  ISETP.GE.AND P6, PT, R11, UR4, PT ;  /* 0x000000040b007c0c */ /* 0x000fe4000bfc6270 */
[----:B------:R-:W-:Y:S02]  /*64f0*/  @!P3 LEA.HI R0, R0, R0, RZ, 0x1 ;  /* 0x000000000000b211 */ /* 0x000fe400078f08ff */
[----:B------:R0:W-:Y:S01]  /*6500*/  @!P2 ST.E.64 desc[UR38][R2.64], R24 ;  /* 0x000000180200a985 */ /* 0x0001e2000c101b26 */
[----:B------:R-:W-:Y:S02]  /*6510*/  @!P0 LEA.HI R6, R6, R6, RZ, 0x1 ;  /* 0x0000000606068211 */ /* 0x000fe400078f08ff */
[----:B------:R-:W-:Y:S02]  /*6520*/  @!P3 LOP3.LUT R5, R0, 0xfffffffe, RZ, 0xc0, !PT ;  /* 0xfffffffe0005b812 */ /* 0x000fe400078ec0ff */
[----:B------:R-:W-:-:S02]  /*6530*/  IADD3 R0, R19, 0x20, RZ ;  /* 0x0000002013007810 */ /* 0x000fc40007ffe0ff */
[----:B------:R-:W-:Y:S01]  /*6540*/  @!P1 LEA.HI R7, R7, R7, RZ, 0x1 ;  /* 0x0000000707079211 */ /* 0x000fe200078f08ff */
[----:B------:R-:W-:Y:S01]  /*6550*/  @!P3 IMAD.WIDE R4, R5, 0x4, R14 ;  /* 0x000000040504b825 */ /* 0x000fe200078e020e */
[----:B------:R-:W-:Y:S02]  /*6560*/  ISETP.GE.AND P2, PT, R0, UR4, PT ;  /* 0x0000000400007c0c */ /* 0x000fe4000bf46270 */
[----:B------:R-:W-:Y:S02]  /*6570*/  @!P5 LEA.HI R10, R10, R10, RZ, 0x1 ;  /* 0x0000000a0a0ad211 */ /* 0x000fe400078f08ff */
[----:B------:R1:W-:Y:S01]  /*6580*/  @!P3 ST.E.64 desc[UR38][R4.64], R28 ;  /* 0x0000001c0400b985 */ /* 0x0003e2000c101b26 */
[----:B------:R-:W-:Y:S02]  /*6590*/  ISETP.GE.AND P3, PT, R8, UR4, PT ;  /* 0x0000000408007c0c */ /* 0x000fe4000bf66270 */
[----:B0-----:R-:W-:Y:S02]  /*65a0*/  @!P0 LOP3.LUT R3, R6, 0xfffffffe, RZ, 0xc0, !PT ;  /* 0xfffffffe06038812 */ /* 0x001fe400078ec0ff */
[----:B------:R-:W-:-:S02]  /*65b0*/  @!P4 LEA.HI R6, R9, R9, RZ, 0x1 ;  /* 0x000000090906c211 */ /* 0x000fc400078f08ff */
[----:B------:R-:W-:Y:S01]  /*65c0*/  @!P5 LOP3.LUT R13, R10, 0xfffffffe, RZ, 0xc0, !PT ;  /* 0xfffffffe0a0dd812 */ /* 0x000fe200078ec0ff */
[----:B------:R-:W-:Y:S01]  /*65d0*/  @!P0 IMAD.WIDE R2, R3, 0x4, R14 ;  /* 0x0000000403028825 */ /* 0x000fe200078e020e */
[----:B------:R-:W-:Y:S02]  /*65e0*/  @!P2 LEA.HI R0, R0, R0, RZ, 0x1 ;  /* 0x000000000000a211 */ /* 0x000fe400078f08ff */
[----:B------:R-:W-:Y:S02]  /*65f0*/  IADD3 R18, R19, 0x60, RZ ;  /* 0x0000006013127810 */ /* 0x000fe40007ffe0ff */
[----:B------:R0:W-:Y:S01]  /*6600*/  @!P0 ST.E.64 desc[UR38][R2.64], R32 ;  /* 0x0000002002008985 */ /* 0x0001e2000c101b26 */
[----:B------:R-:W-:Y:S02]  /*6610*/  @!P3 LEA.HI R8, R8, R8, RZ, 0x1 ;  /* 0x000000080808b211 */ /* 0x000fe400078f08ff */
[----:B-1----:R-:W-:Y:S02]  /*6620*/  @!P1 LOP3.LUT R5, R7, 0xfffffffe, RZ, 0xc0, !PT ;  /* 0xfffffffe07059812 */ /* 0x002fe400078ec0ff */
[----:B------:R-:W-:-:S02]  /*6630*/  @!P2 LOP3.LUT R7, R0, 0xfffffffe, RZ, 0xc0, !PT ;  /* 0xfffffffe0007a812 */ /* 0x000fc400078ec0ff */
[----:B------:R-:W-:Y:S01]  /*6640*/  @!P3 LOP3.LUT R9, R8, 0xfffffffe, RZ, 0xc0, !PT ;  /* 0xfffffffe0809b812 */ /* 0x000fe200078ec0ff */
[--C-:B------:R-:W-:Y:S01]  /*6650*/  @!P1 IMAD.WIDE R4, R5, 0x4, R14.reuse ;  /* 0x0000000405049825 */ /* 0x100fe200078e020e */
[----:B------:R-:W-:Y:S02]  /*6660*/  @!P6 LEA.HI R0, R11, R11, RZ, 0x1 ;  /* 0x0000000b0b00e211 */ /* 0x000fe400078f08ff */
[----:B------:R-:W-:Y:S01]  /*6670*/  @!P4 LOP3.LUT R11, R6, 0xfffffffe, RZ, 0xc0, !PT ;  /* 0xfffffffe060bc812 */ /* 0x000fe200078ec0ff */
[--C-:B------:R-:W-:Y:S01]  /*6680*/  @!P2 IMAD.WIDE R6, R7, 0x4, R14.reuse ;  /* 0x000000040706a825 */ /* 0x100fe200078e020e */
[----:B------:R-:W-:Y:S01]  /*6690*/  @!P6 LOP3.LUT R21, R0, 0xfffffffe, RZ, 0xc0, !PT ;  /* 0xfffffffe0015e812 */ /* 0x000fe200078ec0ff */
[----:B------:R1:W-:Y:S01]  /*66a0*/  @!P1 ST.E.64 desc[UR38][R4.64], R36 ;  /* 0x0000002404009985 */ /* 0x0003e2000c101b26 */
[----:B------:R-:W-:Y:S01]  /*66b0*/  ISETP.GE.AND P1, PT, R12, UR4, PT ;  /* 0x000000040c007c0c */ /* 0x000fe2000bf26270 */
[----:B0-----:R-:W-:Y:S02]  /*66c0*/  @!P3 IMAD.WIDE R2, R9, 0x4, R14 ;  /* 0x000000040902b825 */ /* 0x001fe400078e020e */
[----:B------:R0:W-:Y:S02]  /*66d0*/  @!P2 ST.E.64 desc[UR38][R6.64], R40 ;  /* 0x000000280600a985 */ /* 0x0001e4000c101b26 */
[----:B------:R-:W-:-:S02]  /*66e0*/  VIADD R0, R19, 0x48 ;  /* 0x0000004813007836 */ /* 0x000fc40000000000 */
[--C-:B------:R-:W-:Y:S01]  /*66f0*/  @!P5 IMAD.WIDE R8, R13, 0x4, R14.reuse ;  /* 0x000000040d08d825 */ /* 0x100fe200078e020e */
[----:B------:R2:W-:Y:S01]  /*6700*/  @!P3 ST.E.64 desc[UR38][R2.64], R44 ;  /* 0x0000002c0200b985 */ /* 0x0005e2000c101b26 */
[----:B------:R-:W-:Y:S02]  /*6710*/  ISETP.GE.AND P3, PT, R18, UR4, PT ;  /* 0x0000000412007c0c */ /* 0x000fe4000bf66270 */
[----:B------:R-:W-:Y:S01]  /*6720*/  VIADD R13, R19, 0x58 ;  /* 0x00000058130d7836 */ /* 0x000fe20000000000 */
[----:B------:R-:W-:Y:S01]  /*6730*/  ISETP.GE.AND P0, PT, R0, UR4, PT ;  /* 0x0000000400007c0c */ /* 0x000fe2000bf06270 */
[--C-:B-1----:R-:W-:Y:S01]  /*6740*/  @!P4 IMAD.WIDE R4, R11, 0x4, R14.reuse ;  /* 0x000000040b04c825 */ /* 0x102fe200078e020e */
[----:B------:R-:W-:Y:S02]  /*6750*/  @!P1 LEA.HI R12, R12, R12, RZ, 0x1 ;  /* 0x0000000c0c0c9211 */ /* 0x000fe400078f08ff */
[----:B------:R-:W-:Y:S01]  /*6760*/  ISETP.GE.AND P2, PT, R13, UR4, PT ;  /* 0x000000040d007c0c */ /* 0x000fe2000bf46270 */
[----:B------:R-:W-:Y:S01]  /*6770*/  @!P6 IMAD.WIDE R10, R21, 0x4, R14 ;  /* 0x00000004150ae825 */ /* 0x000fe200078e020e */
[----:B------:R1:W-:Y:S03]  /*6780*/  @!P4 ST.E.64 desc[UR38][R4.64], R48 ;  /* 0x000000300400c985 */ /* 0x0003e6000c101b26 */
[C---:B0-----:R-:W-:Y:S01]  /*6790*/  VIADD R6, R19.reuse, 0x68 ;  /* 0x0000006813067836 */ /* 0x041fe20000000000 */
[----:B------:R0:W-:Y:S01]  /*67a0*/  @!P5 ST.E.64 desc[UR38][R8.64], R52 ;  /* 0x000000340800d985 */ /* 0x0001e2000c101b26 */
[C---:B--2---:R-:W-:Y:S01]  /*67b0*/  VIADD R3, R19.reuse, 0x78 ;  /* 0x0000007813037836 */ /* 0x044fe20000000000 */
[----:B------:R-:W-:Y:S01]  /*67c0*/  @!P3 LEA.HI R18, R18, R18, RZ, 0x1 ;  /* 0x000000121212b211 */ /* 0x000fe200078f08ff */
[----:B------:R-:W-:Y:S01]  /*67d0*/  VIADD R7, R19, 0x70 ;  /* 0x0000007013077836 */ /* 0x000fe20000000000 */
[----:B------:R2:W-:Y:S01]  /*67e0*/  @!P6 ST.E.64 desc[UR38][R10.64], R56 ;  /* 0x000000380a00e985 */ /* 0x0005e2000c101b26 */
[----:B------:R-:W-:-:S02]  /*67f0*/  ISETP.GE.AND P4, PT, R6, UR4, PT ;  /* 0x0000000406007c0c */ /* 0x000fc4000bf86270 */
[----:B------:R-:W-:Y:S02]  /*6800*/  ISETP.GE.AND P6, PT, R3, UR4, PT ;  /* 0x0000000403007c0c */ /* 0x000fe4000bfc6270 */
[----:B------:R-:W-:Y:S02]  /*6810*/  ISETP.GE.AND P5, PT, R7, UR4, PT ;  /* 0x0000000407007c0c */ /* 0x000fe4000bfa6270 */
[----:B------:R-:W-:Y:S02]  /*6820*/  @!P0 LEA.HI R0, R0, R0, RZ, 0x1 ;  /* 0x0000000000008211 */ /* 0x000fe400078f08ff */
[----:B------:R-:W-:Y:S02]  /*6830*/  @!P2 LEA.HI R13, R13, R13, RZ, 0x1 ;  /* 0x0000000d0d0da211 */ /* 0x000fe400078f08ff */
[----:B-1----:R-:W-:Y:S02]  /*6840*/  @!P1 LOP3.LUT R5, R12, 0xfffffffe, RZ, 0xc0, !PT ;  /* 0xfffffffe0c059812 */ /* 0x002fe400078ec0ff */
[----:B0-----:R-:W-:-:S02]  /*6850*/  @!P3 LOP3.LUT R9, R18, 0xfffffffe, RZ, 0xc0, !PT ;  /* 0xfffffffe1209b812 */ /* 0x001fc400078ec0ff */
[----:B------:R-:W-:Y:S02]  /*6860*/  @!P4 LEA.HI R6, R6, R6, RZ, 0x1 ;  /* 0x000000060606c211 */ /* 0x000fe400078f08ff */
[----:B------:R-:W-:Y:S01]  /*6870*/  @!P6 LEA.HI R4, R3, R3, RZ, 0x1 ;  /* 0x000000030304e211 */ /* 0x000fe200078f08ff */
[----:B------:R-:W-:Y:S01]  /*6880*/  @!P3 IMAD.WIDE R8, R9, 0x4, R14 ;  /* 0x000000040908b825 */ /* 0x000fe200078e020e */
[----:B------:R-:W-:Y:S02]  /*6890*/  @!P5 LEA.HI R2, R7, R7, RZ, 0x1 ;  /* 0x000000070702d211 */ /* 0x000fe400078f08ff */
[----:B------:R-:W-:Y:S02]  /*68a0*/  @!P0 LOP3.LUT R3, R0, 0xfffffffe, RZ, 0xc0, !PT ;  /* 0xfffffffe00038812 */ /* 0x000fe400078ec0ff */
[----:B------:R-:W-:Y:S02]  /*68b0*/  @!P2 LOP3.LUT R7, R13, 0xfffffffe, RZ, 0xc0, !PT ;  /* 0xfffffffe0d07a812 */ /* 0x000fe400078ec0ff */
[----:B--2---:R-:W-:-:S02]  /*68c0*/  @!P4 LOP3.LUT R11, R6, 0xfffffffe, RZ, 0xc0, !PT ;  /* 0xfffffffe060bc812 */ /* 0x004fc400078ec0ff */
[----:B------:R-:W-:Y:S01]  /*68d0*/  @!P5 LOP3.LUT R13, R2, 0xfffffffe, RZ, 0xc0, !PT ;  /* 0xfffffffe020dd812 */ /* 0x000fe200078ec0ff */
[----:B------:R-:W-:Y:S01]  /*68e0*/  @!P0 IMAD.WIDE R2, R3, 0x4, R14 ;  /* 0x0000000403028825 */ /* 0x000fe200078e020e */
[----:B------:R-:W-:-:S03]  /*68f0*/  @!P6 LOP3.LUT R21, R4, 0xfffffffe, RZ, 0xc0, !PT ;  /* 0xfffffffe0415e812 */ /* 0x000fc600078ec0ff */
[--C-:B------:R-:W-:Y:S01]  /*6900*/  @!P1 IMAD.WIDE R4, R5, 0x4, R14.reuse ;  /* 0x0000000405049825 */ /* 0x100fe200078e020e */
[----:B------:R0:W-:Y:S03]  /*6910*/  @!P0 ST.E.64 desc[UR38][R2.64], R60 ;  /* 0x0000003c02008985 */ /* 0x0001e6000c101b26 */
[--C-:B------:R-:W-:Y:S01]  /*6920*/  @!P2 IMAD.WIDE R6, R7, 0x4, R14.reuse ;  /* 0x000000040706a825 */ /* 0x100fe200078e020e */
[----:B------:R0:W-:Y:S03]  /*6930*/  @!P1 ST.E.64 desc[UR38][R4.64], R64 ;  /* 0x0000004004009985 */ /* 0x0001e6000c101b26 */
[--C-:B------:R-:W-:Y:S01]  /*6940*/  @!P4 IMAD.WIDE R10, R11, 0x4, R14.reuse ;  /* 0x000000040b0ac825 */ /* 0x100fe200078e020e */
[----:B------:R0:W-:Y:S03]  /*6950*/  @!P2 ST.E.64 desc[UR38][R6.64], R68 ;  /* 0x000000440600a985 */ /* 0x0001e6000c101b26 */
[--C-:B------:R-:W-:Y:S01]  /*6960*/  @!P5 IMAD.WIDE R12, R13, 0x4, R14.reuse ;  /* 0x000000040d0cd825 */ /* 0x100fe200078e020e */
[----:B------:R0:W-:Y:S03]  /*6970*/  @!P3 ST.E.64 desc[UR38][R8.64], R72 ;  /* 0x000000480800b985 */ /* 0x0001e6000c101b26 */
[----:B------:R-:W-:Y:S01]  /*6980*/  @!P6 IMAD.WIDE R14, R21, 0x4, R14 ;  /* 0x00000004150ee825 */ /* 0x000fe200078e020e */
[----:B------:R0:W-:Y:S04]  /*6990*/  @!P4 ST.E.64 desc[UR38][R10.64], R76 ;  /* 0x0000004c0a00c985 */ /* 0x0001e8000c101b26 */
[----:B------:R0:W-:Y:S04]  /*69a0*/  @!P5 ST.E.64 desc[UR38][R12.64], R80 ;  /* 0x000000500c00d985 */ /* 0x0001e8000c101b26 */
[----:B------:R0:W-:Y:S02]  /*69b0*/  @!P6 ST.E.64 desc[UR38][R14.64], R84 ;  /* 0x000000540e00e985 */ /* 0x0001e4000c101b26 */
.L_x_37:
[----:B------:R-:W-:Y:S05]  /*69c0*/  BSYNC B0 ;  /* 0x0000000000007941 */ /* 0x000fea0003800000 */
.L_x_36:
[----:B------:R-:W-:Y:S01]  /*69d0*/  ISETP.GE.AND P0, PT, R16, R17, PT ;  /* 0x000000111000720c */ /* 0x000fe20003f06270 */
[----:B0-----:R0:W1:Y:S04]  /*69e0*/  SHFL.IDX PT, R13, R22, 0x1, 0x1c1f ;  /* 0x003c1f00160d7f89 */ /* 0x00106800000e0000 */
[----:B------:R0:W0:Y:S08]  /*69f0*/  SHFL.IDX PT, R12, R20, 0x1, 0x1c1f ;  /* 0x003c1f00140c7f89 */ /* 0x00003000000e0000 */
[----:B------:R-:W-:Y:S05]  /*6a00*/  @P0 BRA `(.L_x_8) ;  /* 0x0000004000b40947 */ /* 0x000fea0003800000 */
[----:B------:R-:W-:Y:S01]  /*6a10*/  ULDC UR4, c[0x0][0xac8] ;  /* 0x0002b20000047ab9 */ /* 0x000fe20000000800 */
[C---:B--2---:R-:W-:Y:S01]  /*6a20*/  IADD3 R0, R19.reuse, 0x8, RZ ;  /* 0x0000000813007810 */ /* 0x044fe20007ffe0ff */
[C---:B------:R-:W-:Y:S01]  /*6a30*/  VIADD R4, R19.reuse, 0x10 ;  /* 0x0000001013047836 */ /* 0x040fe20000000000 */
[C---:B------:R-:W-:Y:S01]  /*6a40*/  ISETP.GE.AND P0, PT, R19.reuse, UR4, PT ;  /* 0x0000000413007c0c */ /* 0x040fe2000bf06270 */
[C---:B------:R-:W-:Y:S01]  /*6a50*/  VIADD R6, R19.reuse, 0x18 ;  /* 0x0000001813067836 */ /* 0x040fe20000000000 */
[----:B------:R-:W-:Y:S01]  /*6a60*/  ISETP.GE.AND P5, PT, R0, UR4, PT ;  /* 0x0000000400007c0c */ /* 0x000fe2000bfa6270 */
[C---:B------:R-:W-:Y:S01]  /*6a70*/  VIADD R8, R19.reuse, 0x20 ;  /* 0x0000002013087836 */ /* 0x040fe20000000000 */
[----:B------:R-:W-:Y:S01]  /*6a80*/  ISETP.GE.AND P6, PT, R4, UR4, PT ;  /* 0x0000000404007c0c */ /* 0x000fe2000bfc6270 */
[C---:B------:R-:W-:Y:S01]  /*6a90*/  VIADD R10, R19.reuse, 0x30 ;  /* 0x00000030130a7836 */ /* 0x040fe20000000000 */
[C---:B------:R-:W-:Y:S01]  /*6aa0*/  IADD3 R9, R19.reuse, 0x28, RZ ;  /* 0x0000002813097810 */ /* 0x040fe20007ffe0ff */
[C---:B------:R-:W-:Y:S01]  /*6ab0*/  VIADD R11, R19.reuse, 0x38 ;  /* 0x00000038130b7836 */ /* 0x040fe20000000000 */
[----:B------:R-:W-:Y:S01]  /*6ac0*/  ISETP.GE.AND P4, PT, R8, UR4, PT ;  /* 0x0000000408007c0c */ /* 0x000fe2000bf86270 */
[----:B------:R-:W-:Y:S01]  /*6ad0*/  VIADD R16, R19, 0x40 ;  /* 0x0000004013107836 */ /* 0x000fe20000000000 */
[----:B------:R-:W-:Y:S01]  /*6ae0*/  ISETP.GE.AND P3, PT, R9, UR4, PT ;  /* 0x0000000409007c0c */ /* 0x000fe2000bf66270 */
[C---:B0-----:R-:W-:Y:S01]  /*6af0*/  VIADD R20, R19.reuse, 0x70 ;  /* 0x0000007013147836 */ /* 0x041fe20000000000 */
[----:B------:R-:W-:Y:S01]  /*6b00*/  ISETP.GE.AND P2, PT, R10, UR4, PT ;  /* 0x000000040a007c0c */ /* 0x000fe2000bf46270 */
[----:B-1----:R-:W-:Y:S01]  /*6b10*/  @!P0 IMAD.WIDE R2, R19, 0x4, R12 ;  /* 0x0000000413028825 */ /* 0x002fe200078e020c */
[----:B------:R-:W-:-:S02]  /*6b20*/  ISETP.GE.AND P1, PT, R11, UR4, PT ;  /* 0x000000040b007c0c */ /* 0x000fc4000bf26270 */
[----:B------:R-:W-:Y:S02]  /*6b30*/  @!P5 LEA.HI R0, R0, R0, RZ, 0x1 ;  /* 0x000000000000d211 */ /* 0x000fe400078f08ff */
[----:B------:R0:W-:Y:S01]  /*6b40*/  @!P0 ST.E.64 desc[UR38][R2.64], R26 ;  /* 0x0000001a02008985 */ /* 0x0001e2000c101b26 */
[----:B------:R-:W-:Y:S02]  /*6b50*/  ISETP.GE.AND P0, PT, R6, UR4, PT ;  /* 0x0000000406007c0c */ /* 0x000fe4000bf06270 */
[----:B------:R-:W-:Y:S02]  /*6b60*/  @!P6 LEA.HI R4, R4, R4, RZ, 0x1 ;  /* 0x000000040404e211 */ /* 0x000fe400078f08ff */
[----:B------:R-:W-:Y:S02]  /*6b70*/  @!P5 LOP3.LUT R5, R0, 0xfffffffe, RZ, 0xc0, !PT ;  /* 0xfffffffe0005d812 */ /* 0x000fe400078ec0ff */
[----:B------:R-:W-:Y:S02]  /*6b80*/  @!P6 LOP3.LUT R7, R4, 0xfffffffe, RZ, 0xc0, !PT ;  /* 0xfffffffe0407e812 */ /* 0x000fe400078ec0ff */
[----:B------:R-:W-:-:S02]  /*6b90*/  @!P4 LEA.HI R8, R8, R8, RZ, 0x1 ;  /* 0x000000080808c211 */ /* 0x000fc400078f08ff */
[----:B------:R-:W-:Y:S02]  /*6ba0*/  @!P3 LEA.HI R0, R9, R9, RZ, 0x1 ;  /* 0x000000090900b211 */ /* 0x000fe400078f08ff */
[----:B------:R-:W-:Y:S01]  /*6bb0*/  @!P2 LEA.HI R10, R10, R10, RZ, 0x1 ;  /* 0x0000000a0a0aa211 */ /* 0x000fe200078f08ff */
[--C-:B0-----:R-:W-:Y:S01]  /*6bc0*/  @!P5 IMAD.WIDE R2, R5, 0x4, R12.reuse ;  /* 0x000000040502d825 */ /* 0x101fe200078e020c */
[----:B------:R-:W-:Y:S02]  /*6bd0*/  @!P0 LEA.HI R6, R6, R6, RZ, 0x1 ;  /* 0x0000000606068211 */ /* 0x000fe400078f08ff */
[----:B---3--:R-:W-:Y:S01]  /*6be0*/  @!P1 LEA.HI R14, R11, R11, RZ, 0x1 ;  /* 0x0000000b0b0e9211 */ /* 0x008fe200078f08ff */
[----:B------:R-:W-:Y:S01]  /*6bf0*/  @!P6 IMAD.WIDE R4, R7, 0x4, R12 ;  /* 0x000000040704e825 */ /* 0x000fe200078e020c */
[----:B------:R-:W-:Y:S01]  /*6c00*/  @!P0 LOP3.LUT R7, R6, 0xfffffffe, RZ, 0xc0, !PT ;  /* 0xfffffffe06078812 */ /* 0x000fe200078ec0ff */
[----:B------:R0:W-:Y:S01]  /*6c10*/  @!P5 ST.E.64 desc[UR38][R2.64], R30 ;  /* 0x0000001e0200d985 */ /* 0x0001e2000c101b26 */
[----:B------:R-:W-:-:S02]  /*6c20*/  @!P4 LOP3.LUT R9, R8, 0xfffffffe, RZ, 0xc0, !PT ;  /* 0xfffffffe0809c812 */ /* 0x000fc400078ec0ff */
[----:B------:R-:W-:Y:S01]  /*6c30*/  @!P3 LOP3.LUT R11, R0, 0xfffffffe, RZ, 0xc0, !PT ;  /* 0xfffffffe000bb812 */ /* 0x000fe200078ec0ff */
[----:B------:R1:W-:Y:S01]  /*6c40*/  @!P6 ST.E.64 desc[UR38][R4.64], R34 ;  /* 0x000000220400e985 */ /* 0x0003e2000c101b26 */
[----:B----4-:R-:W-:Y:S01]  /*6c50*/  @!P2 LOP3.LUT R15, R10, 0xfffffffe, RZ, 0xc0, !PT ;  /* 0xfffffffe0a0fa812 */ /* 0x010fe200078ec0ff */
[C---:B------:R-:W-:Y:S01]  /*6c60*/  VIADD R0, R19.reuse, 0x50 ;  /* 0x0000005013007836 */ /* 0x040fe20000000000 */
[----:B------:R-:W-:Y:S01]  /*6c70*/  @!P1 LOP3.LUT R17, R14, 0xfffffffe, RZ, 0xc0, !PT ;  /* 0xfffffffe0e119812 */ /* 0x000fe200078ec0ff */
[C---:B------:R-:W-:Y:S01]  /*6c80*/  VIADD R14, R19.reuse, 0x58 ;  /* 0x00000058130e7836 */ /* 0x040fe20000000000 */
[----:B------:R-:W-:Y:S02]  /*6c90*/  IADD3 R18, R19, 0x48, RZ ;  /* 0x0000004813127810 */ /* 0x000fe40007ffe0ff */
[----:B------:R-:W-:Y:S02]  /*6ca0*/  ISETP.GE.AND P5, PT, R16, UR4, PT ;  /* 0x0000000410007c0c */ /* 0x000fe4000bfa6270 */
[----:B------:R-:W-:Y:S01]  /*6cb0*/  ISETP.GE.AND P6, PT, R18, UR4, PT ;  /* 0x0000000412007c0c */ /* 0x000fe2000bfc6270 */
[----:B0-----:R-:W-:-:S04]  /*6cc0*/  @!P0 IMAD.WIDE R2, R7, 0x4, R12 ;  /* 0x0000000407028825 */ /* 0x001fc800078e020c */
[--C-:B-1----:R-:W-:Y:S01]  /*6cd0*/  @!P4 IMAD.WIDE R4, R9, 0x4, R12.reuse ;  /* 0x000000040904c825 */ /* 0x102fe200078e020c */
[----:B------:R0:W-:Y:S01]  /*6ce0*/  @!P0 ST.E.64 desc[UR38][R2.64], R38 ;  /* 0x0000002602008985 */ /* 0x0001e2000c101b26 */
[----:B------:R-:W-:Y:S02]  /*6cf0*/  ISETP.GE.AND P0, PT, R0, UR4, PT ;  /* 0x0000000400007c0c */ /* 0x000fe4000bf06270 */
[--C-:B------:R-:W-:Y:S01]  /*6d00*/  @!P3 IMAD.WIDE R6, R11, 0x4, R12.reuse ;  /* 0x000000040b06b825 */ /* 0x100fe200078e020c */
[----:B------:R1:W-:Y:S01]  /*6d10*/  @!P4 ST.E.64 desc[UR38][R4.64], R42 ;  /* 0x0000002a0400c985 */ /* 0x0003e2000c101b26 */
[----:B------:R-:W-:Y:S02]  /*6d20*/  ISETP.GE.AND P4, PT, R20, UR4, PT ;  /* 0x0000000414007c0c */ /* 0x000fe4000bf86270 */
[----:B------:R-:W-:Y:S01]  /*6d30*/  @!P2 IMAD.WIDE R8, R15, 0x4, R12 ;  /* 0x000000040f08a825 */ /* 0x000fe200078e020c */
[----:B------:R2:W-:Y:S01]  /*6d40*/  @!P3 ST.E.64 desc[UR38][R6.64], R46 ;  /* 0x0000002e0600b985 */ /* 0x0005e2000c101b26 */
[----:B------:R-:W-:-:S02]  /*6d50*/  IADD3 R15, R19, 0x60, RZ ;  /* 0x00000060130f7810 */ /* 0x000fc40007ffe0ff */
[----:B------:R-:W-:Y:S01]  /*6d60*/  @!P1 IMAD.WIDE R10, R17, 0x4, R12 ;  /* 0x00000004110a9825 */ /* 0x000fe200078e020c */
[----:B------:R3:W-:Y:S01]  /*6d70*/  @!P2 ST.E.64 desc[UR38][R8.64], R50 ;  /* 0x000000320800a985 */ /* 0x0007e2000c101b26 */
[----:B------:R-:W-:Y:S02]  /*6d80*/  ISETP.GE.AND P2, PT, R15, UR4, PT ;  /* 0x000000040f007c0c */ /* 0x000fe4000bf46270 */
[----:B------:R-:W-:Y:S01]  /*6d90*/  VIADD R17, R19, 0x68 ;  /* 0x0000006813117836 */ /* 0x000fe20000000000 */
[----:B------:R4:W-:Y:S01]  /*6da0*/  @!P1 ST.E.64 desc[UR38][R10.64], R54 ;  /* 0x000000360a009985 */ /* 0x0009e2000c101b26 */
[----:B------:R-:W-:Y:S02]  /*6db0*/  ISETP.GE.AND P1, PT, R14, UR4, PT ;  /* 0x000000040e007c0c */ /* 0x000fe4000bf26270 */
[----:B------:R-:W-:Y:S02]  /*6dc0*/  @!P5 LEA.HI R16, R16, R16, RZ, 0x1 ;  /* 0x000000101010d211 */ /* 0x000fe400078f08ff */
[----:B------:R-:W-:-:S02]  /*6dd0*/  ISETP.GE.AND P3, PT, R17, UR4, PT ;  /* 0x0000000411007c0c */ /* 0x000fc4000bf66270 */
[----:B------:R-:W-:Y:S02]  /*6de0*/  @!P6 LEA.HI R18, R18, R18, RZ, 0x1 ;  /* 0x000000121212e211 */ /* 0x000fe400078f08ff */
[----:B0-----:R-:W-:Y:S02]  /*6df0*/  @!P5 LOP3.LUT R3, R16, 0xfffffffe, RZ, 0xc0, !PT ;  /* 0xfffffffe1003d812 */ /* 0x001fe400078ec0ff */
[----:B-1----:R-:W-:Y:S02]  /*6e00*/  @!P6 LOP3.LUT R5, R18, 0xfffffffe, RZ, 0xc0, !PT ;  /* 0xfffffffe1205e812 */ /* 0x002fe400078ec0ff */
[----:B------:R-:W-:Y:S01]  /*6e10*/  @!P0 LEA.HI R0, R0, R0, RZ, 0x1 ;  /* 0x0000000000008211 */ /* 0x000fe200078f08ff */
[--C-:B------:R-:W-:Y:S01]  /*6e20*/  @!P5 IMAD.WIDE R2, R3, 0x4, R12.reuse ;  /* 0x000000040302d825 */ /* 0x100fe200078e020c */
[----:B------:R-:W-:Y:S02]  /*6e30*/  @!P1 LEA.HI R14, R14, R14, RZ, 0x1 ;  /* 0x0000000e0e0e9211 */ /* 0x000fe400078f08ff */
[----:B------:R-:W-:Y:S01]  /*6e40*/  @!P2 LEA.HI R15, R15, R15, RZ, 0x1 ;  /* 0x0000000f0f0fa211 */ /* 0x000fe200078f08ff */
[----:B------:R-:W-:Y:S01]  /*6e50*/  @!P6 IMAD.WIDE R4, R5, 0x4, R12 ;  /* 0x000000040504e825 */ /* 0x000fe200078e020c */
[----:B------:R-:W-:Y:S01]  /*6e60*/  @!P3 LEA.HI R17, R17, R17, RZ, 0x1 ;  /* 0x000000111111b211 */ /* 0x000fe200078f08ff */
[----:B------:R0:W-:Y:S01]  /*6e70*/  @!P5 ST.E.64 desc[UR38][R2.64], R58 ;  /* 0x0000003a0200d985 */ /* 0x0001e2000c101b26 */
[----:B------:R-:W-:-:S02]  /*6e80*/  @!P4 LEA.HI R20, R20, R20, RZ, 0x1 ;  /* 0x000000141414c211 */ /* 0x000fc400078f08ff */
[----:B--2---:R-:W-:Y:S01]  /*6e90*/  @!P0 LOP3.LUT R7, R0, 0xfffffffe, RZ, 0xc0, !PT ;  /* 0xfffffffe00078812 */ /* 0x004fe200078ec0ff */
[----:B------:R1:W-:Y:S01]  /*6ea0*/  @!P6 ST.E.64 desc[UR38][R4.64], R62 ;  /* 0x0000003e0400e985 */ /* 0x0003e2000c101b26 */
[----:B---3--:R-:W-:Y:S02]  /*6eb0*/  @!P1 LOP3.LUT R9, R14, 0xfffffffe, RZ, 0xc0, !PT ;  /* 0xfffffffe0e099812 */ /* 0x008fe400078ec0ff */
[----:B------:R-:W-:Y:S02]  /*6ec0*/  @!P2 LOP3.LUT R15, R15, 0xfffffffe, RZ, 0xc0, !PT ;  /* 0xfffffffe0f0fa812 */ /* 0x000fe400078ec0ff */
[----:B------:R-:W-:Y:S02]  /*6ed0*/  @!P3 LOP3.LUT R17, R17, 0xfffffffe, RZ, 0xc0, !PT ;  /* 0xfffffffe1111b812 */ /* 0x000fe400078ec0ff */
[----:B----4-:R-:W-:Y:S02]  /*6ee0*/  @!P4 LOP3.LUT R11, R20, 0xfffffffe, RZ, 0xc0, !PT ;  /* 0xfffffffe140bc812 */ /* 0x010fe400078ec0ff */
[----:B------:R-:W-:Y:S01]  /*6ef0*/  IADD3 R19, R19, 0x78, RZ ;  /* 0x0000007813137810 */ /* 0x000fe20007ffe0ff */
[----:B0-----:R-:W-:-:S04]  /*6f00*/  @!P0 IMAD.WIDE R2, R7, 0x4, R12 ;  /* 0x0000000407028825 */ /* 0x001fc800078e020c */
[--C-:B-1----:R-:W-:Y:S01]  /*6f10*/  @!P1 IMAD.WIDE R4, R9, 0x4, R12.reuse ;  /* 0x0000000409049825 */ /* 0x102fe200078e020c */
[----:B------:R0:W-:Y:S01]  /*6f20*/  @!P0 ST.E.64 desc[UR38][R2.64], R66 ;  /* 0x0000004202008985 */ /* 0x0001e2000c101b26 */
[----:B------:R-:W-:Y:S02]  /*6f30*/  ISETP.GE.AND P0, PT, R19, UR4, PT ;  /* 0x0000000413007c0c */ /* 0x000fe4000bf06270 */
[--C-:B------:R-:W-:Y:S01]  /*6f40*/  @!P2 IMAD.WIDE R6, R15, 0x4, R12.reuse ;  /* 0x000000040f06a825 */ /* 0x100fe200078e020c */
[----:B------:R0:W-:Y:S03]  /*6f50*/  @!P1 ST.E.64 desc[UR38][R4.64], R70 ;  /* 0x0000004604009985 */ /* 0x0001e6000c101b26 */
[--C-:B------:R-:W-:Y:S01]  /*6f60*/  @!P3 IMAD.WIDE R8, R17, 0x4, R12.reuse ;  /* 0x000000041108b825 */ /* 0x100fe200078e020c */
[----:B------:R0:W-:Y:S03]  /*6f70*/  @!P2 ST.E.64 desc[UR38][R6.64], R74 ;  /* 0x0000004a0600a985 */ /* 0x0001e6000c101b26 */
[----:B------:R-:W-:Y:S01]  /*6f80*/  @!P4 IMAD.WIDE R10, R11, 0x4, R12 ;  /* 0x000000040b0ac825 */ /* 0x000fe200078e020c */
[----:B------:R0:W-:Y:S04]  /*6f90*/  @!P3 ST.E.64 desc[UR38][R8.64], R78 ;  /* 0x0000004e0800b985 */ /* 0x0001e8000c101b26 */
[----:B------:R0:W-:Y:S01]  /*6fa0*/  @!P4 ST.E.64 desc[UR38][R10.64], R82 ;  /* 0x000000520a00c985 */ /* 0x0001e2000c101b26 */
[----:B------:R-:W-:Y:S05]  /*6fb0*/  @P0 BRA `(.L_x_8) ;  /* 0x0000003c00480947 */ /* 0x000fea0003800000 */
[----:B------:R-:W-:-:S04]  /*6fc0*/  LEA.HI R19, R19, R19, RZ, 0x1 ;  /* 0x0000001313137211 */ /* 0x000fc800078f08ff */
[----:B0-----:R-:W-:-:S05]  /*6fd0*/  LOP3.LUT R3, R19, 0xfffffffe, RZ, 0xc0, !PT ;  /* 0xfffffffe13037812 */ /* 0x001fca00078ec0ff */
[----:B------:R-:W-:-:S05]  /*6fe0*/  IMAD.WIDE R2, R3, 0x4, R12 ;  /* 0x0000000403027825 */ /* 0x000fca00078e020c */
[----:B------:R0:W-:Y:S01]  /*6ff0*/  ST.E.64 desc[UR38][R2.64], R86 ;  /* 0x0000005602007985 */ /* 0x0001e2000c101b26 */
[----:B------:R-:W-:Y:S05]  /*7000*/  BRA `(.L_x_8) ;  /* 0x0000003c00347947 */ /* 0x000fea0003800000 */
.L_x_35:
[----:B------:R-:W0:Y:S02]  /*7010*/  S2R R0, SR_TID.X ;  /* 0x0000000000007919 */ /* 0x000e240000002100 */
[----:B0-----:R-:W-:-:S05]  /*7020*/  VIADD R3, R0, 0xffffff80 ;  /* 0xffffff8000037836 */ /* 0x001fca0000000000 */
[----:B------:R-:W-:-:S13]  /*7030*/  ISETP.GT.AND P0, PT, R3, 0x7f, PT ;  /* 0x0000007f0300780c */ /* 0x000fda0003f04270 */
[----:B------:R-:W-:Y:S05]  /*7040*/  @P0 BRA `(.L_x_8) ;  /* 0x0000003c00240947 */ /* 0x000fea0003800000 */
[----:B------:R-:W0:Y:S01]  /*7050*/  S2R R3, SR_CTAID.X ;  /* 0x0000000000037919 */ /* 0x000e220000002500 */
[----:B------:R-:W1:Y:S01]  /*7060*/  LDC R8, c[0x0][0xbe8] ;  /* 0x0002fa00ff087b82 */ /* 0x000e620000000800 */
[----:B------:R-:W-:Y:S01]  /*7070*/  ULDC UR4, c[0x0][0xa88] ;  /* 0x0002a20000047ab9 */ /* 0x000fe20000000800 */
[----:B0-----:R-:W-:Y:S02]  /*7080*/  IMAD R0, R3, 0x80, R0 ;  /* 0x0000008003007824 */ /* 0x001fe400078e0200 */
[----:B-1----:R-:W-:-:S03]  /*7090*/  IMAD R3, R8, UR4, RZ ;  /* 0x0000000408037c24 */ /* 0x002fc6000f8e02ff */
[----:B------:R-:W-:-:S04]  /*70a0*/  IADD3 R0, R0, -0x80, RZ ;  /* 0xffffff8000007810 */ /* 0x000fc80007ffe0ff */
[----:B------:R-:W-:-:S13]  /*70b0*/  ISETP.GE.AND P0, PT, R0, R3, PT ;  /* 0x000000030000720c */ /* 0x000fda0003f06270 */
[----:B------:R-:W-:Y:S05]  /*70c0*/  @P0 BRA `(.L_x_8) ;  /* 0x0000003c00040947 */ /* 0x000fea0003800000 */
[----:B------:R-:W-:Y:S01]  /*70d0*/  ISETP.NE.AND P0, PT, R8, 0x1, PT ;  /* 0x000000010800780c */ /* 0x000fe20003f05270 */
[----:B------:R-:W0:Y:S01]  /*70e0*/  S2UR UR4, SR_CTAID.Z ;  /* 0x00000000000479c3 */ /* 0x000e220000002700 */
[--C-:B------:R-:W-:Y:S01]  /*70f0*/  SHF.R.S32.HI R3, RZ, 0x1f, R2.reuse ;  /* 0x0000001fff037819 */ /* 0x100fe20000011402 */
[----:B------:R-:W-:Y:S01]  /*7100*/  ULDC.64 UR6, c[0x0][0xbd0] ;  /* 0x0002f40000067ab9 */ /* 0x000fe20000000a00 */
[----:B------:R-:W-:Y:S02]  /*7110*/  IMAD.MOV R7, RZ, RZ, -R2 ;  /* 0x000000ffff077224 */ /* 0x000fe400078e0a02 */
[----:B------:R-:W-:-:S03]  /*7120*/  IMAD.WIDE.U32 R4, R2, UR6, RZ ;  /* 0x0000000602047c25 */ /* 0x000fc6000f8e00ff */
[----:B------:R-:W1:Y:S01]  /*7130*/  LDC.64 R12, c[0x0][0xbd8] ;  /* 0x0002f600ff0c7b82 */ /* 0x000e620000000a00 */
[----:B------:R-:W-:-:S04]  /*7140*/  IMAD R3, R3, UR6, RZ ;  /* 0x0000000603037c24 */ /* 0x000fc8000f8e02ff */
[----:B------:R-:W-:Y:S02]  /*7150*/  IMAD R3, R2, UR7, R3 ;  /* 0x0000000702037c24 */ /* 0x000fe4000f8e0203 */
[----:B------:R-:W-:Y:S01]  /*7160*/  IMAD.MOV.U32 R2, RZ, RZ, R4 ;  /* 0x000000ffff027224 */ /* 0x000fe200078e0004 */
[----:B------:R-:W2:Y:S01]  /*7170*/  @P0 LDC R9, c[0x0][0xbec] ;  /* 0x0002fb00ff090b82 */ /* 0x000ea20000000800 */
[----:B------:R-:W-:Y:S01]  /*7180*/  IMAD.IADD R3, R5, 0x1, R3 ;  /* 0x0000000105037824 */ /* 0x000fe200078e0203 */
[----:B------:R-:W-:-:S06]  /*7190*/  MOV R5, R0 ;  /* 0x0000000000057202 */ /* 0x000fcc0000000f00 */
[----:B------:R-:W3:Y:S01]  /*71a0*/  S2UR UR8, SR_CTAID.Y ;  /* 0x00000000000879c3 */ /* 0x000ee20000002600 */
[----:B0-----:R-:W-:-:S07]  /*71b0*/  USHF.R.S32.HI UR5, URZ, 0x1f, UR4 ;  /* 0x0000001f3f057899 */ /* 0x001fce0008011404 */
[----:B------:R-:W3:Y:S01]  /*71c0*/  LDC R10, c[0x0][0xc50] ;  /* 0x00031400ff0a7b82 */ /* 0x000ee20000000800 */
[C---:B-1----:R-:W-:Y:S02]  /*71d0*/  IMAD R14, R12.reuse, UR5, RZ ;  /* 0x000000050c0e7c24 */ /* 0x042fe4000f8e02ff */
[----:B------:R-:W-:-:S04]  /*71e0*/  IMAD.WIDE.U32 R2, R12, UR4, R2 ;  /* 0x000000040c027c25 */ /* 0x000fc8000f8e0002 */
[----:B------:R-:W-:Y:S01]  /*71f0*/  IMAD R13, R13, UR4, R14 ;  /* 0x000000040d0d7c24 */ /* 0x000fe2000f8e020e */
[----:B------:R-:W0:Y:S01]  /*7200*/  @P0 LDC R11, c[0x0][0xbf0] ;  /* 0x0002fc00ff0b0b82 */ /* 0x000e220000000800 */
[----:B--2---:R-:W-:Y:S01]  /*7210*/  @P0 IMAD.HI.U32 R6, R0, R9, RZ ;  /* 0x0000000900060227 */ /* 0x004fe200078e00ff */
[----:B------:R-:W-:Y:S02]  /*7220*/  ULDC.64 UR4, c[0x0][0xbe0] ;  /* 0x0002f80000047ab9 */ /* 0x000fe40000000a00 */
[----:B------:R-:W-:Y:S01]  /*7230*/  IADD3 R3, R13, R3, RZ ;  /* 0x000000030d037210 */ /* 0x000fe20007ffe0ff */
[----:B---3--:R-:W-:-:S04]  /*7240*/  IMAD R9, R10, R7, UR8 ;  /* 0x000000080a097e24 */ /* 0x008fc8000f8e0207 */
[----:B------:R-:W-:Y:S01]  /*7250*/  IMAD.WIDE.U32 R2, R9, UR4, R2 ;  /* 0x0000000409027c25 */ /* 0x000fe2000f8e0002 */
[----:B------:R-:W-:Y:S02]  /*7260*/  SHF.R.S32.HI R4, RZ, 0x1f, R9 ;  /* 0x0000001fff047819 */ /* 0x000fe40000011409 */
[----:B0-----:R-:W-:-:S03]  /*7270*/  @P0 SHF.R.U32.HI R5, RZ, R11, R6 ;  /* 0x0000000bff050219 */ /* 0x001fc60000011606 */
[----:B------:R-:W-:Y:S01]  /*7280*/  IMAD R4, R4, UR4, RZ ;  /* 0x0000000404047c24 */ /* 0x000fe2000f8e02ff */
[----:B------:R-:W-:Y:S01]  /*7290*/  IADD3 R2, P0, R5, R2, RZ ;  /* 0x0000000205027210 */ /* 0x000fe20007f1e0ff */
[--C-:B------:R-:W-:Y:S02]  /*72a0*/  IMAD.MOV R7, RZ, RZ, -R5.reuse ;  /* 0x000000ffff077224 */ /* 0x100fe400078e0a05 */
[----:B------:R-:W-:Y:S01]  /*72b0*/  IMAD R4, R9, UR5, R4 ;  /* 0x0000000509047c24 */ /* 0x000fe2000f8e0204 */
[----:B------:R-:W-:Y:S01]  /*72c0*/  SHF.R.S32.HI R9, RZ, 0x1f, R5 ;  /* 0x0000001fff097819 */ /* 0x000fe20000011405 */
[----:B------:R-:W-:Y:S01]  /*72d0*/  IMAD R7, R8, R7, R0 ;  /* 0x0000000708077224 */ /* 0x000fe200078e0200 */
[----:B------:R-:W-:Y:S02]  /*72e0*/  ULDC.64 UR4, c[0x0][0xbc8] ;  /* 0x0002f20000047ab9 */ /* 0x000fe40000000a00 */
[----:B------:R-:W-:Y:S02]  /*72f0*/  IADD3.X R3, R9, R3, R4, P0, !PT ;  /* 0x0000000309037210 */ /* 0x000fe400007fe404 */
[----:B------:R-:W-:Y:S01]  /*7300*/  SHF.R.S32.HI R0, RZ, 0x1f, R7 ;  /* 0x0000001fff007819 */ /* 0x000fe20000011407 */
[----:B------:R-:W-:-:S04]  /*7310*/  IMAD.WIDE.U32 R2, R7, UR4, R2 ;  /* 0x0000000407027c25 */ /* 0x000fc8000f8e0002 */
[----:B------:R-:W-:-:S04]  /*7320*/  IMAD R0, R0, UR4, RZ ;  /* 0x0000000400007c24 */ /* 0x000fc8000f8e02ff */
[----:B------:R-:W-:Y:S01]  /*7330*/  IMAD R5, R7, UR5, R0 ;  /* 0x0000000507057c24 */ /* 0x000fe2000f8e0200 */
[----:B------:R-:W-:Y:S02]  /*7340*/  ULDC.64 UR4, c[0x0][0xba8] ;  /* 0x0002ea0000047ab9 */ /* 0x000fe40000000a00 */
[----:B------:R-:W-:Y:S01]  /*7350*/  LEA R4, P0, R2, UR4, 0x2 ;  /* 0x0000000402047c11 */ /* 0x000fe2000f8010ff */
[----:B------:R-:W-:-:S05]  /*7360*/  IMAD.IADD R3, R3, 0x1, R5 ;  /* 0x0000000103037824 */ /* 0x000fca00078e0205 */
[----:B------:R-:W-:Y:S01]  /*7370*/  LEA.HI.X R5, R2, UR5, R3, 0x2, P0 ;  /* 0x0000000502057c11 */ /* 0x000fe200080f1403 */
[----:B------:R-:W-:-:S05]  /*7380*/  IMAD.MOV.U32 R3, RZ, RZ, -0x800000 ;  /* 0xff800000ff037424 */ /* 0x000fca00078e00ff */
[----:B------:R0:W-:Y:S01]  /*7390*/  STG.E desc[UR38][R4.64], R3 ;  /* 0x0000000304007986 */ /* 0x0001e2000c101926 */
[----:B------:R-:W-:Y:S05]  /*73a0*/  BRA `(.L_x_8) ;  /* 0x00000038004c7947 */ /* 0x000fea0003800000 */
.L_x_6:
[----:B------:R-:W-:-:S08]  /*73b0*/  NOP ;  /* 0x0000000000007918 */ /* 0x000fd00000000000 */
[----:B------:R-:W0:-:S00]  /*73c0*/  USETMAXREG.DEALLOC.CTAPOOL 0x28 ;  /* 0x00000028000079c8 */ /* 0x000e0000080e0500 */
[----:B0-----:R-:W-:Y:S01]  /*73d0*/  LOP3.LUT R17, R0, 0x3, RZ, 0xc0, !PT ;  /* 0x0000000300117812 */ /* 0x001fe200078ec0ff */
[----:B------:R-:W0:Y:S05]  /*73e0*/  S2R R27, SR_CTAID.Z ;  /* 0x00000000001b7919 */ /* 0x000e2a0000002700 */
[----:B------:R-:W1:Y:S01]  /*73f0*/  S2UR UR6, SR_CTAID.Y ;  /* 0x00000000000679c3 */ /* 0x000e620000002600 */
[----:B------:R-:W2:Y:S02]  /*7400*/  SHFL.IDX PT, R0, R17, RZ, 0x1f ;  /* 0x00001fff11007589 */ /* 0x000ea400000e0000 */
[----:B--2---:R-:W-:-:S13]  /*7410*/  ISETP.NE.AND P0, PT, R0, RZ, PT ;  /* 0x000000ff0000720c */ /* 0x004fda0003f05270 */
[----:B01----:R-:W-:Y:S05]  /*7420*/  @!P0 BRA `(.L_x_38) ;  /* 0x0000000000288947 */ /* 0x003fea0003800000 */
[----:B------:R-:W-:Y:S01]  /*7430*/  ULDC UR7, c[0x0][0xc50] ;  /* 0x0003140000077ab9 */ /* 0x000fe20000000800 */
[----:B------:R-:W-:Y:S01]  /*7440*/  UMOV UR42, UR6 ;  /* 0x00000006002a7c82 */ /* 0x000fe20008000000 */
[----:B------:R-:W-:-:S06]  /*7450*/  UISETP.NE.AND UP0, UPT, UR7, 0x1, UPT ;  /* 0x000000010700788c */ /* 0x000fcc000bf05270 */
[----:B------:R-:W-:-:S13]  /*7460*/  PLOP3.LUT P0, PT, PT, PT, UP0, 0x80, 0x0 ;  /* 0x000000000000781c */ /* 0x000fda0003f0f008 */
[----:B------:R-:W-:Y:S05]  /*7470*/  @!P0 BRA `(.L_x_39) ;  /* 0x0000000000308947 */ /* 0x000fea0003800000 */
[----:B------:R-:W-:Y:S01]  /*7480*/  ULDC UR4, c[0x0][0xc54] ;  /* 0x0003150000047ab9 */ /* 0x000fe20000000800 */
[----:B------:R-:W-:Y:S01]  /*7490*/  ULDC UR42, c[0x0][0xc58] ;  /* 0x00031600002a7ab9 */ /* 0x000fe20000000800 */
[----:B------:R-:W-:-:S04]  /*74a0*/  UIMAD.WIDE.U32 UR4, UR6, UR4, URZ ;  /* 0x00000004060472a5 */ /* 0x000fc8000f8e003f */
[----:B------:R-:W-:Y:S01]  /*74b0*/  USHF.R.U32.HI UR42, URZ, UR42, UR5 ;  /* 0x0000002a3f2a7299 */ /* 0x000fe20008011605 */
[----:B------:R-:W-:Y:S11]  /*74c0*/  BRA `(.L_x_39) ;  /* 0x00000000001c7947 */ /* 0x000ff60003800000 */
.L_x_38:
[----:B------:R-:W-:Y:S01]  /*74d0*/  ULDC UR7, c[0x0][0xc50] ;  /* 0x0003140000077ab9 */ /* 0x000fe20000000800 */
[----:B------:R-:W-:Y:S01]  /*74e0*/  UMOV UR42, UR6 ;  /* 0x00000006002a7c82 */ /* 0x000fe20008000000 */
[----:B------:R-:W-:-:S11]  /*74f0*/  UISETP.NE.AND UP0, UPT, UR7, 0x1, UPT ;  /* 0x000000010700788c */ /* 0x000fd6000bf05270 */
[----:B------:R-:W-:Y:S01]  /*7500*/  @UP0 ULDC UR4, c[0x0][0xc54] ;  /* 0x0003150000040ab9 */ /* 0x000fe20000000800 */
[----:B------:R-:W-:Y:S01]  /*7510*/  @UP0 ULDC UR8, c[0x0][0xc58] ;  /* 0x0003160000080ab9 */ /* 0x000fe20000000800 */
[----:B------:R-:W-:-:S04]  /*7520*/  UIMAD.WIDE.U32 UR4, UR6, UR4, URZ ;  /* 0x00000004060472a5 */ /* 0x000fc8000f8e003f */
[----:B------:R-:W-:-:S12]  /*7530*/  @UP0 USHF.R.U32.HI UR42, URZ, UR8, UR5 ;  /* 0x000000083f2a0299 */ /* 0x000fd80008011605 */
.L_x_39:
[----:B------:R-:W-:Y:S01]  /*7540*/  ISETP.GE.AND P0, PT, R27, RZ, PT ;  /* 0x000000ff1b00720c */ /* 0x000fe20003f06270 */
[----:B------:R-:W-:Y:S01]  /*7550*/  UIADD3 UR4, -UR42, URZ, URZ ;  /* 0x0000003f2a047290 */ /* 0x000fe2000fffe13f */
[----:B------:R-:W-:Y:S01]  /*7560*/  MOV R0, 0x1 ;  /* 0x0000000100007802 */ /* 0x000fe20000000f00 */
[----:B------:R-:W-:Y:S02]  /*7570*/  IMAD.MOV.U32 R2, RZ, RZ, RZ ;  /* 0x000000ffff027224 */ /* 0x000fe400078e00ff */
[----:B------:R-:W-:Y:S01]  /*7580*/  UIMAD UR6, UR7, UR4, UR6 ;  /* 0x00000004070672a4 */ /* 0x000fe2000f8e0206 */
[----:B------:R-:W-:-:S07]  /*7590*/  IMAD.MOV.U32 R8, RZ, RZ, 0x1 ;  /* 0x00000001ff087424 */ /* 0x000fce00078e00ff */
[----:B------:R-:W-:Y:S05]  /*75a0*/  @!P0 BRA `(.L_x_40) ;  /* 0x00000034000c8947 */ /* 0x000fea0003800000 */
[----:B------:R-:W0:Y:S01]  /*75b0*/  LDC.64 R2, c[0x0][0xa28] ;  /* 0x00028a00ff027b82 */ /* 0x000e220000000a00 */
[----:B------:R-:W-:Y:S01]  /*75c0*/  ULDC.64 UR4, c[0x0][0x418] ;  /* 0x0001060000047ab9 */ /* 0x000fe20000000a00 */
[----:B------:R-:W-:Y:S01]  /*75d0*/  ULDC UR43, c[0x0][0x2f0] ;  /* 0x0000bc00002b7ab9 */ /* 0x000fe20000000800 */
[----:B------:R-:W-:Y:S02]  /*75e0*/  MOV R18, RZ ;  /* 0x000000ff00127202 */ /* 0x000fe40000000f00 */
[----:B0-----:R-:W-:-:S04]  /*75f0*/  ISETP.NE.U32.AND P0, PT, R2, RZ, PT ;  /* 0x000000ff0200720c */ /* 0x001fc80003f05070 */
[----:B------:R-:W-:Y:S01]  /*7600*/  ISETP.NE.AND.EX P0, PT, R3, RZ, PT, P0 ;  /* 0x000000ff0300720c */ /* 0x000fe20003f05300 */
[----:B------:R-:W-:-:S03]  /*7610*/  UISETP.NE.U32.AND UP0, UPT, UR4, URZ, UPT ;  /* 0x0000003f0400728c */ /* 0x000fc6000bf05070 */
[----:B------:R-:W-:-:S09]  /*7620*/  ULDC UR4, c[0x0][0x424] ;  /* 0x0001090000047ab9 */ /* 0x000fd20000000800 */
[----:B------:R-:W0:Y:S01]  /*7630*/  @P0 LDC.64 R2, c[0x0][0xa28] ;  /* 0x00028a00ff020b82 */ /* 0x000e220000000a00 */
[----:B------:R-:W-:-:S04]  /*7640*/  UISETP.NE.AND.EX UP0, UPT, UR5, URZ, UPT, UP0 ;  /* 0x0000003f0500728c */ /* 0x000fc8000bf05300 */
[----:B------:R-:W-:-:S04]  /*7650*/  USEL UR4, UR4, 0x1, UP0 ;  /* 0x0000000104047887 */ /* 0x000fc80008000000 */
[----:B------:R-:W-:Y:S01]  /*7660*/  UIMAD UR43, UR4, UR43, URZ ;  /* 0x0000002b042b72a4 */ /* 0x000fe2000f8e023f */
[----:B------:R-:W1:Y:S03]  /*7670*/  S2R R24, SR_CTAID.X ;  /* 0x0000000000187919 */ /* 0x000e660000002500 */
[----:B------:R-:W-:Y:S02]  /*7680*/  UISETP.GE.AND UP0, UPT, UR43, 0x1, UPT ;  /* 0x000000012b00788c */ /* 0x000fe4000bf06270 */
[----:B------:R-:W-:Y:S01]  /*7690*/  UIADD3 UR4, UR43, 0x5f, URZ ;  /* 0x0000005f2b047890 */ /* 0x000fe2000fffe03f */
[----:B0-----:R-:W-:-:S05]  /*76a0*/  @P0 IMAD.WIDE R2, R27, 0x4, R2 ;  /* 0x000000041b020825 */ /* 0x001fca00078e0202 */
[----:B------:R0:W5:Y:S01]  /*76b0*/  @P0 LDG.E R18, desc[UR38][R2.64] ;  /* 0x0000002602120981 */ /* 0x000162000c1e1900 */
[----:B------:R-:W-:Y:S01]  /*76c0*/  PLOP3.LUT P0, PT, PT, PT, UP0, 0x80, 0x0 ;  /* 0x000000000000781c */ /* 0x000fe20003f0f008 */
[----:B------:R-:W-:Y:S02]  /*76d0*/  UIMAD.WIDE UR4, UR4, 0x2aaaaaab, URZ ;  /* 0x2aaaaaab040478a5 */ /* 0x000fe4000f8e023f */
[----:B------:R-:W-:Y:S02]  /*76e0*/  ULOP3.LUT UR47, UR6, 0xffff, URZ, 0xc0, !UPT ;  /* 0x0000ffff062f7892 */ /* 0x000fe4000f8ec03f */
[----:B------:R-:W-:Y:S01]  /*76f0*/  USHF.R.U32.HI UR44, URZ, 0x1f, UR5 ;  /* 0x0000001f3f2c7899 */ /* 0x000fe20008011605 */
[----:B------:R-:W-:-:S03]  /*7700*/  UMOV UR37, URZ ;  /* 0x0000003f00257c82 */ /* 0x000fc60008000000 */
[----:B------:R-:W-:-:S04]  /*7710*/  ULEA.HI.SX32 UR44, UR5, UR44, 0x1c ;  /* 0x0000002c052c7291 */ /* 0x000fc8000f8fe23f */
[----:B01----:R-:W-:Y:S08]  /*7720*/  @!P0 BRA `(.L_x_41) ;  /* 0x0000000000848947 */ /* 0x003ff00003800000 */
[----:B------:R-:W-:Y:S01]  /*7730*/  USHF.R.U32.HI UR6, URZ, 0x10, UR6 ;  /* 0x000000103f067899 */ /* 0x000fe20008011606 */
[----:B------:R-:W-:-:S03]  /*7740*/  UMOV UR4, URZ ;  /* 0x0000003f00047c82 */ /* 0x000fc60008000000 */
[----:B------:R-:W-:-:S11]  /*7750*/  UISETP.NE.AND UP0, UPT, UR6, URZ, UPT ;  /* 0x0000003f0600728c */ /* 0x000fd6000bf05270 */
[----:B------:R-:W-:Y:S02]  /*7760*/  @!UP0 ULDC UR6, c[0x0][0x9f0] ;  /* 0x00027c0000068ab9 */ /* 0x000fe40000000800 */
[----:B------:R-:W-:Y:S01]  /*7770*/  IABS R2, UR6 ;  /* 0x0000000600027c13 */ /* 0x000fe20008000000 */
[----:B------:R-:W-:Y:S02]  /*7780*/  UIADD3 UR7, UR44, -0x1, UR6 ;  /* 0xffffffff2c077890 */ /* 0x000fe4000fffe006 */
[----:B------:R-:W-:Y:S02]  /*7790*/  IABS R5, UR6 ;  /* 0x0000000600057c13 */ /* 0x000fe40008000000 */
[----:B------:R-:W-:Y:S02]  /*77a0*/  R2UR UR10, R2 ;  /* 0x00000000020a72ca */ /* 0x000fe400000e0000 */
[----:B------:R-:W-:Y:S01]  /*77b0*/  IABS R4, UR7 ;  /* 0x0000000700047c13 */ /* 0x000fe20008000000 */
[----:B------:R-:W-:-:S03]  /*77c0*/  ULOP3.LUT UR7, UR7, UR6, URZ, 0x3c, !UPT ;  /* 0x0000000607077292 */ /* 0x000fc6000f8e3c3f */
[----:B------:R-:W-:-:S07]  /*77d0*/  R2UR UR9, R4 ;  /* 0x00000000040972ca */ /* 0x000fce00000e0000 */
[----:B------:R-:W0:Y:S08]  /*77e0*/  I2F.RP R2, UR10 ;  /* 0x0000000a00027d06 */ /* 0x000e300008209400 */
[----:B0-----:R-:W0:Y:S02]  /*77f0*/  MUFU.RCP R2, R2 ;  /* 0x0000000200027308 */ /* 0x001e240000001000 */
[----:B0-----:R-:W-:-:S02]  /*7800*/  VIADD R3, R2, 0xffffffe ;  /* 0x0ffffffe02037836 */ /* 0x001fc40000000000 */
[----:B------:R-:W-:-:S04]  /*7810*/  IMAD.MOV R2, RZ, RZ, -R5 ;  /* 0x000000ffff027224 */ /* 0x000fc800078e0a05 */
[----:B------:R-:W0:Y:S02]  /*7820*/  F2I.FTZ.U32.TRUNC.NTZ R3, R3 ;  /* 0x0000000300037305 */ /* 0x000e24000021f000 */
[----:B0-----:R-:W-:-:S13]  /*7830*/  R2UR UR5, R3 ;  /* 0x00000000030572ca */ /* 0x001fda00000e0000 */
[----:B------:R-:W-:-:S04]  /*7840*/  UIADD3 UR8, URZ, -UR5, URZ ;  /* 0x800000053f087290 */ /* 0x000fc8000fffe03f */
[----:B------:R-:W-:-:S04]  /*7850*/  UIMAD UR8, UR8, UR10, URZ ;  /* 0x0000000a080872a4 */ /* 0x000fc8000f8e023f */
[----:B------:R-:W-:-:S03]  /*7860*/  UIMAD.WIDE.U32 UR4, UR5, UR8, UR4 ;  /* 0x00000008050472a5 */ /* 0x000fc6000f8e0004 */
[----:B------:R-:W-:Y:S01]  /*7870*/  R2UR UR8, R2 ;  /* 0x00000000020872ca */ /* 0x000fe200000e0000 */
[----:B------:R-:W-:-:S12]  /*7880*/  UIMAD.WIDE.U32 UR4, UR5, UR9, URZ ;  /* 0x00000009050472a5 */ /* 0x000fd8000f8e003f */
[----:B------:R-:W-:-:S04]  /*7890*/  UIMAD UR4, UR5, UR8, UR9 ;  /* 0x00000008050472a4 */ /* 0x000fc8000f8e0209 */
[----:B------:R-:W-:-:S11]  /*78a0*/  UISETP.GT.U32.AND UP0, UPT, UR10, UR4, UPT ;  /* 0x000000040a00728c */ /* 0x000fd6000bf04070 */
[----:B------:R-:W-:Y:S02]  /*78b0*/  @!UP0 UIADD3 UR4, UR4, -UR10, URZ ;  /* 0x8000000a04048290 */ /* 0x000fe4000fffe03f */
[----:B------:R-:W-:Y:S02]  /*78c0*/  @!UP0 UIADD3 UR5, UR5, 0x1, URZ ;  /* 0x0000000105058890 */ /* 0x000fe4000fffe03f */
[----:B------:R-:W-:Y:S02]  /*78d0*/  UISETP.GE.U32.AND UP1, UPT, UR4, UR10, UPT ;  /* 0x0000000a0400728c */ /* 0x000fe4000bf26070 */
[----:B------:R-:W-:-:S09]  /*78e0*/  UISETP.GE.AND UP0, UPT, UR7, URZ, UPT ;  /* 0x0000003f0700728c */ /* 0x000fd2000bf06270 */
[----:B------:R-:W-:Y:S02]  /*78f0*/  @UP1 UIADD3 UR5, UR5, 0x1, URZ ;  /* 0x0000000105051890 */ /* 0x000fe4000fffe03f */
[----:B------:R-:W-:Y:S02]  /*7900*/  UISETP.NE.AND UP1, UPT, UR6, URZ, UPT ;  /* 0x0000003f0600728c */ /* 0x000fe4000bf25270 */
[----:B------:R-:W-:-:S09]  /*7910*/  @!UP0 UIADD3 UR5, -UR5, URZ, URZ ;  /* 0x0000003f05058290 */ /* 0x000fd2000fffe13f */
[----:B------:R-:W-:-:S07]  /*7920*/  @!UP1 ULOP3.LUT UR5, URZ, UR6, URZ, 0x33, !UPT ;  /* 0x000000063f059292 */ /* 0x000fce000f8e333f */
[----:B------:R-:W-:-:S05]  /*7930*/  UMOV UR37, UR5 ;  /* 0x0000000500257c82 */ /* 0x000fca0008000000 */
.L_x_41:
[----:B------:R-:W-:Y:S02]  /*7940*/  UIMAD UR48, UR47, UR37, URZ ;  /* 0x000000252f3072a4 */ /* 0x000fe4000f8e023f */
[----:B------:R-:W-:Y:S02]  /*7950*/  MOV R3, UR37 ;  /* 0x0000002500037c02 */ /* 0x000fe40008000f00 */
[----:B------:R-:W-:Y:S02]  /*7960*/  MOV R8, 0x1 ;  /* 0x0000000100087802 */ /* 0x000fe40000000f00 */
[----:B------:R-:W-:-:S05]  /*7970*/  IMAD.U32 R2, RZ, RZ, UR48 ;  /* 0x00000030ff027e24 */ /* 0x000fca000f8e00ff */
[----:B------:R-:W-:-:S04]  /*7980*/  VIADDMNMX R2, R2, R3, UR44, PT ;  /* 0x0000002c02027e46 */ /* 0x000fc8000b800103 */
[----:B------:R-:W-:Y:S01]  /*7990*/  R2UR UR49, R2 ;  /* 0x00000000023172ca */ /* 0x000fe200000e0000 */
[----:B------:R-:W-:-:S12]  /*79a0*/  IMAD.MOV.U32 R2, RZ, RZ, RZ ;  /* 0x000000ffff027224 */ /* 0x000fd800078e00ff */
[----:B------:R-:W-:-:S06]  /*79b0*/  UISETP.GT.AND UP0, UPT, UR49, UR48, UPT ;  /* 0x000000303100728c */ /* 0x000fcc000bf04270 */
[----:B------:R-:W-:-:S13]  /*79c0*/  PLOP3.LUT P0, PT, PT, PT, UP0, 0x80, 0x0 ;  /* 0x000000000000781c */ /* 0x000fda0003f0f008 */
[----:B------:R-:W-:Y:S05]  /*79d0*/  @!P0 BRA `(.L_x_40) ;  /* 0x0000003000008947 */ /* 0x000fea0003800000 */
[----:B------:R-:W0:Y:S01]  /*79e0*/  S2UR UR4, SR_CgaCtaId ;  /* 0x00000000000479c3 */ /* 0x000e220000008800 */
[----:B------:R-:W-:Y:S02]  /*79f0*/  UMOV UR45, 0x400 ;  /* 0x00000400002d7882 */ /* 0x000fe40000000000 */
[----:B0-----:R-:W-:-:S04]  /*7a00*/  ULEA UR45, UR4, UR45, 0x18 ;  /* 0x0000002d042d7291 */ /* 0x001fc8000f8ec03f */
[----:B------:R-:W-:-:S04]  /*7a10*/  UIADD3 UR4, UR45, 0x18400, URZ ;  /* 0x000184002d047890 */ /* 0x000fc8000fffe03f */
[----:B------:R-:W-:-:S06]  /*7a20*/  ULOP3.LUT UP0, URZ, UR4, 0x3ff, URZ, 0xc0, !UPT ;  /* 0x000003ff043f7892 */ /* 0x000fcc000f80c03f */
[----:B------:R-:W-:-:S13]  /*7a30*/  PLOP3.LUT P0, PT, PT, PT, UP0, 0x80, 0x0 ;  /* 0x000000000000781c */ /* 0x000fda0003f0f008 */
[----:B------:R-:W-:Y:S05]  /*7a40*/  @!P0 BRA `(.L_x_42) ;  /* 0x0000000000408947 */ /* 0x000fea0003800000 */
[----:B------:R-:W-:Y:S01]  /*7a50*/  MOV R2, 0x0 ;  /* 0x0000000000027802 */ /* 0x000fe20000000f00 */
[----:B------:R-:W-:Y:S01]  /*7a60*/  ULDC.64 UR4, c[0x4][0xf0] ;  /* 0x01003c0000047ab9 */ /* 0x000fe20000000a00 */
[----:B------:R-:W-:Y:S01]  /*7a70*/  ULDC.64 UR6, c[0x4][0xf8] ;  /* 0x01003e0000067ab9 */ /* 0x000fe20000000a00 */
[----:B------:R-:W-:Y:S01]  /*7a80*/  IMAD.U32 R4, RZ, RZ, UR4 ;  /* 0x00000004ff047e24 */ /* 0x000fe2000f8e00ff */
[----:B------:R-:W-:Y:S01]  /*7a90*/  MOV R6, UR6 ;  /* 0x0000000600067c02 */ /* 0x000fe20008000f00 */
[----:B------:R-:W-:Y:S01]  /*7aa0*/  IMAD.U32 R5, RZ, RZ, UR5 ;  /* 0x00000005ff057e24 */ /* 0x000fe2000f8e00ff */
[----:B------:R-:W0:Y:S01]  /*7ab0*/  LDC.64 R2, c[0x4][R2] ;  /* 0x0100000002027b82 */ /* 0x000e220000000a00 */
[----:B------:R-:W-:Y:S01]  /*7ac0*/  ULDC.64 UR4, c[0x4][0x70] ;  /* 0x01001c0000047ab9 */ /* 0x000fe20000000a00 */
[----:B------:R-:W-:Y:S01]  /*7ad0*/  IMAD.U32 R7, RZ, RZ, UR7 ;  /* 0x00000007ff077e24 */ /* 0x000fe2000f8e00ff */
[----:B------:R-:W-:Y:S01]  /*7ae0*/  MOV R11, UR5 ;  /* 0x00000005000b7c02 */ /* 0x000fe20008000f00 */
[----:B------:R-:W-:Y:S01]  /*7af0*/  IMAD.U32 R10, RZ, RZ, UR4 ;  /* 0x00000004ff0a7e24 */ /* 0x000fe2000f8e00ff */
[----:B------:R-:W-:Y:S01]  /*7b00*/  MOV R13, RZ ;  /* 0x000000ff000d7202 */ /* 0x000fe20000000f00 */
[----:B------:R-:W-:-:S02]  /*7b10*/  IMAD.MOV.U32 R8, RZ, RZ, 0x70 ;  /* 0x00000070ff087424 */ /* 0x000fc400078e00ff */
[----:B------:R-:W-:-:S07]  /*7b20*/  IMAD.MOV.U32 R12, RZ, RZ, 0x1 ;  /* 0x00000001ff0c7424 */ /* 0x000fce00078e00ff */
[----:B------:R-:W-:-:S07]  /*7b30*/  LEPC R20, `(.L_x_42) ;  /* 0x000000001014794e */ /* 0x000fce0000000000 */
[----:B0----5:R-:W-:Y:S05]  /*7b40*/  CALL.ABS.NOINC R2 ;  /* 0x0000000002007343 */ /* 0x021fea0003c00000 */
.L_x_42:
        /* <DEDUP_REMOVED lines=8> */
[----:B------:R0:W1:Y:S01]  /*7bd0*/  LDC.64 R2, c[0x4][R16] ;  /* 0x0100000010027b82 */ /* 0x0000620000000a00 */
[----:B------:R-:W-:Y:S01]  /*7be0*/  IMAD.U32 R5, RZ, RZ, UR5 ;  /* 0x00000005ff057e24 */ /* 0x000fe2000f8e00ff */
[----:B------:R-:W-:Y:S01]  /*7bf0*/  ULDC.64 UR4, c[0x4][0x78] ;  /* 0x01001e0000047ab9 */ /* 0x000fe20000000a00 */
[----:B------:R-:W-:Y:S01]  /*7c00*/  MOV R6, UR6 ;  /* 0x0000000600067c02 */ /* 0x000fe20008000f00 */
[----:B------:R-:W-:Y:S01]  /*7c10*/  IMAD.U32 R7, RZ, RZ, UR7 ;  /* 0x00000007ff077e24 */ /* 0x000fe2000f8e00ff */
[----:B------:R-:W-:Y:S01]  /*7c20*/  MOV R11, UR5 ;  /* 0x00000005000b7c02 */ /* 0x000fe20008000f00 */
[----:B------:R-:W-:Y:S01]  /*7c30*/  IMAD.U32 R10, RZ, RZ, UR4 ;  /* 0x00000004ff0a7e24 */ /* 0x000fe2000f8e00ff */
[----:B------:R-:W-:Y:S01]  /*7c40*/  MOV R13, RZ ;  /* 0x000000ff000d7202 */ /* 0x000fe20000000f00 */
[----:B------:R-:W-:-:S02]  /*7c50*/  IMAD.MOV.U32 R8, RZ, RZ, 0x70 ;  /* 0x00000070ff087424 */ /* 0x000fc400078e00ff */
[----:B0-----:R-:W-:-:S07]  /*7c60*/  IMAD.MOV.U32 R12, RZ, RZ, 0x1 ;  /* 0x00000001ff0c7424 */ /* 0x001fce00078e00ff */
[----:B------:R-:W-:-:S07]  /*7c70*/  LEPC R20, `(.L_x_44) ;  /* 0x000000001014794e */ /* 0x000fce0000000000 */
[----:B-1---5:R-:W-:Y:S05]  /*7c80*/  CALL.ABS.NOINC R2 ;  /* 0x0000000002007343 */ /* 0x022fea0003c00000 */
.L_x_44:
[----:B------:R0:W1:Y:S01]  /*7c90*/  LDC.64 R2, c[0x4][R16] ;  /* 0x0100000010027b82 */ /* 0x0000620000000a00 */
[----:B------:R-:W-:Y:S01]  /*7ca0*/  ULDC.64 UR4, c[0x4][0xf0] ;  /* 0x01003c0000047ab9 */ /* 0x000fe20000000a00 */
[----:B------:R-:W-:Y:S01]  /*7cb0*/  ULDC.64 UR6, c[0x4][0xf8] ;  /* 0x01003e0000067ab9 */ /* 0x000fe20000000a00 */
[----:B------:R-:W-:Y:S01]  /*7cc0*/  IMAD.U32 R4, RZ, RZ, UR4 ;  /* 0x00000004ff047e24 */ /* 0x000fe2000f8e00ff */
[----:B------:R-:W-:Y:S01]  /*7cd0*/  MOV R6, UR6 ;  /* 0x0000000600067c02 */ /* 0x000fe20008000f00 */
[----:B------:R-:W-:Y:S01]  /*7ce0*/  IMAD.U32 R5, RZ, RZ, UR5 ;  /* 0x00000005ff057e24 */ /* 0x000fe2000f8e00ff */
[----:B------:R-:W-:Y:S01]  /*7cf0*/  ULDC.64 UR4, c[0x4][0x80] ;  /* 0x0100200000047ab9 */ /* 0x000fe20000000a00 */
[----:B------:R-:W-:Y:S01]  /*7d00*/  IMAD.U32 R7, RZ, RZ, UR7 ;  /* 0x00000007ff077e24 */ /* 0x000fe2000f8e00ff */
[----:B------:R-:W-:Y:S01]  /*7d10*/  MOV R11, UR5 ;  /* 0x00000005000b7c02 */ /* 0x000fe20008000f00 */
[----:B------:R-:W-:Y:S01]  /*7d20*/  IMAD.U32 R10, RZ, RZ, UR4 ;  /* 0x00000004ff0a7e24 */ /* 0x000fe2000f8e00ff */
[----:B------:R-:W-:Y:S01]  /*7d30*/  MOV R13, RZ ;  /* 0x000000ff000d7202 */ /* 0x000fe20000000f00 */
[----:B------:R-:W-:-:S02]  /*7d40*/  IMAD.MOV.U32 R8, RZ, RZ, 0x70 ;  /* 0x00000070ff087424 */ /* 0x000fc400078e00ff */
[----:B0-----:R-:W-:-:S07]  /*7d50*/  IMAD.MOV.U32 R12, RZ, RZ, 0x1 ;  /* 0x00000001ff0c7424 */ /* 0x001fce00078e00ff */
[----:B------:R-:W-:-:S07]  /*7d60*/  LEPC R20, `(.L_x_43) ;  /* 0x000000001014794e */ /* 0x000fce0000000000 */
[----:B-1----:R-:W-:Y:S05]  /*7d70*/  CALL.ABS.NOINC R2 ;  /* 0x0000000002007343 */ /* 0x002fea0003c00000 */
.L_x_43:
[----:B------:R-:W0:Y:S01]  /*7d80*/  LDC.64 R2, c[0x0][0x9f8] ;  /* 0x00027e00ff027b82 */ /* 0x000e220000000a00 */
[----:B------:R-:W-:Y:S01]  /*7d90*/  IMAD.SHL.U32 R6, R25, 0x8, RZ ;  /* 0x0000000819067824 */ /* 0x000fe200078e00ff */
[----:B------:R-:W-:Y:S01]  /*7da0*/  ULDC UR4, c[0x0][0x2f4] ;  /* 0x0000bd0000047ab9 */ /* 0x000fe20000000800 */
[----:B------:R-:W-:Y:S01]  /*7db0*/  IMAD.MOV.U32 R32, RZ, RZ, R27 ;  /* 0x000000ffff207224 */ /* 0x000fe200078e001b */
[----:B------:R-:W-:-:S04]  /*7dc0*/  ULDC UR5, c[0x0][0x320] ;  /* 0x0000c80000057ab9 */ /* 0x000fc80000000800 */
[----:B------:R-:W1:Y:S01]  /*7dd0*/  LDC R16, c[0x0][0x430] ;  /* 0x00010c00ff107b82 */ /* 0x000e620000000800 */
[----:B0-----:R-:W-:-:S04]  /*7de0*/  ISETP.NE.U32.AND P0, PT, R2, RZ, PT ;  /* 0x000000ff0200720c */ /* 0x001fc80003f05070 */
[----:B------:R-:W-:-:S13]  /*7df0*/  ISETP.NE.AND.EX P0, PT, R3, RZ, PT, P0 ;  /* 0x000000ff0300720c */ /* 0x000fda0003f05300 */
[----:B------:R-:W0:Y:S01]  /*7e00*/  @P0 LDC.64 R2, c[0x0][0x9f8] ;  /* 0x00027e00ff020b82 */ /* 0x000e220000000a00 */
[----:B------:R-:W-:-:S04]  /*7e10*/  LOP3.LUT R30, R6, 0x38, RZ, 0xc0, !PT ;  /* 0x00000038061e7812 */ /* 0x000fc800078ec0ff */
[----:B------:R-:W-:Y:S02]  /*7e20*/  LOP3.LUT R19, R30, 0x40, RZ, 0xfc, !PT ;  /* 0x000000401e137812 */ /* 0x000fe400078efcff */
[----:B------:R-:W-:Y:S02]  /*7e30*/  LOP3.LUT R22, R22, 0xfffffffb, RZ, 0xc0, !PT ;  /* 0xfffffffb16167812 */ /* 0x000fe400078ec0ff */
[----:B------:R-:W-:Y:S01]  /*7e40*/  ISETP.GE.AND P2, PT, R19, UR4, PT ;  /* 0x0000000413007c0c */ /* 0x000fe2000bf46270 */
[----:B0-----:R-:W-:-:S05]  /*7e50*/  @P0 IMAD.WIDE R2, R27, 0x4, R2 ;  /* 0x000000041b020825 */ /* 0x001fca00078e0202 */
[----:B------:R0:W5:Y:S01]  /*7e60*/  @P0 LDG.E R32, desc[UR38][R2.64] ;  /* 0x0000002602200981 */ /* 0x000162000c1e1900 */
[C---:B------:R-:W-:Y:S01]  /*7e70*/  ISETP.GE.AND P0, PT, R30.reuse, UR4, PT ;  /* 0x000000041e007c0c */ /* 0x040fe2000bf06270 */
[----:B------:R-:W-:Y:S01]  /*7e80*/  UMOV UR6, 0xffffffff ;  /* 0xffffffff00067882 */ /* 0x000fe20000000000 */
[C---:B------:R-:W-:Y:S02]  /*7e90*/  LOP3.LUT R23, R30.reuse, 0x80, RZ, 0xfc, !PT ;  /* 0x000000801e177812 */ /* 0x040fe400078efcff */
[----:B------:R-:W-:Y:S02]  /*7ea0*/  SHF.L.U32 R26, R25, 0x4, RZ ;  /* 0x00000004191a7819 */ /* 0x000fe400000006ff */
[----:B------:R-:W-:Y:S02]  /*7eb0*/  ISETP.GE.AND P1, PT, R23, UR4, PT ;  /* 0x0000000417007c0c */ /* 0x000fe4000bf26270 */
[----:B------:R-:W-:Y:S02]  /*7ec0*/  ISETP.GE.AND P3, PT, R30, UR5, PT ;  /* 0x000000051e007c0c */ /* 0x000fe4000bf66270 */
[----:B------:R-:W-:-:S02]  /*7ed0*/  LOP3.LUT R10, R25, 0x7f, RZ, 0xc0, !PT ;  /* 0x0000007f190a7812 */ /* 0x000fc400078ec0ff */
[----:B------:R-:W-:Y:S02]  /*7ee0*/  LOP3.LUT R26, R26, 0x70, RZ, 0xc0, !PT ;  /* 0x000000701a1a7812 */ /* 0x000fe400078ec0ff */
[----:B------:R-:W-:Y:S02]  /*7ef0*/  @P0 LOP3.LUT R22, R22, 0x4, RZ, 0xfc, !PT ;  /* 0x0000000416160812 */ /* 0x000fe400078efcff */
[----:B------:R-:W-:Y:S02]  /*7f00*/  ISETP.GE.AND P0, PT, R19, UR5, PT ;  /* 0x0000000513007c0c */ /* 0x000fe4000bf06270 */
[----:B------:R-:W-:-:S04]  /*7f10*/  LOP3.LUT R22, R22, 0xfffffffd, RZ, 0xc0, !PT ;  /* 0xfffffffd16167812 */ /* 0x000fc800078ec0ff */
[----:B------:R-:W-:-:S04]  /*7f20*/  @P2 LOP3.LUT R22, R22, 0x2, RZ, 0xfc, !PT ;  /* 0x0000000216162812 */ /* 0x000fc800078efcff */
[----:B------:R-:W-:-:S04]  /*7f30*/  LOP3.LUT R22, R22, 0xfffffffe, RZ, 0xc0, !PT ;  /* 0xfffffffe16167812 */ /* 0x000fc800078ec0ff */
[----:B------:R-:W-:Y:S01]  /*7f40*/  @P1 LOP3.LUT R22, R22, 0x1, RZ, 0xfc, !PT ;  /* 0x0000000116161812 */ /* 0x000fe200078efcff */
[----:B01----:R-:W-:Y:S06]  /*7f50*/  BRA.DIV UR6, `(.L_x_45) ;  /* 0x0000002e06e07947 */ /* 0x003fec000b800000 */
.L_x_87:
[----:B------:R-:W-:Y:S01]  /*7f60*/  UIADD3 UR4, UR49, -0x1, URZ ;  /* 0xffffffff31047890 */ /* 0x000fe2000fffe03f */
[----:B------:R-:W-:Y:S02]  /*7f70*/  SHF.R.U32.HI R37, RZ, 0x3, R10 ;  /* 0x00000003ff257819 */ /* 0x000fe4000001160a */
[----:B------:R-:W-:Y:S02]  /*7f80*/  ISETP.NE.AND P2, PT, R16, 0x1, PT ;  /* 0x000000011000780c */ /* 0x000fe40003f45270 */
[----:B------:R-:W-:Y:S01]  /*7f90*/  LOP3.LUT R33, R26, R37, RZ, 0xfc, !PT ;  /* 0x000000251a217212 */ /* 0x000fe200078efcff */
[----:B------:R-:W-:Y:S01]  /*7fa0*/  IMAD.U32 R0, RZ, RZ, UR4 ;  /* 0x00000004ff007e24 */ /* 0x000fe2000f8e00ff */
[----:B-----5:R-:W-:Y:S02]  /*7fb0*/  SHF.R.S32.HI R34, RZ, 0x1f, R32 ;  /* 0x0000001fff227819 */ /* 0x020fe40000011420 */
[----:B------:R-:W-:Y:S01]  /*7fc0*/  LOP3.LUT R22, R22, 0xffffffdf, RZ, 0xc0, !PT ;  /* 0xffffffdf16167812 */ /* 0x000fe200078ec0ff */
[----:B------:R-:W-:-:S05]  /*7fd0*/  IMAD R7, R0, 0x60, R33 ;  /* 0x0000006000077824 */ /* 0x000fca00078e0221 */
[C---:B------:R-:W-:Y:S01]  /*7fe0*/  ISETP.GE.AND P1, PT, R7.reuse, UR43, PT ;  /* 0x0000002b07007c0c */ /* 0x040fe2000bf26270 */
[----:B------:R-:W0:Y:S01]  /*7ff0*/  @P2 LDC R0, c[0x0][0x434] ;  /* 0x00010d00ff002b82 */ /* 0x000e220000000800 */
[----:B------:R-:W-:Y:S01]  /*8000*/  IMAD.IADD R7, R7, 0x1, R18 ;  /* 0x0000000107077824 */ /* 0x000fe200078e0212 */
[----:B------:R-:W-:Y:S02]  /*8010*/  @P2 LOP3.LUT R22, R22, 0x20, RZ, 0xfc, !PT ;  /* 0x0000002016162812 */ /* 0x000fe400078efcff */
[----:B------:R-:W-:Y:S02]  /*8020*/  ISETP.GT.U32.OR P1, PT, R33, 0x5f, P1 ;  /* 0x0000005f2100780c */ /* 0x000fe40000f24470 */
[----:B------:R-:W-:Y:S02]  /*8030*/  MOV R11, R7 ;  /* 0x00000007000b7202 */ /* 0x000fe40000000f00 */
[----:B------:R-:W1:Y:S09]  /*8040*/  @P2 LDC R3, c[0x0][0x438] ;  /* 0x00010e00ff032b82 */ /* 0x000e720000000800 */
[----:B------:R-:W2:Y:S01]  /*8050*/  @!P1 LDC.64 R8, c[0x0][0x428] ;  /* 0x00010a00ff089b82 */ /* 0x000ea20000000a00 */
[----:B0-----:R-:W-:-:S07]  /*8060*/  @P2 IMAD.HI.U32 R0, R7, R0, RZ ;  /* 0x0000000007002227 */ /* 0x001fce00078e00ff */
[----:B------:R-:W0:Y:S01]  /*8070*/  @!P1 LDC.64 R4, c[0x0][0x418] ;  /* 0x00010600ff049b82 */ /* 0x000e220000000a00 */
[----:B-1----:R-:W-:-:S04]  /*8080*/  @P2 SHF.R.U32.HI R11, RZ, R3, R0 ;  /* 0x00000003ff0b2219 */ /* 0x002fc80000011600 */
[--C-:B------:R-:W-:Y:S01]  /*8090*/  @!P1 SHF.R.S32.HI R3, RZ, 0x1f, R11.reuse ;  /* 0x0000001fff039819 */ /* 0x100fe2000001140b */
[----:B------:R-:W-:Y:S02]  /*80a0*/  @!P1 IMAD.MOV.U32 R2, RZ, RZ, R11 ;  /* 0x000000ffff029224 */ /* 0x000fe400078e000b */
[-C--:B--2---:R-:W-:Y:S02]  /*80b0*/  @!P1 IMAD R0, R34, R8.reuse, RZ ;  /* 0x0000000822009224 */ /* 0x084fe400078e02ff */
[----:B------:R-:W-:-:S04]  /*80c0*/  @!P1 IMAD.WIDE.U32 R2, R32, R8, R2 ;  /* 0x0000000820029225 */ /* 0x000fc800078e0002 */
[----:B------:R-:W-:Y:S01]  /*80d0*/  @!P1 IMAD R9, R32, R9, R0 ;  /* 0x0000000920099224 */ /* 0x000fe200078e0200 */
[----:B0-----:R-:W-:-:S03]  /*80e0*/  @!P1 LEA R4, P2, R2, R4, 0x2 ;  /* 0x0000000402049211 */ /* 0x001fc600078410ff */
[----:B------:R-:W-:-:S05]  /*80f0*/  @!P1 IMAD.IADD R0, R3, 0x1, R9 ;  /* 0x0000000103009824 */ /* 0x000fca00078e0209 */
[----:B------:R-:W-:Y:S02]  /*8100*/  @!P1 LEA.HI.X R5, R2, R5, R0, 0x2, P2 ;  /* 0x0000000502059211 */ /* 0x000fe400010f1400 */
[----:B------:R-:W-:-:S06]  /*8110*/  MOV R0, RZ ;  /* 0x000000ff00007202 */ /* 0x000fcc0000000f00 */
[----:B------:R0:W5:Y:S01]  /*8120*/  @!P1 LDG.E R0, desc[UR38][R4.64] ;  /* 0x0000002604009981 */ /* 0x000162000c1e1900 */
[----:B------:R-:W-:Y:S01]  /*8130*/  ULOP3.LUT UR5, UR36, 0x2, URZ, 0xfc, !UPT ;  /* 0x0000000224057892 */ /* 0x000fe2000f8efc3f */
[----:B------:R-:W-:Y:S01]  /*8140*/  IMAD.MOV R2, RZ, RZ, -R11 ;  /* 0x000000ffff027224 */ /* 0x000fe200078e0a0b */
[----:B------:R-:W-:Y:S01]  /*8150*/  LOP3.LUT R22, R22, 0xffffffef, RZ, 0xc0, !PT ;  /* 0xffffffef16167812 */ /* 0x000fe200078ec0ff */
[----:B------:R-:W-:Y:S01]  /*8160*/  IMAD.U32 R31, RZ, RZ, UR42 ;  /* 0x0000002aff1f7e24 */ /* 0x000fe2000f8e00ff */
[----:B------:R-:W-:Y:S01]  /*8170*/  SEL R29, RZ, 0x1, P3 ;  /* 0x00000001ff1d7807 */ /* 0x000fe20001800000 */
[----:B------:R-:W-:Y:S01]  /*8180*/  IMAD R7, R16, R2, R7 ;  /* 0x0000000210077224 */ /* 0x000fe200078e0207 */
[----:B------:R-:W-:Y:S01]  /*8190*/  SEL R2, RZ, 0xffffffff, P0 ;  /* 0xffffffffff027807 */ /* 0x000fe20000000000 */
[----:B------:R-:W-:Y:S01]  /*81a0*/  IMAD.U32 R36, RZ, RZ, UR5 ;  /* 0x00000005ff247e24 */ /* 0x000fe2000f8e00ff */
[----:B------:R-:W-:Y:S01]  /*81b0*/  ISETP.GT.U32.AND P0, PT, R33, 0x5f, PT ;  /* 0x0000005f2100780c */ /* 0x000fe20003f04070 */
[----:B------:R-:W-:Y:S01]  /*81c0*/  IMAD.U32 R28, RZ, RZ, UR4 ;  /* 0x00000004ff1c7e24 */ /* 0x000fe2000f8e00ff */
[----:B------:R-:W-:-:S02]  /*81d0*/  LOP3.LUT R22, R22, 0xfffffff7, RZ, 0xc0, !PT ;  /* 0xfffffff716167812 */ /* 0x000fc400078ec0ff */
[----:B------:R-:W-:Y:S02]  /*81e0*/  ISETP.NE.AND P4, PT, R36, 0x3, PT ;  /* 0x000000032400780c */ /* 0x000fe40003f85270 */
[----:B------:R-:W-:Y:S02]  /*81f0*/  SHF.L.U32 R2, R2, 0x1, RZ ;  /* 0x0000000102027819 */ /* 0x000fe400000006ff */
[----:B------:R-:W-:Y:S02]  /*8200*/  SHF.R.S32.HI R31, RZ, 0x1f, R31 ;  /* 0x0000001fff1f7819 */ /* 0x000fe4000001141f */
[----:B------:R-:W-:-:S03]  /*8210*/  LOP3.LUT R29, R2, 0x2, R29, 0xe2, !PT ;  /* 0x00000002021d7812 */ /* 0x000fc600078ee21d */
[----:B------:R-:W-:-:S04]  /*8220*/  @P0 LOP3.LUT R22, R22, 0x8, RZ, 0xfc, !PT ;  /* 0x0000000816160812 */ /* 0x000fc800078efcff */
[----:B------:R-:W-:Y:S01]  /*8230*/  @P4 LOP3.LUT R22, R22, 0x10, RZ, 0xfc, !PT ;  /* 0x0000001016164812 */ /* 0x000fe200078efcff */
[----:B0-----:R-:W-:Y:S06]  /*8240*/  @!P4 BRA `(.L_x_46) ;  /* 0x000000000004c947 */ /* 0x001fec0003800000 */
[----:B------:R-:W-:Y:S01]  /*8250*/  BPT.TRAP 0x1 ;  /* 0x000000040000795c */ /* 0x000fe20000300000 */
.L_x_46:
[----:B------:R-:W-:Y:S01]  /*8260*/  SHF.R.S32.HI R5, RZ, 0x1f, R7 ;  /* 0x0000001fff057819 */ /* 0x000fe20000011407 */
[----:B------:R-:W-:Y:S01]  /*8270*/  ULDC.64 UR4, c[0x0][0x328] ;  /* 0x0000ca0000047ab9 */ /* 0x000fe20000000a00 */
[----:B-----5:R-:W-:Y:S02]  /*8280*/  SHF.R.S32.HI R4, RZ, 0x1f, R0 ;  /* 0x0000001fff047819 */ /* 0x020fe40000011400 */
[----:B------:R-:W-:Y:S01]  /*8290*/  R2UR UR6, R31 ;  /* 0x000000001f0672ca */ /* 0x000fe200000e0000 */
[----:B------:R-:W-:-:S04]  /*82a0*/  IMAD R2, R5, UR4, RZ ;  /* 0x0000000405027c24 */ /* 0x000fc8000f8e02ff */
[C---:B------:R-:W-:Y:S02]  /*82b0*/  IMAD R9, R7.reuse, UR5, R2 ;  /* 0x0000000507097c24 */ /* 0x040fe4000f8e0202 */
[----:B------:R-:W-:Y:S01]  /*82c0*/  IMAD.WIDE.U32 R2, R7, UR4, RZ ;  /* 0x0000000407027c25 */ /* 0x000fe2000f8e00ff */
[----:B------:R-:W-:-:S04]  /*82d0*/  ULDC.64 UR4, c[0x0][0x338] ;  /* 0x0000ce0000047ab9 */ /* 0x000fc80000000a00 */
[----:B------:R-:W-:Y:S01]  /*82e0*/  IADD3 R3, R3, R9, RZ ;  /* 0x0000000903037210 */ /* 0x000fe20007ffe0ff */
[----:B------:R-:W-:-:S04]  /*82f0*/  IMAD R9, R4, UR4, RZ ;  /* 0x0000000404097c24 */ /* 0x000fc8000f8e02ff */
[C---:B------:R-:W-:Y:S02]  /*8300*/  IMAD R9, R0.reuse, UR5, R9 ;  /* 0x0000000500097c24 */ /* 0x040fe4000f8e0209 */
[----:B------:R-:W-:Y:S01]  /*8310*/  IMAD.WIDE.U32 R2, R0, UR4, R2 ;  /* 0x0000000400027c25 */ /* 0x000fe2000f8e0002 */
[----:B------:R-:W-:-:S03]  /*8320*/  ULDC.64 UR4, c[0x0][0x330] ;  /* 0x0000cc0000047ab9 */ /* 0x000fc60000000a00 */
[----:B------:R-:W-:Y:S02]  /*8330*/  IMAD.IADD R3, R3, 0x1, R9 ;  /* 0x0000000103037824 */ /* 0x000fe400078e0209 */
[----:B------:R-:W-:Y:S01]  /*8340*/  IMAD.U32 R9, RZ, RZ, UR4 ;  /* 0x00000004ff097e24 */ /* 0x000fe2000f8e00ff */
[----:B------:R-:W-:-:S03]  /*8350*/  UIMAD UR4, UR6, UR4, URZ ;  /* 0x00000004060472a4 */ /* 0x000fc6000f8e023f */
[----:B------:R-:W-:Y:S01]  /*8360*/  IMAD.WIDE.U32 R2, R9, UR42, R2 ;  /* 0x0000002a09027c25 */ /* 0x000fe2000f8e0002 */
[----:B------:R-:W-:Y:S01]  /*8370*/  UIMAD UR4, UR42, UR5, UR4 ;  /* 0x000000052a0472a4 */ /* 0x000fe2000f8e0204 */
[----:B------:R-:W-:Y:S02]  /*8380*/  ULDC.64 UR6, c[0x0][0x318] ;  /* 0x0000c60000067ab9 */ /* 0x000fe40000000a00 */
[----:B------:R-:W-:-:S03]  /*8390*/  LEA R16, P0, R2, UR6, 0x1 ;  /* 0x0000000602107c11 */ /* 0x000fc6000f8008ff */
[----:B------:R-:W-:-:S04]  /*83a0*/  IADD3 R17, R3, UR4, RZ ;  /* 0x0000000403117c10 */ /* 0x000fc8000fffe0ff */
[----:B------:R-:W-:Y:S01]  /*83b0*/  LEA.HI.X R17, R2, UR7, R17, 0x1, P0 ;  /* 0x0000000702117c11 */ /* 0x000fe200080f0c11 */
[----:B------:R-:W-:-:S05]  /*83c0*/  IMAD.MOV.U32 R2, RZ, RZ, 0x1 ;  /* 0x00000001ff027424 */ /* 0x000fca00078e00ff */
[----:B------:R-:W-:-:S04]  /*83d0*/  SHF.L.U32 R2, R2, 0x1f, RZ ;  /* 0x0000001f02027819 */ /* 0x000fc800000006ff */
[----:B------:R-:W0:Y:S02]  /*83e0*/  SYNCS.PHASECHK.TRANS64.TRYWAIT P0, [UR45+0x2a840], R2 ;  /* 0x02a84002ff0075a7 */ /* 0x000e24000800016d */
[----:B0-----:R-:W-:Y:S05]  /*83f0*/  @!P0 BRA `(.L_x_47) ;  /* 0x0000002800d88947 */ /* 0x001fea0003800000 */
.L_x_88:
[----:B------:R-:W-:Y:S01]  /*8400*/  ULDC.64 UR4, c[0x0][0x300] ;  /* 0x0000c00000047ab9 */ /* 0x000fe20000000a00 */
[----:B------:R-:W-:Y:S01]  /*8410*/  R2UR UR6, R31 ;  /* 0x000000001f0672ca */ /* 0x000fe200000e0000 */
[----:B0-----:R-:W-:Y:S01]  /*8420*/  IMAD R2, R5, UR4, RZ ;  /* 0x0000000405027c24 */ /* 0x001fe2000f8e02ff */
[C---:B------:R-:W-:Y:S02]  /*8430*/  LOP3.LUT P3, RZ, R22.reuse, 0x4, RZ, 0xc0, !PT ;  /* 0x0000000416ff7812 */ /* 0x040fe4000786c0ff */
[C---:B------:R-:W-:Y:S01]  /*8440*/  LOP3.LUT P2, RZ, R22.reuse, 0x2, RZ, 0xc0, !PT ;  /* 0x0000000216ff7812 */ /* 0x040fe2000784c0ff */
[C---:B------:R-:W-:Y:S01]  /*8450*/  IMAD R5, R7.reuse, UR5, R2 ;  /* 0x0000000507057c24 */ /* 0x040fe2000f8e0202 */
[----:B------:R-:W-:Y:S01]  /*8460*/  LOP3.LUT P1, RZ, R22, 0x1, RZ, 0xc0, !PT ;  /* 0x0000000116ff7812 */ /* 0x000fe2000782c0ff */
[----:B------:R-:W-:Y:S01]  /*8470*/  IMAD.WIDE.U32 R2, R7, UR4, RZ ;  /* 0x0000000407027c25 */ /* 0x000fe2000f8e00ff */
[----:B------:R-:W-:-:S03]  /*8480*/  ULDC.64 UR4, c[0x0][0x310] ;  /* 0x0000c40000047ab9 */ /* 0x000fc60000000a00 */
[----:B------:R-:W-:Y:S02]  /*8490*/  IMAD.IADD R3, R3, 0x1, R5 ;  /* 0x0000000103037824 */ /* 0x000fe400078e0205 */
[----:B------:R-:W-:Y:S02]  /*84a0*/  IMAD R5, R4, UR4, RZ ;  /* 0x0000000404057c24 */ /* 0x000fe4000f8e02ff */
[----:B------:R-:W-:-:S04]  /*84b0*/  IMAD.WIDE.U32 R2, R0, UR4, R2 ;  /* 0x0000000400027c25 */ /* 0x000fc8000f8e0002 */
[----:B------:R-:W-:Y:S01]  /*84c0*/  IMAD R5, R0, UR5, R5 ;  /* 0x0000000500057c24 */ /* 0x000fe2000f8e0205 */
[----:B------:R-:W-:-:S04]  /*84d0*/  ULDC.64 UR4, c[0x0][0x308] ;  /* 0x0000c20000047ab9 */ /* 0x000fc80000000a00 */
[----:B------:R-:W-:Y:S01]  /*84e0*/  IADD3 R3, R3, R5, RZ ;  /* 0x0000000503037210 */ /* 0x000fe20007ffe0ff */
[----:B------:R-:W-:Y:S01]  /*84f0*/  IMAD.U32 R5, RZ, RZ, UR4 ;  /* 0x00000004ff057e24 */ /* 0x000fe2000f8e00ff */
[----:B------:R-:W-:-:S03]  /*8500*/  UIMAD UR4, UR6, UR4, URZ ;  /* 0x00000004060472a4 */ /* 0x000fc6000f8e023f */
[----:B------:R-:W-:Y:S01]  /*8510*/  IMAD.WIDE.U32 R2, R5, UR42, R2 ;  /* 0x0000002a05027c25 */ /* 0x000fe2000f8e0002 */
[----:B------:R-:W-:Y:S01]  /*8520*/  UIMAD UR4, UR42, UR5, UR4 ;  /* 0x000000052a0472a4 */ /* 0x000fe2000f8e0204 */
[----:B------:R-:W-:Y:S02]  /*8530*/  ULDC.64 UR6, c[0x0][0x2e8] ;  /* 0x0000ba0000067ab9 */ /* 0x000fe40000000a00 */
[----:B------:R-:W-:-:S03]  /*8540*/  LEA R0, P0, R2, UR6, 0x1 ;  /* 0x0000000602007c11 */ /* 0x000fc6000f8008ff */
[----:B------:R-:W-:Y:S01]  /*8550*/  VIADD R7, R3, UR4 ;  /* 0x0000000403077c36 */ /* 0x000fe20008000000 */
[----:B------:R-:W-:Y:S01]  /*8560*/  MOV R3, 0xffffffa0 ;  /* 0xffffffa000037802 */ /* 0x000fe20000000f00 */
[----:B------:R-:W-:-:S03]  /*8570*/  UMOV UR4, 0xffffffff ;  /* 0xffffffff00047882 */ /* 0x000fc60000000000 */
[----:B------:R-:W-:Y:S01]  /*8580*/  LEA.HI.X R7, R2, UR7, R7, 0x1, P0 ;  /* 0x0000000702077c11 */ /* 0x000fe200080f0c07 */
[----:B------:R-:W-:Y:S01]  /*8590*/  IMAD R4, R28, R3, UR43 ;  /* 0x0000002b1c047e24 */ /* 0x000fe2000f8e0203 */
[----:B------:R-:W-:-:S04]  /*85a0*/  LOP3.LUT R3, R6, 0x1c0, RZ, 0xc0, !PT ;  /* 0x000001c006037812 */ /* 0x000fc800078ec0ff */
[----:B------:R-:W-:Y:S01]  /*85b0*/  LOP3.LUT R2, R3, 0x38, R6, 0xf8, !PT ;  /* 0x0000003803027812 */ /* 0x000fe200078ef806 */
[----:B------:R-:W-:-:S03]  /*85c0*/  IMAD.IADD R6, R4, 0x1, -R37 ;  /* 0x0000000104067824 */ /* 0x000fc600078e0a25 */
[----:B------:R-:W-:Y:S01]  /*85d0*/  LOP3.LUT R2, R2, 0x38, R25, 0x78, !PT ;  /* 0x0000003802027812 */ /* 0x000fe200078e7819 */
[----:B------:R-:W-:Y:S01]  /*85e0*/  IMAD.SHL.U32 R25, R10, 0x8, RZ ;  /* 0x000000080a197824 */ /* 0x000fe200078e00ff */
[----:B------:R-:W-:-:S04]  /*85f0*/  ISETP.GE.AND P0, PT, R6, 0x1, PT ;  /* 0x000000010600780c */ /* 0x000fc80003f06270 */
[----:B------:R-:W-:Y:S01]  /*8600*/  LOP3.LUT R25, R2, 0x200, R25, 0xf8, !PT ;  /* 0x0000020002197812 */ /* 0x000fe200078ef819 */
[----:B------:R-:W-:Y:S08]  /*8610*/  BRA.DIV UR4, `(.L_x_48) ;  /* 0x0000002a04687947 */ /* 0x000ff0000b800000 */
[----:B------:R-:W-:Y:S01]  /*8620*/  SHFL.IDX PT, R3, R7, RZ, 0x181f ;  /* 0x00181fff07037589 */ /* 0x000fe200000e0000 */
[----:B------:R-:W-:-:S03]  /*8630*/  @P0 LEA R9, R25, UR45, 0x1 ;  /* 0x0000002d19090c11 */ /* 0x000fc6000f8e08ff */
[----:B------:R-:W0:Y:S04]  /*8640*/  SHFL.IDX PT, R2, R0, RZ, 0x181f ;  /* 0x00181fff00027589 */ /* 0x000e2800000e0000 */
[----:B------:R-:W-:Y:S04]  /*8650*/  SHFL.IDX PT, R5, R7, 0x1, 0x181f ;  /* 0x00381f0007057f89 */ /* 0x000fe800000e0000 */
[----:B------:R-:W-:Y:S04]  /*8660*/  SHFL.IDX PT, R4, R0, 0x1, 0x181f ;  /* 0x00381f0000047f89 */ /* 0x000fe800000e0000 */
[----:B------:R-:W1:Y:S04]  /*8670*/  SHFL.IDX PT, R14, R0, 0x2, 0x181f ;  /* 0x00581f00000e7f89 */ /* 0x000e6800000e0000 */
[----:B------:R-:W2:Y:S04]  /*8680*/  SHFL.IDX PT, R8, R7, 0x2, 0x181f ;  /* 0x00581f0007087f89 */ /* 0x000ea800000e0000 */
[----:B------:R-:W-:Y:S01]  /*8690*/  SHFL.IDX PT, R10, R0, 0x3, 0x181f ;  /* 0x00781f00000a7f89 */ /* 0x000fe200000e0000 */
[----:B0-----:R-:W-:-:S05]  /*86a0*/  @P0 IMAD.WIDE.U32 R2, R30, 0x2, R2 ;  /* 0x000000021e020825 */ /* 0x001fca00078e0002 */
[----:B------:R-:W-:Y:S04]  /*86b0*/  @P0 LDGSTS.E.BYPASS.LTC128B.128 [R9+0x18400], desc[UR38][R2.64], !P3 ;  /* 0x1840000002090fae */ /* 0x000fe8000d901d66 */
[----:B------:R-:W-:Y:S04]  /*86c0*/  @P0 LDGSTS.E.BYPASS.LTC128B.128 [R9+0x1b400], desc[UR38][R2.64+0x80], !P2 ;  /* 0x1b40008002090fae */ /* 0x000fe8000d101d66 */
[----:B------:R0:W-:Y:S01]  /*86d0*/  @P0 LDGSTS.E.BYPASS.LTC128B.128 [R9+0x1e400], desc[UR38][R2.64+0x100], !P1 ;  /* 0x1e40010002090fae */ /* 0x0001e2000c901d66 */
[----:B------:R-:W-:-:S03]  /*86e0*/  ISETP.GE.AND P0, PT, R6, 0x11, PT ;  /* 0x000000110600780c */ /* 0x000fc60003f06270 */
[----:B0-----:R-:W0:Y:S01]  /*86f0*/  SHFL.IDX PT, R9, R7, 0x3, 0x181f ;  /* 0x00781f0007097f89 */ /* 0x001e2200000e0000 */
[----:B-1----:R-:W-:-:S09]  /*8700*/  MOV R2, R14 ;  /* 0x0000000e00027202 */ /* 0x002fd20000000f00 */
[----:B------:R-:W-:Y:S01]  /*8710*/  @P0 IMAD.WIDE.U32 R4, R30, 0x2, R4 ;  /* 0x000000021e040825 */ /* 0x000fe200078e0004 */
[----:B------:R-:W-:Y:S01]  /*8720*/  @P0 LEA R21, R25, UR45, 0x1 ;  /* 0x0000002d19150c11 */ /* 0x000fe2000f8e08ff */
[----:B------:R-:W1:Y:S02]  /*8730*/  SHFL.IDX PT, R14, R0, 0x4, 0x181f ;  /* 0x00981f00000e7f89 */ /* 0x000e6400000e0000 */
[----:B--2---:R-:W-:Y:S02]  /*8740*/  IMAD.MOV.U32 R3, RZ, RZ, R8 ;  /* 0x000000ffff037224 */ /* 0x004fe400078e0008 */
[----:B------:R-:W-:Y:S04]  /*8750*/  @P0 LDGSTS.E.BYPASS.LTC128B.128 [R21+0x18c00], desc[UR38][R4.64], !P3 ;  /* 0x18c0000004150fae */ /* 0x000fe8000d901d66 */
[----:B------:R-:W-:Y:S04]  /*8760*/  @P0 LDGSTS.E.BYPASS.LTC128B.128 [R21+0x1bc00], desc[UR38][R4.64+0x80], !P2 ;  /* 0x1bc0008004150fae */ /* 0x000fe8000d101d66 */
[----:B------:R0:W-:Y:S01]  /*8770*/  @P0 LDGSTS.E.BYPASS.LTC128B.128 [R21+0x1ec00], desc[UR38][R4.64+0x100], !P1 ;  /* 0x1ec0010004150fae */ /* 0x0001e2000c901d66 */
[----:B------:R-:W-:-:S03]  /*8780*/  ISETP.GE.AND P0, PT, R6, 0x21, PT ;  /* 0x000000210600780c */ /* 0x000fc60003f06270 */
[----:B------:R-:W2:Y:S04]  /*8790*/  SHFL.IDX PT, R8, R7, 0x4, 0x181f ;  /* 0x00981f0007087f89 */ /* 0x000ea800000e0000 */
[----:B------:R-:W3:Y:S01]  /*87a0*/  SHFL.IDX PT, R7, R7, 0x5, 0x181f ;  /* 0x00b81f0007077f89 */ /* 0x000ee200000e0000 */
[----:B0-----:R-:W-:Y:S01]  /*87b0*/  MOV R5, R9 ;  /* 0x0000000900057202 */ /* 0x001fe20000000f00 */
[----:B------:R-:W-:-:S04]  /*87c0*/  IMAD.MOV.U32 R4, RZ, RZ, R10 ;  /* 0x000000ffff047224 */ /* 0x000fc800078e000a */
[----:B------:R-:W-:Y:S01]  /*87d0*/  @P0 LEA R35, R25, UR45, 0x1 ;  /* 0x0000002d19230c11 */ /* 0x000fe2000f8e08ff */
[----:B------:R-:W-:-:S05]  /*87e0*/  @P0 IMAD.WIDE.U32 R2, R30, 0x2, R2 ;  /* 0x000000021e020825 */ /* 0x000fca00078e0002 */
[----:B------:R-:W-:Y:S04]  /*87f0*/  @P0 LDGSTS.E.BYPASS.LTC128B.128 [R35+0x19400], desc[UR38][R2.64], !P3 ;  /* 0x1940000002230fae */ /* 0x000fe8000d901d66 */
[----:B------:R-:W-:Y:S04]  /*8800*/  @P0 LDGSTS.E.BYPASS.LTC128B.128 [R35+0x1c400], desc[UR38][R2.64+0x80], !P2 ;  /* 0x1c40008002230fae */ /* 0x000fe8000d101d66 */
[----:B------:R1:W-:Y:S01]  /*8810*/  @P0 LDGSTS.E.BYPASS.LTC128B.128 [R35+0x1f400], desc[UR38][R2.64+0x100], !P1 ;  /* 0x1f40010002230fae */ /* 0x0003e2000c901d66 */
[----:B------:R-:W-:Y:S01]  /*8820*/  ISETP.GE.AND P0, PT, R6, 0x31, PT ;  /* 0x000000310600780c */ /* 0x000fe20003f06270 */
[----:B-1----:R-:W-:-:S12]  /*8830*/  IMAD.MOV.U32 R2, RZ, RZ, R14 ;  /* 0x000000ffff027224 */ /* 0x002fd800078e000e */
[----:B------:R-:W-:Y:S01]  /*8840*/  @P0 IMAD.WIDE.U32 R4, R30, 0x2, R4 ;  /* 0x000000021e040825 */ /* 0x000fe200078e0004 */
[----:B------:R-:W-:Y:S01]  /*8850*/  @P0 LEA R9, R25, UR45, 0x1 ;  /* 0x0000002d19090c11 */ /* 0x000fe2000f8e08ff */
[----:B------:R0:W1:Y:S02]  /*8860*/  SHFL.IDX PT, R14, R0, 0x5, 0x181f ;  /* 0x00b81f00000e7f89 */ /* 0x00006400000e0000 */
[----:B--2---:R-:W-:Y:S02]  /*8870*/  IMAD.MOV.U32 R3, RZ, RZ, R8 ;  /* 0x000000ffff037224 */ /* 0x004fe400078e0008 */
[----:B------:R0:W-:Y:S04]  /*8880*/  @P0 LDGSTS.E.BYPASS.LTC128B.128 [R9+0x19c00], desc[UR38][R4.64], !P3 ;  /* 0x19c0000004090fae */ /* 0x0001e8000d901d66 */
[----:B------:R0:W-:Y:S04]  /*8890*/  @P0 LDGSTS.E.BYPASS.LTC128B.128 [R9+0x1cc00], desc[UR38][R4.64+0x80], !P2 ;  /* 0x1cc0008004090fae */ /* 0x0001e8000d101d66 */
[----:B------:R0:W-:Y:S01]  /*88a0*/  @P0 LDGSTS.E.BYPASS.LTC128B.128 [R9+0x1fc00], desc[UR38][R4.64+0x100], !P1 ;  /* 0x1fc0010004090fae */ /* 0x0001e2000c901d66 */
[----:B------:R-:W-:-:S13]  /*88b0*/  ISETP.GE.AND P0, PT, R6, 0x41, PT ;  /* 0x000000410600780c */ /* 0x000fda0003f06270 */
[----:B------:R-:W-:Y:S01]  /*88c0*/  @P0 IMAD.WIDE.U32 R2, R30, 0x2, R2 ;  /* 0x000000021e020825 */ /* 0x000fe200078e0002 */
[----:B------:R-:W-:-:S05]  /*88d0*/  @P0 LEA R21, R25, UR45, 0x1 ;  /* 0x0000002d19150c11 */ /* 0x000fca000f8e08ff */
[----:B------:R0:W-:Y:S04]  /*88e0*/  @P0 LDGSTS.E.BYPASS.LTC128B.128 [R21+0x1a400], desc[UR38][R2.64], !P3 ;  /* 0x1a40000002150fae */ /* 0x0001e8000d901d66 */
[----:B------:R0:W-:Y:S04]  /*88f0*/  @P0 LDGSTS.E.BYPASS.LTC128B.128 [R21+0x1d400], desc[UR38][R2.64+0x80], !P2 ;  /* 0x1d40008002150fae */ /* 0x0001e8000d101d66 */
[----:B-1-3--:R0:W-:Y:S02]  /*8900*/  @P0 LDGSTS.E.BYPASS.LTC128B.128 [R21+0x20400], desc[UR38][R2.64+0x100], !P1 ;  /* 0x2040010002150fae */ /* 0x00a1e4000c901d66 */
.L_x_102:
[----:B------:R-:W-:Y:S01]  /*8910*/  ISETP.GE.AND P0, PT, R6, 0x51, PT ;  /* 0x000000510600780c */ /* 0x000fe20003f06270 */
[----:B0-----:R-:W-:Y:S01]  /*8920*/  IMAD.MOV.U32 R3, RZ, RZ, R7 ;  /* 0x000000ffff037224 */ /* 0x001fe200078e0007 */
[----:B------:R-:W-:-:S11]  /*8930*/  MOV R2, R14 ;  /* 0x0000000e00027202 */ /* 0x000fd60000000f00 */
[----:B------:R-:W-:Y:S01]  /*8940*/  @P0 IMAD.WIDE.U32 R2, R30, 0x2, R2 ;  /* 0x000000021e020825 */ /* 0x000fe200078e0002 */
[----:B------:R-:W-:-:S05]  /*8950*/  @P0 LEA R5, R25, UR45, 0x1 ;  /* 0x0000002d19050c11 */ /* 0x000fca000f8e08ff */
[----:B------:R-:W-:Y:S01]  /*8960*/  @!PT LDS RZ, [RZ] ;  /* 0x00000000fffff984 */ /* 0x000fe20000000800 */
[----:B------:R-:W-:Y:S01]  /*8970*/  @!PT LDS RZ, [RZ] ;  /* 0x00000000fffff984 */ /* 0x000fe20000000800 */
[----:B------:R-:W-:Y:S01]  /*8980*/  @!PT LDS RZ, [RZ] ;  /* 0x00000000fffff984 */ /* 0x000fe20000000800 */
[----:B------:R0:W-:Y:S04]  /*8990*/  @P0 LDGSTS.E.BYPASS.LTC128B.128 [R5+0x1ac00], desc[UR38][R2.64], !P3 ;  /* 0x1ac0000002050fae */ /* 0x0001e8000d901d66 */
[----:B------:R0:W-:Y:S04]  /*89a0*/  @P0 LDGSTS.E.BYPASS.LTC128B.128 [R5+0x1dc00], desc[UR38][R2.64+0x80], !P2 ;  /* 0x1dc0008002050fae */ /* 0x0001e8000d101d66 */
[----:B------:R0:W-:Y:S01]  /*89b0*/  @P0 LDGSTS.E.BYPASS.LTC128B.128 [R5+0x20c00], desc[UR38][R2.64+0x100], !P1 ;  /* 0x20c0010002050fae */ /* 0x0001e2000c901d66 */
[----:B------:R-:W-:Y:S01]  /*89c0*/  NOP ;  /* 0x0000000000007918 */ /* 0x000fe20000000000 */
[----:B------:R-:W-:Y:S02]  /*89d0*/  SYNCS.ARRIVE.TRANS64.RED.A0T1 RZ, [UR45+0x2a830], RZ ;  /* 0x02a830ffffff79a7 */ /* 0x000fe4000820042d */
[----:B------:R-:W-:Y:S01]  /*89e0*/  ARRIVES.LDGSTSBAR.64.TRANSCNT [UR45+0x2a830] ;  /* 0x02a83000ff0079b0 */ /* 0x000fe20008000aad */
[----:B------:R-:W-:Y:S01]  /*89f0*/  NOP ;  /* 0x0000000000007918 */ /* 0x000fe20000000000 */
[----:B------:R-:W-:-:S13]  /*8a00*/  ISETP.NE.AND P1, PT, R36, 0x3, PT ;  /* 0x000000032400780c */ /* 0x000fda0003f25270 */
[----:B0-----:R-:W-:Y:S05]  /*8a10*/  @!P1 BRA `(.L_x_49) ;  /* 0x0000000000049947 */ /* 0x001fea0003800000 */
[----:B------:R-:W-:Y:S01]  /*8a20*/  BPT.TRAP 0x1 ;  /* 0x000000040000795c */ /* 0x000fe20000300000 */
.L_x_49:
[----:B------:R-:W-:Y:S01]  /*8a30*/  SYNCS.ARRIVE.TRANS64.A1T0 RZ, [UR45+0x2a830], RZ ;  /* 0x02a830ffffff79a7 */ /* 0x000fe2000810002d */
[----:B------:R-:W-:Y:S05]  /*8a40*/  WARPSYNC.ALL ;  /* 0x0000000000007948 */ /* 0x000fea0003800000 */
[----:B------:R-:W-:Y:S01]  /*8a50*/  UIADD3 UR5, UR45, 0xc400, URZ ;  /* 0x0000c4002d057890 */ /* 0x000fe2000fffe03f */
[----:B------:R-:W-:Y:S01]  /*8a60*/  R2UR UR4, R31 ;  /* 0x000000001f0472ca */ /* 0x000fe200000e0000 */
[----:B------:R-:W-:Y:S01]  /*8a70*/  ULDC.64 UR6, c[0x0][0x2d8] ;  /* 0x0000b60000067ab9 */ /* 0x000fe20000000a00 */
[----:B------:R-:W-:Y:S01]  /*8a80*/  SHF.R.S32.HI R35, RZ, 0x1f, R27 ;  /* 0x0000001fff237819 */ /* 0x000fe2000001141b */
[----:B------:R-:W-:Y:S02]  /*8a90*/  ULOP3.LUT UP0, URZ, UR5, 0x3ff, URZ, 0xc0, !UPT ;  /* 0x000003ff053f7892 */ /* 0x000fe4000f80c03f */
[----:B------:R-:W-:Y:S01]  /*8aa0*/  UIMAD.WIDE.U32 UR40, UR42, UR6, URZ ;  /* 0x000000062a2872a5 */ /* 0x000fe2000f8e003f */
[----:B------:R-:W-:Y:S03]  /*8ab0*/  BAR.SYNC.DEFER_BLOCKING 0x8, 0x180 ;  /* 0x0206000000007b1d */ /* 0x000fe60000010000 */
[----:B------:R-:W-:-:S04]  /*8ac0*/  PLOP3.LUT P0, PT, PT, PT, UP0, 0x80, 0x0 ;  /* 0x000000000000781c */ /* 0x000fc80003f0f008 */
[----:B------:R-:W-:-:S04]  /*8ad0*/  UIMAD UR4, UR4, UR6, URZ ;  /* 0x00000006040472a4 */ /* 0x000fc8000f8e023f */
[----:B------:R-:W-:-:S04]  /*8ae0*/  UIMAD UR4, UR42, UR7, UR4 ;  /* 0x000000072a0472a4 */ /* 0x000fc8000f8e0204 */
[----:B------:R-:W-:Y:S01]  /*8af0*/  UIADD3 UR46, UR41, UR4, URZ ;  /* 0x00000004292e7290 */ /* 0x000fe2000fffe03f */
[----:B------:R-:W-:Y:S11]  /*8b00*/  @!P0 BRA `(.L_x_50) ;  /* 0x0000000000408947 */ /* 0x000ff60003800000 */
[----:B------:R-:W-:Y:S01]  /*8b10*/  MOV R2, 0x0 ;  /* 0x0000000000027802 */ /* 0x000fe20000000f00 */
[----:B------:R-:W-:Y:S01]  /*8b20*/  ULDC.64 UR6, c[0x4][0xf0] ;  /* 0x01003c0000067ab9 */ /* 0x000fe20000000a00 */
[----:B------:R-:W-:Y:S01]  /*8b30*/  ULDC.64 UR8, c[0x4][0xf8] ;  /* 0x01003e0000087ab9 */ /* 0x000fe20000000a00 */
[----:B------:R-:W-:Y:S01]  /*8b40*/  ULDC.64 UR4, c[0x4][0x88] ;  /* 0x0100220000047ab9 */ /* 0x000fe20000000a00 */
[----:B------:R-:W-:Y:S01]  /*8b50*/  IMAD.U32 R4, RZ, RZ, UR6 ;  /* 0x00000006ff047e24 */ /* 0x000fe2000f8e00ff */
[----:B------:R-:W-:Y:S01]  /*8b60*/  MOV R5, UR7 ;  /* 0x0000000700057c02 */ /* 0x000fe20008000f00 */
[----:B------:R-:W0:Y:S01]  /*8b70*/  LDC.64 R2, c[0x4][R2] ;  /* 0x0100000002027b82 */ /* 0x000e220000000a00 */
[----:B------:R-:W-:Y:S01]  /*8b80*/  IMAD.U32 R6, RZ, RZ, UR8 ;  /* 0x00000008ff067e24 */ /* 0x000fe2000f8e00ff */
[----:B------:R-:W-:Y:S01]  /*8b90*/  MOV R10, UR4 ;  /* 0x00000004000a7c02 */ /* 0x000fe20008000f00 */
[----:B------:R-:W-:Y:S01]  /*8ba0*/  IMAD.U32 R7, RZ, RZ, UR9 ;  /* 0x00000009ff077e24 */ /* 0x000fe2000f8e00ff */
[----:B------:R-:W-:Y:S01]  /*8bb0*/  MOV R12, 0x1 ;  /* 0x00000001000c7802 */ /* 0x000fe20000000f00 */
[----:B------:R-:W-:-:S02]  /*8bc0*/  IMAD.U32 R11, RZ, RZ, UR5 ;  /* 0x00000005ff0b7e24 */ /* 0x000fc4000f8e00ff */
[----:B------:R-:W-:Y:S02]  /*8bd0*/  IMAD.MOV.U32 R8, RZ, RZ, 0x70 ;  /* 0x00000070ff087424 */ /* 0x000fe400078e00ff */
[----:B------:R-:W-:-:S07]  /*8be0*/  IMAD.MOV.U32 R13, RZ, RZ, RZ ;  /* 0x000000ffff0d7224 */ /* 0x000fce00078e00ff */
[----:B------:R-:W-:-:S07]  /*8bf0*/  LEPC R20, `(.L_x_50) ;  /* 0x000000001014794e */ /* 0x000fce0000000000 */
[----:B0-----:R-:W-:Y:S05]  /*8c00*/  CALL.ABS.NOINC R2 ;  /* 0x0000000002007343 */ /* 0x001fea0003c00000 */
.L_x_50:
[----:B------:R-:W0:Y:S01]  /*8c10*/  LDC R6, c[0x0][0x448] ;  /* 0x00011200ff067b82 */ /* 0x000e220000000800 */
[----:B------:R-:W-:Y:S01]  /*8c20*/  ULDC.64 UR4, c[0x0][0x2e0] ;  /* 0x0000b80000047ab9 */ /* 0x000fe20000000a00 */
[----:B------:R-:W-:Y:S01]  /*8c30*/  IMAD R7, R24, 0x80, R33 ;  /* 0x0000008018077824 */ /* 0x000fe200078e0221 */
[----:B------:R-:W-:Y:S01]  /*8c40*/  MOV R3, UR46 ;  /* 0x0000002e00037c02 */ /* 0x000fe20008000f00 */
[----:B------:R-:W-:Y:S02]  /*8c50*/  IMAD R0, R35, UR4, RZ ;  /* 0x0000000423007c24 */ /* 0x000fe4000f8e02ff */
[----:B------:R-:W-:Y:S02]  /*8c60*/  IMAD.U32 R5, RZ, RZ, UR41 ;  /* 0x00000029ff057e24 */ /* 0x000fe4000f8e00ff */
[----:B------:R-:W-:Y:S02]  /*8c70*/  IMAD R9, R27, UR5, R0 ;  /* 0x000000051b097c24 */ /* 0x000fe4000f8e0200 */
[----:B------:R-:W-:-:S02]  /*8c80*/  IMAD.MOV.U32 R5, RZ, RZ, R7 ;  /* 0x000000ffff057224 */ /* 0x000fc400078e0007 */
[----:B------:R-:W-:-:S05]  /*8c90*/  IMAD.U32 R4, RZ, RZ, UR40 ;  /* 0x00000028ff047e24 */ /* 0x000fca000f8e00ff */
[----:B------:R-:W-:-:S05]  /*8ca0*/  MOV R2, R4 ;  /* 0x0000000400027202 */ /* 0x000fca0000000f00 */
[----:B------:R-:W-:Y:S01]  /*8cb0*/  IMAD.WIDE.U32 R2, R27, UR4, R2 ;  /* 0x000000041b027c25 */ /* 0x000fe2000f8e0002 */
[----:B------:R-:W-:Y:S01]  /*8cc0*/  ULDC.64 UR4, c[0x0][0x2d0] ;  /* 0x0000b40000047ab9 */ /* 0x000fe20000000a00 */
[----:B0-----:R-:W-:Y:S02]  /*8cd0*/  ISETP.NE.AND P0, PT, R6, 0x1, PT ;  /* 0x000000010600780c */ /* 0x001fe40003f05270 */
[----:B------:R-:W-:-:S11]  /*8ce0*/  IMAD.IADD R3, R3, 0x1, R9 ;  /* 0x0000000103037824 */ /* 0x000fd600078e0209 */
[----:B------:R-:W0:Y:S08]  /*8cf0*/  @P0 LDC R8, c[0x0][0x44c] ;  /* 0x00011300ff080b82 */ /* 0x000e300000000800 */
[----:B------:R-:W1:Y:S01]  /*8d00*/  @P0 LDC R11, c[0x0][0x450] ;  /* 0x00011400ff0b0b82 */ /* 0x000e620000000800 */
[----:B0-----:R-:W-:-:S05]  /*8d10*/  @P0 IMAD.HI.U32 R0, R7, R8, RZ ;  /* 0x0000000807000227 */ /* 0x001fca00078e00ff */
[----:B-1----:R-:W-:-:S04]  /*8d20*/  @P0 SHF.R.U32.HI R5, RZ, R11, R0 ;  /* 0x0000000bff050219 */ /* 0x002fc80000011600 */
[C---:B------:R-:W-:Y:S01]  /*8d30*/  IADD3 R0, -R5.reuse, RZ, RZ ;  /* 0x000000ff05007210 */ /* 0x040fe20007ffe1ff */
[----:B------:R-:W-:-:S04]  /*8d40*/  IMAD.WIDE.U32 R2, R5, UR4, R2 ;  /* 0x0000000405027c25 */ /* 0x000fc8000f8e0002 */
[----:B------:R-:W-:Y:S01]  /*8d50*/  IMAD R7, R6, R0, R7 ;  /* 0x0000000006077224 */ /* 0x000fe200078e0207 */
[----:B------:R-:W-:-:S05]  /*8d60*/  SHF.R.S32.HI R0, RZ, 0x1f, R5 ;  /* 0x0000001fff007819 */ /* 0x000fca0000011405 */
[----:B------:R-:W-:-:S04]  /*8d70*/  IMAD R0, R0, UR4, RZ ;  /* 0x0000000400007c24 */ /* 0x000fc8000f8e02ff */
[----:B------:R-:W-:Y:S01]  /*8d80*/  IMAD R5, R5, UR5, R0 ;  /* 0x0000000505057c24 */ /* 0x000fe2000f8e0200 */
[----:B------:R-:W-:Y:S01]  /*8d90*/  SHF.R.S32.HI R0, RZ, 0x1f, R7 ;  /* 0x0000001fff007819 */ /* 0x000fe20000011407 */
[----:B------:R-:W-:Y:S02]  /*8da0*/  ULDC.64 UR4, c[0x0][0x2c8] ;  /* 0x0000b20000047ab9 */ /* 0x000fe40000000a00 */
[----:B------:R-:W-:Y:S02]  /*8db0*/  IMAD.IADD R3, R3, 0x1, R5 ;  /* 0x0000000103037824 */ /* 0x000fe400078e0205 */
[----:B------:R-:W-:Y:S02]  /*8dc0*/  IMAD R0, R0, UR4, RZ ;  /* 0x0000000400007c24 */ /* 0x000fe4000f8e02ff */
[----:B------:R-:W-:-:S04]  /*8dd0*/  IMAD.WIDE.U32 R2, R7, UR4, R2 ;  /* 0x0000000407027c25 */ /* 0x000fc8000f8e0002 */
[----:B------:R-:W-:Y:S01]  /*8de0*/  IMAD R5, R7, UR5, R0 ;  /* 0x0000000507057c24 */ /* 0x000fe2000f8e0200 */
[----:B------:R-:W-:Y:S02]  /*8df0*/  ULDC.64 UR4, c[0x0][0x280] ;  /* 0x0000a00000047ab9 */ /* 0x000fe40000000a00 */
[C---:B------:R-:W-:Y:S01]  /*8e00*/  LEA R0, P0, R2.reuse, UR4, 0x1 ;  /* 0x0000000402007c11 */ /* 0x040fe2000f8008ff */
[----:B------:R-:W-:Y:S01]  /*8e10*/  IMAD.IADD R3, R3, 0x1, R5 ;  /* 0x0000000103037824 */ /* 0x000fe200078e0205 */
[----:B------:R-:W-:Y:S02]  /*8e20*/  ULDC UR4, c[0x0][0x2b8] ;  /* 0x0000ae0000047ab9 */ /* 0x000fe40000000800 */
[----:B------:R-:W-:Y:S02]  /*8e30*/  ISETP.GE.AND P2, PT, R19, UR4, PT ;  /* 0x0000000413007c0c */ /* 0x000fe4000bf46270 */
[----:B------:R-:W-:Y:S01]  /*8e40*/  LEA.HI.X R8, R2, UR5, R3, 0x1, P0 ;  /* 0x0000000502087c11 */ /* 0x000fe200080f0c03 */
[----:B------:R-:W-:Y:S01]  /*8e50*/  UMOV UR5, 0xffffffff ;  /* 0xffffffff00057882 */ /* 0x000fe20000000000 */
[----:B------:R-:W-:-:S02]  /*8e60*/  ISETP.GE.AND P0, PT, R23, UR4, PT ;  /* 0x0000000417007c0c */ /* 0x000fc4000bf06270 */
[----:B------:R-:W-:Y:S01]  /*8e70*/  ISETP.GE.AND P3, PT, R30, UR4, PT ;  /* 0x000000041e007c0c */ /* 0x000fe2000bf66270 */
[----:B------:R-:W-:-:S12]  /*8e80*/  BRA.DIV UR5, `(.L_x_51) ;  /* 0x0000002a05307947 */ /* 0x000fd8000b800000 */
[----:B------:R-:W-:Y:S01]  /*8e90*/  SHFL.IDX PT, R3, R8, RZ, 0x181f ;  /* 0x00181fff08037589 */ /* 0x000fe200000e0000 */
[----:B------:R-:W-:Y:S01]  /*8ea0*/  ULDC UR4, c[0x0][0x288] ;  /* 0x0000a20000047ab9 */ /* 0x000fe20000000800 */
[----:B------:R-:W-:Y:S01]  /*8eb0*/  LEA R7, R24, R37, 0x7 ;  /* 0x0000002518077211 */ /* 0x000fe200078e38ff */
[----:B------:R-:W-:Y:S01]  /*8ec0*/  IMAD R6, R6, UR4, RZ ;  /* 0x0000000406067c24 */ /* 0x000fe2000f8e02ff */
[----:B------:R-:W0:Y:S03]  /*8ed0*/  SHFL.IDX PT, R2, R0, RZ, 0x181f ;  /* 0x00181fff00027589 */ /* 0x000e2600000e0000 */
[C---:B------:R-:W-:Y:S01]  /*8ee0*/  VIADD R11, R7.reuse, 0x10 ;  /* 0x00000010070b7836 */ /* 0x040fe20000000000 */
[----:B------:R-:W-:Y:S01]  /*8ef0*/  ISETP.GE.AND P1, PT, R7, R6, PT ;  /* 0x000000060700720c */ /* 0x000fe20003f26270 */
[----:B------:R-:W-:Y:S04]  /*8f00*/  SHFL.IDX PT, R5, R8, 0x1, 0x181f ;  /* 0x00381f0008057f89 */ /* 0x000fe800000e0000 */
[----:B------:R-:W1:Y:S04]  /*8f10*/  SHFL.IDX PT, R4, R0, 0x1, 0x181f ;  /* 0x00381f0000047f89 */ /* 0x000e6800000e0000 */
[----:B------:R-:W-:Y:S04]  /*8f20*/  SHFL.IDX PT, R14, R0, 0x7, 0x181f ;  /* 0x00f81f00000e7f89 */ /* 0x000fe800000e0000 */
[----:B------:R-:W-:Y:S01]  /*8f30*/  @!P1 LEA R9, R25, UR45, 0x1 ;  /* 0x0000002d19099c11 */ /* 0x000fe2000f8e08ff */
[----:B0-----:R-:W-:-:S05]  /*8f40*/  @!P1 IMAD.WIDE.U32 R2, R30, 0x2, R2 ;  /* 0x000000021e029825 */ /* 0x001fca00078e0002 */
[----:B------:R-:W-:Y:S04]  /*8f50*/  @!P1 LDGSTS.E.BYPASS.LTC128B.128 [R9+0xc400], desc[UR38][R2.64], !P3 ;  /* 0x0c40000002099fae */ /* 0x000fe8000d901d66 */
[----:B------:R-:W-:Y:S04]  /*8f60*/  @!P1 LDGSTS.E.BYPASS.LTC128B.128 [R9+0x10400], desc[UR38][R2.64+0x80], !P2 ;  /* 0x1040008002099fae */ /* 0x000fe8000d101d66 */
[----:B------:R0:W-:Y:S01]  /*8f70*/  @!P1 LDGSTS.E.BYPASS.LTC128B.128 [R9+0x14400], desc[UR38][R2.64+0x100], !P0 ;  /* 0x1440010002099fae */ /* 0x0001e2000c101d66 */
[----:B------:R-:W-:Y:S02]  /*8f80*/  ISETP.GE.AND P1, PT, R11, R6, PT ;  /* 0x000000060b00720c */ /* 0x000fe40003f26270 */
[C---:B------:R-:W-:Y:S01]  /*8f90*/  IADD3 R11, R7.reuse, 0x30, RZ ;  /* 0x00000030070b7810 */ /* 0x040fe20007ffe0ff */
[----:B0-----:R-:W-:Y:S01]  /*8fa0*/  SHFL.IDX PT, R3, R8, 0x2, 0x181f ;  /* 0x00581f0008037f89 */ /* 0x001fe200000e0000 */
[----:B------:R-:W-:-:S09]  /*8fb0*/  VIADD R9, R7, 0x20 ;  /* 0x0000002007097836 */ /* 0x000fd20000000000 */
[----:B------:R-:W-:Y:S01]  /*8fc0*/  @!P1 LEA R19, R25, UR45, 0x1 ;  /* 0x0000002d19139c11 */ /* 0x000fe2000f8e08ff */
[----:B-1----:R-:W-:Y:S01]  /*8fd0*/  @!P1 IMAD.WIDE.U32 R4, R30, 0x2, R4 ;  /* 0x000000021e049825 */ /* 0x002fe200078e0004 */
[----:B------:R-:W0:Y:S04]  /*8fe0*/  SHFL.IDX PT, R2, R0, 0x2, 0x181f ;  /* 0x00581f0000027f89 */ /* 0x000e2800000e0000 */
[----:B------:R-:W-:Y:S04]  /*8ff0*/  @!P1 LDGSTS.E.BYPASS.LTC128B.128 [R19+0xcc00], desc[UR38][R4.64], !P3 ;  /* 0x0cc0000004139fae */ /* 0x000fe8000d901d66 */
[----:B------:R-:W-:Y:S04]  /*9000*/  @!P1 LDGSTS.E.BYPASS.LTC128B.128 [R19+0x10c00], desc[UR38][R4.64+0x80], !P2 ;  /* 0x10c0008004139fae */ /* 0x000fe8000d101d66 */
[----:B------:R1:W-:Y:S01]  /*9010*/  @!P1 LDGSTS.E.BYPASS.LTC128B.128 [R19+0x14c00], desc[UR38][R4.64+0x100], !P0 ;  /* 0x14c0010004139fae */ /* 0x0003e2000c101d66 */
[----:B------:R-:W-:-:S03]  /*9020*/  ISETP.GE.AND P1, PT, R9, R6, PT ;  /* 0x000000060900720c */ /* 0x000fc60003f26270 */
[----:B-1----:R-:W-:Y:S10]  /*9030*/  SHFL.IDX PT, R5, R8, 0x3, 0x181f ;  /* 0x00781f0008057f89 */ /* 0x002ff400000e0000 */
[----:B0-----:R-:W-:Y:S01]  /*9040*/  @!P1 IMAD.WIDE.U32 R2, R30, 0x2, R2 ;  /* 0x000000021e029825 */ /* 0x001fe200078e0002 */
[----:B------:R-:W-:Y:S01]  /*9050*/  @!P1 LEA R9, R25, UR45, 0x1 ;  /* 0x0000002d19099c11 */ /* 0x000fe2000f8e08ff */
[----:B------:R-:W0:Y:S04]  /*9060*/  SHFL.IDX PT, R4, R0, 0x3, 0x181f ;  /* 0x00781f0000047f89 */ /* 0x000e2800000e0000 */
[----:B------:R-:W-:Y:S04]  /*9070*/  @!P1 LDGSTS.E.BYPASS.LTC128B.128 [R9+0xd400], desc[UR38][R2.64], !P3 ;  /* 0x0d40000002099fae */ /* 0x000fe8000d901d66 */
[----:B------:R-:W-:Y:S04]  /*9080*/  @!P1 LDGSTS.E.BYPASS.LTC128B.128 [R9+0x11400], desc[UR38][R2.64+0x80], !P2 ;  /* 0x1140008002099fae */ /* 0x000fe8000d101d66 */
[----:B------:R1:W-:Y:S01]  /*9090*/  @!P1 LDGSTS.E.BYPASS.LTC128B.128 [R9+0x15400], desc[UR38][R2.64+0x100], !P0 ;  /* 0x1540010002099fae */ /* 0x0003e2000c101d66 */
[----:B------:R-:W-:Y:S01]  /*90a0*/  ISETP.GE.AND P1, PT, R11, R6, PT ;  /* 0x000000060b00720c */ /* 0x000fe20003f26270 */
[----:B------:R-:W-:-:S02]  /*90b0*/  VIADD R11, R7, 0x50 ;  /* 0x00000050070b7836 */ /* 0x000fc40000000000 */
[----:B-1----:R-:W-:Y:S01]  /*90c0*/  SHFL.IDX PT, R3, R8, 0x4, 0x181f ;  /* 0x00981f0008037f89 */ /* 0x002fe200000e0000 */
[----:B------:R-:W-:-:S09]  /*90d0*/  VIADD R9, R7, 0x40 ;  /* 0x0000004007097836 */ /* 0x000fd20000000000 */
[----:B------:R-:W-:Y:S01]  /*90e0*/  @!P1 LEA R19, R25, UR45, 0x1 ;  /* 0x0000002d19139c11 */ /* 0x000fe2000f8e08ff */
[----:B0-----:R-:W-:Y:S01]  /*90f0*/  @!P1 IMAD.WIDE.U32 R4, R30, 0x2, R4 ;  /* 0x000000021e049825 */ /* 0x001fe200078e0004 */
        /* <DEDUP_REMOVED lines=12> */
[----:B------:R-:W-:-:S03]  /*91c0*/  ISETP.GE.AND P1, PT, R11, R6, PT ;  /* 0x000000060b00720c */ /* 0x000fc60003f26270 */
[----:B-1----:R-:W-:Y:S01]  /*91d0*/  SHFL.IDX PT, R3, R8, 0x6, 0x181f ;  /* 0x00d81f0008037f89 */ /* 0x002fe200000e0000 */
[----:B------:R-:W-:-:S09]  /*91e0*/  IADD3 R9, R7, 0x60, RZ ;  /* 0x0000006007097810 */ /* 0x000fd20007ffe0ff */
[----:B0-----:R-:W-:Y:S01]  /*91f0*/  @!P1 IMAD.WIDE.U32 R4, R30, 0x2, R4 ;  /* 0x000000021e049825 */ /* 0x001fe200078e0004 */
[----:B------:R-:W-:Y:S01]  /*9200*/  @!P1 LEA R19, R25, UR45, 0x1 ;  /* 0x0000002d19139c11 */ /* 0x000fe2000f8e08ff */
[----:B------:R-:W0:Y:S04]  /*9210*/  SHFL.IDX PT, R2, R0, 0x6, 0x181f ;  /* 0x00d81f0000027f89 */ /* 0x000e2800000e0000 */
[----:B------:R-:W-:Y:S04]  /*9220*/  @!P1 LDGSTS.E.BYPASS.LTC128B.128 [R19+0xec00], desc[UR38][R4.64], !P3 ;  /* 0x0ec0000004139fae */ /* 0x000fe8000d901d66 */
[----:B------:R-:W-:Y:S04]  /*9230*/  @!P1 LDGSTS.E.BYPASS.LTC128B.128 [R19+0x12c00], desc[UR38][R4.64+0x80], !P2 ;  /* 0x12c0008004139fae */ /* 0x000fe8000d101d66 */
[----:B------:R1:W-:Y:S01]  /*9240*/  @!P1 LDGSTS.E.BYPASS.LTC128B.128 [R19+0x16c00], desc[UR38][R4.64+0x100], !P0 ;  /* 0x16c0010004139fae */ /* 0x0003e2000c101d66 */
[----:B------:R-:W-:-:S03]  /*9250*/  ISETP.GE.AND P1, PT, R9, R6, PT ;  /* 0x000000060900720c */ /* 0x000fc60003f26270 */
[----:B-1----:R1:W2:Y:S10]  /*9260*/  SHFL.IDX PT, R4, R8, 0x7, 0x181f ;  /* 0x00f81f0008047f89 */ /* 0x0022b400000e0000 */
[----:B0-----:R-:W-:Y:S01]  /*9270*/  @!P1 IMAD.WIDE.U32 R2, R30, 0x2, R2 ;  /* 0x000000021e029825 */ /* 0x001fe200078e0002 */
[----:B------:R-:W-:-:S05]  /*9280*/  @!P1 LEA R9, R25, UR45, 0x1 ;  /* 0x0000002d19099c11 */ /* 0x000fca000f8e08ff */
[----:B------:R1:W-:Y:S04]  /*9290*/  @!P1 LDGSTS.E.BYPASS.LTC128B.128 [R9+0xf400], desc[UR38][R2.64], !P3 ;  /* 0x0f40000002099fae */ /* 0x0003e8000d901d66 */
[----:B------:R1:W-:Y:S04]  /*92a0*/  @!P1 LDGSTS.E.BYPASS.LTC128B.128 [R9+0x13400], desc[UR38][R2.64+0x80], !P2 ;  /* 0x1340008002099fae */ /* 0x0003e8000d101d66 */
[----:B------:R1:W-:Y:S02]  /*92b0*/  @!P1 LDGSTS.E.BYPASS.LTC128B.128 [R9+0x17400], desc[UR38][R2.64+0x100], !P0 ;  /* 0x1740010002099fae */ /* 0x0003e4000c101d66 */
.L_x_119:
[----:B------:R-:W-:Y:S01]  /*92c0*/  VIADD R7, R7, 0x70 ;  /* 0x0000007007077836 */ /* 0x000fe20000000000 */
[----:B------:R-:W-:Y:S01]  /*92d0*/  BSSY B0, `(.L_x_52) ;  /* 0x000000d000007945 */ /* 0x000fe20003800000 */
[----:B-1----:R-:W-:Y:S01]  /*92e0*/  IMAD.MOV.U32 R2, RZ, RZ, R14 ;  /* 0x000000ffff027224 */ /* 0x002fe200078e000e */
[----:B--2---:R-:W-:Y:S02]  /*92f0*/  MOV R3, R4 ;  /* 0x0000000400037202 */ /* 0x004fe40000000f00 */
[----:B------:R-:W-:-:S13]  /*9300*/  ISETP.GE.AND P1, PT, R7, R6, PT ;  /* 0x000000060700720c */ /* 0x000fda0003f26270 */
[----:B------:R-:W-:Y:S05]  /*9310*/  @P1 BRA `(.L_x_53) ;  /* 0x0000000000201947 */ /* 0x000fea0003800000 */
[----:B------:R-:W-:Y:S01]  /*9320*/  IMAD.WIDE.U32 R2, R30, 0x2, R2 ;  /* 0x000000021e027825 */ /* 0x000fe200078e0002 */
[----:B------:R-:W-:-:S05]  /*9330*/  LEA R5, R25, UR45, 0x1 ;  /* 0x0000002d19057c11 */ /* 0x000fca000f8e08ff */
[----:B------:R-:W-:Y:S01]  /*9340*/  @!PT LDS RZ, [RZ] ;  /* 0x00000000fffff984 */ /* 0x000fe20000000800 */
[----:B------:R-:W-:Y:S01]  /*9350*/  @!PT LDS RZ, [RZ] ;  /* 0x00000000fffff984 */ /* 0x000fe20000000800 */
[----:B------:R-:W-:Y:S01]  /*9360*/  @!PT LDS RZ, [RZ] ;  /* 0x00000000fffff984 */ /* 0x000fe20000000800 */
[----:B------:R0:W-:Y:S04]  /*9370*/  LDGSTS.E.BYPASS.LTC128B.128 [R5+0xfc00], desc[UR38][R2.64], !P3 ;  /* 0x0fc0000002057fae */ /* 0x0001e8000d901d66 */
[----:B------:R0:W-:Y:S04]  /*9380*/  LDGSTS.E.BYPASS.LTC128B.128 [R5+0x13c00], desc[UR38][R2.64+0x80], !P2 ;  /* 0x13c0008002057fae */ /* 0x0001e8000d101d66 */
[----:B------:R0:W-:Y:S02]  /*9390*/  LDGSTS.E.BYPASS.LTC128B.128 [R5+0x17c00], desc[UR38][R2.64+0x100], !P0 ;  /* 0x17c0010002057fae */ /* 0x0001e4000c101d66 */
.L_x_53:
[----:B------:R-:W-:Y:S05]  /*93a0*/  BSYNC B0 ;  /* 0x0000000000007941 */ /* 0x000fea0003800000 */
.L_x_52:
[----:B------:R-:W-:Y:S01]  /*93b0*/  NOP ;  /* 0x0000000000007918 */ /* 0x000fe20000000000 */
[----:B------:R-:W-:Y:S01]  /*93c0*/  SYNCS.ARRIVE.TRANS64.RED.A0T1 RZ, [UR45+0x2a800], RZ ;  /* 0x02a800ffffff79a7 */ /* 0x000fe2000820042d */
[----:B------:R-:W-:Y:S01]  /*93d0*/  IMAD.MOV.U32 R0, RZ, RZ, 0x1 ;  /* 0x00000001ff007424 */ /* 0x000fe200078e00ff */
[----:B------:R-:W-:Y:S04]  /*93e0*/  ARRIVES.LDGSTSBAR.64.TRANSCNT [UR45+0x2a800] ;  /* 0x02a80000ff0079b0 */ /* 0x000fe80008000aad */
[----:B------:R-:W-:Y:S01]  /*93f0*/  SHF.L.U32 R0, R0, 0x1f, RZ ;  /* 0x0000001f00007819 */ /* 0x000fe200000006ff */
[----:B------:R-:W-:Y:S01]  /*9400*/  NOP ;  /* 0x0000000000007918 */ /* 0x000fe20000000000 */
[----:B------:R-:W-:Y:S02]  /*9410*/  SYNCS.ARRIVE.TRANS64.A1T0 RZ, [UR45+0x2a800], RZ ;  /* 0x02a800ffffff79a7 */ /* 0x000fe4000810002d */
[----:B------:R-:W1:Y:S02]  /*9420*/  SYNCS.PHASECHK.TRANS64.TRYWAIT P0, [UR45+0x2a820], R0 ;  /* 0x02a82000ff0075a7 */ /* 0x000e64000800016d */
[----:B-1----:R-:W-:Y:S05]  /*9430*/  @!P0 BRA `(.L_x_54) ;  /* 0x0000002c004c8947 */ /* 0x002fea0003800000 */
.L_x_120:
[----:B------:R-:W-:Y:S01]  /*9440*/  UIADD3 UR4, UR49, -0x2, URZ ;  /* 0xfffffffe31047890 */ /* 0x000fe2000fffe03f */
[----:B------:R-:W-:Y:S01]  /*9450*/  IMAD.MOV.U32 R24, RZ, RZ, 0x1 ;  /* 0x00000001ff187424 */ /* 0x000fe200078e00ff */
[----:B------:R-:W-:Y:S02]  /*9460*/  MOV R21, RZ ;  /* 0x000000ff00157202 */ /* 0x000fe40000000f00 */
[----:B------:R-:W-:-:S06]  /*9470*/  UISETP.GE.AND UP0, UPT, UR4, UR48, UPT ;  /* 0x000000300400728c */ /* 0x000fcc000bf06270 */
[----:B------:R-:W-:-:S13]  /*9480*/  PLOP3.LUT P0, PT, PT, PT, UP0, 0x80, 0x0 ;  /* 0x000000000000781c */ /* 0x000fda0003f0f008 */
[----:B------:R-:W-:Y:S05]  /*9490*/  @!P0 BRA `(.L_x_55) ;  /* 0x0000000c00dc8947 */ /* 0x000fea0003800000 */
[----:B------:R-:W-:Y:S01]  /*94a0*/  UIADD3 UR4, UR47, 0x1, URZ ;  /* 0x000000012f047890 */ /* 0x000fe2000fffe03f */
[----:B0-----:R-:W-:Y:S01]  /*94b0*/  LOP3.LUT R3, RZ, UR44, RZ, 0x33, !PT ;  /* 0x0000002cff037c12 */ /* 0x001fe2000f8e33ff */
[----:B------:R-:W-:Y:S01]  /*94c0*/  BSSY B0, `(.L_x_55) ;  /* 0x00000f4000007945 */ /* 0x000fe20003800000 */
[----:B------:R-:W-:Y:S01]  /*94d0*/  IADD3 R18, R26, R18, R37 ;  /* 0x000000121a127210 */ /* 0x000fe20007ffe025 */
[----:B------:R-:W-:Y:S01]  /*94e0*/  UIMAD UR4, UR4, UR37, URZ ;  /* 0x00000025040472a4 */ /* 0x000fe2000f8e023f */
[----:B------:R-:W-:Y:S01]  /*94f0*/  IADD3 R5, -R37, UR43, RZ ;  /* 0x0000002b25057c10 */ /* 0x000fe2000fffe1ff */
[----:B------:R-:W-:Y:S01]  /*9500*/  IMAD.SHL.U32 R35, R30, 0x2, RZ ;  /* 0x000000021e237824 */ /* 0x000fe200078e00ff */
[----:B------:R-:W-:Y:S01]  /*9510*/  MOV R23, 0x1 ;  /* 0x0000000100177802 */ /* 0x000fe20000000f00 */
[----:B------:R-:W-:Y:S02]  /*9520*/  VIADD R9, R18, 0xfffffee0 ;  /* 0xfffffee012097836 */ /* 0x000fe40000000000 */
[----:B------:R-:W-:Y:S01]  /*9530*/  LOP3.LUT R0, RZ, UR4, RZ, 0x33, !PT ;  /* 0x00000004ff007c12 */ /* 0x000fe2000f8e33ff */
[----:B------:R-:W-:-:S03]  /*9540*/  IMAD.MOV.U32 R10, RZ, RZ, RZ ;  /* 0x000000ffff0a7224 */ /* 0x000fc600078e00ff */
[----:B------:R-:W-:-:S04]  /*9550*/  VIMNMX R0, R0, R3, !PT ;  /* 0x0000000300007248 */ /* 0x000fc80007fe0100 */
[C---:B------:R-:W-:Y:S01]  /*9560*/  IADD3 R28, -R0.reuse, -0x2, RZ ;  /* 0xfffffffe001c7810 */ /* 0x040fe20007ffe1ff */
[C---:B------:R-:W-:Y:S02]  /*9570*/  IMAD R5, R0.reuse, 0x60, R5 ;  /* 0x0000006000057824 */ /* 0x040fe400078e0205 */
[----:B------:R-:W-:Y:S02]  /*9580*/  IMAD R9, R0, -0x60, R9 ;  /* 0xffffffa000097824 */ /* 0x000fe400078e0209 */
[----:B------:R-:W-:-:S07]  /*9590*/  VIADD R0, R5, 0xc0 ;  /* 0x000000c005007836 */ /* 0x000fce0000000000 */
.L_x_68:
[----:B------:R-:W0:Y:S01]  /*95a0*/  LDC R2, c[0x0][0x430] ;  /* 0x00010c00ff027b82 */ /* 0x000e220000000800 */
[----:B------:R-:W-:Y:S02]  /*95b0*/  ISETP.GT.U32.AND P1, PT, R33, 0x5f, PT ;  /* 0x0000005f2100780c */ /* 0x000fe40003f24070 */
[----:B------:R-:W-:-:S11]  /*95c0*/  MOV R11, R9 ;  /* 0x00000009000b7202 */ /* 0x000fd60000000f00 */
[----:B------:R-:W1:Y:S08]  /*95d0*/  @!P1 LDC.64 R6, c[0x0][0x428] ;  /* 0x00010a00ff069b82 */ /* 0x000e700000000a00 */
[----:B------:R-:W2:Y:S01]  /*95e0*/  @!P1 LDC.64 R4, c[0x0][0x418] ;  /* 0x00010600ff049b82 */ /* 0x000ea20000000a00 */
[----:B0-----:R-:W-:-:S13]  /*95f0*/  ISETP.NE.AND P0, PT, R2, 0x1, PT ;  /* 0x000000010200780c */ /* 0x001fda0003f05270 */
[----:B------:R-:W0:Y:S08]  /*9600*/  @P0 LDC R2, c[0x0][0x434] ;  /* 0x00010d00ff020b82 */ /* 0x000e300000000800 */
[----:B------:R-:W3:Y:S01]  /*9610*/  @P0 LDC R3, c[0x0][0x438] ;  /* 0x00010e00ff030b82 */ /* 0x000ee20000000800 */
[----:B0-----:R-:W-:-:S05]  /*9620*/  @P0 IMAD.HI.U32 R2, R9, R2, RZ ;  /* 0x0000000209020227 */ /* 0x001fca00078e00ff */
[----:B---3--:R-:W-:Y:S01]  /*9630*/  @P0 SHF.R.U32.HI R11, RZ, R3, R2 ;  /* 0x00000003ff0b0219 */ /* 0x008fe20000011602 */
[----:B-1----:R-:W-:-:S03]  /*9640*/  @!P1 IMAD R2, R34, R6, RZ ;  /* 0x0000000622029224 */ /* 0x002fc600078e02ff */
[--C-:B------:R-:W-:Y:S01]  /*9650*/  @!P1 SHF.R.S32.HI R3, RZ, 0x1f, R11.reuse ;  /* 0x0000001fff039819 */ /* 0x100fe2000001140b */
[----:B------:R-:W-:Y:S02]  /*9660*/  @!P1 IMAD R7, R32, R7, R2 ;  /* 0x0000000720079224 */ /* 0x000fe400078e0202 */
[----:B------:R-:W-:-:S04]  /*9670*/  @!P1 IMAD.MOV.U32 R2, RZ, RZ, R11 ;  /* 0x000000ffff029224 */ /* 0x000fc800078e000b */
[----:B------:R-:W-:Y:S01]  /*9680*/  @!P1 IMAD.WIDE.U32 R2, R32, R6, R2 ;  /* 0x0000000620029225 */ /* 0x000fe200078e0002 */
[----:B------:R-:W-:-:S03]  /*9690*/  MOV R6, RZ ;  /* 0x000000ff00067202 */ /* 0x000fc60000000f00 */
[----:B------:R-:W-:Y:S01]  /*96a0*/  @!P1 IMAD.IADD R3, R7, 0x1, R3 ;  /* 0x0000000107039824 */ /* 0x000fe200078e0203 */
[----:B--2---:R-:W-:-:S04]  /*96b0*/  @!P1 LEA R4, P0, R2, R4, 0x2 ;  /* 0x0000000402049211 */ /* 0x004fc800078010ff */
[----:B------:R-:W-:Y:S01]  /*96c0*/  @!P1 LEA.HI.X R5, R2, R5, R3, 0x2, P0 ;  /* 0x0000000502059211 */ /* 0x000fe200000f1403 */
[----:B------:R-:W-:-:S04]  /*96d0*/  VIADD R21, R10, 0x1 ;  /* 0x000000010a157836 */ /* 0x000fc80000000000 */
[----:B------:R0:W5:Y:S01]  /*96e0*/  @!P1 LDG.E R6, desc[UR38][R4.64] ;  /* 0x0000002604069981 */ /* 0x000162000c1e1900 */
[----:B------:R-:W-:Y:S02]  /*96f0*/  ISETP.NE.AND P1, PT, R36, 0x3, PT ;  /* 0x000000032400780c */ /* 0x000fe40003f25270 */
[----:B------:R-:W-:-:S04]  /*9700*/  ISETP.NE.AND P0, PT, R21, 0x2, PT ;  /* 0x000000021500780c */ /* 0x000fc80003f05270 */
[----:B------:R-:W-:Y:S02]  /*9710*/  SEL R24, RZ, 0x1, P0 ;  /* 0x00000001ff187807 */ /* 0x000fe40000000000 */
[----:B------:R-:W-:Y:S02]  /*9720*/  SEL R21, R21, RZ, P0 ;  /* 0x000000ff15157207 */ /* 0x000fe40000000000 */
[----:B------:R-:W-:-:S03]  /*9730*/  LOP3.LUT R24, R23, R24, RZ, 0x3c, !PT ;  /* 0x0000001817187212 */ /* 0x000fc600078e3cff */
[----:B0-----:R-:W-:Y:S05]  /*9740*/  @!P1 BRA `(.L_x_56) ;  /* 0x0000000000049947 */ /* 0x001fea0003800000 */
[----:B------:R-:W-:Y:S01]  /*9750*/  BPT.TRAP 0x1 ;  /* 0x000000040000795c */ /* 0x000fe20000300000 */
.L_x_56:
[----:B------:R-:W-:Y:S01]  /*9760*/  LEA R8, R21, UR45, 0x3 ;  /* 0x0000002d15087c11 */ /* 0x000fe2000f8e18ff */
[----:B------:R-:W-:Y:S01]  /*9770*/  BSSY B1, `(.L_x_57) ;  /* 0x0000004000017945 */ /* 0x000fe20003800000 */
[----:B------:R-:W-:-:S04]  /*9780*/  SHF.L.U32 R3, R24, 0x1f, RZ ;  /* 0x0000001f18037819 */ /* 0x000fc800000006ff */
[----:B------:R-:W0:Y:S02]  /*9790*/  SYNCS.PHASECHK.TRANS64.TRYWAIT P0, [R8+URZ+0x2a840], R3 ;  /* 0x02a84003080075a7 */ /* 0x000e24000800017f */
[----:B0-----:R-:W-:Y:S05]  /*97a0*/  @!P0 BRA `(.L_x_58) ;  /* 0x0000002800888947 */ /* 0x001fea0003800000 */
.L_x_121:
[----:B------:R-:W-:Y:S05]  /*97b0*/  BSYNC B1 ;  /* 0x0000000000017941 */ /* 0x000fea0003800000 */
.L_x_57:
[----:B------:R-:W-:Y:S01]  /*97c0*/  ULDC UR4, c[0x0][0x430] ;  /* 0x00010c0000047ab9 */ /* 0x000fe20000000800 */
[----:B-----5:R-:W-:Y:S01]  /*97d0*/  SHF.R.S32.HI R27, RZ, 0x1f, R6 ;  /* 0x0000001fff1b7819 */ /* 0x020fe20000011406 */
[----:B------:R-:W-:Y:S01]  /*97e0*/  UIADD3 UR4, -UR4, URZ, URZ ;  /* 0x0000003f04047290 */ /* 0x000fe2000fffe13f */
[----:B------:R-:W-:Y:S01]  /*97f0*/  R2UR UR6, R31 ;  /* 0x000000001f0672ca */ /* 0x000fe200000e0000 */
[----:B------:R-:W-:Y:S01]  /*9800*/  IMAD R19, R21, 0x4800, R25 ;  /* 0x0000480015137824 */ /* 0x000fe200078e0219 */
[C---:B------:R-:W-:Y:S02]  /*9810*/  LOP3.LUT P3, RZ, R22.reuse, 0x4, RZ, 0xc0, !PT ;  /* 0x0000000416ff7812 */ /* 0x040fe4000786c0ff */
[C---:B------:R-:W-:Y:S01]  /*9820*/  LOP3.LUT P2, RZ, R22.reuse, 0x2, RZ, 0xc0, !PT ;  /* 0x0000000216ff7812 */ /* 0x040fe2000784c0ff */
[----:B------:R-:W-:Y:S01]  /*9830*/  IMAD R7, R11, UR4, R9 ;  /* 0x000000040b077c24 */ /* 0x000fe2000f8e0209 */
[----:B------:R-:W-:Y:S01]  /*9840*/  ULDC.64 UR4, c[0x0][0x300] ;  /* 0x0000c00000047ab9 */ /* 0x000fe20000000a00 */
[----:B------:R-:W-:-:S03]  /*9850*/  LOP3.LUT P1, RZ, R22, 0x1, RZ, 0xc0, !PT ;  /* 0x0000000116ff7812 */ /* 0x000fc6000782c0ff */
[----:B------:R-:W-:-:S05]  /*9860*/  SHF.R.S32.HI R26, RZ, 0x1f, R7 ;  /* 0x0000001fff1a7819 */ /* 0x000fca0000011407 */
[----:B------:R-:W-:-:S04]  /*9870*/  IMAD R2, R26, UR4, RZ ;  /* 0x000000041a027c24 */ /* 0x000fc8000f8e02ff */
[C---:B------:R-:W-:Y:S02]  /*9880*/  IMAD R5, R7.reuse, UR5, R2 ;  /* 0x0000000507057c24 */ /* 0x040fe4000f8e0202 */
[----:B0-----:R-:W-:Y:S01]  /*9890*/  IMAD.WIDE.U32 R2, R7, UR4, RZ ;  /* 0x0000000407027c25 */ /* 0x001fe2000f8e00ff */
        /* <DEDUP_REMOVED lines=14> */
[----:B------:R-:W-:-:S04]  /*9980*/  UMOV UR4, 0xffffffff ;  /* 0xffffffff00047882 */ /* 0x000fc80000000000 */
[----:B------:R-:W-:Y:S01]  /*9990*/  LEA.HI.X R20, R2, UR7, R3, 0x1, P0 ;  /* 0x0000000702147c11 */ /* 0x000fe200080f0c03 */
[----:B------:R-:W-:Y:S06]  /*99a0*/  BRA.DIV UR4, `(.L_x_59) ;  /* 0x0000002a041c7947 */ /* 0x000fec000b800000 */
[----:B------:R-:W0:Y:S01]  /*99b0*/  SHFL.IDX PT, R14, R18, RZ, 0x181f ;  /* 0x00181fff120e7589 */ /* 0x000e2200000e0000 */
[----:B------:R-:W-:-:S03]  /*99c0*/  LEA R19, R19, UR45, 0x1 ;  /* 0x0000002d13137c11 */ /* 0x000fc6000f8e08ff */
[----:B------:R-:W1:Y:S04]  /*99d0*/  SHFL.IDX PT, R3, R20, RZ, 0x181f ;  /* 0x00181fff14037589 */ /* 0x000e6800000e0000 */
[----:B------:R-:W-:Y:S04]  /*99e0*/  SHFL.IDX PT, R4, R20, 0x1, 0x181f ;  /* 0x00381f0014047f89 */ /* 0x000fe800000e0000 */
[----:B------:R-:W-:Y:S04]  /*99f0*/  SHFL.IDX PT, R12, R18, 0x2, 0x181f ;  /* 0x00581f00120c7f89 */ /* 0x000fe800000e0000 */
[----:B------:R-:W-:Y:S01]  /*9a00*/  SHFL.IDX PT, R5, R20, 0x2, 0x181f ;  /* 0x00581f0014057f89 */ /* 0x000fe200000e0000 */
[----:B0-----:R-:W-:-:S03]  /*9a10*/  IADD3 R2, P0, R14, R35, RZ ;  /* 0x000000230e027210 */ /* 0x001fc60007f1e0ff */
[----:B------:R-:W0:Y:S01]  /*9a20*/  SHFL.IDX PT, R14, R18, 0x1, 0x181f ;  /* 0x00381f00120e7f89 */ /* 0x000e2200000e0000 */
[----:B-1----:R-:W-:-:S05]  /*9a30*/  IADD3.X R3, RZ, R3, RZ, P0, !PT ;  /* 0x00000003ff037210 */ /* 0x002fca00007fe4ff */
[----:B------:R-:W-:Y:S04]  /*9a40*/  LDGSTS.E.BYPASS.LTC128B.128 [R19+0x18400], desc[UR38][R2.64], !P3 ;  /* 0x1840000002137fae */ /* 0x000fe8000d901d66 */
[----:B------:R-:W-:Y:S04]  /*9a50*/  LDGSTS.E.BYPASS.LTC128B.128 [R19+0x1b400], desc[UR38][R2.64+0x80], !P2 ;  /* 0x1b40008002137fae */ /* 0x000fe8000d101d66 */
[----:B------:R0:W-:Y:S02]  /*9a60*/  LDGSTS.E.BYPASS.LTC128B.128 [R19+0x1e400], desc[UR38][R2.64+0x100], !P1 ;  /* 0x1e40010002137fae */ /* 0x0001e4000c901d66 */
[----:B0-----:R-:W-:-:S02]  /*9a70*/  IADD3 R2, P0, R14, R35, RZ ;  /* 0x000000230e027210 */ /* 0x001fc40007f1e0ff */
[----:B------:R-:W0:Y:S03]  /*9a80*/  SHFL.IDX PT, R14, R18, 0x3, 0x181f ;  /* 0x00781f00120e7f89 */ /* 0x000e2600000e0000 */
[----:B------:R-:W-:Y:S01]  /*9a90*/  IMAD.X R3, RZ, RZ, R4, P0 ;  /* 0x000000ffff037224 */ /* 0x000fe200000e0604 */
[-C--:B------:R-:W-:Y:S02]  /*9aa0*/  IADD3 R4, P0, R12, R35.reuse, RZ ;  /* 0x000000230c047210 */ /* 0x080fe40007f1e0ff */
[----:B------:R-:W-:Y:S03]  /*9ab0*/  SHFL.IDX PT, R12, R18, 0x4, 0x181f ;  /* 0x00981f00120c7f89 */ /* 0x000fe600000e0000 */
[----:B------:R-:W-:Y:S01]  /*9ac0*/  IMAD.X R5, RZ, RZ, R5, P0 ;  /* 0x000000ffff057224 */ /* 0x000fe200000e0605 */
[----:B------:R-:W-:Y:S04]  /*9ad0*/  LDGSTS.E.BYPASS.LTC128B.128 [R19+0x18c00], desc[UR38][R2.64], !P3 ;  /* 0x18c0000002137fae */ /* 0x000fe8000d901d66 */
[----:B------:R-:W-:Y:S04]  /*9ae0*/  LDGSTS.E.BYPASS.LTC128B.128 [R19+0x1bc00], desc[UR38][R2.64+0x80], !P2 ;  /* 0x1bc0008002137fae */ /* 0x000fe8000d101d66 */
[----:B------:R1:W-:Y:S04]  /*9af0*/  LDGSTS.E.BYPASS.LTC128B.128 [R19+0x1ec00], desc[UR38][R2.64+0x100], !P1 ;  /* 0x1ec0010002137fae */ /* 0x0003e8000c901d66 */
[----:B------:R-:W-:Y:S04]  /*9b00*/  LDGSTS.E.BYPASS.LTC128B.128 [R19+0x19400], desc[UR38][R4.64], !P3 ;  /* 0x1940000004137fae */ /* 0x000fe8000d901d66 */
[----:B------:R-:W-:Y:S04]  /*9b10*/  LDGSTS.E.BYPASS.LTC128B.128 [R19+0x1c400], desc[UR38][R4.64+0x80], !P2 ;  /* 0x1c40008004137fae */ /* 0x000fe8000d101d66 */
[----:B-1----:R-:W1:Y:S01]  /*9b20*/  SHFL.IDX PT, R3, R20, 0x3, 0x181f ;  /* 0x00781f0014037f89 */ /* 0x002e6200000e0000 */
[----:B0-----:R-:W-:-:S03]  /*9b30*/  IADD3 R2, P0, R14, R35, RZ ;  /* 0x000000230e027210 */ /* 0x001fc60007f1e0ff */
[----:B------:R0:W-:Y:S04]  /*9b40*/  LDGSTS.E.BYPASS.LTC128B.128 [R19+0x1f400], desc[UR38][R4.64+0x100], !P1 ;  /* 0x1f40010004137fae */ /* 0x0001e8000c901d66 */
[----:B------:R-:W-:Y:S04]  /*9b50*/  SHFL.IDX PT, R14, R18, 0x5, 0x181f ;  /* 0x00b81f00120e7f89 */ /* 0x000fe800000e0000 */
[----:B0-----:R-:W0:Y:S04]  /*9b60*/  SHFL.IDX PT, R4, R20, 0x4, 0x181f ;  /* 0x00981f0014047f89 */ /* 0x001e2800000e0000 */
[----:B------:R-:W2:Y:S01]  /*9b70*/  SHFL.IDX PT, R20, R20, 0x5, 0x181f ;  /* 0x00b81f0014147f89 */ /* 0x000ea200000e0000 */
[----:B-1----:R-:W-:-:S05]  /*9b80*/  IADD3.X R3, RZ, R3, RZ, P0, !PT ;  /* 0x00000003ff037210 */ /* 0x002fca00007fe4ff */
[----:B------:R-:W-:Y:S04]  /*9b90*/  LDGSTS.E.BYPASS.LTC128B.128 [R19+0x19c00], desc[UR38][R2.64], !P3 ;  /* 0x19c0000002137fae */ /* 0x000fe8000d901d66 */
[----:B------:R-:W-:Y:S04]  /*9ba0*/  LDGSTS.E.BYPASS.LTC128B.128 [R19+0x1cc00], desc[UR38][R2.64+0x80], !P2 ;  /* 0x1cc0008002137fae */ /* 0x000fe8000d101d66 */
[----:B------:R1:W-:Y:S02]  /*9bb0*/  LDGSTS.E.BYPASS.LTC128B.128 [R19+0x1fc00], desc[UR38][R2.64+0x100], !P1 ;  /* 0x1fc0010002137fae */ /* 0x0003e4000c901d66 */
[----:B-1----:R-:W-:-:S05]  /*9bc0*/  IADD3 R2, P0, R12, R35, RZ ;  /* 0x000000230c027210 */ /* 0x002fca0007f1e0ff */
[----:B0-----:R-:W-:-:S05]  /*9bd0*/  IMAD.X R3, RZ, RZ, R4, P0 ;  /* 0x000000ffff037224 */ /* 0x001fca00000e0604 */
[----:B------:R0:W-:Y:S04]  /*9be0*/  LDGSTS.E.BYPASS.LTC128B.128 [R19+0x1a400], desc[UR38][R2.64], !P3 ;  /* 0x1a40000002137fae */ /* 0x0001e8000d901d66 */
[----:B------:R0:W-:Y:S04]  /*9bf0*/  LDGSTS.E.BYPASS.LTC128B.128 [R19+0x1d400], desc[UR38][R2.64+0x80], !P2 ;  /* 0x1d40008002137fae */ /* 0x0001e8000d101d66 */
[----:B--2---:R0:W-:Y:S02]  /*9c00*/  LDGSTS.E.BYPASS.LTC128B.128 [R19+0x20400], desc[UR38][R2.64+0x100], !P1 ;  /* 0x2040010002137fae */ /* 0x0041e4000c901d66 */
.L_x_135:
[----:B0-----:R-:W-:-:S05]  /*9c10*/  IADD3 R2, P0, R14, R35, RZ ;  /* 0x000000230e027210 */ /* 0x001fca0007f1e0ff */
[----:B------:R-:W-:Y:S01]  /*9c20*/  IMAD.X R3, RZ, RZ, R20, P0 ;  /* 0x000000ffff037224 */ /* 0x000fe200000e0614 */
[----:B------:R-:W-:-:S04]  /*9c30*/  PLOP3.LUT P0, PT, PT, PT, PT, 0x80, 0x0 ;  /* 0x000000000000781c */ /* 0x000fc80003f0f070 */
[----:B------:R-:W-:Y:S01]  /*9c40*/  @!PT LDS RZ, [RZ] ;  /* 0x00000000fffff984 */ /* 0x000fe20000000800 */
[----:B------:R-:W-:Y:S01]  /*9c50*/  @!PT LDS RZ, [RZ] ;  /* 0x00000000fffff984 */ /* 0x000fe20000000800 */
[----:B------:R-:W-:Y:S01]  /*9c60*/  @!PT LDS RZ, [RZ] ;  /* 0x00000000fffff984 */ /* 0x000fe20000000800 */
[----:B------:R0:W-:Y:S04]  /*9c70*/  LDGSTS.E.BYPASS.LTC128B.128 [R19+0x1ac00], desc[UR38][R2.64], !P3 ;  /* 0x1ac0000002137fae */ /* 0x0001e8000d901d66 */
[----:B------:R0:W-:Y:S04]  /*9c80*/  LDGSTS.E.BYPASS.LTC128B.128 [R19+0x1dc00], desc[UR38][R2.64+0x80], !P2 ;  /* 0x1dc0008002137fae */ /* 0x0001e8000d101d66 */
[----:B------:R0:W-:Y:S01]  /*9c90*/  LDGSTS.E.BYPASS.LTC128B.128 [R19+0x20c00], desc[UR38][R2.64+0x100], !P1 ;  /* 0x20c0010002137fae */ /* 0x0001e2000c901d66 */
[----:B------:R-:W-:Y:S01]  /*9ca0*/  NOP ;  /* 0x0000000000007918 */ /* 0x000fe20000000000 */
.L_x_60:
[----:B------:R-:W-:Y:S02]  /*9cb0*/  PLOP3.LUT P1, PT, P1, P0, PT, 0xa2, 0x0 ;  /* 0x000000000000781c */ /* 0x000fe40000f21472 */
[----:B------:R-:W-:-:S08]  /*9cc0*/  @P0 R2UR P1, UR4, R8 ;  /* 0x00000000080402ca */ /* 0x000fd00000020000 */
[----:B------:R-:W-:-:S05]  /*9cd0*/  @P0 PLOP3.LUT P0, PT, P1, PT, PT, 0x80, 0x0 ;  /* 0x000000000000081c */ /* 0x000fca0000f0f070 */
[----:B------:R-:W-:Y:S01]  /*9ce0*/  @!P1 SYNCS.ARRIVE.TRANS64.RED.A0T1 RZ, [UR4+0x2a830], RZ ;  /* 0x02a830ffffff99a7 */ /* 0x000fe20008200404 */
[----:B------:R-:W-:Y:S07]  /*9cf0*/  @!P1 ARRIVES.LDGSTSBAR.64.TRANSCNT [UR4+0x2a830] ;  /* 0x02a83000ff0099b0 */ /* 0x000fee0008000a84 */
[----:B------:R-:W-:Y:S05]  /*9d00*/  @P0 BRA.U.ANY `(.L_x_60) ;  /* 0xfffffffd00e80947 */ /* 0x000fea000393ffff */
[----:B------:R-:W-:Y:S01]  /*9d10*/  NOP ;  /* 0x0000000000007918 */ /* 0x000fe20000000000 */
[----:B------:R-:W-:-:S13]  /*9d20*/  ISETP.NE.AND P2, PT, R36, 0x3, PT ;  /* 0x000000032400780c */ /* 0x000fda0003f45270 */
[----:B------:R-:W-:Y:S05]  /*9d30*/  @!P2 BRA `(.L_x_61) ;  /* 0x000000000004a947 */ /* 0x000fea0003800000 */
[----:B------:R-:W-:Y:S01]  /*9d40*/  BPT.TRAP 0x1 ;  /* 0x000000040000795c */ /* 0x000fe20000300000 */
.L_x_61:
[----:B------:R1:W-:Y:S01]  /*9d50*/  SYNCS.ARRIVE.TRANS64.A1T0 RZ, [R8+URZ+0x2a830], RZ ;  /* 0x02a830ff08ff79a7 */ /* 0x0003e2000810003f */
[----:B------:R-:W-:Y:S05]  /*9d60*/  @!P2 BRA `(.L_x_62) ;  /* 0x000000000004a947 */ /* 0x000fea0003800000 */
[----:B------:R-:W-:Y:S01]  /*9d70*/  BPT.TRAP 0x1 ;  /* 0x000000040000795c */ /* 0x000fe20000300000 */
.L_x_62:
[----:B0-----:R-:W-:Y:S01]  /*9d80*/  SHF.L.U32 R3, R23, 0x1f, RZ ;  /* 0x0000001f17037819 */ /* 0x001fe200000006ff */
[----:B------:R-:W-:Y:S01]  /*9d90*/  BSSY B1, `(.L_x_63) ;  /* 0x0000004000017945 */ /* 0x000fe20003800000 */
[----:B------:R-:W-:-:S04]  /*9da0*/  LEA R4, R10, UR45, 0x3 ;  /* 0x0000002d0a047c11 */ /* 0x000fc8000f8e18ff */
[----:B------:R-:W0:Y:S02]  /*9db0*/  SYNCS.PHASECHK.TRANS64.TRYWAIT P0, [R4+URZ+0x2a860], R3 ;  /* 0x02a86003040075a7 */ /* 0x000e24000800017f */
[----:B0-----:R-:W-:Y:S05]  /*9dc0*/  @!P0 BRA `(.L_x_64) ;  /* 0x0000002800d08947 */ /* 0x001fea0003800000 */
.L_x_136:
[----:B------:R-:W-:Y:S05]  /*9dd0*/  BSYNC B1 ;  /* 0x0000000000017941 */ /* 0x000fea0003800000 */
.L_x_63:
[----:B------:R-:W-:Y:S01]  /*9de0*/  UMOV UR4, 0xffffffff ;  /* 0xffffffff00047882 */ /* 0x000fe20000000000 */
[----:B------:R-:W-:Y:S01]  /*9df0*/  LOP3.LUT P0, RZ, R29, 0x2, RZ, 0xc0, !PT ;  /* 0x000000021dff7812 */ /* 0x000fe2000780c0ff */
[----:B------:R-:W-:Y:S01]  /*9e00*/  IMAD R5, R10, 0x3000, R25 ;  /* 0x000030000a057824 */ /* 0x000fe200078e0219 */
[----:B------:R-:W-:Y:S11]  /*9e10*/  BRA.DIV UR4, `(.L_x_65) ;  /* 0x0000002a04d07947 */ /* 0x000ff6000b800000 */
[----:B------:R-:W2:Y:S01]  /*9e20*/  SHFL.IDX PT, R14, R16, RZ, 0x181f ;  /* 0x00181fff100e7589 */ /* 0x000ea200000e0000 */
[----:B------:R-:W-:-:S03]  /*9e30*/  LEA R5, R5, UR45, 0x1 ;  /* 0x0000002d05057c11 */ /* 0x000fc6000f8e08ff */
[----:B0-----:R-:W0:Y:S04]  /*9e40*/  SHFL.IDX PT, R3, R17, RZ, 0x181f ;  /* 0x00181fff11037589 */ /* 0x001e2800000e0000 */
[----:B-1----:R-:W-:Y:S01]  /*9e50*/  SHFL.IDX PT, R8, R17, 0x1, 0x181f ;  /* 0x00381f0011087f89 */ /* 0x002fe200000e0000 */
[----:B--2---:R-:W-:-:S03]  /*9e60*/  IADD3 R2, P1, R14, R35, RZ ;  /* 0x000000230e027210 */ /* 0x004fc60007f3e0ff */
[----:B------:R-:W1:Y:S01]  /*9e70*/  SHFL.IDX PT, R14, R16, 0x1, 0x181f ;  /* 0x00381f00100e7f89 */ /* 0x000e6200000e0000 */
[----:B0-----:R-:W-:Y:S02]  /*9e80*/  IADD3.X R3, RZ, R3, RZ, P1, !PT ;  /* 0x00000003ff037210 */ /* 0x001fe40000ffe4ff */
[----:B------:R-:W-:-:S04]  /*9e90*/  LOP3.LUT P1, RZ, R29, 0x1, RZ, 0xc0, !PT ;  /* 0x000000011dff7812 */ /* 0x000fc8000782c0ff */
[----:B------:R-:W-:-:S13]  /*9ea0*/  ISETP.LT.OR P2, PT, R0, 0x1, !P1 ;  /* 0x000000010000780c */ /* 0x000fda0004f41670 */
[----:B------:R-:W-:Y:S01]  /*9eb0*/  LDGSTS.E.BYPASS.LTC128B.128 [R5+0x400], desc[UR38][R2.64], !P2 ;  /* 0x0040000002057fae */ /* 0x000fe2000d101d66 */
[----:B------:R-:W-:-:S13]  /*9ec0*/  ISETP.LT.OR P2, PT, R0, 0x1, !P0 ;  /* 0x000000010000780c */ /* 0x000fda0004741670 */
[----:B------:R1:W-:Y:S02]  /*9ed0*/  LDGSTS.E.BYPASS.LTC128B.128 [R5+0x3400], desc[UR38][R2.64+0x80], !P2 ;  /* 0x0340008002057fae */ /* 0x0003e4000d101d66 */
[----:B-1----:R-:W-:Y:S02]  /*9ee0*/  IADD3 R2, P2, R14, R35, RZ ;  /* 0x000000230e027210 */ /* 0x002fe40007f5e0ff */
[----:B------:R-:W0:Y:S03]  /*9ef0*/  SHFL.IDX PT, R14, R16, 0x2, 0x181f ;  /* 0x00581f00100e7f89 */ /* 0x000e2600000e0000 */
[----:B------:R-:W-:Y:S01]  /*9f00*/  IMAD.X R3, RZ, RZ, R8, P2 ;  /* 0x000000ffff037224 */ /* 0x000fe200010e0608 */
[----:B------:R-:W-:Y:S01]  /*9f10*/  ISETP.LT.OR P2, PT, R0, 0x11, !P1 ;  /* 0x000000110000780c */ /* 0x000fe20004f41670 */
[----:B------:R-:W1:-:S12]  /*9f20*/  SHFL.IDX PT, R8, R17, 0x2, 0x181f ;  /* 0x00581f0011087f89 */ /* 0x000e5800000e0000 */
[----:B------:R-:W-:Y:S01]  /*9f30*/  LDGSTS.E.BYPASS.LTC128B.128 [R5+0xc00], desc[UR38][R2.64], !P2 ;  /* 0x00c0000002057fae */ /* 0x000fe2000d101d66 */
[----:B------:R-:W-:-:S13]  /*9f40*/  ISETP.LT.OR P2, PT, R0, 0x11, !P0 ;  /* 0x000000110000780c */ /* 0x000fda0004741670 */
[----:B------:R0:W-:Y:S02]  /*9f50*/  LDGSTS.E.BYPASS.LTC128B.128 [R5+0x3c00], desc[UR38][R2.64+0x80], !P2 ;  /* 0x03c0008002057fae */ /* 0x0001e4000d101d66 */
[----:B0-----:R-:W-:Y:S02]  /*9f60*/  IADD3 R2, P2, R14, R35, RZ ;  /* 0x000000230e027210 */ /* 0x001fe40007f5e0ff */
[----:B------:R-:W0:Y:S03]  /*9f70*/  SHFL.IDX PT, R14, R16, 0x3, 0x181f ;  /* 0x00781f00100e7f89 */ /* 0x000e2600000e0000 */
[----:B-1----:R-:W-:Y:S01]  /*9f80*/  IMAD.X R3, RZ, RZ, R8, P2 ;  /* 0x000000ffff037224 */ /* 0x002fe200010e0608 */
[----:B------:R-:W-:Y:S01]  /*9f90*/  ISETP.LT.OR P2, PT, R0, 0x21, !P1 ;  /* 0x000000210000780c */ /* 0x000fe20004f41670 */
[----:B------:R-:W1:-:S12]  /*9fa0*/  SHFL.IDX PT, R8, R17, 0x3, 0x181f ;  /* 0x00781f0011087f89 */ /* 0x000e5800000e0000 */
[----:B------:R-:W-:Y:S01]  /*9fb0*/  LDGSTS.E.BYPASS.LTC128B.128 [R5+0x1400], desc[UR38][R2.64], !P2 ;  /* 0x0140000002057fae */ /* 0x000fe2000d101d66 */
[----:B------:R-:W-:-:S13]  /*9fc0*/  ISETP.LT.OR P2, PT, R0, 0x21, !P0 ;  /* 0x000000210000780c */ /* 0x000fda0004741670 */
[----:B------:R0:W-:Y:S02]  /*9fd0*/  LDGSTS.E.BYPASS.LTC128B.128 [R5+0x4400], desc[UR38][R2.64+0x80], !P2 ;  /* 0x0440008002057fae */ /* 0x0001e4000d101d66 */
[----:B0-----:R-:W-:Y:S02]  /*9fe0*/  IADD3 R2, P2, R14, R35, RZ ;  /* 0x000000230e027210 */ /* 0x001fe40007f5e0ff */
[----:B------:R-:W0:Y:S02]  /*9ff0*/  SHFL.IDX PT, R14, R16, 0x4, 0x181f ;  /* 0x00981f00100e7f89 */ /* 0x000e2400000e0000 */
[----:B-1----:R-:W-:Y:S02]  /*a000*/  IADD3.X R3, RZ, R8, RZ, P2, !PT ;  /* 0x00000008ff037210 */ /* 0x002fe400017fe4ff */
[----:B------:R-:W-:Y:S01]  /*a010*/  ISETP.LT.OR P2, PT, R0, 0x31, !P1 ;  /* 0x000000310000780c */ /* 0x000fe20004f41670 */
[----:B------:R-:W1:-:S12]  /*a020*/  SHFL.IDX PT, R8, R17, 0x4, 0x181f ;  /* 0x00981f0011087f89 */ /* 0x000e5800000e0000 */
[----:B------:R-:W-:Y:S01]  /*a030*/  LDGSTS.E.BYPASS.LTC128B.128 [R5+0x1c00], desc[UR38][R2.64], !P2 ;  /* 0x01c0000002057fae */ /* 0x000fe2000d101d66 */
[----:B------:R-:W-:-:S13]  /*a040*/  ISETP.LT.OR P2, PT, R0, 0x31, !P0 ;  /* 0x000000310000780c */ /* 0x000fda0004741670 */
[----:B------:R0:W-:Y:S02]  /*a050*/  LDGSTS.E.BYPASS.LTC128B.128 [R5+0x4c00], desc[UR38][R2.64+0x80], !P2 ;  /* 0x04c0008002057fae */ /* 0x0001e4000d101d66 */
[----:B0-----:R-:W-:Y:S02]  /*a060*/  IADD3 R2, P2, R14, R35, RZ ;  /* 0x000000230e027210 */ /* 0x001fe40007f5e0ff */
[----:B------:R0:W2:Y:S03]  /*a070*/  SHFL.IDX PT, R14, R16, 0x5, 0x181f ;  /* 0x00b81f00100e7f89 */ /* 0x0000a600000e0000 */
[----:B-1----:R-:W-:Y:S01]  /*a080*/  IMAD.X R3, RZ, RZ, R8, P2 ;  /* 0x000000ffff037224 */ /* 0x002fe200010e0608 */
[----:B------:R-:W-:Y:S01]  /*a090*/  ISETP.LT.OR P2, PT, R0, 0x41, !P1 ;  /* 0x000000410000780c */ /* 0x000fe20004f41670 */
[----:B------:R0:W1:-:S12]  /*a0a0*/  SHFL.IDX PT, R8, R17, 0x5, 0x181f ;  /* 0x00b81f0011087f89 */ /* 0x00005800000e0000 */
[----:B------:R0:W-:Y:S01]  /*a0b0*/  LDGSTS.E.BYPASS.LTC128B.128 [R5+0x2400], desc[UR38][R2.64], !P2 ;  /* 0x0240000002057fae */ /* 0x0001e2000d101d66 */
[----:B------:R-:W-:-:S13]  /*a0c0*/  ISETP.LT.OR P2, PT, R0, 0x41, !P0 ;  /* 0x000000410000780c */ /* 0x000fda0004741670 */
[----:B-12---:R0:W-:Y:S02]  /*a0d0*/  LDGSTS.E.BYPASS.LTC128B.128 [R5+0x5400], desc[UR38][R2.64+0x80], !P2 ;  /* 0x0540008002057fae */ /* 0x0061e4000d101d66 */
.L_x_150:
[C---:B------:R-:W-:Y:S01]  /*a0e0*/  ISETP.LT.OR P1, PT, R0.reuse, 0x51, !P1 ;  /* 0x000000510000780c */ /* 0x040fe20004f21670 */
[----:B------:R-:W-:Y:S01]  /*a0f0*/  ULDC.64 UR4, c[0x0][0x328] ;  /* 0x0000ca0000047ab9 */ /* 0x000fe20000000a00 */
[----:B------:R-:W-:Y:S01]  /*a100*/  ISETP.LT.OR P0, PT, R0, 0x51, !P0 ;  /* 0x000000510000780c */ /* 0x000fe20004701670 */
[----:B------:R-:W-:Y:S01]  /*a110*/  IMAD R26, R26, UR4, RZ ;  /* 0x000000041a1a7c24 */ /* 0x000fe2000f8e02ff */
[----:B01----:R-:W-:-:S03]  /*a120*/  IADD3 R2, P2, R14, R35, RZ ;  /* 0x000000230e027210 */ /* 0x003fc60007f5e0ff */
[----:B------:R-:W-:Y:S02]  /*a130*/  IMAD R11, R7, UR5, R26 ;  /* 0x00000005070b7c24 */ /* 0x000fe4000f8e021a */
[----:B------:R-:W-:-:S05]  /*a140*/  IMAD.X R3, RZ, RZ, R8, P2 ;  /* 0x000000ffff037224 */ /* 0x000fca00010e0608 */
[----:B------:R-:W-:Y:S01]  /*a150*/  @!PT LDS RZ, [RZ] ;  /* 0x00000000fffff984 */ /* 0x000fe20000000800 */
[----:B------:R-:W-:Y:S01]  /*a160*/  @!PT LDS RZ, [RZ] ;  /* 0x00000000fffff984 */ /* 0x000fe20000000800 */
[----:B------:R-:W-:Y:S01]  /*a170*/  @!PT LDS RZ, [RZ] ;  /* 0x00000000fffff984 */ /* 0x000fe20000000800 */
[----:B------:R-:W-:Y:S04]  /*a180*/  LDGSTS.E.BYPASS.LTC128B.128 [R5+0x2c00], desc[UR38][R2.64], !P1 ;  /* 0x02c0000002057fae */ /* 0x000fe8000c901d66 */
[----:B------:R0:W-:Y:S01]  /*a190*/  LDGSTS.E.BYPASS.LTC128B.128 [R5+0x5c00], desc[UR38][R2.64+0x80], !P0 ;  /* 0x05c0008002057fae */ /* 0x0001e2000c101d66 */
[----:B------:R-:W-:Y:S01]  /*a1a0*/  PLOP3.LUT P0, PT, PT, PT, PT, 0x80, 0x0 ;  /* 0x000000000000781c */ /* 0x000fe20003f0f070 */
[----:B------:R-:W-:Y:S01]  /*a1b0*/  NOP ;  /* 0x0000000000007918 */ /* 0x000fe20000000000 */
[----:B0-----:R-:W-:Y:S01]  /*a1c0*/  IMAD.WIDE.U32 R2, R7, UR4, RZ ;  /* 0x0000000407027c25 */ /* 0x001fe2000f8e00ff */
[----:B------:R-:W-:-:S03]  /*a1d0*/  ULDC.64 UR4, c[0x0][0x338] ;  /* 0x0000ce0000047ab9 */ /* 0x000fc60000000a00 */
[----:B------:R-:W-:Y:S01]  /*a1e0*/  IMAD R27, R27, UR4, RZ ;  /* 0x000000041b1b7c24 */ /* 0x000fe2000f8e02ff */
[----:B------:R-:W-:-:S03]  /*a1f0*/  IADD3 R3, R3, R11, RZ ;  /* 0x0000000b03037210 */ /* 0x000fc60007ffe0ff */
[C---:B------:R-:W-:Y:S02]  /*a200*/  IMAD R27, R6.reuse, UR5, R27 ;  /* 0x00000005061b7c24 */ /* 0x040fe4000f8e021b */
[----:B------:R-:W-:-:S04]  /*a210*/  IMAD.WIDE.U32 R2, R6, UR4, R2 ;  /* 0x0000000406027c25 */ /* 0x000fc8000f8e0002 */
[----:B------:R-:W-:-:S07]  /*a220*/  IMAD.IADD R27, R3, 0x1, R27 ;  /* 0x00000001031b7824 */ /* 0x000fce00078e021b */
.L_x_66:
        /* <DEDUP_REMOVED lines=10> */
.L_x_67:
[----:B------:R-:W-:Y:S01]  /*a2d0*/  R2UR UR4, R31 ;  /* 0x000000001f0472ca */ /* 0x000fe200000e0000 */
[----:B------:R-:W-:Y:S01]  /*a2e0*/  ULDC.64 UR6, c[0x0][0x330] ;  /* 0x0000cc0000067ab9 */ /* 0x000fe20000000a00 */
[----:B------:R-:W-:Y:S01]  /*a2f0*/  MOV R3, R27 ;  /* 0x0000001b00037202 */ /* 0x000fe20000000f00 */
[----:B------:R-:W-:Y:S01]  /*a300*/  IMAD.U32 R5, RZ, RZ, UR6 ;  /* 0x00000006ff057e24 */ /* 0x000fe2000f8e00ff */
[----:B------:R0:W-:Y:S01]  /*a310*/  SYNCS.ARRIVE.TRANS64.A1T0 RZ, [R4+URZ+0x2a850], RZ ;  /* 0x02a850ff04ff79a7 */ /* 0x0001e2000810003f */
[----:B------:R-:W-:Y:S01]  /*a320*/  VIADD R28, R28, 0xffffffff ;  /* 0xffffffff1c1c7836 */ /* 0x000fe20000000000 */
[----:B------:R-:W-:Y:S01]  /*a330*/  IADD3 R0, R0, 0x60, RZ ;  /* 0x0000006000007810 */ /* 0x000fe20007ffe0ff */
[----:B------:R-:W-:Y:S01]  /*a340*/  IMAD.WIDE.U32 R2, R5, UR42, R2 ;  /* 0x0000002a05027c25 */ /* 0x000fe2000f8e0002 */
[----:B------:R-:W-:-:S03]  /*a350*/  MOV R10, R21 ;  /* 0x00000015000a7202 */ /* 0x000fc60000000f00 */
[----:B------:R-:W-:Y:S02]  /*a360*/  VIADD R9, R9, 0xffffffa0 ;  /* 0xffffffa009097836 */ /* 0x000fe40000000000 */
[----:B------:R-:W-:Y:S01]  /*a370*/  UIMAD UR4, UR4, UR6, URZ ;  /* 0x00000006040472a4 */ /* 0x000fe2000f8e023f */
[----:B------:R-:W-:-:S03]  /*a380*/  IMAD.MOV.U32 R23, RZ, RZ, R24 ;  /* 0x000000ffff177224 */ /* 0x000fc600078e0018 */
[----:B------:R-:W-:-:S03]  /*a390*/  UIMAD UR4, UR42, UR7, UR4 ;  /* 0x000000072a0472a4 */ /* 0x000fc6000f8e0204 */
[----:B------:R-:W-:Y:S02]  /*a3a0*/  ULDC.64 UR6, c[0x0][0x318] ;  /* 0x0000c60000067ab9 */ /* 0x000fe40000000a00 */
[----:B------:R-:W-:Y:S01]  /*a3b0*/  LEA R16, P0, R2, UR6, 0x1 ;  /* 0x0000000602107c11 */ /* 0x000fe2000f8008ff */
[----:B------:R-:W-:-:S05]  /*a3c0*/  VIADD R17, R3, UR4 ;  /* 0x0000000403117c36 */ /* 0x000fca0008000000 */
[----:B------:R-:W-:Y:S02]  /*a3d0*/  LEA.HI.X R17, R2, UR7, R17, 0x1, P0 ;  /* 0x0000000702117c11 */ /* 0x000fe400080f0c11 */
[----:B------:R-:W-:-:S13]  /*a3e0*/  ISETP.GT.AND P0, PT, R28, UR48, PT ;  /* 0x000000301c007c0c */ /* 0x000fda000bf04270 */
[----:B0-----:R-:W-:Y:S05]  /*a3f0*/  @P0 BRA `(.L_x_68) ;  /* 0xfffffff000680947 */ /* 0x001fea000383ffff */
[----:B------:R-:W-:Y:S05]  /*a400*/  BSYNC B0 ;  /* 0x0000000000007941 */ /* 0x000fea0003800000 */
.L_x_55:
[----:B------:R-:W-:-:S13]  /*a410*/  ISETP.NE.AND P0, PT, R36, 0x3, PT ;  /* 0x000000032400780c */ /* 0x000fda0003f05270 */
[----:B------:R-:W-:Y:S05]  /*a420*/  @!P0 BRA `(.L_x_69) ;  /* 0x0000000000048947 */ /* 0x000fea0003800000 */
[----:B------:R-:W-:Y:S01]  /*a430*/  BPT.TRAP 0x1 ;  /* 0x000000040000795c */ /* 0x000fe20000300000 */
.L_x_69:
[C---:B0-----:R-:W-:Y:S01]  /*a440*/  LEA R0, R21.reuse, UR45, 0x3 ;  /* 0x0000002d15007c11 */ /* 0x041fe2000f8e18ff */
[----:B------:R-:W-:Y:S01]  /*a450*/  IMAD.MOV.U32 R5, RZ, RZ, -0x60 ;  /* 0xffffffa0ff057424 */ /* 0x000fe200078e00ff */
[----:B------:R-:W-:Y:S01]  /*a460*/  SHF.L.U32 R3, R24, 0x1f, RZ ;  /* 0x0000001f18037819 */ /* 0x000fe200000006ff */
[----:B------:R-:W-:Y:S01]  /*a470*/  BSSY B0, `(.L_x_70) ;  /* 0x0000006000007945 */ /* 0x000fe20003800000 */
[----:B------:R-:W-:Y:S02]  /*a480*/  IMAD R25, R21, 0x3000, R25 ;  /* 0x0000300015197824 */ /* 0x000fe400078e0219 */
[----:B------:R-:W0:Y:S01]  /*a490*/  SYNCS.PHASECHK.TRANS64.TRYWAIT P0, [R0+URZ+0x2a860], R3 ;  /* 0x02a86003000075a7 */ /* 0x000e22000800017f */
[----:B------:R-:W-:-:S04]  /*a4a0*/  IMAD R28, R28, R5, UR43 ;  /* 0x0000002b1c1c7e24 */ /* 0x000fc8000f8e0205 */
[----:B------:R-:W-:Y:S01]  /*a4b0*/  IMAD.IADD R5, R28, 0x1, -R37 ;  /* 0x000000011c057824 */ /* 0x000fe200078e0a25 */
[----:B0-----:R-:W-:Y:S06]  /*a4c0*/  @!P0 BRA `(.L_x_71) ;  /* 0x0000002c002c8947 */ /* 0x001fec0003800000 */
.L_x_151:
[----:B------:R-:W-:Y:S05]  /*a4d0*/  BSYNC B0 ;  /* 0x0000000000007941 */ /* 0x000fea0003800000 */
.L_x_70:
[----:B------:R-:W-:-:S03]  /*a4e0*/  UMOV UR4, 0xffffffff ;  /* 0xffffffff00047882 */ /* 0x000fc60000000000 */
[----:B------:R-:W-:Y:S05]  /*a4f0*/  BRA.DIV UR4, `(.L_x_72) ;  /* 0x0000002e04347947 */ /* 0x000fea000b800000 */
[----:B0-----:R-:W-:Y:S01]  /*a500*/  SHFL.IDX PT, R3, R17, RZ, 0x181f ;  /* 0x00181fff11037589 */ /* 0x001fe200000e0000 */
[C---:B------:R-:W-:Y:S02]  /*a510*/  LOP3.LUT R4, R29.reuse, 0x1, RZ, 0xc0, !PT ;  /* 0x000000011d047812 */ /* 0x040fe400078ec0ff */
[----:B------:R-:W-:Y:S01]  /*a520*/  LOP3.LUT P0, RZ, R29, 0x2, RZ, 0xc0, !PT ;  /* 0x000000021dff7812 */ /* 0x000fe2000780c0ff */
[----:B------:R-:W0:Y:S01]  /*a530*/  SHFL.IDX PT, R2, R16, RZ, 0x181f ;  /* 0x00181fff10027589 */ /* 0x000e2200000e0000 */
[----:B------:R-:W-:Y:S02]  /*a540*/  ISETP.NE.U32.AND P1, PT, R4, 0x1, PT ;  /* 0x000000010400780c */ /* 0x000fe40003f25070 */
[C---:B------:R-:W-:Y:S01]  /*a550*/  ISETP.LT.OR P3, PT, R5.reuse, 0x1, !P0 ;  /* 0x000000010500780c */ /* 0x040fe20004761670 */
[----:B------:R-:W1:Y:S01]  /*a560*/  SHFL.IDX PT, R14, R16, 0x1, 0x181f ;  /* 0x00381f00100e7f89 */ /* 0x000e6200000e0000 */
[----:B------:R-:W-:Y:S02]  /*a570*/  ISETP.LT.OR P2, PT, R5, 0x1, P1 ;  /* 0x000000010500780c */ /* 0x000fe40000f41670 */
[----:B------:R-:W-:Y:S01]  /*a580*/  LEA R4, R25, UR45, 0x1 ;  /* 0x0000002d19047c11 */ /* 0x000fe2000f8e08ff */
[----:B------:R-:W2:Y:S01]  /*a590*/  SHFL.IDX PT, R6, R17, 0x1, 0x181f ;  /* 0x00381f0011067f89 */ /* 0x000ea200000e0000 */
[----:B------:R-:W-:-:S02]  /*a5a0*/  ISETP.LT.OR P4, PT, R5, 0x11, P1 ;  /* 0x000000110500780c */ /* 0x000fc40000f81670 */
[----:B------:R-:W-:Y:S01]  /*a5b0*/  ISETP.LT.OR P5, PT, R5, 0x11, !P0 ;  /* 0x000000110500780c */ /* 0x000fe200047a1670 */
[----:B------:R-:W3:Y:S04]  /*a5c0*/  SHFL.IDX PT, R8, R17, 0x2, 0x181f ;  /* 0x00581f0011087f89 */ /* 0x000ee800000e0000 */
[----:B------:R-:W4:Y:S04]  /*a5d0*/  SHFL.IDX PT, R9, R16, 0x2, 0x181f ;  /* 0x00581f0010097f89 */ /* 0x000f2800000e0000 */
[----:B------:R-:W-:Y:S01]  /*a5e0*/  SHFL.IDX PT, R10, R17, 0x3, 0x181f ;  /* 0x00781f00110a7f89 */ /* 0x000fe200000e0000 */
[----:B0-----:R-:W-:-:S03]  /*a5f0*/  IMAD.WIDE.U32 R2, R30, 0x2, R2 ;  /* 0x000000021e027825 */ /* 0x001fc600078e0002 */
[----:B------:R-:W0:Y:S04]  /*a600*/  SHFL.IDX PT, R19, R16, 0x3, 0x181f ;  /* 0x00781f0010137f89 */ /* 0x000e2800000e0000 */
[----:B------:R-:W-:Y:S01]  /*a610*/  LDGSTS.E.BYPASS.LTC128B.128 [R4+0x400], desc[UR38][R2.64], !P2 ;  /* 0x0040000002047fae */ /* 0x000fe2000d101d66 */
[----:B------:R-:W-:-:S03]  /*a620*/  ISETP.LT.OR P2, PT, R5, 0x21, P1 ;  /* 0x000000210500780c */ /* 0x000fc60000f41670 */
[----:B------:R-:W5:Y:S04]  /*a630*/  SHFL.IDX PT, R23, R16, 0x4, 0x181f ;  /* 0x00981f0010177f89 */ /* 0x000f6800000e0000 */
[----:B------:R1:W-:Y:S01]  /*a640*/  LDGSTS.E.BYPASS.LTC128B.128 [R4+0x3400], desc[UR38][R2.64+0x80], !P3 ;  /* 0x0340008002047fae */ /* 0x0003e2000d901d66 */
[----:B------:R-:W-:-:S03]  /*a650*/  ISETP.LT.OR P3, PT, R5, 0x21, !P0 ;  /* 0x000000210500780c */ /* 0x000fc60004761670 */
[----:B------:R-:W5:Y:S04]  /*a660*/  SHFL.IDX PT, R18, R17, 0x4, 0x181f ;  /* 0x00981f0011127f89 */ /* 0x000f6800000e0000 */
[----:B------:R-:W0:Y:S01]  /*a670*/  SHFL.IDX PT, R17, R17, 0x5, 0x181f ;  /* 0x00b81f0011117f89 */ /* 0x000e2200000e0000 */
[----:B-1----:R-:W-:Y:S01]  /*a680*/  MOV R2, R14 ;  /* 0x0000000e00027202 */ /* 0x002fe20000000f00 */
[----:B--2---:R-:W-:Y:S02]  /*a690*/  IMAD.MOV.U32 R3, RZ, RZ, R6 ;  /* 0x000000ffff037224 */ /* 0x004fe400078e0006 */
[----:B------:R1:W2:Y:S02]  /*a6a0*/  SHFL.IDX PT, R14, R16, 0x5, 0x181f ;  /* 0x00b81f00100e7f89 */ /* 0x0002a400000e0000 */
[----:B------:R-:W-:Y:S01]  /*a6b0*/  IMAD.WIDE.U32 R6, R30, 0x2, R2 ;  /* 0x000000021e067825 */ /* 0x000fe200078e0002 */
[----:B---3--:R-:W-:-:S03]  /*a6c0*/  MOV R3, R8 ;  /* 0x0000000800037202 */ /* 0x008fc60000000f00 */
[----:B----4-:R-:W-:Y:S01]  /*a6d0*/  IMAD.MOV.U32 R2, RZ, RZ, R9 ;  /* 0x000000ffff027224 */ /* 0x010fe200078e0009 */
[----:B------:R-:W-:Y:S01]  /*a6e0*/  LDGSTS.E.BYPASS.LTC128B.128 [R4+0xc00], desc[UR38][R6.64], !P4 ;  /* 0x00c0000006047fae */ /* 0x000fe2000e101d66 */
[C---:B------:R-:W-:Y:S01]  /*a6f0*/  ISETP.LT.OR P4, PT, R5.reuse, 0x31, P1 ;  /* 0x000000310500780c */ /* 0x040fe20000f81670 */
[----:B------:R-:W-:Y:S02]  /*a700*/  IMAD.MOV.U32 R8, RZ, RZ, RZ ;  /* 0x000000ffff087224 */ /* 0x000fe400078e00ff */
[----:B------:R-:W-:Y:S01]  /*a710*/  IMAD.WIDE.U32 R2, R30, 0x2, R2 ;  /* 0x000000021e027825 */ /* 0x000fe200078e0002 */
[----:B------:R-:W-:Y:S01]  /*a720*/  LDGSTS.E.BYPASS.LTC128B.128 [R4+0x3c00], desc[UR38][R6.64+0x80], !P5 ;  /* 0x03c0008006047fae */ /* 0x000fe2000e901d66 */
[----:B------:R-:W-:-:S03]  /*a730*/  ISETP.LT.OR P5, PT, R5, 0x31, !P0 ;  /* 0x000000310500780c */ /* 0x000fc600047a1670 */
[----:B------:R-:W-:Y:S01]  /*a740*/  LDGSTS.E.BYPASS.LTC128B.128 [R4+0x1400], desc[UR38][R2.64], !P2 ;  /* 0x0140000002047fae */ /* 0x000fe2000d101d66 */
[----:B------:R-:W-:-:S03]  /*a750*/  ISETP.LT.OR P2, PT, R5, 0x41, P1 ;  /* 0x000000410500780c */ /* 0x000fc60000f41670 */
[----:B------:R0:W-:Y:S01]  /*a760*/  LDGSTS.E.BYPASS.LTC128B.128 [R4+0x4400], desc[UR38][R2.64+0x80], !P3 ;  /* 0x0440008002047fae */ /* 0x0001e2000d901d66 */
[----:B------:R-:W-:Y:S01]  /*a770*/  ISETP.LT.OR P3, PT, R5, 0x41, !P0 ;  /* 0x000000410500780c */ /* 0x000fe20004761670 */
[----:B0-----:R-:W-:Y:S02]  /*a780*/  IMAD.MOV.U32 R2, RZ, RZ, R19 ;  /* 0x000000ffff027224 */ /* 0x001fe400078e0013 */
[----:B------:R-:W-:Y:S02]  /*a790*/  IMAD.MOV.U32 R3, RZ, RZ, R10 ;  /* 0x000000ffff037224 */ /* 0x000fe400078e000a */
[----:B------:R-:W-:Y:S01]  /*a7a0*/  IMAD.WIDE.U32 R6, R30, 0x2, R2 ;  /* 0x000000021e067825 */ /* 0x000fe200078e0002 */
[----:B-----5:R-:W-:-:S03]  /*a7b0*/  MOV R2, R23 ;  /* 0x0000001700027202 */ /* 0x020fc60000000f00 */
[----:B------:R-:W-:Y:S01]  /*a7c0*/  IMAD.MOV.U32 R3, RZ, RZ, R18 ;  /* 0x000000ffff037224 */ /* 0x000fe200078e0012 */
[----:B------:R1:W-:Y:S01]  /*a7d0*/  LDGSTS.E.BYPASS.LTC128B.128 [R4+0x1c00], desc[UR38][R6.64], !P4 ;  /* 0x01c0000006047fae */ /* 0x0003e2000e101d66 */
[----:B------:R-:W-:-:S03]  /*a7e0*/  IMAD.WIDE.U32 R2, R30, 0x2, R2 ;  /* 0x000000021e027825 */ /* 0x000fc600078e0002 */
[----:B------:R1:W-:Y:S04]  /*a7f0*/  LDGSTS.E.BYPASS.LTC128B.128 [R4+0x4c00], desc[UR38][R6.64+0x80], !P5 ;  /* 0x04c0008006047fae */ /* 0x0003e8000e901d66 */
[----:B------:R1:W-:Y:S04]  /*a800*/  LDGSTS.E.BYPASS.LTC128B.128 [R4+0x2400], desc[UR38][R2.64], !P2 ;  /* 0x0240000002047fae */ /* 0x0003e8000d101d66 */
[----:B--2---:R1:W-:Y:S02]  /*a810*/  LDGSTS.E.BYPASS.LTC128B.128 [R4+0x5400], desc[UR38][R2.64+0x80], !P3 ;  /* 0x0540008002047fae */ /* 0x0043e4000d901d66 */
.L_x_165:
[C---:B------:R-:W-:Y:S01]  /*a820*/  ISETP.LT.OR P1, PT, R5.reuse, 0x51, P1 ;  /* 0x000000510500780c */ /* 0x040fe20000f21670 */
[----:B-1----:R-:W-:Y:S01]  /*a830*/  IMAD.MOV.U32 R3, RZ, RZ, R17 ;  /* 0x000000ffff037224 */ /* 0x002fe200078e0011 */
[----:B------:R-:W-:Y:S02]  /*a840*/  ISETP.LT.OR P0, PT, R5, 0x51, !P0 ;  /* 0x000000510500780c */ /* 0x000fe40004701670 */
[----:B------:R-:W-:-:S05]  /*a850*/  MOV R2, R14 ;  /* 0x0000000e00027202 */ /* 0x000fca0000000f00 */
[----:B------:R-:W-:-:S05]  /*a860*/  IMAD.WIDE.U32 R2, R30, 0x2, R2 ;  /* 0x000000021e027825 */ /* 0x000fca00078e0002 */
[----:B------:R-:W-:Y:S01]  /*a870*/  @!PT LDS RZ, [RZ] ;  /* 0x00000000fffff984 */ /* 0x000fe20000000800 */
[----:B------:R-:W-:Y:S01]  /*a880*/  @!PT LDS RZ, [RZ] ;  /* 0x00000000fffff984 */ /* 0x000fe20000000800 */
[----:B------:R-:W-:Y:S01]  /*a890*/  @!PT LDS RZ, [RZ] ;  /* 0x00000000fffff984 */ /* 0x000fe20000000800 */
[----:B------:R0:W-:Y:S04]  /*a8a0*/  LDGSTS.E.BYPASS.LTC128B.128 [R4+0x2c00], desc[UR38][R2.64], !P1 ;  /* 0x02c0000002047fae */ /* 0x0001e8000c901d66 */
[----:B------:R0:W-:Y:S01]  /*a8b0*/  LDGSTS.E.BYPASS.LTC128B.128 [R4+0x5c00], desc[UR38][R2.64+0x80], !P0 ;  /* 0x05c0008002047fae */ /* 0x0001e2000c101d66 */
[----:B------:R-:W-:Y:S01]  /*a8c0*/  PLOP3.LUT P0, PT, PT, PT, PT, 0x80, 0x0 ;  /* 0x000000000000781c */ /* 0x000fe20003f0f070 */
[----:B------:R-:W-:-:S12]  /*a8d0*/  NOP ;  /* 0x0000000000007918 */ /* 0x000fd80000000000 */
.L_x_73:
        /* <DEDUP_REMOVED lines=10> */
.L_x_74:
[----:B0-----:R-:W-:Y:S01]  /*a980*/  VIADD R2, R21, 0x1 ;  /* 0x0000000115027836 */ /* 0x001fe20000000000 */
[----:B------:R0:W-:Y:S04]  /*a990*/  SYNCS.ARRIVE.TRANS64.A1T0 RZ, [R0+URZ+0x2a850], RZ ;  /* 0x02a850ff00ff79a7 */ /* 0x0001e8000810003f */
[----:B------:R-:W-:-:S04]  /*a9a0*/  ISETP.NE.AND P0, PT, R2, 0x2, PT ;  /* 0x000000020200780c */ /* 0x000fc80003f05270 */
[----:B------:R-:W-:Y:S02]  /*a9b0*/  SEL R3, RZ, 0x1, P0 ;  /* 0x00000001ff037807 */ /* 0x000fe40000000000 */
[----:B------:R-:W-:Y:S02]  /*a9c0*/  SEL R2, R2, RZ, P0 ;  /* 0x000000ff02027207 */ /* 0x000fe40000000000 */
[----:B0-----:R-:W-:-:S07]  /*a9d0*/  LOP3.LUT R0, R24, R3, RZ, 0x3c, !PT ;  /* 0x0000000318007212 */ /* 0x001fce00078e3cff */
.L_x_40:
[----:B------:R-:W0:Y:S01]  /*a9e0*/  S2R R4, SR_CgaCtaId ;  /* 0x0000000000047919 */ /* 0x000e220000008800 */
[----:B------:R-:W-:Y:S02]  /*a9f0*/  MOV R3, 0x400 ;  /* 0x0000040000037802 */ /* 0x000fe40000000f00 */
[----:B------:R-:W-:Y:S02]  /*aa00*/  SHF.L.U32 R8, R8, 0x1f, RZ ;  /* 0x0000001f08087819 */ /* 0x000fe400000006ff */
[----:B0-----:R-:W-:-:S04]  /*aa10*/  LEA R7, R4, R3, 0x18 ;  /* 0x0000000304077211 */ /* 0x001fc800078ec0ff */
[----:B------:R-:W0:Y:S02]  /*aa20*/  SYNCS.PHASECHK.TRANS64.TRYWAIT P0, [R7+URZ+0x2a820], R8 ;  /* 0x02a82008070075a7 */ /* 0x000e24000800017f */
[----:B0-----:R-:W-:Y:S05]  /*aa30*/  @!P0 BRA `(.L_x_75) ;  /* 0x0000002c00d88947 */ /* 0x001fea0003800000 */
.L_x_166:
[----:B------:R-:W-:-:S03]  /*aa40*/  UMOV UR4, 0xffffffff ;  /* 0xffffffff00047882 */ /* 0x000fc60000000000 */
[----:B------:R-:W-:Y:S05]  /*aa50*/  BRA.DIV UR4, `(.L_x_76) ;  /* 0x0000002e04e47947 */ /* 0x000fea000b800000 */
[----:B------:R-:W1:Y:S02]  /*aa60*/  S2R R3, SR_TID.X ;  /* 0x0000000000037919 */ /* 0x000e640000002100 */
[----:B-1----:R-:W-:-:S04]  /*aa70*/  SHF.R.U32.HI R3, RZ, 0x5, R3 ;  /* 0x00000005ff037819 */ /* 0x002fc80000011603 */
[----:B------:R-:W-:-:S05]  /*aa80*/  LOP3.LUT R3, R3, 0x3, RZ, 0xc0, !PT ;  /* 0x0000000303037812 */ /* 0x000fca00078ec0ff */
[----:B------:R1:W2:Y:S02]  /*aa90*/  SHFL.IDX PT, R14, R3, RZ, 0x1f ;  /* 0x00001fff030e7589 */ /* 0x0002a400000e0000 */
.L_x_169:
[----:B--2---:R-:W-:-:S13]  /*aaa0*/  ISETP.NE.AND P0, PT, R14, RZ, PT ;  /* 0x000000ff0e00720c */ /* 0x004fda0003f05270 */
[----:B------:R-:W-:Y:S05]  /*aab0*/  @P0 BRA `(.L_x_8) ;  /* 0x0000000000880947 */ /* 0x000fea0003800000 */
[----:B------:R-:W-:-:S03]  /*aac0*/  UMOV UR4, 0xffffffff ;  /* 0xffffffff00047882 */ /* 0x000fc60000000000 */
[----:B------:R-:W-:Y:S05]  /*aad0*/  BRA.DIV UR4, `(.L_x_77) ;  /* 0x0000002e04f87947 */ /* 0x000fea000b800000 */
[----:B------:R-:W-:-:S13]  /*aae0*/  ELECT P6, URZ, PT ;  /* 0x00000000003f782f */ /* 0x000fda00038c0000 */
.L_x_172:
[----:B------:R-:W-:Y:S05]  /*aaf0*/  @!P6 BRA `(.L_x_8) ;  /* 0x000000000078e947 */ /* 0x000fea0003800000 */
[----:B------:R-:W-:-:S06]  /*ab00*/  ULOP3.LUT UR4, UR36, 0x2, URZ, 0xfc, !UPT ;  /* 0x0000000224047892 */ /* 0x000fcc000f8efc3f */
[----:B-1----:R-:W-:-:S04]  /*ab10*/  MOV R3, UR4 ;  /* 0x0000000400037c02 */ /* 0x002fc80008000f00 */
[----:B------:R-:W-:-:S13]  /*ab20*/  ISETP.NE.AND P0, PT, R3, 0x3, PT ;  /* 0x000000030300780c */ /* 0x000fda0003f05270 */
[----:B------:R-:W-:Y:S05]  /*ab30*/  @!P0 BRA `(.L_x_78) ;  /* 0x0000000000048947 */ /* 0x000fea0003800000 */
[----:B------:R-:W-:Y:S01]  /*ab40*/  BPT.TRAP 0x1 ;  /* 0x000000040000795c */ /* 0x000fe20000300000 */
.L_x_78:
[----:B------:R-:W-:Y:S01]  /*ab50*/  IMAD R5, R2, 0x8, R7 ;  /* 0x0000000802057824 */ /* 0x000fe200078e0207 */
[----:B------:R-:W-:Y:S01]  /*ab60*/  SHF.L.U32 R4, R0, 0x1f, RZ ;  /* 0x0000001f00047819 */ /* 0x000fe200000006ff */
[----:B------:R-:W-:-:S03]  /*ab70*/  VIADD R2, R2, 0x1 ;  /* 0x0000000102027836 */ /* 0x000fc60000000000 */
[----:B------:R-:W1:Y:S02]  /*ab80*/  SYNCS.PHASECHK.TRANS64.TRYWAIT P1, [R5+URZ+0x2a840], R4 ;  /* 0x02a84004050075a7 */ /* 0x000e64000802017f */
[----:B------:R-:W-:-:S04]  /*ab90*/  ISETP.NE.AND P2, PT, R2, 0x2, PT ;  /* 0x000000020200780c */ /* 0x000fc80003f45270 */
[----:B------:R-:W-:Y:S01]  /*aba0*/  SEL R3, RZ, 0x1, P2 ;  /* 0x00000001ff037807 */ /* 0x000fe20001000000 */
[----:B-1----:R-:W-:Y:S08]  /*abb0*/  @!P1 BRA `(.L_x_79) ;  /* 0x0000002c00e09947 */ /* 0x002ff00003800000 */
.L_x_173:
[----:B------:R-:W-:Y:S02]  /*abc0*/  SEL R2, R2, RZ, P2 ;  /* 0x000000ff02027207 */ /* 0x000fe40001000000 */
[----:B------:R-:W-:Y:S01]  /*abd0*/  LOP3.LUT R0, R0, R3, RZ, 0x3c, !PT ;  /* 0x0000000300007212 */ /* 0x000fe200078e3cff */
[----:B------:R-:W-:Y:S06]  /*abe0*/  @!P0 BRA `(.L_x_80) ;  /* 0x0000000000048947 */ /* 0x000fec0003800000 */
[----:B------:R-:W-:Y:S01]  /*abf0*/  BPT.TRAP 0x1 ;  /* 0x000000040000795c */ /* 0x000fe20000300000 */
.L_x_80:
[----:B------:R-:W-:Y:S02]  /*ac00*/  LEA R3, R2, R7, 0x3 ;  /* 0x0000000702037211 */ /* 0x000fe400078e18ff */
[----:B------:R-:W-:-:S04]  /*ac10*/  SHF.L.U32 R0, R0, 0x1f, RZ ;  /* 0x0000001f00007819 */ /* 0x000fc800000006ff */
[----:B------:R-:W2:Y:S02]  /*ac20*/  SYNCS.PHASECHK.TRANS64.TRYWAIT P1, [R3+URZ+0x2a840], R0 ;  /* 0x02a84000030075a7 */ /* 0x000ea4000802017f */
[----:B--2---:R-:W-:Y:S05]  /*ac30*/  @!P1 BRA `(.L_x_81) ;  /* 0x0000002c00d49947 */ /* 0x004fea0003800000 */
.L_x_174:
[----:B------:R-:W-:Y:S05]  /*ac40*/  @!P0 BRA `(.L_x_82) ;  /* 0x0000000000048947 */ /* 0x000fea0003800000 */
[----:B------:R-:W-:Y:S01]  /*ac50*/  BPT.TRAP 0x1 ;  /* 0x000000040000795c */ /* 0x000fe20000300000 */
.L_x_82:
[----:B------:R-:W3:Y:S02]  /*ac60*/  SYNCS.PHASECHK.TRANS64.TRYWAIT P1, [R5+URZ+0x2a860], R4 ;  /* 0x02a86004050075a7 */ /* 0x000ee4000802017f */
[----:B---3--:R-:W-:Y:S05]  /*ac70*/  @!P1 BRA `(.L_x_83) ;  /* 0x0000002c00d89947 */ /* 0x008fea0003800000 */
.L_x_175:
[----:B------:R-:W-:Y:S05]  /*ac80*/  @!P0 BRA `(.L_x_84) ;  /* 0x0000000000048947 */ /* 0x000fea0003800000 */
[----:B------:R-:W-:Y:S01]  /*ac90*/  BPT.TRAP 0x1 ;  /* 0x000000040000795c */ /* 0x000fe20000300000 */
.L_x_84:
[----:B----4-:R4:W0:Y:S02]  /*aca0*/  SYNCS.PHASECHK.TRANS64.TRYWAIT P0, [R3+URZ+0x2a860], R0 ;  /* 0x02a86000030075a7 */ /* 0x010824000800017f */
[----:B0-----:R-:W-:Y:S05]  /*acb0*/  @!P0 NANOSLEEP.SYNCS 0x989680 ;  /* 0x009896800000895d */ /* 0x001fea0003900000 */
[----:B------:R-:W0:Y:S02]  /*acc0*/  @!P0 SYNCS.PHASECHK.TRANS64 P0, [R3+URZ+0x2a860], R0 ;  /* 0x02a86000030085a7 */ /* 0x000e24000800007f */
[----:B0-----:R-:W-:Y:S05]  /*acd0*/  @!P0 BRA `(.L_x_84) ;  /* 0xfffffffc00f08947 */ /* 0x001fea000383ffff */
.L_x_8:
[----:B------:R-:W-:Y:S05]  /*ace0*/  BSYNC B6 ;  /* 0x0000000000067941 */ /* 0x000fea0003800000 */
.L_x_5:
[----:B------:R-:W-:Y:S05]  /*acf0*/  EXIT ;  /* 0x000000000000794d */ /* 0x000fea0003800000 */
.L_x_12:
[----:B0-----:R-:W-:-:S04]  /*ad00*/  IMAD.U32 R0, RZ, RZ, UR37 ;  /* 0x00000025ff007e24 */ /* 0x001fc8000f8e00ff */
[----:B------:R0:W1:Y:S03]  /*ad10*/  SYNCS.PHASECHK.TRANS64.TRYWAIT P0, [R0+URZ+0x2a800], R3 ;  /* 0x02a80003000075a7 */ /* 0x000066000800017f */
[----:B-1----:R-:W-:Y:S05]  /*ad20*/  @!P0 NANOSLEEP.SYNCS 0x989680 ;  /* 0x009896800000895d */ /* 0x002fea0003900000 */
[----:B------:R-:W1:Y:S02]  /*ad30*/  @!P0 SYNCS.PHASECHK.TRANS64 P0, [R0+URZ+0x2a800], R3 ;  /* 0x02a80003000085a7 */ /* 0x000e64000800007f */
[----:B-1----:R-:W-:Y:S05]  /*ad40*/  @!P0 BRA `(.L_x_12) ;  /* 0xfffffffc00ec8947 */ /* 0x002fea000383ffff */
[----:B------:R-:W-:Y:S05]  /*ad50*/  BRA `(.L_x_85) ;  /* 0xffffff6400007947 */ /* 0x000fea000383ffff */
.L_x_16:
[----:B-1----:R-:W-:-:S04]  /*ad60*/  IMAD.U32 R4, RZ, RZ, UR37 ;  /* 0x00000025ff047e24 */ /* 0x002fc8000f8e00ff */
[----:B------:R1:W2:Y:S03]  /*ad70*/  SYNCS.PHASECHK.TRANS64.TRYWAIT P1, [R4+URZ+0x2a830], R3 ;  /* 0x02a83003040075a7 */ /* 0x0002a6000802017f */
[----:B--2---:R-:W-:Y:S05]  /*ad80*/  @!P1 NANOSLEEP.SYNCS 0x989680 ;  /* 0x009896800000995d */ /* 0x004fea0003900000 */
[----:B------:R-:W2:Y:S02]  /*ad90*/  @!P1 SYNCS.PHASECHK.TRANS64 P1, [R4+URZ+0x2a830], R3 ;  /* 0x02a83003040095a7 */ /* 0x000ea4000802007f */
[----:B--2---:R-:W-:Y:S05]  /*ada0*/  @!P1 BRA `(.L_x_16) ;  /* 0xfffffffc00ec9947 */ /* 0x004fea000383ffff */
[----:B------:R-:W-:Y:S05]  /*adb0*/  BRA `(.L_x_15) ;  /* 0xffffff64001c7947 */ /* 0x000fea000383ffff */
.L_x_22:
[----:B-1----:R-:W-:-:S04]  /*adc0*/  MOV R4, UR59 ;  /* 0x0000003b00047c02 */ /* 0x002fc80008000f00 */
[----:B------:R1:W2:Y:S03]  /*add0*/  SYNCS.PHASECHK.TRANS64.TRYWAIT P1, [R4+URZ+0x2a830], R3 ;  /* 0x02a83003040075a7 */ /* 0x0002a6000802017f */
[----:B--2---:R-:W-:Y:S05]  /*ade0*/  @!P1 NANOSLEEP.SYNCS 0x989680 ;  /* 0x009896800000995d */ /* 0x004fea0003900000 */
[----:B------:R-:W2:Y:S02]  /*adf0*/  @!P1 SYNCS.PHASECHK.TRANS64 P1, [R4+URZ+0x2a830], R3 ;  /* 0x02a83003040095a7 */ /* 0x000ea4000802007f */
[----:B--2---:R-:W-:Y:S05]  /*ae00*/  @!P1 BRA `(.L_x_22) ;  /* 0xfffffffc00ec9947 */ /* 0x004fea000383ffff */
[----:B------:R-:W-:Y:S05]  /*ae10*/  BRA `(.L_x_21) ;  /* 0xffffff8400587947 */ /* 0x000fea000383ffff */
.L_x_26:
[----:B-1----:R-:W-:-:S04]  /*ae20*/  IMAD.U32 R4, RZ, RZ, UR5 ;  /* 0x00000005ff047e24 */ /* 0x002fc8000f8e00ff */
[----:B------:R1:W2:Y:S03]  /*ae30*/  SYNCS.PHASECHK.TRANS64.TRYWAIT P1, [R4+URZ+0x2a850], R3 ;  /* 0x02a85003040075a7 */ /* 0x0002a6000802017f */
[----:B--2---:R-:W-:Y:S05]  /*ae40*/  @!P1 NANOSLEEP.SYNCS 0x989680 ;  /* 0x009896800000995d */ /* 0x004fea0003900000 */
[----:B------:R-:W2:Y:S02]  /*ae50*/  @!P1 SYNCS.PHASECHK.TRANS64 P1, [R4+URZ+0x2a850], R3 ;  /* 0x02a85003040095a7 */ /* 0x000ea4000802007f */
[----:B--2---:R-:W-:Y:S05]  /*ae60*/  @!P1 BRA `(.L_x_26) ;  /* 0xfffffffc00ec9947 */ /* 0x004fea000383ffff */
[----:B------:R-:W-:Y:S05]  /*ae70*/  BRA `(.L_x_25) ;  /* 0xffffff8c00647947 */ /* 0x000fea000383ffff */
.L_x_33:
[----:B-1----:R-:W-:-:S04]  /*ae80*/  IMAD.U32 R6, RZ, RZ, UR5 ;  /* 0x00000005ff067e24 */ /* 0x002fc8000f8e00ff */
[----:B------:R1:W2:Y:S03]  /*ae90*/  SYNCS.PHASECHK.TRANS64.TRYWAIT P1, [R6+URZ+0x2a850], R9 ;  /* 0x02a85009060075a7 */ /* 0x0002a6000802017f */
[----:B--2---:R-:W-:Y:S05]  /*aea0*/  @!P1 NANOSLEEP.SYNCS 0x989680 ;  /* 0x009896800000995d */ /* 0x004fea0003900000 */
[----:B------:R-:W2:Y:S02]  /*aeb0*/  @!P1 SYNCS.PHASECHK.TRANS64 P1, [R6+URZ+0x2a850], R9 ;  /* 0x02a85009060095a7 */ /* 0x000ea4000802007f */
[----:B--2---:R-:W-:Y:S05]  /*aec0*/  @!P1 BRA `(.L_x_33) ;  /* 0xfffffffc00ec9947 */ /* 0x004fea000383ffff */
[----:B------:R-:W-:Y:S05]  /*aed0*/  BRA `(.L_x_32) ;  /* 0xffffffa400047947 */ /* 0x000fea000383ffff */
.L_x_45:
[----:B------:R-:W-:Y:S01]  /*aee0*/  MOV R13, R17 ;  /* 0x00000011000d7202 */ /* 0x000fe20000000f00 */
[----:B------:R-:W-:Y:S01]  /*aef0*/  IMAD.MOV.U32 R12, RZ, RZ, RZ ;  /* 0x000000ffff0c7224 */ /* 0x000fe200078e00ff */
[----:B------:R-:W-:Y:S01]  /*af00*/  MOV R15, 0xffffffff ;  /* 0xffffffff000f7802 */ /* 0x000fe20000000f00 */
[----:B------:R-:W-:-:S07]  /*af10*/  IMAD.MOV.U32 R11, RZ, RZ, 0x1f ;  /* 0x0000001fff0b7424 */ /* 0x000fce00078e00ff */
[----:B-----5:R-:W-:Y:S05]  /*af20*/  WARPSYNC.COLLECTIVE R15, `(.L_x_86) ;  /* 0x000000000f087348 */ /* 0x020fea0003c00000 */
[----:B------:R0:W1:Y:S02]  /*af30*/  SHFL.IDX P6, R14, R13, R12, R11 ;  /* 0x0000000c0d0e7389 */ /* 0x00006400000c000b */
[----:B01---5:R-:W-:Y:S01]  /*af40*/  ENDCOLLECTIVE ;  /* 0x000000000000791b */ /* 0x023fe20003800000 */
.L_x_86:
[----:B------:R-:W-:Y:S05]  /*af50*/  BRA `(.L_x_87) ;  /* 0xffffffd000007947 */ /* 0x000fea000383ffff */
.L_x_47:
[----:B0-----:R-:W-:-:S04]  /*af60*/  IMAD.U32 R3, RZ, RZ, UR45 ;  /* 0x0000002dff037e24 */ /* 0x001fc8000f8e00ff */
[----:B------:R0:W1:Y:S03]  /*af70*/  SYNCS.PHASECHK.TRANS64.TRYWAIT P0, [R3+URZ+0x2a840], R2 ;  /* 0x02a84002030075a7 */ /* 0x000066000800017f */
[----:B-1----:R-:W-:Y:S05]  /*af80*/  @!P0 NANOSLEEP.SYNCS 0x989680 ;  /* 0x009896800000895d */ /* 0x002fea0003900000 */
[----:B------:R-:W1:Y:S02]  /*af90*/  @!P0 SYNCS.PHASECHK.TRANS64 P0, [R3+URZ+0x2a840], R2 ;  /* 0x02a84002030085a7 */ /* 0x000e64000800007f */
[----:B-1----:R-:W-:Y:S05]  /*afa0*/  @!P0 BRA `(.L_x_47) ;  /* 0xfffffffc00ec8947 */ /* 0x002fea000383ffff */
[----:B------:R-:W-:Y:S05]  /*afb0*/  BRA `(.L_x_88) ;  /* 0xffffffd400107947 */ /* 0x000fea000383ffff */
.L_x_48:
[----:B------:R-:W-:Y:S01]  /*afc0*/  BSSY B0, `(.L_x_89) ;  /* 0x0000008000007945 */ /* 0x000fe20003800000 */
[----:B------:R-:W-:Y:S01]  /*afd0*/  IMAD.MOV.U32 R13, RZ, RZ, R7 ;  /* 0x000000ffff0d7224 */ /* 0x000fe200078e0007 */
[----:B------:R-:W-:Y:S01]  /*afe0*/  MOV R12, RZ ;  /* 0x000000ff000c7202 */ /* 0x000fe20000000f00 */
[----:B------:R-:W-:Y:S02]  /*aff0*/  IMAD.MOV.U32 R11, RZ, RZ, 0x181f ;  /* 0x0000181fff0b7424 */ /* 0x000fe400078e00ff */
[----:B------:R-:W-:-:S07]  /*b000*/  IMAD.MOV.U32 R15, RZ, RZ, -0x1 ;  /* 0xffffffffff0f7424 */ /* 0x000fce00078e00ff */
[----:B------:R-:W-:Y:S05]  /*b010*/  WARPSYNC.COLLECTIVE R15, `(.L_x_90) ;  /* 0x000000000f087348 */ /* 0x000fea0003c00000 */
[----:B------:R0:W1:Y:S02]  /*b020*/  SHFL.IDX P6, R14, R13, R12, R11 ;  /* 0x0000000c0d0e7389 */ /* 0x00006400000c000b */
[----:B01----:R-:W-:Y:S01]  /*b030*/  ENDCOLLECTIVE ;  /* 0x000000000000791b */ /* 0x003fe20003800000 */
.L_x_90:
[----:B------:R-:W-:Y:S05]  /*b040*/  BSYNC B0 ;  /* 0x0000000000007941 */ /* 0x000fea0003800000 */
.L_x_89:
[----:B------:R-:W-:Y:S01]  /*b050*/  IMAD.MOV.U32 R13, RZ, RZ, R0 ;  /* 0x000000ffff0d7224 */ /* 0x000fe200078e0000 */
[----:B------:R-:W-:Y:S01]  /*b060*/  MOV R11, 0x181f ;  /* 0x0000181f000b7802 */ /* 0x000fe20000000f00 */
[----:B------:R-:W-:Y:S01]  /*b070*/  IMAD.MOV.U32 R12, RZ, RZ, RZ ;  /* 0x000000ffff0c7224 */ /* 0x000fe200078e00ff */
[----:B------:R-:W-:Y:S01]  /*b080*/  MOV R3, R14 ;  /* 0x0000000e00037202 */ /* 0x000fe20000000f00 */
[----:B------:R-:W-:Y:S01]  /*b090*/  IMAD.MOV.U32 R15, RZ, RZ, -0x1 ;  /* 0xffffffffff0f7424 */ /* 0x000fe200078e00ff */
[----:B------:R-:W-:-:S07]  /*b0a0*/  @P0 LEA R9, R25, UR45, 0x1 ;  /* 0x0000002d19090c11 */ /* 0x000fce000f8e08ff */
[----:B------:R-:W-:Y:S05]  /*b0b0*/  WARPSYNC.COLLECTIVE R15, `(.L_x_91) ;  /* 0x000000000f087348 */ /* 0x000fea0003c00000 */
[----:B------:R0:W1:Y:S02]  /*b0c0*/  SHFL.IDX P6, R14, R13, R12, R11 ;  /* 0x0000000c0d0e7389 */ /* 0x00006400000c000b */
[----:B01----:R-:W-:Y:S01]  /*b0d0*/  ENDCOLLECTIVE ;  /* 0x000000000000791b */ /* 0x003fe20003800000 */
.L_x_91:
[----:B------:R-:W-:Y:S01]  /*b0e0*/  MOV R13, R7 ;  /* 0x00000007000d7202 */ /* 0x000fe20000000f00 */
[----:B------:R-:W-:Y:S02]  /*b0f0*/  IMAD.MOV.U32 R12, RZ, RZ, 0x1 ;  /* 0x00000001ff0c7424 */ /* 0x000fe400078e00ff */
[----:B------:R-:W-:-:S07]  /*b100*/  IMAD.MOV.U32 R2, RZ, RZ, R14 ;  /* 0x000000ffff027224 */ /* 0x000fce00078e000e */
[----:B------:R-:W-:Y:S05]  /*b110*/  WARPSYNC.COLLECTIVE R15, `(.L_x_92) ;  /* 0x000000000f087348 */ /* 0x000fea0003c00000 */
[----:B------:R0:W1:Y:S02]  /*b120*/  SHFL.IDX P6, R14, R13, R12, R11 ;  /* 0x0000000c0d0e7389 */ /* 0x00006400000c000b */
[----:B01----:R-:W-:Y:S01]  /*b130*/  ENDCOLLECTIVE ;  /* 0x000000000000791b */ /* 0x003fe20003800000 */
.L_x_92:
[----:B------:R-:W-:-:S05]  /*b140*/  @P0 IMAD.WIDE.U32 R2, R30, 0x2, R2 ;  /* 0x000000021e020825 */ /* 0x000fca00078e0002 */
[----:B------:R-:W-:Y:S01]  /*b150*/  @!PT LDS RZ, [RZ] ;  /* 0x00000000fffff984 */ /* 0x000fe20000000800 */
[----:B------:R-:W-:Y:S01]  /*b160*/  @!PT LDS RZ, [RZ] ;  /* 0x00000000fffff984 */ /* 0x000fe20000000800 */
[----:B------:R-:W-:Y:S01]  /*b170*/  @!PT LDS RZ, [RZ] ;  /* 0x00000000fffff984 */ /* 0x000fe20000000800 */
[----:B------:R0:W-:Y:S04]  /*b180*/  @P0 LDGSTS.E.BYPASS.LTC128B.128 [R9+0x18400], desc[UR38][R2.64], !P3 ;  /* 0x1840000002090fae */ /* 0x0001e8000d901d66 */
[----:B------:R0:W-:Y:S01]  /*b190*/  @P0 LDGSTS.E.BYPASS.LTC128B.128 [R9+0x1b400], desc[UR38][R2.64+0x80], !P2 ;  /* 0x1b40008002090fae */ /* 0x0001e2000d101d66 */
[----:B------:R-:W-:-:S03]  /*b1a0*/  MOV R13, R0 ;  /* 0x00000000000d7202 */ /* 0x000fc60000000f00 */
[----:B------:R0:W-:Y:S01]  /*b1b0*/  @P0 LDGSTS.E.BYPASS.LTC128B.128 [R9+0x1e400], desc[UR38][R2.64+0x100], !P1 ;  /* 0x1e40010002090fae */ /* 0x0001e2000c901d66 */
[----:B------:R-:W-:Y:S01]  /*b1c0*/  ISETP.GE.AND P0, PT, R6, 0x11, PT ;  /* 0x000000110600780c */ /* 0x000fe20003f06270 */
[----:B------:R-:W-:-:S12]  /*b1d0*/  IMAD.MOV.U32 R5, RZ, RZ, R14 ;  /* 0x000000ffff057224 */ /* 0x000fd800078e000e */
[----:B0-----:R-:W-:Y:S05]  /*b1e0*/  WARPSYNC.COLLECTIVE R15, `(.L_x_93) ;  /* 0x000000000f087348 */ /* 0x001fea0003c00000 */
[----:B------:R1:W2:Y:S02]  /*b1f0*/  SHFL.IDX P6, R14, R13, R12, R11 ;  /* 0x0000000c0d0e7389 */ /* 0x0002a400000c000b */
[----:B012---:R-:W-:Y:S01]  /*b200*/  ENDCOLLECTIVE ;  /* 0x000000000000791b */ /* 0x007fe20003800000 */
.L_x_93:
[----:B------:R-:W-:Y:S01]  /*b210*/  @P0 LEA R21, R25, UR45, 0x1 ;  /* 0x0000002d19150c11 */ /* 0x000fe2000f8e08ff */
[----:B------:R-:W-:Y:S01]  /*b220*/  IMAD.MOV.U32 R13, RZ, RZ, R7 ;  /* 0x000000ffff0d7224 */ /* 0x000fe200078e0007 */
[----:B------:R-:W-:Y:S01]  /*b230*/  MOV R12, 0x2 ;  /* 0x00000002000c7802 */ /* 0x000fe20000000f00 */
[----:B------:R-:W-:-:S07]  /*b240*/  IMAD.MOV.U32 R4, RZ, RZ, R14 ;  /* 0x000000ffff047224 */ /* 0x000fce00078e000e */
[----:B------:R-:W-:Y:S05]  /*b250*/  WARPSYNC.COLLECTIVE R15, `(.L_x_94) ;  /* 0x000000000f087348 */ /* 0x000fea0003c00000 */
[----:B------:R0:W1:Y:S02]  /*b260*/  SHFL.IDX P6, R14, R13, R12, R11 ;  /* 0x0000000c0d0e7389 */ /* 0x00006400000c000b */
[----:B01----:R-:W-:Y:S01]  /*b270*/  ENDCOLLECTIVE ;  /* 0x000000000000791b */ /* 0x003fe20003800000 */
.L_x_94:
[----:B------:R-:W-:-:S05]  /*b280*/  @P0 IMAD.WIDE.U32 R4, R30, 0x2, R4 ;  /* 0x000000021e040825 */ /* 0x000fca00078e0004 */
[----:B------:R-:W-:Y:S01]  /*b290*/  @!PT LDS RZ, [RZ] ;  /* 0x00000000fffff984 */ /* 0x000fe20000000800 */
[----:B------:R-:W-:Y:S01]  /*b2a0*/  @!PT LDS RZ, [RZ] ;  /* 0x00000000fffff984 */ /* 0x000fe20000000800 */
[----:B------:R-:W-:Y:S01]  /*b2b0*/  @!PT LDS RZ, [RZ] ;  /* 0x00000000fffff984 */ /* 0x000fe20000000800 */
[----:B------:R0:W-:Y:S04]  /*b2c0*/  @P0 LDGSTS.E.BYPASS.LTC128B.128 [R21+0x18c00], desc[UR38][R4.64], !P3 ;  /* 0x18c0000004150fae */ /* 0x0001e8000d901d66 */
[----:B------:R0:W-:Y:S01]  /*b2d0*/  @P0 LDGSTS.E.BYPASS.LTC128B.128 [R21+0x1bc00], desc[UR38][R4.64+0x80], !P2 ;  /* 0x1bc0008004150fae */ /* 0x0001e2000d101d66 */
[----:B------:R-:W-:-:S03]  /*b2e0*/  IMAD.MOV.U32 R13, RZ, RZ, R0 ;  /* 0x000000ffff0d7224 */ /* 0x000fc600078e0000 */
[----:B------:R0:W-:Y:S01]  /*b2f0*/  @P0 LDGSTS.E.BYPASS.LTC128B.128 [R21+0x1ec00], desc[UR38][R4.64+0x100], !P1 ;  /* 0x1ec0010004150fae */ /* 0x0001e2000c901d66 */
[----:B------:R-:W-:Y:S01]  /*b300*/  ISETP.GE.AND P0, PT, R6, 0x21, PT ;  /* 0x000000210600780c */ /* 0x000fe20003f06270 */
[----:B------:R-:W-:-:S12]  /*b310*/  IMAD.MOV.U32 R8, RZ, RZ, R14 ;  /* 0x000000ffff087224 */ /* 0x000fd800078e000e */
[----:B0-----:R-:W-:Y:S05]  /*b320*/  WARPSYNC.COLLECTIVE R15, `(.L_x_95) ;  /* 0x000000000f087348 */ /* 0x001fea0003c00000 */
[----:B------:R1:W2:Y:S02]  /*b330*/  SHFL.IDX P6, R14, R13, R12, R11 ;  /* 0x0000000c0d0e7389 */ /* 0x0002a400000c000b */
[----:B012---:R-:W-:Y:S01]  /*b340*/  ENDCOLLECTIVE ;  /* 0x000000000000791b */ /* 0x007fe20003800000 */
.L_x_95:
[----:B------:R-:W-:Y:S01]  /*b350*/  IMAD.MOV.U32 R3, RZ, RZ, R8 ;  /* 0x000000ffff037224 */ /* 0x000fe200078e0008 */
[----:B------:R-:W-:Y:S01]  /*b360*/  @P0 LEA R35, R25, UR45, 0x1 ;  /* 0x0000002d19230c11 */ /* 0x000fe2000f8e08ff */
[----:B------:R-:W-:Y:S01]  /*b370*/  IMAD.MOV.U32 R13, RZ, RZ, R7 ;  /* 0x000000ffff0d7224 */ /* 0x000fe200078e0007 */
[----:B------:R-:W-:Y:S02]  /*b380*/  MOV R12, 0x3 ;  /* 0x00000003000c7802 */ /* 0x000fe40000000f00 */
[----:B------:R-:W-:-:S07]  /*b390*/  MOV R2, R14 ;  /* 0x0000000e00027202 */ /* 0x000fce0000000f00 */
[----:B------:R-:W-:Y:S05]  /*b3a0*/  WARPSYNC.COLLECTIVE R15, `(.L_x_96) ;  /* 0x000000000f087348 */ /* 0x000fea0003c00000 */
[----:B------:R0:W1:Y:S02]  /*b3b0*/  SHFL.IDX P6, R14, R13, R12, R11 ;  /* 0x0000000c0d0e7389 */ /* 0x00006400000c000b */
[----:B01----:R-:W-:Y:S01]  /*b3c0*/  ENDCOLLECTIVE ;  /* 0x000000000000791b */ /* 0x003fe20003800000 */
.L_x_96:
        /* <DEDUP_REMOVED lines=13> */
.L_x_97:
[----:B------:R-:W-:Y:S01]  /*b4a0*/  IMAD.MOV.U32 R5, RZ, RZ, R9 ;  /* 0x000000ffff057224 */ /* 0x000fe200078e0009 */
[----:B------:R-:W-:Y:S02]  /*b4b0*/  @P0 LEA R9, R25, UR45, 0x1 ;  /* 0x0000002d19090c11 */ /* 0x000fe4000f8e08ff */
[----:B------:R-:W-:Y:S01]  /*b4c0*/  MOV R13, R7 ;  /* 0x00000007000d7202 */ /* 0x000fe20000000f00 */
[----:B------:R-:W-:Y:S01]  /*b4d0*/  IMAD.MOV.U32 R12, RZ, RZ, 0x4 ;  /* 0x00000004ff0c7424 */ /* 0x000fe200078e00ff */
[----:B------:R-:W-:-:S07]  /*b4e0*/  MOV R10, R14 ;  /* 0x0000000e000a7202 */ /* 0x000fce0000000f00 */
[----:B------:R-:W-:Y:S05]  /*b4f0*/  WARPSYNC.COLLECTIVE R15, `(.L_x_98) ;  /* 0x000000000f087348 */ /* 0x000fea0003c00000 */
[----:B------:R0:W1:Y:S02]  /*b500*/  SHFL.IDX P6, R14, R13, R12, R11 ;  /* 0x0000000c0d0e7389 */ /* 0x00006400000c000b */
[----:B01----:R-:W-:Y:S01]  /*b510*/  ENDCOLLECTIVE ;  /* 0x000000000000791b */ /* 0x003fe20003800000 */
.L_x_98:
[----:B------:R-:W-:-:S04]  /*b520*/  IMAD.MOV.U32 R4, RZ, RZ, R10 ;  /* 0x000000ffff047224 */ /* 0x000fc800078e000a */
[----:B------:R-:W-:-:S05]  /*b530*/  @P0 IMAD.WIDE.U32 R4, R30, 0x2, R4 ;  /* 0x000000021e040825 */ /* 0x000fca00078e0004 */
[----:B------:R-:W-:Y:S01]  /*b540*/  @!PT LDS RZ, [RZ] ;  /* 0x00000000fffff984 */ /* 0x000fe20000000800 */
[----:B------:R-:W-:Y:S01]  /*b550*/  @!PT LDS RZ, [RZ] ;  /* 0x00000000fffff984 */ /* 0x000fe20000000800 */
[----:B------:R-:W-:Y:S01]  /*b560*/  @!PT LDS RZ, [RZ] ;  /* 0x00000000fffff984 */ /* 0x000fe20000000800 */
[----:B------:R0:W-:Y:S01]  /*b570*/  @P0 LDGSTS.E.BYPASS.LTC128B.128 [R9+0x19c00], desc[UR38][R4.64], !P3 ;  /* 0x19c0000004090fae */ /* 0x0001e2000d901d66 */
[----:B------:R-:W-:-:S03]  /*b580*/  MOV R13, R0 ;  /* 0x00000000000d7202 */ /* 0x000fc60000000f00 */
[----:B------:R0:W-:Y:S04]  /*b590*/  @P0 LDGSTS.E.BYPASS.LTC128B.128 [R9+0x1cc00], desc[UR38][R4.64+0x80], !P2 ;  /* 0x1cc0008004090fae */ /* 0x0001e8000d101d66 */
[----:B------:R0:W-:Y:S01]  /*b5a0*/  @P0 LDGSTS.E.BYPASS.LTC128B.128 [R9+0x1fc00], desc[UR38][R4.64+0x100], !P1 ;  /* 0x1fc0010004090fae */ /* 0x0001e2000c901d66 */
[----:B------:R-:W-:Y:S01]  /*b5b0*/  ISETP.GE.AND P0, PT, R6, 0x41, PT ;  /* 0x000000410600780c */ /* 0x000fe20003f06270 */
[----:B------:R-:W-:-:S12]  /*b5c0*/  IMAD.MOV.U32 R8, RZ, RZ, R14 ;  /* 0x000000ffff087224 */ /* 0x000fd800078e000e */
[----:B0-----:R-:W-:Y:S05]  /*b5d0*/  WARPSYNC.COLLECTIVE R15, `(.L_x_99) ;  /* 0x000000000f087348 */ /* 0x001fea0003c00000 */
[----:B------:R1:W2:Y:S02]  /*b5e0*/  SHFL.IDX P6, R14, R13, R12, R11 ;  /* 0x0000000c0d0e7389 */ /* 0x0002a400000c000b */
[----:B012---:R-:W-:Y:S01]  /*b5f0*/  ENDCOLLECTIVE ;  /* 0x000000000000791b */ /* 0x007fe20003800000 */
.L_x_99:
[----:B------:R-:W-:Y:S01]  /*b600*/  IMAD.MOV.U32 R3, RZ, RZ, R8 ;  /* 0x000000ffff037224 */ /* 0x000fe200078e0008 */
[----:B------:R-:W-:Y:S02]  /*b610*/  @P0 LEA R21, R25, UR45, 0x1 ;  /* 0x0000002d19150c11 */ /* 0x000fe4000f8e08ff */
[----:B------:R-:W-:Y:S01]  /*b620*/  MOV R13, R7 ;  /* 0x00000007000d7202 */ /* 0x000fe20000000f00 */
[----:B------:R-:W-:Y:S02]  /*b630*/  IMAD.MOV.U32 R12, RZ, RZ, 0x5 ;  /* 0x00000005ff0c7424 */ /* 0x000fe400078e00ff */
[----:B------:R-:W-:-:S07]  /*b640*/  IMAD.MOV.U32 R2, RZ, RZ, R14 ;  /* 0x000000ffff027224 */ /* 0x000fce00078e000e */
[----:B------:R-:W-:Y:S05]  /*b650*/  WARPSYNC.COLLECTIVE R15, `(.L_x_100) ;  /* 0x000000000f087348 */ /* 0x000fea0003c00000 */
[----:B------:R0:W1:Y:S02]  /*b660*/  SHFL.IDX P6, R14, R13, R12, R11 ;  /* 0x0000000c0d0e7389 */ /* 0x00006400000c000b */
[----:B01----:R-:W-:Y:S01]  /*b670*/  ENDCOLLECTIVE ;  /* 0x000000000000791b */ /* 0x003fe20003800000 */
.L_x_100:
        /* <DEDUP_REMOVED lines=8> */
[----:B------:R-:W-:-:S07]  /*b700*/  IMAD.MOV.U32 R7, RZ, RZ, R14 ;  /* 0x000000ffff077224 */ /* 0x000fce00078e000e */
[----:B0-----:R-:W-:Y:S05]  /*b710*/  WARPSYNC.COLLECTIVE R15, `(.L_x_101) ;  /* 0x000000000f087348 */ /* 0x001fea0003c00000 */
[----:B------:R1:W2:Y:S02]  /*b720*/  SHFL.IDX P6, R14, R13, R12, R11 ;  /* 0x0000000c0d0e7389 */ /* 0x0002a400000c000b */
[----:B012---:R-:W-:Y:S01]  /*b730*/  ENDCOLLECTIVE ;  /* 0x000000000000791b */ /* 0x007fe20003800000 */
.L_x_101:
[----:B------:R-:W-:Y:S05]  /*b740*/  BRA `(.L_x_102) ;  /* 0xffffffd000707947 */ /* 0x000fea000383ffff */
.L_x_51:
[----:B------:R-:W-:Y:S01]  /*b750*/  IMAD.MOV.U32 R13, RZ, RZ, R8 ;  /* 0x000000ffff0d7224 */ /* 0x000fe200078e0008 */
[----:B------:R-:W-:Y:S01]  /*b760*/  MOV R11, 0x181f ;  /* 0x0000181f000b7802 */ /* 0x000fe20000000f00 */
[----:B------:R-:W-:Y:S02]  /*b770*/  IMAD.MOV.U32 R12, RZ, RZ, RZ ;  /* 0x000000ffff0c7224 */ /* 0x000fe400078e00ff */
[----:B------:R-:W-:Y:S02]  /*b780*/  IMAD.MOV.U32 R15, RZ, RZ, -0x1 ;  /* 0xffffffffff0f7424 */ /* 0x000fe400078e00ff */
[----:B------:R-:W-:-:S07]  /*b790*/  IMAD R7, R24, 0x80, R37 ;  /* 0x0000008018077824 */ /* 0x000fce00078e0225 */
[----:B------:R-:W-:Y:S05]  /*b7a0*/  WARPSYNC.COLLECTIVE R15, `(.L_x_103) ;  /* 0x000000000f087348 */ /* 0x000fea0003c00000 */
[----:B------:R0:W1:Y:S02]  /*b7b0*/  SHFL.IDX P6, R14, R13, R12, R11 ;  /* 0x0000000c0d0e7389 */ /* 0x00006400000c000b */
[----:B01----:R-:W-:Y:S01]  /*b7c0*/  ENDCOLLECTIVE ;  /* 0x000000000000791b */ /* 0x003fe20003800000 */
.L_x_103:
[----:B------:R-:W-:Y:S02]  /*b7d0*/  IADD3 R5, R7, 0x10, RZ ;  /* 0x0000001007057810 */ /* 0x000fe40007ffe0ff */
[----:B------:R-:W-:Y:S01]  /*b7e0*/  MOV R13, R0 ;  /* 0x00000000000d7202 */ /* 0x000fe20000000f00 */
[----:B------:R-:W-:-:S07]  /*b7f0*/  IMAD.MOV.U32 R3, RZ, RZ, R14 ;  /* 0x000000ffff037224 */ /* 0x000fce00078e000e */
[----:B------:R-:W-:Y:S05]  /*b800*/  WARPSYNC.COLLECTIVE R15, `(.L_x_104) ;  /* 0x000000000f087348 */ /* 0x000fea0003c00000 */
[----:B------:R0:W1:Y:S02]  /*b810*/  SHFL.IDX P6, R14, R13, R12, R11 ;  /* 0x0000000c0d0e7389 */ /* 0x00006400000c000b */
[----:B01----:R-:W-:Y:S01]  /*b820*/  ENDCOLLECTIVE ;  /* 0x000000000000791b */ /* 0x003fe20003800000 */
.L_x_104:
[----:B------:R-:W-:Y:S02]  /*b830*/  ULDC UR4, c[0x0][0x288] ;  /* 0x0000a20000047ab9 */ /* 0x000fe40000000800 */
[----:B------:R-:W-:-:S05]  /*b840*/  IMAD R6, R6, UR4, RZ ;  /* 0x0000000406067c24 */ /* 0x000fca000f8e02ff */
[----:B------:R-:W-:Y:S01]  /*b850*/  ISETP.GE.AND P1, PT, R7, R6, PT ;  /* 0x000000060700720c */ /* 0x000fe20003f26270 */
[----:B------:R-:W-:Y:S02]  /*b860*/  IMAD.MOV.U32 R13, RZ, RZ, R8 ;  /* 0x000000ffff0d7224 */ /* 0x000fe400078e0008 */
[----:B------:R-:W-:-:S10]  /*b870*/  IMAD.MOV.U32 R12, RZ, RZ, 0x1 ;  /* 0x00000001ff0c7424 */ /* 0x000fd400078e00ff */
[----:B------:R-:W-:Y:S01]  /*b880*/  @!P1 LEA R9, R25, UR45, 0x1 ;  /* 0x0000002d19099c11 */ /* 0x000fe2000f8e08ff */
[----:B------:R-:W-:-:S07]  /*b890*/  IMAD.MOV.U32 R2, RZ, RZ, R14 ;  /* 0x000000ffff027224 */ /* 0x000fce00078e000e */
[----:B------:R-:W-:Y:S05]  /*b8a0*/  WARPSYNC.COLLECTIVE R15, `(.L_x_105) ;  /* 0x000000000f087348 */ /* 0x000fea0003c00000 */
[----:B------:R0:W1:Y:S02]  /*b8b0*/  SHFL.IDX P6, R14, R13, R12, R11 ;  /* 0x0000000c0d0e7389 */ /* 0x00006400000c000b */
[----:B01----:R-:W-:Y:S01]  /*b8c0*/  ENDCOLLECTIVE ;  /* 0x000000000000791b */ /* 0x003fe20003800000 */
.L_x_105:
[----:B------:R-:W-:-:S05]  /*b8d0*/  @!P1 IMAD.WIDE.U32 R2, R30, 0x2, R2 ;  /* 0x000000021e029825 */ /* 0x000fca00078e0002 */
[----:B------:R-:W-:Y:S01]  /*b8e0*/  @!PT LDS RZ, [RZ] ;  /* 0x00000000fffff984 */ /* 0x000fe20000000800 */
[----:B------:R-:W-:Y:S01]  /*b8f0*/  @!PT LDS RZ, [RZ] ;  /* 0x00000000fffff984 */ /* 0x000fe20000000800 */
[----:B------:R-:W-:Y:S01]  /*b900*/  @!PT LDS RZ, [RZ] ;  /* 0x00000000fffff984 */ /* 0x000fe20000000800 */
[----:B------:R0:W-:Y:S04]  /*b910*/  @!P1 LDGSTS.E.BYPASS.LTC128B.128 [R9+0xc400], desc[UR38][R2.64], !P3 ;  /* 0x0c40000002099fae */ /* 0x0001e8000d901d66 */
[----:B------:R0:W-:Y:S01]  /*b920*/  @!P1 LDGSTS.E.BYPASS.LTC128B.128 [R9+0x10400], desc[UR38][R2.64+0x80], !P2 ;  /* 0x1040008002099fae */ /* 0x0001e2000d101d66 */
[----:B------:R-:W-:-:S03]  /*b930*/  IMAD.MOV.U32 R13, RZ, RZ, R0 ;  /* 0x000000ffff0d7224 */ /* 0x000fc600078e0000 */
[----:B------:R0:W-:Y:S01]  /*b940*/  @!P1 LDGSTS.E.BYPASS.LTC128B.128 [R9+0x14400], desc[UR38][R2.64+0x100], !P0 ;  /* 0x1440010002099fae */ /* 0x0001e2000c101d66 */
[----:B------:R-:W-:Y:S02]  /*b950*/  ISETP.GE.AND P1, PT, R5, R6, PT ;  /* 0x000000060500720c */ /* 0x000fe40003f26270 */
[----:B------:R-:W-:-:S11]  /*b960*/  MOV R5, R14 ;  /* 0x0000000e00057202 */ /* 0x000fd60000000f00 */
[----:B0-----:R-:W-:Y:S05]  /*b970*/  WARPSYNC.COLLECTIVE R15, `(.L_x_106) ;  /* 0x000000000f087348 */ /* 0x001fea0003c00000 */
[----:B------:R1:W2:Y:S02]  /*b980*/  SHFL.IDX P6, R14, R13, R12, R11 ;  /* 0x0000000c0d0e7389 */ /* 0x0002a400000c000b */
[----:B012---:R-:W-:Y:S01]  /*b990*/  ENDCOLLECTIVE ;  /* 0x000000000000791b */ /* 0x007fe20003800000 */
.L_x_106:
[----:B------:R-:W-:Y:S02]  /*b9a0*/  IADD3 R3, R7, 0x20, RZ ;  /* 0x0000002007037810 */ /* 0x000fe40007ffe0ff */
[----:B------:R-:W-:Y:S01]  /*b9b0*/  @!P1 LEA R19, R25, UR45, 0x1 ;  /* 0x0000002d19139c11 */ /* 0x000fe2000f8e08ff */
[----:B------:R-:W-:Y:S02]  /*b9c0*/  IMAD.MOV.U32 R13, RZ, RZ, R8 ;  /* 0x000000ffff0d7224 */ /* 0x000fe400078e0008 */
[----:B------:R-:W-:Y:S02]  /*b9d0*/  IMAD.MOV.U32 R12, RZ, RZ, 0x2 ;  /* 0x00000002ff0c7424 */ /* 0x000fe400078e00ff */
[----:B------:R-:W-:-:S07]  /*b9e0*/  IMAD.MOV.U32 R4, RZ, RZ, R14 ;  /* 0x000000ffff047224 */ /* 0x000fce00078e000e */
[----:B------:R-:W-:Y:S05]  /*b9f0*/  WARPSYNC.COLLECTIVE R15, `(.L_x_107) ;  /* 0x000000000f087348 */ /* 0x000fea0003c00000 */
[----:B------:R0:W1:Y:S02]  /*ba00*/  SHFL.IDX P6, R14, R13, R12, R11 ;  /* 0x0000000c0d0e7389 */ /* 0x00006400000c000b */
[----:B01----:R-:W-:Y:S01]  /*ba10*/  ENDCOLLECTIVE ;  /* 0x000000000000791b */ /* 0x003fe20003800000 */
.L_x_107:
        /* <DEDUP_REMOVED lines=13> */
.L_x_108:
        /* <DEDUP_REMOVED lines=8> */
.L_x_109:
        /* <DEDUP_REMOVED lines=13> */
.L_x_110:
        /* <DEDUP_REMOVED lines=8> */
.L_x_111:
        /* <DEDUP_REMOVED lines=13> */
.L_x_112:
        /* <DEDUP_REMOVED lines=8> */
.L_x_113:
        /* <DEDUP_REMOVED lines=13> */
.L_x_114:
        /* <DEDUP_REMOVED lines=8> */
.L_x_115:
        /* <DEDUP_REMOVED lines=13> */
.L_x_116:
[----:B------:R-:W-:Y:S02]  /*c030*/  @!P1 LEA R9, R25, UR45, 0x1 ;  /* 0x0000002d19099c11 */ /* 0x000fe4000f8e08ff */
[----:B------:R-:W-:Y:S01]  /*c040*/  MOV R13, R8 ;  /* 0x00000008000d7202 */ /* 0x000fe20000000f00 */
[----:B------:R-:W-:Y:S02]  /*c050*/  IMAD.MOV.U32 R12, RZ, RZ, 0x7 ;  /* 0x00000007ff0c7424 */ /* 0x000fe400078e00ff */
[----:B------:R-:W-:-:S07]  /*c060*/  IMAD.MOV.U32 R2, RZ, RZ, R14 ;  /* 0x000000ffff027224 */ /* 0x000fce00078e000e */
[----:B------:R-:W-:Y:S05]  /*c070*/  WARPSYNC.COLLECTIVE R15, `(.L_x_117) ;  /* 0x000000000f087348 */ /* 0x000fea0003c00000 */
[----:B------:R0:W1:Y:S02]  /*c080*/  SHFL.IDX P6, R14, R13, R12, R11 ;  /* 0x0000000c0d0e7389 */ /* 0x00006400000c000b */
[----:B01----:R-:W-:Y:S01]  /*c090*/  ENDCOLLECTIVE ;  /* 0x000000000000791b */ /* 0x003fe20003800000 */
.L_x_117:
[----:B------:R-:W-:-:S05]  /*c0a0*/  @!P1 IMAD.WIDE.U32 R2, R30, 0x2, R2 ;  /* 0x000000021e029825 */ /* 0x000fca00078e0002 */
[----:B------:R-:W-:Y:S01]  /*c0b0*/  @!PT LDS RZ, [RZ] ;  /* 0x00000000fffff984 */ /* 0x000fe20000000800 */
[----:B------:R-:W-:Y:S01]  /*c0c0*/  @!PT LDS RZ, [RZ] ;  /* 0x00000000fffff984 */ /* 0x000fe20000000800 */
[----:B------:R-:W-:Y:S01]  /*c0d0*/  @!PT LDS RZ, [RZ] ;  /* 0x00000000fffff984 */ /* 0x000fe20000000800 */
[----:B------:R0:W-:Y:S04]  /*c0e0*/  @!P1 LDGSTS.E.BYPASS.LTC128B.128 [R9+0xf400], desc[UR38][R2.64], !P3 ;  /* 0x0f40000002099fae */ /* 0x0001e8000d901d66 */
[----:B------:R0:W-:Y:S01]  /*c0f0*/  @!P1 LDGSTS.E.BYPASS.LTC128B.128 [R9+0x13400], desc[UR38][R2.64+0x80], !P2 ;  /* 0x1340008002099fae */ /* 0x0001e2000d101d66 */
[----:B------:R-:W-:-:S03]  /*c100*/  MOV R13, R0 ;  /* 0x00000000000d7202 */ /* 0x000fc60000000f00 */
[----:B------:R0:W-:Y:S01]  /*c110*/  @!P1 LDGSTS.E.BYPASS.LTC128B.128 [R9+0x17400], desc[UR38][R2.64+0x100], !P0 ;  /* 0x1740010002099fae */ /* 0x0001e2000c101d66 */
[----:B------:R-:W-:-:S07]  /*c120*/  IMAD.MOV.U32 R4, RZ, RZ, R14 ;  /* 0x000000ffff047224 */ /* 0x000fce00078e000e */
[----:B0-----:R-:W-:Y:S05]  /*c130*/  WARPSYNC.COLLECTIVE R15, `(.L_x_118) ;  /* 0x000000000f087348 */ /* 0x001fea0003c00000 */
[----:B------:R1:W2:Y:S02]  /*c140*/  SHFL.IDX P6, R14, R13, R12, R11 ;  /* 0x0000000c0d0e7389 */ /* 0x0002a400000c000b */
[----:B012---:R-:W-:Y:S01]  /*c150*/  ENDCOLLECTIVE ;  /* 0x000000000000791b */ /* 0x007fe20003800000 */
.L_x_118:
[----:B------:R-:W-:Y:S05]  /*c160*/  BRA `(.L_x_119) ;  /* 0xffffffd000547947 */ /* 0x000fea000383ffff */
.L_x_54:
[----:B0-----:R-:W-:-:S04]  /*c170*/  IMAD.U32 R3, RZ, RZ, UR45 ;  /* 0x0000002dff037e24 */ /* 0x001fc8000f8e00ff */
[----:B------:R0:W1:Y:S03]  /*c180*/  SYNCS.PHASECHK.TRANS64.TRYWAIT P0, [R3+URZ+0x2a820], R0 ;  /* 0x02a82000030075a7 */ /* 0x000066000800017f */
[----:B-1----:R-:W-:Y:S05]  /*c190*/  @!P0 NANOSLEEP.SYNCS 0x989680 ;  /* 0x009896800000895d */ /* 0x002fea0003900000 */
[----:B------:R-:W1:Y:S02]  /*c1a0*/  @!P0 SYNCS.PHASECHK.TRANS64 P0, [R3+URZ+0x2a820], R0 ;  /* 0x02a82000030085a7 */ /* 0x000e64000800007f */
[----:B-1----:R-:W-:Y:S05]  /*c1b0*/  @!P0 BRA `(.L_x_54) ;  /* 0xfffffffc00ec8947 */ /* 0x002fea000383ffff */
[----:B------:R-:W-:Y:S05]  /*c1c0*/  BRA `(.L_x_120) ;  /* 0xffffffd0009c7947 */ /* 0x000fea000383ffff */
.L_x_58:
[----:B0-----:R0:W1:Y:S02]  /*c1d0*/  SYNCS.PHASECHK.TRANS64.TRYWAIT P0, [R8+URZ+0x2a840], R3 ;  /* 0x02a84003080075a7 */ /* 0x001064000800017f */
[----:B-1----:R-:W-:Y:S05]  /*c1e0*/  @!P0 NANOSLEEP.SYNCS 0x989680 ;  /* 0x009896800000895d */ /* 0x002fea0003900000 */
[----:B------:R-:W1:Y:S02]  /*c1f0*/  @!P0 SYNCS.PHASECHK.TRANS64 P0, [R8+URZ+0x2a840], R3 ;  /* 0x02a84003080085a7 */ /* 0x000e64000800007f */
[----:B-1----:R-:W-:Y:S05]  /*c200*/  @!P0 BRA `(.L_x_58) ;  /* 0xfffffffc00f08947 */ /* 0x002fea000383ffff */
[----:B------:R-:W-:Y:S05]  /*c210*/  BRA `(.L_x_121) ;  /* 0xffffffd400647947 */ /* 0x000fea000383ffff */
.L_x_59:
        /* <DEDUP_REMOVED lines=8> */
.L_x_123:
[----:B------:R-:W-:Y:S05]  /*c2a0*/  BSYNC B1 ;  /* 0x0000000000017941 */ /* 0x000fea0003800000 */
.L_x_122:
[----:B------:R-:W-:Y:S01]  /*c2b0*/  IMAD.MOV.U32 R13, RZ, RZ, R18 ;  /* 0x000000ffff0d7224 */ /* 0x000fe200078e0012 */
[----:B------:R-:W-:Y:S01]  /*c2c0*/  MOV R11, 0x181f ;  /* 0x0000181f000b7802 */ /* 0x000fe20000000f00 */
[----:B------:R-:W-:Y:S01]  /*c2d0*/  IMAD.MOV.U32 R12, RZ, RZ, RZ ;  /* 0x000000ffff0c7224 */ /* 0x000fe200078e00ff */
[----:B------:R-:W-:Y:S01]  /*c2e0*/  MOV R3, R14 ;  /* 0x0000000e00037202 */ /* 0x000fe20000000f00 */
[----:B------:R-:W-:Y:S01]  /*c2f0*/  IMAD.MOV.U32 R15, RZ, RZ, -0x1 ;  /* 0xffffffffff0f7424 */ /* 0x000fe200078e00ff */
[----:B------:R-:W-:-:S07]  /*c300*/  LEA R19, R19, UR45, 0x1 ;  /* 0x0000002d13137c11 */ /* 0x000fce000f8e08ff */
[----:B------:R-:W-:Y:S05]  /*c310*/  WARPSYNC.COLLECTIVE R15, `(.L_x_124) ;  /* 0x000000000f087348 */ /* 0x000fea0003c00000 */
[----:B------:R0:W1:Y:S02]  /*c320*/  SHFL.IDX P6, R14, R13, R12, R11 ;  /* 0x0000000c0d0e7389 */ /* 0x00006400000c000b */
[----:B01----:R-:W-:Y:S01]  /*c330*/  ENDCOLLECTIVE ;  /* 0x000000000000791b */ /* 0x003fe20003800000 */
.L_x_124:
[----:B------:R-:W-:Y:S01]  /*c340*/  MOV R13, R20 ;  /* 0x00000014000d7202 */ /* 0x000fe20000000f00 */
[----:B------:R-:W-:Y:S01]  /*c350*/  IMAD.MOV.U32 R12, RZ, RZ, 0x1 ;  /* 0x00000001ff0c7424 */ /* 0x000fe200078e00ff */
[----:B------:R-:W-:-:S13]  /*c360*/  IADD3 R2, P0, R14, R35, RZ ;  /* 0x000000230e027210 */ /* 0x000fda0007f1e0ff */
[----:B------:R-:W-:Y:S05]  /*c370*/  WARPSYNC.COLLECTIVE R15, `(.L_x_125) ;  /* 0x000000000f087348 */ /* 0x000fea0003c00000 */
[----:B------:R0:W1:Y:S02]  /*c380*/  SHFL.IDX P6, R14, R13, R12, R11 ;  /* 0x0000000c0d0e7389 */ /* 0x00006400000c000b */
[----:B01----:R-:W-:Y:S01]  /*c390*/  ENDCOLLECTIVE ;  /* 0x000000000000791b */ /* 0x003fe20003800000 */
.L_x_125:
[----:B------:R-:W-:-:S05]  /*c3a0*/  IMAD.X R3, RZ, RZ, R3, P0 ;  /* 0x000000ffff037224 */ /* 0x000fca00000e0603 */
[----:B------:R-:W-:Y:S01]  /*c3b0*/  @!PT LDS RZ, [RZ] ;  /* 0x00000000fffff984 */ /* 0x000fe20000000800 */
[----:B------:R-:W-:Y:S01]  /*c3c0*/  @!PT LDS RZ, [RZ] ;  /* 0x00000000fffff984 */ /* 0x000fe20000000800 */
[----:B------:R-:W-:Y:S01]  /*c3d0*/  @!PT LDS RZ, [RZ] ;  /* 0x00000000fffff984 */ /* 0x000fe20000000800 */
[----:B------:R0:W-:Y:S04]  /*c3e0*/  LDGSTS.E.BYPASS.LTC128B.128 [R19+0x18400], desc[UR38][R2.64], !P3 ;  /* 0x1840000002137fae */ /* 0x0001e8000d901d66 */
[----:B------:R0:W-:Y:S01]  /*c3f0*/  LDGSTS.E.BYPASS.LTC128B.128 [R19+0x1b400], desc[UR38][R2.64+0x80], !P2 ;  /* 0x1b40008002137fae */ /* 0x0001e2000d101d66 */
[----:B------:R-:W-:-:S03]  /*c400*/  MOV R13, R18 ;  /* 0x00000012000d7202 */ /* 0x000fc60000000f00 */
[----:B------:R0:W-:Y:S01]  /*c410*/  LDGSTS.E.BYPASS.LTC128B.128 [R19+0x1e400], desc[UR38][R2.64+0x100], !P1 ;  /* 0x1e40010002137fae */ /* 0x0001e2000c901d66 */
[----:B------:R-:W-:-:S07]  /*c420*/  IMAD.MOV.U32 R4, RZ, RZ, R14 ;  /* 0x000000ffff047224 */ /* 0x000fce00078e000e */
[----:B0-----:R-:W-:Y:S05]  /*c430*/  WARPSYNC.COLLECTIVE R15, `(.L_x_126) ;  /* 0x000000000f087348 */ /* 0x001fea0003c00000 */
[----:B------:R1:W2:Y:S02]  /*c440*/  SHFL.IDX P6, R14, R13, R12, R11 ;  /* 0x0000000c0d0e7389 */ /* 0x0002a400000c000b */
[----:B012---:R-:W-:Y:S01]  /*c450*/  ENDCOLLECTIVE ;  /* 0x000000000000791b */ /* 0x007fe20003800000 */
.L_x_126:
[----:B------:R-:W-:Y:S01]  /*c460*/  IMAD.MOV.U32 R13, RZ, RZ, R20 ;  /* 0x000000ffff0d7224 */ /* 0x000fe200078e0014 */
[----:B------:R-:W-:Y:S02]  /*c470*/  MOV R12, 0x2 ;  /* 0x00000002000c7802 */ /* 0x000fe40000000f00 */
[----:B------:R-:W-:-:S13]  /*c480*/  IADD3 R2, P0, R14, R35, RZ ;  /* 0x000000230e027210 */ /* 0x000fda0007f1e0ff */
[----:B------:R-:W-:Y:S05]  /*c490*/  WARPSYNC.COLLECTIVE R15, `(.L_x_127) ;  /* 0x000000000f087348 */ /* 0x000fea0003c00000 */
[----:B------:R0:W1:Y:S02]  /*c4a0*/  SHFL.IDX P6, R14, R13, R12, R11 ;  /* 0x0000000c0d0e7389 */ /* 0x00006400000c000b */
[----:B01----:R-:W-:Y:S01]  /*c4b0*/  ENDCOLLECTIVE ;  /* 0x000000000000791b */ /* 0x003fe20003800000 */
.L_x_127:
[----:B------:R-:W-:-:S05]  /*c4c0*/  IMAD.X R3, RZ, RZ, R4, P0 ;  /* 0x000000ffff037224 */ /* 0x000fca00000e0604 */
[----:B------:R-:W-:Y:S01]  /*c4d0*/  @!PT LDS RZ, [RZ] ;  /* 0x00000000fffff984 */ /* 0x000fe20000000800 */
[----:B------:R-:W-:Y:S01]  /*c4e0*/  @!PT LDS RZ, [RZ] ;  /* 0x00000000fffff984 */ /* 0x000fe20000000800 */
[----:B------:R-:W-:Y:S01]  /*c4f0*/  @!PT LDS RZ, [RZ] ;  /* 0x00000000fffff984 */ /* 0x000fe20000000800 */
[----:B------:R0:W-:Y:S04]  /*c500*/  LDGSTS.E.BYPASS.LTC128B.128 [R19+0x18c00], desc[UR38][R2.64], !P3 ;  /* 0x18c0000002137fae */ /* 0x0001e8000d901d66 */
[----:B------:R0:W-:Y:S01]  /*c510*/  LDGSTS.E.BYPASS.LTC128B.128 [R19+0x1bc00], desc[UR38][R2.64+0x80], !P2 ;  /* 0x1bc0008002137fae */ /* 0x0001e2000d101d66 */
[----:B------:R-:W-:-:S03]  /*c520*/  IMAD.MOV.U32 R13, RZ, RZ, R18 ;  /* 0x000000ffff0d7224 */ /* 0x000fc600078e0012 */
[----:B------:R0:W-:Y:S01]  /*c530*/  LDGSTS.E.BYPASS.LTC128B.128 [R19+0x1ec00], desc[UR38][R2.64+0x100], !P1 ;  /* 0x1ec0010002137fae */ /* 0x0001e2000c901d66 */
[----:B------:R-:W-:-:S07]  /*c540*/  IMAD.MOV.U32 R5, RZ, RZ, R14 ;  /* 0x000000ffff057224 */ /* 0x000fce00078e000e */
[----:B0-----:R-:W-:Y:S05]  /*c550*/  WARPSYNC.COLLECTIVE R15, `(.L_x_128) ;  /* 0x000000000f087348 */ /* 0x001fea0003c00000 */
[----:B------:R1:W2:Y:S02]  /*c560*/  SHFL.IDX P6, R14, R13, R12, R11 ;  /* 0x0000000c0d0e7389 */ /* 0x0002a400000c000b */
[----:B012---:R-:W-:Y:S01]  /*c570*/  ENDCOLLECTIVE ;  /* 0x000000000000791b */ /* 0x007fe20003800000 */
.L_x_128:
[----:B------:R-:W-:Y:S01]  /*c580*/  IMAD.MOV.U32 R13, RZ, RZ, R20 ;  /* 0x000000ffff0d7224 */ /* 0x000fe200078e0014 */
[----:B------:R-:W-:-:S04]  /*c590*/  MOV R12, R14 ;  /* 0x0000000e000c7202 */ /* 0x000fc80000000f00 */
[----:B------:R-:W-:Y:S02]  /*c5a0*/  IADD3 R2, P0, R12, R35, RZ ;  /* 0x000000230c027210 */ /* 0x000fe40007f1e0ff */
[----:B------:R-:W-:-:S03]  /*c5b0*/  MOV R12, 0x3 ;  /* 0x00000003000c7802 */ /* 0x000fc60000000f00 */
[----:B------:R-:W-:-:S08]  /*c5c0*/  IMAD.X R3, RZ, RZ, R5, P0 ;  /* 0x000000ffff037224 */ /* 0x000fd000000e0605 */
[----:B------:R-:W-:Y:S05]  /*c5d0*/  WARPSYNC.COLLECTIVE R15, `(.L_x_129) ;  /* 0x000000000f087348 */ /* 0x000fea0003c00000 */
[----:B------:R0:W1:Y:S02]  /*c5e0*/  SHFL.IDX P6, R14, R13, R12, R11 ;  /* 0x0000000c0d0e7389 */ /* 0x00006400000c000b */
[----:B01----:R-:W-:Y:S01]  /*c5f0*/  ENDCOLLECTIVE ;  /* 0x000000000000791b */ /* 0x003fe20003800000 */
.L_x_129:
[----:B------:R-:W-:Y:S01]  /*c600*/  @!PT LDS RZ, [RZ] ;  /* 0x00000000fffff984 */ /* 0x000fe20000000800 */
[----:B------:R-:W-:Y:S01]  /*c610*/  @!PT LDS RZ, [RZ] ;  /* 0x00000000fffff984 */ /* 0x000fe20000000800 */
[----:B------:R-:W-:Y:S01]  /*c620*/  @!PT LDS RZ, [RZ] ;  /* 0x00000000fffff984 */ /* 0x000fe20000000800 */
[----:B------:R-:W-:Y:S04]  /*c630*/  LDGSTS.E.BYPASS.LTC128B.128 [R19+0x19400], desc[UR38][R2.64], !P3 ;  /* 0x1940000002137fae */ /* 0x000fe8000d901d66 */
[----:B------:R-:W-:Y:S04]  /*c640*/  LDGSTS.E.BYPASS.LTC128B.128 [R19+0x1c400], desc[UR38][R2.64+0x80], !P2 ;  /* 0x1c40008002137fae */ /* 0x000fe8000d101d66 */
[----:B------:R0:W-:Y:S01]  /*c650*/  LDGSTS.E.BYPASS.LTC128B.128 [R19+0x1f400], desc[UR38][R2.64+0x100], !P1 ;  /* 0x1f40010002137fae */ /* 0x0001e2000c901d66 */
[----:B------:R-:W-:Y:S02]  /*c660*/  IMAD.MOV.U32 R13, RZ, RZ, R18 ;  /* 0x000000ffff0d7224 */ /* 0x000fe400078e0012 */
[----:B0-----:R-:W-:-:S07]  /*c670*/  IMAD.MOV.U32 R3, RZ, RZ, R14 ;  /* 0x000000ffff037224 */ /* 0x001fce00078e000e */
[----:B------:R-:W-:Y:S05]  /*c680*/  WARPSYNC.COLLECTIVE R15, `(.L_x_130) ;  /* 0x000000000f087348 */ /* 0x000fea0003c00000 */
[----:B------:R0:W1:Y:S02]  /*c690*/  SHFL.IDX P6, R14, R13, R12, R11 ;  /* 0x0000000c0d0e7389 */ /* 0x00006400000c000b */
[----:B01----:R-:W-:Y:S01]  /*c6a0*/  ENDCOLLECTIVE ;  /* 0x000000000000791b */ /* 0x003fe20003800000 */
.L_x_130:
[----:B------:R-:W-:Y:S02]  /*c6b0*/  IMAD.MOV.U32 R13, RZ, RZ, R20 ;  /* 0x000000ffff0d7224 */ /* 0x000fe400078e0014 */
[----:B------:R-:W-:Y:S01]  /*c6c0*/  IMAD.MOV.U32 R12, RZ, RZ, 0x4 ;  /* 0x00000004ff0c7424 */ /* 0x000fe200078e00ff */
[----:B------:R-:W-:-:S13]  /*c6d0*/  IADD3 R2, P0, R14, R35, RZ ;  /* 0x000000230e027210 */ /* 0x000fda0007f1e0ff */
[----:B------:R-:W-:Y:S05]  /*c6e0*/  WARPSYNC.COLLECTIVE R15, `(.L_x_131) ;  /* 0x000000000f087348 */ /* 0x000fea0003c00000 */
[----:B------:R0:W1:Y:S02]  /*c6f0*/  SHFL.IDX P6, R14, R13, R12, R11 ;  /* 0x0000000c0d0e7389 */ /* 0x00006400000c000b */
[----:B01----:R-:W-:Y:S01]  /*c700*/  ENDCOLLECTIVE ;  /* 0x000000000000791b */ /* 0x003fe20003800000 */
.L_x_131:
[----:B------:R-:W-:-:S05]  /*c710*/  IADD3.X R3, RZ, R3, RZ, P0, !PT ;  /* 0x00000003ff037210 */ /* 0x000fca00007fe4ff */
[----:B------:R-:W-:Y:S01]  /*c720*/  @!PT LDS RZ, [RZ] ;  /* 0x00000000fffff984 */ /* 0x000fe20000000800 */
[----:B------:R-:W-:Y:S01]  /*c730*/  @!PT LDS RZ, [RZ] ;  /* 0x00000000fffff984 */ /* 0x000fe20000000800 */
[----:B------:R-:W-:Y:S01]  /*c740*/  @!PT LDS RZ, [RZ] ;  /* 0x00000000fffff984 */ /* 0x000fe20000000800 */
[----:B------:R0:W-:Y:S04]  /*c750*/  LDGSTS.E.BYPASS.LTC128B.128 [R19+0x19c00], desc[UR38][R2.64], !P3 ;  /* 0x19c0000002137fae */ /* 0x0001e8000d901d66 */
[----:B------:R0:W-:Y:S01]  /*c760*/  LDGSTS.E.BYPASS.LTC128B.128 [R19+0x1cc00], desc[UR38][R2.64+0x80], !P2 ;  /* 0x1cc0008002137fae */ /* 0x0001e2000d101d66 */
[----:B------:R-:W-:-:S03]  /*c770*/  IMAD.MOV.U32 R13, RZ, RZ, R18 ;  /* 0x000000ffff0d7224 */ /* 0x000fc600078e0012 */
[----:B------:R0:W-:Y:S01]  /*c780*/  LDGSTS.E.BYPASS.LTC128B.128 [R19+0x1fc00], desc[UR38][R2.64+0x100], !P1 ;  /* 0x1fc0010002137fae */ /* 0x0001e2000c901d66 */
[----:B------:R-:W-:-:S07]  /*c790*/  MOV R4, R14 ;  /* 0x0000000e00047202 */ /* 0x000fce0000000f00 */
[----:B0-----:R-:W-:Y:S05]  /*c7a0*/  WARPSYNC.COLLECTIVE R15, `(.L_x_132) ;  /* 0x000000000f087348 */ /* 0x001fea0003c00000 */
[----:B------:R1:W2:Y:S02]  /*c7b0*/  SHFL.IDX P6, R14, R13, R12, R11 ;  /* 0x0000000c0d0e7389 */ /* 0x0002a400000c000b */
[----:B012---:R-:W-:Y:S01]  /*c7c0*/  ENDCOLLECTIVE ;  /* 0x000000000000791b */ /* 0x007fe20003800000 */
.L_x_132:
[----:B------:R-:W-:Y:S02]  /*c7d0*/  IMAD.MOV.U32 R13, RZ, RZ, R20 ;  /* 0x000000ffff0d7224 */ /* 0x000fe400078e0014 */
[----:B------:R-:W-:-:S05]  /*c7e0*/  IMAD.MOV.U32 R12, RZ, RZ, R14 ;  /* 0x000000ffff0c7224 */ /* 0x000fca00078e000e */
[----:B------:R-:W-:Y:S01]  /*c7f0*/  IADD3 R2, P0, R12, R35, RZ ;  /* 0x000000230c027210 */ /* 0x000fe20007f1e0ff */
[----:B------:R-:W-:-:S03]  /*c800*/  IMAD.MOV.U32 R12, RZ, RZ, 0x5 ;  /* 0x00000005ff0c7424 */ /* 0x000fc600078e00ff */
[----:B------:R-:W-:-:S09]  /*c810*/  IADD3.X R3, RZ, R4, RZ, P0, !PT ;  /* 0x00000004ff037210 */ /* 0x000fd200007fe4ff */
[----:B------:R-:W-:Y:S05]  /*c820*/  WARPSYNC.COLLECTIVE R15, `(.L_x_133) ;  /* 0x000000000f087348 */ /* 0x000fea0003c00000 */
[----:B------:R0:W1:Y:S02]  /*c830*/  SHFL.IDX P6, R14, R13, R12, R11 ;  /* 0x0000000c0d0e7389 */ /* 0x00006400000c000b */
[----:B01----:R-:W-:Y:S01]  /*c840*/  ENDCOLLECTIVE ;  /* 0x000000000000791b */ /* 0x003fe20003800000 */
.L_x_133:
[----:B------:R-:W-:Y:S01]  /*c850*/  @!PT LDS RZ, [RZ] ;  /* 0x00000000fffff984 */ /* 0x000fe20000000800 */
[----:B------:R-:W-:Y:S01]  /*c860*/  @!PT LDS RZ, [RZ] ;  /* 0x00000000fffff984 */ /* 0x000fe20000000800 */
[----:B------:R-:W-:Y:S01]  /*c870*/  @!PT LDS RZ, [RZ] ;  /* 0x00000000fffff984 */ /* 0x000fe20000000800 */
[----:B------:R0:W-:Y:S04]  /*c880*/  LDGSTS.E.BYPASS.LTC128B.128 [R19+0x1a400], desc[UR38][R2.64], !P3 ;  /* 0x1a40000002137fae */ /* 0x0001e8000d901d66 */
[----:B------:R0:W-:Y:S04]  /*c890*/  LDGSTS.E.BYPASS.LTC128B.128 [R19+0x1d400], desc[UR38][R2.64+0x80], !P2 ;  /* 0x1d40008002137fae */ /* 0x0001e8000d101d66 */
[----:B------:R0:W-:Y:S01]  /*c8a0*/  LDGSTS.E.BYPASS.LTC128B.128 [R19+0x20400], desc[UR38][R2.64+0x100], !P1 ;  /* 0x2040010002137fae */ /* 0x0001e2000c901d66 */
[----:B------:R-:W-:Y:S01]  /*c8b0*/  IMAD.MOV.U32 R13, RZ, RZ, R18 ;  /* 0x000000ffff0d7224 */ /* 0x000fe200078e0012 */
[----:B------:R-:W-:-:S07]  /*c8c0*/  MOV R20, R14 ;  /* 0x0000000e00147202 */ /* 0x000fce0000000f00 */
[----:B0-----:R-:W-:Y:S05]  /*c8d0*/  WARPSYNC.COLLECTIVE R15, `(.L_x_134) ;  /* 0x000000000f087348 */ /* 0x001fea0003c00000 */
[----:B------:R1:W2:Y:S02]  /*c8e0*/  SHFL.IDX P6, R14, R13, R12, R11 ;  /* 0x0000000c0d0e7389 */ /* 0x0002a400000c000b */
[----:B012---:R-:W-:Y:S01]  /*c8f0*/  ENDCOLLECTIVE ;  /* 0x000000000000791b */ /* 0x007fe20003800000 */
.L_x_134:
[----:B------:R-:W-:Y:S05]  /*c900*/  BRA `(.L_x_135) ;  /* 0xffffffd000c07947 */ /* 0x000fea000383ffff */
.L_x_64:
[----:B0-----:R0:W2:Y:S02]  /*c910*/  SYNCS.PHASECHK.TRANS64.TRYWAIT P0, [R4+URZ+0x2a860], R3 ;  /* 0x02a86003040075a7 */ /* 0x0010a4000800017f */
[----:B--2---:R-:W-:Y:S05]  /*c920*/  @!P0 NANOSLEEP.SYNCS 0x989680 ;  /* 0x009896800000895d */ /* 0x004fea0003900000 */
[----:B------:R-:W2:Y:S02]  /*c930*/  @!P0 SYNCS.PHASECHK.TRANS64 P0, [R4+URZ+0x2a860], R3 ;  /* 0x02a86003040085a7 */ /* 0x000ea4000800007f */
[----:B--2---:R-:W-:Y:S05]  /*c940*/  @!P0 BRA `(.L_x_64) ;  /* 0xfffffffc00f08947 */ /* 0x004fea000383ffff */
[----:B------:R-:W-:Y:S05]  /*c950*/  BRA `(.L_x_136) ;  /* 0xffffffd4001c7947 */ /* 0x000fea000383ffff */
.L_x_65:
[----:B------:R-:W-:Y:S01]  /*c960*/  BSSY B1, `(.L_x_137) ;  /* 0x0000008000017945 */ /* 0x000fe20003800000 */
[----:B------:R-:W-:Y:S01]  /*c970*/  IMAD.MOV.U32 R13, RZ, RZ, R17 ;  /* 0x000000ffff0d7224 */ /* 0x000fe200078e0011 */
[----:B------:R-:W-:Y:S01]  /*c980*/  MOV R12, RZ ;  /* 0x000000ff000c7202 */ /* 0x000fe20000000f00 */
[----:B------:R-:W-:Y:S02]  /*c990*/  IMAD.MOV.U32 R11, RZ, RZ, 0x181f ;  /* 0x0000181fff0b7424 */ /* 0x000fe400078e00ff */
[----:B------:R-:W-:-:S07]  /*c9a0*/  IMAD.MOV.U32 R15, RZ, RZ, -0x1 ;  /* 0xffffffffff0f7424 */ /* 0x000fce00078e00ff */
[----:B01----:R-:W-:Y:S05]  /*c9b0*/  WARPSYNC.COLLECTIVE R15, `(.L_x_138) ;  /* 0x000000000f087348 */ /* 0x003fea0003c00000 */
[----:B------:R2:W3:Y:S02]  /*c9c0*/  SHFL.IDX P6, R14, R13, R12, R11 ;  /* 0x0000000c0d0e7389 */ /* 0x0004e400000c000b */
[----:B0123--:R-:W-:Y:S01]  /*c9d0*/  ENDCOLLECTIVE ;  /* 0x000000000000791b */ /* 0x00ffe20003800000 */
.L_x_138:
[----:B------:R-:W-:Y:S05]  /*c9e0*/  BSYNC B1 ;  /* 0x0000000000017941 */ /* 0x000fea0003800000 */
.L_x_137:
        /* <DEDUP_REMOVED lines=9> */
.L_x_139:
[----:B------:R-:W-:Y:S01]  /*ca80*/  MOV R13, R17 ;  /* 0x00000011000d7202 */ /* 0x000fe20000000f00 */
[----:B------:R-:W-:Y:S01]  /*ca90*/  IMAD.MOV.U32 R12, RZ, RZ, 0x1 ;  /* 0x00000001ff0c7424 */ /* 0x000fe200078e00ff */
[----:B------:R-:W-:-:S13]  /*caa0*/  IADD3 R2, P1, R14, R35, RZ ;  /* 0x000000230e027210 */ /* 0x000fda0007f3e0ff */
[----:B------:R-:W-:Y:S05]  /*cab0*/  WARPSYNC.COLLECTIVE R15, `(.L_x_140) ;  /* 0x000000000f087348 */ /* 0x000fea0003c00000 */
[----:B------:R0:W1:Y:S02]  /*cac0*/  SHFL.IDX P6, R14, R13, R12, R11 ;  /* 0x0000000c0d0e7389 */ /* 0x00006400000c000b */
[----:B01----:R-:W-:Y:S01]  /*cad0*/  ENDCOLLECTIVE ;  /* 0x000000000000791b */ /* 0x003fe20003800000 */
.L_x_140:
[----:B------:R-:W-:Y:S01]  /*cae0*/  IMAD.X R3, RZ, RZ, R3, P1 ;  /* 0x000000ffff037224 */ /* 0x000fe200008e0603 */
[----:B------:R-:W-:-:S04]  /*caf0*/  LOP3.LUT P1, RZ, R29, 0x1, RZ, 0xc0, !PT ;  /* 0x000000011dff7812 */ /* 0x000fc8000782c0ff */
[----:B------:R-:W-:Y:S02]  /*cb00*/  ISETP.LT.OR P2, PT, R0, 0x1, !P1 ;  /* 0x000000010000780c */ /* 0x000fe40004f41670 */
[----:B------:R-:W-:-:S11]  /*cb10*/  MOV R13, R16 ;  /* 0x00000010000d7202 */ /* 0x000fd60000000f00 */
[----:B------:R-:W-:Y:S01]  /*cb20*/  @!PT LDS RZ, [RZ] ;  /* 0x00000000fffff984 */ /* 0x000fe20000000800 */
[----:B------:R-:W-:Y:S01]  /*cb30*/  @!PT LDS RZ, [RZ] ;  /* 0x00000000fffff984 */ /* 0x000fe20000000800 */
[----:B------:R-:W-:Y:S01]  /*cb40*/  @!PT LDS RZ, [RZ] ;  /* 0x00000000fffff984 */ /* 0x000fe20000000800 */
[----:B------:R0:W-:Y:S01]  /*cb50*/  LDGSTS.E.BYPASS.LTC128B.128 [R5+0x400], desc[UR38][R2.64], !P2 ;  /* 0x0040000002057fae */ /* 0x0001e2000d101d66 */
[----:B------:R-:W-:Y:S01]  /*cb60*/  ISETP.LT.OR P2, PT, R0, 0x1, !P0 ;  /* 0x000000010000780c */ /* 0x000fe20004741670 */
[----:B------:R-:W-:-:S12]  /*cb70*/  IMAD.MOV.U32 R8, RZ, RZ, R14 ;  /* 0x000000ffff087224 */ /* 0x000fd800078e000e */
[----:B0-----:R-:W-:Y:S05]  /*cb80*/  WARPSYNC.COLLECTIVE R15, `(.L_x_141) ;  /* 0x000000000f087348 */ /* 0x001fea0003c00000 */
[----:B------:R1:W2:Y:S02]  /*cb90*/  SHFL.IDX P6, R14, R13, R12, R11 ;  /* 0x0000000c0d0e7389 */ /* 0x0002a400000c000b */
[----:B012---:R-:W-:Y:S01]  /*cba0*/  ENDCOLLECTIVE ;  /* 0x000000000000791b */ /* 0x007fe20003800000 */
.L_x_141:
[----:B------:R-:W-:Y:S01]  /*cbb0*/  @!PT LDS RZ, [RZ] ;  /* 0x00000000fffff984 */ /* 0x000fe20000000800 */
[----:B------:R-:W-:Y:S01]  /*cbc0*/  @!PT LDS RZ, [RZ] ;  /* 0x00000000fffff984 */ /* 0x000fe20000000800 */
[----:B------:R-:W-:Y:S01]  /*cbd0*/  @!PT LDS RZ, [RZ] ;  /* 0x00000000fffff984 */ /* 0x000fe20000000800 */
[----:B------:R0:W-:Y:S01]  /*cbe0*/  LDGSTS.E.BYPASS.LTC128B.128 [R5+0x3400], desc[UR38][R2.64+0x80], !P2 ;  /* 0x0340008002057fae */ /* 0x0001e2000d101d66 */
[----:B------:R-:W-:Y:S01]  /*cbf0*/  IMAD.MOV.U32 R13, RZ, RZ, R17 ;  /* 0x000000ffff0d7224 */ /* 0x000fe200078e0011 */
[----:B------:R-:W-:Y:S02]  /*cc00*/  MOV R12, 0x2 ;  /* 0x00000002000c7802 */ /* 0x000fe40000000f00 */
[----:B0-----:R-:W-:-:S13]  /*cc10*/  IADD3 R2, P2, R14, R35, RZ ;  /* 0x000000230e027210 */ /* 0x001fda0007f5e0ff */
[----:B------:R-:W-:Y:S05]  /*cc20*/  WARPSYNC.COLLECTIVE R15, `(.L_x_142) ;  /* 0x000000000f087348 */ /* 0x000fea0003c00000 */
[----:B------:R0:W1:Y:S02]  /*cc30*/  SHFL.IDX P6, R14, R13, R12, R11 ;  /* 0x0000000c0d0e7389 */ /* 0x00006400000c000b */
[----:B01----:R-:W-:Y:S01]  /*cc40*/  ENDCOLLECTIVE ;  /* 0x000000000000791b */ /* 0x003fe20003800000 */
.L_x_142:
[----:B------:R-:W-:Y:S01]  /*cc50*/  IMAD.X R3, RZ, RZ, R8, P2 ;  /* 0x000000ffff037224 */ /* 0x000fe200010e0608 */
[----:B------:R-:W-:Y:S01]  /*cc60*/  ISETP.LT.OR P2, PT, R0, 0x11, !P1 ;  /* 0x000000110000780c */ /* 0x000fe20004f41670 */
[----:B------:R-:W-:-:S12]  /*cc70*/  IMAD.MOV.U32 R13, RZ, RZ, R16 ;  /* 0x000000ffff0d7224 */ /* 0x000fd800078e0010 */
        /* <DEDUP_REMOVED lines=9> */
.L_x_143:
[----:B------:R-:W-:Y:S01]  /*cd10*/  @!PT LDS RZ, [RZ] ;  /* 0x00000000fffff984 */ /* 0x000fe20000000800 */
[----:B------:R-:W-:Y:S01]  /*cd20*/  @!PT LDS RZ, [RZ] ;  /* 0x00000000fffff984 */ /* 0x000fe20000000800 */
[----:B------:R-:W-:Y:S01]  /*cd30*/  @!PT LDS RZ, [RZ] ;  /* 0x00000000fffff984 */ /* 0x000fe20000000800 */
[----:B------:R0:W-:Y:S01]  /*cd40*/  LDGSTS.E.BYPASS.LTC128B.128 [R5+0x3c00], desc[UR38][R2.64+0x80], !P2 ;  /* 0x03c0008002057fae */ /* 0x0001e2000d101d66 */
[----:B------:R-:W-:Y:S02]  /*cd50*/  IMAD.MOV.U32 R13, RZ, RZ, R17 ;  /* 0x000000ffff0d7224 */ /* 0x000fe400078e0011 */
[----:B------:R-:W-:Y:S01]  /*cd60*/  IMAD.MOV.U32 R12, RZ, RZ, 0x3 ;  /* 0x00000003ff0c7424 */ /* 0x000fe200078e00ff */
[----:B0-----:R-:W-:-:S13]  /*cd70*/  IADD3 R2, P2, R14, R35, RZ ;  /* 0x000000230e027210 */ /* 0x001fda0007f5e0ff */
[----:B------:R-:W-:Y:S05]  /*cd80*/  WARPSYNC.COLLECTIVE R15, `(.L_x_144) ;  /* 0x000000000f087348 */ /* 0x000fea0003c00000 */
[----:B------:R0:W1:Y:S02]  /*cd90*/  SHFL.IDX P6, R14, R13, R12, R11 ;  /* 0x0000000c0d0e7389 */ /* 0x00006400000c000b */
[----:B01----:R-:W-:Y:S01]  /*cda0*/  ENDCOLLECTIVE ;  /* 0x000000000000791b */ /* 0x003fe20003800000 */
.L_x_144:
[----:B------:R-:W-:Y:S02]  /*cdb0*/  IADD3.X R3, RZ, R8, RZ, P2, !PT ;  /* 0x00000008ff037210 */ /* 0x000fe400017fe4ff */
[----:B------:R-:W-:Y:S01]  /*cdc0*/  ISETP.LT.OR P2, PT, R0, 0x21, !P1 ;  /* 0x000000210000780c */ /* 0x000fe20004f41670 */
[----:B------:R-:W-:-:S12]  /*cdd0*/  IMAD.MOV.U32 R13, RZ, RZ, R16 ;  /* 0x000000ffff0d7224 */ /* 0x000fd800078e0010 */
[----:B------:R-:W-:Y:S01]  /*cde0*/  @!PT LDS RZ, [RZ] ;  /* 0x00000000fffff984 */ /* 0x000fe20000000800 */
[----:B------:R-:W-:Y:S01]  /*cdf0*/  @!PT LDS RZ, [RZ] ;  /* 0x00000000fffff984 */ /* 0x000fe20000000800 */
[----:B------:R-:W-:Y:S01]  /*ce00*/  @!PT LDS RZ, [RZ] ;  /* 0x00000000fffff984 */ /* 0x000fe20000000800 */
[----:B------:R0:W-:Y:S01]  /*ce10*/  LDGSTS.E.BYPASS.LTC128B.128 [R5+0x1400], desc[UR38][R2.64], !P2 ;  /* 0x0140000002057fae */ /* 0x0001e2000d101d66 */
[----:B------:R-:W-:Y:S02]  /*ce20*/  ISETP.LT.OR P2, PT, R0, 0x21, !P0 ;  /* 0x000000210000780c */ /* 0x000fe40004741670 */
[----:B------:R-:W-:-:S11]  /*ce30*/  MOV R8, R14 ;  /* 0x0000000e00087202 */ /* 0x000fd60000000f00 */
[----:B0-----:R-:W-:Y:S05]  /*ce40*/  WARPSYNC.COLLECTIVE R15, `(.L_x_145) ;  /* 0x000000000f087348 */ /* 0x001fea0003c00000 */
[----:B------:R1:W2:Y:S02]  /*ce50*/  SHFL.IDX P6, R14, R13, R12, R11 ;  /* 0x0000000c0d0e7389 */ /* 0x0002a400000c000b */
[----:B012---:R-:W-:Y:S01]  /*ce60*/  ENDCOLLECTIVE ;  /* 0x000000000000791b */ /* 0x007fe20003800000 */
.L_x_145:
[----:B------:R-:W-:Y:S01]  /*ce70*/  @!PT LDS RZ, [RZ] ;  /* 0x00000000fffff984 */ /* 0x000fe20000000800 */
[----:B------:R-:W-:Y:S01]  /*ce80*/  @!PT LDS RZ, [RZ] ;  /* 0x00000000fffff984 */ /* 0x000fe20000000800 */
[----:B------:R-:W-:Y:S01]  /*ce90*/  @!PT LDS RZ, [RZ] ;  /* 0x00000000fffff984 */ /* 0x000fe20000000800 */
[----:B------:R0:W-:Y:S01]  /*cea0*/  LDGSTS.E.BYPASS.LTC128B.128 [R5+0x4400], desc[UR38][R2.64+0x80], !P2 ;  /* 0x0440008002057fae */ /* 0x0001e2000d101d66 */
[----:B------:R-:W-:Y:S01]  /*ceb0*/  MOV R13, R17 ;  /* 0x00000011000d7202 */ /* 0x000fe20000000f00 */
[----:B------:R-:W-:Y:S01]  /*cec0*/  IMAD.MOV.U32 R12, RZ, RZ, 0x4 ;  /* 0x00000004ff0c7424 */ /* 0x000fe200078e00ff */
[----:B0-----:R-:W-:-:S13]  /*ced0*/  IADD3 R2, P2, R14, R35, RZ ;  /* 0x000000230e027210 */ /* 0x001fda0007f5e0ff */
[----:B------:R-:W-:Y:S05]  /*cee0*/  WARPSYNC.COLLECTIVE R15, `(.L_x_146) ;  /* 0x000000000f087348 */ /* 0x000fea0003c00000 */
[----:B------:R0:W1:Y:S02]  /*cef0*/  SHFL.IDX P6, R14, R13, R12, R11 ;  /* 0x0000000c0d0e7389 */ /* 0x00006400000c000b */
[----:B01----:R-:W-:Y:S01]  /*cf00*/  ENDCOLLECTIVE ;  /* 0x000000000000791b */ /* 0x003fe20003800000 */
.L_x_146:
[----:B------:R-:W-:Y:S01]  /*cf10*/  IMAD.X R3, RZ, RZ, R8, P2 ;  /* 0x000000ffff037224 */ /* 0x000fe200010e0608 */
        /* <DEDUP_REMOVED lines=11> */
.L_x_147:
        /* <DEDUP_REMOVED lines=10> */
.L_x_148:
        /* <DEDUP_REMOVED lines=12> */
.L_x_149:
[----:B------:R-:W-:Y:S01]  /*d130*/  @!PT LDS RZ, [RZ] ;  /* 0x00000000fffff984 */ /* 0x000fe20000000800 */
[----:B------:R-:W-:Y:S01]  /*d140*/  @!PT LDS RZ, [RZ] ;  /* 0x00000000fffff984 */ /* 0x000fe20000000800 */
[----:B------:R-:W-:Y:S01]  /*d150*/  @!PT LDS RZ, [RZ] ;  /* 0x00000000fffff984 */ /* 0x000fe20000000800 */
[----:B------:R1:W-:Y:S01]  /*d160*/  LDGSTS.E.BYPASS.LTC128B.128 [R5+0x5400], desc[UR38][R2.64+0x80], !P2 ;  /* 0x0540008002057fae */ /* 0x0003e2000d101d66 */
[----:B------:R-:W-:Y:S05]  /*d170*/  BRA `(.L_x_150) ;  /* 0xffffffcc00d87947 */ /* 0x000fea000383ffff */
.L_x_71:
[----:B0-----:R0:W1:Y:S02]  /*d180*/  SYNCS.PHASECHK.TRANS64.TRYWAIT P0, [R0+URZ+0x2a860], R3 ;  /* 0x02a86003000075a7 */ /* 0x001064000800017f */
[----:B-1----:R-:W-:Y:S05]  /*d190*/  @!P0 NANOSLEEP.SYNCS 0x989680 ;  /* 0x009896800000895d */ /* 0x002fea0003900000 */
[----:B------:R-:W1:Y:S02]  /*d1a0*/  @!P0 SYNCS.PHASECHK.TRANS64 P0, [R0+URZ+0x2a860], R3 ;  /* 0x02a86003000085a7 */ /* 0x000e64000800007f */
[----:B-1----:R-:W-:Y:S05]  /*d1b0*/  @!P0 BRA `(.L_x_71) ;  /* 0xfffffffc00f08947 */ /* 0x002fea000383ffff */
[----:B------:R-:W-:Y:S05]  /*d1c0*/  BRA `(.L_x_151) ;  /* 0xffffffd000c07947 */ /* 0x000fea000383ffff */
.L_x_72:
[----:B------:R-:W-:Y:S01]  /*d1d0*/  BSSY B0, `(.L_x_152) ;  /* 0x0000008000007945 */ /* 0x000fe20003800000 */
[----:B------:R-:W-:Y:S01]  /*d1e0*/  MOV R13, R17 ;  /* 0x00000011000d7202 */ /* 0x000fe20000000f00 */
[----:B------:R-:W-:Y:S01]  /*d1f0*/  IMAD.MOV.U32 R12, RZ, RZ, RZ ;  /* 0x000000ffff0c7224 */ /* 0x000fe200078e00ff */
[----:B------:R-:W-:Y:S01]  /*d200*/  MOV R15, 0xffffffff ;  /* 0xffffffff000f7802 */ /* 0x000fe20000000f00 */
[----:B------:R-:W-:-:S07]  /*d210*/  IMAD.MOV.U32 R11, RZ, RZ, 0x181f ;  /* 0x0000181fff0b7424 */ /* 0x000fce00078e00ff */
[----:B0-----:R-:W-:Y:S05]  /*d220*/  WARPSYNC.COLLECTIVE R15, `(.L_x_153) ;  /* 0x000000000f087348 */ /* 0x001fea0003c00000 */
[----:B------:R1:W2:Y:S02]  /*d230*/  SHFL.IDX P6, R14, R13, R12, R11 ;  /* 0x0000000c0d0e7389 */ /* 0x0002a400000c000b */
[----:B012---:R-:W-:Y:S01]  /*d240*/  ENDCOLLECTIVE ;  /* 0x000000000000791b */ /* 0x007fe20003800000 */
.L_x_153:
[----:B------:R-:W-:Y:S05]  /*d250*/  BSYNC B0 ;  /* 0x0000000000007941 */ /* 0x000fea0003800000 */
.L_x_152:
[----:B------:R-:W-:Y:S01]  /*d260*/  IMAD.MOV.U32 R13, RZ, RZ, R16 ;  /* 0x000000ffff0d7224 */ /* 0x000fe200078e0010 */
[----:B------:R-:W-:Y:S01]  /*d270*/  MOV R12, RZ ;  /* 0x000000ff000c7202 */ /* 0x000fe20000000f00 */
[----:B------:R-:W-:Y:S01]  /*d280*/  IMAD.MOV.U32 R11, RZ, RZ, 0x181f ;  /* 0x0000181fff0b7424 */ /* 0x000fe200078e00ff */
[C---:B------:R-:W-:Y:S01]  /*d290*/  LOP3.LUT R4, R29.reuse, 0x1, RZ, 0xc0, !PT ;  /* 0x000000011d047812 */ /* 0x040fe200078ec0ff */
[----:B------:R-:W-:Y:S01]  /*d2a0*/  IMAD.MOV.U32 R15, RZ, RZ, -0x1 ;  /* 0xffffffffff0f7424 */ /* 0x000fe200078e00ff */
[----:B------:R-:W-:Y:S01]  /*d2b0*/  LOP3.LUT P0, RZ, R29, 0x2, RZ, 0xc0, !PT ;  /* 0x000000021dff7812 */ /* 0x000fe2000780c0ff */
[----:B------:R-:W-:Y:S01]  /*d2c0*/  IMAD.MOV.U32 R3, RZ, RZ, R14 ;  /* 0x000000ffff037224 */ /* 0x000fe200078e000e */
[----:B------:R-:W-:-:S13]  /*d2d0*/  ISETP.NE.U32.AND P1, PT, R4, 0x1, PT ;  /* 0x000000010400780c */ /* 0x000fda0003f25070 */
[----:B------:R-:W-:Y:S05]  /*d2e0*/  WARPSYNC.COLLECTIVE R15, `(.L_x_154) ;  /* 0x000000000f087348 */ /* 0x000fea0003c00000 */
[----:B------:R0:W1:Y:S02]  /*d2f0*/  SHFL.IDX P6, R14, R13, R12, R11 ;  /* 0x0000000c0d0e7389 */ /* 0x00006400000c000b */
[----:B01----:R-:W-:Y:S01]  /*d300*/  ENDCOLLECTIVE ;  /* 0x000000000000791b */ /* 0x003fe20003800000 */
.L_x_154:
[C---:B------:R-:W-:Y:S02]  /*d310*/  ISETP.LT.OR P3, PT, R5.reuse, 0x1, !P0 ;  /* 0x000000010500780c */ /* 0x040fe40004761670 */
[----:B------:R-:W-:Y:S02]  /*d320*/  ISETP.LT.OR P2, PT, R5, 0x1, P1 ;  /* 0x000000010500780c */ /* 0x000fe40000f41670 */
[----:B------:R-:W-:Y:S01]  /*d330*/  LEA R4, R25, UR45, 0x1 ;  /* 0x0000002d19047c11 */ /* 0x000fe2000f8e08ff */
[----:B------:R-:W-:Y:S02]  /*d340*/  IMAD.MOV.U32 R13, RZ, RZ, R17 ;  /* 0x000000ffff0d7224 */ /* 0x000fe400078e0011 */
[----:B------:R-:W-:Y:S01]  /*d350*/  IMAD.MOV.U32 R12, RZ, RZ, 0x1 ;  /* 0x00000001ff0c7424 */ /* 0x000fe200078e00ff */
[----:B------:R-:W-:-:S07]  /*d360*/  MOV R2, R14 ;  /* 0x0000000e00027202 */ /* 0x000fce0000000f00 */
[----:B------:R-:W-:Y:S05]  /*d370*/  WARPSYNC.COLLECTIVE R15, `(.L_x_155) ;  /* 0x000000000f087348 */ /* 0x000fea0003c00000 */
[----:B------:R0:W1:Y:S02]  /*d380*/  SHFL.IDX P6, R14, R13, R12, R11 ;  /* 0x0000000c0d0e7389 */ /* 0x00006400000c000b */
[----:B01----:R-:W-:Y:S01]  /*d390*/  ENDCOLLECTIVE ;  /* 0x000000000000791b */ /* 0x003fe20003800000 */
.L_x_155:
[----:B------:R-:W-:-:S05]  /*d3a0*/  IMAD.WIDE.U32 R2, R30, 0x2, R2 ;  /* 0x000000021e027825 */ /* 0x000fca00078e0002 */
[----:B------:R-:W-:Y:S01]  /*d3b0*/  @!PT LDS RZ, [RZ] ;  /* 0x00000000fffff984 */ /* 0x000fe20000000800 */
[----:B------:R-:W-:Y:S01]  /*d3c0*/  @!PT LDS RZ, [RZ] ;  /* 0x00000000fffff984 */ /* 0x000fe20000000800 */
[----:B------:R-:W-:Y:S01]  /*d3d0*/  @!PT LDS RZ, [RZ] ;  /* 0x00000000fffff984 */ /* 0x000fe20000000800 */
[----:B------:R0:W-:Y:S01]  /*d3e0*/  LDGSTS.E.BYPASS.LTC128B.128 [R4+0x400], desc[UR38][R2.64], !P2 ;  /* 0x0040000002047fae */ /* 0x0001e2000d101d66 */
[----:B------:R-:W-:-:S03]  /*d3f0*/  ISETP.LT.OR P2, PT, R5, 0x11, P1 ;  /* 0x000000110500780c */ /* 0x000fc60000f41670 */
[----:B------:R0:W-:Y:S01]  /*d400*/  LDGSTS.E.BYPASS.LTC128B.128 [R4+0x3400], desc[UR38][R2.64+0x80], !P3 ;  /* 0x0340008002047fae */ /* 0x0001e2000d901d66 */
[----:B------:R-:W-:Y:S01]  /*d410*/  ISETP.LT.OR P3, PT, R5, 0x11, !P0 ;  /* 0x000000110500780c */ /* 0x000fe20004761670 */
[----:B------:R-:W-:Y:S01]  /*d420*/  IMAD.MOV.U32 R13, RZ, RZ, R16 ;  /* 0x000000ffff0d7224 */ /* 0x000fe200078e0010 */
[----:B------:R-:W-:-:S11]  /*d430*/  MOV R6, R14 ;  /* 0x0000000e00067202 */ /* 0x000fd60000000f00 */
[----:B0-----:R-:W-:Y:S05]  /*d440*/  WARPSYNC.COLLECTIVE R15, `(.L_x_156) ;  /* 0x000000000f087348 */ /* 0x001fea0003c00000 */
[----:B------:R1:W2:Y:S02]  /*d450*/  SHFL.IDX P6, R14, R13, R12, R11 ;  /* 0x0000000c0d0e7389 */ /* 0x0002a400000c000b */
[----:B012---:R-:W-:Y:S01]  /*d460*/  ENDCOLLECTIVE ;  /* 0x000000000000791b */ /* 0x007fe20003800000 */
.L_x_156:
[----:B------:R-:W-:Y:S01]  /*d470*/  MOV R3, R6 ;  /* 0x0000000600037202 */ /* 0x000fe20000000f00 */
[----:B------:R-:W-:Y:S02]  /*d480*/  IMAD.MOV.U32 R13, RZ, RZ, R17 ;  /* 0x000000ffff0d7224 */ /* 0x000fe400078e0011 */
[----:B------:R-:W-:Y:S02]  /*d490*/  IMAD.MOV.U32 R12, RZ, RZ, 0x2 ;  /* 0x00000002ff0c7424 */ /* 0x000fe400078e00ff */
[----:B------:R-:W-:-:S07]  /*d4a0*/  IMAD.MOV.U32 R2, RZ, RZ, R14 ;  /* 0x000000ffff027224 */ /* 0x000fce00078e000e */
[----:B------:R-:W-:Y:S05]  /*d4b0*/  WARPSYNC.COLLECTIVE R15, `(.L_x_157) ;  /* 0x000000000f087348 */ /* 0x000fea0003c00000 */
[----:B------:R0:W1:Y:S02]  /*d4c0*/  SHFL.IDX P6, R14, R13, R12, R11 ;  /* 0x0000000c0d0e7389 */ /* 0x00006400000c000b */
[----:B01----:R-:W-:Y:S01]  /*d4d0*/  ENDCOLLECTIVE ;  /* 0x000000000000791b */ /* 0x003fe20003800000 */
.L_x_157:
        /* <DEDUP_REMOVED lines=13> */
.L_x_158:
[----:B------:R-:W-:Y:S02]  /*d5b0*/  IMAD.MOV.U32 R3, RZ, RZ, R8 ;  /* 0x000000ffff037224 */ /* 0x000fe400078e0008 */
[----:B------:R-:W-:Y:S02]  /*d5c0*/  IMAD.MOV.U32 R8, RZ, RZ, RZ ;  /* 0x000000ffff087224 */ /* 0x000fe400078e00ff */
[----:B------:R-:W-:Y:S01]  /*d5d0*/  IMAD.MOV.U32 R13, RZ, RZ, R17 ;  /* 0x000000ffff0d7224 */ /* 0x000fe200078e0011 */
[----:B------:R-:W-:Y:S01]  /*d5e0*/  MOV R12, 0x3 ;  /* 0x00000003000c7802 */ /* 0x000fe20000000f00 */
[----:B------:R-:W-:-:S07]  /*d5f0*/  IMAD.MOV.U32 R9, RZ, RZ, R14 ;  /* 0x000000ffff097224 */ /* 0x000fce00078e000e */
[----:B------:R-:W-:Y:S05]  /*d600*/  WARPSYNC.COLLECTIVE R15, `(.L_x_159) ;  /* 0x000000000f087348 */ /* 0x000fea0003c00000 */
[----:B------:R0:W1:Y:S02]  /*d610*/  SHFL.IDX P6, R14, R13, R12, R11 ;  /* 0x0000000c0d0e7389 */ /* 0x00006400000c000b */
[----:B01----:R-:W-:Y:S01]  /*d620*/  ENDCOLLECTIVE ;  /* 0x000000000000791b */ /* 0x003fe20003800000 */
.L_x_159:
[----:B------:R-:W-:-:S05]  /*d630*/  MOV R2, R9 ;  /* 0x0000000900027202 */ /* 0x000fca0000000f00 */
[----:B------:R-:W-:-:S05]  /*d640*/  IMAD.WIDE.U32 R2, R30, 0x2, R2 ;  /* 0x000000021e027825 */ /* 0x000fca00078e0002 */
[----:B------:R-:W-:Y:S01]  /*d650*/  @!PT LDS RZ, [RZ] ;  /* 0x00000000fffff984 */ /* 0x000fe20000000800 */
[----:B------:R-:W-:Y:S01]  /*d660*/  @!PT LDS RZ, [RZ] ;  /* 0x00000000fffff984 */ /* 0x000fe20000000800 */
[----:B------:R-:W-:Y:S01]  /*d670*/  @!PT LDS RZ, [RZ] ;  /* 0x00000000fffff984 */ /* 0x000fe20000000800 */
[----:B------:R0:W-:Y:S01]  /*d680*/  LDGSTS.E.BYPASS.LTC128B.128 [R4+0x1400], desc[UR38][R2.64], !P2 ;  /* 0x0140000002047fae */ /* 0x0001e2000d101d66 */
[----:B------:R-:W-:Y:S01]  /*d690*/  IMAD.MOV.U32 R13, RZ, RZ, R16 ;  /* 0x000000ffff0d7224 */ /* 0x000fe200078e0010 */
[C---:B------:R-:W-:Y:S02]  /*d6a0*/  ISETP.LT.OR P2, PT, R5.reuse, 0x31, P1 ;  /* 0x000000310500780c */ /* 0x040fe40000f41670 */
[----:B------:R0:W-:Y:S01]  /*d6b0*/  LDGSTS.E.BYPASS.LTC128B.128 [R4+0x4400], desc[UR38][R2.64+0x80], !P3 ;  /* 0x0440008002047fae */ /* 0x0001e2000d901d66 */
[----:B------:R-:W-:Y:S01]  /*d6c0*/  ISETP.LT.OR P3, PT, R5, 0x31, !P0 ;  /* 0x000000310500780c */ /* 0x000fe20004761670 */
[----:B------:R-:W-:-:S12]  /*d6d0*/  IMAD.MOV.U32 R10, RZ, RZ, R14 ;  /* 0x000000ffff0a7224 */ /* 0x000fd800078e000e */
[----:B0-----:R-:W-:Y:S05]  /*d6e0*/  WARPSYNC.COLLECTIVE R15, `(.L_x_160) ;  /* 0x000000000f087348 */ /* 0x001fea0003c00000 */
[----:B------:R1:W2:Y:S02]  /*d6f0*/  SHFL.IDX P6, R14, R13, R12, R11 ;  /* 0x0000000c0d0e7389 */ /* 0x0002a400000c000b */
[----:B012---:R-:W-:Y:S01]  /*d700*/  ENDCOLLECTIVE ;  /* 0x000000000000791b */ /* 0x007fe20003800000 */
.L_x_160:
[----:B------:R-:W-:Y:S01]  /*d710*/  IMAD.MOV.U32 R3, RZ, RZ, R10 ;  /* 0x000000ffff037224 */ /* 0x000fe200078e000a */
[----:B------:R-:W-:Y:S01]  /*d720*/  MOV R13, R17 ;  /* 0x00000011000d7202 */ /* 0x000fe20000000f00 */
[----:B------:R-:W-:Y:S01]  /*d730*/  IMAD.MOV.U32 R12, RZ, RZ, 0x4 ;  /* 0x00000004ff0c7424 */ /* 0x000fe200078e00ff */
[----:B------:R-:W-:-:S07]  /*d740*/  MOV R19, R14 ;  /* 0x0000000e00137202 */ /* 0x000fce0000000f00 */
[----:B------:R-:W-:Y:S05]  /*d750*/  WARPSYNC.COLLECTIVE R15, `(.L_x_161) ;  /* 0x000000000f087348 */ /* 0x000fea0003c00000 */
[----:B------:R0:W1:Y:S02]  /*d760*/  SHFL.IDX P6, R14, R13, R12, R11 ;  /* 0x0000000c0d0e7389 */ /* 0x00006400000c000b */
[----:B01----:R-:W-:Y:S01]  /*d770*/  ENDCOLLECTIVE ;  /* 0x000000000000791b */ /* 0x003fe20003800000 */
.L_x_161:
[----:B------:R-:W-:-:S04]  /*d780*/  IMAD.MOV.U32 R2, RZ, RZ, R19 ;  /* 0x000000ffff027224 */ /* 0x000fc800078e0013 */
[----:B------:R-:W-:-:S05]  /*d790*/  IMAD.WIDE.U32 R2, R30, 0x2, R2 ;  /* 0x000000021e027825 */ /* 0x000fca00078e0002 */
[----:B------:R-:W-:Y:S01]  /*d7a0*/  @!PT LDS RZ, [RZ] ;  /* 0x00000000fffff984 */ /* 0x000fe20000000800 */
[----:B------:R-:W-:Y:S01]  /*d7b0*/  @!PT LDS RZ, [RZ] ;  /* 0x00000000fffff984 */ /* 0x000fe20000000800 */
[----:B------:R-:W-:Y:S01]  /*d7c0*/  @!PT LDS RZ, [RZ] ;  /* 0x00000000fffff984 */ /* 0x000fe20000000800 */
[----:B------:R0:W-:Y:S01]  /*d7d0*/  LDGSTS.E.BYPASS.LTC128B.128 [R4+0x1c00], desc[UR38][R2.64], !P2 ;  /* 0x01c0000002047fae */ /* 0x0001e2000d101d66 */
[C---:B------:R-:W-:Y:S02]  /*d7e0*/  ISETP.LT.OR P2, PT, R5.reuse, 0x41, P1 ;  /* 0x000000410500780c */ /* 0x040fe40000f41670 */
[----:B------:R-:W-:Y:S01]  /*d7f0*/  MOV R13, R16 ;  /* 0x00000010000d7202 */ /* 0x000fe20000000f00 */
[----:B------:R0:W-:Y:S01]  /*d800*/  LDGSTS.E.BYPASS.LTC128B.128 [R4+0x4c00], desc[UR38][R2.64+0x80], !P3 ;  /* 0x04c0008002047fae */ /* 0x0001e2000d901d66 */
[----:B------:R-:W-:Y:S01]  /*d810*/  ISETP.LT.OR P3, PT, R5, 0x41, !P0 ;  /* 0x000000410500780c */ /* 0x000fe20004761670 */
[----:B------:R-:W-:-:S12]  /*d820*/  IMAD.MOV.U32 R18, RZ, RZ, R14 ;  /* 0x000000ffff127224 */ /* 0x000fd800078e000e */
[----:B0-----:R-:W-:Y:S05]  /*d830*/  WARPSYNC.COLLECTIVE R15, `(.L_x_162) ;  /* 0x000000000f087348 */ /* 0x001fea0003c00000 */
[----:B------:R1:W2:Y:S02]  /*d840*/  SHFL.IDX P6, R14, R13, R12, R11 ;  /* 0x0000000c0d0e7389 */ /* 0x0002a400000c000b */
[----:B012---:R-:W-:Y:S01]  /*d850*/  ENDCOLLECTIVE ;  /* 0x000000000000791b */ /* 0x007fe20003800000 */
.L_x_162:
[----:B------:R-:W-:Y:S01]  /*d860*/  MOV R3, R18 ;  /* 0x0000001200037202 */ /* 0x000fe20000000f00 */
[----:B------:R-:W-:Y:S02]  /*d870*/  IMAD.MOV.U32 R13, RZ, RZ, R17 ;  /* 0x000000ffff0d7224 */ /* 0x000fe400078e0011 */
[----:B------:R-:W-:Y:S02]  /*d880*/  IMAD.MOV.U32 R12, RZ, RZ, 0x5 ;  /* 0x00000005ff0c7424 */ /* 0x000fe400078e00ff */
[----:B------:R-:W-:-:S07]  /*d890*/  IMAD.MOV.U32 R23, RZ, RZ, R14 ;  /* 0x000000ffff177224 */ /* 0x000fce00078e000e */
[----:B------:R-:W-:Y:S05]  /*d8a0*/  WARPSYNC.COLLECTIVE R15, `(.L_x_163) ;  /* 0x000000000f087348 */ /* 0x000fea0003c00000 */
[----:B------:R0:W1:Y:S02]  /*d8b0*/  SHFL.IDX P6, R14, R13, R12, R11 ;  /* 0x0000000c0d0e7389 */ /* 0x00006400000c000b */
[----:B01----:R-:W-:Y:S01]  /*d8c0*/  ENDCOLLECTIVE ;  /* 0x000000000000791b */ /* 0x003fe20003800000 */
.L_x_163:
[----:B------:R-:W-:-:S04]  /*d8d0*/  IMAD.MOV.U32 R2, RZ, RZ, R23 ;  /* 0x000000ffff027224 */ /* 0x000fc800078e0017 */
[----:B------:R-:W-:-:S05]  /*d8e0*/  IMAD.WIDE.U32 R2, R30, 0x2, R2 ;  /* 0x000000021e027825 */ /* 0x000fca00078e0002 */
[----:B------:R-:W-:Y:S01]  /*d8f0*/  @!PT LDS RZ, [RZ] ;  /* 0x00000000fffff984 */ /* 0x000fe20000000800 */
[----:B------:R-:W-:Y:S01]  /*d900*/  @!PT LDS RZ, [RZ] ;  /* 0x00000000fffff984 */ /* 0x000fe20000000800 */
[----:B------:R-:W-:Y:S01]  /*d910*/  @!PT LDS RZ, [RZ] ;  /* 0x00000000fffff984 */ /* 0x000fe20000000800 */
[----:B------:R0:W-:Y:S01]  /*d920*/  LDGSTS.E.BYPASS.LTC128B.128 [R4+0x2400], desc[UR38][R2.64], !P2 ;  /* 0x0240000002047fae */ /* 0x0001e2000d101d66 */
[----:B------:R-:W-:-:S03]  /*d930*/  IMAD.MOV.U32 R13, RZ, RZ, R16 ;  /* 0x000000ffff0d7224 */ /* 0x000fc600078e0010 */
[----:B------:R0:W-:Y:S01]  /*d940*/  LDGSTS.E.BYPASS.LTC128B.128 [R4+0x5400], desc[UR38][R2.64+0x80], !P3 ;  /* 0x0540008002047fae */ /* 0x0001e2000d901d66 */
[----:B------:R-:W-:-:S07]  /*d950*/  MOV R17, R14 ;  /* 0x0000000e00117202 */ /* 0x000fce0000000f00 */
[----:B0-----:R-:W-:Y:S05]  /*d960*/  WARPSYNC.COLLECTIVE R15, `(.L_x_164) ;  /* 0x000000000f087348 */ /* 0x001fea0003c00000 */
[----:B------:R1:W2:Y:S02]  /*d970*/  SHFL.IDX P6, R14, R13, R12, R11 ;  /* 0x0000000c0d0e7389 */ /* 0x0002a400000c000b */
[----:B012---:R-:W-:Y:S01]  /*d980*/  ENDCOLLECTIVE ;  /* 0x000000000000791b */ /* 0x007fe20003800000 */
.L_x_164:
[----:B------:R-:W-:Y:S05]  /*d990*/  BRA `(.L_x_165) ;  /* 0xffffffcc00a07947 */ /* 0x000fea000383ffff */
.L_x_75:
[----:B0-----:R0:W1:Y:S02]  /*d9a0*/  SYNCS.PHASECHK.TRANS64.TRYWAIT P0, [R7+URZ+0x2a820], R8 ;  /* 0x02a82008070075a7 */ /* 0x001064000800017f */
[----:B-1----:R-:W-:Y:S05]  /*d9b0*/  @!P0 NANOSLEEP.SYNCS 0x989680 ;  /* 0x009896800000895d */ /* 0x002fea0003900000 */
[----:B------:R-:W1:Y:S02]  /*d9c0*/  @!P0 SYNCS.PHASECHK.TRANS64 P0, [R7+URZ+0x2a820], R8 ;  /* 0x02a82008070085a7 */ /* 0x000e64000800007f */
[----:B-1----:R-:W-:Y:S05]  /*d9d0*/  @!P0 BRA `(.L_x_75) ;  /* 0xfffffffc00f08947 */ /* 0x002fea000383ffff */
[----:B------:R-:W-:Y:S05]  /*d9e0*/  BRA `(.L_x_166) ;  /* 0xffffffd000147947 */ /* 0x000fea000383ffff */
.L_x_76:
[----:B------:R-:W1:Y:S01]  /*d9f0*/  S2R R3, SR_TID.X ;  /* 0x0000000000037919 */ /* 0x000e620000002100 */
[----:B------:R-:W-:Y:S01]  /*da00*/  BSSY B0, `(.L_x_167) ;  /* 0x000000a000007945 */ /* 0x000fe20003800000 */
[----:B------:R-:W-:Y:S01]  /*da10*/  IMAD.MOV.U32 R12, RZ, RZ, RZ ;  /* 0x000000ffff0c7224 */ /* 0x000fe200078e00ff */
[----:B------:R-:W-:Y:S01]  /*da20*/  MOV R15, 0xffffffff ;  /* 0xffffffff000f7802 */ /* 0x000fe20000000f00 */
[----:B------:R-:W-:Y:S01]  /*da30*/  IMAD.MOV.U32 R11, RZ, RZ, 0x1f ;  /* 0x0000001fff0b7424 */ /* 0x000fe200078e00ff */
[----:B-1----:R-:W-:-:S04]  /*da40*/  SHF.R.U32.HI R3, RZ, 0x5, R3 ;  /* 0x00000005ff037819 */ /* 0x002fc80000011603 */
[----:B------:R-:W-:-:S04]  /*da50*/  LOP3.LUT R3, R3, 0x3, RZ, 0xc0, !PT ;  /* 0x0000000303037812 */ /* 0x000fc800078ec0ff */
[----:B------:R-:W-:-:S07]  /*da60*/  MOV R13, R3 ;  /* 0x00000003000d7202 */ /* 0x000fce0000000f00 */
[----:B0----5:R-:W-:Y:S05]  /*da70*/  WARPSYNC.COLLECTIVE R15, `(.L_x_168) ;  /* 0x000000000f087348 */ /* 0x021fea0003c00000 */
[----:B------:R1:W2:Y:S02]  /*da80*/  SHFL.IDX P6, R14, R13, R12, R11 ;  /* 0x0000000c0d0e7389 */ /* 0x0002a400000c000b */
[----:B012--5:R-:W-:Y:S01]  /*da90*/  ENDCOLLECTIVE ;  /* 0x000000000000791b */ /* 0x027fe20003800000 */
.L_x_168:
[----:B------:R-:W-:Y:S05]  /*daa0*/  BSYNC B0 ;  /* 0x0000000000007941 */ /* 0x000fea0003800000 */
.L_x_167:
[----:B------:R-:W-:Y:S05]  /*dab0*/  BRA `(.L_x_169) ;  /* 0xffffffcc00f87947 */ /* 0x000fea000383ffff */
.L_x_77:
[----:B------:R-:W-:Y:S01]  /*dac0*/  BSSY B0, `(.L_x_170) ;  /* 0x0000006000007945 */ /* 0x000fe20003800000 */
[----:B------:R-:W-:-:S07]  /*dad0*/  IMAD.MOV.U32 R15, RZ, RZ, -0x1 ;  /* 0xffffffffff0f7424 */ /* 0x000fce00078e00ff */
[----:B01---5:R-:W-:Y:S05]  /*dae0*/  WARPSYNC.COLLECTIVE R15, `(.L_x_171) ;  /* 0x000000000f0c7348 */ /* 0x023fea0003c00000 */
[----:B------:R-:W-:Y:S02]  /*daf0*/  ELECT P6, UR62, PT ;  /* 0x00000000003e782f */ /* 0x000fe400038c0000 */
[----:B------:R-:W-:Y:S01]  /*db00*/  MOV R14, UR62 ;  /* 0x0000003e000e7c02 */ /* 0x000fe20008000f00 */
[----:B01---5:R-:W-:Y:S10]  /*db10*/  ENDCOLLECTIVE ;  /* 0x000000000000791b */ /* 0x023ff40003800000 */
.L_x_171:
[----:B------:R-:W-:Y:S05]  /*db20*/  BSYNC B0 ;  /* 0x0000000000007941 */ /* 0x000fea0003800000 */
.L_x_170:
[----:B------:R-:W-:Y:S05]  /*db30*/  BRA `(.L_x_172) ;  /* 0xffffffcc00ec7947 */ /* 0x000fea000383ffff */
.L_x_79:
[----:B-1----:R1:W2:Y:S02]  /*db40*/  SYNCS.PHASECHK.TRANS64.TRYWAIT P1, [R5+URZ+0x2a840], R4 ;  /* 0x02a84004050075a7 */ /* 0x0022a4000802017f */
[----:B--2---:R-:W-:Y:S05]  /*db50*/  @!P1 NANOSLEEP.SYNCS 0x989680 ;  /* 0x009896800000995d */ /* 0x004fea0003900000 */
[----:B------:R-:W2:Y:S02]  /*db60*/  @!P1 SYNCS.PHASECHK.TRANS64 P1, [R5+URZ+0x2a840], R4 ;  /* 0x02a84004050095a7 */ /* 0x000ea4000802007f */
[----:B--2---:R-:W-:Y:S05]  /*db70*/  @!P1 BRA `(.L_x_79) ;  /* 0xfffffffc00f09947 */ /* 0x004fea000383ffff */
[----:B------:R-:W-:Y:S05]  /*db80*/  BRA `(.L_x_173) ;  /* 0xffffffd0000c7947 */ /* 0x000fea000383ffff */
.L_x_81:
[----:B--2---:R2:W3:Y:S02]  /*db90*/  SYNCS.PHASECHK.TRANS64.TRYWAIT P1, [R3+URZ+0x2a840], R0 ;  /* 0x02a84000030075a7 */ /* 0x0044e4000802017f */
[----:B---3--:R-:W-:Y:S05]  /*dba0*/  @!P1 NANOSLEEP.SYNCS 0x989680 ;  /* 0x009896800000995d */ /* 0x008fea0003900000 */
[----:B------:R-:W3:Y:S02]  /*dbb0*/  @!P1 SYNCS.PHASECHK.TRANS64 P1, [R3+URZ+0x2a840], R0 ;  /* 0x02a84000030095a7 */ /* 0x000ee4000802007f */
[----:B---3--:R-:W-:Y:S05]  /*dbc0*/  @!P1 BRA `(.L_x_81) ;  /* 0xfffffffc00f09947 */ /* 0x008fea000383ffff */
[----:B------:R-:W-:Y:S05]  /*dbd0*/  BRA `(.L_x_174) ;  /* 0xffffffd000187947 */ /* 0x000fea000383ffff */
.L_x_83:
[----:B---3--:R3:W4:Y:S02]  /*dbe0*/  SYNCS.PHASECHK.TRANS64.TRYWAIT P1, [R5+URZ+0x2a860], R4 ;  /* 0x02a86004050075a7 */ /* 0x008724000802017f */
[----:B----4-:R-:W-:Y:S05]  /*dbf0*/  @!P1 NANOSLEEP.SYNCS 0x989680 ;  /* 0x009896800000995d */ /* 0x010fea0003900000 */
[----:B------:R-:W4:Y:S02]  /*dc00*/  @!P1 SYNCS.PHASECHK.TRANS64 P1, [R5+URZ+0x2a860], R4 ;  /* 0x02a86004050095a7 */ /* 0x000f24000802007f */
[----:B----4-:R-:W-:Y:S05]  /*dc10*/  @!P1 BRA `(.L_x_83) ;  /* 0xfffffffc00f09947 */ /* 0x010fea000383ffff */
[----:B------:R-:W-:Y:S05]  /*dc20*/  BRA `(.L_x_175) ;  /* 0xffffffd000147947 */ /* 0x000fea000383ffff */
.L_x_176:
[----:B------:R-:W-:-:S00]  /*dc30*/  BRA `(.L_x_176) ;  /* 0xfffffffc00fc7947 */ /* 0x000fc0000383ffff */
[----:B------:R-:W-:-:S00]  /*dc40*/  NOP ;  /* 0x0000000000007918 */ /* 0x000fc00000000000 */
        /* <DEDUP_REMOVED lines=11> */
.L_x_15630:


//--------------------- .text._ZN7cutlass13device_kernelIN5flash11enable_sm90INS1_16FlashAttnFwdSm90INS1_25CollectiveMainloopFwdSm90ILi2EN4cute5tupleIJNS5_1CILi1EEES8_S8_EEENS6_IJNS7_ILi128EEENS7_ILi96EEENS7_ILi192EEEEEELi128ENS_6half_tEfNS_4arch4Sm90ELb0ELb0ELb0ELb1ELb1ELb0ELb0ELb1ELb1ELb1ELb1ELb0EEENS1_21CollectiveEpilogueFwdINS6_IJSA_SA_SB_EEES9_SE_SG_Li256ELb1ELb1ELb1ELb0EEENS1_36VarlenDynamicPersistentTileSchedulerILi128ELi96ELi256ELi128ELb1ELb1ELb1ELb0ELb1ELb1EEEEEEEEEvNT_6ParamsE --------------------------
	.section	.text._ZN7cutlass13device_kernelIN5flash11enable_sm90INS1_16FlashAttnFwdSm90INS1_25CollectiveMainloopFwdSm90ILi2EN4cute5tupleIJNS5_1CILi1EEES8_S8_EEENS6_IJNS7_ILi128EEENS7_ILi96EEENS7_ILi192EEEEEELi128ENS_6half_tEfNS_4arch4Sm90ELb0ELb0ELb0ELb1ELb1ELb0ELb0ELb1ELb1ELb1ELb1ELb0EEENS1_21CollectiveEpilogueFwdINS6_IJSA_SA_SB_EEES9_SE_SG_Li256ELb1ELb1ELb1ELb0EEENS1_36VarlenDynamicPersistentTileSchedulerILi128ELi96ELi256ELi128ELb1ELb1ELb1ELb0ELb1ELb1EEEEEEEEEvNT_6ParamsE,"ax",@progbits
	.align	128
.text._ZN7cutlass13device_kernelIN5flash11enable_sm90INS1_16FlashAttnFwdSm90INS1_25CollectiveMainloopFwdSm90ILi2EN4cute5tupleIJNS5_1CILi1EEES8_S8_EEENS6_IJNS7_ILi128EEENS7_ILi96EEENS7_ILi192EEEEEELi128ENS_6half_tEfNS_4arch4Sm90ELb0ELb0ELb0ELb1ELb1ELb0ELb0ELb1ELb1ELb1ELb1ELb0EEENS1_21CollectiveEpilogueFwdINS6_IJSA_SA_SB_EEES9_SE_SG_Li256ELb1ELb1ELb1ELb0EEENS1_36VarlenDynamicPersistentTileSchedulerILi128ELi96ELi256ELi128ELb1ELb1ELb1ELb0ELb1ELb1EEEEEEEEEvNT_6ParamsE:
        .type           _ZN7cutlass13device_kernelIN5flash11enable_sm90INS1_16FlashAttnFwdSm90INS1_25CollectiveMainloopFwdSm90ILi2EN4cute5tupleIJNS5_1CILi1EEES8_S8_EEENS6_IJNS7_ILi128EEENS7_ILi96EEENS7_ILi192EEEEEELi128ENS_6half_tEfNS_4arch4Sm90ELb0ELb0ELb0ELb1ELb1ELb0ELb0ELb1ELb1ELb1ELb1ELb0EEENS1_21CollectiveEpilogueFwdINS6_IJSA_SA_SB_EEES9_SE_SG_Li256ELb1ELb1ELb1ELb0EEENS1_36VarlenDynamicPersistentTileSchedulerILi128ELi96ELi256ELi128ELb1ELb1ELb1ELb0ELb1ELb1EEEEEEEEEvNT_6ParamsE,@function
        .size           _ZN7cutlass13device_kernelIN5flash11enable_sm90INS1_16FlashAttnFwdSm90INS1_25CollectiveMainloopFwdSm90ILi2EN4cute5tupleIJNS5_1CILi1EEES8_S8_EEENS6_IJNS7_ILi128EEENS7_ILi96EEENS7_ILi192EEEEEELi128ENS_6half_tEfNS_4arch4Sm90ELb0ELb0ELb0ELb1ELb1ELb0ELb0ELb1ELb1ELb1ELb1ELb0EEENS1_21CollectiveEpilogueFwdINS6_IJSA_SA_SB_EEES9_SE_SG_Li256ELb1ELb1ELb1ELb0EEENS1_36VarlenDynamicPersistentTileSchedulerILi128ELi96ELi256ELi128ELb1ELb1ELb1ELb0ELb1ELb1EEEEEEEEEvNT_6ParamsE,(.L_x_15631 - _ZN7cutlass13device_kernelIN5flash11enable_sm90INS1_16FlashAttnFwdSm90INS1_25CollectiveMainloopFwdSm90ILi2EN4cute5tupleIJNS5_1CILi1EEES8_S8_EEENS6_IJNS7_ILi128EEENS7_ILi96EEENS7_ILi192EEEEEELi128ENS_6half_tEfNS_4arch4Sm90ELb0ELb0ELb0ELb1ELb1ELb0ELb0ELb1ELb1ELb1ELb1ELb0EEENS1_21CollectiveEpilogueFwdINS6_IJSA_SA_SB_EEES9_SE_SG_Li256ELb1ELb1ELb1ELb0EEENS1_36VarlenDynamicPersistentTileSchedulerILi128ELi96ELi256ELi128ELb1ELb1ELb1ELb0ELb1ELb1EEEEEEEEEvNT_6ParamsE)
        .other          _ZN7cutlass13device_kernelIN5flash11enable_sm90INS1_16FlashAttnFwdSm90INS1_25CollectiveMainloopFwdSm90ILi2EN4cute5tupleIJNS5_1CILi1EEES8_S8_EEENS6_IJNS7_ILi128EEENS7_ILi96EEENS7_ILi192EEEEEELi128ENS_6half_tEfNS_4arch4Sm90ELb0ELb0ELb0ELb1ELb1ELb0ELb0ELb1ELb1ELb1ELb1ELb0EEENS1_21CollectiveEpilogueFwdINS6_IJSA_SA_SB_EEES9_SE_SG_Li256ELb1ELb1ELb1ELb0EEENS1_36VarlenDynamicPersistentTileSchedulerILi128ELi96ELi256ELi128ELb1ELb1ELb1ELb0ELb1ELb1EEEEEEEEEvNT_6ParamsE,@"STO_CUDA_ENTRY STV_DEFAULT"
_ZN7cutlass13device_kernelIN5flash11enable_sm90INS1_16FlashAttnFwdSm90INS1_25CollectiveMainloopFwdSm90ILi2EN4cute5tupleIJNS5_1CILi1EEES8_S8_EEENS6_IJNS7_ILi128EEENS7_ILi96EEENS7_ILi192EEEEEELi128ENS_6half_tEfNS_4arch4Sm90ELb0ELb0ELb0ELb1ELb1ELb0ELb0ELb1ELb1ELb1ELb1ELb0EEENS1_21CollectiveEpilogueFwdINS6_IJSA_SA_SB_EEES9_SE_SG_Li256ELb1ELb1ELb1ELb0EEENS1_36VarlenDynamicPersistentTileSchedulerILi128ELi96ELi256ELi128ELb1ELb1ELb1ELb0ELb1ELb1EEEEEEEEEvNT_6ParamsE:
[----:B------:R-:W0:Y:S02]  /*0000*/  LDC R1, c[0x0][0x28] ;  /* 0x00000a00ff017b82 */ /* 0x000e240000000800 */
[----:B0-----:R-:W-:Y:S01]  /*0010*/  VIADD R1, R1, 0xffffffe0 ;  /* 0xffffffe001017836 */ /* 0x001fe20000000000 */
[----:B------:R-:W0:Y:S01]  /*0020*/  S2R R3, SR_TID.X ;  /* 0x0000000000037919 */ /* 0x000e220000002100 */
[----:B------:R-:W-:Y:S01]  /*0030*/  ELECT P0, URZ, PT ;  /* 0x00000000003f782f */ /* 0x000fe20003800000 */
[----:B------:R-:W-:Y:S01]  /*0040*/  UMOV UR4, 0x80 ;  /* 0x0000008000047882 */ /* 0x000fe20000000000 */
[----:B------:R-:W-:Y:S01]  /*0050*/  UMOV UR7, 0x100 ;  /* 0x0000010000077882 */ /* 0x000fe20000000000 */
[----:B0-----:R-:W-:-:S05]  /*0060*/  SHF.R.U32.HI R0, RZ, 0x5, R3 ;  /* 0x00000005ff007819 */ /* 0x001fca0000011603 */
[----:B------:R-:W0:Y:S02]  /*0070*/  SHFL.IDX PT, R2, R0, RZ, 0x1f ;  /* 0x00001fff00027589 */ /* 0x000e2400000e0000 */
[C---:B0-----:R-:W-:Y:S02]  /*0080*/  ISETP.NE.OR P0, PT, R2.reuse, RZ, !P0 ;  /* 0x000000ff0200720c */ /* 0x041fe40004705670 */
[----:B------:R-:W-:Y:S02]  /*0090*/  ISETP.NE.AND P1, PT, R2, RZ, PT ;  /* 0x000000ff0200720c */ /* 0x000fe40003f25270 */
[----:B------:R-:W-:-:S06]  /*00a0*/  SHF.R.U32.HI R2, RZ, 0x7, R3 ;  /* 0x00000007ff027819 */ /* 0x000fcc0000011603 */
[----:B------:R-:W0:Y:S03]  /*00b0*/  SHFL.IDX PT, R2, R2, RZ, 0x1f ;  /* 0x00001fff02027589 */ /* 0x000e2600000e0000 */
[----:B------:R-:W-:Y:S01]  /*00c0*/  VOTEU.ALL UP0, P0 ;  /* 0x00000000003f7886 */ /* 0x000fe20000000000 */
[----:B------:R-:W-:-:S04]  /*00d0*/  VOTEU.ALL UP1, P0 ;  /* 0x00000000003f7886 */ /* 0x000fc80000020000 */
[----:B------:R-:W1:Y:S01]  /*00e0*/  @!UP0 S2UR UR8, SR_CgaCtaId ;  /* 0x00000000000889c3 */ /* 0x000e620000008800 */
[----:B------:R-:W-:Y:S01]  /*00f0*/  @!UP0 UMOV UR6, 0x400 ;  /* 0x0000040000068882 */ /* 0x000fe20000000000 */
[----:B------:R-:W-:-:S04]  /*0100*/  @!UP0 UIADD3 UR4, -UR4, 0x100000, URZ ;  /* 0x0010000004048890 */ /* 0x000fc8000fffe13f */
[----:B------:R-:W-:Y:S02]  /*0110*/  @!UP0 USHF.L.U32 UR5, UR4, 0xb, URZ ;  /* 0x0000000b04058899 */ /* 0x000fe4000800063f */
[----:B------:R-:W-:Y:S02]  /*0120*/  @!UP0 USHF.L.U32 UR4, UR4, 0x1, URZ ;  /* 0x0000000104048899 */ /* 0x000fe4000800063f */
[----:B-1----:R-:W-:Y:S02]  /*0130*/  @!UP0 ULEA UR8, UR8, UR6, 0x18 ;  /* 0x0000000608088291 */ /* 0x002fe4000f8ec03f */
[----:B------:R-:W-:-:S04]  /*0140*/  @!UP0 UIADD3 UR6, -UR7, 0x100000, URZ ;  /* 0x0010000007068890 */ /* 0x000fc8000fffe13f */
[----:B------:R-:W-:Y:S02]  /*0150*/  @!UP0 USHF.L.U32 UR7, UR6, 0xb, URZ ;  /* 0x0000000b06078899 */ /* 0x000fe4000800063f */
[----:B------:R-:W-:Y:S01]  /*0160*/  @!UP0 USHF.L.U32 UR6, UR6, 0x1, URZ ;  /* 0x0000000106068899 */ /* 0x000fe2000800063f */
[----:B------:R-:W-:-:S05]  /*0170*/  VOTEU.ALL UP0, P0 ;  /* 0x00000000003f7886 */ /* 0x000fca0000000000 */
[----:B------:R1:W2:Y:S06]  /*0180*/  @!UP0 SYNCS.EXCH.64 URZ, [UR8+0x2a800], UR4 ;  /* 0x02a80004083f85b2 */ /* 0x0002ac0008000100 */
[----:B------:R1:W3:Y:S02]  /*0190*/  @!UP1 SYNCS.EXCH.64 URZ, [UR8+0x2a820], UR6 ;  /* 0x02a82006083f95b2 */ /* 0x0002e40008000100 */
[----:B01----:R-:W-:Y:S05]  /*01a0*/  @P1 BRA `(.L_x_177) ;  /* 0x0000000000481947 */ /* 0x003fea0003800000 */
        /* <DEDUP_REMOVED lines=14> */
[----:B------:R0:W4:Y:S01]  /*0290*/  SYNCS.EXCH.64 URZ, [UR8+0x2a840], UR6 ;  /* 0x02a84006083f75b2 */ /* 0x0001220008000100 */
[----:B------:R0:W0:Y:S01]  /*02a0*/  SYNCS.EXCH.64 URZ, [UR8+0x2a838], UR4 ;  /* 0x02a83804083f75b2 */ /* 0x0000220008000100 */
[----:B------:R0:W0:Y:S01]  /*02b0*/  SYNCS.EXCH.64 URZ, [UR8+0x2a848], UR6 ;  /* 0x02a84806083f75b2 */ /* 0x0000220008000100 */
[----:B------:R-:W-:Y:S01]  /*02c0*/  NOP ;  /* 0x0000000000007918 */ /* 0x000fe20000000000 */
.L_x_177:
        /* <DEDUP_REMOVED lines=22> */
.L_x_178:
        /* <DEDUP_REMOVED lines=18> */
.L_x_179:
        /* <DEDUP_REMOVED lines=22> */
.L_x_180:
        /* <DEDUP_REMOVED lines=23> */
.L_x_181:
[----:B------:R-:W-:Y:S01]  /*0820*/  UISETP.NE.AND UP0, UPT, UR9, URZ, UPT ;  /* 0x0000003f0900728c */ /* 0x000fe2000bf05270 */
[----:B------:R-:W-:Y:S01]  /*0830*/  NOP ;  /* 0x0000000000007918 */ /* 0x000fe20000000000 */
[----:B0-----:R-:W-:Y:S01]  /*0840*/  UMOV UR4, 0x1 ;  /* 0x0000000100047882 */ /* 0x001fe20000000000 */
[----:B------:R-:W-:Y:S01]  /*0850*/  ULDC.64 UR36, c[0x0][0x208] ;  /* 0x0000820000247ab9 */ /* 0x000fe20000000a00 */
[----:B------:R-:W-:Y:S01]  /*0860*/  USEL UR4, UR4, 0x2, !UP0 ;  /* 0x0000000204047887 */ /* 0x000fe2000c000000 */
[----:B-1234-:R-:W-:Y:S01]  /*0870*/  BAR.SYNC.DEFER_BLOCKING 0x0 ;  /* 0x0000000000007b1d */ /* 0x01efe20000010000 */
[----:B------:R-:W-:-:S04]  /*0880*/  PLOP3.LUT P0, PT, PT, PT, UP0, 0x80, 0x0 ;  /* 0x000000000000781c */ /* 0x000fc80003f0f008 */
[----:B------:R-:W-:-:S05]  /*0890*/  IMAD.U32 R2, RZ, RZ, UR4 ;  /* 0x00000004ff027e24 */ /* 0x000fca000f8e00ff */
[----:B------:R0:W-:Y:S04]  /*08a0*/  STL [R1+0x1c], R2 ;  /* 0x00001c0201007387 */ /* 0x0001e80000100800 */
[----:B------:R-:W-:Y:S05]  /*08b0*/  @!P0 BRA `(.L_x_182) ;  /* 0x0000008c00788947 */ /* 0x000fea0003800000 */
.L_x_183:
[----:B------:R-:W-:-:S08]  /*08c0*/  NOP ;  /* 0x0000000000007918 */ /* 0x000fd00000000000 */
[----:B------:R-:W1:Y:S02]  /*08d0*/  USETMAXREG.TRY_ALLOC.CTAPOOL UP0, 0xe8 ;  /* 0x000000e8000079c8 */ /* 0x000e640008000600 */
[----:B-1----:R-:W-:-:S13]  /*08e0*/  PLOP3.LUT P0, PT, PT, PT, UP0, 0x80, 0x0 ;  /* 0x000000000000781c */ /* 0x002fda0003f0f008 */
[----:B------:R-:W-:Y:S05]  /*08f0*/  @!P0 BRA `(.L_x_183) ;  /* 0xfffffffc00f08947 */ /* 0x000fea000383ffff */
[----:B------:R-:W1:Y:S08]  /*0900*/  S2UR UR5, SR_CgaCtaId ;  /* 0x00000000000579c3 */ /* 0x000e700000008800 */
[----:B------:R-:W-:Y:S06]  /*0910*/  BAR.ARV 0x8, 0x180 ;  /* 0x0206000000007b1d */ /* 0x000fec0000002000 */
[----:B------:R-:W-:-:S02]  /*0920*/  UMOV UR4, 0x400 ;  /* 0x0000040000047882 */ /* 0x000fc40000000000 */
[----:B------:R-:W-:Y:S01]  /*0930*/  BAR.SYNC.DEFER_BLOCKING 0x5, 0x180 ;  /* 0x0146000000007b1d */ /* 0x000fe20000010000 */
[----:B-1----:R-:W-:-:S09]  /*0940*/  ULEA UR4, UR5, UR4, 0x18 ;  /* 0x0000000405047291 */ /* 0x002fd2000f8ec03f */
[----:B------:R-:W1:Y:S01]  /*0950*/  LDS.128 R24, [UR4+0x2a8d0] ;  /* 0x02a8d004ff187984 */ /* 0x000e620008000c00 */
[----:B------:R-:W-:Y:S01]  /*0960*/  ULDC UR4, c[0x0][0xc3c] ;  /* 0x00030f0000047ab9 */ /* 0x000fe20000000800 */
[----:B------:R-:W-:Y:S06]  /*0970*/  BAR.ARV 0x4, 0x180 ;  /* 0x0106000000007b1d */ /* 0x000fec0000002000 */
[----:B-1----:R-:W-:-:S13]  /*0980*/  ISETP.GE.AND P0, PT, R27, UR4, PT ;  /* 0x000000041b007c0c */ /* 0x002fda000bf06270 */
[----:B------:R-:W-:Y:S05]  /*0990*/  @P0 EXIT ;  /* 0x000000000000094d */ /* 0x000fea0003800000 */
[----:B0-----:R-:W2:Y:S01]  /*09a0*/  LDL R2, [R1+0x1c] ;  /* 0x00001c0001027983 */ /* 0x001ea20000100800 */
[----:B------:R-:W-:Y:S01]  /*09b0*/  R2UR UR6, R25 ;  /* 0x00000000190672ca */ /* 0x000fe200000e0000 */
[----:B------:R-:W-:Y:S01]  /*09c0*/  UMOV UR39, URZ ;  /* 0x0000003f00277c82 */ /* 0x000fe20008000000 */
[----:B------:R-:W-:Y:S01]  /*09d0*/  R2UR UR5, R26 ;  /* 0x000000001a0572ca */ /* 0x000fe200000e0000 */
[----:B------:R-:W0:Y:S01]  /*09e0*/  S2R R0, SR_TID.X ;  /* 0x0000000000007919 */ /* 0x000e220000002100 */
[----:B------:R-:W-:Y:S01]  /*09f0*/  UMOV UR38, URZ ;  /* 0x0000003f00267c82 */ /* 0x000fe20008000000 */
[----:B0-----:R-:W-:-:S05]  /*0a00*/  VIADD R202, R0, 0xffffff80 ;  /* 0xffffff8000ca7836 */ /* 0x001fca0000000000 */
[----:B------:R-:W-:-:S04]  /*0a10*/  SHF.R.S32.HI R3, RZ, 0x1f, R202 ;  /* 0x0000001fff037819 */ /* 0x000fc800000114ca */
[CC--:B------:R-:W-:Y:S02]  /*0a20*/  LEA.HI R4, R3.reuse, R202.reuse, RZ, 0x5 ;  /* 0x000000ca03047211 */ /* 0x0c0fe400078f28ff */
[----:B------:R-:W-:-:S03]  /*0a30*/  LEA.HI R0, R3, R202, RZ, 0x7 ;  /* 0x000000ca03007211 */ /* 0x000fc600078f38ff */
[----:B------:R-:W-:Y:S01]  /*0a40*/  IMAD.SHL.U32 R4, R4, 0x20, RZ ;  /* 0x0000002004047824 */ /* 0x000fe200078e00ff */
[----:B------:R-:W-:Y:S02]  /*0a50*/  LOP3.LUT R179, R0, 0xffffff80, RZ, 0xc0, !PT ;  /* 0xffffff8000b37812 */ /* 0x000fe400078ec0ff */
[----:B------:R-:W-:Y:S02]  /*0a60*/  SHF.R.S32.HI R195, RZ, 0x7, R0 ;  /* 0x00000007ffc37819 */ /* 0x000fe40000011400 */
[----:B------:R-:W-:Y:S01]  /*0a70*/  LOP3.LUT R4, R4, 0xfffffc00, RZ, 0xc0, !PT ;  /* 0xfffffc0004047812 */ /* 0x000fe200078ec0ff */
[----:B------:R-:W-:Y:S01]  /*0a80*/  IMAD.IADD R179, R202, 0x1, -R179 ;  /* 0x00000001cab37824 */ /* 0x000fe200078e0ab3 */
[----:B------:R-:W-:-:S04]  /*0a90*/  LEA.HI R0, R0, R195, RZ, 0x1 ;  /* 0x000000c300007211 */ /* 0x000fc800078f08ff */
[----:B------:R-:W-:Y:S02]  /*0aa0*/  SHF.R.S32.HI R6, RZ, 0x1f, R179 ;  /* 0x0000001fff067819 */ /* 0x000fe400000114b3 */
[----:B------:R-:W-:Y:S02]  /*0ab0*/  LOP3.LUT R0, R0, 0x3fffffe, RZ, 0xc0, !PT ;  /* 0x03fffffe00007812 */ /* 0x000fe400078ec0ff */
[CC--:B------:R-:W-:Y:S02]  /*0ac0*/  LEA.HI R8, R6.reuse, R179.reuse, RZ, 0x2 ;  /* 0x000000b306087211 */ /* 0x0c0fe400078f10ff */
[----:B------:R-:W-:Y:S01]  /*0ad0*/  LEA.HI R6, R6, R179, RZ, 0x5 ;  /* 0x000000b306067211 */ /* 0x000fe200078f28ff */
[----:B------:R-:W-:Y:S01]  /*0ae0*/  IMAD.IADD R0, R195, 0x1, -R0 ;  /* 0x00000001c3007824 */ /* 0x000fe200078e0a00 */
[--C-:B------:R-:W-:Y:S02]  /*0af0*/  SHF.R.S32.HI R9, RZ, 0x2, R8.reuse ;  /* 0x00000002ff097819 */ /* 0x100fe40000011408 */
[----:B------:R-:W-:-:S02]  /*0b00*/  SHF.R.S32.HI R10, RZ, 0x1f, R8 ;  /* 0x0000001fff0a7819 */ /* 0x000fc40000011408 */
[----:B------:R-:W-:Y:S02]  /*0b10*/  LOP3.LUT R8, R8, 0x7ffffffc, RZ, 0xc0, !PT ;  /* 0x7ffffffc08087812 */ /* 0x000fe400078ec0ff */
[----:B------:R-:W-:Y:S02]  /*0b20*/  LEA.HI R10, R10, R9, RZ, 0x3 ;  /* 0x000000090a0a7211 */ /* 0x000fe400078f18ff */
[----:B------:R-:W-:Y:S01]  /*0b30*/  SHF.R.S32.HI R6, RZ, 0x5, R6 ;  /* 0x00000005ff067819 */ /* 0x000fe20000011406 */
[----:B------:R-:W-:Y:S01]  /*0b40*/  IMAD.IADD R8, R179, 0x1, -R8 ;  /* 0x00000001b3087824 */ /* 0x000fe200078e0a08 */
[----:B------:R-:W-:-:S03]  /*0b50*/  LOP3.LUT R10, R10, 0xfffffff8, RZ, 0xc0, !PT ;  /* 0xfffffff80a0a7812 */ /* 0x000fc600078ec0ff */
[----:B------:R-:W-:Y:S01]  /*0b60*/  IMAD.SHL.U32 R173, R8, 0x2, RZ ;  /* 0x0000000208ad7824 */ /* 0x000fe200078e00ff */
[----:B------:R-:W-:-:S03]  /*0b70*/  IADD3 R9, R9, -R10, RZ ;  /* 0x8000000a09097210 */ /* 0x000fc60007ffe0ff */
[C---:B------:R-:W-:Y:S01]  /*0b80*/  VIADD R172, R173.reuse, 0x8 ;  /* 0x00000008adac7836 */ /* 0x040fe20000000000 */
[C---:B------:R-:W-:Y:S01]  /*0b90*/  IADD3 R162, R173.reuse, 0x58, RZ ;  /* 0x00000058ada27810 */ /* 0x040fe20007ffe0ff */
[----:B------:R-:W-:Y:S02]  /*0ba0*/  IMAD R9, R6, 0x10, R9 ;  /* 0x0000001006097824 */ /* 0x000fe400078e0209 */
[C---:B------:R-:W-:Y:S01]  /*0bb0*/  VIADD R171, R173.reuse, 0x10 ;  /* 0x00000010adab7836 */ /* 0x040fe20000000000 */
[----:B------:R-:W-:Y:S01]  /*0bc0*/  SHF.R.S32.HI R194, RZ, 0x1f, R172 ;  /* 0x0000001fffc27819 */ /* 0x000fe200000114ac */
        /* <DEDUP_REMOVED lines=22> */
[----:B------:R-:W-:Y:S01]  /*0d30*/  VIADD R22, R173, 0x78 ;  /* 0x00000078ad167836 */ /* 0x000fe20000000000 */
[----:B------:R-:W-:Y:S01]  /*0d40*/  SHF.R.S32.HI R182, RZ, 0x1f, R160 ;  /* 0x0000001fffb67819 */ /* 0x000fe200000114a0 */
[----:B------:R-:W-:Y:S01]  /*0d50*/  IMAD R196, R0, 0x40, R9 ;  /* 0x0000004000c47824 */ /* 0x000fe200078e0209 */
[----:B------:R-:W-:-:S02]  /*0d60*/  SHF.R.S32.HI R181, RZ, 0x1f, R23 ;  /* 0x0000001fffb57819 */ /* 0x000fc40000011417 */
[----:B------:R-:W-:Y:S02]  /*0d70*/  SHF.R.S32.HI R180, RZ, 0x1f, R22 ;  /* 0x0000001fffb47819 */ /* 0x000fe40000011416 */
[----:B--2---:R-:W-:Y:S02]  /*0d80*/  R2UR UR4, R2 ;  /* 0x00000000020472ca */ /* 0x004fe400000e0000 */
[----:B------:R-:W-:-:S04]  /*0d90*/  LEA.HI R2, R3, R202, RZ, 0x4 ;  /* 0x000000ca03027211 */ /* 0x000fc800078f20ff */
[----:B------:R-:W-:Y:S02]  /*0da0*/  SHF.R.S32.HI R7, RZ, 0x4, R2 ;  /* 0x00000004ff077819 */ /* 0x000fe40000011402 */
[C---:B------:R-:W-:Y:S02]  /*0db0*/  LOP3.LUT R5, R2.reuse, 0x3fffff0, RZ, 0xc0, !PT ;  /* 0x03fffff002057812 */ /* 0x040fe400078ec0ff */
[----:B------:R-:W-:-:S03]  /*0dc0*/  LEA.HI R2, R2, R7, RZ, 0x1 ;  /* 0x0000000702027211 */ /* 0x000fc600078f08ff */
[----:B------:R-:W-:Y:S01]  /*0dd0*/  IMAD.IADD R5, R202, 0x1, -R5 ;  /* 0x00000001ca057824 */ /* 0x000fe200078e0a05 */
[----:B------:R-:W-:Y:S01]  /*0de0*/  LOP3.LUT R2, R2, 0x1ffffffe, RZ, 0xc0, !PT ;  /* 0x1ffffffe02027812 */ /* 0x000fe200078ec0ff */
[----:B------:R-:W-:Y:S02]  /*0df0*/  ULOP3.LUT UR7, UR4, 0x1, URZ, 0xfc, !UPT ;  /* 0x0000000104077892 */ /* 0x000fe4000f8efc3f */
[----:B------:R-:W-:Y:S01]  /*0e00*/  IMAD R5, R5, 0x40, R4 ;  /* 0x0000004005057824 */ /* 0x000fe200078e0204 */
[-C--:B------:R-:W-:Y:S01]  /*0e10*/  LEA.HI R4, R3, R202.reuse, RZ, 0x2 ;  /* 0x000000ca03047211 */ /* 0x080fe200078f10ff */
[----:B------:R-:W-:Y:S01]  /*0e20*/  IMAD.IADD R2, R7, 0x1, -R2 ;  /* 0x0000000107027824 */ /* 0x000fe200078e0a02 */
[----:B------:R-:W-:Y:S01]  /*0e30*/  LEA.HI R3, R3, R202, RZ, 0x3 ;  /* 0x000000ca03037211 */ /* 0x000fe200078f18ff */
[----:B------:R-:W-:Y:S01]  /*0e40*/  UMOV UR4, URZ ;  /* 0x0000003f00047c82 */ /* 0x000fe20008000000 */
[----:B------:R-:W-:Y:S01]  /*0e50*/  LOP3.LUT R7, R4, 0xfffffffc, RZ, 0xc0, !PT ;  /* 0xfffffffc04077812 */ /* 0x000fe200078ec0ff */
[----:B------:R-:W-:Y:S01]  /*0e60*/  IMAD R198, R2, 0x8, R5 ;  /* 0x0000000802c67824 */ /* 0x000fe200078e0205 */
[----:B------:R-:W-:Y:S01]  /*0e70*/  LOP3.LUT R17, R3, 0xfffffff8, RZ, 0xc0, !PT ;  /* 0xfffffff803117812 */ /* 0x000fe200078ec0ff */
[----:B------:R-:W-:Y:S01]  /*0e80*/  IMAD.U32 R199, RZ, RZ, UR7 ;  /* 0x00000007ffc77e24 */ /* 0x000fe2000f8e00ff */
[----:B------:R-:W-:Y:S01]  /*0e90*/  MOV R178, UR4 ;  /* 0x0000000400b27c02 */ /* 0x000fe20008000f00 */
[C---:B------:R-:W-:Y:S01]  /*0ea0*/  IMAD.IADD R7, R202.reuse, 0x1, -R7 ;  /* 0x00000001ca077824 */ /* 0x040fe200078e0a07 */
[----:B------:R-:W-:Y:S01]  /*0eb0*/  SHF.R.S32.HI R176, RZ, 0x3, R3 ;  /* 0x00000003ffb07819 */ /* 0x000fe20000011403 */
[----:B------:R-:W-:-:S03]  /*0ec0*/  IMAD.IADD R17, R202, 0x1, -R17 ;  /* 0x00000001ca117824 */ /* 0x000fc600078e0a11 */
[----:B------:R-:W-:-:S04]  /*0ed0*/  LEA.HI R2, R7, R7, RZ, 0x1 ;  /* 0x0000000707027211 */ /* 0x000fc800078f08ff */
[----:B------:R-:W-:-:S05]  /*0ee0*/  LOP3.LUT R2, R2, 0x1ffffffe, RZ, 0xc0, !PT ;  /* 0x1ffffffe02027812 */ /* 0x000fca00078ec0ff */
[----:B------:R-:W-:Y:S02]  /*0ef0*/  IMAD.IADD R197, R7, 0x1, -R2 ;  /* 0x0000000107c57824 */ /* 0x000fe400078e0a02 */
[----:B------:R-:W-:Y:S02]  /*0f00*/  IMAD.SHL.U32 R2, R17, 0x8, RZ ;  /* 0x0000000811027824 */ /* 0x000fe400078e00ff */
[----:B------:R-:W-:Y:S02]  /*0f10*/  IMAD R197, R197, 0x8, R196 ;  /* 0x00000008c5c57824 */ /* 0x000fe400078e02c4 */
[----:B------:R-:W-:Y:S01]  /*0f20*/  VIADD R16, R2, 0x40 ;  /* 0x0000004002107836 */ /* 0x000fe20000000000 */
[----:B------:R-:W-:-:S04]  /*0f30*/  SHF.R.S32.HI R201, RZ, 0x1f, R2 ;  /* 0x0000001fffc97819 */ /* 0x000fc80000011402 */
[----:B------:R-:W-:-:S07]  /*0f40*/  SHF.R.S32.HI R200, RZ, 0x1f, R16 ;  /* 0x0000001fffc87819 */ /* 0x000fce0000011410 */
.L_x_233:
[----:B0-234-:R-:W0:Y:S01]  /*0f50*/  LDC.64 R4, c[0x0][0xc88] ;  /* 0x00032200ff047b82 */ /* 0x01de220000000a00 */
[----:B------:R-:W-:Y:S01]  /*0f60*/  ULDC.64 UR8, c[0x0][0xa28] ;  /* 0x00028a0000087ab9 */ /* 0x000fe20000000a00 */
[----:B------:R-:W-:Y:S01]  /*0f70*/  ULDC.64 UR10, c[0x0][0xa20] ;  /* 0x00028800000a7ab9 */ /* 0x000fe20000000a00 */
[----:B------:R-:W-:Y:S01]  /*0f80*/  ULDC UR7, c[0x0][0x2f0] ;  /* 0x0000bc0000077ab9 */ /* 0x000fe20000000800 */
[----:B0-----:R-:W-:-:S06]  /*0f90*/  IMAD.WIDE R4, R27, 0x4, R4 ;  /* 0x000000041b047825 */ /* 0x001fcc00078e0204 */
[----:B------:R-:W2:Y:S01]  /*0fa0*/  LDG.E R4, desc[UR36][R4.64] ;  /* 0x0000002404047981 */ /* 0x000ea2000c1e1900 */
[----:B------:R-:W-:Y:S02]  /*0fb0*/  UISETP.NE.U32.AND UP0, UPT, UR8, URZ, UPT ;  /* 0x0000003f0800728c */ /* 0x000fe4000bf05070 */
[----:B------:R-:W-:Y:S02]  /*0fc0*/  UISETP.NE.U32.AND UP1, UPT, UR10, URZ, UPT ;  /* 0x0000003f0a00728c */ /* 0x000fe4000bf25070 */
[----:B------:R-:W-:Y:S02]  /*0fd0*/  UISETP.NE.AND.EX UP0, UPT, UR9, URZ, UPT, UP0 ;  /* 0x0000003f0900728c */ /* 0x000fe4000bf05300 */
[----:B------:R-:W-:-:S04]  /*0fe0*/  UISETP.NE.AND.EX UP1, UPT, UR11, URZ, UPT, UP1 ;  /* 0x0000003f0b00728c */ /* 0x000fc8000bf25310 */
[----:B------:R-:W-:Y:S02]  /*0ff0*/  PLOP3.LUT P0, PT, PT, PT, UP0, 0x80, 0x0 ;  /* 0x000000000000781c */ /* 0x000fe40003f0f008 */
[----:B------:R-:W-:Y:S02]  /*1000*/  PLOP3.LUT P1, PT, PT, PT, UP1, 0x80, 0x0 ;  /* 0x000000000000781c */ /* 0x000fe40003f2f018 */
[----:B--2---:R-:W-:-:S13]  /*1010*/  R2UR UR61, R4 ;  /* 0x00000000043d72ca */ /* 0x004fda00000e0000 */
[----:B------:R-:W-:Y:S02]  /*1020*/  USHF.R.S32.HI UR4, URZ, 0x1f, UR61 ;  /* 0x0000001f3f047899 */ /* 0x000fe4000801143d */
[----:B------:R-:W-:-:S04]  /*1030*/  @UP0 ULEA UR8, UP2, UR61, UR8, 0x2 ;  /* 0x000000083d080291 */ /* 0x000fc8000f84103f */
[----:B------:R-:W-:Y:S02]  /*1040*/  @UP0 ULEA.HI.X UR9, UR61, UR9, UR4, 0x2, UP2 ;  /* 0x000000093d090291 */ /* 0x000fe400090f1404 */
[----:B------:R-:W-:Y:S01]  /*1050*/  IMAD.U32 R177, RZ, RZ, UR4 ;  /* 0x00000004ffb17e24 */ /* 0x000fe2000f8e00ff */
[----:B------:R-:W-:Y:S01]  /*1060*/  @UP1 ULEA UR10, UP0, UR61, UR10, 0x2 ;  /* 0x0000000a3d0a1291 */ /* 0x000fe2000f80103f */
[----:B------:R-:W-:-:S03]  /*1070*/  IMAD.U32 R4, RZ, RZ, UR8 ;  /* 0x00000008ff047e24 */ /* 0x000fc6000f8e00ff */
[----:B------:R-:W-:Y:S01]  /*1080*/  @UP1 ULEA.HI.X UR11, UR61, UR11, UR4, 0x2, UP0 ;  /* 0x0000000b3d0b1291 */ /* 0x000fe200080f1404 */
[----:B------:R-:W-:Y:S01]  /*1090*/  IMAD.U32 R5, RZ, RZ, UR9 ;  /* 0x00000009ff057e24 */ /* 0x000fe2000f8e00ff */
[----:B------:R-:W-:Y:S01]  /*10a0*/  ULDC.64 UR8, c[0x0][0x418] ;  /* 0x0001060000087ab9 */ /* 0x000fe20000000a00 */
[----:B------:R-:W-:Y:S01]  /*10b0*/  IMAD.U32 R6, RZ, RZ, UR10 ;  /* 0x0000000aff067e24 */ /* 0x000fe2000f8e00ff */
[----:B------:R-:W-:Y:S02]  /*10c0*/  ULDC UR4, c[0x0][0x424] ;  /* 0x0001090000047ab9 */ /* 0x000fe40000000800 */
[----:B------:R-:W-:Y:S01]  /*10d0*/  IMAD.U32 R7, RZ, RZ, UR11 ;  /* 0x0000000bff077e24 */ /* 0x000fe2000f8e00ff */
[----:B------:R-:W2:Y:S04]  /*10e0*/  @P0 LDG.E R4, desc[UR36][R4.64] ;  /* 0x0000002404040981 */ /* 0x000ea8000c1e1900 */
[----:B------:R-:W3:Y:S01]  /*10f0*/  @P1 LDG.E R6, desc[UR36][R6.64] ;  /* 0x0000002406061981 */ /* 0x000ee2000c1e1900 */
[----:B------:R-:W-:Y:S01]  /*1100*/  UISETP.NE.U32.AND UP0, UPT, UR8, URZ, UPT ;  /* 0x0000003f0800728c */ /* 0x000fe2000bf05070 */
[----:B------:R-:W-:Y:S01]  /*1110*/  MOV R175, UR6 ;  /* 0x0000000600af7c02 */ /* 0x000fe20008000f00 */
[----:B------:R-:W-:Y:S01]  /*1120*/  UMOV UR41, URZ ;  /* 0x0000003f00297c82 */ /* 0x000fe20008000000 */
[----:B------:R-:W-:-:S02]  /*1130*/  ULOP3.LUT UR8, UR5, 0xff000000, URZ, 0xc0, !UPT ;  /* 0xff00000005087892 */ /* 0x000fc4000f8ec03f */
[----:B------:R-:W-:-:S04]  /*1140*/  UISETP.NE.AND.EX UP0, UPT, UR9, URZ, UPT, UP0 ;  /* 0x0000003f0900728c */ /* 0x000fc8000bf05300 */
[----:B------:R-:W-:-:S04]  /*1150*/  USEL UR4, UR4, 0x1, UP0 ;  /* 0x0000000104047887 */ /* 0x000fc80008000000 */
[----:B------:R-:W-:Y:S01]  /*1160*/  UIMAD UR4, UR4, UR7, URZ ;  /* 0x00000007040472a4 */ /* 0x000fe2000f8e023f */
[----:B--2---:R-:W-:-:S06]  /*1170*/  @P0 R2UR UR41, R4 ;  /* 0x00000000042902ca */ /* 0x004fcc00000e0000 */
[----:B---3--:R-:W-:Y:S01]  /*1180*/  @P1 R2UR UR4, R6 ;  /* 0x00000000060412ca */ /* 0x008fe200000e0000 */
[----:B-1---5:R-:W-:-:S14]  /*1190*/  @P1 BRA `(.L_x_184) ;  /* 0x0000000000341947 */ /* 0x022fdc0003800000 */
[----:B------:R-:W-:Y:S02]  /*11a0*/  ULDC.64 UR6, c[0x0][0xa08] ;  /* 0x0002820000067ab9 */ /* 0x000fe40000000a00 */
[----:B------:R-:W-:-:S04]  /*11b0*/  ISETP.NE.U32.AND P0, PT, RZ, UR6, PT ;  /* 0x00000006ff007c0c */ /* 0x000fc8000bf05070 */
[----:B------:R-:W-:-:S13]  /*11c0*/  ISETP.NE.AND.EX P0, PT, RZ, UR7, PT, P0 ;  /* 0x00000007ff007c0c */ /* 0x000fda000bf05300 */
[----:B------:R-:W-:Y:S05]  /*11d0*/  @!P0 BRA `(.L_x_184) ;  /* 0x0000000000248947 */ /* 0x000fea0003800000 */
[----:B------:R-:W-:Y:S02]  /*11e0*/  ULDC.64 UR6, c[0x0][0xa08] ;  /* 0x0002820000067ab9 */ /* 0x000fe40000000a00 */
[----:B------:R-:W-:-:S06]  /*11f0*/  UIMAD.WIDE UR6, UR61, 0x4, UR6 ;  /* 0x000000043d0678a5 */ /* 0x000fcc000f8e0206 */
[----:B------:R-:W-:Y:S02]  /*1200*/  IMAD.U32 R4, RZ, RZ, UR6 ;  /* 0x00000006ff047e24 */ /* 0x000fe4000f8e00ff */
[----:B------:R-:W-:-:S05]  /*1210*/  IMAD.U32 R5, RZ, RZ, UR7 ;  /* 0x00000007ff057e24 */ /* 0x000fca000f8e00ff */
[----:B------:R-:W2:Y:S04]  /*1220*/  LDG.E R3, desc[UR36][R4.64] ;  /* 0x0000002404037981 */ /* 0x000ea8000c1e1900 */
[----:B------:R-:W3:Y:S01]  /*1230*/  LDG.E R0, desc[UR36][R4.64+0x4] ;  /* 0x0000042404007981 */ /* 0x000ee2000c1e1900 */
[----:B--2---:R-:W-:Y:S02]  /*1240*/  R2UR UR4, R3 ;  /* 0x00000000030472ca */ /* 0x004fe400000e0000 */
[----:B---3--:R-:W-:-:S13]  /*1250*/  R2UR UR6, R0 ;  /* 0x00000000000672ca */ /* 0x008fda00000e0000 */
[----:B------:R-:W-:-:S12]  /*1260*/  UIADD3 UR4, -UR4, UR6, URZ ;  /* 0x0000000604047290 */ /* 0x000fd8000fffe13f */
.L_x_184:
[----:B------:R-:W-:Y:S02]  /*1270*/  UIADD3 UR41, -UR41, UR4, URZ ;  /* 0x0000000429297290 */ /* 0x000fe4000fffe13f */
[----:B------:R-:W-:Y:S02]  /*1280*/  ULOP3.LUT UR4, UR5, 0xff0000, URZ, 0xc0, !UPT ;  /* 0x00ff000005047892 */ /* 0x000fe4000f8ec03f */
[----:B------:R-:W-:Y:S02]  /*1290*/  UISETP.GE.AND UP0, UPT, UR41, 0x1, UPT ;  /* 0x000000012900788c */ /* 0x000fe4000bf06270 */
[----:B------:R-:W-:Y:S02]  /*12a0*/  USHF.R.U32.HI UR8, URZ, 0x8, UR8 ;  /* 0x000000083f087899 */ /* 0x000fe40008011608 */
[----:B------:R-:W-:Y:S02]  /*12b0*/  UIADD3 UR6, UR41, 0x5f, URZ ;  /* 0x0000005f29067890 */ /* 0x000fe4000fffe03f */
[----:B------:R-:W-:Y:S01]  /*12c0*/  PLOP3.LUT P0, PT, PT, PT, UP0, 0x80, 0x0 ;  /* 0x000000000000781c */ /* 0x000fe20003f0f008 */
[----:B------:R-:W-:-:S02]  /*12d0*/  ULEA.HI UR8, UR4, UR8, URZ, 0x10 ;  /* 0x0000000804087291 */ /* 0x000fc4000f8f803f */
[----:B------:R-:W-:Y:S02]  /*12e0*/  UIMAD.WIDE UR6, UR6, 0x2aaaaaab, URZ ;  /* 0x2aaaaaab060678a5 */ /* 0x000fe4000f8e023f */
[----:B------:R-:W-:Y:S02]  /*12f0*/  ULOP3.LUT UR4, UR8, 0xff, URZ, 0xc0, !UPT ;  /* 0x000000ff08047892 */ /* 0x000fe4000f8ec03f */
[----:B------:R-:W-:Y:S02]  /*1300*/  ULOP3.LUT UR9, UR5, 0xffff, URZ, 0xc0, !UPT ;  /* 0x0000ffff05097892 */ /* 0x000fe4000f8ec03f */
[----:B------:R-:W-:Y:S02]  /*1310*/  USHF.R.U32.HI UR5, URZ, 0x10, UR8 ;  /* 0x000000103f057899 */ /* 0x000fe40008011608 */
[----:B------:R-:W-:Y:S01]  /*1320*/  USHF.R.U32.HI UR6, URZ, 0x1f, UR7 ;  /* 0x0000001f3f067899 */ /* 0x000fe20008011607 */
[----:B------:R-:W-:Y:S01]  /*1330*/  IMAD.U32 R19, RZ, RZ, UR4 ;  /* 0x00000004ff137e24 */ /* 0x000fe2000f8e00ff */
[----:B------:R-:W-:Y:S01]  /*1340*/  UMOV UR4, URZ ;  /* 0x0000003f00047c82 */ /* 0x000fe20008000000 */
[----:B------:R-:W-:Y:S01]  /*1350*/  IMAD.U32 R174, RZ, RZ, UR9 ;  /* 0x00000009ffae7e24 */ /* 0x000fe2000f8e00ff */
[----:B------:R-:W-:Y:S01]  /*1360*/  ULEA.HI.SX32 UR9, UR7, UR6, 0x1c ;  /* 0x0000000607097291 */ /* 0x000fe2000f8fe23f */
[----:B------:R-:W-:Y:S01]  /*1370*/  IMAD.U32 R18, RZ, RZ, UR5 ;  /* 0x00000005ff127e24 */ /* 0x000fe2000f8e00ff */
[----:B------:R-:W-:Y:S10]  /*1380*/  @!P0 BRA `(.L_x_185) ;  /* 0x0000000000948947 */ /* 0x000ff40003800000 */
[----:B------:R-:W-:Y:S01]  /*1390*/  R2UR UR5, R18 ;  /* 0x00000000120572ca */ /* 0x000fe200000e0000 */
[----:B------:R-:W-:-:S12]  /*13a0*/  ULDC UR4, c[0x0][0x9f0] ;  /* 0x00027c0000047ab9 */ /* 0x000fd80000000800 */
[----:B------:R-:W-:-:S04]  /*13b0*/  UISETP.NE.AND UP0, UPT, UR5, URZ, UPT ;  /* 0x0000003f0500728c */ /* 0x000fc8000bf05270 */
[----:B------:R-:W-:-:S03]  /*13c0*/  USEL UR10, UR5, UR4, UP0 ;  /* 0x00000004050a7287 */ /* 0x000fc60008000000 */
[----:B------:R-:W-:Y:S01]  /*13d0*/  UMOV UR4, URZ ;  /* 0x0000003f00047c82 */ /* 0x000fe20008000000 */
[----:B------:R-:W-:Y:S02]  /*13e0*/  UIADD3 UR6, UR9, -0x1, UR10 ;  /* 0xffffffff09067890 */ /* 0x000fe4000fffe00a */
[----:B------:R-:W-:-:S04]  /*13f0*/  IMAD.U32 R4, RZ, RZ, UR10 ;  /* 0x0000000aff047e24 */ /* 0x000fc8000f8e00ff */
[----:B------:R-:W-:Y:S01]  /*1400*/  IMAD.U32 R5, RZ, RZ, UR6 ;  /* 0x00000006ff057e24 */ /* 0x000fe2000f8e00ff */
[-C--:B------:R-:W-:Y:S01]  /*1410*/  IABS R0, R4.reuse ;  /* 0x0000000400007213 */ /* 0x080fe20000000000 */
[----:B------:R-:W-:Y:S01]  /*1420*/  ULOP3.LUT UR6, UR6, UR10, URZ, 0x3c, !UPT ;  /* 0x0000000a06067292 */ /* 0x000fe2000f8e3c3f */
[----:B------:R-:W-:Y:S02]  /*1430*/  IABS R6, R4 ;  /* 0x0000000400067213 */ /* 0x000fe40000000000 */
[----:B------:R-:W-:Y:S02]  /*1440*/  R2UR UR11, R0 ;  /* 0x00000000000b72ca */ /* 0x000fe400000e0000 */
[----:B------:R-:W-:-:S05]  /*1450*/  IABS R5, R5 ;  /* 0x0000000500057213 */ /* 0x000fca0000000000 */
[----:B------:R-:W-:-:S05]  /*1460*/  IMAD.MOV.U32 R4, RZ, RZ, R5 ;  /* 0x000000ffff047224 */ /* 0x000fca00078e0005 */
[----:B------:R-:W-:Y:S01]  /*1470*/  R2UR UR8, R4 ;  /* 0x00000000040872ca */ /* 0x000fe200000e0000 */
        /* <DEDUP_REMOVED lines=18> */
[----:B------:R-:W-:-:S05]  /*15a0*/  UISETP.NE.AND UP0, UPT, UR10, URZ, UPT ;  /* 0x0000003f0a00728c */ /* 0x000fca000bf05270 */
[----:B------:R-:W-:Y:S02]  /*15b0*/  UMOV UR4, UR5 ;  /* 0x0000000500047c82 */ /* 0x000fe40008000000 */
[----:B------:R-:W-:-:S04]  /*15c0*/  @!UP1 UIADD3 UR4, -UR4, URZ, URZ ;  /* 0x0000003f04049290 */ /* 0x000fc8000fffe13f */
[----:B------:R-:W-:-:S12]  /*15d0*/  @!UP0 ULOP3.LUT UR4, URZ, UR10, URZ, 0x33, !UPT ;  /* 0x0000000a3f048292 */ /* 0x000fd8000f8e333f */
.L_x_185:
[----:B------:R-:W-:Y:S01]  /*15e0*/  R2UR UR5, R19 ;  /* 0x00000000130572ca */ /* 0x000fe200000e0000 */
[----:B------:R-:W-:Y:S01]  /*15f0*/  IMAD.U32 R3, RZ, RZ, UR4 ;  /* 0x00000004ff037e24 */ /* 0x000fe2000f8e00ff */
[----:B------:R-:W-:Y:S02]  /*1600*/  MOV R0, UR9 ;  /* 0x0000000900007c02 */ /* 0x000fe40008000f00 */
[----:B------:R-:W-:Y:S02]  /*1610*/  CS2R R98, SRZ ;  /* 0x0000000000627805 */ /* 0x000fe4000001ff00 */
[----:B------:R-:W-:Y:S02]  /*1620*/  PLOP3.LUT P0, PT, PT, PT, PT, 0x80, 0x0 ;  /* 0x000000000000781c */ /* 0x000fe40003f0f070 */
        /* <DEDUP_REMOVED lines=8> */
[----:B------:R-:W-:Y:S01]  /*16b0*/  UIMAD UR60, UR5, UR4, URZ ;  /* 0x00000004053c72a4 */ /* 0x000fe2000f8e023f */
[----:B------:R-:W-:-:S02]  /*16c0*/  CS2R R70, SRZ ;  /* 0x0000000000467805 */ /* 0x000fc4000001ff00 */
[----:B------:R-:W-:Y:S02]  /*16d0*/  CS2R R68, SRZ ;  /* 0x0000000000447805 */ /* 0x000fe4000001ff00 */
[----:B------:R-:W-:Y:S02]  /*16e0*/  CS2R R66, SRZ ;  /* 0x0000000000427805 */ /* 0x000fe4000001ff00 */
[----:B------:R-:W-:Y:S02]  /*16f0*/  CS2R R64, SRZ ;  /* 0x0000000000407805 */ /* 0x000fe4000001ff00 */
[----:B------:R-:W-:Y:S02]  /*1700*/  CS2R R62, SRZ ;  /* 0x00000000003e7805 */ /* 0x000fe4000001ff00 */
[----:B------:R-:W-:Y:S02]  /*1710*/  VIADDMNMX R0, R3, UR60, R0, PT ;  /* 0x0000003c03007c46 */ /* 0x000fe4000b800100 */
[----:B------:R-:W-:-:S02]  /*1720*/  CS2R R60, SRZ ;  /* 0x00000000003c7805 */ /* 0x000fc4000001ff00 */
[----:B------:R-:W-:Y:S02]  /*1730*/  CS2R R58, SRZ ;  /* 0x00000000003a7805 */ /* 0x000fe4000001ff00 */
[----:B------:R-:W-:Y:S02]  /*1740*/  CS2R R56, SRZ ;  /* 0x0000000000387805 */ /* 0x000fe4000001ff00 */
[----:B------:R-:W-:Y:S02]  /*1750*/  R2UR UR40, R0 ;  /* 0x00000000002872ca */ /* 0x000fe400000e0000 */
        /* <DEDUP_REMOVED lines=12> */
[----:B------:R-:W-:Y:S01]  /*1820*/  UISETP.GT.AND UP0, UPT, UR40, UR60, UPT ;  /* 0x0000003c2800728c */ /* 0x000fe2000bf04270 */
[----:B------:R-:W-:Y:S02]  /*1830*/  CS2R R94, SRZ ;  /* 0x00000000005e7805 */ /* 0x000fe4000001ff00 */
[----:B------:R-:W-:Y:S02]  /*1840*/  CS2R R88, SRZ ;  /* 0x0000000000587805 */ /* 0x000fe4000001ff00 */
[----:B------:R-:W-:-:S02]  /*1850*/  CS2R R92, SRZ ;  /* 0x00000000005c7805 */ /* 0x000fc4000001ff00 */
[----:B------:R-:W-:Y:S02]  /*1860*/  CS2R R20, SRZ ;  /* 0x0000000000147805 */ /* 0x000fe4000001ff00 */
[----:B------:R-:W-:-:S13]  /*1870*/  PLOP3.LUT P1, PT, PT, PT, UP0, 0x80, 0x0 ;  /* 0x000000000000781c */ /* 0x000fda0003f2f008 */
[----:B------:R-:W-:Y:S05]  /*1880*/  @!P1 BRA `(.L_x_186) ;  /* 0x0000004c00689947 */ /* 0x000fea0003800000 */
[----:B------:R-:W0:Y:S01]  /*1890*/  SHFL.IDX PT, R0, R195, RZ, 0x1f ;  /* 0x00001fffc3007589 */ /* 0x000e2200000e0000 */
[----:B------:R-:W1:Y:S01]  /*18a0*/  S2UR UR42, SR_CgaCtaId ;  /* 0x00000000002a79c3 */ /* 0x000e620000008800 */
[----:B------:R-:W-:Y:S01]  /*18b0*/  UMOV UR43, 0x400 ;  /* 0x00000400002b7882 */ /* 0x000fe20000000000 */
[----:B0-----:R-:W-:Y:S01]  /*18c0*/  R2UR UR4, R0 ;  /* 0x00000000000472ca */ /* 0x001fe200000e0000 */
[----:B-1----:R-:W-:-:S04]  /*18d0*/  ULEA UR43, UR42, UR43, 0x18 ;  /* 0x0000002b2a2b7291 */ /* 0x002fc8000f8ec03f */
[----:B------:R-:W-:-:S04]  /*18e0*/  UIADD3 UR6, UR43, 0xc400, URZ ;  /* 0x0000c4002b067890 */ /* 0x000fc8000fffe03f */
[----:B------:R-:W-:-:S04]  /*18f0*/  ULOP3.LUT UP0, URZ, UR6, 0x1bf, URZ, 0xc0, !UPT ;  /* 0x000001bf063f7892 */ /* 0x000fc8000f80c03f */
[----:B------:R-:W-:Y:S02]  /*1900*/  ULEA.HI UR5, UR4, UR4, URZ, 0x1 ;  /* 0x0000000404057291 */ /* 0x000fe4000f8f083f */
[----:B------:R-:W-:Y:S02]  /*1910*/  PLOP3.LUT P0, PT, PT, PT, UP0, 0x80, 0x0 ;  /* 0x000000000000781c */ /* 0x000fe40003f0f008 */
        /* <DEDUP_REMOVED lines=13> */
[----:B------:R-:W-:Y:S02]  /*19f0*/  IMAD.U32 R10, RZ, RZ, UR6 ;  /* 0x00000006ff0a7e24 */ /* 0x000fe4000f8e00ff */
[----:B------:R-:W-:Y:S02]  /*1a00*/  IMAD.U32 R6, RZ, RZ, UR4 ;  /* 0x00000004ff067e24 */ /* 0x000fe4000f8e00ff */
[----:B------:R-:W-:-:S02]  /*1a10*/  IMAD.U32 R7, RZ, RZ, UR5 ;  /* 0x00000005ff077e24 */ /* 0x000fc4000f8e00ff */
[----:B------:R-:W-:Y:S02]  /*1a20*/  IMAD.U32 R11, RZ, RZ, UR7 ;  /* 0x00000007ff0b7e24 */ /* 0x000fe4000f8e00ff */
[----:B------:R-:W-:Y:S02]  /*1a30*/  IMAD.MOV.U32 R8, RZ, RZ, 0x70 ;  /* 0x00000070ff087424 */ /* 0x000fe400078e00ff */
[----:B------:R-:W-:Y:S02]  /*1a40*/  IMAD.MOV.U32 R12, RZ, RZ, 0x1 ;  /* 0x00000001ff0c7424 */ /* 0x000fe400078e00ff */
[----:B0-----:R-:W-:-:S07]  /*1a50*/  IMAD.MOV.U32 R13, RZ, RZ, RZ ;  /* 0x000000ffff0d7224 */ /* 0x001fce00078e00ff */
[----:B------:R-:W-:-:S07]  /*1a60*/  LEPC R20, `(.L_x_187) ;  /* 0x000000001014794e */ /* 0x000fce0000000000 */
[----:B-1----:R-:W-:Y:S05]  /*1a70*/  CALL.ABS.NOINC R14 ;  /* 0x000000000e007343 */ /* 0x002fea0003c00000 */
.L_x_187:
[----:B------:R-:W-:Y:S02]  /*1a80*/  R2UR UR6, R178 ;  /* 0x00000000b20672ca */ /* 0x000fe400000e0000 */
[----:B------:R-:W-:-:S11]  /*1a90*/  R2UR UR5, R199 ;  /* 0x00000000c70572ca */ /* 0x000fd600000e0000 */
[----:B------:R-:W-:Y:S02]  /*1aa0*/  ULEA.HI UR4, UR6, UR6, URZ, 0x1 ;  /* 0x0000000606047291 */ /* 0x000fe4000f8f083f */
[----:B------:R-:W-:Y:S02]  /*1ab0*/  IMAD.U32 R3, RZ, RZ, UR5 ;  /* 0x00000005ff037e24 */ /* 0x000fe4000f8e00ff */
[----:B------:R-:W-:-:S03]  /*1ac0*/  ULOP3.LUT UR4, UR4, 0xfffffffe, URZ, 0xc0, !UPT ;  /* 0xfffffffe04047892 */ /* 0x000fc6000f8ec03f */
[----:B------:R-:W-:Y:S01]  /*1ad0*/  ISETP.NE.AND P0, PT, R3, 0x3, PT ;  /* 0x000000030300780c */ /* 0x000fe20003f05270 */
[----:B------:R-:W-:-:S06]  /*1ae0*/  UIADD3 UR4, UR6, -UR4, URZ ;  /* 0x8000000406047290 */ /* 0x000fcc000fffe03f */
[----:B------:R-:W-:-:S04]  /*1af0*/  MOV R0, UR4 ;  /* 0x0000000400007c02 */ /* 0x000fc80008000f00 */
[----:B------:R-:W-:-:S04]  /*1b00*/  SHF.L.U32 R0, R0, 0x1f, RZ ;  /* 0x0000001f00007819 */ /* 0x000fc800000006ff */
[----:B------:R-:W0:Y:S02]  /*1b10*/  SYNCS.PHASECHK.TRANS64.TRYWAIT P1, [UR43+0x2a800], R0 ;  /* 0x02a80000ff0075a7 */ /* 0x000e24000802016b */
[----:B0-----:R-:W-:Y:S05]  /*1b20*/  @!P1 BRA `(.L_x_188) ;  /* 0x000000d400649947 */ /* 0x001fea0003800000 */
.L_x_318:
[----:B------:R-:W-:Y:S05]  /*1b30*/  @!P0 BRA `(.L_x_189) ;  /* 0x0000000000048947 */ /* 0x000fea0003800000 */
[----:B------:R-:W-:Y:S01]  /*1b40*/  BPT.TRAP 0x1 ;  /* 0x000000040000795c */ /* 0x000fe20000300000 */
.L_x_189:
[----:B------:R-:W-:Y:S02]  /*1b50*/  IMAD.U32 R8, RZ, RZ, UR38 ;  /* 0x00000026ff087e24 */ /* 0x000fe4000f8e00ff */
[----:B0-----:R-:W-:-:S03]  /*1b60*/  IMAD.U32 R3, RZ, RZ, UR39 ;  /* 0x00000027ff037e24 */ /* 0x001fc6000f8e00ff */
[----:B------:R-:W-:Y:S02]  /*1b70*/  LEA R8, R8, UR43, 0x3 ;  /* 0x0000002b08087c11 */ /* 0x000fe4000f8e18ff */
[----:B------:R-:W-:-:S04]  /*1b80*/  SHF.L.U32 R3, R3, 0x1f, RZ ;  /* 0x0000001f03037819 */ /* 0x000fc800000006ff */
[----:B------:R0:W1:Y:S01]  /*1b90*/  SYNCS.PHASECHK.TRANS64.TRYWAIT P1, [R8+URZ+0x2a830], R3 ;  /* 0x02a83003080075a7 */ /* 0x000062000802017f */
[----:B------:R-:W-:Y:S05]  /*1ba0*/  @!P0 BRA `(.L_x_190) ;  /* 0x0000000000048947 */ /* 0x000fea0003800000 */
[----:B------:R-:W-:Y:S01]  /*1bb0*/  BPT.TRAP 0x1 ;  /* 0x000000040000795c */ /* 0x000fe20000300000 */
.L_x_190:
[----:B------:R-:W-:Y:S01]  /*1bc0*/  IMAD.MOV.U32 R87, RZ, RZ, RZ ;  /* 0x000000ffff577224 */ /* 0x000fe200078e00ff */
[----:B-1----:R-:W-:Y:S06]  /*1bd0*/  @P1 BRA `(.L_x_191) ;  /* 0x0000000000081947 */ /* 0x002fec0003800000 */
[----:B------:R-:W1:Y:S02]  /*1be0*/  SYNCS.PHASECHK.TRANS64.TRYWAIT P1, [R8+URZ+0x2a830], R3 ;  /* 0x02a83003080075a7 */ /* 0x000e64000802017f */
[----:B-1----:R-:W-:Y:S05]  /*1bf0*/  @!P1 BRA `(.L_x_192) ;  /* 0x000000d400489947 */ /* 0x002fea0003800000 */
.L_x_191:
[----:B------:R-:W-:Y:S05]  /*1c00*/  WARPSYNC.ALL ;  /* 0x0000000000007948 */ /* 0x000fea0003800000 */
[----:B------:R-:W-:Y:S01]  /*1c10*/  UIADD3 UR43, UR43, 0x18400, URZ ;  /* 0x000184002b2b7890 */ /* 0x000fe2000fffe03f */
[----:B------:R-:W-:Y:S01]  /*1c20*/  WARPGROUP.ARRIVE ;  /* 0x00000000000079c5 */ /* 0x000fe20000000000 */
[----:B------:R-:W-:Y:S02]  /*1c30*/  ULOP3.LUT UR4, UR44, 0x10000, URZ, 0xfc, !UPT ;  /* 0x000100002c047892 */ /* 0x000fe4000f8efc3f */
[----:B------:R-:W-:Y:S01]  /*1c40*/  USHF.R.U32.HI UR43, URZ, 0x4, UR43 ;  /* 0x000000043f2b7899 */ /* 0x000fe2000801162b */
[----:B------:R-:W-:Y:S01]  /*1c50*/  UMOV UR13, 0x40000040 ;  /* 0x40000040000d7882 */ /* 0x000fe20000000000 */
[----:B------:R-:W-:-:S02]  /*1c60*/  UMOV UR15, 0x40000040 ;  /* 0x40000040000f7882 */ /* 0x000fc40000000000 */
[----:B------:R-:W-:Y:S01]  /*1c70*/  ULOP3.LUT UR10, UR43, 0x3fff, URZ, 0xc0, !UPT ;  /* 0x00003fff2b0a7892 */ /* 0x000fe2000f8ec03f */
[----:B------:R-:W-:Y:S01]  /*1c80*/  IMAD.U32 R5, RZ, RZ, UR13 ;  /* 0x0000000dff057e24 */ /* 0x000fe2000f8e00ff */
[----:B------:R-:W-:Y:S01]  /*1c90*/  UMOV UR12, UR4 ;  /* 0x00000004000c7c82 */ /* 0x000fe20008000000 */
[----:B------:R-:W-:Y:S01]  /*1ca0*/  UIADD3 UR6, UR4, 0x2, URZ ;  /* 0x0000000204067890 */ /* 0x000fe2000fffe03f */
[----:B------:R-:W-:Y:S01]  /*1cb0*/  IMAD.U32 R4, RZ, RZ, UR12 ;  /* 0x0000000cff047e24 */ /* 0x000fe2000f8e00ff */
[----:B------:R-:W-:Y:S02]  /*1cc0*/  ULOP3.LUT UR10, UR10, 0x10000, URZ, 0xfc, !UPT ;  /* 0x000100000a0a7892 */ /* 0x000fe4000f8efc3f */
[----:B------:R-:W-:Y:S02]  /*1cd0*/  UIADD3 UR56, UR4, 0x4, URZ ;  /* 0x0000000404387890 */ /* 0x000fe4000fffe03f */
[----:B------:R-:W-:Y:S01]  /*1ce0*/  UIMAD UR5, UR38, 0x900, UR10 ;  /* 0x00000900260578a4 */ /* 0x000fe2000f8e020a */
[----:B------:R-:W-:Y:S01]  /*1cf0*/  UMOV UR57, 0x40000040 ;  /* 0x4000004000397882 */ /* 0x000fe20000000000 */
[----:B------:R-:W-:-:S02]  /*1d00*/  UMOV UR59, 0x40000040 ;  /* 0x40000040003b7882 */ /* 0x000fc40000000000 */
[----:B------:R-:W-:Y:S02]  /*1d10*/  UIADD3 UR7, UR5, 0x2, URZ ;  /* 0x0000000205077890 */ /* 0x000fe4000fffe03f */
[----:B------:R-:W-:Y:S02]  /*1d20*/  UIADD3 UR58, UR5, 0x4, URZ ;  /* 0x00000004053a7890 */ /* 0x000fe4000fffe03f */
[----:B------:R-:W-:Y:S01]  /*1d30*/  UMOV UR14, UR5 ;  /* 0x00000005000e7c82 */ /* 0x000fe20008000000 */
[----:B------:R-:W-:Y:S01]  /*1d40*/  UIADD3 UR52, UR4, 0x6, URZ ;  /* 0x0000000604347890 */ /* 0x000fe2000fffe03f */
[----:B------:R-:W-:Y:S01]  /*1d50*/  HGMMA.64x96x16.F32 R24, gdesc[UR12], RZ, !UPT, gsb0 ;  /* 0x016000000c1879f0 */ /* 0x000fe2000c0008ff */
[----:B------:R-:W-:Y:S01]  /*1d60*/  UMOV UR12, UR6 ;  /* 0x00000006000c7c82 */ /* 0x000fe20008000000 */
[----:B------:R-:W-:Y:S01]  /*1d70*/  UMOV UR13, 0x40000040 ;  /* 0x40000040000d7882 */ /* 0x000fe20000000000 */
[----:B------:R-:W-:Y:S01]  /*1d80*/  UMOV UR14, UR7 ;  /* 0x00000007000e7c82 */ /* 0x000fe20008000000 */
[----:B------:R-:W-:Y:S01]  /*1d90*/  UMOV UR15, 0x40000040 ;  /* 0x40000040000f7882 */ /* 0x000fe20000000000 */
[----:B------:R-:W-:Y:S01]  /*1da0*/  UIADD3 UR54, UR5, 0x6, URZ ;  /* 0x0000000605367890 */ /* 0x000fe2000fffe03f */
[----:B------:R-:W-:Y:S01]  /*1db0*/  IMAD.U32 R6, RZ, RZ, UR12 ;  /* 0x0000000cff067e24 */ /* 0x000fe2000f8e00ff */
[----:B------:R-:W-:Y:S01]  /*1dc0*/  UMOV UR53, 0x40000040 ;  /* 0x4000004000357882 */ /* 0x000fe20000000000 */
[----:B------:R-:W-:Y:S01]  /*1dd0*/  UMOV UR55, 0x40000040 ;  /* 0x4000004000377882 */ /* 0x000fe20000000000 */
[----:B------:R-:W-:Y:S01]  /*1de0*/  UIADD3 UR48, UR4, 0x400, URZ ;  /* 0x0000040004307890 */ /* 0x000fe2000fffe03f */
[----:B------:R-:W-:Y:S01]  /*1df0*/  IMAD.U32 R7, RZ, RZ, UR13 ;  /* 0x0000000dff077e24 */ /* 0x000fe2000f8e00ff */
        /* <DEDUP_REMOVED lines=27> */
[----:B------:R-:W-:-:S02]  /*1fb0*/  WARPGROUP.DEPBAR.LE gsb0, 0x0 ;  /* 0x00008000000079c5 */ /* 0x000fc40000010000 */
[----:B------:R-:W-:-:S06]  /*1fc0*/  WARPGROUP.ARRIVE ;  /* 0x00000000000079c5 */ /* 0x000fcc0000000000 */
[----:B------:R-:W-:Y:S01]  /*1fd0*/  HGMMA.64x96x16.F32 R24, gdesc[UR12], R24, gsb0 ;  /* 0x016000000c1879f0 */ /* 0x000fe20008000818 */
        /* <DEDUP_REMOVED lines=37> */
.L_x_193:
[----:B------:R-:W-:Y:S01]  /*2230*/  IMAD.U32 R0, RZ, RZ, UR41 ;  /* 0x00000029ff007e24 */ /* 0x000fe2000f8e00ff */
[----:B------:R-:W-:Y:S01]  /*2240*/  ULDC UR4, c[0x0][0x988] ;  /* 0x0002620000047ab9 */ /* 0x000fe20000000800 */
[----:B01----:R-:W-:Y:S01]  /*2250*/  IMAD.U32 R3, RZ, RZ, UR40 ;  /* 0x00000028ff037e24 */ /* 0x003fe2000f8e00ff */
[----:B------:R-:W-:Y:S01]  /*2260*/  P2R R15, PR, RZ, 0x1 ;  /* 0x00000001ff0f7803 */ /* 0x000fe20000000000 */
[----:B------:R-:W-:Y:S01]  /*2270*/  UIADD3 UR40, UR40, -0x2, URZ ;  /* 0xfffffffe28287890 */ /* 0x000fe2000fffe03f */
[----:B------:R-:W-:Y:S01]  /*2280*/  IADD3 R0, R0, 0x60, -R173 ;  /* 0x0000006000007810 */ /* 0x000fe20007ffe8ad */
[--C-:B------:R-:W-:Y:S02]  /*2290*/  IMAD.MOV.U32 R85, RZ, RZ, R87.reuse ;  /* 0x000000ffff557224 */ /* 0x100fe400078e0057 */
[----:B------:R-:W-:Y:S01]  /*22a0*/  UISETP.GE.AND UP0, UPT, UR40, UR60, UPT ;  /* 0x0000003c2800728c */ /* 0x000fe2000bf06270 */
[----:B------:R-:W-:Y:S02]  /*22b0*/  IMAD.MOV.U32 R83, RZ, RZ, R87 ;  /* 0x000000ffff537224 */ /* 0x000fe400078e0057 */
[----:B------:R-:W-:-:S02]  /*22c0*/  IMAD R0, R3, -0x60, R0 ;  /* 0xffffffa003007824 */ /* 0x000fc400078e0200 */
[--C-:B------:R-:W-:Y:S02]  /*22d0*/  IMAD.MOV.U32 R81, RZ, RZ, R87.reuse ;  /* 0x000000ffff517224 */ /* 0x100fe400078e0057 */
[--C-:B------:R-:W-:Y:S01]  /*22e0*/  IMAD.MOV.U32 R79, RZ, RZ, R87.reuse ;  /* 0x000000ffff4f7224 */ /* 0x100fe200078e0057 */
[C---:B------:R-:W-:Y:S01]  /*22f0*/  ISETP.GT.AND P6, PT, R0.reuse, RZ, PT ;  /* 0x000000ff0000720c */ /* 0x040fe20003fc4270 */
[--C-:B------:R-:W-:Y:S01]  /*2300*/  IMAD.MOV.U32 R77, RZ, RZ, R87.reuse ;  /* 0x000000ffff4d7224 */ /* 0x100fe200078e0057 */
[C---:B------:R-:W-:Y:S01]  /*2310*/  ISETP.GT.AND P5, PT, R0.reuse, 0x1, PT ;  /* 0x000000010000780c */ /* 0x040fe20003fa4270 */
[--C-:B------:R-:W-:Y:S01]  /*2320*/  IMAD.MOV.U32 R75, RZ, RZ, R87.reuse ;  /* 0x000000ffff4b7224 */ /* 0x100fe200078e0057 */
[----:B------:R-:W-:Y:S01]  /*2330*/  ISETP.GT.AND P4, PT, R0, 0x8, PT ;  /* 0x000000080000780c */ /* 0x000fe20003f84270 */
[----:B------:R-:W-:Y:S01]  /*2340*/  IMAD.MOV.U32 R73, RZ, RZ, R87 ;  /* 0x000000ffff497224 */ /* 0x000fe200078e0057 */
[----:B------:R-:W-:Y:S02]  /*2350*/  FSEL R10, R24, -INF , P6 ;  /* 0xff800000180a7808 */ /* 0x000fe40003000000 */
[----:B------:R-:W-:-:S02]  /*2360*/  FSEL R25, R25, -INF , P5 ;  /* 0xff80000019197808 */ /* 0x000fc40002800000 */
[----:B------:R-:W-:Y:S02]  /*2370*/  ISETP.GT.AND P3, PT, R0, 0x9, PT ;  /* 0x000000090000780c */ /* 0x000fe40003f64270 */
[----:B------:R-:W-:Y:S02]  /*2380*/  FSEL R72, R28, -INF , P4 ;  /* 0xff8000001c487808 */ /* 0x000fe40002000000 */
[----:B------:R-:W-:Y:S02]  /*2390*/  FMNMX.FTZ R3, R10, R25, !PT ;  /* 0x000000190a037209 */ /* 0x000fe40007810000 */
[----:B------:R-:W-:Y:S02]  /*23a0*/  ISETP.GT.AND P2, PT, R0, 0x10, PT ;  /* 0x000000100000780c */ /* 0x000fe40003f44270 */
[----:B------:R-:W-:Y:S02]  /*23b0*/  FSEL R74, R29, -INF , P3 ;  /* 0xff8000001d4a7808 */ /* 0x000fe40001800000 */
[----:B------:R-:W-:-:S02]  /*23c0*/  FMNMX.FTZ R3, R72, R3, !PT ;  /* 0x0000000348037209 */ /* 0x000fc40007810000 */
[----:B------:R-:W-:Y:S02]  /*23d0*/  ISETP.GT.AND P1, PT, R0, 0x11, PT ;  /* 0x000000110000780c */ /* 0x000fe40003f24270 */
[----:B------:R-:W-:Y:S02]  /*23e0*/  FSEL R76, R32, -INF , P2 ;  /* 0xff800000204c7808 */ /* 0x000fe40001000000 */
[----:B------:R-:W-:Y:S02]  /*23f0*/  FMNMX.FTZ R3, R74, R3, !PT ;  /* 0x000000034a037209 */ /* 0x000fe40007810000 */
[----:B------:R-:W-:Y:S02]  /*2400*/  FSEL R26, R26, -INF , P6 ;  /* 0xff8000001a1a7808 */ /* 0x000fe40003000000 */
[----:B------:R-:W-:Y:S02]  /*2410*/  ISETP.GT.AND P6, PT, R0, 0x18, PT ;  /* 0x000000180000780c */ /* 0x000fe40003fc4270 */
[----:B------:R-:W-:-:S02]  /*2420*/  FSEL R78, R33, -INF , P1 ;  /* 0xff800000214e7808 */ /* 0x000fc40000800000 */
[----:B------:R-:W-:Y:S02]  /*2430*/  FMNMX.FTZ R3, R76, R3, !PT ;  /* 0x000000034c037209 */ /* 0x000fe40007810000 */
[----:B------:R-:W-:Y:S02]  /*2440*/  FSEL R27, R27, -INF , P5 ;  /* 0xff8000001b1b7808 */ /* 0x000fe40002800000 */
[----:B------:R-:W-:Y:S02]  /*2450*/  ISETP.GT.AND P5, PT, R0, 0x19, PT ;  /* 0x000000190000780c */ /* 0x000fe40003fa4270 */
[----:B------:R-:W-:Y:S02]  /*2460*/  FSEL R80, R36, -INF , P6 ;  /* 0xff80000024507808 */ /* 0x000fe40003000000 */
[----:B------:R-:W-:Y:S02]  /*2470*/  FMNMX.FTZ R3, R78, R3, !PT ;  /* 0x000000034e037209 */ /* 0x000fe40007810000 */
[----:B------:R-:W-:-:S02]  /*2480*/  FSEL R30, R30, -INF , P4 ;  /* 0xff8000001e1e7808 */ /* 0x000fc40002000000 */
        /* <DEDUP_REMOVED lines=25> */
[----:B------:R-:W-:Y:S01]  /*2620*/  FSEL R90, R49, -INF , P5 ;  /* 0xff800000315a7808 */ /* 0x000fe20002800000 */
[----:B------:R-:W-:Y:S01]  /*2630*/  IMAD.MOV.U32 R49, RZ, RZ, R87 ;  /* 0x000000ffff317224 */ /* 0x000fe200078e0057 */
[----:B------:R-:W-:Y:S02]  /*2640*/  FMNMX.FTZ R3, R48, R3, !PT ;  /* 0x0000000330037209 */ /* 0x000fe40007810000 */
[----:B------:R-:W-:Y:S02]  /*2650*/  FSEL R24, R43, -INF , P3 ;  /* 0xff8000002b187808 */ /* 0x000fe40001800000 */
[----:B------:R-:W-:Y:S02]  /*2660*/  ISETP.GT.AND P3, PT, R0, 0x39, PT ;  /* 0x000000390000780c */ /* 0x000fe40003f64270 */
[----:B------:R-:W-:-:S02]  /*2670*/  FSEL R52, R52, -INF , P4 ;  /* 0xff80000034347808 */ /* 0x000fc40002000000 */
[----:B------:R-:W-:Y:S02]  /*2680*/  FMNMX.FTZ R3, R90, R3, !PT ;  /* 0x000000035a037209 */ /* 0x000fe40007810000 */
[----:B------:R-:W-:Y:S02]  /*2690*/  FSEL R46, R46, -INF , P2 ;  /* 0xff8000002e2e7808 */ /* 0x000fe40001000000 */
[----:B------:R-:W-:Y:S02]  /*26a0*/  ISETP.GT.AND P2, PT, R0, 0x40, PT ;  /* 0x000000400000780c */ /* 0x000fe40003f44270 */
[----:B------:R-:W-:Y:S01]  /*26b0*/  FSEL R92, R53, -INF , P3 ;  /* 0xff800000355c7808 */ /* 0x000fe20001800000 */
[--C-:B------:R-:W-:Y:S01]  /*26c0*/  IMAD.MOV.U32 R53, RZ, RZ, R87.reuse ;  /* 0x000000ffff357224 */ /* 0x100fe200078e0057 */
        /* <DEDUP_REMOVED lines=8> */
[----:B------:R-:W-:Y:S01]  /*2750*/  FSEL R94, R57, -INF , P1 ;  /* 0xff800000395e7808 */ /* 0x000fe20000800000 */
[----:B------:R-:W-:Y:S01]  /*2760*/  IMAD.MOV.U32 R57, RZ, RZ, R87 ;  /* 0x000000ffff397224 */ /* 0x000fe200078e0057 */
        /* <DEDUP_REMOVED lines=8> */
[----:B------:R-:W-:Y:S01]  /*27f0*/  FSEL R96, R61, -INF , P5 ;  /* 0xff8000003d607808 */ /* 0x000fe20002800000 */
[--C-:B------:R-:W-:Y:S01]  /*2800*/  IMAD.MOV.U32 R61, RZ, RZ, R87.reuse ;  /* 0x000000ffff3d7224 */ /* 0x100fe200078e0057 */
        /* <DEDUP_REMOVED lines=16> */
[----:B------:R-:W-:Y:S01]  /*2910*/  FSEL R104, R69, -INF , P1 ;  /* 0xff80000045687808 */ /* 0x000fe20000800000 */
[----:B------:R-:W-:Y:S01]  /*2920*/  IMAD.MOV.U32 R69, RZ, RZ, R87 ;  /* 0x000000ffff457224 */ /* 0x000fe200078e0057 */
[----:B------:R-:W-:Y:S02]  /*2930*/  FMNMX.FTZ R3, R102, R3, !PT ;  /* 0x0000000366037209 */ /* 0x000fe40007810000 */
[----:B------:R-:W-:Y:S02]  /*2940*/  FSEL R62, R62, -INF , P6 ;  /* 0xff8000003e3e7808 */ /* 0x000fe40003000000 */
[----:B------:R-:W-:-:S02]  /*2950*/  FMNMX.FTZ R11, R104, R3, !PT ;  /* 0x00000003680b7209 */ /* 0x000fc40007810000 */
[----:B------:R-:W-:Y:S02]  /*2960*/  MOV R3, UR4 ;  /* 0x0000000400037c02 */ /* 0x000fe40008000f00 */
[----:B------:R-:W-:Y:S01]  /*2970*/  FSEL R64, R63, -INF , P5 ;  /* 0xff8000003f407808 */ /* 0x000fe20002800000 */
[----:B------:R-:W0:Y:S01]  /*2980*/  SHFL.BFLY PT, R0, R11, 0x2, 0x1f ;  /* 0x0c401f000b007f89 */ /* 0x000e2200000e0000 */
[----:B------:R-:W-:Y:S01]  /*2990*/  FSEL R66, R66, -INF , P4 ;  /* 0xff80000042427808 */ /* 0x000fe20002000000 */
[----:B------:R-:W-:Y:S01]  /*29a0*/  IMAD.MOV.U32 R63, RZ, RZ, R87 ;  /* 0x000000ffff3f7224 */ /* 0x000fe200078e0057 */
[----:B------:R-:W-:Y:S02]  /*29b0*/  FSEL R68, R67, -INF , P3 ;  /* 0xff80000043447808 */ /* 0x000fe40001800000 */
[----:B------:R-:W-:Y:S02]  /*29c0*/  FSEL R70, R70, -INF , P2 ;  /* 0xff80000046467808 */ /* 0x000fe40001000000 */
[----:B------:R-:W-:-:S02]  /*29d0*/  R2UR UR4, R8 ;  /* 0x00000000080472ca */ /* 0x000fc400000e0000 */
[----:B------:R-:W-:-:S11]  /*29e0*/  MOV R67, R87 ;  /* 0x0000005700437202 */ /* 0x000fd60000000f00 */
[----:B------:R-:W-:Y:S01]  /*29f0*/  UIADD3 UR4, UR4, 0x2a840, URZ ;  /* 0x0002a84004047890 */ /* 0x000fe2000fffe03f */
[----:B0-----:R-:W-:-:S03]  /*2a00*/  FMNMX.FTZ R13, R11, R0, !PT ;  /* 0x000000000b0d7209 */ /* 0x001fc60007810000 */
[----:B------:R-:W-:Y:S02]  /*2a10*/  UPRMT UR4, UR42, 0x654, UR4 ;  /* 0x000006542a047896 */ /* 0x000fe40008000004 */
[----:B------:R-:W0:Y:S07]  /*2a20*/  SHFL.BFLY PT, R0, R13, 0x1, 0x1f ;  /* 0x0c201f000d007f89 */ /* 0x000e2e00000e0000 */
[----:B------:R-:W-:Y:S01]  /*2a30*/  SYNCS.ARRIVE.TRANS64.RED.A1T0 RZ, [UR4], RZ ;  /* 0x000000ffffff79a7 */ /* 0x000fe20008100404 */
        /* <DEDUP_REMOVED lines=42> */
[----:B------:R-:W-:Y:S01]  /*2ce0*/  FFMA.FTZ R102, R102, R3, -R29 ;  /* 0x0000000366667223 */ /* 0x000fe2000001081d */
[----:B------:R-:W-:Y:S01]  /*2cf0*/  FMNMX.FTZ R13, R28, R13, !PT ;  /* 0x0000000d1c0d7209 */ /* 0x000fe20007810000 */
[----:B------:R1:W-:Y:S01]  /*2d00*/  MUFU.EX2 R11, R74 ;  /* 0x0000004a000b7308 */ /* 0x0003e20000000800 */
[----:B0-----:R-:W-:Y:S01]  /*2d10*/  FADD.FTZ R43, R136, R9 ;  /* 0x00000009882b7221 */ /* 0x001fe20000010000 */
[----:B------:R-:W-:Y:S01]  /*2d20*/  F2FP.F16.F32.PACK_AB R136, R9, R136 ;  /* 0x000000880988723e */ /* 0x000fe200000000ff */
[----:B------:R-:W-:Y:S01]  /*2d30*/  FFMA.FTZ R29, R104, R3, -R29 ;  /* 0x00000003681d7223 */ /* 0x000fe2000001081d */
[----:B------:R-:W-:Y:S01]  /*2d40*/  FMNMX.FTZ R13, R50, R13, !PT ;  /* 0x0000000d320d7209 */ /* 0x000fe20007810000 */
[----:B------:R-:W-:-:S02]  /*2d50*/  IMAD.MOV.U32 R84, RZ, RZ, R87 ;  /* 0x000000ffff547224 */ /* 0x000fc400078e0057 */
[--C-:B------:R-:W-:Y:S01]  /*2d60*/  IMAD.MOV.U32 R80, RZ, RZ, R87.reuse ;  /* 0x000000ffff507224 */ /* 0x100fe200078e0057 */
[----:B------:R-:W-:Y:S01]  /*2d70*/  FMNMX.FTZ R15, R32, R13, !PT ;  /* 0x0000000d200f7209 */ /* 0x000fe20007810000 */
[----:B------:R-:W-:Y:S01]  /*2d80*/  MUFU.EX2 R142, R142 ;  /* 0x0000008e008e7308 */ /* 0x000fe20000000800 */
[--C-:B------:R-:W-:Y:S02]  /*2d90*/  IMAD.MOV.U32 R76, RZ, RZ, R87.reuse ;  /* 0x000000ffff4c7224 */ /* 0x100fe400078e0057 */
[----:B------:R-:W-:Y:S01]  /*2da0*/  FMNMX.FTZ R15, R54, R15, !PT ;  /* 0x0000000f360f7209 */ /* 0x000fe20007810000 */
[--C-:B-1----:R-:W-:Y:S02]  /*2db0*/  IMAD.MOV.U32 R74, RZ, RZ, R87.reuse ;  /* 0x000000ffff4a7224 */ /* 0x102fe400078e0057 */
[----:B------:R-:W-:Y:S01]  /*2dc0*/  IMAD.MOV.U32 R71, RZ, RZ, R87 ;  /* 0x000000ffff477224 */ /* 0x000fe200078e0057 */
[----:B------:R-:W-:Y:S01]  /*2dd0*/  FMNMX.FTZ R15, R36, R15, !PT ;  /* 0x0000000f240f7209 */ /* 0x000fe20007810000 */
[----:B------:R0:W-:Y:S03]  /*2de0*/  MUFU.EX2 R13, R78 ;  /* 0x0000004e000d7308 */ /* 0x0001e60000000800 */
[----:B------:R-:W-:-:S04]  /*2df0*/  FMNMX.FTZ R15, R58, R15, !PT ;  /* 0x0000000f3a0f7209 */ /* 0x000fc80007810000 */
[----:B------:R-:W-:Y:S01]  /*2e00*/  FMNMX.FTZ R21, R40, R15, !PT ;  /* 0x0000000f28157209 */ /* 0x000fe20007810000 */
[----:B------:R-:W-:Y:S01]  /*2e10*/  MUFU.EX2 R144, R144 ;  /* 0x0000009000907308 */ /* 0x000fe20000000800 */
[----:B0-----:R-:W-:Y:S02]  /*2e20*/  MOV R78, R87 ;  /* 0x00000057004e7202 */ /* 0x001fe40000000f00 */
[----:B------:R-:W-:-:S04]  /*2e30*/  FMNMX.FTZ R21, R62, R21, !PT ;  /* 0x000000153e157209 */ /* 0x000fc80007810000 */
[----:B------:R-:W-:Y:S01]  /*2e40*/  FMNMX.FTZ R21, R64, R21, !PT ;  /* 0x0000001540157209 */ /* 0x000fe20007810000 */
[----:B------:R0:W-:Y:S03]  /*2e50*/  MUFU.EX2 R15, R82 ;  /* 0x00000052000f7308 */ /* 0x0001e60000000800 */
[----:B------:R-:W-:-:S04]  /*2e60*/  FMNMX.FTZ R21, R66, R21, !PT ;  /* 0x0000001542157209 */ /* 0x000fc80007810000 */
[----:B------:R-:W-:Y:S01]  /*2e70*/  FMNMX.FTZ R21, R68, R21, !PT ;  /* 0x0000001544157209 */ /* 0x000fe20007810000 */
[----:B------:R1:W-:Y:S01]  /*2e80*/  MUFU.EX2 R31, R86 ;  /* 0x00000056001f7308 */ /* 0x0003e20000000800 */
[----:B0-----:R-:W-:Y:S02]  /*2e90*/  IMAD.MOV.U32 R82, RZ, RZ, R87 ;  /* 0x000000ffff527224 */ /* 0x001fe400078e0057 */
[----:B------:R-:W-:-:S04]  /*2ea0*/  FMNMX.FTZ R21, R70, R21, !PT ;  /* 0x0000001546157209 */ /* 0x000fc80007810000 */
[----:B------:R-:W-:Y:S01]  /*2eb0*/  FMNMX.FTZ R21, R72, R21, !PT ;  /* 0x0000001548157209 */ /* 0x000fe20007810000 */
[----:B------:R-:W-:Y:S01]  /*2ec0*/  MUFU.EX2 R44, R44 ;  /* 0x0000002c002c7308 */ /* 0x000fe20000000800 */
[----:B-1----:R-:W-:-:S03]  /*2ed0*/  IMAD.MOV.U32 R86, RZ, RZ, R87 ;  /* 0x000000ffff567224 */ /* 0x002fc600078e0057 */
[----:B------:R-:W0:Y:S04]  /*2ee0*/  SHFL.BFLY PT, R10, R21, 0x2, 0x1f ;  /* 0x0c401f00150a7f89 */ /* 0x000e2800000e0000 */
[----:B------:R-:W1:Y:S08]  /*2ef0*/  MUFU.EX2 R33, R88 ;  /* 0x0000005800217308 */ /* 0x000e700000000800 */
[----:B------:R-:W-:Y:S08]  /*2f00*/  MUFU.EX2 R48, R48 ;  /* 0x0000003000307308 */ /* 0x000ff00000000800 */
[----:B------:R-:W2:Y:S01]  /*2f10*/  MUFU.EX2 R35, R90 ;  /* 0x0000005a00237308 */ /* 0x000ea20000000800 */
[----:B-1----:R-:W-:-:S02]  /*2f20*/  F2FP.F16.F32.PACK_AB R146, R33, R44 ;  /* 0x0000002c2192723e */ /* 0x002fc400000000ff */
[----:B0-----:R-:W-:-:S05]  /*2f30*/  FMNMX.FTZ R25, R21, R10, !PT ;  /* 0x0000000a15197209 */ /* 0x001fca0007810000 */
[----:B------:R-:W-:Y:S01]  /*2f40*/  MUFU.EX2 R52, R52 ;  /* 0x0000003400347308 */ /* 0x000fe20000000800 */
[----:B------:R-:W0:Y:S07]  /*2f50*/  SHFL.BFLY PT, R10, R25, 0x1, 0x1f ;  /* 0x0c201f00190a7f89 */ /* 0x000e2e00000e0000 */
[----:B------:R-:W1:Y:S01]  /*2f60*/  MUFU.EX2 R37, R92 ;  /* 0x0000005c00257308 */ /* 0x000e620000000800 */
[----:B--2---:R-:W-:-:S07]  /*2f70*/  F2FP.F16.F32.PACK_AB R148, R35, R48 ;  /* 0x000000302394723e */ /* 0x004fce00000000ff */
[----:B------:R-:W-:Y:S08]  /*2f80*/  MUFU.EX2 R56, R56 ;  /* 0x0000003800387308 */ /* 0x000ff00000000800 */
[----:B------:R-:W2:Y:S01]  /*2f90*/  MUFU.EX2 R21, R94 ;  /* 0x0000005e00157308 */ /* 0x000ea20000000800 */
[----:B0-----:R-:W-:Y:S02]  /*2fa0*/  FMNMX.FTZ R10, R25, R10, !PT ;  /* 0x0000000a190a7209 */ /* 0x001fe40007810000 */
[----:B-1----:R-:W-:-:S02]  /*2fb0*/  F2FP.F16.F32.PACK_AB R150, R37, R52 ;  /* 0x000000342596723e */ /* 0x002fc400000000ff */
[C---:B------:R-:W-:Y:S01]  /*2fc0*/  FSETP.NEU.FTZ.AND P1, PT, R10.reuse, -INF , PT ;  /* 0xff8000000a00780b */ /* 0x040fe20003f3d000 */
[----:B------:R-:W-:Y:S02]  /*2fd0*/  FMUL.FTZ R41, R10, R3 ;  /* 0x000000030a297220 */ /* 0x000fe40000410000 */
[----:B------:R-:W-:Y:S03]  /*2fe0*/  MUFU.EX2 R60, R60 ;  /* 0x0000003c003c7308 */ /* 0x000fe60000000800 */
[----:B------:R-:W-:Y:S02]  /*2ff0*/  FSEL R41, R41, RZ, P1 ;  /* 0x000000ff29297208 */ /* 0x000fe40000800000 */
[----:B------:R-:W-:-:S03]  /*3000*/  PLOP3.LUT P1, PT, PT, PT, UP0, 0x80, 0x0 ;  /* 0x000000000000781c */ /* 0x000fc60003f2f008 */
        /* <DEDUP_REMOVED lines=22> */
[----:B------:R-:W1:Y:S01]  /*3170*/  MUFU.EX2 R30, R30 ;  /* 0x0000001e001e7308 */ /* 0x000e620000000800 */
[-CC-:B------:R-:W-:Y:S01]  /*3180*/  FFMA.FTZ R66, R66, R3.reuse, -R41.reuse ;  /* 0x0000000342427223 */ /* 0x180fe20000010829 */
[-CC-:B------:R-:W-:Y:S01]  /*3190*/  FFMA.FTZ R68, R68, R3.reuse, -R41.reuse ;  /* 0x0000000344447223 */ /* 0x180fe20000010829 */
[-CC-:B------:R-:W-:Y:S01]  /*31a0*/  FFMA.FTZ R70, R70, R3.reuse, -R41.reuse ;  /* 0x0000000346467223 */ /* 0x180fe20000010829 */
[----:B------:R-:W-:Y:S01]  /*31b0*/  FFMA.FTZ R41, R72, R3, -R41 ;  /* 0x0000000348297223 */ /* 0x000fe20000010829 */
[----:B--2---:R-:W-:Y:S01]  /*31c0*/  F2FP.F16.F32.PACK_AB R152, R21, R56 ;  /* 0x000000381598723e */ /* 0x004fe200000000ff */
[----:B------:R-:W-:-:S02]  /*31d0*/  IMAD.MOV.U32 R72, RZ, RZ, R87 ;  /* 0x000000ffff487224 */ /* 0x000fc400078e0057 */
[----:B------:R2:W3:Y:S01]  /*31e0*/  MUFU.EX2 R139, R12 ;  /* 0x0000000c008b7308 */ /* 0x0004e20000000800 */
[----:B0-----:R-:W-:-:S07]  /*31f0*/  F2FP.F16.F32.PACK_AB R137, R27, R26 ;  /* 0x0000001a1b89723e */ /* 0x001fce00000000ff */
[----:B------:R-:W0:Y:S01]  /*3200*/  MUFU.EX2 R34, R34 ;  /* 0x0000002200227308 */ /* 0x000e220000000800 */
[----:B--2---:R-:W-:Y:S01]  /*3210*/  FADD.FTZ R12, R138, R43 ;  /* 0x0000002b8a0c7221 */ /* 0x004fe20000010000 */
[----:B------:R-:W-:-:S03]  /*3220*/  F2FP.F16.F32.PACK_AB R138, R11, R138 ;  /* 0x0000008a0b8a723e */ /* 0x000fc600000000ff */
[----:B------:R-:W-:-:S03]  /*3230*/  FADD.FTZ R43, R11, R12 ;  /* 0x0000000c0b2b7221 */ /* 0x000fc60000010000 */
[----:B------:R2:W4:Y:S01]  /*3240*/  MUFU.EX2 R141, R14 ;  /* 0x0000000e008d7308 */ /* 0x0005220000000800 */
[----:B------:R-:W-:Y:S01]  /*3250*/  FADD.FTZ R12, R140, R43 ;  /* 0x0000002b8c0c7221 */ /* 0x000fe20000010000 */
[----:B------:R-:W-:Y:S01]  /*3260*/  FADD.FTZ R43, R26, R27 ;  /* 0x0000001b1a2b7221 */ /* 0x000fe20000010000 */
[C---:B------:R-:W-:Y:S01]  /*3270*/  F2FP.F16.F32.PACK_AB R140, R13.reuse, R140 ;  /* 0x0000008c0d8c723e */ /* 0x040fe200000000ff */
[----:B------:R-:W-:Y:S02]  /*3280*/  IMAD.MOV.U32 R27, RZ, RZ, R87 ;  /* 0x000000ffff1b7224 */ /* 0x000fe400078e0057 */
[----:B------:R-:W-:Y:S01]  /*3290*/  FADD.FTZ R45, R13, R12 ;  /* 0x0000000c0d2d7221 */ /* 0x000fe20000010000 */
[----:B-1----:R-:W-:Y:S01]  /*32a0*/  FADD.FTZ R12, R30, R43 ;  /* 0x0000002b1e0c7221 */ /* 0x002fe20000010000 */
[----:B------:R-:W-:Y:S01]  /*32b0*/  IMAD.MOV.U32 R26, RZ, RZ, R87 ;  /* 0x000000ffff1a7224 */ /* 0x000fe200078e0057 */
[----:B------:R-:W1:Y:S01]  /*32c0*/  MUFU.EX2 R38, R38 ;  /* 0x0000002600267308 */ /* 0x000e620000000800 */
[----:B--2---:R-:W-:Y:S01]  /*32d0*/  FADD.FTZ R14, R142, R45 ;  /* 0x0000002d8e0e7221 */ /* 0x004fe20000010000 */
[C---:B---3--:R-:W-:Y:S01]  /*32e0*/  FADD.FTZ R43, R139.reuse, R12 ;  /* 0x0000000c8b2b7221 */ /* 0x048fe20000010000 */
[----:B------:R-:W-:Y:S01]  /*32f0*/  F2FP.F16.F32.PACK_AB R139, R139, R30 ;  /* 0x0000001e8b8b723e */ /* 0x000fe200000000ff */
[----:B------:R-:W-:-:S02]  /*3300*/  IMAD.MOV.U32 R30, RZ, RZ, R87 ;  /* 0x000000ffff1e7224 */ /* 0x000fc400078e0057 */
[C---:B------:R-:W-:Y:S01]  /*3310*/  FADD.FTZ R45, R15.reuse, R14 ;  /* 0x0000000e0f2d7221 */ /* 0x040fe20000010000 */
[----:B0-----:R-:W-:Y:S01]  /*3320*/  FADD.FTZ R12, R34, R43 ;  /* 0x0000002b220c7221 */ /* 0x001fe20000010000 */
[----:B------:R-:W-:Y:S01]  /*3330*/  F2FP.F16.F32.PACK_AB R142, R15, R142 ;  /* 0x0000008e0f8e723e */ /* 0x000fe200000000ff */
[----:B------:R-:W0:Y:S01]  /*3340*/  MUFU.EX2 R143, R20 ;  /* 0x00000014008f7308 */ /* 0x000e220000000800 */
[----:B------:R-:W-:Y:S01]  /*3350*/  FADD.FTZ R14, R144, R45 ;  /* 0x0000002d900e7221 */ /* 0x000fe20000010000 */
[----:B----4-:R-:W-:Y:S01]  /*3360*/  FADD.FTZ R43, R141, R12 ;  /* 0x0000000c8d2b7221 */ /* 0x010fe20000010000 */
[C---:B------:R-:W-:Y:S02]  /*3370*/  F2FP.F16.F32.PACK_AB R144, R31.reuse, R144 ;  /* 0x000000901f90723e */ /* 0x040fe400000000ff */
[----:B------:R-:W-:Y:S01]  /*3380*/  FADD.FTZ R45, R31, R14 ;  /* 0x0000000e1f2d7221 */ /* 0x000fe20000010000 */
[----:B------:R-:W-:Y:S01]  /*3390*/  F2FP.F16.F32.PACK_AB R141, R141, R34 ;  /* 0x000000228d8d723e */ /* 0x000fe200000000ff */
[----:B------:R-:W-:Y:S01]  /*33a0*/  IMAD.MOV.U32 R31, RZ, RZ, R87 ;  /* 0x000000ffff1f7224 */ /* 0x000fe200078e0057 */
[----:B------:R-:W2:Y:S01]  /*33b0*/  MUFU.EX2 R42, R42 ;  /* 0x0000002a002a7308 */ /* 0x000ea20000000800 */
[----:B-1----:R-:W-:Y:S01]  /*33c0*/  FADD.FTZ R12, R38, R43 ;  /* 0x0000002b260c7221 */ /* 0x002fe20000010000 */
[----:B------:R-:W-:Y:S01]  /*33d0*/  FADD.FTZ R14, R44, R45 ;  /* 0x0000002d2c0e7221 */ /* 0x000fe20000010000 */
[----:B------:R-:W-:Y:S01]  /*33e0*/  IMAD.MOV.U32 R44, RZ, RZ, R87 ;  /* 0x000000ffff2c7224 */ /* 0x000fe200078e0057 */
[----:B------:R-:W-:-:S02]  /*33f0*/  MOV R34, R87 ;  /* 0x0000005700227202 */ /* 0x000fc40000000f00 */
[----:B------:R-:W-:Y:S01]  /*3400*/  FADD.FTZ R45, R33, R14 ;  /* 0x0000000e212d7221 */ /* 0x000fe20000010000 */
[----:B------:R-:W-:Y:S01]  /*3410*/  IMAD.MOV.U32 R33, RZ, RZ, R87 ;  /* 0x000000ffff217224 */ /* 0x000fe200078e0057 */
[----:B------:R-:W1:Y:S01]  /*3420*/  MUFU.EX2 R145, R24 ;  /* 0x0000001800917308 */ /* 0x000e620000000800 */
[C---:B0-----:R-:W-:Y:S01]  /*3430*/  FADD.FTZ R43, R143.reuse, R12 ;  /* 0x0000000c8f2b7221 */ /* 0x041fe20000010000 */
[----:B------:R-:W-:Y:S01]  /*3440*/  FADD.FTZ R12, R48, R45 ;  /* 0x0000002d300c7221 */ /* 0x000fe20000010000 */
[----:B------:R-:W-:Y:S01]  /*3450*/  F2FP.F16.F32.PACK_AB R143, R143, R38 ;  /* 0x000000268f8f723e */ /* 0x000fe200000000ff */
[--C-:B------:R-:W-:Y:S02]  /*3460*/  IMAD.MOV.U32 R48, RZ, RZ, R87.reuse ;  /* 0x000000ffff307224 */ /* 0x100fe400078e0057 */
[----:B------:R-:W-:Y:S01]  /*3470*/  FADD.FTZ R45, R35, R12 ;  /* 0x0000000c232d7221 */ /* 0x000fe20000010000 */
[----:B------:R-:W-:Y:S01]  /*3480*/  IMAD.MOV.U32 R38, RZ, RZ, R87 ;  /* 0x000000ffff267224 */ /* 0x000fe200078e0057 */
[----:B------:R-:W0:Y:S01]  /*3490*/  MUFU.EX2 R46, R46 ;  /* 0x0000002e002e7308 */ /* 0x000e220000000800 */
[----:B--2---:R-:W-:Y:S01]  /*34a0*/  FADD.FTZ R8, R42, R43 ;  /* 0x0000002b2a087221 */ /* 0x004fe20000010000 */
[----:B------:R-:W-:Y:S01]  /*34b0*/  FADD.FTZ R12, R52, R45 ;  /* 0x0000002d340c7221 */ /* 0x000fe20000010000 */
[----:B------:R-:W-:-:S02]  /*34c0*/  IMAD.MOV.U32 R52, RZ, RZ, R87 ;  /* 0x000000ffff347224 */ /* 0x000fc400078e0057 */
[--C-:B------:R-:W-:Y:S02]  /*34d0*/  IMAD.MOV.U32 R35, RZ, RZ, R87.reuse ;  /* 0x000000ffff237224 */ /* 0x100fe400078e0057 */
[----:B------:R-:W-:Y:S01]  /*34e0*/  FADD.FTZ R45, R37, R12 ;  /* 0x0000000c252d7221 */ /* 0x000fe20000010000 */
[----:B------:R-:W-:Y:S01]  /*34f0*/  IMAD.MOV.U32 R37, RZ, RZ, R87 ;  /* 0x000000ffff257224 */ /* 0x000fe200078e0057 */
[----:B------:R2:W3:Y:S01]  /*3500*/  MUFU.EX2 R147, R28 ;  /* 0x0000001c00937308 */ /* 0x0004e20000000800 */
[C---:B-1----:R-:W-:Y:S01]  /*3510*/  FADD.FTZ R43, R145.reuse, R8 ;  /* 0x00000008912b7221 */ /* 0x042fe20000010000 */
[----:B------:R-:W-:Y:S01]  /*3520*/  FADD.FTZ R12, R56, R45 ;  /* 0x0000002d380c7221 */ /* 0x000fe20000010000 */
[----:B------:R-:W-:Y:S01]  /*3530*/  F2FP.F16.F32.PACK_AB R145, R145, R42 ;  /* 0x0000002a9191723e */ /* 0x000fe200000000ff */
[----:B------:R-:W-:Y:S01]  /*3540*/  IMAD.MOV.U32 R42, RZ, RZ, R87 ;  /* 0x000000ffff2a7224 */ /* 0x000fe200078e0057 */
[-C--:B------:R-:W-:Y:S01]  /*3550*/  MOV R56, R87.reuse ;  /* 0x0000005700387202 */ /* 0x080fe20000000f00 */
[----:B------:R-:W-:Y:S01]  /*3560*/  FADD.FTZ R11, R21, R12 ;  /* 0x0000000c150b7221 */ /* 0x000fe20000010000 */
[----:B------:R-:W-:Y:S01]  /*3570*/  MOV R45, R87 ;  /* 0x00000057002d7202 */ /* 0x000fe20000000f00 */
[----:B------:R-:W1:Y:S01]  /*3580*/  MUFU.EX2 R50, R50 ;  /* 0x0000003200327308 */ /* 0x000e620000000800 */
[----:B0-----:R-:W-:Y:S01]  /*3590*/  FADD.FTZ R8, R46, R43 ;  /* 0x0000002b2e087221 */ /* 0x001fe20000010000 */
[----:B------:R-:W-:Y:S01]  /*35a0*/  FADD.FTZ R12, R60, R11 ;  /* 0x0000000b3c0c7221 */ /* 0x000fe20000010000 */
[----:B--2---:R-:W-:-:S02]  /*35b0*/  IMAD.MOV.U32 R28, RZ, RZ, R87 ;  /* 0x000000ffff1c7224 */ /* 0x004fc400078e0057 */
[----:B------:R-:W-:-:S03]  /*35c0*/  IMAD.MOV.U32 R24, RZ, RZ, R87 ;  /* 0x000000ffff187224 */ /* 0x000fc600078e0057 */
[----:B------:R0:W2:Y:S01]  /*35d0*/  MUFU.EX2 R149, R32 ;  /* 0x0000002000957308 */ /* 0x0000a20000000800 */
[C---:B---3--:R-:W-:Y:S01]  /*35e0*/  FADD.FTZ R43, R147.reuse, R8 ;  /* 0x00000008932b7221 */ /* 0x048fe20000010000 */
[----:B------:R-:W-:Y:S01]  /*35f0*/  F2FP.F16.F32.PACK_AB R147, R147, R46 ;  /* 0x0000002e9393723e */ /* 0x000fe200000000ff */
[----:B------:R-:W-:-:S05]  /*3600*/  IMAD.MOV.U32 R46, RZ, RZ, R87 ;  /* 0x000000ffff2e7224 */ /* 0x000fca00078e0057 */
[----:B------:R-:W3:Y:S01]  /*3610*/  MUFU.EX2 R54, R54 ;  /* 0x0000003600367308 */ /* 0x000ee20000000800 */
[----:B-1----:R-:W-:Y:S01]  /*3620*/  FADD.FTZ R8, R50, R43 ;  /* 0x0000002b32087221 */ /* 0x002fe20000010000 */
[--C-:B------:R-:W-:Y:S02]  /*3630*/  IMAD.MOV.U32 R43, RZ, RZ, R87.reuse ;  /* 0x000000ffff2b7224 */ /* 0x100fe400078e0057 */
[----:B0-----:R-:W-:-:S04]  /*3640*/  IMAD.MOV.U32 R32, RZ, RZ, R87 ;  /* 0x000000ffff207224 */ /* 0x001fc800078e0057 */
[----:B------:R0:W1:Y:S01]  /*3650*/  MUFU.EX2 R151, R36 ;  /* 0x0000002400977308 */ /* 0x0000620000000800 */
[C---:B--2---:R-:W-:Y:S01]  /*3660*/  FADD.FTZ R9, R149.reuse, R8 ;  /* 0x0000000895097221 */ /* 0x044fe20000010000 */
[----:B------:R-:W-:Y:S01]  /*3670*/  F2FP.F16.F32.PACK_AB R149, R149, R50 ;  /* 0x000000329595723e */ /* 0x000fe200000000ff */
[----:B------:R-:W-:-:S05]  /*3680*/  IMAD.MOV.U32 R50, RZ, RZ, R87 ;  /* 0x000000ffff327224 */ /* 0x000fca00078e0057 */
[----:B------:R-:W2:Y:S01]  /*3690*/  MUFU.EX2 R39, R96 ;  /* 0x0000006000277308 */ /* 0x000ea20000000800 */
[----:B---3--:R-:W-:Y:S01]  /*36a0*/  FADD.FTZ R8, R54, R9 ;  /* 0x0000000936087221 */ /* 0x008fe20000010000 */
[----:B0-----:R-:W-:-:S06]  /*36b0*/  IMAD.MOV.U32 R36, RZ, RZ, R87 ;  /* 0x000000ffff247224 */ /* 0x001fcc00078e0057 */
[----:B------:R-:W0:Y:S01]  /*36c0*/  MUFU.EX2 R58, R58 ;  /* 0x0000003a003a7308 */ /* 0x000e220000000800 */
[C---:B-1----:R-:W-:Y:S01]  /*36d0*/  FADD.FTZ R9, R151.reuse, R8 ;  /* 0x0000000897097221 */ /* 0x042fe20000010000 */
[----:B------:R-:W-:Y:S01]  /*36e0*/  F2FP.F16.F32.PACK_AB R151, R151, R54 ;  /* 0x000000369797723e */ /* 0x000fe200000000ff */
[----:B------:R-:W-:-:S05]  /*36f0*/  IMAD.MOV.U32 R54, RZ, RZ, R87 ;  /* 0x000000ffff367224 */ /* 0x000fca00078e0057 */
[----:B------:R-:W1:Y:S01]  /*3700*/  MUFU.EX2 R98, R98 ;  /* 0x0000006200627308 */ /* 0x000e620000000800 */
[C---:B--2---:R-:W-:Y:S01]  /*3710*/  FADD.FTZ R11, R39.reuse, R12 ;  /* 0x0000000c270b7221 */ /* 0x044fe20000010000 */
[----:B------:R-:W-:Y:S01]  /*3720*/  F2FP.F16.F32.PACK_AB R154, R39, R60 ;  /* 0x0000003c279a723e */ /* 0x000fe200000000ff */
[--C-:B------:R-:W-:Y:S02]  /*3730*/  IMAD.MOV.U32 R60, RZ, RZ, R87.reuse ;  /* 0x000000ffff3c7224 */ /* 0x100fe400078e0057 */
[----:B------:R-:W-:-:S03]  /*3740*/  IMAD.MOV.U32 R39, RZ, RZ, R87 ;  /* 0x000000ffff277224 */ /* 0x000fc600078e0057 */
        /* <DEDUP_REMOVED lines=8> */
[----:B------:R-:W-:-:S05]  /*37d0*/  IMAD.MOV.U32 R58, RZ, RZ, R87 ;  /* 0x000000ffff3a7224 */ /* 0x000fca00078e0057 */
[----:B------:R-:W2:Y:S01]  /*37e0*/  MUFU.EX2 R102, R102 ;  /* 0x0000006600667308 */ /* 0x000ea20000000800 */
[C---:B0-----:R-:W-:Y:S01]  /*37f0*/  FADD.FTZ R11, R25.reuse, R12 ;  /* 0x0000000c190b7221 */ /* 0x041fe20000010000 */
[----:B------:R-:W-:Y:S01]  /*3800*/  F2FP.F16.F32.PACK_AB R156, R25, R98 ;  /* 0x00000062199c723e */ /* 0x000fe200000000ff */
[----:B------:R-:W-:-:S05]  /*3810*/  IMAD.MOV.U32 R25, RZ, RZ, R87 ;  /* 0x000000ffff197224 */ /* 0x000fca00078e0057 */
[----:B------:R0:W3:Y:S01]  /*3820*/  MUFU.EX2 R155, R64 ;  /* 0x00000040009b7308 */ /* 0x0000e20000000800 */
[----:B-1----:R-:W-:-:S07]  /*3830*/  FADD.FTZ R8, R62, R9 ;  /* 0x000000093e087221 */ /* 0x002fce0000010000 */
[----:B------:R-:W1:Y:S01]  /*3840*/  MUFU.EX2 R66, R66 ;  /* 0x0000004200427308 */ /* 0x000e620000000800 */
[----:B--2---:R-:W-:Y:S01]  /*3850*/  FADD.FTZ R12, R102, R11 ;  /* 0x0000000b660c7221 */ /* 0x004fe20000010000 */
[----:B0-----:R-:W-:-:S06]  /*3860*/  IMAD.MOV.U32 R64, RZ, RZ, R87 ;  /* 0x000000ffff407224 */ /* 0x001fcc00078e0057 */
[----:B------:R0:W2:Y:S01]  /*3870*/  MUFU.EX2 R157, R68 ;  /* 0x00000044009d7308 */ /* 0x0000a20000000800 */
[C---:B---3--:R-:W-:Y:S01]  /*3880*/  FADD.FTZ R11, R155.reuse, R8 ;  /* 0x000000089b0b7221 */ /* 0x048fe20000010000 */
[----:B------:R-:W-:Y:S01]  /*3890*/  F2FP.F16.F32.PACK_AB R155, R155, R62 ;  /* 0x0000003e9b9b723e */ /* 0x000fe200000000ff */
[----:B------:R-:W-:-:S05]  /*38a0*/  IMAD.MOV.U32 R62, RZ, RZ, R87 ;  /* 0x000000ffff3e7224 */ /* 0x000fca00078e0057 */
[----:B------:R-:W3:Y:S01]  /*38b0*/  MUFU.EX2 R70, R70 ;  /* 0x0000004600467308 */ /* 0x000ee20000000800 */
[----:B-1----:R-:W-:Y:S01]  /*38c0*/  FADD.FTZ R8, R66, R11 ;  /* 0x0000000b42087221 */ /* 0x002fe20000010000 */
[----:B0-----:R-:W-:-:S06]  /*38d0*/  IMAD.MOV.U32 R68, RZ, RZ, R87 ;  /* 0x000000ffff447224 */ /* 0x001fcc00078e0057 */
[----:B------:R-:W0:Y:S01]  /*38e0*/  MUFU.EX2 R29, R29 ;  /* 0x0000001d001d7308 */ /* 0x000e220000000800 */
[C---:B--2---:R-:W-:Y:S01]  /*38f0*/  FADD.FTZ R11, R157.reuse, R8 ;  /* 0x000000089d0b7221 */ /* 0x044fe20000010000 */
[----:B------:R-:W-:Y:S01]  /*3900*/  F2FP.F16.F32.PACK_AB R157, R157, R66 ;  /* 0x000000429d9d723e */ /* 0x000fe200000000ff */
[----:B------:R-:W-:-:S05]  /*3910*/  IMAD.MOV.U32 R66, RZ, RZ, R87 ;  /* 0x000000ffff427224 */ /* 0x000fca00078e0057 */
[----:B------:R-:W1:Y:S01]  /*3920*/  MUFU.EX2 R41, R41 ;  /* 0x0000002900297308 */ /* 0x000e620000000800 */
[----:B---3--:R-:W-:Y:S01]  /*3930*/  FADD.FTZ R8, R70, R11 ;  /* 0x0000000b46087221 */ /* 0x008fe20000010000 */
[----:B------:R-:W-:Y:S02]  /*3940*/  IMAD.MOV.U32 R11, RZ, RZ, 0x3f800000 ;  /* 0x3f800000ff0b7424 */ /* 0x000fe400078e00ff */
[C---:B0-----:R-:W-:Y:S01]  /*3950*/  FADD.FTZ R9, R29.reuse, R12 ;  /* 0x0000000c1d097221 */ /* 0x041fe20000010000 */
[----:B------:R-:W-:Y:S01]  /*3960*/  F2FP.F16.F32.PACK_AB R158, R29, R102 ;  /* 0x000000661d9e723e */ /* 0x000fe200000000ff */
[----:B------:R-:W-:Y:S02]  /*3970*/  IMAD.MOV.U32 R12, RZ, RZ, 0x3f800000 ;  /* 0x3f800000ff0c7424 */ /* 0x000fe400078e00ff */
[--C-:B------:R-:W-:Y:S02]  /*3980*/  IMAD.MOV.U32 R29, RZ, RZ, R87.reuse ;  /* 0x000000ffff1d7224 */ /* 0x100fe400078e0057 */
[C---:B-1----:R-:W-:Y:S01]  /*3990*/  FADD.FTZ R8, R41.reuse, R8 ;  /* 0x0000000829087221 */ /* 0x042fe20000010000 */
[----:B------:R-:W-:Y:S01]  /*39a0*/  F2FP.F16.F32.PACK_AB R159, R41, R70 ;  /* 0x00000046299f723e */ /* 0x000fe200000000ff */
[----:B------:R-:W-:-:S02]  /*39b0*/  IMAD.MOV.U32 R70, RZ, RZ, R87 ;  /* 0x000000ffff467224 */ /* 0x000fc400078e0057 */
[----:B------:R-:W-:Y:S01]  /*39c0*/  IMAD.MOV.U32 R41, RZ, RZ, R87 ;  /* 0x000000ffff297224 */ /* 0x000fe200078e0057 */
[----:B------:R-:W-:Y:S06]  /*39d0*/  @!P1 BRA `(.L_x_194) ;  /* 0x0000001c00b09947 */ /* 0x000fec0003800000 */
[----:B------:R-:W-:Y:S01]  /*39e0*/  MOV R15, R10 ;  /* 0x0000000a000f7202 */ /* 0x000fe20000000f00 */
[----:B------:R-:W-:Y:S01]  /*39f0*/  IMAD.MOV.U32 R13, RZ, RZ, R0 ;  /* 0x000000ffff0d7224 */ /* 0x000fe200078e0000 */
[----:B------:R-:W-:Y:S01]  /*3a00*/  CS2R R86, SRZ ;  /* 0x0000000000567805 */ /* 0x000fe2000001ff00 */
[----:B------:R-:W-:Y:S01]  /*3a10*/  IMAD.MOV.U32 R11, RZ, RZ, 0x3f800000 ;  /* 0x3f800000ff0b7424 */ /* 0x000fe200078e00ff */
        /* <DEDUP_REMOVED lines=31> */
[----:B------:R-:W-:Y:S01]  /*3c10*/  UMOV UR4, UR40 ;  /* 0x0000002800047c82 */ /* 0x000fe20008000000 */
[----:B------:R-:W-:Y:S01]  /*3c20*/  UMOV UR5, UR39 ;  /* 0x0000002700057c82 */ /* 0x000fe20008000000 */
[----:B------:R-:W-:-:S05]  /*3c30*/  UMOV UR6, UR38 ;  /* 0x0000002600067c82 */ /* 0x000fca0008000000 */
.L_x_205:
[----:B------:R-:W-:-:S04]  /*3c40*/  UISETP.NE.AND UP0, UPT, UR6, 0x1, UPT ;  /* 0x000000010600788c */ /* 0x000fc8000bf05270 */
[----:B------:R-:W-:-:S04]  /*3c50*/  USEL UR39, URZ, 0x1, UP0 ;  /* 0x000000013f277887 */ /* 0x000fc80008000000 */
[----:B------:R-:W-:Y:S01]  /*3c60*/  ULOP3.LUT UR39, UR5, UR39, URZ, 0x3c, !UPT ;  /* 0x0000002705277292 */ /* 0x000fe2000f8e3c3f */
[----:B------:R-:W-:Y:S11]  /*3c70*/  @!P0 BRA `(.L_x_195) ;  /* 0x0000000000048947 */ /* 0x000ff60003800000 */
[----:B------:R-:W-:Y:S01]  /*3c80*/  BPT.TRAP 0x1 ;  /* 0x000000040000795c */ /* 0x000fe20000300000 */
.L_x_195:
[----:B------:R-:W0:Y:S01]  /*3c90*/  S2UR UR11, SR_CgaCtaId ;  /* 0x00000000000b79c3 */ /* 0x000e220000008800 */
[----:B------:R-:W-:Y:S01]  /*3ca0*/  UIADD3 UR38, UR6, 0x1, URZ ;  /* 0x0000000106267890 */ /* 0x000fe2000fffe03f */
[----:B------:R-:W-:Y:S01]  /*3cb0*/  IMAD.U32 R0, RZ, RZ, UR39 ;  /* 0x00000027ff007e24 */ /* 0x000fe2000f8e00ff */
[----:B------:R-:W-:Y:S02]  /*3cc0*/  UMOV UR7, 0x400 ;  /* 0x0000040000077882 */ /* 0x000fe40000000000 */
[----:B------:R-:W-:Y:S02]  /*3cd0*/  UISETP.NE.AND UP0, UPT, UR38, 0x2, UPT ;  /* 0x000000022600788c */ /* 0x000fe4000bf05270 */
[----:B------:R-:W-:Y:S02]  /*3ce0*/  SHF.L.U32 R0, R0, 0x1f, RZ ;  /* 0x0000001f00007819 */ /* 0x000fe400000006ff */
[----:B------:R-:W-:Y:S02]  /*3cf0*/  USEL UR38, UR38, URZ, UP0 ;  /* 0x0000003f26267287 */ /* 0x000fe40008000000 */
[----:B0-----:R-:W-:-:S04]  /*3d00*/  ULEA UR7, UR11, UR7, 0x18 ;  /* 0x000000070b077291 */ /* 0x001fc8000f8ec03f */
[----:B------:R-:W-:-:S09]  /*3d10*/  ULEA UR8, UR38, UR7, 0x3 ;  /* 0x0000000726087291 */ /* 0x000fd2000f8e183f */
[----:B------:R0:W1:Y:S01]  /*3d20*/  SYNCS.PHASECHK.TRANS64.TRYWAIT P1, [UR8+0x2a830], R0 ;  /* 0x02a83000ff0075a7 */ /* 0x0000620008020148 */
[----:B------:R-:W-:Y:S05]  /*3d30*/  @!P0 BRA `(.L_x_196) ;  /* 0x0000000000048947 */ /* 0x000fea0003800000 */
[----:B------:R-:W-:Y:S01]  /*3d40*/  BPT.TRAP 0x1 ;  /* 0x000000040000795c */ /* 0x000fe20000300000 */
.L_x_196:
[----:B-1----:R-:W-:Y:S05]  /*3d50*/  @P1 BRA `(.L_x_197) ;  /* 0x0000000000081947 */ /* 0x002fea0003800000 */
[----:B------:R-:W1:Y:S02]  /*3d60*/  SYNCS.PHASECHK.TRANS64.TRYWAIT P1, [UR8+0x2a830], R0 ;  /* 0x02a83000ff0075a7 */ /* 0x000e640008020148 */
[----:B-1----:R-:W-:Y:S05]  /*3d70*/  @!P1 BRA `(.L_x_198) ;  /* 0x000000b000fc9947 */ /* 0x002fea0003800000 */
.L_x_197:
[----:B------:R-:W-:Y:S01]  /*3d80*/  R2UR UR40, R4 ;  /* 0x00000000042872ca */ /* 0x000fe200000e0000 */
[----:B------:R-:W-:Y:S01]  /*3d90*/  UIMAD UR9, UR38, 0x900, UR10 ;  /* 0x00000900260978a4 */ /* 0x000fe2000f8e020a */
[----:B------:R-:W-:Y:S01]  /*3da0*/  R2UR UR41, R5 ;  /* 0x00000000052972ca */ /* 0x000fe200000e0000 */
[----:B------:R-:W-:Y:S01]  /*3db0*/  WARPGROUP.ARRIVE ;  /* 0x00000000000079c5 */ /* 0x000fe20000000000 */
[----:B------:R-:W-:Y:S01]  /*3dc0*/  UMOV UR43, 0x40000040 ;  /* 0x40000040002b7882 */ /* 0x000fe20000000000 */
[----:B------:R-:W-:Y:S01]  /*3dd0*/  UIADD3 UR14, UR9, 0x302, URZ ;  /* 0x00000302090e7890 */ /* 0x000fe2000fffe03f */
[-C--:B------:R-:W-:Y:S01]  /*3de0*/  FMUL.FTZ R24, R24, R12.reuse ;  /* 0x0000000c18187220 */ /* 0x080fe20000410000 */
[----:B------:R-:W-:Y:S01]  /*3df0*/  UMOV UR15, 0x40000040 ;  /* 0x40000040000f7882 */ /* 0x000fe20000000000 */
[----:B------:R-:W-:Y:S01]  /*3e00*/  UMOV UR42, UR9 ;  /* 0x00000009002a7c82 */ /* 0x000fe20008000000 */
[----:B------:R-:W-:Y:S01]  /*3e10*/  UIADD3 UR18, UR9, 0x304, URZ ;  /* 0x0000030409127890 */ /* 0x000fe2000fffe03f */
[-C--:B------:R-:W-:Y:S01]  /*3e20*/  FMUL.FTZ R25, R25, R12.reuse ;  /* 0x0000000c19197220 */ /* 0x080fe20000410000 */
[----:B------:R-:W-:Y:S01]  /*3e30*/  UMOV UR19, 0x40000040 ;  /* 0x4000004000137882 */ /* 0x000fe20000000000 */
[----:B------:R-:W-:Y:S01]  /*3e40*/  UIADD3 UR22, UR9, 0x306, URZ ;  /* 0x0000030609167890 */ /* 0x000fe2000fffe03f */
[-C--:B------:R-:W-:Y:S01]  /*3e50*/  FMUL.FTZ R28, R28, R12.reuse ;  /* 0x0000000c1c1c7220 */ /* 0x080fe20000410000 */
[----:B------:R-:W-:Y:S01]  /*3e60*/  UMOV UR23, 0x40000040 ;  /* 0x4000004000177882 */ /* 0x000fe20000000000 */
[----:B------:R-:W-:Y:S01]  /*3e70*/  HGMMA.64x96x16.F32 R88, gdesc[UR40], RZ, !UPT, gsb0 ;  /* 0x01600000285879f0 */ /* 0x000fe2000c0008ff */
[----:B------:R-:W-:Y:S01]  /*3e80*/  R2UR UR40, R6 ;  /* 0x00000000062872ca */ /* 0x000fe200000e0000 */
[----:B------:R-:W-:Y:S01]  /*3e90*/  UIADD3 UR42, UR9, 0x2, URZ ;  /* 0x00000002092a7890 */ /* 0x000fe2000fffe03f */
[----:B------:R-:W-:Y:S01]  /*3ea0*/  R2UR UR41, R7 ;  /* 0x00000000072972ca */ /* 0x000fe200000e0000 */
[----:B------:R-:W-:Y:S01]  /*3eb0*/  UMOV UR43, 0x40000040 ;  /* 0x40000040002b7882 */ /* 0x000fe20000000000 */
[----:B------:R-:W-:Y:S01]  /*3ec0*/  UIADD3 UR26, UR9, 0x600, URZ ;  /* 0x00000600091a7890 */ /* 0x000fe2000fffe03f */
[-C--:B------:R-:W-:Y:S01]  /*3ed0*/  FMUL.FTZ R29, R29, R12.reuse ;  /* 0x0000000c1d1d7220 */ /* 0x080fe20000410000 */
[----:B------:R-:W-:Y:S01]  /*3ee0*/  UMOV UR27, 0x40000040 ;  /* 0x40000040001b7882 */ /* 0x000fe20000000000 */
[----:B------:R-:W-:Y:S01]  /*3ef0*/  UIADD3 UR30, UR9, 0x602, URZ ;  /* 0x00000602091e7890 */ /* 0x000fe2000fffe03f */
[-C--:B------:R-:W-:Y:S01]  /*3f00*/  FMUL.FTZ R32, R32, R12.reuse ;  /* 0x0000000c20207220 */ /* 0x080fe20000410000 */
[----:B------:R-:W-:Y:S01]  /*3f10*/  UMOV UR31, 0x40000040 ;  /* 0x40000040001f7882 */ /* 0x000fe20000000000 */
        /* <DEDUP_REMOVED lines=63> */
[----:B------:R-:W-:Y:S01]  /*4310*/  HGMMA.64x96x16.F32 R88, gdesc[UR40], R88, gsb0 ;  /* 0x01600000285879f0 */ /* 0x000fe20008000858 */
[----:B------:R-:W-:Y:S01]  /*4320*/  UIADD3 UR42, UR9, 0x4, URZ ;  /* 0x00000004092a7890 */ /* 0x000fe2000fffe03f */
[----:B------:R-:W-:Y:S01]  /*4330*/  UMOV UR40, UR56 ;  /* 0x0000003800287c82 */ /* 0x000fe20008000000 */
[----:B------:R-:W-:Y:S01]  /*4340*/  UMOV UR41, UR57 ;  /* 0x0000003900297c82 */ /* 0x000fe20008000000 */
[----:B------:R-:W-:Y:S01]  /*4350*/  UMOV UR43, 0x40000040 ;  /* 0x40000040002b7882 */ /* 0x000fe20000000000 */
[----:B------:R-:W-:Y:S02]  /*4360*/  WARPGROUP.DEPBAR.LE gsb0, 0x0 ;  /* 0x00008000000079c5 */ /* 0x000fe40000010000 */
        /* <DEDUP_REMOVED lines=44> */
.L_x_199:
[----:B------:R-:W-:Y:S01]  /*4630*/  ULEA UR9, UR6, UR7, 0x3 ;  /* 0x0000000706097291 */ /* 0x000fe2000f8e183f */
[----:B01----:R-:W-:-:S05]  /*4640*/  IMAD.U32 R0, RZ, RZ, UR5 ;  /* 0x00000005ff007e24 */ /* 0x003fca000f8e00ff */
[----:B------:R-:W-:-:S04]  /*4650*/  SHF.L.U32 R0, R0, 0x1f, RZ ;  /* 0x0000001f00007819 */ /* 0x000fc800000006ff */
[----:B------:R0:W1:Y:S01]  /*4660*/  SYNCS.PHASECHK.TRANS64.TRYWAIT P1, [UR9+0x2a850], R0 ;  /* 0x02a85000ff0075a7 */ /* 0x0000620008020149 */
[----:B------:R-:W-:Y:S05]  /*4670*/  @!P0 BRA `(.L_x_200) ;  /* 0x0000000000048947 */ /* 0x000fea0003800000 */
[----:B------:R-:W-:Y:S01]  /*4680*/  BPT.TRAP 0x1 ;  /* 0x000000040000795c */ /* 0x000fe20000300000 */
.L_x_200:
[----:B-1----:R-:W-:Y:S05]  /*4690*/  @P1 BRA `(.L_x_201) ;  /* 0x0000000000081947 */ /* 0x002fea0003800000 */
[----:B------:R-:W1:Y:S02]  /*46a0*/  SYNCS.PHASECHK.TRANS64.TRYWAIT P1, [UR9+0x2a850], R0 ;  /* 0x02a85000ff0075a7 */ /* 0x000e640008020149 */
[----:B-1----:R-:W-:Y:S05]  /*46b0*/  @!P1 BRA `(.L_x_202) ;  /* 0x000000a800c49947 */ /* 0x002fea0003800000 */
.L_x_201:
[----:B------:R-:W-:Y:S01]  /*46c0*/  UIADD3 UR7, UR7, 0x400, URZ ;  /* 0x0000040007077890 */ /* 0x000fe2000fffe03f */
[----:B------:R-:W-:-:S03]  /*46d0*/  WARPGROUP.ARRIVE ;  /* 0x00000000000079c5 */ /* 0x000fc60000000000 */
[----:B------:R-:W-:-:S04]  /*46e0*/  USHF.R.U32.HI UR7, URZ, 0x4, UR7 ;  /* 0x000000043f077899 */ /* 0x000fc80008011607 */
[----:B------:R-:W-:-:S04]  /*46f0*/  ULOP3.LUT UR7, UR7, 0x3fff, URZ, 0xc0, !UPT ;  /* 0x00003fff07077892 */ /* 0x000fc8000f8ec03f */
[----:B------:R-:W-:-:S03]  /*4700*/  ULOP3.LUT UR5, UR7, 0x3000000, URZ, 0xfc, !UPT ;  /* 0x0300000007057892 */ /* 0x000fc6000f8efc3f */
[----:B------:R-:W-:Y:S01]  /*4710*/  UMOV UR7, 0x40000040 ;  /* 0x4000004000077882 */ /* 0x000fe20000000000 */
[----:B------:R-:W-:-:S07]  /*4720*/  UIMAD UR5, UR6, 0x600, UR5 ;  /* 0x00000600060578a4 */ /* 0x000fce000f8e0205 */
[----:B------:R-:W-:Y:S02]  /*4730*/  UMOV UR6, UR5 ;  /* 0x0000000500067c82 */ /* 0x000fe40008000000 */
        /* <DEDUP_REMOVED lines=25> */
[----:B------:R-:W-:Y:S03]  /*48d0*/  HGMMA.64x128x16.F32 R24, R156, gdesc[UR4].tnspB, R24, gsb0 ;  /* 0x41e000049c187df0 */ /* 0x000fe60008000818 */
[----:B------:R-:W-:Y:S02]  /*48e0*/  WARPGROUP.DEPBAR.LE gsb0, 0x0 ;  /* 0x00008000000079c5 */ /* 0x000fe40000010000 */
[----:B------:R-:W-:Y:S05]  /*48f0*/  @!P0 BRA `(.L_x_203) ;  /* 0x0000000000048947 */ /* 0x000fea0003800000 */
[----:B------:R-:W-:Y:S01]  /*4900*/  BPT.TRAP 0x1 ;  /* 0x000000040000795c */ /* 0x000fe20000300000 */
.L_x_203:
[----:B01----:R-:W-:Y:S01]  /*4910*/  FMNMX.FTZ R0, R88, R13, !PT ;  /* 0x0000000d58007209 */ /* 0x003fe20007810000 */
[----:B------:R-:W-:Y:S01]  /*4920*/  UIADD3 UR8, UR8, 0x2a840, URZ ;  /* 0x0002a84008087890 */ /* 0x000fe2000fffe03f */
[----:B------:R-:W-:Y:S02]  /*4930*/  FMNMX.FTZ R10, R90, R15, !PT ;  /* 0x0000000f5a0a7209 */ /* 0x000fe40007810000 */
[----:B------:R-:W-:Y:S01]  /*4940*/  FMNMX.FTZ R3, R89, R0, !PT ;  /* 0x0000000059037209 */ /* 0x000fe20007810000 */
        /* <DEDUP_REMOVED lines=56> */
[C---:B------:R-:W-:Y:S01]  /*4cd0*/  FADD.FTZ R136, -R0.reuse, R13 ;  /* 0x0000000d00887221 */ /* 0x040fe20000010100 */
[----:B-1----:R-:W-:-:S03]  /*4ce0*/  FMUL.FTZ R204, R0, R3 ;  /* 0x0000000300cc7220 */ /* 0x002fc60000410000 */
[-C--:B------:R-:W-:Y:S01]  /*4cf0*/  FMUL.FTZ R21, R136, R3.reuse ;  /* 0x0000000388157220 */ /* 0x080fe20000410000 */
[C---:B------:R-:W-:Y:S01]  /*4d00*/  FADD.FTZ R136, -R10.reuse, R15 ;  /* 0x0000000f0a887221 */ /* 0x040fe20000010100 */
[-C--:B------:R-:W-:Y:S01]  /*4d10*/  FMUL.FTZ R14, R10, R3.reuse ;  /* 0x000000030a0e7220 */ /* 0x080fe20000410000 */
[-C--:B------:R-:W-:Y:S01]  /*4d20*/  FFMA.FTZ R13, R88, R3.reuse, -R204 ;  /* 0x00000003580d7223 */ /* 0x080fe200000108cc */
[----:B------:R0:W-:Y:S01]  /*4d30*/  MUFU.EX2 R12, R21 ;  /* 0x00000015000c7308 */ /* 0x0001e20000000800 */
[-C--:B------:R-:W-:Y:S01]  /*4d40*/  FMUL.FTZ R11, R136, R3.reuse ;  /* 0x00000003880b7220 */ /* 0x080fe20000410000 */
        /* <DEDUP_REMOVED lines=10> */
[-C--:B0-----:R-:W-:Y:S01]  /*4df0*/  FFMA.FTZ R21, R97, R3.reuse, -R204 ;  /* 0x0000000361157223 */ /* 0x081fe200000108cc */
        /* <DEDUP_REMOVED lines=10> */
[----:B------:R-:W-:Y:S01]  /*4ea0*/  FFMA.FTZ R146, R108, R3, -R204 ;  /* 0x000000036c927223 */ /* 0x000fe200000108cc */
        /* <DEDUP_REMOVED lines=15> */
[-C--:B------:R-:W-:Y:S01]  /*4fa0*/  FFMA.FTZ R153, R122, R3.reuse, -R14 ;  /* 0x000000037a997223 */ /* 0x080fe2000001080e */
[----:B------:R-:W2:Y:S01]  /*4fb0*/  MUFU.EX2 R137, R137 ;  /* 0x0000008900897308 */ /* 0x000ea20000000800 */
[----:B0-----:R-:W-:Y:S01]  /*4fc0*/  FFMA.FTZ R8, R11, R8, R20 ;  /* 0x000000080b087223 */ /* 0x001fe20000010014 */
[-CC-:B------:R-:W-:Y:S01]  /*4fd0*/  FFMA.FTZ R109, R121, R3.reuse, -R204.reuse ;  /* 0x00000003796d7223 */ /* 0x180fe200000108cc */
[-C--:B------:R-:W-:Y:S01]  /*4fe0*/  FFMA.FTZ R154, R124, R3.reuse, -R204 ;  /* 0x000000037c9a7223 */ /* 0x080fe200000108cc */
[-C--:B------:R-:W-:Y:S01]  /*4ff0*/  FFMA.FTZ R155, R126, R3.reuse, -R14 ;  /* 0x000000037e9b7223 */ /* 0x080fe2000001080e */
[-C--:B------:R-:W-:Y:S01]  /*5000*/  FFMA.FTZ R113, R125, R3.reuse, -R204 ;  /* 0x000000037d717223 */ /* 0x080fe200000108cc */
[-C--:B------:R-:W-:Y:S01]  /*5010*/  FFMA.FTZ R127, R127, R3.reuse, -R14 ;  /* 0x000000037f7f7223 */ /* 0x080fe2000001080e */
[-C--:B------:R-:W-:Y:S01]  /*5020*/  FFMA.FTZ R156, R128, R3.reuse, -R204 ;  /* 0x00000003809c7223 */ /* 0x080fe200000108cc */
[----:B------:R-:W0:Y:S01]  /*5030*/  MUFU.EX2 R138, R138 ;  /* 0x0000008a008a7308 */ /* 0x000e220000000800 */
[----:B-1----:R-:W-:Y:S01]  /*5040*/  FADD.FTZ R9, R136, R9 ;  /* 0x0000000988097221 */ /* 0x002fe20000010000 */
[-C--:B------:R-:W-:Y:S01]  /*5050*/  FFMA.FTZ R130, R130, R3.reuse, -R14 ;  /* 0x0000000382827223 */ /* 0x080fe2000001080e */
[-C--:B------:R-:W-:Y:S01]  /*5060*/  FFMA.FTZ R117, R129, R3.reuse, -R204 ;  /* 0x0000000381757223 */ /* 0x080fe200000108cc */
[-C--:B------:R-:W-:Y:S01]  /*5070*/  FFMA.FTZ R131, R131, R3.reuse, -R14 ;  /* 0x0000000383837223 */ /* 0x080fe2000001080e */
[-C--:B------:R-:W-:Y:S01]  /*5080*/  FFMA.FTZ R158, R132, R3.reuse, -R204 ;  /* 0x00000003849e7223 */ /* 0x080fe200000108cc */
[-C--:B------:R-:W-:Y:S01]  /*5090*/  FFMA.FTZ R134, R134, R3.reuse, -R14 ;  /* 0x0000000386867223 */ /* 0x080fe2000001080e */
[----:B------:R-:W-:Y:S01]  /*50a0*/  FFMA.FTZ R121, R133, R3, -R204 ;  /* 0x0000000385797223 */ /* 0x000fe200000108cc */
        /* <DEDUP_REMOVED lines=16> */
[-CC-:B------:R-:W-:Y:S01]  /*51b0*/  FFMA.FTZ R102, R123, R3.reuse, -R14.reuse ;  /* 0x000000037b667223 */ /* 0x180fe2000001080e */
[----:B------:R-:W-:-:S05]  /*51c0*/  FFMA.FTZ R14, R135, R3, -R14 ;  /* 0x00000003870e7223 */ /* 0x000fca000001080e */
        /* <DEDUP_REMOVED lines=69> */
[----:B--2---:R-:W-:Y:S01]  /*5620*/  FADD.FTZ R8, R159, R8 ;  /* 0x000000089f087221 */ /* 0x004fe20000010000 */
[----:B0-----:R-:W-:-:S03]  /*5630*/  FADD.FTZ R9, R121, R104 ;  /* 0x0000006879097221 */ /* 0x001fc60000010000 */
[----:B-1----:R-:W-:Y:S01]  /*5640*/  FADD.FTZ R8, R14, R8 ;  /* 0x000000080e087221 */ /* 0x002fe20000010000 */
[----:B------:R-:W-:Y:S06]  /*5650*/  @!P0 BRA `(.L_x_204) ;  /* 0x0000000000048947 */ /* 0x000fec0003800000 */
[----:B------:R-:W-:Y:S01]  /*5660*/  BPT.TRAP 0x1 ;  /* 0x000000040000795c */ /* 0x000fe20000300000 */
.L_x_204:
[----:B------:R-:W-:Y:S01]  /*5670*/  UISETP.GT.AND UP0, UPT, UR4, UR60, UPT ;  /* 0x0000003c0400728c */ /* 0x000fe2000bf04270 */
[----:B------:R-:W-:Y:S01]  /*5680*/  F2FP.F16.F32.PACK_AB R136, R136, R13 ;  /* 0x0000000d8888723e */ /* 0x000fe200000000ff */
[----:B------:R-:W-:Y:S01]  /*5690*/  UIADD3 UR9, UR9, 0x2a860, URZ ;  /* 0x0002a86009097890 */ /* 0x000fe2000fffe03f */
[----:B------:R-:W-:Y:S01]  /*56a0*/  F2FP.F16.F32.PACK_AB R138, R15, R138 ;  /* 0x0000008a0f8a723e */ /* 0x000fe200000000ff */
[----:B------:R-:W-:Y:S01]  /*56b0*/  UIADD3 UR4, UR4, -0x1, URZ ;  /* 0xffffffff04047890 */ /* 0x000fe2000fffe03f */
[----:B------:R-:W-:Y:S01]  /*56c0*/  F2FP.F16.F32.PACK_AB R137, R137, R20 ;  /* 0x000000148989723e */ /* 0x000fe200000000ff */
[----:B------:R-:W-:Y:S01]  /*56d0*/  UPRMT UR9, UR11, 0x654, UR9 ;  /* 0x000006540b097896 */ /* 0x000fe20008000009 */
[----:B------:R-:W-:Y:S01]  /*56e0*/  PLOP3.LUT P1, PT, PT, PT, UP0, 0x80, 0x0 ;  /* 0x000000000000781c */ /* 0x000fe20003f2f008 */
[----:B------:R-:W-:Y:S01]  /*56f0*/  UMOV UR5, UR39 ;  /* 0x0000002700057c82 */ /* 0x000fe20008000000 */
[----:B------:R-:W-:Y:S01]  /*5700*/  UMOV UR6, UR38 ;  /* 0x0000002600067c82 */ /* 0x000fe20008000000 */
[----:B------:R-:W-:Y:S01]  /*5710*/  F2FP.F16.F32.PACK_AB R139, R88, R139 ;  /* 0x0000008b588b723e */ /* 0x000fe200000000ff */
[----:B------:R-:W-:Y:S01]  /*5720*/  IMAD.MOV.U32 R15, RZ, RZ, R10 ;  /* 0x000000ffff0f7224 */ /* 0x000fe200078e000a */
[----:B------:R-:W-:Y:S01]  /*5730*/  F2FP.F16.F32.PACK_AB R140, R21, R140 ;  /* 0x0000008c158c723e */ /* 0x000fe200000000ff */
[----:B------:R-:W-:Y:S01]  /*5740*/  IMAD.MOV.U32 R13, RZ, RZ, R0 ;  /* 0x000000ffff0d7224 */ /* 0x000fe200078e0000 */
[----:B------:R-:W-:Y:S01]  /*5750*/  F2FP.F16.F32.PACK_AB R141, R90, R141 ;  /* 0x0000008d5a8d723e */ /* 0x000fe200000000ff */
[----:B------:R-:W-:Y:S01]  /*5760*/  SYNCS.ARRIVE.TRANS64.RED.A1T0 RZ, [UR9], RZ ;  /* 0x000000ffffff79a7 */ /* 0x000fe20008100409 */
        /* <DEDUP_REMOVED lines=17> */
[----:B------:R-:W-:Y:S01]  /*5880*/  F2FP.F16.F32.PACK_AB R159, R14, R159 ;  /* 0x0000009f0e9f723e */ /* 0x000fe200000000ff */
[----:B------:R-:W-:Y:S06]  /*5890*/  @P1 BRA `(.L_x_205) ;  /* 0xffffffe000e81947 */ /* 0x000fec000383ffff */
.L_x_194:
        /* <DEDUP_REMOVED lines=67> */
.L_x_206:
[----:B------:R-:W0:Y:S01]  /*5cd0*/  S2UR UR8, SR_CgaCtaId ;  /* 0x00000000000879c3 */ /* 0x000e220000008800 */
[----:B------:R-:W-:Y:S01]  /*5ce0*/  UMOV UR4, 0x400 ;  /* 0x0000040000047882 */ /* 0x000fe20000000000 */
[----:B------:R-:W-:-:S05]  /*5cf0*/  IMAD.U32 R4, RZ, RZ, UR39 ;  /* 0x00000027ff047e24 */ /* 0x000fca000f8e00ff */
[----:B------:R-:W-:Y:S01]  /*5d00*/  SHF.L.U32 R4, R4, 0x1f, RZ ;  /* 0x0000001f04047819 */ /* 0x000fe200000006ff */
[----:B0-----:R-:W-:-:S04]  /*5d10*/  ULEA UR4, UR8, UR4, 0x18 ;  /* 0x0000000408047291 */ /* 0x001fc8000f8ec03f */
[----:B------:R-:W-:-:S09]  /*5d20*/  ULEA UR5, UR38, UR4, 0x3 ;  /* 0x0000000426057291 */ /* 0x000fd2000f8e183f */
[----:B------:R0:W1:Y:S01]  /*5d30*/  SYNCS.PHASECHK.TRANS64.TRYWAIT P1, [UR5+0x2a850], R4 ;  /* 0x02a85004ff0075a7 */ /* 0x0000620008020145 */
[----:B------:R-:W-:Y:S05]  /*5d40*/  @!P0 BRA `(.L_x_207) ;  /* 0x0000000000048947 */ /* 0x000fea0003800000 */
[----:B------:R-:W-:Y:S01]  /*5d50*/  BPT.TRAP 0x1 ;  /* 0x000000040000795c */ /* 0x000fe20000300000 */
.L_x_207:
[----:B-1----:R-:W-:Y:S05]  /*5d60*/  @P1 BRA `(.L_x_208) ;  /* 0x0000000000081947 */ /* 0x002fea0003800000 */
[----:B------:R-:W1:Y:S02]  /*5d70*/  SYNCS.PHASECHK.TRANS64.TRYWAIT P1, [UR5+0x2a850], R4 ;  /* 0x02a85004ff0075a7 */ /* 0x000e640008020145 */
[----:B-1----:R-:W-:Y:S05]  /*5d80*/  @!P1 BRA `(.L_x_209) ;  /* 0x0000009400289947 */ /* 0x002fea0003800000 */
.L_x_208:
[----:B------:R-:W-:Y:S01]  /*5d90*/  UIADD3 UR4, UR4, 0x400, URZ ;  /* 0x0000040004047890 */ /* 0x000fe2000fffe03f */
[----:B------:R-:W-:Y:S01]  /*5da0*/  WARPGROUP.ARRIVE ;  /* 0x00000000000079c5 */ /* 0x000fe20000000000 */
[----:B------:R-:W-:Y:S01]  /*5db0*/  UMOV UR7, 0x40000040 ;  /* 0x4000004000077882 */ /* 0x000fe20000000000 */
[----:B01----:R-:W0:Y:S01]  /*5dc0*/  SHFL.BFLY PT, R4, R9, 0x2, 0x1f ;  /* 0x0c401f0009047f89 */ /* 0x003e2200000e0000 */
[----:B------:R-:W-:Y:S01]  /*5dd0*/  USHF.R.U32.HI UR4, URZ, 0x4, UR4 ;  /* 0x000000043f047899 */ /* 0x000fe20008011604 */
[----:B------:R-:W-:Y:S01]  /*5de0*/  IMAD.MOV.U32 R99, RZ, RZ, -0x800000 ;  /* 0xff800000ff637424 */ /* 0x000fe200078e00ff */
[----:B------:R-:W-:Y:S01]  /*5df0*/  MOV R98, 0xff800000 ;  /* 0xff80000000627802 */ /* 0x000fe20000000f00 */
[----:B------:R-:W1:Y:S01]  /*5e00*/  SHFL.BFLY PT, R5, R8, 0x2, 0x1f ;  /* 0x0c401f0008057f89 */ /* 0x000e6200000e0000 */
[----:B------:R-:W-:-:S04]  /*5e10*/  ULOP3.LUT UR4, UR4, 0x3fff, URZ, 0xc0, !UPT ;  /* 0x00003fff04047892 */ /* 0x000fc8000f8ec03f */
[----:B------:R-:W-:-:S04]  /*5e20*/  ULOP3.LUT UR4, UR4, 0x3000000, URZ, 0xfc, !UPT ;  /* 0x0300000004047892 */ /* 0x000fc8000f8efc3f */
[----:B------:R-:W-:-:S07]  /*5e30*/  UIMAD UR4, UR38, 0x600, UR4 ;  /* 0x00000600260478a4 */ /* 0x000fce000f8e0204 */
[----:B------:R-:W-:Y:S02]  /*5e40*/  UMOV UR6, UR4 ;  /* 0x0000000400067c82 */ /* 0x000fe40008000000 */
[----:B------:R-:W-:Y:S01]  /*5e50*/  HGMMA.64x128x16.F32 R24, R136, gdesc[UR4].tnspB, R24, gsb0 ;  /* 0x41e0000488187df0 */ /* 0x000fe20008000818 */
[----:B------:R-:W-:Y:S01]  /*5e60*/  UIADD3 UR6, UR4, 0x80, URZ ;  /* 0x0000008004067890 */ /* 0x000fe2000fffe03f */
[----:B0-----:R-:W-:Y:S01]  /*5e70*/  FADD.FTZ R4, R4, R9 ;  /* 0x0000000904047221 */ /* 0x001fe20000010000 */
[----:B------:R-:W-:Y:S01]  /*5e80*/  UMOV UR7, 0x40000040 ;  /* 0x4000004000077882 */ /* 0x000fe20000000000 */
[----:B------:R-:W-:Y:S02]  /*5e90*/  IMAD.MOV.U32 R9, RZ, RZ, RZ ;  /* 0x000000ffff097224 */ /* 0x000fe400078e00ff */
[----:B-1----:R-:W-:Y:S02]  /*5ea0*/  FADD.FTZ R6, R5, R8 ;  /* 0x0000000805067221 */ /* 0x002fe40000010000 */
[----:B------:R-:W0:Y:S04]  /*5eb0*/  SHFL.BFLY PT, R5, R4, 0x1, 0x1f ;  /* 0x0c201f0004057f89 */ /* 0x000e2800000e0000 */
[----:B------:R-:W1:Y:S01]  /*5ec0*/  SHFL.BFLY PT, R7, R6, 0x1, 0x1f ;  /* 0x0c201f0006077f89 */ /* 0x000e6200000e0000 */
[----:B0-----:R-:W-:Y:S01]  /*5ed0*/  FADD.FTZ R12, R4, R5 ;  /* 0x00000005040c7221 */ /* 0x001fe20000010000 */
[----:B------:R-:W-:-:S02]  /*5ee0*/  IMAD.MOV.U32 R5, RZ, RZ, RZ ;  /* 0x000000ffff057224 */ /* 0x000fc400078e00ff */
[----:B-1----:R-:W-:Y:S02]  /*5ef0*/  FADD.FTZ R13, R6, R7 ;  /* 0x00000007060d7221 */ /* 0x002fe40000010000 */
        /* <DEDUP_REMOVED lines=39> */
.L_x_210:
[----:B------:R-:W-:Y:S01]  /*6170*/  R2UR UR6, R178 ;  /* 0x00000000b20672ca */ /* 0x000fe200000e0000 */
[----:B------:R-:W-:Y:S01]  /*6180*/  UIADD3 UR4, UR5, 0x2a860, URZ ;  /* 0x0002a86005047890 */ /* 0x000fe2000fffe03f */
[-C--:B------:R-:W-:Y:S01]  /*6190*/  FMUL.FTZ R20, R24, R5.reuse ;  /* 0x0000000518147220 */ /* 0x080fe20000410000 */
[----:B------:R-:W-:Y:S01]  /*61a0*/  UIADD3 UR38, UR38, 0x1, URZ ;  /* 0x0000000126267890 */ /* 0x000fe2000fffe03f */
[-C--:B------:R-:W-:Y:S01]  /*61b0*/  FMUL.FTZ R21, R25, R5.reuse ;  /* 0x0000000519157220 */ /* 0x080fe20000410000 */
[----:B------:R-:W-:Y:S01]  /*61c0*/  UPRMT UR4, UR8, 0x654, UR4 ;  /* 0x0000065408047896 */ /* 0x000fe20008000004 */
[-C--:B------:R-:W-:Y:S01]  /*61d0*/  FMUL.FTZ R88, R28, R5.reuse ;  /* 0x000000051c587220 */ /* 0x080fe20000410000 */
[----:B------:R-:W-:Y:S01]  /*61e0*/  UISETP.NE.AND UP0, UPT, UR38, 0x2, UPT ;  /* 0x000000022600788c */ /* 0x000fe2000bf05270 */
[-C--:B------:R-:W-:Y:S01]  /*61f0*/  FMUL.FTZ R89, R29, R5.reuse ;  /* 0x000000051d597220 */ /* 0x080fe20000410000 */
[-C--:B------:R-:W-:Y:S01]  /*6200*/  FMUL.FTZ R90, R32, R5.reuse ;  /* 0x00000005205a7220 */ /* 0x080fe20000410000 */
[-C--:B------:R-:W-:Y:S01]  /*6210*/  FMUL.FTZ R91, R33, R5.reuse ;  /* 0x00000005215b7220 */ /* 0x080fe20000410000 */
[-C--:B------:R-:W-:Y:S01]  /*6220*/  FMUL.FTZ R36, R36, R5.reuse ;  /* 0x0000000524247220 */ /* 0x080fe20000410000 */
[-C--:B------:R-:W-:Y:S01]  /*6230*/  FMUL.FTZ R37, R37, R5.reuse ;  /* 0x0000000525257220 */ /* 0x080fe20000410000 */
[----:B------:R-:W-:Y:S01]  /*6240*/  UIADD3 UR6, UR6, 0x1, URZ ;  /* 0x0000000106067890 */ /* 0x000fe2000fffe03f */
[----:B------:R-:W-:Y:S01]  /*6250*/  SYNCS.ARRIVE.TRANS64.RED.A1T0 RZ, [UR4], RZ ;  /* 0x000000ffffff79a7 */ /* 0x000fe20008100404 */
[----:B------:R-:W-:Y:S01]  /*6260*/  USEL UR4, URZ, 0x1, UP0 ;  /* 0x000000013f047887 */ /* 0x000fe20008000000 */
        /* <DEDUP_REMOVED lines=26> */
[----:B------:R-:W-:Y:S01]  /*6410*/  FMUL.FTZ R93, R27, R9 ;  /* 0x000000091b5d7220 */ /* 0x000fe20000410000 */
[----:B------:R-:W-:-:S02]  /*6420*/  IMAD.U32 R178, RZ, RZ, UR6 ;  /* 0x00000006ffb27e24 */ /* 0x000fc4000f8e00ff */
        /* <DEDUP_REMOVED lines=30> */
[----:B------:R-:W-:-:S02]  /*6610*/  USEL UR38, UR38, URZ, UP0 ;  /* 0x0000003f26267287 */ /* 0x000fc40008000000 */
[----:B------:R-:W-:-:S12]  /*6620*/  ULOP3.LUT UR39, UR39, UR4, URZ, 0x3c, !UPT ;  /* 0x0000000427277292 */ /* 0x000fd8000f8e3c3f */
.L_x_186:
[----:B------:R-:W0:Y:S01]  /*6630*/  S2R R3, SR_CgaCtaId ;  /* 0x0000000000037919 */ /* 0x000e220000008800 */
[----:B------:R-:W-:Y:S01]  /*6640*/  MOV R0, 0x400 ;  /* 0x0000040000007802 */ /* 0x000fe20000000f00 */
[----:B------:R-:W-:Y:S01]  /*6650*/  BSSY B0, `(.L_x_211) ;  /* 0x0000300000007945 */ /* 0x000fe20003800000 */
[----:B------:R-:W-:Y:S02]  /*6660*/  BAR.SYNC.DEFER_BLOCKING 0x5, 0x180 ;  /* 0x0146000000007b1d */ /* 0x000fe40000010000 */
[----:B0-----:R-:W-:-:S05]  /*6670*/  LEA R0, R3, R0, 0x18 ;  /* 0x0000000003007211 */ /* 0x001fca00078ec0ff */
[----:B------:R-:W0:Y:S02]  /*6680*/  LDS.128 R24, [R0+0x2a8d0] ;  /* 0x02a8d00000187984 */ /* 0x000e240000000c00 */
[----:B0-----:R-:W-:Y:S02]  /*6690*/  R2UR UR6, R25 ;  /* 0x00000000190672ca */ /* 0x001fe400000e0000 */
[----:B------:R-:W-:Y:S01]  /*66a0*/  R2UR UR5, R26 ;  /* 0x000000001a0572ca */ /* 0x000fe200000e0000 */
[----:B------:R-:W-:Y:S06]  /*66b0*/  BAR.ARV 0x4, 0x180 ;  /* 0x0106000000007b1d */ /* 0x000fec0000002000 */
[----:B------:R-:W-:Y:S08]  /*66c0*/  @P0 BRA `(.L_x_212) ;  /* 0x0000002000940947 */ /* 0x000ff00003800000 */
[----:B------:R-:W0:Y:S01]  /*66d0*/  S2R R3, SR_SWINHI ;  /* 0x0000000000037919 */ /* 0x000e220000002f00 */
[----:B------:R-:W-:Y:S01]  /*66e0*/  R2UR UR16, R18 ;  /* 0x00000000121072ca */ /* 0x000fe200000e0000 */
[----:B------:R-:W-:Y:S01]  /*66f0*/  USHF.L.U32 UR4, UR61, 0x2, URZ ;  /* 0x000000023d047899 */ /* 0x000fe2000800063f */
[----:B------:R-:W-:Y:S01]  /*6700*/  R2UR UR13, R177 ;  /* 0x00000000b10d72ca */ /* 0x000fe200000e0000 */
[----:B------:R-:W-:Y:S01]  /*6710*/  BAR.SYNC.DEFER_BLOCKING 0x1, 0x100 ;  /* 0x0044000000007b1d */ /* 0x000fe20000010000 */
[----:B------:R-:W-:Y:S02]  /*6720*/  R2UR UR15, R175 ;  /* 0x00000000af0f72ca */ /* 0x000fe400000e0000 */
[----:B------:R-:W-:Y:S02]  /*6730*/  R2UR UR14, R19 ;  /* 0x00000000130e72ca */ /* 0x000fe400000e0000 */
[----:B------:R-:W-:Y:S01]  /*6740*/  R2UR UR18, R174 ;  /* 0x00000000ae1272ca */ /* 0x000fe200000e0000 */
[----:B------:R-:W-:-:S02]  /*6750*/  ULDC.64 UR10, c[0x0][0xc00] ;  /* 0x00030000000a7ab9 */ /* 0x000fc40000000a00 */
[----:B------:R-:W-:-:S04]  /*6760*/  UIADD3 UR7, UP0, UR4, UR10, URZ ;  /* 0x0000000a04077290 */ /* 0x000fc8000ff1e03f */
[----:B------:R-:W-:-:S04]  /*6770*/  USHF.L.U64.HI UR12, UR61, 0x2, UR13 ;  /* 0x000000023d0c7899 */ /* 0x000fc8000801020d */
[----:B------:R-:W-:Y:S01]  /*6780*/  UIADD3.X UR8, UR12, UR11, URZ, UP0, !UPT ;  /* 0x0000000b0c087290 */ /* 0x000fe200087fe43f */
[----:B------:R-:W-:Y:S02]  /*6790*/  MOV R24, R0 ;  /* 0x0000000000187202 */ /* 0x000fe40000000f00 */
[----:B0-----:R-:W-:-:S03]  /*67a0*/  MOV R25, R3 ;  /* 0x0000000300197202 */ /* 0x001fc60000000f00 */
[----:B------:R-:W-:-:S03]  /*67b0*/  IMAD.WIDE R4, R198, 0x2, R24 ;  /* 0x00000002c6047825 */ /* 0x000fc600078e0218 */
[C---:B------:R-:W-:Y:S02]  /*67c0*/  LOP3.LUT R3, R4.reuse, 0x380, RZ, 0xc0, !PT ;  /* 0x0000038004037812 */ /* 0x040fe400078ec0ff */
[C---:B------:R-:W-:Y:S02]  /*67d0*/  IADD3 R6, P6, R4.reuse, 0x20, RZ ;  /* 0x0000002004067810 */ /* 0x040fe40007fde0ff */
[----:B------:R-:W-:Y:S02]  /*67e0*/  SHF.R.U64 R3, R3, 0x3, RZ ;  /* 0x0000000303037819 */ /* 0x000fe400000012ff */
[C---:B------:R-:W-:Y:S01]  /*67f0*/  IADD3 R8, P5, R4.reuse, 0x40, RZ ;  /* 0x0000004004087810 */ /* 0x040fe20007fbe0ff */
[--C-:B------:R-:W-:Y:S01]  /*6800*/  IMAD.X R33, RZ, RZ, R5.reuse, P6 ;  /* 0x000000ffff217224 */ /* 0x100fe200030e0605 */
[C---:B------:R-:W-:Y:S02]  /*6810*/  IADD3 R35, P4, R4.reuse, 0x60, RZ ;  /* 0x0000006004237810 */ /* 0x040fe40007f9e0ff */
[C---:B------:R-:W-:Y:S01]  /*6820*/  IADD3 R101, P3, R4.reuse, 0x4000, RZ ;  /* 0x0000400004657810 */ /* 0x040fe20007f7e0ff */
[--C-:B------:R-:W-:Y:S01]  /*6830*/  IMAD.X R31, RZ, RZ, R5.reuse, P5 ;  /* 0x000000ffff1f7224 */ /* 0x100fe200028e0605 */
[C---:B------:R-:W-:Y:S01]  /*6840*/  IADD3 R26, P2, R4.reuse, 0x4020, RZ ;  /* 0x00004020041a7810 */ /* 0x040fe20007f5e0ff */
[--C-:B------:R-:W-:Y:S01]  /*6850*/  IMAD.X R29, RZ, RZ, R5.reuse, P4 ;  /* 0x000000ffff1d7224 */ /* 0x100fe200020e0605 */
[C---:B------:R-:W-:Y:S01]  /*6860*/  IADD3 R103, P1, R4.reuse, 0x4040, RZ ;  /* 0x0000404004677810 */ /* 0x040fe20007f3e0ff */
[--C-:B------:R-:W-:Y:S01]  /*6870*/  IMAD.X R15, RZ, RZ, R5.reuse, P3 ;  /* 0x000000ffff0f7224 */ /* 0x100fe200018e0605 */
[----:B------:R-:W-:Y:S01]  /*6880*/  IADD3 R105, P0, R4, 0x4060, RZ ;  /* 0x0000406004697810 */ /* 0x000fe20007f1e0ff */
[--C-:B------:R-:W-:Y:S01]  /*6890*/  IMAD.X R13, RZ, RZ, R5.reuse, P2 ;  /* 0x000000ffff0d7224 */ /* 0x100fe200010e0605 */
[----:B------:R-:W-:Y:S01]  /*68a0*/  LOP3.LUT R4, R3, R4, RZ, 0x3c, !PT ;  /* 0x0000000403047212 */ /* 0x000fe200078e3cff */
[--C-:B------:R-:W-:Y:S01]  /*68b0*/  IMAD.X R11, RZ, RZ, R5.reuse, P1 ;  /* 0x000000ffff0b7224 */ /* 0x100fe200008e0605 */
[----:B------:R-:W-:Y:S01]  /*68c0*/  LOP3.LUT R3, R6, 0x380, RZ, 0xc0, !PT ;  /* 0x0000038006037812 */ /* 0x000fe200078ec0ff */
[----:B------:R-:W-:Y:S01]  /*68d0*/  IMAD.X R9, RZ, RZ, R5, P0 ;  /* 0x000000ffff097224 */ /* 0x000fe200000e0605 */
[----:B------:R-:W-:-:S02]  /*68e0*/  LOP3.LUT R7, R8, 0x380, RZ, 0xc0, !PT ;  /* 0x0000038008077812 */ /* 0x000fc400078ec0ff */
[----:B------:R-:W-:Y:S02]  /*68f0*/  SHF.R.U64 R3, R3, 0x3, RZ ;  /* 0x0000000303037819 */ /* 0x000fe400000012ff */
[----:B------:R-:W-:Y:S02]  /*6900*/  LOP3.LUT R12, R101, 0x380, RZ, 0xc0, !PT ;  /* 0x00000380650c7812 */ /* 0x000fe400078ec0ff */
[----:B------:R-:W-:Y:S02]  /*6910*/  SHF.R.U64 R7, R7, 0x3, RZ ;  /* 0x0000000307077819 */ /* 0x000fe400000012ff */
[----:B------:R-:W-:Y:S02]  /*6920*/  LOP3.LUT R32, R3, R6, RZ, 0x3c, !PT ;  /* 0x0000000603207212 */ /* 0x000fe400078e3cff */
[----:B------:R-:W-:Y:S02]  /*6930*/  LOP3.LUT R3, R26, 0x380, RZ, 0xc0, !PT ;  /* 0x000003801a037812 */ /* 0x000fe400078ec0ff */
[----:B------:R-:W-:-:S02]  /*6940*/  LOP3.LUT R10, R35, 0x380, RZ, 0xc0, !PT ;  /* 0x00000380230a7812 */ /* 0x000fc400078ec0ff */
[----:B------:R-:W-:Y:S02]  /*6950*/  SHF.R.U64 R12, R12, 0x3, RZ ;  /* 0x000000030c0c7819 */ /* 0x000fe400000012ff */
[----:B------:R-:W-:Y:S02]  /*6960*/  LOP3.LUT R30, R7, R8, RZ, 0x3c, !PT ;  /* 0x00000008071e7212 */ /* 0x000fe400078e3cff */
[----:B------:R-:W-:Y:S02]  /*6970*/  LOP3.LUT R8, R103, 0x380, RZ, 0xc0, !PT ;  /* 0x0000038067087812 */ /* 0x000fe400078ec0ff */
[----:B------:R-:W-:Y:S02]  /*6980*/  SHF.R.U64 R3, R3, 0x3, RZ ;  /* 0x0000000303037819 */ /* 0x000fe400000012ff */
[----:B------:R-:W-:Y:S02]  /*6990*/  SHF.R.U64 R10, R10, 0x3, RZ ;  /* 0x000000030a0a7819 */ /* 0x000fe400000012ff */
[----:B------:R-:W-:-:S02]  /*69a0*/  LOP3.LUT R34, R105, 0x380, RZ, 0xc0, !PT ;  /* 0x0000038069227812 */ /* 0x000fc400078ec0ff */
[----:B------:R-:W-:Y:S02]  /*69b0*/  LOP3.LUT R14, R12, R101, RZ, 0x3c, !PT ;  /* 0x000000650c0e7212 */ /* 0x000fe400078e3cff */
[----:B------:R-:W-:Y:S02]  /*69c0*/  SHF.R.U64 R8, R8, 0x3, RZ ;  /* 0x0000000308087819 */ /* 0x000fe400000012ff */
[----:B------:R-:W-:Y:S02]  /*69d0*/  LOP3.LUT R12, R3, R26, RZ, 0x3c, !PT ;  /* 0x0000001a030c7212 */ /* 0x000fe400078e3cff */
[----:B------:R-:W-:Y:S02]  /*69e0*/  LOP3.LUT R28, R10, R35, RZ, 0x3c, !PT ;  /* 0x000000230a1c7212 */ /* 0x000fe400078e3cff */
[----:B------:R-:W-:Y:S02]  /*69f0*/  SHF.R.U64 R34, R34, 0x3, RZ ;  /* 0x0000000322227819 */ /* 0x000fe400000012ff */
[----:B------:R-:W-:-:S02]  /*6a00*/  MOV R18, R4 ;  /* 0x0000000400127202 */ /* 0x000fc40000000f00 */
[----:B------:R-:W-:Y:S02]  /*6a10*/  F2FP.F16.F32.PACK_AB R4, R21, R20 ;  /* 0x000000141504723e */ /* 0x000fe400000000ff */
[----:B------:R-:W-:Y:S02]  /*6a20*/  F2FP.F16.F32.PACK_AB R5, R93, R92 ;  /* 0x0000005c5d05723e */ /* 0x000fe400000000ff */
[----:B------:R-:W-:Y:S02]  /*6a30*/  F2FP.F16.F32.PACK_AB R6, R89, R88 ;  /* 0x000000585906723e */ /* 0x000fe400000000ff */
[----:B------:R-:W-:Y:S02]  /*6a40*/  F2FP.F16.F32.PACK_AB R7, R95, R94 ;  /* 0x0000005e5f07723e */ /* 0x000fe400000000ff */
[----:B------:R-:W-:Y:S02]  /*6a50*/  LOP3.LUT R10, R8, R103, RZ, 0x3c, !PT ;  /* 0x00000067080a7212 */ /* 0x000fe400078e3cff */
[----:B------:R-:W-:Y:S01]  /*6a60*/  MOV R101, R14 ;  /* 0x0000000e00657202 */ /* 0x000fe20000000f00 */
[----:B------:R0:W-:Y:S01]  /*6a70*/  STSM.16.M88.4 [R18], R4 ;  /* 0x0000000412007844 */ /* 0x0001e20000000200 */
[----:B------:R-:W-:-:S02]  /*6a80*/  MOV R100, R12 ;  /* 0x0000000c00647202 */ /* 0x000fc40000000f00 */
[----:B------:R-:W-:Y:S02]  /*6a90*/  LOP3.LUT R8, R34, R105, RZ, 0x3c, !PT ;  /* 0x0000006922087212 */ /* 0x000fe400078e3cff */
[----:B------:R-:W-:Y:S02]  /*6aa0*/  MOV R103, R32 ;  /* 0x0000002000677202 */ /* 0x000fe40000000f00 */
[----:B------:R-:W-:Y:S02]  /*6ab0*/  MOV R102, R30 ;  /* 0x0000001e00667202 */ /* 0x000fe40000000f00 */
[----:B------:R-:W-:Y:S02]  /*6ac0*/  MOV R26, R28 ;  /* 0x0000001c001a7202 */ /* 0x000fe40000000f00 */
[----:B------:R-:W-:Y:S02]  /*6ad0*/  F2FP.F16.F32.PACK_AB R12, R91, R90 ;  /* 0x0000005a5b0c723e */ /* 0x000fe400000000ff */
[----:B------:R-:W-:-:S02]  /*6ae0*/  F2FP.F16.F32.PACK_AB R13, R97, R96 ;  /* 0x00000060610d723e */ /* 0x000fc400000000ff */
[----:B------:R-:W-:Y:S02]  /*6af0*/  F2FP.F16.F32.PACK_AB R14, R37, R36 ;  /* 0x00000024250e723e */ /* 0x000fe400000000ff */
[----:B------:R-:W-:Y:S02]  /*6b00*/  F2FP.F16.F32.PACK_AB R15, R39, R38 ;  /* 0x00000026270f723e */ /* 0x000fe400000000ff */
[----:B------:R-:W-:Y:S02]  /*6b10*/  F2FP.F16.F32.PACK_AB R28, R41, R40 ;  /* 0x00000028291c723e */ /* 0x000fe400000000ff */
[----:B------:R-:W-:Y:S01]  /*6b20*/  F2FP.F16.F32.PACK_AB R29, R43, R42 ;  /* 0x0000002a2b1d723e */ /* 0x000fe200000000ff */
[----:B------:R-:W-:Y:S01]  /*6b30*/  STSM.16.M88.4 [R103], R12 ;  /* 0x0000000c67007844 */ /* 0x000fe20000000200 */
[----:B------:R-:W-:Y:S02]  /*6b40*/  F2FP.F16.F32.PACK_AB R30, R45, R44 ;  /* 0x0000002c2d1e723e */ /* 0x000fe400000000ff */
[----:B------:R-:W-:-:S02]  /*6b50*/  F2FP.F16.F32.PACK_AB R31, R47, R46 ;  /* 0x0000002e2f1f723e */ /* 0x000fc400000000ff */
[----:B------:R-:W-:Y:S02]  /*6b60*/  F2FP.F16.F32.PACK_AB R32, R49, R48 ;  /* 0x000000303120723e */ /* 0x000fe400000000ff */
[----:B------:R-:W-:Y:S01]  /*6b70*/  F2FP.F16.F32.PACK_AB R33, R51, R50 ;  /* 0x000000323321723e */ /* 0x000fe200000000ff */
[----:B------:R-:W-:Y:S01]  /*6b80*/  STSM.16.M88.4 [R102], R28 ;  /* 0x0000001c66007844 */ /* 0x000fe20000000200 */
[----:B------:R-:W-:Y:S02]  /*6b90*/  F2FP.F16.F32.PACK_AB R34, R53, R52 ;  /* 0x000000343522723e */ /* 0x000fe400000000ff */
[----:B------:R-:W-:Y:S02]  /*6ba0*/  F2FP.F16.F32.PACK_AB R35, R55, R54 ;  /* 0x000000363723723e */ /* 0x000fe400000000ff */
[----:B------:R-:W-:Y:S02]  /*6bb0*/  MOV R3, R10 ;  /* 0x0000000a00037202 */ /* 0x000fe40000000f00 */
[----:B0-----:R-:W-:Y:S01]  /*6bc0*/  MOV R18, R8 ;  /* 0x0000000800127202 */ /* 0x001fe20000000f00 */
[----:B------:R0:W-:Y:S01]  /*6bd0*/  STSM.16.M88.4 [R26], R32 ;  /* 0x000000201a007844 */ /* 0x0001e20000000200 */
[----:B------:R-:W-:-:S02]  /*6be0*/  F2FP.F16.F32.PACK_AB R4, R57, R56 ;  /* 0x000000383904723e */ /* 0x000fc400000000ff */
[----:B------:R-:W-:Y:S02]  /*6bf0*/  F2FP.F16.F32.PACK_AB R5, R59, R58 ;  /* 0x0000003a3b05723e */ /* 0x000fe400000000ff */
[----:B------:R-:W-:Y:S02]  /*6c00*/  F2FP.F16.F32.PACK_AB R6, R61, R60 ;  /* 0x0000003c3d06723e */ /* 0x000fe400000000ff */
[----:B------:R-:W-:Y:S02]  /*6c10*/  F2FP.F16.F32.PACK_AB R7, R63, R62 ;  /* 0x0000003e3f07723e */ /* 0x000fe400000000ff */
[----:B------:R-:W-:Y:S02]  /*6c20*/  F2FP.F16.F32.PACK_AB R8, R65, R64 ;  /* 0x000000404108723e */ /* 0x000fe400000000ff */
[----:B------:R-:W-:Y:S01]  /*6c30*/  F2FP.F16.F32.PACK_AB R9, R67, R66 ;  /* 0x000000424309723e */ /* 0x000fe200000000ff */
[----:B------:R-:W-:Y:S01]  /*6c40*/  STSM.16.M88.4 [R101], R4 ;  /* 0x0000000465007844 */ /* 0x000fe20000000200 */
[----:B------:R-:W-:-:S02]  /*6c50*/  F2FP.F16.F32.PACK_AB R10, R69, R68 ;  /* 0x00000044450a723e */ /* 0x000fc400000000ff */
[----:B------:R-:W-:Y:S01]  /*6c60*/  F2FP.F16.F32.PACK_AB R11, R71, R70 ;  /* 0x00000046470b723e */ /* 0x000fe200000000ff */
[----:B0-----:R-:W-:Y:S01]  /*6c70*/  IMAD.U32 R32, RZ, RZ, UR7 ;  /* 0x00000007ff207e24 */ /* 0x001fe2000f8e00ff */
[----:B------:R-:W-:Y:S01]  /*6c80*/  F2FP.F16.F32.PACK_AB R12, R73, R72 ;  /* 0x00000048490c723e */ /* 0x000fe200000000ff */
[----:B------:R-:W-:Y:S01]  /*6c90*/  IMAD.U32 R33, RZ, RZ, UR8 ;  /* 0x00000008ff217e24 */ /* 0x000fe2000f8e00ff */
[----:B------:R-:W-:Y:S01]  /*6ca0*/  F2FP.F16.F32.PACK_AB R13, R75, R74 ;  /* 0x0000004a4b0d723e */ /* 0x000fe200000000ff */
[----:B------:R-:W-:Y:S01]  /*6cb0*/  STSM.16.M88.4 [R100], R8 ;  /* 0x0000000864007844 */ /* 0x000fe20000000200 */
[----:B------:R-:W-:Y:S01]  /*6cc0*/  F2FP.F16.F32.PACK_AB R14, R77, R76 ;  /* 0x0000004c4d0e723e */ /* 0x000fe200000000ff */
[----:B------:R-:W-:Y:S01]  /*6cd0*/  ULDC.64 UR8, c[0x0][0xc08] ;  /* 0x0003020000087ab9 */ /* 0x000fe20000000a00 */
[----:B------:R-:W-:Y:S02]  /*6ce0*/  F2FP.F16.F32.PACK_AB R15, R79, R78 ;  /* 0x0000004e4f0f723e */ /* 0x000fe400000000ff */
[----:B------:R-:W-:-:S02]  /*6cf0*/  F2FP.F16.F32.PACK_AB R28, R81, R80 ;  /* 0x00000050511c723e */ /* 0x000fc400000000ff */
[----:B------:R-:W-:Y:S01]  /*6d00*/  F2FP.F16.F32.PACK_AB R29, R83, R82 ;  /* 0x00000052531d723e */ /* 0x000fe200000000ff */
[----:B------:R-:W-:Y:S01]  /*6d10*/  STSM.16.M88.4 [R3], R12 ;  /* 0x0000000c03007844 */ /* 0x000fe20000000200 */
[----:B------:R-:W-:Y:S02]  /*6d20*/  F2FP.F16.F32.PACK_AB R30, R85, R84 ;  /* 0x00000054551e723e */ /* 0x000fe400000000ff */
[----:B------:R-:W-:Y:S02]  /*6d30*/  F2FP.F16.F32.PACK_AB R31, R87, R86 ;  /* 0x00000056571f723e */ /* 0x000fe400000000ff */
[----:B------:R-:W-:-:S03]  /*6d40*/  ISETP.NE.U32.AND P0, PT, RZ, UR10, PT ;  /* 0x0000000aff007c0c */ /* 0x000fc6000bf05070 */
[----:B------:R0:W-:Y:S01]  /*6d50*/  STSM.16.M88.4 [R18], R28 ;  /* 0x0000001c12007844 */ /* 0x0001e20000000200 */
[----:B------:R-:W-:Y:S01]  /*6d60*/  BAR.SYNC.DEFER_BLOCKING 0x1, 0x100 ;  /* 0x0044000000007b1d */ /* 0x000fe20000010000 */
[----:B------:R-:W-:-:S07]  /*6d70*/  ISETP.NE.AND.EX P0, PT, RZ, UR11, PT, P0 ;  /* 0x0000000bff007c0c */ /* 0x000fce000bf05300 */
[----:B0-----:R-:W0:Y:S06]  /*6d80*/  LDC R18, c[0x0][0xbe8] ;  /* 0x0002fa00ff127b82 */ /* 0x001e2c0000000800 */
[----:B------:R-:W2:Y:S01]  /*6d90*/  @P0 LDG.E R26, desc[UR36][R32.64] ;  /* 0x00000024201a0981 */ /* 0x000ea2000c1e1900 */
[----:B------:R-:W-:-:S04]  /*6da0*/  UISETP.NE.U32.AND UP0, UPT, UR8, URZ, UPT ;  /* 0x0000003f0800728c */ /* 0x000fc8000bf05070 */
[----:B------:R-:W-:-:S06]  /*6db0*/  UISETP.NE.AND.EX UP0, UPT, UR9, URZ, UPT, UP0 ;  /* 0x0000003f0900728c */ /* 0x000fcc000bf05300 */
[----:B------:R-:W-:Y:S02]  /*6dc0*/  PLOP3.LUT P4, PT, PT, PT, UP0, 0x80, 0x0 ;  /* 0x000000000000781c */ /* 0x000fe40003f8f008 */
[----:B0-----:R-:W-:-:S03]  /*6dd0*/  ISETP.NE.AND P1, PT, R18, 0x1, PT ;  /* 0x000000011200780c */ /* 0x001fc60003f25270 */
[----:B------:R-:W-:-:S03]  /*6de0*/  @UP0 UIADD3 UR8, UP1, UR4, UR8, URZ ;  /* 0x0000000804080290 */ /* 0x000fc6000ff3e03f */
[----:B------:R-:W-:Y:S01]  /*6df0*/  ULDC UR4, c[0x0][0xa88] ;  /* 0x0002a20000047ab9 */ /* 0x000fe20000000800 */
[----:B------:R-:W-:Y:S01]  /*6e00*/  @UP0 UIADD3.X UR9, UR12, UR9, URZ, UP1, !UPT ;  /* 0x000000090c090290 */ /* 0x000fe20008ffe43f */
[----:B------:R-:W-:Y:S01]  /*6e10*/  MOV R3, UR4 ;  /* 0x0000000400037c02 */ /* 0x000fe20008000f00 */
[----:B------:R-:W-:Y:S01]  /*6e20*/  UISETP.NE.AND UP0, UPT, UR16, URZ, UPT ;  /* 0x0000003f1000728c */ /* 0x000fe2000bf05270 */
[----:B------:R-:W-:Y:S01]  /*6e30*/  IMAD.U32 R4, RZ, RZ, UR8 ;  /* 0x00000008ff047e24 */ /* 0x000fe2000f8e00ff */
[----:B------:R-:W-:Y:S02]  /*6e40*/  ULDC UR4, c[0x0][0xad4] ;  /* 0x0002b50000047ab9 */ /* 0x000fe40000000800 */
[----:B------:R-:W0:Y:S01]  /*6e50*/  @P1 LDC R6, c[0x0][0xbec] ;  /* 0x0002fb00ff061b82 */ /* 0x000e220000000800 */
[----:B------:R-:W-:Y:S01]  /*6e60*/  USEL UR4, UR16, UR4, UP0 ;  /* 0x0000000410047287 */ /* 0x000fe20008000000 */
[----:B------:R-:W-:Y:S01]  /*6e70*/  IMAD.U32 R5, RZ, RZ, UR9 ;  /* 0x00000009ff057e24 */ /* 0x000fe2000f8e00ff */
[----:B------:R-:W-:-:S02]  /*6e80*/  UMOV UR17, 0x9b8 ;  /* 0x000009b800117882 */ /* 0x000fc40000000000 */
[----:B------:R-:W-:-:S03]  /*6e90*/  UISETP.GT.AND UP1, UPT, UR4, 0x1, UPT ;  /* 0x000000010400788c */ /* 0x000fc6000bf24270 */
[----:B------:R-:W1:Y:S01]  /*6ea0*/  @P1 LDC R9, c[0x0][0xbf0] ;  /* 0x0002fc00ff091b82 */ /* 0x000e620000000800 */
[----:B------:R-:W-:Y:S01]  /*6eb0*/  USEL UR17, UR17, 0x978, UP1 ;  /* 0x0000097811117887 */ /* 0x000fe20008800000 */
[----:B------:R3:W5:Y:S01]  /*6ec0*/  @P4 LDG.E R3, desc[UR36][R4.64] ;  /* 0x0000002404034981 */ /* 0x000762000c1e1900 */
[----:B------:R-:W-:Y:S01]  /*6ed0*/  UISETP.NE.U32.AND UP0, UPT, UR10, URZ, UPT ;  /* 0x0000003f0a00728c */ /* 0x000fe2000bf05070 */
[----:B------:R-:W-:Y:S01]  /*6ee0*/  UMOV UR4, URZ ;  /* 0x0000003f00047c82 */ /* 0x000fe20008000000 */
[----:B------:R-:W-:Y:S02]  /*6ef0*/  USEL UR7, UR14, URZ, UP1 ;  /* 0x0000003f0e077287 */ /* 0x000fe40008800000 */
[----:B------:R-:W-:Y:S01]  /*6f00*/  UISETP.NE.AND.EX UP0, UPT, UR11, URZ, UPT, UP0 ;  /* 0x0000003f0b00728c */ /* 0x000fe2000bf05300 */
[----:B---3--:R-:W-:-:S03]  /*6f10*/  IMAD.U32 R4, RZ, RZ, UR15 ;  /* 0x0000000fff047e24 */ /* 0x008fc6000f8e00ff */
[----:B------:R-:W-:Y:S02]  /*6f20*/  USEL UR61, UR61, URZ, !UP0 ;  /* 0x0000003f3d3d7287 */ /* 0x000fe4000c000000 */
[----:B------:R-:W-:Y:S01]  /*6f30*/  ULDC.64 UR8, c[0x0][UR17+0x218] ;  /* 0x0000860011087abb */ /* 0x000fe20008000a00 */
[----:B------:R-:W-:Y:S01]  /*6f40*/  IMAD R11, R4, 0x80, R197 ;  /* 0x00000080040b7824 */ /* 0x000fe200078e02c5 */
[----:B------:R-:W-:Y:S01]  /*6f50*/  ULDC.64 UR10, c[0x0][UR17+0x220] ;  /* 0x00008800110a7abb */ /* 0x000fe20008000a00 */
[----:B------:R-:W-:Y:S02]  /*6f60*/  USEL UR16, UR13, URZ, !UP0 ;  /* 0x0000003f0d107287 */ /* 0x000fe4000c000000 */
[----:B0-----:R-:W-:Y:S01]  /*6f70*/  @P1 IMAD.HI.U32 R4, R11, R6, RZ ;  /* 0x000000060b041227 */ /* 0x001fe200078e00ff */
[----:B------:R-:W-:Y:S01]  /*6f80*/  ULDC.64 UR12, c[0x0][UR17+0x228] ;  /* 0x00008a00110c7abb */ /* 0x000fe20008000a00 */
[----:B------:R-:W-:Y:S02]  /*6f90*/  UIMAD.WIDE.U32 UR14, UR8, UR18, URZ ;  /* 0x00000012080e72a5 */ /* 0x000fe4000f8e003f */
[----:B------:R-:W-:Y:S01]  /*6fa0*/  UIMAD UR11, UR11, UR61, URZ ;  /* 0x0000003d0b0b72a4 */ /* 0x000fe2000f8e023f */
[----:B------:R-:W-:Y:S01]  /*6fb0*/  IMAD.MOV.U32 R7, RZ, RZ, R11 ;  /* 0x000000ffff077224 */ /* 0x000fe200078e000b */
[----:B------:R-:W-:Y:S01]  /*6fc0*/  UIMAD UR18, UR9, UR18, URZ ;  /* 0x00000012091272a4 */ /* 0x000fe2000f8e023f */
[----:B-1----:R-:W-:Y:S01]  /*6fd0*/  @P1 SHF.R.U32.HI R7, RZ, R9, R4 ;  /* 0x00000009ff071219 */ /* 0x002fe20000011604 */
[----:B------:R-:W-:-:S02]  /*6fe0*/  UIMAD.WIDE.U32 UR8, UR10, UR61, URZ ;  /* 0x0000003d0a0872a5 */ /* 0x000fc4000f8e003f */
[----:B------:R-:W-:Y:S02]  /*6ff0*/  UIMAD.WIDE.U32 UR20, UR12, UR7, URZ ;  /* 0x000000070c1472a5 */ /* 0x000fe4000f8e003f */
[----:B------:R-:W-:Y:S01]  /*7000*/  UIMAD UR7, UR13, UR7, URZ ;  /* 0x000000070d0772a4 */ /* 0x000fe2000f8e023f */
[--C-:B------:R-:W-:Y:S01]  /*7010*/  IMAD.MOV R9, RZ, RZ, -R7.reuse ;  /* 0x000000ffff097224 */ /* 0x100fe200078e0a07 */
[----:B------:R-:W-:Y:S02]  /*7020*/  UIMAD UR11, UR10, UR16, UR11 ;  /* 0x000000100a0b72a4 */ /* 0x000fe4000f8e020b */
[----:B------:R-:W-:Y:S01]  /*7030*/  UIADD3 UR18, UR15, UR18, URZ ;  /* 0x000000120f127290 */ /* 0x000fe2000fffe03f */
[----:B------:R-:W-:Y:S02]  /*7040*/  IMAD.U32 R4, RZ, RZ, UR20 ;  /* 0x00000014ff047e24 */ /* 0x000fe4000f8e00ff */
[----:B------:R-:W-:Y:S01]  /*7050*/  IMAD.U32 R5, RZ, RZ, UR21 ;  /* 0x00000015ff057e24 */ /* 0x000fe2000f8e00ff */
[----:B------:R-:W-:Y:S01]  /*7060*/  SHF.R.S32.HI R5, RZ, 0x1f, R7 ;  /* 0x0000001fff057819 */ /* 0x000fe20000011407 */
[----:B------:R-:W-:-:S05]  /*7070*/  IMAD R9, R18, R9, R11 ;  /* 0x0000000912097224 */ /* 0x000fca00078e020b */
[----:B------:R-:W-:Y:S02]  /*7080*/  SHF.R.S32.HI R6, RZ, 0x1f, R9 ;  /* 0x0000001fff067819 */ /* 0x000fe40000011409 */
[----:B--2---:R-:W-:-:S13]  /*7090*/  @P0 R2UR UR4, R26 ;  /* 0x000000001a0402ca */ /* 0x004fda00000e0000 */
[----:B------:R-:W-:Y:S02]  /*70a0*/  UIADD3 UR14, UP0, UP2, UR8, UR14, UR4 ;  /* 0x0000000e080e7290 */ /* 0x000fe4000fa1e004 */
[----:B------:R-:W-:Y:S02]  /*70b0*/  UIADD3 UR8, UR21, UR7, URZ ;  /* 0x0000000715087290 */ /* 0x000fe4000fffe03f */
[----:B------:R-:W-:Y:S02]  /*70c0*/  UIADD3 UR7, UR9, UR11, URZ ;  /* 0x0000000b09077290 */ /* 0x000fe4000fffe03f */
[----:B------:R-:W-:Y:S01]  /*70d0*/  USHF.R.S32.HI UR12, URZ, 0x1f, UR4 ;  /* 0x0000001f3f0c7899 */ /* 0x000fe20008011404 */
[----:B------:R-:W-:Y:S01]  /*70e0*/  IADD3 R4, P2, P3, R7, UR14, R4 ;  /* 0x0000000e07047c10 */ /* 0x000fe2000fb5e004 */
[----:B------:R-:W-:Y:S01]  /*70f0*/  IMAD.U32 R8, RZ, RZ, UR8 ;  /* 0x00000008ff087e24 */ /* 0x000fe2000f8e00ff */
[----:B------:R-:W-:Y:S01]  /*7100*/  ULDC.64 UR8, c[0x0][UR17+0x210] ;  /* 0x0000840011087abb */ /* 0x000fe20008000a00 */
[----:B------:R-:W-:Y:S01]  /*7110*/  UIADD3.X UR7, UR7, UR18, UR12, UP0, UP2 ;  /* 0x0000001207077290 */ /* 0x000fe200087e440c */
[----:B------:R-:W-:Y:S01]  /*7120*/  IMAD R7, R9, UR9, RZ ;  /* 0x0000000909077c24 */ /* 0x000fe2000f8e02ff */
[----:B------:R-:W-:Y:S01]  /*7130*/  ULDC.64 UR10, c[0x0][0xba8] ;  /* 0x0002ea00000a7ab9 */ /* 0x000fe20000000a00 */
[----:B------:R-:W-:Y:S01]  /*7140*/  @!UP1 ULDC UR10, c[0x0][0xb50] ;  /* 0x0002d400000a9ab9 */ /* 0x000fe20000000800 */
[----:B------:R-:W-:Y:S01]  /*7150*/  @!UP1 ULDC UR11, c[0x0][0xb54] ;  /* 0x0002d500000b9ab9 */ /* 0x000fe20000000800 */
[----:B------:R-:W-:Y:S01]  /*7160*/  IMAD R7, R6, UR8, R7 ;  /* 0x0000000806077c24 */ /* 0x000fe2000f8e0207 */
[----:B------:R-:W-:-:S03]  /*7170*/  IADD3.X R5, R5, UR7, R8, P2, P3 ;  /* 0x0000000705057c10 */ /* 0x000fc600097e6408 */
[----:B------:R-:W-:-:S04]  /*7180*/  IMAD.WIDE.U32 R4, R9, UR8, R4 ;  /* 0x0000000809047c25 */ /* 0x000fc8000f8e0004 */
[----:B------:R-:W-:Y:S01]  /*7190*/  IMAD.IADD R5, R5, 0x1, R7 ;  /* 0x0000000105057824 */ /* 0x000fe200078e0207 */
[----:B------:R-:W-:-:S04]  /*71a0*/  LEA R9, P2, R4, UR10, 0x2 ;  /* 0x0000000a04097c11 */ /* 0x000fc8000f8410ff */
[----:B------:R-:W-:Y:S01]  /*71b0*/  LEA.HI.X R10, R4, UR11, R5, 0x2, P2 ;  /* 0x0000000b040a7c11 */ /* 0x000fe200090f1405 */
[----:B------:R-:W-:Y:S08]  /*71c0*/  @P4 BRA `(.L_x_213) ;  /* 0x0000000000104947 */ /* 0x000ff00003800000 */
[----:B------:R-:W-:Y:S05]  /*71d0*/  @!P0 BRA `(.L_x_213) ;  /* 0x00000000000c8947 */ /* 0x000fea0003800000 */
[----:B------:R-:W2:Y:S04]  /*71e0*/  LDG.E R4, desc[UR36][R32.64] ;  /* 0x0000002420047981 */ /* 0x000ea8000c1e1900 */
[----:B-----5:R-:W2:Y:S02]  /*71f0*/  LDG.E R3, desc[UR36][R32.64+0x4] ;  /* 0x0000042420037981 */ /* 0x020ea4000c1e1900 */
[----:B--2---:R-:W-:-:S07]  /*7200*/  IADD3 R3, -R4, R3, RZ ;  /* 0x0000000304037210 */ /* 0x004fce0007ffe1ff */
.L_x_213:
[----:B------:R-:W-:Y:S01]  /*7210*/  R2UR UR7, R175 ;  /* 0x00000000af0772ca */ /* 0x000fe200000e0000 */
[----:B------:R-:W-:Y:S01]  /*7220*/  SHFL.IDX PT, R4, R9, RZ, 0x1c1f ;  /* 0x001c1fff09047589 */ /* 0x000fe200000e0000 */
[----:B-----5:R-:W-:Y:S01]  /*7230*/  IMAD R3, R3, R18, RZ ;  /* 0x0000001203037224 */ /* 0x020fe200078e02ff */
[----:B------:R-:W-:Y:S02]  /*7240*/  LOP3.LUT P0, RZ, R179, 0x3, RZ, 0xc0, !PT ;  /* 0x00000003b3ff7812 */ /* 0x000fe4000780c0ff */
[----:B------:R-:W0:Y:S01]  /*7250*/  SHFL.IDX PT, R5, R10, RZ, 0x1c1f ;  /* 0x001c1fff0a057589 */ /* 0x000e2200000e0000 */
[----:B------:R-:W-:-:S03]  /*7260*/  PLOP3.LUT P3, PT, PT, PT, UP1, 0x80, 0x0 ;  /* 0x000000000000781c */ /* 0x000fc60003f6f018 */
[----:B------:R-:W-:Y:S04]  /*7270*/  SHFL.IDX PT, R6, R9, 0x1, 0x1c1f ;  /* 0x003c1f0009067f89 */ /* 0x000fe800000e0000 */
[----:B------:R-:W-:Y:S01]  /*7280*/  IMAD.U32 R13, RZ, RZ, UR7 ;  /* 0x00000007ff0d7e24 */ /* 0x000fe2000f8e00ff */
[----:B------:R-:W1:Y:S03]  /*7290*/  SHFL.IDX PT, R7, R10, 0x1, 0x1c1f ;  /* 0x003c1f000a077f89 */ /* 0x000e6600000e0000 */
[----:B------:R-:W-:-:S04]  /*72a0*/  IMAD R12, R13, 0x80, R196 ;  /* 0x000000800d0c7824 */ /* 0x000fc800078e02c4 */
[C---:B------:R-:W-:Y:S01]  /*72b0*/  VIADD R8, R12.reuse, 0x8 ;  /* 0x000000080c087836 */ /* 0x040fe20000000000 */
[----:B------:R-:W-:-:S04]  /*72c0*/  ISETP.GE.OR P2, PT, R12, R3, P0 ;  /* 0x000000030c00720c */ /* 0x000fc80000746670 */
[----:B------:R-:W-:-:S09]  /*72d0*/  ISETP.GE.OR P0, PT, R8, R3, P0 ;  /* 0x000000030800720c */ /* 0x000fd20000706670 */
[----:B0-----:R0:W-:Y:S01]  /*72e0*/  @!P2 ST.E desc[UR36][R4.64], R99 ;  /* 0x000000630400a985 */ /* 0x0011e2000c101924 */
[----:B------:R-:W-:-:S03]  /*72f0*/  ISETP.GE.AND P2, PT, R12, R3, PT ;  /* 0x000000030c00720c */ /* 0x000fc60003f46270 */
[----:B-1----:R0:W-:Y:S01]  /*7300*/  @!P0 ST.E desc[UR36][R6.64], R98 ;  /* 0x0000006206008985 */ /* 0x0021e2000c101924 */
[----:B------:R-:W-:Y:S01]  /*7310*/  ISETP.GE.AND P0, PT, R8, R3, PT ;  /* 0x000000030800720c */ /* 0x000fe20003f06270 */
[----:B------:R-:W-:-:S12]  /*7320*/  @P3 BRA `(.L_x_214) ;  /* 0x0000000800983947 */ /* 0x000fd80003800000 */
[----:B0-----:R-:W-:Y:S01]  /*7330*/  IMAD R5, R176, 0x40, R2 ;  /* 0x00000040b0057824 */ /* 0x001fe200078e0202 */
[----:B------:R-:W0:Y:S01]  /*7340*/  @P1 LDC R21, c[0x0][0xbec] ;  /* 0x0002fb00ff151b82 */ /* 0x000e220000000800 */
[----:B------:R-:W-:Y:S01]  /*7350*/  R2UR UR14, R175 ;  /* 0x00000000af0e72ca */ /* 0x000fe200000e0000 */
[----:B------:R-:W-:Y:S01]  /*7360*/  ULDC.64 UR10, c[0x0][0xaa0] ;  /* 0x0002a800000a7ab9 */ /* 0x000fe20000000a00 */
[----:B------:R-:W-:Y:S01]  /*7370*/  IMAD.WIDE R24, R5, 0x2, R24 ;  /* 0x0000000205187825 */ /* 0x000fe200078e0218 */
[----:B------:R-:W-:Y:S02]  /*7380*/  R2UR UR15, R174 ;  /* 0x00000000ae0f72ca */ /* 0x000fe400000e0000 */
[C---:B------:R-:W-:Y:S02]  /*7390*/  IADD3 R9, P6, R24.reuse, 0x1000, RZ ;  /* 0x0000100018097810 */ /* 0x040fe40007fde0ff */
[----:B------:R-:W-:Y:S02]  /*73a0*/  IADD3 R13, P5, R24, 0x2000, RZ ;  /* 0x00002000180d7810 */ /* 0x000fe40007fbe0ff */
[----:B------:R-:W-:-:S02]  /*73b0*/  LOP3.LUT R8, R9, 0x380, RZ, 0xc0, !PT ;  /* 0x0000038009087812 */ /* 0x000fc400078ec0ff */
[----:B------:R-:W-:Y:S02]  /*73c0*/  IADD3 R29, P4, R24, 0x3000, RZ ;  /* 0x00003000181d7810 */ /* 0x000fe40007f9e0ff */
[----:B------:R-:W-:Y:S02]  /*73d0*/  SHF.R.U64 R8, R8, 0x3, RZ ;  /* 0x0000000308087819 */ /* 0x000fe400000012ff */
[----:B------:R-:W-:Y:S02]  /*73e0*/  IADD3 R33, P3, R24, 0x4000, RZ ;  /* 0x0000400018217810 */ /* 0x000fe40007f7e0ff */
[----:B------:R-:W-:Y:S01]  /*73f0*/  LOP3.LUT R8, R8, R9, RZ, 0x3c, !PT ;  /* 0x0000000908087212 */ /* 0x000fe200078e3cff */
[----:B------:R-:W-:Y:S01]  /*7400*/  IMAD.X R9, RZ, RZ, R25, P6 ;  /* 0x000000ffff097224 */ /* 0x000fe200030e0619 */
[C---:B------:R-:W-:Y:S02]  /*7410*/  IADD3 R5, P6, R24.reuse, 0x7000, RZ ;  /* 0x0000700018057810 */ /* 0x040fe40007fde0ff */
[----:B------:R-:W-:-:S02]  /*7420*/  IADD3 R37, P2, R24, 0x5000, RZ ;  /* 0x0000500018257810 */ /* 0x000fc40007f5e0ff */
[C---:B------:R-:W-:Y:S01]  /*7430*/  IADD3 R41, P0, R24.reuse, 0x6000, RZ ;  /* 0x0000600018297810 */ /* 0x040fe20007f1e0ff */
[----:B------:R-:W-:Y:S01]  /*7440*/  UIMAD UR7, UR12, UR10, URZ ;  /* 0x0000000a0c0772a4 */ /* 0x000fe2000f8e023f */
[----:B------:R-:W-:Y:S01]  /*7450*/  LOP3.LUT R7, R24, 0x380, RZ, 0xc0, !PT ;  /* 0x0000038018077812 */ /* 0x000fe200078ec0ff */
[----:B------:R-:W-:Y:S01]  /*7460*/  UIMAD.WIDE.U32 UR8, UR4, UR10, URZ ;  /* 0x0000000a040872a5 */ /* 0x000fe2000f8e003f */
[----:B------:R-:W-:Y:S01]  /*7470*/  LOP3.LUT R4, R5, 0x380, RZ, 0xc0, !PT ;  /* 0x0000038005047812 */ /* 0x000fe200078ec0ff */
[----:B------:R-:W-:Y:S01]  /*7480*/  IMAD R19, R17, 0x20, R176 ;  /* 0x0000002011137824 */ /* 0x000fe200078e02b0 */
[----:B------:R-:W-:Y:S01]  /*7490*/  LOP3.LUT R12, R13, 0x380, RZ, 0xc0, !PT ;  /* 0x000003800d0c7812 */ /* 0x000fe200078ec0ff */
[----:B------:R-:W-:Y:S01]  /*74a0*/  IMAD.U32 R26, RZ, RZ, UR14 ;  /* 0x0000000eff1a7e24 */ /* 0x000fe2000f8e00ff */
[----:B------:R-:W-:Y:S01]  /*74b0*/  LOP3.LUT R28, R29, 0x380, RZ, 0xc0, !PT ;  /* 0x000003801d1c7812 */ /* 0x000fe200078ec0ff */
[----:B------:R-:W-:Y:S01]  /*74c0*/  ULDC.64 UR12, c[0x0][0xaf0] ;  /* 0x0002bc00000c7ab9 */ /* 0x000fe20000000a00 */
[----:B------:R-:W-:Y:S01]  /*74d0*/  LOP3.LUT R32, R33, 0x380, RZ, 0xc0, !PT ;  /* 0x0000038021207812 */ /* 0x000fe200078ec0ff */
[----:B------:R-:W5:Y:S01]  /*74e0*/  LD.E.128 R8, desc[UR36][R8.64] ;  /* 0x0000002408087980 */ /* 0x000f62000c101d00 */
[----:B------:R-:W-:-:S02]  /*74f0*/  LOP3.LUT R36, R37, 0x380, RZ, 0xc0, !PT ;  /* 0x0000038025247812 */ /* 0x000fc400078ec0ff */
[----:B------:R-:W-:Y:S02]  /*7500*/  LOP3.LUT R40, R41, 0x380, RZ, 0xc0, !PT ;  /* 0x0000038029287812 */ /* 0x000fe400078ec0ff */
[----:B------:R-:W-:Y:S02]  /*7510*/  SHF.R.U64 R7, R7, 0x3, RZ ;  /* 0x0000000307077819 */ /* 0x000fe400000012ff */
[----:B------:R-:W-:Y:S02]  /*7520*/  SHF.R.U64 R4, R4, 0x3, RZ ;  /* 0x0000000304047819 */ /* 0x000fe400000012ff */
[----:B------:R-:W-:Y:S02]  /*7530*/  SHF.R.U64 R12, R12, 0x3, RZ ;  /* 0x000000030c0c7819 */ /* 0x000fe400000012ff */
[----:B------:R-:W-:Y:S02]  /*7540*/  SHF.R.U64 R28, R28, 0x3, RZ ;  /* 0x000000031c1c7819 */ /* 0x000fe400000012ff */
[----:B------:R-:W-:-:S02]  /*7550*/  SHF.R.U64 R32, R32, 0x3, RZ ;  /* 0x0000000320207819 */ /* 0x000fc400000012ff */
[----:B------:R-:W-:Y:S02]  /*7560*/  SHF.R.U64 R36, R36, 0x3, RZ ;  /* 0x0000000324247819 */ /* 0x000fe400000012ff */
[----:B------:R-:W-:Y:S02]  /*7570*/  SHF.R.U64 R40, R40, 0x3, RZ ;  /* 0x0000000328287819 */ /* 0x000fe400000012ff */
[----:B------:R-:W-:Y:S02]  /*7580*/  LOP3.LUT R24, R7, R24, RZ, 0x3c, !PT ;  /* 0x0000001807187212 */ /* 0x000fe400078e3cff */
[----:B------:R-:W-:Y:S01]  /*7590*/  LOP3.LUT R12, R12, R13, RZ, 0x3c, !PT ;  /* 0x0000000d0c0c7212 */ /* 0x000fe200078e3cff */
[--C-:B------:R-:W-:Y:S01]  /*75a0*/  IMAD.X R13, RZ, RZ, R25.reuse, P5 ;  /* 0x000000ffff0d7224 */ /* 0x100fe200028e0619 */
[----:B------:R-:W-:Y:S01]  /*75b0*/  LOP3.LUT R28, R28, R29, RZ, 0x3c, !PT ;  /* 0x0000001d1c1c7212 */ /* 0x000fe200078e3cff */
[--C-:B------:R-:W-:Y:S01]  /*75c0*/  IMAD.X R29, RZ, RZ, R25.reuse, P4 ;  /* 0x000000ffff1d7224 */ /* 0x100fe200020e0619 */
[----:B------:R-:W-:Y:S01]  /*75d0*/  LOP3.LUT R32, R32, R33, RZ, 0x3c, !PT ;  /* 0x0000002120207212 */ /* 0x000fe200078e3cff */
[--C-:B------:R-:W-:Y:S01]  /*75e0*/  IMAD.X R33, RZ, RZ, R25.reuse, P3 ;  /* 0x000000ffff217224 */ /* 0x100fe200018e0619 */
[----:B------:R-:W-:Y:S01]  /*75f0*/  LOP3.LUT R36, R36, R37, RZ, 0x3c, !PT ;  /* 0x0000002524247212 */ /* 0x000fe200078e3cff */
[--C-:B------:R-:W-:Y:S01]  /*7600*/  IMAD.X R37, RZ, RZ, R25.reuse, P2 ;  /* 0x000000ffff257224 */ /* 0x100fe200010e0619 */
[----:B------:R-:W-:Y:S01]  /*7610*/  LOP3.LUT R40, R40, R41, RZ, 0x3c, !PT ;  /* 0x0000002928287212 */ /* 0x000fe200078e3cff */
[----:B------:R-:W-:Y:S01]  /*7620*/  IMAD.X R41, RZ, RZ, R25, P0 ;  /* 0x000000ffff297224 */ /* 0x000fe200000e0619 */
[----:B------:R-:W-:-:S02]  /*7630*/  LOP3.LUT R44, R4, R5, RZ, 0x3c, !PT ;  /* 0x00000005042c7212 */ /* 0x000fc400078e3cff */
[----:B------:R-:W-:Y:S01]  /*7640*/  IADD3.X R45, RZ, R25, RZ, P6, !PT ;  /* 0x00000019ff2d7210 */ /* 0x000fe200037fe4ff */
[----:B------:R1:W5:Y:S01]  /*7650*/  LD.E.128 R4, desc[UR36][R24.64] ;  /* 0x0000002418047980 */ /* 0x000362000c101d00 */
[----:B------:R-:W-:Y:S01]  /*7660*/  UIMAD UR7, UR4, UR11, UR7 ;  /* 0x0000000b040772a4 */ /* 0x000fe2000f8e0207 */
[----:B------:R-:W-:Y:S02]  /*7670*/  IMAD R26, R26, 0x80, R19 ;  /* 0x000000801a1a7824 */ /* 0x000fe400078e0213 */
[----:B------:R-:W-:Y:S01]  /*7680*/  ULDC.64 UR10, c[0x0][0xae8] ;  /* 0x0002ba00000a7ab9 */ /* 0x000fe20000000a00 */
[----:B------:R-:W5:Y:S04]  /*7690*/  LD.E.128 R12, desc[UR36][R12.64] ;  /* 0x000000240c0c7980 */ /* 0x000f68000c101d00 */
[----:B------:R-:W5:Y:S01]  /*76a0*/  LD.E.128 R28, desc[UR36][R28.64] ;  /* 0x000000241c1c7980 */ /* 0x000f62000c101d00 */
[----:B-1----:R-:W1:Y:S01]  /*76b0*/  @P1 LDC R25, c[0x0][0xbf0] ;  /* 0x0002fc00ff191b82 */ /* 0x002e620000000800 */
[----:B------:R-:W-:-:S02]  /*76c0*/  UIADD3 UR9, UR9, UR7, URZ ;  /* 0x0000000709097290 */ /* 0x000fc4000fffe03f */
[----:B------:R-:W-:Y:S01]  /*76d0*/  USHF.R.S32.HI UR4, URZ, 0x1f, UR61 ;  /* 0x0000001f3f047899 */ /* 0x000fe2000801143d */
[----:B------:R-:W5:Y:S01]  /*76e0*/  LD.E.128 R32, desc[UR36][R32.64] ;  /* 0x0000002420207980 */ /* 0x000f62000c101d00 */
[----:B------:R-:W-:Y:S01]  /*76f0*/  UIMAD.WIDE.U32 UR8, UR15, UR10, UR8 ;  /* 0x0000000a0f0872a5 */ /* 0x000fe2000f8e0008 */
[----:B0-----:R-:W-:Y:S01]  /*7700*/  @P1 IMAD.HI.U32 R20, R26, R21, RZ ;  /* 0x000000151a141227 */ /* 0x001fe200078e00ff */
[----:B------:R-:W-:Y:S01]  /*7710*/  UIMAD UR4, UR4, UR12, URZ ;  /* 0x0000000c040472a4 */ /* 0x000fe2000f8e023f */
[----:B------:R-:W5:Y:S01]  /*7720*/  LD.E.128 R36, desc[UR36][R36.64] ;  /* 0x0000002424247980 */ /* 0x000f62000c101d00 */
[----:B------:R-:W-:Y:S01]  /*7730*/  UIMAD UR9, UR15, UR11, UR9 ;  /* 0x0000000b0f0972a4 */ /* 0x000fe2000f8e0209 */
[----:B------:R-:W-:Y:S01]  /*7740*/  IMAD.MOV.U32 R19, RZ, RZ, R26 ;  /* 0x000000ffff137224 */ /* 0x000fe200078e001a */
[----:B------:R-:W-:Y:S01]  /*7750*/  UIMAD UR4, UR61, UR13, UR4 ;  /* 0x0000000d3d0472a4 */ /* 0x000fe2000f8e0204 */
[----:B------:R-:W5:Y:S01]  /*7760*/  LD.E.128 R40, desc[UR36][R40.64] ;  /* 0x0000002428287980 */ /* 0x000f62000c101d00 */
[----:B------:R-:W-:Y:S01]  /*7770*/  UIMAD.WIDE.U32 UR8, UR61, UR12, UR8 ;  /* 0x0000000c3d0872a5 */ /* 0x000fe2000f8e0008 */
[----:B------:R-:W-:-:S02]  /*7780*/  ULDC.64 UR10, c[0x0][0xae0] ;  /* 0x0002b800000a7ab9 */ /* 0x000fc40000000a00 */
[----:B------:R-:W5:Y:S01]  /*7790*/  LD.E.128 R44, desc[UR36][R44.64] ;  /* 0x000000242c2c7980 */ /* 0x000f62000c101d00 */
[----:B------:R-:W-:Y:S01]  /*77a0*/  UIADD3 UR4, UR9, UR4, URZ ;  /* 0x0000000409047290 */ /* 0x000fe2000fffe03f */
[----:B-1----:R-:W-:Y:S01]  /*77b0*/  @P1 SHF.R.U32.HI R19, RZ, R25, R20 ;  /* 0x00000019ff131219 */ /* 0x002fe20000011614 */
[----:B------:R-:W-:Y:S01]  /*77c0*/  IMAD.U32 R21, RZ, RZ, UR9 ;  /* 0x00000009ff157e24 */ /* 0x000fe2000f8e00ff */
[----:B------:R-:W-:Y:S01]  /*77d0*/  @!PT LDS RZ, [RZ] ;  /* 0x00000000fffff984 */ /* 0x000fe20000000800 */
[----:B------:R-:W-:Y:S01]  /*77e0*/  @!PT LDS RZ, [RZ] ;  /* 0x00000000fffff984 */ /* 0x000fe20000000800 */
[----:B------:R-:W-:Y:S01]  /*77f0*/  @!PT LDS RZ, [RZ] ;  /* 0x00000000fffff984 */ /* 0x000fe20000000800 */
[----:B------:R-:W-:Y:S01]  /*7800*/  @!PT LDS RZ, [RZ] ;  /* 0x00000000fffff984 */ /* 0x000fe20000000800 */
[----:B------:R0:W-:Y:S06]  /*7810*/  MEMBAR.ALL.CTA ;  /* 0x0000000000007992 */ /* 0x0001ec0000008000 */
[----:B0-----:R-:W0:Y:S01]  /*7820*/  FENCE.VIEW.ASYNC.S ;  /* 0x00000000000073c6 */ /* 0x001e220000000000 */
[--C-:B------:R-:W-:Y:S01]  /*7830*/  SHF.R.S32.HI R24, RZ, 0x1f, R19.reuse ;  /* 0x0000001fff187819 */ /* 0x100fe20000011413 */
[----:B------:R-:W-:-:S02]  /*7840*/  IMAD.MOV R25, RZ, RZ, -R19 ;  /* 0x000000ffff197224 */ /* 0x000fc400078e0a13 */
[----:B------:R-:W-:Y:S01]  /*7850*/  IMAD.U32 R20, RZ, RZ, UR8 ;  /* 0x00000008ff147e24 */ /* 0x000fe2000f8e00ff */
[----:B------:R-:W-:Y:S01]  /*7860*/  ULDC.64 UR8, c[0x0][0xad8] ;  /* 0x0002b60000087ab9 */ /* 0x000fe20000000a00 */
[----:B------:R-:W-:Y:S02]  /*7870*/  IMAD R24, R24, UR10, RZ ;  /* 0x0000000a18187c24 */ /* 0x000fe4000f8e02ff */
[----:B------:R-:W-:Y:S02]  /*7880*/  IMAD.U32 R21, RZ, RZ, UR4 ;  /* 0x00000004ff157e24 */ /* 0x000fe4000f8e00ff */
[----:B------:R-:W-:Y:S02]  /*7890*/  IMAD R25, R18, R25, R26 ;  /* 0x0000001912197224 */ /* 0x000fe400078e021a */
[C---:B------:R-:W-:Y:S02]  /*78a0*/  IMAD R49, R19.reuse, UR11, R24 ;  /* 0x0000000b13317c24 */ /* 0x040fe4000f8e0218 */
[----:B------:R-:W-:Y:S01]  /*78b0*/  IMAD.WIDE.U32 R18, R19, UR10, R20 ;  /* 0x0000000a13127c25 */ /* 0x000fe2000f8e0014 */
[----:B------:R-:W-:-:S03]  /*78c0*/  SHF.R.S32.HI R20, RZ, 0x1f, R25 ;  /* 0x0000001fff147819 */ /* 0x000fc60000011419 */
[----:B------:R-:W-:Y:S01]  /*78d0*/  IMAD.U32 R21, RZ, RZ, UR14 ;  /* 0x0000000eff157e24 */ /* 0x000fe2000f8e00ff */
[----:B------:R-:W-:Y:S01]  /*78e0*/  IADD3 R19, R19, R49, RZ ;  /* 0x0000003113137210 */ /* 0x000fe20007ffe0ff */
[----:B------:R-:W-:Y:S02]  /*78f0*/  IMAD R24, R20, UR8, RZ ;  /* 0x0000000814187c24 */ /* 0x000fe4000f8e02ff */
[----:B------:R-:W-:Y:S02]  /*7900*/  IMAD R26, R21, 0x80, R176 ;  /* 0x00000080151a7824 */ /* 0x000fe400078e02b0 */
[C---:B------:R-:W-:Y:S02]  /*7910*/  IMAD R21, R25.reuse, UR9, R24 ;  /* 0x0000000919157c24 */ /* 0x040fe4000f8e0218 */
[----:B------:R-:W-:Y:S01]  /*7920*/  IMAD.WIDE.U32 R18, R25, UR8, R18 ;  /* 0x0000000819127c25 */ /* 0x000fe2000f8e0012 */
[----:B------:R-:W-:Y:S01]  /*7930*/  ISETP.GE.AND P2, PT, R26, R3, PT ;  /* 0x000000031a00720c */ /* 0x000fe20003f46270 */
[----:B------:R-:W-:-:S02]  /*7940*/  ULDC.64 UR8, c[0x0][0xa80] ;  /* 0x0002a00000087ab9 */ /* 0x000fc40000000a00 */
[----:B------:R-:W-:Y:S01]  /*7950*/  IMAD.IADD R19, R19, 0x1, R21 ;  /* 0x0000000113137824 */ /* 0x000fe200078e0215 */
[----:B------:R-:W-:Y:S01]  /*7960*/  LEA R24, P3, R18, UR8, 0x1 ;  /* 0x0000000812187c11 */ /* 0x000fe2000f8608ff */
[----:B------:R-:W-:Y:S02]  /*7970*/  VIADD R0, R0, 0x2a820 ;  /* 0x0002a82000007836 */ /* 0x000fe40000000000 */
[----:B------:R-:W-:Y:S01]  /*7980*/  VIADD R20, R26, 0x20 ;  /* 0x000000201a147836 */ /* 0x000fe20000000000 */
[----:B------:R-:W-:Y:S02]  /*7990*/  LEA.HI.X R25, R18, UR9, R19, 0x1, P3 ;  /* 0x0000000912197c11 */ /* 0x000fe400098f0c13 */
[----:B------:R-:W-:Y:S02]  /*79a0*/  PRMT R0, RZ, 0x654, R0 ;  /* 0x00000654ff007816 */ /* 0x000fe40000000000 */
[-C--:B------:R-:W-:Y:S01]  /*79b0*/  ISETP.GE.AND P0, PT, R20, R3.reuse, PT ;  /* 0x000000031400720c */ /* 0x080fe20003f06270 */
[----:B------:R-:W-:Y:S01]  /*79c0*/  VIADD R20, R26, 0x40 ;  /* 0x000000401a147836 */ /* 0x000fe20000000000 */
[----:B0-----:R0:W-:Y:S01]  /*79d0*/  SYNCS.ARRIVE.TRANS64.RED.A1T0 RZ, [R0+URZ], RZ ;  /* 0x000000ff00ff79a7 */ /* 0x0011e2000810043f */
[----:B------:R0:W1:Y:S01]  /*79e0*/  SHFL.IDX PT, R19, R24, RZ, 0x181f ;  /* 0x00181fff18137589 */ /* 0x00006200000e0000 */
[----:B------:R-:W-:Y:S03]  /*79f0*/  BSSY B1, `(.L_x_215) ;  /* 0x000000d000017945 */ /* 0x000fe60003800000 */
[----:B------:R0:W2:Y:S01]  /*7a00*/  SHFL.IDX PT, R21, R25, RZ, 0x181f ;  /* 0x00181fff19157589 */ /* 0x0000a200000e0000 */
[----:B------:R-:W-:Y:S01]  /*7a10*/  ISETP.GE.AND P1, PT, R20, R3, PT ;  /* 0x000000031400720c */ /* 0x000fe20003f26270 */
[----:B------:R-:W-:-:S12]  /*7a20*/  @P2 BRA `(.L_x_216) ;  /* 0x0000000000242947 */ /* 0x000fd80003800000 */
[----:B------:R-:W-:Y:S02]  /*7a30*/  ULDC UR4, c[0x0][0xac8] ;  /* 0x0002b20000047ab9 */ /* 0x000fe40000000800 */
[----:B------:R-:W-:Y:S02]  /*7a40*/  ISETP.GE.AND P2, PT, R2, UR4, PT ;  /* 0x0000000402007c0c */ /* 0x000fe4000bf46270 */
[----:B------:R-:W-:-:S11]  /*7a50*/  ISETP.GE.AND P3, PT, R16, UR4, PT ;  /* 0x0000000410007c0c */ /* 0x000fd6000bf66270 */
[-C--:B-1----:R-:W-:Y:S02]  /*7a60*/  @!P2 LEA R18, P4, R2, R19.reuse, 0x1 ;  /* 0x000000130212a211 */ /* 0x082fe400078808ff */
[----:B------:R-:W-:Y:S02]  /*7a70*/  @!P3 LEA R20, P5, R16, R19, 0x1 ;  /* 0x000000131014b211 */ /* 0x000fe400078a08ff */
[-C--:B--2---:R-:W-:Y:S02]  /*7a80*/  @!P2 LEA.HI.X R19, R2, R21.reuse, R201, 0x1, P4 ;  /* 0x000000150213a211 */ /* 0x084fe400020f0cc9 */
[----:B------:R-:W-:-:S03]  /*7a90*/  @!P3 LEA.HI.X R21, R16, R21, R200, 0x1, P5 ;  /* 0x000000151015b211 */ /* 0x000fc600028f0cc8 */
[----:B-----5:R3:W-:Y:S04]  /*7aa0*/  @!P2 ST.E.128 desc[UR36][R18.64], R4 ;  /* 0x000000041200a985 */ /* 0x0207e8000c101d24 */
[----:B------:R3:W-:Y:S02]  /*7ab0*/  @!P3 ST.E.128 desc[UR36][R20.64], R32 ;  /* 0x000000201400b985 */ /* 0x0007e4000c101d24 */
.L_x_216:
[----:B------:R-:W-:Y:S05]  /*7ac0*/  BSYNC B1 ;  /* 0x0000000000017941 */ /* 0x000fea0003800000 */
.L_x_215:
[----:B---3-5:R3:W4:Y:S01]  /*7ad0*/  SHFL.IDX PT, R7, R25, 0x1, 0x181f ;  /* 0x00381f0019077f89 */ /* 0x02872200000e0000 */
[----:B------:R-:W-:Y:S03]  /*7ae0*/  BSSY B1, `(.L_x_217) ;  /* 0x000000c000017945 */ /* 0x000fe60003800000 */
[----:B------:R3:W0:Y:S01]  /*7af0*/  SHFL.IDX PT, R5, R24, 0x1, 0x181f ;  /* 0x00381f0018057f89 */ /* 0x00062200000e0000 */
[----:B------:R-:W-:Y:S05]  /*7b00*/  @P0 BRA `(.L_x_218) ;  /* 0x0000000000240947 */ /* 0x000fea0003800000 */
[----:B------:R-:W-:Y:S02]  /*7b10*/  ULDC UR4, c[0x0][0xac8] ;  /* 0x0002b20000047ab9 */ /* 0x000fe40000000800 */
[----:B------:R-:W-:Y:S02]  /*7b20*/  ISETP.GE.AND P3, PT, R2, UR4, PT ;  /* 0x0000000402007c0c */ /* 0x000fe4000bf66270 */
[----:B------:R-:W-:-:S11]  /*7b30*/  ISETP.GE.AND P4, PT, R16, UR4, PT ;  /* 0x0000000410007c0c */ /* 0x000fd6000bf86270 */
[-C--:B0-----:R-:W-:Y:S02]  /*7b40*/  @!P3 LEA R4, P0, R2, R5.reuse, 0x1 ;  /* 0x000000050204b211 */ /* 0x081fe400078008ff */
[----:B------:R-:W-:Y:S02]  /*7b50*/  @!P4 LEA R6, P2, R16, R5, 0x1 ;  /* 0x000000051006c211 */ /* 0x000fe400078408ff */
[-C--:B----4-:R-:W-:Y:S02]  /*7b60*/  @!P3 LEA.HI.X R5, R2, R7.reuse, R201, 0x1, P0 ;  /* 0x000000070205b211 */ /* 0x090fe400000f0cc9 */
[----:B------:R-:W-:-:S03]  /*7b70*/  @!P4 LEA.HI.X R7, R16, R7, R200, 0x1, P2 ;  /* 0x000000071007c211 */ /* 0x000fc600010f0cc8 */
[----:B------:R0:W-:Y:S04]  /*7b80*/  @!P3 ST.E.128 desc[UR36][R4.64], R8 ;  /* 0x000000080400b985 */ /* 0x0001e8000c101d24 */
[----:B------:R0:W-:Y:S02]  /*7b90*/  @!P4 ST.E.128 desc[UR36][R6.64], R36 ;  /* 0x000000240600c985 */ /* 0x0001e4000c101d24 */
.L_x_218:
[----:B------:R-:W-:Y:S05]  /*7ba0*/  BSYNC B1 ;  /* 0x0000000000017941 */ /* 0x000fea0003800000 */
.L_x_217:
[----:B0---4-:R0:W4:Y:S01]  /*7bb0*/  SHFL.IDX PT, R7, R25, 0x2, 0x181f ;  /* 0x00581f0019077f89 */ /* 0x01112200000e0000 */
        /* <DEDUP_REMOVED lines=12> */
.L_x_220:
[----:B------:R-:W-:Y:S05]  /*7c80*/  BSYNC B1 ;  /* 0x0000000000017941 */ /* 0x000fea0003800000 */
.L_x_219:
[----:B------:R-:W-:Y:S01]  /*7c90*/  VIADD R0, R26, 0x60 ;  /* 0x000000601a007836 */ /* 0x000fe20000000000 */
[----:B0--3--:R-:W0:Y:S04]  /*7ca0*/  SHFL.IDX PT, R25, R25, 0x3, 0x181f ;  /* 0x00781f0019197f89 */ /* 0x009e2800000e0000 */
[----:B------:R-:W-:Y:S01]  /*7cb0*/  ISETP.GE.AND P0, PT, R0, R3, PT ;  /* 0x000000030000720c */ /* 0x000fe20003f06270 */
[----:B----4-:R3:W4:-:S12]  /*7cc0*/  SHFL.IDX PT, R7, R24, 0x3, 0x181f ;  /* 0x00781f0018077f89 */ /* 0x01071800000e0000 */
[----:B---3--:R-:W-:Y:S05]  /*7cd0*/  @P0 BRA `(.L_x_221) ;  /* 0x00000018005c0947 */ /* 0x008fea0003800000 */
[----:B------:R-:W-:Y:S02]  /*7ce0*/  ULDC UR4, c[0x0][0xac8] ;  /* 0x0002b20000047ab9 */ /* 0x000fe40000000800 */
[----:B------:R-:W-:-:S13]  /*7cf0*/  ISETP.GE.AND P1, PT, R2, UR4, PT ;  /* 0x0000000402007c0c */ /* 0x000fda000bf26270 */
[----:B----4-:R-:W-:-:S04]  /*7d00*/  @!P1 LEA R4, P0, R2, R7, 0x1 ;  /* 0x0000000702049211 */ /* 0x010fc800078008ff */
[----:B0-----:R-:W-:Y:S02]  /*7d10*/  @!P1 LEA.HI.X R5, R2, R25, R201, 0x1, P0 ;  /* 0x0000001902059211 */ /* 0x001fe400000f0cc9 */
[----:B------:R-:W-:-:S03]  /*7d20*/  ISETP.GE.AND P0, PT, R16, UR4, PT ;  /* 0x0000000410007c0c */ /* 0x000fc6000bf06270 */
[----:B------:R3:W-:Y:S10]  /*7d30*/  @!P1 ST.E.128 desc[UR36][R4.64], R28 ;  /* 0x0000001c04009985 */ /* 0x0007f4000c101d24 */
[----:B------:R-:W-:Y:S05]  /*7d40*/  @P0 BRA `(.L_x_221) ;  /* 0x0000001800400947 */ /* 0x000fea0003800000 */
[----:B---3--:R-:W-:-:S04]  /*7d50*/  LEA R4, P0, R16, R7, 0x1 ;  /* 0x0000000710047211 */ /* 0x008fc800078008ff */
[----:B------:R-:W-:-:S05]  /*7d60*/  LEA.HI.X R5, R16, R25, R200, 0x1, P0 ;  /* 0x0000001910057211 */ /* 0x000fca00000f0cc8 */
[----:B------:R0:W-:Y:S01]  /*7d70*/  ST.E.128 desc[UR36][R4.64], R44 ;  /* 0x0000002c04007985 */ /* 0x0001e2000c101d24 */
[----:B------:R-:W-:Y:S05]  /*7d80*/  BRA `(.L_x_221) ;  /* 0x0000001800307947 */ /* 0x000fea0003800000 */
.L_x_214:
[----:B------:R-:W-:Y:S01]  /*7d90*/  ULDC.64 UR10, c[0x0][0xb08] ;  /* 0x0002c200000a7ab9 */ /* 0x000fe20000000a00 */
[----:B------:R-:W-:Y:S01]  /*7da0*/  R2UR UR14, R174 ;  /* 0x00000000ae0e72ca */ /* 0x000fe200000e0000 */
[----:B------:R-:W-:Y:S01]  /*7db0*/  UIMAD UR7, UR12, UR10, URZ ;  /* 0x0000000a0c0772a4 */ /* 0x000fe2000f8e023f */
[----:B0-----:R-:W0:Y:S01]  /*7dc0*/  @P1 LDC R4, c[0x0][0xbec] ;  /* 0x0002fb00ff041b82 */ /* 0x001e220000000800 */
[----:B------:R-:W-:Y:S01]  /*7dd0*/  UIMAD.WIDE.U32 UR8, UR4, UR10, URZ ;  /* 0x0000000a040872a5 */ /* 0x000fe2000f8e003f */
[----:B------:R-:W-:Y:S01]  /*7de0*/  R2UR UR13, R19 ;  /* 0x00000000130d72ca */ /* 0x000fe200000e0000 */
[----:B------:R-:W-:Y:S01]  /*7df0*/  UIMAD UR7, UR4, UR11, UR7 ;  /* 0x0000000b040772a4 */ /* 0x000fe2000f8e0207 */
[----:B------:R-:W-:Y:S01]  /*7e00*/  IMAD.MOV.U32 R3, RZ, RZ, R11 ;  /* 0x000000ffff037224 */ /* 0x000fe200078e000b */
[----:B------:R-:W-:Y:S01]  /*7e10*/  USHF.R.S32.HI UR4, URZ, 0x1f, UR61 ;  /* 0x0000001f3f047899 */ /* 0x000fe2000801143d */
[----:B------:R-:W-:Y:S01]  /*7e20*/  BSSY B1, `(.L_x_222) ;  /* 0x000006a000017945 */ /* 0x000fe20003800000 */
[----:B------:R-:W-:Y:S01]  /*7e30*/  UIADD3 UR9, UR9, UR7, URZ ;  /* 0x0000000709097290 */ /* 0x000fe2000fffe03f */
[----:B------:R-:W1:Y:S01]  /*7e40*/  @P1 LDC R5, c[0x0][0xbf0] ;  /* 0x0002fc00ff051b82 */ /* 0x000e620000000800 */
[----:B------:R-:W-:-:S02]  /*7e50*/  ULDC.64 UR10, c[0x0][0xb38] ;  /* 0x0002ce00000a7ab9 */ /* 0x000fc40000000a00 */
[----:B------:R-:W-:-:S04]  /*7e60*/  UIMAD.WIDE.U32 UR8, UR14, UR10, UR8 ;  /* 0x0000000a0e0872a5 */ /* 0x000fc8000f8e0008 */
[----:B------:R-:W-:-:S03]  /*7e70*/  UIMAD UR9, UR14, UR11, UR9 ;  /* 0x0000000b0e0972a4 */ /* 0x000fc6000f8e0209 */
[----:B------:R-:W-:Y:S02]  /*7e80*/  ULDC.64 UR10, c[0x0][0xb40] ;  /* 0x0002d000000a7ab9 */ /* 0x000fe40000000a00 */
[----:B------:R-:W-:Y:S02]  /*7e90*/  UIMAD UR4, UR4, UR10, URZ ;  /* 0x0000000a040472a4 */ /* 0x000fe4000f8e023f */
[----:B------:R-:W-:Y:S02]  /*7ea0*/  UIMAD.WIDE.U32 UR8, UR61, UR10, UR8 ;  /* 0x0000000a3d0872a5 */ /* 0x000fe4000f8e0008 */
[----:B------:R-:W-:Y:S01]  /*7eb0*/  UIMAD UR4, UR61, UR11, UR4 ;  /* 0x0000000b3d0472a4 */ /* 0x000fe2000f8e0204 */
[----:B0-----:R-:W-:Y:S02]  /*7ec0*/  @P1 IMAD.HI.U32 R4, R11, R4, RZ ;  /* 0x000000040b041227 */ /* 0x001fe400078e00ff */
[----:B------:R-:W-:Y:S01]  /*7ed0*/  ULDC.64 UR10, c[0x0][0xb48] ;  /* 0x0002d200000a7ab9 */ /* 0x000fe20000000a00 */
[----:B------:R-:W-:-:S02]  /*7ee0*/  UIADD3 UR9, UR9, UR4, URZ ;  /* 0x0000000409097290 */ /* 0x000fc4000fffe03f */
[----:B-1----:R-:W-:Y:S02]  /*7ef0*/  @P1 SHF.R.U32.HI R3, RZ, R5, R4 ;  /* 0x00000005ff031219 */ /* 0x002fe40000011604 */
[----:B------:R-:W-:Y:S02]  /*7f00*/  UIMAD.WIDE.U32 UR8, UR13, UR10, UR8 ;  /* 0x0000000a0d0872a5 */ /* 0x000fe4000f8e0008 */
[--C-:B------:R-:W-:Y:S02]  /*7f10*/  SHF.R.S32.HI R4, RZ, 0x1f, R3.reuse ;  /* 0x0000001fff047819 */ /* 0x100fe40000011403 */
[----:B------:R-:W-:Y:S01]  /*7f20*/  UIMAD UR4, UR13, UR11, UR9 ;  /* 0x0000000b0d0472a4 */ /* 0x000fe2000f8e0209 */
[----:B------:R-:W-:Y:S02]  /*7f30*/  IMAD.MOV R7, RZ, RZ, -R3 ;  /* 0x000000ffff077224 */ /* 0x000fe400078e0a03 */
[----:B------:R-:W-:Y:S01]  /*7f40*/  ULDC.64 UR10, c[0x0][0xb30] ;  /* 0x0002cc00000a7ab9 */ /* 0x000fe20000000a00 */
[----:B------:R-:W-:-:S02]  /*7f50*/  IMAD.U32 R5, RZ, RZ, UR9 ;  /* 0x00000009ff057e24 */ /* 0x000fc4000f8e00ff */
[----:B------:R-:W-:Y:S02]  /*7f60*/  IMAD R6, R4, UR10, RZ ;  /* 0x0000000a04067c24 */ /* 0x000fe4000f8e02ff */
[----:B------:R-:W-:Y:S02]  /*7f70*/  IMAD R7, R18, R7, R11 ;  /* 0x0000000712077224 */ /* 0x000fe400078e020b */
[----:B------:R-:W-:Y:S01]  /*7f80*/  IMAD.U32 R4, RZ, RZ, UR8 ;  /* 0x00000008ff047e24 */ /* 0x000fe2000f8e00ff */
[----:B------:R-:W-:Y:S01]  /*7f90*/  ULDC.64 UR8, c[0x0][0xb28] ;  /* 0x0002ca0000087ab9 */ /* 0x000fe20000000a00 */
[----:B------:R-:W-:Y:S02]  /*7fa0*/  IMAD.U32 R5, RZ, RZ, UR4 ;  /* 0x00000004ff057e24 */ /* 0x000fe4000f8e00ff */
[C---:B------:R-:W-:Y:S01]  /*7fb0*/  IMAD R9, R3.reuse, UR11, R6 ;  /* 0x0000000b03097c24 */ /* 0x040fe2000f8e0206 */
[----:B------:R-:W-:Y:S01]  /*7fc0*/  SHF.R.S32.HI R6, RZ, 0x1f, R7 ;  /* 0x0000001fff067819 */ /* 0x000fe20000011407 */
[----:B------:R-:W-:-:S04]  /*7fd0*/  IMAD.WIDE.U32 R4, R3, UR10, R4 ;  /* 0x0000000a03047c25 */ /* 0x000fc8000f8e0004 */
[----:B------:R-:W-:Y:S01]  /*7fe0*/  IMAD R6, R6, UR8, RZ ;  /* 0x0000000806067c24 */ /* 0x000fe2000f8e02ff */
[----:B------:R-:W-:-:S03]  /*7ff0*/  IADD3 R5, R5, R9, RZ ;  /* 0x0000000905057210 */ /* 0x000fc60007ffe0ff */
[C---:B------:R-:W-:Y:S02]  /*8000*/  IMAD R3, R7.reuse, UR9, R6 ;  /* 0x0000000907037c24 */ /* 0x040fe4000f8e0206 */
[----:B------:R-:W-:Y:S01]  /*8010*/  IMAD.WIDE.U32 R4, R7, UR8, R4 ;  /* 0x0000000807047c25 */ /* 0x000fe2000f8e0004 */
[----:B------:R-:W-:-:S03]  /*8020*/  ULDC.64 UR8, c[0x0][0xb00] ;  /* 0x0002c00000087ab9 */ /* 0x000fc60000000a00 */
[----:B------:R-:W-:Y:S01]  /*8030*/  VIADD R6, R0, 0x2a820 ;  /* 0x0002a82000067836 */ /* 0x000fe20000000000 */
[----:B------:R-:W-:Y:S01]  /*8040*/  LEA R0, P1, R4, UR8, 0x2 ;  /* 0x0000000804007c11 */ /* 0x000fe2000f8210ff */
[----:B------:R-:W-:-:S03]  /*8050*/  IMAD.IADD R3, R5, 0x1, R3 ;  /* 0x0000000105037824 */ /* 0x000fc600078e0203 */
[----:B------:R-:W-:Y:S02]  /*8060*/  PRMT R6, RZ, 0x654, R6 ;  /* 0x00000654ff067816 */ /* 0x000fe40000000006 */
[----:B------:R-:W-:Y:S02]  /*8070*/  LEA.HI.X R3, R4, UR9, R3, 0x2, P1 ;  /* 0x0000000904037c11 */ /* 0x000fe400088f1403 */
[----:B------:R0:W-:Y:S03]  /*8080*/  SYNCS.ARRIVE.TRANS64.RED.A1T0 RZ, [R6+URZ], RZ ;  /* 0x000000ff06ff79a7 */ /* 0x0001e6000810043f */
[----:B------:R1:W2:Y:S04]  /*8090*/  SHFL.IDX PT, R7, R3, RZ, 0x1c1f ;  /* 0x001c1fff03077589 */ /* 0x0002a800000e0000 */
[----:B0-----:R1:W0:Y:S01]  /*80a0*/  SHFL.IDX PT, R6, R0, RZ, 0x1c1f ;  /* 0x001c1fff00067589 */ /* 0x00122200000e0000 */
[----:B------:R-:W-:Y:S05]  /*80b0*/  @P2 BRA `(.L_x_223) ;  /* 0x0000000400002947 */ /* 0x000fea0003800000 */
[----:B------:R-:W-:Y:S02]  /*80c0*/  ULDC UR4, c[0x0][0xac8] ;  /* 0x0002b20000047ab9 */ /* 0x000fe40000000800 */
[----:B------:R-:W-:Y:S02]  /*80d0*/  ISETP.GE.AND P3, PT, R172, UR4, PT ;  /* 0x00000004ac007c0c */ /* 0x000fe4000bf66270 */
[----:B------:R-:W-:Y:S02]  /*80e0*/  ISETP.GE.AND P1, PT, R173, UR4, PT ;  /* 0x00000004ad007c0c */ /* 0x000fe4000bf26270 */
[----:B------:R-:W-:Y:S02]  /*80f0*/  ISETP.GE.AND P4, PT, R171, UR4, PT ;  /* 0x00000004ab007c0c */ /* 0x000fe4000bf86270 */
[----:B------:R-:W-:-:S07]  /*8100*/  ISETP.GE.AND P2, PT, R170, UR4, PT ;  /* 0x00000004aa007c0c */ /* 0x000fce000bf46270 */
[CC--:B0-----:R-:W-:Y:S02]  /*8110*/  @!P3 LEA R8, P5, R172.reuse, R6.reuse, 0x2 ;  /* 0x00000006ac08b211 */ /* 0x0c1fe400078a10ff */
[----:B--2---:R-:W-:Y:S02]  /*8120*/  @!P1 IMAD.WIDE R4, R173, 0x4, R6 ;  /* 0x00000004ad049825 */ /* 0x004fe400078e0206 */
[----:B------:R-:W-:Y:S02]  /*8130*/  @!P3 LEA.HI.X R9, R172, R7, R194, 0x2, P5 ;  /* 0x00000007ac09b211 */ /* 0x000fe400028f14c2 */
[-C--:B------:R-:W-:Y:S01]  /*8140*/  @!P4 LEA R10, P5, R171, R6.reuse, 0x2 ;  /* 0x00000006ab0ac211 */ /* 0x080fe200078a10ff */
[----:B------:R0:W-:Y:S01]  /*8150*/  @!P1 ST.E.64 desc[UR36][R4.64], R20 ;  /* 0x0000001404009985 */ /* 0x0001e2000c101b24 */
[----:B------:R-:W-:Y:S02]  /*8160*/  ISETP.GE.AND P1, PT, R169, UR4, PT ;  /* 0x00000004a9007c0c */ /* 0x000fe4000bf26270 */
[----:B------:R-:W-:Y:S01]  /*8170*/  @!P2 LEA R12, P6, R170, R6, 0x2 ;  /* 0x00000006aa0ca211 */ /* 0x000fe200078c10ff */
[----:B------:R2:W-:Y:S01]  /*8180*/  @!P3 ST.E.64 desc[UR36][R8.64], R88 ;  /* 0x000000580800b985 */ /* 0x0005e2000c101b24 */
[----:B------:R-:W-:-:S02]  /*8190*/  ISETP.GE.AND P3, PT, R168, UR4, PT ;  /* 0x00000004a8007c0c */ /* 0x000fc4000bf66270 */
[-C--:B------:R-:W-:Y:S02]  /*81a0*/  @!P4 LEA.HI.X R11, R171, R7.reuse, R193, 0x2, P5 ;  /* 0x00000007ab0bc211 */ /* 0x080fe400028f14c1 */
[----:B------:R-:W-:Y:S02]  /*81b0*/  @!P2 LEA.HI.X R13, R170, R7, R192, 0x2, P6 ;  /* 0x00000007aa0da211 */ /* 0x000fe400030f14c0 */
[----:B------:R-:W-:Y:S01]  /*81c0*/  ISETP.GE.AND P5, PT, R167, UR4, PT ;  /* 0x00000004a7007c0c */ /* 0x000fe2000bfa6270 */
[----:B------:R3:W-:Y:S02]  /*81d0*/  @!P4 ST.E.64 desc[UR36][R10.64], R90 ;  /* 0x0000005a0a00c985 */ /* 0x0007e4000c101b24 */
[----:B------:R-:W-:Y:S02]  /*81e0*/  @!P1 LEA R14, P4, R169, R6, 0x2 ;  /* 0x00000006a90e9211 */ /* 0x000fe400078810ff */
[----:B------:R4:W-:Y:S01]  /*81f0*/  @!P2 ST.E.64 desc[UR36][R12.64], R36 ;  /* 0x000000240c00a985 */ /* 0x0009e2000c101b24 */
[----:B------:R-:W-:-:S02]  /*8200*/  ISETP.GE.AND P2, PT, R166, UR4, PT ;  /* 0x00000004a6007c0c */ /* 0x000fc4000bf46270 */
[CC--:B0-----:R-:W-:Y:S02]  /*8210*/  @!P3 LEA R4, P6, R168.reuse, R6.reuse, 0x2 ;  /* 0x00000006a804b211 */ /* 0x0c1fe400078c10ff */
[-C--:B------:R-:W-:Y:S02]  /*8220*/  @!P1 LEA.HI.X R15, R169, R7.reuse, R191, 0x2, P4 ;  /* 0x00000007a90f9211 */ /* 0x080fe400020f14bf */
[----:B------:R-:W-:Y:S02]  /*8230*/  @!P3 LEA.HI.X R5, R168, R7, R190, 0x2, P6 ;  /* 0x00000007a805b211 */ /* 0x000fe400030f14be */
[----:B------:R-:W-:Y:S01]  /*8240*/  ISETP.GE.AND P4, PT, R165, UR4, PT ;  /* 0x00000004a5007c0c */ /* 0x000fe2000bf86270 */
[----:B------:R0:W-:Y:S01]  /*8250*/  @!P1 ST.E.64 desc[UR36][R14.64], R40 ;  /* 0x000000280e009985 */ /* 0x0001e2000c101b24 */
[----:B--2---:R-:W-:-:S03]  /*8260*/  @!P5 LEA R8, P1, R167, R6, 0x2 ;  /* 0x00000006a708d211 */ /* 0x004fc600078210ff */
[----:B------:R2:W-:Y:S01]  /*8270*/  @!P3 ST.E.64 desc[UR36][R4.64], R44 ;  /* 0x0000002c0400b985 */ /* 0x0005e2000c101b24 */
[-C--:B---3--:R-:W-:Y:S02]  /*8280*/  @!P2 LEA R10, P6, R166, R6.reuse, 0x2 ;  /* 0x00000006a60aa211 */ /* 0x088fe400078c10ff */
[----:B------:R-:W-:Y:S02]  /*8290*/  ISETP.GE.AND P3, PT, R164, UR4, PT ;  /* 0x00000004a4007c0c */ /* 0x000fe4000bf66270 */
[-C--:B------:R-:W-:Y:S02]  /*82a0*/  @!P5 LEA.HI.X R9, R167, R7.reuse, R189, 0x2, P1 ;  /* 0x00000007a709d211 */ /* 0x080fe400008f14bd */
[----:B------:R-:W-:Y:S02]  /*82b0*/  ISETP.GE.AND P1, PT, R163, UR4, PT ;  /* 0x00000004a3007c0c */ /* 0x000fe4000bf26270 */
[----:B------:R-:W-:Y:S01]  /*82c0*/  @!P2 LEA.HI.X R11, R166, R7, R188, 0x2, P6 ;  /* 0x00000007a60ba211 */ /* 0x000fe200030f14bc */
[----:B------:R3:W-:Y:S01]  /*82d0*/  @!P5 ST.E.64 desc[UR36][R8.64], R48 ;  /* 0x000000300800d985 */ /* 0x0007e2000c101b24 */
[----:B----4-:R-:W-:-:S03]  /*82e0*/  @!P4 LEA R12, P6, R165, R6, 0x2 ;  /* 0x00000006a50cc211 */ /* 0x010fc600078c10ff */
[----:B------:R4:W-:Y:S01]  /*82f0*/  @!P2 ST.E.64 desc[UR36][R10.64], R52 ;  /* 0x000000340a00a985 */ /* 0x0009e2000c101b24 */
[----:B------:R-:W-:Y:S02]  /*8300*/  ISETP.GE.AND P2, PT, R162, UR4, PT ;  /* 0x00000004a2007c0c */ /* 0x000fe4000bf46270 */
[-C--:B------:R-:W-:Y:S02]  /*8310*/  @!P4 LEA.HI.X R13, R165, R7.reuse, R187, 0x2, P6 ;  /* 0x00000007a50dc211 */ /* 0x080fe400030f14bb */
[CC--:B0-----:R-:W-:Y:S02]  /*8320*/  @!P3 LEA R14, P5, R164.reuse, R6.reuse, 0x2 ;  /* 0x00000006a40eb211 */ /* 0x0c1fe400078a10ff */
[----:B--2---:R-:W-:Y:S01]  /*8330*/  @!P1 LEA R4, P6, R163, R6, 0x2 ;  /* 0x00000006a3049211 */ /* 0x004fe200078c10ff */
[----:B------:R0:W-:Y:S01]  /*8340*/  @!P4 ST.E.64 desc[UR36][R12.64], R56 ;  /* 0x000000380c00c985 */ /* 0x0001e2000c101b24 */
[----:B------:R-:W-:Y:S02]  /*8350*/  @!P3 LEA.HI.X R15, R164, R7, R186, 0x2, P5 ;  /* 0x00000007a40fb211 */ /* 0x000fe400028f14ba */
[----:B------:R-:W-:-:S02]  /*8360*/  ISETP.GE.AND P4, PT, R161, UR4, PT ;  /* 0x00000004a1007c0c */ /* 0x000fc4000bf86270 */
[-C--:B------:R-:W-:Y:S01]  /*8370*/  @!P1 LEA.HI.X R5, R163, R7.reuse, R185, 0x2, P6 ;  /* 0x00000007a3059211 */ /* 0x080fe200030f14b9 */
[----:B------:R2:W-:Y:S01]  /*8380*/  @!P3 ST.E.64 desc[UR36][R14.64], R60 ;  /* 0x0000003c0e00b985 */ /* 0x0005e2000c101b24 */
[----:B------:R-:W-:Y:S02]  /*8390*/  ISETP.GE.AND P5, PT, R160, UR4, PT ;  /* 0x00000004a0007c0c */ /* 0x000fe4000bfa6270 */
[----:B---3--:R-:W-:Y:S01]  /*83a0*/  @!P2 LEA R8, P6, R162, R6, 0x2 ;  /* 0x00000006a208a211 */ /* 0x008fe200078c10ff */
[----:B------:R3:W-:Y:S01]  /*83b0*/  @!P1 ST.E.64 desc[UR36][R4.64], R64 ;  /* 0x0000004004009985 */ /* 0x0007e2000c101b24 */
[----:B------:R-:W-:Y:S02]  /*83c0*/  ISETP.GE.AND P3, PT, R23, UR4, PT ;  /* 0x0000000417007c0c */ /* 0x000fe4000bf66270 */
[----:B------:R-:W-:Y:S02]  /*83d0*/  ISETP.GE.AND P1, PT, R22, UR4, PT ;  /* 0x0000000416007c0c */ /* 0x000fe4000bf26270 */
[----:B------:R-:W-:-:S02]  /*83e0*/  @!P2 LEA.HI.X R9, R162, R7, R184, 0x2, P6 ;  /* 0x00000007a209a211 */ /* 0x000fc400030f14b8 */
[----:B----4-:R-:W-:-:S03]  /*83f0*/  @!P4 LEA R10, P6, R161, R6, 0x2 ;  /* 0x00000006a10ac211 */ /* 0x010fc600078c10ff */
[----:B------:R3:W-:Y:S01]  /*8400*/  @!P2 ST.E.64 desc[UR36][R8.64], R68 ;  /* 0x000000440800a985 */ /* 0x0007e2000c101b24 */
[CC--:B0-----:R-:W-:Y:S02]  /*8410*/  @!P5 LEA R12, P2, R160.reuse, R6.reuse, 0x2 ;  /* 0x00000006a00cd211 */ /* 0x0c1fe400078410ff */
[-C--:B------:R-:W-:Y:S02]  /*8420*/  @!P4 LEA.HI.X R11, R161, R7.reuse, R183, 0x2, P6 ;  /* 0x00000007a10bc211 */ /* 0x080fe400030f14b7 */
[CC--:B--2---:R-:W-:Y:S02]  /*8430*/  @!P3 LEA R14, P6, R23.reuse, R6.reuse, 0x2 ;  /* 0x00000006170eb211 */ /* 0x0c4fe400078c10ff */
[-C--:B------:R-:W-:Y:S01]  /*8440*/  @!P5 LEA.HI.X R13, R160, R7.reuse, R182, 0x2, P2 ;  /* 0x00000007a00dd211 */ /* 0x080fe200010f14b6 */
[----:B------:R3:W-:Y:S01]  /*8450*/  @!P4 ST.E.64 desc[UR36][R10.64], R72 ;  /* 0x000000480a00c985 */ /* 0x0007e2000c101b24 */
[C---:B------:R-:W-:Y:S02]  /*8460*/  @!P1 LEA R6, P2, R22.reuse, R6, 0x2 ;  /* 0x0000000616069211 */ /* 0x040fe400078410ff */
[-C--:B------:R-:W-:Y:S01]  /*8470*/  @!P3 LEA.HI.X R15, R23, R7.reuse, R181, 0x2, P6 ;  /* 0x00000007170fb211 */ /* 0x080fe200030f14b5 */
[----:B------:R3:W-:Y:S01]  /*8480*/  @!P5 ST.E.64 desc[UR36][R12.64], R76 ;  /* 0x0000004c0c00d985 */ /* 0x0007e2000c101b24 */
[----:B------:R-:W-:-:S03]  /*8490*/  @!P1 LEA.HI.X R7, R22, R7, R180, 0x2, P2 ;  /* 0x0000000716079211 */ /* 0x000fc600010f14b4 */
[----:B------:R3:W-:Y:S04]  /*84a0*/  @!P3 ST.E.64 desc[UR36][R14.64], R80 ;  /* 0x000000500e00b985 */ /* 0x0007e8000c101b24 */
[----:B------:R3:W-:Y:S02]  /*84b0*/  @!P1 ST.E.64 desc[UR36][R6.64], R84 ;  /* 0x0000005406009985 */ /* 0x0007e4000c101b24 */
.L_x_223:
[----:B------:R-:W-:Y:S05]  /*84c0*/  BSYNC B1 ;  /* 0x0000000000017941 */ /* 0x000fea0003800000 */
.L_x_222:
[----:B--23--:R2:W3:Y:S04]  /*84d0*/  SHFL.IDX PT, R7, R3, 0x1, 0x1c1f ;  /* 0x003c1f0003077f89 */ /* 0x00c4e800000e0000 */
[----:B0-----:R2:W0:Y:S01]  /*84e0*/  SHFL.IDX PT, R6, R0, 0x1, 0x1c1f ;  /* 0x003c1f0000067f89 */ /* 0x00142200000e0000 */
[----:B------:R-:W-:Y:S05]  /*84f0*/  @P0 BRA `(.L_x_221) ;  /* 0x0000001000540947 */ /* 0x000fea0003800000 */
[----:B------:R-:W-:Y:S02]  /*8500*/  ULDC UR4, c[0x0][0xac8] ;  /* 0x0002b20000047ab9 */ /* 0x000fe40000000800 */
[----:B------:R-:W-:Y:S02]  /*8510*/  ISETP.GE.AND P1, PT, R172, UR4, PT ;  /* 0x00000004ac007c0c */ /* 0x000fe4000bf26270 */
[----:B------:R-:W-:Y:S02]  /*8520*/  ISETP.GE.AND P0, PT, R171, UR4, PT ;  /* 0x00000004ab007c0c */ /* 0x000fe4000bf06270 */
[----:B------:R-:W-:Y:S02]  /*8530*/  ISETP.GE.AND P2, PT, R173, UR4, PT ;  /* 0x00000004ad007c0c */ /* 0x000fe4000bf46270 */
[----:B------:R-:W-:Y:S02]  /*8540*/  ISETP.GE.AND P4, PT, R169, UR4, PT ;  /* 0x00000004a9007c0c */ /* 0x000fe4000bf86270 */
[----:B------:R-:W-:-:S05]  /*8550*/  ISETP.GE.AND P3, PT, R170, UR4, PT ;  /* 0x00000004aa007c0c */ /* 0x000fca000bf66270 */
[CC--:B0-----:R-:W-:Y:S02]  /*8560*/  @!P1 LEA R8, P5, R172.reuse, R6.reuse, 0x2 ;  /* 0x00000006ac089211 */ /* 0x0c1fe400078a10ff */
[-C--:B------:R-:W-:Y:S02]  /*8570*/  @!P0 LEA R10, P6, R171, R6.reuse, 0x2 ;  /* 0x00000006ab0a8211 */ /* 0x080fe400078c10ff */
[-C--:B---3--:R-:W-:Y:S01]  /*8580*/  @!P1 LEA.HI.X R9, R172, R7.reuse, R194, 0x2, P5 ;  /* 0x00000007ac099211 */ /* 0x088fe200028f14c2 */
[----:B------:R-:W-:Y:S01]  /*8590*/  @!P2 IMAD.WIDE R4, R173, 0x4, R6 ;  /* 0x00000004ad04a825 */ /* 0x000fe200078e0206 */
[----:B------:R-:W-:Y:S02]  /*85a0*/  ISETP.GE.AND P5, PT, R168, UR4, PT ;  /* 0x00000004a8007c0c */ /* 0x000fe4000bfa6270 */
[----:B------:R-:W-:Y:S02]  /*85b0*/  @!P0 LEA.HI.X R11, R171, R7, R193, 0x2, P6 ;  /* 0x00000007ab0b8211 */ /* 0x000fe400030f14c1 */
[----:B------:R0:W-:Y:S01]  /*85c0*/  @!P2 ST.E.64 desc[UR36][R4.64], R92 ;  /* 0x0000005c0400a985 */ /* 0x0001e2000c101b24 */
[----:B------:R-:W-:-:S02]  /*85d0*/  @!P4 LEA R14, P2, R169, R6, 0x2 ;  /* 0x00000006a90ec211 */ /* 0x000fc400078410ff */
[----:B------:R-:W-:Y:S01]  /*85e0*/  @!P3 LEA R12, P6, R170, R6, 0x2 ;  /* 0x00000006aa0cb211 */ /* 0x000fe200078c10ff */
[----:B------:R-:W-:Y:S01]  /*85f0*/  @!P1 ST.E.64 desc[UR36][R8.64], R94 ;  /* 0x0000005e08009985 */ /* 0x000fe2000c101b24 */
[----:B------:R-:W-:Y:S02]  /*8600*/  ISETP.GE.AND P1, PT, R166, UR4, PT ;  /* 0x00000004a6007c0c */ /* 0x000fe4000bf26270 */
[-C--:B------:R-:W-:Y:S01]  /*8610*/  @!P4 LEA.HI.X R15, R169, R7.reuse, R191, 0x2, P2 ;  /* 0x00000007a90fc211 */ /* 0x080fe200010f14bf */
[----:B------:R3:W-:Y:S01]  /*8620*/  @!P0 ST.E.64 desc[UR36][R10.64], R96 ;  /* 0x000000600a008985 */ /* 0x0007e2000c101b24 */
[----:B------:R-:W-:Y:S02]  /*8630*/  ISETP.GE.AND P0, PT, R167, UR4, PT ;  /* 0x00000004a7007c0c */ /* 0x000fe4000bf06270 */
[----:B------:R-:W-:Y:S02]  /*8640*/  ISETP.GE.AND P2, PT, R165, UR4, PT ;  /* 0x00000004a5007c0c */ /* 0x000fe4000bf46270 */
[----:B------:R-:W-:-:S02]  /*8650*/  @!P3 LEA.HI.X R13, R170, R7, R192, 0x2, P6 ;  /* 0x00000007aa0db211 */ /* 0x000fc400030f14c0 */
[----:B------:R-:W-:-:S03]  /*8660*/  @!P5 LEA R18, P6, R168, R6, 0x2 ;  /* 0x00000006a812d211 */ /* 0x000fc600078c10ff */
[----:B------:R4:W-:Y:S01]  /*8670*/  @!P3 ST.E.64 desc[UR36][R12.64], R38 ;  /* 0x000000260c00b985 */ /* 0x0009e2000c101b24 */
[-C--:B------:R-:W-:Y:S02]  /*8680*/  @!P5 LEA.HI.X R19, R168, R7.reuse, R190, 0x2, P6 ;  /* 0x00000007a813d211 */ /* 0x080fe400030f14be */
[----:B------:R-:W-:Y:S01]  /*8690*/  ISETP.GE.AND P3, PT, R164, UR4, PT ;  /* 0x00000004a4007c0c */ /* 0x000fe2000bf66270 */
[----:B------:R5:W-:Y:S01]  /*86a0*/  @!P4 ST.E.64 desc[UR36][R14.64], R42 ;  /* 0x0000002a0e00c985 */ /* 0x000be2000c101b24 */
[-C--:B0-----:R-:W-:Y:S02]  /*86b0*/  @!P0 LEA R4, P4, R167, R6.reuse, 0x2 ;  /* 0x00000006a7048211 */ /* 0x081fe400078810ff */
[-C--:B---3--:R-:W-:Y:S01]  /*86c0*/  @!P2 LEA R10, P6, R165, R6.reuse, 0x2 ;  /* 0x00000006a50aa211 */ /* 0x088fe200078c10ff */
[----:B------:R-:W-:Y:S01]  /*86d0*/  @!P5 ST.E.64 desc[UR36][R18.64], R46 ;  /* 0x0000002e1200d985 */ /* 0x000fe2000c101b24 */
[----:B------:R-:W-:Y:S02]  /*86e0*/  @!P1 LEA R8, P5, R166, R6, 0x2 ;  /* 0x00000006a6089211 */ /* 0x000fe400078a10ff */
[----:B------:R-:W-:-:S02]  /*86f0*/  @!P0 LEA.HI.X R5, R167, R7, R189, 0x2, P4 ;  /* 0x00000007a7058211 */ /* 0x000fc400020f14bd */
[-C--:B------:R-:W-:Y:S02]  /*8700*/  @!P1 LEA.HI.X R9, R166, R7.reuse, R188, 0x2, P5 ;  /* 0x00000007a6099211 */ /* 0x080fe400028f14bc */
[----:B------:R-:W-:Y:S01]  /*8710*/  ISETP.GE.AND P4, PT, R163, UR4, PT ;  /* 0x00000004a3007c0c */ /* 0x000fe2000bf86270 */
[----:B------:R-:W-:Y:S01]  /*8720*/  @!P0 ST.E.64 desc[UR36][R4.64], R50 ;  /* 0x0000003204008985 */ /* 0x000fe2000c101b24 */
[----:B------:R-:W-:Y:S02]  /*8730*/  @!P2 LEA.HI.X R11, R165, R7, R187, 0x2, P6 ;  /* 0x00000007a50ba211 */ /* 0x000fe400030f14bb */
[----:B----4-:R-:W-:Y:S01]  /*8740*/  @!P3 LEA R12, P5, R164, R6, 0x2 ;  /* 0x00000006a40cb211 */ /* 0x010fe200078a10ff */
[----:B------:R0:W-:Y:S01]  /*8750*/  @!P1 ST.E.64 desc[UR36][R8.64], R54 ;  /* 0x0000003608009985 */ /* 0x0001e2000c101b24 */
[----:B------:R-:W-:Y:S02]  /*8760*/  ISETP.GE.AND P1, PT, R161, UR4, PT ;  /* 0x00000004a1007c0c */ /* 0x000fe4000bf26270 */
[----:B------:R-:W-:Y:S01]  /*8770*/  ISETP.GE.AND P0, PT, R160, UR4, PT ;  /* 0x00000004a0007c0c */ /* 0x000fe2000bf06270 */
[----:B------:R3:W-:Y:S01]  /*8780*/  @!P2 ST.E.64 desc[UR36][R10.64], R58 ;  /* 0x0000003a0a00a985 */ /* 0x0007e2000c101b24 */
[----:B------:R-:W-:-:S02]  /*8790*/  ISETP.GE.AND P2, PT, R162, UR4, PT ;  /* 0x00000004a2007c0c */ /* 0x000fc4000bf46270 */
[-C--:B------:R-:W-:Y:S02]  /*87a0*/  @!P3 LEA.HI.X R13, R164, R7.reuse, R186, 0x2, P5 ;  /* 0x00000007a40db211 */ /* 0x080fe400028f14ba */
[----:B------:R-:W-:Y:S02]  /*87b0*/  ISETP.GE.AND P5, PT, R23, UR4, PT ;  /* 0x0000000417007c0c */ /* 0x000fe4000bfa6270 */
[CC--:B-----5:R-:W-:Y:S01]  /*87c0*/  @!P4 LEA R14, P6, R163.reuse, R6.reuse, 0x2 ;  /* 0x00000006a30ec211 */ /* 0x0e0fe200078c10ff */
[----:B------:R4:W-:Y:S03]  /*87d0*/  @!P3 ST.E.64 desc[UR36][R12.64], R62 ;  /* 0x0000003e0c00b985 */ /* 0x0009e6000c101b24 */
[----:B------:R-:W-:Y:S02]  /*87e0*/  @!P4 LEA.HI.X R15, R163, R7, R185, 0x2, P6 ;  /* 0x00000007a30fc211 */ /* 0x000fe400030f14b9 */
[----:B0-----:R-:W-:-:S02]  /*87f0*/  @!P1 LEA R8, P6, R161, R6, 0x2 ;  /* 0x00000006a1089211 */ /* 0x001fc400078c10ff */
[-C--:B------:R-:W-:Y:S01]  /*8800*/  @!P2 LEA R4, P3, R162, R6.reuse, 0x2 ;  /* 0x00000006a204a211 */ /* 0x080fe200078610ff */
[----:B------:R4:W-:Y:S01]  /*8810*/  @!P4 ST.E.64 desc[UR36][R14.64], R66 ;  /* 0x000000420e00c985 */ /* 0x0009e2000c101b24 */
[-C--:B---3--:R-:W-:Y:S02]  /*8820*/  @!P0 LEA R10, P4, R160, R6.reuse, 0x2 ;  /* 0x00000006a00a8211 */ /* 0x088fe400078810ff */
[-C--:B------:R-:W-:Y:S02]  /*8830*/  @!P2 LEA.HI.X R5, R162, R7.reuse, R184, 0x2, P3 ;  /* 0x00000007a205a211 */ /* 0x080fe400018f14b8 */
[----:B------:R-:W-:Y:S02]  /*8840*/  @!P5 LEA R18, P3, R23, R6, 0x2 ;  /* 0x000000061712d211 */ /* 0x000fe400078610ff */
[-C--:B------:R-:W-:Y:S01]  /*8850*/  @!P1 LEA.HI.X R9, R161, R7.reuse, R183, 0x2, P6 ;  /* 0x00000007a1099211 */ /* 0x080fe200030f14b7 */
[----:B------:R4:W-:Y:S01]  /*8860*/  @!P2 ST.E.64 desc[UR36][R4.64], R70 ;  /* 0x000000460400a985 */ /* 0x0009e2000c101b24 */
[----:B------:R-:W-:-:S02]  /*8870*/  @!P0 LEA.HI.X R11, R160, R7, R182, 0x2, P4 ;  /* 0x00000007a00b8211 */ /* 0x000fc400020f14b6 */
[----:B------:R-:W-:Y:S01]  /*8880*/  @!P5 LEA.HI.X R19, R23, R7, R181, 0x2, P3 ;  /* 0x000000071713d211 */ /* 0x000fe200018f14b5 */
[----:B------:R4:W-:Y:S04]  /*8890*/  @!P1 ST.E.64 desc[UR36][R8.64], R74 ;  /* 0x0000004a08009985 */ /* 0x0009e8000c101b24 */
[----:B------:R4:W-:Y:S01]  /*88a0*/  @!P0 ST.E.64 desc[UR36][R10.64], R78 ;  /* 0x0000004e0a008985 */ /* 0x0009e2000c101b24 */
[----:B------:R-:W-:-:S03]  /*88b0*/  ISETP.GE.AND P0, PT, R22, UR4, PT ;  /* 0x0000000416007c0c */ /* 0x000fc6000bf06270 */
[----:B------:R4:W-:Y:S10]  /*88c0*/  @!P5 ST.E.64 desc[UR36][R18.64], R82 ;  /* 0x000000521200d985 */ /* 0x0009f4000c101b24 */
[----:B------:R-:W-:Y:S05]  /*88d0*/  @P0 BRA `(.L_x_221) ;  /* 0x0000000c005c0947 */ /* 0x000fea0003800000 */
[----:B----4-:R-:W-:-:S04]  /*88e0*/  LEA R4, P0, R22, R6, 0x2 ;  /* 0x0000000616047211 */ /* 0x010fc800078010ff */
[----:B------:R-:W-:-:S05]  /*88f0*/  LEA.HI.X R5, R22, R7, R180, 0x2, P0 ;  /* 0x0000000716057211 */ /* 0x000fca00000f14b4 */
[----:B------:R0:W-:Y:S01]  /*8900*/  ST.E.64 desc[UR36][R4.64], R86 ;  /* 0x0000005604007985 */ /* 0x0001e2000c101b24 */
[----:B------:R-:W-:Y:S05]  /*8910*/  BRA `(.L_x_221) ;  /* 0x0000000c004c7947 */ /* 0x000fea0003800000 */
.L_x_212:
[----:B------:R-:W-:Y:S01]  /*8920*/  ULDC.64 UR8, c[0x0][0xc00] ;  /* 0x0003000000087ab9 */ /* 0x000fe20000000a00 */
[----:B------:R-:W-:Y:S01]  /*8930*/  R2UR UR4, R177 ;  /* 0x00000000b10472ca */ /* 0x000fe200000e0000 */
[----:B------:R-:W-:Y:S01]  /*8940*/  UISETP.NE.U32.AND UP0, UPT, UR8, URZ, UPT ;  /* 0x0000003f0800728c */ /* 0x000fe2000bf05070 */
[----:B------:R-:W-:-:S03]  /*8950*/  R2UR UR7, R18 ;  /* 0x00000000120772ca */ /* 0x000fc600000e0000 */
[----:B------:R-:W-:-:S03]  /*8960*/  UISETP.NE.AND.EX UP0, UPT, UR9, URZ, UPT, UP0 ;  /* 0x0000003f0900728c */ /* 0x000fc6000bf05300 */
[----:B------:R-:W-:Y:S02]  /*8970*/  ULDC.64 UR8, c[0x0][0xc00] ;  /* 0x0003000000087ab9 */ /* 0x000fe40000000a00 */
[----:B------:R-:W-:Y:S01]  /*8980*/  UIMAD.WIDE UR8, UR61, 0x4, UR8 ;  /* 0x000000043d0878a5 */ /* 0x000fe2000f8e0208 */
[----:B------:R-:W-:-:S05]  /*8990*/  PLOP3.LUT P1, PT, PT, PT, UP0, 0x80, 0x0 ;  /* 0x000000000000781c */ /* 0x000fca0003f2f008 */
[----:B------:R-:W-:Y:S02]  /*89a0*/  IMAD.U32 R4, RZ, RZ, UR8 ;  /* 0x00000008ff047e24 */ /* 0x000fe4000f8e00ff */
[----:B------:R-:W-:Y:S01]  /*89b0*/  IMAD.U32 R5, RZ, RZ, UR9 ;  /* 0x00000009ff057e24 */ /* 0x000fe2000f8e00ff */
[----:B------:R-:W-:Y:S02]  /*89c0*/  ULDC.64 UR8, c[0x0][0xc08] ;  /* 0x0003020000087ab9 */ /* 0x000fe40000000a00 */
[----:B------:R-:W-:-:S03]  /*89d0*/  UISETP.NE.U32.AND UP1, UPT, UR8, URZ, UPT ;  /* 0x0000003f0800728c */ /* 0x000fc6000bf25070 */
[----:B------:R-:W2:Y:S01]  /*89e0*/  @P1 LDG.E R3, desc[UR36][R4.64] ;  /* 0x0000002404031981 */ /* 0x000ea2000c1e1900 */
[----:B------:R-:W-:-:S06]  /*89f0*/  UISETP.NE.AND.EX UP1, UPT, UR9, URZ, UPT, UP1 ;  /* 0x0000003f0900728c */ /* 0x000fcc000bf25310 */
[----:B------:R-:W-:-:S05]  /*8a00*/  PLOP3.LUT P2, PT, PT, PT, UP1, 0x80, 0x0 ;  /* 0x000000000000781c */ /* 0x000fca0003f4f018 */
[----:B------:R-:W-:-:S04]  /*8a10*/  @UP1 ULEA UR8, UP2, UR61, UR8, 0x2 ;  /* 0x000000083d081291 */ /* 0x000fc8000f84103f */
[----:B------:R-:W-:Y:S02]  /*8a20*/  @UP1 ULEA.HI.X UR9, UR61, UR9, UR4, 0x2, UP2 ;  /* 0x000000093d091291 */ /* 0x000fe400090f1404 */
[----:B------:R-:W-:Y:S01]  /*8a30*/  IMAD.U32 R6, RZ, RZ, UR8 ;  /* 0x00000008ff067e24 */ /* 0x000fe2000f8e00ff */
[----:B------:R-:W-:Y:S02]  /*8a40*/  ULDC UR4, c[0x0][0xa88] ;  /* 0x0002a20000047ab9 */ /* 0x000fe40000000800 */
[----:B------:R-:W-:Y:S02]  /*8a50*/  IMAD.U32 R0, RZ, RZ, UR4 ;  /* 0x00000004ff007e24 */ /* 0x000fe4000f8e00ff */
[----:B------:R-:W-:-:S05]  /*8a60*/  IMAD.U32 R7, RZ, RZ, UR9 ;  /* 0x00000009ff077e24 */ /* 0x000fca000f8e00ff */
[----:B------:R0:W5:Y:S01]  /*8a70*/  @P2 LDG.E R0, desc[UR36][R6.64] ;  /* 0x0000002406002981 */ /* 0x000162000c1e1900 */
[----:B------:R-:W-:Y:S01]  /*8a80*/  UMOV UR4, URZ ;  /* 0x0000003f00047c82 */ /* 0x000fe20008000000 */
[----:B------:R-:W-:Y:S01]  /*8a90*/  UISETP.NE.AND UP1, UPT, UR7, URZ, UPT ;  /* 0x0000003f0700728c */ /* 0x000fe2000bf25270 */
[----:B------:R-:W-:-:S10]  /*8aa0*/  ISETP.GT.AND P0, PT, R202, 0x7f, PT ;  /* 0x0000007fca00780c */ /* 0x000fd40003f04270 */
[----:B------:R-:W-:Y:S02]  /*8ab0*/  @!UP1 ULDC UR7, c[0x0][0xad4] ;  /* 0x0002b50000079ab9 */ /* 0x000fe40000000800 */
[----:B------:R-:W-:Y:S01]  /*8ac0*/  IMAD.U32 R18, RZ, RZ, UR7 ;  /* 0x00000007ff127e24 */ /* 0x000fe2000f8e00ff */
[----:B--2---:R-:W-:-:S13]  /*8ad0*/  @P1 R2UR UR4, R3 ;  /* 0x00000000030412ca */ /* 0x004fda00000e0000 */
[----:B------:R-:W-:Y:S01]  /*8ae0*/  USHF.R.S32.HI UR19, URZ, 0x1f, UR4 ;  /* 0x0000001f3f137899 */ /* 0x000fe20008011404 */
[----:B0-----:R-:W-:Y:S11]  /*8af0*/  @P2 BRA `(.L_x_224) ;  /* 0x0000000000102947 */ /* 0x001ff60003800000 */
[----:B------:R-:W-:Y:S05]  /*8b00*/  @!P1 BRA `(.L_x_224) ;  /* 0x00000000000c9947 */ /* 0x000fea0003800000 */
[----:B------:R-:W2:Y:S04]  /*8b10*/  LDG.E R3, desc[UR36][R4.64] ;  /* 0x0000002404037981 */ /* 0x000ea8000c1e1900 */
[----:B-----5:R-:W2:Y:S02]  /*8b20*/  LDG.E R0, desc[UR36][R4.64+0x4] ;  /* 0x0000042404007981 */ /* 0x020ea4000c1e1900 */
[----:B--2---:R-:W-:-:S07]  /*8b30*/  IMAD.IADD R0, R0, 0x1, -R3 ;  /* 0x0000000100007824 */ /* 0x004fce00078e0a03 */
.L_x_224:
[----:B------:R-:W-:Y:S01]  /*8b40*/  R2UR UR7, R177 ;  /* 0x00000000b10772ca */ /* 0x000fe200000e0000 */
[----:B------:R-:W-:Y:S01]  /*8b50*/  USEL UR61, UR61, URZ, !UP0 ;  /* 0x0000003f3d3d7287 */ /* 0x000fe2000c000000 */
[----:B------:R-:W-:Y:S11]  /*8b60*/  BSSY B1, `(.L_x_225) ;  /* 0x000003d000017945 */ /* 0x000ff60003800000 */
[----:B------:R-:W-:Y:S01]  /*8b70*/  USEL UR7, UR7, URZ, !UP0 ;  /* 0x0000003f07077287 */ /* 0x000fe2000c000000 */
[----:B------:R-:W-:Y:S11]  /*8b80*/  @P0 BRA `(.L_x_226) ;  /* 0x0000000000e80947 */ /* 0x000ff60003800000 */
[----:B------:R-:W0:Y:S01]  /*8b90*/  S2R R4, SR_TID.X ;  /* 0x0000000000047919 */ /* 0x000e220000002100 */
[----:B------:R-:W1:Y:S01]  /*8ba0*/  LDC R9, c[0x0][0xbe8] ;  /* 0x0002fa00ff097b82 */ /* 0x000e620000000800 */
[----:B------:R-:W-:-:S13]  /*8bb0*/  R2UR UR8, R175 ;  /* 0x00000000af0872ca */ /* 0x000fda00000e0000 */
[----:B------:R-:W-:-:S05]  /*8bc0*/  IMAD.U32 R3, RZ, RZ, UR8 ;  /* 0x00000008ff037e24 */ /* 0x000fca000f8e00ff */
[----:B0-----:R-:W-:Y:S01]  /*8bd0*/  LEA R3, R3, R4, 0x7 ;  /* 0x0000000403037211 */ /* 0x001fe200078e38ff */
[----:B-1---5:R-:W-:-:S04]  /*8be0*/  IMAD R4, R0, R9, RZ ;  /* 0x0000000900047224 */ /* 0x022fc800078e02ff */
[----:B------:R-:W-:-:S05]  /*8bf0*/  VIADD R6, R3, 0xffffff80 ;  /* 0xffffff8003067836 */ /* 0x000fca0000000000 */
[----:B------:R-:W-:-:S13]  /*8c00*/  ISETP.GE.AND P0, PT, R6, R4, PT ;  /* 0x000000040600720c */ /* 0x000fda0003f06270 */
[----:B------:R-:W-:Y:S05]  /*8c10*/  @P0 BRA `(.L_x_226) ;  /* 0x0000000000c40947 */ /* 0x000fea0003800000 */
[----:B------:R-:W-:Y:S01]  /*8c20*/  ISETP.NE.AND P0, PT, R9, 0x1, PT ;  /* 0x000000010900780c */ /* 0x000fe20003f05270 */
[----:B------:R-:W-:Y:S01]  /*8c30*/  UMOV UR17, 0x9b8 ;  /* 0x000009b800117882 */ /* 0x000fe20000000000 */
[----:B------:R-:W-:Y:S02]  /*8c40*/  R2UR UR9, R18 ;  /* 0x00000000120972ca */ /* 0x000fe400000e0000 */
[----:B------:R-:W-:Y:S02]  /*8c50*/  R2UR UR8, R19 ;  /* 0x00000000130872ca */ /* 0x000fe400000e0000 */
[----:B------:R-:W-:-:S07]  /*8c60*/  R2UR UR18, R174 ;  /* 0x00000000ae1272ca */ /* 0x000fce00000e0000 */
[----:B------:R-:W0:Y:S02]  /*8c70*/  @P0 LDC R3, c[0x0][0xbec] ;  /* 0x0002fb00ff030b82 */ /* 0x000e240000000800 */
[----:B------:R-:W-:-:S04]  /*8c80*/  UISETP.GT.AND UP0, UPT, UR9, 0x1, UPT ;  /* 0x000000010900788c */ /* 0x000fc8000bf04270 */
[----:B------:R-:W-:Y:S02]  /*8c90*/  USEL UR17, UR17, 0x978, UP0 ;  /* 0x0000097811117887 */ /* 0x000fe40008000000 */
[----:B------:R-:W1:Y:S01]  /*8ca0*/  @P0 LDC R5, c[0x0][0xbf0] ;  /* 0x0002fc00ff050b82 */ /* 0x000e620000000800 */
[----:B------:R-:W-:-:S09]  /*8cb0*/  USEL UR16, UR8, URZ, UP0 ;  /* 0x0000003f08107287 */ /* 0x000fd20008000000 */
[----:B------:R-:W-:Y:S01]  /*8cc0*/  ULDC.64 UR10, c[0x0][UR17+0x220] ;  /* 0x00008800110a7abb */ /* 0x000fe20008000a00 */
[----:B------:R-:W-:Y:S01]  /*8cd0*/  ULDC.64 UR8, c[0x0][UR17+0x218] ;  /* 0x0000860011087abb */ /* 0x000fe20008000a00 */
[----:B------:R-:W-:Y:S01]  /*8ce0*/  ULDC.64 UR12, c[0x0][UR17+0x228] ;  /* 0x00008a00110c7abb */ /* 0x000fe20008000a00 */
[----:B------:R-:W-:Y:S02]  /*8cf0*/  UIMAD UR11, UR11, UR61, URZ ;  /* 0x0000003d0b0b72a4 */ /* 0x000fe4000f8e023f */
[----:B------:R-:W-:Y:S01]  /*8d00*/  UIMAD.WIDE.U32 UR14, UR8, UR18, URZ ;  /* 0x00000012080e72a5 */ /* 0x000fe2000f8e003f */
[----:B0-----:R-:W-:Y:S01]  /*8d10*/  @P0 IMAD.HI.U32 R4, R6, R3, RZ ;  /* 0x0000000306040227 */ /* 0x001fe200078e00ff */
[----:B------:R-:W-:Y:S02]  /*8d20*/  UIMAD.WIDE.U32 UR20, UR12, UR16, URZ ;  /* 0x000000100c1472a5 */ /* 0x000fe4000f8e003f */
[----:B------:R-:W-:Y:S01]  /*8d30*/  UIMAD UR18, UR9, UR18, URZ ;  /* 0x00000012091272a4 */ /* 0x000fe2000f8e023f */
[----:B------:R-:W-:Y:S01]  /*8d40*/  IMAD.MOV.U32 R3, RZ, RZ, R6 ;  /* 0x000000ffff037224 */ /* 0x000fe200078e0006 */
[----:B------:R-:W-:-:S02]  /*8d50*/  UIMAD UR12, UR13, UR16, URZ ;  /* 0x000000100d0c72a4 */ /* 0x000fc4000f8e023f */
[----:B------:R-:W-:Y:S01]  /*8d60*/  UIMAD.WIDE.U32 UR8, UR10, UR61, URZ ;  /* 0x0000003d0a0872a5 */ /* 0x000fe2000f8e003f */
[----:B-1----:R-:W-:Y:S01]  /*8d70*/  @P0 SHF.R.U32.HI R3, RZ, R5, R4 ;  /* 0x00000005ff030219 */ /* 0x002fe20000011604 */
[----:B------:R-:W-:Y:S01]  /*8d80*/  UIMAD UR11, UR10, UR7, UR11 ;  /* 0x000000070a0b72a4 */ /* 0x000fe2000f8e020b */
[----:B------:R-:W-:Y:S01]  /*8d90*/  IMAD.U32 R4, RZ, RZ, UR20 ;  /* 0x00000014ff047e24 */ /* 0x000fe2000f8e00ff */
[----:B------:R-:W-:Y:S02]  /*8da0*/  UIADD3 UR12, UR21, UR12, URZ ;  /* 0x0000000c150c7290 */ /* 0x000fe4000fffe03f */
[----:B------:R-:W-:Y:S01]  /*8db0*/  IMAD.U32 R5, RZ, RZ, UR21 ;  /* 0x00000015ff057e24 */ /* 0x000fe2000f8e00ff */
[----:B------:R-:W-:Y:S01]  /*8dc0*/  UIADD3 UR18, UR15, UR18, URZ ;  /* 0x000000120f127290 */ /* 0x000fe2000fffe03f */
[--C-:B------:R-:W-:Y:S01]  /*8dd0*/  IMAD.MOV R7, RZ, RZ, -R3.reuse ;  /* 0x000000ffff077224 */ /* 0x100fe200078e0a03 */
[----:B------:R-:W-:Y:S01]  /*8de0*/  UIADD3 UR14, UP1, UP2, UR8, UR14, UR4 ;  /* 0x0000000e080e7290 */ /* 0x000fe2000fa3e004 */
[----:B------:R-:W-:Y:S01]  /*8df0*/  SHF.R.S32.HI R5, RZ, 0x1f, R3 ;  /* 0x0000001fff057819 */ /* 0x000fe20000011403 */
[----:B------:R-:W-:Y:S01]  /*8e00*/  UIADD3 UR10, UR9, UR11, URZ ;  /* 0x0000000b090a7290 */ /* 0x000fe2000fffe03f */
[----:B------:R-:W-:-:S02]  /*8e10*/  IMAD R7, R9, R7, R6 ;  /* 0x0000000709077224 */ /* 0x000fc400078e0206 */
[----:B------:R-:W-:Y:S01]  /*8e20*/  IMAD.U32 R8, RZ, RZ, UR12 ;  /* 0x0000000cff087e24 */ /* 0x000fe2000f8e00ff */
[----:B------:R-:W-:Y:S01]  /*8e30*/  UIADD3.X UR10, UR10, UR18, UR19, UP1, UP2 ;  /* 0x000000120a0a7290 */ /* 0x000fe20008fe4413 */
[----:B------:R-:W-:Y:S01]  /*8e40*/  IADD3 R4, P0, P1, R3, UR14, R4 ;  /* 0x0000000e03047c10 */ /* 0x000fe2000f91e004 */
[----:B------:R-:W-:Y:S01]  /*8e50*/  ULDC.64 UR8, c[0x0][UR17+0x210] ;  /* 0x0000840011087abb */ /* 0x000fe20008000a00 */
[----:B------:R-:W-:Y:S01]  /*8e60*/  SHF.R.S32.HI R3, RZ, 0x1f, R7 ;  /* 0x0000001fff037819 */ /* 0x000fe20000011407 */
[----:B------:R-:W-:Y:S02]  /*8e70*/  IMAD R6, R7, UR9, RZ ;  /* 0x0000000907067c24 */ /* 0x000fe4000f8e02ff */
[----:B------:R-:W-:Y:S01]  /*8e80*/  IADD3.X R5, R5, UR10, R8, P0, P1 ;  /* 0x0000000a05057c10 */ /* 0x000fe200087e2408 */
[----:B------:R-:W-:Y:S01]  /*8e90*/  ULDC.64 UR10, c[0x0][0xba8] ;  /* 0x0002ea00000a7ab9 */ /* 0x000fe20000000a00 */
[----:B------:R-:W-:Y:S01]  /*8ea0*/  IMAD R3, R3, UR8, R6 ;  /* 0x0000000803037c24 */ /* 0x000fe2000f8e0206 */
[----:B------:R-:W-:Y:S01]  /*8eb0*/  @!UP0 ULDC UR10, c[0x0][0xb50] ;  /* 0x0002d400000a8ab9 */ /* 0x000fe20000000800 */
[----:B------:R-:W-:Y:S01]  /*8ec0*/  @!UP0 ULDC UR11, c[0x0][0xb54] ;  /* 0x0002d500000b8ab9 */ /* 0x000fe20000000800 */
[----:B------:R-:W-:-:S04]  /*8ed0*/  IMAD.WIDE.U32 R4, R7, UR8, R4 ;  /* 0x0000000807047c25 */ /* 0x000fc8000f8e0004 */
[----:B------:R-:W-:Y:S01]  /*8ee0*/  IMAD.IADD R3, R5, 0x1, R3 ;  /* 0x0000000105037824 */ /* 0x000fe200078e0203 */
[----:B------:R-:W-:-:S04]  /*8ef0*/  LEA R6, P0, R4, UR10, 0x2 ;  /* 0x0000000a04067c11 */ /* 0x000fc8000f8010ff */
[----:B------:R-:W-:Y:S01]  /*8f00*/  LEA.HI.X R7, R4, UR11, R3, 0x2, P0 ;  /* 0x0000000b04077c11 */ /* 0x000fe200080f1403 */
[----:B------:R-:W-:-:S05]  /*8f10*/  IMAD.MOV.U32 R3, RZ, RZ, -0x800000 ;  /* 0xff800000ff037424 */ /* 0x000fca00078e00ff */
[----:B------:R0:W-:Y:S03]  /*8f20*/  STG.E desc[UR36][R6.64], R3 ;  /* 0x0000000306007986 */ /* 0x0001e6000c101924 */
.L_x_226:
[----:B------:R-:W-:Y:S05]  /*8f30*/  BSYNC B1 ;  /* 0x0000000000017941 */ /* 0x000fea0003800000 */
.L_x_225:
[----:B------:R-:W-:-:S13]  /*8f40*/  R2UR UR8, R18 ;  /* 0x00000000120872ca */ /* 0x000fda00000e0000 */
[----:B------:R-:W-:-:S06]  /*8f50*/  UISETP.GT.AND UP0, UPT, UR8, 0x1, UPT ;  /* 0x000000010800788c */ /* 0x000fcc000bf04270 */
[----:B------:R-:W-:-:S13]  /*8f60*/  PLOP3.LUT P0, PT, PT, PT, UP0, 0x80, 0x0 ;  /* 0x000000000000781c */ /* 0x000fda0003f0f008 */
[----:B------:R-:W-:Y:S05]  /*8f70*/  @P0 BRA `(.L_x_221) ;  /* 0x0000000400b40947 */ /* 0x000fea0003800000 */
[----:B------:R-:W1:Y:S01]  /*8f80*/  LDC R11, c[0x0][0xbe8] ;  /* 0x0002fa00ff0b7b82 */ /* 0x000e620000000800 */
[----:B------:R-:W-:Y:S01]  /*8f90*/  R2UR UR14, R175 ;  /* 0x00000000af0e72ca */ /* 0x000fe200000e0000 */
[----:B------:R-:W-:Y:S01]  /*8fa0*/  ULDC.64 UR12, c[0x0][0xaa0] ;  /* 0x0002a800000c7ab9 */ /* 0x000fe20000000a00 */
[----:B------:R-:W-:Y:S01]  /*8fb0*/  R2UR UR15, R174 ;  /* 0x00000000ae0f72ca */ /* 0x000fe200000e0000 */
[----:B------:R-:W-:Y:S01]  /*8fc0*/  UIMAD UR10, UR19, UR12, URZ ;  /* 0x0000000c130a72a4 */ /* 0x000fe2000f8e023f */
[----:B0-----:R-:W-:Y:S01]  /*8fd0*/  IMAD R3, R17, 0x20, R176 ;  /* 0x0000002011037824 */ /* 0x001fe200078e02b0 */
[----:B------:R-:W-:Y:S01]  /*8fe0*/  UIMAD.WIDE.U32 UR8, UR4, UR12, URZ ;  /* 0x0000000c040872a5 */ /* 0x000fe2000f8e003f */
[----:B------:R-:W-:Y:S01]  /*8ff0*/  BSSY B1, `(.L_x_227) ;  /* 0x000003b000017945 */ /* 0x000fe20003800000 */
[----:B------:R-:W-:-:S04]  /*9000*/  UIMAD UR10, UR4, UR13, UR10 ;  /* 0x0000000d040a72a4 */ /* 0x000fc8000f8e020a */
[----:B------:R-:W-:Y:S02]  /*9010*/  UIADD3 UR9, UR9, UR10, URZ ;  /* 0x0000000a09097290 */ /* 0x000fe4000fffe03f */
[----:B------:R-:W-:Y:S01]  /*9020*/  IMAD.U32 R8, RZ, RZ, UR14 ;  /* 0x0000000eff087e24 */ /* 0x000fe2000f8e00ff */
[----:B------:R-:W-:Y:S01]  /*9030*/  ULDC.64 UR10, c[0x0][0xae8] ;  /* 0x0002ba00000a7ab9 */ /* 0x000fe20000000a00 */
[----:B------:R-:W-:Y:S01]  /*9040*/  IMAD.U32 R13, RZ, RZ, UR14 ;  /* 0x0000000eff0d7e24 */ /* 0x000fe2000f8e00ff */
[----:B------:R-:W-:Y:S02]  /*9050*/  UIMAD.WIDE.U32 UR8, UR15, UR10, UR8 ;  /* 0x0000000a0f0872a5 */ /* 0x000fe4000f8e0008 */
[----:B------:R-:W-:Y:S02]  /*9060*/  LEA R8, R8, R3, 0x7 ;  /* 0x0000000308087211 */ /* 0x000fe400078e38ff */
[----:B------:R-:W-:Y:S01]  /*9070*/  UIMAD UR9, UR15, UR11, UR9 ;  /* 0x0000000b0f0972a4 */ /* 0x000fe2000f8e0209 */
[----:B-1----:R-:W-:-:S02]  /*9080*/  ISETP.NE.AND P0, PT, R11, 0x1, PT ;  /* 0x000000010b00780c */ /* 0x002fc40003f05270 */
[----:B------:R-:W-:Y:S01]  /*9090*/  ULDC.64 UR10, c[0x0][0xaf0] ;  /* 0x0002bc00000a7ab9 */ /* 0x000fe20000000a00 */
[----:B------:R-:W-:Y:S01]  /*90a0*/  IMAD.MOV.U32 R3, RZ, RZ, R8 ;  /* 0x000000ffff037224 */ /* 0x000fe200078e0008 */
[----:B------:R-:W-:Y:S02]  /*90b0*/  UIMAD UR7, UR7, UR10, URZ ;  /* 0x0000000a070772a4 */ /* 0x000fe4000f8e023f */
[----:B------:R-:W-:Y:S02]  /*90c0*/  UIMAD.WIDE.U32 UR8, UR61, UR10, UR8 ;  /* 0x0000000a3d0872a5 */ /* 0x000fe4000f8e0008 */
[----:B------:R-:W-:-:S03]  /*90d0*/  UIMAD UR4, UR61, UR11, UR7 ;  /* 0x0000000b3d0472a4 */ /* 0x000fc6000f8e0207 */
[----:B------:R-:W-:Y:S01]  /*90e0*/  ULDC.64 UR10, c[0x0][0xae0] ;  /* 0x0002b800000a7ab9 */ /* 0x000fe20000000a00 */
[----:B------:R-:W-:Y:S01]  /*90f0*/  UIADD3 UR4, UR9, UR4, URZ ;  /* 0x0000000409047290 */ /* 0x000fe2000fffe03f */
[----:B------:R-:W0:Y:S08]  /*9100*/  @P0 LDC R5, c[0x0][0xbec] ;  /* 0x0002fb00ff050b82 */ /* 0x000e300000000800 */
[----:B------:R-:W1:Y:S01]  /*9110*/  @P0 LDC R7, c[0x0][0xbf0] ;  /* 0x0002fc00ff070b82 */ /* 0x000e620000000800 */
[----:B0-----:R-:W-:-:S04]  /*9120*/  @P0 IMAD.HI.U32 R4, R8, R5, RZ ;  /* 0x0000000508040227 */ /* 0x001fc800078e00ff */
[----:B------:R-:W-:Y:S02]  /*9130*/  IMAD.U32 R5, RZ, RZ, UR9 ;  /* 0x00000009ff057e24 */ /* 0x000fe4000f8e00ff */
[----:B------:R-:W-:Y:S01]  /*9140*/  IMAD.U32 R5, RZ, RZ, UR4 ;  /* 0x00000004ff057e24 */ /* 0x000fe2000f8e00ff */
[----:B-1----:R-:W-:-:S04]  /*9150*/  @P0 SHF.R.U32.HI R3, RZ, R7, R4 ;  /* 0x00000007ff030219 */ /* 0x002fc80000011604 */
[--C-:B------:R-:W-:Y:S01]  /*9160*/  SHF.R.S32.HI R4, RZ, 0x1f, R3.reuse ;  /* 0x0000001fff047819 */ /* 0x100fe20000011403 */
[----:B------:R-:W-:-:S04]  /*9170*/  IMAD.MOV R7, RZ, RZ, -R3 ;  /* 0x000000ffff077224 */ /* 0x000fc800078e0a03 */
[----:B------:R-:W-:Y:S02]  /*9180*/  IMAD R6, R4, UR10, RZ ;  /* 0x0000000a04067c24 */ /* 0x000fe4000f8e02ff */
[----:B------:R-:W-:Y:S01]  /*9190*/  IMAD.U32 R4, RZ, RZ, UR8 ;  /* 0x00000008ff047e24 */ /* 0x000fe2000f8e00ff */
[----:B------:R-:W-:Y:S01]  /*91a0*/  ULDC.64 UR8, c[0x0][0xad8] ;  /* 0x0002b60000087ab9 */ /* 0x000fe20000000a00 */
[----:B------:R-:W-:Y:S02]  /*91b0*/  IMAD R7, R11, R7, R8 ;  /* 0x000000070b077224 */ /* 0x000fe400078e0208 */
[C---:B------:R-:W-:Y:S02]  /*91c0*/  IMAD R9, R3.reuse, UR11, R6 ;  /* 0x0000000b03097c24 */ /* 0x040fe4000f8e0206 */
[----:B------:R-:W-:Y:S01]  /*91d0*/  IMAD.WIDE.U32 R4, R3, UR10, R4 ;  /* 0x0000000a03047c25 */ /* 0x000fe2000f8e0004 */
[----:B------:R-:W-:-:S03]  /*91e0*/  SHF.R.S32.HI R3, RZ, 0x1f, R7 ;  /* 0x0000001fff037819 */ /* 0x000fc60000011407 */
[----:B------:R-:W-:Y:S02]  /*91f0*/  IMAD.IADD R5, R5, 0x1, R9 ;  /* 0x0000000105057824 */ /* 0x000fe400078e0209 */
[----:B------:R-:W-:Y:S02]  /*9200*/  IMAD R6, R3, UR8, RZ ;  /* 0x0000000803067c24 */ /* 0x000fe4000f8e02ff */
[----:B------:R-:W-:Y:S02]  /*9210*/  IMAD R8, R13, 0x80, R176 ;  /* 0x000000800d087824 */ /* 0x000fe400078e02b0 */
[----:B-----5:R-:W-:Y:S02]  /*9220*/  IMAD R11, R0, R11, RZ ;  /* 0x0000000b000b7224 */ /* 0x020fe400078e02ff */
[C---:B------:R-:W-:Y:S02]  /*9230*/  IMAD R3, R7.reuse, UR9, R6 ;  /* 0x0000000907037c24 */ /* 0x040fe4000f8e0206 */
[----:B------:R-:W-:Y:S01]  /*9240*/  IMAD.WIDE.U32 R4, R7, UR8, R4 ;  /* 0x0000000807047c25 */ /* 0x000fe2000f8e0004 */
[----:B------:R-:W-:Y:S01]  /*9250*/  ISETP.GE.AND P2, PT, R8, R11, PT ;  /* 0x0000000b0800720c */ /* 0x000fe20003f46270 */
[----:B------:R-:W-:-:S02]  /*9260*/  ULDC.64 UR8, c[0x0][0xa80] ;  /* 0x0002a00000087ab9 */ /* 0x000fc40000000a00 */
[----:B------:R-:W-:Y:S01]  /*9270*/  VIADD R0, R8, 0x20 ;  /* 0x0000002008007836 */ /* 0x000fe20000000000 */
[----:B------:R-:W-:Y:S02]  /*9280*/  IADD3 R3, R5, R3, RZ ;  /* 0x0000000305037210 */ /* 0x000fe40007ffe0ff */
[----:B------:R-:W-:Y:S02]  /*9290*/  LEA R6, P3, R4, UR8, 0x1 ;  /* 0x0000000804067c11 */ /* 0x000fe4000f8608ff */
[-C--:B------:R-:W-:Y:S01]  /*92a0*/  ISETP.GE.AND P1, PT, R0, R11.reuse, PT ;  /* 0x0000000b0000720c */ /* 0x080fe20003f26270 */
[----:B------:R-:W-:Y:S01]  /*92b0*/  VIADD R0, R8, 0x40 ;  /* 0x0000004008007836 */ /* 0x000fe20000000000 */
[----:B------:R-:W-:Y:S01]  /*92c0*/  LEA.HI.X R3, R4, UR9, R3, 0x1, P3 ;  /* 0x0000000904037c11 */ /* 0x000fe200098f0c03 */
[----:B------:R0:W1:Y:S03]  /*92d0*/  SHFL.IDX PT, R7, R6, RZ, 0x181f ;  /* 0x00181fff06077589 */ /* 0x00006600000e0000 */
[----:B------:R-:W-:Y:S01]  /*92e0*/  ISETP.GE.AND P0, PT, R0, R11, PT ;  /* 0x0000000b0000720c */ /* 0x000fe20003f06270 */
[----:B------:R0:W2:Y:S01]  /*92f0*/  SHFL.IDX PT, R5, R3, RZ, 0x181f ;  /* 0x00181fff03057589 */ /* 0x0000a200000e0000 */
[----:B------:R-:W-:Y:S11]  /*9300*/  @P2 BRA `(.L_x_228) ;  /* 0x0000000000242947 */ /* 0x000ff60003800000 */
[----:B------:R-:W-:Y:S02]  /*9310*/  ULDC UR4, c[0x0][0xac8] ;  /* 0x0002b20000047ab9 */ /* 0x000fe40000000800 */
[----:B------:R-:W-:Y:S02]  /*9320*/  ISETP.GE.AND P4, PT, R2, UR4, PT ;  /* 0x0000000402007c0c */ /* 0x000fe4000bf86270 */
[----:B------:R-:W-:-:S11]  /*9330*/  ISETP.GE.AND P5, PT, R16, UR4, PT ;  /* 0x0000000410007c0c */ /* 0x000fd6000bfa6270 */
[-C--:B-1----:R-:W-:Y:S02]  /*9340*/  @!P4 LEA R12, P2, R2, R7.reuse, 0x1 ;  /* 0x00000007020cc211 */ /* 0x082fe400078408ff */
[----:B------:R-:W-:Y:S02]  /*9350*/  @!P5 LEA R4, P3, R16, R7, 0x1 ;  /* 0x000000071004d211 */ /* 0x000fe400078608ff */
[-C--:B--2---:R-:W-:Y:S02]  /*9360*/  @!P4 LEA.HI.X R13, R2, R5.reuse, R201, 0x1, P2 ;  /* 0x00000005020dc211 */ /* 0x084fe400010f0cc9 */
[----:B------:R-:W-:-:S03]  /*9370*/  @!P5 LEA.HI.X R5, R16, R5, R200, 0x1, P3 ;  /* 0x000000051005d211 */ /* 0x000fc600018f0cc8 */
[----:B------:R3:W-:Y:S04]  /*9380*/  @!P4 ST.E.128 desc[UR36][R12.64], RZ ;  /* 0x000000ff0c00c985 */ /* 0x0007e8000c101d24 */
[----:B------:R3:W-:Y:S02]  /*9390*/  @!P5 ST.E.128 desc[UR36][R4.64], RZ ;  /* 0x000000ff0400d985 */ /* 0x0007e4000c101d24 */
.L_x_228:
[----:B------:R-:W-:Y:S05]  /*93a0*/  BSYNC B1 ;  /* 0x0000000000017941 */ /* 0x000fea0003800000 */
.L_x_227:
[----:B--23--:R2:W3:Y:S01]  /*93b0*/  SHFL.IDX PT, R5, R3, 0x1, 0x181f ;  /* 0x00381f0003057f89 */ /* 0x00c4e200000e0000 */
[----:B------:R-:W-:Y:S03]  /*93c0*/  BSSY B1, `(.L_x_229) ;  /* 0x000000c000017945 */ /* 0x000fe60003800000 */
[----:B-1----:R2:W1:Y:S01]  /*93d0*/  SHFL.IDX PT, R7, R6, 0x1, 0x181f ;  /* 0x00381f0006077f89 */ /* 0x00246200000e0000 */
[----:B------:R-:W-:Y:S05]  /*93e0*/  @P1 BRA `(.L_x_230) ;  /* 0x0000000000241947 */ /* 0x000fea0003800000 */
[----:B------:R-:W-:Y:S02]  /*93f0*/  ULDC UR4, c[0x0][0xac8] ;  /* 0x0002b20000047ab9 */ /* 0x000fe40000000800 */
[----:B------:R-:W-:Y:S02]  /*9400*/  ISETP.GE.AND P3, PT, R2, UR4, PT ;  /* 0x0000000402007c0c */ /* 0x000fe4000bf66270 */
[----:B------:R-:W-:-:S11]  /*9410*/  ISETP.GE.AND P4, PT, R16, UR4, PT ;  /* 0x0000000410007c0c */ /* 0x000fd6000bf86270 */
[-C--:B-1----:R-:W-:Y:S02]  /*9420*/  @!P3 LEA R12, P1, R2, R7.reuse, 0x1 ;  /* 0x00000007020cb211 */ /* 0x082fe400078208ff */
[----:B------:R-:W-:Y:S02]  /*9430*/  @!P4 LEA R4, P2, R16, R7, 0x1 ;  /* 0x000000071004c211 */ /* 0x000fe400078408ff */
[-C--:B---3--:R-:W-:Y:S02]  /*9440*/  @!P3 LEA.HI.X R13, R2, R5.reuse, R201, 0x1, P1 ;  /* 0x00000005020db211 */ /* 0x088fe400008f0cc9 */
[----:B------:R-:W-:-:S03]  /*9450*/  @!P4 LEA.HI.X R5, R16, R5, R200, 0x1, P2 ;  /* 0x000000051005c211 */ /* 0x000fc600010f0cc8 */
[----:B------:R4:W-:Y:S04]  /*9460*/  @!P3 ST.E.128 desc[UR36][R12.64], RZ ;  /* 0x000000ff0c00b985 */ /* 0x0009e8000c101d24 */
[----:B------:R4:W-:Y:S02]  /*9470*/  @!P4 ST.E.128 desc[UR36][R4.64], RZ ;  /* 0x000000ff0400c985 */ /* 0x0009e4000c101d24 */
.L_x_230:
[----:B------:R-:W-:Y:S05]  /*9480*/  BSYNC B1 ;  /* 0x0000000000017941 */ /* 0x000fea0003800000 */
.L_x_229:
[----:B---34-:R3:W4:Y:S01]  /*9490*/  SHFL.IDX PT, R5, R3, 0x2, 0x181f ;  /* 0x00581f0003057f89 */ /* 0x01872200000e0000 */
        /* <DEDUP_REMOVED lines=8> */
[-C--:B----4-:R-:W-:Y:S02]  /*9520*/  @!P2 LEA.HI.X R13, R2, R5.reuse, R201, 0x1, P0 ;  /* 0x00000005020da211 */ /* 0x090fe400000f0cc9 */
[----:B------:R-:W-:-:S03]  /*9530*/  @!P3 LEA.HI.X R5, R16, R5, R200, 0x1, P1 ;  /* 0x000000051005b211 */ /* 0x000fc600008f0cc8 */
[----:B------:R1:W-:Y:S04]  /*9540*/  @!P2 ST.E.128 desc[UR36][R12.64], RZ ;  /* 0x000000ff0c00a985 */ /* 0x0003e8000c101d24 */
[----:B------:R1:W-:Y:S02]  /*9550*/  @!P3 ST.E.128 desc[UR36][R4.64], RZ ;  /* 0x000000ff0400b985 */ /* 0x0003e4000c101d24 */
.L_x_232:
[----:B------:R-:W-:Y:S05]  /*9560*/  BSYNC B1 ;  /* 0x0000000000017941 */ /* 0x000fea0003800000 */
.L_x_231:
[----:B------:R-:W-:Y:S01]  /*9570*/  VIADD R0, R8, 0x60 ;  /* 0x0000006008007836 */ /* 0x000fe20000000000 */
[----:B0-23--:R-:W0:Y:S04]  /*9580*/  SHFL.IDX PT, R3, R3, 0x3, 0x181f ;  /* 0x00781f0003037f89 */ /* 0x00de2800000e0000 */
[----:B------:R-:W-:Y:S01]  /*9590*/  ISETP.GE.AND P0, PT, R0, R11, PT ;  /* 0x0000000b0000720c */ /* 0x000fe20003f06270 */
[----:B-1--4-:R1:W2:-:S12]  /*95a0*/  SHFL.IDX PT, R5, R6, 0x3, 0x181f ;  /* 0x00781f0006057f89 */ /* 0x01229800000e0000 */
[----:B-1----:R-:W-:Y:S05]  /*95b0*/  @P0 BRA `(.L_x_221) ;  /* 0x0000000000240947 */ /* 0x002fea0003800000 */
[----:B------:R-:W-:Y:S02]  /*95c0*/  ULDC UR4, c[0x0][0xac8] ;  /* 0x0002b20000047ab9 */ /* 0x000fe40000000800 */
[----:B------:R-:W-:Y:S02]  /*95d0*/  ISETP.GE.AND P2, PT, R2, UR4, PT ;  /* 0x0000000402007c0c */ /* 0x000fe4000bf46270 */
[----:B------:R-:W-:-:S11]  /*95e0*/  ISETP.GE.AND P3, PT, R16, UR4, PT ;  /* 0x0000000410007c0c */ /* 0x000fd6000bf66270 */
[-C--:B--2---:R-:W-:Y:S02]  /*95f0*/  @!P2 LEA R6, P0, R2, R5.reuse, 0x1 ;  /* 0x000000050206a211 */ /* 0x084fe400078008ff */
[----:B------:R-:W-:Y:S02]  /*9600*/  @!P3 LEA R4, P1, R16, R5, 0x1 ;  /* 0x000000051004b211 */ /* 0x000fe400078208ff */
[-C--:B0-----:R-:W-:Y:S02]  /*9610*/  @!P2 LEA.HI.X R7, R2, R3.reuse, R201, 0x1, P0 ;  /* 0x000000030207a211 */ /* 0x081fe400000f0cc9 */
[----:B------:R-:W-:-:S03]  /*9620*/  @!P3 LEA.HI.X R5, R16, R3, R200, 0x1, P1 ;  /* 0x000000031005b211 */ /* 0x000fc600008f0cc8 */
[----:B------:R0:W-:Y:S04]  /*9630*/  @!P2 ST.E.128 desc[UR36][R6.64], RZ ;  /* 0x000000ff0600a985 */ /* 0x0001e8000c101d24 */
[----:B------:R0:W-:Y:S02]  /*9640*/  @!P3 ST.E.128 desc[UR36][R4.64], RZ ;  /* 0x000000ff0400b985 */ /* 0x0001e4000c101d24 */
.L_x_221:
[----:B------:R-:W-:Y:S05]  /*9650*/  BSYNC B0 ;  /* 0x0000000000007941 */ /* 0x000fea0003800000 */
.L_x_211:
[----:B------:R-:W-:Y:S02]  /*9660*/  ULDC UR4, c[0x0][0xc3c] ;  /* 0x00030f0000047ab9 */ /* 0x000fe40000000800 */
[----:B------:R-:W-:-:S13]  /*9670*/  ISETP.GE.AND P0, PT, R27, UR4, PT ;  /* 0x000000041b007c0c */ /* 0x000fda000bf06270 */
[----:B------:R-:W-:Y:S05]  /*9680*/  @!P0 BRA `(.L_x_233) ;  /* 0xffffff7800308947 */ /* 0x000fea000383ffff */
[----:B------:R-:W-:Y:S05]  /*9690*/  EXIT ;  /* 0x000000000000794d */ /* 0x000fea0003800000 */
.L_x_182:
[----:B------:R-:W-:-:S08]  /*96a0*/  NOP ;  /* 0x0000000000007918 */ /* 0x000fd00000000000 */
[----:B0-----:R-:W0:-:S00]  /*96b0*/  USETMAXREG.DEALLOC.CTAPOOL 0x28 ;  /* 0x00000028000079c8 */ /* 0x001e0000080e0500 */
[----:B0-----:R-:W-:Y:S02]  /*96c0*/  LOP3.LUT R0, R0, 0x3, RZ, 0xc0, !PT ;  /* 0x0000000300007812 */ /* 0x001fe400078ec0ff */
[----:B------:R-:W-:-:S04]  /*96d0*/  LOP3.LUT R23, R23, 0xffffff7f, RZ, 0xc0, !PT ;  /* 0xffffff7f17177812 */ /* 0x000fc800078ec0ff */
[----:B------:R-:W0:Y:S02]  /*96e0*/  SHFL.IDX PT, R0, R0, RZ, 0x1f ;  /* 0x00001fff00007589 */ /* 0x000e2400000e0000 */
[----:B0-----:R-:W-:Y:S01]  /*96f0*/  ISETP.NE.AND P0, PT, R0, RZ, PT ;  /* 0x000000ff0000720c */ /* 0x001fe20003f05270 */
[----:B------:R-:W-:-:S12]  /*9700*/  IMAD.MOV.U32 R0, RZ, RZ, RZ ;  /* 0x000000ffff007224 */ /* 0x000fd800078e00ff */
[----:B------:R-:W-:Y:S01]  /*9710*/  @P0 LOP3.LUT R23, R23, 0x80, RZ, 0xfc, !PT ;  /* 0x0000008017170812 */ /* 0x000fe200078efcff */
[----:B------:R-:W-:Y:S06]  /*9720*/  @!P0 BRA `(.L_x_234) ;  /* 0x00000000001c8947 */ /* 0x000fec0003800000 */
[----:B------:R-:W0:Y:S08]  /*9730*/  S2UR UR5, SR_CgaCtaId ;  /* 0x00000000000579c3 */ /* 0x000e300000008800 */
[----:B------:R-:W-:Y:S06]  /*9740*/  BAR.SYNC.DEFER_BLOCKING 0x5, 0x180 ;  /* 0x0146000000007b1d */ /* 0x000fec0000010000 */
[----:B------:R-:W-:-:S02]  /*9750*/  UMOV UR4, 0x400 ;  /* 0x0000040000047882 */ /* 0x000fc40000000000 */
[----:B0-----:R-:W-:-:S09]  /*9760*/  ULEA UR4, UR5, UR4, 0x18 ;  /* 0x0000000405047291 */ /* 0x001fd2000f8ec03f */
[----:B------:R-:W0:Y:S01]  /*9770*/  LDS.128 R16, [UR4+0x2a8d0] ;  /* 0x02a8d004ff107984 */ /* 0x000e220008000c00 */
[----:B------:R-:W-:Y:S06]  /*9780*/  BAR.ARV 0x4, 0x180 ;  /* 0x0106000000007b1d */ /* 0x000fec0000002000 */
[----:B------:R-:W-:Y:S05]  /*9790*/  BRA `(.L_x_235) ;  /* 0x0000000800947947 */ /* 0x000fea0003800000 */
.L_x_234:
[----:B------:R-:W0:Y:S01]  /*97a0*/  S2R R2, SR_TID.X ;  /* 0x0000000000027919 */ /* 0x000e220000002100 */
[----:B------:R-:W-:Y:S01]  /*97b0*/  ULDC UR4, c[0x0][0xc3c] ;  /* 0x00030f0000047ab9 */ /* 0x000fe20000000800 */
[----:B------:R-:W-:Y:S01]  /*97c0*/  IMAD.MOV.U32 R9, RZ, RZ, RZ ;  /* 0x000000ffff097224 */ /* 0x000fe200078e00ff */
[----:B------:R-:W1:Y:S01]  /*97d0*/  S2UR UR6, SR_CTAID.X ;  /* 0x00000000000679c3 */ /* 0x000e620000002500 */
[----:B------:R-:W-:Y:S01]  /*97e0*/  ULDC UR5, c[0x0][0xc38] ;  /* 0x00030e0000057ab9 */ /* 0x000fe20000000800 */
[----:B0-----:R-:W-:-:S04]  /*97f0*/  LOP3.LUT R7, R2, 0x1f, RZ, 0xc0, !PT ;  /* 0x0000001f02077812 */ /* 0x001fc800078ec0ff */
[----:B------:R-:W-:-:S04]  /*9800*/  ISETP.NE.AND P0, PT, R7, 0x1f, PT ;  /* 0x0000001f0700780c */ /* 0x000fc80003f05270 */
[----:B------:R-:W-:-:S13]  /*9810*/  ISETP.GE.OR P1, PT, R7, UR4, !P0 ;  /* 0x0000000407007c0c */ /* 0x000fda000c726670 */
[----:B------:R-:W0:Y:S08]  /*9820*/  @!P1 LDC.64 R4, c[0x0][0xc80] ;  /* 0x00032000ff049b82 */ /* 0x000e300000000a00 */
[----:B------:R-:W2:Y:S01]  /*9830*/  @!P1 LDC.64 R2, c[0x0][0xc78] ;  /* 0x00031e00ff029b82 */ /* 0x000ea20000000a00 */
[----:B0-----:R-:W-:-:S05]  /*9840*/  @!P1 IMAD.WIDE.U32 R4, R7, 0x4, R4 ;  /* 0x0000000407049825 */ /* 0x001fca00078e0004 */
[----:B------:R-:W3:Y:S01]  /*9850*/  @!P1 LDG.E R0, desc[UR36][R4.64] ;  /* 0x0000002404009981 */ /* 0x000ee2000c1e1900 */
[----:B--2---:R-:W-:-:S05]  /*9860*/  @!P1 IMAD.WIDE.U32 R2, R7, 0x4, R2 ;  /* 0x0000000407029825 */ /* 0x004fca00078e0002 */
[----:B------:R-:W3:Y:S01]  /*9870*/  @!P1 LDG.E R9, desc[UR36][R2.64] ;  /* 0x0000002402099981 */ /* 0x000ee2000c1e1900 */
[C---:B------:R-:W-:Y:S02]  /*9880*/  ISETP.NE.AND P1, PT, R7.reuse, RZ, PT ;  /* 0x000000ff0700720c */ /* 0x040fe40003f25270 */
[C---:B------:R-:W-:Y:S02]  /*9890*/  ISETP.GE.U32.AND P2, PT, R7.reuse, 0x2, PT ;  /* 0x000000020700780c */ /* 0x040fe40003f46070 */
[C---:B------:R-:W-:Y:S02]  /*98a0*/  ISETP.GE.U32.AND P3, PT, R7.reuse, 0x4, PT ;  /* 0x000000040700780c */ /* 0x040fe40003f66070 */
[C---:B------:R-:W-:Y:S02]  /*98b0*/  ISETP.GE.U32.AND P4, PT, R7.reuse, 0x8, PT ;  /* 0x000000080700780c */ /* 0x040fe40003f86070 */
[----:B------:R-:W-:Y:S01]  /*98c0*/  ISETP.GE.U32.AND P5, PT, R7, 0x10, PT ;  /* 0x000000100700780c */ /* 0x000fe20003fa6070 */
[----:B------:R-:W-:Y:S01]  /*98d0*/  UMOV UR4, URZ ;  /* 0x0000003f00047c82 */ /* 0x000fe20008000000 */
[----:B---3--:R-:W-:-:S05]  /*98e0*/  IMAD R6, R0, R9, RZ ;  /* 0x0000000900067224 */ /* 0x008fca00078e02ff */
[----:B------:R-:W0:Y:S02]  /*98f0*/  SHFL.UP PT, R8, R6, 0x1, RZ ;  /* 0x0420000006087989 */ /* 0x000e2400000e00ff */
[----:B0-----:R-:W-:-:S05]  /*9900*/  SEL R11, R8, RZ, P1 ;  /* 0x000000ff080b7207 */ /* 0x001fca0000800000 */
[----:B------:R-:W-:-:S05]  /*9910*/  IMAD.IADD R11, R6, 0x1, R11 ;  /* 0x00000001060b7824 */ /* 0x000fca00078e020b */
        /* <DEDUP_REMOVED lines=12> */
[----:B------:R-:W0:Y:S02]  /*99e0*/  SHFL.IDX PT, R6, R5, 0x1f, 0x1f ;  /* 0x03e01f0005067f89 */ /* 0x000e2400000e0000 */
[----:B0-----:R-:W-:-:S05]  /*99f0*/  IMAD R6, R6, UR5, RZ ;  /* 0x0000000506067c24 */ /* 0x001fca000f8e02ff */
[----:B-1----:R-:W-:Y:S01]  /*9a00*/  ISETP.GT.AND P6, PT, R6, UR6, PT ;  /* 0x0000000606007c0c */ /* 0x002fe2000bfc4270 */
[----:B------:R-:W-:-:S12]  /*9a10*/  IMAD.MOV.U32 R3, RZ, RZ, R6 ;  /* 0x000000ffff037224 */ /* 0x000fd800078e0006 */
[----:B------:R-:W-:Y:S05]  /*9a20*/  @P6 BRA `(.L_x_236) ;  /* 0x0000000000986947 */ /* 0x000fea0003800000 */
[----:B------:R-:W-:Y:S01]  /*9a30*/  IMAD.MOV.U32 R6, RZ, RZ, R3 ;  /* 0x000000ffff067224 */ /* 0x000fe200078e0003 */
[----:B------:R-:W-:Y:S01]  /*9a40*/  UMOV UR4, URZ ;  /* 0x0000003f00047c82 */ /* 0x000fe20008000000 */
[----:B------:R-:W-:-:S05]  /*9a50*/  ULDC UR5, c[0x0][0xc38] ;  /* 0x00030e0000057ab9 */ /* 0x000fca0000000800 */
.L_x_238:
[----:B------:R-:W0:Y:S01]  /*9a60*/  LDC R0, c[0x0][0xc3c] ;  /* 0x00030f00ff007b82 */ /* 0x000e220000000800 */
[----:B------:R-:W-:-:S06]  /*9a70*/  UIADD3 UR4, UR4, 0x1f, URZ ;  /* 0x0000001f04047890 */ /* 0x000fcc000fffe03f */
[----:B0-----:R-:W-:-:S13]  /*9a80*/  ISETP.LE.AND P6, PT, R0, UR4, PT ;  /* 0x0000000400007c0c */ /* 0x001fda000bfc3270 */
[----:B------:R-:W-:Y:S05]  /*9a90*/  @P6 BRA `(.L_x_237) ;  /* 0x0000000400a86947 */ /* 0x000fea0003800000 */
[----:B------:R-:W-:-:S04]  /*9aa0*/  IADD3 R9, R7, UR4, RZ ;  /* 0x0000000407097c10 */ /* 0x000fc8000fffe0ff */
[----:B------:R-:W-:Y:S01]  /*9ab0*/  ISETP.GE.OR P6, PT, R9, R0, !P0 ;  /* 0x000000000900720c */ /* 0x000fe200047c6670 */
[----:B------:R-:W-:-:S12]  /*9ac0*/  IMAD.MOV.U32 R0, RZ, RZ, RZ ;  /* 0x000000ffff007224 */ /* 0x000fd800078e00ff */
[----:B------:R-:W0:Y:S08]  /*9ad0*/  @!P6 LDC.64 R4, c[0x0][0xc80] ;  /* 0x00032000ff04eb82 */ /* 0x000e300000000a00 */
[----:B------:R-:W1:Y:S01]  /*9ae0*/  @!P6 LDC.64 R2, c[0x0][0xc78] ;  /* 0x00031e00ff02eb82 */ /* 0x000e620000000a00 */
[----:B0-----:R-:W-:-:S05]  /*9af0*/  @!P6 IMAD.WIDE R4, R9, 0x4, R4 ;  /* 0x000000040904e825 */ /* 0x001fca00078e0204 */
[----:B------:R-:W2:Y:S01]  /*9b00*/  @!P6 LDG.E R0, desc[UR36][R4.64] ;  /* 0x000000240400e981 */ /* 0x000ea2000c1e1900 */
[----:B-1----:R-:W-:-:S04]  /*9b10*/  @!P6 IMAD.WIDE R2, R9, 0x4, R2 ;  /* 0x000000040902e825 */ /* 0x002fc800078e0202 */
[----:B------:R-:W-:-:S06]  /*9b20*/  IMAD.MOV.U32 R9, RZ, RZ, RZ ;  /* 0x000000ffff097224 */ /* 0x000fcc00078e00ff */
[----:B------:R-:W2:Y:S02]  /*9b30*/  @!P6 LDG.E R9, desc[UR36][R2.64] ;  /* 0x000000240209e981 */ /* 0x000ea4000c1e1900 */
[----:B--2---:R-:W-:-:S05]  /*9b40*/  IMAD R13, R0, R9, RZ ;  /* 0x00000009000d7224 */ /* 0x004fca00078e02ff */
        /* <DEDUP_REMOVED lines=16> */
[----:B0-----:R-:W-:-:S04]  /*9c50*/  IMAD R3, R2, UR5, RZ ;  /* 0x0000000502037c24 */ /* 0x001fc8000f8e02ff */
[----:B------:R-:W-:-:S05]  /*9c60*/  IMAD.IADD R6, R3, 0x1, R6 ;  /* 0x0000000103067824 */ /* 0x000fca00078e0206 */
[----:B------:R-:W-:-:S13]  /*9c70*/  ISETP.GT.AND P6, PT, R6, UR6, PT ;  /* 0x0000000606007c0c */ /* 0x000fda000bfc4270 */
[----:B------:R-:W-:Y:S05]  /*9c80*/  @!P6 BRA `(.L_x_238) ;  /* 0xfffffffc0074e947 */ /* 0x000fea000383ffff */
.L_x_236:
[----:B------:R-:W-:Y:S02]  /*9c90*/  IMAD.IADD R10, R6, 0x1, -R3 ;  /* 0x00000001060a7824 */ /* 0x000fe400078e0a03 */
[----:B------:R-:W-:Y:S02]  /*9ca0*/  IMAD.MOV.U32 R16, RZ, RZ, RZ ;  /* 0x000000ffff107224 */ /* 0x000fe400078e00ff */
[----:B------:R-:W-:-:S05]  /*9cb0*/  IMAD R2, R5, UR5, R10 ;  /* 0x0000000505027c24 */ /* 0x000fca000f8e020a */
[----:B------:R-:W-:-:S13]  /*9cc0*/  ISETP.GT.AND P0, PT, R2, UR6, PT ;  /* 0x0000000602007c0c */ /* 0x000fda000bf04270 */
[----:B------:R-:W-:-:S04]  /*9cd0*/  VOTE.ANY R6, PT, !P0 ;  /* 0x0000000000067806 */ /* 0x000fc800040e0100 */
[----:B------:R-:W0:Y:S01]  /*9ce0*/  POPC R19, R6 ;  /* 0x0000000600137309 */ /* 0x000e220000000000 */
[----:B------:R-:W-:Y:S01]  /*9cf0*/  ISETP.NE.AND P0, PT, R6, RZ, PT ;  /* 0x000000ff0600720c */ /* 0x000fe20003f05270 */
[----:B0-----:R-:W0:Y:S04]  /*9d00*/  SHFL.IDX PT, R0, R0, R19, 0x1f ;  /* 0x00001f1300007589 */ /* 0x001e2800000e0000 */
[----:B------:R1:W2:Y:S01]  /*9d10*/  SHFL.IDX PT, R9, R9, R19, 0x1f ;  /* 0x00001f1309097589 */ /* 0x0002a200000e0000 */
[----:B0-----:R-:W-:-:S04]  /*9d20*/  IABS R4, R0 ;  /* 0x0000000000047213 */ /* 0x001fc80000000000 */
[----:B------:R-:W0:Y:S08]  /*9d30*/  I2F.RP R8, R4 ;  /* 0x0000000400087306 */ /* 0x000e300000209400 */
[----:B0-----:R-:W0:Y:S02]  /*9d40*/  MUFU.RCP R8, R8 ;  /* 0x0000000800087308 */ /* 0x001e240000001000 */
[----:B0-----:R-:W-:-:S06]  /*9d50*/  VIADD R2, R8, 0xffffffe ;  /* 0x0ffffffe08027836 */ /* 0x001fcc0000000000 */
[----:B------:R-:W0:Y:S02]  /*9d60*/  F2I.FTZ.U32.TRUNC.NTZ R3, R2 ;  /* 0x0000000200037305 */ /* 0x000e24000021f000 */
[----:B0-----:R-:W-:Y:S01]  /*9d70*/  IADD3 R11, RZ, -R3, RZ ;  /* 0x80000003ff0b7210 */ /* 0x001fe20007ffe0ff */
[----:B-12---:R-:W-:Y:S06]  /*9d80*/  @!P0 BRA `(.L_x_239) ;  /* 0x0000000000088947 */ /* 0x006fec0003800000 */
[----:B------:R-:W-:-:S06]  /*9d90*/  VIADD R16, R19, 0xffffffff ;  /* 0xffffffff13107836 */ /* 0x000fcc0000000000 */
[----:B------:R0:W1:Y:S02]  /*9da0*/  SHFL.IDX PT, R16, R5, R16, 0x1f ;  /* 0x00001f1005107589 */ /* 0x00006400000e0000 */
.L_x_239:
[----:B-1----:R-:W-:Y:S01]  /*9db0*/  IMAD R16, R16, UR5, R10 ;  /* 0x0000000510107c24 */ /* 0x002fe2000f8e020a */
[----:B------:R-:W-:Y:S01]  /*9dc0*/  IABS R10, R0 ;  /* 0x00000000000a7213 */ /* 0x000fe20000000000 */
[----:B------:R-:W-:Y:S01]  /*9dd0*/  IMAD R11, R11, R4, RZ ;  /* 0x000000040b0b7224 */ /* 0x000fe200078e02ff */
[----:B0-----:R-:W-:Y:S01]  /*9de0*/  IABS R5, R9 ;  /* 0x0000000900057213 */ /* 0x001fe20000000000 */
[----:B------:R-:W-:Y:S01]  /*9df0*/  IMAD.MOV.U32 R2, RZ, RZ, RZ ;  /* 0x000000ffff027224 */ /* 0x000fe200078e00ff */
[----:B------:R-:W-:Y:S01]  /*9e00*/  IADD3 R17, -R16, UR6, RZ ;  /* 0x0000000610117c10 */ /* 0x000fe2000fffe1ff */
[----:B------:R-:W-:Y:S01]  /*9e10*/  IMAD.MOV R10, RZ, RZ, -R10 ;  /* 0x000000ffff0a7224 */ /* 0x000fe200078e0a0a */
[----:B------:R-:W0:Y:S01]  /*9e20*/  I2F.RP R6, R5 ;  /* 0x0000000500067306 */ /* 0x000e220000209400 */
[----:B------:R-:W-:Y:S01]  /*9e30*/  IMAD.HI.U32 R2, R3, R11, R2 ;  /* 0x0000000b03027227 */ /* 0x000fe200078e0002 */
[----:B------:R-:W-:-:S03]  /*9e40*/  IABS R8, R17 ;  /* 0x0000001100087213 */ /* 0x000fc60000000000 */
[----:B------:R-:W-:Y:S02]  /*9e50*/  VIADD R19, R19, UR4 ;  /* 0x0000000413137c36 */ /* 0x000fe40008000000 */
[----:B------:R-:W-:Y:S02]  /*9e60*/  IMAD.MOV.U32 R3, RZ, RZ, R8 ;  /* 0x000000ffff037224 */ /* 0x000fe400078e0008 */
[----:B------:R-:W-:Y:S02]  /*9e70*/  IMAD.MOV.U32 R8, RZ, RZ, R10 ;  /* 0x000000ffff087224 */ /* 0x000fe400078e000a */
[----:B------:R-:W-:-:S04]  /*9e80*/  IMAD.HI.U32 R2, R2, R3, RZ ;  /* 0x0000000302027227 */ /* 0x000fc800078e00ff */
[----:B------:R-:W-:Y:S01]  /*9e90*/  IMAD R3, R2, R8, R3 ;  /* 0x0000000802037224 */ /* 0x000fe200078e0203 */
[----:B0-----:R-:W0:Y:S04]  /*9ea0*/  MUFU.RCP R6, R6 ;  /* 0x0000000600067308 */ /* 0x001e280000001000 */
[----:B------:R-:W-:-:S13]  /*9eb0*/  ISETP.GT.U32.AND P1, PT, R4, R3, PT ;  /* 0x000000030400720c */ /* 0x000fda0003f24070 */
[----:B------:R-:W-:Y:S02]  /*9ec0*/  @!P1 IMAD.IADD R3, R3, 0x1, -R4 ;  /* 0x0000000103039824 */ /* 0x000fe400078e0a04 */
[----:B0-----:R-:W-:Y:S02]  /*9ed0*/  VIADD R8, R6, 0xffffffe ;  /* 0x0ffffffe06087836 */ /* 0x001fe40000000000 */
[----:B------:R-:W-:Y:S01]  /*9ee0*/  @!P1 VIADD R2, R2, 0x1 ;  /* 0x0000000102029836 */ /* 0x000fe20000000000 */
[----:B------:R-:W-:Y:S02]  /*9ef0*/  ISETP.GE.U32.AND P0, PT, R3, R4, PT ;  /* 0x000000040300720c */ /* 0x000fe40003f06070 */
[----:B------:R-:W-:Y:S01]  /*9f00*/  LOP3.LUT R4, R17, R0, RZ, 0x3c, !PT ;  /* 0x0000000011047212 */ /* 0x000fe200078e3cff */
[----:B------:R0:W1:Y:S01]  /*9f10*/  F2I.FTZ.U32.TRUNC.NTZ R3, R8 ;  /* 0x0000000800037305 */ /* 0x000062000021f000 */
[----:B------:R-:W-:Y:S02]  /*9f20*/  ISETP.NE.AND P1, PT, R0, RZ, PT ;  /* 0x000000ff0000720c */ /* 0x000fe40003f25270 */
[----:B------:R-:W-:-:S02]  /*9f30*/  ISETP.GE.AND P2, PT, R4, RZ, PT ;  /* 0x000000ff0400720c */ /* 0x000fc40003f46270 */
[----:B0-----:R-:W-:-:S05]  /*9f40*/  IABS R8, R9 ;  /* 0x0000000900087213 */ /* 0x001fca0000000000 */
[----:B------:R-:W-:Y:S02]  /*9f50*/  @P0 VIADD R2, R2, 0x1 ;  /* 0x0000000102020836 */ /* 0x000fe40000000000 */
[----:B------:R-:W-:-:S03]  /*9f60*/  IMAD.MOV R8, RZ, RZ, -R8 ;  /* 0x000000ffff087224 */ /* 0x000fc600078e0a08 */
[----:B------:R-:W-:Y:S01]  /*9f70*/  MOV R6, R2 ;  /* 0x0000000200067202 */ /* 0x000fe20000000f00 */
[----:B-1----:R-:W-:-:S04]  /*9f80*/  IMAD.MOV R2, RZ, RZ, -R3 ;  /* 0x000000ffff027224 */ /* 0x002fc800078e0a03 */
[----:B------:R-:W-:Y:S01]  /*9f90*/  @!P2 IMAD.MOV R6, RZ, RZ, -R6 ;  /* 0x000000ffff06a224 */ /* 0x000fe200078e0a06 */
[----:B------:R-:W-:Y:S01]  /*9fa0*/  @!P1 LOP3.LUT R6, RZ, R0, RZ, 0x33, !PT ;  /* 0x00000000ff069212 */ /* 0x000fe200078e33ff */
[----:B------:R-:W-:Y:S02]  /*9fb0*/  IMAD R11, R2, R5, RZ ;  /* 0x00000005020b7224 */ /* 0x000fe400078e02ff */
[----:B------:R-:W-:Y:S01]  /*9fc0*/  IMAD.MOV.U32 R2, RZ, RZ, RZ ;  /* 0x000000ffff027224 */ /* 0x000fe200078e00ff */
[-C--:B------:R-:W-:Y:S01]  /*9fd0*/  IABS R4, R6.reuse ;  /* 0x0000000600047213 */ /* 0x080fe20000000000 */
[----:B------:R-:W-:Y:S02]  /*9fe0*/  IMAD R0, R0, R6, RZ ;  /* 0x0000000600007224 */ /* 0x000fe400078e02ff */
[----:B------:R-:W-:-:S04]  /*9ff0*/  IMAD.HI.U32 R2, R3, R11, R2 ;  /* 0x0000000b03027227 */ /* 0x000fc800078e0002 */
[----:B------:R-:W-:Y:S02]  /*a000*/  IMAD.MOV.U32 R3, RZ, RZ, R4 ;  /* 0x000000ffff037224 */ /* 0x000fe400078e0004 */
[----:B------:R-:W-:Y:S02]  /*a010*/  IMAD.MOV.U32 R4, RZ, RZ, R8 ;  /* 0x000000ffff047224 */ /* 0x000fe400078e0008 */
[----:B------:R-:W-:-:S04]  /*a020*/  IMAD.HI.U32 R2, R2, R3, RZ ;  /* 0x0000000302027227 */ /* 0x000fc800078e00ff */
[----:B------:R-:W-:Y:S01]  /*a030*/  IMAD R4, R2, R4, R3 ;  /* 0x0000000402047224 */ /* 0x000fe200078e0203 */
[----:B------:R-:W-:Y:S01]  /*a040*/  LOP3.LUT R3, R6, R9, RZ, 0x3c, !PT ;  /* 0x0000000906037212 */ /* 0x000fe200078e3cff */
[----:B------:R-:W-:-:S03]  /*a050*/  IMAD.IADD R17, R17, 0x1, -R0 ;  /* 0x0000000111117824 */ /* 0x000fc600078e0a00 */
[----:B------:R-:W-:Y:S02]  /*a060*/  ISETP.GT.U32.AND P1, PT, R5, R4, PT ;  /* 0x000000040500720c */ /* 0x000fe40003f24070 */
[----:B------:R-:W-:-:S11]  /*a070*/  ISETP.GE.AND P2, PT, R3, RZ, PT ;  /* 0x000000ff0300720c */ /* 0x000fd60003f46270 */
[----:B------:R-:W-:Y:S02]  /*a080*/  @!P1 IMAD.IADD R4, R4, 0x1, -R5 ;  /* 0x0000000104049824 */ /* 0x000fe400078e0a05 */
[----:B------:R-:W-:Y:S01]  /*a090*/  @!P1 VIADD R2, R2, 0x1 ;  /* 0x0000000102029836 */ /* 0x000fe20000000000 */
[----:B------:R-:W-:Y:S02]  /*a0a0*/  ISETP.NE.AND P1, PT, R9, RZ, PT ;  /* 0x000000ff0900720c */ /* 0x000fe40003f25270 */
[----:B------:R-:W-:-:S13]  /*a0b0*/  ISETP.GE.U32.AND P0, PT, R4, R5, PT ;  /* 0x000000050400720c */ /* 0x000fda0003f06070 */
[----:B------:R-:W-:-:S04]  /*a0c0*/  @P0 VIADD R2, R2, 0x1 ;  /* 0x0000000102020836 */ /* 0x000fc80000000000 */
[----:B------:R-:W-:Y:S01]  /*a0d0*/  @!P2 IMAD.MOV R2, RZ, RZ, -R2 ;  /* 0x000000ffff02a224 */ /* 0x000fe200078e0a02 */
[----:B------:R-:W-:-:S04]  /*a0e0*/  @!P1 LOP3.LUT R2, RZ, R9, RZ, 0x33, !PT ;  /* 0x00000009ff029212 */ /* 0x000fc800078e33ff */
[----:B------:R-:W-:-:S05]  /*a0f0*/  IADD3 R18, -R2, RZ, RZ ;  /* 0x000000ff02127210 */ /* 0x000fca0007ffe1ff */
[C---:B------:R-:W-:Y:S02]  /*a100*/  IMAD R18, R9.reuse, R18, R6 ;  /* 0x0000001209127224 */ /* 0x040fe400078e0206 */
[----:B------:R-:W-:-:S04]  /*a110*/  IMAD R9, R9, 0x1000000, R2 ;  /* 0x0100000009097824 */ /* 0x000fc800078e0202 */
[----:B------:R-:W-:Y:S01]  /*a120*/  IMAD R18, R18, 0x10000, R9 ;  /* 0x0001000012127824 */ /* 0x000fe200078e0209 */
[----:B------:R-:W-:Y:S06]  /*a130*/  BRA `(.L_x_240) ;  /* 0x0000000000147947 */ /* 0x000fec0003800000 */
.L_x_237:
[----:B------:R-:W-:Y:S01]  /*a140*/  ULDC UR4, c[0x0][0xc3c] ;  /* 0x00030f0000047ab9 */ /* 0x000fe20000000800 */
[----:B------:R-:W-:Y:S02]  /*a150*/  IMAD.MOV.U32 R17, RZ, RZ, RZ ;  /* 0x000000ffff117224 */ /* 0x000fe400078e00ff */
[----:B------:R-:W-:Y:S02]  /*a160*/  IMAD.U32 R16, RZ, RZ, UR6 ;  /* 0x00000006ff107e24 */ /* 0x000fe4000f8e00ff */
[----:B------:R-:W-:Y:S02]  /*a170*/  IMAD.MOV.U32 R18, RZ, RZ, RZ ;  /* 0x000000ffff127224 */ /* 0x000fe400078e00ff */
[----:B------:R-:W-:-:S07]  /*a180*/  IMAD.U32 R19, RZ, RZ, UR4 ;  /* 0x00000004ff137e24 */ /* 0x000fce000f8e00ff */
.L_x_240:
[----:B------:R-:W-:-:S13]  /*a190*/  ISETP.NE.AND P0, PT, R7, RZ, PT ;  /* 0x000000ff0700720c */ /* 0x000fda0003f05270 */
[----:B------:R-:W0:Y:S01]  /*a1a0*/  @!P0 S2R R3, SR_CgaCtaId ;  /* 0x0000000000038919 */ /* 0x000e220000008800 */
[----:B------:R-:W-:-:S04]  /*a1b0*/  @!P0 MOV R0, 0x400 ;  /* 0x0000040000008802 */ /* 0x000fc80000000f00 */
[----:B0-----:R-:W-:-:S05]  /*a1c0*/  @!P0 LEA R0, R3, R0, 0x18 ;  /* 0x0000000003008211 */ /* 0x001fca00078ec0ff */
[----:B------:R1:W-:Y:S01]  /*a1d0*/  @!P0 STS.128 [R0+0x2a8d0], R16 ;  /* 0x02a8d01000008388 */ /* 0x0003e20000000c00 */
[----:B------:R-:W-:Y:S06]  /*a1e0*/  BAR.ARV 0x5, 0x180 ;  /* 0x0146000000007b1d */ /* 0x000fec0000002000 */
.L_x_235:
[----:B------:R2:W-:Y:S01]  /*a1f0*/  STL [R1+0x18], RZ ;  /* 0x000018ff01007387 */ /* 0x0005e20000100800 */
[----:B------:R-:W-:Y:S01]  /*a200*/  ULDC UR4, c[0x0][0xc3c] ;  /* 0x00030f0000047ab9 */ /* 0x000fe20000000800 */
[----:B------:R-:W-:Y:S01]  /*a210*/  IMAD.MOV.U32 R28, RZ, RZ, 0x1 ;  /* 0x00000001ff1c7424 */ /* 0x000fe200078e00ff */
[----:B0-----:R-:W-:Y:S01]  /*a220*/  ISETP.GE.AND P0, PT, R19, UR4, PT ;  /* 0x0000000413007c0c */ /* 0x001fe2000bf06270 */
[----:B------:R-:W-:-:S12]  /*a230*/  IMAD.MOV.U32 R27, RZ, RZ, RZ ;  /* 0x000000ffff1b7224 */ /* 0x000fd800078e00ff */
[----:B--2---:R-:W-:Y:S05]  /*a240*/  @P0 BRA `(.L_x_241) ;  /* 0x0000004800ac0947 */ /* 0x004fea0003800000 */
[----:B-1----:R-:W2:Y:S01]  /*a250*/  LDL R0, [R1+0x1c] ;  /* 0x00001c0001007983 */ /* 0x002ea20000100800 */
[----:B------:R-:W0:Y:S01]  /*a260*/  S2UR UR5, SR_CgaCtaId ;  /* 0x00000000000579c3 */ /* 0x000e220000008800 */
[----:B------:R-:W-:Y:S01]  /*a270*/  BSSY B8, `(.L_x_241) ;  /* 0x00004a8000087945 */ /* 0x000fe20003800000 */
[----:B------:R-:W-:Y:S01]  /*a280*/  IMAD.MOV.U32 R28, RZ, RZ, 0x1 ;  /* 0x00000001ff1c7424 */ /* 0x000fe200078e00ff */
[----:B------:R-:W1:Y:S01]  /*a290*/  S2R R5, SR_TID.X ;  /* 0x0000000000057919 */ /* 0x000e620000002100 */
[----:B------:R-:W-:Y:S01]  /*a2a0*/  IMAD.MOV.U32 R27, RZ, RZ, RZ ;  /* 0x000000ffff1b7224 */ /* 0x000fe200078e00ff */
[----:B------:R-:W-:Y:S01]  /*a2b0*/  ULDC UR39, c[0x0][0xc] ;  /* 0x0000030000277ab9 */ /* 0x000fe20000000800 */
[----:B------:R3:W-:Y:S01]  /*a2c0*/  STL [R1+0x18], RZ ;  /* 0x000018ff01007387 */ /* 0x0007e20000100800 */
[----:B-1----:R-:W-:Y:S02]  /*a2d0*/  LOP3.LUT R4, R5, 0x7f, RZ, 0xc0, !PT ;  /* 0x0000007f05047812 */ /* 0x002fe400078ec0ff */
[----:B--2---:R-:W-:-:S02]  /*a2e0*/  R2UR UR4, R0 ;  /* 0x00000000000472ca */ /* 0x004fc400000e0000 */
[----:B------:R-:W-:-:S04]  /*a2f0*/  SHF.L.U32 R0, R5, 0x3, RZ ;  /* 0x0000000305007819 */ /* 0x000fc800000006ff */
[----:B------:R-:W-:-:S04]  /*a300*/  LOP3.LUT R2, R0, 0x1f8, RZ, 0xc0, !PT ;  /* 0x000001f800027812 */ /* 0x000fc800078ec0ff */
[----:B------:R-:W-:Y:S01]  /*a310*/  LOP3.LUT R3, R2, 0x38, R5, 0x78, !PT ;  /* 0x0000003802037812 */ /* 0x000fe200078e7805 */
[----:B------:R-:W-:Y:S01]  /*a320*/  IMAD.SHL.U32 R2, R5, 0x10, RZ ;  /* 0x0000001005027824 */ /* 0x000fe200078e00ff */
[----:B------:R-:W-:Y:S01]  /*a330*/  SHF.R.U32.HI R5, RZ, 0x3, R4 ;  /* 0x00000003ff057819 */ /* 0x000fe20000011604 */
[----:B------:R-:W-:Y:S01]  /*a340*/  ULOP3.LUT UR38, UR4, 0x2, URZ, 0xfc, !UPT ;  /* 0x0000000204267892 */ /* 0x000fe2000f8efc3f */
[----:B------:R-:W-:Y:S02]  /*a350*/  LOP3.LUT R32, R3, 0x200, R0, 0xf8, !PT ;  /* 0x0000020003207812 */ /* 0x000fe400078ef800 */
[----:B------:R-:W-:Y:S01]  /*a360*/  UMOV UR4, 0x400 ;  /* 0x0000040000047882 */ /* 0x000fe20000000000 */
[----:B------:R-:W-:Y:S01]  /*a370*/  LOP3.LUT R4, R0, 0x38, RZ, 0xc0, !PT ;  /* 0x0000003800047812 */ /* 0x000fe200078ec0ff */
[----:B0-----:R-:W-:Y:S01]  /*a380*/  ULEA UR4, UR5, UR4, 0x18 ;  /* 0x0000000405047291 */ /* 0x001fe2000f8ec03f */
[----:B------:R-:W-:Y:S02]  /*a390*/  LOP3.LUT R3, R5, 0x70, R2, 0xf8, !PT ;  /* 0x0000007005037812 */ /* 0x000fe400078ef802 */
[----:B------:R-:W-:-:S02]  /*a3a0*/  LOP3.LUT R2, R4, 0x40, RZ, 0xfc, !PT ;  /* 0x0000004004027812 */ /* 0x000fc400078efcff */
[----:B------:R-:W-:Y:S01]  /*a3b0*/  LOP3.LUT R0, R4, 0x80, RZ, 0xfc, !PT ;  /* 0x0000008004007812 */ /* 0x000fe200078efcff */
[----:B------:R-:W-:-:S04]  /*a3c0*/  IMAD.U32 R22, RZ, RZ, UR4 ;  /* 0x00000004ff167e24 */ /* 0x000fc8000f8e00ff */
[----:B---3--:R-:W-:-:S07]  /*a3d0*/  IMAD R33, R32, 0x2, R22 ;  /* 0x0000000220217824 */ /* 0x008fce00078e0216 */
.L_x_304:
[----:B0-----:R-:W0:Y:S02]  /*a3e0*/  LDC.64 R30, c[0x0][0xc88] ;  /* 0x00032200ff1e7b82 */ /* 0x001e240000000a00 */
[----:B0-----:R-:W-:-:S06]  /*a3f0*/  IMAD.WIDE R30, R19, 0x4, R30 ;  /* 0x00000004131e7825 */ /* 0x001fcc00078e021e */
[----:B--2---:R-:W2:Y:S01]  /*a400*/  LDG.E R30, desc[UR36][R30.64] ;  /* 0x000000241e1e7981 */ /* 0x004ea2000c1e1900 */
[----:B------:R-:W-:Y:S05]  /*a410*/  YIELD ;  /* 0x0000000000007946 */ /* 0x000fea0003800000 */
[----:B------:R-:W-:Y:S01]  /*a420*/  ULDC.64 UR4, c[0x0][0xa28] ;  /* 0x00028a0000047ab9 */ /* 0x000fe20000000a00 */
[----:B------:R-:W-:Y:S01]  /*a430*/  IMAD.MOV.U32 R37, RZ, RZ, RZ ;  /* 0x000000ffff257224 */ /* 0x000fe200078e00ff */
[----:B------:R-:W-:Y:S01]  /*a440*/  ISETP.NE.U32.AND P0, PT, RZ, UR4, PT ;  /* 0x00000004ff007c0c */ /* 0x000fe2000bf05070 */
[----:B------:R-:W-:-:S03]  /*a450*/  ULDC.64 UR6, c[0x0][0xa18] ;  /* 0x0002860000067ab9 */ /* 0x000fc60000000a00 */
[----:B------:R-:W-:Y:S01]  /*a460*/  ISETP.NE.AND.EX P0, PT, RZ, UR5, PT, P0 ;  /* 0x00000005ff007c0c */ /* 0x000fe2000bf05300 */
[----:B------:R-:W-:Y:S01]  /*a470*/  IMAD.MOV.U32 R35, RZ, RZ, RZ ;  /* 0x000000ffff237224 */ /* 0x000fe200078e00ff */
[----:B--2---:R-:W-:-:S11]  /*a480*/  SHF.R.S32.HI R0, RZ, 0x1f, R30 ;  /* 0x0000001fff007819 */ /* 0x004fd6000001141e */
[C---:B------:R-:W-:Y:S01]  /*a490*/  @P0 LEA R2, P1, R30.reuse, UR4, 0x2 ;  /* 0x000000041e020c11 */ /* 0x040fe2000f8210ff */
[C---:B------:R-:W-:Y:S01]  /*a4a0*/  IMAD.SHL.U32 R24, R30.reuse, 0x4, RZ ;  /* 0x000000041e187824 */ /* 0x040fe200078e00ff */
[C-C-:B------:R-:W-:Y:S01]  /*a4b0*/  SHF.L.U64.HI R25, R30.reuse, 0x2, R0.reuse ;  /* 0x000000021e197819 */ /* 0x140fe20000010200 */
[----:B------:R0:W-:Y:S01]  /*a4c0*/  STL [R1+0x4], R0 ;  /* 0x0000040001007387 */ /* 0x0001e20000100800 */
[----:B------:R-:W-:Y:S01]  /*a4d0*/  @P0 LEA.HI.X R3, R30, UR5, R0, 0x2, P1 ;  /* 0x000000051e030c11 */ /* 0x000fe200088f1400 */
[----:B------:R-:W-:-:S04]  /*a4e0*/  ULDC.64 UR4, c[0x0][0xa00] ;  /* 0x0002800000047ab9 */ /* 0x000fc80000000a00 */
[----:B------:R1:W5:Y:S01]  /*a4f0*/  @P0 LDG.E R37, desc[UR36][R2.64] ;  /* 0x0000002402250981 */ /* 0x000362000c1e1900 */
[----:B------:R-:W-:Y:S02]  /*a500*/  ISETP.NE.U32.AND P0, PT, RZ, UR4, PT ;  /* 0x00000004ff007c0c */ /* 0x000fe4000bf05070 */
[----:B------:R-:W-:Y:S02]  /*a510*/  LOP3.LUT R23, R23, 0xffffffbf, RZ, 0xc0, !PT ;  /* 0xffffffbf17177812 */ /* 0x000fe400078ec0ff */
[----:B------:R-:W-:Y:S02]  /*a520*/  ISETP.NE.AND.EX P2, PT, RZ, UR5, PT, P0 ;  /* 0x00000005ff007c0c */ /* 0x000fe4000bf45300 */
[----:B------:R-:W-:Y:S02]  /*a530*/  ISETP.NE.U32.AND P0, PT, RZ, UR6, PT ;  /* 0x00000006ff007c0c */ /* 0x000fe4000bf05070 */
[----:B-1----:R-:W-:Y:S02]  /*a540*/  IADD3 R2, P1, R24, UR4, RZ ;  /* 0x0000000418027c10 */ /* 0x002fe4000ff3e0ff */
[----:B------:R-:W-:-:S02]  /*a550*/  ISETP.NE.AND.EX P0, PT, RZ, UR7, PT, P0 ;  /* 0x00000007ff007c0c */ /* 0x000fc4000bf05300 */
[----:B------:R-:W-:Y:S01]  /*a560*/  IADD3.X R3, R25, UR5, RZ, P1, !PT ;  /* 0x0000000519037c10 */ /* 0x000fe20008ffe4ff */
[----:B------:R-:W-:-:S04]  /*a570*/  ULDC.64 UR4, c[0x0][0x418] ;  /* 0x0001060000047ab9 */ /* 0x000fc80000000a00 */
[----:B------:R-:W-:Y:S01]  /*a580*/  @P2 LOP3.LUT R23, R23, 0x40, RZ, 0xfc, !PT ;  /* 0x0000004017172812 */ /* 0x000fe200078efcff */
[----:B------:R1:W5:Y:S05]  /*a590*/  @P2 LDG.E R35, desc[UR36][R2.64] ;  /* 0x0000002402232981 */ /* 0x00036a000c1e1900 */
[----:B------:R-:W-:-:S04]  /*a5a0*/  @P0 IADD3 R4, P1, R24, UR6, RZ ;  /* 0x0000000618040c10 */ /* 0x000fc8000ff3e0ff */
[----:B------:R-:W-:-:S05]  /*a5b0*/  @P0 IADD3.X R5, R25, UR7, RZ, P1, !PT ;  /* 0x0000000719050c10 */ /* 0x000fca0008ffe4ff */
[----:B0-----:R-:W2:Y:S01]  /*a5c0*/  @P0 LDG.E R0, desc[UR36][R4.64] ;  /* 0x0000002404000981 */ /* 0x001ea2000c1e1900 */
[----:B------:R-:W-:-:S03]  /*a5d0*/  UISETP.NE.U32.AND UP0, UPT, UR4, URZ, UPT ;  /* 0x0000003f0400728c */ /* 0x000fc6000bf05070 */
[----:B------:R-:W-:Y:S01]  /*a5e0*/  ULDC UR4, c[0x0][0x424] ;  /* 0x0001090000047ab9 */ /* 0x000fe20000000800 */
[----:B------:R-:W-:-:S03]  /*a5f0*/  UISETP.NE.AND.EX UP0, UPT, UR5, URZ, UPT, UP0 ;  /* 0x0000003f0500728c */ /* 0x000fc6000bf05300 */
[----:B------:R-:W-:Y:S01]  /*a600*/  ULDC UR5, c[0x0][0x2f0] ;  /* 0x0000bc0000057ab9 */ /* 0x000fe20000000800 */
[----:B------:R-:W-:-:S04]  /*a610*/  USEL UR4, UR4, 0x1, UP0 ;  /* 0x0000000104047887 */ /* 0x000fc80008000000 */
[----:B------:R-:W-:-:S06]  /*a620*/  UIMAD UR4, UR4, UR5, URZ ;  /* 0x00000005040472a4 */ /* 0x000fcc000f8e023f */
[----:B------:R-:W-:Y:S01]  /*a630*/  IMAD.U32 R34, RZ, RZ, UR4 ;  /* 0x00000004ff227e24 */ /* 0x000fe2000f8e00ff */
[----:B--2---:R1:W-:Y:S01]  /*a640*/  @P0 STL [R1+0x10], R0 ;  /* 0x0000100001000387 */ /* 0x0043e20000100800 */
[----:B------:R-:W-:Y:S05]  /*a650*/  @P0 BRA `(.L_x_242) ;  /* 0x0000000000200947 */ /* 0x000fea0003800000 */
[----:B------:R-:W-:Y:S02]  /*a660*/  ULDC UR4, c[0x0][0x288] ;  /* 0x0000a20000047ab9 */ /* 0x000fe40000000800 */
[----:B-1----:R-:W-:-:S05]  /*a670*/  IMAD.U32 R0, RZ, RZ, UR4 ;  /* 0x00000004ff007e24 */ /* 0x002fca000f8e00ff */
[----:B------:R0:W-:Y:S01]  /*a680*/  STL [R1+0x10], R0 ;  /* 0x0000100001007387 */ /* 0x0001e20000100800 */
[----:B------:R-:W-:Y:S05]  /*a690*/  @!P2 BRA `(.L_x_242) ;  /* 0x000000000010a947 */ /* 0x000fea0003800000 */
[----:B------:R-:W2:Y:S04]  /*a6a0*/  LDG.E R5, desc[UR36][R2.64] ;  /* 0x0000002402057981 */ /* 0x000ea8000c1e1900 */
[----:B0-----:R-:W2:Y:S02]  /*a6b0*/  LDG.E R0, desc[UR36][R2.64+0x4] ;  /* 0x0000042402007981 */ /* 0x001ea4000c1e1900 */
[----:B--2---:R-:W-:-:S05]  /*a6c0*/  IADD3 R0, -R5, R0, RZ ;  /* 0x0000000005007210 */ /* 0x004fca0007ffe1ff */
[----:B------:R2:W-:Y:S02]  /*a6d0*/  STL [R1+0x10], R0 ;  /* 0x0000100001007387 */ /* 0x0005e40000100800 */
.L_x_242:
[----:B------:R-:W-:Y:S01]  /*a6e0*/  ULDC.64 UR4, c[0x0][0xa20] ;  /* 0x0002880000047ab9 */ /* 0x000fe20000000a00 */
[----:B------:R-:W-:Y:S01]  /*a6f0*/  IMAD.MOV.U32 R31, RZ, RZ, R30 ;  /* 0x000000ffff1f7224 */ /* 0x000fe200078e001e */
[----:B------:R-:W-:-:S04]  /*a700*/  ISETP.NE.U32.AND P0, PT, RZ, UR4, PT ;  /* 0x00000004ff007c0c */ /* 0x000fc8000bf05070 */
[----:B------:R-:W-:-:S13]  /*a710*/  ISETP.NE.AND.EX P0, PT, RZ, UR5, PT, P0 ;  /* 0x00000005ff007c0c */ /* 0x000fda000bf05300 */
[----:B------:R-:W-:Y:S05]  /*a720*/  @!P0 BRA `(.L_x_243) ;  /* 0x0000000000108947 */ /* 0x000fea0003800000 */
[----:B-1----:R-:W-:-:S04]  /*a730*/  IADD3 R2, P0, R24, UR4, RZ ;  /* 0x0000000418027c10 */ /* 0x002fc8000ff1e0ff */
[----:B------:R-:W-:-:S05]  /*a740*/  IADD3.X R3, R25, UR5, RZ, P0, !PT ;  /* 0x0000000519037c10 */ /* 0x000fca00087fe4ff */
[----:B------:R1:W5:Y:S01]  /*a750*/  LDG.E R34, desc[UR36][R2.64] ;  /* 0x0000002402227981 */ /* 0x000362000c1e1900 */
[----:B------:R-:W-:Y:S05]  /*a760*/  BRA `(.L_x_244) ;  /* 0x0000000000247947 */ /* 0x000fea0003800000 */
.L_x_243:
[----:B------:R-:W-:Y:S02]  /*a770*/  ULDC.64 UR4, c[0x0][0xa08] ;  /* 0x0002820000047ab9 */ /* 0x000fe40000000a00 */
[----:B------:R-:W-:-:S04]  /*a780*/  ISETP.NE.U32.AND P0, PT, RZ, UR4, PT ;  /* 0x00000004ff007c0c */ /* 0x000fc8000bf05070 */
[----:B------:R-:W-:-:S13]  /*a790*/  ISETP.NE.AND.EX P0, PT, RZ, UR5, PT, P0 ;  /* 0x00000005ff007c0c */ /* 0x000fda000bf05300 */
[----:B------:R-:W-:Y:S05]  /*a7a0*/  @!P0 BRA `(.L_x_244) ;  /* 0x0000000000148947 */ /* 0x000fea0003800000 */
[----:B-1----:R-:W1:Y:S02]  /*a7b0*/  LDC.64 R2, c[0x0][0xa08] ;  /* 0x00028200ff027b82 */ /* 0x002e640000000a00 */
[----:B-1----:R-:W-:-:S05]  /*a7c0*/  IMAD.WIDE R2, R31, 0x4, R2 ;  /* 0x000000041f027825 */ /* 0x002fca00078e0202 */
[----:B------:R-:W3:Y:S04]  /*a7d0*/  LDG.E R34, desc[UR36][R2.64] ;  /* 0x0000002402227981 */ /* 0x000ee8000c1e1900 */
[----:B------:R-:W3:Y:S02]  /*a7e0*/  LDG.E R5, desc[UR36][R2.64+0x4] ;  /* 0x0000042402057981 */ /* 0x000ee4000c1e1900 */
[----:B---3--:R-:W-:-:S07]  /*a7f0*/  IMAD.IADD R34, R5, 0x1, -R34 ;  /* 0x0000000105227824 */ /* 0x008fce00078e0a22 */
.L_x_244:
[----:B-----5:R-:W-:Y:S01]  /*a800*/  IMAD.IADD R34, R34, 0x1, -R37 ;  /* 0x0000000122227824 */ /* 0x020fe200078e0a25 */
[----:B012---:R-:W-:Y:S01]  /*a810*/  LOP3.LUT R0, R18, 0xff000000, RZ, 0xc0, !PT ;  /* 0xff00000012007812 */ /* 0x007fe200078ec0ff */
[----:B------:R-:W-:Y:S02]  /*a820*/  BSSY B0, `(.L_x_245) ;  /* 0x0000029000007945 */ /* 0x000fe40003800000 */
[C---:B------:R-:W-:Y:S01]  /*a830*/  VIADD R2, R34.reuse, 0x5f ;  /* 0x0000005f22027836 */ /* 0x040fe20000000000 */
[----:B------:R-:W-:Y:S02]  /*a840*/  ISETP.GE.AND P0, PT, R34, 0x1, PT ;  /* 0x000000012200780c */ /* 0x000fe40003f06270 */
[----:B------:R-:W-:Y:S01]  /*a850*/  SHF.R.U32.HI R3, RZ, 0x8, R0 ;  /* 0x00000008ff037819 */ /* 0x000fe20000011600 */
[----:B------:R-:W-:Y:S01]  /*a860*/  IMAD.HI R2, R2, 0x2aaaaaab, RZ ;  /* 0x2aaaaaab02027827 */ /* 0x000fe200078e02ff */
[----:B------:R-:W-:-:S04]  /*a870*/  LOP3.LUT R0, R18, 0xff0000, RZ, 0xc0, !PT ;  /* 0x00ff000012007812 */ /* 0x000fc800078ec0ff */
[----:B------:R-:W-:Y:S01]  /*a880*/  LEA.HI R0, R0, R3, RZ, 0x10 ;  /* 0x0000000300007211 */ /* 0x000fe200078f80ff */
[----:B------:R-:W-:Y:S01]  /*a890*/  IMAD.MOV.U32 R3, RZ, RZ, RZ ;  /* 0x000000ffff037224 */ /* 0x000fe200078e00ff */
[----:B------:R-:W-:Y:S02]  /*a8a0*/  SHF.R.U32.HI R5, RZ, 0x1f, R2 ;  /* 0x0000001fff057819 */ /* 0x000fe40000011602 */
[----:B------:R-:W-:Y:S02]  /*a8b0*/  LOP3.LUT R36, R0, 0xff, RZ, 0xc0, !PT ;  /* 0x000000ff00247812 */ /* 0x000fe400078ec0ff */
[----:B------:R-:W-:Y:S01]  /*a8c0*/  LEA.HI.SX32 R5, R2, R5, 0x1c ;  /* 0x0000000502057211 */ /* 0x000fe200078fe2ff */
[----:B------:R-:W-:Y:S06]  /*a8d0*/  @!P0 BRA `(.L_x_246) ;  /* 0x0000000000748947 */ /* 0x000fec0003800000 */
[----:B------:R-:W-:-:S04]  /*a8e0*/  SHF.R.U32.HI R0, RZ, 0x10, R0 ;  /* 0x00000010ff007819 */ /* 0x000fc80000011600 */
[----:B------:R-:W-:-:S13]  /*a8f0*/  ISETP.NE.AND P0, PT, R0, RZ, PT ;  /* 0x000000ff0000720c */ /* 0x000fda0003f05270 */
[----:B------:R-:W0:Y:S02]  /*a900*/  @!P0 LDC R0, c[0x0][0x9f0] ;  /* 0x00027c00ff008b82 */ /* 0x000e240000000800 */
[-C--:B0-----:R-:W-:Y:S02]  /*a910*/  IABS R4, R0.reuse ;  /* 0x0000000000047213 */ /* 0x081fe40000000000 */
[----:B------:R-:W-:Y:S02]  /*a920*/  IADD3 R7, R0, -0x1, R5 ;  /* 0xffffffff00077810 */ /* 0x000fe40007ffe005 */
[----:B------:R-:W0:Y:S02]  /*a930*/  I2F.RP R6, R4 ;  /* 0x0000000400067306 */ /* 0x000e240000209400 */
[----:B------:R-:W-:-:S04]  /*a940*/  LOP3.LUT R2, R7, R0, RZ, 0x3c, !PT ;  /* 0x0000000007027212 */ /* 0x000fc800078e3cff */
[----:B------:R-:W-:Y:S01]  /*a950*/  ISETP.GE.AND P2, PT, R2, RZ, PT ;  /* 0x000000ff0200720c */ /* 0x000fe20003f46270 */
[----:B------:R-:W-:Y:S01]  /*a960*/  IMAD.MOV.U32 R2, RZ, RZ, RZ ;  /* 0x000000ffff027224 */ /* 0x000fe200078e00ff */
[----:B0-----:R-:W0:Y:S02]  /*a970*/  MUFU.RCP R6, R6 ;  /* 0x0000000600067308 */ /* 0x001e240000001000 */
[----:B0-----:R-:W-:Y:S01]  /*a980*/  VIADD R3, R6, 0xffffffe ;  /* 0x0ffffffe06037836 */ /* 0x001fe20000000000 */
[----:B------:R-:W-:-:S05]  /*a990*/  IABS R6, R0 ;  /* 0x0000000000067213 */ /* 0x000fca0000000000 */
[----:B------:R-:W0:Y:S01]  /*a9a0*/  F2I.FTZ.U32.TRUNC.NTZ R3, R3 ;  /* 0x0000000300037305 */ /* 0x000e22000021f000 */
[----:B------:R-:W-:Y:S02]  /*a9b0*/  IMAD.MOV R6, RZ, RZ, -R6 ;  /* 0x000000ffff067224 */ /* 0x000fe400078e0a06 */
[----:B0-----:R-:W-:-:S04]  /*a9c0*/  IMAD.MOV R9, RZ, RZ, -R3 ;  /* 0x000000ffff097224 */ /* 0x001fc800078e0a03 */
[----:B------:R-:W-:-:S04]  /*a9d0*/  IMAD R9, R9, R4, RZ ;  /* 0x0000000409097224 */ /* 0x000fc800078e02ff */
[----:B------:R-:W-:Y:S01]  /*a9e0*/  IMAD.HI.U32 R2, R3, R9, R2 ;  /* 0x0000000903027227 */ /* 0x000fe200078e0002 */
[----:B------:R-:W-:-:S05]  /*a9f0*/  IABS R3, R7 ;  /* 0x0000000700037213 */ /* 0x000fca0000000000 */
[----:B------:R-:W-:-:S04]  /*aa00*/  IMAD.HI.U32 R2, R2, R3, RZ ;  /* 0x0000000302027227 */ /* 0x000fc800078e00ff */
[----:B------:R-:W-:-:S05]  /*aa10*/  IMAD R3, R2, R6, R3 ;  /* 0x0000000602037224 */ /* 0x000fca00078e0203 */
[----:B------:R-:W-:-:S13]  /*aa20*/  ISETP.GT.U32.AND P1, PT, R4, R3, PT ;  /* 0x000000030400720c */ /* 0x000fda0003f24070 */
[----:B------:R-:W-:Y:S01]  /*aa30*/  @!P1 IMAD.IADD R3, R3, 0x1, -R4 ;  /* 0x0000000103039824 */ /* 0x000fe200078e0a04 */
[----:B------:R-:W-:Y:S02]  /*aa40*/  @!P1 IADD3 R2, R2, 0x1, RZ ;  /* 0x0000000102029810 */ /* 0x000fe40007ffe0ff */
[----:B------:R-:W-:Y:S02]  /*aa50*/  ISETP.NE.AND P1, PT, R0, RZ, PT ;  /* 0x000000ff0000720c */ /* 0x000fe40003f25270 */
[----:B------:R-:W-:-:S13]  /*aa60*/  ISETP.GE.U32.AND P0, PT, R3, R4, PT ;  /* 0x000000040300720c */ /* 0x000fda0003f06070 */
[----:B------:R-:W-:-:S04]  /*aa70*/  @P0 VIADD R2, R2, 0x1 ;  /* 0x0000000102020836 */ /* 0x000fc80000000000 */
[----:B------:R-:W-:Y:S01]  /*aa80*/  @!P2 IMAD.MOV R2, RZ, RZ, -R2 ;  /* 0x000000ffff02a224 */ /* 0x000fe200078e0a02 */
[----:B------:R-:W-:-:S05]  /*aa90*/  @!P1 LOP3.LUT R2, RZ, R0, RZ, 0x33, !PT ;  /* 0x00000000ff029212 */ /* 0x000fca00078e33ff */
[----:B------:R-:W-:-:S07]  /*aaa0*/  IMAD.MOV.U32 R3, RZ, RZ, R2 ;  /* 0x000000ffff037224 */ /* 0x000fce00078e0002 */
.L_x_246:
[----:B------:R-:W-:Y:S05]  /*aab0*/  BSYNC B0 ;  /* 0x0000000000007941 */ /* 0x000fea0003800000 */
.L_x_245:
[-C--:B------:R-:W-:Y:S01]  /*aac0*/  IMAD R36, R36, R3.reuse, RZ ;  /* 0x0000000324247224 */ /* 0x080fe200078e02ff */
[----:B------:R-:W-:Y:S04]  /*aad0*/  BSSY B7, `(.L_x_247) ;  /* 0x000035f000077945 */ /* 0x000fe80003800000 */
[----:B------:R-:W-:-:S04]  /*aae0*/  VIADDMNMX R29, R36, R3, R5, PT ;  /* 0x00000003241d7246 */ /* 0x000fc80003800105 */
[----:B------:R-:W-:Y:S01]  /*aaf0*/  ISETP.GT.AND P0, PT, R29, R36, PT ;  /* 0x000000241d00720c */ /* 0x000fe20003f04270 */
[----:B------:R0:W-:-:S12]  /*ab00*/  STL [R1+0x14], R29 ;  /* 0x0000141d01007387 */ /* 0x0001d80000100800 */
[----:B0-----:R-:W-:Y:S05]  /*ab10*/  @P0 BRA `(.L_x_248) ;  /* 0x0000000000440947 */ /* 0x001fea0003800000 */
[----:B------:R-:W0:Y:S02]  /*ab20*/  S2R R0, SR_TID.X ;  /* 0x0000000000007919 */ /* 0x000e240000002100 */
[----:B0-----:R-:W-:-:S04]  /*ab30*/  LOP3.LUT R0, R0, 0x7f, RZ, 0xc0, !PT ;  /* 0x0000007f00007812 */ /* 0x001fc800078ec0ff */
[----:B------:R-:W-:-:S13]  /*ab40*/  ISETP.NE.AND P0, PT, R0, RZ, PT ;  /* 0x000000ff0000720c */ /* 0x000fda0003f05270 */
[----:B------:R-:W-:Y:S05]  /*ab50*/  @P0 BRA `(.L_x_249) ;  /* 0x0000003400580947 */ /* 0x000fea0003800000 */
[----:B------:R-:W0:Y:S01]  /*ab60*/  S2R R7, SR_LANEID ;  /* 0x0000000000077919 */ /* 0x000e220000000000 */
[----:B------:R-:W-:Y:S01]  /*ab70*/  VOTEU.ANY UR4, UPT, PT ;  /* 0x0000000000047886 */ /* 0x000fe200038e0100 */
[----:B------:R-:W1:Y:S01]  /*ab80*/  LDC.64 R2, c[0x0][0xc60] ;  /* 0x00031800ff027b82 */ /* 0x000e620000000a00 */
[----:B------:R-:W0:Y:S08]  /*ab90*/  FLO.U32 R0, UR4 ;  /* 0x0000000400007d00 */ /* 0x000e3000080e0000 */
[----:B------:R-:W1:Y:S01]  /*aba0*/  POPC R5, UR4 ;  /* 0x0000000400057d09 */ /* 0x000e620008000000 */
[----:B0-----:R-:W-:-:S13]  /*abb0*/  ISETP.EQ.U32.AND P0, PT, R0, R7, PT ;  /* 0x000000070000720c */ /* 0x001fda0003f02070 */
[----:B-1----:R-:W2:Y:S01]  /*abc0*/  @P0 ATOMG.E.ADD.STRONG.GPU PT, R3, desc[UR36][R2.64], R5 ;  /* 0x00000005020309a8 */ /* 0x002ea200081ee1e4 */
[----:B------:R-:W0:Y:S02]  /*abd0*/  S2R R4, SR_LTMASK ;  /* 0x0000000000047919 */ /* 0x000e240000003900 */
[----:B0-----:R-:W-:-:S04]  /*abe0*/  LOP3.LUT R4, R4, UR4, RZ, 0xc0, !PT ;  /* 0x0000000404047c12 */ /* 0x001fc8000f8ec0ff */
[----:B------:R-:W0:Y:S01]  /*abf0*/  POPC R7, R4 ;  /* 0x0000000400077309 */ /* 0x000e220000000000 */
[----:B--2---:R-:W0:Y:S02]  /*ac00*/  SHFL.IDX PT, R0, R3, R0, 0x1f ;  /* 0x00001f0003007589 */ /* 0x004e2400000e0000 */
[----:B0-----:R-:W-:Y:S01]  /*ac10*/  IADD3 R16, R0, UR39, R7 ;  /* 0x0000002700107c10 */ /* 0x001fe2000fffe007 */
[----:B------:R-:W-:Y:S06]  /*ac20*/  BRA `(.L_x_249) ;  /* 0x0000003400247947 */ /* 0x000fec0003800000 */
.L_x_248:
[----:B------:R-:W-:Y:S01]  /*ac30*/  VIADD R0, R22, 0x18400 ;  /* 0x0001840016007836 */ /* 0x000fe20000000000 */
[----:B------:R-:W-:Y:S04]  /*ac40*/  BSSY B6, `(.L_x_250) ;  /* 0x0000013000067945 */ /* 0x000fe80003800000 */
[----:B------:R-:W-:-:S13]  /*ac50*/  LOP3.LUT P0, RZ, R0, 0x3ff, RZ, 0xc0, !PT ;  /* 0x000003ff00ff7812 */ /* 0x000fda000780c0ff */
[----:B------:R-:W-:Y:S05]  /*ac60*/  @!P0 BRA `(.L_x_251) ;  /* 0x0000000000408947 */ /* 0x000fea0003800000 */
[----:B------:R-:W-:Y:S01]  /*ac70*/  MOV R2, 0x0 ;  /* 0x0000000000027802 */ /* 0x000fe20000000f00 */
[----:B------:R-:W-:Y:S01]  /*ac80*/  ULDC.64 UR6, c[0x4][0xf0] ;  /* 0x01003c0000067ab9 */ /* 0x000fe20000000a00 */
[----:B------:R-:W-:Y:S01]  /*ac90*/  ULDC.64 UR8, c[0x4][0xf8] ;  /* 0x01003e0000087ab9 */ /* 0x000fe20000000a00 */
[----:B------:R-:W-:Y:S01]  /*aca0*/  ULDC.64 UR4, c[0x4][0x70] ;  /* 0x01001c0000047ab9 */ /* 0x000fe20000000a00 */
[----:B------:R-:W-:Y:S01]  /*acb0*/  IMAD.U32 R4, RZ, RZ, UR6 ;  /* 0x00000006ff047e24 */ /* 0x000fe2000f8e00ff */
[----:B------:R-:W-:Y:S01]  /*acc0*/  MOV R8, 0x70 ;  /* 0x0000007000087802 */ /* 0x000fe20000000f00 */
[----:B------:R-:W0:Y:S01]  /*acd0*/  LDC.64 R2, c[0x4][R2] ;  /* 0x0100000002027b82 */ /* 0x000e220000000a00 */
[----:B------:R-:W-:Y:S02]  /*ace0*/  IMAD.U32 R5, RZ, RZ, UR7 ;  /* 0x00000007ff057e24 */ /* 0x000fe4000f8e00ff */
[----:B------:R-:W-:Y:S02]  /*acf0*/  IMAD.U32 R6, RZ, RZ, UR8 ;  /* 0x00000008ff067e24 */ /* 0x000fe4000f8e00ff */
[----:B------:R-:W-:-:S02]  /*ad00*/  IMAD.U32 R7, RZ, RZ, UR9 ;  /* 0x00000009ff077e24 */ /* 0x000fc4000f8e00ff */
[----:B------:R-:W-:Y:S02]  /*ad10*/  IMAD.U32 R10, RZ, RZ, UR4 ;  /* 0x00000004ff0a7e24 */ /* 0x000fe4000f8e00ff */
[----:B------:R-:W-:Y:S02]  /*ad20*/  IMAD.U32 R11, RZ, RZ, UR5 ;  /* 0x00000005ff0b7e24 */ /* 0x000fe4000f8e00ff */
[----:B------:R-:W-:Y:S02]  /*ad30*/  IMAD.MOV.U32 R12, RZ, RZ, 0x1 ;  /* 0x00000001ff0c7424 */ /* 0x000fe400078e00ff */
[----:B------:R-:W-:-:S07]  /*ad40*/  IMAD.MOV.U32 R13, RZ, RZ, RZ ;  /* 0x000000ffff0d7224 */ /* 0x000fce00078e00ff */
[----:B------:R-:W-:-:S07]  /*ad50*/  LEPC R20, `(.L_x_251) ;  /* 0x000000001014794e */ /* 0x000fce0000000000 */
[----:B0-----:R-:W-:Y:S05]  /*ad60*/  CALL.ABS.NOINC R2 ;  /* 0x0000000002007343 */ /* 0x001fea0003c00000 */
.L_x_251:
[----:B------:R-:W-:Y:S05]  /*ad70*/  BSYNC B6 ;  /* 0x0000000000067941 */ /* 0x000fea0003800000 */
.L_x_250:
        /* <DEDUP_REMOVED lines=8> */
[----:B------:R0:W1:Y:S01]  /*ae00*/  LDC.64 R2, c[0x4][R26] ;  /* 0x010000001a027b82 */ /* 0x0000620000000a00 */
[----:B------:R-:W-:Y:S01]  /*ae10*/  IMAD.U32 R4, RZ, RZ, UR6 ;  /* 0x00000006ff047e24 */ /* 0x000fe2000f8e00ff */
[----:B------:R-:W-:Y:S01]  /*ae20*/  MOV R12, 0x1 ;  /* 0x00000001000c7802 */ /* 0x000fe20000000f00 */
[----:B------:R-:W-:Y:S02]  /*ae30*/  IMAD.U32 R5, RZ, RZ, UR7 ;  /* 0x00000007ff057e24 */ /* 0x000fe4000f8e00ff */
[----:B------:R-:W-:Y:S02]  /*ae40*/  IMAD.U32 R6, RZ, RZ, UR8 ;  /* 0x00000008ff067e24 */ /* 0x000fe4000f8e00ff */
[----:B------:R-:W-:-:S02]  /*ae50*/  IMAD.U32 R7, RZ, RZ, UR9 ;  /* 0x00000009ff077e24 */ /* 0x000fc4000f8e00ff */
[----:B------:R-:W-:Y:S02]  /*ae60*/  IMAD.U32 R10, RZ, RZ, UR4 ;  /* 0x00000004ff0a7e24 */ /* 0x000fe4000f8e00ff */
[----:B------:R-:W-:Y:S02]  /*ae70*/  IMAD.U32 R11, RZ, RZ, UR5 ;  /* 0x00000005ff0b7e24 */ /* 0x000fe4000f8e00ff */
[----:B------:R-:W-:Y:S02]  /*ae80*/  IMAD.MOV.U32 R8, RZ, RZ, 0x70 ;  /* 0x00000070ff087424 */ /* 0x000fe400078e00ff */
[----:B0-----:R-:W-:-:S07]  /*ae90*/  IMAD.MOV.U32 R13, RZ, RZ, RZ ;  /* 0x000000ffff0d7224 */ /* 0x001fce00078e00ff */
[----:B------:R-:W-:-:S07]  /*aea0*/  LEPC R20, `(.L_x_254) ;  /* 0x000000001014794e */ /* 0x000fce0000000000 */
[----:B-1----:R-:W-:Y:S05]  /*aeb0*/  CALL.ABS.NOINC R2 ;  /* 0x0000000002007343 */ /* 0x002fea0003c00000 */
.L_x_254:
[----:B------:R0:W1:Y:S01]  /*aec0*/  LDC.64 R2, c[0x4][R26] ;  /* 0x010000001a027b82 */ /* 0x0000620000000a00 */
[----:B------:R-:W-:Y:S01]  /*aed0*/  ULDC.64 UR6, c[0x4][0xf0] ;  /* 0x01003c0000067ab9 */ /* 0x000fe20000000a00 */
[----:B------:R-:W-:Y:S01]  /*aee0*/  ULDC.64 UR8, c[0x4][0xf8] ;  /* 0x01003e0000087ab9 */ /* 0x000fe20000000a00 */
[----:B------:R-:W-:Y:S01]  /*aef0*/  ULDC.64 UR4, c[0x4][0x80] ;  /* 0x0100200000047ab9 */ /* 0x000fe20000000a00 */
[----:B------:R-:W-:Y:S02]  /*af00*/  IMAD.U32 R4, RZ, RZ, UR6 ;  /* 0x00000006ff047e24 */ /* 0x000fe4000f8e00ff */
[----:B------:R-:W-:Y:S02]  /*af10*/  IMAD.U32 R5, RZ, RZ, UR7 ;  /* 0x00000007ff057e24 */ /* 0x000fe4000f8e00ff */
[----:B------:R-:W-:Y:S02]  /*af20*/  IMAD.U32 R6, RZ, RZ, UR8 ;  /* 0x00000008ff067e24 */ /* 0x000fe4000f8e00ff */
[----:B------:R-:W-:-:S02]  /*af30*/  IMAD.U32 R7, RZ, RZ, UR9 ;  /* 0x00000009ff077e24 */ /* 0x000fc4000f8e00ff */
[----:B------:R-:W-:Y:S02]  /*af40*/  IMAD.U32 R10, RZ, RZ, UR4 ;  /* 0x00000004ff0a7e24 */ /* 0x000fe4000f8e00ff */
[----:B------:R-:W-:Y:S02]  /*af50*/  IMAD.U32 R11, RZ, RZ, UR5 ;  /* 0x00000005ff0b7e24 */ /* 0x000fe4000f8e00ff */
[----:B------:R-:W-:Y:S02]  /*af60*/  IMAD.MOV.U32 R8, RZ, RZ, 0x70 ;  /* 0x00000070ff087424 */ /* 0x000fe400078e00ff */
[----:B------:R-:W-:Y:S02]  /*af70*/  IMAD.MOV.U32 R12, RZ, RZ, 0x1 ;  /* 0x00000001ff0c7424 */ /* 0x000fe400078e00ff */
[----:B0-----:R-:W-:-:S07]  /*af80*/  IMAD.MOV.U32 R13, RZ, RZ, RZ ;  /* 0x000000ffff0d7224 */ /* 0x001fce00078e00ff */
[----:B------:R-:W-:-:S07]  /*af90*/  LEPC R20, `(.L_x_253) ;  /* 0x000000001014794e */ /* 0x000fce0000000000 */
[----:B-1----:R-:W-:Y:S05]  /*afa0*/  CALL.ABS.NOINC R2 ;  /* 0x0000000002007343 */ /* 0x002fea0003c00000 */
.L_x_253:
[----:B------:R-:W-:Y:S05]  /*afb0*/  BSYNC B6 ;  /* 0x0000000000067941 */ /* 0x000fea0003800000 */
.L_x_252:
[----:B------:R-:W-:Y:S01]  /*afc0*/  ULDC.64 UR4, c[0x0][0x9f8] ;  /* 0x00027e0000047ab9 */ /* 0x000fe20000000a00 */
[----:B------:R-:W0:Y:S01]  /*afd0*/  LDC R6, c[0x0][0x430] ;  /* 0x00010c00ff067b82 */ /* 0x000e220000000800 */
[----:B------:R-:W-:Y:S01]  /*afe0*/  ISETP.NE.U32.AND P0, PT, RZ, UR4, PT ;  /* 0x00000004ff007c0c */ /* 0x000fe2000bf05070 */
[----:B------:R-:W1:Y:S03]  /*aff0*/  S2R R2, SR_TID.X ;  /* 0x0000000000027919 */ /* 0x000e660000002100 */
[----:B------:R-:W-:-:S13]  /*b000*/  ISETP.NE.AND.EX P0, PT, RZ, UR5, PT, P0 ;  /* 0x00000005ff007c0c */ /* 0x000fda000bf05300 */
[----:B------:R-:W-:Y:S01]  /*b010*/  @P0 IADD3 R24, P1, R24, UR4, RZ ;  /* 0x0000000418180c10 */ /* 0x000fe2000ff3e0ff */
[----:B------:R-:W2:Y:S01]  /*b020*/  S2R R21, SR_TID.X ;  /* 0x0000000000157919 */ /* 0x000ea20000002100 */
[----:B------:R-:W-:Y:S01]  /*b030*/  LOP3.LUT R23, R23, 0xffffffdf, RZ, 0xc0, !PT ;  /* 0xffffffdf17177812 */ /* 0x000fe200078ec0ff */
[----:B------:R-:W-:Y:S01]  /*b040*/  ULDC UR4, c[0x0][0x320] ;  /* 0x0000c80000047ab9 */ /* 0x000fe20000000800 */
[----:B------:R-:W-:-:S05]  /*b050*/  @P0 IADD3.X R25, R25, UR5, RZ, P1, !PT ;  /* 0x0000000519190c10 */ /* 0x000fca0008ffe4ff */
[----:B------:R3:W4:Y:S01]  /*b060*/  @P0 LDG.E R31, desc[UR36][R24.64] ;  /* 0x00000024181f0981 */ /* 0x000722000c1e1900 */
[----:B0-----:R-:W-:Y:S01]  /*b070*/  ISETP.NE.AND P2, PT, R6, 0x1, PT ;  /* 0x000000010600780c */ /* 0x001fe20003f45270 */
[----:B------:R-:W0:Y:S01]  /*b080*/  S2R R26, SR_TID.X ;  /* 0x00000000001a7919 */ /* 0x000e220000002100 */
[----:B-1----:R-:W-:Y:S01]  /*b090*/  LOP3.LUT R2, R2, 0x7f, RZ, 0xc0, !PT ;  /* 0x0000007f02027812 */ /* 0x002fe200078ec0ff */
[----:B---3--:R-:W-:-:S03]  /*b0a0*/  VIADD R25, R29, 0xffffffff ;  /* 0xffffffff1d197836 */ /* 0x008fc60000000000 */
[----:B------:R-:W-:-:S07]  /*b0b0*/  SHF.R.U32.HI R2, RZ, 0x3, R2 ;  /* 0x00000003ff027819 */ /* 0x000fce0000011602 */
[----:B------:R-:W1:Y:S01]  /*b0c0*/  @P2 LDC R3, c[0x0][0x434] ;  /* 0x00010d00ff032b82 */ /* 0x000e620000000800 */
[----:B------:R-:W-:-:S07]  /*b0d0*/  @P2 LOP3.LUT R23, R23, 0x20, RZ, 0xfc, !PT ;  /* 0x0000002017172812 */ /* 0x000fce00078efcff */
[----:B------:R-:W3:Y:S01]  /*b0e0*/  @P2 LDC R5, c[0x0][0x438] ;  /* 0x00010e00ff052b82 */ /* 0x000ee20000000800 */
[----:B--2---:R-:W-:-:S04]  /*b0f0*/  SHF.L.U32 R20, R21, 0x4, RZ ;  /* 0x0000000415147819 */ /* 0x004fc800000006ff */
[----:B------:R-:W-:-:S05]  /*b100*/  LOP3.LUT R20, R2, 0x70, R20, 0xf8, !PT ;  /* 0x0000007002147812 */ /* 0x000fca00078ef814 */
[----:B------:R-:W-:Y:S02]  /*b110*/  IMAD R2, R25, 0x60, R20 ;  /* 0x0000006019027824 */ /* 0x000fe400078e0214 */
[----:B0-----:R-:W-:Y:S02]  /*b120*/  IMAD.SHL.U32 R9, R26, 0x8, RZ ;  /* 0x000000081a097824 */ /* 0x001fe400078e00ff */
[C---:B------:R-:W-:Y:S01]  /*b130*/  IMAD.IADD R0, R2.reuse, 0x1, R37 ;  /* 0x0000000102007824 */ /* 0x040fe200078e0225 */
[----:B------:R-:W-:Y:S02]  /*b140*/  ISETP.GE.AND P0, PT, R2, R34, PT ;  /* 0x000000220200720c */ /* 0x000fe40003f06270 */
[----:B------:R-:W-:Y:S01]  /*b150*/  LOP3.LUT R9, R9, 0x38, RZ, 0xc0, !PT ;  /* 0x0000003809097812 */ /* 0x000fe200078ec0ff */
[----:B-1----:R-:W-:Y:S01]  /*b160*/  @P2 IMAD.HI.U32 R2, R0, R3, RZ ;  /* 0x0000000300022227 */ /* 0x002fe200078e00ff */
[----:B------:R-:W-:Y:S02]  /*b170*/  ISETP.GT.U32.OR P0, PT, R20, 0x5f, P0 ;  /* 0x0000005f1400780c */ /* 0x000fe40000704470 */
[----:B------:R-:W-:Y:S01]  /*b180*/  LOP3.LUT R8, R9, 0x40, RZ, 0xfc, !PT ;  /* 0x0000004009087812 */ /* 0x000fe200078efcff */
[----:B------:R-:W-:Y:S01]  /*b190*/  IMAD.MOV.U32 R4, RZ, RZ, R0 ;  /* 0x000000ffff047224 */ /* 0x000fe200078e0000 */
[----:B---3--:R-:W-:-:S02]  /*b1a0*/  @P2 SHF.R.U32.HI R4, RZ, R5, R2 ;  /* 0x00000005ff042219 */ /* 0x008fc40000011602 */
[----:B------:R-:W-:Y:S02]  /*b1b0*/  ISETP.GE.AND P2, PT, R8, UR4, PT ;  /* 0x0000000408007c0c */ /* 0x000fe4000bf46270 */
[----:B------:R-:W-:Y:S01]  /*b1c0*/  ISETP.GE.AND P1, PT, R9, UR4, PT ;  /* 0x0000000409007c0c */ /* 0x000fe2000bf26270 */
[----:B------:R-:W-:Y:S01]  /*b1d0*/  IMAD.MOV R3, RZ, RZ, -R4 ;  /* 0x000000ffff037224 */ /* 0x000fe200078e0a04 */
[----:B------:R-:W-:Y:S01]  /*b1e0*/  SEL R5, RZ, 0xffffffff, P2 ;  /* 0xffffffffff057807 */ /* 0x000fe20001000000 */
[----:B------:R-:W-:Y:S01]  /*b1f0*/  ULDC UR4, c[0x0][0x2f4] ;  /* 0x0000bd0000047ab9 */ /* 0x000fe20000000800 */
[----:B------:R-:W-:Y:S01]  /*b200*/  SEL R29, RZ, 0x1, P1 ;  /* 0x00000001ff1d7807 */ /* 0x000fe20000800000 */
[----:B------:R-:W-:Y:S02]  /*b210*/  IMAD R0, R6, R3, R0 ;  /* 0x0000000306007224 */ /* 0x000fe400078e0200 */
[----:B------:R-:W0:Y:S01]  /*b220*/  @!P0 LDC.64 R2, c[0x0][0x428] ;  /* 0x00010a00ff028b82 */ /* 0x000e220000000a00 */
[----:B------:R-:W-:Y:S01]  /*b230*/  IMAD.SHL.U32 R6, R5, 0x2, RZ ;  /* 0x0000000205067824 */ /* 0x000fe200078e00ff */
[----:B------:R-:W-:-:S04]  /*b240*/  @!P0 SHF.R.S32.HI R5, RZ, 0x1f, R4 ;  /* 0x0000001fff058819 */ /* 0x000fc80000011404 */
[----:B------:R-:W-:Y:S02]  /*b250*/  LOP3.LUT R29, R6, 0x2, R29, 0xe2, !PT ;  /* 0x00000002061d7812 */ /* 0x000fe400078ee21d */
[----:B------:R-:W-:Y:S02]  /*b260*/  ISETP.GE.AND P2, PT, R9, UR4, PT ;  /* 0x0000000409007c0c */ /* 0x000fe4000bf46270 */
[----:B------:R-:W-:Y:S01]  /*b270*/  LOP3.LUT R23, R23, 0xffffffef, RZ, 0xc0, !PT ;  /* 0xffffffef17177812 */ /* 0x000fe200078ec0ff */
[----:B------:R-:W-:Y:S01]  /*b280*/  UMOV UR5, 0xffffffff ;  /* 0xffffffff00057882 */ /* 0x000fe20000000000 */
[----:B------:R-:W-:Y:S02]  /*b290*/  LOP3.LUT R26, R18, 0xffff, RZ, 0xc0, !PT ;  /* 0x0000ffff121a7812 */ /* 0x000fe400078ec0ff */
[----:B----4-:R-:W-:Y:S01]  /*b2a0*/  SHF.R.S32.HI R7, RZ, 0x1f, R31 ;  /* 0x0000001fff077819 */ /* 0x010fe2000001141f */
[----:B0-----:R-:W-:-:S04]  /*b2b0*/  @!P0 IMAD.WIDE.U32 R4, R31, R2, R4 ;  /* 0x000000021f048225 */ /* 0x001fc800078e0004 */
[----:B------:R-:W-:Y:S01]  /*b2c0*/  @!P0 IMAD R6, R7, R2, RZ ;  /* 0x0000000207068224 */ /* 0x000fe200078e02ff */
[----:B------:R0:W-:Y:S03]  /*b2d0*/  STL [R1], R7 ;  /* 0x0000000701007387 */ /* 0x0001e60000100800 */
[----:B------:R-:W-:Y:S02]  /*b2e0*/  @!P0 IMAD R6, R31, R3, R6 ;  /* 0x000000031f068224 */ /* 0x000fe400078e0206 */
[----:B------:R-:W1:Y:S02]  /*b2f0*/  @!P0 LDC.64 R2, c[0x0][0x418] ;  /* 0x00010600ff028b82 */ /* 0x000e640000000a00 */
[----:B------:R-:W-:Y:S02]  /*b300*/  @!P0 IMAD.IADD R6, R5, 0x1, R6 ;  /* 0x0000000105068824 */ /* 0x000fe400078e0206 */
[----:B------:R-:W-:-:S05]  /*b310*/  IMAD.U32 R5, RZ, RZ, UR38 ;  /* 0x00000026ff057e24 */ /* 0x000fca000f8e00ff */
[----:B------:R-:W-:Y:S02]  /*b320*/  ISETP.NE.AND P3, PT, R5, 0x3, PT ;  /* 0x000000030500780c */ /* 0x000fe40003f65270 */
[----:B0-----:R-:W-:-:S11]  /*b330*/  LOP3.LUT R7, R9, 0x80, RZ, 0xfc, !PT ;  /* 0x0000008009077812 */ /* 0x001fd600078efcff */
[----:B------:R-:W-:Y:S02]  /*b340*/  @P3 LOP3.LUT R23, R23, 0x10, RZ, 0xfc, !PT ;  /* 0x0000001017173812 */ /* 0x000fe400078efcff */
[C---:B-1----:R-:W-:Y:S02]  /*b350*/  @!P0 LEA R2, P1, R4.reuse, R2, 0x2 ;  /* 0x0000000204028211 */ /* 0x042fe400078210ff */
[----:B------:R-:W-:Y:S02]  /*b360*/  LOP3.LUT R23, R23, 0xfffffffb, RZ, 0xc0, !PT ;  /* 0xfffffffb17177812 */ /* 0x000fe400078ec0ff */
[----:B------:R-:W-:Y:S01]  /*b370*/  @!P0 LEA.HI.X R3, R4, R3, R6, 0x2, P1 ;  /* 0x0000000304038211 */ /* 0x000fe200008f1406 */
[----:B------:R-:W-:Y:S01]  /*b380*/  IMAD.MOV.U32 R4, RZ, RZ, RZ ;  /* 0x000000ffff047224 */ /* 0x000fe200078e00ff */
[----:B------:R-:W-:Y:S02]  /*b390*/  ISETP.GE.AND P1, PT, R8, UR4, PT ;  /* 0x0000000408007c0c */ /* 0x000fe4000bf26270 */
[----:B------:R-:W-:-:S03]  /*b3a0*/  @P2 LOP3.LUT R23, R23, 0x4, RZ, 0xfc, !PT ;  /* 0x0000000417172812 */ /* 0x000fc600078efcff */
[----:B------:R0:W5:Y:S01]  /*b3b0*/  @!P0 LDG.E R4, desc[UR36][R2.64] ;  /* 0x0000002402048981 */ /* 0x000162000c1e1900 */
[----:B------:R-:W-:Y:S02]  /*b3c0*/  ISETP.GE.AND P0, PT, R7, UR4, PT ;  /* 0x0000000407007c0c */ /* 0x000fe4000bf06270 */
[----:B------:R-:W-:-:S04]  /*b3d0*/  LOP3.LUT R23, R23, 0xfffffffe, RZ, 0xc0, !PT ;  /* 0xfffffffe17177812 */ /* 0x000fc800078ec0ff */
[----:B------:R-:W-:-:S04]  /*b3e0*/  LOP3.LUT R23, R23, 0xfffffffd, RZ, 0xc0, !PT ;  /* 0xfffffffd17177812 */ /* 0x000fc800078ec0ff */
[----:B------:R-:W-:-:S04]  /*b3f0*/  @P1 LOP3.LUT R23, R23, 0x2, RZ, 0xfc, !PT ;  /* 0x0000000217171812 */ /* 0x000fc800078efcff */
[----:B------:R-:W-:Y:S01]  /*b400*/  @P0 LOP3.LUT R23, R23, 0x1, RZ, 0xfc, !PT ;  /* 0x0000000117170812 */ /* 0x000fe200078efcff */
[----:B0-----:R-:W-:Y:S06]  /*b410*/  BRA.DIV UR5, `(.L_x_255) ;  /* 0x0000003e059c7947 */ /* 0x001fec000b800000 */
.L_x_321:
[----:B------:R-:W-:Y:S02]  /*b420*/  ISETP.GT.U32.AND P0, PT, R20, 0x5f, PT ;  /* 0x0000005f1400780c */ /* 0x000fe40003f04070 */
[----:B------:R-:W-:-:S11]  /*b430*/  LOP3.LUT R23, R23, 0xfffffff7, RZ, 0xc0, !PT ;  /* 0xfffffff717177812 */ /* 0x000fd600078ec0ff */
[----:B------:R-:W-:Y:S01]  /*b440*/  @P0 LOP3.LUT R23, R23, 0x8, RZ, 0xfc, !PT ;  /* 0x0000000817170812 */ /* 0x000fe200078efcff */
[----:B------:R-:W-:Y:S06]  /*b450*/  @!P3 BRA `(.L_x_256) ;  /* 0x000000000004b947 */ /* 0x000fec0003800000 */
[----:B------:R-:W-:Y:S01]  /*b460*/  BPT.TRAP 0x1 ;  /* 0x000000040000795c */ /* 0x000fe20000300000 */
.L_x_256:
[----:B------:R-:W-:Y:S01]  /*b470*/  SHF.R.S32.HI R5, RZ, 0x1f, R0 ;  /* 0x0000001fff057819 */ /* 0x000fe20000011400 */
[----:B------:R-:W-:Y:S01]  /*b480*/  ULDC.64 UR4, c[0x0][0x328] ;  /* 0x0000ca0000047ab9 */ /* 0x000fe20000000a00 */
[----:B------:R-:W-:Y:S01]  /*b490*/  ULDC.64 UR6, c[0x0][0x318] ;  /* 0x0000c60000067ab9 */ /* 0x000fe20000000a00 */
[----:B------:R-:W-:Y:S02]  /*b4a0*/  BSSY B0, `(.L_x_257) ;  /* 0x0000014000007945 */ /* 0x000fe40003800000 */
[----:B------:R-:W-:-:S04]  /*b4b0*/  IMAD R3, R5, UR4, RZ ;  /* 0x0000000405037c24 */ /* 0x000fc8000f8e02ff */
[C---:B------:R-:W-:Y:S02]  /*b4c0*/  IMAD R6, R0.reuse, UR5, R3 ;  /* 0x0000000500067c24 */ /* 0x040fe4000f8e0203 */
[----:B------:R-:W-:Y:S01]  /*b4d0*/  IMAD.WIDE.U32 R2, R0, UR4, RZ ;  /* 0x0000000400027c25 */ /* 0x000fe2000f8e00ff */
[----:B------:R-:W-:-:S03]  /*b4e0*/  ULDC.64 UR4, c[0x0][0x338] ;  /* 0x0000ce0000047ab9 */ /* 0x000fc60000000a00 */
[----:B------:R-:W-:Y:S01]  /*b4f0*/  IMAD.IADD R3, R3, 0x1, R6 ;  /* 0x0000000103037824 */ /* 0x000fe200078e0206 */
[----:B-----5:R-:W-:Y:S01]  /*b500*/  SHF.R.S32.HI R6, RZ, 0x1f, R4 ;  /* 0x0000001fff067819 */ /* 0x020fe20000011404 */
[----:B------:R-:W-:-:S04]  /*b510*/  IMAD.WIDE.U32 R2, R4, UR4, R2 ;  /* 0x0000000404027c25 */ /* 0x000fc8000f8e0002 */
[----:B------:R-:W-:-:S04]  /*b520*/  IMAD R7, R6, UR4, RZ ;  /* 0x0000000406077c24 */ /* 0x000fc8000f8e02ff */
[----:B------:R-:W-:Y:S01]  /*b530*/  IMAD R7, R4, UR5, R7 ;  /* 0x0000000504077c24 */ /* 0x000fe2000f8e0207 */
[----:B------:R-:W-:-:S04]  /*b540*/  ULDC.64 UR4, c[0x0][0x330] ;  /* 0x0000cc0000047ab9 */ /* 0x000fc80000000a00 */
[----:B------:R-:W-:Y:S01]  /*b550*/  IADD3 R3, R3, R7, RZ ;  /* 0x0000000703037210 */ /* 0x000fe20007ffe0ff */
[----:B------:R-:W-:Y:S02]  /*b560*/  IMAD R7, R27, 0x8, R22 ;  /* 0x000000081b077824 */ /* 0x000fe400078e0216 */
[----:B------:R-:W-:-:S04]  /*b570*/  IMAD.WIDE.U32 R2, R26, UR4, R2 ;  /* 0x000000041a027c25 */ /* 0x000fc8000f8e0002 */
[----:B------:R-:W-:Y:S01]  /*b580*/  IMAD R24, R26, UR5, R3 ;  /* 0x000000051a187c24 */ /* 0x000fe2000f8e0203 */
[----:B------:R-:W-:-:S04]  /*b590*/  LEA R18, P0, R2, UR6, 0x1 ;  /* 0x0000000602127c11 */ /* 0x000fc8000f8008ff */
[----:B------:R-:W-:Y:S02]  /*b5a0*/  LEA.HI.X R24, R2, UR7, R24, 0x1, P0 ;  /* 0x0000000702187c11 */ /* 0x000fe400080f0c18 */
[----:B------:R-:W-:-:S06]  /*b5b0*/  SHF.L.U32 R2, R28, 0x1f, RZ ;  /* 0x0000001f1c027819 */ /* 0x000fcc00000006ff */
[----:B------:R-:W0:Y:S02]  /*b5c0*/  SYNCS.PHASECHK.TRANS64.TRYWAIT P0, [R7+URZ+0x2a840], R2 ;  /* 0x02a84002070075a7 */ /* 0x000e24000800017f */
[----:B0-----:R-:W-:Y:S05]  /*b5d0*/  @!P0 BRA `(.L_x_258) ;  /* 0x0000003c005c8947 */ /* 0x001fea0003800000 */
.L_x_322:
[----:B------:R-:W-:Y:S05]  /*b5e0*/  BSYNC B0 ;  /* 0x0000000000007941 */ /* 0x000fea0003800000 */
.L_x_257:
[----:B------:R-:W1:Y:S01]  /*b5f0*/  S2R R8, SR_TID.X ;  /* 0x0000000000087919 */ /* 0x000e620000002100 */
[----:B------:R-:W-:Y:S01]  /*b600*/  ULDC.64 UR4, c[0x0][0x300] ;  /* 0x0000c00000047ab9 */ /* 0x000fe20000000a00 */
[----:B------:R-:W-:Y:S01]  /*b610*/  ULDC.64 UR6, c[0x0][0x2e8] ;  /* 0x0000ba0000067ab9 */ /* 0x000fe20000000a00 */
[----:B------:R-:W-:Y:S01]  /*b620*/  IMAD R5, R5, UR4, RZ ;  /* 0x0000000405057c24 */ /* 0x000fe2000f8e02ff */
[C---:B------:R-:W-:Y:S01]  /*b630*/  LOP3.LUT P4, RZ, R23.reuse, 0x4, RZ, 0xc0, !PT ;  /* 0x0000000417ff7812 */ /* 0x040fe2000788c0ff */
[C---:B0-----:R-:W-:Y:S01]  /*b640*/  IMAD.WIDE.U32 R2, R0.reuse, UR4, RZ ;  /* 0x0000000400027c25 */ /* 0x041fe2000f8e00ff */
[C---:B------:R-:W-:Y:S02]  /*b650*/  LOP3.LUT P3, RZ, R23.reuse, 0x2, RZ, 0xc0, !PT ;  /* 0x0000000217ff7812 */ /* 0x040fe4000786c0ff */
[----:B------:R-:W-:Y:S01]  /*b660*/  LOP3.LUT P2, RZ, R23, 0x1, RZ, 0xc0, !PT ;  /* 0x0000000117ff7812 */ /* 0x000fe2000784c0ff */
[----:B------:R-:W-:Y:S01]  /*b670*/  IMAD R5, R0, UR5, R5 ;  /* 0x0000000500057c24 */ /* 0x000fe2000f8e0205 */
[----:B------:R-:W-:-:S02]  /*b680*/  ULDC.64 UR4, c[0x0][0x310] ;  /* 0x0000c40000047ab9 */ /* 0x000fc40000000a00 */
[----:B------:R-:W-:Y:S02]  /*b690*/  IMAD R6, R6, UR4, RZ ;  /* 0x0000000406067c24 */ /* 0x000fe4000f8e02ff */
[----:B------:R-:W-:Y:S02]  /*b6a0*/  IMAD.IADD R3, R3, 0x1, R5 ;  /* 0x0000000103037824 */ /* 0x000fe400078e0205 */
[C---:B------:R-:W-:Y:S02]  /*b6b0*/  IMAD R6, R4.reuse, UR5, R6 ;  /* 0x0000000504067c24 */ /* 0x040fe4000f8e0206 */
[----:B------:R-:W-:Y:S01]  /*b6c0*/  IMAD.WIDE.U32 R2, R4, UR4, R2 ;  /* 0x0000000404027c25 */ /* 0x000fe2000f8e0002 */
[----:B------:R-:W-:-:S03]  /*b6d0*/  ULDC.64 UR4, c[0x0][0x308] ;  /* 0x0000c20000047ab9 */ /* 0x000fc60000000a00 */
[----:B------:R-:W-:Y:S02]  /*b6e0*/  IMAD.IADD R3, R3, 0x1, R6 ;  /* 0x0000000103037824 */ /* 0x000fe400078e0206 */
[----:B------:R-:W-:Y:S02]  /*b6f0*/  IMAD R6, R25, -0x60, R34 ;  /* 0xffffffa019067824 */ /* 0x000fe400078e0222 */
[----:B------:R-:W-:Y:S01]  /*b700*/  IMAD.WIDE.U32 R2, R26, UR4, R2 ;  /* 0x000000041a027c25 */ /* 0x000fe2000f8e0002 */
[----:B------:R-:W-:-:S03]  /*b710*/  UMOV UR4, 0xffffffff ;  /* 0xffffffff00047882 */ /* 0x000fc60000000000 */
[----:B------:R-:W-:Y:S01]  /*b720*/  IMAD R0, R26, UR5, R3 ;  /* 0x000000051a007c24 */ /* 0x000fe2000f8e0203 */
[----:B------:R-:W-:Y:S01]  /*b730*/  LEA R4, P0, R2, UR6, 0x1 ;  /* 0x0000000602047c11 */ /* 0x000fe2000f8008ff */
[----:B------:R-:W-:Y:S01]  /*b740*/  IMAD R5, R27, 0x4800, R32 ;  /* 0x000048001b057824 */ /* 0x000fe200078e0220 */
[----:B-1----:R-:W-:Y:S02]  /*b750*/  LOP3.LUT R8, R8, 0x7f, RZ, 0xc0, !PT ;  /* 0x0000007f08087812 */ /* 0x002fe400078ec0ff */
[----:B------:R-:W-:Y:S02]  /*b760*/  LEA.HI.X R0, R2, UR7, R0, 0x1, P0 ;  /* 0x0000000702007c11 */ /* 0x000fe400080f0c00 */
[----:B------:R-:W-:Y:S02]  /*b770*/  SHF.R.U32.HI R9, RZ, 0x3, R8 ;  /* 0x00000003ff097819 */ /* 0x000fe40000011608 */
[----:B------:R-:W0:Y:S03]  /*b780*/  S2R R8, SR_TID.X ;  /* 0x0000000000087919 */ /* 0x000e260000002100 */
[----:B------:R-:W-:-:S05]  /*b790*/  IMAD.IADD R6, R6, 0x1, -R9 ;  /* 0x0000000106067824 */ /* 0x000fca00078e0a09 */
[----:B------:R-:W-:Y:S01]  /*b7a0*/  ISETP.GE.AND P0, PT, R6, 0x1, PT ;  /* 0x000000010600780c */ /* 0x000fe20003f06270 */
[----:B0-----:R-:W-:-:S05]  /*b7b0*/  IMAD.SHL.U32 R9, R8, 0x8, RZ ;  /* 0x0000000808097824 */ /* 0x001fca00078e00ff */
[----:B------:R-:W-:Y:S01]  /*b7c0*/  LOP3.LUT R9, R9, 0x38, RZ, 0xc0, !PT ;  /* 0x0000003809097812 */ /* 0x000fe200078ec0ff */
[----:B------:R-:W-:Y:S06]  /*b7d0*/  BRA.DIV UR4, `(.L_x_259) ;  /* 0x0000003a04f07947 */ /* 0x000fec000b800000 */
[----:B------:R-:W0:Y:S01]  /*b7e0*/  SHFL.IDX PT, R3, R4, RZ, 0x181f ;  /* 0x00181fff04037589 */ /* 0x000e2200000e0000 */
[----:B------:R-:W-:-:S03]  /*b7f0*/  @P0 IMAD R8, R5, 0x2, R22 ;  /* 0x0000000205080824 */ /* 0x000fc600078e0216 */
[----:B------:R-:W1:Y:S01]  /*b800*/  SHFL.IDX PT, R2, R0, RZ, 0x181f ;  /* 0x00181fff00027589 */ /* 0x000e6200000e0000 */
[----:B0-----:R-:W-:-:S05]  /*b810*/  @P0 LEA R3, P1, R9, R3, 0x1 ;  /* 0x0000000309030211 */ /* 0x001fca00078208ff */
[----:B-1----:R-:W-:Y:S01]  /*b820*/  @P0 IMAD.X R2, RZ, RZ, R2, P1 ;  /* 0x000000ffff020224 */ /* 0x002fe200008e0602 */
[----:B------:R-:W-:-:S04]  /*b830*/  ISETP.GE.AND P1, PT, R6, 0x11, PT ;  /* 0x000000110600780c */ /* 0x000fc80003f26270 */
[----:B------:R-:W-:-:S04]  /*b840*/  @P0 LOP3.LUT R3, R3, R2, RZ, 0x3c, !PT ;  /* 0x0000000203030212 */ /* 0x000fc800078e3cff */
[----:B------:R-:W-:-:S04]  /*b850*/  @P0 LOP3.LUT R2, R3, R2, RZ, 0x3c, !PT ;  /* 0x0000000203020212 */ /* 0x000fc800078e3cff */
[----:B------:R-:W-:-:S05]  /*b860*/  @P0 LOP3.LUT R3, R3, R2, RZ, 0x3c, !PT ;  /* 0x0000000203030212 */ /* 0x000fca00078e3cff */
[----:B------:R-:W-:Y:S01]  /*b870*/  @!PT LDS RZ, [RZ] ;  /* 0x00000000fffff984 */ /* 0x000fe20000000800 */
[----:B------:R-:W-:Y:S04]  /*b880*/  @P0 LDGSTS.E.BYPASS.LTC128B.128 [R8+0x18400], desc[UR36][R2.64], !P4 ;  /* 0x1840000002080fae */ /* 0x000fe8000e101d64 */
[----:B------:R-:W-:Y:S04]  /*b890*/  @P0 LDGSTS.E.BYPASS.LTC128B.128 [R8+0x1b400], desc[UR36][R2.64+0x80], !P3 ;  /* 0x1b40008002080fae */ /* 0x000fe8000d901d64 */
[----:B------:R0:W-:Y:S04]  /*b8a0*/  @P0 LDGSTS.E.BYPASS.LTC128B.128 [R8+0x1e400], desc[UR36][R2.64+0x100], !P2 ;  /* 0x1e40010002080fae */ /* 0x0001e8000d101d64 */
[----:B0-----:R-:W0:Y:S01]  /*b8b0*/  SHFL.IDX PT, R3, R4, 0x1, 0x181f ;  /* 0x00381f0004037f89 */ /* 0x001e2200000e0000 */
[----:B------:R-:W-:-:S03]  /*b8c0*/  @P1 IMAD R8, R5, 0x2, R22 ;  /* 0x0000000205081824 */ /* 0x000fc600078e0216 */
[----:B------:R-:W1:Y:S01]  /*b8d0*/  SHFL.IDX PT, R2, R0, 0x1, 0x181f ;  /* 0x00381f0000027f89 */ /* 0x000e6200000e0000 */
[----:B0-----:R-:W-:-:S05]  /*b8e0*/  @P1 LEA R3, P0, R9, R3, 0x1 ;  /* 0x0000000309031211 */ /* 0x001fca00078008ff */
[----:B-1----:R-:W-:-:S05]  /*b8f0*/  @P1 IMAD.X R2, RZ, RZ, R2, P0 ;  /* 0x000000ffff021224 */ /* 0x002fca00000e0602 */
[----:B------:R-:W-:-:S04]  /*b900*/  @P1 LOP3.LUT R3, R3, R2, RZ, 0x3c, !PT ;  /* 0x0000000203031212 */ /* 0x000fc800078e3cff */
[----:B------:R-:W-:-:S04]  /*b910*/  @P1 LOP3.LUT R2, R3, R2, RZ, 0x3c, !PT ;  /* 0x0000000203021212 */ /* 0x000fc800078e3cff */
[----:B------:R-:W-:-:S05]  /*b920*/  @P1 LOP3.LUT R3, R3, R2, RZ, 0x3c, !PT ;  /* 0x0000000203031212 */ /* 0x000fca00078e3cff */
[----:B------:R-:W-:Y:S04]  /*b930*/  @P1 LDGSTS.E.BYPASS.LTC128B.128 [R8+0x18c00], desc[UR36][R2.64], !P4 ;  /* 0x18c0000002081fae */ /* 0x000fe8000e101d64 */
[----:B------:R-:W-:Y:S04]  /*b940*/  @P1 LDGSTS.E.BYPASS.LTC128B.128 [R8+0x1bc00], desc[UR36][R2.64+0x80], !P3 ;  /* 0x1bc0008002081fae */ /* 0x000fe8000d901d64 */
[----:B------:R0:W-:Y:S01]  /*b950*/  @P1 LDGSTS.E.BYPASS.LTC128B.128 [R8+0x1ec00], desc[UR36][R2.64+0x100], !P2 ;  /* 0x1ec0010002081fae */ /* 0x0001e2000d101d64 */
[----:B------:R-:W-:-:S03]  /*b960*/  ISETP.GE.AND P1, PT, R6, 0x21, PT ;  /* 0x000000210600780c */ /* 0x000fc60003f26270 */
[----:B0-----:R-:W0:Y:S10]  /*b970*/  SHFL.IDX PT, R3, R4, 0x2, 0x181f ;  /* 0x00581f0004037f89 */ /* 0x001e3400000e0000 */
[----:B------:R-:W-:Y:S01]  /*b980*/  @P1 LEA R8, R5, R22, 0x1 ;  /* 0x0000001605081211 */ /* 0x000fe200078e08ff */
        /* <DEDUP_REMOVED lines=11> */
[----:B------:R-:W-:Y:S01]  /*ba40*/  @P1 IMAD R8, R5, 0x2, R22 ;  /* 0x0000000205081824 */ /* 0x000fe200078e0216 */
        /* <DEDUP_REMOVED lines=12> */
[----:B------:R-:W1:Y:S04]  /*bb10*/  SHFL.IDX PT, R2, R0, 0x4, 0x181f ;  /* 0x00981f0000027f89 */ /* 0x000e6800000e0000 */
[----:B------:R-:W2:Y:S01]  /*bb20*/  SHFL.IDX PT, R0, R0, 0x5, 0x181f ;  /* 0x00b81f0000007f89 */ /* 0x000ea200000e0000 */
[----:B0-----:R-:W-:-:S05]  /*bb30*/  @P1 LEA R3, P0, R9, R3, 0x1 ;  /* 0x0000000309031211 */ /* 0x001fca00078008ff */
[----:B-1----:R-:W-:-:S05]  /*bb40*/  @P1 IMAD.X R2, RZ, RZ, R2, P0 ;  /* 0x000000ffff021224 */ /* 0x002fca00000e0602 */
[----:B------:R-:W-:-:S04]  /*bb50*/  @P1 LOP3.LUT R3, R3, R2, RZ, 0x3c, !PT ;  /* 0x0000000203031212 */ /* 0x000fc800078e3cff */
[----:B------:R-:W-:-:S04]  /*bb60*/  @P1 LOP3.LUT R2, R3, R2, RZ, 0x3c, !PT ;  /* 0x0000000203021212 */ /* 0x000fc800078e3cff */
[----:B------:R-:W-:-:S05]  /*bb70*/  @P1 LOP3.LUT R3, R3, R2, RZ, 0x3c, !PT ;  /* 0x0000000203031212 */ /* 0x000fca00078e3cff */
[----:B------:R-:W-:Y:S04]  /*bb80*/  @P1 LDGSTS.E.BYPASS.LTC128B.128 [R8+0x1a400], desc[UR36][R2.64], !P4 ;  /* 0x1a40000002081fae */ /* 0x000fe8000e101d64 */
[----:B------:R-:W-:Y:S04]  /*bb90*/  @P1 LDGSTS.E.BYPASS.LTC128B.128 [R8+0x1d400], desc[UR36][R2.64+0x80], !P3 ;  /* 0x1d40008002081fae */ /* 0x000fe8000d901d64 */
[----:B------:R0:W-:Y:S04]  /*bba0*/  @P1 LDGSTS.E.BYPASS.LTC128B.128 [R8+0x20400], desc[UR36][R2.64+0x100], !P2 ;  /* 0x2040010002081fae */ /* 0x0001e8000d101d64 */
[----:B0-2---:R0:W1:Y:S02]  /*bbb0*/  SHFL.IDX PT, R2, R4, 0x5, 0x181f ;  /* 0x00b81f0004027f89 */ /* 0x00506400000e0000 */
.L_x_336:
[----:B------:R-:W-:-:S13]  /*bbc0*/  ISETP.GE.AND P0, PT, R6, 0x51, PT ;  /* 0x000000510600780c */ /* 0x000fda0003f06270 */
[----:B-1----:R-:W-:Y:S01]  /*bbd0*/  @P0 LEA R2, P1, R9, R2, 0x1 ;  /* 0x0000000209020211 */ /* 0x002fe200078208ff */
[----:B------:R-:W-:-:S04]  /*bbe0*/  @P0 IMAD R5, R5, 0x2, R22 ;  /* 0x0000000205050824 */ /* 0x000fc800078e0216 */
[----:B------:R-:W-:-:S05]  /*bbf0*/  @P0 IMAD.X R3, RZ, RZ, R0, P1 ;  /* 0x000000ffff030224 */ /* 0x000fca00008e0600 */
[----:B------:R-:W-:Y:S01]  /*bc00*/  @!PT LDS RZ, [RZ] ;  /* 0x00000000fffff984 */ /* 0x000fe20000000800 */
[----:B------:R-:W-:Y:S01]  /*bc10*/  @!PT LDS RZ, [RZ] ;  /* 0x00000000fffff984 */ /* 0x000fe20000000800 */
[----:B------:R-:W-:Y:S01]  /*bc20*/  @!PT LDS RZ, [RZ] ;  /* 0x00000000fffff984 */ /* 0x000fe20000000800 */
[----:B------:R1:W-:Y:S04]  /*bc30*/  @P0 LDGSTS.E.BYPASS.LTC128B.128 [R5+0x1ac00], desc[UR36][R2.64], !P4 ;  /* 0x1ac0000002050fae */ /* 0x0003e8000e101d64 */
[----:B------:R1:W-:Y:S04]  /*bc40*/  @P0 LDGSTS.E.BYPASS.LTC128B.128 [R5+0x1dc00], desc[UR36][R2.64+0x80], !P3 ;  /* 0x1dc0008002050fae */ /* 0x0003e8000d901d64 */
[----:B------:R1:W-:Y:S01]  /*bc50*/  @P0 LDGSTS.E.BYPASS.LTC128B.128 [R5+0x20c00], desc[UR36][R2.64+0x100], !P2 ;  /* 0x20c0010002050fae */ /* 0x0003e2000d101d64 */
[----:B------:R-:W-:Y:S01]  /*bc60*/  PLOP3.LUT P0, PT, PT, PT, PT, 0x80, 0x0 ;  /* 0x000000000000781c */ /* 0x000fe20003f0f070 */
[----:B------:R-:W-:-:S12]  /*bc70*/  NOP ;  /* 0x0000000000007918 */ /* 0x000fd80000000000 */
.L_x_260:
[----:B------:R-:W-:Y:S02]  /*bc80*/  PLOP3.LUT P1, PT, P1, P0, PT, 0xa2, 0x0 ;  /* 0x000000000000781c */ /* 0x000fe40000f21472 */
[----:B------:R-:W-:-:S08]  /*bc90*/  @P0 R2UR P1, UR4, R7 ;  /* 0x00000000070402ca */ /* 0x000fd00000020000 */
[----:B------:R-:W-:-:S05]  /*bca0*/  @P0 PLOP3.LUT P0, PT, P1, PT, PT, 0x80, 0x0 ;  /* 0x000000000000081c */ /* 0x000fca0000f0f070 */
[----:B------:R-:W-:Y:S01]  /*bcb0*/  @!P1 SYNCS.ARRIVE.TRANS64.RED.A0T1 RZ, [UR4+0x2a830], RZ ;  /* 0x02a830ffffff99a7 */ /* 0x000fe20008200404 */
[----:B------:R-:W-:Y:S07]  /*bcc0*/  @!P1 ARRIVES.LDGSTSBAR.64.TRANSCNT [UR4+0x2a830] ;  /* 0x02a83000ff0099b0 */ /* 0x000fee0008000a84 */
[----:B------:R-:W-:Y:S05]  /*bcd0*/  @P0 BRA.U.ANY `(.L_x_260) ;  /* 0xfffffffd00e80947 */ /* 0x000fea000393ffff */
[----:B------:R-:W-:Y:S01]  /*bce0*/  NOP ;  /* 0x0000000000007918 */ /* 0x000fe20000000000 */
[----:B------:R-:W-:-:S13]  /*bcf0*/  LOP3.LUT P2, RZ, R23, 0x10, RZ, 0xc0, !PT ;  /* 0x0000001017ff7812 */ /* 0x000fda000784c0ff */
[----:B------:R-:W-:Y:S05]  /*bd00*/  @!P2 BRA `(.L_x_261) ;  /* 0x000000000004a947 */ /* 0x000fea0003800000 */
[----:B------:R-:W-:Y:S01]  /*bd10*/  BPT.TRAP 0x1 ;  /* 0x000000040000795c */ /* 0x000fe20000300000 */
.L_x_261:
[----:B------:R2:W5:Y:S01]  /*bd20*/  LDL.LU R0, [R1+0x4] ;  /* 0x0000040001007983 */ /* 0x0005620000300800 */
[----:B------:R-:W-:Y:S01]  /*bd30*/  LOP3.LUT P0, RZ, R23, 0x40, RZ, 0xc0, !PT ;  /* 0x0000004017ff7812 */ /* 0x000fe2000780c0ff */
[----:B------:R2:W-:-:S12]  /*bd40*/  SYNCS.ARRIVE.TRANS64.A1T0 RZ, [R7+URZ+0x2a830], RZ ;  /* 0x02a830ff07ff79a7 */ /* 0x0005d8000810003f */
[----:B------:R-:W-:Y:S05]  /*bd50*/  WARPSYNC.ALL ;  /* 0x0000000000007948 */ /* 0x000fea0003800000 */
[----:B------:R-:W-:Y:S01]  /*bd60*/  ULDC.64 UR4, c[0x0][0x298] ;  /* 0x0000a60000047ab9 */ /* 0x000fe20000000a00 */
[----:B-1----:R-:W-:Y:S01]  /*bd70*/  VIADD R2, R22, 0xc400 ;  /* 0x0000c40016027836 */ /* 0x002fe20000000000 */
[----:B------:R-:W-:Y:S01]  /*bd80*/  SEL R30, R30, RZ, !P0 ;  /* 0x000000ff1e1e7207 */ /* 0x000fe20004000000 */
[----:B0-----:R-:W-:Y:S01]  /*bd90*/  IMAD.WIDE.U32 R4, R35, UR4, RZ ;  /* 0x0000000423047c25 */ /* 0x001fe2000f8e00ff */
[----:B------:R-:W-:Y:S01]  /*bda0*/  BSSY B6, `(.L_x_262) ;  /* 0x000001b000067945 */ /* 0x000fe20003800000 */
[----:B------:R-:W-:Y:S01]  /*bdb0*/  BAR.SYNC.DEFER_BLOCKING 0x8, 0x180 ;  /* 0x0206000000007b1d */ /* 0x000fe20000010000 */
[----:B-----5:R-:W-:-:S02]  /*bdc0*/  SEL R0, R0, RZ, !P0 ;  /* 0x000000ff00007207 */ /* 0x020fc40004000000 */
[----:B------:R-:W-:-:S03]  /*bdd0*/  LOP3.LUT P0, RZ, R2, 0x3ff, RZ, 0xc0, !PT ;  /* 0x000003ff02ff7812 */ /* 0x000fc6000780c0ff */
[----:B------:R0:W-:Y:S04]  /*bde0*/  STL [R1+0x4], R0 ;  /* 0x0000040001007387 */ /* 0x0001e80000100800 */
[----:B------:R1:W-:Y:S01]  /*bdf0*/  STL.64 [R1+0x8], R4 ;  /* 0x0000080401007387 */ /* 0x0003e20000100a00 */
[----:B0-----:R-:W-:-:S05]  /*be00*/  SHF.R.S32.HI R0, RZ, 0x1f, R35 ;  /* 0x0000001fff007819 */ /* 0x001fca0000011423 */
[----:B------:R-:W-:-:S04]  /*be10*/  IMAD R0, R0, UR4, RZ ;  /* 0x0000000400007c24 */ /* 0x000fc8000f8e02ff */
[----:B------:R-:W-:-:S04]  /*be20*/  IMAD R0, R35, UR5, R0 ;  /* 0x0000000523007c24 */ /* 0x000fc8000f8e0200 */
[----:B------:R-:W-:Y:S01]  /*be30*/  IMAD.IADD R35, R5, 0x1, R0 ;  /* 0x0000000105237824 */ /* 0x000fe200078e0200 */
[----:B-1----:R-:W-:Y:S06]  /*be40*/  @!P0 BRA `(.L_x_263) ;  /* 0x0000000000408947 */ /* 0x002fec0003800000 */
[----:B------:R-:W-:Y:S01]  /*be50*/  MOV R2, 0x0 ;  /* 0x0000000000027802 */ /* 0x000fe20000000f00 */
[----:B------:R-:W-:Y:S01]  /*be60*/  ULDC.64 UR6, c[0x4][0xf0] ;  /* 0x01003c0000067ab9 */ /* 0x000fe20000000a00 */
[----:B------:R-:W-:Y:S01]  /*be70*/  ULDC.64 UR8, c[0x4][0xf8] ;  /* 0x01003e0000087ab9 */ /* 0x000fe20000000a00 */
[----:B------:R-:W-:Y:S01]  /*be80*/  ULDC.64 UR4, c[0x4][0x88] ;  /* 0x0100220000047ab9 */ /* 0x000fe20000000a00 */
[----:B------:R-:W-:Y:S01]  /*be90*/  IMAD.U32 R4, RZ, RZ, UR6 ;  /* 0x00000006ff047e24 */ /* 0x000fe2000f8e00ff */
[----:B------:R-:W-:Y:S01]  /*bea0*/  MOV R6, UR8 ;  /* 0x0000000800067c02 */ /* 0x000fe20008000f00 */
[----:B------:R-:W0:Y:S01]  /*beb0*/  LDC.64 R2, c[0x4][R2] ;  /* 0x0100000002027b82 */ /* 0x000e220000000a00 */
[----:B------:R-:W-:Y:S02]  /*bec0*/  IMAD.U32 R5, RZ, RZ, UR7 ;  /* 0x00000007ff057e24 */ /* 0x000fe4000f8e00ff */
[----:B--2---:R-:W-:Y:S02]  /*bed0*/  IMAD.U32 R7, RZ, RZ, UR9 ;  /* 0x00000009ff077e24 */ /* 0x004fe4000f8e00ff */
[----:B------:R-:W-:-:S02]  /*bee0*/  IMAD.U32 R10, RZ, RZ, UR4 ;  /* 0x00000004ff0a7e24 */ /* 0x000fc4000f8e00ff */
[----:B------:R-:W-:Y:S02]  /*bef0*/  IMAD.U32 R11, RZ, RZ, UR5 ;  /* 0x00000005ff0b7e24 */ /* 0x000fe4000f8e00ff */
[----:B------:R-:W-:Y:S02]  /*bf00*/  IMAD.MOV.U32 R8, RZ, RZ, 0x70 ;  /* 0x00000070ff087424 */ /* 0x000fe400078e00ff */
[----:B------:R-:W-:Y:S02]  /*bf10*/  IMAD.MOV.U32 R12, RZ, RZ, 0x1 ;  /* 0x00000001ff0c7424 */ /* 0x000fe400078e00ff */
[----:B------:R-:W-:-:S07]  /*bf20*/  IMAD.MOV.U32 R13, RZ, RZ, RZ ;  /* 0x000000ffff0d7224 */ /* 0x000fce00078e00ff */
[----:B------:R-:W-:-:S07]  /*bf30*/  LEPC R20, `(.L_x_263) ;  /* 0x000000001014794e */ /* 0x000fce0000000000 */
[----:B0-----:R-:W-:Y:S05]  /*bf40*/  CALL.ABS.NOINC R2 ;  /* 0x0000000002007343 */ /* 0x001fea0003c00000 */
.L_x_263:
[----:B------:R-:W-:Y:S05]  /*bf50*/  BSYNC B6 ;  /* 0x0000000000067941 */ /* 0x000fea0003800000 */
.L_x_262:
[----:B------:R-:W3:Y:S01]  /*bf60*/  LDL.LU R20, [R1+0x4] ;  /* 0x0000040001147983 */ /* 0x000ee20000300800 */
[----:B------:R-:W0:Y:S01]  /*bf70*/  LDC R6, c[0x0][0x448] ;  /* 0x00011200ff067b82 */ /* 0x000e220000000800 */
[----:B------:R-:W-:Y:S02]  /*bf80*/  ULDC.64 UR4, c[0x0][0x2d8] ;  /* 0x0000b60000047ab9 */ /* 0x000fe40000000a00 */
[----:B------:R-:W4:Y:S01]  /*bf90*/  LDL.LU.64 R2, [R1+0x8] ;  /* 0x0000080001027983 */ /* 0x000f220000300a00 */
[----:B------:R-:W-:-:S03]  /*bfa0*/  SHF.L.U32 R4, R17, 0x7, RZ ;  /* 0x0000000711047819 */ /* 0x000fc600000006ff */
[----:B------:R1:W5:Y:S01]  /*bfb0*/  LDL R17, [R1+0x10] ;  /* 0x0000100001117983 */ /* 0x0003620000100800 */
[----:B0-----:R-:W-:Y:S01]  /*bfc0*/  ISETP.NE.AND P0, PT, R6, 0x1, PT ;  /* 0x000000010600780c */ /* 0x001fe20003f05270 */
[----:B------:R-:W0:Y:S02]  /*bfd0*/  S2R R11, SR_TID.X ;  /* 0x00000000000b7919 */ /* 0x000e240000002100 */
[----:B0-----:R-:W-:-:S05]  /*bfe0*/  IMAD.SHL.U32 R9, R11, 0x8, RZ ;  /* 0x000000080b097824 */ /* 0x001fca00078e00ff */
[----:B------:R-:W-:Y:S01]  /*bff0*/  LOP3.LUT R9, R9, 0x38, RZ, 0xc0, !PT ;  /* 0x0000003809097812 */ /* 0x000fe200078ec0ff */
[----:B---3--:R-:W-:Y:S02]  /*c000*/  IMAD.MOV.U32 R21, RZ, RZ, R20 ;  /* 0x000000ffff157224 */ /* 0x008fe400078e0014 */
[----:B------:R-:W0:Y:S01]  /*c010*/  S2R R20, SR_TID.X ;  /* 0x0000000000147919 */ /* 0x000e220000002100 */
[----:B----4-:R-:W-:Y:S02]  /*c020*/  IMAD.MOV.U32 R3, RZ, RZ, R35 ;  /* 0x000000ffff037224 */ /* 0x010fe400078e0023 */
[----:B------:R-:W-:-:S04]  /*c030*/  IMAD.WIDE.U32 R2, R26, UR4, R2 ;  /* 0x000000041a027c25 */ /* 0x000fc8000f8e0002 */
[----:B------:R-:W-:Y:S01]  /*c040*/  IMAD R3, R26, UR5, R3 ;  /* 0x000000051a037c24 */ /* 0x000fe2000f8e0203 */
[----:B------:R-:W-:Y:S02]  /*c050*/  ULDC.64 UR4, c[0x0][0x2e0] ;  /* 0x0000b80000047ab9 */ /* 0x000fe40000000a00 */
[----:B------:R-:W-:Y:S02]  /*c060*/  IMAD R5, R21, UR4, RZ ;  /* 0x0000000415057c24 */ /* 0x000fe4000f8e02ff */
[----:B------:R-:W-:-:S04]  /*c070*/  IMAD.WIDE.U32 R2, R30, UR4, R2 ;  /* 0x000000041e027c25 */ /* 0x000fc8000f8e0002 */
[----:B------:R-:W-:Y:S01]  /*c080*/  IMAD R0, R30, UR5, R5 ;  /* 0x000000051e007c24 */ /* 0x000fe2000f8e0205 */
[----:B------:R-:W-:Y:S01]  /*c090*/  ULDC.64 UR4, c[0x0][0x2d0] ;  /* 0x0000b40000047ab9 */ /* 0x000fe20000000a00 */
[----:B------:R-:W3:Y:S02]  /*c0a0*/  @P0 LDC R5, c[0x0][0x44c] ;  /* 0x00011300ff050b82 */ /* 0x000ee40000000800 */
[----:B------:R-:W-:-:S06]  /*c0b0*/  IMAD.IADD R3, R3, 0x1, R0 ;  /* 0x0000000103037824 */ /* 0x000fcc00078e0200 */
[----:B------:R-:W4:Y:S01]  /*c0c0*/  @P0 LDC R0, c[0x0][0x450] ;  /* 0x00011400ff000b82 */ /* 0x000f220000000800 */
[C---:B0-----:R-:W-:Y:S01]  /*c0d0*/  LOP3.LUT R21, R20.reuse, 0x7f, RZ, 0xc0, !PT ;  /* 0x0000007f14157812 */ /* 0x041fe200078ec0ff */
[----:B------:R-:W-:-:S03]  /*c0e0*/  IMAD.SHL.U32 R20, R20, 0x10, RZ ;  /* 0x0000001014147824 */ /* 0x000fc600078e00ff */
[----:B------:R-:W-:-:S04]  /*c0f0*/  SHF.R.U32.HI R21, RZ, 0x3, R21 ;  /* 0x00000003ff157819 */ /* 0x000fc80000011615 */
[----:B------:R-:W-:-:S04]  /*c100*/  LOP3.LUT R20, R21, 0x70, R20, 0xf8, !PT ;  /* 0x0000007015147812 */ /* 0x000fc800078ef814 */
[----:B--2---:R-:W-:-:S05]  /*c110*/  LOP3.LUT R7, R20, R4, RZ, 0xfc, !PT ;  /* 0x0000000414077212 */ /* 0x004fca00078efcff */
[----:B---3--:R-:W-:-:S04]  /*c120*/  @P0 IMAD.HI.U32 R8, R7, R5, RZ ;  /* 0x0000000507080227 */ /* 0x008fc800078e00ff */
[----:B------:R-:W-:Y:S01]  /*c130*/  IMAD.MOV.U32 R5, RZ, RZ, R7 ;  /* 0x000000ffff057224 */ /* 0x000fe200078e0007 */
[----:B----4-:R-:W-:-:S05]  /*c140*/  @P0 SHF.R.U32.HI R5, RZ, R0, R8 ;  /* 0x00000000ff050219 */ /* 0x010fca0000011608 */
[----:B------:R-:W-:-:S04]  /*c150*/  IMAD.MOV R0, RZ, RZ, -R5 ;  /* 0x000000ffff007224 */ /* 0x000fc800078e0a05 */
[----:B------:R-:W-:Y:S01]  /*c160*/  IMAD R0, R6, R0, R7 ;  /* 0x0000000006007224 */ /* 0x000fe200078e0207 */
[----:B------:R-:W-:Y:S01]  /*c170*/  SHF.R.S32.HI R7, RZ, 0x1f, R5 ;  /* 0x0000001fff077819 */ /* 0x000fe20000011405 */
[----:B------:R-:W-:-:S04]  /*c180*/  IMAD.WIDE.U32 R2, R5, UR4, R2 ;  /* 0x0000000405027c25 */ /* 0x000fc8000f8e0002 */
[----:B------:R-:W-:-:S04]  /*c190*/  IMAD R7, R7, UR4, RZ ;  /* 0x0000000407077c24 */ /* 0x000fc8000f8e02ff */
[----:B------:R-:W-:Y:S01]  /*c1a0*/  IMAD R7, R5, UR5, R7 ;  /* 0x0000000505077c24 */ /* 0x000fe2000f8e0207 */
[----:B------:R-:W-:Y:S01]  /*c1b0*/  SHF.R.S32.HI R5, RZ, 0x1f, R0 ;  /* 0x0000001fff057819 */ /* 0x000fe20000011400 */
[----:B------:R-:W-:Y:S02]  /*c1c0*/  ULDC.64 UR4, c[0x0][0x2c8] ;  /* 0x0000b20000047ab9 */ /* 0x000fe40000000a00 */
[----:B------:R-:W-:Y:S02]  /*c1d0*/  IMAD.IADD R3, R3, 0x1, R7 ;  /* 0x0000000103037824 */ /* 0x000fe400078e0207 */
[----:B------:R-:W-:Y:S02]  /*c1e0*/  IMAD R5, R5, UR4, RZ ;  /* 0x0000000405057c24 */ /* 0x000fe4000f8e02ff */
[----:B------:R-:W-:Y:S02]  /*c1f0*/  IMAD.SHL.U32 R21, R11, 0x8, RZ ;  /* 0x000000080b157824 */ /* 0x000fe400078e00ff */
[----:B------:R-:W-:-:S02]  /*c200*/  IMAD R5, R0, UR5, R5 ;  /* 0x0000000500057c24 */ /* 0x000fc4000f8e0205 */
[----:B------:R-:W-:Y:S01]  /*c210*/  IMAD.WIDE.U32 R2, R0, UR4, R2 ;  /* 0x0000000400027c25 */ /* 0x000fe2000f8e0002 */
[----:B------:R-:W-:Y:S01]  /*c220*/  ULDC.64 UR4, c[0x0][0x280] ;  /* 0x0000a00000047ab9 */ /* 0x000fe20000000a00 */
[----:B------:R-:W-:Y:S02]  /*c230*/  LOP3.LUT R21, R21, 0x38, RZ, 0xc0, !PT ;  /* 0x0000003815157812 */ /* 0x000fe400078ec0ff */
[----:B------:R-:W-:Y:S01]  /*c240*/  IMAD.IADD R5, R3, 0x1, R5 ;  /* 0x0000000103057824 */ /* 0x000fe200078e0205 */
[----:B------:R-:W-:Y:S01]  /*c250*/  LEA R0, P0, R2, UR4, 0x1 ;  /* 0x0000000402007c11 */ /* 0x000fe2000f8008ff */
[----:B------:R-:W-:Y:S01]  /*c260*/  ULDC UR4, c[0x0][0x2b8] ;  /* 0x0000ae0000047ab9 */ /* 0x000fe20000000800 */
[----:B------:R-:W-:Y:S02]  /*c270*/  LOP3.LUT R20, R11, 0x7f, RZ, 0xc0, !PT ;  /* 0x0000007f0b147812 */ /* 0x000fe400078ec0ff */
[C---:B------:R-:W-:Y:S02]  /*c280*/  LOP3.LUT R10, R21.reuse, 0x40, RZ, 0xfc, !PT ;  /* 0x00000040150a7812 */ /* 0x040fe400078efcff */
[----:B------:R-:W-:-:S02]  /*c290*/  LOP3.LUT R11, R21, 0x80, RZ, 0xfc, !PT ;  /* 0x00000080150b7812 */ /* 0x000fc400078efcff */
[----:B------:R-:W-:Y:S01]  /*c2a0*/  LEA.HI.X R5, R2, UR5, R5, 0x1, P0 ;  /* 0x0000000502057c11 */ /* 0x000fe200080f0c05 */
[----:B------:R-:W-:Y:S01]  /*c2b0*/  UMOV UR5, 0xffffffff ;  /* 0xffffffff00057882 */ /* 0x000fe20000000000 */
[----:B------:R-:W-:Y:S02]  /*c2c0*/  ISETP.GE.AND P3, PT, R9, UR4, PT ;  /* 0x0000000409007c0c */ /* 0x000fe4000bf66270 */
[----:B------:R-:W-:Y:S02]  /*c2d0*/  ISETP.GE.AND P2, PT, R10, UR4, PT ;  /* 0x000000040a007c0c */ /* 0x000fe4000bf46270 */
[----:B------:R-:W-:Y:S02]  /*c2e0*/  ISETP.GE.AND P0, PT, R11, UR4, PT ;  /* 0x000000040b007c0c */ /* 0x000fe4000bf06270 */
[----:B------:R-:W-:Y:S01]  /*c2f0*/  SHF.R.U32.HI R10, RZ, 0x3, R20 ;  /* 0x00000003ff0a7819 */ /* 0x000fe20000011614 */
[----:B-1----:R-:W-:Y:S10]  /*c300*/  BRA.DIV UR5, `(.L_x_264) ;  /* 0x0000003a05587947 */ /* 0x002ff4000b800000 */
[----:B------:R-:W0:Y:S01]  /*c310*/  SHFL.IDX PT, R14, R0, RZ, 0x181f ;  /* 0x00181fff000e7589 */ /* 0x000e2200000e0000 */
[----:B-----5:R-:W-:Y:S02]  /*c320*/  IMAD R6, R17, R6, RZ ;  /* 0x0000000611067224 */ /* 0x020fe400078e02ff */
[----:B------:R-:W-:Y:S01]  /*c330*/  IMAD.IADD R4, R10, 0x1, R4 ;  /* 0x000000010a047824 */ /* 0x000fe200078e0204 */
[----:B------:R-:W1:Y:S03]  /*c340*/  SHFL.IDX PT, R2, R5, RZ, 0x181f ;  /* 0x00181fff05027589 */ /* 0x000e6600000e0000 */
[C---:B------:R-:W-:Y:S01]  /*c350*/  VIADD R7, R4.reuse, 0x10 ;  /* 0x0000001004077836 */ /* 0x040fe20000000000 */
[----:B------:R-:W-:-:S13]  /*c360*/  ISETP.GE.AND P1, PT, R4, R6, PT ;  /* 0x000000060400720c */ /* 0x000fda0003f26270 */
[----:B0-----:R-:W-:-:S05]  /*c370*/  @!P1 LEA R14, P4, R9, R14, 0x1 ;  /* 0x0000000e090e9211 */ /* 0x001fca00078808ff */
[----:B-1----:R-:W-:Y:S02]  /*c380*/  @!P1 IMAD.X R3, RZ, RZ, R2, P4 ;  /* 0x000000ffff039224 */ /* 0x002fe400020e0602 */
[----:B------:R-:W-:Y:S02]  /*c390*/  @!P1 IMAD.MOV.U32 R2, RZ, RZ, R14 ;  /* 0x000000ffff029224 */ /* 0x000fe400078e000e */
[----:B------:R-:W0:Y:S04]  /*c3a0*/  SHFL.IDX PT, R14, R0, 0x1, 0x181f ;  /* 0x00381f00000e7f89 */ /* 0x000e2800000e0000 */
[----:B------:R-:W-:Y:S04]  /*c3b0*/  @!P1 LDGSTS.E.BYPASS.LTC128B.128 [R33+0xc400], desc[UR36][R2.64], !P3 ;  /* 0x0c40000002219fae */ /* 0x000fe8000d901d64 */
[----:B------:R-:W-:Y:S04]  /*c3c0*/  @!P1 LDGSTS.E.BYPASS.LTC128B.128 [R33+0x10400], desc[UR36][R2.64+0x80], !P2 ;  /* 0x1040008002219fae */ /* 0x000fe8000d101d64 */
[----:B------:R1:W-:Y:S01]  /*c3d0*/  @!P1 LDGSTS.E.BYPASS.LTC128B.128 [R33+0x14400], desc[UR36][R2.64+0x100], !P0 ;  /* 0x1440010002219fae */ /* 0x0003e2000c101d64 */
[----:B------:R-:W-:-:S03]  /*c3e0*/  ISETP.GE.AND P1, PT, R7, R6, PT ;  /* 0x000000060700720c */ /* 0x000fc60003f26270 */
[----:B-1----:R-:W1:Y:S10]  /*c3f0*/  SHFL.IDX PT, R2, R5, 0x1, 0x181f ;  /* 0x00381f0005027f89 */ /* 0x002e7400000e0000 */
[----:B0-----:R-:W-:-:S04]  /*c400*/  @!P1 LEA R14, P4, R9, R14, 0x1 ;  /* 0x0000000e090e9211 */ /* 0x001fc800078808ff */
[----:B-1----:R-:W-:Y:S01]  /*c410*/  @!P1 IADD3.X R7, RZ, R2, RZ, P4, !PT ;  /* 0x00000002ff079210 */ /* 0x002fe200027fe4ff */
[----:B------:R-:W-:Y:S02]  /*c420*/  @!P1 IMAD.MOV.U32 R2, RZ, RZ, R14 ;  /* 0x000000ffff029224 */ /* 0x000fe400078e000e */
[----:B------:R-:W0:Y:S02]  /*c430*/  SHFL.IDX PT, R14, R0, 0x2, 0x181f ;  /* 0x00581f00000e7f89 */ /* 0x000e2400000e0000 */
[----:B------:R-:W-:Y:S02]  /*c440*/  @!P1 IMAD.MOV.U32 R3, RZ, RZ, R7 ;  /* 0x000000ffff039224 */ /* 0x000fe400078e0007 */
[----:B------:R-:W-:-:S03]  /*c450*/  VIADD R7, R4, 0x20 ;  /* 0x0000002004077836 */ /* 0x000fc60000000000 */
[----:B------:R-:W-:Y:S04]  /*c460*/  @!P1 LDGSTS.E.BYPASS.LTC128B.128 [R33+0xcc00], desc[UR36][R2.64], !P3 ;  /* 0x0cc0000002219fae */ /* 0x000fe8000d901d64 */
[----:B------:R-:W-:Y:S04]  /*c470*/  @!P1 LDGSTS.E.BYPASS.LTC128B.128 [R33+0x10c00], desc[UR36][R2.64+0x80], !P2 ;  /* 0x10c0008002219fae */ /* 0x000fe8000d101d64 */
[----:B------:R1:W-:Y:S01]  /*c480*/  @!P1 LDGSTS.E.BYPASS.LTC128B.128 [R33+0x14c00], desc[UR36][R2.64+0x100], !P0 ;  /* 0x14c0010002219fae */ /* 0x0003e2000c101d64 */
[----:B------:R-:W-:-:S03]  /*c490*/  ISETP.GE.AND P1, PT, R7, R6, PT ;  /* 0x000000060700720c */ /* 0x000fc60003f26270 */
[----:B-1----:R-:W1:Y:S10]  /*c4a0*/  SHFL.IDX PT, R2, R5, 0x2, 0x181f ;  /* 0x00581f0005027f89 */ /* 0x002e7400000e0000 */
[----:B0-----:R-:W-:-:S05]  /*c4b0*/  @!P1 LEA R14, P4, R9, R14, 0x1 ;  /* 0x0000000e090e9211 */ /* 0x001fca00078808ff */
[----:B-1----:R-:W-:Y:S02]  /*c4c0*/  @!P1 IMAD.X R7, RZ, RZ, R2, P4 ;  /* 0x000000ffff079224 */ /* 0x002fe400020e0602 */
[----:B------:R-:W-:Y:S02]  /*c4d0*/  @!P1 IMAD.MOV.U32 R2, RZ, RZ, R14 ;  /* 0x000000ffff029224 */ /* 0x000fe400078e000e */
[----:B------:R-:W-:Y:S01]  /*c4e0*/  @!P1 IMAD.MOV.U32 R3, RZ, RZ, R7 ;  /* 0x000000ffff039224 */ /* 0x000fe200078e0007 */
[----:B------:R-:W0:Y:S01]  /*c4f0*/  SHFL.IDX PT, R14, R0, 0x3, 0x181f ;  /* 0x00781f00000e7f89 */ /* 0x000e2200000e0000 */
        /* <DEDUP_REMOVED lines=11> */
[----:B------:R-:W-:-:S03]  /*c5b0*/  IADD3 R7, R4, 0x40, RZ ;  /* 0x0000004004077810 */ /* 0x000fc60007ffe0ff */
        /* <DEDUP_REMOVED lines=27> */
[----:B0-----:R-:W-:Y:S01]  /*c770*/  @!P1 LEA R14, P4, R9, R14, 0x1 ;  /* 0x0000000e090e9211 */ /* 0x001fe200078808ff */
[----:B------:R-:W0:Y:S04]  /*c780*/  SHFL.IDX PT, R5, R5, 0x7, 0x181f ;  /* 0x00f81f0005057f89 */ /* 0x000e2800000e0000 */
[----:B-1----:R-:W-:-:S02]  /*c790*/  @!P1 IMAD.X R7, RZ, RZ, R2, P4 ;  /* 0x000000ffff079224 */ /* 0x002fc400020e0602 */
[----:B------:R-:W-:Y:S02]  /*c7a0*/  @!P1 IMAD.MOV.U32 R2, RZ, RZ, R14 ;  /* 0x000000ffff029224 */ /* 0x000fe400078e000e */
[----:B------:R1:W2:Y:S01]  /*c7b0*/  SHFL.IDX PT, R14, R0, 0x7, 0x181f ;  /* 0x00f81f00000e7f89 */ /* 0x0002a200000e0000 */
[----:B------:R-:W-:-:S05]  /*c7c0*/  @!P1 MOV R3, R7 ;  /* 0x0000000700039202 */ /* 0x000fca0000000f00 */
[----:B------:R1:W-:Y:S04]  /*c7d0*/  @!P1 LDGSTS.E.BYPASS.LTC128B.128 [R33+0xf400], desc[UR36][R2.64], !P3 ;  /* 0x0f40000002219fae */ /* 0x0003e8000d901d64 */
[----:B------:R1:W-:Y:S04]  /*c7e0*/  @!P1 LDGSTS.E.BYPASS.LTC128B.128 [R33+0x13400], desc[UR36][R2.64+0x80], !P2 ;  /* 0x1340008002219fae */ /* 0x0003e8000d101d64 */
[----:B0-----:R1:W-:Y:S02]  /*c7f0*/  @!P1 LDGSTS.E.BYPASS.LTC128B.128 [R33+0x17400], desc[UR36][R2.64+0x100], !P0 ;  /* 0x1740010002219fae */ /* 0x0013e4000c101d64 */
.L_x_353:
[----:B-1----:R-:W-:Y:S01]  /*c800*/  VIADD R3, R4, 0x70 ;  /* 0x0000007004037836 */ /* 0x002fe20000000000 */
[----:B------:R-:W-:Y:S04]  /*c810*/  BSSY B0, `(.L_x_265) ;  /* 0x000000b000007945 */ /* 0x000fe80003800000 */
[----:B------:R-:W-:-:S13]  /*c820*/  ISETP.GE.AND P1, PT, R3, R6, PT ;  /* 0x000000060300720c */ /* 0x000fda0003f26270 */
[----:B------:R-:W-:Y:S05]  /*c830*/  @P1 BRA `(.L_x_266) ;  /* 0x0000000000201947 */ /* 0x000fea0003800000 */
[----:B--2---:R-:W-:-:S05]  /*c840*/  LEA R2, P1, R9, R14, 0x1 ;  /* 0x0000000e09027211 */ /* 0x004fca00078208ff */
[----:B------:R-:W-:-:S05]  /*c850*/  IMAD.X R3, RZ, RZ, R5, P1 ;  /* 0x000000ffff037224 */ /* 0x000fca00008e0605 */
[----:B------:R-:W-:Y:S01]  /*c860*/  @!PT LDS RZ, [RZ] ;  /* 0x00000000fffff984 */ /* 0x000fe20000000800 */
[----:B------:R-:W-:Y:S01]  /*c870*/  @!PT LDS RZ, [RZ] ;  /* 0x00000000fffff984 */ /* 0x000fe20000000800 */
[----:B------:R-:W-:Y:S01]  /*c880*/  @!PT LDS RZ, [RZ] ;  /* 0x00000000fffff984 */ /* 0x000fe20000000800 */
[----:B------:R0:W-:Y:S04]  /*c890*/  LDGSTS.E.BYPASS.LTC128B.128 [R33+0xfc00], desc[UR36][R2.64], !P3 ;  /* 0x0fc0000002217fae */ /* 0x0001e8000d901d64 */
[----:B------:R0:W-:Y:S04]  /*c8a0*/  LDGSTS.E.BYPASS.LTC128B.128 [R33+0x13c00], desc[UR36][R2.64+0x80], !P2 ;  /* 0x13c0008002217fae */ /* 0x0001e8000d101d64 */
[----:B------:R0:W-:Y:S02]  /*c8b0*/  LDGSTS.E.BYPASS.LTC128B.128 [R33+0x17c00], desc[UR36][R2.64+0x100], !P0 ;  /* 0x17c0010002217fae */ /* 0x0001e4000c101d64 */
.L_x_266:
[----:B------:R-:W-:Y:S05]  /*c8c0*/  BSYNC B0 ;  /* 0x0000000000007941 */ /* 0x000fea0003800000 */
.L_x_265:
[----:B------:R-:W-:Y:S01]  /*c8d0*/  NOP ;  /* 0x0000000000007918 */ /* 0x000fe20000000000 */
[----:B------:R-:W-:-:S13]  /*c8e0*/  PLOP3.LUT P0, PT, PT, PT, PT, 0x80, 0x0 ;  /* 0x000000000000781c */ /* 0x000fda0003f0f070 */
.L_x_267:
[----:B------:R-:W-:Y:S02]  /*c8f0*/  PLOP3.LUT P1, PT, P1, P0, PT, 0xa2, 0x0 ;  /* 0x000000000000781c */ /* 0x000fe40000f21472 */
[----:B------:R-:W-:-:S08]  /*c900*/  @P0 R2UR P1, UR4, R22 ;  /* 0x00000000160402ca */ /* 0x000fd00000020000 */
[----:B------:R-:W-:-:S05]  /*c910*/  @P0 PLOP3.LUT P0, PT, P1, PT, PT, 0x80, 0x0 ;  /* 0x000000000000081c */ /* 0x000fca0000f0f070 */
[----:B------:R-:W-:Y:S01]  /*c920*/  @!P1 SYNCS.ARRIVE.TRANS64.RED.A0T1 RZ, [UR4+0x2a800], RZ ;  /* 0x02a800ffffff99a7 */ /* 0x000fe20008200404 */
[----:B------:R-:W-:Y:S07]  /*c930*/  @!P1 ARRIVES.LDGSTSBAR.64.TRANSCNT [UR4+0x2a800] ;  /* 0x02a80000ff0099b0 */ /* 0x000fee0008000a84 */
[----:B------:R-:W-:Y:S05]  /*c940*/  @P0 BRA.U.ANY `(.L_x_267) ;  /* 0xfffffffd00e80947 */ /* 0x000fea000393ffff */
[----:B0-----:R-:W3:Y:S04]  /*c950*/  LDL.LU R3, [R1+0x18] ;  /* 0x0000180001037983 */ /* 0x001ee80000300800 */
[----:B------:R-:W4:Y:S01]  /*c960*/  LDL.LU R2, [R1+0x14] ;  /* 0x0000140001027983 */ /* 0x000f220000300800 */
[----:B---3--:R-:W-:-:S05]  /*c970*/  VIADD R3, R3, 0x1 ;  /* 0x0000000103037836 */ /* 0x008fca0000000000 */
[----:B------:R-:W-:Y:S01]  /*c980*/  LEA.HI R0, R3, R3, RZ, 0x1 ;  /* 0x0000000303007211 */ /* 0x000fe200078f08ff */
[----:B------:R0:W-:Y:S03]  /*c990*/  STL [R1+0x18], R3 ;  /* 0x0000180301007387 */ /* 0x0001e60000100800 */
[----:B------:R-:W-:-:S05]  /*c9a0*/  LOP3.LUT R0, R0, 0xfffffffe, RZ, 0xc0, !PT ;  /* 0xfffffffe00007812 */ /* 0x000fca00078ec0ff */
[----:B0-----:R-:W-:Y:S02]  /*c9b0*/  IMAD.IADD R3, R3, 0x1, -R0 ;  /* 0x0000000103037824 */ /* 0x001fe400078e0a00 */
[----:B----4-:R-:W-:-:S03]  /*c9c0*/  VIADD R0, R2, 0xfffffffe ;  /* 0xfffffffe02007836 */ /* 0x010fc60000000000 */
[----:B------:R-:W-:Y:S01]  /*c9d0*/  SHF.L.U32 R3, R3, 0x1f, RZ ;  /* 0x0000001f03037819 */ /* 0x000fe200000006ff */
[----:B------:R-:W-:Y:S01]  /*c9e0*/  NOP ;  /* 0x0000000000007918 */ /* 0x000fe20000000000 */
[----:B------:R0:W-:Y:S01]  /*c9f0*/  SYNCS.ARRIVE.TRANS64.A1T0 RZ, [R22+URZ+0x2a800], RZ ;  /* 0x02a800ff16ff79a7 */ /* 0x0001e2000810003f */
[----:B------:R-:W-:Y:S01]  /*ca00*/  BSSY B0, `(.L_x_268) ;  /* 0x0000003000007945 */ /* 0x000fe20003800000 */
[----:B------:R-:W1:Y:S03]  /*ca10*/  SYNCS.PHASECHK.TRANS64.TRYWAIT P0, [R22+URZ+0x2a820], R3 ;  /* 0x02a82003160075a7 */ /* 0x000e66000800017f */
[----:B01----:R-:W-:Y:S05]  /*ca20*/  @!P0 BRA `(.L_x_269) ;  /* 0x0000003c002c8947 */ /* 0x003fea0003800000 */
.L_x_354:
[----:B------:R-:W-:Y:S05]  /*ca30*/  BSYNC B0 ;  /* 0x0000000000007941 */ /* 0x000fea0003800000 */
.L_x_268:
[----:B------:R-:W-:Y:S01]  /*ca40*/  ISETP.GE.AND P0, PT, R0, R36, PT ;  /* 0x000000240000720c */ /* 0x000fe20003f06270 */
[----:B------:R-:W-:-:S12]  /*ca50*/  BSSY B0, `(.L_x_270) ;  /* 0x00000f6000007945 */ /* 0x000fd80003800000 */
[----:B------:R-:W-:Y:S05]  /*ca60*/  @!P0 BRA `(.L_x_271) ;  /* 0x0000000c00d08947 */ /* 0x000fea0003800000 */
[----:B------:R-:W-:Y:S02]  /*ca70*/  IMAD.MOV.U32 R10, RZ, RZ, R27 ;  /* 0x000000ffff0a7224 */ /* 0x000fe400078e001b */
[----:B------:R-:W-:Y:S02]  /*ca80*/  IMAD.MOV.U32 R17, RZ, RZ, R28 ;  /* 0x000000ffff117224 */ /* 0x000fe400078e001c */
[----:B------:R-:W-:-:S07]  /*ca90*/  IMAD.MOV.U32 R30, RZ, RZ, R25 ;  /* 0x000000ffff1e7224 */ /* 0x000fce00078e0019 */
.L_x_284:
[----:B------:R-:W3:Y:S01]  /*caa0*/  LDL R8, [R1] ;  /* 0x0000000001087983 */ /* 0x000ee20000100800 */
[----:B------:R-:W1:Y:S01]  /*cab0*/  S2R R2, SR_TID.X ;  /* 0x0000000000027919 */ /* 0x000e620000002100 */
[----:B0-----:R-:W0:Y:S01]  /*cac0*/  S2R R3, SR_TID.X ;  /* 0x0000000000037919 */ /* 0x001e220000002100 */
[----:B-1----:R-:W-:-:S04]  /*cad0*/  LOP3.LUT R2, R2, 0x7f, RZ, 0xc0, !PT ;  /* 0x0000007f02027812 */ /* 0x002fc800078ec0ff */
[----:B------:R-:W-:Y:S01]  /*cae0*/  SHF.R.U32.HI R4, RZ, 0x3, R2 ;  /* 0x00000003ff047819 */ /* 0x000fe20000011602 */
[----:B0-----:R-:W-:Y:S01]  /*caf0*/  IMAD.SHL.U32 R3, R3, 0x10, RZ ;  /* 0x0000001003037824 */ /* 0x001fe200078e00ff */
[----:B------:R-:W0:Y:S04]  /*cb00*/  LDC R2, c[0x0][0x430] ;  /* 0x00010c00ff027b82 */ /* 0x000e280000000800 */
[----:B------:R-:W-:-:S04]  /*cb10*/  LOP3.LUT R3, R4, 0x70, R3, 0xf8, !PT ;  /* 0x0000007004037812 */ /* 0x000fc800078ef803 */
[----:B------:R-:W-:Y:S01]  /*cb20*/  ISETP.GT.U32.AND P2, PT, R3, 0x5f, PT ;  /* 0x0000005f0300780c */ /* 0x000fe20003f44070 */
[----:B------:R-:W-:-:S12]  /*cb30*/  IMAD R7, R0, 0x60, R37 ;  /* 0x0000006000077824 */ /* 0x000fd800078e0225 */
[----:B------:R-:W1:Y:S01]  /*cb40*/  @!P2 LDC.64 R4, c[0x0][0x428] ;  /* 0x00010a00ff04ab82 */ /* 0x000e620000000a00 */
[----:B0-----:R-:W-:-:S13]  /*cb50*/  ISETP.NE.AND P0, PT, R2, 0x1, PT ;  /* 0x000000010200780c */ /* 0x001fda0003f05270 */
[----:B------:R-:W0:Y:S08]  /*cb60*/  @P0 LDC R6, c[0x0][0x434] ;  /* 0x00010d00ff060b82 */ /* 0x000e300000000800 */
[----:B------:R-:W4:Y:S01]  /*cb70*/  @P0 LDC R2, c[0x0][0x438] ;  /* 0x00010e00ff020b82 */ /* 0x000f220000000800 */
[----:B------:R-:W-:-:S04]  /*cb80*/  IMAD.IADD R7, R3, 0x1, R7 ;  /* 0x0000000103077824 */ /* 0x000fc800078e0207 */
[----:B0-----:R-:W-:Y:S01]  /*cb90*/  @P0 IMAD.HI.U32 R3, R7, R6, RZ ;  /* 0x0000000607030227 */ /* 0x001fe200078e00ff */
[----:B------:R-:W-:-:S04]  /*cba0*/  MOV R6, R7 ;  /* 0x0000000700067202 */ /* 0x000fc80000000f00 */
[----:B----4-:R-:W-:-:S04]  /*cbb0*/  @P0 SHF.R.U32.HI R6, RZ, R2, R3 ;  /* 0x00000002ff060219 */ /* 0x010fc80000011603 */
[--C-:B------:R-:W-:Y:S01]  /*cbc0*/  @!P2 SHF.R.S32.HI R3, RZ, 0x1f, R6.reuse ;  /* 0x0000001fff03a819 */ /* 0x100fe20000011406 */
[----:B------:R-:W-:-:S04]  /*cbd0*/  @!P2 IMAD.MOV.U32 R2, RZ, RZ, R6 ;  /* 0x000000ffff02a224 */ /* 0x000fc800078e0006 */
[----:B-1----:R-:W-:-:S04]  /*cbe0*/  @!P2 IMAD.WIDE.U32 R2, R31, R4, R2 ;  /* 0x000000041f02a225 */ /* 0x002fc800078e0002 */
[----:B---3--:R-:W-:-:S04]  /*cbf0*/  @!P2 IMAD R8, R8, R4, RZ ;  /* 0x000000040808a224 */ /* 0x008fc800078e02ff */
[----:B------:R-:W-:Y:S02]  /*cc00*/  @!P2 IMAD R8, R31, R5, R8 ;  /* 0x000000051f08a224 */ /* 0x000fe400078e0208 */
[----:B------:R-:W0:Y:S02]  /*cc10*/  @!P2 LDC.64 R4, c[0x0][0x418] ;  /* 0x00010600ff04ab82 */ /* 0x000e240000000a00 */
[----:B------:R-:W-:Y:S01]  /*cc20*/  @!P2 IMAD.IADD R8, R8, 0x1, R3 ;  /* 0x000000010808a824 */ /* 0x000fe200078e0203 */
[----:B0-----:R-:W-:-:S04]  /*cc30*/  @!P2 LEA R4, P0, R2, R4, 0x2 ;  /* 0x000000040204a211 */ /* 0x001fc800078010ff */
[----:B------:R-:W-:Y:S01]  /*cc40*/  @!P2 LEA.HI.X R5, R2, R5, R8, 0x2, P0 ;  /* 0x000000050205a211 */ /* 0x000fe200000f1408 */
[----:B------:R-:W-:-:S06]  /*cc50*/  IMAD.MOV.U32 R8, RZ, RZ, RZ ;  /* 0x000000ffff087224 */ /* 0x000fcc00078e00ff */
[----:B------:R0:W5:Y:S01]  /*cc60*/  @!P2 LDG.E R8, desc[UR36][R4.64] ;  /* 0x000000240408a981 */ /* 0x000162000c1e1900 */
[----:B------:R-:W-:Y:S01]  /*cc70*/  LOP3.LUT P1, RZ, R23, 0x10, RZ, 0xc0, !PT ;  /* 0x0000001017ff7812 */ /* 0x000fe2000782c0ff */
[----:B------:R-:W-:Y:S01]  /*cc80*/  VIADD R27, R10, 0x1 ;  /* 0x000000010a1b7836 */ /* 0x000fe20000000000 */
[----:B------:R-:W-:Y:S05]  /*cc90*/  YIELD ;  /* 0x0000000000007946 */ /* 0x000fea0003800000 */
[----:B------:R-:W-:Y:S01]  /*cca0*/  ISETP.NE.AND P0, PT, R27, 0x2, PT ;  /* 0x000000021b00780c */ /* 0x000fe20003f05270 */
[----:B------:R-:W-:Y:S01]  /*ccb0*/  IMAD.MOV R2, RZ, RZ, -R6 ;  /* 0x000000ffff027224 */ /* 0x000fe200078e0a06 */
[----:B------:R-:W-:-:S02]  /*ccc0*/  ULDC UR4, c[0x0][0x430] ;  /* 0x00010c0000047ab9 */ /* 0x000fc40000000800 */
[----:B------:R-:W-:Y:S01]  /*ccd0*/  SEL R28, RZ, 0x1, P0 ;  /* 0x00000001ff1c7807 */ /* 0x000fe20000000000 */
[----:B------:R-:W-:Y:S01]  /*cce0*/  IMAD R7, R2, UR4, R7 ;  /* 0x0000000402077c24 */ /* 0x000fe2000f8e0207 */
[----:B------:R-:W-:Y:S01]  /*ccf0*/  SEL R27, R27, RZ, P0 ;  /* 0x000000ff1b1b7207 */ /* 0x000fe20000000000 */
[----:B------:R-:W-:Y:S01]  /*cd00*/  IMAD.MOV.U32 R25, RZ, RZ, R0 ;  /* 0x000000ffff197224 */ /* 0x000fe200078e0000 */
[----:B------:R-:W-:Y:S01]  /*cd10*/  LOP3.LUT R28, R17, R28, RZ, 0x3c, !PT ;  /* 0x0000001c111c7212 */ /* 0x000fe200078e3cff */
[----:B0-----:R-:W-:Y:S06]  /*cd20*/  @!P1 BRA `(.L_x_272) ;  /* 0x0000000000049947 */ /* 0x001fec0003800000 */
[----:B------:R-:W-:Y:S01]  /*cd30*/  BPT.TRAP 0x1 ;  /* 0x000000040000795c */ /* 0x000fe20000300000 */
.L_x_272:
[----:B------:R-:W-:Y:S01]  /*cd40*/  IMAD R6, R27, 0x8, R22 ;  /* 0x000000081b067824 */ /* 0x000fe200078e0216 */
[----:B------:R-:W-:Y:S01]  /*cd50*/  SHF.L.U32 R3, R28, 0x1f, RZ ;  /* 0x0000001f1c037819 */ /* 0x000fe200000006ff */
[----:B------:R-:W-:Y:S03]  /*cd60*/  BSSY B1, `(.L_x_273) ;  /* 0x0000003000017945 */ /* 0x000fe60003800000 */
[----:B------:R-:W0:Y:S02]  /*cd70*/  SYNCS.PHASECHK.TRANS64.TRYWAIT P0, [R6+URZ+0x2a840], R3 ;  /* 0x02a84003060075a7 */ /* 0x000e24000800017f */
[----:B0-----:R-:W-:Y:S05]  /*cd80*/  @!P0 BRA `(.L_x_274) ;  /* 0x0000003800688947 */ /* 0x001fea0003800000 */
.L_x_355:
[----:B------:R-:W-:Y:S05]  /*cd90*/  BSYNC B1 ;  /* 0x0000000000017941 */ /* 0x000fea0003800000 */
.L_x_273:
[----:B------:R-:W-:Y:S01]  /*cda0*/  SHF.R.S32.HI R20, RZ, 0x1f, R7 ;  /* 0x0000001fff147819 */ /* 0x000fe20000011407 */
[----:B------:R-:W-:Y:S01]  /*cdb0*/  ULDC.64 UR4, c[0x0][0x300] ;  /* 0x0000c00000047ab9 */ /* 0x000fe20000000a00 */
[----:B-----5:R-:W-:Y:S01]  /*cdc0*/  SHF.R.S32.HI R21, RZ, 0x1f, R8 ;  /* 0x0000001fff157819 */ /* 0x020fe20000011408 */
[----:B0-----:R-:W-:Y:S01]  /*cdd0*/  IMAD.WIDE.U32 R2, R7, UR4, RZ ;  /* 0x0000000407027c25 */ /* 0x001fe2000f8e00ff */
[----:B------:R-:W-:Y:S01]  /*cde0*/  ULDC.64 UR6, c[0x0][0x2e8] ;  /* 0x0000ba0000067ab9 */ /* 0x000fe20000000a00 */
[C---:B------:R-:W-:Y:S02]  /*cdf0*/  LOP3.LUT P3, RZ, R23.reuse, 0x4, RZ, 0xc0, !PT ;  /* 0x0000000417ff7812 */ /* 0x040fe4000786c0ff */
[----:B------:R-:W-:Y:S01]  /*ce00*/  IMAD R0, R20, UR4, RZ ;  /* 0x0000000414007c24 */ /* 0x000fe2000f8e02ff */
[----:B------:R-:W-:Y:S01]  /*ce10*/  LOP3.LUT P2, RZ, R23, 0x2, RZ, 0xc0, !PT ;  /* 0x0000000217ff7812 */ /* 0x000fe2000784c0ff */
[----:B------:R-:W-:Y:S01]  /*ce20*/  IMAD R4, R27, 0x4800, R32 ;  /* 0x000048001b047824 */ /* 0x000fe200078e0220 */
[----:B------:R-:W-:Y:S01]  /*ce30*/  LOP3.LUT P1, RZ, R23, 0x1, RZ, 0xc0, !PT ;  /* 0x0000000117ff7812 */ /* 0x000fe2000782c0ff */
[----:B------:R-:W-:Y:S01]  /*ce40*/  IMAD R0, R7, UR5, R0 ;  /* 0x0000000507007c24 */ /* 0x000fe2000f8e0200 */
[----:B------:R-:W-:-:S03]  /*ce50*/  ULDC.64 UR4, c[0x0][0x310] ;  /* 0x0000c40000047ab9 */ /* 0x000fc60000000a00 */
[----:B------:R-:W-:Y:S02]  /*ce60*/  IMAD.IADD R3, R3, 0x1, R0 ;  /* 0x0000000103037824 */ /* 0x000fe400078e0200 */
[----:B------:R-:W-:Y:S02]  /*ce70*/  IMAD R0, R21, UR4, RZ ;  /* 0x0000000415007c24 */ /* 0x000fe4000f8e02ff */
[----:B------:R-:W-:-:S04]  /*ce80*/  IMAD.WIDE.U32 R2, R8, UR4, R2 ;  /* 0x0000000408027c25 */ /* 0x000fc8000f8e0002 */
[----:B------:R-:W-:Y:S01]  /*ce90*/  IMAD R0, R8, UR5, R0 ;  /* 0x0000000508007c24 */ /* 0x000fe2000f8e0200 */
[----:B------:R-:W-:-:S03]  /*cea0*/  ULDC.64 UR4, c[0x0][0x308] ;  /* 0x0000c20000047ab9 */ /* 0x000fc60000000a00 */
[----:B------:R-:W-:Y:S02]  /*ceb0*/  IMAD.IADD R3, R3, 0x1, R0 ;  /* 0x0000000103037824 */ /* 0x000fe400078e0200 */
[----:B------:R-:W-:Y:S01]  /*cec0*/  IMAD.WIDE.U32 R2, R26, UR4, R2 ;  /* 0x000000041a027c25 */ /* 0x000fe2000f8e0002 */
[----:B------:R-:W-:-:S03]  /*ced0*/  UMOV UR4, 0xffffffff ;  /* 0xffffffff00047882 */ /* 0x000fc60000000000 */
[----:B------:R-:W-:Y:S01]  /*cee0*/  IMAD R5, R26, UR5, R3 ;  /* 0x000000051a057c24 */ /* 0x000fe2000f8e0203 */
[----:B------:R-:W-:-:S04]  /*cef0*/  LEA R9, P0, R2, UR6, 0x1 ;  /* 0x0000000602097c11 */ /* 0x000fc8000f8008ff */
[----:B------:R-:W-:Y:S01]  /*cf00*/  LEA.HI.X R5, R2, UR7, R5, 0x1, P0 ;  /* 0x0000000702057c11 */ /* 0x000fe200080f0c05 */
[----:B------:R-:W-:Y:S08]  /*cf10*/  BRA.DIV UR4, `(.L_x_275) ;  /* 0x0000003a04187947 */ /* 0x000ff0000b800000 */
[----:B------:R-:W0:Y:S01]  /*cf20*/  S2R R3, SR_TID.X ;  /* 0x0000000000037919 */ /* 0x000e220000002100 */
[----:B------:R-:W-:Y:S01]  /*cf30*/  IMAD R4, R4, 0x2, R22 ;  /* 0x0000000204047824 */ /* 0x000fe200078e0216 */
[----:B------:R-:W1:Y:S04]  /*cf40*/  SHFL.IDX PT, R2, R9, RZ, 0x181f ;  /* 0x00181fff09027589 */ /* 0x000e6800000e0000 */
[----:B------:R-:W-:Y:S01]  /*cf50*/  SHFL.IDX PT, R35, R5, 0x2, 0x181f ;  /* 0x00581f0005237f89 */ /* 0x000fe200000e0000 */
[----:B0-----:R-:W-:-:S03]  /*cf60*/  IMAD.SHL.U32 R11, R3, 0x8, RZ ;  /* 0x00000008030b7824 */ /* 0x001fc600078e00ff */
[----:B------:R-:W0:Y:S02]  /*cf70*/  SHFL.IDX PT, R3, R5, RZ, 0x181f ;  /* 0x00181fff05037589 */ /* 0x000e2400000e0000 */
[----:B------:R-:W-:-:S04]  /*cf80*/  LOP3.LUT R11, R11, 0x38, RZ, 0xc0, !PT ;  /* 0x000000380b0b7812 */ /* 0x000fc800078ec0ff */
[----:B------:R-:W-:-:S04]  /*cf90*/  SHF.L.U32 R0, R11, 0x1, RZ ;  /* 0x000000010b007819 */ /* 0x000fc800000006ff */
[----:B-1----:R-:W-:-:S05]  /*cfa0*/  IADD3 R2, P0, R2, R0, RZ ;  /* 0x0000000002027210 */ /* 0x002fca0007f1e0ff */
[----:B0-----:R-:W-:-:S05]  /*cfb0*/  IMAD.X R3, RZ, RZ, R3, P0 ;  /* 0x000000ffff037224 */ /* 0x001fca00000e0603 */
[----:B------:R-:W-:Y:S04]  /*cfc0*/  LDGSTS.E.BYPASS.LTC128B.128 [R4+0x18400], desc[UR36][R2.64], !P3 ;  /* 0x1840000002047fae */ /* 0x000fe8000d901d64 */
[----:B------:R-:W-:Y:S04]  /*cfd0*/  LDGSTS.E.BYPASS.LTC128B.128 [R4+0x1b400], desc[UR36][R2.64+0x80], !P2 ;  /* 0x1b40008002047fae */ /* 0x000fe8000d101d64 */
[----:B------:R0:W-:Y:S04]  /*cfe0*/  LDGSTS.E.BYPASS.LTC128B.128 [R4+0x1e400], desc[UR36][R2.64+0x100], !P1 ;  /* 0x1e40010002047fae */ /* 0x0001e8000c901d64 */
[----:B0-----:R-:W0:Y:S04]  /*cff0*/  SHFL.IDX PT, R2, R9, 0x1, 0x181f ;  /* 0x00381f0009027f89 */ /* 0x001e2800000e0000 */
[----:B------:R-:W1:Y:S01]  /*d000*/  SHFL.IDX PT, R3, R5, 0x1, 0x181f ;  /* 0x00381f0005037f89 */ /* 0x000e6200000e0000 */
[----:B0-----:R-:W-:-:S05]  /*d010*/  IADD3 R2, P0, R2, R0, RZ ;  /* 0x0000000002027210 */ /* 0x001fca0007f1e0ff */
[----:B-1----:R-:W-:-:S05]  /*d020*/  IMAD.X R3, RZ, RZ, R3, P0 ;  /* 0x000000ffff037224 */ /* 0x002fca00000e0603 */
[----:B------:R-:W-:Y:S04]  /*d030*/  LDGSTS.E.BYPASS.LTC128B.128 [R4+0x18c00], desc[UR36][R2.64], !P3 ;  /* 0x18c0000002047fae */ /* 0x000fe8000d901d64 */
[----:B------:R-:W-:Y:S04]  /*d040*/  LDGSTS.E.BYPASS.LTC128B.128 [R4+0x1bc00], desc[UR36][R2.64+0x80], !P2 ;  /* 0x1bc0008002047fae */ /* 0x000fe8000d101d64 */
[----:B------:R0:W-:Y:S04]  /*d050*/  LDGSTS.E.BYPASS.LTC128B.128 [R4+0x1ec00], desc[UR36][R2.64+0x100], !P1 ;  /* 0x1ec0010002047fae */ /* 0x0001e8000c901d64 */
[----:B0-----:R-:W0:Y:S02]  /*d060*/  SHFL.IDX PT, R2, R9, 0x2, 0x181f ;  /* 0x00581f0009027f89 */ /* 0x001e2400000e0000 */
[----:B0-----:R-:W-:-:S05]  /*d070*/  IADD3 R2, P0, R2, R0, RZ ;  /* 0x0000000002027210 */ /* 0x001fca0007f1e0ff */
[----:B------:R-:W-:Y:S02]  /*d080*/  IMAD.X R3, RZ, RZ, R35, P0 ;  /* 0x000000ffff037224 */ /* 0x000fe400000e0623 */
[----:B------:R-:W-:Y:S04]  /*d090*/  SHFL.IDX PT, R35, R5, 0x3, 0x181f ;  /* 0x00781f0005237f89 */ /* 0x000fe800000e0000 */
        /* <DEDUP_REMOVED lines=13> */
[----:B------:R0:W1:Y:S04]  /*d170*/  SHFL.IDX PT, R35, R5, 0x5, 0x181f ;  /* 0x00b81f0005237f89 */ /* 0x00006800000e0000 */
[----:B------:R-:W-:Y:S04]  /*d180*/  LDGSTS.E.BYPASS.LTC128B.128 [R4+0x1a400], desc[UR36][R2.64], !P3 ;  /* 0x1a40000002047fae */ /* 0x000fe8000d901d64 */
[----:B------:R-:W-:Y:S04]  /*d190*/  LDGSTS.E.BYPASS.LTC128B.128 [R4+0x1d400], desc[UR36][R2.64+0x80], !P2 ;  /* 0x1d40008002047fae */ /* 0x000fe8000d101d64 */
[----:B------:R3:W-:Y:S04]  /*d1a0*/  LDGSTS.E.BYPASS.LTC128B.128 [R4+0x20400], desc[UR36][R2.64+0x100], !P1 ;  /* 0x2040010002047fae */ /* 0x0007e8000c901d64 */
[----:B-1-3--:R0:W3:Y:S02]  /*d1b0*/  SHFL.IDX PT, R2, R9, 0x5, 0x181f ;  /* 0x00b81f0009027f89 */ /* 0x00a0e400000e0000 */
.L_x_369:
[----:B---3--:R-:W-:-:S05]  /*d1c0*/  IADD3 R2, P0, R2, R0, RZ ;  /* 0x0000000002027210 */ /* 0x008fca0007f1e0ff */
        /* <DEDUP_REMOVED lines=9> */
.L_x_276:
        /* <DEDUP_REMOVED lines=10> */
.L_x_277:
[----:B------:R3:W-:Y:S01]  /*d300*/  SYNCS.ARRIVE.TRANS64.A1T0 RZ, [R6+URZ+0x2a830], RZ ;  /* 0x02a830ff06ff79a7 */ /* 0x0007e2000810003f */
[----:B------:R-:W-:Y:S05]  /*d310*/  @!P2 BRA `(.L_x_278) ;  /* 0x000000000004a947 */ /* 0x000fea0003800000 */
[----:B------:R-:W-:Y:S01]  /*d320*/  BPT.TRAP 0x1 ;  /* 0x000000040000795c */ /* 0x000fe20000300000 */
.L_x_278:
[----:B-1----:R-:W-:Y:S01]  /*d330*/  SHF.L.U32 R2, R17, 0x1f, RZ ;  /* 0x0000001f11027819 */ /* 0x002fe200000006ff */
[----:B------:R-:W-:Y:S01]  /*d340*/  IMAD R4, R10, 0x8, R22 ;  /* 0x000000080a047824 */ /* 0x000fe200078e0216 */
[----:B------:R-:W-:Y:S03]  /*d350*/  BSSY B1, `(.L_x_279) ;  /* 0x0000003000017945 */ /* 0x000fe60003800000 */
[----:B------:R-:W1:Y:S02]  /*d360*/  SYNCS.PHASECHK.TRANS64.TRYWAIT P0, [R4+URZ+0x2a860], R2 ;  /* 0x02a86002040075a7 */ /* 0x000e64000800017f */
[----:B-1----:R-:W-:Y:S05]  /*d370*/  @!P0 BRA `(.L_x_280) ;  /* 0x0000003800dc8947 */ /* 0x002fea0003800000 */
.L_x_370:
[----:B------:R-:W-:Y:S05]  /*d380*/  BSYNC B1 ;  /* 0x0000000000017941 */ /* 0x000fea0003800000 */
.L_x_279:
[----:B------:R-:W4:Y:S01]  /*d390*/  S2R R3, SR_TID.X ;  /* 0x0000000000037919 */ /* 0x000f220000002100 */
[----:B------:R-:W-:Y:S01]  /*d3a0*/  UMOV UR4, 0xffffffff ;  /* 0xffffffff00047882 */ /* 0x000fe20000000000 */
[----:B---3--:R-:W-:Y:S01]  /*d3b0*/  IMAD R6, R30, -0x60, R34 ;  /* 0xffffffa01e067824 */ /* 0x008fe200078e0222 */
[----:B------:R-:W-:Y:S01]  /*d3c0*/  LOP3.LUT P0, RZ, R29, 0x2, RZ, 0xc0, !PT ;  /* 0x000000021dff7812 */ /* 0x000fe2000780c0ff */
[----:B0-----:R-:W-:Y:S01]  /*d3d0*/  IMAD R5, R10, 0x3000, R32 ;  /* 0x000030000a057824 */ /* 0x001fe200078e0220 */
[----:B----4-:R-:W-:-:S04]  /*d3e0*/  LOP3.LUT R3, R3, 0x7f, RZ, 0xc0, !PT ;  /* 0x0000007f03037812 */ /* 0x010fc800078ec0ff */
[----:B------:R-:W-:-:S05]  /*d3f0*/  SHF.R.U32.HI R3, RZ, 0x3, R3 ;  /* 0x00000003ff037819 */ /* 0x000fca0000011603 */
[----:B------:R-:W-:Y:S01]  /*d400*/  IMAD.IADD R6, R6, 0x1, -R3 ;  /* 0x0000000106067824 */ /* 0x000fe200078e0a03 */
[----:B------:R-:W-:Y:S06]  /*d410*/  BRA.DIV UR4, `(.L_x_281) ;  /* 0x0000003a04c87947 */ /* 0x000fec000b800000 */
[----:B-1----:R-:W0:Y:S01]  /*d420*/  SHFL.IDX PT, R2, R18, RZ, 0x181f ;  /* 0x00181fff12027589 */ /* 0x002e2200000e0000 */
[----:B------:R-:W-:-:S03]  /*d430*/  LEA R5, R5, R22, 0x1 ;  /* 0x0000001605057211 */ /* 0x000fc600078e08ff */
[----:B------:R-:W1:Y:S04]  /*d440*/  SHFL.IDX PT, R3, R24, RZ, 0x181f ;  /* 0x00181fff18037589 */ /* 0x000e6800000e0000 */
[----:B--2---:R-:W-:Y:S01]  /*d450*/  SHFL.IDX PT, R14, R18, 0x5, 0x181f ;  /* 0x00b81f00120e7f89 */ /* 0x004fe200000e0000 */
[----:B0-----:R-:W-:-:S05]  /*d460*/  IADD3 R2, P1, R2, R0, RZ ;  /* 0x0000000002027210 */ /* 0x001fca0007f3e0ff */
[----:B-1----:R-:W-:Y:S01]  /*d470*/  IMAD.X R3, RZ, RZ, R3, P1 ;  /* 0x000000ffff037224 */ /* 0x002fe200008e0603 */
[----:B------:R-:W-:-:S04]  /*d480*/  LOP3.LUT P1, RZ, R29, 0x1, RZ, 0xc0, !PT ;  /* 0x000000011dff7812 */ /* 0x000fc8000782c0ff */
[----:B------:R-:W-:-:S13]  /*d490*/  ISETP.LT.OR P2, PT, R6, 0x1, !P1 ;  /* 0x000000010600780c */ /* 0x000fda0004f41670 */
[----:B------:R-:W-:Y:S01]  /*d4a0*/  LDGSTS.E.BYPASS.LTC128B.128 [R5+0x400], desc[UR36][R2.64], !P2 ;  /* 0x0040000002057fae */ /* 0x000fe2000d101d64 */
[----:B------:R-:W-:-:S13]  /*d4b0*/  ISETP.LT.OR P2, PT, R6, 0x1, !P0 ;  /* 0x000000010600780c */ /* 0x000fda0004741670 */
[----:B------:R0:W-:Y:S04]  /*d4c0*/  LDGSTS.E.BYPASS.LTC128B.128 [R5+0x3400], desc[UR36][R2.64+0x80], !P2 ;  /* 0x0340008002057fae */ /* 0x0001e8000d101d64 */
[----:B0-----:R-:W0:Y:S04]  /*d4d0*/  SHFL.IDX PT, R2, R18, 0x1, 0x181f ;  /* 0x00381f0012027f89 */ /* 0x001e2800000e0000 */
[----:B------:R-:W1:Y:S01]  /*d4e0*/  SHFL.IDX PT, R3, R24, 0x1, 0x181f ;  /* 0x00381f0018037f89 */ /* 0x000e6200000e0000 */
[----:B0-----:R-:W-:-:S05]  /*d4f0*/  IADD3 R2, P2, R2, R0, RZ ;  /* 0x0000000002027210 */ /* 0x001fca0007f5e0ff */
[----:B-1----:R-:W-:Y:S01]  /*d500*/  IMAD.X R3, RZ, RZ, R3, P2 ;  /* 0x000000ffff037224 */ /* 0x002fe200010e0603 */
        /* <DEDUP_REMOVED lines=21> */
[----:B------:R-:W1:Y:S04]  /*d660*/  SHFL.IDX PT, R3, R24, 0x4, 0x181f ;  /* 0x00981f0018037f89 */ /* 0x000e6800000e0000 */
[----:B------:R-:W2:Y:S01]  /*d670*/  SHFL.IDX PT, R24, R24, 0x5, 0x181f ;  /* 0x00b81f0018187f89 */ /* 0x000ea200000e0000 */
[----:B0-----:R-:W-:-:S05]  /*d680*/  IADD3 R2, P2, R2, R0, RZ ;  /* 0x0000000002027210 */ /* 0x001fca0007f5e0ff */
[----:B-1----:R-:W-:Y:S01]  /*d690*/  IMAD.X R3, RZ, RZ, R3, P2 ;  /* 0x000000ffff037224 */ /* 0x002fe200010e0603 */
[----:B------:R-:W-:-:S13]  /*d6a0*/  ISETP.LT.OR P2, PT, R6, 0x41, !P1 ;  /* 0x000000410600780c */ /* 0x000fda0004f41670 */
[----:B------:R1:W-:Y:S01]  /*d6b0*/  LDGSTS.E.BYPASS.LTC128B.128 [R5+0x2400], desc[UR36][R2.64], !P2 ;  /* 0x0240000002057fae */ /* 0x0003e2000d101d64 */
[----:B------:R-:W-:-:S13]  /*d6c0*/  ISETP.LT.OR P2, PT, R6, 0x41, !P0 ;  /* 0x000000410600780c */ /* 0x000fda0004741670 */
[----:B--2---:R1:W-:Y:S02]  /*d6d0*/  LDGSTS.E.BYPASS.LTC128B.128 [R5+0x5400], desc[UR36][R2.64+0x80], !P2 ;  /* 0x0540008002057fae */ /* 0x0043e4000d101d64 */
.L_x_384:
        /* <DEDUP_REMOVED lines=16> */
[----:B------:R-:W-:Y:S02]  /*d7e0*/  IMAD.IADD R3, R3, 0x1, R9 ;  /* 0x0000000103037824 */ /* 0x000fe400078e0209 */
[----:B------:R-:W-:Y:S02]  /*d7f0*/  IMAD R21, R21, UR4, RZ ;  /* 0x0000000415157c24 */ /* 0x000fe4000f8e02ff */
[----:B------:R-:W-:-:S04]  /*d800*/  IMAD.WIDE.U32 R2, R8, UR4, R2 ;  /* 0x0000000408027c25 */ /* 0x000fc8000f8e0002 */
[----:B------:R-:W-:-:S04]  /*d810*/  IMAD R21, R8, UR5, R21 ;  /* 0x0000000508157c24 */ /* 0x000fc8000f8e0215 */
[----:B------:R-:W-:-:S07]  /*d820*/  IMAD.IADD R21, R3, 0x1, R21 ;  /* 0x0000000103157824 */ /* 0x000fce00078e0215 */
.L_x_282:
        /* <DEDUP_REMOVED lines=10> */
.L_x_283:
[----:B------:R-:W-:Y:S01]  /*d8d0*/  IMAD.MOV.U32 R3, RZ, RZ, R21 ;  /* 0x000000ffff037224 */ /* 0x000fe200078e0015 */
[----:B------:R-:W-:Y:S01]  /*d8e0*/  ULDC.64 UR4, c[0x0][0x330] ;  /* 0x0000cc0000047ab9 */ /* 0x000fe20000000a00 */
[----:B------:R-:W-:Y:S01]  /*d8f0*/  ULDC.64 UR6, c[0x0][0x318] ;  /* 0x0000c60000067ab9 */ /* 0x000fe20000000a00 */
[----:B------:R1:W-:Y:S01]  /*d900*/  SYNCS.ARRIVE.TRANS64.A1T0 RZ, [R4+URZ+0x2a850], RZ ;  /* 0x02a850ff04ff79a7 */ /* 0x0003e2000810003f */
[----:B------:R-:W-:Y:S01]  /*d910*/  IMAD.WIDE.U32 R2, R26, UR4, R2 ;  /* 0x000000041a027c25 */ /* 0x000fe2000f8e0002 */
[----:B------:R-:W-:-:S03]  /*d920*/  MOV R17, R28 ;  /* 0x0000001c00117202 */ /* 0x000fc60000000f00 */
[----:B------:R-:W-:Y:S01]  /*d930*/  IMAD R3, R26, UR5, R3 ;  /* 0x000000051a037c24 */ /* 0x000fe2000f8e0203 */
[C---:B------:R-:W-:Y:S01]  /*d940*/  LEA R18, P0, R2.reuse, UR6, 0x1 ;  /* 0x0000000602127c11 */ /* 0x040fe2000f8008ff */
[C---:B------:R-:W-:Y:S02]  /*d950*/  VIADD R0, R25.reuse, 0xffffffff ;  /* 0xffffffff19007836 */ /* 0x040fe40000000000 */
[----:B------:R-:W-:Y:S01]  /*d960*/  IMAD.MOV.U32 R10, RZ, RZ, R27 ;  /* 0x000000ffff0a7224 */ /* 0x000fe200078e001b */
[----:B------:R-:W-:Y:S01]  /*d970*/  LEA.HI.X R24, R2, UR7, R3, 0x1, P0 ;  /* 0x0000000702187c11 */ /* 0x000fe200080f0c03 */
[----:B------:R-:W-:Y:S01]  /*d980*/  IMAD.MOV.U32 R30, RZ, RZ, R25 ;  /* 0x000000ffff1e7224 */ /* 0x000fe200078e0019 */
[----:B------:R-:W-:-:S13]  /*d990*/  ISETP.GT.AND P0, PT, R25, R36, PT ;  /* 0x000000241900720c */ /* 0x000fda0003f04270 */
[----:B-1----:R-:W-:Y:S05]  /*d9a0*/  @P0 BRA `(.L_x_284) ;  /* 0xfffffff0003c0947 */ /* 0x002fea000383ffff */
.L_x_271:
[----:B------:R-:W-:Y:S05]  /*d9b0*/  BSYNC B0 ;  /* 0x0000000000007941 */ /* 0x000fea0003800000 */
.L_x_270:
[----:B------:R-:W1:Y:S01]  /*d9c0*/  S2R R2, SR_TID.X ;  /* 0x0000000000027919 */ /* 0x000e620000002100 */
[----:B------:R-:W-:Y:S01]  /*d9d0*/  BSSY B0, `(.L_x_285) ;  /* 0x0000010000007945 */ /* 0x000fe20003800000 */
[----:B-1----:R-:W-:-:S04]  /*d9e0*/  LOP3.LUT R2, R2, 0x7f, RZ, 0xc0, !PT ;  /* 0x0000007f02027812 */ /* 0x002fc800078ec0ff */
[----:B------:R-:W-:-:S13]  /*d9f0*/  ISETP.NE.AND P0, PT, R2, RZ, PT ;  /* 0x000000ff0200720c */ /* 0x000fda0003f05270 */
[----:B------:R-:W-:Y:S05]  /*da00*/  @P0 BRA `(.L_x_286) ;  /* 0x0000000000300947 */ /* 0x000fea0003800000 */
[----:B------:R-:W1:Y:S01]  /*da10*/  S2R R5, SR_LANEID ;  /* 0x0000000000057919 */ /* 0x000e620000000000 */
[----:B------:R-:W-:Y:S01]  /*da20*/  VOTEU.ANY UR4, UPT, PT ;  /* 0x0000000000047886 */ /* 0x000fe200038e0100 */
[----:B0-----:R-:W0:Y:S01]  /*da30*/  LDC.64 R2, c[0x0][0xc60] ;  /* 0x00031800ff027b82 */ /* 0x001e220000000a00 */
[----:B------:R-:W1:Y:S02]  /*da40*/  FLO.U32 R0, UR4 ;  /* 0x0000000400007d00 */ /* 0x000e6400080e0000 */
[----:B-1----:R-:W-:-:S06]  /*da50*/  ISETP.EQ.U32.AND P0, PT, R0, R5, PT ;  /* 0x000000050000720c */ /* 0x002fcc0003f02070 */
[----:B------:R-:W0:Y:S07]  /*da60*/  POPC R5, UR4 ;  /* 0x0000000400057d09 */ /* 0x000e2e0008000000 */
[----:B0-----:R-:W3:Y:S01]  /*da70*/  @P0 ATOMG.E.ADD.STRONG.GPU PT, R3, desc[UR36][R2.64], R5 ;  /* 0x00000005020309a8 */ /* 0x001ee200081ee1e4 */
[----:B------:R-:W0:Y:S02]  /*da80*/  S2R R4, SR_LTMASK ;  /* 0x0000000000047919 */ /* 0x000e240000003900 */
[----:B0-----:R-:W-:-:S04]  /*da90*/  LOP3.LUT R4, R4, UR4, RZ, 0xc0, !PT ;  /* 0x0000000404047c12 */ /* 0x001fc8000f8ec0ff */
[----:B------:R-:W0:Y:S01]  /*daa0*/  POPC R7, R4 ;  /* 0x0000000400077309 */ /* 0x000e220000000000 */
[----:B---3--:R-:W0:Y:S02]  /*dab0*/  SHFL.IDX PT, R0, R3, R0, 0x1f ;  /* 0x00001f0003007589 */ /* 0x008e2400000e0000 */
[----:B0-----:R-:W-:-:S07]  /*dac0*/  IADD3 R16, R0, UR39, R7 ;  /* 0x0000002700107c10 */ /* 0x001fce000fffe007 */
.L_x_286:
[----:B------:R-:W-:Y:S05]  /*dad0*/  BSYNC B0 ;  /* 0x0000000000007941 */ /* 0x000fea0003800000 */
.L_x_285:
[----:B------:R-:W-:-:S13]  /*dae0*/  LOP3.LUT P0, RZ, R23, 0x10, RZ, 0xc0, !PT ;  /* 0x0000001017ff7812 */ /* 0x000fda000780c0ff */
[----:B------:R-:W-:Y:S05]  /*daf0*/  @!P0 BRA `(.L_x_287) ;  /* 0x0000000000048947 */ /* 0x000fea0003800000 */
[----:B------:R-:W-:Y:S01]  /*db00*/  BPT.TRAP 0x1 ;  /* 0x000000040000795c */ /* 0x000fe20000300000 */
.L_x_287:
[----:B------:R-:W-:Y:S01]  /*db10*/  IMAD R0, R27, 0x8, R22 ;  /* 0x000000081b007824 */ /* 0x000fe200078e0216 */
[----:B0-----:R-:W-:Y:S01]  /*db20*/  SHF.L.U32 R3, R28, 0x1f, RZ ;  /* 0x0000001f1c037819 */ /* 0x001fe200000006ff */
[----:B------:R-:W-:Y:S01]  /*db30*/  BSSY B0, `(.L_x_288) ;  /* 0x0000004000007945 */ /* 0x000fe20003800000 */
[----:B------:R-:W-:Y:S02]  /*db40*/  IMAD R6, R25, -0x60, R34 ;  /* 0xffffffa019067824 */ /* 0x000fe400078e0222 */
[----:B------:R-:W0:Y:S02]  /*db50*/  SYNCS.PHASECHK.TRANS64.TRYWAIT P0, [R0+URZ+0x2a860], R3 ;  /* 0x02a86003000075a7 */ /* 0x000e24000800017f */
[----:B0-----:R-:W-:Y:S05]  /*db60*/  @!P0 BRA `(.L_x_289) ;  /* 0x0000003800e08947 */ /* 0x001fea0003800000 */
.L_x_385:
[----:B------:R-:W-:Y:S05]  /*db70*/  BSYNC B0 ;  /* 0x0000000000007941 */ /* 0x000fea0003800000 */
.L_x_288:
[----:B------:R-:W1:Y:S01]  /*db80*/  S2R R2, SR_TID.X ;  /* 0x0000000000027919 */ /* 0x000e620000002100 */
[----:B------:R-:W-:Y:S01]  /*db90*/  UMOV UR4, 0xffffffff ;  /* 0xffffffff00047882 */ /* 0x000fe20000000000 */
[----:B------:R-:W-:Y:S01]  /*dba0*/  IMAD R7, R27, 0x3000, R32 ;  /* 0x000030001b077824 */ /* 0x000fe200078e0220 */
[----:B-1----:R-:W-:-:S04]  /*dbb0*/  LOP3.LUT R2, R2, 0x7f, RZ, 0xc0, !PT ;  /* 0x0000007f02027812 */ /* 0x002fc800078ec0ff */
[----:B------:R-:W-:-:S05]  /*dbc0*/  SHF.R.U32.HI R2, RZ, 0x3, R2 ;  /* 0x00000003ff027819 */ /* 0x000fca0000011602 */
[----:B------:R-:W-:Y:S01]  /*dbd0*/  IMAD.IADD R6, R6, 0x1, -R2 ;  /* 0x0000000106067824 */ /* 0x000fe200078e0a02 */
[----:B------:R-:W-:Y:S06]  /*dbe0*/  BRA.DIV UR4, `(.L_x_290) ;  /* 0x0000003a04d47947 */ /* 0x000fec000b800000 */
[----:B------:R-:W1:Y:S01]  /*dbf0*/  S2R R2, SR_TID.X ;  /* 0x0000000000027919 */ /* 0x000e620000002100 */
[----:B------:R-:W-:Y:S01]  /*dc00*/  LOP3.LUT P0, RZ, R29, 0x2, RZ, 0xc0, !PT ;  /* 0x000000021dff7812 */ /* 0x000fe2000780c0ff */
[----:B------:R-:W-:Y:S01]  /*dc10*/  IMAD R4, R7, 0x2, R22 ;  /* 0x0000000207047824 */ /* 0x000fe200078e0216 */
[----:B--2---:R-:W2:Y:S02]  /*dc20*/  SHFL.IDX PT, R14, R18, RZ, 0x181f ;  /* 0x00181fff120e7589 */ /* 0x004ea400000e0000 */
[----:B------:R-:W-:Y:S02]  /*dc30*/  ISETP.LT.OR P3, PT, R6, 0x1, !P0 ;  /* 0x000000010600780c */ /* 0x000fe40004761670 */
[----:B0-----:R-:W0:Y:S04]  /*dc40*/  SHFL.IDX PT, R3, R24, RZ, 0x181f ;  /* 0x00181fff18037589 */ /* 0x001e2800000e0000 */
[----:B------:R-:W-:Y:S04]  /*dc50*/  SHFL.IDX PT, R10, R18, 0x2, 0x181f ;  /* 0x00581f00120a7f89 */ /* 0x000fe800000e0000 */
[----:B------:R-:W-:Y:S01]  /*dc60*/  SHFL.IDX PT, R7, R24, 0x2, 0x181f ;  /* 0x00581f0018077f89 */ /* 0x000fe200000e0000 */
[----:B-1----:R-:W-:Y:S01]  /*dc70*/  IMAD.SHL.U32 R8, R2, 0x8, RZ ;  /* 0x0000000802087824 */ /* 0x002fe200078e00ff */
[----:B------:R-:W-:-:S04]  /*dc80*/  LOP3.LUT R2, R29, 0x1, RZ, 0xc0, !PT ;  /* 0x000000011d027812 */ /* 0x000fc800078ec0ff */
[----:B------:R-:W-:Y:S02]  /*dc90*/  LOP3.LUT R8, R8, 0x38, RZ, 0xc0, !PT ;  /* 0x0000003808087812 */ /* 0x000fe400078ec0ff */
[----:B------:R-:W-:-:S03]  /*dca0*/  ISETP.NE.U32.AND P1, PT, R2, 0x1, PT ;  /* 0x000000010200780c */ /* 0x000fc60003f25070 */
[----:B------:R-:W-:Y:S01]  /*dcb0*/  IMAD.SHL.U32 R5, R8, 0x2, RZ ;  /* 0x0000000208057824 */ /* 0x000fe200078e00ff */
[----:B------:R-:W-:Y:S01]  /*dcc0*/  ISETP.LT.OR P2, PT, R6, 0x1, P1 ;  /* 0x000000010600780c */ /* 0x000fe20000f41670 */
[----:B------:R-:W-:Y:S03]  /*dcd0*/  SHFL.IDX PT, R8, R24, 0x1, 0x181f ;  /* 0x00381f0018087f89 */ /* 0x000fe600000e0000 */
[----:B--2---:R-:W-:Y:S02]  /*dce0*/  IADD3 R2, P4, R14, R5, RZ ;  /* 0x000000050e027210 */ /* 0x004fe40007f9e0ff */
[----:B------:R-:W1:Y:S03]  /*dcf0*/  SHFL.IDX PT, R14, R18, 0x1, 0x181f ;  /* 0x00381f00120e7f89 */ /* 0x000e6600000e0000 */
[----:B0-----:R-:W-:-:S05]  /*dd00*/  IMAD.X R3, RZ, RZ, R3, P4 ;  /* 0x000000ffff037224 */ /* 0x001fca00020e0603 */
[----:B------:R-:W-:Y:S01]  /*dd10*/  LDGSTS.E.BYPASS.LTC128B.128 [R4+0x400], desc[UR36][R2.64], !P2 ;  /* 0x0040000002047fae */ /* 0x000fe2000d101d64 */
[----:B------:R-:W-:-:S03]  /*dd20*/  ISETP.LT.OR P2, PT, R6, 0x11, P1 ;  /* 0x000000110600780c */ /* 0x000fc60000f41670 */
[----:B------:R1:W-:Y:S01]  /*dd30*/  LDGSTS.E.BYPASS.LTC128B.128 [R4+0x3400], desc[UR36][R2.64+0x80], !P3 ;  /* 0x0340008002047fae */ /* 0x0003e2000d901d64 */
[----:B------:R-:W-:Y:S02]  /*dd40*/  ISETP.LT.OR P3, PT, R6, 0x11, !P0 ;  /* 0x000000110600780c */ /* 0x000fe40004761670 */
[----:B-1----:R-:W-:Y:S02]  /*dd50*/  IADD3 R2, P4, R14, R5, RZ ;  /* 0x000000050e027210 */ /* 0x002fe40007f9e0ff */
[----:B------:R-:W0:Y:S03]  /*dd60*/  SHFL.IDX PT, R14, R18, 0x3, 0x181f ;  /* 0x00781f00120e7f89 */ /* 0x000e2600000e0000 */
[----:B------:R-:W-:Y:S02]  /*dd70*/  IMAD.X R3, RZ, RZ, R8, P4 ;  /* 0x000000ffff037224 */ /* 0x000fe400020e0608 */
[----:B------:R-:W1:Y:S04]  /*dd80*/  SHFL.IDX PT, R8, R24, 0x3, 0x181f ;  /* 0x00781f0018087f89 */ /* 0x000e6800000e0000 */
[----:B------:R-:W-:Y:S01]  /*dd90*/  LDGSTS.E.BYPASS.LTC128B.128 [R4+0xc00], desc[UR36][R2.64], !P2 ;  /* 0x00c0000002047fae */ /* 0x000fe2000d101d64 */
[----:B------:R-:W-:-:S03]  /*dda0*/  ISETP.LT.OR P2, PT, R6, 0x21, P1 ;  /* 0x000000210600780c */ /* 0x000fc60000f41670 */
[----:B------:R2:W-:Y:S01]  /*ddb0*/  LDGSTS.E.BYPASS.LTC128B.128 [R4+0x3c00], desc[UR36][R2.64+0x80], !P3 ;  /* 0x03c0008002047fae */ /* 0x0005e2000d901d64 */
[----:B------:R-:W-:Y:S02]  /*ddc0*/  ISETP.LT.OR P3, PT, R6, 0x21, !P0 ;  /* 0x000000210600780c */ /* 0x000fe40004761670 */
[----:B--2---:R-:W-:Y:S02]  /*ddd0*/  IADD3 R2, P4, R10, R5, RZ ;  /* 0x000000050a027210 */ /* 0x004fe40007f9e0ff */
[----:B------:R-:W2:Y:S03]  /*dde0*/  SHFL.IDX PT, R10, R18, 0x4, 0x181f ;  /* 0x00981f00120a7f89 */ /* 0x000ea600000e0000 */
[----:B------:R-:W-:Y:S02]  /*ddf0*/  IMAD.X R3, RZ, RZ, R7, P4 ;  /* 0x000000ffff037224 */ /* 0x000fe400020e0607 */
[----:B------:R-:W3:Y:S04]  /*de00*/  SHFL.IDX PT, R7, R24, 0x4, 0x181f ;  /* 0x00981f0018077f89 */ /* 0x000ee800000e0000 */
[----:B------:R-:W-:Y:S01]  /*de10*/  LDGSTS.E.BYPASS.LTC128B.128 [R4+0x1400], desc[UR36][R2.64], !P2 ;  /* 0x0140000002047fae */ /* 0x000fe2000d101d64 */
[----:B------:R-:W-:-:S03]  /*de20*/  ISETP.LT.OR P2, PT, R6, 0x31, P1 ;  /* 0x000000310600780c */ /* 0x000fc60000f41670 */
[----:B------:R0:W-:Y:S01]  /*de30*/  LDGSTS.E.BYPASS.LTC128B.128 [R4+0x4400], desc[UR36][R2.64+0x80], !P3 ;  /* 0x0440008002047fae */ /* 0x0001e2000d901d64 */
[----:B------:R-:W-:-:S03]  /*de40*/  ISETP.LT.OR P3, PT, R6, 0x31, !P0 ;  /* 0x000000310600780c */ /* 0x000fc60004761670 */
[----:B------:R-:W4:Y:S01]  /*de50*/  SHFL.IDX PT, R24, R24, 0x5, 0x181f ;  /* 0x00b81f0018187f89 */ /* 0x000f2200000e0000 */
[----:B0-----:R-:W-:-:S03]  /*de60*/  IADD3 R2, P4, R14, R5, RZ ;  /* 0x000000050e027210 */ /* 0x001fc60007f9e0ff */
[----:B------:R0:W0:Y:S02]  /*de70*/  SHFL.IDX PT, R14, R18, 0x5, 0x181f ;  /* 0x00b81f00120e7f89 */ /* 0x00002400000e0000 */
[----:B-1----:R-:W-:-:S05]  /*de80*/  IMAD.X R3, RZ, RZ, R8, P4 ;  /* 0x000000ffff037224 */ /* 0x002fca00020e0608 */
[----:B------:R-:W-:Y:S01]  /*de90*/  LDGSTS.E.BYPASS.LTC128B.128 [R4+0x1c00], desc[UR36][R2.64], !P2 ;  /* 0x01c0000002047fae */ /* 0x000fe2000d101d64 */
[----:B------:R-:W-:-:S03]  /*dea0*/  ISETP.LT.OR P2, PT, R6, 0x41, P1 ;  /* 0x000000410600780c */ /* 0x000fc60000f41670 */
[----:B------:R2:W-:Y:S01]  /*deb0*/  LDGSTS.E.BYPASS.LTC128B.128 [R4+0x4c00], desc[UR36][R2.64+0x80], !P3 ;  /* 0x04c0008002047fae */ /* 0x0005e2000d901d64 */
[----:B------:R-:W-:Y:S02]  /*dec0*/  ISETP.LT.OR P3, PT, R6, 0x41, !P0 ;  /* 0x000000410600780c */ /* 0x000fe40004761670 */
[----:B--2---:R-:W-:-:S04]  /*ded0*/  IADD3 R2, P4, R10, R5, RZ ;  /* 0x000000050a027210 */ /* 0x004fc80007f9e0ff */
[----:B---3--:R-:W-:-:S05]  /*dee0*/  IADD3.X R3, RZ, R7, RZ, P4, !PT ;  /* 0x00000007ff037210 */ /* 0x008fca00027fe4ff */
[----:B------:R1:W-:Y:S04]  /*def0*/  LDGSTS.E.BYPASS.LTC128B.128 [R4+0x2400], desc[UR36][R2.64], !P2 ;  /* 0x0240000002047fae */ /* 0x0003e8000d101d64 */
[----:B0---4-:R1:W-:Y:S02]  /*df00*/  LDGSTS.E.BYPASS.LTC128B.128 [R4+0x5400], desc[UR36][R2.64+0x80], !P3 ;  /* 0x0540008002047fae */ /* 0x0113e4000d901d64 */
.L_x_399:
[C---:B------:R-:W-:Y:S02]  /*df10*/  ISETP.LT.OR P1, PT, R6.reuse, 0x51, P1 ;  /* 0x000000510600780c */ /* 0x040fe40000f21670 */
[----:B------:R-:W-:Y:S02]  /*df20*/  ISETP.LT.OR P0, PT, R6, 0x51, !P0 ;  /* 0x000000510600780c */ /* 0x000fe40004701670 */
[----:B-1----:R-:W-:-:S05]  /*df30*/  IADD3 R2, P2, R14, R5, RZ ;  /* 0x000000050e027210 */ /* 0x002fca0007f5e0ff */
[----:B------:R-:W-:-:S05]  /*df40*/  IMAD.X R3, RZ, RZ, R24, P2 ;  /* 0x000000ffff037224 */ /* 0x000fca00010e0618 */
[----:B------:R-:W-:Y:S01]  /*df50*/  @!PT LDS RZ, [RZ] ;  /* 0x00000000fffff984 */ /* 0x000fe20000000800 */
[----:B------:R-:W-:Y:S01]  /*df60*/  @!PT LDS RZ, [RZ] ;  /* 0x00000000fffff984 */ /* 0x000fe20000000800 */
[----:B------:R-:W-:Y:S01]  /*df70*/  @!PT LDS RZ, [RZ] ;  /* 0x00000000fffff984 */ /* 0x000fe20000000800 */
[----:B------:R0:W-:Y:S04]  /*df80*/  LDGSTS.E.BYPASS.LTC128B.128 [R4+0x2c00], desc[UR36][R2.64], !P1 ;  /* 0x02c0000002047fae */ /* 0x0001e8000c901d64 */
[----:B------:R0:W-:Y:S01]  /*df90*/  LDGSTS.E.BYPASS.LTC128B.128 [R4+0x5c00], desc[UR36][R2.64+0x80], !P0 ;  /* 0x05c0008002047fae */ /* 0x0001e2000c101d64 */
[----:B------:R-:W-:Y:S01]  /*dfa0*/  PLOP3.LUT P0, PT, PT, PT, PT, 0x80, 0x0 ;  /* 0x000000000000781c */ /* 0x000fe20003f0f070 */
[----:B------:R-:W-:-:S12]  /*dfb0*/  NOP ;  /* 0x0000000000007918 */ /* 0x000fd80000000000 */
.L_x_291:
        /* <DEDUP_REMOVED lines=10> */
.L_x_292:
[----:B------:R1:W-:Y:S01]  /*e060*/  SYNCS.ARRIVE.TRANS64.A1T0 RZ, [R0+URZ+0x2a850], RZ ;  /* 0x02a850ff00ff79a7 */ /* 0x0003e2000810003f */
[----:B------:R-:W-:-:S05]  /*e070*/  VIADD R27, R27, 0x1 ;  /* 0x000000011b1b7836 */ /* 0x000fca0000000000 */
[----:B------:R-:W-:-:S04]  /*e080*/  ISETP.NE.AND P0, PT, R27, 0x2, PT ;  /* 0x000000021b00780c */ /* 0x000fc80003f05270 */
[----:B0-----:R-:W-:Y:S02]  /*e090*/  SEL R3, RZ, 0x1, P0 ;  /* 0x00000001ff037807 */ /* 0x001fe40000000000 */
[----:B------:R-:W-:Y:S02]  /*e0a0*/  SEL R27, R27, RZ, P0 ;  /* 0x000000ff1b1b7207 */ /* 0x000fe40000000000 */
[----:B-1----:R-:W-:-:S07]  /*e0b0*/  LOP3.LUT R28, R28, R3, RZ, 0x3c, !PT ;  /* 0x000000031c1c7212 */ /* 0x002fce00078e3cff */
.L_x_249:
[----:B------:R-:W-:Y:S05]  /*e0c0*/  BSYNC B7 ;  /* 0x0000000000077941 */ /* 0x000fea0003800000 */
.L_x_247:
[----:B------:R-:W-:-:S13]  /*e0d0*/  LOP3.LUT P0, RZ, R23, 0x80, RZ, 0xc0, !PT ;  /* 0x0000008017ff7812 */ /* 0x000fda000780c0ff */
[----:B------:R-:W-:Y:S05]  /*e0e0*/  @!P0 BRA `(.L_x_293) ;  /* 0x0000000000248947 */ /* 0x000fea0003800000 */
[----:B------:R-:W-:Y:S05]  /*e0f0*/  WARPSYNC.ALL ;  /* 0x0000000000007948 */ /* 0x000fea0003800000 */
[----:B------:R-:W0:Y:S08]  /*e100*/  S2UR UR5, SR_CgaCtaId ;  /* 0x00000000000579c3 */ /* 0x000e300000008800 */
[----:B------:R-:W-:Y:S06]  /*e110*/  BAR.SYNC.DEFER_BLOCKING 0x5, 0x180 ;  /* 0x0146000000007b1d */ /* 0x000fec0000010000 */
[----:B------:R-:W-:-:S02]  /*e120*/  UMOV UR4, 0x400 ;  /* 0x0000040000047882 */ /* 0x000fc40000000000 */
[----:B0-----:R-:W-:-:S06]  /*e130*/  ULEA UR4, UR5, UR4, 0x18 ;  /* 0x0000000405047291 */ /* 0x001fcc000f8ec03f */
[----:B------:R-:W-:-:S05]  /*e140*/  IMAD.U32 R22, RZ, RZ, UR4 ;  /* 0x00000004ff167e24 */ /* 0x000fca000f8e00ff */
[----:B------:R0:W1:Y:S01]  /*e150*/  LDS.128 R16, [R22+0x2a8d0] ;  /* 0x02a8d00016107984 */ /* 0x0000620000000c00 */
[----:B------:R-:W-:Y:S06]  /*e160*/  BAR.ARV 0x4, 0x180 ;  /* 0x0106000000007b1d */ /* 0x000fec0000002000 */
[----:B------:R-:W-:Y:S05]  /*e170*/  BRA `(.L_x_294) ;  /* 0x0000000800d07947 */ /* 0x000fea0003800000 */
.L_x_293:
[----:B------:R-:W0:Y:S01]  /*e180*/  S2R R0, SR_TID.X ;  /* 0x0000000000007919 */ /* 0x000e220000002100 */
[----:B------:R-:W-:Y:S01]  /*e190*/  UMOV UR4, 0xffffffff ;  /* 0xffffffff00047882 */ /* 0x000fe20000000000 */
[----:B0-----:R-:W-:-:S04]  /*e1a0*/  LOP3.LUT R9, R0, 0x1f, RZ, 0xc0, !PT ;  /* 0x0000001f00097812 */ /* 0x001fc800078ec0ff */
[----:B------:R-:W-:Y:S01]  /*e1b0*/  ISETP.NE.AND P0, PT, R9, 0x1f, PT ;  /* 0x0000001f0900780c */ /* 0x000fe20003f05270 */
[----:B------:R-:W-:-:S12]  /*e1c0*/  BRA.DIV UR4, `(.L_x_295) ;  /* 0x0000003e04487947 */ /* 0x000fd8000b800000 */
[----:B------:R-:W-:Y:S01]  /*e1d0*/  IMAD.IADD R7, R19, 0x1, R9 ;  /* 0x0000000113077824 */ /* 0x000fe200078e0209 */
[----:B------:R-:W-:-:S04]  /*e1e0*/  ULDC UR4, c[0x0][0xc3c] ;  /* 0x00030f0000047ab9 */ /* 0x000fc80000000800 */
[----:B------:R-:W-:-:S13]  /*e1f0*/  ISETP.GE.OR P1, PT, R7, UR4, !P0 ;  /* 0x0000000407007c0c */ /* 0x000fda000c726670 */
[----:B------:R-:W0:Y:S08]  /*e200*/  @!P1 LDC.64 R4, c[0x0][0xc80] ;  /* 0x00032000ff049b82 */ /* 0x000e300000000a00 */
[----:B------:R-:W1:Y:S01]  /*e210*/  @!P1 LDC.64 R2, c[0x0][0xc78] ;  /* 0x00031e00ff029b82 */ /* 0x000e620000000a00 */
[----:B0-----:R-:W-:-:S06]  /*e220*/  @!P1 IMAD.WIDE R4, R7, 0x4, R4 ;  /* 0x0000000407049825 */ /* 0x001fcc00078e0204 */
[----:B------:R-:W2:Y:S01]  /*e230*/  @!P1 LDG.E R4, desc[UR36][R4.64] ;  /* 0x0000002404049981 */ /* 0x000ea2000c1e1900 */
[----:B-1----:R-:W-:-:S06]  /*e240*/  @!P1 IMAD.WIDE R2, R7, 0x4, R2 ;  /* 0x0000000407029825 */ /* 0x002fcc00078e0202 */
[----:B------:R-:W3:Y:S01]  /*e250*/  @!P1 LDG.E R2, desc[UR36][R2.64] ;  /* 0x0000002402029981 */ /* 0x000ee2000c1e1900 */
[----:B------:R-:W-:Y:S02]  /*e260*/  IMAD.MOV.U32 R7, RZ, RZ, RZ ;  /* 0x000000ffff077224 */ /* 0x000fe400078e00ff */
[----:B------:R-:W-:Y:S01]  /*e270*/  IMAD.MOV.U32 R10, RZ, RZ, RZ ;  /* 0x000000ffff0a7224 */ /* 0x000fe200078e00ff */
[C---:B------:R-:W-:Y:S02]  /*e280*/  ISETP.GE.U32.AND P2, PT, R9.reuse, 0x2, PT ;  /* 0x000000020900780c */ /* 0x040fe40003f46070 */
[C---:B------:R-:W-:Y:S02]  /*e290*/  ISETP.GE.U32.AND P3, PT, R9.reuse, 0x4, PT ;  /* 0x000000040900780c */ /* 0x040fe40003f66070 */
[C---:B------:R-:W-:Y:S02]  /*e2a0*/  ISETP.GE.U32.AND P4, PT, R9.reuse, 0x8, PT ;  /* 0x000000080900780c */ /* 0x040fe40003f86070 */
[----:B------:R-:W-:Y:S01]  /*e2b0*/  ISETP.GE.U32.AND P5, PT, R9, 0x10, PT ;  /* 0x000000100900780c */ /* 0x000fe20003fa6070 */
[----:B------:R-:W-:Y:S04]  /*e2c0*/  SHFL.IDX PT, R0, R16, RZ, 0x1f ;  /* 0x00001fff10007589 */ /* 0x000fe800000e0000 */
[----:B------:R-:W-:Y:S01]  /*e2d0*/  SHFL.IDX PT, R8, R16, 0x1, 0x1f ;  /* 0x00201f0010087f89 */ /* 0x000fe200000e0000 */
[----:B--2---:R-:W-:-:S02]  /*e2e0*/  @!P1 IMAD.MOV.U32 R7, RZ, RZ, R4 ;  /* 0x000000ffff079224 */ /* 0x004fc400078e0004 */
[----:B---3--:R-:W-:-:S04]  /*e2f0*/  @!P1 IMAD.MOV.U32 R10, RZ, RZ, R2 ;  /* 0x000000ffff0a9224 */ /* 0x008fc800078e0002 */
[----:B------:R-:W-:-:S05]  /*e300*/  IMAD R13, R10, R7, RZ ;  /* 0x000000070a0d7224 */ /* 0x000fca00078e02ff */
[----:B------:R-:W0:Y:S01]  /*e310*/  SHFL.UP PT, R14, R13, 0x1, RZ ;  /* 0x042000000d0e7989 */ /* 0x000e2200000e00ff */
[----:B------:R-:W-:-:S04]  /*e320*/  ISETP.NE.AND P1, PT, R9, RZ, PT ;  /* 0x000000ff0900720c */ /* 0x000fc80003f25270 */
[----:B0-----:R-:W-:-:S05]  /*e330*/  SEL R6, R14, RZ, P1 ;  /* 0x000000ff0e067207 */ /* 0x001fca0000800000 */
[----:B------:R-:W-:-:S05]  /*e340*/  IMAD.IADD R6, R13, 0x1, R6 ;  /* 0x000000010d067824 */ /* 0x000fca00078e0206 */
[----:B------:R-:W0:Y:S02]  /*e350*/  SHFL.UP PT, R14, R6, 0x2, RZ ;  /* 0x04400000060e7989 */ /* 0x000e2400000e00ff */
[----:B0-----:R-:W-:-:S05]  /*e360*/  SEL R3, R14, RZ, P2 ;  /* 0x000000ff0e037207 */ /* 0x001fca0001000000 */
[----:B------:R-:W-:-:S05]  /*e370*/  IMAD.IADD R2, R6, 0x1, R3 ;  /* 0x0000000106027824 */ /* 0x000fca00078e0203 */
[----:B------:R-:W0:Y:S02]  /*e380*/  SHFL.UP PT, R14, R2, 0x4, RZ ;  /* 0x04800000020e7989 */ /* 0x000e2400000e00ff */
[----:B0-----:R-:W-:-:S04]  /*e390*/  SEL R3, R14, RZ, P3 ;  /* 0x000000ff0e037207 */ /* 0x001fc80001800000 */
[----:B------:R-:W-:-:S05]  /*e3a0*/  IADD3 R3, R2, R3, RZ ;  /* 0x0000000302037210 */ /* 0x000fca0007ffe0ff */
[----:B------:R-:W0:Y:S02]  /*e3b0*/  SHFL.UP PT, R14, R3, 0x8, RZ ;  /* 0x05000000030e7989 */ /* 0x000e2400000e00ff */
[----:B0-----:R-:W-:-:S05]  /*e3c0*/  SEL R4, R14, RZ, P4 ;  /* 0x000000ff0e047207 */ /* 0x001fca0002000000 */
[----:B------:R-:W-:-:S05]  /*e3d0*/  IMAD.IADD R4, R3, 0x1, R4 ;  /* 0x0000000103047824 */ /* 0x000fca00078e0204 */
[----:B------:R-:W0:Y:S02]  /*e3e0*/  SHFL.UP PT, R14, R4, 0x10, RZ ;  /* 0x06000000040e7989 */ /* 0x000e2400000e00ff */
[----:B0-----:R-:W-:-:S05]  /*e3f0*/  SEL R5, R14, RZ, P5 ;  /* 0x000000ff0e057207 */ /* 0x001fca0002800000 */
[----:B------:R-:W-:-:S05]  /*e400*/  IMAD.IADD R2, R4, 0x1, R5 ;  /* 0x0000000104027824 */ /* 0x000fca00078e0205 */
[----:B------:R0:W1:Y:S01]  /*e410*/  SHFL.IDX PT, R14, R2, 0x1f, 0x1f ;  /* 0x03e01f00020e7f89 */ /* 0x00006200000e0000 */
[----:B------:R-:W-:-:S07]  /*e420*/  IMAD.MOV.U32 R6, RZ, RZ, RZ ;  /* 0x000000ffff067224 */ /* 0x000fce00078e00ff */
.L_x_409:
[----:B------:R-:W-:Y:S02]  /*e430*/  ULDC UR4, c[0x0][0xc38] ;  /* 0x00030e0000047ab9 */ /* 0x000fe40000000800 */
[----:B------:R-:W-:-:S04]  /*e440*/  IMAD.U32 R5, RZ, RZ, UR4 ;  /* 0x00000004ff057e24 */ /* 0x000fc8000f8e00ff */
[----:B-1----:R-:W-:-:S04]  /*e450*/  IMAD R14, R14, R5, RZ ;  /* 0x000000050e0e7224 */ /* 0x002fc800078e02ff */
[----:B------:R-:W-:-:S05]  /*e460*/  IMAD.IADD R9, R8, 0x1, R14 ;  /* 0x0000000108097824 */ /* 0x000fca00078e020e */
[----:B------:R-:W-:-:S13]  /*e470*/  ISETP.GT.AND P6, PT, R9, R0, PT ;  /* 0x000000000900720c */ /* 0x000fda0003fc4270 */
[----:B------:R-:W-:Y:S05]  /*e480*/  @P6 BRA `(.L_x_296) ;  /* 0x0000000000a46947 */ /* 0x000fea0003800000 */
.L_x_299:
[----:B0-----:R-:W0:Y:S01]  /*e490*/  LDC R2, c[0x0][0xc3c] ;  /* 0x00030f00ff027b82 */ /* 0x001e220000000800 */
[----:B------:R-:W-:-:S05]  /*e4a0*/  VIADD R19, R19, 0x1f ;  /* 0x0000001f13137836 */ /* 0x000fca0000000000 */
[----:B0-----:R-:W-:-:S13]  /*e4b0*/  ISETP.GE.AND P6, PT, R19, R2, PT ;  /* 0x000000021300720c */ /* 0x001fda0003fc6270 */
[----:B------:R-:W-:Y:S05]  /*e4c0*/  @P6 BRA `(.L_x_297) ;  /* 0x0000000400b86947 */ /* 0x000fea0003800000 */
[----:B------:R-:W0:Y:S01]  /*e4d0*/  S2R R3, SR_TID.X ;  /* 0x0000000000037919 */ /* 0x000e220000002100 */
[----:B------:R-:W-:Y:S01]  /*e4e0*/  IMAD.MOV.U32 R7, RZ, RZ, RZ ;  /* 0x000000ffff077224 */ /* 0x000fe200078e00ff */
[----:B0-----:R-:W-:-:S05]  /*e4f0*/  LOP3.LUT R3, R3, 0x1f, RZ, 0xc0, !PT ;  /* 0x0000001f03037812 */ /* 0x001fca00078ec0ff */
[----:B------:R-:W-:-:S05]  /*e500*/  IMAD.IADD R11, R19, 0x1, R3 ;  /* 0x00000001130b7824 */ /* 0x000fca00078e0203 */
[----:B------:R-:W-:-:S13]  /*e510*/  ISETP.GE.OR P6, PT, R11, R2, !P0 ;  /* 0x000000020b00720c */ /* 0x000fda00047c6670 */
[----:B------:R-:W0:Y:S08]  /*e520*/  @!P6 LDC.64 R2, c[0x0][0xc80] ;  /* 0x00032000ff02eb82 */ /* 0x000e300000000a00 */
[----:B------:R-:W1:Y:S01]  /*e530*/  @!P6 LDC.64 R4, c[0x0][0xc78] ;  /* 0x00031e00ff04eb82 */ /* 0x000e620000000a00 */
[----:B------:R-:W-:Y:S02]  /*e540*/  IMAD.MOV.U32 R10, RZ, RZ, RZ ;  /* 0x000000ffff0a7224 */ /* 0x000fe400078e00ff */
[----:B0-----:R-:W-:-:S05]  /*e550*/  @!P6 IMAD.WIDE R2, R11, 0x4, R2 ;  /* 0x000000040b02e825 */ /* 0x001fca00078e0202 */
[----:B------:R1:W2:Y:S02]  /*e560*/  @!P6 LDG.E R7, desc[UR36][R2.64] ;  /* 0x000000240207e981 */ /* 0x0002a4000c1e1900 */
[----:B-1----:R-:W-:-:S05]  /*e570*/  @!P6 IMAD.WIDE R2, R11, 0x4, R4 ;  /* 0x000000040b02e825 */ /* 0x002fca00078e0204 */
[----:B------:R-:W2:Y:S01]  /*e580*/  @!P6 LDG.E R10, desc[UR36][R2.64] ;  /* 0x00000024020ae981 */ /* 0x000ea2000c1e1900 */
[----:B------:R-:W-:Y:S01]  /*e590*/  UMOV UR4, 0xffffffff ;  /* 0xffffffff00047882 */ /* 0x000fe20000000000 */
[----:B--2---:R-:W-:Y:S02]  /*e5a0*/  IMAD R13, R10, R7, RZ ;  /* 0x000000070a0d7224 */ /* 0x004fe400078e02ff */
[----:B------:R-:W-:Y:S05]  /*e5b0*/  BRA.DIV UR4, `(.L_x_298) ;  /* 0x0000003e04847947 */ /* 0x000fea000b800000 */
        /* <DEDUP_REMOVED lines=15> */
[----:B------:R0:W1:Y:S02]  /*e6b0*/  SHFL.IDX PT, R14, R2, 0x1f, 0x1f ;  /* 0x03e01f00020e7f89 */ /* 0x00006400000e0000 */
.L_x_417:
[----:B------:R-:W-:Y:S02]  /*e6c0*/  ULDC UR4, c[0x0][0xc38] ;  /* 0x00030e0000047ab9 */ /* 0x000fe40000000800 */
[----:B------:R-:W-:-:S04]  /*e6d0*/  IMAD.U32 R5, RZ, RZ, UR4 ;  /* 0x00000004ff057e24 */ /* 0x000fc8000f8e00ff */
[----:B-1----:R-:W-:-:S04]  /*e6e0*/  IMAD R14, R14, R5, RZ ;  /* 0x000000050e0e7224 */ /* 0x002fc800078e02ff */
[----:B------:R-:W-:-:S05]  /*e6f0*/  IMAD.IADD R9, R14, 0x1, R9 ;  /* 0x000000010e097824 */ /* 0x000fca00078e0209 */
[----:B------:R-:W-:-:S13]  /*e700*/  ISETP.GT.AND P6, PT, R9, R0, PT ;  /* 0x000000000900720c */ /* 0x000fda0003fc4270 */
[----:B------:R-:W-:Y:S05]  /*e710*/  @!P6 BRA `(.L_x_299) ;  /* 0xfffffffc005ce947 */ /* 0x000fea000383ffff */
.L_x_296:
[----:B------:R-:W-:Y:S01]  /*e720*/  IMAD.IADD R9, R9, 0x1, -R14 ;  /* 0x0000000109097824 */ /* 0x000fe200078e0a0e */
[----:B------:R-:W-:-:S03]  /*e730*/  UMOV UR4, 0xffffffff ;  /* 0xffffffff00047882 */ /* 0x000fc60000000000 */
[----:B------:R-:W-:-:S05]  /*e740*/  IMAD R3, R2, R5, R9 ;  /* 0x0000000502037224 */ /* 0x000fca00078e0209 */
[----:B------:R-:W-:Y:S01]  /*e750*/  ISETP.GT.AND P6, PT, R3, R0, PT ;  /* 0x000000000300720c */ /* 0x000fe20003fc4270 */
[----:B------:R-:W-:-:S12]  /*e760*/  BRA.DIV UR4, `(.L_x_300) ;  /* 0x0000003e04d07947 */ /* 0x000fd8000b800000 */
[----:B------:R-:W-:-:S04]  /*e770*/  VOTE.ANY R3, PT, !P6 ;  /* 0x0000000000037806 */ /* 0x000fc800070e0100 */
[----:B------:R-:W1:Y:S02]  /*e780*/  POPC R4, R3 ;  /* 0x0000000300047309 */ /* 0x000e640000000000 */
[----:B-1----:R1:W2:Y:S04]  /*e790*/  SHFL.IDX PT, R7, R7, R4, 0x1f ;  /* 0x00001f0407077589 */ /* 0x0022a800000e0000 */
[----:B------:R1:W3:Y:S02]  /*e7a0*/  SHFL.IDX PT, R10, R10, R4, 0x1f ;  /* 0x00001f040a0a7589 */ /* 0x0002e400000e0000 */
.L_x_422:
[----:B------:R-:W-:-:S13]  /*e7b0*/  ISETP.NE.AND P0, PT, R3, RZ, PT ;  /* 0x000000ff0300720c */ /* 0x000fda0003f05270 */
[----:B------:R-:W-:Y:S05]  /*e7c0*/  @!P0 BRA `(.L_x_301) ;  /* 0x0000000000108947 */ /* 0x000fea0003800000 */
[----:B------:R-:W-:Y:S01]  /*e7d0*/  UMOV UR4, 0xffffffff ;  /* 0xffffffff00047882 */ /* 0x000fe20000000000 */
[----:B------:R-:W-:Y:S02]  /*e7e0*/  VIADD R12, R4, 0xffffffff ;  /* 0xffffffff040c7836 */ /* 0x000fe40000000000 */
[----:B------:R-:W-:Y:S05]  /*e7f0*/  BRA.DIV UR4, `(.L_x_302) ;  /* 0x0000004204087947 */ /* 0x000fea000b800000 */
[----:B------:R4:W0:Y:S02]  /*e800*/  SHFL.IDX PT, R6, R2, R12, 0x1f ;  /* 0x00001f0c02067589 */ /* 0x00082400000e0000 */
.L_x_301:
[----:B--2---:R-:W-:Y:S01]  /*e810*/  IABS R8, R7 ;  /* 0x0000000700087213 */ /* 0x004fe20000000000 */
[----:B0-----:R-:W-:Y:S01]  /*e820*/  IMAD R16, R6, R5, R9 ;  /* 0x0000000506107224 */ /* 0x001fe200078e0209 */
[----:B---3--:R-:W-:Y:S01]  /*e830*/  IABS R5, R10 ;  /* 0x0000000a00057213 */ /* 0x008fe20000000000 */
[----:B------:R-:W-:Y:S01]  /*e840*/  IMAD.IADD R19, R4, 0x1, R19 ;  /* 0x0000000104137824 */ /* 0x000fe200078e0213 */
[----:B------:R-:W0:Y:S02]  /*e850*/  I2F.RP R11, R8 ;  /* 0x00000008000b7306 */ /* 0x000e240000209400 */
[----:B------:R-:W-:-:S06]  /*e860*/  IADD3 R0, R0, -R16, RZ ;  /* 0x8000001000007210 */ /* 0x000fcc0007ffe0ff */
[----:B----4-:R-:W2:Y:S08]  /*e870*/  I2F.RP R12, R5 ;  /* 0x00000005000c7306 */ /* 0x010eb00000209400 */
[----:B0-----:R-:W0:Y:S08]  /*e880*/  MUFU.RCP R11, R11 ;  /* 0x0000000b000b7308 */ /* 0x001e300000001000 */
[----:B--2---:R-:W-:Y:S01]  /*e890*/  MUFU.RCP R12, R12 ;  /* 0x0000000c000c7308 */ /* 0x004fe20000001000 */
[----:B0-----:R-:W-:-:S07]  /*e8a0*/  VIADD R2, R11, 0xffffffe ;  /* 0x0ffffffe0b027836 */ /* 0x001fce0000000000 */
[----:B------:R0:W2:Y:S02]  /*e8b0*/  F2I.FTZ.U32.TRUNC.NTZ R3, R2 ;  /* 0x0000000200037305 */ /* 0x0000a4000021f000 */
[----:B0-----:R-:W-:Y:S02]  /*e8c0*/  IMAD.MOV.U32 R2, RZ, RZ, RZ ;  /* 0x000000ffff027224 */ /* 0x001fe400078e00ff */
[----:B--2---:R-:W-:-:S04]  /*e8d0*/  IMAD.MOV R9, RZ, RZ, -R3 ;  /* 0x000000ffff097224 */ /* 0x004fc800078e0a03 */
[----:B------:R-:W-:-:S04]  /*e8e0*/  IMAD R9, R9, R8, RZ ;  /* 0x0000000809097224 */ /* 0x000fc800078e02ff */
[----:B------:R-:W-:Y:S01]  /*e8f0*/  IMAD.HI.U32 R3, R3, R9, R2 ;  /* 0x0000000903037227 */ /* 0x000fe200078e0002 */
[----:B------:R-:W-:Y:S02]  /*e900*/  IABS R2, R7 ;  /* 0x0000000700027213 */ /* 0x000fe40000000000 */
[----:B------:R-:W-:-:S03]  /*e910*/  IABS R9, R0 ;  /* 0x0000000000097213 */ /* 0x000fc60000000000 */
[----:B------:R-:W-:Y:S02]  /*e920*/  IMAD.MOV R2, RZ, RZ, -R2 ;  /* 0x000000ffff027224 */ /* 0x000fe400078e0a02 */
[----:B------:R-:W-:-:S04]  /*e930*/  IMAD.HI.U32 R6, R3, R9, RZ ;  /* 0x0000000903067227 */ /* 0x000fc800078e00ff */
[----:B------:R-:W-:Y:S02]  /*e940*/  VIADD R3, R12, 0xffffffe ;  /* 0x0ffffffe0c037836 */ /* 0x000fe40000000000 */
[----:B------:R-:W-:-:S04]  /*e950*/  IMAD R9, R6, R2, R9 ;  /* 0x0000000206097224 */ /* 0x000fc800078e0209 */
[----:B------:R-:W0:Y:S01]  /*e960*/  F2I.FTZ.U32.TRUNC.NTZ R3, R3 ;  /* 0x0000000300037305 */ /* 0x000e22000021f000 */
[----:B------:R-:W-:-:S13]  /*e970*/  ISETP.GT.U32.AND P1, PT, R8, R9, PT ;  /* 0x000000090800720c */ /* 0x000fda0003f24070 */
[----:B------:R-:W-:Y:S02]  /*e980*/  @!P1 IMAD.IADD R9, R9, 0x1, -R8 ;  /* 0x0000000109099824 */ /* 0x000fe400078e0a08 */
[----:B0-----:R-:W-:Y:S02]  /*e990*/  IMAD.MOV R2, RZ, RZ, -R3 ;  /* 0x000000ffff027224 */ /* 0x001fe400078e0a03 */
[----:B------:R-:W-:Y:S01]  /*e9a0*/  @!P1 VIADD R6, R6, 0x1 ;  /* 0x0000000106069836 */ /* 0x000fe20000000000 */
[----:B------:R-:W-:Y:S01]  /*e9b0*/  ISETP.GE.U32.AND P0, PT, R9, R8, PT ;  /* 0x000000080900720c */ /* 0x000fe20003f06070 */
[----:B------:R-:W-:Y:S01]  /*e9c0*/  IMAD R9, R2, R5, RZ ;  /* 0x0000000502097224 */ /* 0x000fe200078e02ff */
[----:B------:R-:W-:Y:S01]  /*e9d0*/  ISETP.NE.AND P1, PT, R7, RZ, PT ;  /* 0x000000ff0700720c */ /* 0x000fe20003f25270 */
[----:B------:R-:W-:-:S04]  /*e9e0*/  IMAD.MOV.U32 R2, RZ, RZ, RZ ;  /* 0x000000ffff027224 */ /* 0x000fc800078e00ff */
[----:B------:R-:W-:Y:S01]  /*e9f0*/  IMAD.HI.U32 R8, R3, R9, R2 ;  /* 0x0000000903087227 */ /* 0x000fe200078e0002 */
[----:B------:R-:W-:-:S04]  /*ea00*/  LOP3.LUT R2, R0, R7, RZ, 0x3c, !PT ;  /* 0x0000000700027212 */ /* 0x000fc800078e3cff */
[----:B------:R-:W-:Y:S01]  /*ea10*/  ISETP.GE.AND P2, PT, R2, RZ, PT ;  /* 0x000000ff0200720c */ /* 0x000fe20003f46270 */
[----:B------:R-:W-:Y:S01]  /*ea20*/  @P0 VIADD R6, R6, 0x1 ;  /* 0x0000000106060836 */ /* 0x000fe20000000000 */
[----:B------:R-:W-:-:S05]  /*ea30*/  IABS R2, R10 ;  /* 0x0000000a00027213 */ /* 0x000fca0000000000 */
[----:B------:R-:W-:-:S06]  /*ea40*/  IMAD.MOV R2, RZ, RZ, -R2 ;  /* 0x000000ffff027224 */ /* 0x000fcc00078e0a02 */
[----:B------:R-:W-:Y:S01]  /*ea50*/  @!P2 IMAD.MOV R6, RZ, RZ, -R6 ;  /* 0x000000ffff06a224 */ /* 0x000fe200078e0a06 */
[----:B------:R-:W-:-:S04]  /*ea60*/  @!P1 LOP3.LUT R6, RZ, R7, RZ, 0x33, !PT ;  /* 0x00000007ff069212 */ /* 0x000fc800078e33ff */
[-C--:B------:R-:W-:Y:S01]  /*ea70*/  IABS R3, R6.reuse ;  /* 0x0000000600037213 */ /* 0x080fe20000000000 */
[----:B------:R-:W-:-:S04]  /*ea80*/  IMAD R7, R7, R6, RZ ;  /* 0x0000000607077224 */ /* 0x000fc800078e02ff */
[----:B------:R-:W-:-:S04]  /*ea90*/  IMAD.HI.U32 R8, R8, R3, RZ ;  /* 0x0000000308087227 */ /* 0x000fc800078e00ff */
[----:B------:R-:W-:Y:S02]  /*eaa0*/  IMAD R2, R8, R2, R3 ;  /* 0x0000000208027224 */ /* 0x000fe400078e0203 */
[----:B------:R-:W-:-:S03]  /*eab0*/  IMAD.IADD R17, R0, 0x1, -R7 ;  /* 0x0000000100117824 */ /* 0x000fc600078e0a07 */
[----:B------:R-:W-:-:S13]  /*eac0*/  ISETP.GT.U32.AND P1, PT, R5, R2, PT ;  /* 0x000000020500720c */ /* 0x000fda0003f24070 */
[----:B------:R-:W-:Y:S01]  /*ead0*/  @!P1 IMAD.IADD R2, R2, 0x1, -R5 ;  /* 0x0000000102029824 */ /* 0x000fe200078e0a05 */
[----:B------:R-:W-:Y:S02]  /*eae0*/  @!P1 IADD3 R8, R8, 0x1, RZ ;  /* 0x0000000108089810 */ /* 0x000fe40007ffe0ff */
[----:B------:R-:W-:Y:S02]  /*eaf0*/  ISETP.NE.AND P1, PT, R10, RZ, PT ;  /* 0x000000ff0a00720c */ /* 0x000fe40003f25270 */
[----:B------:R-:W-:Y:S02]  /*eb00*/  ISETP.GE.U32.AND P0, PT, R2, R5, PT ;  /* 0x000000050200720c */ /* 0x000fe40003f06070 */
[----:B------:R-:W-:-:S04]  /*eb10*/  LOP3.LUT R2, R6, R10, RZ, 0x3c, !PT ;  /* 0x0000000a06027212 */ /* 0x000fc800078e3cff */
[----:B------:R-:W-:-:S07]  /*eb20*/  ISETP.GE.AND P2, PT, R2, RZ, PT ;  /* 0x000000ff0200720c */ /* 0x000fce0003f46270 */
[----:B------:R-:W-:-:S06]  /*eb30*/  @P0 VIADD R8, R8, 0x1 ;  /* 0x0000000108080836 */ /* 0x000fcc0000000000 */
[----:B------:R-:W-:Y:S01]  /*eb40*/  @!P2 IMAD.MOV R8, RZ, RZ, -R8 ;  /* 0x000000ffff08a224 */ /* 0x000fe200078e0a08 */
[----:B------:R-:W-:-:S05]  /*eb50*/  @!P1 LOP3.LUT R8, RZ, R10, RZ, 0x33, !PT ;  /* 0x0000000aff089212 */ /* 0x000fca00078e33ff */
[----:B------:R-:W-:-:S04]  /*eb60*/  IMAD.MOV R3, RZ, RZ, -R8 ;  /* 0x000000ffff037224 */ /* 0x000fc800078e0a08 */
[C---:B------:R-:W-:Y:S02]  /*eb70*/  IMAD R18, R10.reuse, R3, R6 ;  /* 0x000000030a127224 */ /* 0x040fe400078e0206 */
[----:B------:R-:W-:-:S04]  /*eb80*/  IMAD R3, R10, 0x1000000, R8 ;  /* 0x010000000a037824 */ /* 0x000fc800078e0208 */
[----:B------:R-:W-:Y:S01]  /*eb90*/  IMAD R18, R18, 0x10000, R3 ;  /* 0x0001000012127824 */ /* 0x000fe200078e0203 */
[----:B------:R-:W-:Y:S06]  /*eba0*/  BRA `(.L_x_303) ;  /* 0x00000000001c7947 */ /* 0x000fec0003800000 */
.L_x_297:
[----:B------:R-:W-:Y:S01]  /*ebb0*/  UMOV UR4, URZ ;  /* 0x0000003f00047c82 */ /* 0x000fe20008000000 */
[----:B------:R-:W-:Y:S01]  /*ebc0*/  UMOV UR5, URZ ;  /* 0x0000003f00057c82 */ /* 0x000fe20008000000 */
[----:B------:R-:W-:Y:S01]  /*ebd0*/  ULDC UR6, c[0x0][0xc3c] ;  /* 0x00030f0000067ab9 */ /* 0x000fe20000000800 */
[----:B------:R-:W-:Y:S01]  /*ebe0*/  IMAD.MOV.U32 R16, RZ, RZ, R0 ;  /* 0x000000ffff107224 */ /* 0x000fe200078e0000 */
[----:B------:R-:W-:Y:S01]  /*ebf0*/  MOV R19, UR6 ;  /* 0x0000000600137c02 */ /* 0x000fe20008000f00 */
[----:B------:R-:W-:Y:S02]  /*ec00*/  IMAD.U32 R17, RZ, RZ, UR4 ;  /* 0x00000004ff117e24 */ /* 0x000fe4000f8e00ff */
[----:B------:R-:W-:-:S07]  /*ec10*/  IMAD.U32 R18, RZ, RZ, UR5 ;  /* 0x00000005ff127e24 */ /* 0x000fce000f8e00ff */
.L_x_303:
[----:B------:R-:W0:Y:S01]  /*ec20*/  S2R R0, SR_TID.X ;  /* 0x0000000000007919 */ /* 0x000e220000002100 */
[----:B------:R-:W-:Y:S05]  /*ec30*/  WARPSYNC.ALL ;  /* 0x0000000000007948 */ /* 0x000fea0003800000 */
[----:B------:R-:W-:Y:S01]  /*ec40*/  BAR.SYNC.DEFER_BLOCKING 0x4, 0x180 ;  /* 0x0106000000007b1d */ /* 0x000fe20000010000 */
[----:B0-----:R-:W-:-:S04]  /*ec50*/  LOP3.LUT R0, R0, 0x1f, RZ, 0xc0, !PT ;  /* 0x0000001f00007812 */ /* 0x001fc800078ec0ff */
[----:B------:R-:W-:-:S13]  /*ec60*/  ISETP.NE.AND P0, PT, R0, RZ, PT ;  /* 0x000000ff0000720c */ /* 0x000fda0003f05270 */
[----:B------:R-:W0:Y:S01]  /*ec70*/  @!P0 S2R R3, SR_CgaCtaId ;  /* 0x0000000000038919 */ /* 0x000e220000008800 */
[----:B------:R-:W-:-:S04]  /*ec80*/  @!P0 MOV R0, 0x400 ;  /* 0x0000040000008802 */ /* 0x000fc80000000f00 */
[----:B0-----:R-:W-:-:S05]  /*ec90*/  @!P0 LEA R22, R3, R0, 0x18 ;  /* 0x0000000003168211 */ /* 0x001fca00078ec0ff */
[----:B------:R2:W-:Y:S01]  /*eca0*/  @!P0 STS.128 [R22+0x2a8d0], R16 ;  /* 0x02a8d01016008388 */ /* 0x0005e20000000c00 */
[----:B------:R-:W-:Y:S06]  /*ecb0*/  BAR.ARV 0x5, 0x180 ;  /* 0x0146000000007b1d */ /* 0x000fec0000002000 */
.L_x_294:
[----:B------:R-:W-:Y:S02]  /*ecc0*/  ULDC UR4, c[0x0][0xc3c] ;  /* 0x00030f0000047ab9 */ /* 0x000fe40000000800 */
[----:B-1----:R-:W-:-:S13]  /*ecd0*/  ISETP.GE.AND P0, PT, R19, UR4, PT ;  /* 0x0000000413007c0c */ /* 0x002fda000bf06270 */
[----:B------:R-:W-:Y:S05]  /*ece0*/  @!P0 BRA `(.L_x_304) ;  /* 0xffffffb400bc8947 */ /* 0x000fea000383ffff */
[----:B------:R-:W-:Y:S05]  /*ecf0*/  BSYNC B8 ;  /* 0x0000000000087941 */ /* 0x000fea0003800000 */
.L_x_241:
[----:B-1----:R-:W3:Y:S01]  /*ed00*/  LDL.LU R0, [R1+0x18] ;  /* 0x0000180001007983 */ /* 0x002ee20000300800 */
[----:B------:R-:W-:Y:S01]  /*ed10*/  BSSY B0, `(.L_x_305) ;  /* 0x000000b000007945 */ /* 0x000fe20003800000 */
[----:B------:R-:W1:Y:S01]  /*ed20*/  S2R R5, SR_CgaCtaId ;  /* 0x0000000000057919 */ /* 0x000e620000008800 */
[----:B---3--:R-:W-:-:S05]  /*ed30*/  VIADD R0, R0, 0x1 ;  /* 0x0000000100007836 */ /* 0x008fca0000000000 */
[----:B------:R-:W-:-:S04]  /*ed40*/  LEA.HI R2, R0, R0, RZ, 0x1 ;  /* 0x0000000000027211 */ /* 0x000fc800078f08ff */
[----:B------:R-:W-:Y:S02]  /*ed50*/  LOP3.LUT R3, R2, 0xfffffffe, RZ, 0xc0, !PT ;  /* 0xfffffffe02037812 */ /* 0x000fe400078ec0ff */
[----:B------:R-:W-:-:S03]  /*ed60*/  MOV R2, 0x400 ;  /* 0x0000040000027802 */ /* 0x000fc60000000f00 */
[----:B------:R-:W-:Y:S01]  /*ed70*/  IMAD.IADD R0, R0, 0x1, -R3 ;  /* 0x0000000100007824 */ /* 0x000fe200078e0a03 */
[----:B-1----:R-:W-:-:S04]  /*ed80*/  LEA R4, R5, R2, 0x18 ;  /* 0x0000000205047211 */ /* 0x002fc800078ec0ff */
[----:B------:R-:W-:-:S04]  /*ed90*/  SHF.L.U32 R0, R0, 0x1f, RZ ;  /* 0x0000001f00007819 */ /* 0x000fc800000006ff */
[----:B------:R-:W1:Y:S02]  /*eda0*/  SYNCS.PHASECHK.TRANS64.TRYWAIT P0, [R4+URZ+0x2a820], R0 ;  /* 0x02a82000040075a7 */ /* 0x000e64000800017f */
[----:B-1----:R-:W-:Y:S05]  /*edb0*/  @!P0 BRA `(.L_x_306) ;  /* 0x0000003800c08947 */ /* 0x002fea0003800000 */
.L_x_425:
[----:B------:R-:W-:Y:S05]  /*edc0*/  BSYNC B0 ;  /* 0x0000000000007941 */ /* 0x000fea0003800000 */
.L_x_305:
[----:B------:R-:W-:-:S03]  /*edd0*/  UMOV UR4, 0xffffffff ;  /* 0xffffffff00047882 */ /* 0x000fc60000000000 */
[----:B------:R-:W-:Y:S05]  /*ede0*/  BRA.DIV UR4, `(.L_x_307) ;  /* 0x0000003a04c87947 */ /* 0x000fea000b800000 */
[----:B-1----:R-:W1:Y:S02]  /*edf0*/  S2R R0, SR_TID.X ;  /* 0x0000000000007919 */ /* 0x002e640000002100 */
[----:B-1----:R-:W-:-:S04]  /*ee00*/  SHF.R.U32.HI R0, RZ, 0x5, R0 ;  /* 0x00000005ff007819 */ /* 0x002fc80000011600 */
[----:B------:R-:W-:-:S05]  /*ee10*/  LOP3.LUT R0, R0, 0x3, RZ, 0xc0, !PT ;  /* 0x0000000300007812 */ /* 0x000fca00078ec0ff */
[----:B------:R1:W3:Y:S02]  /*ee20*/  SHFL.IDX PT, R14, R0, RZ, 0x1f ;  /* 0x00001fff000e7589 */ /* 0x0002e400000e0000 */
.L_x_428:
[----:B---3--:R-:W-:Y:S01]  /*ee30*/  ISETP.NE.AND P0, PT, R14, RZ, PT ;  /* 0x000000ff0e00720c */ /* 0x008fe20003f05270 */
[----:B------:R-:W-:-:S12]  /*ee40*/  BSSY B0, `(.L_x_308) ;  /* 0x0000026000007945 */ /* 0x000fd80003800000 */
[----:B------:R-:W-:Y:S05]  /*ee50*/  @P0 BRA `(.L_x_309) ;  /* 0x0000000000900947 */ /* 0x000fea0003800000 */
[----:B------:R-:W-:-:S03]  /*ee60*/  UMOV UR4, 0xffffffff ;  /* 0xffffffff00047882 */ /* 0x000fc60000000000 */
[----:B------:R-:W-:Y:S05]  /*ee70*/  BRA.DIV UR4, `(.L_x_310) ;  /* 0x0000003a04d87947 */ /* 0x000fea000b800000 */
[----:B------:R-:W-:-:S13]  /*ee80*/  ELECT P6, URZ, PT ;  /* 0x00000000003f782f */ /* 0x000fda00038c0000 */
.L_x_431:
[----:B------:R-:W-:Y:S05]  /*ee90*/  @!P6 BRA `(.L_x_309) ;  /* 0x000000000080e947 */ /* 0x000fea0003800000 */
[----:B-1----:R-:W3:Y:S02]  /*eea0*/  LDL R0, [R1+0x1c] ;  /* 0x00001c0001007983 */ /* 0x002ee40000100800 */
[----:B---3--:R-:W-:-:S13]  /*eeb0*/  R2UR UR4, R0 ;  /* 0x00000000000472ca */ /* 0x008fda00000e0000 */
[----:B------:R-:W-:-:S06]  /*eec0*/  ULOP3.LUT UR4, UR4, 0x2, URZ, 0xfc, !UPT ;  /* 0x0000000204047892 */ /* 0x000fcc000f8efc3f */
[----:B------:R-:W-:-:S05]  /*eed0*/  IMAD.U32 R0, RZ, RZ, UR4 ;  /* 0x00000004ff007e24 */ /* 0x000fca000f8e00ff */
[----:B------:R-:W-:-:S13]  /*eee0*/  ISETP.NE.AND P0, PT, R0, 0x3, PT ;  /* 0x000000030000780c */ /* 0x000fda0003f05270 */
[----:B------:R-:W-:Y:S05]  /*eef0*/  @!P0 BRA `(.L_x_311) ;  /* 0x0000000000048947 */ /* 0x000fea0003800000 */
[----:B------:R-:W-:Y:S01]  /*ef00*/  BPT.TRAP 0x1 ;  /* 0x000000040000795c */ /* 0x000fe20000300000 */
.L_x_311:
[C---:B------:R-:W-:Y:S01]  /*ef10*/  IMAD R5, R27.reuse, 0x8, R4 ;  /* 0x000000081b057824 */ /* 0x040fe200078e0204 */
[----:B------:R-:W-:Y:S01]  /*ef20*/  SHF.L.U32 R0, R28, 0x1f, RZ ;  /* 0x0000001f1c007819 */ /* 0x000fe200000006ff */
[----:B------:R-:W-:-:S03]  /*ef30*/  VIADD R27, R27, 0x1 ;  /* 0x000000011b1b7836 */ /* 0x000fc60000000000 */
[----:B------:R-:W1:Y:S02]  /*ef40*/  SYNCS.PHASECHK.TRANS64.TRYWAIT P1, [R5+URZ+0x2a840], R0 ;  /* 0x02a84000050075a7 */ /* 0x000e64000802017f */
[----:B------:R-:W-:-:S04]  /*ef50*/  ISETP.NE.AND P2, PT, R27, 0x2, PT ;  /* 0x000000021b00780c */ /* 0x000fc80003f45270 */
[----:B------:R-:W-:Y:S01]  /*ef60*/  SEL R3, RZ, 0x1, P2 ;  /* 0x00000001ff037807 */ /* 0x000fe20001000000 */
[----:B-1----:R-:W-:Y:S08]  /*ef70*/  @!P1 BRA `(.L_x_312) ;  /* 0x0000003800b89947 */ /* 0x002ff00003800000 */
.L_x_432:
[----:B------:R-:W-:Y:S02]  /*ef80*/  SEL R27, R27, RZ, P2 ;  /* 0x000000ff1b1b7207 */ /* 0x000fe40001000000 */
[----:B------:R-:W-:Y:S01]  /*ef90*/  LOP3.LUT R2, R28, R3, RZ, 0x3c, !PT ;  /* 0x000000031c027212 */ /* 0x000fe200078e3cff */
[----:B------:R-:W-:Y:S06]  /*efa0*/  @!P0 BRA `(.L_x_313) ;  /* 0x0000000000048947 */ /* 0x000fec0003800000 */
[----:B------:R-:W-:Y:S01]  /*efb0*/  BPT.TRAP 0x1 ;  /* 0x000000040000795c */ /* 0x000fe20000300000 */
.L_x_313:
[----:B------:R-:W-:Y:S01]  /*efc0*/  IMAD R27, R27, 0x8, R4 ;  /* 0x000000081b1b7824 */ /* 0x000fe200078e0204 */
[----:B------:R-:W-:-:S04]  /*efd0*/  SHF.L.U32 R2, R2, 0x1f, RZ ;  /* 0x0000001f02027819 */ /* 0x000fc800000006ff */
[----:B------:R-:W3:Y:S02]  /*efe0*/  SYNCS.PHASECHK.TRANS64.TRYWAIT P1, [R27+URZ+0x2a840], R2 ;  /* 0x02a840021b0075a7 */ /* 0x000ee4000802017f */
[----:B---3--:R-:W-:Y:S05]  /*eff0*/  @!P1 BRA `(.L_x_314) ;  /* 0x0000003800ac9947 */ /* 0x008fea0003800000 */
.L_x_433:
[----:B------:R-:W-:Y:S05]  /*f000*/  @!P0 BRA `(.L_x_315) ;  /* 0x0000000000048947 */ /* 0x000fea0003800000 */
[----:B------:R-:W-:Y:S01]  /*f010*/  BPT.TRAP 0x1 ;  /* 0x000000040000795c */ /* 0x000fe20000300000 */
.L_x_315:
[----:B------:R-:W4:Y:S02]  /*f020*/  SYNCS.PHASECHK.TRANS64.TRYWAIT P1, [R5+URZ+0x2a860], R0 ;  /* 0x02a86000050075a7 */ /* 0x000f24000802017f */
[----:B----4-:R-:W-:Y:S05]  /*f030*/  @!P1 BRA `(.L_x_316) ;  /* 0x0000003800b09947 */ /* 0x010fea0003800000 */
.L_x_434:
[----:B------:R-:W-:Y:S05]  /*f040*/  @!P0 BRA `(.L_x_317) ;  /* 0x0000000000048947 */ /* 0x000fea0003800000 */
[----:B------:R-:W-:Y:S01]  /*f050*/  BPT.TRAP 0x1 ;  /* 0x000000040000795c */ /* 0x000fe20000300000 */
.L_x_317:
[----:B------:R0:W0:Y:S02]  /*f060*/  SYNCS.PHASECHK.TRANS64.TRYWAIT P0, [R27+URZ+0x2a860], R2 ;  /* 0x02a860021b0075a7 */ /* 0x000024000800017f */
[----:B0-----:R-:W-:Y:S05]  /*f070*/  @!P0 NANOSLEEP.SYNCS 0x989680 ;  /* 0x009896800000895d */ /* 0x001fea0003900000 */
[----:B------:R-:W0:Y:S02]  /*f080*/  @!P0 SYNCS.PHASECHK.TRANS64 P0, [R27+URZ+0x2a860], R2 ;  /* 0x02a860021b0085a7 */ /* 0x000e24000800007f */
[----:B0-----:R-:W-:Y:S05]  /*f090*/  @!P0 BRA `(.L_x_317) ;  /* 0xfffffffc00f08947 */ /* 0x001fea000383ffff */
.L_x_309:
[----:B------:R-:W-:Y:S05]  /*f0a0*/  BSYNC B0 ;  /* 0x0000000000007941 */ /* 0x000fea0003800000 */
.L_x_308:
[----:B------:R-:W-:Y:S05]  /*f0b0*/  EXIT ;  /* 0x000000000000794d */ /* 0x000fea0003800000 */
.L_x_188:
[----:B0-----:R-:W-:-:S04]  /*f0c0*/  IMAD.U32 R3, RZ, RZ, UR43 ;  /* 0x0000002bff037e24 */ /* 0x001fc8000f8e00ff */
[----:B------:R0:W1:Y:S03]  /*f0d0*/  SYNCS.PHASECHK.TRANS64.TRYWAIT P1, [R3+URZ+0x2a800], R0 ;  /* 0x02a80000030075a7 */ /* 0x000066000802017f */
[----:B-1----:R-:W-:Y:S05]  /*f0e0*/  @!P1 NANOSLEEP.SYNCS 0x989680 ;  /* 0x009896800000995d */ /* 0x002fea0003900000 */
[----:B------:R-:W1:Y:S02]  /*f0f0*/  @!P1 SYNCS.PHASECHK.TRANS64 P1, [R3+URZ+0x2a800], R0 ;  /* 0x02a80000030095a7 */ /* 0x000e64000802007f */
[----:B-1----:R-:W-:Y:S05]  /*f100*/  @!P1 BRA `(.L_x_188) ;  /* 0xfffffffc00ec9947 */ /* 0x002fea000383ffff */
[----:B------:R-:W-:Y:S05]  /*f110*/  BRA `(.L_x_318) ;  /* 0xffffff2800847947 */ /* 0x000fea000383ffff */
.L_x_192:
[----:B-1----:R1:W2:Y:S02]  /*f120*/  SYNCS.PHASECHK.TRANS64.TRYWAIT P1, [R8+URZ+0x2a830], R3 ;  /* 0x02a83003080075a7 */ /* 0x0022a4000802017f */
[----:B--2---:R-:W-:Y:S05]  /*f130*/  @!P1 NANOSLEEP.SYNCS 0x989680 ;  /* 0x009896800000995d */ /* 0x004fea0003900000 */
[----:B------:R-:W2:Y:S02]  /*f140*/  @!P1 SYNCS.PHASECHK.TRANS64 P1, [R8+URZ+0x2a830], R3 ;  /* 0x02a83003080095a7 */ /* 0x000ea4000802007f */
[----:B--2---:R-:W-:Y:S05]  /*f150*/  @!P1 BRA `(.L_x_192) ;  /* 0xfffffffc00f09947 */ /* 0x004fea000383ffff */
[----:B------:R-:W-:Y:S05]  /*f160*/  BRA `(.L_x_191) ;  /* 0xffffff2800a47947 */ /* 0x000fea000383ffff */
.L_x_198:
[----:B-1----:R-:W-:-:S04]  /*f170*/  IMAD.U32 R3, RZ, RZ, UR8 ;  /* 0x00000008ff037e24 */ /* 0x002fc8000f8e00ff */
[----:B------:R1:W2:Y:S03]  /*f180*/  SYNCS.PHASECHK.TRANS64.TRYWAIT P1, [R3+URZ+0x2a830], R0 ;  /* 0x02a83000030075a7 */ /* 0x0002a6000802017f */
[----:B--2---:R-:W-:Y:S05]  /*f190*/  @!P1 NANOSLEEP.SYNCS 0x989680 ;  /* 0x009896800000995d */ /* 0x004fea0003900000 */
[----:B------:R-:W2:Y:S02]  /*f1a0*/  @!P1 SYNCS.PHASECHK.TRANS64 P1, [R3+URZ+0x2a830], R0 ;  /* 0x02a83000030095a7 */ /* 0x000ea4000802007f */
[----:B--2---:R-:W-:Y:S05]  /*f1b0*/  @!P1 BRA `(.L_x_198) ;  /* 0xfffffffc00ec9947 */ /* 0x004fea000383ffff */
[----:B------:R-:W-:Y:S05]  /*f1c0*/  BRA `(.L_x_197) ;  /* 0xffffff4800ec7947 */ /* 0x000fea000383ffff */
.L_x_202:
[----:B-1----:R-:W-:-:S04]  /*f1d0*/  IMAD.U32 R3, RZ, RZ, UR9 ;  /* 0x00000009ff037e24 */ /* 0x002fc8000f8e00ff */
[----:B------:R1:W2:Y:S03]  /*f1e0*/  SYNCS.PHASECHK.TRANS64.TRYWAIT P1, [R3+URZ+0x2a850], R0 ;  /* 0x02a85000030075a7 */ /* 0x0002a6000802017f */
[----:B--2---:R-:W-:Y:S05]  /*f1f0*/  @!P1 NANOSLEEP.SYNCS 0x989680 ;  /* 0x009896800000995d */ /* 0x004fea0003900000 */
[----:B------:R-:W2:Y:S02]  /*f200*/  @!P1 SYNCS.PHASECHK.TRANS64 P1, [R3+URZ+0x2a850], R0 ;  /* 0x02a85000030095a7 */ /* 0x000ea4000802007f */
[----:B--2---:R-:W-:Y:S05]  /*f210*/  @!P1 BRA `(.L_x_202) ;  /* 0xfffffffc00ec9947 */ /* 0x004fea000383ffff */
[----:B------:R-:W-:Y:S05]  /*f220*/  BRA `(.L_x_201) ;  /* 0xffffff5400247947 */ /* 0x000fea000383ffff */
.L_x_209:
[----:B-1----:R-:W-:-:S04]  /*f230*/  IMAD.U32 R5, RZ, RZ, UR5 ;  /* 0x00000005ff057e24 */ /* 0x002fc8000f8e00ff */
[----:B------:R1:W2:Y:S03]  /*f240*/  SYNCS.PHASECHK.TRANS64.TRYWAIT P1, [R5+URZ+0x2a850], R4 ;  /* 0x02a85004050075a7 */ /* 0x0002a6000802017f */
[----:B--2---:R-:W-:Y:S05]  /*f250*/  @!P1 NANOSLEEP.SYNCS 0x989680 ;  /* 0x009896800000995d */ /* 0x004fea0003900000 */
[----:B------:R-:W2:Y:S02]  /*f260*/  @!P1 SYNCS.PHASECHK.TRANS64 P1, [R5+URZ+0x2a850], R4 ;  /* 0x02a85004050095a7 */ /* 0x000ea4000802007f */
[----:B--2---:R-:W-:Y:S05]  /*f270*/  @!P1 BRA `(.L_x_209) ;  /* 0xfffffffc00ec9947 */ /* 0x004fea000383ffff */
[----:B------:R-:W-:Y:S05]  /*f280*/  BRA `(.L_x_208) ;  /* 0xffffff6800c07947 */ /* 0x000fea000383ffff */
.L_x_255:
[----:B------:R-:W-:Y:S01]  /*f290*/  SHF.R.U32.HI R7, RZ, 0x5, R21 ;  /* 0x00000005ff077819 */ /* 0x000fe20000011615 */
[----:B------:R-:W-:Y:S01]  /*f2a0*/  BSSY B0, `(.L_x_319) ;  /* 0x0000009000007945 */ /* 0x000fe20003800000 */
[----:B------:R-:W-:Y:S02]  /*f2b0*/  IMAD.MOV.U32 R12, RZ, RZ, RZ ;  /* 0x000000ffff0c7224 */ /* 0x000fe400078e00ff */
[----:B------:R-:W-:Y:S01]  /*f2c0*/  LOP3.LUT R7, R7, 0x3, RZ, 0xc0, !PT ;  /* 0x0000000307077812 */ /* 0x000fe200078ec0ff */
[----:B------:R-:W-:Y:S02]  /*f2d0*/  IMAD.MOV.U32 R11, RZ, RZ, 0x1f ;  /* 0x0000001fff0b7424 */ /* 0x000fe400078e00ff */
[----:B------:R-:W-:Y:S01]  /*f2e0*/  IMAD.MOV.U32 R15, RZ, RZ, -0x1 ;  /* 0xffffffffff0f7424 */ /* 0x000fe200078e00ff */
[----:B------:R-:W-:-:S07]  /*f2f0*/  MOV R13, R7 ;  /* 0x00000007000d7202 */ /* 0x000fce0000000f00 */
[----:B-----5:R-:W-:Y:S05]  /*f300*/  WARPSYNC.COLLECTIVE R15, `(.L_x_320) ;  /* 0x000000000f087348 */ /* 0x020fea0003c00000 */
[----:B------:R0:W1:Y:S02]  /*f310*/  SHFL.IDX P6, R14, R13, R12, R11 ;  /* 0x0000000c0d0e7389 */ /* 0x00006400000c000b */
[----:B01---5:R-:W-:Y:S01]  /*f320*/  ENDCOLLECTIVE ;  /* 0x000000000000791b */ /* 0x023fe20003800000 */
.L_x_320:
[----:B------:R-:W-:Y:S05]  /*f330*/  BSYNC B0 ;  /* 0x0000000000007941 */ /* 0x000fea0003800000 */
.L_x_319:
[----:B------:R-:W-:Y:S05]  /*f340*/  BRA `(.L_x_321) ;  /* 0xffffffc000347947 */ /* 0x000fea000383ffff */
.L_x_258:
[----:B0-----:R0:W1:Y:S02]  /*f350*/  SYNCS.PHASECHK.TRANS64.TRYWAIT P0, [R7+URZ+0x2a840], R2 ;  /* 0x02a84002070075a7 */ /* 0x001064000800017f */
[----:B-1----:R-:W-:Y:S05]  /*f360*/  @!P0 NANOSLEEP.SYNCS 0x989680 ;  /* 0x009896800000895d */ /* 0x002fea0003900000 */
[----:B------:R-:W1:Y:S02]  /*f370*/  @!P0 SYNCS.PHASECHK.TRANS64 P0, [R7+URZ+0x2a840], R2 ;  /* 0x02a84002070085a7 */ /* 0x000e64000800007f */
[----:B-1----:R-:W-:Y:S05]  /*f380*/  @!P0 BRA `(.L_x_258) ;  /* 0xfffffffc00f08947 */ /* 0x002fea000383ffff */
[----:B------:R-:W-:Y:S05]  /*f390*/  BRA `(.L_x_322) ;  /* 0xffffffc000907947 */ /* 0x000fea000383ffff */
.L_x_259:
[----:B------:R-:W-:Y:S01]  /*f3a0*/  BSSY B0, `(.L_x_323) ;  /* 0x0000008000007945 */ /* 0x000fe20003800000 */
[----:B------:R-:W-:Y:S02]  /*f3b0*/  IMAD.MOV.U32 R13, RZ, RZ, R0 ;  /* 0x000000ffff0d7224 */ /* 0x000fe400078e0000 */
[----:B------:R-:W-:Y:S02]  /*f3c0*/  IMAD.MOV.U32 R12, RZ, RZ, RZ ;  /* 0x000000ffff0c7224 */ /* 0x000fe400078e00ff */
[----:B------:R-:W-:Y:S02]  /*f3d0*/  IMAD.MOV.U32 R11, RZ, RZ, 0x181f ;  /* 0x0000181fff0b7424 */ /* 0x000fe400078e00ff */
[----:B------:R-:W-:-:S07]  /*f3e0*/  IMAD.MOV.U32 R15, RZ, RZ, -0x1 ;  /* 0xffffffffff0f7424 */ /* 0x000fce00078e00ff */
[----:B------:R-:W-:Y:S05]  /*f3f0*/  WARPSYNC.COLLECTIVE R15, `(.L_x_324) ;  /* 0x000000000f087348 */ /* 0x000fea0003c00000 */
[----:B------:R0:W1:Y:S02]  /*f400*/  SHFL.IDX P6, R14, R13, R12, R11 ;  /* 0x0000000c0d0e7389 */ /* 0x00006400000c000b */
[----:B01----:R-:W-:Y:S01]  /*f410*/  ENDCOLLECTIVE ;  /* 0x000000000000791b */ /* 0x003fe20003800000 */
.L_x_324:
[----:B------:R-:W-:Y:S05]  /*f420*/  BSYNC B0 ;  /* 0x0000000000007941 */ /* 0x000fea0003800000 */
.L_x_323:
[----:B------:R-:W-:Y:S01]  /*f430*/  IMAD.MOV.U32 R13, RZ, RZ, R4 ;  /* 0x000000ffff0d7224 */ /* 0x000fe200078e0004 */
[----:B------:R-:W-:Y:S01]  /*f440*/  MOV R11, 0x181f ;  /* 0x0000181f000b7802 */ /* 0x000fe20000000f00 */
[----:B------:R-:W-:Y:S02]  /*f450*/  IMAD.MOV.U32 R12, RZ, RZ, RZ ;  /* 0x000000ffff0c7224 */ /* 0x000fe400078e00ff */
[----:B------:R-:W-:Y:S02]  /*f460*/  IMAD.MOV.U32 R15, RZ, RZ, -0x1 ;  /* 0xffffffffff0f7424 */ /* 0x000fe400078e00ff */
[----:B------:R-:W-:Y:S02]  /*f470*/  IMAD.MOV.U32 R2, RZ, RZ, R14 ;  /* 0x000000ffff027224 */ /* 0x000fe400078e000e */
[----:B------:R-:W-:-:S07]  /*f480*/  @P0 IMAD R8, R5, 0x2, R22 ;  /* 0x0000000205080824 */ /* 0x000fce00078e0216 */
[----:B------:R-:W-:Y:S05]  /*f490*/  WARPSYNC.COLLECTIVE R15, `(.L_x_325) ;  /* 0x000000000f087348 */ /* 0x000fea0003c00000 */
[----:B------:R0:W1:Y:S02]  /*f4a0*/  SHFL.IDX P6, R14, R13, R12, R11 ;  /* 0x0000000c0d0e7389 */ /* 0x00006400000c000b */
[----:B01----:R-:W-:Y:S01]  /*f4b0*/  ENDCOLLECTIVE ;  /* 0x000000000000791b */ /* 0x003fe20003800000 */
.L_x_325:
[----:B------:R-:W-:Y:S02]  /*f4c0*/  IMAD.MOV.U32 R13, RZ, RZ, R0 ;  /* 0x000000ffff0d7224 */ /* 0x000fe400078e0000 */
[----:B------:R-:W-:Y:S02]  /*f4d0*/  IMAD.MOV.U32 R12, RZ, RZ, 0x1 ;  /* 0x00000001ff0c7424 */ /* 0x000fe400078e00ff */
[----:B------:R-:W-:-:S07]  /*f4e0*/  IMAD.MOV.U32 R3, RZ, RZ, R14 ;  /* 0x000000ffff037224 */ /* 0x000fce00078e000e */
[----:B------:R-:W-:Y:S05]  /*f4f0*/  WARPSYNC.COLLECTIVE R15, `(.L_x_326) ;  /* 0x000000000f087348 */ /* 0x000fea0003c00000 */
[----:B------:R0:W1:Y:S02]  /*f500*/  SHFL.IDX P6, R14, R13, R12, R11 ;  /* 0x0000000c0d0e7389 */ /* 0x00006400000c000b */
[----:B01----:R-:W-:Y:S01]  /*f510*/  ENDCOLLECTIVE ;  /* 0x000000000000791b */ /* 0x003fe20003800000 */
.L_x_326:
[----:B------:R-:W-:-:S05]  /*f520*/  @P0 LEA R3, P1, R9, R3, 0x1 ;  /* 0x0000000309030211 */ /* 0x000fca00078208ff */
[----:B------:R-:W-:Y:S01]  /*f530*/  @P0 IMAD.X R2, RZ, RZ, R2, P1 ;  /* 0x000000ffff020224 */ /* 0x000fe200008e0602 */
[----:B------:R-:W-:-:S04]  /*f540*/  ISETP.GE.AND P1, PT, R6, 0x11, PT ;  /* 0x000000110600780c */ /* 0x000fc80003f26270 */
[----:B------:R-:W-:Y:S01]  /*f550*/  @P0 LOP3.LUT R3, R3, R2, RZ, 0x3c, !PT ;  /* 0x0000000203030212 */ /* 0x000fe200078e3cff */
[----:B------:R-:W-:-:S03]  /*f560*/  IMAD.MOV.U32 R13, RZ, RZ, R4 ;  /* 0x000000ffff0d7224 */ /* 0x000fc600078e0004 */
[----:B------:R-:W-:-:S04]  /*f570*/  @P0 LOP3.LUT R2, R3, R2, RZ, 0x3c, !PT ;  /* 0x0000000203020212 */ /* 0x000fc800078e3cff */
[----:B------:R-:W-:-:S05]  /*f580*/  @P0 LOP3.LUT R3, R3, R2, RZ, 0x3c, !PT ;  /* 0x0000000203030212 */ /* 0x000fca00078e3cff */
[----:B------:R-:W-:Y:S01]  /*f590*/  @!PT LDS RZ, [RZ] ;  /* 0x00000000fffff984 */ /* 0x000fe20000000800 */
[----:B------:R-:W-:Y:S01]  /*f5a0*/  @!PT LDS RZ, [RZ] ;  /* 0x00000000fffff984 */ /* 0x000fe20000000800 */
[----:B------:R-:W-:Y:S01]  /*f5b0*/  @!PT LDS RZ, [RZ] ;  /* 0x00000000fffff984 */ /* 0x000fe20000000800 */
[----:B------:R-:W-:Y:S04]  /*f5c0*/  @P0 LDGSTS.E.BYPASS.LTC128B.128 [R8+0x18400], desc[UR36][R2.64], !P4 ;  /* 0x1840000002080fae */ /* 0x000fe8000e101d64 */
[----:B------:R-:W-:Y:S04]  /*f5d0*/  @P0 LDGSTS.E.BYPASS.LTC128B.128 [R8+0x1b400], desc[UR36][R2.64+0x80], !P3 ;  /* 0x1b40008002080fae */ /* 0x000fe8000d901d64 */
[----:B------:R0:W-:Y:S02]  /*f5e0*/  @P0 LDGSTS.E.BYPASS.LTC128B.128 [R8+0x1e400], desc[UR36][R2.64+0x100], !P2 ;  /* 0x1e40010002080fae */ /* 0x0001e4000d101d64 */
[----:B0-----:R-:W-:Y:S01]  /*f5f0*/  IMAD.MOV.U32 R2, RZ, RZ, R14 ;  /* 0x000000ffff027224 */ /* 0x001fe200078e000e */
[----:B------:R-:W-:-:S07]  /*f600*/  @P1 LEA R8, R5, R22, 0x1 ;  /* 0x0000001605081211 */ /* 0x000fce00078e08ff */
[----:B------:R-:W-:Y:S05]  /*f610*/  WARPSYNC.COLLECTIVE R15, `(.L_x_327) ;  /* 0x000000000f087348 */ /* 0x000fea0003c00000 */
[----:B------:R0:W1:Y:S02]  /*f620*/  SHFL.IDX P6, R14, R13, R12, R11 ;  /* 0x0000000c0d0e7389 */ /* 0x00006400000c000b */
[----:B01----:R-:W-:Y:S01]  /*f630*/  ENDCOLLECTIVE ;  /* 0x000000000000791b */ /* 0x003fe20003800000 */
.L_x_327:
[----:B------:R-:W-:Y:S02]  /*f640*/  IMAD.MOV.U32 R13, RZ, RZ, R0 ;  /* 0x000000ffff0d7224 */ /* 0x000fe400078e0000 */
[----:B------:R-:W-:Y:S02]  /*f650*/  IMAD.MOV.U32 R12, RZ, RZ, 0x2 ;  /* 0x00000002ff0c7424 */ /* 0x000fe400078e00ff */
[----:B------:R-:W-:-:S07]  /*f660*/  IMAD.MOV.U32 R3, RZ, RZ, R14 ;  /* 0x000000ffff037224 */ /* 0x000fce00078e000e */
[----:B------:R-:W-:Y:S05]  /*f670*/  WARPSYNC.COLLECTIVE R15, `(.L_x_328) ;  /* 0x000000000f087348 */ /* 0x000fea0003c00000 */
[----:B------:R0:W1:Y:S02]  /*f680*/  SHFL.IDX P6, R14, R13, R12, R11 ;  /* 0x0000000c0d0e7389 */ /* 0x00006400000c000b */
[----:B01----:R-:W-:Y:S01]  /*f690*/  ENDCOLLECTIVE ;  /* 0x000000000000791b */ /* 0x003fe20003800000 */
.L_x_328:
[----:B------:R-:W-:-:S05]  /*f6a0*/  @P1 LEA R3, P0, R9, R3, 0x1 ;  /* 0x0000000309031211 */ /* 0x000fca00078008ff */
[----:B------:R-:W-:-:S05]  /*f6b0*/  @P1 IMAD.X R2, RZ, RZ, R2, P0 ;  /* 0x000000ffff021224 */ /* 0x000fca00000e0602 */
        /* <DEDUP_REMOVED lines=9> */
[----:B------:R0:W-:Y:S01]  /*f750*/  @P1 LDGSTS.E.BYPASS.LTC128B.128 [R8+0x1ec00], desc[UR36][R2.64+0x100], !P2 ;  /* 0x1ec0010002081fae */ /* 0x0001e2000d101d64 */
[----:B------:R-:W-:Y:S01]  /*f760*/  ISETP.GE.AND P1, PT, R6, 0x21, PT ;  /* 0x000000210600780c */ /* 0x000fe20003f26270 */
[----:B0-----:R-:W-:-:S12]  /*f770*/  IMAD.MOV.U32 R2, RZ, RZ, R14 ;  /* 0x000000ffff027224 */ /* 0x001fd800078e000e */
[----:B------:R-:W-:Y:S05]  /*f780*/  WARPSYNC.COLLECTIVE R15, `(.L_x_329) ;  /* 0x000000000f087348 */ /* 0x000fea0003c00000 */
[----:B------:R0:W1:Y:S02]  /*f790*/  SHFL.IDX P6, R14, R13, R12, R11 ;  /* 0x0000000c0d0e7389 */ /* 0x00006400000c000b */
[----:B01----:R-:W-:Y:S01]  /*f7a0*/  ENDCOLLECTIVE ;  /* 0x000000000000791b */ /* 0x003fe20003800000 */
.L_x_329:
[----:B------:R-:W-:Y:S02]  /*f7b0*/  @P1 IMAD R8, R5, 0x2, R22 ;  /* 0x0000000205081824 */ /* 0x000fe400078e0216 */
[----:B------:R-:W-:Y:S02]  /*f7c0*/  IMAD.MOV.U32 R13, RZ, RZ, R0 ;  /* 0x000000ffff0d7224 */ /* 0x000fe400078e0000 */
[----:B------:R-:W-:Y:S02]  /*f7d0*/  IMAD.MOV.U32 R12, RZ, RZ, 0x3 ;  /* 0x00000003ff0c7424 */ /* 0x000fe400078e00ff */
[----:B------:R-:W-:-:S07]  /*f7e0*/  IMAD.MOV.U32 R3, RZ, RZ, R14 ;  /* 0x000000ffff037224 */ /* 0x000fce00078e000e */
[----:B------:R-:W-:Y:S05]  /*f7f0*/  WARPSYNC.COLLECTIVE R15, `(.L_x_330) ;  /* 0x000000000f087348 */ /* 0x000fea0003c00000 */
[----:B------:R0:W1:Y:S02]  /*f800*/  SHFL.IDX P6, R14, R13, R12, R11 ;  /* 0x0000000c0d0e7389 */ /* 0x00006400000c000b */
[----:B01----:R-:W-:Y:S01]  /*f810*/  ENDCOLLECTIVE ;  /* 0x000000000000791b */ /* 0x003fe20003800000 */
.L_x_330:
        /* <DEDUP_REMOVED lines=12> */
[----:B------:R-:W-:Y:S02]  /*f8e0*/  ISETP.GE.AND P1, PT, R6, 0x31, PT ;  /* 0x000000310600780c */ /* 0x000fe40003f26270 */
[----:B0-----:R-:W-:-:S11]  /*f8f0*/  MOV R2, R14 ;  /* 0x0000000e00027202 */ /* 0x001fd60000000f00 */
[----:B------:R-:W-:Y:S05]  /*f900*/  WARPSYNC.COLLECTIVE R15, `(.L_x_331) ;  /* 0x000000000f087348 */ /* 0x000fea0003c00000 */
[----:B------:R0:W1:Y:S02]  /*f910*/  SHFL.IDX P6, R14, R13, R12, R11 ;  /* 0x0000000c0d0e7389 */ /* 0x00006400000c000b */
[----:B01----:R-:W-:Y:S01]  /*f920*/  ENDCOLLECTIVE ;  /* 0x000000000000791b */ /* 0x003fe20003800000 */
.L_x_331:
[----:B------:R-:W-:Y:S02]  /*f930*/  @P1 IMAD R8, R5, 0x2, R22 ;  /* 0x0000000205081824 */ /* 0x000fe400078e0216 */
[----:B------:R-:W-:Y:S02]  /*f940*/  IMAD.MOV.U32 R13, RZ, RZ, R0 ;  /* 0x000000ffff0d7224 */ /* 0x000fe400078e0000 */
[----:B------:R-:W-:Y:S02]  /*f950*/  IMAD.MOV.U32 R12, RZ, RZ, 0x4 ;  /* 0x00000004ff0c7424 */ /* 0x000fe400078e00ff */
[----:B------:R-:W-:-:S07]  /*f960*/  IMAD.MOV.U32 R3, RZ, RZ, R14 ;  /* 0x000000ffff037224 */ /* 0x000fce00078e000e */
[----:B------:R-:W-:Y:S05]  /*f970*/  WARPSYNC.COLLECTIVE R15, `(.L_x_332) ;  /* 0x000000000f087348 */ /* 0x000fea0003c00000 */
[----:B------:R0:W1:Y:S02]  /*f980*/  SHFL.IDX P6, R14, R13, R12, R11 ;  /* 0x0000000c0d0e7389 */ /* 0x00006400000c000b */
[----:B01----:R-:W-:Y:S01]  /*f990*/  ENDCOLLECTIVE ;  /* 0x000000000000791b */ /* 0x003fe20003800000 */
.L_x_332:
        /* <DEDUP_REMOVED lines=17> */
.L_x_333:
[----:B------:R-:W-:Y:S02]  /*fab0*/  @P1 IMAD R8, R5, 0x2, R22 ;  /* 0x0000000205081824 */ /* 0x000fe400078e0216 */
[----:B------:R-:W-:Y:S02]  /*fac0*/  IMAD.MOV.U32 R13, RZ, RZ, R0 ;  /* 0x000000ffff0d7224 */ /* 0x000fe400078e0000 */
[----:B------:R-:W-:Y:S02]  /*fad0*/  IMAD.MOV.U32 R12, RZ, RZ, 0x5 ;  /* 0x00000005ff0c7424 */ /* 0x000fe400078e00ff */
[----:B------:R-:W-:-:S07]  /*fae0*/  IMAD.MOV.U32 R3, RZ, RZ, R14 ;  /* 0x000000ffff037224 */ /* 0x000fce00078e000e */
[----:B------:R-:W-:Y:S05]  /*faf0*/  WARPSYNC.COLLECTIVE R15, `(.L_x_334) ;  /* 0x000000000f087348 */ /* 0x000fea0003c00000 */
[----:B------:R0:W1:Y:S02]  /*fb00*/  SHFL.IDX P6, R14, R13, R12, R11 ;  /* 0x0000000c0d0e7389 */ /* 0x00006400000c000b */
[----:B01----:R-:W-:Y:S01]  /*fb10*/  ENDCOLLECTIVE ;  /* 0x000000000000791b */ /* 0x003fe20003800000 */
.L_x_334:
[----:B------:R-:W-:-:S04]  /*fb20*/  @P1 LEA R3, P0, R9, R3, 0x1 ;  /* 0x0000000309031211 */ /* 0x000fc800078008ff */
[----:B------:R-:W-:-:S04]  /*fb30*/  @P1 IADD3.X R2, RZ, R2, RZ, P0, !PT ;  /* 0x00000002ff021210 */ /* 0x000fc800007fe4ff */
[----:B------:R-:W-:Y:S01]  /*fb40*/  @P1 LOP3.LUT R3, R3, R2, RZ, 0x3c, !PT ;  /* 0x0000000203031212 */ /* 0x000fe200078e3cff */
[----:B------:R-:W-:-:S03]  /*fb50*/  IMAD.MOV.U32 R13, RZ, RZ, R4 ;  /* 0x000000ffff0d7224 */ /* 0x000fc600078e0004 */
[----:B------:R-:W-:-:S04]  /*fb60*/  @P1 LOP3.LUT R2, R3, R2, RZ, 0x3c, !PT ;  /* 0x0000000203021212 */ /* 0x000fc800078e3cff */
[----:B------:R-:W-:Y:S01]  /*fb70*/  @P1 LOP3.LUT R3, R3, R2, RZ, 0x3c, !PT ;  /* 0x0000000203031212 */ /* 0x000fe200078e3cff */
[----:B------:R-:W-:-:S04]  /*fb80*/  IMAD.MOV.U32 R0, RZ, RZ, R14 ;  /* 0x000000ffff007224 */ /* 0x000fc800078e000e */
[----:B------:R-:W-:Y:S01]  /*fb90*/  @!PT LDS RZ, [RZ] ;  /* 0x00000000fffff984 */ /* 0x000fe20000000800 */
[----:B------:R-:W-:Y:S01]  /*fba0*/  @!PT LDS RZ, [RZ] ;  /* 0x00000000fffff984 */ /* 0x000fe20000000800 */
[----:B------:R-:W-:Y:S01]  /*fbb0*/  @!PT LDS RZ, [RZ] ;  /* 0x00000000fffff984 */ /* 0x000fe20000000800 */
[----:B------:R0:W-:Y:S03]  /*fbc0*/  @P1 LDGSTS.E.BYPASS.LTC128B.128 [R8+0x1a400], desc[UR36][R2.64], !P4 ;  /* 0x1a40000002081fae */ /* 0x0001e6000e101d64 */
[----:B0-----:R-:W-:Y:S05]  /*fbd0*/  WARPSYNC.COLLECTIVE R15, `(.L_x_335) ;  /* 0x000000000f087348 */ /* 0x001fea0003c00000 */
[----:B------:R1:W2:Y:S02]  /*fbe0*/  SHFL.IDX P6, R14, R13, R12, R11 ;  /* 0x0000000c0d0e7389 */ /* 0x0002a400000c000b */
[----:B012---:R-:W-:Y:S01]  /*fbf0*/  ENDCOLLECTIVE ;  /* 0x000000000000791b */ /* 0x007fe20003800000 */
.L_x_335:
[----:B------:R-:W-:Y:S01]  /*fc00*/  @!PT LDS RZ, [RZ] ;  /* 0x00000000fffff984 */ /* 0x000fe20000000800 */
[----:B------:R-:W-:Y:S01]  /*fc10*/  @!PT LDS RZ, [RZ] ;  /* 0x00000000fffff984 */ /* 0x000fe20000000800 */
[----:B------:R-:W-:Y:S01]  /*fc20*/  @!PT LDS RZ, [RZ] ;  /* 0x00000000fffff984 */ /* 0x000fe20000000800 */
[----:B------:R-:W-:Y:S04]  /*fc30*/  @P1 LDGSTS.E.BYPASS.LTC128B.128 [R8+0x1d400], desc[UR36][R2.64+0x80], !P3 ;  /* 0x1d40008002081fae */ /* 0x000fe8000d901d64 */
[----:B------:R0:W-:Y:S02]  /*fc40*/  @P1 LDGSTS.E.BYPASS.LTC128B.128 [R8+0x20400], desc[UR36][R2.64+0x100], !P2 ;  /* 0x2040010002081fae */ /* 0x0001e4000d101d64 */
[----:B0-----:R-:W-:Y:S01]  /*fc50*/  IMAD.MOV.U32 R2, RZ, RZ, R14 ;  /* 0x000000ffff027224 */ /* 0x001fe200078e000e */
[----:B------:R-:W-:Y:S06]  /*fc60*/  BRA `(.L_x_336) ;  /* 0xffffffbc00d47947 */ /* 0x000fec000383ffff */
.L_x_264:
[----:B------:R-:W-:Y:S01]  /*fc70*/  IMAD.MOV.U32 R13, RZ, RZ, R5 ;  /* 0x000000ffff0d7224 */ /* 0x000fe200078e0005 */
[----:B------:R-:W-:Y:S01]  /*fc80*/  MOV R15, 0xffffffff ;  /* 0xffffffff000f7802 */ /* 0x000fe20000000f00 */
[----:B------:R-:W-:Y:S02]  /*fc90*/  IMAD.MOV.U32 R12, RZ, RZ, RZ ;  /* 0x000000ffff0c7224 */ /* 0x000fe400078e00ff */
[----:B------:R-:W-:Y:S02]  /*fca0*/  IMAD.MOV.U32 R11, RZ, RZ, 0x181f ;  /* 0x0000181fff0b7424 */ /* 0x000fe400078e00ff */
[----:B-----5:R-:W-:Y:S02]  /*fcb0*/  IMAD R6, R17, R6, RZ ;  /* 0x0000000611067224 */ /* 0x020fe400078e02ff */
[----:B------:R-:W-:-:S07]  /*fcc0*/  IMAD.IADD R4, R10, 0x1, R4 ;  /* 0x000000010a047824 */ /* 0x000fce00078e0204 */
[----:B------:R-:W-:Y:S05]  /*fcd0*/  WARPSYNC.COLLECTIVE R15, `(.L_x_337) ;  /* 0x000000000f087348 */ /* 0x000fea0003c00000 */
[----:B------:R0:W1:Y:S02]  /*fce0*/  SHFL.IDX P6, R14, R13, R12, R11 ;  /* 0x0000000c0d0e7389 */ /* 0x00006400000c000b */
[----:B01----:R-:W-:Y:S01]  /*fcf0*/  ENDCOLLECTIVE ;  /* 0x000000000000791b */ /* 0x003fe20003800000 */
.L_x_337:
[C---:B------:R-:W-:Y:S01]  /*fd00*/  VIADD R7, R4.reuse, 0x10 ;  /* 0x0000001004077836 */ /* 0x040fe20000000000 */
[----:B------:R-:W-:Y:S01]  /*fd10*/  ISETP.GE.AND P1, PT, R4, R6, PT ;  /* 0x000000060400720c */ /* 0x000fe20003f26270 */
[----:B------:R-:W-:Y:S02]  /*fd20*/  IMAD.MOV.U32 R13, RZ, RZ, R0 ;  /* 0x000000ffff0d7224 */ /* 0x000fe400078e0000 */
[----:B------:R-:W-:-:S10]  /*fd30*/  IMAD.MOV.U32 R2, RZ, RZ, R14 ;  /* 0x000000ffff027224 */ /* 0x000fd400078e000e */
[----:B------:R-:W-:Y:S05]  /*fd40*/  WARPSYNC.COLLECTIVE R15, `(.L_x_338) ;  /* 0x000000000f087348 */ /* 0x000fea0003c00000 */
[----:B------:R0:W1:Y:S02]  /*fd50*/  SHFL.IDX P6, R14, R13, R12, R11 ;  /* 0x0000000c0d0e7389 */ /* 0x00006400000c000b */
[----:B01----:R-:W-:Y:S01]  /*fd60*/  ENDCOLLECTIVE ;  /* 0x000000000000791b */ /* 0x003fe20003800000 */
.L_x_338:
[----:B------:R-:W-:Y:S02]  /*fd70*/  IMAD.MOV.U32 R13, RZ, RZ, R5 ;  /* 0x000000ffff0d7224 */ /* 0x000fe400078e0005 */
[----:B------:R-:W-:Y:S01]  /*fd80*/  IMAD.MOV.U32 R12, RZ, RZ, 0x1 ;  /* 0x00000001ff0c7424 */ /* 0x000fe200078e00ff */
[----:B------:R-:W-:-:S05]  /*fd90*/  @!P1 LEA R14, P4, R9, R14, 0x1 ;  /* 0x0000000e090e9211 */ /* 0x000fca00078808ff */
[----:B------:R-:W-:Y:S02]  /*fda0*/  @!P1 IMAD.X R3, RZ, RZ, R2, P4 ;  /* 0x000000ffff039224 */ /* 0x000fe400020e0602 */
[----:B------:R-:W-:-:S07]  /*fdb0*/  @!P1 IMAD.MOV.U32 R2, RZ, RZ, R14 ;  /* 0x000000ffff029224 */ /* 0x000fce00078e000e */
[----:B------:R-:W-:Y:S05]  /*fdc0*/  WARPSYNC.COLLECTIVE R15, `(.L_x_339) ;  /* 0x000000000f087348 */ /* 0x000fea0003c00000 */
[----:B------:R0:W1:Y:S02]  /*fdd0*/  SHFL.IDX P6, R14, R13, R12, R11 ;  /* 0x0000000c0d0e7389 */ /* 0x00006400000c000b */
[----:B01----:R-:W-:Y:S01]  /*fde0*/  ENDCOLLECTIVE ;  /* 0x000000000000791b */ /* 0x003fe20003800000 */
.L_x_339:
[----:B------:R-:W-:Y:S01]  /*fdf0*/  @!PT LDS RZ, [RZ] ;  /* 0x00000000fffff984 */ /* 0x000fe20000000800 */
[----:B------:R-:W-:Y:S01]  /*fe00*/  @!PT LDS RZ, [RZ] ;  /* 0x00000000fffff984 */ /* 0x000fe20000000800 */
[----:B------:R-:W-:Y:S01]  /*fe10*/  @!PT LDS RZ, [RZ] ;  /* 0x00000000fffff984 */ /* 0x000fe20000000800 */
[----:B------:R-:W-:Y:S04]  /*fe20*/  @!P1 LDGSTS.E.BYPASS.LTC128B.128 [R33+0xc400], desc[UR36][R2.64], !P3 ;  /* 0x0c40000002219fae */ /* 0x000fe8000d901d64 */
[----:B------:R-:W-:Y:S04]  /*fe30*/  @!P1 LDGSTS.E.BYPASS.LTC128B.128 [R33+0x10400], desc[UR36][R2.64+0x80], !P2 ;  /* 0x1040008002219fae */ /* 0x000fe8000d101d64 */
[----:B------:R0:W-:Y:S01]  /*fe40*/  @!P1 LDGSTS.E.BYPASS.LTC128B.128 [R33+0x14400], desc[UR36][R2.64+0x100], !P0 ;  /* 0x1440010002219fae */ /* 0x0001e2000c101d64 */
[----:B------:R-:W-:Y:S02]  /*fe50*/  ISETP.GE.AND P1, PT, R7, R6, PT ;  /* 0x000000060700720c */ /* 0x000fe40003f26270 */
[----:B------:R-:W-:Y:S01]  /*fe60*/  MOV R13, R0 ;  /* 0x00000000000d7202 */ /* 0x000fe20000000f00 */
[----:B0-----:R-:W-:-:S10]  /*fe70*/  IMAD.MOV.U32 R2, RZ, RZ, R14 ;  /* 0x000000ffff027224 */ /* 0x001fd400078e000e */
[----:B------:R-:W-:Y:S05]  /*fe80*/  WARPSYNC.COLLECTIVE R15, `(.L_x_340) ;  /* 0x000000000f087348 */ /* 0x000fea0003c00000 */
[----:B------:R0:W1:Y:S02]  /*fe90*/  SHFL.IDX P6, R14, R13, R12, R11 ;  /* 0x0000000c0d0e7389 */ /* 0x00006400000c000b */
[----:B01----:R-:W-:Y:S01]  /*fea0*/  ENDCOLLECTIVE ;  /* 0x000000000000791b */ /* 0x003fe20003800000 */
.L_x_340:
        /* <DEDUP_REMOVED lines=8> */
.L_x_341:
[----:B------:R-:W-:Y:S02]  /*ff30*/  @!P1 IMAD.MOV.U32 R3, RZ, RZ, R7 ;  /* 0x000000ffff039224 */ /* 0x000fe400078e0007 */
[----:B------:R-:W-:-:S03]  /*ff40*/  VIADD R7, R4, 0x20 ;  /* 0x0000002004077836 */ /* 0x000fc60000000000 */
[----:B------:R-:W-:Y:S01]  /*ff50*/  @!PT LDS RZ, [RZ] ;  /* 0x00000000fffff984 */ /* 0x000fe20000000800 */
[----:B------:R-:W-:Y:S01]  /*ff60*/  @!PT LDS RZ, [RZ] ;  /* 0x00000000fffff984 */ /* 0x000fe20000000800 */
[----:B------:R-:W-:Y:S01]  /*ff70*/  @!PT LDS RZ, [RZ] ;  /* 0x00000000fffff984 */ /* 0x000fe20000000800 */
[----:B------:R-:W-:Y:S04]  /*ff80*/  @!P1 LDGSTS.E.BYPASS.LTC128B.128 [R33+0xcc00], desc[UR36][R2.64], !P3 ;  /* 0x0cc0000002219fae */ /* 0x000fe8000d901d64 */
[----:B------:R-:W-:Y:S01]  /*ff90*/  @!P1 LDGSTS.E.BYPASS.LTC128B.128 [R33+0x10c00], desc[UR36][R2.64+0x80], !P2 ;  /* 0x10c0008002219fae */ /* 0x000fe2000d101d64 */
[----:B------:R-:W-:-:S03]  /*ffa0*/  IMAD.MOV.U32 R13, RZ, RZ, R0 ;  /* 0x000000ffff0d7224 */ /* 0x000fc600078e0000 */
[----:B------:R0:W-:Y:S01]  /*ffb0*/  @!P1 LDGSTS.E.BYPASS.LTC128B.128 [R33+0x14c00], desc[UR36][R2.64+0x100], !P0 ;  /* 0x14c0010002219fae */ /* 0x0001e2000c101d64 */
[----:B------:R-:W-:Y:S01]  /*ffc0*/  ISETP.GE.AND P1, PT, R7, R6, PT ;  /* 0x000000060700720c */ /* 0x000fe20003f26270 */
[----:B0-----:R-:W-:-:S12]  /*ffd0*/  IMAD.MOV.U32 R2, RZ, RZ, R14 ;  /* 0x000000ffff027224 */ /* 0x001fd800078e000e */
[----:B------:R-:W-:Y:S05]  /*ffe0*/  WARPSYNC.COLLECTIVE R15, `(.L_x_342) ;  /* 0x000000000f087348 */ /* 0x000fea0003c00000 */
[----:B------:R0:W1:Y:S02]  /*fff0*/  SHFL.IDX P6, R14, R13, R12, R11 ;  /* 0x0000000c0d0e7389 */ /* 0x00006400000c000b */
[----:B01----:R-:W-:Y:S01]  /*10000*/  ENDCOLLECTIVE ;  /* 0x000000000000791b */ /* 0x003fe20003800000 */
.L_x_342:
[----:B------:R-:W-:Y:S02]  /*10010*/  IMAD.MOV.U32 R13, RZ, RZ, R5 ;  /* 0x000000ffff0d7224 */ /* 0x000fe400078e0005 */
[----:B------:R-:W-:Y:S01]  /*10020*/  IMAD.MOV.U32 R12, RZ, RZ, 0x3 ;  /* 0x00000003ff0c7424 */ /* 0x000fe200078e00ff */
[----:B------:R-:W-:-:S05]  /*10030*/  @!P1 LEA R14, P4, R9, R14, 0x1 ;  /* 0x0000000e090e9211 */ /* 0x000fca00078808ff */
[----:B------:R-:W-:Y:S01]  /*10040*/  @!P1 IMAD.X R7, RZ, RZ, R2, P4 ;  /* 0x000000ffff079224 */ /* 0x000fe200020e0602 */
[----:B------:R-:W-:-:S07]  /*10050*/  @!P1 MOV R2, R14 ;  /* 0x0000000e00029202 */ /* 0x000fce0000000f00 */
[----:B------:R-:W-:Y:S05]  /*10060*/  WARPSYNC.COLLECTIVE R15, `(.L_x_343) ;  /* 0x000000000f087348 */ /* 0x000fea0003c00000 */
[----:B------:R0:W1:Y:S02]  /*10070*/  SHFL.IDX P6, R14, R13, R12, R11 ;  /* 0x0000000c0d0e7389 */ /* 0x00006400000c000b */
[----:B01----:R-:W-:Y:S01]  /*10080*/  ENDCOLLECTIVE ;  /* 0x000000000000791b */ /* 0x003fe20003800000 */
.L_x_343:
        /* <DEDUP_REMOVED lines=14> */
.L_x_344:
        /* <DEDUP_REMOVED lines=8> */
.L_x_345:
[----:B------:R-:W-:Y:S01]  /*101f0*/  @!P1 IMAD.MOV.U32 R3, RZ, RZ, R7 ;  /* 0x000000ffff039224 */ /* 0x000fe200078e0007 */
[----:B------:R-:W-:-:S04]  /*10200*/  IADD3 R7, R4, 0x40, RZ ;  /* 0x0000004004077810 */ /* 0x000fc80007ffe0ff */
        /* <DEDUP_REMOVED lines=12> */
.L_x_346:
[----:B------:R-:W-:Y:S01]  /*102d0*/  IMAD.MOV.U32 R13, RZ, RZ, R5 ;  /* 0x000000ffff0d7224 */ /* 0x000fe200078e0005 */
[----:B------:R-:W-:Y:S02]  /*102e0*/  MOV R12, 0x5 ;  /* 0x00000005000c7802 */ /* 0x000fe40000000f00 */
[----:B------:R-:W-:-:S05]  /*102f0*/  @!P1 LEA R14, P4, R9, R14, 0x1 ;  /* 0x0000000e090e9211 */ /* 0x000fca00078808ff */
[----:B------:R-:W-:Y:S02]  /*10300*/  @!P1 IMAD.X R7, RZ, RZ, R2, P4 ;  /* 0x000000ffff079224 */ /* 0x000fe400020e0602 */
[----:B------:R-:W-:-:S07]  /*10310*/  @!P1 IMAD.MOV.U32 R2, RZ, RZ, R14 ;  /* 0x000000ffff029224 */ /* 0x000fce00078e000e */
[----:B------:R-:W-:Y:S05]  /*10320*/  WARPSYNC.COLLECTIVE R15, `(.L_x_347) ;  /* 0x000000000f087348 */ /* 0x000fea0003c00000 */
[----:B------:R0:W1:Y:S02]  /*10330*/  SHFL.IDX P6, R14, R13, R12, R11 ;  /* 0x0000000c0d0e7389 */ /* 0x00006400000c000b */
[----:B01----:R-:W-:Y:S01]  /*10340*/  ENDCOLLECTIVE ;  /* 0x000000000000791b */ /* 0x003fe20003800000 */
.L_x_347:
        /* <DEDUP_REMOVED lines=14> */
.L_x_348:
        /* <DEDUP_REMOVED lines=8> */
.L_x_349:
[----:B------:R-:W-:Y:S02]  /*104b0*/  @!P1 IMAD.MOV.U32 R3, RZ, RZ, R7 ;  /* 0x000000ffff039224 */ /* 0x000fe400078e0007 */
[----:B------:R-:W-:-:S03]  /*104c0*/  VIADD R7, R4, 0x60 ;  /* 0x0000006004077836 */ /* 0x000fc60000000000 */
[----:B------:R-:W-:Y:S01]  /*104d0*/  @!PT LDS RZ, [RZ] ;  /* 0x00000000fffff984 */ /* 0x000fe20000000800 */
[----:B------:R-:W-:Y:S01]  /*104e0*/  @!PT LDS RZ, [RZ] ;  /* 0x00000000fffff984 */ /* 0x000fe20000000800 */
[----:B------:R-:W-:Y:S01]  /*104f0*/  @!PT LDS RZ, [RZ] ;  /* 0x00000000fffff984 */ /* 0x000fe20000000800 */
[----:B------:R-:W-:Y:S04]  /*10500*/  @!P1 LDGSTS.E.BYPASS.LTC128B.128 [R33+0xec00], desc[UR36][R2.64], !P3 ;  /* 0x0ec0000002219fae */ /* 0x000fe8000d901d64 */
[----:B------:R-:W-:Y:S01]  /*10510*/  @!P1 LDGSTS.E.BYPASS.LTC128B.128 [R33+0x12c00], desc[UR36][R2.64+0x80], !P2 ;  /* 0x12c0008002219fae */ /* 0x000fe2000d101d64 */
[----:B------:R-:W-:-:S03]  /*10520*/  MOV R13, R0 ;  /* 0x00000000000d7202 */ /* 0x000fc60000000f00 */
[----:B------:R0:W-:Y:S01]  /*10530*/  @!P1 LDGSTS.E.BYPASS.LTC128B.128 [R33+0x16c00], desc[UR36][R2.64+0x100], !P0 ;  /* 0x16c0010002219fae */ /* 0x0001e2000c101d64 */
[----:B------:R-:W-:Y:S01]  /*10540*/  ISETP.GE.AND P1, PT, R7, R6, PT ;  /* 0x000000060700720c */ /* 0x000fe20003f26270 */
[----:B0-----:R-:W-:-:S12]  /*10550*/  IMAD.MOV.U32 R2, RZ, RZ, R14 ;  /* 0x000000ffff027224 */ /* 0x001fd800078e000e */
[----:B------:R-:W-:Y:S05]  /*10560*/  WARPSYNC.COLLECTIVE R15, `(.L_x_350) ;  /* 0x000000000f087348 */ /* 0x000fea0003c00000 */
[----:B------:R0:W1:Y:S02]  /*10570*/  SHFL.IDX P6, R14, R13, R12, R11 ;  /* 0x0000000c0d0e7389 */ /* 0x00006400000c000b */
[----:B01----:R-:W-:Y:S01]  /*10580*/  ENDCOLLECTIVE ;  /* 0x000000000000791b */ /* 0x003fe20003800000 */
.L_x_350:
        /* <DEDUP_REMOVED lines=8> */
.L_x_351:
[----:B------:R-:W-:-:S05]  /*10610*/  @!P1 IMAD.MOV.U32 R3, RZ, RZ, R7 ;  /* 0x000000ffff039224 */ /* 0x000fca00078e0007 */
[----:B------:R-:W-:Y:S01]  /*10620*/  @!PT LDS RZ, [RZ] ;  /* 0x00000000fffff984 */ /* 0x000fe20000000800 */
[----:B------:R-:W-:Y:S01]  /*10630*/  @!PT LDS RZ, [RZ] ;  /* 0x00000000fffff984 */ /* 0x000fe20000000800 */
[----:B------:R-:W-:Y:S01]  /*10640*/  @!PT LDS RZ, [RZ] ;  /* 0x00000000fffff984 */ /* 0x000fe20000000800 */
[----:B------:R0:W-:Y:S04]  /*10650*/  @!P1 LDGSTS.E.BYPASS.LTC128B.128 [R33+0xf400], desc[UR36][R2.64], !P3 ;  /* 0x0f40000002219fae */ /* 0x0001e8000d901d64 */
[----:B------:R0:W-:Y:S01]  /*10660*/  @!P1 LDGSTS.E.BYPASS.LTC128B.128 [R33+0x13400], desc[UR36][R2.64+0x80], !P2 ;  /* 0x1340008002219fae */ /* 0x0001e2000d101d64 */
[----:B------:R-:W-:-:S03]  /*10670*/  IMAD.MOV.U32 R13, RZ, RZ, R0 ;  /* 0x000000ffff0d7224 */ /* 0x000fc600078e0000 */
[----:B------:R0:W-:Y:S01]  /*10680*/  @!P1 LDGSTS.E.BYPASS.LTC128B.128 [R33+0x17400], desc[UR36][R2.64+0x100], !P0 ;  /* 0x1740010002219fae */ /* 0x0001e2000c101d64 */
[----:B------:R-:W-:-:S07]  /*10690*/  IMAD.MOV.U32 R5, RZ, RZ, R14 ;  /* 0x000000ffff057224 */ /* 0x000fce00078e000e */
[----:B0-----:R-:W-:Y:S05]  /*106a0*/  WARPSYNC.COLLECTIVE R15, `(.L_x_352) ;  /* 0x000000000f087348 */ /* 0x001fea0003c00000 */
[----:B------:R1:W2:Y:S02]  /*106b0*/  SHFL.IDX P6, R14, R13, R12, R11 ;  /* 0x0000000c0d0e7389 */ /* 0x0002a400000c000b */
[----:B012---:R-:W-:Y:S01]  /*106c0*/  ENDCOLLECTIVE ;  /* 0x000000000000791b */ /* 0x007fe20003800000 */
.L_x_352:
[----:B------:R-:W-:Y:S05]  /*106d0*/  BRA `(.L_x_353) ;  /* 0xffffffc000487947 */ /* 0x000fea000383ffff */
.L_x_269:
[----:B0-----:R0:W1:Y:S02]  /*106e0*/  SYNCS.PHASECHK.TRANS64.TRYWAIT P0, [R22+URZ+0x2a820], R3 ;  /* 0x02a82003160075a7 */ /* 0x001064000800017f */
[----:B-1----:R-:W-:Y:S05]  /*106f0*/  @!P0 NANOSLEEP.SYNCS 0x989680 ;  /* 0x009896800000895d */ /* 0x002fea0003900000 */
[----:B------:R-:W1:Y:S02]  /*10700*/  @!P0 SYNCS.PHASECHK.TRANS64 P0, [R22+URZ+0x2a820], R3 ;  /* 0x02a82003160085a7 */ /* 0x000e64000800007f */
[----:B-1----:R-:W-:Y:S05]  /*10710*/  @!P0 BRA `(.L_x_269) ;  /* 0xfffffffc00f08947 */ /* 0x002fea000383ffff */
[----:B------:R-:W-:Y:S05]  /*10720*/  BRA `(.L_x_354) ;  /* 0xffffffc000c07947 */ /* 0x000fea000383ffff */
.L_x_274:
[----:B0-----:R0:W1:Y:S02]  /*10730*/  SYNCS.PHASECHK.TRANS64.TRYWAIT P0, [R6+URZ+0x2a840], R3 ;  /* 0x02a84003060075a7 */ /* 0x001064000800017f */
[----:B-1----:R-:W-:Y:S05]  /*10740*/  @!P0 NANOSLEEP.SYNCS 0x989680 ;  /* 0x009896800000895d */ /* 0x002fea0003900000 */
[----:B------:R-:W1:Y:S02]  /*10750*/  @!P0 SYNCS.PHASECHK.TRANS64 P0, [R6+URZ+0x2a840], R3 ;  /* 0x02a84003060085a7 */ /* 0x000e64000800007f */
[----:B-1----:R-:W-:Y:S05]  /*10760*/  @!P0 BRA `(.L_x_274) ;  /* 0xfffffffc00f08947 */ /* 0x002fea000383ffff */
[----:B------:R-:W-:Y:S05]  /*10770*/  BRA `(.L_x_355) ;  /* 0xffffffc400847947 */ /* 0x000fea000383ffff */
.L_x_275:
[----:B------:R-:W-:Y:S01]  /*10780*/  BSSY B1, `(.L_x_356) ;  /* 0x0000008000017945 */ /* 0x000fe20003800000 */
[----:B------:R-:W-:Y:S01]  /*10790*/  IMAD.MOV.U32 R13, RZ, RZ, R5 ;  /* 0x000000ffff0d7224 */ /* 0x000fe200078e0005 */
[----:B------:R-:W-:Y:S01]  /*107a0*/  MOV R11, 0x181f ;  /* 0x0000181f000b7802 */ /* 0x000fe20000000f00 */
[----:B------:R-:W-:Y:S02]  /*107b0*/  IMAD.MOV.U32 R12, RZ, RZ, RZ ;  /* 0x000000ffff0c7224 */ /* 0x000fe400078e00ff */
[----:B------:R-:W-:-:S07]  /*107c0*/  IMAD.MOV.U32 R15, RZ, RZ, -0x1 ;  /* 0xffffffffff0f7424 */ /* 0x000fce00078e00ff */
[----:B--2---:R-:W-:Y:S05]  /*107d0*/  WARPSYNC.COLLECTIVE R15, `(.L_x_357) ;  /* 0x000000000f087348 */ /* 0x004fea0003c00000 */
[----:B--2---:R0:W1:Y:S02]  /*107e0*/  SHFL.IDX P6, R14, R13, R12, R11 ;  /* 0x0000000c0d0e7389 */ /* 0x00406400000c000b */
[----:B01----:R-:W-:Y:S01]  /*107f0*/  ENDCOLLECTIVE ;  /* 0x000000000000791b */ /* 0x003fe20003800000 */
.L_x_357:
[----:B------:R-:W-:Y:S05]  /*10800*/  BSYNC B1 ;  /* 0x0000000000017941 */ /* 0x000fea0003800000 */
.L_x_356:
[----:B------:R-:W0:Y:S01]  /*10810*/  S2R R35, SR_TID.X ;  /* 0x0000000000237919 */ /* 0x000e220000002100 */
[----:B------:R-:W-:Y:S02]  /*10820*/  IMAD.MOV.U32 R13, RZ, RZ, R9 ;  /* 0x000000ffff0d7224 */ /* 0x000fe400078e0009 */
[----:B------:R-:W-:Y:S02]  /*10830*/  IMAD.MOV.U32 R12, RZ, RZ, RZ ;  /* 0x000000ffff0c7224 */ /* 0x000fe400078e00ff */
[----:B------:R-:W-:Y:S02]  /*10840*/  IMAD.MOV.U32 R11, RZ, RZ, 0x181f ;  /* 0x0000181fff0b7424 */ /* 0x000fe400078e00ff */
[----:B------:R-:W-:Y:S02]  /*10850*/  IMAD.MOV.U32 R15, RZ, RZ, -0x1 ;  /* 0xffffffffff0f7424 */ /* 0x000fe400078e00ff */
[----:B------:R-:W-:Y:S02]  /*10860*/  IMAD.MOV.U32 R3, RZ, RZ, R14 ;  /* 0x000000ffff037224 */ /* 0x000fe400078e000e */
[----:B------:R-:W-:-:S07]  /*10870*/  IMAD R4, R4, 0x2, R22 ;  /* 0x0000000204047824 */ /* 0x000fce00078e0216 */
[----:B0-----:R-:W-:Y:S05]  /*10880*/  WARPSYNC.COLLECTIVE R15, `(.L_x_358) ;  /* 0x000000000f087348 */ /* 0x001fea0003c00000 */
[----:B------:R1:W2:Y:S02]  /*10890*/  SHFL.IDX P6, R14, R13, R12, R11 ;  /* 0x0000000c0d0e7389 */ /* 0x0002a400000c000b */
[----:B012---:R-:W-:Y:S01]  /*108a0*/  ENDCOLLECTIVE ;  /* 0x000000000000791b */ /* 0x007fe20003800000 */
.L_x_358:
[----:B------:R-:W-:Y:S02]  /*108b0*/  IMAD.MOV.U32 R13, RZ, RZ, R5 ;  /* 0x000000ffff0d7224 */ /* 0x000fe400078e0005 */
[----:B------:R-:W-:Y:S02]  /*108c0*/  IMAD.MOV.U32 R12, RZ, RZ, 0x1 ;  /* 0x00000001ff0c7424 */ /* 0x000fe400078e00ff */
[----:B------:R-:W-:Y:S02]  /*108d0*/  IMAD.SHL.U32 R35, R35, 0x8, RZ ;  /* 0x0000000823237824 */ /* 0x000fe400078e00ff */
[----:B------:R-:W-:-:S03]  /*108e0*/  IMAD.MOV.U32 R2, RZ, RZ, R14 ;  /* 0x000000ffff027224 */ /* 0x000fc600078e000e */
[----:B------:R-:W-:-:S07]  /*108f0*/  LOP3.LUT R35, R35, 0x38, RZ, 0xc0, !PT ;  /* 0x0000003823237812 */ /* 0x000fce00078ec0ff */
[----:B------:R-:W-:Y:S05]  /*10900*/  WARPSYNC.COLLECTIVE R15, `(.L_x_359) ;  /* 0x000000000f087348 */ /* 0x000fea0003c00000 */
[----:B------:R0:W1:Y:S02]  /*10910*/  SHFL.IDX P6, R14, R13, R12, R11 ;  /* 0x0000000c0d0e7389 */ /* 0x00006400000c000b */
[----:B01----:R-:W-:Y:S01]  /*10920*/  ENDCOLLECTIVE ;  /* 0x000000000000791b */ /* 0x003fe20003800000 */
.L_x_359:
[----:B------:R-:W-:-:S05]  /*10930*/  IMAD.SHL.U32 R0, R35, 0x2, RZ ;  /* 0x0000000223007824 */ /* 0x000fca00078e00ff */
[----:B------:R-:W-:-:S04]  /*10940*/  IADD3 R2, P0, R2, R0, RZ ;  /* 0x0000000002027210 */ /* 0x000fc80007f1e0ff */
[----:B------:R-:W-:Y:S01]  /*10950*/  IADD3.X R3, RZ, R3, RZ, P0, !PT ;  /* 0x00000003ff037210 */ /* 0x000fe200007fe4ff */
[----:B------:R-:W-:-:S04]  /*10960*/  IMAD.MOV.U32 R13, RZ, RZ, R9 ;  /* 0x000000ffff0d7224 */ /* 0x000fc800078e0009 */
[----:B------:R-:W-:Y:S01]  /*10970*/  @!PT LDS RZ, [RZ] ;  /* 0x00000000fffff984 */ /* 0x000fe20000000800 */
[----:B------:R-:W-:Y:S01]  /*10980*/  @!PT LDS RZ, [RZ] ;  /* 0x00000000fffff984 */ /* 0x000fe20000000800 */
[----:B------:R-:W-:Y:S01]  /*10990*/  @!PT LDS RZ, [RZ] ;  /* 0x00000000fffff984 */ /* 0x000fe20000000800 */
[----:B------:R-:W-:Y:S04]  /*109a0*/  LDGSTS.E.BYPASS.LTC128B.128 [R4+0x18400], desc[UR36][R2.64], !P3 ;  /* 0x1840000002047fae */ /* 0x000fe8000d901d64 */
[----:B------:R-:W-:Y:S04]  /*109b0*/  LDGSTS.E.BYPASS.LTC128B.128 [R4+0x1b400], desc[UR36][R2.64+0x80], !P2 ;  /* 0x1b40008002047fae */ /* 0x000fe8000d101d64 */
[----:B------:R0:W-:Y:S02]  /*109c0*/  LDGSTS.E.BYPASS.LTC128B.128 [R4+0x1e400], desc[UR36][R2.64+0x100], !P1 ;  /* 0x1e40010002047fae */ /* 0x0001e4000c901d64 */
[----:B0-----:R-:W-:-:S07]  /*109d0*/  IMAD.MOV.U32 R3, RZ, RZ, R14 ;  /* 0x000000ffff037224 */ /* 0x001fce00078e000e */
[----:B------:R-:W-:Y:S05]  /*109e0*/  WARPSYNC.COLLECTIVE R15, `(.L_x_360) ;  /* 0x000000000f087348 */ /* 0x000fea0003c00000 */
[----:B------:R0:W1:Y:S02]  /*109f0*/  SHFL.IDX P6, R14, R13, R12, R11 ;  /* 0x0000000c0d0e7389 */ /* 0x00006400000c000b */
[----:B01----:R-:W-:Y:S01]  /*10a00*/  ENDCOLLECTIVE ;  /* 0x000000000000791b */ /* 0x003fe20003800000 */
.L_x_360:
[----:B------:R-:W-:Y:S02]  /*10a10*/  IMAD.MOV.U32 R13, RZ, RZ, R5 ;  /* 0x000000ffff0d7224 */ /* 0x000fe400078e0005 */
[----:B------:R-:W-:Y:S02]  /*10a20*/  IMAD.MOV.U32 R12, RZ, RZ, 0x2 ;  /* 0x00000002ff0c7424 */ /* 0x000fe400078e00ff */
[----:B------:R-:W-:-:S07]  /*10a30*/  IMAD.MOV.U32 R2, RZ, RZ, R14 ;  /* 0x000000ffff027224 */ /* 0x000fce00078e000e */
[----:B------:R-:W-:Y:S05]  /*10a40*/  WARPSYNC.COLLECTIVE R15, `(.L_x_361) ;  /* 0x000000000f087348 */ /* 0x000fea0003c00000 */
[----:B------:R0:W1:Y:S02]  /*10a50*/  SHFL.IDX P6, R14, R13, R12, R11 ;  /* 0x0000000c0d0e7389 */ /* 0x00006400000c000b */
[----:B01----:R-:W-:Y:S01]  /*10a60*/  ENDCOLLECTIVE ;  /* 0x000000000000791b */ /* 0x003fe20003800000 */
.L_x_361:
[----:B------:R-:W-:-:S05]  /*10a70*/  IADD3 R2, P0, R2, R0, RZ ;  /* 0x0000000002027210 */ /* 0x000fca0007f1e0ff */
[----:B------:R-:W-:-:S05]  /*10a80*/  IMAD.X R3, RZ, RZ, R3, P0 ;  /* 0x000000ffff037224 */ /* 0x000fca00000e0603 */
[----:B------:R-:W-:Y:S01]  /*10a90*/  @!PT LDS RZ, [RZ] ;  /* 0x00000000fffff984 */ /* 0x000fe20000000800 */
[----:B------:R-:W-:Y:S01]  /*10aa0*/  @!PT LDS RZ, [RZ] ;  /* 0x00000000fffff984 */ /* 0x000fe20000000800 */
[----:B------:R-:W-:Y:S01]  /*10ab0*/  @!PT LDS RZ, [RZ] ;  /* 0x00000000fffff984 */ /* 0x000fe20000000800 */
[----:B------:R0:W-:Y:S01]  /*10ac0*/  LDGSTS.E.BYPASS.LTC128B.128 [R4+0x18c00], desc[UR36][R2.64], !P3 ;  /* 0x18c0000002047fae */ /* 0x0001e2000d901d64 */
[----:B------:R-:W-:-:S03]  /*10ad0*/  IMAD.MOV.U32 R13, RZ, RZ, R9 ;  /* 0x000000ffff0d7224 */ /* 0x000fc600078e0009 */
[----:B------:R0:W-:Y:S04]  /*10ae0*/  LDGSTS.E.BYPASS.LTC128B.128 [R4+0x1bc00], desc[UR36][R2.64+0x80], !P2 ;  /* 0x1bc0008002047fae */ /* 0x0001e8000d101d64 */
[----:B------:R0:W-:Y:S01]  /*10af0*/  LDGSTS.E.BYPASS.LTC128B.128 [R4+0x1ec00], desc[UR36][R2.64+0x100], !P1 ;  /* 0x1ec0010002047fae */ /* 0x0001e2000c901d64 */
[----:B------:R-:W-:-:S07]  /*10b00*/  MOV R35, R14 ;  /* 0x0000000e00237202 */ /* 0x000fce0000000f00 */
[----:B0-----:R-:W-:Y:S05]  /*10b10*/  WARPSYNC.COLLECTIVE R15, `(.L_x_362) ;  /* 0x000000000f087348 */ /* 0x001fea0003c00000 */
[----:B------:R1:W2:Y:S02]  /*10b20*/  SHFL.IDX P6, R14, R13, R12, R11 ;  /* 0x0000000c0d0e7389 */ /* 0x0002a400000c000b */
[----:B012---:R-:W-:Y:S01]  /*10b30*/  ENDCOLLECTIVE ;  /* 0x000000000000791b */ /* 0x007fe20003800000 */
.L_x_362:
[----:B------:R-:W-:Y:S02]  /*10b40*/  IMAD.MOV.U32 R13, RZ, RZ, R5 ;  /* 0x000000ffff0d7224 */ /* 0x000fe400078e0005 */
[----:B------:R-:W-:Y:S02]  /*10b50*/  IMAD.MOV.U32 R12, RZ, RZ, 0x3 ;  /* 0x00000003ff0c7424 */ /* 0x000fe400078e00ff */
[----:B------:R-:W-:-:S07]  /*10b60*/  IMAD.MOV.U32 R2, RZ, RZ, R14 ;  /* 0x000000ffff027224 */ /* 0x000fce00078e000e */
[----:B------:R-:W-:Y:S05]  /*10b70*/  WARPSYNC.COLLECTIVE R15, `(.L_x_363) ;  /* 0x000000000f087348 */ /* 0x000fea0003c00000 */
[----:B------:R0:W1:Y:S02]  /*10b80*/  SHFL.IDX P6, R14, R13, R12, R11 ;  /* 0x0000000c0d0e7389 */ /* 0x00006400000c000b */
[----:B01----:R-:W-:Y:S01]  /*10b90*/  ENDCOLLECTIVE ;  /* 0x000000000000791b */ /* 0x003fe20003800000 */
.L_x_363:
        /* <DEDUP_REMOVED lines=9> */
[----:B------:R-:W-:-:S07]  /*10c30*/  IMAD.MOV.U32 R35, RZ, RZ, R14 ;  /* 0x000000ffff237224 */ /* 0x000fce00078e000e */
[----:B0-----:R-:W-:Y:S05]  /*10c40*/  WARPSYNC.COLLECTIVE R15, `(.L_x_364) ;  /* 0x000000000f087348 */ /* 0x001fea0003c00000 */
[----:B------:R1:W2:Y:S02]  /*10c50*/  SHFL.IDX P6, R14, R13, R12, R11 ;  /* 0x0000000c0d0e7389 */ /* 0x0002a400000c000b */
[----:B012---:R-:W-:Y:S01]  /*10c60*/  ENDCOLLECTIVE ;  /* 0x000000000000791b */ /* 0x007fe20003800000 */
.L_x_364:
[----:B------:R-:W-:Y:S01]  /*10c70*/  MOV R13, R5 ;  /* 0x00000005000d7202 */ /* 0x000fe20000000f00 */
[----:B------:R-:W-:Y:S02]  /*10c80*/  IMAD.MOV.U32 R12, RZ, RZ, 0x4 ;  /* 0x00000004ff0c7424 */ /* 0x000fe400078e00ff */
[----:B------:R-:W-:-:S07]  /*10c90*/  IMAD.MOV.U32 R2, RZ, RZ, R14 ;  /* 0x000000ffff027224 */ /* 0x000fce00078e000e */
[----:B------:R-:W-:Y:S05]  /*10ca0*/  WARPSYNC.COLLECTIVE R15, `(.L_x_365) ;  /* 0x000000000f087348 */ /* 0x000fea0003c00000 */
[----:B------:R0:W1:Y:S02]  /*10cb0*/  SHFL.IDX P6, R14, R13, R12, R11 ;  /* 0x0000000c0d0e7389 */ /* 0x00006400000c000b */
[----:B01----:R-:W-:Y:S01]  /*10cc0*/  ENDCOLLECTIVE ;  /* 0x000000000000791b */ /* 0x003fe20003800000 */
.L_x_365:
        /* <DEDUP_REMOVED lines=13> */
.L_x_366:
[----:B------:R-:W-:Y:S02]  /*10da0*/  IMAD.MOV.U32 R13, RZ, RZ, R5 ;  /* 0x000000ffff0d7224 */ /* 0x000fe400078e0005 */
[----:B------:R-:W-:Y:S02]  /*10db0*/  IMAD.MOV.U32 R12, RZ, RZ, 0x5 ;  /* 0x00000005ff0c7424 */ /* 0x000fe400078e00ff */
[----:B------:R-:W-:-:S07]  /*10dc0*/  IMAD.MOV.U32 R2, RZ, RZ, R14 ;  /* 0x000000ffff027224 */ /* 0x000fce00078e000e */
[----:B------:R-:W-:Y:S05]  /*10dd0*/  WARPSYNC.COLLECTIVE R15, `(.L_x_367) ;  /* 0x000000000f087348 */ /* 0x000fea0003c00000 */
[----:B------:R0:W1:Y:S02]  /*10de0*/  SHFL.IDX P6, R14, R13, R12, R11 ;  /* 0x0000000c0d0e7389 */ /* 0x00006400000c000b */
[----:B01----:R-:W-:Y:S01]  /*10df0*/  ENDCOLLECTIVE ;  /* 0x000000000000791b */ /* 0x003fe20003800000 */
.L_x_367:
        /* <DEDUP_REMOVED lines=13> */
.L_x_368:
[----:B------:R-:W-:Y:S01]  /*10ed0*/  MOV R2, R14 ;  /* 0x0000000e00027202 */ /* 0x000fe20000000f00 */
[----:B------:R-:W-:Y:S06]  /*10ee0*/  BRA `(.L_x_369) ;  /* 0xffffffc000b47947 */ /* 0x000fec000383ffff */
.L_x_280:
[----:B-1----:R1:W4:Y:S02]  /*10ef0*/  SYNCS.PHASECHK.TRANS64.TRYWAIT P0, [R4+URZ+0x2a860], R2 ;  /* 0x02a86002040075a7 */ /* 0x002324000800017f */
[----:B----4-:R-:W-:Y:S05]  /*10f00*/  @!P0 NANOSLEEP.SYNCS 0x989680 ;  /* 0x009896800000895d */ /* 0x010fea0003900000 */
[----:B------:R-:W4:Y:S02]  /*10f10*/  @!P0 SYNCS.PHASECHK.TRANS64 P0, [R4+URZ+0x2a860], R2 ;  /* 0x02a86002040085a7 */ /* 0x000f24000800007f */
[----:B----4-:R-:W-:Y:S05]  /*10f20*/  @!P0 BRA `(.L_x_280) ;  /* 0xfffffffc00f08947 */ /* 0x010fea000383ffff */
[----:B------:R-:W-:Y:S05]  /*10f30*/  BRA `(.L_x_370) ;  /* 0xffffffc400107947 */ /* 0x000fea000383ffff */
.L_x_281:
[----:B------:R-:W-:Y:S01]  /*10f40*/  BSSY B1, `(.L_x_371) ;  /* 0x0000008000017945 */ /* 0x000fe20003800000 */
[----:B------:R-:W-:Y:S02]  /*10f50*/  IMAD.MOV.U32 R13, RZ, RZ, R24 ;  /* 0x000000ffff0d7224 */ /* 0x000fe400078e0018 */
[----:B------:R-:W-:Y:S02]  /*10f60*/  IMAD.MOV.U32 R12, RZ, RZ, RZ ;  /* 0x000000ffff0c7224 */ /* 0x000fe400078e00ff */
[----:B------:R-:W-:Y:S02]  /*10f70*/  IMAD.MOV.U32 R11, RZ, RZ, 0x181f ;  /* 0x0000181fff0b7424 */ /* 0x000fe400078e00ff */
[----:B------:R-:W-:-:S07]  /*10f80*/  IMAD.MOV.U32 R15, RZ, RZ, -0x1 ;  /* 0xffffffffff0f7424 */ /* 0x000fce00078e00ff */
[----:B-12---:R-:W-:Y:S05]  /*10f90*/  WARPSYNC.COLLECTIVE R15, `(.L_x_372) ;  /* 0x000000000f087348 */ /* 0x006fea0003c00000 */
[----:B--2---:R0:W2:Y:S02]  /*10fa0*/  SHFL.IDX P6, R14, R13, R12, R11 ;  /* 0x0000000c0d0e7389 */ /* 0x0040a400000c000b */
[----:B012---:R-:W-:Y:S01]  /*10fb0*/  ENDCOLLECTIVE ;  /* 0x000000000000791b */ /* 0x007fe20003800000 */
.L_x_372:
[----:B------:R-:W-:Y:S05]  /*10fc0*/  BSYNC B1 ;  /* 0x0000000000017941 */ /* 0x000fea0003800000 */
.L_x_371:
[----:B------:R-:W-:Y:S02]  /*10fd0*/  IMAD.MOV.U32 R13, RZ, RZ, R18 ;  /* 0x000000ffff0d7224 */ /* 0x000fe400078e0012 */
[----:B------:R-:W-:Y:S02]  /*10fe0*/  IMAD.MOV.U32 R12, RZ, RZ, RZ ;  /* 0x000000ffff0c7224 */ /* 0x000fe400078e00ff */
[----:B------:R-:W-:Y:S02]  /*10ff0*/  IMAD.MOV.U32 R11, RZ, RZ, 0x181f ;  /* 0x0000181fff0b7424 */ /* 0x000fe400078e00ff */
[----:B------:R-:W-:Y:S02]  /*11000*/  IMAD.MOV.U32 R15, RZ, RZ, -0x1 ;  /* 0xffffffffff0f7424 */ /* 0x000fe400078e00ff */
[----:B------:R-:W-:Y:S02]  /*11010*/  IMAD.MOV.U32 R3, RZ, RZ, R14 ;  /* 0x000000ffff037224 */ /* 0x000fe400078e000e */
[----:B------:R-:W-:-:S07]  /*11020*/  IMAD R5, R5, 0x2, R22 ;  /* 0x0000000205057824 */ /* 0x000fce00078e0216 */
[----:B------:R-:W-:Y:S05]  /*11030*/  WARPSYNC.COLLECTIVE R15, `(.L_x_373) ;  /* 0x000000000f087348 */ /* 0x000fea0003c00000 */
[----:B------:R0:W1:Y:S02]  /*11040*/  SHFL.IDX P6, R14, R13, R12, R11 ;  /* 0x0000000c0d0e7389 */ /* 0x00006400000c000b */
[----:B01----:R-:W-:Y:S01]  /*11050*/  ENDCOLLECTIVE ;  /* 0x000000000000791b */ /* 0x003fe20003800000 */
.L_x_373:
[----:B------:R-:W-:Y:S02]  /*11060*/  IMAD.MOV.U32 R13, RZ, RZ, R24 ;  /* 0x000000ffff0d7224 */ /* 0x000fe400078e0018 */
[----:B------:R-:W-:Y:S01]  /*11070*/  IMAD.MOV.U32 R12, RZ, RZ, 0x1 ;  /* 0x00000001ff0c7424 */ /* 0x000fe200078e00ff */
[----:B------:R-:W-:-:S07]  /*11080*/  MOV R2, R14 ;  /* 0x0000000e00027202 */ /* 0x000fce0000000f00 */
[----:B------:R-:W-:Y:S05]  /*11090*/  WARPSYNC.COLLECTIVE R15, `(.L_x_374) ;  /* 0x000000000f087348 */ /* 0x000fea0003c00000 */
[----:B------:R0:W1:Y:S02]  /*110a0*/  SHFL.IDX P6, R14, R13, R12, R11 ;  /* 0x0000000c0d0e7389 */ /* 0x00006400000c000b */
[----:B01----:R-:W-:Y:S01]  /*110b0*/  ENDCOLLECTIVE ;  /* 0x000000000000791b */ /* 0x003fe20003800000 */
.L_x_374:
[----:B------:R-:W-:-:S05]  /*110c0*/  IADD3 R2, P1, R2, R0, RZ ;  /* 0x0000000002027210 */ /* 0x000fca0007f3e0ff */
[----:B------:R-:W-:Y:S01]  /*110d0*/  IMAD.X R3, RZ, RZ, R3, P1 ;  /* 0x000000ffff037224 */ /* 0x000fe200008e0603 */
[----:B------:R-:W-:-:S04]  /*110e0*/  LOP3.LUT P1, RZ, R29, 0x1, RZ, 0xc0, !PT ;  /* 0x000000011dff7812 */ /* 0x000fc8000782c0ff */
[----:B------:R-:W-:Y:S01]  /*110f0*/  ISETP.LT.OR P2, PT, R6, 0x1, !P1 ;  /* 0x000000010600780c */ /* 0x000fe20004f41670 */
[----:B------:R-:W-:-:S12]  /*11100*/  IMAD.MOV.U32 R13, RZ, RZ, R18 ;  /* 0x000000ffff0d7224 */ /* 0x000fd800078e0012 */
[----:B------:R-:W-:Y:S01]  /*11110*/  @!PT LDS RZ, [RZ] ;  /* 0x00000000fffff984 */ /* 0x000fe20000000800 */
[----:B------:R-:W-:Y:S01]  /*11120*/  @!PT LDS RZ, [RZ] ;  /* 0x00000000fffff984 */ /* 0x000fe20000000800 */
[----:B------:R-:W-:Y:S01]  /*11130*/  @!PT LDS RZ, [RZ] ;  /* 0x00000000fffff984 */ /* 0x000fe20000000800 */
[----:B------:R-:W-:Y:S01]  /*11140*/  LDGSTS.E.BYPASS.LTC128B.128 [R5+0x400], desc[UR36][R2.64], !P2 ;  /* 0x0040000002057fae */ /* 0x000fe2000d101d64 */
[----:B------:R-:W-:-:S13]  /*11150*/  ISETP.LT.OR P2, PT, R6, 0x1, !P0 ;  /* 0x000000010600780c */ /* 0x000fda0004741670 */
[----:B------:R0:W-:Y:S02]  /*11160*/  LDGSTS.E.BYPASS.LTC128B.128 [R5+0x3400], desc[UR36][R2.64+0x80], !P2 ;  /* 0x0340008002057fae */ /* 0x0001e4000d101d64 */
[----:B0-----:R-:W-:-:S07]  /*11170*/  IMAD.MOV.U32 R3, RZ, RZ, R14 ;  /* 0x000000ffff037224 */ /* 0x001fce00078e000e */
[----:B------:R-:W-:Y:S05]  /*11180*/  WARPSYNC.COLLECTIVE R15, `(.L_x_375) ;  /* 0x000000000f087348 */ /* 0x000fea0003c00000 */
[----:B------:R0:W1:Y:S02]  /*11190*/  SHFL.IDX P6, R14, R13, R12, R11 ;  /* 0x0000000c0d0e7389 */ /* 0x00006400000c000b */
[----:B01----:R-:W-:Y:S01]  /*111a0*/  ENDCOLLECTIVE ;  /* 0x000000000000791b */ /* 0x003fe20003800000 */
.L_x_375:
[----:B------:R-:W-:Y:S01]  /*111b0*/  IMAD.MOV.U32 R13, RZ, RZ, R24 ;  /* 0x000000ffff0d7224 */ /* 0x000fe200078e0018 */
[----:B------:R-:W-:Y:S01]  /*111c0*/  MOV R12, 0x2 ;  /* 0x00000002000c7802 */ /* 0x000fe20000000f00 */
[----:B------:R-:W-:-:S07]  /*111d0*/  IMAD.MOV.U32 R2, RZ, RZ, R14 ;  /* 0x000000ffff027224 */ /* 0x000fce00078e000e */
[----:B------:R-:W-:Y:S05]  /*111e0*/  WARPSYNC.COLLECTIVE R15, `(.L_x_376) ;  /* 0x000000000f087348 */ /* 0x000fea0003c00000 */
[----:B------:R0:W1:Y:S02]  /*111f0*/  SHFL.IDX P6, R14, R13, R12, R11 ;  /* 0x0000000c0d0e7389 */ /* 0x00006400000c000b */
[----:B01----:R-:W-:Y:S01]  /*11200*/  ENDCOLLECTIVE ;  /* 0x000000000000791b */ /* 0x003fe20003800000 */
.L_x_376:
[----:B------:R-:W-:-:S05]  /*11210*/  IADD3 R2, P2, R2, R0, RZ ;  /* 0x0000000002027210 */ /* 0x000fca0007f5e0ff */
[----:B------:R-:W-:Y:S01]  /*11220*/  IMAD.X R3, RZ, RZ, R3, P2 ;  /* 0x000000ffff037224 */ /* 0x000fe200010e0603 */
        /* <DEDUP_REMOVED lines=12> */
.L_x_377:
[----:B------:R-:W-:Y:S02]  /*112f0*/  IMAD.MOV.U32 R13, RZ, RZ, R24 ;  /* 0x000000ffff0d7224 */ /* 0x000fe400078e0018 */
[----:B------:R-:W-:Y:S02]  /*11300*/  IMAD.MOV.U32 R12, RZ, RZ, 0x3 ;  /* 0x00000003ff0c7424 */ /* 0x000fe400078e00ff */
[----:B------:R-:W-:-:S07]  /*11310*/  IMAD.MOV.U32 R2, RZ, RZ, R14 ;  /* 0x000000ffff027224 */ /* 0x000fce00078e000e */
[----:B------:R-:W-:Y:S05]  /*11320*/  WARPSYNC.COLLECTIVE R15, `(.L_x_378) ;  /* 0x000000000f087348 */ /* 0x000fea0003c00000 */
[----:B------:R0:W1:Y:S02]  /*11330*/  SHFL.IDX P6, R14, R13, R12, R11 ;  /* 0x0000000c0d0e7389 */ /* 0x00006400000c000b */
[----:B01----:R-:W-:Y:S01]  /*11340*/  ENDCOLLECTIVE ;  /* 0x000000000000791b */ /* 0x003fe20003800000 */
.L_x_378:
        /* <DEDUP_REMOVED lines=14> */
.L_x_379:
[----:B------:R-:W-:Y:S02]  /*11430*/  IMAD.MOV.U32 R13, RZ, RZ, R24 ;  /* 0x000000ffff0d7224 */ /* 0x000fe400078e0018 */
[----:B------:R-:W-:Y:S02]  /*11440*/  IMAD.MOV.U32 R12, RZ, RZ, 0x4 ;  /* 0x00000004ff0c7424 */ /* 0x000fe400078e00ff */
[----:B------:R-:W-:-:S07]  /*11450*/  IMAD.MOV.U32 R2, RZ, RZ, R14 ;  /* 0x000000ffff027224 */ /* 0x000fce00078e000e */
[----:B------:R-:W-:Y:S05]  /*11460*/  WARPSYNC.COLLECTIVE R15, `(.L_x_380) ;  /* 0x000000000f087348 */ /* 0x000fea0003c00000 */
[----:B------:R0:W1:Y:S02]  /*11470*/  SHFL.IDX P6, R14, R13, R12, R11 ;  /* 0x0000000c0d0e7389 */ /* 0x00006400000c000b */
[----:B01----:R-:W-:Y:S01]  /*11480*/  ENDCOLLECTIVE ;  /* 0x000000000000791b */ /* 0x003fe20003800000 */
.L_x_380:
[----:B------:R-:W-:-:S04]  /*11490*/  IADD3 R2, P2, R2, R0, RZ ;  /* 0x0000000002027210 */ /* 0x000fc80007f5e0ff */
[----:B------:R-:W-:Y:S02]  /*114a0*/  IADD3.X R3, RZ, R3, RZ, P2, !PT ;  /* 0x00000003ff037210 */ /* 0x000fe400017fe4ff */
        /* <DEDUP_REMOVED lines=12> */
.L_x_381:
[----:B------:R-:W-:Y:S02]  /*11570*/  IMAD.MOV.U32 R13, RZ, RZ, R24 ;  /* 0x000000ffff0d7224 */ /* 0x000fe400078e0018 */
[----:B------:R-:W-:Y:S02]  /*11580*/  IMAD.MOV.U32 R12, RZ, RZ, 0x5 ;  /* 0x00000005ff0c7424 */ /* 0x000fe400078e00ff */
[----:B------:R-:W-:-:S07]  /*11590*/  IMAD.MOV.U32 R2, RZ, RZ, R14 ;  /* 0x000000ffff027224 */ /* 0x000fce00078e000e */
[----:B------:R-:W-:Y:S05]  /*115a0*/  WARPSYNC.COLLECTIVE R15, `(.L_x_382) ;  /* 0x000000000f087348 */ /* 0x000fea0003c00000 */
[----:B------:R0:W1:Y:S02]  /*115b0*/  SHFL.IDX P6, R14, R13, R12, R11 ;  /* 0x0000000c0d0e7389 */ /* 0x00006400000c000b */
[----:B01----:R-:W-:Y:S01]  /*115c0*/  ENDCOLLECTIVE ;  /* 0x000000000000791b */ /* 0x003fe20003800000 */
.L_x_382:
[----:B------:R-:W-:-:S05]  /*115d0*/  IADD3 R2, P2, R2, R0, RZ ;  /* 0x0000000002027210 */ /* 0x000fca0007f5e0ff */
        /* <DEDUP_REMOVED lines=12> */
.L_x_383:
[----:B------:R-:W-:Y:S01]  /*116a0*/  @!PT LDS RZ, [RZ] ;  /* 0x00000000fffff984 */ /* 0x000fe20000000800 */
[----:B------:R-:W-:Y:S01]  /*116b0*/  @!PT LDS RZ, [RZ] ;  /* 0x00000000fffff984 */ /* 0x000fe20000000800 */
[----:B------:R-:W-:Y:S01]  /*116c0*/  @!PT LDS RZ, [RZ] ;  /* 0x00000000fffff984 */ /* 0x000fe20000000800 */
[----:B------:R0:W-:Y:S01]  /*116d0*/  LDGSTS.E.BYPASS.LTC128B.128 [R5+0x5400], desc[UR36][R2.64+0x80], !P2 ;  /* 0x0540008002057fae */ /* 0x0001e2000d101d64 */
[----:B------:R-:W-:Y:S05]  /*116e0*/  BRA `(.L_x_384) ;  /* 0xffffffbc00fc7947 */ /* 0x000fea000383ffff */
.L_x_289:
[----:B0-----:R0:W1:Y:S02]  /*116f0*/  SYNCS.PHASECHK.TRANS64.TRYWAIT P0, [R0+URZ+0x2a860], R3 ;  /* 0x02a86003000075a7 */ /* 0x001064000800017f */
[----:B-1----:R-:W-:Y:S05]  /*11700*/  @!P0 NANOSLEEP.SYNCS 0x989680 ;  /* 0x009896800000895d */ /* 0x002fea0003900000 */
[----:B------:R-:W1:Y:S02]  /*11710*/  @!P0 SYNCS.PHASECHK.TRANS64 P0, [R0+URZ+0x2a860], R3 ;  /* 0x02a86003000085a7 */ /* 0x000e64000800007f */
[----:B-1----:R-:W-:Y:S05]  /*11720*/  @!P0 BRA `(.L_x_289) ;  /* 0xfffffffc00f08947 */ /* 0x002fea000383ffff */
[----:B------:R-:W-:Y:S05]  /*11730*/  BRA `(.L_x_385) ;  /* 0xffffffc4000c7947 */ /* 0x000fea000383ffff */
.L_x_290:
[----:B------:R-:W-:Y:S01]  /*11740*/  BSSY B0, `(.L_x_386) ;  /* 0x0000008000007945 */ /* 0x000fe20003800000 */
[----:B------:R-:W-:Y:S02]  /*11750*/  IMAD.MOV.U32 R13, RZ, RZ, R24 ;  /* 0x000000ffff0d7224 */ /* 0x000fe400078e0018 */
[----:B------:R-:W-:Y:S02]  /*11760*/  IMAD.MOV.U32 R12, RZ, RZ, RZ ;  /* 0x000000ffff0c7224 */ /* 0x000fe400078e00ff */
[----:B------:R-:W-:Y:S02]  /*11770*/  IMAD.MOV.U32 R11, RZ, RZ, 0x181f ;  /* 0x0000181fff0b7424 */ /* 0x000fe400078e00ff */
[----:B------:R-:W-:-:S07]  /*11780*/  IMAD.MOV.U32 R15, RZ, RZ, -0x1 ;  /* 0xffffffffff0f7424 */ /* 0x000fce00078e00ff */
[----:B0-2---:R-:W-:Y:S05]  /*11790*/  WARPSYNC.COLLECTIVE R15, `(.L_x_387) ;  /* 0x000000000f087348 */ /* 0x005fea0003c00000 */
[----:B--2---:R1:W2:Y:S02]  /*117a0*/  SHFL.IDX P6, R14, R13, R12, R11 ;  /* 0x0000000c0d0e7389 */ /* 0x0042a400000c000b */
[----:B012---:R-:W-:Y:S01]  /*117b0*/  ENDCOLLECTIVE ;  /* 0x000000000000791b */ /* 0x007fe20003800000 */
.L_x_387:
[----:B------:R-:W-:Y:S05]  /*117c0*/  BSYNC B0 ;  /* 0x0000000000007941 */ /* 0x000fea0003800000 */
.L_x_386:
[----:B------:R-:W0:Y:S01]  /*117d0*/  S2R R4, SR_TID.X ;  /* 0x0000000000047919 */ /* 0x000e220000002100 */
[----:B------:R-:W-:Y:S01]  /*117e0*/  IMAD.MOV.U32 R13, RZ, RZ, R18 ;  /* 0x000000ffff0d7224 */ /* 0x000fe200078e0012 */
[C---:B------:R-:W-:Y:S01]  /*117f0*/  LOP3.LUT R2, R29.reuse, 0x1, RZ, 0xc0, !PT ;  /* 0x000000011d027812 */ /* 0x040fe200078ec0ff */
[----:B------:R-:W-:Y:S01]  /*11800*/  IMAD.MOV.U32 R12, RZ, RZ, RZ ;  /* 0x000000ffff0c7224 */ /* 0x000fe200078e00ff */
[----:B------:R-:W-:Y:S01]  /*11810*/  LOP3.LUT P0, RZ, R29, 0x2, RZ, 0xc0, !PT ;  /* 0x000000021dff7812 */ /* 0x000fe2000780c0ff */
[----:B------:R-:W-:Y:S01]  /*11820*/  IMAD.MOV.U32 R11, RZ, RZ, 0x181f ;  /* 0x0000181fff0b7424 */ /* 0x000fe200078e00ff */
[----:B------:R-:W-:Y:S01]  /*11830*/  ISETP.NE.U32.AND P1, PT, R2, 0x1, PT ;  /* 0x000000010200780c */ /* 0x000fe20003f25070 */
[----:B------:R-:W-:Y:S01]  /*11840*/  IMAD.MOV.U32 R15, RZ, RZ, -0x1 ;  /* 0xffffffffff0f7424 */ /* 0x000fe200078e00ff */
[C---:B------:R-:W-:Y:S01]  /*11850*/  ISETP.LT.OR P4, PT, R6.reuse, 0x1, !P0 ;  /* 0x000000010600780c */ /* 0x040fe20004781670 */
[----:B------:R-:W-:Y:S01]  /*11860*/  IMAD.MOV.U32 R3, RZ, RZ, R14 ;  /* 0x000000ffff037224 */ /* 0x000fe200078e000e */
[----:B------:R-:W-:-:S13]  /*11870*/  ISETP.LT.OR P3, PT, R6, 0x1, P1 ;  /* 0x000000010600780c */ /* 0x000fda0000f61670 */
[----:B0-----:R-:W-:Y:S05]  /*11880*/  WARPSYNC.COLLECTIVE R15, `(.L_x_388) ;  /* 0x000000000f087348 */ /* 0x001fea0003c00000 */
[----:B------:R1:W2:Y:S02]  /*11890*/  SHFL.IDX P6, R14, R13, R12, R11 ;  /* 0x0000000c0d0e7389 */ /* 0x0002a400000c000b */
[----:B012---:R-:W-:Y:S01]  /*118a0*/  ENDCOLLECTIVE ;  /* 0x000000000000791b */ /* 0x007fe20003800000 */
.L_x_388:
[----:B------:R-:W-:Y:S02]  /*118b0*/  IMAD.MOV.U32 R13, RZ, RZ, R24 ;  /* 0x000000ffff0d7224 */ /* 0x000fe400078e0018 */
[----:B------:R-:W-:Y:S01]  /*118c0*/  IMAD.MOV.U32 R12, RZ, RZ, 0x1 ;  /* 0x00000001ff0c7424 */ /* 0x000fe200078e00ff */
[----:B------:R-:W-:-:S04]  /*118d0*/  SHF.L.U32 R4, R4, 0x3, RZ ;  /* 0x0000000304047819 */ /* 0x000fc800000006ff */
[----:B------:R-:W-:-:S05]  /*118e0*/  LOP3.LUT R4, R4, 0x38, RZ, 0xc0, !PT ;  /* 0x0000003804047812 */ /* 0x000fca00078ec0ff */
[----:B------:R-:W-:Y:S02]  /*118f0*/  IMAD.SHL.U32 R5, R4, 0x2, RZ ;  /* 0x0000000204057824 */ /* 0x000fe400078e00ff */
[----:B------:R-:W-:-:S03]  /*11900*/  IMAD R4, R7, 0x2, R22 ;  /* 0x0000000207047824 */ /* 0x000fc600078e0216 */
[----:B------:R-:W-:-:S13]  /*11910*/  IADD3 R2, P2, R14, R5, RZ ;  /* 0x000000050e027210 */ /* 0x000fda0007f5e0ff */
[----:B------:R-:W-:Y:S05]  /*11920*/  WARPSYNC.COLLECTIVE R15, `(.L_x_389) ;  /* 0x000000000f087348 */ /* 0x000fea0003c00000 */
[----:B------:R0:W1:Y:S02]  /*11930*/  SHFL.IDX P6, R14, R13, R12, R11 ;  /* 0x0000000c0d0e7389 */ /* 0x00006400000c000b */
[----:B01----:R-:W-:Y:S01]  /*11940*/  ENDCOLLECTIVE ;  /* 0x000000000000791b */ /* 0x003fe20003800000 */
.L_x_389:
[----:B------:R-:W-:-:S05]  /*11950*/  IMAD.X R3, RZ, RZ, R3, P2 ;  /* 0x000000ffff037224 */ /* 0x000fca00010e0603 */
[----:B------:R-:W-:Y:S01]  /*11960*/  @!PT LDS RZ, [RZ] ;  /* 0x00000000fffff984 */ /* 0x000fe20000000800 */
[----:B------:R-:W-:Y:S01]  /*11970*/  @!PT LDS RZ, [RZ] ;  /* 0x00000000fffff984 */ /* 0x000fe20000000800 */
[----:B------:R-:W-:Y:S01]  /*11980*/  @!PT LDS RZ, [RZ] ;  /* 0x00000000fffff984 */ /* 0x000fe20000000800 */
[----:B------:R0:W-:Y:S01]  /*11990*/  LDGSTS.E.BYPASS.LTC128B.128 [R4+0x400], desc[UR36][R2.64], !P3 ;  /* 0x0040000002047fae */ /* 0x0001e2000d901d64 */
[----:B------:R-:W-:-:S03]  /*119a0*/  ISETP.LT.OR P3, PT, R6, 0x11, P1 ;  /* 0x000000110600780c */ /* 0x000fc60000f61670 */
[----:B------:R0:W-:Y:S01]  /*119b0*/  LDGSTS.E.BYPASS.LTC128B.128 [R4+0x3400], desc[UR36][R2.64+0x80], !P4 ;  /* 0x0340008002047fae */ /* 0x0001e2000e101d64 */
[----:B------:R-:W-:Y:S01]  /*119c0*/  ISETP.LT.OR P4, PT, R6, 0x11, !P0 ;  /* 0x000000110600780c */ /* 0x000fe20004781670 */
[----:B------:R-:W-:Y:S02]  /*119d0*/  IMAD.MOV.U32 R13, RZ, RZ, R18 ;  /* 0x000000ffff0d7224 */ /* 0x000fe400078e0012 */
[----:B------:R-:W-:-:S10]  /*119e0*/  IMAD.MOV.U32 R8, RZ, RZ, R14 ;  /* 0x000000ffff087224 */ /* 0x000fd400078e000e */
[----:B0-----:R-:W-:Y:S05]  /*119f0*/  WARPSYNC.COLLECTIVE R15, `(.L_x_390) ;  /* 0x000000000f087348 */ /* 0x001fea0003c00000 */
[----:B------:R1:W2:Y:S02]  /*11a00*/  SHFL.IDX P6, R14, R13, R12, R11 ;  /* 0x0000000c0d0e7389 */ /* 0x0002a400000c000b */
[----:B012---:R-:W-:Y:S01]  /*11a10*/  ENDCOLLECTIVE ;  /* 0x000000000000791b */ /* 0x007fe20003800000 */
.L_x_390:
[----:B------:R-:W-:Y:S01]  /*11a20*/  IMAD.MOV.U32 R13, RZ, RZ, R24 ;  /* 0x000000ffff0d7224 */ /* 0x000fe200078e0018 */
[----:B------:R-:W-:Y:S02]  /*11a30*/  MOV R12, 0x2 ;  /* 0x00000002000c7802 */ /* 0x000fe40000000f00 */
[----:B------:R-:W-:-:S13]  /*11a40*/  IADD3 R2, P2, R14, R5, RZ ;  /* 0x000000050e027210 */ /* 0x000fda0007f5e0ff */
[----:B------:R-:W-:Y:S05]  /*11a50*/  WARPSYNC.COLLECTIVE R15, `(.L_x_391) ;  /* 0x000000000f087348 */ /* 0x000fea0003c00000 */
[----:B------:R0:W1:Y:S02]  /*11a60*/  SHFL.IDX P6, R14, R13, R12, R11 ;  /* 0x0000000c0d0e7389 */ /* 0x00006400000c000b */
[----:B01----:R-:W-:Y:S01]  /*11a70*/  ENDCOLLECTIVE ;  /* 0x000000000000791b */ /* 0x003fe20003800000 */
.L_x_391:
        /* <DEDUP_REMOVED lines=13> */
.L_x_392:
[----:B------:R-:W-:Y:S02]  /*11b50*/  IMAD.MOV.U32 R13, RZ, RZ, R24 ;  /* 0x000000ffff0d7224 */ /* 0x000fe400078e0018 */
[----:B------:R-:W-:Y:S02]  /*11b60*/  IMAD.MOV.U32 R12, RZ, RZ, 0x3 ;  /* 0x00000003ff0c7424 */ /* 0x000fe400078e00ff */
[----:B------:R-:W-:-:S07]  /*11b70*/  IMAD.MOV.U32 R10, RZ, RZ, R14 ;  /* 0x000000ffff0a7224 */ /* 0x000fce00078e000e */
[----:B------:R-:W-:Y:S05]  /*11b80*/  WARPSYNC.COLLECTIVE R15, `(.L_x_393) ;  /* 0x000000000f087348 */ /* 0x000fea0003c00000 */
[----:B------:R0:W1:Y:S02]  /*11b90*/  SHFL.IDX P6, R14, R13, R12, R11 ;  /* 0x0000000c0d0e7389 */ /* 0x00006400000c000b */
[----:B01----:R-:W-:Y:S01]  /*11ba0*/  ENDCOLLECTIVE ;  /* 0x000000000000791b */ /* 0x003fe20003800000 */
.L_x_393:
[----:B------:R-:W-:-:S05]  /*11bb0*/  IADD3 R2, P2, R10, R5, RZ ;  /* 0x000000050a027210 */ /* 0x000fca0007f5e0ff */
[----:B------:R-:W-:-:S05]  /*11bc0*/  IMAD.X R3, RZ, RZ, R7, P2 ;  /* 0x000000ffff037224 */ /* 0x000fca00010e0607 */
        /* <DEDUP_REMOVED lines=12> */
.L_x_394:
[----:B------:R-:W-:Y:S01]  /*11c90*/  MOV R13, R24 ;  /* 0x00000018000d7202 */ /* 0x000fe20000000f00 */
[----:B------:R-:W-:Y:S01]  /*11ca0*/  IMAD.MOV.U32 R12, RZ, RZ, 0x4 ;  /* 0x00000004ff0c7424 */ /* 0x000fe200078e00ff */
[----:B------:R-:W-:-:S13]  /*11cb0*/  IADD3 R2, P2, R14, R5, RZ ;  /* 0x000000050e027210 */ /* 0x000fda0007f5e0ff */
[----:B------:R-:W-:Y:S05]  /*11cc0*/  WARPSYNC.COLLECTIVE R15, `(.L_x_395) ;  /* 0x000000000f087348 */ /* 0x000fea0003c00000 */
[----:B------:R0:W1:Y:S02]  /*11cd0*/  SHFL.IDX P6, R14, R13, R12, R11 ;  /* 0x0000000c0d0e7389 */ /* 0x00006400000c000b */
[----:B01----:R-:W-:Y:S01]  /*11ce0*/  ENDCOLLECTIVE ;  /* 0x000000000000791b */ /* 0x003fe20003800000 */
.L_x_395:
        /* <DEDUP_REMOVED lines=13> */
.L_x_396:
[----:B------:R-:W-:Y:S02]  /*11dc0*/  IMAD.MOV.U32 R13, RZ, RZ, R24 ;  /* 0x000000ffff0d7224 */ /* 0x000fe400078e0018 */
[----:B------:R-:W-:Y:S02]  /*11dd0*/  IMAD.MOV.U32 R12, RZ, RZ, 0x5 ;  /* 0x00000005ff0c7424 */ /* 0x000fe400078e00ff */
[----:B------:R-:W-:-:S07]  /*11de0*/  IMAD.MOV.U32 R10, RZ, RZ, R14 ;  /* 0x000000ffff0a7224 */ /* 0x000fce00078e000e */
[----:B------:R-:W-:Y:S05]  /*11df0*/  WARPSYNC.COLLECTIVE R15, `(.L_x_397) ;  /* 0x000000000f087348 */ /* 0x000fea0003c00000 */
[----:B------:R0:W1:Y:S02]  /*11e00*/  SHFL.IDX P6, R14, R13, R12, R11 ;  /* 0x0000000c0d0e7389 */ /* 0x00006400000c000b */
[----:B01----:R-:W-:Y:S01]  /*11e10*/  ENDCOLLECTIVE ;  /* 0x000000000000791b */ /* 0x003fe20003800000 */
.L_x_397:
[----:B------:R-:W-:-:S05]  /*11e20*/  IADD3 R2, P2, R10, R5, RZ ;  /* 0x000000050a027210 */ /* 0x000fca0007f5e0ff */
[----:B------:R-:W-:-:S05]  /*11e30*/  IMAD.X R3, RZ, RZ, R7, P2 ;  /* 0x000000ffff037224 */ /* 0x000fca00010e0607 */
[----:B------:R-:W-:Y:S01]  /*11e40*/  @!PT LDS RZ, [RZ] ;  /* 0x00000000fffff984 */ /* 0x000fe20000000800 */
[----:B------:R-:W-:Y:S01]  /*11e50*/  @!PT LDS RZ, [RZ] ;  /* 0x00000000fffff984 */ /* 0x000fe20000000800 */
[----:B------:R-:W-:Y:S01]  /*11e60*/  @!PT LDS RZ, [RZ] ;  /* 0x00000000fffff984 */ /* 0x000fe20000000800 */
[----:B------:R0:W-:Y:S01]  /*11e70*/  LDGSTS.E.BYPASS.LTC128B.128 [R4+0x2400], desc[UR36][R2.64], !P3 ;  /* 0x0240000002047fae */ /* 0x0001e2000d901d64 */
[----:B------:R-:W-:-:S03]  /*11e80*/  IMAD.MOV.U32 R13, RZ, RZ, R18 ;  /* 0x000000ffff0d7224 */ /* 0x000fc600078e0012 */
[----:B------:R0:W-:Y:S01]  /*11e90*/  LDGSTS.E.BYPASS.LTC128B.128 [R4+0x5400], desc[UR36][R2.64+0x80], !P4 ;  /* 0x0540008002047fae */ /* 0x0001e2000e101d64 */
[----:B------:R-:W-:-:S07]  /*11ea0*/  IMAD.MOV.U32 R24, RZ, RZ, R14 ;  /* 0x000000ffff187224 */ /* 0x000fce00078e000e */
[----:B0-----:R-:W-:Y:S05]  /*11eb0*/  WARPSYNC.COLLECTIVE R15, `(.L_x_398) ;  /* 0x000000000f087348 */ /* 0x001fea0003c00000 */
[----:B------:R1:W2:Y:S02]  /*11ec0*/  SHFL.IDX P6, R14, R13, R12, R11 ;  /* 0x0000000c0d0e7389 */ /* 0x0002a400000c000b */
[----:B012---:R-:W-:Y:S01]  /*11ed0*/  ENDCOLLECTIVE ;  /* 0x000000000000791b */ /* 0x007fe20003800000 */
.L_x_398:
[----:B------:R-:W-:Y:S05]  /*11ee0*/  BRA `(.L_x_399) ;  /* 0xffffffc000087947 */ /* 0x000fea000383ffff */
.L_x_295:
[----:B------:R-:W-:Y:S01]  /*11ef0*/  BSSY B0, `(.L_x_400) ;  /* 0x0000008000007945 */ /* 0x000fe20003800000 */
[----:B------:R-:W-:Y:S01]  /*11f00*/  MOV R13, R16 ;  /* 0x00000010000d7202 */ /* 0x000fe20000000f00 */
[----:B------:R-:W-:Y:S02]  /*11f10*/  IMAD.MOV.U32 R12, RZ, RZ, RZ ;  /* 0x000000ffff0c7224 */ /* 0x000fe400078e00ff */
[----:B------:R-:W-:Y:S02]  /*11f20*/  IMAD.MOV.U32 R11, RZ, RZ, 0x1f ;  /* 0x0000001fff0b7424 */ /* 0x000fe400078e00ff */
[----:B------:R-:W-:-:S07]  /*11f30*/  IMAD.MOV.U32 R15, RZ, RZ, -0x1 ;  /* 0xffffffffff0f7424 */ /* 0x000fce00078e00ff */
[----:B------:R-:W-:Y:S05]  /*11f40*/  WARPSYNC.COLLECTIVE R15, `(.L_x_401) ;  /* 0x000000000f087348 */ /* 0x000fea0003c00000 */
[----:B------:R0:W1:Y:S02]  /*11f50*/  SHFL.IDX P6, R14, R13, R12, R11 ;  /* 0x0000000c0d0e7389 */ /* 0x00006400000c000b */
[----:B01----:R-:W-:Y:S01]  /*11f60*/  ENDCOLLECTIVE ;  /* 0x000000000000791b */ /* 0x003fe20003800000 */
.L_x_401:
[----:B------:R-:W-:Y:S05]  /*11f70*/  BSYNC B0 ;  /* 0x0000000000007941 */ /* 0x000fea0003800000 */
.L_x_400:
[----:B------:R-:W-:Y:S01]  /*11f80*/  IMAD.MOV.U32 R13, RZ, RZ, R16 ;  /* 0x000000ffff0d7224 */ /* 0x000fe200078e0010 */
[----:B------:R-:W-:Y:S01]  /*11f90*/  IADD3 R7, R19, R9, RZ ;  /* 0x0000000913077210 */ /* 0x000fe20007ffe0ff */
[----:B------:R-:W-:Y:S02]  /*11fa0*/  IMAD.MOV.U32 R12, RZ, RZ, 0x1 ;  /* 0x00000001ff0c7424 */ /* 0x000fe400078e00ff */
[----:B------:R-:W-:Y:S02]  /*11fb0*/  IMAD.MOV.U32 R11, RZ, RZ, 0x1f ;  /* 0x0000001fff0b7424 */ /* 0x000fe400078e00ff */
[----:B------:R-:W-:Y:S02]  /*11fc0*/  IMAD.MOV.U32 R15, RZ, RZ, -0x1 ;  /* 0xffffffffff0f7424 */ /* 0x000fe400078e00ff */
[----:B------:R-:W-:-:S07]  /*11fd0*/  IMAD.MOV.U32 R0, RZ, RZ, R14 ;  /* 0x000000ffff007224 */ /* 0x000fce00078e000e */
[----:B------:R-:W-:Y:S05]  /*11fe0*/  WARPSYNC.COLLECTIVE R15, `(.L_x_402) ;  /* 0x000000000f087348 */ /* 0x000fea0003c00000 */
[----:B------:R0:W1:Y:S02]  /*11ff0*/  SHFL.IDX P6, R14, R13, R12, R11 ;  /* 0x0000000c0d0e7389 */ /* 0x00006400000c000b */
[----:B01----:R-:W-:Y:S01]  /*12000*/  ENDCOLLECTIVE ;  /* 0x000000000000791b */ /* 0x003fe20003800000 */
.L_x_402:
[----:B------:R-:W-:Y:S02]  /*12010*/  ULDC UR4, c[0x0][0xc3c] ;  /* 0x00030f0000047ab9 */ /* 0x000fe40000000800 */
[----:B------:R-:W-:-:S13]  /*12020*/  ISETP.GE.OR P1, PT, R7, UR4, !P0 ;  /* 0x0000000407007c0c */ /* 0x000fda000c726670 */
[----:B------:R-:W0:Y:S08]  /*12030*/  @!P1 LDC.64 R4, c[0x0][0xc80] ;  /* 0x00032000ff049b82 */ /* 0x000e300000000a00 */
[----:B------:R-:W1:Y:S01]  /*12040*/  @!P1 LDC.64 R2, c[0x0][0xc78] ;  /* 0x00031e00ff029b82 */ /* 0x000e620000000a00 */
[----:B------:R-:W-:Y:S01]  /*12050*/  CS2R R10, SRZ ;  /* 0x00000000000a7805 */ /* 0x000fe2000001ff00 */
[----:B------:R-:W-:-:S02]  /*12060*/  IMAD.MOV.U32 R8, RZ, RZ, R14 ;  /* 0x000000ffff087224 */ /* 0x000fc400078e000e */
[----:B0-----:R-:W-:-:S06]  /*12070*/  @!P1 IMAD.WIDE R4, R7, 0x4, R4 ;  /* 0x0000000407049825 */ /* 0x001fcc00078e0204 */
[----:B------:R-:W2:Y:S01]  /*12080*/  @!P1 LDG.E R4, desc[UR36][R4.64] ;  /* 0x0000002404049981 */ /* 0x000ea2000c1e1900 */
[----:B-1----:R-:W-:-:S06]  /*12090*/  @!P1 IMAD.WIDE R2, R7, 0x4, R2 ;  /* 0x0000000407029825 */ /* 0x002fcc00078e0202 */
[----:B------:R-:W3:Y:S01]  /*120a0*/  @!P1 LDG.E R2, desc[UR36][R2.64] ;  /* 0x0000002402029981 */ /* 0x000ee2000c1e1900 */
[----:B------:R-:W-:Y:S01]  /*120b0*/  IMAD.MOV.U32 R7, RZ, RZ, RZ ;  /* 0x000000ffff077224 */ /* 0x000fe200078e00ff */
[C---:B------:R-:W-:Y:S02]  /*120c0*/  ISETP.GE.U32.AND P2, PT, R9.reuse, 0x2, PT ;  /* 0x000000020900780c */ /* 0x040fe40003f46070 */
[C---:B------:R-:W-:Y:S02]  /*120d0*/  ISETP.GE.U32.AND P3, PT, R9.reuse, 0x4, PT ;  /* 0x000000040900780c */ /* 0x040fe40003f66070 */
[C---:B------:R-:W-:Y:S02]  /*120e0*/  ISETP.GE.U32.AND P4, PT, R9.reuse, 0x8, PT ;  /* 0x000000080900780c */ /* 0x040fe40003f86070 */
[C---:B------:R-:W-:Y:S01]  /*120f0*/  ISETP.GE.U32.AND P5, PT, R9.reuse, 0x10, PT ;  /* 0x000000100900780c */ /* 0x040fe20003fa6070 */
[----:B--2---:R-:W-:Y:S02]  /*12100*/  @!P1 IMAD.MOV.U32 R7, RZ, RZ, R4 ;  /* 0x000000ffff079224 */ /* 0x004fe400078e0004 */
[----:B---3--:R-:W-:Y:S01]  /*12110*/  @!P1 IMAD.MOV.U32 R10, RZ, RZ, R2 ;  /* 0x000000ffff0a9224 */ /* 0x008fe200078e0002 */
[----:B------:R-:W-:-:S03]  /*12120*/  ISETP.NE.AND P1, PT, R9, RZ, PT ;  /* 0x000000ff0900720c */ /* 0x000fc60003f25270 */
[----:B------:R-:W-:-:S10]  /*12130*/  IMAD R13, R10, R7, RZ ;  /* 0x000000070a0d7224 */ /* 0x000fd400078e02ff */
[----:B------:R-:W-:Y:S05]  /*12140*/  WARPSYNC.COLLECTIVE R15, `(.L_x_403) ;  /* 0x000000000f087348 */ /* 0x000fea0003c00000 */
[----:B------:R0:W1:Y:S02]  /*12150*/  SHFL.UP P6, R14, R13, R12, R11 ;  /* 0x0400000c0d0e7389 */ /* 0x00006400000c000b */
[----:B01----:R-:W-:Y:S01]  /*12160*/  ENDCOLLECTIVE ;  /* 0x000000000000791b */ /* 0x003fe20003800000 */
.L_x_403:
[----:B------:R-:W-:Y:S01]  /*12170*/  IMAD.MOV.U32 R12, RZ, RZ, 0x2 ;  /* 0x00000002ff0c7424 */ /* 0x000fe200078e00ff */
[----:B------:R-:W-:-:S05]  /*12180*/  SEL R6, R14, RZ, P1 ;  /* 0x000000ff0e067207 */ /* 0x000fca0000800000 */
[----:B------:R-:W-:-:S04]  /*12190*/  IMAD.IADD R6, R13, 0x1, R6 ;  /* 0x000000010d067824 */ /* 0x000fc800078e0206 */
[----:B------:R-:W-:-:S07]  /*121a0*/  IMAD.MOV.U32 R13, RZ, RZ, R6 ;  /* 0x000000ffff0d7224 */ /* 0x000fce00078e0006 */
[----:B------:R-:W-:Y:S05]  /*121b0*/  WARPSYNC.COLLECTIVE R15, `(.L_x_404) ;  /* 0x000000000f087348 */ /* 0x000fea0003c00000 */
[----:B------:R0:W1:Y:S02]  /*121c0*/  SHFL.UP P6, R14, R13, R12, R11 ;  /* 0x0400000c0d0e7389 */ /* 0x00006400000c000b */
[----:B01----:R-:W-:Y:S01]  /*121d0*/  ENDCOLLECTIVE ;  /* 0x000000000000791b */ /* 0x003fe20003800000 */
.L_x_404:
[----:B------:R-:W-:Y:S01]  /*121e0*/  IMAD.MOV.U32 R12, RZ, RZ, 0x4 ;  /* 0x00000004ff0c7424 */ /* 0x000fe200078e00ff */
[----:B------:R-:W-:-:S05]  /*121f0*/  SEL R3, R14, RZ, P2 ;  /* 0x000000ff0e037207 */ /* 0x000fca0001000000 */
[----:B------:R-:W-:Y:S01]  /*12200*/  IMAD.IADD R2, R6, 0x1, R3 ;  /* 0x0000000106027824 */ /* 0x000fe200078e0203 */
[----:B------:R-:W-:-:S03]  /*12210*/  MOV R6, RZ ;  /* 0x000000ff00067202 */ /* 0x000fc60000000f00 */
[----:B------:R-:W-:-:S07]  /*12220*/  IMAD.MOV.U32 R13, RZ, RZ, R2 ;  /* 0x000000ffff0d7224 */ /* 0x000fce00078e0002 */
[----:B------:R-:W-:Y:S05]  /*12230*/  WARPSYNC.COLLECTIVE R15, `(.L_x_405) ;  /* 0x000000000f087348 */ /* 0x000fea0003c00000 */
[----:B------:R0:W1:Y:S02]  /*12240*/  SHFL.UP P6, R14, R13, R12, R11 ;  /* 0x0400000c0d0e7389 */ /* 0x00006400000c000b */
[----:B01----:R-:W-:Y:S01]  /*12250*/  ENDCOLLECTIVE ;  /* 0x000000000000791b */ /* 0x003fe20003800000 */
.L_x_405:
[----:B------:R-:W-:Y:S01]  /*12260*/  IMAD.MOV.U32 R12, RZ, RZ, 0x8 ;  /* 0x00000008ff0c7424 */ /* 0x000fe200078e00ff */
[----:B------:R-:W-:-:S04]  /*12270*/  SEL R3, R14, RZ, P3 ;  /* 0x000000ff0e037207 */ /* 0x000fc80001800000 */
[----:B------:R-:W-:-:S05]  /*12280*/  IADD3 R3, R2, R3, RZ ;  /* 0x0000000302037210 */ /* 0x000fca0007ffe0ff */
[----:B------:R-:W-:-:S07]  /*12290*/  IMAD.MOV.U32 R13, RZ, RZ, R3 ;  /* 0x000000ffff0d7224 */ /* 0x000fce00078e0003 */
[----:B------:R-:W-:Y:S05]  /*122a0*/  WARPSYNC.COLLECTIVE R15, `(.L_x_406) ;  /* 0x000000000f087348 */ /* 0x000fea0003c00000 */
[----:B------:R0:W1:Y:S02]  /*122b0*/  SHFL.UP P6, R14, R13, R12, R11 ;  /* 0x0400000c0d0e7389 */ /* 0x00006400000c000b */
[----:B01----:R-:W-:Y:S01]  /*122c0*/  ENDCOLLECTIVE ;  /* 0x000000000000791b */ /* 0x003fe20003800000 */
.L_x_406:
[----:B------:R-:W-:Y:S01]  /*122d0*/  IMAD.MOV.U32 R12, RZ, RZ, 0x10 ;  /* 0x00000010ff0c7424 */ /* 0x000fe200078e00ff */
[----:B------:R-:W-:-:S05]  /*122e0*/  SEL R4, R14, RZ, P4 ;  /* 0x000000ff0e047207 */ /* 0x000fca0002000000 */
[----:B------:R-:W-:-:S04]  /*122f0*/  IMAD.IADD R4, R3, 0x1, R4 ;  /* 0x0000000103047824 */ /* 0x000fc800078e0204 */
[----:B------:R-:W-:-:S07]  /*12300*/  IMAD.MOV.U32 R13, RZ, RZ, R4 ;  /* 0x000000ffff0d7224 */ /* 0x000fce00078e0004 */
[----:B------:R-:W-:Y:S05]  /*12310*/  WARPSYNC.COLLECTIVE R15, `(.L_x_407) ;  /* 0x000000000f087348 */ /* 0x000fea0003c00000 */
[----:B------:R0:W1:Y:S02]  /*12320*/  SHFL.UP P6, R14, R13, R12, R11 ;  /* 0x0400000c0d0e7389 */ /* 0x00006400000c000b */
[----:B01----:R-:W-:Y:S01]  /*12330*/  ENDCOLLECTIVE ;  /* 0x000000000000791b */ /* 0x003fe20003800000 */
.L_x_407:
[----:B------:R-:W-:Y:S02]  /*12340*/  IMAD.MOV.U32 R12, RZ, RZ, 0x1f ;  /* 0x0000001fff0c7424 */ /* 0x000fe400078e00ff */
[----:B------:R-:W-:Y:S01]  /*12350*/  IMAD.MOV.U32 R11, RZ, RZ, 0x1f ;  /* 0x0000001fff0b7424 */ /* 0x000fe200078e00ff */
[----:B------:R-:W-:-:S05]  /*12360*/  SEL R3, R14, RZ, P5 ;  /* 0x000000ff0e037207 */ /* 0x000fca0002800000 */
[----:B------:R-:W-:-:S04]  /*12370*/  IMAD.IADD R2, R4, 0x1, R3 ;  /* 0x0000000104027824 */ /* 0x000fc800078e0203 */
[----:B------:R-:W-:-:S07]  /*12380*/  IMAD.MOV.U32 R13, RZ, RZ, R2 ;  /* 0x000000ffff0d7224 */ /* 0x000fce00078e0002 */
[----:B------:R-:W-:Y:S05]  /*12390*/  WARPSYNC.COLLECTIVE R15, `(.L_x_408) ;  /* 0x000000000f087348 */ /* 0x000fea0003c00000 */
[----:B------:R0:W1:Y:S02]  /*123a0*/  SHFL.IDX P6, R14, R13, R12, R11 ;  /* 0x0000000c0d0e7389 */ /* 0x00006400000c000b */
[----:B01----:R-:W-:Y:S01]  /*123b0*/  ENDCOLLECTIVE ;  /* 0x000000000000791b */ /* 0x003fe20003800000 */
.L_x_408:
[----:B------:R-:W-:Y:S05]  /*123c0*/  BRA `(.L_x_409) ;  /* 0xffffffc000187947 */ /* 0x000fea000383ffff */
.L_x_298:
[----:B------:R-:W-:Y:S01]  /*123d0*/  BSSY B0, `(.L_x_410) ;  /* 0x0000007000007945 */ /* 0x000fe20003800000 */
[----:B------:R-:W-:Y:S02]  /*123e0*/  IMAD.MOV.U32 R12, RZ, RZ, 0x1 ;  /* 0x00000001ff0c7424 */ /* 0x000fe400078e00ff */
[----:B------:R-:W-:Y:S02]  /*123f0*/  IMAD.MOV.U32 R11, RZ, RZ, RZ ;  /* 0x000000ffff0b7224 */ /* 0x000fe400078e00ff */
[----:B------:R-:W-:-:S07]  /*12400*/  IMAD.MOV.U32 R15, RZ, RZ, -0x1 ;  /* 0xffffffffff0f7424 */ /* 0x000fce00078e00ff */
[----:B------:R-:W-:Y:S05]  /*12410*/  WARPSYNC.COLLECTIVE R15, `(.L_x_411) ;  /* 0x000000000f087348 */ /* 0x000fea0003c00000 */
[----:B------:R0:W1:Y:S02]  /*12420*/  SHFL.UP P6, R14, R13, R12, R11 ;  /* 0x0400000c0d0e7389 */ /* 0x00006400000c000b */
[----:B01----:R-:W-:Y:S01]  /*12430*/  ENDCOLLECTIVE ;  /* 0x000000000000791b */ /* 0x003fe20003800000 */
.L_x_411:
[----:B------:R-:W-:Y:S05]  /*12440*/  BSYNC B0 ;  /* 0x0000000000007941 */ /* 0x000fea0003800000 */
.L_x_410:
[----:B------:R-:W-:Y:S01]  /*12450*/  SEL R14, R14, RZ, P1 ;  /* 0x000000ff0e0e7207 */ /* 0x000fe20000800000 */
[----:B------:R-:W-:Y:S02]  /*12460*/  IMAD.MOV.U32 R12, RZ, RZ, 0x2 ;  /* 0x00000002ff0c7424 */ /* 0x000fe400078e00ff */
[----:B------:R-:W-:Y:S02]  /*12470*/  IMAD.MOV.U32 R11, RZ, RZ, RZ ;  /* 0x000000ffff0b7224 */ /* 0x000fe400078e00ff */
[----:B------:R-:W-:Y:S02]  /*12480*/  IMAD.IADD R13, R13, 0x1, R14 ;  /* 0x000000010d0d7824 */ /* 0x000fe400078e020e */
[----:B------:R-:W-:-:S07]  /*12490*/  IMAD.MOV.U32 R15, RZ, RZ, -0x1 ;  /* 0xffffffffff0f7424 */ /* 0x000fce00078e00ff */
[----:B------:R-:W-:Y:S05]  /*124a0*/  WARPSYNC.COLLECTIVE R15, `(.L_x_412) ;  /* 0x000000000f087348 */ /* 0x000fea0003c00000 */
[----:B------:R0:W1:Y:S02]  /*124b0*/  SHFL.UP P6, R14, R13, R12, R11 ;  /* 0x0400000c0d0e7389 */ /* 0x00006400000c000b */
[----:B01----:R-:W-:Y:S01]  /*124c0*/  ENDCOLLECTIVE ;  /* 0x000000000000791b */ /* 0x003fe20003800000 */
.L_x_412:
[----:B------:R-:W-:Y:S02]  /*124d0*/  MOV R12, 0x4 ;  /* 0x00000004000c7802 */ /* 0x000fe40000000f00 */
[----:B------:R-:W-:-:S05]  /*124e0*/  SEL R2, R14, RZ, P2 ;  /* 0x000000ff0e027207 */ /* 0x000fca0001000000 */
[----:B------:R-:W-:-:S04]  /*124f0*/  IMAD.IADD R2, R13, 0x1, R2 ;  /* 0x000000010d027824 */ /* 0x000fc800078e0202 */
[----:B------:R-:W-:-:S07]  /*12500*/  IMAD.MOV.U32 R13, RZ, RZ, R2 ;  /* 0x000000ffff0d7224 */ /* 0x000fce00078e0002 */
[----:B------:R-:W-:Y:S05]  /*12510*/  WARPSYNC.COLLECTIVE R15, `(.L_x_413) ;  /* 0x000000000f087348 */ /* 0x000fea0003c00000 */
[----:B------:R0:W1:Y:S02]  /*12520*/  SHFL.UP P6, R14, R13, R12, R11 ;  /* 0x0400000c0d0e7389 */ /* 0x00006400000c000b */
[----:B01----:R-:W-:Y:S01]  /*12530*/  ENDCOLLECTIVE ;  /* 0x000000000000791b */ /* 0x003fe20003800000 */
.L_x_413:
[----:B------:R-:W-:Y:S01]  /*12540*/  IMAD.MOV.U32 R12, RZ, RZ, 0x8 ;  /* 0x00000008ff0c7424 */ /* 0x000fe200078e00ff */
[----:B------:R-:W-:-:S05]  /*12550*/  SEL R3, R14, RZ, P3 ;  /* 0x000000ff0e037207 */ /* 0x000fca0001800000 */
[----:B------:R-:W-:-:S04]  /*12560*/  IMAD.IADD R3, R2, 0x1, R3 ;  /* 0x0000000102037824 */ /* 0x000fc800078e0203 */
[----:B------:R-:W-:-:S07]  /*12570*/  IMAD.MOV.U32 R13, RZ, RZ, R3 ;  /* 0x000000ffff0d7224 */ /* 0x000fce00078e0003 */
[----:B------:R-:W-:Y:S05]  /*12580*/  WARPSYNC.COLLECTIVE R15, `(.L_x_414) ;  /* 0x000000000f087348 */ /* 0x000fea0003c00000 */
[----:B------:R0:W1:Y:S02]  /*12590*/  SHFL.UP P6, R14, R13, R12, R11 ;  /* 0x0400000c0d0e7389 */ /* 0x00006400000c000b */
[----:B01----:R-:W-:Y:S01]  /*125a0*/  ENDCOLLECTIVE ;  /* 0x000000000000791b */ /* 0x003fe20003800000 */
.L_x_414:
[----:B------:R-:W-:Y:S01]  /*125b0*/  IMAD.MOV.U32 R12, RZ, RZ, 0x10 ;  /* 0x00000010ff0c7424 */ /* 0x000fe200078e00ff */
[----:B------:R-:W-:-:S05]  /*125c0*/  SEL R4, R14, RZ, P4 ;  /* 0x000000ff0e047207 */ /* 0x000fca0002000000 */
[----:B------:R-:W-:-:S04]  /*125d0*/  IMAD.IADD R4, R3, 0x1, R4 ;  /* 0x0000000103047824 */ /* 0x000fc800078e0204 */
[----:B------:R-:W-:-:S07]  /*125e0*/  IMAD.MOV.U32 R13, RZ, RZ, R4 ;  /* 0x000000ffff0d7224 */ /* 0x000fce00078e0004 */
[----:B------:R-:W-:Y:S05]  /*125f0*/  WARPSYNC.COLLECTIVE R15, `(.L_x_415) ;  /* 0x000000000f087348 */ /* 0x000fea0003c00000 */
[----:B------:R0:W1:Y:S02]  /*12600*/  SHFL.UP P6, R14, R13, R12, R11 ;  /* 0x0400000c0d0e7389 */ /* 0x00006400000c000b */
[----:B01----:R-:W-:Y:S01]  /*12610*/  ENDCOLLECTIVE ;  /* 0x000000000000791b */ /* 0x003fe20003800000 */
.L_x_415:
[----:B------:R-:W-:Y:S01]  /*12620*/  IMAD.MOV.U32 R12, RZ, RZ, 0x1f ;  /* 0x0000001fff0c7424 */ /* 0x000fe200078e00ff */
[----:B------:R-:W-:Y:S02]  /*12630*/  MOV R11, 0x1f ;  /* 0x0000001f000b7802 */ /* 0x000fe40000000f00 */
[----:B------:R-:W-:-:S05]  /*12640*/  SEL R3, R14, RZ, P5 ;  /* 0x000000ff0e037207 */ /* 0x000fca0002800000 */
[----:B------:R-:W-:-:S04]  /*12650*/  IMAD.IADD R2, R4, 0x1, R3 ;  /* 0x0000000104027824 */ /* 0x000fc800078e0203 */
[----:B------:R-:W-:-:S07]  /*12660*/  IMAD.MOV.U32 R13, RZ, RZ, R2 ;  /* 0x000000ffff0d7224 */ /* 0x000fce00078e0002 */
[----:B------:R-:W-:Y:S05]  /*12670*/  WARPSYNC.COLLECTIVE R15, `(.L_x_416) ;  /* 0x000000000f087348 */ /* 0x000fea0003c00000 */
[----:B------:R0:W1:Y:S02]  /*12680*/  SHFL.IDX P6, R14, R13, R12, R11 ;  /* 0x0000000c0d0e7389 */ /* 0x00006400000c000b */
[----:B01----:R-:W-:Y:S01]  /*12690*/  ENDCOLLECTIVE ;  /* 0x000000000000791b */ /* 0x003fe20003800000 */
.L_x_416:
[----:B------:R-:W-:Y:S05]  /*126a0*/  BRA `(.L_x_417) ;  /* 0xffffffc000047947 */ /* 0x000fea000383ffff */
.L_x_300:
[----:B------:R-:W-:Y:S01]  /*126b0*/  BSSY B0, `(.L_x_418) ;  /* 0x0000006000007945 */ /* 0x000fe20003800000 */
[----:B------:R-:W-:Y:S01]  /*126c0*/  PLOP3.LUT P6, PT, P6, PT, PT, 0x8, 0x0 ;  /* 0x000000000000781c */ /* 0x000fe200037ce170 */
[----:B------:R-:W-:-:S12]  /*126d0*/  IMAD.MOV.U32 R15, RZ, RZ, -0x1 ;  /* 0xffffffffff0f7424 */ /* 0x000fd800078e00ff */
[----:B0-----:R-:W-:Y:S05]  /*126e0*/  WARPSYNC.COLLECTIVE R15, `(.L_x_419) ;  /* 0x000000000f087348 */ /* 0x001fea0003c00000 */
[----:B------:R-:W-:Y:S01]  /*126f0*/  VOTE.ANY R14, PT, P6 ;  /* 0x00000000000e7806 */ /* 0x000fe200030e0100 */
[----:B0-----:R-:W-:Y:S06]  /*12700*/  ENDCOLLECTIVE ;  /* 0x000000000000791b */ /* 0x001fec0003800000 */
.L_x_419:
[----:B------:R-:W-:Y:S05]  /*12710*/  BSYNC B0 ;  /* 0x0000000000007941 */ /* 0x000fea0003800000 */
.L_x_418:
[----:B------:R-:W-:Y:S02]  /*12720*/  IMAD.MOV.U32 R3, RZ, RZ, R14 ;  /* 0x000000ffff037224 */ /* 0x000fe400078e000e */
[----:B------:R-:W-:Y:S02]  /*12730*/  IMAD.MOV.U32 R13, RZ, RZ, R7 ;  /* 0x000000ffff0d7224 */ /* 0x000fe400078e0007 */
[----:B------:R-:W0:Y:S01]  /*12740*/  POPC R4, R3 ;  /* 0x0000000300047309 */ /* 0x000e220000000000 */
[----:B------:R-:W-:Y:S02]  /*12750*/  IMAD.MOV.U32 R11, RZ, RZ, 0x1f ;  /* 0x0000001fff0b7424 */ /* 0x000fe400078e00ff */
[----:B------:R-:W-:Y:S02]  /*12760*/  IMAD.MOV.U32 R15, RZ, RZ, -0x1 ;  /* 0xffffffffff0f7424 */ /* 0x000fe400078e00ff */
[----:B0-----:R-:W-:-:S07]  /*12770*/  IMAD.MOV.U32 R12, RZ, RZ, R4 ;  /* 0x000000ffff0c7224 */ /* 0x001fce00078e0004 */
[----:B------:R-:W-:Y:S05]  /*12780*/  WARPSYNC.COLLECTIVE R15, `(.L_x_420) ;  /* 0x000000000f087348 */ /* 0x000fea0003c00000 */
[----:B------:R0:W1:Y:S02]  /*12790*/  SHFL.IDX P6, R14, R13, R12, R11 ;  /* 0x0000000c0d0e7389 */ /* 0x00006400000c000b */
[----:B01----:R-:W-:Y:S01]  /*127a0*/  ENDCOLLECTIVE ;  /* 0x000000000000791b */ /* 0x003fe20003800000 */
.L_x_420:
[----:B------:R-:W-:Y:S02]  /*127b0*/  IMAD.MOV.U32 R13, RZ, RZ, R10 ;  /* 0x000000ffff0d7224 */ /* 0x000fe400078e000a */
[----:B------:R-:W-:-:S07]  /*127c0*/  IMAD.MOV.U32 R7, RZ, RZ, R14 ;  /* 0x000000ffff077224 */ /* 0x000fce00078e000e */
[----:B------:R-:W-:Y:S05]  /*127d0*/  WARPSYNC.COLLECTIVE R15, `(.L_x_421) ;  /* 0x000000000f087348 */ /* 0x000fea0003c00000 */
[----:B------:R0:W1:Y:S02]  /*127e0*/  SHFL.IDX P6, R14, R13, R12, R11 ;  /* 0x0000000c0d0e7389 */ /* 0x00006400000c000b */
[----:B01----:R-:W-:Y:S01]  /*127f0*/  ENDCOLLECTIVE ;  /* 0x000000000000791b */ /* 0x003fe20003800000 */
.L_x_421:
[----:B------:R-:W-:Y:S01]  /*12800*/  IMAD.MOV.U32 R10, RZ, RZ, R14 ;  /* 0x000000ffff0a7224 */ /* 0x000fe200078e000e */
[----:B------:R-:W-:Y:S06]  /*12810*/  BRA `(.L_x_422) ;  /* 0xffffffbc00e47947 */ /* 0x000fec000383ffff */
.L_x_302:
[----:B------:R-:W-:Y:S01]  /*12820*/  BSSY B0, `(.L_x_423) ;  /* 0x0000007000007945 */ /* 0x000fe20003800000 */
[----:B------:R-:W-:Y:S01]  /*12830*/  MOV R13, R2 ;  /* 0x00000002000d7202 */ /* 0x000fe20000000f00 */
[----:B------:R-:W-:Y:S02]  /*12840*/  IMAD.MOV.U32 R11, RZ, RZ, 0x1f ;  /* 0x0000001fff0b7424 */ /* 0x000fe400078e00ff */
[----:B------:R-:W-:-:S07]  /*12850*/  IMAD.MOV.U32 R15, RZ, RZ, -0x1 ;  /* 0xffffffffff0f7424 */ /* 0x000fce00078e00ff */
[----:B0123--:R-:W-:Y:S05]  /*12860*/  WARPSYNC.COLLECTIVE R15, `(.L_x_424) ;  /* 0x000000000f087348 */ /* 0x00ffea0003c00000 */
[----:B------:R4:W0:Y:S02]  /*12870*/  SHFL.IDX P6, R14, R13, R12, R11 ;  /* 0x0000000c0d0e7389 */ /* 0x00082400000c000b */
[----:B01234-:R-:W-:Y:S01]  /*12880*/  ENDCOLLECTIVE ;  /* 0x000000000000791b */ /* 0x01ffe20003800000 */
.L_x_424:
[----:B------:R-:W-:Y:S05]  /*12890*/  BSYNC B0 ;  /* 0x0000000000007941 */ /* 0x000fea0003800000 */
.L_x_423:
[----:B------:R-:W-:Y:S01]  /*128a0*/  IMAD.MOV.U32 R6, RZ, RZ, R14 ;  /* 0x000000ffff067224 */ /* 0x000fe200078e000e */
[----:B------:R-:W-:Y:S06]  /*128b0*/  BRA `(.L_x_301) ;  /* 0xffffffbc00d47947 */ /* 0x000fec000383ffff */
.L_x_306:
[----:B-1----:R1:W3:Y:S02]  /*128c0*/  SYNCS.PHASECHK.TRANS64.TRYWAIT P0, [R4+URZ+0x2a820], R0 ;  /* 0x02a82000040075a7 */ /* 0x0022e4000800017f */
[----:B---3--:R-:W-:Y:S05]  /*128d0*/  @!P0 NANOSLEEP.SYNCS 0x989680 ;  /* 0x009896800000895d */ /* 0x008fea0003900000 */
[----:B------:R-:W3:Y:S02]  /*128e0*/  @!P0 SYNCS.PHASECHK.TRANS64 P0, [R4+URZ+0x2a820], R0 ;  /* 0x02a82000040085a7 */ /* 0x000ee4000800007f */
[----:B---3--:R-:W-:Y:S05]  /*128f0*/  @!P0 BRA `(.L_x_306) ;  /* 0xfffffffc00f08947 */ /* 0x008fea000383ffff */
[----:B------:R-:W-:Y:S05]  /*12900*/  BRA `(.L_x_425) ;  /* 0xffffffc4002c7947 */ /* 0x000fea000383ffff */
.L_x_307:
[----:B------:R-:W3:Y:S01]  /*12910*/  S2R R2, SR_TID.X ;  /* 0x0000000000027919 */ /* 0x000ee20000002100 */
[----:B------:R-:W-:Y:S01]  /*12920*/  BSSY B0, `(.L_x_426) ;  /* 0x000000a000007945 */ /* 0x000fe20003800000 */
[----:B------:R-:W-:Y:S02]  /*12930*/  IMAD.MOV.U32 R12, RZ, RZ, RZ ;  /* 0x000000ffff0c7224 */ /* 0x000fe400078e00ff */
[----:B------:R-:W-:Y:S02]  /*12940*/  IMAD.MOV.U32 R11, RZ, RZ, 0x1f ;  /* 0x0000001fff0b7424 */ /* 0x000fe400078e00ff */
[----:B------:R-:W-:Y:S01]  /*12950*/  IMAD.MOV.U32 R15, RZ, RZ, -0x1 ;  /* 0xffffffffff0f7424 */ /* 0x000fe200078e00ff */
[----:B---3--:R-:W-:-:S04]  /*12960*/  SHF.R.U32.HI R2, RZ, 0x5, R2 ;  /* 0x00000005ff027819 */ /* 0x008fc80000011602 */
[----:B------:R-:W-:-:S05]  /*12970*/  LOP3.LUT R2, R2, 0x3, RZ, 0xc0, !PT ;  /* 0x0000000302027812 */ /* 0x000fca00078ec0ff */
[----:B------:R-:W-:-:S07]  /*12980*/  IMAD.MOV.U32 R13, RZ, RZ, R2 ;  /* 0x000000ffff0d7224 */ /* 0x000fce00078e0002 */
[----:B012---:R-:W-:Y:S05]  /*12990*/  WARPSYNC.COLLECTIVE R15, `(.L_x_427) ;  /* 0x000000000f087348 */ /* 0x007fea0003c00000 */
[----:B------:R3:W4:Y:S02]  /*129a0*/  SHFL.IDX P6, R14, R13, R12, R11 ;  /* 0x0000000c0d0e7389 */ /* 0x00072400000c000b */
[----:B01234-:R-:W-:Y:S01]  /*129b0*/  ENDCOLLECTIVE ;  /* 0x000000000000791b */ /* 0x01ffe20003800000 */
.L_x_427:
[----:B------:R-:W-:Y:S05]  /*129c0*/  BSYNC B0 ;  /* 0x0000000000007941 */ /* 0x000fea0003800000 */
.L_x_426:
[----:B------:R-:W-:Y:S05]  /*129d0*/  BRA `(.L_x_428) ;  /* 0xffffffc400147947 */ /* 0x000fea000383ffff */
.L_x_310:
[----:B------:R-:W-:Y:S01]  /*129e0*/  BSSY B1, `(.L_x_429) ;  /* 0x0000006000017945 */ /* 0x000fe20003800000 */
[----:B------:R-:W-:-:S07]  /*129f0*/  IMAD.MOV.U32 R15, RZ, RZ, -0x1 ;  /* 0xffffffffff0f7424 */ /* 0x000fce00078e00ff */
[----:B012---:R-:W-:Y:S05]  /*12a00*/  WARPSYNC.COLLECTIVE R15, `(.L_x_430) ;  /* 0x000000000f0c7348 */ /* 0x007fea0003c00000 */
[----:B------:R-:W-:Y:S02]  /*12a10*/  ELECT P6, UR62, PT ;  /* 0x00000000003e782f */ /* 0x000fe400038c0000 */
[----:B------:R-:W-:Y:S01]  /*12a20*/  MOV R14, UR62 ;  /* 0x0000003e000e7c02 */ /* 0x000fe20008000f00 */
[----:B012---:R-:W-:Y:S10]  /*12a30*/  ENDCOLLECTIVE ;  /* 0x000000000000791b */ /* 0x007ff40003800000 */
.L_x_430:
[----:B------:R-:W-:Y:S05]  /*12a40*/  BSYNC B1 ;  /* 0x0000000000017941 */ /* 0x000fea0003800000 */
.L_x_429:
[----:B------:R-:W-:Y:S05]  /*12a50*/  BRA `(.L_x_431) ;  /* 0xffffffc4000c7947 */ /* 0x000fea000383ffff */
.L_x_312:
[----:B-1----:R1:W3:Y:S02]  /*12a60*/  SYNCS.PHASECHK.TRANS64.TRYWAIT P1, [R5+URZ+0x2a840], R0 ;  /* 0x02a84000050075a7 */ /* 0x0022e4000802017f */
[----:B---3--:R-:W-:Y:S05]  /*12a70*/  @!P1 NANOSLEEP.SYNCS 0x989680 ;  /* 0x009896800000995d */ /* 0x008fea0003900000 */
[----:B------:R-:W3:Y:S02]  /*12a80*/  @!P1 SYNCS.PHASECHK.TRANS64 P1, [R5+URZ+0x2a840], R0 ;  /* 0x02a84000050095a7 */ /* 0x000ee4000802007f */
[----:B---3--:R-:W-:Y:S05]  /*12a90*/  @!P1 BRA `(.L_x_312) ;  /* 0xfffffffc00f09947 */ /* 0x008fea000383ffff */
[----:B------:R-:W-:Y:S05]  /*12aa0*/  BRA `(.L_x_432) ;  /* 0xffffffc400347947 */ /* 0x000fea000383ffff */
.L_x_314:
[----:B---3--:R3:W4:Y:S02]  /*12ab0*/  SYNCS.PHASECHK.TRANS64.TRYWAIT P1, [R27+URZ+0x2a840], R2 ;  /* 0x02a840021b0075a7 */ /* 0x008724000802017f */
[----:B----4-:R-:W-:Y:S05]  /*12ac0*/  @!P1 NANOSLEEP.SYNCS 0x989680 ;  /* 0x009896800000995d */ /* 0x010fea0003900000 */
[----:B------:R-:W4:Y:S02]  /*12ad0*/  @!P1 SYNCS.PHASECHK.TRANS64 P1, [R27+URZ+0x2a840], R2 ;  /* 0x02a840021b0095a7 */ /* 0x000f24000802007f */
[----:B----4-:R-:W-:Y:S05]  /*12ae0*/  @!P1 BRA `(.L_x_314) ;  /* 0xfffffffc00f09947 */ /* 0x010fea000383ffff */
[----:B------:R-:W-:Y:S05]  /*12af0*/  BRA `(.L_x_433) ;  /* 0xffffffc400407947 */ /* 0x000fea000383ffff */
.L_x_316:
[----:B----4-:R4:W0:Y:S02]  /*12b00*/  SYNCS.PHASECHK.TRANS64.TRYWAIT P1, [R5+URZ+0x2a860], R0 ;  /* 0x02a86000050075a7 */ /* 0x010824000802017f */
[----:B0-----:R-:W-:Y:S05]  /*12b10*/  @!P1 NANOSLEEP.SYNCS 0x989680 ;  /* 0x009896800000995d */ /* 0x001fea0003900000 */
[----:B------:R-:W0:Y:S02]  /*12b20*/  @!P1 SYNCS.PHASECHK.TRANS64 P1, [R5+URZ+0x2a860], R0 ;  /* 0x02a86000050095a7 */ /* 0x000e24000802007f */
[----:B0-----:R-:W-:Y:S05]  /*12b30*/  @!P1 BRA `(.L_x_316) ;  /* 0xfffffffc00f09947 */ /* 0x001fea000383ffff */
[----:B------:R-:W-:Y:S05]  /*12b40*/  BRA `(.L_x_434) ;  /* 0xffffffc4003c7947 */ /* 0x000fea000383ffff */
.L_x_435:
        /* <DEDUP_REMOVED lines=11> */
.L_x_15631:


//--------------------- .text._ZN7cutlass13device_kernelIN5flash11enable_sm90INS1_16FlashAttnFwdSm90INS1_25CollectiveMainloopFwdSm90ILi2EN4cute5tupleIJNS5_1CILi1EEES8_S8_EEENS6_IJNS7_ILi128EEENS7_ILi96EEENS7_ILi192EEEEEELi128ENS_6half_tEfNS_4arch4Sm90ELb0ELb0ELb0ELb1ELb1ELb1ELb0ELb1ELb1ELb1ELb1ELb0EEENS1_21CollectiveEpilogueFwdINS6_IJSA_SA_SB_EEES9_SE_SG_Li256ELb1ELb1ELb1ELb0EEENS1_36VarlenDynamicPersistentTileSchedulerILi128ELi96ELi256ELi128ELb1ELb1ELb1ELb0ELb1ELb1EEEEEEEEEvNT_6ParamsE --------------------------
	.section	.text._ZN7cutlass13device_kernelIN5flash11enable_sm90INS1_16FlashAttnFwdSm90INS1_25CollectiveMainloopFwdSm90ILi2EN4cute5tupleIJNS5_1CILi1EEES8_S8_EEENS6_IJNS7_ILi128EEENS7_ILi96EEENS7_ILi192EEEEEELi128ENS_6half_tEfNS_4arch4Sm90ELb0ELb0ELb0ELb1ELb1ELb1ELb0ELb1ELb1ELb1ELb1ELb0EEENS1_21CollectiveEpilogueFwdINS6_IJSA_SA_SB_EEES9_SE_SG_Li256ELb1ELb1ELb1ELb0EEENS1_36VarlenDynamicPersistentTileSchedulerILi128ELi96ELi256ELi128ELb1ELb1ELb1ELb0ELb1ELb1EEEEEEEEEvNT_6ParamsE,"ax",@progbits
	.align	128
.text._ZN7cutlass13device_kernelIN5flash11enable_sm90INS1_16FlashAttnFwdSm90INS1_25CollectiveMainloopFwdSm90ILi2EN4cute5tupleIJNS5_1CILi1EEES8_S8_EEENS6_IJNS7_ILi128EEENS7_ILi96EEENS7_ILi192EEEEEELi128ENS_6half_tEfNS_4arch4Sm90ELb0ELb0ELb0ELb1ELb1ELb1ELb0ELb1ELb1ELb1ELb1ELb0EEENS1_21CollectiveEpilogueFwdINS6_IJSA_SA_SB_EEES9_SE_SG_Li256ELb1ELb1ELb1ELb0EEENS1_36VarlenDynamicPersistentTileSchedulerILi128ELi96ELi256ELi128ELb1ELb1ELb1ELb0ELb1ELb1EEEEEEEEEvNT_6ParamsE:
        .type           _ZN7cutlass13device_kernelIN5flash11enable_sm90INS1_16FlashAttnFwdSm90INS1_25CollectiveMainloopFwdSm90ILi2EN4cute5tupleIJNS5_1CILi1EEES8_S8_EEENS6_IJNS7_ILi128EEENS7_ILi96EEENS7_ILi192EEEEEELi128ENS_6half_tEfNS_4arch4Sm90ELb0ELb0ELb0ELb1ELb1ELb1ELb0ELb1ELb1ELb1ELb1ELb0EEENS1_21CollectiveEpilogueFwdINS6_IJSA_SA_SB_EEES9_SE_SG_Li256ELb1ELb1ELb1ELb0EEENS1_36VarlenDynamicPersistentTileSchedulerILi128ELi96ELi256ELi128ELb1ELb1ELb1ELb0ELb1ELb1EEEEEEEEEvNT_6ParamsE,@function
        .size           _ZN7cutlass13device_kernelIN5flash11enable_sm90INS1_16FlashAttnFwdSm90INS1_25CollectiveMainloopFwdSm90ILi2EN4cute5tupleIJNS5_1CILi1EEES8_S8_EEENS6_IJNS7_ILi128EEENS7_ILi96EEENS7_ILi192EEEEEELi128ENS_6half_tEfNS_4arch4Sm90ELb0ELb0ELb0ELb1ELb1ELb1ELb0ELb1ELb1ELb1ELb1ELb0EEENS1_21CollectiveEpilogueFwdINS6_IJSA_SA_SB_EEES9_SE_SG_Li256ELb1ELb1ELb1ELb0EEENS1_36VarlenDynamicPersistentTileSchedulerILi128ELi96ELi256ELi128ELb1ELb1ELb1ELb0ELb1ELb1EEEEEEEEEvNT_6ParamsE,(.L_x_15632 - _ZN7cutlass13device_kernelIN5flash11enable_sm90INS1_16FlashAttnFwdSm90INS1_25CollectiveMainloopFwdSm90ILi2EN4cute5tupleIJNS5_1CILi1EEES8_S8_EEENS6_IJNS7_ILi128EEENS7_ILi96EEENS7_ILi192EEEEEELi128ENS_6half_tEfNS_4arch4Sm90ELb0ELb0ELb0ELb1ELb1ELb1ELb0ELb1ELb1ELb1ELb1ELb0EEENS1_21CollectiveEpilogueFwdINS6_IJSA_SA_SB_EEES9_SE_SG_Li256ELb1ELb1ELb1ELb0EEENS1_36VarlenDynamicPersistentTileSchedulerILi128ELi96ELi256ELi128ELb1ELb1ELb1ELb0ELb1ELb1EEEEEEEEEvNT_6ParamsE)
        .other          _ZN7cutlass13device_kernelIN5flash11enable_sm90INS1_16FlashAttnFwdSm90INS1_25CollectiveMainloopFwdSm90ILi2EN4cute5tupleIJNS5_1CILi1EEES8_S8_EEENS6_IJNS7_ILi128EEENS7_ILi96EEENS7_ILi192EEEEEELi128ENS_6half_tEfNS_4arch4Sm90ELb0ELb0ELb0ELb1ELb1ELb1ELb0ELb1ELb1ELb1ELb1ELb0EEENS1_21CollectiveEpilogueFwdINS6_IJSA_SA_SB_EEES9_SE_SG_Li256ELb1ELb1ELb1ELb0EEENS1_36VarlenDynamicPersistentTileSchedulerILi128ELi96ELi256ELi128ELb1ELb1ELb1ELb0ELb1ELb1EEEEEEEEEvNT_6ParamsE,@"STO_CUDA_ENTRY STV_DEFAULT"
_ZN7cutlass13device_kernelIN5flash11enable_sm90INS1_16FlashAttnFwdSm90INS1_25CollectiveMainloopFwdSm90ILi2EN4cute5tupleIJNS5_1CILi1EEES8_S8_EEENS6_IJNS7_ILi128EEENS7_ILi96EEENS7_ILi192EEEEEELi128ENS_6half_tEfNS_4arch4Sm90ELb0ELb0ELb0ELb1ELb1ELb1ELb0ELb1ELb1ELb1ELb1ELb0EEENS1_21CollectiveEpilogueFwdINS6_IJSA_SA_SB_EEES9_SE_SG_Li256ELb1ELb1ELb1ELb0EEENS1_36VarlenDynamicPersistentTileSchedulerILi128ELi96ELi256ELi128ELb1ELb1ELb1ELb0ELb1ELb1EEEEEEEEEvNT_6ParamsE:
[----:B------:R-:W0:Y:S02]  /*0000*/  LDC R1, c[0x0][0x28] ;  /* 0x00000a00ff017b82 */ /* 0x000e240000000800 */
[----:B0-----:R-:W-:Y:S01]  /*0010*/  VIADD R1, R1, 0xffffff70 ;  /* 0xffffff7001017836 */ /* 0x001fe20000000000 */
[----:B------:R-:W0:Y:S01]  /*0020*/  S2R R0, SR_TID.X ;  /* 0x0000000000007919 */ /* 0x000e220000002100 */
[----:B------:R-:W-:Y:S01]  /*0030*/  ELECT P0, URZ, PT ;  /* 0x00000000003f782f */ /* 0x000fe20003800000 */
[----:B------:R-:W-:Y:S01]  /*0040*/  BSSY B0, `(.L_x_436) ;  /* 0x000000e000007945 */ /* 0x000fe20003800000 */
[----:B0-----:R-:W-:-:S05]  /*0050*/  SHF.R.U32.HI R2, RZ, 0x5, R0 ;  /* 0x00000005ff027819 */ /* 0x001fca0000011600 */
[----:B------:R-:W0:Y:S02]  /*0060*/  SHFL.IDX PT, R3, R2, RZ, 0x1f ;  /* 0x00001fff02037589 */ /* 0x000e2400000e0000 */
[----:B0-----:R-:W-:Y:S02]  /*0070*/  ISETP.EQ.AND P0, PT, R3, RZ, P0 ;  /* 0x000000ff0300720c */ /* 0x001fe40000702270 */
[----:B------:R-:W-:-:S11]  /*0080*/  SHF.R.U32.HI R3, RZ, 0x7, R0 ;  /* 0x00000007ff037819 */ /* 0x000fd60000011600 */
[----:B------:R-:W-:Y:S05]  /*0090*/  @!P0 BRA `(.L_x_437) ;  /* 0x0000000000208947 */ /* 0x000fea0003800000 */
[----:B------:R-:W-:Y:S02]  /*00a0*/  ULDC.64 UR4, c[0x0][0x198] ;  /* 0x0000660000047ab9 */ /* 0x000fe40000000a00 */
[----:B------:R-:W-:Y:S02]  /*00b0*/  UIADD3 UR6, UP0, UR4, 0x570, URZ ;  /* 0x0000057004067890 */ /* 0x000fe4000ff1e03f */
[----:B------:R-:W-:Y:S02]  /*00c0*/  UIADD3 UR4, UP1, UR4, 0x670, URZ ;  /* 0x0000067004047890 */ /* 0x000fe4000ff3e03f */
[----:B------:R-:W-:Y:S02]  /*00d0*/  UIADD3.X UR7, URZ, UR5, URZ, UP0, !UPT ;  /* 0x000000053f077290 */ /* 0x000fe400087fe43f */
[----:B------:R-:W-:-:S07]  /*00e0*/  UIADD3.X UR5, URZ, UR5, URZ, UP1, !UPT ;  /* 0x000000053f057290 */ /* 0x000fce0008ffe43f */
[----:B------:R0:W-:Y:S02]  /*00f0*/  UTMACCTL.PF [UR6] ;  /* 0x00000000060079b9 */ /* 0x0001e40008040000 */
[----:B------:R0:W-:Y:S02]  /*0100*/  UTMACCTL.PF [UR4] ;  /* 0x00000000040079b9 */ /* 0x0001e40008040000 */
[----:B0-----:R-:W-:Y:S01]  /*0110*/  NOP ;  /* 0x0000000000007918 */ /* 0x001fe20000000000 */
.L_x_437:
[----:B------:R-:W-:Y:S05]  /*0120*/  BSYNC B0 ;  /* 0x0000000000007941 */ /* 0x000fea0003800000 */
.L_x_436:
[----:B------:R-:W-:Y:S01]  /*0130*/  VOTEU.ANY UP0, P0 ;  /* 0x00000000003f7886 */ /* 0x000fe20000000100 */
[----:B------:R-:W0:Y:S01]  /*0140*/  SHFL.IDX PT, R3, R3, RZ, 0x1f ;  /* 0x00001fff03037589 */ /* 0x000e2200000e0000 */
[----:B------:R-:W-:Y:S01]  /*0150*/  UMOV UR4, 0x80 ;  /* 0x0000008000047882 */ /* 0x000fe20000000000 */
[----:B------:R-:W-:Y:S01]  /*0160*/  UMOV UR7, 0x100 ;  /* 0x0000010000077882 */ /* 0x000fe20000000000 */
[----:B------:R-:W-:Y:S01]  /*0170*/  VOTEU.ANY UP1, P0 ;  /* 0x00000000003f7886 */ /* 0x000fe20000020100 */
[----:B------:R-:W1:Y:S01]  /*0180*/  @UP0 S2UR UR8, SR_CgaCtaId ;  /* 0x00000000000809c3 */ /* 0x000e620000008800 */
[----:B------:R-:W2:Y:S01]  /*0190*/  SHFL.IDX PT, R4, R2, RZ, 0x1f ;  /* 0x00001fff02047589 */ /* 0x000ea200000e0000 */
[----:B------:R-:W-:Y:S01]  /*01a0*/  @UP0 UMOV UR6, 0x400 ;  /* 0x0000040000060882 */ /* 0x000fe20000000000 */
[----:B------:R-:W-:-:S04]  /*01b0*/  @UP0 UIADD3 UR4, -UR4, 0x100000, URZ ;  /* 0x0010000004040890 */ /* 0x000fc8000fffe13f */
[----:B------:R-:W-:Y:S02]  /*01c0*/  @UP0 USHF.L.U32 UR5, UR4, 0xb, URZ ;  /* 0x0000000b04050899 */ /* 0x000fe4000800063f */
[----:B------:R-:W-:Y:S01]  /*01d0*/  @UP0 USHF.L.U32 UR4, UR4, 0x1, URZ ;  /* 0x0000000104040899 */ /* 0x000fe2000800063f */
[----:B------:R-:W-:Y:S01]  /*01e0*/  VOTEU.ANY UP2, P0 ;  /* 0x00000000003f7886 */ /* 0x000fe20000040100 */
[----:B0-----:R-:W-:Y:S01]  /*01f0*/  R2UR UR9, R3 ;  /* 0x00000000030972ca */ /* 0x001fe200000e0000 */
[----:B-1----:R-:W-:Y:S01]  /*0200*/  @UP0 ULEA UR8, UR8, UR6, 0x18 ;  /* 0x0000000608080291 */ /* 0x002fe2000f8ec03f */
[----:B--2---:R-:W-:Y:S01]  /*0210*/  ISETP.NE.AND P1, PT, R4, RZ, PT ;  /* 0x000000ff0400720c */ /* 0x004fe20003f25270 */
[----:B------:R-:W-:-:S04]  /*0220*/  @UP0 UIADD3 UR6, -UR7, 0x100000, URZ ;  /* 0x0010000007060890 */ /* 0x000fc8000fffe13f */
[----:B------:R-:W-:Y:S02]  /*0230*/  @UP0 USHF.L.U32 UR7, UR6, 0xb, URZ ;  /* 0x0000000b06070899 */ /* 0x000fe4000800063f */
[----:B------:R-:W-:-:S04]  /*0240*/  @UP0 USHF.L.U32 UR6, UR6, 0x1, URZ ;  /* 0x0000000106060899 */ /* 0x000fc8000800063f */
[----:B------:R-:W-:Y:S01]  /*0250*/  UISETP.NE.AND UP0, UPT, UR9, URZ, UPT ;  /* 0x0000003f0900728c */ /* 0x000fe2000bf05270 */
[----:B------:R-:W0:Y:S02]  /*0260*/  FENCE.VIEW.ASYNC.S ;  /* 0x00000000000073c6 */ /* 0x000e240000000000 */
[----:B0-----:R0:W1:Y:S05]  /*0270*/  @UP1 SYNCS.EXCH.64 URZ, [UR8+0x2a800], UR4 ;  /* 0x02a80004083f15b2 */ /* 0x00106a0008000100 */
[----:B------:R0:W2:Y:S01]  /*0280*/  @UP2 SYNCS.EXCH.64 URZ, [UR8+0x2a820], UR6 ;  /* 0x02a82006083f25b2 */ /* 0x0000a20008000100 */
        /* <DEDUP_REMOVED lines=14> */
[----:B0-----:R3:W4:Y:S08]  /*0370*/  SYNCS.EXCH.64 URZ, [UR8+0x2a830], UR4 ;  /* 0x02a83004083f75b2 */ /* 0x0017300008000100 */
[----:B------:R3:W0:Y:S01]  /*0380*/  SYNCS.EXCH.64 URZ, [UR8+0x2a840], UR6 ;  /* 0x02a84006083f75b2 */ /* 0x0006220008000100 */
[----:B------:R3:W0:Y:S01]  /*0390*/  SYNCS.EXCH.64 URZ, [UR8+0x2a838], UR4 ;  /* 0x02a83804083f75b2 */ /* 0x0006220008000100 */
[----:B------:R3:W0:Y:S02]  /*03a0*/  SYNCS.EXCH.64 URZ, [UR8+0x2a848], UR6 ;  /* 0x02a84806083f75b2 */ /* 0x0006240008000100 */
[----:B---3--:R-:W-:Y:S01]  /*03b0*/  NOP ;  /* 0x0000000000007918 */ /* 0x008fe20000000000 */
.L_x_438:
[----:B------:R-:W3:Y:S01]  /*03c0*/  SHFL.IDX PT, R3, R2, RZ, 0x1f ;  /* 0x00001fff02037589 */ /* 0x000ee200000e0000 */
[----:B------:R-:W-:Y:S01]  /*03d0*/  NOP ;  /* 0x0000000000007918 */ /* 0x000fe20000000000 */
[----:B---3--:R-:W-:-:S13]  /*03e0*/  ISETP.NE.AND P0, PT, R3, RZ, PT ;  /* 0x000000ff0300720c */ /* 0x008fda0003f05270 */
        /* <DEDUP_REMOVED lines=17> */
[----:B------:R3:W0:Y:S02]  /*0500*/  SYNCS.EXCH.64 URZ, [UR8+0x2a868], UR6 ;  /* 0x02a86806083f75b2 */ /* 0x0006240008000100 */
[----:B---3--:R-:W-:Y:S01]  /*0510*/  NOP ;  /* 0x0000000000007918 */ /* 0x008fe20000000000 */
.L_x_439:
[----:B------:R-:W3:Y:S01]  /*0520*/  SHFL.IDX PT, R3, R2, RZ, 0x1f ;  /* 0x00001fff02037589 */ /* 0x000ee200000e0000 */
[----:B------:R-:W-:Y:S01]  /*0530*/  NOP ;  /* 0x0000000000007918 */ /* 0x000fe20000000000 */
[----:B---3--:R-:W-:-:S13]  /*0540*/  ISETP.NE.AND P0, PT, R3, RZ, PT ;  /* 0x000000ff0300720c */ /* 0x008fda0003f05270 */
        /* <DEDUP_REMOVED lines=13> */
[----:B------:R3:W0:Y:S02]  /*0620*/  SYNCS.EXCH.64 URZ, [UR6+0x2a888], UR4 ;  /* 0x02a88804063f75b2 */ /* 0x0006240008000100 */
[----:B---3--:R-:W-:Y:S01]  /*0630*/  NOP ;  /* 0x0000000000007918 */ /* 0x008fe20000000000 */
.L_x_440:
        /* <DEDUP_REMOVED lines=22> */
.L_x_441:
        /* <DEDUP_REMOVED lines=22> */
.L_x_442:
[----:B------:R-:W-:Y:S01]  /*0900*/  PLOP3.LUT P0, PT, PT, PT, UP0, 0x80, 0x0 ;  /* 0x000000000000781c */ /* 0x000fe20003f0f008 */
[----:B------:R-:W-:Y:S01]  /*0910*/  UMOV UR60, 0x1 ;  /* 0x00000001003c7882 */ /* 0x000fe20000000000 */
[----:B------:R-:W-:Y:S01]  /*0920*/  NOP ;  /* 0x0000000000007918 */ /* 0x000fe20000000000 */
[----:B------:R-:W-:Y:S01]  /*0930*/  USEL UR60, UR60, 0x2, !UP0 ;  /* 0x000000023c3c7887 */ /* 0x000fe2000c000000 */
[----:B------:R-:W-:Y:S01]  /*0940*/  BSSY B9, `(.L_x_443) ;  /* 0x0001fa1000097945 */ /* 0x000fe20003800000 */
[----:B------:R-:W-:Y:S01]  /*0950*/  ULDC.64 UR56, c[0x0][0x208] ;  /* 0x0000820000387ab9 */ /* 0x000fe20000000a00 */
[----:B012-4-:R-:W-:Y:S07]  /*0960*/  BAR.SYNC.DEFER_BLOCKING 0x0 ;  /* 0x0000000000007b1d */ /* 0x017fee0000010000 */
[----:B------:R-:W-:Y:S05]  /*0970*/  @!P0 BRA `(.L_x_444) ;  /* 0x00000188002c8947 */ /* 0x000fea0003800000 */
.L_x_445:
[----:B------:R-:W-:-:S08]  /*0980*/  NOP ;  /* 0x0000000000007918 */ /* 0x000fd00000000000 */
[----:B------:R-:W0:Y:S02]  /*0990*/  USETMAXREG.TRY_ALLOC.CTAPOOL UP0, 0xe8 ;  /* 0x000000e8000079c8 */ /* 0x000e240008000600 */
[----:B0-----:R-:W-:-:S13]  /*09a0*/  PLOP3.LUT P0, PT, PT, PT, UP0, 0x80, 0x0 ;  /* 0x000000000000781c */ /* 0x001fda0003f0f008 */
[----:B------:R-:W-:Y:S05]  /*09b0*/  @!P0 BRA `(.L_x_445) ;  /* 0xfffffffc00f08947 */ /* 0x000fea000383ffff */
[----:B------:R-:W0:Y:S08]  /*09c0*/  S2UR UR4, SR_CgaCtaId ;  /* 0x00000000000479c3 */ /* 0x000e300000008800 */
[----:B------:R-:W-:Y:S06]  /*09d0*/  BAR.ARV 0x8, 0x180 ;  /* 0x0206000000007b1d */ /* 0x000fec0000002000 */
[----:B------:R-:W-:-:S02]  /*09e0*/  MOV R2, 0x400 ;  /* 0x0000040000027802 */ /* 0x000fc40000000f00 */
[----:B------:R-:W-:Y:S01]  /*09f0*/  BAR.SYNC.DEFER_BLOCKING 0x5, 0x180 ;  /* 0x0146000000007b1d */ /* 0x000fe20000010000 */
[----:B0-----:R-:W-:-:S05]  /*0a00*/  IMAD.U32 R183, RZ, RZ, UR4 ;  /* 0x00000004ffb77e24 */ /* 0x001fca000f8e00ff */
[----:B------:R-:W-:Y:S01]  /*0a10*/  ULDC UR4, c[0x0][0xc3c] ;  /* 0x00030f0000047ab9 */ /* 0x000fe20000000800 */
[----:B------:R-:W-:-:S05]  /*0a20*/  LEA R2, R183, R2, 0x18 ;  /* 0x00000002b7027211 */ /* 0x000fca00078ec0ff */
[----:B------:R-:W0:Y:S01]  /*0a30*/  LDS.128 R144, [R2+0x2a8d0] ;  /* 0x02a8d00002907984 */ /* 0x000e220000000c00 */
[----:B------:R-:W-:Y:S06]  /*0a40*/  BAR.ARV 0x4, 0x180 ;  /* 0x0106000000007b1d */ /* 0x000fec0000002000 */
[----:B0-----:R-:W-:-:S13]  /*0a50*/  ISETP.GE.AND P0, PT, R147, UR4, PT ;  /* 0x0000000493007c0c */ /* 0x001fda000bf06270 */
[----:B------:R-:W-:Y:S05]  /*0a60*/  @P0 BRA `(.L_x_446) ;  /* 0x000001f800380947 */ /* 0x000fea0003800000 */
[----:B------:R-:W-:Y:S01]  /*0a70*/  IADD3 R0, R0, -0x80, RZ ;  /* 0xffffff8000007810 */ /* 0x000fe20007ffe0ff */
[----:B------:R-:W-:Y:S01]  /*0a80*/  IMAD.MOV.U32 R191, RZ, RZ, RZ ;  /* 0x000000ffffbf7224 */ /* 0x000fe200078e00ff */
[----:B------:R-:W-:Y:S01]  /*0a90*/  R2UR UR59, R2 ;  /* 0x00000000023b72ca */ /* 0x000fe200000e0000 */
[----:B------:R-:W-:Y:S01]  /*0aa0*/  IMAD.MOV.U32 R181, RZ, RZ, RZ ;  /* 0x000000ffffb57224 */ /* 0x000fe200078e00ff */
[----:B------:R-:W-:Y:S01]  /*0ab0*/  SHF.R.S32.HI R3, RZ, 0x1f, R0 ;  /* 0x0000001fff037819 */ /* 0x000fe20000011400 */
[----:B------:R-:W-:Y:S01]  /*0ac0*/  IMAD.MOV.U32 R174, RZ, RZ, RZ ;  /* 0x000000ffffae7224 */ /* 0x000fe200078e00ff */
[----:B------:R-:W-:Y:S01]  /*0ad0*/  MOV R167, RZ ;  /* 0x000000ff00a77202 */ /* 0x000fe20000000f00 */
[----:B------:R-:W-:Y:S01]  /*0ae0*/  ULOP3.LUT UR58, UR60, 0x1, URZ, 0xfc, !UPT ;  /* 0x000000013c3a7892 */ /* 0x000fe2000f8efc3f */
[CC--:B------:R-:W-:Y:S02]  /*0af0*/  LEA.HI R5, R3.reuse, R0.reuse, RZ, 0x4 ;  /* 0x0000000003057211 */ /* 0x0c0fe400078f20ff */
[----:B------:R-:W-:-:S02]  /*0b00*/  LEA.HI R8, R3, R0, RZ, 0x2 ;  /* 0x0000000003087211 */ /* 0x000fc400078f10ff */
[----:B------:R-:W-:Y:S02]  /*0b10*/  SHF.R.S32.HI R6, RZ, 0x4, R5 ;  /* 0x00000004ff067819 */ /* 0x000fe40000011405 */
[----:B------:R-:W-:Y:S01]  /*0b20*/  LOP3.LUT R9, R8, 0xfffffffc, RZ, 0xc0, !PT ;  /* 0xfffffffc08097812 */ /* 0x000fe200078ec0ff */
[----:B------:R-:W-:Y:S01]  /*0b30*/  UIADD3 UR59, UR59, 0xc400, URZ ;  /* 0x0000c4003b3b7890 */ /* 0x000fe2000fffe03f */
[----:B------:R-:W-:Y:S02]  /*0b40*/  LEA.HI R4, R3, R0, RZ, 0x7 ;  /* 0x0000000003047211 */ /* 0x000fe400078f38ff */
[----:B------:R-:W-:Y:S01]  /*0b50*/  LEA.HI R7, R5, R6, RZ, 0x1 ;  /* 0x0000000605077211 */ /* 0x000fe200078f08ff */
[----:B------:R-:W-:Y:S01]  /*0b60*/  IMAD.IADD R214, R0, 0x1, -R9 ;  /* 0x0000000100d67824 */ /* 0x000fe200078e0a09 */
[----:B------:R-:W-:Y:S02]  /*0b70*/  LOP3.LUT R11, R4, 0xffffff80, RZ, 0xc0, !PT ;  /* 0xffffff80040b7812 */ /* 0x000fe400078ec0ff */
[----:B------:R-:W-:Y:S01]  /*0b80*/  LOP3.LUT R7, R7, 0x1ffffffe, RZ, 0xc0, !PT ;  /* 0x1ffffffe07077812 */ /* 0x000fe200078ec0ff */
[----:B------:R-:W-:Y:S01]  /*0b90*/  IMAD.SHL.U32 R160, R214, 0x4, RZ ;  /* 0x00000004d6a07824 */ /* 0x000fe200078e00ff */
[CC--:B------:R-:W-:Y:S01]  /*0ba0*/  LEA.HI R217, R3.reuse, R0.reuse, RZ, 0x3 ;  /* 0x0000000003d97211 */ /* 0x0c0fe200078f18ff */
[----:B------:R-:W-:Y:S01]  /*0bb0*/  IMAD.IADD R220, R0, 0x1, -R11 ;  /* 0x0000000100dc7824 */ /* 0x000fe200078e0a0b */
[----:B------:R-:W-:Y:S01]  /*0bc0*/  IADD3 R7, R6, -R7, RZ ;  /* 0x8000000706077210 */ /* 0x000fe20007ffe0ff */
[C---:B------:R-:W-:Y:S01]  /*0bd0*/  VIADD R169, R160.reuse, 0x20 ;  /* 0x00000020a0a97836 */ /* 0x040fe20000000000 */
[----:B------:R-:W-:Y:S01]  /*0be0*/  LEA.HI R6, R3, R0, RZ, 0x5 ;  /* 0x0000000003067211 */ /* 0x000fe200078f28ff */
[C---:B------:R-:W-:Y:S01]  /*0bf0*/  VIADD R173, R160.reuse, 0x50 ;  /* 0x00000050a0ad7836 */ /* 0x040fe20000000000 */
[----:B------:R-:W-:Y:S01]  /*0c00*/  LOP3.LUT R3, R217, 0xfffffff8, RZ, 0xc0, !PT ;  /* 0xfffffff8d9037812 */ /* 0x000fe200078ec0ff */
[C---:B------:R-:W-:Y:S01]  /*0c10*/  IMAD.IADD R13, R160.reuse, 0x1, R169 ;  /* 0x00000001a00d7824 */ /* 0x040fe200078e02a9 */
[----:B------:R-:W-:Y:S01]  /*0c20*/  LOP3.LUT R5, R5, 0x3fffff0, RZ, 0xc0, !PT ;  /* 0x03fffff005057812 */ /* 0x000fe200078ec0ff */
[----:B------:R-:W-:Y:S01]  /*0c30*/  IMAD.SHL.U32 R20, R173, 0x2, RZ ;  /* 0x00000002ad147824 */ /* 0x000fe200078e00ff */
[C---:B------:R-:W-:Y:S01]  /*0c40*/  IADD3 R171, R160.reuse, 0x40, RZ ;  /* 0x00000040a0ab7810 */ /* 0x040fe20007ffe0ff */
[----:B------:R-:W-:Y:S01]  /*0c50*/  VIADD R170, R160, 0x10 ;  /* 0x00000010a0aa7836 */ /* 0x000fe20000000000 */
[----:B------:R-:W-:Y:S01]  /*0c60*/  SHF.R.S32.HI R9, RZ, 0x1f, R220 ;  /* 0x0000001fff097819 */ /* 0x000fe200000114dc */
[----:B------:R-:W-:Y:S01]  /*0c70*/  IMAD.SHL.U32 R225, R169, 0x2, RZ ;  /* 0x00000002a9e17824 */ /* 0x000fe200078e00ff */
[----:B------:R-:W-:Y:S01]  /*0c80*/  IADD3 R186, R0, -R3, RZ ;  /* 0x8000000300ba7210 */ /* 0x000fe20007ffe0ff */
[----:B------:R-:W-:Y:S01]  /*0c90*/  IMAD.SHL.U32 R222, R170, 0x2, RZ ;  /* 0x00000002aade7824 */ /* 0x000fe200078e00ff */
[----:B------:R-:W-:Y:S01]  /*0ca0*/  SHF.R.S32.HI R6, RZ, 0x5, R6 ;  /* 0x00000005ff067819 */ /* 0x000fe20000011406 */
[----:B------:R-:W-:Y:S01]  /*0cb0*/  IMAD.SHL.U32 R229, R171, 0x2, RZ ;  /* 0x00000002abe57824 */ /* 0x000fe200078e00ff */
[----:B------:R-:W-:Y:S01]  /*0cc0*/  IADD3 R5, R0, -R5, RZ ;  /* 0x8000000500057210 */ /* 0x000fe20007ffe0ff */
[----:B------:R-:W-:Y:S01]  /*0cd0*/  IMAD.IADD R0, R160, 0x1, R171 ;  /* 0x00000001a0007824 */ /* 0x000fe200078e02ab */
[--C-:B------:R-:W-:Y:S01]  /*0ce0*/  SHF.R.S32.HI R166, RZ, 0x2, R8.reuse ;  /* 0x00000002ffa67819 */ /* 0x100fe20000011408 */
[C---:B------:R-:W-:Y:S01]  /*0cf0*/  IMAD.SHL.U32 R179, R6.reuse, 0x200, RZ ;  /* 0x0000020006b37824 */ /* 0x040fe200078e00ff */
[----:B------:R-:W-:Y:S01]  /*0d00*/  SHF.R.S32.HI R3, RZ, 0x1f, R8 ;  /* 0x0000001fff037819 */ /* 0x000fe20000011408 */
[----:B------:R-:W-:Y:S01]  /*0d10*/  IMAD R16, R6, 0x10, R5 ;  /* 0x0000001006107824 */ /* 0x000fe200078e0205 */
[----:B------:R-:W-:Y:S01]  /*0d20*/  LEA.HI R10, R9, R220, RZ, 0x2 ;  /* 0x000000dc090a7211 */ /* 0x000fe200078f10ff */
[----:B------:R-:W-:Y:S01]  /*0d30*/  IMAD.SHL.U32 R184, R186, 0x8, RZ ;  /* 0x00000008bab87824 */ /* 0x000fe200078e00ff */
[----:B------:R-:W-:Y:S01]  /*0d40*/  LEA.HI R3, R3, R166, RZ, 0x3 ;  /* 0x000000a603037211 */ /* 0x000fe200078f18ff */
[----:B------:R-:W-:Y:S01]  /*0d50*/  IMAD R15, R16, 0x8, R7 ;  /* 0x00000008100f7824 */ /* 0x000fe200078e0207 */
[--C-:B------:R-:W-:Y:S01]  /*0d60*/  SHF.R.S32.HI R11, RZ, 0x2, R10.reuse ;  /* 0x00000002ff0b7819 */ /* 0x100fe2000001140a */
[----:B------:R-:W-:Y:S01]  /*0d70*/  VIADD R185, R184, 0x40 ;  /* 0x00000040b8b97836 */ /* 0x000fe20000000000 */
[----:B------:R-:W-:-:S02]  /*0d80*/  SHF.R.S32.HI R12, RZ, 0x1f, R10 ;  /* 0x0000001fff0c7819 */ /* 0x000fc4000001140a */
[----:B------:R-:W-:Y:S02]  /*0d90*/  SHF.R.S32.HI R5, RZ, 0x1f, R0 ;  /* 0x0000001fff057819 */ /* 0x000fe40000011400 */
[----:B------:R-:W-:Y:S02]  /*0da0*/  IADD3 R18, R166, 0x40, RZ ;  /* 0x00000040a6127810 */ /* 0x000fe40007ffe0ff */
[----:B------:R-:W-:Y:S02]  /*0db0*/  LOP3.LUT R3, R3, 0xfffffff8, RZ, 0xc0, !PT ;  /* 0xfffffff803037812 */ /* 0x000fe400078ec0ff */
[----:B------:R-:W-:Y:S01]  /*0dc0*/  LEA.HI R12, R12, R11, RZ, 0x3 ;  /* 0x0000000b0c0c7211 */ /* 0x000fe200078f18ff */
[----:B------:R-:W-:Y:S01]  /*0dd0*/  IMAD.SHL.U32 R168, R18, 0x40, RZ ;  /* 0x0000004012a87824 */ /* 0x000fe200078e00ff */
[----:B------:R-:W-:Y:S01]  /*0de0*/  SHF.R.S32.HI R19, RZ, 0x7, R4 ;  /* 0x00000007ff137819 */ /* 0x000fe20000011404 */
[----:B------:R-:W-:Y:S01]  /*0df0*/  IMAD.IADD R219, R166, 0x1, -R3 ;  /* 0x00000001a6db7824 */ /* 0x000fe200078e0a03 */
[----:B------:R-:W-:-:S02]  /*0e00*/  LEA.HI R164, R5, R0, RZ, 0x3 ;  /* 0x0000000005a47211 */ /* 0x000fc400078f18ff */
[----:B------:R-:W-:Y:S01]  /*0e10*/  LEA.HI R5, R5, R0, RZ, 0x6 ;  /* 0x0000000005057211 */ /* 0x000fe200078f30ff */
[----:B------:R-:W-:Y:S01]  /*0e20*/  IMAD.SHL.U32 R177, R219, 0x40, RZ ;  /* 0x00000040dbb17824 */ /* 0x000fe200078e00ff */
[----:B------:R-:W-:Y:S01]  /*0e30*/  SHF.R.S32.HI R0, RZ, 0x1f, R18 ;  /* 0x0000001fff007819 */ /* 0x000fe20000011412 */
[----:B------:R0:W-:Y:S01]  /*0e40*/  STL [R1+0x64], R19 ;  /* 0x0000641301007387 */ /* 0x0001e20000100800 */
[----:B------:R-:W-:Y:S02]  /*0e50*/  LOP3.LUT R12, R12, 0xfffffff8, RZ, 0xc0, !PT ;  /* 0xfffffff80c0c7812 */ /* 0x000fe400078ec0ff */
[----:B------:R-:W-:Y:S02]  /*0e60*/  LEA.HI R9, R9, R220, RZ, 0x5 ;  /* 0x000000dc09097211 */ /* 0x000fe400078f28ff */
[----:B------:R-:W-:Y:S01]  /*0e70*/  LEA.HI R4, R4, R19, RZ, 0x1 ;  /* 0x0000001304047211 */ /* 0x000fe200078f08ff */
[----:B------:R-:W-:Y:S01]  /*0e80*/  IMAD.IADD R12, R11, 0x1, -R12 ;  /* 0x000000010b0c7824 */ /* 0x000fe200078e0a0c */
[----:B------:R-:W-:-:S02]  /*0e90*/  SHF.R.S32.HI R14, RZ, 0x1f, R13 ;  /* 0x0000001fff0e7819 */ /* 0x000fc4000001140d */
[----:B------:R-:W-:Y:S01]  /*0ea0*/  LEA.HI R0, R0, R18, RZ, 0x3 ;  /* 0x0000001200007211 */ /* 0x000fe200078f18ff */
[----:B------:R-:W-:Y:S01]  /*0eb0*/  IMAD.MOV.U32 R18, RZ, RZ, RZ ;  /* 0x000000ffff127224 */ /* 0x000fe200078e00ff */
[----:B------:R-:W-:Y:S02]  /*0ec0*/  SHF.R.S32.HI R9, RZ, 0x5, R9 ;  /* 0x00000005ff097819 */ /* 0x000fe40000011409 */
[----:B------:R-:W-:Y:S02]  /*0ed0*/  LOP3.LUT R4, R4, 0x3fffffe, RZ, 0xc0, !PT ;  /* 0x03fffffe04047812 */ /* 0x000fe400078ec0ff */
[CC--:B------:R-:W-:Y:S01]  /*0ee0*/  LEA.HI R163, R14.reuse, R13.reuse, RZ, 0x3 ;  /* 0x0000000d0ea37211 */ /* 0x0c0fe200078f18ff */
[----:B------:R-:W-:Y:S01]  /*0ef0*/  IMAD R9, R9, 0x10, R12 ;  /* 0x0000001009097824 */ /* 0x000fe200078e020c */
[----:B------:R-:W-:Y:S01]  /*0f00*/  LEA.HI R13, R14, R13, RZ, 0x6 ;  /* 0x0000000d0e0d7211 */ /* 0x000fe200078f30ff */
[----:B------:R-:W-:Y:S01]  /*0f10*/  IMAD.IADD R4, R19, 0x1, -R4 ;  /* 0x0000000113047824 */ /* 0x000fe200078e0a04 */
[----:B------:R-:W-:-:S02]  /*0f20*/  SHF.L.U32 R0, R0, 0x6, RZ ;  /* 0x0000000600007819 */ /* 0x000fc400000006ff */
[----:B------:R-:W-:Y:S01]  /*0f30*/  LOP3.LUT R177, R177, 0x1c0, RZ, 0xc0, !PT ;  /* 0x000001c0b1b17812 */ /* 0x000fe200078ec0ff */
[----:B------:R-:W-:Y:S01]  /*0f40*/  IMAD.SHL.U32 R13, R13, 0x80, RZ ;  /* 0x000000800d0d7824 */ /* 0x000fe200078e00ff */
[----:B------:R-:W-:Y:S02]  /*0f50*/  LOP3.LUT R180, R0, 0xfffffe00, RZ, 0xc0, !PT ;  /* 0xfffffe0000b47812 */ /* 0x000fe400078ec0ff */
[----:B------:R-:W-:Y:S02]  /*0f60*/  LOP3.LUT R168, R168, 0x1c0, RZ, 0xc0, !PT ;  /* 0x000001c0a8a87812 */ /* 0x000fe400078ec0ff */
[----:B------:R-:W-:Y:S02]  /*0f70*/  SHF.L.U32 R0, R5, 0x7, RZ ;  /* 0x0000000705007819 */ /* 0x000fe400000006ff */
[----:B------:R-:W-:Y:S02]  /*0f80*/  SHF.R.U32.HI R178, RZ, 0x3, R177 ;  /* 0x00000003ffb27819 */ /* 0x000fe400000116b1 */
[----:B------:R-:W-:-:S02]  /*0f90*/  LOP3.LUT R3, R177, 0x38, R163, 0xf8, !PT ;  /* 0x00000038b1037812 */ /* 0x000fc400078ef8a3 */
[----:B------:R-:W-:Y:S02]  /*0fa0*/  LEA R11, R4, R9, 0x6 ;  /* 0x00000009040b7211 */ /* 0x000fe400078e30ff */
[----:B------:R-:W-:Y:S02]  /*0fb0*/  SHF.R.U32.HI R12, RZ, 0x3, R168 ;  /* 0x00000003ff0c7819 */ /* 0x000fe400000116a8 */
[----:B------:R-:W-:Y:S01]  /*0fc0*/  LOP3.LUT R4, R168, 0x38, R163, 0xf8, !PT ;  /* 0x00000038a8047812 */ /* 0x000fe200078ef8a3 */
[----:B------:R-:W-:Y:S01]  /*0fd0*/  STL [R1+0x68], R11 ;  /* 0x0000680b01007387 */ /* 0x000fe20000100800 */
[----:B------:R-:W-:Y:S02]  /*0fe0*/  LOP3.LUT R6, R0, 0xffffe000, RZ, 0xc0, !PT ;  /* 0xffffe00000067812 */ /* 0x000fe400078ec0ff */
[----:B------:R-:W-:Y:S01]  /*0ff0*/  LOP3.LUT R13, R13, 0xffffe000, RZ, 0xc0, !PT ;  /* 0xffffe0000d0d7812 */ /* 0x000fe200078ec0ff */
[----:B------:R-:W-:Y:S01]  /*1000*/  STL [R1+0x40], R20 ;  /* 0x0000401401007387 */ /* 0x000fe20000100800 */
[----:B------:R-:W-:-:S02]  /*1010*/  LOP3.LUT R0, R3, R178, RZ, 0x3c, !PT ;  /* 0x000000b203007212 */ /* 0x000fc400078e3cff */
[--C-:B------:R-:W-:Y:S02]  /*1020*/  LOP3.LUT R5, R177, 0x38, R164.reuse, 0xf8, !PT ;  /* 0x00000038b1057812 */ /* 0x100fe400078ef8a4 */
[----:B------:R-:W-:Y:S02]  /*1030*/  LOP3.LUT R3, R4, R12, RZ, 0x3c, !PT ;  /* 0x0000000c04037212 */ /* 0x000fe400078e3cff */
[----:B------:R-:W-:Y:S02]  /*1040*/  IADD3 R4, R0, R13, R179 ;  /* 0x0000000d00047210 */ /* 0x000fe40007ffe0b3 */
[----:B------:R-:W-:Y:S02]  /*1050*/  LOP3.LUT R7, R168, 0x38, R164, 0xf8, !PT ;  /* 0x00000038a8077812 */ /* 0x000fe400078ef8a4 */
[----:B------:R-:W-:Y:S02]  /*1060*/  LOP3.LUT R5, R5, R178, RZ, 0x3c, !PT ;  /* 0x000000b205057212 */ /* 0x000fe400078e3cff */
[----:B------:R-:W-:-:S02]  /*1070*/  LEA.HI R0, R214, R214, RZ, 0x1 ;  /* 0x000000d6d6007211 */ /* 0x000fc400078f08ff */
[----:B------:R-:W-:Y:S02]  /*1080*/  IADD3 R13, R3, R13, R180 ;  /* 0x0000000d030d7210 */ /* 0x000fe40007ffe0b4 */
[----:B------:R-:W-:Y:S02]  /*1090*/  LOP3.LUT R7, R7, R12, RZ, 0x3c, !PT ;  /* 0x0000000c07077212 */ /* 0x000fe400078e3cff */
[----:B------:R-:W-:Y:S02]  /*10a0*/  IADD3 R8, R5, R6, R179 ;  /* 0x0000000605087210 */ /* 0x000fe40007ffe0b3 */
[----:B------:R-:W-:Y:S02]  /*10b0*/  LOP3.LUT R3, R0, 0x1ffffffe, RZ, 0xc0, !PT ;  /* 0x1ffffffe00037812 */ /* 0x000fe400078ec0ff */
[----:B------:R-:W-:Y:S02]  /*10c0*/  SHF.L.U32 R16, R214, 0x3, RZ ;  /* 0x00000003d6107819 */ /* 0x000fe400000006ff */
[----:B------:R-:W-:-:S02]  /*10d0*/  SHF.R.S32.HI R0, RZ, 0x1f, R184 ;  /* 0x0000001fff007819 */ /* 0x000fc400000114b8 */
[----:B------:R-:W-:Y:S01]  /*10e0*/  LOP3.LUT R5, R10, 0x7ffffffc, RZ, 0xc0, !PT ;  /* 0x7ffffffc0a057812 */ /* 0x000fe200078ec0ff */
[C---:B0-----:R-:W-:Y:S01]  /*10f0*/  VIADD R19, R16.reuse, 0x60 ;  /* 0x0000006010137836 */ /* 0x041fe20000000000 */
[----:B------:R-:W-:Y:S01]  /*1100*/  SHF.R.S32.HI R0, RZ, 0x1f, R169 ;  /* 0x0000001fff007819 */ /* 0x000fe200000114a9 */
[----:B------:R-:W-:Y:S01]  /*1110*/  VIADD R23, R16, 0xa0 ;  /* 0x000000a010177836 */ /* 0x000fe20000000000 */
[----:B------:R-:W-:Y:S01]  /*1120*/  SHF.R.S32.HI R10, RZ, 0x1f, R173 ;  /* 0x0000001fff0a7819 */ /* 0x000fe200000114ad */
[----:B------:R-:W-:Y:S01]  /*1130*/  IMAD.IADD R5, R220, 0x1, -R5 ;  /* 0x00000001dc057824 */ /* 0x000fe200078e0a05 */
[----:B------:R-:W-:Y:S02]  /*1140*/  IADD3 R6, R7, R6, R180 ;  /* 0x0000000607067210 */ /* 0x000fe40007ffe0b4 */
[----:B------:R-:W-:Y:S01]  /*1150*/  LOP3.LUT R7, R168, 0x38, R16, 0xf8, !PT ;  /* 0x00000038a8077812 */ /* 0x000fe200078ef810 */
[----:B------:R-:W-:Y:S01]  /*1160*/  IMAD.SHL.U32 R199, R5, 0x2, RZ ;  /* 0x0000000205c77824 */ /* 0x000fe200078e00ff */
[----:B------:R-:W-:-:S02]  /*1170*/  SHF.R.S32.HI R14, RZ, 0x1f, R185 ;  /* 0x0000001fff0e7819 */ /* 0x000fc400000114b9 */
[----:B------:R-:W-:Y:S01]  /*1180*/  SHF.L.U32 R14, R15, 0x3, RZ ;  /* 0x000000030f0e7819 */ /* 0x000fe200000006ff */
[----:B------:R-:W-:Y:S01]  /*1190*/  VIADD R211, R199, 0x28 ;  /* 0x00000028c7d37836 */ /* 0x000fe20000000000 */
[----:B------:R-:W-:Y:S01]  /*11a0*/  SHF.L.U64.HI R223, R169, 0x1, R0 ;  /* 0x00000001a9df7819 */ /* 0x000fe20000010200 */
[----:B------:R-:W-:Y:S01]  /*11b0*/  VIADD R208, R199, 0x40 ;  /* 0x00000040c7d07836 */ /* 0x000fe20000000000 */
[----:B------:R-:W-:Y:S01]  /*11c0*/  SHF.L.U64.HI R0, R173, 0x1, R10 ;  /* 0x00000001ad007819 */ /* 0x000fe2000001020a */
[----:B------:R-:W-:Y:S01]  /*11d0*/  STL [R1+0x70], R14 ;  /* 0x0000700e01007387 */ /* 0x000fe20000100800 */
[----:B------:R-:W-:Y:S01]  /*11e0*/  LOP3.LUT R7, R180, R7, R12, 0xf6, !PT ;  /* 0x00000007b4077212 */ /* 0x000fe200078ef60c */
[C---:B------:R-:W-:Y:S01]  /*11f0*/  VIADD R205, R199.reuse, 0x58 ;  /* 0x00000058c7cd7836 */ /* 0x040fe20000000000 */
[C---:B------:R-:W-:Y:S01]  /*1200*/  IADD3 R213, R199.reuse, 0x18, RZ ;  /* 0x00000018c7d57810 */ /* 0x040fe20007ffe0ff */
[----:B------:R0:W-:Y:S01]  /*1210*/  STL [R1+0x3c], R0 ;  /* 0x00003c0001007387 */ /* 0x0001e20000100800 */
[C---:B------:R-:W-:Y:S01]  /*1220*/  VIADD R202, R199.reuse, 0x70 ;  /* 0x00000070c7ca7836 */ /* 0x040fe20000000000 */
[C---:B------:R-:W-:Y:S01]  /*1230*/  IADD3 R210, R199.reuse, 0x30, RZ ;  /* 0x00000030c7d27810 */ /* 0x040fe20007ffe0ff */
[C---:B------:R-:W-:Y:S01]  /*1240*/  VIADD R212, R199.reuse, 0x20 ;  /* 0x00000020c7d47836 */ /* 0x040fe20000000000 */
[C---:B------:R-:W-:Y:S01]  /*1250*/  IADD3 R207, R199.reuse, 0x48, RZ ;  /* 0x00000048c7cf7810 */ /* 0x040fe20007ffe0ff */
[C---:B------:R-:W-:Y:S01]  /*1260*/  VIADD R209, R199.reuse, 0x38 ;  /* 0x00000038c7d17836 */ /* 0x040fe20000000000 */
[C---:B------:R-:W-:Y:S01]  /*1270*/  IADD3 R204, R199.reuse, 0x60, RZ ;  /* 0x00000060c7cc7810 */ /* 0x040fe20007ffe0ff */
[C---:B------:R-:W-:Y:S01]  /*1280*/  VIADD R206, R199.reuse, 0x50 ;  /* 0x00000050c7ce7836 */ /* 0x040fe20000000000 */
[----:B------:R-:W-:Y:S01]  /*1290*/  LEA R4, R4, UR59, 0x1 ;  /* 0x0000003b04047c11 */ /* 0x000fe2000f8e08ff */
[----:B------:R-:W-:Y:S01]  /*12a0*/  VIADD R203, R199, 0x68 ;  /* 0x00000068c7cb7836 */ /* 0x000fe20000000000 */
[----:B0-----:R-:W-:-:S02]  /*12b0*/  LEA R0, R7, UR59, 0x1 ;  /* 0x0000003b07007c11 */ /* 0x001fc4000f8e08ff */
[----:B------:R-:W-:Y:S02]  /*12c0*/  IADD3 R201, R199, 0x78, RZ ;  /* 0x00000078c7c97810 */ /* 0x000fe40007ffe0ff */
[----:B------:R-:W-:Y:S01]  /*12d0*/  SHF.R.S32.HI R5, RZ, 0x1f, R213 ;  /* 0x0000001fff057819 */ /* 0x000fe200000114d5 */
[----:B------:R0:W-:Y:S01]  /*12e0*/  STL [R1+0x5c], R0 ;  /* 0x00005c0001007387 */ /* 0x0001e20000100800 */
[----:B------:R-:W-:Y:S02]  /*12f0*/  IADD3 R3, R214, -R3, RZ ;  /* 0x80000003d6037210 */ /* 0x000fe40007ffe0ff */
[----:B------:R-:W-:Y:S01]  /*1300*/  SHF.R.S32.HI R5, RZ, 0x1f, R210 ;  /* 0x0000001fff057819 */ /* 0x000fe200000114d2 */
[----:B------:R1:W-:Y:S01]  /*1310*/  STL [R1+0x60], R4 ;  /* 0x0000600401007387 */ /* 0x0003e20000100800 */
[----:B------:R-:W-:Y:S02]  /*1320*/  SHF.R.S32.HI R5, RZ, 0x1f, R207 ;  /* 0x0000001fff057819 */ /* 0x000fe400000114cf */
[----:B------:R-:W-:-:S02]  /*1330*/  SHF.R.S32.HI R5, RZ, 0x1f, R204 ;  /* 0x0000001fff057819 */ /* 0x000fc400000114cc */
[----:B------:R-:W-:Y:S02]  /*1340*/  SHF.R.S32.HI R5, RZ, 0x1f, R201 ;  /* 0x0000001fff057819 */ /* 0x000fe400000114c9 */
[----:B0-----:R-:W-:Y:S02]  /*1350*/  SHF.R.S32.HI R0, RZ, 0x1f, R211 ;  /* 0x0000001fff007819 */ /* 0x001fe400000114d3 */
[----:B------:R-:W-:Y:S02]  /*1360*/  SHF.R.S32.HI R0, RZ, 0x1f, R208 ;  /* 0x0000001fff007819 */ /* 0x000fe400000114d0 */
[----:B------:R-:W-:Y:S02]  /*1370*/  SHF.R.S32.HI R0, RZ, 0x1f, R205 ;  /* 0x0000001fff007819 */ /* 0x000fe400000114cd */
[----:B------:R-:W-:Y:S02]  /*1380*/  SHF.R.S32.HI R0, RZ, 0x1f, R202 ;  /* 0x0000001fff007819 */ /* 0x000fe400000114ca */
[----:B------:R-:W-:-:S02]  /*1390*/  LEA R0, R13, UR59, 0x1 ;  /* 0x0000003b0d007c11 */ /* 0x000fc4000f8e08ff */
[----:B------:R-:W-:Y:S02]  /*13a0*/  LEA R5, R8, UR59, 0x1 ;  /* 0x0000003b08057c11 */ /* 0x000fe4000f8e08ff */
[----:B-1----:R-:W-:Y:S01]  /*13b0*/  LEA R4, R6, UR59, 0x1 ;  /* 0x0000003b06047c11 */ /* 0x002fe2000f8e08ff */
[----:B------:R0:W-:Y:S01]  /*13c0*/  STL [R1+0x50], R0 ;  /* 0x0000500001007387 */ /* 0x0001e20000100800 */
[----:B------:R-:W-:Y:S02]  /*13d0*/  IADD3 R172, R160, 0x30, RZ ;  /* 0x00000030a0ac7810 */ /* 0x000fe40007ffe0ff */
[----:B------:R-:W-:Y:S01]  /*13e0*/  IADD3 R22, R16, 0x80, RZ ;  /* 0x0000008010167810 */ /* 0x000fe20007ffe0ff */
[----:B------:R1:W-:Y:S01]  /*13f0*/  STL [R1+0x58], R5 ;  /* 0x0000580501007387 */ /* 0x0003e20000100800 */
[----:B------:R-:W-:Y:S02]  /*1400*/  SHF.R.S32.HI R221, RZ, 0x1f, R170 ;  /* 0x0000001fffdd7819 */ /* 0x000fe400000114aa */
[----:B------:R-:W-:-:S02]  /*1410*/  SHF.R.S32.HI R9, RZ, 0x1f, R172 ;  /* 0x0000001fff097819 */ /* 0x000fc400000114ac */
[----:B------:R-:W-:Y:S01]  /*1420*/  SHF.R.S32.HI R228, RZ, 0x1f, R171 ;  /* 0x0000001fffe47819 */ /* 0x000fe200000114ab */
[----:B0-----:R-:W-:Y:S01]  /*1430*/  IMAD R0, R3, 0x8, R11 ;  /* 0x0000000803007824 */ /* 0x001fe200078e020b */
[----:B------:R-:W-:Y:S02]  /*1440*/  SHF.R.S32.HI R7, RZ, 0x1f, R212 ;  /* 0x0000001fff077819 */ /* 0x000fe400000114d4 */
[----:B------:R-:W-:Y:S02]  /*1450*/  SHF.R.S32.HI R7, RZ, 0x1f, R209 ;  /* 0x0000001fff077819 */ /* 0x000fe400000114d1 */
[----:B------:R1:W-:Y:S01]  /*1460*/  STL [R1+0x6c], R0 ;  /* 0x00006c0001007387 */ /* 0x0003e20000100800 */
[----:B------:R-:W-:Y:S02]  /*1470*/  SHF.R.S32.HI R7, RZ, 0x1f, R206 ;  /* 0x0000001fff077819 */ /* 0x000fe400000114ce */
[----:B------:R-:W-:Y:S01]  /*1480*/  SHF.R.S32.HI R217, RZ, 0x3, R217 ;  /* 0x00000003ffd97819 */ /* 0x000fe200000114d9 */
[----:B------:R1:W-:Y:S01]  /*1490*/  STL [R1+0x4c], R4 ;  /* 0x00004c0401007387 */ /* 0x0003e20000100800 */
[----:B------:R-:W-:-:S02]  /*14a0*/  SHF.R.S32.HI R17, RZ, 0x1f, R16 ;  /* 0x0000001fff117819 */ /* 0x000fc40000011410 */
[----:B------:R-:W-:Y:S02]  /*14b0*/  SHF.R.S32.HI R165, RZ, 0x1f, R19 ;  /* 0x0000001fffa57819 */ /* 0x000fe40000011413 */
[----:B------:R-:W-:Y:S02]  /*14c0*/  SHF.R.S32.HI R176, RZ, 0x1f, R22 ;  /* 0x0000001fffb07819 */ /* 0x000fe40000011416 */
[----:B------:R-:W-:Y:S02]  /*14d0*/  SHF.R.S32.HI R175, RZ, 0x1f, R23 ;  /* 0x0000001fffaf7819 */ /* 0x000fe40000011417 */
[----:B------:R-:W-:Y:S02]  /*14e0*/  SHF.L.U32 R227, R172, 0x1, RZ ;  /* 0x00000001ace37819 */ /* 0x000fe400000006ff */
[----:B------:R-:W-:Y:S02]  /*14f0*/  SHF.L.U64.HI R221, R170, 0x1, R221 ;  /* 0x00000001aadd7819 */ /* 0x000fe400000102dd */
[----:B------:R-:W-:-:S02]  /*1500*/  SHF.L.U64.HI R226, R172, 0x1, R9 ;  /* 0x00000001ace27819 */ /* 0x000fc40000010209 */
[----:B------:R-:W-:Y:S02]  /*1510*/  SHF.L.U64.HI R228, R171, 0x1, R228 ;  /* 0x00000001abe47819 */ /* 0x000fe400000102e4 */
[----:B------:R-:W-:Y:S02]  /*1520*/  SHF.R.S32.HI R163, RZ, 0x3, R163 ;  /* 0x00000003ffa37819 */ /* 0x000fe400000114a3 */
[----:B------:R-:W-:Y:S02]  /*1530*/  SHF.R.S32.HI R164, RZ, 0x3, R164 ;  /* 0x00000003ffa47819 */ /* 0x000fe400000114a4 */
[----:B-1----:R-:W-:-:S07]  /*1540*/  SHF.R.S32.HI R7, RZ, 0x1f, R203 ;  /* 0x0000001fff077819 */ /* 0x002fce00000114cb */
.L_x_668:
[----:B0-----:R-:W0:Y:S01]  /*1550*/  LDC.64 R188, c[0x0][0xc88] ;  /* 0x00032200ffbc7b82 */ /* 0x001e220000000a00 */
[----:B------:R-:W-:Y:S01]  /*1560*/  ULDC.64 UR4, c[0x0][0xa28] ;  /* 0x00028a0000047ab9 */ /* 0x000fe20000000a00 */
[----:B------:R-:W-:Y:S01]  /*1570*/  ULDC.64 UR8, c[0x0][0xa18] ;  /* 0x0002860000087ab9 */ /* 0x000fe20000000a00 */
[----:B------:R-:W-:Y:S01]  /*1580*/  ULDC.64 UR6, c[0x0][0xa08] ;  /* 0x0002820000067ab9 */ /* 0x000fe20000000a00 */
[----:B0-----:R-:W-:-:S06]  /*1590*/  IMAD.WIDE R188, R147, 0x4, R188 ;  /* 0x0000000493bc7825 */ /* 0x001fcc00078e02bc */
[----:B------:R-:W2:Y:S01]  /*15a0*/  LDG.E R188, desc[UR56][R188.64] ;  /* 0x00000038bcbc7981 */ /* 0x000ea2000c1e1900 */
[----:B------:R-:W-:Y:S01]  /*15b0*/  ISETP.NE.U32.AND P2, PT, RZ, UR4, PT ;  /* 0x00000004ff007c0c */ /* 0x000fe2000bf45070 */
[----:B------:R-:W-:Y:S01]  /*15c0*/  IMAD.MOV.U32 R129, RZ, RZ, RZ ;  /* 0x000000ffff817224 */ /* 0x000fe200078e00ff */
[----:B------:R-:W-:Y:S02]  /*15d0*/  ISETP.NE.U32.AND P1, PT, RZ, UR8, PT ;  /* 0x00000008ff007c0c */ /* 0x000fe4000bf25070 */
[----:B------:R-:W-:Y:S02]  /*15e0*/  ISETP.NE.AND.EX P2, PT, RZ, UR5, PT, P2 ;  /* 0x00000005ff007c0c */ /* 0x000fe4000bf45320 */
[----:B------:R-:W-:Y:S02]  /*15f0*/  ISETP.NE.AND.EX P1, PT, RZ, UR9, PT, P1 ;  /* 0x00000009ff007c0c */ /* 0x000fe4000bf25310 */
[----:B------:R-:W-:Y:S02]  /*1600*/  ISETP.NE.U32.AND P0, PT, RZ, UR6, PT ;  /* 0x00000006ff007c0c */ /* 0x000fe4000bf05070 */
[----:B------:R-:W-:-:S02]  /*1610*/  MOV R11, RZ ;  /* 0x000000ff000b7202 */ /* 0x000fc40000000f00 */
[----:B------:R-:W-:Y:S02]  /*1620*/  ISETP.NE.AND.EX P0, PT, RZ, UR7, PT, P0 ;  /* 0x00000007ff007c0c */ /* 0x000fe4000bf05300 */
[----:B--2---:R-:W-:Y:S01]  /*1630*/  SHF.R.S32.HI R216, RZ, 0x1f, R188 ;  /* 0x0000001fffd87819 */ /* 0x004fe200000114bc */
[C---:B------:R-:W-:Y:S02]  /*1640*/  IMAD.SHL.U32 R189, R188.reuse, 0x4, RZ ;  /* 0x00000004bcbd7824 */ /* 0x040fe400078e00ff */
[C---:B---3--:R-:W-:Y:S02]  /*1650*/  @P2 LEA R6, P3, R188.reuse, UR4, 0x2 ;  /* 0x00000004bc062c11 */ /* 0x048fe4000f8610ff */
[C-C-:B------:R-:W-:Y:S02]  /*1660*/  SHF.L.U64.HI R190, R188.reuse, 0x2, R216.reuse ;  /* 0x00000002bcbe7819 */ /* 0x140fe400000102d8 */
[----:B------:R-:W-:Y:S01]  /*1670*/  @P2 LEA.HI.X R7, R188, UR5, R216, 0x2, P3 ;  /* 0x00000005bc072c11 */ /* 0x000fe200098f14d8 */
[----:B------:R-:W-:Y:S01]  /*1680*/  ULDC UR4, c[0x0][0x288] ;  /* 0x0000a20000047ab9 */ /* 0x000fe20000000800 */
[----:B-1----:R-:W-:-:S03]  /*1690*/  IADD3 R4, P4, R189, UR6, RZ ;  /* 0x00000006bd047c10 */ /* 0x002fc6000ff9e0ff */
[----:B------:R0:W5:Y:S01]  /*16a0*/  @P2 LDG.E R11, desc[UR56][R6.64] ;  /* 0x00000038060b2981 */ /* 0x000162000c1e1900 */
[----:B------:R-:W-:Y:S01]  /*16b0*/  @P1 IADD3 R8, P2, R189, UR8, RZ ;  /* 0x00000008bd081c10 */ /* 0x000fe2000ff5e0ff */
[----:B------:R-:W-:Y:S01]  /*16c0*/  IMAD.U32 R143, RZ, RZ, UR4 ;  /* 0x00000004ff8f7e24 */ /* 0x000fe2000f8e00ff */
[C---:B------:R-:W-:Y:S01]  /*16d0*/  IADD3.X R5, R190.reuse, UR7, RZ, P4, !PT ;  /* 0x00000007be057c10 */ /* 0x040fe2000a7fe4ff */
[----:B------:R-:W-:Y:S01]  /*16e0*/  ULDC.64 UR4, c[0x0][0x418] ;  /* 0x0001060000047ab9 */ /* 0x000fe20000000a00 */
[----:B------:R-:W-:-:S03]  /*16f0*/  @P1 IADD3.X R9, R190, UR9, RZ, P2, !PT ;  /* 0x00000009be091c10 */ /* 0x000fc600097fe4ff */
[----:B------:R0:W5:Y:S01]  /*1700*/  @P0 LDG.E R129, desc[UR56][R4.64] ;  /* 0x0000003804810981 */ /* 0x000162000c1e1900 */
[----:B------:R-:W-:Y:S01]  /*1710*/  UISETP.NE.U32.AND UP0, UPT, UR4, URZ, UPT ;  /* 0x0000003f0400728c */ /* 0x000fe2000bf05070 */
[C---:B----4-:R-:W-:Y:S01]  /*1720*/  LOP3.LUT R3, R146.reuse, 0xff000000, RZ, 0xc0, !PT ;  /* 0xff00000092037812 */ /* 0x050fe200078ec0ff */
[----:B------:R-:W-:Y:S01]  /*1730*/  ULDC.64 UR8, c[0x0][0xa20] ;  /* 0x0002880000087ab9 */ /* 0x000fe20000000a00 */
[----:B------:R0:W5:Y:S01]  /*1740*/  @P1 LDG.E R143, desc[UR56][R8.64] ;  /* 0x00000038088f1981 */ /* 0x000162000c1e1900 */
[----:B------:R-:W-:Y:S01]  /*1750*/  UISETP.NE.AND.EX UP0, UPT, UR5, URZ, UPT, UP0 ;  /* 0x0000003f0500728c */ /* 0x000fe2000bf05300 */
[----:B------:R-:W-:Y:S01]  /*1760*/  ULDC UR4, c[0x0][0x424] ;  /* 0x0001090000047ab9 */ /* 0x000fe20000000800 */
[----:B------:R-:W-:Y:S02]  /*1770*/  ISETP.NE.U32.AND P2, PT, RZ, UR8, PT ;  /* 0x00000008ff007c0c */ /* 0x000fe4000bf45070 */
[----:B------:R-:W-:Y:S01]  /*1780*/  USEL UR4, UR4, 0x1, UP0 ;  /* 0x0000000104047887 */ /* 0x000fe20008000000 */
[----:B------:R-:W-:Y:S01]  /*1790*/  ULDC UR5, c[0x0][0x2f0] ;  /* 0x0000bc0000057ab9 */ /* 0x000fe20000000800 */
[----:B------:R-:W-:-:S02]  /*17a0*/  LOP3.LUT R0, R146, 0xff0000, RZ, 0xc0, !PT ;  /* 0x00ff000092007812 */ /* 0x000fc400078ec0ff */
[----:B------:R-:W-:Y:S01]  /*17b0*/  UIMAD UR4, UR4, UR5, URZ ;  /* 0x00000005040472a4 */ /* 0x000fe2000f8e023f */
[----:B------:R-:W-:Y:S02]  /*17c0*/  SHF.R.U32.HI R3, RZ, 0x8, R3 ;  /* 0x00000008ff037819 */ /* 0x000fe40000011603 */
[----:B------:R-:W-:Y:S01]  /*17d0*/  ISETP.NE.AND.EX P2, PT, RZ, UR9, PT, P2 ;  /* 0x00000009ff007c0c */ /* 0x000fe2000bf45320 */
[----:B------:R-:W-:Y:S01]  /*17e0*/  ULDC UR5, c[0x0][0x348] ;  /* 0x0000d20000057ab9 */ /* 0x000fe20000000800 */
[----:B------:R-:W-:Y:S02]  /*17f0*/  LEA.HI R187, R0, R3, RZ, 0x10 ;  /* 0x0000000300bb7211 */ /* 0x000fe400078f80ff */
[----:B------:R-:W-:Y:S02]  /*1800*/  LOP3.LUT R162, R146, 0xffff, RZ, 0xc0, !PT ;  /* 0x0000ffff92a27812 */ /* 0x000fe400078ec0ff */
[----:B------:R-:W-:Y:S01]  /*1810*/  MOV R192, R145 ;  /* 0x0000009100c07202 */ /* 0x000fe20000000f00 */
[----:B0-----:R-:W-:Y:S06]  /*1820*/  @P1 BRA `(.L_x_447) ;  /* 0x0000000000241947 */ /* 0x001fec0003800000 */
[----:B------:R-:W-:Y:S02]  /*1830*/  ULDC.64 UR6, c[0x0][0xa00] ;  /* 0x0002800000067ab9 */ /* 0x000fe40000000a00 */
[----:B------:R-:W-:-:S04]  /*1840*/  ISETP.NE.U32.AND P1, PT, RZ, UR6, PT ;  /* 0x00000006ff007c0c */ /* 0x000fc8000bf25070 */
[----:B------:R-:W-:-:S13]  /*1850*/  ISETP.NE.AND.EX P1, PT, RZ, UR7, PT, P1 ;  /* 0x00000007ff007c0c */ /* 0x000fda000bf25310 */
[----:B------:R-:W-:Y:S05]  /*1860*/  @!P1 BRA `(.L_x_447) ;  /* 0x0000000000149947 */ /* 0x000fea0003800000 */
[----:B------:R-:W0:Y:S02]  /*1870*/  LDC.64 R6, c[0x0][0xa00] ;  /* 0x00028000ff067b82 */ /* 0x000e240000000a00 */
[----:B0-----:R-:W-:-:S05]  /*1880*/  IMAD.WIDE R6, R188, 0x4, R6 ;  /* 0x00000004bc067825 */ /* 0x001fca00078e0206 */
[----:B-----5:R-:W2:Y:S04]  /*1890*/  LDG.E R143, desc[UR56][R6.64] ;  /* 0x00000038068f7981 */ /* 0x020ea8000c1e1900 */
[----:B------:R-:W2:Y:S02]  /*18a0*/  LDG.E R0, desc[UR56][R6.64+0x4] ;  /* 0x0000043806007981 */ /* 0x000ea4000c1e1900 */
[----:B--2---:R-:W-:-:S07]  /*18b0*/  IMAD.IADD R143, R0, 0x1, -R143 ;  /* 0x00000001008f7824 */ /* 0x004fce00078e0a8f */
.L_x_447:
[----:B------:R-:W-:Y:S01]  /*18c0*/  IMAD.U32 R25, RZ, RZ, UR5 ;  /* 0x00000005ff197e24 */ /* 0x000fe2000f8e00ff */
[----:B------:R-:W-:Y:S01]  /*18d0*/  MOV R26, UR4 ;  /* 0x00000004001a7c02 */ /* 0x000fe20008000f00 */
[----:B------:R-:W-:Y:S06]  /*18e0*/  @!P2 BRA `(.L_x_448) ;  /* 0x000000000010a947 */ /* 0x000fec0003800000 */
[----:B------:R-:W-:-:S04]  /*18f0*/  IADD3 R26, P0, R189, UR8, RZ ;  /* 0x00000008bd1a7c10 */ /* 0x000fc8000ff1e0ff */
[----:B------:R-:W-:-:S05]  /*1900*/  IADD3.X R27, R190, UR9, RZ, P0, !PT ;  /* 0x00000009be1b7c10 */ /* 0x000fca00087fe4ff */
[----:B------:R0:W5:Y:S01]  /*1910*/  LDG.E R26, desc[UR56][R26.64] ;  /* 0x000000381a1a7981 */ /* 0x000162000c1e1900 */
[----:B------:R-:W-:Y:S05]  /*1920*/  BRA `(.L_x_449) ;  /* 0x0000000000107947 */ /* 0x000fea0003800000 */
.L_x_448:
[----:B------:R-:W-:Y:S05]  /*1930*/  @!P0 BRA `(.L_x_449) ;  /* 0x00000000000c8947 */ /* 0x000fea0003800000 */
[----:B------:R-:W2:Y:S04]  /*1940*/  LDG.E R3, desc[UR56][R4.64] ;  /* 0x0000003804037981 */ /* 0x000ea8000c1e1900 */
[----:B------:R-:W2:Y:S02]  /*1950*/  LDG.E R26, desc[UR56][R4.64+0x4] ;  /* 0x00000438041a7981 */ /* 0x000ea4000c1e1900 */
[----:B--2---:R-:W-:-:S07]  /*1960*/  IMAD.IADD R26, R26, 0x1, -R3 ;  /* 0x000000011a1a7824 */ /* 0x004fce00078e0a03 */
.L_x_449:
[----:B------:R-:W-:Y:S01]  /*1970*/  ULDC.64 UR4, c[0x0][0xa10] ;  /* 0x0002840000047ab9 */ /* 0x000fe20000000a00 */
[----:B0-----:R-:W2:Y:S01]  /*1980*/  LDL.LU R27, [R1+0x38] ;  /* 0x00003800011b7983 */ /* 0x001ea20000300800 */
[----:B------:R-:W-:-:S04]  /*1990*/  ISETP.NE.U32.AND P0, PT, RZ, UR4, PT ;  /* 0x00000004ff007c0c */ /* 0x000fc8000bf05070 */
[----:B------:R-:W-:Y:S01]  /*19a0*/  ISETP.NE.AND.EX P0, PT, RZ, UR5, PT, P0 ;  /* 0x00000005ff007c0c */ /* 0x000fe2000bf05300 */
[----:B------:R-:W-:-:S12]  /*19b0*/  ULDC.64 UR4, c[0x0][0xa30] ;  /* 0x00028c0000047ab9 */ /* 0x000fd80000000a00 */
[----:B------:R-:W0:Y:S02]  /*19c0*/  @P0 LDC.64 R4, c[0x0][0xa10] ;  /* 0x00028400ff040b82 */ /* 0x000e240000000a00 */
[----:B0-----:R-:W-:-:S05]  /*19d0*/  @P0 IMAD.WIDE R4, R188, 0x4, R4 ;  /* 0x00000004bc040825 */ /* 0x001fca00078e0204 */
[----:B------:R-:W3:Y:S04]  /*19e0*/  @P0 LDG.E R0, desc[UR56][R4.64] ;  /* 0x0000003804000981 */ /* 0x000ee8000c1e1900 */
[----:B------:R-:W3:Y:S01]  /*19f0*/  @P0 LDG.E R3, desc[UR56][R4.64+0x4] ;  /* 0x0000043804030981 */ /* 0x000ee2000c1e1900 */
[----:B------:R-:W-:Y:S01]  /*1a00*/  ISETP.NE.U32.AND P1, PT, RZ, UR4, PT ;  /* 0x00000004ff007c0c */ /* 0x000fe2000bf25070 */
[----:B-----5:R-:W-:-:S03]  /*1a10*/  IMAD.MOV.U32 R141, RZ, RZ, R26 ;  /* 0x000000ffff8d7224 */ /* 0x020fc600078e001a */
[----:B------:R-:W-:-:S13]  /*1a20*/  ISETP.NE.AND.EX P1, PT, RZ, UR5, PT, P1 ;  /* 0x00000005ff007c0c */ /* 0x000fda000bf25310 */
[----:B------:R-:W-:-:S04]  /*1a30*/  @P1 IADD3 R6, P2, R189, UR4, RZ ;  /* 0x00000004bd061c10 */ /* 0x000fc8000ff5e0ff */
[----:B------:R-:W-:-:S05]  /*1a40*/  @P1 IADD3.X R7, R190, UR5, RZ, P2, !PT ;  /* 0x00000005be071c10 */ /* 0x000fca00097fe4ff */
[----:B------:R0:W5:Y:S01]  /*1a50*/  @P1 LDG.E R141, desc[UR56][R6.64] ;  /* 0x00000038068d1981 */ /* 0x000162000c1e1900 */
[----:B------:R-:W-:Y:S01]  /*1a60*/  IADD3 R10, R26, -R11, RZ ;  /* 0x8000000b1a0a7210 */ /* 0x000fe20007ffe0ff */
[----:B------:R-:W-:Y:S01]  /*1a70*/  BSSY B0, `(.L_x_450) ;  /* 0x000002c000007945 */ /* 0x000fe20003800000 */
[----:B------:R-:W-:Y:S02]  /*1a80*/  LOP3.LUT R200, R187, 0xff, RZ, 0xc0, !PT ;  /* 0x000000ffbbc87812 */ /* 0x000fe400078ec0ff */
[----:B------:R-:W-:Y:S02]  /*1a90*/  SHF.R.U32.HI R187, RZ, 0x10, R187 ;  /* 0x00000010ffbb7819 */ /* 0x000fe400000116bb */
[----:B--2---:R-:W-:Y:S01]  /*1aa0*/  LOP3.LUT R27, R27, 0xfffffffb, RZ, 0xc0, !PT ;  /* 0xfffffffb1b1b7812 */ /* 0x004fe200078ec0ff */
[----:B---3--:R-:W-:-:S04]  /*1ab0*/  @P0 IMAD.IADD R25, R3, 0x1, -R0 ;  /* 0x0000000103190824 */ /* 0x008fc800078e0a00 */
[----:B------:R-:W-:-:S05]  /*1ac0*/  IMAD.IADD R215, R10, 0x1, R25 ;  /* 0x000000010ad77824 */ /* 0x000fca00078e0219 */
[C---:B------:R-:W-:Y:S02]  /*1ad0*/  ISETP.GE.AND P3, PT, R215.reuse, 0x1, PT ;  /* 0x00000001d700780c */ /* 0x040fe40003f66270 */
[----:B------:R-:W-:-:S05]  /*1ae0*/  IADD3 R0, R215, 0x5f, RZ ;  /* 0x0000005fd7007810 */ /* 0x000fca0007ffe0ff */
[----:B------:R-:W-:-:S05]  /*1af0*/  IMAD.HI R0, R0, 0x2aaaaaab, RZ ;  /* 0x2aaaaaab00007827 */ /* 0x000fca00078e02ff */
[----:B------:R-:W-:Y:S02]  /*1b00*/  SHF.R.U32.HI R3, RZ, 0x1f, R0 ;  /* 0x0000001fff037819 */ /* 0x000fe40000011600 */
[----:B------:R-:W-:Y:S02]  /*1b10*/  @P3 LOP3.LUT R27, R27, 0x4, RZ, 0xfc, !PT ;  /* 0x000000041b1b3812 */ /* 0x000fe400078efcff */
[----:B------:R-:W-:Y:S01]  /*1b20*/  LEA.HI.SX32 R142, R0, R3, 0x1c ;  /* 0x00000003008e7211 */ /* 0x000fe200078fe2ff */
[----:B------:R-:W-:Y:S02]  /*1b30*/  IMAD.MOV.U32 R3, RZ, RZ, RZ ;  /* 0x000000ffff037224 */ /* 0x000fe400078e00ff */
[----:B------:R0:W-:Y:S01]  /*1b40*/  STL [R1+0x38], R27 ;  /* 0x0000381b01007387 */ /* 0x0001e20000100800 */
[----:B------:R-:W-:Y:S05]  /*1b50*/  @!P3 BRA `(.L_x_451) ;  /* 0x000000000074b947 */ /* 0x000fea0003800000 */
[----:B------:R-:W-:Y:S01]  /*1b60*/  ISETP.NE.AND P0, PT, R187, RZ, PT ;  /* 0x000000ffbb00720c */ /* 0x000fe20003f05270 */
[----:B------:R-:W-:-:S03]  /*1b70*/  ULDC UR4, c[0x0][0x9f0] ;  /* 0x00027c0000047ab9 */ /* 0x000fc60000000800 */
[----:B------:R-:W-:-:S04]  /*1b80*/  SEL R9, R187, UR4, P0 ;  /* 0x00000004bb097c07 */ /* 0x000fc80008000000 */
[-C--:B0-----:R-:W-:Y:S02]  /*1b90*/  IABS R6, R9.reuse ;  /* 0x0000000900067213 */ /* 0x081fe40000000000 */
[----:B------:R-:W-:Y:S02]  /*1ba0*/  IADD3 R0, R142, -0x1, R9 ;  /* 0xffffffff8e007810 */ /* 0x000fe40007ffe009 */
[----:B------:R-:W0:Y:S01]  /*1bb0*/  I2F.RP R3, R6 ;  /* 0x0000000600037306 */ /* 0x000e220000209400 */
[-C--:B------:R-:W-:Y:S02]  /*1bc0*/  IABS R11, R9.reuse ;  /* 0x00000009000b7213 */ /* 0x080fe40000000000 */
[----:B------:R-:W-:Y:S02]  /*1bd0*/  IABS R8, R0 ;  /* 0x0000000000087213 */ /* 0x000fe40000000000 */
[----:B------:R-:W-:-:S04]  /*1be0*/  LOP3.LUT R0, R0, R9, RZ, 0x3c, !PT ;  /* 0x0000000900007212 */ /* 0x000fc800078e3cff */
[----:B------:R-:W-:Y:S01]  /*1bf0*/  ISETP.GE.AND P2, PT, R0, RZ, PT ;  /* 0x000000ff0000720c */ /* 0x000fe20003f46270 */
[----:B0-----:R-:W0:Y:S02]  /*1c00*/  MUFU.RCP R3, R3 ;  /* 0x0000000300037308 */ /* 0x001e240000001000 */
[----:B0-----:R-:W-:Y:S02]  /*1c10*/  VIADD R4, R3, 0xffffffe ;  /* 0x0ffffffe03047836 */ /* 0x001fe40000000000 */
[----:B------:R-:W-:-:S04]  /*1c20*/  IMAD.MOV R3, RZ, RZ, -R11 ;  /* 0x000000ffff037224 */ /* 0x000fc800078e0a0b */
[----:B------:R0:W1:Y:S02]  /*1c30*/  F2I.FTZ.U32.TRUNC.NTZ R5, R4 ;  /* 0x0000000400057305 */ /* 0x000064000021f000 */
[----:B0-----:R-:W-:Y:S01]  /*1c40*/  IMAD.MOV.U32 R4, RZ, RZ, RZ ;  /* 0x000000ffff047224 */ /* 0x001fe200078e00ff */
[----:B-1----:R-:W-:-:S05]  /*1c50*/  IADD3 R7, RZ, -R5, RZ ;  /* 0x80000005ff077210 */ /* 0x002fca0007ffe0ff */
[----:B------:R-:W-:-:S04]  /*1c60*/  IMAD R7, R7, R6, RZ ;  /* 0x0000000607077224 */ /* 0x000fc800078e02ff */
[----:B------:R-:W-:-:S06]  /*1c70*/  IMAD.HI.U32 R5, R5, R7, R4 ;  /* 0x0000000705057227 */ /* 0x000fcc00078e0004 */
[----:B------:R-:W-:-:S04]  /*1c80*/  IMAD.HI.U32 R5, R5, R8, RZ ;  /* 0x0000000805057227 */ /* 0x000fc800078e00ff */
[----:B------:R-:W-:-:S05]  /*1c90*/  IMAD R3, R5, R3, R8 ;  /* 0x0000000305037224 */ /* 0x000fca00078e0208 */
[----:B------:R-:W-:-:S13]  /*1ca0*/  ISETP.GT.U32.AND P1, PT, R6, R3, PT ;  /* 0x000000030600720c */ /* 0x000fda0003f24070 */
[-C--:B------:R-:W-:Y:S01]  /*1cb0*/  @!P1 IADD3 R3, R3, -R6.reuse, RZ ;  /* 0x8000000603039210 */ /* 0x080fe20007ffe0ff */
[----:B------:R-:W-:Y:S01]  /*1cc0*/  @!P1 VIADD R5, R5, 0x1 ;  /* 0x0000000105059836 */ /* 0x000fe20000000000 */
[----:B------:R-:W-:Y:S02]  /*1cd0*/  ISETP.NE.AND P1, PT, R9, RZ, PT ;  /* 0x000000ff0900720c */ /* 0x000fe40003f25270 */
[----:B------:R-:W-:-:S13]  /*1ce0*/  ISETP.GE.U32.AND P0, PT, R3, R6, PT ;  /* 0x000000060300720c */ /* 0x000fda0003f06070 */
[----:B------:R-:W-:-:S05]  /*1cf0*/  @P0 VIADD R5, R5, 0x1 ;  /* 0x0000000105050836 */ /* 0x000fca0000000000 */
[----:B------:R-:W-:-:S05]  /*1d00*/  MOV R3, R5 ;  /* 0x0000000500037202 */ /* 0x000fca0000000f00 */
[----:B------:R-:W-:Y:S01]  /*1d10*/  @!P2 IMAD.MOV R3, RZ, RZ, -R3 ;  /* 0x000000ffff03a224 */ /* 0x000fe200078e0a03 */
[----:B------:R-:W-:-:S07]  /*1d20*/  @!P1 LOP3.LUT R3, RZ, R9, RZ, 0x33, !PT ;  /* 0x00000009ff039212 */ /* 0x000fce00078e33ff */
.L_x_451:
[----:B------:R-:W-:Y:S05]  /*1d30*/  BSYNC B0 ;  /* 0x0000000000007941 */ /* 0x000fea0003800000 */
.L_x_450:
[----:B------:R-:W-:Y:S01]  /*1d40*/  IMAD R0, R200, R3, RZ ;  /* 0x00000003c8007224 */ /* 0x000fe200078e02ff */
[----:B------:R-:W-:-:S04]  /*1d50*/  PLOP3.LUT P2, PT, PT, PT, PT, 0x80, 0x0 ;  /* 0x000000000000781c */ /* 0x000fc80003f4f070 */
[C---:B------:R-:W-:Y:S01]  /*1d60*/  VIADDMNMX R3, R0.reuse, R3, R142, PT ;  /* 0x0000000300037246 */ /* 0x040fe2000380018e */
[----:B------:R-:W-:-:S04]  /*1d70*/  IMAD R0, R0, 0x60, -R10 ;  /* 0x0000006000007824 */ /* 0x000fc800078e0a0a */
[----:B------:R-:W-:Y:S01]  /*1d80*/  IMAD R4, R3, 0x60, -R10 ;  /* 0x0000006003047824 */ /* 0x000fe200078e0a0a */
[----:B------:R-:W-:-:S04]  /*1d90*/  VIMNMX R0, RZ, R0, !PT ;  /* 0x00000000ff007248 */ /* 0x000fc80007fe0100 */
[----:B------:R-:W-:Y:S01]  /*1da0*/  VIMNMX R3, R4, R25, PT ;  /* 0x0000001904037248 */ /* 0x000fe20003fe0100 */
[----:B------:R-:W-:-:S03]  /*1db0*/  IMAD.WIDE.U32 R126, R0, -0x55555555, RZ ;  /* 0xaaaaaaab007e7825 */ /* 0x000fc600078e00ff */
[----:B------:R-:W-:Y:S02]  /*1dc0*/  ISETP.GT.AND P0, PT, R3, R0, PT ;  /* 0x000000000300720c */ /* 0x000fe40003f04270 */
[----:B------:R-:W-:-:S04]  /*1dd0*/  SHF.R.U32.HI R126, RZ, 0x6, R127 ;  /* 0x00000006ff7e7819 */ /* 0x000fc8000001167f */
[----:B------:R-:W-:-:S07]  /*1de0*/  MOV R24, R126 ;  /* 0x0000007e00187202 */ /* 0x000fce0000000f00 */
[----:B------:R-:W-:-:S04]  /*1df0*/  @P0 VIADD R0, R3, 0x5f ;  /* 0x0000005f03000836 */ /* 0x000fc80000000000 */
[----:B------:R-:W-:-:S05]  /*1e00*/  @P0 IMAD.HI R0, R0, 0x2aaaaaab, RZ ;  /* 0x2aaaaaab00000827 */ /* 0x000fca00078e02ff */
[----:B------:R-:W-:-:S04]  /*1e10*/  @P0 SHF.R.U32.HI R3, RZ, 0x1f, R0 ;  /* 0x0000001fff030819 */ /* 0x000fc80000011600 */
[----:B------:R-:W-:-:S04]  /*1e20*/  @P0 LEA.HI.SX32 R24, R0, R3, 0x1c ;  /* 0x0000000300180211 */ /* 0x000fc800078fe2ff */
[----:B------:R-:W-:-:S13]  /*1e30*/  ISETP.GT.AND P0, PT, R24, R126, PT ;  /* 0x0000007e1800720c */ /* 0x000fda0003f04270 */
[----:B------:R-:W-:Y:S05]  /*1e40*/  @!P0 BRA `(.L_x_452) ;  /* 0x0000009000648947 */ /* 0x000fea0003800000 */
[----:B------:R-:W-:Y:S01]  /*1e50*/  VIADD R123, R2, 0x18400 ;  /* 0x00018400027b7836 */ /* 0x000fe20000000000 */
[----:B------:R-:W-:Y:S04]  /*1e60*/  BSSY B6, `(.L_x_453) ;  /* 0x0000013000067945 */ /* 0x000fe80003800000 */
[----:B------:R-:W-:-:S13]  /*1e70*/  LOP3.LUT P0, RZ, R123, 0x3ff, RZ, 0xc0, !PT ;  /* 0x000003ff7bff7812 */ /* 0x000fda000780c0ff */
[----:B------:R-:W-:Y:S05]  /*1e80*/  @!P0 BRA `(.L_x_454) ;  /* 0x0000000000408947 */ /* 0x000fea0003800000 */
[----:B------:R-:W-:Y:S01]  /*1e90*/  MOV R14, 0x0 ;  /* 0x00000000000e7802 */ /* 0x000fe20000000f00 */
[----:B------:R-:W-:Y:S01]  /*1ea0*/  ULDC.64 UR4, c[0x4][0xf0] ;  /* 0x01003c0000047ab9 */ /* 0x000fe20000000a00 */
[----:B------:R-:W-:Y:S01]  /*1eb0*/  ULDC.64 UR6, c[0x4][0x90] ;  /* 0x0100240000067ab9 */ /* 0x000fe20000000a00 */
[----:B------:R-:W-:Y:S01]  /*1ec0*/  IMAD.U32 R4, RZ, RZ, UR4 ;  /* 0x00000004ff047e24 */ /* 0x000fe2000f8e00ff */
[----:B------:R-:W-:Y:S01]  /*1ed0*/  MOV R5, UR5 ;  /* 0x0000000500057c02 */ /* 0x000fe20008000f00 */
[----:B------:R-:W-:Y:S01]  /*1ee0*/  ULDC.64 UR4, c[0x4][0xf8] ;  /* 0x01003e0000047ab9 */ /* 0x000fe20000000a00 */
[----:B------:R-:W1:Y:S01]  /*1ef0*/  LDC.64 R14, c[0x4][R14] ;  /* 0x010000000e0e7b82 */ /* 0x000e620000000a00 */
[----:B0-----:R-:W-:Y:S01]  /*1f00*/  IMAD.U32 R6, RZ, RZ, UR4 ;  /* 0x00000004ff067e24 */ /* 0x001fe2000f8e00ff */
[----:B------:R-:W-:Y:S01]  /*1f10*/  MOV R10, UR6 ;  /* 0x00000006000a7c02 */ /* 0x000fe20008000f00 */
[----:B------:R-:W-:Y:S01]  /*1f20*/  IMAD.U32 R7, RZ, RZ, UR5 ;  /* 0x00000005ff077e24 */ /* 0x000fe2000f8e00ff */
[----:B------:R-:W-:Y:S01]  /*1f30*/  MOV R12, 0x1 ;  /* 0x00000001000c7802 */ /* 0x000fe20000000f00 */
[----:B------:R-:W-:-:S02]  /*1f40*/  IMAD.U32 R11, RZ, RZ, UR7 ;  /* 0x00000007ff0b7e24 */ /* 0x000fc4000f8e00ff */
[----:B------:R-:W-:Y:S02]  /*1f50*/  IMAD.MOV.U32 R8, RZ, RZ, 0x70 ;  /* 0x00000070ff087424 */ /* 0x000fe400078e00ff */
[----:B------:R-:W-:-:S07]  /*1f60*/  IMAD.MOV.U32 R13, RZ, RZ, RZ ;  /* 0x000000ffff0d7224 */ /* 0x000fce00078e00ff */
[----:B------:R-:W-:-:S07]  /*1f70*/  LEPC R20, `(.L_x_454) ;  /* 0x000000001014794e */ /* 0x000fce0000000000 */
[----:B-1---5:R-:W-:Y:S05]  /*1f80*/  CALL.ABS.NOINC R14 ;  /* 0x000000000e007343 */ /* 0x022fea0003c00000 */
.L_x_454:
[----:B------:R-:W-:Y:S05]  /*1f90*/  BSYNC B6 ;  /* 0x0000000000067941 */ /* 0x000fea0003800000 */
.L_x_453:
[----:B------:R-:W-:Y:S01]  /*1fa0*/  VIADD R122, R2, 0x400 ;  /* 0x00000400027a7836 */ /* 0x000fe20000000000 */
[----:B------:R-:W-:Y:S04]  /*1fb0*/  BSSY B6, `(.L_x_455) ;  /* 0x0000013000067945 */ /* 0x000fe80003800000 */
[----:B------:R-:W-:-:S13]  /*1fc0*/  LOP3.LUT P0, RZ, R122, 0x3ff, RZ, 0xc0, !PT ;  /* 0x000003ff7aff7812 */ /* 0x000fda000780c0ff */
[----:B------:R-:W-:Y:S05]  /*1fd0*/  @!P0 BRA `(.L_x_456) ;  /* 0x0000000000408947 */ /* 0x000fea0003800000 */
[----:B------:R-:W-:Y:S01]  /*1fe0*/  MOV R14, 0x0 ;  /* 0x00000000000e7802 */ /* 0x000fe20000000f00 */
[----:B------:R-:W-:Y:S01]  /*1ff0*/  ULDC.64 UR4, c[0x4][0xf0] ;  /* 0x01003c0000047ab9 */ /* 0x000fe20000000a00 */
[----:B------:R-:W-:Y:S01]  /*2000*/  ULDC.64 UR6, c[0x4][0xf8] ;  /* 0x01003e0000067ab9 */ /* 0x000fe20000000a00 */
[----:B------:R-:W-:Y:S01]  /*2010*/  MOV R4, UR4 ;  /* 0x0000000400047c02 */ /* 0x000fe20008000f00 */
[----:B------:R-:W-:Y:S01]  /*2020*/  IMAD.U32 R5, RZ, RZ, UR5 ;  /* 0x00000005ff057e24 */ /* 0x000fe2000f8e00ff */
        /* <DEDUP_REMOVED lines=11> */
.L_x_456:
[----:B------:R-:W-:Y:S05]  /*20e0*/  BSYNC B6 ;  /* 0x0000000000067941 */ /* 0x000fea0003800000 */
.L_x_455:
[----:B------:R-:W-:Y:S01]  /*20f0*/  ULDC.64 UR4, c[0x0][0x9f8] ;  /* 0x00027e0000047ab9 */ /* 0x000fe20000000a00 */
[----:B------:R-:W-:Y:S01]  /*2100*/  IMAD.MOV.U32 R102, RZ, RZ, R188 ;  /* 0x000000ffff667224 */ /* 0x000fe200078e00bc */
[----:B------:R-:W-:Y:S01]  /*2110*/  ISETP.NE.U32.AND P0, PT, RZ, UR4, PT ;  /* 0x00000004ff007c0c */ /* 0x000fe2000bf05070 */
[----:B------:R-:W-:Y:S01]  /*2120*/  VIADD R0, R16, 0x20 ;  /* 0x0000002010007836 */ /* 0x000fe20000000000 */
[----:B------:R-:W1:Y:S01]  /*2130*/  LDC.64 R94, c[0x0][0x3f8] ;  /* 0x0000fe00ff5e7b82 */ /* 0x000e620000000a00 */
[----:B------:R-:W-:Y:S02]  /*2140*/  MOV R20, R27 ;  /* 0x0000001b00147202 */ /* 0x000fe40000000f00 */
[----:B------:R-:W-:-:S05]  /*2150*/  ISETP.NE.AND.EX P0, PT, RZ, UR5, PT, P0 ;  /* 0x00000005ff007c0c */ /* 0x000fca000bf05300 */
[----:B------:R-:W2:Y:S08]  /*2160*/  LDC R125, c[0x0][0x3f4] ;  /* 0x0000fd00ff7d7b82 */ /* 0x000eb00000000800 */
[----:B------:R-:W-:Y:S01]  /*2170*/  @P0 IADD3 R4, P1, R189, UR4, RZ ;  /* 0x00000004bd040c10 */ /* 0x000fe2000ff3e0ff */
[----:B------:R-:W-:Y:S01]  /*2180*/  ULDC UR4, c[0x0][0x2f4] ;  /* 0x0000bd0000047ab9 */ /* 0x000fe20000000800 */
[----:B------:R-:W3:Y:S02]  /*2190*/  LDC.64 R88, c[0x0][0x408] ;  /* 0x00010200ff587b82 */ /* 0x000ee40000000a00 */
[----:B------:R-:W-:Y:S01]  /*21a0*/  @P0 IADD3.X R5, R190, UR5, RZ, P1, !PT ;  /* 0x00000005be050c10 */ /* 0x000fe20008ffe4ff */
[----:B------:R-:W-:-:S04]  /*21b0*/  ULDC UR5, c[0x0][0x320] ;  /* 0x0000c80000057ab9 */ /* 0x000fc80000000800 */
[----:B------:R4:W2:Y:S01]  /*21c0*/  @P0 LDG.E R102, desc[UR56][R4.64] ;  /* 0x0000003804660981 */ /* 0x0008a2000c1e1900 */
[----:B------:R-:W-:Y:S01]  /*21d0*/  ISETP.GE.AND P1, PT, R0, UR4, PT ;  /* 0x0000000400007c0c */ /* 0x000fe2000bf26270 */
[----:B-1----:R-:W-:Y:S01]  /*21e0*/  IMAD.WIDE.U32 R96, R166, R94, R16 ;  /* 0x0000005ea6607225 */ /* 0x002fe200078e0010 */
[----:B------:R-:W-:Y:S01]  /*21f0*/  ISETP.GE.AND P0, PT, R16, UR4, PT ;  /* 0x0000000410007c0c */ /* 0x000fe2000bf06270 */
[----:B------:R-:W1:Y:S01]  /*2200*/  S2R R218, SR_TID.X ;  /* 0x0000000000da7919 */ /* 0x000e620000002100 */
[----:B0-----:R-:W-:Y:S01]  /*2210*/  SEL R6, RZ, 0xffffffff, P1 ;  /* 0xffffffffff067807 */ /* 0x001fe20000800000 */
[----:B------:R-:W-:Y:S01]  /*2220*/  IMAD.MOV.U32 R127, RZ, RZ, 0x20 ;  /* 0x00000020ff7f7424 */ /* 0x000fe200078e00ff */
[----:B------:R-:W-:Y:S01]  /*2230*/  SEL R3, RZ, 0x1, P0 ;  /* 0x00000001ff037807 */ /* 0x000fe20000000000 */
[----:B------:R-:W-:Y:S01]  /*2240*/  IMAD.SHL.U32 R108, R94, 0x40, RZ ;  /* 0x000000405e6c7824 */ /* 0x000fe200078e00ff */
[----:B------:R-:W-:Y:S01]  /*2250*/  SHF.L.U32 R6, R6, 0x1, RZ ;  /* 0x0000000106067819 */ /* 0x000fe200000006ff */
[----:B------:R-:W-:Y:S01]  /*2260*/  IMAD.IADD R129, R129, 0x1, R26 ;  /* 0x0000000181817824 */ /* 0x000fe200078e021a */
[----:B------:R-:W-:Y:S01]  /*2270*/  ISETP.GE.AND P0, PT, R0, UR5, PT ;  /* 0x0000000500007c0c */ /* 0x000fe2000bf06270 */
[----:B------:R-:W-:Y:S01]  /*2280*/  IMAD R114, R214, 0x40, R166 ;  /* 0x00000040d6727824 */ /* 0x000fe200078e02a6 */
[----:B------:R-:W-:Y:S01]  /*2290*/  LOP3.LUT R6, R6, 0x2, R3, 0xe2, !PT ;  /* 0x0000000206067812 */ /* 0x000fe200078ee203 */
[----:B------:R-:W-:Y:S01]  /*22a0*/  VIADD R3, R16, 0x40 ;  /* 0x0000004010037836 */ /* 0x000fe20000000000 */
[----:B----4-:R-:W-:-:S02]  /*22b0*/  SEL R4, RZ, 0xffffffff, P0 ;  /* 0xffffffffff047807 */ /* 0x010fc40000000000 */
[----:B------:R-:W-:Y:S01]  /*22c0*/  ISETP.GE.AND P1, PT, R19, UR4, PT ;  /* 0x0000000413007c0c */ /* 0x000fe2000bf26270 */
[----:B---3--:R-:W-:Y:S01]  /*22d0*/  IMAD.WIDE.U32 R90, R166, R88, R16 ;  /* 0x00000058a65a7225 */ /* 0x008fe200078e0010 */
[----:B------:R-:W-:Y:S02]  /*22e0*/  ISETP.GE.AND P0, PT, R3, UR4, PT ;  /* 0x0000000403007c0c */ /* 0x000fe4000bf06270 */
[----:B------:R-:W-:Y:S01]  /*22f0*/  SHF.R.S32.HI R11, RZ, 0x1f, R166 ;  /* 0x0000001fff0b7819 */ /* 0x000fe200000114a6 */
[----:B------:R-:W-:Y:S01]  /*2300*/  IMAD.SHL.U32 R8, R4, 0x2, RZ ;  /* 0x0000000204087824 */ /* 0x000fe200078e00ff */
[----:B------:R-:W-:Y:S01]  /*2310*/  SEL R4, RZ, 0x8, P1 ;  /* 0x00000008ff047807 */ /* 0x000fe20000800000 */
[----:B------:R-:W-:Y:S01]  /*2320*/  IMAD R131, R89, 0x60, RZ ;  /* 0x0000006059837824 */ /* 0x000fe200078e02ff */
[----:B------:R-:W-:Y:S02]  /*2330*/  SEL R5, RZ, 0x4, P0 ;  /* 0x00000004ff057807 */ /* 0x000fe40000000000 */
[----:B------:R-:W-:-:S02]  /*2340*/  ISETP.GE.AND P2, PT, R16, UR5, PT ;  /* 0x0000000510007c0c */ /* 0x000fc4000bf46270 */
[--C-:B------:R-:W-:Y:S02]  /*2350*/  SHF.R.S32.HI R161, RZ, 0x1f, R160.reuse ;  /* 0x0000001fffa17819 */ /* 0x100fe400000114a0 */
[----:B------:R-:W-:Y:S01]  /*2360*/  LOP3.LUT R4, R4, R6, R5, 0xfe, !PT ;  /* 0x0000000604047212 */ /* 0x000fe200078efe05 */
[-C--:B------:R-:W-:Y:S01]  /*2370*/  IMAD R5, R11, R94.reuse, RZ ;  /* 0x0000005e0b057224 */ /* 0x080fe200078e02ff */
[----:B------:R-:W-:Y:S01]  /*2380*/  SEL R7, RZ, 0x1, P2 ;  /* 0x00000001ff077807 */ /* 0x000fe20001000000 */
[----:B------:R-:W-:Y:S01]  /*2390*/  IMAD.WIDE.U32 R98, R166, R94, R160 ;  /* 0x0000005ea6627225 */ /* 0x000fe200078e00a0 */
[----:B------:R-:W-:Y:S02]  /*23a0*/  ISETP.GE.AND P0, PT, R22, UR4, PT ;  /* 0x0000000416007c0c */ /* 0x000fe4000bf06270 */
[----:B------:R-:W-:Y:S01]  /*23b0*/  ISETP.GE.AND P1, PT, R3, UR5, PT ;  /* 0x0000000503007c0c */ /* 0x000fe2000bf26270 */
[----:B------:R-:W-:Y:S01]  /*23c0*/  IMAD R5, R166, R95, R5 ;  /* 0x0000005fa6057224 */ /* 0x000fe200078e0205 */
[----:B------:R-:W-:Y:S01]  /*23d0*/  LOP3.LUT R7, R8, 0x2, R7, 0xe2, !PT ;  /* 0x0000000208077812 */ /* 0x000fe200078ee207 */
[-C--:B------:R-:W-:Y:S01]  /*23e0*/  IMAD R11, R11, R88.reuse, RZ ;  /* 0x000000580b0b7224 */ /* 0x080fe200078e02ff */
[----:B------:R-:W-:Y:S01]  /*23f0*/  SEL R9, RZ, 0x10, P0 ;  /* 0x00000010ff097807 */ /* 0x000fe20000000000 */
[----:B------:R-:W-:Y:S01]  /*2400*/  IMAD.IADD R97, R5, 0x1, R97 ;  /* 0x0000000105617824 */ /* 0x000fe200078e0261 */
[----:B------:R-:W-:Y:S01]  /*2410*/  SEL R6, RZ, 0x4, P1 ;  /* 0x00000004ff067807 */ /* 0x000fe20000800000 */
[----:B------:R-:W-:Y:S01]  /*2420*/  IMAD R13, R166, R89, R11 ;  /* 0x00000059a60d7224 */ /* 0x000fe200078e020b */
[----:B--2---:R-:W-:Y:S01]  /*2430*/  ISETP.GE.AND P0, PT, R16, R125, PT ;  /* 0x0000007d1000720c */ /* 0x004fe20003f06270 */
[----:B------:R-:W-:Y:S01]  /*2440*/  IMAD.WIDE.U32 R92, R166, R88, R160 ;  /* 0x00000058a65c7225 */ /* 0x000fe200078e00a0 */
[----:B------:R-:W-:-:S02]  /*2450*/  IADD3 R99, R99, R5, RZ ;  /* 0x0000000563637210 */ /* 0x000fc40007ffe0ff */
[----:B------:R-:W-:Y:S01]  /*2460*/  LOP3.LUT R5, R7, R6, RZ, 0xfc, !PT ;  /* 0x0000000607057212 */ /* 0x000fe200078efcff */
[----:B------:R-:W-:Y:S01]  /*2470*/  IMAD.IADD R91, R13, 0x1, R91 ;  /* 0x000000010d5b7824 */ /* 0x000fe200078e025b */
[-C--:B------:R-:W-:Y:S01]  /*2480*/  ISETP.GE.AND P1, PT, R0, R125.reuse, PT ;  /* 0x0000007d0000720c */ /* 0x080fe20003f26270 */
[-C--:B-----5:R-:W-:Y:S01]  /*2490*/  IMAD.WIDE.U32 R96, R141, R94.reuse, R96 ;  /* 0x0000005e8d607225 */ /* 0x0a0fe200078e0060 */
[----:B------:R-:W-:Y:S02]  /*24a0*/  ISETP.GE.AND P3, PT, R3, R125, PT ;  /* 0x0000007d0300720c */ /* 0x000fe40003f66270 */
[----:B------:R-:W-:Y:S01]  /*24b0*/  SEL R7, R125, RZ, P0 ;  /* 0x000000ff7d077207 */ /* 0x000fe20000000000 */
[----:B------:R-:W-:Y:S01]  /*24c0*/  IMAD.WIDE.U32 R98, R141, R94, R98 ;  /* 0x0000005e8d627225 */ /* 0x000fe200078e0062 */
[----:B------:R-:W-:Y:S02]  /*24d0*/  LOP3.LUT R9, R4, R9, RZ, 0xfc, !PT ;  /* 0x0000000904097212 */ /* 0x000fe400078efcff */
[C---:B------:R-:W-:Y:S01]  /*24e0*/  SEL R11, R125.reuse, RZ, P1 ;  /* 0x000000ff7d0b7207 */ /* 0x040fe20000800000 */
[----:B------:R-:W-:Y:S01]  /*24f0*/  IMAD.IADD R7, R16, 0x1, R7 ;  /* 0x0000000110077824 */ /* 0x000fe200078e0207 */
[----:B------:R-:W-:Y:S01]  /*2500*/  SEL R4, R125, RZ, P3 ;  /* 0x000000ff7d047207 */ /* 0x000fe20001800000 */
[----:B------:R-:W-:Y:S01]  /*2510*/  IMAD.WIDE.U32 R90, R141, R88, R90 ;  /* 0x000000588d5a7225 */ /* 0x000fe200078e005a */
[----:B------:R-:W-:-:S02]  /*2520*/  IADD3 R11, R0, R11, RZ ;  /* 0x0000000b000b7210 */ /* 0x000fc40007ffe0ff */
[----:B------:R-:W-:Y:S01]  /*2530*/  LOP3.LUT R20, R20, 0xfffffffe, RZ, 0xc0, !PT ;  /* 0xfffffffe14147812 */ /* 0x000fe200078ec0ff */
[----:B------:R-:W-:Y:S01]  /*2540*/  IMAD.IADD R12, R3, 0x1, R4 ;  /* 0x00000001030c7824 */ /* 0x000fe200078e0204 */
[----:B------:R-:W-:Y:S02]  /*2550*/  SHF.R.S32.HI R4, RZ, 0x1f, R7 ;  /* 0x0000001fff047819 */ /* 0x000fe40000011407 */
[----:B------:R-:W-:Y:S02]  /*2560*/  SHF.R.S32.HI R6, RZ, 0x1f, R11 ;  /* 0x0000001fff067819 */ /* 0x000fe4000001140b */
[CC--:B------:R-:W-:Y:S02]  /*2570*/  LEA.HI R8, R4.reuse, R7.reuse, RZ, 0x3 ;  /* 0x0000000704087211 */ /* 0x0c0fe400078f18ff */
[----:B------:R-:W-:Y:S02]  /*2580*/  LEA.HI R4, R4, R7, RZ, 0x6 ;  /* 0x0000000704047211 */ /* 0x000fe400078f30ff */
[----:B------:R-:W-:-:S02]  /*2590*/  @P3 LOP3.LUT R20, R20, 0x1, RZ, 0xfc, !PT ;  /* 0x0000000114143812 */ /* 0x000fc400078efcff */
[CC--:B------:R-:W-:Y:S02]  /*25a0*/  LEA.HI R7, R6.reuse, R11.reuse, RZ, 0x6 ;  /* 0x0000000b06077211 */ /* 0x0c0fe400078f30ff */
[----:B------:R-:W-:Y:S01]  /*25b0*/  LEA.HI R11, R6, R11, RZ, 0x3 ;  /* 0x0000000b060b7211 */ /* 0x000fe200078f18ff */
[----:B------:R0:W-:Y:S01]  /*25c0*/  STL [R1+0x38], R20 ;  /* 0x0000381401007387 */ /* 0x0001e20000100800 */
[----:B------:R-:W-:Y:S02]  /*25d0*/  SHF.R.S32.HI R4, RZ, 0x6, R4 ;  /* 0x00000006ff047819 */ /* 0x000fe40000011404 */
[----:B------:R-:W-:Y:S02]  /*25e0*/  IADD3 R93, R93, R13, RZ ;  /* 0x0000000d5d5d7210 */ /* 0x000fe40007ffe0ff */
[----:B------:R-:W-:Y:S01]  /*25f0*/  SHF.R.S32.HI R6, RZ, 0x6, R7 ;  /* 0x00000006ff067819 */ /* 0x000fe20000011407 */
[C---:B------:R-:W-:Y:S01]  /*2600*/  IMAD R140, R4.reuse, 0x1800, R179 ;  /* 0x00001800048c7824 */ /* 0x040fe200078e02b3 */
[----:B------:R-:W-:Y:S01]  /*2610*/  LOP3.LUT R13, R177, 0x38, R11, 0xf8, !PT ;  /* 0x00000038b10d7812 */ /* 0x000fe200078ef80b */
[----:B------:R-:W-:Y:S01]  /*2620*/  IMAD R138, R4, 0x1800, R180 ;  /* 0x00001800048a7824 */ /* 0x000fe200078e02b4 */
[----:B------:R-:W-:Y:S01]  /*2630*/  SHF.R.S32.HI R21, RZ, 0x1f, R12 ;  /* 0x0000001fff157819 */ /* 0x000fe2000001140c */
[----:B------:R-:W-:Y:S01]  /*2640*/  IMAD R139, R6, 0x1800, R179 ;  /* 0x00001800068b7824 */ /* 0x000fe200078e02b3 */
[----:B------:R-:W-:Y:S01]  /*2650*/  LOP3.LUT R10, R168, 0x38, R8, 0xf8, !PT ;  /* 0x00000038a80a7812 */ /* 0x000fe200078ef808 */
[----:B------:R-:W-:Y:S01]  /*2660*/  IMAD R134, R6, 0x1800, R180 ;  /* 0x0000180006867824 */ /* 0x000fe200078e02b4 */
[----:B0-----:R-:W-:Y:S01]  /*2670*/  SHF.R.U32.HI R20, RZ, 0x3, R168 ;  /* 0x00000003ff147819 */ /* 0x001fe200000116a8 */
[----:B------:R-:W-:Y:S01]  /*2680*/  IMAD.WIDE.U32 R92, R141, R88, R92 ;  /* 0x000000588d5c7225 */ /* 0x000fe200078e005c */
[----:B------:R-:W-:-:S02]  /*2690*/  LOP3.LUT R7, R177, 0x38, R8, 0xf8, !PT ;  /* 0x00000038b1077812 */ /* 0x000fc400078ef808 */
[----:B------:R-:W-:Y:S02]  /*26a0*/  LOP3.LUT R4, R13, R178, RZ, 0x3c, !PT ;  /* 0x000000b20d047212 */ /* 0x000fe400078e3cff */
[----:B------:R-:W-:Y:S02]  /*26b0*/  LEA.HI R14, R21, R12, RZ, 0x3 ;  /* 0x0000000c150e7211 */ /* 0x000fe400078f18ff */
[----:B------:R-:W-:Y:S01]  /*26c0*/  LOP3.LUT R15, R10, R20, RZ, 0x3c, !PT ;  /* 0x000000140a0f7212 */ /* 0x000fe200078e3cff */
[----:B------:R-:W-:Y:S01]  /*26d0*/  IMAD.IADD R139, R139, 0x1, R4 ;  /* 0x000000018b8b7824 */ /* 0x000fe200078e0204 */
[----:B------:R-:W-:Y:S02]  /*26e0*/  LOP3.LUT R7, R7, R178, RZ, 0x3c, !PT ;  /* 0x000000b207077212 */ /* 0x000fe400078e3cff */
[----:B------:R-:W-:Y:S02]  /*26f0*/  LEA.HI R12, R21, R12, RZ, 0x6 ;  /* 0x0000000c150c7211 */ /* 0x000fe400078f30ff */
[----:B------:R-:W-:Y:S01]  /*2700*/  IADD3 R138, R138, R15, RZ ;  /* 0x0000000f8a8a7210 */ /* 0x000fe20007ffe0ff */
[----:B------:R-:W-:Y:S01]  /*2710*/  IMAD.IADD R140, R140, 0x1, R7 ;  /* 0x000000018c8c7824 */ /* 0x000fe200078e0207 */
[----:B------:R-:W-:-:S02]  /*2720*/  SHF.R.S32.HI R15, RZ, 0x1f, R141 ;  /* 0x0000001fff0f7819 */ /* 0x000fc4000001148d */
[----:B------:R-:W-:Y:S02]  /*2730*/  SHF.R.S32.HI R12, RZ, 0x6, R12 ;  /* 0x00000006ff0c7819 */ /* 0x000fe4000001140c */
[----:B------:R-:W-:Y:S02]  /*2740*/  LOP3.LUT R4, R168, 0x38, R11, 0xf8, !PT ;  /* 0x00000038a8047812 */ /* 0x000fe400078ef80b */
[--C-:B------:R-:W-:Y:S01]  /*2750*/  LOP3.LUT R7, R177, 0x38, R14.reuse, 0xf8, !PT ;  /* 0x00000038b1077812 */ /* 0x100fe200078ef80e */
[----:B------:R-:W-:Y:S01]  /*2760*/  IMAD R136, R12, 0x1800, R179 ;  /* 0x000018000c887824 */ /* 0x000fe200078e02b3 */
[----:B------:R-:W-:Y:S01]  /*2770*/  LOP3.LUT R13, R4, R20, RZ, 0x3c, !PT ;  /* 0x00000014040d7212 */ /* 0x000fe200078e3cff */
[----:B------:R-:W-:Y:S01]  /*2780*/  IMAD R4, R15, R94, RZ ;  /* 0x0000005e0f047224 */ /* 0x000fe200078e02ff */
[----:B------:R-:W-:Y:S01]  /*2790*/  LOP3.LUT R10, R168, 0x38, R14, 0xf8, !PT ;  /* 0x00000038a80a7812 */ /* 0x000fe200078ef80e */
[----:B------:R-:W-:Y:S01]  /*27a0*/  IMAD R133, R12, 0x1800, R180 ;  /* 0x000018000c857824 */ /* 0x000fe200078e02b4 */
[----:B------:R-:W-:Y:S01]  /*27b0*/  LOP3.LUT R7, R7, R178, RZ, 0x3c, !PT ;  /* 0x000000b207077212 */ /* 0x000fe200078e3cff */
[----:B------:R-:W-:Y:S01]  /*27c0*/  IMAD R27, R141, R95, R4 ;  /* 0x0000005f8d1b7224 */ /* 0x000fe200078e0204 */
[----:B------:R-:W-:Y:S01]  /*27d0*/  LOP3.LUT R10, R10, R20, RZ, 0x3c, !PT ;  /* 0x000000140a0a7212 */ /* 0x000fe200078e3cff */
[----:B------:R-:W-:Y:S01]  /*27e0*/  IMAD R4, R15, R88, RZ ;  /* 0x000000580f047224 */ /* 0x000fe200078e02ff */
[----:B------:R-:W-:Y:S01]  /*27f0*/  IADD3 R136, R136, R7, RZ ;  /* 0x0000000788887210 */ /* 0x000fe20007ffe0ff */
[----:B------:R-:W-:Y:S01]  /*2800*/  IMAD.IADD R134, R134, 0x1, R13 ;  /* 0x0000000186867824 */ /* 0x000fe200078e020d */
[----:B------:R-:W-:Y:S01]  /*2810*/  ISETP.GE.AND P3, PT, R19, UR5, PT ;  /* 0x0000000513007c0c */ /* 0x000fe2000bf66270 */
[----:B------:R-:W-:Y:S01]  /*2820*/  IMAD.IADD R133, R133, 0x1, R10 ;  /* 0x0000000185857824 */ /* 0x000fe200078e020a */
[----:B------:R-:W-:Y:S01]  /*2830*/  LOP3.LUT R7, R177, 0x18, R16, 0xf8, !PT ;  /* 0x00000018b1077812 */ /* 0x000fe200078ef810 */
[----:B------:R-:W-:Y:S01]  /*2840*/  IMAD R103, R141, R89, R4 ;  /* 0x000000598d677224 */ /* 0x000fe200078e0204 */
[----:B------:R-:W-:Y:S01]  /*2850*/  ISETP.GE.AND P2, PT, R23, UR4, PT ;  /* 0x0000000417007c0c */ /* 0x000fe2000bf46270 */
[----:B------:R-:W-:Y:S01]  /*2860*/  IMAD R13, R95, 0x60, RZ ;  /* 0x000000605f0d7824 */ /* 0x000fe200078e02ff */
[----:B------:R-:W-:Y:S01]  /*2870*/  SEL R6, RZ, 0x8, P3 ;  /* 0x00000008ff067807 */ /* 0x000fe20001800000 */
[----:B------:R-:W-:Y:S01]  /*2880*/  IMAD.IADD R106, R99, 0x1, R27 ;  /* 0x00000001636a7824 */ /* 0x000fe200078e021b */
[----:B------:R-:W-:Y:S01]  /*2890*/  LOP3.LUT P4, RZ, R219, 0x4, RZ, 0xc0, !PT ;  /* 0x00000004dbff7812 */ /* 0x000fe2000788c0ff */
[----:B------:R-:W-:Y:S01]  /*28a0*/  IMAD.IADD R105, R93, 0x1, R103 ;  /* 0x000000015d697824 */ /* 0x000fe200078e0267 */
[----:B------:R-:W-:Y:S01]  /*28b0*/  LOP3.LUT R4, R7, R178, RZ, 0x3c, !PT ;  /* 0x000000b207047212 */ /* 0x000fe200078e3cff */
[----:B------:R-:W-:Y:S01]  /*28c0*/  IMAD.IADD R103, R103, 0x1, R91 ;  /* 0x0000000167677824 */ /* 0x000fe200078e025b */
[----:B------:R-:W-:-:S02]  /*28d0*/  SEL R10, RZ, 0x20, P2 ;  /* 0x00000020ff0a7807 */ /* 0x000fc40001000000 */
[C---:B------:R-:W-:Y:S01]  /*28e0*/  SHF.L.U64.HI R109, R88.reuse, 0x6, R89 ;  /* 0x00000006586d7819 */ /* 0x040fe20000010259 */
[----:B------:R-:W-:Y:S01]  /*28f0*/  IMAD.IADD R4, R179, 0x1, R4 ;  /* 0x00000001b3047824 */ /* 0x000fe200078e0204 */
[C---:B------:R-:W-:Y:S01]  /*2900*/  SHF.L.U32 R110, R88.reuse, 0x6, RZ ;  /* 0x00000006586e7819 */ /* 0x040fe200000006ff */
[----:B------:R-:W-:Y:S01]  /*2910*/  IMAD.WIDE.U32 R88, R88, 0x60, RZ ;  /* 0x0000006058587825 */ /* 0x000fe200078e00ff */
[----:B------:R-:W-:Y:S02]  /*2920*/  LOP3.LUT R21, R5, R6, RZ, 0xfc, !PT ;  /* 0x0000000605157212 */ /* 0x000fe400078efcff */
[C---:B------:R-:W-:Y:S01]  /*2930*/  SHF.L.U64.HI R107, R94.reuse, 0x6, R95 ;  /* 0x000000065e6b7819 */ /* 0x040fe2000001025f */
[----:B------:R-:W-:Y:S01]  /*2940*/  IMAD.WIDE.U32 R94, R94, 0x60, RZ ;  /* 0x000000605e5e7825 */ /* 0x000fe200078e00ff */
[----:B------:R-:W-:Y:S02]  /*2950*/  SEL R127, R127, 0xffffffe0, !P4 ;  /* 0xffffffe07f7f7807 */ /* 0x000fe40006000000 */
[----:B------:R-:W-:Y:S01]  /*2960*/  SHF.R.S32.HI R121, RZ, 0x3, R8 ;  /* 0x00000003ff797819 */ /* 0x000fe20000011408 */
[----:B------:R-:W-:Y:S01]  /*2970*/  IMAD.IADD R130, R95, 0x1, R13 ;  /* 0x000000015f827824 */ /* 0x000fe200078e020d */
[----:B------:R-:W-:Y:S01]  /*2980*/  LOP3.LUT R6, R8, 0xfffffff8, RZ, 0xc0, !PT ;  /* 0xfffffff808067812 */ /* 0x000fe200078ec0ff */
[----:B------:R-:W-:Y:S01]  /*2990*/  IMAD.IADD R132, R127, 0x1, R4 ;  /* 0x000000017f847824 */ /* 0x000fe200078e0204 */
[----:B------:R-:W-:-:S02]  /*29a0*/  LOP3.LUT R87, R9, R10, RZ, 0xfc, !PT ;  /* 0x0000000a09577212 */ /* 0x000fc400078efcff */
[----:B------:R-:W-:Y:S02]  /*29b0*/  LOP3.LUT R7, R11, 0xfffffff8, RZ, 0xc0, !PT ;  /* 0xfffffff80b077812 */ /* 0x000fe400078ec0ff */
[----:B------:R-:W-:Y:S02]  /*29c0*/  LOP3.LUT R8, R14, 0xfffffff8, RZ, 0xc0, !PT ;  /* 0xfffffff80e087812 */ /* 0x000fe400078ec0ff */
[----:B------:R-:W-:Y:S02]  /*29d0*/  IADD3 R104, R27, R97, RZ ;  /* 0x000000611b687210 */ /* 0x000fe40007ffe0ff */
[C---:B------:R-:W-:Y:S02]  /*29e0*/  LOP3.LUT R10, R21.reuse, 0x2, RZ, 0xc0, !PT ;  /* 0x00000002150a7812 */ /* 0x040fe400078ec0ff */
[----:B------:R-:W-:Y:S02]  /*29f0*/  LOP3.LUT R20, R21, 0x4, RZ, 0xc0, !PT ;  /* 0x0000000415147812 */ /* 0x000fe400078ec0ff */
[----:B------:R-:W-:-:S02]  /*2a00*/  LOP3.LUT R26, R87, 0x2, RZ, 0xc0, !PT ;  /* 0x00000002571a7812 */ /* 0x000fc400078ec0ff */
[C---:B------:R-:W-:Y:S02]  /*2a10*/  LOP3.LUT R27, R87.reuse, 0x4, RZ, 0xc0, !PT ;  /* 0x00000004571b7812 */ /* 0x040fe400078ec0ff */
[C---:B------:R-:W-:Y:S02]  /*2a20*/  LOP3.LUT R101, R87.reuse, 0x8, RZ, 0xc0, !PT ;  /* 0x0000000857657812 */ /* 0x040fe400078ec0ff */
[----:B------:R-:W-:Y:S02]  /*2a30*/  LOP3.LUT R100, R87, 0x10, RZ, 0xc0, !PT ;  /* 0x0000001057647812 */ /* 0x000fe400078ec0ff */
[----:B-1----:R-:W-:Y:S02]  /*2a40*/  LEA.HI R218, R218, 0x8, RZ, 0x19 ;  /* 0x00000008dada7811 */ /* 0x002fe400078fc8ff */
[----:B------:R-:W-:Y:S02]  /*2a50*/  SHF.L.U32 R125, R125, 0x1, RZ ;  /* 0x000000017d7d7819 */ /* 0x000fe400000006ff */
[----:B------:R-:W-:-:S02]  /*2a60*/  IADD3 R131, R89, R131, RZ ;  /* 0x0000008359837210 */ /* 0x000fc40007ffe0ff */
[----:B------:R-:W-:Y:S02]  /*2a70*/  LOP3.LUT R5, R5, 0x1, RZ, 0xc0, !PT ;  /* 0x0000000105057812 */ /* 0x000fe400078ec0ff */
[----:B------:R-:W-:Y:S02]  /*2a80*/  SHF.R.S32.HI R120, RZ, 0x3, R11 ;  /* 0x00000003ff787819 */ /* 0x000fe4000001140b */
[----:B------:R-:W-:Y:S02]  /*2a90*/  SHF.R.S32.HI R119, RZ, 0x3, R14 ;  /* 0x00000003ff777819 */ /* 0x000fe4000001140e */
[----:B------:R-:W-:Y:S02]  /*2aa0*/  LOP3.LUT R9, R9, 0x1, RZ, 0xc0, !PT ;  /* 0x0000000109097812 */ /* 0x000fe400078ec0ff */
[----:B------:R-:W-:Y:S02]  /*2ab0*/  LOP3.LUT R21, R21, 0x8, RZ, 0xc0, !PT ;  /* 0x0000000815157812 */ /* 0x000fe400078ec0ff */
[----:B------:R-:W-:-:S02]  /*2ac0*/  SHF.R.S32.HI R113, RZ, 0x1f, R6 ;  /* 0x0000001fff717819 */ /* 0x000fc40000011406 */
[----:B------:R-:W-:Y:S02]  /*2ad0*/  SHF.R.S32.HI R112, RZ, 0x1f, R7 ;  /* 0x0000001fff707819 */ /* 0x000fe40000011407 */
[----:B------:R-:W-:Y:S02]  /*2ae0*/  SHF.R.S32.HI R111, RZ, 0x1f, R8 ;  /* 0x0000001fff6f7819 */ /* 0x000fe40000011408 */
[----:B------:R-:W-:Y:S02]  /*2af0*/  LOP3.LUT R87, R87, 0x20, RZ, 0xc0, !PT ;  /* 0x0000002057577812 */ /* 0x000fe400078ec0ff */
[----:B------:R-:W-:-:S07]  /*2b00*/  SHF.R.S32.HI R128, RZ, 0x1f, R102 ;  /* 0x0000001fff807819 */ /* 0x000fce0000011466 */
.L_x_562:
[----:B---3--:R-:W2:Y:S01]  /*2b10*/  LDL.LU R31, [R1+0x38] ;  /* 0x00003800011f7983 */ /* 0x008ea20000300800 */
[----:B------:R-:W0:Y:S01]  /*2b20*/  LDC R81, c[0x0][0x430] ;  /* 0x00010c00ff517b82 */ /* 0x000e220000000800 */
[----:B------:R-:W-:Y:S01]  /*2b30*/  IADD3 R24, R24, -0x1, RZ ;  /* 0xffffffff18187810 */ /* 0x000fe20007ffe0ff */
[----:B------:R-:W-:-:S04]  /*2b40*/  IMAD.MOV.U32 R80, RZ, RZ, RZ ;  /* 0x000000ffff507224 */ /* 0x000fc800078e00ff */
[----:B------:R-:W-:Y:S02]  /*2b50*/  IMAD R12, R24, 0x60, R114 ;  /* 0x00000060180c7824 */ /* 0x000fe400078e0272 */
[----:B------:R-:W1:Y:S02]  /*2b60*/  LDC R124, c[0x0][0x3f4] ;  /* 0x0000fd00ff7c7b82 */ /* 0x000e640000000800 */
[----:B------:R-:W-:Y:S01]  /*2b70*/  IMAD.IADD R32, R129, 0x1, R12 ;  /* 0x0000000181207824 */ /* 0x000fe200078e020c */
[----:B------:R-:W-:-:S03]  /*2b80*/  ISETP.GE.AND P2, PT, R12, R25, PT ;  /* 0x000000190c00720c */ /* 0x000fc60003f46270 */
[----:B------:R-:W-:Y:S01]  /*2b90*/  IMAD.MOV.U32 R28, RZ, RZ, R32 ;  /* 0x000000ffff1c7224 */ /* 0x000fe200078e0020 */
[----:B------:R-:W-:Y:S02]  /*2ba0*/  ISETP.GT.OR P2, PT, R114, 0x5f, P2 ;  /* 0x0000005f7200780c */ /* 0x000fe40001744670 */
[----:B0-----:R-:W-:-:S11]  /*2bb0*/  ISETP.NE.AND P3, PT, R81, 0x1, PT ;  /* 0x000000015100780c */ /* 0x001fd60003f65270 */
[----:B------:R-:W0:Y:S08]  /*2bc0*/  @!P2 LDC.64 R14, c[0x0][0x428] ;  /* 0x00010a00ff0eab82 */ /* 0x000e300000000a00 */
[----:B------:R-:W3:Y:S08]  /*2bd0*/  @!P2 LDC.64 R12, c[0x0][0x418] ;  /* 0x00010600ff0cab82 */ /* 0x000ef00000000a00 */
[----:B------:R-:W4:Y:S08]  /*2be0*/  @P3 LDC R11, c[0x0][0x434] ;  /* 0x00010d00ff0b3b82 */ /* 0x000f300000000800 */
[----:B------:R-:W1:Y:S01]  /*2bf0*/  @P3 LDC R30, c[0x0][0x438] ;  /* 0x00010e00ff1e3b82 */ /* 0x000e620000000800 */
[----:B----4-:R-:W-:-:S05]  /*2c00*/  @P3 IMAD.HI.U32 R11, R32, R11, RZ ;  /* 0x0000000b200b3227 */ /* 0x010fca00078e00ff */
[----:B-1----:R-:W-:Y:S01]  /*2c10*/  @P3 SHF.R.U32.HI R28, RZ, R30, R11 ;  /* 0x0000001eff1c3219 */ /* 0x002fe2000001160b */
[----:B0-----:R-:W-:-:S03]  /*2c20*/  @!P2 IMAD R11, R128, R14, RZ ;  /* 0x0000000e800ba224 */ /* 0x001fc600078e02ff */
[--C-:B------:R-:W-:Y:S01]  /*2c30*/  @!P2 SHF.R.S32.HI R29, RZ, 0x1f, R28.reuse ;  /* 0x0000001fff1da819 */ /* 0x100fe2000001141c */
[C---:B------:R-:W-:Y:S02]  /*2c40*/  @!P2 IMAD R11, R102.reuse, R15, R11 ;  /* 0x0000000f660ba224 */ /* 0x040fe400078e020b */
[----:B------:R-:W-:-:S05]  /*2c50*/  @!P2 IMAD.WIDE.U32 R14, R102, R14, R28 ;  /* 0x0000000e660ea225 */ /* 0x000fca00078e001c */
[----:B------:R-:W-:Y:S02]  /*2c60*/  @!P2 IADD3 R11, R15, R11, RZ ;  /* 0x0000000b0f0ba210 */ /* 0x000fe40007ffe0ff */
[----:B---3--:R-:W-:-:S04]  /*2c70*/  @!P2 LEA R12, P3, R14, R12, 0x2 ;  /* 0x0000000c0e0ca211 */ /* 0x008fc800078610ff */
[----:B------:R-:W-:Y:S02]  /*2c80*/  @!P2 LEA.HI.X R13, R14, R13, R11, 0x2, P3 ;  /* 0x0000000d0e0da211 */ /* 0x000fe400018f140b */
[----:B------:R-:W-:-:S03]  /*2c90*/  ISETP.GT.AND P3, PT, R24, R126, PT ;  /* 0x0000007e1800720c */ /* 0x000fc60003f64270 */
[----:B------:R0:W5:Y:S01]  /*2ca0*/  @!P2 LDG.E R80, desc[UR56][R12.64] ;  /* 0x000000380c50a981 */ /* 0x000162000c1e1900 */
[----:B------:R-:W-:Y:S01]  /*2cb0*/  ISETP.GE.AND P2, PT, R124, 0x1, PT ;  /* 0x000000017c00780c */ /* 0x000fe20003f46270 */
[----:B------:R-:W-:Y:S01]  /*2cc0*/  IMAD.MOV R14, RZ, RZ, -R28 ;  /* 0x000000ffff0e7224 */ /* 0x000fe200078e0a1c */
[----:B------:R-:W-:Y:S05]  /*2cd0*/  YIELD ;  /* 0x0000000000007946 */ /* 0x000fea0003800000 */
[----:B------:R-:W-:Y:S01]  /*2ce0*/  IMAD R81, R81, R14, R32 ;  /* 0x0000000e51517224 */ /* 0x000fe200078e0220 */
[----:B------:R-:W-:Y:S01]  /*2cf0*/  BSSY B0, `(.L_x_457) ;  /* 0x00007bc000007945 */ /* 0x000fe20003800000 */
[----:B------:R-:W-:-:S02]  /*2d00*/  IMAD R14, R18, 0x4800, R4 ;  /* 0x00004800120e7824 */ /* 0x000fc400078e0204 */
[----:B------:R-:W-:-:S03]  /*2d10*/  IMAD R28, R18, 0x4800, R132 ;  /* 0x00004800121c7824 */ /* 0x000fc600078e0284 */
[----:B------:R-:W-:Y:S01]  /*2d20*/  LEA R29, R14, R123, 0x1 ;  /* 0x0000007b0e1d7211 */ /* 0x000fe200078e08ff */
[----:B------:R-:W-:Y:S01]  /*2d30*/  IMAD R28, R28, 0x2, R123 ;  /* 0x000000021c1c7824 */ /* 0x000fe200078e027b */
[----:B--2---:R-:W-:-:S04]  /*2d40*/  LOP3.LUT R31, R31, 0xfffffffd, RZ, 0xc0, !PT ;  /* 0xfffffffd1f1f7812 */ /* 0x004fc800078ec0ff */
[----:B------:R-:W-:-:S05]  /*2d50*/  @P3 LOP3.LUT R31, R31, 0x2, RZ, 0xfc, !PT ;  /* 0x000000021f1f3812 */ /* 0x000fca00078efcff */
[----:B------:R0:W-:Y:S01]  /*2d60*/  STL [R1+0x38], R31 ;  /* 0x0000381f01007387 */ /* 0x0001e20000100800 */
[----:B------:R-:W-:Y:S05]  /*2d70*/  @!P2 BRA `(.L_x_458) ;  /* 0x000000740000a947 */ /* 0x000fea0003800000 */
[----:B------:R-:W-:Y:S01]  /*2d80*/  SHF.R.S32.HI R82, RZ, 0x1f, R81 ;  /* 0x0000001fff527819 */ /* 0x000fe20000011451 */
[----:B------:R-:W-:Y:S01]  /*2d90*/  ULDC.64 UR4, c[0x0][0x300] ;  /* 0x0000c00000047ab9 */ /* 0x000fe20000000a00 */
[----:B-----5:R-:W-:Y:S01]  /*2da0*/  SHF.R.S32.HI R83, RZ, 0x1f, R80 ;  /* 0x0000001fff537819 */ /* 0x020fe20000011450 */
[C---:B0-----:R-:W-:Y:S01]  /*2db0*/  IMAD.WIDE.U32 R12, R81.reuse, UR4, RZ ;  /* 0x00000004510c7c25 */ /* 0x041fe2000f8e00ff */
[----:B------:R-:W-:Y:S02]  /*2dc0*/  ULDC.U8 UR6, c[0x0][0x410] ;  /* 0x0001040000067ab9 */ /* 0x000fe40000000000 */
[----:B------:R-:W-:Y:S01]  /*2dd0*/  ISETP.NE.AND P2, PT, RZ, UR6, PT ;  /* 0x00000006ff007c0c */ /* 0x000fe2000bf45270 */
[----:B------:R-:W-:Y:S02]  /*2de0*/  IMAD R14, R82, UR4, RZ ;  /* 0x00000004520e7c24 */ /* 0x000fe4000f8e02ff */
[----:B------:R-:W-:Y:S02]  /*2df0*/  IMAD R84, R24, -0x60, R25 ;  /* 0xffffffa018547824 */ /* 0x000fe400078e0219 */
[----:B------:R-:W-:Y:S01]  /*2e00*/  IMAD R11, R81, UR5, R14 ;  /* 0x00000005510b7c24 */ /* 0x000fe2000f8e020e */
[----:B------:R-:W-:Y:S01]  /*2e10*/  ULDC.64 UR4, c[0x0][0x310] ;  /* 0x0000c40000047ab9 */ /* 0x000fe20000000a00 */
[----:B------:R-:W-:Y:S01]  /*2e20*/  IMAD R14, R130, R24, RZ ;  /* 0x00000018820e7224 */ /* 0x000fe200078e02ff */
[----:B------:R-:W-:Y:S01]  /*2e30*/  VIMNMX R84, R84, 0x60, PT ;  /* 0x0000006054547848 */ /* 0x000fe20003fe0100 */
[----:B------:R-:W-:-:S02]  /*2e40*/  IMAD R15, R83, UR4, RZ ;  /* 0x00000004530f7c24 */ /* 0x000fc4000f8e02ff */
[----:B------:R-:W-:Y:S01]  /*2e50*/  IMAD.IADD R13, R13, 0x1, R11 ;  /* 0x000000010d0d7824 */ /* 0x000fe200078e020b */
[----:B------:R-:W-:Y:S01]  /*2e60*/  SHF.R.S32.HI R11, RZ, 0x1f, R24 ;  /* 0x0000001fff0b7819 */ /* 0x000fe20000011418 */
[C---:B------:R-:W-:Y:S02]  /*2e70*/  IMAD R15, R80.reuse, UR5, R15 ;  /* 0x00000005500f7c24 */ /* 0x040fe4000f8e020f */
[----:B------:R-:W-:Y:S01]  /*2e80*/  IMAD.WIDE.U32 R12, R80, UR4, R12 ;  /* 0x00000004500c7c25 */ /* 0x000fe2000f8e000c */
[----:B------:R-:W-:-:S03]  /*2e90*/  ULDC.64 UR4, c[0x0][0x308] ;  /* 0x0000c20000047ab9 */ /* 0x000fc60000000a00 */
[----:B------:R-:W-:Y:S01]  /*2ea0*/  IMAD R33, R11, R94, R14 ;  /* 0x0000005e0b217224 */ /* 0x000fe200078e020e */
[----:B------:R-:W-:Y:S01]  /*2eb0*/  IADD3 R13, R13, R15, RZ ;  /* 0x0000000f0d0d7210 */ /* 0x000fe20007ffe0ff */
[----:B------:R-:W-:Y:S02]  /*2ec0*/  IMAD R15, R131, R24, RZ ;  /* 0x00000018830f7224 */ /* 0x000fe400078e02ff */
[----:B------:R-:W-:-:S04]  /*2ed0*/  IMAD.WIDE.U32 R30, R162, UR4, R12 ;  /* 0x00000004a21e7c25 */ /* 0x000fc8000f8e000c */
[----:B------:R-:W-:Y:S01]  /*2ee0*/  IMAD R115, R162, UR5, R31 ;  /* 0x00000005a2737c24 */ /* 0x000fe2000f8e021f */
[----:B------:R-:W-:Y:S01]  /*2ef0*/  ULDC.64 UR4, c[0x0][0x2e8] ;  /* 0x0000ba0000047ab9 */ /* 0x000fe20000000a00 */
[----:B------:R-:W-:Y:S01]  /*2f00*/  IMAD R35, R11, R88, R15 ;  /* 0x000000580b237224 */ /* 0x000fe200078e020f */
[----:B------:R-:W-:Y:S01]  /*2f10*/  LEA R118, P3, R30, UR4, 0x1 ;  /* 0x000000041e767c11 */ /* 0x000fe2000f8608ff */
[----:B------:R-:W-:-:S03]  /*2f20*/  IMAD.WIDE.U32 R14, R94, R24, RZ ;  /* 0x000000185e0e7225 */ /* 0x000fc600078e00ff */
[----:B------:R-:W-:Y:S01]  /*2f30*/  LEA.HI.X R115, R30, UR5, R115, 0x1, P3 ;  /* 0x000000051e737c11 */ /* 0x000fe200098f0c73 */
[----:B------:R-:W-:-:S04]  /*2f40*/  IMAD.WIDE.U32 R12, R88, R24, RZ ;  /* 0x00000018580c7225 */ /* 0x000fc800078e00ff */
[----:B------:R-:W-:Y:S02]  /*2f50*/  IMAD.IADD R11, R15, 0x1, R33 ;  /* 0x000000010f0b7824 */ /* 0x000fe400078e0221 */
[----:B------:R-:W-:Y:S01]  /*2f60*/  IMAD.IADD R78, R13, 0x1, R35 ;  /* 0x000000010d4e7824 */ /* 0x000fe200078e0223 */
[----:B------:R-:W-:Y:S06]  /*2f70*/  @!P2 BRA `(.L_x_459) ;  /* 0x0000003400cca947 */ /* 0x000fec0003800000 */
[----:B------:R-:W-:Y:S01]  /*2f80*/  ISETP.GE.AND P3, PT, R166, R84, PT ;  /* 0x00000054a600720c */ /* 0x000fe20003f66270 */
[----:B------:R-:W-:Y:S01]  /*2f90*/  BSSY B1, `(.L_x_460) ;  /* 0x0000037000017945 */ /* 0x000fe20003800000 */
        /* <DEDUP_REMOVED lines=12> */
[----:B------:R-:W-:Y:S01]  /*3060*/  CS2R R76, SRZ ;  /* 0x00000000004c7805 */ /* 0x000fe2000001ff00 */
[----:B------:R-:W-:Y:S06]  /*3070*/  @P3 BRA `(.L_x_461) ;  /* 0x0000000000a03947 */ /* 0x000fec0003800000 */
[----:B------:R-:W-:Y:S01]  /*3080*/  IADD3 R33, P2, R98, R14, RZ ;  /* 0x0000000e62217210 */ /* 0x000fe20007f5e0ff */
[----:B------:R-:W-:Y:S01]  /*3090*/  ULDC.64 UR4, c[0x0][0x3e8] ;  /* 0x0000fa0000047ab9 */ /* 0x000fe20000000a00 */
[----:B------:R-:W-:Y:S02]  /*30a0*/  CS2R R74, SRZ ;  /* 0x00000000004a7805 */ /* 0x000fe4000001ff00 */
[----:B------:R-:W-:Y:S02]  /*30b0*/  CS2R R76, SRZ ;  /* 0x00000000004c7805 */ /* 0x000fe4000001ff00 */
[----:B------:R-:W-:Y:S02]  /*30c0*/  IADD3.X R34, R11, R106, RZ, P2, !PT ;  /* 0x0000006a0b227210 */ /* 0x000fe400017fe4ff */
[----:B------:R-:W-:-:S04]  /*30d0*/  LEA R32, P2, R33, UR4, 0x1 ;  /* 0x0000000421207c11 */ /* 0x000fc8000f8408ff */
[----:B------:R-:W-:Y:S01]  /*30e0*/  LEA.HI.X R33, R33, UR5, R34, 0x1, P2 ;  /* 0x0000000521217c11 */ /* 0x000fe200090f0c22 */
[----:B------:R-:W-:Y:S01]  /*30f0*/  ULDC.64 UR4, c[0x0][0x400] ;  /* 0x0001000000047ab9 */ /* 0x000fe20000000a00 */
[----:B------:R-:W-:-:S05]  /*3100*/  IADD3 R35, P2, R92, R12, RZ ;  /* 0x0000000c5c237210 */ /* 0x000fca0007f5e0ff */
[----:B------:R-:W-:Y:S01]  /*3110*/  IMAD.X R36, R78, 0x1, R105, P2 ;  /* 0x000000014e247824 */ /* 0x000fe200010e0669 */
[----:B------:R-:W-:-:S04]  /*3120*/  LEA R34, P2, R35, UR4, 0x1 ;  /* 0x0000000423227c11 */ /* 0x000fc8000f8408ff */
[----:B------:R-:W-:Y:S02]  /*3130*/  LEA.HI.X R35, R35, UR5, R36, 0x1, P2 ;  /* 0x0000000523237c11 */ /* 0x000fe400090f0c24 */
[----:B------:R-:W-:Y:S02]  /*3140*/  ISETP.GE.AND P2, PT, R160, R124, PT ;  /* 0x0000007ca000720c */ /* 0x000fe40003f46270 */
[----:B------:R-:W-:Y:S02]  /*3150*/  CS2R R70, SRZ ;  /* 0x0000000000467805 */ /* 0x000fe4000001ff00 */
[----:B------:R-:W-:-:S09]  /*3160*/  CS2R R72, SRZ ;  /* 0x0000000000487805 */ /* 0x000fd2000001ff00 */
[----:B------:R0:W5:Y:S04]  /*3170*/  @!P2 LDG.E.64 R74, desc[UR56][R32.64] ;  /* 0x00000038204aa981 */ /* 0x000168000c1e1b00 */
[----:B------:R0:W5:Y:S01]  /*3180*/  @!P2 LDG.E.64 R76, desc[UR56][R34.64] ;  /* 0x00000038224ca981 */ /* 0x000162000c1e1b00 */
        /* <DEDUP_REMOVED lines=20> */
[----:B------:R-:W-:-:S13]  /*32d0*/  ISETP.GE.AND P2, PT, R173, R124, PT ;  /* 0x0000007cad00720c */ /* 0x000fda0003f46270 */
[----:B------:R0:W5:Y:S04]  /*32e0*/  @!P2 LDG.E.64 R54, desc[UR56][R32.64+0xa0] ;  /* 0x0000a0382036a981 */ /* 0x000168000c1e1b00 */
[----:B------:R0:W5:Y:S02]  /*32f0*/  @!P2 LDG.E.64 R56, desc[UR56][R34.64+0xa0] ;  /* 0x0000a0382238a981 */ /* 0x000164000c1e1b00 */
.L_x_461:
[----:B------:R-:W-:Y:S05]  /*3300*/  BSYNC B1 ;  /* 0x0000000000017941 */ /* 0x000fea0003800000 */
.L_x_460:
[----:B0-----:R-:W-:Y:S01]  /*3310*/  VIADD R32, R166, 0x40 ;  /* 0x00000040a6207836 */ /* 0x001fe20000000000 */
[----:B------:R-:W-:Y:S01]  /*3320*/  BSSY B1, `(.L_x_462) ;  /* 0x0000036000017945 */ /* 0x000fe20003800000 */
[----:B------:R-:W-:Y:S02]  /*3330*/  CS2R R34, SRZ ;  /* 0x0000000000227805 */ /* 0x000fe4000001ff00 */
[----:B------:R-:W-:Y:S02]  /*3340*/  CS2R R38, SRZ ;  /* 0x0000000000267805 */ /* 0x000fe4000001ff00 */
[----:B------:R-:W-:Y:S02]  /*3350*/  CS2R R42, SRZ ;  /* 0x00000000002a7805 */ /* 0x000fe4000001ff00 */
[----:B------:R-:W-:Y:S02]  /*3360*/  ISETP.GE.AND P4, PT, R32, R84, PT ;  /* 0x000000542000720c */ /* 0x000fe40003f86270 */
[----:B------:R-:W-:-:S02]  /*3370*/  CS2R R46, SRZ ;  /* 0x00000000002e7805 */ /* 0x000fc4000001ff00 */
[----:B------:R-:W-:Y:S02]  /*3380*/  CS2R R50, SRZ ;  /* 0x0000000000327805 */ /* 0x000fe4000001ff00 */
[----:B------:R-:W-:Y:S02]  /*3390*/  CS2R R32, SRZ ;  /* 0x0000000000207805 */ /* 0x000fe4000001ff00 */
[----:B------:R-:W-:Y:S02]  /*33a0*/  CS2R R36, SRZ ;  /* 0x0000000000247805 */ /* 0x000fe4000001ff00 */
[----:B------:R-:W-:Y:S02]  /*33b0*/  CS2R R40, SRZ ;  /* 0x0000000000287805 */ /* 0x000fe4000001ff00 */
[----:B------:R-:W-:Y:S02]  /*33c0*/  CS2R R44, SRZ ;  /* 0x00000000002c7805 */ /* 0x000fe4000001ff00 */
[----:B------:R-:W-:-:S02]  /*33d0*/  CS2R R48, SRZ ;  /* 0x0000000000307805 */ /* 0x000fc4000001ff00 */
[----:B------:R-:W-:Y:S01]  /*33e0*/  CS2R R52, SRZ ;  /* 0x0000000000347805 */ /* 0x000fe2000001ff00 */
[----:B------:R-:W-:Y:S06]  /*33f0*/  @P4 BRA `(.L_x_463) ;  /* 0x0000000000a04947 */ /* 0x000fec0003800000 */
[----:B------:R-:W-:Y:S01]  /*3400*/  IADD3 R15, P2, P5, R98, R14, R108 ;  /* 0x0000000e620f7210 */ /* 0x000fe20007d5e06c */
[----:B------:R-:W-:Y:S01]  /*3410*/  ULDC.64 UR4, c[0x0][0x3e8] ;  /* 0x0000fa0000047ab9 */ /* 0x000fe20000000a00 */
[----:B------:R-:W-:Y:S02]  /*3420*/  CS2R R50, SRZ ;  /* 0x0000000000327805 */ /* 0x000fe4000001ff00 */
[----:B------:R-:W-:Y:S02]  /*3430*/  CS2R R52, SRZ ;  /* 0x0000000000347805 */ /* 0x000fe4000001ff00 */
[----:B------:R-:W-:Y:S02]  /*3440*/  IADD3.X R30, R106, R11, R107, P2, P5 ;  /* 0x0000000b6a1e7210 */ /* 0x000fe400017ea46b */
[----:B------:R-:W-:-:S04]  /*3450*/  IADD3 R13, P2, P5, R92, R12, R110 ;  /* 0x0000000c5c0d7210 */ /* 0x000fc80007d5e06e */
[----:B------:R-:W-:Y:S02]  /*3460*/  IADD3.X R78, R105, R78, R109, P2, P5 ;  /* 0x0000004e694e7210 */ /* 0x000fe400017ea46d */
[----:B------:R-:W-:-:S04]  /*3470*/  LEA R14, P2, R15, UR4, 0x1 ;  /* 0x000000040f0e7c11 */ /* 0x000fc8000f8408ff */
[----:B------:R-:W-:Y:S01]  /*3480*/  LEA.HI.X R15, R15, UR5, R30, 0x1, P2 ;  /* 0x000000050f0f7c11 */ /* 0x000fe200090f0c1e */
[----:B------:R-:W-:Y:S02]  /*3490*/  ULDC.64 UR4, c[0x0][0x400] ;  /* 0x0001000000047ab9 */ /* 0x000fe40000000a00 */
        /* <DEDUP_REMOVED lines=30> */
.L_x_463:
[----:B------:R-:W-:Y:S05]  /*3680*/  BSYNC B1 ;  /* 0x0000000000017941 */ /* 0x000fea0003800000 */
.L_x_462:
[----:B-----5:R-:W-:Y:S01]  /*3690*/  IMAD.MOV.U32 R11, RZ, RZ, R55 ;  /* 0x000000ffff0b7224 */ /* 0x020fe200078e0037 */
[----:B0-----:R-:W-:Y:S01]  /*36a0*/  MOV R12, R54 ;  /* 0x00000036000c7202 */ /* 0x001fe20000000f00 */
[----:B------:R-:W-:Y:S01]  /*36b0*/  IMAD.MOV.U32 R14, RZ, RZ, R58 ;  /* 0x000000ffff0e7224 */ /* 0x000fe200078e003a */
[----:B------:R-:W-:Y:S01]  /*36c0*/  MOV R13, R59 ;  /* 0x0000003b000d7202 */ /* 0x000fe20000000f00 */
[----:B------:R-:W-:Y:S01]  /*36d0*/  UISETP.NE.AND UP0, UPT, UR58, 0x3, UPT ;  /* 0x000000033a00788c */ /* 0x000fe2000bf05270 */
[----:B------:R-:W-:Y:S01]  /*36e0*/  PRMT R155, R12, 0x5410, R11 ;  /* 0x000054100c9b7816 */ /* 0x000fe2000000000b */
[----:B------:R-:W-:Y:S01]  /*36f0*/  IMAD.MOV.U32 R12, RZ, RZ, R62 ;  /* 0x000000ffff0c7224 */ /* 0x000fe200078e003e */
[----:B------:R-:W-:Y:S01]  /*3700*/  PRMT R158, R13, 0x5410, R14 ;  /* 0x000054100d9e7816 */ /* 0x000fe2000000000e */
[----:B------:R-:W-:Y:S01]  /*3710*/  IMAD.MOV.U32 R11, RZ, RZ, R63 ;  /* 0x000000ffff0b7224 */ /* 0x000fe200078e003f */
[----:B------:R-:W-:Y:S01]  /*3720*/  MOV R14, R71 ;  /* 0x00000047000e7202 */ /* 0x000fe20000000f00 */
[----:B------:R-:W-:Y:S01]  /*3730*/  IMAD.MOV.U32 R13, RZ, RZ, R70 ;  /* 0x000000ffff0d7224 */ /* 0x000fe200078e0046 */
[----:B------:R-:W-:Y:S01]  /*3740*/  PRMT R182, R12, 0x7610, R182 ;  /* 0x000076100cb67816 */ /* 0x000fe200000000b6 */
[----:B------:R-:W-:Y:S01]  /*3750*/  IMAD.MOV.U32 R12, RZ, RZ, R67 ;  /* 0x000000ffff0c7224 */ /* 0x000fe200078e0043 */
[----:B------:R-:W-:-:S02]  /*3760*/  PRMT R159, R11, 0x7610, R159 ;  /* 0x000076100b9f7816 */ /* 0x000fc4000000009f */
[----:B------:R-:W-:Y:S02]  /*3770*/  MOV R11, R66 ;  /* 0x00000042000b7202 */ /* 0x000fe40000000f00 */
[----:B------:R-:W-:Y:S02]  /*3780*/  PRMT R195, R14, 0x7610, R195 ;  /* 0x000076100ec37816 */ /* 0x000fe400000000c3 */
[----:B------:R-:W-:Y:S01]  /*3790*/  PRMT R193, R12, 0x5410, R11 ;  /* 0x000054100cc17816 */ /* 0x000fe2000000000b */
[----:B------:R-:W-:Y:S01]  /*37a0*/  IMAD.MOV.U32 R11, RZ, RZ, R74 ;  /* 0x000000ffff0b7224 */ /* 0x000fe200078e004a */
[----:B------:R-:W-:Y:S01]  /*37b0*/  PRMT R194, R194, 0x5410, R13 ;  /* 0x00005410c2c27816 */ /* 0x000fe2000000000d */
[----:B------:R-:W-:Y:S01]  /*37c0*/  IMAD.MOV.U32 R12, RZ, RZ, R75 ;  /* 0x000000ffff0c7224 */ /* 0x000fe200078e004b */
[----:B------:R-:W-:-:S04]  /*37d0*/  PLOP3.LUT P2, PT, PT, PT, UP0, 0x80, 0x0 ;  /* 0x000000000000781c */ /* 0x000fc80003f4f008 */
[----:B------:R-:W-:Y:S01]  /*37e0*/  PRMT R150, R11, 0x5410, R12 ;  /* 0x000054100b967816 */ /* 0x000fe2000000000c */
[----:B------:R-:W-:Y:S01]  /*37f0*/  IMAD.MOV.U32 R11, RZ, RZ, R57 ;  /* 0x000000ffff0b7224 */ /* 0x000fe200078e0039 */
[----:B------:R-:W-:-:S04]  /*3800*/  MOV R12, R56 ;  /* 0x00000038000c7202 */ /* 0x000fc80000000f00 */
[----:B------:R-:W-:Y:S01]  /*3810*/  PRMT R156, R12, 0x5410, R11 ;  /* 0x000054100c9c7816 */ /* 0x000fe2000000000b */
[----:B------:R-:W-:Y:S01]  /*3820*/  IMAD.MOV.U32 R12, RZ, RZ, R60 ;  /* 0x000000ffff0c7224 */ /* 0x000fe200078e003c */
[----:B------:R-:W-:-:S04]  /*3830*/  MOV R11, R61 ;  /* 0x0000003d000b7202 */ /* 0x000fc80000000f00 */
[----:B------:R-:W-:Y:S01]  /*3840*/  PRMT R157, R11, 0x5410, R12 ;  /* 0x000054100b9d7816 */ /* 0x000fe2000000000c */
[----:B------:R-:W-:Y:S02]  /*3850*/  IMAD.MOV.U32 R12, RZ, RZ, R64 ;  /* 0x000000ffff0c7224 */ /* 0x000fe400078e0040 */
[----:B------:R-:W-:-:S03]  /*3860*/  IMAD.MOV.U32 R11, RZ, RZ, R65 ;  /* 0x000000ffff0b7224 */ /* 0x000fc600078e0041 */
[----:B------:R-:W-:Y:S01]  /*3870*/  PRMT R182, R182, 0x5410, R12 ;  /* 0x00005410b6b67816 */ /* 0x000fe2000000000c */
[----:B------:R-:W-:Y:S01]  /*3880*/  IMAD.MOV.U32 R12, RZ, RZ, R69 ;  /* 0x000000ffff0c7224 */ /* 0x000fe200078e0045 */
[----:B------:R-:W-:Y:S02]  /*3890*/  PRMT R159, R159, 0x5410, R11 ;  /* 0x000054109f9f7816 */ /* 0x000fe4000000000b */
[----:B------:R-:W-:Y:S02]  /*38a0*/  MOV R11, R68 ;  /* 0x00000044000b7202 */ /* 0x000fe40000000f00 */
[----:B------:R-:W-:Y:S02]  /*38b0*/  PRMT R194, R12, 0x7610, R194 ;  /* 0x000076100cc27816 */ /* 0x000fe400000000c2 */
[----:B------:R-:W-:Y:S01]  /*38c0*/  PRMT R195, R195, 0x5410, R11 ;  /* 0x00005410c3c37816 */ /* 0x000fe2000000000b */
[----:B------:R-:W-:Y:S01]  /*38d0*/  IMAD.MOV.U32 R11, RZ, RZ, R72 ;  /* 0x000000ffff0b7224 */ /* 0x000fe200078e0048 */
[----:B------:R-:W-:-:S04]  /*38e0*/  MOV R12, R73 ;  /* 0x00000049000c7202 */ /* 0x000fc80000000f00 */
[----:B------:R-:W-:Y:S01]  /*38f0*/  PRMT R196, R11, 0x5410, R12 ;  /* 0x000054100bc47816 */ /* 0x000fe2000000000c */
[----:B------:R-:W-:Y:S02]  /*3900*/  IMAD.MOV.U32 R11, RZ, RZ, R76 ;  /* 0x000000ffff0b7224 */ /* 0x000fe400078e004c */
[----:B------:R-:W-:-:S05]  /*3910*/  IMAD.MOV.U32 R12, RZ, RZ, R77 ;  /* 0x000000ffff0c7224 */ /* 0x000fca00078e004d */
        /* <DEDUP_REMOVED lines=27> */
[----:B------:R-:W-:Y:S02]  /*3ad0*/  PRMT R144, R12, 0x5410, R11 ;  /* 0x000054100c907816 */ /* 0x000fe4000000000b */
[----:B------:R-:W-:-:S04]  /*3ae0*/  MOV R11, R44 ;  /* 0x0000002c000b7202 */ /* 0x000fc80000000f00 */
[----:B------:R-:W-:Y:S01]  /*3af0*/  PRMT R147, R11, 0x7610, R147 ;  /* 0x000076100b937816 */ /* 0x000fe20000000093 */
[----:B------:R-:W-:-:S05]  /*3b00*/  IMAD.MOV.U32 R11, RZ, RZ, R45 ;  /* 0x000000ffff0b7224 */ /* 0x000fca00078e002d */
[----:B------:R-:W-:Y:S01]  /*3b10*/  PRMT R147, R147, 0x5410, R11 ;  /* 0x0000541093937816 */ /* 0x000fe2000000000b */
[----:B------:R-:W-:-:S05]  /*3b20*/  IMAD.MOV.U32 R11, RZ, RZ, R48 ;  /* 0x000000ffff0b7224 */ /* 0x000fca00078e0030 */
[----:B------:R-:W-:Y:S02]  /*3b30*/  PRMT R152, R11, 0x7610, R152 ;  /* 0x000076100b987816 */ /* 0x000fe40000000098 */
[----:B------:R-:W-:-:S04]  /*3b40*/  MOV R11, R49 ;  /* 0x00000031000b7202 */ /* 0x000fc80000000f00 */
[----:B------:R-:W-:Y:S01]  /*3b50*/  PRMT R152, R152, 0x5410, R11 ;  /* 0x0000541098987816 */ /* 0x000fe2000000000b */
[----:B------:R-:W-:-:S05]  /*3b60*/  IMAD.MOV.U32 R11, RZ, RZ, R52 ;  /* 0x000000ffff0b7224 */ /* 0x000fca00078e0034 */
[----:B------:R-:W-:Y:S01]  /*3b70*/  PRMT R154, R11, 0x7610, R154 ;  /* 0x000076100b9a7816 */ /* 0x000fe2000000009a */
[----:B------:R-:W-:-:S05]  /*3b80*/  IMAD.MOV.U32 R11, RZ, RZ, R53 ;  /* 0x000000ffff0b7224 */ /* 0x000fca00078e0035 */
[----:B------:R-:W-:Y:S01]  /*3b90*/  PRMT R154, R154, 0x5410, R11 ;  /* 0x000054109a9a7816 */ /* 0x000fe2000000000b */
[----:B------:R-:W-:Y:S06]  /*3ba0*/  @!P2 BRA `(.L_x_464) ;  /* 0x000000000004a947 */ /* 0x000fec0003800000 */
[----:B------:R-:W-:Y:S01]  /*3bb0*/  BPT.TRAP 0x1 ;  /* 0x000000040000795c */ /* 0x000fe20000300000 */
.L_x_464:
[----:B------:R-:W-:Y:S01]  /*3bc0*/  LEA R85, R18, R2, 0x3 ;  /* 0x0000000212557211 */ /* 0x000fe200078e18ff */
[----:B------:R-:W-:Y:S01]  /*3bd0*/  BSSY B1, `(.L_x_465) ;  /* 0x0000004000017945 */ /* 0x000fe20003800000 */
[----:B------:R-:W-:-:S04]  /*3be0*/  SHF.L.U32 R86, R167, 0x1f, RZ ;  /* 0x0000001fa7567819 */ /* 0x000fc800000006ff */
[----:B------:R-:W0:Y:S02]  /*3bf0*/  SYNCS.PHASECHK.TRANS64.TRYWAIT P5, [R85+URZ+0x2a890], R86 ;  /* 0x02a89056550075a7 */ /* 0x000e2400080a017f */
[----:B0-----:R-:W-:Y:S05]  /*3c00*/  @!P5 BRA `(.L_x_466) ;  /* 0x000001c400d8d947 */ /* 0x001fea0003800000 */
.L_x_791:
[----:B------:R-:W-:Y:S05]  /*3c10*/  BSYNC B1 ;  /* 0x0000000000017941 */ /* 0x000fea0003800000 */
.L_x_465:
[----:B------:R-:W-:-:S03]  /*3c20*/  UMOV UR4, 0xffffffff ;  /* 0xffffffff00047882 */ /* 0x000fc60000000000 */
[----:B------:R-:W-:Y:S05]  /*3c30*/  BRA.DIV UR4, `(.L_x_467) ;  /* 0x000001c604e07947 */ /* 0x000fea000b800000 */
[----:B------:R1:W2:Y:S04]  /*3c40*/  SHFL.IDX PT, R78, R115, RZ, 0x1c1f ;  /* 0x001c1fff734e7589 */ /* 0x0002a800000e0000 */
[----:B------:R1:W3:Y:S02]  /*3c50*/  SHFL.IDX PT, R11, R118, RZ, 0x1c1f ;  /* 0x001c1fff760b7589 */ /* 0x0002e400000e0000 */
.L_x_795:
[----:B------:R-:W-:Y:S04]  /*3c60*/  BSSY B1, `(.L_x_468) ;  /* 0x0000151000017945 */ /* 0x000fe80003800000 */
[----:B------:R-:W-:Y:S05]  /*3c70*/  @P3 BRA `(.L_x_469) ;  /* 0x00000014003c3947 */ /* 0x000fea0003800000 */
[----:B------:R-:W-:Y:S01]  /*3c80*/  ISETP.NE.AND P3, PT, R9, RZ, PT ;  /* 0x000000ff0900720c */ /* 0x000fe20003f65270 */
[----:B------:R-:W-:-:S12]  /*3c90*/  BSSY B2, `(.L_x_470) ;  /* 0x0000035000027945 */ /* 0x000fd80003800000 */
[----:B------:R-:W-:Y:S05]  /*3ca0*/  @!P3 BRA `(.L_x_471) ;  /* 0x0000000000ccb947 */ /* 0x000fea0003800000 */
[----:B------:R4:W0:Y:S01]  /*3cb0*/  LDS.128 R12, [R29] ;  /* 0x000000001d0c7984 */ /* 0x0008220000000c00 */
[----:B------:R-:W-:Y:S01]  /*3cc0*/  ISETP.GE.AND P3, PT, R160, R124, PT ;  /* 0x0000007ca000720c */ /* 0x000fe20003f66270 */
[----:B------:R-:W-:-:S12]  /*3cd0*/  BSSY B3, `(.L_x_472) ;  /* 0x000002d000037945 */ /* 0x000fd80003800000 */
[----:B----4-:R-:W-:Y:S05]  /*3ce0*/  @P3 BRA `(.L_x_473) ;  /* 0x0000000000ac3947 */ /* 0x010fea0003800000 */
[--C-:B------:R-:W-:Y:S02]  /*3cf0*/  SHF.R.U64 R148, R74, 0x10, R75.reuse ;  /* 0x000000104a947819 */ /* 0x100fe4000000124b */
[----:B------:R-:W-:Y:S01]  /*3d00*/  SHF.R.U32.HI R74, RZ, 0x10, R75 ;  /* 0x00000010ff4a7819 */ /* 0x000fe2000001164b */
[----:B0-----:R-:W-:Y:S01]  /*3d10*/  IMAD.MOV.U32 R75, RZ, RZ, R13 ;  /* 0x000000ffff4b7224 */ /* 0x001fe200078e000d */
[--C-:B------:R-:W-:Y:S01]  /*3d20*/  SHF.R.U64 R149, R76, 0x10, R77.reuse ;  /* 0x000000104c957819 */ /* 0x100fe2000000124d */
[----:B------:R-:W-:Y:S01]  /*3d30*/  HADD2.F32 R148, -RZ, R148.H0_H0 ;  /* 0x20000094ff947230 */ /* 0x000fe20000004100 */
[----:B------:R-:W-:Y:S02]  /*3d40*/  SHF.R.U32.HI R76, RZ, 0x10, R77 ;  /* 0x00000010ff4c7819 */ /* 0x000fe4000001164d */
[----:B------:R-:W-:Y:S02]  /*3d50*/  HADD2.F32 R77, -RZ, R75.H1_H1 ;  /* 0x3000004bff4d7230 */ /* 0x000fe40000004100 */
[----:B------:R-:W-:-:S02]  /*3d60*/  HADD2.F32 R13, -RZ, R149.H0_H0 ;  /* 0x20000095ff0d7230 */ /* 0x000fc40000004100 */
[----:B------:R-:W-:Y:S02]  /*3d70*/  HADD2.F32 R149, -RZ, R75.H0_H0 ;  /* 0x2000004bff957230 */ /* 0x000fe40000004100 */
[----:B------:R-:W-:Y:S02]  /*3d80*/  HADD2.F32 R76, -RZ, R76.H0_H0 ;  /* 0x2000004cff4c7230 */ /* 0x000fe40000004100 */
[-C--:B------:R-:W-:Y:S01]  /*3d90*/  FMUL.FTZ R75, R77, R13.reuse ;  /* 0x0000000d4d4b7220 */ /* 0x080fe20000410000 */
[----:B------:R-:W-:-:S03]  /*3da0*/  FMUL.FTZ R13, R149, R13 ;  /* 0x0000000d950d7220 */ /* 0x000fc60000410000 */
[----:B------:R-:W-:Y:S01]  /*3db0*/  FFMA.FTZ R75, R149, R148, -R75 ;  /* 0x00000094954b7223 */ /* 0x000fe2000001084b */
[----:B------:R-:W-:Y:S01]  /*3dc0*/  MOV R149, R12 ;  /* 0x0000000c00957202 */ /* 0x000fe20000000f00 */
[----:B------:R-:W-:Y:S01]  /*3dd0*/  FFMA.FTZ R13, R77, R148, R13 ;  /* 0x000000944d0d7223 */ /* 0x000fe2000001000d */
[----:B------:R-:W-:Y:S02]  /*3de0*/  IMAD.MOV.U32 R77, RZ, RZ, R15 ;  /* 0x000000ffff4d7224 */ /* 0x000fe400078e000f */
[----:B------:R-:W-:Y:S02]  /*3df0*/  HADD2.F32 R148, -RZ, R74.H0_H0 ;  /* 0x2000004aff947230 */ /* 0x000fe40000004100 */
[----:B------:R-:W-:Y:S01]  /*3e00*/  HADD2.F32 R12, -RZ, R149.H1_H1 ;  /* 0x30000095ff0c7230 */ /* 0x000fe20000004100 */
[----:B------:R-:W-:Y:S01]  /*3e10*/  F2FP.F16.F32.PACK_AB R13, R13, R75 ;  /* 0x0000004b0d0d723e */ /* 0x000fe200000000ff */
[--C-:B------:R-:W-:Y:S02]  /*3e20*/  HADD2.F32 R15, -RZ, R77.reuse.H1_H1 ;  /* 0x3000004dff0f7230 */ /* 0x100fe40000004100 */
[----:B------:R-:W-:-:S02]  /*3e30*/  HADD2.F32 R77, -RZ, R77.H0_H0 ;  /* 0x2000004dff4d7230 */ /* 0x000fc40000004100 */
[----:B------:R-:W-:Y:S02]  /*3e40*/  HADD2.F32 R149, -RZ, R149.H0_H0 ;  /* 0x20000095ff957230 */ /* 0x000fe40000004100 */
[-C--:B------:R-:W-:Y:S01]  /*3e50*/  FMUL.FTZ R74, R15, R76.reuse ;  /* 0x0000004c0f4a7220 */ /* 0x080fe20000410000 */
[----:B------:R-:W-:-:S03]  /*3e60*/  FMUL.FTZ R76, R77, R76 ;  /* 0x0000004c4d4c7220 */ /* 0x000fc60000410000 */
[-C--:B------:R-:W-:Y:S01]  /*3e70*/  FFMA.FTZ R74, R77, R148.reuse, -R74 ;  /* 0x000000944d4a7223 */ /* 0x080fe2000001084a */
[----:B------:R-:W-:Y:S01]  /*3e80*/  FFMA.FTZ R15, R15, R148, R76 ;  /* 0x000000940f0f7223 */ /* 0x000fe2000001004c */
[----:B------:R-:W-:Y:S02]  /*3e90*/  HADD2.F32 R148, -RZ, R197.H0_H0 ;  /* 0x200000c5ff947230 */ /* 0x000fe40000004100 */
[----:B------:R-:W-:Y:S02]  /*3ea0*/  HADD2.F32 R76, -RZ, R150.H0_H0 ;  /* 0x20000096ff4c7230 */ /* 0x000fe40000004100 */
[----:B------:R-:W-:Y:S01]  /*3eb0*/  F2FP.F16.F32.PACK_AB R15, R15, R74 ;  /* 0x0000004a0f0f723e */ /* 0x000fe200000000ff */
[-C--:B------:R-:W-:Y:S01]  /*3ec0*/  FMUL.FTZ R77, R12, R148.reuse ;  /* 0x000000940c4d7220 */ /* 0x080fe20000410000 */
[----:B------:R-:W-:-:S03]  /*3ed0*/  FMUL.FTZ R148, R149, R148 ;  /* 0x0000009495947220 */ /* 0x000fc60000410000 */
[-C--:B------:R-:W-:Y:S01]  /*3ee0*/  FFMA.FTZ R77, R149, R76.reuse, -R77 ;  /* 0x0000004c954d7223 */ /* 0x080fe2000001084d */
[----:B------:R-:W-:Y:S01]  /*3ef0*/  FFMA.FTZ R12, R12, R76, R148 ;  /* 0x0000004c0c0c7223 */ /* 0x000fe20000010094 */
[----:B------:R-:W-:Y:S02]  /*3f00*/  HADD2.F32 R76, -RZ, R197.H1_H1 ;  /* 0x300000c5ff4c7230 */ /* 0x000fe40000004100 */
[----:B------:R-:W-:Y:S02]  /*3f10*/  HADD2.F32 R148, -RZ, R14.H1_H1 ;  /* 0x3000000eff947230 */ /* 0x000fe40000004100 */
[----:B------:R-:W-:Y:S01]  /*3f20*/  HADD2.F32 R149, -RZ, R150.H1_H1 ;  /* 0x30000096ff957230 */ /* 0x000fe20000004100 */
[----:B------:R-:W-:Y:S01]  /*3f30*/  F2FP.F16.F32.PACK_AB R12, R12, R77 ;  /* 0x0000004d0c0c723e */ /* 0x000fe200000000ff */
[----:B------:R-:W-:Y:S02]  /*3f40*/  HADD2.F32 R14, -RZ, R14.H0_H0 ;  /* 0x2000000eff0e7230 */ /* 0x000fe40000004100 */
[----:B------:R-:W-:-:S04]  /*3f50*/  FMUL.FTZ R150, R148, R76 ;  /* 0x0000004c94967220 */ /* 0x000fc80000410000 */
[C---:B------:R-:W-:Y:S01]  /*3f60*/  FFMA.FTZ R150, R14.reuse, R149, -R150 ;  /* 0x000000950e967223 */ /* 0x040fe20000010896 */
[----:B------:R-:W-:-:S04]  /*3f70*/  FMUL.FTZ R14, R14, R76 ;  /* 0x0000004c0e0e7220 */ /* 0x000fc80000410000 */
[----:B------:R-:W-:-:S05]  /*3f80*/  FFMA.FTZ R14, R148, R149, R14 ;  /* 0x00000095940e7223 */ /* 0x000fca000001000e */
[----:B------:R-:W-:-:S07]  /*3f90*/  F2FP.F16.F32.PACK_AB R14, R14, R150 ;  /* 0x000000960e0e723e */ /* 0x000fce00000000ff */
.L_x_473:
[----:B------:R-:W-:Y:S05]  /*3fa0*/  BSYNC B3 ;  /* 0x0000000000037941 */ /* 0x000fea0003800000 */
.L_x_472:
[----:B---3--:R-:W-:-:S04]  /*3fb0*/  LEA R74, P3, R16, R11, 0x1 ;  /* 0x0000000b104a7211 */ /* 0x008fc800078608ff */
[----:B--2---:R-:W-:-:S05]  /*3fc0*/  LEA.HI.X R75, R16, R78, R17, 0x1, P3 ;  /* 0x0000004e104b7211 */ /* 0x004fca00018f0c11 */
[----:B0-----:R4:W-:Y:S04]  /*3fd0*/  ST.E.128 desc[UR56][R74.64], R12 ;  /* 0x0000000c4a007985 */ /* 0x0019e8000c101d38 */
.L_x_471:
[----:B------:R-:W-:Y:S05]  /*3fe0*/  BSYNC B2 ;  /* 0x0000000000027941 */ /* 0x000fea0003800000 */
.L_x_470:
[----:B------:R-:W-:Y:S01]  /*3ff0*/  ISETP.NE.AND P3, PT, R26, RZ, PT ;  /* 0x000000ff1a00720c */ /* 0x000fe20003f65270 */
[----:B------:R-:W-:-:S12]  /*4000*/  BSSY B2, `(.L_x_474) ;  /* 0x0000037000027945 */ /* 0x000fd80003800000 */
[----:B------:R-:W-:Y:S05]  /*4010*/  @!P3 BRA `(.L_x_475) ;  /* 0x0000000000d4b947 */ /* 0x000fea0003800000 */
[----:B----4-:R4:W0:Y:S01]  /*4020*/  LDS.128 R12, [R28] ;  /* 0x000000001c0c7984 */ /* 0x0108220000000c00 */
        /* <DEDUP_REMOVED lines=30> */
[----:B------:R-:W-:Y:S02]  /*4210*/  HADD2.F32 R72, -RZ, R194.H1_H1 ;  /* 0x300000c2ff487230 */ /* 0x000fe40000004100 */
[----:B------:R-:W-:Y:S01]  /*4220*/  F2FP.F16.F32.PACK_AB R15, R15, R70 ;  /* 0x000000460f0f723e */ /* 0x000fe200000000ff */
[-C--:B------:R-:W-:Y:S01]  /*4230*/  FMUL.FTZ R73, R12, R74.reuse ;  /* 0x0000004a0c497220 */ /* 0x080fe20000410000 */
[----:B------:R-:W-:-:S03]  /*4240*/  FMUL.FTZ R74, R75, R74 ;  /* 0x0000004a4b4a7220 */ /* 0x000fc60000410000 */
[-C--:B------:R-:W-:Y:S01]  /*4250*/  FFMA.FTZ R73, R75, R72.reuse, -R73 ;  /* 0x000000484b497223 */ /* 0x080fe20000010849 */
[----:B------:R-:W-:Y:S01]  /*4260*/  FFMA.FTZ R12, R12, R72, R74 ;  /* 0x000000480c0c7223 */ /* 0x000fe2000001004a */
[----:B------:R-:W-:Y:S02]  /*4270*/  HADD2.F32 R72, -RZ, R196.H1_H1 ;  /* 0x300000c4ff487230 */ /* 0x000fe40000004100 */
[--C-:B------:R-:W-:Y:S02]  /*4280*/  HADD2.F32 R74, -RZ, R14.reuse.H1_H1 ;  /* 0x3000000eff4a7230 */ /* 0x100fe40000004100 */
[----:B------:R-:W-:Y:S01]  /*4290*/  HADD2.F32 R75, -RZ, R195.H0_H0 ;  /* 0x200000c3ff4b7230 */ /* 0x000fe20000004100 */
[----:B------:R-:W-:Y:S01]  /*42a0*/  F2FP.F16.F32.PACK_AB R12, R12, R73 ;  /* 0x000000490c0c723e */ /* 0x000fe200000000ff */
[----:B------:R-:W-:Y:S02]  /*42b0*/  HADD2.F32 R14, -RZ, R14.H0_H0 ;  /* 0x2000000eff0e7230 */ /* 0x000fe40000004100 */
[----:B------:R-:W-:-:S04]  /*42c0*/  FMUL.FTZ R76, R74, R72 ;  /* 0x000000484a4c7220 */ /* 0x000fc80000410000 */
[C---:B------:R-:W-:Y:S01]  /*42d0*/  FFMA.FTZ R76, R14.reuse, R75, -R76 ;  /* 0x0000004b0e4c7223 */ /* 0x040fe2000001084c */
[----:B------:R-:W-:-:S04]  /*42e0*/  FMUL.FTZ R14, R14, R72 ;  /* 0x000000480e0e7220 */ /* 0x000fc80000410000 */
[----:B------:R-:W-:-:S05]  /*42f0*/  FFMA.FTZ R14, R74, R75, R14 ;  /* 0x0000004b4a0e7223 */ /* 0x000fca000001000e */
[----:B------:R-:W-:-:S07]  /*4300*/  F2FP.F16.F32.PACK_AB R14, R14, R76 ;  /* 0x0000004c0e0e723e */ /* 0x000fce00000000ff */
.L_x_477:
[----:B------:R-:W-:Y:S05]  /*4310*/  BSYNC B3 ;  /* 0x0000000000037941 */ /* 0x000fea0003800000 */
.L_x_476:
[----:B--2---:R-:W-:Y:S01]  /*4320*/  MOV R71, R78 ;  /* 0x0000004e00477202 */ /* 0x004fe20000000f00 */
[----:B------:R-:W-:Y:S02]  /*4330*/  IMAD.SHL.U32 R72, R163, 0x8, RZ ;  /* 0x00000008a3487824 */ /* 0x000fe400078e00ff */
[----:B---3--:R-:W-:-:S04]  /*4340*/  IMAD.MOV.U32 R70, RZ, RZ, R11 ;  /* 0x000000ffff467224 */ /* 0x008fc800078e000b */
[----:B------:R-:W-:-:S05]  /*4350*/  IMAD.WIDE R70, R72, 0x2, R70 ;  /* 0x0000000248467825 */ /* 0x000fca00078e0246 */
[----:B0-----:R0:W-:Y:S02]  /*4360*/  ST.E.128 desc[UR56][R70.64], R12 ;  /* 0x0000000c46007985 */ /* 0x0011e4000c101d38 */
.L_x_475:
[----:B------:R-:W-:Y:S05]  /*4370*/  BSYNC B2 ;  /* 0x0000000000027941 */ /* 0x000fea0003800000 */
.L_x_474:
[----:B------:R-:W-:Y:S01]  /*4380*/  ISETP.NE.AND P3, PT, R27, RZ, PT ;  /* 0x000000ff1b00720c */ /* 0x000fe20003f65270 */
[----:B------:R-:W-:-:S12]  /*4390*/  BSSY B2, `(.L_x_478) ;  /* 0x0000037000027945 */ /* 0x000fd80003800000 */
[----:B------:R-:W-:Y:S05]  /*43a0*/  @!P3 BRA `(.L_x_479) ;  /* 0x0000000000d4b947 */ /* 0x000fea0003800000 */
[----:B0---4-:R0:W4:Y:S01]  /*43b0*/  LDS.128 R12, [R29+0x3000] ;  /* 0x003000001d0c7984 */ /* 0x0111220000000c00 */
[----:B------:R-:W-:Y:S01]  /*43c0*/  ISETP.GE.AND P3, PT, R169, R124, PT ;  /* 0x0000007ca900720c */ /* 0x000fe20003f66270 */
[----:B------:R-:W-:-:S12]  /*43d0*/  BSSY B3, `(.L_x_480) ;  /* 0x000002d000037945 */ /* 0x000fd80003800000 */
[----:B0-----:R-:W-:Y:S05]  /*43e0*/  @P3 BRA `(.L_x_481) ;  /* 0x0000000000ac3947 */ /* 0x001fea0003800000 */
[--C-:B------:R-:W-:Y:S02]  /*43f0*/  SHF.R.U64 R70, R66, 0x10, R67.reuse ;  /* 0x0000001042467819 */ /* 0x100fe40000001243 */
[----:B------:R-:W-:Y:S01]  /*4400*/  SHF.R.U32.HI R66, RZ, 0x10, R67 ;  /* 0x00000010ff427819 */ /* 0x000fe20000011643 */
[----:B----4-:R-:W-:Y:S01]  /*4410*/  IMAD.MOV.U32 R67, RZ, RZ, R13 ;  /* 0x000000ffff437224 */ /* 0x010fe200078e000d */
        /* <DEDUP_REMOVED lines=23> */
[----:B------:R-:W-:Y:S02]  /*4590*/  HADD2.F32 R70, -RZ, R195.H1_H1 ;  /* 0x300000c3ff467230 */ /* 0x000fe40000004100 */
[----:B------:R-:W-:Y:S02]  /*45a0*/  HADD2.F32 R68, -RZ, R193.H1_H1 ;  /* 0x300000c1ff447230 */ /* 0x000fe40000004100 */
[----:B------:R-:W-:Y:S01]  /*45b0*/  F2FP.F16.F32.PACK_AB R15, R15, R66 ;  /* 0x000000420f0f723e */ /* 0x000fe200000000ff */
[-C--:B------:R-:W-:Y:S01]  /*45c0*/  FMUL.FTZ R69, R12, R70.reuse ;  /* 0x000000460c457220 */ /* 0x080fe20000410000 */
[----:B------:R-:W-:-:S03]  /*45d0*/  FMUL.FTZ R70, R71, R70 ;  /* 0x0000004647467220 */ /* 0x000fc60000410000 */
[-C--:B------:R-:W-:Y:S01]  /*45e0*/  FFMA.FTZ R69, R71, R68.reuse, -R69 ;  /* 0x0000004447457223 */ /* 0x080fe20000010845 */
[----:B------:R-:W-:Y:S01]  /*45f0*/  FFMA.FTZ R12, R12, R68, R70 ;  /* 0x000000440c0c7223 */ /* 0x000fe20000010046 */
[----:B------:R-:W-:Y:S02]  /*4600*/  HADD2.F32 R68, -RZ, R194.H0_H0 ;  /* 0x200000c2ff447230 */ /* 0x000fe40000004100 */
        /* <DEDUP_REMOVED lines=9> */
.L_x_481:
[----:B------:R-:W-:Y:S05]  /*46a0*/  BSYNC B3 ;  /* 0x0000000000037941 */ /* 0x000fea0003800000 */
.L_x_480:
[----:B--2---:R-:W-:Y:S01]  /*46b0*/  MOV R67, R78 ;  /* 0x0000004e00437202 */ /* 0x004fe20000000f00 */
[----:B------:R-:W-:Y:S02]  /*46c0*/  IMAD.SHL.U32 R68, R164, 0x8, RZ ;  /* 0x00000008a4447824 */ /* 0x000fe400078e00ff */
[----:B---3--:R-:W-:-:S04]  /*46d0*/  IMAD.MOV.U32 R66, RZ, RZ, R11 ;  /* 0x000000ffff427224 */ /* 0x008fc800078e000b */
[----:B------:R-:W-:-:S05]  /*46e0*/  IMAD.WIDE R66, R68, 0x2, R66 ;  /* 0x0000000244427825 */ /* 0x000fca00078e0242 */
[----:B----4-:R0:W-:Y:S02]  /*46f0*/  ST.E.128 desc[UR56][R66.64], R12 ;  /* 0x0000000c42007985 */ /* 0x0101e4000c101d38 */
.L_x_479:
[----:B------:R-:W-:Y:S05]  /*4700*/  BSYNC B2 ;  /* 0x0000000000027941 */ /* 0x000fea0003800000 */
.L_x_478:
        /* <DEDUP_REMOVED lines=33> */
[--C-:B------:R-:W-:Y:S02]  /*4920*/  HADD2.F32 R66, -RZ, R182.reuse.H1_H1 ;  /* 0x300000b6ff427230 */ /* 0x100fe40000004100 */
[----:B------:R-:W-:Y:S02]  /*4930*/  HADD2.F32 R64, -RZ, R182.H0_H0 ;  /* 0x200000b6ff407230 */ /* 0x000fe40000004100 */
[----:B------:R-:W-:Y:S01]  /*4940*/  F2FP.F16.F32.PACK_AB R15, R15, R62 ;  /* 0x0000003e0f0f723e */ /* 0x000fe200000000ff */
[-C--:B------:R-:W-:Y:S01]  /*4950*/  FMUL.FTZ R65, R12, R66.reuse ;  /* 0x000000420c417220 */ /* 0x080fe20000410000 */
[----:B------:R-:W-:-:S03]  /*4960*/  FMUL.FTZ R66, R67, R66 ;  /* 0x0000004243427220 */ /* 0x000fc60000410000 */
[-C--:B------:R-:W-:Y:S01]  /*4970*/  FFMA.FTZ R65, R67, R64.reuse, -R65 ;  /* 0x0000004043417223 */ /* 0x080fe20000010841 */
[----:B------:R-:W-:Y:S01]  /*4980*/  FFMA.FTZ R12, R12, R64, R66 ;  /* 0x000000400c0c7223 */ /* 0x000fe20000010042 */
[--C-:B------:R-:W-:Y:S02]  /*4990*/  HADD2.F32 R64, -RZ, R159.reuse.H1_H1 ;  /* 0x3000009fff407230 */ /* 0x100fe40000004100 */
        /* <DEDUP_REMOVED lines=9> */
.L_x_485:
[----:B------:R-:W-:Y:S05]  /*4a30*/  BSYNC B3 ;  /* 0x0000000000037941 */ /* 0x000fea0003800000 */
.L_x_484:
[----:B---3--:R-:W-:-:S04]  /*4a40*/  LEA R62, P3, R19, R11, 0x1 ;  /* 0x0000000b133e7211 */ /* 0x008fc800078608ff */
[----:B--2---:R-:W-:-:S05]  /*4a50*/  LEA.HI.X R63, R19, R78, R165, 0x1, P3 ;  /* 0x0000004e133f7211 */ /* 0x004fca00018f0ca5 */
[----:B----4-:R0:W-:Y:S04]  /*4a60*/  ST.E.128 desc[UR56][R62.64], R12 ;  /* 0x0000000c3e007985 */ /* 0x0101e8000c101d38 */
.L_x_483:
[----:B------:R-:W-:Y:S05]  /*4a70*/  BSYNC B2 ;  /* 0x0000000000027941 */ /* 0x000fea0003800000 */
.L_x_482:
[----:B------:R-:W-:Y:S01]  /*4a80*/  ISETP.NE.AND P3, PT, R100, RZ, PT ;  /* 0x000000ff6400720c */ /* 0x000fe20003f65270 */
[----:B------:R-:W-:-:S12]  /*4a90*/  BSSY B2, `(.L_x_486) ;  /* 0x0000036000027945 */ /* 0x000fd80003800000 */
[----:B------:R-:W-:Y:S05]  /*4aa0*/  @!P3 BRA `(.L_x_487) ;  /* 0x0000000000d0b947 */ /* 0x000fea0003800000 */
[----:B0---4-:R0:W4:Y:S01]  /*4ab0*/  LDS.128 R12, [R29+0x6000] ;  /* 0x006000001d0c7984 */ /* 0x0111220000000c00 */
[----:B------:R-:W-:Y:S01]  /*4ac0*/  ISETP.GE.AND P3, PT, R171, R124, PT ;  /* 0x0000007cab00720c */ /* 0x000fe20003f66270 */
[----:B------:R-:W-:-:S12]  /*4ad0*/  BSSY B3, `(.L_x_488) ;  /* 0x000002e000037945 */ /* 0x000fd80003800000 */
[----:B0-----:R-:W-:Y:S05]  /*4ae0*/  @P3 BRA `(.L_x_489) ;  /* 0x0000000000b03947 */ /* 0x001fea0003800000 */
[----:B------:R-:W-:Y:S01]  /*4af0*/  SHF.R.U64 R63, R60, 0x10, R61 ;  /* 0x000000103c3f7819 */ /* 0x000fe2000000123d */
[----:B----4-:R-:W-:Y:S01]  /*4b00*/  IMAD.MOV.U32 R62, RZ, RZ, R13 ;  /* 0x000000ffff3e7224 */ /* 0x010fe200078e000d */
[----:B------:R-:W-:Y:S02]  /*4b10*/  SHF.R.U64 R58, R58, 0x10, R59 ;  /* 0x000000103a3a7819 */ /* 0x000fe4000000123b */
[----:B------:R-:W-:Y:S01]  /*4b20*/  SHF.R.U32.HI R60, RZ, 0x10, R61 ;  /* 0x00000010ff3c7819 */ /* 0x000fe2000001163d */
[----:B------:R-:W-:Y:S01]  /*4b30*/  HADD2.F32 R13, -RZ, R63.H0_H0 ;  /* 0x2000003fff0d7230 */ /* 0x000fe20000004100 */
[----:B------:R-:W-:Y:S01]  /*4b40*/  SHF.R.U32.HI R59, RZ, 0x10, R59 ;  /* 0x00000010ff3b7819 */ /* 0x000fe2000001163b */
[--C-:B------:R-:W-:Y:S02]  /*4b50*/  HADD2.F32 R61, -RZ, R62.reuse.H1_H1 ;  /* 0x3000003eff3d7230 */ /* 0x100fe40000004100 */
[----:B------:R-:W-:Y:S02]  /*4b60*/  HADD2.F32 R62, -RZ, R62.H0_H0 ;  /* 0x2000003eff3e7230 */ /* 0x000fe40000004100 */
[----:B------:R-:W-:-:S02]  /*4b70*/  HADD2.F32 R58, -RZ, R58.H0_H0 ;  /* 0x2000003aff3a7230 */ /* 0x000fc40000004100 */
[CC--:B------:R-:W-:Y:S01]  /*4b80*/  FMUL.FTZ R63, R61.reuse, R13.reuse ;  /* 0x0000000d3d3f7220 */ /* 0x0c0fe20000410000 */
[----:B------:R-:W-:Y:S02]  /*4b90*/  HADD2.F32 R60, -RZ, R60.H0_H0 ;  /* 0x2000003cff3c7230 */ /* 0x000fe40000004100 */
[C---:B------:R-:W-:Y:S01]  /*4ba0*/  FMUL.FTZ R13, R62.reuse, R13 ;  /* 0x0000000d3e0d7220 */ /* 0x040fe20000410000 */
[----:B------:R-:W-:Y:S02]  /*4bb0*/  HADD2.F32 R59, -RZ, R59.H0_H0 ;  /* 0x2000003bff3b7230 */ /* 0x000fe40000004100 */
[-C--:B------:R-:W-:Y:S01]  /*4bc0*/  FFMA.FTZ R63, R62, R58.reuse, -R63 ;  /* 0x0000003a3e3f7223 */ /* 0x080fe2000001083f */
[----:B------:R-:W-:Y:S01]  /*4bd0*/  FFMA.FTZ R58, R61, R58, R13 ;  /* 0x0000003a3d3a7223 */ /* 0x000fe2000001000d */
[----:B------:R-:W-:-:S04]  /*4be0*/  IMAD.MOV.U32 R13, RZ, RZ, R15 ;  /* 0x000000ffff0d7224 */ /* 0x000fc800078e000f */
[----:B------:R-:W-:Y:S01]  /*4bf0*/  F2FP.F16.F32.PACK_AB R58, R58, R63 ;  /* 0x0000003f3a3a723e */ /* 0x000fe200000000ff */
[--C-:B------:R-:W-:Y:S02]  /*4c00*/  HADD2.F32 R15, -RZ, R13.reuse.H1_H1 ;  /* 0x3000000dff0f7230 */ /* 0x100fe40000004100 */
[----:B------:R-:W-:-:S03]  /*4c10*/  HADD2.F32 R13, -RZ, R13.H0_H0 ;  /* 0x2000000dff0d7230 */ /* 0x000fc60000004100 */
[----:B------:R-:W-:-:S04]  /*4c20*/  FMUL.FTZ R61, R15, R60 ;  /* 0x0000003c0f3d7220 */ /* 0x000fc80000410000 */
[CC--:B------:R-:W-:Y:S01]  /*4c30*/  FFMA.FTZ R61, R13.reuse, R59.reuse, -R61 ;  /* 0x0000003b0d3d7223 */ /* 0x0c0fe2000001083d */
[----:B------:R-:W-:Y:S01]  /*4c40*/  FMUL.FTZ R13, R13, R60 ;  /* 0x0000003c0d0d7220 */ /* 0x000fe20000410000 */
[--C-:B------:R-:W-:Y:S02]  /*4c50*/  HADD2.F32 R60, -RZ, R158.reuse.H1_H1 ;  /* 0x3000009eff3c7230 */ /* 0x100fe40000004100 */
[----:B------:R-:W-:Y:S02]  /*4c60*/  HADD2.F32 R158, -RZ, R158.H0_H0 ;  /* 0x2000009eff9e7230 */ /* 0x000fe40000004100 */
[----:B------:R-:W-:Y:S01]  /*4c70*/  FFMA.FTZ R13, R15, R59, R13 ;  /* 0x0000003b0f0d7223 */ /* 0x000fe2000001000d */
[--C-:B------:R-:W-:Y:S02]  /*4c80*/  HADD2.F32 R15, -RZ, R157.reuse.H1_H1 ;  /* 0x3000009dff0f7230 */ /* 0x100fe40000004100 */
[--C-:B------:R-:W-:Y:S02]  /*4c90*/  HADD2.F32 R59, -RZ, R12.reuse.H1_H1 ;  /* 0x3000000cff3b7230 */ /* 0x100fe40000004100 */
[----:B------:R-:W-:Y:S01]  /*4ca0*/  HADD2.F32 R12, -RZ, R12.H0_H0 ;  /* 0x2000000cff0c7230 */ /* 0x000fe20000004100 */
[----:B------:R-:W-:Y:S01]  /*4cb0*/  F2FP.F16.F32.PACK_AB R61, R13, R61 ;  /* 0x0000003d0d3d723e */ /* 0x000fe200000000ff */
[----:B------:R-:W-:-:S02]  /*4cc0*/  HADD2.F32 R157, -RZ, R157.H0_H0 ;  /* 0x2000009dff9d7230 */ /* 0x000fc40000004100 */
[----:B------:R-:W-:Y:S01]  /*4cd0*/  FMUL.FTZ R62, R59, R15 ;  /* 0x0000000f3b3e7220 */ /* 0x000fe20000410000 */
[----:B------:R-:W-:-:S03]  /*4ce0*/  MOV R13, R58 ;  /* 0x0000003a000d7202 */ /* 0x000fc60000000f00 */
[CC--:B------:R-:W-:Y:S01]  /*4cf0*/  FFMA.FTZ R62, R12.reuse, R60.reuse, -R62 ;  /* 0x0000003c0c3e7223 */ /* 0x0c0fe2000001083e */
[----:B------:R-:W-:Y:S01]  /*4d00*/  FMUL.FTZ R12, R12, R15 ;  /* 0x0000000f0c0c7220 */ /* 0x000fe20000410000 */
[--C-:B------:R-:W-:Y:S02]  /*4d10*/  HADD2.F32 R15, -RZ, R14.reuse.H1_H1 ;  /* 0x3000000eff0f7230 */ /* 0x100fe40000004100 */
[----:B------:R-:W-:Y:S02]  /*4d20*/  HADD2.F32 R14, -RZ, R14.H0_H0 ;  /* 0x2000000eff0e7230 */ /* 0x000fe40000004100 */
[----:B------:R-:W-:Y:S01]  /*4d30*/  FFMA.FTZ R12, R59, R60, R12 ;  /* 0x0000003c3b0c7223 */ /* 0x000fe2000001000c */
[----:B------:R-:W-:-:S04]  /*4d40*/  FMUL.FTZ R59, R15, R157 ;  /* 0x0000009d0f3b7220 */ /* 0x000fc80000410000 */
[----:B------:R-:W-:Y:S01]  /*4d50*/  F2FP.F16.F32.PACK_AB R12, R12, R62 ;  /* 0x0000003e0c0c723e */ /* 0x000fe200000000ff */
[C---:B------:R-:W-:Y:S01]  /*4d60*/  FFMA.FTZ R59, R14.reuse, R158, -R59 ;  /* 0x0000009e0e3b7223 */ /* 0x040fe2000001083b */
[----:B------:R-:W-:-:S04]  /*4d70*/  FMUL.FTZ R14, R14, R157 ;  /* 0x0000009d0e0e7220 */ /* 0x000fc80000410000 */
[----:B------:R-:W-:Y:S01]  /*4d80*/  FFMA.FTZ R14, R15, R158, R14 ;  /* 0x0000009e0f0e7223 */ /* 0x000fe2000001000e */
[----:B------:R-:W-:-:S04]  /*4d90*/  IMAD.MOV.U32 R15, RZ, RZ, R61 ;  /* 0x000000ffff0f7224 */ /* 0x000fc800078e003d */
[----:B------:R-:W-:-:S07]  /*4da0*/  F2FP.F16.F32.PACK_AB R14, R14, R59 ;  /* 0x0000003b0e0e723e */ /* 0x000fce00000000ff */
.L_x_489:
[----:B------:R-:W-:Y:S05]  /*4db0*/  BSYNC B3 ;  /* 0x0000000000037941 */ /* 0x000fea0003800000 */
.L_x_488:
[----:B---3--:R-:W-:-:S04]  /*4dc0*/  LEA R58, P3, R22, R11, 0x1 ;  /* 0x0000000b163a7211 */ /* 0x008fc800078608ff */
[----:B--2---:R-:W-:-:S05]  /*4dd0*/  LEA.HI.X R59, R22, R78, R176, 0x1, P3 ;  /* 0x0000004e163b7211 */ /* 0x004fca00018f0cb0 */
[----:B----4-:R0:W-:Y:S04]  /*4de0*/  ST.E.128 desc[UR56][R58.64], R12 ;  /* 0x0000000c3a007985 */ /* 0x0101e8000c101d38 */
.L_x_487:
[----:B------:R-:W-:Y:S05]  /*4df0*/  BSYNC B2 ;  /* 0x0000000000027941 */ /* 0x000fea0003800000 */
.L_x_486:
[----:B------:R-:W-:-:S13]  /*4e00*/  ISETP.NE.AND P3, PT, R87, RZ, PT ;  /* 0x000000ff5700720c */ /* 0x000fda0003f65270 */
[----:B------:R-:W-:Y:S05]  /*4e10*/  @!P3 BRA `(.L_x_469) ;  /* 0x0000000000d4b947 */ /* 0x000fea0003800000 */
[----:B0---4-:R0:W4:Y:S01]  /*4e20*/  LDS.128 R12, [R28+0x6000] ;  /* 0x006000001c0c7984 */ /* 0x0111220000000c00 */
[C---:B---3--:R-:W-:Y:S01]  /*4e30*/  LEA R58, P3, R23.reuse, R11, 0x1 ;  /* 0x0000000b173a7211 */ /* 0x048fe200078608ff */
[----:B------:R-:W-:Y:S03]  /*4e40*/  BSSY B2, `(.L_x_490) ;  /* 0x0000031000027945 */ /* 0x000fe60003800000 */
[----:B--2---:R-:W-:Y:S02]  /*4e50*/  LEA.HI.X R59, R23, R78, R175, 0x1, P3 ;  /* 0x0000004e173b7211 */ /* 0x004fe400018f0caf */
[----:B------:R-:W-:-:S13]  /*4e60*/  ISETP.GE.AND P3, PT, R173, R124, PT ;  /* 0x0000007cad00720c */ /* 0x000fda0003f66270 */
[----:B0-----:R-:W-:Y:S05]  /*4e70*/  @P3 BRA `(.L_x_491) ;  /* 0x0000000000b43947 */ /* 0x001fea0003800000 */
[----:B------:R-:W-:Y:S01]  /*4e80*/  SHF.R.U64 R11, R54, 0x10, R55 ;  /* 0x00000010360b7819 */ /* 0x000fe20000001237 */
[----:B----4-:R-:W-:Y:S01]  /*4e90*/  IMAD.MOV.U32 R60, RZ, RZ, R13 ;  /* 0x000000ffff3c7224 */ /* 0x010fe200078e000d */
[----:B------:R-:W-:Y:S02]  /*4ea0*/  SHF.R.U32.HI R54, RZ, 0x10, R55 ;  /* 0x00000010ff367819 */ /* 0x000fe40000011637 */
[--C-:B------:R-:W-:Y:S01]  /*4eb0*/  SHF.R.U64 R55, R56, 0x10, R57.reuse ;  /* 0x0000001038377819 */ /* 0x100fe20000001239 */
[----:B------:R-:W-:Y:S01]  /*4ec0*/  HADD2.F32 R11, -RZ, R11.H0_H0 ;  /* 0x2000000bff0b7230 */ /* 0x000fe20000004100 */
[----:B------:R-:W-:Y:S01]  /*4ed0*/  SHF.R.U32.HI R56, RZ, 0x10, R57 ;  /* 0x00000010ff387819 */ /* 0x000fe20000011639 */
[--C-:B------:R-:W-:Y:S02]  /*4ee0*/  HADD2.F32 R13, -RZ, R60.reuse.H1_H1 ;  /* 0x3000003cff0d7230 */ /* 0x100fe40000004100 */
[----:B------:R-:W-:Y:S02]  /*4ef0*/  HADD2.F32 R57, -RZ, R55.H0_H0 ;  /* 0x20000037ff397230 */ /* 0x000fe40000004100 */
[----:B------:R-:W-:-:S02]  /*4f00*/  HADD2.F32 R55, -RZ, R60.H0_H0 ;  /* 0x2000003cff377230 */ /* 0x000fc40000004100 */
[----:B------:R-:W-:Y:S02]  /*4f10*/  HADD2.F32 R56, -RZ, R56.H0_H0 ;  /* 0x20000038ff387230 */ /* 0x000fe40000004100 */
[-C--:B------:R-:W-:Y:S01]  /*4f20*/  FMUL.FTZ R60, R13, R57.reuse ;  /* 0x000000390d3c7220 */ /* 0x080fe20000410000 */
[----:B------:R-:W-:Y:S02]  /*4f30*/  HADD2.F32 R54, -RZ, R54.H0_H0 ;  /* 0x20000036ff367230 */ /* 0x000fe40000004100 */
[C---:B------:R-:W-:Y:S01]  /*4f40*/  FMUL.FTZ R57, R55.reuse, R57 ;  /* 0x0000003937397220 */ /* 0x040fe20000410000 */
[----:B------:R-:W-:-:S03]  /*4f50*/  FFMA.FTZ R60, R55, R11, -R60 ;  /* 0x0000000b373c7223 */ /* 0x000fc6000001083c */
[----:B------:R-:W-:Y:S01]  /*4f60*/  FFMA.FTZ R57, R13, R11, R57 ;  /* 0x0000000b0d397223 */ /* 0x000fe20000010039 */
[----:B------:R-:W-:-:S04]  /*4f70*/  MOV R13, R15 ;  /* 0x0000000f000d7202 */ /* 0x000fc80000000f00 */
[----:B------:R-:W-:Y:S01]  /*4f80*/  F2FP.F16.F32.PACK_AB R57, R57, R60 ;  /* 0x0000003c3939723e */ /* 0x000fe200000000ff */
[--C-:B------:R-:W-:Y:S02]  /*4f90*/  HADD2.F32 R11, -RZ, R13.reuse.H1_H1 ;  /* 0x3000000dff0b7230 */ /* 0x100fe40000004100 */
[----:B------:R-:W-:-:S03]  /*4fa0*/  HADD2.F32 R13, -RZ, R13.H0_H0 ;  /* 0x2000000dff0d7230 */ /* 0x000fc60000004100 */
[-C--:B------:R-:W-:Y:S02]  /*4fb0*/  FMUL.FTZ R15, R11, R56.reuse ;  /* 0x000000380b0f7220 */ /* 0x080fe40000410000 */
[C---:B------:R-:W-:Y:S02]  /*4fc0*/  FMUL.FTZ R56, R13.reuse, R56 ;  /* 0x000000380d387220 */ /* 0x040fe40000410000 */
[-C--:B------:R-:W-:Y:S01]  /*4fd0*/  FFMA.FTZ R15, R13, R54.reuse, -R15 ;  /* 0x000000360d0f7223 */ /* 0x080fe2000001080f */
[----:B------:R-:W-:Y:S02]  /*4fe0*/  HADD2.F32 R13, -RZ, R156.H0_H0 ;  /* 0x2000009cff0d7230 */ /* 0x000fe40000004100 */
[----:B------:R-:W-:Y:S01]  /*4ff0*/  FFMA.FTZ R56, R11, R54, R56 ;  /* 0x000000360b387223 */ /* 0x000fe20000010038 */
[--C-:B------:R-:W-:Y:S02]  /*5000*/  HADD2.F32 R11, -RZ, R12.reuse.H0_H0 ;  /* 0x2000000cff0b7230 */ /* 0x100fe40000004100 */
[----:B------:R-:W-:-:S02]  /*5010*/  HADD2.F32 R12, -RZ, R12.H1_H1 ;  /* 0x3000000cff0c7230 */ /* 0x000fc40000004100 */
[--C-:B------:R-:W-:Y:S01]  /*5020*/  HADD2.F32 R54, -RZ, R155.reuse.H0_H0 ;  /* 0x2000009bff367230 */ /* 0x100fe20000004100 */
[----:B------:R-:W-:Y:S01]  /*5030*/  F2FP.F16.F32.PACK_AB R15, R56, R15 ;  /* 0x0000000f380f723e */ /* 0x000fe200000000ff */
[----:B------:R-:W-:Y:S02]  /*5040*/  HADD2.F32 R156, -RZ, R156.H1_H1 ;  /* 0x3000009cff9c7230 */ /* 0x000fe40000004100 */
[CC--:B------:R-:W-:Y:S01]  /*5050*/  FMUL.FTZ R55, R12.reuse, R13.reuse ;  /* 0x0000000d0c377220 */ /* 0x0c0fe20000410000 */
[C---:B------:R-:W-:Y:S01]  /*5060*/  FMUL.FTZ R13, R11.reuse, R13 ;  /* 0x0000000d0b0d7220 */ /* 0x040fe20000410000 */
[----:B------:R-:W-:Y:S02]  /*5070*/  HADD2.F32 R155, -RZ, R155.H1_H1 ;  /* 0x3000009bff9b7230 */ /* 0x000fe40000004100 */
[-C--:B------:R-:W-:Y:S01]  /*5080*/  FFMA.FTZ R55, R11, R54.reuse, -R55 ;  /* 0x000000360b377223 */ /* 0x080fe20000010837 */
[--C-:B------:R-:W-:Y:S02]  /*5090*/  HADD2.F32 R11, -RZ, R14.reuse.H0_H0 ;  /* 0x2000000eff0b7230 */ /* 0x100fe40000004100 */
[----:B------:R-:W-:Y:S01]  /*50a0*/  FFMA.FTZ R13, R12, R54, R13 ;  /* 0x000000360c0d7223 */ /* 0x000fe2000001000d */
[----:B------:R-:W-:-:S04]  /*50b0*/  HADD2.F32 R14, -RZ, R14.H1_H1 ;  /* 0x3000000eff0e7230 */ /* 0x000fc80000004100 */
[----:B------:R-:W-:Y:S01]  /*50c0*/  F2FP.F16.F32.PACK_AB R13, R13, R55 ;  /* 0x000000370d0d723e */ /* 0x000fe200000000ff */
[-C--:B------:R-:W-:Y:S01]  /*50d0*/  FMUL.FTZ R12, R14, R156.reuse ;  /* 0x0000009c0e0c7220 */ /* 0x080fe20000410000 */
[----:B------:R-:W-:-:S03]  /*50e0*/  FMUL.FTZ R156, R11, R156 ;  /* 0x0000009c0b9c7220 */ /* 0x000fc60000410000 */
[-C--:B------:R-:W-:Y:S01]  /*50f0*/  FFMA.FTZ R12, R11, R155.reuse, -R12 ;  /* 0x0000009b0b0c7223 */ /* 0x080fe2000001080c */
[----:B------:R-:W-:-:S05]  /*5100*/  FFMA.FTZ R156, R14, R155, R156 ;  /* 0x0000009b0e9c7223 */ /* 0x000fca000001009c */
[----:B------:R-:W-:Y:S01]  /*5110*/  F2FP.F16.F32.PACK_AB R156, R156, R12 ;  /* 0x0000000c9c9c723e */ /* 0x000fe200000000ff */
[----:B------:R-:W-:Y:S02]  /*5120*/  IMAD.MOV.U32 R12, RZ, RZ, R13 ;  /* 0x000000ffff0c7224 */ /* 0x000fe400078e000d */
[----:B------:R-:W-:Y:S01]  /*5130*/  IMAD.MOV.U32 R13, RZ, RZ, R57 ;  /* 0x000000ffff0d7224 */ /* 0x000fe200078e0039 */
[----:B------:R-:W-:-:S07]  /*5140*/  MOV R14, R156 ;  /* 0x0000009c000e7202 */ /* 0x000fce0000000f00 */
.L_x_491:
[----:B------:R-:W-:Y:S05]  /*5150*/  BSYNC B2 ;  /* 0x0000000000027941 */ /* 0x000fea0003800000 */
.L_x_490:
[----:B----4-:R0:W-:Y:S02]  /*5160*/  ST.E.128 desc[UR56][R58.64], R12 ;  /* 0x0000000c3a007985 */ /* 0x0101e4000c101d38 */
.L_x_469:
[----:B------:R-:W-:Y:S05]  /*5170*/  BSYNC B1 ;  /* 0x0000000000017941 */ /* 0x000fea0003800000 */
.L_x_468:
[----:B------:R-:W-:-:S03]  /*5180*/  UMOV UR4, 0xffffffff ;  /* 0xffffffff00047882 */ /* 0x000fc60000000000 */
[----:B------:R-:W-:Y:S05]  /*5190*/  BRA.DIV UR4, `(.L_x_492) ;  /* 0x000001b204d47947 */ /* 0x000fea000b800000 */
[----:B-1----:R-:W1:Y:S04]  /*51a0*/  SHFL.IDX PT, R115, R115, 0x1, 0x1c1f ;  /* 0x003c1f0073737f89 */ /* 0x002e6800000e0000 */
[----:B------:R-:W0:Y:S02]  /*51b0*/  SHFL.IDX PT, R118, R118, 0x1, 0x1c1f ;  /* 0x003c1f0076767f89 */ /* 0x000e2400000e0000 */
.L_x_799:
[----:B------:R-:W-:Y:S05]  /*51c0*/  @P4 BRA `(.L_x_493) ;  /* 0x0000005400b84947 */ /* 0x000fea0003800000 */
        /* <DEDUP_REMOVED lines=11> */
[----:B------:R-:W-:Y:S02]  /*5280*/  HADD2.F32 R54, -RZ, R54.H0_H0 ;  /* 0x20000036ff367230 */ /* 0x000fe40000004100 */
[--C-:B---3--:R-:W-:Y:S02]  /*5290*/  HADD2.F32 R11, -RZ, R52.reuse.H1_H1 ;  /* 0x30000034ff0b7230 */ /* 0x108fe40000004100 */
[----:B------:R-:W-:Y:S02]  /*52a0*/  HADD2.F32 R50, -RZ, R52.H0_H0 ;  /* 0x20000034ff327230 */ /* 0x000fe40000004100 */
[----:B------:R-:W-:-:S02]  /*52b0*/  HADD2.F32 R13, -RZ, R13.H0_H0 ;  /* 0x2000000dff0d7230 */ /* 0x000fc40000004100 */
[-C--:B------:R-:W-:Y:S01]  /*52c0*/  FMUL.FTZ R52, R11, R54.reuse ;  /* 0x000000360b347220 */ /* 0x080fe20000410000 */
[----:B------:R-:W-:-:S03]  /*52d0*/  FMUL.FTZ R54, R50, R54 ;  /* 0x0000003632367220 */ /* 0x000fc60000410000 */
[-C--:B------:R-:W-:Y:S01]  /*52e0*/  FFMA.FTZ R52, R50, R13.reuse, -R52 ;  /* 0x0000000d32347223 */ /* 0x080fe20000010834 */
[----:B------:R-:W-:Y:S01]  /*52f0*/  SHF.R.U32.HI R50, RZ, 0x10, R51 ;  /* 0x00000010ff327819 */ /* 0x000fe20000011633 */
[----:B------:R-:W-:Y:S01]  /*5300*/  FFMA.FTZ R54, R11, R13, R54 ;  /* 0x0000000d0b367223 */ /* 0x000fe20000010036 */
[----:B------:R-:W-:Y:S02]  /*5310*/  IMAD.MOV.U32 R13, RZ, RZ, R15 ;  /* 0x000000ffff0d7224 */ /* 0x000fe400078e000f */
[----:B------:R-:W-:Y:S02]  /*5320*/  HADD2.F32 R15, -RZ, R53.H0_H0 ;  /* 0x20000035ff0f7230 */ /* 0x000fe40000004100 */
[----:B------:R-:W-:Y:S01]  /*5330*/  HADD2.F32 R50, -RZ, R50.H0_H0 ;  /* 0x20000032ff327230 */ /* 0x000fe20000004100 */
        /* <DEDUP_REMOVED lines=25> */
[----:B------:R-:W-:Y:S02]  /*54d0*/  F2FP.F16.F32.PACK_AB R154, R154, R12 ;  /* 0x0000000c9a9a723e */ /* 0x000fe400000000ff */
[----:B------:R-:W-:Y:S01]  /*54e0*/  MOV R12, R13 ;  /* 0x0000000d000c7202 */ /* 0x000fe20000000f00 */
[----:B------:R-:W-:Y:S02]  /*54f0*/  IMAD.MOV.U32 R13, RZ, RZ, R52 ;  /* 0x000000ffff0d7224 */ /* 0x000fe400078e0034 */
[----:B------:R-:W-:-:S07]  /*5500*/  IMAD.MOV.U32 R14, RZ, RZ, R154 ;  /* 0x000000ffff0e7224 */ /* 0x000fce00078e009a */
.L_x_497:
[----:B------:R-:W-:Y:S05]  /*5510*/  BSYNC B2 ;  /* 0x0000000000027941 */ /* 0x000fea0003800000 */
.L_x_496:
[----:B------:R-:W-:-:S04]  /*5520*/  LEA R50, P3, R16, R118, 0x1 ;  /* 0x0000007610327211 */ /* 0x000fc800078608ff */
[----:B-1----:R-:W-:-:S05]  /*5530*/  LEA.HI.X R51, R16, R115, R17, 0x1, P3 ;  /* 0x0000007310337211 */ /* 0x002fca00018f0c11 */
[----:B----4-:R0:W-:Y:S04]  /*5540*/  ST.E.128 desc[UR56][R50.64], R12 ;  /* 0x0000000c32007985 */ /* 0x0101e8000c101d38 */
.L_x_495:
[----:B------:R-:W-:Y:S05]  /*5550*/  BSYNC B1 ;  /* 0x0000000000017941 */ /* 0x000fea0003800000 */
.L_x_494:
[----:B------:R-:W-:Y:S01]  /*5560*/  ISETP.NE.AND P3, PT, R26, RZ, PT ;  /* 0x000000ff1a00720c */ /* 0x000fe20003f65270 */
[----:B------:R-:W-:-:S12]  /*5570*/  BSSY B1, `(.L_x_498) ;  /* 0x000003b000017945 */ /* 0x000fd80003800000 */
[----:B------:R-:W-:Y:S05]  /*5580*/  @!P3 BRA `(.L_x_499) ;  /* 0x0000000000e4b947 */ /* 0x000fea0003800000 */
[----:B0---4-:R0:W4:Y:S01]  /*5590*/  LDS.128 R12, [R28+0x2000] ;  /* 0x002000001c0c7984 */ /* 0x0111220000000c00 */
[----:B------:R-:W-:Y:S01]  /*55a0*/  ISETP.GE.AND P3, PT, R170, R124, PT ;  /* 0x0000007caa00720c */ /* 0x000fe20003f66270 */
[----:B------:R-:W-:Y:S01]  /*55b0*/  IMAD.MOV.U32 R50, RZ, RZ, R118 ;  /* 0x000000ffff327224 */ /* 0x000fe200078e0076 */
[----:B---3--:R-:W-:Y:S01]  /*55c0*/  SHF.L.U32 R11, R163, 0x3, RZ ;  /* 0x00000003a30b7819 */ /* 0x008fe200000006ff */
[----:B-1----:R-:W-:Y:S01]  /*55d0*/  IMAD.MOV.U32 R51, RZ, RZ, R115 ;  /* 0x000000ffff337224 */ /* 0x002fe200078e0073 */
[----:B------:R-:W-:Y:S03]  /*55e0*/  BSSY B2, `(.L_x_500) ;  /* 0x0000032000027945 */ /* 0x000fe60003800000 */
[----:B------:R-:W-:-:S06]  /*55f0*/  IMAD.WIDE R50, R11, 0x2, R50 ;  /* 0x000000020b327825 */ /* 0x000fcc00078e0232 */
[----:B0-----:R-:W-:Y:S05]  /*5600*/  @P3 BRA `(.L_x_501) ;  /* 0x0000000000bc3947 */ /* 0x001fea0003800000 */
[----:B------:R-:W-:Y:S02]  /*5610*/  SHF.R.U64 R52, R48, 0x10, R49 ;  /* 0x0000001030347819 */ /* 0x000fe40000001231 */
[----:B----4-:R-:W-:Y:S02]  /*5620*/  MOV R48, R13 ;  /* 0x0000000d00307202 */ /* 0x010fe40000000f00 */
[----:B------:R-:W-:Y:S01]  /*5630*/  SHF.R.U64 R13, R46, 0x10, R47 ;  /* 0x000000102e0d7819 */ /* 0x000fe2000000122f */
[----:B------:R-:W-:Y:S01]  /*5640*/  HADD2.F32 R52, -RZ, R52.H0_H0 ;  /* 0x20000034ff347230 */ /* 0x000fe20000004100 */
[----:B------:R-:W-:Y:S01]  /*5650*/  SHF.R.U32.HI R49, RZ, 0x10, R49 ;  /* 0x00000010ff317819 */ /* 0x000fe20000011631 */
[--C-:B------:R-:W-:Y:S02]  /*5660*/  HADD2.F32 R11, -RZ, R48.reuse.H1_H1 ;  /* 0x30000030ff0b7230 */ /* 0x100fe40000004100 */
        /* <DEDUP_REMOVED lines=8> */
[----:B------:R-:W-:Y:S02]  /*56f0*/  IMAD.MOV.U32 R13, RZ, RZ, R12 ;  /* 0x000000ffff0d7224 */ /* 0x000fe400078e000c */
[----:B------:R-:W-:Y:S01]  /*5700*/  HADD2.F32 R12, -RZ, R49.H0_H0 ;  /* 0x20000031ff0c7230 */ /* 0x000fe20000004100 */
[----:B------:R-:W-:Y:S01]  /*5710*/  F2FP.F16.F32.PACK_AB R48, R52, R48 ;  /* 0x000000303430723e */ /* 0x000fe200000000ff */
[--C-:B------:R-:W-:Y:S02]  /*5720*/  HADD2.F32 R15, -RZ, R11.reuse.H1_H1 ;  /* 0x3000000bff0f7230 */ /* 0x100fe40000004100 */
[----:B------:R-:W-:-:S02]  /*5730*/  HADD2.F32 R11, -RZ, R11.H0_H0 ;  /* 0x2000000bff0b7230 */ /* 0x000fc40000004100 */
[----:B------:R-:W-:Y:S02]  /*5740*/  HADD2.F32 R46, -RZ, R46.H0_H0 ;  /* 0x2000002eff2e7230 */ /* 0x000fe40000004100 */
[-C--:B------:R-:W-:Y:S01]  /*5750*/  FMUL.FTZ R47, R15, R12.reuse ;  /* 0x0000000c0f2f7220 */ /* 0x080fe20000410000 */
[----:B------:R-:W-:-:S03]  /*5760*/  FMUL.FTZ R12, R11, R12 ;  /* 0x0000000c0b0c7220 */ /* 0x000fc60000410000 */
[-C--:B------:R-:W-:Y:S01]  /*5770*/  FFMA.FTZ R47, R11, R46.reuse, -R47 ;  /* 0x0000002e0b2f7223 */ /* 0x080fe2000001082f */
[--C-:B------:R-:W-:Y:S02]  /*5780*/  HADD2.F32 R11, -RZ, R152.reuse.H0_H0 ;  /* 0x20000098ff0b7230 */ /* 0x100fe40000004100 */
[----:B------:R-:W-:Y:S01]  /*5790*/  FFMA.FTZ R12, R15, R46, R12 ;  /* 0x0000002e0f0c7223 */ /* 0x000fe2000001000c */
[--C-:B------:R-:W-:Y:S02]  /*57a0*/  HADD2.F32 R15, -RZ, R13.reuse.H1_H1 ;  /* 0x3000000dff0f7230 */ /* 0x100fe40000004100 */
[----:B------:R-:W-:Y:S02]  /*57b0*/  HADD2.F32 R13, -RZ, R13.H0_H0 ;  /* 0x2000000dff0d7230 */ /* 0x000fe40000004100 */
[----:B------:R-:W-:Y:S02]  /*57c0*/  HADD2.F32 R46, -RZ, R151.H0_H0 ;  /* 0x20000097ff2e7230 */ /* 0x000fe40000004100 */
[----:B------:R-:W-:Y:S01]  /*57d0*/  FMUL.FTZ R49, R15, R11 ;  /* 0x0000000b0f317220 */ /* 0x000fe20000410000 */
[----:B------:R-:W-:-:S02]  /*57e0*/  HADD2.F32 R152, -RZ, R152.H1_H1 ;  /* 0x30000098ff987230 */ /* 0x000fc40000004100 */
[C---:B------:R-:W-:Y:S01]  /*57f0*/  FMUL.FTZ R11, R13.reuse, R11 ;  /* 0x0000000b0d0b7220 */ /* 0x040fe20000410000 */
[----:B------:R-:W-:Y:S02]  /*5800*/  HADD2.F32 R151, -RZ, R151.H1_H1 ;  /* 0x30000097ff977230 */ /* 0x000fe40000004100 */
[-C--:B------:R-:W-:Y:S01]  /*5810*/  FFMA.FTZ R49, R13, R46.reuse, -R49 ;  /* 0x0000002e0d317223 */ /* 0x080fe20000010831 */
[--C-:B------:R-:W-:Y:S02]  /*5820*/  HADD2.F32 R13, -RZ, R14.reuse.H1_H1 ;  /* 0x3000000eff0d7230 */ /* 0x100fe40000004100 */
[----:B------:R-:W-:Y:S01]  /*5830*/  FFMA.FTZ R11, R15, R46, R11 ;  /* 0x0000002e0f0b7223 */ /* 0x000fe2000001000b */
[----:B------:R-:W-:Y:S01]  /*5840*/  HADD2.F32 R14, -RZ, R14.H0_H0 ;  /* 0x2000000eff0e7230 */ /* 0x000fe20000004100 */
[----:B------:R-:W-:Y:S01]  /*5850*/  F2FP.F16.F32.PACK_AB R47, R12, R47 ;  /* 0x0000002f0c2f723e */ /* 0x000fe200000000ff */
[-C--:B------:R-:W-:Y:S02]  /*5860*/  FMUL.FTZ R15, R13, R152.reuse ;  /* 0x000000980d0f7220 */ /* 0x080fe40000410000 */
[----:B------:R-:W-:Y:S01]  /*5870*/  F2FP.F16.F32.PACK_AB R11, R11, R49 ;  /* 0x000000310b0b723e */ /* 0x000fe200000000ff */
[C---:B------:R-:W-:Y:S01]  /*5880*/  FMUL.FTZ R152, R14.reuse, R152 ;  /* 0x000000980e987220 */ /* 0x040fe20000410000 */
[----:B------:R-:W-:-:S02]  /*5890*/  FFMA.FTZ R15, R14, R151, -R15 ;  /* 0x000000970e0f7223 */ /* 0x000fc4000001080f */
[----:B------:R-:W-:Y:S01]  /*58a0*/  MOV R12, R11 ;  /* 0x0000000b000c7202 */ /* 0x000fe20000000f00 */
[----:B------:R-:W-:Y:S01]  /*58b0*/  FFMA.FTZ R152, R13, R151, R152 ;  /* 0x000000970d987223 */ /* 0x000fe20000010098 */
[----:B------:R-:W-:-:S04]  /*58c0*/  IMAD.MOV.U32 R13, RZ, RZ, R48 ;  /* 0x000000ffff0d7224 */ /* 0x000fc800078e0030 */
[----:B------:R-:W-:-:S05]  /*58d0*/  F2FP.F16.F32.PACK_AB R15, R152, R15 ;  /* 0x0000000f980f723e */ /* 0x000fca00000000ff */
[----:B------:R-:W-:Y:S01]  /*58e0*/  IMAD.MOV.U32 R14, RZ, RZ, R15 ;  /* 0x000000ffff0e7224 */ /* 0x000fe200078e000f */
[----:B------:R-:W-:-:S07]  /*58f0*/  MOV R15, R47 ;  /* 0x0000002f000f7202 */ /* 0x000fce0000000f00 */
.L_x_501:
[----:B------:R-:W-:Y:S05]  /*5900*/  BSYNC B2 ;  /* 0x0000000000027941 */ /* 0x000fea0003800000 */
.L_x_500:
[----:B----4-:R0:W-:Y:S02]  /*5910*/  ST.E.128 desc[UR56][R50.64], R12 ;  /* 0x0000000c32007985 */ /* 0x0101e4000c101d38 */
.L_x_499:
[----:B------:R-:W-:Y:S05]  /*5920*/  BSYNC B1 ;  /* 0x0000000000017941 */ /* 0x000fea0003800000 */
.L_x_498:
[----:B------:R-:W-:Y:S01]  /*5930*/  ISETP.NE.AND P3, PT, R27, RZ, PT ;  /* 0x000000ff1b00720c */ /* 0x000fe20003f65270 */
[----:B------:R-:W-:-:S12]  /*5940*/  BSSY B1, `(.L_x_502) ;  /* 0x0000035000017945 */ /* 0x000fd80003800000 */
[----:B------:R-:W-:Y:S05]  /*5950*/  @!P3 BRA `(.L_x_503) ;  /* 0x0000000000ccb947 */ /* 0x000fea0003800000 */
[----:B0---4-:R0:W4:Y:S01]  /*5960*/  LDS.128 R12, [R29+0x5000] ;  /* 0x005000001d0c7984 */ /* 0x0111220000000c00 */
[----:B------:R-:W-:Y:S01]  /*5970*/  ISETP.GE.AND P3, PT, R169, R124, PT ;  /* 0x0000007ca900720c */ /* 0x000fe20003f66270 */
[----:B---3--:R-:W-:Y:S01]  /*5980*/  IMAD.SHL.U32 R11, R164, 0x8, RZ ;  /* 0x00000008a40b7824 */ /* 0x008fe200078e00ff */
[----:B-1----:R-:W-:Y:S01]  /*5990*/  MOV R47, R115 ;  /* 0x00000073002f7202 */ /* 0x002fe20000000f00 */
[----:B------:R-:W-:Y:S01]  /*59a0*/  IMAD.MOV.U32 R46, RZ, RZ, R118 ;  /* 0x000000ffff2e7224 */ /* 0x000fe200078e0076 */
[----:B------:R-:W-:Y:S03]  /*59b0*/  BSSY B2, `(.L_x_504) ;  /* 0x000002c000027945 */ /* 0x000fe60003800000 */
[----:B------:R-:W-:-:S06]  /*59c0*/  IMAD.WIDE R46, R11, 0x2, R46 ;  /* 0x000000020b2e7825 */ /* 0x000fcc00078e022e */
[----:B0-----:R-:W-:Y:S05]  /*59d0*/  @P3 BRA `(.L_x_505) ;  /* 0x0000000000a43947 */ /* 0x001fea0003800000 */
[--C-:B------:R-:W-:Y:S01]  /*59e0*/  SHF.R.U64 R11, R42, 0x10, R43.reuse ;  /* 0x000000102a0b7819 */ /* 0x100fe2000000122b */
[--C-:B----4-:R-:W-:Y:S01]  /*59f0*/  HADD2.F32 R48, -RZ, R15.reuse.H1_H1 ;  /* 0x3000000fff307230 */ /* 0x110fe20000004100 */
[----:B------:R-:W-:Y:S01]  /*5a00*/  SHF.R.U32.HI R42, RZ, 0x10, R43 ;  /* 0x00000010ff2a7819 */ /* 0x000fe2000001162b */
[----:B------:R-:W-:Y:S01]  /*5a10*/  HADD2.F32 R15, -RZ, R15.H0_H0 ;  /* 0x2000000fff0f7230 */ /* 0x000fe20000004100 */
[--C-:B------:R-:W-:Y:S01]  /*5a20*/  SHF.R.U64 R43, R44, 0x10, R45.reuse ;  /* 0x000000102c2b7819 */ /* 0x100fe2000000122d */
[----:B------:R-:W-:Y:S01]  /*5a30*/  HADD2.F32 R11, -RZ, R11.H0_H0 ;  /* 0x2000000bff0b7230 */ /* 0x000fe20000004100 */
[----:B------:R-:W-:Y:S01]  /*5a40*/  SHF.R.U32.HI R44, RZ, 0x10, R45 ;  /* 0x00000010ff2c7819 */ /* 0x000fe2000001162d */
[----:B------:R-:W-:Y:S02]  /*5a50*/  HADD2.F32 R45, -RZ, R13.H1_H1 ;  /* 0x3000000dff2d7230 */ /* 0x000fe40000004100 */
[----:B------:R-:W-:Y:S02]  /*5a60*/  HADD2.F32 R43, -RZ, R43.H0_H0 ;  /* 0x2000002bff2b7230 */ /* 0x000fe40000004100 */
[----:B------:R-:W-:-:S02]  /*5a70*/  HADD2.F32 R13, -RZ, R13.H0_H0 ;  /* 0x2000000dff0d7230 */ /* 0x000fc40000004100 */
[----:B------:R-:W-:Y:S02]  /*5a80*/  HADD2.F32 R44, -RZ, R44.H0_H0 ;  /* 0x2000002cff2c7230 */ /* 0x000fe40000004100 */
[----:B------:R-:W-:Y:S02]  /*5a90*/  HADD2.F32 R49, -RZ, R42.H0_H0 ;  /* 0x2000002aff317230 */ /* 0x000fe40000004100 */
[-C--:B------:R-:W-:Y:S01]  /*5aa0*/  FMUL.FTZ R42, R45, R43.reuse ;  /* 0x0000002b2d2a7220 */ /* 0x080fe20000410000 */
[----:B------:R-:W-:Y:S01]  /*5ab0*/  FMUL.FTZ R50, R13, R43 ;  /* 0x0000002b0d327220 */ /* 0x000fe20000410000 */
[-C--:B------:R-:W-:Y:S01]  /*5ac0*/  FMUL.FTZ R43, R48, R44.reuse ;  /* 0x0000002c302b7220 */ /* 0x080fe20000410000 */
[----:B------:R-:W-:Y:S01]  /*5ad0*/  FMUL.FTZ R44, R15, R44 ;  /* 0x0000002c0f2c7220 */ /* 0x000fe20000410000 */
[-C--:B------:R-:W-:Y:S01]  /*5ae0*/  FFMA.FTZ R42, R13, R11.reuse, -R42 ;  /* 0x0000000b0d2a7223 */ /* 0x080fe2000001082a */
[----:B------:R-:W-:Y:S01]  /*5af0*/  FFMA.FTZ R50, R45, R11, R50 ;  /* 0x0000000b2d327223 */ /* 0x000fe20000010032 */
[----:B------:R-:W-:Y:S01]  /*5b00*/  FFMA.FTZ R43, R15, R49, -R43 ;  /* 0x000000310f2b7223 */ /* 0x000fe2000001082b */
[----:B------:R-:W-:-:S02]  /*5b10*/  HADD2.F32 R15, -RZ, R12.H1_H1 ;  /* 0x3000000cff0f7230 */ /* 0x000fc40000004100 */
[----:B------:R-:W-:Y:S01]  /*5b20*/  FFMA.FTZ R44, R48, R49, R44 ;  /* 0x00000031302c7223 */ /* 0x000fe2000001002c */
[--C-:B------:R-:W-:Y:S01]  /*5b30*/  HADD2.F32 R13, -RZ, R147.reuse.H0_H0 ;  /* 0x20000093ff0d7230 */ /* 0x100fe20000004100 */
[----:B------:R-:W-:Y:S01]  /*5b40*/  F2FP.F16.F32.PACK_AB R42, R50, R42 ;  /* 0x0000002a322a723e */ /* 0x000fe200000000ff */
[----:B------:R-:W-:Y:S02]  /*5b50*/  HADD2.F32 R12, -RZ, R12.H0_H0 ;  /* 0x2000000cff0c7230 */ /* 0x000fe40000004100 */
[----:B------:R-:W-:Y:S02]  /*5b60*/  HADD2.F32 R147, -RZ, R147.H1_H1 ;  /* 0x30000093ff937230 */ /* 0x000fe40000004100 */
[-C--:B------:R-:W-:Y:S01]  /*5b70*/  FMUL.FTZ R48, R15, R13.reuse ;  /* 0x0000000d0f307220 */ /* 0x080fe20000410000 */
[--C-:B------:R-:W-:Y:S02]  /*5b80*/  HADD2.F32 R45, -RZ, R14.reuse.H1_H1 ;  /* 0x3000000eff2d7230 */ /* 0x100fe40000004100 */
[----:B------:R-:W-:Y:S01]  /*5b90*/  FMUL.FTZ R49, R12, R13 ;  /* 0x0000000d0c317220 */ /* 0x000fe20000410000 */
[----:B------:R-:W-:-:S02]  /*5ba0*/  HADD2.F32 R14, -RZ, R14.H0_H0 ;  /* 0x2000000eff0e7230 */ /* 0x000fc40000004100 */
[--C-:B------:R-:W-:Y:S02]  /*5bb0*/  HADD2.F32 R11, -RZ, R146.reuse.H0_H0 ;  /* 0x20000092ff0b7230 */ /* 0x100fe40000004100 */
[-C--:B------:R-:W-:Y:S01]  /*5bc0*/  FMUL.FTZ R13, R45, R147.reuse ;  /* 0x000000932d0d7220 */ /* 0x080fe20000410000 */
[----:B------:R-:W-:Y:S02]  /*5bd0*/  HADD2.F32 R146, -RZ, R146.H1_H1 ;  /* 0x30000092ff927230 */ /* 0x000fe40000004100 */
[----:B------:R-:W-:Y:S01]  /*5be0*/  FMUL.FTZ R147, R14, R147 ;  /* 0x000000930e937220 */ /* 0x000fe20000410000 */
[-C--:B------:R-:W-:Y:S01]  /*5bf0*/  FFMA.FTZ R48, R12, R11.reuse, -R48 ;  /* 0x0000000b0c307223 */ /* 0x080fe20000010830 */
[----:B------:R-:W-:Y:S01]  /*5c00*/  FFMA.FTZ R49, R15, R11, R49 ;  /* 0x0000000b0f317223 */ /* 0x000fe20000010031 */
[-C--:B------:R-:W-:Y:S01]  /*5c10*/  FFMA.FTZ R13, R14, R146.reuse, -R13 ;  /* 0x000000920e0d7223 */ /* 0x080fe2000001080d */
[----:B------:R-:W-:Y:S01]  /*5c20*/  FFMA.FTZ R146, R45, R146, R147 ;  /* 0x000000922d927223 */ /* 0x000fe20000010093 */
[----:B------:R-:W-:-:S02]  /*5c30*/  F2FP.F16.F32.PACK_AB R15, R44, R43 ;  /* 0x0000002b2c0f723e */ /* 0x000fc400000000ff */
[----:B------:R-:W-:Y:S02]  /*5c40*/  F2FP.F16.F32.PACK_AB R12, R49, R48 ;  /* 0x00000030310c723e */ /* 0x000fe400000000ff */
[----:B------:R-:W-:Y:S01]  /*5c50*/  F2FP.F16.F32.PACK_AB R14, R146, R13 ;  /* 0x0000000d920e723e */ /* 0x000fe200000000ff */
[----:B------:R-:W-:-:S07]  /*5c60*/  IMAD.MOV.U32 R13, RZ, RZ, R42 ;  /* 0x000000ffff0d7224 */ /* 0x000fce00078e002a */
.L_x_505:
[----:B------:R-:W-:Y:S05]  /*5c70*/  BSYNC B2 ;  /* 0x0000000000027941 */ /* 0x000fea0003800000 */
.L_x_504:
[----:B----4-:R0:W-:Y:S02]  /*5c80*/  ST.E.128 desc[UR56][R46.64], R12 ;  /* 0x0000000c2e007985 */ /* 0x0101e4000c101d38 */
.L_x_503:
[----:B------:R-:W-:Y:S05]  /*5c90*/  BSYNC B1 ;  /* 0x0000000000017941 */ /* 0x000fea0003800000 */
.L_x_502:
[----:B------:R-:W-:Y:S01]  /*5ca0*/  ISETP.NE.AND P3, PT, R101, RZ, PT ;  /* 0x000000ff6500720c */ /* 0x000fe20003f65270 */
[----:B------:R-:W-:-:S12]  /*5cb0*/  BSSY B1, `(.L_x_506) ;  /* 0x0000035000017945 */ /* 0x000fd80003800000 */
[----:B------:R-:W-:Y:S05]  /*5cc0*/  @!P3 BRA `(.L_x_507) ;  /* 0x0000000000ccb947 */ /* 0x000fea0003800000 */
[----:B0---4-:R0:W4:Y:S01]  /*5cd0*/  LDS.128 R12, [R28+0x5000] ;  /* 0x005000001c0c7984 */ /* 0x0111220000000c00 */
[C---:B------:R-:W-:Y:S01]  /*5ce0*/  LEA R42, P3, R19.reuse, R118, 0x1 ;  /* 0x00000076132a7211 */ /* 0x040fe200078608ff */
[----:B------:R-:W-:Y:S03]  /*5cf0*/  BSSY B2, `(.L_x_508) ;  /* 0x000002f000027945 */ /* 0x000fe60003800000 */
[----:B-1----:R-:W-:Y:S02]  /*5d00*/  LEA.HI.X R43, R19, R115, R165, 0x1, P3 ;  /* 0x00000073132b7211 */ /* 0x002fe400018f0ca5 */
[----:B------:R-:W-:-:S13]  /*5d10*/  ISETP.GE.AND P3, PT, R172, R124, PT ;  /* 0x0000007cac00720c */ /* 0x000fda0003f66270 */
[----:B0-----:R-:W-:Y:S05]  /*5d20*/  @P3 BRA `(.L_x_509) ;  /* 0x0000000000ac3947 */ /* 0x001fea0003800000 */
[----:B------:R-:W-:Y:S01]  /*5d30*/  SHF.R.U64 R44, R38, 0x10, R39 ;  /* 0x00000010262c7819 */ /* 0x000fe20000001227 */
[----:B---34-:R-:W-:Y:S01]  /*5d40*/  IMAD.MOV.U32 R11, RZ, RZ, R13 ;  /* 0x000000ffff0b7224 */ /* 0x018fe200078e000d */
[----:B------:R-:W-:Y:S01]  /*5d50*/  SHF.R.U32.HI R38, RZ, 0x10, R39 ;  /* 0x00000010ff267819 */ /* 0x000fe20000011627 */
[--C-:B------:R-:W-:Y:S01]  /*5d60*/  HADD2.F32 R46, -RZ, R15.reuse.H0_H0 ;  /* 0x2000000fff2e7230 */ /* 0x100fe20000004100 */
[--C-:B------:R-:W-:Y:S01]  /*5d70*/  SHF.R.U64 R48, R40, 0x10, R41.reuse ;  /* 0x0000001028307819 */ /* 0x100fe20000001229 */
[----:B------:R-:W-:Y:S01]  /*5d80*/  HADD2.F32 R40, -RZ, R15.H1_H1 ;  /* 0x3000000fff287230 */ /* 0x000fe20000004100 */
[----:B------:R-:W-:Y:S01]  /*5d90*/  SHF.R.U32.HI R39, RZ, 0x10, R41 ;  /* 0x00000010ff277819 */ /* 0x000fe20000011629 */
[----:B------:R-:W-:Y:S02]  /*5da0*/  HADD2.F32 R13, -RZ, R11.H1_H1 ;  /* 0x3000000bff0d7230 */ /* 0x000fe40000004100 */
[----:B------:R-:W-:Y:S02]  /*5db0*/  HADD2.F32 R48, -RZ, R48.H0_H0 ;  /* 0x20000030ff307230 */ /* 0x000fe40000004100 */
[----:B------:R-:W-:-:S02]  /*5dc0*/  HADD2.F32 R39, -RZ, R39.H0_H0 ;  /* 0x20000027ff277230 */ /* 0x000fc40000004100 */
[----:B------:R-:W-:Y:S02]  /*5dd0*/  HADD2.F32 R11, -RZ, R11.H0_H0 ;  /* 0x2000000bff0b7230 */ /* 0x000fe40000004100 */
[----:B------:R-:W-:Y:S02]  /*5de0*/  HADD2.F32 R44, -RZ, R44.H0_H0 ;  /* 0x2000002cff2c7230 */ /* 0x000fe40000004100 */
[-C--:B------:R-:W-:Y:S01]  /*5df0*/  FMUL.FTZ R41, R40, R39.reuse ;  /* 0x0000002728297220 */ /* 0x080fe20000410000 */
[----:B------:R-:W-:Y:S02]  /*5e00*/  HADD2.F32 R15, -RZ, R38.H0_H0 ;  /* 0x20000026ff0f7230 */ /* 0x000fe40000004100 */
[-C--:B------:R-:W-:Y:S01]  /*5e10*/  FMUL.FTZ R38, R13, R48.reuse ;  /* 0x000000300d267220 */ /* 0x080fe20000410000 */
[C---:B------:R-:W-:Y:S01]  /*5e20*/  FMUL.FTZ R48, R11.reuse, R48 ;  /* 0x000000300b307220 */ /* 0x040fe20000410000 */
[C---:B------:R-:W-:Y:S02]  /*5e30*/  FMUL.FTZ R39, R46.reuse, R39 ;  /* 0x000000272e277220 */ /* 0x040fe40000410000 */
[-C--:B------:R-:W-:Y:S01]  /*5e40*/  FFMA.FTZ R11, R11, R44.reuse, -R38 ;  /* 0x0000002c0b0b7223 */ /* 0x080fe20000010826 */
[----:B------:R-:W-:Y:S01]  /*5e50*/  FFMA.FTZ R38, R13, R44, R48 ;  /* 0x0000002c0d267223 */ /* 0x000fe20000010030 */
[-C--:B------:R-:W-:Y:S01]  /*5e60*/  FFMA.FTZ R13, R46, R15.reuse, -R41 ;  /* 0x0000000f2e0d7223 */ /* 0x080fe20000010829 */
[----:B------:R-:W-:Y:S01]  /*5e70*/  FFMA.FTZ R40, R40, R15, R39 ;  /* 0x0000000f28287223 */ /* 0x000fe20000010027 */
[----:B------:R-:W-:-:S02]  /*5e80*/  HADD2.F32 R39, -RZ, R144.H0_H0 ;  /* 0x20000090ff277230 */ /* 0x000fc40000004100 */
[--C-:B------:R-:W-:Y:S01]  /*5e90*/  HADD2.F32 R46, -RZ, R12.reuse.H1_H1 ;  /* 0x3000000cff2e7230 */ /* 0x100fe20000004100 */
        /* <DEDUP_REMOVED lines=15> */
[----:B------:R-:W-:Y:S01]  /*5f90*/  F2FP.F16.F32.PACK_AB R15, R40, R13 ;  /* 0x0000000d280f723e */ /* 0x000fe200000000ff */
[----:B------:R-:W-:Y:S01]  /*5fa0*/  IMAD.MOV.U32 R13, RZ, RZ, R11 ;  /* 0x000000ffff0d7224 */ /* 0x000fe200078e000b */
[----:B------:R-:W-:-:S02]  /*5fb0*/  F2FP.F16.F32.PACK_AB R46, R46, R45 ;  /* 0x0000002d2e2e723e */ /* 0x000fc400000000ff */
[----:B------:R-:W-:Y:S02]  /*5fc0*/  F2FP.F16.F32.PACK_AB R14, R12, R47 ;  /* 0x0000002f0c0e723e */ /* 0x000fe400000000ff */
[----:B------:R-:W-:-:S07]  /*5fd0*/  MOV R12, R46 ;  /* 0x0000002e000c7202 */ /* 0x000fce0000000f00 */
.L_x_509:
[----:B------:R-:W-:Y:S05]  /*5fe0*/  BSYNC B2 ;  /* 0x0000000000027941 */ /* 0x000fea0003800000 */
.L_x_508:
[----:B----4-:R0:W-:Y:S02]  /*5ff0*/  ST.E.128 desc[UR56][R42.64], R12 ;  /* 0x0000000c2a007985 */ /* 0x0101e4000c101d38 */
.L_x_507:
[----:B------:R-:W-:Y:S05]  /*6000*/  BSYNC B1 ;  /* 0x0000000000017941 */ /* 0x000fea0003800000 */
.L_x_506:
        /* <DEDUP_REMOVED lines=9> */
[----:B---3--:R-:W-:Y:S01]  /*60a0*/  SHF.R.U64 R11, R34, 0x10, R35 ;  /* 0x00000010220b7819 */ /* 0x008fe20000001223 */
[----:B----4-:R-:W-:Y:S01]  /*60b0*/  IMAD.MOV.U32 R29, RZ, RZ, R12 ;  /* 0x000000ffff1d7224 */ /* 0x010fe200078e000c */
[--C-:B------:R-:W-:Y:S01]  /*60c0*/  SHF.R.U64 R36, R36, 0x10, R37.reuse ;  /* 0x0000001024247819 */ /* 0x100fe20000001225 */
[----:B------:R-:W-:Y:S01]  /*60d0*/  HADD2.F32 R12, -RZ, R13.H1_H1 ;  /* 0x3000000dff0c7230 */ /* 0x000fe20000004100 */
[----:B------:R-:W-:Y:S01]  /*60e0*/  SHF.R.U32.HI R37, RZ, 0x10, R37 ;  /* 0x00000010ff257819 */ /* 0x000fe20000011625 */
[----:B------:R-:W-:Y:S01]  /*60f0*/  HADD2.F32 R34, -RZ, R15.H1_H1 ;  /* 0x3000000fff227230 */ /* 0x000fe20000004100 */
[----:B------:R-:W-:Y:S01]  /*6100*/  SHF.R.U32.HI R40, RZ, 0x10, R35 ;  /* 0x00000010ff287819 */ /* 0x000fe20000011623 */
[----:B------:R-:W-:Y:S02]  /*6110*/  HADD2.F32 R35, -RZ, R11.H0_H0 ;  /* 0x2000000bff237230 */ /* 0x000fe40000004100 */
[----:B------:R-:W-:Y:S02]  /*6120*/  HADD2.F32 R36, -RZ, R36.H0_H0 ;  /* 0x20000024ff247230 */ /* 0x000fe40000004100 */
[----:B------:R-:W-:-:S02]  /*6130*/  HADD2.F32 R11, -RZ, R13.H0_H0 ;  /* 0x2000000dff0b7230 */ /* 0x000fc40000004100 */
[----:B------:R-:W-:Y:S02]  /*6140*/  HADD2.F32 R37, -RZ, R37.H0_H0 ;  /* 0x20000025ff257230 */ /* 0x000fe40000004100 */
[----:B------:R-:W-:Y:S02]  /*6150*/  HADD2.F32 R13, -RZ, R15.H0_H0 ;  /* 0x2000000fff0d7230 */ /* 0x000fe40000004100 */
[-C--:B------:R-:W-:Y:S01]  /*6160*/  FMUL.FTZ R41, R11, R36.reuse ;  /* 0x000000240b297220 */ /* 0x080fe20000410000 */
[----:B------:R-:W-:Y:S02]  /*6170*/  HADD2.F32 R15, -RZ, R40.H0_H0 ;  /* 0x20000028ff0f7230 */ /* 0x000fe40000004100 */
[----:B------:R-:W-:Y:S01]  /*6180*/  FMUL.FTZ R40, R12, R36 ;  /* 0x000000240c287220 */ /* 0x000fe20000410000 */
[-C--:B------:R-:W-:Y:S01]  /*6190*/  FMUL.FTZ R36, R34, R37.reuse ;  /* 0x0000002522247220 */ /* 0x080fe20000410000 */
[----:B------:R-:W-:Y:S01]  /*61a0*/  FMUL.FTZ R37, R13, R37 ;  /* 0x000000250d257220 */ /* 0x000fe20000410000 */
[-C--:B------:R-:W-:Y:S01]  /*61b0*/  FFMA.FTZ R12, R12, R35.reuse, R41 ;  /* 0x000000230c0c7223 */ /* 0x080fe20000010029 */
[----:B------:R-:W-:Y:S01]  /*61c0*/  FFMA.FTZ R11, R11, R35, -R40 ;  /* 0x000000230b0b7223 */ /* 0x000fe20000010828 */
[-C--:B------:R-:W-:Y:S01]  /*61d0*/  FFMA.FTZ R13, R13, R15.reuse, -R36 ;  /* 0x0000000f0d0d7223 */ /* 0x080fe20000010824 */
[----:B------:R-:W-:Y:S01]  /*61e0*/  FFMA.FTZ R44, R34, R15, R37 ;  /* 0x0000000f222c7223 */ /* 0x000fe20000010025 */
[----:B------:R-:W-:-:S02]  /*61f0*/  HADD2.F32 R40, -RZ, R135.H0_H0 ;  /* 0x20000087ff287230 */ /* 0x000fc40000004100 */
[----:B------:R-:W-:Y:S01]  /*6200*/  HADD2.F32 R15, -RZ, R29.H1_H1 ;  /* 0x3000001dff0f7230 */ /* 0x000fe20000004100 */
[----:B------:R-:W-:Y:S01]  /*6210*/  F2FP.F16.F32.PACK_AB R11, R12, R11 ;  /* 0x0000000b0c0b723e */ /* 0x000fe200000000ff */
[----:B------:R-:W-:Y:S01]  /*6220*/  HADD2.F32 R135, -RZ, R135.H1_H1 ;  /* 0x30000087ff877230 */ /* 0x000fe20000004100 */
[----:B------:R-:W-:Y:S01]  /*6230*/  F2FP.F16.F32.PACK_AB R44, R44, R13 ;  /* 0x0000000d2c2c723e */ /* 0x000fe200000000ff */
[----:B------:R-:W-:Y:S02]  /*6240*/  HADD2.F32 R29, -RZ, R29.H0_H0 ;  /* 0x2000001dff1d7230 */ /* 0x000fe40000004100 */
[-C--:B------:R-:W-:Y:S01]  /*6250*/  FMUL.FTZ R42, R15, R40.reuse ;  /* 0x000000280f2a7220 */ /* 0x080fe20000410000 */
[--C-:B------:R-:W-:Y:S01]  /*6260*/  HADD2.F32 R34, -RZ, R14.reuse.H1_H1 ;  /* 0x3000000eff227230 */ /* 0x100fe20000004100 */
[----:B------:R-:W-:Y:S01]  /*6270*/  MOV R13, R11 ;  /* 0x0000000b000d7202 */ /* 0x000fe20000000f00 */
[----:B------:R-:W-:Y:S02]  /*6280*/  HADD2.F32 R14, -RZ, R14.H0_H0 ;  /* 0x2000000eff0e7230 */ /* 0x000fe40000004100 */
[----:B------:R-:W-:Y:S01]  /*6290*/  FMUL.FTZ R40, R29, R40 ;  /* 0x000000281d287220 */ /* 0x000fe20000410000 */
[----:B------:R-:W-:-:S02]  /*62a0*/  HADD2.F32 R36, -RZ, R117.H0_H0 ;  /* 0x20000075ff247230 */ /* 0x000fc40000004100 */
[-C--:B------:R-:W-:Y:S01]  /*62b0*/  FMUL.FTZ R35, R34, R135.reuse ;  /* 0x0000008722237220 */ /* 0x080fe20000410000 */
[----:B------:R-:W-:Y:S02]  /*62c0*/  HADD2.F32 R117, -RZ, R117.H1_H1 ;  /* 0x30000075ff757230 */ /* 0x000fe40000004100 */
[C---:B------:R-:W-:Y:S01]  /*62d0*/  FMUL.FTZ R135, R14.reuse, R135 ;  /* 0x000000870e877220 */ /* 0x040fe20000410000 */
[-C--:B------:R-:W-:Y:S01]  /*62e0*/  FFMA.FTZ R42, R29, R36.reuse, -R42 ;  /* 0x000000241d2a7223 */ /* 0x080fe2000001082a */
[----:B------:R-:W-:Y:S01]  /*62f0*/  FFMA.FTZ R15, R15, R36, R40 ;  /* 0x000000240f0f7223 */ /* 0x000fe20000010028 */
[-C--:B------:R-:W-:Y:S01]  /*6300*/  FFMA.FTZ R35, R14, R117.reuse, -R35 ;  /* 0x000000750e237223 */ /* 0x080fe20000010823 */
[----:B------:R-:W-:-:S03]  /*6310*/  FFMA.FTZ R34, R34, R117, R135 ;  /* 0x0000007522227223 */ /* 0x000fc60000010087 */
[----:B------:R-:W-:Y:S01]  /*6320*/  F2FP.F16.F32.PACK_AB R12, R15, R42 ;  /* 0x0000002a0f0c723e */ /* 0x000fe200000000ff */
[----:B------:R-:W-:Y:S01]  /*6330*/  IMAD.MOV.U32 R15, RZ, RZ, R44 ;  /* 0x000000ffff0f7224 */ /* 0x000fe200078e002c */
[----:B------:R-:W-:-:S07]  /*6340*/  F2FP.F16.F32.PACK_AB R14, R34, R35 ;  /* 0x00000023220e723e */ /* 0x000fce00000000ff */
.L_x_513:
[----:B------:R-:W-:Y:S05]  /*6350*/  BSYNC B2 ;  /* 0x0000000000027941 */ /* 0x000fea0003800000 */
.L_x_512:
[----:B----4-:R0:W-:Y:S02]  /*6360*/  ST.E.128 desc[UR56][R38.64], R12 ;  /* 0x0000000c26007985 */ /* 0x0101e4000c101d38 */
.L_x_511:
[----:B------:R-:W-:Y:S05]  /*6370*/  BSYNC B1 ;  /* 0x0000000000017941 */ /* 0x000fea0003800000 */
.L_x_510:
[----:B------:R-:W-:-:S13]  /*6380*/  ISETP.NE.AND P3, PT, R87, RZ, PT ;  /* 0x000000ff5700720c */ /* 0x000fda0003f65270 */
[----:B------:R-:W-:Y:S05]  /*6390*/  @!P3 BRA `(.L_x_493) ;  /* 0x000000440044b947 */ /* 0x000fea0003800000 */
[----:B0---4-:R0:W4:Y:S01]  /*63a0*/  LDS.128 R12, [R28+0x8000] ;  /* 0x008000001c0c7984 */ /* 0x0111220000000c00 */
[C---:B------:R-:W-:Y:S01]  /*63b0*/  LEA R34, P3, R23.reuse, R118, 0x1 ;  /* 0x0000007617227211 */ /* 0x040fe200078608ff */
[----:B------:R-:W-:Y:S03]  /*63c0*/  BSSY B1, `(.L_x_514) ;  /* 0x000002c000017945 */ /* 0x000fe60003800000 */
[----:B-1----:R-:W-:Y:S02]  /*63d0*/  LEA.HI.X R35, R23, R115, R175, 0x1, P3 ;  /* 0x0000007317237211 */ /* 0x002fe400018f0caf */
[----:B------:R-:W-:-:S13]  /*63e0*/  ISETP.GE.AND P3, PT, R173, R124, PT ;  /* 0x0000007cad00720c */ /* 0x000fda0003f66270 */
[----:B0-----:R-:W-:Y:S05]  /*63f0*/  @P3 BRA `(.L_x_515) ;  /* 0x0000000000a03947 */ /* 0x001fea0003800000 */
[--C-:B------:R-:W-:Y:S01]  /*6400*/  SHF.R.U64 R30, R30, 0x10, R31.reuse ;  /* 0x000000101e1e7819 */ /* 0x100fe2000000121f */
[----:B----4-:R-:W-:Y:S01]  /*6410*/  HADD2.F32 R28, -RZ, R15.H1_H1 ;  /* 0x3000000fff1c7230 */ /* 0x010fe20000004100 */
[----:B------:R-:W-:Y:S01]  /*6420*/  SHF.R.U32.HI R29, RZ, 0x10, R31 ;  /* 0x00000010ff1d7819 */ /* 0x000fe2000001161f */
[----:B---3--:R-:W-:Y:S01]  /*6430*/  HADD2.F32 R11, -RZ, R13.H1_H1 ;  /* 0x3000000dff0b7230 */ /* 0x008fe20000004100 */
[--C-:B------:R-:W-:Y:S01]  /*6440*/  SHF.R.U64 R32, R32, 0x10, R33.reuse ;  /* 0x0000001020207819 */ /* 0x100fe20000001221 */
[----:B------:R-:W-:Y:S01]  /*6450*/  HADD2.F32 R15, -RZ, R15.H0_H0 ;  /* 0x2000000fff0f7230 */ /* 0x000fe20000004100 */
[----:B------:R-:W-:Y:S01]  /*6460*/  SHF.R.U32.HI R31, RZ, 0x10, R33 ;  /* 0x00000010ff1f7819 */ /* 0x000fe20000011621 */
[----:B------:R-:W-:Y:S02]  /*6470*/  HADD2.F32 R13, -RZ, R13.H0_H0 ;  /* 0x2000000dff0d7230 */ /* 0x000fe40000004100 */
[----:B------:R-:W-:Y:S02]  /*6480*/  HADD2.F32 R32, -RZ, R32.H0_H0 ;  /* 0x20000020ff207230 */ /* 0x000fe40000004100 */
[----:B------:R-:W-:-:S02]  /*6490*/  HADD2.F32 R31, -RZ, R31.H0_H0 ;  /* 0x2000001fff1f7230 */ /* 0x000fc40000004100 */
[----:B------:R-:W-:Y:S02]  /*64a0*/  HADD2.F32 R29, -RZ, R29.H0_H0 ;  /* 0x2000001dff1d7230 */ /* 0x000fe40000004100 */
[-C--:B------:R-:W-:Y:S01]  /*64b0*/  FMUL.FTZ R36, R11, R32.reuse ;  /* 0x000000200b247220 */ /* 0x080fe20000410000 */
[----:B------:R-:W-:Y:S02]  /*64c0*/  HADD2.F32 R30, -RZ, R30.H0_H0 ;  /* 0x2000001eff1e7230 */ /* 0x000fe40000004100 */
[-C--:B------:R-:W-:Y:S01]  /*64d0*/  FMUL.FTZ R33, R15, R31.reuse ;  /* 0x0000001f0f217220 */ /* 0x080fe20000410000 */
[C---:B------:R-:W-:Y:S01]  /*64e0*/  FMUL.FTZ R32, R13.reuse, R32 ;  /* 0x000000200d207220 */ /* 0x040fe20000410000 */
[C---:B------:R-:W-:Y:S02]  /*64f0*/  FMUL.FTZ R38, R28.reuse, R31 ;  /* 0x0000001f1c267220 */ /* 0x040fe40000410000 */
[----:B------:R-:W-:Y:S01]  /*6500*/  FFMA.FTZ R37, R28, R29, R33 ;  /* 0x0000001d1c257223 */ /* 0x000fe20000010021 */
[-C--:B------:R-:W-:Y:S01]  /*6510*/  FFMA.FTZ R36, R13, R30.reuse, -R36 ;  /* 0x0000001e0d247223 */ /* 0x080fe20000010824 */
[----:B------:R-:W-:Y:S01]  /*6520*/  FFMA.FTZ R31, R11, R30, R32 ;  /* 0x0000001e0b1f7223 */ /* 0x000fe20000010020 */
[----:B------:R-:W-:-:S02]  /*6530*/  HADD2.F32 R28, -RZ, R116.H0_H0 ;  /* 0x20000074ff1c7230 */ /* 0x000fc40000004100 */
[----:B------:R-:W-:Y:S01]  /*6540*/  FFMA.FTZ R38, R15, R29, -R38 ;  /* 0x0000001d0f267223 */ /* 0x000fe20000010826 */
[----:B------:R-:W-:Y:S02]  /*6550*/  HADD2.F32 R116, -RZ, R116.H1_H1 ;  /* 0x30000074ff747230 */ /* 0x000fe40000004100 */
[----:B------:R-:W-:Y:S02]  /*6560*/  HADD2.F32 R11, -RZ, R12.H1_H1 ;  /* 0x3000000cff0b7230 */ /* 0x000fe40000004100 */
[----:B------:R-:W-:Y:S02]  /*6570*/  HADD2.F32 R13, -RZ, R14.H1_H1 ;  /* 0x3000000eff0d7230 */ /* 0x000fe40000004100 */
[----:B------:R-:W-:Y:S02]  /*6580*/  HADD2.F32 R12, -RZ, R12.H0_H0 ;  /* 0x2000000cff0c7230 */ /* 0x000fe40000004100 */
[----:B------:R-:W-:Y:S01]  /*6590*/  FMUL.FTZ R29, R11, R28 ;  /* 0x0000001c0b1d7220 */ /* 0x000fe20000410000 */
[----:B------:R-:W-:-:S02]  /*65a0*/  HADD2.F32 R14, -RZ, R14.H0_H0 ;  /* 0x2000000eff0e7230 */ /* 0x000fc40000004100 */
[----:B------:R-:W-:Y:S01]  /*65b0*/  FMUL.FTZ R33, R13, R116 ;  /* 0x000000740d217220 */ /* 0x000fe20000410000 */
[--C-:B------:R-:W-:Y:S02]  /*65c0*/  HADD2.F32 R15, -RZ, R79.reuse.H0_H0 ;  /* 0x2000004fff0f7230 */ /* 0x100fe40000004100 */
[----:B------:R-:W-:Y:S01]  /*65d0*/  FMUL.FTZ R28, R12, R28 ;  /* 0x0000001c0c1c7220 */ /* 0x000fe20000410000 */
        /* <DEDUP_REMOVED lines=8> */
[----:B------:R-:W-:Y:S02]  /*6660*/  F2FP.F16.F32.PACK_AB R12, R28, R29 ;  /* 0x0000001d1c0c723e */ /* 0x000fe400000000ff */
[----:B------:R-:W-:-:S07]  /*6670*/  F2FP.F16.F32.PACK_AB R14, R116, R33 ;  /* 0x00000021740e723e */ /* 0x000fce00000000ff */
.L_x_515:
[----:B------:R-:W-:Y:S05]  /*6680*/  BSYNC B1 ;  /* 0x0000000000017941 */ /* 0x000fea0003800000 */
.L_x_514:
[----:B----4-:R0:W-:Y:S01]  /*6690*/  ST.E.128 desc[UR56][R34.64], R12 ;  /* 0x0000000c22007985 */ /* 0x0101e2000c101d38 */
[----:B------:R-:W-:Y:S05]  /*66a0*/  BRA `(.L_x_493) ;  /* 0x0000004000807947 */ /* 0x000fea0003800000 */
.L_x_459:
        /* <DEDUP_REMOVED lines=20> */
[----:B------:R-:W-:Y:S01]  /*67f0*/  CS2R R50, SRZ ;  /* 0x0000000000327805 */ /* 0x000fe2000001ff00 */
[----:B------:R-:W-:Y:S01]  /*6800*/  IMAD.X R29, R11, 0x1, R104, P2 ;  /* 0x000000010b1d7824 */ /* 0x000fe200010e0668 */
[----:B------:R-:W-:Y:S02]  /*6810*/  LEA R52, P2, R28, UR4, 0x1 ;  /* 0x000000041c347c11 */ /* 0x000fe4000f8408ff */
[----:B------:R-:W-:-:S02]  /*6820*/  CS2R R48, SRZ ;  /* 0x0000000000307805 */ /* 0x000fc4000001ff00 */
[----:B------:R-:W-:Y:S01]  /*6830*/  LEA.HI.X R53, R28, UR5, R29, 0x1, P2 ;  /* 0x000000051c357c11 */ /* 0x000fe200090f0c1d */
[----:B------:R-:W-:Y:S01]  /*6840*/  ULDC.64 UR4, c[0x0][0x400] ;  /* 0x0001000000047ab9 */ /* 0x000fe20000000a00 */
[----:B------:R-:W-:-:S04]  /*6850*/  IADD3 R28, P2, R90, R12, RZ ;  /* 0x0000000c5a1c7210 */ /* 0x000fc80007f5e0ff */
[----:B------:R-:W-:Y:S02]  /*6860*/  IADD3.X R29, R78, R103, RZ, P2, !PT ;  /* 0x000000674e1d7210 */ /* 0x000fe400017fe4ff */
[----:B------:R-:W-:-:S04]  /*6870*/  LEA R56, P2, R28, UR4, 0x1 ;  /* 0x000000041c387c11 */ /* 0x000fc8000f8408ff */
[----:B------:R-:W-:Y:S02]  /*6880*/  LEA.HI.X R57, R28, UR5, R29, 0x1, P2 ;  /* 0x000000051c397c11 */ /* 0x000fe400090f0c1d */
[----:B------:R-:W-:Y:S02]  /*6890*/  ISETP.GE.AND P2, PT, R16, R124, PT ;  /* 0x0000007c1000720c */ /* 0x000fe40003f46270 */
[----:B------:R-:W-:Y:S02]  /*68a0*/  CS2R R34, SRZ ;  /* 0x0000000000227805 */ /* 0x000fe4000001ff00 */
[----:B------:R-:W-:Y:S02]  /*68b0*/  CS2R R32, SRZ ;  /* 0x0000000000207805 */ /* 0x000fe4000001ff00 */
[----:B------:R-:W-:Y:S02]  /*68c0*/  CS2R R46, SRZ ;  /* 0x00000000002e7805 */ /* 0x000fe4000001ff00 */
[----:B------:R-:W-:-:S05]  /*68d0*/  CS2R R44, SRZ ;  /* 0x00000000002c7805 */ /* 0x000fca000001ff00 */
[----:B------:R0:W5:Y:S04]  /*68e0*/  @!P2 LDG.E.128 R36, desc[UR56][R52.64] ;  /* 0x000000383424a981 */ /* 0x000168000c1e1d00 */
[----:B------:R0:W5:Y:S01]  /*68f0*/  @!P2 LDG.E.128 R48, desc[UR56][R56.64] ;  /* 0x000000383830a981 */ /* 0x000162000c1e1d00 */
[----:B------:R-:W-:Y:S02]  /*6900*/  ISETP.GE.AND P2, PT, R0, R124, PT ;  /* 0x0000007c0000720c */ /* 0x000fe40003f46270 */
[----:B------:R-:W-:Y:S02]  /*6910*/  CS2R R30, SRZ ;  /* 0x00000000001e7805 */ /* 0x000fe4000001ff00 */
[----:B------:R-:W-:Y:S02]  /*6920*/  CS2R R28, SRZ ;  /* 0x00000000001c7805 */ /* 0x000fe4000001ff00 */
[----:B------:R-:W-:-:S02]  /*6930*/  CS2R R42, SRZ ;  /* 0x00000000002a7805 */ /* 0x000fc4000001ff00 */
[----:B------:R-:W-:-:S05]  /*6940*/  CS2R R40, SRZ ;  /* 0x0000000000287805 */ /* 0x000fca000001ff00 */
[----:B------:R0:W5:Y:S04]  /*6950*/  @!P2 LDG.E.128 R32, desc[UR56][R52.64+0x40] ;  /* 0x000040383420a981 */ /* 0x000168000c1e1d00 */
[----:B------:R0:W5:Y:S01]  /*6960*/  @!P2 LDG.E.128 R44, desc[UR56][R56.64+0x40] ;  /* 0x00004038382ca981 */ /* 0x000162000c1e1d00 */
[----:B------:R-:W-:-:S13]  /*6970*/  ISETP.GE.AND P2, PT, R3, R124, PT ;  /* 0x0000007c0300720c */ /* 0x000fda0003f46270 */
[----:B------:R0:W5:Y:S04]  /*6980*/  @!P2 LDG.E.128 R28, desc[UR56][R52.64+0x80] ;  /* 0x00008038341ca981 */ /* 0x000168000c1e1d00 */
[----:B------:R0:W5:Y:S02]  /*6990*/  @!P2 LDG.E.128 R40, desc[UR56][R56.64+0x80] ;  /* 0x000080383828a981 */ /* 0x000164000c1e1d00 */
.L_x_517:
[----:B------:R-:W-:Y:S05]  /*69a0*/  BSYNC B1 ;  /* 0x0000000000017941 */ /* 0x000fea0003800000 */
.L_x_516:
        /* <DEDUP_REMOVED lines=20> */
[----:B------:R-:W-:Y:S02]  /*6af0*/  CS2R R74, SRZ ;  /* 0x00000000004a7805 */ /* 0x000fe4000001ff00 */
[----:B------:R-:W-:-:S02]  /*6b00*/  IADD3 R13, P2, P5, R90, R12, R110 ;  /* 0x0000000c5a0d7210 */ /* 0x000fc40007d5e06e */
[----:B------:R-:W-:Y:S02]  /*6b10*/  CS2R R72, SRZ ;  /* 0x0000000000487805 */ /* 0x000fe4000001ff00 */
        /* <DEDUP_REMOVED lines=23> */
.L_x_519:
[----:B------:R-:W-:Y:S05]  /*6c90*/  BSYNC B1 ;  /* 0x0000000000017941 */ /* 0x000fea0003800000 */
.L_x_518:
[----:B0----5:R-:W-:Y:S01]  /*6ca0*/  IMAD.MOV.U32 R12, RZ, RZ, R30 ;  /* 0x000000ffff0c7224 */ /* 0x021fe200078e001e */
[----:B------:R-:W-:Y:S01]  /*6cb0*/  MOV R11, R31 ;  /* 0x0000001f000b7202 */ /* 0x000fe20000000f00 */
[----:B------:R-:W-:Y:S01]  /*6cc0*/  IMAD.MOV.U32 R14, RZ, RZ, R28 ;  /* 0x000000ffff0e7224 */ /* 0x000fe200078e001c */
[----:B------:R-:W-:Y:S01]  /*6cd0*/  UISETP.NE.AND UP0, UPT, UR58, 0x3, UPT ;  /* 0x000000033a00788c */ /* 0x000fe2000bf05270 */
[----:B------:R-:W-:Y:S01]  /*6ce0*/  IMAD.MOV.U32 R13, RZ, RZ, R29 ;  /* 0x000000ffff0d7224 */ /* 0x000fe200078e001d */
[----:B------:R-:W-:Y:S01]  /*6cf0*/  PRMT R195, R12, 0x5410, R11 ;  /* 0x000054100cc37816 */ /* 0x000fe2000000000b */
[----:B------:R-:W-:Y:S01]  /*6d00*/  IMAD.MOV.U32 R11, RZ, RZ, R35 ;  /* 0x000000ffff0b7224 */ /* 0x000fe200078e0023 */
[----:B------:R-:W-:Y:S02]  /*6d10*/  MOV R12, R34 ;  /* 0x00000022000c7202 */ /* 0x000fe40000000f00 */
[----:B------:R-:W-:Y:S01]  /*6d20*/  PRMT R196, R14, 0x5410, R13 ;  /* 0x000054100ec47816 */ /* 0x000fe2000000000d */
[----:B------:R-:W-:Y:S01]  /*6d30*/  IMAD.MOV.U32 R14, RZ, RZ, R32 ;  /* 0x000000ffff0e7224 */ /* 0x000fe200078e0020 */
[----:B------:R0:W-:Y:S01]  /*6d40*/  STL.S16 [R1+0x48], R11 ;  /* 0x0000480b01007387 */ /* 0x0001e20000100600 */
[----:B------:R-:W-:Y:S01]  /*6d50*/  PRMT R224, R12, 0x7610, R224 ;  /* 0x000076100ce07816 */ /* 0x000fe200000000e0 */
[----:B------:R-:W-:Y:S01]  /*6d60*/  IMAD.MOV.U32 R12, RZ, RZ, R38 ;  /* 0x000000ffff0c7224 */ /* 0x000fe200078e0026 */
[----:B------:R-:W-:Y:S01]  /*6d70*/  PLOP3.LUT P2, PT, PT, PT, UP0, 0x80, 0x0 ;  /* 0x000000000000781c */ /* 0x000fe20003f4f008 */
[----:B------:R-:W-:Y:S01]  /*6d80*/  STL.S16 [R1+0x44], R14 ;  /* 0x0000440e01007387 */ /* 0x000fe20000100600 */
[----:B------:R-:W-:Y:S01]  /*6d90*/  IMAD.MOV.U32 R13, RZ, RZ, R39 ;  /* 0x000000ffff0d7224 */ /* 0x000fe200078e0027 */
[----:B0-----:R-:W-:-:S05]  /*6da0*/  MOV R11, R33 ;  /* 0x00000021000b7202 */ /* 0x001fca0000000f00 */
[----:B------:R0:W-:Y:S04]  /*6db0*/  STL.S16 [R1+0x54], R11 ;  /* 0x0000540b01007387 */ /* 0x0001e80000100600 */
[----:B------:R1:W-:Y:S04]  /*6dc0*/  STL.S16 [R1+0x74], R12 ;  /* 0x0000740c01007387 */ /* 0x0003e80000100600 */
[----:B------:R-:W-:Y:S01]  /*6dd0*/  STL.S16 [R1+0x76], R13 ;  /* 0x0000760d01007387 */ /* 0x000fe20000100600 */
[----:B0-----:R-:W-:Y:S01]  /*6de0*/  MOV R11, R36 ;  /* 0x00000024000b7202 */ /* 0x001fe20000000f00 */
[----:B-1----:R-:W-:-:S04]  /*6df0*/  IMAD.MOV.U32 R12, RZ, RZ, R37 ;  /* 0x000000ffff0c7224 */ /* 0x002fc800078e0025 */
[----:B------:R0:W-:Y:S01]  /*6e00*/  STL.S16 [R1+0x78], R11 ;  /* 0x0000780b01007387 */ /* 0x0001e20000100600 */
[----:B------:R-:W-:Y:S01]  /*6e10*/  PRMT R156, R12, 0x7610, R156 ;  /* 0x000076100c9c7816 */ /* 0x000fe2000000009c */
[----:B------:R-:W-:Y:S01]  /*6e20*/  IMAD.MOV.U32 R12, RZ, RZ, R42 ;  /* 0x000000ffff0c7224 */ /* 0x000fe200078e002a */
[----:B0-----:R-:W-:-:S04]  /*6e30*/  MOV R11, R43 ;  /* 0x0000002b000b7202 */ /* 0x001fc80000000f00 */
[----:B------:R-:W-:Y:S01]  /*6e40*/  PRMT R197, R12, 0x5410, R11 ;  /* 0x000054100cc57816 */ /* 0x000fe2000000000b */
[----:B------:R-:W-:Y:S02]  /*6e50*/  IMAD.MOV.U32 R12, RZ, RZ, R40 ;  /* 0x000000ffff0c7224 */ /* 0x000fe400078e0028 */
[----:B------:R-:W-:-:S05]  /*6e60*/  IMAD.MOV.U32 R11, RZ, RZ, R41 ;  /* 0x000000ffff0b7224 */ /* 0x000fca00078e0029 */
[----:B------:R-:W-:Y:S01]  /*6e70*/  PRMT R198, R12, 0x5410, R11 ;  /* 0x000054100cc67816 */ /* 0x000fe2000000000b */
[----:B------:R-:W-:Y:S01]  /*6e80*/  IMAD.MOV.U32 R11, RZ, RZ, R47 ;  /* 0x000000ffff0b7224 */ /* 0x000fe200078e002f */
[----:B------:R-:W-:-:S04]  /*6e90*/  MOV R12, R46 ;  /* 0x0000002e000c7202 */ /* 0x000fc80000000f00 */
[----:B------:R-:W-:Y:S01]  /*6ea0*/  PRMT R224, R224, 0x5410, R12 ;  /* 0x00005410e0e07816 */ /* 0x000fe2000000000c */
[----:B------:R0:W-:Y:S01]  /*6eb0*/  STL.S16 [R1+0x4a], R11 ;  /* 0x00004a0b01007387 */ /* 0x0001e20000100600 */
[----:B------:R-:W-:-:S05]  /*6ec0*/  IMAD.MOV.U32 R12, RZ, RZ, R44 ;  /* 0x000000ffff0c7224 */ /* 0x000fca00078e002c */
[----:B------:R1:W-:Y:S01]  /*6ed0*/  STL.S16 [R1+0x46], R12 ;  /* 0x0000460c01007387 */ /* 0x0003e20000100600 */
[----:B0-----:R-:W-:-:S05]  /*6ee0*/  MOV R11, R45 ;  /* 0x0000002d000b7202 */ /* 0x001fca0000000f00 */
[----:B------:R0:W-:Y:S01]  /*6ef0*/  STL.S16 [R1+0x56], R11 ;  /* 0x0000560b01007387 */ /* 0x0001e20000100600 */
[----:B-1----:R-:W-:Y:S02]  /*6f00*/  IMAD.MOV.U32 R12, RZ, RZ, R51 ;  /* 0x000000ffff0c7224 */ /* 0x002fe400078e0033 */
[----:B0-----:R-:W-:-:S05]  /*6f10*/  IMAD.MOV.U32 R11, RZ, RZ, R50 ;  /* 0x000000ffff0b7224 */ /* 0x001fca00078e0032 */
[----:B------:R0:W-:Y:S04]  /*6f20*/  STL.S16 [R1+0x7a], R11 ;  /* 0x00007a0b01007387 */ /* 0x0001e80000100600 */
[----:B------:R1:W-:Y:S01]  /*6f30*/  STL.S16 [R1+0x7c], R12 ;  /* 0x00007c0c01007387 */ /* 0x0003e20000100600 */
[----:B0-----:R-:W-:Y:S01]  /*6f40*/  MOV R11, R48 ;  /* 0x00000030000b7202 */ /* 0x001fe20000000f00 */
[----:B-1----:R-:W-:-:S04]  /*6f50*/  IMAD.MOV.U32 R12, RZ, RZ, R49 ;  /* 0x000000ffff0c7224 */ /* 0x002fc800078e0031 */
[----:B------:R0:W-:Y:S01]  /*6f60*/  STL.S16 [R1+0x7e], R11 ;  /* 0x00007e0b01007387 */ /* 0x0001e20000100600 */
[----:B------:R-:W-:Y:S01]  /*6f70*/  PRMT R155, R12, 0x7610, R155 ;  /* 0x000076100c9b7816 */ /* 0x000fe2000000009b */
[----:B------:R-:W-:Y:S01]  /*6f80*/  IMAD.MOV.U32 R12, RZ, RZ, R54 ;  /* 0x000000ffff0c7224 */ /* 0x000fe200078e0036 */
[----:B0-----:R-:W-:-:S04]  /*6f90*/  MOV R11, R55 ;  /* 0x00000037000b7202 */ /* 0x001fc80000000f00 */
[----:B------:R-:W-:Y:S01]  /*6fa0*/  PRMT R147, R12, 0x7610, R147 ;  /* 0x000076100c937816 */ /* 0x000fe20000000093 */
[----:B------:R-:W-:Y:S01]  /*6fb0*/  IMAD.MOV.U32 R12, RZ, RZ, R52 ;  /* 0x000000ffff0c7224 */ /* 0x000fe200078e0034 */
[----:B------:R-:W-:Y:S01]  /*6fc0*/  PRMT R146, R146, 0x5410, R11 ;  /* 0x0000541092927816 */ /* 0x000fe2000000000b */
[----:B------:R-:W-:-:S03]  /*6fd0*/  IMAD.MOV.U32 R11, RZ, RZ, R53 ;  /* 0x000000ffff0b7224 */ /* 0x000fc600078e0035 */
[----:B------:R-:W-:Y:S02]  /*6fe0*/  PRMT R146, R12, 0x7610, R146 ;  /* 0x000076100c927816 */ /* 0x000fe40000000092 */
        /* <DEDUP_REMOVED lines=16> */
[----:B------:R-:W-:Y:S01]  /*70f0*/  IMAD.MOV.U32 R12, RZ, RZ, R64 ;  /* 0x000000ffff0c7224 */ /* 0x000fe200078e0040 */
[----:B------:R-:W-:Y:S01]  /*7100*/  PRMT R147, R147, 0x5410, R11 ;  /* 0x0000541093937816 */ /* 0x000fe2000000000b */
[----:B------:R-:W-:-:S05]  /*7110*/  IMAD.MOV.U32 R11, RZ, RZ, R65 ;  /* 0x000000ffff0b7224 */ /* 0x000fca00078e0041 */
[----:B------:R-:W-:Y:S01]  /*7120*/  PRMT R148, R12, 0x5410, R11 ;  /* 0x000054100c947816 */ /* 0x000fe2000000000b */
[----:B------:R-:W-:Y:S01]  /*7130*/  IMAD.MOV.U32 R11, RZ, RZ, R71 ;  /* 0x000000ffff0b7224 */ /* 0x000fe200078e0047 */
[----:B------:R-:W-:-:S04]  /*7140*/  MOV R12, R70 ;  /* 0x00000046000c7202 */ /* 0x000fc80000000f00 */
        /* <DEDUP_REMOVED lines=13> */
[----:B------:R-:W-:Y:S06]  /*7220*/  @!P2 BRA `(.L_x_520) ;  /* 0x000000000004a947 */ /* 0x000fec0003800000 */
[----:B------:R-:W-:Y:S01]  /*7230*/  BPT.TRAP 0x1 ;  /* 0x000000040000795c */ /* 0x000fe20000300000 */
.L_x_520:
[----:B------:R-:W-:Y:S01]  /*7240*/  IMAD R85, R18, 0x8, R2 ;  /* 0x0000000812557824 */ /* 0x000fe200078e0202 */
[----:B------:R-:W-:Y:S01]  /*7250*/  SHF.L.U32 R86, R167, 0x1f, RZ ;  /* 0x0000001fa7567819 */ /* 0x000fe200000006ff */
[----:B------:R-:W-:Y:S03]  /*7260*/  BSSY B1, `(.L_x_521) ;  /* 0x0000003000017945 */ /* 0x000fe60003800000 */
[----:B------:R-:W0:Y:S02]  /*7270*/  SYNCS.PHASECHK.TRANS64.TRYWAIT P5, [R85+URZ+0x2a890], R86 ;  /* 0x02a89056550075a7 */ /* 0x000e2400080a017f */
[----:B0-----:R-:W-:Y:S05]  /*7280*/  @!P5 BRA `(.L_x_522) ;  /* 0x0000019000e4d947 */ /* 0x001fea0003800000 */
.L_x_800:
[----:B------:R-:W-:Y:S05]  /*7290*/  BSYNC B1 ;  /* 0x0000000000017941 */ /* 0x000fea0003800000 */
.L_x_521:
[----:B------:R-:W1:Y:S01]  /*72a0*/  LDC R135, c[0x0][0x2f4] ;  /* 0x0000bd00ff877b82 */ /* 0x000e620000000800 */
[----:B------:R-:W-:Y:S01]  /*72b0*/  UMOV UR4, 0xffffffff ;  /* 0xffffffff00047882 */ /* 0x000fe20000000000 */
[----:B-1----:R-:W-:Y:S02]  /*72c0*/  IADD3 R137, -R125, R135, RZ ;  /* 0x000000877d897210 */ /* 0x002fe40007ffe1ff */
[----:B------:R-:W-:Y:S05]  /*72d0*/  BRA.DIV UR4, `(.L_x_523) ;  /* 0x0000019204e47947 */ /* 0x000fea000b800000 */
[----:B------:R1:W2:Y:S04]  /*72e0*/  SHFL.IDX PT, R117, R115, RZ, 0x1c1f ;  /* 0x001c1fff73757589 */ /* 0x0002a800000e0000 */
[----:B------:R1:W3:Y:S02]  /*72f0*/  SHFL.IDX PT, R11, R118, RZ, 0x1c1f ;  /* 0x001c1fff760b7589 */ /* 0x0002e400000e0000 */
.L_x_804:
[----:B------:R-:W-:Y:S04]  /*7300*/  BSSY B1, `(.L_x_524) ;  /* 0x0000178000017945 */ /* 0x000fe80003800000 */
[----:B------:R-:W-:Y:S05]  /*7310*/  @P3 BRA `(.L_x_525) ;  /* 0x0000001400d83947 */ /* 0x000fea0003800000 */
[----:B------:R-:W-:Y:S01]  /*7320*/  ISETP.NE.AND P3, PT, R9, RZ, PT ;  /* 0x000000ff0900720c */ /* 0x000fe20003f65270 */
[----:B------:R-:W-:Y:S01]  /*7330*/  BSSY B2, `(.L_x_526) ;  /* 0x000007e000027945 */ /* 0x000fe20003800000 */
[----:B---3--:R-:W-:-:S11]  /*7340*/  IMAD.MOV.U32 R116, RZ, RZ, R11 ;  /* 0x000000ffff747224 */ /* 0x008fd600078e000b */
[----:B------:R-:W-:Y:S05]  /*7350*/  @!P3 BRA `(.L_x_527) ;  /* 0x0000000400ecb947 */ /* 0x000fea0003800000 */
[----:B------:R-:W-:Y:S01]  /*7360*/  SEL R12, R125, R137, !P0 ;  /* 0x000000897d0c7207 */ /* 0x000fe20004000000 */
[----:B------:R-:W-:Y:S01]  /*7370*/  BSSY B3, `(.L_x_528) ;  /* 0x0000073000037945 */ /* 0x000fe20003800000 */
[----:B------:R-:W-:Y:S02]  /*7380*/  ISETP.GE.AND P3, PT, R16, R124, PT ;  /* 0x0000007c1000720c */ /* 0x000fe40003f66270 */
[----:B------:R-:W-:-:S04]  /*7390*/  SHF.R.S32.HI R13, RZ, 0x1f, R12 ;  /* 0x0000001fff0d7819 */ /* 0x000fc8000001140c */
[----:B------:R-:W-:-:S04]  /*73a0*/  LEA.HI R13, R13, R12, RZ, 0x4 ;  /* 0x0000000c0d0d7211 */ /* 0x000fc800078f20ff */
[----:B------:R-:W-:-:S04]  /*73b0*/  LEA.HI.SX32 R152, R13, R121, 0x1c ;  /* 0x000000790d987211 */ /* 0x000fc800078fe2ff */
[----:B------:R-:W-:-:S04]  /*73c0*/  SHF.R.S32.HI R13, RZ, 0x1f, R152 ;  /* 0x0000001fff0d7819 */ /* 0x000fc80000011498 */
[----:B------:R-:W-:Y:S01]  /*73d0*/  LEA.HI R13, R13, R152, RZ, 0x3 ;  /* 0x000000980d0d7211 */ /* 0x000fe200078f18ff */
[----:B------:R-:W-:-:S03]  /*73e0*/  IMAD.SHL.U32 R152, R152, 0x8, RZ ;  /* 0x0000000898987824 */ /* 0x000fc600078e00ff */
[----:B------:R-:W-:Y:S02]  /*73f0*/  SHF.R.S32.HI R13, RZ, 0x3, R13 ;  /* 0x00000003ff0d7819 */ /* 0x000fe4000001140d */
[----:B------:R-:W-:-:S03]  /*7400*/  LOP3.LUT R12, R177, 0x38, R152, 0xf8, !PT ;  /* 0x00000038b10c7812 */ /* 0x000fc600078ef898 */
[----:B------:R-:W-:Y:S01]  /*7410*/  IMAD R13, R13, 0x1800, R179 ;  /* 0x000018000d0d7824 */ /* 0x000fe200078e02b3 */
[----:B------:R-:W-:-:S04]  /*7420*/  LOP3.LUT R12, R12, R178, RZ, 0x3c, !PT ;  /* 0x000000b20c0c7212 */ /* 0x000fc800078e3cff */
[----:B------:R-:W-:-:S05]  /*7430*/  IADD3 R12, R13, R12, RZ ;  /* 0x0000000c0d0c7210 */ /* 0x000fca0007ffe0ff */
[C---:B------:R-:W-:Y:S02]  /*7440*/  IMAD R76, R18.reuse, 0x4800, R12 ;  /* 0x00004800124c7824 */ /* 0x040fe400078e020c */
[----:B------:R-:W-:Y:S02]  /*7450*/  IMAD R12, R18, 0x4800, R140 ;  /* 0x00004800120c7824 */ /* 0x000fe400078e028c */
[--C-:B------:R-:W-:Y:S02]  /*7460*/  IMAD R76, R76, 0x2, R2.reuse ;  /* 0x000000024c4c7824 */ /* 0x100fe400078e0202 */
[----:B------:R-:W-:-:S04]  /*7470*/  IMAD R12, R12, 0x2, R2 ;  /* 0x000000020c0c7824 */ /* 0x000fc800078e0202 */
[----:B------:R-:W3:Y:S04]  /*7480*/  LDS.128 R76, [R76+0x18400] ;  /* 0x018400004c4c7984 */ /* 0x000ee80000000c00 */
[----:B------:R-:W4:Y:S01]  /*7490*/  LDS.128 R12, [R12+0x18400] ;  /* 0x018400000c0c7984 */ /* 0x000f220000000c00 */
[----:B------:R-:W-:Y:S05]  /*74a0*/  @P3 BRA `(.L_x_529) ;  /* 0x00000004007c3947 */ /* 0x000fea0003800000 */
[----:B---3--:R-:W-:Y:S01]  /*74b0*/  MOV R154, R77 ;  /* 0x0000004d009a7202 */ /* 0x008fe20000000f00 */
[----:B----4-:R-:W-:Y:S02]  /*74c0*/  IMAD.MOV.U32 R153, RZ, RZ, R13 ;  /* 0x000000ffff997224 */ /* 0x010fe400078e000d */
[----:B------:R-:W-:Y:S02]  /*74d0*/  HADD2.F32 R155, -RZ, R155.H0_H0 ;  /* 0x2000009bff9b7230 */ /* 0x000fe40000004100 */
[----:B------:R-:W-:Y:S02]  /*74e0*/  HADD2.F32 R13, -RZ, R154.H0_H0 ;  /* 0x2000009aff0d7230 */ /* 0x000fe40000004100 */
[----:B------:R-:W-:Y:S02]  /*74f0*/  HADD2.F32 R157, -RZ, R153.H0_H0 ;  /* 0x20000099ff9d7230 */ /* 0x000fe40000004100 */
[----:B------:R-:W-:Y:S02]  /*7500*/  HADD2.F32 R156, -RZ, R156.H0_H0 ;  /* 0x2000009cff9c7230 */ /* 0x000fe40000004100 */
[-C--:B------:R-:W-:Y:S01]  /*7510*/  FMUL.FTZ R77, R13, R155.reuse ;  /* 0x0000009b0d4d7220 */ /* 0x080fe20000410000 */
[----:B------:R-:W-:-:S03]  /*7520*/  FMUL.FTZ R155, R157, R155 ;  /* 0x0000009b9d9b7220 */ /* 0x000fc60000410000 */
[-C--:B------:R-:W-:Y:S01]  /*7530*/  FFMA.FTZ R77, R157, R156.reuse, -R77 ;  /* 0x0000009c9d4d7223 */ /* 0x080fe2000001084d */
[----:B------:R-:W-:Y:S01]  /*7540*/  FFMA.FTZ R13, R13, R156, R155 ;  /* 0x0000009c0d0d7223 */ /* 0x000fe2000001009b */
[----:B------:R-:W3:Y:S04]  /*7550*/  LDL.S16 R157, [R1+0x76] ;  /* 0x00007600019d7983 */ /* 0x000ee80000100600 */
[----:B------:R-:W4:Y:S01]  /*7560*/  LDL.S16 R156, [R1+0x7c] ;  /* 0x00007c00019c7983 */ /* 0x000f220000100600 */
[----:B------:R-:W-:Y:S01]  /*7570*/  SHF.R.U32.HI R155, RZ, 0x10, R49 ;  /* 0x00000010ff9b7819 */ /* 0x000fe20000011631 */
[----:B------:R-:W-:Y:S01]  /*7580*/  HADD2.F32 R154, -RZ, R154.H1_H1 ;  /* 0x3000009aff9a7230 */ /* 0x000fe20000004100 */
[--C-:B------:R-:W-:Y:S02]  /*7590*/  SHF.R.U64 R36, R36, 0x10, R37.reuse ;  /* 0x0000001024247819 */ /* 0x100fe40000001225 */
[----:B------:R-:W-:Y:S01]  /*75a0*/  SHF.R.U32.HI R37, RZ, 0x10, R37 ;  /* 0x00000010ff257819 */ /* 0x000fe20000011625 */
[----:B------:R-:W-:Y:S01]  /*75b0*/  HADD2.F32 R155, -RZ, R155.H0_H0 ;  /* 0x2000009bff9b7230 */ /* 0x000fe20000004100 */
[----:B------:R-:W-:Y:S01]  /*75c0*/  SHF.R.U64 R49, R48, 0x10, R49 ;  /* 0x0000001030317819 */ /* 0x000fe20000001231 */
[----:B------:R-:W-:-:S02]  /*75d0*/  HADD2.F32 R48, -RZ, R153.H1_H1 ;  /* 0x30000099ff307230 */ /* 0x000fc40000004100 */
[----:B------:R-:W-:Y:S02]  /*75e0*/  HADD2.F32 R37, -RZ, R37.H0_H0 ;  /* 0x20000025ff257230 */ /* 0x000fe40000004100 */
[-C--:B------:R-:W-:Y:S01]  /*75f0*/  FMUL.FTZ R153, R154, R155.reuse ;  /* 0x0000009b9a997220 */ /* 0x080fe20000410000 */
[----:B------:R-:W-:-:S03]  /*7600*/  FMUL.FTZ R155, R48, R155 ;  /* 0x0000009b309b7220 */ /* 0x000fc60000410000 */
[-C--:B------:R-:W-:Y:S01]  /*7610*/  FFMA.FTZ R48, R48, R37.reuse, -R153 ;  /* 0x0000002530307223 */ /* 0x080fe20000010899 */
[----:B------:R-:W-:Y:S02]  /*7620*/  HADD2.F32 R153, -RZ, R79.H0_H0 ;  /* 0x2000004fff997230 */ /* 0x000fe40000004100 */
[----:B------:R-:W-:Y:S01]  /*7630*/  FFMA.FTZ R37, R154, R37, R155 ;  /* 0x000000259a257223 */ /* 0x000fe2000001009b */
[----:B------:R-:W-:Y:S02]  /*7640*/  HADD2.F32 R155, -RZ, R15.H0_H0 ;  /* 0x2000000fff9b7230 */ /* 0x000fe40000004100 */
[----:B---3--:R-:W-:Y:S02]  /*7650*/  HADD2.F32 R154, -RZ, R157.H0_H0 ;  /* 0x2000009dff9a7230 */ /* 0x008fe40000004100 */
[----:B----4-:R-:W-:-:S05]  /*7660*/  HADD2.F32 R156, -RZ, R156.H0_H0 ;  /* 0x2000009cff9c7230 */ /* 0x010fca0000004100 */
[----:B------:R-:W-:-:S04]  /*7670*/  FMUL.FTZ R157, R153, R156 ;  /* 0x0000009c999d7220 */ /* 0x000fc80000410000 */
[C---:B------:R-:W-:Y:S01]  /*7680*/  FFMA.FTZ R157, R155.reuse, R154, -R157 ;  /* 0x0000009a9b9d7223 */ /* 0x040fe2000001089d */
[----:B------:R-:W-:Y:S02]  /*7690*/  FMUL.FTZ R155, R155, R156 ;  /* 0x0000009c9b9b7220 */ /* 0x000fe40000410000 */
[----:B------:R-:W3:Y:S02]  /*76a0*/  LDL.LU.S16 R156, [R1+0x7e] ;  /* 0x00007e00019c7983 */ /* 0x000ee40000300600 */
[----:B------:R-:W-:Y:S02]  /*76b0*/  FFMA.FTZ R155, R153, R154, R155 ;  /* 0x0000009a999b7223 */ /* 0x000fe4000001009b */
[----:B------:R-:W4:Y:S01]  /*76c0*/  LDL.S16 R154, [R1+0x78] ;  /* 0x00007800019a7983 */ /* 0x000f220000100600 */
[--C-:B------:R-:W-:Y:S01]  /*76d0*/  SHF.R.U64 R38, R38, 0x10, R39.reuse ;  /* 0x0000001026267819 */ /* 0x100fe20000001227 */
[----:B------:R-:W-:Y:S01]  /*76e0*/  HADD2.F32 R15, -RZ, R15.H1_H1 ;  /* 0x3000000fff0f7230 */ /* 0x000fe20000004100 */
[----:B------:R-:W-:-:S02]  /*76f0*/  SHF.R.U32.HI R153, RZ, 0x10, R39 ;  /* 0x00000010ff997819 */ /* 0x000fc40000011627 */
[--C-:B------:R-:W-:Y:S01]  /*7700*/  SHF.R.U64 R39, R50, 0x10, R51.reuse ;  /* 0x0000001032277819 */ /* 0x100fe20000001233 */
[----:B------:R-:W-:Y:S01]  /*7710*/  HADD2.F32 R50, -RZ, R79.H1_H1 ;  /* 0x3000004fff327230 */ /* 0x000fe20000004100 */
[----:B------:R-:W-:Y:S01]  /*7720*/  SHF.R.U32.HI R51, RZ, 0x10, R51 ;  /* 0x00000010ff337819 */ /* 0x000fe20000011633 */
[----:B------:R-:W-:-:S04]  /*7730*/  HADD2.F32 R153, -RZ, R153.H0_H0 ;  /* 0x20000099ff997230 */ /* 0x000fc80000004100 */
[----:B------:R-:W-:-:S05]  /*7740*/  HADD2.F32 R51, -RZ, R51.H0_H0 ;  /* 0x20000033ff337230 */ /* 0x000fca0000004100 */
[----:B------:R-:W-:-:S04]  /*7750*/  FMUL.FTZ R79, R50, R51 ;  /* 0x00000033324f7220 */ /* 0x000fc80000410000 */
[C---:B------:R-:W-:Y:S01]  /*7760*/  FFMA.FTZ R79, R15.reuse, R153, -R79 ;  /* 0x000000990f4f7223 */ /* 0x040fe2000001084f */
[----:B------:R-:W-:-:S04]  /*7770*/  FMUL.FTZ R15, R15, R51 ;  /* 0x000000330f0f7220 */ /* 0x000fc80000410000 */
[----:B------:R-:W-:Y:S01]  /*7780*/  FFMA.FTZ R15, R50, R153, R15 ;  /* 0x00000099320f7223 */ /* 0x000fe2000001000f */
[----:B------:R-:W-:Y:S02]  /*7790*/  HADD2.F32 R50, -RZ, R76.H0_H0 ;  /* 0x2000004cff327230 */ /* 0x000fe40000004100 */
[----:B------:R-:W-:Y:S02]  /*77a0*/  HADD2.F32 R153, -RZ, R12.H0_H0 ;  /* 0x2000000cff997230 */ /* 0x000fe40000004100 */
[----:B------:R-:W-:Y:S02]  /*77b0*/  HADD2.F32 R49, -RZ, R49.H0_H0 ;  /* 0x20000031ff317230 */ /* 0x000fe40000004100 */
[----:B------:R-:W-:Y:S02]  /*77c0*/  HADD2.F32 R76, -RZ, R76.H1_H1 ;  /* 0x3000004cff4c7230 */ /* 0x000fe40000004100 */
[----:B------:R-:W-:Y:S02]  /*77d0*/  HADD2.F32 R12, -RZ, R12.H1_H1 ;  /* 0x3000000cff0c7230 */ /* 0x000fe40000004100 */
[----:B------:R-:W-:-:S02]  /*77e0*/  HADD2.F32 R36, -RZ, R36.H0_H0 ;  /* 0x20000024ff247230 */ /* 0x000fc40000004100 */
[----:B---3--:R-:W-:Y:S02]  /*77f0*/  HADD2.F32 R156, -RZ, R156.H0_H0 ;  /* 0x2000009cff9c7230 */ /* 0x008fe40000004100 */
[----:B----4-:R-:W-:-:S03]  /*7800*/  HADD2.F32 R51, -RZ, R154.H0_H0 ;  /* 0x2000009aff337230 */ /* 0x010fc60000004100 */
[-C--:B------:R-:W-:Y:S01]  /*7810*/  FMUL.FTZ R154, R50, R156.reuse ;  /* 0x0000009c329a7220 */ /* 0x080fe20000410000 */
[----:B------:R-:W-:-:S03]  /*7820*/  FMUL.FTZ R156, R153, R156 ;  /* 0x0000009c999c7220 */ /* 0x000fc60000410000 */
[-C--:B------:R-:W-:Y:S01]  /*7830*/  FFMA.FTZ R154, R153, R51.reuse, -R154 ;  /* 0x00000033999a7223 */ /* 0x080fe2000001089a */
[----:B------:R-:W-:Y:S01]  /*7840*/  FFMA.FTZ R156, R50, R51, R156 ;  /* 0x00000033329c7223 */ /* 0x000fe2000001009c */
[-C--:B------:R-:W-:Y:S01]  /*7850*/  FMUL.FTZ R50, R76, R49.reuse ;  /* 0x000000314c327220 */ /* 0x080fe20000410000 */
[----:B------:R-:W3:Y:S01]  /*7860*/  LDL.LU.S16 R153, [R1+0x7a] ;  /* 0x00007a0001997983 */ /* 0x000ee20000300600 */
[C---:B------:R-:W-:Y:S02]  /*7870*/  FMUL.FTZ R49, R12.reuse, R49 ;  /* 0x000000310c317220 */ /* 0x040fe40000410000 */
[-C--:B------:R-:W-:Y:S02]  /*7880*/  FFMA.FTZ R12, R12, R36.reuse, -R50 ;  /* 0x000000240c0c7223 */ /* 0x080fe40000010832 */
[----:B------:R-:W4:Y:S01]  /*7890*/  LDL.LU.S16 R50, [R1+0x74] ;  /* 0x0000740001327983 */ /* 0x000f220000300600 */
[----:B------:R-:W-:Y:S01]  /*78a0*/  FFMA.FTZ R36, R76, R36, R49 ;  /* 0x000000244c247223 */ /* 0x000fe20000010031 */
[----:B------:R-:W-:Y:S01]  /*78b0*/  HADD2.F32 R49, -RZ, R78.H0_H0 ;  /* 0x2000004eff317230 */ /* 0x000fe20000004100 */
[----:B------:R-:W-:Y:S01]  /*78c0*/  F2FP.F16.F32.PACK_AB R48, R48, R77 ;  /* 0x0000004d3030723e */ /* 0x000fe200000000ff */
[----:B------:R-:W-:Y:S01]  /*78d0*/  HADD2.F32 R51, -RZ, R14.H0_H0 ;  /* 0x2000000eff337230 */ /* 0x000fe20000004100 */
[----:B------:R-:W-:Y:S01]  /*78e0*/  F2FP.F16.F32.PACK_AB R79, R79, R157 ;  /* 0x0000009d4f4f723e */ /* 0x000fe200000000ff */
[----:B------:R-:W-:Y:S01]  /*78f0*/  HADD2.F32 R39, -RZ, R39.H0_H0 ;  /* 0x20000027ff277230 */ /* 0x000fe20000004100 */
[----:B------:R-:W-:Y:S01]  /*7900*/  F2FP.F16.F32.PACK_AB R37, R37, R13 ;  /* 0x0000000d2525723e */ /* 0x000fe200000000ff */
[----:B------:R-:W-:Y:S01]  /*7910*/  HADD2.F32 R78, -RZ, R78.H1_H1 ;  /* 0x3000004eff4e7230 */ /* 0x000fe20000004100 */
[----:B------:R-:W-:Y:S01]  /*7920*/  F2FP.F16.F32.PACK_AB R155, R15, R155 ;  /* 0x0000009b0f9b723e */ /* 0x000fe200000000ff */
[----:B------:R-:W-:Y:S01]  /*7930*/  HADD2.F32 R14, -RZ, R14.H1_H1 ;  /* 0x3000000eff0e7230 */ /* 0x000fe20000004100 */
[----:B------:R-:W-:Y:S01]  /*7940*/  F2FP.F16.F32.PACK_AB R36, R36, R156 ;  /* 0x0000009c2424723e */ /* 0x000fe200000000ff */
[----:B------:R-:W-:Y:S01]  /*7950*/  HADD2.F32 R38, -RZ, R38.H0_H0 ;  /* 0x20000026ff267230 */ /* 0x000fe20000004100 */
[----:B------:R-:W-:Y:S01]  /*7960*/  MOV R15, R79 ;  /* 0x0000004f000f7202 */ /* 0x000fe20000000f00 */
[----:B------:R-:W-:Y:S01]  /*7970*/  IMAD.MOV.U32 R13, RZ, RZ, R48 ;  /* 0x000000ffff0d7224 */ /* 0x000fe200078e0030 */
[----:B------:R-:W-:Y:S01]  /*7980*/  F2FP.F16.F32.PACK_AB R12, R12, R154 ;  /* 0x0000009a0c0c723e */ /* 0x000fe200000000ff */
[----:B------:R-:W-:-:S02]  /*7990*/  IMAD.MOV.U32 R77, RZ, RZ, R37 ;  /* 0x000000ffff4d7224 */ /* 0x000fc400078e0025 */
[----:B------:R-:W-:Y:S02]  /*79a0*/  IMAD.MOV.U32 R79, RZ, RZ, R155 ;  /* 0x000000ffff4f7224 */ /* 0x000fe400078e009b */
[----:B---3--:R-:W-:Y:S02]  /*79b0*/  HADD2.F32 R153, -RZ, R153.H0_H0 ;  /* 0x20000099ff997230 */ /* 0x008fe40000004100 */
[----:B----4-:R-:W-:-:S03]  /*79c0*/  HADD2.F32 R50, -RZ, R50.H0_H0 ;  /* 0x20000032ff327230 */ /* 0x010fc60000004100 */
[-C--:B------:R-:W-:Y:S01]  /*79d0*/  FMUL.FTZ R76, R49, R153.reuse ;  /* 0x00000099314c7220 */ /* 0x080fe20000410000 */
[----:B------:R-:W-:-:S03]  /*79e0*/  FMUL.FTZ R153, R51, R153 ;  /* 0x0000009933997220 */ /* 0x000fc60000410000 */
[-C--:B------:R-:W-:Y:S01]  /*79f0*/  FFMA.FTZ R76, R51, R50.reuse, -R76 ;  /* 0x00000032334c7223 */ /* 0x080fe2000001084c */
[----:B------:R-:W-:Y:S01]  /*7a00*/  FFMA.FTZ R153, R49, R50, R153 ;  /* 0x0000003231997223 */ /* 0x000fe20000010099 */
[-C--:B------:R-:W-:Y:S01]  /*7a10*/  FMUL.FTZ R49, R78, R39.reuse ;  /* 0x000000274e317220 */ /* 0x080fe20000410000 */
[----:B------:R-:W-:-:S03]  /*7a20*/  FMUL.FTZ R39, R14, R39 ;  /* 0x000000270e277220 */ /* 0x000fc60000410000 */
[-C--:B------:R-:W-:Y:S01]  /*7a30*/  FFMA.FTZ R49, R14, R38.reuse, -R49 ;  /* 0x000000260e317223 */ /* 0x080fe20000010831 */
[----:B------:R-:W-:-:S04]  /*7a40*/  FFMA.FTZ R39, R78, R38, R39 ;  /* 0x000000264e277223 */ /* 0x000fc80000010027 */
[----:B------:R-:W-:Y:S02]  /*7a50*/  F2FP.F16.F32.PACK_AB R49, R49, R76 ;  /* 0x0000004c3131723e */ /* 0x000fe400000000ff */
[----:B------:R-:W-:Y:S02]  /*7a60*/  F2FP.F16.F32.PACK_AB R39, R39, R153 ;  /* 0x000000992727723e */ /* 0x000fe400000000ff */
[----:B------:R-:W-:Y:S01]  /*7a70*/  MOV R76, R36 ;  /* 0x00000024004c7202 */ /* 0x000fe20000000f00 */
[----:B------:R-:W-:Y:S02]  /*7a80*/  IMAD.MOV.U32 R14, RZ, RZ, R49 ;  /* 0x000000ffff0e7224 */ /* 0x000fe400078e0031 */
[----:B------:R-:W-:-:S07]  /*7a90*/  IMAD.MOV.U32 R78, RZ, RZ, R39 ;  /* 0x000000ffff4e7224 */ /* 0x000fce00078e0027 */
.L_x_529:
[----:B------:R-:W-:Y:S05]  /*7aa0*/  BSYNC B3 ;  /* 0x0000000000037941 */ /* 0x000fea0003800000 */
.L_x_528:
[----:B------:R-:W-:-:S04]  /*7ab0*/  LEA R36, P3, R6, R11, 0x1 ;  /* 0x0000000b06247211 */ /* 0x000fc800078608ff */
[----:B--2---:R-:W-:Y:S02]  /*7ac0*/  LEA.HI.X R37, R6, R117, R113, 0x1, P3 ;  /* 0x0000007506257211 */ /* 0x004fe400018f0c71 */
[----:B------:R-:W-:-:S03]  /*7ad0*/  ISETP.GE.AND P3, PT, R152, R135, PT ;  /* 0x000000879800720c */ /* 0x000fc60003f66270 */
[----:B----4-:R2:W-:Y:S10]  /*7ae0*/  ST.E.128 desc[UR56][R36.64], R12 ;  /* 0x0000000c24007985 */ /* 0x0105f4000c101d38 */
[----:B--2---:R-:W-:-:S05]  /*7af0*/  @!P3 IMAD.WIDE R12, R152, 0x2, R116 ;  /* 0x00000002980cb825 */ /* 0x004fca00078e0274 */
[----:B---3--:R3:W-:Y:S02]  /*7b00*/  @!P3 ST.E.128 desc[UR56][R12.64], R76 ;  /* 0x0000004c0c00b985 */ /* 0x0087e4000c101d38 */
.L_x_527:
[----:B------:R-:W-:Y:S05]  /*7b10*/  BSYNC B2 ;  /* 0x0000000000027941 */ /* 0x000fea0003800000 */
.L_x_526:
[----:B------:R-:W-:Y:S01]  /*7b20*/  ISETP.NE.AND P3, PT, R26, RZ, PT ;  /* 0x000000ff1a00720c */ /* 0x000fe20003f65270 */
[----:B------:R-:W-:-:S12]  /*7b30*/  BSSY B2, `(.L_x_530) ;  /* 0x000007d000027945 */ /* 0x000fd80003800000 */
[----:B------:R-:W-:Y:S05]  /*7b40*/  @!P3 BRA `(.L_x_531) ;  /* 0x0000000400ecb947 */ /* 0x000fea0003800000 */
[----:B---3--:R-:W-:Y:S01]  /*7b50*/  SEL R12, R125, R137, !P1 ;  /* 0x000000897d0c7207 */ /* 0x008fe20004800000 */
[----:B------:R-:W-:Y:S01]  /*7b60*/  BSSY B3, `(.L_x_532) ;  /* 0x0000073000037945 */ /* 0x000fe20003800000 */
[----:B------:R-:W-:Y:S02]  /*7b70*/  ISETP.GE.AND P3, PT, R0, R124, PT ;  /* 0x0000007c0000720c */ /* 0x000fe40003f66270 */
[----:B------:R-:W-:-:S04]  /*7b80*/  SHF.R.S32.HI R13, RZ, 0x1f, R12 ;  /* 0x0000001fff0d7819 */ /* 0x000fc8000001140c */
[----:B------:R-:W-:-:S04]  /*7b90*/  LEA.HI R13, R13, R12, RZ, 0x4 ;  /* 0x0000000c0d0d7211 */ /* 0x000fc800078f20ff */
[----:B------:R-:W-:-:S04]  /*7ba0*/  LEA.HI.SX32 R48, R13, R120, 0x1c ;  /* 0x000000780d307211 */ /* 0x000fc800078fe2ff */
[----:B------:R-:W-:-:S04]  /*7bb0*/  SHF.R.S32.HI R13, RZ, 0x1f, R48 ;  /* 0x0000001fff0d7819 */ /* 0x000fc80000011430 */
[----:B------:R-:W-:Y:S02]  /*7bc0*/  LEA.HI R13, R13, R48, RZ, 0x3 ;  /* 0x000000300d0d7211 */ /* 0x000fe400078f18ff */
[----:B------:R-:W-:Y:S02]  /*7bd0*/  SHF.L.U32 R48, R48, 0x3, RZ ;  /* 0x0000000330307819 */ /* 0x000fe400000006ff */
[----:B------:R-:W-:Y:S02]  /*7be0*/  SHF.R.S32.HI R13, RZ, 0x3, R13 ;  /* 0x00000003ff0d7819 */ /* 0x000fe4000001140d */
[----:B------:R-:W-:-:S03]  /*7bf0*/  LOP3.LUT R12, R177, 0x38, R48, 0xf8, !PT ;  /* 0x00000038b10c7812 */ /* 0x000fc600078ef830 */
[----:B------:R-:W-:Y:S01]  /*7c00*/  IMAD R13, R13, 0x1800, R179 ;  /* 0x000018000d0d7824 */ /* 0x000fe200078e02b3 */
[----:B------:R-:W-:-:S05]  /*7c10*/  LOP3.LUT R12, R12, R178, RZ, 0x3c, !PT ;  /* 0x000000b20c0c7212 */ /* 0x000fca00078e3cff */
[----:B------:R-:W-:-:S04]  /*7c20*/  IMAD.IADD R12, R13, 0x1, R12 ;  /* 0x000000010d0c7824 */ /* 0x000fc800078e020c */
[C---:B------:R-:W-:Y:S02]  /*7c30*/  IMAD R36, R18.reuse, 0x4800, R12 ;  /* 0x0000480012247824 */ /* 0x040fe400078e020c */
[----:B------:R-:W-:-:S03]  /*7c40*/  IMAD R12, R18, 0x4800, R139 ;  /* 0x00004800120c7824 */ /* 0x000fc600078e028b */
[----:B------:R-:W-:Y:S01]  /*7c50*/  LEA R36, R36, R2, 0x1 ;  /* 0x0000000224247211 */ /* 0x000fe200078e08ff */
[----:B------:R-:W-:-:S05]  /*7c60*/  IMAD R12, R12, 0x2, R2 ;  /* 0x000000020c0c7824 */ /* 0x000fca00078e0202 */
[----:B------:R-:W3:Y:S04]  /*7c70*/  LDS.128 R36, [R36+0x18400] ;  /* 0x0184000024247984 */ /* 0x000ee80000000c00 */
[----:B------:R-:W4:Y:S01]  /*7c80*/  LDS.128 R12, [R12+0x18400] ;  /* 0x018400000c0c7984 */ /* 0x000f220000000c00 */
[----:B------:R-:W-:Y:S05]  /*7c90*/  @P3 BRA `(.L_x_533) ;  /* 0x00000004007c3947 */ /* 0x000fea0003800000 */
[----:B------:R-:W5:Y:S04]  /*7ca0*/  LDL.S16 R49, [R1+0x56] ;  /* 0x0000560001317983 */ /* 0x000f680000100600 */
[----:B------:R-:W2:Y:S04]  /*7cb0*/  LDL.LU.S16 R76, [R1+0x54] ;  /* 0x00005400014c7983 */ /* 0x000ea80000300600 */
[----:B------:R-:W2:Y:S04]  /*7cc0*/  LDL.S16 R153, [R1+0x4a] ;  /* 0x00004a0001997983 */ /* 0x000ea80000100600 */
[----:B------:R-:W2:Y:S01]  /*7cd0*/  LDL.LU.S16 R152, [R1+0x48] ;  /* 0x0000480001987983 */ /* 0x000ea20000300600 */
[----:B---3--:R-:W-:-:S03]  /*7ce0*/  IMAD.MOV.U32 R50, RZ, RZ, R37 ;  /* 0x000000ffff327224 */ /* 0x008fc600078e0025 */
[----:B------:R-:W3:Y:S04]  /*7cf0*/  LDL.S16 R79, [R1+0x46] ;  /* 0x00004600014f7983 */ /* 0x000ee80000100600 */
[----:B------:R-:W3:Y:S01]  /*7d00*/  LDL.LU.S16 R78, [R1+0x44] ;  /* 0x00004400014e7983 */ /* 0x000ee20000300600 */
[--C-:B------:R-:W-:Y:S02]  /*7d10*/  SHF.R.U64 R32, R32, 0x10, R33.reuse ;  /* 0x0000001020207819 */ /* 0x100fe40000001221 */
[----:B------:R-:W-:-:S05]  /*7d20*/  SHF.R.U32.HI R33, RZ, 0x10, R33 ;  /* 0x00000010ff217819 */ /* 0x000fca0000011621 */
[----:B------:R-:W-:Y:S01]  /*7d30*/  HADD2.F32 R33, -RZ, R33.H0_H0 ;  /* 0x20000021ff217230 */ /* 0x000fe20000004100 */
[----:B------:R-:W-:Y:S01]  /*7d40*/  SHF.R.U64 R34, R34, 0x10, R35 ;  /* 0x0000001022227819 */ /* 0x000fe20000001223 */
[----:B------:R-:W-:-:S04]  /*7d50*/  HADD2.F32 R32, -RZ, R32.H0_H0 ;  /* 0x20000020ff207230 */ /* 0x000fc80000004100 */
[----:B------:R-:W-:Y:S02]  /*7d60*/  HADD2.F32 R34, -RZ, R34.H0_H0 ;  /* 0x20000022ff227230 */ /* 0x000fe40000004100 */
[----:B-----5:R-:W-:Y:S02]  /*7d70*/  HADD2.F32 R51, -RZ, R49.H0_H0 ;  /* 0x20000031ff337230 */ /* 0x020fe40000004100 */
[----:B----4-:R-:W-:Y:S02]  /*7d80*/  IMAD.MOV.U32 R49, RZ, RZ, R13 ;  /* 0x000000ffff317224 */ /* 0x010fe400078e000d */
[----:B------:R-:W-:Y:S02]  /*7d90*/  HADD2.F32 R13, -RZ, R50.H0_H0 ;  /* 0x20000032ff0d7230 */ /* 0x000fe40000004100 */
[----:B--2---:R-:W-:Y:S02]  /*7da0*/  HADD2.F32 R76, -RZ, R76.H0_H0 ;  /* 0x2000004cff4c7230 */ /* 0x004fe40000004100 */
[----:B------:R-:W-:-:S02]  /*7db0*/  HADD2.F32 R77, -RZ, R49.H0_H0 ;  /* 0x20000031ff4d7230 */ /* 0x000fc40000004100 */
[----:B------:R-:W-:-:S03]  /*7dc0*/  FMUL.FTZ R37, R13, R51 ;  /* 0x000000330d257220 */ /* 0x000fc60000410000 */
[----:B------:R-:W-:-:S04]  /*7dd0*/  FMUL.FTZ R51, R77, R51 ;  /* 0x000000334d337220 */ /* 0x000fc80000410000 */
[----:B------:R-:W-:Y:S01]  /*7de0*/  FFMA.FTZ R13, R13, R76, R51 ;  /* 0x0000004c0d0d7223 */ /* 0x000fe20000010033 */
[--C-:B------:R-:W-:Y:S01]  /*7df0*/  SHF.R.U32.HI R51, RZ, 0x10, R45.reuse ;  /* 0x00000010ff337819 */ /* 0x100fe2000001162d */
[----:B------:R-:W-:Y:S01]  /*7e00*/  HADD2.F32 R50, -RZ, R50.H1_H1 ;  /* 0x30000032ff327230 */ /* 0x000fe20000004100 */
[----:B------:R-:W-:-:S03]  /*7e10*/  SHF.R.U64 R45, R44, 0x10, R45 ;  /* 0x000000102c2d7819 */ /* 0x000fc6000000122d */
[----:B------:R-:W-:Y:S02]  /*7e20*/  HADD2.F32 R51, -RZ, R51.H0_H0 ;  /* 0x20000033ff337230 */ /* 0x000fe40000004100 */
[----:B------:R-:W-:-:S03]  /*7e30*/  HADD2.F32 R44, -RZ, R49.H1_H1 ;  /* 0x30000031ff2c7230 */ /* 0x000fc60000004100 */
[-C--:B------:R-:W-:Y:S01]  /*7e40*/  FMUL.FTZ R49, R50, R51.reuse ;  /* 0x0000003332317220 */ /* 0x080fe20000410000 */
[----:B------:R-:W-:Y:S01]  /*7e50*/  FFMA.FTZ R37, R77, R76, -R37 ;  /* 0x0000004c4d257223 */ /* 0x000fe20000010825 */
[C---:B------:R-:W-:Y:S01]  /*7e60*/  FMUL.FTZ R51, R44.reuse, R51 ;  /* 0x000000332c337220 */ /* 0x040fe20000410000 */
[----:B------:R-:W-:Y:S02]  /*7e70*/  HADD2.F32 R76, -RZ, R153.H0_H0 ;  /* 0x20000099ff4c7230 */ /* 0x000fe40000004100 */
[-C--:B------:R-:W-:Y:S01]  /*7e80*/  FFMA.FTZ R44, R44, R33.reuse, -R49 ;  /* 0x000000212c2c7223 */ /* 0x080fe20000010831 */
[----:B------:R-:W-:Y:S02]  /*7e90*/  HADD2.F32 R49, -RZ, R39.H0_H0 ;  /* 0x20000027ff317230 */ /* 0x000fe40000004100 */
[----:B------:R-:W-:Y:S01]  /*7ea0*/  FFMA.FTZ R33, R50, R33, R51 ;  /* 0x0000002132217223 */ /* 0x000fe20000010033 */
[----:B------:R-:W-:Y:S02]  /*7eb0*/  HADD2.F32 R50, -RZ, R152.H0_H0 ;  /* 0x20000098ff327230 */ /* 0x000fe40000004100 */
[----:B------:R-:W-:-:S02]  /*7ec0*/  HADD2.F32 R51, -RZ, R15.H0_H0 ;  /* 0x2000000fff337230 */ /* 0x000fc40000004100 */
[----:B------:R-:W-:-:S04]  /*7ed0*/  FMUL.FTZ R77, R49, R76 ;  /* 0x0000004c314d7220 */ /* 0x000fc80000410000 */
[C---:B------:R-:W-:Y:S01]  /*7ee0*/  FFMA.FTZ R77, R51.reuse, R50, -R77 ;  /* 0x00000032334d7223 */ /* 0x040fe2000001084d */
[----:B------:R-:W-:-:S04]  /*7ef0*/  FMUL.FTZ R51, R51, R76 ;  /* 0x0000004c33337220 */ /* 0x000fc80000410000 */
[----:B------:R-:W-:Y:S01]  /*7f00*/  FFMA.FTZ R51, R49, R50, R51 ;  /* 0x0000003231337223 */ /* 0x000fe20000010033 */
[----:B------:R-:W-:Y:S02]  /*7f10*/  SHF.R.U32.HI R49, RZ, 0x10, R35 ;  /* 0x00000010ff317819 */ /* 0x000fe40000011623 */
[--C-:B------:R-:W-:Y:S02]  /*7f20*/  SHF.R.U64 R35, R46, 0x10, R47.reuse ;  /* 0x000000102e237819 */ /* 0x100fe4000000122f */
[----:B------:R-:W-:Y:S01]  /*7f30*/  SHF.R.U32.HI R46, RZ, 0x10, R47 ;  /* 0x00000010ff2e7819 */ /* 0x000fe2000001162f */
[----:B------:R-:W-:-:S04]  /*7f40*/  HADD2.F32 R39, -RZ, R39.H1_H1 ;  /* 0x30000027ff277230 */ /* 0x000fc80000004100 */
[----:B------:R-:W-:Y:S02]  /*7f50*/  HADD2.F32 R46, -RZ, R46.H0_H0 ;  /* 0x2000002eff2e7230 */ /* 0x000fe40000004100 */
[----:B------:R-:W-:Y:S02]  /*7f60*/  HADD2.F32 R15, -RZ, R15.H1_H1 ;  /* 0x3000000fff0f7230 */ /* 0x000fe40000004100 */
[----:B------:R-:W-:Y:S02]  /*7f70*/  HADD2.F32 R49, -RZ, R49.H0_H0 ;  /* 0x20000031ff317230 */ /* 0x000fe40000004100 */
[----:B------:R-:W-:-:S04]  /*7f80*/  FMUL.FTZ R47, R39, R46 ;  /* 0x0000002e272f7220 */ /* 0x000fc80000410000 */
[C---:B------:R-:W-:Y:S01]  /*7f90*/  FFMA.FTZ R47, R15.reuse, R49, -R47 ;  /* 0x000000310f2f7223 */ /* 0x040fe2000001082f */
[----:B------:R-:W-:Y:S01]  /*7fa0*/  FMUL.FTZ R15, R15, R46 ;  /* 0x0000002e0f0f7220 */ /* 0x000fe20000410000 */
[----:B---3--:R-:W-:-:S03]  /*7fb0*/  HADD2.F32 R76, -RZ, R79.H0_H0 ;  /* 0x2000004fff4c7230 */ /* 0x008fc60000004100 */
[----:B------:R-:W-:Y:S01]  /*7fc0*/  FFMA.FTZ R15, R39, R49, R15 ;  /* 0x00000031270f7223 */ /* 0x000fe2000001000f */
[----:B------:R-:W-:Y:S02]  /*7fd0*/  HADD2.F32 R39, -RZ, R36.H0_H0 ;  /* 0x20000024ff277230 */ /* 0x000fe40000004100 */
[----:B------:R-:W-:Y:S02]  /*7fe0*/  HADD2.F32 R49, -RZ, R12.H0_H0 ;  /* 0x2000000cff317230 */ /* 0x000fe40000004100 */
[----:B------:R-:W-:Y:S02]  /*7ff0*/  HADD2.F32 R46, -RZ, R78.H0_H0 ;  /* 0x2000004eff2e7230 */ /* 0x000fe40000004100 */
[-C--:B------:R-:W-:Y:S01]  /*8000*/  FMUL.FTZ R50, R39, R76.reuse ;  /* 0x0000004c27327220 */ /* 0x080fe20000410000 */
[----:B------:R-:W-:Y:S02]  /*8010*/  HADD2.F32 R45, -RZ, R45.H0_H0 ;  /* 0x2000002dff2d7230 */ /* 0x000fe40000004100 */
[----:B------:R-:W-:Y:S01]  /*8020*/  FMUL.FTZ R76, R49, R76 ;  /* 0x0000004c314c7220 */ /* 0x000fe20000410000 */
[----:B------:R-:W-:-:S02]  /*8030*/  HADD2.F32 R36, -RZ, R36.H1_H1 ;  /* 0x30000024ff247230 */ /* 0x000fc40000004100 */
[----:B------:R-:W-:Y:S02]  /*8040*/  HADD2.F32 R12, -RZ, R12.H1_H1 ;  /* 0x3000000cff0c7230 */ /* 0x000fe40000004100 */
[-C--:B------:R-:W-:Y:S01]  /*8050*/  FFMA.FTZ R76, R39, R46.reuse, R76 ;  /* 0x0000002e274c7223 */ /* 0x080fe2000001004c */
[-C--:B------:R-:W-:Y:S02]  /*8060*/  FMUL.FTZ R39, R36, R45.reuse ;  /* 0x0000002d24277220 */ /* 0x080fe40000410000 */
[C---:B------:R-:W-:Y:S01]  /*8070*/  FMUL.FTZ R45, R12.reuse, R45 ;  /* 0x0000002d0c2d7220 */ /* 0x040fe20000410000 */
[----:B------:R-:W-:Y:S01]  /*8080*/  FFMA.FTZ R50, R49, R46, -R50 ;  /* 0x0000002e31327223 */ /* 0x000fe20000010832 */
[-C--:B------:R-:W-:Y:S01]  /*8090*/  FFMA.FTZ R12, R12, R32.reuse, -R39 ;  /* 0x000000200c0c7223 */ /* 0x080fe20000010827 */
[----:B------:R-:W-:Y:S02]  /*80a0*/  HADD2.F32 R49, -RZ, R224.H1_H1 ;  /* 0x300000e0ff317230 */ /* 0x000fe40000004100 */
[----:B------:R-:W-:Y:S01]  /*80b0*/  FFMA.FTZ R32, R36, R32, R45 ;  /* 0x0000002024207223 */ /* 0x000fe2000001002d */
[----:B------:R-:W-:-:S02]  /*80c0*/  HADD2.F32 R36, -RZ, R38.H0_H0 ;  /* 0x20000026ff247230 */ /* 0x000fc40000004100 */
[----:B------:R-:W-:Y:S02]  /*80d0*/  HADD2.F32 R45, -RZ, R14.H0_H0 ;  /* 0x2000000eff2d7230 */ /* 0x000fe40000004100 */
[----:B------:R-:W-:Y:S02]  /*80e0*/  HADD2.F32 R39, -RZ, R224.H0_H0 ;  /* 0x200000e0ff277230 */ /* 0x000fe40000004100 */
[-C--:B------:R-:W-:Y:S01]  /*80f0*/  FMUL.FTZ R46, R36, R49.reuse ;  /* 0x00000031242e7220 */ /* 0x080fe20000410000 */
[----:B------:R-:W-:Y:S02]  /*8100*/  HADD2.F32 R35, -RZ, R35.H0_H0 ;  /* 0x20000023ff237230 */ /* 0x000fe40000004100 */
[----:B------:R-:W-:Y:S01]  /*8110*/  FMUL.FTZ R49, R45, R49 ;  /* 0x000000312d317220 */ /* 0x000fe20000410000 */
[----:B------:R-:W-:Y:S02]  /*8120*/  HADD2.F32 R38, -RZ, R38.H1_H1 ;  /* 0x30000026ff267230 */ /* 0x000fe40000004100 */
[----:B------:R-:W-:-:S02]  /*8130*/  HADD2.F32 R14, -RZ, R14.H1_H1 ;  /* 0x3000000eff0e7230 */ /* 0x000fc40000004100 */
[----:B------:R-:W-:Y:S01]  /*8140*/  FFMA.FTZ R49, R36, R39, R49 ;  /* 0x0000002724317223 */ /* 0x000fe20000010031 */
[-C--:B------:R-:W-:Y:S02]  /*8150*/  FMUL.FTZ R36, R38, R35.reuse ;  /* 0x0000002326247220 */ /* 0x080fe40000410000 */
[C---:B------:R-:W-:Y:S01]  /*8160*/  FMUL.FTZ R35, R14.reuse, R35 ;  /* 0x000000230e237220 */ /* 0x040fe20000410000 */
[----:B------:R-:W-:Y:S01]  /*8170*/  FFMA.FTZ R46, R45, R39, -R46 ;  /* 0x000000272d2e7223 */ /* 0x000fe2000001082e */
[-C--:B------:R-:W-:Y:S02]  /*8180*/  FFMA.FTZ R36, R14, R34.reuse, -R36 ;  /* 0x000000220e247223 */ /* 0x080fe40000010824 */
[----:B------:R-:W-:Y:S01]  /*8190*/  FFMA.FTZ R35, R38, R34, R35 ;  /* 0x0000002226237223 */ /* 0x000fe20000010023 */
[----:B------:R-:W-:Y:S02]  /*81a0*/  F2FP.F16.F32.PACK_AB R37, R44, R37 ;  /* 0x000000252c25723e */ /* 0x000fe400000000ff */
[----:B------:R-:W-:-:S02]  /*81b0*/  F2FP.F16.F32.PACK_AB R47, R47, R77 ;  /* 0x0000004d2f2f723e */ /* 0x000fc400000000ff */
[----:B------:R-:W-:Y:S02]  /*81c0*/  F2FP.F16.F32.PACK_AB R33, R33, R13 ;  /* 0x0000000d2121723e */ /* 0x000fe400000000ff */
[----:B------:R-:W-:Y:S02]  /*81d0*/  F2FP.F16.F32.PACK_AB R32, R32, R76 ;  /* 0x0000004c2020723e */ /* 0x000fe400000000ff */
[----:B------:R-:W-:Y:S02]  /*81e0*/  F2FP.F16.F32.PACK_AB R35, R35, R49 ;  /* 0x000000312323723e */ /* 0x000fe400000000ff */
[----:B------:R-:W-:Y:S02]  /*81f0*/  F2FP.F16.F32.PACK_AB R51, R15, R51 ;  /* 0x000000330f33723e */ /* 0x000fe400000000ff */
[----:B------:R-:W-:Y:S01]  /*8200*/  F2FP.F16.F32.PACK_AB R46, R36, R46 ;  /* 0x0000002e242e723e */ /* 0x000fe200000000ff */
[----:B------:R-:W-:Y:S01]  /*8210*/  IMAD.MOV.U32 R36, RZ, RZ, R32 ;  /* 0x000000ffff247224 */ /* 0x000fe200078e0020 */
[----:B------:R-:W-:Y:S01]  /*8220*/  MOV R13, R37 ;  /* 0x00000025000d7202 */ /* 0x000fe20000000f00 */
[----:B------:R-:W-:Y:S01]  /*8230*/  IMAD.MOV.U32 R37, RZ, RZ, R33 ;  /* 0x000000ffff257224 */ /* 0x000fe200078e0021 */
[----:B------:R-:W-:Y:S01]  /*8240*/  F2FP.F16.F32.PACK_AB R12, R12, R50 ;  /* 0x000000320c0c723e */ /* 0x000fe200000000ff */
[----:B------:R-:W-:Y:S01]  /*8250*/  IMAD.MOV.U32 R15, RZ, RZ, R47 ;  /* 0x000000ffff0f7224 */ /* 0x000fe200078e002f */
[----:B------:R-:W-:Y:S01]  /*8260*/  MOV R14, R46 ;  /* 0x0000002e000e7202 */ /* 0x000fe20000000f00 */
[----:B------:R-:W-:Y:S01]  /*8270*/  IMAD.MOV.U32 R38, RZ, RZ, R35 ;  /* 0x000000ffff267224 */ /* 0x000fe200078e0023 */
[----:B------:R-:W-:-:S07]  /*8280*/  MOV R39, R51 ;  /* 0x0000003300277202 */ /* 0x000fce0000000f00 */
.L_x_533:
[----:B------:R-:W-:Y:S05]  /*8290*/  BSYNC B3 ;  /* 0x0000000000037941 */ /* 0x000fea0003800000 */
.L_x_532:
[----:B------:R-:W-:-:S04]  /*82a0*/  LEA R32, P3, R7, R11, 0x1 ;  /* 0x0000000b07207211 */ /* 0x000fc800078608ff */
[----:B--2---:R-:W-:Y:S02]  /*82b0*/  LEA.HI.X R33, R7, R117, R112, 0x1, P3 ;  /* 0x0000007507217211 */ /* 0x004fe400018f0c70 */
[----:B------:R-:W-:-:S03]  /*82c0*/  ISETP.GE.AND P3, PT, R48, R135, PT ;  /* 0x000000873000720c */ /* 0x000fc60003f66270 */
[----:B----4-:R2:W-:Y:S10]  /*82d0*/  ST.E.128 desc[UR56][R32.64], R12 ;  /* 0x0000000c20007985 */ /* 0x0105f4000c101d38 */
[----:B--2---:R-:W-:-:S05]  /*82e0*/  @!P3 IMAD.WIDE R12, R48, 0x2, R116 ;  /* 0x00000002300cb825 */ /* 0x004fca00078e0274 */
[----:B---3--:R4:W-:Y:S02]  /*82f0*/  @!P3 ST.E.128 desc[UR56][R12.64], R36 ;  /* 0x000000240c00b985 */ /* 0x0089e4000c101d38 */
.L_x_531:
[----:B------:R-:W-:Y:S05]  /*8300*/  BSYNC B2 ;  /* 0x0000000000027941 */ /* 0x000fea0003800000 */
.L_x_530:
[----:B------:R-:W-:-:S13]  /*8310*/  ISETP.NE.AND P3, PT, R27, RZ, PT ;  /* 0x000000ff1b00720c */ /* 0x000fda0003f65270 */
[----:B------:R-:W-:Y:S05]  /*8320*/  @!P3 BRA `(.L_x_525) ;  /* 0x0000000400d4b947 */ /* 0x000fea0003800000 */
[----:B---34-:R-:W3:Y:S01]  /*8330*/  LDL R12, [R1+0x38] ;  /* 0x00003800010c7983 */ /* 0x018ee20000100800 */
[----:B------:R-:W-:Y:S01]  /*8340*/  ISETP.GE.AND P3, PT, R3, R124, PT ;  /* 0x0000007c0300720c */ /* 0x000fe20003f66270 */
[----:B------:R-:W-:Y:S01]  /*8350*/  BSSY B2, `(.L_x_534) ;  /* 0x000006c000027945 */ /* 0x000fe20003800000 */
[----:B---3--:R-:W-:-:S04]  /*8360*/  LOP3.LUT P5, RZ, R12, 0x1, RZ, 0xc0, !PT ;  /* 0x000000010cff7812 */ /* 0x008fc800078ac0ff */
[----:B------:R-:W-:-:S04]  /*8370*/  SEL R12, R125, R137, !P5 ;  /* 0x000000897d0c7207 */ /* 0x000fc80006800000 */
        /* <DEDUP_REMOVED lines=9> */
[----:B------:R-:W-:-:S05]  /*8410*/  LOP3.LUT R12, R12, R178, RZ, 0x3c, !PT ;  /* 0x000000b20c0c7212 */ /* 0x000fca00078e3cff */
[----:B------:R-:W-:-:S04]  /*8420*/  IMAD.IADD R12, R13, 0x1, R12 ;  /* 0x000000010d0c7824 */ /* 0x000fc800078e020c */
[C---:B------:R-:W-:Y:S02]  /*8430*/  IMAD R32, R18.reuse, 0x4800, R12 ;  /* 0x0000480012207824 */ /* 0x040fe400078e020c */
[----:B------:R-:W-:Y:S02]  /*8440*/  IMAD R12, R18, 0x4800, R136 ;  /* 0x00004800120c7824 */ /* 0x000fe400078e0288 */
[----:B------:R-:W-:-:S03]  /*8450*/  IMAD R32, R32, 0x2, R2 ;  /* 0x0000000220207824 */ /* 0x000fc600078e0202 */
[----:B------:R-:W-:-:S03]  /*8460*/  LEA R12, R12, R2, 0x1 ;  /* 0x000000020c0c7211 */ /* 0x000fc600078e08ff */
[----:B------:R-:W3:Y:S04]  /*8470*/  LDS.128 R32, [R32+0x18400] ;  /* 0x0184000020207984 */ /* 0x000ee80000000c00 */
[----:B------:R-:W4:Y:S01]  /*8480*/  LDS.128 R12, [R12+0x18400] ;  /* 0x018400000c0c7984 */ /* 0x000f220000000c00 */
[----:B------:R-:W-:Y:S05]  /*8490*/  @P3 BRA `(.L_x_535) ;  /* 0x00000004005c3947 */ /* 0x000fea0003800000 */
[----:B------:R-:W-:Y:S01]  /*84a0*/  HADD2.F32 R38, -RZ, R198.H1_H1 ;  /* 0x300000c6ff267230 */ /* 0x000fe20000004100 */
[--C-:B------:R-:W-:Y:S01]  /*84b0*/  SHF.R.U64 R28, R28, 0x10, R29.reuse ;  /* 0x000000101c1c7819 */ /* 0x100fe2000000121d */
[----:B---3--:R-:W-:Y:S01]  /*84c0*/  HADD2.F32 R37, -RZ, R33.H0_H0 ;  /* 0x20000021ff257230 */ /* 0x008fe20000004100 */
[----:B------:R-:W-:Y:S01]  /*84d0*/  SHF.R.U32.HI R29, RZ, 0x10, R29 ;  /* 0x00000010ff1d7819 */ /* 0x000fe2000001161d */
[----:B----4-:R-:W-:Y:S01]  /*84e0*/  HADD2.F32 R44, -RZ, R13.H0_H0 ;  /* 0x2000000dff2c7230 */ /* 0x010fe20000004100 */
[----:B------:R-:W-:Y:S01]  /*84f0*/  SHF.R.U64 R40, R40, 0x10, R41 ;  /* 0x0000001028287819 */ /* 0x000fe20000001229 */
[----:B------:R-:W-:Y:S02]  /*8500*/  HADD2.F32 R39, -RZ, R196.H1_H1 ;  /* 0x300000c4ff277230 */ /* 0x000fe40000004100 */
[-C--:B------:R-:W-:Y:S01]  /*8510*/  FMUL.FTZ R45, R37, R38.reuse ;  /* 0x00000026252d7220 */ /* 0x080fe20000410000 */
[----:B------:R-:W-:Y:S02]  /*8520*/  HADD2.F32 R33, -RZ, R33.H1_H1 ;  /* 0x30000021ff217230 */ /* 0x000fe40000004100 */
[----:B------:R-:W-:Y:S01]  /*8530*/  FMUL.FTZ R38, R44, R38 ;  /* 0x000000262c267220 */ /* 0x000fe20000410000 */
[----:B------:R-:W-:Y:S01]  /*8540*/  SHF.R.U64 R30, R30, 0x10, R31 ;  /* 0x000000101e1e7819 */ /* 0x000fe2000000121f */
[----:B------:R-:W-:Y:S01]  /*8550*/  FFMA.FTZ R45, R44, R39, -R45 ;  /* 0x000000272c2d7223 */ /* 0x000fe2000001082d */
[----:B------:R-:W-:-:S02]  /*8560*/  HADD2.F32 R198, -RZ, R198.H0_H0 ;  /* 0x200000c6ffc67230 */ /* 0x000fc40000004100 */
[----:B------:R-:W-:Y:S01]  /*8570*/  FFMA.FTZ R37, R37, R39, R38 ;  /* 0x0000002725257223 */ /* 0x000fe20000010026 */
[----:B------:R-:W-:Y:S01]  /*8580*/  SHF.R.U32.HI R38, RZ, 0x10, R41 ;  /* 0x00000010ff267819 */ /* 0x000fe20000011629 */
[----:B------:R-:W-:Y:S02]  /*8590*/  HADD2.F32 R39, -RZ, R13.H1_H1 ;  /* 0x3000000dff277230 */ /* 0x000fe40000004100 */
[----:B------:R-:W-:Y:S02]  /*85a0*/  HADD2.F32 R13, -RZ, R29.H0_H0 ;  /* 0x2000001dff0d7230 */ /* 0x000fe40000004100 */
[----:B------:R-:W-:Y:S02]  /*85b0*/  HADD2.F32 R38, -RZ, R38.H0_H0 ;  /* 0x20000026ff267230 */ /* 0x000fe40000004100 */
[--C-:B------:R-:W-:Y:S02]  /*85c0*/  HADD2.F32 R41, -RZ, R15.reuse.H0_H0 ;  /* 0x2000000fff297230 */ /* 0x100fe40000004100 */
[----:B------:R-:W-:-:S02]  /*85d0*/  HADD2.F32 R15, -RZ, R15.H1_H1 ;  /* 0x3000000fff0f7230 */ /* 0x000fc40000004100 */
[-C--:B------:R-:W-:Y:S01]  /*85e0*/  FMUL.FTZ R29, R33, R38.reuse ;  /* 0x00000026211d7220 */ /* 0x080fe20000410000 */
[C---:B------:R-:W-:Y:S01]  /*85f0*/  FMUL.FTZ R38, R39.reuse, R38 ;  /* 0x0000002627267220 */ /* 0x040fe20000410000 */
[----:B------:R-:W-:Y:S02]  /*8600*/  HADD2.F32 R196, -RZ, R196.H0_H0 ;  /* 0x200000c4ffc47230 */ /* 0x000fe40000004100 */
[-C--:B------:R-:W-:Y:S01]  /*8610*/  FFMA.FTZ R29, R39, R13.reuse, -R29 ;  /* 0x0000000d271d7223 */ /* 0x080fe2000001081d */
[----:B------:R-:W-:Y:S01]  /*8620*/  FFMA.FTZ R13, R33, R13, R38 ;  /* 0x0000000d210d7223 */ /* 0x000fe20000010026 */
[----:B------:R-:W-:Y:S02]  /*8630*/  IMAD.MOV.U32 R33, RZ, RZ, R35 ;  /* 0x000000ffff217224 */ /* 0x000fe400078e0023 */
[----:B------:R-:W-:Y:S01]  /*8640*/  HADD2.F32 R35, -RZ, R197.H1_H1 ;  /* 0x300000c5ff237230 */ /* 0x000fe20000004100 */
[----:B------:R-:W-:Y:S01]  /*8650*/  F2FP.F16.F32.PACK_AB R29, R29, R45 ;  /* 0x0000002d1d1d723e */ /* 0x000fe200000000ff */
[----:B------:R-:W-:Y:S01]  /*8660*/  HADD2.F32 R39, -RZ, R195.H1_H1 ;  /* 0x300000c3ff277230 */ /* 0x000fe20000004100 */
[----:B------:R-:W-:Y:S01]  /*8670*/  F2FP.F16.F32.PACK_AB R37, R13, R37 ;  /* 0x000000250d25723e */ /* 0x000fe200000000ff */
[----:B------:R-:W-:-:S02]  /*8680*/  HADD2.F32 R38, -RZ, R33.H0_H0 ;  /* 0x20000021ff267230 */ /* 0x000fc40000004100 */
[----:B------:R-:W-:Y:S02]  /*8690*/  HADD2.F32 R33, -RZ, R33.H1_H1 ;  /* 0x30000021ff217230 */ /* 0x000fe40000004100 */
[----:B------:R-:W-:Y:S02]  /*86a0*/  HADD2.F32 R40, -RZ, R40.H0_H0 ;  /* 0x20000028ff287230 */ /* 0x000fe40000004100 */
[CC--:B------:R-:W-:Y:S01]  /*86b0*/  FMUL.FTZ R44, R38.reuse, R35.reuse ;  /* 0x00000023262c7220 */ /* 0x0c0fe20000410000 */
[C---:B------:R-:W-:Y:S01]  /*86c0*/  FMUL.FTZ R35, R41.reuse, R35 ;  /* 0x0000002329237220 */ /* 0x040fe20000410000 */
[----:B------:R-:W-:Y:S02]  /*86d0*/  HADD2.F32 R28, -RZ, R28.H0_H0 ;  /* 0x2000001cff1c7230 */ /* 0x000fe40000004100 */
[-C--:B------:R-:W-:Y:S01]  /*86e0*/  FFMA.FTZ R44, R41, R39.reuse, -R44 ;  /* 0x00000027292c7223 */ /* 0x080fe2000001082c */
[----:B------:R-:W-:Y:S01]  /*86f0*/  FFMA.FTZ R35, R38, R39, R35 ;  /* 0x0000002726237223 */ /* 0x000fe20000010023 */
[----:B------:R-:W-:Y:S01]  /*8700*/  SHF.R.U32.HI R38, RZ, 0x10, R31 ;  /* 0x00000010ff267819 */ /* 0x000fe2000001161f */
[----:B------:R-:W-:Y:S01]  /*8710*/  HADD2.F32 R197, -RZ, R197.H0_H0 ;  /* 0x200000c5ffc57230 */ /* 0x000fe20000004100 */
[--C-:B------:R-:W-:Y:S01]  /*8720*/  SHF.R.U64 R31, R42, 0x10, R43.reuse ;  /* 0x000000102a1f7819 */ /* 0x100fe2000000122b */
[----:B------:R-:W-:Y:S01]  /*8730*/  HADD2.F32 R195, -RZ, R195.H0_H0 ;  /* 0x200000c3ffc37230 */ /* 0x000fe20000004100 */
[----:B------:R-:W-:Y:S01]  /*8740*/  SHF.R.U32.HI R42, RZ, 0x10, R43 ;  /* 0x00000010ff2a7819 */ /* 0x000fe2000001162b */
[----:B------:R-:W-:-:S02]  /*8750*/  HADD2.F32 R38, -RZ, R38.H0_H0 ;  /* 0x20000026ff267230 */ /* 0x000fc40000004100 */
[----:B------:R-:W-:Y:S02]  /*8760*/  HADD2.F32 R31, -RZ, R31.H0_H0 ;  /* 0x2000001fff1f7230 */ /* 0x000fe40000004100 */
[----:B------:R-:W-:Y:S02]  /*8770*/  HADD2.F32 R42, -RZ, R42.H0_H0 ;  /* 0x2000002aff2a7230 */ /* 0x000fe40000004100 */
[----:B------:R-:W-:Y:S02]  /*8780*/  HADD2.F32 R30, -RZ, R30.H0_H0 ;  /* 0x2000001eff1e7230 */ /* 0x000fe40000004100 */
[----:B------:R-:W-:Y:S02]  /*8790*/  IMAD.MOV.U32 R13, RZ, RZ, R29 ;  /* 0x000000ffff0d7224 */ /* 0x000fe400078e001d */
[----:B------:R-:W-:-:S04]  /*87a0*/  FMUL.FTZ R39, R33, R42 ;  /* 0x0000002a21277220 */ /* 0x000fc80000410000 */
[C---:B------:R-:W-:Y:S01]  /*87b0*/  FFMA.FTZ R39, R15.reuse, R38, -R39 ;  /* 0x000000260f277223 */ /* 0x040fe20000010827 */
[----:B------:R-:W-:-:S04]  /*87c0*/  FMUL.FTZ R15, R15, R42 ;  /* 0x0000002a0f0f7220 */ /* 0x000fc80000410000 */
[----:B------:R-:W-:Y:S01]  /*87d0*/  FFMA.FTZ R15, R33, R38, R15 ;  /* 0x00000026210f7223 */ /* 0x000fe2000001000f */
[----:B------:R-:W-:Y:S01]  /*87e0*/  HADD2.F32 R33, -RZ, R32.H0_H0 ;  /* 0x20000020ff217230 */ /* 0x000fe20000004100 */
[----:B------:R-:W-:Y:S01]  /*87f0*/  F2FP.F16.F32.PACK_AB R39, R39, R44 ;  /* 0x0000002c2727723e */ /* 0x000fe200000000ff */
[----:B------:R-:W-:Y:S02]  /*8800*/  HADD2.F32 R38, -RZ, R12.H0_H0 ;  /* 0x2000000cff267230 */ /* 0x000fe40000004100 */
[----:B------:R-:W-:Y:S02]  /*8810*/  HADD2.F32 R32, -RZ, R32.H1_H1 ;  /* 0x30000020ff207230 */ /* 0x000fe40000004100 */
[-C--:B------:R-:W-:Y:S01]  /*8820*/  FMUL.FTZ R41, R33, R198.reuse ;  /* 0x000000c621297220 */ /* 0x080fe20000410000 */
[----:B------:R-:W-:Y:S02]  /*8830*/  HADD2.F32 R12, -RZ, R12.H1_H1 ;  /* 0x3000000cff0c7230 */ /* 0x000fe40000004100 */
[C---:B------:R-:W-:Y:S01]  /*8840*/  FMUL.FTZ R198, R38.reuse, R198 ;  /* 0x000000c626c67220 */ /* 0x040fe20000410000 */
[----:B------:R-:W-:Y:S01]  /*8850*/  F2FP.F16.F32.PACK_AB R35, R15, R35 ;  /* 0x000000230f23723e */ /* 0x000fe200000000ff */
[----:B------:R-:W-:Y:S01]  /*8860*/  FFMA.FTZ R41, R38, R196, -R41 ;  /* 0x000000c426297223 */ /* 0x000fe20000010829 */
[----:B------:R-:W-:-:S02]  /*8870*/  IMAD.MOV.U32 R15, RZ, RZ, R39 ;  /* 0x000000ffff0f7224 */ /* 0x000fc400078e0027 */
[----:B------:R-:W-:Y:S01]  /*8880*/  FFMA.FTZ R198, R33, R196, R198 ;  /* 0x000000c421c67223 */ /* 0x000fe200000100c6 */
[-C--:B------:R-:W-:Y:S01]  /*8890*/  FMUL.FTZ R33, R32, R40.reuse ;  /* 0x0000002820217220 */ /* 0x080fe20000410000 */
[----:B------:R-:W-:-:S03]  /*88a0*/  FMUL.FTZ R40, R12, R40 ;  /* 0x000000280c287220 */ /* 0x000fc60000410000 */
[-C--:B------:R-:W-:Y:S01]  /*88b0*/  FFMA.FTZ R33, R12, R28.reuse, -R33 ;  /* 0x0000001c0c217223 */ /* 0x080fe20000010821 */
[----:B------:R-:W-:Y:S01]  /*88c0*/  FFMA.FTZ R40, R32, R28, R40 ;  /* 0x0000001c20287223 */ /* 0x000fe20000010028 */
[----:B------:R-:W-:Y:S02]  /*88d0*/  HADD2.F32 R12, -RZ, R34.H0_H0 ;  /* 0x20000022ff0c7230 */ /* 0x000fe40000004100 */
[----:B------:R-:W-:Y:S01]  /*88e0*/  HADD2.F32 R28, -RZ, R14.H0_H0 ;  /* 0x2000000eff1c7230 */ /* 0x000fe20000004100 */
[----:B------:R-:W-:Y:S01]  /*88f0*/  F2FP.F16.F32.PACK_AB R33, R33, R41 ;  /* 0x000000292121723e */ /* 0x000fe200000000ff */
[----:B------:R-:W-:Y:S02]  /*8900*/  HADD2.F32 R34, -RZ, R34.H1_H1 ;  /* 0x30000022ff227230 */ /* 0x000fe40000004100 */
[-C--:B------:R-:W-:Y:S01]  /*8910*/  FMUL.FTZ R32, R12, R197.reuse ;  /* 0x000000c50c207220 */ /* 0x080fe20000410000 */
[----:B------:R-:W-:Y:S02]  /*8920*/  HADD2.F32 R14, -RZ, R14.H1_H1 ;  /* 0x3000000eff0e7230 */ /* 0x000fe40000004100 */
[----:B------:R-:W-:Y:S01]  /*8930*/  FMUL.FTZ R197, R28, R197 ;  /* 0x000000c51cc57220 */ /* 0x000fe20000410000 */
[----:B------:R-:W-:Y:S01]  /*8940*/  F2FP.F16.F32.PACK_AB R40, R40, R198 ;  /* 0x000000c62828723e */ /* 0x000fe200000000ff */
[----:B------:R-:W-:-:S02]  /*8950*/  FFMA.FTZ R32, R28, R195, -R32 ;  /* 0x000000c31c207223 */ /* 0x000fc40000010820 */
[----:B------:R-:W-:Y:S01]  /*8960*/  FFMA.FTZ R197, R12, R195, R197 ;  /* 0x000000c30cc57223 */ /* 0x000fe200000100c5 */
[-C--:B------:R-:W-:Y:S01]  /*8970*/  FMUL.FTZ R12, R34, R31.reuse ;  /* 0x0000001f220c7220 */ /* 0x080fe20000410000 */
[----:B------:R-:W-:-:S03]  /*8980*/  FMUL.FTZ R31, R14, R31 ;  /* 0x0000001f0e1f7220 */ /* 0x000fc60000410000 */
[-C--:B------:R-:W-:Y:S01]  /*8990*/  FFMA.FTZ R12, R14, R30.reuse, -R12 ;  /* 0x0000001e0e0c7223 */ /* 0x080fe2000001080c */
[----:B------:R-:W-:-:S04]  /*89a0*/  FFMA.FTZ R31, R34, R30, R31 ;  /* 0x0000001e221f7223 */ /* 0x000fc8000001001f */
[----:B------:R-:W-:Y:S01]  /*89b0*/  F2FP.F16.F32.PACK_AB R14, R12, R32 ;  /* 0x000000200c0e723e */ /* 0x000fe200000000ff */
[----:B------:R-:W-:Y:S01]  /*89c0*/  IMAD.MOV.U32 R32, RZ, RZ, R40 ;  /* 0x000000ffff207224 */ /* 0x000fe200078e0028 */
[----:B------:R-:W-:Y:S02]  /*89d0*/  F2FP.F16.F32.PACK_AB R31, R31, R197 ;  /* 0x000000c51f1f723e */ /* 0x000fe400000000ff */
[----:B------:R-:W-:Y:S02]  /*89e0*/  MOV R12, R33 ;  /* 0x00000021000c7202 */ /* 0x000fe40000000f00 */
[----:B------:R-:W-:Y:S01]  /*89f0*/  MOV R33, R37 ;  /* 0x0000002500217202 */ /* 0x000fe20000000f00 */
[----:B------:R-:W-:-:S07]  /*8a00*/  IMAD.MOV.U32 R34, RZ, RZ, R31 ;  /* 0x000000ffff227224 */ /* 0x000fce00078e001f */
.L_x_535:
[----:B------:R-:W-:Y:S05]  /*8a10*/  BSYNC B2 ;  /* 0x0000000000027941 */ /* 0x000fea0003800000 */
.L_x_534:
[----:B------:R-:W-:-:S04]  /*8a20*/  LEA R28, P3, R8, R11, 0x1 ;  /* 0x0000000b081c7211 */ /* 0x000fc800078608ff */
[----:B--2---:R-:W-:Y:S02]  /*8a30*/  LEA.HI.X R29, R8, R117, R111, 0x1, P3 ;  /* 0x00000075081d7211 */ /* 0x004fe400018f0c6f */
[----:B------:R-:W-:-:S03]  /*8a40*/  ISETP.GE.AND P3, PT, R36, R135, PT ;  /* 0x000000872400720c */ /* 0x000fc60003f66270 */
[----:B----4-:R2:W-:Y:S10]  /*8a50*/  ST.E.128 desc[UR56][R28.64], R12 ;  /* 0x0000000c1c007985 */ /* 0x0105f4000c101d38 */
[----:B------:R-:W-:-:S05]  /*8a60*/  @!P3 IMAD.WIDE R116, R36, 0x2, R116 ;  /* 0x000000022474b825 */ /* 0x000fca00078e0274 */
[----:B---3--:R2:W-:Y:S02]  /*8a70*/  @!P3 ST.E.128 desc[UR56][R116.64], R32 ;  /* 0x000000207400b985 */ /* 0x0085e4000c101d38 */
.L_x_525:
[----:B------:R-:W-:Y:S05]  /*8a80*/  BSYNC B1 ;  /* 0x0000000000017941 */ /* 0x000fea0003800000 */
.L_x_524:
[----:B------:R-:W-:-:S03]  /*8a90*/  UMOV UR4, 0xffffffff ;  /* 0xffffffff00047882 */ /* 0x000fc60000000000 */
[----:B------:R-:W-:Y:S05]  /*8aa0*/  BRA.DIV UR4, `(.L_x_536) ;  /* 0x0000017e043c7947 */ /* 0x000fea000b800000 */
[----:B-1----:R-:W1:Y:S04]  /*8ab0*/  SHFL.IDX PT, R115, R115, 0x1, 0x1c1f ;  /* 0x003c1f0073737f89 */ /* 0x002e6800000e0000 */
[----:B------:R-:W0:Y:S02]  /*8ac0*/  SHFL.IDX PT, R118, R118, 0x1, 0x1c1f ;  /* 0x003c1f0076767f89 */ /* 0x000e2400000e0000 */
.L_x_808:
[----:B------:R-:W-:Y:S05]  /*8ad0*/  @P4 BRA `(.L_x_493) ;  /* 0x0000001c00744947 */ /* 0x000fea0003800000 */
[----:B------:R-:W-:Y:S01]  /*8ae0*/  ISETP.NE.AND P3, PT, R9, RZ, PT ;  /* 0x000000ff0900720c */ /* 0x000fe20003f65270 */
[----:B------:R-:W-:Y:S01]  /*8af0*/  BSSY B1, `(.L_x_537) ;  /* 0x0000078000017945 */ /* 0x000fe20003800000 */
[----:B0-2---:R-:W-:Y:S01]  /*8b00*/  MOV R32, R118 ;  /* 0x0000007600207202 */ /* 0x005fe20000000f00 */
[----:B-1----:R-:W-:-:S10]  /*8b10*/  IMAD.MOV.U32 R33, RZ, RZ, R115 ;  /* 0x000000ffff217224 */ /* 0x002fd400078e0073 */
[----:B------:R-:W-:Y:S05]  /*8b20*/  @!P3 BRA `(.L_x_538) ;  /* 0x0000000400d0b947 */ /* 0x000fea0003800000 */
[----:B---3--:R-:W-:Y:S01]  /*8b30*/  SEL R11, R125, R137, !P0 ;  /* 0x000000897d0b7207 */ /* 0x008fe20004000000 */
[----:B------:R-:W-:Y:S01]  /*8b40*/  BSSY B2, `(.L_x_539) ;  /* 0x000006c000027945 */ /* 0x000fe20003800000 */
[----:B----4-:R-:W-:Y:S02]  /*8b50*/  SHF.R.U32.HI R13, RZ, 0x3, R168 ;  /* 0x00000003ff0d7819 */ /* 0x010fe400000116a8 */
[----:B------:R-:W-:Y:S02]  /*8b60*/  SHF.R.S32.HI R12, RZ, 0x1f, R11 ;  /* 0x0000001fff0c7819 */ /* 0x000fe4000001140b */
[----:B------:R-:W-:Y:S02]  /*8b70*/  ISETP.GE.AND P3, PT, R16, R124, PT ;  /* 0x0000007c1000720c */ /* 0x000fe40003f66270 */
        /* <DEDUP_REMOVED lines=9> */
[----:B------:R-:W-:Y:S01]  /*8c10*/  IADD3 R11, R12, R11, RZ ;  /* 0x0000000b0c0b7210 */ /* 0x000fe20007ffe0ff */
[----:B------:R-:W-:-:S04]  /*8c20*/  IMAD R12, R18, 0x4800, R138 ;  /* 0x00004800120c7824 */ /* 0x000fc800078e028a */
[----:B------:R-:W-:Y:S02]  /*8c30*/  IMAD R28, R18, 0x4800, R11 ;  /* 0x00004800121c7824 */ /* 0x000fe400078e020b */
[--C-:B------:R-:W-:Y:S02]  /*8c40*/  IMAD R12, R12, 0x2, R2.reuse ;  /* 0x000000020c0c7824 */ /* 0x100fe400078e0202 */
[----:B------:R-:W-:-:S04]  /*8c50*/  IMAD R28, R28, 0x2, R2 ;  /* 0x000000021c1c7824 */ /* 0x000fc800078e0202 */
[----:B------:R-:W0:Y:S04]  /*8c60*/  LDS.128 R12, [R12+0x18400] ;  /* 0x018400000c0c7984 */ /* 0x000e280000000c00 */
[----:B------:R-:W1:Y:S01]  /*8c70*/  LDS.128 R28, [R28+0x18400] ;  /* 0x018400001c1c7984 */ /* 0x000e620000000c00 */
[----:B------:R-:W-:Y:S05]  /*8c80*/  @P3 BRA `(.L_x_540) ;  /* 0x00000004005c3947 */ /* 0x000fea0003800000 */
[----:B-1----:R-:W-:Y:S01]  /*8c90*/  MOV R11, R29 ;  /* 0x0000001d000b7202 */ /* 0x002fe20000000f00 */
[----:B------:R-:W-:Y:S01]  /*8ca0*/  HADD2.F32 R34, -RZ, R194.H1_H1 ;  /* 0x300000c2ff227230 */ /* 0x000fe20000004100 */
[----:B------:R-:W-:Y:S01]  /*8cb0*/  SHF.R.U64 R72, R72, 0x10, R73 ;  /* 0x0000001048487819 */ /* 0x000fe20000001249 */
[----:B0-----:R-:W-:Y:S02]  /*8cc0*/  HADD2.F32 R37, -RZ, R13.H0_H0 ;  /* 0x2000000dff257230 */ /* 0x001fe40000004100 */
[--C-:B------:R-:W-:Y:S02]  /*8cd0*/  HADD2.F32 R29, -RZ, R11.reuse.H0_H0 ;  /* 0x2000000bff1d7230 */ /* 0x100fe40000004100 */
[----:B------:R-:W-:Y:S02]  /*8ce0*/  HADD2.F32 R35, -RZ, R182.H1_H1 ;  /* 0x300000b6ff237230 */ /* 0x000fe40000004100 */
[----:B------:R-:W-:Y:S02]  /*8cf0*/  HADD2.F32 R11, -RZ, R11.H1_H1 ;  /* 0x3000000bff0b7230 */ /* 0x000fe40000004100 */
[-C--:B------:R-:W-:Y:S01]  /*8d00*/  FMUL.FTZ R38, R29, R34.reuse ;  /* 0x000000221d267220 */ /* 0x080fe20000410000 */
[----:B------:R-:W-:Y:S01]  /*8d10*/  FMUL.FTZ R34, R37, R34 ;  /* 0x0000002225227220 */ /* 0x000fe20000410000 */
[----:B------:R-:W-:-:S02]  /*8d20*/  HADD2.F32 R13, -RZ, R13.H1_H1 ;  /* 0x3000000dff0d7230 */ /* 0x000fc40000004100 */
[-C--:B------:R-:W-:Y:S01]  /*8d30*/  FFMA.FTZ R38, R37, R35.reuse, -R38 ;  /* 0x0000002325267223 */ /* 0x080fe20000010826 */
[----:B------:R-:W-:Y:S01]  /*8d40*/  FFMA.FTZ R29, R29, R35, R34 ;  /* 0x000000231d1d7223 */ /* 0x000fe20000010022 */
[----:B------:R-:W-:Y:S01]  /*8d50*/  SHF.R.U32.HI R35, RZ, 0x10, R73 ;  /* 0x00000010ff237819 */ /* 0x000fe20000011649 */
[----:B------:R-:W-:Y:S01]  /*8d60*/  HADD2.F32 R40, -RZ, R15.H0_H0 ;  /* 0x2000000fff287230 */ /* 0x000fe20000004100 */
[--C-:B------:R-:W-:Y:S01]  /*8d70*/  SHF.R.U64 R34, R60, 0x10, R61.reuse ;  /* 0x000000103c227819 */ /* 0x100fe2000000123d */
[----:B------:R-:W-:Y:S01]  /*8d80*/  HADD2.F32 R39, -RZ, R159.H1_H1 ;  /* 0x3000009fff277230 */ /* 0x000fe20000004100 */
[----:B------:R-:W-:Y:S01]  /*8d90*/  SHF.R.U32.HI R60, RZ, 0x10, R61 ;  /* 0x00000010ff3c7819 */ /* 0x000fe2000001163d */
[----:B------:R-:W-:Y:S02]  /*8da0*/  HADD2.F32 R35, -RZ, R35.H0_H0 ;  /* 0x20000023ff237230 */ /* 0x000fe40000004100 */
[----:B------:R-:W-:Y:S02]  /*8db0*/  HADD2.F32 R15, -RZ, R15.H1_H1 ;  /* 0x3000000fff0f7230 */ /* 0x000fe40000004100 */
[----:B------:R-:W-:-:S02]  /*8dc0*/  HADD2.F32 R60, -RZ, R60.H0_H0 ;  /* 0x2000003cff3c7230 */ /* 0x000fc40000004100 */
[-C--:B------:R-:W-:Y:S01]  /*8dd0*/  FMUL.FTZ R37, R11, R35.reuse ;  /* 0x000000230b257220 */ /* 0x080fe20000410000 */
[C---:B------:R-:W-:Y:S01]  /*8de0*/  FMUL.FTZ R35, R13.reuse, R35 ;  /* 0x000000230d237220 */ /* 0x040fe20000410000 */
[----:B------:R-:W-:Y:S02]  /*8df0*/  HADD2.F32 R194, -RZ, R194.H0_H0 ;  /* 0x200000c2ffc27230 */ /* 0x000fe40000004100 */
[-C--:B------:R-:W-:Y:S01]  /*8e00*/  FFMA.FTZ R13, R13, R60.reuse, -R37 ;  /* 0x0000003c0d0d7223 */ /* 0x080fe20000010825 */
[----:B------:R-:W-:Y:S01]  /*8e10*/  FFMA.FTZ R11, R11, R60, R35 ;  /* 0x0000003c0b0b7223 */ /* 0x000fe20000010023 */
[----:B------:R-:W-:Y:S02]  /*8e20*/  HADD2.F32 R35, -RZ, R193.H1_H1 ;  /* 0x300000c1ff237230 */ /* 0x000fe40000004100 */
[--C-:B------:R-:W-:Y:S01]  /*8e30*/  HADD2.F32 R37, -RZ, R31.reuse.H0_H0 ;  /* 0x2000001fff257230 */ /* 0x100fe20000004100 */
[----:B------:R-:W-:Y:S01]  /*8e40*/  F2FP.F16.F32.PACK_AB R13, R13, R38 ;  /* 0x000000260d0d723e */ /* 0x000fe200000000ff */
[----:B------:R-:W-:Y:S01]  /*8e50*/  HADD2.F32 R31, -RZ, R31.H1_H1 ;  /* 0x3000001fff1f7230 */ /* 0x000fe20000004100 */
[----:B------:R-:W-:Y:S01]  /*8e60*/  F2FP.F16.F32.PACK_AB R29, R11, R29 ;  /* 0x0000001d0b1d723e */ /* 0x000fe200000000ff */
[----:B------:R-:W-:-:S02]  /*8e70*/  HADD2.F32 R42, -RZ, R12.H0_H0 ;  /* 0x2000000cff2a7230 */ /* 0x000fc40000004100 */
[CC--:B------:R-:W-:Y:S01]  /*8e80*/  FMUL.FTZ R41, R37.reuse, R35.reuse ;  /* 0x0000002325297220 */ /* 0x0c0fe20000410000 */
[C---:B------:R-:W-:Y:S01]  /*8e90*/  FMUL.FTZ R35, R40.reuse, R35 ;  /* 0x0000002328237220 */ /* 0x040fe20000410000 */
[----:B------:R-:W-:Y:S02]  /*8ea0*/  HADD2.F32 R182, -RZ, R182.H0_H0 ;  /* 0x200000b6ffb67230 */ /* 0x000fe40000004100 */
[-C--:B------:R-:W-:Y:S01]  /*8eb0*/  FFMA.FTZ R41, R40, R39.reuse, -R41 ;  /* 0x0000002728297223 */ /* 0x080fe20000010829 */
[----:B------:R-:W-:Y:S01]  /*8ec0*/  FFMA.FTZ R35, R37, R39, R35 ;  /* 0x0000002725237223 */ /* 0x000fe20000010023 */
[--C-:B------:R-:W-:Y:S01]  /*8ed0*/  SHF.R.U64 R39, R74, 0x10, R75.reuse ;  /* 0x000000104a277819 */ /* 0x100fe2000000124b */
[----:B------:R-:W-:Y:S01]  /*8ee0*/  HADD2.F32 R72, -RZ, R72.H0_H0 ;  /* 0x20000048ff487230 */ /* 0x000fe20000004100 */
[----:B------:R-:W-:Y:S01]  /*8ef0*/  SHF.R.U32.HI R74, RZ, 0x10, R75 ;  /* 0x00000010ff4a7819 */ /* 0x000fe2000001164b */
[----:B------:R-:W-:Y:S01]  /*8f00*/  HADD2.F32 R12, -RZ, R12.H1_H1 ;  /* 0x3000000cff0c7230 */ /* 0x000fe20000004100 */
[--C-:B------:R-:W-:Y:S01]  /*8f10*/  SHF.R.U64 R37, R62, 0x10, R63.reuse ;  /* 0x000000103e257819 */ /* 0x100fe2000000123f */
[----:B------:R-:W-:Y:S01]  /*8f20*/  HADD2.F32 R34, -RZ, R34.H0_H0 ;  /* 0x20000022ff227230 */ /* 0x000fe20000004100 */
[----:B------:R-:W-:Y:S01]  /*8f30*/  SHF.R.U32.HI R62, RZ, 0x10, R63 ;  /* 0x00000010ff3e7819 */ /* 0x000fe2000001163f */
[----:B------:R-:W-:-:S02]  /*8f40*/  HADD2.F32 R74, -RZ, R74.H0_H0 ;  /* 0x2000004aff4a7230 */ /* 0x000fc40000004100 */
[----:B------:R-:W-:Y:S02]  /*8f50*/  HADD2.F32 R193, -RZ, R193.H0_H0 ;  /* 0x200000c1ffc17230 */ /* 0x000fe40000004100 */
[----:B------:R-:W-:Y:S02]  /*8f60*/  HADD2.F32 R62, -RZ, R62.H0_H0 ;  /* 0x2000003eff3e7230 */ /* 0x000fe40000004100 */
[----:B------:R-:W-:Y:S01]  /*8f70*/  FMUL.FTZ R40, R31, R74 ;  /* 0x0000004a1f287220 */ /* 0x000fe20000410000 */
[----:B------:R-:W-:Y:S02]  /*8f80*/  HADD2.F32 R159, -RZ, R159.H0_H0 ;  /* 0x2000009fff9f7230 */ /* 0x000fe40000004100 */
[----:B------:R-:W-:Y:S02]  /*8f90*/  HADD2.F32 R39, -RZ, R39.H0_H0 ;  /* 0x20000027ff277230 */ /* 0x000fe40000004100 */
[C---:B------:R-:W-:Y:S01]  /*8fa0*/  FFMA.FTZ R40, R15.reuse, R62, -R40 ;  /* 0x0000003e0f287223 */ /* 0x040fe20000010828 */
[----:B------:R-:W-:Y:S01]  /*8fb0*/  FMUL.FTZ R15, R15, R74 ;  /* 0x0000004a0f0f7220 */ /* 0x000fe20000410000 */
[----:B------:R-:W-:-:S03]  /*8fc0*/  HADD2.F32 R37, -RZ, R37.H0_H0 ;  /* 0x20000025ff257230 */ /* 0x000fc60000004100 */
[----:B------:R-:W-:Y:S01]  /*8fd0*/  FFMA.FTZ R15, R31, R62, R15 ;  /* 0x0000003e1f0f7223 */ /* 0x000fe2000001000f */
[--C-:B------:R-:W-:Y:S01]  /*8fe0*/  HADD2.F32 R31, -RZ, R28.reuse.H0_H0 ;  /* 0x2000001cff1f7230 */ /* 0x100fe20000004100 */
[----:B------:R-:W-:Y:S01]  /*8ff0*/  F2FP.F16.F32.PACK_AB R40, R40, R41 ;  /* 0x000000292828723e */ /* 0x000fe200000000ff */
[----:B------:R-:W-:Y:S02]  /*9000*/  HADD2.F32 R28, -RZ, R28.H1_H1 ;  /* 0x3000001cff1c7230 */ /* 0x000fe40000004100 */
[----:B------:R-:W-:Y:S01]  /*9010*/  F2FP.F16.F32.PACK_AB R35, R15, R35 ;  /* 0x000000230f23723e */ /* 0x000fe200000000ff */
[CC--:B------:R-:W-:Y:S01]  /*9020*/  FMUL.FTZ R43, R31.reuse, R194.reuse ;  /* 0x000000c21f2b7220 */ /* 0x0c0fe20000410000 */
[C---:B------:R-:W-:Y:S01]  /*9030*/  FMUL.FTZ R194, R42.reuse, R194 ;  /* 0x000000c22ac27220 */ /* 0x040fe20000410000 */
[----:B------:R-:W-:Y:S02]  /*9040*/  IMAD.MOV.U32 R15, RZ, RZ, R40 ;  /* 0x000000ffff0f7224 */ /* 0x000fe400078e0028 */
[-C--:B------:R-:W-:Y:S01]  /*9050*/  FFMA.FTZ R43, R42, R182.reuse, -R43 ;  /* 0x000000b62a2b7223 */ /* 0x080fe2000001082b */
        /* <DEDUP_REMOVED lines=16> */
[C---:B------:R-:W-:Y:S01]  /*9160*/  FMUL.FTZ R39, R14.reuse, R39 ;  /* 0x000000270e277220 */ /* 0x040fe20000410000 */
[----:B------:R-:W-:Y:S02]  /*9170*/  IMAD.MOV.U32 R28, RZ, RZ, R72 ;  /* 0x000000ffff1c7224 */ /* 0x000fe400078e0048 */
        /* <DEDUP_REMOVED lines=8> */
.L_x_540:
[----:B------:R-:W-:Y:S05]  /*9200*/  BSYNC B2 ;  /* 0x0000000000027941 */ /* 0x000fea0003800000 */
.L_x_539:
[----:B------:R-:W-:-:S04]  /*9210*/  LEA R34, P3, R6, R118, 0x1 ;  /* 0x0000007606227211 */ /* 0x000fc800078608ff */
[----:B------:R-:W-:Y:S02]  /*9220*/  LEA.HI.X R35, R6, R115, R113, 0x1, P3 ;  /* 0x0000007306237211 */ /* 0x000fe400018f0c71 */
[----:B------:R-:W-:-:S03]  /*9230*/  ISETP.GE.AND P3, PT, R36, R135, PT ;  /* 0x000000872400720c */ /* 0x000fc60003f66270 */
[----:B0-----:R0:W-:Y:S10]  /*9240*/  ST.E.128 desc[UR56][R34.64], R12 ;  /* 0x0000000c22007985 */ /* 0x0011f4000c101d38 */
[----:B------:R-:W-:-:S05]  /*9250*/  @!P3 IMAD.WIDE R36, R36, 0x2, R32 ;  /* 0x000000022424b825 */ /* 0x000fca00078e0220 */
[----:B-1----:R0:W-:Y:S02]  /*9260*/  @!P3 ST.E.128 desc[UR56][R36.64], R28 ;  /* 0x0000001c2400b985 */ /* 0x0021e4000c101d38 */
.L_x_538:
[----:B------:R-:W-:Y:S05]  /*9270*/  BSYNC B1 ;  /* 0x0000000000017941 */ /* 0x000fea0003800000 */
.L_x_537:
[----:B------:R-:W-:Y:S01]  /*9280*/  ISETP.NE.AND P3, PT, R26, RZ, PT ;  /* 0x000000ff1a00720c */ /* 0x000fe20003f65270 */
[----:B------:R-:W-:-:S12]  /*9290*/  BSSY B1, `(.L_x_541) ;  /* 0x0000077000017945 */ /* 0x000fd80003800000 */
[----:B------:R-:W-:Y:S05]  /*92a0*/  @!P3 BRA `(.L_x_542) ;  /* 0x0000000400d4b947 */ /* 0x000fea0003800000 */
[----:B---3--:R-:W-:Y:S01]  /*92b0*/  SEL R11, R125, R137, !P1 ;  /* 0x000000897d0b7207 */ /* 0x008fe20004800000 */
[----:B------:R-:W-:Y:S01]  /*92c0*/  BSSY B2, `(.L_x_543) ;  /* 0x0000070000027945 */ /* 0x000fe20003800000 */
[----:B0-----:R-:W-:Y:S02]  /*92d0*/  SHF.R.U32.HI R14, RZ, 0x3, R168 ;  /* 0x00000003ff0e7819 */ /* 0x001fe400000116a8 */
[----:B----4-:R-:W-:Y:S02]  /*92e0*/  SHF.R.S32.HI R12, RZ, 0x1f, R11 ;  /* 0x0000001fff0c7819 */ /* 0x010fe4000001140b */
[----:B------:R-:W-:Y:S02]  /*92f0*/  ISETP.GE.AND P4, PT, R0, R124, PT ;  /* 0x0000007c0000720c */ /* 0x000fe40003f86270 */
[----:B------:R-:W-:Y:S02]  /*9300*/  LEA.HI R11, R12, R11, RZ, 0x4 ;  /* 0x0000000b0c0b7211 */ /* 0x000fe400078f20ff */
[----:B------:R-:W-:-:S02]  /*9310*/  LEA R34, P3, R7, R118, 0x1 ;  /* 0x0000007607227211 */ /* 0x000fc400078608ff */
[----:B------:R-:W-:Y:S02]  /*9320*/  LEA.HI.SX32 R11, R11, R120, 0x1c ;  /* 0x000000780b0b7211 */ /* 0x000fe400078fe2ff */
[----:B------:R-:W-:Y:S02]  /*9330*/  LEA.HI.X R35, R7, R115, R112, 0x1, P3 ;  /* 0x0000007307237211 */ /* 0x000fe400018f0c70 */
[----:B------:R-:W-:Y:S01]  /*9340*/  SHF.R.S32.HI R12, RZ, 0x1f, R11 ;  /* 0x0000001fff0c7819 */ /* 0x000fe2000001140b */
[----:B------:R-:W-:-:S03]  /*9350*/  IMAD.SHL.U32 R36, R11, 0x8, RZ ;  /* 0x000000080b247824 */ /* 0x000fc600078e00ff */
[----:B------:R-:W-:Y:S02]  /*9360*/  LEA.HI R12, R12, R11, RZ, 0x3 ;  /* 0x0000000b0c0c7211 */ /* 0x000fe400078f18ff */
[----:B------:R-:W-:Y:S02]  /*9370*/  LOP3.LUT R11, R168, 0x38, R36, 0xf8, !PT ;  /* 0x00000038a80b7812 */ /* 0x000fe400078ef824 */
[----:B------:R-:W-:Y:S02]  /*9380*/  SHF.R.S32.HI R13, RZ, 0x3, R12 ;  /* 0x00000003ff0d7819 */ /* 0x000fe4000001140c */
[----:B------:R-:W-:Y:S02]  /*9390*/  LOP3.LUT R11, R11, R14, RZ, 0x3c, !PT ;  /* 0x0000000e0b0b7212 */ /* 0x000fe400078e3cff */
[----:B------:R-:W-:Y:S01]  /*93a0*/  ISETP.GE.AND P3, PT, R36, R135, PT ;  /* 0x000000872400720c */ /* 0x000fe20003f66270 */
[----:B------:R-:W-:-:S04]  /*93b0*/  IMAD R12, R13, 0x1800, R180 ;  /* 0x000018000d0c7824 */ /* 0x000fc800078e02b4 */
[----:B------:R-:W-:Y:S02]  /*93c0*/  IMAD.IADD R11, R12, 0x1, R11 ;  /* 0x000000010c0b7824 */ /* 0x000fe400078e020b */
[C---:B------:R-:W-:Y:S02]  /*93d0*/  IMAD R12, R18.reuse, 0x4800, R134 ;  /* 0x00004800120c7824 */ /* 0x040fe400078e0286 */
[----:B------:R-:W-:-:S03]  /*93e0*/  IMAD R28, R18, 0x4800, R11 ;  /* 0x00004800121c7824 */ /* 0x000fc600078e020b */
[----:B------:R-:W-:Y:S01]  /*93f0*/  LEA R12, R12, R2, 0x1 ;  /* 0x000000020c0c7211 */ /* 0x000fe200078e08ff */
[----:B------:R-:W-:-:S05]  /*9400*/  IMAD R28, R28, 0x2, R2 ;  /* 0x000000021c1c7824 */ /* 0x000fca00078e0202 */
[----:B------:R-:W0:Y:S04]  /*9410*/  LDS.128 R12, [R12+0x18400] ;  /* 0x018400000c0c7984 */ /* 0x000e280000000c00 */
[----:B------:R-:W1:Y:S01]  /*9420*/  LDS.128 R28, [R28+0x18400] ;  /* 0x018400001c1c7984 */ /* 0x000e620000000c00 */
[----:B------:R-:W-:Y:S05]  /*9430*/  @P4 BRA `(.L_x_544) ;  /* 0x0000000400604947 */ /* 0x000fea0003800000 */
[----:B0-----:R-:W-:Y:S01]  /*9440*/  IMAD.MOV.U32 R11, RZ, RZ, R13 ;  /* 0x000000ffff0b7224 */ /* 0x001fe200078e000d */
[----:B------:R-:W-:Y:S01]  /*9450*/  SHF.R.U64 R68, R68, 0x10, R69 ;  /* 0x0000001044447819 */ /* 0x000fe20000001245 */
[----:B------:R-:W-:Y:S01]  /*9460*/  HADD2.F32 R39, -RZ, R158.H1_H1 ;  /* 0x3000009eff277230 */ /* 0x000fe20000004100 */
[----:B------:R-:W-:Y:S01]  /*9470*/  SHF.R.U64 R56, R56, 0x10, R57 ;  /* 0x0000001038387819 */ /* 0x000fe20000001239 */
[----:B-1----:R-:W-:Y:S01]  /*9480*/  HADD2.F32 R37, -RZ, R29.H0_H0 ;  /* 0x2000001dff257230 */ /* 0x002fe20000004100 */
[----:B------:R-:W-:Y:S01]  /*9490*/  SHF.R.U64 R70, R70, 0x10, R71 ;  /* 0x0000001046467819 */ /* 0x000fe20000001247 */
[----:B------:R-:W-:Y:S01]  /*94a0*/  HADD2.F32 R38, -RZ, R11.H0_H0 ;  /* 0x2000000bff267230 */ /* 0x000fe20000004100 */
[----:B------:R-:W-:Y:S01]  /*94b0*/  SHF.R.U64 R58, R58, 0x10, R59 ;  /* 0x000000103a3a7819 */ /* 0x000fe2000000123b */
[----:B------:R-:W-:Y:S02]  /*94c0*/  HADD2.F32 R13, -RZ, R150.H1_H1 ;  /* 0x30000096ff0d7230 */ /* 0x000fe40000004100 */
[----:B------:R-:W-:Y:S01]  /*94d0*/  FMUL.FTZ R40, R37, R39 ;  /* 0x0000002725287220 */ /* 0x000fe20000410000 */
[----:B------:R-:W-:-:S02]  /*94e0*/  HADD2.F32 R158, -RZ, R158.H0_H0 ;  /* 0x2000009eff9e7230 */ /* 0x000fc40000004100 */
[C---:B------:R-:W-:Y:S01]  /*94f0*/  FMUL.FTZ R39, R38.reuse, R39 ;  /* 0x0000002726277220 */ /* 0x040fe20000410000 */
[----:B------:R-:W-:Y:S02]  /*9500*/  HADD2.F32 R150, -RZ, R150.H0_H0 ;  /* 0x20000096ff967230 */ /* 0x000fe40000004100 */
[-C--:B------:R-:W-:Y:S01]  /*9510*/  FFMA.FTZ R38, R38, R13.reuse, -R40 ;  /* 0x0000000d26267223 */ /* 0x080fe20000010828 */
[----:B------:R-:W-:Y:S01]  /*9520*/  SHF.R.U32.HI R40, RZ, 0x10, R57 ;  /* 0x00000010ff287819 */ /* 0x000fe20000011639 */
[----:B------:R-:W-:Y:S01]  /*9530*/  FFMA.FTZ R37, R37, R13, R39 ;  /* 0x0000000d25257223 */ /* 0x000fe20000010027 */
[----:B------:R-:W-:Y:S01]  /*9540*/  SHF.R.U32.HI R39, RZ, 0x10, R69 ;  /* 0x00000010ff277819 */ /* 0x000fe20000011645 */
[----:B------:R-:W-:Y:S02]  /*9550*/  HADD2.F32 R13, -RZ, R29.H1_H1 ;  /* 0x3000001dff0d7230 */ /* 0x000fe40000004100 */
[----:B------:R-:W-:Y:S02]  /*9560*/  HADD2.F32 R68, -RZ, R68.H0_H0 ;  /* 0x20000044ff447230 */ /* 0x000fe40000004100 */
[----:B------:R-:W-:-:S02]  /*9570*/  HADD2.F32 R29, -RZ, R39.H0_H0 ;  /* 0x20000027ff1d7230 */ /* 0x000fc40000004100 */
[----:B------:R-:W-:Y:S02]  /*9580*/  HADD2.F32 R39, -RZ, R11.H1_H1 ;  /* 0x3000000bff277230 */ /* 0x000fe40000004100 */
[----:B------:R-:W-:Y:S02]  /*9590*/  HADD2.F32 R11, -RZ, R40.H0_H0 ;  /* 0x20000028ff0b7230 */ /* 0x000fe40000004100 */
[-C--:B------:R-:W-:Y:S01]  /*95a0*/  FMUL.FTZ R40, R13, R29.reuse ;  /* 0x0000001d0d287220 */ /* 0x080fe20000410000 */
[----:B------:R-:W-:Y:S02]  /*95b0*/  HADD2.F32 R56, -RZ, R56.H0_H0 ;  /* 0x20000038ff387230 */ /* 0x000fe40000004100 */
[C---:B------:R-:W-:Y:S01]  /*95c0*/  FMUL.FTZ R41, R39.reuse, R29 ;  /* 0x0000001d27297220 */ /* 0x040fe20000410000 */
[----:B------:R-:W-:Y:S02]  /*95d0*/  HADD2.F32 R70, -RZ, R70.H0_H0 ;  /* 0x20000046ff467230 */ /* 0x000fe40000004100 */
[----:B------:R-:W-:Y:S01]  /*95e0*/  FFMA.FTZ R29, R39, R11, -R40 ;  /* 0x0000000b271d7223 */ /* 0x000fe20000010828 */
[----:B------:R-:W-:-:S02]  /*95f0*/  HADD2.F32 R40, -RZ, R151.H1_H1 ;  /* 0x30000097ff287230 */ /* 0x000fc40000004100 */
[----:B------:R-:W-:Y:S01]  /*9600*/  FFMA.FTZ R11, R13, R11, R41 ;  /* 0x0000000b0d0b7223 */ /* 0x000fe20000010029 */
[----:B------:R-:W-:Y:S01]  /*9610*/  MOV R13, R15 ;  /* 0x0000000f000d7202 */ /* 0x000fe20000000f00 */
[----:B------:R-:W-:Y:S01]  /*9620*/  HADD2.F32 R15, -RZ, R31.H0_H0 ;  /* 0x2000001fff0f7230 */ /* 0x000fe20000004100 */
[----:B------:R-:W-:Y:S01]  /*9630*/  F2FP.F16.F32.PACK_AB R29, R29, R38 ;  /* 0x000000261d1d723e */ /* 0x000fe200000000ff */
[----:B------:R-:W-:Y:S01]  /*9640*/  HADD2.F32 R41, -RZ, R149.H1_H1 ;  /* 0x30000095ff297230 */ /* 0x000fe20000004100 */
[----:B------:R-:W-:Y:S01]  /*9650*/  F2FP.F16.F32.PACK_AB R11, R11, R37 ;  /* 0x000000250b0b723e */ /* 0x000fe200000000ff */
[--C-:B------:R-:W-:Y:S02]  /*9660*/  HADD2.F32 R39, -RZ, R13.reuse.H0_H0 ;  /* 0x2000000dff277230 */ /* 0x100fe40000004100 */
[----:B------:R-:W-:Y:S01]  /*9670*/  FMUL.FTZ R42, R15, R40 ;  /* 0x000000280f2a7220 */ /* 0x000fe20000410000 */
[----:B------:R-:W-:Y:S02]  /*9680*/  HADD2.F32 R13, -RZ, R13.H1_H1 ;  /* 0x3000000dff0d7230 */ /* 0x000fe40000004100 */
[----:B------:R-:W-:-:S02]  /*9690*/  HADD2.F32 R151, -RZ, R151.H0_H0 ;  /* 0x20000097ff977230 */ /* 0x000fc40000004100 */
[C---:B------:R-:W-:Y:S01]  /*96a0*/  FMUL.FTZ R40, R39.reuse, R40 ;  /* 0x0000002827287220 */ /* 0x040fe20000410000 */
[-C--:B------:R-:W-:Y:S01]  /*96b0*/  FFMA.FTZ R42, R39, R41.reuse, -R42 ;  /* 0x00000029272a7223 */ /* 0x080fe2000001082a */
[----:B------:R-:W-:Y:S01]  /*96c0*/  SHF.R.U32.HI R39, RZ, 0x10, R71 ;  /* 0x00000010ff277819 */ /* 0x000fe20000011647 */
[----:B------:R-:W-:Y:S02]  /*96d0*/  HADD2.F32 R149, -RZ, R149.H0_H0 ;  /* 0x20000095ff957230 */ /* 0x000fe40000004100 */
[----:B------:R-:W-:Y:S01]  /*96e0*/  FFMA.FTZ R40, R15, R41, R40 ;  /* 0x000000290f287223 */ /* 0x000fe20000010028 */
[----:B------:R-:W-:Y:S02]  /*96f0*/  HADD2.F32 R15, -RZ, R31.H1_H1 ;  /* 0x3000001fff0f7230 */ /* 0x000fe40000004100 */
[----:B------:R-:W-:Y:S01]  /*9700*/  HADD2.F32 R31, -RZ, R39.H0_H0 ;  /* 0x20000027ff1f7230 */ /* 0x000fe20000004100 */
[----:B------:R-:W-:Y:S01]  /*9710*/  SHF.R.U32.HI R39, RZ, 0x10, R59 ;  /* 0x00000010ff277819 */ /* 0x000fe2000001163b */
[----:B------:R-:W-:-:S03]  /*9720*/  HADD2.F32 R58, -RZ, R58.H0_H0 ;  /* 0x2000003aff3a7230 */ /* 0x000fc60000004100 */
[-C--:B------:R-:W-:Y:S01]  /*9730*/  FMUL.FTZ R41, R15, R31.reuse ;  /* 0x0000001f0f297220 */ /* 0x080fe20000410000 */
[----:B------:R-:W-:Y:S02]  /*9740*/  HADD2.F32 R39, -RZ, R39.H0_H0 ;  /* 0x20000027ff277230 */ /* 0x000fe40000004100 */
[----:B------:R-:W-:-:S03]  /*9750*/  FMUL.FTZ R31, R13, R31 ;  /* 0x0000001f0d1f7220 */ /* 0x000fc60000410000 */
[-C--:B------:R-:W-:Y:S01]  /*9760*/  FFMA.FTZ R41, R13, R39.reuse, -R41 ;  /* 0x000000270d297223 */ /* 0x080fe20000010829 */
[----:B------:R-:W-:Y:S01]  /*9770*/  FFMA.FTZ R31, R15, R39, R31 ;  /* 0x000000270f1f7223 */ /* 0x000fe2000001001f */
[----:B------:R-:W-:Y:S02]  /*9780*/  HADD2.F32 R13, -RZ, R28.H0_H0 ;  /* 0x2000001cff0d7230 */ /* 0x000fe40000004100 */
[----:B------:R-:W-:Y:S02]  /*9790*/  HADD2.F32 R15, -RZ, R12.H0_H0 ;  /* 0x2000000cff0f7230 */ /* 0x000fe40000004100 */
[----:B------:R-:W-:Y:S02]  /*97a0*/  HADD2.F32 R28, -RZ, R28.H1_H1 ;  /* 0x3000001cff1c7230 */ /* 0x000fe40000004100 */
[-C--:B------:R-:W-:Y:S01]  /*97b0*/  FMUL.FTZ R39, R13, R158.reuse ;  /* 0x0000009e0d277220 */ /* 0x080fe20000410000 */
[----:B------:R-:W-:Y:S02]  /*97c0*/  HADD2.F32 R12, -RZ, R12.H1_H1 ;  /* 0x3000000cff0c7230 */ /* 0x000fe40000004100 */
[----:B------:R-:W-:Y:S01]  /*97d0*/  FMUL.FTZ R158, R15, R158 ;  /* 0x0000009e0f9e7220 */ /* 0x000fe20000410000 */
[----:B------:R-:W-:Y:S01]  /*97e0*/  F2FP.F16.F32.PACK_AB R31, R31, R40 ;  /* 0x000000281f1f723e */ /* 0x000fe200000000ff */
[----:B------:R-:W-:Y:S01]  /*97f0*/  FFMA.FTZ R39, R15, R150, -R39 ;  /* 0x000000960f277223 */ /* 0x000fe20000010827 */
[----:B------:R-:W-:-:S02]  /*9800*/  HADD2.F32 R15, -RZ, R14.H0_H0 ;  /* 0x2000000eff0f7230 */ /* 0x000fc40000004100 */
[----:B------:R-:W-:Y:S01]  /*9810*/  FFMA.FTZ R158, R13, R150, R158 ;  /* 0x000000960d9e7223 */ /* 0x000fe2000001009e */
[-C--:B------:R-:W-:Y:S01]  /*9820*/  FMUL.FTZ R13, R28, R68.reuse ;  /* 0x000000441c0d7220 */ /* 0x080fe20000410000 */
[C---:B------:R-:W-:Y:S01]  /*9830*/  FMUL.FTZ R68, R12.reuse, R68 ;  /* 0x000000440c447220 */ /* 0x040fe20000410000 */
[----:B------:R-:W-:Y:S02]  /*9840*/  HADD2.F32 R14, -RZ, R14.H1_H1 ;  /* 0x3000000eff0e7230 */ /* 0x000fe40000004100 */
[-C--:B------:R-:W-:Y:S01]  /*9850*/  FFMA.FTZ R13, R12, R56.reuse, -R13 ;  /* 0x000000380c0d7223 */ /* 0x080fe2000001080d */
[--C-:B------:R-:W-:Y:S02]  /*9860*/  HADD2.F32 R12, -RZ, R30.reuse.H0_H0 ;  /* 0x2000001eff0c7230 */ /* 0x100fe40000004100 */
[----:B------:R-:W-:Y:S01]  /*9870*/  FFMA.FTZ R68, R28, R56, R68 ;  /* 0x000000381c447223 */ /* 0x000fe20000010044 */
[----:B------:R-:W-:Y:S02]  /*9880*/  HADD2.F32 R30, -RZ, R30.H1_H1 ;  /* 0x3000001eff1e7230 */ /* 0x000fe40000004100 */
[-C--:B------:R-:W-:Y:S01]  /*9890*/  FMUL.FTZ R28, R12, R151.reuse ;  /* 0x000000970c1c7220 */ /* 0x080fe20000410000 */
[----:B------:R-:W-:Y:S01]  /*98a0*/  FMUL.FTZ R151, R15, R151 ;  /* 0x000000970f977220 */ /* 0x000fe20000410000 */
[----:B------:R-:W-:-:S02]  /*98b0*/  F2FP.F16.F32.PACK_AB R68, R68, R158 ;  /* 0x0000009e4444723e */ /* 0x000fc400000000ff */
[-C--:B------:R-:W-:Y:S01]  /*98c0*/  FFMA.FTZ R28, R15, R149.reuse, -R28 ;  /* 0x000000950f1c7223 */ /* 0x080fe2000001081c */
[----:B------:R-:W-:Y:S01]  /*98d0*/  FFMA.FTZ R151, R12, R149, R151 ;  /* 0x000000950c977223 */ /* 0x000fe20000010097 */
[-C--:B------:R-:W-:Y:S01]  /*98e0*/  FMUL.FTZ R12, R30, R70.reuse ;  /* 0x000000461e0c7220 */ /* 0x080fe20000410000 */
[C---:B------:R-:W-:Y:S01]  /*98f0*/  FMUL.FTZ R70, R14.reuse, R70 ;  /* 0x000000460e467220 */ /* 0x040fe20000410000 */
[----:B------:R-:W-:Y:S02]  /*9900*/  F2FP.F16.F32.PACK_AB R15, R41, R42 ;  /* 0x0000002a290f723e */ /* 0x000fe400000000ff */
[-C--:B------:R-:W-:Y:S01]  /*9910*/  FFMA.FTZ R12, R14, R58.reuse, -R12 ;  /* 0x0000003a0e0c7223 */ /* 0x080fe2000001080c */
[----:B------:R-:W-:Y:S01]  /*9920*/  FFMA.FTZ R70, R30, R58, R70 ;  /* 0x0000003a1e467223 */ /* 0x000fe20000010046 */
[----:B------:R-:W-:Y:S01]  /*9930*/  F2FP.F16.F32.PACK_AB R14, R13, R39 ;  /* 0x000000270d0e723e */ /* 0x000fe200000000ff */
[----:B------:R-:W-:Y:S02]  /*9940*/  IMAD.MOV.U32 R13, RZ, RZ, R29 ;  /* 0x000000ffff0d7224 */ /* 0x000fe400078e001d */
[----:B------:R-:W-:Y:S01]  /*9950*/  F2FP.F16.F32.PACK_AB R30, R12, R28 ;  /* 0x0000001c0c1e723e */ /* 0x000fe200000000ff */
[----:B------:R-:W-:Y:S01]  /*9960*/  IMAD.MOV.U32 R29, RZ, RZ, R11 ;  /* 0x000000ffff1d7224 */ /* 0x000fe200078e000b */
[----:B------:R-:W-:Y:S01]  /*9970*/  F2FP.F16.F32.PACK_AB R70, R70, R151 ;  /* 0x000000974646723e */ /* 0x000fe200000000ff */
[----:B------:R-:W-:Y:S01]  /*9980*/  IMAD.MOV.U32 R12, RZ, RZ, R14 ;  /* 0x000000ffff0c7224 */ /* 0x000fe200078e000e */
[----:B------:R-:W-:Y:S01]  /*9990*/  MOV R28, R68 ;  /* 0x00000044001c7202 */ /* 0x000fe20000000f00 */
[----:B------:R-:W-:Y:S01]  /*99a0*/  IMAD.MOV.U32 R14, RZ, RZ, R30 ;  /* 0x000000ffff0e7224 */ /* 0x000fe200078e001e */
[----:B------:R-:W-:-:S07]  /*99b0*/  MOV R30, R70 ;  /* 0x00000046001e7202 */ /* 0x000fce0000000f00 */
.L_x_544:
[----:B------:R-:W-:Y:S05]  /*99c0*/  BSYNC B2 ;  /* 0x0000000000027941 */ /* 0x000fea0003800000 */
.L_x_543:
[----:B------:R-:W-:Y:S01]  /*99d0*/  @!P3 IMAD.WIDE R36, R36, 0x2, R32 ;  /* 0x000000022424b825 */ /* 0x000fe200078e0220 */
[----:B0-----:R2:W-:Y:S04]  /*99e0*/  ST.E.128 desc[UR56][R34.64], R12 ;  /* 0x0000000c22007985 */ /* 0x0015e8000c101d38 */
[----:B-1----:R2:W-:Y:S02]  /*99f0*/  @!P3 ST.E.128 desc[UR56][R36.64], R28 ;  /* 0x0000001c2400b985 */ /* 0x0025e4000c101d38 */
.L_x_542:
[----:B------:R-:W-:Y:S05]  /*9a00*/  BSYNC B1 ;  /* 0x0000000000017941 */ /* 0x000fea0003800000 */
.L_x_541:
[----:B------:R-:W-:-:S13]  /*9a10*/  ISETP.NE.AND P3, PT, R27, RZ, PT ;  /* 0x000000ff1b00720c */ /* 0x000fda0003f65270 */
[----:B------:R-:W-:Y:S05]  /*9a20*/  @!P3 BRA `(.L_x_493) ;  /* 0x0000000c00a0b947 */ /* 0x000fea0003800000 */
[----:B---3--:R-:W3:Y:S01]  /*9a30*/  LDL R11, [R1+0x38] ;  /* 0x00003800010b7983 */ /* 0x008ee20000100800 */
[----:B0-2---:R-:W-:Y:S01]  /*9a40*/  SHF.R.U32.HI R14, RZ, 0x3, R168 ;  /* 0x00000003ff0e7819 */ /* 0x005fe200000116a8 */
[----:B------:R-:W-:Y:S01]  /*9a50*/  BSSY B1, `(.L_x_545) ;  /* 0x000006c000017945 */ /* 0x000fe20003800000 */
[----:B------:R-:W-:-:S04]  /*9a60*/  LEA R34, P3, R8, R118, 0x1 ;  /* 0x0000007608227211 */ /* 0x000fc800078608ff */
[----:B------:R-:W-:Y:S02]  /*9a70*/  LEA.HI.X R35, R8, R115, R111, 0x1, P3 ;  /* 0x0000007308237211 */ /* 0x000fe400018f0c6f */
[----:B------:R-:W-:Y:S02]  /*9a80*/  ISETP.GE.AND P3, PT, R3, R124, PT ;  /* 0x0000007c0300720c */ /* 0x000fe40003f66270 */
[----:B---3--:R-:W-:-:S04]  /*9a90*/  LOP3.LUT P4, RZ, R11, 0x1, RZ, 0xc0, !PT ;  /* 0x000000010bff7812 */ /* 0x008fc8000788c0ff */
[----:B------:R-:W-:-:S04]  /*9aa0*/  SEL R137, R125, R137, !P4 ;  /* 0x000000897d897207 */ /* 0x000fc80006000000 */
[----:B----4-:R-:W-:-:S04]  /*9ab0*/  SHF.R.S32.HI R12, RZ, 0x1f, R137 ;  /* 0x0000001fff0c7819 */ /* 0x010fc80000011489 */
        /* <DEDUP_REMOVED lines=17> */
[----:B------:R-:W-:Y:S01]  /*9bd0*/  SHF.R.U64 R37, R64, 0x10, R65 ;  /* 0x0000001040257819 */ /* 0x000fe20000001241 */
[----:B-1----:R-:W-:Y:S01]  /*9be0*/  IMAD.MOV.U32 R40, RZ, RZ, R29 ;  /* 0x000000ffff287224 */ /* 0x002fe200078e001d */
[----:B------:R-:W-:Y:S01]  /*9bf0*/  SHF.R.U32.HI R64, RZ, 0x10, R65 ;  /* 0x00000010ff407819 */ /* 0x000fe20000011641 */
[----:B------:R-:W-:Y:S01]  /*9c00*/  HADD2.F32 R46, -RZ, R148.H1_H1 ;  /* 0x30000094ff2e7230 */ /* 0x000fe20000004100 */
[--C-:B------:R-:W-:Y:S01]  /*9c10*/  SHF.R.U64 R36, R52, 0x10, R53.reuse ;  /* 0x0000001034247819 */ /* 0x100fe20000001235 */
[----:B0-----:R-:W-:Y:S01]  /*9c20*/  HADD2.F32 R42, -RZ, R13.H1_H1 ;  /* 0x3000000dff2a7230 */ /* 0x001fe20000004100 */
[----:B------:R-:W-:Y:S01]  /*9c30*/  SHF.R.U32.HI R52, RZ, 0x10, R53 ;  /* 0x00000010ff347819 */ /* 0x000fe20000011635 */
[--C-:B------:R-:W-:Y:S01]  /*9c40*/  HADD2.F32 R41, -RZ, R40.reuse.H0_H0 ;  /* 0x20000028ff297230 */ /* 0x100fe20000004100 */
[----:B------:R-:W-:Y:S01]  /*9c50*/  MOV R29, R15 ;  /* 0x0000000f001d7202 */ /* 0x000fe20000000f00 */
[----:B------:R-:W-:Y:S01]  /*9c60*/  HADD2.F32 R40, -RZ, R40.H1_H1 ;  /* 0x30000028ff287230 */ /* 0x000fe20000004100 */
[----:B------:R-:W-:Y:S01]  /*9c70*/  SHF.R.U64 R39, R66, 0x10, R67 ;  /* 0x0000001042277819 */ /* 0x000fe20000001243 */
[----:B------:R-:W-:-:S02]  /*9c80*/  HADD2.F32 R45, -RZ, R64.H0_H0 ;  /* 0x20000040ff2d7230 */ /* 0x000fc40000004100 */
[-C--:B------:R-:W-:Y:S01]  /*9c90*/  FMUL.FTZ R48, R41, R46.reuse ;  /* 0x0000002e29307220 */ /* 0x080fe20000410000 */
[----:B------:R-:W-:Y:S01]  /*9ca0*/  HADD2.F32 R15, -RZ, R13.H0_H0 ;  /* 0x2000000dff0f7230 */ /* 0x000fe20000004100 */
[----:B------:R-:W-:Y:S01]  /*9cb0*/  SHF.R.U32.HI R66, RZ, 0x10, R67 ;  /* 0x00000010ff427819 */ /* 0x000fe20000011643 */
[----:B------:R-:W-:Y:S02]  /*9cc0*/  HADD2.F32 R44, -RZ, R144.H1_H1 ;  /* 0x30000090ff2c7230 */ /* 0x000fe40000004100 */
[-C--:B------:R-:W-:Y:S01]  /*9cd0*/  FMUL.FTZ R47, R40, R45.reuse ;  /* 0x0000002d282f7220 */ /* 0x080fe20000410000 */
[----:B------:R-:W-:Y:S02]  /*9ce0*/  HADD2.F32 R43, -RZ, R52.H0_H0 ;  /* 0x20000034ff2b7230 */ /* 0x000fe40000004100 */
[C---:B------:R-:W-:Y:S01]  /*9cf0*/  FMUL.FTZ R46, R15.reuse, R46 ;  /* 0x0000002e0f2e7220 */ /* 0x040fe20000410000 */
[----:B------:R-:W-:Y:S01]  /*9d00*/  FMUL.FTZ R45, R42, R45 ;  /* 0x0000002d2a2d7220 */ /* 0x000fe20000410000 */
[----:B------:R-:W-:Y:S01]  /*9d10*/  SHF.R.U64 R38, R54, 0x10, R55 ;  /* 0x0000001036267819 */ /* 0x000fe20000001237 */
[-C--:B------:R-:W-:Y:S01]  /*9d20*/  FFMA.FTZ R15, R15, R44.reuse, -R48 ;  /* 0x0000002c0f0f7223 */ /* 0x080fe20000010830 */
[----:B------:R-:W-:Y:S01]  /*9d30*/  FFMA.FTZ R13, R41, R44, R46 ;  /* 0x0000002c290d7223 */ /* 0x000fe2000001002e */
[----:B------:R-:W-:Y:S01]  /*9d40*/  FFMA.FTZ R40, R40, R43, R45 ;  /* 0x0000002b28287223 */ /* 0x000fe2000001002d */
[----:B------:R-:W-:Y:S01]  /*9d50*/  SHF.R.U32.HI R54, RZ, 0x10, R55 ;  /* 0x00000010ff367819 */ /* 0x000fe20000011637 */
[----:B------:R-:W-:-:S02]  /*9d60*/  HADD2.F32 R46, -RZ, R31.H1_H1 ;  /* 0x3000001fff2e7230 */ /* 0x000fc40000004100 */
[----:B------:R-:W-:Y:S01]  /*9d70*/  FFMA.FTZ R42, R42, R43, -R47 ;  /* 0x0000002b2a2a7223 */ /* 0x000fe2000001082f */
[----:B------:R-:W-:Y:S02]  /*9d80*/  HADD2.F32 R45, -RZ, R66.H0_H0 ;  /* 0x20000042ff2d7230 */ /* 0x000fe40000004100 */
[----:B------:R-:W-:Y:S02]  /*9d90*/  HADD2.F32 R50, -RZ, R147.H1_H1 ;  /* 0x30000093ff327230 */ /* 0x000fe40000004100 */
[----:B------:R-:W-:Y:S02]  /*9da0*/  HADD2.F32 R41, -RZ, R31.H0_H0 ;  /* 0x2000001fff297230 */ /* 0x000fe40000004100 */
[----:B------:R-:W-:Y:S01]  /*9db0*/  FMUL.FTZ R47, R46, R45 ;  /* 0x0000002d2e2f7220 */ /* 0x000fe20000410000 */
[--C-:B------:R-:W-:Y:S01]  /*9dc0*/  HADD2.F32 R44, -RZ, R29.reuse.H1_H1 ;  /* 0x3000001dff2c7230 */ /* 0x100fe20000004100 */
[----:B------:R-:W-:Y:S01]  /*9dd0*/  F2FP.F16.F32.PACK_AB R15, R42, R15 ;  /* 0x0000000f2a0f723e */ /* 0x000fe200000000ff */
[----:B------:R-:W-:-:S02]  /*9de0*/  HADD2.F32 R31, -RZ, R29.H0_H0 ;  /* 0x2000001dff1f7230 */ /* 0x000fc40000004100 */
[-C--:B------:R-:W-:Y:S01]  /*9df0*/  FMUL.FTZ R52, R41, R50.reuse ;  /* 0x0000003229347220 */ /* 0x080fe20000410000 */
[----:B------:R-:W-:Y:S02]  /*9e00*/  HADD2.F32 R48, -RZ, R146.H1_H1 ;  /* 0x30000092ff307230 */ /* 0x000fe40000004100 */
[----:B------:R-:W-:Y:S01]  /*9e10*/  FMUL.FTZ R45, R44, R45 ;  /* 0x0000002d2c2d7220 */ /* 0x000fe20000410000 */
[----:B------:R-:W-:Y:S02]  /*9e20*/  HADD2.F32 R43, -RZ, R54.H0_H0 ;  /* 0x20000036ff2b7230 */ /* 0x000fe40000004100 */
[C---:B------:R-:W-:Y:S01]  /*9e30*/  FMUL.FTZ R50, R31.reuse, R50 ;  /* 0x000000321f327220 */ /* 0x040fe20000410000 */
[----:B------:R-:W-:Y:S02]  /*9e40*/  HADD2.F32 R148, -RZ, R148.H0_H0 ;  /* 0x20000094ff947230 */ /* 0x000fe40000004100 */
[----:B------:R-:W-:Y:S01]  /*9e50*/  FFMA.FTZ R29, R31, R48, -R52 ;  /* 0x000000301f1d7223 */ /* 0x000fe20000010834 */
[----:B------:R-:W-:-:S02]  /*9e60*/  HADD2.F32 R146, -RZ, R146.H0_H0 ;  /* 0x20000092ff927230 */ /* 0x000fc40000004100 */
[-C--:B------:R-:W-:Y:S01]  /*9e70*/  FFMA.FTZ R44, R44, R43.reuse, -R47 ;  /* 0x0000002b2c2c7223 */ /* 0x080fe2000001082f */
[----:B------:R-:W-:Y:S01]  /*9e80*/  FFMA.FTZ R46, R46, R43, R45 ;  /* 0x0000002b2e2e7223 */ /* 0x000fe2000001002d */
[----:B------:R-:W-:Y:S01]  /*9e90*/  FFMA.FTZ R31, R41, R48, R50 ;  /* 0x00000030291f7223 */ /* 0x000fe20000010032 */
[--C-:B------:R-:W-:Y:S02]  /*9ea0*/  HADD2.F32 R43, -RZ, R28.reuse.H0_H0 ;  /* 0x2000001cff2b7230 */ /* 0x100fe40000004100 */
[----:B------:R-:W-:Y:S01]  /*9eb0*/  HADD2.F32 R48, -RZ, R37.H0_H0 ;  /* 0x20000025ff307230 */ /* 0x000fe20000004100 */
[----:B------:R-:W-:Y:S01]  /*9ec0*/  F2FP.F16.F32.PACK_AB R44, R44, R29 ;  /* 0x0000001d2c2c723e */ /* 0x000fe200000000ff */
[----:B------:R-:W-:Y:S01]  /*9ed0*/  HADD2.F32 R45, -RZ, R28.H1_H1 ;  /* 0x3000001cff2d7230 */ /* 0x000fe20000004100 */
[----:B------:R-:W-:Y:S01]  /*9ee0*/  F2FP.F16.F32.PACK_AB R29, R40, R13 ;  /* 0x0000000d281d723e */ /* 0x000fe200000000ff */
[--C-:B------:R-:W-:Y:S01]  /*9ef0*/  HADD2.F32 R41, -RZ, R12.reuse.H1_H1 ;  /* 0x3000000cff297230 */ /* 0x100fe20000004100 */
[----:B------:R-:W-:Y:S01]  /*9f00*/  F2FP.F16.F32.PACK_AB R31, R46, R31 ;  /* 0x0000001f2e1f723e */ /* 0x000fe200000000ff */
[----:B------:R-:W-:-:S02]  /*9f10*/  HADD2.F32 R37, -RZ, R12.H0_H0 ;  /* 0x2000000cff257230 */ /* 0x000fc40000004100 */
[----:B------:R-:W-:Y:S01]  /*9f20*/  FMUL.FTZ R12, R43, R148 ;  /* 0x000000942b0c7220 */ /* 0x000fe20000410000 */
[----:B------:R-:W-:Y:S02]  /*9f30*/  HADD2.F32 R36, -RZ, R36.H0_H0 ;  /* 0x20000024ff247230 */ /* 0x000fe40000004100 */
[-C--:B------:R-:W-:Y:S01]  /*9f40*/  FMUL.FTZ R50, R45, R48.reuse ;  /* 0x000000302d327220 */ /* 0x080fe20000410000 */
[----:B------:R-:W-:Y:S01]  /*9f50*/  FMUL.FTZ R48, R41, R48 ;  /* 0x0000003029307220 */ /* 0x000fe20000410000 */
[C---:B------:R-:W-:Y:S01]  /*9f60*/  FMUL.FTZ R28, R37.reuse, R148 ;  /* 0x00000094251c7220 */ /* 0x040fe20000410000 */
[----:B------:R-:W-:Y:S01]  /*9f70*/  FFMA.FTZ R12, R37, R146, -R12 ;  /* 0x00000092250c7223 */ /* 0x000fe2000001080c */
[-C--:B------:R-:W-:Y:S01]  /*9f80*/  FFMA.FTZ R37, R41, R36.reuse, -R50 ;  /* 0x0000002429257223 */ /* 0x080fe20000010832 */
[----:B------:R-:W-:Y:S01]  /*9f90*/  FFMA.FTZ R41, R45, R36, R48 ;  /* 0x000000242d297223 */ /* 0x000fe20000010030 */
[----:B------:R-:W-:Y:S02]  /*9fa0*/  HADD2.F32 R45, -RZ, R39.H0_H0 ;  /* 0x20000027ff2d7230 */ /* 0x000fe40000004100 */
[----:B------:R-:W-:Y:S01]  /*9fb0*/  FFMA.FTZ R28, R43, R146, R28 ;  /* 0x000000922b1c7223 */ /* 0x000fe2000001001c */
[----:B------:R-:W-:Y:S01]  /*9fc0*/  HADD2.F32 R39, -RZ, R30.H0_H0 ;  /* 0x2000001eff277230 */ /* 0x000fe20000004100 */
[----:B------:R-:W-:Y:S01]  /*9fd0*/  F2FP.F16.F32.PACK_AB R12, R37, R12 ;  /* 0x0000000c250c723e */ /* 0x000fe200000000ff */
[----:B------:R-:W-:-:S02]  /*9fe0*/  HADD2.F32 R144, -RZ, R144.H0_H0 ;  /* 0x20000090ff907230 */ /* 0x000fc40000004100 */
[----:B------:R-:W-:Y:S01]  /*9ff0*/  HADD2.F32 R36, -RZ, R14.H0_H0 ;  /* 0x2000000eff247230 */ /* 0x000fe20000004100 */
[----:B------:R-:W-:Y:S01]  /*a000*/  F2FP.F16.F32.PACK_AB R28, R41, R28 ;  /* 0x0000001c291c723e */ /* 0x000fe200000000ff */
[----:B------:R-:W-:Y:S02]  /*a010*/  HADD2.F32 R30, -RZ, R30.H1_H1 ;  /* 0x3000001eff1e7230 */ /* 0x000fe40000004100 */
[-C--:B------:R-:W-:Y:S01]  /*a020*/  FMUL.FTZ R47, R39, R144.reuse ;  /* 0x00000090272f7220 */ /* 0x080fe20000410000 */
[----:B------:R-:W-:Y:S02]  /*a030*/  HADD2.F32 R14, -RZ, R14.H1_H1 ;  /* 0x3000000eff0e7230 */ /* 0x000fe40000004100 */
[----:B------:R-:W-:Y:S01]  /*a040*/  FMUL.FTZ R144, R36, R144 ;  /* 0x0000009024907220 */ /* 0x000fe20000410000 */
[----:B------:R-:W-:Y:S02]  /*a050*/  HADD2.F32 R147, -RZ, R147.H0_H0 ;  /* 0x20000093ff937230 */ /* 0x000fe40000004100 */
[----:B------:R-:W-:Y:S01]  /*a060*/  FMUL.FTZ R49, R30, R45 ;  /* 0x0000002d1e317220 */ /* 0x000fe20000410000 */
[----:B------:R-:W-:-:S02]  /*a070*/  HADD2.F32 R43, -RZ, R38.H0_H0 ;  /* 0x20000026ff2b7230 */ /* 0x000fc40000004100 */
[----:B------:R-:W-:Y:S01]  /*a080*/  FMUL.FTZ R45, R14, R45 ;  /* 0x0000002d0e2d7220 */ /* 0x000fe20000410000 */
[----:B------:R-:W-:Y:S02]  /*a090*/  IMAD.MOV.U32 R13, RZ, RZ, R15 ;  /* 0x000000ffff0d7224 */ /* 0x000fe400078e000f */
[-C--:B------:R-:W-:Y:S01]  /*a0a0*/  FFMA.FTZ R47, R36, R147.reuse, -R47 ;  /* 0x00000093242f7223 */ /* 0x080fe2000001082f */
[----:B------:R-:W-:Y:S01]  /*a0b0*/  FFMA.FTZ R144, R39, R147, R144 ;  /* 0x0000009327907223 */ /* 0x000fe20000010090 */
[-C--:B------:R-:W-:Y:S01]  /*a0c0*/  FFMA.FTZ R14, R14, R43.reuse, -R49 ;  /* 0x0000002b0e0e7223 */ /* 0x080fe20000010831 */
[----:B------:R-:W-:Y:S01]  /*a0d0*/  FFMA.FTZ R45, R30, R43, R45 ;  /* 0x0000002b1e2d7223 */ /* 0x000fe2000001002d */
[----:B------:R-:W-:-:S03]  /*a0e0*/  IMAD.MOV.U32 R15, RZ, RZ, R44 ;  /* 0x000000ffff0f7224 */ /* 0x000fc600078e002c */
[----:B------:R-:W-:Y:S02]  /*a0f0*/  F2FP.F16.F32.PACK_AB R14, R14, R47 ;  /* 0x0000002f0e0e723e */ /* 0x000fe400000000ff */
[----:B------:R-:W-:-:S07]  /*a100*/  F2FP.F16.F32.PACK_AB R30, R45, R144 ;  /* 0x000000902d1e723e */ /* 0x000fce00000000ff */
.L_x_546:
[----:B------:R-:W-:Y:S05]  /*a110*/  BSYNC B1 ;  /* 0x0000000000017941 */ /* 0x000fea0003800000 */
.L_x_545:
[----:B0-----:R0:W-:Y:S01]  /*a120*/  ST.E.128 desc[UR56][R34.64], R12 ;  /* 0x0000000c22007985 */ /* 0x0011e2000c101d38 */
[----:B------:R-:W-:-:S13]  /*a130*/  ISETP.GE.AND P3, PT, R11, R135, PT ;  /* 0x000000870b00720c */ /* 0x000fda0003f66270 */
[----:B------:R-:W-:Y:S05]  /*a140*/  @P3 BRA `(.L_x_493) ;  /* 0x0000000400d83947 */ /* 0x000fea0003800000 */
[----:B------:R-:W-:-:S05]  /*a150*/  IMAD.WIDE R32, R11, 0x2, R32 ;  /* 0x000000020b207825 */ /* 0x000fca00078e0220 */
[----:B-1----:R1:W-:Y:S01]  /*a160*/  ST.E.128 desc[UR56][R32.64], R28 ;  /* 0x0000001c20007985 */ /* 0x0023e2000c101d38 */
[----:B------:R-:W-:Y:S05]  /*a170*/  BRA `(.L_x_493) ;  /* 0x0000000400cc7947 */ /* 0x000fea0003800000 */
.L_x_458:
[----:B------:R-:W-:-:S06]  /*a180*/  UISETP.NE.AND UP0, UPT, UR58, 0x3, UPT ;  /* 0x000000033a00788c */ /* 0x000fcc000bf05270 */
[----:B------:R-:W-:-:S13]  /*a190*/  PLOP3.LUT P2, PT, PT, PT, UP0, 0x80, 0x0 ;  /* 0x000000000000781c */ /* 0x000fda0003f4f008 */
[----:B------:R-:W-:Y:S05]  /*a1a0*/  @!P2 BRA `(.L_x_547) ;  /* 0x000000000004a947 */ /* 0x000fea0003800000 */
[----:B------:R-:W-:Y:S01]  /*a1b0*/  BPT.TRAP 0x1 ;  /* 0x000000040000795c */ /* 0x000fe20000300000 */
.L_x_547:
[----:B------:R-:W-:Y:S01]  /*a1c0*/  LEA R85, R18, R2, 0x3 ;  /* 0x0000000212557211 */ /* 0x000fe200078e18ff */
[----:B------:R-:W-:Y:S01]  /*a1d0*/  BSSY B1, `(.L_x_548) ;  /* 0x0000005000017945 */ /* 0x000fe20003800000 */
[----:B------:R-:W-:Y:S02]  /*a1e0*/  SHF.L.U32 R86, R167, 0x1f, RZ ;  /* 0x0000001fa7567819 */ /* 0x000fe400000006ff */
[----:B------:R-:W-:Y:S02]  /*a1f0*/  SHF.R.S32.HI R82, RZ, 0x1f, R81 ;  /* 0x0000001fff527819 */ /* 0x000fe40000011451 */
[----:B------:R-:W1:Y:S02]  /*a200*/  SYNCS.PHASECHK.TRANS64.TRYWAIT P3, [R85+URZ+0x2a890], R86 ;  /* 0x02a89056550075a7 */ /* 0x000e64000806017f */
[----:B-1----:R-:W-:Y:S05]  /*a210*/  @!P3 BRA `(.L_x_549) ;  /* 0x0000016400acb947 */ /* 0x002fea0003800000 */
.L_x_809:
[----:B------:R-:W-:Y:S05]  /*a220*/  BSYNC B1 ;  /* 0x0000000000017941 */ /* 0x000fea0003800000 */
.L_x_548:
[----:B------:R-:W-:Y:S01]  /*a230*/  ULDC.64 UR4, c[0x0][0x300] ;  /* 0x0000c00000047ab9 */ /* 0x000fe20000000a00 */
[----:B-----5:R-:W-:Y:S01]  /*a240*/  SHF.R.S32.HI R83, RZ, 0x1f, R80 ;  /* 0x0000001fff537819 */ /* 0x020fe20000011450 */
[----:B------:R-:W-:Y:S01]  /*a250*/  IMAD R14, R82, UR4, RZ ;  /* 0x00000004520e7c24 */ /* 0x000fe2000f8e02ff */
[----:B------:R-:W-:Y:S01]  /*a260*/  ULDC.64 UR6, c[0x0][0x2e8] ;  /* 0x0000ba0000067ab9 */ /* 0x000fe20000000a00 */
[----:B0-----:R-:W-:-:S04]  /*a270*/  IMAD.WIDE.U32 R12, R81, UR4, RZ ;  /* 0x00000004510c7c25 */ /* 0x001fc8000f8e00ff */
[----:B------:R-:W-:Y:S01]  /*a280*/  IMAD R11, R81, UR5, R14 ;  /* 0x00000005510b7c24 */ /* 0x000fe2000f8e020e */
[----:B------:R-:W-:Y:S01]  /*a290*/  ULDC.64 UR4, c[0x0][0x310] ;  /* 0x0000c40000047ab9 */ /* 0x000fe20000000a00 */
[----:B------:R-:W-:Y:S02]  /*a2a0*/  IMAD R84, R24, -0x60, R25 ;  /* 0xffffffa018547824 */ /* 0x000fe400078e0219 */
[----:B------:R-:W-:Y:S02]  /*a2b0*/  IMAD R15, R83, UR4, RZ ;  /* 0x00000004530f7c24 */ /* 0x000fe4000f8e02ff */
[----:B------:R-:W-:Y:S01]  /*a2c0*/  IMAD.IADD R13, R13, 0x1, R11 ;  /* 0x000000010d0d7824 */ /* 0x000fe200078e020b */
[----:B------:R-:W-:Y:S01]  /*a2d0*/  VIMNMX R84, R84, 0x60, PT ;  /* 0x0000006054547848 */ /* 0x000fe20003fe0100 */
[C---:B------:R-:W-:Y:S02]  /*a2e0*/  IMAD R15, R80.reuse, UR5, R15 ;  /* 0x00000005500f7c24 */ /* 0x040fe4000f8e020f */
[----:B------:R-:W-:Y:S01]  /*a2f0*/  IMAD.WIDE.U32 R12, R80, UR4, R12 ;  /* 0x00000004500c7c25 */ /* 0x000fe2000f8e000c */
[----:B------:R-:W-:Y:S01]  /*a300*/  ULDC.64 UR4, c[0x0][0x308] ;  /* 0x0000c20000047ab9 */ /* 0x000fe20000000a00 */
[----:B------:R-:W-:-:S02]  /*a310*/  IADD3 R38, -R166, R84, RZ ;  /* 0x00000054a6267210 */ /* 0x000fc40007ffe1ff */
[----:B------:R-:W-:Y:S02]  /*a320*/  IMAD.IADD R13, R13, 0x1, R15 ;  /* 0x000000010d0d7824 */ /* 0x000fe400078e020f */
[----:B------:R-:W-:Y:S01]  /*a330*/  IMAD.WIDE.U32 R12, R162, UR4, R12 ;  /* 0x00000004a20c7c25 */ /* 0x000fe2000f8e000c */
[----:B------:R-:W-:-:S03]  /*a340*/  UMOV UR4, 0xffffffff ;  /* 0xffffffff00047882 */ /* 0x000fc60000000000 */
[----:B------:R-:W-:Y:S01]  /*a350*/  IMAD R37, R162, UR5, R13 ;  /* 0x00000005a2257c24 */ /* 0x000fe2000f8e020d */
[----:B------:R-:W-:-:S04]  /*a360*/  LEA R36, P3, R12, UR6, 0x1 ;  /* 0x000000060c247c11 */ /* 0x000fc8000f8608ff */
[----:B------:R-:W-:Y:S02]  /*a370*/  LEA.HI.X R37, R12, UR7, R37, 0x1, P3 ;  /* 0x000000070c257c11 */ /* 0x000fe400098f0c25 */
[----:B------:R-:W-:Y:S01]  /*a380*/  ISETP.GE.AND P3, PT, R38, 0x1, PT ;  /* 0x000000012600780c */ /* 0x000fe20003f66270 */
[----:B------:R-:W-:-:S12]  /*a390*/  BRA.DIV UR4, `(.L_x_550) ;  /* 0x0000016604607947 */ /* 0x000fd8000b800000 */
[----:B------:R0:W2:Y:S04]  /*a3a0*/  SHFL.IDX PT, R40, R37, RZ, 0x1c1f ;  /* 0x001c1fff25287589 */ /* 0x0000a800000e0000 */
[----:B------:R0:W3:Y:S02]  /*a3b0*/  SHFL.IDX PT, R39, R36, RZ, 0x1c1f ;  /* 0x001c1fff24277589 */ /* 0x0000e400000e0000 */
.L_x_813:
[----:B------:R-:W-:Y:S04]  /*a3c0*/  BSSY B1, `(.L_x_551) ;  /* 0x0000025000017945 */ /* 0x000fe80003800000 */
[----:B------:R-:W-:Y:S05]  /*a3d0*/  @!P3 BRA `(.L_x_552) ;  /* 0x00000000008cb947 */ /* 0x000fea0003800000 */
[----:B------:R-:W-:Y:S02]  /*a3e0*/  ULDC UR4, c[0x0][0x2f4] ;  /* 0x0000bd0000047ab9 */ /* 0x000fe40000000800 */
[----:B------:R-:W-:Y:S02]  /*a3f0*/  ISETP.GE.AND P5, PT, R16, UR4, PT ;  /* 0x0000000410007c0c */ /* 0x000fe4000bfa6270 */
[----:B------:R-:W-:-:S11]  /*a400*/  ISETP.GE.AND P4, PT, R19, UR4, PT ;  /* 0x0000000413007c0c */ /* 0x000fd6000bf86270 */
[----:B------:R-:W4:Y:S01]  /*a410*/  @!P5 LDS.128 R12, [R29] ;  /* 0x000000001d0cd984 */ /* 0x000f220000000c00 */
[----:B---3--:R-:W-:-:S04]  /*a420*/  @!P5 LEA R34, P3, R16, R39, 0x1 ;  /* 0x000000271022d211 */ /* 0x008fc800078608ff */
[----:B--2---:R-:W-:Y:S02]  /*a430*/  @!P5 LEA.HI.X R35, R16, R40, R17, 0x1, P3 ;  /* 0x000000281023d211 */ /* 0x004fe400018f0c11 */
[----:B------:R-:W-:-:S04]  /*a440*/  @!P4 LEA R32, P3, R19, R39, 0x1 ;  /* 0x000000271320c211 */ /* 0x000fc800078608ff */
[----:B------:R-:W-:Y:S02]  /*a450*/  @!P4 LEA.HI.X R33, R19, R40, R165, 0x1, P3 ;  /* 0x000000281321c211 */ /* 0x000fe400018f0ca5 */
[----:B------:R-:W-:-:S13]  /*a460*/  ISETP.GE.AND P3, PT, R22, UR4, PT ;  /* 0x0000000416007c0c */ /* 0x000fda000bf66270 */
[----:B------:R-:W-:-:S04]  /*a470*/  @!P3 LEA R30, P6, R22, R39, 0x1 ;  /* 0x00000027161eb211 */ /* 0x000fc800078c08ff */
[----:B------:R-:W-:Y:S01]  /*a480*/  @!P3 LEA.HI.X R31, R22, R40, R176, 0x1, P6 ;  /* 0x00000028161fb211 */ /* 0x000fe200030f0cb0 */
[----:B----4-:R2:W-:Y:S01]  /*a490*/  @!P5 ST.E.128 desc[UR56][R34.64], R12 ;  /* 0x0000000c2200d985 */ /* 0x0105e2000c101d38 */
[----:B------:R-:W-:-:S13]  /*a4a0*/  ISETP.GE.AND P5, PT, R0, UR4, PT ;  /* 0x0000000400007c0c */ /* 0x000fda000bfa6270 */
[----:B------:R-:W3:Y:S01]  /*a4b0*/  @!P5 LDS.128 R12, [R28] ;  /* 0x000000001c0cd984 */ /* 0x000ee20000000c00 */
[----:B------:R-:W-:Y:S01]  /*a4c0*/  @!P5 IMAD.SHL.U32 R11, R163, 0x8, RZ ;  /* 0x00000008a30bd824 */ /* 0x000fe200078e00ff */
[----:B--2---:R-:W-:Y:S01]  /*a4d0*/  @!P5 MOV R35, R40 ;  /* 0x000000280023d202 */ /* 0x004fe20000000f00 */
[----:B------:R-:W-:-:S04]  /*a4e0*/  @!P5 IMAD.MOV.U32 R34, RZ, RZ, R39 ;  /* 0x000000ffff22d224 */ /* 0x000fc800078e0027 */
[----:B------:R-:W-:-:S05]  /*a4f0*/  @!P5 IMAD.WIDE R34, R11, 0x2, R34 ;  /* 0x000000020b22d825 */ /* 0x000fca00078e0222 */
[----:B---3--:R2:W-:Y:S01]  /*a500*/  @!P5 ST.E.128 desc[UR56][R34.64], R12 ;  /* 0x0000000c2200d985 */ /* 0x0085e2000c101d38 */
[----:B------:R-:W-:-:S13]  /*a510*/  ISETP.GE.AND P5, PT, R3, UR4, PT ;  /* 0x0000000403007c0c */ /* 0x000fda000bfa6270 */
[----:B------:R-:W3:Y:S01]  /*a520*/  @!P5 LDS.128 R12, [R29+0x3000] ;  /* 0x003000001d0cd984 */ /* 0x000ee20000000c00 */
[----:B------:R-:W-:Y:S01]  /*a530*/  @!P5 IMAD.SHL.U32 R11, R164, 0x8, RZ ;  /* 0x00000008a40bd824 */ /* 0x000fe200078e00ff */
[----:B--2---:R-:W-:Y:S01]  /*a540*/  @!P5 MOV R35, R40 ;  /* 0x000000280023d202 */ /* 0x004fe20000000f00 */
[----:B------:R-:W-:-:S04]  /*a550*/  @!P5 IMAD.MOV.U32 R34, RZ, RZ, R39 ;  /* 0x000000ffff22d224 */ /* 0x000fc800078e0027 */
[----:B------:R-:W-:-:S05]  /*a560*/  @!P5 IMAD.WIDE R34, R11, 0x2, R34 ;  /* 0x000000020b22d825 */ /* 0x000fca00078e0222 */
[----:B---3--:R2:W-:Y:S01]  /*a570*/  @!P5 ST.E.128 desc[UR56][R34.64], R12 ;  /* 0x0000000c2200d985 */ /* 0x0085e2000c101d38 */
[----:B------:R-:W-:-:S03]  /*a580*/  ISETP.GE.AND P5, PT, R23, UR4, PT ;  /* 0x0000000417007c0c */ /* 0x000fc6000bfa6270 */
[----:B------:R-:W3:Y:S10]  /*a590*/  @!P4 LDS.128 R12, [R28+0x3000] ;  /* 0x003000001c0cc984 */ /* 0x000ef40000000c00 */
[----:B--2---:R-:W-:-:S04]  /*a5a0*/  @!P5 LEA R34, P6, R23, R39, 0x1 ;  /* 0x000000271722d211 */ /* 0x004fc800078c08ff */
[----:B------:R-:W-:Y:S01]  /*a5b0*/  @!P5 LEA.HI.X R35, R23, R40, R175, 0x1, P6 ;  /* 0x000000281723d211 */ /* 0x000fe200030f0caf */
[----:B---3--:R-:W-:Y:S04]  /*a5c0*/  @!P4 ST.E.128 desc[UR56][R32.64], R12 ;  /* 0x0000000c2000c985 */ /* 0x008fe8000c101d38 */
[----:B------:R-:W2:Y:S04]  /*a5d0*/  @!P3 LDS.128 R12, [R29+0x6000] ;  /* 0x006000001d0cb984 */ /* 0x000ea80000000c00 */
[----:B--2---:R-:W-:Y:S04]  /*a5e0*/  @!P3 ST.E.128 desc[UR56][R30.64], R12 ;  /* 0x0000000c1e00b985 */ /* 0x004fe8000c101d38 */
[----:B------:R-:W2:Y:S04]  /*a5f0*/  @!P5 LDS.128 R12, [R28+0x6000] ;  /* 0x006000001c0cd984 */ /* 0x000ea80000000c00 */
[----:B--2---:R4:W-:Y:S02]  /*a600*/  @!P5 ST.E.128 desc[UR56][R34.64], R12 ;  /* 0x0000000c2200d985 */ /* 0x0049e4000c101d38 */
.L_x_552:
[----:B------:R-:W-:Y:S05]  /*a610*/  BSYNC B1 ;  /* 0x0000000000017941 */ /* 0x000fea0003800000 */
.L_x_551:
[----:B------:R-:W-:-:S03]  /*a620*/  UMOV UR4, 0xffffffff ;  /* 0xffffffff00047882 */ /* 0x000fc60000000000 */
[----:B------:R-:W-:Y:S05]  /*a630*/  BRA.DIV UR4, `(.L_x_553) ;  /* 0x0000016604047947 */ /* 0x000fea000b800000 */
[----:B--2---:R2:W0:Y:S04]  /*a640*/  SHFL.IDX PT, R40, R37, 0x1, 0x1c1f ;  /* 0x003c1f0025287f89 */ /* 0x00442800000e0000 */
[----:B---3--:R2:W3:Y:S02]  /*a650*/  SHFL.IDX PT, R39, R36, 0x1, 0x1c1f ;  /* 0x003c1f0024277f89 */ /* 0x0084e400000e0000 */
.L_x_817:
[----:B------:R-:W-:-:S13]  /*a660*/  ISETP.GE.AND P3, PT, R38, 0x41, PT ;  /* 0x000000412600780c */ /* 0x000fda0003f66270 */
[----:B------:R-:W-:Y:S05]  /*a670*/  @!P3 BRA `(.L_x_493) ;  /* 0x00000000008cb947 */ /* 0x000fea0003800000 */
[----:B------:R-:W-:Y:S02]  /*a680*/  ULDC UR4, c[0x0][0x2f4] ;  /* 0x0000bd0000047ab9 */ /* 0x000fe40000000800 */
[----:B------:R-:W-:Y:S02]  /*a690*/  ISETP.GE.AND P5, PT, R16, UR4, PT ;  /* 0x0000000410007c0c */ /* 0x000fe4000bfa6270 */
[----:B------:R-:W-:-:S11]  /*a6a0*/  ISETP.GE.AND P4, PT, R19, UR4, PT ;  /* 0x0000000413007c0c */ /* 0x000fd6000bf86270 */
[----:B----4-:R-:W4:Y:S01]  /*a6b0*/  @!P5 LDS.128 R12, [R29+0x2000] ;  /* 0x002000001d0cd984 */ /* 0x010f220000000c00 */
[----:B---3--:R-:W-:-:S04]  /*a6c0*/  @!P5 LEA R34, P3, R16, R39, 0x1 ;  /* 0x000000271022d211 */ /* 0x008fc800078608ff */
[----:B0-----:R-:W-:Y:S02]  /*a6d0*/  @!P5 LEA.HI.X R35, R16, R40, R17, 0x1, P3 ;  /* 0x000000281023d211 */ /* 0x001fe400018f0c11 */
[----:B------:R-:W-:-:S04]  /*a6e0*/  @!P4 LEA R32, P3, R19, R39, 0x1 ;  /* 0x000000271320c211 */ /* 0x000fc800078608ff */
[----:B------:R-:W-:Y:S02]  /*a6f0*/  @!P4 LEA.HI.X R33, R19, R40, R165, 0x1, P3 ;  /* 0x000000281321c211 */ /* 0x000fe400018f0ca5 */
[----:B------:R-:W-:-:S13]  /*a700*/  ISETP.GE.AND P3, PT, R22, UR4, PT ;  /* 0x0000000416007c0c */ /* 0x000fda000bf66270 */
[----:B------:R-:W-:-:S04]  /*a710*/  @!P3 LEA R30, P6, R22, R39, 0x1 ;  /* 0x00000027161eb211 */ /* 0x000fc800078c08ff */
[----:B------:R-:W-:Y:S01]  /*a720*/  @!P3 LEA.HI.X R31, R22, R40, R176, 0x1, P6 ;  /* 0x00000028161fb211 */ /* 0x000fe200030f0cb0 */
[----:B----4-:R0:W-:Y:S01]  /*a730*/  @!P5 ST.E.128 desc[UR56][R34.64], R12 ;  /* 0x0000000c2200d985 */ /* 0x0101e2000c101d38 */
[----:B------:R-:W-:-:S13]  /*a740*/  ISETP.GE.AND P5, PT, R0, UR4, PT ;  /* 0x0000000400007c0c */ /* 0x000fda000bfa6270 */
[----:B------:R-:W3:Y:S01]  /*a750*/  @!P5 LDS.128 R12, [R28+0x2000] ;  /* 0x002000001c0cd984 */ /* 0x000ee20000000c00 */
[----:B------:R-:W-:Y:S01]  /*a760*/  @!P5 IMAD.SHL.U32 R11, R163, 0x8, RZ ;  /* 0x00000008a30bd824 */ /* 0x000fe200078e00ff */
[----:B0-----:R-:W-:Y:S01]  /*a770*/  @!P5 MOV R35, R40 ;  /* 0x000000280023d202 */ /* 0x001fe20000000f00 */
[----:B------:R-:W-:-:S04]  /*a780*/  @!P5 IMAD.MOV.U32 R34, RZ, RZ, R39 ;  /* 0x000000ffff22d224 */ /* 0x000fc800078e0027 */
[----:B------:R-:W-:-:S05]  /*a790*/  @!P5 IMAD.WIDE R34, R11, 0x2, R34 ;  /* 0x000000020b22d825 */ /* 0x000fca00078e0222 */
[----:B---3--:R0:W-:Y:S01]  /*a7a0*/  @!P5 ST.E.128 desc[UR56][R34.64], R12 ;  /* 0x0000000c2200d985 */ /* 0x0081e2000c101d38 */
[----:B------:R-:W-:-:S13]  /*a7b0*/  ISETP.GE.AND P5, PT, R3, UR4, PT ;  /* 0x0000000403007c0c */ /* 0x000fda000bfa6270 */
[----:B------:R-:W3:Y:S01]  /*a7c0*/  @!P5 LDS.128 R12, [R29+0x5000] ;  /* 0x005000001d0cd984 */ /* 0x000ee20000000c00 */
[----:B------:R-:W-:Y:S01]  /*a7d0*/  @!P5 IMAD.SHL.U32 R11, R164, 0x8, RZ ;  /* 0x00000008a40bd824 */ /* 0x000fe200078e00ff */
[----:B0-----:R-:W-:Y:S01]  /*a7e0*/  @!P5 MOV R35, R40 ;  /* 0x000000280023d202 */ /* 0x001fe20000000f00 */
[----:B------:R-:W-:-:S04]  /*a7f0*/  @!P5 IMAD.MOV.U32 R34, RZ, RZ, R39 ;  /* 0x000000ffff22d224 */ /* 0x000fc800078e0027 */
[----:B------:R-:W-:-:S05]  /*a800*/  @!P5 IMAD.WIDE R34, R11, 0x2, R34 ;  /* 0x000000020b22d825 */ /* 0x000fca00078e0222 */
[----:B---3--:R0:W-:Y:S01]  /*a810*/  @!P5 ST.E.128 desc[UR56][R34.64], R12 ;  /* 0x0000000c2200d985 */ /* 0x0081e2000c101d38 */
[----:B------:R-:W-:-:S03]  /*a820*/  ISETP.GE.AND P5, PT, R23, UR4, PT ;  /* 0x0000000417007c0c */ /* 0x000fc6000bfa6270 */
[----:B------:R-:W3:Y:S10]  /*a830*/  @!P4 LDS.128 R12, [R28+0x5000] ;  /* 0x005000001c0cc984 */ /* 0x000ef40000000c00 */
[----:B0-----:R-:W-:-:S04]  /*a840*/  @!P5 LEA R34, P6, R23, R39, 0x1 ;  /* 0x000000271722d211 */ /* 0x001fc800078c08ff */
[----:B------:R-:W-:Y:S01]  /*a850*/  @!P5 LEA.HI.X R35, R23, R40, R175, 0x1, P6 ;  /* 0x000000281723d211 */ /* 0x000fe200030f0caf */
[----:B---3--:R-:W-:Y:S04]  /*a860*/  @!P4 ST.E.128 desc[UR56][R32.64], R12 ;  /* 0x0000000c2000c985 */ /* 0x008fe8000c101d38 */
[----:B------:R-:W0:Y:S04]  /*a870*/  @!P3 LDS.128 R12, [R29+0x8000] ;  /* 0x008000001d0cb984 */ /* 0x000e280000000c00 */
[----:B0-----:R-:W-:Y:S04]  /*a880*/  @!P3 ST.E.128 desc[UR56][R30.64], R12 ;  /* 0x0000000c1e00b985 */ /* 0x001fe8000c101d38 */
[----:B------:R-:W0:Y:S04]  /*a890*/  @!P5 LDS.128 R12, [R28+0x8000] ;  /* 0x008000001c0cd984 */ /* 0x000e280000000c00 */
[----:B0-----:R0:W-:Y:S02]  /*a8a0*/  @!P5 ST.E.128 desc[UR56][R34.64], R12 ;  /* 0x0000000c2200d985 */ /* 0x0011e4000c101d38 */
.L_x_493:
[----:B------:R-:W-:Y:S05]  /*a8b0*/  BSYNC B0 ;  /* 0x0000000000007941 */ /* 0x000fea0003800000 */
.L_x_457:
[----:B---3--:R-:W3:Y:S01]  /*a8c0*/  S2R R11, SR_TID.X ;  /* 0x00000000000b7919 */ /* 0x008ee20000002100 */
[----:B------:R-:W-:Y:S01]  /*a8d0*/  @!PT LDS RZ, [RZ] ;  /* 0x00000000fffff984 */ /* 0x000fe20000000800 */
[----:B------:R-:W-:Y:S01]  /*a8e0*/  @!PT LDS RZ, [RZ] ;  /* 0x00000000fffff984 */ /* 0x000fe20000000800 */
[----:B------:R-:W-:Y:S01]  /*a8f0*/  @!PT LDS RZ, [RZ] ;  /* 0x00000000fffff984 */ /* 0x000fe20000000800 */
[----:B------:R-:W-:Y:S01]  /*a900*/  @!PT LDS RZ, [RZ] ;  /* 0x00000000fffff984 */ /* 0x000fe20000000800 */
[----:B------:R5:W-:Y:S06]  /*a910*/  MEMBAR.ALL.CTA ;  /* 0x0000000000007992 */ /* 0x000bec0000008000 */
[----:B-----5:R-:W5:Y:S01]  /*a920*/  FENCE.VIEW.ASYNC.S ;  /* 0x00000000000073c6 */ /* 0x020f620000000000 */
[----:B------:R-:W-:Y:S05]  /*a930*/  WARPSYNC.ALL ;  /* 0x0000000000007948 */ /* 0x000fea0003800000 */
[----:B------:R-:W-:Y:S01]  /*a940*/  BSSY B0, `(.L_x_554) ;  /* 0x0000009000007945 */ /* 0x000fe20003800000 */
[----:B---3--:R-:W-:Y:S01]  /*a950*/  LOP3.LUT R11, R11, 0x7f, RZ, 0xc0, !PT ;  /* 0x0000007f0b0b7812 */ /* 0x008fe200078ec0ff */
[----:B-----5:R3:W-:Y:S03]  /*a960*/  BAR.SYNC.DEFER_BLOCKING R218, 0x80 ;  /* 0x000200da0000751d */ /* 0x0207e60000010000 */
[----:B------:R-:W-:-:S13]  /*a970*/  ISETP.NE.AND P3, PT, R11, RZ, PT ;  /* 0x000000ff0b00720c */ /* 0x000fda0003f65270 */
[----:B------:R-:W-:-:S05]  /*a980*/  @!P3 VIADD R11, R85, 0x2a8a0 ;  /* 0x0002a8a0550bb836 */ /* 0x000fca0000000000 */
[----:B------:R-:W-:-:S04]  /*a990*/  @!P3 PRMT R11, RZ, 0x654, R11 ;  /* 0x00000654ff0bb816 */ /* 0x000fc8000000000b */
[----:B------:R3:W-:Y:S01]  /*a9a0*/  @!P3 SYNCS.ARRIVE.TRANS64.RED.A1T0 RZ, [R11+URZ], RZ ;  /* 0x000000ff0bffb9a7 */ /* 0x0007e2000810043f */
[----:B------:R-:W-:Y:S05]  /*a9b0*/  @!P2 BRA `(.L_x_555) ;  /* 0x000000000004a947 */ /* 0x000fea0003800000 */
[----:B------:R-:W-:Y:S01]  /*a9c0*/  BPT.TRAP 0x1 ;  /* 0x000000040000795c */ /* 0x000fe20000300000 */
.L_x_555:
[----:B------:R-:W-:Y:S05]  /*a9d0*/  BSYNC B0 ;  /* 0x0000000000007941 */ /* 0x000fea0003800000 */
.L_x_554:
[----:B------:R-:W5:Y:S01]  /*a9e0*/  SYNCS.PHASECHK.TRANS64.TRYWAIT P2, [R85+URZ+0x2a8b0], R86 ;  /* 0x02a8b056550075a7 */ /* 0x000f62000804017f */
[----:B------:R-:W-:Y:S04]  /*a9f0*/  BSSY B0, `(.L_x_556) ;  /* 0x0000002000007945 */ /* 0x000fe80003800000 */
[----:B-----5:R-:W-:Y:S05]  /*aa00*/  @!P2 BRA `(.L_x_557) ;  /* 0x00000160005ca947 */ /* 0x020fea0003800000 */
.L_x_818:
[----:B------:R-:W-:Y:S05]  /*aa10*/  BSYNC B0 ;  /* 0x0000000000007941 */ /* 0x000fea0003800000 */
.L_x_556:
[----:B------:R-:W-:Y:S01]  /*aa20*/  ULDC.64 UR4, c[0x0][0x328] ;  /* 0x0000ca0000047ab9 */ /* 0x000fe20000000a00 */
[----:B------:R-:W-:Y:S01]  /*aa30*/  ULDC.64 UR6, c[0x0][0x318] ;  /* 0x0000c60000067ab9 */ /* 0x000fe20000000a00 */
[----:B------:R-:W-:Y:S01]  /*aa40*/  IMAD R82, R82, UR4, RZ ;  /* 0x0000000452527c24 */ /* 0x000fe2000f8e02ff */
[----:B------:R-:W-:Y:S01]  /*aa50*/  BSSY B0, `(.L_x_558) ;  /* 0x000002b000007945 */ /* 0x000fe20003800000 */
[----:B0-2-4-:R-:W-:-:S04]  /*aa60*/  IMAD.WIDE.U32 R12, R81, UR4, RZ ;  /* 0x00000004510c7c25 */ /* 0x015fc8000f8e00ff */
[----:B------:R-:W-:Y:S01]  /*aa70*/  IMAD R81, R81, UR5, R82 ;  /* 0x0000000551517c24 */ /* 0x000fe2000f8e0252 */
[----:B------:R-:W-:Y:S01]  /*aa80*/  ULDC.64 UR4, c[0x0][0x338] ;  /* 0x0000ce0000047ab9 */ /* 0x000fe20000000a00 */
[----:B------:R-:W-:Y:S02]  /*aa90*/  IMAD.IADD R84, R84, 0x1, -R166 ;  /* 0x0000000154547824 */ /* 0x000fe400078e0aa6 */
[----:B------:R-:W-:Y:S02]  /*aaa0*/  IMAD R83, R83, UR4, RZ ;  /* 0x0000000453537c24 */ /* 0x000fe4000f8e02ff */
[----:B------:R-:W-:Y:S02]  /*aab0*/  IMAD.IADD R13, R13, 0x1, R81 ;  /* 0x000000010d0d7824 */ /* 0x000fe400078e0251 */
[C---:B------:R-:W-:Y:S02]  /*aac0*/  IMAD R83, R80.reuse, UR5, R83 ;  /* 0x0000000550537c24 */ /* 0x040fe4000f8e0253 */
[----:B------:R-:W-:Y:S01]  /*aad0*/  IMAD.WIDE.U32 R12, R80, UR4, R12 ;  /* 0x00000004500c7c25 */ /* 0x000fe2000f8e000c */
[----:B------:R-:W-:-:S03]  /*aae0*/  ULDC.64 UR4, c[0x0][0x330] ;  /* 0x0000cc0000047ab9 */ /* 0x000fc60000000a00 */
[----:B------:R-:W-:Y:S01]  /*aaf0*/  IMAD R34, R18, 0x3000, R4 ;  /* 0x0000300012227824 */ /* 0x000fe200078e0204 */
[----:B------:R-:W-:-:S03]  /*ab00*/  IADD3 R13, R13, R83, RZ ;  /* 0x000000530d0d7210 */ /* 0x000fc60007ffe0ff */
[----:B------:R-:W-:-:S04]  /*ab10*/  IMAD.WIDE.U32 R12, R162, UR4, R12 ;  /* 0x00000004a20c7c25 */ /* 0x000fc8000f8e000c */
[----:B---3--:R-:W-:Y:S01]  /*ab20*/  IMAD R11, R162, UR5, R13 ;  /* 0x00000005a20b7c24 */ /* 0x008fe2000f8e020d */
[----:B------:R-:W-:-:S04]  /*ab30*/  LEA R35, P2, R12, UR6, 0x1 ;  /* 0x000000060c237c11 */ /* 0x000fc8000f8408ff */
[----:B------:R-:W-:Y:S01]  /*ab40*/  LEA.HI.X R36, R12, UR7, R11, 0x1, P2 ;  /* 0x000000070c247c11 */ /* 0x000fe200090f0c0b */
[----:B------:R-:W-:Y:S01]  /*ab50*/  IMAD.IADD R11, R127, 0x1, R34 ;  /* 0x000000017f0b7824 */ /* 0x000fe200078e0222 */
[----:B------:R-:W-:Y:S01]  /*ab60*/  ISETP.GE.AND P2, PT, R84, 0x1, PT ;  /* 0x000000015400780c */ /* 0x000fe20003f46270 */
[----:B-1----:R0:W1:Y:S01]  /*ab70*/  SHFL.IDX PT, R30, R35, RZ, 0x1c1f ;  /* 0x001c1fff231e7589 */ /* 0x00206200000e0000 */
[----:B------:R-:W-:Y:S01]  /*ab80*/  LEA R34, R34, R122, 0x1 ;  /* 0x0000007a22227211 */ /* 0x000fe200078e08ff */
[----:B------:R-:W-:Y:S02]  /*ab90*/  IMAD R11, R11, 0x2, R122 ;  /* 0x000000020b0b7824 */ /* 0x000fe400078e027a */
[----:B------:R0:W2:Y:S08]  /*aba0*/  SHFL.IDX PT, R31, R36, RZ, 0x1c1f ;  /* 0x001c1fff241f7589 */ /* 0x0000b000000e0000 */
[----:B0-----:R-:W-:Y:S05]  /*abb0*/  @!P2 BRA `(.L_x_559) ;  /* 0x000000000050a947 */ /* 0x001fea0003800000 */
[----:B------:R-:W-:-:S13]  /*abc0*/  ISETP.NE.AND P2, PT, R5, RZ, PT ;  /* 0x000000ff0500720c */ /* 0x000fda0003f45270 */
[----:B------:R-:W0:Y:S01]  /*abd0*/  @P2 LDS.128 R12, [R34] ;  /* 0x00000000220c2984 */ /* 0x000e220000000c00 */
[----:B-1----:R-:W-:-:S04]  /*abe0*/  @P2 LEA R32, P4, R16, R30, 0x1 ;  /* 0x0000001e10202211 */ /* 0x002fc800078808ff */
[----:B--2---:R-:W-:Y:S02]  /*abf0*/  @P2 LEA.HI.X R33, R16, R31, R17, 0x1, P4 ;  /* 0x0000001f10212211 */ /* 0x004fe400020f0c11 */
[----:B------:R-:W-:-:S13]  /*ac00*/  ISETP.NE.AND P4, PT, R21, RZ, PT ;  /* 0x000000ff1500720c */ /* 0x000fda0003f85270 */
[----:B------:R-:W-:-:S04]  /*ac10*/  @P4 LEA R28, P5, R19, R30, 0x1 ;  /* 0x0000001e131c4211 */ /* 0x000fc800078a08ff */
[----:B------:R-:W-:Y:S01]  /*ac20*/  @P4 LEA.HI.X R29, R19, R31, R165, 0x1, P5 ;  /* 0x0000001f131d4211 */ /* 0x000fe200028f0ca5 */
[----:B0-----:R0:W-:Y:S01]  /*ac30*/  @P2 ST.E.128 desc[UR56][R32.64], R12 ;  /* 0x0000000c20002985 */ /* 0x0011e2000c101d38 */
[----:B------:R-:W-:-:S13]  /*ac40*/  ISETP.NE.AND P2, PT, R10, RZ, PT ;  /* 0x000000ff0a00720c */ /* 0x000fda0003f45270 */
[----:B------:R-:W1:Y:S01]  /*ac50*/  @P2 LDS.128 R12, [R11] ;  /* 0x000000000b0c2984 */ /* 0x000e620000000c00 */
[----:B------:R-:W-:-:S04]  /*ac60*/  @P2 IMAD.SHL.U32 R37, R163, 0x8, RZ ;  /* 0x00000008a3252824 */ /* 0x000fc800078e00ff */
[----:B0-----:R-:W-:-:S05]  /*ac70*/  @P2 IMAD.WIDE R32, R37, 0x2, R30 ;  /* 0x0000000225202825 */ /* 0x001fca00078e021e */
[----:B-1----:R-:W-:Y:S01]  /*ac80*/  @P2 ST.E.128 desc[UR56][R32.64], R12 ;  /* 0x0000000c20002985 */ /* 0x002fe2000c101d38 */
[----:B------:R-:W-:-:S13]  /*ac90*/  ISETP.NE.AND P2, PT, R20, RZ, PT ;  /* 0x000000ff1400720c */ /* 0x000fda0003f45270 */
[----:B------:R-:W0:Y:S01]  /*aca0*/  @P2 LDS.128 R12, [R34+0x3000] ;  /* 0x00300000220c2984 */ /* 0x000e220000000c00 */
[----:B------:R-:W-:-:S05]  /*acb0*/  @P2 SHF.L.U32 R37, R164, 0x3, RZ ;  /* 0x00000003a4252819 */ /* 0x000fca00000006ff */
[----:B------:R-:W-:-:S05]  /*acc0*/  @P2 IMAD.WIDE R30, R37, 0x2, R30 ;  /* 0x00000002251e2825 */ /* 0x000fca00078e021e */
[----:B0-----:R-:W-:Y:S04]  /*acd0*/  @P2 ST.E.128 desc[UR56][R30.64], R12 ;  /* 0x0000000c1e002985 */ /* 0x001fe8000c101d38 */
[----:B------:R-:W0:Y:S04]  /*ace0*/  @P4 LDS.128 R12, [R11+0x3000] ;  /* 0x003000000b0c4984 */ /* 0x000e280000000c00 */
[----:B0-----:R0:W-:Y:S02]  /*acf0*/  @P4 ST.E.128 desc[UR56][R28.64], R12 ;  /* 0x0000000c1c004985 */ /* 0x0011e4000c101d38 */
.L_x_559:
[----:B------:R-:W-:Y:S05]  /*ad00*/  BSYNC B0 ;  /* 0x0000000000007941 */ /* 0x000fea0003800000 */
.L_x_558:
[----:B------:R-:W-:Y:S01]  /*ad10*/  ISETP.GE.AND P2, PT, R84, 0x41, PT ;  /* 0x000000415400780c */ /* 0x000fe20003f46270 */
[----:B--2---:R2:W3:Y:S01]  /*ad20*/  SHFL.IDX PT, R31, R36, 0x1, 0x1c1f ;  /* 0x003c1f00241f7f89 */ /* 0x0044e200000e0000 */
[----:B------:R-:W-:Y:S03]  /*ad30*/  BSSY B0, `(.L_x_560) ;  /* 0x0000017000007945 */ /* 0x000fe60003800000 */
[----:B-1----:R2:W1:Y:S08]  /*ad40*/  SHFL.IDX PT, R30, R35, 0x1, 0x1c1f ;  /* 0x003c1f00231e7f89 */ /* 0x00247000000e0000 */
[----:B--2---:R-:W-:Y:S05]  /*ad50*/  @!P2 BRA `(.L_x_561) ;  /* 0x000000000050a947 */ /* 0x004fea0003800000 */
[----:B------:R-:W-:-:S13]  /*ad60*/  ISETP.NE.AND P2, PT, R5, RZ, PT ;  /* 0x000000ff0500720c */ /* 0x000fda0003f45270 */
[----:B0-----:R-:W0:Y:S01]  /*ad70*/  @P2 LDS.128 R12, [R34+0x2000] ;  /* 0x00200000220c2984 */ /* 0x001e220000000c00 */
[----:B-1----:R-:W-:-:S04]  /*ad80*/  @P2 LEA R32, P4, R16, R30, 0x1 ;  /* 0x0000001e10202211 */ /* 0x002fc800078808ff */
[----:B---3--:R-:W-:Y:S02]  /*ad90*/  @P2 LEA.HI.X R33, R16, R31, R17, 0x1, P4 ;  /* 0x0000001f10212211 */ /* 0x008fe400020f0c11 */
[----:B------:R-:W-:-:S13]  /*ada0*/  ISETP.NE.AND P4, PT, R21, RZ, PT ;  /* 0x000000ff1500720c */ /* 0x000fda0003f85270 */
[----:B------:R-:W-:-:S04]  /*adb0*/  @P4 LEA R28, P5, R19, R30, 0x1 ;  /* 0x0000001e131c4211 */ /* 0x000fc800078a08ff */
[----:B------:R-:W-:Y:S01]  /*adc0*/  @P4 LEA.HI.X R29, R19, R31, R165, 0x1, P5 ;  /* 0x0000001f131d4211 */ /* 0x000fe200028f0ca5 */
[----:B0-----:R0:W-:Y:S01]  /*add0*/  @P2 ST.E.128 desc[UR56][R32.64], R12 ;  /* 0x0000000c20002985 */ /* 0x0011e2000c101d38 */
[----:B------:R-:W-:-:S13]  /*ade0*/  ISETP.NE.AND P2, PT, R10, RZ, PT ;  /* 0x000000ff0a00720c */ /* 0x000fda0003f45270 */
[----:B------:R-:W1:Y:S01]  /*adf0*/  @P2 LDS.128 R12, [R11+0x2000] ;  /* 0x002000000b0c2984 */ /* 0x000e620000000c00 */
[----:B------:R-:W-:-:S04]  /*ae00*/  @P2 IMAD.SHL.U32 R35, R163, 0x8, RZ ;  /* 0x00000008a3232824 */ /* 0x000fc800078e00ff */
[----:B0-----:R-:W-:-:S05]  /*ae10*/  @P2 IMAD.WIDE R32, R35, 0x2, R30 ;  /* 0x0000000223202825 */ /* 0x001fca00078e021e */
[----:B-1----:R-:W-:Y:S01]  /*ae20*/  @P2 ST.E.128 desc[UR56][R32.64], R12 ;  /* 0x0000000c20002985 */ /* 0x002fe2000c101d38 */
[----:B------:R-:W-:-:S13]  /*ae30*/  ISETP.NE.AND P2, PT, R20, RZ, PT ;  /* 0x000000ff1400720c */ /* 0x000fda0003f45270 */
[----:B------:R-:W0:Y:S01]  /*ae40*/  @P2 LDS.128 R12, [R34+0x5000] ;  /* 0x00500000220c2984 */ /* 0x000e220000000c00 */
[----:B------:R-:W-:-:S04]  /*ae50*/  @P2 IMAD.SHL.U32 R35, R164, 0x8, RZ ;  /* 0x00000008a4232824 */ /* 0x000fc800078e00ff */
[----:B------:R-:W-:-:S05]  /*ae60*/  @P2 IMAD.WIDE R30, R35, 0x2, R30 ;  /* 0x00000002231e2825 */ /* 0x000fca00078e021e */
[----:B0-----:R-:W-:Y:S04]  /*ae70*/  @P2 ST.E.128 desc[UR56][R30.64], R12 ;  /* 0x0000000c1e002985 */ /* 0x001fe8000c101d38 */
[----:B------:R-:W0:Y:S04]  /*ae80*/  @P4 LDS.128 R12, [R11+0x5000] ;  /* 0x005000000b0c4984 */ /* 0x000e280000000c00 */
[----:B0-----:R2:W-:Y:S02]  /*ae90*/  @P4 ST.E.128 desc[UR56][R28.64], R12 ;  /* 0x0000000c1c004985 */ /* 0x0015e4000c101d38 */
.L_x_561:
[----:B------:R-:W-:Y:S05]  /*aea0*/  BSYNC B0 ;  /* 0x0000000000007941 */ /* 0x000fea0003800000 */
.L_x_560:
[----:B------:R-:W4:Y:S01]  /*aeb0*/  LDL R11, [R1+0x38] ;  /* 0x00003800010b7983 */ /* 0x000f220000100800 */
[----:B------:R-:W-:Y:S01]  /*aec0*/  @!P3 IADD3 R85, R85, 0x2a8c0, RZ ;  /* 0x0002a8c05555b810 */ /* 0x000fe20007ffe0ff */
[----:B------:R-:W-:Y:S01]  /*aed0*/  VIADD R18, R18, 0x1 ;  /* 0x0000000112127836 */ /* 0x000fe20000000000 */
[----:B------:R-:W-:Y:S01]  /*aee0*/  PLOP3.LUT P2, PT, PT, PT, PT, 0x8, 0x0 ;  /* 0x000000000000781c */ /* 0x000fe20003f4e170 */
[----:B------:R-:W-:Y:S01]  /*aef0*/  @!PT LDS RZ, [RZ] ;  /* 0x00000000fffff984 */ /* 0x000fe20000000800 */
[----:B------:R-:W-:Y:S01]  /*af00*/  @!PT LDS RZ, [RZ] ;  /* 0x00000000fffff984 */ /* 0x000fe20000000800 */
[----:B------:R-:W-:Y:S01]  /*af10*/  @!PT LDS RZ, [RZ] ;  /* 0x00000000fffff984 */ /* 0x000fe20000000800 */
[----:B------:R-:W-:Y:S01]  /*af20*/  @!PT LDS RZ, [RZ] ;  /* 0x00000000fffff984 */ /* 0x000fe20000000800 */
[----:B------:R5:W-:Y:S06]  /*af30*/  MEMBAR.ALL.CTA ;  /* 0x0000000000007992 */ /* 0x000bec0000008000 */
[----:B-----5:R-:W5:Y:S01]  /*af40*/  FENCE.VIEW.ASYNC.S ;  /* 0x00000000000073c6 */ /* 0x020f620000000000 */
[----:B------:R-:W-:Y:S01]  /*af50*/  @!P3 PRMT R85, RZ, 0x654, R85 ;  /* 0x00000654ff55b816 */ /* 0x000fe20000000055 */
[----:B-----5:R0:W-:Y:S06]  /*af60*/  BAR.SYNC.DEFER_BLOCKING R218, 0x80 ;  /* 0x000200da0000751d */ /* 0x0201ec0000010000 */
[----:B------:R1:W-:Y:S01]  /*af70*/  @!P3 SYNCS.ARRIVE.TRANS64.RED.A1T0 RZ, [R85+URZ], RZ ;  /* 0x000000ff55ffb9a7 */ /* 0x0003e2000810043f */
[----:B------:R-:W-:-:S04]  /*af80*/  ISETP.NE.AND P3, PT, R18, 0x2, PT ;  /* 0x000000021200780c */ /* 0x000fc80003f65270 */
[----:B0-2---:R-:W-:Y:S02]  /*af90*/  SEL R12, RZ, 0x1, P3 ;  /* 0x00000001ff0c7807 */ /* 0x005fe40001800000 */
[----:B------:R-:W-:Y:S02]  /*afa0*/  SEL R18, R18, RZ, P3 ;  /* 0x000000ff12127207 */ /* 0x000fe40001800000 */
[----:B------:R-:W-:Y:S02]  /*afb0*/  LOP3.LUT R167, R167, R12, RZ, 0x3c, !PT ;  /* 0x0000000ca7a77212 */ /* 0x000fe400078e3cff */
[----:B----4-:R-:W-:-:S13]  /*afc0*/  LOP3.LUT P4, RZ, R11, 0x2, RZ, 0xc0, !PT ;  /* 0x000000020bff7812 */ /* 0x010fda000788c0ff */
[----:B-1----:R-:W-:Y:S05]  /*afd0*/  @P4 BRA `(.L_x_562) ;  /* 0xffffff7800cc4947 */ /* 0x002fea000383ffff */
.L_x_452:
[----:B------:R-:W-:Y:S01]  /*afe0*/  BSSY B0, `(.L_x_563) ;  /* 0x0000005000007945 */ /* 0x000fe20003800000 */
[----:B------:R-:W-:-:S03]  /*aff0*/  IMAD.MOV.U32 R3, RZ, RZ, RZ ;  /* 0x000000ffff037224 */ /* 0x000fc600078e00ff */
[----:B------:R-:W-:Y:S05]  /*b000*/  @P2 BRA `(.L_x_564) ;  /* 0x0000000000082947 */ /* 0x000fea0003800000 */
[----:B------:R-:W1:Y:S02]  /*b010*/  FENCE.VIEW.ASYNC.G ;  /* 0x00000000000073c6 */ /* 0x000e640000000100 */
[----:B-1----:R-:W-:Y:S06]  /*b020*/  BAR.ARV 0xc, 0x180 ;  /* 0x0306000000007b1d */ /* 0x002fec0000002000 */
.L_x_564:
[----:B------:R-:W-:Y:S05]  /*b030*/  BSYNC B0 ;  /* 0x0000000000007941 */ /* 0x000fea0003800000 */
.L_x_563:
[----:B------:R-:W2:Y:S01]  /*b040*/  LDL R0, [R1+0x38] ;  /* 0x0000380001007983 */ /* 0x000ea20000100800 */
[----:B------:R-:W-:Y:S01]  /*b050*/  BSSY B0, `(.L_x_565) ;  /* 0x0000020000007945 */ /* 0x000fe20003800000 */
[----:B--2---:R-:W-:-:S13]  /*b060*/  LOP3.LUT P0, RZ, R0, 0x4, RZ, 0xc0, !PT ;  /* 0x0000000400ff7812 */ /* 0x004fda000780c0ff */
        /* <DEDUP_REMOVED lines=12> */
[----:B0-----:R-:W-:Y:S01]  /*b130*/  IADD3 R4, R3, 0xffffffe, RZ ;  /* 0x0ffffffe03047810 */ /* 0x001fe20007ffe0ff */
[----:B------:R-:W-:-:S05]  /*b140*/  IMAD.MOV R3, RZ, RZ, -R10 ;  /* 0x000000ffff037224 */ /* 0x000fca00078e0a0a */
[----:B------:R0:W1:Y:S02]  /*b150*/  F2I.FTZ.U32.TRUNC.NTZ R5, R4 ;  /* 0x0000000400057305 */ /* 0x000064000021f000 */
[----:B0-----:R-:W-:Y:S01]  /*b160*/  MOV R4, RZ ;  /* 0x000000ff00047202 */ /* 0x001fe20000000f00 */
[----:B-1----:R-:W-:-:S04]  /*b170*/  IMAD.MOV R7, RZ, RZ, -R5 ;  /* 0x000000ffff077224 */ /* 0x002fc800078e0a05 */
[----:B------:R-:W-:-:S04]  /*b180*/  IMAD R7, R7, R6, RZ ;  /* 0x0000000607077224 */ /* 0x000fc800078e02ff */
[----:B------:R-:W-:-:S06]  /*b190*/  IMAD.HI.U32 R5, R5, R7, R4 ;  /* 0x0000000705057227 */ /* 0x000fcc00078e0004 */
        /* <DEDUP_REMOVED lines=8> */
[----:B------:R-:W-:-:S04]  /*b220*/  IMAD.MOV.U32 R3, RZ, RZ, R5 ;  /* 0x000000ffff037224 */ /* 0x000fc800078e0005 */
[----:B------:R-:W-:Y:S01]  /*b230*/  @!P2 IMAD.MOV R3, RZ, RZ, -R3 ;  /* 0x000000ffff03a224 */ /* 0x000fe200078e0a03 */
[----:B------:R-:W-:-:S07]  /*b240*/  @!P1 LOP3.LUT R3, RZ, R9, RZ, 0x33, !PT ;  /* 0x00000009ff039212 */ /* 0x000fce00078e33ff */
.L_x_566:
[----:B------:R-:W-:Y:S05]  /*b250*/  BSYNC B0 ;  /* 0x0000000000007941 */ /* 0x000fea0003800000 */
.L_x_565:
[-C--:B------:R-:W-:Y:S01]  /*b260*/  IMAD R182, R200, R3.reuse, RZ ;  /* 0x00000003c8b67224 */ /* 0x080fe200078e02ff */
[----:B------:R-:W-:Y:S02]  /*b270*/  PLOP3.LUT P0, PT, PT, PT, PT, 0x80, 0x0 ;  /* 0x000000000000781c */ /* 0x000fe40003f0f070 */
[----:B------:R-:W-:Y:S02]  /*b280*/  CS2R R20, SRZ ;  /* 0x0000000000147805 */ /* 0x000fe4000001ff00 */
[----:B------:R-:W-:Y:S02]  /*b290*/  CS2R R86, SRZ ;  /* 0x0000000000567805 */ /* 0x000fe4000001ff00 */
[----:B------:R-:W-:Y:S02]  /*b2a0*/  CS2R R84, SRZ ;  /* 0x0000000000547805 */ /* 0x000fe4000001ff00 */
[----:B------:R-:W-:Y:S02]  /*b2b0*/  VIADDMNMX R72, R182, R3, R142, PT ;  /* 0x00000003b6487246 */ /* 0x000fe4000380018e */
[----:B------:R-:W-:-:S02]  /*b2c0*/  CS2R R82, SRZ ;  /* 0x0000000000527805 */ /* 0x000fc4000001ff00 */
[----:B------:R-:W-:Y:S02]  /*b2d0*/  CS2R R80, SRZ ;  /* 0x0000000000507805 */ /* 0x000fe4000001ff00 */
[----:B------:R-:W-:Y:S02]  /*b2e0*/  CS2R R78, SRZ ;  /* 0x00000000004e7805 */ /* 0x000fe4000001ff00 */
[----:B------:R-:W-:Y:S02]  /*b2f0*/  ISETP.GT.AND P1, PT, R72, R182, PT ;  /* 0x000000b64800720c */ /* 0x000fe40003f24270 */
        /* <DEDUP_REMOVED lines=28> */
[----:B------:R-:W2:Y:S01]  /*b4c0*/  LDL R0, [R1+0x64] ;  /* 0x0000640001007983 */ /* 0x000ea20000100800 */
[----:B------:R-:W-:-:S06]  /*b4d0*/  ULOP3.LUT UP0, URZ, UR59, 0x1bf, URZ, 0xc0, !UPT ;  /* 0x000001bf3b3f7892 */ /* 0x000fcc000f80c03f */
[----:B------:R-:W-:Y:S01]  /*b4e0*/  PLOP3.LUT P0, PT, PT, PT, UP0, 0x80, 0x0 ;  /* 0x000000000000781c */ /* 0x000fe20003f0f008 */
[----:B--2---:R-:W1:Y:S02]  /*b4f0*/  SHFL.IDX PT, R0, R0, RZ, 0x1f ;  /* 0x00001fff00007589 */ /* 0x004e6400000e0000 */
[----:B-1----:R-:W-:-:S04]  /*b500*/  LEA.HI R3, R0, R0, RZ, 0x1 ;  /* 0x0000000000037211 */ /* 0x002fc800078f08ff */
[----:B------:R-:W-:-:S04]  /*b510*/  LOP3.LUT R3, R3, 0x1e, RZ, 0xc0, !PT ;  /* 0x0000001e03037812 */ /* 0x000fc800078ec0ff */
[----:B------:R-:W-:-:S04]  /*b520*/  IADD3 R3, R0, -R3, RZ ;  /* 0x8000000300037210 */ /* 0x000fc80007ffe0ff */
[----:B------:R-:W-:-:S04]  /*b530*/  LEA R3, R3, UR59, 0xd ;  /* 0x0000003b03037c11 */ /* 0x000fc8000f8e68ff */
[----:B------:R-:W-:-:S04]  /*b540*/  SHF.R.U32.HI R3, RZ, 0x4, R3 ;  /* 0x00000004ff037819 */ /* 0x000fc80000011603 */
[----:B------:R-:W-:Y:S01]  /*b550*/  LOP3.LUT R36, R3, 0x3fff, RZ, 0xc0, !PT ;  /* 0x00003fff03247812 */ /* 0x000fe200078ec0ff */
[----:B------:R-:W-:Y:S06]  /*b560*/  @!P0 BRA `(.L_x_568) ;  /* 0x0000000000408947 */ /* 0x000fec0003800000 */
[----:B------:R-:W-:Y:S01]  /*b570*/  MOV R14, 0x0 ;  /* 0x00000000000e7802 */ /* 0x000fe20000000f00 */
[----:B------:R-:W-:Y:S01]  /*b580*/  ULDC.64 UR4, c[0x4][0xf0] ;  /* 0x01003c0000047ab9 */ /* 0x000fe20000000a00 */
[----:B------:R-:W-:Y:S01]  /*b590*/  ULDC.64 UR6, c[0x4][0xf8] ;  /* 0x01003e0000067ab9 */ /* 0x000fe20000000a00 */
[----:B------:R-:W-:Y:S01]  /*b5a0*/  IMAD.U32 R4, RZ, RZ, UR4 ;  /* 0x00000004ff047e24 */ /* 0x000fe2000f8e00ff */
[----:B0-----:R-:W-:Y:S01]  /*b5b0*/  MOV R6, UR6 ;  /* 0x0000000600067c02 */ /* 0x001fe20008000f00 */
        /* <DEDUP_REMOVED lines=10> */
[----:B0--3-5:R-:W-:Y:S05]  /*b660*/  CALL.ABS.NOINC R14 ;  /* 0x000000000e007343 */ /* 0x029fea0003c00000 */
.L_x_568:
[----:B------:R-:W-:Y:S02]  /*b670*/  ULDC UR4, c[0x0][0x3f4] ;  /* 0x0000fd0000047ab9 */ /* 0x000fe40000000800 */
[----:B------:R-:W-:-:S13]  /*b680*/  ISETP.LT.AND P0, PT, RZ, UR4, PT ;  /* 0x00000004ff007c0c */ /* 0x000fda000bf01270 */
[----:B------:R-:W-:Y:S05]  /*b690*/  @P0 BRA `(.L_x_569) ;  /* 0x00000000003c0947 */ /* 0x000fea0003800000 */
[----:B------:R-:W-:-:S04]  /*b6a0*/  LEA.HI R0, R191, R191, RZ, 0x1 ;  /* 0x000000bfbf007211 */ /* 0x000fc800078f08ff */
[----:B------:R-:W-:-:S05]  /*b6b0*/  LOP3.LUT R0, R0, 0xfffffffe, RZ, 0xc0, !PT ;  /* 0xfffffffe00007812 */ /* 0x000fca00078ec0ff */
[----:B------:R-:W-:-:S05]  /*b6c0*/  IMAD.IADD R0, R191, 0x1, -R0 ;  /* 0x00000001bf007824 */ /* 0x000fca00078e0a00 */
[----:B------:R-:W-:-:S04]  /*b6d0*/  SHF.L.U32 R3, R0, 0x1f, RZ ;  /* 0x0000001f00037819 */ /* 0x000fc800000006ff */
[----:B------:R1:W2:Y:S03]  /*b6e0*/  SYNCS.PHASECHK.TRANS64.TRYWAIT P0, [R2+URZ+0x2a800], R3 ;  /* 0x02a80003020075a7 */ /* 0x0002a6000800017f */
[----:B--2---:R-:W-:Y:S05]  /*b6f0*/  @!P0 NANOSLEEP.SYNCS 0x989680 ;  /* 0x009896800000895d */ /* 0x004fea0003900000 */
[----:B------:R-:W2:Y:S01]  /*b700*/  @!P0 SYNCS.PHASECHK.TRANS64 P0, [R2+URZ+0x2a800], R3 ;  /* 0x02a80003020085a7 */ /* 0x000ea2000800007f */
[----:B------:R-:W-:Y:S04]  /*b710*/  BSSY B0, `(.L_x_570) ;  /* 0x0000006000007945 */ /* 0x000fe80003800000 */
[----:B--2---:R-:W-:Y:S05]  /*b720*/  @P0 BRA `(.L_x_571) ;  /* 0x0000000000100947 */ /* 0x004fea0003800000 */
.L_x_572:
[----:B--2---:R2:W4:Y:S02]  /*b730*/  SYNCS.PHASECHK.TRANS64.TRYWAIT P0, [R2+URZ+0x2a800], R3 ;  /* 0x02a80003020075a7 */ /* 0x004524000800017f */
[----:B----4-:R-:W-:Y:S05]  /*b740*/  @!P0 NANOSLEEP.SYNCS 0x989680 ;  /* 0x009896800000895d */ /* 0x010fea0003900000 */
[----:B------:R-:W4:Y:S02]  /*b750*/  @!P0 SYNCS.PHASECHK.TRANS64 P0, [R2+URZ+0x2a800], R3 ;  /* 0x02a80003020085a7 */ /* 0x000f24000800007f */
[----:B----4-:R-:W-:Y:S05]  /*b760*/  @!P0 BRA `(.L_x_572) ;  /* 0xfffffffc00f08947 */ /* 0x010fea000383ffff */
.L_x_571:
[----:B------:R-:W-:Y:S05]  /*b770*/  BSYNC B0 ;  /* 0x0000000000007941 */ /* 0x000fea0003800000 */
.L_x_570:
[----:B------:R-:W-:Y:S05]  /*b780*/  BRA `(.L_x_573) ;  /* 0x0000005800787947 */ /* 0x000fea0003800000 */
.L_x_569:
[----:B-----5:R-:W-:Y:S01]  /*b790*/  SHF.R.S32.HI R0, RZ, 0x1f, R141 ;  /* 0x0000001fff007819 */ /* 0x020fe2000001148d */
[----:B------:R-:W-:Y:S01]  /*b7a0*/  ULOP3.LUT UP0, URZ, UR59, 0x3ff, URZ, 0xc0, !UPT ;  /* 0x000003ff3b3f7892 */ /* 0x000fe2000f80c03f */
[----:B------:R-:W-:Y:S01]  /*b7b0*/  ULDC.64 UR4, c[0x0][0x3f8] ;  /* 0x0000fe0000047ab9 */ /* 0x000fe20000000a00 */
[----:B------:R-:W-:Y:S02]  /*b7c0*/  ULDC.64 UR6, c[0x0][0x408] ;  /* 0x0001020000067ab9 */ /* 0x000fe40000000a00 */
[C---:B------:R-:W-:Y:S02]  /*b7d0*/  IMAD R4, R0.reuse, UR4, RZ ;  /* 0x0000000400047c24 */ /* 0x040fe4000f8e02ff */
[----:B------:R-:W-:Y:S01]  /*b7e0*/  IMAD R0, R0, UR6, RZ ;  /* 0x0000000600007c24 */ /* 0x000fe2000f8e02ff */
[----:B------:R-:W-:Y:S01]  /*b7f0*/  PLOP3.LUT P2, PT, PT, PT, UP0, 0x80, 0x0 ;  /* 0x000000000000781c */ /* 0x000fe20003f4f008 */
[C---:B------:R-:W-:Y:S02]  /*b800*/  IMAD R3, R141.reuse, UR5, R4 ;  /* 0x000000058d037c24 */ /* 0x040fe4000f8e0204 */
[----:B------:R-:W-:Y:S01]  /*b810*/  IMAD.WIDE.U32 R24, R141, UR4, RZ ;  /* 0x000000048d187c25 */ /* 0x000fe2000f8e00ff */
[----:B------:R-:W-:-:S03]  /*b820*/  ULDC.64 UR4, c[0x0][0x3e8] ;  /* 0x0000fa0000047ab9 */ /* 0x000fc60000000a00 */
[C---:B------:R-:W-:Y:S01]  /*b830*/  IMAD R41, R141.reuse, UR7, R0 ;  /* 0x000000078d297c24 */ /* 0x040fe2000f8e0200 */
[----:B------:R-:W-:Y:S01]  /*b840*/  LEA R38, P0, R24, UR4, 0x1 ;  /* 0x0000000418267c11 */ /* 0x000fe2000f8008ff */
[----:B------:R-:W-:Y:S01]  /*b850*/  IMAD.WIDE.U32 R4, R141, UR6, RZ ;  /* 0x000000068d047c25 */ /* 0x000fe2000f8e00ff */
[----:B------:R-:W-:-:S03]  /*b860*/  ULDC.64 UR6, c[0x0][0x400] ;  /* 0x0001000000067ab9 */ /* 0x000fc60000000a00 */
[----:B------:R-:W-:Y:S01]  /*b870*/  IMAD.IADD R3, R3, 0x1, R25 ;  /* 0x0000000103037824 */ /* 0x000fe200078e0219 */
[----:B------:R-:W-:Y:S02]  /*b880*/  LEA R40, P1, R4, UR6, 0x1 ;  /* 0x0000000604287c11 */ /* 0x000fe4000f8208ff */
[----:B------:R-:W-:Y:S02]  /*b890*/  IADD3 R41, R41, R5, RZ ;  /* 0x0000000529297210 */ /* 0x000fe40007ffe0ff */
[----:B------:R-:W-:Y:S02]  /*b8a0*/  LEA.HI.X R24, R24, UR5, R3, 0x1, P0 ;  /* 0x0000000518187c11 */ /* 0x000fe400080f0c03 */
[----:B------:R-:W-:Y:S01]  /*b8b0*/  LEA.HI.X R41, R4, UR7, R41, 0x1, P1 ;  /* 0x0000000704297c11 */ /* 0x000fe200088f0c29 */
        /* <DEDUP_REMOVED lines=16> */
[----:B0--3--:R-:W-:Y:S05]  /*b9c0*/  CALL.ABS.NOINC R14 ;  /* 0x000000000e007343 */ /* 0x009fea0003c00000 */
.L_x_574:
[----:B------:R-:W-:Y:S01]  /*b9d0*/  ULDC.U8 UR4, c[0x0][0x410] ;  /* 0x0001040000047ab9 */ /* 0x000fe20000000000 */
[----:B------:R-:W-:Y:S01]  /*b9e0*/  BSSY B0, `(.L_x_575) ;  /* 0x0000570000007945 */ /* 0x000fe20003800000 */
[----:B------:R-:W-:Y:S01]  /*b9f0*/  ISETP.NE.AND P0, PT, RZ, UR4, PT ;  /* 0x00000004ff007c0c */ /* 0x000fe2000bf05270 */
[----:B0-----:R-:W-:-:S12]  /*ba00*/  IMAD R6, R145, 0x80, R166 ;  /* 0x0000008091067824 */ /* 0x001fd800078e02a6 */
[----:B------:R-:W-:Y:S05]  /*ba10*/  @!P0 BRA `(.L_x_576) ;  /* 0x0000002800ac8947 */ /* 0x000fea0003800000 */
[----:B------:R-:W-:-:S03]  /*ba20*/  UMOV UR4, 0xffffffff ;  /* 0xffffffff00047882 */ /* 0x000fc60000000000 */
[----:B------:R-:W-:Y:S05]  /*ba30*/  BRA.DIV UR4, `(.L_x_577) ;  /* 0x0000015204647947 */ /* 0x000fea000b800000 */
[----:B------:R0:W1:Y:S04]  /*ba40*/  SHFL.IDX PT, R37, R24, RZ, 0x1c1f ;  /* 0x001c1fff18257589 */ /* 0x00006800000e0000 */
[----:B------:R-:W2:Y:S04]  /*ba50*/  SHFL.IDX PT, R38, R38, RZ, 0x1c1f ;  /* 0x001c1fff26267589 */ /* 0x000ea800000e0000 */
[----:B------:R-:W4:Y:S04]  /*ba60*/  SHFL.IDX PT, R41, R41, RZ, 0x1c1f ;  /* 0x001c1fff29297589 */ /* 0x000f2800000e0000 */
[----:B------:R-:W0:Y:S02]  /*ba70*/  SHFL.IDX PT, R40, R40, RZ, 0x1c1f ;  /* 0x001c1fff28287589 */ /* 0x000e2400000e0000 */
.L_x_824:
[----:B------:R-:W-:Y:S01]  /*ba80*/  ULDC UR4, c[0x0][0x448] ;  /* 0x0001120000047ab9 */ /* 0x000fe20000000800 */
[----:B------:R-:W-:Y:S01]  /*ba90*/  LOP3.LUT R3, R177, 0x18, R16, 0xf8, !PT ;  /* 0x00000018b1037812 */ /* 0x000fe200078ef810 */
[----:B------:R-:W-:Y:S01]  /*baa0*/  IMAD R42, R143, UR4, RZ ;  /* 0x000000048f2a7c24 */ /* 0x000fe2000f8e02ff */
[----:B------:R-:W-:Y:S01]  /*bab0*/  BSSY B1, `(.L_x_578) ;  /* 0x0000051000017945 */ /* 0x000fe20003800000 */
[----:B------:R-:W-:Y:S02]  /*bac0*/  LOP3.LUT P0, RZ, R219, 0x4, RZ, 0xc0, !PT ;  /* 0x00000004dbff7812 */ /* 0x000fe4000780c0ff */
[----:B------:R-:W-:Y:S02]  /*bad0*/  CS2R R4, SRZ ;  /* 0x0000000000047805 */ /* 0x000fe4000001ff00 */
[----:B------:R-:W-:Y:S02]  /*bae0*/  LOP3.LUT R0, R3, R178, RZ, 0x3c, !PT ;  /* 0x000000b203007212 */ /* 0x000fe400078e3cff */
[----:B------:R-:W-:-:S02]  /*baf0*/  CS2R R8, SRZ ;  /* 0x0000000000087805 */ /* 0x000fc4000001ff00 */
[----:B------:R-:W-:Y:S01]  /*bb00*/  ISETP.GE.AND P1, PT, R6, R42, PT ;  /* 0x0000002a0600720c */ /* 0x000fe20003f26270 */
[----:B------:R-:W-:Y:S01]  /*bb10*/  IMAD R42, R145, -0x80, R42 ;  /* 0xffffff80912a7824 */ /* 0x000fe200078e022a */
[----:B------:R-:W-:Y:S01]  /*bb20*/  CS2R R6, SRZ ;  /* 0x0000000000067805 */ /* 0x000fe2000001ff00 */
[----:B------:R-:W-:Y:S01]  /*bb30*/  IMAD.IADD R3, R179, 0x1, R0 ;  /* 0x00000001b3037824 */ /* 0x000fe200078e0200 */
[----:B------:R-:W-:Y:S02]  /*bb40*/  CS2R R10, SRZ ;  /* 0x00000000000a7805 */ /* 0x000fe4000001ff00 */
[----:B------:R-:W-:Y:S02]  /*bb50*/  CS2R R12, SRZ ;  /* 0x00000000000c7805 */ /* 0x000fe4000001ff00 */
[----:B------:R-:W-:Y:S02]  /*bb60*/  CS2R R14, SRZ ;  /* 0x00000000000e7805 */ /* 0x000fe4000001ff00 */
[----:B------:R-:W-:-:S02]  /*bb70*/  CS2R R20, SRZ ;  /* 0x0000000000147805 */ /* 0x000fc4000001ff00 */
[----:B------:R-:W-:Y:S02]  /*bb80*/  LEA R3, R3, R2, 0x1 ;  /* 0x0000000203037211 */ /* 0x000fe400078e08ff */
[----:B0-----:R-:W-:Y:S02]  /*bb90*/  CS2R R24, SRZ ;  /* 0x0000000000187805 */ /* 0x001fe4000001ff00 */
[----:B------:R-:W-:Y:S02]  /*bba0*/  CS2R R26, SRZ ;  /* 0x00000000001a7805 */ /* 0x000fe4000001ff00 */
[----:B------:R-:W-:Y:S02]  /*bbb0*/  CS2R R28, SRZ ;  /* 0x00000000001c7805 */ /* 0x000fe4000001ff00 */
[----:B---3--:R-:W-:Y:S01]  /*bbc0*/  CS2R R30, SRZ ;  /* 0x00000000001e7805 */ /* 0x008fe2000001ff00 */
[C---:B------:R-:W-:Y:S01]  /*bbd0*/  VIADD R43, R3.reuse, 0xc400 ;  /* 0x0000c400032b7836 */ /* 0x040fe20000000000 */
[----:B------:R-:W-:Y:S01]  /*bbe0*/  CS2R R32, SRZ ;  /* 0x0000000000207805 */ /* 0x000fe2000001ff00 */
[----:B------:R-:W-:Y:S01]  /*bbf0*/  VIADD R0, R3, 0xc440 ;  /* 0x0000c44003007836 */ /* 0x000fe20000000000 */
[----:B------:R-:W-:Y:S06]  /*bc00*/  @P1 BRA `(.L_x_579) ;  /* 0x0000000000ec1947 */ /* 0x000fec0003800000 */
[----:B------:R-:W3:Y:S01]  /*bc10*/  LDL R45, [R1+0x40] ;  /* 0x00004000012d7983 */ /* 0x000ee20000100800 */
[----:B------:R-:W-:-:S03]  /*bc20*/  ULDC UR4, c[0x0][0x3f4] ;  /* 0x0000fd0000047ab9 */ /* 0x000fc60000000800 */
[----:B------:R-:W3:Y:S01]  /*bc30*/  LDL R44, [R1+0x3c] ;  /* 0x00003c00012c7983 */ /* 0x000ee20000100800 */
[----:B------:R-:W-:Y:S02]  /*bc40*/  ISETP.GE.AND P2, PT, R160, UR4, PT ;  /* 0x00000004a0007c0c */ /* 0x000fe4000bf46270 */
[----:B------:R-:W-:Y:S02]  /*bc50*/  CS2R R20, SRZ ;  /* 0x0000000000147805 */ /* 0x000fe4000001ff00 */
[----:B------:R-:W-:Y:S02]  /*bc60*/  ISETP.GE.AND P3, PT, R170, UR4, PT ;  /* 0x00000004aa007c0c */ /* 0x000fe4000bf66270 */
[----:B------:R-:W-:Y:S02]  /*bc70*/  CS2R R4, SRZ ;  /* 0x0000000000047805 */ /* 0x000fe4000001ff00 */
[----:B------:R-:W-:Y:S02]  /*bc80*/  ISETP.GE.AND P4, PT, R169, UR4, PT ;  /* 0x00000004a9007c0c */ /* 0x000fe4000bf86270 */
[----:B------:R-:W-:-:S03]  /*bc90*/  CS2R R24, SRZ ;  /* 0x0000000000187805 */ /* 0x000fc6000001ff00 */
[----:B--2---:R-:W-:Y:S01]  /*bca0*/  @!P2 MOV R8, R38 ;  /* 0x000000260008a202 */ /* 0x004fe20000000f00 */
[----:B-1----:R-:W-:Y:S01]  /*bcb0*/  @!P2 IMAD.MOV.U32 R9, RZ, RZ, R37 ;  /* 0x000000ffff09a224 */ /* 0x002fe200078e0025 */
[----:B----4-:R-:W-:Y:S01]  /*bcc0*/  @!P2 MOV R7, R41 ;  /* 0x000000290007a202 */ /* 0x010fe20000000f00 */
[----:B------:R-:W-:Y:S01]  /*bcd0*/  @!P2 IMAD.MOV.U32 R6, RZ, RZ, R40 ;  /* 0x000000ffff06a224 */ /* 0x000fe200078e0028 */
[----:B------:R-:W-:Y:S01]  /*bce0*/  @!P3 IADD3 R28, P1, R38, R222, RZ ;  /* 0x000000de261cb210 */ /* 0x000fe20007f3e0ff */
[----:B------:R-:W-:-:S04]  /*bcf0*/  @!P2 IMAD.WIDE R8, R160, 0x2, R8 ;  /* 0x00000002a008a825 */ /* 0x000fc800078e0208 */
[----:B------:R-:W-:Y:S01]  /*bd00*/  @!P2 IMAD.WIDE R30, R160, 0x2, R6 ;  /* 0x00000002a01ea825 */ /* 0x000fe200078e0206 */
[----:B------:R0:W5:Y:S03]  /*bd10*/  @!P2 LD.E.64 R20, desc[UR56][R8.64] ;  /* 0x000000380814a980 */ /* 0x000166000c101b00 */
[--C-:B------:R-:W-:Y:S01]  /*bd20*/  @!P3 IMAD.X R29, R37, 0x1, R221.reuse, P1 ;  /* 0x00000001251db824 */ /* 0x100fe200008e06dd */
[----:B------:R-:W5:Y:S01]  /*bd30*/  @!P2 LD.E.64 R4, desc[UR56][R30.64] ;  /* 0x000000381e04a980 */ /* 0x000f62000c101b00 */
[----:B------:R-:W-:Y:S02]  /*bd40*/  @!P3 IADD3 R10, P1, R40, R222, RZ ;  /* 0x000000de280ab210 */ /* 0x000fe40007f3e0ff */
[----:B------:R-:W-:Y:S02]  /*bd50*/  ISETP.GE.AND P2, PT, R172, UR4, PT ;  /* 0x00000004ac007c0c */ /* 0x000fe4000bf46270 */
[-C--:B------:R-:W-:Y:S01]  /*bd60*/  @!P4 IADD3 R14, P6, R40, R225.reuse, RZ ;  /* 0x000000e1280ec210 */ /* 0x080fe20007fde0ff */
[----:B------:R-:W-:Y:S01]  /*bd70*/  @!P3 IMAD.X R11, R41, 0x1, R221, P1 ;  /* 0x00000001290bb824 */ /* 0x000fe200008e06dd */
[----:B------:R-:W-:-:S02]  /*bd80*/  @!P4 IADD3 R12, P5, R38, R225, RZ ;  /* 0x000000e1260cc210 */ /* 0x000fc40007fbe0ff */
[----:B------:R-:W-:Y:S02]  /*bd90*/  CS2R R6, SRZ ;  /* 0x0000000000067805 */ /* 0x000fe4000001ff00 */
[----:B------:R-:W-:Y:S02]  /*bda0*/  ISETP.GE.AND P1, PT, R171, UR4, PT ;  /* 0x00000004ab007c0c */ /* 0x000fe4000bf26270 */
[----:B------:R-:W-:Y:S02]  /*bdb0*/  CS2R R26, SRZ ;  /* 0x00000000001a7805 */ /* 0x000fe4000001ff00 */
[----:B0-----:R-:W-:Y:S02]  /*bdc0*/  CS2R R8, SRZ ;  /* 0x0000000000087805 */ /* 0x001fe4000001ff00 */
[----:B------:R-:W-:Y:S01]  /*bdd0*/  @!P4 IADD3.X R13, R37, R223, RZ, P5, !PT ;  /* 0x000000df250dc210 */ /* 0x000fe20002ffe4ff */
[----:B------:R-:W-:Y:S01]  /*bde0*/  @!P4 IMAD.X R15, R41, 0x1, R223, P6 ;  /* 0x00000001290fc824 */ /* 0x000fe200030e06df */
[----:B------:R0:W5:Y:S04]  /*bdf0*/  @!P3 LD.E.64 R24, desc[UR56][R28.64] ;  /* 0x000000381c18b980 */ /* 0x000168000c101b00 */
[----:B------:R1:W5:Y:S01]  /*be00*/  @!P3 LD.E.64 R6, desc[UR56][R10.64] ;  /* 0x000000380a06b980 */ /* 0x000362000c101b00 */
[----:B------:R-:W-:-:S03]  /*be10*/  ISETP.GE.AND P3, PT, R173, UR4, PT ;  /* 0x00000004ad007c0c */ /* 0x000fc6000bf66270 */
[----:B------:R2:W5:Y:S04]  /*be20*/  @!P4 LD.E.64 R26, desc[UR56][R12.64] ;  /* 0x000000380c1ac980 */ /* 0x000568000c101b00 */
[----:B------:R4:W5:Y:S01]  /*be30*/  @!P4 LD.E.64 R8, desc[UR56][R14.64] ;  /* 0x000000380e08c980 */ /* 0x000962000c101b00 */
[----:B0-----:R-:W-:Y:S02]  /*be40*/  CS2R R28, SRZ ;  /* 0x00000000001c7805 */ /* 0x001fe4000001ff00 */
[----:B-1----:R-:W-:Y:S02]  /*be50*/  CS2R R10, SRZ ;  /* 0x00000000000a7805 */ /* 0x002fe4000001ff00 */
[-C--:B--2---:R-:W-:Y:S02]  /*be60*/  @!P2 IADD3 R12, P4, R38, R227.reuse, RZ ;  /* 0x000000e3260ca210 */ /* 0x084fe40007f9e0ff */
[----:B----4-:R-:W-:-:S03]  /*be70*/  @!P2 IADD3 R14, P5, R40, R227, RZ ;  /* 0x000000e3280ea210 */ /* 0x010fc60007fbe0ff */
[----:B------:R-:W-:Y:S01]  /*be80*/  @!P2 IMAD.X R13, R37, 0x1, R226, P4 ;  /* 0x00000001250da824 */ /* 0x000fe200020e06e2 */
[----:B------:R-:W-:Y:S02]  /*be90*/  @!P1 IADD3 R32, P6, R38, R229, RZ ;  /* 0x000000e526209210 */ /* 0x000fe40007fde0ff */
[----:B------:R-:W-:Y:S02]  /*bea0*/  @!P2 IADD3.X R15, R41, R226, RZ, P5, !PT ;  /* 0x000000e2290fa210 */ /* 0x000fe40002ffe4ff */
[----:B------:R-:W-:Y:S01]  /*beb0*/  CS2R R30, SRZ ;  /* 0x00000000001e7805 */ /* 0x000fe2000001ff00 */
[----:B------:R0:W5:Y:S01]  /*bec0*/  @!P2 LD.E.64 R28, desc[UR56][R12.64] ;  /* 0x000000380c1ca980 */ /* 0x000162000c101b00 */
[----:B------:R-:W-:-:S03]  /*bed0*/  @!P1 IMAD.X R33, R37, 0x1, R228, P6 ;  /* 0x0000000125219824 */ /* 0x000fc600030e06e4 */
[----:B------:R1:W5:Y:S01]  /*bee0*/  @!P2 LD.E.64 R10, desc[UR56][R14.64] ;  /* 0x000000380e0aa980 */ /* 0x000362000c101b00 */
[----:B------:R-:W-:-:S03]  /*bef0*/  @!P1 IADD3 R34, P2, R40, R229, RZ ;  /* 0x000000e528229210 */ /* 0x000fc60007f5e0ff */
[----:B------:R2:W5:Y:S01]  /*bf00*/  @!P1 LD.E.64 R30, desc[UR56][R32.64] ;  /* 0x00000038201e9980 */ /* 0x000562000c101b00 */
[----:B0-----:R-:W-:Y:S01]  /*bf10*/  CS2R R12, SRZ ;  /* 0x00000000000c7805 */ /* 0x001fe2000001ff00 */
[----:B------:R-:W-:Y:S01]  /*bf20*/  @!P1 IMAD.X R35, R41, 0x1, R228, P2 ;  /* 0x0000000129239824 */ /* 0x000fe200010e06e4 */
[----:B-1----:R-:W-:-:S04]  /*bf30*/  CS2R R14, SRZ ;  /* 0x00000000000e7805 */ /* 0x002fc8000001ff00 */
[----:B------:R0:W5:Y:S01]  /*bf40*/  @!P1 LD.E.64 R12, desc[UR56][R34.64] ;  /* 0x00000038220c9980 */ /* 0x000162000c101b00 */
[----:B--2---:R-:W-:Y:S02]  /*bf50*/  CS2R R32, SRZ ;  /* 0x0000000000207805 */ /* 0x004fe4000001ff00 */
[-C--:B---3--:R-:W-:Y:S02]  /*bf60*/  @!P3 IADD3 R40, P5, R40, R45.reuse, RZ ;  /* 0x0000002d2828b210 */ /* 0x088fe40007fbe0ff */
[----:B------:R-:W-:-:S03]  /*bf70*/  @!P3 IADD3 R38, P4, R38, R45, RZ ;  /* 0x0000002d2626b210 */ /* 0x000fc60007f9e0ff */
[----:B------:R-:W-:Y:S01]  /*bf80*/  @!P3 IMAD.X R41, R41, 0x1, R44, P5 ;  /* 0x000000012929b824 */ /* 0x000fe200028e062c */
[----:B------:R-:W-:-:S04]  /*bf90*/  @!P3 IADD3.X R39, R37, R44, RZ, P4, !PT ;  /* 0x0000002c2527b210 */ /* 0x000fc800027fe4ff */
[----:B------:R0:W5:Y:S04]  /*bfa0*/  @!P3 LD.E.64 R14, desc[UR56][R40.64] ;  /* 0x00000038280eb980 */ /* 0x000168000c101b00 */
[----:B------:R0:W5:Y:S02]  /*bfb0*/  @!P3 LD.E.64 R32, desc[UR56][R38.64] ;  /* 0x000000382620b980 */ /* 0x000164000c101b00 */
.L_x_579:
[----:B------:R-:W-:Y:S05]  /*bfc0*/  BSYNC B1 ;  /* 0x0000000000017941 */ /* 0x000fea0003800000 */
.L_x_578:
[----:B0-2--5:R-:W-:Y:S01]  /*bfd0*/  MOV R38, R4 ;  /* 0x0000000400267202 */ /* 0x025fe20000000f00 */
[----:B------:R-:W-:Y:S01]  /*bfe0*/  @P0 VIADD R0, R43, 0xffffffc0 ;  /* 0xffffffc02b000836 */ /* 0x000fe20000000000 */
[----:B------:R-:W-:Y:S01]  /*bff0*/  SHF.R.U64 R60, R4, 0x10, R5 ;  /* 0x00000010043c7819 */ /* 0x000fe20000001205 */
[----:B------:R-:W-:Y:S01]  /*c000*/  IMAD.MOV.U32 R46, RZ, RZ, R30 ;  /* 0x000000ffff2e7224 */ /* 0x000fe200078e001e */
[C---:B------:R-:W-:Y:S01]  /*c010*/  LEA.HI R4, R191.reuse, R191, RZ, 0x1 ;  /* 0x000000bfbf047211 */ /* 0x040fe200078f08ff */
[----:B------:R-:W-:Y:S01]  /*c020*/  IMAD.MOV.U32 R48, RZ, RZ, R33 ;  /* 0x000000ffff307224 */ /* 0x000fe200078e0021 */
[----:B------:R-:W-:Y:S01]  /*c030*/  MOV R35, R20 ;  /* 0x0000001400237202 */ /* 0x000fe20000000f00 */
[----:B------:R-:W-:Y:S01]  /*c040*/  IMAD.MOV.U32 R34, RZ, RZ, R21 ;  /* 0x000000ffff227224 */ /* 0x000fe200078e0015 */
[----:B------:R-:W-:Y:S01]  /*c050*/  LOP3.LUT R4, R4, 0xfffffffe, RZ, 0xc0, !PT ;  /* 0xfffffffe04047812 */ /* 0x000fe200078ec0ff */
[----:B------:R-:W-:Y:S01]  /*c060*/  IMAD.MOV.U32 R45, RZ, RZ, R29 ;  /* 0x000000ffff2d7224 */ /* 0x000fe200078e001d */
[----:B-1----:R-:W-:Y:S01]  /*c070*/  SHF.R.U64 R37, R20, 0x10, R21 ;  /* 0x0000001014257819 */ /* 0x002fe20000001215 */
[----:B------:R-:W-:Y:S01]  /*c080*/  IMAD.MOV.U32 R20, RZ, RZ, R5 ;  /* 0x000000ffff147224 */ /* 0x000fe200078e0005 */
[----:B------:R-:W-:Y:S01]  /*c090*/  IADD3 R4, R191, -R4, RZ ;  /* 0x80000004bf047210 */ /* 0x000fe20007ffe0ff */
[----:B------:R-:W-:Y:S01]  /*c0a0*/  IMAD.MOV.U32 R43, RZ, RZ, R27 ;  /* 0x000000ffff2b7224 */ /* 0x000fe200078e001b */
[----:B------:R-:W-:Y:S01]  /*c0b0*/  SHF.R.U32.HI R61, RZ, 0x10, R5 ;  /* 0x00000010ff3d7819 */ /* 0x000fe20000011605 */
[----:B----4-:R-:W-:Y:S01]  /*c0c0*/  IMAD.MOV.U32 R41, RZ, RZ, R15 ;  /* 0x000000ffff297224 */ /* 0x010fe200078e000f */
[----:B------:R-:W-:Y:S01]  /*c0d0*/  SHF.L.U32 R5, R4, 0x1f, RZ ;  /* 0x0000001f04057819 */ /* 0x000fe200000006ff */
[----:B------:R-:W-:Y:S01]  /*c0e0*/  BSSY B1, `(.L_x_580) ;  /* 0x0000040000017945 */ /* 0x000fe20003800000 */
[----:B------:R-:W-:Y:S01]  /*c0f0*/  SHF.R.U64 R56, R30, 0x10, R31 ;  /* 0x000000101e387819 */ /* 0x000fe2000000121f */
[----:B------:R-:W-:Y:S01]  /*c100*/  IMAD.MOV.U32 R30, RZ, RZ, R32 ;  /* 0x000000ffff1e7224 */ /* 0x000fe200078e0020 */
[----:B------:R-:W0:Y:S01]  /*c110*/  SYNCS.PHASECHK.TRANS64.TRYWAIT P0, [R2+URZ+0x2a800], R5 ;  /* 0x02a80005020075a7 */ /* 0x000e22000800017f */
[----:B------:R-:W-:-:S02]  /*c120*/  SHF.R.U64 R58, R32, 0x10, R33 ;  /* 0x00000010203a7819 */ /* 0x000fc40000001221 */
[----:B------:R-:W-:Y:S01]  /*c130*/  SHF.R.U32.HI R59, RZ, 0x10, R33 ;  /* 0x00000010ff3b7819 */ /* 0x000fe20000011621 */
[----:B------:R-:W-:Y:S01]  /*c140*/  IMAD.MOV.U32 R33, RZ, RZ, R6 ;  /* 0x000000ffff217224 */ /* 0x000fe200078e0006 */
[----:B------:R-:W-:Y:S01]  /*c150*/  SHF.R.U64 R62, R6, 0x10, R7 ;  /* 0x00000010063e7819 */ /* 0x000fe20000001207 */
[----:B------:R-:W-:Y:S01]  /*c160*/  IMAD.MOV.U32 R6, RZ, RZ, R9 ;  /* 0x000000ffff067224 */ /* 0x000fe200078e0009 */
[----:B------:R-:W-:Y:S01]  /*c170*/  SHF.R.U32.HI R49, RZ, 0x10, R21 ;  /* 0x00000010ff317819 */ /* 0x000fe20000011615 */
[----:B------:R-:W-:Y:S01]  /*c180*/  IMAD.MOV.U32 R21, RZ, RZ, R24 ;  /* 0x000000ffff157224 */ /* 0x000fe200078e0018 */
[----:B------:R-:W-:Y:S02]  /*c190*/  SHF.R.U64 R64, R8, 0x10, R9 ;  /* 0x0000001008407819 */ /* 0x000fe40000001209 */
[----:B------:R-:W-:Y:S01]  /*c1a0*/  SHF.R.U64 R50, R24, 0x10, R25 ;  /* 0x0000001018327819 */ /* 0x000fe20000001219 */
[----:B------:R-:W-:Y:S01]  /*c1b0*/  IMAD.MOV.U32 R24, RZ, RZ, R26 ;  /* 0x000000ffff187224 */ /* 0x000fe200078e001a */
[----:B------:R-:W-:-:S02]  /*c1c0*/  SHF.R.U32.HI R9, RZ, 0x10, R9 ;  /* 0x00000010ff097819 */ /* 0x000fc40000011609 */
[----:B------:R-:W-:Y:S01]  /*c1d0*/  SHF.R.U64 R52, R26, 0x10, R27 ;  /* 0x000000101a347819 */ /* 0x000fe2000000121b */
[----:B------:R-:W-:Y:S01]  /*c1e0*/  IMAD.MOV.U32 R26, RZ, RZ, R11 ;  /* 0x000000ffff1a7224 */ /* 0x000fe200078e000b */
[--C-:B------:R-:W-:Y:S02]  /*c1f0*/  SHF.R.U64 R54, R28, 0x10, R29.reuse ;  /* 0x000000101c367819 */ /* 0x100fe4000000121d */
[----:B------:R-:W-:Y:S01]  /*c200*/  SHF.R.U32.HI R55, RZ, 0x10, R29 ;  /* 0x00000010ff377819 */ /* 0x000fe2000001161d */
[----:B------:R-:W-:Y:S01]  /*c210*/  IMAD.MOV.U32 R29, RZ, RZ, R8 ;  /* 0x000000ffff1d7224 */ /* 0x000fe200078e0008 */
[----:B------:R-:W-:Y:S02]  /*c220*/  MOV R39, R25 ;  /* 0x0000001900277202 */ /* 0x000fe40000000f00 */
[----:B------:R-:W-:Y:S02]  /*c230*/  SHF.R.U32.HI R51, RZ, 0x10, R25 ;  /* 0x00000010ff337819 */ /* 0x000fe40000011619 */
[----:B------:R-:W-:-:S02]  /*c240*/  SHF.R.U64 R65, R10, 0x10, R11 ;  /* 0x000000100a417819 */ /* 0x000fc4000000120b */
[----:B------:R-:W-:Y:S01]  /*c250*/  SHF.R.U32.HI R66, RZ, 0x10, R11 ;  /* 0x00000010ff427819 */ /* 0x000fe2000001160b */
[----:B------:R-:W-:Y:S01]  /*c260*/  IMAD.MOV.U32 R11, RZ, RZ, R12 ;  /* 0x000000ffff0b7224 */ /* 0x000fe200078e000c */
[----:B------:R-:W-:Y:S02]  /*c270*/  MOV R25, R7 ;  /* 0x0000000700197202 */ /* 0x000fe40000000f00 */
[----:B------:R-:W-:Y:S02]  /*c280*/  SHF.R.U32.HI R63, RZ, 0x10, R7 ;  /* 0x00000010ff3f7819 */ /* 0x000fe40000011607 */
[----:B------:R-:W-:Y:S01]  /*c290*/  SHF.R.U64 R67, R12, 0x10, R13 ;  /* 0x000000100c437819 */ /* 0x000fe2000000120d */
[----:B------:R-:W-:Y:S01]  /*c2a0*/  IMAD.MOV.U32 R12, RZ, RZ, R14 ;  /* 0x000000ffff0c7224 */ /* 0x000fe200078e000e */
[----:B------:R-:W-:Y:S02]  /*c2b0*/  PRMT R8, R30, 0x5410, R48 ;  /* 0x000054101e087816 */ /* 0x000fe40000000030 */
[----:B------:R-:W-:-:S02]  /*c2c0*/  MOV R7, R10 ;  /* 0x0000000a00077202 */ /* 0x000fc40000000f00 */
[----:B------:R-:W-:Y:S02]  /*c2d0*/  MOV R40, R13 ;  /* 0x0000000d00287202 */ /* 0x000fe40000000f00 */
[----:B------:R-:W-:Y:S02]  /*c2e0*/  PRMT R30, R64, 0x5410, R9 ;  /* 0x00005410401e7816 */ /* 0x000fe40000000009 */
[----:B------:R-:W-:Y:S02]  /*c2f0*/  SHF.R.U32.HI R53, RZ, 0x10, R27 ;  /* 0x00000010ff357819 */ /* 0x000fe4000001161b */
[----:B------:R-:W-:Y:S02]  /*c300*/  MOV R44, R28 ;  /* 0x0000001c002c7202 */ /* 0x000fe40000000f00 */
[----:B------:R-:W-:Y:S02]  /*c310*/  MOV R47, R31 ;  /* 0x0000001f002f7202 */ /* 0x000fe40000000f00 */
[----:B------:R-:W-:-:S02]  /*c320*/  SHF.R.U32.HI R57, RZ, 0x10, R31 ;  /* 0x00000010ff397819 */ /* 0x000fc4000001161f */
[----:B------:R-:W-:Y:S02]  /*c330*/  SHF.R.U32.HI R68, RZ, 0x10, R13 ;  /* 0x00000010ff447819 */ /* 0x000fe4000001160d */
[----:B------:R-:W-:Y:S02]  /*c340*/  VIMNMX R9, R42, 0x80, PT ;  /* 0x000000802a097848 */ /* 0x000fe40003fe0100 */
[--C-:B------:R-:W-:Y:S02]  /*c350*/  SHF.R.U64 R69, R14, 0x10, R15.reuse ;  /* 0x000000100e457819 */ /* 0x100fe4000000120f */
[----:B------:R-:W-:Y:S02]  /*c360*/  SHF.R.U32.HI R70, RZ, 0x10, R15 ;  /* 0x00000010ff467819 */ /* 0x000fe4000001160f */
[----:B------:R-:W-:Y:S02]  /*c370*/  PRMT R33, R33, 0x5410, R25 ;  /* 0x0000541021217816 */ /* 0x000fe40000000019 */
[----:B------:R-:W-:-:S02]  /*c380*/  PRMT R35, R35, 0x5410, R34 ;  /* 0x0000541023237816 */ /* 0x000fc40000000022 */
[----:B------:R-:W-:Y:S02]  /*c390*/  PRMT R31, R21, 0x5410, R39 ;  /* 0x00005410151f7816 */ /* 0x000fe40000000027 */
[----:B------:R-:W-:Y:S02]  /*c3a0*/  PRMT R27, R24, 0x5410, R43 ;  /* 0x00005410181b7816 */ /* 0x000fe4000000002b */
[----:B------:R-:W-:Y:S02]  /*c3b0*/  PRMT R38, R38, 0x5410, R20 ;  /* 0x0000541026267816 */ /* 0x000fe40000000014 */
[----:B------:R-:W-:Y:S02]  /*c3c0*/  PRMT R25, R7, 0x5410, R26 ;  /* 0x0000541007197816 */ /* 0x000fe4000000001a */
        /* <DEDUP_REMOVED lines=13> */
[----:B------:R-:W-:-:S02]  /*c4a0*/  ISETP.GE.AND P1, PT, R166, R9, PT ;  /* 0x00000009a600720c */ /* 0x000fc40003f26270 */
[----:B------:R-:W-:Y:S02]  /*c4b0*/  PRMT R20, R67, 0x5410, R68 ;  /* 0x0000541043147816 */ /* 0x000fe40000000044 */
[----:B------:R-:W-:Y:S01]  /*c4c0*/  PRMT R11, R12, 0x5410, R41 ;  /* 0x000054100c0b7816 */ /* 0x000fe20000000029 */
[----:B0-----:R-:W-:Y:S08]  /*c4d0*/  @!P0 BRA `(.L_x_581) ;  /* 0x0000014800308947 */ /* 0x001ff00003800000 */
.L_x_825:
[----:B------:R-:W-:Y:S05]  /*c4e0*/  BSYNC B1 ;  /* 0x0000000000017941 */ /* 0x000fea0003800000 */
.L_x_580:
[----:B------:R-:W-:Y:S01]  /*c4f0*/  BSSY B1, `(.L_x_582) ;  /* 0x00000fe000017945 */ /* 0x000fe20003800000 */
[----:B------:R-:W-:-:S03]  /*c500*/  PRMT R12, R69, 0x5410, R70 ;  /* 0x00005410450c7816 */ /* 0x000fc60000000046 */
[----:B------:R-:W-:Y:S05]  /*c510*/  @P1 BRA `(.L_x_583) ;  /* 0x0000000c00ec1947 */ /* 0x000fea0003800000 */
[----:B------:R-:W1:Y:S01]  /*c520*/  LDC R4, c[0x0][0x3f4] ;  /* 0x0000fd00ff047b82 */ /* 0x000e620000000800 */
[----:B------:R-:W-:Y:S01]  /*c530*/  BSSY B2, `(.L_x_584) ;  /* 0x000002e000027945 */ /* 0x000fe20003800000 */
[-C--:B-1----:R-:W-:Y:S02]  /*c540*/  ISETP.GE.AND P0, PT, R160, R4.reuse, PT ;  /* 0x00000004a000720c */ /* 0x082fe40003f06270 */
[-C--:B------:R-:W-:Y:S02]  /*c550*/  ISETP.GE.AND P1, PT, R170, R4.reuse, PT ;  /* 0x00000004aa00720c */ /* 0x080fe40003f26270 */
[-C--:B------:R-:W-:Y:S02]  /*c560*/  ISETP.GE.AND P2, PT, R169, R4.reuse, PT ;  /* 0x00000004a900720c */ /* 0x080fe40003f46270 */
[-C--:B------:R-:W-:Y:S02]  /*c570*/  ISETP.GE.AND P3, PT, R172, R4.reuse, PT ;  /* 0x00000004ac00720c */ /* 0x080fe40003f66270 */
[----:B------:R-:W-:-:S02]  /*c580*/  ISETP.GE.AND P4, PT, R171, R4, PT ;  /* 0x00000004ab00720c */ /* 0x000fc40003f86270 */
[----:B------:R-:W-:-:S03]  /*c590*/  ISETP.GE.AND P5, PT, R173, R4, PT ;  /* 0x00000004ad00720c */ /* 0x000fc60003fa6270 */
[----:B------:R-:W-:Y:S10]  /*c5a0*/  @P0 BRA `(.L_x_585) ;  /* 0x0000000000980947 */ /* 0x000ff40003800000 */
[----:B0-----:R-:W0:Y:S01]  /*c5b0*/  LDS.128 R4, [R3+0xc400] ;  /* 0x00c4000003047984 */ /* 0x001e220000000c00 */
[----:B------:R-:W-:Y:S02]  /*c5c0*/  HADD2.F32 R47, -RZ, R38.H0_H0 ;  /* 0x20000026ff2f7230 */ /* 0x000fe40000004100 */
[----:B------:R-:W-:Y:S02]  /*c5d0*/  HADD2.F32 R45, -RZ, R35.H0_H0 ;  /* 0x20000023ff2d7230 */ /* 0x000fe40000004100 */
[----:B------:R-:W-:Y:S02]  /*c5e0*/  HADD2.F32 R44, -RZ, R37.H0_H0 ;  /* 0x20000025ff2c7230 */ /* 0x000fe40000004100 */
[----:B------:R-:W-:Y:S02]  /*c5f0*/  HADD2.F32 R46, -RZ, R39.H0_H0 ;  /* 0x20000027ff2e7230 */ /* 0x000fe40000004100 */
[--C-:B0-----:R-:W-:Y:S02]  /*c600*/  HADD2.F32 R40, -RZ, R4.reuse.H0_H0 ;  /* 0x20000004ff287230 */ /* 0x101fe40000004100 */
[----:B------:R-:W-:-:S02]  /*c610*/  HADD2.F32 R4, -RZ, R4.H1_H1 ;  /* 0x30000004ff047230 */ /* 0x000fc40000004100 */
[--C-:B------:R-:W-:Y:S02]  /*c620*/  HADD2.F32 R41, -RZ, R5.reuse.H0_H0 ;  /* 0x20000005ff297230 */ /* 0x100fe40000004100 */
[----:B------:R-:W-:Y:S02]  /*c630*/  HADD2.F32 R5, -RZ, R5.H1_H1 ;  /* 0x30000005ff057230 */ /* 0x000fe40000004100 */
[C---:B------:R-:W-:Y:S01]  /*c640*/  FMUL.FTZ R49, R4.reuse, R47 ;  /* 0x0000002f04317220 */ /* 0x040fe20000410000 */
[-C--:B------:R-:W-:Y:S01]  /*c650*/  FMUL.FTZ R4, R4, R45.reuse ;  /* 0x0000002d04047220 */ /* 0x080fe20000410000 */
[--C-:B------:R-:W-:Y:S02]  /*c660*/  HADD2.F32 R42, -RZ, R6.reuse.H0_H0 ;  /* 0x20000006ff2a7230 */ /* 0x100fe40000004100 */
[----:B------:R-:W-:Y:S02]  /*c670*/  HADD2.F32 R43, -RZ, R7.H0_H0 ;  /* 0x20000007ff2b7230 */ /* 0x000fe40000004100 */
[C---:B------:R-:W-:Y:S01]  /*c680*/  FMUL.FTZ R50, R5.reuse, R46 ;  /* 0x0000002e05327220 */ /* 0x040fe20000410000 */
[C---:B------:R-:W-:Y:S01]  /*c690*/  FFMA.FTZ R49, R40.reuse, R45, -R49 ;  /* 0x0000002d28317223 */ /* 0x040fe20000010831 */
[----:B------:R-:W-:Y:S01]  /*c6a0*/  FFMA.FTZ R48, R40, R47, R4 ;  /* 0x0000002f28307223 */ /* 0x000fe20000010004 */
[----:B------:R-:W-:Y:S01]  /*c6b0*/  FMUL.FTZ R52, R5, R44 ;  /* 0x0000002c05347220 */ /* 0x000fe20000410000 */
[----:B------:R-:W-:-:S02]  /*c6c0*/  HADD2.F32 R6, -RZ, R6.H1_H1 ;  /* 0x30000006ff067230 */ /* 0x000fc40000004100 */
[C---:B------:R-:W-:Y:S01]  /*c6d0*/  FFMA.FTZ R50, R41.reuse, R44, -R50 ;  /* 0x0000002c29327223 */ /* 0x040fe20000010832 */
[----:B------:R-:W-:Y:S02]  /*c6e0*/  HADD2.F32 R7, -RZ, R7.H1_H1 ;  /* 0x30000007ff077230 */ /* 0x000fe40000004100 */
[----:B------:R-:W-:Y:S01]  /*c6f0*/  FFMA.FTZ R41, R41, R46, R52 ;  /* 0x0000002e29297223 */ /* 0x000fe20000010034 */
[----:B------:R-:W-:Y:S02]  /*c700*/  HADD2.F32 R45, -RZ, R38.H1_H1 ;  /* 0x30000026ff2d7230 */ /* 0x000fe40000004100 */
[----:B------:R-:W-:Y:S02]  /*c710*/  HADD2.F32 R5, -RZ, R35.H1_H1 ;  /* 0x30000023ff057230 */ /* 0x000fe40000004100 */
[----:B------:R-:W-:Y:S02]  /*c720*/  HADD2.F32 R40, -RZ, R39.H1_H1 ;  /* 0x30000027ff287230 */ /* 0x000fe40000004100 */
[----:B------:R-:W-:Y:S01]  /*c730*/  FMUL.FTZ R47, R6, R45 ;  /* 0x0000002d062f7220 */ /* 0x000fe20000410000 */
[----:B------:R-:W-:-:S02]  /*c740*/  HADD2.F32 R4, -RZ, R37.H1_H1 ;  /* 0x30000025ff047230 */ /* 0x000fc40000004100 */
[-C--:B------:R-:W-:Y:S01]  /*c750*/  FMUL.FTZ R44, R6, R5.reuse ;  /* 0x00000005062c7220 */ /* 0x080fe20000410000 */
[C---:B------:R-:W-:Y:S01]  /*c760*/  FMUL.FTZ R46, R7.reuse, R40 ;  /* 0x00000028072e7220 */ /* 0x040fe20000410000 */
[C---:B------:R-:W-:Y:S01]  /*c770*/  FFMA.FTZ R6, R42.reuse, R5, -R47 ;  /* 0x000000052a067223 */ /* 0x040fe2000001082f */
[-C--:B------:R-:W-:Y:S01]  /*c780*/  FMUL.FTZ R51, R7, R4.reuse ;  /* 0x0000000407337220 */ /* 0x080fe20000410000 */
[----:B------:R-:W-:Y:S01]  /*c790*/  FFMA.FTZ R45, R42, R45, R44 ;  /* 0x0000002d2a2d7223 */ /* 0x000fe2000001002c */
[C---:B------:R-:W-:Y:S01]  /*c7a0*/  FFMA.FTZ R7, R43.reuse, R4, -R46 ;  /* 0x000000042b077223 */ /* 0x040fe2000001082e */
[----:B------:R-:W-:Y:S01]  /*c7b0*/  F2FP.F16.F32.PACK_AB R4, R48, R49 ;  /* 0x000000313004723e */ /* 0x000fe200000000ff */
[----:B------:R-:W-:Y:S01]  /*c7c0*/  FFMA.FTZ R40, R43, R40, R51 ;  /* 0x000000282b287223 */ /* 0x000fe20000010033 */
[----:B------:R-:W-:Y:S02]  /*c7d0*/  F2FP.F16.F32.PACK_AB R5, R41, R50 ;  /* 0x000000322905723e */ /* 0x000fe400000000ff */
[----:B------:R-:W-:-:S02]  /*c7e0*/  F2FP.F16.F32.PACK_AB R6, R45, R6 ;  /* 0x000000062d06723e */ /* 0x000fc400000000ff */
[----:B------:R-:W-:-:S05]  /*c7f0*/  F2FP.F16.F32.PACK_AB R7, R40, R7 ;  /* 0x000000072807723e */ /* 0x000fca00000000ff */
[----:B------:R1:W-:Y:S02]  /*c800*/  STS.128 [R3+0xc400], R4 ;  /* 0x00c4000403007388 */ /* 0x0003e40000000c00 */
.L_x_585:
[----:B------:R-:W-:Y:S05]  /*c810*/  BSYNC B2 ;  /* 0x0000000000027941 */ /* 0x000fea0003800000 */
.L_x_584:
[----:B------:R-:W-:Y:S04]  /*c820*/  BSSY B2, `(.L_x_586) ;  /* 0x0000028000027945 */ /* 0x000fe80003800000 */
[----:B------:R-:W-:Y:S05]  /*c830*/  @P1 BRA `(.L_x_587) ;  /* 0x0000000000981947 */ /* 0x000fea0003800000 */
[----:B01----:R-:W0:Y:S01]  /*c840*/  LDS.128 R4, [R0] ;  /* 0x0000000000047984 */ /* 0x003e220000000c00 */
        /* <DEDUP_REMOVED lines=36> */
[----:B------:R2:W-:Y:S02]  /*ca90*/  STS.128 [R0], R4 ;  /* 0x0000000400007388 */ /* 0x0005e40000000c00 */
.L_x_587:
[----:B------:R-:W-:Y:S05]  /*caa0*/  BSYNC B2 ;  /* 0x0000000000027941 */ /* 0x000fea0003800000 */
.L_x_586:
[----:B------:R-:W-:Y:S04]  /*cab0*/  BSSY B2, `(.L_x_588) ;  /* 0x0000028000027945 */ /* 0x000fe80003800000 */
[----:B------:R-:W-:Y:S05]  /*cac0*/  @P2 BRA `(.L_x_589) ;  /* 0x0000000000982947 */ /* 0x000fea0003800000 */
[----:B012---:R-:W0:Y:S01]  /*cad0*/  LDS.128 R4, [R3+0x10400] ;  /* 0x0104000003047984 */ /* 0x007e220000000c00 */
        /* <DEDUP_REMOVED lines=37> */
.L_x_589:
[----:B------:R-:W-:Y:S05]  /*cd30*/  BSYNC B2 ;  /* 0x0000000000027941 */ /* 0x000fea0003800000 */
.L_x_588:
[----:B------:R-:W-:Y:S04]  /*cd40*/  BSSY B2, `(.L_x_590) ;  /* 0x0000028000027945 */ /* 0x000fe80003800000 */
[----:B------:R-:W-:Y:S05]  /*cd50*/  @P3 BRA `(.L_x_591) ;  /* 0x0000000000983947 */ /* 0x000fea0003800000 */
[----:B0123--:R-:W0:Y:S01]  /*cd60*/  LDS.128 R4, [R0+0x4000] ;  /* 0x0040000000047984 */ /* 0x00fe220000000c00 */
        /* <DEDUP_REMOVED lines=37> */
.L_x_591:
[----:B------:R-:W-:Y:S05]  /*cfc0*/  BSYNC B2 ;  /* 0x0000000000027941 */ /* 0x000fea0003800000 */
.L_x_590:
[----:B------:R-:W-:Y:S04]  /*cfd0*/  BSSY B2, `(.L_x_592) ;  /* 0x0000028000027945 */ /* 0x000fe80003800000 */
[----:B------:R-:W-:Y:S05]  /*cfe0*/  @P4 BRA `(.L_x_593) ;  /* 0x0000000000984947 */ /* 0x000fea0003800000 */
[----:B01234-:R-:W0:Y:S01]  /*cff0*/  LDS.128 R4, [R3+0x14400] ;  /* 0x0144000003047984 */ /* 0x01fe220000000c00 */
        /* <DEDUP_REMOVED lines=37> */
.L_x_593:
[----:B------:R-:W-:Y:S05]  /*d250*/  BSYNC B2 ;  /* 0x0000000000027941 */ /* 0x000fea0003800000 */
.L_x_592:
        /* <DEDUP_REMOVED lines=39> */
.L_x_583:
[----:B------:R-:W-:Y:S05]  /*d4d0*/  BSYNC B1 ;  /* 0x0000000000017941 */ /* 0x000fea0003800000 */
.L_x_582:
[----:B01234-:R-:W-:-:S05]  /*d4e0*/  VIADD R4, R166, 0x40 ;  /* 0x00000040a6047836 */ /* 0x01ffca0000000000 */
[----:B------:R-:W-:-:S13]  /*d4f0*/  ISETP.GE.AND P0, PT, R4, R9, PT ;  /* 0x000000090400720c */ /* 0x000fda0003f06270 */
[----:B------:R-:W-:Y:S05]  /*d500*/  @P0 BRA `(.L_x_594) ;  /* 0x0000003800f40947 */ /* 0x000fea0003800000 */
[----:B------:R-:W0:Y:S01]  /*d510*/  LDC R4, c[0x0][0x3f4] ;  /* 0x0000fd00ff047b82 */ /* 0x000e220000000800 */
[----:B------:R-:W-:Y:S01]  /*d520*/  BSSY B1, `(.L_x_595) ;  /* 0x000002e000017945 */ /* 0x000fe20003800000 */
[-C--:B0-----:R-:W-:Y:S02]  /*d530*/  ISETP.GE.AND P0, PT, R160, R4.reuse, PT ;  /* 0x00000004a000720c */ /* 0x081fe40003f06270 */
[-C--:B------:R-:W-:Y:S02]  /*d540*/  ISETP.GE.AND P1, PT, R170, R4.reuse, PT ;  /* 0x00000004aa00720c */ /* 0x080fe40003f26270 */
[-C--:B------:R-:W-:Y:S02]  /*d550*/  ISETP.GE.AND P2, PT, R169, R4.reuse, PT ;  /* 0x00000004a900720c */ /* 0x080fe40003f46270 */
[-C--:B------:R-:W-:Y:S02]  /*d560*/  ISETP.GE.AND P3, PT, R172, R4.reuse, PT ;  /* 0x00000004ac00720c */ /* 0x080fe40003f66270 */
[----:B------:R-:W-:-:S02]  /*d570*/  ISETP.GE.AND P4, PT, R171, R4, PT ;  /* 0x00000004ab00720c */ /* 0x000fc40003f86270 */
[----:B------:R-:W-:-:S03]  /*d580*/  ISETP.GE.AND P5, PT, R173, R4, PT ;  /* 0x00000004ad00720c */ /* 0x000fc60003fa6270 */
[----:B------:R-:W-:Y:S10]  /*d590*/  @P0 BRA `(.L_x_596) ;  /* 0x0000000000980947 */ /* 0x000ff40003800000 */
[----:B------:R-:W0:Y:S01]  /*d5a0*/  LDS.128 R4, [R3+0xe400] ;  /* 0x00e4000003047984 */ /* 0x000e220000000c00 */
        /* <DEDUP_REMOVED lines=8> */
[-C--:B------:R-:W-:Y:S01]  /*d630*/  FMUL.FTZ R44, R47, R4.reuse ;  /* 0x000000042f2c7220 */ /* 0x080fe20000410000 */
[C---:B------:R-:W-:Y:S01]  /*d640*/  FMUL.FTZ R46, R45.reuse, R4 ;  /* 0x000000042d2e7220 */ /* 0x040fe20000410000 */
[----:B------:R-:W-:Y:S02]  /*d650*/  HADD2.F32 R41, -RZ, R6.H0_H0 ;  /* 0x20000006ff297230 */ /* 0x000fe40000004100 */
[----:B------:R-:W-:Y:S01]  /*d660*/  FMUL.FTZ R43, R50, R5 ;  /* 0x00000005322b7220 */ /* 0x000fe20000410000 */
[----:B------:R-:W-:Y:S01]  /*d670*/  FFMA.FTZ R4, R45, R9, -R44 ;  /* 0x000000092d047223 */ /* 0x000fe2000001082c */
[----:B------:R-:W-:Y:S01]  /*d680*/  FMUL.FTZ R45, R48, R5 ;  /* 0x00000005302d7220 */ /* 0x000fe20000410000 */
[----:B------:R-:W-:-:S02]  /*d690*/  HADD2.F32 R42, -RZ, R7.H0_H0 ;  /* 0x20000007ff2a7230 */ /* 0x000fc40000004100 */
[----:B------:R-:W-:Y:S01]  /*d6a0*/  FFMA.FTZ R9, R47, R9, R46 ;  /* 0x000000092f097223 */ /* 0x000fe2000001002e */
[-C--:B------:R-:W-:Y:S01]  /*d6b0*/  FFMA.FTZ R5, R48, R40.reuse, -R43 ;  /* 0x0000002830057223 */ /* 0x080fe2000001082b */
[----:B------:R-:W-:Y:S02]  /*d6c0*/  HADD2.F32 R6, -RZ, R6.H1_H1 ;  /* 0x30000006ff067230 */ /* 0x000fe40000004100 */
[----:B------:R-:W-:Y:S01]  /*d6d0*/  FFMA.FTZ R40, R50, R40, R45 ;  /* 0x0000002832287223 */ /* 0x000fe2000001002d */
[----:B------:R-:W-:Y:S01]  /*d6e0*/  HADD2.F32 R7, -RZ, R7.H1_H1 ;  /* 0x30000007ff077230 */ /* 0x000fe20000004100 */
[----:B------:R-:W-:Y:S01]  /*d6f0*/  F2FP.F16.F32.PACK_AB R4, R9, R4 ;  /* 0x000000040904723e */ /* 0x000fe200000000ff */
[----:B------:R-:W-:Y:S02]  /*d700*/  HADD2.F32 R47, -RZ, R38.H1_H1 ;  /* 0x30000026ff2f7230 */ /* 0x000fe40000004100 */
[----:B------:R-:W-:Y:S01]  /*d710*/  HADD2.F32 R48, -RZ, R39.H1_H1 ;  /* 0x30000027ff307230 */ /* 0x000fe20000004100 */
[----:B------:R-:W-:Y:S01]  /*d720*/  F2FP.F16.F32.PACK_AB R5, R40, R5 ;  /* 0x000000052805723e */ /* 0x000fe200000000ff */
[----:B------:R-:W-:-:S02]  /*d730*/  HADD2.F32 R43, -RZ, R35.H1_H1 ;  /* 0x30000023ff2b7230 */ /* 0x000fc40000004100 */
[-C--:B------:R-:W-:Y:S01]  /*d740*/  FMUL.FTZ R38, R47, R6.reuse ;  /* 0x000000062f267220 */ /* 0x080fe20000410000 */
[----:B------:R-:W-:Y:S02]  /*d750*/  HADD2.F32 R46, -RZ, R37.H1_H1 ;  /* 0x30000025ff2e7230 */ /* 0x000fe40000004100 */
[----:B------:R-:W-:Y:S01]  /*d760*/  FMUL.FTZ R35, R48, R7 ;  /* 0x0000000730237220 */ /* 0x000fe20000410000 */
[C---:B------:R-:W-:Y:S01]  /*d770*/  FMUL.FTZ R44, R43.reuse, R6 ;  /* 0x000000062b2c7220 */ /* 0x040fe20000410000 */
[----:B------:R-:W-:Y:S01]  /*d780*/  FFMA.FTZ R6, R43, R41, -R38 ;  /* 0x000000292b067223 */ /* 0x000fe20000010826 */
[C---:B------:R-:W-:Y:S01]  /*d790*/  FMUL.FTZ R37, R46.reuse, R7 ;  /* 0x000000072e257220 */ /* 0x040fe20000410000 */
[-C--:B------:R-:W-:Y:S01]  /*d7a0*/  FFMA.FTZ R7, R46, R42.reuse, -R35 ;  /* 0x0000002a2e077223 */ /* 0x080fe20000010823 */
[----:B------:R-:W-:Y:S02]  /*d7b0*/  FFMA.FTZ R41, R47, R41, R44 ;  /* 0x000000292f297223 */ /* 0x000fe4000001002c */
[----:B------:R-:W-:-:S03]  /*d7c0*/  FFMA.FTZ R42, R48, R42, R37 ;  /* 0x0000002a302a7223 */ /* 0x000fc60000010025 */
[----:B------:R-:W-:Y:S02]  /*d7d0*/  F2FP.F16.F32.PACK_AB R6, R41, R6 ;  /* 0x000000062906723e */ /* 0x000fe400000000ff */
[----:B------:R-:W-:-:S05]  /*d7e0*/  F2FP.F16.F32.PACK_AB R7, R42, R7 ;  /* 0x000000072a07723e */ /* 0x000fca00000000ff */
[----:B------:R0:W-:Y:S02]  /*d7f0*/  STS.128 [R3+0xe400], R4 ;  /* 0x00e4000403007388 */ /* 0x0001e40000000c00 */
.L_x_596:
[----:B------:R-:W-:Y:S05]  /*d800*/  BSYNC B1 ;  /* 0x0000000000017941 */ /* 0x000fea0003800000 */
.L_x_595:
[----:B------:R-:W-:Y:S04]  /*d810*/  BSSY B1, `(.L_x_597) ;  /* 0x0000028000017945 */ /* 0x000fe80003800000 */
[----:B------:R-:W-:Y:S05]  /*d820*/  @P1 BRA `(.L_x_598) ;  /* 0x0000000000981947 */ /* 0x000fea0003800000 */
        /* <DEDUP_REMOVED lines=10> */
[----:B------:R-:W-:Y:S01]  /*d8d0*/  FMUL.FTZ R42, R39, R4 ;  /* 0x00000004272a7220 */ /* 0x000fe20000410000 */
[----:B------:R-:W-:Y:S02]  /*d8e0*/  HADD2.F32 R37, -RZ, R6.H0_H0 ;  /* 0x20000006ff257230 */ /* 0x000fe40000004100 */
[----:B------:R-:W-:Y:S01]  /*d8f0*/  FMUL.FTZ R44, R45, R5 ;  /* 0x000000052d2c7220 */ /* 0x000fe20000410000 */
[----:B------:R-:W-:Y:S01]  /*d900*/  FFMA.FTZ R4, R39, R9, -R40 ;  /* 0x0000000927047223 */ /* 0x000fe20000010828 */
[----:B------:R-:W-:Y:S01]  /*d910*/  FMUL.FTZ R40, R41, R5 ;  /* 0x0000000529287220 */ /* 0x000fe20000410000 */
[----:B------:R-:W-:-:S02]  /*d920*/  HADD2.F32 R38, -RZ, R7.H0_H0 ;  /* 0x20000007ff267230 */ /* 0x000fc40000004100 */
[----:B------:R-:W-:Y:S01]  /*d930*/  FFMA.FTZ R5, R41, R35, -R44 ;  /* 0x0000002329057223 */ /* 0x000fe2000001082c */
[----:B------:R-:W-:Y:S02]  /*d940*/  HADD2.F32 R6, -RZ, R6.H1_H1 ;  /* 0x30000006ff067230 */ /* 0x000fe40000004100 */
[----:B------:R-:W-:Y:S01]  /*d950*/  FFMA.FTZ R9, R43, R9, R42 ;  /* 0x000000092b097223 */ /* 0x000fe2000001002a */
[----:B------:R-:W-:Y:S02]  /*d960*/  HADD2.F32 R7, -RZ, R7.H1_H1 ;  /* 0x30000007ff077230 */ /* 0x000fe40000004100 */
[----:B------:R-:W-:Y:S01]  /*d970*/  FFMA.FTZ R40, R45, R35, R40 ;  /* 0x000000232d287223 */ /* 0x000fe20000010028 */
[----:B------:R-:W-:Y:S02]  /*d980*/  HADD2.F32 R41, -RZ, R33.H1_H1 ;  /* 0x30000021ff297230 */ /* 0x000fe40000004100 */
[----:B------:R-:W-:Y:S01]  /*d990*/  HADD2.F32 R44, -RZ, R34.H1_H1 ;  /* 0x30000022ff2c7230 */ /* 0x000fe20000004100 */
[----:B------:R-:W-:Y:S01]  /*d9a0*/  F2FP.F16.F32.PACK_AB R4, R9, R4 ;  /* 0x000000040904723e */ /* 0x000fe200000000ff */
[----:B------:R-:W-:Y:S01]  /*d9b0*/  HADD2.F32 R39, -RZ, R31.H1_H1 ;  /* 0x3000001fff277230 */ /* 0x000fe20000004100 */
[----:B------:R-:W-:Y:S01]  /*d9c0*/  F2FP.F16.F32.PACK_AB R5, R40, R5 ;  /* 0x000000052805723e */ /* 0x000fe200000000ff */
[----:B------:R-:W-:-:S02]  /*d9d0*/  HADD2.F32 R42, -RZ, R32.H1_H1 ;  /* 0x30000020ff2a7230 */ /* 0x000fc40000004100 */
[-C--:B------:R-:W-:Y:S01]  /*d9e0*/  FMUL.FTZ R32, R41, R6.reuse ;  /* 0x0000000629207220 */ /* 0x080fe20000410000 */
[-C--:B------:R-:W-:Y:S01]  /*d9f0*/  FMUL.FTZ R31, R44, R7.reuse ;  /* 0x000000072c1f7220 */ /* 0x080fe20000410000 */
[C---:B------:R-:W-:Y:S01]  /*da00*/  FMUL.FTZ R34, R39.reuse, R6 ;  /* 0x0000000627227220 */ /* 0x040fe20000410000 */
[C---:B------:R-:W-:Y:S01]  /*da10*/  FMUL.FTZ R33, R42.reuse, R7 ;  /* 0x000000072a217220 */ /* 0x040fe20000410000 */
[-C--:B------:R-:W-:Y:S01]  /*da20*/  FFMA.FTZ R6, R39, R37.reuse, -R32 ;  /* 0x0000002527067223 */ /* 0x080fe20000010820 */
[-C--:B------:R-:W-:Y:S01]  /*da30*/  FFMA.FTZ R7, R42, R38.reuse, -R31 ;  /* 0x000000262a077223 */ /* 0x080fe2000001081f */
[----:B------:R-:W-:Y:S01]  /*da40*/  FFMA.FTZ R37, R41, R37, R34 ;  /* 0x0000002529257223 */ /* 0x000fe20000010022 */
[----:B------:R-:W-:-:S04]  /*da50*/  FFMA.FTZ R38, R44, R38, R33 ;  /* 0x000000262c267223 */ /* 0x000fc80000010021 */
[----:B------:R-:W-:Y:S02]  /*da60*/  F2FP.F16.F32.PACK_AB R6, R37, R6 ;  /* 0x000000062506723e */ /* 0x000fe400000000ff */
[----:B------:R-:W-:-:S05]  /*da70*/  F2FP.F16.F32.PACK_AB R7, R38, R7 ;  /* 0x000000072607723e */ /* 0x000fca00000000ff */
[----:B------:R1:W-:Y:S02]  /*da80*/  STS.128 [R0+0x2000], R4 ;  /* 0x0020000400007388 */ /* 0x0003e40000000c00 */
.L_x_598:
[----:B------:R-:W-:Y:S05]  /*da90*/  BSYNC B1 ;  /* 0x0000000000017941 */ /* 0x000fea0003800000 */
.L_x_597:
[----:B------:R-:W-:Y:S04]  /*daa0*/  BSSY B1, `(.L_x_599) ;  /* 0x0000028000017945 */ /* 0x000fe80003800000 */
[----:B------:R-:W-:Y:S05]  /*dab0*/  @P2 BRA `(.L_x_600) ;  /* 0x0000000000982947 */ /* 0x000fea0003800000 */
[----:B01----:R-:W0:Y:S01]  /*dac0*/  LDS.128 R4, [R3+0x12400] ;  /* 0x0124000003047984 */ /* 0x003e220000000c00 */
        /* <DEDUP_REMOVED lines=27> */
[C---:B------:R-:W-:Y:S01]  /*dc80*/  FMUL.FTZ R29, R38.reuse, R6 ;  /* 0x00000006261d7220 */ /* 0x040fe20000410000 */
[-C--:B------:R-:W-:Y:S01]  /*dc90*/  FMUL.FTZ R28, R37, R7.reuse ;  /* 0x00000007251c7220 */ /* 0x080fe20000410000 */
[-C--:B------:R-:W-:Y:S01]  /*dca0*/  FFMA.FTZ R6, R38, R32.reuse, -R27 ;  /* 0x0000002026067223 */ /* 0x080fe2000001081b */
[C---:B------:R-:W-:Y:S01]  /*dcb0*/  FMUL.FTZ R30, R35.reuse, R7 ;  /* 0x00000007231e7220 */ /* 0x040fe20000410000 */
[----:B------:R-:W-:Y:S01]  /*dcc0*/  FFMA.FTZ R29, R40, R32, R29 ;  /* 0x00000020281d7223 */ /* 0x000fe2000001001d */
[-C--:B------:R-:W-:Y:S02]  /*dcd0*/  FFMA.FTZ R7, R35, R33.reuse, -R28 ;  /* 0x0000002123077223 */ /* 0x080fe4000001081c */
[----:B------:R-:W-:-:S02]  /*dce0*/  FFMA.FTZ R30, R37, R33, R30 ;  /* 0x00000021251e7223 */ /* 0x000fc4000001001e */
[----:B------:R-:W-:-:S03]  /*dcf0*/  F2FP.F16.F32.PACK_AB R6, R29, R6 ;  /* 0x000000061d06723e */ /* 0x000fc600000000ff */
[----:B------:R-:W-:-:S05]  /*dd00*/  F2FP.F16.F32.PACK_AB R7, R30, R7 ;  /* 0x000000071e07723e */ /* 0x000fca00000000ff */
[----:B------:R2:W-:Y:S02]  /*dd10*/  STS.128 [R3+0x12400], R4 ;  /* 0x0124000403007388 */ /* 0x0005e40000000c00 */
.L_x_600:
[----:B------:R-:W-:Y:S05]  /*dd20*/  BSYNC B1 ;  /* 0x0000000000017941 */ /* 0x000fea0003800000 */
.L_x_599:
        /* <DEDUP_REMOVED lines=40> */
.L_x_602:
[----:B------:R-:W-:Y:S05]  /*dfb0*/  BSYNC B1 ;  /* 0x0000000000017941 */ /* 0x000fea0003800000 */
.L_x_601:
        /* <DEDUP_REMOVED lines=40> */
.L_x_604:
[----:B------:R-:W-:Y:S05]  /*e240*/  BSYNC B1 ;  /* 0x0000000000017941 */ /* 0x000fea0003800000 */
.L_x_603:
        /* <DEDUP_REMOVED lines=38> */
[----:B------:R0:W-:Y:S01]  /*e4b0*/  STS.128 [R0+0xa000], R4 ;  /* 0x00a0000400007388 */ /* 0x0001e20000000c00 */
[----:B------:R-:W-:Y:S05]  /*e4c0*/  BRA `(.L_x_594) ;  /* 0x0000002c00047947 */ /* 0x000fea0003800000 */
.L_x_576:
[----:B------:R-:W-:-:S03]  /*e4d0*/  UMOV UR4, 0xffffffff ;  /* 0xffffffff00047882 */ /* 0x000fc60000000000 */
[----:B------:R-:W-:Y:S05]  /*e4e0*/  BRA.DIV UR4, `(.L_x_605) ;  /* 0x0000012a04407947 */ /* 0x000fea000b800000 */
[----:B------:R0:W1:Y:S04]  /*e4f0*/  SHFL.IDX PT, R3, R24, RZ, 0x1c1f ;  /* 0x001c1fff18037589 */ /* 0x00006800000e0000 */
[----:B------:R0:W2:Y:S04]  /*e500*/  SHFL.IDX PT, R0, R38, RZ, 0x1c1f ;  /* 0x001c1fff26007589 */ /* 0x0000a800000e0000 */
[----:B------:R0:W4:Y:S04]  /*e510*/  SHFL.IDX PT, R37, R41, RZ, 0x1c1f ;  /* 0x001c1fff29257589 */ /* 0x00012800000e0000 */
[----:B------:R-:W0:Y:S02]  /*e520*/  SHFL.IDX PT, R40, R40, RZ, 0x1c1f ;  /* 0x001c1fff28287589 */ /* 0x000e2400000e0000 */
.L_x_831:
[----:B------:R-:W-:Y:S01]  /*e530*/  ULDC UR4, c[0x0][0x448] ;  /* 0x0001120000047ab9 */ /* 0x000fe20000000800 */
[----:B------:R-:W-:Y:S01]  /*e540*/  BSSY B1, `(.L_x_606) ;  /* 0x0000039000017945 */ /* 0x000fe20003800000 */
[----:B------:R-:W-:Y:S01]  /*e550*/  IMAD R43, R143, UR4, RZ ;  /* 0x000000048f2b7c24 */ /* 0x000fe2000f8e02ff */
[----:B------:R-:W-:Y:S02]  /*e560*/  CS2R R4, SRZ ;  /* 0x0000000000047805 */ /* 0x000fe4000001ff00 */
[----:B------:R-:W-:Y:S02]  /*e570*/  CS2R R8, SRZ ;  /* 0x0000000000087805 */ /* 0x000fe4000001ff00 */
[----:B------:R-:W-:Y:S02]  /*e580*/  CS2R R10, SRZ ;  /* 0x00000000000a7805 */ /* 0x000fe4000001ff00 */
[----:B------:R-:W-:Y:S02]  /*e590*/  CS2R R12, SRZ ;  /* 0x00000000000c7805 */ /* 0x000fe4000001ff00 */
[----:B------:R-:W-:Y:S01]  /*e5a0*/  ISETP.GE.AND P0, PT, R6, R43, PT ;  /* 0x0000002b0600720c */ /* 0x000fe20003f06270 */
[----:B------:R-:W-:Y:S01]  /*e5b0*/  IMAD R43, R145, -0x80, R43 ;  /* 0xffffff80912b7824 */ /* 0x000fe200078e022b */
[----:B------:R-:W-:-:S02]  /*e5c0*/  CS2R R6, SRZ ;  /* 0x0000000000067805 */ /* 0x000fc4000001ff00 */
[----:B------:R-:W-:Y:S02]  /*e5d0*/  CS2R R14, SRZ ;  /* 0x00000000000e7805 */ /* 0x000fe4000001ff00 */
[----:B0-----:R-:W-:Y:S02]  /*e5e0*/  CS2R R24, SRZ ;  /* 0x0000000000187805 */ /* 0x001fe4000001ff00 */
[----:B------:R-:W-:Y:S02]  /*e5f0*/  CS2R R26, SRZ ;  /* 0x00000000001a7805 */ /* 0x000fe4000001ff00 */
[----:B------:R-:W-:Y:S02]  /*e600*/  CS2R R28, SRZ ;  /* 0x00000000001c7805 */ /* 0x000fe4000001ff00 */
[----:B---3--:R-:W-:Y:S02]  /*e610*/  CS2R R30, SRZ ;  /* 0x00000000001e7805 */ /* 0x008fe4000001ff00 */
[----:B------:R-:W-:-:S02]  /*e620*/  CS2R R32, SRZ ;  /* 0x0000000000207805 */ /* 0x000fc4000001ff00 */
[----:B------:R-:W-:Y:S01]  /*e630*/  CS2R R34, SRZ ;  /* 0x0000000000227805 */ /* 0x000fe2000001ff00 */
[----:B------:R-:W-:Y:S06]  /*e640*/  @P0 BRA `(.L_x_607) ;  /* 0x0000000000a00947 */ /* 0x000fec0003800000 */
[C---:B------:R-:W-:Y:S01]  /*e650*/  VIADD R4, R16.reuse, 0x20 ;  /* 0x0000002010047836 */ /* 0x040fe20000000000 */
[C---:B------:R-:W-:Y:S01]  /*e660*/  IADD3 R5, R16.reuse, 0x40, RZ ;  /* 0x0000004010057810 */ /* 0x040fe20007ffe0ff */
[----:B------:R-:W-:Y:S01]  /*e670*/  ULDC UR4, c[0x0][0x3f4] ;  /* 0x0000fd0000047ab9 */ /* 0x000fe20000000800 */
[----:B-1----:R-:W-:Y:S01]  /*e680*/  MOV R7, R3 ;  /* 0x0000000300077202 */ /* 0x002fe20000000f00 */
[----:B--2---:R-:W-:Y:S01]  /*e690*/  IMAD.MOV.U32 R6, RZ, RZ, R0 ;  /* 0x000000ffff067224 */ /* 0x004fe200078e0000 */
[----:B------:R-:W-:Y:S01]  /*e6a0*/  ISETP.GE.AND P2, PT, R16, UR4, PT ;  /* 0x0000000410007c0c */ /* 0x000fe2000bf46270 */
[----:B----4-:R-:W-:Y:S01]  /*e6b0*/  IMAD.MOV.U32 R9, RZ, RZ, R37 ;  /* 0x000000ffff097224 */ /* 0x010fe200078e0025 */
[----:B------:R-:W-:Y:S02]  /*e6c0*/  ISETP.GE.AND P3, PT, R4, UR4, PT ;  /* 0x0000000404007c0c */ /* 0x000fe4000bf66270 */
[----:B------:R-:W-:Y:S02]  /*e6d0*/  CS2R R28, SRZ ;  /* 0x00000000001c7805 */ /* 0x000fe4000001ff00 */
[----:B------:R-:W-:-:S02]  /*e6e0*/  ISETP.GE.AND P4, PT, R5, UR4, PT ;  /* 0x0000000405007c0c */ /* 0x000fc4000bf86270 */
[----:B------:R-:W-:Y:S02]  /*e6f0*/  CS2R R30, SRZ ;  /* 0x00000000001e7805 */ /* 0x000fe4000001ff00 */
[----:B------:R-:W-:Y:S02]  /*e700*/  MOV R8, R40 ;  /* 0x0000002800087202 */ /* 0x000fe40000000f00 */
[----:B------:R-:W-:Y:S02]  /*e710*/  CS2R R10, SRZ ;  /* 0x00000000000a7805 */ /* 0x000fe4000001ff00 */
[----:B------:R-:W-:Y:S02]  /*e720*/  CS2R R32, SRZ ;  /* 0x0000000000207805 */ /* 0x000fe4000001ff00 */
[----:B------:R-:W-:Y:S01]  /*e730*/  CS2R R34, SRZ ;  /* 0x0000000000227805 */ /* 0x000fe2000001ff00 */
[----:B------:R-:W-:Y:S02]  /*e740*/  @!P2 IMAD.SHL.U32 R39, R16, 0x2, RZ ;  /* 0x000000021027a824 */ /* 0x000fe400078e00ff */
[----:B------:R-:W-:-:S02]  /*e750*/  @!P3 IMAD.SHL.U32 R13, R163, 0x8, RZ ;  /* 0x00000008a30db824 */ /* 0x000fc400078e00ff */
[----:B------:R-:W-:Y:S01]  /*e760*/  @!P4 IMAD.SHL.U32 R41, R164, 0x8, RZ ;  /* 0x00000008a429c824 */ /* 0x000fe200078e00ff */
[-C--:B------:R-:W-:Y:S01]  /*e770*/  @!P2 IADD3 R38, P1, R40, R39.reuse, RZ ;  /* 0x000000272826a210 */ /* 0x080fe20007f3e0ff */
[----:B------:R-:W-:Y:S01]  /*e780*/  @!P3 IMAD.WIDE R4, R13, 0x2, R6 ;  /* 0x000000020d04b825 */ /* 0x000fe200078e0206 */
[----:B------:R-:W-:Y:S02]  /*e790*/  @!P2 IADD3 R20, P0, R0, R39, RZ ;  /* 0x000000270014a210 */ /* 0x000fe40007f1e0ff */
[----:B------:R-:W-:Y:S01]  /*e7a0*/  @!P2 SHF.L.U64.HI R0, R16, 0x1, R17 ;  /* 0x000000011000a819 */ /* 0x000fe20000010211 */
[----:B------:R-:W-:Y:S01]  /*e7b0*/  @!P4 IMAD.WIDE R6, R41, 0x2, R6 ;  /* 0x000000022906c825 */ /* 0x000fe200078e0206 */
[----:B------:R0:W5:Y:S01]  /*e7c0*/  @!P3 LD.E.128 R28, desc[UR56][R4.64] ;  /* 0x00000038041cb980 */ /* 0x000162000c101d00 */
[----:B------:R-:W-:Y:S02]  /*e7d0*/  CS2R R14, SRZ ;  /* 0x00000000000e7805 */ /* 0x000fe4000001ff00 */
[----:B------:R-:W-:Y:S01]  /*e7e0*/  CS2R R24, SRZ ;  /* 0x0000000000187805 */ /* 0x000fe2000001ff00 */
[----:B------:R-:W-:Y:S01]  /*e7f0*/  @!P3 IMAD.WIDE R12, R13, 0x2, R8 ;  /* 0x000000020d0cb825 */ /* 0x000fe200078e0208 */
[----:B------:R1:W5:Y:S01]  /*e800*/  @!P4 LD.E.128 R32, desc[UR56][R6.64] ;  /* 0x000000380620c980 */ /* 0x000362000c101d00 */
[----:B------:R-:W-:-:S02]  /*e810*/  CS2R R26, SRZ ;  /* 0x00000000001a7805 */ /* 0x000fc4000001ff00 */
[----:B------:R-:W-:Y:S01]  /*e820*/  @!P2 IADD3.X R39, R37, R0, RZ, P1, !PT ;  /* 0x000000002527a210 */ /* 0x000fe20000ffe4ff */
[----:B------:R-:W-:Y:S01]  /*e830*/  @!P4 IMAD.WIDE R40, R41, 0x2, R8 ;  /* 0x000000022928c825 */ /* 0x000fe200078e0208 */
[----:B------:R-:W-:Y:S02]  /*e840*/  CS2R R8, SRZ ;  /* 0x0000000000087805 */ /* 0x000fe4000001ff00 */
[----:B0-----:R-:W-:Y:S01]  /*e850*/  CS2R R4, SRZ ;  /* 0x0000000000047805 */ /* 0x001fe2000001ff00 */
[----:B------:R-:W-:-:S03]  /*e860*/  @!P2 IMAD.X R21, R3, 0x1, R0, P0 ;  /* 0x000000010315a824 */ /* 0x000fc600000e0600 */
[----:B------:R0:W5:Y:S01]  /*e870*/  @!P3 LD.E.128 R8, desc[UR56][R12.64] ;  /* 0x000000380c08b980 */ /* 0x000162000c101d00 */
[----:B-1----:R-:W-:-:S03]  /*e880*/  CS2R R6, SRZ ;  /* 0x0000000000067805 */ /* 0x002fc6000001ff00 */
[----:B------:R3:W5:Y:S04]  /*e890*/  @!P2 LD.E.128 R24, desc[UR56][R20.64] ;  /* 0x000000381418a980 */ /* 0x000768000c101d00 */
[----:B------:R3:W5:Y:S01]  /*e8a0*/  @!P2 LD.E.128 R4, desc[UR56][R38.64] ;  /* 0x000000382604a980 */ /* 0x000762000c101d00 */
[----:B0-----:R-:W-:-:S06]  /*e8b0*/  CS2R R12, SRZ ;  /* 0x00000000000c7805 */ /* 0x001fcc000001ff00 */
[----:B------:R3:W5:Y:S02]  /*e8c0*/  @!P4 LD.E.128 R12, desc[UR56][R40.64] ;  /* 0x00000038280cc980 */ /* 0x000764000c101d00 */
.L_x_607:
[----:B------:R-:W-:Y:S05]  /*e8d0*/  BSYNC B1 ;  /* 0x0000000000017941 */ /* 0x000fea0003800000 */
.L_x_606:
[----:B--2--5:R-:W-:Y:S01]  /*e8e0*/  IMAD.MOV.U32 R0, RZ, RZ, R24 ;  /* 0x000000ffff007224 */ /* 0x024fe200078e0018 */
[----:B------:R-:W-:Y:S01]  /*e8f0*/  SHF.R.U64 R50, R32, 0x10, R33 ;  /* 0x0000001020327819 */ /* 0x000fe20000001221 */
[----:B---3--:R-:W-:Y:S01]  /*e900*/  IMAD.MOV.U32 R20, RZ, RZ, R25 ;  /* 0x000000ffff147224 */ /* 0x008fe200078e0019 */
[--C-:B------:R-:W-:Y:S01]  /*e910*/  SHF.R.U32.HI R51, RZ, 0x10, R33.reuse ;  /* 0x00000010ff337819 */ /* 0x100fe20000011621 */
[----:B------:R-:W-:Y:S01]  /*e920*/  IMAD.MOV.U32 R40, RZ, RZ, R33 ;  /* 0x000000ffff287224 */ /* 0x000fe200078e0021 */
[----:B------:R-:W-:Y:S01]  /*e930*/  SHF.R.U64 R52, R34, 0x10, R35 ;  /* 0x0000001022347819 */ /* 0x000fe20000001223 */
[----:B------:R-:W-:Y:S01]  /*e940*/  IMAD.MOV.U32 R33, RZ, RZ, R34 ;  /* 0x000000ffff217224 */ /* 0x000fe200078e0022 */
[----:B------:R-:W-:Y:S01]  /*e950*/  PRMT R34, R0, 0x5410, R20 ;  /* 0x0000541000227816 */ /* 0x000fe20000000014 */
[--C-:B-1----:R-:W-:Y:S01]  /*e960*/  IMAD.MOV.U32 R3, RZ, RZ, R5.reuse ;  /* 0x000000ffff037224 */ /* 0x102fe200078e0005 */
[C---:B------:R-:W-:Y:S01]  /*e970*/  LEA.HI R0, R191.reuse, R191, RZ, 0x1 ;  /* 0x000000bfbf007211 */ /* 0x040fe200078f08ff */
[----:B------:R-:W-:Y:S01]  /*e980*/  IMAD.MOV.U32 R39, RZ, RZ, R4 ;  /* 0x000000ffff277224 */ /* 0x000fe200078e0004 */
[----:B------:R-:W-:Y:S01]  /*e990*/  SHF.R.U64 R54, R4, 0x10, R5 ;  /* 0x0000001004367819 */ /* 0x000fe20000001205 */
[----:B------:R-:W-:Y:S01]  /*e9a0*/  IMAD.MOV.U32 R4, RZ, RZ, R7 ;  /* 0x000000ffff047224 */ /* 0x000fe200078e0007 */
[----:B------:R-:W-:Y:S01]  /*e9b0*/  LOP3.LUT R0, R0, 0xfffffffe, RZ, 0xc0, !PT ;  /* 0xfffffffe00007812 */ /* 0x000fe200078ec0ff */
[----:B------:R-:W-:Y:S01]  /*e9c0*/  IMAD.MOV.U32 R21, RZ, RZ, R14 ;  /* 0x000000ffff157224 */ /* 0x000fe200078e000e */
[----:B------:R-:W-:Y:S01]  /*e9d0*/  SHF.R.U32.HI R55, RZ, 0x10, R5 ;  /* 0x00000010ff377819 */ /* 0x000fe20000011605 */
[----:B------:R-:W-:Y:S01]  /*e9e0*/  BSSY B1, `(.L_x_608) ;  /* 0x0000040000017945 */ /* 0x000fe20003800000 */
[--C-:B------:R-:W-:Y:S01]  /*e9f0*/  SHF.R.U64 R38, R24, 0x10, R25.reuse ;  /* 0x0000001018267819 */ /* 0x100fe20000001219 */
[----:B------:R-:W-:Y:S01]  /*ea00*/  IMAD.IADD R0, R191, 0x1, -R0 ;  /* 0x00000001bf007824 */ /* 0x000fe200078e0a00 */
[----:B------:R-:W-:Y:S01]  /*ea10*/  SHF.R.U32.HI R44, RZ, 0x10, R25 ;  /* 0x00000010ff2c7819 */ /* 0x000fe20000011619 */
[----:B------:R-:W-:Y:S01]  /*ea20*/  IMAD.MOV.U32 R24, RZ, RZ, R27 ;  /* 0x000000ffff187224 */ /* 0x000fe200078e001b */
[----:B----4-:R-:W-:-:S02]  /*ea30*/  MOV R37, R26 ;  /* 0x0000001a00257202 */ /* 0x010fc40000000f00 */
[----:B------:R-:W-:Y:S02]  /*ea40*/  SHF.L.U32 R5, R0, 0x1f, RZ ;  /* 0x0000001f00057819 */ /* 0x000fe400000006ff */
[----:B------:R-:W-:Y:S01]  /*ea50*/  SHF.R.U64 R45, R26, 0x10, R27 ;  /* 0x000000101a2d7819 */ /* 0x000fe2000000121b */
[----:B------:R-:W-:Y:S01]  /*ea60*/  IMAD.MOV.U32 R26, RZ, RZ, R28 ;  /* 0x000000ffff1a7224 */ /* 0x000fe200078e001c */
[----:B------:R-:W0:Y:S01]  /*ea70*/  SYNCS.PHASECHK.TRANS64.TRYWAIT P0, [R2+URZ+0x2a800], R5 ;  /* 0x02a80005020075a7 */ /* 0x000e22000800017f */
[----:B------:R-:W-:Y:S02]  /*ea80*/  MOV R25, R29 ;  /* 0x0000001d00197202 */ /* 0x000fe40000000f00 */
[--C-:B------:R-:W-:Y:S01]  /*ea90*/  SHF.R.U64 R46, R28, 0x10, R29.reuse ;  /* 0x000000101c2e7819 */ /* 0x100fe2000000121d */
[----:B------:R-:W-:Y:S01]  /*eaa0*/  IMAD.MOV.U32 R28, RZ, RZ, R30 ;  /* 0x000000ffff1c7224 */ /* 0x000fe200078e001e */
[----:B------:R-:W-:Y:S01]  /*eab0*/  SHF.R.U32.HI R47, RZ, 0x10, R29 ;  /* 0x00000010ff2f7819 */ /* 0x000fe2000001161d */
[--C-:B------:R-:W-:Y:S01]  /*eac0*/  IMAD.MOV.U32 R29, RZ, RZ, R31.reuse ;  /* 0x000000ffff1d7224 */ /* 0x100fe200078e001f */
[--C-:B------:R-:W-:Y:S01]  /*ead0*/  SHF.R.U64 R48, R30, 0x10, R31.reuse ;  /* 0x000000101e307819 */ /* 0x100fe2000000121f */
[----:B------:R-:W-:Y:S01]  /*eae0*/  IMAD.MOV.U32 R30, RZ, RZ, R8 ;  /* 0x000000ffff1e7224 */ /* 0x000fe200078e0008 */
[----:B------:R-:W-:-:S02]  /*eaf0*/  SHF.R.U32.HI R49, RZ, 0x10, R31 ;  /* 0x00000010ff317819 */ /* 0x000fc4000001161f */
[----:B------:R-:W-:Y:S02]  /*eb00*/  MOV R41, R6 ;  /* 0x0000000600297202 */ /* 0x000fe40000000f00 */
[--C-:B------:R-:W-:Y:S02]  /*eb10*/  SHF.R.U64 R56, R6, 0x10, R7.reuse ;  /* 0x0000001006387819 */ /* 0x100fe40000001207 */
[----:B------:R-:W-:Y:S01]  /*eb20*/  MOV R31, R32 ;  /* 0x00000020001f7202 */ /* 0x000fe20000000f00 */
[----:B------:R-:W-:Y:S01]  /*eb30*/  IMAD.MOV.U32 R32, RZ, RZ, R10 ;  /* 0x000000ffff207224 */ /* 0x000fe200078e000a */
[----:B------:R-:W-:Y:S01]  /*eb40*/  SHF.R.U32.HI R57, RZ, 0x10, R7 ;  /* 0x00000010ff397819 */ /* 0x000fe20000011607 */
[----:B------:R-:W-:Y:S01]  /*eb50*/  IMAD.MOV.U32 R7, RZ, RZ, R11 ;  /* 0x000000ffff077224 */ /* 0x000fe200078e000b */
[----:B------:R-:W-:Y:S02]  /*eb60*/  MOV R6, R9 ;  /* 0x0000000900067202 */ /* 0x000fe40000000f00 */
[----:B------:R-:W-:-:S02]  /*eb70*/  SHF.R.U64 R58, R8, 0x10, R9 ;  /* 0x00000010083a7819 */ /* 0x000fc40000001209 */
[----:B------:R-:W-:Y:S01]  /*eb80*/  SHF.R.U32.HI R59, RZ, 0x10, R9 ;  /* 0x00000010ff3b7819 */ /* 0x000fe20000011609 */
[----:B------:R-:W-:Y:S01]  /*eb90*/  IMAD.MOV.U32 R9, RZ, RZ, R13 ;  /* 0x000000ffff097224 */ /* 0x000fe200078e000d */
[----:B------:R-:W-:Y:S02]  /*eba0*/  SHF.R.U32.HI R27, RZ, 0x10, R27 ;  /* 0x00000010ff1b7819 */ /* 0x000fe4000001161b */
[----:B------:R-:W-:Y:S02]  /*ebb0*/  MOV R42, R35 ;  /* 0x00000023002a7202 */ /* 0x000fe40000000f00 */
[----:B------:R-:W-:Y:S02]  /*ebc0*/  SHF.R.U64 R60, R10, 0x10, R11 ;  /* 0x000000100a3c7819 */ /* 0x000fe4000000120b */
[----:B------:R-:W-:Y:S02]  /*ebd0*/  PRMT R39, R39, 0x5410, R3 ;  /* 0x0000541027277816 */ /* 0x000fe40000000003 */
[----:B------:R-:W-:-:S02]  /*ebe0*/  SHF.R.U32.HI R53, RZ, 0x10, R35 ;  /* 0x00000010ff357819 */ /* 0x000fc40000011623 */
[----:B------:R-:W-:Y:S02]  /*ebf0*/  SHF.R.U32.HI R11, RZ, 0x10, R11 ;  /* 0x00000010ff0b7819 */ /* 0x000fe4000001160b */
[----:B------:R-:W-:Y:S02]  /*ec00*/  MOV R8, R12 ;  /* 0x0000000c00087202 */ /* 0x000fe40000000f00 */
[--C-:B------:R-:W-:Y:S02]  /*ec10*/  SHF.R.U64 R61, R12, 0x10, R13.reuse ;  /* 0x000000100c3d7819 */ /* 0x100fe4000000120d */
[----:B------:R-:W-:Y:S02]  /*ec20*/  SHF.R.U32.HI R62, RZ, 0x10, R13 ;  /* 0x00000010ff3e7819 */ /* 0x000fe4000001160d */
[----:B------:R-:W-:Y:S02]  /*ec30*/  MOV R10, R15 ;  /* 0x0000000f000a7202 */ /* 0x000fe40000000f00 */
[----:B------:R-:W-:-:S02]  /*ec40*/  VIMNMX R3, R43, 0x80, PT ;  /* 0x000000802b037848 */ /* 0x000fc40003fe0100 */
[----:B------:R-:W-:Y:S02]  /*ec50*/  PRMT R35, R38, 0x5410, R44 ;  /* 0x0000541026237816 */ /* 0x000fe4000000002c */
[--C-:B------:R-:W-:Y:S02]  /*ec60*/  SHF.R.U64 R63, R14, 0x10, R15.reuse ;  /* 0x000000100e3f7819 */ /* 0x100fe4000000120f */
[----:B------:R-:W-:Y:S02]  /*ec70*/  SHF.R.U32.HI R64, RZ, 0x10, R15 ;  /* 0x00000010ff407819 */ /* 0x000fe4000001160f */
        /* <DEDUP_REMOVED lines=17> */
[----:B------:R-:W-:Y:S02]  /*ed90*/  ISETP.GE.AND P1, PT, R166, R3, PT ;  /* 0x00000003a600720c */ /* 0x000fe40003f26270 */
[----:B------:R-:W-:Y:S02]  /*eda0*/  PRMT R15, R8, 0x5410, R9 ;  /* 0x00005410080f7816 */ /* 0x000fe40000000009 */
[----:B------:R-:W-:Y:S02]  /*edb0*/  PRMT R20, R61, 0x5410, R62 ;  /* 0x000054103d147816 */ /* 0x000fe4000000003e */
[----:B------:R-:W-:Y:S01]  /*edc0*/  PRMT R21, R21, 0x5410, R10 ;  /* 0x0000541015157816 */ /* 0x000fe2000000000a */
[----:B0-----:R-:W-:Y:S06]  /*edd0*/  @!P0 BRA `(.L_x_609) ;  /* 0x0000012000788947 */ /* 0x001fec0003800000 */
.L_x_832:
[----:B------:R-:W-:Y:S05]  /*ede0*/  BSYNC B1 ;  /* 0x0000000000017941 */ /* 0x000fea0003800000 */
.L_x_608:
[----:B------:R-:W-:Y:S01]  /*edf0*/  BSSY B1, `(.L_x_610) ;  /* 0x0000118000017945 */ /* 0x000fe20003800000 */
[----:B------:R-:W-:-:S03]  /*ee00*/  PRMT R24, R63, 0x5410, R64 ;  /* 0x000054103f187816 */ /* 0x000fc60000000040 */
[----:B------:R-:W-:Y:S05]  /*ee10*/  @P1 BRA `(.L_x_611) ;  /* 0x0000001000541947 */ /* 0x000fea0003800000 */
[----:B------:R-:W1:Y:S01]  /*ee20*/  LDC R25, c[0x0][0x3f4] ;  /* 0x0000fd00ff197b82 */ /* 0x000e620000000800 */
[C---:B------:R-:W-:Y:S01]  /*ee30*/  VIADD R4, R16.reuse, 0x20 ;  /* 0x0000002010047836 */ /* 0x040fe20000000000 */
[C---:B------:R-:W-:Y:S01]  /*ee40*/  IADD3 R6, R16.reuse, 0x40, RZ ;  /* 0x0000004010067810 */ /* 0x040fe20007ffe0ff */
[----:B------:R-:W-:Y:S01]  /*ee50*/  BSSY B2, `(.L_x_612) ;  /* 0x000005f000027945 */ /* 0x000fe20003800000 */
[-C--:B-1----:R-:W-:Y:S02]  /*ee60*/  ISETP.GE.AND P0, PT, R16, R25.reuse, PT ;  /* 0x000000191000720c */ /* 0x082fe40003f06270 */
[-C--:B------:R-:W-:Y:S02]  /*ee70*/  ISETP.GE.AND P1, PT, R4, R25.reuse, PT ;  /* 0x000000190400720c */ /* 0x080fe40003f26270 */
[----:B------:R-:W-:-:S09]  /*ee80*/  ISETP.GE.AND P2, PT, R6, R25, PT ;  /* 0x000000190600720c */ /* 0x000fd20003f46270 */
[----:B------:R-:W-:Y:S05]  /*ee90*/  @P0 BRA `(.L_x_613) ;  /* 0x0000000400680947 */ /* 0x000fea0003800000 */
[----:B------:R-:W-:Y:S01]  /*eea0*/  LEA.HI R6, R25, R214, RZ, 0x1d ;  /* 0x000000d619067211 */ /* 0x000fe200078fe8ff */
[----:B------:R-:W-:Y:S01]  /*eeb0*/  HADD2.F32 R56, -RZ, R39.H0_H0 ;  /* 0x20000027ff387230 */ /* 0x000fe20000004100 */
[----:B0-----:R-:W-:Y:S01]  /*eec0*/  LOP3.LUT R5, R177, 0x38, R16, 0xf8, !PT ;  /* 0x00000038b1057812 */ /* 0x001fe200078ef810 */
[----:B------:R-:W-:Y:S01]  /*eed0*/  HADD2.F32 R54, -RZ, R34.H0_H0 ;  /* 0x20000022ff367230 */ /* 0x000fe20000004100 */
[----:B------:R-:W-:Y:S01]  /*eee0*/  SHF.R.S32.HI R7, RZ, 0x1f, R6 ;  /* 0x0000001fff077819 */ /* 0x000fe20000011406 */
[----:B------:R-:W-:Y:S01]  /*eef0*/  IMAD.SHL.U32 R8, R6, 0x8, RZ ;  /* 0x0000000806087824 */ /* 0x000fe200078e00ff */
[----:B------:R-:W-:Y:S01]  /*ef00*/  LOP3.LUT R4, R5, R178, RZ, 0x3c, !PT ;  /* 0x000000b205047212 */ /* 0x000fe200078e3cff */
[----:B------:R-:W-:Y:S01]  /*ef10*/  HADD2.F32 R53, -RZ, R40.H0_H0 ;  /* 0x20000028ff357230 */ /* 0x000fe20000004100 */
[----:B------:R-:W-:Y:S02]  /*ef20*/  LEA.HI R7, R7, R6, RZ, 0x3 ;  /* 0x0000000607077211 */ /* 0x000fe400078f18ff */
[----:B------:R-:W-:Y:S01]  /*ef30*/  LOP3.LUT R5, R177, 0x38, R8, 0xf8, !PT ;  /* 0x00000038b1057812 */ /* 0x000fe200078ef808 */
[----:B------:R-:W-:Y:S01]  /*ef40*/  IMAD.IADD R43, R179, 0x1, R4 ;  /* 0x00000001b32b7824 */ /* 0x000fe200078e0204 */
[----:B------:R-:W-:-:S02]  /*ef50*/  SHF.L.U32 R7, R7, 0xa, RZ ;  /* 0x0000000a07077819 */ /* 0x000fc400000006ff */
[----:B------:R-:W-:Y:S01]  /*ef60*/  LOP3.LUT R9, R5, R178, RZ, 0x3c, !PT ;  /* 0x000000b205097212 */ /* 0x000fe200078e3cff */
[----:B------:R-:W-:Y:S01]  /*ef70*/  IMAD R43, R43, 0x2, R2 ;  /* 0x000000022b2b7824 */ /* 0x000fe200078e0202 */
[----:B------:R-:W-:-:S04]  /*ef80*/  LOP3.LUT R8, R7, 0x7fffe000, RZ, 0xc0, !PT ;  /* 0x7fffe00007087812 */ /* 0x000fc800078ec0ff */
[----:B------:R-:W-:Y:S01]  /*ef90*/  IADD3 R9, R9, R8, R179 ;  /* 0x0000000809097210 */ /* 0x000fe20007ffe0b3 */
[----:B------:R-:W0:Y:S04]  /*efa0*/  LDS.128 R4, [R43+0xc400] ;  /* 0x00c400002b047984 */ /* 0x000e280000000c00 */
[----:B------:R-:W-:-:S05]  /*efb0*/  IMAD R44, R9, 0x2, R2 ;  /* 0x00000002092c7824 */ /* 0x000fca00078e0202 */
[----:B------:R-:W1:Y:S01]  /*efc0*/  LDS.128 R8, [R44+0xc400] ;  /* 0x00c400002c087984 */ /* 0x000e620000000c00 */
[--C-:B0-----:R-:W-:Y:S02]  /*efd0*/  HADD2.F32 R45, -RZ, R4.reuse.H0_H0 ;  /* 0x20000004ff2d7230 */ /* 0x101fe40000004100 */
[----:B------:R-:W-:Y:S02]  /*efe0*/  HADD2.F32 R46, -RZ, R4.H1_H1 ;  /* 0x30000004ff2e7230 */ /* 0x000fe40000004100 */
[--C-:B------:R-:W-:Y:S02]  /*eff0*/  HADD2.F32 R47, -RZ, R5.reuse.H0_H0 ;  /* 0x20000005ff2f7230 */ /* 0x100fe40000004100 */
[----:B------:R-:W-:Y:S02]  /*f000*/  HADD2.F32 R5, -RZ, R5.H1_H1 ;  /* 0x30000005ff057230 */ /* 0x000fe40000004100 */
[----:B------:R-:W-:Y:S02]  /*f010*/  HADD2.F32 R48, -RZ, R6.H0_H0 ;  /* 0x20000006ff307230 */ /* 0x000fe40000004100 */
[----:B-1----:R-:W-:-:S02]  /*f020*/  HADD2.F32 R49, -RZ, R8.H0_H0 ;  /* 0x20000008ff317230 */ /* 0x002fc40000004100 */
[----:B------:R-:W-:Y:S02]  /*f030*/  HADD2.F32 R8, -RZ, R8.H1_H1 ;  /* 0x30000008ff087230 */ /* 0x000fe40000004100 */
[----:B------:R-:W-:Y:S02]  /*f040*/  HADD2.F32 R50, -RZ, R9.H0_H0 ;  /* 0x20000009ff327230 */ /* 0x000fe40000004100 */
[C---:B------:R-:W-:Y:S01]  /*f050*/  FMUL.FTZ R58, R49.reuse, R56 ;  /* 0x00000038313a7220 */ /* 0x040fe20000410000 */
[-C--:B------:R-:W-:Y:S01]  /*f060*/  FMUL.FTZ R60, R49, R54.reuse ;  /* 0x00000036313c7220 */ /* 0x080fe20000410000 */
[----:B------:R-:W-:Y:S02]  /*f070*/  HADD2.F32 R49, -RZ, R35.H0_H0 ;  /* 0x20000023ff317230 */ /* 0x000fe40000004100 */
[----:B------:R-:W-:Y:S01]  /*f080*/  FMUL.FTZ R55, R8, R53 ;  /* 0x0000003508377220 */ /* 0x000fe20000410000 */
[----:B------:R-:W-:Y:S01]  /*f090*/  FFMA.FTZ R58, R45, R54, -R58 ;  /* 0x000000362d3a7223 */ /* 0x000fe2000001083a */
[----:B------:R-:W-:-:S02]  /*f0a0*/  HADD2.F32 R54, -RZ, R39.H1_H1 ;  /* 0x30000027ff367230 */ /* 0x000fc40000004100 */
[----:B------:R-:W-:Y:S01]  /*f0b0*/  FFMA.FTZ R60, R45, R56, R60 ;  /* 0x000000382d3c7223 */ /* 0x000fe2000001003c */
[----:B------:R-:W-:Y:S02]  /*f0c0*/  HADD2.F32 R45, -RZ, R34.H1_H1 ;  /* 0x30000022ff2d7230 */ /* 0x000fe40000004100 */
[-C--:B------:R-:W-:Y:S01]  /*f0d0*/  FMUL.FTZ R57, R8, R49.reuse ;  /* 0x0000003108397220 */ /* 0x080fe20000410000 */
[----:B------:R-:W-:Y:S01]  /*f0e0*/  FFMA.FTZ R55, R46, R49, -R55 ;  /* 0x000000312e377223 */ /* 0x000fe20000010837 */
[C---:B------:R-:W-:Y:S01]  /*f0f0*/  FMUL.FTZ R8, R50.reuse, R54 ;  /* 0x0000003632087220 */ /* 0x040fe20000410000 */
[----:B------:R-:W-:Y:S02]  /*f100*/  HADD2.F32 R9, -RZ, R9.H1_H1 ;  /* 0x30000009ff097230 */ /* 0x000fe40000004100 */
[-C--:B------:R-:W-:Y:S01]  /*f110*/  FMUL.FTZ R59, R50, R45.reuse ;  /* 0x0000002d323b7220 */ /* 0x080fe20000410000 */
[----:B------:R-:W-:Y:S02]  /*f120*/  HADD2.F32 R56, -RZ, R40.H1_H1 ;  /* 0x30000028ff387230 */ /* 0x000fe40000004100 */
[----:B------:R-:W-:Y:S01]  /*f130*/  FFMA.FTZ R49, R47, R45, -R8 ;  /* 0x0000002d2f317223 */ /* 0x000fe20000010808 */
[----:B------:R-:W-:-:S02]  /*f140*/  HADD2.F32 R8, -RZ, R35.H1_H1 ;  /* 0x30000023ff087230 */ /* 0x000fc40000004100 */
[----:B------:R-:W-:Y:S01]  /*f150*/  FFMA.FTZ R57, R46, R53, R57 ;  /* 0x000000352e397223 */ /* 0x000fe20000010039 */
[--C-:B------:R-:W-:Y:S02]  /*f160*/  HADD2.F32 R51, -RZ, R10.reuse.H0_H0 ;  /* 0x2000000aff337230 */ /* 0x100fe40000004100 */
[----:B------:R-:W-:Y:S01]  /*f170*/  FFMA.FTZ R59, R47, R54, R59 ;  /* 0x000000362f3b7223 */ /* 0x000fe2000001003b */
[----:B------:R-:W-:Y:S02]  /*f180*/  HADD2.F32 R46, -RZ, R41.H0_H0 ;  /* 0x20000029ff2e7230 */ /* 0x000fe40000004100 */
[C---:B------:R-:W-:Y:S01]  /*f190*/  FMUL.FTZ R50, R9.reuse, R56 ;  /* 0x0000003809327220 */ /* 0x040fe20000410000 */
[----:B------:R-:W-:Y:S02]  /*f1a0*/  HADD2.F32 R45, -RZ, R37.H0_H0 ;  /* 0x20000025ff2d7230 */ /* 0x000fe40000004100 */
[----:B------:R-:W-:Y:S01]  /*f1b0*/  FMUL.FTZ R54, R9, R8 ;  /* 0x0000000809367220 */ /* 0x000fe20000410000 */
[----:B------:R-:W-:-:S02]  /*f1c0*/  HADD2.F32 R10, -RZ, R10.H1_H1 ;  /* 0x3000000aff0a7230 */ /* 0x000fc40000004100 */
[----:B------:R-:W-:Y:S01]  /*f1d0*/  FMUL.FTZ R53, R51, R46 ;  /* 0x0000002e33357220 */ /* 0x000fe20000410000 */
[----:B------:R-:W-:Y:S02]  /*f1e0*/  HADD2.F32 R47, -RZ, R42.H0_H0 ;  /* 0x2000002aff2f7230 */ /* 0x000fe40000004100 */
[----:B------:R-:W-:Y:S01]  /*f1f0*/  FFMA.FTZ R50, R5, R8, -R50 ;  /* 0x0000000805327223 */ /* 0x000fe20000010832 */
[----:B------:R-:W-:Y:S02]  /*f200*/  HADD2.F32 R6, -RZ, R6.H1_H1 ;  /* 0x30000006ff067230 */ /* 0x000fe40000004100 */
[----:B------:R-:W-:Y:S01]  /*f210*/  FMUL.FTZ R51, R51, R45 ;  /* 0x0000002d33337220 */ /* 0x000fe20000410000 */
[----:B------:R-:W-:Y:S02]  /*f220*/  HADD2.F32 R9, -RZ, R38.H0_H0 ;  /* 0x20000026ff097230 */ /* 0x000fe40000004100 */
[----:B------:R-:W-:Y:S01]  /*f230*/  FFMA.FTZ R54, R5, R56, R54 ;  /* 0x0000003805367223 */ /* 0x000fe20000010036 */
[----:B------:R-:W-:Y:S01]  /*f240*/  FMUL.FTZ R5, R10, R47 ;  /* 0x0000002f0a057220 */ /* 0x000fe20000410000 */
[C---:B------:R-:W-:Y:S01]  /*f250*/  FFMA.FTZ R53, R48.reuse, R45, -R53 ;  /* 0x0000002d30357223 */ /* 0x040fe20000010835 */
[----:B------:R-:W-:Y:S01]  /*f260*/  FFMA.FTZ R51, R48, R46, R51 ;  /* 0x0000002e30337223 */ /* 0x000fe20000010033 */
[-C--:B------:R-:W-:Y:S01]  /*f270*/  FMUL.FTZ R45, R10, R9.reuse ;  /* 0x000000090a2d7220 */ /* 0x080fe20000410000 */
[----:B------:R-:W-:Y:S01]  /*f280*/  FFMA.FTZ R46, R6, R9, -R5 ;  /* 0x00000009062e7223 */ /* 0x000fe20000010805 */
[----:B------:R-:W-:-:S02]  /*f290*/  HADD2.F32 R52, -RZ, R11.H0_H0 ;  /* 0x2000000bff347230 */ /* 0x000fc40000004100 */
[----:B------:R-:W-:Y:S02]  /*f2a0*/  HADD2.F32 R9, -RZ, R41.H1_H1 ;  /* 0x30000029ff097230 */ /* 0x000fe40000004100 */
[----:B------:R-:W-:Y:S01]  /*f2b0*/  FFMA.FTZ R48, R6, R47, R45 ;  /* 0x0000002f06307223 */ /* 0x000fe2000001002d */
[----:B------:R-:W-:Y:S02]  /*f2c0*/  HADD2.F32 R5, -RZ, R37.H1_H1 ;  /* 0x30000025ff057230 */ /* 0x000fe40000004100 */
[----:B------:R-:W-:Y:S02]  /*f2d0*/  HADD2.F32 R11, -RZ, R11.H1_H1 ;  /* 0x3000000bff0b7230 */ /* 0x000fe40000004100 */
[C---:B------:R-:W-:Y:S01]  /*f2e0*/  FMUL.FTZ R45, R52.reuse, R9 ;  /* 0x00000009342d7220 */ /* 0x040fe20000410000 */
[----:B------:R-:W-:Y:S02]  /*f2f0*/  HADD2.F32 R10, -RZ, R42.H1_H1 ;  /* 0x3000002aff0a7230 */ /* 0x000fe40000004100 */
[----:B------:R-:W-:Y:S01]  /*f300*/  FMUL.FTZ R52, R52, R5 ;  /* 0x0000000534347220 */ /* 0x000fe20000410000 */
[----:B------:R-:W-:-:S02]  /*f310*/  HADD2.F32 R8, -RZ, R38.H1_H1 ;  /* 0x30000026ff087230 */ /* 0x000fc40000004100 */
[--C-:B------:R-:W-:Y:S02]  /*f320*/  HADD2.F32 R4, -RZ, R7.reuse.H0_H0 ;  /* 0x20000007ff047230 */ /* 0x100fe40000004100 */
[C---:B------:R-:W-:Y:S01]  /*f330*/  FMUL.FTZ R6, R11.reuse, R10 ;  /* 0x0000000a0b067220 */ /* 0x040fe20000410000 */
[----:B------:R-:W-:Y:S02]  /*f340*/  HADD2.F32 R7, -RZ, R7.H1_H1 ;  /* 0x30000007ff077230 */ /* 0x000fe40000004100 */
[-C--:B------:R-:W-:Y:S01]  /*f350*/  FMUL.FTZ R47, R11, R8.reuse ;  /* 0x000000080b2f7220 */ /* 0x080fe20000410000 */
[C---:B------:R-:W-:Y:S01]  /*f360*/  FFMA.FTZ R11, R4.reuse, R9, R52 ;  /* 0x00000009040b7223 */ /* 0x040fe20000010034 */
[----:B------:R-:W-:Y:S01]  /*f370*/  FFMA.FTZ R45, R4, R5, -R45 ;  /* 0x00000005042d7223 */ /* 0x000fe2000001082d */
[C---:B------:R-:W-:Y:S01]  /*f380*/  FFMA.FTZ R52, R7.reuse, R8, -R6 ;  /* 0x0000000807347223 */ /* 0x040fe20000010806 */
[----:B------:R-:W-:Y:S01]  /*f390*/  FFMA.FTZ R56, R7, R10, R47 ;  /* 0x0000000a07387223 */ /* 0x000fe2000001002f */
[----:B------:R-:W-:-:S02]  /*f3a0*/  F2FP.F16.F32.PACK_AB R4, R55, R58 ;  /* 0x0000003a3704723e */ /* 0x000fc400000000ff */
[----:B------:R-:W-:Y:S02]  /*f3b0*/  F2FP.F16.F32.PACK_AB R5, R50, R49 ;  /* 0x000000313205723e */ /* 0x000fe400000000ff */
[----:B------:R-:W-:Y:S02]  /*f3c0*/  F2FP.F16.F32.PACK_AB R6, R46, R53 ;  /* 0x000000352e06723e */ /* 0x000fe400000000ff */
[----:B------:R-:W-:Y:S02]  /*f3d0*/  F2FP.F16.F32.PACK_AB R7, R52, R45 ;  /* 0x0000002d3407723e */ /* 0x000fe400000000ff */
[----:B------:R-:W-:Y:S02]  /*f3e0*/  F2FP.F16.F32.PACK_AB R8, R57, R60 ;  /* 0x0000003c3908723e */ /* 0x000fe400000000ff */
[----:B------:R-:W-:Y:S01]  /*f3f0*/  F2FP.F16.F32.PACK_AB R9, R54, R59 ;  /* 0x0000003b3609723e */ /* 0x000fe200000000ff */
[----:B------:R1:W-:Y:S01]  /*f400*/  STS.128 [R43+0xc400], R4 ;  /* 0x00c400042b007388 */ /* 0x0003e20000000c00 */
[----:B------:R-:W-:-:S02]  /*f410*/  F2FP.F16.F32.PACK_AB R10, R48, R51 ;  /* 0x00000033300a723e */ /* 0x000fc400000000ff */
[----:B------:R-:W-:-:S05]  /*f420*/  F2FP.F16.F32.PACK_AB R11, R56, R11 ;  /* 0x0000000b380b723e */ /* 0x000fca00000000ff */
[----:B------:R1:W-:Y:S02]  /*f430*/  STS.128 [R44+0xc400], R8 ;  /* 0x00c400082c007388 */ /* 0x0003e40000000c00 */
.L_x_613:
[----:B------:R-:W-:Y:S05]  /*f440*/  BSYNC B2 ;  /* 0x0000000000027941 */ /* 0x000fea0003800000 */
.L_x_612:
[----:B------:R-:W-:Y:S04]  /*f450*/  BSSY B2, `(.L_x_614) ;  /* 0x0000059000027945 */ /* 0x000fe80003800000 */
[----:B------:R-:W-:Y:S05]  /*f460*/  @P1 BRA `(.L_x_615) ;  /* 0x00000004005c1947 */ /* 0x000fea0003800000 */
[----:B------:R-:W2:Y:S01]  /*f470*/  LDL R60, [R1+0x60] ;  /* 0x00006000013c7983 */ /* 0x000ea20000100800 */
[----:B-1----:R-:W-:Y:S01]  /*f480*/  LEA.HI R4, R25, R163, RZ, 0x1d ;  /* 0x000000a319047211 */ /* 0x002fe200078fe8ff */
[----:B------:R-:W-:Y:S02]  /*f490*/  HADD2.F32 R53, -RZ, R26.H0_H0 ;  /* 0x2000001aff357230 */ /* 0x000fe40000004100 */
[----:B------:R-:W-:Y:S01]  /*f4a0*/  HADD2.F32 R55, -RZ, R30.H0_H0 ;  /* 0x2000001eff377230 */ /* 0x000fe20000004100 */
[----:B0-----:R-:W-:Y:S01]  /*f4b0*/  SHF.R.S32.HI R5, RZ, 0x1f, R4 ;  /* 0x0000001fff057819 */ /* 0x001fe20000011404 */
[----:B------:R-:W-:Y:S01]  /*f4c0*/  HADD2.F32 R52, -RZ, R31.H0_H0 ;  /* 0x2000001fff347230 */ /* 0x000fe20000004100 */
[----:B------:R-:W-:Y:S02]  /*f4d0*/  SHF.L.U32 R6, R4, 0x3, RZ ;  /* 0x0000000304067819 */ /* 0x000fe400000006ff */
[----:B------:R-:W-:Y:S02]  /*f4e0*/  LEA.HI R4, R5, R4, RZ, 0x3 ;  /* 0x0000000405047211 */ /* 0x000fe400078f18ff */
[----:B------:R-:W-:-:S03]  /*f4f0*/  LOP3.LUT R5, R177, 0x38, R6, 0xf8, !PT ;  /* 0x00000038b1057812 */ /* 0x000fc600078ef806 */
[----:B------:R-:W-:Y:S01]  /*f500*/  IMAD.SHL.U32 R4, R4, 0x400, RZ ;  /* 0x0000040004047824 */ /* 0x000fe200078e00ff */
[----:B------:R-:W-:-:S04]  /*f510*/  LOP3.LUT R9, R5, R178, RZ, 0x3c, !PT ;  /* 0x000000b205097212 */ /* 0x000fc800078e3cff */
[----:B------:R-:W-:-:S04]  /*f520*/  LOP3.LUT R8, R4, 0x7fffe000, RZ, 0xc0, !PT ;  /* 0x7fffe00004087812 */ /* 0x000fc800078ec0ff */
[----:B------:R-:W-:-:S05]  /*f530*/  IADD3 R9, R9, R8, R179 ;  /* 0x0000000809097210 */ /* 0x000fca0007ffe0b3 */
[----:B------:R-:W-:-:S05]  /*f540*/  IMAD R43, R9, 0x2, R2 ;  /* 0x00000002092b7824 */ /* 0x000fca00078e0202 */
[----:B------:R-:W0:Y:S02]  /*f550*/  LDS.128 R8, [R43+0xc400] ;  /* 0x00c400002b087984 */ /* 0x000e240000000c00 */
[--C-:B0-----:R-:W-:Y:S02]  /*f560*/  HADD2.F32 R48, -RZ, R8.reuse.H0_H0 ;  /* 0x20000008ff307230 */ /* 0x101fe40000004100 */
[----:B------:R-:W-:Y:S02]  /*f570*/  HADD2.F32 R8, -RZ, R8.H1_H1 ;  /* 0x30000008ff087230 */ /* 0x000fe40000004100 */
[----:B------:R-:W-:Y:S02]  /*f580*/  HADD2.F32 R49, -RZ, R9.H0_H0 ;  /* 0x20000009ff317230 */ /* 0x000fe40000004100 */
[C---:B------:R-:W-:Y:S01]  /*f590*/  FMUL.FTZ R57, R48.reuse, R55 ;  /* 0x0000003730397220 */ /* 0x040fe20000410000 */
[----:B------:R-:W-:Y:S01]  /*f5a0*/  FMUL.FTZ R59, R48, R53 ;  /* 0x00000035303b7220 */ /* 0x000fe20000410000 */
[----:B------:R-:W-:-:S02]  /*f5b0*/  HADD2.F32 R48, -RZ, R27.H0_H0 ;  /* 0x2000001bff307230 */ /* 0x000fc40000004100 */
[C---:B------:R-:W-:Y:S01]  /*f5c0*/  FMUL.FTZ R54, R8.reuse, R52 ;  /* 0x0000003408367220 */ /* 0x040fe20000410000 */
[----:B------:R-:W-:Y:S02]  /*f5d0*/  HADD2.F32 R9, -RZ, R9.H1_H1 ;  /* 0x30000009ff097230 */ /* 0x000fe40000004100 */
[--C-:B------:R-:W-:Y:S02]  /*f5e0*/  HADD2.F32 R50, -RZ, R10.reuse.H0_H0 ;  /* 0x2000000aff327230 */ /* 0x100fe40000004100 */
[----:B------:R-:W-:Y:S01]  /*f5f0*/  FMUL.FTZ R8, R8, R48 ;  /* 0x0000003008087220 */ /* 0x000fe20000410000 */
[----:B------:R-:W-:Y:S02]  /*f600*/  HADD2.F32 R10, -RZ, R10.H1_H1 ;  /* 0x3000000aff0a7230 */ /* 0x000fe40000004100 */
[--C-:B------:R-:W-:Y:S02]  /*f610*/  HADD2.F32 R51, -RZ, R11.reuse.H0_H0 ;  /* 0x2000000bff337230 */ /* 0x100fe40000004100 */
[----:B------:R-:W-:Y:S01]  /*f620*/  HADD2.F32 R11, -RZ, R11.H1_H1 ;  /* 0x3000000bff0b7230 */ /* 0x000fe20000004100 */
[----:B--2---:R-:W0:Y:S02]  /*f630*/  LDS.128 R4, [R60] ;  /* 0x000000003c047984 */ /* 0x004e240000000c00 */
[----:B0-----:R-:W-:-:S02]  /*f640*/  HADD2.F32 R44, -RZ, R4.H0_H0 ;  /* 0x20000004ff2c7230 */ /* 0x001fc40000004100 */
[----:B------:R-:W-:Y:S02]  /*f650*/  HADD2.F32 R45, -RZ, R4.H1_H1 ;  /* 0x30000004ff2d7230 */ /* 0x000fe40000004100 */
[----:B------:R-:W-:Y:S02]  /*f660*/  HADD2.F32 R46, -RZ, R5.H0_H0 ;  /* 0x20000005ff2e7230 */ /* 0x000fe40000004100 */
[C---:B------:R-:W-:Y:S01]  /*f670*/  FFMA.FTZ R57, R44.reuse, R53, -R57 ;  /* 0x000000352c397223 */ /* 0x040fe20000010839 */
[----:B------:R-:W-:Y:S01]  /*f680*/  FFMA.FTZ R59, R44, R55, R59 ;  /* 0x000000372c3b7223 */ /* 0x000fe2000001003b */
[----:B------:R-:W-:Y:S02]  /*f690*/  HADD2.F32 R53, -RZ, R30.H1_H1 ;  /* 0x3000001eff357230 */ /* 0x000fe40000004100 */
[C---:B------:R-:W-:Y:S01]  /*f6a0*/  FFMA.FTZ R54, R45.reuse, R48, -R54 ;  /* 0x000000302d367223 */ /* 0x040fe20000010836 */
[----:B------:R-:W-:Y:S02]  /*f6b0*/  HADD2.F32 R44, -RZ, R26.H1_H1 ;  /* 0x3000001aff2c7230 */ /* 0x000fe40000004100 */
[----:B------:R-:W-:Y:S01]  /*f6c0*/  FFMA.FTZ R52, R45, R52, R8 ;  /* 0x000000342d347223 */ /* 0x000fe20000010008 */
[----:B------:R-:W-:-:S02]  /*f6d0*/  HADD2.F32 R48, -RZ, R31.H1_H1 ;  /* 0x3000001fff307230 */ /* 0x000fc40000004100 */
[CC--:B------:R-:W-:Y:S01]  /*f6e0*/  FMUL.FTZ R55, R49.reuse, R53.reuse ;  /* 0x0000003531377220 */ /* 0x0c0fe20000410000 */
[----:B------:R-:W-:Y:S02]  /*f6f0*/  HADD2.F32 R8, -RZ, R27.H1_H1 ;  /* 0x3000001bff087230 */ /* 0x000fe40000004100 */
[-C--:B------:R-:W-:Y:S01]  /*f700*/  FMUL.FTZ R56, R49, R44.reuse ;  /* 0x0000002c31387220 */ /* 0x080fe20000410000 */
[----:B------:R-:W-:Y:S02]  /*f710*/  HADD2.F32 R5, -RZ, R5.H1_H1 ;  /* 0x30000005ff057230 */ /* 0x000fe40000004100 */
[C---:B------:R-:W-:Y:S01]  /*f720*/  FFMA.FTZ R55, R46.reuse, R44, -R55 ;  /* 0x0000002c2e377223 */ /* 0x040fe20000010837 */
[----:B------:R-:W-:Y:S02]  /*f730*/  HADD2.F32 R45, -RZ, R32.H0_H0 ;  /* 0x20000020ff2d7230 */ /* 0x000fe40000004100 */
[----:B------:R-:W-:Y:S01]  /*f740*/  FFMA.FTZ R56, R46, R53, R56 ;  /* 0x000000352e387223 */ /* 0x000fe20000010038 */
[----:B------:R-:W-:Y:S01]  /*f750*/  FMUL.FTZ R46, R9, R48 ;  /* 0x00000030092e7220 */ /* 0x000fe20000410000 */
[----:B------:R-:W-:-:S02]  /*f760*/  HADD2.F32 R44, -RZ, R28.H0_H0 ;  /* 0x2000001cff2c7230 */ /* 0x000fc40000004100 */
[-C--:B------:R-:W-:Y:S01]  /*f770*/  FMUL.FTZ R58, R9, R8.reuse ;  /* 0x00000008093a7220 */ /* 0x080fe20000410000 */
[----:B------:R-:W-:Y:S02]  /*f780*/  HADD2.F32 R49, -RZ, R33.H0_H0 ;  /* 0x20000021ff317230 */ /* 0x000fe40000004100 */
[----:B------:R-:W-:Y:S01]  /*f790*/  FFMA.FTZ R46, R5, R8, -R46 ;  /* 0x00000008052e7223 */ /* 0x000fe2000001082e */
[--C-:B------:R-:W-:Y:S02]  /*f7a0*/  HADD2.F32 R47, -RZ, R6.reuse.H0_H0 ;  /* 0x20000006ff2f7230 */ /* 0x100fe40000004100 */
[C---:B------:R-:W-:Y:S01]  /*f7b0*/  FMUL.FTZ R8, R50.reuse, R45 ;  /* 0x0000002d32087220 */ /* 0x040fe20000410000 */
[----:B------:R-:W-:Y:S02]  /*f7c0*/  HADD2.F32 R6, -RZ, R6.H1_H1 ;  /* 0x30000006ff067230 */ /* 0x000fe40000004100 */
[----:B------:R-:W-:Y:S01]  /*f7d0*/  FMUL.FTZ R50, R50, R44 ;  /* 0x0000002c32327220 */ /* 0x000fe20000410000 */
[----:B------:R-:W-:-:S02]  /*f7e0*/  HADD2.F32 R9, -RZ, R29.H0_H0 ;  /* 0x2000001dff097230 */ /* 0x000fc40000004100 */
[----:B------:R-:W-:Y:S01]  /*f7f0*/  FFMA.FTZ R53, R5, R48, R58 ;  /* 0x0000003005357223 */ /* 0x000fe2000001003a */
[C---:B------:R-:W-:Y:S01]  /*f800*/  FMUL.FTZ R5, R10.reuse, R49 ;  /* 0x000000310a057220 */ /* 0x040fe20000410000 */
[C---:B------:R-:W-:Y:S01]  /*f810*/  FFMA.FTZ R44, R47.reuse, R44, -R8 ;  /* 0x0000002c2f2c7223 */ /* 0x040fe20000010808 */
[----:B------:R-:W-:Y:S01]  /*f820*/  FFMA.FTZ R50, R47, R45, R50 ;  /* 0x0000002d2f327223 */ /* 0x000fe20000010032 */
[-C--:B------:R-:W-:Y:S01]  /*f830*/  FMUL.FTZ R47, R10, R9.reuse ;  /* 0x000000090a2f7220 */ /* 0x080fe20000410000 */
[C---:B------:R-:W-:Y:S01]  /*f840*/  FFMA.FTZ R45, R6.reuse, R9, -R5 ;  /* 0x00000009062d7223 */ /* 0x040fe20000010805 */
[----:B------:R-:W-:Y:S02]  /*f850*/  HADD2.F32 R9, -RZ, R32.H1_H1 ;  /* 0x30000020ff097230 */ /* 0x000fe40000004100 */
[----:B------:R-:W-:Y:S02]  /*f860*/  HADD2.F32 R5, -RZ, R28.H1_H1 ;  /* 0x3000001cff057230 */ /* 0x000fe40000004100 */
[----:B------:R-:W-:Y:S01]  /*f870*/  FFMA.FTZ R47, R6, R49, R47 ;  /* 0x00000031062f7223 */ /* 0x000fe2000001002f */
[----:B------:R-:W-:-:S02]  /*f880*/  HADD2.F32 R10, -RZ, R33.H1_H1 ;  /* 0x30000021ff0a7230 */ /* 0x000fc40000004100 */
[C---:B------:R-:W-:Y:S01]  /*f890*/  FMUL.FTZ R49, R51.reuse, R9 ;  /* 0x0000000933317220 */ /* 0x040fe20000410000 */
[----:B------:R-:W-:Y:S02]  /*f8a0*/  HADD2.F32 R8, -RZ, R29.H1_H1 ;  /* 0x3000001dff087230 */ /* 0x000fe40000004100 */
[-C--:B------:R-:W-:Y:S01]  /*f8b0*/  FMUL.FTZ R6, R51, R5.reuse ;  /* 0x0000000533067220 */ /* 0x080fe20000410000 */
[--C-:B------:R-:W-:Y:S02]  /*f8c0*/  HADD2.F32 R4, -RZ, R7.reuse.H0_H0 ;  /* 0x20000007ff047230 */ /* 0x100fe40000004100 */
[C---:B------:R-:W-:Y:S01]  /*f8d0*/  FMUL.FTZ R48, R11.reuse, R10 ;  /* 0x0000000a0b307220 */ /* 0x040fe20000410000 */
[----:B------:R-:W-:Y:S02]  /*f8e0*/  HADD2.F32 R7, -RZ, R7.H1_H1 ;  /* 0x30000007ff077230 */ /* 0x000fe40000004100 */
[-C--:B------:R-:W-:Y:S01]  /*f8f0*/  FMUL.FTZ R51, R11, R8.reuse ;  /* 0x000000080b337220 */ /* 0x080fe20000410000 */
[C---:B------:R-:W-:Y:S01]  /*f900*/  FFMA.FTZ R49, R4.reuse, R5, -R49 ;  /* 0x0000000504317223 */ /* 0x040fe20000010831 */
[----:B------:R-:W-:Y:S01]  /*f910*/  FFMA.FTZ R11, R4, R9, R6 ;  /* 0x00000009040b7223 */ /* 0x000fe20000010006 */
        /* <DEDUP_REMOVED lines=8> */
[----:B------:R2:W-:Y:S01]  /*f9a0*/  STS.128 [R60], R4 ;  /* 0x000000043c007388 */ /* 0x0005e20000000c00 */
[----:B------:R-:W-:-:S02]  /*f9b0*/  F2FP.F16.F32.PACK_AB R10, R47, R50 ;  /* 0x000000322f0a723e */ /* 0x000fc400000000ff */
[----:B------:R-:W-:-:S05]  /*f9c0*/  F2FP.F16.F32.PACK_AB R11, R58, R11 ;  /* 0x0000000b3a0b723e */ /* 0x000fca00000000ff */
[----:B------:R2:W-:Y:S02]  /*f9d0*/  STS.128 [R43+0xc400], R8 ;  /* 0x00c400082b007388 */ /* 0x0005e40000000c00 */
.L_x_615:
[----:B------:R-:W-:Y:S05]  /*f9e0*/  BSYNC B2 ;  /* 0x0000000000027941 */ /* 0x000fea0003800000 */
.L_x_614:
[----:B------:R-:W-:Y:S05]  /*f9f0*/  @P2 BRA `(.L_x_611) ;  /* 0x00000004005c2947 */ /* 0x000fea0003800000 */
[----:B------:R-:W3:Y:S01]  /*fa00*/  LDL R59, [R1+0x58] ;  /* 0x00005800013b7983 */ /* 0x000ee20000100800 */
[----:B------:R-:W-:Y:S01]  /*fa10*/  LEA.HI R25, R25, R164, RZ, 0x1d ;  /* 0x000000a419197211 */ /* 0x000fe200078fe8ff */
[----:B------:R-:W-:Y:S02]  /*fa20*/  HADD2.F32 R54, -RZ, R15.H0_H0 ;  /* 0x2000000fff367230 */ /* 0x000fe40000004100 */
[----:B------:R-:W-:Y:S01]  /*fa30*/  HADD2.F32 R52, -RZ, R0.H0_H0 ;  /* 0x20000000ff347230 */ /* 0x000fe20000004100 */
[----:B-12---:R-:W-:Y:S01]  /*fa40*/  SHF.R.S32.HI R6, RZ, 0x1f, R25 ;  /* 0x0000001fff067819 */ /* 0x006fe20000011419 */
[----:B------:R-:W-:Y:S01]  /*fa50*/  HADD2.F32 R51, -RZ, R20.H0_H0 ;  /* 0x20000014ff337230 */ /* 0x000fe20000004100 */
[----:B------:R-:W-:Y:S02]  /*fa60*/  SHF.L.U32 R4, R25, 0x3, RZ ;  /* 0x0000000319047819 */ /* 0x000fe400000006ff */
[----:B------:R-:W-:Y:S02]  /*fa70*/  LEA.HI R6, R6, R25, RZ, 0x3 ;  /* 0x0000001906067211 */ /* 0x000fe400078f18ff */
[----:B0-----:R-:W-:-:S03]  /*fa80*/  LOP3.LUT R5, R177, 0x38, R4, 0xf8, !PT ;  /* 0x00000038b1057812 */ /* 0x001fc600078ef804 */
        /* <DEDUP_REMOVED lines=19> */
[----:B---3--:R-:W0:Y:S02]  /*fbc0*/  LDS.128 R4, [R59] ;  /* 0x000000003b047984 */ /* 0x008e240000000c00 */
[----:B0-----:R-:W-:-:S02]  /*fbd0*/  HADD2.F32 R43, -RZ, R4.H0_H0 ;  /* 0x20000004ff2b7230 */ /* 0x001fc40000004100 */
[----:B------:R-:W-:Y:S02]  /*fbe0*/  HADD2.F32 R44, -RZ, R4.H1_H1 ;  /* 0x30000004ff2c7230 */ /* 0x000fe40000004100 */
[----:B------:R-:W-:Y:S02]  /*fbf0*/  HADD2.F32 R45, -RZ, R5.H0_H0 ;  /* 0x20000005ff2d7230 */ /* 0x000fe40000004100 */
[C---:B------:R-:W-:Y:S01]  /*fc00*/  FFMA.FTZ R56, R43.reuse, R52, -R56 ;  /* 0x000000342b387223 */ /* 0x040fe20000010838 */
[----:B------:R-:W-:Y:S02]  /*fc10*/  HADD2.F32 R52, -RZ, R15.H1_H1 ;  /* 0x3000000fff347230 */ /* 0x000fe40000004100 */
[----:B------:R-:W-:Y:S01]  /*fc20*/  FFMA.FTZ R58, R43, R54, R58 ;  /* 0x000000362b3a7223 */ /* 0x000fe2000001003a */
[----:B------:R-:W-:Y:S02]  /*fc30*/  HADD2.F32 R43, -RZ, R0.H1_H1 ;  /* 0x30000000ff2b7230 */ /* 0x000fe40000004100 */
[----:B------:R-:W-:Y:S01]  /*fc40*/  FFMA.FTZ R53, R44, R47, -R53 ;  /* 0x0000002f2c357223 */ /* 0x000fe20000010835 */
[----:B------:R-:W-:-:S02]  /*fc50*/  HADD2.F32 R54, -RZ, R20.H1_H1 ;  /* 0x30000014ff367230 */ /* 0x000fc40000004100 */
[-C--:B------:R-:W-:Y:S01]  /*fc60*/  FMUL.FTZ R8, R48, R52.reuse ;  /* 0x0000003430087220 */ /* 0x080fe20000410000 */
[----:B------:R-:W-:Y:S01]  /*fc70*/  FFMA.FTZ R55, R44, R51, R55 ;  /* 0x000000332c377223 */ /* 0x000fe20000010037 */
[-C--:B------:R-:W-:Y:S01]  /*fc80*/  FMUL.FTZ R57, R48, R43.reuse ;  /* 0x0000002b30397220 */ /* 0x080fe20000410000 */
[----:B------:R-:W-:Y:S02]  /*fc90*/  HADD2.F32 R44, -RZ, R21.H0_H0 ;  /* 0x20000015ff2c7230 */ /* 0x000fe40000004100 */
[C---:B------:R-:W-:Y:S01]  /*fca0*/  FFMA.FTZ R47, R45.reuse, R43, -R8 ;  /* 0x0000002b2d2f7223 */ /* 0x040fe20000010808 */
[----:B------:R-:W-:Y:S02]  /*fcb0*/  HADD2.F32 R8, -RZ, R12.H1_H1 ;  /* 0x3000000cff087230 */ /* 0x000fe40000004100 */
[----:B------:R-:W-:Y:S01]  /*fcc0*/  FFMA.FTZ R57, R45, R52, R57 ;  /* 0x000000342d397223 */ /* 0x000fe20000010039 */
[----:B------:R-:W-:Y:S02]  /*fcd0*/  HADD2.F32 R5, -RZ, R5.H1_H1 ;  /* 0x30000005ff057230 */ /* 0x000fe40000004100 */
[----:B------:R-:W-:Y:S01]  /*fce0*/  FMUL.FTZ R48, R9, R54 ;  /* 0x0000003609307220 */ /* 0x000fe20000410000 */
[----:B------:R-:W-:-:S02]  /*fcf0*/  HADD2.F32 R43, -RZ, R13.H0_H0 ;  /* 0x2000000dff2b7230 */ /* 0x000fc40000004100 */
[----:B------:R-:W-:Y:S01]  /*fd00*/  FMUL.FTZ R52, R9, R8 ;  /* 0x0000000809347220 */ /* 0x000fe20000410000 */
[----:B------:R-:W-:Y:S02]  /*fd10*/  HADD2.F32 R45, -RZ, R24.H0_H0 ;  /* 0x20000018ff2d7230 */ /* 0x000fe40000004100 */
[----:B------:R-:W-:Y:S01]  /*fd20*/  FMUL.FTZ R51, R49, R44 ;  /* 0x0000002c31337220 */ /* 0x000fe20000410000 */
[--C-:B------:R-:W-:Y:S02]  /*fd30*/  HADD2.F32 R46, -RZ, R6.reuse.H0_H0 ;  /* 0x20000006ff2e7230 */ /* 0x100fe40000004100 */
[----:B------:R-:W-:Y:S01]  /*fd40*/  FFMA.FTZ R48, R5, R8, -R48 ;  /* 0x0000000805307223 */ /* 0x000fe20000010830 */
[----:B------:R-:W-:Y:S02]  /*fd50*/  HADD2.F32 R6, -RZ, R6.H1_H1 ;  /* 0x30000006ff067230 */ /* 0x000fe40000004100 */
[----:B------:R-:W-:Y:S01]  /*fd60*/  FMUL.FTZ R49, R49, R43 ;  /* 0x0000002b31317220 */ /* 0x000fe20000410000 */
[----:B------:R-:W-:-:S02]  /*fd70*/  HADD2.F32 R9, -RZ, R14.H0_H0 ;  /* 0x2000000eff097230 */ /* 0x000fc40000004100 */
[----:B------:R-:W-:Y:S01]  /*fd80*/  FFMA.FTZ R52, R5, R54, R52 ;  /* 0x0000003605347223 */ /* 0x000fe20000010034 */
[----:B------:R-:W-:Y:S01]  /*fd90*/  FMUL.FTZ R5, R10, R45 ;  /* 0x0000002d0a057220 */ /* 0x000fe20000410000 */
        /* <DEDUP_REMOVED lines=10> */
[----:B------:R-:W-:Y:S01]  /*fe40*/  FMUL.FTZ R50, R50, R5 ;  /* 0x0000000532327220 */ /* 0x000fe20000410000 */
        /* <DEDUP_REMOVED lines=18> */
.L_x_611:
[----:B------:R-:W-:Y:S05]  /*ff70*/  BSYNC B1 ;  /* 0x0000000000017941 */ /* 0x000fea0003800000 */
.L_x_610:
[----:B-123--:R-:W-:-:S04]  /*ff80*/  IADD3 R4, R166, 0x40, RZ ;  /* 0x00000040a6047810 */ /* 0x00efc80007ffe0ff */
[----:B------:R-:W-:-:S13]  /*ff90*/  ISETP.GE.AND P0, PT, R4, R3, PT ;  /* 0x000000030400720c */ /* 0x000fda0003f06270 */
[----:B------:R-:W-:Y:S05]  /*ffa0*/  @P0 BRA `(.L_x_594) ;  /* 0x00000010004c0947 */ /* 0x000fea0003800000 */
[----:B------:R-:W1:Y:S01]  /*ffb0*/  LDC R3, c[0x0][0x3f4] ;  /* 0x0000fd00ff037b82 */ /* 0x000e620000000800 */
[C---:B------:R-:W-:Y:S01]  /*ffc0*/  VIADD R4, R16.reuse, 0x20 ;  /* 0x0000002010047836 */ /* 0x040fe20000000000 */
[----:B------:R-:W-:Y:S01]  /*ffd0*/  BSSY B1, `(.L_x_616) ;  /* 0x000005e000017945 */ /* 0x000fe20003800000 */
[C---:B------:R-:W-:Y:S01]  /*ffe0*/  VIADD R6, R16.reuse, 0x40 ;  /* 0x0000004010067836 */ /* 0x040fe20000000000 */
[----:B------:R-:W-:Y:S02]  /*fff0*/  SHF.R.U32.HI R55, RZ, 0x3, R168 ;  /* 0x00000003ff377819 */ /* 0x000fe400000116a8 */
[-C--:B-1----:R-:W-:Y:S02]  /*10000*/  ISETP.GE.AND P0, PT, R16, R3.reuse, PT ;  /* 0x000000031000720c */ /* 0x082fe40003f06270 */
[-C--:B------:R-:W-:Y:S02]  /*10010*/  ISETP.GE.AND P1, PT, R4, R3.reuse, PT ;  /* 0x000000030400720c */ /* 0x080fe40003f26270 */
[----:B------:R-:W-:-:S09]  /*10020*/  ISETP.GE.AND P2, PT, R6, R3, PT ;  /* 0x000000030600720c */ /* 0x000fd20003f46270 */
[----:B------:R-:W-:Y:S05]  /*10030*/  @P0 BRA `(.L_x_617) ;  /* 0x00000004005c0947 */ /* 0x000fea0003800000 */
[----:B------:R-:W2:Y:S01]  /*10040*/  LDL R57, [R1+0x5c] ;  /* 0x00005c0001397983 */ /* 0x000ea20000100800 */
[----:B------:R-:W-:Y:S01]  /*10050*/  LEA.HI R4, R3, R214, RZ, 0x1d ;  /* 0x000000d603047211 */ /* 0x000fe200078fe8ff */
[----:B------:R-:W-:Y:S02]  /*10060*/  HADD2.F32 R53, -RZ, R39.H0_H0 ;  /* 0x20000027ff357230 */ /* 0x000fe40000004100 */
[----:B------:R-:W-:Y:S01]  /*10070*/  HADD2.F32 R51, -RZ, R34.H0_H0 ;  /* 0x20000022ff337230 */ /* 0x000fe20000004100 */
[----:B------:R-:W-:Y:S01]  /*10080*/  SHF.R.S32.HI R7, RZ, 0x1f, R4 ;  /* 0x0000001fff077819 */ /* 0x000fe20000011404 */
[----:B------:R-:W-:Y:S01]  /*10090*/  HADD2.F32 R58, -RZ, R40.H0_H0 ;  /* 0x20000028ff3a7230 */ /* 0x000fe20000004100 */
[----:B0-----:R-:W-:Y:S01]  /*100a0*/  SHF.L.U32 R5, R4, 0x3, RZ ;  /* 0x0000000304057819 */ /* 0x001fe200000006ff */
[--C-:B------:R-:W-:Y:S01]  /*100b0*/  HADD2.F32 R56, -RZ, R35.reuse.H0_H0 ;  /* 0x20000023ff387230 */ /* 0x100fe20000004100 */
[----:B------:R-:W-:Y:S01]  /*100c0*/  LEA.HI R7, R7, R4, RZ, 0x3 ;  /* 0x0000000407077211 */ /* 0x000fe200078f18ff */
[----:B------:R-:W-:Y:S01]  /*100d0*/  HADD2.F32 R35, -RZ, R35.H1_H1 ;  /* 0x30000023ff237230 */ /* 0x000fe20000004100 */
        /* <DEDUP_REMOVED lines=10> */
[-C--:B------:R-:W-:Y:S01]  /*10180*/  FMUL.FTZ R52, R53, R47.reuse ;  /* 0x0000002f35347220 */ /* 0x080fe20000410000 */
[----:B------:R-:W-:Y:S01]  /*10190*/  FMUL.FTZ R54, R51, R47 ;  /* 0x0000002f33367220 */ /* 0x000fe20000410000 */
[----:B------:R-:W-:-:S02]  /*101a0*/  HADD2.F32 R47, -RZ, R34.H1_H1 ;  /* 0x30000022ff2f7230 */ /* 0x000fc40000004100 */
[----:B------:R-:W-:Y:S02]  /*101b0*/  HADD2.F32 R9, -RZ, R9.H1_H1 ;  /* 0x30000009ff097230 */ /* 0x000fe40000004100 */
[--C-:B------:R-:W-:Y:S02]  /*101c0*/  HADD2.F32 R49, -RZ, R10.reuse.H0_H0 ;  /* 0x2000000aff317230 */ /* 0x100fe40000004100 */
[----:B------:R-:W-:Y:S02]  /*101d0*/  HADD2.F32 R10, -RZ, R10.H1_H1 ;  /* 0x3000000aff0a7230 */ /* 0x000fe40000004100 */
[--C-:B------:R-:W-:Y:S02]  /*101e0*/  HADD2.F32 R50, -RZ, R11.reuse.H0_H0 ;  /* 0x2000000bff327230 */ /* 0x100fe40000004100 */
[----:B------:R-:W-:Y:S01]  /*101f0*/  HADD2.F32 R11, -RZ, R11.H1_H1 ;  /* 0x3000000bff0b7230 */ /* 0x000fe20000004100 */
[----:B--2---:R-:W0:Y:S02]  /*10200*/  LDS.128 R4, [R57] ;  /* 0x0000000039047984 */ /* 0x004e240000000c00 */
[----:B0-----:R-:W-:-:S02]  /*10210*/  HADD2.F32 R43, -RZ, R4.H0_H0 ;  /* 0x20000004ff2b7230 */ /* 0x001fc40000004100 */
[----:B------:R-:W-:Y:S02]  /*10220*/  HADD2.F32 R44, -RZ, R4.H1_H1 ;  /* 0x30000004ff2c7230 */ /* 0x000fe40000004100 */
[----:B------:R-:W-:Y:S02]  /*10230*/  HADD2.F32 R45, -RZ, R5.H0_H0 ;  /* 0x20000005ff2d7230 */ /* 0x000fe40000004100 */
[-C--:B------:R-:W-:Y:S01]  /*10240*/  FFMA.FTZ R52, R51, R43.reuse, -R52 ;  /* 0x0000002b33347223 */ /* 0x080fe20000010834 */
[----:B------:R-:W-:Y:S02]  /*10250*/  HADD2.F32 R51, -RZ, R39.H1_H1 ;  /* 0x30000027ff337230 */ /* 0x000fe40000004100 */
[----:B------:R-:W-:Y:S01]  /*10260*/  FFMA.FTZ R54, R53, R43, R54 ;  /* 0x0000002b35367223 */ /* 0x000fe20000010036 */
[-C--:B------:R-:W-:Y:S01]  /*10270*/  FMUL.FTZ R39, R58, R8.reuse ;  /* 0x000000083a277220 */ /* 0x080fe20000410000 */
[----:B------:R-:W-:Y:S01]  /*10280*/  FMUL.FTZ R43, R56, R8 ;  /* 0x00000008382b7220 */ /* 0x000fe20000410000 */
[----:B------:R-:W-:-:S02]  /*10290*/  HADD2.F32 R53, -RZ, R40.H1_H1 ;  /* 0x30000028ff357230 */ /* 0x000fc40000004100 */
[----:B------:R-:W-:Y:S01]  /*102a0*/  FMUL.FTZ R8, R51, R48 ;  /* 0x0000003033087220 */ /* 0x000fe20000410000 */
[----:B------:R-:W-:Y:S01]  /*102b0*/  FFMA.FTZ R39, R56, R44, -R39 ;  /* 0x0000002c38277223 */ /* 0x000fe20000010827 */
[----:B------:R-:W-:Y:S02]  /*102c0*/  HADD2.F32 R5, -RZ, R5.H1_H1 ;  /* 0x30000005ff057230 */ /* 0x000fe40000004100 */
[C---:B------:R-:W-:Y:S01]  /*102d0*/  FMUL.FTZ R48, R47.reuse, R48 ;  /* 0x000000302f307220 */ /* 0x040fe20000410000 */
[----:B------:R-:W-:Y:S01]  /*102e0*/  FFMA.FTZ R34, R47, R45, -R8 ;  /* 0x0000002d2f227223 */ /* 0x000fe20000010808 */
[----:B------:R-:W-:Y:S02]  /*102f0*/  HADD2.F32 R56, -RZ, R41.H0_H0 ;  /* 0x20000029ff387230 */ /* 0x000fe40000004100 */
[----:B------:R-:W-:Y:S01]  /*10300*/  FMUL.FTZ R8, R53, R9 ;  /* 0x0000000935087220 */ /* 0x000fe20000410000 */
[----:B------:R-:W-:Y:S01]  /*10310*/  FFMA.FTZ R43, R58, R44, R43 ;  /* 0x0000002c3a2b7223 */ /* 0x000fe2000001002b */
[----:B------:R-:W-:-:S02]  /*10320*/  HADD2.F32 R46, -RZ, R6.H0_H0 ;  /* 0x20000006ff2e7230 */ /* 0x000fc40000004100 */
[----:B------:R-:W-:Y:S01]  /*10330*/  FFMA.FTZ R48, R51, R45, R48 ;  /* 0x0000002d33307223 */ /* 0x000fe20000010030 */
[----:B------:R-:W-:Y:S02]  /*10340*/  HADD2.F32 R44, -RZ, R37.H0_H0 ;  /* 0x20000025ff2c7230 */ /* 0x000fe40000004100 */
[C---:B------:R-:W-:Y:S01]  /*10350*/  FMUL.FTZ R40, R35.reuse, R9 ;  /* 0x0000000923287220 */ /* 0x040fe20000410000 */
[----:B------:R-:W-:Y:S01]  /*10360*/  FFMA.FTZ R9, R35, R5, -R8 ;  /* 0x0000000523097223 */ /* 0x000fe20000010808 */
[----:B------:R-:W-:Y:S02]  /*10370*/  HADD2.F32 R58, -RZ, R42.H0_H0 ;  /* 0x2000002aff3a7230 */ /* 0x000fe40000004100 */
[-C--:B------:R-:W-:Y:S01]  /*10380*/  FMUL.FTZ R45, R56, R49.reuse ;  /* 0x00000031382d7220 */ /* 0x080fe20000410000 */
[----:B------:R-:W-:Y:S02]  /*10390*/  HADD2.F32 R8, -RZ, R38.H0_H0 ;  /* 0x20000026ff087230 */ /* 0x000fe40000004100 */
[----:B------:R-:W-:Y:S01]  /*103a0*/  FMUL.FTZ R49, R44, R49 ;  /* 0x000000312c317220 */ /* 0x000fe20000410000 */
[----:B------:R-:W-:-:S02]  /*103b0*/  HADD2.F32 R6, -RZ, R6.H1_H1 ;  /* 0x30000006ff067230 */ /* 0x000fc40000004100 */
[----:B------:R-:W-:Y:S01]  /*103c0*/  FFMA.FTZ R35, R53, R5, R40 ;  /* 0x0000000535237223 */ /* 0x000fe20000010028 */
[----:B------:R-:W-:Y:S01]  /*103d0*/  FFMA.FTZ R45, R44, R46, -R45 ;  /* 0x0000002e2c2d7223 */ /* 0x000fe2000001082d */
[-C--:B------:R-:W-:Y:S01]  /*103e0*/  FMUL.FTZ R5, R58, R10.reuse ;  /* 0x0000000a3a057220 */ /* 0x080fe20000410000 */
[----:B------:R-:W-:Y:S02]  /*103f0*/  HADD2.F32 R44, -RZ, R41.H1_H1 ;  /* 0x30000029ff2c7230 */ /* 0x000fe40000004100 */
[C---:B------:R-:W-:Y:S01]  /*10400*/  FMUL.FTZ R47, R8.reuse, R10 ;  /* 0x0000000a082f7220 */ /* 0x040fe20000410000 */
[----:B------:R-:W-:Y:S02]  /*10410*/  HADD2.F32 R51, -RZ, R42.H1_H1 ;  /* 0x3000002aff337230 */ /* 0x000fe40000004100 */
[----:B------:R-:W-:Y:S01]  /*10420*/  FFMA.FTZ R10, R8, R6, -R5 ;  /* 0x00000006080a7223 */ /* 0x000fe20000010805 */
[----:B------:R-:W-:Y:S02]  /*10430*/  HADD2.F32 R40, -RZ, R37.H1_H1 ;  /* 0x30000025ff287230 */ /* 0x000fe40000004100 */
[----:B------:R-:W-:Y:S01]  /*10440*/  FMUL.FTZ R5, R44, R50 ;  /* 0x000000322c057220 */ /* 0x000fe20000410000 */
[----:B------:R-:W-:-:S02]  /*10450*/  HADD2.F32 R41, -RZ, R38.H1_H1 ;  /* 0x30000026ff297230 */ /* 0x000fc40000004100 */
[----:B------:R-:W-:Y:S01]  /*10460*/  FFMA.FTZ R38, R58, R6, R47 ;  /* 0x000000063a267223 */ /* 0x000fe2000001002f */
[--C-:B------:R-:W-:Y:S02]  /*10470*/  HADD2.F32 R4, -RZ, R7.reuse.H0_H0 ;  /* 0x20000007ff047230 */ /* 0x100fe40000004100 */
[-C--:B------:R-:W-:Y:S01]  /*10480*/  FMUL.FTZ R6, R51, R11.reuse ;  /* 0x0000000b33067220 */ /* 0x080fe20000410000 */
[----:B------:R-:W-:Y:S02]  /*10490*/  HADD2.F32 R7, -RZ, R7.H1_H1 ;  /* 0x30000007ff077230 */ /* 0x000fe40000004100 */
[C---:B------:R-:W-:Y:S01]  /*104a0*/  FMUL.FTZ R37, R40.reuse, R50 ;  /* 0x0000003228257220 */ /* 0x040fe20000410000 */
[C---:B------:R-:W-:Y:S01]  /*104b0*/  FMUL.FTZ R8, R41.reuse, R11 ;  /* 0x0000000b29087220 */ /* 0x040fe20000410000 */
[----:B------:R-:W-:Y:S01]  /*104c0*/  FFMA.FTZ R11, R40, R4, -R5 ;  /* 0x00000004280b7223 */ /* 0x000fe20000010805 */
[----:B------:R-:W-:Y:S01]  /*104d0*/  FFMA.FTZ R49, R56, R46, R49 ;  /* 0x0000002e38317223 */ /* 0x000fe20000010031 */
[-C--:B------:R-:W-:Y:S01]  /*104e0*/  FFMA.FTZ R40, R41, R7.reuse, -R6 ;  /* 0x0000000729287223 */ /* 0x080fe20000010806 */
[----:B------:R-:W-:Y:S01]  /*104f0*/  FFMA.FTZ R37, R44, R4, R37 ;  /* 0x000000042c257223 */ /* 0x000fe20000010025 */
        /* <DEDUP_REMOVED lines=11> */
.L_x_617:
[----:B------:R-:W-:Y:S05]  /*105b0*/  BSYNC B1 ;  /* 0x0000000000017941 */ /* 0x000fea0003800000 */
.L_x_616:
[----:B------:R-:W-:Y:S04]  /*105c0*/  BSSY B1, `(.L_x_618) ;  /* 0x0000059000017945 */ /* 0x000fe80003800000 */
[----:B------:R-:W-:Y:S05]  /*105d0*/  @P1 BRA `(.L_x_619) ;  /* 0x00000004005c1947 */ /* 0x000fea0003800000 */
[----:B------:R-:W2:Y:S01]  /*105e0*/  LDL R50, [R1+0x50] ;  /* 0x0000500001327983 */ /* 0x000ea20000100800 */
[----:B-1----:R-:W-:Y:S01]  /*105f0*/  LEA.HI R4, R3, R163, RZ, 0x1d ;  /* 0x000000a303047211 */ /* 0x002fe200078fe8ff */
[----:B------:R-:W-:Y:S02]  /*10600*/  HADD2.F32 R46, -RZ, R30.H0_H0 ;  /* 0x2000001eff2e7230 */ /* 0x000fe40000004100 */
[----:B------:R-:W-:Y:S01]  /*10610*/  HADD2.F32 R44, -RZ, R26.H0_H0 ;  /* 0x2000001aff2c7230 */ /* 0x000fe20000004100 */
[----:B------:R-:W-:Y:S01]  /*10620*/  SHF.R.S32.HI R7, RZ, 0x1f, R4 ;  /* 0x0000001fff077819 */ /* 0x000fe20000011404 */
[----:B------:R-:W-:Y:S01]  /*10630*/  HADD2.F32 R48, -RZ, R31.H0_H0 ;  /* 0x2000001fff307230 */ /* 0x000fe20000004100 */
[----:B0-----:R-:W-:Y:S01]  /*10640*/  SHF.L.U32 R5, R4, 0x3, RZ ;  /* 0x0000000304057819 */ /* 0x001fe200000006ff */
[----:B------:R-:W-:Y:S01]  /*10650*/  HADD2.F32 R51, -RZ, R30.H1_H1 ;  /* 0x3000001eff337230 */ /* 0x000fe20000004100 */
        /* <DEDUP_REMOVED lines=11> */
[--C-:B------:R-:W-:Y:S02]  /*10710*/  HADD2.F32 R40, -RZ, R9.reuse.H0_H0 ;  /* 0x20000009ff287230 */ /* 0x100fe40000004100 */
[-C--:B------:R-:W-:Y:S01]  /*10720*/  FMUL.FTZ R43, R46, R39.reuse ;  /* 0x000000272e2b7220 */ /* 0x080fe20000410000 */
[----:B------:R-:W-:Y:S01]  /*10730*/  FMUL.FTZ R39, R44, R39 ;  /* 0x000000272c277220 */ /* 0x000fe20000410000 */
[----:B------:R-:W-:Y:S01]  /*10740*/  FMUL.FTZ R45, R48, R8 ;  /* 0x00000008302d7220 */ /* 0x000fe20000410000 */
[----:B------:R-:W-:-:S02]  /*10750*/  HADD2.F32 R9, -RZ, R9.H1_H1 ;  /* 0x30000009ff097230 */ /* 0x000fc40000004100 */
[-C--:B------:R-:W-:Y:S01]  /*10760*/  FMUL.FTZ R30, R51, R40.reuse ;  /* 0x00000028331e7220 */ /* 0x080fe20000410000 */
[----:B------:R-:W-:Y:S01]  /*10770*/  FMUL.FTZ R40, R49, R40 ;  /* 0x0000002831287220 */ /* 0x000fe20000410000 */
        /* <DEDUP_REMOVED lines=9> */
[--C-:B------:R-:W-:Y:S02]  /*10810*/  HADD2.F32 R44, -RZ, R27.reuse.H0_H0 ;  /* 0x2000001bff2c7230 */ /* 0x100fe40000004100 */
[----:B------:R-:W-:Y:S01]  /*10820*/  FFMA.FTZ R39, R46, R34, R39 ;  /* 0x000000222e277223 */ /* 0x000fe20000010027 */
[----:B------:R-:W-:Y:S02]  /*10830*/  HADD2.F32 R27, -RZ, R27.H1_H1 ;  /* 0x3000001bff1b7230 */ /* 0x000fe40000004100 */
[----:B------:R-:W-:Y:S01]  /*10840*/  FFMA.FTZ R30, R49, R35, -R30 ;  /* 0x00000023311e7223 */ /* 0x000fe2000001081e */
[----:B------:R-:W-:-:S02]  /*10850*/  HADD2.F32 R5, -RZ, R5.H1_H1 ;  /* 0x30000005ff057230 */ /* 0x000fc40000004100 */
[C---:B------:R-:W-:Y:S01]  /*10860*/  FMUL.FTZ R47, R44.reuse, R8 ;  /* 0x000000082c2f7220 */ /* 0x040fe20000410000 */
[-C--:B------:R-:W-:Y:S01]  /*10870*/  FFMA.FTZ R8, R44, R4.reuse, -R45 ;  /* 0x000000042c087223 */ /* 0x080fe2000001082d */
[----:B------:R-:W-:Y:S02]  /*10880*/  HADD2.F32 R45, -RZ, R31.H1_H1 ;  /* 0x3000001fff2d7230 */ /* 0x000fe40000004100 */
[----:B------:R-:W-:Y:S01]  /*10890*/  FFMA.FTZ R40, R51, R35, R40 ;  /* 0x0000002333287223 */ /* 0x000fe20000010028 */
[----:B------:R-:W-:Y:S01]  /*108a0*/  FFMA.FTZ R26, R48, R4, R47 ;  /* 0x00000004301a7223 */ /* 0x000fe2000001002f */
[----:B------:R-:W-:Y:S02]  /*108b0*/  HADD2.F32 R31, -RZ, R28.H0_H0 ;  /* 0x2000001cff1f7230 */ /* 0x000fe40000004100 */
[-C--:B------:R-:W-:Y:S01]  /*108c0*/  FMUL.FTZ R34, R27, R9.reuse ;  /* 0x000000091b227220 */ /* 0x080fe20000410000 */
[----:B------:R-:W-:Y:S01]  /*108d0*/  FMUL.FTZ R4, R45, R9 ;  /* 0x000000092d047220 */ /* 0x000fe20000410000 */
[----:B------:R-:W-:-:S02]  /*108e0*/  HADD2.F32 R35, -RZ, R32.H0_H0 ;  /* 0x20000020ff237230 */ /* 0x000fc40000004100 */
[--C-:B------:R-:W-:Y:S02]  /*108f0*/  HADD2.F32 R37, -RZ, R6.reuse.H0_H0 ;  /* 0x20000006ff257230 */ /* 0x100fe40000004100 */
[----:B------:R-:W-:Y:S01]  /*10900*/  FFMA.FTZ R9, R27, R5, -R4 ;  /* 0x000000051b097223 */ /* 0x000fe20000010804 */
[----:B------:R-:W-:Y:S02]  /*10910*/  HADD2.F32 R48, -RZ, R33.H0_H0 ;  /* 0x20000021ff307230 */ /* 0x000fe40000004100 */
[-C--:B------:R-:W-:Y:S01]  /*10920*/  FMUL.FTZ R4, R35, R41.reuse ;  /* 0x0000002923047220 */ /* 0x080fe20000410000 */
[----:B------:R-:W-:Y:S01]  /*10930*/  FMUL.FTZ R44, R31, R41 ;  /* 0x000000291f2c7220 */ /* 0x000fe20000410000 */
[----:B------:R-:W-:Y:S02]  /*10940*/  HADD2.F32 R46, -RZ, R29.H0_H0 ;  /* 0x2000001dff2e7230 */ /* 0x000fe40000004100 */
[----:B------:R-:W-:Y:S01]  /*10950*/  FFMA.FTZ R27, R45, R5, R34 ;  /* 0x000000052d1b7223 */ /* 0x000fe20000010022 */
[----:B------:R-:W-:-:S02]  /*10960*/  HADD2.F32 R6, -RZ, R6.H1_H1 ;  /* 0x30000006ff067230 */ /* 0x000fc40000004100 */
[-C--:B------:R-:W-:Y:S01]  /*10970*/  FMUL.FTZ R5, R48, R10.reuse ;  /* 0x0000000a30057220 */ /* 0x080fe20000410000 */
[-C--:B------:R-:W-:Y:S01]  /*10980*/  FFMA.FTZ R31, R31, R37.reuse, -R4 ;  /* 0x000000251f1f7223 */ /* 0x080fe20000010804 */
[----:B------:R-:W-:Y:S01]  /*10990*/  FFMA.FTZ R44, R35, R37, R44 ;  /* 0x00000025232c7223 */ /* 0x000fe2000001002c */
        /* <DEDUP_REMOVED lines=9> */
[C---:B------:R-:W-:Y:S01]  /*10a30*/  FMUL.FTZ R29, R28.reuse, R42 ;  /* 0x0000002a1c1d7220 */ /* 0x040fe20000410000 */
[----:B------:R-:W-:Y:S02]  /*10a40*/  HADD2.F32 R7, -RZ, R7.H1_H1 ;  /* 0x30000007ff077230 */ /* 0x000fe40000004100 */
[-C--:B------:R-:W-:Y:S01]  /*10a50*/  FMUL.FTZ R4, R37, R11.reuse ;  /* 0x0000000b25047220 */ /* 0x080fe20000410000 */
[C---:B------:R-:W-:Y:S01]  /*10a60*/  FMUL.FTZ R6, R33.reuse, R11 ;  /* 0x0000000b21067220 */ /* 0x040fe20000410000 */
[-C--:B------:R-:W-:Y:S01]  /*10a70*/  FFMA.FTZ R11, R28, R38.reuse, -R5 ;  /* 0x000000261c0b7223 */ /* 0x080fe20000010805 */
[----:B------:R-:W-:Y:S01]  /*10a80*/  FFMA.FTZ R29, R32, R38, R29 ;  /* 0x00000026201d7223 */ /* 0x000fe2000001001d */
[-C--:B------:R-:W-:Y:S01]  /*10a90*/  FFMA.FTZ R28, R33, R7.reuse, -R4 ;  /* 0x00000007211c7223 */ /* 0x080fe20000010804 */
        /* <DEDUP_REMOVED lines=11> */
.L_x_619:
[----:B------:R-:W-:Y:S05]  /*10b50*/  BSYNC B1 ;  /* 0x0000000000017941 */ /* 0x000fea0003800000 */
.L_x_618:
[----:B------:R-:W-:Y:S05]  /*10b60*/  @P2 BRA `(.L_x_594) ;  /* 0x00000004005c2947 */ /* 0x000fea0003800000 */
[----:B------:R-:W3:Y:S01]  /*10b70*/  LDL R43, [R1+0x4c] ;  /* 0x00004c00012b7983 */ /* 0x000ee20000100800 */
[----:B------:R-:W-:Y:S01]  /*10b80*/  LEA.HI R3, R3, R164, RZ, 0x1d ;  /* 0x000000a403037211 */ /* 0x000fe200078fe8ff */
[----:B------:R-:W-:Y:S02]  /*10b90*/  HADD2.F32 R33, -RZ, R0.H0_H0 ;  /* 0x20000000ff217230 */ /* 0x000fe40000004100 */
[--C-:B------:R-:W-:Y:S01]  /*10ba0*/  HADD2.F32 R35, -RZ, R15.reuse.H0_H0 ;  /* 0x2000000fff237230 */ /* 0x100fe20000004100 */
[----:B-12---:R-:W-:Y:S01]  /*10bb0*/  SHF.R.S32.HI R4, RZ, 0x1f, R3 ;  /* 0x0000001fff047819 */ /* 0x006fe20000011403 */
[----:B------:R-:W-:Y:S01]  /*10bc0*/  HADD2.F32 R42, -RZ, R20.H0_H0 ;  /* 0x20000014ff2a7230 */ /* 0x000fe20000004100 */
[----:B0-----:R-:W-:Y:S01]  /*10bd0*/  SHF.L.U32 R5, R3, 0x3, RZ ;  /* 0x0000000303057819 */ /* 0x001fe200000006ff */
[----:B------:R-:W-:Y:S01]  /*10be0*/  HADD2.F32 R40, -RZ, R12.H0_H0 ;  /* 0x2000000cff287230 */ /* 0x000fe20000004100 */
[----:B------:R-:W-:Y:S01]  /*10bf0*/  LEA.HI R4, R4, R3, RZ, 0x3 ;  /* 0x0000000304047211 */ /* 0x000fe200078f18ff */
[----:B------:R-:W-:Y:S01]  /*10c00*/  HADD2.F32 R44, -RZ, R15.H1_H1 ;  /* 0x3000000fff2c7230 */ /* 0x000fe20000004100 */
[----:B------:R-:W-:Y:S01]  /*10c10*/  LOP3.LUT R3, R168, 0x38, R5, 0xf8, !PT ;  /* 0x00000038a8037812 */ /* 0x000fe200078ef805 */
[----:B------:R-:W-:-:S02]  /*10c20*/  HADD2.F32 R0, -RZ, R0.H1_H1 ;  /* 0x30000000ff007230 */ /* 0x000fc40000004100 */
[----:B------:R-:W-:Y:S01]  /*10c30*/  IMAD.SHL.U32 R4, R4, 0x400, RZ ;  /* 0x0000040004047824 */ /* 0x000fe200078e00ff */
[----:B------:R-:W-:Y:S01]  /*10c40*/  LOP3.LUT R3, R3, R55, RZ, 0x3c, !PT ;  /* 0x0000003703037212 */ /* 0x000fe200078e3cff */
[----:B------:R-:W-:Y:S02]  /*10c50*/  HADD2.F32 R39, -RZ, R20.H1_H1 ;  /* 0x30000014ff277230 */ /* 0x000fe40000004100 */
[----:B------:R-:W-:Y:S01]  /*10c60*/  HADD2.F32 R41, -RZ, R21.H0_H0 ;  /* 0x20000015ff297230 */ /* 0x000fe20000004100 */
[----:B------:R-:W-:Y:S01]  /*10c70*/  LOP3.LUT R8, R4, 0x7fffe000, RZ, 0xc0, !PT ;  /* 0x7fffe00004087812 */ /* 0x000fe200078ec0ff */
[----:B------:R-:W-:-:S03]  /*10c80*/  HADD2.F32 R37, -RZ, R13.H0_H0 ;  /* 0x2000000dff257230 */ /* 0x000fc60000004100 */
        /* <DEDUP_REMOVED lines=8> */
[----:B------:R-:W-:-:S02]  /*10d10*/  HADD2.F32 R9, -RZ, R9.H1_H1 ;  /* 0x30000009ff097230 */ /* 0x000fc40000004100 */
[----:B------:R-:W-:Y:S01]  /*10d20*/  FMUL.FTZ R15, R42, R8 ;  /* 0x000000082a0f7220 */ /* 0x000fe20000410000 */
[----:B------:R-:W-:Y:S01]  /*10d30*/  FMUL.FTZ R29, R44, R30 ;  /* 0x0000001e2c1d7220 */ /* 0x000fe20000410000 */
[--C-:B------:R-:W-:Y:S02]  /*10d40*/  HADD2.F32 R31, -RZ, R10.reuse.H0_H0 ;  /* 0x2000000aff1f7230 */ /* 0x100fe40000004100 */
[----:B------:R-:W-:Y:S02]  /*10d50*/  HADD2.F32 R10, -RZ, R10.H1_H1 ;  /* 0x3000000aff0a7230 */ /* 0x000fe40000004100 */
[--C-:B------:R-:W-:Y:S02]  /*10d60*/  HADD2.F32 R32, -RZ, R11.reuse.H0_H0 ;  /* 0x2000000bff207230 */ /* 0x100fe40000004100 */
[----:B------:R-:W-:Y:S01]  /*10d70*/  HADD2.F32 R11, -RZ, R11.H1_H1 ;  /* 0x3000000bff0b7230 */ /* 0x000fe20000004100 */
[----:B---3--:R-:W0:Y:S02]  /*10d80*/  LDS.128 R4, [R43] ;  /* 0x000000002b047984 */ /* 0x008e240000000c00 */
[----:B0-----:R-:W-:-:S02]  /*10d90*/  HADD2.F32 R25, -RZ, R4.H0_H0 ;  /* 0x20000004ff197230 */ /* 0x001fc40000004100 */
[----:B------:R-:W-:Y:S02]  /*10da0*/  HADD2.F32 R4, -RZ, R4.H1_H1 ;  /* 0x30000004ff047230 */ /* 0x000fe40000004100 */
[--C-:B------:R-:W-:Y:S02]  /*10db0*/  HADD2.F32 R26, -RZ, R5.reuse.H0_H0 ;  /* 0x20000005ff1a7230 */ /* 0x100fe40000004100 */
[-C--:B------:R-:W-:Y:S01]  /*10dc0*/  FFMA.FTZ R34, R33, R25.reuse, -R34 ;  /* 0x0000001921227223 */ /* 0x080fe20000010822 */
[----:B------:R-:W-:Y:S01]  /*10dd0*/  FFMA.FTZ R38, R35, R25, R38 ;  /* 0x0000001923267223 */ /* 0x000fe20000010026 */
[C---:B------:R-:W-:Y:S01]  /*10de0*/  FMUL.FTZ R25, R40.reuse, R8 ;  /* 0x0000000828197220 */ /* 0x040fe20000410000 */
[----:B------:R-:W-:Y:S02]  /*10df0*/  HADD2.F32 R35, -RZ, R12.H1_H1 ;  /* 0x3000000cff237230 */ /* 0x000fe40000004100 */
[----:B------:R-:W-:Y:S01]  /*10e00*/  FFMA.FTZ R15, R40, R4, -R15 ;  /* 0x00000004280f7223 */ /* 0x000fe2000001080f */
[----:B------:R-:W-:-:S02]  /*10e10*/  HADD2.F32 R5, -RZ, R5.H1_H1 ;  /* 0x30000005ff057230 */ /* 0x000fc40000004100 */
[----:B------:R-:W-:Y:S01]  /*10e20*/  FMUL.FTZ R33, R0, R30 ;  /* 0x0000001e00217220 */ /* 0x000fe20000410000 */
[----:B------:R-:W-:Y:S01]  /*10e30*/  FFMA.FTZ R25, R42, R4, R25 ;  /* 0x000000042a197223 */ /* 0x000fe20000010019 */
[-C--:B------:R-:W-:Y:S01]  /*10e40*/  FFMA.FTZ R29, R0, R26.reuse, -R29 ;  /* 0x0000001a001d7223 */ /* 0x080fe2000001081d */
[-C--:B------:R-:W-:Y:S01]  /*10e50*/  FMUL.FTZ R0, R39, R9.reuse ;  /* 0x0000000927007220 */ /* 0x080fe20000410000 */
[----:B------:R-:W-:Y:S01]  /*10e60*/  FMUL.FTZ R4, R35, R9 ;  /* 0x0000000923047220 */ /* 0x000fe20000410000 */
[----:B------:R-:W-:Y:S02]  /*10e70*/  HADD2.F32 R40, -RZ, R24.H0_H0 ;  /* 0x20000018ff287230 */ /* 0x000fe40000004100 */
[----:B------:R-:W-:Y:S01]  /*10e80*/  FMUL.FTZ R8, R41, R31 ;  /* 0x0000001f29087220 */ /* 0x000fe20000410000 */
[----:B------:R-:W-:Y:S02]  /*10e90*/  HADD2.F32 R30, -RZ, R14.H0_H0 ;  /* 0x2000000eff1e7230 */ /* 0x000fe40000004100 */
[----:B------:R-:W-:Y:S01]  /*10ea0*/  FFMA.FTZ R33, R44, R26, R33 ;  /* 0x0000001a2c217223 */ /* 0x000fe20000010021 */
[----:B------:R-:W-:-:S02]  /*10eb0*/  HADD2.F32 R27, -RZ, R6.H0_H0 ;  /* 0x20000006ff1b7230 */ /* 0x000fc40000004100 */
[-C--:B------:R-:W-:Y:S01]  /*10ec0*/  FFMA.FTZ R0, R35, R5.reuse, -R0 ;  /* 0x0000000523007223 */ /* 0x080fe20000010800 */
[----:B------:R-:W-:Y:S01]  /*10ed0*/  FFMA.FTZ R12, R39, R5, R4 ;  /* 0x00000005270c7223 */ /* 0x000fe20000010004 */
[----:B------:R-:W-:Y:S02]  /*10ee0*/  HADD2.F32 R6, -RZ, R6.H1_H1 ;  /* 0x30000006ff067230 */ /* 0x000fe40000004100 */
[C---:B------:R-:W-:Y:S01]  /*10ef0*/  FMUL.FTZ R26, R37.reuse, R31 ;  /* 0x0000001f251a7220 */ /* 0x040fe20000410000 */
[-C--:B------:R-:W-:Y:S01]  /*10f00*/  FMUL.FTZ R5, R40, R10.reuse ;  /* 0x0000000a28057220 */ /* 0x080fe20000410000 */
[----:B------:R-:W-:Y:S01]  /*10f10*/  FMUL.FTZ R9, R30, R10 ;  /* 0x0000000a1e097220 */ /* 0x000fe20000410000 */
[-C--:B------:R-:W-:Y:S01]  /*10f20*/  FFMA.FTZ R20, R37, R27.reuse, -R8 ;  /* 0x0000001b25147223 */ /* 0x080fe20000010808 */
[----:B------:R-:W-:Y:S02]  /*10f30*/  HADD2.F32 R10, -RZ, R21.H1_H1 ;  /* 0x30000015ff0a7230 */ /* 0x000fe40000004100 */
[----:B------:R-:W-:Y:S01]  /*10f40*/  FFMA.FTZ R26, R41, R27, R26 ;  /* 0x0000001b291a7223 */ /* 0x000fe2000001001a */
[----:B------:R-:W-:-:S02]  /*10f50*/  HADD2.F32 R31, -RZ, R24.H1_H1 ;  /* 0x30000018ff1f7230 */ /* 0x000fc40000004100 */
[-C--:B------:R-:W-:Y:S01]  /*10f60*/  FFMA.FTZ R27, R30, R6.reuse, -R5 ;  /* 0x000000061e1b7223 */ /* 0x080fe20000010805 */
[----:B------:R-:W-:Y:S02]  /*10f70*/  HADD2.F32 R8, -RZ, R13.H1_H1 ;  /* 0x3000000dff087230 */ /* 0x000fe40000004100 */
[----:B------:R-:W-:Y:S01]  /*10f80*/  FFMA.FTZ R13, R40, R6, R9 ;  /* 0x00000006280d7223 */ /* 0x000fe20000010009 */
[----:B------:R-:W-:Y:S02]  /*10f90*/  HADD2.F32 R21, -RZ, R14.H1_H1 ;  /* 0x3000000eff157230 */ /* 0x000fe40000004100 */
[----:B------:R-:W-:Y:S01]  /*10fa0*/  FMUL.FTZ R5, R10, R32 ;  /* 0x000000200a057220 */ /* 0x000fe20000410000 */
[--C-:B------:R-:W-:Y:S02]  /*10fb0*/  HADD2.F32 R28, -RZ, R7.reuse.H0_H0 ;  /* 0x20000007ff1c7230 */ /* 0x100fe40000004100 */
[----:B------:R-:W-:Y:S01]  /*10fc0*/  FMUL.FTZ R4, R31, R11 ;  /* 0x0000000b1f047220 */ /* 0x000fe20000410000 */
[----:B------:R-:W-:-:S02]  /*10fd0*/  HADD2.F32 R7, -RZ, R7.H1_H1 ;  /* 0x30000007ff077230 */ /* 0x000fc40000004100 */
[C---:B------:R-:W-:Y:S01]  /*10fe0*/  FMUL.FTZ R9, R8.reuse, R32 ;  /* 0x0000002008097220 */ /* 0x040fe20000410000 */
[C---:B------:R-:W-:Y:S01]  /*10ff0*/  FMUL.FTZ R6, R21.reuse, R11 ;  /* 0x0000000b15067220 */ /* 0x040fe20000410000 */
[-C--:B------:R-:W-:Y:S01]  /*11000*/  FFMA.FTZ R11, R8, R28.reuse, -R5 ;  /* 0x0000001c080b7223 */ /* 0x080fe20000010805 */
[----:B------:R-:W-:Y:S01]  /*11010*/  F2FP.F16.F32.PACK_AB R5, R0, R29 ;  /* 0x0000001d0005723e */ /* 0x000fe200000000ff */
[-C--:B------:R-:W-:Y:S01]  /*11020*/  FFMA.FTZ R14, R21, R7.reuse, -R4 ;  /* 0x00000007150e7223 */ /* 0x080fe20000010804 */
[----:B------:R-:W-:Y:S01]  /*11030*/  FFMA.FTZ R28, R10, R28, R9 ;  /* 0x0000001c0a1c7223 */ /* 0x000fe20000010009 */
[----:B------:R-:W-:Y:S01]  /*11040*/  FFMA.FTZ R21, R31, R7, R6 ;  /* 0x000000071f157223 */ /* 0x000fe20000010006 */
[----:B------:R-:W-:Y:S02]  /*11050*/  F2FP.F16.F32.PACK_AB R4, R15, R34 ;  /* 0x000000220f04723e */ /* 0x000fe400000000ff */
[----:B------:R-:W-:Y:S02]  /*11060*/  F2FP.F16.F32.PACK_AB R6, R27, R20 ;  /* 0x000000141b06723e */ /* 0x000fe400000000ff */
[----:B------:R-:W-:-:S02]  /*11070*/  F2FP.F16.F32.PACK_AB R7, R14, R11 ;  /* 0x0000000b0e07723e */ /* 0x000fc400000000ff */
[----:B------:R-:W-:Y:S02]  /*11080*/  F2FP.F16.F32.PACK_AB R8, R25, R38 ;  /* 0x000000261908723e */ /* 0x000fe400000000ff */
[----:B------:R-:W-:Y:S01]  /*11090*/  F2FP.F16.F32.PACK_AB R9, R12, R33 ;  /* 0x000000210c09723e */ /* 0x000fe200000000ff */
[----:B------:R3:W-:Y:S01]  /*110a0*/  STS.128 [R43], R4 ;  /* 0x000000042b007388 */ /* 0x0007e20000000c00 */
[----:B------:R-:W-:Y:S02]  /*110b0*/  F2FP.F16.F32.PACK_AB R10, R13, R26 ;  /* 0x0000001a0d0a723e */ /* 0x000fe400000000ff */
[----:B------:R-:W-:-:S05]  /*110c0*/  F2FP.F16.F32.PACK_AB R11, R21, R28 ;  /* 0x0000001c150b723e */ /* 0x000fca00000000ff */
[----:B------:R3:W-:Y:S02]  /*110d0*/  STS.128 [R3+0xc400], R8 ;  /* 0x00c4000803007388 */ /* 0x0007e40000000c00 */
.L_x_594:
[----:B------:R-:W-:Y:S05]  /*110e0*/  BSYNC B0 ;  /* 0x0000000000007941 */ /* 0x000fea0003800000 */
.L_x_575:
[----:B------:R-:W-:Y:S01]  /*110f0*/  @!PT LDS RZ, [RZ] ;  /* 0x00000000fffff984 */ /* 0x000fe20000000800 */
[----:B------:R-:W-:Y:S01]  /*11100*/  @!PT LDS RZ, [RZ] ;  /* 0x00000000fffff984 */ /* 0x000fe20000000800 */
[----:B------:R-:W-:Y:S01]  /*11110*/  @!PT LDS RZ, [RZ] ;  /* 0x00000000fffff984 */ /* 0x000fe20000000800 */
[----:B------:R-:W-:Y:S01]  /*11120*/  @!PT LDS RZ, [RZ] ;  /* 0x00000000fffff984 */ /* 0x000fe20000000800 */
[----:B------:R5:W-:Y:S06]  /*11130*/  MEMBAR.ALL.CTA ;  /* 0x0000000000007992 */ /* 0x000bec0000008000 */
[----:B-----5:R-:W5:Y:S01]  /*11140*/  FENCE.VIEW.ASYNC.S ;  /* 0x00000000000073c6 */ /* 0x020f620000000000 */
[----:B------:R-:W-:Y:S05]  /*11150*/  WARPSYNC.ALL ;  /* 0x0000000000007948 */ /* 0x000fea0003800000 */
[----:B-----5:R-:W-:Y:S06]  /*11160*/  BAR.SYNC.DEFER_BLOCKING 0xd, 0x100 ;  /* 0x0344000000007b1d */ /* 0x020fec0000010000 */
.L_x_573:
[----:B01-3--:R-:W-:-:S04]  /*11170*/  MOV R0, UR58 ;  /* 0x0000003a00007c02 */ /* 0x00bfc80008000f00 */
[----:B------:R-:W-:-:S13]  /*11180*/  ISETP.NE.AND P0, PT, R0, 0x3, PT ;  /* 0x000000030000780c */ /* 0x000fda0003f05270 */
[----:B------:R-:W-:Y:S05]  /*11190*/  @!P0 BRA `(.L_x_620) ;  /* 0x0000000000048947 */ /* 0x000fea0003800000 */
[----:B------:R-:W-:Y:S01]  /*111a0*/  BPT.TRAP 0x1 ;  /* 0x000000040000795c */ /* 0x000fe20000300000 */
.L_x_620:
[----:B--2---:R-:W-:Y:S01]  /*111b0*/  IMAD R9, R174, 0x8, R2 ;  /* 0x00000008ae097824 */ /* 0x004fe200078e0202 */
[----:B------:R-:W-:-:S04]  /*111c0*/  SHF.L.U32 R0, R181, 0x1f, RZ ;  /* 0x0000001fb5007819 */ /* 0x000fc800000006ff */
[----:B------:R0:W1:Y:S01]  /*111d0*/  SYNCS.PHASECHK.TRANS64.TRYWAIT P1, [R9+URZ+0x2a830], R0 ;  /* 0x02a83000090075a7 */ /* 0x000062000802017f */
[----:B------:R-:W-:Y:S05]  /*111e0*/  @!P0 BRA `(.L_x_621) ;  /* 0x0000000000048947 */ /* 0x000fea0003800000 */
[----:B------:R-:W-:Y:S01]  /*111f0*/  BPT.TRAP 0x1 ;  /* 0x000000040000795c */ /* 0x000fe20000300000 */
.L_x_621:
[----:B------:R-:W-:Y:S01]  /*11200*/  IMAD.MOV.U32 R87, RZ, RZ, RZ ;  /* 0x000000ffff577224 */ /* 0x000fe200078e00ff */
[----:B-1----:R-:W-:Y:S06]  /*11210*/  @P1 BRA `(.L_x_622) ;  /* 0x0000000000081947 */ /* 0x002fec0003800000 */
[----:B------:R-:W1:Y:S02]  /*11220*/  SYNCS.PHASECHK.TRANS64.TRYWAIT P1, [R9+URZ+0x2a830], R0 ;  /* 0x02a83000090075a7 */ /* 0x000e64000802017f */
[----:B-1----:R-:W-:Y:S05]  /*11230*/  @!P1 BRA `(.L_x_623) ;  /* 0x000000fc00749947 */ /* 0x002fea0003800000 */
.L_x_622:
[----:B------:R-:W-:Y:S05]  /*11240*/  WARPSYNC.ALL ;  /* 0x0000000000007948 */ /* 0x000fea0003800000 */
[----:B01----:R-:W-:Y:S01]  /*11250*/  IADD3 R0, R2, 0x18400, RZ ;  /* 0x0001840002007810 */ /* 0x003fe20007ffe0ff */
[----:B----4-:R-:W-:Y:S01]  /*11260*/  IMAD.MOV.U32 R5, RZ, RZ, 0x40000040 ;  /* 0x40000040ff057424 */ /* 0x010fe200078e00ff */
[----:B------:R-:W-:Y:S01]  /*11270*/  R2UR UR4, R36 ;  /* 0x00000000240472ca */ /* 0x000fe200000e0000 */
[----:B------:R-:W-:Y:S01]  /*11280*/  UMOV UR9, 0x40000040 ;  /* 0x4000004000097882 */ /* 0x000fe20000000000 */
[----:B------:R-:W-:Y:S01]  /*11290*/  SHF.R.U32.HI R0, RZ, 0x4, R0 ;  /* 0x00000004ff007819 */ /* 0x000fe20000011600 */
[----:B------:R-:W-:Y:S01]  /*112a0*/  WARPGROUP.ARRIVE ;  /* 0x00000000000079c5 */ /* 0x000fe20000000000 */
[----:B------:R-:W-:Y:S01]  /*112b0*/  R2UR UR11, R5 ;  /* 0x00000000050b72ca */ /* 0x000fe200000e0000 */
[----:B------:R-:W-:Y:S01]  /*112c0*/  IMAD.MOV.U32 R7, RZ, RZ, 0x40000040 ;  /* 0x40000040ff077424 */ /* 0x000fe200078e00ff */
[----:B------:R-:W-:Y:S01]  /*112d0*/  LOP3.LUT R0, R0, 0x3fff, RZ, 0xc0, !PT ;  /* 0x00003fff00007812 */ /* 0x000fe200078ec0ff */
[----:B------:R-:W-:Y:S01]  /*112e0*/  UMOV UR53, 0x40000040 ;  /* 0x4000004000357882 */ /* 0x000fe20000000000 */
[----:B------:R-:W-:Y:S01]  /*112f0*/  MOV R11, UR9 ;  /* 0x00000009000b7c02 */ /* 0x000fe20008000f00 */
[----:B------:R-:W-:Y:S01]  /*11300*/  UMOV UR49, 0x40000040 ;  /* 0x4000004000317882 */ /* 0x000fe20000000000 */
[----:B------:R-:W-:Y:S01]  /*11310*/  LOP3.LUT R8, R0, 0x10000, RZ, 0xfc, !PT ;  /* 0x0001000000087812 */ /* 0x000fe200078efcff */
[----:B------:R-:W-:Y:S01]  /*11320*/  UMOV UR45, 0x40000040 ;  /* 0x40000040002d7882 */ /* 0x000fe20000000000 */
[----:B------:R-:W-:Y:S01]  /*11330*/  UMOV UR41, 0x40000040 ;  /* 0x4000004000297882 */ /* 0x000fe20000000000 */
[----:B------:R-:W-:Y:S01]  /*11340*/  ULOP3.LUT UR4, UR4, 0x10000, URZ, 0xfc, !UPT ;  /* 0x0001000004047892 */ /* 0x000fe2000f8efc3f */
[----:B------:R-:W-:Y:S01]  /*11350*/  IMAD.MOV.U32 R5, RZ, RZ, 0x40000040 ;  /* 0x40000040ff057424 */ /* 0x000fe200078e00ff */
[----:B------:R-:W-:Y:S01]  /*11360*/  UMOV UR37, 0x40000040 ;  /* 0x4000004000257882 */ /* 0x000fe20000000000 */
[----:B------:R-:W-:Y:S01]  /*11370*/  IMAD R4, R174, 0x900, R8 ;  /* 0x00000900ae047824 */ /* 0x000fe200078e0208 */
[----:B------:R-:W-:-:S02]  /*11380*/  UIADD3 UR5, UR4, 0x2, URZ ;  /* 0x0000000204057890 */ /* 0x000fc4000fffe03f */
[----:B------:R-:W-:Y:S01]  /*11390*/  UIADD3 UR52, UR4, 0x406, URZ ;  /* 0x0000040604347890 */ /* 0x000fe2000fffe03f */
[C---:B------:R-:W-:Y:S01]  /*113a0*/  VIADD R6, R4.reuse, 0x2 ;  /* 0x0000000204067836 */ /* 0x040fe20000000000 */
[----:B------:R-:W-:Y:S01]  /*113b0*/  R2UR UR10, R4 ;  /* 0x00000000040a72ca */ /* 0x000fe200000e0000 */
[----:B------:R-:W-:Y:S01]  /*113c0*/  UMOV UR8, UR4 ;  /* 0x0000000400087c82 */ /* 0x000fe20008000000 */
[----:B------:R-:W-:Y:S01]  /*113d0*/  UIADD3 UR48, UR4, 0x800, URZ ;  /* 0x0000080004307890 */ /* 0x000fe2000fffe03f */
[----:B------:R-:W-:Y:S01]  /*113e0*/  IMAD.U32 R10, RZ, RZ, UR8 ;  /* 0x00000008ff0a7e24 */ /* 0x000fe2000f8e00ff */
[----:B------:R-:W-:Y:S01]  /*113f0*/  UIADD3 UR44, UR4, 0x802, URZ ;  /* 0x00000802042c7890 */ /* 0x000fe2000fffe03f */
[----:B------:R-:W-:Y:S01]  /*11400*/  R2UR UR39, R5 ;  /* 0x00000000052772ca */ /* 0x000fe200000e0000 */
[----:B------:R-:W-:Y:S02]  /*11410*/  UIADD3 UR40, UR4, 0x804, URZ ;  /* 0x0000080404287890 */ /* 0x000fe4000fffe03f */
[----:B------:R0:W-:Y:S01]  /*11420*/  STL.64 [R1+0x30], R10 ;  /* 0x0000300a01007387 */ /* 0x0001e20000100a00 */
[----:B------:R-:W-:-:S04]  /*11430*/  UIADD3 UR36, UR4, 0x806, URZ ;  /* 0x0000080604247890 */ /* 0x000fc8000fffe03f */
[----:B------:R-:W-:Y:S01]  /*11440*/  HGMMA.64x96x16.F32 R24, gdesc[UR8], RZ, !UPT, gsb0 ;  /* 0x01600000081879f0 */ /* 0x000fe2000c0008ff */
[----:B------:R-:W-:Y:S01]  /*11450*/  R2UR UR10, R6 ;  /* 0x00000000060a72ca */ /* 0x000fe200000e0000 */
[----:B------:R-:W-:Y:S01]  /*11460*/  UMOV UR8, UR5 ;  /* 0x0000000500087c82 */ /* 0x000fe20008000000 */
[----:B------:R-:W-:Y:S01]  /*11470*/  R2UR UR11, R7 ;  /* 0x00000000070b72ca */ /* 0x000fe200000e0000 */
[----:B------:R-:W-:Y:S01]  /*11480*/  UMOV UR9, 0x40000040 ;  /* 0x4000004000097882 */ /* 0x000fe20000000000 */
[----:B------:R-:W-:Y:S01]  /*11490*/  VIADD R6, R4, 0x4 ;  /* 0x0000000404067836 */ /* 0x000fe20000000000 */
[----:B------:R-:W-:Y:S01]  /*114a0*/  MOV R7, 0x40000040 ;  /* 0x4000004000077802 */ /* 0x000fe20000000f00 */
[----:B------:R-:W-:Y:S01]  /*114b0*/  UIADD3 UR5, UR4, 0x4, URZ ;  /* 0x0000000404057890 */ /* 0x000fe2000fffe03f */
[----:B0-----:R-:W-:Y:S01]  /*114c0*/  MOV R10, UR8 ;  /* 0x00000008000a7c02 */ /* 0x001fe20008000f00 */
[----:B------:R-:W-:-:S05]  /*114d0*/  IMAD.U32 R11, RZ, RZ, UR9 ;  /* 0x00000009ff0b7e24 */ /* 0x000fca000f8e00ff */
[----:B------:R0:W-:Y:S01]  /*114e0*/  STL.64 [R1+0x28], R10 ;  /* 0x0000280a01007387 */ /* 0x0001e20000100a00 */
[----:B------:R-:W-:Y:S02]  /*114f0*/  WARPGROUP.DEPBAR.LE gsb0, 0x0 ;  /* 0x00008000000079c5 */ /* 0x000fe40000010000 */
[----:B------:R-:W-:-:S06]  /*11500*/  WARPGROUP.ARRIVE ;  /* 0x00000000000079c5 */ /* 0x000fcc0000000000 */
[----:B------:R-:W-:Y:S01]  /*11510*/  HGMMA.64x96x16.F32 R24, gdesc[UR8], R24, gsb0 ;  /* 0x01600000081879f0 */ /* 0x000fe20008000818 */
[----:B------:R-:W-:Y:S01]  /*11520*/  R2UR UR10, R6 ;  /* 0x00000000060a72ca */ /* 0x000fe200000e0000 */
[----:B------:R-:W-:Y:S01]  /*11530*/  UMOV UR8, UR5 ;  /* 0x0000000500087c82 */ /* 0x000fe20008000000 */
[----:B------:R-:W-:Y:S01]  /*11540*/  R2UR UR11, R7 ;  /* 0x00000000070b72ca */ /* 0x000fe200000e0000 */
[----:B------:R-:W-:Y:S01]  /*11550*/  UMOV UR9, 0x40000040 ;  /* 0x4000004000097882 */ /* 0x000fe20000000000 */
[----:B------:R-:W-:Y:S01]  /*11560*/  IMAD.MOV.U32 R7, RZ, RZ, 0x40000040 ;  /* 0x40000040ff077424 */ /* 0x000fe200078e00ff */
[----:B------:R-:W-:Y:S01]  /*11570*/  IADD3 R6, R4, 0x6, RZ ;  /* 0x0000000604067810 */ /* 0x000fe20007ffe0ff */
[----:B------:R-:W-:Y:S01]  /*11580*/  UIADD3 UR5, UR4, 0x6, URZ ;  /* 0x0000000604057890 */ /* 0x000fe2000fffe03f */
[----:B0-----:R-:W-:Y:S02]  /*11590*/  IMAD.U32 R10, RZ, RZ, UR8 ;  /* 0x00000008ff0a7e24 */ /* 0x001fe4000f8e00ff */
        /* <DEDUP_REMOVED lines=9> */
[----:B------:R-:W-:Y:S01]  /*11630*/  VIADD R6, R4, 0x300 ;  /* 0x0000030004067836 */ /* 0x000fe20000000000 */
[----:B------:R-:W-:Y:S01]  /*11640*/  UIADD3 UR5, UR4, 0x400, URZ ;  /* 0x0000040004057890 */ /* 0x000fe2000fffe03f */
[----:B------:R-:W-:Y:S01]  /*11650*/  IMAD.MOV.U32 R7, RZ, RZ, 0x40000040 ;  /* 0x40000040ff077424 */ /* 0x000fe200078e00ff */
        /* <DEDUP_REMOVED lines=37> */
[----:B0-----:R-:W-:Y:S01]  /*118b0*/  MOV R11, UR9 ;  /* 0x00000009000b7c02 */ /* 0x001fe20008000f00 */
[----:B------:R-:W-:Y:S02]  /*118c0*/  IMAD.MOV.U32 R7, RZ, RZ, 0x40000040 ;  /* 0x40000040ff077424 */ /* 0x000fe400078e00ff */
[----:B------:R-:W-:Y:S01]  /*118d0*/  IMAD.U32 R10, RZ, RZ, UR8 ;  /* 0x00000008ff0a7e24 */ /* 0x000fe2000f8e00ff */
[----:B------:R-:W-:-:S02]  /*118e0*/  R2UR UR54, R6 ;  /* 0x00000000063672ca */ /* 0x000fc400000e0000 */
[----:B------:R-:W-:Y:S01]  /*118f0*/  R2UR UR55, R7 ;  /* 0x00000000073772ca */ /* 0x000fe200000e0000 */
[----:B------:R-:W-:Y:S01]  /*11900*/  IMAD.MOV.U32 R7, RZ, RZ, 0x40000040 ;  /* 0x40000040ff077424 */ /* 0x000fe200078e00ff */
[----:B------:R-:W-:Y:S01]  /*11910*/  IADD3 R6, R4, 0x600, RZ ;  /* 0x0000060004067810 */ /* 0x000fe20007ffe0ff */
[----:B------:R0:W-:Y:S03]  /*11920*/  STL.64 [R1], R10 ;  /* 0x0000000a01007387 */ /* 0x0001e60000100a00 */
[----:B------:R-:W-:Y:S01]  /*11930*/  R2UR UR50, R6 ;  /* 0x00000000063272ca */ /* 0x000fe200000e0000 */
[----:B------:R-:W-:Y:S01]  /*11940*/  VIADD R6, R4, 0x602 ;  /* 0x0000060204067836 */ /* 0x000fe20000000000 */
[----:B------:R-:W-:Y:S02]  /*11950*/  R2UR UR51, R7 ;  /* 0x00000000073372ca */ /* 0x000fe400000e0000 */
[----:B------:R-:W-:-:S02]  /*11960*/  MOV R7, 0x40000040 ;  /* 0x4000004000077802 */ /* 0x000fc40000000f00 */
[----:B------:R-:W-:Y:S01]  /*11970*/  R2UR UR46, R6 ;  /* 0x00000000062e72ca */ /* 0x000fe200000e0000 */
[C---:B------:R-:W-:Y:S01]  /*11980*/  VIADD R6, R4.reuse, 0x604 ;  /* 0x0000060404067836 */ /* 0x040fe20000000000 */
[----:B------:R-:W-:Y:S01]  /*11990*/  R2UR UR47, R7 ;  /* 0x00000000072f72ca */ /* 0x000fe200000e0000 */
[----:B------:R-:W-:Y:S01]  /*119a0*/  IMAD.MOV.U32 R7, RZ, RZ, 0x40000040 ;  /* 0x40000040ff077424 */ /* 0x000fe200078e00ff */
[----:B------:R-:W-:Y:S02]  /*119b0*/  IADD3 R4, R4, 0x606, RZ ;  /* 0x0000060604047810 */ /* 0x000fe40007ffe0ff */
[----:B------:R-:W-:Y:S02]  /*119c0*/  R2UR UR42, R6 ;  /* 0x00000000062a72ca */ /* 0x000fe400000e0000 */
[----:B------:R-:W-:Y:S02]  /*119d0*/  R2UR UR43, R7 ;  /* 0x00000000072b72ca */ /* 0x000fe400000e0000 */
[----:B------:R-:W-:Y:S01]  /*119e0*/  R2UR UR38, R4 ;  /* 0x00000000042672ca */ /* 0x000fe200000e0000 */
        /* <DEDUP_REMOVED lines=19> */
[----:B0-----:R-:W-:Y:S05]  /*11b20*/  @!P0 BRA `(.L_x_624) ;  /* 0x0000000000048947 */ /* 0x001fea0003800000 */
[----:B------:R-:W-:Y:S01]  /*11b30*/  BPT.TRAP 0x1 ;  /* 0x000000040000795c */ /* 0x000fe20000300000 */
.L_x_624:
[----:B------:R-:W-:Y:S01]  /*11b40*/  IADD3 R215, R215, 0x60, -R199 ;  /* 0x00000060d7d77810 */ /* 0x000fe20007ffe8c7 */
[----:B------:R-:W-:Y:S01]  /*11b50*/  ULDC UR4, c[0x0][0x988] ;  /* 0x0002620000047ab9 */ /* 0x000fe20000000800 */
[----:B------:R-:W-:Y:S01]  /*11b60*/  P2R R6, PR, RZ, 0x1 ;  /* 0x00000001ff067803 */ /* 0x000fe20000000000 */
[----:B------:R-:W-:Y:S01]  /*11b70*/  ULDC UR38, c[0x0][0x988] ;  /* 0x0002620000267ab9 */ /* 0x000fe20000000800 */
[----:B------:R-:W-:Y:S01]  /*11b80*/  BSSY B0, `(.L_x_625) ;  /* 0x00003a7000007945 */ /* 0x000fe20003800000 */
[----:B------:R-:W-:Y:S01]  /*11b90*/  IMAD R215, R72, -0x60, R215 ;  /* 0xffffffa048d77824 */ /* 0x000fe200078e02d7 */
[-C--:B------:R-:W-:Y:S01]  /*11ba0*/  MOV R84, R87.reuse ;  /* 0x0000005700547202 */ /* 0x080fe20000000f00 */
[--C-:B------:R-:W-:Y:S01]  /*11bb0*/  IMAD.MOV.U32 R86, RZ, RZ, R87.reuse ;  /* 0x000000ffff567224 */ /* 0x100fe200078e0057 */
[----:B------:R-:W-:Y:S01]  /*11bc0*/  MOV R78, R87 ;  /* 0x00000057004e7202 */ /* 0x000fe20000000f00 */
[--C-:B------:R-:W-:Y:S01]  /*11bd0*/  IMAD.MOV.U32 R82, RZ, RZ, R87.reuse ;  /* 0x000000ffff527224 */ /* 0x100fe200078e0057 */
[C---:B------:R-:W-:Y:S01]  /*11be0*/  ISETP.GT.AND P6, PT, R215.reuse, RZ, PT ;  /* 0x000000ffd700720c */ /* 0x040fe20003fc4270 */
[--C-:B------:R-:W-:Y:S01]  /*11bf0*/  IMAD.MOV.U32 R80, RZ, RZ, R87.reuse ;  /* 0x000000ffff507224 */ /* 0x100fe200078e0057 */
[C---:B------:R-:W-:Y:S01]  /*11c00*/  ISETP.GT.AND P5, PT, R215.reuse, 0x1, PT ;  /* 0x00000001d700780c */ /* 0x040fe20003fa4270 */
[--C-:B------:R-:W-:Y:S01]  /*11c10*/  IMAD.MOV.U32 R76, RZ, RZ, R87.reuse ;  /* 0x000000ffff4c7224 */ /* 0x100fe200078e0057 */
[----:B------:R-:W-:Y:S01]  /*11c20*/  ISETP.GT.AND P4, PT, R215, 0x8, PT ;  /* 0x00000008d700780c */ /* 0x000fe20003f84270 */
[----:B------:R-:W-:Y:S01]  /*11c30*/  IMAD.MOV.U32 R74, RZ, RZ, R87 ;  /* 0x000000ffff4a7224 */ /* 0x000fe200078e0057 */
[----:B------:R-:W-:-:S02]  /*11c40*/  FSEL R24, R24, -INF , P6 ;  /* 0xff80000018187808 */ /* 0x000fc40003000000 */
[----:B------:R-:W-:Y:S02]  /*11c50*/  FSEL R91, R25, -INF , P5 ;  /* 0xff800000195b7808 */ /* 0x000fe40002800000 */
[C---:B------:R-:W-:Y:S02]  /*11c60*/  ISETP.GT.AND P3, PT, R215.reuse, 0x9, PT ;  /* 0x00000009d700780c */ /* 0x040fe40003f64270 */
[----:B------:R-:W-:Y:S02]  /*11c70*/  FSEL R85, R28, -INF , P4 ;  /* 0xff8000001c557808 */ /* 0x000fe40002000000 */
[----:B------:R-:W-:Y:S02]  /*11c80*/  FMNMX.FTZ R0, R24, R91, !PT ;  /* 0x0000005b18007209 */ /* 0x000fe40007810000 */
[----:B------:R-:W-:Y:S02]  /*11c90*/  ISETP.GT.AND P2, PT, R215, 0x10, PT ;  /* 0x00000010d700780c */ /* 0x000fe40003f44270 */
[----:B------:R-:W-:-:S02]  /*11ca0*/  FSEL R75, R29, -INF , P3 ;  /* 0xff8000001d4b7808 */ /* 0x000fc40001800000 */
[----:B------:R-:W-:Y:S02]  /*11cb0*/  FMNMX.FTZ R0, R85, R0, !PT ;  /* 0x0000000055007209 */ /* 0x000fe40007810000 */
        /* <DEDUP_REMOVED lines=17> */
[----:B------:R-:W-:Y:S01]  /*11dd0*/  FSEL R79, R40, -INF , P4 ;  /* 0xff800000284f7808 */ /* 0x000fe20002000000 */
[----:B------:R-:W-:Y:S01]  /*11de0*/  IMAD.MOV.U32 R40, RZ, RZ, R87 ;  /* 0x000000ffff287224 */ /* 0x000fe200078e0057 */
[----:B------:R-:W-:Y:S02]  /*11df0*/  FMNMX.FTZ R0, R81, R0, !PT ;  /* 0x0000000051007209 */ /* 0x000fe40007810000 */
[----:B------:R-:W-:Y:S02]  /*11e00*/  FSEL R13, R34, -INF , P2 ;  /* 0xff800000220d7808 */ /* 0x000fe40001000000 */
[----:B------:R-:W-:Y:S02]  /*11e10*/  ISETP.GT.AND P2, PT, R215, 0x28, PT ;  /* 0x00000028d700780c */ /* 0x000fe40003f44270 */
[----:B------:R-:W-:Y:S02]  /*11e20*/  FSEL R41, R41, -INF , P3 ;  /* 0xff80000029297808 */ /* 0x000fe40001800000 */
[----:B------:R-:W-:-:S02]  /*11e30*/  FMNMX.FTZ R0, R79, R0, !PT ;  /* 0x000000004f007209 */ /* 0x000fc40007810000 */
[----:B------:R-:W-:Y:S02]  /*11e40*/  FSEL R35, R35, -INF , P1 ;  /* 0xff80000023237808 */ /* 0x000fe40000800000 */
[----:B------:R-:W-:Y:S02]  /*11e50*/  ISETP.GT.AND P1, PT, R215, 0x29, PT ;  /* 0x00000029d700780c */ /* 0x000fe40003f24270 */
[----:B------:R-:W-:Y:S01]  /*11e60*/  FSEL R83, R44, -INF , P2 ;  /* 0xff8000002c537808 */ /* 0x000fe20001000000 */
[----:B------:R-:W-:Y:S01]  /*11e70*/  IMAD.MOV.U32 R44, RZ, RZ, R87 ;  /* 0x000000ffff2c7224 */ /* 0x000fe200078e0057 */
        /* <DEDUP_REMOVED lines=57> */
[----:B------:R-:W-:-:S02]  /*12210*/  FMNMX.FTZ R0, R105, R0, !PT ;  /* 0x0000000069007209 */ /* 0x000fc40007810000 */
[----:B------:R-:W-:Y:S02]  /*12220*/  FSEL R67, R67, -INF , P3 ;  /* 0xff80000043437808 */ /* 0x000fe40001800000 */
[----:B------:R-:W-:Y:S01]  /*12230*/  FMNMX.FTZ R10, R69, R0, !PT ;  /* 0x00000000450a7209 */ /* 0x000fe20007810000 */
[----:B------:R-:W-:Y:S01]  /*12240*/  IMAD.U32 R0, RZ, RZ, UR4 ;  /* 0x00000004ff007e24 */ /* 0x000fe2000f8e00ff */
[----:B------:R-:W-:Y:S02]  /*12250*/  FSEL R71, R71, -INF , P1 ;  /* 0xff80000047477808 */ /* 0x000fe40000800000 */
[-C--:B------:R-:W-:Y:S01]  /*12260*/  MOV R60, R87.reuse ;  /* 0x00000057003c7202 */ /* 0x080fe20000000f00 */
[----:B------:R-:W0:Y:S01]  /*12270*/  SHFL.BFLY PT, R5, R10, 0x2, 0x1f ;  /* 0x0c401f000a057f89 */ /* 0x000e2200000e0000 */
[-C--:B------:R-:W-:Y:S02]  /*12280*/  MOV R54, R87.reuse ;  /* 0x0000005700367202 */ /* 0x080fe40000000f00 */
[----:B------:R-:W-:-:S02]  /*12290*/  MOV R48, R87 ;  /* 0x0000005700307202 */ /* 0x000fc40000000f00 */
[----:B------:R-:W-:Y:S02]  /*122a0*/  MOV R42, R87 ;  /* 0x00000057002a7202 */ /* 0x000fe40000000f00 */
[----:B0-----:R-:W-:-:S05]  /*122b0*/  FMNMX.FTZ R12, R10, R5, !PT ;  /* 0x000000050a0c7209 */ /* 0x001fca0007810000 */
[----:B------:R-:W0:Y:S02]  /*122c0*/  SHFL.BFLY PT, R5, R12, 0x1, 0x1f ;  /* 0x0c201f000c057f89 */ /* 0x000e2400000e0000 */
[----:B0-----:R-:W-:-:S04]  /*122d0*/  FMNMX.FTZ R5, R12, R5, !PT ;  /* 0x000000050c057209 */ /* 0x001fc80007810000 */
[C---:B------:R-:W-:Y:S01]  /*122e0*/  FSETP.NEU.FTZ.AND P0, PT, R5.reuse, -INF , PT ;  /* 0xff8000000500780b */ /* 0x040fe20003f1d000 */
[----:B------:R-:W-:-:S05]  /*122f0*/  FMUL.FTZ R4, R5, R0 ;  /* 0x0000000005047220 */ /* 0x000fca0000410000 */
[----:B------:R-:W-:Y:S02]  /*12300*/  FSEL R4, R4, RZ, P0 ;  /* 0x000000ff04047208 */ /* 0x000fe40000000000 */
[----:B------:R-:W-:Y:S02]  /*12310*/  ISETP.NE.AND P0, PT, R6, RZ, PT ;  /* 0x000000ff0600720c */ /* 0x000fe40003f05270 */
[----:B------:R-:W-:Y:S01]  /*12320*/  FMNMX.FTZ R6, R7, R27, !PT ;  /* 0x0000001b07067209 */ /* 0x000fe20007810000 */
[-CC-:B------:R-:W-:Y:S01]  /*12330*/  FFMA.FTZ R61, R75, R0.reuse, -R4.reuse ;  /* 0x000000004b3d7223 */ /* 0x180fe20000010804 */
[----:B------:R-:W-:Y:S01]  /*12340*/  FSEL R75, R62, -INF , P6 ;  /* 0xff8000003e4b7808 */ /* 0x000fe20003000000 */
[--C-:B------:R-:W-:Y:S01]  /*12350*/  FFMA.FTZ R138, R77, R0, -R4.reuse ;  /* 0x000000004d8a7223 */ /* 0x100fe20000010804 */
[----:B------:R-:W-:Y:S01]  /*12360*/  FMNMX.FTZ R6, R11, R6, !PT ;  /* 0x000000060b067209 */ /* 0x000fe20007810000 */
[-CC-:B------:R-:W-:Y:S01]  /*12370*/  FFMA.FTZ R136, R3, R0.reuse, -R4.reuse ;  /* 0x0000000003887223 */ /* 0x180fe20000010804 */
[----:B------:R-:W-:Y:S01]  /*12380*/  FSEL R77, R63, -INF , P5 ;  /* 0xff8000003f4d7808 */ /* 0x000fe20002800000 */
[--C-:B------:R-:W-:Y:S01]  /*12390*/  FFMA.FTZ R3, R81, R0, -R4.reuse ;  /* 0x0000000051037223 */ /* 0x100fe20000010804 */
[----:B------:R-:W-:Y:S01]  /*123a0*/  FMNMX.FTZ R6, R31, R6, !PT ;  /* 0x000000061f067209 */ /* 0x000fe20007810000 */
[--C-:B------:R-:W-:Y:S01]  /*123b0*/  FFMA.FTZ R140, R79, R0, -R4.reuse ;  /* 0x000000004f8c7223 */ /* 0x100fe20000010804 */
[----:B------:R-:W-:Y:S01]  /*123c0*/  FSEL R81, R66, -INF , P4 ;  /* 0xff80000042517808 */ /* 0x000fe20002000000 */
[----:B------:R0:W-:Y:S01]  /*123d0*/  MUFU.EX2 R63, R3 ;  /* 0x00000003003f7308 */ /* 0x0001e20000000800 */
[----:B------:R-:W-:Y:S01]  /*123e0*/  FMNMX.FTZ R6, R13, R6, !PT ;  /* 0x000000060d067209 */ /* 0x000fe20007810000 */
[-CC-:B------:R-:W-:Y:S01]  /*123f0*/  FFMA.FTZ R156, R24, R0.reuse, -R4.reuse ;  /* 0x00000000189c7223 */ /* 0x180fe20000010804 */
[----:B------:R-:W-:Y:S01]  /*12400*/  FSEL R79, R70, -INF , P2 ;  /* 0xff800000464f7808 */ /* 0x000fe20001000000 */
[--C-:B------:R-:W-:Y:S01]  /*12410*/  FFMA.FTZ R53, R91, R0, -R4.reuse ;  /* 0x000000005b357223 */ /* 0x100fe20000010804 */
[----:B------:R-:W-:Y:S01]  /*12420*/  FMNMX.FTZ R6, R35, R6, !PT ;  /* 0x0000000623067209 */ /* 0x000fe20007810000 */
[-CC-:B------:R-:W-:Y:S01]  /*12430*/  FFMA.FTZ R158, R85, R0.reuse, -R4.reuse ;  /* 0x00000000559e7223 */ /* 0x180fe20000010804 */
[--C-:B------:R-:W-:Y:S01]  /*12440*/  FFMA.FTZ R142, R83, R0, -R4.reuse ;  /* 0x00000000538e7223 */ /* 0x100fe20000010804 */
[----:B------:R-:W-:Y:S01]  /*12450*/  MUFU.EX2 R156, R156 ;  /* 0x0000009c009c7308 */ /* 0x000fe20000000800 */
[----:B------:R-:W-:Y:S01]  /*12460*/  FMNMX.FTZ R6, R15, R6, !PT ;  /* 0x000000060f067209 */ /* 0x000fe20007810000 */
[-CC-:B------:R-:W-:Y:S01]  /*12470*/  FFMA.FTZ R73, R73, R0.reuse, -R4.reuse ;  /* 0x0000000049497223 */ /* 0x180fe20000010804 */
[-CC-:B------:R-:W-:Y:S01]  /*12480*/  FFMA.FTZ R41, R41, R0.reuse, -R4.reuse ;  /* 0x0000000029297223 */ /* 0x180fe20000010804 */
[--C-:B------:R-:W-:Y:S01]  /*12490*/  FFMA.FTZ R45, R45, R0, -R4.reuse ;  /* 0x000000002d2d7223 */ /* 0x100fe20000010804 */
[----:B------:R-:W-:Y:S01]  /*124a0*/  FMNMX.FTZ R6, R39, R6, !PT ;  /* 0x0000000627067209 */ /* 0x000fe20007810000 */
[-CC-:B------:R-:W-:Y:S01]  /*124b0*/  FFMA.FTZ R144, R89, R0.reuse, -R4.reuse ;  /* 0x0000000059907223 */ /* 0x180fe20000010804 */
[--C-:B------:R-:W-:Y:S01]  /*124c0*/  FFMA.FTZ R49, R49, R0, -R4.reuse ;  /* 0x0000000031317223 */ /* 0x100fe20000010804 */
[----:B------:R-:W1:Y:S01]  /*124d0*/  MUFU.EX2 R53, R53 ;  /* 0x0000003500357308 */ /* 0x000e620000000800 */
[----:B------:R-:W-:Y:S01]  /*124e0*/  FMNMX.FTZ R6, R21, R6, !PT ;  /* 0x0000000615067209 */ /* 0x000fe20007810000 */
[-CC-:B------:R-:W-:Y:S01]  /*124f0*/  FFMA.FTZ R146, R93, R0.reuse, -R4.reuse ;  /* 0x000000005d927223 */ /* 0x180fe20000010804 */
[-CC-:B------:R-:W-:Y:S01]  /*12500*/  FFMA.FTZ R83, R95, R0.reuse, -R4.reuse ;  /* 0x000000005f537223 */ /* 0x180fe20000010804 */
[--C-:B------:R-:W-:Y:S01]  /*12510*/  FFMA.FTZ R148, R97, R0, -R4.reuse ;  /* 0x0000000061947223 */ /* 0x100fe20000010804 */
[----:B------:R-:W-:Y:S01]  /*12520*/  FMNMX.FTZ R6, R43, R6, !PT ;  /* 0x000000062b067209 */ /* 0x000fe20007810000 */
[-CC-:B------:R-:W-:Y:S01]  /*12530*/  FFMA.FTZ R57, R57, R0.reuse, -R4.reuse ;  /* 0x0000000039397223 */ /* 0x180fe20000010804 */
[--C-:B------:R-:W-:Y:S01]  /*12540*/  FFMA.FTZ R150, R99, R0, -R4.reuse ;  /* 0x0000000063967223 */ /* 0x100fe20000010804 */
[----:B------:R-:W2:Y:S01]  /*12550*/  MUFU.EX2 R158, R158 ;  /* 0x0000009e009e7308 */ /* 0x000ea20000000800 */
[----:B------:R-:W-:Y:S01]  /*12560*/  FMNMX.FTZ R6, R25, R6, !PT ;  /* 0x0000000619067209 */ /* 0x000fe20007810000 */
[-CC-:B------:R-:W-:Y:S01]  /*12570*/  FFMA.FTZ R85, R101, R0.reuse, -R4.reuse ;  /* 0x0000000065557223 */ /* 0x180fe20000010804 */
[-CC-:B------:R-:W-:Y:S01]  /*12580*/  FFMA.FTZ R152, R103, R0.reuse, -R4.reuse ;  /* 0x0000000067987223 */ /* 0x180fe20000010804 */
[--C-:B------:R-:W-:Y:S01]  /*12590*/  FFMA.FTZ R65, R65, R0, -R4.reuse ;  /* 0x0000000041417223 */ /* 0x100fe20000010804 */
[----:B------:R-:W-:Y:S01]  /*125a0*/  FMNMX.FTZ R6, R47, R6, !PT ;  /* 0x000000062f067209 */ /* 0x000fe20007810000 */
[-CC-:B------:R-:W-:Y:S01]  /*125b0*/  FFMA.FTZ R154, R105, R0.reuse, -R4.reuse ;  /* 0x00000000699a7223 */ /* 0x180fe20000010804 */
[----:B------:R-:W-:Y:S01]  /*125c0*/  FFMA.FTZ R69, R69, R0, -R4 ;  /* 0x0000000045457223 */ /* 0x000fe20000010804 */
[----:B------:R-:W3:Y:S01]  /*125d0*/  MUFU.EX2 R61, R61 ;  /* 0x0000003d003d7308 */ /* 0x000ee20000000800 */
[----:B------:R-:W-:Y:S01]  /*125e0*/  FMNMX.FTZ R6, R29, R6, !PT ;  /* 0x000000061d067209 */ /* 0x000fe20007810000 */
[--C-:B------:R-:W-:Y:S01]  /*125f0*/  IMAD.MOV.U32 R70, RZ, RZ, R87.reuse ;  /* 0x000000ffff467224 */ /* 0x100fe200078e0057 */
[----:B------:R-:W-:Y:S01]  /*12600*/  MOV R66, R87 ;  /* 0x0000005700427202 */ /* 0x000fe20000000f00 */
[----:B------:R-:W-:Y:S01]  /*12610*/  IMAD.MOV.U32 R62, RZ, RZ, R87 ;  /* 0x000000ffff3e7224 */ /* 0x000fe200078e0057 */
[----:B------:R-:W-:-:S03]  /*12620*/  FMNMX.FTZ R6, R51, R6, !PT ;  /* 0x0000000633067209 */ /* 0x000fc60007810000 */
[----:B------:R-:W4:Y:S01]  /*12630*/  MUFU.EX2 R136, R136 ;  /* 0x0000008800887308 */ /* 0x000f220000000800 */
[----:B------:R-:W-:-:S04]  /*12640*/  FMNMX.FTZ R6, R33, R6, !PT ;  /* 0x0000000621067209 */ /* 0x000fc80007810000 */
[----:B------:R-:W-:-:S03]  /*12650*/  FMNMX.FTZ R6, R55, R6, !PT ;  /* 0x0000000637067209 */ /* 0x000fc60007810000 */
[----:B------:R-:W4:Y:S01]  /*12660*/  MUFU.EX2 R73, R73 ;  /* 0x0000004900497308 */ /* 0x000f220000000800 */
[----:B------:R-:W-:-:S04]  /*12670*/  FMNMX.FTZ R6, R37, R6, !PT ;  /* 0x0000000625067209 */ /* 0x000fc80007810000 */
[----:B------:R-:W-:-:S03]  /*12680*/  FMNMX.FTZ R6, R59, R6, !PT ;  /* 0x000000063b067209 */ /* 0x000fc60007810000 */
[----:B------:R-:W4:Y:S01]  /*12690*/  MUFU.EX2 R138, R138 ;  /* 0x0000008a008a7308 */ /* 0x000f220000000800 */
[----:B------:R-:W-:-:S04]  /*126a0*/  FMNMX.FTZ R6, R75, R6, !PT ;  /* 0x000000064b067209 */ /* 0x000fc80007810000 */
[----:B------:R-:W-:-:S03]  /*126b0*/  FMNMX.FTZ R6, R77, R6, !PT ;  /* 0x000000064d067209 */ /* 0x000fc60007810000 */
[----:B------:R-:W-:Y:S01]  /*126c0*/  MUFU.EX2 R140, R140 ;  /* 0x0000008c008c7308 */ /* 0x000fe20000000800 */
[----:B------:R-:W-:-:S04]  /*126d0*/  FMNMX.FTZ R6, R81, R6, !PT ;  /* 0x0000000651067209 */ /* 0x000fc80007810000 */
[----:B------:R-:W-:-:S03]  /*126e0*/  FMNMX.FTZ R6, R67, R6, !PT ;  /* 0x0000000643067209 */ /* 0x000fc60007810000 */
[----:B------:R-:W-:Y:S01]  /*126f0*/  MUFU.EX2 R41, R41 ;  /* 0x0000002900297308 */ /* 0x000fe20000000800 */
[----:B------:R-:W-:-:S04]  /*12700*/  FMNMX.FTZ R6, R79, R6, !PT ;  /* 0x000000064f067209 */ /* 0x000fc80007810000 */
[----:B------:R-:W-:-:S03]  /*12710*/  FMNMX.FTZ R6, R71, R6, !PT ;  /* 0x0000000647067209 */ /* 0x000fc60007810000 */
[----:B------:R-:W-:Y:S02]  /*12720*/  MUFU.EX2 R142, R142 ;  /* 0x0000008e008e7308 */ /* 0x000fe40000000800 */
[----:B0-----:R-:W0:Y:S06]  /*12730*/  SHFL.BFLY PT, R3, R6, 0x2, 0x1f ;  /* 0x0c401f0006037f89 */ /* 0x001e2c00000e0000 */
[----:B------:R-:W-:Y:S08]  /*12740*/  MUFU.EX2 R45, R45 ;  /* 0x0000002d002d7308 */ /* 0x000ff00000000800 */
[----:B------:R-:W-:Y:S08]  /*12750*/  MUFU.EX2 R144, R144 ;  /* 0x0000009000907308 */ /* 0x000ff00000000800 */
[----:B------:R-:W-:Y:S01]  /*12760*/  MUFU.EX2 R49, R49 ;  /* 0x0000003100317308 */ /* 0x000fe20000000800 */
[----:B0-----:R-:W-:-:S05]  /*12770*/  FMNMX.FTZ R10, R6, R3, !PT ;  /* 0x00000003060a7209 */ /* 0x001fca0007810000 */
[----:B------:R-:W0:Y:S02]  /*12780*/  SHFL.BFLY PT, R3, R10, 0x1, 0x1f ;  /* 0x0c201f000a037f89 */ /* 0x000e2400000e0000 */
[----:B------:R-:W-:Y:S08]  /*12790*/  MUFU.EX2 R146, R146 ;  /* 0x0000009200927308 */ /* 0x000ff00000000800 */
[----:B------:R-:W-:Y:S08]  /*127a0*/  MUFU.EX2 R83, R83 ;  /* 0x0000005300537308 */ /* 0x000ff00000000800 */
[----:B------:R-:W-:Y:S01]  /*127b0*/  MUFU.EX2 R148, R148 ;  /* 0x0000009400947308 */ /* 0x000fe20000000800 */
[----:B0-----:R-:W-:-:S07]  /*127c0*/  FMNMX.FTZ R3, R10, R3, !PT ;  /* 0x000000030a037209 */ /* 0x001fce0007810000 */
[----:B------:R-:W-:Y:S01]  /*127d0*/  MUFU.EX2 R57, R57 ;  /* 0x0000003900397308 */ /* 0x000fe20000000800 */
[C---:B------:R-:W-:Y:S01]  /*127e0*/  FSETP.NEU.FTZ.AND P1, PT, R3.reuse, -INF , PT ;  /* 0xff8000000300780b */ /* 0x040fe20003f3d000 */
[----:B------:R-:W-:-:S06]  /*127f0*/  FMUL.FTZ R20, R3, R0 ;  /* 0x0000000003147220 */ /* 0x000fcc0000410000 */
[----:B------:R-:W-:Y:S01]  /*12800*/  MUFU.EX2 R150, R150 ;  /* 0x0000009600967308 */ /* 0x000fe20000000800 */
[----:B------:R-:W-:-:S05]  /*12810*/  FSEL R20, R20, RZ, P1 ;  /* 0x000000ff14147208 */ /* 0x000fca0000800000 */
[-CC-:B------:R-:W-:Y:S01]  /*12820*/  FFMA.FTZ R157, R7, R0.reuse, -R20.reuse ;  /* 0x00000000079d7223 */ /* 0x180fe20000010814 */
[-CC-:B------:R-:W-:Y:S01]  /*12830*/  FFMA.FTZ R4, R27, R0.reuse, -R20.reuse ;  /* 0x000000001b047223 */ /* 0x180fe20000010814 */
[-CC-:B------:R-:W-:Y:S01]  /*12840*/  FFMA.FTZ R159, R11, R0.reuse, -R20.reuse ;  /* 0x000000000b9f7223 */ /* 0x180fe20000010814 */
[-CC-:B------:R-:W-:Y:S01]  /*12850*/  FFMA.FTZ R6, R31, R0.reuse, -R20.reuse ;  /* 0x000000001f067223 */ /* 0x180fe20000010814 */
[----:B-1----:R-:W-:Y:S01]  /*12860*/  FADD.FTZ R7, R156, R53 ;  /* 0x000000359c077221 */ /* 0x002fe20000010000 */
[-CC-:B------:R-:W-:Y:S01]  /*12870*/  FFMA.FTZ R137, R13, R0.reuse, -R20.reuse ;  /* 0x000000000d897223 */ /* 0x180fe20000010814 */
[----:B------:R-:W-:Y:S01]  /*12880*/  MUFU.EX2 R157, R157 ;  /* 0x0000009d009d7308 */ /* 0x000fe20000000800 */
[-CC-:B------:R-:W-:Y:S01]  /*12890*/  FFMA.FTZ R10, R35, R0.reuse, -R20.reuse ;  /* 0x00000000230a7223 */ /* 0x180fe20000010814 */
[----:B--2---:R-:W-:Y:S01]  /*128a0*/  FADD.FTZ R28, R158, R7 ;  /* 0x000000079e1c7221 */ /* 0x004fe20000010000 */
[-CC-:B------:R-:W-:Y:S01]  /*128b0*/  FFMA.FTZ R139, R15, R0.reuse, -R20.reuse ;  /* 0x000000000f8b7223 */ /* 0x180fe20000010814 */
[-CC-:B------:R-:W-:Y:S01]  /*128c0*/  FFMA.FTZ R12, R39, R0.reuse, -R20.reuse ;  /* 0x00000000270c7223 */ /* 0x180fe20000010814 */
[-C--:B-----5:R-:W-:Y:S01]  /*128d0*/  FFMA.FTZ R141, R21, R0.reuse, -R20 ;  /* 0x00000000158d7223 */ /* 0x0a0fe20000010814 */
[----:B---3--:R-:W-:Y:S01]  /*128e0*/  FADD.FTZ R7, R61, R28 ;  /* 0x0000001c3d077221 */ /* 0x008fe20000010000 */
[-CC-:B------:R-:W-:Y:S01]  /*128f0*/  FFMA.FTZ R14, R43, R0.reuse, -R20.reuse ;  /* 0x000000002b0e7223 */ /* 0x180fe20000010814 */
[----:B------:R-:W0:Y:S01]  /*12900*/  MUFU.EX2 R4, R4 ;  /* 0x0000000400047308 */ /* 0x000e220000000800 */
[-CC-:B------:R-:W-:Y:S01]  /*12910*/  FFMA.FTZ R143, R25, R0.reuse, -R20.reuse ;  /* 0x00000000198f7223 */ /* 0x180fe20000010814 */
[----:B----4-:R-:W-:Y:S01]  /*12920*/  FADD.FTZ R28, R136, R7 ;  /* 0x00000007881c7221 */ /* 0x010fe20000010000 */
[-CC-:B------:R-:W-:Y:S01]  /*12930*/  FFMA.FTZ R24, R47, R0.reuse, -R20.reuse ;  /* 0x000000002f187223 */ /* 0x180fe20000010814 */
[-CC-:B------:R-:W-:Y:S01]  /*12940*/  FFMA.FTZ R145, R29, R0.reuse, -R20.reuse ;  /* 0x000000001d917223 */ /* 0x180fe20000010814 */
[-C--:B------:R-:W-:Y:S01]  /*12950*/  FFMA.FTZ R26, R51, R0.reuse, -R20 ;  /* 0x00000000331a7223 */ /* 0x080fe20000010814 */
[----:B------:R-:W-:Y:S01]  /*12960*/  FADD.FTZ R11, R73, R28 ;  /* 0x0000001c490b7221 */ /* 0x000fe20000010000 */
[-CC-:B------:R-:W-:Y:S01]  /*12970*/  FFMA.FTZ R147, R33, R0.reuse, -R20.reuse ;  /* 0x0000000021937223 */ /* 0x180fe20000010814 */
[----:B------:R-:W1:Y:S01]  /*12980*/  MUFU.EX2 R159, R159 ;  /* 0x0000009f009f7308 */ /* 0x000e620000000800 */
[-CC-:B------:R-:W-:Y:S01]  /*12990*/  FFMA.FTZ R28, R55, R0.reuse, -R20.reuse ;  /* 0x00000000371c7223 */ /* 0x180fe20000010814 */
[----:B------:R-:W-:Y:S01]  /*129a0*/  FADD.FTZ R32, R138, R11 ;  /* 0x0000000b8a207221 */ /* 0x000fe20000010000 */
[-CC-:B------:R-:W-:Y:S01]  /*129b0*/  FFMA.FTZ R149, R37, R0.reuse, -R20.reuse ;  /* 0x0000000025957223 */ /* 0x180fe20000010814 */
[-CC-:B------:R-:W-:Y:S01]  /*129c0*/  FFMA.FTZ R59, R59, R0.reuse, -R20.reuse ;  /* 0x000000003b3b7223 */ /* 0x180fe20000010814 */
[-C--:B------:R-:W-:Y:S01]  /*129d0*/  FFMA.FTZ R75, R75, R0.reuse, -R20 ;  /* 0x000000004b4b7223 */ /* 0x080fe20000010814 */
[----:B------:R-:W-:Y:S01]  /*129e0*/  FADD.FTZ R11, R63, R32 ;  /* 0x000000203f0b7221 */ /* 0x000fe20000010000 */
[-C--:B------:R-:W-:Y:S01]  /*129f0*/  FFMA.FTZ R77, R77, R0.reuse, -R20 ;  /* 0x000000004d4d7223 */ /* 0x080fe20000010814 */
[----:B------:R-:W2:Y:S01]  /*12a00*/  MUFU.EX2 R6, R6 ;  /* 0x0000000600067308 */ /* 0x000ea20000000800 */
[----:B0-----:R-:W-:Y:S01]  /*12a10*/  FADD.FTZ R30, R157, R4 ;  /* 0x000000049d1e7221 */ /* 0x001fe20000010000 */
[-CC-:B------:R-:W-:Y:S01]  /*12a20*/  FFMA.FTZ R81, R81, R0.reuse, -R20.reuse ;  /* 0x0000000051517223 */ /* 0x180fe20000010814 */
[-CC-:B------:R-:W-:Y:S01]  /*12a30*/  FFMA.FTZ R67, R67, R0.reuse, -R20.reuse ;  /* 0x0000000043437223 */ /* 0x180fe20000010814 */
[-CC-:B------:R-:W-:Y:S01]  /*12a40*/  FFMA.FTZ R79, R79, R0.reuse, -R20.reuse ;  /* 0x000000004f4f7223 */ /* 0x180fe20000010814 */
[----:B------:R-:W-:Y:S01]  /*12a50*/  FFMA.FTZ R71, R71, R0, -R20 ;  /* 0x0000000047477223 */ /* 0x000fe20000010814 */
[----:B------:R-:W-:Y:S01]  /*12a60*/  F2FP.F16.F32.PACK_AB R157, R4, R157 ;  /* 0x0000009d049d723e */ /* 0x000fe200000000ff */
[--C-:B------:R-:W-:Y:S01]  /*12a70*/  IMAD.MOV.U32 R55, RZ, RZ, R87.reuse ;  /* 0x000000ffff377224 */ /* 0x100fe200078e0057 */
[----:B------:R-:W0:Y:S01]  /*12a80*/  MUFU.EX2 R137, R137 ;  /* 0x0000008900897308 */ /* 0x000e220000000800 */
[----:B-1----:R-:W-:Y:S01]  /*12a90*/  FADD.FTZ R7, R159, R30 ;  /* 0x0000001e9f077221 */ /* 0x002fe20000010000 */
[----:B------:R-:W-:Y:S01]  /*12aa0*/  F2FP.F16.F32.PACK_AB R156, R53, R156 ;  /* 0x0000009c359c723e */ /* 0x000fe200000000ff */
[--C-:B------:R-:W-:Y:S01]  /*12ab0*/  IMAD.MOV.U32 R53, RZ, RZ, R87.reuse ;  /* 0x000000ffff357224 */ /* 0x100fe200078e0057 */
[----:B------:R-:W-:Y:S01]  /*12ac0*/  F2FP.F16.F32.PACK_AB R158, R61, R158 ;  /* 0x0000009e3d9e723e */ /* 0x000fe200000000ff */
[--C-:B------:R-:W-:Y:S01]  /*12ad0*/  IMAD.MOV.U32 R61, RZ, RZ, R87.reuse ;  /* 0x000000ffff3d7224 */ /* 0x100fe200078e0057 */
[----:B------:R-:W-:Y:S01]  /*12ae0*/  F2FP.F16.F32.PACK_AB R136, R73, R136 ;  /* 0x000000884988723e */ /* 0x000fe200000000ff */
[----:B------:R-:W-:Y:S01]  /*12af0*/  IMAD.MOV.U32 R73, RZ, RZ, R87 ;  /* 0x000000ffff497224 */ /* 0x000fe200078e0057 */
[----:B------:R-:W1:Y:S01]  /*12b00*/  MUFU.EX2 R10, R10 ;  /* 0x0000000a000a7308 */ /* 0x000e620000000800 */
[C---:B--2---:R-:W-:Y:S01]  /*12b10*/  FADD.FTZ R30, R6.reuse, R7 ;  /* 0x00000007061e7221 */ /* 0x044fe20000010000 */
[----:B------:R-:W-:Y:S01]  /*12b20*/  F2FP.F16.F32.PACK_AB R159, R6, R159 ;  /* 0x0000009f069f723e */ /* 0x000fe200000000ff */
[--C-:B------:R-:W-:Y:S01]  /*12b30*/  IMAD.MOV.U32 R47, RZ, RZ, R87.reuse ;  /* 0x000000ffff2f7224 */ /* 0x100fe200078e0057 */
[----:B------:R-:W-:Y:S01]  /*12b40*/  F2FP.F16.F32.PACK_AB R138, R63, R138 ;  /* 0x0000008a3f8a723e */ /* 0x000fe200000000ff */
[--C-:B------:R-:W-:Y:S01]  /*12b50*/  IMAD.MOV.U32 R43, RZ, RZ, R87.reuse ;  /* 0x000000ffff2b7224 */ /* 0x100fe200078e0057 */
[-C--:B------:R-:W-:Y:S01]  /*12b60*/  MOV R63, R87.reuse ;  /* 0x00000057003f7202 */ /* 0x080fe20000000f00 */
[----:B------:R-:W-:Y:S01]  /*12b70*/  IMAD.MOV.U32 R37, RZ, RZ, R87 ;  /* 0x000000ffff257224 */ /* 0x000fe200078e0057 */
[----:B------:R-:W2:Y:S01]  /*12b80*/  MUFU.EX2 R139, R139 ;  /* 0x0000008b008b7308 */ /* 0x000ea20000000800 */
[----:B0-----:R-:W-:Y:S01]  /*12b90*/  FADD.FTZ R7, R137, R30 ;  /* 0x0000001e89077221 */ /* 0x001fe20000010000 */
[----:B------:R-:W-:Y:S01]  /*12ba0*/  FADD.FTZ R30, R140, R11 ;  /* 0x0000000b8c1e7221 */ /* 0x000fe20000010000 */
[C---:B------:R-:W-:Y:S01]  /*12bb0*/  F2FP.F16.F32.PACK_AB R140, R41.reuse, R140 ;  /* 0x0000008c298c723e */ /* 0x040fe200000000ff */
[--C-:B------:R-:W-:Y:S01]  /*12bc0*/  IMAD.MOV.U32 R35, RZ, RZ, R87.reuse ;  /* 0x000000ffff237224 */ /* 0x100fe200078e0057 */
[-C--:B------:R-:W-:Y:S01]  /*12bd0*/  MOV R51, R87.reuse ;  /* 0x0000005700337202 */ /* 0x080fe20000000f00 */
[----:B------:R-:W-:Y:S01]  /*12be0*/  IMAD.MOV.U32 R31, RZ, RZ, R87 ;  /* 0x000000ffff1f7224 */ /* 0x000fe200078e0057 */
[----:B------:R-:W-:Y:S01]  /*12bf0*/  MOV R39, R87 ;  /* 0x0000005700277202 */ /* 0x000fe20000000f00 */
[----:B------:R-:W0:Y:S01]  /*12c00*/  MUFU.EX2 R12, R12 ;  /* 0x0000000c000c7308 */ /* 0x000e220000000800 */
[C---:B-1----:R-:W-:Y:S01]  /*12c10*/  FADD.FTZ R32, R10.reuse, R7 ;  /* 0x000000070a207221 */ /* 0x042fe20000010000 */
[----:B------:R-:W-:Y:S01]  /*12c20*/  FADD.FTZ R7, R41, R30 ;  /* 0x0000001e29077221 */ /* 0x000fe20000010000 */
[----:B------:R-:W-:Y:S01]  /*12c30*/  IADD3 R30, R9, 0x2a840, RZ ;  /* 0x0002a840091e7810 */ /* 0x000fe20007ffe0ff */
[----:B------:R-:W-:Y:S01]  /*12c40*/  IMAD.MOV.U32 R41, RZ, RZ, R87 ;  /* 0x000000ffff297224 */ /* 0x000fe200078e0057 */
[----:B------:R-:W-:Y:S01]  /*12c50*/  F2FP.F16.F32.PACK_AB R137, R10, R137 ;  /* 0x000000890a89723e */ /* 0x000fe200000000ff */
[----:B------:R-:W-:Y:S01]  /*12c60*/  FADD.FTZ R34, R142, R7 ;  /* 0x000000078e227221 */ /* 0x000fe20000010000 */
[----:B------:R-:W-:Y:S01]  /*12c70*/  PRMT R7, R183, 0x654, R30 ;  /* 0x00000654b7077816 */ /* 0x000fe2000000001e */
[----:B------:R-:W1:Y:S01]  /*12c80*/  MUFU.EX2 R141, R141 ;  /* 0x0000008d008d7308 */ /* 0x000e620000000800 */
[----:B--2---:R-:W-:Y:S01]  /*12c90*/  FADD.FTZ R9, R139, R32 ;  /* 0x000000208b097221 */ /* 0x004fe20000010000 */
[C---:B------:R-:W-:Y:S01]  /*12ca0*/  F2FP.F16.F32.PACK_AB R142, R45.reuse, R142 ;  /* 0x0000008e2d8e723e */ /* 0x040fe200000000ff */
[----:B------:R1:W-:Y:S01]  /*12cb0*/  SYNCS.ARRIVE.TRANS64.RED.A1T0 RZ, [R7+URZ], RZ ;  /* 0x000000ff07ff79a7 */ /* 0x0003e2000810043f */
[-C--:B------:R-:W-:Y:S01]  /*12cc0*/  MOV R33, R87.reuse ;  /* 0x0000005700217202 */ /* 0x080fe20000000f00 */
[--C-:B------:R-:W-:Y:S01]  /*12cd0*/  IMAD.MOV.U32 R29, RZ, RZ, R87.reuse ;  /* 0x000000ffff1d7224 */ /* 0x100fe200078e0057 */
[----:B------:R-:W-:Y:S01]  /*12ce0*/  MOV R27, R87 ;  /* 0x00000057001b7202 */ /* 0x000fe20000000f00 */
[----:B------:R-:W-:Y:S01]  /*12cf0*/  IMAD.MOV.U32 R25, RZ, RZ, R87 ;  /* 0x000000ffff197224 */ /* 0x000fe200078e0057 */
[----:B------:R-:W2:Y:S01]  /*12d00*/  MUFU.EX2 R14, R14 ;  /* 0x0000000e000e7308 */ /* 0x000ea20000000800 */
[C---:B0-----:R-:W-:Y:S01]  /*12d10*/  FADD.FTZ R32, R12.reuse, R9 ;  /* 0x000000090c207221 */ /* 0x041fe20000010000 */
[----:B------:R-:W-:Y:S01]  /*12d20*/  FADD.FTZ R9, R45, R34 ;  /* 0x000000222d097221 */ /* 0x000fe20000010000 */
[----:B------:R-:W-:Y:S01]  /*12d30*/  F2FP.F16.F32.PACK_AB R139, R12, R139 ;  /* 0x0000008b0c8b723e */ /* 0x000fe200000000ff */
[----:B------:R-:W-:Y:S01]  /*12d40*/  VIADD R12, R72, 0xfffffffe ;  /* 0xfffffffe480c7836 */ /* 0x000fe20000000000 */
[-C--:B------:R-:W-:Y:S01]  /*12d50*/  MOV R72, R87.reuse ;  /* 0x0000005700487202 */ /* 0x080fe20000000f00 */
[----:B------:R-:W-:Y:S01]  /*12d60*/  FADD.FTZ R34, R144, R9 ;  /* 0x0000000990227221 */ /* 0x000fe20000010000 */
[----:B------:R-:W-:Y:S01]  /*12d70*/  F2FP.F16.F32.PACK_AB R144, R49, R144 ;  /* 0x000000903190723e */ /* 0x000fe200000000ff */
[----:B------:R-:W0:Y:S01]  /*12d80*/  MUFU.EX2 R143, R143 ;  /* 0x0000008f008f7308 */ /* 0x000e220000000800 */
[----:B-1----:R-:W-:Y:S01]  /*12d90*/  FADD.FTZ R7, R141, R32 ;  /* 0x000000208d077221 */ /* 0x002fe20000010000 */
[----:B------:R-:W-:Y:S01]  /*12da0*/  FADD.FTZ R9, R49, R34 ;  /* 0x0000002231097221 */ /* 0x000fe20000010000 */
[----:B------:R-:W-:Y:S01]  /*12db0*/  ISETP.GE.AND P1, PT, R12, R182, PT ;  /* 0x000000b60c00720c */ /* 0x000fe20003f26270 */
[----:B------:R-:W-:Y:S01]  /*12dc0*/  IMAD.MOV.U32 R49, RZ, RZ, R87 ;  /* 0x000000ffff317224 */ /* 0x000fe200078e0057 */
[----:B------:R-:W-:Y:S01]  /*12dd0*/  MOV R45, R87 ;  /* 0x00000057002d7202 */ /* 0x000fe20000000f00 */
[----:B------:R-:W-:Y:S01]  /*12de0*/  FADD.FTZ R36, R146, R9 ;  /* 0x0000000992247221 */ /* 0x000fe20000010000 */
[C---:B------:R-:W-:Y:S01]  /*12df0*/  F2FP.F16.F32.PACK_AB R146, R83.reuse, R146 ;  /* 0x000000925392723e */ /* 0x040fe200000000ff */
[----:B------:R-:W1:Y:S01]  /*12e00*/  MUFU.EX2 R24, R24 ;  /* 0x0000001800187308 */ /* 0x000e620000000800 */
[C---:B--2---:R-:W-:Y:S01]  /*12e10*/  FADD.FTZ R32, R14.reuse, R7 ;  /* 0x000000070e207221 */ /* 0x044fe20000010000 */
[----:B------:R-:W-:Y:S01]  /*12e20*/  FADD.FTZ R9, R83, R36 ;  /* 0x0000002453097221 */ /* 0x000fe20000010000 */
[----:B------:R-:W-:Y:S01]  /*12e30*/  F2FP.F16.F32.PACK_AB R141, R14, R141 ;  /* 0x0000008d0e8d723e */ /* 0x000fe200000000ff */
[----:B------:R-:W-:-:S04]  /*12e40*/  IMAD.MOV.U32 R83, RZ, RZ, R87 ;  /* 0x000000ffff537224 */ /* 0x000fc800078e0057 */
[----:B------:R-:W2:Y:S01]  /*12e50*/  MUFU.EX2 R145, R145 ;  /* 0x0000009100917308 */ /* 0x000ea20000000800 */
[----:B0-----:R-:W-:-:S07]  /*12e60*/  FADD.FTZ R7, R143, R32 ;  /* 0x000000208f077221 */ /* 0x001fce0000010000 */
[----:B------:R-:W0:Y:S01]  /*12e70*/  MUFU.EX2 R26, R26 ;  /* 0x0000001a001a7308 */ /* 0x000e220000000800 */
[C---:B-1----:R-:W-:Y:S01]  /*12e80*/  FADD.FTZ R34, R24.reuse, R7 ;  /* 0x0000000718227221 */ /* 0x042fe20000010000 */
[----:B------:R-:W-:Y:S02]  /*12e90*/  F2FP.F16.F32.PACK_AB R143, R24, R143 ;  /* 0x0000008f188f723e */ /* 0x000fe400000000ff */
[----:B------:R-:W-:-:S04]  /*12ea0*/  MOV R24, R87 ;  /* 0x0000005700187202 */ /* 0x000fc80000000f00 */
[----:B------:R-:W1:Y:S01]  /*12eb0*/  MUFU.EX2 R147, R147 ;  /* 0x0000009300937308 */ /* 0x000e620000000800 */
[----:B--2---:R-:W-:Y:S01]  /*12ec0*/  FADD.FTZ R7, R145, R34 ;  /* 0x0000002291077221 */ /* 0x004fe20000010000 */
[----:B------:R-:W-:Y:S01]  /*12ed0*/  FADD.FTZ R34, R148, R9 ;  /* 0x0000000994227221 */ /* 0x000fe20000010000 */
[----:B------:R-:W-:-:S03]  /*12ee0*/  F2FP.F16.F32.PACK_AB R148, R57, R148 ;  /* 0x000000943994723e */ /* 0x000fc600000000ff */
[----:B------:R-:W-:Y:S01]  /*12ef0*/  FADD.FTZ R9, R57, R34 ;  /* 0x0000002239097221 */ /* 0x000fe20000010000 */
[----:B------:R-:W-:Y:S01]  /*12f00*/  MOV R57, R87 ;  /* 0x0000005700397202 */ /* 0x000fe20000000f00 */
[----:B------:R-:W2:Y:S01]  /*12f10*/  MUFU.EX2 R28, R28 ;  /* 0x0000001c001c7308 */ /* 0x000ea20000000800 */
[----:B0-----:R-:W-:Y:S01]  /*12f20*/  FADD.FTZ R20, R26, R7 ;  /* 0x000000071a147221 */ /* 0x001fe20000010000 */
[----:B------:R-:W-:Y:S01]  /*12f30*/  FADD.FTZ R36, R150, R9 ;  /* 0x0000000996247221 */ /* 0x000fe20000010000 */
[----:B------:R-:W-:Y:S01]  /*12f40*/  F2FP.F16.F32.PACK_AB R145, R26, R145 ;  /* 0x000000911a91723e */ /* 0x000fe200000000ff */
[----:B------:R-:W-:-:S04]  /*12f50*/  IMAD.MOV.U32 R26, RZ, RZ, R87 ;  /* 0x000000ffff1a7224 */ /* 0x000fc800078e0057 */
[----:B------:R-:W0:Y:S01]  /*12f60*/  MUFU.EX2 R149, R149 ;  /* 0x0000009500957308 */ /* 0x000e220000000800 */
[----:B-1----:R-:W-:-:S07]  /*12f70*/  FADD.FTZ R7, R147, R20 ;  /* 0x0000001493077221 */ /* 0x002fce0000010000 */
[----:B------:R-:W1:Y:S01]  /*12f80*/  MUFU.EX2 R85, R85 ;  /* 0x0000005500557308 */ /* 0x000e620000000800 */
[C---:B--2---:R-:W-:Y:S01]  /*12f90*/  FADD.FTZ R34, R28.reuse, R7 ;  /* 0x000000071c227221 */ /* 0x044fe20000010000 */
[----:B------:R-:W-:Y:S01]  /*12fa0*/  F2FP.F16.F32.PACK_AB R147, R28, R147 ;  /* 0x000000931c93723e */ /* 0x000fe200000000ff */
[----:B------:R-:W-:-:S05]  /*12fb0*/  IMAD.MOV.U32 R28, RZ, RZ, R87 ;  /* 0x000000ffff1c7224 */ /* 0x000fca00078e0057 */
[----:B------:R2:W3:Y:S01]  /*12fc0*/  MUFU.EX2 R30, R59 ;  /* 0x0000003b001e7308 */ /* 0x0004e20000000800 */
[----:B0-----:R-:W-:-:S07]  /*12fd0*/  FADD.FTZ R7, R149, R34 ;  /* 0x0000002295077221 */ /* 0x001fce0000010000 */
[----:B------:R-:W0:Y:S01]  /*12fe0*/  MUFU.EX2 R152, R152 ;  /* 0x0000009800987308 */ /* 0x000e220000000800 */
[C---:B-1----:R-:W-:Y:S01]  /*12ff0*/  FADD.FTZ R9, R85.reuse, R36 ;  /* 0x0000002455097221 */ /* 0x042fe20000010000 */
[----:B------:R-:W-:Y:S01]  /*13000*/  F2FP.F16.F32.PACK_AB R150, R85, R150 ;  /* 0x000000965596723e */ /* 0x000fe200000000ff */
[--C-:B------:R-:W-:Y:S02]  /*13010*/  IMAD.MOV.U32 R85, RZ, RZ, R87.reuse ;  /* 0x000000ffff557224 */ /* 0x100fe400078e0057 */
[----:B--2---:R-:W-:-:S03]  /*13020*/  IMAD.MOV.U32 R59, RZ, RZ, R87 ;  /* 0x000000ffff3b7224 */ /* 0x004fc600078e0057 */
[----:B------:R-:W1:Y:S01]  /*13030*/  MUFU.EX2 R75, R75 ;  /* 0x0000004b004b7308 */ /* 0x000e620000000800 */
[C---:B---3--:R-:W-:Y:S01]  /*13040*/  FADD.FTZ R34, R30.reuse, R7 ;  /* 0x000000071e227221 */ /* 0x048fe20000010000 */
[----:B------:R-:W-:Y:S02]  /*13050*/  F2FP.F16.F32.PACK_AB R149, R30, R149 ;  /* 0x000000951e95723e */ /* 0x000fe400000000ff */
[----:B------:R-:W-:-:S04]  /*13060*/  MOV R30, R87 ;  /* 0x00000057001e7202 */ /* 0x000fc80000000f00 */
[----:B------:R-:W2:Y:S01]  /*13070*/  MUFU.EX2 R65, R65 ;  /* 0x0000004100417308 */ /* 0x000ea20000000800 */
[----:B0-----:R-:W-:-:S07]  /*13080*/  FADD.FTZ R36, R152, R9 ;  /* 0x0000000998247221 */ /* 0x001fce0000010000 */
[----:B------:R0:W3:Y:S01]  /*13090*/  MUFU.EX2 R32, R77 ;  /* 0x0000004d00207308 */ /* 0x0000e20000000800 */
[----:B-1----:R-:W-:-:S07]  /*130a0*/  FADD.FTZ R7, R75, R34 ;  /* 0x000000224b077221 */ /* 0x002fce0000010000 */
[----:B------:R-:W1:Y:S01]  /*130b0*/  MUFU.EX2 R154, R154 ;  /* 0x0000009a009a7308 */ /* 0x000e620000000800 */
[C---:B--2---:R-:W-:Y:S01]  /*130c0*/  FADD.FTZ R9, R65.reuse, R36 ;  /* 0x0000002441097221 */ /* 0x044fe20000010000 */
[----:B------:R-:W-:Y:S01]  /*130d0*/  F2FP.F16.F32.PACK_AB R152, R65, R152 ;  /* 0x000000984198723e */ /* 0x000fe200000000ff */
[--C-:B0-----:R-:W-:Y:S02]  /*130e0*/  IMAD.MOV.U32 R77, RZ, RZ, R87.reuse ;  /* 0x000000ffff4d7224 */ /* 0x101fe400078e0057 */
[----:B------:R-:W-:-:S03]  /*130f0*/  IMAD.MOV.U32 R65, RZ, RZ, R87 ;  /* 0x000000ffff417224 */ /* 0x000fc600078e0057 */
[----:B------:R-:W0:Y:S01]  /*13100*/  MUFU.EX2 R81, R81 ;  /* 0x0000005100517308 */ /* 0x000e220000000800 */
[C---:B---3--:R-:W-:Y:S01]  /*13110*/  FADD.FTZ R36, R32.reuse, R7 ;  /* 0x0000000720247221 */ /* 0x048fe20000010000 */
[----:B------:R-:W-:Y:S01]  /*13120*/  F2FP.F16.F32.PACK_AB R151, R32, R75 ;  /* 0x0000004b2097723e */ /* 0x000fe200000000ff */
[----:B------:R-:W-:Y:S01]  /*13130*/  IMAD.MOV.U32 R32, RZ, RZ, R87 ;  /* 0x000000ffff207224 */ /* 0x000fe200078e0057 */
[----:B------:R-:W-:-:S04]  /*13140*/  MOV R75, R87 ;  /* 0x00000057004b7202 */ /* 0x000fc80000000f00 */
[----:B------:R2:W3:Y:S01]  /*13150*/  MUFU.EX2 R20, R67 ;  /* 0x0000004300147308 */ /* 0x0004e20000000800 */
[----:B-1----:R-:W-:-:S07]  /*13160*/  FADD.FTZ R38, R154, R9 ;  /* 0x000000099a267221 */ /* 0x002fce0000010000 */
[----:B------:R-:W1:Y:S01]  /*13170*/  MUFU.EX2 R79, R79 ;  /* 0x0000004f004f7308 */ /* 0x000e620000000800 */
[----:B0-----:R-:W-:Y:S01]  /*13180*/  FADD.FTZ R9, R81, R36 ;  /* 0x0000002451097221 */ /* 0x001fe20000010000 */
[----:B--2---:R-:W-:Y:S01]  /*13190*/  IMAD.MOV.U32 R67, RZ, RZ, R87 ;  /* 0x000000ffff437224 */ /* 0x004fe200078e0057 */
[----:B------:R-:W-:-:S05]  /*131a0*/  MOV R36, R87 ;  /* 0x0000005700247202 */ /* 0x000fca0000000f00 */
[----:B------:R-:W0:Y:S01]  /*131b0*/  MUFU.EX2 R69, R69 ;  /* 0x0000004500457308 */ /* 0x000e220000000800 */
[C---:B---3--:R-:W-:Y:S01]  /*131c0*/  FADD.FTZ R4, R20.reuse, R9 ;  /* 0x0000000914047221 */ /* 0x048fe20000010000 */
[----:B------:R-:W-:Y:S02]  /*131d0*/  F2FP.F16.F32.PACK_AB R153, R20, R81 ;  /* 0x000000511499723e */ /* 0x000fe400000000ff */
[----:B------:R-:W-:-:S04]  /*131e0*/  MOV R81, R87 ;  /* 0x0000005700517202 */ /* 0x000fc80000000f00 */
[----:B------:R2:W3:Y:S01]  /*131f0*/  MUFU.EX2 R34, R71 ;  /* 0x0000004700227308 */ /* 0x0004e20000000800 */
[----:B-1----:R-:W-:Y:S01]  /*13200*/  FADD.FTZ R9, R79, R4 ;  /* 0x000000044f097221 */ /* 0x002fe20000010000 */
[----:B------:R-:W-:Y:S02]  /*13210*/  IMAD.MOV.U32 R4, RZ, RZ, 0x3f800000 ;  /* 0x3f800000ff047424 */ /* 0x000fe400078e00ff */
[C---:B0-----:R-:W-:Y:S01]  /*13220*/  FADD.FTZ R7, R69.reuse, R38 ;  /* 0x0000002645077221 */ /* 0x041fe20000010000 */
[----:B------:R-:W-:Y:S01]  /*13230*/  F2FP.F16.F32.PACK_AB R154, R69, R154 ;  /* 0x0000009a459a723e */ /* 0x000fe200000000ff */
[--C-:B--2---:R-:W-:Y:S01]  /*13240*/  IMAD.MOV.U32 R71, RZ, RZ, R87.reuse ;  /* 0x000000ffff477224 */ /* 0x104fe200078e0057 */
[----:B------:R-:W-:Y:S01]  /*13250*/  MOV R69, R87 ;  /* 0x0000005700457202 */ /* 0x000fe20000000f00 */
[----:B------:R-:W-:Y:S02]  /*13260*/  IMAD.MOV.U32 R38, RZ, RZ, R87 ;  /* 0x000000ffff267224 */ /* 0x000fe400078e0057 */
[C---:B---3--:R-:W-:Y:S01]  /*13270*/  FADD.FTZ R6, R34.reuse, R9 ;  /* 0x0000000922067221 */ /* 0x048fe20000010000 */
[----:B------:R-:W-:Y:S01]  /*13280*/  F2FP.F16.F32.PACK_AB R155, R34, R79 ;  /* 0x0000004f229b723e */ /* 0x000fe200000000ff */
[--C-:B------:R-:W-:Y:S01]  /*13290*/  IMAD.MOV.U32 R79, RZ, RZ, R87.reuse ;  /* 0x000000ffff4f7224 */ /* 0x100fe200078e0057 */
[----:B------:R-:W-:Y:S01]  /*132a0*/  MOV R9, 0x3f800000 ;  /* 0x3f80000000097802 */ /* 0x000fe20000000f00 */
[----:B------:R-:W-:Y:S01]  /*132b0*/  IMAD.MOV.U32 R34, RZ, RZ, R87 ;  /* 0x000000ffff227224 */ /* 0x000fe200078e0057 */
[----:B------:R-:W-:Y:S06]  /*132c0*/  @!P1 BRA `(.L_x_626) ;  /* 0x0000002000c89947 */ /* 0x000fec0003800000 */
[----:B------:R-:W-:Y:S01]  /*132d0*/  IMAD.MOV.U32 R13, RZ, RZ, R3 ;  /* 0x000000ffff0d7224 */ /* 0x000fe200078e0003 */
[----:B------:R-:W-:Y:S01]  /*132e0*/  MOV R10, R181 ;  /* 0x000000b5000a7202 */ /* 0x000fe20000000f00 */
[----:B------:R-:W-:Y:S01]  /*132f0*/  IMAD.MOV.U32 R14, RZ, RZ, R5 ;  /* 0x000000ffff0e7224 */ /* 0x000fe200078e0005 */
[----:B------:R-:W-:Y:S01]  /*13300*/  CS2R R86, SRZ ;  /* 0x0000000000567805 */ /* 0x000fe2000001ff00 */
[----:B------:R-:W-:Y:S01]  /*13310*/  IMAD.MOV.U32 R11, RZ, RZ, R174 ;  /* 0x000000ffff0b7224 */ /* 0x000fe200078e00ae */
        /* <DEDUP_REMOVED lines=31> */
[----:B------:R-:W-:-:S07]  /*13510*/  CS2R R24, SRZ ;  /* 0x0000000000187805 */ /* 0x000fce000001ff00 */
.L_x_639:
[----:B------:R-:W-:-:S04]  /*13520*/  ISETP.NE.AND P1, PT, R11, 0x1, PT ;  /* 0x000000010b00780c */ /* 0x000fc80003f25270 */
[----:B------:R-:W-:-:S04]  /*13530*/  SEL R181, RZ, 0x1, P1 ;  /* 0x00000001ffb57807 */ /* 0x000fc80000800000 */
[----:B------:R-:W-:Y:S01]  /*13540*/  LOP3.LUT R181, R10, R181, RZ, 0x3c, !PT ;  /* 0x000000b50ab57212 */ /* 0x000fe200078e3cff */
[----:B------:R-:W-:Y:S06]  /*13550*/  @!P0 BRA `(.L_x_627) ;  /* 0x0000000000048947 */ /* 0x000fec0003800000 */
[----:B------:R-:W-:Y:S01]  /*13560*/  BPT.TRAP 0x1 ;  /* 0x000000040000795c */ /* 0x000fe20000300000 */
.L_x_627:
[----:B------:R-:W-:Y:S02]  /*13570*/  IADD3 R174, R11, 0x1, RZ ;  /* 0x000000010bae7810 */ /* 0x000fe40007ffe0ff */
[----:B------:R-:W-:Y:S02]  /*13580*/  SHF.L.U32 R0, R181, 0x1f, RZ ;  /* 0x0000001fb5007819 */ /* 0x000fe400000006ff */
[----:B------:R-:W-:-:S04]  /*13590*/  ISETP.NE.AND P1, PT, R174, 0x2, PT ;  /* 0x00000002ae00780c */ /* 0x000fc80003f25270 */
[----:B------:R-:W-:-:S05]  /*135a0*/  SEL R174, R174, RZ, P1 ;  /* 0x000000ffaeae7207 */ /* 0x000fca0000800000 */
[----:B------:R-:W-:-:S04]  /*135b0*/  IMAD R15, R174, 0x8, R2 ;  /* 0x00000008ae0f7824 */ /* 0x000fc800078e0202 */
[----:B------:R0:W1:Y:S01]  /*135c0*/  SYNCS.PHASECHK.TRANS64.TRYWAIT P1, [R15+URZ+0x2a830], R0 ;  /* 0x02a830000f0075a7 */ /* 0x000062000802017f */
[----:B------:R-:W-:Y:S05]  /*135d0*/  @!P0 BRA `(.L_x_628) ;  /* 0x0000000000048947 */ /* 0x000fea0003800000 */
[----:B------:R-:W-:Y:S01]  /*135e0*/  BPT.TRAP 0x1 ;  /* 0x000000040000795c */ /* 0x000fe20000300000 */
.L_x_628:
[----:B------:R-:W-:Y:S01]  /*135f0*/  IMAD R94, R174, 0x900, R8 ;  /* 0x00000900ae5e7824 */ /* 0x000fe200078e0208 */
[----:B------:R-:W-:Y:S03]  /*13600*/  BSSY B1, `(.L_x_629) ;  /* 0x0000006000017945 */ /* 0x000fe60003800000 */
[C---:B------:R-:W-:Y:S01]  /*13610*/  VIADD R92, R94.reuse, 0x2 ;  /* 0x000000025e5c7836 */ /* 0x040fe20000000000 */
[----:B------:R-:W-:Y:S01]  /*13620*/  IADD3 R91, R94, 0x4, RZ ;  /* 0x000000045e5b7810 */ /* 0x000fe20007ffe0ff */
[----:B-1----:R-:W-:Y:S06]  /*13630*/  @P1 BRA `(.L_x_630) ;  /* 0x0000000000081947 */ /* 0x002fec0003800000 */
[----:B------:R-:W1:Y:S02]  /*13640*/  SYNCS.PHASECHK.TRANS64.TRYWAIT P1, [R15+URZ+0x2a830], R0 ;  /* 0x02a830000f0075a7 */ /* 0x000e64000802017f */
[----:B-1----:R-:W-:Y:S05]  /*13650*/  @!P1 BRA `(.L_x_631) ;  /* 0x000000d800809947 */ /* 0x002fea0003800000 */
.L_x_630:
[----:B------:R-:W-:Y:S05]  /*13660*/  BSYNC B1 ;  /* 0x0000000000017941 */ /* 0x000fea0003800000 */
.L_x_629:
[----:B------:R-:W2:Y:S04]  /*13670*/  LDL.64 R96, [R1+0x30] ;  /* 0x0000300001607983 */ /* 0x000ea80000100a00 */
[----:B------:R3:W-:Y:S04]  /*13680*/  STL.64 [R1+0x88], R10 ;  /* 0x0000880a01007387 */ /* 0x0007e80000100a00 */
[----:B---3--:R-:W3:Y:S01]  /*13690*/  LDL.64 R10, [R1+0x28] ;  /* 0x00002800010a7983 */ /* 0x008ee20000100a00 */
[----:B------:R-:W-:Y:S01]  /*136a0*/  IMAD.MOV.U32 R88, RZ, RZ, R94 ;  /* 0x000000ffff587224 */ /* 0x000fe200078e005e */
[----:B------:R-:W-:Y:S01]  /*136b0*/  IADD3 R90, R94, 0x6, RZ ;  /* 0x000000065e5a7810 */ /* 0x000fe20007ffe0ff */
[----:B------:R-:W-:Y:S01]  /*136c0*/  IMAD.MOV.U32 R89, RZ, RZ, 0x40000040 ;  /* 0x40000040ff597424 */ /* 0x000fe200078e00ff */
[----:B------:R-:W-:Y:S01]  /*136d0*/  MOV R193, UR38 ;  /* 0x0000002600c17c02 */ /* 0x000fe20008000f00 */
[----:B------:R-:W-:Y:S01]  /*136e0*/  IMAD.MOV.U32 R93, RZ, RZ, 0x40000040 ;  /* 0x40000040ff5d7424 */ /* 0x000fe200078e00ff */
[----:B------:R-:W-:Y:S01]  /*136f0*/  R2UR UR46, R88 ;  /* 0x00000000582e72ca */ /* 0x000fe200000e0000 */
[----:B------:R-:W-:Y:S01]  /*13700*/  IMAD.MOV.U32 R88, RZ, RZ, R92 ;  /* 0x000000ffff587224 */ /* 0x000fe200078e005c */
[----:B------:R-:W-:Y:S01]  /*13710*/  MOV R5, UR58 ;  /* 0x0000003a00057c02 */ /* 0x000fe20008000f00 */
[----:B------:R4:W-:Y:S01]  /*13720*/  STL.64 [R1+0x80], R6 ;  /* 0x0000800601007387 */ /* 0x0009e20000100a00 */
[----:B------:R-:W-:Y:S01]  /*13730*/  R2UR UR58, R90 ;  /* 0x000000005a3a72ca */ /* 0x000fe200000e0000 */
[----:B------:R-:W-:Y:S01]  /*13740*/  VIADD R90, R94, 0x302 ;  /* 0x000003025e5a7836 */ /* 0x000fe20000000000 */
[----:B------:R-:W-:Y:S01]  /*13750*/  R2UR UR42, R88 ;  /* 0x00000000582a72ca */ /* 0x000fe200000e0000 */
[----:B------:R-:W-:Y:S01]  /*13760*/  IMAD.MOV.U32 R88, RZ, RZ, R91 ;  /* 0x000000ffff587224 */ /* 0x000fe200078e005b */
[----:B------:R-:W-:Y:S01]  /*13770*/  IADD3 R92, R94, 0x304, RZ ;  /* 0x000003045e5c7810 */ /* 0x000fe20007ffe0ff */
[----:B------:R-:W-:Y:S01]  /*13780*/  IMAD.MOV.U32 R91, RZ, RZ, 0x40000040 ;  /* 0x40000040ff5b7424 */ /* 0x000fe200078e00ff */
[----:B------:R-:W-:Y:S01]  /*13790*/  R2UR UR30, R90 ;  /* 0x000000005a1e72ca */ /* 0x000fe200000e0000 */
[-C--:B------:R-:W-:Y:S01]  /*137a0*/  FMUL.FTZ R26, R26, R4.reuse ;  /* 0x000000041a1a7220 */ /* 0x080fe20000410000 */
[----:B------:R-:W-:Y:S01]  /*137b0*/  R2UR UR38, R88 ;  /* 0x00000000582672ca */ /* 0x000fe200000e0000 */
[-C--:B------:R-:W-:Y:S01]  /*137c0*/  FMUL.FTZ R27, R27, R4.reuse ;  /* 0x000000041b1b7220 */ /* 0x080fe20000410000 */
[C---:B------:R-:W-:Y:S01]  /*137d0*/  IADD3 R88, R94.reuse, 0x300, RZ ;  /* 0x000003005e587810 */ /* 0x040fe20007ffe0ff */
[----:B----4-:R-:W4:Y:S01]  /*137e0*/  LDL.64 R6, [R1+0x18] ;  /* 0x0000180001067983 */ /* 0x010f220000100a00 */
[----:B------:R-:W-:Y:S01]  /*137f0*/  IADD3 R90, R94, 0x600, RZ ;  /* 0x000006005e5a7810 */ /* 0x000fe20007ffe0ff */
[-C--:B------:R-:W-:Y:S01]  /*13800*/  FMUL.FTZ R30, R30, R4.reuse ;  /* 0x000000041e1e7220 */ /* 0x080fe20000410000 */
[----:B------:R-:W-:Y:S01]  /*13810*/  R2UR UR34, R88 ;  /* 0x00000000582272ca */ /* 0x000fe200000e0000 */
[----:B------:R-:W-:Y:S01]  /*13820*/  VIADD R88, R94, 0x306 ;  /* 0x000003065e587836 */ /* 0x000fe20000000000 */
[----:B------:R-:W-:Y:S01]  /*13830*/  MOV R198, UR45 ;  /* 0x0000002d00c67c02 */ /* 0x000fe20008000f00 */
[-C--:B------:R-:W-:Y:S01]  /*13840*/  FMUL.FTZ R31, R31, R4.reuse ;  /* 0x000000041f1f7220 */ /* 0x080fe20000410000 */
[----:B01----:R-:W-:Y:S01]  /*13850*/  MOV R0, UR44 ;  /* 0x0000002c00007c02 */ /* 0x003fe20008000f00 */
[-C--:B------:R-:W-:Y:S01]  /*13860*/  FMUL.FTZ R34, R34, R4.reuse ;  /* 0x0000000422227220 */ /* 0x080fe20000410000 */
[----:B------:R-:W-:Y:S01]  /*13870*/  R2UR UR47, R89 ;  /* 0x00000000592f72ca */ /* 0x000fe200000e0000 */
[-C--:B------:R-:W-:Y:S01]  /*13880*/  FMUL.FTZ R35, R35, R4.reuse ;  /* 0x0000000423237220 */ /* 0x080fe20000410000 */
[----:B------:R-:W-:Y:S01]  /*13890*/  R2UR UR26, R92 ;  /* 0x000000005c1a72ca */ /* 0x000fe200000e0000 */
[----:B------:R-:W-:Y:S01]  /*138a0*/  VIADD R92, R94, 0x602 ;  /* 0x000006025e5c7836 */ /* 0x000fe20000000000 */
[----:B------:R-:W-:Y:S01]  /*138b0*/  R2UR UR22, R88 ;  /* 0x00000000581672ca */ /* 0x000fe200000e0000 */
[----:B------:R-:W-:Y:S01]  /*138c0*/  VIADD R88, R94, 0x604 ;  /* 0x000006045e587836 */ /* 0x000fe20000000000 */
[----:B------:R-:W-:Y:S01]  /*138d0*/  R2UR UR18, R90 ;  /* 0x000000005a1272ca */ /* 0x000fe200000e0000 */
[-C--:B------:R-:W-:Y:S01]  /*138e0*/  FMUL.FTZ R38, R38, R4.reuse ;  /* 0x0000000426267220 */ /* 0x080fe20000410000 */
[----:B------:R-:W-:Y:S01]  /*138f0*/  IADD3 R90, R94, 0x606, RZ ;  /* 0x000006065e5a7810 */ /* 0x000fe20007ffe0ff */
[-C--:B------:R-:W-:Y:S01]  /*13900*/  FMUL.FTZ R39, R39, R4.reuse ;  /* 0x0000000427277220 */ /* 0x080fe20000410000 */
[----:B------:R-:W-:Y:S01]  /*13910*/  MOV R3, UR59 ;  /* 0x0000003b00037c02 */ /* 0x000fe20008000f00 */
[-C--:B------:R-:W-:Y:S01]  /*13920*/  FMUL.FTZ R42, R42, R4.reuse ;  /* 0x000000042a2a7220 */ /* 0x080fe20000410000 */
[----:B------:R-:W-:Y:S01]  /*13930*/  R2UR UR43, R89 ;  /* 0x00000000592b72ca */ /* 0x000fe200000e0000 */
        /* <DEDUP_REMOVED lines=27> */
[----:B------:R-:W-:Y:S01]  /*13af0*/  MOV R196, UR41 ;  /* 0x0000002900c47c02 */ /* 0x000fe20008000f00 */
        /* <DEDUP_REMOVED lines=45> */
[----:B--2---:R-:W-:-:S02]  /*13dd0*/  R2UR UR44, R96 ;  /* 0x00000000602c72ca */ /* 0x004fc400000e0000 */
[----:B------:R-:W-:Y:S02]  /*13de0*/  R2UR UR45, R97 ;  /* 0x00000000612d72ca */ /* 0x000fe400000e0000 */
[----:B------:R-:W-:-:S11]  /*13df0*/  WARPGROUP.ARRIVE ;  /* 0x00000000000079c5 */ /* 0x000fd60000000000 */
[----:B------:R-:W-:Y:S01]  /*13e00*/  HGMMA.64x96x16.F32 R88, gdesc[UR44], RZ, !UPT, gsb0 ;  /* 0x016000002c5879f0 */ /* 0x000fe2000c0008ff */
[----:B---3--:R-:W-:Y:S02]  /*13e10*/  R2UR UR40, R10 ;  /* 0x000000000a2872ca */ /* 0x008fe400000e0000 */
[----:B------:R-:W-:Y:S02]  /*13e20*/  R2UR UR41, R11 ;  /* 0x000000000b2972ca */ /* 0x000fe400000e0000 */
[----:B------:R0:W5:Y:S01]  /*13e30*/  LDL.LU.64 R10, [R1+0x88] ;  /* 0x00008800010a7983 */ /* 0x0001620000300a00 */
[----:B------:R-:W-:Y:S02]  /*13e40*/  WARPGROUP.DEPBAR.LE gsb0, 0x0 ;  /* 0x00008000000079c5 */ /* 0x000fe40000010000 */
[----:B------:R-:W-:-:S08]  /*13e50*/  WARPGROUP.ARRIVE ;  /* 0x00000000000079c5 */ /* 0x000fd00000000000 */
[----:B------:R-:W-:Y:S01]  /*13e60*/  HGMMA.64x96x16.F32 R88, gdesc[UR40], R88, gsb0 ;  /* 0x01600000285879f0 */ /* 0x000fe20008000858 */
[----:B------:R-:W-:Y:S02]  /*13e70*/  R2UR UR41, R196 ;  /* 0x00000000c42972ca */ /* 0x000fe400000e0000 */
[----:B------:R-:W-:Y:S02]  /*13e80*/  R2UR UR40, R197 ;  /* 0x00000000c52872ca */ /* 0x000fe400000e0000 */
[----:B------:R-:W2:Y:S01]  /*13e90*/  LDL.64 R196, [R1+0x20] ;  /* 0x0000200001c47983 */ /* 0x000ea20000100a00 */
[----:B----4-:R-:W-:Y:S02]  /*13ea0*/  R2UR UR56, R6 ;  /* 0x00000000063872ca */ /* 0x010fe400000e0000 */
[----:B------:R-:W-:Y:S01]  /*13eb0*/  R2UR UR57, R7 ;  /* 0x00000000073972ca */ /* 0x000fe200000e0000 */
[----:B------:R-:W-:Y:S02]  /*13ec0*/  WARPGROUP.DEPBAR.LE gsb0, 0x0 ;  /* 0x00008000000079c5 */ /* 0x000fe40000010000 */
[----:B------:R-:W-:Y:S01]  /*13ed0*/  WARPGROUP.ARRIVE ;  /* 0x00000000000079c5 */ /* 0x000fe20000000000 */
[----:B------:R-:W-:Y:S01]  /*13ee0*/  FMUL.FTZ R87, R87, R4 ;  /* 0x0000000457577220 */ /* 0x000fe20000410000 */
[----:B--2---:R-:W-:-:S02]  /*13ef0*/  R2UR UR36, R196 ;  /* 0x00000000c42472ca */ /* 0x004fc400000e0000 */
[----:B------:R-:W-:Y:S02]  /*13f00*/  R2UR UR37, R197 ;  /* 0x00000000c52572ca */ /* 0x000fe400000e0000 */
[----:B------:R-:W2:Y:S11]  /*13f10*/  LDL.64 R196, [R1] ;  /* 0x0000000001c47983 */ /* 0x000eb60000100a00 */
[----:B------:R-:W-:Y:S01]  /*13f20*/  HGMMA.64x96x16.F32 R88, gdesc[UR36], R88, gsb0 ;  /* 0x01600000245879f0 */ /* 0x000fe20008000858 */
[----:B------:R-:W-:-:S02]  /*13f30*/  R2UR UR37, R194 ;  /* 0x00000000c22572ca */ /* 0x000fc400000e0000 */
[----:B------:R-:W-:Y:S02]  /*13f40*/  R2UR UR36, R195 ;  /* 0x00000000c32472ca */ /* 0x000fe400000e0000 */
[----:B------:R-:W3:Y:S04]  /*13f50*/  LDL.64 R194, [R1+0x8] ;  /* 0x0000080001c27983 */ /* 0x000ee80000100a00 */
[----:B------:R0:W5:Y:S01]  /*13f60*/  LDL.LU.64 R6, [R1+0x80] ;  /* 0x0000800001067983 */ /* 0x0001620000300a00 */
[----:B------:R-:W-:Y:S02]  /*13f70*/  WARPGROUP.DEPBAR.LE gsb0, 0x0 ;  /* 0x00008000000079c5 */ /* 0x000fe40000010000 */
[----:B------:R-:W-:-:S06]  /*13f80*/  WARPGROUP.ARRIVE ;  /* 0x00000000000079c5 */ /* 0x000fcc0000000000 */
[----:B------:R-:W-:Y:S01]  /*13f90*/  HGMMA.64x96x16.F32 R88, gdesc[UR56], R88, gsb0 ;  /* 0x01600000385879f0 */ /* 0x000fe20008000858 */
[----:B------:R-:W-:Y:S02]  /*13fa0*/  R2UR UR58, R5 ;  /* 0x00000000053a72ca */ /* 0x000fe400000e0000 */
[----:B------:R-:W4:Y:S01]  /*13fb0*/  LDL.64 R4, [R1+0x10] ;  /* 0x0000100001047983 */ /* 0x000f220000100a00 */
[----:B------:R-:W-:Y:S02]  /*13fc0*/  WARPGROUP.DEPBAR.LE gsb0, 0x0 ;  /* 0x00008000000079c5 */ /* 0x000fe40000010000 */
[----:B------:R-:W-:Y:S01]  /*13fd0*/  WARPGROUP.ARRIVE ;  /* 0x00000000000079c5 */ /* 0x000fe20000000000 */
[----:B---3--:R-:W-:Y:S02]  /*13fe0*/  R2UR UR28, R194 ;  /* 0x00000000c21c72ca */ /* 0x008fe400000e0000 */
[----:B------:R-:W-:Y:S02]  /*13ff0*/  R2UR UR29, R195 ;  /* 0x00000000c31d72ca */ /* 0x000fe400000e0000 */
[----:B----4-:R-:W-:-:S02]  /*14000*/  R2UR UR32, R4 ;  /* 0x00000000042072ca */ /* 0x010fc400000e0000 */
[----:B------:R-:W-:-:S13]  /*14010*/  R2UR UR33, R5 ;  /* 0x00000000052172ca */ /* 0x000fda00000e0000 */
[----:B------:R-:W-:Y:S01]  /*14020*/  HGMMA.64x96x16.F32 R88, gdesc[UR32], R88, gsb0 ;  /* 0x01600000205879f0 */ /* 0x000fe20008000858 */
[----:B--2---:R-:W-:Y:S02]  /*14030*/  R2UR UR24, R196 ;  /* 0x00000000c41872ca */ /* 0x004fe400000e0000 */
[----:B------:R-:W-:Y:S01]  /*14040*/  R2UR UR25, R197 ;  /* 0x00000000c51972ca */ /* 0x000fe200000e0000 */
[----:B------:R-:W-:Y:S02]  /*14050*/  WARPGROUP.DEPBAR.LE gsb0, 0x0 ;  /* 0x00008000000079c5 */ /* 0x000fe40000010000 */
[----:B------:R-:W-:-:S06]  /*14060*/  WARPGROUP.ARRIVE ;  /* 0x00000000000079c5 */ /* 0x000fcc0000000000 */
[----:B------:R-:W-:Y:S03]  /*14070*/  HGMMA.64x96x16.F32 R88, gdesc[UR28], R88, gsb0 ;  /* 0x016000001c5879f0 */ /* 0x000fe60008000858 */
[----:B------:R-:W-:Y:S02]  /*14080*/  WARPGROUP.DEPBAR.LE gsb0, 0x0 ;  /* 0x00008000000079c5 */ /* 0x000fe40000010000 */
[----:B------:R-:W-:-:S06]  /*14090*/  WARPGROUP.ARRIVE ;  /* 0x00000000000079c5 */ /* 0x000fcc0000000000 */
[----:B------:R-:W-:Y:S01]  /*140a0*/  HGMMA.64x96x16.F32 R88, gdesc[UR24], R88, gsb0 ;  /* 0x01600000185879f0 */ /* 0x000fe20008000858 */
[----:B------:R-:W-:Y:S01]  /*140b0*/  UMOV UR20, UR52 ;  /* 0x0000003400147c82 */ /* 0x000fe20008000000 */
[----:B------:R-:W-:Y:S01]  /*140c0*/  UMOV UR21, UR53 ;  /* 0x0000003500157c82 */ /* 0x000fe20008000000 */
[----:B------:R-:W-:Y:S02]  /*140d0*/  WARPGROUP.DEPBAR.LE gsb0, 0x0 ;  /* 0x00008000000079c5 */ /* 0x000fe40000010000 */
[----:B------:R-:W-:-:S06]  /*140e0*/  WARPGROUP.ARRIVE ;  /* 0x00000000000079c5 */ /* 0x000fcc0000000000 */
[----:B------:R-:W-:Y:S01]  /*140f0*/  HGMMA.64x96x16.F32 R88, gdesc[UR20], R88, gsb0 ;  /* 0x01600000145879f0 */ /* 0x000fe20008000858 */
[----:B------:R-:W-:Y:S01]  /*14100*/  UMOV UR16, UR48 ;  /* 0x0000003000107c82 */ /* 0x000fe20008000000 */
[----:B------:R-:W-:Y:S01]  /*14110*/  UMOV UR17, UR49 ;  /* 0x0000003100117c82 */ /* 0x000fe20008000000 */
[----:B------:R-:W-:Y:S02]  /*14120*/  R2UR UR45, R198 ;  /* 0x00000000c62d72ca */ /* 0x000fe400000e0000 */
[----:B------:R-:W-:Y:S01]  /*14130*/  R2UR UR44, R0 ;  /* 0x00000000002c72ca */ /* 0x000fe200000e0000 */
[----:B------:R-:W-:Y:S02]  /*14140*/  WARPGROUP.DEPBAR.LE gsb0, 0x0 ;  /* 0x00008000000079c5 */ /* 0x000fe40000010000 */
[----:B------:R-:W-:-:S06]  /*14150*/  WARPGROUP.ARRIVE ;  /* 0x00000000000079c5 */ /* 0x000fcc0000000000 */
[----:B------:R-:W-:Y:S04]  /*14160*/  HGMMA.64x96x16.F32 R88, gdesc[UR16], R88, gsb0 ;  /* 0x01600000105879f0 */ /* 0x000fe80008000858 */
[----:B------:R-:W-:Y:S01]  /*14170*/  UMOV UR12, UR44 ;  /* 0x0000002c000c7c82 */ /* 0x000fe20008000000 */
[----:B------:R-:W-:Y:S01]  /*14180*/  UMOV UR13, UR45 ;  /* 0x0000002d000d7c82 */ /* 0x000fe20008000000 */
        /* <DEDUP_REMOVED lines=10> */
[----:B------:R-:W-:Y:S01]  /*14230*/  R2UR UR38, R193 ;  /* 0x00000000c12672ca */ /* 0x000fe200000e0000 */
[----:B------:R-:W-:Y:S02]  /*14240*/  WARPGROUP.DEPBAR.LE gsb0, 0x0 ;  /* 0x00008000000079c5 */ /* 0x000fe40000010000 */
[----:B------:R-:W-:-:S06]  /*14250*/  WARPGROUP.ARRIVE ;  /* 0x00000000000079c5 */ /* 0x000fcc0000000000 */
[----:B------:R-:W-:Y:S01]  /*14260*/  HGMMA.64x96x16.F32 R88, gdesc[UR8], R88, gsb0 ;  /* 0x01600000085879f0 */ /* 0x000fe20008000858 */
[----:B------:R-:W-:Y:S02]  /*14270*/  R2UR UR59, R3 ;  /* 0x00000000033b72ca */ /* 0x000fe400000e0000 */
[----:B------:R-:W-:Y:S02]  /*14280*/  R2UR UR57, R20 ;  /* 0x00000000143972ca */ /* 0x000fe400000e0000 */
[----:B------:R-:W-:Y:S01]  /*14290*/  R2UR UR56, R21 ;  /* 0x00000000153872ca */ /* 0x000fe200000e0000 */
[----:B------:R-:W-:Y:S02]  /*142a0*/  WARPGROUP.DEPBAR.LE gsb0, 0x0 ;  /* 0x00008000000079c5 */ /* 0x000fe40000010000 */
[----:B0-----:R-:W-:-:S12]  /*142b0*/  @!P0 BRA `(.L_x_632) ;  /* 0x0000000000048947 */ /* 0x001fd80003800000 */
[----:B------:R-:W-:Y:S01]  /*142c0*/  BPT.TRAP 0x1 ;  /* 0x000000040000795c */ /* 0x000fe20000300000 */
.L_x_632:
[----:B-----5:R-:W-:Y:S01]  /*142d0*/  SHF.L.U32 R0, R10, 0x1f, RZ ;  /* 0x0000001f0a007819 */ /* 0x020fe200000006ff */
[----:B------:R-:W-:-:S04]  /*142e0*/  IMAD R20, R11, 0x8, R2 ;  /* 0x000000080b147824 */ /* 0x000fc800078e0202 */
[----:B------:R0:W1:Y:S01]  /*142f0*/  SYNCS.PHASECHK.TRANS64.TRYWAIT P1, [R20+URZ+0x2a850], R0 ;  /* 0x02a85000140075a7 */ /* 0x000062000802017f */
[----:B------:R-:W-:Y:S05]  /*14300*/  @!P0 BRA `(.L_x_633) ;  /* 0x0000000000048947 */ /* 0x000fea0003800000 */
[----:B------:R-:W-:Y:S01]  /*14310*/  BPT.TRAP 0x1 ;  /* 0x000000040000795c */ /* 0x000fe20000300000 */
.L_x_633:
[----:B------:R-:W-:Y:S04]  /*14320*/  BSSY B1, `(.L_x_634) ;  /* 0x0000004000017945 */ /* 0x000fe80003800000 */
[----:B-1----:R-:W-:Y:S05]  /*14330*/  @P1 BRA `(.L_x_635) ;  /* 0x0000000000081947 */ /* 0x002fea0003800000 */
[----:B------:R-:W1:Y:S02]  /*14340*/  SYNCS.PHASECHK.TRANS64.TRYWAIT P1, [R20+URZ+0x2a850], R0 ;  /* 0x02a85000140075a7 */ /* 0x000e64000802017f */
[----:B-1----:R-:W-:Y:S05]  /*14350*/  @!P1 BRA `(.L_x_636) ;  /* 0x000000cc00549947 */ /* 0x002fea0003800000 */
.L_x_635:
[----:B------:R-:W-:Y:S05]  /*14360*/  BSYNC B1 ;  /* 0x0000000000017941 */ /* 0x000fea0003800000 */
.L_x_634:
[----:B01----:R-:W-:Y:S01]  /*14370*/  VIADD R0, R2, 0x400 ;  /* 0x0000040002007836 */ /* 0x003fe20000000000 */
[----:B------:R-:W-:Y:S01]  /*14380*/  MOV R5, 0x40000040 ;  /* 0x4000004000057802 */ /* 0x000fe20000000f00 */
[----:B------:R-:W-:-:S03]  /*14390*/  WARPGROUP.ARRIVE ;  /* 0x00000000000079c5 */ /* 0x000fc60000000000 */
[----:B------:R-:W-:Y:S02]  /*143a0*/  SHF.R.U32.HI R0, RZ, 0x4, R0 ;  /* 0x00000004ff007819 */ /* 0x000fe40000011600 */
[----:B------:R-:W-:Y:S01]  /*143b0*/  R2UR UR7, R5 ;  /* 0x00000000050772ca */ /* 0x000fe200000e0000 */
[----:B------:R-:W-:Y:S01]  /*143c0*/  IMAD.MOV.U32 R5, RZ, RZ, 0x40000040 ;  /* 0x40000040ff057424 */ /* 0x000fe200078e00ff */
[----:B------:R-:W-:-:S04]  /*143d0*/  LOP3.LUT R0, R0, 0x3fff, RZ, 0xc0, !PT ;  /* 0x00003fff00007812 */ /* 0x000fc800078ec0ff */
[----:B------:R-:W-:-:S05]  /*143e0*/  LOP3.LUT R0, R0, 0x3000000, RZ, 0xfc, !PT ;  /* 0x0300000000007812 */ /* 0x000fca00078efcff */
[----:B------:R-:W-:Y:S02]  /*143f0*/  IMAD R4, R11, 0x600, R0 ;  /* 0x000006000b047824 */ /* 0x000fe400078e0200 */
[----:B------:R-:W-:Y:S02]  /*14400*/  IMAD.MOV.U32 R11, RZ, RZ, 0x40000040 ;  /* 0x40000040ff0b7424 */ /* 0x000fe400078e00ff */
[C---:B------:R-:W-:Y:S01]  /*14410*/  VIADD R10, R4.reuse, 0x80 ;  /* 0x00000080040a7836 */ /* 0x040fe20000000000 */
[----:B------:R-:W-:-:S13]  /*14420*/  R2UR UR6, R4 ;  /* 0x00000000040672ca */ /* 0x000fda00000e0000 */
[----:B------:R-:W-:Y:S01]  /*14430*/  HGMMA.64x128x16.F32 R24, R156, gdesc[UR4].tnspB, R24, gsb0 ;  /* 0x41e000049c187df0 */ /* 0x000fe20008000818 */
[----:B------:R-:W-:Y:S02]  /*14440*/  R2UR UR6, R10 ;  /* 0x000000000a0672ca */ /* 0x000fe400000e0000 */
[----:B------:R-:W-:Y:S01]  /*14450*/  R2UR UR7, R11 ;  /* 0x000000000b0772ca */ /* 0x000fe200000e0000 */
[----:B------:R-:W-:Y:S01]  /*14460*/  IMAD.MOV.U32 R11, RZ, RZ, 0x40000040 ;  /* 0x40000040ff0b7424 */ /* 0x000fe200078e00ff */
[----:B------:R-:W-:Y:S01]  /*14470*/  IADD3 R10, R4, 0x100, RZ ;  /* 0x00000100040a7810 */ /* 0x000fe20007ffe0ff */
[----:B------:R-:W-:Y:S02]  /*14480*/  WARPGROUP.DEPBAR.LE gsb0, 0x0 ;  /* 0x00008000000079c5 */ /* 0x000fe40000010000 */
[----:B------:R-:W-:-:S08]  /*14490*/  WARPGROUP.ARRIVE ;  /* 0x00000000000079c5 */ /* 0x000fd00000000000 */
[----:B------:R-:W-:Y:S01]  /*144a0*/  HGMMA.64x128x16.F32 R24, R136, gdesc[UR4].tnspB, R24, gsb0 ;  /* 0x41e0000488187df0 */ /* 0x000fe20008000818 */
[----:B------:R-:W-:Y:S01]  /*144b0*/  R2UR UR6, R10 ;  /* 0x000000000a0672ca */ /* 0x000fe200000e0000 */
[----:B------:R-:W-:Y:S01]  /*144c0*/  VIADD R10, R4, 0x180 ;  /* 0x00000180040a7836 */ /* 0x000fe20000000000 */
[----:B------:R-:W-:Y:S02]  /*144d0*/  R2UR UR7, R11 ;  /* 0x000000000b0772ca */ /* 0x000fe400000e0000 */
[----:B------:R-:W-:Y:S01]  /*144e0*/  MOV R11, 0x40000040 ;  /* 0x40000040000b7802 */ /* 0x000fe20000000f00 */
[----:B------:R-:W-:Y:S02]  /*144f0*/  WARPGROUP.DEPBAR.LE gsb0, 0x0 ;  /* 0x00008000000079c5 */ /* 0x000fe40000010000 */
[----:B------:R-:W-:-:S08]  /*14500*/  WARPGROUP.ARRIVE ;  /* 0x00000000000079c5 */ /* 0x000fd00000000000 */
[----:B------:R-:W-:Y:S01]  /*14510*/  HGMMA.64x128x16.F32 R24, R140, gdesc[UR4].tnspB, R24, gsb0 ;  /* 0x41e000048c187df0 */ /* 0x000fe20008000818 */
[----:B------:R-:W-:Y:S01]  /*14520*/  R2UR UR6, R10 ;  /* 0x000000000a0672ca */ /* 0x000fe200000e0000 */
[C---:B------:R-:W-:Y:S01]  /*14530*/  VIADD R10, R4.reuse, 0x200 ;  /* 0x00000200040a7836 */ /* 0x040fe20000000000 */
[----:B------:R-:W-:Y:S01]  /*14540*/  R2UR UR7, R11 ;  /* 0x000000000b0772ca */ /* 0x000fe200000e0000 */
[----:B------:R-:W-:Y:S01]  /*14550*/  IMAD.MOV.U32 R11, RZ, RZ, 0x40000040 ;  /* 0x40000040ff0b7424 */ /* 0x000fe200078e00ff */
[----:B------:R-:W-:Y:S01]  /*14560*/  IADD3 R4, R4, 0x280, RZ ;  /* 0x0000028004047810 */ /* 0x000fe20007ffe0ff */
[----:B------:R-:W-:Y:S02]  /*14570*/  WARPGROUP.DEPBAR.LE gsb0, 0x0 ;  /* 0x00008000000079c5 */ /* 0x000fe40000010000 */
[----:B------:R-:W-:-:S08]  /*14580*/  WARPGROUP.ARRIVE ;  /* 0x00000000000079c5 */ /* 0x000fd00000000000 */
[----:B------:R-:W-:Y:S01]  /*14590*/  HGMMA.64x128x16.F32 R24, R144, gdesc[UR4].tnspB, R24, gsb0 ;  /* 0x41e0000490187df0 */ /* 0x000fe20008000818 */
[----:B------:R-:W-:Y:S02]  /*145a0*/  R2UR UR6, R10 ;  /* 0x000000000a0672ca */ /* 0x000fe400000e0000 */
[----:B------:R-:W-:Y:S01]  /*145b0*/  R2UR UR7, R11 ;  /* 0x000000000b0772ca */ /* 0x000fe200000e0000 */
[----:B------:R-:W-:Y:S02]  /*145c0*/  WARPGROUP.DEPBAR.LE gsb0, 0x0 ;  /* 0x00008000000079c5 */ /* 0x000fe40000010000 */
[----:B------:R-:W-:-:S10]  /*145d0*/  WARPGROUP.ARRIVE ;  /* 0x00000000000079c5 */ /* 0x000fd40000000000 */
[----:B------:R-:W-:Y:S01]  /*145e0*/  HGMMA.64x128x16.F32 R24, R148, gdesc[UR4].tnspB, R24, gsb0 ;  /* 0x41e0000494187df0 */ /* 0x000fe20008000818 */
[----:B------:R-:W-:Y:S02]  /*145f0*/  R2UR UR6, R4 ;  /* 0x00000000040672ca */ /* 0x000fe400000e0000 */
[----:B------:R-:W-:Y:S01]  /*14600*/  R2UR UR7, R5 ;  /* 0x00000000050772ca */ /* 0x000fe200000e0000 */
[----:B------:R-:W-:Y:S02]  /*14610*/  WARPGROUP.DEPBAR.LE gsb0, 0x0 ;  /* 0x00008000000079c5 */ /* 0x000fe40000010000 */
[----:B------:R-:W-:-:S10]  /*14620*/  WARPGROUP.ARRIVE ;  /* 0x00000000000079c5 */ /* 0x000fd40000000000 */
[----:B------:R-:W-:Y:S03]  /*14630*/  HGMMA.64x128x16.F32 R24, R152, gdesc[UR4].tnspB, R24, gsb0 ;  /* 0x41e0000498187df0 */ /* 0x000fe60008000818 */
[----:B------:R-:W-:Y:S02]  /*14640*/  WARPGROUP.DEPBAR.LE gsb0, 0x0 ;  /* 0x00008000000079c5 */ /* 0x000fe40000010000 */
[----:B------:R-:W-:Y:S05]  /*14650*/  @!P0 BRA `(.L_x_637) ;  /* 0x0000000000048947 */ /* 0x000fea0003800000 */
[----:B------:R-:W-:Y:S01]  /*14660*/  BPT.TRAP 0x1 ;  /* 0x000000040000795c */ /* 0x000fe20000300000 */
.L_x_637:
        /* <DEDUP_REMOVED lines=52> */
[----:B------:R-:W0:Y:S04]  /*149b0*/  SHFL.BFLY PT, R4, R5, 0x1, 0x1f ;  /* 0x0c201f0005047f89 */ /* 0x000e2800000e0000 */
[----:B------:R-:W1:Y:S01]  /*149c0*/  SHFL.BFLY PT, R0, R3, 0x1, 0x1f ;  /* 0x0c201f0003007f89 */ /* 0x000e6200000e0000 */
[----:B0-----:R-:W-:Y:S02]  /*149d0*/  FMNMX.FTZ R5, R5, R4, !PT ;  /* 0x0000000405057209 */ /* 0x001fe40007810000 */
[----:B-1----:R-:W-:Y:S01]  /*149e0*/  FMNMX.FTZ R3, R3, R0, !PT ;  /* 0x0000000003037209 */ /* 0x002fe20007810000 */
[----:B------:R-:W-:Y:S02]  /*149f0*/  IMAD.U32 R0, RZ, RZ, UR38 ;  /* 0x00000026ff007e24 */ /* 0x000fe4000f8e00ff */
[----:B------:R-:W-:-:S02]  /*14a00*/  FADD.FTZ R9, -R5, R14 ;  /* 0x0000000e05097221 */ /* 0x000fc40000010100 */
[-C--:B------:R-:W-:Y:S01]  /*14a10*/  FMUL.FTZ R11, R5, R0.reuse ;  /* 0x00000000050b7220 */ /* 0x080fe20000410000 */
[----:B------:R-:W-:Y:S01]  /*14a20*/  FADD.FTZ R4, -R3, R13 ;  /* 0x0000000d03047221 */ /* 0x000fe20000010100 */
[-C--:B------:R-:W-:Y:S02]  /*14a30*/  FMUL.FTZ R9, R9, R0.reuse ;  /* 0x0000000009097220 */ /* 0x080fe40000410000 */
[-CC-:B------:R-:W-:Y:S01]  /*14a40*/  FFMA.FTZ R136, R96, R0.reuse, -R11.reuse ;  /* 0x0000000060887223 */ /* 0x180fe2000001080b */
[-CC-:B------:R-:W-:Y:S01]  /*14a50*/  FFMA.FTZ R96, R97, R0.reuse, -R11.reuse ;  /* 0x0000000061607223 */ /* 0x180fe2000001080b */
[-C--:B------:R-:W-:Y:S01]  /*14a60*/  FMUL.FTZ R97, R3, R0.reuse ;  /* 0x0000000003617220 */ /* 0x080fe20000410000 */
[-CC-:B------:R-:W-:Y:S01]  /*14a70*/  FFMA.FTZ R156, R88, R0.reuse, -R11.reuse ;  /* 0x00000000589c7223 */ /* 0x180fe2000001080b */
[-C--:B------:R-:W-:Y:S01]  /*14a80*/  FMUL.FTZ R4, R4, R0.reuse ;  /* 0x0000000004047220 */ /* 0x080fe20000410000 */
[-C--:B------:R-:W-:Y:S01]  /*14a90*/  FFMA.FTZ R137, R93, R0.reuse, -R11 ;  /* 0x000000005d897223 */ /* 0x080fe2000001080b */
[-C--:B------:R-:W-:Y:S01]  /*14aa0*/  FFMA.FTZ R157, R90, R0.reuse, -R97 ;  /* 0x000000005a9d7223 */ /* 0x080fe20000010861 */
[-CC-:B------:R-:W-:Y:S01]  /*14ab0*/  FFMA.FTZ R139, R89, R0.reuse, -R11.reuse ;  /* 0x00000000598b7223 */ /* 0x180fe2000001080b */
[-C--:B------:R-:W-:Y:S01]  /*14ac0*/  FFMA.FTZ R93, R101, R0.reuse, -R11 ;  /* 0x00000000655d7223 */ /* 0x080fe2000001080b */
[-C--:B------:R-:W-:Y:S01]  /*14ad0*/  FFMA.FTZ R101, R91, R0.reuse, -R97 ;  /* 0x000000005b657223 */ /* 0x080fe20000010861 */
[----:B------:R-:W-:Y:S01]  /*14ae0*/  MUFU.EX2 R9, R9 ;  /* 0x0000000900097308 */ /* 0x000fe20000000800 */
[-C--:B------:R-:W-:Y:S01]  /*14af0*/  FFMA.FTZ R158, R92, R0.reuse, -R11 ;  /* 0x000000005c9e7223 */ /* 0x080fe2000001080b */
[-C--:B------:R-:W-:Y:S01]  /*14b00*/  FFMA.FTZ R159, R94, R0.reuse, -R97 ;  /* 0x000000005e9f7223 */ /* 0x080fe20000010861 */
[-C--:B------:R-:W-:Y:S01]  /*14b10*/  FFMA.FTZ R138, R100, R0.reuse, -R11 ;  /* 0x00000000648a7223 */ /* 0x080fe2000001080b */
[-CC-:B------:R-:W-:Y:S01]  /*14b20*/  FFMA.FTZ R100, R95, R0.reuse, -R97.reuse ;  /* 0x000000005f647223 */ /* 0x180fe20000010861 */
[-CC-:B------:R-:W-:Y:S01]  /*14b30*/  FFMA.FTZ R91, R98, R0.reuse, -R97.reuse ;  /* 0x00000000625b7223 */ /* 0x180fe20000010861 */
[-CC-:B------:R-:W-:Y:S01]  /*14b40*/  FFMA.FTZ R98, R99, R0.reuse, -R97.reuse ;  /* 0x0000000063627223 */ /* 0x180fe20000010861 */
[-CC-:B------:R-:W-:Y:S01]  /*14b50*/  FFMA.FTZ R90, R102, R0.reuse, -R97.reuse ;  /* 0x00000000665a7223 */ /* 0x180fe20000010861 */
[----:B------:R-:W0:Y:S01]  /*14b60*/  MUFU.EX2 R156, R156 ;  /* 0x0000009c009c7308 */ /* 0x000e220000000800 */
[-CC-:B------:R-:W-:Y:S01]  /*14b70*/  FFMA.FTZ R141, R106, R0.reuse, -R97.reuse ;  /* 0x000000006a8d7223 */ /* 0x180fe20000010861 */
[-C--:B------:R-:W-:Y:S01]  /*14b80*/  FFMA.FTZ R95, R103, R0.reuse, -R97 ;  /* 0x00000000675f7223 */ /* 0x080fe20000010861 */
[-CC-:B------:R-:W-:Y:S01]  /*14b90*/  FFMA.FTZ R140, R104, R0.reuse, -R11.reuse ;  /* 0x00000000688c7223 */ /* 0x180fe2000001080b */
        /* <DEDUP_REMOVED lines=9> */
[----:B------:R-:W-:Y:S01]  /*14c30*/  IADD3 R99, R15, 0x2a840, RZ ;  /* 0x0002a8400f637810 */ /* 0x000fe20007ffe0ff */
[-C--:B------:R-:W-:Y:S01]  /*14c40*/  FFMA.FTZ R88, R113, R0.reuse, -R11 ;  /* 0x0000000071587223 */ /* 0x080fe2000001080b */
[-C--:B------:R-:W-:Y:S01]  /*14c50*/  FFMA.FTZ R103, R115, R0.reuse, -R97 ;  /* 0x0000000073677223 */ /* 0x080fe20000010861 */
[----:B------:R-:W1:Y:S01]  /*14c60*/  MUFU.EX2 R157, R157 ;  /* 0x0000009d009d7308 */ /* 0x000e620000000800 */
        /* <DEDUP_REMOVED lines=16> */
[----:B-1----:R-:W-:Y:S01]  /*14d70*/  FFMA.FTZ R6, R4, R6, R157 ;  /* 0x0000000604067223 */ /* 0x002fe2000001009d */
[----:B------:R-:W-:Y:S01]  /*14d80*/  PRMT R99, R183, 0x654, R99 ;  /* 0x00000654b7637816 */ /* 0x000fe20000000063 */
[-C--:B------:R-:W-:Y:S01]  /*14d90*/  FFMA.FTZ R153, R130, R0.reuse, -R97 ;  /* 0x0000000082997223 */ /* 0x080fe20000010861 */
[-CC-:B------:R-:W-:Y:S01]  /*14da0*/  FFMA.FTZ R10, R129, R0.reuse, -R11.reuse ;  /* 0x00000000810a7223 */ /* 0x180fe2000001080b */
[-C--:B------:R-:W-:Y:S01]  /*14db0*/  FFMA.FTZ R154, R132, R0.reuse, -R11 ;  /* 0x00000000849a7223 */ /* 0x080fe2000001080b */
[----:B------:R1:W-:Y:S01]  /*14dc0*/  SYNCS.ARRIVE.TRANS64.RED.A1T0 RZ, [R99+URZ], RZ ;  /* 0x000000ff63ff79a7 */ /* 0x0003e2000810043f */
[-C--:B------:R-:W-:Y:S01]  /*14dd0*/  FFMA.FTZ R155, R134, R0.reuse, -R97 ;  /* 0x00000000869b7223 */ /* 0x080fe20000010861 */
[----:B------:R-:W3:Y:S01]  /*14de0*/  MUFU.EX2 R158, R158 ;  /* 0x0000009e009e7308 */ /* 0x000ee20000000800 */
[----:B0-----:R-:W-:Y:S01]  /*14df0*/  FADD.FTZ R7, R139, R7 ;  /* 0x000000078b077221 */ /* 0x001fe20000010000 */
[-C--:B------:R-:W-:Y:S01]  /*14e00*/  FFMA.FTZ R11, R133, R0.reuse, -R11 ;  /* 0x00000000850b7223 */ /* 0x080fe2000001080b */
[-CC-:B-1----:R-:W-:Y:S01]  /*14e10*/  FFMA.FTZ R99, R131, R0.reuse, -R97.reuse ;  /* 0x0000000083637223 */ /* 0x182fe20000010861 */
[----:B------:R-:W-:-:S04]  /*14e20*/  FFMA.FTZ R97, R135, R0, -R97 ;  /* 0x0000000087617223 */ /* 0x000fc80000010861 */
[----:B------:R-:W0:Y:S01]  /*14e30*/  MUFU.EX2 R159, R159 ;  /* 0x0000009f009f7308 */ /* 0x000e220000000800 */
[----:B--2---:R-:W-:-:S07]  /*14e40*/  FADD.FTZ R106, R101, R6 ;  /* 0x00000006656a7221 */ /* 0x004fce0000010000 */
[----:B------:R-:W1:Y:S01]  /*14e50*/  MUFU.EX2 R137, R137 ;  /* 0x0000008900897308 */ /* 0x000e620000000800 */
[----:B---3--:R-:W-:-:S07]  /*14e60*/  FADD.FTZ R6, R158, R7 ;  /* 0x000000079e067221 */ /* 0x008fce0000010000 */
        /* <DEDUP_REMOVED lines=81> */
[----:B-1----:R-:W-:Y:S01]  /*15380*/  FADD.FTZ R106, R155, R7 ;  /* 0x000000079b6a7221 */ /* 0x002fe20000010000 */
[----:B--2---:R-:W-:-:S03]  /*15390*/  FADD.FTZ R7, R11, R6 ;  /* 0x000000060b077221 */ /* 0x004fc60000010000 */
[----:B0-----:R-:W-:Y:S01]  /*153a0*/  FADD.FTZ R6, R97, R106 ;  /* 0x0000006a61067221 */ /* 0x001fe20000010000 */
[----:B------:R-:W-:Y:S06]  /*153b0*/  @!P0 BRA `(.L_x_638) ;  /* 0x0000000000048947 */ /* 0x000fec0003800000 */
[----:B------:R-:W-:Y:S01]  /*153c0*/  BPT.TRAP 0x1 ;  /* 0x000000040000795c */ /* 0x000fe20000300000 */
.L_x_638:
[----:B------:R-:W-:Y:S01]  /*153d0*/  ISETP.GT.AND P1, PT, R12, R182, PT ;  /* 0x000000b60c00720c */ /* 0x000fe20003f24270 */
[----:B------:R-:W-:Y:S01]  /*153e0*/  VIADD R20, R20, 0x2a860 ;  /* 0x0002a86014147836 */ /* 0x000fe20000000000 */
[----:B------:R-:W-:Y:S01]  /*153f0*/  F2FP.F16.F32.PACK_AB R156, R139, R156 ;  /* 0x0000009c8b9c723e */ /* 0x000fe200000000ff */
[----:B------:R-:W-:Y:S01]  /*15400*/  VIADD R12, R12, 0xffffffff ;  /* 0xffffffff0c0c7836 */ /* 0x000fe20000000000 */
[----:B------:R-:W-:Y:S02]  /*15410*/  F2FP.F16.F32.PACK_AB R158, R137, R158 ;  /* 0x0000009e899e723e */ /* 0x000fe400000000ff */
[----:B------:R-:W-:Y:S02]  /*15420*/  PRMT R20, R183, 0x654, R20 ;  /* 0x00000654b7147816 */ /* 0x000fe40000000014 */
[----:B------:R-:W-:Y:S01]  /*15430*/  F2FP.F16.F32.PACK_AB R148, R14, R148 ;  /* 0x000000940e94723e */ /* 0x000fe200000000ff */
[----:B------:R-:W-:Y:S01]  /*15440*/  IMAD.MOV.U32 R14, RZ, RZ, R5 ;  /* 0x000000ffff0e7224 */ /* 0x000fe200078e0005 */
[----:B------:R0:W-:Y:S01]  /*15450*/  SYNCS.ARRIVE.TRANS64.RED.A1T0 RZ, [R20+URZ], RZ ;  /* 0x000000ff14ff79a7 */ /* 0x0001e2000810043f */
[----:B------:R-:W-:-:S02]  /*15460*/  F2FP.F16.F32.PACK_AB R150, R13, R150 ;  /* 0x000000960d96723e */ /* 0x000fc400000000ff */
[----:B------:R-:W-:Y:S01]  /*15470*/  F2FP.F16.F32.PACK_AB R152, R10, R152 ;  /* 0x000000980a98723e */ /* 0x000fe200000000ff */
[----:B------:R-:W-:Y:S01]  /*15480*/  IMAD.MOV.U32 R10, RZ, RZ, R181 ;  /* 0x000000ffff0a7224 */ /* 0x000fe200078e00b5 */
        /* <DEDUP_REMOVED lines=19> */
[----:B------:R-:W-:Y:S02]  /*155c0*/  MOV R13, R3 ;  /* 0x00000003000d7202 */ /* 0x000fe40000000f00 */
[----:B------:R-:W-:Y:S01]  /*155d0*/  MOV R11, R174 ;  /* 0x000000ae000b7202 */ /* 0x000fe20000000f00 */
[----:B0-----:R-:W-:Y:S06]  /*155e0*/  @P1 BRA `(.L_x_639) ;  /* 0xffffffdc00cc1947 */ /* 0x001fec000383ffff */
.L_x_626:
[----:B------:R-:W-:Y:S05]  /*155f0*/  BSYNC B0 ;  /* 0x0000000000007941 */ /* 0x000fea0003800000 */
.L_x_625:
        /* <DEDUP_REMOVED lines=67> */
.L_x_640:
[----:B------:R-:W-:Y:S01]  /*15a30*/  IMAD R4, R174, 0x8, R2 ;  /* 0x00000008ae047824 */ /* 0x000fe200078e0202 */
[----:B------:R-:W-:-:S04]  /*15a40*/  SHF.L.U32 R9, R181, 0x1f, RZ ;  /* 0x0000001fb5097819 */ /* 0x000fc800000006ff */
[----:B------:R0:W1:Y:S01]  /*15a50*/  SYNCS.PHASECHK.TRANS64.TRYWAIT P1, [R4+URZ+0x2a850], R9 ;  /* 0x02a85009040075a7 */ /* 0x000062000802017f */
[----:B------:R-:W-:Y:S05]  /*15a60*/  @!P0 BRA `(.L_x_641) ;  /* 0x0000000000048947 */ /* 0x000fea0003800000 */
[----:B------:R-:W-:Y:S01]  /*15a70*/  BPT.TRAP 0x1 ;  /* 0x000000040000795c */ /* 0x000fe20000300000 */
.L_x_641:
[----:B------:R-:W-:Y:S01]  /*15a80*/  VIADD R2, R2, 0x400 ;  /* 0x0000040002027836 */ /* 0x000fe20000000000 */
[----:B------:R-:W-:Y:S04]  /*15a90*/  BSSY B0, `(.L_x_642) ;  /* 0x0000008000007945 */ /* 0x000fe80003800000 */
[----:B------:R-:W-:-:S04]  /*15aa0*/  SHF.R.U32.HI R2, RZ, 0x4, R2 ;  /* 0x00000004ff027819 */ /* 0x000fc80000011602 */
[----:B------:R-:W-:-:S04]  /*15ab0*/  LOP3.LUT R2, R2, 0x3fff, RZ, 0xc0, !PT ;  /* 0x00003fff02027812 */ /* 0x000fc800078ec0ff */
[----:B------:R-:W-:-:S05]  /*15ac0*/  LOP3.LUT R11, R2, 0x3000000, RZ, 0xfc, !PT ;  /* 0x03000000020b7812 */ /* 0x000fca00078efcff */
[----:B------:R-:W-:Y:S01]  /*15ad0*/  IMAD R2, R174, 0x600, R11 ;  /* 0x00000600ae027824 */ /* 0x000fe200078e020b */
[----:B-1----:R-:W-:Y:S06]  /*15ae0*/  @P1 BRA `(.L_x_643) ;  /* 0x0000000000081947 */ /* 0x002fec0003800000 */
[----:B------:R-:W1:Y:S02]  /*15af0*/  SYNCS.PHASECHK.TRANS64.TRYWAIT P1, [R4+URZ+0x2a850], R9 ;  /* 0x02a85009040075a7 */ /* 0x000e64000802017f */
[----:B-1----:R-:W-:Y:S05]  /*15b00*/  @!P1 BRA `(.L_x_644) ;  /* 0x000000b4007c9947 */ /* 0x002fea0003800000 */
.L_x_643:
[----:B------:R-:W-:Y:S05]  /*15b10*/  BSYNC B0 ;  /* 0x0000000000007941 */ /* 0x000fea0003800000 */
.L_x_642:
[----:B01----:R-:W-:Y:S01]  /*15b20*/  IMAD.MOV.U32 R9, RZ, RZ, 0x40000040 ;  /* 0x40000040ff097424 */ /* 0x003fe200078e00ff */
[----:B------:R-:W-:Y:S01]  /*15b30*/  MOV R8, R2 ;  /* 0x0000000200087202 */ /* 0x000fe20000000f00 */
[----:B------:R-:W-:Y:S01]  /*15b40*/  WARPGROUP.ARRIVE ;  /* 0x00000000000079c5 */ /* 0x000fe20000000000 */
[----:B------:R-:W-:Y:S01]  /*15b50*/  IMAD.MOV.U32 R21, RZ, RZ, -0x800000 ;  /* 0xff800000ff157424 */ /* 0x000fe200078e00ff */
[----:B------:R-:W-:Y:S02]  /*15b60*/  MOV R20, 0xff800000 ;  /* 0xff80000000147802 */ /* 0x000fe40000000f00 */
[----:B------:R-:W-:Y:S01]  /*15b70*/  R2UR UR6, R8 ;  /* 0x00000000080672ca */ /* 0x000fe200000e0000 */
[----:B------:R-:W-:Y:S01]  /*15b80*/  VIADD R8, R2, 0x80 ;  /* 0x0000008002087836 */ /* 0x000fe20000000000 */
[----:B------:R-:W-:Y:S02]  /*15b90*/  R2UR UR7, R9 ;  /* 0x00000000090772ca */ /* 0x000fe400000e0000 */
[----:B------:R-:W-:-:S11]  /*15ba0*/  MOV R9, 0x40000040 ;  /* 0x4000004000097802 */ /* 0x000fd60000000f00 */
[----:B------:R-:W-:Y:S01]  /*15bb0*/  HGMMA.64x128x16.F32 R24, R156, gdesc[UR4].tnspB, R24, gsb0 ;  /* 0x41e000049c187df0 */ /* 0x000fe20008000818 */
[----:B------:R-:W-:Y:S01]  /*15bc0*/  R2UR UR6, R8 ;  /* 0x00000000080672ca */ /* 0x000fe200000e0000 */
[----:B------:R-:W-:Y:S01]  /*15bd0*/  VIADD R8, R2, 0x100 ;  /* 0x0000010002087836 */ /* 0x000fe20000000000 */
[----:B------:R-:W-:Y:S01]  /*15be0*/  R2UR UR7, R9 ;  /* 0x00000000090772ca */ /* 0x000fe200000e0000 */
[----:B------:R-:W-:Y:S01]  /*15bf0*/  IMAD.MOV.U32 R9, RZ, RZ, 0x40000040 ;  /* 0x40000040ff097424 */ /* 0x000fe200078e00ff */
[----:B------:R-:W-:Y:S02]  /*15c00*/  WARPGROUP.DEPBAR.LE gsb0, 0x0 ;  /* 0x00008000000079c5 */ /* 0x000fe40000010000 */
[----:B------:R-:W-:-:S09]  /*15c10*/  WARPGROUP.ARRIVE ;  /* 0x00000000000079c5 */ /* 0x000fd20000000000 */
        /* <DEDUP_REMOVED lines=16> */
[----:B------:R-:W-:Y:S01]  /*15d20*/  VIADD R8, R2, 0x280 ;  /* 0x0000028002087836 */ /* 0x000fe20000000000 */
[----:B------:R-:W-:Y:S01]  /*15d30*/  R2UR UR7, R9 ;  /* 0x00000000090772ca */ /* 0x000fe200000e0000 */
[----:B------:R-:W-:Y:S01]  /*15d40*/  IMAD.MOV.U32 R9, RZ, RZ, 0x40000040 ;  /* 0x40000040ff097424 */ /* 0x000fe200078e00ff */
[----:B------:R-:W0:Y:S01]  /*15d50*/  SHFL.BFLY PT, R2, R7, 0x2, 0x1f ;  /* 0x0c401f0007027f89 */ /* 0x000e2200000e0000 */
[----:B------:R-:W-:Y:S02]  /*15d60*/  WARPGROUP.DEPBAR.LE gsb0, 0x0 ;  /* 0x00008000000079c5 */ /* 0x000fe40000010000 */
[----:B------:R-:W-:-:S08]  /*15d70*/  WARPGROUP.ARRIVE ;  /* 0x00000000000079c5 */ /* 0x000fd00000000000 */
[----:B------:R-:W-:Y:S01]  /*15d80*/  HGMMA.64x128x16.F32 R24, R148, gdesc[UR4].tnspB, R24, gsb0 ;  /* 0x41e0000494187df0 */ /* 0x000fe20008000818 */
[----:B------:R-:W-:Y:S01]  /*15d90*/  R2UR UR6, R8 ;  /* 0x00000000080672ca */ /* 0x000fe200000e0000 */
[----:B0-----:R-:W-:Y:S01]  /*15da0*/  FADD.FTZ R8, R2, R7 ;  /* 0x0000000702087221 */ /* 0x001fe20000010000 */
[----:B------:R-:W-:Y:S01]  /*15db0*/  R2UR UR7, R9 ;  /* 0x00000000090772ca */ /* 0x000fe200000e0000 */
[----:B------:R-:W-:Y:S01]  /*15dc0*/  IMAD.MOV.U32 R2, RZ, RZ, RZ ;  /* 0x000000ffff027224 */ /* 0x000fe200078e00ff */
[----:B------:R-:W0:Y:S02]  /*15dd0*/  SHFL.BFLY PT, R9, R6, 0x2, 0x1f ;  /* 0x0c401f0006097f89 */ /* 0x000e2400000e0000 */
[----:B0-----:R-:W-:Y:S01]  /*15de0*/  FADD.FTZ R10, R9, R6 ;  /* 0x00000006090a7221 */ /* 0x001fe20000010000 */
[----:B------:R-:W-:Y:S01]  /*15df0*/  MOV R6, RZ ;  /* 0x000000ff00067202 */ /* 0x000fe20000000f00 */
[----:B------:R-:W0:Y:S04]  /*15e00*/  SHFL.BFLY PT, R9, R8, 0x1, 0x1f ;  /* 0x0c201f0008097f89 */ /* 0x000e2800000e0000 */
[----:B------:R-:W1:Y:S01]  /*15e10*/  SHFL.BFLY PT, R11, R10, 0x1, 0x1f ;  /* 0x0c201f000a0b7f89 */ /* 0x000e6200000e0000 */
[----:B0-----:R-:W-:Y:S01]  /*15e20*/  FADD.FTZ R12, R8, R9 ;  /* 0x00000009080c7221 */ /* 0x001fe20000010000 */
[----:B-1----:R-:W-:-:S04]  /*15e30*/  FADD.FTZ R11, R10, R11 ;  /* 0x0000000b0a0b7221 */ /* 0x002fc80000010000 */
[----:B------:R-:W-:Y:S02]  /*15e40*/  FSETP.NE.FTZ.AND P1, PT, R12, RZ, PT ;  /* 0x000000ff0c00720b */ /* 0x000fe40003f35000 */
[----:B------:R-:W-:-:S11]  /*15e50*/  FSETP.NE.FTZ.AND P2, PT, R11, RZ, PT ;  /* 0x000000ff0b00720b */ /* 0x000fd60003f55000 */
[----:B------:R-:W0:Y:S01]  /*15e60*/  @P1 MUFU.LG2 R7, R12 ;  /* 0x0000000c00071308 */ /* 0x000e220000000c00 */
[C---:B------:R-:W-:Y:S01]  /*15e70*/  @P1 FMUL.FTZ R8, R0.reuse, 0.69314718246459960938 ;  /* 0x3f31721800081820 */ /* 0x040fe20000410000 */
[----:B------:R-:W-:-:S06]  /*15e80*/  @P2 FMUL.FTZ R13, R0, 0.69314718246459960938 ;  /* 0x3f317218000d2820 */ /* 0x000fcc0000410000 */
        /* <DEDUP_REMOVED lines=9> */
[----:B------:R-:W-:Y:S03]  /*15f20*/  HGMMA.64x128x16.F32 R24, R152, gdesc[UR4].tnspB, R24, gsb0 ;  /* 0x41e0000498187df0 */ /* 0x000fe60008000818 */
[----:B------:R-:W-:Y:S02]  /*15f30*/  WARPGROUP.DEPBAR.LE gsb0, 0x0 ;  /* 0x00008000000079c5 */ /* 0x000fe40000010000 */
[----:B--23--:R-:W-:Y:S05]  /*15f40*/  @!P0 BRA `(.L_x_645) ;  /* 0x0000000000048947 */ /* 0x00cfea0003800000 */
[----:B------:R-:W-:Y:S01]  /*15f50*/  BPT.TRAP 0x1 ;  /* 0x000000040000795c */ /* 0x000fe20000300000 */
.L_x_645:
[----:B------:R-:W-:Y:S02]  /*15f60*/  VIADD R4, R4, 0x2a860 ;  /* 0x0002a86004047836 */ /* 0x000fe40000000000 */
[-C--:B------:R-:W-:Y:S01]  /*15f70*/  FMUL.FTZ R88, R24, R6.reuse ;  /* 0x0000000618587220 */ /* 0x080fe20000410000 */
[----:B------:R-:W-:Y:S02]  /*15f80*/  VIADD R174, R174, 0x1 ;  /* 0x00000001aeae7836 */ /* 0x000fe40000000000 */
[-C--:B------:R-:W-:Y:S01]  /*15f90*/  FMUL.FTZ R89, R25, R6.reuse ;  /* 0x0000000619597220 */ /* 0x080fe20000410000 */
[-C--:B------:R-:W-:Y:S01]  /*15fa0*/  FMUL.FTZ R90, R28, R6.reuse ;  /* 0x000000061c5a7220 */ /* 0x080fe20000410000 */
[----:B------:R-:W-:Y:S01]  /*15fb0*/  PRMT R4, R183, 0x654, R4 ;  /* 0x00000654b7047816 */ /* 0x000fe20000000004 */
[-C--:B------:R-:W-:Y:S01]  /*15fc0*/  FMUL.FTZ R91, R29, R6.reuse ;  /* 0x000000061d5b7220 */ /* 0x080fe20000410000 */
[----:B------:R-:W-:Y:S01]  /*15fd0*/  ISETP.NE.AND P1, PT, R174, 0x2, PT ;  /* 0x00000002ae00780c */ /* 0x000fe20003f25270 */
[-C--:B------:R-:W-:Y:S01]  /*15fe0*/  FMUL.FTZ R92, R32, R6.reuse ;  /* 0x00000006205c7220 */ /* 0x080fe20000410000 */
[----:B------:R1:W-:Y:S01]  /*15ff0*/  SYNCS.ARRIVE.TRANS64.RED.A1T0 RZ, [R4+URZ], RZ ;  /* 0x000000ff04ff79a7 */ /* 0x0003e2000810043f */
[-C--:B------:R-:W-:Y:S01]  /*16000*/  FMUL.FTZ R93, R33, R6.reuse ;  /* 0x00000006215d7220 */ /* 0x080fe20000410000 */
[----:B------:R-:W-:Y:S01]  /*16010*/  SEL R0, RZ, 0x1, P1 ;  /* 0x00000001ff007807 */ /* 0x000fe20000800000 */
        /* <DEDUP_REMOVED lines=27> */
[-C--:B0-----:R-:W-:Y:S01]  /*161d0*/  FMUL.FTZ R96, R26, R2.reuse ;  /* 0x000000021a607220 */ /* 0x081fe20000410000 */
        /* <DEDUP_REMOVED lines=31> */
[----:B------:R-:W-:-:S02]  /*163d0*/  LOP3.LUT R181, R181, R0, RZ, 0x3c, !PT ;  /* 0x00000000b5b57212 */ /* 0x000fc400078e3cff */
[----:B------:R-:W-:Y:S02]  /*163e0*/  IADD3 R191, R191, 0x1, RZ ;  /* 0x00000001bfbf7810 */ /* 0x000fe40007ffe0ff */
[----:B-1----:R-:W-:-:S07]  /*163f0*/  SEL R174, R174, RZ, P1 ;  /* 0x000000ffaeae7207 */ /* 0x002fce0000800000 */
.L_x_567:
[----:B------:R-:W1:Y:S08]  /*16400*/  S2UR UR4, SR_CgaCtaId ;  /* 0x00000000000479c3 */ /* 0x000e700000008800 */
[----:B------:R-:W-:Y:S01]  /*16410*/  BAR.SYNC.DEFER_BLOCKING 0x5, 0x180 ;  /* 0x0146000000007b1d */ /* 0x000fe20000010000 */
[----:B------:R-:W-:-:S05]  /*16420*/  MOV R2, 0x400 ;  /* 0x0000040000027802 */ /* 0x000fca0000000f00 */
[----:B------:R-:W-:Y:S01]  /*16430*/  BSSY B0, `(.L_x_646) ;  /* 0x00002db000007945 */ /* 0x000fe20003800000 */
[----:B-1----:R-:W-:-:S05]  /*16440*/  IMAD.U32 R183, RZ, RZ, UR4 ;  /* 0x00000004ffb77e24 */ /* 0x002fca000f8e00ff */
[----:B------:R-:W-:-:S05]  /*16450*/  LEA R2, R183, R2, 0x18 ;  /* 0x00000002b7027211 */ /* 0x000fca00078ec0ff */
[----:B------:R1:W2:Y:S01]  /*16460*/  LDS.128 R144, [R2+0x2a8d0] ;  /* 0x02a8d00002907984 */ /* 0x0002a20000000c00 */
[----:B------:R-:W-:Y:S06]  /*16470*/  BAR.ARV 0x4, 0x180 ;  /* 0x0106000000007b1d */ /* 0x000fec0000002000 */
[----:B------:R-:W-:Y:S05]  /*16480*/  @P0 BRA `(.L_x_647) ;  /* 0x00000020006c0947 */ /* 0x000fea0003800000 */
[----:B------:R-:W4:Y:S01]  /*16490*/  LDL R0, [R1+0x70] ;  /* 0x0000700001007983 */ /* 0x000f220000100800 */
[----:B------:R-:W0:Y:S01]  /*164a0*/  S2R R3, SR_SWINHI ;  /* 0x0000000000037919 */ /* 0x000e220000002f00 */
[----:B------:R-:W-:Y:S01]  /*164b0*/  F2FP.F16.F32.PACK_AB R32, R95, R94 ;  /* 0x0000005e5f20723e */ /* 0x000fe200000000ff */
[----:B------:R-:W-:Y:S01]  /*164c0*/  ULDC.64 UR6, c[0x0][0xc00] ;  /* 0x0003000000067ab9 */ /* 0x000fe20000000a00 */
[----:B------:R-:W-:Y:S01]  /*164d0*/  ULDC.64 UR4, c[0x0][0xc08] ;  /* 0x0003020000047ab9 */ /* 0x000fe20000000a00 */
[----:B------:R-:W2:Y:S01]  /*164e0*/  LDL R104, [R1+0x6c] ;  /* 0x00006c0001687983 */ /* 0x000ea20000100800 */
[----:B------:R-:W-:Y:S02]  /*164f0*/  MOV R72, R2 ;  /* 0x0000000200487202 */ /* 0x000fe40000000f00 */
[----:B0-----:R-:W-:Y:S01]  /*16500*/  MOV R73, R3 ;  /* 0x0000000300497202 */ /* 0x001fe20000000f00 */
[----:B------:R-:W-:Y:S02]  /*16510*/  BAR.SYNC.DEFER_BLOCKING 0x1, 0x100 ;  /* 0x0044000000007b1d */ /* 0x000fe40000010000 */
[----:B----4-:R-:W-:-:S03]  /*16520*/  IMAD.WIDE R8, R0, 0x2, R72 ;  /* 0x0000000200087825 */ /* 0x010fc600078e0248 */
[C---:B------:R-:W-:Y:S02]  /*16530*/  LOP3.LUT R3, R8.reuse, 0x380, RZ, 0xc0, !PT ;  /* 0x0000038008037812 */ /* 0x040fe400078ec0ff */
[C---:B------:R-:W-:Y:S02]  /*16540*/  IADD3 R11, P6, R8.reuse, 0x20, RZ ;  /* 0x00000020080b7810 */ /* 0x040fe40007fde0ff */
[----:B------:R-:W-:Y:S02]  /*16550*/  SHF.R.U64 R3, R3, 0x3, RZ ;  /* 0x0000000303037819 */ /* 0x000fe400000012ff */
[C---:B------:R-:W-:Y:S02]  /*16560*/  IADD3 R6, P5, R8.reuse, 0x40, RZ ;  /* 0x0000004008067810 */ /* 0x040fe40007fbe0ff */
[C---:B---3--:R-:W-:Y:S02]  /*16570*/  IADD3 R31, P4, R8.reuse, 0x60, RZ ;  /* 0x00000060081f7810 */ /* 0x048fe40007f9e0ff */
[----:B------:R-:W-:-:S02]  /*16580*/  IADD3 R33, P3, R8, 0x4000, RZ ;  /* 0x0000400008217810 */ /* 0x000fc40007f7e0ff */
[C---:B------:R-:W-:Y:S02]  /*16590*/  IADD3 R35, P2, R8.reuse, 0x4020, RZ ;  /* 0x0000402008237810 */ /* 0x040fe40007f5e0ff */
[C---:B------:R-:W-:Y:S02]  /*165a0*/  IADD3 R26, P1, R8.reuse, 0x4040, RZ ;  /* 0x00004040081a7810 */ /* 0x040fe40007f3e0ff */
[----:B------:R-:W-:Y:S02]  /*165b0*/  IADD3 R103, P0, R8, 0x4060, RZ ;  /* 0x0000406008677810 */ /* 0x000fe40007f1e0ff */
[----:B------:R-:W-:Y:S02]  /*165c0*/  LOP3.LUT R8, R3, R8, RZ, 0x3c, !PT ;  /* 0x0000000803087212 */ /* 0x000fe400078e3cff */
[----:B------:R-:W-:Y:S02]  /*165d0*/  LOP3.LUT R0, R11, 0x380, RZ, 0xc0, !PT ;  /* 0x000003800b007812 */ /* 0x000fe400078ec0ff */
[----:B------:R-:W-:-:S02]  /*165e0*/  LOP3.LUT R3, R6, 0x380, RZ, 0xc0, !PT ;  /* 0x0000038006037812 */ /* 0x000fc400078ec0ff */
[----:B------:R-:W-:Y:S02]  /*165f0*/  LOP3.LUT R10, R31, 0x380, RZ, 0xc0, !PT ;  /* 0x000003801f0a7812 */ /* 0x000fe400078ec0ff */
[----:B------:R-:W-:Y:S02]  /*16600*/  SHF.R.U64 R0, R0, 0x3, RZ ;  /* 0x0000000300007819 */ /* 0x000fe400000012ff */
[----:B------:R-:W-:Y:S02]  /*16610*/  SHF.R.U64 R3, R3, 0x3, RZ ;  /* 0x0000000303037819 */ /* 0x000fe400000012ff */
[----:B------:R-:W-:Y:S02]  /*16620*/  LOP3.LUT R14, R33, 0x380, RZ, 0xc0, !PT ;  /* 0x00000380210e7812 */ /* 0x000fe400078ec0ff */
[----:B------:R-:W-:Y:S02]  /*16630*/  SHF.R.U64 R10, R10, 0x3, RZ ;  /* 0x000000030a0a7819 */ /* 0x000fe400000012ff */
[----:B------:R-:W-:-:S02]  /*16640*/  LOP3.LUT R4, R0, R11, RZ, 0x3c, !PT ;  /* 0x0000000b00047212 */ /* 0x000fc400078e3cff */
[----:B------:R-:W-:Y:S02]  /*16650*/  LOP3.LUT R6, R3, R6, RZ, 0x3c, !PT ;  /* 0x0000000603067212 */ /* 0x000fe400078e3cff */
[----:B------:R-:W-:Y:S01]  /*16660*/  LOP3.LUT R0, R35, 0x380, RZ, 0xc0, !PT ;  /* 0x0000038023007812 */ /* 0x000fe200078ec0ff */
[--C-:B------:R-:W-:Y:S01]  /*16670*/  IMAD.X R5, RZ, RZ, R9.reuse, P6 ;  /* 0x000000ffff057224 */ /* 0x100fe200030e0609 */
[----:B------:R-:W-:Y:S01]  /*16680*/  SHF.R.U64 R14, R14, 0x3, RZ ;  /* 0x000000030e0e7819 */ /* 0x000fe200000012ff */
[--C-:B------:R-:W-:Y:S01]  /*16690*/  IMAD.X R13, RZ, RZ, R9.reuse, P4 ;  /* 0x000000ffff0d7224 */ /* 0x100fe200020e0609 */
[----:B------:R-:W-:Y:S01]  /*166a0*/  LOP3.LUT R3, R26, 0x380, RZ, 0xc0, !PT ;  /* 0x000003801a037812 */ /* 0x000fe200078ec0ff */
[--C-:B------:R-:W-:Y:S01]  /*166b0*/  IMAD.X R15, RZ, RZ, R9.reuse, P3 ;  /* 0x000000ffff0f7224 */ /* 0x100fe200018e0609 */
[-C--:B------:R-:W-:Y:S01]  /*166c0*/  IADD3.X R7, RZ, R9.reuse, RZ, P5, !PT ;  /* 0x00000009ff077210 */ /* 0x080fe20002ffe4ff */
[--C-:B------:R-:W-:Y:S01]  /*166d0*/  IMAD.X R27, RZ, RZ, R9.reuse, P1 ;  /* 0x000000ffff1b7224 */ /* 0x100fe200008e0609 */
[----:B------:R-:W-:Y:S01]  /*166e0*/  IADD3.X R25, RZ, R9, RZ, P2, !PT ;  /* 0x00000009ff197210 */ /* 0x000fe200017fe4ff */
[----:B------:R-:W-:Y:S01]  /*166f0*/  IMAD.X R29, RZ, RZ, R9, P0 ;  /* 0x000000ffff1d7224 */ /* 0x000fe200000e0609 */
[----:B------:R-:W-:-:S02]  /*16700*/  LOP3.LUT R12, R10, R31, RZ, 0x3c, !PT ;  /* 0x0000001f0a0c7212 */ /* 0x000fc400078e3cff */
[----:B------:R-:W-:Y:S02]  /*16710*/  MOV R30, R8 ;  /* 0x00000008001e7202 */ /* 0x000fe40000000f00 */
[----:B------:R-:W-:Y:S02]  /*16720*/  LOP3.LUT R28, R103, 0x380, RZ, 0xc0, !PT ;  /* 0x00000380671c7812 */ /* 0x000fe400078ec0ff */
[----:B------:R-:W-:Y:S02]  /*16730*/  F2FP.F16.F32.PACK_AB R8, R89, R88 ;  /* 0x000000585908723e */ /* 0x000fe400000000ff */
[----:B------:R-:W-:Y:S02]  /*16740*/  F2FP.F16.F32.PACK_AB R9, R97, R96 ;  /* 0x000000606109723e */ /* 0x000fe400000000ff */
[----:B------:R-:W-:Y:S02]  /*16750*/  F2FP.F16.F32.PACK_AB R10, R91, R90 ;  /* 0x0000005a5b0a723e */ /* 0x000fe400000000ff */
[----:B------:R-:W-:-:S02]  /*16760*/  F2FP.F16.F32.PACK_AB R11, R99, R98 ;  /* 0x00000062630b723e */ /* 0x000fc400000000ff */
[----:B------:R-:W-:Y:S02]  /*16770*/  SHF.R.U64 R0, R0, 0x3, RZ ;  /* 0x0000000300007819 */ /* 0x000fe400000012ff */
[----:B------:R-:W-:Y:S02]  /*16780*/  LOP3.LUT R14, R14, R33, RZ, 0x3c, !PT ;  /* 0x000000210e0e7212 */ /* 0x000fe400078e3cff */
[----:B------:R-:W-:Y:S02]  /*16790*/  SHF.R.U64 R3, R3, 0x3, RZ ;  /* 0x0000000303037819 */ /* 0x000fe400000012ff */
[----:B------:R-:W-:Y:S01]  /*167a0*/  SHF.R.U64 R28, R28, 0x3, RZ ;  /* 0x000000031c1c7819 */ /* 0x000fe200000012ff */
[----:B------:R0:W-:Y:S01]  /*167b0*/  STSM.16.M88.4 [R30], R8 ;  /* 0x000000081e007844 */ /* 0x0001e20000000200 */
[----:B------:R-:W-:Y:S02]  /*167c0*/  MOV R33, R4 ;  /* 0x0000000400217202 */ /* 0x000fe40000000f00 */
[----:B------:R-:W-:-:S02]  /*167d0*/  MOV R34, R6 ;  /* 0x0000000600227202 */ /* 0x000fc40000000f00 */
[----:B------:R-:W-:Y:S02]  /*167e0*/  LOP3.LUT R24, R0, R35, RZ, 0x3c, !PT ;  /* 0x0000002300187212 */ /* 0x000fe400078e3cff */
[----:B------:R-:W-:Y:S02]  /*167f0*/  F2FP.F16.F32.PACK_AB R4, R93, R92 ;  /* 0x0000005c5d04723e */ /* 0x000fe400000000ff */
[----:B------:R-:W-:Y:S02]  /*16800*/  F2FP.F16.F32.PACK_AB R5, R101, R100 ;  /* 0x000000646505723e */ /* 0x000fe400000000ff */
[----:B------:R-:W-:Y:S02]  /*16810*/  F2FP.F16.F32.PACK_AB R6, R37, R36 ;  /* 0x000000242506723e */ /* 0x000fe400000000ff */
[----:B------:R-:W-:Y:S02]  /*16820*/  F2FP.F16.F32.PACK_AB R7, R39, R38 ;  /* 0x000000262707723e */ /* 0x000fe400000000ff */
[----:B------:R-:W-:-:S02]  /*16830*/  LOP3.LUT R26, R3, R26, RZ, 0x3c, !PT ;  /* 0x0000001a031a7212 */ /* 0x000fc400078e3cff */
[----:B------:R-:W-:Y:S02]  /*16840*/  MOV R35, R12 ;  /* 0x0000000c00237202 */ /* 0x000fe40000000f00 */
[----:B------:R-:W-:Y:S02]  /*16850*/  MOV R0, R14 ;  /* 0x0000000e00007202 */ /* 0x000fe40000000f00 */
[----:B0-----:R-:W-:Y:S02]  /*16860*/  F2FP.F16.F32.PACK_AB R8, R41, R40 ;  /* 0x000000282908723e */ /* 0x001fe400000000ff */
[----:B------:R-:W-:Y:S02]  /*16870*/  F2FP.F16.F32.PACK_AB R9, R43, R42 ;  /* 0x0000002a2b09723e */ /* 0x000fe400000000ff */
[----:B------:R-:W-:Y:S02]  /*16880*/  F2FP.F16.F32.PACK_AB R10, R45, R44 ;  /* 0x0000002c2d0a723e */ /* 0x000fe400000000ff */
[----:B------:R-:W-:-:S02]  /*16890*/  F2FP.F16.F32.PACK_AB R11, R47, R46 ;  /* 0x0000002e2f0b723e */ /* 0x000fc400000000ff */
[----:B------:R-:W-:Y:S02]  /*168a0*/  LOP3.LUT R28, R28, R103, RZ, 0x3c, !PT ;  /* 0x000000671c1c7212 */ /* 0x000fe400078e3cff */
[----:B------:R-:W-:Y:S02]  /*168b0*/  F2FP.F16.F32.PACK_AB R12, R49, R48 ;  /* 0x00000030310c723e */ /* 0x000fe400000000ff */
[----:B------:R-:W-:Y:S02]  /*168c0*/  F2FP.F16.F32.PACK_AB R13, R51, R50 ;  /* 0x00000032330d723e */ /* 0x000fe400000000ff */
[----:B------:R-:W-:Y:S02]  /*168d0*/  F2FP.F16.F32.PACK_AB R14, R53, R52 ;  /* 0x00000034350e723e */ /* 0x000fe400000000ff */
[----:B------:R-:W-:Y:S01]  /*168e0*/  F2FP.F16.F32.PACK_AB R15, R55, R54 ;  /* 0x00000036370f723e */ /* 0x000fe200000000ff */
[----:B------:R0:W-:Y:S01]  /*168f0*/  STSM.16.M88.4 [R33], R4 ;  /* 0x0000000421007844 */ /* 0x0001e20000000200 */
[----:B------:R-:W-:-:S02]  /*16900*/  MOV R3, R24 ;  /* 0x0000001800037202 */ /* 0x000fc40000000f00 */
[----:B------:R-:W-:Y:S01]  /*16910*/  MOV R103, R26 ;  /* 0x0000001a00677202 */ /* 0x000fe20000000f00 */
[----:B------:R-:W-:Y:S01]  /*16920*/  STSM.16.M88.4 [R34], R8 ;  /* 0x0000000822007844 */ /* 0x000fe20000000200 */
[----:B------:R-:W-:Y:S02]  /*16930*/  F2FP.F16.F32.PACK_AB R24, R57, R56 ;  /* 0x000000383918723e */ /* 0x000fe400000000ff */
[----:B------:R-:W-:Y:S01]  /*16940*/  F2FP.F16.F32.PACK_AB R25, R59, R58 ;  /* 0x0000003a3b19723e */ /* 0x000fe200000000ff */
[----:B------:R3:W-:Y:S01]  /*16950*/  STSM.16.M88.4 [R35], R12 ;  /* 0x0000000c23007844 */ /* 0x0007e20000000200 */
[----:B------:R-:W-:Y:S02]  /*16960*/  F2FP.F16.F32.PACK_AB R26, R61, R60 ;  /* 0x0000003c3d1a723e */ /* 0x000fe400000000ff */
[----:B------:R-:W-:Y:S02]  /*16970*/  F2FP.F16.F32.PACK_AB R27, R63, R62 ;  /* 0x0000003e3f1b723e */ /* 0x000fe400000000ff */
[----:B------:R-:W-:-:S02]  /*16980*/  MOV R102, R28 ;  /* 0x0000001c00667202 */ /* 0x000fc40000000f00 */
[----:B------:R-:W-:Y:S02]  /*16990*/  F2FP.F16.F32.PACK_AB R28, R65, R64 ;  /* 0x00000040411c723e */ /* 0x000fe400000000ff */
[----:B------:R-:W-:Y:S02]  /*169a0*/  F2FP.F16.F32.PACK_AB R29, R67, R66 ;  /* 0x00000042431d723e */ /* 0x000fe400000000ff */
[----:B------:R-:W-:Y:S02]  /*169b0*/  F2FP.F16.F32.PACK_AB R30, R69, R68 ;  /* 0x00000044451e723e */ /* 0x000fe400000000ff */
[----:B------:R-:W-:Y:S02]  /*169c0*/  F2FP.F16.F32.PACK_AB R31, R71, R70 ;  /* 0x00000046471f723e */ /* 0x000fe400000000ff */
[----:B0-----:R-:W-:Y:S01]  /*169d0*/  F2FP.F16.F32.PACK_AB R33, R75, R74 ;  /* 0x0000004a4b21723e */ /* 0x001fe200000000ff */
[----:B---3--:R-:W0:Y:S01]  /*169e0*/  LDC.64 R14, c[0x0][0xba8] ;  /* 0x0002ea00ff0e7b82 */ /* 0x008e220000000a00 */
[----:B------:R-:W-:-:S02]  /*169f0*/  F2FP.F16.F32.PACK_AB R34, R77, R76 ;  /* 0x0000004c4d22723e */ /* 0x000fc400000000ff */
[----:B------:R-:W-:Y:S02]  /*16a00*/  F2FP.F16.F32.PACK_AB R35, R79, R78 ;  /* 0x0000004e4f23723e */ /* 0x000fe400000000ff */
[----:B------:R-:W-:Y:S02]  /*16a10*/  F2FP.F16.F32.PACK_AB R4, R81, R80 ;  /* 0x000000505104723e */ /* 0x000fe400000000ff */
[----:B------:R-:W-:Y:S02]  /*16a20*/  F2FP.F16.F32.PACK_AB R5, R83, R82 ;  /* 0x000000525305723e */ /* 0x000fe400000000ff */
[----:B------:R-:W-:Y:S02]  /*16a30*/  F2FP.F16.F32.PACK_AB R6, R85, R84 ;  /* 0x000000545506723e */ /* 0x000fe400000000ff */
[----:B------:R-:W-:Y:S01]  /*16a40*/  F2FP.F16.F32.PACK_AB R7, R87, R86 ;  /* 0x000000565707723e */ /* 0x000fe200000000ff */
[----:B------:R3:W-:Y:S04]  /*16a50*/  STSM.16.M88.4 [R0], R24 ;  /* 0x0000001800007844 */ /* 0x0007e80000000200 */
[----:B------:R-:W-:Y:S04]  /*16a60*/  STSM.16.M88.4 [R3], R28 ;  /* 0x0000001c03007844 */ /* 0x000fe80000000200 */
[----:B------:R-:W-:Y:S04]  /*16a70*/  STSM.16.M88.4 [R103], R32 ;  /* 0x0000002067007844 */ /* 0x000fe80000000200 */
[----:B------:R4:W-:Y:S01]  /*16a80*/  STSM.16.M88.4 [R102], R4 ;  /* 0x0000000466007844 */ /* 0x0009e20000000200 */
[----:B------:R-:W-:Y:S01]  /*16a90*/  BAR.SYNC.DEFER_BLOCKING 0x1, 0x100 ;  /* 0x0044000000007b1d */ /* 0x000fe20000010000 */
[----:B------:R-:W-:-:S04]  /*16aa0*/  ISETP.NE.U32.AND P0, PT, RZ, UR6, PT ;  /* 0x00000006ff007c0c */ /* 0x000fc8000bf05070 */
[----:B------:R-:W-:Y:S02]  /*16ab0*/  ISETP.NE.AND.EX P0, PT, RZ, UR7, PT, P0 ;  /* 0x00000007ff007c0c */ /* 0x000fe4000bf05300 */
[----:B------:R-:W-:Y:S02]  /*16ac0*/  IADD3 R8, P1, R189, UR6, RZ ;  /* 0x00000006bd087c10 */ /* 0x000fe4000ff3e0ff */
[----:B---3--:R-:W-:Y:S02]  /*16ad0*/  MOV R0, RZ ;  /* 0x000000ff00007202 */ /* 0x008fe40000000f00 */
[----:B------:R-:W-:Y:S01]  /*16ae0*/  IADD3.X R9, R190, UR7, RZ, P1, !PT ;  /* 0x00000007be097c10 */ /* 0x000fe20008ffe4ff */
[----:B------:R-:W-:Y:S01]  /*16af0*/  IMAD.MOV.U32 R24, RZ, RZ, 0x9b8 ;  /* 0x000009b8ff187424 */ /* 0x000fe200078e00ff */
[----:B----4-:R-:W3:Y:S05]  /*16b00*/  LDC R102, c[0x0][0xbe8] ;  /* 0x0002fa00ff667b82 */ /* 0x010eea0000000800 */
[----:B------:R-:W4:Y:S01]  /*16b10*/  @P0 LDG.E R0, desc[UR56][R8.64] ;  /* 0x0000003808000981 */ /* 0x000f22000c1e1900 */
[----:B------:R-:W-:-:S04]  /*16b20*/  ISETP.NE.U32.AND P1, PT, RZ, UR4, PT ;  /* 0x00000004ff007c0c */ /* 0x000fc8000bf25070 */
[----:B------:R-:W-:-:S13]  /*16b30*/  ISETP.NE.AND.EX P1, PT, RZ, UR5, PT, P1 ;  /* 0x00000005ff007c0c */ /* 0x000fda000bf25310 */
[----:B------:R-:W-:Y:S01]  /*16b40*/  @P1 IADD3 R4, P2, R189, UR4, RZ ;  /* 0x00000004bd041c10 */ /* 0x000fe2000ff5e0ff */
[----:B------:R-:W-:-:S03]  /*16b50*/  ULDC UR4, c[0x0][0xa88] ;  /* 0x0002a20000047ab9 */ /* 0x000fc60000000800 */
[----:B------:R-:W-:Y:S01]  /*16b60*/  @P1 IADD3.X R5, R190, UR5, RZ, P2, !PT ;  /* 0x00000005be051c10 */ /* 0x000fe200097fe4ff */
[----:B------:R-:W-:Y:S01]  /*16b70*/  IMAD.U32 R3, RZ, RZ, UR4 ;  /* 0x00000004ff037e24 */ /* 0x000fe2000f8e00ff */
[----:B------:R-:W-:Y:S01]  /*16b80*/  ISETP.NE.AND P2, PT, R187, RZ, PT ;  /* 0x000000ffbb00720c */ /* 0x000fe20003f45270 */
[----:B------:R-:W-:-:S03]  /*16b90*/  ULDC UR4, c[0x0][0xad4] ;  /* 0x0002b50000047ab9 */ /* 0x000fc60000000800 */
[----:B------:R-:W-:Y:S01]  /*16ba0*/  SEL R187, R187, UR4, P2 ;  /* 0x00000004bbbb7c07 */ /* 0x000fe20009000000 */
[----:B------:R1:W5:Y:S03]  /*16bb0*/  @P1 LDG.E R3, desc[UR56][R4.64] ;  /* 0x0000003804031981 */ /* 0x000366000c1e1900 */
[----:B------:R-:W-:-:S04]  /*16bc0*/  ISETP.GT.AND P3, PT, R187, 0x1, PT ;  /* 0x00000001bb00780c */ /* 0x000fc80003f64270 */
[----:B------:R-:W-:-:S04]  /*16bd0*/  SEL R24, R24, 0x978, P3 ;  /* 0x0000097818187807 */ /* 0x000fc80001800000 */
[----:B------:R-:W2:Y:S08]  /*16be0*/  LDC.64 R6, c[0x0][R24+0x220] ;  /* 0x0000880018067b82 */ /* 0x000eb00000000a00 */
[----:B------:R-:W0:Y:S01]  /*16bf0*/  LDC.64 R10, c[0x0][R24+0x218] ;  /* 0x00008600180a7b82 */ /* 0x000e220000000a00 */
[----:B---3--:R-:W-:-:S07]  /*16c00*/  ISETP.NE.AND P4, PT, R102, 0x1, PT ;  /* 0x000000016600780c */ /* 0x008fce0003f85270 */
[----:B------:R-:W3:Y:S01]  /*16c10*/  LDC.64 R12, c[0x0][R24+0x228] ;  /* 0x00008a00180c7b82 */ /* 0x000ee20000000a00 */
[----:B------:R-:W-:-:S07]  /*16c20*/  ISETP.NE.U32.AND P2, PT, RZ, UR6, PT ;  /* 0x00000006ff007c0c */ /* 0x000fce000bf45070 */
[----:B-1----:R1:W1:Y:S01]  /*16c30*/  LDC.64 R4, c[0x0][R24+0x210] ;  /* 0x0000840018047b82 */ /* 0x0022620000000a00 */
[----:B------:R-:W-:-:S07]  /*16c40*/  ISETP.NE.AND.EX P2, PT, RZ, UR7, PT, P2 ;  /* 0x00000007ff007c0c */ /* 0x000fce000bf45320 */
[----:B------:R-:W1:Y:S01]  /*16c50*/  @P4 LDC R26, c[0x0][0xbec] ;  /* 0x0002fb00ff1a4b82 */ /* 0x000e620000000800 */
[----:B------:R-:W-:-:S07]  /*16c60*/  SEL R188, R188, RZ, !P2 ;  /* 0x000000ffbcbc7207 */ /* 0x000fce0005000000 */
[----:B------:R-:W1:Y:S01]  /*16c70*/  @P4 LDC R33, c[0x0][0xbf0] ;  /* 0x0002fc00ff214b82 */ /* 0x000e620000000800 */
[----:B------:R-:W-:Y:S01]  /*16c80*/  SEL R25, R216, RZ, !P2 ;  /* 0x000000ffd8197207 */ /* 0x000fe20005000000 */
[----:B--2---:R-:W-:-:S06]  /*16c90*/  IMAD R7, R7, R188, RZ ;  /* 0x000000bc07077224 */ /* 0x004fcc00078e02ff */
[----:B0-----:R-:W0:Y:S01]  /*16ca0*/  @!P3 LDC R14, c[0x0][0xb50] ;  /* 0x0002d400ff0ebb82 */ /* 0x001e220000000800 */
[----:B------:R-:W-:Y:S01]  /*16cb0*/  IMAD R31, R6, R25, R7 ;  /* 0x00000019061f7224 */ /* 0x000fe200078e0207 */
[----:B------:R-:W-:Y:S01]  /*16cc0*/  LEA R25, R192, R104, 0x7 ;  /* 0x00000068c0197211 */ /* 0x000fe200078e38ff */
[----:B------:R-:W-:-:S05]  /*16cd0*/  IMAD.WIDE.U32 R6, R6, R188, RZ ;  /* 0x000000bc06067225 */ /* 0x000fca00078e00ff */
[----:B------:R-:W2:Y:S01]  /*16ce0*/  @!P3 LDC R15, c[0x0][0xb54] ;  /* 0x0002d500ff0fbb82 */ /* 0x000ea20000000800 */
[-C--:B------:R-:W-:Y:S02]  /*16cf0*/  IMAD R29, R11, R162.reuse, RZ ;  /* 0x000000a20b1d7224 */ /* 0x080fe400078e02ff */
[----:B------:R-:W-:Y:S01]  /*16d00*/  IMAD.WIDE.U32 R10, R10, R162, RZ ;  /* 0x000000a20a0a7225 */ /* 0x000fe200078e00ff */
[----:B------:R-:W-:-:S03]  /*16d10*/  SEL R27, R200, RZ, P3 ;  /* 0x000000ffc81b7207 */ /* 0x000fc60001800000 */
[----:B------:R-:W-:Y:S02]  /*16d20*/  IMAD.IADD R28, R11, 0x1, R29 ;  /* 0x000000010b1c7824 */ /* 0x000fe400078e021d */
[----:B------:R-:W-:Y:S01]  /*16d30*/  IMAD.IADD R11, R7, 0x1, R31 ;  /* 0x00000001070b7824 */ /* 0x000fe200078e021f */
[----:B------:R-:W-:Y:S01]  /*16d40*/  MOV R7, R25 ;  /* 0x0000001900077202 */ /* 0x000fe20000000f00 */
[-C--:B---3--:R-:W-:Y:S02]  /*16d50*/  IMAD R29, R13, R27.reuse, RZ ;  /* 0x0000001b0d1d7224 */ /* 0x088fe400078e02ff */
[----:B------:R-:W-:-:S04]  /*16d60*/  IMAD.WIDE.U32 R12, R12, R27, RZ ;  /* 0x0000001b0c0c7225 */ /* 0x000fc800078e00ff */
[----:B------:R-:W-:Y:S01]  /*16d70*/  IMAD.IADD R29, R13, 0x1, R29 ;  /* 0x000000010d1d7824 */ /* 0x000fe200078e021d */
[--C-:B----4-:R-:W-:Y:S01]  /*16d80*/  IADD3 R10, P2, P5, R6, R10, R0.reuse ;  /* 0x0000000a060a7210 */ /* 0x110fe20007d5e000 */
[----:B-1----:R-:W-:Y:S01]  /*16d90*/  @P4 IMAD.HI.U32 R6, R25, R26, RZ ;  /* 0x0000001a19064227 */ /* 0x002fe200078e00ff */
[----:B------:R-:W-:-:S04]  /*16da0*/  SHF.R.S32.HI R103, RZ, 0x1f, R0 ;  /* 0x0000001fff677819 */ /* 0x000fc80000011400 */
[----:B------:R-:W-:Y:S02]  /*16db0*/  @P4 SHF.R.U32.HI R7, RZ, R33, R6 ;  /* 0x00000021ff074219 */ /* 0x000fe40000011606 */
[----:B------:R-:W-:-:S03]  /*16dc0*/  IADD3.X R11, R11, R28, R103, P2, P5 ;  /* 0x0000001c0b0b7210 */ /* 0x000fc600017ea467 */
[--C-:B------:R-:W-:Y:S01]  /*16dd0*/  IMAD.MOV R24, RZ, RZ, -R7.reuse ;  /* 0x000000ffff187224 */ /* 0x100fe200078e0a07 */
[----:B------:R-:W-:Y:S02]  /*16de0*/  IADD3 R12, P2, P5, R7, R10, R12 ;  /* 0x0000000a070c7210 */ /* 0x000fe40007d5e00c */
[----:B------:R-:W-:Y:S01]  /*16df0*/  SHF.R.S32.HI R6, RZ, 0x1f, R7 ;  /* 0x0000001fff067819 */ /* 0x000fe20000011407 */
[----:B------:R-:W-:-:S03]  /*16e00*/  IMAD R7, R102, R24, R25 ;  /* 0x0000001866077224 */ /* 0x000fc600078e0219 */
[----:B------:R-:W-:Y:S01]  /*16e10*/  IADD3.X R13, R6, R11, R29, P2, P5 ;  /* 0x0000000b060d7210 */ /* 0x000fe200017ea41d */
[-C--:B------:R-:W-:Y:S01]  /*16e20*/  IMAD R5, R5, R7.reuse, RZ ;  /* 0x0000000705057224 */ /* 0x080fe200078e02ff */
[----:B------:R-:W-:Y:S01]  /*16e30*/  SHF.R.S32.HI R11, RZ, 0x1f, R7 ;  /* 0x0000001fff0b7819 */ /* 0x000fe20000011407 */
[----:B------:R-:W-:-:S04]  /*16e40*/  IMAD.WIDE.U32 R12, R4, R7, R12 ;  /* 0x00000007040c7225 */ /* 0x000fc800078e000c */
[----:B------:R-:W-:Y:S01]  /*16e50*/  IMAD R5, R4, R11, R5 ;  /* 0x0000000b04057224 */ /* 0x000fe200078e0205 */
[----:B0-----:R-:W-:-:S04]  /*16e60*/  LEA R14, P2, R12, R14, 0x2 ;  /* 0x0000000e0c0e7211 */ /* 0x001fc800078410ff */
[----:B------:R-:W-:-:S04]  /*16e70*/  IADD3 R4, R13, R5, RZ ;  /* 0x000000050d047210 */ /* 0x000fc80007ffe0ff */
[----:B--2---:R-:W-:Y:S01]  /*16e80*/  LEA.HI.X R15, R12, R15, R4, 0x2, P2 ;  /* 0x0000000f0c0f7211 */ /* 0x004fe200010f1404 */
[----:B------:R-:W-:Y:S06]  /*16e90*/  @P1 BRA `(.L_x_648) ;  /* 0x0000000000101947 */ /* 0x000fec0003800000 */
[----:B------:R-:W-:Y:S05]  /*16ea0*/  @!P0 BRA `(.L_x_648) ;  /* 0x00000000000c8947 */ /* 0x000fea0003800000 */
[----:B------:R-:W2:Y:S04]  /*16eb0*/  LDG.E R4, desc[UR56][R8.64] ;  /* 0x0000003808047981 */ /* 0x000ea8000c1e1900 */
[----:B-----5:R-:W2:Y:S02]  /*16ec0*/  LDG.E R3, desc[UR56][R8.64+0x4] ;  /* 0x0000043808037981 */ /* 0x020ea4000c1e1900 */
[----:B--2---:R-:W-:-:S07]  /*16ed0*/  IMAD.IADD R3, R3, 0x1, -R4 ;  /* 0x0000000103037824 */ /* 0x004fce00078e0a04 */
.L_x_648:
[----:B------:R-:W2:Y:S01]  /*16ee0*/  LDL R8, [R1+0x68] ;  /* 0x0000680001087983 */ /* 0x000ea20000100800 */
[----:B-----5:R-:W-:Y:S01]  /*16ef0*/  IMAD R3, R3, R102, RZ ;  /* 0x0000006603037224 */ /* 0x020fe200078e02ff */
[----:B------:R-:W-:Y:S02]  /*16f00*/  LOP3.LUT P0, RZ, R220, 0x3, RZ, 0xc0, !PT ;  /* 0x00000003dcff7812 */ /* 0x000fe4000780c0ff */
[----:B------:R-:W-:Y:S04]  /*16f10*/  SHFL.IDX PT, R4, R14, RZ, 0x1c1f ;  /* 0x001c1fff0e047589 */ /* 0x000fe800000e0000 */
[----:B------:R-:W0:Y:S04]  /*16f20*/  SHFL.IDX PT, R5, R15, RZ, 0x1c1f ;  /* 0x001c1fff0f057589 */ /* 0x000e2800000e0000 */
[----:B------:R-:W-:Y:S04]  /*16f30*/  SHFL.IDX PT, R6, R14, 0x1, 0x1c1f ;  /* 0x003c1f000e067f89 */ /* 0x000fe800000e0000 */
[----:B------:R-:W1:Y:S01]  /*16f40*/  SHFL.IDX PT, R7, R15, 0x1, 0x1c1f ;  /* 0x003c1f000f077f89 */ /* 0x000e6200000e0000 */
[----:B--2---:R-:W-:-:S05]  /*16f50*/  IMAD R8, R192, 0x80, R8 ;  /* 0x00000080c0087824 */ /* 0x004fca00078e0208 */
[C---:B------:R-:W-:Y:S02]  /*16f60*/  IADD3 R12, R8.reuse, 0x8, RZ ;  /* 0x00000008080c7810 */ /* 0x040fe40007ffe0ff */
[-C--:B------:R-:W-:Y:S02]  /*16f70*/  ISETP.GE.OR P1, PT, R8, R3.reuse, P0 ;  /* 0x000000030800720c */ /* 0x080fe40000726670 */
[----:B------:R-:W-:-:S11]  /*16f80*/  ISETP.GE.OR P0, PT, R12, R3, P0 ;  /* 0x000000030c00720c */ /* 0x000fd60000706670 */
[----:B0-----:R0:W-:Y:S04]  /*16f90*/  @!P1 ST.E desc[UR56][R4.64], R21 ;  /* 0x0000001504009985 */ /* 0x0011e8000c101938 */
[----:B-1----:R0:W-:Y:S01]  /*16fa0*/  @!P0 ST.E desc[UR56][R6.64], R20 ;  /* 0x0000001406008985 */ /* 0x0021e2000c101938 */
[----:B------:R-:W-:Y:S05]  /*16fb0*/  @P3 BRA `(.L_x_649) ;  /* 0x0000000800843947 */ /* 0x000fea0003800000 */
[----:B0-----:R-:W-:Y:S01]  /*16fc0*/  IMAD R5, R217, 0x40, R184 ;  /* 0x00000040d9057824 */ /* 0x001fe200078e02b8 */
[----:B------:R-:W0:Y:S01]  /*16fd0*/  @P4 LDC R49, c[0x0][0xbec] ;  /* 0x0002fb00ff314b82 */ /* 0x000e220000000800 */
[----:B------:R-:W-:Y:S02]  /*16fe0*/  ULDC.64 UR4, c[0x0][0xaa0] ;  /* 0x0002a80000047ab9 */ /* 0x000fe40000000a00 */
[----:B------:R-:W-:-:S05]  /*16ff0*/  IMAD.WIDE R72, R5, 0x2, R72 ;  /* 0x0000000205487825 */ /* 0x000fca00078e0248 */
[----:B------:R-:W1:Y:S01]  /*17000*/  @P4 LDC R51, c[0x0][0xbf0] ;  /* 0x0002fc00ff334b82 */ /* 0x000e620000000800 */
[C---:B------:R-:W-:Y:S01]  /*17010*/  IADD3 R9, P6, R72.reuse, 0x1000, RZ ;  /* 0x0000100048097810 */ /* 0x040fe20007fde0ff */
[----:B------:R-:W-:Y:S01]  /*17020*/  IMAD R103, R103, UR4, RZ ;  /* 0x0000000467677c24 */ /* 0x000fe2000f8e02ff */
[----:B------:R-:W-:Y:S01]  /*17030*/  IADD3 R13, P5, R72, 0x2000, RZ ;  /* 0x00002000480d7810 */ /* 0x000fe20007fbe0ff */
[----:B------:R-:W-:Y:S01]  /*17040*/  IMAD.WIDE.U32 R20, R0, UR4, RZ ;  /* 0x0000000400147c25 */ /* 0x000fe2000f8e00ff */
[----:B------:R-:W-:Y:S02]  /*17050*/  LOP3.LUT R8, R9, 0x380, RZ, 0xc0, !PT ;  /* 0x0000038009087812 */ /* 0x000fe400078ec0ff */
[----:B------:R-:W-:Y:S01]  /*17060*/  IADD3 R25, P3, R72, 0x3000, RZ ;  /* 0x0000300048197810 */ /* 0x000fe20007f7e0ff */
[----:B------:R-:W-:Y:S01]  /*17070*/  IMAD R103, R0, UR5, R103 ;  /* 0x0000000500677c24 */ /* 0x000fe2000f8e0267 */
[----:B------:R-:W-:Y:S01]  /*17080*/  SHF.R.U64 R8, R8, 0x3, RZ ;  /* 0x0000000308087819 */ /* 0x000fe200000012ff */
[----:B------:R-:W-:Y:S01]  /*17090*/  IMAD R45, R186, 0x20, R217 ;  /* 0x00000020ba2d7824 */ /* 0x000fe200078e02d9 */
[----:B------:R-:W-:Y:S01]  /*170a0*/  ULDC.64 UR4, c[0x0][0xae8] ;  /* 0x0002ba0000047ab9 */ /* 0x000fe20000000a00 */
[----:B------:R-:W-:-:S02]  /*170b0*/  IADD3 R29, P2, R72, 0x4000, RZ ;  /* 0x00004000481d7810 */ /* 0x000fc40007f5e0ff */
[----:B------:R-:W-:Y:S01]  /*170c0*/  IADD3 R21, R21, R103, RZ ;  /* 0x0000006715157210 */ /* 0x000fe20007ffe0ff */
[----:B------:R-:W-:Y:S01]  /*170d0*/  IMAD R44, R192, 0x80, R45 ;  /* 0x00000080c02c7824 */ /* 0x000fe200078e022d */
[----:B------:R-:W-:Y:S01]  /*170e0*/  LOP3.LUT R8, R8, R9, RZ, 0x3c, !PT ;  /* 0x0000000908087212 */ /* 0x000fe200078e3cff */
[----:B------:R-:W-:Y:S01]  /*170f0*/  IMAD.X R9, RZ, RZ, R73, P6 ;  /* 0x000000ffff097224 */ /* 0x000fe200030e0649 */
[----:B------:R-:W-:Y:S01]  /*17100*/  IADD3 R33, P1, R72, 0x5000, RZ ;  /* 0x0000500048217810 */ /* 0x000fe20007f3e0ff */
[----:B------:R-:W-:Y:S01]  /*17110*/  IMAD.WIDE.U32 R20, R162, UR4, R20 ;  /* 0x00000004a2147c25 */ /* 0x000fe2000f8e0014 */
[C---:B------:R-:W-:Y:S02]  /*17120*/  IADD3 R37, P0, R72.reuse, 0x6000, RZ ;  /* 0x0000600048257810 */ /* 0x040fe40007f1e0ff */
[----:B------:R-:W-:Y:S01]  /*17130*/  IADD3 R5, P6, R72, 0x7000, RZ ;  /* 0x0000700048057810 */ /* 0x000fe20007fde0ff */
[----:B0-----:R-:W-:Y:S01]  /*17140*/  @P4 IMAD.HI.U32 R0, R44, R49, RZ ;  /* 0x000000312c004227 */ /* 0x001fe200078e00ff */
[----:B------:R-:W-:Y:S01]  /*17150*/  SHF.R.S32.HI R47, RZ, 0x1f, R188 ;  /* 0x0000001fff2f7819 */ /* 0x000fe200000114bc */
[----:B------:R-:W5:Y:S01]  /*17160*/  LD.E.128 R8, desc[UR56][R8.64] ;  /* 0x0000003808087980 */ /* 0x000f62000c101d00 */
[----:B------:R-:W-:Y:S01]  /*17170*/  LOP3.LUT R12, R13, 0x380, RZ, 0xc0, !PT ;  /* 0x000003800d0c7812 */ /* 0x000fe200078ec0ff */
[----:B------:R-:W-:Y:S01]  /*17180*/  IMAD R21, R162, UR5, R21 ;  /* 0x00000005a2157c24 */ /* 0x000fe2000f8e0215 */
[----:B------:R-:W-:Y:S01]  /*17190*/  LOP3.LUT R24, R25, 0x380, RZ, 0xc0, !PT ;  /* 0x0000038019187812 */ /* 0x000fe200078ec0ff */
[----:B------:R-:W-:Y:S01]  /*171a0*/  ULDC.64 UR4, c[0x0][0xaf0] ;  /* 0x0002bc0000047ab9 */ /* 0x000fe20000000a00 */
[----:B------:R-:W-:Y:S01]  /*171b0*/  LOP3.LUT R28, R29, 0x380, RZ, 0xc0, !PT ;  /* 0x000003801d1c7812 */ /* 0x000fe200078ec0ff */
[----:B------:R-:W-:Y:S01]  /*171c0*/  IMAD.X R41, RZ, RZ, R73, P6 ;  /* 0x000000ffff297224 */ /* 0x000fe200030e0649 */
[----:B------:R-:W-:-:S02]  /*171d0*/  LOP3.LUT R32, R33, 0x380, RZ, 0xc0, !PT ;  /* 0x0000038021207812 */ /* 0x000fc400078ec0ff */
[----:B------:R-:W-:Y:S02]  /*171e0*/  LOP3.LUT R36, R37, 0x380, RZ, 0xc0, !PT ;  /* 0x0000038025247812 */ /* 0x000fe400078ec0ff */
[----:B------:R-:W-:Y:S02]  /*171f0*/  LOP3.LUT R4, R5, 0x380, RZ, 0xc0, !PT ;  /* 0x0000038005047812 */ /* 0x000fe400078ec0ff */
[----:B------:R-:W-:Y:S01]  /*17200*/  LOP3.LUT R7, R72, 0x380, RZ, 0xc0, !PT ;  /* 0x0000038048077812 */ /* 0x000fe200078ec0ff */
[----:B------:R-:W-:Y:S01]  /*17210*/  IMAD R47, R47, UR4, RZ ;  /* 0x000000042f2f7c24 */ /* 0x000fe2000f8e02ff */
[----:B------:R-:W-:Y:S02]  /*17220*/  MOV R45, R44 ;  /* 0x0000002c002d7202 */ /* 0x000fe40000000f00 */
[----:B------:R-:W-:Y:S02]  /*17230*/  SHF.R.U64 R12, R12, 0x3, RZ ;  /* 0x000000030c0c7819 */ /* 0x000fe400000012ff */
[----:B------:R-:W-:-:S02]  /*17240*/  SHF.R.U64 R24, R24, 0x3, RZ ;  /* 0x0000000318187819 */ /* 0x000fc400000012ff */
[----:B------:R-:W-:Y:S02]  /*17250*/  SHF.R.U64 R28, R28, 0x3, RZ ;  /* 0x000000031c1c7819 */ /* 0x000fe400000012ff */
[----:B------:R-:W-:Y:S02]  /*17260*/  SHF.R.U64 R32, R32, 0x3, RZ ;  /* 0x0000000320207819 */ /* 0x000fe400000012ff */
[----:B------:R-:W-:Y:S02]  /*17270*/  SHF.R.U64 R36, R36, 0x3, RZ ;  /* 0x0000000324247819 */ /* 0x000fe400000012ff */
[----:B-1----:R-:W-:Y:S02]  /*17280*/  @P4 SHF.R.U32.HI R45, RZ, R51, R0 ;  /* 0x00000033ff2d4219 */ /* 0x002fe40000011600 */
[----:B------:R-:W-:Y:S02]  /*17290*/  SHF.R.U64 R4, R4, 0x3, RZ ;  /* 0x0000000304047819 */ /* 0x000fe400000012ff */
[----:B------:R-:W-:Y:S01]  /*172a0*/  SHF.R.U64 R7, R7, 0x3, RZ ;  /* 0x0000000307077819 */ /* 0x000fe200000012ff */
[----:B------:R-:W-:Y:S01]  /*172b0*/  IMAD R47, R188, UR5, R47 ;  /* 0x00000005bc2f7c24 */ /* 0x000fe2000f8e022f */
[----:B------:R-:W-:Y:S01]  /*172c0*/  LOP3.LUT R12, R12, R13, RZ, 0x3c, !PT ;  /* 0x0000000d0c0c7212 */ /* 0x000fe200078e3cff */
[----:B------:R-:W-:Y:S01]  /*172d0*/  IMAD.WIDE.U32 R20, R188, UR4, R20 ;  /* 0x00000004bc147c25 */ /* 0x000fe2000f8e0014 */
[----:B------:R-:W-:Y:S01]  /*172e0*/  LOP3.LUT R24, R24, R25, RZ, 0x3c, !PT ;  /* 0x0000001918187212 */ /* 0x000fe200078e3cff */
[----:B------:R-:W-:Y:S01]  /*172f0*/  ULDC.64 UR4, c[0x0][0xae0] ;  /* 0x0002b80000047ab9 */ /* 0x000fe20000000a00 */
[----:B------:R-:W-:Y:S01]  /*17300*/  LOP3.LUT R28, R28, R29, RZ, 0x3c, !PT ;  /* 0x0000001d1c1c7212 */ /* 0x000fe200078e3cff */
[--C-:B------:R-:W-:Y:S01]  /*17310*/  IMAD.X R25, RZ, RZ, R73.reuse, P3 ;  /* 0x000000ffff197224 */ /* 0x100fe200018e0649 */
[----:B------:R-:W-:Y:S01]  /*17320*/  LOP3.LUT R32, R32, R33, RZ, 0x3c, !PT ;  /* 0x0000002120207212 */ /* 0x000fe200078e3cff */
[--C-:B------:R-:W-:Y:S01]  /*17330*/  IMAD.X R29, RZ, RZ, R73.reuse, P2 ;  /* 0x000000ffff1d7224 */ /* 0x100fe200010e0649 */
[----:B------:R-:W-:Y:S01]  /*17340*/  LOP3.LUT R36, R36, R37, RZ, 0x3c, !PT ;  /* 0x0000002524247212 */ /* 0x000fe200078e3cff */
[----:B------:R-:W-:Y:S01]  /*17350*/  IMAD.X R37, RZ, RZ, R73, P0 ;  /* 0x000000ffff257224 */ /* 0x000fe200000e0649 */
[--C-:B------:R-:W-:Y:S01]  /*17360*/  SHF.R.S32.HI R0, RZ, 0x1f, R45.reuse ;  /* 0x0000001fff007819 */ /* 0x100fe2000001142d */
[----:B------:R-:W-:Y:S01]  /*17370*/  IMAD.MOV R49, RZ, RZ, -R45 ;  /* 0x000000ffff317224 */ /* 0x000fe200078e0a2d */
[----:B------:R-:W-:-:S02]  /*17380*/  IADD3.X R13, RZ, R73, RZ, P5, !PT ;  /* 0x00000049ff0d7210 */ /* 0x000fc40002ffe4ff */
[----:B------:R-:W-:Y:S02]  /*17390*/  LOP3.LUT R40, R4, R5, RZ, 0x3c, !PT ;  /* 0x0000000504287212 */ /* 0x000fe400078e3cff */
[----:B------:R-:W-:Y:S01]  /*173a0*/  LOP3.LUT R72, R7, R72, RZ, 0x3c, !PT ;  /* 0x0000004807487212 */ /* 0x000fe200078e3cff */
[----:B------:R-:W-:Y:S01]  /*173b0*/  IMAD.IADD R21, R21, 0x1, R47 ;  /* 0x0000000115157824 */ /* 0x000fe200078e022f */
[----:B------:R-:W-:Y:S01]  /*173c0*/  IADD3.X R33, RZ, R73, RZ, P1, !PT ;  /* 0x00000049ff217210 */ /* 0x000fe20000ffe4ff */
[----:B------:R-:W-:Y:S01]  /*173d0*/  IMAD R0, R0, UR4, RZ ;  /* 0x0000000400007c24 */ /* 0x000fe2000f8e02ff */
[----:B------:R-:W5:Y:S01]  /*173e0*/  LD.E.128 R12, desc[UR56][R12.64] ;  /* 0x000000380c0c7980 */ /* 0x000f62000c101d00 */
[----:B------:R-:W-:-:S03]  /*173f0*/  IMAD R47, R102, R49, R44 ;  /* 0x00000031662f7224 */ /* 0x000fc600078e022c */
[----:B------:R0:W5:Y:S01]  /*17400*/  LD.E.128 R4, desc[UR56][R72.64] ;  /* 0x0000003848047980 */ /* 0x000162000c101d00 */
[----:B------:R-:W-:-:S03]  /*17410*/  IMAD R49, R45, UR5, R0 ;  /* 0x000000052d317c24 */ /* 0x000fc6000f8e0200 */
[----:B------:R-:W5:Y:S01]  /*17420*/  LD.E.128 R24, desc[UR56][R24.64] ;  /* 0x0000003818187980 */ /* 0x000f62000c101d00 */
[----:B------:R-:W-:-:S03]  /*17430*/  SHF.R.S32.HI R0, RZ, 0x1f, R47 ;  /* 0x0000001fff007819 */ /* 0x000fc6000001142f */
[----:B------:R-:W5:Y:S04]  /*17440*/  LD.E.128 R28, desc[UR56][R28.64] ;  /* 0x000000381c1c7980 */ /* 0x000f68000c101d00 */
[----:B------:R-:W5:Y:S04]  /*17450*/  LD.E.128 R32, desc[UR56][R32.64] ;  /* 0x0000003820207980 */ /* 0x000f68000c101d00 */
[----:B------:R-:W5:Y:S04]  /*17460*/  LD.E.128 R36, desc[UR56][R36.64] ;  /* 0x0000003824247980 */ /* 0x000f68000c101d00 */
[----:B------:R-:W5:Y:S01]  /*17470*/  LD.E.128 R40, desc[UR56][R40.64] ;  /* 0x0000003828287980 */ /* 0x000f62000c101d00 */
[----:B------:R-:W-:Y:S01]  /*17480*/  IMAD.WIDE.U32 R20, R45, UR4, R20 ;  /* 0x000000042d147c25 */ /* 0x000fe2000f8e0014 */
[----:B------:R-:W-:Y:S01]  /*17490*/  LEA R48, R192, R217, 0x7 ;  /* 0x000000d9c0307211 */ /* 0x000fe200078e38ff */
[----:B------:R-:W-:Y:S01]  /*174a0*/  ULDC.64 UR4, c[0x0][0xad8] ;  /* 0x0002b60000047ab9 */ /* 0x000fe20000000a00 */
[----:B------:R-:W-:Y:S01]  /*174b0*/  @!PT LDS RZ, [RZ] ;  /* 0x00000000fffff984 */ /* 0x000fe20000000800 */
[----:B------:R-:W-:Y:S01]  /*174c0*/  @!PT LDS RZ, [RZ] ;  /* 0x00000000fffff984 */ /* 0x000fe20000000800 */
[----:B------:R-:W-:Y:S01]  /*174d0*/  @!PT LDS RZ, [RZ] ;  /* 0x00000000fffff984 */ /* 0x000fe20000000800 */
[----:B------:R-:W-:Y:S01]  /*174e0*/  @!PT LDS RZ, [RZ] ;  /* 0x00000000fffff984 */ /* 0x000fe20000000800 */
[----:B------:R1:W-:Y:S06]  /*174f0*/  MEMBAR.ALL.CTA ;  /* 0x0000000000007992 */ /* 0x0003ec0000008000 */
[----:B-1----:R-:W1:Y:S01]  /*17500*/  FENCE.VIEW.ASYNC.S ;  /* 0x00000000000073c6 */ /* 0x002e620000000000 */
[----:B------:R-:W-:-:S02]  /*17510*/  IMAD.IADD R21, R21, 0x1, R49 ;  /* 0x0000000115157824 */ /* 0x000fc400078e0231 */
[----:B------:R-:W-:Y:S02]  /*17520*/  IMAD R44, R0, UR4, RZ ;  /* 0x00000004002c7c24 */ /* 0x000fe4000f8e02ff */
[C---:B------:R-:W-:Y:S02]  /*17530*/  VIADD R0, R48.reuse, 0x20 ;  /* 0x0000002030007836 */ /* 0x040fe40000000000 */
[C---:B------:R-:W-:Y:S02]  /*17540*/  IMAD R45, R47.reuse, UR5, R44 ;  /* 0x000000052f2d7c24 */ /* 0x040fe4000f8e022c */
[----:B------:R-:W-:Y:S01]  /*17550*/  IMAD.WIDE.U32 R20, R47, UR4, R20 ;  /* 0x000000042f147c25 */ /* 0x000fe2000f8e0014 */
[-C--:B------:R-:W-:Y:S01]  /*17560*/  ISETP.GE.AND P2, PT, R48, R3.reuse, PT ;  /* 0x000000033000720c */ /* 0x080fe20003f46270 */
[----:B------:R-:W-:Y:S01]  /*17570*/  ULDC.64 UR4, c[0x0][0xa80] ;  /* 0x0002a00000047ab9 */ /* 0x000fe20000000a00 */
[----:B------:R-:W-:Y:S01]  /*17580*/  ISETP.GE.AND P0, PT, R0, R3, PT ;  /* 0x000000030000720c */ /* 0x000fe20003f06270 */
[----:B------:R-:W-:Y:S01]  /*17590*/  IMAD.IADD R21, R21, 0x1, R45 ;  /* 0x0000000115157824 */ /* 0x000fe200078e022d */
[----:B------:R-:W-:-:S02]  /*175a0*/  IADD3 R0, R2, 0x2a820, RZ ;  /* 0x0002a82002007810 */ /* 0x000fc40007ffe0ff */
[----:B------:R-:W-:Y:S01]  /*175b0*/  LEA R46, P3, R20, UR4, 0x1 ;  /* 0x00000004142e7c11 */ /* 0x000fe2000f8608ff */
[----:B------:R-:W-:Y:S01]  /*175c0*/  VIADD R44, R48, 0x40 ;  /* 0x00000040302c7836 */ /* 0x000fe20000000000 */
[----:B------:R-:W-:Y:S02]  /*175d0*/  PRMT R0, RZ, 0x654, R0 ;  /* 0x00000654ff007816 */ /* 0x000fe40000000000 */
[----:B------:R-:W-:Y:S01]  /*175e0*/  LEA.HI.X R47, R20, UR5, R21, 0x1, P3 ;  /* 0x00000005142f7c11 */ /* 0x000fe200098f0c15 */
[----:B------:R-:W-:Y:S01]  /*175f0*/  BSSY B1, `(.L_x_650) ;  /* 0x0000011000017945 */ /* 0x000fe20003800000 */
[----:B------:R-:W-:Y:S01]  /*17600*/  ISETP.GE.AND P1, PT, R44, R3, PT ;  /* 0x000000032c00720c */ /* 0x000fe20003f26270 */
[----:B-1----:R1:W-:Y:S01]  /*17610*/  SYNCS.ARRIVE.TRANS64.RED.A1T0 RZ, [R0+URZ], RZ ;  /* 0x000000ff00ff79a7 */ /* 0x0023e2000810043f */
[----:B------:R0:W2:Y:S01]  /*17620*/  SHFL.IDX PT, R44, R46, RZ, 0x181f ;  /* 0x00181fff2e2c7589 */ /* 0x0000a200000e0000 */
[----:B------:R-:W-:Y:S02]  /*17630*/  SHF.R.S32.HI R104, RZ, 0x1f, R185 ;  /* 0x0000001fff687819 */ /* 0x000fe400000114b9 */
[----:B------:R-:W-:Y:S01]  /*17640*/  SHF.R.S32.HI R105, RZ, 0x1f, R184 ;  /* 0x0000001fff697819 */ /* 0x000fe200000114b8 */
[----:B-1----:R0:W1:Y:S01]  /*17650*/  SHFL.IDX PT, R0, R47, RZ, 0x181f ;  /* 0x00181fff2f007589 */ /* 0x00206200000e0000 */
[----:B------:R-:W-:Y:S06]  /*17660*/  @P2 BRA `(.L_x_651) ;  /* 0x0000000000242947 */ /* 0x000fec0003800000 */
[----:B------:R-:W-:Y:S02]  /*17670*/  ULDC UR4, c[0x0][0xac8] ;  /* 0x0002b20000047ab9 */ /* 0x000fe40000000800 */
[----:B------:R-:W-:Y:S02]  /*17680*/  ISETP.GE.AND P2, PT, R184, UR4, PT ;  /* 0x00000004b8007c0c */ /* 0x000fe4000bf46270 */
[----:B------:R-:W-:-:S11]  /*17690*/  ISETP.GE.AND P3, PT, R185, UR4, PT ;  /* 0x00000004b9007c0c */ /* 0x000fd6000bf66270 */
[CC--:B--2---:R-:W-:Y:S02]  /*176a0*/  @!P2 LEA R20, P4, R184.reuse, R44.reuse, 0x1 ;  /* 0x0000002cb814a211 */ /* 0x0c4fe400078808ff */
[C---:B------:R-:W-:Y:S02]  /*176b0*/  @!P3 LEA R44, P5, R185.reuse, R44, 0x1 ;  /* 0x0000002cb92cb211 */ /* 0x040fe400078a08ff */
[-C--:B-1----:R-:W-:Y:S02]  /*176c0*/  @!P2 LEA.HI.X R21, R184, R0.reuse, R105, 0x1, P4 ;  /* 0x00000000b815a211 */ /* 0x082fe400020f0c69 */
[----:B------:R-:W-:-:S03]  /*176d0*/  @!P3 LEA.HI.X R45, R185, R0, R104, 0x1, P5 ;  /* 0x00000000b92db211 */ /* 0x000fc600028f0c68 */
[----:B-----5:R3:W-:Y:S04]  /*176e0*/  @!P2 ST.E.128 desc[UR56][R20.64], R4 ;  /* 0x000000041400a985 */ /* 0x0207e8000c101d38 */
[----:B------:R3:W-:Y:S02]  /*176f0*/  @!P3 ST.E.128 desc[UR56][R44.64], R28 ;  /* 0x0000001c2c00b985 */ /* 0x0007e4000c101d38 */
.L_x_651:
[----:B------:R-:W-:Y:S05]  /*17700*/  BSYNC B1 ;  /* 0x0000000000017941 */ /* 0x000fea0003800000 */
.L_x_650:
[----:B-1----:R1:W4:Y:S01]  /*17710*/  SHFL.IDX PT, R0, R47, 0x1, 0x181f ;  /* 0x00381f002f007f89 */ /* 0x00232200000e0000 */
[----:B------:R-:W-:Y:S03]  /*17720*/  BSSY B1, `(.L_x_652) ;  /* 0x000000c000017945 */ /* 0x000fe60003800000 */
[----:B---3-5:R1:W3:Y:S01]  /*17730*/  SHFL.IDX PT, R6, R46, 0x1, 0x181f ;  /* 0x00381f002e067f89 */ /* 0x0282e200000e0000 */
[----:B------:R-:W-:Y:S05]  /*17740*/  @P0 BRA `(.L_x_653) ;  /* 0x0000000000240947 */ /* 0x000fea0003800000 */
[----:B------:R-:W-:Y:S02]  /*17750*/  ULDC UR4, c[0x0][0xac8] ;  /* 0x0002b20000047ab9 */ /* 0x000fe40000000800 */
[----:B------:R-:W-:Y:S02]  /*17760*/  ISETP.GE.AND P3, PT, R184, UR4, PT ;  /* 0x00000004b8007c0c */ /* 0x000fe4000bf66270 */
[----:B------:R-:W-:-:S11]  /*17770*/  ISETP.GE.AND P4, PT, R185, UR4, PT ;  /* 0x00000004b9007c0c */ /* 0x000fd6000bf86270 */
[CC--:B---3--:R-:W-:Y:S02]  /*17780*/  @!P3 LEA R4, P0, R184.reuse, R6.reuse, 0x1 ;  /* 0x00000006b804b211 */ /* 0x0c8fe400078008ff */
[C---:B------:R-:W-:Y:S02]  /*17790*/  @!P4 LEA R6, P2, R185.reuse, R6, 0x1 ;  /* 0x00000006b906c211 */ /* 0x040fe400078408ff */
[-C--:B----4-:R-:W-:Y:S02]  /*177a0*/  @!P3 LEA.HI.X R5, R184, R0.reuse, R105, 0x1, P0 ;  /* 0x00000000b805b211 */ /* 0x090fe400000f0c69 */
[----:B------:R-:W-:-:S03]  /*177b0*/  @!P4 LEA.HI.X R7, R185, R0, R104, 0x1, P2 ;  /* 0x00000000b907c211 */ /* 0x000fc600010f0c68 */
[----:B------:R3:W-:Y:S04]  /*177c0*/  @!P3 ST.E.128 desc[UR56][R4.64], R8 ;  /* 0x000000080400b985 */ /* 0x0007e8000c101d38 */
[----:B------:R3:W-:Y:S02]  /*177d0*/  @!P4 ST.E.128 desc[UR56][R6.64], R32 ;  /* 0x000000200600c985 */ /* 0x0007e4000c101d38 */
.L_x_653:
[----:B------:R-:W-:Y:S05]  /*177e0*/  BSYNC B1 ;  /* 0x0000000000017941 */ /* 0x000fea0003800000 */
.L_x_652:
[----:B----4-:R4:W0:Y:S01]  /*177f0*/  SHFL.IDX PT, R0, R47, 0x2, 0x181f ;  /* 0x00581f002f007f89 */ /* 0x01082200000e0000 */
[----:B------:R-:W-:Y:S03]  /*17800*/  BSSY B1, `(.L_x_654) ;  /* 0x000000c000017945 */ /* 0x000fe60003800000 */
[----:B---3--:R4:W3:Y:S01]  /*17810*/  SHFL.IDX PT, R6, R46, 0x2, 0x181f ;  /* 0x00581f002e067f89 */ /* 0x0088e200000e0000 */
[----:B------:R-:W-:Y:S05]  /*17820*/  @P1 BRA `(.L_x_655) ;  /* 0x0000000000241947 */ /* 0x000fea0003800000 */
[----:B------:R-:W-:Y:S02]  /*17830*/  ULDC UR4, c[0x0][0xac8] ;  /* 0x0002b20000047ab9 */ /* 0x000fe40000000800 */
[----:B------:R-:W-:Y:S02]  /*17840*/  ISETP.GE.AND P2, PT, R184, UR4, PT ;  /* 0x00000004b8007c0c */ /* 0x000fe4000bf46270 */
[----:B------:R-:W-:-:S11]  /*17850*/  ISETP.GE.AND P3, PT, R185, UR4, PT ;  /* 0x00000004b9007c0c */ /* 0x000fd6000bf66270 */
[CC--:B---3--:R-:W-:Y:S02]  /*17860*/  @!P2 LEA R4, P0, R184.reuse, R6.reuse, 0x1 ;  /* 0x00000006b804a211 */ /* 0x0c8fe400078008ff */
[C---:B------:R-:W-:Y:S02]  /*17870*/  @!P3 LEA R6, P1, R185.reuse, R6, 0x1 ;  /* 0x00000006b906b211 */ /* 0x040fe400078208ff */
[-C--:B0-----:R-:W-:Y:S02]  /*17880*/  @!P2 LEA.HI.X R5, R184, R0.reuse, R105, 0x1, P0 ;  /* 0x00000000b805a211 */ /* 0x081fe400000f0c69 */
[----:B------:R-:W-:-:S03]  /*17890*/  @!P3 LEA.HI.X R7, R185, R0, R104, 0x1, P1 ;  /* 0x00000000b907b211 */ /* 0x000fc600008f0c68 */
[----:B------:R0:W-:Y:S04]  /*178a0*/  @!P2 ST.E.128 desc[UR56][R4.64], R12 ;  /* 0x0000000c0400a985 */ /* 0x0001e8000c101d38 */
[----:B------:R0:W-:Y:S02]  /*178b0*/  @!P3 ST.E.128 desc[UR56][R6.64], R36 ;  /* 0x000000240600b985 */ /* 0x0001e4000c101d38 */
.L_x_655:
[----:B------:R-:W-:Y:S05]  /*178c0*/  BSYNC B1 ;  /* 0x0000000000017941 */ /* 0x000fea0003800000 */
.L_x_654:
[----:B0-----:R-:W-:Y:S01]  /*178d0*/  IADD3 R0, R48, 0x60, RZ ;  /* 0x0000006030007810 */ /* 0x001fe20007ffe0ff */
[----:B-1--4-:R-:W0:Y:S03]  /*178e0*/  SHFL.IDX PT, R47, R47, 0x3, 0x181f ;  /* 0x00781f002f2f7f89 */ /* 0x012e2600000e0000 */
[----:B------:R-:W-:Y:S01]  /*178f0*/  ISETP.GE.AND P0, PT, R0, R3, PT ;  /* 0x000000030000720c */ /* 0x000fe20003f06270 */
[----:B------:R-:W1:-:S12]  /*17900*/  SHFL.IDX PT, R46, R46, 0x3, 0x181f ;  /* 0x00781f002e2e7f89 */ /* 0x000e5800000e0000 */
[----:B------:R-:W-:Y:S05]  /*17910*/  @P0 BRA `(.L_x_656) ;  /* 0x0000001800300947 */ /* 0x000fea0003800000 */
[----:B------:R-:W-:Y:S02]  /*17920*/  ULDC UR4, c[0x0][0xac8] ;  /* 0x0002b20000047ab9 */ /* 0x000fe40000000800 */
[----:B------:R-:W-:-:S13]  /*17930*/  ISETP.GE.AND P1, PT, R184, UR4, PT ;  /* 0x00000004b8007c0c */ /* 0x000fda000bf26270 */
[----:B-1----:R-:W-:-:S04]  /*17940*/  @!P1 LEA R4, P0, R184, R46, 0x1 ;  /* 0x0000002eb8049211 */ /* 0x002fc800078008ff */
[----:B0-----:R-:W-:Y:S02]  /*17950*/  @!P1 LEA.HI.X R5, R184, R47, R105, 0x1, P0 ;  /* 0x0000002fb8059211 */ /* 0x001fe400000f0c69 */
[----:B------:R-:W-:-:S03]  /*17960*/  ISETP.GE.AND P0, PT, R185, UR4, PT ;  /* 0x00000004b9007c0c */ /* 0x000fc6000bf06270 */
[----:B------:R0:W-:Y:S10]  /*17970*/  @!P1 ST.E.128 desc[UR56][R4.64], R24 ;  /* 0x0000001804009985 */ /* 0x0001f4000c101d38 */
[----:B------:R-:W-:Y:S05]  /*17980*/  @P0 BRA `(.L_x_656) ;  /* 0x0000001800140947 */ /* 0x000fea0003800000 */
[----:B0-----:R-:W-:-:S04]  /*17990*/  LEA R4, P0, R185, R46, 0x1 ;  /* 0x0000002eb9047211 */ /* 0x001fc800078008ff */
[----:B------:R-:W-:-:S05]  /*179a0*/  LEA.HI.X R5, R185, R47, R104, 0x1, P0 ;  /* 0x0000002fb9057211 */ /* 0x000fca00000f0c68 */
[----:B------:R0:W-:Y:S01]  /*179b0*/  ST.E.128 desc[UR56][R4.64], R40 ;  /* 0x0000002804007985 */ /* 0x0001e2000c101d38 */
[----:B------:R-:W-:Y:S05]  /*179c0*/  BRA `(.L_x_656) ;  /* 0x0000001800047947 */ /* 0x000fea0003800000 */
.L_x_649:
[----:B0-----:R-:W0:Y:S01]  /*179d0*/  @P4 LDC R6, c[0x0][0xbec] ;  /* 0x0002fb00ff064b82 */ /* 0x001e220000000800 */
[----:B------:R-:W-:Y:S01]  /*179e0*/  ULDC.64 UR4, c[0x0][0xb08] ;  /* 0x0002c20000047ab9 */ /* 0x000fe20000000a00 */
[----:B------:R-:W-:Y:S01]  /*179f0*/  SHF.R.S32.HI R7, RZ, 0x1f, R188 ;  /* 0x0000001fff077819 */ /* 0x000fe200000114bc */
[----:B------:R-:W-:Y:S01]  /*17a00*/  IMAD R103, R103, UR4, RZ ;  /* 0x0000000467677c24 */ /* 0x000fe2000f8e02ff */
[----:B------:R-:W-:Y:S01]  /*17a10*/  ULDC.64 UR6, c[0x0][0xb30] ;  /* 0x0002cc0000067ab9 */ /* 0x000fe20000000a00 */
[----:B------:R-:W-:Y:S01]  /*17a20*/  IMAD.WIDE.U32 R4, R0, UR4, RZ ;  /* 0x0000000400047c25 */ /* 0x000fe2000f8e00ff */
[----:B------:R-:W-:Y:S01]  /*17a30*/  ISETP.GE.AND P0, PT, R8, R3, PT ;  /* 0x000000030800720c */ /* 0x000fe20003f06270 */
[----:B------:R-:W-:Y:S01]  /*17a40*/  BSSY B1, `(.L_x_657) ;  /* 0x0000079000017945 */ /* 0x000fe20003800000 */
[----:B------:R-:W1:Y:S01]  /*17a50*/  @P4 LDC R11, c[0x0][0xbf0] ;  /* 0x0002fc00ff0b4b82 */ /* 0x000e620000000800 */
[----:B------:R-:W-:Y:S01]  /*17a60*/  IMAD R103, R0, UR5, R103 ;  /* 0x0000000500677c24 */ /* 0x000fe2000f8e0267 */
[----:B------:R-:W-:Y:S01]  /*17a70*/  ULDC.64 UR4, c[0x0][0xb38] ;  /* 0x0002ce0000047ab9 */ /* 0x000fe20000000a00 */
[C---:B------:R-:W-:Y:S01]  /*17a80*/  VIADD R15, R199.reuse, 0x8 ;  /* 0x00000008c70f7836 */ /* 0x040fe20000000000 */
[----:B------:R-:W-:Y:S01]  /*17a90*/  IADD3 R21, R199, 0x10, RZ ;  /* 0x00000010c7157810 */ /* 0x000fe20007ffe0ff */
[----:B------:R-:W-:Y:S01]  /*17aa0*/  IMAD.IADD R5, R5, 0x1, R103 ;  /* 0x0000000105057824 */ /* 0x000fe200078e0267 */
[----:B------:R-:W-:-:S02]  /*17ab0*/  SHF.R.S32.HI R24, RZ, 0x1f, R201 ;  /* 0x0000001fff187819 */ /* 0x000fc400000114c9 */
[----:B------:R-:W-:Y:S01]  /*17ac0*/  SHF.R.S32.HI R14, RZ, 0x1f, R15 ;  /* 0x0000001fff0e7819 */ /* 0x000fe2000001140f */
[C---:B------:R-:W-:Y:S01]  /*17ad0*/  IMAD.WIDE.U32 R4, R162.reuse, UR4, R4 ;  /* 0x00000004a2047c25 */ /* 0x040fe2000f8e0004 */
[----:B------:R-:W-:Y:S02]  /*17ae0*/  SHF.R.S32.HI R20, RZ, 0x1f, R21 ;  /* 0x0000001fff147819 */ /* 0x000fe40000011415 */
[----:B------:R-:W-:Y:S01]  /*17af0*/  SHF.R.S32.HI R26, RZ, 0x1f, R202 ;  /* 0x0000001fff1a7819 */ /* 0x000fe200000114ca */
[----:B------:R-:W-:Y:S01]  /*17b00*/  IMAD R5, R162, UR5, R5 ;  /* 0x00000005a2057c24 */ /* 0x000fe2000f8e0205 */
[----:B------:R-:W-:Y:S01]  /*17b10*/  ULDC.64 UR4, c[0x0][0xb40] ;  /* 0x0002d00000047ab9 */ /* 0x000fe20000000a00 */
[----:B------:R-:W-:Y:S01]  /*17b20*/  SHF.R.S32.HI R27, RZ, 0x1f, R203 ;  /* 0x0000001fff1b7819 */ /* 0x000fe200000114cb */
[----:B------:R-:W-:Y:S01]  /*17b30*/  IMAD R7, R7, UR4, RZ ;  /* 0x0000000407077c24 */ /* 0x000fe2000f8e02ff */
[----:B------:R-:W-:Y:S01]  /*17b40*/  SHF.R.S32.HI R28, RZ, 0x1f, R204 ;  /* 0x0000001fff1c7819 */ /* 0x000fe200000114cc */
[----:B0-----:R-:W-:Y:S01]  /*17b50*/  @P4 IMAD.HI.U32 R6, R25, R6, RZ ;  /* 0x0000000619064227 */ /* 0x001fe200078e00ff */
[----:B------:R-:W-:-:S02]  /*17b60*/  SHF.R.S32.HI R29, RZ, 0x1f, R205 ;  /* 0x0000001fff1d7819 */ /* 0x000fc400000114cd */
[----:B------:R-:W-:Y:S01]  /*17b70*/  SHF.R.S32.HI R30, RZ, 0x1f, R206 ;  /* 0x0000001fff1e7819 */ /* 0x000fe200000114ce */
[C---:B------:R-:W-:Y:S01]  /*17b80*/  IMAD R9, R188.reuse, UR5, R7 ;  /* 0x00000005bc097c24 */ /* 0x040fe2000f8e0207 */
[----:B------:R-:W-:Y:S01]  /*17b90*/  SHF.R.S32.HI R31, RZ, 0x1f, R207 ;  /* 0x0000001fff1f7819 */ /* 0x000fe200000114cf */
[----:B------:R-:W-:Y:S01]  /*17ba0*/  IMAD.WIDE.U32 R4, R188, UR4, R4 ;  /* 0x00000004bc047c25 */ /* 0x000fe2000f8e0004 */
[----:B------:R-:W-:Y:S01]  /*17bb0*/  ULDC.64 UR4, c[0x0][0xb48] ;  /* 0x0002d20000047ab9 */ /* 0x000fe20000000a00 */
[----:B------:R-:W-:Y:S02]  /*17bc0*/  SHF.R.S32.HI R32, RZ, 0x1f, R208 ;  /* 0x0000001fff207819 */ /* 0x000fe400000114d0 */
[----:B------:R-:W-:Y:S01]  /*17bd0*/  IMAD.MOV.U32 R7, RZ, RZ, R25 ;  /* 0x000000ffff077224 */ /* 0x000fe200078e0019 */
[----:B-1----:R-:W-:Y:S02]  /*17be0*/  @P4 SHF.R.U32.HI R7, RZ, R11, R6 ;  /* 0x0000000bff074219 */ /* 0x002fe40000011606 */
[----:B------:R-:W-:-:S02]  /*17bf0*/  IADD3 R5, R5, R9, RZ ;  /* 0x0000000905057210 */ /* 0x000fc40007ffe0ff */
[--C-:B------:R-:W-:Y:S01]  /*17c00*/  SHF.R.S32.HI R0, RZ, 0x1f, R7.reuse ;  /* 0x0000001fff007819 */ /* 0x100fe20000011407 */
[----:B------:R-:W-:Y:S01]  /*17c10*/  IMAD.MOV R9, RZ, RZ, -R7 ;  /* 0x000000ffff097224 */ /* 0x000fe200078e0a07 */
[----:B------:R-:W-:Y:S01]  /*17c20*/  IADD3 R6, R2, 0x2a820, RZ ;  /* 0x0002a82002067810 */ /* 0x000fe20007ffe0ff */
[----:B------:R-:W-:Y:S01]  /*17c30*/  IMAD.WIDE.U32 R4, R200, UR4, R4 ;  /* 0x00000004c8047c25 */ /* 0x000fe2000f8e0004 */
[----:B------:R-:W-:Y:S02]  /*17c40*/  SHF.R.S32.HI R33, RZ, 0x1f, R209 ;  /* 0x0000001fff217819 */ /* 0x000fe400000114d1 */
[----:B------:R-:W-:Y:S01]  /*17c50*/  PRMT R6, RZ, 0x654, R6 ;  /* 0x00000654ff067816 */ /* 0x000fe20000000006 */
[----:B------:R-:W-:Y:S01]  /*17c60*/  IMAD R9, R102, R9, R25 ;  /* 0x0000000966097224 */ /* 0x000fe200078e0219 */
[----:B------:R-:W-:Y:S01]  /*17c70*/  SHF.R.S32.HI R34, RZ, 0x1f, R210 ;  /* 0x0000001fff227819 */ /* 0x000fe200000114d2 */
[----:B------:R-:W-:Y:S01]  /*17c80*/  IMAD R0, R0, UR6, RZ ;  /* 0x0000000600007c24 */ /* 0x000fe2000f8e02ff */
[----:B------:R0:W-:Y:S01]  /*17c90*/  SYNCS.ARRIVE.TRANS64.RED.A1T0 RZ, [R6+URZ], RZ ;  /* 0x000000ff06ff79a7 */ /* 0x0001e2000810043f */
[----:B------:R-:W-:Y:S01]  /*17ca0*/  IMAD R5, R200, UR5, R5 ;  /* 0x00000005c8057c24 */ /* 0x000fe2000f8e0205 */
[----:B------:R-:W-:Y:S01]  /*17cb0*/  ULDC.64 UR4, c[0x0][0xb28] ;  /* 0x0002ca0000047ab9 */ /* 0x000fe20000000a00 */
[C---:B------:R-:W-:Y:S01]  /*17cc0*/  IMAD R11, R7.reuse, UR7, R0 ;  /* 0x00000007070b7c24 */ /* 0x040fe2000f8e0200 */
[----:B------:R-:W-:Y:S01]  /*17cd0*/  SHF.R.S32.HI R0, RZ, 0x1f, R9 ;  /* 0x0000001fff007819 */ /* 0x000fe20000011409 */
[----:B------:R-:W-:Y:S01]  /*17ce0*/  IMAD.WIDE.U32 R4, R7, UR6, R4 ;  /* 0x0000000607047c25 */ /* 0x000fe2000f8e0004 */
[----:B------:R-:W-:-:S02]  /*17cf0*/  SHF.R.S32.HI R35, RZ, 0x1f, R211 ;  /* 0x0000001fff237819 */ /* 0x000fc400000114d3 */
[----:B------:R-:W-:Y:S01]  /*17d00*/  SHF.R.S32.HI R72, RZ, 0x1f, R212 ;  /* 0x0000001fff487819 */ /* 0x000fe200000114d4 */
[----:B------:R-:W-:Y:S01]  /*17d10*/  IMAD R0, R0, UR4, RZ ;  /* 0x0000000400007c24 */ /* 0x000fe2000f8e02ff */
[----:B------:R-:W-:Y:S01]  /*17d20*/  SHF.R.S32.HI R73, RZ, 0x1f, R213 ;  /* 0x0000001fff497819 */ /* 0x000fe200000114d5 */
[----:B------:R-:W-:Y:S02]  /*17d30*/  IMAD.IADD R5, R5, 0x1, R11 ;  /* 0x0000000105057824 */ /* 0x000fe400078e020b */
[C---:B------:R-:W-:Y:S02]  /*17d40*/  IMAD R7, R9.reuse, UR5, R0 ;  /* 0x0000000509077c24 */ /* 0x040fe4000f8e0200 */
[----:B------:R-:W-:Y:S01]  /*17d50*/  IMAD.WIDE.U32 R4, R9, UR4, R4 ;  /* 0x0000000409047c25 */ /* 0x000fe2000f8e0004 */
[----:B------:R-:W-:-:S03]  /*17d60*/  ULDC.64 UR4, c[0x0][0xb00] ;  /* 0x0002c00000047ab9 */ /* 0x000fc60000000a00 */
[----:B------:R-:W-:Y:S01]  /*17d70*/  IMAD.IADD R5, R5, 0x1, R7 ;  /* 0x0000000105057824 */ /* 0x000fe200078e0207 */
[----:B------:R-:W-:-:S04]  /*17d80*/  LEA R0, P1, R4, UR4, 0x2 ;  /* 0x0000000404007c11 */ /* 0x000fc8000f8210ff */
[----:B------:R-:W-:Y:S02]  /*17d90*/  LEA.HI.X R13, R4, UR5, R5, 0x2, P1 ;  /* 0x00000005040d7c11 */ /* 0x000fe400088f1405 */
[----:B------:R0:W1:Y:S04]  /*17da0*/  SHFL.IDX PT, R4, R0, RZ, 0x1c1f ;  /* 0x001c1fff00047589 */ /* 0x00006800000e0000 */
[----:B------:R0:W2:Y:S01]  /*17db0*/  SHFL.IDX PT, R5, R13, RZ, 0x1c1f ;  /* 0x001c1fff0d057589 */ /* 0x0000a200000e0000 */
[----:B------:R-:W-:Y:S05]  /*17dc0*/  @P0 BRA `(.L_x_658) ;  /* 0x0000000400000947 */ /* 0x000fea0003800000 */
[----:B------:R-:W-:Y:S02]  /*17dd0*/  ULDC UR4, c[0x0][0xac8] ;  /* 0x0002b20000047ab9 */ /* 0x000fe40000000800 */
[----:B------:R-:W-:Y:S02]  /*17de0*/  ISETP.GE.AND P3, PT, R199, UR4, PT ;  /* 0x00000004c7007c0c */ /* 0x000fe4000bf66270 */
[----:B------:R-:W-:Y:S02]  /*17df0*/  ISETP.GE.AND P2, PT, R15, UR4, PT ;  /* 0x000000040f007c0c */ /* 0x000fe4000bf46270 */
[----:B------:R-:W-:Y:S02]  /*17e00*/  ISETP.GE.AND P1, PT, R21, UR4, PT ;  /* 0x0000000415007c0c */ /* 0x000fe4000bf26270 */
[----:B------:R-:W-:Y:S02]  /*17e10*/  ISETP.GE.AND P0, PT, R213, UR4, PT ;  /* 0x00000004d5007c0c */ /* 0x000fe4000bf06270 */
[----:B------:R-:W-:-:S05]  /*17e20*/  ISETP.GE.AND P4, PT, R211, UR4, PT ;  /* 0x00000004d3007c0c */ /* 0x000fca000bf86270 */
[----:B012---:R-:W-:-:S04]  /*17e30*/  @!P3 IMAD.WIDE R6, R199, 0x4, R4 ;  /* 0x00000004c706b825 */ /* 0x007fc800078e0204 */
[CC--:B------:R-:W-:Y:S01]  /*17e40*/  @!P1 LEA R8, P5, R21.reuse, R4.reuse, 0x2 ;  /* 0x0000000415089211 */ /* 0x0c0fe200078a10ff */
[----:B------:R0:W-:Y:S01]  /*17e50*/  @!P3 ST.E.64 desc[UR56][R6.64], R88 ;  /* 0x000000580600b985 */ /* 0x0001e2000c101b38 */
[----:B------:R-:W-:Y:S02]  /*17e60*/  ISETP.GE.AND P3, PT, R212, UR4, PT ;  /* 0x00000004d4007c0c */ /* 0x000fe4000bf66270 */
[----:B------:R-:W-:Y:S02]  /*17e70*/  @!P1 LEA.HI.X R9, R21, R5, R20, 0x2, P5 ;  /* 0x0000000515099211 */ /* 0x000fe400028f1414 */
[----:B------:R-:W-:Y:S02]  /*17e80*/  ISETP.GE.AND P5, PT, R210, UR4, PT ;  /* 0x00000004d2007c0c */ /* 0x000fe4000bfa6270 */
[----:B0-----:R-:W-:-:S04]  /*17e90*/  @!P2 LEA R6, P6, R15, R4, 0x2 ;  /* 0x000000040f06a211 */ /* 0x001fc800078c10ff */
[----:B------:R-:W-:Y:S02]  /*17ea0*/  @!P2 LEA.HI.X R7, R15, R5, R14, 0x2, P6 ;  /* 0x000000050f07a211 */ /* 0x000fe400030f140e */
[----:B------:R-:W-:-:S03]  /*17eb0*/  @!P0 LEA R10, P6, R213, R4, 0x2 ;  /* 0x00000004d50a8211 */ /* 0x000fc600078c10ff */
[----:B------:R0:W-:Y:S01]  /*17ec0*/  @!P2 ST.E.64 desc[UR56][R6.64], R90 ;  /* 0x0000005a0600a985 */ /* 0x0001e2000c101b38 */
[----:B------:R-:W-:Y:S02]  /*17ed0*/  @!P0 LEA.HI.X R11, R213, R5, R73, 0x2, P6 ;  /* 0x00000005d50b8211 */ /* 0x000fe400030f1449 */
[----:B------:R-:W-:Y:S01]  /*17ee0*/  ISETP.GE.AND P2, PT, R209, UR4, PT ;  /* 0x00000004d1007c0c */ /* 0x000fe2000bf46270 */
[----:B------:R1:W-:Y:S01]  /*17ef0*/  @!P1 ST.E.64 desc[UR56][R8.64], R92 ;  /* 0x0000005c08009985 */ /* 0x0003e2000c101b38 */
[----:B------:R-:W-:-:S03]  /*17f00*/  ISETP.GE.AND P1, PT, R208, UR4, PT ;  /* 0x00000004d0007c0c */ /* 0x000fc6000bf26270 */
[----:B------:R2:W-:Y:S01]  /*17f10*/  @!P0 ST.E.64 desc[UR56][R10.64], R36 ;  /* 0x000000240a008985 */ /* 0x0005e2000c101b38 */
[CC--:B0-----:R-:W-:Y:S02]  /*17f20*/  @!P3 LEA R6, P6, R212.reuse, R4.reuse, 0x2 ;  /* 0x00000004d406b211 */ /* 0x0c1fe400078c10ff */
[CC--:B-1----:R-:W-:Y:S02]  /*17f30*/  @!P4 LEA R8, P0, R211.reuse, R4.reuse, 0x2 ;  /* 0x00000004d308c211 */ /* 0x0c2fe400078010ff */
[-C--:B------:R-:W-:Y:S02]  /*17f40*/  @!P3 LEA.HI.X R7, R212, R5.reuse, R72, 0x2, P6 ;  /* 0x00000005d407b211 */ /* 0x080fe400030f1448 */
[----:B------:R-:W-:Y:S02]  /*17f50*/  @!P4 LEA.HI.X R9, R211, R5, R35, 0x2, P0 ;  /* 0x00000005d309c211 */ /* 0x000fe400000f1423 */
[----:B------:R-:W-:Y:S01]  /*17f60*/  ISETP.GE.AND P0, PT, R207, UR4, PT ;  /* 0x00000004cf007c0c */ /* 0x000fe2000bf06270 */
[----:B------:R0:W-:Y:S01]  /*17f70*/  @!P3 ST.E.64 desc[UR56][R6.64], R40 ;  /* 0x000000280600b985 */ /* 0x0001e2000c101b38 */
[----:B--2---:R-:W-:-:S02]  /*17f80*/  @!P5 LEA R10, P6, R210, R4, 0x2 ;  /* 0x00000004d20ad211 */ /* 0x004fc400078c10ff */
[----:B------:R-:W-:Y:S01]  /*17f90*/  ISETP.GE.AND P3, PT, R206, UR4, PT ;  /* 0x00000004ce007c0c */ /* 0x000fe2000bf66270 */
[----:B------:R1:W-:Y:S01]  /*17fa0*/  @!P4 ST.E.64 desc[UR56][R8.64], R44 ;  /* 0x0000002c0800c985 */ /* 0x0003e2000c101b38 */
[----:B------:R-:W-:-:S05]  /*17fb0*/  @!P5 LEA.HI.X R11, R210, R5, R34, 0x2, P6 ;  /* 0x00000005d20bd211 */ /* 0x000fca00030f1422 */
[----:B------:R2:W-:Y:S01]  /*17fc0*/  @!P5 ST.E.64 desc[UR56][R10.64], R48 ;  /* 0x000000300a00d985 */ /* 0x0005e2000c101b38 */
[CC--:B0-----:R-:W-:Y:S02]  /*17fd0*/  @!P2 LEA R6, P4, R209.reuse, R4.reuse, 0x2 ;  /* 0x00000004d106a211 */ /* 0x0c1fe400078810ff */
[CC--:B-1----:R-:W-:Y:S02]  /*17fe0*/  @!P1 LEA R8, P5, R208.reuse, R4.reuse, 0x2 ;  /* 0x00000004d0089211 */ /* 0x0c2fe400078a10ff */
[-C--:B------:R-:W-:Y:S02]  /*17ff0*/  @!P2 LEA.HI.X R7, R209, R5.reuse, R33, 0x2, P4 ;  /* 0x00000005d107a211 */ /* 0x080fe400020f1421 */
[----:B------:R-:W-:Y:S02]  /*18000*/  ISETP.GE.AND P4, PT, R205, UR4, PT ;  /* 0x00000004cd007c0c */ /* 0x000fe4000bf86270 */
[----:B--2---:R-:W-:Y:S01]  /*18010*/  @!P0 LEA R10, P6, R207, R4, 0x2 ;  /* 0x00000004cf0a8211 */ /* 0x004fe200078c10ff */
[----:B------:R0:W-:Y:S01]  /*18020*/  @!P2 ST.E.64 desc[UR56][R6.64], R52 ;  /* 0x000000340600a985 */ /* 0x0001e2000c101b38 */
[----:B------:R-:W-:-:S02]  /*18030*/  @!P1 LEA.HI.X R9, R208, R5, R32, 0x2, P5 ;  /* 0x00000005d0099211 */ /* 0x000fc400028f1420 */
[----:B------:R-:W-:Y:S02]  /*18040*/  @!P0 LEA.HI.X R11, R207, R5, R31, 0x2, P6 ;  /* 0x00000005cf0b8211 */ /* 0x000fe400030f141f */
[----:B------:R-:W-:Y:S01]  /*18050*/  ISETP.GE.AND P2, PT, R204, UR4, PT ;  /* 0x00000004cc007c0c */ /* 0x000fe2000bf46270 */
[----:B------:R1:W-:Y:S01]  /*18060*/  @!P1 ST.E.64 desc[UR56][R8.64], R56 ;  /* 0x0000003808009985 */ /* 0x0003e2000c101b38 */
[----:B------:R-:W-:-:S03]  /*18070*/  ISETP.GE.AND P1, PT, R203, UR4, PT ;  /* 0x00000004cb007c0c */ /* 0x000fc6000bf26270 */
[----:B------:R2:W-:Y:S01]  /*18080*/  @!P0 ST.E.64 desc[UR56][R10.64], R60 ;  /* 0x0000003c0a008985 */ /* 0x0005e2000c101b38 */
[----:B------:R-:W-:Y:S02]  /*18090*/  ISETP.GE.AND P0, PT, R202, UR4, PT ;  /* 0x00000004ca007c0c */ /* 0x000fe4000bf06270 */
[----:B0-----:R-:W-:-:S04]  /*180a0*/  @!P3 LEA R6, P5, R206, R4, 0x2 ;  /* 0x00000004ce06b211 */ /* 0x001fc800078a10ff */
[-C--:B------:R-:W-:Y:S02]  /*180b0*/  @!P3 LEA.HI.X R7, R206, R5.reuse, R30, 0x2, P5 ;  /* 0x00000005ce07b211 */ /* 0x080fe400028f141e */
[----:B------:R-:W-:Y:S02]  /*180c0*/  ISETP.GE.AND P5, PT, R201, UR4, PT ;  /* 0x00000004c9007c0c */ /* 0x000fe4000bfa6270 */
[CC--:B-1----:R-:W-:Y:S01]  /*180d0*/  @!P4 LEA R8, P6, R205.reuse, R4.reuse, 0x2 ;  /* 0x00000004cd08c211 */ /* 0x0c2fe200078c10ff */
[----:B------:R0:W-:Y:S03]  /*180e0*/  @!P3 ST.E.64 desc[UR56][R6.64], R64 ;  /* 0x000000400600b985 */ /* 0x0001e6000c101b38 */
[----:B------:R-:W-:Y:S02]  /*180f0*/  @!P4 LEA.HI.X R9, R205, R5, R29, 0x2, P6 ;  /* 0x00000005cd09c211 */ /* 0x000fe400030f141d */
[----:B--2---:R-:W-:-:S03]  /*18100*/  @!P1 LEA R10, P6, R203, R4, 0x2 ;  /* 0x00000004cb0a9211 */ /* 0x004fc600078c10ff */
[----:B------:R1:W-:Y:S01]  /*18110*/  @!P4 ST.E.64 desc[UR56][R8.64], R68 ;  /* 0x000000440800c985 */ /* 0x0003e2000c101b38 */
[----:B------:R-:W-:Y:S02]  /*18120*/  @!P1 LEA.HI.X R11, R203, R5, R27, 0x2, P6 ;  /* 0x00000005cb0b9211 */ /* 0x000fe400030f141b */
[----:B0-----:R-:W-:-:S04]  /*18130*/  @!P2 LEA R6, P3, R204, R4, 0x2 ;  /* 0x00000004cc06a211 */ /* 0x001fc800078610ff */
[----:B------:R-:W-:Y:S02]  /*18140*/  @!P2 LEA.HI.X R7, R204, R5, R28, 0x2, P3 ;  /* 0x00000005cc07a211 */ /* 0x000fe400018f141c */
[----:B-1----:R-:W-:-:S03]  /*18150*/  @!P0 LEA R8, P4, R202, R4, 0x2 ;  /* 0x00000004ca088211 */ /* 0x002fc600078810ff */
[----:B------:R3:W-:Y:S01]  /*18160*/  @!P2 ST.E.64 desc[UR56][R6.64], R94 ;  /* 0x0000005e0600a985 */ /* 0x0007e2000c101b38 */
[C---:B------:R-:W-:Y:S02]  /*18170*/  @!P5 LEA R4, P3, R201.reuse, R4, 0x2 ;  /* 0x00000004c904d211 */ /* 0x040fe400078610ff */
[-C--:B------:R-:W-:Y:S01]  /*18180*/  @!P0 LEA.HI.X R9, R202, R5.reuse, R26, 0x2, P4 ;  /* 0x00000005ca098211 */ /* 0x080fe200020f141a */
[----:B------:R3:W-:Y:S01]  /*18190*/  @!P1 ST.E.64 desc[UR56][R10.64], R76 ;  /* 0x0000004c0a009985 */ /* 0x0007e2000c101b38 */
[----:B------:R-:W-:-:S03]  /*181a0*/  @!P5 LEA.HI.X R5, R201, R5, R24, 0x2, P3 ;  /* 0x00000005c905d211 */ /* 0x000fc600018f1418 */
[----:B------:R3:W-:Y:S04]  /*181b0*/  @!P0 ST.E.64 desc[UR56][R8.64], R80 ;  /* 0x0000005008008985 */ /* 0x0007e8000c101b38 */
[----:B------:R3:W-:Y:S02]  /*181c0*/  @!P5 ST.E.64 desc[UR56][R4.64], R84 ;  /* 0x000000540400d985 */ /* 0x0007e4000c101b38 */
.L_x_658:
[----:B------:R-:W-:Y:S05]  /*181d0*/  BSYNC B1 ;  /* 0x0000000000017941 */ /* 0x000fea0003800000 */
.L_x_657:
[----:B------:R-:W-:Y:S01]  /*181e0*/  ISETP.GE.AND P0, PT, R12, R3, PT ;  /* 0x000000030c00720c */ /* 0x000fe20003f06270 */
[----:B--23--:R2:W3:Y:S04]  /*181f0*/  SHFL.IDX PT, R5, R13, 0x1, 0x1c1f ;  /* 0x003c1f000d057f89 */ /* 0x00c4e800000e0000 */
[----:B-1----:R2:W1:Y:S08]  /*18200*/  SHFL.IDX PT, R4, R0, 0x1, 0x1c1f ;  /* 0x003c1f0000047f89 */ /* 0x00247000000e0000 */
[----:B--2---:R-:W-:Y:S05]  /*18210*/  @P0 BRA `(.L_x_656) ;  /* 0x0000000c00f00947 */ /* 0x004fea0003800000 */
[----:B------:R-:W-:Y:S02]  /*18220*/  ULDC UR4, c[0x0][0xac8] ;  /* 0x0002b20000047ab9 */ /* 0x000fe40000000800 */
[----:B------:R-:W-:Y:S02]  /*18230*/  ISETP.GE.AND P1, PT, R15, UR4, PT ;  /* 0x000000040f007c0c */ /* 0x000fe4000bf26270 */
[----:B------:R-:W-:Y:S02]  /*18240*/  ISETP.GE.AND P0, PT, R21, UR4, PT ;  /* 0x0000000415007c0c */ /* 0x000fe4000bf06270 */
[----:B------:R-:W-:Y:S02]  /*18250*/  ISETP.GE.AND P2, PT, R199, UR4, PT ;  /* 0x00000004c7007c0c */ /* 0x000fe4000bf46270 */
[----:B------:R-:W-:Y:S02]  /*18260*/  ISETP.GE.AND P4, PT, R212, UR4, PT ;  /* 0x00000004d4007c0c */ /* 0x000fe4000bf86270 */
[----:B------:R-:W-:-:S05]  /*18270*/  ISETP.GE.AND P3, PT, R213, UR4, PT ;  /* 0x00000004d5007c0c */ /* 0x000fca000bf66270 */
[-C--:B01----:R-:W-:Y:S02]  /*18280*/  @!P1 LEA R6, P5, R15, R4.reuse, 0x2 ;  /* 0x000000040f069211 */ /* 0x083fe400078a10ff */
[-C--:B------:R-:W-:Y:S02]  /*18290*/  @!P0 LEA R8, P6, R21, R4.reuse, 0x2 ;  /* 0x0000000415088211 */ /* 0x080fe400078c10ff */
[-C--:B---3--:R-:W-:Y:S01]  /*182a0*/  @!P1 LEA.HI.X R7, R15, R5.reuse, R14, 0x2, P5 ;  /* 0x000000050f079211 */ /* 0x088fe200028f140e */
[----:B------:R-:W-:Y:S01]  /*182b0*/  @!P2 IMAD.WIDE R10, R199, 0x4, R4 ;  /* 0x00000004c70aa825 */ /* 0x000fe200078e0204 */
[----:B------:R-:W-:Y:S02]  /*182c0*/  ISETP.GE.AND P5, PT, R211, UR4, PT ;  /* 0x00000004d3007c0c */ /* 0x000fe4000bfa6270 */
[----:B------:R-:W-:Y:S02]  /*182d0*/  @!P0 LEA.HI.X R9, R21, R5, R20, 0x2, P6 ;  /* 0x0000000515098211 */ /* 0x000fe400030f1414 */
[----:B------:R-:W-:Y:S01]  /*182e0*/  @!P2 ST.E.64 desc[UR56][R10.64], R96 ;  /* 0x000000600a00a985 */ /* 0x000fe2000c101b38 */
[----:B------:R-:W-:-:S02]  /*182f0*/  @!P4 LEA R14, P2, R212, R4, 0x2 ;  /* 0x00000004d40ec211 */ /* 0x000fc400078410ff */
[----:B------:R-:W-:Y:S01]  /*18300*/  @!P3 LEA R12, P6, R213, R4, 0x2 ;  /* 0x00000004d50cb211 */ /* 0x000fe200078c10ff */
[----:B------:R0:W-:Y:S01]  /*18310*/  @!P1 ST.E.64 desc[UR56][R6.64], R98 ;  /* 0x0000006206009985 */ /* 0x0001e2000c101b38 */
        /* <DEDUP_REMOVED lines=12> */
[-C--:B------:R-:W-:Y:S01]  /*183e0*/  @!P2 LEA R10, P6, R208, R4.reuse, 0x2 ;  /* 0x00000004d00aa211 */ /* 0x080fe200078c10ff */
[----:B------:R-:W-:Y:S01]  /*183f0*/  @!P5 ST.E.64 desc[UR56][R20.64], R46 ;  /* 0x0000002e1400d985 */ /* 0x000fe2000c101b38 */
[----:B-1----:R-:W-:Y:S02]  /*18400*/  @!P1 LEA R8, P5, R209, R4, 0x2 ;  /* 0x00000004d1089211 */ /* 0x002fe400078a10ff */
[----:B------:R-:W-:-:S02]  /*18410*/  @!P0 LEA.HI.X R7, R210, R5, R34, 0x2, P4 ;  /* 0x00000005d2078211 */ /* 0x000fc400020f1422 */
[-C--:B------:R-:W-:Y:S02]  /*18420*/  @!P1 LEA.HI.X R9, R209, R5.reuse, R33, 0x2, P5 ;  /* 0x00000005d1099211 */ /* 0x080fe400028f1421 */
[----:B------:R-:W-:Y:S01]  /*18430*/  ISETP.GE.AND P4, PT, R206, UR4, PT ;  /* 0x00000004ce007c0c */ /* 0x000fe2000bf86270 */
[----:B------:R-:W-:Y:S01]  /*18440*/  @!P0 ST.E.64 desc[UR56][R6.64], R50 ;  /* 0x0000003206008985 */ /* 0x000fe2000c101b38 */
[----:B------:R-:W-:Y:S02]  /*18450*/  @!P2 LEA.HI.X R11, R208, R5, R32, 0x2, P6 ;  /* 0x00000005d00ba211 */ /* 0x000fe400030f1420 */
[----:B--2---:R-:W-:Y:S01]  /*18460*/  @!P3 LEA R12, P5, R207, R4, 0x2 ;  /* 0x00000004cf0cb211 */ /* 0x004fe200078a10ff */
[----:B------:R0:W-:Y:S01]  /*18470*/  @!P1 ST.E.64 desc[UR56][R8.64], R54 ;  /* 0x0000003608009985 */ /* 0x0001e2000c101b38 */
[----:B------:R-:W-:Y:S02]  /*18480*/  ISETP.GE.AND P1, PT, R204, UR4, PT ;  /* 0x00000004cc007c0c */ /* 0x000fe4000bf26270 */
[----:B------:R-:W-:Y:S01]  /*18490*/  ISETP.GE.AND P0, PT, R203, UR4, PT ;  /* 0x00000004cb007c0c */ /* 0x000fe2000bf06270 */
[----:B------:R1:W-:Y:S01]  /*184a0*/  @!P2 ST.E.64 desc[UR56][R10.64], R58 ;  /* 0x0000003a0a00a985 */ /* 0x0003e2000c101b38 */
[----:B------:R-:W-:-:S02]  /*184b0*/  ISETP.GE.AND P2, PT, R205, UR4, PT ;  /* 0x00000004cd007c0c */ /* 0x000fc4000bf46270 */
[-C--:B------:R-:W-:Y:S02]  /*184c0*/  @!P3 LEA.HI.X R13, R207, R5.reuse, R31, 0x2, P5 ;  /* 0x00000005cf0db211 */ /* 0x080fe400028f141f */
[----:B------:R-:W-:Y:S02]  /*184d0*/  ISETP.GE.AND P5, PT, R202, UR4, PT ;  /* 0x00000004ca007c0c */ /* 0x000fe4000bfa6270 */
[CC--:B---3--:R-:W-:Y:S01]  /*184e0*/  @!P4 LEA R14, P6, R206.reuse, R4.reuse, 0x2 ;  /* 0x00000004ce0ec211 */ /* 0x0c8fe200078c10ff */
[----:B------:R2:W-:Y:S03]  /*184f0*/  @!P3 ST.E.64 desc[UR56][R12.64], R62 ;  /* 0x0000003e0c00b985 */ /* 0x0005e6000c101b38 */
[----:B------:R-:W-:Y:S02]  /*18500*/  @!P4 LEA.HI.X R15, R206, R5, R30, 0x2, P6 ;  /* 0x00000005ce0fc211 */ /* 0x000fe400030f141e */
[----:B0-----:R-:W-:-:S02]  /*18510*/  @!P1 LEA R8, P6, R204, R4, 0x2 ;  /* 0x00000004cc089211 */ /* 0x001fc400078c10ff */
[-C--:B------:R-:W-:Y:S01]  /*18520*/  @!P2 LEA R6, P3, R205, R4.reuse, 0x2 ;  /* 0x00000004cd06a211 */ /* 0x080fe200078610ff */
[----:B------:R2:W-:Y:S01]  /*18530*/  @!P4 ST.E.64 desc[UR56][R14.64], R66 ;  /* 0x000000420e00c985 */ /* 0x0005e2000c101b38 */
[-C--:B-1----:R-:W-:Y:S02]  /*18540*/  @!P0 LEA R10, P4, R203, R4.reuse, 0x2 ;  /* 0x00000004cb0a8211 */ /* 0x082fe400078810ff */
        /* <DEDUP_REMOVED lines=11> */
[----:B------:R-:W-:-:S04]  /*18600*/  LEA R4, P0, R201, R4, 0x2 ;  /* 0x00000004c9047211 */ /* 0x000fc800078010ff */
[----:B------:R-:W-:-:S05]  /*18610*/  LEA.HI.X R5, R201, R5, R24, 0x2, P0 ;  /* 0x00000005c9057211 */ /* 0x000fca00000f1418 */
[----:B------:R0:W-:Y:S01]  /*18620*/  ST.E.64 desc[UR56][R4.64], R86 ;  /* 0x0000005604007985 */ /* 0x0001e2000c101b38 */
[----:B------:R-:W-:Y:S05]  /*18630*/  BRA `(.L_x_656) ;  /* 0x0000000800e87947 */ /* 0x000fea0003800000 */
.L_x_647:
[----:B------:R-:W-:Y:S01]  /*18640*/  ULDC.64 UR6, c[0x0][0xc08] ;  /* 0x0003020000067ab9 */ /* 0x000fe20000000a00 */
[----:B------:R-:W-:Y:S01]  /*18650*/  ULDC.64 UR4, c[0x0][0xc00] ;  /* 0x0003000000047ab9 */ /* 0x000fe20000000a00 */
[----:B------:R-:W-:Y:S01]  /*18660*/  ISETP.NE.U32.AND P1, PT, RZ, UR6, PT ;  /* 0x00000006ff007c0c */ /* 0x000fe2000bf25070 */
[----:B------:R-:W-:Y:S01]  /*18670*/  IMAD.MOV.U32 R3, RZ, RZ, RZ ;  /* 0x000000ffff037224 */ /* 0x000fe200078e00ff */
[----:B------:R-:W-:Y:S02]  /*18680*/  ISETP.NE.U32.AND P0, PT, RZ, UR4, PT ;  /* 0x00000004ff007c0c */ /* 0x000fe4000bf05070 */
[----:B------:R-:W-:Y:S02]  /*18690*/  ISETP.NE.AND.EX P1, PT, RZ, UR7, PT, P1 ;  /* 0x00000007ff007c0c */ /* 0x000fe4000bf25310 */
[----:B------:R-:W-:Y:S02]  /*186a0*/  IADD3 R4, P2, R189, UR4, RZ ;  /* 0x00000004bd047c10 */ /* 0x000fe4000ff5e0ff */
[----:B------:R-:W-:-:S02]  /*186b0*/  ISETP.NE.AND.EX P0, PT, RZ, UR5, PT, P0 ;  /* 0x00000005ff007c0c */ /* 0x000fc4000bf05300 */
[----:B------:R-:W-:Y:S01]  /*186c0*/  IADD3.X R5, R190, UR5, RZ, P2, !PT ;  /* 0x00000005be057c10 */ /* 0x000fe200097fe4ff */
[----:B------:R-:W-:Y:S02]  /*186d0*/  ULDC UR4, c[0x0][0xa88] ;  /* 0x0002a20000047ab9 */ /* 0x000fe40000000800 */
[----:B------:R-:W-:-:S04]  /*186e0*/  IMAD.U32 R0, RZ, RZ, UR4 ;  /* 0x00000004ff007e24 */ /* 0x000fc8000f8e00ff */
[----:B0-----:R-:W-:-:S04]  /*186f0*/  @P1 IADD3 R6, P2, R189, UR6, RZ ;  /* 0x00000006bd061c10 */ /* 0x001fc8000ff5e0ff */
[----:B------:R-:W-:Y:S01]  /*18700*/  @P1 IADD3.X R7, R190, UR7, RZ, P2, !PT ;  /* 0x00000007be071c10 */ /* 0x000fe200097fe4ff */
[----:B------:R0:W5:Y:S04]  /*18710*/  @P0 LDG.E R3, desc[UR56][R4.64] ;  /* 0x0000003804030981 */ /* 0x000168000c1e1900 */
[----:B------:R0:W5:Y:S01]  /*18720*/  @P1 LDG.E R0, desc[UR56][R6.64] ;  /* 0x0000003806001981 */ /* 0x000162000c1e1900 */
[----:B------:R-:W-:Y:S01]  /*18730*/  ISETP.NE.AND P2, PT, R187, RZ, PT ;  /* 0x000000ffbb00720c */ /* 0x000fe20003f45270 */
[----:B------:R-:W4:-:S12]  /*18740*/  S2R R9, SR_TID.X ;  /* 0x0000000000097919 */ /* 0x000f180000002100 */
[----:B------:R-:W3:Y:S01]  /*18750*/  @!P2 LDC R187, c[0x0][0xad4] ;  /* 0x0002b500ffbbab82 */ /* 0x000ee20000000800 */
[----:B----4-:R-:W-:Y:S02]  /*18760*/  IADD3 R8, R9, -0x80, RZ ;  /* 0xffffff8009087810 */ /* 0x010fe40007ffe0ff */
[----:B---3--:R-:W-:Y:S02]  /*18770*/  ISETP.GT.AND P2, PT, R187, 0x1, PT ;  /* 0x00000001bb00780c */ /* 0x008fe40003f44270 */
[----:B------:R-:W-:Y:S01]  /*18780*/  ISETP.GT.AND P3, PT, R8, 0x7f, PT ;  /* 0x0000007f0800780c */ /* 0x000fe20003f64270 */
[----:B0-----:R-:W-:-:S12]  /*18790*/  @P1 BRA `(.L_x_659) ;  /* 0x0000000000101947 */ /* 0x001fd80003800000 */
[----:B------:R-:W-:Y:S05]  /*187a0*/  @!P0 BRA `(.L_x_659) ;  /* 0x00000000000c8947 */ /* 0x000fea0003800000 */
[----:B------:R-:W3:Y:S04]  /*187b0*/  LDG.E R7, desc[UR56][R4.64] ;  /* 0x0000003804077981 */ /* 0x000ee8000c1e1900 */
[----:B-----5:R-:W3:Y:S02]  /*187c0*/  LDG.E R0, desc[UR56][R4.64+0x4] ;  /* 0x0000043804007981 */ /* 0x020ee4000c1e1900 */
[----:B---3--:R-:W-:-:S07]  /*187d0*/  IMAD.IADD R0, R0, 0x1, -R7 ;  /* 0x0000000100007824 */ /* 0x008fce00078e0a07 */
.L_x_659:
[----:B------:R-:W-:Y:S01]  /*187e0*/  BSSY B1, `(.L_x_660) ;  /* 0x0000036000017945 */ /* 0x000fe20003800000 */
[----:B------:R-:W-:Y:S02]  /*187f0*/  SEL R29, R188, RZ, !P0 ;  /* 0x000000ffbc1d7207 */ /* 0x000fe40004000000 */
[----:B------:R-:W-:Y:S02]  /*18800*/  SEL R216, R216, RZ, !P0 ;  /* 0x000000ffd8d87207 */ /* 0x000fe40004000000 */
[----:B-----5:R-:W-:Y:S01]  /*18810*/  SHF.R.S32.HI R26, RZ, 0x1f, R3 ;  /* 0x0000001fff1a7819 */ /* 0x020fe20000011403 */
[----:B------:R-:W-:Y:S06]  /*18820*/  @P3 BRA `(.L_x_661) ;  /* 0x0000000000c43947 */ /* 0x000fec0003800000 */
[----:B------:R-:W0:Y:S01]  /*18830*/  LDC R31, c[0x0][0xbe8] ;  /* 0x0002fa00ff1f7b82 */ /* 0x000e220000000800 */
[----:B------:R-:W-:-:S05]  /*18840*/  IMAD R4, R192, 0x80, R9 ;  /* 0x00000080c0047824 */ /* 0x000fca00078e0209 */
[----:B------:R-:W-:Y:S01]  /*18850*/  IADD3 R28, R4, -0x80, RZ ;  /* 0xffffff80041c7810 */ /* 0x000fe20007ffe0ff */
[----:B0-----:R-:W-:-:S05]  /*18860*/  IMAD R5, R0, R31, RZ ;  /* 0x0000001f00057224 */ /* 0x001fca00078e02ff */
[----:B------:R-:W-:-:S13]  /*18870*/  ISETP.GE.AND P0, PT, R28, R5, PT ;  /* 0x000000051c00720c */ /* 0x000fda0003f06270 */
[----:B------:R-:W-:Y:S05]  /*18880*/  @P0 BRA `(.L_x_661) ;  /* 0x0000000000ac0947 */ /* 0x000fea0003800000 */
[----:B------:R-:W-:Y:S01]  /*18890*/  IMAD.MOV.U32 R24, RZ, RZ, 0x9b8 ;  /* 0x000009b8ff187424 */ /* 0x000fe200078e00ff */
[----:B------:R-:W-:Y:S01]  /*188a0*/  ISETP.GT.AND P0, PT, R187, 0x1, PT ;  /* 0x00000001bb00780c */ /* 0x000fe20003f04270 */
[----:B------:R-:W0:Y:S01]  /*188b0*/  LDC.64 R4, c[0x0][0xba8] ;  /* 0x0002ea00ff047b82 */ /* 0x000e220000000a00 */
[----:B------:R-:W-:Y:S01]  /*188c0*/  ISETP.NE.AND P1, PT, R31, 0x1, PT ;  /* 0x000000011f00780c */ /* 0x000fe20003f25270 */
[----:B------:R-:W-:Y:S01]  /*188d0*/  IMAD.MOV.U32 R21, RZ, RZ, R28 ;  /* 0x000000ffff157224 */ /* 0x000fe200078e001c */
[----:B------:R-:W-:-:S05]  /*188e0*/  SEL R24, R24, 0x978, P0 ;  /* 0x0000097818187807 */ /* 0x000fca0000000000 */
[----:B------:R-:W3:Y:S08]  /*188f0*/  LDC.64 R12, c[0x0][R24+0x220] ;  /* 0x00008800180c7b82 */ /* 0x000ef00000000a00 */
[----:B------:R-:W4:Y:S08]  /*18900*/  LDC.64 R14, c[0x0][R24+0x218] ;  /* 0x00008600180e7b82 */ /* 0x000f300000000a00 */
[----:B------:R-:W5:Y:S08]  /*18910*/  LDC.64 R8, c[0x0][R24+0x228] ;  /* 0x00008a0018087b82 */ /* 0x000f700000000a00 */
[----:B------:R-:W1:Y:S08]  /*18920*/  LDC.64 R6, c[0x0][R24+0x210] ;  /* 0x0000840018067b82 */ /* 0x000e700000000a00 */
[----:B------:R-:W2:Y:S08]  /*18930*/  @P1 LDC R11, c[0x0][0xbec] ;  /* 0x0002fb00ff0b1b82 */ /* 0x000eb00000000800 */
[----:B------:R-:W5:Y:S01]  /*18940*/  @P1 LDC R27, c[0x0][0xbf0] ;  /* 0x0002fc00ff1b1b82 */ /* 0x000f620000000800 */
[----:B---3--:R-:W-:-:S07]  /*18950*/  IMAD R13, R13, R29, RZ ;  /* 0x0000001d0d0d7224 */ /* 0x008fce00078e02ff */
[----:B0-----:R-:W0:Y:S01]  /*18960*/  @!P0 LDC R4, c[0x0][0xb50] ;  /* 0x0002d400ff048b82 */ /* 0x001e220000000800 */
[----:B--2---:R-:W-:-:S07]  /*18970*/  @P1 IMAD.HI.U32 R20, R28, R11, RZ ;  /* 0x0000000b1c141227 */ /* 0x004fce00078e00ff */
[----:B------:R-:W2:Y:S01]  /*18980*/  @!P0 LDC R5, c[0x0][0xb54] ;  /* 0x0002d500ff058b82 */ /* 0x000ea20000000800 */
[-C--:B----4-:R-:W-:Y:S02]  /*18990*/  IMAD R25, R15, R162.reuse, RZ ;  /* 0x000000a20f197224 */ /* 0x090fe400078e02ff */
[----:B------:R-:W-:Y:S01]  /*189a0*/  IMAD.WIDE.U32 R14, R14, R162, RZ ;  /* 0x000000a20e0e7225 */ /* 0x000fe200078e00ff */
[----:B-----5:R-:W-:-:S03]  /*189b0*/  @P1 SHF.R.U32.HI R21, RZ, R27, R20 ;  /* 0x0000001bff151219 */ /* 0x020fc60000011614 */
[----:B------:R-:W-:Y:S01]  /*189c0*/  IMAD.WIDE.U32 R10, R12, R29, RZ ;  /* 0x0000001d0c0a7225 */ /* 0x000fe200078e00ff */
[----:B------:R-:W-:-:S03]  /*189d0*/  IADD3 R25, R15, R25, RZ ;  /* 0x000000190f197210 */ /* 0x000fc60007ffe0ff */
[----:B------:R-:W-:Y:S01]  /*189e0*/  IMAD R27, R12, R216, R13 ;  /* 0x000000d80c1b7224 */ /* 0x000fe200078e020d */
[----:B------:R-:W-:Y:S02]  /*189f0*/  SEL R13, R200, RZ, P0 ;  /* 0x000000ffc80d7207 */ /* 0x000fe40000000000 */
[----:B------:R-:W-:Y:S01]  /*18a00*/  IADD3 R14, P1, P3, R10, R14, R3 ;  /* 0x0000000e0a0e7210 */ /* 0x000fe20007b3e003 */
[----:B------:R-:W-:Y:S02]  /*18a10*/  IMAD.MOV R10, RZ, RZ, -R21 ;  /* 0x000000ffff0a7224 */ /* 0x000fe400078e0a15 */
[----:B------:R-:W-:Y:S02]  /*18a20*/  IMAD.IADD R27, R11, 0x1, R27 ;  /* 0x000000010b1b7824 */ /* 0x000fe400078e021b */
[-C--:B------:R-:W-:Y:S02]  /*18a30*/  IMAD R15, R9, R13.reuse, RZ ;  /* 0x0000000d090f7224 */ /* 0x080fe400078e02ff */
[----:B------:R-:W-:-:S04]  /*18a40*/  IMAD.WIDE.U32 R8, R8, R13, RZ ;  /* 0x0000000d08087225 */ /* 0x000fc800078e00ff */
[----:B------:R-:W-:Y:S01]  /*18a50*/  IMAD R11, R31, R10, R28 ;  /* 0x0000000a1f0b7224 */ /* 0x000fe200078e021c */
[----:B------:R-:W-:Y:S02]  /*18a60*/  IADD3.X R10, R27, R25, R26, P1, P3 ;  /* 0x000000191b0a7210 */ /* 0x000fe40000fe641a */
[----:B------:R-:W-:Y:S01]  /*18a70*/  IADD3 R8, P0, P1, R21, R14, R8 ;  /* 0x0000000e15087210 */ /* 0x000fe2000791e008 */
[----:B-1----:R-:W-:Y:S01]  /*18a80*/  IMAD R7, R7, R11, RZ ;  /* 0x0000000b07077224 */ /* 0x002fe200078e02ff */
[----:B------:R-:W-:Y:S02]  /*18a90*/  IADD3 R15, R9, R15, RZ ;  /* 0x0000000f090f7210 */ /* 0x000fe40007ffe0ff */
[----:B------:R-:W-:Y:S02]  /*18aa0*/  SHF.R.S32.HI R21, RZ, 0x1f, R21 ;  /* 0x0000001fff157819 */ /* 0x000fe40000011415 */
[----:B------:R-:W-:Y:S02]  /*18ab0*/  SHF.R.S32.HI R13, RZ, 0x1f, R11 ;  /* 0x0000001fff0d7819 */ /* 0x000fe4000001140b */
[----:B------:R-:W-:-:S03]  /*18ac0*/  IADD3.X R9, R21, R10, R15, P0, P1 ;  /* 0x0000000a15097210 */ /* 0x000fc600007e240f */
[C---:B------:R-:W-:Y:S02]  /*18ad0*/  IMAD R13, R6.reuse, R13, R7 ;  /* 0x0000000d060d7224 */ /* 0x040fe400078e0207 */
[----:B------:R-:W-:-:S04]  /*18ae0*/  IMAD.WIDE.U32 R6, R6, R11, R8 ;  /* 0x0000000b06067225 */ /* 0x000fc800078e0008 */
[----:B------:R-:W-:Y:S01]  /*18af0*/  IMAD.IADD R7, R7, 0x1, R13 ;  /* 0x0000000107077824 */ /* 0x000fe200078e020d */
[----:B0-----:R-:W-:-:S04]  /*18b00*/  LEA R4, P0, R6, R4, 0x2 ;  /* 0x0000000406047211 */ /* 0x001fc800078010ff */
[----:B--2---:R-:W-:Y:S01]  /*18b10*/  LEA.HI.X R5, R6, R5, R7, 0x2, P0 ;  /* 0x0000000506057211 */ /* 0x004fe200000f1407 */
[----:B------:R-:W-:-:S05]  /*18b20*/  IMAD.MOV.U32 R7, RZ, RZ, -0x800000 ;  /* 0xff800000ff077424 */ /* 0x000fca00078e00ff */
[----:B------:R0:W-:Y:S03]  /*18b30*/  STG.E desc[UR56][R4.64], R7 ;  /* 0x0000000704007986 */ /* 0x0001e6000c101938 */
.L_x_661:
[----:B------:R-:W-:Y:S05]  /*18b40*/  BSYNC B1 ;  /* 0x0000000000017941 */ /* 0x000fea0003800000 */
.L_x_660:
[----:B------:R-:W-:Y:S05]  /*18b50*/  @P2 BRA `(.L_x_656) ;  /* 0x0000000400a02947 */ /* 0x000fea0003800000 */
[----:B------:R-:W3:Y:S01]  /*18b60*/  LDC R11, c[0x0][0xbe8] ;  /* 0x0002fa00ff0b7b82 */ /* 0x000ee20000000800 */
[----:B------:R-:W-:Y:S01]  /*18b70*/  ULDC.64 UR4, c[0x0][0xaa0] ;  /* 0x0002a80000047ab9 */ /* 0x000fe20000000a00 */
[----:B------:R-:W-:Y:S01]  /*18b80*/  ULDC.64 UR6, c[0x0][0xaf0] ;  /* 0x0002bc0000067ab9 */ /* 0x000fe20000000a00 */
[----:B0-----:R-:W-:Y:S01]  /*18b90*/  IMAD R4, R26, UR4, RZ ;  /* 0x000000041a047c24 */ /* 0x001fe2000f8e02ff */
[----:B------:R-:W-:Y:S01]  /*18ba0*/  BSSY B1, `(.L_x_662) ;  /* 0x0000039000017945 */ /* 0x000fe20003800000 */
[----:B------:R-:W-:Y:S02]  /*18bb0*/  SHF.R.S32.HI R10, RZ, 0x1f, R185 ;  /* 0x0000001fff0a7819 */ /* 0x000fe400000114b9 */
[C---:B------:R-:W-:Y:S01]  /*18bc0*/  IMAD R7, R3.reuse, UR5, R4 ;  /* 0x0000000503077c24 */ /* 0x040fe2000f8e0204 */
[----:B------:R-:W-:Y:S01]  /*18bd0*/  SHF.R.S32.HI R14, RZ, 0x1f, R184 ;  /* 0x0000001fff0e7819 */ /* 0x000fe200000114b8 */
[----:B------:R-:W-:Y:S01]  /*18be0*/  IMAD.WIDE.U32 R4, R3, UR4, RZ ;  /* 0x0000000403047c25 */ /* 0x000fe2000f8e00ff */
[----:B------:R-:W-:Y:S01]  /*18bf0*/  LEA R3, R186, R217, 0x5 ;  /* 0x000000d9ba037211 */ /* 0x000fe200078e28ff */
[----:B------:R-:W-:-:S02]  /*18c00*/  ULDC.64 UR4, c[0x0][0xae8] ;  /* 0x0002ba0000047ab9 */ /* 0x000fc40000000a00 */
[----:B------:R-:W-:Y:S02]  /*18c10*/  IMAD.IADD R5, R5, 0x1, R7 ;  /* 0x0000000105057824 */ /* 0x000fe400078e0207 */
[----:B------:R-:W-:Y:S02]  /*18c20*/  IMAD R9, R192, 0x80, R3 ;  /* 0x00000080c0097824 */ /* 0x000fe400078e0203 */
[----:B------:R-:W-:-:S03]  /*18c30*/  IMAD.WIDE.U32 R4, R162, UR4, R4 ;  /* 0x00000004a2047c25 */ /* 0x000fc6000f8e0004 */
[----:B------:R-:W-:Y:S01]  /*18c40*/  MOV R3, R9 ;  /* 0x0000000900037202 */ /* 0x000fe20000000f00 */
[----:B------:R-:W-:Y:S02]  /*18c50*/  IMAD R7, R216, UR6, RZ ;  /* 0x00000006d8077c24 */ /* 0x000fe4000f8e02ff */
[----:B------:R-:W-:Y:S01]  /*18c60*/  IMAD R5, R162, UR5, R5 ;  /* 0x00000005a2057c24 */ /* 0x000fe2000f8e0205 */
[----:B---3--:R-:W-:Y:S01]  /*18c70*/  ISETP.NE.AND P0, PT, R11, 0x1, PT ;  /* 0x000000010b00780c */ /* 0x008fe20003f05270 */
[C---:B------:R-:W-:Y:S01]  /*18c80*/  IMAD R7, R29.reuse, UR7, R7 ;  /* 0x000000071d077c24 */ /* 0x040fe2000f8e0207 */
[----:B------:R-:W-:Y:S01]  /*18c90*/  ULDC.64 UR4, c[0x0][0xae0] ;  /* 0x0002b80000047ab9 */ /* 0x000fe20000000a00 */
[----:B------:R-:W-:-:S04]  /*18ca0*/  IMAD.WIDE.U32 R4, R29, UR6, R4 ;  /* 0x000000061d047c25 */ /* 0x000fc8000f8e0004 */
[----:B------:R-:W-:-:S06]  /*18cb0*/  IMAD.IADD R5, R5, 0x1, R7 ;  /* 0x0000000105057824 */ /* 0x000fcc00078e0207 */
[----:B------:R-:W0:Y:S08]  /*18cc0*/  @P0 LDC R6, c[0x0][0xbec] ;  /* 0x0002fb00ff060b82 */ /* 0x000e300000000800 */
[----:B------:R-:W3:Y:S01]  /*18cd0*/  @P0 LDC R13, c[0x0][0xbf0] ;  /* 0x0002fc00ff0d0b82 */ /* 0x000ee20000000800 */
[----:B0-----:R-:W-:-:S05]  /*18ce0*/  @P0 IMAD.HI.U32 R6, R9, R6, RZ ;  /* 0x0000000609060227 */ /* 0x001fca00078e00ff */
[----:B---3--:R-:W-:-:S04]  /*18cf0*/  @P0 SHF.R.U32.HI R3, RZ, R13, R6 ;  /* 0x0000000dff030219 */ /* 0x008fc80000011606 */
[--C-:B------:R-:W-:Y:S01]  /*18d00*/  SHF.R.S32.HI R6, RZ, 0x1f, R3.reuse ;  /* 0x0000001fff067819 */ /* 0x100fe20000011403 */
[----:B------:R-:W-:Y:S02]  /*18d10*/  IMAD.MOV R8, RZ, RZ, -R3 ;  /* 0x000000ffff087224 */ /* 0x000fe400078e0a03 */
[----:B------:R-:W-:-:S04]  /*18d20*/  IMAD.WIDE.U32 R4, R3, UR4, R4 ;  /* 0x0000000403047c25 */ /* 0x000fc8000f8e0004 */
[----:B------:R-:W-:Y:S02]  /*18d30*/  IMAD R6, R6, UR4, RZ ;  /* 0x0000000406067c24 */ /* 0x000fe4000f8e02ff */
[----:B------:R-:W-:Y:S02]  /*18d40*/  IMAD R7, R11, R8, R9 ;  /* 0x000000080b077224 */ /* 0x000fe400078e0209 */
[----:B------:R-:W-:Y:S01]  /*18d50*/  IMAD R9, R3, UR5, R6 ;  /* 0x0000000503097c24 */ /* 0x000fe2000f8e0206 */
[----:B------:R-:W-:Y:S01]  /*18d60*/  ULDC.64 UR4, c[0x0][0xad8] ;  /* 0x0002b60000047ab9 */ /* 0x000fe20000000a00 */
[----:B------:R-:W-:Y:S01]  /*18d70*/  IMAD R8, R192, 0x80, R217 ;  /* 0x00000080c0087824 */ /* 0x000fe200078e02d9 */
[----:B------:R-:W-:Y:S01]  /*18d80*/  SHF.R.S32.HI R3, RZ, 0x1f, R7 ;  /* 0x0000001fff037819 */ /* 0x000fe20000011407 */
[----:B------:R-:W-:Y:S01]  /*18d90*/  IMAD R11, R0, R11, RZ ;  /* 0x0000000b000b7224 */ /* 0x000fe200078e02ff */
[----:B------:R-:W-:Y:S01]  /*18da0*/  IADD3 R5, R5, R9, RZ ;  /* 0x0000000905057210 */ /* 0x000fe20007ffe0ff */
[----:B------:R-:W-:-:S02]  /*18db0*/  VIADD R0, R8, 0x20 ;  /* 0x0000002008007836 */ /* 0x000fc40000000000 */
[----:B------:R-:W-:Y:S01]  /*18dc0*/  IMAD R6, R3, UR4, RZ ;  /* 0x0000000403067c24 */ /* 0x000fe2000f8e02ff */
[-C--:B------:R-:W-:Y:S01]  /*18dd0*/  ISETP.GE.AND P2, PT, R8, R11.reuse, PT ;  /* 0x0000000b0800720c */ /* 0x080fe20003f46270 */
[C---:B------:R-:W-:Y:S01]  /*18de0*/  IMAD.WIDE.U32 R4, R7.reuse, UR4, R4 ;  /* 0x0000000407047c25 */ /* 0x040fe2000f8e0004 */
[-C--:B------:R-:W-:Y:S02]  /*18df0*/  ISETP.GE.AND P1, PT, R0, R11.reuse, PT ;  /* 0x0000000b0000720c */ /* 0x080fe40003f26270 */
[----:B------:R-:W-:Y:S01]  /*18e00*/  IADD3 R0, R8, 0x40, RZ ;  /* 0x0000004008007810 */ /* 0x000fe20007ffe0ff */
[----:B------:R-:W-:Y:S01]  /*18e10*/  IMAD R3, R7, UR5, R6 ;  /* 0x0000000507037c24 */ /* 0x000fe2000f8e0206 */
[----:B------:R-:W-:Y:S02]  /*18e20*/  ULDC.64 UR4, c[0x0][0xa80] ;  /* 0x0002a00000047ab9 */ /* 0x000fe40000000a00 */
[----:B------:R-:W-:Y:S01]  /*18e30*/  LEA R6, P3, R4, UR4, 0x1 ;  /* 0x0000000404067c11 */ /* 0x000fe2000f8608ff */
[----:B------:R-:W-:Y:S01]  /*18e40*/  IMAD.IADD R3, R5, 0x1, R3 ;  /* 0x0000000105037824 */ /* 0x000fe200078e0203 */
[----:B------:R-:W-:-:S04]  /*18e50*/  ISETP.GE.AND P0, PT, R0, R11, PT ;  /* 0x0000000b0000720c */ /* 0x000fc80003f06270 */
[----:B------:R-:W-:Y:S02]  /*18e60*/  LEA.HI.X R3, R4, UR5, R3, 0x1, P3 ;  /* 0x0000000504037c11 */ /* 0x000fe400098f0c03 */
[----:B------:R0:W3:Y:S04]  /*18e70*/  SHFL.IDX PT, R4, R6, RZ, 0x181f ;  /* 0x00181fff06047589 */ /* 0x0000e800000e0000 */
[----:B------:R0:W4:Y:S01]  /*18e80*/  SHFL.IDX PT, R0, R3, RZ, 0x181f ;  /* 0x00181fff03007589 */ /* 0x00012200000e0000 */
        /* <DEDUP_REMOVED lines=8> */
[----:B------:R3:W-:Y:S04]  /*18f10*/  @!P4 ST.E.128 desc[UR56][R12.64], RZ ;  /* 0x000000ff0c00c985 */ /* 0x0007e8000c101d38 */
[----:B------:R3:W-:Y:S02]  /*18f20*/  @!P5 ST.E.128 desc[UR56][R4.64], RZ ;  /* 0x000000ff0400d985 */ /* 0x0007e4000c101d38 */
.L_x_663:
[----:B------:R-:W-:Y:S05]  /*18f30*/  BSYNC B1 ;  /* 0x0000000000017941 */ /* 0x000fea0003800000 */
.L_x_662:
        /* <DEDUP_REMOVED lines=11> */
[----:B------:R0:W-:Y:S04]  /*18ff0*/  @!P3 ST.E.128 desc[UR56][R12.64], RZ ;  /* 0x000000ff0c00b985 */ /* 0x0001e8000c101d38 */
[----:B------:R0:W-:Y:S02]  /*19000*/  @!P4 ST.E.128 desc[UR56][R4.64], RZ ;  /* 0x000000ff0400c985 */ /* 0x0001e4000c101d38 */
.L_x_665:
[----:B------:R-:W-:Y:S05]  /*19010*/  BSYNC B1 ;  /* 0x0000000000017941 */ /* 0x000fea0003800000 */
.L_x_664:
[----:B0-----:R0:W0:Y:S01]  /*19020*/  SHFL.IDX PT, R0, R3, 0x2, 0x181f ;  /* 0x00581f0003007f89 */ /* 0x00102200000e0000 */
[----:B------:R-:W-:Y:S03]  /*19030*/  BSSY B1, `(.L_x_666) ;  /* 0x000000c000017945 */ /* 0x000fe60003800000 */
[----:B---3--:R3:W0:Y:S01]  /*19040*/  SHFL.IDX PT, R4, R6, 0x2, 0x181f ;  /* 0x00581f0006047f89 */ /* 0x00862200000e0000 */
[----:B------:R-:W-:Y:S05]  /*19050*/  @P0 BRA `(.L_x_667) ;  /* 0x0000000000240947 */ /* 0x000fea0003800000 */
[----:B------:R-:W-:Y:S02]  /*19060*/  ULDC UR4, c[0x0][0xac8] ;  /* 0x0002b20000047ab9 */ /* 0x000fe40000000800 */
[----:B------:R-:W-:Y:S02]  /*19070*/  ISETP.GE.AND P2, PT, R184, UR4, PT ;  /* 0x00000004b8007c0c */ /* 0x000fe4000bf46270 */
[----:B------:R-:W-:-:S11]  /*19080*/  ISETP.GE.AND P3, PT, R185, UR4, PT ;  /* 0x00000004b9007c0c */ /* 0x000fd6000bf66270 */
[CC--:B0-----:R-:W-:Y:S02]  /*19090*/  @!P2 LEA R12, P0, R184.reuse, R4.reuse, 0x1 ;  /* 0x00000004b80ca211 */ /* 0x0c1fe400078008ff */
[C---:B------:R-:W-:Y:S02]  /*190a0*/  @!P3 LEA R4, P1, R185.reuse, R4, 0x1 ;  /* 0x00000004b904b211 */ /* 0x040fe400078208ff */
[-C--:B------:R-:W-:Y:S02]  /*190b0*/  @!P2 LEA.HI.X R13, R184, R0.reuse, R14, 0x1, P0 ;  /* 0x00000000b80da211 */ /* 0x080fe400000f0c0e */
[----:B------:R-:W-:-:S03]  /*190c0*/  @!P3 LEA.HI.X R5, R185, R0, R10, 0x1, P1 ;  /* 0x00000000b905b211 */ /* 0x000fc600008f0c0a */
[----:B------:R0:W-:Y:S04]  /*190d0*/  @!P2 ST.E.128 desc[UR56][R12.64], RZ ;  /* 0x000000ff0c00a985 */ /* 0x0001e8000c101d38 */
[----:B------:R0:W-:Y:S02]  /*190e0*/  @!P3 ST.E.128 desc[UR56][R4.64], RZ ;  /* 0x000000ff0400b985 */ /* 0x0001e4000c101d38 */
.L_x_667:
[----:B------:R-:W-:Y:S05]  /*190f0*/  BSYNC B1 ;  /* 0x0000000000017941 */ /* 0x000fea0003800000 */
.L_x_666:
[----:B0-----:R-:W-:Y:S01]  /*19100*/  VIADD R0, R8, 0x60 ;  /* 0x0000006008007836 */ /* 0x001fe20000000000 */
[----:B----4-:R-:W4:Y:S04]  /*19110*/  SHFL.IDX PT, R3, R3, 0x3, 0x181f ;  /* 0x00781f0003037f89 */ /* 0x010f2800000e0000 */
[----:B------:R-:W-:Y:S01]  /*19120*/  ISETP.GE.AND P0, PT, R0, R11, PT ;  /* 0x0000000b0000720c */ /* 0x000fe20003f06270 */
[----:B------:R0:W0:-:S12]  /*19130*/  SHFL.IDX PT, R4, R6, 0x3, 0x181f ;  /* 0x00781f0006047f89 */ /* 0x00001800000e0000 */
[----:B------:R-:W-:Y:S05]  /*19140*/  @P0 BRA `(.L_x_656) ;  /* 0x0000000000240947 */ /* 0x000fea0003800000 */
[----:B------:R-:W-:Y:S02]  /*19150*/  ULDC UR4, c[0x0][0xac8] ;  /* 0x0002b20000047ab9 */ /* 0x000fe40000000800 */
[----:B------:R-:W-:Y:S02]  /*19160*/  ISETP.GE.AND P2, PT, R184, UR4, PT ;  /* 0x00000004b8007c0c */ /* 0x000fe4000bf46270 */
[----:B------:R-:W-:-:S11]  /*19170*/  ISETP.GE.AND P3, PT, R185, UR4, PT ;  /* 0x00000004b9007c0c */ /* 0x000fd6000bf66270 */
[CC--:B0--3--:R-:W-:Y:S02]  /*19180*/  @!P2 LEA R6, P0, R184.reuse, R4.reuse, 0x1 ;  /* 0x00000004b806a211 */ /* 0x0c9fe400078008ff */
[C---:B------:R-:W-:Y:S02]  /*19190*/  @!P3 LEA R4, P1, R185.reuse, R4, 0x1 ;  /* 0x00000004b904b211 */ /* 0x040fe400078208ff */
[-C--:B----4-:R-:W-:Y:S02]  /*191a0*/  @!P2 LEA.HI.X R7, R184, R3.reuse, R14, 0x1, P0 ;  /* 0x00000003b807a211 */ /* 0x090fe400000f0c0e */
[----:B------:R-:W-:-:S03]  /*191b0*/  @!P3 LEA.HI.X R5, R185, R3, R10, 0x1, P1 ;  /* 0x00000003b905b211 */ /* 0x000fc600008f0c0a */
[----:B------:R0:W-:Y:S04]  /*191c0*/  @!P2 ST.E.128 desc[UR56][R6.64], RZ ;  /* 0x000000ff0600a985 */ /* 0x0001e8000c101d38 */
[----:B------:R0:W-:Y:S02]  /*191d0*/  @!P3 ST.E.128 desc[UR56][R4.64], RZ ;  /* 0x000000ff0400b985 */ /* 0x0001e4000c101d38 */
.L_x_656:
[----:B------:R-:W-:Y:S05]  /*191e0*/  BSYNC B0 ;  /* 0x0000000000007941 */ /* 0x000fea0003800000 */
.L_x_646:
[----:B------:R-:W-:Y:S02]  /*191f0*/  ULDC UR4, c[0x0][0xc3c] ;  /* 0x00030f0000047ab9 */ /* 0x000fe40000000800 */
[----:B--2---:R-:W-:-:S13]  /*19200*/  ISETP.GE.AND P0, PT, R147, UR4, PT ;  /* 0x0000000493007c0c */ /* 0x004fda000bf06270 */
[----:B------:R-:W-:Y:S05]  /*19210*/  @!P0 BRA `(.L_x_668) ;  /* 0xfffffe8000cc8947 */ /* 0x000fea000383ffff */
[----:B------:R-:W-:Y:S05]  /*19220*/  BRA `(.L_x_446) ;  /* 0x0000007000487947 */ /* 0x000fea0003800000 */
.L_x_444:
[----:B------:R-:W-:-:S08]  /*19230*/  NOP ;  /* 0x0000000000007918 */ /* 0x000fd00000000000 */
[----:B------:R-:W0:-:S00]  /*19240*/  USETMAXREG.DEALLOC.CTAPOOL 0x28 ;  /* 0x00000028000079c8 */ /* 0x000e0000080e0500 */
[----:B0-----:R-:W2:Y:S01]  /*19250*/  LDL.LU R3, [R1+0x38] ;  /* 0x0000380001037983 */ /* 0x001ea20000300800 */
[----:B------:R-:W-:Y:S02]  /*19260*/  LOP3.LUT R2, R2, 0x3, RZ, 0xc0, !PT ;  /* 0x0000000302027812 */ /* 0x000fe400078ec0ff */
[----:B------:R-:W-:-:S04]  /*19270*/  MOV R6, RZ ;  /* 0x000000ff00067202 */ /* 0x000fc80000000f00 */
[----:B------:R-:W0:Y:S02]  /*19280*/  SHFL.IDX PT, R2, R2, RZ, 0x1f ;  /* 0x00001fff02027589 */ /* 0x000e2400000e0000 */
[----:B0-----:R-:W-:Y:S02]  /*19290*/  ISETP.NE.AND P0, PT, R2, RZ, PT ;  /* 0x000000ff0200720c */ /* 0x001fe40003f05270 */
[----:B--2---:R-:W-:-:S11]  /*192a0*/  LOP3.LUT R3, R3, 0xffffffdf, RZ, 0xc0, !PT ;  /* 0xffffffdf03037812 */ /* 0x004fd600078ec0ff */
[----:B------:R-:W-:-:S05]  /*192b0*/  @P0 LOP3.LUT R3, R3, 0x20, RZ, 0xfc, !PT ;  /* 0x0000002003030812 */ /* 0x000fca00078efcff */
[----:B------:R0:W-:Y:S01]  /*192c0*/  STL [R1+0x38], R3 ;  /* 0x0000380301007387 */ /* 0x0001e20000100800 */
[----:B------:R-:W-:Y:S05]  /*192d0*/  @!P0 BRA `(.L_x_669) ;  /* 0x00000000001c8947 */ /* 0x000fea0003800000 */
[----:B------:R-:W1:Y:S08]  /*192e0*/  S2UR UR5, SR_CgaCtaId ;  /* 0x00000000000579c3 */ /* 0x000e700000008800 */
[----:B------:R-:W-:Y:S06]  /*192f0*/  BAR.SYNC.DEFER_BLOCKING 0x5, 0x180 ;  /* 0x0146000000007b1d */ /* 0x000fec0000010000 */
[----:B------:R-:W-:-:S02]  /*19300*/  UMOV UR4, 0x400 ;  /* 0x0000040000047882 */ /* 0x000fc40000000000 */
[----:B-1----:R-:W-:-:S09]  /*19310*/  ULEA UR4, UR5, UR4, 0x18 ;  /* 0x0000000405047291 */ /* 0x002fd2000f8ec03f */
[----:B------:R-:W1:Y:S01]  /*19320*/  LDS.128 R16, [UR4+0x2a8d0] ;  /* 0x02a8d004ff107984 */ /* 0x000e620008000c00 */
[----:B------:R-:W-:Y:S06]  /*19330*/  BAR.ARV 0x4, 0x180 ;  /* 0x0106000000007b1d */ /* 0x000fec0000002000 */
[----:B------:R-:W-:Y:S05]  /*19340*/  BRA `(.L_x_670) ;  /* 0x0000000800947947 */ /* 0x000fea0003800000 */
.L_x_669:
[----:B------:R-:W-:Y:S01]  /*19350*/  LOP3.LUT R7, R0, 0x1f, RZ, 0xc0, !PT ;  /* 0x0000001f00077812 */ /* 0x000fe200078ec0ff */
[----:B------:R-:W-:Y:S01]  /*19360*/  ULDC UR4, c[0x0][0xc3c] ;  /* 0x00030f0000047ab9 */ /* 0x000fe20000000800 */
[----:B------:R-:W-:Y:S01]  /*19370*/  IMAD.MOV.U32 R9, RZ, RZ, RZ ;  /* 0x000000ffff097224 */ /* 0x000fe200078e00ff */
[----:B------:R-:W1:Y:S01]  /*19380*/  S2UR UR6, SR_CTAID.X ;  /* 0x00000000000679c3 */ /* 0x000e620000002500 */
[----:B------:R-:W-:Y:S01]  /*19390*/  ISETP.NE.AND P0, PT, R7, 0x1f, PT ;  /* 0x0000001f0700780c */ /* 0x000fe20003f05270 */
[----:B------:R-:W-:-:S03]  /*193a0*/  ULDC UR5, c[0x0][0xc38] ;  /* 0x00030e0000057ab9 */ /* 0x000fc60000000800 */
[----:B------:R-:W-:-:S13]  /*193b0*/  ISETP.GE.OR P1, PT, R7, UR4, !P0 ;  /* 0x0000000407007c0c */ /* 0x000fda000c726670 */
[----:B------:R-:W2:Y:S08]  /*193c0*/  @!P1 LDC.64 R4, c[0x0][0xc80] ;  /* 0x00032000ff049b82 */ /* 0x000eb00000000a00 */
[----:B0-----:R-:W0:Y:S01]  /*193d0*/  @!P1 LDC.64 R2, c[0x0][0xc78] ;  /* 0x00031e00ff029b82 */ /* 0x001e220000000a00 */
[----:B--2---:R-:W-:-:S05]  /*193e0*/  @!P1 IMAD.WIDE.U32 R4, R7, 0x4, R4 ;  /* 0x0000000407049825 */ /* 0x004fca00078e0004 */
[----:B------:R-:W2:Y:S01]  /*193f0*/  @!P1 LDG.E R6, desc[UR56][R4.64] ;  /* 0x0000003804069981 */ /* 0x000ea2000c1e1900 */
[----:B0-----:R-:W-:-:S05]  /*19400*/  @!P1 IMAD.WIDE.U32 R2, R7, 0x4, R2 ;  /* 0x0000000407029825 */ /* 0x001fca00078e0002 */
[----:B------:R-:W2:Y:S01]  /*19410*/  @!P1 LDG.E R9, desc[UR56][R2.64] ;  /* 0x0000003802099981 */ /* 0x000ea2000c1e1900 */
[C---:B------:R-:W-:Y:S02]  /*19420*/  ISETP.NE.AND P1, PT, R7.reuse, RZ, PT ;  /* 0x000000ff0700720c */ /* 0x040fe40003f25270 */
[C---:B------:R-:W-:Y:S02]  /*19430*/  ISETP.GE.U32.AND P2, PT, R7.reuse, 0x2, PT ;  /* 0x000000020700780c */ /* 0x040fe40003f46070 */
[C---:B------:R-:W-:Y:S02]  /*19440*/  ISETP.GE.U32.AND P3, PT, R7.reuse, 0x4, PT ;  /* 0x000000040700780c */ /* 0x040fe40003f66070 */
[C---:B------:R-:W-:Y:S02]  /*19450*/  ISETP.GE.U32.AND P4, PT, R7.reuse, 0x8, PT ;  /* 0x000000080700780c */ /* 0x040fe40003f86070 */
[----:B------:R-:W-:Y:S01]  /*19460*/  ISETP.GE.U32.AND P5, PT, R7, 0x10, PT ;  /* 0x000000100700780c */ /* 0x000fe20003fa6070 */
[----:B------:R-:W-:Y:S01]  /*19470*/  UMOV UR4, URZ ;  /* 0x0000003f00047c82 */ /* 0x000fe20008000000 */
[----:B--2---:R-:W-:-:S05]  /*19480*/  IMAD R8, R6, R9, RZ ;  /* 0x0000000906087224 */ /* 0x004fca00078e02ff */
        /* <DEDUP_REMOVED lines=23> */
.L_x_673:
[----:B------:R-:W0:Y:S01]  /*19600*/  LDC R2, c[0x0][0xc3c] ;  /* 0x00030f00ff027b82 */ /* 0x000e220000000800 */
[----:B------:R-:W-:Y:S01]  /*19610*/  UIADD3 UR4, UR4, 0x1f, URZ ;  /* 0x0000001f04047890 */ /* 0x000fe2000fffe03f */
[----:B------:R-:W-:Y:S02]  /*19620*/  ULDC UR7, c[0x0][0xc3c] ;  /* 0x00030f0000077ab9 */ /* 0x000fe40000000800 */
[----:B------:R-:W-:-:S03]  /*19630*/  MOV R19, UR7 ;  /* 0x0000000700137c02 */ /* 0x000fc60008000f00 */
[----:B0-----:R-:W-:-:S13]  /*19640*/  ISETP.LE.AND P6, PT, R2, UR4, PT ;  /* 0x0000000402007c0c */ /* 0x001fda000bfc3270 */
[----:B------:R-:W-:Y:S05]  /*19650*/  @P6 BRA `(.L_x_672) ;  /* 0x0000000400ac6947 */ /* 0x000fea0003800000 */
[----:B------:R-:W-:Y:S02]  /*19660*/  VIADD R9, R7, UR4 ;  /* 0x0000000407097c36 */ /* 0x000fe40008000000 */
[----:B------:R-:W-:-:S03]  /*19670*/  IMAD.MOV.U32 R6, RZ, RZ, RZ ;  /* 0x000000ffff067224 */ /* 0x000fc600078e00ff */
[----:B------:R-:W-:-:S13]  /*19680*/  ISETP.GE.OR P6, PT, R9, R2, !P0 ;  /* 0x000000020900720c */ /* 0x000fda00047c6670 */
[----:B------:R-:W0:Y:S08]  /*19690*/  @!P6 LDC.64 R4, c[0x0][0xc80] ;  /* 0x00032000ff04eb82 */ /* 0x000e300000000a00 */
[----:B------:R-:W1:Y:S01]  /*196a0*/  @!P6 LDC.64 R2, c[0x0][0xc78] ;  /* 0x00031e00ff02eb82 */ /* 0x000e620000000a00 */
[----:B0-----:R-:W-:-:S05]  /*196b0*/  @!P6 IMAD.WIDE R4, R9, 0x4, R4 ;  /* 0x000000040904e825 */ /* 0x001fca00078e0204 */
[----:B------:R-:W2:Y:S01]  /*196c0*/  @!P6 LDG.E R6, desc[UR56][R4.64] ;  /* 0x000000380406e981 */ /* 0x000ea2000c1e1900 */
[----:B-1----:R-:W-:Y:S01]  /*196d0*/  @!P6 IMAD.WIDE R2, R9, 0x4, R2 ;  /* 0x000000040902e825 */ /* 0x002fe200078e0202 */
[----:B------:R-:W-:-:S06]  /*196e0*/  MOV R9, RZ ;  /* 0x000000ff00097202 */ /* 0x000fcc0000000f00 */
        /* <DEDUP_REMOVED lines=19> */
[----:B------:R-:W-:-:S04]  /*19820*/  IADD3 R8, R3, R8, RZ ;  /* 0x0000000803087210 */ /* 0x000fc80007ffe0ff */
[----:B------:R-:W-:-:S13]  /*19830*/  ISETP.GT.AND P6, PT, R8, UR6, PT ;  /* 0x0000000608007c0c */ /* 0x000fda000bfc4270 */
[----:B------:R-:W-:Y:S05]  /*19840*/  @!P6 BRA `(.L_x_673) ;  /* 0xfffffffc006ce947 */ /* 0x000fea000383ffff */
.L_x_671:
        /* <DEDUP_REMOVED lines=18> */
.L_x_674:
[----:B-1----:R-:W-:Y:S01]  /*19970*/  IMAD R16, R16, UR5, R11 ;  /* 0x0000000510107c24 */ /* 0x002fe2000f8e020b */
[----:B------:R-:W-:Y:S01]  /*19980*/  MOV R11, R12 ;  /* 0x0000000c000b7202 */ /* 0x000fe20000000f00 */
[----:B------:R-:W-:Y:S01]  /*19990*/  IMAD.MOV.U32 R2, RZ, RZ, RZ ;  /* 0x000000ffff027224 */ /* 0x000fe200078e00ff */
[----:B------:R-:W-:Y:S01]  /*199a0*/  IABS R12, R6 ;  /* 0x00000006000c7213 */ /* 0x000fe20000000000 */
[----:B------:R-:W-:Y:S01]  /*199b0*/  VIADD R19, R19, UR4 ;  /* 0x0000000413137c36 */ /* 0x000fe20008000000 */
[----:B------:R-:W-:Y:S01]  /*199c0*/  IADD3 R17, -R16, UR6, RZ ;  /* 0x0000000610117c10 */ /* 0x000fe2000fffe1ff */
[----:B------:R-:W-:Y:S01]  /*199d0*/  IMAD R11, R11, R4, RZ ;  /* 0x000000040b0b7224 */ /* 0x000fe200078e02ff */
[----:B0-----:R-:W-:Y:S01]  /*199e0*/  IABS R5, R9 ;  /* 0x0000000900057213 */ /* 0x001fe20000000000 */
[----:B------:R-:W-:Y:S01]  /*199f0*/  IMAD.MOV R12, RZ, RZ, -R12 ;  /* 0x000000ffff0c7224 */ /* 0x000fe200078e0a0c */
[----:B------:R-:W-:Y:S01]  /*19a00*/  IABS R10, R17 ;  /* 0x00000011000a7213 */ /* 0x000fe20000000000 */
[----:B------:R-:W-:Y:S01]  /*19a10*/  IMAD.HI.U32 R2, R3, R11, R2 ;  /* 0x0000000b03027227 */ /* 0x000fe200078e0002 */
[----:B------:R-:W0:Y:S02]  /*19a20*/  I2F.RP R8, R5 ;  /* 0x0000000500087306 */ /* 0x000e240000209400 */
[----:B------:R-:W-:Y:S01]  /*19a30*/  MOV R3, R10 ;  /* 0x0000000a00037202 */ /* 0x000fe20000000f00 */
[----:B------:R-:W-:-:S04]  /*19a40*/  IMAD.MOV.U32 R10, RZ, RZ, R12 ;  /* 0x000000ffff0a7224 */ /* 0x000fc800078e000c */
[----:B------:R-:W-:-:S04]  /*19a50*/  IMAD.HI.U32 R2, R2, R3, RZ ;  /* 0x0000000302027227 */ /* 0x000fc800078e00ff */
[----:B------:R-:W-:Y:S01]  /*19a60*/  IMAD R3, R2, R10, R3 ;  /* 0x0000000a02037224 */ /* 0x000fe200078e0203 */
[----:B0-----:R-:W0:Y:S04]  /*19a70*/  MUFU.RCP R8, R8 ;  /* 0x0000000800087308 */ /* 0x001e280000001000 */
[----:B------:R-:W-:-:S13]  /*19a80*/  ISETP.GT.U32.AND P1, PT, R4, R3, PT ;  /* 0x000000030400720c */ /* 0x000fda0003f24070 */
[----:B------:R-:W-:Y:S02]  /*19a90*/  @!P1 IMAD.IADD R3, R3, 0x1, -R4 ;  /* 0x0000000103039824 */ /* 0x000fe400078e0a04 */
[----:B------:R-:W-:Y:S01]  /*19aa0*/  @!P1 VIADD R2, R2, 0x1 ;  /* 0x0000000102029836 */ /* 0x000fe20000000000 */
[----:B0-----:R-:W-:Y:S02]  /*19ab0*/  IADD3 R10, R8, 0xffffffe, RZ ;  /* 0x0ffffffe080a7810 */ /* 0x001fe40007ffe0ff */
[----:B------:R-:W-:Y:S02]  /*19ac0*/  ISETP.GE.U32.AND P0, PT, R3, R4, PT ;  /* 0x000000040300720c */ /* 0x000fe40003f06070 */
[----:B------:R-:W-:Y:S01]  /*19ad0*/  LOP3.LUT R4, R17, R6, RZ, 0x3c, !PT ;  /* 0x0000000611047212 */ /* 0x000fe200078e3cff */
[----:B------:R0:W1:Y:S01]  /*19ae0*/  F2I.FTZ.U32.TRUNC.NTZ R3, R10 ;  /* 0x0000000a00037305 */ /* 0x000062000021f000 */
[----:B------:R-:W-:Y:S02]  /*19af0*/  ISETP.NE.AND P1, PT, R6, RZ, PT ;  /* 0x000000ff0600720c */ /* 0x000fe40003f25270 */
[----:B------:R-:W-:-:S02]  /*19b00*/  ISETP.GE.AND P2, PT, R4, RZ, PT ;  /* 0x000000ff0400720c */ /* 0x000fc40003f46270 */
[----:B0-----:R-:W-:-:S05]  /*19b10*/  IABS R10, R9 ;  /* 0x00000009000a7213 */ /* 0x001fca0000000000 */
[----:B------:R-:W-:Y:S01]  /*19b20*/  @P0 VIADD R2, R2, 0x1 ;  /* 0x0000000102020836 */ /* 0x000fe20000000000 */
[----:B------:R-:W-:-:S04]  /*19b30*/  IADD3 R10, RZ, -R10, RZ ;  /* 0x8000000aff0a7210 */ /* 0x000fc80007ffe0ff */
        /* <DEDUP_REMOVED lines=9> */
[----:B------:R-:W-:Y:S01]  /*19bd0*/  IMAD.MOV.U32 R3, RZ, RZ, R4 ;  /* 0x000000ffff037224 */ /* 0x000fe200078e0004 */
[----:B------:R-:W-:Y:S01]  /*19be0*/  MOV R4, R10 ;  /* 0x0000000a00047202 */ /* 0x000fe20000000f00 */
[----:B------:R-:W-:Y:S02]  /*19bf0*/  IMAD.IADD R17, R17, 0x1, -R6 ;  /* 0x0000000111117824 */ /* 0x000fe400078e0a06 */
[----:B------:R-:W-:-:S04]  /*19c00*/  IMAD.HI.U32 R2, R2, R3, RZ ;  /* 0x0000000302027227 */ /* 0x000fc800078e00ff */
[----:B------:R-:W-:Y:S01]  /*19c10*/  IMAD R4, R2, R4, R3 ;  /* 0x0000000402047224 */ /* 0x000fe200078e0203 */
[----:B------:R-:W-:-:S04]  /*19c20*/  LOP3.LUT R3, R8, R9, RZ, 0x3c, !PT ;  /* 0x0000000908037212 */ /* 0x000fc800078e3cff */
[----:B------:R-:W-:Y:S02]  /*19c30*/  ISETP.GT.U32.AND P1, PT, R5, R4, PT ;  /* 0x000000040500720c */ /* 0x000fe40003f24070 */
[----:B------:R-:W-:-:S11]  /*19c40*/  ISETP.GE.AND P2, PT, R3, RZ, PT ;  /* 0x000000ff0300720c */ /* 0x000fd60003f46270 */
[----:B------:R-:W-:Y:S02]  /*19c50*/  @!P1 IMAD.IADD R4, R4, 0x1, -R5 ;  /* 0x0000000104049824 */ /* 0x000fe400078e0a05 */
[----:B------:R-:W-:Y:S01]  /*19c60*/  @!P1 VIADD R2, R2, 0x1 ;  /* 0x0000000102029836 */ /* 0x000fe20000000000 */
[----:B------:R-:W-:Y:S02]  /*19c70*/  ISETP.NE.AND P1, PT, R9, RZ, PT ;  /* 0x000000ff0900720c */ /* 0x000fe40003f25270 */
[----:B------:R-:W-:-:S13]  /*19c80*/  ISETP.GE.U32.AND P0, PT, R4, R5, PT ;  /* 0x000000050400720c */ /* 0x000fda0003f06070 */
[----:B------:R-:W-:-:S05]  /*19c90*/  @P0 IADD3 R2, R2, 0x1, RZ ;  /* 0x0000000102020810 */ /* 0x000fca0007ffe0ff */
[----:B------:R-:W-:Y:S01]  /*19ca0*/  @!P2 IMAD.MOV R2, RZ, RZ, -R2 ;  /* 0x000000ffff02a224 */ /* 0x000fe200078e0a02 */
[----:B------:R-:W-:-:S05]  /*19cb0*/  @!P1 LOP3.LUT R2, RZ, R9, RZ, 0x33, !PT ;  /* 0x00000009ff029212 */ /* 0x000fca00078e33ff */
[----:B------:R-:W-:-:S04]  /*19cc0*/  IMAD.MOV R18, RZ, RZ, -R2 ;  /* 0x000000ffff127224 */ /* 0x000fc800078e0a02 */
[C---:B------:R-:W-:Y:S01]  /*19cd0*/  IMAD R18, R9.reuse, R18, R8 ;  /* 0x0000001209127224 */ /* 0x040fe200078e0208 */
[----:B------:R-:W-:-:S04]  /*19ce0*/  LEA R9, R9, R2, 0x18 ;  /* 0x0000000209097211 */ /* 0x000fc800078ec0ff */
[----:B------:R-:W-:Y:S01]  /*19cf0*/  LEA R18, R18, R9, 0x10 ;  /* 0x0000000912127211 */ /* 0x000fe200078e80ff */
[----:B------:R-:W-:Y:S06]  /*19d00*/  BRA `(.L_x_675) ;  /* 0x00000000000c7947 */ /* 0x000fec0003800000 */
.L_x_672:
[----:B------:R-:W-:Y:S01]  /*19d10*/  IMAD.MOV.U32 R17, RZ, RZ, RZ ;  /* 0x000000ffff117224 */ /* 0x000fe200078e00ff */
[----:B------:R-:W-:Y:S01]  /*19d20*/  MOV R18, RZ ;  /* 0x000000ff00127202 */ /* 0x000fe20000000f00 */
[----:B------:R-:W-:-:S07]  /*19d30*/  IMAD.U32 R16, RZ, RZ, UR6 ;  /* 0x00000006ff107e24 */ /* 0x000fce000f8e00ff */
.L_x_675:
[----:B------:R-:W-:-:S13]  /*19d40*/  ISETP.NE.AND P0, PT, R7, RZ, PT ;  /* 0x000000ff0700720c */ /* 0x000fda0003f05270 */
[----:B------:R-:W0:Y:S01]  /*19d50*/  @!P0 S2R R3, SR_CgaCtaId ;  /* 0x0000000000038919 */ /* 0x000e220000008800 */
[----:B------:R-:W-:-:S04]  /*19d60*/  @!P0 MOV R2, 0x400 ;  /* 0x0000040000028802 */ /* 0x000fc80000000f00 */
[----:B0-----:R-:W-:-:S05]  /*19d70*/  @!P0 LEA R2, R3, R2, 0x18 ;  /* 0x0000000203028211 */ /* 0x001fca00078ec0ff */
[----:B------:R0:W-:Y:S01]  /*19d80*/  @!P0 STS.128 [R2+0x2a8d0], R16 ;  /* 0x02a8d01002008388 */ /* 0x0001e20000000c00 */
[----:B------:R-:W-:Y:S06]  /*19d90*/  BAR.ARV 0x5, 0x180 ;  /* 0x0146000000007b1d */ /* 0x000fec0000002000 */
.L_x_670:
[----:B------:R2:W-:Y:S01]  /*19da0*/  STL [R1+0x20], RZ ;  /* 0x000020ff01007387 */ /* 0x0005e20000100800 */
[----:B------:R-:W-:Y:S01]  /*19db0*/  ULDC UR4, c[0x0][0xc3c] ;  /* 0x00030f0000047ab9 */ /* 0x000fe20000000800 */
[----:B------:R-:W-:Y:S01]  /*19dc0*/  IMAD.MOV.U32 R28, RZ, RZ, 0x1 ;  /* 0x00000001ff1c7424 */ /* 0x000fe200078e00ff */
[----:B-1----:R-:W-:Y:S01]  /*19dd0*/  ISETP.GE.AND P0, PT, R19, UR4, PT ;  /* 0x0000000413007c0c */ /* 0x002fe2000bf06270 */
[----:B------:R-:W-:-:S12]  /*19de0*/  IMAD.MOV.U32 R27, RZ, RZ, RZ ;  /* 0x000000ffff1b7224 */ /* 0x000fd800078e00ff */
[----:B--2---:R-:W-:Y:S05]  /*19df0*/  @P0 BRA `(.L_x_676) ;  /* 0x0000006000780947 */ /* 0x004fea0003800000 */
[----:B------:R-:W1:Y:S01]  /*19e00*/  S2UR UR5, SR_CgaCtaId ;  /* 0x00000000000579c3 */ /* 0x000e620000008800 */
[----:B------:R2:W-:Y:S01]  /*19e10*/  STL [R1+0x20], RZ ;  /* 0x000020ff01007387 */ /* 0x0005e20000100800 */
[C---:B0-----:R-:W-:Y:S01]  /*19e20*/  SHF.L.U32 R2, R0.reuse, 0x3, RZ ;  /* 0x0000000300027819 */ /* 0x041fe200000006ff */
[----:B------:R-:W-:Y:S01]  /*19e30*/  UMOV UR4, 0x400 ;  /* 0x0000040000047882 */ /* 0x000fe20000000000 */
[----:B------:R-:W-:Y:S01]  /*19e40*/  LOP3.LUT R5, R0, 0x7f, RZ, 0xc0, !PT ;  /* 0x0000007f00057812 */ /* 0x000fe200078ec0ff */
[----:B------:R-:W-:Y:S01]  /*19e50*/  BSSY B8, `(.L_x_676) ;  /* 0x0000618000087945 */ /* 0x000fe20003800000 */
[C---:B------:R-:W-:Y:S01]  /*19e60*/  LOP3.LUT R3, R2.reuse, 0x1f8, RZ, 0xc0, !PT ;  /* 0x000001f802037812 */ /* 0x040fe200078ec0ff */
[----:B------:R-:W-:Y:S01]  /*19e70*/  IMAD.MOV.U32 R25, RZ, RZ, RZ ;  /* 0x000000ffff197224 */ /* 0x000fe200078e00ff */
[----:B------:R-:W-:Y:S01]  /*19e80*/  LOP3.LUT R2, R2, 0x38, RZ, 0xc0, !PT ;  /* 0x0000003802027812 */ /* 0x000fe200078ec0ff */
[----:B------:R-:W-:Y:S01]  /*19e90*/  IMAD.SHL.U32 R33, R5, 0x8, RZ ;  /* 0x0000000805217824 */ /* 0x000fe200078e00ff */
[----:B------:R-:W-:Y:S01]  /*19ea0*/  LOP3.LUT R4, R3, 0x38, R0, 0x78, !PT ;  /* 0x0000003803047812 */ /* 0x000fe200078e7800 */
[----:B------:R-:W-:Y:S01]  /*19eb0*/  IMAD.SHL.U32 R0, R0, 0x10, RZ ;  /* 0x0000001000007824 */ /* 0x000fe200078e00ff */
[----:B------:R-:W-:Y:S01]  /*19ec0*/  SHF.R.U32.HI R3, RZ, 0x3, R5 ;  /* 0x00000003ff037819 */ /* 0x000fe20000011605 */
[----:B------:R-:W-:Y:S01]  /*19ed0*/  IMAD.MOV.U32 R27, RZ, RZ, RZ ;  /* 0x000000ffff1b7224 */ /* 0x000fe200078e00ff */
[----:B------:R-:W-:Y:S01]  /*19ee0*/  LOP3.LUT R33, R4, 0x200, R33, 0xf8, !PT ;  /* 0x0000020004217812 */ /* 0x000fe200078ef821 */
[----:B------:R-:W-:Y:S01]  /*19ef0*/  ULOP3.LUT UR39, UR60, 0x2, URZ, 0xfc, !UPT ;  /* 0x000000023c277892 */ /* 0x000fe2000f8efc3f */
[----:B------:R-:W-:Y:S01]  /*19f00*/  LOP3.LUT R4, R3, 0x70, R0, 0xf8, !PT ;  /* 0x0000007003047812 */ /* 0x000fe200078ef800 */
[----:B------:R-:W-:Y:S01]  /*19f10*/  ULDC.64 UR36, c[0x0][0x198] ;  /* 0x0000660000247ab9 */ /* 0x000fe20000000a00 */
[----:B------:R-:W-:Y:S01]  /*19f20*/  MOV R30, 0x1 ;  /* 0x00000001001e7802 */ /* 0x000fe20000000f00 */
[----:B------:R-:W-:Y:S01]  /*19f30*/  ULDC UR38, c[0x0][0xc] ;  /* 0x0000030000267ab9 */ /* 0x000fe20000000800 */
[----:B------:R-:W-:-:S02]  /*19f40*/  MOV R28, 0x1 ;  /* 0x00000001001c7802 */ /* 0x000fc40000000f00 */
[C---:B------:R-:W-:Y:S01]  /*19f50*/  LOP3.LUT R3, R2.reuse, 0x40, RZ, 0xfc, !PT ;  /* 0x0000004002037812 */ /* 0x040fe200078efcff */
[----:B-1----:R-:W-:Y:S01]  /*19f60*/  ULEA UR4, UR5, UR4, 0x18 ;  /* 0x0000000405047291 */ /* 0x002fe2000f8ec03f */
[----:B------:R-:W-:-:S05]  /*19f70*/  LOP3.LUT R0, R2, 0x80, RZ, 0xfc, !PT ;  /* 0x0000008002007812 */ /* 0x000fca00078efcff */
[----:B------:R-:W-:-:S04]  /*19f80*/  IMAD.U32 R22, RZ, RZ, UR4 ;  /* 0x00000004ff167e24 */ /* 0x000fc8000f8e00ff */
[----:B--2---:R-:W-:-:S07]  /*19f90*/  IMAD R35, R33, 0x2, R22 ;  /* 0x0000000221237824 */ /* 0x004fce00078e0216 */
.L_x_779:
[----:B0-----:R-:W0:Y:S02]  /*19fa0*/  LDC.64 R2, c[0x0][0xc88] ;  /* 0x00032200ff027b82 */ /* 0x001e240000000a00 */
[----:B0-----:R-:W-:-:S05]  /*19fb0*/  IMAD.WIDE R2, R19, 0x4, R2 ;  /* 0x0000000413027825 */ /* 0x001fca00078e0202 */
[----:B--2---:R-:W2:Y:S01]  /*19fc0*/  LDG.E R31, desc[UR56][R2.64] ;  /* 0x00000038021f7981 */ /* 0x004ea2000c1e1900 */
[----:B------:R-:W-:Y:S05]  /*19fd0*/  YIELD ;  /* 0x0000000000007946 */ /* 0x000fea0003800000 */
[----:B------:R-:W-:Y:S01]  /*19fe0*/  ULDC.64 UR4, c[0x0][0xa28] ;  /* 0x00028a0000047ab9 */ /* 0x000fe20000000a00 */
[----:B------:R-:W-:Y:S01]  /*19ff0*/  ULDC.64 UR8, c[0x0][0xa18] ;  /* 0x0002860000087ab9 */ /* 0x000fe20000000a00 */
[----:B------:R-:W-:Y:S01]  /*1a000*/  ISETP.NE.U32.AND P0, PT, RZ, UR4, PT ;  /* 0x00000004ff007c0c */ /* 0x000fe2000bf05070 */
[----:B------:R-:W-:Y:S01]  /*1a010*/  ULDC.64 UR6, c[0x0][0xa10] ;  /* 0x0002840000067ab9 */ /* 0x000fe20000000a00 */
[----:B------:R-:W-:-:S02]  /*1a020*/  MOV R11, RZ ;  /* 0x000000ff000b7202 */ /* 0x000fc40000000f00 */
[----:B------:R-:W-:Y:S02]  /*1a030*/  ISETP.NE.AND.EX P0, PT, RZ, UR5, PT, P0 ;  /* 0x00000005ff007c0c */ /* 0x000fe4000bf05300 */
[----:B------:R-:W-:-:S04]  /*1a040*/  ISETP.NE.U32.AND P2, PT, RZ, UR6, PT ;  /* 0x00000006ff007c0c */ /* 0x000fc8000bf45070 */
[----:B------:R-:W-:Y:S01]  /*1a050*/  ISETP.NE.AND.EX P2, PT, RZ, UR7, PT, P2 ;  /* 0x00000007ff007c0c */ /* 0x000fe2000bf45320 */
[----:B------:R-:W-:Y:S01]  /*1a060*/  IMAD.MOV.U32 R34, RZ, RZ, RZ ;  /* 0x000000ffff227224 */ /* 0x000fe200078e00ff */
[----:B--2---:R-:W-:-:S05]  /*1a070*/  SHF.R.S32.HI R0, RZ, 0x1f, R31 ;  /* 0x0000001fff007819 */ /* 0x004fca000001141f */
[C---:B------:R-:W-:Y:S01]  /*1a080*/  @P0 LEA R2, P1, R31.reuse, UR4, 0x2 ;  /* 0x000000041f020c11 */ /* 0x040fe2000f8210ff */
[C---:B------:R-:W-:Y:S01]  /*1a090*/  IMAD.SHL.U32 R23, R31.reuse, 0x4, RZ ;  /* 0x000000041f177824 */ /* 0x040fe200078e00ff */
[C-C-:B------:R-:W-:Y:S01]  /*1a0a0*/  SHF.L.U64.HI R24, R31.reuse, 0x2, R0.reuse ;  /* 0x000000021f187819 */ /* 0x140fe20000010200 */
[----:B------:R0:W-:Y:S01]  /*1a0b0*/  STL [R1+0x10], R0 ;  /* 0x0000100001007387 */ /* 0x0001e20000100800 */
[----:B------:R-:W-:Y:S01]  /*1a0c0*/  @P0 LEA.HI.X R3, R31, UR5, R0, 0x2, P1 ;  /* 0x000000051f030c11 */ /* 0x000fe200088f1400 */
[----:B------:R-:W-:Y:S01]  /*1a0d0*/  ULDC.64 UR4, c[0x0][0xa00] ;  /* 0x0002800000047ab9 */ /* 0x000fe20000000a00 */
[----:B------:R-:W-:-:S03]  /*1a0e0*/  ISETP.NE.U32.AND P1, PT, RZ, UR8, PT ;  /* 0x00000008ff007c0c */ /* 0x000fc6000bf25070 */
[----:B-1----:R1:W2:Y:S01]  /*1a0f0*/  @P0 LDG.E R11, desc[UR56][R2.64] ;  /* 0x00000038020b0981 */ /* 0x0022a2000c1e1900 */
[----:B------:R-:W-:Y:S02]  /*1a100*/  ISETP.NE.AND.EX P1, PT, RZ, UR9, PT, P1 ;  /* 0x00000009ff007c0c */ /* 0x000fe4000bf25310 */
[----:B------:R-:W-:Y:S02]  /*1a110*/  ISETP.NE.U32.AND P0, PT, RZ, UR4, PT ;  /* 0x00000004ff007c0c */ /* 0x000fe4000bf05070 */
[C---:B------:R-:W-:Y:S02]  /*1a120*/  IADD3 R4, P4, R23.reuse, UR6, RZ ;  /* 0x0000000617047c10 */ /* 0x040fe4000ff9e0ff */
[----:B------:R-:W-:Y:S02]  /*1a130*/  ISETP.NE.AND.EX P0, PT, RZ, UR5, PT, P0 ;  /* 0x00000005ff007c0c */ /* 0x000fe4000bf05300 */
[----:B0-----:R-:W-:Y:S02]  /*1a140*/  MOV R0, RZ ;  /* 0x000000ff00007202 */ /* 0x001fe40000000f00 */
[----:B-1----:R-:W-:Y:S01]  /*1a150*/  IADD3 R2, P3, R23, UR4, RZ ;  /* 0x0000000417027c10 */ /* 0x002fe2000ff7e0ff */
[----:B------:R-:W-:Y:S01]  /*1a160*/  ULDC UR4, c[0x0][0x288] ;  /* 0x0000a20000047ab9 */ /* 0x000fe20000000800 */
[----:B------:R-:W-:-:S02]  /*1a170*/  IADD3.X R5, R24, UR7, RZ, P4, !PT ;  /* 0x0000000718057c10 */ /* 0x000fc4000a7fe4ff */
[C---:B------:R-:W-:Y:S02]  /*1a180*/  IADD3.X R3, R24.reuse, UR5, RZ, P3, !PT ;  /* 0x0000000518037c10 */ /* 0x040fe40009ffe4ff */
[----:B------:R-:W-:Y:S01]  /*1a190*/  @P1 IADD3 R6, P3, R23, UR8, RZ ;  /* 0x0000000817061c10 */ /* 0x000fe2000ff7e0ff */
[----:B------:R-:W-:Y:S01]  /*1a1a0*/  IMAD.U32 R8, RZ, RZ, UR4 ;  /* 0x00000004ff087e24 */ /* 0x000fe2000f8e00ff */
[----:B------:R-:W5:Y:S01]  /*1a1b0*/  @P2 LDG.E R0, desc[UR56][R4.64] ;  /* 0x0000003804002981 */ /* 0x000f62000c1e1900 */
[----:B------:R-:W-:Y:S01]  /*1a1c0*/  ULDC.64 UR4, c[0x0][0x418] ;  /* 0x0001060000047ab9 */ /* 0x000fe20000000a00 */
[----:B------:R-:W-:Y:S02]  /*1a1d0*/  @P1 IADD3.X R7, R24, UR9, RZ, P3, !PT ;  /* 0x0000000918071c10 */ /* 0x000fe40009ffe4ff */
[----:B------:R-:W5:Y:S04]  /*1a1e0*/  @P0 LDG.E R34, desc[UR56][R2.64] ;  /* 0x0000003802220981 */ /* 0x000f68000c1e1900 */
[----:B------:R0:W3:Y:S01]  /*1a1f0*/  @P1 LDG.E R8, desc[UR56][R6.64] ;  /* 0x0000003806081981 */ /* 0x0000e2000c1e1900 */
[----:B------:R-:W-:-:S03]  /*1a200*/  UISETP.NE.U32.AND UP0, UPT, UR4, URZ, UPT ;  /* 0x0000003f0400728c */ /* 0x000fc6000bf05070 */
[----:B------:R-:W-:Y:S01]  /*1a210*/  ULDC UR4, c[0x0][0x424] ;  /* 0x0001090000047ab9 */ /* 0x000fe20000000800 */
[----:B------:R-:W-:-:S03]  /*1a220*/  UISETP.NE.AND.EX UP0, UPT, UR5, URZ, UPT, UP0 ;  /* 0x0000003f0500728c */ /* 0x000fc6000bf05300 */
[----:B------:R-:W-:Y:S01]  /*1a230*/  ULDC UR5, c[0x0][0x2f0] ;  /* 0x0000bc0000057ab9 */ /* 0x000fe20000000800 */
[----:B------:R-:W-:-:S04]  /*1a240*/  USEL UR4, UR4, 0x1, UP0 ;  /* 0x0000000104047887 */ /* 0x000fc80008000000 */
[----:B------:R-:W-:-:S03]  /*1a250*/  UIMAD UR4, UR4, UR5, URZ ;  /* 0x00000005040472a4 */ /* 0x000fc6000f8e023f */
[----:B------:R-:W-:Y:S02]  /*1a260*/  ULDC UR5, c[0x0][0x348] ;  /* 0x0000d20000057ab9 */ /* 0x000fe40000000800 */
[----:B0-----:R-:W-:Y:S01]  /*1a270*/  IMAD.U32 R6, RZ, RZ, UR5 ;  /* 0x00000005ff067e24 */ /* 0x001fe2000f8e00ff */
[----:B--2---:R-:W-:Y:S04]  /*1a280*/  STL [R1], R11 ;  /* 0x0000000b01007387 */ /* 0x004fe80000100800 */
[----:B---3--:R0:W-:Y:S02]  /*1a290*/  STL [R1+0x1c], R8 ;  /* 0x00001c0801007387 */ /* 0x0081e40000100800 */
[----:B0-----:R-:W-:Y:S01]  /*1a2a0*/  MOV R8, UR4 ;  /* 0x0000000400087c02 */ /* 0x001fe20008000f00 */
[----:B------:R-:W-:Y:S06]  /*1a2b0*/  @P1 BRA `(.L_x_677) ;  /* 0x0000000000141947 */ /* 0x000fec0003800000 */
[----:B------:R-:W-:Y:S05]  /*1a2c0*/  @!P0 BRA `(.L_x_677) ;  /* 0x0000000000108947 */ /* 0x000fea0003800000 */
[----:B------:R-:W2:Y:S04]  /*1a2d0*/  LDG.E R10, desc[UR56][R2.64] ;  /* 0x00000038020a7981 */ /* 0x000ea8000c1e1900 */
[----:B------:R-:W2:Y:S02]  /*1a2e0*/  LDG.E R7, desc[UR56][R2.64+0x4] ;  /* 0x0000043802077981 */ /* 0x000ea4000c1e1900 */
[----:B--2---:R-:W-:-:S05]  /*1a2f0*/  IMAD.IADD R2, R7, 0x1, -R10 ;  /* 0x0000000107027824 */ /* 0x004fca00078e0a0a */
[----:B------:R0:W-:Y:S02]  /*1a300*/  STL [R1+0x1c], R2 ;  /* 0x00001c0201007387 */ /* 0x0001e40000100800 */
.L_x_677:
[----:B------:R-:W-:Y:S01]  /*1a310*/  ULDC.64 UR4, c[0x0][0xa20] ;  /* 0x0002880000047ab9 */ /* 0x000fe20000000a00 */
[C---:B0-----:R-:W-:Y:S01]  /*1a320*/  LOP3.LUT R2, R18.reuse, 0xff000000, RZ, 0xc0, !PT ;  /* 0xff00000012027812 */ /* 0x041fe200078ec0ff */
[----:B------:R-:W-:Y:S01]  /*1a330*/  IMAD.MOV.U32 R32, RZ, RZ, R31 ;  /* 0x000000ffff207224 */ /* 0x000fe200078e001f */
[----:B------:R-:W-:Y:S02]  /*1a340*/  ISETP.NE.U32.AND P0, PT, RZ, UR4, PT ;  /* 0x00000004ff007c0c */ /* 0x000fe4000bf05070 */
[----:B------:R-:W-:Y:S02]  /*1a350*/  SHF.R.U32.HI R2, RZ, 0x8, R2 ;  /* 0x00000008ff027819 */ /* 0x000fe40000011602 */
[----:B------:R-:W-:Y:S02]  /*1a360*/  ISETP.NE.AND.EX P0, PT, RZ, UR5, PT, P0 ;  /* 0x00000005ff007c0c */ /* 0x000fe4000bf05300 */
[C---:B------:R-:W-:Y:S02]  /*1a370*/  LOP3.LUT R7, R18.reuse, 0xff0000, RZ, 0xc0, !PT ;  /* 0x00ff000012077812 */ /* 0x040fe400078ec0ff */
[----:B------:R-:W-:-:S02]  /*1a380*/  LOP3.LUT R18, R18, 0xffff, RZ, 0xc0, !PT ;  /* 0x0000ffff12127812 */ /* 0x000fc400078ec0ff */
[----:B------:R-:W-:-:S07]  /*1a390*/  LEA.HI R7, R7, R2, RZ, 0x10 ;  /* 0x0000000207077211 */ /* 0x000fce00078f80ff */
[----:B------:R-:W-:Y:S05]  /*1a3a0*/  @!P0 BRA `(.L_x_678) ;  /* 0x0000000000108947 */ /* 0x000fea0003800000 */
[----:B------:R-:W-:-:S04]  /*1a3b0*/  IADD3 R2, P0, R23, UR4, RZ ;  /* 0x0000000417027c10 */ /* 0x000fc8000ff1e0ff */
[----:B------:R-:W-:-:S05]  /*1a3c0*/  IADD3.X R3, R24, UR5, RZ, P0, !PT ;  /* 0x0000000518037c10 */ /* 0x000fca00087fe4ff */
[----:B------:R0:W5:Y:S01]  /*1a3d0*/  LDG.E R8, desc[UR56][R2.64] ;  /* 0x0000003802087981 */ /* 0x000162000c1e1900 */
[----:B------:R-:W-:Y:S05]  /*1a3e0*/  BRA `(.L_x_679) ;  /* 0x0000000000247947 */ /* 0x000fea0003800000 */
.L_x_678:
[----:B------:R-:W-:Y:S02]  /*1a3f0*/  ULDC.64 UR4, c[0x0][0xa08] ;  /* 0x0002820000047ab9 */ /* 0x000fe40000000a00 */
[----:B------:R-:W-:-:S04]  /*1a400*/  ISETP.NE.U32.AND P0, PT, RZ, UR4, PT ;  /* 0x00000004ff007c0c */ /* 0x000fc8000bf05070 */
[----:B------:R-:W-:-:S13]  /*1a410*/  ISETP.NE.AND.EX P0, PT, RZ, UR5, PT, P0 ;  /* 0x00000005ff007c0c */ /* 0x000fda000bf05300 */
[----:B------:R-:W-:Y:S05]  /*1a420*/  @!P0 BRA `(.L_x_679) ;  /* 0x0000000000148947 */ /* 0x000fea0003800000 */
[----:B------:R-:W0:Y:S02]  /*1a430*/  LDC.64 R2, c[0x0][0xa08] ;  /* 0x00028200ff027b82 */ /* 0x000e240000000a00 */
[----:B0-----:R-:W-:-:S05]  /*1a440*/  IMAD.WIDE R2, R32, 0x4, R2 ;  /* 0x0000000420027825 */ /* 0x001fca00078e0202 */
[----:B------:R-:W2:Y:S04]  /*1a450*/  LDG.E R8, desc[UR56][R2.64] ;  /* 0x0000003802087981 */ /* 0x000ea8000c1e1900 */
[----:B------:R-:W2:Y:S02]  /*1a460*/  LDG.E R9, desc[UR56][R2.64+0x4] ;  /* 0x0000043802097981 */ /* 0x000ea4000c1e1900 */
[----:B--2---:R-:W-:-:S07]  /*1a470*/  IADD3 R8, -R8, R9, RZ ;  /* 0x0000000908087210 */ /* 0x004fce0007ffe1ff */
.L_x_679:
[----:B0-----:R-:W2:Y:S04]  /*1a480*/  @P2 LDG.E R3, desc[UR56][R4.64] ;  /* 0x0000003804032981 */ /* 0x001ea8000c1e1900 */
[----:B------:R0:W2:Y:S01]  /*1a490*/  @P2 LDG.E R2, desc[UR56][R4.64+0x4] ;  /* 0x0000043804022981 */ /* 0x0000a2000c1e1900 */
[----:B-----5:R-:W-:Y:S01]  /*1a4a0*/  IMAD.IADD R8, R8, 0x1, -R11 ;  /* 0x0000000108087824 */ /* 0x020fe200078e0a0b */
[----:B------:R-:W-:Y:S01]  /*1a4b0*/  BSSY B0, `(.L_x_680) ;  /* 0x0000029000007945 */ /* 0x000fe20003800000 */
[----:B------:R-:W-:Y:S02]  /*1a4c0*/  LOP3.LUT R37, R7, 0xff, RZ, 0xc0, !PT ;  /* 0x000000ff07257812 */ /* 0x000fe400078ec0ff */
[----:B0-----:R-:W-:Y:S01]  /*1a4d0*/  SHF.R.U32.HI R5, RZ, 0x10, R7 ;  /* 0x00000010ff057819 */ /* 0x001fe20000011607 */
[----:B--2---:R-:W-:-:S05]  /*1a4e0*/  @P2 IMAD.IADD R6, R2, 0x1, -R3 ;  /* 0x0000000102062824 */ /* 0x004fca00078e0a03 */
[----:B------:R-:W-:-:S04]  /*1a4f0*/  IADD3 R36, R8, R6, RZ ;  /* 0x0000000608247210 */ /* 0x000fc80007ffe0ff */
[C---:B------:R-:W-:Y:S01]  /*1a500*/  ISETP.GE.AND P1, PT, R36.reuse, 0x1, PT ;  /* 0x000000012400780c */ /* 0x040fe20003f26270 */
[----:B------:R-:W-:-:S04]  /*1a510*/  VIADD R2, R36, 0x5f ;  /* 0x0000005f24027836 */ /* 0x000fc80000000000 */
[----:B------:R-:W-:-:S05]  /*1a520*/  IMAD.HI R2, R2, 0x2aaaaaab, RZ ;  /* 0x2aaaaaab02027827 */ /* 0x000fca00078e02ff */
[----:B------:R-:W-:-:S04]  /*1a530*/  SHF.R.U32.HI R3, RZ, 0x1f, R2 ;  /* 0x0000001fff037819 */ /* 0x000fc80000011602 */
[----:B------:R-:W-:Y:S01]  /*1a540*/  LEA.HI.SX32 R4, R2, R3, 0x1c ;  /* 0x0000000302047211 */ /* 0x000fe200078fe2ff */
[----:B------:R-:W-:Y:S01]  /*1a550*/  IMAD.MOV.U32 R3, RZ, RZ, RZ ;  /* 0x000000ffff037224 */ /* 0x000fe200078e00ff */
[----:B------:R-:W-:Y:S06]  /*1a560*/  @!P1 BRA `(.L_x_681) ;  /* 0x0000000000749947 */ /* 0x000fec0003800000 */
[----:B------:R-:W-:Y:S01]  /*1a570*/  ISETP.NE.AND P0, PT, R5, RZ, PT ;  /* 0x000000ff0500720c */ /* 0x000fe20003f05270 */
[----:B------:R-:W-:-:S03]  /*1a580*/  ULDC UR4, c[0x0][0x9f0] ;  /* 0x00027c0000047ab9 */ /* 0x000fc60000000800 */
[----:B------:R-:W-:-:S04]  /*1a590*/  SEL R7, R5, UR4, P0 ;  /* 0x0000000405077c07 */ /* 0x000fc80008000000 */
[----:B------:R-:W-:Y:S02]  /*1a5a0*/  IABS R10, R7 ;  /* 0x00000007000a7213 */ /* 0x000fe40000000000 */
[----:B------:R-:W-:Y:S02]  /*1a5b0*/  IADD3 R9, R7, -0x1, R4 ;  /* 0xffffffff07097810 */ /* 0x000fe40007ffe004 */
[----:B------:R-:W0:Y:S08]  /*1a5c0*/  I2F.RP R2, R10 ;  /* 0x0000000a00027306 */ /* 0x000e300000209400 */
[----:B0-----:R-:W0:Y:S02]  /*1a5d0*/  MUFU.RCP R2, R2 ;  /* 0x0000000200027308 */ /* 0x001e240000001000 */
[----:B0-----:R-:W-:-:S06]  /*1a5e0*/  IADD3 R2, R2, 0xffffffe, RZ ;  /* 0x0ffffffe02027810 */ /* 0x001fcc0007ffe0ff */
[----:B------:R0:W1:Y:S02]  /*1a5f0*/  F2I.FTZ.U32.TRUNC.NTZ R3, R2 ;  /* 0x0000000200037305 */ /* 0x000064000021f000 */
[----:B0-----:R-:W-:-:S04]  /*1a600*/  LOP3.LUT R2, R9, R7, RZ, 0x3c, !PT ;  /* 0x0000000709027212 */ /* 0x001fc800078e3cff */
[----:B------:R-:W-:Y:S01]  /*1a610*/  ISETP.GE.AND P4, PT, R2, RZ, PT ;  /* 0x000000ff0200720c */ /* 0x000fe20003f86270 */
[----:B-1----:R-:W-:-:S04]  /*1a620*/  IMAD.MOV R2, RZ, RZ, -R3 ;  /* 0x000000ffff027224 */ /* 0x002fc800078e0a03 */
[----:B------:R-:W-:Y:S02]  /*1a630*/  IMAD R11, R2, R10, RZ ;  /* 0x0000000a020b7224 */ /* 0x000fe400078e02ff */
[----:B------:R-:W-:-:S04]  /*1a640*/  IMAD.MOV.U32 R2, RZ, RZ, RZ ;  /* 0x000000ffff027224 */ /* 0x000fc800078e00ff */
[----:B------:R-:W-:Y:S01]  /*1a650*/  IMAD.HI.U32 R11, R3, R11, R2 ;  /* 0x0000000b030b7227 */ /* 0x000fe200078e0002 */
[----:B------:R-:W-:Y:S02]  /*1a660*/  IABS R2, R9 ;  /* 0x0000000900027213 */ /* 0x000fe40000000000 */
[----:B------:R-:W-:-:S03]  /*1a670*/  IABS R3, R7 ;  /* 0x0000000700037213 */ /* 0x000fc60000000000 */
[----:B------:R-:W-:Y:S01]  /*1a680*/  IMAD.HI.U32 R11, R11, R2, RZ ;  /* 0x000000020b0b7227 */ /* 0x000fe200078e00ff */
[----:B------:R-:W-:-:S05]  /*1a690*/  IADD3 R3, RZ, -R3, RZ ;  /* 0x80000003ff037210 */ /* 0x000fca0007ffe0ff */
        /* <DEDUP_REMOVED lines=10> */
.L_x_681:
[----:B------:R-:W-:Y:S05]  /*1a740*/  BSYNC B0 ;  /* 0x0000000000007941 */ /* 0x000fea0003800000 */
.L_x_680:
[-C--:B------:R-:W-:Y:S01]  /*1a750*/  IMAD R2, R37, R3.reuse, RZ ;  /* 0x0000000325027224 */ /* 0x080fe200078e02ff */
[----:B------:R-:W-:Y:S04]  /*1a760*/  BSSY B0, `(.L_x_682) ;  /* 0x0000133000007945 */ /* 0x000fe80003800000 */
[C---:B------:R-:W-:Y:S01]  /*1a770*/  VIADDMNMX R3, R2.reuse, R3, R4, PT ;  /* 0x0000000302037246 */ /* 0x040fe20003800104 */
[----:B------:R-:W-:-:S04]  /*1a780*/  IMAD R2, R2, 0x60, -R8 ;  /* 0x0000006002027824 */ /* 0x000fc800078e0a08 */
[----:B------:R-:W-:Y:S01]  /*1a790*/  IMAD R3, R3, 0x60, -R8 ;  /* 0x0000006003037824 */ /* 0x000fe200078e0a08 */
[----:B------:R-:W-:-:S04]  /*1a7a0*/  VIMNMX R2, RZ, R2, !PT ;  /* 0x00000002ff027248 */ /* 0x000fc80007fe0100 */
[----:B------:R-:W-:-:S04]  /*1a7b0*/  VIMNMX R3, R3, R6, PT ;  /* 0x0000000603037248 */ /* 0x000fc80003fe0100 */
[----:B------:R-:W-:-:S13]  /*1a7c0*/  ISETP.GT.AND P0, PT, R3, R2, PT ;  /* 0x000000020300720c */ /* 0x000fda0003f04270 */
[----:B------:R-:W-:Y:S01]  /*1a7d0*/  @P0 IADD3 R7, R3, 0x5f, RZ ;  /* 0x0000005f03070810 */ /* 0x000fe20007ffe0ff */
[----:B------:R-:W-:-:S04]  /*1a7e0*/  IMAD.WIDE.U32 R2, R2, -0x55555555, RZ ;  /* 0xaaaaaaab02027825 */ /* 0x000fc800078e00ff */
[----:B------:R-:W-:Y:S01]  /*1a7f0*/  @P0 IMAD.HI R7, R7, 0x2aaaaaab, RZ ;  /* 0x2aaaaaab07070827 */ /* 0x000fe200078e02ff */
[----:B------:R-:W-:-:S04]  /*1a800*/  SHF.R.U32.HI R6, RZ, 0x6, R3 ;  /* 0x00000006ff067819 */ /* 0x000fc80000011603 */
[----:B------:R-:W-:Y:S01]  /*1a810*/  @P0 SHF.R.U32.HI R2, RZ, 0x1f, R7 ;  /* 0x0000001fff020819 */ /* 0x000fe20000011607 */
[----:B------:R-:W-:-:S03]  /*1a820*/  IMAD.MOV.U32 R3, RZ, RZ, R6 ;  /* 0x000000ffff037224 */ /* 0x000fc600078e0006 */
[----:B------:R-:W-:Y:S02]  /*1a830*/  @P0 LEA.HI.SX32 R3, R7, R2, 0x1c ;  /* 0x0000000207030211 */ /* 0x000fe400078fe2ff */
[----:B------:R-:W-:Y:S02]  /*1a840*/  PLOP3.LUT P0, PT, PT, PT, PT, 0x80, 0x0 ;  /* 0x000000000000781c */ /* 0x000fe40003f0f070 */
[----:B------:R-:W-:-:S13]  /*1a850*/  ISETP.GT.AND P3, PT, R3, R6, PT ;  /* 0x000000060300720c */ /* 0x000fda0003f64270 */
[----:B------:R-:W-:Y:S05]  /*1a860*/  @!P3 BRA `(.L_x_683) ;  /* 0x000000100088b947 */ /* 0x000fea0003800000 */
[----:B------:R-:W-:Y:S01]  /*1a870*/  UMOV UR4, 0xffffffff ;  /* 0xffffffff00047882 */ /* 0x000fe20000000000 */
[----:B------:R-:W-:Y:S02]  /*1a880*/  SEL R2, R32, RZ, !P2 ;  /* 0x000000ff20027207 */ /* 0x000fe40005000000 */
[----:B------:R-:W-:Y:S05]  /*1a890*/  BRA.DIV UR4, `(.L_x_684) ;  /* 0x0000006a042c7947 */ /* 0x000fea000b800000 */
[----:B------:R-:W0:Y:S02]  /*1a8a0*/  S2R R7, SR_TID.X ;  /* 0x0000000000077919 */ /* 0x000e240000002100 */
[----:B0-----:R-:W-:-:S04]  /*1a8b0*/  SHF.R.U32.HI R7, RZ, 0x5, R7 ;  /* 0x00000005ff077819 */ /* 0x001fc80000011607 */
[----:B------:R-:W-:-:S05]  /*1a8c0*/  LOP3.LUT R7, R7, 0x3, RZ, 0xc0, !PT ;  /* 0x0000000307077812 */ /* 0x000fca00078ec0ff */
[----:B------:R0:W1:Y:S02]  /*1a8d0*/  SHFL.IDX PT, R14, R7, RZ, 0x1f ;  /* 0x00001fff070e7589 */ /* 0x00006400000e0000 */
.L_x_835:
[----:B-1----:R-:W-:Y:S02]  /*1a8e0*/  ISETP.NE.AND P0, PT, R14, RZ, PT ;  /* 0x000000ff0e00720c */ /* 0x002fe40003f05270 */
[----:B------:R-:W-:-:S11]  /*1a8f0*/  PLOP3.LUT P6, PT, PT, PT, PT, 0x8, 0x0 ;  /* 0x000000000000781c */ /* 0x000fd60003fce170 */
[----:B------:R-:W-:Y:S05]  /*1a900*/  @P0 BRA `(.L_x_685) ;  /* 0x00000000000c0947 */ /* 0x000fea0003800000 */
[----:B------:R-:W-:-:S03]  /*1a910*/  UMOV UR4, 0xffffffff ;  /* 0xffffffff00047882 */ /* 0x000fc60000000000 */
[----:B------:R-:W-:Y:S05]  /*1a920*/  BRA.DIV UR4, `(.L_x_686) ;  /* 0x0000006a043c7947 */ /* 0x000fea000b800000 */
[----:B------:R-:W-:-:S13]  /*1a930*/  ELECT P6, URZ, PT ;  /* 0x00000000003f782f */ /* 0x000fda00038c0000 */
.L_x_685:
[----:B0-----:R-:W2:Y:S01]  /*1a940*/  LDL R7, [R1+0x20] ;  /* 0x0000200001077983 */ /* 0x001ea20000100800 */
[----:B------:R-:W-:Y:S01]  /*1a950*/  BSSY B1, `(.L_x_687) ;  /* 0x0000008000017945 */ /* 0x000fe20003800000 */
[----:B--2---:R-:W-:-:S05]  /*1a960*/  VIADD R7, R7, 0x1 ;  /* 0x0000000107077836 */ /* 0x004fca0000000000 */
[----:B------:R-:W-:-:S04]  /*1a970*/  LEA.HI R8, R7, R7, RZ, 0x1 ;  /* 0x0000000707087211 */ /* 0x000fc800078f08ff */
[----:B------:R-:W-:-:S04]  /*1a980*/  LOP3.LUT R8, R8, 0xfffffffe, RZ, 0xc0, !PT ;  /* 0xfffffffe08087812 */ /* 0x000fc800078ec0ff */
[----:B------:R-:W-:-:S04]  /*1a990*/  IADD3 R7, R7, -R8, RZ ;  /* 0x8000000807077210 */ /* 0x000fc80007ffe0ff */
[----:B------:R-:W-:-:S04]  /*1a9a0*/  SHF.L.U32 R7, R7, 0x1f, RZ ;  /* 0x0000001f07077819 */ /* 0x000fc800000006ff */
[----:B------:R-:W0:Y:S02]  /*1a9b0*/  SYNCS.PHASECHK.TRANS64.TRYWAIT P0, [R22+URZ+0x2a820], R7 ;  /* 0x02a82007160075a7 */ /* 0x000e24000800017f */
[----:B0-----:R-:W-:Y:S05]  /*1a9c0*/  @!P0 BRA `(.L_x_688) ;  /* 0x0000006800348947 */ /* 0x001fea0003800000 */
.L_x_838:
[----:B------:R-:W-:Y:S05]  /*1a9d0*/  BSYNC B1 ;  /* 0x0000000000017941 */ /* 0x000fea0003800000 */
.L_x_687:
[----:B------:R-:W-:Y:S04]  /*1a9e0*/  BSSY B1, `(.L_x_689) ;  /* 0x000007c000017945 */ /* 0x000fe80003800000 */
[----:B------:R-:W-:Y:S05]  /*1a9f0*/  @!P6 BRA `(.L_x_690) ;  /* 0x0000000400e8e947 */ /* 0x000fea0003800000 */
[----:B------:R-:W-:Y:S01]  /*1aa00*/  IMAD R11, R25, 0x8, R22 ;  /* 0x00000008190b7824 */ /* 0x000fe200078e0216 */
[----:B------:R-:W-:Y:S01]  /*1aa10*/  SHF.L.U32 R10, R30, 0x1f, RZ ;  /* 0x0000001f1e0a7819 */ /* 0x000fe200000006ff */
[----:B------:R-:W1:Y:S01]  /*1aa20*/  S2R R8, SR_TID.X ;  /* 0x0000000000087919 */ /* 0x000e620000002100 */
[----:B------:R-:W-:Y:S02]  /*1aa30*/  BSSY B2, `(.L_x_691) ;  /* 0x0000005000027945 */ /* 0x000fe40003800000 */
[----:B------:R-:W2:Y:S01]  /*1aa40*/  SYNCS.PHASECHK.TRANS64.TRYWAIT P0, [R11+URZ+0x2a8a0], R10 ;  /* 0x02a8a00a0b0075a7 */ /* 0x000ea2000800017f */
[----:B-1----:R-:W-:-:S04]  /*1aa50*/  LOP3.LUT R8, R8, 0x7f, RZ, 0xc0, !PT ;  /* 0x0000007f08087812 */ /* 0x002fc800078ec0ff */
[----:B------:R-:W-:Y:S01]  /*1aa60*/  ISETP.NE.AND P2, PT, R8, RZ, PT ;  /* 0x000000ff0800720c */ /* 0x000fe20003f45270 */
[----:B--2---:R-:W-:-:S12]  /*1aa70*/  @!P0 BRA `(.L_x_692) ;  /* 0x00000068001c8947 */ /* 0x004fd80003800000 */
.L_x_839:
[----:B------:R-:W-:Y:S05]  /*1aa80*/  BSYNC B2 ;  /* 0x0000000000027941 */ /* 0x000fea0003800000 */
.L_x_691:
[----:B------:R-:W-:Y:S04]  /*1aa90*/  BSSY B2, `(.L_x_693) ;  /* 0x0000009000027945 */ /* 0x000fe80003800000 */
[----:B------:R-:W-:Y:S05]  /*1aaa0*/  @P2 BRA `(.L_x_694) ;  /* 0x00000000001c2947 */ /* 0x000fea0003800000 */
[----:B------:R-:W2:Y:S01]  /*1aab0*/  S2R R8, SR_TID.X ;  /* 0x0000000000087919 */ /* 0x000ea20000002100 */
[----:B0-----:R-:W-:-:S04]  /*1aac0*/  IMAD.MOV.U32 R7, RZ, RZ, 0x9000 ;  /* 0x00009000ff077424 */ /* 0x001fc800078e00ff */
[----:B------:R3:W-:Y:S01]  /*1aad0*/  SYNCS.ARRIVE.TRANS64 RZ, [R11+URZ+0x2a890], R7 ;  /* 0x02a890070bff79a7 */ /* 0x0007e2000800003f */
[----:B--2---:R-:W-:-:S04]  /*1aae0*/  LOP3.LUT R8, R8, 0x1f, RZ, 0xc0, !PT ;  /* 0x0000001f08087812 */ /* 0x004fc800078ec0ff */
[----:B------:R-:W-:-:S13]  /*1aaf0*/  ISETP.NE.AND P0, PT, R8, RZ, PT ;  /* 0x000000ff0800720c */ /* 0x000fda0003f05270 */
[----:B---3--:R-:W-:Y:S05]  /*1ab00*/  @!P0 BRA `(.L_x_694) ;  /* 0x0000000000048947 */ /* 0x008fea0003800000 */
[----:B------:R-:W-:Y:S01]  /*1ab10*/  BPT.TRAP 0x1 ;  /* 0x000000040000795c */ /* 0x000fe20000300000 */
.L_x_694:
[----:B------:R-:W-:Y:S05]  /*1ab20*/  BSYNC B2 ;  /* 0x0000000000027941 */ /* 0x000fea0003800000 */
.L_x_693:
[----:B------:R-:W-:Y:S01]  /*1ab30*/  MOV R14, RZ ;  /* 0x000000ff000e7202 */ /* 0x000fe20000000f00 */
[----:B------:R-:W-:Y:S01]  /*1ab40*/  IMAD R9, R25, 0x9000, R22 ;  /* 0x0000900019097824 */ /* 0x000fe200078e0216 */
[----:B------:R-:W-:Y:S01]  /*1ab50*/  UIADD3 UR4, UP0, UR36, 0x570, URZ ;  /* 0x0000057024047890 */ /* 0x000fe2000ff1e03f */
[----:B------:R-:W-:Y:S01]  /*1ab60*/  IMAD R8, R3, 0x60, R0 ;  /* 0x0000006003087824 */ /* 0x000fe200078e0200 */
[----:B------:R-:W-:Y:S01]  /*1ab70*/  R2UR UR10, R14 ;  /* 0x000000000e0a72ca */ /* 0x000fe200000e0000 */
[----:B0-----:R-:W-:Y:S01]  /*1ab80*/  VIADD R7, R11, 0x2a890 ;  /* 0x0002a8900b077836 */ /* 0x001fe20000000000 */
[----:B------:R-:W-:Y:S01]  /*1ab90*/  PLOP3.LUT P0, PT, PT, PT, PT, 0x80, 0x0 ;  /* 0x000000000000781c */ /* 0x000fe20003f0f070 */
[----:B------:R-:W-:Y:S01]  /*1aba0*/  VIADD R8, R8, 0xffffffa0 ;  /* 0xffffffa008087836 */ /* 0x000fe20000000000 */
[----:B------:R-:W-:Y:S01]  /*1abb0*/  IADD3 R12, R9, 0x18400, RZ ;  /* 0x00018400090c7810 */ /* 0x000fe20007ffe0ff */
[----:B------:R-:W-:Y:S01]  /*1abc0*/  UIADD3.X UR5, URZ, UR37, URZ, UP0, !UPT ;  /* 0x000000253f057290 */ /* 0x000fe200087fe43f */
[----:B------:R-:W-:Y:S01]  /*1abd0*/  UMOV UR6, 0x0 ;  /* 0x0000000000067882 */ /* 0x000fe20000000000 */
[----:B------:R-:W-:-:S10]  /*1abe0*/  UMOV UR7, 0x12f00000 ;  /* 0x12f0000000077882 */ /* 0x000fd40000000000 */
.L_x_695:
[----:B------:R-:W-:-:S13]  /*1abf0*/  @P0 ELECT P3, URZ, PT ;  /* 0x00000000003f082f */ /* 0x000fda0003860000 */
[----:B------:R-:W-:Y:S02]  /*1ac00*/  @P3 R2UR UR13, R2 ;  /* 0x00000000020d32ca */ /* 0x000fe400000e0000 */
[----:B------:R-:W-:Y:S02]  /*1ac10*/  @P3 R2UR UR12, R18 ;  /* 0x00000000120c32ca */ /* 0x000fe400000e0000 */
[----:B------:R-:W-:Y:S02]  /*1ac20*/  @P3 R2UR UR11, R8 ;  /* 0x00000000080b32ca */ /* 0x000fe400000e0000 */
[----:B------:R-:W-:Y:S02]  /*1ac30*/  @P3 R2UR UR9, R7 ;  /* 0x00000000070932ca */ /* 0x000fe400000e0000 */
[----:B------:R-:W-:Y:S02]  /*1ac40*/  @P3 R2UR UR8, R12 ;  /* 0x000000000c0832ca */ /* 0x000fe400000e0000 */
[----:B------:R-:W-:-:S02]  /*1ac50*/  @P3 PLOP3.LUT P0, PT, P3, PT, PT, 0x8, 0x0 ;  /* 0x000000000000381c */ /* 0x000fc40001f0e170 */
[----:B------:R-:W-:-:S09]  /*1ac60*/  PLOP3.LUT P3, PT, PT, PT, PT, 0x8, 0x0 ;  /* 0x000000000000781c */ /* 0x000fd20003f6e170 */
[----:B------:R0:W-:Y:S02]  /*1ac70*/  UTMALDG.4D [UR8], [UR4], desc[UR6] ;  /* 0x00000608040075b4 */ /* 0x0001e40008019000 */
[----:B0-----:R-:W-:Y:S05]  /*1ac80*/  @P0 BRA.U.ANY `(.L_x_695) ;  /* 0xfffffffd00d80947 */ /* 0x001fea000393ffff */
[----:B------:R-:W-:Y:S01]  /*1ac90*/  IMAD.MOV.U32 R15, RZ, RZ, 0x40 ;  /* 0x00000040ff0f7424 */ /* 0x000fe200078e00ff */
[----:B------:R-:W-:Y:S01]  /*1aca0*/  PLOP3.LUT P0, PT, PT, PT, PT, 0x80, 0x0 ;  /* 0x000000000000781c */ /* 0x000fe20003f0f070 */
[----:B------:R-:W-:Y:S01]  /*1acb0*/  VIADD R12, R9, 0x1b400 ;  /* 0x0001b400090c7836 */ /* 0x000fe20000000000 */
[----:B------:R-:W-:Y:S01]  /*1acc0*/  UMOV UR6, 0x0 ;  /* 0x0000000000067882 */ /* 0x000fe20000000000 */
[----:B------:R-:W-:Y:S01]  /*1acd0*/  UMOV UR7, 0x12f00000 ;  /* 0x12f0000000077882 */ /* 0x000fe20000000000 */
[----:B------:R-:W-:-:S15]  /*1ace0*/  R2UR UR10, R15 ;  /* 0x000000000f0a72ca */ /* 0x000fde00000e0000 */
.L_x_696:
        /* <DEDUP_REMOVED lines=10> */
[----:B------:R-:W-:Y:S01]  /*1ad90*/  PLOP3.LUT P0, PT, PT, PT, PT, 0x80, 0x0 ;  /* 0x000000000000781c */ /* 0x000fe20003f0f070 */
[----:B------:R-:W-:Y:S01]  /*1ada0*/  UMOV UR6, 0x0 ;  /* 0x0000000000067882 */ /* 0x000fe20000000000 */
[----:B------:R-:W-:Y:S01]  /*1adb0*/  IADD3 R9, R9, 0x1e400, RZ ;  /* 0x0001e40009097810 */ /* 0x000fe20007ffe0ff */
[----:B------:R-:W-:Y:S01]  /*1adc0*/  UMOV UR7, 0x12f00000 ;  /* 0x12f0000000077882 */ /* 0x000fe20000000000 */
[----:B------:R-:W-:-:S09]  /*1add0*/  UMOV UR10, 0x80 ;  /* 0x00000080000a7882 */ /* 0x000fd20000000000 */
.L_x_697:
        /* <DEDUP_REMOVED lines=10> */
[----:B------:R-:W0:Y:S01]  /*1ae80*/  SYNCS.PHASECHK.TRANS64.TRYWAIT P0, [R11+URZ+0x2a8c0], R10 ;  /* 0x02a8c00a0b0075a7 */ /* 0x000e22000800017f */
[----:B------:R-:W-:Y:S04]  /*1ae90*/  BSSY B2, `(.L_x_698) ;  /* 0x0000002000027945 */ /* 0x000fe80003800000 */
[----:B0-----:R-:W-:Y:S05]  /*1aea0*/  @!P0 BRA `(.L_x_699) ;  /* 0x0000006400248947 */ /* 0x001fea0003800000 */
.L_x_840:
[----:B------:R-:W-:Y:S05]  /*1aeb0*/  BSYNC B2 ;  /* 0x0000000000027941 */ /* 0x000fea0003800000 */
.L_x_698:
[----:B------:R-:W-:Y:S01]  /*1aec0*/  BSSY B2, `(.L_x_700) ;  /* 0x000000b000027945 */ /* 0x000fe20003800000 */
[----:B------:R-:W-:Y:S02]  /*1aed0*/  IMAD.MOV.U32 R12, RZ, RZ, 0x0 ;  /* 0x00000000ff0c7424 */ /* 0x000fe400078e00ff */
[----:B------:R-:W-:Y:S01]  /*1aee0*/  IMAD.MOV.U32 R13, RZ, RZ, 0x12f00000 ;  /* 0x12f00000ff0d7424 */ /* 0x000fe200078e00ff */
[----:B------:R-:W-:Y:S06]  /*1aef0*/  @P2 BRA `(.L_x_701) ;  /* 0x00000000001c2947 */ /* 0x000fec0003800000 */
[----:B------:R-:W2:Y:S01]  /*1af00*/  S2R R9, SR_TID.X ;  /* 0x0000000000097919 */ /* 0x000ea20000002100 */
[----:B------:R-:W-:-:S04]  /*1af10*/  MOV R7, 0x6000 ;  /* 0x0000600000077802 */ /* 0x000fc80000000f00 */
[----:B------:R3:W-:Y:S01]  /*1af20*/  SYNCS.ARRIVE.TRANS64 RZ, [R11+URZ+0x2a8b0], R7 ;  /* 0x02a8b0070bff79a7 */ /* 0x0007e2000800003f */
[----:B--2---:R-:W-:-:S04]  /*1af30*/  LOP3.LUT R9, R9, 0x1f, RZ, 0xc0, !PT ;  /* 0x0000001f09097812 */ /* 0x004fc800078ec0ff */
[----:B------:R-:W-:-:S13]  /*1af40*/  ISETP.NE.AND P0, PT, R9, RZ, PT ;  /* 0x000000ff0900720c */ /* 0x000fda0003f05270 */
[----:B---3--:R-:W-:Y:S05]  /*1af50*/  @!P0 BRA `(.L_x_701) ;  /* 0x0000000000048947 */ /* 0x008fea0003800000 */
[----:B------:R-:W-:Y:S01]  /*1af60*/  BPT.TRAP 0x1 ;  /* 0x000000040000795c */ /* 0x000fe20000300000 */
.L_x_701:
[----:B------:R-:W-:Y:S05]  /*1af70*/  BSYNC B2 ;  /* 0x0000000000027941 */ /* 0x000fea0003800000 */
.L_x_700:
[----:B------:R-:W-:Y:S01]  /*1af80*/  R2UR UR10, R14 ;  /* 0x000000000e0a72ca */ /* 0x000fe200000e0000 */
[----:B------:R-:W-:Y:S01]  /*1af90*/  IMAD R7, R25, 0x6000, R22 ;  /* 0x0000600019077824 */ /* 0x000fe200078e0216 */
[----:B------:R-:W-:Y:S01]  /*1afa0*/  R2UR UR6, R12 ;  /* 0x000000000c0672ca */ /* 0x000fe200000e0000 */
[----:B------:R-:W-:Y:S01]  /*1afb0*/  UIADD3 UR4, UP0, UR36, 0x670, URZ ;  /* 0x0000067024047890 */ /* 0x000fe2000ff1e03f */
[----:B------:R-:W-:Y:S01]  /*1afc0*/  R2UR UR7, R13 ;  /* 0x000000000d0772ca */ /* 0x000fe200000e0000 */
[----:B01----:R-:W-:Y:S01]  /*1afd0*/  VIADD R11, R11, 0x2a8b0 ;  /* 0x0002a8b00b0b7836 */ /* 0x003fe20000000000 */
[----:B------:R-:W-:Y:S01]  /*1afe0*/  PLOP3.LUT P0, PT, PT, PT, PT, 0x80, 0x0 ;  /* 0x000000000000781c */ /* 0x000fe20003f0f070 */
[----:B------:R-:W-:Y:S01]  /*1aff0*/  VIADD R9, R7, 0x400 ;  /* 0x0000040007097836 */ /* 0x000fe20000000000 */
[----:B------:R-:W-:-:S12]  /*1b000*/  UIADD3.X UR5, URZ, UR37, URZ, UP0, !UPT ;  /* 0x000000253f057290 */ /* 0x000fd800087fe43f */
.L_x_702:
        /* <DEDUP_REMOVED lines=10> */
[----:B------:R-:W-:Y:S02]  /*1b0b0*/  R2UR UR10, R15 ;  /* 0x000000000f0a72ca */ /* 0x000fe400000e0000 */
[----:B------:R-:W-:Y:S02]  /*1b0c0*/  R2UR UR6, R12 ;  /* 0x000000000c0672ca */ /* 0x000fe400000e0000 */
[----:B------:R-:W-:Y:S02]  /*1b0d0*/  R2UR UR7, R13 ;  /* 0x000000000d0772ca */ /* 0x000fe400000e0000 */
[----:B------:R-:W-:Y:S02]  /*1b0e0*/  PLOP3.LUT P0, PT, PT, PT, PT, 0x80, 0x0 ;  /* 0x000000000000781c */ /* 0x000fe40003f0f070 */
[----:B------:R-:W-:-:S11]  /*1b0f0*/  IADD3 R7, R7, 0x3400, RZ ;  /* 0x0000340007077810 */ /* 0x000fd60007ffe0ff */
.L_x_703:
        /* <DEDUP_REMOVED lines=9> */
[----:B-1----:R-:W-:Y:S05]  /*1b190*/  @P0 BRA.U.ANY `(.L_x_703) ;  /* 0xfffffffd00d80947 */ /* 0x002fea000393ffff */
.L_x_690:
[----:B------:R-:W-:Y:S05]  /*1b1a0*/  BSYNC B1 ;  /* 0x0000000000017941 */ /* 0x000fea0003800000 */
.L_x_689:
[----:B------:R-:W-:Y:S01]  /*1b1b0*/  VIADD R11, R3, 0xfffffffe ;  /* 0xfffffffe030b7836 */ /* 0x000fe20000000000 */
[----:B------:R-:W-:Y:S01]  /*1b1c0*/  PLOP3.LUT P0, PT, PT, PT, PT, 0x8, 0x0 ;  /* 0x000000000000781c */ /* 0x000fe20003f0e170 */
[----:B------:R-:W-:-:S03]  /*1b1d0*/  VIADD R25, R25, 0x1 ;  /* 0x0000000119197836 */ /* 0x000fc60000000000 */
[----:B------:R-:W-:Y:S02]  /*1b1e0*/  ISETP.GE.AND P3, PT, R11, R6, PT ;  /* 0x000000060b00720c */ /* 0x000fe40003f66270 */
[----:B------:R-:W-:-:S04]  /*1b1f0*/  ISETP.NE.AND P2, PT, R25, 0x2, PT ;  /* 0x000000021900780c */ /* 0x000fc80003f45270 */
[----:B------:R-:W-:Y:S02]  /*1b200*/  SEL R3, RZ, 0x1, P2 ;  /* 0x00000001ff037807 */ /* 0x000fe40001000000 */
[----:B------:R-:W-:Y:S02]  /*1b210*/  SEL R25, R25, RZ, P2 ;  /* 0x000000ff19197207 */ /* 0x000fe40001000000 */
[----:B------:R-:W-:-:S03]  /*1b220*/  LOP3.LUT R30, R30, R3, RZ, 0x3c, !PT ;  /* 0x000000031e1e7212 */ /* 0x000fc600078e3cff */
[----:B------:R-:W-:Y:S05]  /*1b230*/  @!P3 BRA `(.L_x_683) ;  /* 0x000000080014b947 */ /* 0x000fea0003800000 */
.L_x_719:
[----:B------:R-:W-:Y:S05]  /*1b240*/  YIELD ;  /* 0x0000000000007946 */ /* 0x000fea0003800000 */
[----:B------:R-:W-:Y:S04]  /*1b250*/  BSSY B1, `(.L_x_704) ;  /* 0x000007b000017945 */ /* 0x000fe80003800000 */
[----:B------:R-:W-:Y:S05]  /*1b260*/  @!P6 BRA `(.L_x_705) ;  /* 0x0000000400e4e947 */ /* 0x000fea0003800000 */
[----:B------:R-:W-:Y:S01]  /*1b270*/  LEA R10, R25, R22, 0x3 ;  /* 0x00000016190a7211 */ /* 0x000fe200078e18ff */
[----:B------:R-:W1:Y:S01]  /*1b280*/  S2R R3, SR_TID.X ;  /* 0x0000000000037919 */ /* 0x000e620000002100 */
[----:B------:R-:W-:Y:S01]  /*1b290*/  SHF.L.U32 R9, R30, 0x1f, RZ ;  /* 0x0000001f1e097819 */ /* 0x000fe200000006ff */
[----:B------:R-:W-:Y:S03]  /*1b2a0*/  BSSY B2, `(.L_x_706) ;  /* 0x0000005000027945 */ /* 0x000fe60003800000 */
[----:B------:R-:W2:Y:S01]  /*1b2b0*/  SYNCS.PHASECHK.TRANS64.TRYWAIT P2, [R10+URZ+0x2a8a0], R9 ;  /* 0x02a8a0090a0075a7 */ /* 0x000ea2000804017f */
[----:B-1----:R-:W-:-:S04]  /*1b2c0*/  LOP3.LUT R3, R3, 0x7f, RZ, 0xc0, !PT ;  /* 0x0000007f03037812 */ /* 0x002fc800078ec0ff */
[----:B------:R-:W-:Y:S01]  /*1b2d0*/  ISETP.NE.AND P3, PT, R3, RZ, PT ;  /* 0x000000ff0300720c */ /* 0x000fe20003f65270 */
[----:B--2---:R-:W-:-:S12]  /*1b2e0*/  @!P2 BRA `(.L_x_707) ;  /* 0x000000600028a947 */ /* 0x004fd80003800000 */
.L_x_841:
[----:B------:R-:W-:Y:S05]  /*1b2f0*/  BSYNC B2 ;  /* 0x0000000000027941 */ /* 0x000fea0003800000 */
.L_x_706:
[----:B------:R-:W-:Y:S04]  /*1b300*/  BSSY B2, `(.L_x_708) ;  /* 0x0000009000027945 */ /* 0x000fe80003800000 */
[----:B------:R-:W-:Y:S05]  /*1b310*/  @P3 BRA `(.L_x_709) ;  /* 0x00000000001c3947 */ /* 0x000fea0003800000 */
[----:B0-----:R-:W0:Y:S01]  /*1b320*/  S2R R7, SR_TID.X ;  /* 0x0000000000077919 */ /* 0x001e220000002100 */
[----:B------:R-:W-:-:S04]  /*1b330*/  IMAD.MOV.U32 R3, RZ, RZ, 0x9000 ;  /* 0x00009000ff037424 */ /* 0x000fc800078e00ff */
[----:B------:R2:W-:Y:S01]  /*1b340*/  SYNCS.ARRIVE.TRANS64 RZ, [R10+URZ+0x2a890], R3 ;  /* 0x02a890030aff79a7 */ /* 0x0005e2000800003f */
[----:B0-----:R-:W-:-:S04]  /*1b350*/  LOP3.LUT R7, R7, 0x1f, RZ, 0xc0, !PT ;  /* 0x0000001f07077812 */ /* 0x001fc800078ec0ff */
[----:B------:R-:W-:-:S13]  /*1b360*/  ISETP.NE.AND P2, PT, R7, RZ, PT ;  /* 0x000000ff0700720c */ /* 0x000fda0003f45270 */
[----:B--2---:R-:W-:Y:S05]  /*1b370*/  @!P2 BRA `(.L_x_709) ;  /* 0x000000000004a947 */ /* 0x004fea0003800000 */
[----:B------:R-:W-:Y:S01]  /*1b380*/  BPT.TRAP 0x1 ;  /* 0x000000040000795c */ /* 0x000fe20000300000 */
.L_x_709:
[----:B------:R-:W-:Y:S05]  /*1b390*/  BSYNC B2 ;  /* 0x0000000000027941 */ /* 0x000fea0003800000 */
.L_x_708:
[----:B------:R-:W-:Y:S01]  /*1b3a0*/  IMAD.MOV.U32 R14, RZ, RZ, RZ ;  /* 0x000000ffff0e7224 */ /* 0x000fe200078e00ff */
[----:B------:R-:W-:Y:S01]  /*1b3b0*/  UIADD3 UR4, UP0, UR36, 0x570, URZ ;  /* 0x0000057024047890 */ /* 0x000fe2000ff1e03f */
[----:B------:R-:W-:Y:S01]  /*1b3c0*/  IMAD R8, R25, 0x9000, R22 ;  /* 0x0000900019087824 */ /* 0x000fe200078e0216 */
[----:B------:R-:W-:Y:S01]  /*1b3d0*/  PLOP3.LUT P2, PT, PT, PT, PT, 0x80, 0x0 ;  /* 0x000000000000781c */ /* 0x000fe20003f4f070 */
[----:B0-----:R-:W-:Y:S01]  /*1b3e0*/  IMAD R7, R11, 0x60, R0 ;  /* 0x000000600b077824 */ /* 0x001fe200078e0200 */
[----:B------:R-:W-:Y:S01]  /*1b3f0*/  R2UR UR10, R14 ;  /* 0x000000000e0a72ca */ /* 0x000fe200000e0000 */
[----:B------:R-:W-:Y:S01]  /*1b400*/  VIADD R12, R8, 0x18400 ;  /* 0x00018400080c7836 */ /* 0x000fe20000000000 */
[----:B------:R-:W-:Y:S01]  /*1b410*/  IADD3 R3, R10, 0x2a890, RZ ;  /* 0x0002a8900a037810 */ /* 0x000fe20007ffe0ff */
[----:B------:R-:W-:Y:S01]  /*1b420*/  UIADD3.X UR5, URZ, UR37, URZ, UP0, !UPT ;  /* 0x000000253f057290 */ /* 0x000fe200087fe43f */
[----:B------:R-:W-:Y:S01]  /*1b430*/  UMOV UR6, 0x0 ;  /* 0x0000000000067882 */ /* 0x000fe20000000000 */
[----:B------:R-:W-:-:S10]  /*1b440*/  UMOV UR7, 0x12f00000 ;  /* 0x12f0000000077882 */ /* 0x000fd40000000000 */
.L_x_710:
        /* <DEDUP_REMOVED lines=12> */
[----:B------:R-:W-:Y:S01]  /*1b510*/  UMOV UR6, 0x0 ;  /* 0x0000000000067882 */ /* 0x000fe20000000000 */
[----:B------:R-:W-:Y:S01]  /*1b520*/  IADD3 R12, R8, 0x1b400, RZ ;  /* 0x0001b400080c7810 */ /* 0x000fe20007ffe0ff */
[----:B------:R-:W-:Y:S01]  /*1b530*/  UMOV UR7, 0x12f00000 ;  /* 0x12f0000000077882 */ /* 0x000fe20000000000 */
[----:B------:R-:W-:-:S15]  /*1b540*/  R2UR UR10, R15 ;  /* 0x000000000f0a72ca */ /* 0x000fde00000e0000 */
.L_x_711:
        /* <DEDUP_REMOVED lines=11> */
[----:B------:R-:W-:Y:S01]  /*1b600*/  VIADD R8, R8, 0x1e400 ;  /* 0x0001e40008087836 */ /* 0x000fe20000000000 */
[----:B------:R-:W-:Y:S01]  /*1b610*/  UMOV UR6, 0x0 ;  /* 0x0000000000067882 */ /* 0x000fe20000000000 */
[----:B------:R-:W-:Y:S01]  /*1b620*/  UMOV UR7, 0x12f00000 ;  /* 0x12f0000000077882 */ /* 0x000fe20000000000 */
[----:B------:R-:W-:-:S09]  /*1b630*/  UMOV UR10, 0x80 ;  /* 0x00000080000a7882 */ /* 0x000fd20000000000 */
.L_x_712:
        /* <DEDUP_REMOVED lines=13> */
.L_x_842:
[----:B------:R-:W-:Y:S05]  /*1b710*/  BSYNC B2 ;  /* 0x0000000000027941 */ /* 0x000fea0003800000 */
.L_x_713:
[----:B------:R-:W-:Y:S01]  /*1b720*/  BSSY B2, `(.L_x_715) ;  /* 0x000000b000027945 */ /* 0x000fe20003800000 */
[----:B------:R-:W-:Y:S01]  /*1b730*/  IMAD.MOV.U32 R12, RZ, RZ, 0x0 ;  /* 0x00000000ff0c7424 */ /* 0x000fe200078e00ff */
[----:B------:R-:W-:Y:S02]  /*1b740*/  MOV R13, 0x12f00000 ;  /* 0x12f00000000d7802 */ /* 0x000fe40000000f00 */
[----:B------:R-:W-:Y:S05]  /*1b750*/  @P3 BRA `(.L_x_716) ;  /* 0x00000000001c3947 */ /* 0x000fea0003800000 */
[----:B------:R-:W2:Y:S01]  /*1b760*/  S2R R8, SR_TID.X ;  /* 0x0000000000087919 */ /* 0x000ea20000002100 */
[----:B------:R-:W-:-:S04]  /*1b770*/  IMAD.MOV.U32 R3, RZ, RZ, 0x6000 ;  /* 0x00006000ff037424 */ /* 0x000fc800078e00ff */
[----:B------:R3:W-:Y:S01]  /*1b780*/  SYNCS.ARRIVE.TRANS64 RZ, [R10+URZ+0x2a8b0], R3 ;  /* 0x02a8b0030aff79a7 */ /* 0x0007e2000800003f */
[----:B--2---:R-:W-:-:S04]  /*1b790*/  LOP3.LUT R8, R8, 0x1f, RZ, 0xc0, !PT ;  /* 0x0000001f08087812 */ /* 0x004fc800078ec0ff */
[----:B------:R-:W-:-:S13]  /*1b7a0*/  ISETP.NE.AND P2, PT, R8, RZ, PT ;  /* 0x000000ff0800720c */ /* 0x000fda0003f45270 */
[----:B---3--:R-:W-:Y:S05]  /*1b7b0*/  @!P2 BRA `(.L_x_716) ;  /* 0x000000000004a947 */ /* 0x008fea0003800000 */
[----:B------:R-:W-:Y:S01]  /*1b7c0*/  BPT.TRAP 0x1 ;  /* 0x000000040000795c */ /* 0x000fe20000300000 */
.L_x_716:
[----:B------:R-:W-:Y:S05]  /*1b7d0*/  BSYNC B2 ;  /* 0x0000000000027941 */ /* 0x000fea0003800000 */
.L_x_715:
[----:B------:R-:W-:Y:S01]  /*1b7e0*/  R2UR UR10, R14 ;  /* 0x000000000e0a72ca */ /* 0x000fe200000e0000 */
[----:B------:R-:W-:Y:S01]  /*1b7f0*/  IMAD R3, R25, 0x6000, R22 ;  /* 0x0000600019037824 */ /* 0x000fe200078e0216 */
[----:B------:R-:W-:Y:S01]  /*1b800*/  R2UR UR6, R12 ;  /* 0x000000000c0672ca */ /* 0x000fe200000e0000 */
[----:B------:R-:W-:Y:S01]  /*1b810*/  UIADD3 UR4, UP0, UR36, 0x670, URZ ;  /* 0x0000067024047890 */ /* 0x000fe2000ff1e03f */
[----:B------:R-:W-:Y:S01]  /*1b820*/  R2UR UR7, R13 ;  /* 0x000000000d0772ca */ /* 0x000fe200000e0000 */
[----:B01----:R-:W-:Y:S01]  /*1b830*/  VIADD R10, R10, 0x2a8b0 ;  /* 0x0002a8b00a0a7836 */ /* 0x003fe20000000000 */
[----:B------:R-:W-:Y:S01]  /*1b840*/  PLOP3.LUT P2, PT, PT, PT, PT, 0x80, 0x0 ;  /* 0x000000000000781c */ /* 0x000fe20003f4f070 */
[----:B------:R-:W-:Y:S01]  /*1b850*/  UIADD3.X UR5, URZ, UR37, URZ, UP0, !UPT ;  /* 0x000000253f057290 */ /* 0x000fe200087fe43f */
[----:B------:R-:W-:-:S11]  /*1b860*/  IADD3 R8, R3, 0x400, RZ ;  /* 0x0000040003087810 */ /* 0x000fd60007ffe0ff */
.L_x_717:
        /* <DEDUP_REMOVED lines=10> */
[----:B------:R-:W-:Y:S01]  /*1b910*/  R2UR UR10, R15 ;  /* 0x000000000f0a72ca */ /* 0x000fe200000e0000 */
[----:B------:R-:W-:Y:S01]  /*1b920*/  VIADD R3, R3, 0x3400 ;  /* 0x0000340003037836 */ /* 0x000fe20000000000 */
[----:B------:R-:W-:Y:S02]  /*1b930*/  R2UR UR6, R12 ;  /* 0x000000000c0672ca */ /* 0x000fe400000e0000 */
[----:B------:R-:W-:Y:S02]  /*1b940*/  R2UR UR7, R13 ;  /* 0x000000000d0772ca */ /* 0x000fe400000e0000 */
[----:B------:R-:W-:-:S13]  /*1b950*/  PLOP3.LUT P2, PT, PT, PT, PT, 0x80, 0x0 ;  /* 0x000000000000781c */ /* 0x000fda0003f4f070 */
.L_x_718:
        /* <DEDUP_REMOVED lines=10> */
.L_x_705:
[----:B------:R-:W-:Y:S05]  /*1ba00*/  BSYNC B1 ;  /* 0x0000000000017941 */ /* 0x000fea0003800000 */
.L_x_704:
[----:B------:R-:W-:Y:S01]  /*1ba10*/  ISETP.GT.AND P3, PT, R11, R6, PT ;  /* 0x000000060b00720c */ /* 0x000fe20003f64270 */
[----:B------:R-:W-:Y:S01]  /*1ba20*/  VIADD R25, R25, 0x1 ;  /* 0x0000000119197836 */ /* 0x000fe20000000000 */
[----:B------:R-:W-:-:S04]  /*1ba30*/  IADD3 R11, R11, -0x1, RZ ;  /* 0xffffffff0b0b7810 */ /* 0x000fc80007ffe0ff */
[----:B------:R-:W-:-:S04]  /*1ba40*/  ISETP.NE.AND P2, PT, R25, 0x2, PT ;  /* 0x000000021900780c */ /* 0x000fc80003f45270 */
[----:B------:R-:W-:Y:S02]  /*1ba50*/  SEL R3, RZ, 0x1, P2 ;  /* 0x00000001ff037807 */ /* 0x000fe40001000000 */
[----:B------:R-:W-:Y:S02]  /*1ba60*/  SEL R25, R25, RZ, P2 ;  /* 0x000000ff19197207 */ /* 0x000fe40001000000 */
[----:B------:R-:W-:Y:S01]  /*1ba70*/  LOP3.LUT R30, R30, R3, RZ, 0x3c, !PT ;  /* 0x000000031e1e7212 */ /* 0x000fe200078e3cff */
[----:B------:R-:W-:Y:S06]  /*1ba80*/  @P3 BRA `(.L_x_719) ;  /* 0xfffffff400ec3947 */ /* 0x000fec000383ffff */
.L_x_683:
[----:B------:R-:W-:Y:S05]  /*1ba90*/  BSYNC B0 ;  /* 0x0000000000007941 */ /* 0x000fea0003800000 */
.L_x_682:
[----:B------:R-:W-:Y:S05]  /*1baa0*/  @!P0 WARPSYNC.ALL ;  /* 0x0000000000008948 */ /* 0x000fea0003800000 */
[----:B------:R-:W-:Y:S01]  /*1bab0*/  @!P0 BAR.SYNC.DEFER_BLOCKING 0xc, 0x180 ;  /* 0x0306000000008b1d */ /* 0x000fe20000010000 */
[----:B------:R-:W-:-:S05]  /*1bac0*/  IMAD.MOV.U32 R0, RZ, RZ, RZ ;  /* 0x000000ffff007224 */ /* 0x000fca00078e00ff */
[----:B------:R-:W-:Y:S04]  /*1bad0*/  BSSY B0, `(.L_x_720) ;  /* 0x000001e000007945 */ /* 0x000fe80003800000 */
[----:B------:R-:W-:Y:S05]  /*1bae0*/  @!P1 BRA `(.L_x_721) ;  /* 0x0000000000709947 */ /* 0x000fea0003800000 */
[----:B------:R-:W-:Y:S01]  /*1baf0*/  ISETP.NE.AND P0, PT, R5, RZ, PT ;  /* 0x000000ff0500720c */ /* 0x000fe20003f05270 */
[----:B------:R-:W-:-:S12]  /*1bb00*/  IMAD.MOV.U32 R2, RZ, RZ, RZ ;  /* 0x000000ffff027224 */ /* 0x000fd800078e00ff */
[----:B------:R-:W1:Y:S02]  /*1bb10*/  @!P0 LDC R5, c[0x0][0x9f0] ;  /* 0x00027c00ff058b82 */ /* 0x000e640000000800 */
[----:B-1----:R-:W-:-:S04]  /*1bb20*/  IABS R0, R5 ;  /* 0x0000000500007213 */ /* 0x002fc80000000000 */
[----:B------:R-:W1:Y:S08]  /*1bb30*/  I2F.RP R8, R0 ;  /* 0x0000000000087306 */ /* 0x000e700000209400 */
[----:B-1----:R-:W1:Y:S02]  /*1bb40*/  MUFU.RCP R8, R8 ;  /* 0x0000000800087308 */ /* 0x002e640000001000 */
[----:B-1----:R-:W-:-:S06]  /*1bb50*/  VIADD R9, R8, 0xffffffe ;  /* 0x0ffffffe08097836 */ /* 0x002fcc0000000000 */
[----:B------:R-:W0:Y:S02]  /*1bb60*/  F2I.FTZ.U32.TRUNC.NTZ R3, R9 ;  /* 0x0000000900037305 */ /* 0x000e24000021f000 */
[----:B0-----:R-:W-:-:S05]  /*1bb70*/  IADD3 R7, RZ, -R3, RZ ;  /* 0x80000003ff077210 */ /* 0x001fca0007ffe0ff */
[----:B------:R-:W-:-:S04]  /*1bb80*/  IMAD R7, R7, R0, RZ ;  /* 0x0000000007077224 */ /* 0x000fc800078e02ff */
[----:B------:R-:W-:Y:S01]  /*1bb90*/  IMAD.HI.U32 R6, R3, R7, R2 ;  /* 0x0000000703067227 */ /* 0x000fe200078e0002 */
[----:B------:R-:W-:Y:S02]  /*1bba0*/  IADD3 R3, R4, -0x1, R5 ;  /* 0xffffffff04037810 */ /* 0x000fe40007ffe005 */
[----:B------:R-:W-:Y:S02]  /*1bbb0*/  IABS R7, R5 ;  /* 0x0000000500077213 */ /* 0x000fe40000000000 */
[----:B------:R-:W-:Y:S02]  /*1bbc0*/  IABS R2, R3 ;  /* 0x0000000300027213 */ /* 0x000fe40000000000 */
[----:B------:R-:W-:Y:S01]  /*1bbd0*/  LOP3.LUT R3, R3, R5, RZ, 0x3c, !PT ;  /* 0x0000000503037212 */ /* 0x000fe200078e3cff */
[----:B------:R-:W-:Y:S02]  /*1bbe0*/  IMAD.MOV R7, RZ, RZ, -R7 ;  /* 0x000000ffff077224 */ /* 0x000fe400078e0a07 */
[----:B------:R-:W-:Y:S01]  /*1bbf0*/  IMAD.HI.U32 R6, R6, R2, RZ ;  /* 0x0000000206067227 */ /* 0x000fe200078e00ff */
[----:B------:R-:W-:-:S03]  /*1bc00*/  ISETP.GE.AND P2, PT, R3, RZ, PT ;  /* 0x000000ff0300720c */ /* 0x000fc60003f46270 */
        /* <DEDUP_REMOVED lines=10> */
.L_x_721:
[----:B------:R-:W-:Y:S05]  /*1bcb0*/  BSYNC B0 ;  /* 0x0000000000007941 */ /* 0x000fea0003800000 */
.L_x_720:
[-C--:B------:R-:W-:Y:S01]  /*1bcc0*/  IMAD R37, R37, R0.reuse, RZ ;  /* 0x0000000025257224 */ /* 0x080fe200078e02ff */
[----:B------:R-:W-:Y:S04]  /*1bcd0*/  BSSY B7, `(.L_x_722) ;  /* 0x000036c000077945 */ /* 0x000fe80003800000 */
[----:B------:R-:W-:-:S04]  /*1bce0*/  VIADDMNMX R29, R37, R0, R4, PT ;  /* 0x00000000251d7246 */ /* 0x000fc80003800104 */
[----:B------:R-:W-:Y:S01]  /*1bcf0*/  ISETP.GT.AND P0, PT, R29, R37, PT ;  /* 0x000000251d00720c */ /* 0x000fe20003f04270 */
[----:B------:R1:W-:-:S12]  /*1bd00*/  STL [R1+0x18], R29 ;  /* 0x0000181d01007387 */ /* 0x0003d80000100800 */
[----:B-1----:R-:W-:Y:S05]  /*1bd10*/  @P0 BRA `(.L_x_723) ;  /* 0x0000000000440947 */ /* 0x002fea0003800000 */
[----:B------:R-:W1:Y:S02]  /*1bd20*/  S2R R2, SR_TID.X ;  /* 0x0000000000027919 */ /* 0x000e640000002100 */
[----:B-1----:R-:W-:-:S04]  /*1bd30*/  LOP3.LUT R2, R2, 0x7f, RZ, 0xc0, !PT ;  /* 0x0000007f02027812 */ /* 0x002fc800078ec0ff */
[----:B------:R-:W-:-:S13]  /*1bd40*/  ISETP.NE.AND P0, PT, R2, RZ, PT ;  /* 0x000000ff0200720c */ /* 0x000fda0003f05270 */
[----:B------:R-:W-:Y:S05]  /*1bd50*/  @P0 BRA `(.L_x_724) ;  /* 0x00000034008c0947 */ /* 0x000fea0003800000 */
[----:B------:R-:W1:Y:S01]  /*1bd60*/  S2R R5, SR_LANEID ;  /* 0x0000000000057919 */ /* 0x000e620000000000 */
[----:B------:R-:W-:Y:S01]  /*1bd70*/  VOTEU.ANY UR4, UPT, PT ;  /* 0x0000000000047886 */ /* 0x000fe200038e0100 */
[----:B------:R-:W2:Y:S01]  /*1bd80*/  LDC.64 R2, c[0x0][0xc60] ;  /* 0x00031800ff027b82 */ /* 0x000ea20000000a00 */
[----:B------:R-:W1:Y:S02]  /*1bd90*/  FLO.U32 R0, UR4 ;  /* 0x0000000400007d00 */ /* 0x000e6400080e0000 */
[----:B-1----:R-:W-:-:S06]  /*1bda0*/  ISETP.EQ.U32.AND P0, PT, R0, R5, PT ;  /* 0x000000050000720c */ /* 0x002fcc0003f02070 */
[----:B------:R-:W2:Y:S07]  /*1bdb0*/  POPC R5, UR4 ;  /* 0x0000000400057d09 */ /* 0x000eae0008000000 */
[----:B--2---:R-:W2:Y:S01]  /*1bdc0*/  @P0 ATOMG.E.ADD.STRONG.GPU PT, R3, desc[UR56][R2.64], R5 ;  /* 0x00000005020309a8 */ /* 0x004ea200081ee1f8 */
[----:B------:R-:W1:Y:S02]  /*1bdd0*/  S2R R4, SR_LTMASK ;  /* 0x0000000000047919 */ /* 0x000e640000003900 */
[----:B-1----:R-:W-:-:S04]  /*1bde0*/  LOP3.LUT R4, R4, UR4, RZ, 0xc0, !PT ;  /* 0x0000000404047c12 */ /* 0x002fc8000f8ec0ff */
[----:B0-----:R-:W0:Y:S01]  /*1bdf0*/  POPC R7, R4 ;  /* 0x0000000400077309 */ /* 0x001e220000000000 */
[----:B--2---:R-:W0:Y:S02]  /*1be00*/  SHFL.IDX PT, R0, R3, R0, 0x1f ;  /* 0x00001f0003007589 */ /* 0x004e2400000e0000 */
[----:B0-----:R-:W-:Y:S01]  /*1be10*/  IADD3 R16, R0, UR38, R7 ;  /* 0x0000002600107c10 */ /* 0x001fe2000fffe007 */
[----:B------:R-:W-:Y:S06]  /*1be20*/  BRA `(.L_x_724) ;  /* 0x0000003400587947 */ /* 0x000fec0003800000 */
.L_x_723:
        /* <DEDUP_REMOVED lines=8> */
[----:B------:R-:W-:Y:S01]  /*1beb0*/  MOV R4, UR6 ;  /* 0x0000000600047c02 */ /* 0x000fe20008000f00 */
[----:B------:R-:W-:Y:S01]  /*1bec0*/  IMAD.U32 R5, RZ, RZ, UR7 ;  /* 0x00000007ff057e24 */ /* 0x000fe2000f8e00ff */
[----:B------:R-:W1:Y:S01]  /*1bed0*/  LDC.64 R2, c[0x4][R2] ;  /* 0x0100000002027b82 */ /* 0x000e620000000a00 */
[----:B------:R-:W-:Y:S01]  /*1bee0*/  IMAD.U32 R6, RZ, RZ, UR8 ;  /* 0x00000008ff067e24 */ /* 0x000fe2000f8e00ff */
[----:B0-----:R-:W-:Y:S01]  /*1bef0*/  MOV R7, UR9 ;  /* 0x0000000900077c02 */ /* 0x001fe20008000f00 */
[----:B------:R-:W-:Y:S01]  /*1bf00*/  IMAD.U32 R10, RZ, RZ, UR4 ;  /* 0x00000004ff0a7e24 */ /* 0x000fe2000f8e00ff */
[----:B------:R-:W-:Y:S01]  /*1bf10*/  MOV R8, 0x70 ;  /* 0x0000007000087802 */ /* 0x000fe20000000f00 */
[----:B------:R-:W-:-:S02]  /*1bf20*/  IMAD.U32 R11, RZ, RZ, UR5 ;  /* 0x00000005ff0b7e24 */ /* 0x000fc4000f8e00ff */
[----:B------:R-:W-:Y:S02]  /*1bf30*/  IMAD.MOV.U32 R12, RZ, RZ, 0x1 ;  /* 0x00000001ff0c7424 */ /* 0x000fe400078e00ff */
[----:B------:R-:W-:-:S07]  /*1bf40*/  IMAD.MOV.U32 R13, RZ, RZ, RZ ;  /* 0x000000ffff0d7224 */ /* 0x000fce00078e00ff */
[----:B------:R-:W-:-:S07]  /*1bf50*/  LEPC R20, `(.L_x_726) ;  /* 0x000000001014794e */ /* 0x000fce0000000000 */
[----:B-1----:R-:W-:Y:S05]  /*1bf60*/  CALL.ABS.NOINC R2 ;  /* 0x0000000002007343 */ /* 0x002fea0003c00000 */
.L_x_726:
[----:B------:R-:W-:Y:S05]  /*1bf70*/  BSYNC B6 ;  /* 0x0000000000067941 */ /* 0x000fea0003800000 */
.L_x_725:
[----:B------:R-:W-:Y:S01]  /*1bf80*/  IADD3 R0, R22, 0x400, RZ ;  /* 0x0000040016007810 */ /* 0x000fe20007ffe0ff */
[----:B------:R-:W-:Y:S03]  /*1bf90*/  BSSY B6, `(.L_x_727) ;  /* 0x0000022000067945 */ /* 0x000fe60003800000 */
[----:B------:R-:W-:-:S13]  /*1bfa0*/  LOP3.LUT P0, RZ, R0, 0x3ff, RZ, 0xc0, !PT ;  /* 0x000003ff00ff7812 */ /* 0x000fda000780c0ff */
[----:B------:R-:W-:Y:S05]  /*1bfb0*/  @!P0 BRA `(.L_x_728) ;  /* 0x00000000007c8947 */ /* 0x000fea0003800000 */
[----:B------:R-:W-:Y:S01]  /*1bfc0*/  MOV R26, 0x0 ;  /* 0x00000000001a7802 */ /* 0x000fe20000000f00 */
[----:B------:R-:W-:Y:S01]  /*1bfd0*/  ULDC.64 UR6, c[0x4][0xf0] ;  /* 0x01003c0000067ab9 */ /* 0x000fe20000000a00 */
[----:B------:R-:W-:Y:S01]  /*1bfe0*/  ULDC.64 UR8, c[0x4][0xf8] ;  /* 0x01003e0000087ab9 */ /* 0x000fe20000000a00 */
[----:B------:R-:W-:Y:S01]  /*1bff0*/  ULDC.64 UR4, c[0x4][0x78] ;  /* 0x01001e0000047ab9 */ /* 0x000fe20000000a00 */
[----:B------:R1:W2:Y:S01]  /*1c000*/  LDC.64 R2, c[0x4][R26] ;  /* 0x010000001a027b82 */ /* 0x0002a20000000a00 */
[----:B------:R-:W-:Y:S01]  /*1c010*/  IMAD.U32 R4, RZ, RZ, UR6 ;  /* 0x00000006ff047e24 */ /* 0x000fe2000f8e00ff */
[----:B------:R-:W-:Y:S01]  /*1c020*/  MOV R6, UR8 ;  /* 0x0000000800067c02 */ /* 0x000fe20008000f00 */
[----:B------:R-:W-:Y:S01]  /*1c030*/  IMAD.U32 R5, RZ, RZ, UR7 ;  /* 0x00000007ff057e24 */ /* 0x000fe2000f8e00ff */
[----:B------:R-:W-:Y:S01]  /*1c040*/  MOV R11, UR5 ;  /* 0x00000005000b7c02 */ /* 0x000fe20008000f00 */
[----:B0-----:R-:W-:Y:S01]  /*1c050*/  IMAD.U32 R7, RZ, RZ, UR9 ;  /* 0x00000009ff077e24 */ /* 0x001fe2000f8e00ff */
[----:B------:R-:W-:Y:S01]  /*1c060*/  MOV R13, RZ ;  /* 0x000000ff000d7202 */ /* 0x000fe20000000f00 */
[----:B------:R-:W-:-:S02]  /*1c070*/  IMAD.U32 R10, RZ, RZ, UR4 ;  /* 0x00000004ff0a7e24 */ /* 0x000fc4000f8e00ff */
[----:B------:R-:W-:Y:S02]  /*1c080*/  IMAD.MOV.U32 R8, RZ, RZ, 0x70 ;  /* 0x00000070ff087424 */ /* 0x000fe400078e00ff */
[----:B-1----:R-:W-:-:S07]  /*1c090*/  IMAD.MOV.U32 R12, RZ, RZ, 0x1 ;  /* 0x00000001ff0c7424 */ /* 0x002fce00078e00ff */
[----:B------:R-:W-:-:S07]  /*1c0a0*/  LEPC R20, `(.L_x_729) ;  /* 0x000000001014794e */ /* 0x000fce0000000000 */
[----:B--2---:R-:W-:Y:S05]  /*1c0b0*/  CALL.ABS.NOINC R2 ;  /* 0x0000000002007343 */ /* 0x004fea0003c00000 */
.L_x_729:
[----:B------:R0:W1:Y:S01]  /*1c0c0*/  LDC.64 R2, c[0x4][R26] ;  /* 0x010000001a027b82 */ /* 0x0000620000000a00 */
[----:B------:R-:W-:Y:S01]  /*1c0d0*/  ULDC.64 UR4, c[0x4][0xf0] ;  /* 0x01003c0000047ab9 */ /* 0x000fe20000000a00 */
[----:B------:R-:W-:Y:S01]  /*1c0e0*/  ULDC.64 UR6, c[0x4][0xf8] ;  /* 0x01003e0000067ab9 */ /* 0x000fe20000000a00 */
[----:B------:R-:W-:Y:S01]  /*1c0f0*/  ULDC.64 UR8, c[0x4][0x80] ;  /* 0x0100200000087ab9 */ /* 0x000fe20000000a00 */
[----:B------:R-:W-:Y:S01]  /*1c100*/  IMAD.U32 R4, RZ, RZ, UR4 ;  /* 0x00000004ff047e24 */ /* 0x000fe2000f8e00ff */
[----:B------:R-:W-:Y:S01]  /*1c110*/  MOV R6, UR6 ;  /* 0x0000000600067c02 */ /* 0x000fe20008000f00 */
[----:B------:R-:W-:Y:S01]  /*1c120*/  IMAD.U32 R5, RZ, RZ, UR5 ;  /* 0x00000005ff057e24 */ /* 0x000fe2000f8e00ff */
[----:B------:R-:W-:Y:S01]  /*1c130*/  MOV R11, UR9 ;  /* 0x00000009000b7c02 */ /* 0x000fe20008000f00 */
[----:B------:R-:W-:Y:S01]  /*1c140*/  IMAD.U32 R7, RZ, RZ, UR7 ;  /* 0x00000007ff077e24 */ /* 0x000fe2000f8e00ff */
[----:B------:R-:W-:Y:S01]  /*1c150*/  MOV R13, RZ ;  /* 0x000000ff000d7202 */ /* 0x000fe20000000f00 */
[----:B------:R-:W-:-:S02]  /*1c160*/  IMAD.U32 R10, RZ, RZ, UR8 ;  /* 0x00000008ff0a7e24 */ /* 0x000fc4000f8e00ff */
[----:B------:R-:W-:Y:S02]  /*1c170*/  IMAD.MOV.U32 R8, RZ, RZ, 0x70 ;  /* 0x00000070ff087424 */ /* 0x000fe400078e00ff */
[----:B0-----:R-:W-:-:S07]  /*1c180*/  IMAD.MOV.U32 R12, RZ, RZ, 0x1 ;  /* 0x00000001ff0c7424 */ /* 0x001fce00078e00ff */
[----:B------:R-:W-:-:S07]  /*1c190*/  LEPC R20, `(.L_x_728) ;  /* 0x000000001014794e */ /* 0x000fce0000000000 */
[----:B-1----:R-:W-:Y:S05]  /*1c1a0*/  CALL.ABS.NOINC R2 ;  /* 0x0000000002007343 */ /* 0x002fea0003c00000 */
.L_x_728:
[----:B------:R-:W-:Y:S05]  /*1c1b0*/  BSYNC B6 ;  /* 0x0000000000067941 */ /* 0x000fea0003800000 */
.L_x_727:
[----:B------:R-:W2:Y:S01]  /*1c1c0*/  LDL R20, [R1] ;  /* 0x0000000001147983 */ /* 0x000ea20000100800 */
[----:B------:R-:W-:Y:S01]  /*1c1d0*/  ULDC.64 UR4, c[0x0][0x9f8] ;  /* 0x00027e0000047ab9 */ /* 0x000fe20000000a00 */
[----:B------:R-:W1:Y:S01]  /*1c1e0*/  LDC R0, c[0x0][0x430] ;  /* 0x00010c00ff007b82 */ /* 0x000e620000000800 */
[----:B------:R-:W-:Y:S01]  /*1c1f0*/  ISETP.NE.U32.AND P0, PT, RZ, UR4, PT ;  /* 0x00000004ff007c0c */ /* 0x000fe2000bf05070 */
[----:B------:R-:W3:Y:S03]  /*1c200*/  LDL.LU R8, [R1+0x38] ;  /* 0x0000380001087983 */ /* 0x000ee60000300800 */
[----:B------:R-:W-:Y:S01]  /*1c210*/  ISETP.NE.AND.EX P0, PT, RZ, UR5, PT, P0 ;  /* 0x00000005ff007c0c */ /* 0x000fe2000bf05300 */
[----:B------:R-:W4:-:S12]  /*1c220*/  S2R R21, SR_TID.X ;  /* 0x0000000000157919 */ /* 0x000f180000002100 */
[----:B------:R-:W-:Y:S01]  /*1c230*/  @P0 IADD3 R2, P1, R23, UR4, RZ ;  /* 0x0000000417020c10 */ /* 0x000fe2000ff3e0ff */
[----:B------:R-:W0:Y:S01]  /*1c240*/  S2R R9, SR_TID.X ;  /* 0x0000000000097919 */ /* 0x000e220000002100 */
[----:B------:R-:W-:Y:S01]  /*1c250*/  VIADD R26, R29, 0xffffffff ;  /* 0xffffffff1d1a7836 */ /* 0x000fe20000000000 */
[----:B------:R-:W-:Y:S01]  /*1c260*/  ULDC UR4, c[0x0][0x320] ;  /* 0x0000c80000047ab9 */ /* 0x000fe20000000800 */
[----:B------:R-:W-:-:S05]  /*1c270*/  @P0 IADD3.X R3, R24, UR5, RZ, P1, !PT ;  /* 0x0000000518030c10 */ /* 0x000fca0008ffe4ff */
[----:B------:R2:W3:Y:S01]  /*1c280*/  @P0 LDG.E R32, desc[UR56][R2.64] ;  /* 0x0000003802200981 */ /* 0x0004e2000c1e1900 */
[----:B-1----:R-:W-:Y:S02]  /*1c290*/  ISETP.NE.AND P1, PT, R0, 0x1, PT ;  /* 0x000000010000780c */ /* 0x002fe40003f25270 */
[----:B----4-:R-:W-:-:S11]  /*1c2a0*/  LOP3.LUT R21, R21, 0x7f, RZ, 0xc0, !PT ;  /* 0x0000007f15157812 */ /* 0x010fd600078ec0ff */
[----:B------:R-:W1:Y:S01]  /*1c2b0*/  @P1 LDC R4, c[0x0][0x434] ;  /* 0x00010d00ff041b82 */ /* 0x000e620000000800 */
[----:B------:R-:W-:-:S07]  /*1c2c0*/  SHF.R.U32.HI R21, RZ, 0x3, R21 ;  /* 0x00000003ff157819 */ /* 0x000fce0000011615 */
[----:B------:R-:W4:Y:S01]  /*1c2d0*/  @P1 LDC R6, c[0x0][0x438] ;  /* 0x00010e00ff061b82 */ /* 0x000f220000000800 */
[----:B0-----:R-:W-:-:S05]  /*1c2e0*/  IMAD.SHL.U32 R9, R9, 0x10, RZ ;  /* 0x0000001009097824 */ /* 0x001fca00078e00ff */
[----:B------:R-:W-:Y:S02]  /*1c2f0*/  LOP3.LUT R9, R21, 0x70, R9, 0xf8, !PT ;  /* 0x0000007015097812 */ /* 0x000fe400078ef809 */
[----:B------:R-:W0:Y:S03]  /*1c300*/  S2R R21, SR_TID.X ;  /* 0x0000000000157919 */ /* 0x000e260000002100 */
[----:B------:R-:W-:-:S05]  /*1c310*/  IMAD R7, R26, 0x60, R9 ;  /* 0x000000601a077824 */ /* 0x000fca00078e0209 */
[----:B------:R-:W-:-:S04]  /*1c320*/  ISETP.GE.AND P0, PT, R7, R36, PT ;  /* 0x000000240700720c */ /* 0x000fc80003f06270 */
[----:B------:R-:W-:Y:S01]  /*1c330*/  ISETP.GT.U32.OR P0, PT, R9, 0x5f, P0 ;  /* 0x0000005f0900780c */ /* 0x000fe20000704470 */
[----:B0-----:R-:W-:-:S05]  /*1c340*/  IMAD.SHL.U32 R21, R21, 0x8, RZ ;  /* 0x0000000815157824 */ /* 0x001fca00078e00ff */
[----:B------:R-:W-:Y:S01]  /*1c350*/  LOP3.LUT R21, R21, 0x38, RZ, 0xc0, !PT ;  /* 0x0000003815157812 */ /* 0x000fe200078ec0ff */
[----:B------:R-:W-:Y:S01]  /*1c360*/  UMOV UR5, 0xffffffff ;  /* 0xffffffff00057882 */ /* 0x000fe20000000000 */
[----:B--2---:R-:W-:-:S05]  /*1c370*/  IADD3 R5, R7, R20, RZ ;  /* 0x0000001407057210 */ /* 0x004fca0007ffe0ff */
[----:B-1----:R-:W-:-:S04]  /*1c380*/  @P1 IMAD.HI.U32 R7, R5, R4, RZ ;  /* 0x0000000405071227 */ /* 0x002fc800078e00ff */
[----:B------:R-:W-:Y:S01]  /*1c390*/  IMAD.MOV.U32 R4, RZ, RZ, R5 ;  /* 0x000000ffff047224 */ /* 0x000fe200078e0005 */
[----:B----4-:R-:W-:-:S04]  /*1c3a0*/  @P1 SHF.R.U32.HI R4, RZ, R6, R7 ;  /* 0x00000006ff041219 */ /* 0x010fc80000011607 */
[----:B------:R-:W-:-:S05]  /*1c3b0*/  IADD3 R2, -R4, RZ, RZ ;  /* 0x000000ff04027210 */ /* 0x000fca0007ffe1ff */
[----:B------:R-:W-:Y:S02]  /*1c3c0*/  IMAD R0, R0, R2, R5 ;  /* 0x0000000200007224 */ /* 0x000fe400078e0205 */
[----:B------:R-:W0:Y:S01]  /*1c3d0*/  @!P0 LDC.64 R2, c[0x0][0x428] ;  /* 0x00010a00ff028b82 */ /* 0x000e220000000a00 */
[----:B------:R-:W-:-:S04]  /*1c3e0*/  LOP3.LUT R20, R21, 0x40, RZ, 0xfc, !PT ;  /* 0x0000004015147812 */ /* 0x000fc800078efcff */
[----:B------:R-:W-:Y:S02]  /*1c3f0*/  ISETP.GE.AND P2, PT, R20, UR4, PT ;  /* 0x0000000414007c0c */ /* 0x000fe4000bf46270 */
[----:B------:R-:W-:Y:S02]  /*1c400*/  ISETP.GE.AND P1, PT, R21, UR4, PT ;  /* 0x0000000415007c0c */ /* 0x000fe4000bf26270 */
[----:B---3--:R-:W-:Y:S01]  /*1c410*/  SHF.R.S32.HI R10, RZ, 0x1f, R32 ;  /* 0x0000001fff0a7819 */ /* 0x008fe20000011420 */
[----:B------:R-:W-:Y:S01]  /*1c420*/  IMAD.U32 R7, RZ, RZ, UR39 ;  /* 0x00000027ff077e24 */ /* 0x000fe2000f8e00ff */
[----:B------:R-:W-:Y:S01]  /*1c430*/  SEL R5, RZ, 0xffffffff, P2 ;  /* 0xffffffffff057807 */ /* 0x000fe20001000000 */
[----:B------:R-:W-:Y:S01]  /*1c440*/  ULDC UR4, c[0x0][0x2f4] ;  /* 0x0000bd0000047ab9 */ /* 0x000fe20000000800 */
[----:B------:R-:W-:-:S03]  /*1c450*/  SEL R29, RZ, 0x1, P1 ;  /* 0x00000001ff1d7807 */ /* 0x000fc60000800000 */
[----:B------:R-:W-:Y:S01]  /*1c460*/  IMAD.SHL.U32 R6, R5, 0x2, RZ ;  /* 0x0000000205067824 */ /* 0x000fe200078e00ff */
[----:B------:R-:W-:-:S04]  /*1c470*/  @!P0 SHF.R.S32.HI R5, RZ, 0x1f, R4 ;  /* 0x0000001fff058819 */ /* 0x000fc80000011404 */
[----:B------:R-:W-:Y:S01]  /*1c480*/  LOP3.LUT R29, R6, 0x2, R29, 0xe2, !PT ;  /* 0x00000002061d7812 */ /* 0x000fe200078ee21d */
[-C--:B0-----:R-:W-:Y:S02]  /*1c490*/  @!P0 IMAD R6, R10, R2.reuse, RZ ;  /* 0x000000020a068224 */ /* 0x081fe400078e02ff */
[----:B------:R-:W-:-:S04]  /*1c4a0*/  @!P0 IMAD.WIDE.U32 R4, R32, R2, R4 ;  /* 0x0000000220048225 */ /* 0x000fc800078e0004 */
[----:B------:R-:W-:Y:S02]  /*1c4b0*/  @!P0 IMAD R6, R32, R3, R6 ;  /* 0x0000000320068224 */ /* 0x000fe400078e0206 */
[----:B------:R-:W0:Y:S02]  /*1c4c0*/  @!P0 LDC.64 R2, c[0x0][0x418] ;  /* 0x00010600ff028b82 */ /* 0x000e240000000a00 */
[----:B------:R-:W-:Y:S01]  /*1c4d0*/  @!P0 IMAD.IADD R6, R5, 0x1, R6 ;  /* 0x0000000105068824 */ /* 0x000fe200078e0206 */
[----:B------:R-:W-:Y:S02]  /*1c4e0*/  ISETP.NE.AND P3, PT, R7, 0x3, PT ;  /* 0x000000030700780c */ /* 0x000fe40003f65270 */
[----:B0-----:R-:W-:-:S04]  /*1c4f0*/  @!P0 LEA R2, P1, R4, R2, 0x2 ;  /* 0x0000000204028211 */ /* 0x001fc800078210ff */
[----:B------:R-:W-:Y:S02]  /*1c500*/  @!P0 LEA.HI.X R3, R4, R3, R6, 0x2, P1 ;  /* 0x0000000304038211 */ /* 0x000fe400008f1406 */
[----:B------:R-:W-:-:S06]  /*1c510*/  MOV R4, RZ ;  /* 0x000000ff00047202 */ /* 0x000fcc0000000f00 */
[----:B------:R0:W5:Y:S01]  /*1c520*/  @!P0 LDG.E R4, desc[UR56][R2.64] ;  /* 0x0000003802048981 */ /* 0x000162000c1e1900 */
[----:B------:R-:W-:Y:S02]  /*1c530*/  ISETP.GT.U32.AND P0, PT, R9, 0x5f, PT ;  /* 0x0000005f0900780c */ /* 0x000fe40003f04070 */
[----:B------:R-:W-:Y:S02]  /*1c540*/  LOP3.LUT R8, R8, 0xfffffff7, RZ, 0xc0, !PT ;  /* 0xfffffff708087812 */ /* 0x000fe400078ec0ff */
[----:B------:R-:W-:-:S09]  /*1c550*/  ISETP.GE.AND P2, PT, R21, UR4, PT ;  /* 0x0000000415007c0c */ /* 0x000fd2000bf46270 */
[----:B------:R-:W-:-:S04]  /*1c560*/  @P0 LOP3.LUT R8, R8, 0x8, RZ, 0xfc, !PT ;  /* 0x0000000808080812 */ /* 0x000fc800078efcff */
[----:B------:R-:W-:-:S04]  /*1c570*/  LOP3.LUT R8, R8, 0xffffffef, RZ, 0xc0, !PT ;  /* 0xffffffef08087812 */ /* 0x000fc800078ec0ff */
[----:B------:R-:W-:-:S04]  /*1c580*/  @P3 LOP3.LUT R8, R8, 0x10, RZ, 0xfc, !PT ;  /* 0x0000001008083812 */ /* 0x000fc800078efcff */
[----:B------:R-:W-:Y:S02]  /*1c590*/  LOP3.LUT R8, R8, 0xfffffffb, RZ, 0xc0, !PT ;  /* 0xfffffffb08087812 */ /* 0x000fe400078ec0ff */
[----:B------:R-:W-:Y:S02]  /*1c5a0*/  LOP3.LUT R9, R21, 0x80, RZ, 0xfc, !PT ;  /* 0x0000008015097812 */ /* 0x000fe400078efcff */
[----:B------:R-:W-:Y:S02]  /*1c5b0*/  ISETP.GE.AND P1, PT, R20, UR4, PT ;  /* 0x0000000414007c0c */ /* 0x000fe4000bf26270 */
[----:B------:R-:W-:Y:S02]  /*1c5c0*/  @P2 LOP3.LUT R8, R8, 0x4, RZ, 0xfc, !PT ;  /* 0x0000000408082812 */ /* 0x000fe400078efcff */
[----:B------:R-:W-:Y:S02]  /*1c5d0*/  ISETP.GE.AND P0, PT, R9, UR4, PT ;  /* 0x0000000409007c0c */ /* 0x000fe4000bf06270 */
[----:B------:R-:W-:-:S04]  /*1c5e0*/  LOP3.LUT R8, R8, 0xfffffffe, RZ, 0xc0, !PT ;  /* 0xfffffffe08087812 */ /* 0x000fc800078ec0ff */
[----:B------:R-:W-:-:S04]  /*1c5f0*/  LOP3.LUT R8, R8, 0xfffffffd, RZ, 0xc0, !PT ;  /* 0xfffffffd08087812 */ /* 0x000fc800078ec0ff */
[----:B------:R-:W-:Y:S01]  /*1c600*/  @P1 LOP3.LUT R8, R8, 0x2, RZ, 0xfc, !PT ;  /* 0x0000000208081812 */ /* 0x000fe200078efcff */
[----:B------:R0:W-:Y:S03]  /*1c610*/  STL [R1+0x4], R10 ;  /* 0x0000040a01007387 */ /* 0x0001e60000100800 */
[----:B------:R-:W-:Y:S01]  /*1c620*/  @P0 LOP3.LUT R8, R8, 0x1, RZ, 0xfc, !PT ;  /* 0x0000000108080812 */ /* 0x000fe200078efcff */
[----:B------:R0:W-:Y:S04]  /*1c630*/  STL [R1+0x30], R7 ;  /* 0x0000300701007387 */ /* 0x0001e80000100800 */
[----:B------:R0:W-:Y:S01]  /*1c640*/  STL [R1+0x38], R8 ;  /* 0x0000380801007387 */ /* 0x0001e20000100800 */
[----:B------:R-:W-:Y:S05]  /*1c650*/  BRA.DIV UR5, `(.L_x_730) ;  /* 0x0000004e05747947 */ /* 0x000fea000b800000 */
.L_x_845:
[----:B------:R-:W-:Y:S05]  /*1c660*/  @!P3 BRA `(.L_x_731) ;  /* 0x000000000004b947 */ /* 0x000fea0003800000 */
[----:B------:R-:W-:Y:S01]  /*1c670*/  BPT.TRAP 0x1 ;  /* 0x000000040000795c */ /* 0x000fe20000300000 */
.L_x_731:
[----:B------:R-:W-:Y:S01]  /*1c680*/  SHF.R.S32.HI R5, RZ, 0x1f, R0 ;  /* 0x0000001fff057819 */ /* 0x000fe20000011400 */
[----:B------:R-:W-:Y:S01]  /*1c690*/  ULDC.64 UR4, c[0x0][0x328] ;  /* 0x0000ca0000047ab9 */ /* 0x000fe20000000a00 */
[----:B------:R-:W-:Y:S01]  /*1c6a0*/  ULDC.64 UR6, c[0x0][0x318] ;  /* 0x0000c60000067ab9 */ /* 0x000fe20000000a00 */
[----:B0-----:R-:W-:Y:S01]  /*1c6b0*/  IMAD.WIDE.U32 R2, R0, UR4, RZ ;  /* 0x0000000400027c25 */ /* 0x001fe2000f8e00ff */
[----:B------:R-:W-:Y:S03]  /*1c6c0*/  BSSY B0, `(.L_x_732) ;  /* 0x0000013000007945 */ /* 0x000fe60003800000 */
[----:B------:R-:W-:-:S04]  /*1c6d0*/  IMAD R6, R5, UR4, RZ ;  /* 0x0000000405067c24 */ /* 0x000fc8000f8e02ff */
[----:B------:R-:W-:Y:S01]  /*1c6e0*/  IMAD R6, R0, UR5, R6 ;  /* 0x0000000500067c24 */ /* 0x000fe2000f8e0206 */
        /* <DEDUP_REMOVED lines=16> */
.L_x_846:
[----:B------:R-:W-:Y:S05]  /*1c7f0*/  BSYNC B0 ;  /* 0x0000000000007941 */ /* 0x000fea0003800000 */
.L_x_732:
[----:B------:R-:W2:Y:S01]  /*1c800*/  LDL R3, [R1+0x38] ;  /* 0x0000380001037983 */ /* 0x000ea20000100800 */
[----:B------:R-:W-:Y:S01]  /*1c810*/  ULDC.64 UR4, c[0x0][0x300] ;  /* 0x0000c00000047ab9 */ /* 0x000fe20000000a00 */
[----:B------:R-:W-:Y:S01]  /*1c820*/  ULDC.64 UR6, c[0x0][0x2e8] ;  /* 0x0000ba0000067ab9 */ /* 0x000fe20000000a00 */
[----:B------:R-:W-:Y:S01]  /*1c830*/  IMAD R5, R5, UR4, RZ ;  /* 0x0000000405057c24 */ /* 0x000fe2000f8e02ff */
[----:B------:R-:W1:Y:S03]  /*1c840*/  S2R R8, SR_TID.X ;  /* 0x0000000000087919 */ /* 0x000e660000002100 */
[----:B------:R-:W-:Y:S01]  /*1c850*/  IMAD R5, R0, UR5, R5 ;  /* 0x0000000500057c24 */ /* 0x000fe2000f8e0205 */
[----:B------:R-:W3:Y:S01]  /*1c860*/  S2R R9, SR_TID.X ;  /* 0x0000000000097919 */ /* 0x000ee20000002100 */
[----:B-1----:R-:W-:-:S04]  /*1c870*/  LOP3.LUT R8, R8, 0x7f, RZ, 0xc0, !PT ;  /* 0x0000007f08087812 */ /* 0x002fc800078ec0ff */
[----:B------:R-:W-:Y:S01]  /*1c880*/  SHF.R.U32.HI R8, RZ, 0x3, R8 ;  /* 0x00000003ff087819 */ /* 0x000fe20000011608 */
[----:B---3--:R-:W-:-:S05]  /*1c890*/  IMAD.SHL.U32 R9, R9, 0x8, RZ ;  /* 0x0000000809097824 */ /* 0x008fca00078e00ff */
[----:B------:R-:W-:Y:S02]  /*1c8a0*/  LOP3.LUT R9, R9, 0x38, RZ, 0xc0, !PT ;  /* 0x0000003809097812 */ /* 0x000fe400078ec0ff */
[C---:B--2---:R-:W-:Y:S02]  /*1c8b0*/  LOP3.LUT P4, RZ, R3.reuse, 0x4, RZ, 0xc0, !PT ;  /* 0x0000000403ff7812 */ /* 0x044fe4000788c0ff */
[C---:B------:R-:W-:Y:S02]  /*1c8c0*/  LOP3.LUT P3, RZ, R3.reuse, 0x2, RZ, 0xc0, !PT ;  /* 0x0000000203ff7812 */ /* 0x040fe4000786c0ff */
[----:B------:R-:W-:Y:S01]  /*1c8d0*/  LOP3.LUT P2, RZ, R3, 0x1, RZ, 0xc0, !PT ;  /* 0x0000000103ff7812 */ /* 0x000fe2000784c0ff */
[----:B0-----:R-:W-:Y:S01]  /*1c8e0*/  IMAD.WIDE.U32 R2, R0, UR4, RZ ;  /* 0x0000000400027c25 */ /* 0x001fe2000f8e00ff */
[----:B------:R-:W-:-:S03]  /*1c8f0*/  ULDC.64 UR4, c[0x0][0x310] ;  /* 0x0000c40000047ab9 */ /* 0x000fc60000000a00 */
[----:B------:R-:W-:Y:S02]  /*1c900*/  IMAD.IADD R3, R3, 0x1, R5 ;  /* 0x0000000103037824 */ /* 0x000fe400078e0205 */
[----:B------:R-:W-:Y:S02]  /*1c910*/  IMAD R6, R6, UR4, RZ ;  /* 0x0000000406067c24 */ /* 0x000fe4000f8e02ff */
[----:B------:R-:W-:-:S04]  /*1c920*/  IMAD.WIDE.U32 R2, R4, UR4, R2 ;  /* 0x0000000404027c25 */ /* 0x000fc8000f8e0002 */
[----:B------:R-:W-:Y:S01]  /*1c930*/  IMAD R6, R4, UR5, R6 ;  /* 0x0000000504067c24 */ /* 0x000fe2000f8e0206 */
[----:B------:R-:W-:Y:S01]  /*1c940*/  ULDC.64 UR4, c[0x0][0x308] ;  /* 0x0000c20000047ab9 */ /* 0x000fe20000000a00 */
[----:B------:R-:W-:-:S03]  /*1c950*/  IMAD R5, R27, 0x4800, R33 ;  /* 0x000048001b057824 */ /* 0x000fc600078e0221 */
[----:B------:R-:W-:Y:S01]  /*1c960*/  IADD3 R3, R3, R6, RZ ;  /* 0x0000000603037210 */ /* 0x000fe20007ffe0ff */
[----:B------:R-:W-:Y:S02]  /*1c970*/  IMAD R6, R26, -0x60, R36 ;  /* 0xffffffa01a067824 */ /* 0x000fe400078e0224 */
[----:B------:R-:W-:Y:S01]  /*1c980*/  IMAD.WIDE.U32 R2, R18, UR4, R2 ;  /* 0x0000000412027c25 */ /* 0x000fe2000f8e0002 */
[----:B------:R-:W-:-:S03]  /*1c990*/  UMOV UR4, 0xffffffff ;  /* 0xffffffff00047882 */ /* 0x000fc60000000000 */
[----:B------:R-:W-:Y:S01]  /*1c9a0*/  IMAD R0, R18, UR5, R3 ;  /* 0x0000000512007c24 */ /* 0x000fe2000f8e0203 */
[----:B------:R-:W-:Y:S01]  /*1c9b0*/  LEA R4, P0, R2, UR6, 0x1 ;  /* 0x0000000602047c11 */ /* 0x000fe2000f8008ff */
[----:B------:R-:W-:-:S03]  /*1c9c0*/  IMAD.IADD R6, R6, 0x1, -R8 ;  /* 0x0000000106067824 */ /* 0x000fc600078e0a08 */
[----:B------:R-:W-:Y:S02]  /*1c9d0*/  LEA.HI.X R0, R2, UR7, R0, 0x1, P0 ;  /* 0x0000000702007c11 */ /* 0x000fe400080f0c00 */
[----:B------:R-:W-:Y:S01]  /*1c9e0*/  ISETP.GE.AND P0, PT, R6, 0x1, PT ;  /* 0x000000010600780c */ /* 0x000fe20003f06270 */
[----:B------:R-:W-:-:S12]  /*1c9f0*/  BRA.DIV UR4, `(.L_x_734) ;  /* 0x0000004a04d47947 */ /* 0x000fd8000b800000 */
[----:B------:R-:W0:Y:S01]  /*1ca00*/  SHFL.IDX PT, R3, R4, RZ, 0x181f ;  /* 0x00181fff04037589 */ /* 0x000e2200000e0000 */
[----:B------:R-:W-:-:S03]  /*1ca10*/  @P0 IMAD R8, R5, 0x2, R22 ;  /* 0x0000000205080824 */ /* 0x000fc600078e0216 */
[----:B------:R-:W1:Y:S01]  /*1ca20*/  SHFL.IDX PT, R2, R0, RZ, 0x181f ;  /* 0x00181fff00027589 */ /* 0x000e6200000e0000 */
[----:B0-----:R-:W-:-:S04]  /*1ca30*/  @P0 LEA R3, P1, R9, R3, 0x1 ;  /* 0x0000000309030211 */ /* 0x001fc800078208ff */
[----:B-1----:R-:W-:Y:S02]  /*1ca40*/  @P0 IADD3.X R2, RZ, R2, RZ, P1, !PT ;  /* 0x00000002ff020210 */ /* 0x002fe40000ffe4ff */
[----:B------:R-:W-:Y:S02]  /*1ca50*/  ISETP.GE.AND P1, PT, R6, 0x11, PT ;  /* 0x000000110600780c */ /* 0x000fe40003f26270 */
        /* <DEDUP_REMOVED lines=8> */
[----:B------:R-:W-:-:S03]  /*1cae0*/  @P1 LEA R8, R5, R22, 0x1 ;  /* 0x0000001605081211 */ /* 0x000fc600078e08ff */
        /* <DEDUP_REMOVED lines=25> */
[----:B0-----:R-:W-:-:S04]  /*1cc80*/  @P1 LEA R3, P0, R9, R3, 0x1 ;  /* 0x0000000309031211 */ /* 0x001fc800078008ff */
[----:B-1----:R-:W-:-:S04]  /*1cc90*/  @P1 IADD3.X R2, RZ, R2, RZ, P0, !PT ;  /* 0x00000002ff021210 */ /* 0x002fc800007fe4ff */
        /* <DEDUP_REMOVED lines=20> */
.L_x_860:
        /* <DEDUP_REMOVED lines=12> */
.L_x_735:
[----:B------:R-:W-:Y:S02]  /*1cea0*/  PLOP3.LUT P1, PT, P1, P0, PT, 0xa2, 0x0 ;  /* 0x000000000000781c */ /* 0x000fe40000f21472 */
[----:B------:R-:W-:-:S08]  /*1ceb0*/  @P0 R2UR P1, UR4, R7 ;  /* 0x00000000070402ca */ /* 0x000fd00000020000 */
[----:B------:R-:W-:-:S05]  /*1cec0*/  @P0 PLOP3.LUT P0, PT, P1, PT, PT, 0x80, 0x0 ;  /* 0x000000000000081c */ /* 0x000fca0000f0f070 */
[----:B------:R-:W-:Y:S01]  /*1ced0*/  @!P1 SYNCS.ARRIVE.TRANS64.RED.A0T1 RZ, [UR4+0x2a830], RZ ;  /* 0x02a830ffffff99a7 */ /* 0x000fe20008200404 */
[----:B------:R-:W-:Y:S07]  /*1cee0*/  @!P1 ARRIVES.LDGSTSBAR.64.TRANSCNT [UR4+0x2a830] ;  /* 0x02a83000ff0099b0 */ /* 0x000fee0008000a84 */
[----:B------:R-:W-:Y:S05]  /*1cef0*/  @P0 BRA.U.ANY `(.L_x_735) ;  /* 0xfffffffd00e80947 */ /* 0x000fea000393ffff */
[----:B------:R-:W-:Y:S01]  /*1cf00*/  NOP ;  /* 0x0000000000007918 */ /* 0x000fe20000000000 */
[----:B------:R-:W2:Y:S02]  /*1cf10*/  LDL R0, [R1+0x30] ;  /* 0x0000300001007983 */ /* 0x000ea40000100800 */
[----:B--2---:R-:W-:-:S13]  /*1cf20*/  ISETP.NE.AND P2, PT, R0, 0x3, PT ;  /* 0x000000030000780c */ /* 0x004fda0003f45270 */
[----:B------:R-:W-:Y:S05]  /*1cf30*/  @!P2 BRA `(.L_x_736) ;  /* 0x000000000004a947 */ /* 0x000fea0003800000 */
[----:B------:R-:W-:Y:S01]  /*1cf40*/  BPT.TRAP 0x1 ;  /* 0x000000040000795c */ /* 0x000fe20000300000 */
.L_x_736:
[----:B-1----:R1:W5:Y:S01]  /*1cf50*/  LDL.LU R3, [R1+0x10] ;  /* 0x0000100001037983 */ /* 0x0023620000300800 */
[----:B------:R1:W-:Y:S02]  /*1cf60*/  SYNCS.ARRIVE.TRANS64.A1T0 RZ, [R7+URZ+0x2a830], RZ ;  /* 0x02a830ff07ff79a7 */ /* 0x0003e4000810003f */
[----:B------:R-:W-:Y:S05]  /*1cf70*/  WARPSYNC.ALL ;  /* 0x0000000000007948 */ /* 0x000fea0003800000 */
[----:B------:R-:W-:Y:S01]  /*1cf80*/  ULDC.64 UR6, c[0x0][0xa00] ;  /* 0x0002800000067ab9 */ /* 0x000fe20000000a00 */
[----:B------:R-:W-:Y:S01]  /*1cf90*/  ULDC.64 UR4, c[0x0][0x298] ;  /* 0x0000a60000047ab9 */ /* 0x000fe20000000a00 */
[----:B------:R-:W-:Y:S01]  /*1cfa0*/  BAR.SYNC.DEFER_BLOCKING 0x8, 0x180 ;  /* 0x0206000000007b1d */ /* 0x000fe20000010000 */
[----:B------:R-:W-:Y:S01]  /*1cfb0*/  ISETP.NE.U32.AND P0, PT, RZ, UR6, PT ;  /* 0x00000006ff007c0c */ /* 0x000fe2000bf05070 */
[----:B0-----:R-:W-:Y:S01]  /*1cfc0*/  IMAD.WIDE.U32 R4, R34, UR4, RZ ;  /* 0x0000000422047c25 */ /* 0x001fe2000f8e00ff */
[----:B------:R-:W-:-:S02]  /*1cfd0*/  IADD3 R2, R22, 0xc400, RZ ;  /* 0x0000c40016027810 */ /* 0x000fc40007ffe0ff */
[----:B------:R-:W-:Y:S01]  /*1cfe0*/  ISETP.NE.AND.EX P0, PT, RZ, UR7, PT, P0 ;  /* 0x00000007ff007c0c */ /* 0x000fe2000bf05300 */
[----:B------:R-:W-:Y:S01]  /*1cff0*/  BSSY B6, `(.L_x_737) ;  /* 0x000001b000067945 */ /* 0x000fe20003800000 */
[----:B------:R-:W-:Y:S02]  /*1d000*/  SHF.R.S32.HI R0, RZ, 0x1f, R34 ;  /* 0x0000001fff007819 */ /* 0x000fe40000011422 */
[----:B------:R-:W-:-:S03]  /*1d010*/  SEL R31, R31, RZ, !P0 ;  /* 0x000000ff1f1f7207 */ /* 0x000fc60004000000 */
[----:B------:R-:W-:-:S04]  /*1d020*/  IMAD R0, R0, UR4, RZ ;  /* 0x0000000400007c24 */ /* 0x000fc8000f8e02ff */
[----:B------:R-:W-:-:S04]  /*1d030*/  IMAD R0, R34, UR5, R0 ;  /* 0x0000000522007c24 */ /* 0x000fc8000f8e0200 */
[----:B------:R-:W-:Y:S01]  /*1d040*/  IMAD.IADD R34, R5, 0x1, R0 ;  /* 0x0000000105227824 */ /* 0x000fe200078e0200 */
[----:B-----5:R-:W-:Y:S02]  /*1d050*/  SEL R3, R3, RZ, !P0 ;  /* 0x000000ff03037207 */ /* 0x020fe40004000000 */
[----:B------:R-:W-:-:S03]  /*1d060*/  LOP3.LUT P0, RZ, R2, 0x3ff, RZ, 0xc0, !PT ;  /* 0x000003ff02ff7812 */ /* 0x000fc6000780c0ff */
[----:B------:R0:W-:Y:S04]  /*1d070*/  STL [R1+0x24], R3 ;  /* 0x0000240301007387 */ /* 0x0001e80000100800 */
[----:B------:R0:W-:Y:S06]  /*1d080*/  STL.64 [R1+0x10], R4 ;  /* 0x0000100401007387 */ /* 0x0001ec0000100a00 */
[----:B------:R-:W-:Y:S05]  /*1d090*/  @!P0 BRA `(.L_x_738) ;  /* 0x0000000000408947 */ /* 0x000fea0003800000 */
[----:B------:R-:W-:Y:S01]  /*1d0a0*/  MOV R2, 0x0 ;  /* 0x0000000000027802 */ /* 0x000fe20000000f00 */
[----:B------:R-:W-:Y:S01]  /*1d0b0*/  ULDC.64 UR4, c[0x4][0xf0] ;  /* 0x01003c0000047ab9 */ /* 0x000fe20000000a00 */
[----:B------:R-:W-:Y:S01]  /*1d0c0*/  ULDC.64 UR6, c[0x4][0xf8] ;  /* 0x01003e0000067ab9 */ /* 0x000fe20000000a00 */
[----:B------:R-:W-:Y:S01]  /*1d0d0*/  ULDC.64 UR8, c[0x4][0x88] ;  /* 0x0100220000087ab9 */ /* 0x000fe20000000a00 */
[----:B0-----:R-:W-:Y:S01]  /*1d0e0*/  IMAD.U32 R4, RZ, RZ, UR4 ;  /* 0x00000004ff047e24 */ /* 0x001fe2000f8e00ff */
[----:B------:R-:W-:Y:S01]  /*1d0f0*/  MOV R5, UR5 ;  /* 0x0000000500057c02 */ /* 0x000fe20008000f00 */
[----:B------:R-:W0:Y:S01]  /*1d100*/  LDC.64 R2, c[0x4][R2] ;  /* 0x0100000002027b82 */ /* 0x000e220000000a00 */
[----:B------:R-:W-:Y:S01]  /*1d110*/  IMAD.U32 R6, RZ, RZ, UR6 ;  /* 0x00000006ff067e24 */ /* 0x000fe2000f8e00ff */
[----:B------:R-:W-:Y:S01]  /*1d120*/  MOV R10, UR8 ;  /* 0x00000008000a7c02 */ /* 0x000fe20008000f00 */
[----:B-1----:R-:W-:Y:S01]  /*1d130*/  IMAD.U32 R7, RZ, RZ, UR7 ;  /* 0x00000007ff077e24 */ /* 0x002fe2000f8e00ff */
[----:B------:R-:W-:Y:S01]  /*1d140*/  MOV R12, 0x1 ;  /* 0x00000001000c7802 */ /* 0x000fe20000000f00 */
[----:B------:R-:W-:-:S02]  /*1d150*/  IMAD.U32 R11, RZ, RZ, UR9 ;  /* 0x00000009ff0b7e24 */ /* 0x000fc4000f8e00ff */
[----:B------:R-:W-:Y:S02]  /*1d160*/  IMAD.MOV.U32 R8, RZ, RZ, 0x70 ;  /* 0x00000070ff087424 */ /* 0x000fe400078e00ff */
[----:B------:R-:W-:-:S07]  /*1d170*/  IMAD.MOV.U32 R13, RZ, RZ, RZ ;  /* 0x000000ffff0d7224 */ /* 0x000fce00078e00ff */
[----:B------:R-:W-:-:S07]  /*1d180*/  LEPC R20, `(.L_x_738) ;  /* 0x000000001014794e */ /* 0x000fce0000000000 */
[----:B0-----:R-:W-:Y:S05]  /*1d190*/  CALL.ABS.NOINC R2 ;  /* 0x0000000002007343 */ /* 0x001fea0003c00000 */
.L_x_738:
[----:B------:R-:W-:Y:S05]  /*1d1a0*/  BSYNC B6 ;  /* 0x0000000000067941 */ /* 0x000fea0003800000 */
.L_x_737:
[----:B------:R-:W2:Y:S01]  /*1d1b0*/  LDL.LU R20, [R1+0x24] ;  /* 0x0000240001147983 */ /* 0x000ea20000300800 */
[----:B------:R-:W-:Y:S01]  /*1d1c0*/  ULDC.64 UR4, c[0x0][0x2d8] ;  /* 0x0000b60000047ab9 */ /* 0x000fe20000000a00 */
[----:B------:R-:W3:Y:S02]  /*1d1d0*/  LDC R8, c[0x0][0x448] ;  /* 0x00011200ff087b82 */ /* 0x000ee40000000800 */
[----:B0-----:R-:W4:Y:S01]  /*1d1e0*/  LDL.LU.64 R2, [R1+0x10] ;  /* 0x0000100001027983 */ /* 0x001f220000300a00 */
[----:B------:R-:W-:-:S03]  /*1d1f0*/  IMAD.SHL.U32 R4, R17, 0x80, RZ ;  /* 0x0000008011047824 */ /* 0x000fc600078e00ff */
[----:B------:R0:W5:Y:S01]  /*1d200*/  LDL R17, [R1+0x1c] ;  /* 0x00001c0001117983 */ /* 0x0001620000100800 */
[----:B---3--:R-:W-:-:S13]  /*1d210*/  ISETP.NE.AND P0, PT, R8, 0x1, PT ;  /* 0x000000010800780c */ /* 0x008fda0003f05270 */
[----:B------:R-:W1:Y:S01]  /*1d220*/  @P0 LDC R5, c[0x0][0x44c] ;  /* 0x00011300ff050b82 */ /* 0x000e620000000800 */
[----:B------:R-:W3:Y:S02]  /*1d230*/  S2R R9, SR_TID.X ;  /* 0x0000000000097919 */ /* 0x000ee40000002100 */
[----:B---3--:R-:W-:-:S05]  /*1d240*/  IMAD.SHL.U32 R9, R9, 0x8, RZ ;  /* 0x0000000809097824 */ /* 0x008fca00078e00ff */
[----:B------:R-:W-:Y:S01]  /*1d250*/  LOP3.LUT R9, R9, 0x38, RZ, 0xc0, !PT ;  /* 0x0000003809097812 */ /* 0x000fe200078ec0ff */
[----:B----4-:R-:W-:Y:S02]  /*1d260*/  IMAD.MOV.U32 R3, RZ, RZ, R34 ;  /* 0x000000ffff037224 */ /* 0x010fe400078e0022 */
[----:B------:R-:W-:-:S04]  /*1d270*/  IMAD.WIDE.U32 R2, R18, UR4, R2 ;  /* 0x0000000412027c25 */ /* 0x000fc8000f8e0002 */
[----:B------:R-:W-:Y:S01]  /*1d280*/  IMAD R3, R18, UR5, R3 ;  /* 0x0000000512037c24 */ /* 0x000fe2000f8e0203 */
[----:B------:R-:W-:Y:S02]  /*1d290*/  ULDC.64 UR4, c[0x0][0x2e0] ;  /* 0x0000b80000047ab9 */ /* 0x000fe40000000a00 */
[----:B--2---:R-:W-:Y:S02]  /*1d2a0*/  IMAD R0, R20, UR4, RZ ;  /* 0x0000000414007c24 */ /* 0x004fe4000f8e02ff */
[----:B------:R-:W2:Y:S01]  /*1d2b0*/  S2R R20, SR_TID.X ;  /* 0x0000000000147919 */ /* 0x000ea20000002100 */
[----:B------:R-:W-:-:S04]  /*1d2c0*/  IMAD.WIDE.U32 R2, R31, UR4, R2 ;  /* 0x000000041f027c25 */ /* 0x000fc8000f8e0002 */
[----:B------:R-:W-:Y:S01]  /*1d2d0*/  IMAD R0, R31, UR5, R0 ;  /* 0x000000051f007c24 */ /* 0x000fe2000f8e0200 */
[----:B------:R-:W-:-:S04]  /*1d2e0*/  ULDC.64 UR4, c[0x0][0x2d0] ;  /* 0x0000b40000047ab9 */ /* 0x000fc80000000a00 */
[----:B------:R-:W-:Y:S02]  /*1d2f0*/  IADD3 R3, R3, R0, RZ ;  /* 0x0000000003037210 */ /* 0x000fe40007ffe0ff */
[----:B------:R-:W3:Y:S01]  /*1d300*/  @P0 LDC R0, c[0x0][0x450] ;  /* 0x00011400ff000b82 */ /* 0x000ee20000000800 */
[----:B--2---:R-:W-:-:S04]  /*1d310*/  LOP3.LUT R20, R20, 0x7f, RZ, 0xc0, !PT ;  /* 0x0000007f14147812 */ /* 0x004fc800078ec0ff */
[----:B------:R-:W-:Y:S02]  /*1d320*/  SHF.R.U32.HI R21, RZ, 0x3, R20 ;  /* 0x00000003ff157819 */ /* 0x000fe40000011614 */
[----:B------:R-:W2:Y:S02]  /*1d330*/  S2R R20, SR_TID.X ;  /* 0x0000000000147919 */ /* 0x000ea40000002100 */
[----:B--2---:R-:W-:-:S05]  /*1d340*/  IMAD.SHL.U32 R20, R20, 0x10, RZ ;  /* 0x0000001014147824 */ /* 0x004fca00078e00ff */
[----:B------:R-:W-:-:S04]  /*1d350*/  LOP3.LUT R20, R21, 0x70, R20, 0xf8, !PT ;  /* 0x0000007015147812 */ /* 0x000fc800078ef814 */
[----:B------:R-:W-:Y:S01]  /*1d360*/  LOP3.LUT R6, R20, R4, RZ, 0xfc, !PT ;  /* 0x0000000414067212 */ /* 0x000fe200078efcff */
[----:B------:R-:W2:Y:S04]  /*1d370*/  S2R R21, SR_TID.X ;  /* 0x0000000000157919 */ /* 0x000ea80000002100 */
[----:B-1----:R-:W-:Y:S01]  /*1d380*/  @P0 IMAD.HI.U32 R7, R6, R5, RZ ;  /* 0x0000000506070227 */ /* 0x002fe200078e00ff */
[----:B------:R-:W-:-:S04]  /*1d390*/  MOV R5, R6 ;  /* 0x0000000600057202 */ /* 0x000fc80000000f00 */
[----:B---3--:R-:W-:Y:S01]  /*1d3a0*/  @P0 SHF.R.U32.HI R5, RZ, R0, R7 ;  /* 0x00000000ff050219 */ /* 0x008fe20000011607 */
[----:B------:R-:W1:Y:S04]  /*1d3b0*/  S2R R20, SR_TID.X ;  /* 0x0000000000147919 */ /* 0x000e680000002100 */
        /* <DEDUP_REMOVED lines=10> */
[----:B--2---:R-:W-:Y:S02]  /*1d460*/  IMAD.SHL.U32 R21, R21, 0x8, RZ ;  /* 0x0000000815157824 */ /* 0x004fe400078e00ff */
[----:B------:R-:W-:-:S04]  /*1d470*/  IMAD.WIDE.U32 R2, R0, UR4, R2 ;  /* 0x0000000400027c25 */ /* 0x000fc8000f8e0002 */
[----:B------:R-:W-:Y:S01]  /*1d480*/  IMAD R5, R0, UR5, R5 ;  /* 0x0000000500057c24 */ /* 0x000fe2000f8e0205 */
[----:B------:R-:W-:Y:S01]  /*1d490*/  ULDC.64 UR4, c[0x0][0x280] ;  /* 0x0000a00000047ab9 */ /* 0x000fe20000000a00 */
[----:B------:R-:W-:Y:S02]  /*1d4a0*/  LOP3.LUT R21, R21, 0x38, RZ, 0xc0, !PT ;  /* 0x0000003815157812 */ /* 0x000fe400078ec0ff */
[----:B------:R-:W-:Y:S01]  /*1d4b0*/  LEA R0, P0, R2, UR4, 0x1 ;  /* 0x0000000402007c11 */ /* 0x000fe2000f8008ff */
[----:B------:R-:W-:Y:S01]  /*1d4c0*/  ULDC UR4, c[0x0][0x2b8] ;  /* 0x0000ae0000047ab9 */ /* 0x000fe20000000800 */
[----:B------:R-:W-:Y:S02]  /*1d4d0*/  IADD3 R5, R3, R5, RZ ;  /* 0x0000000503057210 */ /* 0x000fe40007ffe0ff */
[C---:B------:R-:W-:Y:S02]  /*1d4e0*/  LOP3.LUT R10, R21.reuse, 0x40, RZ, 0xfc, !PT ;  /* 0x00000040150a7812 */ /* 0x040fe400078efcff */
[----:B------:R-:W-:-:S02]  /*1d4f0*/  LOP3.LUT R11, R21, 0x80, RZ, 0xfc, !PT ;  /* 0x00000080150b7812 */ /* 0x000fc400078efcff */
[----:B------:R-:W-:Y:S01]  /*1d500*/  LEA.HI.X R5, R2, UR5, R5, 0x1, P0 ;  /* 0x0000000502057c11 */ /* 0x000fe200080f0c05 */
[----:B------:R-:W-:Y:S01]  /*1d510*/  UMOV UR5, 0xffffffff ;  /* 0xffffffff00057882 */ /* 0x000fe20000000000 */
[----:B-1----:R-:W-:Y:S02]  /*1d520*/  LOP3.LUT R20, R20, 0x7f, RZ, 0xc0, !PT ;  /* 0x0000007f14147812 */ /* 0x002fe400078ec0ff */
[----:B------:R-:W-:Y:S02]  /*1d530*/  ISETP.GE.AND P3, PT, R9, UR4, PT ;  /* 0x0000000409007c0c */ /* 0x000fe4000bf66270 */
[----:B------:R-:W-:Y:S02]  /*1d540*/  ISETP.GE.AND P2, PT, R10, UR4, PT ;  /* 0x000000040a007c0c */ /* 0x000fe4000bf46270 */
[----:B------:R-:W-:Y:S02]  /*1d550*/  ISETP.GE.AND P0, PT, R11, UR4, PT ;  /* 0x000000040b007c0c */ /* 0x000fe4000bf06270 */
[----:B------:R-:W-:Y:S01]  /*1d560*/  SHF.R.U32.HI R10, RZ, 0x3, R20 ;  /* 0x00000003ff0a7819 */ /* 0x000fe20000011614 */
[----:B0-----:R-:W-:Y:S10]  /*1d570*/  BRA.DIV UR5, `(.L_x_739) ;  /* 0x0000004a05287947 */ /* 0x001ff4000b800000 */
[----:B------:R-:W0:Y:S01]  /*1d580*/  SHFL.IDX PT, R3, R0, RZ, 0x181f ;  /* 0x00181fff00037589 */ /* 0x000e2200000e0000 */
[----:B-----5:R-:W-:Y:S01]  /*1d590*/  IMAD R6, R17, R8, RZ ;  /* 0x0000000811067224 */ /* 0x020fe200078e02ff */
[----:B------:R-:W-:Y:S02]  /*1d5a0*/  IADD3 R4, R10, R4, RZ ;  /* 0x000000040a047210 */ /* 0x000fe40007ffe0ff */
[----:B------:R-:W1:Y:S02]  /*1d5b0*/  SHFL.IDX PT, R2, R5, RZ, 0x181f ;  /* 0x00181fff05027589 */ /* 0x000e6400000e0000 */
[----:B------:R-:W-:Y:S02]  /*1d5c0*/  ISETP.GE.AND P1, PT, R4, R6, PT ;  /* 0x000000060400720c */ /* 0x000fe40003f26270 */
[----:B------:R-:W-:Y:S11]  /*1d5d0*/  SHFL.IDX PT, R14, R0, 0x7, 0x181f ;  /* 0x00f81f00000e7f89 */ /* 0x000ff600000e0000 */
[----:B0-----:R-:W-:-:S05]  /*1d5e0*/  @!P1 LEA R7, P4, R9, R3, 0x1 ;  /* 0x0000000309079211 */ /* 0x001fca00078808ff */
[----:B-1----:R-:W-:Y:S02]  /*1d5f0*/  @!P1 IMAD.X R3, RZ, RZ, R2, P4 ;  /* 0x000000ffff039224 */ /* 0x002fe400020e0602 */
[----:B------:R-:W-:Y:S01]  /*1d600*/  @!P1 IMAD.MOV.U32 R2, RZ, RZ, R7 ;  /* 0x000000ffff029224 */ /* 0x000fe200078e0007 */
[----:B------:R-:W-:-:S04]  /*1d610*/  IADD3 R7, R4, 0x10, RZ ;  /* 0x0000001004077810 */ /* 0x000fc80007ffe0ff */
[----:B------:R-:W-:Y:S04]  /*1d620*/  @!P1 LDGSTS.E.BYPASS.LTC128B.128 [R35+0xc400], desc[UR56][R2.64], !P3 ;  /* 0x0c40000002239fae */ /* 0x000fe8000d901d78 */
[----:B------:R-:W-:Y:S04]  /*1d630*/  @!P1 LDGSTS.E.BYPASS.LTC128B.128 [R35+0x10400], desc[UR56][R2.64+0x80], !P2 ;  /* 0x1040008002239fae */ /* 0x000fe8000d101d78 */
[----:B------:R0:W-:Y:S01]  /*1d640*/  @!P1 LDGSTS.E.BYPASS.LTC128B.128 [R35+0x14400], desc[UR56][R2.64+0x100], !P0 ;  /* 0x1440010002239fae */ /* 0x0001e2000c101d78 */
[----:B------:R-:W-:-:S03]  /*1d650*/  ISETP.GE.AND P1, PT, R7, R6, PT ;  /* 0x000000060700720c */ /* 0x000fc60003f26270 */
[----:B0-----:R-:W0:Y:S04]  /*1d660*/  SHFL.IDX PT, R3, R0, 0x1, 0x181f ;  /* 0x00381f0000037f89 */ /* 0x001e2800000e0000 */
[----:B------:R-:W1:Y:S06]  /*1d670*/  SHFL.IDX PT, R2, R5, 0x1, 0x181f ;  /* 0x00381f0005027f89 */ /* 0x000e6c00000e0000 */
[----:B0-----:R-:W-:-:S05]  /*1d680*/  @!P1 LEA R7, P4, R9, R3, 0x1 ;  /* 0x0000000309079211 */ /* 0x001fca00078808ff */
[----:B-1----:R-:W-:Y:S02]  /*1d690*/  @!P1 IMAD.X R8, RZ, RZ, R2, P4 ;  /* 0x000000ffff089224 */ /* 0x002fe400020e0602 */
[----:B------:R-:W-:Y:S02]  /*1d6a0*/  @!P1 IMAD.MOV.U32 R2, RZ, RZ, R7 ;  /* 0x000000ffff029224 */ /* 0x000fe400078e0007 */
[----:B------:R-:W-:Y:S01]  /*1d6b0*/  VIADD R7, R4, 0x20 ;  /* 0x0000002004077836 */ /* 0x000fe20000000000 */
[----:B------:R-:W-:-:S05]  /*1d6c0*/  @!P1 MOV R3, R8 ;  /* 0x0000000800039202 */ /* 0x000fca0000000f00 */
[----:B------:R-:W-:Y:S04]  /*1d6d0*/  @!P1 LDGSTS.E.BYPASS.LTC128B.128 [R35+0xcc00], desc[UR56][R2.64], !P3 ;  /* 0x0cc0000002239fae */ /* 0x000fe8000d901d78 */
[----:B------:R-:W-:Y:S04]  /*1d6e0*/  @!P1 LDGSTS.E.BYPASS.LTC128B.128 [R35+0x10c00], desc[UR56][R2.64+0x80], !P2 ;  /* 0x10c0008002239fae */ /* 0x000fe8000d101d78 */
[----:B------:R0:W-:Y:S01]  /*1d6f0*/  @!P1 LDGSTS.E.BYPASS.LTC128B.128 [R35+0x14c00], desc[UR56][R2.64+0x100], !P0 ;  /* 0x14c0010002239fae */ /* 0x0001e2000c101d78 */
[----:B------:R-:W-:-:S03]  /*1d700*/  ISETP.GE.AND P1, PT, R7, R6, PT ;  /* 0x000000060700720c */ /* 0x000fc60003f26270 */
[----:B0-----:R-:W0:Y:S04]  /*1d710*/  SHFL.IDX PT, R3, R0, 0x2, 0x181f ;  /* 0x00581f0000037f89 */ /* 0x001e2800000e0000 */
[----:B------:R-:W1:Y:S06]  /*1d720*/  SHFL.IDX PT, R2, R5, 0x2, 0x181f ;  /* 0x00581f0005027f89 */ /* 0x000e6c00000e0000 */
[----:B0-----:R-:W-:-:S05]  /*1d730*/  @!P1 LEA R7, P4, R9, R3, 0x1 ;  /* 0x0000000309079211 */ /* 0x001fca00078808ff */
[----:B-1----:R-:W-:Y:S01]  /*1d740*/  @!P1 IMAD.X R8, RZ, RZ, R2, P4 ;  /* 0x000000ffff089224 */ /* 0x002fe200020e0602 */
[----:B------:R-:W-:Y:S01]  /*1d750*/  @!P1 MOV R2, R7 ;  /* 0x0000000700029202 */ /* 0x000fe20000000f00 */
[----:B------:R-:W-:Y:S02]  /*1d760*/  VIADD R7, R4, 0x30 ;  /* 0x0000003004077836 */ /* 0x000fe40000000000 */
[----:B------:R-:W-:-:S05]  /*1d770*/  @!P1 IMAD.MOV.U32 R3, RZ, RZ, R8 ;  /* 0x000000ffff039224 */ /* 0x000fca00078e0008 */
[----:B------:R-:W-:Y:S04]  /*1d780*/  @!P1 LDGSTS.E.BYPASS.LTC128B.128 [R35+0xd400], desc[UR56][R2.64], !P3 ;  /* 0x0d40000002239fae */ /* 0x000fe8000d901d78 */
[----:B------:R-:W-:Y:S04]  /*1d790*/  @!P1 LDGSTS.E.BYPASS.LTC128B.128 [R35+0x11400], desc[UR56][R2.64+0x80], !P2 ;  /* 0x1140008002239fae */ /* 0x000fe8000d101d78 */
[----:B------:R0:W-:Y:S01]  /*1d7a0*/  @!P1 LDGSTS.E.BYPASS.LTC128B.128 [R35+0x15400], desc[UR56][R2.64+0x100], !P0 ;  /* 0x1540010002239fae */ /* 0x0001e2000c101d78 */
[----:B------:R-:W-:-:S03]  /*1d7b0*/  ISETP.GE.AND P1, PT, R7, R6, PT ;  /* 0x000000060700720c */ /* 0x000fc60003f26270 */
[----:B0-----:R-:W0:Y:S04]  /*1d7c0*/  SHFL.IDX PT, R3, R0, 0x3, 0x181f ;  /* 0x00781f0000037f89 */ /* 0x001e2800000e0000 */
[----:B------:R-:W1:Y:S06]  /*1d7d0*/  SHFL.IDX PT, R2, R5, 0x3, 0x181f ;  /* 0x00781f0005027f89 */ /* 0x000e6c00000e0000 */
[----:B0-----:R-:W-:-:S04]  /*1d7e0*/  @!P1 LEA R7, P4, R9, R3, 0x1 ;  /* 0x0000000309079211 */ /* 0x001fc800078808ff */
[----:B-1----:R-:W-:Y:S01]  /*1d7f0*/  @!P1 IADD3.X R8, RZ, R2, RZ, P4, !PT ;  /* 0x00000002ff089210 */ /* 0x002fe200027fe4ff */
[----:B------:R-:W-:Y:S01]  /*1d800*/  @!P1 IMAD.MOV.U32 R2, RZ, RZ, R7 ;  /* 0x000000ffff029224 */ /* 0x000fe200078e0007 */
[----:B------:R-:W-:-:S03]  /*1d810*/  IADD3 R7, R4, 0x40, RZ ;  /* 0x0000004004077810 */ /* 0x000fc60007ffe0ff */
[----:B------:R-:W-:-:S05]  /*1d820*/  @!P1 IMAD.MOV.U32 R3, RZ, RZ, R8 ;  /* 0x000000ffff039224 */ /* 0x000fca00078e0008 */
        /* <DEDUP_REMOVED lines=27> */
[----:B------:R-:W1:Y:S04]  /*1d9e0*/  SHFL.IDX PT, R2, R5, 0x6, 0x181f ;  /* 0x00d81f0005027f89 */ /* 0x000e6800000e0000 */
[----:B------:R-:W2:Y:S02]  /*1d9f0*/  SHFL.IDX PT, R5, R5, 0x7, 0x181f ;  /* 0x00f81f0005057f89 */ /* 0x000ea400000e0000 */
[----:B0-----:R-:W-:-:S04]  /*1da00*/  @!P1 LEA R7, P4, R9, R3, 0x1 ;  /* 0x0000000309079211 */ /* 0x001fc800078808ff */
[----:B-1----:R-:W-:Y:S01]  /*1da10*/  @!P1 IADD3.X R8, RZ, R2, RZ, P4, !PT ;  /* 0x00000002ff089210 */ /* 0x002fe200027fe4ff */
[----:B------:R-:W-:-:S04]  /*1da20*/  @!P1 IMAD.MOV.U32 R2, RZ, RZ, R7 ;  /* 0x000000ffff029224 */ /* 0x000fc800078e0007 */
[----:B------:R-:W-:-:S05]  /*1da30*/  @!P1 IMAD.MOV.U32 R3, RZ, RZ, R8 ;  /* 0x000000ffff039224 */ /* 0x000fca00078e0008 */
[----:B------:R0:W-:Y:S04]  /*1da40*/  @!P1 LDGSTS.E.BYPASS.LTC128B.128 [R35+0xf400], desc[UR56][R2.64], !P3 ;  /* 0x0f40000002239fae */ /* 0x0001e8000d901d78 */
[----:B------:R0:W-:Y:S04]  /*1da50*/  @!P1 LDGSTS.E.BYPASS.LTC128B.128 [R35+0x13400], desc[UR56][R2.64+0x80], !P2 ;  /* 0x1340008002239fae */ /* 0x0001e8000d101d78 */
[----:B--2---:R0:W-:Y:S02]  /*1da60*/  @!P1 LDGSTS.E.BYPASS.LTC128B.128 [R35+0x17400], desc[UR56][R2.64+0x100], !P0 ;  /* 0x1740010002239fae */ /* 0x0041e4000c101d78 */
.L_x_877:
[----:B0-----:R-:W-:Y:S01]  /*1da70*/  IADD3 R3, R4, 0x70, RZ ;  /* 0x0000007004037810 */ /* 0x001fe20007ffe0ff */
[----:B------:R-:W-:Y:S03]  /*1da80*/  BSSY B0, `(.L_x_740) ;  /* 0x000000b000007945 */ /* 0x000fe60003800000 */
[----:B------:R-:W-:-:S13]  /*1da90*/  ISETP.GE.AND P1, PT, R3, R6, PT ;  /* 0x000000060300720c */ /* 0x000fda0003f26270 */
[----:B------:R-:W-:Y:S05]  /*1daa0*/  @P1 BRA `(.L_x_741) ;  /* 0x0000000000201947 */ /* 0x000fea0003800000 */
[----:B------:R-:W-:-:S05]  /*1dab0*/  LEA R2, P1, R9, R14, 0x1 ;  /* 0x0000000e09027211 */ /* 0x000fca00078208ff */
[----:B------:R-:W-:-:S05]  /*1dac0*/  IMAD.X R3, RZ, RZ, R5, P1 ;  /* 0x000000ffff037224 */ /* 0x000fca00008e0605 */
[----:B------:R-:W-:Y:S01]  /*1dad0*/  @!PT LDS RZ, [RZ] ;  /* 0x00000000fffff984 */ /* 0x000fe20000000800 */
[----:B------:R-:W-:Y:S01]  /*1dae0*/  @!PT LDS RZ, [RZ] ;  /* 0x00000000fffff984 */ /* 0x000fe20000000800 */
[----:B------:R-:W-:Y:S01]  /*1daf0*/  @!PT LDS RZ, [RZ] ;  /* 0x00000000fffff984 */ /* 0x000fe20000000800 */
[----:B------:R0:W-:Y:S04]  /*1db00*/  LDGSTS.E.BYPASS.LTC128B.128 [R35+0xfc00], desc[UR56][R2.64], !P3 ;  /* 0x0fc0000002237fae */ /* 0x0001e8000d901d78 */
[----:B------:R0:W-:Y:S04]  /*1db10*/  LDGSTS.E.BYPASS.LTC128B.128 [R35+0x13c00], desc[UR56][R2.64+0x80], !P2 ;  /* 0x13c0008002237fae */ /* 0x0001e8000d101d78 */
[----:B------:R0:W-:Y:S02]  /*1db20*/  LDGSTS.E.BYPASS.LTC128B.128 [R35+0x17c00], desc[UR56][R2.64+0x100], !P0 ;  /* 0x17c0010002237fae */ /* 0x0001e4000c101d78 */
.L_x_741:
[----:B------:R-:W-:Y:S05]  /*1db30*/  BSYNC B0 ;  /* 0x0000000000007941 */ /* 0x000fea0003800000 */
.L_x_740:
[----:B------:R-:W-:Y:S01]  /*1db40*/  NOP ;  /* 0x0000000000007918 */ /* 0x000fe20000000000 */
[----:B------:R-:W-:-:S13]  /*1db50*/  PLOP3.LUT P0, PT, PT, PT, PT, 0x80, 0x0 ;  /* 0x000000000000781c */ /* 0x000fda0003f0f070 */
.L_x_742:
[----:B------:R-:W-:Y:S02]  /*1db60*/  PLOP3.LUT P1, PT, P1, P0, PT, 0xa2, 0x0 ;  /* 0x000000000000781c */ /* 0x000fe40000f21472 */
[----:B------:R-:W-:-:S08]  /*1db70*/  @P0 R2UR P1, UR4, R22 ;  /* 0x00000000160402ca */ /* 0x000fd00000020000 */
[----:B------:R-:W-:-:S05]  /*1db80*/  @P0 PLOP3.LUT P0, PT, P1, PT, PT, 0x80, 0x0 ;  /* 0x000000000000081c */ /* 0x000fca0000f0f070 */
[----:B------:R-:W-:Y:S01]  /*1db90*/  @!P1 SYNCS.ARRIVE.TRANS64.RED.A0T1 RZ, [UR4+0x2a800], RZ ;  /* 0x02a800ffffff99a7 */ /* 0x000fe20008200404 */
[----:B------:R-:W-:Y:S07]  /*1dba0*/  @!P1 ARRIVES.LDGSTSBAR.64.TRANSCNT [UR4+0x2a800] ;  /* 0x02a80000ff0099b0 */ /* 0x000fee0008000a84 */
[----:B------:R-:W-:Y:S05]  /*1dbb0*/  @P0 BRA.U.ANY `(.L_x_742) ;  /* 0xfffffffd00e80947 */ /* 0x000fea000393ffff */
[----:B0-----:R-:W2:Y:S02]  /*1dbc0*/  LDL.LU R2, [R1+0x20] ;  /* 0x0000200001027983 */ /* 0x001ea40000300800 */
[----:B--2---:R-:W-:-:S05]  /*1dbd0*/  VIADD R2, R2, 0x1 ;  /* 0x0000000102027836 */ /* 0x004fca0000000000 */
[----:B------:R0:W-:Y:S01]  /*1dbe0*/  STL [R1+0x20], R2 ;  /* 0x0000200201007387 */ /* 0x0001e20000100800 */
[----:B------:R-:W-:-:S04]  /*1dbf0*/  LEA.HI R0, R2, R2, RZ, 0x1 ;  /* 0x0000000202007211 */ /* 0x000fc800078f08ff */
[----:B------:R-:W-:-:S04]  /*1dc00*/  LOP3.LUT R0, R0, 0xfffffffe, RZ, 0xc0, !PT ;  /* 0xfffffffe00007812 */ /* 0x000fc800078ec0ff */
[----:B------:R-:W-:-:S04]  /*1dc10*/  IADD3 R0, R2, -R0, RZ ;  /* 0x8000000002007210 */ /* 0x000fc80007ffe0ff */
[----:B------:R-:W-:Y:S01]  /*1dc20*/  SHF.L.U32 R3, R0, 0x1f, RZ ;  /* 0x0000001f00037819 */ /* 0x000fe200000006ff */
[----:B------:R-:W-:Y:S01]  /*1dc30*/  NOP ;  /* 0x0000000000007918 */ /* 0x000fe20000000000 */
[----:B0-----:R-:W2:Y:S01]  /*1dc40*/  LDL.LU R2, [R1+0x18] ;  /* 0x0000180001027983 */ /* 0x001ea20000300800 */
[----:B------:R0:W-:Y:S01]  /*1dc50*/  SYNCS.ARRIVE.TRANS64.A1T0 RZ, [R22+URZ+0x2a800], RZ ;  /* 0x02a800ff16ff79a7 */ /* 0x0001e2000810003f */
[----:B------:R-:W-:Y:S01]  /*1dc60*/  BSSY B0, `(.L_x_743) ;  /* 0x0000004000007945 */ /* 0x000fe20003800000 */
[----:B------:R-:W1:Y:S01]  /*1dc70*/  SYNCS.PHASECHK.TRANS64.TRYWAIT P0, [R22+URZ+0x2a820], R3 ;  /* 0x02a82003160075a7 */ /* 0x000e62000800017f */
[----:B--2---:R-:W-:Y:S02]  /*1dc80*/  VIADD R0, R2, 0xfffffffe ;  /* 0xfffffffe02007836 */ /* 0x004fe40000000000 */
[----:B01----:R-:W-:Y:S05]  /*1dc90*/  @!P0 BRA `(.L_x_744) ;  /* 0x0000004c00188947 */ /* 0x003fea0003800000 */
.L_x_878:
[----:B------:R-:W-:Y:S05]  /*1dca0*/  BSYNC B0 ;  /* 0x0000000000007941 */ /* 0x000fea0003800000 */
.L_x_743:
[----:B------:R-:W-:Y:S01]  /*1dcb0*/  ISETP.GE.AND P0, PT, R0, R37, PT ;  /* 0x000000250000720c */ /* 0x000fe20003f06270 */
[----:B------:R-:W-:-:S12]  /*1dcc0*/  BSSY B0, `(.L_x_745) ;  /* 0x00000fa000007945 */ /* 0x000fd80003800000 */
[----:B------:R-:W-:Y:S05]  /*1dcd0*/  @!P0 BRA `(.L_x_746) ;  /* 0x0000000c00e08947 */ /* 0x000fea0003800000 */
[----:B------:R-:W-:Y:S01]  /*1dce0*/  IMAD.MOV.U32 R10, RZ, RZ, R27 ;  /* 0x000000ffff0a7224 */ /* 0x000fe200078e001b */
[----:B------:R-:W-:Y:S01]  /*1dcf0*/  MOV R17, R28 ;  /* 0x0000001c00117202 */ /* 0x000fe20000000f00 */
[----:B------:R-:W-:-:S07]  /*1dd00*/  IMAD.MOV.U32 R31, RZ, RZ, R26 ;  /* 0x000000ffff1f7224 */ /* 0x000fce00078e001a */
.L_x_759:
[----:B------:R-:W2:Y:S01]  /*1dd10*/  LDL R2, [R1] ;  /* 0x0000000001027983 */ /* 0x000ea20000100800 */
[----:B------:R-:W1:Y:S03]  /*1dd20*/  LDC R8, c[0x0][0x430] ;  /* 0x00010c00ff087b82 */ /* 0x000e660000000800 */
[----:B------:R-:W3:Y:S04]  /*1dd30*/  LDL R7, [R1+0x4] ;  /* 0x0000040001077983 */ /* 0x000ee80000100800 */
[----:B------:R-:W4:Y:S01]  /*1dd40*/  LDL R6, [R1+0x30] ;  /* 0x0000300001067983 */ /* 0x000f220000100800 */
[----:B0-----:R-:W0:Y:S01]  /*1dd50*/  S2R R3, SR_TID.X ;  /* 0x0000000000037919 */ /* 0x001e220000002100 */
[----:B------:R-:W0:Y:S01]  /*1dd60*/  S2R R9, SR_TID.X ;  /* 0x0000000000097919 */ /* 0x000e220000002100 */
[----:B-1----:R-:W-:-:S13]  /*1dd70*/  ISETP.NE.AND P0, PT, R8, 0x1, PT ;  /* 0x000000010800780c */ /* 0x002fda0003f05270 */
[----:B------:R-:W1:Y:S01]  /*1dd80*/  @P0 LDC R4, c[0x0][0x434] ;  /* 0x00010d00ff040b82 */ /* 0x000e620000000800 */
[----:B0-----:R-:W-:-:S04]  /*1dd90*/  LOP3.LUT R3, R3, 0x7f, RZ, 0xc0, !PT ;  /* 0x0000007f03037812 */ /* 0x001fc800078ec0ff */
[----:B------:R-:W-:Y:S01]  /*1dda0*/  SHF.R.U32.HI R3, RZ, 0x3, R3 ;  /* 0x00000003ff037819 */ /* 0x000fe20000011603 */
[----:B------:R-:W-:-:S05]  /*1ddb0*/  IMAD.SHL.U32 R9, R9, 0x10, RZ ;  /* 0x0000001009097824 */ /* 0x000fca00078e00ff */
[----:B------:R-:W-:Y:S02]  /*1ddc0*/  LOP3.LUT R9, R3, 0x70, R9, 0xf8, !PT ;  /* 0x0000007003097812 */ /* 0x000fe400078ef809 */
[----:B------:R-:W0:Y:S02]  /*1ddd0*/  @P0 LDC R3, c[0x0][0x438] ;  /* 0x00010e00ff030b82 */ /* 0x000e240000000800 */
[----:B------:R-:W-:Y:S01]  /*1dde0*/  ISETP.GT.U32.AND P1, PT, R9, 0x5f, PT ;  /* 0x0000005f0900780c */ /* 0x000fe20003f24070 */
[----:B------:R-:W-:Y:S01]  /*1ddf0*/  VIADD R27, R10, 0x1 ;  /* 0x000000010a1b7836 */ /* 0x000fe20000000000 */
[----:B------:R-:W-:Y:S05]  /*1de00*/  YIELD ;  /* 0x0000000000007946 */ /* 0x000fea0003800000 */
[----:B------:R-:W-:Y:S01]  /*1de10*/  MOV R26, R0 ;  /* 0x00000000001a7202 */ /* 0x000fe20000000f00 */
[----:B--2---:R-:W-:-:S05]  /*1de20*/  IMAD R5, R0, 0x60, R2 ;  /* 0x0000006000057824 */ /* 0x004fca00078e0202 */
[----:B------:R-:W-:-:S05]  /*1de30*/  IADD3 R5, R9, R5, RZ ;  /* 0x0000000509057210 */ /* 0x000fca0007ffe0ff */
[----:B-1----:R-:W-:-:S04]  /*1de40*/  @P0 IMAD.HI.U32 R4, R5, R4, RZ ;  /* 0x0000000405040227 */ /* 0x002fc800078e00ff */
[----:B------:R-:W-:Y:S01]  /*1de50*/  IMAD.MOV.U32 R2, RZ, RZ, R5 ;  /* 0x000000ffff027224 */ /* 0x000fe200078e0005 */
[----:B0-----:R-:W-:-:S05]  /*1de60*/  @P0 SHF.R.U32.HI R2, RZ, R3, R4 ;  /* 0x00000003ff020219 */ /* 0x001fca0000011604 */
[----:B------:R-:W-:-:S04]  /*1de70*/  IMAD.MOV R3, RZ, RZ, -R2 ;  /* 0x000000ffff037224 */ /* 0x000fc800078e0a02 */
[----:B------:R-:W-:Y:S02]  /*1de80*/  IMAD R8, R8, R3, R5 ;  /* 0x0000000308087224 */ /* 0x000fe400078e0205 */
[----:B------:R-:W0:Y:S01]  /*1de90*/  @!P1 LDC.64 R4, c[0x0][0x428] ;  /* 0x00010a00ff049b82 */ /* 0x000e220000000a00 */
[----:B------:R-:W-:-:S03]  /*1dea0*/  @!P1 SHF.R.S32.HI R3, RZ, 0x1f, R2 ;  /* 0x0000001fff039819 */ /* 0x000fc60000011402 */
[----:B0-----:R-:W-:-:S04]  /*1deb0*/  @!P1 IMAD.WIDE.U32 R2, R32, R4, R2 ;  /* 0x0000000420029225 */ /* 0x001fc800078e0002 */
[----:B---3--:R-:W-:-:S04]  /*1dec0*/  @!P1 IMAD R4, R7, R4, RZ ;  /* 0x0000000407049224 */ /* 0x008fc800078e02ff */
[----:B------:R-:W-:Y:S02]  /*1ded0*/  @!P1 IMAD R7, R32, R5, R4 ;  /* 0x0000000520079224 */ /* 0x000fe400078e0204 */
[----:B------:R-:W0:Y:S03]  /*1dee0*/  @!P1 LDC.64 R4, c[0x0][0x418] ;  /* 0x00010600ff049b82 */ /* 0x000e260000000a00 */
[----:B------:R-:W-:Y:S01]  /*1def0*/  @!P1 IADD3 R3, R7, R3, RZ ;  /* 0x0000000307039210 */ /* 0x000fe20007ffe0ff */
[----:B------:R-:W-:Y:S01]  /*1df00*/  IMAD.MOV.U32 R7, RZ, RZ, RZ ;  /* 0x000000ffff077224 */ /* 0x000fe200078e00ff */
[----:B0-----:R-:W-:-:S04]  /*1df10*/  @!P1 LEA R4, P0, R2, R4, 0x2 ;  /* 0x0000000402049211 */ /* 0x001fc800078010ff */
[----:B------:R-:W-:-:S05]  /*1df20*/  @!P1 LEA.HI.X R5, R2, R5, R3, 0x2, P0 ;  /* 0x0000000502059211 */ /* 0x000fca00000f1403 */
[----:B------:R0:W5:Y:S01]  /*1df30*/  @!P1 LDG.E R7, desc[UR56][R4.64] ;  /* 0x0000003804079981 */ /* 0x000162000c1e1900 */
[----:B----4-:R-:W-:Y:S02]  /*1df40*/  ISETP.NE.AND P1, PT, R6, 0x3, PT ;  /* 0x000000030600780c */ /* 0x010fe40003f25270 */
[----:B------:R-:W-:-:S04]  /*1df50*/  ISETP.NE.AND P0, PT, R27, 0x2, PT ;  /* 0x000000021b00780c */ /* 0x000fc80003f05270 */
[----:B------:R-:W-:Y:S02]  /*1df60*/  SEL R28, RZ, 0x1, P0 ;  /* 0x00000001ff1c7807 */ /* 0x000fe40000000000 */
[----:B------:R-:W-:Y:S02]  /*1df70*/  SEL R27, R27, RZ, P0 ;  /* 0x000000ff1b1b7207 */ /* 0x000fe40000000000 */
[----:B------:R-:W-:-:S03]  /*1df80*/  LOP3.LUT R28, R17, R28, RZ, 0x3c, !PT ;  /* 0x0000001c111c7212 */ /* 0x000fc600078e3cff */
[----:B0-----:R-:W-:Y:S05]  /*1df90*/  @!P1 BRA `(.L_x_747) ;  /* 0x0000000000049947 */ /* 0x001fea0003800000 */
[----:B------:R-:W-:Y:S01]  /*1dfa0*/  BPT.TRAP 0x1 ;  /* 0x000000040000795c */ /* 0x000fe20000300000 */
.L_x_747:
[----:B------:R-:W-:Y:S01]  /*1dfb0*/  IMAD R6, R27, 0x8, R22 ;  /* 0x000000081b067824 */ /* 0x000fe200078e0216 */
[----:B------:R-:W-:Y:S01]  /*1dfc0*/  SHF.L.U32 R3, R28, 0x1f, RZ ;  /* 0x0000001f1c037819 */ /* 0x000fe200000006ff */
[----:B------:R-:W-:Y:S03]  /*1dfd0*/  BSSY B1, `(.L_x_748) ;  /* 0x0000003000017945 */ /* 0x000fe60003800000 */
[----:B------:R-:W0:Y:S02]  /*1dfe0*/  SYNCS.PHASECHK.TRANS64.TRYWAIT P0, [R6+URZ+0x2a840], R3 ;  /* 0x02a84003060075a7 */ /* 0x000e24000800017f */
[----:B0-----:R-:W-:Y:S05]  /*1dff0*/  @!P0 BRA `(.L_x_749) ;  /* 0x0000004800548947 */ /* 0x001fea0003800000 */
.L_x_879:
[----:B------:R-:W-:Y:S05]  /*1e000*/  BSYNC B1 ;  /* 0x0000000000017941 */ /* 0x000fea0003800000 */
.L_x_748:
[----:B------:R-:W2:Y:S01]  /*1e010*/  LDL R0, [R1+0x38] ;  /* 0x0000380001007983 */ /* 0x000ea20000100800 */
[----:B------:R-:W-:Y:S01]  /*1e020*/  SHF.R.S32.HI R20, RZ, 0x1f, R8 ;  /* 0x0000001fff147819 */ /* 0x000fe20000011408 */
[----:B------:R-:W-:Y:S01]  /*1e030*/  ULDC.64 UR4, c[0x0][0x300] ;  /* 0x0000c00000047ab9 */ /* 0x000fe20000000a00 */
[----:B-----5:R-:W-:Y:S01]  /*1e040*/  SHF.R.S32.HI R21, RZ, 0x1f, R7 ;  /* 0x0000001fff157819 */ /* 0x020fe20000011407 */
[----:B0-----:R-:W-:Y:S01]  /*1e050*/  IMAD.WIDE.U32 R2, R8, UR4, RZ ;  /* 0x0000000408027c25 */ /* 0x001fe2000f8e00ff */
[----:B------:R-:W-:-:S03]  /*1e060*/  ULDC.64 UR6, c[0x0][0x2e8] ;  /* 0x0000ba0000067ab9 */ /* 0x000fc60000000a00 */
[----:B------:R-:W-:Y:S01]  /*1e070*/  IMAD R4, R27, 0x4800, R33 ;  /* 0x000048001b047824 */ /* 0x000fe200078e0221 */
[C---:B--2---:R-:W-:Y:S02]  /*1e080*/  LOP3.LUT P3, RZ, R0.reuse, 0x4, RZ, 0xc0, !PT ;  /* 0x0000000400ff7812 */ /* 0x044fe4000786c0ff */
[C---:B------:R-:W-:Y:S02]  /*1e090*/  LOP3.LUT P2, RZ, R0.reuse, 0x2, RZ, 0xc0, !PT ;  /* 0x0000000200ff7812 */ /* 0x040fe4000784c0ff */
[----:B------:R-:W-:Y:S01]  /*1e0a0*/  LOP3.LUT P1, RZ, R0, 0x1, RZ, 0xc0, !PT ;  /* 0x0000000100ff7812 */ /* 0x000fe2000782c0ff */
[----:B------:R-:W-:-:S04]  /*1e0b0*/  IMAD R0, R20, UR4, RZ ;  /* 0x0000000414007c24 */ /* 0x000fc8000f8e02ff */
[----:B------:R-:W-:Y:S01]  /*1e0c0*/  IMAD R0, R8, UR5, R0 ;  /* 0x0000000508007c24 */ /* 0x000fe2000f8e0200 */
[----:B------:R-:W-:-:S03]  /*1e0d0*/  ULDC.64 UR4, c[0x0][0x310] ;  /* 0x0000c40000047ab9 */ /* 0x000fc60000000a00 */
[----:B------:R-:W-:Y:S02]  /*1e0e0*/  IMAD.IADD R3, R3, 0x1, R0 ;  /* 0x0000000103037824 */ /* 0x000fe400078e0200 */
[----:B------:R-:W-:Y:S02]  /*1e0f0*/  IMAD R0, R21, UR4, RZ ;  /* 0x0000000415007c24 */ /* 0x000fe4000f8e02ff */
[----:B------:R-:W-:-:S04]  /*1e100*/  IMAD.WIDE.U32 R2, R7, UR4, R2 ;  /* 0x0000000407027c25 */ /* 0x000fc8000f8e0002 */
[----:B------:R-:W-:Y:S01]  /*1e110*/  IMAD R0, R7, UR5, R0 ;  /* 0x0000000507007c24 */ /* 0x000fe2000f8e0200 */
[----:B------:R-:W-:-:S04]  /*1e120*/  ULDC.64 UR4, c[0x0][0x308] ;  /* 0x0000c20000047ab9 */ /* 0x000fc80000000a00 */
[----:B------:R-:W-:-:S03]  /*1e130*/  IADD3 R3, R3, R0, RZ ;  /* 0x0000000003037210 */ /* 0x000fc60007ffe0ff */
        /* <DEDUP_REMOVED lines=9> */
[----:B------:R-:W2:Y:S04]  /*1e1d0*/  SHFL.IDX PT, R3, R5, RZ, 0x181f ;  /* 0x00181fff05037589 */ /* 0x000ea800000e0000 */
[----:B------:R-:W-:Y:S01]  /*1e1e0*/  SHFL.IDX PT, R34, R5, 0x2, 0x181f ;  /* 0x00581f0005227f89 */ /* 0x000fe200000e0000 */
[----:B0-----:R-:W-:-:S05]  /*1e1f0*/  IMAD.SHL.U32 R11, R11, 0x8, RZ ;  /* 0x000000080b0b7824 */ /* 0x001fca00078e00ff */
[----:B------:R-:W-:-:S05]  /*1e200*/  LOP3.LUT R11, R11, 0x38, RZ, 0xc0, !PT ;  /* 0x000000380b0b7812 */ /* 0x000fca00078ec0ff */
[----:B------:R-:W-:-:S05]  /*1e210*/  IMAD.SHL.U32 R0, R11, 0x2, RZ ;  /* 0x000000020b007824 */ /* 0x000fca00078e00ff */
[----:B-1----:R-:W-:-:S04]  /*1e220*/  IADD3 R2, P0, R2, R0, RZ ;  /* 0x0000000002027210 */ /* 0x002fc80007f1e0ff */
[----:B--2---:R-:W-:-:S05]  /*1e230*/  IADD3.X R3, RZ, R3, RZ, P0, !PT ;  /* 0x00000003ff037210 */ /* 0x004fca00007fe4ff */
        /* <DEDUP_REMOVED lines=11> */
[----:B0-----:R-:W-:-:S04]  /*1e2f0*/  IADD3 R2, P0, R2, R0, RZ ;  /* 0x0000000002027210 */ /* 0x001fc80007f1e0ff */
[----:B------:R-:W-:Y:S02]  /*1e300*/  IADD3.X R3, RZ, R34, RZ, P0, !PT ;  /* 0x00000022ff037210 */ /* 0x000fe400007fe4ff */
        /* <DEDUP_REMOVED lines=18> */
[----:B-12---:R0:W2:Y:S02]  /*1e430*/  SHFL.IDX PT, R2, R9, 0x5, 0x181f ;  /* 0x00b81f0009027f89 */ /* 0x0060a400000e0000 */
.L_x_893:
[----:B--2---:R-:W-:-:S04]  /*1e440*/  IADD3 R2, P0, R2, R0, RZ ;  /* 0x0000000002027210 */ /* 0x004fc80007f1e0ff */
[----:B------:R-:W-:Y:S02]  /*1e450*/  IADD3.X R3, RZ, R34, RZ, P0, !PT ;  /* 0x00000022ff037210 */ /* 0x000fe400007fe4ff */
[----:B------:R-:W-:-:S03]  /*1e460*/  PLOP3.LUT P0, PT, PT, PT, PT, 0x80, 0x0 ;  /* 0x000000000000781c */ /* 0x000fc60003f0f070 */
[----:B------:R-:W-:Y:S01]  /*1e470*/  @!PT LDS RZ, [RZ] ;  /* 0x00000000fffff984 */ /* 0x000fe20000000800 */
[----:B------:R-:W-:Y:S01]  /*1e480*/  @!PT LDS RZ, [RZ] ;  /* 0x00000000fffff984 */ /* 0x000fe20000000800 */
[----:B------:R-:W-:Y:S01]  /*1e490*/  @!PT LDS RZ, [RZ] ;  /* 0x00000000fffff984 */ /* 0x000fe20000000800 */
[----:B------:R1:W-:Y:S04]  /*1e4a0*/  LDGSTS.E.BYPASS.LTC128B.128 [R4+0x1ac00], desc[UR56][R2.64], !P3 ;  /* 0x1ac0000002047fae */ /* 0x0003e8000d901d78 */
[----:B------:R1:W-:Y:S04]  /*1e4b0*/  LDGSTS.E.BYPASS.LTC128B.128 [R4+0x1dc00], desc[UR56][R2.64+0x80], !P2 ;  /* 0x1dc0008002047fae */ /* 0x0003e8000d101d78 */
[----:B------:R1:W-:Y:S01]  /*1e4c0*/  LDGSTS.E.BYPASS.LTC128B.128 [R4+0x20c00], desc[UR56][R2.64+0x100], !P1 ;  /* 0x20c0010002047fae */ /* 0x0003e2000c901d78 */
[----:B------:R-:W-:Y:S01]  /*1e4d0*/  NOP ;  /* 0x0000000000007918 */ /* 0x000fe20000000000 */
.L_x_751:
[----:B------:R-:W-:Y:S02]  /*1e4e0*/  PLOP3.LUT P1, PT, P1, P0, PT, 0xa2, 0x0 ;  /* 0x000000000000781c */ /* 0x000fe40000f21472 */
[----:B------:R-:W-:-:S08]  /*1e4f0*/  @P0 R2UR P1, UR4, R6 ;  /* 0x00000000060402ca */ /* 0x000fd00000020000 */
[----:B------:R-:W-:-:S05]  /*1e500*/  @P0 PLOP3.LUT P0, PT, P1, PT, PT, 0x80, 0x0 ;  /* 0x000000000000081c */ /* 0x000fca0000f0f070 */
[----:B------:R-:W-:Y:S01]  /*1e510*/  @!P1 SYNCS.ARRIVE.TRANS64.RED.A0T1 RZ, [UR4+0x2a830], RZ ;  /* 0x02a830ffffff99a7 */ /* 0x000fe20008200404 */
[----:B------:R-:W-:Y:S07]  /*1e520*/  @!P1 ARRIVES.LDGSTSBAR.64.TRANSCNT [UR4+0x2a830] ;  /* 0x02a83000ff0099b0 */ /* 0x000fee0008000a84 */
[----:B------:R-:W-:Y:S05]  /*1e530*/  @P0 BRA.U.ANY `(.L_x_751) ;  /* 0xfffffffd00e80947 */ /* 0x000fea000393ffff */
[----:B------:R-:W-:Y:S01]  /*1e540*/  NOP ;  /* 0x0000000000007918 */ /* 0x000fe20000000000 */
[----:B-1----:R-:W2:Y:S02]  /*1e550*/  LDL R2, [R1+0x30] ;  /* 0x0000300001027983 */ /* 0x002ea40000100800 */
[----:B--2---:R-:W-:-:S13]  /*1e560*/  ISETP.NE.AND P2, PT, R2, 0x3, PT ;  /* 0x000000030200780c */ /* 0x004fda0003f45270 */
[----:B------:R-:W-:Y:S05]  /*1e570*/  @!P2 BRA `(.L_x_752) ;  /* 0x000000000004a947 */ /* 0x000fea0003800000 */
[----:B------:R-:W-:Y:S01]  /*1e580*/  BPT.TRAP 0x1 ;  /* 0x000000040000795c */ /* 0x000fe20000300000 */
.L_x_752:
[----:B------:R1:W-:Y:S01]  /*1e590*/  SYNCS.ARRIVE.TRANS64.A1T0 RZ, [R6+URZ+0x2a830], RZ ;  /* 0x02a830ff06ff79a7 */ /* 0x0003e2000810003f */
[----:B------:R-:W-:Y:S05]  /*1e5a0*/  @!P2 BRA `(.L_x_753) ;  /* 0x000000000004a947 */ /* 0x000fea0003800000 */
[----:B------:R-:W-:Y:S01]  /*1e5b0*/  BPT.TRAP 0x1 ;  /* 0x000000040000795c */ /* 0x000fe20000300000 */
.L_x_753:
[----:B------:R-:W-:Y:S01]  /*1e5c0*/  SHF.L.U32 R2, R17, 0x1f, RZ ;  /* 0x0000001f11027819 */ /* 0x000fe200000006ff */
[----:B0-----:R-:W-:Y:S01]  /*1e5d0*/  IMAD R5, R10, 0x8, R22 ;  /* 0x000000080a057824 */ /* 0x001fe200078e0216 */
[----:B------:R-:W-:Y:S03]  /*1e5e0*/  BSSY B1, `(.L_x_754) ;  /* 0x0000003000017945 */ /* 0x000fe60003800000 */
[----:B------:R-:W0:Y:S02]  /*1e5f0*/  SYNCS.PHASECHK.TRANS64.TRYWAIT P0, [R5+URZ+0x2a860], R2 ;  /* 0x02a86002050075a7 */ /* 0x000e24000800017f */
[----:B0-----:R-:W-:Y:S05]  /*1e600*/  @!P0 BRA `(.L_x_755) ;  /* 0x0000004800c08947 */ /* 0x001fea0003800000 */
.L_x_894:
[----:B------:R-:W-:Y:S05]  /*1e610*/  BSYNC B1 ;  /* 0x0000000000017941 */ /* 0x000fea0003800000 */
.L_x_754:
[----:B------:R-:W2:Y:S01]  /*1e620*/  S2R R3, SR_TID.X ;  /* 0x0000000000037919 */ /* 0x000ea20000002100 */
[----:B------:R-:W-:Y:S01]  /*1e630*/  UMOV UR4, 0xffffffff ;  /* 0xffffffff00047882 */ /* 0x000fe20000000000 */
[----:B-1----:R-:W-:Y:S01]  /*1e640*/  IMAD R6, R31, -0x60, R36 ;  /* 0xffffffa01f067824 */ /* 0x002fe200078e0224 */
[----:B------:R-:W-:Y:S01]  /*1e650*/  LOP3.LUT P0, RZ, R29, 0x2, RZ, 0xc0, !PT ;  /* 0x000000021dff7812 */ /* 0x000fe2000780c0ff */
[----:B------:R-:W-:Y:S01]  /*1e660*/  IMAD R4, R10, 0x3000, R33 ;  /* 0x000030000a047824 */ /* 0x000fe200078e0221 */
[----:B--2---:R-:W-:-:S04]  /*1e670*/  LOP3.LUT R3, R3, 0x7f, RZ, 0xc0, !PT ;  /* 0x0000007f03037812 */ /* 0x004fc800078ec0ff */
[----:B------:R-:W-:-:S05]  /*1e680*/  SHF.R.U32.HI R3, RZ, 0x3, R3 ;  /* 0x00000003ff037819 */ /* 0x000fca0000011603 */
[----:B------:R-:W-:Y:S01]  /*1e690*/  IMAD.IADD R6, R6, 0x1, -R3 ;  /* 0x0000000106067824 */ /* 0x000fe200078e0a03 */
[----:B------:R-:W-:Y:S06]  /*1e6a0*/  BRA.DIV UR4, `(.L_x_756) ;  /* 0x0000004a04ac7947 */ /* 0x000fec000b800000 */
[----:B0-----:R-:W0:Y:S01]  /*1e6b0*/  SHFL.IDX PT, R2, R23, RZ, 0x181f ;  /* 0x00181fff17027589 */ /* 0x001e2200000e0000 */
[----:B------:R-:W-:-:S03]  /*1e6c0*/  IMAD R4, R4, 0x2, R22 ;  /* 0x0000000204047824 */ /* 0x000fc600078e0216 */
[----:B------:R-:W1:Y:S01]  /*1e6d0*/  SHFL.IDX PT, R3, R24, RZ, 0x181f ;  /* 0x00181fff18037589 */ /* 0x000e6200000e0000 */
[----:B0-----:R-:W-:-:S04]  /*1e6e0*/  IADD3 R2, P1, R2, R0, RZ ;  /* 0x0000000002027210 */ /* 0x001fc80007f3e0ff */
[----:B-1----:R-:W-:Y:S02]  /*1e6f0*/  IADD3.X R3, RZ, R3, RZ, P1, !PT ;  /* 0x00000003ff037210 */ /* 0x002fe40000ffe4ff */
[----:B------:R-:W-:-:S04]  /*1e700*/  LOP3.LUT P1, RZ, R29, 0x1, RZ, 0xc0, !PT ;  /* 0x000000011dff7812 */ /* 0x000fc8000782c0ff */
[----:B------:R-:W-:-:S13]  /*1e710*/  ISETP.LT.OR P2, PT, R6, 0x1, !P1 ;  /* 0x000000010600780c */ /* 0x000fda0004f41670 */
[----:B------:R-:W-:Y:S01]  /*1e720*/  @!PT LDS RZ, [RZ] ;  /* 0x00000000fffff984 */ /* 0x000fe20000000800 */
        /* <DEDUP_REMOVED lines=13> */
[----:B0-----:R-:W-:-:S04]  /*1e800*/  IADD3 R2, P2, R2, R0, RZ ;  /* 0x0000000002027210 */ /* 0x001fc80007f5e0ff */
[----:B-1----:R-:W-:Y:S02]  /*1e810*/  IADD3.X R3, RZ, R3, RZ, P2, !PT ;  /* 0x00000003ff037210 */ /* 0x002fe400017fe4ff */
        /* <DEDUP_REMOVED lines=18> */
[----:B------:R-:W-:Y:S01]  /*1e940*/  LDGSTS.E.BYPASS.LTC128B.128 [R4+0x2400], desc[UR56][R2.64], !P2 ;  /* 0x0240000002047fae */ /* 0x000fe2000d101d78 */
[----:B------:R-:W-:-:S13]  /*1e950*/  ISETP.LT.OR P2, PT, R6, 0x41, !P0 ;  /* 0x000000410600780c */ /* 0x000fda0004741670 */
[----:B------:R0:W-:Y:S04]  /*1e960*/  LDGSTS.E.BYPASS.LTC128B.128 [R4+0x5400], desc[UR56][R2.64+0x80], !P2 ;  /* 0x0540008002047fae */ /* 0x0001e8000d101d78 */
[----:B0-2---:R0:W1:Y:S02]  /*1e970*/  SHFL.IDX PT, R2, R23, 0x5, 0x181f ;  /* 0x00b81f0017027f89 */ /* 0x00506400000e0000 */
.L_x_908:
[C---:B------:R-:W-:Y:S01]  /*1e980*/  ISETP.LT.OR P1, PT, R6.reuse, 0x51, !P1 ;  /* 0x000000510600780c */ /* 0x040fe20004f21670 */
[----:B------:R-:W-:Y:S01]  /*1e990*/  ULDC.64 UR4, c[0x0][0x328] ;  /* 0x0000ca0000047ab9 */ /* 0x000fe20000000a00 */
[----:B------:R-:W-:Y:S01]  /*1e9a0*/  ISETP.LT.OR P0, PT, R6, 0x51, !P0 ;  /* 0x000000510600780c */ /* 0x000fe20004701670 */
[----:B------:R-:W-:Y:S01]  /*1e9b0*/  IMAD R9, R20, UR4, RZ ;  /* 0x0000000414097c24 */ /* 0x000fe2000f8e02ff */
[----:B-1----:R-:W-:-:S03]  /*1e9c0*/  IADD3 R2, P2, R2, R0, RZ ;  /* 0x0000000002027210 */ /* 0x002fc60007f5e0ff */
[----:B------:R-:W-:Y:S01]  /*1e9d0*/  IMAD R9, R8, UR5, R9 ;  /* 0x0000000508097c24 */ /* 0x000fe2000f8e0209 */
[----:B------:R-:W-:-:S05]  /*1e9e0*/  IADD3.X R3, RZ, R24, RZ, P2, !PT ;  /* 0x00000018ff037210 */ /* 0x000fca00017fe4ff */
[----:B------:R-:W-:Y:S01]  /*1e9f0*/  @!PT LDS RZ, [RZ] ;  /* 0x00000000fffff984 */ /* 0x000fe20000000800 */
[----:B------:R-:W-:Y:S01]  /*1ea00*/  @!PT LDS RZ, [RZ] ;  /* 0x00000000fffff984 */ /* 0x000fe20000000800 */
[----:B------:R-:W-:Y:S01]  /*1ea10*/  @!PT LDS RZ, [RZ] ;  /* 0x00000000fffff984 */ /* 0x000fe20000000800 */
[----:B------:R-:W-:Y:S04]  /*1ea20*/  LDGSTS.E.BYPASS.LTC128B.128 [R4+0x2c00], desc[UR56][R2.64], !P1 ;  /* 0x02c0000002047fae */ /* 0x000fe8000c901d78 */
[----:B------:R1:W-:Y:S01]  /*1ea30*/  LDGSTS.E.BYPASS.LTC128B.128 [R4+0x5c00], desc[UR56][R2.64+0x80], !P0 ;  /* 0x05c0008002047fae */ /* 0x0003e2000c101d78 */
[----:B------:R-:W-:Y:S01]  /*1ea40*/  PLOP3.LUT P0, PT, PT, PT, PT, 0x80, 0x0 ;  /* 0x000000000000781c */ /* 0x000fe20003f0f070 */
[----:B------:R-:W-:Y:S01]  /*1ea50*/  NOP ;  /* 0x0000000000007918 */ /* 0x000fe20000000000 */
[----:B-1----:R-:W-:Y:S01]  /*1ea60*/  IMAD.WIDE.U32 R2, R8, UR4, RZ ;  /* 0x0000000408027c25 */ /* 0x002fe2000f8e00ff */
[----:B------:R-:W-:-:S03]  /*1ea70*/  ULDC.64 UR4, c[0x0][0x338] ;  /* 0x0000ce0000047ab9 */ /* 0x000fc60000000a00 */
[----:B------:R-:W-:Y:S02]  /*1ea80*/  IMAD.IADD R3, R3, 0x1, R9 ;  /* 0x0000000103037824 */ /* 0x000fe400078e0209 */
[----:B------:R-:W-:Y:S02]  /*1ea90*/  IMAD R0, R21, UR4, RZ ;  /* 0x0000000415007c24 */ /* 0x000fe4000f8e02ff */
[----:B------:R-:W-:-:S04]  /*1eaa0*/  IMAD.WIDE.U32 R2, R7, UR4, R2 ;  /* 0x0000000407027c25 */ /* 0x000fc8000f8e0002 */
[----:B------:R-:W-:-:S04]  /*1eab0*/  IMAD R9, R7, UR5, R0 ;  /* 0x0000000507097c24 */ /* 0x000fc8000f8e0200 */
[----:B------:R-:W-:-:S07]  /*1eac0*/  IMAD.IADD R9, R3, 0x1, R9 ;  /* 0x0000000103097824 */ /* 0x000fce00078e0209 */
.L_x_757:
        /* <DEDUP_REMOVED lines=11> */
.L_x_758:
[----:B------:R-:W-:Y:S01]  /*1eb80*/  MOV R3, R9 ;  /* 0x0000000900037202 */ /* 0x000fe20000000f00 */
[----:B------:R-:W-:Y:S01]  /*1eb90*/  ULDC.64 UR4, c[0x0][0x330] ;  /* 0x0000cc0000047ab9 */ /* 0x000fe20000000a00 */
[----:B------:R-:W-:Y:S01]  /*1eba0*/  ULDC.64 UR6, c[0x0][0x318] ;  /* 0x0000c60000067ab9 */ /* 0x000fe20000000a00 */
[----:B------:R1:W-:Y:S01]  /*1ebb0*/  SYNCS.ARRIVE.TRANS64.A1T0 RZ, [R5+URZ+0x2a850], RZ ;  /* 0x02a850ff05ff79a7 */ /* 0x0003e2000810003f */
[----:B------:R-:W-:Y:S01]  /*1ebc0*/  VIADD R0, R26, 0xffffffff ;  /* 0xffffffff1a007836 */ /* 0x000fe20000000000 */
[----:B------:R-:W-:Y:S01]  /*1ebd0*/  MOV R17, R28 ;  /* 0x0000001c00117202 */ /* 0x000fe20000000f00 */
[----:B------:R-:W-:-:S04]  /*1ebe0*/  IMAD.WIDE.U32 R2, R18, UR4, R2 ;  /* 0x0000000412027c25 */ /* 0x000fc8000f8e0002 */
[----:B------:R-:W-:Y:S01]  /*1ebf0*/  IMAD R3, R18, UR5, R3 ;  /* 0x0000000512037c24 */ /* 0x000fe2000f8e0203 */
[C---:B0-----:R-:W-:Y:S01]  /*1ec00*/  LEA R23, P0, R2.reuse, UR6, 0x1 ;  /* 0x0000000602177c11 */ /* 0x041fe2000f8008ff */
[----:B------:R-:W-:Y:S02]  /*1ec10*/  IMAD.MOV.U32 R10, RZ, RZ, R27 ;  /* 0x000000ffff0a7224 */ /* 0x000fe400078e001b */
[----:B------:R-:W-:Y:S01]  /*1ec20*/  IMAD.MOV.U32 R31, RZ, RZ, R26 ;  /* 0x000000ffff1f7224 */ /* 0x000fe200078e001a */
[----:B------:R-:W-:Y:S02]  /*1ec30*/  LEA.HI.X R24, R2, UR7, R3, 0x1, P0 ;  /* 0x0000000702187c11 */ /* 0x000fe400080f0c03 */
[----:B------:R-:W-:-:S13]  /*1ec40*/  ISETP.GT.AND P0, PT, R26, R37, PT ;  /* 0x000000251a00720c */ /* 0x000fda0003f04270 */
[----:B-1----:R-:W-:Y:S05]  /*1ec50*/  @P0 BRA `(.L_x_759) ;  /* 0xfffffff0002c0947 */ /* 0x002fea000383ffff */
.L_x_746:
[----:B------:R-:W-:Y:S05]  /*1ec60*/  BSYNC B0 ;  /* 0x0000000000007941 */ /* 0x000fea0003800000 */
.L_x_745:
        /* <DEDUP_REMOVED lines=11> */
[----:B0-----:R-:W2:Y:S01]  /*1ed20*/  @P0 ATOMG.E.ADD.STRONG.GPU PT, R3, desc[UR56][R2.64], R5 ;  /* 0x00000005020309a8 */ /* 0x001ea200081ee1f8 */
[----:B------:R-:W0:Y:S02]  /*1ed30*/  S2R R4, SR_LTMASK ;  /* 0x0000000000047919 */ /* 0x000e240000003900 */
[----:B0-----:R-:W-:-:S04]  /*1ed40*/  LOP3.LUT R4, R4, UR4, RZ, 0xc0, !PT ;  /* 0x0000000404047c12 */ /* 0x001fc8000f8ec0ff */
[----:B------:R-:W0:Y:S01]  /*1ed50*/  POPC R7, R4 ;  /* 0x0000000400077309 */ /* 0x000e220000000000 */
[----:B--2---:R-:W0:Y:S02]  /*1ed60*/  SHFL.IDX PT, R0, R3, R0, 0x1f ;  /* 0x00001f0003007589 */ /* 0x004e2400000e0000 */
[----:B0-----:R-:W-:-:S07]  /*1ed70*/  IADD3 R16, R0, UR38, R7 ;  /* 0x0000002600107c10 */ /* 0x001fce000fffe007 */
.L_x_761:
[----:B------:R-:W-:Y:S05]  /*1ed80*/  BSYNC B0 ;  /* 0x0000000000007941 */ /* 0x000fea0003800000 */
.L_x_760:
[----:B------:R-:W2:Y:S02]  /*1ed90*/  LDL R0, [R1+0x30] ;  /* 0x0000300001007983 */ /* 0x000ea40000100800 */
[----:B--2---:R-:W-:-:S13]  /*1eda0*/  ISETP.NE.AND P0, PT, R0, 0x3, PT ;  /* 0x000000030000780c */ /* 0x004fda0003f05270 */
[----:B------:R-:W-:Y:S05]  /*1edb0*/  @!P0 BRA `(.L_x_762) ;  /* 0x0000000000048947 */ /* 0x000fea0003800000 */
[----:B------:R-:W-:Y:S01]  /*1edc0*/  BPT.TRAP 0x1 ;  /* 0x000000040000795c */ /* 0x000fe20000300000 */
.L_x_762:
[----:B------:R-:W-:Y:S01]  /*1edd0*/  IMAD R0, R27, 0x8, R22 ;  /* 0x000000081b007824 */ /* 0x000fe200078e0216 */
[----:B0-----:R-:W-:Y:S01]  /*1ede0*/  SHF.L.U32 R3, R28, 0x1f, RZ ;  /* 0x0000001f1c037819 */ /* 0x001fe200000006ff */
[----:B------:R-:W-:Y:S01]  /*1edf0*/  BSSY B0, `(.L_x_763) ;  /* 0x0000004000007945 */ /* 0x000fe20003800000 */
[----:B------:R-:W-:Y:S02]  /*1ee00*/  IMAD R6, R26, -0x60, R36 ;  /* 0xffffffa01a067824 */ /* 0x000fe400078e0224 */
[----:B------:R-:W0:Y:S02]  /*1ee10*/  SYNCS.PHASECHK.TRANS64.TRYWAIT P0, [R0+URZ+0x2a860], R3 ;  /* 0x02a86003000075a7 */ /* 0x000e24000800017f */
[----:B0-----:R-:W-:Y:S05]  /*1ee20*/  @!P0 BRA `(.L_x_764) ;  /* 0x0000004800bc8947 */ /* 0x001fea0003800000 */
.L_x_909:
[----:B------:R-:W-:Y:S05]  /*1ee30*/  BSYNC B0 ;  /* 0x0000000000007941 */ /* 0x000fea0003800000 */
.L_x_763:
[----:B------:R-:W1:Y:S01]  /*1ee40*/  S2R R2, SR_TID.X ;  /* 0x0000000000027919 */ /* 0x000e620000002100 */
[----:B------:R-:W-:Y:S01]  /*1ee50*/  UMOV UR4, 0xffffffff ;  /* 0xffffffff00047882 */ /* 0x000fe20000000000 */
[----:B------:R-:W-:Y:S01]  /*1ee60*/  IMAD R4, R27, 0x3000, R33 ;  /* 0x000030001b047824 */ /* 0x000fe200078e0221 */
[----:B-1----:R-:W-:-:S04]  /*1ee70*/  LOP3.LUT R2, R2, 0x7f, RZ, 0xc0, !PT ;  /* 0x0000007f02027812 */ /* 0x002fc800078ec0ff */
[----:B------:R-:W-:-:S04]  /*1ee80*/  SHF.R.U32.HI R2, RZ, 0x3, R2 ;  /* 0x00000003ff027819 */ /* 0x000fc80000011602 */
[----:B------:R-:W-:Y:S01]  /*1ee90*/  IADD3 R6, -R2, R6, RZ ;  /* 0x0000000602067210 */ /* 0x000fe20007ffe1ff */
[----:B------:R-:W-:Y:S06]  /*1eea0*/  BRA.DIV UR4, `(.L_x_765) ;  /* 0x0000004a04b07947 */ /* 0x000fec000b800000 */
[----:B------:R-:W1:Y:S01]  /*1eeb0*/  S2R R7, SR_TID.X ;  /* 0x0000000000077919 */ /* 0x000e620000002100 */
[C---:B------:R-:W-:Y:S01]  /*1eec0*/  LOP3.LUT R2, R29.reuse, 0x1, RZ, 0xc0, !PT ;  /* 0x000000011d027812 */ /* 0x040fe200078ec0ff */
[----:B------:R-:W-:Y:S01]  /*1eed0*/  IMAD R4, R4, 0x2, R22 ;  /* 0x0000000204047824 */ /* 0x000fe200078e0216 */
[----:B------:R-:W-:Y:S01]  /*1eee0*/  LOP3.LUT P0, RZ, R29, 0x2, RZ, 0xc0, !PT ;  /* 0x000000021dff7812 */ /* 0x000fe2000780c0ff */
[----:B------:R-:W2:Y:S01]  /*1eef0*/  SHFL.IDX PT, R14, R23, RZ, 0x181f ;  /* 0x00181fff170e7589 */ /* 0x000ea200000e0000 */
[----:B------:R-:W-:Y:S02]  /*1ef00*/  ISETP.NE.U32.AND P1, PT, R2, 0x1, PT ;  /* 0x000000010200780c */ /* 0x000fe40003f25070 */
[C---:B------:R-:W-:Y:S01]  /*1ef10*/  ISETP.LT.OR P3, PT, R6.reuse, 0x1, !P0 ;  /* 0x000000010600780c */ /* 0x040fe20004761670 */
[----:B0-----:R-:W0:Y:S01]  /*1ef20*/  SHFL.IDX PT, R3, R24, RZ, 0x181f ;  /* 0x00181fff18037589 */ /* 0x001e2200000e0000 */
[----:B------:R-:W-:-:S03]  /*1ef30*/  ISETP.LT.OR P2, PT, R6, 0x1, P1 ;  /* 0x000000010600780c */ /* 0x000fc60000f41670 */
[----:B------:R-:W-:Y:S04]  /*1ef40*/  SHFL.IDX PT, R8, R24, 0x1, 0x181f ;  /* 0x00381f0018087f89 */ /* 0x000fe800000e0000 */
[----:B------:R-:W-:Y:S01]  /*1ef50*/  SHFL.IDX PT, R10, R23, 0x2, 0x181f ;  /* 0x00581f00170a7f89 */ /* 0x000fe200000e0000 */
[----:B-1----:R-:W-:-:S05]  /*1ef60*/  IMAD.SHL.U32 R7, R7, 0x8, RZ ;  /* 0x0000000807077824 */ /* 0x002fca00078e00ff */
[----:B------:R-:W-:-:S05]  /*1ef70*/  LOP3.LUT R7, R7, 0x38, RZ, 0xc0, !PT ;  /* 0x0000003807077812 */ /* 0x000fca00078ec0ff */
[----:B------:R-:W-:Y:S02]  /*1ef80*/  IMAD.SHL.U32 R5, R7, 0x2, RZ ;  /* 0x0000000207057824 */ /* 0x000fe400078e00ff */
[----:B------:R-:W-:Y:S03]  /*1ef90*/  SHFL.IDX PT, R7, R24, 0x2, 0x181f ;  /* 0x00581f0018077f89 */ /* 0x000fe600000e0000 */
[----:B--2---:R-:W-:Y:S02]  /*1efa0*/  IADD3 R2, P4, R14, R5, RZ ;  /* 0x000000050e027210 */ /* 0x004fe40007f9e0ff */
[----:B------:R-:W1:Y:S02]  /*1efb0*/  SHFL.IDX PT, R14, R23, 0x1, 0x181f ;  /* 0x00381f00170e7f89 */ /* 0x000e6400000e0000 */
[----:B0-----:R-:W-:-:S05]  /*1efc0*/  IADD3.X R3, RZ, R3, RZ, P4, !PT ;  /* 0x00000003ff037210 */ /* 0x001fca00027fe4ff */
        /* <DEDUP_REMOVED lines=13> */
[----:B------:R-:W2:Y:S02]  /*1f0a0*/  SHFL.IDX PT, R10, R23, 0x4, 0x181f ;  /* 0x00981f00170a7f89 */ /* 0x000ea400000e0000 */
[----:B------:R-:W-:Y:S02]  /*1f0b0*/  IADD3.X R3, RZ, R7, RZ, P4, !PT ;  /* 0x00000007ff037210 */ /* 0x000fe400027fe4ff */
        /* <DEDUP_REMOVED lines=13> */
[----:B--2---:R-:W-:-:S05]  /*1f190*/  IADD3 R2, P4, R10, R5, RZ ;  /* 0x000000050a027210 */ /* 0x004fca0007f9e0ff */
[----:B---3--:R-:W-:-:S05]  /*1f1a0*/  IMAD.X R3, RZ, RZ, R7, P4 ;  /* 0x000000ffff037224 */ /* 0x008fca00020e0607 */
[----:B------:R1:W-:Y:S04]  /*1f1b0*/  LDGSTS.E.BYPASS.LTC128B.128 [R4+0x2400], desc[UR56][R2.64], !P2 ;  /* 0x0240000002047fae */ /* 0x0003e8000d101d78 */
[----:B0---4-:R1:W-:Y:S02]  /*1f1c0*/  LDGSTS.E.BYPASS.LTC128B.128 [R4+0x5400], desc[UR56][R2.64+0x80], !P3 ;  /* 0x0540008002047fae */ /* 0x0113e4000d901d78 */
.L_x_923:
[C---:B------:R-:W-:Y:S02]  /*1f1d0*/  ISETP.LT.OR P1, PT, R6.reuse, 0x51, P1 ;  /* 0x000000510600780c */ /* 0x040fe40000f21670 */
[----:B------:R-:W-:Y:S02]  /*1f1e0*/  ISETP.LT.OR P0, PT, R6, 0x51, !P0 ;  /* 0x000000510600780c */ /* 0x000fe40004701670 */
[----:B-1----:R-:W-:-:S04]  /*1f1f0*/  IADD3 R2, P2, R14, R5, RZ ;  /* 0x000000050e027210 */ /* 0x002fc80007f5e0ff */
[----:B------:R-:W-:-:S05]  /*1f200*/  IADD3.X R3, RZ, R24, RZ, P2, !PT ;  /* 0x00000018ff037210 */ /* 0x000fca00017fe4ff */
[----:B------:R-:W-:Y:S01]  /*1f210*/  @!PT LDS RZ, [RZ] ;  /* 0x00000000fffff984 */ /* 0x000fe20000000800 */
[----:B------:R-:W-:Y:S01]  /*1f220*/  @!PT LDS RZ, [RZ] ;  /* 0x00000000fffff984 */ /* 0x000fe20000000800 */
[----:B------:R-:W-:Y:S01]  /*1f230*/  @!PT LDS RZ, [RZ] ;  /* 0x00000000fffff984 */ /* 0x000fe20000000800 */
[----:B------:R0:W-:Y:S04]  /*1f240*/  LDGSTS.E.BYPASS.LTC128B.128 [R4+0x2c00], desc[UR56][R2.64], !P1 ;  /* 0x02c0000002047fae */ /* 0x0001e8000c901d78 */
[----:B------:R0:W-:Y:S01]  /*1f250*/  LDGSTS.E.BYPASS.LTC128B.128 [R4+0x5c00], desc[UR56][R2.64+0x80], !P0 ;  /* 0x05c0008002047fae */ /* 0x0001e2000c101d78 */
[----:B------:R-:W-:Y:S01]  /*1f260*/  PLOP3.LUT P0, PT, PT, PT, PT, 0x80, 0x0 ;  /* 0x000000000000781c */ /* 0x000fe20003f0f070 */
[----:B------:R-:W-:-:S12]  /*1f270*/  NOP ;  /* 0x0000000000007918 */ /* 0x000fd80000000000 */
.L_x_766:
[----:B------:R-:W-:Y:S02]  /*1f280*/  PLOP3.LUT P1, PT, P1, P0, PT, 0xa2, 0x0 ;  /* 0x000000000000781c */ /* 0x000fe40000f21472 */
[----:B------:R-:W-:-:S08]  /*1f290*/  @P0 R2UR P1, UR4, R0 ;  /* 0x00000000000402ca */ /* 0x000fd00000020000 */
[----:B------:R-:W-:-:S05]  /*1f2a0*/  @P0 PLOP3.LUT P0, PT, P1, PT, PT, 0x80, 0x0 ;  /* 0x000000000000081c */ /* 0x000fca0000f0f070 */
[----:B------:R-:W-:Y:S01]  /*1f2b0*/  @!P1 SYNCS.ARRIVE.TRANS64.RED.A0T1 RZ, [UR4+0x2a850], RZ ;  /* 0x02a850ffffff99a7 */ /* 0x000fe20008200404 */
[----:B------:R-:W-:Y:S07]  /*1f2c0*/  @!P1 ARRIVES.LDGSTSBAR.64.TRANSCNT [UR4+0x2a850] ;  /* 0x02a85000ff0099b0 */ /* 0x000fee0008000a84 */
[----:B------:R-:W-:Y:S05]  /*1f2d0*/  @P0 BRA.U.ANY `(.L_x_766) ;  /* 0xfffffffd00e80947 */ /* 0x000fea000393ffff */
[----:B------:R-:W-:Y:S01]  /*1f2e0*/  NOP ;  /* 0x0000000000007918 */ /* 0x000fe20000000000 */
[----:B0-----:R-:W2:Y:S02]  /*1f2f0*/  LDL.LU R2, [R1+0x30] ;  /* 0x0000300001027983 */ /* 0x001ea40000300800 */
[----:B--2---:R-:W-:-:S13]  /*1f300*/  ISETP.NE.AND P2, PT, R2, 0x3, PT ;  /* 0x000000030200780c */ /* 0x004fda0003f45270 */
[----:B------:R-:W-:Y:S05]  /*1f310*/  @!P2 BRA `(.L_x_767) ;  /* 0x000000000004a947 */ /* 0x000fea0003800000 */
[----:B------:R-:W-:Y:S01]  /*1f320*/  BPT.TRAP 0x1 ;  /* 0x000000040000795c */ /* 0x000fe20000300000 */
.L_x_767:
[----:B------:R0:W-:Y:S01]  /*1f330*/  SYNCS.ARRIVE.TRANS64.A1T0 RZ, [R0+URZ+0x2a850], RZ ;  /* 0x02a850ff00ff79a7 */ /* 0x0001e2000810003f */
[----:B------:R-:W-:-:S05]  /*1f340*/  VIADD R27, R27, 0x1 ;  /* 0x000000011b1b7836 */ /* 0x000fca0000000000 */
[----:B------:R-:W-:-:S04]  /*1f350*/  ISETP.NE.AND P0, PT, R27, 0x2, PT ;  /* 0x000000021b00780c */ /* 0x000fc80003f05270 */
[----:B------:R-:W-:Y:S02]  /*1f360*/  SEL R3, RZ, 0x1, P0 ;  /* 0x00000001ff037807 */ /* 0x000fe40000000000 */
[----:B------:R-:W-:Y:S02]  /*1f370*/  SEL R27, R27, RZ, P0 ;  /* 0x000000ff1b1b7207 */ /* 0x000fe40000000000 */
[----:B0-----:R-:W-:-:S07]  /*1f380*/  LOP3.LUT R28, R28, R3, RZ, 0x3c, !PT ;  /* 0x000000031c1c7212 */ /* 0x001fce00078e3cff */
.L_x_724:
[----:B------:R-:W-:Y:S05]  /*1f390*/  BSYNC B7 ;  /* 0x0000000000077941 */ /* 0x000fea0003800000 */
.L_x_722:
[----:B------:R-:W2:Y:S02]  /*1f3a0*/  LDL R0, [R1+0x38] ;  /* 0x0000380001007983 */ /* 0x000ea40000100800 */
[----:B--2---:R-:W-:-:S13]  /*1f3b0*/  LOP3.LUT P0, RZ, R0, 0x20, RZ, 0xc0, !PT ;  /* 0x0000002000ff7812 */ /* 0x004fda000780c0ff */
[----:B------:R-:W-:Y:S05]  /*1f3c0*/  @!P0 BRA `(.L_x_768) ;  /* 0x0000000000248947 */ /* 0x000fea0003800000 */
[----:B------:R-:W-:Y:S05]  /*1f3d0*/  WARPSYNC.ALL ;  /* 0x0000000000007948 */ /* 0x000fea0003800000 */
[----:B------:R-:W1:Y:S08]  /*1f3e0*/  S2UR UR5, SR_CgaCtaId ;  /* 0x00000000000579c3 */ /* 0x000e700000008800 */
[----:B------:R-:W-:Y:S06]  /*1f3f0*/  BAR.SYNC.DEFER_BLOCKING 0x5, 0x180 ;  /* 0x0146000000007b1d */ /* 0x000fec0000010000 */
[----:B------:R-:W-:-:S02]  /*1f400*/  UMOV UR4, 0x400 ;  /* 0x0000040000047882 */ /* 0x000fc40000000000 */
[----:B-1----:R-:W-:-:S06]  /*1f410*/  ULEA UR4, UR5, UR4, 0x18 ;  /* 0x0000000405047291 */ /* 0x002fcc000f8ec03f */
[----:B0-----:R-:W-:-:S05]  /*1f420*/  IMAD.U32 R22, RZ, RZ, UR4 ;  /* 0x00000004ff167e24 */ /* 0x001fca000f8e00ff */
[----:B------:R2:W3:Y:S01]  /*1f430*/  LDS.128 R16, [R22+0x2a8d0] ;  /* 0x02a8d00016107984 */ /* 0x0004e20000000c00 */
[----:B------:R-:W-:Y:S06]  /*1f440*/  BAR.ARV 0x4, 0x180 ;  /* 0x0106000000007b1d */ /* 0x000fec0000002000 */
[----:B------:R-:W-:Y:S05]  /*1f450*/  BRA `(.L_x_769) ;  /* 0x0000000800d07947 */ /* 0x000fea0003800000 */
.L_x_768:
[----:B------:R-:W1:Y:S01]  /*1f460*/  S2R R9, SR_TID.X ;  /* 0x0000000000097919 */ /* 0x000e620000002100 */
[----:B------:R-:W-:Y:S01]  /*1f470*/  UMOV UR4, 0xffffffff ;  /* 0xffffffff00047882 */ /* 0x000fe20000000000 */
[----:B-1----:R-:W-:-:S04]  /*1f480*/  LOP3.LUT R9, R9, 0x1f, RZ, 0xc0, !PT ;  /* 0x0000001f09097812 */ /* 0x002fc800078ec0ff */
[----:B------:R-:W-:Y:S01]  /*1f490*/  ISETP.NE.AND P0, PT, R9, 0x1f, PT ;  /* 0x0000001f0900780c */ /* 0x000fe20003f05270 */
[----:B------:R-:W-:-:S12]  /*1f4a0*/  BRA.DIV UR4, `(.L_x_770) ;  /* 0x0000004e041c7947 */ /* 0x000fd8000b800000 */
[----:B0-----:R-:W-:Y:S01]  /*1f4b0*/  IADD3 R7, R19, R9, RZ ;  /* 0x0000000913077210 */ /* 0x001fe20007ffe0ff */
[----:B------:R-:W-:-:S03]  /*1f4c0*/  ULDC UR4, c[0x0][0xc3c] ;  /* 0x00030f0000047ab9 */ /* 0x000fc60000000800 */
[----:B------:R-:W-:-:S13]  /*1f4d0*/  ISETP.GE.OR P1, PT, R7, UR4, !P0 ;  /* 0x0000000407007c0c */ /* 0x000fda000c726670 */
[----:B------:R-:W0:Y:S08]  /*1f4e0*/  @!P1 LDC.64 R2, c[0x0][0xc80] ;  /* 0x00032000ff029b82 */ /* 0x000e300000000a00 */
[----:B------:R-:W1:Y:S01]  /*1f4f0*/  @!P1 LDC.64 R4, c[0x0][0xc78] ;  /* 0x00031e00ff049b82 */ /* 0x000e620000000a00 */
[----:B0-----:R-:W-:-:S05]  /*1f500*/  @!P1 IMAD.WIDE R2, R7, 0x4, R2 ;  /* 0x0000000407029825 */ /* 0x001fca00078e0202 */
[----:B------:R1:W2:Y:S02]  /*1f510*/  @!P1 LDG.E R6, desc[UR56][R2.64] ;  /* 0x0000003802069981 */ /* 0x0002a4000c1e1900 */
[----:B-1----:R-:W-:-:S05]  /*1f520*/  @!P1 IMAD.WIDE R2, R7, 0x4, R4 ;  /* 0x0000000407029825 */ /* 0x002fca00078e0204 */
[----:B------:R-:W3:Y:S01]  /*1f530*/  @!P1 LDG.E R5, desc[UR56][R2.64] ;  /* 0x0000003802059981 */ /* 0x000ee2000c1e1900 */
[----:B------:R-:W-:Y:S01]  /*1f540*/  IMAD.MOV.U32 R7, RZ, RZ, RZ ;  /* 0x000000ffff077224 */ /* 0x000fe200078e00ff */
[----:B------:R-:W-:Y:S02]  /*1f550*/  MOV R4, RZ ;  /* 0x000000ff00047202 */ /* 0x000fe40000000f00 */
[C---:B------:R-:W-:Y:S01]  /*1f560*/  ISETP.GE.U32.AND P2, PT, R9.reuse, 0x2, PT ;  /* 0x000000020900780c */ /* 0x040fe20003f46070 */
[----:B------:R-:W-:Y:S01]  /*1f570*/  SHFL.IDX PT, R0, R16, RZ, 0x1f ;  /* 0x00001fff10007589 */ /* 0x000fe200000e0000 */
[C---:B------:R-:W-:Y:S02]  /*1f580*/  ISETP.GE.U32.AND P3, PT, R9.reuse, 0x4, PT ;  /* 0x000000040900780c */ /* 0x040fe40003f66070 */
[C---:B------:R-:W-:Y:S01]  /*1f590*/  ISETP.GE.U32.AND P4, PT, R9.reuse, 0x8, PT ;  /* 0x000000080900780c */ /* 0x040fe20003f86070 */
[----:B------:R-:W-:Y:S01]  /*1f5a0*/  SHFL.IDX PT, R8, R16, 0x1, 0x1f ;  /* 0x00201f0010087f89 */ /* 0x000fe200000e0000 */
[----:B------:R-:W-:Y:S01]  /*1f5b0*/  ISETP.GE.U32.AND P5, PT, R9, 0x10, PT ;  /* 0x000000100900780c */ /* 0x000fe20003fa6070 */
[----:B--2---:R-:W-:-:S02]  /*1f5c0*/  @!P1 IMAD.MOV.U32 R7, RZ, RZ, R6 ;  /* 0x000000ffff079224 */ /* 0x004fc400078e0006 */
[----:B------:R-:W-:Y:S02]  /*1f5d0*/  IMAD.MOV.U32 R6, RZ, RZ, RZ ;  /* 0x000000ffff067224 */ /* 0x000fe400078e00ff */
[----:B---3--:R-:W-:Y:S01]  /*1f5e0*/  @!P1 IMAD.MOV.U32 R4, RZ, RZ, R5 ;  /* 0x000000ffff049224 */ /* 0x008fe200078e0005 */
[----:B------:R-:W-:-:S03]  /*1f5f0*/  ISETP.NE.AND P1, PT, R9, RZ, PT ;  /* 0x000000ff0900720c */ /* 0x000fc60003f25270 */
[----:B------:R-:W-:-:S05]  /*1f600*/  IMAD R13, R4, R7, RZ ;  /* 0x00000007040d7224 */ /* 0x000fca00078e02ff */
        /* <DEDUP_REMOVED lines=15> */
[----:B------:R0:W1:Y:S02]  /*1f700*/  SHFL.IDX PT, R14, R2, 0x1f, 0x1f ;  /* 0x03e01f00020e7f89 */ /* 0x00006400000e0000 */
.L_x_933:
[----:B------:R-:W-:Y:S02]  /*1f710*/  ULDC UR4, c[0x0][0xc38] ;  /* 0x00030e0000047ab9 */ /* 0x000fe40000000800 */
[----:B------:R-:W-:-:S04]  /*1f720*/  IMAD.U32 R5, RZ, RZ, UR4 ;  /* 0x00000004ff057e24 */ /* 0x000fc8000f8e00ff */
[----:B-1----:R-:W-:-:S05]  /*1f730*/  IMAD R14, R14, R5, RZ ;  /* 0x000000050e0e7224 */ /* 0x002fca00078e02ff */
[----:B------:R-:W-:-:S04]  /*1f740*/  IADD3 R9, R8, R14, RZ ;  /* 0x0000000e08097210 */ /* 0x000fc80007ffe0ff */
[----:B------:R-:W-:-:S13]  /*1f750*/  ISETP.GT.AND P6, PT, R9, R0, PT ;  /* 0x000000000900720c */ /* 0x000fda0003fc4270 */
[----:B------:R-:W-:Y:S05]  /*1f760*/  @P6 BRA `(.L_x_771) ;  /* 0x0000000000a46947 */ /* 0x000fea0003800000 */
.L_x_774:
[----:B0-----:R-:W0:Y:S01]  /*1f770*/  LDC R2, c[0x0][0xc3c] ;  /* 0x00030f00ff027b82 */ /* 0x001e220000000800 */
[----:B------:R-:W-:-:S05]  /*1f780*/  VIADD R19, R19, 0x1f ;  /* 0x0000001f13137836 */ /* 0x000fca0000000000 */
[----:B0-----:R-:W-:-:S13]  /*1f790*/  ISETP.GE.AND P6, PT, R19, R2, PT ;  /* 0x000000021300720c */ /* 0x001fda0003fc6270 */
[----:B------:R-:W-:Y:S05]  /*1f7a0*/  @P6 BRA `(.L_x_772) ;  /* 0x0000000400b86947 */ /* 0x000fea0003800000 */
[----:B------:R-:W0:Y:S01]  /*1f7b0*/  S2R R3, SR_TID.X ;  /* 0x0000000000037919 */ /* 0x000e220000002100 */
[----:B------:R-:W-:Y:S02]  /*1f7c0*/  MOV R7, RZ ;  /* 0x000000ff00077202 */ /* 0x000fe40000000f00 */
[----:B0-----:R-:W-:-:S05]  /*1f7d0*/  LOP3.LUT R3, R3, 0x1f, RZ, 0xc0, !PT ;  /* 0x0000001f03037812 */ /* 0x001fca00078ec0ff */
[----:B------:R-:W-:-:S05]  /*1f7e0*/  IMAD.IADD R11, R19, 0x1, R3 ;  /* 0x00000001130b7824 */ /* 0x000fca00078e0203 */
[----:B------:R-:W-:-:S13]  /*1f7f0*/  ISETP.GE.OR P6, PT, R11, R2, !P0 ;  /* 0x000000020b00720c */ /* 0x000fda00047c6670 */
[----:B------:R-:W0:Y:S08]  /*1f800*/  @!P6 LDC.64 R2, c[0x0][0xc80] ;  /* 0x00032000ff02eb82 */ /* 0x000e300000000a00 */
[----:B------:R-:W1:Y:S01]  /*1f810*/  @!P6 LDC.64 R4, c[0x0][0xc78] ;  /* 0x00031e00ff04eb82 */ /* 0x000e620000000a00 */
[----:B0-----:R-:W-:-:S05]  /*1f820*/  @!P6 IMAD.WIDE R2, R11, 0x4, R2 ;  /* 0x000000040b02e825 */ /* 0x001fca00078e0202 */
[----:B------:R1:W2:Y:S02]  /*1f830*/  @!P6 LDG.E R7, desc[UR56][R2.64] ;  /* 0x000000380207e981 */ /* 0x0002a4000c1e1900 */
[----:B-1----:R-:W-:-:S04]  /*1f840*/  @!P6 IMAD.WIDE R2, R11, 0x4, R4 ;  /* 0x000000040b02e825 */ /* 0x002fc800078e0204 */
[----:B------:R-:W-:-:S06]  /*1f850*/  IMAD.MOV.U32 R4, RZ, RZ, RZ ;  /* 0x000000ffff047224 */ /* 0x000fcc00078e00ff */
        /* <DEDUP_REMOVED lines=20> */
.L_x_941:
[----:B------:R-:W-:Y:S02]  /*1f9a0*/  ULDC UR4, c[0x0][0xc38] ;  /* 0x00030e0000047ab9 */ /* 0x000fe40000000800 */
[----:B------:R-:W-:-:S04]  /*1f9b0*/  IMAD.U32 R5, RZ, RZ, UR4 ;  /* 0x00000004ff057e24 */ /* 0x000fc8000f8e00ff */
[----:B-1----:R-:W-:-:S04]  /*1f9c0*/  IMAD R14, R14, R5, RZ ;  /* 0x000000050e0e7224 */ /* 0x002fc800078e02ff */
[----:B------:R-:W-:-:S05]  /*1f9d0*/  IMAD.IADD R9, R14, 0x1, R9 ;  /* 0x000000010e097824 */ /* 0x000fca00078e0209 */
[----:B------:R-:W-:-:S13]  /*1f9e0*/  ISETP.GT.AND P6, PT, R9, R0, PT ;  /* 0x000000000900720c */ /* 0x000fda0003fc4270 */
[----:B------:R-:W-:Y:S05]  /*1f9f0*/  @!P6 BRA `(.L_x_774) ;  /* 0xfffffffc005ce947 */ /* 0x000fea000383ffff */
.L_x_771:
[----:B------:R-:W-:Y:S01]  /*1fa00*/  IADD3 R9, -R14, R9, RZ ;  /* 0x000000090e097210 */ /* 0x000fe20007ffe1ff */
[----:B------:R-:W-:-:S04]  /*1fa10*/  UMOV UR4, 0xffffffff ;  /* 0xffffffff00047882 */ /* 0x000fc80000000000 */
[----:B------:R-:W-:-:S05]  /*1fa20*/  IMAD R3, R2, R5, R9 ;  /* 0x0000000502037224 */ /* 0x000fca00078e0209 */
[----:B------:R-:W-:Y:S01]  /*1fa30*/  ISETP.GT.AND P6, PT, R3, R0, PT ;  /* 0x000000000300720c */ /* 0x000fe20003fc4270 */
[----:B------:R-:W-:-:S12]  /*1fa40*/  BRA.DIV UR4, `(.L_x_775) ;  /* 0x0000004e04a87947 */ /* 0x000fd8000b800000 */
[----:B------:R-:W-:-:S04]  /*1fa50*/  VOTE.ANY R3, PT, !P6 ;  /* 0x0000000000037806 */ /* 0x000fc800070e0100 */
[----:B------:R-:W1:Y:S02]  /*1fa60*/  POPC R8, R3 ;  /* 0x0000000300087309 */ /* 0x000e640000000000 */
[----:B-1----:R1:W2:Y:S04]  /*1fa70*/  SHFL.IDX PT, R7, R7, R8, 0x1f ;  /* 0x00001f0807077589 */ /* 0x0022a800000e0000 */
[----:B------:R1:W3:Y:S02]  /*1fa80*/  SHFL.IDX PT, R4, R4, R8, 0x1f ;  /* 0x00001f0804047589 */ /* 0x0002e400000e0000 */
.L_x_946:
[----:B------:R-:W-:-:S13]  /*1fa90*/  ISETP.NE.AND P0, PT, R3, RZ, PT ;  /* 0x000000ff0300720c */ /* 0x000fda0003f05270 */
[----:B------:R-:W-:Y:S05]  /*1faa0*/  @!P0 BRA `(.L_x_776) ;  /* 0x0000000000108947 */ /* 0x000fea0003800000 */
[----:B------:R-:W-:Y:S01]  /*1fab0*/  UMOV UR4, 0xffffffff ;  /* 0xffffffff00047882 */ /* 0x000fe20000000000 */
[----:B------:R-:W-:Y:S02]  /*1fac0*/  VIADD R12, R8, 0xffffffff ;  /* 0xffffffff080c7836 */ /* 0x000fe40000000000 */
[----:B------:R-:W-:Y:S05]  /*1fad0*/  BRA.DIV UR4, `(.L_x_777) ;  /* 0x0000004e04e07947 */ /* 0x000fea000b800000 */
[----:B------:R4:W0:Y:S02]  /*1fae0*/  SHFL.IDX PT, R6, R2, R12, 0x1f ;  /* 0x00001f0c02067589 */ /* 0x00082400000e0000 */
.L_x_776:
[----:B--2---:R-:W-:Y:S01]  /*1faf0*/  IABS R10, R7 ;  /* 0x00000007000a7213 */ /* 0x004fe20000000000 */
[----:B0-----:R-:W-:Y:S01]  /*1fb00*/  IMAD R16, R6, R5, R9 ;  /* 0x0000000506107224 */ /* 0x001fe200078e0209 */
[----:B---3--:R-:W-:Y:S02]  /*1fb10*/  IABS R5, R4 ;  /* 0x0000000400057213 */ /* 0x008fe40000000000 */
[----:B------:R-:W0:Y:S01]  /*1fb20*/  I2F.RP R11, R10 ;  /* 0x0000000a000b7306 */ /* 0x000e220000209400 */
[----:B------:R-:W-:Y:S01]  /*1fb30*/  IMAD.IADD R0, R0, 0x1, -R16 ;  /* 0x0000000100007824 */ /* 0x000fe200078e0a10 */
[----:B------:R-:W-:-:S06]  /*1fb40*/  IADD3 R19, R8, R19, RZ ;  /* 0x0000001308137210 */ /* 0x000fcc0007ffe0ff */
[----:B----4-:R-:W2:Y:S08]  /*1fb50*/  I2F.RP R12, R5 ;  /* 0x00000005000c7306 */ /* 0x010eb00000209400 */
[----:B0-----:R-:W0:Y:S08]  /*1fb60*/  MUFU.RCP R11, R11 ;  /* 0x0000000b000b7308 */ /* 0x001e300000001000 */
[----:B--2---:R-:W-:Y:S01]  /*1fb70*/  MUFU.RCP R12, R12 ;  /* 0x0000000c000c7308 */ /* 0x004fe20000001000 */
[----:B0-----:R-:W-:-:S07]  /*1fb80*/  VIADD R2, R11, 0xffffffe ;  /* 0x0ffffffe0b027836 */ /* 0x001fce0000000000 */
[----:B------:R0:W2:Y:S02]  /*1fb90*/  F2I.FTZ.U32.TRUNC.NTZ R3, R2 ;  /* 0x0000000200037305 */ /* 0x0000a4000021f000 */
[----:B0-----:R-:W-:Y:S01]  /*1fba0*/  IMAD.MOV.U32 R2, RZ, RZ, RZ ;  /* 0x000000ffff027224 */ /* 0x001fe200078e00ff */
[----:B--2---:R-:W-:-:S05]  /*1fbb0*/  IADD3 R9, RZ, -R3, RZ ;  /* 0x80000003ff097210 */ /* 0x004fca0007ffe0ff */
[----:B------:R-:W-:-:S04]  /*1fbc0*/  IMAD R9, R9, R10, RZ ;  /* 0x0000000a09097224 */ /* 0x000fc800078e02ff */
[----:B------:R-:W-:Y:S01]  /*1fbd0*/  IMAD.HI.U32 R3, R3, R9, R2 ;  /* 0x0000000903037227 */ /* 0x000fe200078e0002 */
[----:B------:R-:W-:Y:S02]  /*1fbe0*/  IABS R2, R7 ;  /* 0x0000000700027213 */ /* 0x000fe40000000000 */
[----:B------:R-:W-:Y:S02]  /*1fbf0*/  IABS R9, R0 ;  /* 0x0000000000097213 */ /* 0x000fe40000000000 */
[----:B------:R-:W-:-:S03]  /*1fc00*/  IADD3 R2, RZ, -R2, RZ ;  /* 0x80000002ff027210 */ /* 0x000fc60007ffe0ff */
[----:B------:R-:W-:-:S04]  /*1fc10*/  IMAD.HI.U32 R6, R3, R9, RZ ;  /* 0x0000000903067227 */ /* 0x000fc800078e00ff */
[----:B------:R-:W-:Y:S02]  /*1fc20*/  VIADD R3, R12, 0xffffffe ;  /* 0x0ffffffe0c037836 */ /* 0x000fe40000000000 */
[----:B------:R-:W-:-:S04]  /*1fc30*/  IMAD R9, R6, R2, R9 ;  /* 0x0000000206097224 */ /* 0x000fc800078e0209 */
[----:B------:R-:W0:Y:S01]  /*1fc40*/  F2I.FTZ.U32.TRUNC.NTZ R3, R3 ;  /* 0x0000000300037305 */ /* 0x000e22000021f000 */
[----:B------:R-:W-:-:S13]  /*1fc50*/  ISETP.GT.U32.AND P1, PT, R10, R9, PT ;  /* 0x000000090a00720c */ /* 0x000fda0003f24070 */
[----:B------:R-:W-:Y:S01]  /*1fc60*/  @!P1 IMAD.IADD R9, R9, 0x1, -R10 ;  /* 0x0000000109099824 */ /* 0x000fe200078e0a0a */
[----:B0-----:R-:W-:Y:S01]  /*1fc70*/  IADD3 R2, RZ, -R3, RZ ;  /* 0x80000003ff027210 */ /* 0x001fe20007ffe0ff */
[----:B------:R-:W-:Y:S01]  /*1fc80*/  @!P1 VIADD R6, R6, 0x1 ;  /* 0x0000000106069836 */ /* 0x000fe20000000000 */
[----:B------:R-:W-:Y:S02]  /*1fc90*/  ISETP.NE.AND P1, PT, R7, RZ, PT ;  /* 0x000000ff0700720c */ /* 0x000fe40003f25270 */
[----:B------:R-:W-:Y:S01]  /*1fca0*/  ISETP.GE.U32.AND P0, PT, R9, R10, PT ;  /* 0x0000000a0900720c */ /* 0x000fe20003f06070 */
[----:B------:R-:W-:Y:S02]  /*1fcb0*/  IMAD R9, R2, R5, RZ ;  /* 0x0000000502097224 */ /* 0x000fe400078e02ff */
[----:B------:R-:W-:-:S04]  /*1fcc0*/  IMAD.MOV.U32 R2, RZ, RZ, RZ ;  /* 0x000000ffff027224 */ /* 0x000fc800078e00ff */
[----:B------:R-:W-:Y:S01]  /*1fcd0*/  IMAD.HI.U32 R9, R3, R9, R2 ;  /* 0x0000000903097227 */ /* 0x000fe200078e0002 */
[----:B------:R-:W-:Y:S02]  /*1fce0*/  LOP3.LUT R2, R0, R7, RZ, 0x3c, !PT ;  /* 0x0000000700027212 */ /* 0x000fe400078e3cff */
[----:B------:R-:W-:Y:S02]  /*1fcf0*/  IABS R3, R4 ;  /* 0x0000000400037213 */ /* 0x000fe40000000000 */
[----:B------:R-:W-:Y:S02]  /*1fd00*/  ISETP.GE.AND P2, PT, R2, RZ, PT ;  /* 0x000000ff0200720c */ /* 0x000fe40003f46270 */
[----:B------:R-:W-:Y:S01]  /*1fd10*/  @P0 IADD3 R6, R6, 0x1, RZ ;  /* 0x0000000106060810 */ /* 0x000fe20007ffe0ff */
[----:B------:R-:W-:-:S10]  /*1fd20*/  IMAD.MOV R3, RZ, RZ, -R3 ;  /* 0x000000ffff037224 */ /* 0x000fd400078e0a03 */
        /* <DEDUP_REMOVED lines=8> */
[-C--:B------:R-:W-:Y:S01]  /*1fdb0*/  @!P1 IADD3 R2, R2, -R5.reuse, RZ ;  /* 0x8000000502029210 */ /* 0x080fe20007ffe0ff */
[----:B------:R-:W-:Y:S01]  /*1fdc0*/  @!P1 VIADD R9, R9, 0x1 ;  /* 0x0000000109099836 */ /* 0x000fe20000000000 */
[----:B------:R-:W-:Y:S02]  /*1fdd0*/  ISETP.NE.AND P1, PT, R4, RZ, PT ;  /* 0x000000ff0400720c */ /* 0x000fe40003f25270 */
[----:B------:R-:W-:Y:S02]  /*1fde0*/  ISETP.GE.U32.AND P0, PT, R2, R5, PT ;  /* 0x000000050200720c */ /* 0x000fe40003f06070 */
[----:B------:R-:W-:-:S04]  /*1fdf0*/  LOP3.LUT R2, R6, R4, RZ, 0x3c, !PT ;  /* 0x0000000406027212 */ /* 0x000fc800078e3cff */
[----:B------:R-:W-:-:S07]  /*1fe00*/  ISETP.GE.AND P2, PT, R2, RZ, PT ;  /* 0x000000ff0200720c */ /* 0x000fce0003f46270 */
[----:B------:R-:W-:-:S06]  /*1fe10*/  @P0 VIADD R9, R9, 0x1 ;  /* 0x0000000109090836 */ /* 0x000fcc0000000000 */
[----:B------:R-:W-:Y:S02]  /*1fe20*/  @!P2 IADD3 R9, -R9, RZ, RZ ;  /* 0x000000ff0909a210 */ /* 0x000fe40007ffe1ff */
[----:B------:R-:W-:-:S05]  /*1fe30*/  @!P1 LOP3.LUT R9, RZ, R4, RZ, 0x33, !PT ;  /* 0x00000004ff099212 */ /* 0x000fca00078e33ff */
[--C-:B------:R-:W-:Y:S02]  /*1fe40*/  IMAD.MOV R3, RZ, RZ, -R9.reuse ;  /* 0x000000ffff037224 */ /* 0x100fe400078e0a09 */
[C---:B------:R-:W-:Y:S02]  /*1fe50*/  IMAD R9, R4.reuse, 0x1000000, R9 ;  /* 0x0100000004097824 */ /* 0x040fe400078e0209 */
[----:B------:R-:W-:-:S04]  /*1fe60*/  IMAD R18, R4, R3, R6 ;  /* 0x0000000304127224 */ /* 0x000fc800078e0206 */
[----:B------:R-:W-:Y:S01]  /*1fe70*/  IMAD R18, R18, 0x10000, R9 ;  /* 0x0001000012127824 */ /* 0x000fe200078e0209 */
[----:B------:R-:W-:Y:S06]  /*1fe80*/  BRA `(.L_x_778) ;  /* 0x00000000001c7947 */ /* 0x000fec0003800000 */
.L_x_772:
[----:B------:R-:W-:Y:S01]  /*1fe90*/  UMOV UR4, URZ ;  /* 0x0000003f00047c82 */ /* 0x000fe20008000000 */
[----:B------:R-:W-:Y:S01]  /*1fea0*/  UMOV UR5, URZ ;  /* 0x0000003f00057c82 */ /* 0x000fe20008000000 */
[----:B------:R-:W-:Y:S01]  /*1feb0*/  ULDC UR6, c[0x0][0xc3c] ;  /* 0x00030f0000067ab9 */ /* 0x000fe20000000800 */
[----:B------:R-:W-:Y:S01]  /*1fec0*/  MOV R16, R0 ;  /* 0x0000000000107202 */ /* 0x000fe20000000f00 */
[----:B------:R-:W-:Y:S01]  /*1fed0*/  IMAD.U32 R17, RZ, RZ, UR4 ;  /* 0x00000004ff117e24 */ /* 0x000fe2000f8e00ff */
[----:B------:R-:W-:Y:S01]  /*1fee0*/  MOV R19, UR6 ;  /* 0x0000000600137c02 */ /* 0x000fe20008000f00 */
[----:B------:R-:W-:-:S07]  /*1fef0*/  IMAD.U32 R18, RZ, RZ, UR5 ;  /* 0x00000005ff127e24 */ /* 0x000fce000f8e00ff */
.L_x_778:
        /* <DEDUP_REMOVED lines=10> */
.L_x_769:
[----:B------:R-:W-:Y:S02]  /*1ffa0*/  ULDC UR4, c[0x0][0xc3c] ;  /* 0x00030f0000047ab9 */ /* 0x000fe40000000800 */
[----:B---3--:R-:W-:-:S13]  /*1ffb0*/  ISETP.GE.AND P0, PT, R19, UR4, PT ;  /* 0x0000000413007c0c */ /* 0x008fda000bf06270 */
[----:B------:R-:W-:Y:S05]  /*1ffc0*/  @!P0 BRA `(.L_x_779) ;  /* 0xffffff9c00f48947 */ /* 0x000fea000383ffff */
[----:B------:R-:W-:Y:S05]  /*1ffd0*/  BSYNC B8 ;  /* 0x0000000000087941 */ /* 0x000fea0003800000 */
.L_x_676:
[----:B------:R-:W3:Y:S01]  /*1ffe0*/  LDL.LU R0, [R1+0x20] ;  /* 0x0000200001007983 */ /* 0x000ee20000300800 */
[----:B------:R-:W-:Y:S01]  /*1fff0*/  BSSY B0, `(.L_x_780) ;  /* 0x000000b000007945 */ /* 0x000fe20003800000 */
[----:B------:R-:W4:Y:S01]  /*20000*/  S2R R5, SR_CgaCtaId ;  /* 0x0000000000057919 */ /* 0x000f220000008800 */
[----:B---3--:R-:W-:-:S05]  /*20010*/  VIADD R0, R0, 0x1 ;  /* 0x0000000100007836 */ /* 0x008fca0000000000 */
[----:B0-----:R-:W-:-:S04]  /*20020*/  LEA.HI R2, R0, R0, RZ, 0x1 ;  /* 0x0000000000027211 */ /* 0x001fc800078f08ff */
[----:B------:R-:W-:Y:S02]  /*20030*/  LOP3.LUT R3, R2, 0xfffffffe, RZ, 0xc0, !PT ;  /* 0xfffffffe02037812 */ /* 0x000fe400078ec0ff */
[----:B------:R-:W-:-:S03]  /*20040*/  MOV R2, 0x400 ;  /* 0x0000040000027802 */ /* 0x000fc60000000f00 */
[----:B------:R-:W-:Y:S01]  /*20050*/  IMAD.IADD R0, R0, 0x1, -R3 ;  /* 0x0000000100007824 */ /* 0x000fe200078e0a03 */
[----:B----4-:R-:W-:-:S04]  /*20060*/  LEA R4, R5, R2, 0x18 ;  /* 0x0000000205047211 */ /* 0x010fc800078ec0ff */
[----:B------:R-:W-:-:S04]  /*20070*/  SHF.L.U32 R0, R0, 0x1f, RZ ;  /* 0x0000001f00007819 */ /* 0x000fc800000006ff */
[----:B------:R-:W0:Y:S02]  /*20080*/  SYNCS.PHASECHK.TRANS64.TRYWAIT P0, [R4+URZ+0x2a820], R0 ;  /* 0x02a82000040075a7 */ /* 0x000e24000800017f */
[----:B0-----:R-:W-:Y:S05]  /*20090*/  @!P0 BRA `(.L_x_781) ;  /* 0x0000004800988947 */ /* 0x001fea0003800000 */
.L_x_949:
[----:B------:R-:W-:Y:S05]  /*200a0*/  BSYNC B0 ;  /* 0x0000000000007941 */ /* 0x000fea0003800000 */
.L_x_780:
[----:B------:R-:W-:-:S03]  /*200b0*/  UMOV UR4, 0xffffffff ;  /* 0xffffffff00047882 */ /* 0x000fc60000000000 */
[----:B------:R-:W-:Y:S05]  /*200c0*/  BRA.DIV UR4, `(.L_x_782) ;  /* 0x0000004a04a07947 */ /* 0x000fea000b800000 */
[----:B0-----:R-:W0:Y:S02]  /*200d0*/  S2R R0, SR_TID.X ;  /* 0x0000000000007919 */ /* 0x001e240000002100 */
[----:B0-----:R-:W-:-:S04]  /*200e0*/  SHF.R.U32.HI R0, RZ, 0x5, R0 ;  /* 0x00000005ff007819 */ /* 0x001fc80000011600 */
[----:B------:R-:W-:-:S05]  /*200f0*/  LOP3.LUT R0, R0, 0x3, RZ, 0xc0, !PT ;  /* 0x0000000300007812 */ /* 0x000fca00078ec0ff */
[----:B------:R0:W3:Y:S02]  /*20100*/  SHFL.IDX PT, R14, R0, RZ, 0x1f ;  /* 0x00001fff000e7589 */ /* 0x0000e400000e0000 */
.L_x_952:
[----:B---3--:R-:W-:-:S13]  /*20110*/  ISETP.NE.AND P0, PT, R14, RZ, PT ;  /* 0x000000ff0e00720c */ /* 0x008fda0003f05270 */
[----:B------:R-:W-:Y:S05]  /*20120*/  @P0 BRA `(.L_x_446) ;  /* 0x0000000000880947 */ /* 0x000fea0003800000 */
[----:B------:R-:W-:-:S03]  /*20130*/  UMOV UR4, 0xffffffff ;  /* 0xffffffff00047882 */ /* 0x000fc60000000000 */
[----:B------:R-:W-:Y:S05]  /*20140*/  BRA.DIV UR4, `(.L_x_783) ;  /* 0x0000004a04b47947 */ /* 0x000fea000b800000 */
[----:B------:R-:W-:-:S13]  /*20150*/  ELECT P6, URZ, PT ;  /* 0x00000000003f782f */ /* 0x000fda00038c0000 */
.L_x_955:
[----:B------:R-:W-:Y:S05]  /*20160*/  @!P6 BRA `(.L_x_446) ;  /* 0x000000000078e947 */ /* 0x000fea0003800000 */
[----:B------:R-:W-:-:S06]  /*20170*/  ULOP3.LUT UR4, UR60, 0x2, URZ, 0xfc, !UPT ;  /* 0x000000023c047892 */ /* 0x000fcc000f8efc3f */
[----:B0-----:R-:W-:-:S04]  /*20180*/  MOV R0, UR4 ;  /* 0x0000000400007c02 */ /* 0x001fc80008000f00 */
[----:B------:R-:W-:-:S13]  /*20190*/  ISETP.NE.AND P0, PT, R0, 0x3, PT ;  /* 0x000000030000780c */ /* 0x000fda0003f05270 */
[----:B------:R-:W-:Y:S05]  /*201a0*/  @!P0 BRA `(.L_x_784) ;  /* 0x0000000000048947 */ /* 0x000fea0003800000 */
[----:B------:R-:W-:Y:S01]  /*201b0*/  BPT.TRAP 0x1 ;  /* 0x000000040000795c */ /* 0x000fe20000300000 */
.L_x_784:
[C---:B------:R-:W-:Y:S01]  /*201c0*/  IMAD R5, R27.reuse, 0x8, R4 ;  /* 0x000000081b057824 */ /* 0x040fe200078e0204 */
[----:B------:R-:W-:Y:S01]  /*201d0*/  SHF.L.U32 R0, R28, 0x1f, RZ ;  /* 0x0000001f1c007819 */ /* 0x000fe200000006ff */
[----:B------:R-:W-:-:S03]  /*201e0*/  VIADD R27, R27, 0x1 ;  /* 0x000000011b1b7836 */ /* 0x000fc60000000000 */
[----:B------:R-:W0:Y:S02]  /*201f0*/  SYNCS.PHASECHK.TRANS64.TRYWAIT P1, [R5+URZ+0x2a840], R0 ;  /* 0x02a84000050075a7 */ /* 0x000e24000802017f */
[----:B------:R-:W-:-:S04]  /*20200*/  ISETP.NE.AND P2, PT, R27, 0x2, PT ;  /* 0x000000021b00780c */ /* 0x000fc80003f45270 */
[----:B------:R-:W-:Y:S01]  /*20210*/  SEL R3, RZ, 0x1, P2 ;  /* 0x00000001ff037807 */ /* 0x000fe20001000000 */
[----:B0-----:R-:W-:Y:S08]  /*20220*/  @!P1 BRA `(.L_x_785) ;  /* 0x00000048009c9947 */ /* 0x001ff00003800000 */
.L_x_956:
[----:B------:R-:W-:Y:S02]  /*20230*/  SEL R27, R27, RZ, P2 ;  /* 0x000000ff1b1b7207 */ /* 0x000fe40001000000 */
[----:B------:R-:W-:Y:S01]  /*20240*/  LOP3.LUT R2, R28, R3, RZ, 0x3c, !PT ;  /* 0x000000031c027212 */ /* 0x000fe200078e3cff */
[----:B------:R-:W-:Y:S06]  /*20250*/  @!P0 BRA `(.L_x_786) ;  /* 0x0000000000048947 */ /* 0x000fec0003800000 */
[----:B------:R-:W-:Y:S01]  /*20260*/  BPT.TRAP 0x1 ;  /* 0x000000040000795c */ /* 0x000fe20000300000 */
.L_x_786:
[----:B------:R-:W-:Y:S02]  /*20270*/  LEA R27, R27, R4, 0x3 ;  /* 0x000000041b1b7211 */ /* 0x000fe400078e18ff */
[----:B------:R-:W-:-:S04]  /*20280*/  SHF.L.U32 R2, R2, 0x1f, RZ ;  /* 0x0000001f02027819 */ /* 0x000fc800000006ff */
[----:B------:R-:W3:Y:S02]  /*20290*/  SYNCS.PHASECHK.TRANS64.TRYWAIT P1, [R27+URZ+0x2a840], R2 ;  /* 0x02a840021b0075a7 */ /* 0x000ee4000802017f */
[----:B---3--:R-:W-:Y:S05]  /*202a0*/  @!P1 BRA `(.L_x_787) ;  /* 0x0000004800909947 */ /* 0x008fea0003800000 */
.L_x_957:
[----:B------:R-:W-:Y:S05]  /*202b0*/  @!P0 BRA `(.L_x_788) ;  /* 0x0000000000048947 */ /* 0x000fea0003800000 */
[----:B------:R-:W-:Y:S01]  /*202c0*/  BPT.TRAP 0x1 ;  /* 0x000000040000795c */ /* 0x000fe20000300000 */
.L_x_788:
[----:B------:R-:W4:Y:S02]  /*202d0*/  SYNCS.PHASECHK.TRANS64.TRYWAIT P1, [R5+URZ+0x2a860], R0 ;  /* 0x02a86000050075a7 */ /* 0x000f24000802017f */
[----:B----4-:R-:W-:Y:S05]  /*202e0*/  @!P1 BRA `(.L_x_789) ;  /* 0x0000004800949947 */ /* 0x010fea0003800000 */
.L_x_958:
[----:B------:R-:W-:Y:S05]  /*202f0*/  @!P0 BRA `(.L_x_790) ;  /* 0x0000000000048947 */ /* 0x000fea0003800000 */
[----:B------:R-:W-:Y:S01]  /*20300*/  BPT.TRAP 0x1 ;  /* 0x000000040000795c */ /* 0x000fe20000300000 */
.L_x_790:
[----:B------:R0:W0:Y:S02]  /*20310*/  SYNCS.PHASECHK.TRANS64.TRYWAIT P0, [R27+URZ+0x2a860], R2 ;  /* 0x02a860021b0075a7 */ /* 0x000024000800017f */
[----:B0-----:R-:W-:Y:S05]  /*20320*/  @!P0 NANOSLEEP.SYNCS 0x989680 ;  /* 0x009896800000895d */ /* 0x001fea0003900000 */
[----:B------:R-:W0:Y:S02]  /*20330*/  @!P0 SYNCS.PHASECHK.TRANS64 P0, [R27+URZ+0x2a860], R2 ;  /* 0x02a860021b0085a7 */ /* 0x000e24000800007f */
[----:B0-----:R-:W-:Y:S05]  /*20340*/  @!P0 BRA `(.L_x_790) ;  /* 0xfffffffc00f08947 */ /* 0x001fea000383ffff */
.L_x_446:
[----:B------:R-:W-:Y:S05]  /*20350*/  BSYNC B9 ;  /* 0x0000000000097941 */ /* 0x000fea0003800000 */
.L_x_443:
[----:B------:R-:W-:Y:S05]  /*20360*/  EXIT ;  /* 0x000000000000794d */ /* 0x000fea0003800000 */
.L_x_466:
[----:B0-----:R0:W1:Y:S02]  /*20370*/  SYNCS.PHASECHK.TRANS64.TRYWAIT P5, [R85+URZ+0x2a890], R86 ;  /* 0x02a89056550075a7 */ /* 0x00106400080a017f */
[----:B-1----:R-:W-:Y:S05]  /*20380*/  @!P5 NANOSLEEP.SYNCS 0x989680 ;  /* 0x009896800000d95d */ /* 0x002fea0003900000 */
[----:B------:R-:W1:Y:S02]  /*20390*/  @!P5 SYNCS.PHASECHK.TRANS64 P5, [R85+URZ+0x2a890], R86 ;  /* 0x02a890565500d5a7 */ /* 0x000e6400080a007f */
[----:B-1----:R-:W-:Y:S05]  /*203a0*/  @!P5 BRA `(.L_x_466) ;  /* 0xfffffffc00f0d947 */ /* 0x002fea000383ffff */
[----:B------:R-:W-:Y:S05]  /*203b0*/  BRA `(.L_x_791) ;  /* 0xfffffe3800147947 */ /* 0x000fea000383ffff */
.L_x_467:
[----:B------:R-:W-:Y:S01]  /*203c0*/  BSSY B1, `(.L_x_792) ;  /* 0x0000008000017945 */ /* 0x000fe20003800000 */
[----:B------:R-:W-:Y:S01]  /*203d0*/  IMAD.MOV.U32 R13, RZ, RZ, R115 ;  /* 0x000000ffff0d7224 */ /* 0x000fe200078e0073 */
[----:B------:R-:W-:Y:S01]  /*203e0*/  MOV R11, 0x1c1f ;  /* 0x00001c1f000b7802 */ /* 0x000fe20000000f00 */
[----:B------:R-:W-:Y:S02]  /*203f0*/  IMAD.MOV.U32 R12, RZ, RZ, RZ ;  /* 0x000000ffff0c7224 */ /* 0x000fe400078e00ff */
[----:B------:R-:W-:-:S07]  /*20400*/  IMAD.MOV.U32 R15, RZ, RZ, -0x1 ;  /* 0xffffffffff0f7424 */ /* 0x000fce00078e00ff */
[----:B0-----:R-:W-:Y:S05]  /*20410*/  WARPSYNC.COLLECTIVE R15, `(.L_x_793) ;  /* 0x000000000f087348 */ /* 0x001fea0003c00000 */
[----:B------:R1:W2:Y:S02]  /*20420*/  SHFL.IDX P6, R14, R13, R12, R11 ;  /* 0x0000000c0d0e7389 */ /* 0x0002a400000c000b */
[----:B012---:R-:W-:Y:S01]  /*20430*/  ENDCOLLECTIVE ;  /* 0x000000000000791b */ /* 0x007fe20003800000 */
.L_x_793:
[----:B------:R-:W-:Y:S05]  /*20440*/  BSYNC B1 ;  /* 0x0000000000017941 */ /* 0x000fea0003800000 */
.L_x_792:
[----:B------:R-:W-:Y:S01]  /*20450*/  MOV R13, R118 ;  /* 0x00000076000d7202 */ /* 0x000fe20000000f00 */
[----:B------:R-:W-:Y:S01]  /*20460*/  IMAD.MOV.U32 R12, RZ, RZ, RZ ;  /* 0x000000ffff0c7224 */ /* 0x000fe200078e00ff */
[----:B------:R-:W-:Y:S01]  /*20470*/  MOV R15, 0xffffffff ;  /* 0xffffffff000f7802 */ /* 0x000fe20000000f00 */
[----:B------:R-:W-:Y:S02]  /*20480*/  IMAD.MOV.U32 R11, RZ, RZ, 0x1c1f ;  /* 0x00001c1fff0b7424 */ /* 0x000fe400078e00ff */
[----:B------:R-:W-:-:S07]  /*20490*/  IMAD.MOV.U32 R78, RZ, RZ, R14 ;  /* 0x000000ffff4e7224 */ /* 0x000fce00078e000e */
[----:B------:R-:W-:Y:S05]  /*204a0*/  WARPSYNC.COLLECTIVE R15, `(.L_x_794) ;  /* 0x000000000f087348 */ /* 0x000fea0003c00000 */
[----:B------:R0:W1:Y:S02]  /*204b0*/  SHFL.IDX P6, R14, R13, R12, R11 ;  /* 0x0000000c0d0e7389 */ /* 0x00006400000c000b */
[----:B01----:R-:W-:Y:S01]  /*204c0*/  ENDCOLLECTIVE ;  /* 0x000000000000791b */ /* 0x003fe20003800000 */
.L_x_794:
[----:B------:R-:W-:Y:S01]  /*204d0*/  IMAD.MOV.U32 R11, RZ, RZ, R14 ;  /* 0x000000ffff0b7224 */ /* 0x000fe200078e000e */
[----:B------:R-:W-:Y:S06]  /*204e0*/  BRA `(.L_x_795) ;  /* 0xfffffe3400dc7947 */ /* 0x000fec000383ffff */
.L_x_492:
[----:B------:R-:W-:Y:S01]  /*204f0*/  BSSY B1, `(.L_x_796) ;  /* 0x0000008000017945 */ /* 0x000fe20003800000 */
[----:B0---4-:R-:W-:Y:S01]  /*20500*/  IMAD.MOV.U32 R13, RZ, RZ, R115 ;  /* 0x000000ffff0d7224 */ /* 0x011fe200078e0073 */
[----:B------:R-:W-:Y:S01]  /*20510*/  MOV R12, 0x1 ;  /* 0x00000001000c7802 */ /* 0x000fe20000000f00 */
[----:B---3--:R-:W-:Y:S02]  /*20520*/  IMAD.MOV.U32 R11, RZ, RZ, 0x1c1f ;  /* 0x00001c1fff0b7424 */ /* 0x008fe400078e00ff */
[----:B------:R-:W-:-:S07]  /*20530*/  IMAD.MOV.U32 R15, RZ, RZ, -0x1 ;  /* 0xffffffffff0f7424 */ /* 0x000fce00078e00ff */
[----:B-12---:R-:W-:Y:S05]  /*20540*/  WARPSYNC.COLLECTIVE R15, `(.L_x_797) ;  /* 0x000000000f087348 */ /* 0x006fea0003c00000 */
[----:B------:R0:W3:Y:S02]  /*20550*/  SHFL.IDX P6, R14, R13, R12, R11 ;  /* 0x0000000c0d0e7389 */ /* 0x0000e400000c000b */
[----:B0123--:R-:W-:Y:S01]  /*20560*/  ENDCOLLECTIVE ;  /* 0x000000000000791b */ /* 0x00ffe20003800000 */
.L_x_797:
[----:B------:R-:W-:Y:S05]  /*20570*/  BSYNC B1 ;  /* 0x0000000000017941 */ /* 0x000fea0003800000 */
.L_x_796:
[----:B------:R-:W-:Y:S01]  /*20580*/  IMAD.MOV.U32 R13, RZ, RZ, R118 ;  /* 0x000000ffff0d7224 */ /* 0x000fe200078e0076 */
[----:B------:R-:W-:Y:S01]  /*20590*/  MOV R11, 0x1c1f ;  /* 0x00001c1f000b7802 */ /* 0x000fe20000000f00 */
[----:B------:R-:W-:Y:S01]  /*205a0*/  IMAD.MOV.U32 R12, RZ, RZ, 0x1 ;  /* 0x00000001ff0c7424 */ /* 0x000fe200078e00ff */
[----:B------:R-:W-:Y:S01]  /*205b0*/  MOV R115, R14 ;  /* 0x0000000e00737202 */ /* 0x000fe20000000f00 */
[----:B------:R-:W-:-:S07]  /*205c0*/  IMAD.MOV.U32 R15, RZ, RZ, -0x1 ;  /* 0xffffffffff0f7424 */ /* 0x000fce00078e00ff */
[----:B------:R-:W-:Y:S05]  /*205d0*/  WARPSYNC.COLLECTIVE R15, `(.L_x_798) ;  /* 0x000000000f087348 */ /* 0x000fea0003c00000 */
[----:B------:R0:W1:Y:S02]  /*205e0*/  SHFL.IDX P6, R14, R13, R12, R11 ;  /* 0x0000000c0d0e7389 */ /* 0x00006400000c000b */
[----:B01----:R-:W-:Y:S01]  /*205f0*/  ENDCOLLECTIVE ;  /* 0x000000000000791b */ /* 0x003fe20003800000 */
.L_x_798:
[----:B------:R-:W-:Y:S01]  /*20600*/  IMAD.MOV.U32 R118, RZ, RZ, R14 ;  /* 0x000000ffff767224 */ /* 0x000fe200078e000e */
[----:B------:R-:W-:Y:S06]  /*20610*/  BRA `(.L_x_799) ;  /* 0xfffffe4800e87947 */ /* 0x000fec000383ffff */
.L_x_522:
[----:B0-----:R0:W1:Y:S02]  /*20620*/  SYNCS.PHASECHK.TRANS64.TRYWAIT P5, [R85+URZ+0x2a890], R86 ;  /* 0x02a89056550075a7 */ /* 0x00106400080a017f */
[----:B-1----:R-:W-:Y:S05]  /*20630*/  @!P5 NANOSLEEP.SYNCS 0x989680 ;  /* 0x009896800000d95d */ /* 0x002fea0003900000 */
[----:B------:R-:W1:Y:S02]  /*20640*/  @!P5 SYNCS.PHASECHK.TRANS64 P5, [R85+URZ+0x2a890], R86 ;  /* 0x02a890565500d5a7 */ /* 0x000e6400080a007f */
[----:B-1----:R-:W-:Y:S05]  /*20650*/  @!P5 BRA `(.L_x_522) ;  /* 0xfffffffc00f0d947 */ /* 0x002fea000383ffff */
[----:B------:R-:W-:Y:S05]  /*20660*/  BRA `(.L_x_800) ;  /* 0xfffffe6c00087947 */ /* 0x000fea000383ffff */
.L_x_523:
        /* <DEDUP_REMOVED lines=8> */
.L_x_802:
[----:B------:R-:W-:Y:S05]  /*206f0*/  BSYNC B1 ;  /* 0x0000000000017941 */ /* 0x000fea0003800000 */
.L_x_801:
[----:B------:R-:W-:Y:S01]  /*20700*/  IMAD.MOV.U32 R13, RZ, RZ, R118 ;  /* 0x000000ffff0d7224 */ /* 0x000fe200078e0076 */
[----:B------:R-:W-:Y:S01]  /*20710*/  MOV R12, RZ ;  /* 0x000000ff000c7202 */ /* 0x000fe20000000f00 */
[----:B------:R-:W-:Y:S02]  /*20720*/  IMAD.MOV.U32 R11, RZ, RZ, 0x1c1f ;  /* 0x00001c1fff0b7424 */ /* 0x000fe400078e00ff */
[----:B------:R-:W-:Y:S02]  /*20730*/  IMAD.MOV.U32 R15, RZ, RZ, -0x1 ;  /* 0xffffffffff0f7424 */ /* 0x000fe400078e00ff */
[----:B------:R-:W-:-:S07]  /*20740*/  IMAD.MOV.U32 R117, RZ, RZ, R14 ;  /* 0x000000ffff757224 */ /* 0x000fce00078e000e */
[----:B------:R-:W-:Y:S05]  /*20750*/  WARPSYNC.COLLECTIVE R15, `(.L_x_803) ;  /* 0x000000000f087348 */ /* 0x000fea0003c00000 */
[----:B------:R0:W1:Y:S02]  /*20760*/  SHFL.IDX P6, R14, R13, R12, R11 ;  /* 0x0000000c0d0e7389 */ /* 0x00006400000c000b */
[----:B01----:R-:W-:Y:S01]  /*20770*/  ENDCOLLECTIVE ;  /* 0x000000000000791b */ /* 0x003fe20003800000 */
.L_x_803:
[----:B------:R-:W-:Y:S01]  /*20780*/  MOV R11, R14 ;  /* 0x0000000e000b7202 */ /* 0x000fe20000000f00 */
[----:B------:R-:W-:Y:S06]  /*20790*/  BRA `(.L_x_804) ;  /* 0xfffffe6800d87947 */ /* 0x000fec000383ffff */
.L_x_536:
[----:B------:R-:W-:Y:S01]  /*207a0*/  BSSY B1, `(.L_x_805) ;  /* 0x0000008000017945 */ /* 0x000fe20003800000 */
[----:B--234-:R-:W-:Y:S01]  /*207b0*/  IMAD.MOV.U32 R13, RZ, RZ, R115 ;  /* 0x000000ffff0d7224 */ /* 0x01cfe200078e0073 */
[----:B------:R-:W-:Y:S01]  /*207c0*/  MOV R11, 0x1c1f ;  /* 0x00001c1f000b7802 */ /* 0x000fe20000000f00 */
[----:B------:R-:W-:Y:S02]  /*207d0*/  IMAD.MOV.U32 R12, RZ, RZ, 0x1 ;  /* 0x00000001ff0c7424 */ /* 0x000fe400078e00ff */
[----:B------:R-:W-:-:S07]  /*207e0*/  IMAD.MOV.U32 R15, RZ, RZ, -0x1 ;  /* 0xffffffffff0f7424 */ /* 0x000fce00078e00ff */
[----:B01----:R-:W-:Y:S05]  /*207f0*/  WARPSYNC.COLLECTIVE R15, `(.L_x_806) ;  /* 0x000000000f087348 */ /* 0x003fea0003c00000 */
[----:B------:R2:W3:Y:S02]  /*20800*/  SHFL.IDX P6, R14, R13, R12, R11 ;  /* 0x0000000c0d0e7389 */ /* 0x0004e400000c000b */
[----:B0123--:R-:W-:Y:S01]  /*20810*/  ENDCOLLECTIVE ;  /* 0x000000000000791b */ /* 0x00ffe20003800000 */
.L_x_806:
[----:B------:R-:W-:Y:S05]  /*20820*/  BSYNC B1 ;  /* 0x0000000000017941 */ /* 0x000fea0003800000 */
.L_x_805:
[----:B------:R-:W-:Y:S01]  /*20830*/  MOV R13, R118 ;  /* 0x00000076000d7202 */ /* 0x000fe20000000f00 */
[----:B------:R-:W-:Y:S01]  /*20840*/  IMAD.MOV.U32 R12, RZ, RZ, 0x1 ;  /* 0x00000001ff0c7424 */ /* 0x000fe200078e00ff */
[----:B------:R-:W-:Y:S01]  /*20850*/  MOV R15, 0xffffffff ;  /* 0xffffffff000f7802 */ /* 0x000fe20000000f00 */
[----:B------:R-:W-:Y:S02]  /*20860*/  IMAD.MOV.U32 R11, RZ, RZ, 0x1c1f ;  /* 0x00001c1fff0b7424 */ /* 0x000fe400078e00ff */
[----:B------:R-:W-:-:S07]  /*20870*/  IMAD.MOV.U32 R115, RZ, RZ, R14 ;  /* 0x000000ffff737224 */ /* 0x000fce00078e000e */
[----:B------:R-:W-:Y:S05]  /*20880*/  WARPSYNC.COLLECTIVE R15, `(.L_x_807) ;  /* 0x000000000f087348 */ /* 0x000fea0003c00000 */
[----:B------:R0:W1:Y:S02]  /*20890*/  SHFL.IDX P6, R14, R13, R12, R11 ;  /* 0x0000000c0d0e7389 */ /* 0x00006400000c000b */
[----:B01----:R-:W-:Y:S01]  /*208a0*/  ENDCOLLECTIVE ;  /* 0x000000000000791b */ /* 0x003fe20003800000 */
.L_x_807:
[----:B------:R-:W-:Y:S01]  /*208b0*/  IMAD.MOV.U32 R118, RZ, RZ, R14 ;  /* 0x000000ffff767224 */ /* 0x000fe200078e000e */
[----:B------:R-:W-:Y:S06]  /*208c0*/  BRA `(.L_x_808) ;  /* 0xfffffe8000807947 */ /* 0x000fec000383ffff */
.L_x_549:
[----:B-1----:R1:W2:Y:S02]  /*208d0*/  SYNCS.PHASECHK.TRANS64.TRYWAIT P3, [R85+URZ+0x2a890], R86 ;  /* 0x02a89056550075a7 */ /* 0x0022a4000806017f */
[----:B--2---:R-:W-:Y:S05]  /*208e0*/  @!P3 NANOSLEEP.SYNCS 0x989680 ;  /* 0x009896800000b95d */ /* 0x004fea0003900000 */
[----:B------:R-:W2:Y:S02]  /*208f0*/  @!P3 SYNCS.PHASECHK.TRANS64 P3, [R85+URZ+0x2a890], R86 ;  /* 0x02a890565500b5a7 */ /* 0x000ea4000806007f */
[----:B--2---:R-:W-:Y:S05]  /*20900*/  @!P3 BRA `(.L_x_549) ;  /* 0xfffffffc00f0b947 */ /* 0x004fea000383ffff */
[----:B------:R-:W-:Y:S05]  /*20910*/  BRA `(.L_x_809) ;  /* 0xfffffe9800407947 */ /* 0x000fea000383ffff */
.L_x_550:
[----:B------:R-:W-:Y:S01]  /*20920*/  BSSY B1, `(.L_x_810) ;  /* 0x0000008000017945 */ /* 0x000fe20003800000 */
[----:B------:R-:W-:Y:S01]  /*20930*/  IMAD.MOV.U32 R13, RZ, RZ, R37 ;  /* 0x000000ffff0d7224 */ /* 0x000fe200078e0025 */
[----:B------:R-:W-:Y:S01]  /*20940*/  MOV R12, RZ ;  /* 0x000000ff000c7202 */ /* 0x000fe20000000f00 */
[----:B------:R-:W-:Y:S02]  /*20950*/  IMAD.MOV.U32 R11, RZ, RZ, 0x1c1f ;  /* 0x00001c1fff0b7424 */ /* 0x000fe400078e00ff */
[----:B------:R-:W-:-:S07]  /*20960*/  IMAD.MOV.U32 R15, RZ, RZ, -0x1 ;  /* 0xffffffffff0f7424 */ /* 0x000fce00078e00ff */
[----:B-1----:R-:W-:Y:S05]  /*20970*/  WARPSYNC.COLLECTIVE R15, `(.L_x_811) ;  /* 0x000000000f087348 */ /* 0x002fea0003c00000 */
[----:B------:R0:W2:Y:S02]  /*20980*/  SHFL.IDX P6, R14, R13, R12, R11 ;  /* 0x0000000c0d0e7389 */ /* 0x0000a400000c000b */
[----:B012---:R-:W-:Y:S01]  /*20990*/  ENDCOLLECTIVE ;  /* 0x000000000000791b */ /* 0x007fe20003800000 */
.L_x_811:
[----:B------:R-:W-:Y:S05]  /*209a0*/  BSYNC B1 ;  /* 0x0000000000017941 */ /* 0x000fea0003800000 */
.L_x_810:
[----:B------:R-:W-:Y:S01]  /*209b0*/  IMAD.MOV.U32 R13, RZ, RZ, R36 ;  /* 0x000000ffff0d7224 */ /* 0x000fe200078e0024 */
[----:B------:R-:W-:Y:S01]  /*209c0*/  MOV R11, 0x1c1f ;  /* 0x00001c1f000b7802 */ /* 0x000fe20000000f00 */
[----:B------:R-:W-:Y:S01]  /*209d0*/  IMAD.MOV.U32 R12, RZ, RZ, RZ ;  /* 0x000000ffff0c7224 */ /* 0x000fe200078e00ff */
[----:B------:R-:W-:Y:S01]  /*209e0*/  MOV R40, R14 ;  /* 0x0000000e00287202 */ /* 0x000fe20000000f00 */
[----:B------:R-:W-:-:S07]  /*209f0*/  IMAD.MOV.U32 R15, RZ, RZ, -0x1 ;  /* 0xffffffffff0f7424 */ /* 0x000fce00078e00ff */
[----:B------:R-:W-:Y:S05]  /*20a00*/  WARPSYNC.COLLECTIVE R15, `(.L_x_812) ;  /* 0x000000000f087348 */ /* 0x000fea0003c00000 */
[----:B------:R0:W1:Y:S02]  /*20a10*/  SHFL.IDX P6, R14, R13, R12, R11 ;  /* 0x0000000c0d0e7389 */ /* 0x00006400000c000b */
[----:B01----:R-:W-:Y:S01]  /*20a20*/  ENDCOLLECTIVE ;  /* 0x000000000000791b */ /* 0x003fe20003800000 */
.L_x_812:
[----:B------:R-:W-:Y:S01]  /*20a30*/  IMAD.MOV.U32 R39, RZ, RZ, R14 ;  /* 0x000000ffff277224 */ /* 0x000fe200078e000e */
[----:B------:R-:W-:Y:S06]  /*20a40*/  BRA `(.L_x_813) ;  /* 0xfffffe98005c7947 */ /* 0x000fec000383ffff */
.L_x_553:
[----:B------:R-:W-:Y:S01]  /*20a50*/  BSSY B1, `(.L_x_814) ;  /* 0x0000008000017945 */ /* 0x000fe20003800000 */
[----:B----4-:R-:W-:Y:S01]  /*20a60*/  MOV R13, R37 ;  /* 0x00000025000d7202 */ /* 0x010fe20000000f00 */
[----:B------:R-:W-:Y:S01]  /*20a70*/  IMAD.MOV.U32 R12, RZ, RZ, 0x1 ;  /* 0x00000001ff0c7424 */ /* 0x000fe200078e00ff */
[----:B------:R-:W-:Y:S01]  /*20a80*/  MOV R15, 0xffffffff ;  /* 0xffffffff000f7802 */ /* 0x000fe20000000f00 */
[----:B------:R-:W-:-:S07]  /*20a90*/  IMAD.MOV.U32 R11, RZ, RZ, 0x1c1f ;  /* 0x00001c1fff0b7424 */ /* 0x000fce00078e00ff */
[----:B0123--:R-:W-:Y:S05]  /*20aa0*/  WARPSYNC.COLLECTIVE R15, `(.L_x_815) ;  /* 0x000000000f087348 */ /* 0x00ffea0003c00000 */
[----:B------:R4:W0:Y:S02]  /*20ab0*/  SHFL.IDX P6, R14, R13, R12, R11 ;  /* 0x0000000c0d0e7389 */ /* 0x00082400000c000b */
[----:B01234-:R-:W-:Y:S01]  /*20ac0*/  ENDCOLLECTIVE ;  /* 0x000000000000791b */ /* 0x01ffe20003800000 */
.L_x_815:
[----:B------:R-:W-:Y:S05]  /*20ad0*/  BSYNC B1 ;  /* 0x0000000000017941 */ /* 0x000fea0003800000 */
.L_x_814:
[----:B------:R-:W-:Y:S01]  /*20ae0*/  IMAD.MOV.U32 R13, RZ, RZ, R36 ;  /* 0x000000ffff0d7224 */ /* 0x000fe200078e0024 */
[----:B------:R-:W-:Y:S01]  /*20af0*/  MOV R12, 0x1 ;  /* 0x00000001000c7802 */ /* 0x000fe20000000f00 */
[----:B------:R-:W-:Y:S02]  /*20b00*/  IMAD.MOV.U32 R11, RZ, RZ, 0x1c1f ;  /* 0x00001c1fff0b7424 */ /* 0x000fe400078e00ff */
[----:B------:R-:W-:Y:S02]  /*20b10*/  IMAD.MOV.U32 R15, RZ, RZ, -0x1 ;  /* 0xffffffffff0f7424 */ /* 0x000fe400078e00ff */
[----:B------:R-:W-:-:S07]  /*20b20*/  IMAD.MOV.U32 R40, RZ, RZ, R14 ;  /* 0x000000ffff287224 */ /* 0x000fce00078e000e */
[----:B------:R-:W-:Y:S05]  /*20b30*/  WARPSYNC.COLLECTIVE R15, `(.L_x_816) ;  /* 0x000000000f087348 */ /* 0x000fea0003c00000 */
[----:B------:R0:W1:Y:S02]  /*20b40*/  SHFL.IDX P6, R14, R13, R12, R11 ;  /* 0x0000000c0d0e7389 */ /* 0x00006400000c000b */
[----:B01----:R-:W-:Y:S01]  /*20b50*/  ENDCOLLECTIVE ;  /* 0x000000000000791b */ /* 0x003fe20003800000 */
.L_x_816:
[----:B------:R-:W-:Y:S01]  /*20b60*/  MOV R39, R14 ;  /* 0x0000000e00277202 */ /* 0x000fe20000000f00 */
[----:B------:R-:W-:Y:S06]  /*20b70*/  BRA `(.L_x_817) ;  /* 0xfffffe9800b87947 */ /* 0x000fec000383ffff */
.L_x_557:
[----:B------:R0:W0:Y:S02]  /*20b80*/  SYNCS.PHASECHK.TRANS64.TRYWAIT P2, [R85+URZ+0x2a8b0], R86 ;  /* 0x02a8b056550075a7 */ /* 0x000024000804017f */
[----:B0-----:R-:W-:Y:S05]  /*20b90*/  @!P2 NANOSLEEP.SYNCS 0x989680 ;  /* 0x009896800000a95d */ /* 0x001fea0003900000 */
[----:B------:R-:W0:Y:S02]  /*20ba0*/  @!P2 SYNCS.PHASECHK.TRANS64 P2, [R85+URZ+0x2a8b0], R86 ;  /* 0x02a8b0565500a5a7 */ /* 0x000e24000804007f */
[----:B0-----:R-:W-:Y:S05]  /*20bb0*/  @!P2 BRA `(.L_x_557) ;  /* 0xfffffffc00f0a947 */ /* 0x001fea000383ffff */
[----:B------:R-:W-:Y:S05]  /*20bc0*/  BRA `(.L_x_818) ;  /* 0xfffffe9c00907947 */ /* 0x000fea000383ffff */
.L_x_577:
[----:B------:R-:W-:Y:S01]  /*20bd0*/  BSSY B1, `(.L_x_819) ;  /* 0x0000008000017945 */ /* 0x000fe20003800000 */
[----:B------:R-:W-:Y:S01]  /*20be0*/  IMAD.MOV.U32 R13, RZ, RZ, R24 ;  /* 0x000000ffff0d7224 */ /* 0x000fe200078e0018 */
[----:B------:R-:W-:Y:S01]  /*20bf0*/  MOV R11, 0x1c1f ;  /* 0x00001c1f000b7802 */ /* 0x000fe20000000f00 */
[----:B------:R-:W-:Y:S02]  /*20c00*/  IMAD.MOV.U32 R12, RZ, RZ, RZ ;  /* 0x000000ffff0c7224 */ /* 0x000fe400078e00ff */
[----:B------:R-:W-:-:S07]  /*20c10*/  IMAD.MOV.U32 R15, RZ, RZ, -0x1 ;  /* 0xffffffffff0f7424 */ /* 0x000fce00078e00ff */
[----:B---3--:R-:W-:Y:S05]  /*20c20*/  WARPSYNC.COLLECTIVE R15, `(.L_x_820) ;  /* 0x000000000f087348 */ /* 0x008fea0003c00000 */
[----:B------:R0:W1:Y:S02]  /*20c30*/  SHFL.IDX P6, R14, R13, R12, R11 ;  /* 0x0000000c0d0e7389 */ /* 0x00006400000c000b */
[----:B01-3--:R-:W-:Y:S01]  /*20c40*/  ENDCOLLECTIVE ;  /* 0x000000000000791b */ /* 0x00bfe20003800000 */
.L_x_820:
[----:B------:R-:W-:Y:S05]  /*20c50*/  BSYNC B1 ;  /* 0x0000000000017941 */ /* 0x000fea0003800000 */
.L_x_819:
        /* <DEDUP_REMOVED lines=8> */
.L_x_821:
[----:B------:R-:W-:Y:S02]  /*20ce0*/  IMAD.MOV.U32 R13, RZ, RZ, R41 ;  /* 0x000000ffff0d7224 */ /* 0x000fe400078e0029 */
[----:B------:R-:W-:-:S07]  /*20cf0*/  IMAD.MOV.U32 R38, RZ, RZ, R14 ;  /* 0x000000ffff267224 */ /* 0x000fce00078e000e */
[----:B------:R-:W-:Y:S05]  /*20d00*/  WARPSYNC.COLLECTIVE R15, `(.L_x_822) ;  /* 0x000000000f087348 */ /* 0x000fea0003c00000 */
[----:B------:R0:W1:Y:S02]  /*20d10*/  SHFL.IDX P6, R14, R13, R12, R11 ;  /* 0x0000000c0d0e7389 */ /* 0x00006400000c000b */
[----:B01----:R-:W-:Y:S01]  /*20d20*/  ENDCOLLECTIVE ;  /* 0x000000000000791b */ /* 0x003fe20003800000 */
.L_x_822:
[----:B------:R-:W-:Y:S01]  /*20d30*/  IMAD.MOV.U32 R13, RZ, RZ, R40 ;  /* 0x000000ffff0d7224 */ /* 0x000fe200078e0028 */
[----:B------:R-:W-:-:S07]  /*20d40*/  MOV R41, R14 ;  /* 0x0000000e00297202 */ /* 0x000fce0000000f00 */
[----:B------:R-:W-:Y:S05]  /*20d50*/  WARPSYNC.COLLECTIVE R15, `(.L_x_823) ;  /* 0x000000000f087348 */ /* 0x000fea0003c00000 */
[----:B------:R0:W1:Y:S02]  /*20d60*/  SHFL.IDX P6, R14, R13, R12, R11 ;  /* 0x0000000c0d0e7389 */ /* 0x00006400000c000b */
[----:B01----:R-:W-:Y:S01]  /*20d70*/  ENDCOLLECTIVE ;  /* 0x000000000000791b */ /* 0x003fe20003800000 */
.L_x_823:
[----:B------:R-:W-:Y:S01]  /*20d80*/  IMAD.MOV.U32 R40, RZ, RZ, R14 ;  /* 0x000000ffff287224 */ /* 0x000fe200078e000e */
[----:B------:R-:W-:Y:S06]  /*20d90*/  BRA `(.L_x_824) ;  /* 0xfffffeac00387947 */ /* 0x000fec000383ffff */
.L_x_581:
[----:B0-----:R0:W1:Y:S02]  /*20da0*/  SYNCS.PHASECHK.TRANS64.TRYWAIT P0, [R2+URZ+0x2a800], R5 ;  /* 0x02a80005020075a7 */ /* 0x001064000800017f */
[----:B-1----:R-:W-:Y:S05]  /*20db0*/  @!P0 NANOSLEEP.SYNCS 0x989680 ;  /* 0x009896800000895d */ /* 0x002fea0003900000 */
[----:B------:R-:W1:Y:S02]  /*20dc0*/  @!P0 SYNCS.PHASECHK.TRANS64 P0, [R2+URZ+0x2a800], R5 ;  /* 0x02a80005020085a7 */ /* 0x000e64000800007f */
[----:B-1----:R-:W-:Y:S05]  /*20dd0*/  @!P0 BRA `(.L_x_581) ;  /* 0xfffffffc00f08947 */ /* 0x002fea000383ffff */
[----:B------:R-:W-:Y:S05]  /*20de0*/  BRA `(.L_x_825) ;  /* 0xfffffeb400bc7947 */ /* 0x000fea000383ffff */
.L_x_605:
[----:B------:R-:W-:Y:S01]  /*20df0*/  BSSY B1, `(.L_x_826) ;  /* 0x0000008000017945 */ /* 0x000fe20003800000 */
[----:B------:R-:W-:Y:S01]  /*20e00*/  MOV R13, R24 ;  /* 0x00000018000d7202 */ /* 0x000fe20000000f00 */
[----:B------:R-:W-:Y:S01]  /*20e10*/  IMAD.MOV.U32 R12, RZ, RZ, RZ ;  /* 0x000000ffff0c7224 */ /* 0x000fe200078e00ff */
[----:B------:R-:W-:Y:S01]  /*20e20*/  MOV R15, 0xffffffff ;  /* 0xffffffff000f7802 */ /* 0x000fe20000000f00 */
[----:B------:R-:W-:-:S07]  /*20e30*/  IMAD.MOV.U32 R11, RZ, RZ, 0x1c1f ;  /* 0x00001c1fff0b7424 */ /* 0x000fce00078e00ff */
[----:B---3--:R-:W-:Y:S05]  /*20e40*/  WARPSYNC.COLLECTIVE R15, `(.L_x_827) ;  /* 0x000000000f087348 */ /* 0x008fea0003c00000 */
[----:B------:R0:W1:Y:S02]  /*20e50*/  SHFL.IDX P6, R14, R13, R12, R11 ;  /* 0x0000000c0d0e7389 */ /* 0x00006400000c000b */
[----:B01-3--:R-:W-:Y:S01]  /*20e60*/  ENDCOLLECTIVE ;  /* 0x000000000000791b */ /* 0x00bfe20003800000 */
.L_x_827:
[----:B------:R-:W-:Y:S05]  /*20e70*/  BSYNC B1 ;  /* 0x0000000000017941 */ /* 0x000fea0003800000 */
.L_x_826:
        /* <DEDUP_REMOVED lines=8> */
.L_x_828:
[----:B------:R-:W-:Y:S01]  /*20f00*/  IMAD.MOV.U32 R13, RZ, RZ, R41 ;  /* 0x000000ffff0d7224 */ /* 0x000fe200078e0029 */
[----:B------:R-:W-:-:S07]  /*20f10*/  MOV R0, R14 ;  /* 0x0000000e00007202 */ /* 0x000fce0000000f00 */
[----:B------:R-:W-:Y:S05]  /*20f20*/  WARPSYNC.COLLECTIVE R15, `(.L_x_829) ;  /* 0x000000000f087348 */ /* 0x000fea0003c00000 */
[----:B------:R0:W1:Y:S02]  /*20f30*/  SHFL.IDX P6, R14, R13, R12, R11 ;  /* 0x0000000c0d0e7389 */ /* 0x00006400000c000b */
[----:B01----:R-:W-:Y:S01]  /*20f40*/  ENDCOLLECTIVE ;  /* 0x000000000000791b */ /* 0x003fe20003800000 */
.L_x_829:
[----:B------:R-:W-:Y:S01]  /*20f50*/  MOV R13, R40 ;  /* 0x00000028000d7202 */ /* 0x000fe20000000f00 */
[----:B------:R-:W-:-:S07]  /*20f60*/  IMAD.MOV.U32 R37, RZ, RZ, R14 ;  /* 0x000000ffff257224 */ /* 0x000fce00078e000e */
[----:B------:R-:W-:Y:S05]  /*20f70*/  WARPSYNC.COLLECTIVE R15, `(.L_x_830) ;  /* 0x000000000f087348 */ /* 0x000fea0003c00000 */
[----:B------:R0:W1:Y:S02]  /*20f80*/  SHFL.IDX P6, R14, R13, R12, R11 ;  /* 0x0000000c0d0e7389 */ /* 0x00006400000c000b */
[----:B01----:R-:W-:Y:S01]  /*20f90*/  ENDCOLLECTIVE ;  /* 0x000000000000791b */ /* 0x003fe20003800000 */
.L_x_830:
[----:B------:R-:W-:Y:S01]  /*20fa0*/  IMAD.MOV.U32 R40, RZ, RZ, R14 ;  /* 0x000000ffff287224 */ /* 0x000fe200078e000e */
[----:B------:R-:W-:Y:S06]  /*20fb0*/  BRA `(.L_x_831) ;  /* 0xfffffed4005c7947 */ /* 0x000fec000383ffff */
.L_x_609:
[----:B0-----:R0:W1:Y:S02]  /*20fc0*/  SYNCS.PHASECHK.TRANS64.TRYWAIT P0, [R2+URZ+0x2a800], R5 ;  /* 0x02a80005020075a7 */ /* 0x001064000800017f */
[----:B-1----:R-:W-:Y:S05]  /*20fd0*/  @!P0 NANOSLEEP.SYNCS 0x989680 ;  /* 0x009896800000895d */ /* 0x002fea0003900000 */
[----:B------:R-:W1:Y:S02]  /*20fe0*/  @!P0 SYNCS.PHASECHK.TRANS64 P0, [R2+URZ+0x2a800], R5 ;  /* 0x02a80005020085a7 */ /* 0x000e64000800007f */
[----:B-1----:R-:W-:Y:S05]  /*20ff0*/  @!P0 BRA `(.L_x_609) ;  /* 0xfffffffc00f08947 */ /* 0x002fea000383ffff */
[----:B------:R-:W-:Y:S05]  /*21000*/  BRA `(.L_x_832) ;  /* 0xfffffedc00747947 */ /* 0x000fea000383ffff */
.L_x_623:
[----:B-1----:R1:W2:Y:S02]  /*21010*/  SYNCS.PHASECHK.TRANS64.TRYWAIT P1, [R9+URZ+0x2a830], R0 ;  /* 0x02a83000090075a7 */ /* 0x0022a4000802017f */
[----:B--2---:R-:W-:Y:S05]  /*21020*/  @!P1 NANOSLEEP.SYNCS 0x989680 ;  /* 0x009896800000995d */ /* 0x004fea0003900000 */
[----:B------:R-:W2:Y:S02]  /*21030*/  @!P1 SYNCS.PHASECHK.TRANS64 P1, [R9+URZ+0x2a830], R0 ;  /* 0x02a83000090095a7 */ /* 0x000ea4000802007f */
[----:B--2---:R-:W-:Y:S05]  /*21040*/  @!P1 BRA `(.L_x_623) ;  /* 0xfffffffc00f09947 */ /* 0x004fea000383ffff */
[----:B------:R-:W-:Y:S05]  /*21050*/  BRA `(.L_x_622) ;  /* 0xffffff0000787947 */ /* 0x000fea000383ffff */
.L_x_631:
[----:B-1----:R1:W2:Y:S02]  /*21060*/  SYNCS.PHASECHK.TRANS64.TRYWAIT P1, [R15+URZ+0x2a830], R0 ;  /* 0x02a830000f0075a7 */ /* 0x0022a4000802017f */
[----:B--2---:R-:W-:Y:S05]  /*21070*/  @!P1 NANOSLEEP.SYNCS 0x989680 ;  /* 0x009896800000995d */ /* 0x004fea0003900000 */
[----:B------:R-:W2:Y:S02]  /*21080*/  @!P1 SYNCS.PHASECHK.TRANS64 P1, [R15+URZ+0x2a830], R0 ;  /* 0x02a830000f0095a7 */ /* 0x000ea4000802007f */
[----:B--2---:R-:W-:Y:S05]  /*21090*/  @!P1 BRA `(.L_x_631) ;  /* 0xfffffffc00f09947 */ /* 0x004fea000383ffff */
[----:B------:R-:W-:Y:S05]  /*210a0*/  BRA `(.L_x_630) ;  /* 0xffffff24006c7947 */ /* 0x000fea000383ffff */
.L_x_636:
[----:B-1----:R1:W2:Y:S02]  /*210b0*/  SYNCS.PHASECHK.TRANS64.TRYWAIT P1, [R20+URZ+0x2a850], R0 ;  /* 0x02a85000140075a7 */ /* 0x0022a4000802017f */
[----:B--2---:R-:W-:Y:S05]  /*210c0*/  @!P1 NANOSLEEP.SYNCS 0x989680 ;  /* 0x009896800000995d */ /* 0x004fea0003900000 */
[----:B------:R-:W2:Y:S02]  /*210d0*/  @!P1 SYNCS.PHASECHK.TRANS64 P1, [R20+URZ+0x2a850], R0 ;  /* 0x02a85000140095a7 */ /* 0x000ea4000802007f */
[----:B--2---:R-:W-:Y:S05]  /*210e0*/  @!P1 BRA `(.L_x_636) ;  /* 0xfffffffc00f09947 */ /* 0x004fea000383ffff */
[----:B------:R-:W-:Y:S05]  /*210f0*/  BRA `(.L_x_635) ;  /* 0xffffff3000987947 */ /* 0x000fea000383ffff */
.L_x_644:
[----:B-1----:R1:W2:Y:S02]  /*21100*/  SYNCS.PHASECHK.TRANS64.TRYWAIT P1, [R4+URZ+0x2a850], R9 ;  /* 0x02a85009040075a7 */ /* 0x0022a4000802017f */
[----:B--2---:R-:W-:Y:S05]  /*21110*/  @!P1 NANOSLEEP.SYNCS 0x989680 ;  /* 0x009896800000995d */ /* 0x004fea0003900000 */
[----:B------:R-:W2:Y:S02]  /*21120*/  @!P1 SYNCS.PHASECHK.TRANS64 P1, [R4+URZ+0x2a850], R9 ;  /* 0x02a85009040095a7 */ /* 0x000ea4000802007f */
[----:B--2---:R-:W-:Y:S05]  /*21130*/  @!P1 BRA `(.L_x_644) ;  /* 0xfffffffc00f09947 */ /* 0x004fea000383ffff */
[----:B------:R-:W-:Y:S05]  /*21140*/  BRA `(.L_x_643) ;  /* 0xffffff4800707947 */ /* 0x000fea000383ffff */
.L_x_684:
[----:B------:R-:W0:Y:S01]  /*21150*/  S2R R9, SR_TID.X ;  /* 0x0000000000097919 */ /* 0x000e220000002100 */
[----:B------:R-:W-:Y:S01]  /*21160*/  BSSY B1, `(.L_x_833) ;  /* 0x000000a000017945 */ /* 0x000fe20003800000 */
[----:B------:R-:W-:Y:S01]  /*21170*/  MOV R12, RZ ;  /* 0x000000ff000c7202 */ /* 0x000fe20000000f00 */
[----:B------:R-:W-:Y:S02]  /*21180*/  IMAD.MOV.U32 R11, RZ, RZ, 0x1f ;  /* 0x0000001fff0b7424 */ /* 0x000fe400078e00ff */
[----:B------:R-:W-:Y:S01]  /*21190*/  IMAD.MOV.U32 R15, RZ, RZ, -0x1 ;  /* 0xffffffffff0f7424 */ /* 0x000fe200078e00ff */
[----:B0-----:R-:W-:-:S04]  /*211a0*/  SHF.R.U32.HI R9, RZ, 0x5, R9 ;  /* 0x00000005ff097819 */ /* 0x001fc80000011609 */
[----:B------:R-:W-:-:S05]  /*211b0*/  LOP3.LUT R9, R9, 0x3, RZ, 0xc0, !PT ;  /* 0x0000000309097812 */ /* 0x000fca00078ec0ff */
[----:B------:R-:W-:-:S07]  /*211c0*/  IMAD.MOV.U32 R13, RZ, RZ, R9 ;  /* 0x000000ffff0d7224 */ /* 0x000fce00078e0009 */
[----:B------:R-:W-:Y:S05]  /*211d0*/  WARPSYNC.COLLECTIVE R15, `(.L_x_834) ;  /* 0x000000000f087348 */ /* 0x000fea0003c00000 */
[----:B------:R0:W1:Y:S02]  /*211e0*/  SHFL.IDX P6, R14, R13, R12, R11 ;  /* 0x0000000c0d0e7389 */ /* 0x00006400000c000b */
[----:B01----:R-:W-:Y:S01]  /*211f0*/  ENDCOLLECTIVE ;  /* 0x000000000000791b */ /* 0x003fe20003800000 */
.L_x_834:
[----:B------:R-:W-:Y:S05]  /*21200*/  BSYNC B1 ;  /* 0x0000000000017941 */ /* 0x000fea0003800000 */
.L_x_833:
[----:B------:R-:W-:Y:S05]  /*21210*/  BRA `(.L_x_835) ;  /* 0xffffff9400b07947 */ /* 0x000fea000383ffff */
.L_x_686:
[----:B------:R-:W-:Y:S01]  /*21220*/  BSSY B1, `(.L_x_836) ;  /* 0x0000006000017945 */ /* 0x000fe20003800000 */
[----:B------:R-:W-:-:S07]  /*21230*/  MOV R15, 0xffffffff ;  /* 0xffffffff000f7802 */ /* 0x000fce0000000f00 */
[----:B0-----:R-:W-:Y:S05]  /*21240*/  WARPSYNC.COLLECTIVE R15, `(.L_x_837) ;  /* 0x000000000f0c7348 */ /* 0x001fea0003c00000 */
[----:B------:R-:W-:Y:S02]  /*21250*/  ELECT P6, UR62, PT ;  /* 0x00000000003e782f */ /* 0x000fe400038c0000 */
[----:B------:R-:W-:Y:S01]  /*21260*/  MOV R14, UR62 ;  /* 0x0000003e000e7c02 */ /* 0x000fe20008000f00 */
[----:B0-----:R-:W-:Y:S10]  /*21270*/  ENDCOLLECTIVE ;  /* 0x000000000000791b */ /* 0x001ff40003800000 */
.L_x_837:
[----:B------:R-:W-:Y:S05]  /*21280*/  BSYNC B1 ;  /* 0x0000000000017941 */ /* 0x000fea0003800000 */
.L_x_836:
[----:B------:R-:W-:Y:S05]  /*21290*/  BRA `(.L_x_685) ;  /* 0xffffff9400a87947 */ /* 0x000fea000383ffff */
.L_x_688:
[----:B0-----:R0:W1:Y:S02]  /*212a0*/  SYNCS.PHASECHK.TRANS64.TRYWAIT P0, [R22+URZ+0x2a820], R7 ;  /* 0x02a82007160075a7 */ /* 0x001064000800017f */
[----:B-1----:R-:W-:Y:S05]  /*212b0*/  @!P0 NANOSLEEP.SYNCS 0x989680 ;  /* 0x009896800000895d */ /* 0x002fea0003900000 */
[----:B------:R-:W1:Y:S02]  /*212c0*/  @!P0 SYNCS.PHASECHK.TRANS64 P0, [R22+URZ+0x2a820], R7 ;  /* 0x02a82007160085a7 */ /* 0x000e64000800007f */
[----:B-1----:R-:W-:Y:S05]  /*212d0*/  @!P0 BRA `(.L_x_688) ;  /* 0xfffffffc00f08947 */ /* 0x002fea000383ffff */
[----:B------:R-:W-:Y:S05]  /*212e0*/  BRA `(.L_x_838) ;  /* 0xffffff9400b87947 */ /* 0x000fea000383ffff */
.L_x_692:
[----:B-1----:R1:W2:Y:S02]  /*212f0*/  SYNCS.PHASECHK.TRANS64.TRYWAIT P0, [R11+URZ+0x2a8a0], R10 ;  /* 0x02a8a00a0b0075a7 */ /* 0x0022a4000800017f */
[----:B--2---:R-:W-:Y:S05]  /*21300*/  @!P0 NANOSLEEP.SYNCS 0x989680 ;  /* 0x009896800000895d */ /* 0x004fea0003900000 */
[----:B------:R-:W2:Y:S02]  /*21310*/  @!P0 SYNCS.PHASECHK.TRANS64 P0, [R11+URZ+0x2a8a0], R10 ;  /* 0x02a8a00a0b0085a7 */ /* 0x000ea4000800007f */
[----:B--2---:R-:W-:Y:S05]  /*21320*/  @!P0 BRA `(.L_x_692) ;  /* 0xfffffffc00f08947 */ /* 0x004fea000383ffff */
[----:B------:R-:W-:Y:S05]  /*21330*/  BRA `(.L_x_839) ;  /* 0xffffff9400d07947 */ /* 0x000fea000383ffff */
.L_x_699:
[----:B0-----:R0:W2:Y:S02]  /*21340*/  SYNCS.PHASECHK.TRANS64.TRYWAIT P0, [R11+URZ+0x2a8c0], R10 ;  /* 0x02a8c00a0b0075a7 */ /* 0x0010a4000800017f */
[----:B--2---:R-:W-:Y:S05]  /*21350*/  @!P0 NANOSLEEP.SYNCS 0x989680 ;  /* 0x009896800000895d */ /* 0x004fea0003900000 */
[----:B------:R-:W2:Y:S02]  /*21360*/  @!P0 SYNCS.PHASECHK.TRANS64 P0, [R11+URZ+0x2a8c0], R10 ;  /* 0x02a8c00a0b0085a7 */ /* 0x000ea4000800007f */
[----:B--2---:R-:W-:Y:S05]  /*21370*/  @!P0 BRA `(.L_x_699) ;  /* 0xfffffffc00f08947 */ /* 0x004fea000383ffff */
[----:B------:R-:W-:Y:S05]  /*21380*/  BRA `(.L_x_840) ;  /* 0xffffff9800c87947 */ /* 0x000fea000383ffff */
.L_x_707:
[----:B-1----:R1:W2:Y:S02]  /*21390*/  SYNCS.PHASECHK.TRANS64.TRYWAIT P2, [R10+URZ+0x2a8a0], R9 ;  /* 0x02a8a0090a0075a7 */ /* 0x0022a4000804017f */
[----:B--2---:R-:W-:Y:S05]  /*213a0*/  @!P2 NANOSLEEP.SYNCS 0x989680 ;  /* 0x009896800000a95d */ /* 0x004fea0003900000 */
[----:B------:R-:W2:Y:S02]  /*213b0*/  @!P2 SYNCS.PHASECHK.TRANS64 P2, [R10+URZ+0x2a8a0], R9 ;  /* 0x02a8a0090a00a5a7 */ /* 0x000ea4000804007f */
[----:B--2---:R-:W-:Y:S05]  /*213c0*/  @!P2 BRA `(.L_x_707) ;  /* 0xfffffffc00f0a947 */ /* 0x004fea000383ffff */
[----:B------:R-:W-:Y:S05]  /*213d0*/  BRA `(.L_x_841) ;  /* 0xffffff9c00c47947 */ /* 0x000fea000383ffff */
.L_x_714:
[----:B0-----:R0:W2:Y:S02]  /*213e0*/  SYNCS.PHASECHK.TRANS64.TRYWAIT P2, [R10+URZ+0x2a8c0], R9 ;  /* 0x02a8c0090a0075a7 */ /* 0x0010a4000804017f */
[----:B--2---:R-:W-:Y:S05]  /*213f0*/  @!P2 NANOSLEEP.SYNCS 0x989680 ;  /* 0x009896800000a95d */ /* 0x004fea0003900000 */
[----:B------:R-:W2:Y:S02]  /*21400*/  @!P2 SYNCS.PHASECHK.TRANS64 P2, [R10+URZ+0x2a8c0], R9 ;  /* 0x02a8c0090a00a5a7 */ /* 0x000ea4000804007f */
[----:B--2---:R-:W-:Y:S05]  /*21410*/  @!P2 BRA `(.L_x_714) ;  /* 0xfffffffc00f0a947 */ /* 0x004fea000383ffff */
[----:B------:R-:W-:Y:S05]  /*21420*/  BRA `(.L_x_842) ;  /* 0xffffffa000b87947 */ /* 0x000fea000383ffff */
.L_x_730:
[----:B0-----:R-:W0:Y:S01]  /*21430*/  S2R R8, SR_TID.X ;  /* 0x0000000000087919 */ /* 0x001e220000002100 */
[----:B------:R-:W-:Y:S01]  /*21440*/  BSSY B0, `(.L_x_843) ;  /* 0x000000a000007945 */ /* 0x000fe20003800000 */
[----:B------:R-:W-:Y:S01]  /*21450*/  IMAD.MOV.U32 R12, RZ, RZ, RZ ;  /* 0x000000ffff0c7224 */ /* 0x000fe200078e00ff */
[----:B------:R-:W-:Y:S01]  /*21460*/  MOV R11, 0x1f ;  /* 0x0000001f000b7802 */ /* 0x000fe20000000f00 */
[----:B------:R-:W-:Y:S01]  /*21470*/  IMAD.MOV.U32 R15, RZ, RZ, -0x1 ;  /* 0xffffffffff0f7424 */ /* 0x000fe200078e00ff */
[----:B0-----:R-:W-:-:S04]  /*21480*/  SHF.R.U32.HI R8, RZ, 0x5, R8 ;  /* 0x00000005ff087819 */ /* 0x001fc80000011608 */
[----:B------:R-:W-:-:S05]  /*21490*/  LOP3.LUT R8, R8, 0x3, RZ, 0xc0, !PT ;  /* 0x0000000308087812 */ /* 0x000fca00078ec0ff */
[----:B------:R-:W-:-:S07]  /*214a0*/  IMAD.MOV.U32 R13, RZ, RZ, R8 ;  /* 0x000000ffff0d7224 */ /* 0x000fce00078e0008 */
[----:B-----5:R-:W-:Y:S05]  /*214b0*/  WARPSYNC.COLLECTIVE R15, `(.L_x_844) ;  /* 0x000000000f087348 */ /* 0x020fea0003c00000 */
[----:B------:R0:W1:Y:S02]  /*214c0*/  SHFL.IDX P6, R14, R13, R12, R11 ;  /* 0x0000000c0d0e7389 */ /* 0x00006400000c000b */
[----:B01---5:R-:W-:Y:S01]  /*214d0*/  ENDCOLLECTIVE ;  /* 0x000000000000791b */ /* 0x023fe20003800000 */
.L_x_844:
[----:B------:R-:W-:Y:S05]  /*214e0*/  BSYNC B0 ;  /* 0x0000000000007941 */ /* 0x000fea0003800000 */
.L_x_843:
[----:B------:R-:W-:Y:S05]  /*214f0*/  BRA `(.L_x_845) ;  /* 0xffffffb000587947 */ /* 0x000fea000383ffff */
.L_x_733:
[----:B0-----:R0:W1:Y:S02]  /*21500*/  SYNCS.PHASECHK.TRANS64.TRYWAIT P0, [R7+URZ+0x2a840], R2 ;  /* 0x02a84002070075a7 */ /* 0x001064000800017f */
[----:B-1----:R-:W-:Y:S05]  /*21510*/  @!P0 NANOSLEEP.SYNCS 0x989680 ;  /* 0x009896800000895d */ /* 0x002fea0003900000 */
[----:B------:R-:W1:Y:S02]  /*21520*/  @!P0 SYNCS.PHASECHK.TRANS64 P0, [R7+URZ+0x2a840], R2 ;  /* 0x02a84002070085a7 */ /* 0x000e64000800007f */
[----:B-1----:R-:W-:Y:S05]  /*21530*/  @!P0 BRA `(.L_x_733) ;  /* 0xfffffffc00f08947 */ /* 0x002fea000383ffff */
[----:B------:R-:W-:Y:S05]  /*21540*/  BRA `(.L_x_846) ;  /* 0xffffffb000a87947 */ /* 0x000fea000383ffff */
.L_x_734:
        /* <DEDUP_REMOVED lines=8> */
.L_x_848:
[----:B------:R-:W-:Y:S05]  /*215d0*/  BSYNC B0 ;  /* 0x0000000000007941 */ /* 0x000fea0003800000 */
.L_x_847:
[----:B------:R-:W-:Y:S01]  /*215e0*/  IMAD.MOV.U32 R13, RZ, RZ, R4 ;  /* 0x000000ffff0d7224 */ /* 0x000fe200078e0004 */
[----:B------:R-:W-:Y:S01]  /*215f0*/  MOV R11, 0x181f ;  /* 0x0000181f000b7802 */ /* 0x000fe20000000f00 */
[----:B------:R-:W-:Y:S01]  /*21600*/  IMAD.MOV.U32 R12, RZ, RZ, RZ ;  /* 0x000000ffff0c7224 */ /* 0x000fe200078e00ff */
[----:B------:R-:W-:Y:S01]  /*21610*/  MOV R2, R14 ;  /* 0x0000000e00027202 */ /* 0x000fe20000000f00 */
[----:B------:R-:W-:Y:S02]  /*21620*/  IMAD.MOV.U32 R15, RZ, RZ, -0x1 ;  /* 0xffffffffff0f7424 */ /* 0x000fe400078e00ff */
[----:B------:R-:W-:-:S07]  /*21630*/  @P0 IMAD R8, R5, 0x2, R22 ;  /* 0x0000000205080824 */ /* 0x000fce00078e0216 */
[----:B------:R-:W-:Y:S05]  /*21640*/  WARPSYNC.COLLECTIVE R15, `(.L_x_849) ;  /* 0x000000000f087348 */ /* 0x000fea0003c00000 */
[----:B------:R0:W1:Y:S02]  /*21650*/  SHFL.IDX P6, R14, R13, R12, R11 ;  /* 0x0000000c0d0e7389 */ /* 0x00006400000c000b */
[----:B01----:R-:W-:Y:S01]  /*21660*/  ENDCOLLECTIVE ;  /* 0x000000000000791b */ /* 0x003fe20003800000 */
.L_x_849:
[----:B------:R-:W-:Y:S01]  /*21670*/  IMAD.MOV.U32 R13, RZ, RZ, R0 ;  /* 0x000000ffff0d7224 */ /* 0x000fe200078e0000 */
[----:B------:R-:W-:Y:S01]  /*21680*/  MOV R12, 0x1 ;  /* 0x00000001000c7802 */ /* 0x000fe20000000f00 */
[----:B------:R-:W-:-:S07]  /*21690*/  IMAD.MOV.U32 R3, RZ, RZ, R14 ;  /* 0x000000ffff037224 */ /* 0x000fce00078e000e */
[----:B------:R-:W-:Y:S05]  /*216a0*/  WARPSYNC.COLLECTIVE R15, `(.L_x_850) ;  /* 0x000000000f087348 */ /* 0x000fea0003c00000 */
[----:B------:R0:W1:Y:S02]  /*216b0*/  SHFL.IDX P6, R14, R13, R12, R11 ;  /* 0x0000000c0d0e7389 */ /* 0x00006400000c000b */
[----:B01----:R-:W-:Y:S01]  /*216c0*/  ENDCOLLECTIVE ;  /* 0x000000000000791b */ /* 0x003fe20003800000 */
.L_x_850:
[----:B------:R-:W-:-:S04]  /*216d0*/  @P0 LEA R3, P1, R9, R3, 0x1 ;  /* 0x0000000309030211 */ /* 0x000fc800078208ff */
[----:B------:R-:W-:Y:S02]  /*216e0*/  @P0 IADD3.X R2, RZ, R2, RZ, P1, !PT ;  /* 0x00000002ff020210 */ /* 0x000fe40000ffe4ff */
[----:B------:R-:W-:Y:S02]  /*216f0*/  ISETP.GE.AND P1, PT, R6, 0x11, PT ;  /* 0x000000110600780c */ /* 0x000fe40003f26270 */
        /* <DEDUP_REMOVED lines=10> */
[----:B0-----:R-:W-:-:S07]  /*217a0*/  IMAD.MOV.U32 R2, RZ, RZ, R14 ;  /* 0x000000ffff027224 */ /* 0x001fce00078e000e */
[----:B------:R-:W-:Y:S05]  /*217b0*/  WARPSYNC.COLLECTIVE R15, `(.L_x_851) ;  /* 0x000000000f087348 */ /* 0x000fea0003c00000 */
[----:B------:R0:W1:Y:S02]  /*217c0*/  SHFL.IDX P6, R14, R13, R12, R11 ;  /* 0x0000000c0d0e7389 */ /* 0x00006400000c000b */
[----:B01----:R-:W-:Y:S01]  /*217d0*/  ENDCOLLECTIVE ;  /* 0x000000000000791b */ /* 0x003fe20003800000 */
.L_x_851:
[----:B------:R-:W-:Y:S01]  /*217e0*/  @P1 IMAD R8, R5, 0x2, R22 ;  /* 0x0000000205081824 */ /* 0x000fe200078e0216 */
[----:B------:R-:W-:Y:S01]  /*217f0*/  MOV R13, R0 ;  /* 0x00000000000d7202 */ /* 0x000fe20000000f00 */
[----:B------:R-:W-:Y:S01]  /*21800*/  IMAD.MOV.U32 R12, RZ, RZ, 0x2 ;  /* 0x00000002ff0c7424 */ /* 0x000fe200078e00ff */
[----:B------:R-:W-:-:S07]  /*21810*/  MOV R3, R14 ;  /* 0x0000000e00037202 */ /* 0x000fce0000000f00 */
[----:B------:R-:W-:Y:S05]  /*21820*/  WARPSYNC.COLLECTIVE R15, `(.L_x_852) ;  /* 0x000000000f087348 */ /* 0x000fea0003c00000 */
[----:B------:R0:W1:Y:S02]  /*21830*/  SHFL.IDX P6, R14, R13, R12, R11 ;  /* 0x0000000c0d0e7389 */ /* 0x00006400000c000b */
[----:B01----:R-:W-:Y:S01]  /*21840*/  ENDCOLLECTIVE ;  /* 0x000000000000791b */ /* 0x003fe20003800000 */
.L_x_852:
[----:B------:R-:W-:-:S05]  /*21850*/  @P1 LEA R3, P0, R9, R3, 0x1 ;  /* 0x0000000309031211 */ /* 0x000fca00078008ff */
[----:B------:R-:W-:-:S05]  /*21860*/  @P1 IMAD.X R2, RZ, RZ, R2, P0 ;  /* 0x000000ffff021224 */ /* 0x000fca00000e0602 */
[----:B------:R-:W-:Y:S02]  /*21870*/  @P1 LOP3.LUT R3, R3, R2, RZ, 0x3c, !PT ;  /* 0x0000000203031212 */ /* 0x000fe400078e3cff */
[----:B------:R-:W-:Y:S02]  /*21880*/  MOV R13, R4 ;  /* 0x00000004000d7202 */ /* 0x000fe40000000f00 */
        /* <DEDUP_REMOVED lines=13> */
.L_x_853:
[----:B------:R-:W-:Y:S01]  /*21960*/  @P1 LEA R8, R5, R22, 0x1 ;  /* 0x0000001605081211 */ /* 0x000fe200078e08ff */
[----:B------:R-:W-:Y:S02]  /*21970*/  IMAD.MOV.U32 R13, RZ, RZ, R0 ;  /* 0x000000ffff0d7224 */ /* 0x000fe400078e0000 */
[----:B------:R-:W-:Y:S02]  /*21980*/  IMAD.MOV.U32 R12, RZ, RZ, 0x3 ;  /* 0x00000003ff0c7424 */ /* 0x000fe400078e00ff */
[----:B------:R-:W-:-:S07]  /*21990*/  IMAD.MOV.U32 R3, RZ, RZ, R14 ;  /* 0x000000ffff037224 */ /* 0x000fce00078e000e */
[----:B------:R-:W-:Y:S05]  /*219a0*/  WARPSYNC.COLLECTIVE R15, `(.L_x_854) ;  /* 0x000000000f087348 */ /* 0x000fea0003c00000 */
[----:B------:R0:W1:Y:S02]  /*219b0*/  SHFL.IDX P6, R14, R13, R12, R11 ;  /* 0x0000000c0d0e7389 */ /* 0x00006400000c000b */
[----:B01----:R-:W-:Y:S01]  /*219c0*/  ENDCOLLECTIVE ;  /* 0x000000000000791b */ /* 0x003fe20003800000 */
.L_x_854:
        /* <DEDUP_REMOVED lines=17> */
.L_x_855:
[----:B------:R-:W-:Y:S02]  /*21ae0*/  @P1 IMAD R8, R5, 0x2, R22 ;  /* 0x0000000205081824 */ /* 0x000fe400078e0216 */
[----:B------:R-:W-:Y:S01]  /*21af0*/  IMAD.MOV.U32 R13, RZ, RZ, R0 ;  /* 0x000000ffff0d7224 */ /* 0x000fe200078e0000 */
[----:B------:R-:W-:Y:S01]  /*21b00*/  MOV R12, 0x4 ;  /* 0x00000004000c7802 */ /* 0x000fe20000000f00 */
[----:B------:R-:W-:-:S07]  /*21b10*/  IMAD.MOV.U32 R3, RZ, RZ, R14 ;  /* 0x000000ffff037224 */ /* 0x000fce00078e000e */
[----:B------:R-:W-:Y:S05]  /*21b20*/  WARPSYNC.COLLECTIVE R15, `(.L_x_856) ;  /* 0x000000000f087348 */ /* 0x000fea0003c00000 */
[----:B------:R0:W1:Y:S02]  /*21b30*/  SHFL.IDX P6, R14, R13, R12, R11 ;  /* 0x0000000c0d0e7389 */ /* 0x00006400000c000b */
[----:B01----:R-:W-:Y:S01]  /*21b40*/  ENDCOLLECTIVE ;  /* 0x000000000000791b */ /* 0x003fe20003800000 */
.L_x_856:
[----:B------:R-:W-:-:S04]  /*21b50*/  @P1 LEA R3, P0, R9, R3, 0x1 ;  /* 0x0000000309031211 */ /* 0x000fc800078008ff */
[----:B------:R-:W-:-:S04]  /*21b60*/  @P1 IADD3.X R2, RZ, R2, RZ, P0, !PT ;  /* 0x00000002ff021210 */ /* 0x000fc800007fe4ff */
        /* <DEDUP_REMOVED lines=15> */
.L_x_857:
[----:B------:R-:W-:Y:S01]  /*21c60*/  @P1 IMAD R8, R5, 0x2, R22 ;  /* 0x0000000205081824 */ /* 0x000fe200078e0216 */
[----:B------:R-:W-:Y:S01]  /*21c70*/  MOV R13, R0 ;  /* 0x00000000000d7202 */ /* 0x000fe20000000f00 */
[----:B------:R-:W-:Y:S01]  /*21c80*/  IMAD.MOV.U32 R12, RZ, RZ, 0x5 ;  /* 0x00000005ff0c7424 */ /* 0x000fe200078e00ff */
[----:B------:R-:W-:-:S07]  /*21c90*/  MOV R3, R14 ;  /* 0x0000000e00037202 */ /* 0x000fce0000000f00 */
[----:B------:R-:W-:Y:S05]  /*21ca0*/  WARPSYNC.COLLECTIVE R15, `(.L_x_858) ;  /* 0x000000000f087348 */ /* 0x000fea0003c00000 */
[----:B------:R0:W1:Y:S02]  /*21cb0*/  SHFL.IDX P6, R14, R13, R12, R11 ;  /* 0x0000000c0d0e7389 */ /* 0x00006400000c000b */
[----:B01----:R-:W-:Y:S01]  /*21cc0*/  ENDCOLLECTIVE ;  /* 0x000000000000791b */ /* 0x003fe20003800000 */
.L_x_858:
[----:B------:R-:W-:-:S05]  /*21cd0*/  @P1 LEA R3, P0, R9, R3, 0x1 ;  /* 0x0000000309031211 */ /* 0x000fca00078008ff */
[----:B------:R-:W-:-:S05]  /*21ce0*/  @P1 IMAD.X R2, RZ, RZ, R2, P0 ;  /* 0x000000ffff021224 */ /* 0x000fca00000e0602 */
[----:B------:R-:W-:Y:S02]  /*21cf0*/  @P1 LOP3.LUT R3, R3, R2, RZ, 0x3c, !PT ;  /* 0x0000000203031212 */ /* 0x000fe400078e3cff */
[----:B------:R-:W-:Y:S02]  /*21d00*/  MOV R13, R4 ;  /* 0x00000004000d7202 */ /* 0x000fe40000000f00 */
        /* <DEDUP_REMOVED lines=10> */
.L_x_859:
[----:B------:R-:W-:Y:S01]  /*21db0*/  @!PT LDS RZ, [RZ] ;  /* 0x00000000fffff984 */ /* 0x000fe20000000800 */
[----:B------:R-:W-:Y:S01]  /*21dc0*/  @!PT LDS RZ, [RZ] ;  /* 0x00000000fffff984 */ /* 0x000fe20000000800 */
[----:B------:R-:W-:Y:S01]  /*21dd0*/  @!PT LDS RZ, [RZ] ;  /* 0x00000000fffff984 */ /* 0x000fe20000000800 */
[----:B------:R-:W-:Y:S04]  /*21de0*/  @P1 LDGSTS.E.BYPASS.LTC128B.128 [R8+0x1d400], desc[UR56][R2.64+0x80], !P3 ;  /* 0x1d40008002081fae */ /* 0x000fe8000d901d78 */
[----:B------:R0:W-:Y:S02]  /*21df0*/  @P1 LDGSTS.E.BYPASS.LTC128B.128 [R8+0x20400], desc[UR56][R2.64+0x100], !P2 ;  /* 0x2040010002081fae */ /* 0x0001e4000d101d78 */
[----:B0-----:R-:W-:Y:S01]  /*21e00*/  IMAD.MOV.U32 R2, RZ, RZ, R14 ;  /* 0x000000ffff027224 */ /* 0x001fe200078e000e */
[----:B------:R-:W-:Y:S06]  /*21e10*/  BRA `(.L_x_860) ;  /* 0xffffffac00f07947 */ /* 0x000fec000383ffff */
.L_x_739:
[----:B------:R-:W-:Y:S01]  /*21e20*/  IMAD.MOV.U32 R13, RZ, RZ, R5 ;  /* 0x000000ffff0d7224 */ /* 0x000fe200078e0005 */
[----:B------:R-:W-:Y:S01]  /*21e30*/  MOV R12, RZ ;  /* 0x000000ff000c7202 */ /* 0x000fe20000000f00 */
[----:B------:R-:W-:Y:S01]  /*21e40*/  IMAD.MOV.U32 R11, RZ, RZ, 0x181f ;  /* 0x0000181fff0b7424 */ /* 0x000fe200078e00ff */
[----:B------:R-:W-:Y:S01]  /*21e50*/  IADD3 R4, R10, R4, RZ ;  /* 0x000000040a047210 */ /* 0x000fe20007ffe0ff */
[----:B------:R-:W-:Y:S02]  /*21e60*/  IMAD.MOV.U32 R15, RZ, RZ, -0x1 ;  /* 0xffffffffff0f7424 */ /* 0x000fe400078e00ff */
[----:B-----5:R-:W-:-:S07]  /*21e70*/  IMAD R6, R17, R8, RZ ;  /* 0x0000000811067224 */ /* 0x020fce00078e02ff */
[----:B------:R-:W-:Y:S05]  /*21e80*/  WARPSYNC.COLLECTIVE R15, `(.L_x_861) ;  /* 0x000000000f087348 */ /* 0x000fea0003c00000 */
[----:B------:R0:W1:Y:S02]  /*21e90*/  SHFL.IDX P6, R14, R13, R12, R11 ;  /* 0x0000000c0d0e7389 */ /* 0x00006400000c000b */
[----:B01----:R-:W-:Y:S01]  /*21ea0*/  ENDCOLLECTIVE ;  /* 0x000000000000791b */ /* 0x003fe20003800000 */
.L_x_861:
[----:B------:R-:W-:Y:S01]  /*21eb0*/  ISETP.GE.AND P1, PT, R4, R6, PT ;  /* 0x000000060400720c */ /* 0x000fe20003f26270 */
[----:B------:R-:W-:Y:S01]  /*21ec0*/  IMAD.MOV.U32 R13, RZ, RZ, R0 ;  /* 0x000000ffff0d7224 */ /* 0x000fe200078e0000 */
[----:B------:R-:W-:-:S11]  /*21ed0*/  MOV R2, R14 ;  /* 0x0000000e00027202 */ /* 0x000fd60000000f00 */
[----:B------:R-:W-:Y:S05]  /*21ee0*/  WARPSYNC.COLLECTIVE R15, `(.L_x_862) ;  /* 0x000000000f087348 */ /* 0x000fea0003c00000 */
[----:B------:R0:W1:Y:S02]  /*21ef0*/  SHFL.IDX P6, R14, R13, R12, R11 ;  /* 0x0000000c0d0e7389 */ /* 0x00006400000c000b */
[----:B01----:R-:W-:Y:S01]  /*21f00*/  ENDCOLLECTIVE ;  /* 0x000000000000791b */ /* 0x003fe20003800000 */
.L_x_862:
[----:B------:R-:W-:Y:S02]  /*21f10*/  IMAD.MOV.U32 R13, RZ, RZ, R5 ;  /* 0x000000ffff0d7224 */ /* 0x000fe400078e0005 */
[----:B------:R-:W-:Y:S02]  /*21f20*/  IMAD.MOV.U32 R12, RZ, RZ, 0x1 ;  /* 0x00000001ff0c7424 */ /* 0x000fe400078e00ff */
[----:B------:R-:W-:-:S07]  /*21f30*/  IMAD.MOV.U32 R3, RZ, RZ, R14 ;  /* 0x000000ffff037224 */ /* 0x000fce00078e000e */
[----:B------:R-:W-:Y:S05]  /*21f40*/  WARPSYNC.COLLECTIVE R15, `(.L_x_863) ;  /* 0x000000000f087348 */ /* 0x000fea0003c00000 */
[----:B------:R0:W1:Y:S02]  /*21f50*/  SHFL.IDX P6, R14, R13, R12, R11 ;  /* 0x0000000c0d0e7389 */ /* 0x00006400000c000b */
[----:B01----:R-:W-:Y:S01]  /*21f60*/  ENDCOLLECTIVE ;  /* 0x000000000000791b */ /* 0x003fe20003800000 */
.L_x_863:
[----:B------:R-:W-:-:S05]  /*21f70*/  @!P1 LEA R7, P4, R9, R3, 0x1 ;  /* 0x0000000309079211 */ /* 0x000fca00078808ff */
[----:B------:R-:W-:Y:S02]  /*21f80*/  @!P1 IMAD.X R3, RZ, RZ, R2, P4 ;  /* 0x000000ffff039224 */ /* 0x000fe400020e0602 */
[----:B------:R-:W-:Y:S01]  /*21f90*/  @!P1 IMAD.MOV.U32 R2, RZ, RZ, R7 ;  /* 0x000000ffff029224 */ /* 0x000fe200078e0007 */
[----:B------:R-:W-:Y:S01]  /*21fa0*/  IADD3 R7, R4, 0x10, RZ ;  /* 0x0000001004077810 */ /* 0x000fe20007ffe0ff */
[----:B------:R-:W-:-:S03]  /*21fb0*/  IMAD.MOV.U32 R13, RZ, RZ, R0 ;  /* 0x000000ffff0d7224 */ /* 0x000fc600078e0000 */
[----:B------:R-:W-:Y:S01]  /*21fc0*/  @!PT LDS RZ, [RZ] ;  /* 0x00000000fffff984 */ /* 0x000fe20000000800 */
[----:B------:R-:W-:Y:S01]  /*21fd0*/  @!PT LDS RZ, [RZ] ;  /* 0x00000000fffff984 */ /* 0x000fe20000000800 */
[----:B------:R-:W-:Y:S01]  /*21fe0*/  @!PT LDS RZ, [RZ] ;  /* 0x00000000fffff984 */ /* 0x000fe20000000800 */
[----:B------:R-:W-:Y:S04]  /*21ff0*/  @!P1 LDGSTS.E.BYPASS.LTC128B.128 [R35+0xc400], desc[UR56][R2.64], !P3 ;  /* 0x0c40000002239fae */ /* 0x000fe8000d901d78 */
[----:B------:R-:W-:Y:S04]  /*22000*/  @!P1 LDGSTS.E.BYPASS.LTC128B.128 [R35+0x10400], desc[UR56][R2.64+0x80], !P2 ;  /* 0x1040008002239fae */ /* 0x000fe8000d101d78 */
[----:B------:R0:W-:Y:S01]  /*22010*/  @!P1 LDGSTS.E.BYPASS.LTC128B.128 [R35+0x14400], desc[UR56][R2.64+0x100], !P0 ;  /* 0x1440010002239fae */ /* 0x0001e2000c101d78 */
[----:B------:R-:W-:Y:S02]  /*22020*/  ISETP.GE.AND P1, PT, R7, R6, PT ;  /* 0x000000060700720c */ /* 0x000fe40003f26270 */
[----:B0-----:R-:W-:-:S11]  /*22030*/  MOV R2, R14 ;  /* 0x0000000e00027202 */ /* 0x001fd60000000f00 */
[----:B------:R-:W-:Y:S05]  /*22040*/  WARPSYNC.COLLECTIVE R15, `(.L_x_864) ;  /* 0x000000000f087348 */ /* 0x000fea0003c00000 */
[----:B------:R0:W1:Y:S02]  /*22050*/  SHFL.IDX P6, R14, R13, R12, R11 ;  /* 0x0000000c0d0e7389 */ /* 0x00006400000c000b */
[----:B01----:R-:W-:Y:S01]  /*22060*/  ENDCOLLECTIVE ;  /* 0x000000000000791b */ /* 0x003fe20003800000 */
.L_x_864:
[----:B------:R-:W-:Y:S02]  /*22070*/  IMAD.MOV.U32 R13, RZ, RZ, R5 ;  /* 0x000000ffff0d7224 */ /* 0x000fe400078e0005 */
[----:B------:R-:W-:Y:S02]  /*22080*/  IMAD.MOV.U32 R12, RZ, RZ, 0x2 ;  /* 0x00000002ff0c7424 */ /* 0x000fe400078e00ff */
[----:B------:R-:W-:-:S07]  /*22090*/  IMAD.MOV.U32 R3, RZ, RZ, R14 ;  /* 0x000000ffff037224 */ /* 0x000fce00078e000e */
[----:B------:R-:W-:Y:S05]  /*220a0*/  WARPSYNC.COLLECTIVE R15, `(.L_x_865) ;  /* 0x000000000f087348 */ /* 0x000fea0003c00000 */
[----:B------:R0:W1:Y:S02]  /*220b0*/  SHFL.IDX P6, R14, R13, R12, R11 ;  /* 0x0000000c0d0e7389 */ /* 0x00006400000c000b */
[----:B01----:R-:W-:Y:S01]  /*220c0*/  ENDCOLLECTIVE ;  /* 0x000000000000791b */ /* 0x003fe20003800000 */
.L_x_865:
[----:B------:R-:W-:-:S04]  /*220d0*/  @!P1 LEA R7, P4, R9, R3, 0x1 ;  /* 0x0000000309079211 */ /* 0x000fc800078808ff */
[----:B------:R-:W-:Y:S01]  /*220e0*/  @!P1 IADD3.X R8, RZ, R2, RZ, P4, !PT ;  /* 0x00000002ff089210 */ /* 0x000fe200027fe4ff */
[----:B------:R-:W-:Y:S01]  /*220f0*/  @!P1 IMAD.MOV.U32 R2, RZ, RZ, R7 ;  /* 0x000000ffff029224 */ /* 0x000fe200078e0007 */
[----:B------:R-:W-:-:S03]  /*22100*/  IADD3 R7, R4, 0x20, RZ ;  /* 0x0000002004077810 */ /* 0x000fc60007ffe0ff */
[----:B------:R-:W-:Y:S02]  /*22110*/  @!P1 IMAD.MOV.U32 R3, RZ, RZ, R8 ;  /* 0x000000ffff039224 */ /* 0x000fe400078e0008 */
        /* <DEDUP_REMOVED lines=12> */
.L_x_866:
[----:B------:R-:W-:Y:S02]  /*221e0*/  IMAD.MOV.U32 R13, RZ, RZ, R5 ;  /* 0x000000ffff0d7224 */ /* 0x000fe400078e0005 */
[----:B------:R-:W-:Y:S02]  /*221f0*/  IMAD.MOV.U32 R12, RZ, RZ, 0x3 ;  /* 0x00000003ff0c7424 */ /* 0x000fe400078e00ff */
[----:B------:R-:W-:-:S07]  /*22200*/  IMAD.MOV.U32 R3, RZ, RZ, R14 ;  /* 0x000000ffff037224 */ /* 0x000fce00078e000e */
[----:B------:R-:W-:Y:S05]  /*22210*/  WARPSYNC.COLLECTIVE R15, `(.L_x_867) ;  /* 0x000000000f087348 */ /* 0x000fea0003c00000 */
[----:B------:R0:W1:Y:S02]  /*22220*/  SHFL.IDX P6, R14, R13, R12, R11 ;  /* 0x0000000c0d0e7389 */ /* 0x00006400000c000b */
[----:B01----:R-:W-:Y:S01]  /*22230*/  ENDCOLLECTIVE ;  /* 0x000000000000791b */ /* 0x003fe20003800000 */
.L_x_867:
        /* <DEDUP_REMOVED lines=17> */
.L_x_868:
[----:B------:R-:W-:Y:S02]  /*22350*/  IMAD.MOV.U32 R13, RZ, RZ, R5 ;  /* 0x000000ffff0d7224 */ /* 0x000fe400078e0005 */
[----:B------:R-:W-:Y:S02]  /*22360*/  IMAD.MOV.U32 R12, RZ, RZ, 0x4 ;  /* 0x00000004ff0c7424 */ /* 0x000fe400078e00ff */
[----:B------:R-:W-:-:S07]  /*22370*/  IMAD.MOV.U32 R3, RZ, RZ, R14 ;  /* 0x000000ffff037224 */ /* 0x000fce00078e000e */
[----:B------:R-:W-:Y:S05]  /*22380*/  WARPSYNC.COLLECTIVE R15, `(.L_x_869) ;  /* 0x000000000f087348 */ /* 0x000fea0003c00000 */
[----:B------:R0:W1:Y:S02]  /*22390*/  SHFL.IDX P6, R14, R13, R12, R11 ;  /* 0x0000000c0d0e7389 */ /* 0x00006400000c000b */
[----:B01----:R-:W-:Y:S01]  /*223a0*/  ENDCOLLECTIVE ;  /* 0x000000000000791b */ /* 0x003fe20003800000 */
.L_x_869:
        /* <DEDUP_REMOVED lines=17> */
.L_x_870:
[----:B------:R-:W-:Y:S01]  /*224c0*/  MOV R13, R5 ;  /* 0x00000005000d7202 */ /* 0x000fe20000000f00 */
[----:B------:R-:W-:Y:S02]  /*224d0*/  IMAD.MOV.U32 R12, RZ, RZ, 0x5 ;  /* 0x00000005ff0c7424 */ /* 0x000fe400078e00ff */
[----:B------:R-:W-:-:S07]  /*224e0*/  IMAD.MOV.U32 R3, RZ, RZ, R14 ;  /* 0x000000ffff037224 */ /* 0x000fce00078e000e */
[----:B------:R-:W-:Y:S05]  /*224f0*/  WARPSYNC.COLLECTIVE R15, `(.L_x_871) ;  /* 0x000000000f087348 */ /* 0x000fea0003c00000 */
[----:B------:R0:W1:Y:S02]  /*22500*/  SHFL.IDX P6, R14, R13, R12, R11 ;  /* 0x0000000c0d0e7389 */ /* 0x00006400000c000b */
[----:B01----:R-:W-:Y:S01]  /*22510*/  ENDCOLLECTIVE ;  /* 0x000000000000791b */ /* 0x003fe20003800000 */
.L_x_871:
[----:B------:R-:W-:-:S04]  /*22520*/  @!P1 LEA R7, P4, R9, R3, 0x1 ;  /* 0x0000000309079211 */ /* 0x000fc800078808ff */
[----:B------:R-:W-:Y:S01]  /*22530*/  @!P1 IADD3.X R8, RZ, R2, RZ, P4, !PT ;  /* 0x00000002ff089210 */ /* 0x000fe200027fe4ff */
[----:B------:R-:W-:Y:S02]  /*22540*/  @!P1 IMAD.MOV.U32 R2, RZ, RZ, R7 ;  /* 0x000000ffff029224 */ /* 0x000fe400078e0007 */
[----:B------:R-:W-:Y:S01]  /*22550*/  VIADD R7, R4, 0x50 ;  /* 0x0000005004077836 */ /* 0x000fe20000000000 */
[----:B------:R-:W-:Y:S01]  /*22560*/  @!P1 MOV R3, R8 ;  /* 0x0000000800039202 */ /* 0x000fe20000000f00 */
[----:B------:R-:W-:-:S04]  /*22570*/  IMAD.MOV.U32 R13, RZ, RZ, R0 ;  /* 0x000000ffff0d7224 */ /* 0x000fc800078e0000 */
        /* <DEDUP_REMOVED lines=11> */
.L_x_872:
[----:B------:R-:W-:Y:S01]  /*22630*/  IMAD.MOV.U32 R13, RZ, RZ, R5 ;  /* 0x000000ffff0d7224 */ /* 0x000fe200078e0005 */
[----:B------:R-:W-:Y:S02]  /*22640*/  MOV R12, 0x6 ;  /* 0x00000006000c7802 */ /* 0x000fe40000000f00 */
[----:B------:R-:W-:-:S07]  /*22650*/  MOV R3, R14 ;  /* 0x0000000e00037202 */ /* 0x000fce0000000f00 */
[----:B------:R-:W-:Y:S05]  /*22660*/  WARPSYNC.COLLECTIVE R15, `(.L_x_873) ;  /* 0x000000000f087348 */ /* 0x000fea0003c00000 */
[----:B------:R0:W1:Y:S02]  /*22670*/  SHFL.IDX P6, R14, R13, R12, R11 ;  /* 0x0000000c0d0e7389 */ /* 0x00006400000c000b */
[----:B01----:R-:W-:Y:S01]  /*22680*/  ENDCOLLECTIVE ;  /* 0x000000000000791b */ /* 0x003fe20003800000 */
.L_x_873:
[----:B------:R-:W-:-:S05]  /*22690*/  @!P1 LEA R7, P4, R9, R3, 0x1 ;  /* 0x0000000309079211 */ /* 0x000fca00078808ff */
[----:B------:R-:W-:Y:S01]  /*226a0*/  @!P1 IMAD.X R8, RZ, RZ, R2, P4 ;  /* 0x000000ffff089224 */ /* 0x000fe200020e0602 */
[----:B------:R-:W-:Y:S02]  /*226b0*/  @!P1 MOV R2, R7 ;  /* 0x0000000700029202 */ /* 0x000fe40000000f00 */
[----:B------:R-:W-:Y:S01]  /*226c0*/  IADD3 R7, R4, 0x60, RZ ;  /* 0x0000006004077810 */ /* 0x000fe20007ffe0ff */
[----:B------:R-:W-:Y:S01]  /*226d0*/  @!P1 IMAD.MOV.U32 R3, RZ, RZ, R8 ;  /* 0x000000ffff039224 */ /* 0x000fe200078e0008 */
[----:B------:R-:W-:-:S04]  /*226e0*/  MOV R13, R0 ;  /* 0x00000000000d7202 */ /* 0x000fc80000000f00 */
[----:B------:R-:W-:Y:S01]  /*226f0*/  @!PT LDS RZ, [RZ] ;  /* 0x00000000fffff984 */ /* 0x000fe20000000800 */
[----:B------:R-:W-:Y:S01]  /*22700*/  @!PT LDS RZ, [RZ] ;  /* 0x00000000fffff984 */ /* 0x000fe20000000800 */
[----:B------:R-:W-:Y:S01]  /*22710*/  @!PT LDS RZ, [RZ] ;  /* 0x00000000fffff984 */ /* 0x000fe20000000800 */
[----:B------:R-:W-:Y:S04]  /*22720*/  @!P1 LDGSTS.E.BYPASS.LTC128B.128 [R35+0xec00], desc[UR56][R2.64], !P3 ;  /* 0x0ec0000002239fae */ /* 0x000fe8000d901d78 */
[----:B------:R-:W-:Y:S04]  /*22730*/  @!P1 LDGSTS.E.BYPASS.LTC128B.128 [R35+0x12c00], desc[UR56][R2.64+0x80], !P2 ;  /* 0x12c0008002239fae */ /* 0x000fe8000d101d78 */
[----:B------:R0:W-:Y:S01]  /*22740*/  @!P1 LDGSTS.E.BYPASS.LTC128B.128 [R35+0x16c00], desc[UR56][R2.64+0x100], !P0 ;  /* 0x16c0010002239fae */ /* 0x0001e2000c101d78 */
[----:B------:R-:W-:Y:S01]  /*22750*/  ISETP.GE.AND P1, PT, R7, R6, PT ;  /* 0x000000060700720c */ /* 0x000fe20003f26270 */
[----:B0-----:R-:W-:-:S12]  /*22760*/  IMAD.MOV.U32 R2, RZ, RZ, R14 ;  /* 0x000000ffff027224 */ /* 0x001fd800078e000e */
[----:B------:R-:W-:Y:S05]  /*22770*/  WARPSYNC.COLLECTIVE R15, `(.L_x_874) ;  /* 0x000000000f087348 */ /* 0x000fea0003c00000 */
[----:B------:R0:W1:Y:S02]  /*22780*/  SHFL.IDX P6, R14, R13, R12, R11 ;  /* 0x0000000c0d0e7389 */ /* 0x00006400000c000b */
[----:B01----:R-:W-:Y:S01]  /*22790*/  ENDCOLLECTIVE ;  /* 0x000000000000791b */ /* 0x003fe20003800000 */
.L_x_874:
[----:B------:R-:W-:Y:S01]  /*227a0*/  IMAD.MOV.U32 R13, RZ, RZ, R5 ;  /* 0x000000ffff0d7224 */ /* 0x000fe200078e0005 */
[----:B------:R-:W-:Y:S01]  /*227b0*/  MOV R12, 0x7 ;  /* 0x00000007000c7802 */ /* 0x000fe20000000f00 */
[----:B------:R-:W-:-:S07]  /*227c0*/  IMAD.MOV.U32 R3, RZ, RZ, R14 ;  /* 0x000000ffff037224 */ /* 0x000fce00078e000e */
[----:B------:R-:W-:Y:S05]  /*227d0*/  WARPSYNC.COLLECTIVE R15, `(.L_x_875) ;  /* 0x000000000f087348 */ /* 0x000fea0003c00000 */
[----:B------:R0:W1:Y:S02]  /*227e0*/  SHFL.IDX P6, R14, R13, R12, R11 ;  /* 0x0000000c0d0e7389 */ /* 0x00006400000c000b */
[----:B01----:R-:W-:Y:S01]  /*227f0*/  ENDCOLLECTIVE ;  /* 0x000000000000791b */ /* 0x003fe20003800000 */
.L_x_875:
[----:B------:R-:W-:-:S04]  /*22800*/  @!P1 LEA R7, P4, R9, R3, 0x1 ;  /* 0x0000000309079211 */ /* 0x000fc800078808ff */
[----:B------:R-:W-:Y:S01]  /*22810*/  @!P1 IADD3.X R8, RZ, R2, RZ, P4, !PT ;  /* 0x00000002ff089210 */ /* 0x000fe200027fe4ff */
[----:B------:R-:W-:-:S03]  /*22820*/  @!P1 IMAD.MOV.U32 R2, RZ, RZ, R7 ;  /* 0x000000ffff029224 */ /* 0x000fc600078e0007 */
[----:B------:R-:W-:Y:S02]  /*22830*/  @!P1 MOV R3, R8 ;  /* 0x0000000800039202 */ /* 0x000fe40000000f00 */
[----:B------:R-:W-:-:S03]  /*22840*/  MOV R13, R0 ;  /* 0x00000000000d7202 */ /* 0x000fc60000000f00 */
[----:B------:R-:W-:Y:S01]  /*22850*/  @!PT LDS RZ, [RZ] ;  /* 0x00000000fffff984 */ /* 0x000fe20000000800 */
[----:B------:R-:W-:Y:S01]  /*22860*/  @!PT LDS RZ, [RZ] ;  /* 0x00000000fffff984 */ /* 0x000fe20000000800 */
[----:B------:R-:W-:Y:S01]  /*22870*/  @!PT LDS RZ, [RZ] ;  /* 0x00000000fffff984 */ /* 0x000fe20000000800 */
[----:B------:R0:W-:Y:S04]  /*22880*/  @!P1 LDGSTS.E.BYPASS.LTC128B.128 [R35+0xf400], desc[UR56][R2.64], !P3 ;  /* 0x0f40000002239fae */ /* 0x0001e8000d901d78 */
[----:B------:R0:W-:Y:S01]  /*22890*/  @!P1 LDGSTS.E.BYPASS.LTC128B.128 [R35+0x13400], desc[UR56][R2.64+0x80], !P2 ;  /* 0x1340008002239fae */ /* 0x0001e2000d101d78 */
[----:B------:R-:W-:-:S03]  /*228a0*/  IMAD.MOV.U32 R5, RZ, RZ, R14 ;  /* 0x000000ffff057224 */ /* 0x000fc600078e000e */
[----:B------:R0:W-:Y:S04]  /*228b0*/  @!P1 LDGSTS.E.BYPASS.LTC128B.128 [R35+0x17400], desc[UR56][R2.64+0x100], !P0 ;  /* 0x1740010002239fae */ /* 0x0001e8000c101d78 */
[----:B0-----:R-:W-:Y:S05]  /*228c0*/  WARPSYNC.COLLECTIVE R15, `(.L_x_876) ;  /* 0x000000000f087348 */ /* 0x001fea0003c00000 */
[----:B------:R1:W2:Y:S02]  /*228d0*/  SHFL.IDX P6, R14, R13, R12, R11 ;  /* 0x0000000c0d0e7389 */ /* 0x0002a400000c000b */
[----:B012---:R-:W-:Y:S01]  /*228e0*/  ENDCOLLECTIVE ;  /* 0x000000000000791b */ /* 0x007fe20003800000 */
.L_x_876:
[----:B------:R-:W-:Y:S05]  /*228f0*/  BRA `(.L_x_877) ;  /* 0xffffffb0005c7947 */ /* 0x000fea000383ffff */
.L_x_744:
[----:B0-----:R0:W1:Y:S02]  /*22900*/  SYNCS.PHASECHK.TRANS64.TRYWAIT P0, [R22+URZ+0x2a820], R3 ;  /* 0x02a82003160075a7 */ /* 0x001064000800017f */
[----:B-1----:R-:W-:Y:S05]  /*22910*/  @!P0 NANOSLEEP.SYNCS 0x989680 ;  /* 0x009896800000895d */ /* 0x002fea0003900000 */
[----:B------:R-:W1:Y:S02]  /*22920*/  @!P0 SYNCS.PHASECHK.TRANS64 P0, [R22+URZ+0x2a820], R3 ;  /* 0x02a82003160085a7 */ /* 0x000e64000800007f */
[----:B-1----:R-:W-:Y:S05]  /*22930*/  @!P0 BRA `(.L_x_744) ;  /* 0xfffffffc00f08947 */ /* 0x002fea000383ffff */
[----:B------:R-:W-:Y:S05]  /*22940*/  BRA `(.L_x_878) ;  /* 0xffffffb000d47947 */ /* 0x000fea000383ffff */
.L_x_749:
[----:B0-----:R0:W1:Y:S02]  /*22950*/  SYNCS.PHASECHK.TRANS64.TRYWAIT P0, [R6+URZ+0x2a840], R3 ;  /* 0x02a84003060075a7 */ /* 0x001064000800017f */
[----:B-1----:R-:W-:Y:S05]  /*22960*/  @!P0 NANOSLEEP.SYNCS 0x989680 ;  /* 0x009896800000895d */ /* 0x002fea0003900000 */
[----:B------:R-:W1:Y:S02]  /*22970*/  @!P0 SYNCS.PHASECHK.TRANS64 P0, [R6+URZ+0x2a840], R3 ;  /* 0x02a84003060085a7 */ /* 0x000e64000800007f */
[----:B-1----:R-:W-:Y:S05]  /*22980*/  @!P0 BRA `(.L_x_749) ;  /* 0xfffffffc00f08947 */ /* 0x002fea000383ffff */
[----:B------:R-:W-:Y:S05]  /*22990*/  BRA `(.L_x_879) ;  /* 0xffffffb400987947 */ /* 0x000fea000383ffff */
.L_x_750:
[----:B------:R-:W-:Y:S01]  /*229a0*/  BSSY B1, `(.L_x_880) ;  /* 0x0000008000017945 */ /* 0x000fe20003800000 */
[----:B------:R-:W-:Y:S01]  /*229b0*/  IMAD.MOV.U32 R13, RZ, RZ, R5 ;  /* 0x000000ffff0d7224 */ /* 0x000fe200078e0005 */
[----:B------:R-:W-:Y:S01]  /*229c0*/  MOV R12, RZ ;  /* 0x000000ff000c7202 */ /* 0x000fe20000000f00 */
[----:B------:R-:W-:Y:S01]  /*229d0*/  IMAD.MOV.U32 R11, RZ, RZ, 0x181f ;  /* 0x0000181fff0b7424 */ /* 0x000fe200078e00ff */
[----:B------:R-:W-:-:S07]  /*229e0*/  MOV R15, 0xffffffff ;  /* 0xffffffff000f7802 */ /* 0x000fce0000000f00 */
[----:B------:R-:W-:Y:S05]  /*229f0*/  WARPSYNC.COLLECTIVE R15, `(.L_x_881) ;  /* 0x000000000f087348 */ /* 0x000fea0003c00000 */
[----:B------:R0:W1:Y:S02]  /*22a00*/  SHFL.IDX P6, R14, R13, R12, R11 ;  /* 0x0000000c0d0e7389 */ /* 0x00006400000c000b */
[----:B01----:R-:W-:Y:S01]  /*22a10*/  ENDCOLLECTIVE ;  /* 0x000000000000791b */ /* 0x003fe20003800000 */
.L_x_881:
[----:B------:R-:W-:Y:S05]  /*22a20*/  BSYNC B1 ;  /* 0x0000000000017941 */ /* 0x000fea0003800000 */
.L_x_880:
[----:B------:R-:W0:Y:S01]  /*22a30*/  S2R R34, SR_TID.X ;  /* 0x0000000000227919 */ /* 0x000e220000002100 */
[----:B------:R-:W-:Y:S01]  /*22a40*/  MOV R13, R9 ;  /* 0x00000009000d7202 */ /* 0x000fe20000000f00 */
[----:B------:R-:W-:Y:S01]  /*22a50*/  IMAD.MOV.U32 R12, RZ, RZ, RZ ;  /* 0x000000ffff0c7224 */ /* 0x000fe200078e00ff */
[----:B------:R-:W-:Y:S01]  /*22a60*/  MOV R11, 0x181f ;  /* 0x0000181f000b7802 */ /* 0x000fe20000000f00 */
[----:B------:R-:W-:Y:S01]  /*22a70*/  IMAD.MOV.U32 R3, RZ, RZ, R14 ;  /* 0x000000ffff037224 */ /* 0x000fe200078e000e */
[----:B------:R-:W-:Y:S02]  /*22a80*/  MOV R15, 0xffffffff ;  /* 0xffffffff000f7802 */ /* 0x000fe40000000f00 */
[----:B------:R-:W-:-:S07]  /*22a90*/  LEA R4, R4, R22, 0x1 ;  /* 0x0000001604047211 */ /* 0x000fce00078e08ff */
[----:B0-----:R-:W-:Y:S05]  /*22aa0*/  WARPSYNC.COLLECTIVE R15, `(.L_x_882) ;  /* 0x000000000f087348 */ /* 0x001fea0003c00000 */
[----:B------:R1:W2:Y:S02]  /*22ab0*/  SHFL.IDX P6, R14, R13, R12, R11 ;  /* 0x0000000c0d0e7389 */ /* 0x0002a400000c000b */
[----:B012---:R-:W-:Y:S01]  /*22ac0*/  ENDCOLLECTIVE ;  /* 0x000000000000791b */ /* 0x007fe20003800000 */
.L_x_882:
[----:B------:R-:W-:Y:S01]  /*22ad0*/  IMAD.MOV.U32 R13, RZ, RZ, R5 ;  /* 0x000000ffff0d7224 */ /* 0x000fe200078e0005 */
[----:B------:R-:W-:Y:S01]  /*22ae0*/  MOV R12, 0x1 ;  /* 0x00000001000c7802 */ /* 0x000fe20000000f00 */
[----:B------:R-:W-:Y:S02]  /*22af0*/  IMAD.SHL.U32 R34, R34, 0x8, RZ ;  /* 0x0000000822227824 */ /* 0x000fe400078e00ff */
[----:B------:R-:W-:-:S07]  /*22b00*/  IMAD.MOV.U32 R2, RZ, RZ, R14 ;  /* 0x000000ffff027224 */ /* 0x000fce00078e000e */
[----:B------:R-:W-:Y:S05]  /*22b10*/  WARPSYNC.COLLECTIVE R15, `(.L_x_883) ;  /* 0x000000000f087348 */ /* 0x000fea0003c00000 */
[----:B------:R0:W1:Y:S02]  /*22b20*/  SHFL.IDX P6, R14, R13, R12, R11 ;  /* 0x0000000c0d0e7389 */ /* 0x00006400000c000b */
[----:B01----:R-:W-:Y:S01]  /*22b30*/  ENDCOLLECTIVE ;  /* 0x000000000000791b */ /* 0x003fe20003800000 */
.L_x_883:
[----:B------:R-:W-:-:S04]  /*22b40*/  LOP3.LUT R34, R34, 0x38, RZ, 0xc0, !PT ;  /* 0x0000003822227812 */ /* 0x000fc800078ec0ff */
[----:B------:R-:W-:-:S04]  /*22b50*/  SHF.L.U32 R0, R34, 0x1, RZ ;  /* 0x0000000122007819 */ /* 0x000fc800000006ff */
[----:B------:R-:W-:-:S05]  /*22b60*/  IADD3 R2, P0, R2, R0, RZ ;  /* 0x0000000002027210 */ /* 0x000fca0007f1e0ff */
[----:B------:R-:W-:Y:S01]  /*22b70*/  IMAD.X R3, RZ, RZ, R3, P0 ;  /* 0x000000ffff037224 */ /* 0x000fe200000e0603 */
[----:B------:R-:W-:-:S04]  /*22b80*/  MOV R13, R9 ;  /* 0x00000009000d7202 */ /* 0x000fc80000000f00 */
        /* <DEDUP_REMOVED lines=10> */
.L_x_884:
[----:B------:R-:W-:Y:S01]  /*22c30*/  IMAD.MOV.U32 R13, RZ, RZ, R5 ;  /* 0x000000ffff0d7224 */ /* 0x000fe200078e0005 */
[----:B------:R-:W-:Y:S01]  /*22c40*/  MOV R12, 0x2 ;  /* 0x00000002000c7802 */ /* 0x000fe20000000f00 */
[----:B------:R-:W-:-:S07]  /*22c50*/  IMAD.MOV.U32 R2, RZ, RZ, R14 ;  /* 0x000000ffff027224 */ /* 0x000fce00078e000e */
[----:B------:R-:W-:Y:S05]  /*22c60*/  WARPSYNC.COLLECTIVE R15, `(.L_x_885) ;  /* 0x000000000f087348 */ /* 0x000fea0003c00000 */
[----:B------:R0:W1:Y:S02]  /*22c70*/  SHFL.IDX P6, R14, R13, R12, R11 ;  /* 0x0000000c0d0e7389 */ /* 0x00006400000c000b */
[----:B01----:R-:W-:Y:S01]  /*22c80*/  ENDCOLLECTIVE ;  /* 0x000000000000791b */ /* 0x003fe20003800000 */
.L_x_885:
[----:B------:R-:W-:-:S04]  /*22c90*/  IADD3 R2, P0, R2, R0, RZ ;  /* 0x0000000002027210 */ /* 0x000fc80007f1e0ff */
[----:B------:R-:W-:-:S05]  /*22ca0*/  IADD3.X R3, RZ, R3, RZ, P0, !PT ;  /* 0x00000003ff037210 */ /* 0x000fca00007fe4ff */
[----:B------:R-:W-:Y:S01]  /*22cb0*/  @!PT LDS RZ, [RZ] ;  /* 0x00000000fffff984 */ /* 0x000fe20000000800 */
[----:B------:R-:W-:Y:S01]  /*22cc0*/  @!PT LDS RZ, [RZ] ;  /* 0x00000000fffff984 */ /* 0x000fe20000000800 */
[----:B------:R-:W-:Y:S01]  /*22cd0*/  @!PT LDS RZ, [RZ] ;  /* 0x00000000fffff984 */ /* 0x000fe20000000800 */
[----:B------:R0:W-:Y:S01]  /*22ce0*/  LDGSTS.E.BYPASS.LTC128B.128 [R4+0x18c00], desc[UR56][R2.64], !P3 ;  /* 0x18c0000002047fae */ /* 0x0001e2000d901d78 */
[----:B------:R-:W-:-:S03]  /*22cf0*/  MOV R13, R9 ;  /* 0x00000009000d7202 */ /* 0x000fc60000000f00 */
[----:B------:R0:W-:Y:S04]  /*22d00*/  LDGSTS.E.BYPASS.LTC128B.128 [R4+0x1bc00], desc[UR56][R2.64+0x80], !P2 ;  /* 0x1bc0008002047fae */ /* 0x0001e8000d101d78 */
[----:B------:R0:W-:Y:S01]  /*22d10*/  LDGSTS.E.BYPASS.LTC128B.128 [R4+0x1ec00], desc[UR56][R2.64+0x100], !P1 ;  /* 0x1ec0010002047fae */ /* 0x0001e2000c901d78 */
[----:B------:R-:W-:-:S07]  /*22d20*/  IMAD.MOV.U32 R34, RZ, RZ, R14 ;  /* 0x000000ffff227224 */ /* 0x000fce00078e000e */
[----:B0-----:R-:W-:Y:S05]  /*22d30*/  WARPSYNC.COLLECTIVE R15, `(.L_x_886) ;  /* 0x000000000f087348 */ /* 0x001fea0003c00000 */
[----:B------:R1:W2:Y:S02]  /*22d40*/  SHFL.IDX P6, R14, R13, R12, R11 ;  /* 0x0000000c0d0e7389 */ /* 0x0002a400000c000b */
[----:B012---:R-:W-:Y:S01]  /*22d50*/  ENDCOLLECTIVE ;  /* 0x000000000000791b */ /* 0x007fe20003800000 */
.L_x_886:
[----:B------:R-:W-:Y:S01]  /*22d60*/  IMAD.MOV.U32 R13, RZ, RZ, R5 ;  /* 0x000000ffff0d7224 */ /* 0x000fe200078e0005 */
[----:B------:R-:W-:Y:S01]  /*22d70*/  MOV R12, 0x3 ;  /* 0x00000003000c7802 */ /* 0x000fe20000000f00 */
[----:B------:R-:W-:-:S07]  /*22d80*/  IMAD.MOV.U32 R2, RZ, RZ, R14 ;  /* 0x000000ffff027224 */ /* 0x000fce00078e000e */
[----:B------:R-:W-:Y:S05]  /*22d90*/  WARPSYNC.COLLECTIVE R15, `(.L_x_887) ;  /* 0x000000000f087348 */ /* 0x000fea0003c00000 */
[----:B------:R0:W1:Y:S02]  /*22da0*/  SHFL.IDX P6, R14, R13, R12, R11 ;  /* 0x0000000c0d0e7389 */ /* 0x00006400000c000b */
[----:B01----:R-:W-:Y:S01]  /*22db0*/  ENDCOLLECTIVE ;  /* 0x000000000000791b */ /* 0x003fe20003800000 */
.L_x_887:
        /* <DEDUP_REMOVED lines=13> */
.L_x_888:
[----:B------:R-:W-:Y:S01]  /*22e90*/  IMAD.MOV.U32 R13, RZ, RZ, R5 ;  /* 0x000000ffff0d7224 */ /* 0x000fe200078e0005 */
[----:B------:R-:W-:Y:S01]  /*22ea0*/  MOV R12, 0x4 ;  /* 0x00000004000c7802 */ /* 0x000fe20000000f00 */
[----:B------:R-:W-:-:S07]  /*22eb0*/  IMAD.MOV.U32 R2, RZ, RZ, R14 ;  /* 0x000000ffff027224 */ /* 0x000fce00078e000e */
[----:B------:R-:W-:Y:S05]  /*22ec0*/  WARPSYNC.COLLECTIVE R15, `(.L_x_889) ;  /* 0x000000000f087348 */ /* 0x000fea0003c00000 */
[----:B------:R0:W1:Y:S02]  /*22ed0*/  SHFL.IDX P6, R14, R13, R12, R11 ;  /* 0x0000000c0d0e7389 */ /* 0x00006400000c000b */
[----:B01----:R-:W-:Y:S01]  /*22ee0*/  ENDCOLLECTIVE ;  /* 0x000000000000791b */ /* 0x003fe20003800000 */
.L_x_889:
        /* <DEDUP_REMOVED lines=13> */
.L_x_890:
[----:B------:R-:W-:Y:S01]  /*22fc0*/  IMAD.MOV.U32 R13, RZ, RZ, R5 ;  /* 0x000000ffff0d7224 */ /* 0x000fe200078e0005 */
[----:B------:R-:W-:Y:S01]  /*22fd0*/  MOV R12, 0x5 ;  /* 0x00000005000c7802 */ /* 0x000fe20000000f00 */
[----:B------:R-:W-:-:S07]  /*22fe0*/  IMAD.MOV.U32 R2, RZ, RZ, R14 ;  /* 0x000000ffff027224 */ /* 0x000fce00078e000e */
[----:B------:R-:W-:Y:S05]  /*22ff0*/  WARPSYNC.COLLECTIVE R15, `(.L_x_891) ;  /* 0x000000000f087348 */ /* 0x000fea0003c00000 */
[----:B------:R0:W1:Y:S02]  /*23000*/  SHFL.IDX P6, R14, R13, R12, R11 ;  /* 0x0000000c0d0e7389 */ /* 0x00006400000c000b */
[----:B01----:R-:W-:Y:S01]  /*23010*/  ENDCOLLECTIVE ;  /* 0x000000000000791b */ /* 0x003fe20003800000 */
.L_x_891:
        /* <DEDUP_REMOVED lines=13> */
.L_x_892:
[----:B------:R-:W-:Y:S01]  /*230f0*/  IMAD.MOV.U32 R2, RZ, RZ, R14 ;  /* 0x000000ffff027224 */ /* 0x000fe200078e000e */
[----:B------:R-:W-:Y:S06]  /*23100*/  BRA `(.L_x_893) ;  /* 0xffffffb000cc7947 */ /* 0x000fec000383ffff */
.L_x_755:
[----:B0-----:R0:W2:Y:S02]  /*23110*/  SYNCS.PHASECHK.TRANS64.TRYWAIT P0, [R5+URZ+0x2a860], R2 ;  /* 0x02a86002050075a7 */ /* 0x0010a4000800017f */
[----:B--2---:R-:W-:Y:S05]  /*23120*/  @!P0 NANOSLEEP.SYNCS 0x989680 ;  /* 0x009896800000895d */ /* 0x004fea0003900000 */
[----:B------:R-:W2:Y:S02]  /*23130*/  @!P0 SYNCS.PHASECHK.TRANS64 P0, [R5+URZ+0x2a860], R2 ;  /* 0x02a86002050085a7 */ /* 0x000ea4000800007f */
[----:B--2---:R-:W-:Y:S05]  /*23140*/  @!P0 BRA `(.L_x_755) ;  /* 0xfffffffc00f08947 */ /* 0x004fea000383ffff */
[----:B------:R-:W-:Y:S05]  /*23150*/  BRA `(.L_x_894) ;  /* 0xffffffb4002c7947 */ /* 0x000fea000383ffff */
.L_x_756:
[----:B------:R-:W-:Y:S01]  /*23160*/  BSSY B1, `(.L_x_895) ;  /* 0x0000008000017945 */ /* 0x000fe20003800000 */
[----:B------:R-:W-:Y:S01]  /*23170*/  MOV R13, R24 ;  /* 0x00000018000d7202 */ /* 0x000fe20000000f00 */
[----:B------:R-:W-:Y:S01]  /*23180*/  IMAD.MOV.U32 R12, RZ, RZ, RZ ;  /* 0x000000ffff0c7224 */ /* 0x000fe200078e00ff */
[----:B------:R-:W-:Y:S01]  /*23190*/  MOV R11, 0x181f ;  /* 0x0000181f000b7802 */ /* 0x000fe20000000f00 */
[----:B------:R-:W-:-:S07]  /*231a0*/  IMAD.MOV.U32 R15, RZ, RZ, -0x1 ;  /* 0xffffffffff0f7424 */ /* 0x000fce00078e00ff */
[----:B0-----:R-:W-:Y:S05]  /*231b0*/  WARPSYNC.COLLECTIVE R15, `(.L_x_896) ;  /* 0x000000000f087348 */ /* 0x001fea0003c00000 */
[----:B------:R1:W2:Y:S02]  /*231c0*/  SHFL.IDX P6, R14, R13, R12, R11 ;  /* 0x0000000c0d0e7389 */ /* 0x0002a400000c000b */
[----:B012---:R-:W-:Y:S01]  /*231d0*/  ENDCOLLECTIVE ;  /* 0x000000000000791b */ /* 0x007fe20003800000 */
.L_x_896:
[----:B------:R-:W-:Y:S05]  /*231e0*/  BSYNC B1 ;  /* 0x0000000000017941 */ /* 0x000fea0003800000 */
.L_x_895:
[----:B------:R-:W-:Y:S01]  /*231f0*/  IMAD.MOV.U32 R13, RZ, RZ, R23 ;  /* 0x000000ffff0d7224 */ /* 0x000fe200078e0017 */
[----:B------:R-:W-:Y:S01]  /*23200*/  MOV R12, RZ ;  /* 0x000000ff000c7202 */ /* 0x000fe20000000f00 */
[----:B------:R-:W-:Y:S01]  /*23210*/  IMAD.MOV.U32 R11, RZ, RZ, 0x181f ;  /* 0x0000181fff0b7424 */ /* 0x000fe200078e00ff */
[----:B------:R-:W-:Y:S01]  /*23220*/  MOV R15, 0xffffffff ;  /* 0xffffffff000f7802 */ /* 0x000fe20000000f00 */
[----:B------:R-:W-:Y:S01]  /*23230*/  IMAD R4, R4, 0x2, R22 ;  /* 0x0000000204047824 */ /* 0x000fe200078e0216 */
[----:B------:R-:W-:-:S07]  /*23240*/  MOV R3, R14 ;  /* 0x0000000e00037202 */ /* 0x000fce0000000f00 */
[----:B------:R-:W-:Y:S05]  /*23250*/  WARPSYNC.COLLECTIVE R15, `(.L_x_897) ;  /* 0x000000000f087348 */ /* 0x000fea0003c00000 */
[----:B------:R0:W1:Y:S02]  /*23260*/  SHFL.IDX P6, R14, R13, R12, R11 ;  /* 0x0000000c0d0e7389 */ /* 0x00006400000c000b */
[----:B01----:R-:W-:Y:S01]  /*23270*/  ENDCOLLECTIVE ;  /* 0x000000000000791b */ /* 0x003fe20003800000 */
.L_x_897:
[----:B------:R-:W-:Y:S01]  /*23280*/  MOV R13, R24 ;  /* 0x00000018000d7202 */ /* 0x000fe20000000f00 */
[----:B------:R-:W-:Y:S02]  /*23290*/  IMAD.MOV.U32 R12, RZ, RZ, 0x1 ;  /* 0x00000001ff0c7424 */ /* 0x000fe400078e00ff */
[----:B------:R-:W-:-:S07]  /*232a0*/  IMAD.MOV.U32 R2, RZ, RZ, R14 ;  /* 0x000000ffff027224 */ /* 0x000fce00078e000e */
[----:B------:R-:W-:Y:S05]  /*232b0*/  WARPSYNC.COLLECTIVE R15, `(.L_x_898) ;  /* 0x000000000f087348 */ /* 0x000fea0003c00000 */
[----:B------:R0:W1:Y:S02]  /*232c0*/  SHFL.IDX P6, R14, R13, R12, R11 ;  /* 0x0000000c0d0e7389 */ /* 0x00006400000c000b */
[----:B01----:R-:W-:Y:S01]  /*232d0*/  ENDCOLLECTIVE ;  /* 0x000000000000791b */ /* 0x003fe20003800000 */
.L_x_898:
[----:B------:R-:W-:-:S04]  /*232e0*/  IADD3 R2, P1, R2, R0, RZ ;  /* 0x0000000002027210 */ /* 0x000fc80007f3e0ff */
[----:B------:R-:W-:Y:S02]  /*232f0*/  IADD3.X R3, RZ, R3, RZ, P1, !PT ;  /* 0x00000003ff037210 */ /* 0x000fe40000ffe4ff */
        /* <DEDUP_REMOVED lines=9> */
[----:B0-----:R-:W-:-:S07]  /*23390*/  MOV R3, R14 ;  /* 0x0000000e00037202 */ /* 0x001fce0000000f00 */
[----:B------:R-:W-:Y:S05]  /*233a0*/  WARPSYNC.COLLECTIVE R15, `(.L_x_899) ;  /* 0x000000000f087348 */ /* 0x000fea0003c00000 */
[----:B------:R0:W1:Y:S02]  /*233b0*/  SHFL.IDX P6, R14, R13, R12, R11 ;  /* 0x0000000c0d0e7389 */ /* 0x00006400000c000b */
[----:B01----:R-:W-:Y:S01]  /*233c0*/  ENDCOLLECTIVE ;  /* 0x000000000000791b */ /* 0x003fe20003800000 */
.L_x_899:
[----:B------:R-:W-:Y:S01]  /*233d0*/  MOV R13, R24 ;  /* 0x00000018000d7202 */ /* 0x000fe20000000f00 */
[----:B------:R-:W-:Y:S01]  /*233e0*/  IMAD.MOV.U32 R12, RZ, RZ, 0x2 ;  /* 0x00000002ff0c7424 */ /* 0x000fe200078e00ff */
[----:B------:R-:W-:-:S07]  /*233f0*/  MOV R2, R14 ;  /* 0x0000000e00027202 */ /* 0x000fce0000000f00 */
[----:B------:R-:W-:Y:S05]  /*23400*/  WARPSYNC.COLLECTIVE R15, `(.L_x_900) ;  /* 0x000000000f087348 */ /* 0x000fea0003c00000 */
[----:B------:R0:W1:Y:S02]  /*23410*/  SHFL.IDX P6, R14, R13, R12, R11 ;  /* 0x0000000c0d0e7389 */ /* 0x00006400000c000b */
[----:B01----:R-:W-:Y:S01]  /*23420*/  ENDCOLLECTIVE ;  /* 0x000000000000791b */ /* 0x003fe20003800000 */
.L_x_900:
        /* <DEDUP_REMOVED lines=14> */
.L_x_901:
[----:B------:R-:W-:Y:S01]  /*23510*/  MOV R13, R24 ;  /* 0x00000018000d7202 */ /* 0x000fe20000000f00 */
[----:B------:R-:W-:Y:S01]  /*23520*/  IMAD.MOV.U32 R12, RZ, RZ, 0x3 ;  /* 0x00000003ff0c7424 */ /* 0x000fe200078e00ff */
[----:B------:R-:W-:-:S07]  /*23530*/  MOV R2, R14 ;  /* 0x0000000e00027202 */ /* 0x000fce0000000f00 */
[----:B------:R-:W-:Y:S05]  /*23540*/  WARPSYNC.COLLECTIVE R15, `(.L_x_902) ;  /* 0x000000000f087348 */ /* 0x000fea0003c00000 */
[----:B------:R0:W1:Y:S02]  /*23550*/  SHFL.IDX P6, R14, R13, R12, R11 ;  /* 0x0000000c0d0e7389 */ /* 0x00006400000c000b */
[----:B01----:R-:W-:Y:S01]  /*23560*/  ENDCOLLECTIVE ;  /* 0x000000000000791b */ /* 0x003fe20003800000 */
.L_x_902:
        /* <DEDUP_REMOVED lines=14> */
.L_x_903:
[----:B------:R-:W-:Y:S01]  /*23650*/  MOV R13, R24 ;  /* 0x00000018000d7202 */ /* 0x000fe20000000f00 */
[----:B------:R-:W-:Y:S01]  /*23660*/  IMAD.MOV.U32 R12, RZ, RZ, 0x4 ;  /* 0x00000004ff0c7424 */ /* 0x000fe200078e00ff */
[----:B------:R-:W-:-:S07]  /*23670*/  MOV R2, R14 ;  /* 0x0000000e00027202 */ /* 0x000fce0000000f00 */
[----:B------:R-:W-:Y:S05]  /*23680*/  WARPSYNC.COLLECTIVE R15, `(.L_x_904) ;  /* 0x000000000f087348 */ /* 0x000fea0003c00000 */
[----:B------:R0:W1:Y:S02]  /*23690*/  SHFL.IDX P6, R14, R13, R12, R11 ;  /* 0x0000000c0d0e7389 */ /* 0x00006400000c000b */
[----:B01----:R-:W-:Y:S01]  /*236a0*/  ENDCOLLECTIVE ;  /* 0x000000000000791b */ /* 0x003fe20003800000 */
.L_x_904:
        /* <DEDUP_REMOVED lines=14> */
.L_x_905:
[----:B------:R-:W-:Y:S01]  /*23790*/  MOV R13, R24 ;  /* 0x00000018000d7202 */ /* 0x000fe20000000f00 */
[----:B------:R-:W-:Y:S01]  /*237a0*/  IMAD.MOV.U32 R12, RZ, RZ, 0x5 ;  /* 0x00000005ff0c7424 */ /* 0x000fe200078e00ff */
[----:B------:R-:W-:-:S07]  /*237b0*/  MOV R2, R14 ;  /* 0x0000000e00027202 */ /* 0x000fce0000000f00 */
[----:B------:R-:W-:Y:S05]  /*237c0*/  WARPSYNC.COLLECTIVE R15, `(.L_x_906) ;  /* 0x000000000f087348 */ /* 0x000fea0003c00000 */
[----:B------:R0:W1:Y:S02]  /*237d0*/  SHFL.IDX P6, R14, R13, R12, R11 ;  /* 0x0000000c0d0e7389 */ /* 0x00006400000c000b */
[----:B01----:R-:W-:Y:S01]  /*237e0*/  ENDCOLLECTIVE ;  /* 0x000000000000791b */ /* 0x003fe20003800000 */
.L_x_906:
[----:B------:R-:W-:-:S05]  /*237f0*/  IADD3 R2, P2, R2, R0, RZ ;  /* 0x0000000002027210 */ /* 0x000fca0007f5e0ff */
[----:B------:R-:W-:Y:S01]  /*23800*/  IMAD.X R3, RZ, RZ, R3, P2 ;  /* 0x000000ffff037224 */ /* 0x000fe200010e0603 */
        /* <DEDUP_REMOVED lines=11> */
.L_x_907:
[----:B------:R-:W-:Y:S01]  /*238c0*/  @!PT LDS RZ, [RZ] ;  /* 0x00000000fffff984 */ /* 0x000fe20000000800 */
[----:B------:R-:W-:Y:S01]  /*238d0*/  @!PT LDS RZ, [RZ] ;  /* 0x00000000fffff984 */ /* 0x000fe20000000800 */
[----:B------:R-:W-:Y:S01]  /*238e0*/  @!PT LDS RZ, [RZ] ;  /* 0x00000000fffff984 */ /* 0x000fe20000000800 */
[----:B------:R0:W-:Y:S02]  /*238f0*/  LDGSTS.E.BYPASS.LTC128B.128 [R4+0x5400], desc[UR56][R2.64+0x80], !P2 ;  /* 0x0540008002047fae */ /* 0x0001e4000d101d78 */
[----:B0-----:R-:W-:Y:S01]  /*23900*/  MOV R2, R14 ;  /* 0x0000000e00027202 */ /* 0x001fe20000000f00 */
[----:B------:R-:W-:Y:S06]  /*23910*/  BRA `(.L_x_908) ;  /* 0xffffffb000187947 */ /* 0x000fec000383ffff */
.L_x_764:
[----:B0-----:R0:W1:Y:S02]  /*23920*/  SYNCS.PHASECHK.TRANS64.TRYWAIT P0, [R0+URZ+0x2a860], R3 ;  /* 0x02a86003000075a7 */ /* 0x001064000800017f */
[----:B-1----:R-:W-:Y:S05]  /*23930*/  @!P0 NANOSLEEP.SYNCS 0x989680 ;  /* 0x009896800000895d */ /* 0x002fea0003900000 */
[----:B------:R-:W1:Y:S02]  /*23940*/  @!P0 SYNCS.PHASECHK.TRANS64 P0, [R0+URZ+0x2a860], R3 ;  /* 0x02a86003000085a7 */ /* 0x000e64000800007f */
[----:B-1----:R-:W-:Y:S05]  /*23950*/  @!P0 BRA `(.L_x_764) ;  /* 0xfffffffc00f08947 */ /* 0x002fea000383ffff */
[----:B------:R-:W-:Y:S05]  /*23960*/  BRA `(.L_x_909) ;  /* 0xffffffb400307947 */ /* 0x000fea000383ffff */
.L_x_765:
[----:B------:R-:W-:Y:S01]  /*23970*/  BSSY B0, `(.L_x_910) ;  /* 0x0000008000007945 */ /* 0x000fe20003800000 */
[----:B------:R-:W-:Y:S01]  /*23980*/  IMAD.MOV.U32 R13, RZ, RZ, R24 ;  /* 0x000000ffff0d7224 */ /* 0x000fe200078e0018 */
[----:B------:R-:W-:Y:S01]  /*23990*/  MOV R12, RZ ;  /* 0x000000ff000c7202 */ /* 0x000fe20000000f00 */
[----:B------:R-:W-:Y:S01]  /*239a0*/  IMAD.MOV.U32 R11, RZ, RZ, 0x181f ;  /* 0x0000181fff0b7424 */ /* 0x000fe200078e00ff */
[----:B------:R-:W-:-:S07]  /*239b0*/  MOV R15, 0xffffffff ;  /* 0xffffffff000f7802 */ /* 0x000fce0000000f00 */
[----:B0-----:R-:W-:Y:S05]  /*239c0*/  WARPSYNC.COLLECTIVE R15, `(.L_x_911) ;  /* 0x000000000f087348 */ /* 0x001fea0003c00000 */
[----:B------:R1:W2:Y:S02]  /*239d0*/  SHFL.IDX P6, R14, R13, R12, R11 ;  /* 0x0000000c0d0e7389 */ /* 0x0002a400000c000b */
[----:B012---:R-:W-:Y:S01]  /*239e0*/  ENDCOLLECTIVE ;  /* 0x000000000000791b */ /* 0x007fe20003800000 */
.L_x_911:
[----:B------:R-:W-:Y:S05]  /*239f0*/  BSYNC B0 ;  /* 0x0000000000007941 */ /* 0x000fea0003800000 */
.L_x_910:
[----:B------:R-:W0:Y:S01]  /*23a00*/  S2R R5, SR_TID.X ;  /* 0x0000000000057919 */ /* 0x000e220000002100 */
[----:B------:R-:W-:Y:S01]  /*23a10*/  MOV R13, R23 ;  /* 0x00000017000d7202 */ /* 0x000fe20000000f00 */
[----:B------:R-:W-:Y:S01]  /*23a20*/  IMAD.MOV.U32 R12, RZ, RZ, RZ ;  /* 0x000000ffff0c7224 */ /* 0x000fe200078e00ff */
[----:B------:R-:W-:Y:S01]  /*23a30*/  MOV R11, 0x181f ;  /* 0x0000181f000b7802 */ /* 0x000fe20000000f00 */
[----:B------:R-:W-:Y:S01]  /*23a40*/  IMAD.MOV.U32 R15, RZ, RZ, -0x1 ;  /* 0xffffffffff0f7424 */ /* 0x000fe200078e00ff */
[C---:B------:R-:W-:Y:S01]  /*23a50*/  LOP3.LUT R2, R29.reuse, 0x1, RZ, 0xc0, !PT ;  /* 0x000000011d027812 */ /* 0x040fe200078ec0ff */
[----:B------:R-:W-:Y:S01]  /*23a60*/  IMAD.MOV.U32 R3, RZ, RZ, R14 ;  /* 0x000000ffff037224 */ /* 0x000fe200078e000e */
[----:B------:R-:W-:Y:S01]  /*23a70*/  LOP3.LUT P0, RZ, R29, 0x2, RZ, 0xc0, !PT ;  /* 0x000000021dff7812 */ /* 0x000fe2000780c0ff */
[----:B------:R-:W-:-:S12]  /*23a80*/  IMAD R4, R4, 0x2, R22 ;  /* 0x0000000204047824 */ /* 0x000fd800078e0216 */
[----:B0-----:R-:W-:Y:S05]  /*23a90*/  WARPSYNC.COLLECTIVE R15, `(.L_x_912) ;  /* 0x000000000f087348 */ /* 0x001fea0003c00000 */
[----:B------:R1:W2:Y:S02]  /*23aa0*/  SHFL.IDX P6, R14, R13, R12, R11 ;  /* 0x0000000c0d0e7389 */ /* 0x0002a400000c000b */
[----:B012---:R-:W-:Y:S01]  /*23ab0*/  ENDCOLLECTIVE ;  /* 0x000000000000791b */ /* 0x007fe20003800000 */
.L_x_912:
[----:B------:R-:W-:Y:S02]  /*23ac0*/  ISETP.NE.U32.AND P1, PT, R2, 0x1, PT ;  /* 0x000000010200780c */ /* 0x000fe40003f25070 */
[C---:B------:R-:W-:Y:S02]  /*23ad0*/  ISETP.LT.OR P4, PT, R6.reuse, 0x1, !P0 ;  /* 0x000000010600780c */ /* 0x040fe40004781670 */
[----:B------:R-:W-:Y:S02]  /*23ae0*/  ISETP.LT.OR P3, PT, R6, 0x1, P1 ;  /* 0x000000010600780c */ /* 0x000fe40000f61670 */
[----:B------:R-:W-:Y:S01]  /*23af0*/  MOV R13, R24 ;  /* 0x00000018000d7202 */ /* 0x000fe20000000f00 */
[----:B------:R-:W-:Y:S01]  /*23b00*/  IMAD.MOV.U32 R12, RZ, RZ, 0x1 ;  /* 0x00000001ff0c7424 */ /* 0x000fe200078e00ff */
[----:B------:R-:W-:-:S04]  /*23b10*/  SHF.L.U32 R5, R5, 0x3, RZ ;  /* 0x0000000305057819 */ /* 0x000fc800000006ff */
[----:B------:R-:W-:-:S05]  /*23b20*/  LOP3.LUT R5, R5, 0x38, RZ, 0xc0, !PT ;  /* 0x0000003805057812 */ /* 0x000fca00078ec0ff */
[----:B------:R-:W-:-:S05]  /*23b30*/  IMAD.SHL.U32 R5, R5, 0x2, RZ ;  /* 0x0000000205057824 */ /* 0x000fca00078e00ff */
[----:B------:R-:W-:-:S13]  /*23b40*/  IADD3 R2, P2, R14, R5, RZ ;  /* 0x000000050e027210 */ /* 0x000fda0007f5e0ff */
[----:B------:R-:W-:Y:S05]  /*23b50*/  WARPSYNC.COLLECTIVE R15, `(.L_x_913) ;  /* 0x000000000f087348 */ /* 0x000fea0003c00000 */
[----:B------:R0:W1:Y:S02]  /*23b60*/  SHFL.IDX P6, R14, R13, R12, R11 ;  /* 0x0000000c0d0e7389 */ /* 0x00006400000c000b */
[----:B01----:R-:W-:Y:S01]  /*23b70*/  ENDCOLLECTIVE ;  /* 0x000000000000791b */ /* 0x003fe20003800000 */
.L_x_913:
[----:B------:R-:W-:-:S05]  /*23b80*/  IADD3.X R3, RZ, R3, RZ, P2, !PT ;  /* 0x00000003ff037210 */ /* 0x000fca00017fe4ff */
        /* <DEDUP_REMOVED lines=12> */
.L_x_914:
[----:B------:R-:W-:Y:S01]  /*23c50*/  IMAD.MOV.U32 R13, RZ, RZ, R24 ;  /* 0x000000ffff0d7224 */ /* 0x000fe200078e0018 */
[----:B------:R-:W-:Y:S02]  /*23c60*/  MOV R12, 0x2 ;  /* 0x00000002000c7802 */ /* 0x000fe40000000f00 */
[----:B------:R-:W-:-:S13]  /*23c70*/  IADD3 R2, P2, R14, R5, RZ ;  /* 0x000000050e027210 */ /* 0x000fda0007f5e0ff */
[----:B------:R-:W-:Y:S05]  /*23c80*/  WARPSYNC.COLLECTIVE R15, `(.L_x_915) ;  /* 0x000000000f087348 */ /* 0x000fea0003c00000 */
[----:B------:R0:W1:Y:S02]  /*23c90*/  SHFL.IDX P6, R14, R13, R12, R11 ;  /* 0x0000000c0d0e7389 */ /* 0x00006400000c000b */
[----:B01----:R-:W-:Y:S01]  /*23ca0*/  ENDCOLLECTIVE ;  /* 0x000000000000791b */ /* 0x003fe20003800000 */
.L_x_915:
[----:B------:R-:W-:-:S05]  /*23cb0*/  IADD3.X R3, RZ, R8, RZ, P2, !PT ;  /* 0x00000008ff037210 */ /* 0x000fca00017fe4ff */
[----:B------:R-:W-:Y:S01]  /*23cc0*/  @!PT LDS RZ, [RZ] ;  /* 0x00000000fffff984 */ /* 0x000fe20000000800 */
[----:B------:R-:W-:Y:S01]  /*23cd0*/  @!PT LDS RZ, [RZ] ;  /* 0x00000000fffff984 */ /* 0x000fe20000000800 */
[----:B------:R-:W-:Y:S01]  /*23ce0*/  @!PT LDS RZ, [RZ] ;  /* 0x00000000fffff984 */ /* 0x000fe20000000800 */
[----:B------:R0:W-:Y:S01]  /*23cf0*/  LDGSTS.E.BYPASS.LTC128B.128 [R4+0xc00], desc[UR56][R2.64], !P3 ;  /* 0x00c0000002047fae */ /* 0x0001e2000d901d78 */
[----:B------:R-:W-:-:S03]  /*23d00*/  ISETP.LT.OR P3, PT, R6, 0x21, P1 ;  /* 0x000000210600780c */ /* 0x000fc60000f61670 */
[----:B------:R0:W-:Y:S01]  /*23d10*/  LDGSTS.E.BYPASS.LTC128B.128 [R4+0x3c00], desc[UR56][R2.64+0x80], !P4 ;  /* 0x03c0008002047fae */ /* 0x0001e2000e101d78 */
[----:B------:R-:W-:Y:S02]  /*23d20*/  ISETP.LT.OR P4, PT, R6, 0x21, !P0 ;  /* 0x000000210600780c */ /* 0x000fe40004781670 */
[----:B------:R-:W-:Y:S01]  /*23d30*/  MOV R13, R23 ;  /* 0x00000017000d7202 */ /* 0x000fe20000000f00 */
[----:B------:R-:W-:-:S10]  /*23d40*/  IMAD.MOV.U32 R7, RZ, RZ, R14 ;  /* 0x000000ffff077224 */ /* 0x000fd400078e000e */
[----:B0-----:R-:W-:Y:S05]  /*23d50*/  WARPSYNC.COLLECTIVE R15, `(.L_x_916) ;  /* 0x000000000f087348 */ /* 0x001fea0003c00000 */
[----:B------:R1:W2:Y:S02]  /*23d60*/  SHFL.IDX P6, R14, R13, R12, R11 ;  /* 0x0000000c0d0e7389 */ /* 0x0002a400000c000b */
[----:B012---:R-:W-:Y:S01]  /*23d70*/  ENDCOLLECTIVE ;  /* 0x000000000000791b */ /* 0x007fe20003800000 */
.L_x_916:
[----:B------:R-:W-:Y:S01]  /*23d80*/  IMAD.MOV.U32 R13, RZ, RZ, R24 ;  /* 0x000000ffff0d7224 */ /* 0x000fe200078e0018 */
[----:B------:R-:W-:Y:S01]  /*23d90*/  MOV R12, 0x3 ;  /* 0x00000003000c7802 */ /* 0x000fe20000000f00 */
[----:B------:R-:W-:-:S07]  /*23da0*/  IMAD.MOV.U32 R10, RZ, RZ, R14 ;  /* 0x000000ffff0a7224 */ /* 0x000fce00078e000e */
[----:B------:R-:W-:Y:S05]  /*23db0*/  WARPSYNC.COLLECTIVE R15, `(.L_x_917) ;  /* 0x000000000f087348 */ /* 0x000fea0003c00000 */
[----:B------:R0:W1:Y:S02]  /*23dc0*/  SHFL.IDX P6, R14, R13, R12, R11 ;  /* 0x0000000c0d0e7389 */ /* 0x00006400000c000b */
[----:B01----:R-:W-:Y:S01]  /*23dd0*/  ENDCOLLECTIVE ;  /* 0x000000000000791b */ /* 0x003fe20003800000 */
.L_x_917:
[----:B------:R-:W-:-:S04]  /*23de0*/  IADD3 R2, P2, R10, R5, RZ ;  /* 0x000000050a027210 */ /* 0x000fc80007f5e0ff */
[----:B------:R-:W-:-:S05]  /*23df0*/  IADD3.X R3, RZ, R7, RZ, P2, !PT ;  /* 0x00000007ff037210 */ /* 0x000fca00017fe4ff */
        /* <DEDUP_REMOVED lines=12> */
.L_x_918:
[----:B------:R-:W-:Y:S01]  /*23ec0*/  MOV R13, R24 ;  /* 0x00000018000d7202 */ /* 0x000fe20000000f00 */
[----:B------:R-:W-:Y:S01]  /*23ed0*/  IMAD.MOV.U32 R12, RZ, RZ, 0x4 ;  /* 0x00000004ff0c7424 */ /* 0x000fe200078e00ff */
[----:B------:R-:W-:-:S13]  /*23ee0*/  IADD3 R2, P2, R14, R5, RZ ;  /* 0x000000050e027210 */ /* 0x000fda0007f5e0ff */
[----:B------:R-:W-:Y:S05]  /*23ef0*/  WARPSYNC.COLLECTIVE R15, `(.L_x_919) ;  /* 0x000000000f087348 */ /* 0x000fea0003c00000 */
[----:B------:R0:W1:Y:S02]  /*23f00*/  SHFL.IDX P6, R14, R13, R12, R11 ;  /* 0x0000000c0d0e7389 */ /* 0x00006400000c000b */
[----:B01----:R-:W-:Y:S01]  /*23f10*/  ENDCOLLECTIVE ;  /* 0x000000000000791b */ /* 0x003fe20003800000 */
.L_x_919:
        /* <DEDUP_REMOVED lines=13> */
.L_x_920:
[----:B------:R-:W-:Y:S01]  /*23ff0*/  MOV R13, R24 ;  /* 0x00000018000d7202 */ /* 0x000fe20000000f00 */
[----:B------:R-:W-:Y:S01]  /*24000*/  IMAD.MOV.U32 R12, RZ, RZ, 0x5 ;  /* 0x00000005ff0c7424 */ /* 0x000fe200078e00ff */
[----:B------:R-:W-:-:S07]  /*24010*/  MOV R10, R14 ;  /* 0x0000000e000a7202 */ /* 0x000fce0000000f00 */
[----:B------:R-:W-:Y:S05]  /*24020*/  WARPSYNC.COLLECTIVE R15, `(.L_x_921) ;  /* 0x000000000f087348 */ /* 0x000fea0003c00000 */
[----:B------:R0:W1:Y:S02]  /*24030*/  SHFL.IDX P6, R14, R13, R12, R11 ;  /* 0x0000000c0d0e7389 */ /* 0x00006400000c000b */
[----:B01----:R-:W-:Y:S01]  /*24040*/  ENDCOLLECTIVE ;  /* 0x000000000000791b */ /* 0x003fe20003800000 */
.L_x_921:
        /* <DEDUP_REMOVED lines=12> */
.L_x_922:
[----:B------:R-:W-:Y:S05]  /*24110*/  BRA `(.L_x_923) ;  /* 0xffffffb0002c7947 */ /* 0x000fea000383ffff */
.L_x_770:
        /* <DEDUP_REMOVED lines=8> */
.L_x_925:
[----:B------:R-:W-:Y:S05]  /*241a0*/  BSYNC B0 ;  /* 0x0000000000007941 */ /* 0x000fea0003800000 */
.L_x_924:
[----:B------:R-:W-:Y:S01]  /*241b0*/  IMAD.MOV.U32 R13, RZ, RZ, R16 ;  /* 0x000000ffff0d7224 */ /* 0x000fe200078e0010 */
[----:B------:R-:W-:Y:S01]  /*241c0*/  MOV R12, 0x1 ;  /* 0x00000001000c7802 */ /* 0x000fe20000000f00 */
[----:B------:R-:W-:Y:S01]  /*241d0*/  IMAD.MOV.U32 R11, RZ, RZ, 0x1f ;  /* 0x0000001fff0b7424 */ /* 0x000fe200078e00ff */
[----:B------:R-:W-:Y:S02]  /*241e0*/  MOV R15, 0xffffffff ;  /* 0xffffffff000f7802 */ /* 0x000fe40000000f00 */
[----:B------:R-:W-:Y:S02]  /*241f0*/  MOV R0, R14 ;  /* 0x0000000e00007202 */ /* 0x000fe40000000f00 */
[----:B------:R-:W-:-:S07]  /*24200*/  IADD3 R7, R19, R9, RZ ;  /* 0x0000000913077210 */ /* 0x000fce0007ffe0ff */
[----:B------:R-:W-:Y:S05]  /*24210*/  WARPSYNC.COLLECTIVE R15, `(.L_x_926) ;  /* 0x000000000f087348 */ /* 0x000fea0003c00000 */
[----:B------:R0:W1:Y:S02]  /*24220*/  SHFL.IDX P6, R14, R13, R12, R11 ;  /* 0x0000000c0d0e7389 */ /* 0x00006400000c000b */
[----:B01----:R-:W-:Y:S01]  /*24230*/  ENDCOLLECTIVE ;  /* 0x000000000000791b */ /* 0x003fe20003800000 */
.L_x_926:
[----:B------:R-:W-:Y:S02]  /*24240*/  ULDC UR4, c[0x0][0xc3c] ;  /* 0x00030f0000047ab9 */ /* 0x000fe40000000800 */
[----:B------:R-:W-:-:S13]  /*24250*/  ISETP.GE.OR P1, PT, R7, UR4, !P0 ;  /* 0x0000000407007c0c */ /* 0x000fda000c726670 */
[----:B------:R-:W0:Y:S08]  /*24260*/  @!P1 LDC.64 R2, c[0x0][0xc80] ;  /* 0x00032000ff029b82 */ /* 0x000e300000000a00 */
[----:B------:R-:W1:Y:S01]  /*24270*/  @!P1 LDC.64 R4, c[0x0][0xc78] ;  /* 0x00031e00ff049b82 */ /* 0x000e620000000a00 */
[----:B------:R-:W-:Y:S02]  /*24280*/  IMAD.MOV.U32 R11, RZ, RZ, RZ ;  /* 0x000000ffff0b7224 */ /* 0x000fe400078e00ff */
[----:B------:R-:W-:-:S02]  /*24290*/  IMAD.MOV.U32 R8, RZ, RZ, R14 ;  /* 0x000000ffff087224 */ /* 0x000fc400078e000e */
[----:B0-----:R-:W-:-:S05]  /*242a0*/  @!P1 IMAD.WIDE R2, R7, 0x4, R2 ;  /* 0x0000000407029825 */ /* 0x001fca00078e0202 */
[----:B------:R1:W2:Y:S02]  /*242b0*/  @!P1 LDG.E R6, desc[UR56][R2.64] ;  /* 0x0000003802069981 */ /* 0x0002a4000c1e1900 */
[----:B-1----:R-:W-:-:S05]  /*242c0*/  @!P1 IMAD.WIDE R2, R7, 0x4, R4 ;  /* 0x0000000407029825 */ /* 0x002fca00078e0204 */
[----:B------:R-:W3:Y:S01]  /*242d0*/  @!P1 LDG.E R5, desc[UR56][R2.64] ;  /* 0x0000003802059981 */ /* 0x000ee2000c1e1900 */
[----:B------:R-:W-:Y:S01]  /*242e0*/  IMAD.MOV.U32 R7, RZ, RZ, RZ ;  /* 0x000000ffff077224 */ /* 0x000fe200078e00ff */
[C---:B------:R-:W-:Y:S01]  /*242f0*/  ISETP.GE.U32.AND P2, PT, R9.reuse, 0x2, PT ;  /* 0x000000020900780c */ /* 0x040fe20003f46070 */
[----:B------:R-:W-:Y:S01]  /*24300*/  IMAD.MOV.U32 R4, RZ, RZ, RZ ;  /* 0x000000ffff047224 */ /* 0x000fe200078e00ff */
[C---:B------:R-:W-:Y:S02]  /*24310*/  ISETP.GE.U32.AND P3, PT, R9.reuse, 0x4, PT ;  /* 0x000000040900780c */ /* 0x040fe40003f66070 */
[C---:B------:R-:W-:Y:S02]  /*24320*/  ISETP.GE.U32.AND P4, PT, R9.reuse, 0x8, PT ;  /* 0x000000080900780c */ /* 0x040fe40003f86070 */
[----:B------:R-:W-:Y:S02]  /*24330*/  ISETP.GE.U32.AND P5, PT, R9, 0x10, PT ;  /* 0x000000100900780c */ /* 0x000fe40003fa6070 */
[----:B--2---:R-:W-:-:S02]  /*24340*/  @!P1 MOV R7, R6 ;  /* 0x0000000600079202 */ /* 0x004fc40000000f00 */
[----:B------:R-:W-:Y:S02]  /*24350*/  MOV R6, RZ ;  /* 0x000000ff00067202 */ /* 0x000fe40000000f00 */
[----:B---3--:R-:W-:Y:S02]  /*24360*/  @!P1 MOV R4, R5 ;  /* 0x0000000500049202 */ /* 0x008fe40000000f00 */
[----:B------:R-:W-:-:S03]  /*24370*/  ISETP.NE.AND P1, PT, R9, RZ, PT ;  /* 0x000000ff0900720c */ /* 0x000fc60003f25270 */
[----:B------:R-:W-:-:S10]  /*24380*/  IMAD R13, R4, R7, RZ ;  /* 0x00000007040d7224 */ /* 0x000fd400078e02ff */
[----:B------:R-:W-:Y:S05]  /*24390*/  WARPSYNC.COLLECTIVE R15, `(.L_x_927) ;  /* 0x000000000f087348 */ /* 0x000fea0003c00000 */
[----:B------:R0:W1:Y:S02]  /*243a0*/  SHFL.UP P6, R14, R13, R12, R11 ;  /* 0x0400000c0d0e7389 */ /* 0x00006400000c000b */
[----:B01----:R-:W-:Y:S01]  /*243b0*/  ENDCOLLECTIVE ;  /* 0x000000000000791b */ /* 0x003fe20003800000 */
.L_x_927:
[----:B------:R-:W-:Y:S02]  /*243c0*/  MOV R12, 0x2 ;  /* 0x00000002000c7802 */ /* 0x000fe40000000f00 */
[----:B------:R-:W-:-:S04]  /*243d0*/  SEL R14, R14, RZ, P1 ;  /* 0x000000ff0e0e7207 */ /* 0x000fc80000800000 */
[----:B------:R-:W-:-:S05]  /*243e0*/  IADD3 R5, R13, R14, RZ ;  /* 0x0000000e0d057210 */ /* 0x000fca0007ffe0ff */
[----:B------:R-:W-:-:S07]  /*243f0*/  IMAD.MOV.U32 R13, RZ, RZ, R5 ;  /* 0x000000ffff0d7224 */ /* 0x000fce00078e0005 */
[----:B------:R-:W-:Y:S05]  /*24400*/  WARPSYNC.COLLECTIVE R15, `(.L_x_928) ;  /* 0x000000000f087348 */ /* 0x000fea0003c00000 */
[----:B------:R0:W1:Y:S02]  /*24410*/  SHFL.UP P6, R14, R13, R12, R11 ;  /* 0x0400000c0d0e7389 */ /* 0x00006400000c000b */
[----:B01----:R-:W-:Y:S01]  /*24420*/  ENDCOLLECTIVE ;  /* 0x000000000000791b */ /* 0x003fe20003800000 */
.L_x_928:
[----:B------:R-:W-:Y:S01]  /*24430*/  IMAD.MOV.U32 R12, RZ, RZ, 0x4 ;  /* 0x00000004ff0c7424 */ /* 0x000fe200078e00ff */
[----:B------:R-:W-:-:S05]  /*24440*/  SEL R2, R14, RZ, P2 ;  /* 0x000000ff0e027207 */ /* 0x000fca0001000000 */
[----:B------:R-:W-:-:S05]  /*24450*/  IMAD.IADD R2, R5, 0x1, R2 ;  /* 0x0000000105027824 */ /* 0x000fca00078e0202 */
[----:B------:R-:W-:-:S07]  /*24460*/  MOV R13, R2 ;  /* 0x00000002000d7202 */ /* 0x000fce0000000f00 */
[----:B------:R-:W-:Y:S05]  /*24470*/  WARPSYNC.COLLECTIVE R15, `(.L_x_929) ;  /* 0x000000000f087348 */ /* 0x000fea0003c00000 */
[----:B------:R0:W1:Y:S02]  /*24480*/  SHFL.UP P6, R14, R13, R12, R11 ;  /* 0x0400000c0d0e7389 */ /* 0x00006400000c000b */
[----:B01----:R-:W-:Y:S01]  /*24490*/  ENDCOLLECTIVE ;  /* 0x000000000000791b */ /* 0x003fe20003800000 */
.L_x_929:
[----:B------:R-:W-:Y:S02]  /*244a0*/  MOV R12, 0x8 ;  /* 0x00000008000c7802 */ /* 0x000fe40000000f00 */
[----:B------:R-:W-:-:S04]  /*244b0*/  SEL R3, R14, RZ, P3 ;  /* 0x000000ff0e037207 */ /* 0x000fc80001800000 */
[----:B------:R-:W-:-:S05]  /*244c0*/  IADD3 R3, R2, R3, RZ ;  /* 0x0000000302037210 */ /* 0x000fca0007ffe0ff */
[----:B------:R-:W-:-:S07]  /*244d0*/  IMAD.MOV.U32 R13, RZ, RZ, R3 ;  /* 0x000000ffff0d7224 */ /* 0x000fce00078e0003 */
[----:B------:R-:W-:Y:S05]  /*244e0*/  WARPSYNC.COLLECTIVE R15, `(.L_x_930) ;  /* 0x000000000f087348 */ /* 0x000fea0003c00000 */
[----:B------:R0:W1:Y:S02]  /*244f0*/  SHFL.UP P6, R14, R13, R12, R11 ;  /* 0x0400000c0d0e7389 */ /* 0x00006400000c000b */
[----:B01----:R-:W-:Y:S01]  /*24500*/  ENDCOLLECTIVE ;  /* 0x000000000000791b */ /* 0x003fe20003800000 */
.L_x_930:
[----:B------:R-:W-:Y:S01]  /*24510*/  IMAD.MOV.U32 R12, RZ, RZ, 0x10 ;  /* 0x00000010ff0c7424 */ /* 0x000fe200078e00ff */
[----:B------:R-:W-:-:S05]  /*24520*/  SEL R14, R14, RZ, P4 ;  /* 0x000000ff0e0e7207 */ /* 0x000fca0002000000 */
[----:B------:R-:W-:-:S05]  /*24530*/  IMAD.IADD R5, R3, 0x1, R14 ;  /* 0x0000000103057824 */ /* 0x000fca00078e020e */
[----:B------:R-:W-:-:S07]  /*24540*/  MOV R13, R5 ;  /* 0x00000005000d7202 */ /* 0x000fce0000000f00 */
[----:B------:R-:W-:Y:S05]  /*24550*/  WARPSYNC.COLLECTIVE R15, `(.L_x_931) ;  /* 0x000000000f087348 */ /* 0x000fea0003c00000 */
[----:B------:R0:W1:Y:S02]  /*24560*/  SHFL.UP P6, R14, R13, R12, R11 ;  /* 0x0400000c0d0e7389 */ /* 0x00006400000c000b */
[----:B01----:R-:W-:Y:S01]  /*24570*/  ENDCOLLECTIVE ;  /* 0x000000000000791b */ /* 0x003fe20003800000 */
.L_x_931:
[----:B------:R-:W-:Y:S01]  /*24580*/  MOV R12, 0x1f ;  /* 0x0000001f000c7802 */ /* 0x000fe20000000f00 */
[----:B------:R-:W-:Y:S01]  /*24590*/  IMAD.MOV.U32 R11, RZ, RZ, 0x1f ;  /* 0x0000001fff0b7424 */ /* 0x000fe200078e00ff */
[----:B------:R-:W-:-:S04]  /*245a0*/  SEL R2, R14, RZ, P5 ;  /* 0x000000ff0e027207 */ /* 0x000fc80002800000 */
[----:B------:R-:W-:-:S05]  /*245b0*/  IADD3 R2, R5, R2, RZ ;  /* 0x0000000205027210 */ /* 0x000fca0007ffe0ff */
[----:B------:R-:W-:-:S07]  /*245c0*/  IMAD.MOV.U32 R13, RZ, RZ, R2 ;  /* 0x000000ffff0d7224 */ /* 0x000fce00078e0002 */
[----:B------:R-:W-:Y:S05]  /*245d0*/  WARPSYNC.COLLECTIVE R15, `(.L_x_932) ;  /* 0x000000000f087348 */ /* 0x000fea0003c00000 */
[----:B------:R0:W1:Y:S02]  /*245e0*/  SHFL.IDX P6, R14, R13, R12, R11 ;  /* 0x0000000c0d0e7389 */ /* 0x00006400000c000b */
[----:B01----:R-:W-:Y:S01]  /*245f0*/  ENDCOLLECTIVE ;  /* 0x000000000000791b */ /* 0x003fe20003800000 */
.L_x_932:
[----:B------:R-:W-:Y:S05]  /*24600*/  BRA `(.L_x_933) ;  /* 0xffffffb000407947 */ /* 0x000fea000383ffff */
.L_x_773:
[----:B------:R-:W-:Y:S01]  /*24610*/  BSSY B0, `(.L_x_934) ;  /* 0x0000007000007945 */ /* 0x000fe20003800000 */
[----:B------:R-:W-:Y:S01]  /*24620*/  IMAD.MOV.U32 R12, RZ, RZ, 0x1 ;  /* 0x00000001ff0c7424 */ /* 0x000fe200078e00ff */
[----:B------:R-:W-:Y:S01]  /*24630*/  MOV R11, RZ ;  /* 0x000000ff000b7202 */ /* 0x000fe20000000f00 */
[----:B------:R-:W-:-:S07]  /*24640*/  IMAD.MOV.U32 R15, RZ, RZ, -0x1 ;  /* 0xffffffffff0f7424 */ /* 0x000fce00078e00ff */
[----:B------:R-:W-:Y:S05]  /*24650*/  WARPSYNC.COLLECTIVE R15, `(.L_x_935) ;  /* 0x000000000f087348 */ /* 0x000fea0003c00000 */
[----:B------:R0:W1:Y:S02]  /*24660*/  SHFL.UP P6, R14, R13, R12, R11 ;  /* 0x0400000c0d0e7389 */ /* 0x00006400000c000b */
[----:B01----:R-:W-:Y:S01]  /*24670*/  ENDCOLLECTIVE ;  /* 0x000000000000791b */ /* 0x003fe20003800000 */
.L_x_935:
[----:B------:R-:W-:Y:S05]  /*24680*/  BSYNC B0 ;  /* 0x0000000000007941 */ /* 0x000fea0003800000 */
.L_x_934:
[----:B------:R-:W-:Y:S01]  /*24690*/  SEL R14, R14, RZ, P1 ;  /* 0x000000ff0e0e7207 */ /* 0x000fe20000800000 */
[----:B------:R-:W-:Y:S01]  /*246a0*/  IMAD.MOV.U32 R12, RZ, RZ, 0x2 ;  /* 0x00000002ff0c7424 */ /* 0x000fe200078e00ff */
[----:B------:R-:W-:Y:S01]  /*246b0*/  MOV R11, RZ ;  /* 0x000000ff000b7202 */ /* 0x000fe20000000f00 */
[----:B------:R-:W-:Y:S01]  /*246c0*/  IMAD.MOV.U32 R15, RZ, RZ, -0x1 ;  /* 0xffffffffff0f7424 */ /* 0x000fe200078e00ff */
[----:B------:R-:W-:-:S07]  /*246d0*/  IADD3 R13, R13, R14, RZ ;  /* 0x0000000e0d0d7210 */ /* 0x000fce0007ffe0ff */
[----:B------:R-:W-:Y:S05]  /*246e0*/  WARPSYNC.COLLECTIVE R15, `(.L_x_936) ;  /* 0x000000000f087348 */ /* 0x000fea0003c00000 */
[----:B------:R0:W1:Y:S02]  /*246f0*/  SHFL.UP P6, R14, R13, R12, R11 ;  /* 0x0400000c0d0e7389 */ /* 0x00006400000c000b */
[----:B01----:R-:W-:Y:S01]  /*24700*/  ENDCOLLECTIVE ;  /* 0x000000000000791b */ /* 0x003fe20003800000 */
.L_x_936:
[----:B------:R-:W-:Y:S02]  /*24710*/  MOV R12, 0x4 ;  /* 0x00000004000c7802 */ /* 0x000fe40000000f00 */
[----:B------:R-:W-:-:S04]  /*24720*/  SEL R2, R14, RZ, P2 ;  /* 0x000000ff0e027207 */ /* 0x000fc80001000000 */
[----:B------:R-:W-:-:S05]  /*24730*/  IADD3 R2, R13, R2, RZ ;  /* 0x000000020d027210 */ /* 0x000fca0007ffe0ff */
[----:B------:R-:W-:-:S07]  /*24740*/  IMAD.MOV.U32 R13, RZ, RZ, R2 ;  /* 0x000000ffff0d7224 */ /* 0x000fce00078e0002 */
[----:B------:R-:W-:Y:S05]  /*24750*/  WARPSYNC.COLLECTIVE R15, `(.L_x_937) ;  /* 0x000000000f087348 */ /* 0x000fea0003c00000 */
[----:B------:R0:W1:Y:S02]  /*24760*/  SHFL.UP P6, R14, R13, R12, R11 ;  /* 0x0400000c0d0e7389 */ /* 0x00006400000c000b */
[----:B01----:R-:W-:Y:S01]  /*24770*/  ENDCOLLECTIVE ;  /* 0x000000000000791b */ /* 0x003fe20003800000 */
.L_x_937:
[----:B------:R-:W-:Y:S01]  /*24780*/  IMAD.MOV.U32 R12, RZ, RZ, 0x8 ;  /* 0x00000008ff0c7424 */ /* 0x000fe200078e00ff */
[----:B------:R-:W-:-:S05]  /*24790*/  SEL R3, R14, RZ, P3 ;  /* 0x000000ff0e037207 */ /* 0x000fca0001800000 */
[----:B------:R-:W-:-:S05]  /*247a0*/  IMAD.IADD R3, R2, 0x1, R3 ;  /* 0x0000000102037824 */ /* 0x000fca00078e0203 */
[----:B------:R-:W-:-:S07]  /*247b0*/  MOV R13, R3 ;  /* 0x00000003000d7202 */ /* 0x000fce0000000f00 */
[----:B------:R-:W-:Y:S05]  /*247c0*/  WARPSYNC.COLLECTIVE R15, `(.L_x_938) ;  /* 0x000000000f087348 */ /* 0x000fea0003c00000 */
[----:B------:R0:W1:Y:S02]  /*247d0*/  SHFL.UP P6, R14, R13, R12, R11 ;  /* 0x0400000c0d0e7389 */ /* 0x00006400000c000b */
[----:B01----:R-:W-:Y:S01]  /*247e0*/  ENDCOLLECTIVE ;  /* 0x000000000000791b */ /* 0x003fe20003800000 */
.L_x_938:
[----:B------:R-:W-:Y:S02]  /*247f0*/  MOV R12, 0x10 ;  /* 0x00000010000c7802 */ /* 0x000fe40000000f00 */
[----:B------:R-:W-:-:S04]  /*24800*/  SEL R14, R14, RZ, P4 ;  /* 0x000000ff0e0e7207 */ /* 0x000fc80002000000 */
[----:B------:R-:W-:-:S05]  /*24810*/  IADD3 R5, R3, R14, RZ ;  /* 0x0000000e03057210 */ /* 0x000fca0007ffe0ff */
[----:B------:R-:W-:-:S07]  /*24820*/  IMAD.MOV.U32 R13, RZ, RZ, R5 ;  /* 0x000000ffff0d7224 */ /* 0x000fce00078e0005 */
[----:B------:R-:W-:Y:S05]  /*24830*/  WARPSYNC.COLLECTIVE R15, `(.L_x_939) ;  /* 0x000000000f087348 */ /* 0x000fea0003c00000 */
[----:B------:R0:W1:Y:S02]  /*24840*/  SHFL.UP P6, R14, R13, R12, R11 ;  /* 0x0400000c0d0e7389 */ /* 0x00006400000c000b */
[----:B01----:R-:W-:Y:S01]  /*24850*/  ENDCOLLECTIVE ;  /* 0x000000000000791b */ /* 0x003fe20003800000 */
.L_x_939:
[----:B------:R-:W-:Y:S01]  /*24860*/  IMAD.MOV.U32 R12, RZ, RZ, 0x1f ;  /* 0x0000001fff0c7424 */ /* 0x000fe200078e00ff */
[----:B------:R-:W-:Y:S02]  /*24870*/  MOV R11, 0x1f ;  /* 0x0000001f000b7802 */ /* 0x000fe40000000f00 */
[----:B------:R-:W-:-:S05]  /*24880*/  SEL R2, R14, RZ, P5 ;  /* 0x000000ff0e027207 */ /* 0x000fca0002800000 */
[----:B------:R-:W-:-:S05]  /*24890*/  IMAD.IADD R2, R5, 0x1, R2 ;  /* 0x0000000105027824 */ /* 0x000fca00078e0202 */
[----:B------:R-:W-:-:S07]  /*248a0*/  MOV R13, R2 ;  /* 0x00000002000d7202 */ /* 0x000fce0000000f00 */
[----:B------:R-:W-:Y:S05]  /*248b0*/  WARPSYNC.COLLECTIVE R15, `(.L_x_940) ;  /* 0x000000000f087348 */ /* 0x000fea0003c00000 */
[----:B------:R0:W1:Y:S02]  /*248c0*/  SHFL.IDX P6, R14, R13, R12, R11 ;  /* 0x0000000c0d0e7389 */ /* 0x00006400000c000b */
[----:B01----:R-:W-:Y:S01]  /*248d0*/  ENDCOLLECTIVE ;  /* 0x000000000000791b */ /* 0x003fe20003800000 */
.L_x_940:
[----:B------:R-:W-:Y:S05]  /*248e0*/  BRA `(.L_x_941) ;  /* 0xffffffb0002c7947 */ /* 0x000fea000383ffff */
.L_x_775:
[----:B------:R-:W-:Y:S01]  /*248f0*/  BSSY B0, `(.L_x_942) ;  /* 0x0000006000007945 */ /* 0x000fe20003800000 */
[----:B------:R-:W-:Y:S01]  /*24900*/  PLOP3.LUT P6, PT, P6, PT, PT, 0x8, 0x0 ;  /* 0x000000000000781c */ /* 0x000fe200037ce170 */
[----:B------:R-:W-:-:S12]  /*24910*/  IMAD.MOV.U32 R15, RZ, RZ, -0x1 ;  /* 0xffffffffff0f7424 */ /* 0x000fd800078e00ff */
[----:B0-----:R-:W-:Y:S05]  /*24920*/  WARPSYNC.COLLECTIVE R15, `(.L_x_943) ;  /* 0x000000000f087348 */ /* 0x001fea0003c00000 */
[----:B------:R-:W-:Y:S01]  /*24930*/  VOTE.ANY R14, PT, P6 ;  /* 0x00000000000e7806 */ /* 0x000fe200030e0100 */
[----:B0-----:R-:W-:Y:S06]  /*24940*/  ENDCOLLECTIVE ;  /* 0x000000000000791b */ /* 0x001fec0003800000 */
.L_x_943:
[----:B------:R-:W-:Y:S05]  /*24950*/  BSYNC B0 ;  /* 0x0000000000007941 */ /* 0x000fea0003800000 */
.L_x_942:
[----:B------:R-:W-:Y:S01]  /*24960*/  MOV R3, R14 ;  /* 0x0000000e00037202 */ /* 0x000fe20000000f00 */
[----:B------:R-:W-:Y:S01]  /*24970*/  IMAD.MOV.U32 R13, RZ, RZ, R7 ;  /* 0x000000ffff0d7224 */ /* 0x000fe200078e0007 */
[----:B------:R-:W-:Y:S01]  /*24980*/  MOV R15, 0xffffffff ;  /* 0xffffffff000f7802 */ /* 0x000fe20000000f00 */
[----:B------:R-:W-:Y:S01]  /*24990*/  IMAD.MOV.U32 R11, RZ, RZ, 0x1f ;  /* 0x0000001fff0b7424 */ /* 0x000fe200078e00ff */
[----:B------:R-:W0:Y:S02]  /*249a0*/  POPC R8, R3 ;  /* 0x0000000300087309 */ /* 0x000e240000000000 */
[----:B0-----:R-:W-:-:S07]  /*249b0*/  MOV R12, R8 ;  /* 0x00000008000c7202 */ /* 0x001fce0000000f00 */
[----:B------:R-:W-:Y:S05]  /*249c0*/  WARPSYNC.COLLECTIVE R15, `(.L_x_944) ;  /* 0x000000000f087348 */ /* 0x000fea0003c00000 */
[----:B------:R0:W1:Y:S02]  /*249d0*/  SHFL.IDX P6, R14, R13, R12, R11 ;  /* 0x0000000c0d0e7389 */ /* 0x00006400000c000b */
[----:B01----:R-:W-:Y:S01]  /*249e0*/  ENDCOLLECTIVE ;  /* 0x000000000000791b */ /* 0x003fe20003800000 */
.L_x_944:
[----:B------:R-:W-:Y:S01]  /*249f0*/  MOV R13, R4 ;  /* 0x00000004000d7202 */ /* 0x000fe20000000f00 */
[----:B------:R-:W-:-:S07]  /*24a00*/  IMAD.MOV.U32 R7, RZ, RZ, R14 ;  /* 0x000000ffff077224 */ /* 0x000fce00078e000e */
[----:B------:R-:W-:Y:S05]  /*24a10*/  WARPSYNC.COLLECTIVE R15, `(.L_x_945) ;  /* 0x000000000f087348 */ /* 0x000fea0003c00000 */
[----:B------:R0:W1:Y:S02]  /*24a20*/  SHFL.IDX P6, R14, R13, R12, R11 ;  /* 0x0000000c0d0e7389 */ /* 0x00006400000c000b */
[----:B01----:R-:W-:Y:S01]  /*24a30*/  ENDCOLLECTIVE ;  /* 0x000000000000791b */ /* 0x003fe20003800000 */
.L_x_945:
[----:B------:R-:W-:Y:S01]  /*24a40*/  IMAD.MOV.U32 R4, RZ, RZ, R14 ;  /* 0x000000ffff047224 */ /* 0x000fe200078e000e */
[----:B------:R-:W-:Y:S06]  /*24a50*/  BRA `(.L_x_946) ;  /* 0xffffffb0000c7947 */ /* 0x000fec000383ffff */
.L_x_777:
[----:B------:R-:W-:Y:S01]  /*24a60*/  BSSY B0, `(.L_x_947) ;  /* 0x0000007000007945 */ /* 0x000fe20003800000 */
[----:B------:R-:W-:Y:S01]  /*24a70*/  MOV R13, R2 ;  /* 0x00000002000d7202 */ /* 0x000fe20000000f00 */
[----:B------:R-:W-:Y:S01]  /*24a80*/  IMAD.MOV.U32 R11, RZ, RZ, 0x1f ;  /* 0x0000001fff0b7424 */ /* 0x000fe200078e00ff */
[----:B------:R-:W-:-:S07]  /*24a90*/  MOV R15, 0xffffffff ;  /* 0xffffffff000f7802 */ /* 0x000fce0000000f00 */
[----:B0123--:R-:W-:Y:S05]  /*24aa0*/  WARPSYNC.COLLECTIVE R15, `(.L_x_948) ;  /* 0x000000000f087348 */ /* 0x00ffea0003c00000 */
[----:B------:R4:W0:Y:S02]  /*24ab0*/  SHFL.IDX P6, R14, R13, R12, R11 ;  /* 0x0000000c0d0e7389 */ /* 0x00082400000c000b */
[----:B01234-:R-:W-:Y:S01]  /*24ac0*/  ENDCOLLECTIVE ;  /* 0x000000000000791b */ /* 0x01ffe20003800000 */
.L_x_948:
[----:B------:R-:W-:Y:S05]  /*24ad0*/  BSYNC B0 ;  /* 0x0000000000007941 */ /* 0x000fea0003800000 */
.L_x_947:
[----:B------:R-:W-:Y:S01]  /*24ae0*/  IMAD.MOV.U32 R6, RZ, RZ, R14 ;  /* 0x000000ffff067224 */ /* 0x000fe200078e000e */
[----:B------:R-:W-:Y:S06]  /*24af0*/  BRA `(.L_x_776) ;  /* 0xffffffac00fc7947 */ /* 0x000fec000383ffff */
.L_x_781:
[----:B0-----:R0:W3:Y:S02]  /*24b00*/  SYNCS.PHASECHK.TRANS64.TRYWAIT P0, [R4+URZ+0x2a820], R0 ;  /* 0x02a82000040075a7 */ /* 0x0010e4000800017f */
[----:B---3--:R-:W-:Y:S05]  /*24b10*/  @!P0 NANOSLEEP.SYNCS 0x989680 ;  /* 0x009896800000895d */ /* 0x008fea0003900000 */
[----:B------:R-:W3:Y:S02]  /*24b20*/  @!P0 SYNCS.PHASECHK.TRANS64 P0, [R4+URZ+0x2a820], R0 ;  /* 0x02a82000040085a7 */ /* 0x000ee4000800007f */
[----:B---3--:R-:W-:Y:S05]  /*24b30*/  @!P0 BRA `(.L_x_781) ;  /* 0xfffffffc00f08947 */ /* 0x008fea000383ffff */
[----:B------:R-:W-:Y:S05]  /*24b40*/  BRA `(.L_x_949) ;  /* 0xffffffb400547947 */ /* 0x000fea000383ffff */
.L_x_782:
[----:B------:R-:W3:Y:S01]  /*24b50*/  S2R R2, SR_TID.X ;  /* 0x0000000000027919 */ /* 0x000ee20000002100 */
[----:B------:R-:W-:Y:S01]  /*24b60*/  BSSY B0, `(.L_x_950) ;  /* 0x000000a000007945 */ /* 0x000fe20003800000 */
[----:B------:R-:W-:Y:S01]  /*24b70*/  IMAD.MOV.U32 R12, RZ, RZ, RZ ;  /* 0x000000ffff0c7224 */ /* 0x000fe200078e00ff */
[----:B------:R-:W-:Y:S01]  /*24b80*/  MOV R11, 0x1f ;  /* 0x0000001f000b7802 */ /* 0x000fe20000000f00 */
[----:B------:R-:W-:Y:S01]  /*24b90*/  IMAD.MOV.U32 R15, RZ, RZ, -0x1 ;  /* 0xffffffffff0f7424 */ /* 0x000fe200078e00ff */
[----:B---3--:R-:W-:-:S04]  /*24ba0*/  SHF.R.U32.HI R2, RZ, 0x5, R2 ;  /* 0x00000005ff027819 */ /* 0x008fc80000011602 */
[----:B------:R-:W-:-:S04]  /*24bb0*/  LOP3.LUT R2, R2, 0x3, RZ, 0xc0, !PT ;  /* 0x0000000302027812 */ /* 0x000fc800078ec0ff */
[----:B------:R-:W-:-:S07]  /*24bc0*/  MOV R13, R2 ;  /* 0x00000002000d7202 */ /* 0x000fce0000000f00 */
[----:B012---:R-:W-:Y:S05]  /*24bd0*/  WARPSYNC.COLLECTIVE R15, `(.L_x_951) ;  /* 0x000000000f087348 */ /* 0x007fea0003c00000 */
[----:B------:R3:W4:Y:S02]  /*24be0*/  SHFL.IDX P6, R14, R13, R12, R11 ;  /* 0x0000000c0d0e7389 */ /* 0x00072400000c000b */
[----:B01234-:R-:W-:Y:S01]  /*24bf0*/  ENDCOLLECTIVE ;  /* 0x000000000000791b */ /* 0x01ffe20003800000 */
.L_x_951:
[----:B------:R-:W-:Y:S05]  /*24c00*/  BSYNC B0 ;  /* 0x0000000000007941 */ /* 0x000fea0003800000 */
.L_x_950:
[----:B------:R-:W-:Y:S05]  /*24c10*/  BRA `(.L_x_952) ;  /* 0xffffffb4003c7947 */ /* 0x000fea000383ffff */
.L_x_783:
[----:B------:R-:W-:Y:S01]  /*24c20*/  BSSY B0, `(.L_x_953) ;  /* 0x0000006000007945 */ /* 0x000fe20003800000 */
[----:B------:R-:W-:-:S07]  /*24c30*/  MOV R15, 0xffffffff ;  /* 0xffffffff000f7802 */ /* 0x000fce0000000f00 */
[----:B012---:R-:W-:Y:S05]  /*24c40*/  WARPSYNC.COLLECTIVE R15, `(.L_x_954) ;  /* 0x000000000f0c7348 */ /* 0x007fea0003c00000 */
[----:B------:R-:W-:Y:S02]  /*24c50*/  ELECT P6, UR62, PT ;  /* 0x00000000003e782f */ /* 0x000fe400038c0000 */
[----:B------:R-:W-:Y:S01]  /*24c60*/  MOV R14, UR62 ;  /* 0x0000003e000e7c02 */ /* 0x000fe20008000f00 */
[----:B012---:R-:W-:Y:S10]  /*24c70*/  ENDCOLLECTIVE ;  /* 0x000000000000791b */ /* 0x007ff40003800000 */
.L_x_954:
[----:B------:R-:W-:Y:S05]  /*24c80*/  BSYNC B0 ;  /* 0x0000000000007941 */ /* 0x000fea0003800000 */
.L_x_953:
[----:B------:R-:W-:Y:S05]  /*24c90*/  BRA `(.L_x_955) ;  /* 0xffffffb400307947 */ /* 0x000fea000383ffff */
.L_x_785:
[----:B0-----:R0:W3:Y:S02]  /*24ca0*/  SYNCS.PHASECHK.TRANS64.TRYWAIT P1, [R5+URZ+0x2a840], R0 ;  /* 0x02a84000050075a7 */ /* 0x0010e4000802017f */
[----:B---3--:R-:W-:Y:S05]  /*24cb0*/  @!P1 NANOSLEEP.SYNCS 0x989680 ;  /* 0x009896800000995d */ /* 0x008fea0003900000 */
[----:B------:R-:W3:Y:S02]  /*24cc0*/  @!P1 SYNCS.PHASECHK.TRANS64 P1, [R5+URZ+0x2a840], R0 ;  /* 0x02a84000050095a7 */ /* 0x000ee4000802007f */
[----:B---3--:R-:W-:Y:S05]  /*24cd0*/  @!P1 BRA `(.L_x_785) ;  /* 0xfffffffc00f09947 */ /* 0x008fea000383ffff */
[----:B------:R-:W-:Y:S05]  /*24ce0*/  BRA `(.L_x_956) ;  /* 0xffffffb400507947 */ /* 0x000fea000383ffff */
.L_x_787:
[----:B---3--:R3:W4:Y:S02]  /*24cf0*/  SYNCS.PHASECHK.TRANS64.TRYWAIT P1, [R27+URZ+0x2a840], R2 ;  /* 0x02a840021b0075a7 */ /* 0x008724000802017f */
[----:B----4-:R-:W-:Y:S05]  /*24d00*/  @!P1 NANOSLEEP.SYNCS 0x989680 ;  /* 0x009896800000995d */ /* 0x010fea0003900000 */
[----:B------:R-:W4:Y:S02]  /*24d10*/  @!P1 SYNCS.PHASECHK.TRANS64 P1, [R27+URZ+0x2a840], R2 ;  /* 0x02a840021b0095a7 */ /* 0x000f24000802007f */
[----:B----4-:R-:W-:Y:S05]  /*24d20*/  @!P1 BRA `(.L_x_787) ;  /* 0xfffffffc00f09947 */ /* 0x010fea000383ffff */
[----:B------:R-:W-:Y:S05]  /*24d30*/  BRA `(.L_x_957) ;  /* 0xffffffb4005c7947 */ /* 0x000fea000383ffff */
.L_x_789:
[----:B----4-:R4:W0:Y:S02]  /*24d40*/  SYNCS.PHASECHK.TRANS64.TRYWAIT P1, [R5+URZ+0x2a860], R0 ;  /* 0x02a86000050075a7 */ /* 0x010824000802017f */
[----:B0-----:R-:W-:Y:S05]  /*24d50*/  @!P1 NANOSLEEP.SYNCS 0x989680 ;  /* 0x009896800000995d */ /* 0x001fea0003900000 */
[----:B------:R-:W0:Y:S02]  /*24d60*/  @!P1 SYNCS.PHASECHK.TRANS64 P1, [R5+URZ+0x2a860], R0 ;  /* 0x02a86000050095a7 */ /* 0x000e24000802007f */
[----:B0-----:R-:W-:Y:S05]  /*24d70*/  @!P1 BRA `(.L_x_789) ;  /* 0xfffffffc00f09947 */ /* 0x001fea000383ffff */
[----:B------:R-:W-:Y:S05]  /*24d80*/  BRA `(.L_x_958) ;  /* 0xffffffb400587947 */ /* 0x000fea000383ffff */
.L_x_959:
        /* <DEDUP_REMOVED lines=15> */
.L_x_15632:


//--------------------- .text._ZN7cutlass13device_kernelIN5flash11enable_sm90INS1_16FlashAttnFwdSm90INS1_25CollectiveMainloopFwdSm90ILi2EN4cute5tupleIJNS5_1CILi1EEES8_S8_EEENS6_IJNS7_ILi128EEENS7_ILi96EEENS7_ILi192EEEEEELi128ENS_6half_tEfNS_4arch4Sm90ELb0ELb1ELb0ELb0ELb1ELb0ELb0ELb1ELb1ELb1ELb1ELb0EEENS1_21CollectiveEpilogueFwdINS6_IJSA_SA_SB_EEES9_SE_SG_Li256ELb0ELb1ELb1ELb0EEENS1_19SingleTileSchedulerILb0ELb1ELb1ELi128EEEEEEEEEvNT_6ParamsE --------------------------
	.section	.text._ZN7cutlass13device_kernelIN5flash11enable_sm90INS1_16FlashAttnFwdSm90INS1_25CollectiveMainloopFwdSm90ILi2EN4cute5tupleIJNS5_1CILi1EEES8_S8_EEENS6_IJNS7_ILi128EEENS7_ILi96EEENS7_ILi192EEEEEELi128ENS_6half_tEfNS_4arch4Sm90ELb0ELb1ELb0ELb0ELb1ELb0ELb0ELb1ELb1ELb1ELb1ELb0EEENS1_21CollectiveEpilogueFwdINS6_IJSA_SA_SB_EEES9_SE_SG_Li256ELb0ELb1ELb1ELb0EEENS1_19SingleTileSchedulerILb0ELb1ELb1ELi128EEEEEEEEEvNT_6ParamsE,"ax",@progbits
	.align	128
.text._ZN7cutlass13device_kernelIN5flash11enable_sm90INS1_16FlashAttnFwdSm90INS1_25CollectiveMainloopFwdSm90ILi2EN4cute5tupleIJNS5_1CILi1EEES8_S8_EEENS6_IJNS7_ILi128EEENS7_ILi96EEENS7_ILi192EEEEEELi128ENS_6half_tEfNS_4arch4Sm90ELb0ELb1ELb0ELb0ELb1ELb0ELb0ELb1ELb1ELb1ELb1ELb0EEENS1_21CollectiveEpilogueFwdINS6_IJSA_SA_SB_EEES9_SE_SG_Li256ELb0ELb1ELb1ELb0EEENS1_19SingleTileSchedulerILb0ELb1ELb1ELi128EEEEEEEEEvNT_6ParamsE:
        .type           _ZN7cutlass13device_kernelIN5flash11enable_sm90INS1_16FlashAttnFwdSm90INS1_25CollectiveMainloopFwdSm90ILi2EN4cute5tupleIJNS5_1CILi1EEES8_S8_EEENS6_IJNS7_ILi128EEENS7_ILi96EEENS7_ILi192EEEEEELi128ENS_6half_tEfNS_4arch4Sm90ELb0ELb1ELb0ELb0ELb1ELb0ELb0ELb1ELb1ELb1ELb1ELb0EEENS1_21CollectiveEpilogueFwdINS6_IJSA_SA_SB_EEES9_SE_SG_Li256ELb0ELb1ELb1ELb0EEENS1_19SingleTileSchedulerILb0ELb1ELb1ELi128EEEEEEEEEvNT_6ParamsE,@function
        .size           _ZN7cutlass13device_kernelIN5flash11enable_sm90INS1_16FlashAttnFwdSm90INS1_25CollectiveMainloopFwdSm90ILi2EN4cute5tupleIJNS5_1CILi1EEES8_S8_EEENS6_IJNS7_ILi128EEENS7_ILi96EEENS7_ILi192EEEEEELi128ENS_6half_tEfNS_4arch4Sm90ELb0ELb1ELb0ELb0ELb1ELb0ELb0ELb1ELb1ELb1ELb1ELb0EEENS1_21CollectiveEpilogueFwdINS6_IJSA_SA_SB_EEES9_SE_SG_Li256ELb0ELb1ELb1ELb0EEENS1_19SingleTileSchedulerILb0ELb1ELb1ELi128EEEEEEEEEvNT_6ParamsE,(.L_x_15633 - _ZN7cutlass13device_kernelIN5flash11enable_sm90INS1_16FlashAttnFwdSm90INS1_25CollectiveMainloopFwdSm90ILi2EN4cute5tupleIJNS5_1CILi1EEES8_S8_EEENS6_IJNS7_ILi128EEENS7_ILi96EEENS7_ILi192EEEEEELi128ENS_6half_tEfNS_4arch4Sm90ELb0ELb1ELb0ELb0ELb1ELb0ELb0ELb1ELb1ELb1ELb1ELb0EEENS1_21CollectiveEpilogueFwdINS6_IJSA_SA_SB_EEES9_SE_SG_Li256ELb0ELb1ELb1ELb0EEENS1_19SingleTileSchedulerILb0ELb1ELb1ELi128EEEEEEEEEvNT_6ParamsE)
        .other          _ZN7cutlass13device_kernelIN5flash11enable_sm90INS1_16FlashAttnFwdSm90INS1_25CollectiveMainloopFwdSm90ILi2EN4cute5tupleIJNS5_1CILi1EEES8_S8_EEENS6_IJNS7_ILi128EEENS7_ILi96EEENS7_ILi192EEEEEELi128ENS_6half_tEfNS_4arch4Sm90ELb0ELb1ELb0ELb0ELb1ELb0ELb0ELb1ELb1ELb1ELb1ELb0EEENS1_21CollectiveEpilogueFwdINS6_IJSA_SA_SB_EEES9_SE_SG_Li256ELb0ELb1ELb1ELb0EEENS1_19SingleTileSchedulerILb0ELb1ELb1ELi128EEEEEEEEEvNT_6ParamsE,@"STO_CUDA_ENTRY STV_DEFAULT"
_ZN7cutlass13device_kernelIN5flash11enable_sm90INS1_16FlashAttnFwdSm90INS1_25CollectiveMainloopFwdSm90ILi2EN4cute5tupleIJNS5_1CILi1EEES8_S8_EEENS6_IJNS7_ILi128EEENS7_ILi96EEENS7_ILi192EEEEEELi128ENS_6half_tEfNS_4arch4Sm90ELb0ELb1ELb0ELb0ELb1ELb0ELb0ELb1ELb1ELb1ELb1ELb0EEENS1_21CollectiveEpilogueFwdINS6_IJSA_SA_SB_EEES9_SE_SG_Li256ELb0ELb1ELb1ELb0EEENS1_19SingleTileSchedulerILb0ELb1ELb1ELi128EEEEEEEEEvNT_6ParamsE:
        /* <DEDUP_REMOVED lines=45> */
.L_x_960:
        /* <DEDUP_REMOVED lines=22> */
.L_x_961:
        /* <DEDUP_REMOVED lines=18> */
.L_x_962:
        /* <DEDUP_REMOVED lines=22> */
.L_x_963:
        /* <DEDUP_REMOVED lines=23> */
.L_x_964:
[----:B------:R-:W-:Y:S01]  /*0820*/  UISETP.NE.AND UP0, UPT, UR9, URZ, UPT ;  /* 0x0000003f0900728c */ /* 0x000fe2000bf05270 */
[----:B------:R-:W-:Y:S01]  /*0830*/  NOP ;  /* 0x0000000000007918 */ /* 0x000fe20000000000 */
[----:B0-----:R-:W-:Y:S01]  /*0840*/  UMOV UR4, 0x1 ;  /* 0x0000000100047882 */ /* 0x001fe20000000000 */
[----:B------:R-:W-:Y:S01]  /*0850*/  ULDC.64 UR36, c[0x0][0x208] ;  /* 0x0000820000247ab9 */ /* 0x000fe20000000a00 */
[----:B------:R-:W-:Y:S01]  /*0860*/  USEL UR4, UR4, 0x2, !UP0 ;  /* 0x0000000204047887 */ /* 0x000fe2000c000000 */
[----:B------:R-:W-:Y:S01]  /*0870*/  BSSY B6, `(.L_x_965) ;  /* 0x0001175000067945 */ /* 0x000fe20003800000 */
[----:B-1234-:R-:W-:Y:S01]  /*0880*/  BAR.SYNC.DEFER_BLOCKING 0x0 ;  /* 0x0000000000007b1d */ /* 0x01efe20000010000 */
[----:B------:R-:W-:-:S03]  /*0890*/  PLOP3.LUT P0, PT, PT, PT, UP0, 0x80, 0x0 ;  /* 0x000000000000781c */ /* 0x000fc60003f0f008 */
[----:B------:R-:W-:-:S05]  /*08a0*/  IMAD.U32 R2, RZ, RZ, UR4 ;  /* 0x00000004ff027e24 */ /* 0x000fca000f8e00ff */
[----:B------:R0:W-:Y:S05]  /*08b0*/  STL [R1], R2 ;  /* 0x0000000201007387 */ /* 0x0001ea0000100800 */
[----:B------:R-:W-:Y:S05]  /*08c0*/  @!P0 BRA `(.L_x_966) ;  /* 0x000000d800408947 */ /* 0x000fea0003800000 */
.L_x_967:
[----:B------:R-:W-:-:S08]  /*08d0*/  NOP ;  /* 0x0000000000007918 */ /* 0x000fd00000000000 */
[----:B------:R-:W1:Y:S02]  /*08e0*/  USETMAXREG.TRY_ALLOC.CTAPOOL UP0, 0xe8 ;  /* 0x000000e8000079c8 */ /* 0x000e640008000600 */
[----:B-1----:R-:W-:-:S13]  /*08f0*/  PLOP3.LUT P0, PT, PT, PT, UP0, 0x80, 0x0 ;  /* 0x000000000000781c */ /* 0x002fda0003f0f008 */
[----:B------:R-:W-:Y:S05]  /*0900*/  @!P0 BRA `(.L_x_967) ;  /* 0xfffffffc00f08947 */ /* 0x000fea000383ffff */
[----:B0-----:R-:W0:Y:S08]  /*0910*/  LDC R2, c[0x0][0xc50] ;  /* 0x00031400ff027b82 */ /* 0x001e300000000800 */
        /* <DEDUP_REMOVED lines=13> */
[----:B------:R-:W0:Y:S01]  /*09f0*/  LDC R23, c[0x0][0x448] ;  /* 0x00011200ff177b82 */ /* 0x000e220000000800 */
[----:B------:R-:W1:Y:S01]  /*0a00*/  S2R R72, SR_CTAID.X ;  /* 0x0000000000487919 */ /* 0x000e620000002500 */
[----:B------:R-:W-:Y:S01]  /*0a10*/  LOP3.LUT R18, R18, 0xffefffff, RZ, 0xc0, !PT ;  /* 0xffefffff12127812 */ /* 0x000fe200078ec0ff */
[----:B------:R-:W-:-:S05]  /*0a20*/  VIADD R75, R25, 0xffffff80 ;  /* 0xffffff80194b7836 */ /* 0x000fca0000000000 */
[----:B------:R-:W2:Y:S08]  /*0a30*/  LDC.64 R2, c[0x0][0x418] ;  /* 0x00010600ff027b82 */ /* 0x000eb00000000a00 */
[----:B------:R-:W3:Y:S01]  /*0a40*/  LDC.64 R10, c[0x0][0x9e0] ;  /* 0x00027800ff0a7b82 */ /* 0x000ee20000000a00 */
[----:B0-----:R-:W-:-:S07]  /*0a50*/  ISETP.NE.AND P2, PT, R23, 0x1, PT ;  /* 0x000000011700780c */ /* 0x001fce0003f45270 */
[----:B------:R-:W0:Y:S01]  /*0a60*/  LDC R8, c[0x0][0x288] ;  /* 0x0000a200ff087b82 */ /* 0x000e220000000800 */
[----:B--2---:R-:W-:-:S07]  /*0a70*/  ISETP.NE.U32.AND P0, PT, R2, RZ, PT ;  /* 0x000000ff0200720c */ /* 0x004fce0003f05070 */
[----:B------:R-:W2:Y:S01]  /*0a80*/  LDC R16, c[0x0][0x424] ;  /* 0x00010900ff107b82 */ /* 0x000ea20000000800 */
[----:B-1----:R-:W-:Y:S01]  /*0a90*/  IMAD.SHL.U32 R72, R72, 0x80, RZ ;  /* 0x0000008048487824 */ /* 0x002fe200078e00ff */
[----:B------:R-:W-:-:S03]  /*0aa0*/  ISETP.NE.AND.EX P0, PT, R3, RZ, PT, P0 ;  /* 0x000000ff0300720c */ /* 0x000fc60003f05300 */
[----:B------:R-:W-:Y:S01]  /*0ab0*/  @P2 VIADD R0, R72, 0x7f ;  /* 0x0000007f48002836 */ /* 0x000fe20000000000 */
[----:B------:R-:W-:Y:S02]  /*0ac0*/  @P2 LOP3.LUT R18, R18, 0x100000, RZ, 0xfc, !PT ;  /* 0x0010000012122812 */ /* 0x000fe400078efcff */
[----:B------:R-:W1:Y:S01]  /*0ad0*/  @P2 LDC R5, c[0x0][0x44c] ;  /* 0x00011300ff052b82 */ /* 0x000e620000000800 */
[----:B---3--:R-:W-:Y:S02]  /*0ae0*/  ISETP.GE.AND P1, PT, R11, 0x1, PT ;  /* 0x000000010b00780c */ /* 0x008fe40003f26270 */
[----:B------:R-:W-:-:S05]  /*0af0*/  LOP3.LUT R18, R18, 0xfff7ffff, RZ, 0xc0, !PT ;  /* 0xfff7ffff12127812 */ /* 0x000fca00078ec0ff */
[----:B------:R-:W3:Y:S01]  /*0b00*/  @P2 LDC R7, c[0x0][0x450] ;  /* 0x00011400ff072b82 */ /* 0x000ee20000000800 */
[----:B0-----:R-:W-:-:S05]  /*0b10*/  IADD3 R3, -R8, 0x1, RZ ;  /* 0x0000000108037810 */ /* 0x001fca0007ffe1ff */
[----:B------:R-:W-:Y:S02]  /*0b20*/  @P1 LOP3.LUT R18, R18, 0x80000, RZ, 0xfc, !PT ;  /* 0x0008000012121812 */ /* 0x000fe400078efcff */
[----:B------:R-:W0:Y:S01]  /*0b30*/  LDC R73, c[0x0][0x2f0] ;  /* 0x0000bc00ff497b82 */ /* 0x000e220000000800 */
[----:B--2---:R-:W-:Y:S01]  /*0b40*/  SEL R16, R16, 0x1, P0 ;  /* 0x0000000110107807 */ /* 0x004fe20000000000 */
[----:B-1----:R-:W-:-:S04]  /*0b50*/  @P2 IMAD.HI.U32 R2, R0, R5, RZ ;  /* 0x0000000500022227 */ /* 0x002fc800078e00ff */
[----:B------:R-:W-:Y:S01]  /*0b60*/  VIADD R0, R72, 0x7f ;  /* 0x0000007f48007836 */ /* 0x000fe20000000000 */
[----:B---3--:R-:W-:Y:S01]  /*0b70*/  @P2 SHF.R.U32.HI R0, RZ, R7, R2 ;  /* 0x00000007ff002219 */ /* 0x008fe20000011602 */
[CC--:B0-----:R-:W-:Y:S02]  /*0b80*/  IMAD R3, R16.reuse, R73.reuse, R3 ;  /* 0x0000004910037224 */ /* 0x0c1fe400078e0203 */
[----:B------:R-:W-:Y:S02]  /*0b90*/  IMAD R22, R16, R73, RZ ;  /* 0x0000004910167224 */ /* 0x000fe400078e02ff */
[----:B------:R-:W-:-:S04]  /*0ba0*/  IMAD.IADD R3, R3, 0x1, R0 ;  /* 0x0000000103037824 */ /* 0x000fc800078e0200 */
[----:B------:R-:W-:Y:S01]  /*0bb0*/  IMAD.IADD R0, R3, 0x1, R10 ;  /* 0x0000000103007824 */ /* 0x000fe200078e020a */
[----:B------:R-:W-:Y:S06]  /*0bc0*/  @!P1 BRA `(.L_x_969) ;  /* 0x0000000000409947 */ /* 0x000fec0003800000 */
[C---:B------:R-:W-:Y:S01]  /*0bd0*/  ISETP.GT.AND P0, PT, R3.reuse, RZ, PT ;  /* 0x000000ff0300720c */ /* 0x040fe20003f04270 */
[----:B------:R-:W-:-:S12]  /*0be0*/  VIADD R2, R3, 0xffffffff ;  /* 0xffffffff03027836 */ /* 0x000fd80000000000 */
[----:B------:R-:W-:Y:S05]  /*0bf0*/  @P0 BRA `(.L_x_970) ;  /* 0x00000000001c0947 */ /* 0x000fea0003800000 */
[----:B------:R-:W-:Y:S01]  /*0c00*/  ISETP.NE.AND P0, PT, R11, 0x1, PT ;  /* 0x000000010b00780c */ /* 0x000fe20003f05270 */
[----:B------:R-:W-:-:S12]  /*0c10*/  IMAD.MOV R3, RZ, RZ, -R3 ;  /* 0x000000ffff037224 */ /* 0x000fd800078e0a03 */
[----:B------:R-:W0:Y:S02]  /*0c20*/  @P0 LDC.64 R4, c[0x0][0x9e8] ;  /* 0x00027a00ff040b82 */ /* 0x000e240000000a00 */
[----:B0-----:R-:W-:-:S05]  /*0c30*/  @P0 IMAD.HI.U32 R2, R3, R4, RZ ;  /* 0x0000000403020227 */ /* 0x001fca00078e00ff */
[----:B------:R-:W-:-:S04]  /*0c40*/  @P0 SHF.R.U32.HI R3, RZ, R5, R2 ;  /* 0x00000005ff030219 */ /* 0x000fc80000011602 */
[----:B------:R-:W-:Y:S01]  /*0c50*/  LOP3.LUT R2, RZ, R3, RZ, 0x33, !PT ;  /* 0x00000003ff027212 */ /* 0x000fe200078e33ff */
[----:B------:R-:W-:Y:S06]  /*0c60*/  BRA `(.L_x_971) ;  /* 0x0000000000107947 */ /* 0x000fec0003800000 */
.L_x_970:
[----:B------:R-:W-:-:S13]  /*0c70*/  ISETP.NE.AND P0, PT, R11, 0x1, PT ;  /* 0x000000010b00780c */ /* 0x000fda0003f05270 */
[----:B------:R-:W0:Y:S02]  /*0c80*/  @P0 LDC.64 R4, c[0x0][0x9e8] ;  /* 0x00027a00ff040b82 */ /* 0x000e240000000a00 */
[----:B0-----:R-:W-:-:S05]  /*0c90*/  @P0 IMAD.HI.U32 R4, R2, R4, RZ ;  /* 0x0000000402040227 */ /* 0x001fca00078e00ff */
[----:B------:R-:W-:-:S07]  /*0ca0*/  @P0 SHF.R.U32.HI R2, RZ, R5, R4 ;  /* 0x00000005ff020219 */ /* 0x000fce0000011604 */
.L_x_971:
[----:B------:R-:W-:-:S05]  /*0cb0*/  IMAD R3, R2, R11, R11 ;  /* 0x0000000b02037224 */ /* 0x000fca00078e020b */
[----:B------:R-:W-:-:S07]  /*0cc0*/  VIMNMX R0, R0, R3, PT ;  /* 0x0000000300007248 */ /* 0x000fce0003fe0100 */
.L_x_969:
[----:B------:R-:W0:Y:S01]  /*0cd0*/  @P2 LDC R3, c[0x0][0x44c] ;  /* 0x00011300ff032b82 */ /* 0x000e220000000800 */
[----:B------:R-:W-:Y:S01]  /*0ce0*/  VIADD R2, R0, 0x5f ;  /* 0x0000005f00027836 */ /* 0x000fe20000000000 */
[----:B------:R-:W-:Y:S01]  /*0cf0*/  ULDC UR4, c[0x0][0x9dc] ;  /* 0x0002770000047ab9 */ /* 0x000fe20000000800 */
[----:B------:R-:W-:Y:S02]  /*0d00*/  IMAD R0, R16, R73, 0x5f ;  /* 0x0000005f10007424 */ /* 0x000fe400078e0249 */
[----:B------:R-:W-:-:S03]  /*0d10*/  IMAD.HI R2, R2, 0x2aaaaaab, RZ ;  /* 0x2aaaaaab02027827 */ /* 0x000fc600078e02ff */
[----:B------:R-:W1:Y:S01]  /*0d20*/  @P2 LDC R7, c[0x0][0x450] ;  /* 0x00011400ff072b82 */ /* 0x000e620000000800 */
[----:B------:R-:W-:Y:S01]  /*0d30*/  IMAD.HI R0, R0, 0x2aaaaaab, RZ ;  /* 0x2aaaaaab00007827 */ /* 0x000fe200078e02ff */
[----:B------:R-:W-:-:S03]  /*0d40*/  SHF.R.U32.HI R5, RZ, 0x1f, R2 ;  /* 0x0000001fff057819 */ /* 0x000fc60000011602 */
[----:B------:R-:W-:Y:S01]  /*0d50*/  IMAD.MOV.U32 R4, RZ, RZ, R72 ;  /* 0x000000ffff047224 */ /* 0x000fe200078e0048 */
[----:B------:R-:W-:Y:S01]  /*0d60*/  LEA.HI.SX32 R2, R2, R5, 0x1c ;  /* 0x0000000502027211 */ /* 0x000fe200078fe2ff */
[----:B------:R-:W-:Y:S02]  /*0d70*/  IMAD R73, R16, R73, -R8 ;  /* 0x0000004910497224 */ /* 0x000fe400078e0a08 */
[----:B0-----:R-:W-:Y:S01]  /*0d80*/  @P2 IMAD.HI.U32 R6, R72, R3, RZ ;  /* 0x0000000348062227 */ /* 0x001fe200078e00ff */
[----:B------:R-:W-:-:S04]  /*0d90*/  SHF.R.U32.HI R3, RZ, 0x1f, R0 ;  /* 0x0000001fff037819 */ /* 0x000fc80000011600 */
[----:B------:R-:W-:Y:S02]  /*0da0*/  LEA.HI.SX32 R3, R0, R3, 0x1c ;  /* 0x0000000300037211 */ /* 0x000fe400078fe2ff */
[----:B-1----:R-:W-:Y:S02]  /*0db0*/  @P2 SHF.R.U32.HI R4, RZ, R7, R6 ;  /* 0x00000007ff042219 */ /* 0x002fe40000011606 */
[----:B------:R-:W-:-:S03]  /*0dc0*/  VIMNMX R9, R3, R2, PT ;  /* 0x0000000203097248 */ /* 0x000fc60003fe0100 */
[----:B------:R-:W-:-:S04]  /*0dd0*/  IMAD.IADD R0, R73, 0x1, R4 ;  /* 0x0000000149007824 */ /* 0x000fc800078e0204 */
[----:B------:R-:W-:Y:S01]  /*0de0*/  VIADD R2, R0, -UR4 ;  /* 0x8000000400027c36 */ /* 0x000fe20008000000 */
[----:B------:R-:W-:Y:S06]  /*0df0*/  @!P1 BRA `(.L_x_972) ;  /* 0x00000000003c9947 */ /* 0x000fec0003800000 */
[----:B------:R-:W-:-:S13]  /*0e00*/  ISETP.GT.AND P0, PT, R0, -0x1, PT ;  /* 0xffffffff0000780c */ /* 0x000fda0003f04270 */
[----:B------:R-:W-:Y:S05]  /*0e10*/  @P0 BRA `(.L_x_973) ;  /* 0x00000000001c0947 */ /* 0x000fea0003800000 */
[----:B------:R-:W-:Y:S02]  /*0e20*/  ISETP.NE.AND P0, PT, R11, 0x1, PT ;  /* 0x000000010b00780c */ /* 0x000fe40003f05270 */
[----:B------:R-:W-:-:S11]  /*0e30*/  LOP3.LUT R3, RZ, R0, RZ, 0x33, !PT ;  /* 0x00000000ff037212 */ /* 0x000fd600078e33ff */
[----:B------:R-:W0:Y:S02]  /*0e40*/  @P0 LDC.64 R4, c[0x0][0x9e8] ;  /* 0x00027a00ff040b82 */ /* 0x000e240000000a00 */
[----:B0-----:R-:W-:-:S05]  /*0e50*/  @P0 IMAD.HI.U32 R0, R3, R4, RZ ;  /* 0x0000000403000227 */ /* 0x001fca00078e00ff */
[----:B------:R-:W-:-:S04]  /*0e60*/  @P0 SHF.R.U32.HI R3, RZ, R5, R0 ;  /* 0x00000005ff030219 */ /* 0x000fc80000011600 */
[----:B------:R-:W-:Y:S01]  /*0e70*/  LOP3.LUT R0, RZ, R3, RZ, 0x33, !PT ;  /* 0x00000003ff007212 */ /* 0x000fe200078e33ff */
[----:B------:R-:W-:Y:S06]  /*0e80*/  BRA `(.L_x_974) ;  /* 0x0000000000107947 */ /* 0x000fec0003800000 */
.L_x_973:
[----:B------:R-:W-:-:S13]  /*0e90*/  ISETP.NE.AND P0, PT, R11, 0x1, PT ;  /* 0x000000010b00780c */ /* 0x000fda0003f05270 */
[----:B------:R-:W0:Y:S02]  /*0ea0*/  @P0 LDC.64 R4, c[0x0][0x9e8] ;  /* 0x00027a00ff040b82 */ /* 0x000e240000000a00 */
[----:B0-----:R-:W-:-:S05]  /*0eb0*/  @P0 IMAD.HI.U32 R4, R0, R4, RZ ;  /* 0x0000000400040227 */ /* 0x001fca00078e00ff */
[----:B------:R-:W-:-:S07]  /*0ec0*/  @P0 SHF.R.U32.HI R0, RZ, R5, R4 ;  /* 0x00000005ff000219 */ /* 0x000fce0000011604 */
.L_x_974:
[----:B------:R-:W-:-:S05]  /*0ed0*/  IMAD R3, R0, R11, RZ ;  /* 0x0000000b00037224 */ /* 0x000fca00078e02ff */
[----:B------:R-:W-:-:S07]  /*0ee0*/  VIMNMX R2, R2, R3, !PT ;  /* 0x0000000302027248 */ /* 0x000fce0007fe0100 */
.L_x_972:
[----:B------:R-:W-:Y:S01]  /*0ef0*/  SHF.R.U32.HI R0, RZ, 0x10, R17 ;  /* 0x00000010ff007819 */ /* 0x000fe20000011611 */
[----:B------:R-:W-:Y:S01]  /*0f00*/  IMAD.HI R2, R2, 0x2aaaaaab, RZ ;  /* 0x2aaaaaab02027827 */ /* 0x000fe200078e02ff */
[----:B------:R-:W-:Y:S02]  /*0f10*/  LOP3.LUT R17, R17, 0xffff, RZ, 0xc0, !PT ;  /* 0x0000ffff11117812 */ /* 0x000fe400078ec0ff */
[----:B------:R-:W-:Y:S01]  /*0f20*/  ISETP.NE.AND P0, PT, R0, RZ, PT ;  /* 0x000000ff0000720c */ /* 0x000fe20003f05270 */
[----:B------:R-:W-:Y:S01]  /*0f30*/  IMAD.MOV.U32 R74, RZ, RZ, RZ ;  /* 0x000000ffff4a7224 */ /* 0x000fe200078e00ff */
[----:B------:R-:W-:-:S04]  /*0f40*/  SHF.R.U32.HI R3, RZ, 0x1f, R2 ;  /* 0x0000001fff037819 */ /* 0x000fc80000011602 */
[----:B------:R-:W-:-:S04]  /*0f50*/  LEA.HI.SX32 R3, R2, R3, 0x1c ;  /* 0x0000000302037211 */ /* 0x000fc800078fe2ff */
[----:B------:R-:W-:-:S03]  /*0f60*/  VIMNMX R8, RZ, R3, !PT ;  /* 0x00000003ff087248 */ /* 0x000fc60007fe0100 */
[----:B------:R-:W0:Y:S01]  /*0f70*/  @!P0 LDC R0, c[0x0][0x9f0] ;  /* 0x00027c00ff008b82 */ /* 0x000e220000000800 */
[----:B------:R-:W-:-:S13]  /*0f80*/  ISETP.GT.AND P1, PT, R9, R8, PT ;  /* 0x000000080900720c */ /* 0x000fda0003f24270 */
[----:B------:R-:W-:Y:S05]  /*0f90*/  @!P1 BRA `(.L_x_975) ;  /* 0x0000000000709947 */ /* 0x000fea0003800000 */
[-C--:B0-----:R-:W-:Y:S02]  /*0fa0*/  IABS R6, R0.reuse ;  /* 0x0000000000067213 */ /* 0x081fe40000000000 */
[----:B------:R-:W-:Y:S02]  /*0fb0*/  IADD3 R2, R0, -0x1, R9 ;  /* 0xffffffff00027810 */ /* 0x000fe40007ffe009 */
[----:B------:R-:W0:Y:S03]  /*0fc0*/  I2F.RP R4, R6 ;  /* 0x0000000600047306 */ /* 0x000e260000209400 */
[----:B------:R-:W-:Y:S01]  /*0fd0*/  IMAD.IADD R5, R2, 0x1, -R8 ;  /* 0x0000000102057824 */ /* 0x000fe200078e0a08 */
[----:B------:R-:W-:-:S04]  /*0fe0*/  IABS R2, R0 ;  /* 0x0000000000027213 */ /* 0x000fc80000000000 */
[----:B------:R-:W-:Y:S02]  /*0ff0*/  IABS R10, R5 ;  /* 0x00000005000a7213 */ /* 0x000fe40000000000 */
[----:B------:R-:W-:-:S04]  /*1000*/  LOP3.LUT R5, R5, R0, RZ, 0x3c, !PT ;  /* 0x0000000005057212 */ /* 0x000fc800078e3cff */
[----:B------:R-:W-:Y:S01]  /*1010*/  ISETP.GE.AND P2, PT, R5, RZ, PT ;  /* 0x000000ff0500720c */ /* 0x000fe20003f46270 */
[----:B0-----:R-:W0:Y:S02]  /*1020*/  MUFU.RCP R4, R4 ;  /* 0x0000000400047308 */ /* 0x001e240000001000 */
[----:B0-----:R-:W-:Y:S02]  /*1030*/  VIADD R3, R4, 0xffffffe ;  /* 0x0ffffffe04037836 */ /* 0x001fe40000000000 */
[----:B------:R-:W-:Y:S02]  /*1040*/  IMAD.MOV R4, RZ, RZ, -R2 ;  /* 0x000000ffff047224 */ /* 0x000fe400078e0a02 */
[----:B------:R-:W-:Y:S02]  /*1050*/  IMAD.MOV.U32 R2, RZ, RZ, RZ ;  /* 0x000000ffff027224 */ /* 0x000fe400078e00ff */
[----:B------:R-:W0:Y:S02]  /*1060*/  F2I.FTZ.U32.TRUNC.NTZ R3, R3 ;  /* 0x0000000300037305 */ /* 0x000e24000021f000 */
[----:B0-----:R-:W-:-:S04]  /*1070*/  IMAD.MOV R7, RZ, RZ, -R3 ;  /* 0x000000ffff077224 */ /* 0x001fc800078e0a03 */
[----:B------:R-:W-:-:S04]  /*1080*/  IMAD R7, R7, R6, RZ ;  /* 0x0000000607077224 */ /* 0x000fc800078e02ff */
[----:B------:R-:W-:-:S04]  /*1090*/  IMAD.HI.U32 R2, R3, R7, R2 ;  /* 0x0000000703027227 */ /* 0x000fc800078e0002 */
[----:B------:R-:W-:-:S04]  /*10a0*/  IMAD.MOV.U32 R3, RZ, RZ, R10 ;  /* 0x000000ffff037224 */ /* 0x000fc800078e000a */
[----:B------:R-:W-:-:S04]  /*10b0*/  IMAD.HI.U32 R2, R2, R3, RZ ;  /* 0x0000000302027227 */ /* 0x000fc800078e00ff */
[----:B------:R-:W-:-:S05]  /*10c0*/  IMAD R3, R2, R4, R3 ;  /* 0x0000000402037224 */ /* 0x000fca00078e0203 */
[----:B------:R-:W-:-:S13]  /*10d0*/  ISETP.GT.U32.AND P1, PT, R6, R3, PT ;  /* 0x000000030600720c */ /* 0x000fda0003f24070 */
[----:B------:R-:W-:Y:S02]  /*10e0*/  @!P1 IMAD.IADD R3, R3, 0x1, -R6 ;  /* 0x0000000103039824 */ /* 0x000fe400078e0a06 */
[----:B------:R-:W-:Y:S01]  /*10f0*/  @!P1 VIADD R2, R2, 0x1 ;  /* 0x0000000102029836 */ /* 0x000fe20000000000 */
[----:B------:R-:W-:Y:S02]  /*1100*/  ISETP.NE.AND P1, PT, R0, RZ, PT ;  /* 0x000000ff0000720c */ /* 0x000fe40003f25270 */
[----:B------:R-:W-:-:S13]  /*1110*/  ISETP.GE.U32.AND P0, PT, R3, R6, PT ;  /* 0x000000060300720c */ /* 0x000fda0003f06070 */
[----:B------:R-:W-:-:S04]  /*1120*/  @P0 VIADD R2, R2, 0x1 ;  /* 0x0000000102020836 */ /* 0x000fc80000000000 */
[----:B------:R-:W-:Y:S01]  /*1130*/  @!P2 IMAD.MOV R2, RZ, RZ, -R2 ;  /* 0x000000ffff02a224 */ /* 0x000fe200078e0a02 */
[----:B------:R-:W-:-:S05]  /*1140*/  @!P1 LOP3.LUT R2, RZ, R0, RZ, 0x33, !PT ;  /* 0x00000000ff029212 */ /* 0x000fca00078e33ff */
[----:B------:R-:W-:-:S07]  /*1150*/  IMAD.MOV.U32 R74, RZ, RZ, R2 ;  /* 0x000000ffff4a7224 */ /* 0x000fce00078e0002 */
.L_x_975:
[-C--:B------:R-:W-:Y:S01]  /*1160*/  IMAD R17, R17, R74.reuse, R8 ;  /* 0x0000004a11117224 */ /* 0x080fe200078e0208 */
[----:B------:R-:W-:Y:S01]  /*1170*/  PLOP3.LUT P0, PT, PT, PT, PT, 0x80, 0x0 ;  /* 0x000000000000781c */ /* 0x000fe20003f0f070 */
[----:B0-----:R-:W-:Y:S01]  /*1180*/  IMAD.MOV.U32 R0, RZ, RZ, RZ ;  /* 0x000000ffff007224 */ /* 0x001fe200078e00ff */
[----:B------:R-:W-:Y:S01]  /*1190*/  CS2R R86, SRZ ;  /* 0x0000000000567805 */ /* 0x000fe2000001ff00 */
        /* <DEDUP_REMOVED lines=39> */
[----:B------:R-:W-:-:S05]  /*1410*/  SHF.R.S32.HI R78, RZ, 0x7, R77 ;  /* 0x00000007ff4e7819 */ /* 0x000fca000001144d */
        /* <DEDUP_REMOVED lines=29> */
.L_x_977:
[----:B------:R-:W-:-:S04]  /*15f0*/  SHF.L.U32 R0, RZ, 0x1f, RZ ;  /* 0x0000001fff007819 */ /* 0x000fc800000006ff */
[----:B------:R-:W0:Y:S02]  /*1600*/  SYNCS.PHASECHK.TRANS64.TRYWAIT P0, [UR38+0x2a800], R0 ;  /* 0x02a80000ff0075a7 */ /* 0x000e240008000166 */
[----:B0-----:R-:W-:Y:S05]  /*1610*/  @!P0 BRA `(.L_x_978) ;  /* 0x0000010800708947 */ /* 0x001fea0003800000 */
.L_x_1111:
[----:B------:R-:W2:Y:S02]  /*1620*/  LDL R2, [R1] ;  /* 0x0000000001027983 */ /* 0x000ea40000100800 */
[----:B--2---:R-:W-:-:S13]  /*1630*/  R2UR UR4, R2 ;  /* 0x00000000020472ca */ /* 0x004fda00000e0000 */
[----:B------:R-:W-:-:S06]  /*1640*/  ULOP3.LUT UR4, UR4, 0x1, URZ, 0xfc, !UPT ;  /* 0x0000000104047892 */ /* 0x000fcc000f8efc3f */
[----:B------:R-:W-:-:S05]  /*1650*/  IMAD.U32 R2, RZ, RZ, UR4 ;  /* 0x00000004ff027e24 */ /* 0x000fca000f8e00ff */
[----:B------:R-:W-:-:S13]  /*1660*/  ISETP.NE.AND P0, PT, R2, 0x3, PT ;  /* 0x000000030200780c */ /* 0x000fda0003f05270 */
[----:B------:R-:W-:Y:S05]  /*1670*/  @!P0 BRA `(.L_x_979) ;  /* 0x0000000000048947 */ /* 0x000fea0003800000 */
[----:B------:R-:W-:Y:S01]  /*1680*/  BPT.TRAP 0x1 ;  /* 0x000000040000795c */ /* 0x000fe20000300000 */
.L_x_979:
[----:B------:R1:W2:Y:S01]  /*1690*/  SYNCS.PHASECHK.TRANS64.TRYWAIT P1, [UR38+0x2a830], R0 ;  /* 0x02a83000ff0075a7 */ /* 0x0002a20008020166 */
[----:B------:R-:W-:Y:S05]  /*16a0*/  @!P0 BRA `(.L_x_980) ;  /* 0x0000000000048947 */ /* 0x000fea0003800000 */
[----:B------:R-:W-:Y:S01]  /*16b0*/  BPT.TRAP 0x1 ;  /* 0x000000040000795c */ /* 0x000fe20000300000 */
.L_x_980:
[----:B------:R-:W-:-:S05]  /*16c0*/  IMAD.U32 R4, RZ, RZ, UR39 ;  /* 0x00000027ff047e24 */ /* 0x000fca000f8e00ff */
[----:B------:R-:W-:Y:S01]  /*16d0*/  LOP3.LUT R4, R4, 0x10000, RZ, 0xfc, !PT ;  /* 0x0001000004047812 */ /* 0x000fe200078efcff */
[----:B--2---:R-:W-:Y:S06]  /*16e0*/  @P1 BRA `(.L_x_981) ;  /* 0x0000000000081947 */ /* 0x004fec0003800000 */
[----:B------:R-:W2:Y:S02]  /*16f0*/  SYNCS.PHASECHK.TRANS64.TRYWAIT P1, [UR38+0x2a830], R0 ;  /* 0x02a83000ff0075a7 */ /* 0x000ea40008020166 */
[----:B--2---:R-:W-:Y:S05]  /*1700*/  @!P1 BRA `(.L_x_982) ;  /* 0x00000108004c9947 */ /* 0x004fea0003800000 */
.L_x_981:
[----:B------:R-:W-:Y:S05]  /*1710*/  WARPSYNC.ALL ;  /* 0x0000000000007948 */ /* 0x000fea0003800000 */
[----:B------:R-:W-:Y:S01]  /*1720*/  IMAD.MOV.U32 R5, RZ, RZ, 0x40000040 ;  /* 0x40000040ff057424 */ /* 0x000fe200078e00ff */
[----:B------:R-:W-:Y:S01]  /*1730*/  UIADD3 UR4, UR38, 0x18400, URZ ;  /* 0x0001840026047890 */ /* 0x000fe2000fffe03f */
[----:B------:R-:W-:Y:S01]  /*1740*/  R2UR UR8, R4 ;  /* 0x00000000040872ca */ /* 0x000fe200000e0000 */
[----:B------:R-:W-:Y:S02]  /*1750*/  WARPGROUP.ARRIVE ;  /* 0x00000000000079c5 */ /* 0x000fe40000000000 */
[----:B------:R-:W-:Y:S01]  /*1760*/  R2UR UR9, R5 ;  /* 0x00000000050972ca */ /* 0x000fe200000e0000 */
[----:B------:R-:W-:-:S03]  /*1770*/  USHF.R.U32.HI UR4, URZ, 0x4, UR4 ;  /* 0x000000043f047899 */ /* 0x000fc60008011604 */
[----:B------:R-:W2:Y:S01]  /*1780*/  S2UR UR61, SR_CgaCtaId ;  /* 0x00000000003d79c3 */ /* 0x000ea20000008800 */
[----:B------:R-:W-:Y:S01]  /*1790*/  UMOV UR11, 0x40000040 ;  /* 0x40000040000b7882 */ /* 0x000fe20000000000 */
[----:B------:R-:W-:Y:S01]  /*17a0*/  UMOV UR13, 0x40000040 ;  /* 0x40000040000d7882 */ /* 0x000fe20000000000 */
[----:B------:R-:W-:Y:S01]  /*17b0*/  ULOP3.LUT UR4, UR4, 0x3fff, URZ, 0xc0, !UPT ;  /* 0x00003fff04047892 */ /* 0x000fe2000f8ec03f */
[----:B------:R-:W-:Y:S01]  /*17c0*/  UMOV UR15, 0x40000040 ;  /* 0x40000040000f7882 */ /* 0x000fe20000000000 */
[----:B------:R-:W-:Y:S02]  /*17d0*/  UMOV UR17, 0x40000040 ;  /* 0x4000004000117882 */ /* 0x000fe40000000000 */
[----:B------:R-:W-:Y:S01]  /*17e0*/  ULOP3.LUT UR39, UR4, 0x10000, URZ, 0xfc, !UPT ;  /* 0x0001000004277892 */ /* 0x000fe2000f8efc3f */
[----:B------:R-:W-:Y:S02]  /*17f0*/  UMOV UR19, 0x40000040 ;  /* 0x4000004000137882 */ /* 0x000fe40000000000 */
[----:B------:R-:W-:Y:S01]  /*1800*/  R2UR UR4, R4 ;  /* 0x00000000040472ca */ /* 0x000fe200000e0000 */
[----:B------:R-:W-:-:S02]  /*1810*/  UIADD3 UR14, UR39, 0x4, URZ ;  /* 0x00000004270e7890 */ /* 0x000fc4000fffe03f */
[----:B------:R-:W-:Y:S02]  /*1820*/  UIADD3 UR18, UR39, 0x6, URZ ;  /* 0x0000000627127890 */ /* 0x000fe4000fffe03f */
[----:B------:R-:W-:Y:S01]  /*1830*/  UMOV UR10, UR39 ;  /* 0x00000027000a7c82 */ /* 0x000fe20008000000 */
[----:B------:R-:W-:Y:S01]  /*1840*/  UIADD3 UR22, UR39, 0x300, URZ ;  /* 0x0000030027167890 */ /* 0x000fe2000fffe03f */
[----:B------:R-:W-:Y:S01]  /*1850*/  HGMMA.64x96x16.F32 R24, gdesc[UR8], RZ, !UPT, gsb0 ;  /* 0x01600000081879f0 */ /* 0x000fe2000c0008ff */
[----:B------:R-:W-:Y:S01]  /*1860*/  UIADD3 UR10, UR39, 0x2, URZ ;  /* 0x00000002270a7890 */ /* 0x000fe2000fffe03f */
[----:B------:R-:W-:Y:S01]  /*1870*/  UMOV UR9, 0x40000040 ;  /* 0x4000004000097882 */ /* 0x000fe20000000000 */
[----:B------:R-:W-:Y:S01]  /*1880*/  UMOV UR11, 0x40000040 ;  /* 0x40000040000b7882 */ /* 0x000fe20000000000 */
[----:B------:R-:W-:Y:S02]  /*1890*/  UMOV UR21, 0x40000040 ;  /* 0x4000004000157882 */ /* 0x000fe40000000000 */
[----:B------:R-:W-:-:S02]  /*18a0*/  UIADD3 UR8, UR4, 0x2, URZ ;  /* 0x0000000204087890 */ /* 0x000fc4000fffe03f */
[----:B------:R-:W-:Y:S02]  /*18b0*/  UIADD3 UR12, UR4, 0x4, URZ ;  /* 0x00000004040c7890 */ /* 0x000fe4000fffe03f */
[----:B------:R-:W-:Y:S02]  /*18c0*/  UIADD3 UR16, UR4, 0x6, URZ ;  /* 0x0000000604107890 */ /* 0x000fe4000fffe03f */
[----:B------:R-:W-:Y:S01]  /*18d0*/  UIADD3 UR20, UR4, 0x400, URZ ;  /* 0x0000040004147890 */ /* 0x000fe2000fffe03f */
        /* <DEDUP_REMOVED lines=29> */
[----:B------:R-:W-:-:S02]  /*1ab0*/  UMOV UR5, UR53 ;  /* 0x0000003500057c82 */ /* 0x000fc40008000000 */
[----:B------:R-:W-:Y:S01]  /*1ac0*/  UMOV UR4, UR52 ;  /* 0x0000003400047c82 */ /* 0x000fe20008000000 */
        /* <DEDUP_REMOVED lines=36> */
.L_x_983:
[----:B01----:R-:W-:Y:S01]  /*1d10*/  LOP3.LUT R0, R77, 0xffffff80, RZ, 0xc0, !PT ;  /* 0xffffff804d007812 */ /* 0x003fe200078ec0ff */
[----:B------:R-:W-:Y:S01]  /*1d20*/  UIADD3 UR4, UR38, 0x2a840, URZ ;  /* 0x0002a84026047890 */ /* 0x000fe2000fffe03f */
[----:B------:R-:W-:Y:S01]  /*1d30*/  ISETP.NE.AND P2, PT, R23, 0x1, PT ;  /* 0x000000011700780c */ /* 0x000fe20003f45270 */
[----:B------:R-:W-:Y:S01]  /*1d40*/  ULDC UR11, c[0x0][0x288] ;  /* 0x0000a200000b7ab9 */ /* 0x000fe20000000800 */
[----:B------:R-:W-:Y:S01]  /*1d50*/  LEA.HI R76, R76, R75, RZ, 0x2 ;  /* 0x0000004b4c4c7211 */ /* 0x000fe200078f10ff */
[----:B------:R-:W-:Y:S01]  /*1d60*/  IMAD.IADD R0, R75, 0x1, -R0 ;  /* 0x000000014b007824 */ /* 0x000fe200078e0a00 */
[----:B------:R-:W-:Y:S01]  /*1d70*/  LEA.HI R9, R78, R78, RZ, 0x1 ;  /* 0x0000004e4e097211 */ /* 0x000fe200078f08ff */
[----:B------:R-:W-:Y:S01]  /*1d80*/  UPRMT UR4, UR61, 0x654, UR4 ;  /* 0x000006543d047896 */ /* 0x000fe20008000004 */
[----:B------:R-:W-:Y:S02]  /*1d90*/  LOP3.LUT R76, R76, 0xfffffffc, RZ, 0xc0, !PT ;  /* 0xfffffffc4c4c7812 */ /* 0x000fe400078ec0ff */
[----:B------:R-:W-:-:S02]  /*1da0*/  SHF.R.S32.HI R3, RZ, 0x1f, R0 ;  /* 0x0000001fff037819 */ /* 0x000fc40000011400 */
[----:B------:R-:W-:Y:S01]  /*1db0*/  LOP3.LUT R9, R9, 0x3fffffe, RZ, 0xc0, !PT ;  /* 0x03fffffe09097812 */ /* 0x000fe200078ec0ff */
[----:B------:R-:W-:Y:S01]  /*1dc0*/  IMAD.IADD R76, R75, 0x1, -R76 ;  /* 0x000000014b4c7824 */ /* 0x000fe200078e0a4c */
[CC--:B------:R-:W-:Y:S01]  /*1dd0*/  LEA.HI R2, R3.reuse, R0.reuse, RZ, 0x2 ;  /* 0x0000000003027211 */ /* 0x0c0fe200078f10ff */
[----:B------:R-:W0:Y:S01]  /*1de0*/  @P2 LDC R11, c[0x0][0x44c] ;  /* 0x00011300ff0b2b82 */ /* 0x000e220000000800 */
[----:B------:R-:W-:Y:S01]  /*1df0*/  LEA.HI R6, R3, R0, RZ, 0x5 ;  /* 0x0000000003067211 */ /* 0x000fe200078f28ff */
[----:B------:R-:W-:Y:S01]  /*1e00*/  IMAD.IADD R9, R78, 0x1, -R9 ;  /* 0x000000014e097824 */ /* 0x000fe200078e0a09 */
[--C-:B------:R-:W-:Y:S02]  /*1e10*/  SHF.R.S32.HI R3, RZ, 0x2, R2.reuse ;  /* 0x00000002ff037819 */ /* 0x100fe40000011402 */
[----:B------:R-:W-:Y:S02]  /*1e20*/  SHF.R.S32.HI R8, RZ, 0x1f, R2 ;  /* 0x0000001fff087819 */ /* 0x000fe40000011402 */
[----:B------:R-:W-:Y:S01]  /*1e30*/  SHF.R.S32.HI R7, RZ, 0x5, R6 ;  /* 0x00000005ff077819 */ /* 0x000fe20000011406 */
[----:B------:R-:W1:Y:S01]  /*1e40*/  @P2 LDC R13, c[0x0][0x450] ;  /* 0x00011400ff0d2b82 */ /* 0x000e620000000800 */
[----:B------:R-:W-:-:S02]  /*1e50*/  LEA.HI R8, R8, R3, RZ, 0x3 ;  /* 0x0000000308087211 */ /* 0x000fc400078f18ff */
[----:B------:R-:W-:Y:S01]  /*1e60*/  LEA.HI R6, R76, R76, RZ, 0x1 ;  /* 0x0000004c4c067211 */ /* 0x000fe200078f08ff */
[----:B------:R-:W-:Y:S01]  /*1e70*/  IMAD R10, R7, 0x10, R72 ;  /* 0x00000010070a7824 */ /* 0x000fe200078e0248 */
[----:B------:R-:W-:Y:S02]  /*1e80*/  LOP3.LUT R8, R8, 0xfffffff8, RZ, 0xc0, !PT ;  /* 0xfffffff808087812 */ /* 0x000fe400078ec0ff */
[----:B------:R-:W-:Y:S01]  /*1e90*/  LOP3.LUT R7, R6, 0x1ffffffe, RZ, 0xc0, !PT ;  /* 0x1ffffffe06077812 */ /* 0x000fe200078ec0ff */
[----:B------:R-:W-:Y:S01]  /*1ea0*/  SYNCS.ARRIVE.TRANS64.RED.A1T0 RZ, [UR4], RZ ;  /* 0x000000ffffff79a7 */ /* 0x000fe20008100404 */
[----:B------:R-:W-:Y:S01]  /*1eb0*/  IADD3 R8, R10, R3, -R8 ;  /* 0x000000030a087210 */ /* 0x000fe20007ffe808 */
[----:B------:R-:W-:Y:S01]  /*1ec0*/  ULDC UR4, c[0x0][0x9dc] ;  /* 0x0002770000047ab9 */ /* 0x000fe20000000800 */
[----:B------:R-:W-:Y:S01]  /*1ed0*/  LOP3.LUT P1, RZ, R18, 0x80000, RZ, 0xc0, !PT ;  /* 0x0008000012ff7812 */ /* 0x000fe2000782c0ff */
[----:B------:R-:W-:Y:S01]  /*1ee0*/  IMAD.IADD R7, R76, 0x1, -R7 ;  /* 0x000000014c077824 */ /* 0x000fe200078e0a07 */
[----:B------:R-:W-:Y:S01]  /*1ef0*/  ULOP3.LUT UR5, URZ, UR4, URZ, 0x33, !UPT ;  /* 0x000000043f057292 */ /* 0x000fe2000f8e333f */
[----:B------:R-:W-:Y:S01]  /*1f00*/  IMAD R8, R9, 0x40, R8 ;  /* 0x0000004009087824 */ /* 0x000fe200078e0208 */
[----:B------:R-:W-:Y:S01]  /*1f10*/  LOP3.LUT R9, R2, 0x7ffffffc, RZ, 0xc0, !PT ;  /* 0x7ffffffc02097812 */ /* 0x000fe200078ec0ff */
[----:B------:R-:W-:-:S02]  /*1f20*/  ULDC UR4, c[0x0][0x9e0] ;  /* 0x0002780000047ab9 */ /* 0x000fc40000000800 */
[----:B------:R-:W-:Y:S02]  /*1f30*/  IMAD R8, R7, 0x8, R8 ;  /* 0x0000000807087824 */ /* 0x000fe400078e0208 */
[----:B------:R-:W-:Y:S02]  /*1f40*/  IMAD.MOV.U32 R7, RZ, RZ, -0x60 ;  /* 0xffffffa0ff077424 */ /* 0x000fe400078e00ff */
[----:B0-----:R-:W-:-:S04]  /*1f50*/  @P2 IMAD.HI.U32 R6, R8, R11, RZ ;  /* 0x0000000b08062227 */ /* 0x001fc800078e00ff */
[----:B------:R-:W-:Y:S01]  /*1f60*/  IMAD.MOV.U32 R3, RZ, RZ, R8 ;  /* 0x000000ffff037224 */ /* 0x000fe200078e0008 */
[----:B-1----:R-:W-:Y:S01]  /*1f70*/  @P2 SHF.R.U32.HI R3, RZ, R13, R6 ;  /* 0x0000000dff032219 */ /* 0x002fe20000011606 */
[----:B------:R-:W-:Y:S02]  /*1f80*/  IMAD.IADD R9, R0, 0x1, -R9 ;  /* 0x0000000100097824 */ /* 0x000fe400078e0a09 */
[C---:B------:R-:W-:Y:S02]  /*1f90*/  IMAD R2, R74.reuse, R7, 0x61 ;  /* 0x000000614a027424 */ /* 0x040fe400078e0207 */
[----:B------:R-:W0:Y:S01]  /*1fa0*/  SHFL.IDX PT, R15, R3, RZ, 0x1c1f ;  /* 0x001c1fff030f7589 */ /* 0x000e2200000e0000 */
[----:B------:R-:W-:Y:S02]  /*1fb0*/  IMAD R0, R74, -0x60, R22 ;  /* 0xffffffa04a007824 */ /* 0x000fe400078e0216 */
[----:B------:R-:W-:Y:S02]  /*1fc0*/  IMAD R7, R9, -0x2, R2 ;  /* 0xfffffffe09077824 */ /* 0x000fe400078e0202 */
[----:B------:R-:W-:-:S02]  /*1fd0*/  VIADD R0, R0, 0x60 ;  /* 0x0000006000007836 */ /* 0x000fc40000000000 */
[----:B------:R-:W-:Y:S01]  /*1fe0*/  IMAD.U32 R10, RZ, RZ, UR5 ;  /* 0x00000005ff0a7e24 */ /* 0x000fe2000f8e00ff */
[----:B------:R-:W-:Y:S01]  /*1ff0*/  IADD3 R6, R7, -UR11, R22 ;  /* 0x8000000b07067c10 */ /* 0x000fe2000fffe016 */
[----:B------:R-:W-:Y:S02]  /*2000*/  IMAD R11, R9, -0x2, R0 ;  /* 0xfffffffe090b7824 */ /* 0x000fe400078e0200 */
[----:B------:R-:W-:Y:S02]  /*2010*/  VIADD R14, R2, 0xffffffff ;  /* 0xffffffff020e7836 */ /* 0x000fe40000000000 */
[C---:B------:R-:W-:Y:S02]  /*2020*/  VIADD R12, R6.reuse, UR4 ;  /* 0x00000004060c7c36 */ /* 0x040fe40008000000 */
[----:B------:R-:W-:Y:S02]  /*2030*/  VIADD R13, R6, UR5 ;  /* 0x00000005060d7c36 */ /* 0x000fe40008000000 */
[----:B------:R-:W-:Y:S01]  /*2040*/  VIADD R20, R7, 0xffffffff ;  /* 0xffffffff07147836 */ /* 0x000fe20000000000 */
[----:B0-----:R-:W-:Y:S01]  /*2050*/  VIADDMNMX R0, R15, R12, R11, PT ;  /* 0x0000000c0f007246 */ /* 0x001fe2000380010b */
[----:B------:R-:W-:Y:S01]  /*2060*/  IMAD.IADD R2, R13, 0x1, R15 ;  /* 0x000000010d027824 */ /* 0x000fe200078e020f */
[----:B------:R-:W-:Y:S06]  /*2070*/  @!P1 BRA `(.L_x_984) ;  /* 0x00000000005c9947 */ /* 0x000fec0003800000 */
[----:B------:R-:W-:Y:S01]  /*2080*/  IADD3 R7, R22, -UR11, R15 ;  /* 0x8000000b16077c10 */ /* 0x000fe2000fffe00f */
[----:B------:R-:W-:Y:S03]  /*2090*/  BSSY B0, `(.L_x_985) ;  /* 0x0000012000007945 */ /* 0x000fe60003800000 */
[----:B------:R-:W-:-:S13]  /*20a0*/  ISETP.GT.AND P1, PT, R7, -0x1, PT ;  /* 0xffffffff0700780c */ /* 0x000fda0003f24270 */
[----:B------:R-:W-:Y:S05]  /*20b0*/  @P1 BRA `(.L_x_986) ;  /* 0x0000000000241947 */ /* 0x000fea0003800000 */
[----:B------:R-:W-:Y:S01]  /*20c0*/  ULDC UR5, c[0x0][0x9e4] ;  /* 0x0002790000057ab9 */ /* 0x000fe20000000800 */
[----:B------:R-:W-:Y:S01]  /*20d0*/  LOP3.LUT R7, RZ, R7, RZ, 0x33, !PT ;  /* 0x00000007ff077212 */ /* 0x000fe200078e33ff */
[----:B------:R-:W-:-:S05]  /*20e0*/  IMAD.U32 R15, RZ, RZ, UR5 ;  /* 0x00000005ff0f7e24 */ /* 0x000fca000f8e00ff */
[----:B------:R-:W-:-:S13]  /*20f0*/  ISETP.NE.AND P1, PT, R15, 0x1, PT ;  /* 0x000000010f00780c */ /* 0x000fda0003f25270 */
[----:B------:R-:W0:Y:S02]  /*2100*/  @P1 LDC.64 R76, c[0x0][0x9e8] ;  /* 0x00027a00ff4c1b82 */ /* 0x000e240000000a00 */
[----:B0-----:R-:W-:-:S05]  /*2110*/  @P1 IMAD.HI.U32 R6, R7, R76, RZ ;  /* 0x0000004c07061227 */ /* 0x001fca00078e00ff */
[----:B------:R-:W-:-:S04]  /*2120*/  @P1 SHF.R.U32.HI R7, RZ, R77, R6 ;  /* 0x0000004dff071219 */ /* 0x000fc80000011606 */
[----:B------:R-:W-:Y:S01]  /*2130*/  LOP3.LUT R7, RZ, R7, RZ, 0x33, !PT ;  /* 0x00000007ff077212 */ /* 0x000fe200078e33ff */
[----:B------:R-:W-:Y:S06]  /*2140*/  BRA `(.L_x_987) ;  /* 0x0000000000187947 */ /* 0x000fec0003800000 */
.L_x_986:
[----:B------:R-:W-:Y:S02]  /*2150*/  ULDC UR5, c[0x0][0x9e4] ;  /* 0x0002790000057ab9 */ /* 0x000fe40000000800 */
[----:B------:R-:W-:-:S05]  /*2160*/  IMAD.U32 R15, RZ, RZ, UR5 ;  /* 0x00000005ff0f7e24 */ /* 0x000fca000f8e00ff */
[----:B------:R-:W-:-:S13]  /*2170*/  ISETP.NE.AND P1, PT, R15, 0x1, PT ;  /* 0x000000010f00780c */ /* 0x000fda0003f25270 */
[----:B------:R-:W0:Y:S02]  /*2180*/  @P1 LDC.64 R76, c[0x0][0x9e8] ;  /* 0x00027a00ff4c1b82 */ /* 0x000e240000000a00 */
[----:B0-----:R-:W-:-:S05]  /*2190*/  @P1 IMAD.HI.U32 R6, R7, R76, RZ ;  /* 0x0000004c07061227 */ /* 0x001fca00078e00ff */
[----:B------:R-:W-:-:S07]  /*21a0*/  @P1 SHF.R.U32.HI R7, RZ, R77, R6 ;  /* 0x0000004dff071219 */ /* 0x000fce0000011606 */
.L_x_987:
[----:B------:R-:W-:Y:S05]  /*21b0*/  BSYNC B0 ;  /* 0x0000000000007941 */ /* 0x000fea0003800000 */
.L_x_985:
[----:B------:R-:W-:-:S05]  /*21c0*/  IMAD R7, R7, R15, R20 ;  /* 0x0000000f07077224 */ /* 0x000fca00078e0214 */
[----:B------:R-:W-:Y:S02]  /*21d0*/  VIADDMNMX R0, R7, R15, R0, PT ;  /* 0x0000000f07007246 */ /* 0x000fe40003800100 */
[----:B------:R-:W-:-:S07]  /*21e0*/  VIMNMX R2, R2, R7, !PT ;  /* 0x0000000702027248 */ /* 0x000fce0007fe0100 */
.L_x_984:
[C---:B------:R-:W-:Y:S01]  /*21f0*/  ISETP.GE.AND P6, PT, R14.reuse, 0x9, PT ;  /* 0x000000090e00780c */ /* 0x040fe20003fc6270 */
[----:B------:R-:W0:Y:S01]  /*2200*/  SHFL.IDX PT, R3, R3, 0x1, 0x1c1f ;  /* 0x003c1f0003037f89 */ /* 0x000e2200000e0000 */
[----:B------:R-:W-:Y:S02]  /*2210*/  ISETP.GE.AND P1, PT, R14, 0x2, PT ;  /* 0x000000020e00780c */ /* 0x000fe40003f26270 */
[C---:B------:R-:W-:Y:S02]  /*2220*/  ISETP.GT.AND P2, PT, R2.reuse, 0x8, !P6 ;  /* 0x000000080200780c */ /* 0x040fe40007744270 */
[----:B------:R-:W-:Y:S02]  /*2230*/  ISETP.GT.AND P3, PT, R2, 0x1, !P1 ;  /* 0x000000010200780c */ /* 0x000fe40004f64270 */
[----:B------:R-:W-:Y:S02]  /*2240*/  ISETP.LT.OR P2, PT, R0, 0x9, P2 ;  /* 0x000000090000780c */ /* 0x000fe40001741670 */
[----:B------:R-:W-:-:S02]  /*2250*/  ISETP.GE.AND P4, PT, R14, 0xa, PT ;  /* 0x0000000a0e00780c */ /* 0x000fc40003f86270 */
[----:B------:R-:W-:Y:S02]  /*2260*/  FSEL R28, R28, -INF , !P2 ;  /* 0xff8000001c1c7808 */ /* 0x000fe40005000000 */
[----:B------:R-:W-:Y:S02]  /*2270*/  ISETP.LT.OR P3, PT, R0, 0x2, P3 ;  /* 0x000000020000780c */ /* 0x000fe40001f61670 */
[----:B------:R-:W-:Y:S02]  /*2280*/  ISETP.GT.AND P2, PT, R2, 0x9, !P4 ;  /* 0x000000090200780c */ /* 0x000fe40006744270 */
[----:B------:R-:W-:Y:S02]  /*2290*/  FSEL R76, R25, -INF , !P3 ;  /* 0xff800000194c7808 */ /* 0x000fe40005800000 */
[----:B------:R-:W-:Y:S02]  /*22a0*/  ISETP.LT.OR P2, PT, R0, 0xa, P2 ;  /* 0x0000000a0000780c */ /* 0x000fe40001741670 */
[----:B------:R-:W-:-:S02]  /*22b0*/  ISETP.GE.AND P3, PT, R14, 0x11, PT ;  /* 0x000000110e00780c */ /* 0x000fc40003f66270 */
[----:B------:R-:W-:Y:S02]  /*22c0*/  FSEL R78, R29, -INF , !P2 ;  /* 0xff8000001d4e7808 */ /* 0x000fe40005000000 */
[----:B------:R-:W-:Y:S02]  /*22d0*/  ISETP.GT.AND P2, PT, R2, 0x10, !P3 ;  /* 0x000000100200780c */ /* 0x000fe40005f44270 */
[----:B------:R-:W-:Y:S02]  /*22e0*/  P2R R25, PR, RZ, 0x8 ;  /* 0x00000008ff197803 */ /* 0x000fe40000000000 */
[----:B------:R-:W-:Y:S02]  /*22f0*/  ISETP.LT.OR P2, PT, R0, 0x11, P2 ;  /* 0x000000110000780c */ /* 0x000fe40001741670 */
[----:B------:R-:W-:Y:S02]  /*2300*/  ISETP.GE.AND P3, PT, R14, 0x12, PT ;  /* 0x000000120e00780c */ /* 0x000fe40003f66270 */
[----:B------:R-:W-:-:S02]  /*2310*/  FSEL R32, R32, -INF , !P2 ;  /* 0xff80000020207808 */ /* 0x000fc40005000000 */
[----:B------:R-:W-:Y:S02]  /*2320*/  ISETP.GT.AND P2, PT, R2, 0x11, !P3 ;  /* 0x000000110200780c */ /* 0x000fe40005f44270 */
[----:B------:R-:W-:Y:S02]  /*2330*/  P2R R29, PR, RZ, 0x8 ;  /* 0x00000008ff1d7803 */ /* 0x000fe40000000000 */
[----:B------:R-:W-:Y:S02]  /*2340*/  ISETP.LT.OR P2, PT, R0, 0x12, P2 ;  /* 0x000000120000780c */ /* 0x000fe40001741670 */
[----:B------:R-:W-:Y:S02]  /*2350*/  ISETP.GE.AND P3, PT, R14, 0x19, PT ;  /* 0x000000190e00780c */ /* 0x000fe40003f66270 */
[----:B------:R-:W-:Y:S02]  /*2360*/  FSEL R80, R33, -INF , !P2 ;  /* 0xff80000021507808 */ /* 0x000fe40005000000 */
[----:B------:R-:W-:-:S02]  /*2370*/  ISETP.GT.AND P2, PT, R2, 0x18, !P3 ;  /* 0x000000180200780c */ /* 0x000fc40005f44270 */
[----:B------:R-:W-:Y:S02]  /*2380*/  P2R R33, PR, RZ, 0x8 ;  /* 0x00000008ff217803 */ /* 0x000fe40000000000 */
[----:B------:R-:W-:Y:S02]  /*2390*/  ISETP.LT.OR P2, PT, R0, 0x19, P2 ;  /* 0x000000190000780c */ /* 0x000fe40001741670 */
[----:B------:R-:W-:Y:S02]  /*23a0*/  ISETP.GE.AND P3, PT, R14, 0x1a, PT ;  /* 0x0000001a0e00780c */ /* 0x000fe40003f66270 */
[----:B------:R-:W-:Y:S02]  /*23b0*/  FSEL R36, R36, -INF , !P2 ;  /* 0xff80000024247808 */ /* 0x000fe40005000000 */
[----:B------:R-:W-:Y:S02]  /*23c0*/  ISETP.GT.AND P2, PT, R2, 0x19, !P3 ;  /* 0x000000190200780c */ /* 0x000fe40005f44270 */
[----:B------:R-:W-:-:S02]  /*23d0*/  P2R R21, PR, RZ, 0x8 ;  /* 0x00000008ff157803 */ /* 0x000fc40000000000 */
[----:B------:R-:W-:Y:S02]  /*23e0*/  ISETP.LT.OR P2, PT, R0, 0x1a, P2 ;  /* 0x0000001a0000780c */ /* 0x000fe40001741670 */
[----:B------:R-:W-:Y:S02]  /*23f0*/  ISETP.GE.AND P3, PT, R14, 0x21, PT ;  /* 0x000000210e00780c */ /* 0x000fe40003f66270 */
[----:B------:R-:W-:Y:S02]  /*2400*/  FSEL R82, R37, -INF , !P2 ;  /* 0xff80000025527808 */ /* 0x000fe40005000000 */
[----:B------:R-:W-:Y:S02]  /*2410*/  ISETP.GT.AND P2, PT, R2, 0x20, !P3 ;  /* 0x000000200200780c */ /* 0x000fe40005f44270 */
[----:B------:R-:W-:Y:S02]  /*2420*/  P2R R37, PR, RZ, 0x8 ;  /* 0x00000008ff257803 */ /* 0x000fe40000000000 */
[----:B------:R-:W-:-:S02]  /*2430*/  ISETP.LT.OR P2, PT, R0, 0x21, P2 ;  /* 0x000000210000780c */ /* 0x000fc40001741670 */
[----:B------:R-:W-:Y:S02]  /*2440*/  ISETP.GE.AND P3, PT, R14, 0x22, PT ;  /* 0x000000220e00780c */ /* 0x000fe40003f66270 */
[----:B------:R-:W-:Y:S02]  /*2450*/  FSEL R40, R40, -INF , !P2 ;  /* 0xff80000028287808 */ /* 0x000fe40005000000 */
[----:B------:R-:W-:Y:S02]  /*2460*/  ISETP.GT.AND P2, PT, R2, 0x21, !P3 ;  /* 0x000000210200780c */ /* 0x000fe40005f44270 */
[----:B------:R-:W-:Y:S02]  /*2470*/  P2R R75, PR, RZ, 0x8 ;  /* 0x00000008ff4b7803 */ /* 0x000fe40000000000 */
        /* <DEDUP_REMOVED lines=56> */
[----:B------:R-:W-:Y:S02]  /*2800*/  P2R R15, PR, RZ, 0x10 ;  /* 0x00000010ff0f7803 */ /* 0x000fe40000000000 */
[----:B------:R-:W-:Y:S02]  /*2810*/  FSEL R64, R64, -INF , !P2 ;  /* 0xff80000040407808 */ /* 0x000fe40005000000 */
[----:B------:R-:W-:-:S04]  /*2820*/  ISETP.GE.AND P2, PT, R14, 0x52, PT ;  /* 0x000000520e00780c */ /* 0x000fc80003f46270 */
[----:B------:R-:W-:-:S04]  /*2830*/  ISETP.GT.AND P3, PT, R2, 0x51, !P2 ;  /* 0x000000510200780c */ /* 0x000fc80005764270 */
[----:B------:R-:W-:-:S04]  /*2840*/  ISETP.LT.OR P3, PT, R0, 0x52, P3 ;  /* 0x000000520000780c */ /* 0x000fc80001f61670 */
[----:B------:R-:W-:Y:S02]  /*2850*/  FSEL R96, R65, -INF , !P3 ;  /* 0xff80000041607808 */ /* 0x000fe40005800000 */
[----:B------:R-:W-:-:S04]  /*2860*/  ISETP.GE.AND P3, PT, R14, 0x59, PT ;  /* 0x000000590e00780c */ /* 0x000fc80003f66270 */
[----:B------:R-:W-:-:S04]  /*2870*/  ISETP.GT.AND P4, PT, R2, 0x58, !P3 ;  /* 0x000000580200780c */ /* 0x000fc80005f84270 */
[----:B------:R-:W-:-:S04]  /*2880*/  ISETP.LT.OR P4, PT, R0, 0x59, P4 ;  /* 0x000000590000780c */ /* 0x000fc80002781670 */
[----:B------:R-:W-:Y:S02]  /*2890*/  FSEL R7, R68, -INF , !P4 ;  /* 0xff80000044077808 */ /* 0x000fe40006000000 */
[----:B------:R-:W-:-:S04]  /*28a0*/  ISETP.GE.AND P4, PT, R14, 0x1, PT ;  /* 0x000000010e00780c */ /* 0x000fc80003f86270 */
[----:B------:R-:W-:-:S04]  /*28b0*/  ISETP.GT.AND P5, PT, R2, RZ, !P4 ;  /* 0x000000ff0200720c */ /* 0x000fc800067a4270 */
[----:B------:R-:W-:-:S04]  /*28c0*/  ISETP.LT.OR P5, PT, R0, 0x1, P5 ;  /* 0x000000010000780c */ /* 0x000fc80002fa1670 */
[----:B------:R-:W-:Y:S02]  /*28d0*/  FSEL R24, R24, -INF , !P5 ;  /* 0xff80000018187808 */ /* 0x000fe40006800000 */
[----:B------:R-:W-:-:S04]  /*28e0*/  ISETP.GE.AND P5, PT, R14, 0x5a, PT ;  /* 0x0000005a0e00780c */ /* 0x000fc80003fa6270 */
[----:B------:R-:W-:Y:S02]  /*28f0*/  P2R R65, PR, RZ, 0x20 ;  /* 0x00000020ff417803 */ /* 0x000fe40000000000 */
[----:B------:R-:W-:Y:S01]  /*2900*/  ISETP.GT.AND P5, PT, R2, 0x59, !P5 ;  /* 0x000000590200780c */ /* 0x000fe20006fa4270 */
[----:B0-----:R-:W-:-:S03]  /*2910*/  IMAD.IADD R2, R13, 0x1, R3 ;  /* 0x000000010d027824 */ /* 0x001fc600078e0203 */
[----:B------:R-:W-:Y:S02]  /*2920*/  ISETP.LT.OR P5, PT, R0, 0x5a, P5 ;  /* 0x0000005a0000780c */ /* 0x000fe40002fa1670 */
[----:B------:R-:W-:Y:S02]  /*2930*/  VIADDMNMX R0, R3, R12, R11, PT ;  /* 0x0000000c03007246 */ /* 0x000fe4000380010b */
[----:B------:R-:W-:Y:S02]  /*2940*/  FSEL R68, R69, -INF , !P5 ;  /* 0xff80000045447808 */ /* 0x000fe40006800000 */
[----:B------:R-:W-:-:S13]  /*2950*/  LOP3.LUT P5, RZ, R18, 0x80000, RZ, 0xc0, !PT ;  /* 0x0008000012ff7812 */ /* 0x000fda00078ac0ff */
[----:B------:R-:W-:Y:S05]  /*2960*/  @!P5 BRA `(.L_x_988) ;  /* 0x00000000005cd947 */ /* 0x000fea0003800000 */
        /* <DEDUP_REMOVED lines=13> */
.L_x_990:
[----:B------:R-:W-:Y:S02]  /*2a40*/  ULDC UR5, c[0x0][0x9e4] ;  /* 0x0002790000057ab9 */ /* 0x000fe40000000800 */
[----:B------:R-:W-:-:S05]  /*2a50*/  IMAD.U32 R11, RZ, RZ, UR5 ;  /* 0x00000005ff0b7e24 */ /* 0x000fca000f8e00ff */
[----:B------:R-:W-:-:S13]  /*2a60*/  ISETP.NE.AND P5, PT, R11, 0x1, PT ;  /* 0x000000010b00780c */ /* 0x000fda0003fa5270 */
[----:B------:R-:W0:Y:S02]  /*2a70*/  @P5 LDC.64 R12, c[0x0][0x9e8] ;  /* 0x00027a00ff0c5b82 */ /* 0x000e240000000a00 */
[----:B0-----:R-:W-:-:S05]  /*2a80*/  @P5 IMAD.HI.U32 R6, R3, R12, RZ ;  /* 0x0000000c03065227 */ /* 0x001fca00078e00ff */
[----:B------:R-:W-:-:S07]  /*2a90*/  @P5 SHF.R.U32.HI R3, RZ, R13, R6 ;  /* 0x0000000dff035219 */ /* 0x000fce0000011606 */
.L_x_991:
[----:B------:R-:W-:Y:S05]  /*2aa0*/  BSYNC B0 ;  /* 0x0000000000007941 */ /* 0x000fea0003800000 */
.L_x_989:
[----:B------:R-:W-:-:S05]  /*2ab0*/  IMAD R3, R3, R11, R20 ;  /* 0x0000000b03037224 */ /* 0x000fca00078e0214 */
[----:B------:R-:W-:Y:S02]  /*2ac0*/  VIADDMNMX R0, R3, R11, R0, PT ;  /* 0x0000000b03007246 */ /* 0x000fe40003800100 */
[----:B------:R-:W-:-:S07]  /*2ad0*/  VIMNMX R2, R2, R3, !PT ;  /* 0x0000000302027248 */ /* 0x000fce0007fe0100 */
.L_x_988:
[----:B------:R-:W-:Y:S01]  /*2ae0*/  ISETP.GT.AND P1, PT, R2, 0x1, !P1 ;  /* 0x000000010200780c */ /* 0x000fe20004f24270 */
[----:B------:R-:W-:Y:S01]  /*2af0*/  ULDC UR5, c[0x0][0x988] ;  /* 0x0002620000057ab9 */ /* 0x000fe20000000800 */
[----:B------:R-:W-:Y:S02]  /*2b00*/  FMNMX.FTZ R6, R24, R76, !PT ;  /* 0x0000004c18067209 */ /* 0x000fe40007810000 */
[----:B------:R-:W-:Y:S02]  /*2b10*/  ISETP.LT.OR P1, PT, R0, 0x2, P1 ;  /* 0x000000020000780c */ /* 0x000fe40000f21670 */
[----:B------:R-:W-:Y:S02]  /*2b20*/  ISETP.GT.AND P6, PT, R2, 0x8, !P6 ;  /* 0x000000080200780c */ /* 0x000fe400077c4270 */
[----:B------:R-:W-:Y:S02]  /*2b30*/  FSEL R27, R27, -INF , !P1 ;  /* 0xff8000001b1b7808 */ /* 0x000fe40004800000 */
[----:B------:R-:W-:-:S02]  /*2b40*/  ISETP.NE.AND P1, PT, R15, RZ, PT ;  /* 0x000000ff0f00720c */ /* 0x000fc40003f25270 */
[----:B------:R-:W-:Y:S02]  /*2b50*/  FMNMX.FTZ R6, R28, R6, !PT ;  /* 0x000000061c067209 */ /* 0x000fe40007810000 */
[----:B------:R-:W-:Y:S02]  /*2b60*/  ISETP.GT.AND P1, PT, R2, 0x9, !P1 ;  /* 0x000000090200780c */ /* 0x000fe40004f24270 */
[C---:B------:R-:W-:Y:S02]  /*2b70*/  ISETP.LT.OR P6, PT, R0.reuse, 0x9, P6 ;  /* 0x000000090000780c */ /* 0x040fe400037c1670 */
[----:B------:R-:W-:Y:S02]  /*2b80*/  ISETP.LT.OR P1, PT, R0, 0xa, P1 ;  /* 0x0000000a0000780c */ /* 0x000fe40000f21670 */
[----:B------:R-:W-:Y:S02]  /*2b90*/  FMNMX.FTZ R6, R78, R6, !PT ;  /* 0x000000064e067209 */ /* 0x000fe40007810000 */
[----:B------:R-:W-:-:S02]  /*2ba0*/  FSEL R31, R31, -INF , !P1 ;  /* 0xff8000001f1f7808 */ /* 0x000fc40004800000 */
[----:B------:R-:W-:Y:S02]  /*2bb0*/  ISETP.NE.AND P1, PT, R25, RZ, PT ;  /* 0x000000ff1900720c */ /* 0x000fe40003f25270 */
[----:B------:R-:W-:Y:S02]  /*2bc0*/  ISETP.NE.AND P5, PT, R21, RZ, PT ;  /* 0x000000ff1500720c */ /* 0x000fe40003fa5270 */
[----:B------:R-:W-:Y:S02]  /*2bd0*/  ISETP.GT.AND P1, PT, R2, 0x10, !P1 ;  /* 0x000000100200780c */ /* 0x000fe40004f24270 */
[----:B------:R-:W-:Y:S02]  /*2be0*/  FSEL R21, R30, -INF , !P6 ;  /* 0xff8000001e157808 */ /* 0x000fe40007000000 */
[----:B------:R-:W-:Y:S02]  /*2bf0*/  ISETP.LT.OR P1, PT, R0, 0x11, P1 ;  /* 0x000000110000780c */ /* 0x000fe40000f21670 */
[----:B------:R-:W-:-:S02]  /*2c00*/  ISETP.NE.AND P6, PT, R33, RZ, PT ;  /* 0x000000ff2100720c */ /* 0x000fc40003fc5270 */
[----:B------:R-:W-:Y:S02]  /*2c10*/  FSEL R25, R34, -INF , !P1 ;  /* 0xff80000022197808 */ /* 0x000fe40004800000 */
[----:B------:R-:W-:Y:S02]  /*2c20*/  ISETP.NE.AND P1, PT, R29, RZ, PT ;  /* 0x000000ff1d00720c */ /* 0x000fe40003f25270 */
[----:B------:R-:W-:Y:S02]  /*2c30*/  FMNMX.FTZ R6, R32, R6, !PT ;  /* 0x0000000620067209 */ /* 0x000fe40007810000 */
[----:B------:R-:W-:Y:S02]  /*2c40*/  ISETP.GT.AND P1, PT, R2, 0x11, !P1 ;  /* 0x000000110200780c */ /* 0x000fe40004f24270 */
[----:B------:R-:W-:Y:S02]  /*2c50*/  FMNMX.FTZ R6, R80, R6, !PT ;  /* 0x0000000650067209 */ /* 0x000fe40007810000 */
[----:B------:R-:W-:-:S02]  /*2c60*/  ISETP.LT.OR P1, PT, R0, 0x12, P1 ;  /* 0x000000120000780c */ /* 0x000fc40000f21670 */
[----:B------:R-:W-:Y:S02]  /*2c70*/  FMNMX.FTZ R6, R36, R6, !PT ;  /* 0x0000000624067209 */ /* 0x000fe40007810000 */
[----:B------:R-:W-:Y:S02]  /*2c80*/  FSEL R35, R35, -INF , !P1 ;  /* 0xff80000023237808 */ /* 0x000fe40004800000 */
[----:B------:R-:W-:Y:S02]  /*2c90*/  ISETP.GT.AND P1, PT, R2, 0x18, !P6 ;  /* 0x000000180200780c */ /* 0x000fe40007724270 */
[----:B------:R-:W-:Y:S02]  /*2ca0*/  FMNMX.FTZ R6, R82, R6, !PT ;  /* 0x0000000652067209 */ /* 0x000fe40007810000 */
[----:B------:R-:W-:Y:S02]  /*2cb0*/  ISETP.LT.OR P1, PT, R0, 0x19, P1 ;  /* 0x000000190000780c */ /* 0x000fe40000f21670 */
[----:B------:R-:W-:-:S02]  /*2cc0*/  FMNMX.FTZ R6, R40, R6, !PT ;  /* 0x0000000628067209 */ /* 0x000fc40007810000 */
[----:B------:R-:W-:Y:S02]  /*2cd0*/  FSEL R29, R38, -INF , !P1 ;  /* 0xff800000261d7808 */ /* 0x000fe40004800000 */
[----:B------:R-:W-:Y:S02]  /*2ce0*/  ISETP.GT.AND P1, PT, R2, 0x19, !P5 ;  /* 0x000000190200780c */ /* 0x000fe40006f24270 */
[----:B------:R-:W-:Y:S02]  /*2cf0*/  FMNMX.FTZ R6, R84, R6, !PT ;  /* 0x0000000654067209 */ /* 0x000fe40007810000 */
[----:B------:R-:W-:Y:S02]  /*2d00*/  ISETP.LT.OR P1, PT, R0, 0x1a, P1 ;  /* 0x0000001a0000780c */ /* 0x000fe40000f21670 */
[----:B------:R-:W-:Y:S02]  /*2d10*/  FMNMX.FTZ R6, R44, R6, !PT ;  /* 0x000000062c067209 */ /* 0x000fe40007810000 */
[----:B------:R-:W-:-:S02]  /*2d20*/  FSEL R39, R39, -INF , !P1 ;  /* 0xff80000027277808 */ /* 0x000fc40004800000 */
[----:B------:R-:W-:Y:S02]  /*2d30*/  ISETP.NE.AND P1, PT, R37, RZ, PT ;  /* 0x000000ff2500720c */ /* 0x000fe40003f25270 */
[----:B------:R-:W-:Y:S02]  /*2d40*/  FMNMX.FTZ R6, R86, R6, !PT ;  /* 0x0000000656067209 */ /* 0x000fe40007810000 */
[----:B------:R-:W-:Y:S02]  /*2d50*/  ISETP.GT.AND P1, PT, R2, 0x20, !P1 ;  /* 0x000000200200780c */ /* 0x000fe40004f24270 */
[----:B------:R-:W-:Y:S02]  /*2d60*/  FMNMX.FTZ R6, R48, R6, !PT ;  /* 0x0000000630067209 */ /* 0x000fe40007810000 */
[----:B------:R-:W-:Y:S02]  /*2d70*/  ISETP.LT.OR P1, PT, R0, 0x21, P1 ;  /* 0x000000210000780c */ /* 0x000fe40000f21670 */
[----:B------:R-:W-:-:S02]  /*2d80*/  FMNMX.FTZ R6, R88, R6, !PT ;  /* 0x0000000658067209 */ /* 0x000fc40007810000 */
        /* <DEDUP_REMOVED lines=8> */
[----:B------:R-:W-:Y:S02]  /*2e10*/  ISETP.NE.AND P1, PT, R41, RZ, PT ;  /* 0x000000ff2900720c */ /* 0x000fe40003f25270 */
[----:B------:R-:W-:Y:S02]  /*2e20*/  FMNMX.FTZ R6, R92, R6, !PT ;  /* 0x000000065c067209 */ /* 0x000fe40007810000 */
[----:B------:R-:W-:Y:S02]  /*2e30*/  ISETP.GT.AND P1, PT, R2, 0x28, !P1 ;  /* 0x000000280200780c */ /* 0x000fe40004f24270 */
[----:B------:R-:W-:-:S02]  /*2e40*/  FMNMX.FTZ R6, R60, R6, !PT ;  /* 0x000000063c067209 */ /* 0x000fc40007810000 */
[----:B------:R-:W-:Y:S02]  /*2e50*/  ISETP.LT.OR P1, PT, R0, 0x29, P1 ;  /* 0x000000290000780c */ /* 0x000fe40000f21670 */
[----:B------:R-:W-:Y:S02]  /*2e60*/  FMNMX.FTZ R6, R94, R6, !PT ;  /* 0x000000065e067209 */ /* 0x000fe40007810000 */
[----:B------:R-:W-:Y:S02]  /*2e70*/  FSEL R37, R46, -INF , !P1 ;  /* 0xff8000002e257808 */ /* 0x000fe40004800000 */
[----:B------:R-:W-:Y:S02]  /*2e80*/  ISETP.NE.AND P1, PT, R77, RZ, PT ;  /* 0x000000ff4d00720c */ /* 0x000fe40003f25270 */
[----:B------:R-:W-:Y:S02]  /*2e90*/  FMNMX.FTZ R6, R64, R6, !PT ;  /* 0x0000000640067209 */ /* 0x000fe40007810000 */
[----:B------:R-:W-:-:S02]  /*2ea0*/  ISETP.GT.AND P1, PT, R2, 0x29, !P1 ;  /* 0x000000290200780c */ /* 0x000fc40004f24270 */
[----:B------:R-:W-:Y:S02]  /*2eb0*/  FMNMX.FTZ R6, R96, R6, !PT ;  /* 0x0000000660067209 */ /* 0x000fe40007810000 */
[----:B------:R-:W-:Y:S02]  /*2ec0*/  ISETP.LT.OR P1, PT, R0, 0x2a, P1 ;  /* 0x0000002a0000780c */ /* 0x000fe40000f21670 */
[----:B------:R-:W-:Y:S02]  /*2ed0*/  FMNMX.FTZ R6, R7, R6, !PT ;  /* 0x0000000607067209 */ /* 0x000fe40007810000 */
[----:B------:R-:W-:Y:S02]  /*2ee0*/  FSEL R47, R47, -INF , !P1 ;  /* 0xff8000002f2f7808 */ /* 0x000fe40004800000 */
[----:B------:R-:W-:Y:S02]  /*2ef0*/  ISETP.NE.AND P1, PT, R45, RZ, PT ;  /* 0x000000ff2d00720c */ /* 0x000fe40003f25270 */
[----:B------:R-:W-:-:S02]  /*2f00*/  FMNMX.FTZ R6, R68, R6, !PT ;  /* 0x0000000644067209 */ /* 0x000fc40007810000 */
[C---:B------:R-:W-:Y:S02]  /*2f10*/  ISETP.GT.AND P1, PT, R2.reuse, 0x30, !P1 ;  /* 0x000000300200780c */ /* 0x040fe40004f24270 */
[----:B------:R-:W-:Y:S01]  /*2f20*/  ISETP.GT.AND P4, PT, R2, RZ, !P4 ;  /* 0x000000ff0200720c */ /* 0x000fe20006784270 */
[----:B------:R-:W0:Y:S01]  /*2f30*/  SHFL.BFLY PT, R11, R6, 0x2, 0x1f ;  /* 0x0c401f00060b7f89 */ /* 0x000e2200000e0000 */
[C---:B------:R-:W-:Y:S02]  /*2f40*/  ISETP.LT.OR P1, PT, R0.reuse, 0x31, P1 ;  /* 0x000000310000780c */ /* 0x040fe40000f21670 */
[----:B------:R-:W-:Y:S02]  /*2f50*/  ISETP.LT.OR P4, PT, R0, 0x1, P4 ;  /* 0x000000010000780c */ /* 0x000fe40002781670 */
[----:B------:R-:W-:Y:S02]  /*2f60*/  FSEL R41, R50, -INF , !P1 ;  /* 0xff80000032297808 */ /* 0x000fe40004800000 */
[----:B------:R-:W-:-:S02]  /*2f70*/  ISETP.NE.AND P1, PT, R79, RZ, PT ;  /* 0x000000ff4f00720c */ /* 0x000fc40003f25270 */
[----:B------:R-:W-:Y:S02]  /*2f80*/  FSEL R15, R26, -INF , !P4 ;  /* 0xff8000001a0f7808 */ /* 0x000fe40006000000 */
[----:B------:R-:W-:Y:S02]  /*2f90*/  ISETP.GT.AND P1, PT, R2, 0x31, !P1 ;  /* 0x000000310200780c */ /* 0x000fe40004f24270 */
[----:B------:R-:W-:Y:S02]  /*2fa0*/  ISETP.NE.AND P6, PT, R83, RZ, PT ;  /* 0x000000ff5300720c */ /* 0x000fe40003fc5270 */
[----:B------:R-:W-:Y:S02]  /*2fb0*/  ISETP.LT.OR P1, PT, R0, 0x32, P1 ;  /* 0x000000320000780c */ /* 0x000fe40000f21670 */
[----:B------:R-:W-:Y:S02]  /*2fc0*/  ISETP.NE.AND P5, PT, R57, RZ, PT ;  /* 0x000000ff3900720c */ /* 0x000fe40003fa5270 */
[----:B------:R-:W-:-:S02]  /*2fd0*/  FSEL R51, R51, -INF , !P1 ;  /* 0xff80000033337808 */ /* 0x000fc40004800000 */
[----:B------:R-:W-:Y:S02]  /*2fe0*/  ISETP.NE.AND P1, PT, R49, RZ, PT ;  /* 0x000000ff3100720c */ /* 0x000fe40003f25270 */
[C---:B------:R-:W-:Y:S02]  /*2ff0*/  ISETP.GT.AND P2, PT, R2.reuse, 0x51, !P2 ;  /* 0x000000510200780c */ /* 0x040fe40005744270 */
[----:B------:R-:W-:Y:S02]  /*3000*/  ISETP.GT.AND P1, PT, R2, 0x38, !P1 ;  /* 0x000000380200780c */ /* 0x000fe40004f24270 */
[----:B0-----:R-:W-:Y:S02]  /*3010*/  FMNMX.FTZ R13, R6, R11, !PT ;  /* 0x0000000b060d7209 */ /* 0x001fe40007810000 */
[----:B------:R-:W-:Y:S02]  /*3020*/  FMNMX.FTZ R6, R15, R27, !PT ;  /* 0x0000001b0f067209 */ /* 0x000fe40007810000 */
[----:B------:R-:W-:Y:S01]  /*3030*/  ISETP.LT.OR P1, PT, R0, 0x39, P1 ;  /* 0x000000390000780c */ /* 0x000fe20000f21670 */
[----:B------:R-:W0:Y:S01]  /*3040*/  SHFL.BFLY PT, R12, R13, 0x1, 0x1f ;  /* 0x0c201f000d0c7f89 */ /* 0x000e2200000e0000 */
        /* <DEDUP_REMOVED lines=16> */
[----:B------:R-:W-:Y:S02]  /*3150*/  ISETP.GT.AND P1, PT, R2, 0x41, !P6 ;  /* 0x000000410200780c */ /* 0x000fe40007724270 */
[----:B------:R-:W-:Y:S02]  /*3160*/  FMNMX.FTZ R6, R43, R6, !PT ;  /* 0x000000062b067209 */ /* 0x000fe40007810000 */
[----:B------:R-:W-:-:S02]  /*3170*/  ISETP.LT.OR P1, PT, R0, 0x42, P1 ;  /* 0x000000420000780c */ /* 0x000fc40000f21670 */
[----:B------:R-:W-:Y:S02]  /*3180*/  FMNMX.FTZ R6, R37, R6, !PT ;  /* 0x0000000625067209 */ /* 0x000fe40007810000 */
[----:B------:R-:W-:Y:S02]  /*3190*/  FSEL R59, R59, -INF , !P1 ;  /* 0xff8000003b3b7808 */ /* 0x000fe40004800000 */
[----:B------:R-:W-:Y:S02]  /*31a0*/  FMNMX.FTZ R6, R47, R6, !PT ;  /* 0x000000062f067209 */ /* 0x000fe40007810000 */
[----:B------:R-:W-:Y:S02]  /*31b0*/  ISETP.GT.AND P1, PT, R2, 0x48, !P5 ;  /* 0x000000480200780c */ /* 0x000fe40006f24270 */
[----:B0-----:R-:W-:Y:S01]  /*31c0*/  FMNMX.FTZ R11, R13, R12, !PT ;  /* 0x0000000c0d0b7209 */ /* 0x001fe20007810000 */
[----:B------:R-:W-:Y:S01]  /*31d0*/  IMAD.U32 R12, RZ, RZ, UR5 ;  /* 0x00000005ff0c7e24 */ /* 0x000fe2000f8e00ff */
[----:B------:R-:W-:-:S02]  /*31e0*/  FMNMX.FTZ R6, R41, R6, !PT ;  /* 0x0000000629067209 */ /* 0x000fc40007810000 */
[----:B------:R-:W-:Y:S01]  /*31f0*/  ISETP.LT.OR P1, PT, R0, 0x49, P1 ;  /* 0x000000490000780c */ /* 0x000fe20000f21670 */
[----:B------:R-:W-:Y:S01]  /*3200*/  FMUL.FTZ R14, R11, R12 ;  /* 0x0000000c0b0e7220 */ /* 0x000fe20000410000 */
[----:B------:R-:W-:Y:S02]  /*3210*/  FMNMX.FTZ R6, R51, R6, !PT ;  /* 0x0000000633067209 */ /* 0x000fe40007810000 */
[----:B------:R-:W-:Y:S02]  /*3220*/  FSEL R3, R62, -INF , !P1 ;  /* 0xff8000003e037808 */ /* 0x000fe40004800000 */
[----:B------:R-:W-:Y:S02]  /*3230*/  FSETP.NEU.FTZ.AND P1, PT, R11, -INF , PT ;  /* 0xff8000000b00780b */ /* 0x000fe40003f3d000 */
[----:B------:R-:W-:Y:S02]  /*3240*/  ISETP.NE.AND P5, PT, R85, RZ, PT ;  /* 0x000000ff5500720c */ /* 0x000fe40003fa5270 */
[----:B------:R-:W-:-:S02]  /*3250*/  FMNMX.FTZ R6, R45, R6, !PT ;  /* 0x000000062d067209 */ /* 0x000fc40007810000 */
[----:B------:R-:W-:Y:S02]  /*3260*/  FSEL R61, R14, RZ, P1 ;  /* 0x000000ff0e3d7208 */ /* 0x000fe40000800000 */
[----:B------:R-:W-:Y:S02]  /*3270*/  ISETP.GT.AND P1, PT, R2, 0x49, !P5 ;  /* 0x000000490200780c */ /* 0x000fe40006f24270 */
[----:B------:R-:W-:Y:S01]  /*3280*/  FMNMX.FTZ R6, R55, R6, !PT ;  /* 0x0000000637067209 */ /* 0x000fe20007810000 */
[-CC-:B------:R-:W-:Y:S01]  /*3290*/  FFMA.FTZ R13, R24, R12.reuse, -R61.reuse ;  /* 0x0000000c180d7223 */ /* 0x180fe2000001083d */
[----:B------:R-:W-:Y:S01]  /*32a0*/  ISETP.LT.OR P1, PT, R0, 0x4a, P1 ;  /* 0x0000004a0000780c */ /* 0x000fe20000f21670 */
[--C-:B------:R-:W-:Y:S01]  /*32b0*/  FFMA.FTZ R14, R76, R12, -R61.reuse ;  /* 0x0000000c4c0e7223 */ /* 0x100fe2000001083d */
[----:B------:R-:W-:Y:S01]  /*32c0*/  ISETP.NE.AND P6, PT, R87, RZ, PT ;  /* 0x000000ff5700720c */ /* 0x000fe20003fc5270 */
[----:B------:R0:W-:Y:S01]  /*32d0*/  MUFU.EX2 R156, R13 ;  /* 0x0000000d009c7308 */ /* 0x0001e20000000800 */
[----:B------:R-:W-:Y:S01]  /*32e0*/  FMNMX.FTZ R6, R49, R6, !PT ;  /* 0x0000000631067209 */ /* 0x000fe20007810000 */
[-CC-:B------:R-:W-:Y:S01]  /*32f0*/  FFMA.FTZ R20, R28, R12.reuse, -R61.reuse ;  /* 0x0000000c1c147223 */ /* 0x180fe2000001083d */
[----:B------:R-:W-:Y:S01]  /*3300*/  FSEL R63, R63, -INF , !P1 ;  /* 0xff8000003f3f7808 */ /* 0x000fe20004800000 */
[-CC-:B------:R-:W-:Y:S01]  /*3310*/  FFMA.FTZ R24, R78, R12.reuse, -R61.reuse ;  /* 0x0000000c4e187223 */ /* 0x180fe2000001083d */
[----:B------:R-:W-:Y:S01]  /*3320*/  ISETP.GT.AND P1, PT, R2, 0x50, !P6 ;  /* 0x000000500200780c */ /* 0x000fe20007724270 */
[--C-:B------:R-:W-:Y:S01]  /*3330*/  FFMA.FTZ R7, R7, R12, -R61.reuse ;  /* 0x0000000c07077223 */ /* 0x100fe2000001083d */
[----:B------:R-:W-:Y:S01]  /*3340*/  FMNMX.FTZ R6, R59, R6, !PT ;  /* 0x000000063b067209 */ /* 0x000fe20007810000 */
[----:B------:R-:W-:Y:S01]  /*3350*/  MUFU.EX2 R20, R20 ;  /* 0x0000001400147308 */ /* 0x000fe20000000800 */
[----:B------:R-:W-:Y:S01]  /*3360*/  ISETP.LT.OR P1, PT, R0, 0x51, P1 ;  /* 0x000000510000780c */ /* 0x000fe20000f21670 */
[--C-:B0-----:R-:W-:Y:S01]  /*3370*/  FFMA.FTZ R13, R32, R12, -R61.reuse ;  /* 0x0000000c200d7223 */ /* 0x101fe2000001083d */
[----:B------:R-:W-:Y:S01]  /*3380*/  FMNMX.FTZ R6, R3, R6, !PT ;  /* 0x0000000603067209 */ /* 0x000fe20007810000 */
[-CC-:B------:R-:W-:Y:S01]  /*3390*/  FFMA.FTZ R26, R36, R12.reuse, -R61.reuse ;  /* 0x0000000c241a7223 */ /* 0x180fe2000001083d */
[----:B------:R-:W-:Y:S01]  /*33a0*/  ISETP.NE.AND P5, PT, R65, RZ, PT ;  /* 0x000000ff4100720c */ /* 0x000fe20003fa5270 */
[-CC-:B------:R-:W-:Y:S01]  /*33b0*/  FFMA.FTZ R36, R96, R12.reuse, -R61.reuse ;  /* 0x0000000c60247223 */ /* 0x180fe2000001083d */
[----:B------:R-:W-:Y:S01]  /*33c0*/  ISETP.GT.AND P3, PT, R2, 0x58, !P3 ;  /* 0x000000580200780c */ /* 0x000fe20005f64270 */
[----:B------:R0:W-:Y:S01]  /*33d0*/  MUFU.EX2 R152, R13 ;  /* 0x0000000d00987308 */ /* 0x0001e20000000800 */
[----:B------:R-:W-:Y:S01]  /*33e0*/  ISETP.LT.OR P2, PT, R0, 0x52, P2 ;  /* 0x000000520000780c */ /* 0x000fe20001741670 */
[-CC-:B------:R-:W-:Y:S01]  /*33f0*/  FFMA.FTZ R28, R48, R12.reuse, -R61.reuse ;  /* 0x0000000c301c7223 */ /* 0x180fe2000001083d */
[----:B------:R-:W-:Y:S01]  /*3400*/  FSEL R53, R66, -INF , !P1 ;  /* 0xff80000042357808 */ /* 0x000fe20004800000 */
[--C-:B------:R-:W-:Y:S01]  /*3410*/  FFMA.FTZ R30, R52, R12, -R61.reuse ;  /* 0x0000000c341e7223 */ /* 0x100fe2000001083d */
[----:B------:R-:W-:Y:S01]  /*3420*/  FMNMX.FTZ R6, R63, R6, !PT ;  /* 0x000000063f067209 */ /* 0x000fe20007810000 */
[-CC-:B------:R-:W-:Y:S01]  /*3430*/  FFMA.FTZ R32, R90, R12.reuse, -R61.reuse ;  /* 0x0000000c5a207223 */ /* 0x180fe2000001083d */
[----:B------:R-:W-:Y:S01]  /*3440*/  ISETP.GT.AND P4, PT, R2, 0x59, !P5 ;  /* 0x000000590200780c */ /* 0x000fe20006f84270 */
[----:B------:R1:W-:Y:S01]  /*3450*/  MUFU.EX2 R65, R14 ;  /* 0x0000000e00417308 */ /* 0x0003e20000000800 */
[----:B------:R-:W-:Y:S01]  /*3460*/  ISETP.LT.OR P3, PT, R0, 0x59, P3 ;  /* 0x000000590000780c */ /* 0x000fe20001f61670 */
[-CC-:B0-----:R-:W-:Y:S01]  /*3470*/  FFMA.FTZ R13, R82, R12.reuse, -R61.reuse ;  /* 0x0000000c520d7223 */ /* 0x181fe2000001083d */
[----:B------:R-:W-:Y:S01]  /*3480*/  FSEL R67, R67, -INF , !P2 ;  /* 0xff80000043437808 */ /* 0x000fe20005000000 */
[--C-:B------:R-:W-:Y:S01]  /*3490*/  FFMA.FTZ R2, R40, R12, -R61.reuse ;  /* 0x0000000c28027223 */ /* 0x100fe2000001083d */
[----:B------:R-:W-:Y:S01]  /*34a0*/  FMNMX.FTZ R6, R53, R6, !PT ;  /* 0x0000000635067209 */ /* 0x000fe20007810000 */
[-CC-:B------:R-:W-:Y:S01]  /*34b0*/  FFMA.FTZ R34, R56, R12.reuse, -R61.reuse ;  /* 0x0000000c38227223 */ /* 0x180fe2000001083d */
[----:B------:R-:W-:Y:S01]  /*34c0*/  ISETP.LT.OR P4, PT, R0, 0x5a, P4 ;  /* 0x0000005a0000780c */ /* 0x000fe20002781670 */
[----:B------:R0:W-:Y:S01]  /*34d0*/  MUFU.EX2 R77, R13 ;  /* 0x0000000d004d7308 */ /* 0x0001e20000000800 */
[----:B------:R-:W-:Y:S01]  /*34e0*/  FSEL R57, R70, -INF , !P3 ;  /* 0xff80000046397808 */ /* 0x000fe20005800000 */
[--C-:B------:R-:W-:Y:S01]  /*34f0*/  FFMA.FTZ R0, R44, R12, -R61.reuse ;  /* 0x0000000c2c007223 */ /* 0x100fe2000001083d */
[----:B------:R-:W-:Y:S01]  /*3500*/  FMNMX.FTZ R6, R67, R6, !PT ;  /* 0x0000000643067209 */ /* 0x000fe20007810000 */
[----:B-1----:R-:W-:Y:S01]  /*3510*/  FFMA.FTZ R14, R80, R12, -R61 ;  /* 0x0000000c500e7223 */ /* 0x002fe2000001083d */
[----:B------:R-:W-:-:S02]  /*3520*/  FSEL R71, R71, -INF , !P4 ;  /* 0xff80000047477808 */ /* 0x000fc40006000000 */
[----:B------:R-:W-:Y:S01]  /*3530*/  FMNMX.FTZ R6, R57, R6, !PT ;  /* 0x0000000639067209 */ /* 0x000fe20007810000 */
[----:B------:R-:W-:Y:S01]  /*3540*/  MUFU.EX2 R150, R0 ;  /* 0x0000000000967308 */ /* 0x000fe20000000800 */
[----:B------:R-:W-:Y:S02]  /*3550*/  ISETP.NE.AND P5, PT, R23, 0x1, PT ;  /* 0x000000011700780c */ /* 0x000fe40003fa5270 */
[----:B------:R-:W-:-:S05]  /*3560*/  FMNMX.FTZ R6, R71, R6, !PT ;  /* 0x0000000647067209 */ /* 0x000fca0007810000 */
[----:B0-----:R-:W0:Y:S01]  /*3570*/  SHFL.BFLY PT, R13, R6, 0x2, 0x1f ;  /* 0x0c401f00060d7f89 */ /* 0x001e2200000e0000 */
[----:B------:R1:W2:Y:S05]  /*3580*/  MUFU.EX2 R69, R24 ;  /* 0x0000001800457308 */ /* 0x0002aa0000000800 */
[----:B------:R-:W3:Y:S03]  /*3590*/  @P5 LDC R54, c[0x0][0x450] ;  /* 0x00011400ff365b82 */ /* 0x000ee60000000800 */
[----:B------:R4:W5:Y:S01]  /*35a0*/  MUFU.EX2 R75, R14 ;  /* 0x0000000e004b7308 */ /* 0x0009620000000800 */
[----:B-1----:R-:W-:-:S07]  /*35b0*/  FFMA.FTZ R24, R86, R12, -R61 ;  /* 0x0000000c56187223 */ /* 0x002fce000001083d */
[----:B------:R1:W-:Y:S01]  /*35c0*/  MUFU.EX2 R81, R24 ;  /* 0x0000001800517308 */ /* 0x0003e20000000800 */
[--C-:B----4-:R-:W-:Y:S01]  /*35d0*/  FFMA.FTZ R14, R84, R12, -R61.reuse ;  /* 0x0000000c540e7223 */ /* 0x110fe2000001083d */
[----:B--2---:R-:W-:Y:S02]  /*35e0*/  F2FP.F16.F32.PACK_AB R158, R69, R20 ;  /* 0x00000014459e723e */ /* 0x004fe400000000ff */
[----:B0-----:R-:W-:Y:S01]  /*35f0*/  FMNMX.FTZ R0, R6, R13, !PT ;  /* 0x0000000d06007209 */ /* 0x001fe20007810000 */
[-CC-:B------:R-:W-:Y:S01]  /*3600*/  FFMA.FTZ R6, R92, R12.reuse, -R61.reuse ;  /* 0x0000000c5c067223 */ /* 0x180fe2000001083d */
[----:B-1----:R-:W-:Y:S02]  /*3610*/  FFMA.FTZ R24, R94, R12, -R61 ;  /* 0x0000000c5e187223 */ /* 0x002fe4000001083d */
[----:B------:R0:W-:Y:S01]  /*3620*/  MUFU.EX2 R138, R7 ;  /* 0x00000007008a7308 */ /* 0x0001e20000000800 */
[----:B------:R-:W1:Y:S07]  /*3630*/  SHFL.BFLY PT, R13, R0, 0x1, 0x1f ;  /* 0x0c201f00000d7f89 */ /* 0x000e6e00000e0000 */
[----:B------:R-:W-:Y:S01]  /*3640*/  MUFU.EX2 R87, R6 ;  /* 0x0000000600577308 */ /* 0x000fe20000000800 */
[----:B0-----:R-:W-:Y:S01]  /*3650*/  FADD.FTZ R7, R156, R65 ;  /* 0x000000419c077221 */ /* 0x001fe20000010000 */
[----:B------:R-:W-:-:S03]  /*3660*/  F2FP.F16.F32.PACK_AB R156, R65, R156 ;  /* 0x0000009c419c723e */ /* 0x000fc600000000ff */
[----:B------:R-:W-:-:S03]  /*3670*/  FADD.FTZ R46, R20, R7 ;  /* 0x00000007142e7221 */ /* 0x000fc60000010000 */
[----:B------:R-:W-:Y:S01]  /*3680*/  MUFU.EX2 R89, R24 ;  /* 0x0000001800597308 */ /* 0x000fe20000000800 */
[----:B------:R-:W-:-:S04]  /*3690*/  FADD.FTZ R7, R69, R46 ;  /* 0x0000002e45077221 */ /* 0x000fc80000010000 */
[----:B------:R-:W-:Y:S01]  /*36a0*/  FADD.FTZ R48, R152, R7 ;  /* 0x0000000798307221 */ /* 0x000fe20000010000 */
[----:B-----5:R-:W-:Y:S02]  /*36b0*/  F2FP.F16.F32.PACK_AB R152, R75, R152 ;  /* 0x000000984b98723e */ /* 0x020fe400000000ff */
[----:B------:R-:W0:Y:S01]  /*36c0*/  MUFU.EX2 R26, R26 ;  /* 0x0000001a001a7308 */ /* 0x000e220000000800 */
[----:B-1----:R-:W-:-:S04]  /*36d0*/  FMNMX.FTZ R13, R0, R13, !PT ;  /* 0x0000000d000d7209 */ /* 0x002fc80007810000 */
[C---:B------:R-:W-:Y:S01]  /*36e0*/  FSETP.NEU.FTZ.AND P1, PT, R13.reuse, -INF , PT ;  /* 0xff8000000d00780b */ /* 0x040fe20003f3d000 */
[----:B------:R-:W-:Y:S02]  /*36f0*/  FMUL.FTZ R0, R13, R12 ;  /* 0x0000000c0d007220 */ /* 0x000fe40000410000 */
[----:B------:R-:W-:Y:S03]  /*3700*/  MUFU.EX2 R91, R36 ;  /* 0x00000024005b7308 */ /* 0x000fe60000000800 */
[----:B------:R-:W-:-:S05]  /*3710*/  FSEL R0, R0, RZ, P1 ;  /* 0x000000ff00007208 */ /* 0x000fca0000800000 */
        /* <DEDUP_REMOVED lines=16> */
[----:B------:R1:W2:Y:S01]  /*3820*/  MUFU.EX2 R6, R27 ;  /* 0x0000001b00067308 */ /* 0x0002a20000000800 */
[-CC-:B------:R-:W-:Y:S01]  /*3830*/  FFMA.FTZ R45, R45, R12.reuse, -R0.reuse ;  /* 0x0000000c2d2d7223 */ /* 0x180fe20000010800 */
[-CC-:B------:R-:W-:Y:S01]  /*3840*/  FFMA.FTZ R55, R55, R12.reuse, -R0.reuse ;  /* 0x0000000c37377223 */ /* 0x180fe20000010800 */
[-CC-:B------:R-:W-:Y:S01]  /*3850*/  FFMA.FTZ R49, R49, R12.reuse, -R0.reuse ;  /* 0x0000000c31317223 */ /* 0x180fe20000010800 */
[-CC-:B------:R-:W-:Y:S01]  /*3860*/  FFMA.FTZ R59, R59, R12.reuse, -R0.reuse ;  /* 0x0000000c3b3b7223 */ /* 0x180fe20000010800 */
[-CC-:B------:R-:W-:Y:S01]  /*3870*/  FFMA.FTZ R3, R3, R12.reuse, -R0.reuse ;  /* 0x0000000c03037223 */ /* 0x180fe20000010800 */
[-CC-:B------:R-:W-:Y:S01]  /*3880*/  FFMA.FTZ R63, R63, R12.reuse, -R0.reuse ;  /* 0x0000000c3f3f7223 */ /* 0x180fe20000010800 */
[-C--:B------:R-:W-:Y:S01]  /*3890*/  FFMA.FTZ R53, R53, R12.reuse, -R0 ;  /* 0x0000000c35357223 */ /* 0x080fe20000010800 */
[----:B------:R-:W4:Y:S01]  /*38a0*/  MUFU.EX2 R21, R21 ;  /* 0x0000001500157308 */ /* 0x000f220000000800 */
[----:B-1----:R-:W-:Y:S01]  /*38b0*/  FADD.FTZ R27, R75, R48 ;  /* 0x000000304b1b7221 */ /* 0x002fe20000010000 */
[-CC-:B------:R-:W-:Y:S01]  /*38c0*/  FFMA.FTZ R67, R67, R12.reuse, -R0.reuse ;  /* 0x0000000c43437223 */ /* 0x180fe20000010800 */
[-CC-:B------:R-:W-:Y:S01]  /*38d0*/  FFMA.FTZ R57, R57, R12.reuse, -R0.reuse ;  /* 0x0000000c39397223 */ /* 0x180fe20000010800 */
[----:B------:R-:W-:Y:S01]  /*38e0*/  FFMA.FTZ R71, R71, R12, -R0 ;  /* 0x0000000c47477223 */ /* 0x000fe20000010800 */
[----:B0-----:R-:W-:Y:S01]  /*38f0*/  FADD.FTZ R50, R26, R27 ;  /* 0x0000001b1a327221 */ /* 0x001fe20000010000 */
[----:B------:R-:W-:-:S02]  /*3900*/  F2FP.F16.F32.PACK_AB R154, R77, R26 ;  /* 0x0000001a4d9a723e */ /* 0x000fc400000000ff */
[----:B------:R0:W1:Y:S01]  /*3910*/  MUFU.EX2 R24, R31 ;  /* 0x0000001f00187308 */ /* 0x0000620000000800 */
[----:B--2---:R-:W-:Y:S01]  /*3920*/  FADD.FTZ R46, R15, R6 ;  /* 0x000000060f2e7221 */ /* 0x004fe20000010000 */
[----:B------:R-:W-:Y:S01]  /*3930*/  FADD.FTZ R27, R77, R50 ;  /* 0x000000324d1b7221 */ /* 0x000fe20000010000 */
[----:B------:R-:W-:-:S03]  /*3940*/  F2FP.F16.F32.PACK_AB R157, R6, R15 ;  /* 0x0000000f069d723e */ /* 0x000fc600000000ff */
[----:B------:R-:W-:Y:S02]  /*3950*/  FADD.FTZ R50, R2, R27 ;  /* 0x0000001b02327221 */ /* 0x000fe40000010000 */
[----:B------:R-:W2:Y:S01]  /*3960*/  MUFU.EX2 R25, R25 ;  /* 0x0000001900197308 */ /* 0x000ea20000000800 */
[----:B----4-:R-:W-:Y:S01]  /*3970*/  FADD.FTZ R7, R21, R46 ;  /* 0x0000002e15077221 */ /* 0x010fe20000010000 */
[----:B0-----:R-:W0:Y:S06]  /*3980*/  @P5 LDC R31, c[0x0][0x44c] ;  /* 0x00011300ff1f5b82 */ /* 0x001e2c0000000800 */
[----:B------:R-:W4:Y:S01]  /*3990*/  MUFU.EX2 R36, R35 ;  /* 0x0000002300247308 */ /* 0x000f220000000800 */
[C---:B-1----:R-:W-:Y:S01]  /*39a0*/  FADD.FTZ R48, R24.reuse, R7 ;  /* 0x0000000718307221 */ /* 0x042fe20000010000 */
[----:B------:R-:W-:-:S06]  /*39b0*/  F2FP.F16.F32.PACK_AB R159, R24, R21 ;  /* 0x00000015189f723e */ /* 0x000fcc00000000ff */
[----:B------:R-:W1:Y:S01]  /*39c0*/  MUFU.EX2 R29, R29 ;  /* 0x0000001d001d7308 */ /* 0x000e620000000800 */
[----:B--2---:R-:W-:-:S07]  /*39d0*/  FADD.FTZ R7, R25, R48 ;  /* 0x0000003019077221 */ /* 0x004fce0000010000 */
[----:B------:R2:W5:Y:S01]  /*39e0*/  MUFU.EX2 R79, R14 ;  /* 0x0000000e004f7308 */ /* 0x0005620000000800 */
[----:B----4-:R-:W-:Y:S01]  /*39f0*/  FADD.FTZ R48, R36, R7 ;  /* 0x0000000724307221 */ /* 0x010fe20000010000 */
[----:B0-----:R-:W-:Y:S01]  /*3a00*/  @P5 IMAD.HI.U32 R31, R72, R31, RZ ;  /* 0x0000001f481f5227 */ /* 0x001fe200078e00ff */
[----:B------:R-:W-:-:S04]  /*3a10*/  F2FP.F16.F32.PACK_AB R153, R36, R25 ;  /* 0x000000192499723e */ /* 0x000fc800000000ff */
[----:B---3--:R-:W-:Y:S01]  /*3a20*/  @P5 SHF.R.U32.HI R72, RZ, R54, R31 ;  /* 0x00000036ff485219 */ /* 0x008fe2000001161f */
[----:B------:R-:W0:Y:S01]  /*3a30*/  MUFU.EX2 R38, R39 ;  /* 0x0000002700267308 */ /* 0x000e220000000800 */
[----:B-1----:R-:W-:Y:S01]  /*3a40*/  FADD.FTZ R7, R29, R48 ;  /* 0x000000301d077221 */ /* 0x002fe20000010000 */
[----:B--2---:R-:W-:Y:S01]  /*3a50*/  FFMA.FTZ R14, R88, R12, -R61 ;  /* 0x0000000c580e7223 */ /* 0x004fe2000001083d */
[----:B------:R-:W-:Y:S01]  /*3a60*/  LOP3.LUT P5, RZ, R18, 0x80000, RZ, 0xc0, !PT ;  /* 0x0008000012ff7812 */ /* 0x000fe200078ac0ff */
[----:B------:R-:W-:-:S04]  /*3a70*/  IMAD.IADD R72, R73, 0x1, R72 ;  /* 0x0000000149487824 */ /* 0x000fc800078e0248 */
[----:B------:R-:W1:Y:S01]  /*3a80*/  MUFU.EX2 R33, R33 ;  /* 0x0000002100217308 */ /* 0x000e620000000800 */
[C---:B-----5:R-:W-:Y:S01]  /*3a90*/  FADD.FTZ R27, R79.reuse, R50 ;  /* 0x000000324f1b7221 */ /* 0x060fe20000010000 */
[----:B------:R-:W-:-:S03]  /*3aa0*/  F2FP.F16.F32.PACK_AB R148, R79, R2 ;  /* 0x000000024f94723e */ /* 0x000fc600000000ff */
[----:B------:R-:W-:Y:S01]  /*3ab0*/  FADD.FTZ R52, R150, R27 ;  /* 0x0000001b96347221 */ /* 0x000fe20000010000 */
[C---:B------:R-:W-:Y:S02]  /*3ac0*/  F2FP.F16.F32.PACK_AB R150, R81.reuse, R150 ;  /* 0x000000965196723e */ /* 0x040fe400000000ff */
[----:B------:R-:W2:Y:S01]  /*3ad0*/  MUFU.EX2 R40, R43 ;  /* 0x0000002b00287308 */ /* 0x000ea20000000800 */
[C---:B0-----:R-:W-:Y:S01]  /*3ae0*/  FADD.FTZ R50, R38.reuse, R7 ;  /* 0x0000000726327221 */ /* 0x041fe20000010000 */
[----:B------:R-:W-:Y:S01]  /*3af0*/  FADD.FTZ R27, R81, R52 ;  /* 0x00000034511b7221 */ /* 0x000fe20000010000 */
[----:B------:R-:W-:-:S05]  /*3b00*/  F2FP.F16.F32.PACK_AB R155, R38, R29 ;  /* 0x0000001d269b723e */ /* 0x000fca00000000ff */
[----:B------:R-:W0:Y:S01]  /*3b10*/  MUFU.EX2 R37, R37 ;  /* 0x0000002500257308 */ /* 0x000e220000000800 */
[----:B-1----:R-:W-:-:S07]  /*3b20*/  FADD.FTZ R7, R33, R50 ;  /* 0x0000003221077221 */ /* 0x002fce0000010000 */
[----:B------:R-:W1:Y:S01]  /*3b30*/  MUFU.EX2 R42, R47 ;  /* 0x0000002f002a7308 */ /* 0x000e620000000800 */
[C---:B--2---:R-:W-:Y:S01]  /*3b40*/  FADD.FTZ R50, R40.reuse, R7 ;  /* 0x0000000728327221 */ /* 0x044fe20000010000 */
[----:B------:R-:W-:-:S06]  /*3b50*/  F2FP.F16.F32.PACK_AB R149, R40, R33 ;  /* 0x000000212895723e */ /* 0x000fcc00000000ff */
[----:B------:R-:W2:Y:S01]  /*3b60*/  MUFU.EX2 R41, R41 ;  /* 0x0000002900297308 */ /* 0x000ea20000000800 */
[----:B0-----:R-:W-:-:S07]  /*3b70*/  FADD.FTZ R7, R37, R50 ;  /* 0x0000003225077221 */ /* 0x001fce0000010000 */
[----:B------:R-:W0:Y:S01]  /*3b80*/  MUFU.EX2 R28, R28 ;  /* 0x0000001c001c7308 */ /* 0x000e220000000800 */
[C---:B-1----:R-:W-:Y:S01]  /*3b90*/  FADD.FTZ R50, R42.reuse, R7 ;  /* 0x000000072a327221 */ /* 0x042fe20000010000 */
[----:B------:R-:W-:-:S06]  /*3ba0*/  F2FP.F16.F32.PACK_AB R151, R42, R37 ;  /* 0x000000252a97723e */ /* 0x000fcc00000000ff */
[----:B------:R-:W1:Y:S01]  /*3bb0*/  MUFU.EX2 R44, R51 ;  /* 0x00000033002c7308 */ /* 0x000e620000000800 */
[----:B--2---:R-:W-:-:S07]  /*3bc0*/  FADD.FTZ R7, R41, R50 ;  /* 0x0000003229077221 */ /* 0x004fce0000010000 */
[----:B------:R2:W3:Y:S01]  /*3bd0*/  MUFU.EX2 R83, R14 ;  /* 0x0000000e00537308 */ /* 0x0004e20000000800 */
[----:B0-----:R-:W-:-:S07]  /*3be0*/  FADD.FTZ R52, R28, R27 ;  /* 0x0000001b1c347221 */ /* 0x001fce0000010000 */
[----:B------:R-:W0:Y:S01]  /*3bf0*/  MUFU.EX2 R45, R45 ;  /* 0x0000002d002d7308 */ /* 0x000e220000000800 */
[----:B--2---:R-:W-:Y:S01]  /*3c00*/  FFMA.FTZ R14, R60, R12, -R61 ;  /* 0x0000000c3c0e7223 */ /* 0x004fe2000001083d */
[C---:B-1----:R-:W-:Y:S01]  /*3c10*/  FADD.FTZ R20, R44.reuse, R7 ;  /* 0x000000072c147221 */ /* 0x042fe20000010000 */
[----:B------:R-:W-:-:S05]  /*3c20*/  F2FP.F16.F32.PACK_AB R145, R44, R41 ;  /* 0x000000292c91723e */ /* 0x000fca00000000ff */
[----:B------:R-:W1:Y:S01]  /*3c30*/  MUFU.EX2 R30, R30 ;  /* 0x0000001e001e7308 */ /* 0x000e620000000800 */
[C---:B---3--:R-:W-:Y:S01]  /*3c40*/  FADD.FTZ R27, R83.reuse, R52 ;  /* 0x00000034531b7221 */ /* 0x048fe20000010000 */
[----:B------:R-:W-:-:S06]  /*3c50*/  F2FP.F16.F32.PACK_AB R144, R83, R28 ;  /* 0x0000001c5390723e */ /* 0x000fcc00000000ff */
[----:B------:R-:W2:Y:S01]  /*3c60*/  MUFU.EX2 R46, R55 ;  /* 0x00000037002e7308 */ /* 0x000ea20000000800 */
[----:B0-----:R-:W-:-:S07]  /*3c70*/  FADD.FTZ R7, R45, R20 ;  /* 0x000000142d077221 */ /* 0x001fce0000010000 */
[----:B------:R0:W3:Y:S01]  /*3c80*/  MUFU.EX2 R85, R32 ;  /* 0x0000002000557308 */ /* 0x0000e20000000800 */
[----:B-1----:R-:W-:-:S07]  /*3c90*/  FADD.FTZ R52, R30, R27 ;  /* 0x0000001b1e347221 */ /* 0x002fce0000010000 */
[----:B------:R-:W1:Y:S01]  /*3ca0*/  MUFU.EX2 R49, R49 ;  /* 0x0000003100317308 */ /* 0x000e620000000800 */
[-C--:B0-----:R-:W-:Y:S01]  /*3cb0*/  FFMA.FTZ R32, R64, R12.reuse, -R61 ;  /* 0x0000000c40207223 */ /* 0x081fe2000001083d */
[----:B--2---:R-:W-:Y:S01]  /*3cc0*/  FADD.FTZ R20, R46, R7 ;  /* 0x000000072e147221 */ /* 0x004fe20000010000 */
[----:B------:R-:W-:Y:S01]  /*3cd0*/  FFMA.FTZ R61, R68, R12, -R61 ;  /* 0x0000000c443d7223 */ /* 0x000fe2000001083d */
[----:B------:R-:W-:-:S04]  /*3ce0*/  F2FP.F16.F32.PACK_AB R147, R46, R45 ;  /* 0x0000002d2e93723e */ /* 0x000fc800000000ff */
[----:B------:R-:W0:Y:S01]  /*3cf0*/  MUFU.EX2 R34, R34 ;  /* 0x0000002200227308 */ /* 0x000e220000000800 */
[C---:B---3--:R-:W-:Y:S01]  /*3d00*/  FADD.FTZ R27, R85.reuse, R52 ;  /* 0x00000034551b7221 */ /* 0x048fe20000010000 */
[----:B------:R-:W-:-:S06]  /*3d10*/  F2FP.F16.F32.PACK_AB R146, R85, R30 ;  /* 0x0000001e5592723e */ /* 0x000fcc00000000ff */
[----:B------:R-:W2:Y:S01]  /*3d20*/  MUFU.EX2 R48, R59 ;  /* 0x0000003b00307308 */ /* 0x000ea20000000800 */
[----:B-1----:R-:W-:-:S07]  /*3d30*/  FADD.FTZ R7, R49, R20 ;  /* 0x0000001431077221 */ /* 0x002fce0000010000 */
[----:B------:R-:W1:Y:S01]  /*3d40*/  MUFU.EX2 R3, R3 ;  /* 0x0000000300037308 */ /* 0x000e620000000800 */
[----:B0-----:R-:W-:Y:S01]  /*3d50*/  FADD.FTZ R50, R34, R27 ;  /* 0x0000001b22327221 */ /* 0x001fe20000010000 */
[----:B------:R-:W-:-:S03]  /*3d60*/  F2FP.F16.F32.PACK_AB R140, R87, R34 ;  /* 0x00000022578c723e */ /* 0x000fc600000000ff */
[----:B------:R-:W-:-:S03]  /*3d70*/  FADD.FTZ R27, R87, R50 ;  /* 0x00000032571b7221 */ /* 0x000fc60000010000 */
[----:B------:R-:W0:Y:S01]  /*3d80*/  MUFU.EX2 R14, R14 ;  /* 0x0000000e000e7308 */ /* 0x000e220000000800 */
[C---:B--2---:R-:W-:Y:S01]  /*3d90*/  FADD.FTZ R20, R48.reuse, R7 ;  /* 0x0000000730147221 */ /* 0x044fe20000010000 */
        /* <DEDUP_REMOVED lines=9> */
[----:B------:R-:W-:Y:S01]  /*3e30*/  F2FP.F16.F32.PACK_AB R143, R0, R3 ;  /* 0x00000003008f723e */ /* 0x000fe200000000ff */
[----:B------:R-:W-:-:S05]  /*3e40*/  VIADD R0, R72, UR4 ;  /* 0x0000000448007c36 */ /* 0x000fca0008000000 */
[----:B------:R-:W2:Y:S01]  /*3e50*/  MUFU.EX2 R2, R67 ;  /* 0x0000004300027308 */ /* 0x000ea20000000800 */
[----:B-1----:R-:W-:-:S07]  /*3e60*/  FADD.FTZ R15, R53, R20 ;  /* 0x00000014350f7221 */ /* 0x002fce0000010000 */
[----:B------:R-:W1:Y:S01]  /*3e70*/  MUFU.EX2 R57, R57 ;  /* 0x0000003900397308 */ /* 0x000e620000000800 */
[----:B0-----:R-:W-:Y:S01]  /*3e80*/  FADD.FTZ R26, R32, R27 ;  /* 0x0000001b201a7221 */ /* 0x001fe20000010000 */
[----:B------:R-:W-:-:S03]  /*3e90*/  F2FP.F16.F32.PACK_AB R136, R91, R32 ;  /* 0x000000205b88723e */ /* 0x000fc600000000ff */
[----:B------:R-:W-:-:S03]  /*3ea0*/  FADD.FTZ R27, R91, R26 ;  /* 0x0000001a5b1b7221 */ /* 0x000fc60000010000 */
[----:B------:R-:W0:Y:S01]  /*3eb0*/  MUFU.EX2 R14, R71 ;  /* 0x00000047000e7308 */ /* 0x000e220000000800 */
[----:B--2---:R-:W-:Y:S01]  /*3ec0*/  FADD.FTZ R6, R2, R15 ;  /* 0x0000000f02067221 */ /* 0x004fe20000010000 */
[----:B------:R-:W-:Y:S01]  /*3ed0*/  FADD.FTZ R26, R138, R27 ;  /* 0x0000001b8a1a7221 */ /* 0x000fe20000010000 */
[----:B------:R-:W-:-:S05]  /*3ee0*/  F2FP.F16.F32.PACK_AB R137, R2, R53 ;  /* 0x000000350289723e */ /* 0x000fca00000000ff */
[----:B------:R-:W2:Y:S01]  /*3ef0*/  MUFU.EX2 R61, R61 ;  /* 0x0000003d003d7308 */ /* 0x000ea20000000800 */
[----:B-1----:R-:W-:-:S04]  /*3f00*/  FADD.FTZ R15, R57, R6 ;  /* 0x00000006390f7221 */ /* 0x002fc80000010000 */
[C---:B0-----:R-:W-:Y:S01]  /*3f10*/  FADD.FTZ R6, R14.reuse, R15 ;  /* 0x0000000f0e067221 */ /* 0x041fe20000010000 */
[----:B------:R-:W-:Y:S01]  /*3f20*/  F2FP.F16.F32.PACK_AB R139, R14, R57 ;  /* 0x000000390e8b723e */ /* 0x000fe200000000ff */
[----:B------:R-:W-:Y:S02]  /*3f30*/  VIADD R14, R74, 0xfffffffe ;  /* 0xfffffffe4a0e7836 */ /* 0x000fe40000000000 */
[C---:B--2---:R-:W-:Y:S01]  /*3f40*/  FADD.FTZ R7, R61.reuse, R26 ;  /* 0x0000001a3d077221 */ /* 0x044fe20000010000 */
[----:B------:R-:W-:Y:S01]  /*3f50*/  F2FP.F16.F32.PACK_AB R138, R61, R138 ;  /* 0x0000008a3d8a723e */ /* 0x000fe200000000ff */
[----:B------:R-:W-:Y:S06]  /*3f60*/  @!P5 BRA `(.L_x_992) ;  /* 0x000000000048d947 */ /* 0x000fec0003800000 */
[C---:B------:R-:W-:Y:S01]  /*3f70*/  ISETP.GT.AND P1, PT, R72.reuse, RZ, PT ;  /* 0x000000ff4800720c */ /* 0x040fe20003f24270 */
[----:B------:R-:W-:-:S12]  /*3f80*/  VIADD R3, R72, 0xffffffff ;  /* 0xffffffff48037836 */ /* 0x000fd80000000000 */
[----:B------:R-:W-:Y:S05]  /*3f90*/  @P1 BRA `(.L_x_993) ;  /* 0x0000000000201947 */ /* 0x000fea0003800000 */
[----:B------:R-:W0:Y:S01]  /*3fa0*/  LDC R20, c[0x0][0x9e4] ;  /* 0x00027900ff147b82 */ /* 0x000e220000000800 */
[----:B------:R-:W-:Y:S01]  /*3fb0*/  IMAD.MOV R3, RZ, RZ, -R72 ;  /* 0x000000ffff037224 */ /* 0x000fe200078e0a48 */
[----:B0-----:R-:W-:-:S13]  /*3fc0*/  ISETP.NE.AND P1, PT, R20, 0x1, PT ;  /* 0x000000011400780c */ /* 0x001fda0003f25270 */
[----:B------:R-:W0:Y:S02]  /*3fd0*/  @P1 LDC.64 R24, c[0x0][0x9e8] ;  /* 0x00027a00ff181b82 */ /* 0x000e240000000a00 */
[----:B0-----:R-:W-:-:S05]  /*3fe0*/  @P1 IMAD.HI.U32 R2, R3, R24, RZ ;  /* 0x0000001803021227 */ /* 0x001fca00078e00ff */
[----:B------:R-:W-:-:S04]  /*3ff0*/  @P1 SHF.R.U32.HI R3, RZ, R25, R2 ;  /* 0x00000019ff031219 */ /* 0x000fc80000011602 */
[----:B------:R-:W-:Y:S01]  /*4000*/  LOP3.LUT R3, RZ, R3, RZ, 0x33, !PT ;  /* 0x00000003ff037212 */ /* 0x000fe200078e33ff */
[----:B------:R-:W-:Y:S06]  /*4010*/  BRA `(.L_x_994) ;  /* 0x0000000000147947 */ /* 0x000fec0003800000 */
.L_x_993:
[----:B------:R-:W0:Y:S02]  /*4020*/  LDC R20, c[0x0][0x9e4] ;  /* 0x00027900ff147b82 */ /* 0x000e240000000800 */
[----:B0-----:R-:W-:-:S13]  /*4030*/  ISETP.NE.AND P1, PT, R20, 0x1, PT ;  /* 0x000000011400780c */ /* 0x001fda0003f25270 */
[----:B------:R-:W0:Y:S02]  /*4040*/  @P1 LDC.64 R24, c[0x0][0x9e8] ;  /* 0x00027a00ff181b82 */ /* 0x000e240000000a00 */
[----:B0-----:R-:W-:-:S05]  /*4050*/  @P1 IMAD.HI.U32 R2, R3, R24, RZ ;  /* 0x0000001803021227 */ /* 0x001fca00078e00ff */
[----:B------:R-:W-:-:S07]  /*4060*/  @P1 SHF.R.U32.HI R3, RZ, R25, R2 ;  /* 0x00000019ff031219 */ /* 0x000fce0000011602 */
.L_x_994:
[----:B------:R-:W-:-:S05]  /*4070*/  IMAD R3, R3, R20, R20 ;  /* 0x0000001403037224 */ /* 0x000fca00078e0214 */
[----:B------:R-:W-:-:S07]  /*4080*/  VIMNMX R0, R0, R3, PT ;  /* 0x0000000300007248 */ /* 0x000fce0003fe0100 */
.L_x_992:
[----:B------:R-:W-:Y:S01]  /*4090*/  IMAD.HI R3, R0, 0x2aaaaaab, RZ ;  /* 0x2aaaaaab00037827 */ /* 0x000fe200078e02ff */
[----:B------:R-:W-:Y:S01]  /*40a0*/  UMOV UR4, URZ ;  /* 0x0000003f00047c82 */ /* 0x000fe20008000000 */
[----:B------:R-:W-:Y:S02]  /*40b0*/  CS2R R86, SRZ ;  /* 0x0000000000567805 */ /* 0x000fe4000001ff00 */
[----:B------:R-:W-:Y:S01]  /*40c0*/  CS2R R84, SRZ ;  /* 0x0000000000547805 */ /* 0x000fe2000001ff00 */
[----:B------:R-:W-:Y:S01]  /*40d0*/  IMAD.MOV.U32 R2, RZ, RZ, 0x3f800000 ;  /* 0x3f800000ff027424 */ /* 0x000fe200078e00ff */
[----:B------:R-:W-:Y:S01]  /*40e0*/  SHF.R.U32.HI R20, RZ, 0x1f, R3 ;  /* 0x0000001fff147819 */ /* 0x000fe20000011603 */
[----:B------:R-:W-:Y:S01]  /*40f0*/  IMAD.MOV.U32 R0, RZ, RZ, 0x3f800000 ;  /* 0x3f800000ff007424 */ /* 0x000fe200078e00ff */
[----:B------:R-:W-:Y:S02]  /*4100*/  CS2R R82, SRZ ;  /* 0x0000000000527805 */ /* 0x000fe4000001ff00 */
[----:B------:R-:W-:-:S02]  /*4110*/  CS2R R80, SRZ ;  /* 0x0000000000507805 */ /* 0x000fc4000001ff00 */
[----:B------:R-:W-:Y:S01]  /*4120*/  LEA.HI.SX32 R20, R3, R20, 0x1c ;  /* 0x0000001403147211 */ /* 0x000fe200078fe2ff */
[----:B------:R-:W-:Y:S01]  /*4130*/  IMAD.MOV.U32 R3, RZ, RZ, RZ ;  /* 0x000000ffff037224 */ /* 0x000fe200078e00ff */
[----:B------:R-:W-:Y:S02]  /*4140*/  CS2R R78, SRZ ;  /* 0x00000000004e7805 */ /* 0x000fe4000001ff00 */
[----:B------:R-:W-:Y:S02]  /*4150*/  CS2R R76, SRZ ;  /* 0x00000000004c7805 */ /* 0x000fe4000001ff00 */
[----:B------:R-:W-:Y:S02]  /*4160*/  VIMNMX R21, R17, R20, !PT ;  /* 0x0000001411157248 */ /* 0x000fe40007fe0100 */
[----:B------:R-:W-:Y:S02]  /*4170*/  CS2R R74, SRZ ;  /* 0x00000000004a7805 */ /* 0x000fe4000001ff00 */
[----:B------:R-:W-:-:S02]  /*4180*/  CS2R R72, SRZ ;  /* 0x0000000000487805 */ /* 0x000fc4000001ff00 */
[----:B------:R-:W-:Y:S02]  /*4190*/  CS2R R70, SRZ ;  /* 0x0000000000467805 */ /* 0x000fe4000001ff00 */
[----:B------:R-:W-:Y:S02]  /*41a0*/  ISETP.GE.AND P1, PT, R14, R21, PT ;  /* 0x000000150e00720c */ /* 0x000fe40003f26270 */
        /* <DEDUP_REMOVED lines=23> */
[----:B------:R-:W-:Y:S06]  /*4320*/  @!P1 BRA `(.L_x_995) ;  /* 0x0000002c00649947 */ /* 0x000fec0003800000 */
[----:B------:R-:W-:Y:S01]  /*4330*/  IMAD.MOV.U32 R15, RZ, RZ, R13 ;  /* 0x000000ffff0f7224 */ /* 0x000fe200078e000d */
[----:B------:R-:W-:Y:S01]  /*4340*/  UMOV UR5, URZ ;  /* 0x0000003f00057c82 */ /* 0x000fe20008000000 */
[----:B------:R-:W-:Y:S01]  /*4350*/  IMAD.MOV.U32 R20, RZ, RZ, R11 ;  /* 0x000000ffff147224 */ /* 0x000fe200078e000b */
[----:B------:R-:W-:Y:S01]  /*4360*/  ULDC UR6, c[0x0][0x9e4] ;  /* 0x0002790000067ab9 */ /* 0x000fe20000000800 */
[----:B------:R-:W-:Y:S01]  /*4370*/  IMAD.MOV.U32 R160, RZ, RZ, RZ ;  /* 0x000000ffffa07224 */ /* 0x000fe200078e00ff */
[----:B------:R-:W-:Y:S01]  /*4380*/  ULDC UR7, c[0x0][0x2f0] ;  /* 0x0000bc0000077ab9 */ /* 0x000fe20000000800 */
[----:B------:R-:W-:Y:S02]  /*4390*/  IMAD.MOV.U32 R2, RZ, RZ, 0x3f800000 ;  /* 0x3f800000ff027424 */ /* 0x000fe400078e00ff */
[----:B------:R-:W-:-:S07]  /*43a0*/  IMAD.MOV.U32 R87, RZ, RZ, RZ ;  /* 0x000000ffff577224 */ /* 0x000fce00078e00ff */
.L_x_1014:
[----:B------:R-:W-:-:S04]  /*43b0*/  UISETP.NE.AND UP0, UPT, UR5, 0x1, UPT ;  /* 0x000000010500788c */ /* 0x000fc8000bf05270 */
[----:B------:R-:W-:-:S06]  /*43c0*/  USEL UR4, URZ, 0x1, UP0 ;  /* 0x000000013f047887 */ /* 0x000fcc0008000000 */
[----:B------:R-:W-:Y:S01]  /*43d0*/  LOP3.LUT R3, R160, UR4, RZ, 0x3c, !PT ;  /* 0x00000004a0037c12 */ /* 0x000fe2000f8e3cff */
[----:B------:R-:W-:Y:S06]  /*43e0*/  @!P0 BRA `(.L_x_996) ;  /* 0x0000000000048947 */ /* 0x000fec0003800000 */
[----:B------:R-:W-:Y:S01]  /*43f0*/  BPT.TRAP 0x1 ;  /* 0x000000040000795c */ /* 0x000fe20000300000 */
.L_x_996:
[----:B------:R-:W-:Y:S01]  /*4400*/  UIADD3 UR4, UR5, 0x1, URZ ;  /* 0x0000000105047890 */ /* 0x000fe2000fffe03f */
[----:B------:R-:W-:-:S03]  /*4410*/  SHF.L.U32 R11, R3, 0x1f, RZ ;  /* 0x0000001f030b7819 */ /* 0x000fc600000006ff */
[----:B------:R-:W-:-:S04]  /*4420*/  UISETP.NE.AND UP0, UPT, UR4, 0x2, UPT ;  /* 0x000000020400788c */ /* 0x000fc8000bf05270 */
[----:B------:R-:W-:-:S04]  /*4430*/  USEL UR4, UR4, URZ, UP0 ;  /* 0x0000003f04047287 */ /* 0x000fc80008000000 */
[----:B------:R-:W-:-:S09]  /*4440*/  ULEA UR60, UR4, UR38, 0x3 ;  /* 0x00000026043c7291 */ /* 0x000fd2000f8e183f */
[----:B------:R0:W1:Y:S01]  /*4450*/  SYNCS.PHASECHK.TRANS64.TRYWAIT P1, [UR60+0x2a830], R11 ;  /* 0x02a8300bff0075a7 */ /* 0x000062000802017c */
[----:B------:R-:W-:Y:S05]  /*4460*/  @!P0 BRA `(.L_x_997) ;  /* 0x0000000000048947 */ /* 0x000fea0003800000 */
[----:B------:R-:W-:Y:S01]  /*4470*/  BPT.TRAP 0x1 ;  /* 0x000000040000795c */ /* 0x000fe20000300000 */
.L_x_997:
[----:B-1----:R-:W-:Y:S05]  /*4480*/  @P1 BRA `(.L_x_998) ;  /* 0x0000000000081947 */ /* 0x002fea0003800000 */
[----:B------:R-:W1:Y:S02]  /*4490*/  SYNCS.PHASECHK.TRANS64.TRYWAIT P1, [UR60+0x2a830], R11 ;  /* 0x02a8300bff0075a7 */ /* 0x000e64000802017c */
[----:B-1----:R-:W-:Y:S05]  /*44a0*/  @!P1 BRA `(.L_x_999) ;  /* 0x000000d800fc9947 */ /* 0x002fea0003800000 */
.L_x_998:
        /* <DEDUP_REMOVED lines=129> */
.L_x_1000:
[----:B------:R-:W-:Y:S01]  /*4cc0*/  ULEA UR10, UR5, UR38, 0x3 ;  /* 0x00000026050a7291 */ /* 0x000fe2000f8e183f */
[----:B------:R-:W-:-:S08]  /*4cd0*/  SHF.L.U32 R0, R160, 0x1f, RZ ;  /* 0x0000001fa0007819 */ /* 0x000fd000000006ff */
[----:B------:R2:W3:Y:S01]  /*4ce0*/  SYNCS.PHASECHK.TRANS64.TRYWAIT P1, [UR10+0x2a850], R0 ;  /* 0x02a85000ff0075a7 */ /* 0x0004e2000802014a */
[----:B------:R-:W-:Y:S05]  /*4cf0*/  @!P0 BRA `(.L_x_1001) ;  /* 0x0000000000048947 */ /* 0x000fea0003800000 */
[----:B------:R-:W-:Y:S01]  /*4d00*/  BPT.TRAP 0x1 ;  /* 0x000000040000795c */ /* 0x000fe20000300000 */
.L_x_1001:
[----:B---3--:R-:W-:Y:S05]  /*4d10*/  @P1 BRA `(.L_x_1002) ;  /* 0x0000000000081947 */ /* 0x008fea0003800000 */
[----:B------:R-:W3:Y:S02]  /*4d20*/  SYNCS.PHASECHK.TRANS64.TRYWAIT P1, [UR10+0x2a850], R0 ;  /* 0x02a85000ff0075a7 */ /* 0x000ee4000802014a */
[----:B---3--:R-:W-:Y:S05]  /*4d30*/  @!P1 BRA `(.L_x_1003) ;  /* 0x000000d000f09947 */ /* 0x008fea0003800000 */
.L_x_1002:
[----:B------:R-:W-:Y:S01]  /*4d40*/  UIADD3 UR11, UR38, 0x400, URZ ;  /* 0x00000400260b7890 */ /* 0x000fe2000fffe03f */
[----:B------:R-:W-:Y:S01]  /*4d50*/  WARPGROUP.ARRIVE ;  /* 0x00000000000079c5 */ /* 0x000fe20000000000 */
[----:B------:R-:W-:Y:S02]  /*4d60*/  UMOV UR15, 0x40000040 ;  /* 0x40000040000f7882 */ /* 0x000fe40000000000 */
[----:B------:R-:W-:-:S04]  /*4d70*/  USHF.R.U32.HI UR11, URZ, 0x4, UR11 ;  /* 0x000000043f0b7899 */ /* 0x000fc8000801160b */
[----:B------:R-:W-:-:S04]  /*4d80*/  ULOP3.LUT UR11, UR11, 0x3fff, URZ, 0xc0, !UPT ;  /* 0x00003fff0b0b7892 */ /* 0x000fc8000f8ec03f */
[----:B------:R-:W-:-:S04]  /*4d90*/  ULOP3.LUT UR11, UR11, 0x3000000, URZ, 0xfc, !UPT ;  /* 0x030000000b0b7892 */ /* 0x000fc8000f8efc3f */
        /* <DEDUP_REMOVED lines=31> */
.L_x_1004:
[----:B------:R-:W-:Y:S01]  /*4f90*/  ISETP.NE.AND P2, PT, R23, 0x1, PT ;  /* 0x000000011700780c */ /* 0x000fe20003f45270 */
[----:B------:R-:W-:Y:S01]  /*4fa0*/  IMAD R153, R14, -0x60, RZ ;  /* 0xffffffa00e997824 */ /* 0x000fe200078e02ff */
[----:B------:R-:W-:Y:S01]  /*4fb0*/  R2UR UR5, R10 ;  /* 0x000000000a0572ca */ /* 0x000fe200000e0000 */
[----:B------:R-:W-:Y:S01]  /*4fc0*/  UIADD3 UR60, UR60, 0x2a840, URZ ;  /* 0x0002a8403c3c7890 */ /* 0x000fe2000fffe03f */
[----:B------:R-:W-:Y:S01]  /*4fd0*/  LOP3.LUT P1, RZ, R18, 0x80000, RZ, 0xc0, !PT ;  /* 0x0008000012ff7812 */ /* 0x000fe2000782c0ff */
[----:B------:R-:W-:Y:S01]  /*4fe0*/  ULDC UR11, c[0x0][0x288] ;  /* 0x0000a200000b7ab9 */ /* 0x000fe20000000800 */
[----:B------:R-:W-:Y:S01]  /*4ff0*/  ULDC UR14, c[0x0][0x9e0] ;  /* 0x00027800000e7ab9 */ /* 0x000fe20000000800 */
[----:B------:R-:W-:-:S06]  /*5000*/  UPRMT UR60, UR61, 0x654, UR60 ;  /* 0x000006543d3c7896 */ /* 0x000fcc000800003c */
[----:B01----:R-:W2:Y:S08]  /*5010*/  @P2 LDC R11, c[0x0][0x44c] ;  /* 0x00011300ff0b2b82 */ /* 0x003eb00000000800 */
[----:B------:R-:W0:Y:S01]  /*5020*/  @P2 LDC R13, c[0x0][0x450] ;  /* 0x00011400ff0d2b82 */ /* 0x000e220000000800 */
[----:B------:R-:W-:Y:S01]  /*5030*/  SYNCS.ARRIVE.TRANS64.RED.A1T0 RZ, [UR60], RZ ;  /* 0x000000ffffff79a7 */ /* 0x000fe2000810043c */
[----:B--2---:R-:W-:-:S04]  /*5040*/  @P2 IMAD.HI.U32 R0, R8, R11, RZ ;  /* 0x0000000b08002227 */ /* 0x004fc800078e00ff */
[----:B------:R-:W-:Y:S01]  /*5050*/  IMAD.MOV.U32 R11, RZ, RZ, R8 ;  /* 0x000000ffff0b7224 */ /* 0x000fe200078e0008 */
[----:B0-----:R-:W-:Y:S01]  /*5060*/  @P2 SHF.R.U32.HI R11, RZ, R13, R0 ;  /* 0x0000000dff0b2219 */ /* 0x001fe20000011600 */
[----:B------:R-:W-:-:S04]  /*5070*/  VIADD R0, R153, 0x1 ;  /* 0x0000000199007836 */ /* 0x000fc80000000000 */
[----:B------:R-:W0:Y:S01]  /*5080*/  SHFL.IDX PT, R137, R11, RZ, 0x1c1f ;  /* 0x001c1fff0b897589 */ /* 0x000e2200000e0000 */
[----:B------:R-:W-:-:S04]  /*5090*/  IMAD R13, R9, -0x2, R0 ;  /* 0xfffffffe090d7824 */ /* 0x000fc800078e0200 */
[----:B------:R-:W-:Y:S02]  /*50a0*/  IMAD R0, R16, UR7, R13 ;  /* 0x0000000710007c24 */ /* 0x000fe4000f8e020d */
[----:B------:R-:W-:Y:S02]  /*50b0*/  VIADD R140, R13, 0xffffffff ;  /* 0xffffffff0d8c7836 */ /* 0x000fe40000000000 */
[----:B------:R-:W-:-:S04]  /*50c0*/  VIADD R0, R0, -UR11 ;  /* 0x8000000b00007c36 */ /* 0x000fc80008000000 */
[C---:B------:R-:W-:Y:S02]  /*50d0*/  VIADD R136, R0.reuse, UR14 ;  /* 0x0000000e00887c36 */ /* 0x040fe40008000000 */
[----:B------:R-:W-:Y:S02]  /*50e0*/  VIADD R138, R0, UR5 ;  /* 0x00000005008a7c36 */ /* 0x000fe40008000000 */
[--C-:B0-----:R-:W-:Y:S02]  /*50f0*/  IMAD.IADD R0, R136, 0x1, R137.reuse ;  /* 0x0000000188007824 */ /* 0x101fe400078e0289 */
[----:B------:R-:W-:Y:S01]  /*5100*/  IMAD.IADD R2, R138, 0x1, R137 ;  /* 0x000000018a027824 */ /* 0x000fe200078e0289 */
[----:B------:R-:W-:Y:S06]  /*5110*/  @!P1 BRA `(.L_x_1005) ;  /* 0x0000000000589947 */ /* 0x000fec0003800000 */
[----:B------:R-:W-:Y:S01]  /*5120*/  IMAD R12, R16, UR7, R137 ;  /* 0x00000007100c7c24 */ /* 0x000fe2000f8e0289 */
[----:B------:R-:W-:Y:S03]  /*5130*/  BSSY B0, `(.L_x_1006) ;  /* 0x0000011000007945 */ /* 0x000fe60003800000 */
[----:B------:R-:W-:-:S05]  /*5140*/  VIADD R13, R12, -UR11 ;  /* 0x8000000b0c0d7c36 */ /* 0x000fca0008000000 */
[----:B------:R-:W-:-:S13]  /*5150*/  ISETP.GT.AND P1, PT, R13, -0x1, PT ;  /* 0xffffffff0d00780c */ /* 0x000fda0003f24270 */
[----:B------:R-:W-:Y:S05]  /*5160*/  @P1 BRA `(.L_x_1007) ;  /* 0x0000000000201947 */ /* 0x000fea0003800000 */
[----:B------:R-:W-:Y:S01]  /*5170*/  IMAD.U32 R137, RZ, RZ, UR6 ;  /* 0x00000006ff897e24 */ /* 0x000fe2000f8e00ff */
[----:B------:R-:W-:-:S04]  /*5180*/  LOP3.LUT R13, RZ, R13, RZ, 0x33, !PT ;  /* 0x0000000dff0d7212 */ /* 0x000fc800078e33ff */
[----:B------:R-:W-:-:S13]  /*5190*/  ISETP.NE.AND P1, PT, R137, 0x1, PT ;  /* 0x000000018900780c */ /* 0x000fda0003f25270 */
[----:B------:R-:W0:Y:S02]  /*51a0*/  @P1 LDC.64 R142, c[0x0][0x9e8] ;  /* 0x00027a00ff8e1b82 */ /* 0x000e240000000a00 */
[----:B0-----:R-:W-:-:S05]  /*51b0*/  @P1 IMAD.HI.U32 R12, R13, R142, RZ ;  /* 0x0000008e0d0c1227 */ /* 0x001fca00078e00ff */
[----:B------:R-:W-:-:S04]  /*51c0*/  @P1 SHF.R.U32.HI R13, RZ, R143, R12 ;  /* 0x0000008fff0d1219 */ /* 0x000fc8000001160c */
[----:B------:R-:W-:Y:S01]  /*51d0*/  LOP3.LUT R13, RZ, R13, RZ, 0x33, !PT ;  /* 0x0000000dff0d7212 */ /* 0x000fe200078e33ff */
[----:B------:R-:W-:Y:S06]  /*51e0*/  BRA `(.L_x_1008) ;  /* 0x0000000000147947 */ /* 0x000fec0003800000 */
.L_x_1007:
[----:B------:R-:W-:-:S05]  /*51f0*/  IMAD.U32 R137, RZ, RZ, UR6 ;  /* 0x00000006ff897e24 */ /* 0x000fca000f8e00ff */
[----:B------:R-:W-:-:S13]  /*5200*/  ISETP.NE.AND P1, PT, R137, 0x1, PT ;  /* 0x000000018900780c */ /* 0x000fda0003f25270 */
[----:B------:R-:W0:Y:S02]  /*5210*/  @P1 LDC.64 R142, c[0x0][0x9e8] ;  /* 0x00027a00ff8e1b82 */ /* 0x000e240000000a00 */
[----:B0-----:R-:W-:-:S05]  /*5220*/  @P1 IMAD.HI.U32 R12, R13, R142, RZ ;  /* 0x0000008e0d0c1227 */ /* 0x001fca00078e00ff */
[----:B------:R-:W-:-:S07]  /*5230*/  @P1 SHF.R.U32.HI R13, RZ, R143, R12 ;  /* 0x0000008fff0d1219 */ /* 0x000fce000001160c */
.L_x_1008:
[----:B------:R-:W-:Y:S05]  /*5240*/  BSYNC B0 ;  /* 0x0000000000007941 */ /* 0x000fea0003800000 */
.L_x_1006:
[----:B------:R-:W-:-:S05]  /*5250*/  IMAD R13, R13, R137, R140 ;  /* 0x000000890d0d7224 */ /* 0x000fca00078e028c */
[----:B------:R-:W-:Y:S02]  /*5260*/  VIADDMNMX R0, R13, R137, R0, PT ;  /* 0x000000890d007246 */ /* 0x000fe40003800100 */
[----:B------:R-:W-:-:S07]  /*5270*/  VIMNMX R2, R2, R13, !PT ;  /* 0x0000000d02027248 */ /* 0x000fce0007fe0100 */
.L_x_1005:
[C---:B------:R-:W-:Y:S01]  /*5280*/  ISETP.GE.AND P2, PT, R153.reuse, 0x9, PT ;  /* 0x000000099900780c */ /* 0x040fe20003f46270 */
[----:B------:R-:W0:Y:S01]  /*5290*/  SHFL.IDX PT, R11, R11, 0x1, 0x1c1f ;  /* 0x003c1f000b0b7f89 */ /* 0x000e2200000e0000 */
[C---:B------:R-:W-:Y:S02]  /*52a0*/  ISETP.GE.AND P1, PT, R153.reuse, 0x2, PT ;  /* 0x000000029900780c */ /* 0x040fe40003f26270 */
        /* <DEDUP_REMOVED lines=34> */
[C---:B------:R-:W-:Y:S02]  /*54d0*/  ISETP.GE.AND P4, PT, R153.reuse, 0x22, PT ;  /* 0x000000229900780c */ /* 0x040fe40003f86270 */
        /* <DEDUP_REMOVED lines=69> */
[----:B------:R-:W-:Y:S02]  /*5930*/  P2R R92, PR, RZ, 0x40 ;  /* 0x00000040ff5c7803 */ /* 0x000fe40000000000 */
[----:B------:R-:W-:-:S04]  /*5940*/  ISETP.GT.AND P6, PT, R2, RZ, !P6 ;  /* 0x000000ff0200720c */ /* 0x000fc800077c4270 */
[----:B------:R-:W-:-:S04]  /*5950*/  ISETP.LT.OR P6, PT, R0, 0x1, P6 ;  /* 0x000000010000780c */ /* 0x000fc800037c1670 */
[----:B------:R-:W-:Y:S02]  /*5960*/  FSEL R171, R88, -INF , !P6 ;  /* 0xff80000058ab7808 */ /* 0x000fe40007000000 */
[----:B------:R-:W-:-:S04]  /*5970*/  ISETP.GE.AND P6, PT, R153, 0x5a, PT ;  /* 0x0000005a9900780c */ /* 0x000fc80003fc6270 */
[----:B------:R-:W-:Y:S02]  /*5980*/  P2R R128, PR, RZ, 0x40 ;  /* 0x00000040ff807803 */ /* 0x000fe40000000000 */
[----:B------:R-:W-:Y:S01]  /*5990*/  ISETP.GT.AND P6, PT, R2, 0x59, !P6 ;  /* 0x000000590200780c */ /* 0x000fe200077c4270 */
[----:B0-----:R-:W-:-:S03]  /*59a0*/  IMAD.IADD R2, R138, 0x1, R11 ;  /* 0x000000018a027824 */ /* 0x001fc600078e020b */
[----:B------:R-:W-:Y:S01]  /*59b0*/  ISETP.LT.OR P6, PT, R0, 0x5a, P6 ;  /* 0x0000005a0000780c */ /* 0x000fe200037c1670 */
[----:B------:R-:W-:-:S03]  /*59c0*/  IMAD.IADD R0, R136, 0x1, R11 ;  /* 0x0000000188007824 */ /* 0x000fc600078e020b */
[----:B------:R-:W-:Y:S02]  /*59d0*/  FSEL R133, R133, -INF , !P6 ;  /* 0xff80000085857808 */ /* 0x000fe40007000000 */
[----:B------:R-:W-:-:S13]  /*59e0*/  LOP3.LUT P6, RZ, R18, 0x80000, RZ, 0xc0, !PT ;  /* 0x0008000012ff7812 */ /* 0x000fda00078cc0ff */
[----:B------:R-:W-:Y:S05]  /*59f0*/  @!P6 BRA `(.L_x_1009) ;  /* 0x000000000058e947 */ /* 0x000fea0003800000 */
        /* <DEDUP_REMOVED lines=13> */
.L_x_1011:
[----:B------:R-:W-:-:S05]  /*5ad0*/  IMAD.U32 R88, RZ, RZ, UR6 ;  /* 0x00000006ff587e24 */ /* 0x000fca000f8e00ff */
[----:B------:R-:W-:-:S13]  /*5ae0*/  ISETP.NE.AND P6, PT, R88, 0x1, PT ;  /* 0x000000015800780c */ /* 0x000fda0003fc5270 */
[----:B------:R-:W0:Y:S02]  /*5af0*/  @P6 LDC.64 R142, c[0x0][0x9e8] ;  /* 0x00027a00ff8e6b82 */ /* 0x000e240000000a00 */
[----:B0-----:R-:W-:-:S05]  /*5b00*/  @P6 IMAD.HI.U32 R12, R11, R142, RZ ;  /* 0x0000008e0b0c6227 */ /* 0x001fca00078e00ff */
[----:B------:R-:W-:-:S07]  /*5b10*/  @P6 SHF.R.U32.HI R11, RZ, R143, R12 ;  /* 0x0000008fff0b6219 */ /* 0x000fce000001160c */
.L_x_1012:
[----:B------:R-:W-:Y:S05]  /*5b20*/  BSYNC B0 ;  /* 0x0000000000007941 */ /* 0x000fea0003800000 */
.L_x_1010:
[----:B------:R-:W-:-:S05]  /*5b30*/  IMAD R11, R11, R88, R140 ;  /* 0x000000580b0b7224 */ /* 0x000fca00078e028c */
[----:B------:R-:W-:Y:S02]  /*5b40*/  VIADDMNMX R0, R11, R88, R0, PT ;  /* 0x000000580b007246 */ /* 0x000fe40003800100 */
[----:B------:R-:W-:-:S07]  /*5b50*/  VIMNMX R2, R2, R11, !PT ;  /* 0x0000000b02027248 */ /* 0x000fce0007fe0100 */
.L_x_1009:
[C---:B------:R-:W-:Y:S02]  /*5b60*/  ISETP.GT.AND P1, PT, R2.reuse, 0x1, !P1 ;  /* 0x000000010200780c */ /* 0x040fe40004f24270 */
[----:B------:R-:W-:Y:S02]  /*5b70*/  ISETP.GT.AND P2, PT, R2, 0x8, !P2 ;  /* 0x000000080200780c */ /* 0x000fe40005744270 */
        /* <DEDUP_REMOVED lines=32> */
[----:B------:R-:W-:Y:S02]  /*5d80*/  ISETP.NE.AND P2, PT, R151, RZ, PT ;  /* 0x000000ff9700720c */ /* 0x000fe40003f45270 */
        /* <DEDUP_REMOVED lines=31> */
[----:B------:R-:W-:Y:S02]  /*5f80*/  ISETP.GT.AND P1, PT, R2, 0x30, !P1 ;  /* 0x000000300200780c */ /* 0x000fe40004f24270 */
[----:B------:R-:W-:Y:S02]  /*5f90*/  FMNMX.FTZ R12, R101, R12, !PT ;  /* 0x0000000c650c7209 */ /* 0x000fe40007810000 */
[----:B------:R-:W-:Y:S02]  /*5fa0*/  ISETP.LT.OR P1, PT, R0, 0x31, P1 ;  /* 0x000000310000780c */ /* 0x000fe40000f21670 */
[----:B------:R-:W-:Y:S02]  /*5fb0*/  FMNMX.FTZ R88, R133, R12, !PT ;  /* 0x0000000c85587209 */ /* 0x000fe40007810000 */
[----:B------:R-:W-:Y:S01]  /*5fc0*/  FSEL R155, R114, -INF , !P1 ;  /* 0xff800000729b7808 */ /* 0x000fe20004800000 */
[----:B------:R-:W0:Y:S01]  /*5fd0*/  LDC R12, c[0x0][0x988] ;  /* 0x00026200ff0c7b82 */ /* 0x000e220000000800 */
[----:B------:R-:W-:Y:S01]  /*5fe0*/  ISETP.NE.AND P1, PT, R112, RZ, PT ;  /* 0x000000ff7000720c */ /* 0x000fe20003f25270 */
[----:B------:R-:W1:Y:S01]  /*5ff0*/  SHFL.BFLY PT, R11, R88, 0x2, 0x1f ;  /* 0x0c401f00580b7f89 */ /* 0x000e6200000e0000 */
[----:B------:R-:W-:-:S02]  /*6000*/  ISETP.NE.AND P6, PT, R124, RZ, PT ;  /* 0x000000ff7c00720c */ /* 0x000fc40003fc5270 */
[C---:B------:R-:W-:Y:S02]  /*6010*/  ISETP.GT.AND P1, PT, R2.reuse, 0x31, !P1 ;  /* 0x000000310200780c */ /* 0x040fe40004f24270 */
[----:B------:R-:W-:Y:S02]  /*6020*/  ISETP.GT.AND P3, PT, R2, 0x50, !P3 ;  /* 0x000000500200780c */ /* 0x000fe40005f64270 */
[C---:B------:R-:W-:Y:S02]  /*6030*/  ISETP.LT.OR P1, PT, R0.reuse, 0x32, P1 ;  /* 0x000000320000780c */ /* 0x040fe40000f21670 */
[----:B------:R-:W-:Y:S02]  /*6040*/  ISETP.LT.OR P3, PT, R0, 0x51, P3 ;  /* 0x000000510000780c */ /* 0x000fe40001f61670 */
[----:B------:R-:W-:Y:S02]  /*6050*/  FSEL R115, R115, -INF , !P1 ;  /* 0xff80000073737808 */ /* 0x000fe40004800000 */
[----:B------:R-:W-:-:S02]  /*6060*/  ISETP.NE.AND P1, PT, R152, RZ, PT ;  /* 0x000000ff9800720c */ /* 0x000fc40003f25270 */
[C---:B------:R-:W-:Y:S02]  /*6070*/  ISETP.GT.AND P4, PT, R2.reuse, 0x51, !P4 ;  /* 0x000000510200780c */ /* 0x040fe40006784270 */
[----:B------:R-:W-:Y:S02]  /*6080*/  ISETP.GT.AND P1, PT, R2, 0x38, !P1 ;  /* 0x000000380200780c */ /* 0x000fe40004f24270 */
[----:B------:R-:W-:Y:S02]  /*6090*/  FSEL R165, R130, -INF , !P3 ;  /* 0xff80000082a57808 */ /* 0x000fe40005800000 */
[----:B------:R-:W-:Y:S02]  /*60a0*/  ISETP.LT.OR P1, PT, R0, 0x39, P1 ;  /* 0x000000390000780c */ /* 0x000fe40000f21670 */
[----:B------:R-:W-:Y:S02]  /*60b0*/  ISETP.GT.AND P5, PT, R2, 0x58, !P5 ;  /* 0x000000580200780c */ /* 0x000fe40006fa4270 */
[----:B------:R-:W-:-:S02]  /*60c0*/  FSEL R157, R118, -INF , !P1 ;  /* 0xff800000769d7808 */ /* 0x000fc40004800000 */
[----:B------:R-:W-:Y:S02]  /*60d0*/  ISETP.NE.AND P1, PT, R116, RZ, PT ;  /* 0x000000ff7400720c */ /* 0x000fe40003f25270 */
[----:B------:R-:W-:Y:S02]  /*60e0*/  ISETP.LT.OR P4, PT, R0, 0x52, P4 ;  /* 0x000000520000780c */ /* 0x000fe40002781670 */
[----:B------:R-:W-:Y:S02]  /*60f0*/  ISETP.GT.AND P1, PT, R2, 0x39, !P1 ;  /* 0x000000390200780c */ /* 0x000fe40004f24270 */
[C---:B------:R-:W-:Y:S02]  /*6100*/  ISETP.LT.OR P5, PT, R0.reuse, 0x59, P5 ;  /* 0x000000590000780c */ /* 0x040fe40002fa1670 */
[----:B------:R-:W-:-:S04]  /*6110*/  ISETP.LT.OR P1, PT, R0, 0x3a, P1 ;  /* 0x0000003a0000780c */ /* 0x000fc80000f21670 */
[----:B------:R-:W-:Y:S02]  /*6120*/  FSEL R119, R119, -INF , !P1 ;  /* 0xff80000077777808 */ /* 0x000fe40004800000 */
[----:B------:R-:W-:-:S04]  /*6130*/  ISETP.NE.AND P1, PT, R154, RZ, PT ;  /* 0x000000ff9a00720c */ /* 0x000fc80003f25270 */
[----:B------:R-:W-:-:S04]  /*6140*/  ISETP.GT.AND P1, PT, R2, 0x40, !P1 ;  /* 0x000000400200780c */ /* 0x000fc80004f24270 */
[----:B------:R-:W-:-:S04]  /*6150*/  ISETP.LT.OR P1, PT, R0, 0x41, P1 ;  /* 0x000000410000780c */ /* 0x000fc80000f21670 */
[----:B------:R-:W-:Y:S02]  /*6160*/  FSEL R159, R122, -INF , !P1 ;  /* 0xff8000007a9f7808 */ /* 0x000fe40004800000 */
[----:B------:R-:W-:-:S04]  /*6170*/  ISETP.NE.AND P1, PT, R120, RZ, PT ;  /* 0x000000ff7800720c */ /* 0x000fc80003f25270 */
[----:B------:R-:W-:-:S04]  /*6180*/  ISETP.GT.AND P1, PT, R2, 0x41, !P1 ;  /* 0x000000410200780c */ /* 0x000fc80004f24270 */
[----:B------:R-:W-:-:S04]  /*6190*/  ISETP.LT.OR P1, PT, R0, 0x42, P1 ;  /* 0x000000420000780c */ /* 0x000fc80000f21670 */
[----:B------:R-:W-:Y:S02]  /*61a0*/  FSEL R123, R123, -INF , !P1 ;  /* 0xff8000007b7b7808 */ /* 0x000fe40004800000 */
[----:B------:R-:W-:-:S04]  /*61b0*/  ISETP.GT.AND P1, PT, R2, 0x48, !P2 ;  /* 0x000000480200780c */ /* 0x000fc80005724270 */
[----:B------:R-:W-:-:S04]  /*61c0*/  ISETP.LT.OR P1, PT, R0, 0x49, P1 ;  /* 0x000000490000780c */ /* 0x000fc80000f21670 */
[----:B------:R-:W-:Y:S02]  /*61d0*/  FSEL R161, R126, -INF , !P1 ;  /* 0xff8000007ea17808 */ /* 0x000fe40004800000 */
[----:B------:R-:W-:Y:S02]  /*61e0*/  ISETP.GT.AND P1, PT, R2, 0x49, !P6 ;  /* 0x000000490200780c */ /* 0x000fe40007724270 */
[----:B------:R-:W-:Y:S02]  /*61f0*/  ISETP.NE.AND P6, PT, R92, RZ, PT ;  /* 0x000000ff5c00720c */ /* 0x000fe40003fc5270 */
[----:B------:R-:W-:Y:S02]  /*6200*/  ISETP.LT.OR P1, PT, R0, 0x4a, P1 ;  /* 0x0000004a0000780c */ /* 0x000fe40000f21670 */
[----:B-1----:R-:W-:Y:S02]  /*6210*/  FMNMX.FTZ R92, R88, R11, !PT ;  /* 0x0000000b585c7209 */ /* 0x002fe40007810000 */
[----:B------:R-:W-:-:S02]  /*6220*/  FSEL R127, R127, -INF , !P1 ;  /* 0xff8000007f7f7808 */ /* 0x000fc40004800000 */
[----:B------:R-:W-:Y:S01]  /*6230*/  ISETP.GT.AND P1, PT, R2, RZ, !P6 ;  /* 0x000000ff0200720c */ /* 0x000fe20007724270 */
[----:B------:R-:W1:Y:S01]  /*6240*/  SHFL.BFLY PT, R11, R92, 0x1, 0x1f ;  /* 0x0c201f005c0b7f89 */ /* 0x000e6200000e0000 */
[----:B------:R-:W-:Y:S02]  /*6250*/  ISETP.NE.AND P6, PT, R128, RZ, PT ;  /* 0x000000ff8000720c */ /* 0x000fe40003fc5270 */
[----:B------:R-:W-:Y:S02]  /*6260*/  ISETP.LT.OR P1, PT, R0, 0x1, P1 ;  /* 0x000000010000780c */ /* 0x000fe40000f21670 */
[----:B------:R-:W-:Y:S02]  /*6270*/  ISETP.GT.AND P2, PT, R2, 0x59, !P6 ;  /* 0x000000590200780c */ /* 0x000fe40007744270 */
[----:B------:R-:W-:Y:S02]  /*6280*/  FSEL R90, R90, -INF , !P1 ;  /* 0xff8000005a5a7808 */ /* 0x000fe40004800000 */
[----:B------:R-:W-:-:S02]  /*6290*/  ISETP.LT.OR P2, PT, R0, 0x5a, P2 ;  /* 0x0000005a0000780c */ /* 0x000fc40001741670 */
[----:B------:R-:W-:Y:S02]  /*62a0*/  FMNMX.FTZ R88, R90, R15, !PT ;  /* 0x0000000f5a587209 */ /* 0x000fe40007810000 */
[----:B------:R-:W-:Y:S02]  /*62b0*/  FSEL R135, R135, -INF , !P2 ;  /* 0xff80000087877808 */ /* 0x000fe40005000000 */
[----:B------:R-:W-:-:S04]  /*62c0*/  FMNMX.FTZ R88, R91, R88, !PT ;  /* 0x000000585b587209 */ /* 0x000fc80007810000 */
[----:B------:R-:W-:-:S04]  /*62d0*/  FMNMX.FTZ R88, R141, R88, !PT ;  /* 0x000000588d587209 */ /* 0x000fc80007810000 */
[----:B------:R-:W-:Y:S02]  /*62e0*/  FMNMX.FTZ R88, R95, R88, !PT ;  /* 0x000000585f587209 */ /* 0x000fe40007810000 */
[----:B-1----:R-:W-:Y:S02]  /*62f0*/  FMNMX.FTZ R11, R92, R11, !PT ;  /* 0x0000000b5c0b7209 */ /* 0x002fe40007810000 */
[----:B------:R-:W-:Y:S02]  /*6300*/  FMNMX.FTZ R88, R143, R88, !PT ;  /* 0x000000588f587209 */ /* 0x000fe40007810000 */
[C---:B------:R-:W-:Y:S01]  /*6310*/  FSETP.NEU.FTZ.AND P1, PT, R11.reuse, -INF , PT ;  /* 0xff8000000b00780b */ /* 0x040fe20003f3d000 */
[----:B0-----:R-:W-:Y:S01]  /*6320*/  FMUL.FTZ R94, R11, R12 ;  /* 0x0000000c0b5e7220 */ /* 0x001fe20000410000 */
[----:B------:R-:W-:-:S04]  /*6330*/  FMNMX.FTZ R88, R99, R88, !PT ;  /* 0x0000005863587209 */ /* 0x000fc80007810000 */
[----:B------:R-:W-:Y:S02]  /*6340*/  FMNMX.FTZ R88, R147, R88, !PT ;  /* 0x0000005893587209 */ /* 0x000fe40007810000 */
[----:B------:R-:W-:Y:S02]  /*6350*/  FSEL R94, R94, RZ, P1 ;  /* 0x000000ff5e5e7208 */ /* 0x000fe40000800000 */
[----:B------:R-:W-:-:S03]  /*6360*/  FMNMX.FTZ R88, R103, R88, !PT ;  /* 0x0000005867587209 */ /* 0x000fc60007810000 */
[--C-:B------:R-:W-:Y:S01]  /*6370*/  FFMA.FTZ R2, R139, R12, -R94.reuse ;  /* 0x0000000c8b027223 */ /* 0x100fe2000001085e */
[----:B------:R-:W-:Y:S01]  /*6380*/  FMNMX.FTZ R88, R151, R88, !PT ;  /* 0x0000005897587209 */ /* 0x000fe20007810000 */
[-CC-:B------:R-:W-:Y:S01]  /*6390*/  FFMA.FTZ R148, R145, R12.reuse, -R94.reuse ;  /* 0x0000000c91947223 */ /* 0x180fe2000001085e */
[----:B------:R-:W-:Y:S01]  /*63a0*/  FSEL R139, R131, -INF , !P4 ;  /* 0xff800000838b7808 */ /* 0x000fe20006000000 */
[--C-:B------:R-:W-:Y:S01]  /*63b0*/  FFMA.FTZ R150, R137, R12, -R94.reuse ;  /* 0x0000000c89967223 */ /* 0x100fe2000001085e */
[----:B------:R-:W-:Y:S01]  /*63c0*/  FMNMX.FTZ R88, R107, R88, !PT ;  /* 0x000000586b587209 */ /* 0x000fe20007810000 */
[-CC-:B------:R-:W-:Y:S01]  /*63d0*/  FFMA.FTZ R142, R13, R12.reuse, -R94.reuse ;  /* 0x0000000c0d8e7223 */ /* 0x180fe2000001085e */
[----:B------:R-:W-:Y:S01]  /*63e0*/  FSEL R145, R134, -INF , !P5 ;  /* 0xff80000086917808 */ /* 0x000fe20006800000 */
[--C-:B------:R-:W-:Y:S01]  /*63f0*/  FFMA.FTZ R146, R93, R12, -R94.reuse ;  /* 0x0000000c5d927223 */ /* 0x100fe2000001085e */
[----:B------:R-:W-:Y:S01]  /*6400*/  FMNMX.FTZ R88, R153, R88, !PT ;  /* 0x0000005899587209 */ /* 0x000fe20007810000 */
[----:B------:R0:W-:Y:S01]  /*6410*/  MUFU.EX2 R131, R2 ;  /* 0x0000000200837308 */ /* 0x0001e20000000800 */
[-CC-:B------:R-:W-:Y:S01]  /*6420*/  FFMA.FTZ R93, R117, R12.reuse, -R94.reuse ;  /* 0x0000000c755d7223 */ /* 0x180fe2000001085e */
[----:B------:R-:W-:Y:S01]  /*6430*/  FSEL R117, R11, RZ, P1 ;  /* 0x000000ff0b757208 */ /* 0x000fe20000800000 */
[--C-:B------:R-:W-:Y:S01]  /*6440*/  FFMA.FTZ R171, R171, R12, -R94.reuse ;  /* 0x0000000cabab7223 */ /* 0x100fe2000001085e */
[----:B------:R-:W-:Y:S01]  /*6450*/  FMNMX.FTZ R88, R111, R88, !PT ;  /* 0x000000586f587209 */ /* 0x000fe20007810000 */
[-CC-:B------:R-:W-:Y:S01]  /*6460*/  FFMA.FTZ R156, R177, R12.reuse, -R94.reuse ;  /* 0x0000000cb19c7223 */ /* 0x180fe2000001085e */
[----:B------:R-:W-:Y:S01]  /*6470*/  FFMA.FTZ R158, R175, R12, -R94 ;  /* 0x0000000caf9e7223 */ /* 0x000fe2000001085e */
[----:B------:R-:W-:Y:S01]  /*6480*/  FADD.FTZ R117, -R117, R20 ;  /* 0x0000001475757221 */ /* 0x000fe20000010100 */
        /* <DEDUP_REMOVED lines=25> */
[----:B------:R-:W-:Y:S03]  /*6620*/  MUFU.EX2 R173, R173 ;  /* 0x000000ad00ad7308 */ /* 0x000fe60000000800 */
[----:B------:R-:W-:-:S04]  /*6630*/  FMNMX.FTZ R88, R127, R88, !PT ;  /* 0x000000587f587209 */ /* 0x000fc80007810000 */
[----:B------:R-:W-:Y:S01]  /*6640*/  FMNMX.FTZ R88, R165, R88, !PT ;  /* 0x00000058a5587209 */ /* 0x000fe20007810000 */
[----:B------:R-:W-:Y:S03]  /*6650*/  MUFU.EX2 R152, R152 ;  /* 0x0000009800987308 */ /* 0x000fe60000000800 */
[----:B------:R-:W-:-:S04]  /*6660*/  FMNMX.FTZ R88, R139, R88, !PT ;  /* 0x000000588b587209 */ /* 0x000fc80007810000 */
[----:B------:R-:W-:Y:S01]  /*6670*/  FMNMX.FTZ R88, R145, R88, !PT ;  /* 0x0000005891587209 */ /* 0x000fe20007810000 */
[----:B------:R-:W-:Y:S03]  /*6680*/  MUFU.EX2 R167, R167 ;  /* 0x000000a700a77308 */ /* 0x000fe60000000800 */
[----:B------:R-:W-:-:S05]  /*6690*/  FMNMX.FTZ R88, R135, R88, !PT ;  /* 0x0000005887587209 */ /* 0x000fca0007810000 */
[----:B------:R-:W1:Y:S01]  /*66a0*/  SHFL.BFLY PT, R137, R88, 0x2, 0x1f ;  /* 0x0c401f0058897f89 */ /* 0x000e6200000e0000 */
[----:B------:R-:W-:Y:S08]  /*66b0*/  MUFU.EX2 R154, R154 ;  /* 0x0000009a009a7308 */ /* 0x000ff00000000800 */
[----:B------:R-:W-:Y:S08]  /*66c0*/  MUFU.EX2 R149, R149 ;  /* 0x0000009500957308 */ /* 0x000ff00000000800 */
[----:B------:R-:W-:Y:S01]  /*66d0*/  MUFU.EX2 R148, R148 ;  /* 0x0000009400947308 */ /* 0x000fe20000000800 */
[----:B-1----:R-:W-:-:S07]  /*66e0*/  FMNMX.FTZ R137, R88, R137, !PT ;  /* 0x0000008958897209 */ /* 0x002fce0007810000 */
[----:B------:R-:W-:Y:S01]  /*66f0*/  MUFU.EX2 R150, R150 ;  /* 0x0000009600967308 */ /* 0x000fe20000000800 */
[----:B------:R-:W1:Y:S07]  /*6700*/  SHFL.BFLY PT, R0, R137, 0x1, 0x1f ;  /* 0x0c201f0089007f89 */ /* 0x000e6e00000e0000 */
[----:B------:R-:W-:Y:S08]  /*6710*/  MUFU.EX2 R109, R109 ;  /* 0x0000006d006d7308 */ /* 0x000ff00000000800 */
[----:B------:R-:W-:Y:S08]  /*6720*/  MUFU.EX2 R144, R144 ;  /* 0x0000009000907308 */ /* 0x000ff00000000800 */
[----:B------:R-:W-:Y:S01]  /*6730*/  MUFU.EX2 R89, R89 ;  /* 0x0000005900597308 */ /* 0x000fe20000000800 */
[----:B-1----:R-:W-:Y:S01]  /*6740*/  FMNMX.FTZ R13, R137, R0, !PT ;  /* 0x00000000890d7209 */ /* 0x002fe20007810000 */
[----:B------:R-:W-:-:S03]  /*6750*/  FMUL.FTZ R0, R117, R12 ;  /* 0x0000000c75007220 */ /* 0x000fc60000410000 */
[C---:B------:R-:W-:Y:S01]  /*6760*/  FSETP.NEU.FTZ.AND P1, PT, R13.reuse, -INF , PT ;  /* 0xff8000000d00780b */ /* 0x040fe20003f3d000 */
[C---:B0-----:R-:W-:Y:S02]  /*6770*/  FMUL.FTZ R2, R13.reuse, R12 ;  /* 0x0000000c0d027220 */ /* 0x041fe40000410000 */
[----:B------:R-:W-:Y:S03]  /*6780*/  MUFU.EX2 R146, R146 ;  /* 0x0000009200927308 */ /* 0x000fe60000000800 */
[----:B------:R-:W-:Y:S02]  /*6790*/  FSEL R92, R2, RZ, P1 ;  /* 0x000000ff025c7208 */ /* 0x000fe40000800000 */
[----:B------:R-:W-:-:S03]  /*67a0*/  FSEL R2, R13, RZ, P1 ;  /* 0x000000ff0d027208 */ /* 0x000fc60000800000 */
[----:B------:R-:W0:Y:S01]  /*67b0*/  MUFU.EX2 R0, R0 ;  /* 0x0000000000007308 */ /* 0x000e220000000800 */
[-CC-:B------:R-:W-:Y:S01]  /*67c0*/  FFMA.FTZ R117, R90, R12.reuse, -R92.reuse ;  /* 0x0000000c5a757223 */ /* 0x180fe2000001085c */
[-CC-:B------:R-:W-:Y:S01]  /*67d0*/  FFMA.FTZ R88, R91, R12.reuse, -R92.reuse ;  /* 0x0000000c5b587223 */ /* 0x180fe2000001085c */
[----:B------:R-:W-:Y:S01]  /*67e0*/  FADD.FTZ R15, -R2, R15 ;  /* 0x0000000f020f7221 */ /* 0x000fe20000010100 */
[-CC-:B------:R-:W-:Y:S01]  /*67f0*/  FFMA.FTZ R20, R141, R12.reuse, -R92.reuse ;  /* 0x0000000c8d147223 */ /* 0x180fe2000001085c */
[-CC-:B------:R-:W-:Y:S01]  /*6800*/  FFMA.FTZ R95, R95, R12.reuse, -R92.reuse ;  /* 0x0000000c5f5f7223 */ /* 0x180fe2000001085c */
[-CC-:B------:R-:W-:Y:S01]  /*6810*/  FFMA.FTZ R143, R143, R12.reuse, -R92.reuse ;  /* 0x0000000c8f8f7223 */ /* 0x180fe2000001085c */
[-C--:B------:R-:W-:Y:S01]  /*6820*/  FMUL.FTZ R15, R15, R12.reuse ;  /* 0x0000000c0f0f7220 */ /* 0x080fe20000410000 */
        /* <DEDUP_REMOVED lines=9> */
[----:B0-----:R-:W-:Y:S01]  /*68c0*/  FFMA.FTZ R7, R0, R7, R171 ;  /* 0x0000000700077223 */ /* 0x001fe200000100ab */
[-CC-:B------:R-:W-:Y:S01]  /*68d0*/  FFMA.FTZ R155, R155, R12.reuse, -R92.reuse ;  /* 0x0000000c9b9b7223 */ /* 0x180fe2000001085c */
[-CC-:B------:R-:W-:Y:S01]  /*68e0*/  FFMA.FTZ R115, R115, R12.reuse, -R92.reuse ;  /* 0x0000000c73737223 */ /* 0x180fe2000001085c */
[-CC-:B------:R-:W-:Y:S01]  /*68f0*/  FFMA.FTZ R157, R157, R12.reuse, -R92.reuse ;  /* 0x0000000c9d9d7223 */ /* 0x180fe2000001085c */
[----:B------:R-:W-:Y:S01]  /*6900*/  FADD.FTZ R7, R156, R7 ;  /* 0x000000079c077221 */ /* 0x000fe20000010000 */
        /* <DEDUP_REMOVED lines=9> */
[----:B------:R-:W-:Y:S01]  /*69a0*/  FFMA.FTZ R92, R135, R12, -R92 ;  /* 0x0000000c875c7223 */ /* 0x000fe2000001085c */
[----:B------:R-:W2:Y:S01]  /*69b0*/  MUFU.EX2 R20, R20 ;  /* 0x0000001400147308 */ /* 0x000ea20000000800 */
[----:B-1----:R-:W-:Y:S01]  /*69c0*/  FFMA.FTZ R91, R2, R6, R117 ;  /* 0x00000006025b7223 */ /* 0x002fe20000010075 */
[----:B------:R-:W-:-:S04]  /*69d0*/  FADD.FTZ R6, R158, R7 ;  /* 0x000000079e067221 */ /* 0x000fc80000010000 */
[----:B------:R-:W-:Y:S02]  /*69e0*/  FADD.FTZ R7, R173, R6 ;  /* 0x00000006ad077221 */ /* 0x000fe40000010000 */
[----:B------:R-:W1:Y:S01]  /*69f0*/  MUFU.EX2 R95, R95 ;  /* 0x0000005f005f7308 */ /* 0x000e620000000800 */
[----:B0-----:R-:W-:Y:S01]  /*6a00*/  FADD.FTZ R91, R88, R91 ;  /* 0x0000005b585b7221 */ /* 0x001fe20000010000 */
[----:B------:R-:W-:-:S04]  /*6a10*/  FADD.FTZ R6, R152, R7 ;  /* 0x0000000798067221 */ /* 0x000fc80000010000 */
[----:B------:R-:W-:Y:S02]  /*6a20*/  FADD.FTZ R7, R167, R6 ;  /* 0x00000006a7077221 */ /* 0x000fe40000010000 */
[----:B------:R-:W0:Y:S01]  /*6a30*/  MUFU.EX2 R90, R143 ;  /* 0x0000008f005a7308 */ /* 0x000e220000000800 */
[----:B--2---:R-:W-:Y:S01]  /*6a40*/  FADD.FTZ R91, R20, R91 ;  /* 0x0000005b145b7221 */ /* 0x004fe20000010000 */
[----:B------:R-:W-:-:S04]  /*6a50*/  FADD.FTZ R6, R154, R7 ;  /* 0x000000079a067221 */ /* 0x000fc80000010000 */
[----:B------:R-:W-:Y:S02]  /*6a60*/  FADD.FTZ R7, R149, R6 ;  /* 0x0000000695077221 */ /* 0x000fe40000010000 */
[----:B------:R-:W2:Y:S01]  /*6a70*/  MUFU.EX2 R99, R99 ;  /* 0x0000006300637308 */ /* 0x000ea20000000800 */
[----:B-1----:R-:W-:Y:S01]  /*6a80*/  FADD.FTZ R91, R95, R91 ;  /* 0x0000005b5f5b7221 */ /* 0x002fe20000010000 */
        /* <DEDUP_REMOVED lines=12> */
[----:B------:R-:W-:-:S06]  /*6b50*/  FADD.FTZ R6, R146, R7 ;  /* 0x0000000792067221 */ /* 0x000fcc0000010000 */
[----:B------:R-:W1:Y:S01]  /*6b60*/  MUFU.EX2 R107, R107 ;  /* 0x0000006b006b7308 */ /* 0x000e620000000800 */
[----:B0-----:R-:W-:-:S07]  /*6b70*/  FADD.FTZ R91, R103, R91 ;  /* 0x0000005b675b7221 */ /* 0x001fce0000010000 */
[----:B------:R-:W0:Y:S01]  /*6b80*/  MUFU.EX2 R98, R153 ;  /* 0x0000009900627308 */ /* 0x000e220000000800 */
[----:B--2---:R-:W-:-:S07]  /*6b90*/  FADD.FTZ R91, R96, R91 ;  /* 0x0000005b605b7221 */ /* 0x004fce0000010000 */
[----:B------:R-:W2:Y:S01]  /*6ba0*/  MUFU.EX2 R111, R111 ;  /* 0x0000006f006f7308 */ /* 0x000ea20000000800 */
[----:B-1----:R-:W-:-:S07]  /*6bb0*/  FADD.FTZ R91, R107, R91 ;  /* 0x0000005b6b5b7221 */ /* 0x002fce0000010000 */
        /* <DEDUP_REMOVED lines=41> */
[----:B-1----:R-:W-:Y:S01]  /*6e50*/  FADD.FTZ R91, R110, R91 ;  /* 0x0000005b6e5b7221 */ /* 0x002fe20000010000 */
[----:B0-----:R-:W-:-:S03]  /*6e60*/  FADD.FTZ R7, R101, R6 ;  /* 0x0000000665077221 */ /* 0x001fc60000010000 */
[----:B--2---:R-:W-:Y:S01]  /*6e70*/  FADD.FTZ R6, R92, R91 ;  /* 0x0000005b5c067221 */ /* 0x004fe20000010000 */
[----:B------:R-:W-:Y:S06]  /*6e80*/  @!P0 BRA `(.L_x_1013) ;  /* 0x0000000000048947 */ /* 0x000fec0003800000 */
[----:B------:R-:W-:Y:S01]  /*6e90*/  BPT.TRAP 0x1 ;  /* 0x000000040000795c */ /* 0x000fe20000300000 */
.L_x_1013:
[----:B------:R-:W-:Y:S01]  /*6ea0*/  UIADD3 UR10, UR10, 0x2a860, URZ ;  /* 0x0002a8600a0a7890 */ /* 0x000fe2000fffe03f */
[C---:B------:R-:W-:Y:S01]  /*6eb0*/  ISETP.GT.AND P1, PT, R14.reuse, R21, PT ;  /* 0x000000150e00720c */ /* 0x040fe20003f24270 */
[----:B------:R-:W-:Y:S01]  /*6ec0*/  UMOV UR5, UR4 ;  /* 0x0000000400057c82 */ /* 0x000fe20008000000 */
[----:B------:R-:W-:Y:S01]  /*6ed0*/  F2FP.F16.F32.PACK_AB R159, R95, R20 ;  /* 0x000000145f9f723e */ /* 0x000fe200000000ff */
[----:B------:R-:W-:Y:S01]  /*6ee0*/  UPRMT UR10, UR61, 0x654, UR10 ;  /* 0x000006543d0a7896 */ /* 0x000fe2000800000a */
[----:B------:R-:W-:Y:S01]  /*6ef0*/  F2FP.F16.F32.PACK_AB R154, R149, R154 ;  /* 0x0000009a959a723e */ /* 0x000fe200000000ff */
[----:B------:R-:W-:Y:S01]  /*6f00*/  VIADD R14, R14, 0xffffffff ;  /* 0xffffffff0e0e7836 */ /* 0x000fe20000000000 */
[----:B------:R-:W-:Y:S01]  /*6f10*/  F2FP.F16.F32.PACK_AB R156, R156, R171 ;  /* 0x000000ab9c9c723e */ /* 0x000fe200000000ff */
[----:B------:R-:W-:Y:S01]  /*6f20*/  IMAD.MOV.U32 R15, RZ, RZ, R13 ;  /* 0x000000ffff0f7224 */ /* 0x000fe200078e000d */
[----:B------:R-:W-:Y:S01]  /*6f30*/  F2FP.F16.F32.PACK_AB R157, R88, R117 ;  /* 0x00000075589d723e */ /* 0x000fe200000000ff */
[----:B------:R-:W-:Y:S01]  /*6f40*/  IMAD.MOV.U32 R20, RZ, RZ, R11 ;  /* 0x000000ffff147224 */ /* 0x000fe200078e000b */
[----:B------:R-:W-:Y:S01]  /*6f50*/  F2FP.F16.F32.PACK_AB R158, R173, R158 ;  /* 0x0000009ead9e723e */ /* 0x000fe200000000ff */
[----:B------:R-:W-:Y:S01]  /*6f60*/  IMAD.MOV.U32 R160, RZ, RZ, R3 ;  /* 0x000000ffffa07224 */ /* 0x000fe200078e0003 */
        /* <DEDUP_REMOVED lines=19> */
[----:B------:R-:W-:Y:S01]  /*70a0*/  F2FP.F16.F32.PACK_AB R139, R92, R110 ;  /* 0x0000006e5c8b723e */ /* 0x000fe200000000ff */
[----:B------:R-:W-:Y:S06]  /*70b0*/  @P1 BRA `(.L_x_1014) ;  /* 0xffffffd000bc1947 */ /* 0x000fec000383ffff */
.L_x_995:
[----:B------:R-:W-:Y:S01]  /*70c0*/  ISETP.NE.AND P2, PT, R23, 0x1, PT ;  /* 0x000000011700780c */ /* 0x000fe20003f45270 */
[----:B------:R-:W0:Y:S01]  /*70d0*/  S2R R15, SR_CTAID.X ;  /* 0x00000000000f7919 */ /* 0x000e220000002500 */
[----:B------:R-:W1:Y:S01]  /*70e0*/  LDC R89, c[0x0][0x2f0] ;  /* 0x0000bc00ff597b82 */ /* 0x000e620000000800 */
[----:B------:R-:W-:Y:S01]  /*70f0*/  UIADD3 UR11, -UR11, 0x1, URZ ;  /* 0x000000010b0b7890 */ /* 0x000fe2000fffe13f */
[----:B------:R-:W-:Y:S01]  /*7100*/  LOP3.LUT P1, RZ, R18, 0x80000, RZ, 0xc0, !PT ;  /* 0x0008000012ff7812 */ /* 0x000fe2000782c0ff */
[----:B------:R-:W-:-:S08]  /*7110*/  ULDC UR5, c[0x0][0x9dc] ;  /* 0x0002770000057ab9 */ /* 0x000fd00000000800 */
[----:B------:R-:W2:Y:S08]  /*7120*/  @P2 LDC R20, c[0x0][0x44c] ;  /* 0x00011300ff142b82 */ /* 0x000eb00000000800 */
[----:B------:R-:W3:Y:S01]  /*7130*/  @P2 LDC R21, c[0x0][0x450] ;  /* 0x00011400ff152b82 */ /* 0x000ee20000000800 */
[----:B-1----:R-:W-:Y:S01]  /*7140*/  IMAD R88, R16, R89, UR11 ;  /* 0x0000000b10587e24 */ /* 0x002fe2000f8e0259 */
[----:B0-----:R-:W-:-:S05]  /*7150*/  LEA R15, R15, 0x7f, 0x7 ;  /* 0x0000007f0f0f7811 */ /* 0x001fca00078e38ff */
[----:B--2---:R-:W-:-:S05]  /*7160*/  @P2 IMAD.HI.U32 R20, R15, R20, RZ ;  /* 0x000000140f142227 */ /* 0x004fca00078e00ff */
[----:B---3--:R-:W-:-:S05]  /*7170*/  @P2 SHF.R.U32.HI R15, RZ, R21, R20 ;  /* 0x00000015ff0f2219 */ /* 0x008fca0000011614 */
[----:B------:R-:W-:-:S04]  /*7180*/  IMAD.IADD R15, R88, 0x1, R15 ;  /* 0x00000001580f7824 */ /* 0x000fc800078e020f */
[----:B------:R-:W-:Y:S01]  /*7190*/  VIADD R20, R15, -UR5 ;  /* 0x800000050f147c36 */ /* 0x000fe20008000000 */
[----:B------:R-:W-:Y:S06]  /*71a0*/  @!P1 BRA `(.L_x_1015) ;  /* 0x0000000000449947 */ /* 0x000fec0003800000 */
[----:B------:R-:W-:-:S13]  /*71b0*/  ISETP.GT.AND P1, PT, R15, -0x1, PT ;  /* 0xffffffff0f00780c */ /* 0x000fda0003f24270 */
[----:B------:R-:W-:Y:S05]  /*71c0*/  @P1 BRA `(.L_x_1016) ;  /* 0x0000000000201947 */ /* 0x000fea0003800000 */
[----:B------:R-:W0:Y:S01]  /*71d0*/  LDC R90, c[0x0][0x9e4] ;  /* 0x00027900ff5a7b82 */ /* 0x000e220000000800 */
[----:B------:R-:W-:Y:S02]  /*71e0*/  LOP3.LUT R15, RZ, R15, RZ, 0x33, !PT ;  /* 0x0000000fff0f7212 */ /* 0x000fe400078e33ff */
[----:B0-----:R-:W-:-:S13]  /*71f0*/  ISETP.NE.AND P1, PT, R90, 0x1, PT ;  /* 0x000000015a00780c */ /* 0x001fda0003f25270 */
[----:B------:R-:W0:Y:S02]  /*7200*/  @P1 LDC.64 R88, c[0x0][0x9e8] ;  /* 0x00027a00ff581b82 */ /* 0x000e240000000a00 */
[----:B0-----:R-:W-:-:S05]  /*7210*/  @P1 IMAD.HI.U32 R88, R15, R88, RZ ;  /* 0x000000580f581227 */ /* 0x001fca00078e00ff */
[----:B------:R-:W-:-:S04]  /*7220*/  @P1 SHF.R.U32.HI R15, RZ, R89, R88 ;  /* 0x00000059ff0f1219 */ /* 0x000fc80000011658 */
[----:B------:R-:W-:Y:S01]  /*7230*/  LOP3.LUT R15, RZ, R15, RZ, 0x33, !PT ;  /* 0x0000000fff0f7212 */ /* 0x000fe200078e33ff */
[----:B------:R-:W-:Y:S06]  /*7240*/  BRA `(.L_x_1017) ;  /* 0x0000000000147947 */ /* 0x000fec0003800000 */
.L_x_1016:
[----:B------:R-:W0:Y:S02]  /*7250*/  LDC R90, c[0x0][0x9e4] ;  /* 0x00027900ff5a7b82 */ /* 0x000e240000000800 */
[----:B0-----:R-:W-:-:S13]  /*7260*/  ISETP.NE.AND P1, PT, R90, 0x1, PT ;  /* 0x000000015a00780c */ /* 0x001fda0003f25270 */
[----:B------:R-:W0:Y:S02]  /*7270*/  @P1 LDC.64 R88, c[0x0][0x9e8] ;  /* 0x00027a00ff581b82 */ /* 0x000e240000000a00 */
[----:B0-----:R-:W-:-:S05]  /*7280*/  @P1 IMAD.HI.U32 R88, R15, R88, RZ ;  /* 0x000000580f581227 */ /* 0x001fca00078e00ff */
[----:B------:R-:W-:-:S07]  /*7290*/  @P1 SHF.R.U32.HI R15, RZ, R89, R88 ;  /* 0x00000059ff0f1219 */ /* 0x000fce0000011658 */
.L_x_1017:
[----:B------:R-:W-:-:S05]  /*72a0*/  IMAD R15, R15, R90, RZ ;  /* 0x0000005a0f0f7224 */ /* 0x000fca00078e02ff */
[----:B------:R-:W-:-:S07]  /*72b0*/  VIMNMX R20, R20, R15, !PT ;  /* 0x0000000f14147248 */ /* 0x000fce0007fe0100 */
.L_x_1015:
[----:B------:R-:W-:-:S04]  /*72c0*/  VIADD R20, R20, 0x5f ;  /* 0x0000005f14147836 */ /* 0x000fc80000000000 */
[----:B------:R-:W-:-:S05]  /*72d0*/  IMAD.HI R20, R20, 0x2aaaaaab, RZ ;  /* 0x2aaaaaab14147827 */ /* 0x000fca00078e02ff */
[----:B------:R-:W-:-:S04]  /*72e0*/  SHF.R.U32.HI R15, RZ, 0x1f, R20 ;  /* 0x0000001fff0f7819 */ /* 0x000fc80000011614 */
[----:B------:R-:W-:-:S04]  /*72f0*/  LEA.HI.SX32 R20, R20, R15, 0x1c ;  /* 0x0000000f14147211 */ /* 0x000fc800078fe2ff */
[----:B------:R-:W-:-:S04]  /*7300*/  VIMNMX R15, R17, R20, !PT ;  /* 0x00000014110f7248 */ /* 0x000fc80007fe0100 */
[----:B------:R-:W-:-:S13]  /*7310*/  ISETP.GE.AND P1, PT, R14, R15, PT ;  /* 0x0000000f0e00720c */ /* 0x000fda0003f26270 */
[----:B------:R-:W-:Y:S05]  /*7320*/  @!P1 BRA `(.L_x_1018) ;  /* 0x0000001800ec9947 */ /* 0x000fea0003800000 */
[----:B------:R-:W-:Y:S01]  /*7330*/  IMAD.MOV.U32 R20, RZ, RZ, R13 ;  /* 0x000000ffff147224 */ /* 0x000fe200078e000d */
[----:B------:R-:W-:Y:S01]  /*7340*/  UMOV UR6, UR4 ;  /* 0x0000000400067c82 */ /* 0x000fe20008000000 */
[----:B------:R-:W-:Y:S02]  /*7350*/  IMAD.MOV.U32 R21, RZ, RZ, R11 ;  /* 0x000000ffff157224 */ /* 0x000fe400078e000b */
[----:B------:R-:W-:-:S07]  /*7360*/  IMAD.MOV.U32 R160, RZ, RZ, R3 ;  /* 0x000000ffffa07224 */ /* 0x000fce00078e0003 */
.L_x_1029:
[----:B------:R-:W-:-:S04]  /*7370*/  UIADD3 UR4, UR6, 0x1, URZ ;  /* 0x0000000106047890 */ /* 0x000fc8000fffe03f */
[----:B------:R-:W-:-:S04]  /*7380*/  UISETP.NE.AND UP0, UPT, UR4, 0x2, UPT ;  /* 0x000000020400788c */ /* 0x000fc8000bf05270 */
[----:B------:R-:W-:Y:S02]  /*7390*/  USEL UR5, URZ, 0x1, UP0 ;  /* 0x000000013f057887 */ /* 0x000fe40008000000 */
[----:B------:R-:W-:-:S04]  /*73a0*/  USEL UR4, UR4, URZ, UP0 ;  /* 0x0000003f04047287 */ /* 0x000fc80008000000 */
[----:B------:R-:W-:Y:S01]  /*73b0*/  LOP3.LUT R3, R160, UR5, RZ, 0x3c, !PT ;  /* 0x00000005a0037c12 */ /* 0x000fe2000f8e3cff */
[----:B------:R-:W-:Y:S07]  /*73c0*/  @!P0 BRA `(.L_x_1019) ;  /* 0x0000000000048947 */ /* 0x000fee0003800000 */
[----:B------:R-:W-:Y:S01]  /*73d0*/  BPT.TRAP 0x1 ;  /* 0x000000040000795c */ /* 0x000fe20000300000 */
.L_x_1019:
[----:B------:R-:W-:Y:S01]  /*73e0*/  ULEA UR5, UR4, UR38, 0x3 ;  /* 0x0000002604057291 */ /* 0x000fe2000f8e183f */
[----:B------:R-:W-:-:S08]  /*73f0*/  SHF.L.U32 R11, R3, 0x1f, RZ ;  /* 0x0000001f030b7819 */ /* 0x000fd000000006ff */
[----:B------:R0:W1:Y:S01]  /*7400*/  SYNCS.PHASECHK.TRANS64.TRYWAIT P1, [UR5+0x2a830], R11 ;  /* 0x02a8300bff0075a7 */ /* 0x0000620008020145 */
[----:B------:R-:W-:Y:S05]  /*7410*/  @!P0 BRA `(.L_x_1020) ;  /* 0x0000000000048947 */ /* 0x000fea0003800000 */
[----:B------:R-:W-:Y:S01]  /*7420*/  BPT.TRAP 0x1 ;  /* 0x000000040000795c */ /* 0x000fe20000300000 */
.L_x_1020:
[----:B-1----:R-:W-:Y:S05]  /*7430*/  @P1 BRA `(.L_x_1021) ;  /* 0x0000000000081947 */ /* 0x002fea0003800000 */
[----:B------:R-:W1:Y:S02]  /*7440*/  SYNCS.PHASECHK.TRANS64.TRYWAIT P1, [UR5+0x2a830], R11 ;  /* 0x02a8300bff0075a7 */ /* 0x000e640008020145 */
[----:B-1----:R-:W-:Y:S05]  /*7450*/  @!P1 BRA `(.L_x_1022) ;  /* 0x000000ac00409947 */ /* 0x002fea0003800000 */
.L_x_1021:
        /* <DEDUP_REMOVED lines=129> */
.L_x_1023:
[----:B------:R-:W-:Y:S01]  /*7c70*/  ULEA UR7, UR6, UR38, 0x3 ;  /* 0x0000002606077291 */ /* 0x000fe2000f8e183f */
[----:B------:R-:W-:-:S08]  /*7c80*/  SHF.L.U32 R0, R160, 0x1f, RZ ;  /* 0x0000001fa0007819 */ /* 0x000fd000000006ff */
[----:B------:R2:W3:Y:S01]  /*7c90*/  SYNCS.PHASECHK.TRANS64.TRYWAIT P1, [UR7+0x2a850], R0 ;  /* 0x02a85000ff0075a7 */ /* 0x0004e20008020147 */
[----:B------:R-:W-:Y:S05]  /*7ca0*/  @!P0 BRA `(.L_x_1024) ;  /* 0x0000000000048947 */ /* 0x000fea0003800000 */
[----:B------:R-:W-:Y:S01]  /*7cb0*/  BPT.TRAP 0x1 ;  /* 0x000000040000795c */ /* 0x000fe20000300000 */
.L_x_1024:
[----:B---3--:R-:W-:Y:S05]  /*7cc0*/  @P1 BRA `(.L_x_1025) ;  /* 0x0000000000081947 */ /* 0x008fea0003800000 */
[----:B------:R-:W3:Y:S02]  /*7cd0*/  SYNCS.PHASECHK.TRANS64.TRYWAIT P1, [UR7+0x2a850], R0 ;  /* 0x02a85000ff0075a7 */ /* 0x000ee40008020147 */
[----:B---3--:R-:W-:Y:S05]  /*7ce0*/  @!P1 BRA `(.L_x_1026) ;  /* 0x000000a400349947 */ /* 0x008fea0003800000 */
.L_x_1025:
        /* <DEDUP_REMOVED lines=38> */
.L_x_1027:
[----:B0-2---:R-:W-:Y:S01]  /*7f50*/  FMNMX.FTZ R0, R88, R21, !PT ;  /* 0x0000001558007209 */ /* 0x005fe20007810000 */
[----:B-1----:R-:W0:Y:S01]  /*7f60*/  LDC R12, c[0x0][0x988] ;  /* 0x00026200ff0c7b82 */ /* 0x002e220000000800 */
[----:B------:R-:W-:Y:S01]  /*7f70*/  FMNMX.FTZ R2, R90, R20, !PT ;  /* 0x000000145a027209 */ /* 0x000fe20007810000 */
[----:B------:R-:W-:Y:S01]  /*7f80*/  ULEA UR5, UR4, UR38, 0x3 ;  /* 0x0000002604057291 */ /* 0x000fe2000f8e183f */
[----:B------:R-:W-:Y:S02]  /*7f90*/  FMNMX.FTZ R11, R89, R0, !PT ;  /* 0x00000000590b7209 */ /* 0x000fe40007810000 */
[----:B------:R-:W-:Y:S01]  /*7fa0*/  FMNMX.FTZ R13, R91, R2, !PT ;  /* 0x000000025b0d7209 */ /* 0x000fe20007810000 */
[----:B------:R-:W-:Y:S01]  /*7fb0*/  UIADD3 UR5, UR5, 0x2a840, URZ ;  /* 0x0002a84005057890 */ /* 0x000fe2000fffe03f */
[----:B------:R-:W-:Y:S02]  /*7fc0*/  FMNMX.FTZ R0, R92, R11, !PT ;  /* 0x0000000b5c007209 */ /* 0x000fe40007810000 */
[----:B------:R-:W-:Y:S01]  /*7fd0*/  FMNMX.FTZ R2, R94, R13, !PT ;  /* 0x0000000d5e027209 */ /* 0x000fe20007810000 */
[----:B------:R-:W-:Y:S01]  /*7fe0*/  UPRMT UR5, UR61, 0x654, UR5 ;  /* 0x000006543d057896 */ /* 0x000fe20008000005 */
[----:B------:R-:W-:-:S02]  /*7ff0*/  FMNMX.FTZ R11, R93, R0, !PT ;  /* 0x000000005d0b7209 */ /* 0x000fc40007810000 */
[----:B------:R-:W-:Y:S02]  /*8000*/  FMNMX.FTZ R13, R95, R2, !PT ;  /* 0x000000025f0d7209 */ /* 0x000fe40007810000 */
[----:B------:R-:W-:Y:S02]  /*8010*/  FMNMX.FTZ R0, R96, R11, !PT ;  /* 0x0000000b60007209 */ /* 0x000fe40007810000 */
[----:B------:R-:W-:Y:S02]  /*8020*/  FMNMX.FTZ R2, R98, R13, !PT ;  /* 0x0000000d62027209 */ /* 0x000fe40007810000 */
[----:B------:R-:W-:Y:S01]  /*8030*/  FMNMX.FTZ R11, R97, R0, !PT ;  /* 0x00000000610b7209 */ /* 0x000fe20007810000 */
[----:B------:R-:W-:Y:S01]  /*8040*/  SYNCS.ARRIVE.TRANS64.RED.A1T0 RZ, [UR5], RZ ;  /* 0x000000ffffff79a7 */ /* 0x000fe20008100405 */
        /* <DEDUP_REMOVED lines=36> */
[----:B------:R-:W-:-:S03]  /*8290*/  FMNMX.FTZ R2, R135, R2, !PT ;  /* 0x0000000287027209 */ /* 0x000fc60007810000 */
[----:B------:R-:W1:Y:S04]  /*82a0*/  SHFL.BFLY PT, R11, R0, 0x2, 0x1f ;  /* 0x0c401f00000b7f89 */ /* 0x000e6800000e0000 */
[----:B------:R-:W2:Y:S01]  /*82b0*/  SHFL.BFLY PT, R13, R2, 0x2, 0x1f ;  /* 0x0c401f00020d7f89 */ /* 0x000ea200000e0000 */
[----:B-1----:R-:W-:Y:S02]  /*82c0*/  FMNMX.FTZ R136, R0, R11, !PT ;  /* 0x0000000b00887209 */ /* 0x002fe40007810000 */
[----:B--2---:R-:W-:-:S03]  /*82d0*/  FMNMX.FTZ R137, R2, R13, !PT ;  /* 0x0000000d02897209 */ /* 0x004fc60007810000 */
[----:B------:R-:W1:Y:S04]  /*82e0*/  SHFL.BFLY PT, R11, R136, 0x1, 0x1f ;  /* 0x0c201f00880b7f89 */ /* 0x000e6800000e0000 */
[----:B------:R-:W2:Y:S01]  /*82f0*/  SHFL.BFLY PT, R138, R137, 0x1, 0x1f ;  /* 0x0c201f00898a7f89 */ /* 0x000ea200000e0000 */
[----:B-1----:R-:W-:Y:S02]  /*8300*/  FMNMX.FTZ R11, R136, R11, !PT ;  /* 0x0000000b880b7209 */ /* 0x002fe40007810000 */
[----:B--2---:R-:W-:-:S03]  /*8310*/  FMNMX.FTZ R13, R137, R138, !PT ;  /* 0x0000008a890d7209 */ /* 0x004fc60007810000 */
[C---:B0-----:R-:W-:Y:S01]  /*8320*/  FMUL.FTZ R139, R11.reuse, R12 ;  /* 0x0000000c0b8b7220 */ /* 0x041fe20000410000 */
[----:B------:R-:W-:-:S03]  /*8330*/  FADD.FTZ R21, -R11, R21 ;  /* 0x000000150b157221 */ /* 0x000fc60000010100 */
[-CC-:B------:R-:W-:Y:S01]  /*8340*/  FFMA.FTZ R156, R89, R12.reuse, -R139.reuse ;  /* 0x0000000c599c7223 */ /* 0x180fe2000001088b */
[-CC-:B------:R-:W-:Y:S01]  /*8350*/  FFMA.FTZ R89, R93, R12.reuse, -R139.reuse ;  /* 0x0000000c5d597223 */ /* 0x180fe2000001088b */
[-CC-:B------:R-:W-:Y:S01]  /*8360*/  FFMA.FTZ R93, R97, R12.reuse, -R139.reuse ;  /* 0x0000000c615d7223 */ /* 0x180fe2000001088b */
[-CC-:B------:R-:W-:Y:S01]  /*8370*/  FFMA.FTZ R97, R101, R12.reuse, -R139.reuse ;  /* 0x0000000c65617223 */ /* 0x180fe2000001088b */
[-CC-:B------:R-:W-:Y:S01]  /*8380*/  FFMA.FTZ R101, R105, R12.reuse, -R139.reuse ;  /* 0x0000000c69657223 */ /* 0x180fe2000001088b */
[-CC-:B------:R-:W-:Y:S01]  /*8390*/  FFMA.FTZ R105, R109, R12.reuse, -R139.reuse ;  /* 0x0000000c6d697223 */ /* 0x180fe2000001088b */
[-CC-:B------:R-:W-:Y:S01]  /*83a0*/  FFMA.FTZ R109, R113, R12.reuse, -R139.reuse ;  /* 0x0000000c716d7223 */ /* 0x180fe2000001088b */
[-CC-:B------:R-:W-:Y:S01]  /*83b0*/  FFMA.FTZ R113, R117, R12.reuse, -R139.reuse ;  /* 0x0000000c75717223 */ /* 0x180fe2000001088b */
[-C--:B------:R-:W-:Y:S01]  /*83c0*/  FMUL.FTZ R138, R21, R12.reuse ;  /* 0x0000000c158a7220 */ /* 0x080fe20000410000 */
[-CC-:B------:R-:W-:Y:S01]  /*83d0*/  FFMA.FTZ R117, R121, R12.reuse, -R139.reuse ;  /* 0x0000000c79757223 */ /* 0x180fe2000001088b */
[----:B------:R-:W-:Y:S01]  /*83e0*/  FADD.FTZ R21, -R13, R20 ;  /* 0x000000140d157221 */ /* 0x000fe20000010100 */
[-CC-:B------:R-:W-:Y:S01]  /*83f0*/  FFMA.FTZ R121, R125, R12.reuse, -R139.reuse ;  /* 0x0000000c7d797223 */ /* 0x180fe2000001088b */
[-CC-:B------:R-:W-:Y:S01]  /*8400*/  FFMA.FTZ R125, R129, R12.reuse, -R139.reuse ;  /* 0x0000000c817d7223 */ /* 0x180fe2000001088b */
[-CC-:B------:R-:W-:Y:S01]  /*8410*/  FFMA.FTZ R129, R133, R12.reuse, -R139.reuse ;  /* 0x0000000c85817223 */ /* 0x180fe2000001088b */
[-C--:B------:R-:W-:Y:S01]  /*8420*/  FMUL.FTZ R133, R13, R12.reuse ;  /* 0x0000000c0d857220 */ /* 0x080fe20000410000 */
[-C--:B------:R-:W-:Y:S01]  /*8430*/  FMUL.FTZ R2, R21, R12.reuse ;  /* 0x0000000c15027220 */ /* 0x080fe20000410000 */
[-C--:B------:R-:W-:Y:S01]  /*8440*/  FFMA.FTZ R21, R88, R12.reuse, -R139 ;  /* 0x0000000c58157223 */ /* 0x080fe2000001088b */
[----:B------:R-:W-:Y:S01]  /*8450*/  MUFU.EX2 R0, R138 ;  /* 0x0000008a00007308 */ /* 0x000fe20000000800 */
[-CC-:B------:R-:W-:Y:S01]  /*8460*/  FFMA.FTZ R90, R90, R12.reuse, -R133.reuse ;  /* 0x0000000c5a5a7223 */ /* 0x180fe20000010885 */
[-C--:B------:R-:W-:Y:S01]  /*8470*/  FFMA.FTZ R91, R91, R12.reuse, -R133 ;  /* 0x0000000c5b5b7223 */ /* 0x080fe20000010885 */
[-C--:B------:R-:W-:Y:S01]  /*8480*/  FFMA.FTZ R158, R92, R12.reuse, -R139 ;  /* 0x0000000c5c9e7223 */ /* 0x080fe2000001088b */
[-CC-:B------:R-:W-:Y:S01]  /*8490*/  FFMA.FTZ R94, R94, R12.reuse, -R133.reuse ;  /* 0x0000000c5e5e7223 */ /* 0x180fe20000010885 */
[-C--:B------:R-:W-:Y:S01]  /*84a0*/  FFMA.FTZ R95, R95, R12.reuse, -R133 ;  /* 0x0000000c5f5f7223 */ /* 0x080fe20000010885 */
[-C--:B------:R-:W-:Y:S01]  /*84b0*/  FFMA.FTZ R152, R96, R12.reuse, -R139 ;  /* 0x0000000c60987223 */ /* 0x080fe2000001088b */
[-CC-:B------:R-:W-:Y:S01]  /*84c0*/  FFMA.FTZ R98, R98, R12.reuse, -R133.reuse ;  /* 0x0000000c62627223 */ /* 0x180fe20000010885 */
[----:B------:R-:W-:Y:S01]  /*84d0*/  MUFU.EX2 R2, R2 ;  /* 0x0000000200027308 */ /* 0x000fe20000000800 */
[-C--:B------:R-:W-:Y:S01]  /*84e0*/  FFMA.FTZ R99, R99, R12.reuse, -R133 ;  /* 0x0000000c63637223 */ /* 0x080fe20000010885 */
[-C--:B------:R-:W-:Y:S01]  /*84f0*/  FFMA.FTZ R154, R100, R12.reuse, -R139 ;  /* 0x0000000c649a7223 */ /* 0x080fe2000001088b */
[-CC-:B------:R-:W-:Y:S01]  /*8500*/  FFMA.FTZ R102, R102, R12.reuse, -R133.reuse ;  /* 0x0000000c66667223 */ /* 0x180fe20000010885 */
[-C--:B------:R-:W-:Y:S01]  /*8510*/  FFMA.FTZ R103, R103, R12.reuse, -R133 ;  /* 0x0000000c67677223 */ /* 0x080fe20000010885 */
[-C--:B------:R-:W-:Y:S01]  /*8520*/  FFMA.FTZ R148, R104, R12.reuse, -R139 ;  /* 0x0000000c68947223 */ /* 0x080fe2000001088b */
[-CC-:B------:R-:W-:Y:S01]  /*8530*/  FFMA.FTZ R106, R106, R12.reuse, -R133.reuse ;  /* 0x0000000c6a6a7223 */ /* 0x180fe20000010885 */
[-C--:B------:R-:W-:Y:S01]  /*8540*/  FFMA.FTZ R107, R107, R12.reuse, -R133 ;  /* 0x0000000c6b6b7223 */ /* 0x080fe20000010885 */
[----:B------:R-:W0:Y:S01]  /*8550*/  MUFU.EX2 R21, R21 ;  /* 0x0000001500157308 */ /* 0x000e220000000800 */
[-C--:B------:R-:W-:Y:S01]  /*8560*/  FFMA.FTZ R150, R108, R12.reuse, -R139 ;  /* 0x0000000c6c967223 */ /* 0x080fe2000001088b */
[-CC-:B------:R-:W-:Y:S01]  /*8570*/  FFMA.FTZ R110, R110, R12.reuse, -R133.reuse ;  /* 0x0000000c6e6e7223 */ /* 0x180fe20000010885 */
[-C--:B------:R-:W-:Y:S01]  /*8580*/  FFMA.FTZ R111, R111, R12.reuse, -R133 ;  /* 0x0000000c6f6f7223 */ /* 0x080fe20000010885 */
[-C--:B------:R-:W-:Y:S01]  /*8590*/  FFMA.FTZ R144, R112, R12.reuse, -R139 ;  /* 0x0000000c70907223 */ /* 0x080fe2000001088b */
[-CC-:B------:R-:W-:Y:S01]  /*85a0*/  FFMA.FTZ R114, R114, R12.reuse, -R133.reuse ;  /* 0x0000000c72727223 */ /* 0x180fe20000010885 */
[-C--:B------:R-:W-:Y:S01]  /*85b0*/  FFMA.FTZ R115, R115, R12.reuse, -R133 ;  /* 0x0000000c73737223 */ /* 0x080fe20000010885 */
[-C--:B------:R-:W-:Y:S01]  /*85c0*/  FFMA.FTZ R146, R116, R12.reuse, -R139 ;  /* 0x0000000c74927223 */ /* 0x080fe2000001088b */
[----:B------:R-:W1:Y:S01]  /*85d0*/  MUFU.EX2 R157, R90 ;  /* 0x0000005a009d7308 */ /* 0x000e620000000800 */
[-CC-:B------:R-:W-:Y:S01]  /*85e0*/  FFMA.FTZ R118, R118, R12.reuse, -R133.reuse ;  /* 0x0000000c76767223 */ /* 0x180fe20000010885 */
[-C--:B------:R-:W-:Y:S01]  /*85f0*/  FFMA.FTZ R119, R119, R12.reuse, -R133 ;  /* 0x0000000c77777223 */ /* 0x080fe20000010885 */
[-C--:B------:R-:W-:Y:S01]  /*8600*/  FFMA.FTZ R140, R120, R12.reuse, -R139 ;  /* 0x0000000c788c7223 */ /* 0x080fe2000001088b */
[-CC-:B------:R-:W-:Y:S01]  /*8610*/  FFMA.FTZ R122, R122, R12.reuse, -R133.reuse ;  /* 0x0000000c7a7a7223 */ /* 0x180fe20000010885 */
[-C--:B------:R-:W-:Y:S01]  /*8620*/  FFMA.FTZ R123, R123, R12.reuse, -R133 ;  /* 0x0000000c7b7b7223 */ /* 0x080fe20000010885 */
[-C--:B------:R-:W-:Y:S01]  /*8630*/  FFMA.FTZ R142, R124, R12.reuse, -R139 ;  /* 0x0000000c7c8e7223 */ /* 0x080fe2000001088b */
[-C--:B------:R-:W-:Y:S01]  /*8640*/  FFMA.FTZ R126, R126, R12.reuse, -R133 ;  /* 0x0000000c7e7e7223 */ /* 0x080fe20000010885 */
[----:B------:R-:W2:Y:S01]  /*8650*/  MUFU.EX2 R156, R156 ;  /* 0x0000009c009c7308 */ /* 0x000ea20000000800 */
[----:B0-----:R-:W-:Y:S01]  /*8660*/  FFMA.FTZ R7, R0, R7, R21 ;  /* 0x0000000700077223 */ /* 0x001fe20000010015 */
[-C--:B------:R-:W-:Y:S01]  /*8670*/  FFMA.FTZ R127, R127, R12.reuse, -R133 ;  /* 0x0000000c7f7f7223 */ /* 0x080fe20000010885 */
[-C--:B------:R-:W-:Y:S01]  /*8680*/  FFMA.FTZ R136, R128, R12.reuse, -R139 ;  /* 0x0000000c80887223 */ /* 0x080fe2000001088b */
[-CC-:B------:R-:W-:Y:S01]  /*8690*/  FFMA.FTZ R130, R130, R12.reuse, -R133.reuse ;  /* 0x0000000c82827223 */ /* 0x180fe20000010885 */
[-C--:B------:R-:W-:Y:S01]  /*86a0*/  FFMA.FTZ R131, R131, R12.reuse, -R133 ;  /* 0x0000000c83837223 */ /* 0x080fe20000010885 */
[-C--:B------:R-:W-:Y:S01]  /*86b0*/  FFMA.FTZ R138, R132, R12.reuse, -R139 ;  /* 0x0000000c848a7223 */ /* 0x080fe2000001088b */
[----:B------:R-:W-:Y:S01]  /*86c0*/  FFMA.FTZ R134, R134, R12, -R133 ;  /* 0x0000000c86867223 */ /* 0x000fe20000010885 */
[----:B------:R-:W0:Y:S01]  /*86d0*/  MUFU.EX2 R91, R91 ;  /* 0x0000005b005b7308 */ /* 0x000e220000000800 */
[----:B-1----:R-:W-:Y:S01]  /*86e0*/  FFMA.FTZ R6, R2, R6, R157 ;  /* 0x0000000602067223 */ /* 0x002fe2000001009d */
[----:B------:R-:W-:-:S06]  /*86f0*/  FFMA.FTZ R133, R135, R12, -R133 ;  /* 0x0000000c87857223 */ /* 0x000fcc0000010885 */
        /* <DEDUP_REMOVED lines=92> */
.L_x_1028:
[----:B------:R-:W-:Y:S01]  /*8cc0*/  UIADD3 UR5, UR7, 0x2a860, URZ ;  /* 0x0002a86007057890 */ /* 0x000fe2000fffe03f */
[----:B------:R-:W-:Y:S01]  /*8cd0*/  ISETP.GT.AND P1, PT, R14, R15, PT ;  /* 0x0000000f0e00720c */ /* 0x000fe20003f24270 */
        /* <DEDUP_REMOVED lines=32> */
.L_x_1018:
[----:B------:R-:W-:-:S13]  /*8ee0*/  ISETP.GE.AND P1, PT, R14, R17, PT ;  /* 0x000000110e00720c */ /* 0x000fda0003f26270 */
[----:B------:R-:W-:Y:S05]  /*8ef0*/  @!P1 BRA `(.L_x_1030) ;  /* 0x0000002c00649947 */ /* 0x000fea0003800000 */
[----:B------:R-:W-:Y:S01]  /*8f00*/  IMAD.MOV.U32 R15, RZ, RZ, R13 ;  /* 0x000000ffff0f7224 */ /* 0x000fe200078e000d */
[----:B------:R-:W-:Y:S01]  /*8f10*/  UMOV UR6, UR4 ;  /* 0x0000000400067c82 */ /* 0x000fe20008000000 */
[----:B------:R-:W-:Y:S01]  /*8f20*/  IMAD.MOV.U32 R20, RZ, RZ, R11 ;  /* 0x000000ffff147224 */ /* 0x000fe200078e000b */
[----:B------:R-:W-:Y:S01]  /*8f30*/  ULDC UR60, c[0x0][0x9e4] ;  /* 0x00027900003c7ab9 */ /* 0x000fe20000000800 */
[----:B------:R-:W-:-:S07]  /*8f40*/  IMAD.MOV.U32 R21, RZ, RZ, R3 ;  /* 0x000000ffff157224 */ /* 0x000fce00078e0003 */
.L_x_1049:
[----:B------:R-:W-:-:S04]  /*8f50*/  UIADD3 UR4, UR6, 0x1, URZ ;  /* 0x0000000106047890 */ /* 0x000fc8000fffe03f */
[----:B------:R-:W-:-:S04]  /*8f60*/  UISETP.NE.AND UP0, UPT, UR4, 0x2, UPT ;  /* 0x000000020400788c */ /* 0x000fc8000bf05270 */
[----:B------:R-:W-:Y:S02]  /*8f70*/  USEL UR5, URZ, 0x1, UP0 ;  /* 0x000000013f057887 */ /* 0x000fe40008000000 */
[----:B------:R-:W-:-:S04]  /*8f80*/  USEL UR4, UR4, URZ, UP0 ;  /* 0x0000003f04047287 */ /* 0x000fc80008000000 */
[----:B------:R-:W-:Y:S01]  /*8f90*/  LOP3.LUT R3, R21, UR5, RZ, 0x3c, !PT ;  /* 0x0000000515037c12 */ /* 0x000fe2000f8e3cff */
[----:B------:R-:W-:Y:S07]  /*8fa0*/  @!P0 BRA `(.L_x_1031) ;  /* 0x0000000000048947 */ /* 0x000fee0003800000 */
[----:B------:R-:W-:Y:S01]  /*8fb0*/  BPT.TRAP 0x1 ;  /* 0x000000040000795c */ /* 0x000fe20000300000 */
.L_x_1031:
[----:B------:R-:W-:Y:S01]  /*8fc0*/  ULEA UR7, UR4, UR38, 0x3 ;  /* 0x0000002604077291 */ /* 0x000fe2000f8e183f */
[----:B------:R-:W-:-:S08]  /*8fd0*/  SHF.L.U32 R11, R3, 0x1f, RZ ;  /* 0x0000001f030b7819 */ /* 0x000fd000000006ff */
[----:B------:R0:W1:Y:S01]  /*8fe0*/  SYNCS.PHASECHK.TRANS64.TRYWAIT P1, [UR7+0x2a830], R11 ;  /* 0x02a8300bff0075a7 */ /* 0x0000620008020147 */
[----:B------:R-:W-:Y:S05]  /*8ff0*/  @!P0 BRA `(.L_x_1032) ;  /* 0x0000000000048947 */ /* 0x000fea0003800000 */
[----:B------:R-:W-:Y:S01]  /*9000*/  BPT.TRAP 0x1 ;  /* 0x000000040000795c */ /* 0x000fe20000300000 */
.L_x_1032:
[----:B-1----:R-:W-:Y:S05]  /*9010*/  @P1 BRA `(.L_x_1033) ;  /* 0x0000000000081947 */ /* 0x002fea0003800000 */
[----:B------:R-:W1:Y:S02]  /*9020*/  SYNCS.PHASECHK.TRANS64.TRYWAIT P1, [UR7+0x2a830], R11 ;  /* 0x02a8300bff0075a7 */ /* 0x000e640008020147 */
[----:B-1----:R-:W-:Y:S05]  /*9030*/  @!P1 BRA `(.L_x_1034) ;  /* 0x0000009000789947 */ /* 0x002fea0003800000 */
.L_x_1033:
        /* <DEDUP_REMOVED lines=129> */
.L_x_1035:
[----:B------:R-:W-:Y:S01]  /*9850*/  ULEA UR5, UR6, UR38, 0x3 ;  /* 0x0000002606057291 */ /* 0x000fe2000f8e183f */
[----:B------:R-:W-:-:S08]  /*9860*/  SHF.L.U32 R0, R21, 0x1f, RZ ;  /* 0x0000001f15007819 */ /* 0x000fd000000006ff */
[----:B------:R2:W3:Y:S01]  /*9870*/  SYNCS.PHASECHK.TRANS64.TRYWAIT P1, [UR5+0x2a850], R0 ;  /* 0x02a85000ff0075a7 */ /* 0x0004e20008020145 */
[----:B------:R-:W-:Y:S05]  /*9880*/  @!P0 BRA `(.L_x_1036) ;  /* 0x0000000000048947 */ /* 0x000fea0003800000 */
[----:B------:R-:W-:Y:S01]  /*9890*/  BPT.TRAP 0x1 ;  /* 0x000000040000795c */ /* 0x000fe20000300000 */
.L_x_1036:
[----:B---3--:R-:W-:Y:S05]  /*98a0*/  @P1 BRA `(.L_x_1037) ;  /* 0x0000000000081947 */ /* 0x008fea0003800000 */
[----:B------:R-:W3:Y:S02]  /*98b0*/  SYNCS.PHASECHK.TRANS64.TRYWAIT P1, [UR5+0x2a850], R0 ;  /* 0x02a85000ff0075a7 */ /* 0x000ee40008020145 */
[----:B---3--:R-:W-:Y:S05]  /*98c0*/  @!P1 BRA `(.L_x_1038) ;  /* 0x00000088006c9947 */ /* 0x008fea0003800000 */
.L_x_1037:
        /* <DEDUP_REMOVED lines=38> */
.L_x_1039:
        /* <DEDUP_REMOVED lines=17> */
[C---:B------:R-:W-:Y:S01]  /*9c40*/  VIADD R140, R13.reuse, 0xffffffff ;  /* 0xffffffff0d8c7836 */ /* 0x040fe20000000000 */
[----:B------:R-:W-:-:S05]  /*9c50*/  IADD3 R0, R13, -UR11, R22 ;  /* 0x8000000b0d007c10 */ /* 0x000fca000fffe016 */
[C---:B------:R-:W-:Y:S02]  /*9c60*/  VIADD R138, R0.reuse, UR10 ;  /* 0x0000000a008a7c36 */ /* 0x040fe40008000000 */
[----:B------:R-:W-:Y:S02]  /*9c70*/  VIADD R139, R0, UR6 ;  /* 0x00000006008b7c36 */ /* 0x000fe40008000000 */
[--C-:B0-----:R-:W-:Y:S02]  /*9c80*/  IMAD.IADD R0, R138, 0x1, R21.reuse ;  /* 0x000000018a007824 */ /* 0x101fe400078e0215 */
[----:B------:R-:W-:Y:S01]  /*9c90*/  IMAD.IADD R2, R139, 0x1, R21 ;  /* 0x000000018b027824 */ /* 0x000fe200078e0215 */
[----:B------:R-:W-:Y:S06]  /*9ca0*/  @!P1 BRA `(.L_x_1040) ;  /* 0x0000000000609947 */ /* 0x000fec0003800000 */
[----:B------:R-:W-:Y:S01]  /*9cb0*/  ULDC UR7, c[0x0][0x2f0] ;  /* 0x0000bc0000077ab9 */ /* 0x000fe20000000800 */
[----:B------:R-:W-:Y:S01]  /*9cc0*/  ULDC UR6, c[0x0][0x288] ;  /* 0x0000a20000067ab9 */ /* 0x000fe20000000800 */
        /* <DEDUP_REMOVED lines=13> */
.L_x_1042:
[----:B------:R-:W-:-:S05]  /*9da0*/  IMAD.U32 R21, RZ, RZ, UR60 ;  /* 0x0000003cff157e24 */ /* 0x000fca000f8e00ff */
[----:B------:R-:W-:-:S13]  /*9db0*/  ISETP.NE.AND P1, PT, R21, 0x1, PT ;  /* 0x000000011500780c */ /* 0x000fda0003f25270 */
[----:B------:R-:W0:Y:S02]  /*9dc0*/  @P1 LDC.64 R142, c[0x0][0x9e8] ;  /* 0x00027a00ff8e1b82 */ /* 0x000e240000000a00 */
[----:B0-----:R-:W-:-:S05]  /*9dd0*/  @P1 IMAD.HI.U32 R12, R13, R142, RZ ;  /* 0x0000008e0d0c1227 */ /* 0x001fca00078e00ff */
[----:B------:R-:W-:-:S07]  /*9de0*/  @P1 SHF.R.U32.HI R13, RZ, R143, R12 ;  /* 0x0000008fff0d1219 */ /* 0x000fce000001160c */
.L_x_1043:
[----:B------:R-:W-:Y:S05]  /*9df0*/  BSYNC B0 ;  /* 0x0000000000007941 */ /* 0x000fea0003800000 */
.L_x_1041:
[----:B------:R-:W-:-:S05]  /*9e00*/  IMAD R13, R13, R21, R140 ;  /* 0x000000150d0d7224 */ /* 0x000fca00078e028c */
[----:B------:R-:W-:Y:S02]  /*9e10*/  VIADDMNMX R0, R13, R21, R0, PT ;  /* 0x000000150d007246 */ /* 0x000fe40003800100 */
[----:B------:R-:W-:-:S07]  /*9e20*/  VIMNMX R2, R2, R13, !PT ;  /* 0x0000000d02027248 */ /* 0x000fce0007fe0100 */
.L_x_1040:
        /* <DEDUP_REMOVED lines=135> */
.L_x_1046:
[----:B------:R-:W-:-:S05]  /*a6a0*/  IMAD.U32 R88, RZ, RZ, UR60 ;  /* 0x0000003cff587e24 */ /* 0x000fca000f8e00ff */
[----:B------:R-:W-:-:S13]  /*a6b0*/  ISETP.NE.AND P6, PT, R88, 0x1, PT ;  /* 0x000000015800780c */ /* 0x000fda0003fc5270 */
[----:B------:R-:W0:Y:S02]  /*a6c0*/  @P6 LDC.64 R138, c[0x0][0x9e8] ;  /* 0x00027a00ff8a6b82 */ /* 0x000e240000000a00 */
[----:B0-----:R-:W-:-:S05]  /*a6d0*/  @P6 IMAD.HI.U32 R12, R11, R138, RZ ;  /* 0x0000008a0b0c6227 */ /* 0x001fca00078e00ff */
[----:B------:R-:W-:-:S07]  /*a6e0*/  @P6 SHF.R.U32.HI R11, RZ, R139, R12 ;  /* 0x0000008bff0b6219 */ /* 0x000fce000001160c */
.L_x_1047:
[----:B------:R-:W-:Y:S05]  /*a6f0*/  BSYNC B0 ;  /* 0x0000000000007941 */ /* 0x000fea0003800000 */
.L_x_1045:
[----:B------:R-:W-:-:S05]  /*a700*/  IMAD R11, R11, R88, R140 ;  /* 0x000000580b0b7224 */ /* 0x000fca00078e028c */
[----:B------:R-:W-:Y:S02]  /*a710*/  VIADDMNMX R0, R11, R88, R0, PT ;  /* 0x000000580b007246 */ /* 0x000fe40003800100 */
[----:B------:R-:W-:-:S07]  /*a720*/  VIMNMX R2, R2, R11, !PT ;  /* 0x0000000b02027248 */ /* 0x000fce0007fe0100 */
.L_x_1044:
        /* <DEDUP_REMOVED lines=139> */
[-CC-:B------:R-:W-:Y:S01]  /*afe0*/  FFMA.FTZ R21, R113, R12.reuse, -R94.reuse ;  /* 0x0000000c71157223 */ /* 0x180fe2000001085e */
[-CC-:B------:R-:W-:Y:S01]  /*aff0*/  FFMA.FTZ R142, R13, R12.reuse, -R94.reuse ;  /* 0x0000000c0d8e7223 */ /* 0x180fe2000001085e */
[--C-:B------:R-:W-:Y:S01]  /*b000*/  FFMA.FTZ R146, R89, R12, -R94.reuse ;  /* 0x0000000c59927223 */ /* 0x100fe2000001085e */
[----:B------:R-:W-:Y:S01]  /*b010*/  FMNMX.FTZ R88, R111, R88, !PT ;  /* 0x000000586f587209 */ /* 0x000fe20007810000 */
[--C-:B------:R-:W-:Y:S01]  /*b020*/  FFMA.FTZ R89, R117, R12, -R94.reuse ;  /* 0x0000000c75597223 */ /* 0x100fe2000001085e */
[----:B------:R-:W-:Y:S01]  /*b030*/  FSEL R117, R11, RZ, P1 ;  /* 0x000000ff0b757208 */ /* 0x000fe20000800000 */
[----:B------:R0:W-:Y:S01]  /*b040*/  MUFU.EX2 R131, R2 ;  /* 0x0000000200837308 */ /* 0x0001e20000000800 */
[----:B------:R-:W-:Y:S01]  /*b050*/  FMNMX.FTZ R88, R151, R88, !PT ;  /* 0x0000005897587209 */ /* 0x000fe20007810000 */
[-CC-:B------:R-:W-:Y:S01]  /*b060*/  FFMA.FTZ R167, R167, R12.reuse, -R94.reuse ;  /* 0x0000000ca7a77223 */ /* 0x180fe2000001085e */
[----:B------:R-:W-:Y:S01]  /*b070*/  FFMA.FTZ R156, R175, R12, -R94 ;  /* 0x0000000caf9c7223 */ /* 0x000fe2000001085e */
[----:B------:R-:W-:Y:S01]  /*b080*/  FADD.FTZ R117, -R117, R20 ;  /* 0x0000001475757221 */ /* 0x000fe20000010100 */
[----:B------:R-:W-:Y:S01]  /*b090*/  FMNMX.FTZ R88, R115, R88, !PT ;  /* 0x0000005873587209 */ /* 0x000fe20007810000 */
[-CC-:B------:R-:W-:Y:S01]  /*b0a0*/  FFMA.FTZ R158, R173, R12.reuse, -R94.reuse ;  /* 0x0000000cad9e7223 */ /* 0x180fe2000001085e */
[-CC-:B------:R-:W-:Y:S01]  /*b0b0*/  FFMA.FTZ R169, R169, R12.reuse, -R94.reuse ;  /* 0x0000000ca9a97223 */ /* 0x180fe2000001085e */
[----:B------:R-:W-:Y:S01]  /*b0c0*/  FMUL.FTZ R117, R117, R12 ;  /* 0x0000000c75757220 */ /* 0x000fe20000410000 */
        /* <DEDUP_REMOVED lines=31> */
[----:B------:R-:W-:Y:S01]  /*b2c0*/  FFMA.FTZ R109, R125, R12, -R94 ;  /* 0x0000000c7d6d7223 */ /* 0x000fe2000001085e */
[----:B------:R-:W1:Y:S06]  /*b2d0*/  SHFL.BFLY PT, R113, R0, 0x1, 0x1f ;  /* 0x0c201f0000717f89 */ /* 0x000e6c00000e0000 */
[----:B------:R-:W-:Y:S08]  /*b2e0*/  MUFU.EX2 R150, R150 ;  /* 0x0000009600967308 */ /* 0x000ff00000000800 */
[----:B------:R-:W-:Y:S08]  /*b2f0*/  MUFU.EX2 R105, R105 ;  /* 0x0000006900697308 */ /* 0x000ff00000000800 */
[----:B------:R-:W-:Y:S01]  /*b300*/  MUFU.EX2 R144, R144 ;  /* 0x0000009000907308 */ /* 0x000fe20000000800 */
[----:B-1----:R-:W-:-:S04]  /*b310*/  FMNMX.FTZ R13, R0, R113, !PT ;  /* 0x00000071000d7209 */ /* 0x002fc80007810000 */
[C---:B------:R-:W-:Y:S01]  /*b320*/  FSETP.NEU.FTZ.AND P1, PT, R13.reuse, -INF , PT ;  /* 0xff8000000d00780b */ /* 0x040fe20003f3d000 */
[C---:B------:R-:W-:Y:S02]  /*b330*/  FMUL.FTZ R0, R13.reuse, R12 ;  /* 0x0000000c0d007220 */ /* 0x040fe40000410000 */
[----:B------:R-:W-:Y:S01]  /*b340*/  MUFU.EX2 R21, R21 ;  /* 0x0000001500157308 */ /* 0x000fe20000000800 */
[----:B0-----:R-:W-:Y:S02]  /*b350*/  FSEL R2, R13, RZ, P1 ;  /* 0x000000ff0d027208 */ /* 0x001fe40000800000 */
[----:B------:R-:W-:-:S03]  /*b360*/  FSEL R20, R0, RZ, P1 ;  /* 0x000000ff00147208 */ /* 0x000fc60000800000 */
[----:B------:R-:W-:Y:S02]  /*b370*/  FADD.FTZ R15, -R2, R15 ;  /* 0x0000000f020f7221 */ /* 0x000fe40000010100 */
[----:B------:R-:W0:Y:S01]  /*b380*/  MUFU.EX2 R0, R117 ;  /* 0x0000007500007308 */ /* 0x000e220000000800 */
[-CC-:B------:R-:W-:Y:S01]  /*b390*/  FFMA.FTZ R113, R90, R12.reuse, -R20.reuse ;  /* 0x0000000c5a717223 */ /* 0x180fe20000010814 */
[-CC-:B------:R-:W-:Y:S01]  /*b3a0*/  FFMA.FTZ R91, R91, R12.reuse, -R20.reuse ;  /* 0x0000000c5b5b7223 */ /* 0x180fe20000010814 */
[-C--:B------:R-:W-:Y:S01]  /*b3b0*/  FMUL.FTZ R15, R15, R12.reuse ;  /* 0x0000000c0f0f7220 */ /* 0x080fe20000410000 */
        /* <DEDUP_REMOVED lines=21> */
[----:B------:R-:W-:Y:S01]  /*b510*/  FADD.FTZ R88, R158, R7 ;  /* 0x000000079e587221 */ /* 0x000fe20000010000 */
[-CC-:B------:R-:W-:Y:S01]  /*b520*/  FFMA.FTZ R161, R161, R12.reuse, -R20.reuse ;  /* 0x0000000ca1a17223 */ /* 0x180fe20000010814 */
[-CC-:B------:R-:W-:Y:S01]  /*b530*/  FFMA.FTZ R127, R127, R12.reuse, -R20.reuse ;  /* 0x0000000c7f7f7223 */ /* 0x180fe20000010814 */
[-C--:B------:R-:W-:Y:S01]  /*b540*/  FFMA.FTZ R165, R165, R12.reuse, -R20 ;  /* 0x0000000ca5a57223 */ /* 0x080fe20000010814 */
[----:B------:R-:W-:Y:S01]  /*b550*/  FADD.FTZ R7, R169, R88 ;  /* 0x00000058a9077221 */ /* 0x000fe20000010000 */
[-CC-:B------:R-:W-:Y:S01]  /*b560*/  FFMA.FTZ R137, R137, R12.reuse, -R20.reuse ;  /* 0x0000000c89897223 */ /* 0x180fe20000010814 */
[--C-:B------:R-:W-:Y:S01]  /*b570*/  FFMA.FTZ R141, R141, R12, -R20.reuse ;  /* 0x0000000c8d8d7223 */ /* 0x100fe20000010814 */
[----:B------:R-:W2:Y:S01]  /*b580*/  MUFU.EX2 R139, R139 ;  /* 0x0000008b008b7308 */ /* 0x000ea20000000800 */
[----:B-1----:R-:W-:Y:S01]  /*b590*/  FFMA.FTZ R6, R2, R6, R113 ;  /* 0x0000000602067223 */ /* 0x002fe20000010071 */
[----:B------:R-:W-:Y:S01]  /*b5a0*/  FADD.FTZ R88, R152, R7 ;  /* 0x0000000798587221 */ /* 0x000fe20000010000 */
[----:B------:R-:W-:-:S03]  /*b5b0*/  FFMA.FTZ R20, R135, R12, -R20 ;  /* 0x0000000c87147223 */ /* 0x000fc60000010814 */
        /* <DEDUP_REMOVED lines=70> */
[----:B0-----:R-:W-:Y:S01]  /*ba20*/  FADD.FTZ R6, R129, R6 ;  /* 0x0000000681067221 */ /* 0x001fe20000010000 */
[----:B--2---:R-:W-:-:S03]  /*ba30*/  FADD.FTZ R7, R97, R88 ;  /* 0x0000005861077221 */ /* 0x004fc60000010000 */
[----:B-1----:R-:W-:Y:S01]  /*ba40*/  FADD.FTZ R6, R20, R6 ;  /* 0x0000000614067221 */ /* 0x002fe20000010000 */
[----:B------:R-:W-:Y:S06]  /*ba50*/  @!P0 BRA `(.L_x_1048) ;  /* 0x0000000000048947 */ /* 0x000fec0003800000 */
[----:B------:R-:W-:Y:S01]  /*ba60*/  BPT.TRAP 0x1 ;  /* 0x000000040000795c */ /* 0x000fe20000300000 */
.L_x_1048:
[----:B------:R-:W-:Y:S01]  /*ba70*/  UIADD3 UR5, UR5, 0x2a860, URZ ;  /* 0x0002a86005057890 */ /* 0x000fe2000fffe03f */
[C---:B------:R-:W-:Y:S01]  /*ba80*/  ISETP.GT.AND P1, PT, R14.reuse, R17, PT ;  /* 0x000000110e00720c */ /* 0x040fe20003f24270 */
[----:B------:R-:W-:Y:S01]  /*ba90*/  UMOV UR6, UR4 ;  /* 0x0000000400067c82 */ /* 0x000fe20008000000 */
[----:B------:R-:W-:Y:S01]  /*baa0*/  F2FP.F16.F32.PACK_AB R159, R95, R139 ;  /* 0x0000008b5f9f723e */ /* 0x000fe200000000ff */
[----:B------:R-:W-:Y:S01]  /*bab0*/  UPRMT UR5, UR61, 0x654, UR5 ;  /* 0x000006543d057896 */ /* 0x000fe20008000005 */
[----:B------:R-:W-:Y:S01]  /*bac0*/  F2FP.F16.F32.PACK_AB R154, R155, R154 ;  /* 0x0000009a9b9a723e */ /* 0x000fe200000000ff */
[----:B------:R-:W-:Y:S01]  /*bad0*/  VIADD R14, R14, 0xffffffff ;  /* 0xffffffff0e0e7836 */ /* 0x000fe20000000000 */
[----:B------:R-:W-:Y:S02]  /*bae0*/  F2FP.F16.F32.PACK_AB R153, R99, R143 ;  /* 0x0000008f6399723e */ /* 0x000fe400000000ff */
[----:B------:R-:W-:Y:S02]  /*baf0*/  F2FP.F16.F32.PACK_AB R155, R103, R145 ;  /* 0x00000091679b723e */ /* 0x000fe400000000ff */
[----:B------:R-:W-:-:S02]  /*bb00*/  F2FP.F16.F32.PACK_AB R149, R107, R147 ;  /* 0x000000936b95723e */ /* 0x000fc400000000ff */
[----:B------:R-:W-:Y:S01]  /*bb10*/  SYNCS.ARRIVE.TRANS64.RED.A1T0 RZ, [UR5], RZ ;  /* 0x000000ffffff79a7 */ /* 0x000fe20008100405 */
[----:B------:R-:W-:Y:S01]  /*bb20*/  F2FP.F16.F32.PACK_AB R144, R21, R144 ;  /* 0x000000901590723e */ /* 0x000fe200000000ff */
[----:B------:R-:W-:Y:S01]  /*bb30*/  IMAD.MOV.U32 R21, RZ, RZ, R3 ;  /* 0x000000ffff157224 */ /* 0x000fe200078e0003 */
[----:B------:R-:W-:Y:S01]  /*bb40*/  F2FP.F16.F32.PACK_AB R141, R123, R15 ;  /* 0x0000000f7b8d723e */ /* 0x000fe200000000ff */
[----:B------:R-:W-:Y:S01]  /*bb50*/  IMAD.MOV.U32 R15, RZ, RZ, R13 ;  /* 0x000000ffff0f7224 */ /* 0x000fe200078e000d */
[----:B------:R-:W-:Y:S01]  /*bb60*/  F2FP.F16.F32.PACK_AB R139, R20, R129 ;  /* 0x00000081148b723e */ /* 0x000fe200000000ff */
[----:B------:R-:W-:Y:S01]  /*bb70*/  IMAD.MOV.U32 R20, RZ, RZ, R11 ;  /* 0x000000ffff147224 */ /* 0x000fe200078e000b */
        /* <DEDUP_REMOVED lines=15> */
[----:B------:R-:W-:Y:S01]  /*bc70*/  F2FP.F16.F32.PACK_AB R138, R97, R138 ;  /* 0x0000008a618a723e */ /* 0x000fe200000000ff */
[----:B------:R-:W-:Y:S06]  /*bc80*/  @P1 BRA `(.L_x_1049) ;  /* 0xffffffd000b01947 */ /* 0x000fec000383ffff */
.L_x_1030:
        /* <DEDUP_REMOVED lines=67> */
.L_x_1050:
[----:B------:R-:W-:Y:S01]  /*c0c0*/  ULEA UR5, UR4, UR38, 0x3 ;  /* 0x0000002604057291 */ /* 0x000fe2000f8e183f */
[----:B------:R-:W-:-:S08]  /*c0d0*/  SHF.L.U32 R3, R3, 0x1f, RZ ;  /* 0x0000001f03037819 */ /* 0x000fd000000006ff */
[----:B------:R0:W1:Y:S01]  /*c0e0*/  SYNCS.PHASECHK.TRANS64.TRYWAIT P1, [UR5+0x2a850], R3 ;  /* 0x02a85003ff0075a7 */ /* 0x0000620008020145 */
[----:B------:R-:W-:Y:S05]  /*c0f0*/  @!P0 BRA `(.L_x_1051) ;  /* 0x0000000000048947 */ /* 0x000fea0003800000 */
[----:B------:R-:W-:Y:S01]  /*c100*/  BPT.TRAP 0x1 ;  /* 0x000000040000795c */ /* 0x000fe20000300000 */
.L_x_1051:
[----:B-1----:R-:W-:Y:S05]  /*c110*/  @P1 BRA `(.L_x_1052) ;  /* 0x0000000000081947 */ /* 0x002fea0003800000 */
[----:B------:R-:W1:Y:S02]  /*c120*/  SYNCS.PHASECHK.TRANS64.TRYWAIT P1, [UR5+0x2a850], R3 ;  /* 0x02a85003ff0075a7 */ /* 0x000e640008020145 */
[----:B-1----:R-:W-:Y:S05]  /*c130*/  @!P1 BRA `(.L_x_1053) ;  /* 0x0000006000689947 */ /* 0x002fea0003800000 */
.L_x_1052:
[----:B------:R-:W-:Y:S01]  /*c140*/  UIADD3 UR38, UR38, 0x400, URZ ;  /* 0x0000040026267890 */ /* 0x000fe2000fffe03f */
[----:B------:R-:W-:Y:S01]  /*c150*/  WARPGROUP.ARRIVE ;  /* 0x00000000000079c5 */ /* 0x000fe20000000000 */
[----:B------:R-:W-:Y:S01]  /*c160*/  UMOV UR7, 0x40000040 ;  /* 0x4000004000077882 */ /* 0x000fe20000000000 */
[----:B-1----:R-:W1:Y:S01]  /*c170*/  SHFL.BFLY PT, R0, R7, 0x2, 0x1f ;  /* 0x0c401f0007007f89 */ /* 0x002e6200000e0000 */
[----:B------:R-:W-:Y:S01]  /*c180*/  USHF.R.U32.HI UR38, URZ, 0x4, UR38 ;  /* 0x000000043f267899 */ /* 0x000fe20008011626 */
[----:B------:R-:W-:Y:S02]  /*c190*/  IMAD.MOV.U32 R4, RZ, RZ, RZ ;  /* 0x000000ffff047224 */ /* 0x000fe400078e00ff */
[----:B0-----:R-:W0:Y:S01]  /*c1a0*/  SHFL.BFLY PT, R3, R6, 0x2, 0x1f ;  /* 0x0c401f0006037f89 */ /* 0x001e2200000e0000 */
[----:B------:R-:W-:-:S04]  /*c1b0*/  ULOP3.LUT UR38, UR38, 0x3fff, URZ, 0xc0, !UPT ;  /* 0x00003fff26267892 */ /* 0x000fc8000f8ec03f */
[----:B------:R-:W-:-:S04]  /*c1c0*/  ULOP3.LUT UR38, UR38, 0x3000000, URZ, 0xfc, !UPT ;  /* 0x0300000026267892 */ /* 0x000fc8000f8efc3f */
[----:B------:R-:W-:-:S07]  /*c1d0*/  UIMAD UR4, UR4, 0x600, UR38 ;  /* 0x00000600040478a4 */ /* 0x000fce000f8e0226 */
[----:B------:R-:W-:Y:S02]  /*c1e0*/  UMOV UR6, UR4 ;  /* 0x0000000400067c82 */ /* 0x000fe40008000000 */
[----:B------:R-:W-:Y:S01]  /*c1f0*/  HGMMA.64x128x16.F32 R24, R156, gdesc[UR4].tnspB, R24, gsb0 ;  /* 0x41e000049c187df0 */ /* 0x000fe20008000818 */
[----:B------:R-:W-:Y:S01]  /*c200*/  UIADD3 UR6, UR4, 0x80, URZ ;  /* 0x0000008004067890 */ /* 0x000fe2000fffe03f */
[----:B-1----:R-:W-:Y:S01]  /*c210*/  FADD.FTZ R0, R0, R7 ;  /* 0x0000000700007221 */ /* 0x002fe20000010000 */
[----:B------:R-:W-:Y:S01]  /*c220*/  UMOV UR7, 0x40000040 ;  /* 0x4000004000077882 */ /* 0x000fe20000000000 */
[----:B------:R-:W-:Y:S02]  /*c230*/  IMAD.MOV.U32 R7, RZ, RZ, RZ ;  /* 0x000000ffff077224 */ /* 0x000fe400078e00ff */
[----:B0-----:R-:W-:Y:S01]  /*c240*/  FADD.FTZ R2, R3, R6 ;  /* 0x0000000603027221 */ /* 0x001fe20000010000 */
[----:B------:R-:W-:Y:S01]  /*c250*/  IMAD.MOV.U32 R6, RZ, RZ, -0x800000 ;  /* 0xff800000ff067424 */ /* 0x000fe200078e00ff */
[----:B------:R-:W0:Y:S04]  /*c260*/  SHFL.BFLY PT, R3, R0, 0x1, 0x1f ;  /* 0x0c201f0000037f89 */ /* 0x000e2800000e0000 */
[----:B------:R-:W1:Y:S01]  /*c270*/  SHFL.BFLY PT, R5, R2, 0x1, 0x1f ;  /* 0x0c201f0002057f89 */ /* 0x000e6200000e0000 */
[----:B0-----:R-:W-:Y:S01]  /*c280*/  FADD.FTZ R9, R0, R3 ;  /* 0x0000000300097221 */ /* 0x001fe20000010000 */
[----:B------:R-:W-:-:S02]  /*c290*/  IMAD.MOV.U32 R0, RZ, RZ, -0x800000 ;  /* 0xff800000ff007424 */ /* 0x000fc400078e00ff */
        /* <DEDUP_REMOVED lines=40> */
.L_x_1054:
        /* <DEDUP_REMOVED lines=68> */
.L_x_976:
[----:B------:R-:W-:Y:S05]  /*c960*/  @P0 BRA `(.L_x_1055) ;  /* 0x0000001400340947 */ /* 0x000fea0003800000 */
[----:B------:R-:W0:Y:S01]  /*c970*/  S2R R7, SR_TID.X ;  /* 0x0000000000077919 */ /* 0x000e220000002100 */
[----:B------:R-:W1:Y:S01]  /*c980*/  LDC R21, c[0x0][0xbe8] ;  /* 0x0002fa00ff157b82 */ /* 0x000e620000000800 */
[----:B------:R-:W-:Y:S01]  /*c990*/  ULDC.64 UR4, c[0x0][0xbd0] ;  /* 0x0002f40000047ab9 */ /* 0x000fe20000000a00 */
[----:B------:R-:W-:Y:S01]  /*c9a0*/  ULDC.64 UR6, c[0x0][0xb38] ;  /* 0x0002ce0000067ab9 */ /* 0x000fe20000000a00 */
[----:B------:R-:W2:Y:S01]  /*c9b0*/  S2R R20, SR_CTAID.X ;  /* 0x0000000000147919 */ /* 0x000ea20000002500 */
[----:B------:R-:W-:Y:S04]  /*c9c0*/  BSSY B0, `(.L_x_1056) ;  /* 0x00000e3000007945 */ /* 0x000fe80003800000 */
        /* <DEDUP_REMOVED lines=12> */
[----:B------:R-:W-:-:S03]  /*ca90*/  LOP3.LUT R8, R8, 0xfffffffc, RZ, 0xc0, !PT ;  /* 0xfffffffc08087812 */ /* 0x000fc600078ec0ff */
[C---:B------:R-:W-:Y:S01]  /*caa0*/  IMAD.IADD R22, R7.reuse, 0x1, -R10 ;  /* 0x0000000107167824 */ /* 0x040fe200078e0a0a */
[----:B------:R-:W-:Y:S01]  /*cab0*/  SHF.R.S32.HI R10, RZ, 0x7, R9 ;  /* 0x00000007ff0a7819 */ /* 0x000fe20000011409 */
[----:B------:R-:W-:Y:S01]  /*cac0*/  IMAD.IADD R14, R7, 0x1, -R8 ;  /* 0x00000001070e7824 */ /* 0x000fe200078e0a08 */
[----:B------:R-:W5:Y:S02]  /*cad0*/  @P0 LDC R23, c[0x0][0xbf0] ;  /* 0x0002fc00ff170b82 */ /* 0x000f640000000800 */
[----:B------:R-:W-:Y:S02]  /*cae0*/  SHF.R.S32.HI R11, RZ, 0x1f, R22 ;  /* 0x0000001fff0b7819 */ /* 0x000fe40000011416 */
[----:B------:R-:W-:Y:S02]  /*caf0*/  LEA.HI R7, R9, R10, RZ, 0x1 ;  /* 0x0000000a09077211 */ /* 0x000fe400078f08ff */
[CC--:B------:R-:W-:Y:S02]  /*cb00*/  LEA.HI R88, R11.reuse, R22.reuse, RZ, 0x2 ;  /* 0x000000160b587211 */ /* 0x0c0fe400078f10ff */
[----:B------:R-:W-:Y:S01]  /*cb10*/  LEA.HI R11, R11, R22, RZ, 0x5 ;  /* 0x000000160b0b7211 */ /* 0x000fe200078f28ff */
[----:B------:R-:W1:Y:S01]  /*cb20*/  LDC.64 R74, c[0x0][0xb40] ;  /* 0x0002d000ff4a7b82 */ /* 0x000e620000000a00 */
[----:B------:R-:W-:-:S02]  /*cb30*/  SHF.R.S32.HI R12, RZ, 0x2, R88 ;  /* 0x00000002ff0c7819 */ /* 0x000fc40000011458 */
[----:B------:R-:W-:Y:S02]  /*cb40*/  SHF.R.S32.HI R13, RZ, 0x1f, R88 ;  /* 0x0000001fff0d7819 */ /* 0x000fe40000011458 */
[----:B------:R-:W-:Y:S02]  /*cb50*/  LOP3.LUT R7, R7, 0x3fffffe, RZ, 0xc0, !PT ;  /* 0x03fffffe07077812 */ /* 0x000fe400078ec0ff */
[----:B------:R-:W-:Y:S01]  /*cb60*/  LEA.HI R13, R13, R12, RZ, 0x3 ;  /* 0x0000000c0d0d7211 */ /* 0x000fe200078f18ff */
[----:B------:R-:W1:Y:S01]  /*cb70*/  @P0 LDC R89, c[0x0][0xbec] ;  /* 0x0002fb00ff590b82 */ /* 0x000e620000000800 */
[----:B------:R-:W-:Y:S01]  /*cb80*/  LEA.HI R9, R14, R14, RZ, 0x1 ;  /* 0x0000000e0e097211 */ /* 0x000fe200078f08ff */
[----:B------:R-:W-:Y:S01]  /*cb90*/  IMAD.IADD R7, R10, 0x1, -R7 ;  /* 0x000000010a077824 */ /* 0x000fe200078e0a07 */
[----:B------:R-:W-:Y:S02]  /*cba0*/  LOP3.LUT R13, R13, 0xfffffff8, RZ, 0xc0, !PT ;  /* 0xfffffff80d0d7812 */ /* 0x000fe400078ec0ff */
[----:B------:R-:W-:-:S02]  /*cbb0*/  SHF.R.S32.HI R11, RZ, 0x5, R11 ;  /* 0x00000005ff0b7819 */ /* 0x000fc4000001140b */
[----:B------:R-:W-:Y:S01]  /*cbc0*/  LOP3.LUT R9, R9, 0x1ffffffe, RZ, 0xc0, !PT ;  /* 0x1ffffffe09097812 */ /* 0x000fe200078ec0ff */
[----:B------:R-:W-:Y:S01]  /*cbd0*/  IMAD.IADD R8, R12, 0x1, -R13 ;  /* 0x000000010c087824 */ /* 0x000fe200078e0a0d */
[----:B------:R-:W-:Y:S01]  /*cbe0*/  SHF.R.S32.HI R12, RZ, 0x1f, R19 ;  /* 0x0000001fff0c7819 */ /* 0x000fe20000011413 */
[----:B------:R-:W1:Y:S02]  /*cbf0*/  @P0 LDC R90, c[0x0][0xbf0] ;  /* 0x0002fc00ff5a0b82 */ /* 0x000e640000000800 */
[----:B------:R-:W-:Y:S02]  /*cc00*/  IMAD R8, R11, 0x10, R8 ;  /* 0x000000100b087824 */ /* 0x000fe400078e0208 */
[----:B------:R-:W-:Y:S02]  /*cc10*/  IMAD R10, R12, UR4, RZ ;  /* 0x000000040c0a7c24 */ /* 0x000fe4000f8e02ff */
[----:B------:R-:W-:Y:S02]  /*cc20*/  IMAD.IADD R14, R14, 0x1, -R9 ;  /* 0x000000010e0e7824 */ /* 0x000fe400078e0a09 */
[----:B------:R-:W-:-:S02]  /*cc30*/  IMAD R7, R7, 0x40, R8 ;  /* 0x0000004007077824 */ /* 0x000fc400078e0208 */
[----:B------:R-:W-:Y:S01]  /*cc40*/  IMAD.WIDE.U32 R8, R19, UR4, RZ ;  /* 0x0000000413087c25 */ /* 0x000fe2000f8e00ff */
[----:B---3--:R-:W-:-:S03]  /*cc50*/  USHF.R.S32.HI UR4, URZ, 0x1f, UR9 ;  /* 0x0000001f3f047899 */ /* 0x008fc60008011409 */
[----:B------:R-:W-:Y:S02]  /*cc60*/  IMAD R13, R19, UR5, R10 ;  /* 0x00000005130d7c24 */ /* 0x000fe4000f8e020a */
[----:B------:R-:W-:Y:S02]  /*cc70*/  IMAD R12, R12, UR6, RZ ;  /* 0x000000060c0c7c24 */ /* 0x000fe4000f8e02ff */
[----:B------:R-:W-:Y:S02]  /*cc80*/  IMAD.IADD R9, R9, 0x1, R13 ;  /* 0x0000000109097824 */ /* 0x000fe400078e020d */
[----:B------:R-:W-:Y:S02]  /*cc90*/  IMAD R13, R19, UR7, R12 ;  /* 0x00000007130d7c24 */ /* 0x000fe4000f8e020c */
[----:B------:R-:W-:Y:S02]  /*cca0*/  IMAD R12, R14, 0x8, R7 ;  /* 0x000000080e0c7824 */ /* 0x000fe400078e0207 */
[----:B----4-:R-:W-:-:S02]  /*ccb0*/  IMAD R14, R72, UR4, RZ ;  /* 0x00000004480e7c24 */ /* 0x010fc4000f8e02ff */
[----:B--2---:R-:W-:Y:S02]  /*ccc0*/  IMAD R12, R20, 0x80, R12 ;  /* 0x00000080140c7824 */ /* 0x004fe400078e020c */
[----:B------:R-:W-:Y:S01]  /*ccd0*/  IMAD.WIDE.U32 R10, R19, UR6, RZ ;  /* 0x00000006130a7c25 */ /* 0x000fe2000f8e00ff */
[----:B------:R-:W-:-:S03]  /*cce0*/  ULDC.64 UR6, c[0x0][0xb48] ;  /* 0x0002d20000067ab9 */ /* 0x000fc60000000a00 */
[----:B------:R-:W-:Y:S02]  /*ccf0*/  IMAD R15, R73, UR9, R14 ;  /* 0x00000009490f7c24 */ /* 0x000fe4000f8e020e */
[----:B0-----:R-:W-:-:S04]  /*cd00*/  @P0 IMAD.HI.U32 R14, R12, R17, RZ ;  /* 0x000000110c0e0227 */ /* 0x001fc800078e00ff */
[----:B------:R-:W-:Y:S02]  /*cd10*/  IMAD.MOV R19, RZ, RZ, -R19 ;  /* 0x000000ffff137224 */ /* 0x000fe400078e0a13 */
[----:B------:R-:W-:Y:S02]  /*cd20*/  IMAD.IADD R11, R11, 0x1, R13 ;  /* 0x000000010b0b7824 */ /* 0x000fe400078e020d */
[----:B------:R-:W-:Y:S01]  /*cd30*/  IMAD.MOV.U32 R13, RZ, RZ, R12 ;  /* 0x000000ffff0d7224 */ /* 0x000fe200078e000c */
[----:B-----5:R-:W-:Y:S01]  /*cd40*/  @P0 SHF.R.U32.HI R13, RZ, R23, R14 ;  /* 0x00000017ff0d0219 */ /* 0x020fe2000001160e */
[----:B-1----:R-:W-:Y:S01]  /*cd50*/  IMAD R16, R74, UR4, RZ ;  /* 0x000000044a107c24 */ /* 0x002fe2000f8e02ff */
[----:B------:R-:W-:Y:S01]  /*cd60*/  ULDC.64 UR4, c[0x0][0xbe0] ;  /* 0x0002f80000047ab9 */ /* 0x000fe20000000a00 */
[----:B------:R-:W-:Y:S02]  /*cd70*/  IMAD R23, R18, R19, UR8 ;  /* 0x0000000812177e24 */ /* 0x000fe4000f8e0213 */
[----:B------:R-:W-:-:S04]  /*cd80*/  IMAD.WIDE.U32 R8, R72, UR9, R8 ;  /* 0x0000000948087c25 */ /* 0x000fc8000f8e0008 */
[----:B------:R-:W-:Y:S01]  /*cd90*/  IMAD R17, R75, UR9, R16 ;  /* 0x000000094b117c24 */ /* 0x000fe2000f8e0210 */
[----:B------:R-:W-:Y:S01]  /*cda0*/  SHF.R.S32.HI R16, RZ, 0x1f, R23 ;  /* 0x0000001fff107819 */ /* 0x000fe20000011417 */
[----:B------:R-:W-:Y:S01]  /*cdb0*/  IMAD.WIDE.U32 R10, R74, UR9, R10 ;  /* 0x000000094a0a7c25 */ /* 0x000fe2000f8e000a */
[----:B------:R-:W-:-:S03]  /*cdc0*/  ULDC.64 UR8, c[0x0][0xb28] ;  /* 0x0002ca0000087ab9 */ /* 0x000fc60000000a00 */
[----:B------:R-:W-:Y:S02]  /*cdd0*/  IMAD.IADD R9, R9, 0x1, R15 ;  /* 0x0000000109097824 */ /* 0x000fe400078e020f */
[----:B------:R-:W-:-:S04]  /*cde0*/  @P0 IMAD.HI.U32 R89, R12, R89, RZ ;  /* 0x000000590c590227 */ /* 0x000fc800078e00ff */
[----:B------:R-:W-:Y:S02]  /*cdf0*/  IMAD.IADD R11, R11, 0x1, R17 ;  /* 0x000000010b0b7824 */ /* 0x000fe400078e0211 */
[----:B------:R-:W-:Y:S02]  /*ce00*/  IMAD R17, R16, UR6, RZ ;  /* 0x0000000610117c24 */ /* 0x000fe4000f8e02ff */
[----:B------:R-:W-:-:S04]  /*ce10*/  IMAD.WIDE.U32 R8, R23, UR4, R8 ;  /* 0x0000000417087c25 */ /* 0x000fc8000f8e0008 */
[----:B------:R-:W-:Y:S01]  /*ce20*/  IMAD.MOV.U32 R15, RZ, RZ, R12 ;  /* 0x000000ffff0f7224 */ /* 0x000fe200078e000c */
[----:B------:R-:W-:Y:S01]  /*ce30*/  @P0 SHF.R.U32.HI R15, RZ, R90, R89 ;  /* 0x0000005aff0f0219 */ /* 0x000fe20000011659 */
[----:B------:R-:W-:Y:S01]  /*ce40*/  IMAD R14, R16, UR4, RZ ;  /* 0x00000004100e7c24 */ /* 0x000fe2000f8e02ff */
[----:B------:R-:W-:Y:S01]  /*ce50*/  IADD3 R8, P0, R13, R8, RZ ;  /* 0x000000080d087210 */ /* 0x000fe20007f1e0ff */
[C---:B------:R-:W-:Y:S01]  /*ce60*/  IMAD R19, R23.reuse, UR7, R17 ;  /* 0x0000000717137c24 */ /* 0x040fe2000f8e0211 */
[--C-:B------:R-:W-:Y:S01]  /*ce70*/  SHF.R.S32.HI R17, RZ, 0x1f, R13.reuse ;  /* 0x0000001fff117819 */ /* 0x100fe2000001140d */
[----:B------:R-:W-:Y:S02]  /*ce80*/  IMAD.MOV R13, RZ, RZ, -R13 ;  /* 0x000000ffff0d7224 */ /* 0x000fe400078e0a0d */
[----:B------:R-:W-:Y:S01]  /*ce90*/  IMAD R16, R23, UR5, R14 ;  /* 0x0000000517107c24 */ /* 0x000fe2000f8e020e */
[--C-:B------:R-:W-:Y:S01]  /*cea0*/  SHF.R.S32.HI R14, RZ, 0x1f, R15.reuse ;  /* 0x0000001fff0e7819 */ /* 0x100fe2000001140f */
[----:B------:R-:W-:Y:S01]  /*ceb0*/  IMAD.MOV R18, RZ, RZ, -R15 ;  /* 0x000000ffff127224 */ /* 0x000fe200078e0a0f */
[----:B------:R-:W-:Y:S01]  /*cec0*/  ULDC.64 UR4, c[0x0][0xb30] ;  /* 0x0002cc0000047ab9 */ /* 0x000fe20000000a00 */
[----:B------:R-:W-:Y:S01]  /*ced0*/  IMAD R13, R21, R13, R12 ;  /* 0x0000000d150d7224 */ /* 0x000fe200078e020c */
[----:B------:R-:W-:Y:S01]  /*cee0*/  IADD3.X R9, R17, R9, R16, P0, !PT ;  /* 0x0000000911097210 */ /* 0x000fe200007fe410 */
[----:B------:R-:W-:Y:S01]  /*cef0*/  IMAD.WIDE.U32 R10, R23, UR6, R10 ;  /* 0x00000006170a7c25 */ /* 0x000fe2000f8e000a */
[----:B------:R-:W-:-:S03]  /*cf00*/  ULDC.64 UR6, c[0x0][0xbc8] ;  /* 0x0002f20000067ab9 */ /* 0x000fc60000000a00 */
[----:B------:R-:W-:Y:S02]  /*cf10*/  IMAD R14, R14, UR4, RZ ;  /* 0x000000040e0e7c24 */ /* 0x000fe4000f8e02ff */
[----:B------:R-:W-:Y:S01]  /*cf20*/  IMAD R17, R21, R18, R12 ;  /* 0x0000001215117224 */ /* 0x000fe200078e020c */
[----:B------:R-:W-:Y:S01]  /*cf30*/  SHF.R.S32.HI R12, RZ, 0x1f, R13 ;  /* 0x0000001fff0c7819 */ /* 0x000fe2000001140d */
[----:B------:R-:W-:Y:S02]  /*cf40*/  IMAD.IADD R11, R11, 0x1, R19 ;  /* 0x000000010b0b7824 */ /* 0x000fe400078e0213 */
[C---:B------:R-:W-:Y:S01]  /*cf50*/  IMAD R19, R15.reuse, UR5, R14 ;  /* 0x000000050f137c24 */ /* 0x040fe2000f8e020e */
[----:B------:R-:W-:Y:S01]  /*cf60*/  SHF.R.S32.HI R14, RZ, 0x1f, R17 ;  /* 0x0000001fff0e7819 */ /* 0x000fe20000011411 */
[----:B------:R-:W-:Y:S01]  /*cf70*/  IMAD.WIDE.U32 R10, R15, UR4, R10 ;  /* 0x000000040f0a7c25 */ /* 0x000fe2000f8e000a */
[----:B------:R-:W0:Y:S01]  /*cf80*/  S2UR UR5, SR_CgaCtaId ;  /* 0x00000000000579c3 */ /* 0x000e220000008800 */
[----:B------:R-:W-:-:S02]  /*cf90*/  UMOV UR4, 0x400 ;  /* 0x0000040000047882 */ /* 0x000fc40000000000 */
[----:B------:R-:W-:Y:S02]  /*cfa0*/  IMAD R12, R12, UR6, RZ ;  /* 0x000000060c0c7c24 */ /* 0x000fe4000f8e02ff */
[----:B------:R-:W-:Y:S02]  /*cfb0*/  IMAD.IADD R11, R11, 0x1, R19 ;  /* 0x000000010b0b7824 */ /* 0x000fe400078e0213 */
[----:B------:R-:W-:Y:S02]  /*cfc0*/  IMAD R14, R14, UR8, RZ ;  /* 0x000000080e0e7c24 */ /* 0x000fe4000f8e02ff */
[C---:B------:R-:W-:Y:S02]  /*cfd0*/  IMAD R15, R13.reuse, UR7, R12 ;  /* 0x000000070d0f7c24 */ /* 0x040fe4000f8e020c */
[----:B------:R-:W-:Y:S01]  /*cfe0*/  IMAD.WIDE.U32 R8, R13, UR6, R8 ;  /* 0x000000060d087c25 */ /* 0x000fe2000f8e0008 */
[----:B------:R-:W-:-:S03]  /*cff0*/  ULDC.64 UR6, c[0x0][0xba8] ;  /* 0x0002ea0000067ab9 */ /* 0x000fc60000000a00 */
[C---:B------:R-:W-:Y:S01]  /*d000*/  IMAD R19, R17.reuse, UR9, R14 ;  /* 0x0000000911137c24 */ /* 0x040fe2000f8e020e */
[----:B------:R-:W-:Y:S01]  /*d010*/  LEA R12, P0, R8, UR6, 0x2 ;  /* 0x00000006080c7c11 */ /* 0x000fe2000f8010ff */
[----:B------:R-:W-:Y:S01]  /*d020*/  IMAD.WIDE.U32 R10, R17, UR8, R10 ;  /* 0x00000008110a7c25 */ /* 0x000fe2000f8e000a */
[----:B------:R-:W-:Y:S01]  /*d030*/  ULDC.64 UR8, c[0x0][0xb00] ;  /* 0x0002c00000087ab9 */ /* 0x000fe20000000a00 */
[----:B------:R-:W-:Y:S02]  /*d040*/  ULDC UR6, c[0x0][0xa88] ;  /* 0x0002a20000067ab9 */ /* 0x000fe40000000800 */
[----:B------:R-:W-:Y:S01]  /*d050*/  IMAD.IADD R13, R9, 0x1, R15 ;  /* 0x00000001090d7824 */ /* 0x000fe200078e020f */
[----:B------:R-:W-:Y:S01]  /*d060*/  LEA R72, P1, R10, UR8, 0x2 ;  /* 0x000000080a487c11 */ /* 0x000fe2000f8210ff */
[----:B------:R-:W-:Y:S01]  /*d070*/  IMAD.IADD R9, R11, 0x1, R19 ;  /* 0x000000010b097824 */ /* 0x000fe200078e0213 */
[----:B0-----:R-:W-:Y:S01]  /*d080*/  ULEA UR4, UR5, UR4, 0x18 ;  /* 0x0000000405047291 */ /* 0x001fe2000f8ec03f */
[----:B------:R-:W-:Y:S01]  /*d090*/  IMAD R7, R20, 0x80, R7 ;  /* 0x0000008014077824 */ /* 0x000fe200078e0207 */
[----:B------:R-:W-:Y:S01]  /*d0a0*/  LEA.HI.X R13, R8, UR7, R13, 0x2, P0 ;  /* 0x00000007080d7c11 */ /* 0x000fe200080f140d */
[----:B------:R-:W-:Y:S01]  /*d0b0*/  IMAD R20, R21, UR6, RZ ;  /* 0x0000000615147c24 */ /* 0x000fe2000f8e02ff */
[----:B------:R-:W-:Y:S01]  /*d0c0*/  LEA.HI.X R73, R10, UR9, R9, 0x2, P1 ;  /* 0x000000090a497c11 */ /* 0x000fe200088f1409 */
[----:B------:R-:W-:Y:S01]  /*d0d0*/  SHFL.IDX PT, R8, R12, RZ, 0x1c1f ;  /* 0x001c1fff0c087589 */ /* 0x000fe200000e0000 */
[----:B------:R-:W-:Y:S01]  /*d0e0*/  LOP3.LUT P0, RZ, R22, 0x3, RZ, 0xc0, !PT ;  /* 0x0000000316ff7812 */ /* 0x000fe2000780c0ff */
[C---:B------:R-:W-:Y:S01]  /*d0f0*/  VIADD R21, R7.reuse, 0x8 ;  /* 0x0000000807157836 */ /* 0x040fe20000000000 */
[----:B------:R-:W-:Y:S01]  /*d100*/  UIADD3 UR4, UR4, 0x2a820, URZ ;  /* 0x0002a82004047890 */ /* 0x000fe2000fffe03f */
[----:B------:R-:W0:Y:S01]  /*d110*/  SHFL.IDX PT, R9, R13, RZ, 0x1c1f ;  /* 0x001c1fff0d097589 */ /* 0x000e2200000e0000 */
[----:B------:R-:W-:-:S02]  /*d120*/  ISETP.GE.OR P1, PT, R7, R20, P0 ;  /* 0x000000140700720c */ /* 0x000fc40000726670 */
[-C--:B------:R-:W-:Y:S01]  /*d130*/  ISETP.GE.OR P0, PT, R21, R20.reuse, P0 ;  /* 0x000000141500720c */ /* 0x080fe20000706670 */
[----:B------:R-:W-:Y:S01]  /*d140*/  SHFL.IDX PT, R10, R12, 0x1, 0x1c1f ;  /* 0x003c1f000c0a7f89 */ /* 0x000fe200000e0000 */
[----:B------:R-:W-:Y:S01]  /*d150*/  UPRMT UR4, URZ, 0x654, UR4 ;  /* 0x000006543f047896 */ /* 0x000fe20008000004 */
[----:B------:R-:W-:Y:S02]  /*d160*/  ISETP.GE.AND P2, PT, R7, R20, PT ;  /* 0x000000140700720c */ /* 0x000fe40003f46270 */
[----:B------:R1:W2:Y:S04]  /*d170*/  SHFL.IDX PT, R11, R13, 0x1, 0x1c1f ;  /* 0x003c1f000d0b7f89 */ /* 0x0002a800000e0000 */
[----:B------:R3:W4:Y:S02]  /*d180*/  SHFL.IDX PT, R18, R72, RZ, 0x1c1f ;  /* 0x001c1fff48127589 */ /* 0x00072400000e0000 */
[----:B------:R-:W-:Y:S01]  /*d190*/  SYNCS.ARRIVE.TRANS64.RED.A1T0 RZ, [UR4], RZ ;  /* 0x000000ffffff79a7 */ /* 0x000fe20008100404 */
[----:B-1----:R-:W-:Y:S01]  /*d1a0*/  LOP3.LUT R13, R88, 0x7ffffffc, RZ, 0xc0, !PT ;  /* 0x7ffffffc580d7812 */ /* 0x002fe200078ec0ff */
[----:B------:R3:W1:Y:S04]  /*d1b0*/  SHFL.IDX PT, R19, R73, RZ, 0x1c1f ;  /* 0x001c1fff49137589 */ /* 0x00066800000e0000 */
[----:B------:R-:W-:Y:S01]  /*d1c0*/  IMAD.IADD R13, R22, 0x1, -R13 ;  /* 0x00000001160d7824 */ /* 0x000fe200078e0a0d */
[----:B0-----:R3:W-:Y:S03]  /*d1d0*/  @!P1 ST.E desc[UR36][R8.64], R6 ;  /* 0x0000000608009985 */ /* 0x0017e6000c101924 */
[----:B------:R-:W-:Y:S01]  /*d1e0*/  IMAD.SHL.U32 R23, R13, 0x2, RZ ;  /* 0x000000020d177824 */ /* 0x000fe200078e00ff */
[----:B--2---:R3:W-:Y:S01]  /*d1f0*/  @!P0 ST.E desc[UR36][R10.64], R0 ;  /* 0x000000000a008985 */ /* 0x0047e2000c101924 */
[----:B------:R-:W-:Y:S05]  /*d200*/  @P2 BRA `(.L_x_1057) ;  /* 0x0000000400782947 */ /* 0x000fea0003800000 */
[C---:B---3--:R-:W-:Y:S01]  /*d210*/  VIADD R0, R23.reuse, 0x8 ;  /* 0x0000000817007836 */ /* 0x048fe20000000000 */
        /* <DEDUP_REMOVED lines=9> */
[----:B------:R-:W-:-:S02]  /*d2b0*/  VIADD R14, R23, 0x38 ;  /* 0x00000038170e7836 */ /* 0x000fc40000000000 */
[----:B------:R-:W-:Y:S01]  /*d2c0*/  VIADD R15, R23, 0x40 ;  /* 0x00000040170f7836 */ /* 0x000fe20000000000 */
[----:B------:R-:W-:Y:S01]  /*d2d0*/  ISETP.GE.AND P4, PT, R13, UR4, PT ;  /* 0x000000040d007c0c */ /* 0x000fe2000bf86270 */
[C---:B------:R-:W-:Y:S01]  /*d2e0*/  VIADD R16, R23.reuse, 0x50 ;  /* 0x0000005017107836 */ /* 0x040fe20000000000 */
[----:B------:R-:W-:Y:S01]  /*d2f0*/  ISETP.GE.AND P5, PT, R14, UR4, PT ;  /* 0x000000040e007c0c */ /* 0x000fe2000bfa6270 */
[----:B-1--4-:R-:W-:Y:S01]  /*d300*/  @!P2 IMAD.WIDE R6, R23, 0x4, R18 ;  /* 0x000000041706a825 */ /* 0x012fe200078e0212 */
[----:B------:R-:W-:Y:S02]  /*d310*/  ISETP.GE.AND P6, PT, R15, UR4, PT ;  /* 0x000000040f007c0c */ /* 0x000fe4000bfc6270 */
[----:B------:R-:W-:Y:S01]  /*d320*/  @!P3 LEA.HI R0, R0, R0, RZ, 0x1 ;  /* 0x000000000000b211 */ /* 0x000fe200078f08ff */
[----:B------:R-:W-:Y:S01]  /*d330*/  VIADD R22, R23, 0x60 ;  /* 0x0000006017167836 */ /* 0x000fe20000000000 */
[----:B------:R0:W-:Y:S01]  /*d340*/  @!P2 ST.E.64 desc[UR36][R6.64], R24 ;  /* 0x000000180600a985 */ /* 0x0001e2000c101b24 */
[----:B------:R-:W-:-:S02]  /*d350*/  @!P0 LEA.HI R10, R10, R10, RZ, 0x1 ;  /* 0x0000000a0a0a8211 */ /* 0x000fc400078f08ff */
[----:B------:R-:W-:Y:S01]  /*d360*/  @!P3 LOP3.LUT R9, R0, 0xfffffffe, RZ, 0xc0, !PT ;  /* 0xfffffffe0009b812 */ /* 0x000fe200078ec0ff */
[----:B------:R-:W-:Y:S01]  /*d370*/  VIADD R0, R23, 0x20 ;  /* 0x0000002017007836 */ /* 0x000fe20000000000 */
[----:B------:R-:W-:Y:S02]  /*d380*/  @!P1 LEA.HI R11, R11, R11, RZ, 0x1 ;  /* 0x0000000b0b0b9211 */ /* 0x000fe400078f08ff */
[----:B------:R-:W-:Y:S01]  /*d390*/  @!P5 LEA.HI R14, R14, R14, RZ, 0x1 ;  /* 0x0000000e0e0ed211 */ /* 0x000fe200078f08ff */
[----:B------:R-:W-:Y:S01]  /*d3a0*/  @!P3 IMAD.WIDE R8, R9, 0x4, R18 ;  /* 0x000000040908b825 */ /* 0x000fe200078e0212 */
[----:B------:R-:W-:Y:S02]  /*d3b0*/  ISETP.GE.AND P2, PT, R0, UR4, PT ;  /* 0x0000000400007c0c */ /* 0x000fe4000bf46270 */
[----:B------:R-:W-:Y:S02]  /*d3c0*/  @!P5 LOP3.LUT R17, R14, 0xfffffffe, RZ, 0xc0, !PT ;  /* 0xfffffffe0e11d812 */ /* 0x000fe400078ec0ff */
[----:B------:R1:W-:Y:S01]  /*d3d0*/  @!P3 ST.E.64 desc[UR36][R8.64], R28 ;  /* 0x0000001c0800b985 */ /* 0x0003e2000c101b24 */
[----:B------:R-:W-:-:S02]  /*d3e0*/  ISETP.GE.AND P3, PT, R12, UR4, PT ;  /* 0x000000040c007c0c */ /* 0x000fc4000bf66270 */
[----:B0-----:R-:W-:Y:S02]  /*d3f0*/  @!P0 LOP3.LUT R7, R10, 0xfffffffe, RZ, 0xc0, !PT ;  /* 0xfffffffe0a078812 */ /* 0x001fe400078ec0ff */
[----:B------:R-:W-:-:S03]  /*d400*/  @!P4 LEA.HI R10, R13, R13, RZ, 0x1 ;  /* 0x0000000d0d0ac211 */ /* 0x000fc600078f08ff */
[----:B------:R-:W-:Y:S01]  /*d410*/  @!P0 IMAD.WIDE R6, R7, 0x4, R18 ;  /* 0x0000000407068825 */ /* 0x000fe200078e0212 */
[----:B------:R-:W-:-:S04]  /*d420*/  @!P2 LEA.HI R0, R0, R0, RZ, 0x1 ;  /* 0x000000000000a211 */ /* 0x000fc800078f08ff */
[----:B------:R0:W-:Y:S01]  /*d430*/  @!P0 ST.E.64 desc[UR36][R6.64], R32 ;  /* 0x0000002006008985 */ /* 0x0001e2000c101b24 */
[----:B------:R-:W-:Y:S02]  /*d440*/  @!P3 LEA.HI R12, R12, R12, RZ, 0x1 ;  /* 0x0000000c0c0cb211 */ /* 0x000fe400078f08ff */
[----:B-1----:R-:W-:Y:S02]  /*d450*/  @!P1 LOP3.LUT R9, R11, 0xfffffffe, RZ, 0xc0, !PT ;  /* 0xfffffffe0b099812 */ /* 0x002fe400078ec0ff */
[----:B------:R-:W-:Y:S02]  /*d460*/  @!P2 LOP3.LUT R11, R0, 0xfffffffe, RZ, 0xc0, !PT ;  /* 0xfffffffe000ba812 */ /* 0x000fe400078ec0ff */
        /* <DEDUP_REMOVED lines=8> */
[----:B0-----:R-:W-:-:S02]  /*d4f0*/  @!P3 IMAD.WIDE R6, R13, 0x4, R18 ;  /* 0x000000040d06b825 */ /* 0x001fc400078e0212 */
[----:B------:R0:W-:Y:S02]  /*d500*/  @!P2 ST.E.64 desc[UR36][R10.64], R40 ;  /* 0x000000280a00a985 */ /* 0x0001e4000c101b24 */
[----:B------:R-:W-:Y:S02]  /*d510*/  VIADD R0, R23, 0x48 ;  /* 0x0000004817007836 */ /* 0x000fe40000000000 */
[--C-:B------:R-:W-:Y:S01]  /*d520*/  @!P5 IMAD.WIDE R12, R17, 0x4, R18.reuse ;  /* 0x00000004110cd825 */ /* 0x100fe200078e0212 */
[----:B------:R2:W-:Y:S01]  /*d530*/  @!P3 ST.E.64 desc[UR36][R6.64], R44 ;  /* 0x0000002c0600b985 */ /* 0x0005e2000c101b24 */
[----:B------:R-:W-:Y:S02]  /*d540*/  ISETP.GE.AND P3, PT, R22, UR4, PT ;  /* 0x0000000416007c0c */ /* 0x000fe4000bf66270 */
[----:B------:R-:W-:Y:S01]  /*d550*/  VIADD R17, R23, 0x58 ;  /* 0x0000005817117836 */ /* 0x000fe20000000000 */
[----:B------:R-:W-:Y:S01]  /*d560*/  ISETP.GE.AND P0, PT, R0, UR4, PT ;  /* 0x0000000400007c0c */ /* 0x000fe2000bf06270 */
[----:B-1----:R-:W-:Y:S01]  /*d570*/  @!P4 IMAD.WIDE R8, R15, 0x4, R18 ;  /* 0x000000040f08c825 */ /* 0x002fe200078e0212 */
[----:B------:R-:W-:-:S02]  /*d580*/  @!P1 LEA.HI R16, R16, R16, RZ, 0x1 ;  /* 0x0000001010109211 */ /* 0x000fc400078f08ff */
        /* <DEDUP_REMOVED lines=38> */
.L_x_1057:
[----:B------:R-:W-:Y:S05]  /*d7f0*/  BSYNC B0 ;  /* 0x0000000000007941 */ /* 0x000fea0003800000 */
.L_x_1056:
[----:B------:R-:W-:Y:S01]  /*d800*/  ISETP.GE.AND P0, PT, R21, R20, PT ;  /* 0x000000141500720c */ /* 0x000fe20003f06270 */
[----:B0-----:R0:W2:Y:S04]  /*d810*/  SHFL.IDX PT, R15, R73, 0x1, 0x1c1f ;  /* 0x003c1f00490f7f89 */ /* 0x0010a800000e0000 */
[----:B------:R0:W0:Y:S08]  /*d820*/  SHFL.IDX PT, R14, R72, 0x1, 0x1c1f ;  /* 0x003c1f00480e7f89 */ /* 0x00003000000e0000 */
[----:B------:R-:W-:Y:S05]  /*d830*/  @P0 BRA `(.L_x_968) ;  /* 0x0000004400e00947 */ /* 0x000fea0003800000 */
[----:B------:R-:W-:Y:S01]  /*d840*/  ULDC UR4, c[0x0][0xac8] ;  /* 0x0002b20000047ab9 */ /* 0x000fe20000000800 */
[C---:B---3--:R-:W-:Y:S01]  /*d850*/  VIADD R0, R23.reuse, 0x8 ;  /* 0x0000000817007836 */ /* 0x048fe20000000000 */
[C---:B------:R-:W-:Y:S01]  /*d860*/  ISETP.GE.AND P0, PT, R23.reuse, UR4, PT ;  /* 0x0000000417007c0c */ /* 0x040fe2000bf06270 */
[C---:B------:R-:W-:Y:S02]  /*d870*/  VIADD R6, R23.reuse, 0x10 ;  /* 0x0000001017067836 */ /* 0x040fe40000000000 */
[C---:B------:R-:W-:Y:S01]  /*d880*/  VIADD R8, R23.reuse, 0x18 ;  /* 0x0000001817087836 */ /* 0x040fe20000000000 */
[----:B------:R-:W-:Y:S01]  /*d890*/  ISETP.GE.AND P5, PT, R0, UR4, PT ;  /* 0x0000000400007c0c */ /* 0x000fe2000bfa6270 */
[C---:B------:R-:W-:Y:S01]  /*d8a0*/  VIADD R10, R23.reuse, 0x20 ;  /* 0x00000020170a7836 */ /* 0x040fe20000000000 */
[----:B------:R-:W-:Y:S01]  /*d8b0*/  ISETP.GE.AND P6, PT, R6, UR4, PT ;  /* 0x0000000406007c0c */ /* 0x000fe2000bfc6270 */
[C---:B------:R-:W-:Y:S02]  /*d8c0*/  VIADD R11, R23.reuse, 0x28 ;  /* 0x00000028170b7836 */ /* 0x040fe40000000000 */
[C---:B------:R-:W-:Y:S01]  /*d8d0*/  VIADD R12, R23.reuse, 0x30 ;  /* 0x00000030170c7836 */ /* 0x040fe20000000000 */
[----:B------:R-:W-:Y:S01]  /*d8e0*/  ISETP.GE.AND P4, PT, R10, UR4, PT ;  /* 0x000000040a007c0c */ /* 0x000fe2000bf86270 */
[----:B------:R-:W-:Y:S01]  /*d8f0*/  VIADD R13, R23, 0x38 ;  /* 0x00000038170d7836 */ /* 0x000fe20000000000 */
[----:B------:R-:W-:Y:S01]  /*d900*/  ISETP.GE.AND P3, PT, R11, UR4, PT ;  /* 0x000000040b007c0c */ /* 0x000fe2000bf66270 */
[----:B0-2---:R-:W-:Y:S01]  /*d910*/  @!P0 IMAD.WIDE R2, R23, 0x4, R14 ;  /* 0x0000000417028825 */ /* 0x005fe200078e020e */
[----:B------:R-:W-:-:S02]  /*d920*/  ISETP.GE.AND P2, PT, R12, UR4, PT ;  /* 0x000000040c007c0c */ /* 0x000fc4000bf46270 */
[----:B------:R-:W-:Y:S01]  /*d930*/  ISETP.GE.AND P1, PT, R13, UR4, PT ;  /* 0x000000040d007c0c */ /* 0x000fe2000bf26270 */
[C---:B----4-:R-:W-:Y:S01]  /*d940*/  VIADD R18, R23.reuse, 0x40 ;  /* 0x0000004017127836 */ /* 0x050fe20000000000 */
[----:B------:R0:W-:Y:S01]  /*d950*/  @!P0 ST.E.64 desc[UR36][R2.64], R26 ;  /* 0x0000001a02008985 */ /* 0x0001e2000c101b24 */
[----:B------:R-:W-:Y:S01]  /*d960*/  ISETP.GE.AND P0, PT, R8, UR4, PT ;  /* 0x0000000408007c0c */ /* 0x000fe2000bf06270 */
[C---:B------:R-:W-:Y:S01]  /*d970*/  VIADD R20, R23.reuse, 0x48 ;  /* 0x0000004817147836 */ /* 0x040fe20000000000 */
[----:B------:R-:W-:Y:S01]  /*d980*/  @!P5 LEA.HI R0, R0, R0, RZ, 0x1 ;  /* 0x000000000000d211 */ /* 0x000fe200078f08ff */
[----:B------:R-:W-:Y:S01]  /*d990*/  VIADD R21, R23, 0x70 ;  /* 0x0000007017157836 */ /* 0x000fe20000000000 */
[----:B------:R-:W-:Y:S02]  /*d9a0*/  @!P6 LEA.HI R6, R6, R6, RZ, 0x1 ;  /* 0x000000060606e211 */ /* 0x000fe400078f08ff */
[----:B------:R-:W-:Y:S02]  /*d9b0*/  @!P5 LOP3.LUT R7, R0, 0xfffffffe, RZ, 0xc0, !PT ;  /* 0xfffffffe0007d812 */ /* 0x000fe400078ec0ff */
[----:B------:R-:W-:-:S02]  /*d9c0*/  @!P6 LOP3.LUT R9, R6, 0xfffffffe, RZ, 0xc0, !PT ;  /* 0xfffffffe0609e812 */ /* 0x000fc400078ec0ff */
[----:B------:R-:W-:Y:S02]  /*d9d0*/  @!P4 LEA.HI R10, R10, R10, RZ, 0x1 ;  /* 0x0000000a0a0ac211 */ /* 0x000fe400078f08ff */
[----:B------:R-:W-:Y:S01]  /*d9e0*/  @!P3 LEA.HI R0, R11, R11, RZ, 0x1 ;  /* 0x0000000b0b00b211 */ /* 0x000fe200078f08ff */
[--C-:B0-----:R-:W-:Y:S01]  /*d9f0*/  @!P5 IMAD.WIDE R2, R7, 0x4, R14.reuse ;  /* 0x000000040702d825 */ /* 0x101fe200078e020e */
[----:B------:R-:W-:Y:S02]  /*da00*/  @!P0 LEA.HI R8, R8, R8, RZ, 0x1 ;  /* 0x0000000808088211 */ /* 0x000fe400078f08ff */
[----:B------:R-:W-:Y:S01]  /*da10*/  @!P2 LEA.HI R12, R12, R12, RZ, 0x1 ;  /* 0x0000000c0c0ca211 */ /* 0x000fe200078f08ff */
[----:B------:R-:W-:Y:S01]  /*da20*/  @!P6 IMAD.WIDE R6, R9, 0x4, R14 ;  /* 0x000000040906e825 */ /* 0x000fe200078e020e */
[----:B------:R-:W-:Y:S01]  /*da30*/  @!P1 LEA.HI R16, R13, R13, RZ, 0x1 ;  /* 0x0000000d0d109211 */ /* 0x000fe200078f08ff */
[----:B------:R0:W-:Y:S01]  /*da40*/  @!P5 ST.E.64 desc[UR36][R2.64], R30 ;  /* 0x0000001e0200d985 */ /* 0x0001e2000c101b24 */
[----:B------:R-:W-:-:S02]  /*da50*/  @!P0 LOP3.LUT R9, R8, 0xfffffffe, RZ, 0xc0, !PT ;  /* 0xfffffffe08098812 */ /* 0x000fc400078ec0ff */
[----:B------:R-:W-:Y:S01]  /*da60*/  @!P4 LOP3.LUT R11, R10, 0xfffffffe, RZ, 0xc0, !PT ;  /* 0xfffffffe0a0bc812 */ /* 0x000fe200078ec0ff */
[----:B------:R2:W-:Y:S01]  /*da70*/  @!P6 ST.E.64 desc[UR36][R6.64], R34 ;  /* 0x000000220600e985 */ /* 0x0005e2000c101b24 */
[----:B------:R-:W-:Y:S01]  /*da80*/  @!P3 LOP3.LUT R13, R0, 0xfffffffe, RZ, 0xc0, !PT ;  /* 0xfffffffe000db812 */ /* 0x000fe200078ec0ff */
[C---:B------:R-:W-:Y:S01]  /*da90*/  VIADD R0, R23.reuse, 0x50 ;  /* 0x0000005017007836 */ /* 0x040fe20000000000 */
[----:B------:R-:W-:Y:S02]  /*daa0*/  @!P2 LOP3.LUT R17, R12, 0xfffffffe, RZ, 0xc0, !PT ;  /* 0xfffffffe0c11a812 */ /* 0x000fe400078ec0ff */
[----:B-1----:R-:W-:Y:S01]  /*dab0*/  @!P1 LOP3.LUT R19, R16, 0xfffffffe, RZ, 0xc0, !PT ;  /* 0xfffffffe10139812 */ /* 0x002fe200078ec0ff */
[----:B------:R-:W-:Y:S01]  /*dac0*/  VIADD R16, R23, 0x58 ;  /* 0x0000005817107836 */ /* 0x000fe20000000000 */
[----:B------:R-:W-:Y:S02]  /*dad0*/  ISETP.GE.AND P5, PT, R18, UR4, PT ;  /* 0x0000000412007c0c */ /* 0x000fe4000bfa6270 */
[----:B------:R-:W-:Y:S01]  /*dae0*/  ISETP.GE.AND P6, PT, R20, UR4, PT ;  /* 0x0000000414007c0c */ /* 0x000fe2000bfc6270 */
[----:B0-----:R-:W-:-:S04]  /*daf0*/  @!P0 IMAD.WIDE R2, R9, 0x4, R14 ;  /* 0x0000000409028825 */ /* 0x001fc800078e020e */
[--C-:B--2---:R-:W-:Y:S01]  /*db00*/  @!P4 IMAD.WIDE R6, R11, 0x4, R14.reuse ;  /* 0x000000040b06c825 */ /* 0x104fe200078e020e */
[----:B------:R0:W-:Y:S01]  /*db10*/  @!P0 ST.E.64 desc[UR36][R2.64], R38 ;  /* 0x0000002602008985 */ /* 0x0001e2000c101b24 */
[----:B------:R-:W-:Y:S02]  /*db20*/  ISETP.GE.AND P0, PT, R0, UR4, PT ;  /* 0x0000000400007c0c */ /* 0x000fe4000bf06270 */
[--C-:B------:R-:W-:Y:S01]  /*db30*/  @!P3 IMAD.WIDE R8, R13, 0x4, R14.reuse ;  /* 0x000000040d08b825 */ /* 0x100fe200078e020e */
[----:B------:R1:W-:Y:S01]  /*db40*/  @!P4 ST.E.64 desc[UR36][R6.64], R42 ;  /* 0x0000002a0600c985 */ /* 0x0003e2000c101b24 */
[----:B------:R-:W-:Y:S02]  /*db50*/  ISETP.GE.AND P4, PT, R21, UR4, PT ;  /* 0x0000000415007c0c */ /* 0x000fe4000bf86270 */
[----:B------:R-:W-:Y:S01]  /*db60*/  @!P2 IMAD.WIDE R10, R17, 0x4, R14 ;  /* 0x00000004110aa825 */ /* 0x000fe200078e020e */
[----:B------:R2:W-:Y:S01]  /*db70*/  @!P3 ST.E.64 desc[UR36][R8.64], R46 ;  /* 0x0000002e0800b985 */ /* 0x0005e2000c101b24 */
[----:B------:R-:W-:-:S02]  /*db80*/  @!P5 LEA.HI R18, R18, R18, RZ, 0x1 ;  /* 0x000000121212d211 */ /* 0x000fc400078f08ff */
[----:B------:R-:W-:Y:S01]  /*db90*/  @!P1 IMAD.WIDE R12, R19, 0x4, R14 ;  /* 0x00000004130c9825 */ /* 0x000fe200078e020e */
[----:B------:R3:W-:Y:S01]  /*dba0*/  @!P2 ST.E.64 desc[UR36][R10.64], R50 ;  /* 0x000000320a00a985 */ /* 0x0007e2000c101b24 */
[----:B------:R-:W-:Y:S02]  /*dbb0*/  @!P6 LEA.HI R20, R20, R20, RZ, 0x1 ;  /* 0x000000141414e211 */ /* 0x000fe400078f08ff */
[C---:B------:R-:W-:Y:S01]  /*dbc0*/  VIADD R17, R23.reuse, 0x60 ;  /* 0x0000006017117836 */ /* 0x040fe20000000000 */
[----:B------:R4:W-:Y:S01]  /*dbd0*/  @!P1 ST.E.64 desc[UR36][R12.64], R54 ;  /* 0x000000360c009985 */ /* 0x0009e2000c101b24 */
[C---:B------:R-:W-:Y:S01]  /*dbe0*/  VIADD R19, R23.reuse, 0x68 ;  /* 0x0000006817137836 */ /* 0x040fe20000000000 */
[----:B------:R-:W-:Y:S01]  /*dbf0*/  ISETP.GE.AND P1, PT, R16, UR4, PT ;  /* 0x0000000410007c0c */ /* 0x000fe2000bf26270 */
[----:B------:R-:W-:Y:S01]  /*dc00*/  VIADD R23, R23, 0x78 ;  /* 0x0000007817177836 */ /* 0x000fe20000000000 */
[----:B------:R-:W-:Y:S02]  /*dc10*/  ISETP.GE.AND P2, PT, R17, UR4, PT ;  /* 0x0000000411007c0c */ /* 0x000fe4000bf46270 */
[----:B------:R-:W-:-:S02]  /*dc20*/  ISETP.GE.AND P3, PT, R19, UR4, PT ;  /* 0x0000000413007c0c */ /* 0x000fc4000bf66270 */
        /* <DEDUP_REMOVED lines=15> */
[----:B----4-:R-:W-:Y:S01]  /*dd20*/  @!P4 LOP3.LUT R13, R21, 0xfffffffe, RZ, 0xc0, !PT ;  /* 0xfffffffe150dc812 */ /* 0x010fe200078ec0ff */
        /* <DEDUP_REMOVED lines=17> */
.L_x_1055:
        /* <DEDUP_REMOVED lines=8> */
[----:B-1----:R-:W-:Y:S02]  /*dec0*/  IMAD R3, R6, UR4, RZ ;  /* 0x0000000406037c24 */ /* 0x002fe4000f8e02ff */
[----:B------:R-:W-:-:S05]  /*ded0*/  VIADD R0, R0, 0xffffff80 ;  /* 0xffffff8000007836 */ /* 0x000fca0000000000 */
[----:B------:R-:W-:-:S13]  /*dee0*/  ISETP.GE.AND P0, PT, R0, R3, PT ;  /* 0x000000030000720c */ /* 0x000fda0003f06270 */
[----:B------:R-:W-:Y:S05]  /*def0*/  @P0 BRA `(.L_x_968) ;  /* 0x0000004000300947 */ /* 0x000fea0003800000 */
[----:B------:R-:W-:Y:S01]  /*df00*/  ISETP.NE.AND P0, PT, R6, 0x1, PT ;  /* 0x000000010600780c */ /* 0x000fe20003f05270 */
[----:B------:R-:W0:Y:S01]  /*df10*/  S2UR UR4, SR_CTAID.Z ;  /* 0x00000000000479c3 */ /* 0x000e220000002700 */
[----:B------:R-:W-:Y:S01]  /*df20*/  SHF.R.S32.HI R4, RZ, 0x1f, R19 ;  /* 0x0000001fff047819 */ /* 0x000fe20000011413 */
[----:B------:R-:W-:Y:S02]  /*df30*/  ULDC.64 UR6, c[0x0][0xbd0] ;  /* 0x0002f40000067ab9 */ /* 0x000fe40000000a00 */
[----:B------:R-:W-:-:S04]  /*df40*/  IMAD.WIDE.U32 R2, R19, UR6, RZ ;  /* 0x0000000613027c25 */ /* 0x000fc8000f8e00ff */
[----:B------:R-:W1:Y:S01]  /*df50*/  LDC.64 R10, c[0x0][0xbd8] ;  /* 0x0002f600ff0a7b82 */ /* 0x000e620000000a00 */
[----:B------:R-:W-:-:S04]  /*df60*/  IMAD R4, R4, UR6, RZ ;  /* 0x0000000604047c24 */ /* 0x000fc8000f8e02ff */
[----:B------:R-:W-:Y:S02]  /*df70*/  IMAD R5, R19, UR7, R4 ;  /* 0x0000000713057c24 */ /* 0x000fe4000f8e0204 */
[----:B------:R-:W-:Y:S01]  /*df80*/  IMAD.MOV R19, RZ, RZ, -R19 ;  /* 0x000000ffff137224 */ /* 0x000fe200078e0a13 */
[----:B------:R-:W2:Y:S01]  /*df90*/  @P0 LDC R7, c[0x0][0xbec] ;  /* 0x0002fb00ff070b82 */ /* 0x000ea20000000800 */
[----:B------:R-:W-:Y:S02]  /*dfa0*/  IMAD.IADD R3, R3, 0x1, R5 ;  /* 0x0000000103037824 */ /* 0x000fe400078e0205 */
[----:B------:R-:W-:-:S05]  /*dfb0*/  IMAD.MOV.U32 R5, RZ, RZ, R0 ;  /* 0x000000ffff057224 */ /* 0x000fca00078e0000 */
        /* <DEDUP_REMOVED lines=8> */
[----:B------:R-:W-:-:S03]  /*e040*/  ULDC.64 UR4, c[0x0][0xbe0] ;  /* 0x0002f80000047ab9 */ /* 0x000fc60000000a00 */
[----:B------:R-:W-:Y:S02]  /*e050*/  IMAD.IADD R3, R11, 0x1, R3 ;  /* 0x000000010b037824 */ /* 0x000fe400078e0203 */
[----:B---3--:R-:W-:-:S04]  /*e060*/  IMAD R19, R8, R19, UR8 ;  /* 0x0000000808137e24 */ /* 0x008fc8000f8e0213 */
[----:B------:R-:W-:Y:S01]  /*e070*/  IMAD.WIDE.U32 R2, R19, UR4, R2 ;  /* 0x0000000413027c25 */ /* 0x000fe2000f8e0002 */
[----:B0-----:R-:W-:Y:S02]  /*e080*/  @P0 SHF.R.U32.HI R5, RZ, R9, R4 ;  /* 0x00000009ff050219 */ /* 0x001fe40000011604 */
[----:B------:R-:W-:Y:S02]  /*e090*/  SHF.R.S32.HI R4, RZ, 0x1f, R19 ;  /* 0x0000001fff047819 */ /* 0x000fe40000011413 */
[--C-:B------:R-:W-:Y:S01]  /*e0a0*/  SHF.R.S32.HI R9, RZ, 0x1f, R5.reuse ;  /* 0x0000001fff097819 */ /* 0x100fe20000011405 */
[----:B------:R-:W-:Y:S01]  /*e0b0*/  IMAD.MOV R7, RZ, RZ, -R5 ;  /* 0x000000ffff077224 */ /* 0x000fe200078e0a05 */
[----:B------:R-:W-:Y:S01]  /*e0c0*/  IADD3 R2, P0, R5, R2, RZ ;  /* 0x0000000205027210 */ /* 0x000fe20007f1e0ff */
[----:B------:R-:W-:Y:S02]  /*e0d0*/  IMAD R4, R4, UR4, RZ ;  /* 0x0000000404047c24 */ /* 0x000fe4000f8e02ff */
[----:B------:R-:W-:-:S02]  /*e0e0*/  IMAD R7, R6, R7, R0 ;  /* 0x0000000706077224 */ /* 0x000fc400078e0200 */
[----:B------:R-:W-:Y:S01]  /*e0f0*/  IMAD R4, R19, UR5, R4 ;  /* 0x0000000513047c24 */ /* 0x000fe2000f8e0204 */
[----:B------:R-:W-:Y:S02]  /*e100*/  ULDC.64 UR4, c[0x0][0xbc8] ;  /* 0x0002f20000047ab9 */ /* 0x000fe40000000a00 */
[----:B------:R-:W-:Y:S02]  /*e110*/  SHF.R.S32.HI R0, RZ, 0x1f, R7 ;  /* 0x0000001fff007819 */ /* 0x000fe40000011407 */
[----:B------:R-:W-:-:S03]  /*e120*/  IADD3.X R3, R9, R3, R4, P0, !PT ;  /* 0x0000000309037210 */ /* 0x000fc600007fe404 */
[----:B------:R-:W-:Y:S02]  /*e130*/  IMAD R0, R0, UR4, RZ ;  /* 0x0000000400007c24 */ /* 0x000fe4000f8e02ff */
[----:B------:R-:W-:-:S04]  /*e140*/  IMAD.WIDE.U32 R2, R7, UR4, R2 ;  /* 0x0000000407027c25 */ /* 0x000fc8000f8e0002 */
        /* <DEDUP_REMOVED lines=8> */
.L_x_966:
[----:B------:R-:W-:-:S08]  /*e1d0*/  NOP ;  /* 0x0000000000007918 */ /* 0x000fd00000000000 */
[----:B0-----:R-:W0:-:S00]  /*e1e0*/  USETMAXREG.DEALLOC.CTAPOOL 0x28 ;  /* 0x00000028000079c8 */ /* 0x001e0000080e0500 */
        /* <DEDUP_REMOVED lines=16> */
.L_x_1058:
[----:B------:R-:W-:Y:S01]  /*e2f0*/  ULDC UR7, c[0x0][0xc50] ;  /* 0x0003140000077ab9 */ /* 0x000fe20000000800 */
[----:B------:R-:W-:Y:S01]  /*e300*/  UMOV UR41, UR6 ;  /* 0x0000000600297c82 */ /* 0x000fe20008000000 */
[----:B------:R-:W-:-:S11]  /*e310*/  UISETP.NE.AND UP0, UPT, UR7, 0x1, UPT ;  /* 0x000000010700788c */ /* 0x000fd6000bf05270 */
[----:B------:R-:W-:Y:S01]  /*e320*/  @UP0 ULDC UR4, c[0x0][0xc54] ;  /* 0x0003150000040ab9 */ /* 0x000fe20000000800 */
[----:B------:R-:W-:Y:S01]  /*e330*/  @UP0 ULDC UR8, c[0x0][0xc58] ;  /* 0x0003160000080ab9 */ /* 0x000fe20000000800 */
[----:B------:R-:W-:-:S04]  /*e340*/  UIMAD.WIDE.U32 UR4, UR6, UR4, URZ ;  /* 0x00000004060472a5 */ /* 0x000fc8000f8e003f */
[----:B------:R-:W-:-:S12]  /*e350*/  @UP0 USHF.R.U32.HI UR41, URZ, UR8, UR5 ;  /* 0x000000083f290299 */ /* 0x000fd80008011605 */
.L_x_1059:
[----:B------:R-:W-:Y:S01]  /*e360*/  ISETP.GE.AND P0, PT, R28, RZ, PT ;  /* 0x000000ff1c00720c */ /* 0x000fe20003f06270 */
[----:B------:R-:W-:Y:S01]  /*e370*/  UIADD3 UR47, -UR41, URZ, URZ ;  /* 0x0000003f292f7290 */ /* 0x000fe2000fffe13f */
[----:B------:R-:W-:Y:S02]  /*e380*/  IMAD.MOV.U32 R24, RZ, RZ, 0x1 ;  /* 0x00000001ff187424 */ /* 0x000fe400078e00ff */
[----:B------:R-:W-:Y:S01]  /*e390*/  IMAD.MOV.U32 R0, RZ, RZ, RZ ;  /* 0x000000ffff007224 */ /* 0x000fe200078e00ff */
[----:B------:R-:W-:Y:S01]  /*e3a0*/  UIMAD UR47, UR7, UR47, UR6 ;  /* 0x0000002f072f72a4 */ /* 0x000fe2000f8e0206 */
[----:B------:R-:W-:-:S07]  /*e3b0*/  IMAD.MOV.U32 R8, RZ, RZ, 0x1 ;  /* 0x00000001ff087424 */ /* 0x000fce00078e00ff */
[----:B------:R-:W-:Y:S05]  /*e3c0*/  @!P0 BRA `(.L_x_1060) ;  /* 0x0000003800348947 */ /* 0x000fea0003800000 */
[----:B------:R-:W0:Y:S01]  /*e3d0*/  LDC.64 R2, c[0x0][0xa28] ;  /* 0x00028a00ff027b82 */ /* 0x000e220000000a00 */
[----:B------:R-:W-:Y:S01]  /*e3e0*/  IMAD.MOV.U32 R23, RZ, RZ, RZ ;  /* 0x000000ffff177224 */ /* 0x000fe200078e00ff */
[----:B------:R-:W-:Y:S01]  /*e3f0*/  ULDC UR4, c[0x0][0x448] ;  /* 0x0001120000047ab9 */ /* 0x000fe20000000800 */
[----:B------:R-:W-:Y:S01]  /*e400*/  ULDC UR6, c[0x0][0x2f0] ;  /* 0x0000bc0000067ab9 */ /* 0x000fe20000000800 */
[----:B------:R-:W-:Y:S01]  /*e410*/  ULDC UR10, c[0x0][0x288] ;  /* 0x0000a200000a7ab9 */ /* 0x000fe20000000800 */
[----:B0-----:R-:W-:-:S04]  /*e420*/  ISETP.NE.U32.AND P0, PT, R2, RZ, PT ;  /* 0x000000ff0200720c */ /* 0x001fc80003f05070 */
[----:B------:R-:W-:-:S13]  /*e430*/  ISETP.NE.AND.EX P0, PT, R3, RZ, PT, P0 ;  /* 0x000000ff0300720c */ /* 0x000fda0003f05300 */
[----:B------:R-:W0:Y:S02]  /*e440*/  @P0 LDC.64 R2, c[0x0][0xa28] ;  /* 0x00028a00ff020b82 */ /* 0x000e240000000a00 */
[----:B0-----:R-:W-:-:S05]  /*e450*/  @P0 IMAD.WIDE R2, R28, 0x4, R2 ;  /* 0x000000041c020825 */ /* 0x001fca00078e0202 */
[----:B------:R0:W5:Y:S01]  /*e460*/  @P0 LDG.E R23, desc[UR36][R2.64] ;  /* 0x0000002402170981 */ /* 0x000162000c1e1900 */
[----:B------:R-:W1:Y:S01]  /*e470*/  S2UR UR42, SR_CTAID.X ;  /* 0x00000000002a79c3 */ /* 0x000e620000002500 */
[----:B------:R-:W-:-:S03]  /*e480*/  UISETP.NE.AND UP1, UPT, UR4, 0x1, UPT ;  /* 0x000000010400788c */ /* 0x000fc6000bf25270 */
[----:B------:R-:W-:Y:S01]  /*e490*/  ULDC.64 UR4, c[0x0][0x418] ;  /* 0x0001060000047ab9 */ /* 0x000fe20000000a00 */
[----:B------:R-:W-:Y:S02]  /*e4a0*/  UP2UR UR50, UPR, URZ, 0x2 ;  /* 0x000000023f327883 */ /* 0x000fe40008000000 */
[----:B------:R-:W-:-:S03]  /*e4b0*/  UISETP.NE.U32.AND UP0, UPT, UR4, URZ, UPT ;  /* 0x0000003f0400728c */ /* 0x000fc6000bf05070 */
[----:B------:R-:W-:Y:S01]  /*e4c0*/  ULDC UR4, c[0x0][0x424] ;  /* 0x0001090000047ab9 */ /* 0x000fe20000000800 */
[----:B------:R-:W-:Y:S01]  /*e4d0*/  UISETP.NE.AND.EX UP0, UPT, UR5, URZ, UPT, UP0 ;  /* 0x0000003f0500728c */ /* 0x000fe2000bf05300 */
[----:B------:R-:W-:Y:S02]  /*e4e0*/  @UP1 ULDC UR9, c[0x0][0x450] ;  /* 0x0001140000091ab9 */ /* 0x000fe40000000800 */
[----:B------:R-:W-:Y:S01]  /*e4f0*/  @UP1 ULDC UR5, c[0x0][0x44c] ;  /* 0x0001130000051ab9 */ /* 0x000fe20000000800 */
[----:B------:R-:W-:-:S04]  /*e500*/  USEL UR43, UR4, 0x1, UP0 ;  /* 0x00000001042b7887 */ /* 0x000fc80008000000 */
[----:B------:R-:W-:Y:S02]  /*e510*/  UIMAD UR7, UR43, UR6, 0x5f ;  /* 0x0000005f2b0774a4 */ /* 0x000fe4000f8e0206 */
[----:B------:R-:W-:Y:S02]  /*e520*/  UIMAD UR43, UR43, UR6, URZ ;  /* 0x000000062b2b72a4 */ /* 0x000fe4000f8e023f */
[----:B------:R-:W-:Y:S02]  /*e530*/  UIMAD.WIDE UR6, UR7, 0x2aaaaaab, URZ ;  /* 0x2aaaaaab070678a5 */ /* 0x000fe4000f8e023f */
[----:B-1----:R-:W-:Y:S02]  /*e540*/  USHF.L.U32 UR42, UR42, 0x7, URZ ;  /* 0x000000072a2a7899 */ /* 0x002fe4000800063f */
[----:B------:R-:W-:Y:S02]  /*e550*/  USHF.R.U32.HI UR44, URZ, 0x1f, UR7 ;  /* 0x0000001f3f2c7899 */ /* 0x000fe40008011607 */
[----:B------:R-:W-:-:S02]  /*e560*/  UIADD3 UR8, UR42, 0x7f, URZ ;  /* 0x0000007f2a087890 */ /* 0x000fc4000fffe03f */
[----:B------:R-:W-:Y:S02]  /*e570*/  ULEA.HI.SX32 UR44, UR7, UR44, 0x1c ;  /* 0x0000002c072c7291 */ /* 0x000fe4000f8fe23f */
[----:B------:R-:W-:-:S04]  /*e580*/  UIMAD.WIDE.U32 UR4, UR8, UR5, URZ ;  /* 0x00000005080472a5 */ /* 0x000fc8000f8e003f */
[----:B------:R-:W-:Y:S02]  /*e590*/  @UP1 USHF.R.U32.HI UR8, URZ, UR9, UR5 ;  /* 0x000000093f081299 */ /* 0x000fe40008011605 */
[----:B------:R-:W-:Y:S01]  /*e5a0*/  UIADD3 UR9, UR43, 0x1, -UR10 ;  /* 0x000000012b097890 */ /* 0x000fe2000fffe80a */
[----:B------:R-:W-:Y:S02]  /*e5b0*/  ULDC.64 UR4, c[0x0][0x9e0] ;  /* 0x0002780000047ab9 */ /* 0x000fe40000000a00 */
[----:B------:R-:W-:Y:S02]  /*e5c0*/  UISETP.GE.AND UP0, UPT, UR5, 0x1, UPT ;  /* 0x000000010500788c */ /* 0x000fe4000bf06270 */
[----:B------:R-:W-:-:S04]  /*e5d0*/  UIADD3 UR9, UR9, UR8, URZ ;  /* 0x0000000809097290 */ /* 0x000fc8000fffe03f */
[----:B------:R-:W-:Y:S01]  /*e5e0*/  PLOP3.LUT P1, PT, PT, PT, UP0, 0x80, 0x0 ;  /* 0x000000000000781c */ /* 0x000fe20003f2f008 */
[----:B------:R-:W-:-:S12]  /*e5f0*/  UIADD3 UR4, UR9, UR4, URZ ;  /* 0x0000000409047290 */ /* 0x000fd8000fffe03f */
[----:B0-----:R-:W-:Y:S05]  /*e600*/  @!P1 BRA `(.L_x_1061) ;  /* 0x0000000000449947 */ /* 0x001fea0003800000 */
[----:B------:R-:W-:Y:S01]  /*e610*/  ISETP.LT.AND P0, PT, RZ, UR9, PT ;  /* 0x00000009ff007c0c */ /* 0x000fe2000bf01270 */
[----:B------:R-:W-:-:S12]  /*e620*/  UIADD3 UR8, UR9, -0x1, URZ ;  /* 0xffffffff09087890 */ /* 0x000fd8000fffe03f */
[----:B------:R-:W-:Y:S05]  /*e630*/  @P0 BRA `(.L_x_1062) ;  /* 0x00000000001c0947 */ /* 0x000fea0003800000 */
[----:B------:R-:W-:Y:S02]  /*e640*/  UISETP.NE.AND UP0, UPT, UR5, 0x1, UPT ;  /* 0x000000010500788c */ /* 0x000fe4000bf05270 */
[----:B------:R-:W-:-:S09]  /*e650*/  UIADD3 UR8, -UR9, URZ, URZ ;  /* 0x0000003f09087290 */ /* 0x000fd2000fffe13f */
[----:B------:R-:W-:Y:S02]  /*e660*/  @UP0 ULDC.64 UR12, c[0x0][0x9e8] ;  /* 0x00027a00000c0ab9 */ /* 0x000fe40000000a00 */
[----:B------:R-:W-:-:S04]  /*e670*/  UIMAD.WIDE.U32 UR6, UR8, UR12, URZ ;  /* 0x0000000c080672a5 */ /* 0x000fc8000f8e003f */
[----:B------:R-:W-:-:S04]  /*e680*/  @UP0 USHF.R.U32.HI UR8, URZ, UR13, UR7 ;  /* 0x0000000d3f080299 */ /* 0x000fc80008011607 */
[----:B------:R-:W-:Y:S01]  /*e690*/  ULOP3.LUT UR8, URZ, UR8, URZ, 0x33, !UPT ;  /* 0x000000083f087292 */ /* 0x000fe2000f8e333f */
[----:B------:R-:W-:Y:S11]  /*e6a0*/  BRA `(.L_x_1063) ;  /* 0x0000000000107947 */ /* 0x000ff60003800000 */
.L_x_1062:
[----:B------:R-:W-:-:S11]  /*e6b0*/  UISETP.NE.AND UP0, UPT, UR5, 0x1, UPT ;  /* 0x000000010500788c */ /* 0x000fd6000bf05270 */
[----:B------:R-:W-:Y:S02]  /*e6c0*/  @UP0 ULDC.64 UR12, c[0x0][0x9e8] ;  /* 0x00027a00000c0ab9 */ /* 0x000fe40000000a00 */
[----:B------:R-:W-:-:S04]  /*e6d0*/  UIMAD.WIDE.U32 UR6, UR8, UR12, URZ ;  /* 0x0000000c080672a5 */ /* 0x000fc8000f8e003f */
[----:B------:R-:W-:-:S12]  /*e6e0*/  @UP0 USHF.R.U32.HI UR8, URZ, UR13, UR7 ;  /* 0x0000000d3f080299 */ /* 0x000fd80008011607 */
.L_x_1063:
[----:B------:R-:W-:-:S04]  /*e6f0*/  UIMAD UR8, UR8, UR5, UR5 ;  /* 0x00000005080872a4 */ /* 0x000fc8000f8e0205 */
[----:B------:R-:W-:-:S04]  /*e700*/  UISETP.LT.AND UP0, UPT, UR4, UR8, UPT ;  /* 0x000000080400728c */ /* 0x000fc8000bf01270 */
[----:B------:R-:W-:-:S12]  /*e710*/  USEL UR4, UR4, UR8, UP0 ;  /* 0x0000000804047287 */ /* 0x000fd80008000000 */
.L_x_1061:
[----:B------:R-:W-:Y:S02]  /*e720*/  UISETP.NE.AND UP0, UPT, UR50, URZ, UPT ;  /* 0x0000003f3200728c */ /* 0x000fe4000bf05270 */
[----:B------:R-:W-:-:S03]  /*e730*/  UIADD3 UR6, UR4, 0x5f, URZ ;  /* 0x0000005f04067890 */ /* 0x000fc6000fffe03f */
[----:B------:R-:W-:Y:S01]  /*e740*/  UMOV UR4, UR42 ;  /* 0x0000002a00047c82 */ /* 0x000fe20008000000 */
[----:B------:R-:W-:-:S04]  /*e750*/  UIMAD.WIDE UR6, UR6, 0x2aaaaaab, URZ ;  /* 0x2aaaaaab060678a5 */ /* 0x000fc8000f8e023f */
[----:B------:R-:W-:Y:S01]  /*e760*/  USHF.R.U32.HI UR45, URZ, 0x1f, UR7 ;  /* 0x0000001f3f2d7899 */ /* 0x000fe20008011607 */
[----:B------:R-:W-:Y:S02]  /*e770*/  @UP0 ULDC UR8, c[0x0][0x44c] ;  /* 0x0001130000080ab9 */ /* 0x000fe40000000800 */
[----:B------:R-:W-:Y:S01]  /*e780*/  @UP0 ULDC UR6, c[0x0][0x450] ;  /* 0x0001140000060ab9 */ /* 0x000fe20000000800 */
[----:B------:R-:W-:Y:S02]  /*e790*/  UIMAD.WIDE.U32 UR8, UR42, UR8, URZ ;  /* 0x000000082a0872a5 */ /* 0x000fe4000f8e003f */
[----:B------:R-:W-:Y:S02]  /*e7a0*/  ULEA.HI.SX32 UR45, UR7, UR45, 0x1c ;  /* 0x0000002d072d7291 */ /* 0x000fe4000f8fe23f */
[----:B------:R-:W-:Y:S02]  /*e7b0*/  @UP0 USHF.R.U32.HI UR4, URZ, UR6, UR9 ;  /* 0x000000063f040299 */ /* 0x000fe40008011609 */
[----:B------:R-:W-:-:S02]  /*e7c0*/  UISETP.LT.AND UP0, UPT, UR44, UR45, UPT ;  /* 0x0000002d2c00728c */ /* 0x000fc4000bf01270 */
[----:B------:R-:W-:Y:S01]  /*e7d0*/  UIADD3 UR4, UR4, -UR10, UR43 ;  /* 0x8000000a04047290 */ /* 0x000fe2000fffe02b */
[----:B------:R-:W-:Y:S01]  /*e7e0*/  ULDC UR8, c[0x0][0x9dc] ;  /* 0x0002770000087ab9 */ /* 0x000fe20000000800 */
[----:B------:R-:W-:Y:S02]  /*e7f0*/  USEL UR12, UR44, UR45, UP0 ;  /* 0x0000002d2c0c7287 */ /* 0x000fe40008000000 */
[----:B------:R-:W-:Y:S01]  /*e800*/  UIADD3 UR8, UR4, -UR8, URZ ;  /* 0x8000000804087290 */ /* 0x000fe2000fffe03f */
[----:B------:R-:W-:Y:S11]  /*e810*/  @!P1 BRA `(.L_x_1064) ;  /* 0x0000000000449947 */ /* 0x000ff60003800000 */
[----:B------:R-:W-:-:S06]  /*e820*/  UISETP.GT.AND UP0, UPT, UR4, -0x1, UPT ;  /* 0xffffffff0400788c */ /* 0x000fcc000bf04270 */
[----:B------:R-:W-:-:S13]  /*e830*/  PLOP3.LUT P0, PT, PT, PT, UP0, 0x80, 0x0 ;  /* 0x000000000000781c */ /* 0x000fda0003f0f008 */
[----:B------:R-:W-:Y:S05]  /*e840*/  @P0 BRA `(.L_x_1065) ;  /* 0x00000000001c0947 */ /* 0x000fea0003800000 */
[----:B------:R-:W-:Y:S02]  /*e850*/  UISETP.NE.AND UP0, UPT, UR5, 0x1, UPT ;  /* 0x000000010500788c */ /* 0x000fe4000bf05270 */
[----:B------:R-:W-:-:S09]  /*e860*/  ULOP3.LUT UR4, URZ, UR4, URZ, 0x33, !UPT ;  /* 0x000000043f047292 */ /* 0x000fd2000f8e333f */
[----:B------:R-:W-:Y:S02]  /*e870*/  @UP0 ULDC.64 UR10, c[0x0][0x9e8] ;  /* 0x00027a00000a0ab9 */ /* 0x000fe40000000a00 */
[----:B------:R-:W-:-:S04]  /*e880*/  UIMAD.WIDE.U32 UR6, UR4, UR10, URZ ;  /* 0x0000000a040672a5 */ /* 0x000fc8000f8e003f */
[----:B------:R-:W-:-:S04]  /*e890*/  @UP0 USHF.R.U32.HI UR4, URZ, UR11, UR7 ;  /* 0x0000000b3f040299 */ /* 0x000fc80008011607 */
[----:B------:R-:W-:Y:S01]  /*e8a0*/  ULOP3.LUT UR4, URZ, UR4, URZ, 0x33, !UPT ;  /* 0x000000043f047292 */ /* 0x000fe2000f8e333f */
[----:B------:R-:W-:Y:S11]  /*e8b0*/  BRA `(.L_x_1066) ;  /* 0x0000000000107947 */ /* 0x000ff60003800000 */
.L_x_1065:
[----:B------:R-:W-:-:S11]  /*e8c0*/  UISETP.NE.AND UP0, UPT, UR5, 0x1, UPT ;  /* 0x000000010500788c */ /* 0x000fd6000bf05270 */
[----:B------:R-:W-:Y:S02]  /*e8d0*/  @UP0 ULDC.64 UR10, c[0x0][0x9e8] ;  /* 0x00027a00000a0ab9 */ /* 0x000fe40000000a00 */
[----:B------:R-:W-:-:S04]  /*e8e0*/  UIMAD.WIDE.U32 UR6, UR4, UR10, URZ ;  /* 0x0000000a040672a5 */ /* 0x000fc8000f8e003f */
[----:B------:R-:W-:-:S12]  /*e8f0*/  @UP0 USHF.R.U32.HI UR4, URZ, UR11, UR7 ;  /* 0x0000000b3f040299 */ /* 0x000fd80008011607 */
.L_x_1066:
[----:B------:R-:W-:-:S04]  /*e900*/  UIMAD UR4, UR4, UR5, URZ ;  /* 0x00000005040472a4 */ /* 0x000fc8000f8e023f */
[----:B------:R-:W-:-:S04]  /*e910*/  UISETP.LT.AND UP0, UPT, UR8, UR4, UPT ;  /* 0x000000040800728c */ /* 0x000fc8000bf01270 */
[----:B------:R-:W-:-:S12]  /*e920*/  USEL UR8, UR8, UR4, !UP0 ;  /* 0x0000000408087287 */ /* 0x000fd8000c000000 */
.L_x_1064:
[----:B------:R-:W-:Y:S02]  /*e930*/  UIMAD.WIDE UR4, UR8, 0x2aaaaaab, URZ ;  /* 0x2aaaaaab080478a5 */ /* 0x000fe4000f8e023f */
[----:B------:R-:W-:Y:S02]  /*e940*/  USHF.R.U32.HI UR9, URZ, 0x10, UR47 ;  /* 0x000000103f097899 */ /* 0x000fe4000801162f */
[----:B------:R-:W-:Y:S02]  /*e950*/  USHF.R.U32.HI UR4, URZ, 0x1f, UR5 ;  /* 0x0000001f3f047899 */ /* 0x000fe40008011605 */
[----:B------:R-:W-:Y:S02]  /*e960*/  ULOP3.LUT UR47, UR47, 0xffff, URZ, 0xc0, !UPT ;  /* 0x0000ffff2f2f7892 */ /* 0x000fe4000f8ec03f */
[----:B------:R-:W-:Y:S01]  /*e970*/  ULEA.HI.SX32 UR4, UR5, UR4, 0x1c ;  /* 0x0000000405047291 */ /* 0x000fe2000f8fe23f */
[----:B------:R-:W-:-:S03]  /*e980*/  UMOV UR40, URZ ;  /* 0x0000003f00287c82 */ /* 0x000fc60008000000 */
[----:B------:R-:W-:-:S04]  /*e990*/  UISETP.LT.AND UP0, UPT, URZ, UR4, UPT ;  /* 0x000000043f00728c */ /* 0x000fc8000bf01270 */
[----:B------:R-:W-:Y:S02]  /*e9a0*/  USEL UR46, URZ, UR4, !UP0 ;  /* 0x000000043f2e7287 */ /* 0x000fe4000c000000 */
[----:B------:R-:W-:Y:S02]  /*e9b0*/  UISETP.NE.AND UP0, UPT, UR9, URZ, UPT ;  /* 0x0000003f0900728c */ /* 0x000fe4000bf05270 */
[----:B------:R-:W-:-:S06]  /*e9c0*/  UISETP.GT.AND UP1, UPT, UR12, UR46, UPT ;  /* 0x0000002e0c00728c */ /* 0x000fcc000bf24270 */
[----:B------:R-:W-:-:S03]  /*e9d0*/  PLOP3.LUT P0, PT, PT, PT, UP1, 0x80, 0x0 ;  /* 0x000000000000781c */ /* 0x000fc60003f0f018 */
[----:B------:R-:W-:-:S10]  /*e9e0*/  @!UP0 ULDC UR9, c[0x0][0x9f0] ;  /* 0x00027c0000098ab9 */ /* 0x000fd40000000800 */
[----:B------:R-:W-:Y:S05]  /*e9f0*/  @!P0 BRA `(.L_x_1067) ;  /* 0x00000000007c8947 */ /* 0x000fea0003800000 */
[----:B------:R-:W-:Y:S01]  /*ea00*/  IABS R0, UR9 ;  /* 0x0000000900007c13 */ /* 0x000fe20008000000 */
[----:B------:R-:W-:Y:S02]  /*ea10*/  UIADD3 UR4, UR9, -0x1, UR12 ;  /* 0xffffffff09047890 */ /* 0x000fe4000fffe00c */
[----:B------:R-:W-:Y:S02]  /*ea20*/  IABS R4, UR9 ;  /* 0x0000000900047c13 */ /* 0x000fe40008000000 */
[----:B------:R-:W-:Y:S01]  /*ea30*/  R2UR UR10, R0 ;  /* 0x00000000000a72ca */ /* 0x000fe200000e0000 */
[----:B------:R-:W-:-:S03]  /*ea40*/  UIADD3 UR6, -UR46, UR4, URZ ;  /* 0x000000042e067290 */ /* 0x000fc6000fffe13f */
[----:B------:R-:W-:-:S03]  /*ea50*/  UMOV UR4, URZ ;  /* 0x0000003f00047c82 */ /* 0x000fc60008000000 */
[----:B------:R-:W-:Y:S01]  /*ea60*/  IABS R3, UR6 ;  /* 0x0000000600037c13 */ /* 0x000fe20008000000 */
[----:B------:R-:W-:-:S03]  /*ea70*/  ULOP3.LUT UR6, UR6, UR9, URZ, 0x3c, !UPT ;  /* 0x0000000906067292 */ /* 0x000fc6000f8e3c3f */
[----:B------:R-:W-:Y:S02]  /*ea80*/  R2UR UR8, R3 ;  /* 0x00000000030872ca */ /* 0x000fe400000e0000 */
        /* <DEDUP_REMOVED lines=22> */
.L_x_1067:
[----:B------:R-:W-:Y:S02]  /*ebf0*/  UIMAD UR51, UR47, UR40, UR46 ;  /* 0x000000282f3372a4 */ /* 0x000fe4000f8e022e */
[----:B------:R-:W-:Y:S02]  /*ec00*/  IMAD.U32 R0, RZ, RZ, UR40 ;  /* 0x00000028ff007e24 */ /* 0x000fe4000f8e00ff */
[----:B------:R-:W-:Y:S02]  /*ec10*/  IMAD.MOV.U32 R24, RZ, RZ, 0x1 ;  /* 0x00000001ff187424 */ /* 0x000fe400078e00ff */
[----:B------:R-:W-:Y:S02]  /*ec20*/  IMAD.MOV.U32 R8, RZ, RZ, 0x1 ;  /* 0x00000001ff087424 */ /* 0x000fe400078e00ff */
[----:B------:R-:W-:-:S05]  /*ec30*/  IMAD.U32 R19, RZ, RZ, UR51 ;  /* 0x00000033ff137e24 */ /* 0x000fca000f8e00ff */
[----:B------:R-:W-:Y:S01]  /*ec40*/  VIADDMNMX R19, R19, R0, UR12, PT ;  /* 0x0000000c13137e46 */ /* 0x000fe2000b800100 */
[----:B------:R-:W-:-:S03]  /*ec50*/  IMAD.MOV.U32 R0, RZ, RZ, RZ ;  /* 0x000000ffff007224 */ /* 0x000fc600078e00ff */
[----:B------:R-:W-:-:S13]  /*ec60*/  ISETP.GT.AND P0, PT, R19, UR51, PT ;  /* 0x0000003313007c0c */ /* 0x000fda000bf04270 */
        /* <DEDUP_REMOVED lines=11> */
[----:B------:R-:W-:Y:S02]  /*ed20*/  IMAD.U32 R4, RZ, RZ, UR4 ;  /* 0x00000004ff047e24 */ /* 0x000fe4000f8e00ff */
[----:B------:R-:W-:Y:S01]  /*ed30*/  IMAD.U32 R5, RZ, RZ, UR5 ;  /* 0x00000005ff057e24 */ /* 0x000fe2000f8e00ff */
[----:B------:R-:W0:Y:S01]  /*ed40*/  LDC.64 R2, c[0x4][R2] ;  /* 0x0100000002027b82 */ /* 0x000e220000000a00 */
[----:B------:R-:W-:Y:S01]  /*ed50*/  ULDC.64 UR4, c[0x4][0x70] ;  /* 0x01001c0000047ab9 */ /* 0x000fe20000000a00 */
[----:B------:R-:W-:Y:S02]  /*ed60*/  IMAD.U32 R6, RZ, RZ, UR6 ;  /* 0x00000006ff067e24 */ /* 0x000fe4000f8e00ff */
[----:B------:R-:W-:-:S02]  /*ed70*/  IMAD.U32 R7, RZ, RZ, UR7 ;  /* 0x00000007ff077e24 */ /* 0x000fc4000f8e00ff */
[----:B------:R-:W-:Y:S02]  /*ed80*/  IMAD.U32 R10, RZ, RZ, UR4 ;  /* 0x00000004ff0a7e24 */ /* 0x000fe4000f8e00ff */
[----:B------:R-:W-:Y:S02]  /*ed90*/  IMAD.U32 R11, RZ, RZ, UR5 ;  /* 0x00000005ff0b7e24 */ /* 0x000fe4000f8e00ff */
[----:B------:R-:W-:Y:S02]  /*eda0*/  IMAD.MOV.U32 R8, RZ, RZ, 0x70 ;  /* 0x00000070ff087424 */ /* 0x000fe400078e00ff */
[----:B------:R-:W-:Y:S02]  /*edb0*/  IMAD.MOV.U32 R12, RZ, RZ, 0x1 ;  /* 0x00000001ff0c7424 */ /* 0x000fe400078e00ff */
[----:B------:R-:W-:-:S07]  /*edc0*/  IMAD.MOV.U32 R13, RZ, RZ, RZ ;  /* 0x000000ffff0d7224 */ /* 0x000fce00078e00ff */
[----:B------:R-:W-:-:S07]  /*edd0*/  LEPC R20, `(.L_x_1068) ;  /* 0x000000001014794e */ /* 0x000fce0000000000 */
[----:B0----5:R-:W-:Y:S05]  /*ede0*/  CALL.ABS.NOINC R2 ;  /* 0x0000000002007343 */ /* 0x021fea0003c00000 */
.L_x_1068:
        /* <DEDUP_REMOVED lines=19> */
[----:B-1---5:R-:W-:Y:S05]  /*ef20*/  CALL.ABS.NOINC R2 ;  /* 0x0000000002007343 */ /* 0x022fea0003c00000 */
.L_x_1070:
[----:B------:R0:W1:Y:S01]  /*ef30*/  LDC.64 R2, c[0x4][R16] ;  /* 0x0100000010027b82 */ /* 0x0000620000000a00 */
[----:B------:R-:W-:Y:S01]  /*ef40*/  ULDC.64 UR4, c[0x4][0xf0] ;  /* 0x01003c0000047ab9 */ /* 0x000fe20000000a00 */
[----:B------:R-:W-:Y:S01]  /*ef50*/  ULDC.64 UR6, c[0x4][0xf8] ;  /* 0x01003e0000067ab9 */ /* 0x000fe20000000a00 */
[----:B------:R-:W-:Y:S02]  /*ef60*/  IMAD.U32 R4, RZ, RZ, UR4 ;  /* 0x00000004ff047e24 */ /* 0x000fe4000f8e00ff */
        /* <DEDUP_REMOVED lines=11> */
.L_x_1069:
[----:B------:R-:W0:Y:S01]  /*f020*/  LDC.64 R2, c[0x0][0x9f8] ;  /* 0x00027e00ff027b82 */ /* 0x000e220000000a00 */
[----:B------:R-:W-:-:S07]  /*f030*/  IMAD.MOV.U32 R32, RZ, RZ, R28 ;  /* 0x000000ffff207224 */ /* 0x000fce00078e001c */
[----:B------:R-:W1:Y:S01]  /*f040*/  LDC R37, c[0x0][0x430] ;  /* 0x00010c00ff257b82 */ /* 0x000e620000000800 */
[C---:B------:R-:W-:Y:S01]  /*f050*/  IMAD.SHL.U32 R26, R25.reuse, 0x10, RZ ;  /* 0x00000010191a7824 */ /* 0x040fe200078e00ff */
[----:B------:R-:W-:Y:S01]  /*f060*/  LOP3.LUT R8, R25, 0x7f, RZ, 0xc0, !PT ;  /* 0x0000007f19087812 */ /* 0x000fe200078ec0ff */
[----:B------:R-:W-:Y:S01]  /*f070*/  VIADD R27, R19, 0xffffffff ;  /* 0xffffffff131b7836 */ /* 0x000fe20000000000 */
[----:B------:R-:W-:Y:S01]  /*f080*/  LOP3.LUT R18, R18, 0xffffffdf, RZ, 0xc0, !PT ;  /* 0xffffffdf12127812 */ /* 0x000fe200078ec0ff */
[----:B------:R-:W-:Y:S01]  /*f090*/  ULDC UR4, c[0x0][0x2f4] ;  /* 0x0000bd0000047ab9 */ /* 0x000fe20000000800 */
[----:B------:R-:W-:Y:S01]  /*f0a0*/  ULDC UR5, c[0x0][0x320] ;  /* 0x0000c80000057ab9 */ /* 0x000fe20000000800 */
[----:B0-----:R-:W-:-:S04]  /*f0b0*/  ISETP.NE.U32.AND P0, PT, R2, RZ, PT ;  /* 0x000000ff0200720c */ /* 0x001fc80003f05070 */
[----:B------:R-:W-:-:S13]  /*f0c0*/  ISETP.NE.AND.EX P0, PT, R3, RZ, PT, P0 ;  /* 0x000000ff0300720c */ /* 0x000fda0003f05300 */
[----:B------:R-:W0:Y:S02]  /*f0d0*/  @P0 LDC.64 R2, c[0x0][0x9f8] ;  /* 0x00027e00ff020b82 */ /* 0x000e240000000a00 */
[----:B0-----:R-:W-:-:S05]  /*f0e0*/  @P0 IMAD.WIDE R2, R28, 0x4, R2 ;  /* 0x000000041c020825 */ /* 0x001fca00078e0202 */
[----:B------:R0:W2:Y:S01]  /*f0f0*/  @P0 LDG.E R32, desc[UR36][R2.64] ;  /* 0x0000002402200981 */ /* 0x0000a2000c1e1900 */
[----:B------:R-:W-:Y:S02]  /*f100*/  LOP3.LUT R26, R26, 0x70, RZ, 0xc0, !PT ;  /* 0x000000701a1a7812 */ /* 0x000fe400078ec0ff */
[----:B------:R-:W-:Y:S02]  /*f110*/  SHF.R.U32.HI R36, RZ, 0x3, R8 ;  /* 0x00000003ff247819 */ /* 0x000fe40000011608 */
[----:B-1----:R-:W-:Y:S02]  /*f120*/  ISETP.NE.AND P1, PT, R37, 0x1, PT ;  /* 0x000000012500780c */ /* 0x002fe40003f25270 */
[----:B------:R-:W-:-:S05]  /*f130*/  LOP3.LUT R33, R26, R36, RZ, 0xfc, !PT ;  /* 0x000000241a217212 */ /* 0x000fca00078efcff */
[----:B------:R-:W-:-:S05]  /*f140*/  IMAD R10, R27, 0x60, R33 ;  /* 0x000000601b0a7824 */ /* 0x000fca00078e0221 */
[C---:B------:R-:W-:Y:S01]  /*f150*/  ISETP.GE.AND P0, PT, R10.reuse, UR43, PT ;  /* 0x0000002b0a007c0c */ /* 0x040fe2000bf06270 */
[----:B0-----:R-:W0:Y:S01]  /*f160*/  @P1 LDC R3, c[0x0][0x434] ;  /* 0x00010d00ff031b82 */ /* 0x001e220000000800 */
[----:B-----5:R-:W-:Y:S01]  /*f170*/  IMAD.IADD R10, R10, 0x1, R23 ;  /* 0x000000010a0a7824 */ /* 0x020fe200078e0217 */
[----:B------:R-:W-:Y:S02]  /*f180*/  @P1 LOP3.LUT R18, R18, 0x20, RZ, 0xfc, !PT ;  /* 0x0000002012121812 */ /* 0x000fe400078efcff */
[----:B------:R-:W-:Y:S01]  /*f190*/  ISETP.GT.U32.OR P0, PT, R33, 0x5f, P0 ;  /* 0x0000005f2100780c */ /* 0x000fe20000704470 */
[----:B------:R-:W-:-:S03]  /*f1a0*/  IMAD.MOV.U32 R9, RZ, RZ, R10 ;  /* 0x000000ffff097224 */ /* 0x000fc600078e000a */
[----:B------:R-:W1:Y:S09]  /*f1b0*/  @P1 LDC R11, c[0x0][0x438] ;  /* 0x00010e00ff0b1b82 */ /* 0x000e720000000800 */
[----:B------:R-:W3:Y:S01]  /*f1c0*/  @!P0 LDC.64 R6, c[0x0][0x428] ;  /* 0x00010a00ff068b82 */ /* 0x000ee20000000a00 */
[----:B0-----:R-:W-:-:S07]  /*f1d0*/  @P1 IMAD.HI.U32 R0, R10, R3, RZ ;  /* 0x000000030a001227 */ /* 0x001fce00078e00ff */
[----:B------:R-:W0:Y:S01]  /*f1e0*/  @!P0 LDC.64 R4, c[0x0][0x418] ;  /* 0x00010600ff048b82 */ /* 0x000e220000000a00 */
[----:B-1----:R-:W-:-:S04]  /*f1f0*/  @P1 SHF.R.U32.HI R9, RZ, R11, R0 ;  /* 0x0000000bff091219 */ /* 0x002fc80000011600 */
[--C-:B------:R-:W-:Y:S01]  /*f200*/  @!P0 SHF.R.S32.HI R3, RZ, 0x1f, R9.reuse ;  /* 0x0000001fff038819 */ /* 0x100fe20000011409 */
[----:B------:R-:W-:Y:S01]  /*f210*/  @!P0 IMAD.MOV.U32 R2, RZ, RZ, R9 ;  /* 0x000000ffff028224 */ /* 0x000fe200078e0009 */
[----:B------:R-:W-:Y:S01]  /*f220*/  LOP3.LUT R18, R18, 0xfffffffb, RZ, 0xc0, !PT ;  /* 0xfffffffb12127812 */ /* 0x000fe200078ec0ff */
[----:B------:R-:W-:Y:S01]  /*f230*/  UMOV UR6, 0xffffffff ;  /* 0xffffffff00067882 */ /* 0x000fe20000000000 */
[----:B--2---:R-:W-:Y:S01]  /*f240*/  SHF.R.S32.HI R34, RZ, 0x1f, R32 ;  /* 0x0000001fff227819 */ /* 0x004fe20000011420 */
[----:B---3--:R-:W-:-:S04]  /*f250*/  @!P0 IMAD.WIDE.U32 R2, R32, R6, R2 ;  /* 0x0000000620028225 */ /* 0x008fc800078e0002 */
[----:B------:R-:W-:Y:S01]  /*f260*/  @!P0 IMAD R0, R34, R6, RZ ;  /* 0x0000000622008224 */ /* 0x000fe200078e02ff */
[----:B0-----:R-:W-:-:S03]  /*f270*/  @!P0 LEA R4, P1, R2, R4, 0x2 ;  /* 0x0000000402048211 */ /* 0x001fc600078210ff */
[----:B------:R-:W-:-:S04]  /*f280*/  @!P0 IMAD R7, R32, R7, R0 ;  /* 0x0000000720078224 */ /* 0x000fc800078e0200 */
[----:B------:R-:W-:-:S05]  /*f290*/  @!P0 IMAD.IADD R0, R3, 0x1, R7 ;  /* 0x0000000103008824 */ /* 0x000fca00078e0207 */
[----:B------:R-:W-:Y:S01]  /*f2a0*/  @!P0 LEA.HI.X R5, R2, R5, R0, 0x2, P1 ;  /* 0x0000000502058211 */ /* 0x000fe200008f1400 */
[----:B------:R-:W-:-:S06]  /*f2b0*/  IMAD.MOV.U32 R0, RZ, RZ, RZ ;  /* 0x000000ffff007224 */ /* 0x000fcc00078e00ff */
[----:B------:R0:W5:Y:S02]  /*f2c0*/  @!P0 LDG.E R0, desc[UR36][R4.64] ;  /* 0x0000002404008981 */ /* 0x000164000c1e1900 */
[----:B0-----:R-:W-:-:S05]  /*f2d0*/  IMAD.SHL.U32 R4, R25, 0x8, RZ ;  /* 0x0000000819047824 */ /* 0x001fca00078e00ff */
[----:B------:R-:W-:-:S04]  /*f2e0*/  LOP3.LUT R30, R4, 0x38, RZ, 0xc0, !PT ;  /* 0x00000038041e7812 */ /* 0x000fc800078ec0ff */
[C---:B------:R-:W-:Y:S02]  /*f2f0*/  ISETP.GE.AND P1, PT, R30.reuse, UR4, PT ;  /* 0x000000041e007c0c */ /* 0x040fe4000bf26270 */
[C---:B------:R-:W-:Y:S02]  /*f300*/  LOP3.LUT R22, R30.reuse, 0x40, RZ, 0xfc, !PT ;  /* 0x000000401e167812 */ /* 0x040fe400078efcff */
[----:B------:R-:W-:Y:S02]  /*f310*/  LOP3.LUT R24, R30, 0x80, RZ, 0xfc, !PT ;  /* 0x000000801e187812 */ /* 0x000fe400078efcff */
[----:B------:R-:W-:Y:S02]  /*f320*/  ISETP.GE.AND P3, PT, R22, UR4, PT ;  /* 0x0000000416007c0c */ /* 0x000fe4000bf66270 */
[----:B------:R-:W-:Y:S02]  /*f330*/  ISETP.GE.AND P2, PT, R24, UR4, PT ;  /* 0x0000000418007c0c */ /* 0x000fe4000bf46270 */
[----:B------:R-:W-:-:S03]  /*f340*/  ISETP.GE.AND P0, PT, R30, UR5, PT ;  /* 0x000000051e007c0c */ /* 0x000fc6000bf06270 */
[----:B------:R-:W-:Y:S02]  /*f350*/  @P1 LOP3.LUT R18, R18, 0x4, RZ, 0xfc, !PT ;  /* 0x0000000412121812 */ /* 0x000fe400078efcff */
[----:B------:R-:W-:Y:S02]  /*f360*/  ISETP.GE.AND P1, PT, R22, UR5, PT ;  /* 0x0000000516007c0c */ /* 0x000fe4000bf26270 */
[----:B------:R-:W-:-:S04]  /*f370*/  LOP3.LUT R18, R18, 0xfffffffd, RZ, 0xc0, !PT ;  /* 0xfffffffd12127812 */ /* 0x000fc800078ec0ff */
[----:B------:R-:W-:-:S04]  /*f380*/  @P3 LOP3.LUT R18, R18, 0x2, RZ, 0xfc, !PT ;  /* 0x0000000212123812 */ /* 0x000fc800078efcff */
[----:B------:R-:W-:-:S04]  /*f390*/  LOP3.LUT R18, R18, 0xfffffffe, RZ, 0xc0, !PT ;  /* 0xfffffffe12127812 */ /* 0x000fc800078ec0ff */
[----:B------:R-:W-:Y:S01]  /*f3a0*/  @P2 LOP3.LUT R18, R18, 0x1, RZ, 0xfc, !PT ;  /* 0x0000000112122812 */ /* 0x000fe200078efcff */
[----:B------:R-:W-:Y:S06]  /*f3b0*/  BRA.DIV UR6, `(.L_x_1071) ;  /* 0x0000002e06e07947 */ /* 0x000fec000b800000 */
.L_x_1113:
[----:B------:R-:W2:Y:S01]  /*f3c0*/  LDL R2, [R1] ;  /* 0x0000000001027983 */ /* 0x000ea20000100800 */
[----:B------:R-:W-:Y:S01]  /*f3d0*/  SEL R29, RZ, 0x1, P0 ;  /* 0x00000001ff1d7807 */ /* 0x000fe20000000000 */
[----:B------:R-:W-:Y:S01]  /*f3e0*/  IMAD.U32 R31, RZ, RZ, UR41 ;  /* 0x00000029ff1f7e24 */ /* 0x000fe2000f8e00ff */
[----:B------:R-:W-:Y:S01]  /*f3f0*/  ISETP.GT.U32.AND P0, PT, R33, 0x5f, PT ;  /* 0x0000005f2100780c */ /* 0x000fe20003f04070 */
[----:B------:R-:W-:Y:S01]  /*f400*/  IMAD.MOV R6, RZ, RZ, -R9 ;  /* 0x000000ffff067224 */ /* 0x000fe200078e0a09 */
[----:B------:R-:W-:Y:S02]  /*f410*/  LOP3.LUT R18, R18, 0xffffffef, RZ, 0xc0, !PT ;  /* 0xffffffef12127812 */ /* 0x000fe400078ec0ff */
[----:B------:R-:W-:Y:S01]  /*f420*/  SHF.R.S32.HI R31, RZ, 0x1f, R31 ;  /* 0x0000001fff1f7819 */ /* 0x000fe2000001141f */
[----:B------:R-:W-:Y:S01]  /*f430*/  IMAD R6, R37, R6, R10 ;  /* 0x0000000625067224 */ /* 0x000fe200078e020a */
[----:B------:R-:W-:-:S07]  /*f440*/  LOP3.LUT R18, R18, 0xfffffff7, RZ, 0xc0, !PT ;  /* 0xfffffff712127812 */ /* 0x000fce00078ec0ff */
[----:B------:R-:W-:Y:S02]  /*f450*/  @P0 LOP3.LUT R18, R18, 0x8, RZ, 0xfc, !PT ;  /* 0x0000000812120812 */ /* 0x000fe400078efcff */
[----:B--2---:R-:W-:Y:S02]  /*f460*/  R2UR UR4, R2 ;  /* 0x00000000020472ca */ /* 0x004fe400000e0000 */
[----:B------:R-:W-:-:S05]  /*f470*/  SEL R2, RZ, 0xffffffff, P1 ;  /* 0xffffffffff027807 */ /* 0x000fca0000800000 */
[----:B------:R-:W-:-:S05]  /*f480*/  IMAD.SHL.U32 R2, R2, 0x2, RZ ;  /* 0x0000000202027824 */ /* 0x000fca00078e00ff */
[----:B------:R-:W-:Y:S01]  /*f490*/  LOP3.LUT R29, R2, 0x2, R29, 0xe2, !PT ;  /* 0x00000002021d7812 */ /* 0x000fe200078ee21d */
[----:B------:R-:W-:-:S06]  /*f4a0*/  ULOP3.LUT UR4, UR4, 0x2, URZ, 0xfc, !UPT ;  /* 0x0000000204047892 */ /* 0x000fcc000f8efc3f */
[----:B------:R-:W-:-:S05]  /*f4b0*/  IMAD.U32 R3, RZ, RZ, UR4 ;  /* 0x00000004ff037e24 */ /* 0x000fca000f8e00ff */
[----:B------:R-:W-:-:S13]  /*f4c0*/  ISETP.NE.AND P2, PT, R3, 0x3, PT ;  /* 0x000000030300780c */ /* 0x000fda0003f45270 */
[----:B------:R-:W-:Y:S01]  /*f4d0*/  @P2 LOP3.LUT R18, R18, 0x10, RZ, 0xfc, !PT ;  /* 0x0000001012122812 */ /* 0x000fe200078efcff */
[----:B------:R-:W-:Y:S06]  /*f4e0*/  @!P2 BRA `(.L_x_1072) ;  /* 0x000000000004a947 */ /* 0x000fec0003800000 */
[----:B------:R-:W-:Y:S01]  /*f4f0*/  BPT.TRAP 0x1 ;  /* 0x000000040000795c */ /* 0x000fe20000300000 */
.L_x_1072:
[----:B------:R-:W-:Y:S01]  /*f500*/  SHF.R.S32.HI R7, RZ, 0x1f, R6 ;  /* 0x0000001fff077819 */ /* 0x000fe20000011406 */
[----:B------:R-:W-:Y:S01]  /*f510*/  ULDC.64 UR4, c[0x0][0x328] ;  /* 0x0000ca0000047ab9 */ /* 0x000fe20000000a00 */
[----:B------:R-:W-:-:S03]  /*f520*/  R2UR UR6, R31 ;  /* 0x000000001f0672ca */ /* 0x000fc600000e0000 */
        /* <DEDUP_REMOVED lines=17> */
[----:B------:R-:W-:-:S05]  /*f640*/  VIADD R17, R3, UR4 ;  /* 0x0000000403117c36 */ /* 0x000fca0008000000 */
[----:B------:R-:W-:Y:S01]  /*f650*/  LEA.HI.X R17, R2, UR7, R17, 0x1, P0 ;  /* 0x0000000702117c11 */ /* 0x000fe200080f0c11 */
[----:B------:R-:W-:-:S05]  /*f660*/  IMAD.MOV.U32 R2, RZ, RZ, 0x1 ;  /* 0x00000001ff027424 */ /* 0x000fca00078e00ff */
[----:B------:R-:W-:-:S04]  /*f670*/  SHF.L.U32 R2, R2, 0x1f, RZ ;  /* 0x0000001f02027819 */ /* 0x000fc800000006ff */
[----:B------:R-:W0:Y:S02]  /*f680*/  SYNCS.PHASECHK.TRANS64.TRYWAIT P0, [UR48+0x2a840], R2 ;  /* 0x02a84002ff0075a7 */ /* 0x000e240008000170 */
[----:B0-----:R-:W-:Y:S05]  /*f690*/  @!P0 BRA `(.L_x_1073) ;  /* 0x0000002c00488947 */ /* 0x001fea0003800000 */
.L_x_1114:
[----:B------:R-:W-:Y:S01]  /*f6a0*/  ULDC.64 UR4, c[0x0][0x300] ;  /* 0x0000c00000047ab9 */ /* 0x000fe20000000a00 */
[----:B------:R-:W-:Y:S01]  /*f6b0*/  R2UR UR6, R31 ;  /* 0x000000001f0672ca */ /* 0x000fe200000e0000 */
[----:B------:R-:W-:Y:S01]  /*f6c0*/  IMAD R7, R7, UR4, RZ ;  /* 0x0000000407077c24 */ /* 0x000fe2000f8e02ff */
[----:B------:R-:W-:Y:S01]  /*f6d0*/  LOP3.LUT P3, RZ, R18, 0x4, RZ, 0xc0, !PT ;  /* 0x0000000412ff7812 */ /* 0x000fe2000786c0ff */
[----:B0-----:R-:W-:Y:S01]  /*f6e0*/  IMAD.WIDE.U32 R2, R6, UR4, RZ ;  /* 0x0000000406027c25 */ /* 0x001fe2000f8e00ff */
[C---:B------:R-:W-:Y:S02]  /*f6f0*/  LOP3.LUT P2, RZ, R18.reuse, 0x2, RZ, 0xc0, !PT ;  /* 0x0000000212ff7812 */ /* 0x040fe4000784c0ff */
[----:B------:R-:W-:Y:S01]  /*f700*/  LOP3.LUT P1, RZ, R18, 0x1, RZ, 0xc0, !PT ;  /* 0x0000000112ff7812 */ /* 0x000fe2000782c0ff */
[----:B------:R-:W-:Y:S01]  /*f710*/  IMAD R7, R6, UR5, R7 ;  /* 0x0000000506077c24 */ /* 0x000fe2000f8e0207 */
[----:B------:R-:W-:Y:S02]  /*f720*/  ULDC.64 UR4, c[0x0][0x310] ;  /* 0x0000c40000047ab9 */ /* 0x000fe40000000a00 */
[----:B------:R-:W-:-:S02]  /*f730*/  IMAD R5, R5, UR4, RZ ;  /* 0x0000000405057c24 */ /* 0x000fc4000f8e02ff */
[----:B------:R-:W-:Y:S02]  /*f740*/  IMAD.IADD R3, R3, 0x1, R7 ;  /* 0x0000000103037824 */ /* 0x000fe400078e0207 */
        /* <DEDUP_REMOVED lines=10> */
[----:B------:R-:W-:Y:S01]  /*f7f0*/  VIADD R7, R3, UR4 ;  /* 0x0000000403077c36 */ /* 0x000fe20008000000 */
[----:B------:R-:W-:Y:S01]  /*f800*/  LOP3.LUT R3, R4, 0x1c0, RZ, 0xc0, !PT ;  /* 0x000001c004037812 */ /* 0x000fe200078ec0ff */
[----:B------:R-:W-:-:S03]  /*f810*/  UMOV UR4, 0xffffffff ;  /* 0xffffffff00047882 */ /* 0x000fc60000000000 */
[----:B------:R-:W-:Y:S01]  /*f820*/  LEA.HI.X R7, R2, UR7, R7, 0x1, P0 ;  /* 0x0000000702077c11 */ /* 0x000fe200080f0c07 */
[----:B------:R-:W-:Y:S01]  /*f830*/  IMAD.MOV.U32 R2, RZ, RZ, -0x60 ;  /* 0xffffffa0ff027424 */ /* 0x000fe200078e00ff */
[----:B------:R-:W-:-:S03]  /*f840*/  LOP3.LUT R4, R3, 0x38, R4, 0xf8, !PT ;  /* 0x0000003803047812 */ /* 0x000fc600078ef804 */
[----:B------:R-:W-:Y:S01]  /*f850*/  IMAD R5, R27, R2, UR43 ;  /* 0x0000002b1b057e24 */ /* 0x000fe2000f8e0202 */
[----:B------:R-:W-:Y:S01]  /*f860*/  LOP3.LUT R4, R4, 0x38, R25, 0x78, !PT ;  /* 0x0000003804047812 */ /* 0x000fe200078e7819 */
[----:B------:R-:W-:Y:S02]  /*f870*/  IMAD.SHL.U32 R25, R8, 0x8, RZ ;  /* 0x0000000808197824 */ /* 0x000fe400078e00ff */
[----:B------:R-:W-:-:S03]  /*f880*/  IMAD.IADD R6, R5, 0x1, -R36 ;  /* 0x0000000105067824 */ /* 0x000fc600078e0a24 */
[----:B------:R-:W-:Y:S02]  /*f890*/  LOP3.LUT R25, R4, 0x200, R25, 0xf8, !PT ;  /* 0x0000020004197812 */ /* 0x000fe400078ef819 */
[----:B------:R-:W-:Y:S01]  /*f8a0*/  ISETP.GE.AND P0, PT, R6, 0x1, PT ;  /* 0x000000010600780c */ /* 0x000fe20003f06270 */
[----:B------:R-:W-:-:S12]  /*f8b0*/  BRA.DIV UR4, `(.L_x_1074) ;  /* 0x0000002a04d87947 */ /* 0x000fd8000b800000 */
[----:B------:R-:W-:Y:S01]  /*f8c0*/  SHFL.IDX PT, R3, R7, RZ, 0x181f ;  /* 0x00181fff07037589 */ /* 0x000fe200000e0000 */
[----:B------:R-:W-:-:S03]  /*f8d0*/  @P0 LEA R9, R25, UR48, 0x1 ;  /* 0x0000003019090c11 */ /* 0x000fc6000f8e08ff */
[----:B------:R-:W0:Y:S04]  /*f8e0*/  SHFL.IDX PT, R2, R0, RZ, 0x181f ;  /* 0x00181fff00027589 */ /* 0x000e2800000e0000 */
[----:B------:R-:W-:Y:S04]  /*f8f0*/  SHFL.IDX PT, R5, R7, 0x1, 0x181f ;  /* 0x00381f0007057f89 */ /* 0x000fe800000e0000 */
[----:B------:R-:W-:Y:S04]  /*f900*/  SHFL.IDX PT, R4, R0, 0x1, 0x181f ;  /* 0x00381f0000047f89 */ /* 0x000fe800000e0000 */
[----:B------:R-:W-:Y:S04]  /*f910*/  SHFL.IDX PT, R8, R7, 0x2, 0x181f ;  /* 0x00581f0007087f89 */ /* 0x000fe800000e0000 */
[----:B------:R-:W1:Y:S04]  /*f920*/  SHFL.IDX PT, R14, R0, 0x2, 0x181f ;  /* 0x00581f00000e7f89 */ /* 0x000e6800000e0000 */
[----:B------:R-:W2:Y:S01]  /*f930*/  SHFL.IDX PT, R10, R0, 0x3, 0x181f ;  /* 0x00781f00000a7f89 */ /* 0x000ea200000e0000 */
[----:B0-----:R-:W-:-:S05]  /*f940*/  @P0 IMAD.WIDE.U32 R2, R30, 0x2, R2 ;  /* 0x000000021e020825 */ /* 0x001fca00078e0002 */
[----:B------:R-:W-:Y:S04]  /*f950*/  @P0 LDGSTS.E.BYPASS.LTC128B.128 [R9+0x18400], desc[UR36][R2.64], !P3 ;  /* 0x1840000002090fae */ /* 0x000fe8000d901d64 */
[----:B------:R-:W-:Y:S04]  /*f960*/  @P0 LDGSTS.E.BYPASS.LTC128B.128 [R9+0x1b400], desc[UR36][R2.64+0x80], !P2 ;  /* 0x1b40008002090fae */ /* 0x000fe8000d101d64 */
[----:B------:R0:W-:Y:S01]  /*f970*/  @P0 LDGSTS.E.BYPASS.LTC128B.128 [R9+0x1e400], desc[UR36][R2.64+0x100], !P1 ;  /* 0x1e40010002090fae */ /* 0x0001e2000c901d64 */
[----:B------:R-:W-:-:S03]  /*f980*/  ISETP.GE.AND P0, PT, R6, 0x11, PT ;  /* 0x000000110600780c */ /* 0x000fc60003f06270 */
[----:B0-----:R-:W0:Y:S01]  /*f990*/  SHFL.IDX PT, R9, R7, 0x3, 0x181f ;  /* 0x00781f0007097f89 */ /* 0x001e2200000e0000 */
[----:B-1----:R-:W-:-:S09]  /*f9a0*/  IMAD.MOV.U32 R2, RZ, RZ, R14 ;  /* 0x000000ffff027224 */ /* 0x002fd200078e000e */
[----:B------:R-:W-:Y:S01]  /*f9b0*/  @P0 LEA R21, R25, UR48, 0x1 ;  /* 0x0000003019150c11 */ /* 0x000fe2000f8e08ff */
[----:B------:R-:W-:Y:S01]  /*f9c0*/  @P0 IMAD.WIDE.U32 R4, R30, 0x2, R4 ;  /* 0x000000021e040825 */ /* 0x000fe200078e0004 */
[----:B------:R-:W1:Y:S03]  /*f9d0*/  SHFL.IDX PT, R14, R0, 0x4, 0x181f ;  /* 0x00981f00000e7f89 */ /* 0x000e6600000e0000 */
[----:B------:R-:W-:Y:S01]  /*f9e0*/  IMAD.MOV.U32 R3, RZ, RZ, R8 ;  /* 0x000000ffff037224 */ /* 0x000fe200078e0008 */
[----:B------:R-:W-:Y:S04]  /*f9f0*/  @P0 LDGSTS.E.BYPASS.LTC128B.128 [R21+0x18c00], desc[UR36][R4.64], !P3 ;  /* 0x18c0000004150fae */ /* 0x000fe8000d901d64 */
[----:B------:R-:W-:Y:S04]  /*fa00*/  @P0 LDGSTS.E.BYPASS.LTC128B.128 [R21+0x1bc00], desc[UR36][R4.64+0x80], !P2 ;  /* 0x1bc0008004150fae */ /* 0x000fe8000d101d64 */
[----:B------:R2:W-:Y:S01]  /*fa10*/  @P0 LDGSTS.E.BYPASS.LTC128B.128 [R21+0x1ec00], desc[UR36][R4.64+0x100], !P1 ;  /* 0x1ec0010004150fae */ /* 0x0005e2000c901d64 */
[----:B------:R-:W-:-:S03]  /*fa20*/  ISETP.GE.AND P0, PT, R6, 0x21, PT ;  /* 0x000000210600780c */ /* 0x000fc60003f06270 */
[----:B------:R-:W3:Y:S04]  /*fa30*/  SHFL.IDX PT, R8, R7, 0x4, 0x181f ;  /* 0x00981f0007087f89 */ /* 0x000ee800000e0000 */
[----:B------:R-:W4:Y:S01]  /*fa40*/  SHFL.IDX PT, R7, R7, 0x5, 0x181f ;  /* 0x00b81f0007077f89 */ /* 0x000f2200000e0000 */
[----:B--2---:R-:W-:-:S05]  /*fa50*/  IMAD.MOV.U32 R4, RZ, RZ, R10 ;  /* 0x000000ffff047224 */ /* 0x004fca00078e000a */
[----:B------:R-:W-:Y:S01]  /*fa60*/  @P0 IMAD.WIDE.U32 R2, R30, 0x2, R2 ;  /* 0x000000021e020825 */ /* 0x000fe200078e0002 */
[----:B------:R-:W-:-:S03]  /*fa70*/  @P0 LEA R35, R25, UR48, 0x1 ;  /* 0x0000003019230c11 */ /* 0x000fc6000f8e08ff */
[----:B0-----:R-:W-:Y:S02]  /*fa80*/  IMAD.MOV.U32 R5, RZ, RZ, R9 ;  /* 0x000000ffff057224 */ /* 0x001fe400078e0009 */
        /* <DEDUP_REMOVED lines=8> */
[----:B---3--:R-:W-:Y:S02]  /*fb10*/  IMAD.MOV.U32 R3, RZ, RZ, R8 ;  /* 0x000000ffff037224 */ /* 0x008fe400078e0008 */
        /* <DEDUP_REMOVED lines=8> */
[----:B-1--4-:R0:W-:Y:S02]  /*fba0*/  @P0 LDGSTS.E.BYPASS.LTC128B.128 [R21+0x20400], desc[UR36][R2.64+0x100], !P1 ;  /* 0x2040010002150fae */ /* 0x0121e4000c901d64 */
.L_x_1128:
[----:B------:R-:W-:Y:S01]  /*fbb0*/  ISETP.GE.AND P0, PT, R6, 0x51, PT ;  /* 0x000000510600780c */ /* 0x000fe20003f06270 */
[----:B0-----:R-:W-:Y:S02]  /*fbc0*/  IMAD.MOV.U32 R2, RZ, RZ, R14 ;  /* 0x000000ffff027224 */ /* 0x001fe400078e000e */
[----:B------:R-:W-:-:S10]  /*fbd0*/  IMAD.MOV.U32 R3, RZ, RZ, R7 ;  /* 0x000000ffff037224 */ /* 0x000fd400078e0007 */
        /* <DEDUP_REMOVED lines=12> */
[----:B------:R-:W-:-:S13]  /*fca0*/  LOP3.LUT P1, RZ, R18, 0x10, RZ, 0xc0, !PT ;  /* 0x0000001012ff7812 */ /* 0x000fda000782c0ff */
[----:B0-----:R-:W-:Y:S05]  /*fcb0*/  @!P1 BRA `(.L_x_1075) ;  /* 0x0000000000049947 */ /* 0x001fea0003800000 */
[----:B------:R-:W-:Y:S01]  /*fcc0*/  BPT.TRAP 0x1 ;  /* 0x000000040000795c */ /* 0x000fe20000300000 */
.L_x_1075:
        /* <DEDUP_REMOVED lines=18> */
[----:B------:R-:W-:Y:S02]  /*fdf0*/  IMAD.U32 R4, RZ, RZ, UR6 ;  /* 0x00000006ff047e24 */ /* 0x000fe4000f8e00ff */
[----:B------:R-:W0:Y:S01]  /*fe00*/  LDC.64 R2, c[0x4][R2] ;  /* 0x0100000002027b82 */ /* 0x000e220000000a00 */
[----:B------:R-:W-:Y:S02]  /*fe10*/  IMAD.U32 R5, RZ, RZ, UR7 ;  /* 0x00000007ff057e24 */ /* 0x000fe4000f8e00ff */
        /* <DEDUP_REMOVED lines=8> */
[----:B0-----:R-:W-:Y:S05]  /*fea0*/  CALL.ABS.NOINC R2 ;  /* 0x0000000002007343 */ /* 0x001fea0003c00000 */
.L_x_1076:
[----:B------:R-:W-:Y:S01]  /*feb0*/  UISETP.NE.AND UP0, UPT, UR50, URZ, UPT ;  /* 0x0000003f3200728c */ /* 0x000fe2000bf05270 */
[----:B------:R-:W-:Y:S01]  /*fec0*/  VIADD R7, R33, UR42 ;  /* 0x0000002a21077c36 */ /* 0x000fe20008000000 */
[----:B------:R-:W0:Y:S01]  /*fed0*/  LDC R6, c[0x0][0x448] ;  /* 0x00011200ff067b82 */ /* 0x000e220000000800 */
[----:B------:R-:W-:Y:S01]  /*fee0*/  IMAD.U32 R4, RZ, RZ, UR38 ;  /* 0x00000026ff047e24 */ /* 0x000fe2000f8e00ff */
[----:B------:R-:W-:Y:S01]  /*fef0*/  ULDC.64 UR4, c[0x0][0x2e0] ;  /* 0x0000b80000047ab9 */ /* 0x000fe20000000a00 */
[----:B------:R-:W-:Y:S01]  /*ff00*/  IMAD.U32 R3, RZ, RZ, UR49 ;  /* 0x00000031ff037e24 */ /* 0x000fe2000f8e00ff */
[----:B------:R-:W-:Y:S01]  /*ff10*/  PLOP3.LUT P0, PT, PT, PT, UP0, 0x80, 0x0 ;  /* 0x000000000000781c */ /* 0x000fe20003f0f008 */
[----:B------:R-:W-:Y:S02]  /*ff20*/  IMAD.MOV.U32 R2, RZ, RZ, R4 ;  /* 0x000000ffff027224 */ /* 0x000fe400078e0004 */
[----:B------:R-:W-:Y:S02]  /*ff30*/  IMAD R35, R35, UR4, RZ ;  /* 0x0000000423237c24 */ /* 0x000fe4000f8e02ff */
[----:B------:R-:W-:Y:S01]  /*ff40*/  @UP0 ULDC UR6, c[0x0][0x44c] ;  /* 0x0001130000060ab9 */ /* 0x000fe20000000800 */
[----:B------:R-:W-:Y:S01]  /*ff50*/  IMAD.WIDE.U32 R2, R28, UR4, R2 ;  /* 0x000000041c027c25 */ /* 0x000fe2000f8e0002 */
[----:B------:R-:W-:-:S03]  /*ff60*/  @UP0 ULDC UR4, c[0x0][0x450] ;  /* 0x0001140000040ab9 */ /* 0x000fc60000000800 */
[----:B------:R-:W-:Y:S02]  /*ff70*/  IMAD.U32 R5, RZ, RZ, UR39 ;  /* 0x00000027ff057e24 */ /* 0x000fe4000f8e00ff */
[----:B------:R-:W-:Y:S02]  /*ff80*/  IMAD.MOV.U32 R5, RZ, RZ, R7 ;  /* 0x000000ffff057224 */ /* 0x000fe400078e0007 */
[----:B------:R-:W-:Y:S01]  /*ff90*/  @P0 IMAD.HI.U32 R0, R7, UR6, RZ ;  /* 0x0000000607000c27 */ /* 0x000fe2000f8e00ff */
[----:B------:R-:W-:-:S03]  /*ffa0*/  PLOP3.LUT P0, PT, PT, PT, UP0, 0x80, 0x0 ;  /* 0x000000000000781c */ /* 0x000fc60003f0f008 */
[----:B------:R-:W-:-:S04]  /*ffb0*/  IMAD R35, R28, UR5, R35 ;  /* 0x000000051c237c24 */ /* 0x000fc8000f8e0223 */
[----:B------:R-:W-:-:S06]  /*ffc0*/  IMAD.IADD R3, R3, 0x1, R35 ;  /* 0x0000000103037824 */ /* 0x000fcc00078e0223 */
[----:B------:R-:W-:Y:S01]  /*ffd0*/  @P0 SHF.R.U32.HI R5, RZ, UR4, R0 ;  /* 0x00000004ff050c19 */ /* 0x000fe20008011600 */
[----:B------:R-:W-:-:S04]  /*ffe0*/  ULDC.64 UR4, c[0x0][0x2d0] ;  /* 0x0000b40000047ab9 */ /* 0x000fc80000000a00 */
[----:B------:R-:W-:Y:S02]  /*fff0*/  IMAD.MOV R0, RZ, RZ, -R5 ;  /* 0x000000ffff007224 */ /* 0x000fe400078e0a05 */
[----:B------:R-:W-:-:S04]  /*10000*/  IMAD.WIDE.U32 R2, R5, UR4, R2 ;  /* 0x0000000405027c25 */ /* 0x000fc8000f8e0002 */
[----:B0-----:R-:W-:Y:S01]  /*10010*/  IMAD R7, R6, R0, R7 ;  /* 0x0000000006077224 */ /* 0x001fe200078e0207 */
        /* <DEDUP_REMOVED lines=10> */
[----:B------:R-:W-:Y:S01]  /*100c0*/  LEA R0, P0, R2, UR4, 0x1 ;  /* 0x0000000402007c11 */ /* 0x000fe2000f8008ff */
        /* <DEDUP_REMOVED lines=10> */
[----:B------:R-:W-:Y:S02]  /*10170*/  VIADD R7, R36, UR42 ;  /* 0x0000002a24077c36 */ /* 0x000fe40008000000 */
[----:B------:R-:W0:Y:S01]  /*10180*/  SHFL.IDX PT, R2, R0, RZ, 0x181f ;  /* 0x00181fff00027589 */ /* 0x000e2200000e0000 */
[----:B------:R-:W-:Y:S02]  /*10190*/  IMAD R6, R6, UR4, RZ ;  /* 0x0000000406067c24 */ /* 0x000fe4000f8e02ff */
[C---:B------:R-:W-:Y:S01]  /*101a0*/  VIADD R11, R7.reuse, 0x10 ;  /* 0x00000010070b7836 */ /* 0x040fe20000000000 */
[----:B------:R-:W-:Y:S02]  /*101b0*/  SHFL.IDX PT, R5, R8, 0x1, 0x181f ;  /* 0x00381f0008057f89 */ /* 0x000fe400000e0000 */
[----:B------:R-:W-:-:S02]  /*101c0*/  ISETP.GE.AND P1, PT, R7, R6, PT ;  /* 0x000000060700720c */ /* 0x000fc40003f26270 */
[----:B------:R-:W1:Y:S04]  /*101d0*/  SHFL.IDX PT, R4, R0, 0x1, 0x181f ;  /* 0x00381f0000047f89 */ /* 0x000e6800000e0000 */
[----:B------:R-:W-:Y:S07]  /*101e0*/  SHFL.IDX PT, R14, R0, 0x7, 0x181f ;  /* 0x00f81f00000e7f89 */ /* 0x000fee00000e0000 */
[----:B------:R-:W-:Y:S01]  /*101f0*/  @!P1 LEA R9, R25, UR48, 0x1 ;  /* 0x0000003019099c11 */ /* 0x000fe2000f8e08ff */
[----:B0-----:R-:W-:-:S05]  /*10200*/  @!P1 IMAD.WIDE.U32 R2, R30, 0x2, R2 ;  /* 0x000000021e029825 */ /* 0x001fca00078e0002 */
[----:B------:R-:W-:Y:S04]  /*10210*/  @!P1 LDGSTS.E.BYPASS.LTC128B.128 [R9+0xc400], desc[UR36][R2.64], !P3 ;  /* 0x0c40000002099fae */ /* 0x000fe8000d901d64 */
[----:B------:R-:W-:Y:S04]  /*10220*/  @!P1 LDGSTS.E.BYPASS.LTC128B.128 [R9+0x10400], desc[UR36][R2.64+0x80], !P2 ;  /* 0x1040008002099fae */ /* 0x000fe8000d101d64 */
[----:B------:R0:W-:Y:S01]  /*10230*/  @!P1 LDGSTS.E.BYPASS.LTC128B.128 [R9+0x14400], desc[UR36][R2.64+0x100], !P0 ;  /* 0x1440010002099fae */ /* 0x0001e2000c101d64 */
[----:B------:R-:W-:Y:S01]  /*10240*/  ISETP.GE.AND P1, PT, R11, R6, PT ;  /* 0x000000060b00720c */ /* 0x000fe20003f26270 */
[----:B------:R-:W-:-:S02]  /*10250*/  VIADD R11, R7, 0x30 ;  /* 0x00000030070b7836 */ /* 0x000fc40000000000 */
        /* <DEDUP_REMOVED lines=50> */
.L_x_1145:
[----:B------:R-:W-:Y:S01]  /*10580*/  VIADD R7, R7, 0x70 ;  /* 0x0000007007077836 */ /* 0x000fe20000000000 */
[----:B------:R-:W-:Y:S01]  /*10590*/  BSSY B0, `(.L_x_1078) ;  /* 0x000000d000007945 */ /* 0x000fe20003800000 */
[----:B-1----:R-:W-:Y:S02]  /*105a0*/  IMAD.MOV.U32 R2, RZ, RZ, R14 ;  /* 0x000000ffff027224 */ /* 0x002fe400078e000e */
[----:B--2---:R-:W-:Y:S01]  /*105b0*/  IMAD.MOV.U32 R3, RZ, RZ, R4 ;  /* 0x000000ffff037224 */ /* 0x004fe200078e0004 */
        /* <DEDUP_REMOVED lines=10> */
.L_x_1079:
[----:B------:R-:W-:Y:S05]  /*10660*/  BSYNC B0 ;  /* 0x0000000000007941 */ /* 0x000fea0003800000 */
.L_x_1078:
[----:B------:R-:W-:Y:S01]  /*10670*/  NOP ;  /* 0x0000000000007918 */ /* 0x000fe20000000000 */
[----:B------:R-:W-:Y:S01]  /*10680*/  SYNCS.ARRIVE.TRANS64.RED.A0T1 RZ, [UR48+0x2a800], RZ ;  /* 0x02a800ffffff79a7 */ /* 0x000fe20008200430 */
[----:B------:R-:W-:Y:S01]  /*10690*/  IMAD.MOV.U32 R0, RZ, RZ, 0x1 ;  /* 0x00000001ff007424 */ /* 0x000fe200078e00ff */
[----:B------:R-:W-:Y:S04]  /*106a0*/  ARRIVES.LDGSTSBAR.64.TRANSCNT [UR48+0x2a800] ;  /* 0x02a80000ff0079b0 */ /* 0x000fe80008000ab0 */
[----:B------:R-:W-:Y:S01]  /*106b0*/  SHF.L.U32 R0, R0, 0x1f, RZ ;  /* 0x0000001f00007819 */ /* 0x000fe200000006ff */
[----:B------:R-:W-:Y:S01]  /*106c0*/  NOP ;  /* 0x0000000000007918 */ /* 0x000fe20000000000 */
[----:B------:R-:W-:Y:S01]  /*106d0*/  SYNCS.ARRIVE.TRANS64.A1T0 RZ, [UR48+0x2a800], RZ ;  /* 0x02a800ffffff79a7 */ /* 0x000fe20008100030 */
[----:B------:R-:W-:Y:S01]  /*106e0*/  VIADD R19, R19, 0xfffffffe ;  /* 0xfffffffe13137836 */ /* 0x000fe20000000000 */
[----:B------:R-:W1:Y:S02]  /*106f0*/  SYNCS.PHASECHK.TRANS64.TRYWAIT P0, [UR48+0x2a820], R0 ;  /* 0x02a82000ff0075a7 */ /* 0x000e640008000170 */
[----:B-1----:R-:W-:Y:S05]  /*10700*/  @!P0 BRA `(.L_x_1080) ;  /* 0x0000002c00b08947 */ /* 0x002fea0003800000 */
.L_x_1146:
[----:B------:R-:W-:Y:S01]  /*10710*/  ISETP.GE.AND P0, PT, R19, UR51, PT ;  /* 0x0000003313007c0c */ /* 0x000fe2000bf06270 */
[----:B------:R-:W-:Y:S02]  /*10720*/  IMAD.MOV.U32 R24, RZ, RZ, 0x1 ;  /* 0x00000001ff187424 */ /* 0x000fe400078e00ff */
[----:B------:R-:W-:-:S10]  /*10730*/  IMAD.MOV.U32 R22, RZ, RZ, RZ ;  /* 0x000000ffff167224 */ /* 0x000fd400078e00ff */
[----:B------:R-:W-:Y:S05]  /*10740*/  @!P0 BRA `(.L_x_1081) ;  /* 0x0000000c00e08947 */ /* 0x000fea0003800000 */
[----:B------:R-:W-:Y:S01]  /*10750*/  UIADD3 UR4, UR47, 0x1, URZ ;  /* 0x000000012f047890 */ /* 0x000fe2000fffe03f */
[----:B0-----:R-:W-:Y:S01]  /*10760*/  LOP3.LUT R3, RZ, UR45, RZ, 0x33, !PT ;  /* 0x0000002dff037c12 */ /* 0x001fe2000f8e33ff */
[----:B------:R-:W-:Y:S01]  /*10770*/  BSSY B0, `(.L_x_1081) ;  /* 0x00000f5000007945 */ /* 0x000fe20003800000 */
[----:B------:R-:W-:Y:S01]  /*10780*/  LOP3.LUT R5, RZ, UR44, RZ, 0x33, !PT ;  /* 0x0000002cff057c12 */ /* 0x000fe2000f8e33ff */
[----:B------:R-:W-:Y:S01]  /*10790*/  UIMAD UR4, UR4, UR40, URZ ;  /* 0x00000028040472a4 */ /* 0x000fe2000f8e023f */
[----:B------:R-:W-:Y:S01]  /*107a0*/  IADD3 R23, R26, R23, R36 ;  /* 0x000000171a177210 */ /* 0x000fe20007ffe024 */
[----:B------:R-:W-:Y:S02]  /*107b0*/  IMAD.SHL.U32 R35, R30, 0x2, RZ ;  /* 0x000000021e237824 */ /* 0x000fe400078e00ff */
[----:B------:R-:W-:Y:S02]  /*107c0*/  IMAD.MOV.U32 R20, RZ, RZ, RZ ;  /* 0x000000ffff147224 */ /* 0x000fe400078e00ff */
[----:B------:R-:W-:Y:S01]  /*107d0*/  LOP3.LUT R0, RZ, UR4, RZ, 0x33, !PT ;  /* 0x00000004ff007c12 */ /* 0x000fe2000f8e33ff */
[----:B------:R-:W-:-:S02]  /*107e0*/  VIADD R9, R23, 0xfffffee0 ;  /* 0xfffffee017097836 */ /* 0x000fc40000000000 */
[----:B------:R-:W-:Y:S01]  /*107f0*/  IMAD.MOV.U32 R23, RZ, RZ, 0x1 ;  /* 0x00000001ff177424 */ /* 0x000fe200078e00ff */
[----:B------:R-:W-:Y:S02]  /*10800*/  VIADDMNMX R0, R0, -UR46, R3, !PT ;  /* 0x8000002e00007c46 */ /* 0x000fe4000f800103 */
[----:B------:R-:W-:Y:S02]  /*10810*/  IADD3 R3, -R36, UR43, RZ ;  /* 0x0000002b24037c10 */ /* 0x000fe4000fffe1ff */
[----:B------:R-:W-:-:S04]  /*10820*/  VIMNMX R0, R0, R5, !PT ;  /* 0x0000000500007248 */ /* 0x000fc80007fe0100 */
[C---:B------:R-:W-:Y:S01]  /*10830*/  IADD3 R27, -R0.reuse, -0x2, RZ ;  /* 0xfffffffe001b7810 */ /* 0x040fe20007ffe1ff */
[C---:B------:R-:W-:Y:S02]  /*10840*/  IMAD R3, R0.reuse, 0x60, R3 ;  /* 0x0000006000037824 */ /* 0x040fe400078e0203 */
[----:B------:R-:W-:Y:S02]  /*10850*/  IMAD R9, R0, -0x60, R9 ;  /* 0xffffffa000097824 */ /* 0x000fe400078e0209 */
[----:B------:R-:W-:-:S07]  /*10860*/  VIADD R0, R3, 0xc0 ;  /* 0x000000c003007836 */ /* 0x000fce0000000000 */
.L_x_1094:
[----:B------:R-:W-:Y:S01]  /*10870*/  ISETP.NE.AND P0, PT, R37, 0x1, PT ;  /* 0x000000012500780c */ /* 0x000fe20003f05270 */
[----:B------:R-:W-:Y:S01]  /*10880*/  IMAD.MOV.U32 R10, RZ, RZ, R9 ;  /* 0x000000ffff0a7224 */ /* 0x000fe200078e0009 */
[----:B------:R-:W-:Y:S02]  /*10890*/  ISETP.GT.U32.AND P2, PT, R33, 0x5f, PT ;  /* 0x0000005f2100780c */ /* 0x000fe40003f44070 */
[----:B------:R-:W-:-:S09]  /*108a0*/  LOP3.LUT P1, RZ, R18, 0x10, RZ, 0xc0, !PT ;  /* 0x0000001012ff7812 */ /* 0x000fd2000782c0ff */
[----:B------:R-:W0:Y:S08]  /*108b0*/  @P0 LDC R2, c[0x0][0x434] ;  /* 0x00010d00ff020b82 */ /* 0x000e300000000800 */
[----:B------:R-:W1:Y:S08]  /*108c0*/  @P0 LDC R3, c[0x0][0x438] ;  /* 0x00010e00ff030b82 */ /* 0x000e700000000800 */
[----:B------:R-:W2:Y:S08]  /*108d0*/  @!P2 LDC.64 R6, c[0x0][0x428] ;  /* 0x00010a00ff06ab82 */ /* 0x000eb00000000a00 */
[----:B------:R-:W3:Y:S01]  /*108e0*/  @!P2 LDC.64 R4, c[0x0][0x418] ;  /* 0x00010600ff04ab82 */ /* 0x000ee20000000a00 */
[----:B0-----:R-:W-:-:S05]  /*108f0*/  @P0 IMAD.HI.U32 R2, R9, R2, RZ ;  /* 0x0000000209020227 */ /* 0x001fca00078e00ff */
[----:B-1----:R-:W-:-:S04]  /*10900*/  @P0 SHF.R.U32.HI R10, RZ, R3, R2 ;  /* 0x00000003ff0a0219 */ /* 0x002fc80000011602 */
[----:B------:R-:W-:Y:S01]  /*10910*/  @!P2 SHF.R.S32.HI R3, RZ, 0x1f, R10 ;  /* 0x0000001fff03a819 */ /* 0x000fe2000001140a */
[----:B--2---:R-:W-:-:S04]  /*10920*/  @!P2 IMAD R2, R34, R6, RZ ;  /* 0x000000062202a224 */ /* 0x004fc800078e02ff */
[----:B------:R-:W-:Y:S02]  /*10930*/  @!P2 IMAD R7, R32, R7, R2 ;  /* 0x000000072007a224 */ /* 0x000fe400078e0202 */
[----:B------:R-:W-:-:S04]  /*10940*/  @!P2 IMAD.MOV.U32 R2, RZ, RZ, R10 ;  /* 0x000000ffff02a224 */ /* 0x000fc800078e000a */
[----:B------:R-:W-:-:S04]  /*10950*/  @!P2 IMAD.WIDE.U32 R2, R32, R6, R2 ;  /* 0x000000062002a225 */ /* 0x000fc800078e0002 */
[----:B------:R-:W-:Y:S01]  /*10960*/  @!P2 IMAD.IADD R3, R7, 0x1, R3 ;  /* 0x000000010703a824 */ /* 0x000fe200078e0203 */
[----:B---3--:R-:W-:Y:S01]  /*10970*/  @!P2 LEA R4, P0, R2, R4, 0x2 ;  /* 0x000000040204a211 */ /* 0x008fe200078010ff */
[----:B------:R-:W-:-:S03]  /*10980*/  IMAD.MOV.U32 R6, RZ, RZ, RZ ;  /* 0x000000ffff067224 */ /* 0x000fc600078e00ff */
[----:B------:R-:W-:-:S05]  /*10990*/  @!P2 LEA.HI.X R5, R2, R5, R3, 0x2, P0 ;  /* 0x000000050205a211 */ /* 0x000fca00000f1403 */
[----:B------:R0:W5:Y:S01]  /*109a0*/  @!P2 LDG.E R6, desc[UR36][R4.64] ;  /* 0x000000240406a981 */ /* 0x000162000c1e1900 */
[----:B------:R-:W-:-:S05]  /*109b0*/  VIADD R22, R20, 0x1 ;  /* 0x0000000114167836 */ /* 0x000fca0000000000 */
[----:B------:R-:W-:-:S04]  /*109c0*/  ISETP.NE.AND P0, PT, R22, 0x2, PT ;  /* 0x000000021600780c */ /* 0x000fc80003f05270 */
[----:B------:R-:W-:Y:S02]  /*109d0*/  SEL R24, RZ, 0x1, P0 ;  /* 0x00000001ff187807 */ /* 0x000fe40000000000 */
[----:B------:R-:W-:Y:S02]  /*109e0*/  SEL R22, R22, RZ, P0 ;  /* 0x000000ff16167207 */ /* 0x000fe40000000000 */
[----:B------:R-:W-:Y:S01]  /*109f0*/  LOP3.LUT R24, R23, R24, RZ, 0x3c, !PT ;  /* 0x0000001817187212 */ /* 0x000fe200078e3cff */
[----:B0-----:R-:W-:Y:S06]  /*10a00*/  @!P1 BRA `(.L_x_1082) ;  /* 0x0000000000049947 */ /* 0x001fec0003800000 */
[----:B------:R-:W-:Y:S01]  /*10a10*/  BPT.TRAP 0x1 ;  /* 0x000000040000795c */ /* 0x000fe20000300000 */
.L_x_1082:
[----:B------:R-:W-:Y:S01]  /*10a20*/  LEA R8, R22, UR48, 0x3 ;  /* 0x0000003016087c11 */ /* 0x000fe2000f8e18ff */
[----:B------:R-:W-:Y:S01]  /*10a30*/  BSSY B1, `(.L_x_1083) ;  /* 0x0000004000017945 */ /* 0x000fe20003800000 */
[----:B------:R-:W-:-:S04]  /*10a40*/  SHF.L.U32 R3, R24, 0x1f, RZ ;  /* 0x0000001f18037819 */ /* 0x000fc800000006ff */
[----:B------:R-:W0:Y:S02]  /*10a50*/  SYNCS.PHASECHK.TRANS64.TRYWAIT P0, [R8+URZ+0x2a840], R3 ;  /* 0x02a84003080075a7 */ /* 0x000e24000800017f */
[----:B0-----:R-:W-:Y:S05]  /*10a60*/  @!P0 BRA `(.L_x_1084) ;  /* 0x0000002800f08947 */ /* 0x001fea0003800000 */
.L_x_1147:
[----:B------:R-:W-:Y:S05]  /*10a70*/  BSYNC B1 ;  /* 0x0000000000017941 */ /* 0x000fea0003800000 */
.L_x_1083:
[----:B------:R-:W-:Y:S01]  /*10a80*/  ULDC UR4, c[0x0][0x430] ;  /* 0x00010c0000047ab9 */ /* 0x000fe20000000800 */
[----:B-----5:R-:W-:Y:S01]  /*10a90*/  SHF.R.S32.HI R28, RZ, 0x1f, R6 ;  /* 0x0000001fff1c7819 */ /* 0x020fe20000011406 */
[----:B------:R-:W-:Y:S01]  /*10aa0*/  UIADD3 UR4, -UR4, URZ, URZ ;  /* 0x0000003f04047290 */ /* 0x000fe2000fffe13f */
[----:B------:R-:W-:Y:S01]  /*10ab0*/  R2UR UR6, R31 ;  /* 0x000000001f0672ca */ /* 0x000fe200000e0000 */
[----:B------:R-:W-:Y:S01]  /*10ac0*/  IMAD R19, R22, 0x4800, R25 ;  /* 0x0000480016137824 */ /* 0x000fe200078e0219 */
[C---:B------:R-:W-:Y:S02]  /*10ad0*/  LOP3.LUT P3, RZ, R18.reuse, 0x4, RZ, 0xc0, !PT ;  /* 0x0000000412ff7812 */ /* 0x040fe4000786c0ff */
[----:B------:R-:W-:Y:S01]  /*10ae0*/  LOP3.LUT P2, RZ, R18, 0x2, RZ, 0xc0, !PT ;  /* 0x0000000212ff7812 */ /* 0x000fe2000784c0ff */
        /* <DEDUP_REMOVED lines=31> */
[----:B------:R-:W0:Y:S02]  /*10ce0*/  SHFL.IDX PT, R14, R10, 0x1, 0x181f ;  /* 0x00381f000a0e7f89 */ /* 0x000e2400000e0000 */
[----:B-1----:R-:W-:-:S05]  /*10cf0*/  IMAD.X R3, RZ, RZ, R3, P0 ;  /* 0x000000ffff037224 */ /* 0x002fca00000e0603 */
        /* <DEDUP_REMOVED lines=20> */
[----:B-1----:R-:W-:-:S05]  /*10e40*/  IMAD.X R3, RZ, RZ, R3, P0 ;  /* 0x000000ffff037224 */ /* 0x002fca00000e0603 */
        /* <DEDUP_REMOVED lines=8> */
.L_x_1161:
        /* <DEDUP_REMOVED lines=10> */
.L_x_1086:
        /* <DEDUP_REMOVED lines=10> */
.L_x_1087:
[----:B------:R1:W-:Y:S01]  /*11010*/  SYNCS.ARRIVE.TRANS64.A1T0 RZ, [R8+URZ+0x2a830], RZ ;  /* 0x02a830ff08ff79a7 */ /* 0x0003e2000810003f */
[----:B------:R-:W-:Y:S05]  /*11020*/  @!P2 BRA `(.L_x_1088) ;  /* 0x000000000004a947 */ /* 0x000fea0003800000 */
[----:B------:R-:W-:Y:S01]  /*11030*/  BPT.TRAP 0x1 ;  /* 0x000000040000795c */ /* 0x000fe20000300000 */
.L_x_1088:
[----:B0-----:R-:W-:Y:S01]  /*11040*/  SHF.L.U32 R3, R23, 0x1f, RZ ;  /* 0x0000001f17037819 */ /* 0x001fe200000006ff */
[----:B------:R-:W-:Y:S01]  /*11050*/  BSSY B1, `(.L_x_1089) ;  /* 0x0000004000017945 */ /* 0x000fe20003800000 */
[----:B------:R-:W-:-:S04]  /*11060*/  LEA R4, R20, UR48, 0x3 ;  /* 0x0000003014047c11 */ /* 0x000fc8000f8e18ff */
[----:B------:R-:W0:Y:S02]  /*11070*/  SYNCS.PHASECHK.TRANS64.TRYWAIT P0, [R4+URZ+0x2a860], R3 ;  /* 0x02a86003040075a7 */ /* 0x000e24000800017f */
[----:B0-----:R-:W-:Y:S05]  /*11080*/  @!P0 BRA `(.L_x_1090) ;  /* 0x0000002c00388947 */ /* 0x001fea0003800000 */
.L_x_1162:
[----:B------:R-:W-:Y:S05]  /*11090*/  BSYNC B1 ;  /* 0x0000000000017941 */ /* 0x000fea0003800000 */
.L_x_1089:
        /* <DEDUP_REMOVED lines=9> */
[----:B------:R-:W1:Y:S02]  /*11130*/  SHFL.IDX PT, R14, R16, 0x1, 0x181f ;  /* 0x00381f00100e7f89 */ /* 0x000e6400000e0000 */
[----:B0-----:R-:W-:Y:S01]  /*11140*/  IMAD.X R3, RZ, RZ, R3, P1 ;  /* 0x000000ffff037224 */ /* 0x001fe200008e0603 */
        /* <DEDUP_REMOVED lines=30> */
[----:B------:R2:W3:Y:S03]  /*11330*/  SHFL.IDX PT, R14, R16, 0x5, 0x181f ;  /* 0x00b81f00100e7f89 */ /* 0x0004e600000e0000 */
[----:B-1----:R-:W-:Y:S01]  /*11340*/  IMAD.X R3, RZ, RZ, R8, P2 ;  /* 0x000000ffff037224 */ /* 0x002fe200010e0608 */
[----:B------:R-:W-:Y:S01]  /*11350*/  ISETP.LT.OR P2, PT, R0, 0x41, !P1 ;  /* 0x000000410000780c */ /* 0x000fe20004f41670 */
[----:B------:R2:W1:-:S12]  /*11360*/  SHFL.IDX PT, R8, R17, 0x5, 0x181f ;  /* 0x00b81f0011087f89 */ /* 0x00045800000e0000 */
[----:B------:R2:W-:Y:S01]  /*11370*/  LDGSTS.E.BYPASS.LTC128B.128 [R5+0x2400], desc[UR36][R2.64], !P2 ;  /* 0x0240000002057fae */ /* 0x0005e2000d101d64 */
[----:B------:R-:W-:-:S13]  /*11380*/  ISETP.LT.OR P2, PT, R0, 0x41, !P0 ;  /* 0x000000410000780c */ /* 0x000fda0004741670 */
[----:B-1-3--:R2:W-:Y:S02]  /*11390*/  LDGSTS.E.BYPASS.LTC128B.128 [R5+0x5400], desc[UR36][R2.64+0x80], !P2 ;  /* 0x0540008002057fae */ /* 0x00a5e4000d101d64 */
.L_x_1176:
[C---:B------:R-:W-:Y:S01]  /*113a0*/  ISETP.LT.OR P1, PT, R0.reuse, 0x51, !P1 ;  /* 0x000000510000780c */ /* 0x040fe20004f21670 */
[----:B------:R-:W-:Y:S01]  /*113b0*/  ULDC.64 UR4, c[0x0][0x328] ;  /* 0x0000ca0000047ab9 */ /* 0x000fe20000000a00 */
[----:B------:R-:W-:Y:S01]  /*113c0*/  ISETP.LT.OR P0, PT, R0, 0x51, !P0 ;  /* 0x000000510000780c */ /* 0x000fe20004701670 */
[----:B------:R-:W-:Y:S01]  /*113d0*/  IMAD R26, R26, UR4, RZ ;  /* 0x000000041a1a7c24 */ /* 0x000fe2000f8e02ff */
[----:B0-2---:R-:W-:-:S03]  /*113e0*/  IADD3 R2, P2, R14, R35, RZ ;  /* 0x000000230e027210 */ /* 0x005fc60007f5e0ff */
        /* <DEDUP_REMOVED lines=16> */
.L_x_1092:
        /* <DEDUP_REMOVED lines=10> */
.L_x_1093:
[----:B------:R-:W-:Y:S01]  /*11590*/  R2UR UR4, R31 ;  /* 0x000000001f0472ca */ /* 0x000fe200000e0000 */
[----:B------:R-:W-:Y:S01]  /*115a0*/  ULDC.64 UR6, c[0x0][0x330] ;  /* 0x0000cc0000067ab9 */ /* 0x000fe20000000a00 */
[----:B------:R-:W-:Y:S01]  /*115b0*/  IMAD.MOV.U32 R3, RZ, RZ, R7 ;  /* 0x000000ffff037224 */ /* 0x000fe200078e0007 */
[----:B------:R0:W-:Y:S01]  /*115c0*/  SYNCS.ARRIVE.TRANS64.A1T0 RZ, [R4+URZ+0x2a850], RZ ;  /* 0x02a850ff04ff79a7 */ /* 0x0001e2000810003f */
[----:B------:R-:W-:Y:S02]  /*115d0*/  IMAD.U32 R5, RZ, RZ, UR6 ;  /* 0x00000006ff057e24 */ /* 0x000fe4000f8e00ff */
[----:B------:R-:W-:Y:S02]  /*115e0*/  VIADD R27, R27, 0xffffffff ;  /* 0xffffffff1b1b7836 */ /* 0x000fe40000000000 */
[----:B------:R-:W-:-:S04]  /*115f0*/  IMAD.WIDE.U32 R2, R5, UR41, R2 ;  /* 0x0000002905027c25 */ /* 0x000fc8000f8e0002 */
[----:B------:R-:W-:Y:S01]  /*11600*/  VIADD R0, R0, 0x60 ;  /* 0x0000006000007836 */ /* 0x000fe20000000000 */
[----:B------:R-:W-:Y:S01]  /*11610*/  UIMAD UR4, UR4, UR6, URZ ;  /* 0x00000006040472a4 */ /* 0x000fe2000f8e023f */
[----:B------:R-:W-:Y:S02]  /*11620*/  VIADD R9, R9, 0xffffffa0 ;  /* 0xffffffa009097836 */ /* 0x000fe40000000000 */
[----:B------:R-:W-:Y:S01]  /*11630*/  IMAD.MOV.U32 R23, RZ, RZ, R24 ;  /* 0x000000ffff177224 */ /* 0x000fe200078e0018 */
[----:B------:R-:W-:Y:S01]  /*11640*/  UIMAD UR4, UR41, UR7, UR4 ;  /* 0x00000007290472a4 */ /* 0x000fe2000f8e0204 */
[----:B------:R-:W-:Y:S02]  /*11650*/  IMAD.MOV.U32 R20, RZ, RZ, R22 ;  /* 0x000000ffff147224 */ /* 0x000fe400078e0016 */
[----:B------:R-:W-:Y:S02]  /*11660*/  ULDC.64 UR6, c[0x0][0x318] ;  /* 0x0000c60000067ab9 */ /* 0x000fe40000000a00 */
[----:B------:R-:W-:Y:S01]  /*11670*/  LEA R16, P0, R2, UR6, 0x1 ;  /* 0x0000000602107c11 */ /* 0x000fe2000f8008ff */
[----:B------:R-:W-:-:S05]  /*11680*/  VIADD R17, R3, UR4 ;  /* 0x0000000403117c36 */ /* 0x000fca0008000000 */
[----:B------:R-:W-:Y:S02]  /*11690*/  LEA.HI.X R17, R2, UR7, R17, 0x1, P0 ;  /* 0x0000000702117c11 */ /* 0x000fe400080f0c11 */
[----:B------:R-:W-:-:S13]  /*116a0*/  ISETP.GT.AND P0, PT, R27, UR51, PT ;  /* 0x000000331b007c0c */ /* 0x000fda000bf04270 */
[----:B0-----:R-:W-:Y:S05]  /*116b0*/  @P0 BRA `(.L_x_1094) ;  /* 0xfffffff0006c0947 */ /* 0x001fea000383ffff */
[----:B------:R-:W-:Y:S05]  /*116c0*/  BSYNC B0 ;  /* 0x0000000000007941 */ /* 0x000fea0003800000 */
.L_x_1081:
[----:B------:R-:W-:-:S13]  /*116d0*/  LOP3.LUT P0, RZ, R18, 0x10, RZ, 0xc0, !PT ;  /* 0x0000001012ff7812 */ /* 0x000fda000780c0ff */
[----:B------:R-:W-:Y:S05]  /*116e0*/  @!P0 BRA `(.L_x_1095) ;  /* 0x0000000000048947 */ /* 0x000fea0003800000 */
[----:B------:R-:W-:Y:S01]  /*116f0*/  BPT.TRAP 0x1 ;  /* 0x000000040000795c */ /* 0x000fe20000300000 */
.L_x_1095:
[----:B0-----:R-:W-:Y:S01]  /*11700*/  LEA R0, R22, UR48, 0x3 ;  /* 0x0000003016007c11 */ /* 0x001fe2000f8e18ff */
        /* <DEDUP_REMOVED lines=8> */
.L_x_1177:
[----:B------:R-:W-:Y:S05]  /*11790*/  BSYNC B0 ;  /* 0x0000000000007941 */ /* 0x000fea0003800000 */
.L_x_1096:
        /* <DEDUP_REMOVED lines=8> */
[----:B------:R-:W-:Y:S01]  /*11820*/  SHFL.IDX PT, R6, R17, 0x1, 0x181f ;  /* 0x00381f0011067f89 */ /* 0x000fe200000e0000 */
[----:B------:R-:W-:Y:S02]  /*11830*/  ISETP.LT.OR P2, PT, R5, 0x1, P1 ;  /* 0x000000010500780c */ /* 0x000fe40000f41670 */
[----:B------:R-:W-:Y:S01]  /*11840*/  LEA R4, R25, UR48, 0x1 ;  /* 0x0000003019047c11 */ /* 0x000fe2000f8e08ff */
[----:B------:R-:W1:Y:S01]  /*11850*/  SHFL.IDX PT, R14, R16, 0x1, 0x181f ;  /* 0x00381f00100e7f89 */ /* 0x000e6200000e0000 */
[----:B------:R-:W-:-:S02]  /*11860*/  ISETP.LT.OR P4, PT, R5, 0x11, P1 ;  /* 0x000000110500780c */ /* 0x000fc40000f81670 */
[----:B------:R-:W-:Y:S01]  /*11870*/  ISETP.LT.OR P5, PT, R5, 0x11, !P0 ;  /* 0x000000110500780c */ /* 0x000fe200047a1670 */
[----:B------:R-:W-:Y:S04]  /*11880*/  SHFL.IDX PT, R10, R17, 0x2, 0x181f ;  /* 0x00581f00110a7f89 */ /* 0x000fe800000e0000 */
[----:B------:R-:W2:Y:S04]  /*11890*/  SHFL.IDX PT, R19, R16, 0x2, 0x181f ;  /* 0x00581f0010137f89 */ /* 0x000ea800000e0000 */
[----:B------:R-:W-:Y:S04]  /*118a0*/  SHFL.IDX PT, R9, R17, 0x3, 0x181f ;  /* 0x00781f0011097f89 */ /* 0x000fe800000e0000 */
[----:B------:R-:W3:Y:S01]  /*118b0*/  SHFL.IDX PT, R20, R16, 0x3, 0x181f ;  /* 0x00781f0010147f89 */ /* 0x000ee200000e0000 */
[----:B0-----:R-:W-:-:S03]  /*118c0*/  IMAD.WIDE.U32 R2, R30, 0x2, R2 ;  /* 0x000000021e027825 */ /* 0x001fc600078e0002 */
[----:B------:R-:W-:Y:S04]  /*118d0*/  SHFL.IDX PT, R8, R17, 0x4, 0x181f ;  /* 0x00981f0011087f89 */ /* 0x000fe800000e0000 */
[----:B------:R-:W0:Y:S04]  /*118e0*/  SHFL.IDX PT, R21, R16, 0x4, 0x181f ;  /* 0x00981f0010157f89 */ /* 0x000e2800000e0000 */
[----:B------:R-:W-:Y:S01]  /*118f0*/  LDGSTS.E.BYPASS.LTC128B.128 [R4+0x400], desc[UR36][R2.64], !P2 ;  /* 0x0040000002047fae */ /* 0x000fe2000d101d64 */
[----:B------:R-:W-:-:S03]  /*11900*/  ISETP.LT.OR P2, PT, R5, 0x21, P1 ;  /* 0x000000210500780c */ /* 0x000fc60000f41670 */
[----:B------:R1:W-:Y:S01]  /*11910*/  LDGSTS.E.BYPASS.LTC128B.128 [R4+0x3400], desc[UR36][R2.64+0x80], !P3 ;  /* 0x0340008002047fae */ /* 0x0003e2000d901d64 */
[----:B------:R-:W-:-:S03]  /*11920*/  ISETP.LT.OR P3, PT, R5, 0x21, !P0 ;  /* 0x000000210500780c */ /* 0x000fc60004761670 */
[----:B------:R-:W4:Y:S01]  /*11930*/  SHFL.IDX PT, R17, R17, 0x5, 0x181f ;  /* 0x00b81f0011117f89 */ /* 0x000f2200000e0000 */
[----:B-1----:R-:W-:Y:S02]  /*11940*/  IMAD.MOV.U32 R2, RZ, RZ, R14 ;  /* 0x000000ffff027224 */ /* 0x002fe400078e000e */
[----:B------:R-:W-:Y:S01]  /*11950*/  IMAD.MOV.U32 R3, RZ, RZ, R6 ;  /* 0x000000ffff037224 */ /* 0x000fe200078e0006 */
[----:B------:R1:W0:Y:S01]  /*11960*/  SHFL.IDX PT, R14, R16, 0x5, 0x181f ;  /* 0x00b81f00100e7f89 */ /* 0x00022200000e0000 */
[----:B------:R-:W-:-:S04]  /*11970*/  IMAD.WIDE.U32 R6, R30, 0x2, R2 ;  /* 0x000000021e067825 */ /* 0x000fc800078e0002 */
[----:B--2---:R-:W-:Y:S01]  /*11980*/  IMAD.MOV.U32 R2, RZ, RZ, R19 ;  /* 0x000000ffff027224 */ /* 0x004fe200078e0013 */
[----:B------:R-:W-:Y:S01]  /*11990*/  LDGSTS.E.BYPASS.LTC128B.128 [R4+0xc00], desc[UR36][R6.64], !P4 ;  /* 0x00c0000006047fae */ /* 0x000fe2000e101d64 */
[----:B------:R-:W-:Y:S01]  /*119a0*/  IMAD.MOV.U32 R3, RZ, RZ, R10 ;  /* 0x000000ffff037224 */ /* 0x000fe200078e000a */
[C---:B------:R-:W-:Y:S02]  /*119b0*/  ISETP.LT.OR P4, PT, R5.reuse, 0x31, P1 ;  /* 0x000000310500780c */ /* 0x040fe40000f81670 */
[----:B------:R-:W-:Y:S01]  /*119c0*/  LDGSTS.E.BYPASS.LTC128B.128 [R4+0x3c00], desc[UR36][R6.64+0x80], !P5 ;  /* 0x03c0008006047fae */ /* 0x000fe2000e901d64 */
[----:B------:R-:W-:Y:S01]  /*119d0*/  IMAD.WIDE.U32 R2, R30, 0x2, R2 ;  /* 0x000000021e027825 */ /* 0x000fe200078e0002 */
[----:B------:R-:W-:-:S04]  /*119e0*/  ISETP.LT.OR P5, PT, R5, 0x31, !P0 ;  /* 0x000000310500780c */ /* 0x000fc800047a1670 */
[----:B------:R-:W-:Y:S01]  /*119f0*/  LDGSTS.E.BYPASS.LTC128B.128 [R4+0x1400], desc[UR36][R2.64], !P2 ;  /* 0x0140000002047fae */ /* 0x000fe2000d101d64 */
[----:B------:R-:W-:-:S03]  /*11a00*/  ISETP.LT.OR P2, PT, R5, 0x41, P1 ;  /* 0x000000410500780c */ /* 0x000fc60000f41670 */
[----:B------:R3:W-:Y:S01]  /*11a10*/  LDGSTS.E.BYPASS.LTC128B.128 [R4+0x4400], desc[UR36][R2.64+0x80], !P3 ;  /* 0x0440008002047fae */ /* 0x0007e2000d901d64 */
[----:B------:R-:W-:Y:S01]  /*11a20*/  ISETP.LT.OR P3, PT, R5, 0x41, !P0 ;  /* 0x000000410500780c */ /* 0x000fe20004761670 */
[----:B---3--:R-:W-:Y:S02]  /*11a30*/  IMAD.MOV.U32 R2, RZ, RZ, R20 ;  /* 0x000000ffff027224 */ /* 0x008fe400078e0014 */
[----:B------:R-:W-:Y:S02]  /*11a40*/  IMAD.MOV.U32 R3, RZ, RZ, R9 ;  /* 0x000000ffff037224 */ /* 0x000fe400078e0009 */
[----:B------:R-:W-:-:S04]  /*11a50*/  IMAD.WIDE.U32 R6, R30, 0x2, R2 ;  /* 0x000000021e067825 */ /* 0x000fc800078e0002 */
[----:B0-----:R-:W-:Y:S01]  /*11a60*/  IMAD.MOV.U32 R2, RZ, RZ, R21 ;  /* 0x000000ffff027224 */ /* 0x001fe200078e0015 */
[----:B------:R1:W-:Y:S01]  /*11a70*/  LDGSTS.E.BYPASS.LTC128B.128 [R4+0x1c00], desc[UR36][R6.64], !P4 ;  /* 0x01c0000006047fae */ /* 0x0003e2000e101d64 */
[----:B------:R-:W-:Y:S02]  /*11a80*/  IMAD.MOV.U32 R3, RZ, RZ, R8 ;  /* 0x000000ffff037224 */ /* 0x000fe400078e0008 */
[----:B------:R-:W-:Y:S01]  /*11a90*/  IMAD.MOV.U32 R8, RZ, RZ, RZ ;  /* 0x000000ffff087224 */ /* 0x000fe200078e00ff */
[----:B------:R1:W-:Y:S01]  /*11aa0*/  LDGSTS.E.BYPASS.LTC128B.128 [R4+0x4c00], desc[UR36][R6.64+0x80], !P5 ;  /* 0x04c0008006047fae */ /* 0x0003e2000e901d64 */
[----:B------:R-:W-:-:S05]  /*11ab0*/  IMAD.WIDE.U32 R2, R30, 0x2, R2 ;  /* 0x000000021e027825 */ /* 0x000fca00078e0002 */
[----:B------:R1:W-:Y:S04]  /*11ac0*/  LDGSTS.E.BYPASS.LTC128B.128 [R4+0x2400], desc[UR36][R2.64], !P2 ;  /* 0x0240000002047fae */ /* 0x0003e8000d101d64 */
[----:B----4-:R1:W-:Y:S02]  /*11ad0*/  LDGSTS.E.BYPASS.LTC128B.128 [R4+0x5400], desc[UR36][R2.64+0x80], !P3 ;  /* 0x0540008002047fae */ /* 0x0103e4000d901d64 */
.L_x_1191:
[C---:B------:R-:W-:Y:S01]  /*11ae0*/  ISETP.LT.OR P1, PT, R5.reuse, 0x51, P1 ;  /* 0x000000510500780c */ /* 0x040fe20000f21670 */
[----:B-1----:R-:W-:Y:S01]  /*11af0*/  IMAD.MOV.U32 R2, RZ, RZ, R14 ;  /* 0x000000ffff027224 */ /* 0x002fe200078e000e */
[----:B------:R-:W-:Y:S01]  /*11b00*/  ISETP.LT.OR P0, PT, R5, 0x51, !P0 ;  /* 0x000000510500780c */ /* 0x000fe20004701670 */
[----:B------:R-:W-:Y:S02]  /*11b10*/  IMAD.MOV.U32 R3, RZ, RZ, R17 ;  /* 0x000000ffff037224 */ /* 0x000fe400078e0011 */
[----:B------:R-:W-:-:S08]  /*11b20*/  IMAD.WIDE.U32 R2, R30, 0x2, R2 ;  /* 0x000000021e027825 */ /* 0x000fd000078e0002 */
[----:B------:R-:W-:Y:S01]  /*11b30*/  @!PT LDS RZ, [RZ] ;  /* 0x00000000fffff984 */ /* 0x000fe20000000800 */
[----:B------:R-:W-:Y:S01]  /*11b40*/  @!PT LDS RZ, [RZ] ;  /* 0x00000000fffff984 */ /* 0x000fe20000000800 */
[----:B------:R-:W-:Y:S01]  /*11b50*/  @!PT LDS RZ, [RZ] ;  /* 0x00000000fffff984 */ /* 0x000fe20000000800 */
[----:B------:R0:W-:Y:S04]  /*11b60*/  LDGSTS.E.BYPASS.LTC128B.128 [R4+0x2c00], desc[UR36][R2.64], !P1 ;  /* 0x02c0000002047fae */ /* 0x0001e8000c901d64 */
[----:B------:R0:W-:Y:S01]  /*11b70*/  LDGSTS.E.BYPASS.LTC128B.128 [R4+0x5c00], desc[UR36][R2.64+0x80], !P0 ;  /* 0x05c0008002047fae */ /* 0x0001e2000c101d64 */
[----:B------:R-:W-:Y:S01]  /*11b80*/  PLOP3.LUT P0, PT, PT, PT, PT, 0x80, 0x0 ;  /* 0x000000000000781c */ /* 0x000fe20003f0f070 */
[----:B------:R-:W-:-:S12]  /*11b90*/  NOP ;  /* 0x0000000000007918 */ /* 0x000fd80000000000 */
.L_x_1099:
        /* <DEDUP_REMOVED lines=10> */
.L_x_1100:
[----:B------:R1:W-:Y:S02]  /*11c40*/  SYNCS.ARRIVE.TRANS64.A1T0 RZ, [R0+URZ+0x2a850], RZ ;  /* 0x02a850ff00ff79a7 */ /* 0x0003e4000810003f */
[----:B-1----:R-:W-:-:S05]  /*11c50*/  VIADD R0, R22, 0x1 ;  /* 0x0000000116007836 */ /* 0x002fca0000000000 */
[----:B------:R-:W-:-:S04]  /*11c60*/  ISETP.NE.AND P0, PT, R0, 0x2, PT ;  /* 0x000000020000780c */ /* 0x000fc80003f05270 */
[----:B0-----:R-:W-:Y:S02]  /*11c70*/  SEL R3, RZ, 0x1, P0 ;  /* 0x00000001ff037807 */ /* 0x001fe40000000000 */
[----:B------:R-:W-:Y:S02]  /*11c80*/  SEL R0, R0, RZ, P0 ;  /* 0x000000ff00007207 */ /* 0x000fe40000000000 */
[----:B------:R-:W-:-:S07]  /*11c90*/  LOP3.LUT R24, R24, R3, RZ, 0x3c, !PT ;  /* 0x0000000318187212 */ /* 0x000fce00078e3cff */
.L_x_1060:
[----:B------:R-:W0:Y:S01]  /*11ca0*/  S2R R3, SR_CgaCtaId ;  /* 0x0000000000037919 */ /* 0x000e220000008800 */
[----:B------:R-:W-:Y:S02]  /*11cb0*/  MOV R2, 0x400 ;  /* 0x0000040000027802 */ /* 0x000fe40000000f00 */
[----:B------:R-:W-:Y:S02]  /*11cc0*/  SHF.L.U32 R8, R8, 0x1f, RZ ;  /* 0x0000001f08087819 */ /* 0x000fe400000006ff */
[----:B0-----:R-:W-:-:S04]  /*11cd0*/  LEA R7, R3, R2, 0x18 ;  /* 0x0000000203077211 */ /* 0x001fc800078ec0ff */
[----:B------:R-:W0:Y:S02]  /*11ce0*/  SYNCS.PHASECHK.TRANS64.TRYWAIT P0, [R7+URZ+0x2a820], R8 ;  /* 0x02a82008070075a7 */ /* 0x000e24000800017f */
[----:B0-----:R-:W-:Y:S05]  /*11cf0*/  @!P0 BRA `(.L_x_1101) ;  /* 0x0000003000408947 */ /* 0x001fea0003800000 */
.L_x_1192:
[----:B------:R-:W-:-:S03]  /*11d00*/  UMOV UR4, 0xffffffff ;  /* 0xffffffff00047882 */ /* 0x000fc60000000000 */
[----:B------:R-:W-:Y:S05]  /*11d10*/  BRA.DIV UR4, `(.L_x_1102) ;  /* 0x00000032044c7947 */ /* 0x000fea000b800000 */
[----:B------:R-:W1:Y:S02]  /*11d20*/  S2R R2, SR_TID.X ;  /* 0x0000000000027919 */ /* 0x000e640000002100 */
[----:B-1----:R-:W-:-:S04]  /*11d30*/  SHF.R.U32.HI R2, RZ, 0x5, R2 ;  /* 0x00000005ff027819 */ /* 0x002fc80000011602 */
[----:B------:R-:W-:-:S05]  /*11d40*/  LOP3.LUT R2, R2, 0x3, RZ, 0xc0, !PT ;  /* 0x0000000302027812 */ /* 0x000fca00078ec0ff */
[----:B------:R1:W2:Y:S02]  /*11d50*/  SHFL.IDX PT, R14, R2, RZ, 0x1f ;  /* 0x00001fff020e7589 */ /* 0x0002a400000e0000 */
.L_x_1195:
[----:B--2---:R-:W-:-:S13]  /*11d60*/  ISETP.NE.AND P0, PT, R14, RZ, PT ;  /* 0x000000ff0e00720c */ /* 0x004fda0003f05270 */
[----:B------:R-:W-:Y:S05]  /*11d70*/  @P0 BRA `(.L_x_968) ;  /* 0x0000000000900947 */ /* 0x000fea0003800000 */
[----:B------:R-:W-:-:S03]  /*11d80*/  UMOV UR4, 0xffffffff ;  /* 0xffffffff00047882 */ /* 0x000fc60000000000 */
[----:B------:R-:W-:Y:S05]  /*11d90*/  BRA.DIV UR4, `(.L_x_1103) ;  /* 0x0000003204607947 */ /* 0x000fea000b800000 */
[----:B------:R-:W-:-:S13]  /*11da0*/  ELECT P6, URZ, PT ;  /* 0x00000000003f782f */ /* 0x000fda00038c0000 */
.L_x_1198:
[----:B------:R-:W-:Y:S05]  /*11db0*/  @!P6 BRA `(.L_x_968) ;  /* 0x000000000080e947 */ /* 0x000fea0003800000 */
[----:B-1----:R-:W2:Y:S02]  /*11dc0*/  LDL R2, [R1] ;  /* 0x0000000001027983 */ /* 0x002ea40000100800 */
[----:B--2---:R-:W-:-:S13]  /*11dd0*/  R2UR UR4, R2 ;  /* 0x00000000020472ca */ /* 0x004fda00000e0000 */
[----:B------:R-:W-:-:S06]  /*11de0*/  ULOP3.LUT UR4, UR4, 0x2, URZ, 0xfc, !UPT ;  /* 0x0000000204047892 */ /* 0x000fcc000f8efc3f */
[----:B------:R-:W-:-:S05]  /*11df0*/  IMAD.U32 R2, RZ, RZ, UR4 ;  /* 0x00000004ff027e24 */ /* 0x000fca000f8e00ff */
[----:B------:R-:W-:-:S13]  /*11e00*/  ISETP.NE.AND P0, PT, R2, 0x3, PT ;  /* 0x000000030200780c */ /* 0x000fda0003f05270 */
[----:B------:R-:W-:Y:S05]  /*11e10*/  @!P0 BRA `(.L_x_1104) ;  /* 0x0000000000048947 */ /* 0x000fea0003800000 */
[----:B------:R-:W-:Y:S01]  /*11e20*/  BPT.TRAP 0x1 ;  /* 0x000000040000795c */ /* 0x000fe20000300000 */
.L_x_1104:
[----:B------:R-:W-:Y:S01]  /*11e30*/  IMAD R5, R0, 0x8, R7 ;  /* 0x0000000800057824 */ /* 0x000fe200078e0207 */
[----:B------:R-:W-:Y:S01]  /*11e40*/  SHF.L.U32 R2, R24, 0x1f, RZ ;  /* 0x0000001f18027819 */ /* 0x000fe200000006ff */
[----:B------:R-:W-:-:S03]  /*11e50*/  VIADD R0, R0, 0x1 ;  /* 0x0000000100007836 */ /* 0x000fc60000000000 */
[----:B------:R-:W1:Y:S02]  /*11e60*/  SYNCS.PHASECHK.TRANS64.TRYWAIT P1, [R5+URZ+0x2a840], R2 ;  /* 0x02a84002050075a7 */ /* 0x000e64000802017f */
[----:B------:R-:W-:-:S04]  /*11e70*/  ISETP.NE.AND P2, PT, R0, 0x2, PT ;  /* 0x000000020000780c */ /* 0x000fc80003f45270 */
[----:B------:R-:W-:Y:S01]  /*11e80*/  SEL R3, RZ, 0x1, P2 ;  /* 0x00000001ff037807 */ /* 0x000fe20001000000 */
[----:B-1----:R-:W-:Y:S08]  /*11e90*/  @!P1 BRA `(.L_x_1105) ;  /* 0x0000003000409947 */ /* 0x002ff00003800000 */
.L_x_1199:
[----:B------:R-:W-:Y:S02]  /*11ea0*/  SEL R0, R0, RZ, P2 ;  /* 0x000000ff00007207 */ /* 0x000fe40001000000 */
[----:B------:R-:W-:Y:S01]  /*11eb0*/  LOP3.LUT R3, R24, R3, RZ, 0x3c, !PT ;  /* 0x0000000318037212 */ /* 0x000fe200078e3cff */
[----:B------:R-:W-:Y:S06]  /*11ec0*/  @!P0 BRA `(.L_x_1106) ;  /* 0x0000000000048947 */ /* 0x000fec0003800000 */
[----:B------:R-:W-:Y:S01]  /*11ed0*/  BPT.TRAP 0x1 ;  /* 0x000000040000795c */ /* 0x000fe20000300000 */
.L_x_1106:
[----:B0-----:R-:W-:Y:S01]  /*11ee0*/  IMAD R7, R0, 0x8, R7 ;  /* 0x0000000800077824 */ /* 0x001fe200078e0207 */
[----:B------:R-:W-:-:S04]  /*11ef0*/  SHF.L.U32 R0, R3, 0x1f, RZ ;  /* 0x0000001f03007819 */ /* 0x000fc800000006ff */
[----:B------:R-:W0:Y:S02]  /*11f00*/  SYNCS.PHASECHK.TRANS64.TRYWAIT P1, [R7+URZ+0x2a840], R0 ;  /* 0x02a84000070075a7 */ /* 0x000e24000802017f */
[----:B0-----:R-:W-:Y:S05]  /*11f10*/  @!P1 BRA `(.L_x_1107) ;  /* 0x0000003000349947 */ /* 0x001fea0003800000 */
.L_x_1200:
[----:B------:R-:W-:Y:S05]  /*11f20*/  @!P0 BRA `(.L_x_1108) ;  /* 0x0000000000048947 */ /* 0x000fea0003800000 */
[----:B------:R-:W-:Y:S01]  /*11f30*/  BPT.TRAP 0x1 ;  /* 0x000000040000795c */ /* 0x000fe20000300000 */
.L_x_1108:
[----:B------:R-:W2:Y:S02]  /*11f40*/  SYNCS.PHASECHK.TRANS64.TRYWAIT P1, [R5+URZ+0x2a860], R2 ;  /* 0x02a86002050075a7 */ /* 0x000ea4000802017f */
[----:B--2---:R-:W-:Y:S05]  /*11f50*/  @!P1 BRA `(.L_x_1109) ;  /* 0x0000003000389947 */ /* 0x004fea0003800000 */
.L_x_1201:
[----:B------:R-:W-:Y:S05]  /*11f60*/  @!P0 BRA `(.L_x_1110) ;  /* 0x0000000000048947 */ /* 0x000fea0003800000 */
[----:B------:R-:W-:Y:S01]  /*11f70*/  BPT.TRAP 0x1 ;  /* 0x000000040000795c */ /* 0x000fe20000300000 */
.L_x_1110:
[----:B---3--:R3:W4:Y:S02]  /*11f80*/  SYNCS.PHASECHK.TRANS64.TRYWAIT P0, [R7+URZ+0x2a860], R0 ;  /* 0x02a86000070075a7 */ /* 0x008724000800017f */
[----:B----4-:R-:W-:Y:S05]  /*11f90*/  @!P0 NANOSLEEP.SYNCS 0x989680 ;  /* 0x009896800000895d */ /* 0x010fea0003900000 */
[----:B------:R-:W4:Y:S02]  /*11fa0*/  @!P0 SYNCS.PHASECHK.TRANS64 P0, [R7+URZ+0x2a860], R0 ;  /* 0x02a86000070085a7 */ /* 0x000f24000800007f */
[----:B----4-:R-:W-:Y:S05]  /*11fb0*/  @!P0 BRA `(.L_x_1110) ;  /* 0xfffffffc00f08947 */ /* 0x010fea000383ffff */
.L_x_968:
[----:B------:R-:W-:Y:S05]  /*11fc0*/  BSYNC B6 ;  /* 0x0000000000067941 */ /* 0x000fea0003800000 */
.L_x_965:
[----:B------:R-:W-:Y:S05]  /*11fd0*/  EXIT ;  /* 0x000000000000794d */ /* 0x000fea0003800000 */
.L_x_978:
[----:B0-----:R-:W-:-:S04]  /*11fe0*/  IMAD.U32 R3, RZ, RZ, UR38 ;  /* 0x00000026ff037e24 */ /* 0x001fc8000f8e00ff */
[----:B------:R0:W1:Y:S03]  /*11ff0*/  SYNCS.PHASECHK.TRANS64.TRYWAIT P0, [R3+URZ+0x2a800], R0 ;  /* 0x02a80000030075a7 */ /* 0x000066000800017f */
[----:B-1----:R-:W-:Y:S05]  /*12000*/  @!P0 NANOSLEEP.SYNCS 0x989680 ;  /* 0x009896800000895d */ /* 0x002fea0003900000 */
[----:B------:R-:W1:Y:S02]  /*12010*/  @!P0 SYNCS.PHASECHK.TRANS64 P0, [R3+URZ+0x2a800], R0 ;  /* 0x02a80000030085a7 */ /* 0x000e64000800007f */
[----:B-1----:R-:W-:Y:S05]  /*12020*/  @!P0 BRA `(.L_x_978) ;  /* 0xfffffffc00ec8947 */ /* 0x002fea000383ffff */
[----:B------:R-:W-:Y:S05]  /*12030*/  BRA `(.L_x_1111) ;  /* 0xfffffef400787947 */ /* 0x000fea000383ffff */
.L_x_982:
[----:B0-----:R-:W-:-:S04]  /*12040*/  IMAD.U32 R3, RZ, RZ, UR38 ;  /* 0x00000026ff037e24 */ /* 0x001fc8000f8e00ff */
[----:B------:R0:W2:Y:S03]  /*12050*/  SYNCS.PHASECHK.TRANS64.TRYWAIT P1, [R3+URZ+0x2a830], R0 ;  /* 0x02a83000030075a7 */ /* 0x0000a6000802017f */
[----:B--2---:R-:W-:Y:S05]  /*12060*/  @!P1 NANOSLEEP.SYNCS 0x989680 ;  /* 0x009896800000995d */ /* 0x004fea0003900000 */
[----:B------:R-:W2:Y:S02]  /*12070*/  @!P1 SYNCS.PHASECHK.TRANS64 P1, [R3+URZ+0x2a830], R0 ;  /* 0x02a83000030095a7 */ /* 0x000ea4000802007f */
[----:B--2---:R-:W-:Y:S05]  /*12080*/  @!P1 BRA `(.L_x_982) ;  /* 0xfffffffc00ec9947 */ /* 0x004fea000383ffff */
[----:B------:R-:W-:Y:S05]  /*12090*/  BRA `(.L_x_981) ;  /* 0xfffffef4009c7947 */ /* 0x000fea000383ffff */
.L_x_999:
[----:B-1----:R-:W-:-:S04]  /*120a0*/  IMAD.U32 R12, RZ, RZ, UR60 ;  /* 0x0000003cff0c7e24 */ /* 0x002fc8000f8e00ff */
[----:B------:R1:W2:Y:S03]  /*120b0*/  SYNCS.PHASECHK.TRANS64.TRYWAIT P1, [R12+URZ+0x2a830], R11 ;  /* 0x02a8300b0c0075a7 */ /* 0x0002a6000802017f */
[----:B--2---:R-:W-:Y:S05]  /*120c0*/  @!P1 NANOSLEEP.SYNCS 0x989680 ;  /* 0x009896800000995d */ /* 0x004fea0003900000 */
[----:B------:R-:W2:Y:S02]  /*120d0*/  @!P1 SYNCS.PHASECHK.TRANS64 P1, [R12+URZ+0x2a830], R11 ;  /* 0x02a8300b0c0095a7 */ /* 0x000ea4000802007f */
[----:B--2---:R-:W-:Y:S05]  /*120e0*/  @!P1 BRA `(.L_x_999) ;  /* 0xfffffffc00ec9947 */ /* 0x004fea000383ffff */
[----:B------:R-:W-:Y:S05]  /*120f0*/  BRA `(.L_x_998) ;  /* 0xffffff2000ec7947 */ /* 0x000fea000383ffff */
.L_x_1003:
[----:B01----:R-:W-:-:S04]  /*12100*/  IMAD.U32 R11, RZ, RZ, UR10 ;  /* 0x0000000aff0b7e24 */ /* 0x003fc8000f8e00ff */
[----:B------:R0:W1:Y:S03]  /*12110*/  SYNCS.PHASECHK.TRANS64.TRYWAIT P1, [R11+URZ+0x2a850], R0 ;  /* 0x02a850000b0075a7 */ /* 0x000066000802017f */
[----:B-1----:R-:W-:Y:S05]  /*12120*/  @!P1 NANOSLEEP.SYNCS 0x989680 ;  /* 0x009896800000995d */ /* 0x002fea0003900000 */
[----:B------:R-:W1:Y:S02]  /*12130*/  @!P1 SYNCS.PHASECHK.TRANS64 P1, [R11+URZ+0x2a850], R0 ;  /* 0x02a850000b0095a7 */ /* 0x000e64000802007f */
[----:B-1----:R-:W-:Y:S05]  /*12140*/  @!P1 BRA `(.L_x_1003) ;  /* 0xfffffffc00ec9947 */ /* 0x002fea000383ffff */
[----:B------:R-:W-:Y:S05]  /*12150*/  BRA `(.L_x_1002) ;  /* 0xffffff2800f87947 */ /* 0x000fea000383ffff */
.L_x_1022:
[----:B-1----:R-:W-:-:S04]  /*12160*/  IMAD.U32 R12, RZ, RZ, UR5 ;  /* 0x00000005ff0c7e24 */ /* 0x002fc8000f8e00ff */
[----:B------:R1:W2:Y:S03]  /*12170*/  SYNCS.PHASECHK.TRANS64.TRYWAIT P1, [R12+URZ+0x2a830], R11 ;  /* 0x02a8300b0c0075a7 */ /* 0x0002a6000802017f */
[----:B--2---:R-:W-:Y:S05]  /*12180*/  @!P1 NANOSLEEP.SYNCS 0x989680 ;  /* 0x009896800000995d */ /* 0x004fea0003900000 */
[----:B------:R-:W2:Y:S02]  /*12190*/  @!P1 SYNCS.PHASECHK.TRANS64 P1, [R12+URZ+0x2a830], R11 ;  /* 0x02a8300b0c0095a7 */ /* 0x000ea4000802007f */
[----:B--2---:R-:W-:Y:S05]  /*121a0*/  @!P1 BRA `(.L_x_1022) ;  /* 0xfffffffc00ec9947 */ /* 0x004fea000383ffff */
[----:B------:R-:W-:Y:S05]  /*121b0*/  BRA `(.L_x_1021) ;  /* 0xffffff5000a87947 */ /* 0x000fea000383ffff */
.L_x_1026:
[----:B01----:R-:W-:-:S04]  /*121c0*/  IMAD.U32 R11, RZ, RZ, UR7 ;  /* 0x00000007ff0b7e24 */ /* 0x003fc8000f8e00ff */
[----:B------:R0:W1:Y:S03]  /*121d0*/  SYNCS.PHASECHK.TRANS64.TRYWAIT P1, [R11+URZ+0x2a850], R0 ;  /* 0x02a850000b0075a7 */ /* 0x000066000802017f */
[----:B-1----:R-:W-:Y:S05]  /*121e0*/  @!P1 NANOSLEEP.SYNCS 0x989680 ;  /* 0x009896800000995d */ /* 0x002fea0003900000 */
[----:B------:R-:W1:Y:S02]  /*121f0*/  @!P1 SYNCS.PHASECHK.TRANS64 P1, [R11+URZ+0x2a850], R0 ;  /* 0x02a850000b0095a7 */ /* 0x000e64000802007f */
[----:B-1----:R-:W-:Y:S05]  /*12200*/  @!P1 BRA `(.L_x_1026) ;  /* 0xfffffffc00ec9947 */ /* 0x002fea000383ffff */
[----:B------:R-:W-:Y:S05]  /*12210*/  BRA `(.L_x_1025) ;  /* 0xffffff5800b47947 */ /* 0x000fea000383ffff */
.L_x_1034:
[----:B-1----:R-:W-:-:S04]  /*12220*/  IMAD.U32 R12, RZ, RZ, UR7 ;  /* 0x00000007ff0c7e24 */ /* 0x002fc8000f8e00ff */
[----:B------:R1:W2:Y:S03]  /*12230*/  SYNCS.PHASECHK.TRANS64.TRYWAIT P1, [R12+URZ+0x2a830], R11 ;  /* 0x02a8300b0c0075a7 */ /* 0x0002a6000802017f */
[----:B--2---:R-:W-:Y:S05]  /*12240*/  @!P1 NANOSLEEP.SYNCS 0x989680 ;  /* 0x009896800000995d */ /* 0x004fea0003900000 */
[----:B------:R-:W2:Y:S02]  /*12250*/  @!P1 SYNCS.PHASECHK.TRANS64 P1, [R12+URZ+0x2a830], R11 ;  /* 0x02a8300b0c0095a7 */ /* 0x000ea4000802007f */
[----:B--2---:R-:W-:Y:S05]  /*12260*/  @!P1 BRA `(.L_x_1034) ;  /* 0xfffffffc00ec9947 */ /* 0x004fea000383ffff */
[----:B------:R-:W-:Y:S05]  /*12270*/  BRA `(.L_x_1033) ;  /* 0xffffff6c00707947 */ /* 0x000fea000383ffff */
.L_x_1038:
[----:B01----:R-:W-:-:S04]  /*12280*/  IMAD.U32 R11, RZ, RZ, UR5 ;  /* 0x00000005ff0b7e24 */ /* 0x003fc8000f8e00ff */
[----:B------:R0:W1:Y:S03]  /*12290*/  SYNCS.PHASECHK.TRANS64.TRYWAIT P1, [R11+URZ+0x2a850], R0 ;  /* 0x02a850000b0075a7 */ /* 0x000066000802017f */
[----:B-1----:R-:W-:Y:S05]  /*122a0*/  @!P1 NANOSLEEP.SYNCS 0x989680 ;  /* 0x009896800000995d */ /* 0x002fea0003900000 */
[----:B------:R-:W1:Y:S02]  /*122b0*/  @!P1 SYNCS.PHASECHK.TRANS64 P1, [R11+URZ+0x2a850], R0 ;  /* 0x02a850000b0095a7 */ /* 0x000e64000802007f */
[----:B-1----:R-:W-:Y:S05]  /*122c0*/  @!P1 BRA `(.L_x_1038) ;  /* 0xfffffffc00ec9947 */ /* 0x002fea000383ffff */
[----:B------:R-:W-:Y:S05]  /*122d0*/  BRA `(.L_x_1037) ;  /* 0xffffff74007c7947 */ /* 0x000fea000383ffff */
.L_x_1053:
[----:B-1----:R-:W-:-:S04]  /*122e0*/  IMAD.U32 R0, RZ, RZ, UR5 ;  /* 0x00000005ff007e24 */ /* 0x002fc8000f8e00ff */
[----:B------:R1:W2:Y:S03]  /*122f0*/  SYNCS.PHASECHK.TRANS64.TRYWAIT P1, [R0+URZ+0x2a850], R3 ;  /* 0x02a85003000075a7 */ /* 0x0002a6000802017f */
[----:B--2---:R-:W-:Y:S05]  /*12300*/  @!P1 NANOSLEEP.SYNCS 0x989680 ;  /* 0x009896800000995d */ /* 0x004fea0003900000 */
[----:B------:R-:W2:Y:S02]  /*12310*/  @!P1 SYNCS.PHASECHK.TRANS64 P1, [R0+URZ+0x2a850], R3 ;  /* 0x02a85003000095a7 */ /* 0x000ea4000802007f */
[----:B--2---:R-:W-:Y:S05]  /*12320*/  @!P1 BRA `(.L_x_1053) ;  /* 0xfffffffc00ec9947 */ /* 0x004fea000383ffff */
[----:B------:R-:W-:Y:S05]  /*12330*/  BRA `(.L_x_1052) ;  /* 0xffffff9c00807947 */ /* 0x000fea000383ffff */
.L_x_1071:
[----:B------:R-:W-:Y:S02]  /*12340*/  IMAD.MOV.U32 R13, RZ, RZ, R17 ;  /* 0x000000ffff0d7224 */ /* 0x000fe400078e0011 */
[----:B------:R-:W-:Y:S02]  /*12350*/  IMAD.MOV.U32 R12, RZ, RZ, RZ ;  /* 0x000000ffff0c7224 */ /* 0x000fe400078e00ff */
[----:B------:R-:W-:Y:S02]  /*12360*/  IMAD.MOV.U32 R11, RZ, RZ, 0x1f ;  /* 0x0000001fff0b7424 */ /* 0x000fe400078e00ff */
[----:B------:R-:W-:-:S07]  /*12370*/  IMAD.MOV.U32 R15, RZ, RZ, -0x1 ;  /* 0xffffffffff0f7424 */ /* 0x000fce00078e00ff */
[----:B-----5:R-:W-:Y:S05]  /*12380*/  WARPSYNC.COLLECTIVE R15, `(.L_x_1112) ;  /* 0x000000000f087348 */ /* 0x020fea0003c00000 */
[----:B------:R0:W1:Y:S02]  /*12390*/  SHFL.IDX P6, R14, R13, R12, R11 ;  /* 0x0000000c0d0e7389 */ /* 0x00006400000c000b */
[----:B01---5:R-:W-:Y:S01]  /*123a0*/  ENDCOLLECTIVE ;  /* 0x000000000000791b */ /* 0x023fe20003800000 */
.L_x_1112:
[----:B------:R-:W-:Y:S05]  /*123b0*/  BRA `(.L_x_1113) ;  /* 0xffffffd000007947 */ /* 0x000fea000383ffff */
.L_x_1073:
[----:B0-----:R-:W-:-:S04]  /*123c0*/  IMAD.U32 R3, RZ, RZ, UR48 ;  /* 0x00000030ff037e24 */ /* 0x001fc8000f8e00ff */
[----:B------:R0:W1:Y:S03]  /*123d0*/  SYNCS.PHASECHK.TRANS64.TRYWAIT P0, [R3+URZ+0x2a840], R2 ;  /* 0x02a84002030075a7 */ /* 0x000066000800017f */
[----:B-1----:R-:W-:Y:S05]  /*123e0*/  @!P0 NANOSLEEP.SYNCS 0x989680 ;  /* 0x009896800000895d */ /* 0x002fea0003900000 */
[----:B------:R-:W1:Y:S02]  /*123f0*/  @!P0 SYNCS.PHASECHK.TRANS64 P0, [R3+URZ+0x2a840], R2 ;  /* 0x02a84002030085a7 */ /* 0x000e64000800007f */
[----:B-1----:R-:W-:Y:S05]  /*12400*/  @!P0 BRA `(.L_x_1073) ;  /* 0xfffffffc00ec8947 */ /* 0x002fea000383ffff */
[----:B------:R-:W-:Y:S05]  /*12410*/  BRA `(.L_x_1114) ;  /* 0xffffffd000a07947 */ /* 0x000fea000383ffff */
.L_x_1074:
        /* <DEDUP_REMOVED lines=8> */
.L_x_1116:
[----:B------:R-:W-:Y:S05]  /*124a0*/  BSYNC B0 ;  /* 0x0000000000007941 */ /* 0x000fea0003800000 */
.L_x_1115:
[----:B------:R-:W-:Y:S01]  /*124b0*/  IMAD.MOV.U32 R13, RZ, RZ, R0 ;  /* 0x000000ffff0d7224 */ /* 0x000fe200078e0000 */
[----:B------:R-:W-:Y:S01]  /*124c0*/  @P0 LEA R9, R25, UR48, 0x1 ;  /* 0x0000003019090c11 */ /* 0x000fe2000f8e08ff */
[----:B------:R-:W-:Y:S02]  /*124d0*/  IMAD.MOV.U32 R12, RZ, RZ, RZ ;  /* 0x000000ffff0c7224 */ /* 0x000fe400078e00ff */
[----:B------:R-:W-:Y:S02]  /*124e0*/  IMAD.MOV.U32 R11, RZ, RZ, 0x181f ;  /* 0x0000181fff0b7424 */ /* 0x000fe400078e00ff */
[----:B------:R-:W-:Y:S02]  /*124f0*/  IMAD.MOV.U32 R15, RZ, RZ, -0x1 ;  /* 0xffffffffff0f7424 */ /* 0x000fe400078e00ff */
[----:B------:R-:W-:-:S07]  /*12500*/  IMAD.MOV.U32 R3, RZ, RZ, R14 ;  /* 0x000000ffff037224 */ /* 0x000fce00078e000e */
[----:B------:R-:W-:Y:S05]  /*12510*/  WARPSYNC.COLLECTIVE R15, `(.L_x_1117) ;  /* 0x000000000f087348 */ /* 0x000fea0003c00000 */
[----:B------:R0:W1:Y:S02]  /*12520*/  SHFL.IDX P6, R14, R13, R12, R11 ;  /* 0x0000000c0d0e7389 */ /* 0x00006400000c000b */
[----:B01----:R-:W-:Y:S01]  /*12530*/  ENDCOLLECTIVE ;  /* 0x000000000000791b */ /* 0x003fe20003800000 */
.L_x_1117:
[----:B------:R-:W-:Y:S02]  /*12540*/  IMAD.MOV.U32 R13, RZ, RZ, R7 ;  /* 0x000000ffff0d7224 */ /* 0x000fe400078e0007 */
[----:B------:R-:W-:Y:S02]  /*12550*/  IMAD.MOV.U32 R12, RZ, RZ, 0x1 ;  /* 0x00000001ff0c7424 */ /* 0x000fe400078e00ff */
[----:B------:R-:W-:-:S07]  /*12560*/  IMAD.MOV.U32 R2, RZ, RZ, R14 ;  /* 0x000000ffff027224 */ /* 0x000fce00078e000e */
[----:B------:R-:W-:Y:S05]  /*12570*/  WARPSYNC.COLLECTIVE R15, `(.L_x_1118) ;  /* 0x000000000f087348 */ /* 0x000fea0003c00000 */
[----:B------:R0:W1:Y:S02]  /*12580*/  SHFL.IDX P6, R14, R13, R12, R11 ;  /* 0x0000000c0d0e7389 */ /* 0x00006400000c000b */
[----:B01----:R-:W-:Y:S01]  /*12590*/  ENDCOLLECTIVE ;  /* 0x000000000000791b */ /* 0x003fe20003800000 */
.L_x_1118:
        /* <DEDUP_REMOVED lines=13> */
.L_x_1119:
[----:B------:R-:W-:Y:S01]  /*12670*/  @P0 LEA R21, R25, UR48, 0x1 ;  /* 0x0000003019150c11 */ /* 0x000fe2000f8e08ff */
[----:B------:R-:W-:Y:S02]  /*12680*/  IMAD.MOV.U32 R13, RZ, RZ, R7 ;  /* 0x000000ffff0d7224 */ /* 0x000fe400078e0007 */
[----:B------:R-:W-:Y:S02]  /*12690*/  IMAD.MOV.U32 R12, RZ, RZ, 0x2 ;  /* 0x00000002ff0c7424 */ /* 0x000fe400078e00ff */
[----:B------:R-:W-:-:S07]  /*126a0*/  IMAD.MOV.U32 R4, RZ, RZ, R14 ;  /* 0x000000ffff047224 */ /* 0x000fce00078e000e */
[----:B------:R-:W-:Y:S05]  /*126b0*/  WARPSYNC.COLLECTIVE R15, `(.L_x_1120) ;  /* 0x000000000f087348 */ /* 0x000fea0003c00000 */
[----:B------:R0:W1:Y:S02]  /*126c0*/  SHFL.IDX P6, R14, R13, R12, R11 ;  /* 0x0000000c0d0e7389 */ /* 0x00006400000c000b */
[----:B01----:R-:W-:Y:S01]  /*126d0*/  ENDCOLLECTIVE ;  /* 0x000000000000791b */ /* 0x003fe20003800000 */
.L_x_1120:
        /* <DEDUP_REMOVED lines=13> */
.L_x_1121:
[----:B------:R-:W-:Y:S01]  /*127b0*/  IMAD.MOV.U32 R3, RZ, RZ, R8 ;  /* 0x000000ffff037224 */ /* 0x000fe200078e0008 */
[----:B------:R-:W-:Y:S01]  /*127c0*/  @P0 LEA R35, R25, UR48, 0x1 ;  /* 0x0000003019230c11 */ /* 0x000fe2000f8e08ff */
[----:B------:R-:W-:Y:S02]  /*127d0*/  IMAD.MOV.U32 R13, RZ, RZ, R7 ;  /* 0x000000ffff0d7224 */ /* 0x000fe400078e0007 */
[----:B------:R-:W-:Y:S02]  /*127e0*/  IMAD.MOV.U32 R12, RZ, RZ, 0x3 ;  /* 0x00000003ff0c7424 */ /* 0x000fe400078e00ff */
[----:B------:R-:W-:-:S07]  /*127f0*/  IMAD.MOV.U32 R2, RZ, RZ, R14 ;  /* 0x000000ffff027224 */ /* 0x000fce00078e000e */
[----:B------:R-:W-:Y:S05]  /*12800*/  WARPSYNC.COLLECTIVE R15, `(.L_x_1122) ;  /* 0x000000000f087348 */ /* 0x000fea0003c00000 */
[----:B------:R0:W1:Y:S02]  /*12810*/  SHFL.IDX P6, R14, R13, R12, R11 ;  /* 0x0000000c0d0e7389 */ /* 0x00006400000c000b */
[----:B01----:R-:W-:Y:S01]  /*12820*/  ENDCOLLECTIVE ;  /* 0x000000000000791b */ /* 0x003fe20003800000 */
.L_x_1122:
        /* <DEDUP_REMOVED lines=13> */
.L_x_1123:
        /* <DEDUP_REMOVED lines=8> */
.L_x_1124:
[----:B------:R-:W-:-:S04]  /*12980*/  IMAD.MOV.U32 R4, RZ, RZ, R10 ;  /* 0x000000ffff047224 */ /* 0x000fc800078e000a */
[----:B------:R-:W-:-:S05]  /*12990*/  @P0 IMAD.WIDE.U32 R4, R30, 0x2, R4 ;  /* 0x000000021e040825 */ /* 0x000fca00078e0004 */
[----:B------:R-:W-:Y:S01]  /*129a0*/  @!PT LDS RZ, [RZ] ;  /* 0x00000000fffff984 */ /* 0x000fe20000000800 */
[----:B------:R-:W-:Y:S01]  /*129b0*/  @!PT LDS RZ, [RZ] ;  /* 0x00000000fffff984 */ /* 0x000fe20000000800 */
[----:B------:R-:W-:Y:S01]  /*129c0*/  @!PT LDS RZ, [RZ] ;  /* 0x00000000fffff984 */ /* 0x000fe20000000800 */
[----:B------:R0:W-:Y:S01]  /*129d0*/  @P0 LDGSTS.E.BYPASS.LTC128B.128 [R9+0x19c00], desc[UR36][R4.64], !P3 ;  /* 0x19c0000004090fae */ /* 0x0001e2000d901d64 */
[----:B------:R-:W-:-:S03]  /*129e0*/  IMAD.MOV.U32 R13, RZ, RZ, R0 ;  /* 0x000000ffff0d7224 */ /* 0x000fc600078e0000 */
[----:B------:R0:W-:Y:S04]  /*129f0*/  @P0 LDGSTS.E.BYPASS.LTC128B.128 [R9+0x1cc00], desc[UR36][R4.64+0x80], !P2 ;  /* 0x1cc0008004090fae */ /* 0x0001e8000d101d64 */
[----:B------:R0:W-:Y:S01]  /*12a00*/  @P0 LDGSTS.E.BYPASS.LTC128B.128 [R9+0x1fc00], desc[UR36][R4.64+0x100], !P1 ;  /* 0x1fc0010004090fae */ /* 0x0001e2000c901d64 */
[----:B------:R-:W-:Y:S01]  /*12a10*/  ISETP.GE.AND P0, PT, R6, 0x41, PT ;  /* 0x000000410600780c */ /* 0x000fe20003f06270 */
[----:B------:R-:W-:-:S12]  /*12a20*/  IMAD.MOV.U32 R8, RZ, RZ, R14 ;  /* 0x000000ffff087224 */ /* 0x000fd800078e000e */
[----:B0-----:R-:W-:Y:S05]  /*12a30*/  WARPSYNC.COLLECTIVE R15, `(.L_x_1125) ;  /* 0x000000000f087348 */ /* 0x001fea0003c00000 */
[----:B------:R1:W2:Y:S02]  /*12a40*/  SHFL.IDX P6, R14, R13, R12, R11 ;  /* 0x0000000c0d0e7389 */ /* 0x0002a400000c000b */
[----:B012---:R-:W-:Y:S01]  /*12a50*/  ENDCOLLECTIVE ;  /* 0x000000000000791b */ /* 0x007fe20003800000 */
.L_x_1125:
        /* <DEDUP_REMOVED lines=8> */
.L_x_1126:
        /* <DEDUP_REMOVED lines=8> */
[----:B------:R-:W-:-:S07]  /*12b60*/  IMAD.MOV.U32 R7, RZ, RZ, R14 ;  /* 0x000000ffff077224 */ /* 0x000fce00078e000e */
[----:B0-----:R-:W-:Y:S05]  /*12b70*/  WARPSYNC.COLLECTIVE R15, `(.L_x_1127) ;  /* 0x000000000f087348 */ /* 0x001fea0003c00000 */
[----:B------:R1:W2:Y:S02]  /*12b80*/  SHFL.IDX P6, R14, R13, R12, R11 ;  /* 0x0000000c0d0e7389 */ /* 0x0002a400000c000b */
[----:B012---:R-:W-:Y:S01]  /*12b90*/  ENDCOLLECTIVE ;  /* 0x000000000000791b */ /* 0x007fe20003800000 */
.L_x_1127:
[----:B------:R-:W-:Y:S05]  /*12ba0*/  BRA `(.L_x_1128) ;  /* 0xffffffd000007947 */ /* 0x000fea000383ffff */
.L_x_1077:
[----:B------:R-:W-:Y:S02]  /*12bb0*/  IMAD.MOV.U32 R13, RZ, RZ, R8 ;  /* 0x000000ffff0d7224 */ /* 0x000fe400078e0008 */
[----:B------:R-:W-:Y:S02]  /*12bc0*/  IMAD.MOV.U32 R12, RZ, RZ, RZ ;  /* 0x000000ffff0c7224 */ /* 0x000fe400078e00ff */
[----:B------:R-:W-:Y:S02]  /*12bd0*/  IMAD.MOV.U32 R11, RZ, RZ, 0x181f ;  /* 0x0000181fff0b7424 */ /* 0x000fe400078e00ff */
[----:B------:R-:W-:Y:S02]  /*12be0*/  IMAD.MOV.U32 R15, RZ, RZ, -0x1 ;  /* 0xffffffffff0f7424 */ /* 0x000fe400078e00ff */
[----:B------:R-:W-:-:S07]  /*12bf0*/  VIADD R7, R36, UR42 ;  /* 0x0000002a24077c36 */ /* 0x000fce0008000000 */
[----:B------:R-:W-:Y:S05]  /*12c00*/  WARPSYNC.COLLECTIVE R15, `(.L_x_1129) ;  /* 0x000000000f087348 */ /* 0x000fea0003c00000 */
[----:B------:R0:W1:Y:S02]  /*12c10*/  SHFL.IDX P6, R14, R13, R12, R11 ;  /* 0x0000000c0d0e7389 */ /* 0x00006400000c000b */
[----:B01----:R-:W-:Y:S01]  /*12c20*/  ENDCOLLECTIVE ;  /* 0x000000000000791b */ /* 0x003fe20003800000 */
.L_x_1129:
[----:B------:R-:W-:Y:S02]  /*12c30*/  VIADD R5, R7, 0x10 ;  /* 0x0000001007057836 */ /* 0x000fe40000000000 */
[----:B------:R-:W-:Y:S02]  /*12c40*/  IMAD.MOV.U32 R13, RZ, RZ, R0 ;  /* 0x000000ffff0d7224 */ /* 0x000fe400078e0000 */
[----:B------:R-:W-:-:S07]  /*12c50*/  IMAD.MOV.U32 R3, RZ, RZ, R14 ;  /* 0x000000ffff037224 */ /* 0x000fce00078e000e */
[----:B------:R-:W-:Y:S05]  /*12c60*/  WARPSYNC.COLLECTIVE R15, `(.L_x_1130) ;  /* 0x000000000f087348 */ /* 0x000fea0003c00000 */
[----:B------:R0:W1:Y:S02]  /*12c70*/  SHFL.IDX P6, R14, R13, R12, R11 ;  /* 0x0000000c0d0e7389 */ /* 0x00006400000c000b */
[----:B01----:R-:W-:Y:S01]  /*12c80*/  ENDCOLLECTIVE ;  /* 0x000000000000791b */ /* 0x003fe20003800000 */
.L_x_1130:
        /* <DEDUP_REMOVED lines=10> */
.L_x_1131:
        /* <DEDUP_REMOVED lines=8> */
[----:B------:R-:W-:Y:S01]  /*12db0*/  ISETP.GE.AND P1, PT, R5, R6, PT ;  /* 0x000000060500720c */ /* 0x000fe20003f26270 */
[----:B------:R-:W-:-:S12]  /*12dc0*/  IMAD.MOV.U32 R5, RZ, RZ, R14 ;  /* 0x000000ffff057224 */ /* 0x000fd800078e000e */
[----:B0-----:R-:W-:Y:S05]  /*12dd0*/  WARPSYNC.COLLECTIVE R15, `(.L_x_1132) ;  /* 0x000000000f087348 */ /* 0x001fea0003c00000 */
[----:B------:R1:W2:Y:S02]  /*12de0*/  SHFL.IDX P6, R14, R13, R12, R11 ;  /* 0x0000000c0d0e7389 */ /* 0x0002a400000c000b */
[----:B012---:R-:W-:Y:S01]  /*12df0*/  ENDCOLLECTIVE ;  /* 0x000000000000791b */ /* 0x007fe20003800000 */
.L_x_1132:
[----:B------:R-:W-:Y:S01]  /*12e00*/  VIADD R3, R7, 0x20 ;  /* 0x0000002007037836 */ /* 0x000fe20000000000 */
[----:B------:R-:W-:Y:S01]  /*12e10*/  @!P1 LEA R21, R25, UR48, 0x1 ;  /* 0x0000003019159c11 */ /* 0x000fe2000f8e08ff */
[----:B------:R-:W-:Y:S02]  /*12e20*/  IMAD.MOV.U32 R13, RZ, RZ, R8 ;  /* 0x000000ffff0d7224 */ /* 0x000fe400078e0008 */
[----:B------:R-:W-:Y:S02]  /*12e30*/  IMAD.MOV.U32 R12, RZ, RZ, 0x2 ;  /* 0x00000002ff0c7424 */ /* 0x000fe400078e00ff */
[----:B------:R-:W-:-:S07]  /*12e40*/  IMAD.MOV.U32 R4, RZ, RZ, R14 ;  /* 0x000000ffff047224 */ /* 0x000fce00078e000e */
[----:B------:R-:W-:Y:S05]  /*12e50*/  WARPSYNC.COLLECTIVE R15, `(.L_x_1133) ;  /* 0x000000000f087348 */ /* 0x000fea0003c00000 */
[----:B------:R0:W1:Y:S02]  /*12e60*/  SHFL.IDX P6, R14, R13, R12, R11 ;  /* 0x0000000c0d0e7389 */ /* 0x00006400000c000b */
[----:B01----:R-:W-:Y:S01]  /*12e70*/  ENDCOLLECTIVE ;  /* 0x000000000000791b */ /* 0x003fe20003800000 */
.L_x_1133:
        /* <DEDUP_REMOVED lines=13> */
.L_x_1134:
        /* <DEDUP_REMOVED lines=8> */
.L_x_1135:
        /* <DEDUP_REMOVED lines=13> */
.L_x_1136:
        /* <DEDUP_REMOVED lines=8> */
.L_x_1137:
        /* <DEDUP_REMOVED lines=13> */
.L_x_1138:
        /* <DEDUP_REMOVED lines=8> */
.L_x_1139:
        /* <DEDUP_REMOVED lines=13> */
.L_x_1140:
        /* <DEDUP_REMOVED lines=8> */
.L_x_1141:
        /* <DEDUP_REMOVED lines=13> */
.L_x_1142:
[----:B------:R-:W-:Y:S01]  /*13490*/  @!P1 LEA R9, R25, UR48, 0x1 ;  /* 0x0000003019099c11 */ /* 0x000fe2000f8e08ff */
[----:B------:R-:W-:Y:S02]  /*134a0*/  IMAD.MOV.U32 R13, RZ, RZ, R8 ;  /* 0x000000ffff0d7224 */ /* 0x000fe400078e0008 */
[----:B------:R-:W-:Y:S02]  /*134b0*/  IMAD.MOV.U32 R12, RZ, RZ, 0x7 ;  /* 0x00000007ff0c7424 */ /* 0x000fe400078e00ff */
[----:B------:R-:W-:-:S07]  /*134c0*/  IMAD.MOV.U32 R2, RZ, RZ, R14 ;  /* 0x000000ffff027224 */ /* 0x000fce00078e000e */
[----:B------:R-:W-:Y:S05]  /*134d0*/  WARPSYNC.COLLECTIVE R15, `(.L_x_1143) ;  /* 0x000000000f087348 */ /* 0x000fea0003c00000 */
[----:B------:R0:W1:Y:S02]  /*134e0*/  SHFL.IDX P6, R14, R13, R12, R11 ;  /* 0x0000000c0d0e7389 */ /* 0x00006400000c000b */
[----:B01----:R-:W-:Y:S01]  /*134f0*/  ENDCOLLECTIVE ;  /* 0x000000000000791b */ /* 0x003fe20003800000 */
.L_x_1143:
        /* <DEDUP_REMOVED lines=12> */
.L_x_1144:
[----:B------:R-:W-:Y:S05]  /*135c0*/  BRA `(.L_x_1145) ;  /* 0xffffffcc00ec7947 */ /* 0x000fea000383ffff */
.L_x_1080:
[----:B0-----:R-:W-:-:S04]  /*135d0*/  IMAD.U32 R3, RZ, RZ, UR48 ;  /* 0x00000030ff037e24 */ /* 0x001fc8000f8e00ff */
[----:B------:R0:W1:Y:S03]  /*135e0*/  SYNCS.PHASECHK.TRANS64.TRYWAIT P0, [R3+URZ+0x2a820], R0 ;  /* 0x02a82000030075a7 */ /* 0x000066000800017f */
[----:B-1----:R-:W-:Y:S05]  /*135f0*/  @!P0 NANOSLEEP.SYNCS 0x989680 ;  /* 0x009896800000895d */ /* 0x002fea0003900000 */
[----:B------:R-:W1:Y:S02]  /*13600*/  @!P0 SYNCS.PHASECHK.TRANS64 P0, [R3+URZ+0x2a820], R0 ;  /* 0x02a82000030085a7 */ /* 0x000e64000800007f */
[----:B-1----:R-:W-:Y:S05]  /*13610*/  @!P0 BRA `(.L_x_1080) ;  /* 0xfffffffc00ec8947 */ /* 0x002fea000383ffff */
[----:B------:R-:W-:Y:S05]  /*13620*/  BRA `(.L_x_1146) ;  /* 0xffffffd000387947 */ /* 0x000fea000383ffff */
.L_x_1084:
[----:B0-----:R0:W1:Y:S02]  /*13630*/  SYNCS.PHASECHK.TRANS64.TRYWAIT P0, [R8+URZ+0x2a840], R3 ;  /* 0x02a84003080075a7 */ /* 0x001064000800017f */
[----:B-1----:R-:W-:Y:S05]  /*13640*/  @!P0 NANOSLEEP.SYNCS 0x989680 ;  /* 0x009896800000895d */ /* 0x002fea0003900000 */
[----:B------:R-:W1:Y:S02]  /*13650*/  @!P0 SYNCS.PHASECHK.TRANS64 P0, [R8+URZ+0x2a840], R3 ;  /* 0x02a84003080085a7 */ /* 0x000e64000800007f */
[----:B-1----:R-:W-:Y:S05]  /*13660*/  @!P0 BRA `(.L_x_1084) ;  /* 0xfffffffc00f08947 */ /* 0x002fea000383ffff */
[----:B------:R-:W-:Y:S05]  /*13670*/  BRA `(.L_x_1147) ;  /* 0xffffffd000fc7947 */ /* 0x000fea000383ffff */
.L_x_1085:
        /* <DEDUP_REMOVED lines=8> */
.L_x_1149:
[----:B------:R-:W-:Y:S05]  /*13700*/  BSYNC B1 ;  /* 0x0000000000017941 */ /* 0x000fea0003800000 */
.L_x_1148:
[----:B------:R-:W-:Y:S01]  /*13710*/  IMAD.MOV.U32 R13, RZ, RZ, R10 ;  /* 0x000000ffff0d7224 */ /* 0x000fe200078e000a */
[----:B------:R-:W-:Y:S01]  /*13720*/  LEA R19, R19, UR48, 0x1 ;  /* 0x0000003013137c11 */ /* 0x000fe2000f8e08ff */
[----:B------:R-:W-:Y:S02]  /*13730*/  IMAD.MOV.U32 R12, RZ, RZ, RZ ;  /* 0x000000ffff0c7224 */ /* 0x000fe400078e00ff */
[----:B------:R-:W-:Y:S02]  /*13740*/  IMAD.MOV.U32 R11, RZ, RZ, 0x181f ;  /* 0x0000181fff0b7424 */ /* 0x000fe400078e00ff */
[----:B------:R-:W-:Y:S02]  /*13750*/  IMAD.MOV.U32 R15, RZ, RZ, -0x1 ;  /* 0xffffffffff0f7424 */ /* 0x000fe400078e00ff */
[----:B------:R-:W-:-:S07]  /*13760*/  IMAD.MOV.U32 R3, RZ, RZ, R14 ;  /* 0x000000ffff037224 */ /* 0x000fce00078e000e */
[----:B------:R-:W-:Y:S05]  /*13770*/  WARPSYNC.COLLECTIVE R15, `(.L_x_1150) ;  /* 0x000000000f087348 */ /* 0x000fea0003c00000 */
[----:B------:R0:W1:Y:S02]  /*13780*/  SHFL.IDX P6, R14, R13, R12, R11 ;  /* 0x0000000c0d0e7389 */ /* 0x00006400000c000b */
[----:B01----:R-:W-:Y:S01]  /*13790*/  ENDCOLLECTIVE ;  /* 0x000000000000791b */ /* 0x003fe20003800000 */
.L_x_1150:
[----:B------:R-:W-:Y:S02]  /*137a0*/  IMAD.MOV.U32 R13, RZ, RZ, R21 ;  /* 0x000000ffff0d7224 */ /* 0x000fe400078e0015 */
[----:B------:R-:W-:Y:S01]  /*137b0*/  IMAD.MOV.U32 R12, RZ, RZ, 0x1 ;  /* 0x00000001ff0c7424 */ /* 0x000fe200078e00ff */
[----:B------:R-:W-:-:S13]  /*137c0*/  IADD3 R2, P0, R14, R35, RZ ;  /* 0x000000230e027210 */ /* 0x000fda0007f1e0ff */
[----:B------:R-:W-:Y:S05]  /*137d0*/  WARPSYNC.COLLECTIVE R15, `(.L_x_1151) ;  /* 0x000000000f087348 */ /* 0x000fea0003c00000 */
[----:B------:R0:W1:Y:S02]  /*137e0*/  SHFL.IDX P6, R14, R13, R12, R11 ;  /* 0x0000000c0d0e7389 */ /* 0x00006400000c000b */
[----:B01----:R-:W-:Y:S01]  /*137f0*/  ENDCOLLECTIVE ;  /* 0x000000000000791b */ /* 0x003fe20003800000 */
.L_x_1151:
        /* <DEDUP_REMOVED lines=12> */
.L_x_1152:
[----:B------:R-:W-:Y:S02]  /*138c0*/  IMAD.MOV.U32 R13, RZ, RZ, R21 ;  /* 0x000000ffff0d7224 */ /* 0x000fe400078e0015 */
[----:B------:R-:W-:Y:S01]  /*138d0*/  IMAD.MOV.U32 R12, RZ, RZ, 0x2 ;  /* 0x00000002ff0c7424 */ /* 0x000fe200078e00ff */
[----:B------:R-:W-:-:S13]  /*138e0*/  IADD3 R2, P0, R14, R35, RZ ;  /* 0x000000230e027210 */ /* 0x000fda0007f1e0ff */
[----:B------:R-:W-:Y:S05]  /*138f0*/  WARPSYNC.COLLECTIVE R15, `(.L_x_1153) ;  /* 0x000000000f087348 */ /* 0x000fea0003c00000 */
[----:B------:R0:W1:Y:S02]  /*13900*/  SHFL.IDX P6, R14, R13, R12, R11 ;  /* 0x0000000c0d0e7389 */ /* 0x00006400000c000b */
[----:B01----:R-:W-:Y:S01]  /*13910*/  ENDCOLLECTIVE ;  /* 0x000000000000791b */ /* 0x003fe20003800000 */
.L_x_1153:
        /* <DEDUP_REMOVED lines=12> */
.L_x_1154:
[----:B------:R-:W-:Y:S02]  /*139e0*/  IMAD.MOV.U32 R13, RZ, RZ, R21 ;  /* 0x000000ffff0d7224 */ /* 0x000fe400078e0015 */
[----:B------:R-:W-:-:S05]  /*139f0*/  IMAD.MOV.U32 R12, RZ, RZ, R14 ;  /* 0x000000ffff0c7224 */ /* 0x000fca00078e000e */
[----:B------:R-:W-:Y:S01]  /*13a00*/  IADD3 R2, P0, R12, R35, RZ ;  /* 0x000000230c027210 */ /* 0x000fe20007f1e0ff */
[----:B------:R-:W-:-:S04]  /*13a10*/  IMAD.MOV.U32 R12, RZ, RZ, 0x3 ;  /* 0x00000003ff0c7424 */ /* 0x000fc800078e00ff */
[----:B------:R-:W-:-:S08]  /*13a20*/  IMAD.X R3, RZ, RZ, R5, P0 ;  /* 0x000000ffff037224 */ /* 0x000fd000000e0605 */
[----:B------:R-:W-:Y:S05]  /*13a30*/  WARPSYNC.COLLECTIVE R15, `(.L_x_1155) ;  /* 0x000000000f087348 */ /* 0x000fea0003c00000 */
[----:B------:R0:W1:Y:S02]  /*13a40*/  SHFL.IDX P6, R14, R13, R12, R11 ;  /* 0x0000000c0d0e7389 */ /* 0x00006400000c000b */
[----:B01----:R-:W-:Y:S01]  /*13a50*/  ENDCOLLECTIVE ;  /* 0x000000000000791b */ /* 0x003fe20003800000 */
.L_x_1155:
        /* <DEDUP_REMOVED lines=11> */
.L_x_1156:
[----:B------:R-:W-:Y:S02]  /*13b10*/  IMAD.MOV.U32 R13, RZ, RZ, R21 ;  /* 0x000000ffff0d7224 */ /* 0x000fe400078e0015 */
[----:B------:R-:W-:Y:S01]  /*13b20*/  IMAD.MOV.U32 R12, RZ, RZ, 0x4 ;  /* 0x00000004ff0c7424 */ /* 0x000fe200078e00ff */
[----:B------:R-:W-:-:S13]  /*13b30*/  IADD3 R2, P0, R14, R35, RZ ;  /* 0x000000230e027210 */ /* 0x000fda0007f1e0ff */
[----:B------:R-:W-:Y:S05]  /*13b40*/  WARPSYNC.COLLECTIVE R15, `(.L_x_1157) ;  /* 0x000000000f087348 */ /* 0x000fea0003c00000 */
[----:B------:R0:W1:Y:S02]  /*13b50*/  SHFL.IDX P6, R14, R13, R12, R11 ;  /* 0x0000000c0d0e7389 */ /* 0x00006400000c000b */
[----:B01----:R-:W-:Y:S01]  /*13b60*/  ENDCOLLECTIVE ;  /* 0x000000000000791b */ /* 0x003fe20003800000 */
.L_x_1157:
        /* <DEDUP_REMOVED lines=12> */
.L_x_1158:
        /* <DEDUP_REMOVED lines=8> */
.L_x_1159:
[----:B------:R-:W-:Y:S01]  /*13cb0*/  @!PT LDS RZ, [RZ] ;  /* 0x00000000fffff984 */ /* 0x000fe20000000800 */
[----:B------:R-:W-:Y:S01]  /*13cc0*/  @!PT LDS RZ, [RZ] ;  /* 0x00000000fffff984 */ /* 0x000fe20000000800 */
[----:B------:R-:W-:Y:S01]  /*13cd0*/  @!PT LDS RZ, [RZ] ;  /* 0x00000000fffff984 */ /* 0x000fe20000000800 */
[----:B------:R0:W-:Y:S04]  /*13ce0*/  LDGSTS.E.BYPASS.LTC128B.128 [R19+0x1a400], desc[UR36][R2.64], !P3 ;  /* 0x1a40000002137fae */ /* 0x0001e8000d901d64 */
[----:B------:R0:W-:Y:S04]  /*13cf0*/  LDGSTS.E.BYPASS.LTC128B.128 [R19+0x1d400], desc[UR36][R2.64+0x80], !P2 ;  /* 0x1d40008002137fae */ /* 0x0001e8000d101d64 */
[----:B------:R0:W-:Y:S01]  /*13d00*/  LDGSTS.E.BYPASS.LTC128B.128 [R19+0x20400], desc[UR36][R2.64+0x100], !P1 ;  /* 0x2040010002137fae */ /* 0x0001e2000c901d64 */
[----:B------:R-:W-:Y:S02]  /*13d10*/  IMAD.MOV.U32 R13, RZ, RZ, R10 ;  /* 0x000000ffff0d7224 */ /* 0x000fe400078e000a */
[----:B------:R-:W-:-:S07]  /*13d20*/  IMAD.MOV.U32 R21, RZ, RZ, R14 ;  /* 0x000000ffff157224 */ /* 0x000fce00078e000e */
[----:B0-----:R-:W-:Y:S05]  /*13d30*/  WARPSYNC.COLLECTIVE R15, `(.L_x_1160) ;  /* 0x000000000f087348 */ /* 0x001fea0003c00000 */
[----:B------:R1:W2:Y:S02]  /*13d40*/  SHFL.IDX P6, R14, R13, R12, R11 ;  /* 0x0000000c0d0e7389 */ /* 0x0002a400000c000b */
[----:B012---:R-:W-:Y:S01]  /*13d50*/  ENDCOLLECTIVE ;  /* 0x000000000000791b */ /* 0x007fe20003800000 */
.L_x_1160:
[----:B------:R-:W-:Y:S05]  /*13d60*/  BRA `(.L_x_1161) ;  /* 0xffffffd000587947 */ /* 0x000fea000383ffff */
.L_x_1090:
[----:B0-----:R0:W2:Y:S02]  /*13d70*/  SYNCS.PHASECHK.TRANS64.TRYWAIT P0, [R4+URZ+0x2a860], R3 ;  /* 0x02a86003040075a7 */ /* 0x0010a4000800017f */
[----:B--2---:R-:W-:Y:S05]  /*13d80*/  @!P0 NANOSLEEP.SYNCS 0x989680 ;  /* 0x009896800000895d */ /* 0x004fea0003900000 */
[----:B------:R-:W2:Y:S02]  /*13d90*/  @!P0 SYNCS.PHASECHK.TRANS64 P0, [R4+URZ+0x2a860], R3 ;  /* 0x02a86003040085a7 */ /* 0x000ea4000800007f */
[----:B--2---:R-:W-:Y:S05]  /*13da0*/  @!P0 BRA `(.L_x_1090) ;  /* 0xfffffffc00f08947 */ /* 0x004fea000383ffff */
[----:B------:R-:W-:Y:S05]  /*13db0*/  BRA `(.L_x_1162) ;  /* 0xffffffd000b47947 */ /* 0x000fea000383ffff */
.L_x_1091:
[----:B------:R-:W-:Y:S01]  /*13dc0*/  BSSY B1, `(.L_x_1163) ;  /* 0x0000008000017945 */ /* 0x000fe20003800000 */
[----:B------:R-:W-:Y:S02]  /*13dd0*/  IMAD.MOV.U32 R13, RZ, RZ, R17 ;  /* 0x000000ffff0d7224 */ /* 0x000fe400078e0011 */
[----:B------:R-:W-:Y:S02]  /*13de0*/  IMAD.MOV.U32 R12, RZ, RZ, RZ ;  /* 0x000000ffff0c7224 */ /* 0x000fe400078e00ff */
[----:B------:R-:W-:Y:S02]  /*13df0*/  IMAD.MOV.U32 R11, RZ, RZ, 0x181f ;  /* 0x0000181fff0b7424 */ /* 0x000fe400078e00ff */
[----:B------:R-:W-:-:S07]  /*13e00*/  IMAD.MOV.U32 R15, RZ, RZ, -0x1 ;  /* 0xffffffffff0f7424 */ /* 0x000fce00078e00ff */
[----:B01----:R-:W-:Y:S05]  /*13e10*/  WARPSYNC.COLLECTIVE R15, `(.L_x_1164) ;  /* 0x000000000f087348 */ /* 0x003fea0003c00000 */
[----:B------:R2:W3:Y:S02]  /*13e20*/  SHFL.IDX P6, R14, R13, R12, R11 ;  /* 0x0000000c0d0e7389 */ /* 0x0004e400000c000b */
[----:B0123--:R-:W-:Y:S01]  /*13e30*/  ENDCOLLECTIVE ;  /* 0x000000000000791b */ /* 0x00ffe20003800000 */
.L_x_1164:
[----:B------:R-:W-:Y:S05]  /*13e40*/  BSYNC B1 ;  /* 0x0000000000017941 */ /* 0x000fea0003800000 */
.L_x_1163:
        /* <DEDUP_REMOVED lines=9> */
.L_x_1165:
[----:B------:R-:W-:Y:S02]  /*13ee0*/  IMAD.MOV.U32 R13, RZ, RZ, R17 ;  /* 0x000000ffff0d7224 */ /* 0x000fe400078e0011 */
[----:B------:R-:W-:Y:S01]  /*13ef0*/  IMAD.MOV.U32 R12, RZ, RZ, 0x1 ;  /* 0x00000001ff0c7424 */ /* 0x000fe200078e00ff */
[----:B------:R-:W-:-:S13]  /*13f00*/  IADD3 R2, P1, R14, R35, RZ ;  /* 0x000000230e027210 */ /* 0x000fda0007f3e0ff */
[----:B------:R-:W-:Y:S05]  /*13f10*/  WARPSYNC.COLLECTIVE R15, `(.L_x_1166) ;  /* 0x000000000f087348 */ /* 0x000fea0003c00000 */
[----:B------:R0:W1:Y:S02]  /*13f20*/  SHFL.IDX P6, R14, R13, R12, R11 ;  /* 0x0000000c0d0e7389 */ /* 0x00006400000c000b */
[----:B01----:R-:W-:Y:S01]  /*13f30*/  ENDCOLLECTIVE ;  /* 0x000000000000791b */ /* 0x003fe20003800000 */
.L_x_1166:
[----:B------:R-:W-:Y:S01]  /*13f40*/  IMAD.X R3, RZ, RZ, R3, P1 ;  /* 0x000000ffff037224 */ /* 0x000fe200008e0603 */
[----:B------:R-:W-:-:S04]  /*13f50*/  LOP3.LUT P1, RZ, R29, 0x1, RZ, 0xc0, !PT ;  /* 0x000000011dff7812 */ /* 0x000fc8000782c0ff */
        /* <DEDUP_REMOVED lines=11> */
.L_x_1167:
        /* <DEDUP_REMOVED lines=10> */
.L_x_1168:
        /* <DEDUP_REMOVED lines=12> */
.L_x_1169:
        /* <DEDUP_REMOVED lines=10> */
.L_x_1170:
        /* <DEDUP_REMOVED lines=12> */
.L_x_1171:
        /* <DEDUP_REMOVED lines=10> */
.L_x_1172:
        /* <DEDUP_REMOVED lines=12> */
.L_x_1173:
        /* <DEDUP_REMOVED lines=10> */
.L_x_1174:
        /* <DEDUP_REMOVED lines=12> */
.L_x_1175:
[----:B------:R-:W-:Y:S01]  /*14590*/  @!PT LDS RZ, [RZ] ;  /* 0x00000000fffff984 */ /* 0x000fe20000000800 */
[----:B------:R-:W-:Y:S01]  /*145a0*/  @!PT LDS RZ, [RZ] ;  /* 0x00000000fffff984 */ /* 0x000fe20000000800 */
[----:B------:R-:W-:Y:S01]  /*145b0*/  @!PT LDS RZ, [RZ] ;  /* 0x00000000fffff984 */ /* 0x000fe20000000800 */
[----:B------:R0:W-:Y:S01]  /*145c0*/  LDGSTS.E.BYPASS.LTC128B.128 [R5+0x5400], desc[UR36][R2.64+0x80], !P2 ;  /* 0x0540008002057fae */ /* 0x0001e2000d101d64 */
[----:B------:R-:W-:Y:S05]  /*145d0*/  BRA `(.L_x_1176) ;  /* 0xffffffcc00707947 */ /* 0x000fea000383ffff */
.L_x_1097:
[----:B0-----:R0:W1:Y:S02]  /*145e0*/  SYNCS.PHASECHK.TRANS64.TRYWAIT P0, [R0+URZ+0x2a860], R3 ;  /* 0x02a86003000075a7 */ /* 0x001064000800017f */
[----:B-1----:R-:W-:Y:S05]  /*145f0*/  @!P0 NANOSLEEP.SYNCS 0x989680 ;  /* 0x009896800000895d */ /* 0x002fea0003900000 */
[----:B------:R-:W1:Y:S02]  /*14600*/  @!P0 SYNCS.PHASECHK.TRANS64 P0, [R0+URZ+0x2a860], R3 ;  /* 0x02a86003000085a7 */ /* 0x000e64000800007f */
[----:B-1----:R-:W-:Y:S05]  /*14610*/  @!P0 BRA `(.L_x_1097) ;  /* 0xfffffffc00f08947 */ /* 0x002fea000383ffff */
[----:B------:R-:W-:Y:S05]  /*14620*/  BRA `(.L_x_1177) ;  /* 0xffffffd000587947 */ /* 0x000fea000383ffff */
.L_x_1098:
[----:B------:R-:W-:Y:S01]  /*14630*/  BSSY B0, `(.L_x_1178) ;  /* 0x0000008000007945 */ /* 0x000fe20003800000 */
[----:B------:R-:W-:Y:S02]  /*14640*/  IMAD.MOV.U32 R13, RZ, RZ, R17 ;  /* 0x000000ffff0d7224 */ /* 0x000fe400078e0011 */
[----:B------:R-:W-:Y:S02]  /*14650*/  IMAD.MOV.U32 R12, RZ, RZ, RZ ;  /* 0x000000ffff0c7224 */ /* 0x000fe400078e00ff */
[----:B------:R-:W-:Y:S02]  /*14660*/  IMAD.MOV.U32 R11, RZ, RZ, 0x181f ;  /* 0x0000181fff0b7424 */ /* 0x000fe400078e00ff */
[----:B------:R-:W-:-:S07]  /*14670*/  IMAD.MOV.U32 R15, RZ, RZ, -0x1 ;  /* 0xffffffffff0f7424 */ /* 0x000fce00078e00ff */
[----:B0-----:R-:W-:Y:S05]  /*14680*/  WARPSYNC.COLLECTIVE R15, `(.L_x_1179) ;  /* 0x000000000f087348 */ /* 0x001fea0003c00000 */
[----:B------:R1:W2:Y:S02]  /*14690*/  SHFL.IDX P6, R14, R13, R12, R11 ;  /* 0x0000000c0d0e7389 */ /* 0x0002a400000c000b */
[----:B012---:R-:W-:Y:S01]  /*146a0*/  ENDCOLLECTIVE ;  /* 0x000000000000791b */ /* 0x007fe20003800000 */
.L_x_1179:
[----:B------:R-:W-:Y:S05]  /*146b0*/  BSYNC B0 ;  /* 0x0000000000007941 */ /* 0x000fea0003800000 */
.L_x_1178:
        /* <DEDUP_REMOVED lines=10> */
[----:B------:R-:W-:Y:S05]  /*14760*/  WARPSYNC.COLLECTIVE R15, `(.L_x_1180) ;  /* 0x000000000f087348 */ /* 0x000fea0003c00000 */
[----:B------:R0:W1:Y:S02]  /*14770*/  SHFL.IDX P6, R14, R13, R12, R11 ;  /* 0x0000000c0d0e7389 */ /* 0x00006400000c000b */
[----:B01----:R-:W-:Y:S01]  /*14780*/  ENDCOLLECTIVE ;  /* 0x000000000000791b */ /* 0x003fe20003800000 */
.L_x_1180:
[----:B------:R-:W-:Y:S01]  /*14790*/  LEA R4, R25, UR48, 0x1 ;  /* 0x0000003019047c11 */ /* 0x000fe2000f8e08ff */
[----:B------:R-:W-:Y:S02]  /*147a0*/  IMAD.MOV.U32 R13, RZ, RZ, R17 ;  /* 0x000000ffff0d7224 */ /* 0x000fe400078e0011 */
[----:B------:R-:W-:Y:S02]  /*147b0*/  IMAD.MOV.U32 R12, RZ, RZ, 0x1 ;  /* 0x00000001ff0c7424 */ /* 0x000fe400078e00ff */
[----:B------:R-:W-:-:S07]  /*147c0*/  IMAD.MOV.U32 R2, RZ, RZ, R14 ;  /* 0x000000ffff027224 */ /* 0x000fce00078e000e */
[----:B------:R-:W-:Y:S05]  /*147d0*/  WARPSYNC.COLLECTIVE R15, `(.L_x_1181) ;  /* 0x000000000f087348 */ /* 0x000fea0003c00000 */
[----:B------:R0:W1:Y:S02]  /*147e0*/  SHFL.IDX P6, R14, R13, R12, R11 ;  /* 0x0000000c0d0e7389 */ /* 0x00006400000c000b */
[----:B01----:R-:W-:Y:S01]  /*147f0*/  ENDCOLLECTIVE ;  /* 0x000000000000791b */ /* 0x003fe20003800000 */
.L_x_1181:
        /* <DEDUP_REMOVED lines=13> */
.L_x_1182:
[----:B------:R-:W-:Y:S02]  /*148d0*/  IMAD.MOV.U32 R3, RZ, RZ, R6 ;  /* 0x000000ffff037224 */ /* 0x000fe400078e0006 */
[----:B------:R-:W-:Y:S02]  /*148e0*/  IMAD.MOV.U32 R13, RZ, RZ, R17 ;  /* 0x000000ffff0d7224 */ /* 0x000fe400078e0011 */
[----:B------:R-:W-:Y:S02]  /*148f0*/  IMAD.MOV.U32 R12, RZ, RZ, 0x2 ;  /* 0x00000002ff0c7424 */ /* 0x000fe400078e00ff */
[----:B------:R-:W-:-:S07]  /*14900*/  IMAD.MOV.U32 R2, RZ, RZ, R14 ;  /* 0x000000ffff027224 */ /* 0x000fce00078e000e */
[----:B------:R-:W-:Y:S05]  /*14910*/  WARPSYNC.COLLECTIVE R15, `(.L_x_1183) ;  /* 0x000000000f087348 */ /* 0x000fea0003c00000 */
[----:B------:R0:W1:Y:S02]  /*14920*/  SHFL.IDX P6, R14, R13, R12, R11 ;  /* 0x0000000c0d0e7389 */ /* 0x00006400000c000b */
[----:B01----:R-:W-:Y:S01]  /*14930*/  ENDCOLLECTIVE ;  /* 0x000000000000791b */ /* 0x003fe20003800000 */
.L_x_1183:
        /* <DEDUP_REMOVED lines=13> */
.L_x_1184:
[----:B------:R-:W-:Y:S02]  /*14a10*/  IMAD.MOV.U32 R3, RZ, RZ, R10 ;  /* 0x000000ffff037224 */ /* 0x000fe400078e000a */
[----:B------:R-:W-:Y:S02]  /*14a20*/  IMAD.MOV.U32 R13, RZ, RZ, R17 ;  /* 0x000000ffff0d7224 */ /* 0x000fe400078e0011 */
[----:B------:R-:W-:Y:S02]  /*14a30*/  IMAD.MOV.U32 R12, RZ, RZ, 0x3 ;  /* 0x00000003ff0c7424 */ /* 0x000fe400078e00ff */
[----:B------:R-:W-:-:S07]  /*14a40*/  IMAD.MOV.U32 R19, RZ, RZ, R14 ;  /* 0x000000ffff137224 */ /* 0x000fce00078e000e */
[----:B------:R-:W-:Y:S05]  /*14a50*/  WARPSYNC.COLLECTIVE R15, `(.L_x_1185) ;  /* 0x000000000f087348 */ /* 0x000fea0003c00000 */
[----:B------:R0:W1:Y:S02]  /*14a60*/  SHFL.IDX P6, R14, R13, R12, R11 ;  /* 0x0000000c0d0e7389 */ /* 0x00006400000c000b */
[----:B01----:R-:W-:Y:S01]  /*14a70*/  ENDCOLLECTIVE ;  /* 0x000000000000791b */ /* 0x003fe20003800000 */
.L_x_1185:
[----:B------:R-:W-:-:S04]  /*14a80*/  IMAD.MOV.U32 R2, RZ, RZ, R19 ;  /* 0x000000ffff027224 */ /* 0x000fc800078e0013 */
[----:B------:R-:W-:-:S05]  /*14a90*/  IMAD.WIDE.U32 R2, R30, 0x2, R2 ;  /* 0x000000021e027825 */ /* 0x000fca00078e0002 */
[----:B------:R-:W-:Y:S01]  /*14aa0*/  @!PT LDS RZ, [RZ] ;  /* 0x00000000fffff984 */ /* 0x000fe20000000800 */
[----:B------:R-:W-:Y:S01]  /*14ab0*/  @!PT LDS RZ, [RZ] ;  /* 0x00000000fffff984 */ /* 0x000fe20000000800 */
[----:B------:R-:W-:Y:S01]  /*14ac0*/  @!PT LDS RZ, [RZ] ;  /* 0x00000000fffff984 */ /* 0x000fe20000000800 */
[----:B------:R0:W-:Y:S01]  /*14ad0*/  LDGSTS.E.BYPASS.LTC128B.128 [R4+0x1400], desc[UR36][R2.64], !P2 ;  /* 0x0140000002047fae */ /* 0x0001e2000d101d64 */
[C---:B------:R-:W-:Y:S01]  /*14ae0*/  ISETP.LT.OR P2, PT, R5.reuse, 0x31, P1 ;  /* 0x000000310500780c */ /* 0x040fe20000f41670 */
[----:B------:R-:W-:Y:S02]  /*14af0*/  IMAD.MOV.U32 R13, RZ, RZ, R16 ;  /* 0x000000ffff0d7224 */ /* 0x000fe400078e0010 */
[----:B------:R0:W-:Y:S01]  /*14b00*/  LDGSTS.E.BYPASS.LTC128B.128 [R4+0x4400], desc[UR36][R2.64+0x80], !P3 ;  /* 0x0440008002047fae */ /* 0x0001e2000d901d64 */
[----:B------:R-:W-:Y:S01]  /*14b10*/  ISETP.LT.OR P3, PT, R5, 0x31, !P0 ;  /* 0x000000310500780c */ /* 0x000fe20004761670 */
[----:B------:R-:W-:-:S12]  /*14b20*/  IMAD.MOV.U32 R9, RZ, RZ, R14 ;  /* 0x000000ffff097224 */ /* 0x000fd800078e000e */
[----:B0-----:R-:W-:Y:S05]  /*14b30*/  WARPSYNC.COLLECTIVE R15, `(.L_x_1186) ;  /* 0x000000000f087348 */ /* 0x001fea0003c00000 */
[----:B------:R1:W2:Y:S02]  /*14b40*/  SHFL.IDX P6, R14, R13, R12, R11 ;  /* 0x0000000c0d0e7389 */ /* 0x0002a400000c000b */
[----:B012---:R-:W-:Y:S01]  /*14b50*/  ENDCOLLECTIVE ;  /* 0x000000000000791b */ /* 0x007fe20003800000 */
.L_x_1186:
[----:B------:R-:W-:Y:S02]  /*14b60*/  IMAD.MOV.U32 R3, RZ, RZ, R9 ;  /* 0x000000ffff037224 */ /* 0x000fe400078e0009 */
[----:B------:R-:W-:Y:S02]  /*14b70*/  IMAD.MOV.U32 R13, RZ, RZ, R17 ;  /* 0x000000ffff0d7224 */ /* 0x000fe400078e0011 */
[----:B------:R-:W-:Y:S02]  /*14b80*/  IMAD.MOV.U32 R12, RZ, RZ, 0x4 ;  /* 0x00000004ff0c7424 */ /* 0x000fe400078e00ff */
[----:B------:R-:W-:-:S07]  /*14b90*/  IMAD.MOV.U32 R20, RZ, RZ, R14 ;  /* 0x000000ffff147224 */ /* 0x000fce00078e000e */
[----:B------:R-:W-:Y:S05]  /*14ba0*/  WARPSYNC.COLLECTIVE R15, `(.L_x_1187) ;  /* 0x000000000f087348 */ /* 0x000fea0003c00000 */
[----:B------:R0:W1:Y:S02]  /*14bb0*/  SHFL.IDX P6, R14, R13, R12, R11 ;  /* 0x0000000c0d0e7389 */ /* 0x00006400000c000b */
[----:B01----:R-:W-:Y:S01]  /*14bc0*/  ENDCOLLECTIVE ;  /* 0x000000000000791b */ /* 0x003fe20003800000 */
.L_x_1187:
        /* <DEDUP_REMOVED lines=14> */
.L_x_1188:
[----:B------:R-:W-:Y:S02]  /*14cb0*/  IMAD.MOV.U32 R3, RZ, RZ, R8 ;  /* 0x000000ffff037224 */ /* 0x000fe400078e0008 */
[----:B------:R-:W-:Y:S02]  /*14cc0*/  IMAD.MOV.U32 R8, RZ, RZ, RZ ;  /* 0x000000ffff087224 */ /* 0x000fe400078e00ff */
[----:B------:R-:W-:Y:S02]  /*14cd0*/  IMAD.MOV.U32 R13, RZ, RZ, R17 ;  /* 0x000000ffff0d7224 */ /* 0x000fe400078e0011 */
[----:B------:R-:W-:Y:S02]  /*14ce0*/  IMAD.MOV.U32 R12, RZ, RZ, 0x5 ;  /* 0x00000005ff0c7424 */ /* 0x000fe400078e00ff */
[----:B------:R-:W-:-:S07]  /*14cf0*/  IMAD.MOV.U32 R21, RZ, RZ, R14 ;  /* 0x000000ffff157224 */ /* 0x000fce00078e000e */
[----:B------:R-:W-:Y:S05]  /*14d00*/  WARPSYNC.COLLECTIVE R15, `(.L_x_1189) ;  /* 0x000000000f087348 */ /* 0x000fea0003c00000 */
[----:B------:R0:W1:Y:S02]  /*14d10*/  SHFL.IDX P6, R14, R13, R12, R11 ;  /* 0x0000000c0d0e7389 */ /* 0x00006400000c000b */
[----:B01----:R-:W-:Y:S01]  /*14d20*/  ENDCOLLECTIVE ;  /* 0x000000000000791b */ /* 0x003fe20003800000 */
.L_x_1189:
        /* <DEDUP_REMOVED lines=12> */
.L_x_1190:
[----:B------:R-:W-:Y:S05]  /*14df0*/  BRA `(.L_x_1191) ;  /* 0xffffffcc00387947 */ /* 0x000fea000383ffff */
.L_x_1101:
[----:B0-----:R0:W1:Y:S02]  /*14e00*/  SYNCS.PHASECHK.TRANS64.TRYWAIT P0, [R7+URZ+0x2a820], R8 ;  /* 0x02a82008070075a7 */ /* 0x001064000800017f */
[----:B-1----:R-:W-:Y:S05]  /*14e10*/  @!P0 NANOSLEEP.SYNCS 0x989680 ;  /* 0x009896800000895d */ /* 0x002fea0003900000 */
[----:B------:R-:W1:Y:S02]  /*14e20*/  @!P0 SYNCS.PHASECHK.TRANS64 P0, [R7+URZ+0x2a820], R8 ;  /* 0x02a82008070085a7 */ /* 0x000e64000800007f */
[----:B-1----:R-:W-:Y:S05]  /*14e30*/  @!P0 BRA `(.L_x_1101) ;  /* 0xfffffffc00f08947 */ /* 0x002fea000383ffff */
[----:B------:R-:W-:Y:S05]  /*14e40*/  BRA `(.L_x_1192) ;  /* 0xffffffcc00ac7947 */ /* 0x000fea000383ffff */
.L_x_1102:
[----:B------:R-:W1:Y:S01]  /*14e50*/  S2R R2, SR_TID.X ;  /* 0x0000000000027919 */ /* 0x000e620000002100 */
[----:B------:R-:W-:Y:S01]  /*14e60*/  BSSY B0, `(.L_x_1193) ;  /* 0x000000a000007945 */ /* 0x000fe20003800000 */
[----:B------:R-:W-:Y:S02]  /*14e70*/  IMAD.MOV.U32 R12, RZ, RZ, RZ ;  /* 0x000000ffff0c7224 */ /* 0x000fe400078e00ff */
[----:B------:R-:W-:Y:S02]  /*14e80*/  IMAD.MOV.U32 R11, RZ, RZ, 0x1f ;  /* 0x0000001fff0b7424 */ /* 0x000fe400078e00ff */
[----:B------:R-:W-:Y:S01]  /*14e90*/  IMAD.MOV.U32 R15, RZ, RZ, -0x1 ;  /* 0xffffffffff0f7424 */ /* 0x000fe200078e00ff */
[----:B-1----:R-:W-:-:S04]  /*14ea0*/  SHF.R.U32.HI R2, RZ, 0x5, R2 ;  /* 0x00000005ff027819 */ /* 0x002fc80000011602 */
[----:B------:R-:W-:-:S05]  /*14eb0*/  LOP3.LUT R2, R2, 0x3, RZ, 0xc0, !PT ;  /* 0x0000000302027812 */ /* 0x000fca00078ec0ff */
[----:B------:R-:W-:-:S07]  /*14ec0*/  IMAD.MOV.U32 R13, RZ, RZ, R2 ;  /* 0x000000ffff0d7224 */ /* 0x000fce00078e0002 */
[----:B0----5:R-:W-:Y:S05]  /*14ed0*/  WARPSYNC.COLLECTIVE R15, `(.L_x_1194) ;  /* 0x000000000f087348 */ /* 0x021fea0003c00000 */
[----:B------:R1:W2:Y:S02]  /*14ee0*/  SHFL.IDX P6, R14, R13, R12, R11 ;  /* 0x0000000c0d0e7389 */ /* 0x0002a400000c000b */
[----:B012--5:R-:W-:Y:S01]  /*14ef0*/  ENDCOLLECTIVE ;  /* 0x000000000000791b */ /* 0x027fe20003800000 */
.L_x_1194:
[----:B------:R-:W-:Y:S05]  /*14f00*/  BSYNC B0 ;  /* 0x0000000000007941 */ /* 0x000fea0003800000 */
.L_x_1193:
[----:B------:R-:W-:Y:S05]  /*14f10*/  BRA `(.L_x_1195) ;  /* 0xffffffcc00907947 */ /* 0x000fea000383ffff */
.L_x_1103:
[----:B------:R-:W-:Y:S01]  /*14f20*/  BSSY B0, `(.L_x_1196) ;  /* 0x0000006000007945 */ /* 0x000fe20003800000 */
[----:B------:R-:W-:-:S07]  /*14f30*/  IMAD.MOV.U32 R15, RZ, RZ, -0x1 ;  /* 0xffffffffff0f7424 */ /* 0x000fce00078e00ff */
[----:B01---5:R-:W-:Y:S05]  /*14f40*/  WARPSYNC.COLLECTIVE R15, `(.L_x_1197) ;  /* 0x000000000f0c7348 */ /* 0x023fea0003c00000 */
[----:B------:R-:W-:Y:S02]  /*14f50*/  ELECT P6, UR62, PT ;  /* 0x00000000003e782f */ /* 0x000fe400038c0000 */
[----:B------:R-:W-:Y:S01]  /*14f60*/  MOV R14, UR62 ;  /* 0x0000003e000e7c02 */ /* 0x000fe20008000f00 */
[----:B01---5:R-:W-:Y:S10]  /*14f70*/  ENDCOLLECTIVE ;  /* 0x000000000000791b */ /* 0x023ff40003800000 */
.L_x_1197:
[----:B------:R-:W-:Y:S05]  /*14f80*/  BSYNC B0 ;  /* 0x0000000000007941 */ /* 0x000fea0003800000 */
.L_x_1196:
[----:B------:R-:W-:Y:S05]  /*14f90*/  BRA `(.L_x_1198) ;  /* 0xffffffcc00847947 */ /* 0x000fea000383ffff */
.L_x_1105:
[----:B-1----:R1:W2:Y:S02]  /*14fa0*/  SYNCS.PHASECHK.TRANS64.TRYWAIT P1, [R5+URZ+0x2a840], R2 ;  /* 0x02a84002050075a7 */ /* 0x0022a4000802017f */
[----:B--2---:R-:W-:Y:S05]  /*14fb0*/  @!P1 NANOSLEEP.SYNCS 0x989680 ;  /* 0x009896800000995d */ /* 0x004fea0003900000 */
[----:B------:R-:W2:Y:S02]  /*14fc0*/  @!P1 SYNCS.PHASECHK.TRANS64 P1, [R5+URZ+0x2a840], R2 ;  /* 0x02a84002050095a7 */ /* 0x000ea4000802007f */
[----:B--2---:R-:W-:Y:S05]  /*14fd0*/  @!P1 BRA `(.L_x_1105) ;  /* 0xfffffffc00f09947 */ /* 0x004fea000383ffff */
[----:B------:R-:W-:Y:S05]  /*14fe0*/  BRA `(.L_x_1199) ;  /* 0xffffffcc00ac7947 */ /* 0x000fea000383ffff */
.L_x_1107:
[----:B0-----:R0:W2:Y:S02]  /*14ff0*/  SYNCS.PHASECHK.TRANS64.TRYWAIT P1, [R7+URZ+0x2a840], R0 ;  /* 0x02a84000070075a7 */ /* 0x0010a4000802017f */
[----:B--2---:R-:W-:Y:S05]  /*15000*/  @!P1 NANOSLEEP.SYNCS 0x989680 ;  /* 0x009896800000995d */ /* 0x004fea0003900000 */
[----:B------:R-:W2:Y:S02]  /*15010*/  @!P1 SYNCS.PHASECHK.TRANS64 P1, [R7+URZ+0x2a840], R0 ;  /* 0x02a84000070095a7 */ /* 0x000ea4000802007f */
[----:B--2---:R-:W-:Y:S05]  /*15020*/  @!P1 BRA `(.L_x_1107) ;  /* 0xfffffffc00f09947 */ /* 0x004fea000383ffff */
[----:B------:R-:W-:Y:S05]  /*15030*/  BRA `(.L_x_1200) ;  /* 0xffffffcc00b87947 */ /* 0x000fea000383ffff */
.L_x_1109:
[----:B--2---:R2:W3:Y:S02]  /*15040*/  SYNCS.PHASECHK.TRANS64.TRYWAIT P1, [R5+URZ+0x2a860], R2 ;  /* 0x02a86002050075a7 */ /* 0x0044e4000802017f */
[----:B---3--:R-:W-:Y:S05]  /*15050*/  @!P1 NANOSLEEP.SYNCS 0x989680 ;  /* 0x009896800000995d */ /* 0x008fea0003900000 */
[----:B------:R-:W3:Y:S02]  /*15060*/  @!P1 SYNCS.PHASECHK.TRANS64 P1, [R5+URZ+0x2a860], R2 ;  /* 0x02a86002050095a7 */ /* 0x000ee4000802007f */
[----:B---3--:R-:W-:Y:S05]  /*15070*/  @!P1 BRA `(.L_x_1109) ;  /* 0xfffffffc00f09947 */ /* 0x008fea000383ffff */
[----:B------:R-:W-:Y:S05]  /*15080*/  BRA `(.L_x_1201) ;  /* 0xffffffcc00b47947 */ /* 0x000fea000383ffff */
.L_x_1202:
        /* <DEDUP_REMOVED lines=15> */
.L_x_15633:


//--------------------- .text._ZN7cutlass13device_kernelIN5flash11enable_sm90INS1_16FlashAttnFwdSm90INS1_25CollectiveMainloopFwdSm90ILi2EN4cute5tupleIJNS5_1CILi1EEES8_S8_EEENS6_IJNS7_ILi128EEENS7_ILi96EEENS7_ILi192EEEEEELi128ENS_6half_tEfNS_4arch4Sm90ELb0ELb1ELb0ELb1ELb1ELb0ELb0ELb1ELb1ELb1ELb1ELb0EEENS1_21CollectiveEpilogueFwdINS6_IJSA_SA_SB_EEES9_SE_SG_Li256ELb1ELb1ELb1ELb0EEENS1_36VarlenDynamicPersistentTileSchedulerILi128ELi96ELi256ELi128ELb1ELb1ELb1ELb1ELb0ELb1EEEEEEEEEvNT_6ParamsE --------------------------
	.section	.text._ZN7cutlass13device_kernelIN5flash11enable_sm90INS1_16FlashAttnFwdSm90INS1_25CollectiveMainloopFwdSm90ILi2EN4cute5tupleIJNS5_1CILi1EEES8_S8_EEENS6_IJNS7_ILi128EEENS7_ILi96EEENS7_ILi192EEEEEELi128ENS_6half_tEfNS_4arch4Sm90ELb0ELb1ELb0ELb1ELb1ELb0ELb0ELb1ELb1ELb1ELb1ELb0EEENS1_21CollectiveEpilogueFwdINS6_IJSA_SA_SB_EEES9_SE_SG_Li256ELb1ELb1ELb1ELb0EEENS1_36VarlenDynamicPersistentTileSchedulerILi128ELi96ELi256ELi128ELb1ELb1ELb1ELb1ELb0ELb1EEEEEEEEEvNT_6ParamsE,"ax",@progbits
	.align	128
.text._ZN7cutlass13device_kernelIN5flash11enable_sm90INS1_16FlashAttnFwdSm90INS1_25CollectiveMainloopFwdSm90ILi2EN4cute5tupleIJNS5_1CILi1EEES8_S8_EEENS6_IJNS7_ILi128EEENS7_ILi96EEENS7_ILi192EEEEEELi128ENS_6half_tEfNS_4arch4Sm90ELb0ELb1ELb0ELb1ELb1ELb0ELb0ELb1ELb1ELb1ELb1ELb0EEENS1_21CollectiveEpilogueFwdINS6_IJSA_SA_SB_EEES9_SE_SG_Li256ELb1ELb1ELb1ELb0EEENS1_36VarlenDynamicPersistentTileSchedulerILi128ELi96ELi256ELi128ELb1ELb1ELb1ELb1ELb0ELb1EEEEEEEEEvNT_6ParamsE:
        .type           _ZN7cutlass13device_kernelIN5flash11enable_sm90INS1_16FlashAttnFwdSm90INS1_25CollectiveMainloopFwdSm90ILi2EN4cute5tupleIJNS5_1CILi1EEES8_S8_EEENS6_IJNS7_ILi128EEENS7_ILi96EEENS7_ILi192EEEEEELi128ENS_6half_tEfNS_4arch4Sm90ELb0ELb1ELb0ELb1ELb1ELb0ELb0ELb1ELb1ELb1ELb1ELb0EEENS1_21CollectiveEpilogueFwdINS6_IJSA_SA_SB_EEES9_SE_SG_Li256ELb1ELb1ELb1ELb0EEENS1_36VarlenDynamicPersistentTileSchedulerILi128ELi96ELi256ELi128ELb1ELb1ELb1ELb1ELb0ELb1EEEEEEEEEvNT_6ParamsE,@function
        .size           _ZN7cutlass13device_kernelIN5flash11enable_sm90INS1_16FlashAttnFwdSm90INS1_25CollectiveMainloopFwdSm90ILi2EN4cute5tupleIJNS5_1CILi1EEES8_S8_EEENS6_IJNS7_ILi128EEENS7_ILi96EEENS7_ILi192EEEEEELi128ENS_6half_tEfNS_4arch4Sm90ELb0ELb1ELb0ELb1ELb1ELb0ELb0ELb1ELb1ELb1ELb1ELb0EEENS1_21CollectiveEpilogueFwdINS6_IJSA_SA_SB_EEES9_SE_SG_Li256ELb1ELb1ELb1ELb0EEENS1_36VarlenDynamicPersistentTileSchedulerILi128ELi96ELi256ELi128ELb1ELb1ELb1ELb1ELb0ELb1EEEEEEEEEvNT_6ParamsE,(.L_x_15634 - _ZN7cutlass13device_kernelIN5flash11enable_sm90INS1_16FlashAttnFwdSm90INS1_25CollectiveMainloopFwdSm90ILi2EN4cute5tupleIJNS5_1CILi1EEES8_S8_EEENS6_IJNS7_ILi128EEENS7_ILi96EEENS7_ILi192EEEEEELi128ENS_6half_tEfNS_4arch4Sm90ELb0ELb1ELb0ELb1ELb1ELb0ELb0ELb1ELb1ELb1ELb1ELb0EEENS1_21CollectiveEpilogueFwdINS6_IJSA_SA_SB_EEES9_SE_SG_Li256ELb1ELb1ELb1ELb0EEENS1_36VarlenDynamicPersistentTileSchedulerILi128ELi96ELi256ELi128ELb1ELb1ELb1ELb1ELb0ELb1EEEEEEEEEvNT_6ParamsE)
        .other          _ZN7cutlass13device_kernelIN5flash11enable_sm90INS1_16FlashAttnFwdSm90INS1_25CollectiveMainloopFwdSm90ILi2EN4cute5tupleIJNS5_1CILi1EEES8_S8_EEENS6_IJNS7_ILi128EEENS7_ILi96EEENS7_ILi192EEEEEELi128ENS_6half_tEfNS_4arch4Sm90ELb0ELb1ELb0ELb1ELb1ELb0ELb0ELb1ELb1ELb1ELb1ELb0EEENS1_21CollectiveEpilogueFwdINS6_IJSA_SA_SB_EEES9_SE_SG_Li256ELb1ELb1ELb1ELb0EEENS1_36VarlenDynamicPersistentTileSchedulerILi128ELi96ELi256ELi128ELb1ELb1ELb1ELb1ELb0ELb1EEEEEEEEEvNT_6ParamsE,@"STO_CUDA_ENTRY STV_DEFAULT"
_ZN7cutlass13device_kernelIN5flash11enable_sm90INS1_16FlashAttnFwdSm90INS1_25CollectiveMainloopFwdSm90ILi2EN4cute5tupleIJNS5_1CILi1EEES8_S8_EEENS6_IJNS7_ILi128EEENS7_ILi96EEENS7_ILi192EEEEEELi128ENS_6half_tEfNS_4arch4Sm90ELb0ELb1ELb0ELb1ELb1ELb0ELb0ELb1ELb1ELb1ELb1ELb0EEENS1_21CollectiveEpilogueFwdINS6_IJSA_SA_SB_EEES9_SE_SG_Li256ELb1ELb1ELb1ELb0EEENS1_36VarlenDynamicPersistentTileSchedulerILi128ELi96ELi256ELi128ELb1ELb1ELb1ELb1ELb0ELb1EEEEEEEEEvNT_6ParamsE:
        /* <DEDUP_REMOVED lines=45> */
.L_x_1203:
        /* <DEDUP_REMOVED lines=22> */
.L_x_1204:
        /* <DEDUP_REMOVED lines=18> */
.L_x_1205:
        /* <DEDUP_REMOVED lines=22> */
.L_x_1206:
        /* <DEDUP_REMOVED lines=23> */
.L_x_1207:
        /* <DEDUP_REMOVED lines=10> */
.L_x_1209:
        /* <DEDUP_REMOVED lines=14> */
[----:B------:R-:W2:Y:S01]  /*09a0*/  LDL R2, [R1+0x14] ;  /* 0x0000140001027983 */ /* 0x000ea20000100800 */
[----:B------:R-:W-:Y:S01]  /*09b0*/  VIADD R207, R0, 0xffffff80 ;  /* 0xffffff8000cf7836 */ /* 0x000fe20000000000 */
[----:B------:R-:W-:Y:S01]  /*09c0*/  R2UR UR6, R13 ;  /* 0x000000000d0672ca */ /* 0x000fe200000e0000 */
[----:B------:R-:W-:Y:S01]  /*09d0*/  UMOV UR38, URZ ;  /* 0x0000003f00267c82 */ /* 0x000fe20008000000 */
[----:B------:R-:W-:Y:S01]  /*09e0*/  R2UR UR5, R14 ;  /* 0x000000000e0572ca */ /* 0x000fe200000e0000 */
[----:B------:R-:W-:Y:S01]  /*09f0*/  UMOV UR39, URZ ;  /* 0x0000003f00277c82 */ /* 0x000fe20008000000 */
[----:B------:R-:W-:Y:S02]  /*0a00*/  SHF.R.S32.HI R0, RZ, 0x1f, R207 ;  /* 0x0000001fff007819 */ /* 0x000fe400000114cf */
[----:B------:R-:W-:Y:S02]  /*0a10*/  R2UR UR7, R15 ;  /* 0x000000000f0772ca */ /* 0x000fe400000e0000 */
[----:B0-----:R-:W-:-:S04]  /*0a20*/  LEA.HI R3, R0, R207, RZ, 0x4 ;  /* 0x000000cf00037211 */ /* 0x001fc800078f20ff */
[----:B------:R-:W-:Y:S02]  /*0a30*/  SHF.R.S32.HI R6, RZ, 0x4, R3 ;  /* 0x00000004ff067819 */ /* 0x000fe40000011403 */
[----:B--2---:R-:W-:Y:S02]  /*0a40*/  R2UR UR4, R2 ;  /* 0x00000000020472ca */ /* 0x004fe400000e0000 */
[----:B------:R-:W-:-:S04]  /*0a50*/  LEA.HI R2, R0, R207, RZ, 0x7 ;  /* 0x000000cf00027211 */ /* 0x000fc800078f38ff */
[----:B------:R-:W-:Y:S02]  /*0a60*/  LOP3.LUT R4, R2, 0xffffff80, RZ, 0xc0, !PT ;  /* 0xffffff8002047812 */ /* 0x000fe400078ec0ff */
[----:B------:R-:W-:-:S03]  /*0a70*/  SHF.R.S32.HI R201, RZ, 0x7, R2 ;  /* 0x00000007ffc97819 */ /* 0x000fc60000011402 */
[----:B------:R-:W-:Y:S01]  /*0a80*/  IMAD.IADD R185, R207, 0x1, -R4 ;  /* 0x00000001cfb97824 */ /* 0x000fe200078e0a04 */
[----:B------:R-:W-:Y:S01]  /*0a90*/  LEA.HI R4, R0, R207, RZ, 0x5 ;  /* 0x000000cf00047211 */ /* 0x000fe200078f28ff */
[----:B------:R-:W-:Y:S01]  /*0aa0*/  ULOP3.LUT UR8, UR4, 0x1, URZ, 0xfc, !UPT ;  /* 0x0000000104087892 */ /* 0x000fe2000f8efc3f */
[----:B------:R-:W-:Y:S02]  /*0ab0*/  LEA.HI R2, R2, R201, RZ, 0x1 ;  /* 0x000000c902027211 */ /* 0x000fe400078f08ff */
[----:B------:R-:W-:Y:S01]  /*0ac0*/  SHF.R.S32.HI R8, RZ, 0x1f, R185 ;  /* 0x0000001fff087819 */ /* 0x000fe200000114b9 */
[----:B------:R-:W-:Y:S01]  /*0ad0*/  IMAD.SHL.U32 R5, R4, 0x20, RZ ;  /* 0x0000002004057824 */ /* 0x000fe200078e00ff */
[C---:B------:R-:W-:Y:S01]  /*0ae0*/  LOP3.LUT R4, R3.reuse, 0x3fffff0, RZ, 0xc0, !PT ;  /* 0x03fffff003047812 */ /* 0x040fe200078ec0ff */
[----:B------:R-:W-:Y:S01]  /*0af0*/  UMOV UR4, URZ ;  /* 0x0000003f00047c82 */ /* 0x000fe20008000000 */
[----:B------:R-:W-:Y:S01]  /*0b00*/  LEA.HI R3, R3, R6, RZ, 0x1 ;  /* 0x0000000603037211 */ /* 0x000fe200078f08ff */
[----:B------:R-:W-:Y:S01]  /*0b10*/  IMAD.U32 R204, RZ, RZ, UR8 ;  /* 0x00000008ffcc7e24 */ /* 0x000fe2000f8e00ff */
[----:B------:R-:W-:Y:S01]  /*0b20*/  LOP3.LUT R5, R5, 0xfffffc00, RZ, 0xc0, !PT ;  /* 0xfffffc0005057812 */ /* 0x000fe200078ec0ff */
[----:B------:R-:W-:Y:S01]  /*0b30*/  IMAD.IADD R4, R207, 0x1, -R4 ;  /* 0x00000001cf047824 */ /* 0x000fe200078e0a04 */
[----:B------:R-:W-:Y:S01]  /*0b40*/  LOP3.LUT R3, R3, 0x1ffffffe, RZ, 0xc0, !PT ;  /* 0x1ffffffe03037812 */ /* 0x000fe200078ec0ff */
[----:B------:R-:W-:Y:S01]  /*0b50*/  IMAD.U32 R184, RZ, RZ, UR4 ;  /* 0x00000004ffb87e24 */ /* 0x000fe2000f8e00ff */
[----:B------:R-:W-:Y:S01]  /*0b60*/  LEA.HI R7, R8, R185, RZ, 0x2 ;  /* 0x000000b908077211 */ /* 0x000fe200078f10ff */
[----:B------:R-:W-:Y:S01]  /*0b70*/  IMAD R4, R4, 0x40, R5 ;  /* 0x0000004004047824 */ /* 0x000fe200078e0205 */
[-C--:B------:R-:W-:Y:S01]  /*0b80*/  LEA.HI R5, R0, R207.reuse, RZ, 0x2 ;  /* 0x000000cf00057211 */ /* 0x080fe200078f10ff */
[----:B------:R-:W-:Y:S01]  /*0b90*/  IMAD.IADD R3, R6, 0x1, -R3 ;  /* 0x0000000106037824 */ /* 0x000fe200078e0a03 */
[----:B------:R-:W-:-:S02]  /*0ba0*/  LEA.HI R0, R0, R207, RZ, 0x3 ;  /* 0x000000cf00007211 */ /* 0x000fc400078f18ff */
[--C-:B------:R-:W-:Y:S01]  /*0bb0*/  SHF.R.S32.HI R9, RZ, 0x2, R7.reuse ;  /* 0x00000002ff097819 */ /* 0x100fe20000011407 */
[----:B------:R-:W-:Y:S01]  /*0bc0*/  IMAD R203, R3, 0x8, R4 ;  /* 0x0000000803cb7824 */ /* 0x000fe200078e0204 */
[----:B------:R-:W-:Y:S02]  /*0bd0*/  LOP3.LUT R4, R5, 0xfffffffc, RZ, 0xc0, !PT ;  /* 0xfffffffc05047812 */ /* 0x000fe400078ec0ff */
[----:B------:R-:W-:Y:S02]  /*0be0*/  SHF.R.S32.HI R10, RZ, 0x1f, R7 ;  /* 0x0000001fff0a7819 */ /* 0x000fe40000011407 */
[----:B------:R-:W-:Y:S01]  /*0bf0*/  LEA.HI R8, R8, R185, RZ, 0x5 ;  /* 0x000000b908087211 */ /* 0x000fe200078f28ff */
[----:B------:R-:W-:Y:S01]  /*0c00*/  IMAD.IADD R3, R207, 0x1, -R4 ;  /* 0x00000001cf037824 */ /* 0x000fe200078e0a04 */
[----:B------:R-:W-:Y:S02]  /*0c10*/  LOP3.LUT R4, R2, 0x3fffffe, RZ, 0xc0, !PT ;  /* 0x03fffffe02047812 */ /* 0x000fe400078ec0ff */
[----:B------:R-:W-:-:S02]  /*0c20*/  LOP3.LUT R2, R0, 0xfffffff8, RZ, 0xc0, !PT ;  /* 0xfffffff800027812 */ /* 0x000fc400078ec0ff */
[----:B------:R-:W-:Y:S01]  /*0c30*/  LEA.HI R10, R10, R9, RZ, 0x3 ;  /* 0x000000090a0a7211 */ /* 0x000fe200078f18ff */
[----:B------:R-:W-:Y:S01]  /*0c40*/  IMAD.IADD R4, R201, 0x1, -R4 ;  /* 0x00000001c9047824 */ /* 0x000fe200078e0a04 */
[----:B------:R-:W-:Y:S01]  /*0c50*/  SHF.R.S32.HI R8, RZ, 0x5, R8 ;  /* 0x00000005ff087819 */ /* 0x000fe20000011408 */
[----:B------:R-:W-:Y:S01]  /*0c60*/  IMAD.IADD R163, R207, 0x1, -R2 ;  /* 0x00000001cfa37824 */ /* 0x000fe200078e0a02 */
[----:B------:R-:W-:Y:S02]  /*0c70*/  LOP3.LUT R2, R7, 0x7ffffffc, RZ, 0xc0, !PT ;  /* 0x7ffffffc07027812 */ /* 0x000fe400078ec0ff */
[----:B------:R-:W-:Y:S01]  /*0c80*/  LOP3.LUT R10, R10, 0xfffffff8, RZ, 0xc0, !PT ;  /* 0xfffffff80a0a7812 */ /* 0x000fe200078ec0ff */
[----:B------:R-:W-:Y:S01]  /*0c90*/  IMAD.SHL.U32 R160, R163, 0x8, RZ ;  /* 0x00000008a3a07824 */ /* 0x000fe200078e00ff */
[----:B------:R-:W-:Y:S01]  /*0ca0*/  LEA.HI R5, R3, R3, RZ, 0x1 ;  /* 0x0000000303057211 */ /* 0x000fe200078f08ff */
[----:B------:R-:W-:Y:S01]  /*0cb0*/  IMAD.IADD R2, R185, 0x1, -R2 ;  /* 0x00000001b9027824 */ /* 0x000fe200078e0a02 */
[----:B------:R-:W-:Y:S01]  /*0cc0*/  SHF.R.S32.HI R182, RZ, 0x3, R0 ;  /* 0x00000003ffb67819 */ /* 0x000fe20000011400 */
[----:B------:R-:W-:Y:S01]  /*0cd0*/  IMAD.IADD R9, R9, 0x1, -R10 ;  /* 0x0000000109097824 */ /* 0x000fe200078e0a0a */
[----:B------:R-:W-:Y:S01]  /*0ce0*/  LOP3.LUT R6, R5, 0x1ffffffe, RZ, 0xc0, !PT ;  /* 0x1ffffffe05067812 */ /* 0x000fe200078ec0ff */
[----:B------:R-:W-:Y:S01]  /*0cf0*/  IMAD.SHL.U32 R18, R2, 0x2, RZ ;  /* 0x0000000202127824 */ /* 0x000fe200078e00ff */
[----:B------:R-:W-:Y:S01]  /*0d00*/  SHF.R.S32.HI R206, RZ, 0x1f, R160 ;  /* 0x0000001fffce7819 */ /* 0x000fe200000114a0 */
[----:B------:R-:W-:-:S02]  /*0d10*/  IMAD R9, R8, 0x10, R9 ;  /* 0x0000001008097824 */ /* 0x000fc400078e0209 */
[----:B------:R-:W-:Y:S02]  /*0d20*/  VIADD R162, R160, 0x40 ;  /* 0x00000040a0a27836 */ /* 0x000fe40000000000 */
[C---:B------:R-:W-:Y:S02]  /*0d30*/  VIADD R181, R18.reuse, 0x8 ;  /* 0x0000000812b57836 */ /* 0x040fe40000000000 */
        /* <DEDUP_REMOVED lines=28> */
[----:B------:R-:W-:Y:S01]  /*0f00*/  IMAD.IADD R23, R3, 0x1, -R6 ;  /* 0x0000000103177824 */ /* 0x000fe200078e0a06 */
[----:B------:R-:W-:Y:S01]  /*0f10*/  SHF.R.S32.HI R187, RZ, 0x1f, R168 ;  /* 0x0000001fffbb7819 */ /* 0x000fe200000114a8 */
[----:B------:R-:W-:Y:S01]  /*0f20*/  IMAD R202, R4, 0x40, R9 ;  /* 0x0000004004ca7824 */ /* 0x000fe200078e0209 */
[----:B------:R-:W-:-:S03]  /*0f30*/  SHF.R.S32.HI R186, RZ, 0x1f, R167 ;  /* 0x0000001fffba7819 */ /* 0x000fc600000114a7 */
[----:B------:R-:W-:-:S07]  /*0f40*/  IMAD R23, R23, 0x8, R202 ;  /* 0x0000000817177824 */ /* 0x000fce00078e02ca */
.L_x_1321:
[----:B0--34-:R-:W0:Y:S01]  /*0f50*/  LDC.64 R4, c[0x0][0xa18] ;  /* 0x00028600ff047b82 */ /* 0x019e220000000a00 */
[----:B------:R-:W-:Y:S01]  /*0f60*/  IMAD.U32 R9, RZ, RZ, UR7 ;  /* 0x00000007ff097e24 */ /* 0x000fe2000f8e00ff */
[----:B------:R-:W-:Y:S01]  /*0f70*/  ULDC.64 UR8, c[0x0][0xa20] ;  /* 0x0002880000087ab9 */ /* 0x000fe20000000a00 */
[----:B------:R-:W-:-:S05]  /*0f80*/  IMAD.MOV.U32 R7, RZ, RZ, RZ ;  /* 0x000000ffff077224 */ /* 0x000fca00078e00ff */
[----:B-12---:R-:W1:Y:S08]  /*0f90*/  LDC.64 R2, c[0x0][0xa28] ;  /* 0x00028a00ff027b82 */ /* 0x006e700000000a00 */
[----:B------:R-:W2:Y:S01]  /*0fa0*/  LDC R0, c[0x0][0x424] ;  /* 0x00010900ff007b82 */ /* 0x000ea20000000800 */
[----:B0-----:R-:W-:-:S07]  /*0fb0*/  ISETP.NE.U32.AND P1, PT, R4, RZ, PT ;  /* 0x000000ff0400720c */ /* 0x001fce0003f25070 */
[----:B------:R-:W0:Y:S01]  /*0fc0*/  LDC R11, c[0x0][0x2f0] ;  /* 0x0000bc00ff0b7b82 */ /* 0x000e220000000800 */
[----:B------:R-:W-:Y:S02]  /*0fd0*/  ISETP.NE.AND.EX P1, PT, R5, RZ, PT, P1 ;  /* 0x000000ff0500720c */ /* 0x000fe40003f25310 */
[----:B-1----:R-:W-:-:S04]  /*0fe0*/  ISETP.NE.U32.AND P0, PT, R2, RZ, PT ;  /* 0x000000ff0200720c */ /* 0x002fc80003f05070 */
[----:B------:R-:W-:-:S07]  /*0ff0*/  ISETP.NE.AND.EX P0, PT, R3, RZ, PT, P0 ;  /* 0x000000ff0300720c */ /* 0x000fce0003f05300 */
[----:B------:R-:W1:Y:S08]  /*1000*/  @P1 LDC.64 R4, c[0x0][0xa18] ;  /* 0x00028600ff041b82 */ /* 0x000e700000000a00 */
[----:B------:R-:W3:Y:S01]  /*1010*/  @P0 LDC.64 R2, c[0x0][0xa28] ;  /* 0x00028a00ff020b82 */ /* 0x000ee20000000a00 */
[----:B-1----:R-:W-:-:S05]  /*1020*/  @P1 IMAD.WIDE R4, R9, 0x4, R4 ;  /* 0x0000000409041825 */ /* 0x002fca00078e0204 */
[----:B------:R1:W5:Y:S01]  /*1030*/  @P1 LDG.E R17, desc[UR36][R4.64] ;  /* 0x0000002404111981 */ /* 0x000362000c1e1900 */
[----:B---3--:R-:W-:Y:S02]  /*1040*/  @P0 IMAD.WIDE R2, R9, 0x4, R2 ;  /* 0x0000000409020825 */ /* 0x008fe400078e0202 */
[----:B------:R-:W3:Y:S01]  /*1050*/  LDC.64 R8, c[0x0][0x418] ;  /* 0x00010600ff087b82 */ /* 0x000ee20000000a00 */
[----:B------:R-:W-:Y:S02]  /*1060*/  ULOP3.LUT UR4, UR5, 0xffff, URZ, 0xc0, !UPT ;  /* 0x0000ffff05047892 */ /* 0x000fe4000f8ec03f */
[----:B------:R1:W5:Y:S01]  /*1070*/  @P0 LDG.E R7, desc[UR36][R2.64] ;  /* 0x0000002402070981 */ /* 0x000362000c1e1900 */
[----:B------:R-:W-:-:S03]  /*1080*/  ISETP.NE.U32.AND P2, PT, RZ, UR8, PT ;  /* 0x00000008ff007c0c */ /* 0x000fc6000bf45070 */
[----:B------:R-:W-:Y:S01]  /*1090*/  IMAD.U32 R166, RZ, RZ, UR4 ;  /* 0x00000004ffa67e24 */ /* 0x000fe2000f8e00ff */
[----:B------:R-:W-:Y:S02]  /*10a0*/  ISETP.NE.AND.EX P2, PT, RZ, UR9, PT, P2 ;  /* 0x00000009ff007c0c */ /* 0x000fe4000bf45320 */
[----:B---3--:R-:W-:-:S04]  /*10b0*/  ISETP.NE.U32.AND P0, PT, R8, RZ, PT ;  /* 0x000000ff0800720c */ /* 0x008fc80003f05070 */
[----:B------:R-:W-:-:S04]  /*10c0*/  ISETP.NE.AND.EX P0, PT, R9, RZ, PT, P0 ;  /* 0x000000ff0900720c */ /* 0x000fc80003f05300 */
[----:B--2---:R-:W-:Y:S01]  /*10d0*/  SEL R0, R0, 0x1, P0 ;  /* 0x0000000100007807 */ /* 0x004fe20000000000 */
[----:B01----:R-:W-:Y:S08]  /*10e0*/  @P1 BRA `(.L_x_1210) ;  /* 0x00000000002c1947 */ /* 0x003ff00003800000 */
[----:B------:R-:W-:Y:S01]  /*10f0*/  ULDC.64 UR8, c[0x0][0xa00] ;  /* 0x0002800000087ab9 */ /* 0x000fe20000000a00 */
[----:B-----5:R-:W0:Y:S01]  /*1100*/  LDC R17, c[0x0][0x288] ;  /* 0x0000a200ff117b82 */ /* 0x020e220000000800 */
[----:B------:R-:W-:-:S04]  /*1110*/  ISETP.NE.U32.AND P0, PT, RZ, UR8, PT ;  /* 0x00000008ff007c0c */ /* 0x000fc8000bf05070 */
[----:B------:R-:W-:-:S13]  /*1120*/  ISETP.NE.AND.EX P0, PT, RZ, UR9, PT, P0 ;  /* 0x00000009ff007c0c */ /* 0x000fda000bf05300 */
[----:B------:R-:W-:Y:S05]  /*1130*/  @!P0 BRA `(.L_x_1210) ;  /* 0x0000000000188947 */ /* 0x000fea0003800000 */
[----:B------:R-:W1:Y:S01]  /*1140*/  LDC.64 R2, c[0x0][0xa00] ;  /* 0x00028000ff027b82 */ /* 0x000e620000000a00 */
[----:B------:R-:W-:-:S04]  /*1150*/  IMAD.U32 R5, RZ, RZ, UR7 ;  /* 0x00000007ff057e24 */ /* 0x000fc8000f8e00ff */
[----:B-1----:R-:W-:-:S05]  /*1160*/  IMAD.WIDE R2, R5, 0x4, R2 ;  /* 0x0000000405027825 */ /* 0x002fca00078e0202 */
[----:B0-----:R-:W2:Y:S04]  /*1170*/  LDG.E R17, desc[UR36][R2.64] ;  /* 0x0000002402117981 */ /* 0x001ea8000c1e1900 */
[----:B------:R-:W2:Y:S02]  /*1180*/  LDG.E R4, desc[UR36][R2.64+0x4] ;  /* 0x0000042402047981 */ /* 0x000ea4000c1e1900 */
[----:B--2---:R-:W-:-:S07]  /*1190*/  IMAD.IADD R17, R4, 0x1, -R17 ;  /* 0x0000000104117824 */ /* 0x004fce00078e0a11 */
.L_x_1210:
[----:B------:R-:W-:Y:S02]  /*11a0*/  IMAD R16, R0, R11, RZ ;  /* 0x0000000b00107224 */ /* 0x000fe400078e02ff */
[----:B------:R-:W-:Y:S01]  /*11b0*/  IMAD.U32 R183, RZ, RZ, UR7 ;  /* 0x00000007ffb77e24 */ /* 0x000fe2000f8e00ff */
[----:B------:R-:W-:Y:S06]  /*11c0*/  @!P2 BRA `(.L_x_1211) ;  /* 0x000000000018a947 */ /* 0x000fec0003800000 */
[----:B------:R-:W-:Y:S02]  /*11d0*/  ULDC.64 UR8, c[0x0][0xa20] ;  /* 0x0002880000087ab9 */ /* 0x000fe40000000a00 */
[----:B------:R-:W-:-:S06]  /*11e0*/  UIMAD.WIDE UR8, UR7, 0x4, UR8 ;  /* 0x00000004070878a5 */ /* 0x000fcc000f8e0208 */
[----:B------:R-:W-:Y:S02]  /*11f0*/  IMAD.U32 R2, RZ, RZ, UR8 ;  /* 0x00000008ff027e24 */ /* 0x000fe4000f8e00ff */
[----:B------:R-:W-:-:S05]  /*1200*/  IMAD.U32 R3, RZ, RZ, UR9 ;  /* 0x00000009ff037e24 */ /* 0x000fca000f8e00ff */
[----:B------:R1:W5:Y:S01]  /*1210*/  LDG.E R16, desc[UR36][R2.64] ;  /* 0x0000002402107981 */ /* 0x000362000c1e1900 */
[----:B------:R-:W-:Y:S05]  /*1220*/  BRA `(.L_x_1212) ;  /* 0x0000000000287947 */ /* 0x000fea0003800000 */
.L_x_1211:
[----:B------:R-:W-:Y:S02]  /*1230*/  ULDC.64 UR8, c[0x0][0xa08] ;  /* 0x0002820000087ab9 */ /* 0x000fe40000000a00 */
[----:B------:R-:W-:-:S04]  /*1240*/  ISETP.NE.U32.AND P0, PT, RZ, UR8, PT ;  /* 0x00000008ff007c0c */ /* 0x000fc8000bf05070 */
[----:B------:R-:W-:-:S13]  /*1250*/  ISETP.NE.AND.EX P0, PT, RZ, UR9, PT, P0 ;  /* 0x00000009ff007c0c */ /* 0x000fda000bf05300 */
[----:B------:R-:W-:Y:S05]  /*1260*/  @!P0 BRA `(.L_x_1212) ;  /* 0x0000000000188947 */ /* 0x000fea0003800000 */
[----:B------:R-:W1:Y:S01]  /*1270*/  LDC.64 R2, c[0x0][0xa08] ;  /* 0x00028200ff027b82 */ /* 0x000e620000000a00 */
[----:B------:R-:W-:-:S04]  /*1280*/  IMAD.U32 R5, RZ, RZ, UR7 ;  /* 0x00000007ff057e24 */ /* 0x000fc8000f8e00ff */
[----:B-1----:R-:W-:-:S05]  /*1290*/  IMAD.WIDE R2, R5, 0x4, R2 ;  /* 0x0000000405027825 */ /* 0x002fca00078e0202 */
[----:B------:R-:W2:Y:S04]  /*12a0*/  LDG.E R16, desc[UR36][R2.64] ;  /* 0x0000002402107981 */ /* 0x000ea8000c1e1900 */
[----:B------:R-:W2:Y:S02]  /*12b0*/  LDG.E R5, desc[UR36][R2.64+0x4] ;  /* 0x0000042402057981 */ /* 0x000ea4000c1e1900 */
[----:B--2---:R-:W-:-:S07]  /*12c0*/  IMAD.IADD R16, R5, 0x1, -R16 ;  /* 0x0000000105107824 */ /* 0x004fce00078e0a10 */
.L_x_1212:
[----:B------:R-:W-:Y:S01]  /*12d0*/  ULDC UR4, c[0x0][0x448] ;  /* 0x0001120000047ab9 */ /* 0x000fe20000000800 */
[----:B-----5:R-:W-:Y:S01]  /*12e0*/  IMAD.IADD R16, R16, 0x1, -R7 ;  /* 0x0000000110107824 */ /* 0x020fe200078e0a07 */
[----:B------:R-:W-:Y:S02]  /*12f0*/  UISETP.NE.AND UP0, UPT, UR4, 0x1, UPT ;  /* 0x000000010400788c */ /* 0x000fe4000bf05270 */
[----:B------:R-:W-:Y:S02]  /*1300*/  USHF.L.U32 UR6, UR6, 0x7, URZ ;  /* 0x0000000706067899 */ /* 0x000fe4000800063f */
[----:B0-----:R-:W-:Y:S01]  /*1310*/  IADD3 R0, R16, 0x1, -R17 ;  /* 0x0000000110007810 */ /* 0x001fe20007ffe811 */
[----:B------:R-:W-:Y:S02]  /*1320*/  UP2UR UR7, UPR, URZ, 0x1 ;  /* 0x000000013f077883 */ /* 0x000fe40008000000 */
[----:B------:R-:W-:Y:S01]  /*1330*/  UIADD3 UR4, UR6, 0x7f, URZ ;  /* 0x0000007f06047890 */ /* 0x000fe2000fffe03f */
[----:B------:R-:W-:Y:S01]  /*1340*/  R2UR UR10, R0 ;  /* 0x00000000000a72ca */ /* 0x000fe200000e0000 */
[----:B------:R-:W-:-:S02]  /*1350*/  IMAD.U32 R22, RZ, RZ, UR6 ;  /* 0x00000006ff167e24 */ /* 0x000fc4000f8e00ff */
[----:B------:R-:W-:Y:S01]  /*1360*/  @UP0 ULDC UR8, c[0x0][0x44c] ;  /* 0x0001130000080ab9 */ /* 0x000fe20000000800 */
[----:B------:R-:W-:Y:S01]  /*1370*/  IMAD.U32 R19, RZ, RZ, UR7 ;  /* 0x00000007ff137e24 */ /* 0x000fe2000f8e00ff */
[----:B------:R-:W-:Y:S01]  /*1380*/  UIMAD.WIDE.U32 UR8, UR4, UR8, URZ ;  /* 0x00000008040872a5 */ /* 0x000fe2000f8e003f */
[----:B------:R-:W-:Y:S01]  /*1390*/  @UP0 ULDC UR11, c[0x0][0x450] ;  /* 0x00011400000b0ab9 */ /* 0x000fe20000000800 */
[----:B------:R-:W-:Y:S02]  /*13a0*/  ULDC.64 UR6, c[0x0][0x9e0] ;  /* 0x0002780000067ab9 */ /* 0x000fe40000000a00 */
[----:B------:R-:W-:Y:S02]  /*13b0*/  @UP0 USHF.R.U32.HI UR4, URZ, UR11, UR9 ;  /* 0x0000000b3f040299 */ /* 0x000fe40008011609 */
[----:B------:R-:W-:Y:S02]  /*13c0*/  UISETP.GE.AND UP0, UPT, UR7, 0x1, UPT ;  /* 0x000000010700788c */ /* 0x000fe4000bf06270 */
[----:B------:R-:W-:-:S02]  /*13d0*/  UIADD3 UR8, UR10, UR4, URZ ;  /* 0x000000040a087290 */ /* 0x000fc4000fffe03f */
[----:B------:R-:W-:Y:S02]  /*13e0*/  UP2UR UR61, UPR, URZ, 0x1 ;  /* 0x000000013f3d7883 */ /* 0x000fe40008000000 */
[----:B------:R-:W-:Y:S01]  /*13f0*/  PLOP3.LUT P0, PT, PT, PT, UP0, 0x40, 0x0 ;  /* 0x000000000000781c */ /* 0x000fe20003f0e808 */
[----:B------:R-:W-:-:S06]  /*1400*/  UIADD3 UR6, UR8, UR6, URZ ;  /* 0x0000000608067290 */ /* 0x000fcc000fffe03f */
[----:B------:R-:W-:-:S06]  /*1410*/  IMAD.U32 R0, RZ, RZ, UR6 ;  /* 0x00000006ff007e24 */ /* 0x000fcc000f8e00ff */
[----:B------:R-:W-:Y:S05]  /*1420*/  @P0 BRA `(.L_x_1213) ;  /* 0x0000000000400947 */ /* 0x000fea0003800000 */
        /* <DEDUP_REMOVED lines=10> */
.L_x_1214:
[----:B------:R-:W-:-:S11]  /*14d0*/  UISETP.NE.AND UP0, UPT, UR7, 0x1, UPT ;  /* 0x000000010700788c */ /* 0x000fd6000bf05270 */
[----:B------:R-:W-:Y:S02]  /*14e0*/  @UP0 ULDC.64 UR10, c[0x0][0x9e8] ;  /* 0x00027a00000a0ab9 */ /* 0x000fe40000000a00 */
[----:B------:R-:W-:-:S04]  /*14f0*/  UIMAD.WIDE.U32 UR8, UR4, UR10, URZ ;  /* 0x0000000a040872a5 */ /* 0x000fc8000f8e003f */
[----:B------:R-:W-:-:S12]  /*1500*/  @UP0 USHF.R.U32.HI UR4, URZ, UR11, UR9 ;  /* 0x0000000b3f040299 */ /* 0x000fd80008011609 */
.L_x_1215:
[----:B------:R-:W-:-:S06]  /*1510*/  UIMAD UR4, UR4, UR7, UR7 ;  /* 0x00000007040472a4 */ /* 0x000fcc000f8e0207 */
[----:B------:R-:W-:-:S07]  /*1520*/  VIMNMX R0, R0, UR4, PT ;  /* 0x0000000400007c48 */ /* 0x000fce000bfe0100 */
.L_x_1213:
[----:B------:R-:W-:Y:S01]  /*1530*/  R2UR UR6, R19 ;  /* 0x00000000130672ca */ /* 0x000fe200000e0000 */
[----:B------:R-:W-:Y:S01]  /*1540*/  IMAD.IADD R74, R16, 0x1, -R17 ;  /* 0x00000001104a7824 */ /* 0x000fe200078e0a11 */
[----:B------:R-:W-:Y:S01]  /*1550*/  R2UR UR4, R22 ;  /* 0x00000000160472ca */ /* 0x000fe200000e0000 */
[----:B-1----:R-:W-:Y:S02]  /*1560*/  VIADD R2, R0, 0x5f ;  /* 0x0000005f00027836 */ /* 0x002fe40000000000 */
[----:B------:R-:W-:Y:S02]  /*1570*/  VIADD R0, R16, 0x5f ;  /* 0x0000005f10007836 */ /* 0x000fe40000000000 */
[----:B------:R-:W-:-:S04]  /*1580*/  IMAD.HI R2, R2, 0x2aaaaaab, RZ ;  /* 0x2aaaaaab02027827 */ /* 0x000fc800078e02ff */
[----:B------:R-:W-:Y:S01]  /*1590*/  IMAD.HI R0, R0, 0x2aaaaaab, RZ ;  /* 0x2aaaaaab00007827 */ /* 0x000fe200078e02ff */
[----:B------:R-:W-:Y:S01]  /*15a0*/  SHF.R.U32.HI R5, RZ, 0x1f, R2 ;  /* 0x0000001fff057819 */ /* 0x000fe20000011602 */
[----:B------:R-:W-:Y:S01]  /*15b0*/  UISETP.NE.AND UP0, UPT, UR6, URZ, UPT ;  /* 0x0000003f0600728c */ /* 0x000fe2000bf05270 */
[----:B------:R-:W-:Y:S02]  /*15c0*/  R2UR UR6, R74 ;  /* 0x000000004a0672ca */ /* 0x000fe400000e0000 */
[----:B------:R-:W-:Y:S02]  /*15d0*/  SHF.R.U32.HI R3, RZ, 0x1f, R0 ;  /* 0x0000001fff037819 */ /* 0x000fe40000011600 */
[----:B------:R-:W-:Y:S02]  /*15e0*/  LEA.HI.SX32 R2, R2, R5, 0x1c ;  /* 0x0000000502027211 */ /* 0x000fe400078fe2ff */
[----:B------:R-:W-:-:S04]  /*15f0*/  LEA.HI.SX32 R3, R0, R3, 0x1c ;  /* 0x0000000300037211 */ /* 0x000fc800078fe2ff */
[----:B------:R-:W-:Y:S01]  /*1600*/  @UP0 ULDC UR8, c[0x0][0x44c] ;  /* 0x0001130000080ab9 */ /* 0x000fe20000000800 */
[----:B------:R-:W-:Y:S01]  /*1610*/  @UP0 ULDC UR10, c[0x0][0x450] ;  /* 0x00011400000a0ab9 */ /* 0x000fe20000000800 */
[----:B------:R-:W-:Y:S01]  /*1620*/  UIMAD.WIDE.U32 UR8, UR4, UR8, URZ ;  /* 0x00000008040872a5 */ /* 0x000fe2000f8e003f */
[----:B------:R-:W-:-:S03]  /*1630*/  VIMNMX R75, R3, R2, PT ;  /* 0x00000002034b7248 */ /* 0x000fc60003fe0100 */
[----:B------:R-:W-:Y:S02]  /*1640*/  @UP0 USHF.R.U32.HI UR4, URZ, UR10, UR9 ;  /* 0x0000000a3f040299 */ /* 0x000fe40008011609 */
[----:B------:R-:W-:Y:S02]  /*1650*/  UISETP.GE.AND UP0, UPT, UR7, 0x1, UPT ;  /* 0x000000010700788c */ /* 0x000fe4000bf06270 */
[----:B------:R-:W-:-:S03]  /*1660*/  UIADD3 UR4, UR6, UR4, URZ ;  /* 0x0000000406047290 */ /* 0x000fc6000fffe03f */
[----:B------:R-:W-:Y:S01]  /*1670*/  ULDC UR6, c[0x0][0x9dc] ;  /* 0x0002770000067ab9 */ /* 0x000fe20000000800 */
[----:B------:R-:W-:Y:S01]  /*1680*/  PLOP3.LUT P0, PT, PT, PT, UP0, 0x40, 0x0 ;  /* 0x000000000000781c */ /* 0x000fe20003f0e808 */
[----:B------:R-:W-:-:S12]  /*1690*/  UIADD3 UR6, UR4, -UR6, URZ ;  /* 0x8000000604067290 */ /* 0x000fd8000fffe03f */
[----:B------:R-:W-:Y:S05]  /*16a0*/  @P0 BRA `(.L_x_1216) ;  /* 0x0000000000440947 */ /* 0x000fea0003800000 */
        /* <DEDUP_REMOVED lines=10> */
.L_x_1217:
[----:B------:R-:W-:-:S11]  /*1750*/  UISETP.NE.AND UP0, UPT, UR7, 0x1, UPT ;  /* 0x000000010700788c */ /* 0x000fd6000bf05270 */
[----:B------:R-:W-:Y:S02]  /*1760*/  @UP0 ULDC.64 UR10, c[0x0][0x9e8] ;  /* 0x00027a00000a0ab9 */ /* 0x000fe40000000a00 */
[----:B------:R-:W-:-:S04]  /*1770*/  UIMAD.WIDE.U32 UR8, UR4, UR10, URZ ;  /* 0x0000000a040872a5 */ /* 0x000fc8000f8e003f */
[----:B------:R-:W-:-:S12]  /*1780*/  @UP0 USHF.R.U32.HI UR4, URZ, UR11, UR9 ;  /* 0x0000000b3f040299 */ /* 0x000fd80008011609 */
.L_x_1218:
[----:B------:R-:W-:-:S04]  /*1790*/  UIMAD UR4, UR4, UR7, URZ ;  /* 0x00000007040472a4 */ /* 0x000fc8000f8e023f */
[----:B------:R-:W-:-:S04]  /*17a0*/  UISETP.LT.AND UP0, UPT, UR6, UR4, UPT ;  /* 0x000000040600728c */ /* 0x000fc8000bf01270 */
[----:B------:R-:W-:-:S12]  /*17b0*/  USEL UR6, UR6, UR4, !UP0 ;  /* 0x0000000406067287 */ /* 0x000fd8000c000000 */
.L_x_1216:
[----:B------:R-:W-:-:S04]  /*17c0*/  UIMAD.WIDE UR6, UR6, 0x2aaaaaab, URZ ;  /* 0x2aaaaaab060678a5 */ /* 0x000fc8000f8e023f */
[----:B------:R-:W-:-:S04]  /*17d0*/  USHF.R.U32.HI UR4, URZ, 0x1f, UR7 ;  /* 0x0000001f3f047899 */ /* 0x000fc80008011607 */
[----:B------:R-:W-:Y:S02]  /*17e0*/  ULEA.HI.SX32 UR7, UR7, UR4, 0x1c ;  /* 0x0000000407077291 */ /* 0x000fe4000f8fe23f */
[----:B------:R-:W-:Y:S02]  /*17f0*/  ULOP3.LUT UR4, UR5, 0xff000000, URZ, 0xc0, !UPT ;  /* 0xff00000005047892 */ /* 0x000fe4000f8ec03f */
[----:B------:R-:W-:Y:S02]  /*1800*/  UISETP.LT.AND UP0, UPT, URZ, UR7, UPT ;  /* 0x000000073f00728c */ /* 0x000fe4000bf01270 */
[----:B------:R-:W-:Y:S02]  /*1810*/  ULOP3.LUT UR5, UR5, 0xff0000, URZ, 0xc0, !UPT ;  /* 0x00ff000005057892 */ /* 0x000fe4000f8ec03f */
[----:B------:R-:W-:Y:S02]  /*1820*/  USEL UR9, URZ, UR7, !UP0 ;  /* 0x000000073f097287 */ /* 0x000fe4000c000000 */
[----:B------:R-:W-:-:S04]  /*1830*/  USHF.R.U32.HI UR4, URZ, 0x8, UR4 ;  /* 0x000000083f047899 */ /* 0x000fc80008011604 */
[----:B------:R-:W-:Y:S01]  /*1840*/  ISETP.GT.AND P0, PT, R75, UR9, PT ;  /* 0x000000094b007c0c */ /* 0x000fe2000bf04270 */
[----:B------:R-:W-:-:S03]  /*1850*/  ULEA.HI UR5, UR5, UR4, URZ, 0x10 ;  /* 0x0000000405057291 */ /* 0x000fc6000f8f803f */
[----:B------:R-:W-:Y:S01]  /*1860*/  UMOV UR4, URZ ;  /* 0x0000003f00047c82 */ /* 0x000fe20008000000 */
[----:B------:R-:W-:Y:S02]  /*1870*/  ULOP3.LUT UR6, UR5, 0xff, URZ, 0xc0, !UPT ;  /* 0x000000ff05067892 */ /* 0x000fe4000f8ec03f */
[----:B------:R-:W-:-:S04]  /*1880*/  USHF.R.U32.HI UR5, URZ, 0x10, UR5 ;  /* 0x000000103f057899 */ /* 0x000fc80008011605 */
[----:B------:R-:W-:Y:S02]  /*1890*/  IMAD.U32 R165, RZ, RZ, UR6 ;  /* 0x00000006ffa57e24 */ /* 0x000fe4000f8e00ff */
[----:B------:R-:W-:Y:S01]  /*18a0*/  IMAD.U32 R164, RZ, RZ, UR5 ;  /* 0x00000005ffa47e24 */ /* 0x000fe2000f8e00ff */
[----:B------:R-:W-:Y:S06]  /*18b0*/  @!P0 BRA `(.L_x_1219) ;  /* 0x00000000009c8947 */ /* 0x000fec0003800000 */
[----:B------:R-:W-:Y:S01]  /*18c0*/  R2UR UR5, R164 ;  /* 0x00000000a40572ca */ /* 0x000fe200000e0000 */
[----:B------:R-:W-:-:S12]  /*18d0*/  ULDC UR4, c[0x0][0x9f0] ;  /* 0x00027c0000047ab9 */ /* 0x000fd80000000800 */
[----:B------:R-:W-:-:S04]  /*18e0*/  UISETP.NE.AND UP0, UPT, UR5, URZ, UPT ;  /* 0x0000003f0500728c */ /* 0x000fc8000bf05270 */
[----:B------:R-:W-:-:S03]  /*18f0*/  USEL UR10, UR5, UR4, UP0 ;  /* 0x00000004050a7287 */ /* 0x000fc60008000000 */
[----:B------:R-:W-:-:S03]  /*1900*/  UMOV UR4, URZ ;  /* 0x0000003f00047c82 */ /* 0x000fc60008000000 */
[----:B------:R-:W-:-:S05]  /*1910*/  IMAD.U32 R4, RZ, RZ, UR10 ;  /* 0x0000000aff047e24 */ /* 0x000fca000f8e00ff */
[----:B------:R-:W-:-:S04]  /*1920*/  IABS R0, R4 ;  /* 0x0000000400007213 */ /* 0x000fc80000000000 */
[----:B------:R-:W-:Y:S02]  /*1930*/  R2UR UR11, R0 ;  /* 0x00000000000b72ca */ /* 0x000fe400000e0000 */
[----:B------:R-:W-:Y:S02]  /*1940*/  IADD3 R0, R4, -0x1, R75 ;  /* 0xffffffff04007810 */ /* 0x000fe40007ffe04b */
[----:B------:R-:W-:Y:S02]  /*1950*/  IABS R4, R4 ;  /* 0x0000000400047213 */ /* 0x000fe40000000000 */
[----:B------:R-:W-:-:S03]  /*1960*/  R2UR UR6, R0 ;  /* 0x00000000000672ca */ /* 0x000fc600000e0000 */
[----:B------:R-:W-:-:S04]  /*1970*/  IMAD.MOV R4, RZ, RZ, -R4 ;  /* 0x000000ffff047224 */ /* 0x000fc800078e0a04 */
[----:B------:R-:W0:Y:S06]  /*1980*/  I2F.RP R2, UR11 ;  /* 0x0000000b00027d06 */ /* 0x000e2c0008209400 */
[----:B------:R-:W-:-:S06]  /*1990*/  UIADD3 UR6, -UR9, UR6, URZ ;  /* 0x0000000609067290 */ /* 0x000fcc000fffe13f */
[----:B------:R-:W-:Y:S01]  /*19a0*/  IMAD.U32 R0, RZ, RZ, UR6 ;  /* 0x00000006ff007e24 */ /* 0x000fe2000f8e00ff */
[----:B------:R-:W-:Y:S01]  /*19b0*/  ULOP3.LUT UR6, UR6, UR10, URZ, 0x3c, !UPT ;  /* 0x0000000a06067292 */ /* 0x000fe2000f8e3c3f */
[----:B0-----:R-:W0:Y:S03]  /*19c0*/  MUFU.RCP R2, R2 ;  /* 0x0000000200027308 */ /* 0x001e260000001000 */
[----:B------:R-:W-:-:S04]  /*19d0*/  IABS R0, R0 ;  /* 0x0000000000007213 */ /* 0x000fc80000000000 */
[----:B------:R-:W-:Y:S01]  /*19e0*/  R2UR UR8, R0 ;  /* 0x00000000000872ca */ /* 0x000fe200000e0000 */
[----:B------:R-:W-:Y:S02]  /*19f0*/  IMAD.MOV.U32 R0, RZ, RZ, R4 ;  /* 0x000000ffff007224 */ /* 0x000fe400078e0004 */
[----:B0-----:R-:W-:-:S06]  /*1a00*/  VIADD R3, R2, 0xffffffe ;  /* 0x0ffffffe02037836 */ /* 0x001fcc0000000000 */
        /* <DEDUP_REMOVED lines=18> */
.L_x_1219:
[----:B------:R-:W-:Y:S01]  /*1b30*/  R2UR UR5, R165 ;  /* 0x00000000a50572ca */ /* 0x000fe200000e0000 */
[----:B------:R-:W-:Y:S01]  /*1b40*/  IMAD.U32 R0, RZ, RZ, UR4 ;  /* 0x00000004ff007e24 */ /* 0x000fe2000f8e00ff */
[----:B------:R-:W-:Y:S01]  /*1b50*/  PLOP3.LUT P0, PT, PT, PT, PT, 0x80, 0x0 ;  /* 0x000000000000781c */ /* 0x000fe20003f0f070 */
[----:B------:R-:W-:Y:S01]  /*1b60*/  IMAD.MOV.U32 R94, RZ, RZ, RZ ;  /* 0x000000ffff5e7224 */ /* 0x000fe200078e00ff */
        /* <DEDUP_REMOVED lines=9> */
[----:B------:R-:W-:Y:S01]  /*1c00*/  UIMAD UR5, UR5, UR4, UR9 ;  /* 0x00000004050572a4 */ /* 0x000fe2000f8e0209 */
[----:B------:R-:W-:-:S02]  /*1c10*/  CS2R R68, SRZ ;  /* 0x0000000000447805 */ /* 0x000fc4000001ff00 */
[----:B------:R-:W-:Y:S02]  /*1c20*/  CS2R R66, SRZ ;  /* 0x0000000000427805 */ /* 0x000fe4000001ff00 */
[----:B------:R-:W-:Y:S02]  /*1c30*/  CS2R R64, SRZ ;  /* 0x0000000000407805 */ /* 0x000fe4000001ff00 */
[----:B------:R-:W-:Y:S02]  /*1c40*/  CS2R R62, SRZ ;  /* 0x00000000003e7805 */ /* 0x000fe4000001ff00 */
[----:B------:R-:W-:Y:S02]  /*1c50*/  CS2R R60, SRZ ;  /* 0x00000000003c7805 */ /* 0x000fe4000001ff00 */
[----:B------:R-:W-:Y:S01]  /*1c60*/  VIADDMNMX R75, R0, UR5, R75, PT ;  /* 0x00000005004b7c46 */ /* 0x000fe2000b80014b */
[----:B------:R-:W-:Y:S01]  /*1c70*/  IMAD.U32 R161, RZ, RZ, UR5 ;  /* 0x00000005ffa17e24 */ /* 0x000fe2000f8e00ff */
[----:B------:R-:W-:Y:S01]  /*1c80*/  CS2R R58, SRZ ;  /* 0x00000000003a7805 */ /* 0x000fe2000001ff00 */
[----:B------:R-:W-:Y:S01]  /*1c90*/  IMAD.MOV.U32 R0, RZ, RZ, RZ ;  /* 0x000000ffff007224 */ /* 0x000fe200078e00ff */
[----:B------:R-:W-:-:S02]  /*1ca0*/  ISETP.GT.AND P1, PT, R75, UR5, PT ;  /* 0x000000054b007c0c */ /* 0x000fc4000bf24270 */
        /* <DEDUP_REMOVED lines=49> */
.L_x_1221:
[----:B------:R-:W-:Y:S02]  /*1fc0*/  R2UR UR6, R184 ;  /* 0x00000000b80672ca */ /* 0x000fe400000e0000 */
[----:B------:R-:W-:-:S11]  /*1fd0*/  R2UR UR5, R204 ;  /* 0x00000000cc0572ca */ /* 0x000fd600000e0000 */
[----:B------:R-:W-:Y:S02]  /*1fe0*/  ULEA.HI UR4, UR6, UR6, URZ, 0x1 ;  /* 0x0000000606047291 */ /* 0x000fe4000f8f083f */
[----:B------:R-:W-:Y:S02]  /*1ff0*/  IMAD.U32 R2, RZ, RZ, UR5 ;  /* 0x00000005ff027e24 */ /* 0x000fe4000f8e00ff */
[----:B------:R-:W-:-:S03]  /*2000*/  ULOP3.LUT UR4, UR4, 0xfffffffe, URZ, 0xc0, !UPT ;  /* 0xfffffffe04047892 */ /* 0x000fc6000f8ec03f */
[----:B------:R-:W-:Y:S01]  /*2010*/  ISETP.NE.AND P0, PT, R2, 0x3, PT ;  /* 0x000000030200780c */ /* 0x000fe20003f05270 */
[----:B------:R-:W-:-:S06]  /*2020*/  UIADD3 UR4, UR6, -UR4, URZ ;  /* 0x8000000406047290 */ /* 0x000fcc000fffe03f */
[----:B------:R-:W-:-:S05]  /*2030*/  IMAD.U32 R0, RZ, RZ, UR4 ;  /* 0x00000004ff007e24 */ /* 0x000fca000f8e00ff */
[----:B------:R-:W-:-:S04]  /*2040*/  SHF.L.U32 R0, R0, 0x1f, RZ ;  /* 0x0000001f00007819 */ /* 0x000fc800000006ff */
[----:B------:R-:W0:Y:S02]  /*2050*/  SYNCS.PHASECHK.TRANS64.TRYWAIT P1, [UR60+0x2a800], R0 ;  /* 0x02a80000ff0075a7 */ /* 0x000e24000802017c */
[----:B0-----:R-:W-:Y:S05]  /*2060*/  @!P1 BRA `(.L_x_1222) ;  /* 0x0000014800f49947 */ /* 0x001fea0003800000 */
.L_x_1418:
[----:B------:R-:W-:Y:S05]  /*2070*/  @!P0 BRA `(.L_x_1223) ;  /* 0x0000000000048947 */ /* 0x000fea0003800000 */
[----:B------:R-:W-:Y:S01]  /*2080*/  BPT.TRAP 0x1 ;  /* 0x000000040000795c */ /* 0x000fe20000300000 */
.L_x_1223:
[----:B0-----:R-:W-:Y:S02]  /*2090*/  IMAD.U32 R3, RZ, RZ, UR39 ;  /* 0x00000027ff037e24 */ /* 0x001fe4000f8e00ff */
[----:B------:R-:W-:-:S03]  /*20a0*/  IMAD.U32 R0, RZ, RZ, UR38 ;  /* 0x00000026ff007e24 */ /* 0x000fc6000f8e00ff */
[----:B------:R-:W-:Y:S02]  /*20b0*/  LEA R3, R3, UR60, 0x3 ;  /* 0x0000003c03037c11 */ /* 0x000fe4000f8e18ff */
[----:B------:R-:W-:-:S04]  /*20c0*/  SHF.L.U32 R0, R0, 0x1f, RZ ;  /* 0x0000001f00007819 */ /* 0x000fc800000006ff */
[----:B------:R0:W1:Y:S01]  /*20d0*/  SYNCS.PHASECHK.TRANS64.TRYWAIT P1, [R3+URZ+0x2a830], R0 ;  /* 0x02a83000030075a7 */ /* 0x000062000802017f */
[----:B------:R-:W-:Y:S05]  /*20e0*/  @!P0 BRA `(.L_x_1224) ;  /* 0x0000000000048947 */ /* 0x000fea0003800000 */
[----:B------:R-:W-:Y:S01]  /*20f0*/  BPT.TRAP 0x1 ;  /* 0x000000040000795c */ /* 0x000fe20000300000 */
.L_x_1224:
[----:B-1----:R-:W-:Y:S05]  /*2100*/  @P1 BRA `(.L_x_1225) ;  /* 0x0000000000081947 */ /* 0x002fea0003800000 */
[----:B------:R-:W1:Y:S02]  /*2110*/  SYNCS.PHASECHK.TRANS64.TRYWAIT P1, [R3+URZ+0x2a830], R0 ;  /* 0x02a83000030075a7 */ /* 0x000e64000802017f */
[----:B-1----:R-:W-:Y:S05]  /*2120*/  @!P1 BRA `(.L_x_1226) ;  /* 0x0000014800dc9947 */ /* 0x002fea0003800000 */
.L_x_1225:
[----:B------:R-:W-:Y:S05]  /*2130*/  WARPSYNC.ALL ;  /* 0x0000000000007948 */ /* 0x000fea0003800000 */
[----:B------:R-:W-:Y:S01]  /*2140*/  UIADD3 UR4, UR60, 0x18400, URZ ;  /* 0x000184003c047890 */ /* 0x000fe2000fffe03f */
[----:B------:R-:W-:Y:S01]  /*2150*/  WARPGROUP.ARRIVE ;  /* 0x00000000000079c5 */ /* 0x000fe20000000000 */
[----:B------:R-:W-:Y:S01]  /*2160*/  UMOV UR9, 0x40000040 ;  /* 0x4000004000097882 */ /* 0x000fe20000000000 */
[----:B------:R-:W-:Y:S01]  /*2170*/  UMOV UR11, 0x40000040 ;  /* 0x40000040000b7882 */ /* 0x000fe20000000000 */
[----:B------:R-:W-:Y:S01]  /*2180*/  USHF.R.U32.HI UR4, URZ, 0x4, UR4 ;  /* 0x000000043f047899 */ /* 0x000fe20008011604 */
[----:B------:R-:W-:Y:S01]  /*2190*/  IMAD.U32 R5, RZ, RZ, UR9 ;  /* 0x00000009ff057e24 */ /* 0x000fe2000f8e00ff */
[----:B------:R-:W-:Y:S01]  /*21a0*/  UMOV UR57, 0x40000040 ;  /* 0x4000004000397882 */ /* 0x000fe20000000000 */
[----:B------:R-:W-:Y:S01]  /*21b0*/  UMOV UR59, 0x40000040 ;  /* 0x40000040003b7882 */ /* 0x000fe20000000000 */
[----:B------:R-:W-:Y:S01]  /*21c0*/  ULOP3.LUT UR4, UR4, 0x3fff, URZ, 0xc0, !UPT ;  /* 0x00003fff04047892 */ /* 0x000fe2000f8ec03f */
[----:B------:R-:W-:Y:S01]  /*21d0*/  UMOV UR53, 0x40000040 ;  /* 0x4000004000357882 */ /* 0x000fe20000000000 */
[----:B------:R-:W-:-:S02]  /*21e0*/  UMOV UR55, 0x40000040 ;  /* 0x4000004000377882 */ /* 0x000fc40000000000 */
[----:B------:R-:W-:Y:S02]  /*21f0*/  ULOP3.LUT UR5, UR4, 0x10000, URZ, 0xfc, !UPT ;  /* 0x0001000004057892 */ /* 0x000fe4000f8efc3f */
[----:B------:R-:W-:Y:S01]  /*2200*/  ULOP3.LUT UR4, UR40, 0x10000, URZ, 0xfc, !UPT ;  /* 0x0001000028047892 */ /* 0x000fe2000f8efc3f */
[----:B------:R-:W-:Y:S01]  /*2210*/  UMOV UR13, 0x40000040 ;  /* 0x40000040000d7882 */ /* 0x000fe20000000000 */
[----:B------:R-:W-:Y:S02]  /*2220*/  UMOV UR15, 0x40000040 ;  /* 0x40000040000f7882 */ /* 0x000fe40000000000 */
[----:B------:R-:W-:Y:S01]  /*2230*/  IMAD.U32 R9, RZ, RZ, UR5 ;  /* 0x00000005ff097e24 */ /* 0x000fe2000f8e00ff */
[----:B------:R-:W-:Y:S02]  /*2240*/  UIMAD UR5, UR39, 0x900, UR5 ;  /* 0x00000900270578a4 */ /* 0x000fe4000f8e0205 */
[----:B------:R-:W-:Y:S01]  /*2250*/  UMOV UR8, UR4 ;  /* 0x0000000400087c82 */ /* 0x000fe20008000000 */
[----:B------:R-:W-:Y:S01]  /*2260*/  UIADD3 UR56, UR4, 0x2, URZ ;  /* 0x0000000204387890 */ /* 0x000fe2000fffe03f */
[----:B------:R-:W-:Y:S01]  /*2270*/  IMAD.U32 R4, RZ, RZ, UR8 ;  /* 0x00000008ff047e24 */ /* 0x000fe2000f8e00ff */
[----:B------:R-:W-:-:S02]  /*2280*/  UIADD3 UR58, UR5, 0x2, URZ ;  /* 0x00000002053a7890 */ /* 0x000fc4000fffe03f */
[----:B------:R-:W-:Y:S01]  /*2290*/  UMOV UR10, UR5 ;  /* 0x00000005000a7c82 */ /* 0x000fe20008000000 */
[----:B------:R-:W-:Y:S01]  /*22a0*/  UIADD3 UR52, UR4, 0x4, URZ ;  /* 0x0000000404347890 */ /* 0x000fe2000fffe03f */
[----:B------:R-:W-:Y:S01]  /*22b0*/  HGMMA.64x96x16.F32 R24, gdesc[UR8], RZ, !UPT, gsb0 ;  /* 0x01600000081879f0 */ /* 0x000fe2000c0008ff */
[----:B------:R-:W-:Y:S02]  /*22c0*/  UIADD3 UR54, UR5, 0x4, URZ ;  /* 0x0000000405367890 */ /* 0x000fe4000fffe03f */
[----:B------:R-:W-:Y:S02]  /*22d0*/  UIADD3 UR8, UR4, 0x6, URZ ;  /* 0x0000000604087890 */ /* 0x000fe4000fffe03f */
[----:B------:R-:W-:Y:S01]  /*22e0*/  UIADD3 UR10, UR5, 0x6, URZ ;  /* 0x00000006050a7890 */ /* 0x000fe2000fffe03f */
[----:B------:R-:W-:Y:S01]  /*22f0*/  UMOV UR9, 0x40000040 ;  /* 0x4000004000097882 */ /* 0x000fe20000000000 */
[----:B------:R-:W-:Y:S01]  /*2300*/  UMOV UR11, 0x40000040 ;  /* 0x40000040000b7882 */ /* 0x000fe20000000000 */
[----:B------:R-:W-:-:S02]  /*2310*/  UIADD3 UR12, UR4, 0x400, URZ ;  /* 0x00000400040c7890 */ /* 0x000fc4000fffe03f */
        /* <DEDUP_REMOVED lines=65> */
.L_x_1227:
[----:B------:R-:W-:Y:S01]  /*2730*/  R2UR UR4, R19 ;  /* 0x00000000130472ca */ /* 0x000fe200000e0000 */
[----:B------:R-:W2:Y:S01]  /*2740*/  S2UR UR6, SR_CgaCtaId ;  /* 0x00000000000679c3 */ /* 0x000ea20000008800 */
[----:B------:R-:W-:Y:S01]  /*2750*/  R2UR UR5, R22 ;  /* 0x00000000160572ca */ /* 0x000fe200000e0000 */
[----:B------:R-:W-:Y:S01]  /*2760*/  UISETP.NE.AND UP0, UPT, UR61, URZ, UPT ;  /* 0x0000003f3d00728c */ /* 0x000fe2000bf05270 */
[----:B------:R-:W-:Y:S01]  /*2770*/  ULDC UR11, c[0x0][0x9dc] ;  /* 0x00027700000b7ab9 */ /* 0x000fe20000000800 */
[----:B------:R-:W-:-:S08]  /*2780*/  ULDC UR10, c[0x0][0x9e0] ;  /* 0x00027800000a7ab9 */ /* 0x000fd00000000800 */
[----:B------:R-:W-:Y:S01]  /*2790*/  UISETP.NE.AND UP1, UPT, UR4, URZ, UPT ;  /* 0x0000003f0400728c */ /* 0x000fe2000bf25270 */
[----:B------:R-:W-:Y:S01]  /*27a0*/  R2UR UR4, R3 ;  /* 0x00000000030472ca */ /* 0x000fe200000e0000 */
[----:B01----:R-:W-:Y:S02]  /*27b0*/  VIADD R0, R23, UR5 ;  /* 0x0000000517007c36 */ /* 0x003fe40008000000 */
[----:B------:R-:W-:Y:S02]  /*27c0*/  IMAD R3, R75, -0x60, R16 ;  /* 0xffffffa04b037824 */ /* 0x000fe400078e0210 */
[----:B------:R-:W-:Y:S02]  /*27d0*/  PLOP3.LUT P1, PT, PT, PT, UP1, 0x80, 0x0 ;  /* 0x000000000000781c */ /* 0x000fe40003f2f018 */
[----:B------:R-:W-:Y:S02]  /*27e0*/  PLOP3.LUT P2, PT, PT, PT, UP1, 0x80, 0x0 ;  /* 0x000000000000781c */ /* 0x000fe40003f4f018 */
[----:B------:R-:W-:Y:S01]  /*27f0*/  IADD3 R10, -R18, 0x60, R3 ;  /* 0x00000060120a7810 */ /* 0x000fe20007ffe103 */
[----:B------:R-:W-:-:S03]  /*2800*/  @UP1 ULDC UR5, c[0x0][0x44c] ;  /* 0x0001130000051ab9 */ /* 0x000fc60000000800 */
[----:B------:R-:W-:-:S04]  /*2810*/  UIADD3 UR4, UR4, 0x2a840, URZ ;  /* 0x0002a84004047890 */ /* 0x000fc8000fffe03f */
[----:B--2---:R-:W-:Y:S01]  /*2820*/  UPRMT UR4, UR6, 0x654, UR4 ;  /* 0x0000065406047896 */ /* 0x004fe20008000004 */
[----:B------:R-:W-:Y:S01]  /*2830*/  @P1 IMAD.HI.U32 R2, R0, UR5, RZ ;  /* 0x0000000500021c27 */ /* 0x000fe2000f8e00ff */
[----:B------:R-:W-:Y:S01]  /*2840*/  @UP1 ULDC UR5, c[0x0][0x450] ;  /* 0x0001140000051ab9 */ /* 0x000fe20000000800 */
[----:B------:R-:W-:-:S03]  /*2850*/  PLOP3.LUT P1, PT, PT, PT, UP0, 0x40, 0x0 ;  /* 0x000000000000781c */ /* 0x000fc60003f2e808 */
[----:B------:R-:W-:Y:S01]  /*2860*/  @P2 SHF.R.U32.HI R0, RZ, UR5, R2 ;  /* 0x00000005ff002c19 */ /* 0x000fe20008011602 */
[----:B------:R-:W-:Y:S02]  /*2870*/  IMAD.MOV.U32 R2, RZ, RZ, -0x60 ;  /* 0xffffffa0ff027424 */ /* 0x000fe400078e00ff */
[----:B------:R-:W-:Y:S01]  /*2880*/  SYNCS.ARRIVE.TRANS64.RED.A1T0 RZ, [UR4], RZ ;  /* 0x000000ffffff79a7 */ /* 0x000fe20008100404 */
[----:B------:R-:W-:Y:S01]  /*2890*/  ULOP3.LUT UR4, URZ, UR11, URZ, 0x33, !UPT ;  /* 0x0000000b3f047292 */ /* 0x000fe2000f8e333f */
[----:B------:R-:W0:Y:S01]  /*28a0*/  SHFL.IDX PT, R11, R0, RZ, 0x1c1f ;  /* 0x001c1fff000b7589 */ /* 0x000e2200000e0000 */
[----:B------:R-:W-:-:S04]  /*28b0*/  IMAD R7, R75, R2, 0x61 ;  /* 0x000000614b077424 */ /* 0x000fc800078e0202 */
[----:B------:R-:W-:Y:S01]  /*28c0*/  VIADD R73, R7, 0xffffffff ;  /* 0xffffffff07497836 */ /* 0x000fe20000000000 */
[----:B------:R-:W-:-:S03]  /*28d0*/  IADD3 R2, R16, R7, -R18 ;  /* 0x0000000710027210 */ /* 0x000fc60007ffe812 */
[----:B------:R-:W-:Y:S02]  /*28e0*/  IMAD.IADD R14, R73, 0x1, -R18 ;  /* 0x00000001490e7824 */ /* 0x000fe400078e0a12 */
[----:B------:R-:W-:-:S04]  /*28f0*/  IMAD.IADD R2, R2, 0x1, -R17 ;  /* 0x0000000102027824 */ /* 0x000fc800078e0a11 */
[C---:B------:R-:W-:Y:S02]  /*2900*/  VIADD R7, R2.reuse, UR10 ;  /* 0x0000000a02077c36 */ /* 0x040fe40008000000 */
[----:B------:R-:W-:-:S03]  /*2910*/  VIADD R12, R2, UR4 ;  /* 0x00000004020c7c36 */ /* 0x000fc60008000000 */
[----:B0-----:R-:W-:Y:S01]  /*2920*/  VIADDMNMX R2, R11, R7, R10, PT ;  /* 0x000000070b027246 */ /* 0x001fe2000380010a */
[----:B------:R-:W-:Y:S01]  /*2930*/  IMAD.IADD R6, R12, 0x1, R11 ;  /* 0x000000010c067824 */ /* 0x000fe200078e020b */
[----:B------:R-:W-:Y:S06]  /*2940*/  @P1 BRA `(.L_x_1228) ;  /* 0x00000000005c1947 */ /* 0x000fec0003800000 */
[----:B------:R-:W-:Y:S01]  /*2950*/  IADD3 R3, -R17, R16, R11 ;  /* 0x0000001011037210 */ /* 0x000fe20007ffe10b */
        /* <DEDUP_REMOVED lines=12> */
.L_x_1230:
[----:B------:R-:W-:Y:S02]  /*2a20*/  ULDC UR4, c[0x0][0x9e4] ;  /* 0x0002790000047ab9 */ /* 0x000fe40000000800 */
[----:B------:R-:W-:-:S05]  /*2a30*/  IMAD.U32 R11, RZ, RZ, UR4 ;  /* 0x00000004ff0b7e24 */ /* 0x000fca000f8e00ff */
[----:B------:R-:W-:-:S13]  /*2a40*/  ISETP.NE.AND P1, PT, R11, 0x1, PT ;  /* 0x000000010b00780c */ /* 0x000fda0003f25270 */
[----:B------:R-:W0:Y:S02]  /*2a50*/  @P1 LDC.64 R20, c[0x0][0x9e8] ;  /* 0x00027a00ff141b82 */ /* 0x000e240000000a00 */
[----:B0-----:R-:W-:-:S05]  /*2a60*/  @P1 IMAD.HI.U32 R8, R3, R20, RZ ;  /* 0x0000001403081227 */ /* 0x001fca00078e00ff */
[----:B------:R-:W-:-:S07]  /*2a70*/  @P1 SHF.R.U32.HI R3, RZ, R21, R8 ;  /* 0x00000015ff031219 */ /* 0x000fce0000011608 */
.L_x_1231:
[----:B------:R-:W-:Y:S05]  /*2a80*/  BSYNC B0 ;  /* 0x0000000000007941 */ /* 0x000fea0003800000 */
.L_x_1229:
[----:B------:R-:W-:-:S05]  /*2a90*/  IMAD R3, R3, R11, R14 ;  /* 0x0000000b03037224 */ /* 0x000fca00078e020e */
[----:B------:R-:W-:Y:S02]  /*2aa0*/  VIADDMNMX R2, R3, R11, R2, PT ;  /* 0x0000000b03027246 */ /* 0x000fe40003800102 */
[----:B------:R-:W-:-:S07]  /*2ab0*/  VIMNMX R6, R6, R3, !PT ;  /* 0x0000000306067248 */ /* 0x000fce0007fe0100 */
.L_x_1228:
[C---:B------:R-:W-:Y:S01]  /*2ac0*/  ISETP.GE.AND P2, PT, R73.reuse, 0x9, PT ;  /* 0x000000094900780c */ /* 0x040fe20003f46270 */
[----:B------:R-:W-:Y:S01]  /*2ad0*/  UISETP.NE.AND UP0, UPT, UR61, URZ, UPT ;  /* 0x0000003f3d00728c */ /* 0x000fe2000bf05270 */
        /* <DEDUP_REMOVED lines=8> */
[----:B------:R-:W-:Y:S02]  /*2b60*/  ISETP.GE.AND P6, PT, R73, 0xa, PT ;  /* 0x0000000a4900780c */ /* 0x000fe40003fc6270 */
[----:B------:R-:W-:Y:S02]  /*2b70*/  FSEL R103, R25, -INF , !P4 ;  /* 0xff80000019677808 */ /* 0x000fe40006000000 */
[----:B------:R-:W-:-:S02]  /*2b80*/  P2R R76, PR, RZ, 0x20 ;  /* 0x00000020ff4c7803 */ /* 0x000fc40000000000 */
[----:B------:R-:W-:Y:S02]  /*2b90*/  ISETP.LT.OR P3, PT, R2, 0x11, P3 ;  /* 0x000000110200780c */ /* 0x000fe40001f61670 */
[----:B------:R-:W-:Y:S02]  /*2ba0*/  ISETP.GT.AND P4, PT, R6, 0x9, !P6 ;  /* 0x000000090600780c */ /* 0x000fe40007784270 */
[----:B------:R-:W-:Y:S02]  /*2bb0*/  ISETP.GE.AND P5, PT, R73, 0x12, PT ;  /* 0x000000124900780c */ /* 0x000fe40003fa6270 */
[----:B------:R-:W-:Y:S02]  /*2bc0*/  FSEL R99, R32, -INF , !P3 ;  /* 0xff80000020637808 */ /* 0x000fe40005800000 */
[----:B------:R-:W-:Y:S02]  /*2bd0*/  ISETP.LT.OR P4, PT, R2, 0xa, P4 ;  /* 0x0000000a0200780c */ /* 0x000fe40002781670 */
[----:B------:R-:W-:-:S02]  /*2be0*/  ISETP.GT.AND P3, PT, R6, 0x11, !P5 ;  /* 0x000000110600780c */ /* 0x000fc40006f64270 */
[----:B------:R-:W-:Y:S02]  /*2bf0*/  FSEL R85, R29, -INF , !P4 ;  /* 0xff8000001d557808 */ /* 0x000fe40006000000 */
[----:B------:R-:W-:Y:S01]  /*2c00*/  ISETP.LT.OR P3, PT, R2, 0x12, P3 ;  /* 0x000000120200780c */ /* 0x000fe20001f61670 */
[----:B------:R-:W0:Y:S01]  /*2c10*/  SHFL.IDX PT, R29, R0, 0x1, 0x1c1f ;  /* 0x003c1f00001d7f89 */ /* 0x000e2200000e0000 */
        /* <DEDUP_REMOVED lines=72> */
[----:B------:R-:W-:Y:S02]  /*30a0*/  ISETP.GE.AND P3, PT, R73, 0x51, PT ;  /* 0x000000514900780c */ /* 0x000fe40003f66270 */
[----:B------:R-:W-:Y:S02]  /*30b0*/  P2R R72, PR, RZ, 0x40 ;  /* 0x00000040ff487803 */ /* 0x000fe40000000000 */
[----:B------:R-:W-:Y:S02]  /*30c0*/  ISETP.GT.AND P4, PT, R6, 0x50, !P3 ;  /* 0x000000500600780c */ /* 0x000fe40005f84270 */
[----:B0-----:R-:W-:-:S02]  /*30d0*/  VIADDMNMX R0, R29, R7, R10, PT ;  /* 0x000000071d007246 */ /* 0x001fc4000380010a */
        /* <DEDUP_REMOVED lines=17> */
[----:B------:R-:W-:-:S04]  /*31f0*/  ISETP.GT.AND P6, PT, R6, 0x59, !P6 ;  /* 0x000000590600780c */ /* 0x000fc800077c4270 */
[----:B------:R-:W-:Y:S01]  /*3200*/  ISETP.LT.OR P6, PT, R2, 0x5a, P6 ;  /* 0x0000005a0200780c */ /* 0x000fe200037c1670 */
[----:B------:R-:W-:-:S03]  /*3210*/  IMAD.IADD R2, R12, 0x1, R29 ;  /* 0x000000010c027824 */ /* 0x000fc600078e021d */
[----:B------:R-:W-:Y:S02]  /*3220*/  FSEL R69, R69, -INF , !P6 ;  /* 0xff80000045457808 */ /* 0x000fe40007000000 */
[----:B------:R-:W-:-:S13]  /*3230*/  PLOP3.LUT P6, PT, PT, PT, UP0, 0x40, 0x0 ;  /* 0x000000000000781c */ /* 0x000fda0003fce808 */
[----:B------:R-:W-:Y:S05]  /*3240*/  @P6 BRA `(.L_x_1232) ;  /* 0x00000000005c6947 */ /* 0x000fea0003800000 */
        /* <DEDUP_REMOVED lines=13> */
.L_x_1234:
[----:B------:R-:W-:Y:S02]  /*3320*/  ULDC UR4, c[0x0][0x9e4] ;  /* 0x0002790000047ab9 */ /* 0x000fe40000000800 */
[----:B------:R-:W-:-:S05]  /*3330*/  IMAD.U32 R8, RZ, RZ, UR4 ;  /* 0x00000004ff087e24 */ /* 0x000fca000f8e00ff */
[----:B------:R-:W-:-:S13]  /*3340*/  ISETP.NE.AND P6, PT, R8, 0x1, PT ;  /* 0x000000010800780c */ /* 0x000fda0003fc5270 */
[----:B------:R-:W0:Y:S02]  /*3350*/  @P6 LDC.64 R6, c[0x0][0x9e8] ;  /* 0x00027a00ff066b82 */ /* 0x000e240000000a00 */
[----:B0-----:R-:W-:-:S05]  /*3360*/  @P6 IMAD.HI.U32 R6, R29, R6, RZ ;  /* 0x000000061d066227 */ /* 0x001fca00078e00ff */
[----:B------:R-:W-:-:S07]  /*3370*/  @P6 SHF.R.U32.HI R29, RZ, R7, R6 ;  /* 0x00000007ff1d6219 */ /* 0x000fce0000011606 */
.L_x_1235:
[----:B------:R-:W-:Y:S05]  /*3380*/  BSYNC B0 ;  /* 0x0000000000007941 */ /* 0x000fea0003800000 */
.L_x_1233:
[----:B------:R-:W-:-:S05]  /*3390*/  IMAD R29, R29, R8, R14 ;  /* 0x000000081d1d7224 */ /* 0x000fca00078e020e */
[----:B------:R-:W-:Y:S02]  /*33a0*/  VIADDMNMX R0, R29, R8, R0, PT ;  /* 0x000000081d007246 */ /* 0x000fe40003800100 */
[----:B------:R-:W-:-:S07]  /*33b0*/  VIMNMX R2, R2, R29, !PT ;  /* 0x0000001d02027248 */ /* 0x000fce0007fe0100 */
.L_x_1232:
[C---:B------:R-:W-:Y:S01]  /*33c0*/  ISETP.GT.AND P1, PT, R2.reuse, 0x1, !P1 ;  /* 0x000000010200780c */ /* 0x040fe20004f24270 */
[----:B------:R-:W-:Y:S01]  /*33d0*/  UISETP.NE.AND UP0, UPT, UR61, URZ, UPT ;  /* 0x0000003f3d00728c */ /* 0x000fe2000bf05270 */
        /* <DEDUP_REMOVED lines=18> */
[----:B------:R-:W-:Y:S02]  /*3500*/  ISETP.GT.AND P1, PT, R2, 0x11, !P2 ;  /* 0x000000110200780c */ /* 0x000fe40005724270 */
[----:B------:R-:W-:Y:S02]  /*3510*/  ISETP.NE.AND P2, PT, R37, RZ, PT ;  /* 0x000000ff2500720c */ /* 0x000fe40003f45270 */
[----:B------:R-:W-:Y:S02]  /*3520*/  ISETP.LT.OR P1, PT, R0, 0x12, P1 ;  /* 0x000000120000780c */ /* 0x000fe40000f21670 */
[----:B------:R-:W-:Y:S02]  /*3530*/  FMNMX.FTZ R6, R99, R6, !PT ;  /* 0x0000000663067209 */ /* 0x000fe40007810000 */
[----:B------:R-:W-:-:S02]  /*3540*/  FSEL R35, R35, -INF , !P1 ;  /* 0xff80000023237808 */ /* 0x000fc40004800000 */
[----:B------:R-:W-:Y:S02]  /*3550*/  ISETP.GT.AND P1, PT, R2, 0x18, !P6 ;  /* 0x000000180200780c */ /* 0x000fe40007724270 */
[----:B------:R-:W-:Y:S02]  /*3560*/  FMNMX.FTZ R6, R87, R6, !PT ;  /* 0x0000000657067209 */ /* 0x000fe40007810000 */
[----:B------:R-:W-:Y:S02]  /*3570*/  ISETP.LT.OR P1, PT, R0, 0x19, P1 ;  /* 0x000000190000780c */ /* 0x000fe40000f21670 */
[----:B------:R-:W-:Y:S02]  /*3580*/  FMNMX.FTZ R6, R97, R6, !PT ;  /* 0x0000000661067209 */ /* 0x000fe40007810000 */
[----:B------:R-:W-:Y:S02]  /*3590*/  FSEL R37, R38, -INF , !P1 ;  /* 0xff80000026257808 */ /* 0x000fe40004800000 */
[----:B------:R-:W-:-:S02]  /*35a0*/  ISETP.NE.AND P1, PT, R36, RZ, PT ;  /* 0x000000ff2400720c */ /* 0x000fc40003f25270 */
[----:B------:R-:W-:Y:S02]  /*35b0*/  FMNMX.FTZ R6, R89, R6, !PT ;  /* 0x0000000659067209 */ /* 0x000fe40007810000 */
        /* <DEDUP_REMOVED lines=38> */
[----:B------:R-:W-:Y:S01]  /*3820*/  ISETP.NE.AND P6, PT, R20, RZ, PT ;  /* 0x000000ff1400720c */ /* 0x000fe20003fc5270 */
[----:B------:R-:W0:Y:S01]  /*3830*/  SHFL.BFLY PT, R7, R6, 0x2, 0x1f ;  /* 0x0c401f0006077f89 */ /* 0x000e2200000e0000 */
[----:B------:R-:W-:Y:S02]  /*3840*/  FSEL R77, R50, -INF , !P1 ;  /* 0xff800000324d7808 */ /* 0x000fe40004800000 */
[----:B------:R-:W-:-:S02]  /*3850*/  ISETP.NE.AND P1, PT, R48, RZ, PT ;  /* 0x000000ff3000720c */ /* 0x000fc40003f25270 */
[----:B------:R-:W-:Y:S02]  /*3860*/  R2UR UR4, R19 ;  /* 0x00000000130472ca */ /* 0x000fe400000e0000 */
[C---:B------:R-:W-:Y:S02]  /*3870*/  ISETP.GT.AND P1, PT, R2.reuse, 0x31, !P1 ;  /* 0x000000310200780c */ /* 0x040fe40004f24270 */
[----:B------:R-:W-:Y:S02]  /*3880*/  ISETP.GT.AND P3, PT, R2, 0x50, !P3 ;  /* 0x000000500200780c */ /* 0x000fe40005f64270 */
[----:B------:R-:W-:Y:S02]  /*3890*/  ISETP.LT.OR P1, PT, R0, 0x32, P1 ;  /* 0x000000320000780c */ /* 0x000fe40000f21670 */
[----:B------:R-:W-:Y:S02]  /*38a0*/  ISETP.GT.AND P4, PT, R2, 0x51, !P4 ;  /* 0x000000510200780c */ /* 0x000fe40006784270 */
[----:B------:R-:W-:-:S02]  /*38b0*/  FSEL R51, R51, -INF , !P1 ;  /* 0xff80000033337808 */ /* 0x000fc40004800000 */
[----:B------:R-:W-:Y:S01]  /*38c0*/  ISETP.NE.AND P1, PT, R80, RZ, PT ;  /* 0x000000ff5000720c */ /* 0x000fe20003f25270 */
[----:B------:R-:W-:Y:S01]  /*38d0*/  UISETP.NE.AND UP1, UPT, UR4, URZ, UPT ;  /* 0x0000003f0400728c */ /* 0x000fe2000bf25270 */
[----:B------:R-:W-:Y:S02]  /*38e0*/  ISETP.LT.OR P3, PT, R0, 0x51, P3 ;  /* 0x000000510000780c */ /* 0x000fe40001f61670 */
[C---:B------:R-:W-:Y:S01]  /*38f0*/  ISETP.GT.AND P1, PT, R2.reuse, 0x38, !P1 ;  /* 0x000000380200780c */ /* 0x040fe20004f24270 */
[----:B------:R-:W-:Y:S01]  /*3900*/  ULDC UR4, c[0x0][0x988] ;  /* 0x0002620000047ab9 */ /* 0x000fe20000000800 */
[----:B------:R-:W-:Y:S01]  /*3910*/  ISETP.GT.AND P5, PT, R2, 0x58, !P5 ;  /* 0x000000580200780c */ /* 0x000fe20006fa4270 */
[----:B------:R-:W-:Y:S01]  /*3920*/  IMAD.U32 R8, RZ, RZ, UR4 ;  /* 0x00000004ff087e24 */ /* 0x000fe2000f8e00ff */
[----:B------:R-:W-:Y:S02]  /*3930*/  ISETP.LT.OR P1, PT, R0, 0x39, P1 ;  /* 0x000000390000780c */ /* 0x000fe40000f21670 */
[----:B0-----:R-:W-:-:S02]  /*3940*/  FMNMX.FTZ R10, R6, R7, !PT ;  /* 0x00000007060a7209 */ /* 0x001fc40007810000 */
[----:B------:R-:W-:Y:S01]  /*3950*/  FSEL R79, R54, -INF , !P1 ;  /* 0xff800000364f7808 */ /* 0x000fe20004800000 */
[----:B------:R-:W-:Y:S01]  /*3960*/  @UP1 ULDC UR4, c[0x0][0x44c] ;  /* 0x0001130000041ab9 */ /* 0x000fe20000000800 */
[----:B------:R-:W-:Y:S01]  /*3970*/  ISETP.NE.AND P1, PT, R52, RZ, PT ;  /* 0x000000ff3400720c */ /* 0x000fe20003f25270 */
[----:B------:R-:W0:Y:S01]  /*3980*/  SHFL.BFLY PT, R7, R10, 0x1, 0x1f ;  /* 0x0c201f000a077f89 */ /* 0x000e2200000e0000 */
[----:B------:R-:W-:Y:S01]  /*3990*/  ISETP.LT.OR P4, PT, R0, 0x52, P4 ;  /* 0x000000520000780c */ /* 0x000fe20002781670 */
[----:B------:R-:W-:Y:S01]  /*39a0*/  @UP1 ULDC UR14, c[0x0][0x450] ;  /* 0x00011400000e1ab9 */ /* 0x000fe20000000800 */
[----:B------:R-:W-:Y:S02]  /*39b0*/  ISETP.GT.AND P1, PT, R2, 0x39, !P1 ;  /* 0x000000390200780c */ /* 0x000fe40004f24270 */
[C---:B------:R-:W-:Y:S02]  /*39c0*/  ISETP.LT.OR P5, PT, R0.reuse, 0x59, P5 ;  /* 0x000000590000780c */ /* 0x040fe40002fa1670 */
[----:B------:R-:W-:-:S02]  /*39d0*/  ISETP.LT.OR P1, PT, R0, 0x3a, P1 ;  /* 0x0000003a0000780c */ /* 0x000fc40000f21670 */
[----:B------:R-:W-:Y:S02]  /*39e0*/  FSEL R67, R67, -INF , !P4 ;  /* 0xff80000043437808 */ /* 0x000fe40006000000 */
[----:B------:R-:W-:Y:S02]  /*39f0*/  FSEL R55, R55, -INF , !P1 ;  /* 0xff80000037377808 */ /* 0x000fe40004800000 */
[----:B------:R-:W-:Y:S02]  /*3a00*/  ISETP.GT.AND P1, PT, R2, 0x40, !P2 ;  /* 0x000000400200780c */ /* 0x000fe40005724270 */
[----:B------:R-:W-:Y:S02]  /*3a10*/  ISETP.NE.AND P2, PT, R60, RZ, PT ;  /* 0x000000ff3c00720c */ /* 0x000fe40003f45270 */
[----:B------:R-:W-:Y:S02]  /*3a20*/  ISETP.LT.OR P1, PT, R0, 0x41, P1 ;  /* 0x000000410000780c */ /* 0x000fe40000f21670 */
[----:B------:R-:W-:-:S02]  /*3a30*/  ISETP.GT.AND P2, PT, R2, 0x49, !P2 ;  /* 0x000000490200780c */ /* 0x000fc40005744270 */
[----:B------:R-:W-:Y:S02]  /*3a40*/  FSEL R81, R58, -INF , !P1 ;  /* 0xff8000003a517808 */ /* 0x000fe40004800000 */
[----:B------:R-:W-:Y:S02]  /*3a50*/  ISETP.GT.AND P1, PT, R2, RZ, !P6 ;  /* 0x000000ff0200720c */ /* 0x000fe40007724270 */
[----:B0-----:R-:W-:Y:S02]  /*3a60*/  FMNMX.FTZ R7, R10, R7, !PT ;  /* 0x000000070a077209 */ /* 0x001fe40007810000 */
[----:B------:R-:W-:Y:S02]  /*3a70*/  ISETP.LT.OR P1, PT, R0, 0x1, P1 ;  /* 0x000000010000780c */ /* 0x000fe40000f21670 */
[----:B------:R-:W-:Y:S01]  /*3a80*/  ISETP.NE.AND P6, PT, R56, RZ, PT ;  /* 0x000000ff3800720c */ /* 0x000fe20003fc5270 */
[----:B------:R-:W-:Y:S01]  /*3a90*/  FMUL.FTZ R12, R7, R8 ;  /* 0x00000008070c7220 */ /* 0x000fe20000410000 */
[----:B------:R-:W-:-:S02]  /*3aa0*/  FSEL R26, R26, -INF , !P1 ;  /* 0xff8000001a1a7808 */ /* 0x000fc40004800000 */
[----:B------:R-:W-:Y:S02]  /*3ab0*/  FSETP.NEU.FTZ.AND P1, PT, R7, -INF , PT ;  /* 0xff8000000700780b */ /* 0x000fe40003f3d000 */
[----:B------:R-:W-:Y:S02]  /*3ac0*/  FMNMX.FTZ R6, R26, R27, !PT ;  /* 0x0000001b1a067209 */ /* 0x000fe40007810000 */
[----:B------:R-:W-:Y:S02]  /*3ad0*/  FSEL R12, R12, RZ, P1 ;  /* 0x000000ff0c0c7208 */ /* 0x000fe40000800000 */
[----:B------:R-:W-:Y:S02]  /*3ae0*/  FMNMX.FTZ R6, R29, R6, !PT ;  /* 0x000000061d067209 */ /* 0x000fe40007810000 */
[----:B------:R-:W-:Y:S01]  /*3af0*/  ISETP.GT.AND P1, PT, R2, 0x41, !P6 ;  /* 0x000000410200780c */ /* 0x000fe20007724270 */
[--C-:B------:R-:W-:Y:S01]  /*3b00*/  FFMA.FTZ R154, R97, R8, -R12.reuse ;  /* 0x00000008619a7223 */ /* 0x100fe2000001080c */
[----:B------:R-:W-:Y:S01]  /*3b10*/  FMNMX.FTZ R6, R31, R6, !PT ;  /* 0x000000061f067209 */ /* 0x000fe20007810000 */
[-CC-:B------:R-:W-:Y:S01]  /*3b20*/  FFMA.FTZ R148, R95, R8.reuse, -R12.reuse ;  /* 0x000000085f947223 */ /* 0x180fe2000001080c */
[----:B------:R-:W-:Y:S01]  /*3b30*/  ISETP.LT.OR P1, PT, R0, 0x42, P1 ;  /* 0x000000420000780c */ /* 0x000fe20000f21670 */
[--C-:B------:R-:W-:Y:S01]  /*3b40*/  FFMA.FTZ R156, R101, R8, -R12.reuse ;  /* 0x00000008659c7223 */ /* 0x100fe2000001080c */
[----:B------:R-:W-:Y:S01]  /*3b50*/  FMNMX.FTZ R6, R33, R6, !PT ;  /* 0x0000000621067209 */ /* 0x000fe20007810000 */
[-CC-:B------:R-:W-:Y:S01]  /*3b60*/  FFMA.FTZ R158, R105, R8.reuse, -R12.reuse ;  /* 0x00000008699e7223 */ /* 0x180fe2000001080c */
[----:B------:R-:W-:Y:S01]  /*3b70*/  FSEL R83, R59, -INF , !P1 ;  /* 0xff8000003b537808 */ /* 0x000fe20004800000 */
[--C-:B------:R-:W-:Y:S01]  /*3b80*/  FFMA.FTZ R59, R103, R8, -R12.reuse ;  /* 0x00000008673b7223 */ /* 0x100fe2000001080c */
[----:B------:R-:W-:Y:S01]  /*3b90*/  FMNMX.FTZ R6, R35, R6, !PT ;  /* 0x0000000623067209 */ /* 0x000fe20007810000 */
[----:B------:R-:W-:Y:S01]  /*3ba0*/  MUFU.EX2 R156, R156 ;  /* 0x0000009c009c7308 */ /* 0x000fe20000000800 */
[----:B------:R-:W-:Y:S01]  /*3bb0*/  ISETP.NE.AND P1, PT, R82, RZ, PT ;  /* 0x000000ff5200720c */ /* 0x000fe20003f25270 */
[--C-:B------:R-:W-:Y:S01]  /*3bc0*/  FFMA.FTZ R152, R99, R8, -R12.reuse ;  /* 0x0000000863987223 */ /* 0x100fe2000001080c */
[----:B------:R-:W-:Y:S01]  /*3bd0*/  FMNMX.FTZ R6, R37, R6, !PT ;  /* 0x0000000625067209 */ /* 0x000fe20007810000 */
[-CC-:B------:R-:W-:Y:S01]  /*3be0*/  FFMA.FTZ R85, R85, R8.reuse, -R12.reuse ;  /* 0x0000000855557223 */ /* 0x180fe2000001080c */
[----:B------:R-:W-:Y:S01]  /*3bf0*/  ISETP.GT.AND P1, PT, R2, 0x48, !P1 ;  /* 0x000000480200780c */ /* 0x000fe20004f24270 */
[--C-:B------:R-:W-:Y:S01]  /*3c00*/  FFMA.FTZ R87, R87, R8, -R12.reuse ;  /* 0x0000000857577223 */ /* 0x100fe2000001080c */
[----:B------:R-:W-:Y:S01]  /*3c10*/  FMNMX.FTZ R6, R39, R6, !PT ;  /* 0x0000000627067209 */ /* 0x000fe20007810000 */
[----:B------:R-:W-:Y:S01]  /*3c20*/  MUFU.EX2 R59, R59 ;  /* 0x0000003b003b7308 */ /* 0x000fe20000000800 */
[C---:B------:R-:W-:Y:S01]  /*3c30*/  ISETP.LT.OR P1, PT, R0.reuse, 0x49, P1 ;  /* 0x000000490000780c */ /* 0x040fe20000f21670 */
[--C-:B------:R-:W-:Y:S01]  /*3c40*/  FFMA.FTZ R89, R89, R8, -R12.reuse ;  /* 0x0000000859597223 */ /* 0x100fe2000001080c */
[----:B------:R-:W-:Y:S01]  /*3c50*/  FMNMX.FTZ R6, R41, R6, !PT ;  /* 0x0000000629067209 */ /* 0x000fe20007810000 */
[-CC-:B------:R-:W-:Y:S01]  /*3c60*/  FFMA.FTZ R91, R91, R8.reuse, -R12.reuse ;  /* 0x000000085b5b7223 */ /* 0x180fe2000001080c */
[----:B------:R-:W-:Y:S01]  /*3c70*/  ISETP.LT.OR P2, PT, R0, 0x4a, P2 ;  /* 0x0000004a0000780c */ /* 0x000fe20001741670 */
[--C-:B------:R-:W-:Y:S01]  /*3c80*/  FFMA.FTZ R3, R3, R8, -R12.reuse ;  /* 0x0000000803037223 */ /* 0x100fe2000001080c */
[----:B------:R-:W-:Y:S01]  /*3c90*/  FMNMX.FTZ R6, R43, R6, !PT ;  /* 0x000000062b067209 */ /* 0x000fe20007810000 */
[----:B------:R-:W-:Y:S01]  /*3ca0*/  MUFU.EX2 R158, R158 ;  /* 0x0000009e009e7308 */ /* 0x000fe20000000800 */
[----:B------:R-:W-:Y:S01]  /*3cb0*/  FSEL R97, R62, -INF , !P1 ;  /* 0xff8000003e617808 */ /* 0x000fe20004800000 */
        /* <DEDUP_REMOVED lines=11> */
[----:B------:R-:W-:Y:S01]  /*3d70*/  FSEL R95, R66, -INF , !P3 ;  /* 0xff800000425f7808 */ /* 0x000fe20005800000 */
[--C-:B------:R-:W-:Y:S01]  /*3d80*/  FFMA.FTZ R15, R15, R8, -R12.reuse ;  /* 0x000000080f0f7223 */ /* 0x100fe2000001080c */
[----:B------:R-:W-:Y:S01]  /*3d90*/  FMNMX.FTZ R6, R51, R6, !PT ;  /* 0x0000000633067209 */ /* 0x000fe20007810000 */
[----:B------:R-:W-:Y:S01]  /*3da0*/  MUFU.EX2 R152, R152 ;  /* 0x0000009800987308 */ /* 0x000fe20000000800 */
[----:B------:R-:W-:Y:S01]  /*3db0*/  ISETP.GT.AND P6, PT, R2, 0x59, !P6 ;  /* 0x000000590200780c */ /* 0x000fe200077c4270 */
        /* <DEDUP_REMOVED lines=15> */
[----:B------:R-:W-:Y:S01]  /*3eb0*/  FFMA.FTZ R12, R69, R8, -R12 ;  /* 0x00000008450c7223 */ /* 0x000fe2000001080c */
[----:B------:R-:W-:-:S02]  /*3ec0*/  R2UR UR6, R22 ;  /* 0x00000000160672ca */ /* 0x000fc400000e0000 */
[----:B------:R-:W-:Y:S02]  /*3ed0*/  FMNMX.FTZ R6, R97, R6, !PT ;  /* 0x0000000661067209 */ /* 0x000fe40007810000 */
[----:B------:R-:W-:Y:S02]  /*3ee0*/  R2UR UR7, R74 ;  /* 0x000000004a0772ca */ /* 0x000fe400000e0000 */
[----:B------:R-:W-:Y:S01]  /*3ef0*/  FMNMX.FTZ R6, R63, R6, !PT ;  /* 0x000000063f067209 */ /* 0x000fe20007810000 */
[----:B------:R-:W-:Y:S03]  /*3f00*/  MUFU.EX2 R154, R154 ;  /* 0x0000009a009a7308 */ /* 0x000fe60000000800 */
[----:B------:R-:W-:-:S03]  /*3f10*/  FMNMX.FTZ R6, R95, R6, !PT ;  /* 0x000000065f067209 */ /* 0x000fc60007810000 */
[----:B------:R-:W-:Y:S01]  /*3f20*/  UIMAD.WIDE.U32 UR4, UR6, UR4, URZ ;  /* 0x00000004060472a5 */ /* 0x000fe2000f8e003f */
[----:B------:R-:W-:Y:S01]  /*3f30*/  FMNMX.FTZ R6, R67, R6, !PT ;  /* 0x0000000643067209 */ /* 0x000fe20007810000 */
[----:B------:R-:W-:Y:S02]  /*3f40*/  MUFU.EX2 R89, R89 ;  /* 0x0000005900597308 */ /* 0x000fe40000000800 */
[----:B------:R-:W-:Y:S01]  /*3f50*/  @UP1 USHF.R.U32.HI UR6, URZ, UR14, UR5 ;  /* 0x0000000e3f061299 */ /* 0x000fe20008011605 */
[----:B------:R-:W-:-:S03]  /*3f60*/  FMNMX.FTZ R6, R93, R6, !PT ;  /* 0x000000065d067209 */ /* 0x000fc60007810000 */
[----:B------:R-:W-:Y:S01]  /*3f70*/  UIADD3 UR4, UR7, UR6, URZ ;  /* 0x0000000607047290 */ /* 0x000fe2000fffe03f */
[----:B------:R-:W-:Y:S01]  /*3f80*/  FMNMX.FTZ R6, R71, R6, !PT ;  /* 0x0000000647067209 */ /* 0x000fe20007810000 */
[----:B------:R-:W-:Y:S02]  /*3f90*/  MUFU.EX2 R148, R148 ;  /* 0x0000009400947308 */ /* 0x000fe40000000800 */
[----:B------:R-:W-:Y:S02]  /*3fa0*/  UIADD3 UR10, UR4, UR10, URZ ;  /* 0x0000000a040a7290 */ /* 0x000fe4000fffe03f */
[----:B------:R-:W0:Y:S04]  /*3fb0*/  SHFL.BFLY PT, R45, R6, 0x2, 0x1f ;  /* 0x0c401f00062d7f89 */ /* 0x000e2800000e0000 */
[----:B------:R-:W-:Y:S08]  /*3fc0*/  MUFU.EX2 R91, R91 ;  /* 0x0000005b005b7308 */ /* 0x000ff00000000800 */
[----:B------:R-:W1:Y:S08]  /*3fd0*/  MUFU.EX2 R0, R0 ;  /* 0x0000000000007308 */ /* 0x000e700000000800 */
[----:B------:R-:W-:Y:S01]  /*3fe0*/  MUFU.EX2 R3, R3 ;  /* 0x0000000300037308 */ /* 0x000fe20000000800 */
[----:B0-----:R-:W-:-:S07]  /*3ff0*/  FMNMX.FTZ R45, R6, R45, !PT ;  /* 0x0000002d062d7209 */ /* 0x001fce0007810000 */
[----:B------:R-:W-:Y:S01]  /*4000*/  MUFU.EX2 R144, R49 ;  /* 0x0000003100907308 */ /* 0x000fe20000000800 */
[----:B------:R-:W0:Y:S01]  /*4010*/  SHFL.BFLY PT, R10, R45, 0x1, 0x1f ;  /* 0x0c201f002d0a7f89 */ /* 0x000e2200000e0000 */
[----:B-1----:R-:W-:-:S06]  /*4020*/  F2FP.F16.F32.PACK_AB R150, R0, R91 ;  /* 0x0000005b0096723e */ /* 0x002fcc00000000ff */
[----:B------:R-:W-:Y:S08]  /*4030*/  MUFU.EX2 R11, R11 ;  /* 0x0000000b000b7308 */ /* 0x000ff00000000800 */
[----:B------:R-:W-:Y:S08]  /*4040*/  MUFU.EX2 R146, R53 ;  /* 0x0000003500927308 */ /* 0x000ff00000000800 */
[----:B------:R-:W-:Y:S01]  /*4050*/  MUFU.EX2 R13, R13 ;  /* 0x0000000d000d7308 */ /* 0x000fe20000000800 */
[----:B0-----:R-:W-:-:S04]  /*4060*/  FMNMX.FTZ R10, R45, R10, !PT ;  /* 0x0000000a2d0a7209 */ /* 0x001fc80007810000 */
        /* <DEDUP_REMOVED lines=9> */
[----:B------:R0:W-:Y:S01]  /*4100*/  MUFU.EX2 R14, R31 ;  /* 0x0000001f000e7308 */ /* 0x0001e20000000800 */
        /* <DEDUP_REMOVED lines=8> */
[----:B0-----:R-:W-:Y:S01]  /*4190*/  FADD.FTZ R31, R156, R59 ;  /* 0x0000003b9c1f7221 */ /* 0x001fe20000010000 */
[-CC-:B------:R-:W-:Y:S01]  /*41a0*/  FFMA.FTZ R47, R47, R8.reuse, -R2.reuse ;  /* 0x000000082f2f7223 */ /* 0x180fe20000010802 */
[-CC-:B------:R-:W-:Y:S01]  /*41b0*/  FFMA.FTZ R77, R77, R8.reuse, -R2.reuse ;  /* 0x000000084d4d7223 */ /* 0x180fe20000010802 */
[-CC-:B------:R-:W-:Y:S01]  /*41c0*/  FFMA.FTZ R51, R51, R8.reuse, -R2.reuse ;  /* 0x0000000833337223 */ /* 0x180fe20000010802 */
[----:B------:R-:W-:Y:S01]  /*41d0*/  FADD.FTZ R6, R158, R31 ;  /* 0x0000001f9e067221 */ /* 0x000fe20000010000 */
[-CC-:B------:R-:W-:Y:S01]  /*41e0*/  FFMA.FTZ R79, R79, R8.reuse, -R2.reuse ;  /* 0x000000084f4f7223 */ /* 0x180fe20000010802 */
[-C--:B------:R-:W-:Y:S01]  /*41f0*/  FFMA.FTZ R55, R55, R8.reuse, -R2 ;  /* 0x0000000837377223 */ /* 0x080fe20000010802 */
[----:B------:R-:W0:Y:S01]  /*4200*/  MUFU.EX2 R27, R27 ;  /* 0x0000001b001b7308 */ /* 0x000e220000000800 */
[----:B------:R-:W-:Y:S01]  /*4210*/  FADD.FTZ R31, R85, R6 ;  /* 0x00000006551f7221 */ /* 0x000fe20000010000 */
[-CC-:B------:R-:W-:Y:S01]  /*4220*/  FFMA.FTZ R81, R81, R8.reuse, -R2.reuse ;  /* 0x0000000851517223 */ /* 0x180fe20000010802 */
[-CC-:B------:R-:W-:Y:S01]  /*4230*/  FFMA.FTZ R83, R83, R8.reuse, -R2.reuse ;  /* 0x0000000853537223 */ /* 0x180fe20000010802 */
[-CC-:B------:R-:W-:Y:S01]  /*4240*/  FFMA.FTZ R97, R97, R8.reuse, -R2.reuse ;  /* 0x0000000861617223 */ /* 0x180fe20000010802 */
[----:B------:R-:W-:Y:S01]  /*4250*/  FADD.FTZ R6, R152, R31 ;  /* 0x0000001f98067221 */ /* 0x000fe20000010000 */
[-CC-:B------:R-:W-:Y:S01]  /*4260*/  FFMA.FTZ R63, R63, R8.reuse, -R2.reuse ;  /* 0x000000083f3f7223 */ /* 0x180fe20000010802 */
[-C--:B------:R-:W-:Y:S01]  /*4270*/  FFMA.FTZ R95, R95, R8.reuse, -R2 ;  /* 0x000000085f5f7223 */ /* 0x080fe20000010802 */
[----:B------:R-:W1:Y:S01]  /*4280*/  MUFU.EX2 R29, R29 ;  /* 0x0000001d001d7308 */ /* 0x000e620000000800 */
[----:B------:R-:W-:Y:S01]  /*4290*/  FADD.FTZ R31, R87, R6 ;  /* 0x00000006571f7221 */ /* 0x000fe20000010000 */
[-CC-:B------:R-:W-:Y:S01]  /*42a0*/  FFMA.FTZ R67, R67, R8.reuse, -R2.reuse ;  /* 0x0000000843437223 */ /* 0x180fe20000010802 */
[-CC-:B------:R-:W-:Y:S01]  /*42b0*/  FFMA.FTZ R93, R93, R8.reuse, -R2.reuse ;  /* 0x000000085d5d7223 */ /* 0x180fe20000010802 */
[----:B------:R-:W-:Y:S01]  /*42c0*/  FFMA.FTZ R71, R71, R8, -R2 ;  /* 0x0000000847477223 */ /* 0x000fe20000010802 */
[----:B------:R-:W-:Y:S01]  /*42d0*/  FADD.FTZ R6, R154, R31 ;  /* 0x0000001f9a067221 */ /* 0x000fe20000010000 */
[----:B------:R-:W-:-:S02]  /*42e0*/  F2FP.F16.F32.PACK_AB R156, R59, R156 ;  /* 0x0000009c3b9c723e */ /* 0x000fc400000000ff */
[----:B------:R-:W2:Y:S01]  /*42f0*/  MUFU.EX2 R33, R33 ;  /* 0x0000002100217308 */ /* 0x000ea20000000800 */
[----:B------:R-:W-:Y:S01]  /*4300*/  FADD.FTZ R31, R89, R6 ;  /* 0x00000006591f7221 */ /* 0x000fe20000010000 */
[----:B0-----:R-:W-:Y:S01]  /*4310*/  FADD.FTZ R6, R26, R27 ;  /* 0x0000001b1a067221 */ /* 0x001fe20000010000 */
[----:B------:R-:W-:Y:S02]  /*4320*/  F2FP.F16.F32.PACK_AB R158, R85, R158 ;  /* 0x0000009e559e723e */ /* 0x000fe400000000ff */
[----:B------:R-:W-:Y:S01]  /*4330*/  FADD.FTZ R34, R148, R31 ;  /* 0x0000001f94227221 */ /* 0x000fe20000010000 */
[----:B------:R-:W-:Y:S02]  /*4340*/  F2FP.F16.F32.PACK_AB R152, R87, R152 ;  /* 0x000000985798723e */ /* 0x000fe400000000ff */
[----:B------:R0:W3:Y:S01]  /*4350*/  MUFU.EX2 R20, R35 ;  /* 0x0000002300147308 */ /* 0x0000e20000000800 */
[----:B------:R-:W-:Y:S01]  /*4360*/  FADD.FTZ R34, R99, R34 ;  /* 0x0000002263227221 */ /* 0x000fe20000010000 */
[----:B-1----:R-:W-:Y:S01]  /*4370*/  FADD.FTZ R31, R29, R6 ;  /* 0x000000061d1f7221 */ /* 0x002fe20000010000 */
[----:B------:R-:W-:-:S02]  /*4380*/  F2FP.F16.F32.PACK_AB R159, R14, R29 ;  /* 0x0000001d0e9f723e */ /* 0x000fc400000000ff */
[----:B------:R-:W-:Y:S01]  /*4390*/  F2FP.F16.F32.PACK_AB R154, R89, R154 ;  /* 0x0000009a599a723e */ /* 0x000fe200000000ff */
[----:B------:R-:W-:Y:S01]  /*43a0*/  FADD.FTZ R6, R14, R31 ;  /* 0x0000001f0e067221 */ /* 0x000fe20000010000 */
[----:B------:R-:W-:Y:S01]  /*43b0*/  F2FP.F16.F32.PACK_AB R148, R99, R148 ;  /* 0x000000946394723e */ /* 0x000fe200000000ff */
[----:B------:R-:W1:Y:S01]  /*43c0*/  MUFU.EX2 R37, R37 ;  /* 0x0000002500257308 */ /* 0x000e620000000800 */
[----:B0-----:R-:W-:Y:S01]  /*43d0*/  FADD.FTZ R35, R91, R34 ;  /* 0x000000225b237221 */ /* 0x001fe20000010000 */
[----:B--2---:R-:W-:Y:S01]  /*43e0*/  FADD.FTZ R31, R33, R6 ;  /* 0x00000006211f7221 */ /* 0x004fe20000010000 */
[----:B------:R-:W-:Y:S02]  /*43f0*/  F2FP.F16.F32.PACK_AB R157, R27, R26 ;  /* 0x0000001a1b9d723e */ /* 0x000fe400000000ff */
[----:B------:R-:W-:-:S03]  /*4400*/  FADD.FTZ R36, R0, R35 ;  /* 0x0000002300247221 */ /* 0x000fc60000010000 */
[----:B------:R-:W0:Y:S01]  /*4410*/  MUFU.EX2 R24, R39 ;  /* 0x0000002700187308 */ /* 0x000e220000000800 */
[----:B------:R-:W-:Y:S01]  /*4420*/  FADD.FTZ R35, R3, R36 ;  /* 0x0000002403237221 */ /* 0x000fe20000010000 */
[C---:B---3--:R-:W-:Y:S01]  /*4430*/  FADD.FTZ R6, R20.reuse, R31 ;  /* 0x0000001f14067221 */ /* 0x048fe20000010000 */
[----:B------:R-:W-:Y:S02]  /*4440*/  F2FP.F16.F32.PACK_AB R153, R20, R33 ;  /* 0x000000211499723e */ /* 0x000fe400000000ff */
[C---:B------:R-:W-:Y:S01]  /*4450*/  FADD.FTZ R36, R144.reuse, R35 ;  /* 0x0000002390247221 */ /* 0x040fe20000010000 */
[----:B------:R-:W-:Y:S02]  /*4460*/  F2FP.F16.F32.PACK_AB R144, R144, R3 ;  /* 0x000000039090723e */ /* 0x000fe400000000ff */
[----:B------:R-:W2:Y:S01]  /*4470*/  MUFU.EX2 R41, R41 ;  /* 0x0000002900297308 */ /* 0x000ea20000000800 */
[----:B-1----:R-:W-:Y:S01]  /*4480*/  FADD.FTZ R31, R37, R6 ;  /* 0x00000006251f7221 */ /* 0x002fe20000010000 */
[----:B------:R-:W-:-:S04]  /*4490*/  FADD.FTZ R35, R11, R36 ;  /* 0x000000240b237221 */ /* 0x000fc80000010000 */
[C---:B------:R-:W-:Y:S01]  /*44a0*/  FADD.FTZ R38, R146.reuse, R35 ;  /* 0x0000002392267221 */ /* 0x040fe20000010000 */
[----:B------:R-:W-:Y:S01]  /*44b0*/  F2FP.F16.F32.PACK_AB R146, R146, R11 ;  /* 0x0000000b9292723e */ /* 0x000fe200000000ff */
[----:B------:R-:W1:Y:S01]  /*44c0*/  MUFU.EX2 R28, R43 ;  /* 0x0000002b001c7308 */ /* 0x000e620000000800 */
[C---:B0-----:R-:W-:Y:S01]  /*44d0*/  FADD.FTZ R6, R24.reuse, R31 ;  /* 0x0000001f18067221 */ /* 0x041fe20000010000 */
[----:B------:R-:W-:Y:S01]  /*44e0*/  FADD.FTZ R35, R13, R38 ;  /* 0x000000260d237221 */ /* 0x000fe20000010000 */
[----:B------:R-:W-:-:S05]  /*44f0*/  F2FP.F16.F32.PACK_AB R155, R24, R37 ;  /* 0x00000025189b723e */ /* 0x000fca00000000ff */
[----:B------:R-:W0:Y:S01]  /*4500*/  MUFU.EX2 R73, R73 ;  /* 0x0000004900497308 */ /* 0x000e220000000800 */
[----:B--2---:R-:W-:Y:S01]  /*4510*/  FADD.FTZ R31, R41, R6 ;  /* 0x00000006291f7221 */ /* 0x004fe20000010000 */
[C---:B------:R-:W-:Y:S01]  /*4520*/  FADD.FTZ R6, R140.reuse, R35 ;  /* 0x000000238c067221 */ /* 0x040fe20000010000 */
[----:B------:R-:W-:-:S05]  /*4530*/  F2FP.F16.F32.PACK_AB R140, R140, R13 ;  /* 0x0000000d8c8c723e */ /* 0x000fca00000000ff */
[----:B------:R-:W2:Y:S01]  /*4540*/  MUFU.EX2 R15, R15 ;  /* 0x0000000f000f7308 */ /* 0x000ea20000000800 */
[C---:B-1----:R-:W-:Y:S01]  /*4550*/  FADD.FTZ R2, R28.reuse, R31 ;  /* 0x0000001f1c027221 */ /* 0x042fe20000010000 */
[----:B------:R-:W-:-:S06]  /*4560*/  F2FP.F16.F32.PACK_AB R149, R28, R41 ;  /* 0x000000291c95723e */ /* 0x000fcc00000000ff */
[----:B------:R-:W1:Y:S01]  /*4570*/  MUFU.EX2 R30, R47 ;  /* 0x0000002f001e7308 */ /* 0x000e620000000800 */
[----:B0-----:R-:W-:-:S07]  /*4580*/  FADD.FTZ R31, R73, R2 ;  /* 0x00000002491f7221 */ /* 0x001fce0000010000 */
[----:B------:R-:W0:Y:S01]  /*4590*/  MUFU.EX2 R77, R77 ;  /* 0x0000004d004d7308 */ /* 0x000e220000000800 */
[----:B--2---:R-:W-:-:S07]  /*45a0*/  FADD.FTZ R35, R15, R6 ;  /* 0x000000060f237221 */ /* 0x004fce0000010000 */
[----:B------:R-:W2:Y:S01]  /*45b0*/  MUFU.EX2 R142, R61 ;  /* 0x0000003d008e7308 */ /* 0x000ea20000000800 */
[C---:B-1----:R-:W-:Y:S01]  /*45c0*/  FADD.FTZ R6, R30.reuse, R31 ;  /* 0x0000001f1e067221 */ /* 0x042fe20000010000 */
[----:B------:R-:W-:-:S06]  /*45d0*/  F2FP.F16.F32.PACK_AB R151, R30, R73 ;  /* 0x000000491e97723e */ /* 0x000fcc00000000ff */
[----:B------:R-:W1:Y:S01]  /*45e0*/  MUFU.EX2 R32, R51 ;  /* 0x0000003300207308 */ /* 0x000e620000000800 */
[----:B0-----:R-:W-:-:S07]  /*45f0*/  FADD.FTZ R3, R77, R6 ;  /* 0x000000064d037221 */ /* 0x001fce0000010000 */
[----:B------:R-:W0:Y:S01]  /*4600*/  MUFU.EX2 R21, R21 ;  /* 0x0000001500157308 */ /* 0x000e220000000800 */
[C---:B--2---:R-:W-:Y:S01]  /*4610*/  FADD.FTZ R38, R142.reuse, R35 ;  /* 0x000000238e267221 */ /* 0x044fe20000010000 */
[----:B------:R-:W-:-:S06]  /*4620*/  F2FP.F16.F32.PACK_AB R142, R142, R15 ;  /* 0x0000000f8e8e723e */ /* 0x000fcc00000000ff */
        /* <DEDUP_REMOVED lines=11> */
[C---:B0-----:R-:W-:Y:S01]  /*46e0*/  FADD.FTZ R38, R34.reuse, R3 ;  /* 0x0000000322267221 */ /* 0x041fe20000010000 */
[----:B------:R-:W-:-:S06]  /*46f0*/  F2FP.F16.F32.PACK_AB R147, R34, R79 ;  /* 0x0000004f2293723e */ /* 0x000fcc00000000ff */
[----:B------:R-:W0:Y:S01]  /*4700*/  MUFU.EX2 R12, R12 ;  /* 0x0000000c000c7308 */ /* 0x000e220000000800 */
[----:B--2---:R-:W-:-:S07]  /*4710*/  FADD.FTZ R11, R25, R6 ;  /* 0x00000006190b7221 */ /* 0x004fce0000010000 */
[----:B------:R-:W2:Y:S01]  /*4720*/  MUFU.EX2 R36, R83 ;  /* 0x0000005300247308 */ /* 0x000ea20000000800 */
[----:B-1----:R-:W-:-:S07]  /*4730*/  FADD.FTZ R3, R81, R38 ;  /* 0x0000002651037221 */ /* 0x002fce0000010000 */
[----:B------:R-:W1:Y:S01]  /*4740*/  MUFU.EX2 R97, R97 ;  /* 0x0000006100617308 */ /* 0x000e620000000800 */
[C---:B0-----:R-:W-:Y:S01]  /*4750*/  FADD.FTZ R6, R12.reuse, R11 ;  /* 0x0000000b0c067221 */ /* 0x041fe20000010000 */
[----:B------:R-:W-:-:S06]  /*4760*/  F2FP.F16.F32.PACK_AB R138, R12, R25 ;  /* 0x000000190c8a723e */ /* 0x000fcc00000000ff */
[----:B------:R-:W0:Y:S01]  /*4770*/  MUFU.EX2 R2, R63 ;  /* 0x0000003f00027308 */ /* 0x000e220000000800 */
[C---:B--2---:R-:W-:Y:S01]  /*4780*/  FADD.FTZ R12, R36.reuse, R3 ;  /* 0x00000003240c7221 */ /* 0x044fe20000010000 */
[----:B------:R-:W-:-:S06]  /*4790*/  F2FP.F16.F32.PACK_AB R141, R36, R81 ;  /* 0x00000051248d723e */ /* 0x000fcc00000000ff */
[----:B------:R-:W2:Y:S01]  /*47a0*/  MUFU.EX2 R95, R95 ;  /* 0x0000005f005f7308 */ /* 0x000ea20000000800 */
[----:B-1----:R-:W-:-:S07]  /*47b0*/  FADD.FTZ R3, R97, R12 ;  /* 0x0000000c61037221 */ /* 0x002fce0000010000 */
[----:B------:R-:W1:Y:S01]  /*47c0*/  MUFU.EX2 R0, R67 ;  /* 0x0000004300007308 */ /* 0x000e620000000800 */
[C---:B0-----:R-:W-:Y:S01]  /*47d0*/  FADD.FTZ R14, R2.reuse, R3 ;  /* 0x00000003020e7221 */ /* 0x041fe20000010000 */
[----:B------:R-:W-:-:S06]  /*47e0*/  F2FP.F16.F32.PACK_AB R143, R2, R97 ;  /* 0x00000061028f723e */ /* 0x000fcc00000000ff */
[----:B------:R-:W0:Y:S01]  /*47f0*/  MUFU.EX2 R93, R93 ;  /* 0x0000005d005d7308 */ /* 0x000e220000000800 */
[----:B--2---:R-:W-:-:S07]  /*4800*/  FADD.FTZ R3, R95, R14 ;  /* 0x0000000e5f037221 */ /* 0x004fce0000010000 */
[----:B------:R-:W2:Y:S01]  /*4810*/  MUFU.EX2 R12, R71 ;  /* 0x00000047000c7308 */ /* 0x000ea20000000800 */
[C---:B-1----:R-:W-:Y:S01]  /*4820*/  FADD.FTZ R14, R0.reuse, R3 ;  /* 0x00000003000e7221 */ /* 0x042fe20000010000 */
[----:B------:R-:W-:-:S03]  /*4830*/  F2FP.F16.F32.PACK_AB R137, R0, R95 ;  /* 0x0000005f0089723e */ /* 0x000fc600000000ff */
[----:B0-----:R-:W-:Y:S01]  /*4840*/  FADD.FTZ R3, R93, R14 ;  /* 0x0000000e5d037221 */ /* 0x001fe20000010000 */
[----:B------:R-:W-:-:S03]  /*4850*/  VIADD R14, R75, 0xfffffffe ;  /* 0xfffffffe4b0e7836 */ /* 0x000fc60000000000 */
[C---:B--2---:R-:W-:Y:S01]  /*4860*/  FADD.FTZ R3, R12.reuse, R3 ;  /* 0x000000030c037221 */ /* 0x044fe20000010000 */
[----:B------:R-:W-:Y:S01]  /*4870*/  F2FP.F16.F32.PACK_AB R139, R12, R93 ;  /* 0x0000005d0c8b723e */ /* 0x000fe200000000ff */
[----:B------:R-:W-:Y:S06]  /*4880*/  @P1 BRA `(.L_x_1236) ;  /* 0x00000000004c1947 */ /* 0x000fec0003800000 */
[----:B------:R-:W-:Y:S01]  /*4890*/  ISETP.LT.AND P1, PT, RZ, UR4, PT ;  /* 0x00000004ff007c0c */ /* 0x000fe2000bf21270 */
[----:B------:R-:W-:-:S12]  /*48a0*/  UIADD3 UR14, UR4, -0x1, URZ ;  /* 0xffffffff040e7890 */ /* 0x000fd8000fffe03f */
[----:B------:R-:W-:Y:S05]  /*48b0*/  @P1 BRA `(.L_x_1237) ;  /* 0x0000000000201947 */ /* 0x000fea0003800000 */
[----:B------:R-:W-:Y:S01]  /*48c0*/  ULDC UR15, c[0x0][0x9e4] ;  /* 0x00027900000f7ab9 */ /* 0x000fe20000000800 */
[----:B------:R-:W-:Y:S02]  /*48d0*/  UIADD3 UR14, -UR4, URZ, URZ ;  /* 0x0000003f040e7290 */ /* 0x000fe4000fffe13f */
[----:B------:R-:W-:-:S11]  /*48e0*/  UISETP.NE.AND UP0, UPT, UR15, 0x1, UPT ;  /* 0x000000010f00788c */ /* 0x000fd6000bf05270 */
[----:B------:R-:W-:Y:S02]  /*48f0*/  @UP0 ULDC.64 UR4, c[0x0][0x9e8] ;  /* 0x00027a0000040ab9 */ /* 0x000fe40000000a00 */
[----:B------:R-:W-:-:S04]  /*4900*/  UIMAD.WIDE.U32 UR6, UR14, UR4, URZ ;  /* 0x000000040e0672a5 */ /* 0x000fc8000f8e003f */
[----:B------:R-:W-:-:S04]  /*4910*/  @UP0 USHF.R.U32.HI UR14, URZ, UR5, UR7 ;  /* 0x000000053f0e0299 */ /* 0x000fc80008011607 */
[----:B------:R-:W-:Y:S01]  /*4920*/  ULOP3.LUT UR14, URZ, UR14, URZ, 0x33, !UPT ;  /* 0x0000000e3f0e7292 */ /* 0x000fe2000f8e333f */
[----:B------:R-:W-:Y:S11]  /*4930*/  BRA `(.L_x_1238) ;  /* 0x0000000000147947 */ /* 0x000ff60003800000 */
.L_x_1237:
[----:B------:R-:W-:Y:S02]  /*4940*/  ULDC UR15, c[0x0][0x9e4] ;  /* 0x00027900000f7ab9 */ /* 0x000fe40000000800 */
[----:B------:R-:W-:-:S11]  /*4950*/  UISETP.NE.AND UP0, UPT, UR15, 0x1, UPT ;  /* 0x000000010f00788c */ /* 0x000fd6000bf05270 */
[----:B------:R-:W-:Y:S02]  /*4960*/  @UP0 ULDC.64 UR4, c[0x0][0x9e8] ;  /* 0x00027a0000040ab9 */ /* 0x000fe40000000a00 */
[----:B------:R-:W-:-:S04]  /*4970*/  UIMAD.WIDE.U32 UR6, UR14, UR4, URZ ;  /* 0x000000040e0672a5 */ /* 0x000fc8000f8e003f */
[----:B------:R-:W-:-:S12]  /*4980*/  @UP0 USHF.R.U32.HI UR14, URZ, UR5, UR7 ;  /* 0x000000053f0e0299 */ /* 0x000fd80008011607 */
.L_x_1238:
[----:B------:R-:W-:-:S04]  /*4990*/  UIMAD UR14, UR14, UR15, UR15 ;  /* 0x0000000f0e0e72a4 */ /* 0x000fc8000f8e020f */
[----:B------:R-:W-:-:S04]  /*49a0*/  UISETP.LT.AND UP0, UPT, UR10, UR14, UPT ;  /* 0x0000000e0a00728c */ /* 0x000fc8000bf01270 */
[----:B------:R-:W-:-:S12]  /*49b0*/  USEL UR10, UR10, UR14, UP0 ;  /* 0x0000000e0a0a7287 */ /* 0x000fd80008000000 */
.L_x_1236:
[----:B------:R-:W-:Y:S01]  /*49c0*/  R2UR UR6, R161 ;  /* 0x00000000a10672ca */ /* 0x000fe200000e0000 */
[----:B------:R-:W-:Y:S01]  /*49d0*/  UIMAD.WIDE UR4, UR10, 0x2aaaaaab, URZ ;  /* 0x2aaaaaab0a0478a5 */ /* 0x000fe2000f8e023f */
[----:B------:R-:W-:Y:S01]  /*49e0*/  IMAD.MOV.U32 R2, RZ, RZ, 0x3f800000 ;  /* 0x3f800000ff027424 */ /* 0x000fe200078e00ff */
[----:B------:R-:W-:Y:S01]  /*49f0*/  CS2R R86, SRZ ;  /* 0x0000000000567805 */ /* 0x000fe2000001ff00 */
[----:B------:R-:W-:Y:S01]  /*4a00*/  IMAD.MOV.U32 R0, RZ, RZ, 0x3f800000 ;  /* 0x3f800000ff007424 */ /* 0x000fe200078e00ff */
[----:B------:R-:W-:Y:S01]  /*4a10*/  USHF.R.U32.HI UR4, URZ, 0x1f, UR5 ;  /* 0x0000001f3f047899 */ /* 0x000fe20008011605 */
[----:B------:R-:W-:Y:S02]  /*4a20*/  CS2R R84, SRZ ;  /* 0x0000000000547805 */ /* 0x000fe4000001ff00 */
[----:B------:R-:W-:Y:S02]  /*4a30*/  CS2R R82, SRZ ;  /* 0x0000000000527805 */ /* 0x000fe4000001ff00 */
[----:B------:R-:W-:Y:S01]  /*4a40*/  CS2R R80, SRZ ;  /* 0x0000000000507805 */ /* 0x000fe2000001ff00 */
[----:B------:R-:W-:Y:S01]  /*4a50*/  ULEA.HI.SX32 UR4, UR5, UR4, 0x1c ;  /* 0x0000000405047291 */ /* 0x000fe2000f8fe23f */
[----:B------:R-:W-:-:S02]  /*4a60*/  CS2R R78, SRZ ;  /* 0x00000000004e7805 */ /* 0x000fc4000001ff00 */
[----:B------:R-:W-:Y:S02]  /*4a70*/  CS2R R76, SRZ ;  /* 0x00000000004c7805 */ /* 0x000fe4000001ff00 */
[----:B------:R-:W-:Y:S01]  /*4a80*/  CS2R R74, SRZ ;  /* 0x00000000004a7805 */ /* 0x000fe2000001ff00 */
[----:B------:R-:W-:Y:S01]  /*4a90*/  UISETP.LT.AND UP0, UPT, UR6, UR4, UPT ;  /* 0x000000040600728c */ /* 0x000fe2000bf01270 */
[----:B------:R-:W-:Y:S02]  /*4aa0*/  CS2R R72, SRZ ;  /* 0x0000000000487805 */ /* 0x000fe4000001ff00 */
[----:B------:R-:W-:Y:S02]  /*4ab0*/  CS2R R70, SRZ ;  /* 0x0000000000467805 */ /* 0x000fe4000001ff00 */
[----:B------:R-:W-:Y:S01]  /*4ac0*/  CS2R R68, SRZ ;  /* 0x0000000000447805 */ /* 0x000fe2000001ff00 */
[----:B------:R-:W-:Y:S01]  /*4ad0*/  USEL UR50, UR6, UR4, !UP0 ;  /* 0x0000000406327287 */ /* 0x000fe2000c000000 */
[----:B------:R-:W-:-:S02]  /*4ae0*/  CS2R R66, SRZ ;  /* 0x0000000000427805 */ /* 0x000fc4000001ff00 */
[----:B------:R-:W-:Y:S02]  /*4af0*/  CS2R R64, SRZ ;  /* 0x0000000000407805 */ /* 0x000fe4000001ff00 */
[----:B------:R-:W-:Y:S02]  /*4b00*/  CS2R R62, SRZ ;  /* 0x00000000003e7805 */ /* 0x000fe4000001ff00 */
[----:B------:R-:W-:Y:S02]  /*4b10*/  CS2R R60, SRZ ;  /* 0x00000000003c7805 */ /* 0x000fe4000001ff00 */
[----:B------:R-:W-:Y:S02]  /*4b20*/  CS2R R58, SRZ ;  /* 0x00000000003a7805 */ /* 0x000fe4000001ff00 */
[----:B------:R-:W-:Y:S02]  /*4b30*/  ISETP.GE.AND P1, PT, R14, UR50, PT ;  /* 0x000000320e007c0c */ /* 0x000fe4000bf26270 */
        /* <DEDUP_REMOVED lines=16> */
[----:B------:R-:W-:Y:S01]  /*4c40*/  CS2R R24, SRZ ;  /* 0x0000000000187805 */ /* 0x000fe2000001ff00 */
[----:B------:R-:W-:Y:S06]  /*4c50*/  @!P1 BRA `(.L_x_1239) ;  /* 0x0000002c00989947 */ /* 0x000fec0003800000 */
[----:B------:R-:W-:Y:S01]  /*4c60*/  IMAD.MOV.U32 R13, RZ, RZ, R10 ;  /* 0x000000ffff0d7224 */ /* 0x000fe200078e000a */
[----:B------:R-:W-:Y:S01]  /*4c70*/  UMOV UR7, UR38 ;  /* 0x0000002600077c82 */ /* 0x000fe20008000000 */
[----:B------:R-:W-:Y:S01]  /*4c80*/  IMAD.MOV.U32 R12, RZ, RZ, R7 ;  /* 0x000000ffff0c7224 */ /* 0x000fe200078e0007 */
[----:B------:R-:W-:Y:S01]  /*4c90*/  UMOV UR4, UR39 ;  /* 0x0000002700047c82 */ /* 0x000fe20008000000 */
[----:B------:R-:W-:Y:S01]  /*4ca0*/  IMAD.MOV.U32 R2, RZ, RZ, 0x3f800000 ;  /* 0x3f800000ff027424 */ /* 0x000fe200078e00ff */
[----:B------:R-:W-:Y:S01]  /*4cb0*/  ULDC UR51, c[0x0][0x9e4] ;  /* 0x0002790000337ab9 */ /* 0x000fe20000000800 */
[----:B------:R-:W-:Y:S01]  /*4cc0*/  IMAD.MOV.U32 R87, RZ, RZ, RZ ;  /* 0x000000ffff577224 */ /* 0x000fe200078e00ff */
[----:B------:R-:W-:Y:S01]  /*4cd0*/  ULDC UR54, c[0x0][0x9dc] ;  /* 0x0002770000367ab9 */ /* 0x000fe20000000800 */
[----:B------:R-:W-:-:S05]  /*4ce0*/  ULDC UR55, c[0x0][0x9e0] ;  /* 0x0002780000377ab9 */ /* 0x000fca0000000800 */
.L_x_1258:
[----:B------:R-:W-:-:S04]  /*4cf0*/  UISETP.NE.AND UP0, UPT, UR4, 0x1, UPT ;  /* 0x000000010400788c */ /* 0x000fc8000bf05270 */
[----:B------:R-:W-:-:S04]  /*4d00*/  USEL UR38, URZ, 0x1, UP0 ;  /* 0x000000013f267887 */ /* 0x000fc80008000000 */
[----:B------:R-:W-:Y:S01]  /*4d10*/  ULOP3.LUT UR38, UR7, UR38, URZ, 0x3c, !UPT ;  /* 0x0000002607267292 */ /* 0x000fe2000f8e3c3f */
[----:B------:R-:W-:Y:S11]  /*4d20*/  @!P0 BRA `(.L_x_1240) ;  /* 0x0000000000048947 */ /* 0x000ff60003800000 */
[----:B------:R-:W-:Y:S01]  /*4d30*/  BPT.TRAP 0x1 ;  /* 0x000000040000795c */ /* 0x000fe20000300000 */
.L_x_1240:
[----:B------:R-:W-:Y:S01]  /*4d40*/  UIADD3 UR39, UR4, 0x1, URZ ;  /* 0x0000000104277890 */ /* 0x000fe2000fffe03f */
[----:B------:R-:W-:-:S03]  /*4d50*/  IMAD.U32 R7, RZ, RZ, UR38 ;  /* 0x00000026ff077e24 */ /* 0x000fc6000f8e00ff */
[----:B------:R-:W-:Y:S02]  /*4d60*/  UISETP.NE.AND UP0, UPT, UR39, 0x2, UPT ;  /* 0x000000022700788c */ /* 0x000fe4000bf05270 */
[----:B------:R-:W-:Y:S02]  /*4d70*/  SHF.L.U32 R7, R7, 0x1f, RZ ;  /* 0x0000001f07077819 */ /* 0x000fe400000006ff */
[----:B------:R-:W-:-:S04]  /*4d80*/  USEL UR39, UR39, URZ, UP0 ;  /* 0x0000003f27277287 */ /* 0x000fc80008000000 */
[----:B------:R-:W-:-:S09]  /*4d90*/  ULEA UR5, UR39, UR60, 0x3 ;  /* 0x0000003c27057291 */ /* 0x000fd2000f8e183f */
[----:B------:R0:W1:Y:S01]  /*4da0*/  SYNCS.PHASECHK.TRANS64.TRYWAIT P1, [UR5+0x2a830], R7 ;  /* 0x02a83007ff0075a7 */ /* 0x0000620008020145 */
[----:B------:R-:W-:Y:S05]  /*4db0*/  @!P0 BRA `(.L_x_1241) ;  /* 0x0000000000048947 */ /* 0x000fea0003800000 */
[----:B------:R-:W-:Y:S01]  /*4dc0*/  BPT.TRAP 0x1 ;  /* 0x000000040000795c */ /* 0x000fe20000300000 */
.L_x_1241:
[----:B-1----:R-:W-:Y:S05]  /*4dd0*/  @P1 BRA `(.L_x_1242) ;  /* 0x0000000000081947 */ /* 0x002fea0003800000 */
[----:B------:R-:W1:Y:S02]  /*4de0*/  SYNCS.PHASECHK.TRANS64.TRYWAIT P1, [UR5+0x2a830], R7 ;  /* 0x02a83007ff0075a7 */ /* 0x000e640008020145 */
[----:B-1----:R-:W-:Y:S05]  /*4df0*/  @!P1 BRA `(.L_x_1243) ;  /* 0x0000011c00bc9947 */ /* 0x002fea0003800000 */
.L_x_1242:
        /* <DEDUP_REMOVED lines=15> */
[-C--:B------:R-:W-:Y:S01]  /*4ef0*/  FMUL.FTZ R25, R25, R0.reuse ;  /* 0x0000000019197220 */ /* 0x080fe20000410000 */
[-C--:B------:R-:W-:Y:S01]  /*4f00*/  FMUL.FTZ R28, R28, R0.reuse ;  /* 0x000000001c1c7220 */ /* 0x080fe20000410000 */
[----:B------:R-:W-:Y:S01]  /*4f10*/  UIADD3 UR10, UR6, 0x6, URZ ;  /* 0x00000006060a7890 */ /* 0x000fe2000fffe03f */
[-C--:B------:R-:W-:Y:S01]  /*4f20*/  FMUL.FTZ R29, R29, R0.reuse ;  /* 0x000000001d1d7220 */ /* 0x080fe20000410000 */
[----:B------:R-:W-:Y:S01]  /*4f30*/  UIADD3 UR14, UR6, 0x300, URZ ;  /* 0x00000300060e7890 */ /* 0x000fe2000fffe03f */
[-C--:B------:R-:W-:Y:S01]  /*4f40*/  FMUL.FTZ R32, R32, R0.reuse ;  /* 0x0000000020207220 */ /* 0x080fe20000410000 */
[----:B------:R-:W-:Y:S01]  /*4f50*/  UMOV UR46, UR6 ;  /* 0x00000006002e7c82 */ /* 0x000fe20008000000 */
[----:B------:R-:W-:Y:S01]  /*4f60*/  UIADD3 UR18, UR6, 0x302, URZ ;  /* 0x0000030206127890 */ /* 0x000fe2000fffe03f */
[----:B------:R-:W-:Y:S01]  /*4f70*/  HGMMA.64x96x16.F32 R88, gdesc[UR44], RZ, !UPT, gsb0 ;  /* 0x016000002c5879f0 */ /* 0x000fe2000c0008ff */
[----:B------:R-:W-:Y:S01]  /*4f80*/  UIADD3 UR46, UR6, 0x2, URZ ;  /* 0x00000002062e7890 */ /* 0x000fe2000fffe03f */
[-C--:B------:R-:W-:Y:S01]  /*4f90*/  FMUL.FTZ R33, R33, R0.reuse ;  /* 0x0000000021217220 */ /* 0x080fe20000410000 */
[----:B------:R-:W-:Y:S01]  /*4fa0*/  UMOV UR44, UR56 ;  /* 0x00000038002c7c82 */ /* 0x000fe20008000000 */
[----:B------:R-:W-:Y:S01]  /*4fb0*/  UMOV UR45, UR57 ;  /* 0x00000039002d7c82 */ /* 0x000fe20008000000 */
[----:B------:R-:W-:Y:S01]  /*4fc0*/  UMOV UR47, 0x40000040 ;  /* 0x40000040002f7882 */ /* 0x000fe20000000000 */
        /* <DEDUP_REMOVED lines=107> */
.L_x_1244:
[----:B------:R-:W-:Y:S01]  /*5680*/  ULEA UR10, UR4, UR60, 0x3 ;  /* 0x0000003c040a7291 */ /* 0x000fe2000f8e183f */
[----:B------:R-:W-:-:S05]  /*5690*/  IMAD.U32 R0, RZ, RZ, UR7 ;  /* 0x00000007ff007e24 */ /* 0x000fca000f8e00ff */
[----:B------:R-:W-:-:S04]  /*56a0*/  SHF.L.U32 R0, R0, 0x1f, RZ ;  /* 0x0000001f00007819 */ /* 0x000fc800000006ff */
[----:B------:R2:W3:Y:S01]  /*56b0*/  SYNCS.PHASECHK.TRANS64.TRYWAIT P1, [UR10+0x2a850], R0 ;  /* 0x02a85000ff0075a7 */ /* 0x0004e2000802014a */
[----:B------:R-:W-:Y:S05]  /*56c0*/  @!P0 BRA `(.L_x_1245) ;  /* 0x0000000000048947 */ /* 0x000fea0003800000 */
[----:B------:R-:W-:Y:S01]  /*56d0*/  BPT.TRAP 0x1 ;  /* 0x000000040000795c */ /* 0x000fe20000300000 */
.L_x_1245:
[----:B---3--:R-:W-:Y:S05]  /*56e0*/  @P1 BRA `(.L_x_1246) ;  /* 0x0000000000081947 */ /* 0x008fea0003800000 */
[----:B------:R-:W3:Y:S02]  /*56f0*/  SYNCS.PHASECHK.TRANS64.TRYWAIT P1, [UR10+0x2a850], R0 ;  /* 0x02a85000ff0075a7 */ /* 0x000ee4000802014a */
[----:B---3--:R-:W-:Y:S05]  /*5700*/  @!P1 BRA `(.L_x_1247) ;  /* 0x0000011400909947 */ /* 0x008fea0003800000 */
.L_x_1246:
        /* <DEDUP_REMOVED lines=37> */
.L_x_1248:
[----:B------:R-:W-:Y:S01]  /*5960*/  R2UR UR6, R19 ;  /* 0x00000000130672ca */ /* 0x000fe200000e0000 */
[----:B------:R-:W-:Y:S01]  /*5970*/  UISETP.NE.AND UP0, UPT, UR61, URZ, UPT ;  /* 0x0000003f3d00728c */ /* 0x000fe2000bf05270 */
[----:B------:R-:W-:Y:S01]  /*5980*/  R2UR UR4, R22 ;  /* 0x00000000160472ca */ /* 0x000fe200000e0000 */
[----:B------:R-:W-:Y:S01]  /*5990*/  IMAD R155, R14, -0x60, RZ ;  /* 0xffffffa00e9b7824 */ /* 0x000fe200078e02ff */
[----:B------:R-:W-:Y:S01]  /*59a0*/  UIADD3 UR5, UR5, 0x2a840, URZ ;  /* 0x0002a84005057890 */ /* 0x000fe2000fffe03f */
[----:B------:R-:W-:-:S08]  /*59b0*/  UMOV UR11, UR54 ;  /* 0x00000036000b7c82 */ /* 0x000fd00008000000 */
[----:B------:R-:W-:Y:S01]  /*59c0*/  UISETP.NE.AND UP1, UPT, UR6, URZ, UPT ;  /* 0x0000003f0600728c */ /* 0x000fe2000bf25270 */
[----:B------:R-:W3:Y:S01]  /*59d0*/  S2UR UR6, SR_CgaCtaId ;  /* 0x00000000000679c3 */ /* 0x000ee20000008800 */
[----:B01----:R-:W-:-:S04]  /*59e0*/  VIADD R7, R23, UR4 ;  /* 0x0000000417077c36 */ /* 0x003fc80008000000 */
[----:B------:R-:W-:Y:S02]  /*59f0*/  PLOP3.LUT P1, PT, PT, PT, UP1, 0x80, 0x0 ;  /* 0x000000000000781c */ /* 0x000fe40003f2f018 */
[----:B------:R-:W-:-:S03]  /*5a00*/  PLOP3.LUT P2, PT, PT, PT, UP1, 0x80, 0x0 ;  /* 0x000000000000781c */ /* 0x000fc60003f4f018 */
[----:B------:R-:W-:-:S08]  /*5a10*/  @UP1 ULDC UR4, c[0x0][0x44c] ;  /* 0x0001130000041ab9 */ /* 0x000fd00000000800 */
[----:B--2---:R-:W-:Y:S01]  /*5a20*/  @P1 IMAD.HI.U32 R0, R7, UR4, RZ ;  /* 0x0000000407001c27 */ /* 0x004fe2000f8e00ff */
[----:B------:R-:W-:Y:S01]  /*5a30*/  @UP1 ULDC UR4, c[0x0][0x450] ;  /* 0x0001140000041ab9 */ /* 0x000fe20000000800 */
[----:B------:R-:W-:-:S03]  /*5a40*/  PLOP3.LUT P1, PT, PT, PT, UP0, 0x40, 0x0 ;  /* 0x000000000000781c */ /* 0x000fc60003f2e808 */
[----:B------:R-:W-:Y:S01]  /*5a50*/  @P2 SHF.R.U32.HI R7, RZ, UR4, R0 ;  /* 0x00000004ff072c19 */ /* 0x000fe20008011600 */
[----:B---3--:R-:W-:Y:S01]  /*5a60*/  UPRMT UR5, UR6, 0x654, UR5 ;  /* 0x0000065406057896 */ /* 0x008fe20008000005 */
[----:B------:R-:W-:Y:S01]  /*5a70*/  IADD3 R0, -R18, 0x1, R155 ;  /* 0x0000000112007810 */ /* 0x000fe20007ffe19b */
[----:B------:R-:W-:Y:S02]  /*5a80*/  ULOP3.LUT UR4, URZ, UR11, URZ, 0x33, !UPT ;  /* 0x0000000b3f047292 */ /* 0x000fe4000f8e333f */
[----:B------:R-:W0:Y:S01]  /*5a90*/  SHFL.IDX PT, R15, R7, RZ, 0x1c1f ;  /* 0x001c1fff070f7589 */ /* 0x000e2200000e0000 */
[----:B------:R-:W-:-:S04]  /*5aa0*/  IADD3 R0, -R17, R0, R16 ;  /* 0x0000000011007210 */ /* 0x000fc80007ffe110 */
[----:B------:R-:W-:Y:S01]  /*5ab0*/  SYNCS.ARRIVE.TRANS64.RED.A1T0 RZ, [UR5], RZ ;  /* 0x000000ffffff79a7 */ /* 0x000fe20008100405 */
[C---:B------:R-:W-:Y:S02]  /*5ac0*/  VIADD R2, R0.reuse, UR55 ;  /* 0x0000003700027c36 */ /* 0x040fe40008000000 */
[----:B------:R-:W-:Y:S02]  /*5ad0*/  VIADD R20, R0, UR4 ;  /* 0x0000000400147c36 */ /* 0x000fe40008000000 */
[----:B------:R-:W-:Y:S02]  /*5ae0*/  IMAD.IADD R0, R155, 0x1, -R18 ;  /* 0x000000019b007824 */ /* 0x000fe400078e0a12 */
[--C-:B0-----:R-:W-:Y:S02]  /*5af0*/  IMAD.IADD R136, R2, 0x1, R15.reuse ;  /* 0x0000000102887824 */ /* 0x101fe400078e020f */
[----:B------:R-:W-:Y:S01]  /*5b00*/  IMAD.IADD R8, R20, 0x1, R15 ;  /* 0x0000000114087824 */ /* 0x000fe200078e020f */
[----:B------:R-:W-:Y:S06]  /*5b10*/  @P1 BRA `(.L_x_1249) ;  /* 0x0000000000541947 */ /* 0x000fec0003800000 */
[----:B------:R-:W-:Y:S01]  /*5b20*/  IADD3 R15, -R17, R16, R15 ;  /* 0x00000010110f7210 */ /* 0x000fe20007ffe10f */
[----:B------:R-:W-:Y:S03]  /*5b30*/  BSSY B0, `(.L_x_1250) ;  /* 0x0000010000007945 */ /* 0x000fe60003800000 */
        /* <DEDUP_REMOVED lines=10> */
.L_x_1251:
[----:B------:R-:W-:-:S05]  /*5be0*/  IMAD.U32 R21, RZ, RZ, UR51 ;  /* 0x00000033ff157e24 */ /* 0x000fca000f8e00ff */
[----:B------:R-:W-:-:S13]  /*5bf0*/  ISETP.NE.AND P1, PT, R21, 0x1, PT ;  /* 0x000000011500780c */ /* 0x000fda0003f25270 */
[----:B------:R-:W0:Y:S02]  /*5c00*/  @P1 LDC.64 R10, c[0x0][0x9e8] ;  /* 0x00027a00ff0a1b82 */ /* 0x000e240000000a00 */
[----:B0-----:R-:W-:-:S05]  /*5c10*/  @P1 IMAD.HI.U32 R10, R15, R10, RZ ;  /* 0x0000000a0f0a1227 */ /* 0x001fca00078e00ff */
[----:B------:R-:W-:-:S07]  /*5c20*/  @P1 SHF.R.U32.HI R15, RZ, R11, R10 ;  /* 0x0000000bff0f1219 */ /* 0x000fce000001160a */
.L_x_1252:
[----:B------:R-:W-:Y:S05]  /*5c30*/  BSYNC B0 ;  /* 0x0000000000007941 */ /* 0x000fea0003800000 */
.L_x_1250:
[----:B------:R-:W-:-:S05]  /*5c40*/  IMAD R15, R15, R21, R0 ;  /* 0x000000150f0f7224 */ /* 0x000fca00078e0200 */
[----:B------:R-:W-:Y:S02]  /*5c50*/  VIADDMNMX R136, R15, R21, R136, PT ;  /* 0x000000150f887246 */ /* 0x000fe40003800188 */
[----:B------:R-:W-:-:S07]  /*5c60*/  VIMNMX R8, R8, R15, !PT ;  /* 0x0000000f08087248 */ /* 0x000fce0007fe0100 */
.L_x_1249:
[C---:B------:R-:W-:Y:S01]  /*5c70*/  ISETP.GE.AND P2, PT, R155.reuse, 0x9, PT ;  /* 0x000000099b00780c */ /* 0x040fe20003f46270 */
[----:B------:R-:W0:Y:S01]  /*5c80*/  SHFL.IDX PT, R7, R7, 0x1, 0x1c1f ;  /* 0x003c1f0007077f89 */ /* 0x000e2200000e0000 */
[C---:B------:R-:W-:Y:S01]  /*5c90*/  ISETP.GE.AND P1, PT, R155.reuse, 0x2, PT ;  /* 0x000000029b00780c */ /* 0x040fe20003f26270 */
[----:B------:R-:W-:Y:S01]  /*5ca0*/  UISETP.NE.AND UP0, UPT, UR61, URZ, UPT ;  /* 0x0000003f3d00728c */ /* 0x000fe2000bf05270 */
        /* <DEDUP_REMOVED lines=10> */
[----:B------:R-:W-:Y:S01]  /*5d50*/  ISETP.LT.OR P3, PT, R136, 0x11, P3 ;  /* 0x000000118800780c */ /* 0x000fe20001f61670 */
[--C-:B0-----:R-:W-:Y:S01]  /*5d60*/  IMAD.IADD R2, R2, 0x1, R7.reuse ;  /* 0x0000000102027824 */ /* 0x101fe200078e0207 */
[----:B------:R-:W-:Y:S01]  /*5d70*/  ISETP.GT.AND P4, PT, R8, 0x9, !P6 ;  /* 0x000000090800780c */ /* 0x000fe20007784270 */
[----:B------:R-:W-:Y:S01]  /*5d80*/  IMAD.IADD R20, R20, 0x1, R7 ;  /* 0x0000000114147824 */ /* 0x000fe200078e0207 */
[----:B------:R-:W-:Y:S02]  /*5d90*/  ISETP.GE.AND P5, PT, R155, 0x12, PT ;  /* 0x000000129b00780c */ /* 0x000fe40003fa6270 */
[----:B------:R-:W-:Y:S02]  /*5da0*/  FSEL R21, R96, -INF , !P3 ;  /* 0xff80000060157808 */ /* 0x000fe40005800000 */
[----:B------:R-:W-:Y:S02]  /*5db0*/  ISETP.LT.OR P4, PT, R136, 0xa, P4 ;  /* 0x0000000a8800780c */ /* 0x000fe40002781670 */
[----:B------:R-:W-:-:S02]  /*5dc0*/  ISETP.GT.AND P3, PT, R8, 0x11, !P5 ;  /* 0x000000110800780c */ /* 0x000fc40006f64270 */
[----:B------:R-:W-:Y:S02]  /*5dd0*/  FSEL R93, R93, -INF , !P4 ;  /* 0xff8000005d5d7808 */ /* 0x000fe40006000000 */
        /* <DEDUP_REMOVED lines=94> */
[----:B------:R-:W-:-:S04]  /*63c0*/  ISETP.LT.OR P6, PT, R136, 0x5a, P6 ;  /* 0x0000005a8800780c */ /* 0x000fc800037c1670 */
[----:B------:R-:W-:Y:S02]  /*63d0*/  FSEL R133, R133, -INF , !P6 ;  /* 0xff80000085857808 */ /* 0x000fe40007000000 */
[----:B------:R-:W-:-:S13]  /*63e0*/  PLOP3.LUT P6, PT, PT, PT, UP0, 0x40, 0x0 ;  /* 0x000000000000781c */ /* 0x000fda0003fce808 */
[----:B------:R-:W-:Y:S05]  /*63f0*/  @P6 BRA `(.L_x_1253) ;  /* 0x0000000000546947 */ /* 0x000fea0003800000 */
        /* <DEDUP_REMOVED lines=12> */
.L_x_1255:
[----:B------:R-:W-:-:S05]  /*64c0*/  IMAD.U32 R8, RZ, RZ, UR51 ;  /* 0x00000033ff087e24 */ /* 0x000fca000f8e00ff */
[----:B------:R-:W-:-:S13]  /*64d0*/  ISETP.NE.AND P6, PT, R8, 0x1, PT ;  /* 0x000000010800780c */ /* 0x000fda0003fc5270 */
[----:B------:R-:W0:Y:S02]  /*64e0*/  @P6 LDC.64 R10, c[0x0][0x9e8] ;  /* 0x00027a00ff0a6b82 */ /* 0x000e240000000a00 */
[----:B0-----:R-:W-:-:S05]  /*64f0*/  @P6 IMAD.HI.U32 R10, R7, R10, RZ ;  /* 0x0000000a070a6227 */ /* 0x001fca00078e00ff */
[----:B------:R-:W-:-:S07]  /*6500*/  @P6 SHF.R.U32.HI R7, RZ, R11, R10 ;  /* 0x0000000bff076219 */ /* 0x000fce000001160a */
.L_x_1256:
[----:B------:R-:W-:Y:S05]  /*6510*/  BSYNC B0 ;  /* 0x0000000000007941 */ /* 0x000fea0003800000 */
.L_x_1254:
[----:B------:R-:W-:-:S05]  /*6520*/  IMAD R7, R7, R8, R0 ;  /* 0x0000000807077224 */ /* 0x000fca00078e0200 */
[----:B------:R-:W-:Y:S02]  /*6530*/  VIADDMNMX R2, R7, R8, R2, PT ;  /* 0x0000000807027246 */ /* 0x000fe40003800102 */
[----:B------:R-:W-:-:S07]  /*6540*/  VIMNMX R20, R20, R7, !PT ;  /* 0x0000000714147248 */ /* 0x000fce0007fe0100 */
.L_x_1253:
[C---:B------:R-:W-:Y:S01]  /*6550*/  ISETP.GT.AND P1, PT, R20.reuse, 0x1, !P1 ;  /* 0x000000011400780c */ /* 0x040fe20004f24270 */
[----:B------:R-:W0:Y:S01]  /*6560*/  LDC R8, c[0x0][0x988] ;  /* 0x00026200ff087b82 */ /* 0x000e220000000800 */
        /* <DEDUP_REMOVED lines=64> */
[----:B------:R-:W-:-:S02]  /*6970*/  ISETP.NE.AND P2, PT, R154, RZ, PT ;  /* 0x000000ff9a00720c */ /* 0x000fc40003f45270 */
[----:B------:R-:W-:Y:S02]  /*6980*/  ISETP.GT.AND P1, PT, R20, 0x30, !P1 ;  /* 0x000000301400780c */ /* 0x000fe40004f24270 */
[----:B------:R-:W-:Y:S02]  /*6990*/  FMNMX.FTZ R0, R153, R0, !PT ;  /* 0x0000000099007209 */ /* 0x000fe40007810000 */
[----:B------:R-:W-:Y:S02]  /*69a0*/  ISETP.LT.OR P1, PT, R2, 0x31, P1 ;  /* 0x000000310200780c */ /* 0x000fe40000f21670 */
[----:B------:R-:W-:Y:S02]  /*69b0*/  FMNMX.FTZ R10, R133, R0, !PT ;  /* 0x00000000850a7209 */ /* 0x000fe40007810000 */
[----:B------:R-:W-:Y:S02]  /*69c0*/  FSEL R211, R114, -INF , !P1 ;  /* 0xff80000072d37808 */ /* 0x000fe40004800000 */
[----:B------:R-:W-:Y:S01]  /*69d0*/  ISETP.NE.AND P1, PT, R112, RZ, PT ;  /* 0x000000ff7000720c */ /* 0x000fe20003f25270 */
[----:B------:R-:W1:Y:S01]  /*69e0*/  SHFL.BFLY PT, R7, R10, 0x2, 0x1f ;  /* 0x0c401f000a077f89 */ /* 0x000e6200000e0000 */
[----:B------:R-:W-:-:S02]  /*69f0*/  ISETP.NE.AND P6, PT, R156, RZ, PT ;  /* 0x000000ff9c00720c */ /* 0x000fc40003fc5270 */
[C---:B------:R-:W-:Y:S02]  /*6a00*/  ISETP.GT.AND P1, PT, R20.reuse, 0x31, !P1 ;  /* 0x000000311400780c */ /* 0x040fe40004f24270 */
[----:B------:R-:W-:Y:S02]  /*6a10*/  ISETP.GT.AND P3, PT, R20, 0x50, !P3 ;  /* 0x000000501400780c */ /* 0x000fe40005f64270 */
[----:B------:R-:W-:Y:S02]  /*6a20*/  ISETP.LT.OR P1, PT, R2, 0x32, P1 ;  /* 0x000000320200780c */ /* 0x000fe40000f21670 */
[----:B------:R-:W-:Y:S02]  /*6a30*/  ISETP.GT.AND P4, PT, R20, 0x51, !P4 ;  /* 0x000000511400780c */ /* 0x000fe40006784270 */
[----:B------:R-:W-:Y:S02]  /*6a40*/  FSEL R115, R115, -INF , !P1 ;  /* 0xff80000073737808 */ /* 0x000fe40004800000 */
[----:B------:R-:W-:-:S02]  /*6a50*/  ISETP.NE.AND P1, PT, R146, RZ, PT ;  /* 0x000000ff9200720c */ /* 0x000fc40003f25270 */
[----:B------:R-:W-:Y:S02]  /*6a60*/  ISETP.LT.OR P3, PT, R2, 0x51, P3 ;  /* 0x000000510200780c */ /* 0x000fe40001f61670 */
[C---:B------:R-:W-:Y:S02]  /*6a70*/  ISETP.GT.AND P1, PT, R20.reuse, 0x38, !P1 ;  /* 0x000000381400780c */ /* 0x040fe40004f24270 */
[----:B------:R-:W-:Y:S02]  /*6a80*/  ISETP.GT.AND P5, PT, R20, 0x58, !P5 ;  /* 0x000000581400780c */ /* 0x000fe40006fa4270 */
[C---:B------:R-:W-:Y:S02]  /*6a90*/  ISETP.LT.OR P1, PT, R2.reuse, 0x39, P1 ;  /* 0x000000390200780c */ /* 0x040fe40000f21670 */
[----:B------:R-:W-:Y:S02]  /*6aa0*/  ISETP.LT.OR P4, PT, R2, 0x52, P4 ;  /* 0x000000520200780c */ /* 0x000fe40002781670 */
[----:B------:R-:W-:-:S02]  /*6ab0*/  FSEL R213, R118, -INF , !P1 ;  /* 0xff80000076d57808 */ /* 0x000fc40004800000 */
[----:B------:R-:W-:Y:S02]  /*6ac0*/  ISETP.NE.AND P1, PT, R116, RZ, PT ;  /* 0x000000ff7400720c */ /* 0x000fe40003f25270 */
[----:B-1----:R-:W-:Y:S02]  /*6ad0*/  FMNMX.FTZ R94, R10, R7, !PT ;  /* 0x000000070a5e7209 */ /* 0x002fe40007810000 */
[----:B------:R-:W-:Y:S02]  /*6ae0*/  ISETP.GT.AND P1, PT, R20, 0x39, !P1 ;  /* 0x000000391400780c */ /* 0x000fe40004f24270 */
[C---:B------:R-:W-:Y:S01]  /*6af0*/  ISETP.LT.OR P5, PT, R2.reuse, 0x59, P5 ;  /* 0x000000590200780c */ /* 0x040fe20002fa1670 */
[----:B------:R-:W1:Y:S01]  /*6b00*/  SHFL.BFLY PT, R7, R94, 0x1, 0x1f ;  /* 0x0c201f005e077f89 */ /* 0x000e6200000e0000 */
[----:B------:R-:W-:Y:S02]  /*6b10*/  ISETP.LT.OR P1, PT, R2, 0x3a, P1 ;  /* 0x0000003a0200780c */ /* 0x000fe40000f21670 */
[----:B------:R-:W-:-:S02]  /*6b20*/  FSEL R131, R131, -INF , !P4 ;  /* 0xff80000083837808 */ /* 0x000fc40006000000 */
[----:B------:R-:W-:Y:S02]  /*6b30*/  FSEL R119, R119, -INF , !P1 ;  /* 0xff80000077777808 */ /* 0x000fe40004800000 */
[----:B------:R-:W-:-:S04]  /*6b40*/  ISETP.NE.AND P1, PT, R148, RZ, PT ;  /* 0x000000ff9400720c */ /* 0x000fc80003f25270 */
        /* <DEDUP_REMOVED lines=8> */
[----:B------:R-:W-:Y:S01]  /*6bd0*/  ISETP.GT.AND P1, PT, R20, 0x48, !P6 ;  /* 0x000000481400780c */ /* 0x000fe20007724270 */
[----:B0-----:R-:W-:Y:S01]  /*6be0*/  FMUL.FTZ R0, R7, R8 ;  /* 0x0000000807007220 */ /* 0x001fe20000410000 */
[----:B------:R-:W-:Y:S02]  /*6bf0*/  ISETP.NE.AND P6, PT, R120, RZ, PT ;  /* 0x000000ff7800720c */ /* 0x000fe40003fc5270 */
[----:B------:R-:W-:Y:S02]  /*6c00*/  ISETP.LT.OR P1, PT, R2, 0x49, P1 ;  /* 0x000000490200780c */ /* 0x000fe40000f21670 */
[----:B------:R-:W-:Y:S02]  /*6c10*/  ISETP.GT.AND P2, PT, R20, 0x49, !P2 ;  /* 0x000000491400780c */ /* 0x000fe40005744270 */
[----:B------:R-:W-:Y:S02]  /*6c20*/  FSEL R217, R126, -INF , !P1 ;  /* 0xff8000007ed97808 */ /* 0x000fe40004800000 */
[----:B------:R-:W-:-:S02]  /*6c30*/  ISETP.GT.AND P1, PT, R20, RZ, !P6 ;  /* 0x000000ff1400720c */ /* 0x000fc40007724270 */
[C---:B------:R-:W-:Y:S02]  /*6c40*/  ISETP.LT.OR P2, PT, R2.reuse, 0x4a, P2 ;  /* 0x0000004a0200780c */ /* 0x040fe40001741670 */
[----:B------:R-:W-:Y:S02]  /*6c50*/  ISETP.LT.OR P1, PT, R2, 0x1, P1 ;  /* 0x000000010200780c */ /* 0x000fe40000f21670 */
[----:B------:R-:W-:Y:S02]  /*6c60*/  FSEL R127, R127, -INF , !P2 ;  /* 0xff8000007f7f7808 */ /* 0x000fe40005000000 */
[----:B------:R-:W-:Y:S02]  /*6c70*/  FSEL R90, R90, -INF , !P1 ;  /* 0xff8000005a5a7808 */ /* 0x000fe40004800000 */
[----:B------:R-:W-:Y:S02]  /*6c80*/  FSETP.NEU.FTZ.AND P1, PT, R7, -INF , PT ;  /* 0xff8000000700780b */ /* 0x000fe40003f3d000 */
[----:B------:R-:W-:-:S02]  /*6c90*/  FMNMX.FTZ R10, R90, R13, !PT ;  /* 0x0000000d5a0a7209 */ /* 0x000fc40007810000 */
[----:B------:R-:W-:Y:S02]  /*6ca0*/  FSEL R0, R0, RZ, P1 ;  /* 0x000000ff00007208 */ /* 0x000fe40000800000 */
[----:B------:R-:W-:Y:S02]  /*6cb0*/  FMNMX.FTZ R10, R91, R10, !PT ;  /* 0x0000000a5b0a7209 */ /* 0x000fe40007810000 */
[----:B------:R-:W-:Y:S01]  /*6cc0*/  ISETP.NE.AND P6, PT, R88, RZ, PT ;  /* 0x000000ff5800720c */ /* 0x000fe20003fc5270 */
[--C-:B------:R-:W-:Y:S01]  /*6cd0*/  FFMA.FTZ R152, R21, R8, -R0.reuse ;  /* 0x0000000815987223 */ /* 0x100fe20000010800 */
[----:B------:R-:W-:Y:S01]  /*6ce0*/  FMNMX.FTZ R10, R11, R10, !PT ;  /* 0x0000000a0b0a7209 */ /* 0x000fe20007810000 */
[-CC-:B------:R-:W-:Y:S01]  /*6cf0*/  FFMA.FTZ R21, R97, R8.reuse, -R0.reuse ;  /* 0x0000000861157223 */ /* 0x180fe20000010800 */
[----:B------:R-:W-:Y:S01]  /*6d00*/  FSEL R97, R130, -INF , !P3 ;  /* 0xff80000082617808 */ /* 0x000fe20005800000 */
[--C-:B------:R-:W-:Y:S01]  /*6d10*/  FFMA.FTZ R154, R137, R8, -R0.reuse ;  /* 0x00000008899a7223 */ /* 0x100fe20000010800 */
[----:B------:R-:W-:Y:S01]  /*6d20*/  FMNMX.FTZ R10, R95, R10, !PT ;  /* 0x0000000a5f0a7209 */ /* 0x000fe20007810000 */
[-CC-:B------:R-:W-:Y:S01]  /*6d30*/  FFMA.FTZ R148, R139, R8.reuse, -R0.reuse ;  /* 0x000000088b947223 */ /* 0x180fe20000010800 */
        /* <DEDUP_REMOVED lines=23> */
[-CC-:B------:R-:W-:Y:S01]  /*6eb0*/  FFMA.FTZ R219, R219, R8.reuse, -R0.reuse ;  /* 0x00000008dbdb7223 */ /* 0x180fe20000010800 */
[-CC-:B------:R-:W-:Y:S01]  /*6ec0*/  FFMA.FTZ R150, R141, R8.reuse, -R0.reuse ;  /* 0x000000088d967223 */ /* 0x180fe20000010800 */
[--C-:B------:R-:W-:Y:S01]  /*6ed0*/  FFMA.FTZ R144, R143, R8, -R0.reuse ;  /* 0x000000088f907223 */ /* 0x100fe20000010800 */
[----:B------:R-:W-:Y:S01]  /*6ee0*/  FMNMX.FTZ R10, R209, R10, !PT ;  /* 0x0000000ad10a7209 */ /* 0x000fe20007810000 */
[-CC-:B------:R-:W-:Y:S01]  /*6ef0*/  FFMA.FTZ R146, R145, R8.reuse, -R0.reuse ;  /* 0x0000000891927223 */ /* 0x180fe20000010800 */
[-CC-:B------:R-:W-:Y:S01]  /*6f00*/  FFMA.FTZ R140, R147, R8.reuse, -R0.reuse ;  /* 0x00000008938c7223 */ /* 0x180fe20000010800 */
[--C-:B------:R-:W-:Y:S01]  /*6f10*/  FFMA.FTZ R142, R149, R8, -R0.reuse ;  /* 0x00000008958e7223 */ /* 0x100fe20000010800 */
[----:B------:R-:W-:Y:S01]  /*6f20*/  FMNMX.FTZ R10, R111, R10, !PT ;  /* 0x0000000a6f0a7209 */ /* 0x000fe20007810000 */
[-CC-:B------:R-:W-:Y:S01]  /*6f30*/  FFMA.FTZ R136, R151, R8.reuse, -R0.reuse ;  /* 0x0000000897887223 */ /* 0x180fe20000010800 */
[-CC-:B------:R-:W-:Y:S01]  /*6f40*/  FFMA.FTZ R138, R153, R8.reuse, -R0.reuse ;  /* 0x00000008998a7223 */ /* 0x180fe20000010800 */
[----:B------:R-:W-:Y:S01]  /*6f50*/  FFMA.FTZ R125, R133, R8, -R0 ;  /* 0x00000008857d7223 */ /* 0x000fe20000010800 */
[----:B------:R-:W-:Y:S01]  /*6f60*/  FMNMX.FTZ R10, R211, R10, !PT ;  /* 0x0000000ad30a7209 */ /* 0x000fe20007810000 */
[----:B------:R-:W-:Y:S01]  /*6f70*/  FMUL.FTZ R0, R129, R8 ;  /* 0x0000000881007220 */ /* 0x000fe20000410000 */
[----:B------:R-:W-:Y:S02]  /*6f80*/  MUFU.EX2 R219, R219 ;  /* 0x000000db00db7308 */ /* 0x000fe40000000800 */
[----:B------:R-:W-:-:S04]  /*6f90*/  FMNMX.FTZ R10, R115, R10, !PT ;  /* 0x0000000a730a7209 */ /* 0x000fc80007810000 */
[----:B------:R-:W-:Y:S02]  /*6fa0*/  FMNMX.FTZ R10, R213, R10, !PT ;  /* 0x0000000ad50a7209 */ /* 0x000fe40007810000 */
[----:B------:R-:W0:Y:S02]  /*6fb0*/  MUFU.EX2 R0, R0 ;  /* 0x0000000000007308 */ /* 0x000e240000000800 */
[----:B------:R-:W-:-:S04]  /*6fc0*/  FMNMX.FTZ R10, R119, R10, !PT ;  /* 0x0000000a770a7209 */ /* 0x000fc80007810000 */
[----:B------:R-:W-:Y:S02]  /*6fd0*/  FMNMX.FTZ R10, R215, R10, !PT ;  /* 0x0000000ad70a7209 */ /* 0x000fe40007810000 */
[----:B------:R-:W1:Y:S02]  /*6fe0*/  MUFU.EX2 R156, R156 ;  /* 0x0000009c009c7308 */ /* 0x000e640000000800 */
[----:B------:R-:W-:-:S04]  /*6ff0*/  FMNMX.FTZ R10, R123, R10, !PT ;  /* 0x0000000a7b0a7209 */ /* 0x000fc80007810000 */
[----:B------:R-:W-:Y:S02]  /*7000*/  FMNMX.FTZ R10, R217, R10, !PT ;  /* 0x0000000ad90a7209 */ /* 0x000fe40007810000 */
[----:B------:R-:W2:Y:S02]  /*7010*/  MUFU.EX2 R158, R158 ;  /* 0x0000009e009e7308 */ /* 0x000ea40000000800 */
[----:B------:R-:W-:-:S04]  /*7020*/  FMNMX.FTZ R10, R127, R10, !PT ;  /* 0x0000000a7f0a7209 */ /* 0x000fc80007810000 */
[----:B------:R-:W-:Y:S02]  /*7030*/  FMNMX.FTZ R10, R97, R10, !PT ;  /* 0x0000000a610a7209 */ /* 0x000fe40007810000 */
[----:B------:R-:W3:Y:S02]  /*7040*/  MUFU.EX2 R89, R89 ;  /* 0x0000005900597308 */ /* 0x000ee40000000800 */
[----:B------:R-:W-:-:S04]  /*7050*/  FMNMX.FTZ R10, R131, R10, !PT ;  /* 0x0000000a830a7209 */ /* 0x000fc80007810000 */
[----:B------:R-:W-:Y:S02]  /*7060*/  FMNMX.FTZ R10, R137, R10, !PT ;  /* 0x0000000a890a7209 */ /* 0x000fe40007810000 */
[----:B------:R-:W4:Y:S02]  /*7070*/  MUFU.EX2 R152, R152 ;  /* 0x0000009800987308 */ /* 0x000f240000000800 */
[----:B------:R-:W-:-:S05]  /*7080*/  FMNMX.FTZ R10, R135, R10, !PT ;  /* 0x0000000a870a7209 */ /* 0x000fca0007810000 */
[----:B------:R-:W5:Y:S01]  /*7090*/  SHFL.BFLY PT, R139, R10, 0x2, 0x1f ;  /* 0x0c401f000a8b7f89 */ /* 0x000f6200000e0000 */
[----:B------:R-:W-:Y:S08]  /*70a0*/  MUFU.EX2 R21, R21 ;  /* 0x0000001500157308 */ /* 0x000ff00000000800 */
[----:B------:R-:W-:Y:S08]  /*70b0*/  MUFU.EX2 R154, R154 ;  /* 0x0000009a009a7308 */ /* 0x000ff00000000800 */
[----:B------:R-:W-:Y:S01]  /*70c0*/  MUFU.EX2 R15, R15 ;  /* 0x0000000f000f7308 */ /* 0x000fe20000000800 */
[----:B-----5:R-:W-:-:S07]  /*70d0*/  FMNMX.FTZ R139, R10, R139, !PT ;  /* 0x0000008b0a8b7209 */ /* 0x020fce0007810000 */
[----:B------:R-:W-:Y:S01]  /*70e0*/  MUFU.EX2 R148, R148 ;  /* 0x0000009400947308 */ /* 0x000fe20000000800 */
[----:B------:R-:W5:Y:S07]  /*70f0*/  SHFL.BFLY PT, R10, R139, 0x1, 0x1f ;  /* 0x0c201f008b0a7f89 */ /* 0x000f6e00000e0000 */
[----:B------:R-:W-:Y:S08]  /*7100*/  MUFU.EX2 R93, R93 ;  /* 0x0000005d005d7308 */ /* 0x000ff00000000800 */
[----:B------:R-:W-:Y:S08]  /*7110*/  MUFU.EX2 R150, R150 ;  /* 0x0000009600967308 */ /* 0x000ff00000000800 */
[----:B------:R-:W-:Y:S01]  /*7120*/  MUFU.EX2 R101, R101 ;  /* 0x0000006500657308 */ /* 0x000fe20000000800 */
[----:B-----5:R-:W-:-:S04]  /*7130*/  FMNMX.FTZ R10, R139, R10, !PT ;  /* 0x0000000a8b0a7209 */ /* 0x020fc80007810000 */
[C---:B------:R-:W-:Y:S01]  /*7140*/  FSETP.NEU.FTZ.AND P1, PT, R10.reuse, -INF , PT ;  /* 0xff8000000a00780b */ /* 0x040fe20003f3d000 */
[C---:B------:R-:W-:Y:S02]  /*7150*/  FMUL.FTZ R12, R10.reuse, R8 ;  /* 0x000000080a0c7220 */ /* 0x040fe40000410000 */
[----:B------:R-:W-:Y:S01]  /*7160*/  MUFU.EX2 R144, R144 ;  /* 0x0000009000907308 */ /* 0x000fe20000000800 */
[----:B------:R-:W-:Y:S02]  /*7170*/  FSEL R2, R10, RZ, P1 ;  /* 0x000000ff0a027208 */ /* 0x000fe40000800000 */
[----:B------:R-:W-:-:S03]  /*7180*/  FSEL R12, R12, RZ, P1 ;  /* 0x000000ff0c0c7208 */ /* 0x000fc60000800000 */
[----:B------:R-:W-:Y:S02]  /*7190*/  FADD.FTZ R13, -R2, R13 ;  /* 0x0000000d020d7221 */ /* 0x000fe40000010100 */
[----:B------:R-:W-:Y:S01]  /*71a0*/  MUFU.EX2 R105, R105 ;  /* 0x0000006900697308 */ /* 0x000fe20000000800 */
[-CC-:B------:R-:W-:Y:S01]  /*71b0*/  FFMA.FTZ R129, R90, R8.reuse, -R12.reuse ;  /* 0x000000085a817223 */ /* 0x180fe2000001080c */
[-CC-:B------:R-:W-:Y:S01]  /*71c0*/  FFMA.FTZ R20, R91, R8.reuse, -R12.reuse ;  /* 0x000000085b147223 */ /* 0x180fe2000001080c */
[-C--:B------:R-:W-:Y:S01]  /*71d0*/  FMUL.FTZ R13, R13, R8.reuse ;  /* 0x000000080d0d7220 */ /* 0x080fe20000410000 */
[-CC-:B------:R-:W-:Y:S01]  /*71e0*/  FFMA.FTZ R11, R11, R8.reuse, -R12.reuse ;  /* 0x000000080b0b7223 */ /* 0x180fe2000001080c */
[-CC-:B------:R-:W-:Y:S01]  /*71f0*/  FFMA.FTZ R88, R95, R8.reuse, -R12.reuse ;  /* 0x000000085f587223 */ /* 0x180fe2000001080c */
[-CC-:B------:R-:W-:Y:S01]  /*7200*/  FFMA.FTZ R153, R155, R8.reuse, -R12.reuse ;  /* 0x000000089b997223 */ /* 0x180fe2000001080c */
[--C-:B------:R-:W-:Y:S01]  /*7210*/  FFMA.FTZ R90, R99, R8, -R12.reuse ;  /* 0x00000008635a7223 */ /* 0x100fe2000001080c */
[----:B------:R-:W-:Y:S01]  /*7220*/  MUFU.EX2 R129, R129 ;  /* 0x0000008100817308 */ /* 0x000fe20000000800 */
[----:B0-----:R-:W-:Y:S01]  /*7230*/  FFMA.FTZ R91, R0, R6, R219 ;  /* 0x00000006005b7223 */ /* 0x001fe200000100db */
[-CC-:B------:R-:W-:Y:S01]  /*7240*/  FFMA.FTZ R155, R157, R8.reuse, -R12.reuse ;  /* 0x000000089d9b7223 */ /* 0x180fe2000001080c */
[-CC-:B------:R-:W-:Y:S01]  /*7250*/  FFMA.FTZ R92, R103, R8.reuse, -R12.reuse ;  /* 0x00000008675c7223 */ /* 0x180fe2000001080c */
[-CC-:B------:R-:W-:Y:S01]  /*7260*/  FFMA.FTZ R149, R159, R8.reuse, -R12.reuse ;  /* 0x000000089f957223 */ /* 0x180fe2000001080c */
[----:B-1----:R-:W-:Y:S01]  /*7270*/  FADD.FTZ R91, R156, R91 ;  /* 0x0000005b9c5b7221 */ /* 0x002fe20000010000 */
[-CC-:B------:R-:W-:Y:S01]  /*7280*/  FFMA.FTZ R94, R107, R8.reuse, -R12.reuse ;  /* 0x000000086b5e7223 */ /* 0x180fe2000001080c */
[-CC-:B------:R-:W-:Y:S01]  /*7290*/  FFMA.FTZ R151, R209, R8.reuse, -R12.reuse ;  /* 0x00000008d1977223 */ /* 0x180fe2000001080c */
[----:B------:R3:W0:Y:S01]  /*72a0*/  MUFU.EX2 R2, R13 ;  /* 0x0000000d00027308 */ /* 0x0006220000000800 */
[----:B--2---:R-:W-:Y:S01]  /*72b0*/  FADD.FTZ R102, R158, R91 ;  /* 0x0000005b9e667221 */ /* 0x004fe20000010000 */
[-CC-:B------:R-:W-:Y:S01]  /*72c0*/  FFMA.FTZ R96, R111, R8.reuse, -R12.reuse ;  /* 0x000000086f607223 */ /* 0x180fe2000001080c */
[-CC-:B------:R-:W-:Y:S01]  /*72d0*/  FFMA.FTZ R145, R211, R8.reuse, -R12.reuse ;  /* 0x00000008d3917223 */ /* 0x180fe2000001080c */
[-CC-:B------:R-:W-:Y:S01]  /*72e0*/  FFMA.FTZ R98, R115, R8.reuse, -R12.reuse ;  /* 0x0000000873627223 */ /* 0x180fe2000001080c */
[-CC-:B------:R-:W-:Y:S01]  /*72f0*/  FFMA.FTZ R147, R213, R8.reuse, -R12.reuse ;  /* 0x00000008d5937223 */ /* 0x180fe2000001080c */
[-CC-:B------:R-:W-:Y:S01]  /*7300*/  FFMA.FTZ R100, R119, R8.reuse, -R12.reuse ;  /* 0x0000000877647223 */ /* 0x180fe2000001080c */
[-C--:B------:R-:W-:Y:S01]  /*7310*/  FFMA.FTZ R141, R215, R8.reuse, -R12 ;  /* 0x00000008d78d7223 */ /* 0x080fe2000001080c */
[----:B------:R-:W1:Y:S01]  /*7320*/  MUFU.EX2 R20, R20 ;  /* 0x0000001400147308 */ /* 0x000e620000000800 */
[----:B---3--:R-:W-:Y:S01]  /*7330*/  FADD.FTZ R13, R89, R102 ;  /* 0x00000066590d7221 */ /* 0x008fe20000010000 */
[-CC-:B------:R-:W-:Y:S01]  /*7340*/  FFMA.FTZ R143, R217, R8.reuse, -R12.reuse ;  /* 0x00000008d98f7223 */ /* 0x180fe2000001080c */
[-CC-:B------:R-:W-:Y:S01]  /*7350*/  FFMA.FTZ R97, R97, R8.reuse, -R12.reuse ;  /* 0x0000000861617223 */ /* 0x180fe2000001080c */
[-CC-:B------:R-:W-:Y:S01]  /*7360*/  FFMA.FTZ R131, R131, R8.reuse, -R12.reuse ;  /* 0x0000000883837223 */ /* 0x180fe2000001080c */
[----:B----4-:R-:W-:Y:S01]  /*7370*/  FADD.FTZ R102, R152, R13 ;  /* 0x0000000d98667221 */ /* 0x010fe20000010000 */
[----:B------:R-:W-:-:S02]  /*7380*/  FFMA.FTZ R137, R137, R8, -R12 ;  /* 0x0000000889897223 */ /* 0x000fc4000001080c */
[----:B------:R-:W2:Y:S01]  /*7390*/  MUFU.EX2 R11, R11 ;  /* 0x0000000b000b7308 */ /* 0x000ea20000000800 */
[----:B0-----:R-:W-:Y:S01]  /*73a0*/  FFMA.FTZ R3, R2, R3, R129 ;  /* 0x0000000302037223 */ /* 0x001fe20000010081 */
[----:B------:R-:W-:Y:S01]  /*73b0*/  FADD.FTZ R13, R21, R102 ;  /* 0x00000066150d7221 */ /* 0x000fe20000010000 */
[----:B------:R-:W-:-:S03]  /*73c0*/  FFMA.FTZ R102, R123, R8, -R12 ;  /* 0x000000087b667223 */ /* 0x000fc6000001080c */
[----:B------:R-:W-:Y:S02]  /*73d0*/  FADD.FTZ R104, R154, R13 ;  /* 0x0000000d9a687221 */ /* 0x000fe40000010000 */
[----:B------:R-:W0:Y:S01]  /*73e0*/  MUFU.EX2 R88, R88 ;  /* 0x0000005800587308 */ /* 0x000e220000000800 */
[----:B-1----:R-:W-:Y:S01]  /*73f0*/  FADD.FTZ R6, R20, R3 ;  /* 0x0000000314067221 */ /* 0x002fe20000010000 */
[----:B------:R-:W-:-:S04]  /*7400*/  FADD.FTZ R13, R15, R104 ;  /* 0x000000680f0d7221 */ /* 0x000fc80000010000 */
[----:B------:R-:W-:Y:S02]  /*7410*/  FADD.FTZ R104, R148, R13 ;  /* 0x0000000d94687221 */ /* 0x000fe40000010000 */
[----:B------:R-:W1:Y:S01]  /*7420*/  MUFU.EX2 R153, R153 ;  /* 0x0000009900997308 */ /* 0x000e620000000800 */
[----:B--2---:R-:W-:Y:S01]  /*7430*/  FADD.FTZ R3, R11, R6 ;  /* 0x000000060b037221 */ /* 0x004fe20000010000 */
[----:B------:R-:W-:Y:S01]  /*7440*/  FADD.FTZ R13, R93, R104 ;  /* 0x000000685d0d7221 */ /* 0x000fe20000010000 */
[-CC-:B------:R-:W-:Y:S01]  /*7450*/  FFMA.FTZ R104, R127, R8.reuse, -R12.reuse ;  /* 0x000000087f687223 */ /* 0x180fe2000001080c */
[----:B------:R-:W-:Y:S02]  /*7460*/  FFMA.FTZ R12, R135, R8, -R12 ;  /* 0x00000008870c7223 */ /* 0x000fe4000001080c */
[----:B------:R-:W-:Y:S02]  /*7470*/  FADD.FTZ R106, R150, R13 ;  /* 0x0000000d966a7221 */ /* 0x000fe40000010000 */
[----:B------:R-:W2:Y:S01]  /*7480*/  MUFU.EX2 R90, R90 ;  /* 0x0000005a005a7308 */ /* 0x000ea20000000800 */
[----:B0-----:R-:W-:Y:S01]  /*7490*/  FADD.FTZ R6, R88, R3 ;  /* 0x0000000358067221 */ /* 0x001fe20000010000 */
[----:B------:R-:W-:-:S04]  /*74a0*/  FADD.FTZ R13, R101, R106 ;  /* 0x0000006a650d7221 */ /* 0x000fc80000010000 */
[----:B------:R-:W-:Y:S02]  /*74b0*/  FADD.FTZ R106, R144, R13 ;  /* 0x0000000d906a7221 */ /* 0x000fe40000010000 */
[----:B------:R-:W0:Y:S01]  /*74c0*/  MUFU.EX2 R155, R155 ;  /* 0x0000009b009b7308 */ /* 0x000e220000000800 */
[----:B-1----:R-:W-:Y:S01]  /*74d0*/  FADD.FTZ R3, R153, R6 ;  /* 0x0000000699037221 */ /* 0x002fe20000010000 */
[----:B------:R-:W-:-:S06]  /*74e0*/  FADD.FTZ R13, R105, R106 ;  /* 0x0000006a690d7221 */ /* 0x000fcc0000010000 */
        /* <DEDUP_REMOVED lines=58> */
.L_x_1257:
[----:B------:R-:W0:Y:S01]  /*7890*/  S2UR UR4, SR_CgaCtaId ;  /* 0x00000000000479c3 */ /* 0x000e220000008800 */
[----:B------:R-:W-:Y:S01]  /*78a0*/  UIADD3 UR10, UR10, 0x2a860, URZ ;  /* 0x0002a8600a0a7890 */ /* 0x000fe2000fffe03f */
[----:B------:R-:W-:Y:S01]  /*78b0*/  ISETP.GT.AND P1, PT, R14, UR50, PT ;  /* 0x000000320e007c0c */ /* 0x000fe2000bf24270 */
[----:B------:R-:W-:Y:S01]  /*78c0*/  UMOV UR7, UR38 ;  /* 0x0000002600077c82 */ /* 0x000fe20008000000 */
[----:B------:R-:W-:Y:S01]  /*78d0*/  F2FP.F16.F32.PACK_AB R139, R12, R110 ;  /* 0x0000006e0c8b723e */ /* 0x000fe200000000ff */
[----:B------:R-:W-:Y:S01]  /*78e0*/  VIADD R14, R14, 0xffffffff ;  /* 0xffffffff0e0e7836 */ /* 0x000fe20000000000 */
[----:B------:R-:W-:Y:S01]  /*78f0*/  F2FP.F16.F32.PACK_AB R156, R156, R219 ;  /* 0x000000db9c9c723e */ /* 0x000fe200000000ff */
[----:B------:R-:W-:Y:S01]  /*7900*/  IMAD.MOV.U32 R13, RZ, RZ, R10 ;  /* 0x000000ffff0d7224 */ /* 0x000fe200078e000a */
[----:B------:R-:W-:Y:S01]  /*7910*/  F2FP.F16.F32.PACK_AB R157, R20, R129 ;  /* 0x00000081149d723e */ /* 0x000fe200000000ff */
[----:B------:R-:W-:Y:S01]  /*7920*/  IMAD.MOV.U32 R12, RZ, RZ, R7 ;  /* 0x000000ffff0c7224 */ /* 0x000fe200078e0007 */
[----:B------:R-:W-:-:S02]  /*7930*/  F2FP.F16.F32.PACK_AB R158, R89, R158 ;  /* 0x0000009e599e723e */ /* 0x000fc400000000ff */
[----:B------:R-:W-:Y:S02]  /*7940*/  F2FP.F16.F32.PACK_AB R159, R88, R11 ;  /* 0x0000000b589f723e */ /* 0x000fe400000000ff */
[----:B------:R-:W-:Y:S02]  /*7950*/  F2FP.F16.F32.PACK_AB R152, R21, R152 ;  /* 0x000000981598723e */ /* 0x000fe400000000ff */
[----:B------:R-:W-:Y:S02]  /*7960*/  F2FP.F16.F32.PACK_AB R153, R90, R153 ;  /* 0x000000995a99723e */ /* 0x000fe400000000ff */
[----:B------:R-:W-:Y:S02]  /*7970*/  F2FP.F16.F32.PACK_AB R154, R15, R154 ;  /* 0x0000009a0f9a723e */ /* 0x000fe400000000ff */
[----:B------:R-:W-:Y:S02]  /*7980*/  F2FP.F16.F32.PACK_AB R155, R92, R155 ;  /* 0x0000009b5c9b723e */ /* 0x000fe400000000ff */
[----:B------:R-:W-:Y:S01]  /*7990*/  F2FP.F16.F32.PACK_AB R148, R93, R148 ;  /* 0x000000945d94723e */ /* 0x000fe200000000ff */
[----:B0-----:R-:W-:Y:S01]  /*79a0*/  UPRMT UR10, UR4, 0x654, UR10 ;  /* 0x00000654040a7896 */ /* 0x001fe2000800000a */
[----:B------:R-:W-:-:S02]  /*79b0*/  F2FP.F16.F32.PACK_AB R149, R94, R149 ;  /* 0x000000955e95723e */ /* 0x000fc400000000ff */
[----:B------:R-:W-:Y:S01]  /*79c0*/  UMOV UR4, UR39 ;  /* 0x0000002700047c82 */ /* 0x000fe20008000000 */
[----:B------:R-:W-:Y:S02]  /*79d0*/  F2FP.F16.F32.PACK_AB R150, R101, R150 ;  /* 0x000000966596723e */ /* 0x000fe400000000ff */
[----:B------:R-:W-:Y:S02]  /*79e0*/  F2FP.F16.F32.PACK_AB R151, R96, R151 ;  /* 0x000000976097723e */ /* 0x000fe400000000ff */
[----:B------:R-:W-:Y:S01]  /*79f0*/  F2FP.F16.F32.PACK_AB R144, R105, R144 ;  /* 0x000000906990723e */ /* 0x000fe200000000ff */
[----:B------:R-:W-:Y:S01]  /*7a00*/  SYNCS.ARRIVE.TRANS64.RED.A1T0 RZ, [UR10], RZ ;  /* 0x000000ffffff79a7 */ /* 0x000fe2000810040a */
        /* <DEDUP_REMOVED lines=11> */
.L_x_1239:
[----:B------:R-:W-:Y:S01]  /*7ac0*/  R2UR UR5, R19 ;  /* 0x00000000130572ca */ /* 0x000fe200000e0000 */
[----:B------:R-:W-:Y:S01]  /*7ad0*/  UISETP.NE.AND UP0, UPT, UR61, URZ, UPT ;  /* 0x0000003f3d00728c */ /* 0x000fe2000bf05270 */
[----:B------:R-:W-:Y:S02]  /*7ae0*/  R2UR UR4, R22 ;  /* 0x00000000160472ca */ /* 0x000fe400000e0000 */
[----:B------:R-:W-:-:S03]  /*7af0*/  IADD3 R11, R16, 0x1, -R17 ;  /* 0x00000001100b7810 */ /* 0x000fc60007ffe811 */
[----:B------:R-:W-:Y:S02]  /*7b00*/  PLOP3.LUT P1, PT, PT, PT, UP0, 0x40, 0x0 ;  /* 0x000000000000781c */ /* 0x000fe40003f2e808 */
[----:B------:R-:W-:-:S04]  /*7b10*/  R2UR UR7, R11 ;  /* 0x000000000b0772ca */ /* 0x000fc800000e0000 */
[----:B------:R-:W-:Y:S02]  /*7b20*/  UISETP.NE.AND UP1, UPT, UR5, URZ, UPT ;  /* 0x0000003f0500728c */ /* 0x000fe4000bf25270 */
[----:B------:R-:W-:-:S09]  /*7b30*/  UIADD3 UR6, UR4, 0x7f, URZ ;  /* 0x0000007f04067890 */ /* 0x000fd2000fffe03f */
[----:B------:R-:W-:Y:S01]  /*7b40*/  @UP1 ULDC UR4, c[0x0][0x44c] ;  /* 0x0001130000041ab9 */ /* 0x000fe20000000800 */
[----:B------:R-:W-:Y:S01]  /*7b50*/  @UP1 ULDC UR10, c[0x0][0x450] ;  /* 0x00011400000a1ab9 */ /* 0x000fe20000000800 */
[----:B------:R-:W-:-:S04]  /*7b60*/  UIMAD.WIDE.U32 UR4, UR6, UR4, URZ ;  /* 0x00000004060472a5 */ /* 0x000fc8000f8e003f */
[----:B------:R-:W-:-:S04]  /*7b70*/  @UP1 USHF.R.U32.HI UR6, URZ, UR10, UR5 ;  /* 0x0000000a3f061299 */ /* 0x000fc80008011605 */
[----:B------:R-:W-:-:S04]  /*7b80*/  UIADD3 UR6, UR7, UR6, URZ ;  /* 0x0000000607067290 */ /* 0x000fc8000fffe03f */
[----:B------:R-:W-:Y:S01]  /*7b90*/  UIADD3 UR11, UR6, -UR11, URZ ;  /* 0x8000000b060b7290 */ /* 0x000fe2000fffe03f */
[----:B------:R-:W-:Y:S11]  /*7ba0*/  @P1 BRA `(.L_x_1259) ;  /* 0x0000000000501947 */ /* 0x000ff60003800000 */
[----:B------:R-:W-:Y:S02]  /*7bb0*/  UMOV UR10, UR6 ;  /* 0x00000006000a7c82 */ /* 0x000fe40008000000 */
[----:B------:R-:W-:-:S06]  /*7bc0*/  UISETP.GT.AND UP0, UPT, UR10, -0x1, UPT ;  /* 0xffffffff0a00788c */ /* 0x000fcc000bf04270 */
[----:B------:R-:W-:-:S13]  /*7bd0*/  PLOP3.LUT P1, PT, PT, PT, UP0, 0x80, 0x0 ;  /* 0x000000000000781c */ /* 0x000fda0003f2f008 */
[----:B------:R-:W-:Y:S05]  /*7be0*/  @P1 BRA `(.L_x_1260) ;  /* 0x0000000000201947 */ /* 0x000fea0003800000 */
[----:B------:R-:W-:Y:S01]  /*7bf0*/  ULDC UR14, c[0x0][0x9e4] ;  /* 0x00027900000e7ab9 */ /* 0x000fe20000000800 */
[----:B------:R-:W-:Y:S02]  /*7c00*/  ULOP3.LUT UR10, URZ, UR10, URZ, 0x33, !UPT ;  /* 0x0000000a3f0a7292 */ /* 0x000fe4000f8e333f */
[----:B------:R-:W-:-:S11]  /*7c10*/  UISETP.NE.AND UP0, UPT, UR14, 0x1, UPT ;  /* 0x000000010e00788c */ /* 0x000fd6000bf05270 */
[----:B------:R-:W-:Y:S02]  /*7c20*/  @UP0 ULDC.64 UR4, c[0x0][0x9e8] ;  /* 0x00027a0000040ab9 */ /* 0x000fe40000000a00 */
[----:B------:R-:W-:-:S04]  /*7c30*/  UIMAD.WIDE.U32 UR6, UR10, UR4, URZ ;  /* 0x000000040a0672a5 */ /* 0x000fc8000f8e003f */
[----:B------:R-:W-:-:S04]  /*7c40*/  @UP0 USHF.R.U32.HI UR10, URZ, UR5, UR7 ;  /* 0x000000053f0a0299 */ /* 0x000fc80008011607 */
[----:B------:R-:W-:Y:S01]  /*7c50*/  ULOP3.LUT UR10, URZ, UR10, URZ, 0x33, !UPT ;  /* 0x0000000a3f0a7292 */ /* 0x000fe2000f8e333f */
[----:B------:R-:W-:Y:S11]  /*7c60*/  BRA `(.L_x_1261) ;  /* 0x0000000000147947 */ /* 0x000ff60003800000 */
.L_x_1260:
[----:B------:R-:W-:Y:S02]  /*7c70*/  ULDC UR14, c[0x0][0x9e4] ;  /* 0x00027900000e7ab9 */ /* 0x000fe40000000800 */
[----:B------:R-:W-:-:S11]  /*7c80*/  UISETP.NE.AND UP0, UPT, UR14, 0x1, UPT ;  /* 0x000000010e00788c */ /* 0x000fd6000bf05270 */
[----:B------:R-:W-:Y:S02]  /*7c90*/  @UP0 ULDC.64 UR4, c[0x0][0x9e8] ;  /* 0x00027a0000040ab9 */ /* 0x000fe40000000a00 */
[----:B------:R-:W-:-:S04]  /*7ca0*/  UIMAD.WIDE.U32 UR6, UR10, UR4, URZ ;  /* 0x000000040a0672a5 */ /* 0x000fc8000f8e003f */
[----:B------:R-:W-:-:S12]  /*7cb0*/  @UP0 USHF.R.U32.HI UR10, URZ, UR5, UR7 ;  /* 0x000000053f0a0299 */ /* 0x000fd80008011607 */
.L_x_1261:
[----:B------:R-:W-:-:S04]  /*7cc0*/  UIMAD UR10, UR10, UR14, URZ ;  /* 0x0000000e0a0a72a4 */ /* 0x000fc8000f8e023f */
[----:B------:R-:W-:-:S04]  /*7cd0*/  UISETP.LT.AND UP0, UPT, UR11, UR10, UPT ;  /* 0x0000000a0b00728c */ /* 0x000fc8000bf01270 */
[----:B------:R-:W-:-:S12]  /*7ce0*/  USEL UR11, UR11, UR10, !UP0 ;  /* 0x0000000a0b0b7287 */ /* 0x000fd8000c000000 */
.L_x_1259:
[----:B------:R-:W-:Y:S01]  /*7cf0*/  UIADD3 UR4, UR11, 0x5f, URZ ;  /* 0x0000005f0b047890 */ /* 0x000fe2000fffe03f */
[----:B------:R-:W-:-:S03]  /*7d00*/  R2UR UR6, R161 ;  /* 0x00000000a10672ca */ /* 0x000fc600000e0000 */
[----:B------:R-:W-:-:S04]  /*7d10*/  UIMAD.WIDE UR4, UR4, 0x2aaaaaab, URZ ;  /* 0x2aaaaaab040478a5 */ /* 0x000fc8000f8e023f */
[----:B------:R-:W-:-:S04]  /*7d20*/  USHF.R.U32.HI UR4, URZ, 0x1f, UR5 ;  /* 0x0000001f3f047899 */ /* 0x000fc80008011605 */
[----:B------:R-:W-:-:S04]  /*7d30*/  ULEA.HI.SX32 UR4, UR5, UR4, 0x1c ;  /* 0x0000000405047291 */ /* 0x000fc8000f8fe23f */
[----:B------:R-:W-:-:S04]  /*7d40*/  UISETP.LT.AND UP0, UPT, UR6, UR4, UPT ;  /* 0x000000040600728c */ /* 0x000fc8000bf01270 */
[----:B------:R-:W-:-:S06]  /*7d50*/  USEL UR50, UR6, UR4, !UP0 ;  /* 0x0000000406327287 */ /* 0x000fcc000c000000 */
[----:B------:R-:W-:-:S13]  /*7d60*/  ISETP.GE.AND P1, PT, R14, UR50, PT ;  /* 0x000000320e007c0c */ /* 0x000fda000bf26270 */
[----:B------:R-:W-:Y:S05]  /*7d70*/  @!P1 BRA `(.L_x_1262) ;  /* 0x0000001c00149947 */ /* 0x000fea0003800000 */
[----:B------:R-:W-:Y:S01]  /*7d80*/  IMAD.MOV.U32 R13, RZ, RZ, R10 ;  /* 0x000000ffff0d7224 */ /* 0x000fe200078e000a */
[----:B------:R-:W-:Y:S01]  /*7d90*/  UMOV UR7, UR38 ;  /* 0x0000002600077c82 */ /* 0x000fe20008000000 */
[----:B------:R-:W-:Y:S01]  /*7da0*/  IMAD.MOV.U32 R11, RZ, RZ, R7 ;  /* 0x000000ffff0b7224 */ /* 0x000fe200078e0007 */
[----:B------:R-:W-:-:S06]  /*7db0*/  UMOV UR4, UR39 ;  /* 0x0000002700047c82 */ /* 0x000fcc0008000000 */
.L_x_1273:
[----:B------:R-:W-:-:S04]  /*7dc0*/  UISETP.NE.AND UP0, UPT, UR4, 0x1, UPT ;  /* 0x000000010400788c */ /* 0x000fc8000bf05270 */
[----:B------:R-:W-:-:S04]  /*7dd0*/  USEL UR38, URZ, 0x1, UP0 ;  /* 0x000000013f267887 */ /* 0x000fc80008000000 */
[----:B------:R-:W-:Y:S01]  /*7de0*/  ULOP3.LUT UR38, UR7, UR38, URZ, 0x3c, !UPT ;  /* 0x0000002607267292 */ /* 0x000fe2000f8e3c3f */
[----:B------:R-:W-:Y:S11]  /*7df0*/  @!P0 BRA `(.L_x_1263) ;  /* 0x0000000000048947 */ /* 0x000ff60003800000 */
[----:B------:R-:W-:Y:S01]  /*7e00*/  BPT.TRAP 0x1 ;  /* 0x000000040000795c */ /* 0x000fe20000300000 */
.L_x_1263:
        /* <DEDUP_REMOVED lines=9> */
.L_x_1264:
[----:B-1----:R-:W-:Y:S05]  /*7ea0*/  @P1 BRA `(.L_x_1265) ;  /* 0x0000000000081947 */ /* 0x002fea0003800000 */
[----:B------:R-:W1:Y:S02]  /*7eb0*/  SYNCS.PHASECHK.TRANS64.TRYWAIT P1, [UR5+0x2a830], R7 ;  /* 0x02a83007ff0075a7 */ /* 0x000e640008020145 */
[----:B-1----:R-:W-:Y:S05]  /*7ec0*/  @!P1 BRA `(.L_x_1266) ;  /* 0x000000ec00b89947 */ /* 0x002fea0003800000 */
.L_x_1265:
        /* <DEDUP_REMOVED lines=136> */
.L_x_1267:
[----:B------:R-:W-:Y:S01]  /*8750*/  ULEA UR10, UR4, UR60, 0x3 ;  /* 0x0000003c040a7291 */ /* 0x000fe2000f8e183f */
[----:B------:R-:W-:-:S05]  /*8760*/  IMAD.U32 R0, RZ, RZ, UR7 ;  /* 0x00000007ff007e24 */ /* 0x000fca000f8e00ff */
[----:B------:R-:W-:-:S04]  /*8770*/  SHF.L.U32 R0, R0, 0x1f, RZ ;  /* 0x0000001f00007819 */ /* 0x000fc800000006ff */
[----:B------:R2:W3:Y:S01]  /*8780*/  SYNCS.PHASECHK.TRANS64.TRYWAIT P1, [UR10+0x2a850], R0 ;  /* 0x02a85000ff0075a7 */ /* 0x0004e2000802014a */
[----:B------:R-:W-:Y:S05]  /*8790*/  @!P0 BRA `(.L_x_1268) ;  /* 0x0000000000048947 */ /* 0x000fea0003800000 */
[----:B------:R-:W-:Y:S01]  /*87a0*/  BPT.TRAP 0x1 ;  /* 0x000000040000795c */ /* 0x000fe20000300000 */
.L_x_1268:
[----:B---3--:R-:W-:Y:S05]  /*87b0*/  @P1 BRA `(.L_x_1269) ;  /* 0x0000000000081947 */ /* 0x008fea0003800000 */
[----:B------:R-:W3:Y:S02]  /*87c0*/  SYNCS.PHASECHK.TRANS64.TRYWAIT P1, [UR10+0x2a850], R0 ;  /* 0x02a85000ff0075a7 */ /* 0x000ee4000802014a */
[----:B---3--:R-:W-:Y:S05]  /*87d0*/  @!P1 BRA `(.L_x_1270) ;  /* 0x000000e4008c9947 */ /* 0x008fea0003800000 */
.L_x_1269:
        /* <DEDUP_REMOVED lines=37> */
.L_x_1271:
[----:B0-2---:R-:W-:Y:S01]  /*8a30*/  FMNMX.FTZ R0, R88, R11, !PT ;  /* 0x0000000b58007209 */ /* 0x005fe20007810000 */
[----:B-1----:R-:W0:Y:S01]  /*8a40*/  LDC R8, c[0x0][0x988] ;  /* 0x00026200ff087b82 */ /* 0x002e220000000800 */
[----:B------:R-:W-:Y:S01]  /*8a50*/  FMNMX.FTZ R2, R90, R13, !PT ;  /* 0x0000000d5a027209 */ /* 0x000fe20007810000 */
[----:B------:R-:W-:Y:S01]  /*8a60*/  UIADD3 UR5, UR5, 0x2a840, URZ ;  /* 0x0002a84005057890 */ /* 0x000fe2000fffe03f */
[----:B------:R-:W-:Y:S02]  /*8a70*/  FMNMX.FTZ R7, R89, R0, !PT ;  /* 0x0000000059077209 */ /* 0x000fe40007810000 */
[----:B------:R-:W-:Y:S02]  /*8a80*/  FMNMX.FTZ R15, R91, R2, !PT ;  /* 0x000000025b0f7209 */ /* 0x000fe40007810000 */
[----:B------:R-:W-:Y:S01]  /*8a90*/  FMNMX.FTZ R0, R92, R7, !PT ;  /* 0x000000075c007209 */ /* 0x000fe20007810000 */
[----:B------:R-:W1:Y:S01]  /*8aa0*/  S2UR UR4, SR_CgaCtaId ;  /* 0x00000000000479c3 */ /* 0x000e620000008800 */
        /* <DEDUP_REMOVED lines=11> */
[----:B------:R-:W-:Y:S01]  /*8b60*/  FMNMX.FTZ R0, R104, R7, !PT ;  /* 0x0000000768007209 */ /* 0x000fe20007810000 */
[----:B-1----:R-:W-:Y:S01]  /*8b70*/  UPRMT UR5, UR4, 0x654, UR5 ;  /* 0x0000065404057896 */ /* 0x002fe20008000005 */
        /* <DEDUP_REMOVED lines=43> */
[-C--:B------:R-:W-:Y:S01]  /*8e30*/  FMUL.FTZ R20, R11, R8.reuse ;  /* 0x000000080b147220 */ /* 0x080fe20000410000 */
[-C--:B------:R-:W-:Y:S01]  /*8e40*/  FFMA.FTZ R89, R105, R8.reuse, -R137 ;  /* 0x0000000869597223 */ /* 0x080fe20000010889 */
[C---:B------:R-:W-:Y:S01]  /*8e50*/  FADD.FTZ R11, -R10.reuse, R13 ;  /* 0x0000000d0a0b7221 */ /* 0x040fe20000010100 */
[-CC-:B------:R-:W-:Y:S01]  /*8e60*/  FFMA.FTZ R105, R121, R8.reuse, -R137.reuse ;  /* 0x0000000879697223 */ /* 0x180fe20000010889 */
[-C--:B------:R-:W-:Y:S01]  /*8e70*/  FMUL.FTZ R121, R10, R8.reuse ;  /* 0x000000080a797220 */ /* 0x080fe20000410000 */
[----:B------:R0:W-:Y:S01]  /*8e80*/  MUFU.EX2 R0, R20 ;  /* 0x0000001400007308 */ /* 0x0001e20000000800 */
[-C--:B------:R-:W-:Y:S01]  /*8e90*/  FMUL.FTZ R2, R11, R8.reuse ;  /* 0x000000080b027220 */ /* 0x080fe20000410000 */
[-C--:B------:R-:W-:Y:S01]  /*8ea0*/  FFMA.FTZ R11, R88, R8.reuse, -R137 ;  /* 0x00000008580b7223 */ /* 0x080fe20000010889 */
[-CC-:B------:R-:W-:Y:S01]  /*8eb0*/  FFMA.FTZ R157, R90, R8.reuse, -R121.reuse ;  /* 0x000000085a9d7223 */ /* 0x180fe20000010879 */
[-C--:B------:R-:W-:Y:S01]  /*8ec0*/  FFMA.FTZ R12, R91, R8.reuse, -R121 ;  /* 0x000000085b0c7223 */ /* 0x080fe20000010879 */
[-C--:B------:R-:W-:Y:S01]  /*8ed0*/  FFMA.FTZ R158, R92, R8.reuse, -R137 ;  /* 0x000000085c9e7223 */ /* 0x080fe20000010889 */
[-C--:B------:R-:W-:Y:S01]  /*8ee0*/  FFMA.FTZ R159, R94, R8.reuse, -R121 ;  /* 0x000000085e9f7223 */ /* 0x080fe20000010879 */
[-C--:B------:R-:W-:Y:S01]  /*8ef0*/  FFMA.FTZ R13, R93, R8.reuse, -R137 ;  /* 0x000000085d0d7223 */ /* 0x080fe20000010889 */
[----:B------:R-:W-:Y:S01]  /*8f00*/  MUFU.EX2 R2, R2 ;  /* 0x0000000200027308 */ /* 0x000fe20000000800 */
[-C--:B0-----:R-:W-:Y:S01]  /*8f10*/  FFMA.FTZ R20, R95, R8.reuse, -R121 ;  /* 0x000000085f147223 */ /* 0x081fe20000010879 */
        /* <DEDUP_REMOVED lines=10> */
[-CC-:B------:R-:W-:Y:S01]  /*8fc0*/  FFMA.FTZ R149, R106, R8.reuse, -R121.reuse ;  /* 0x000000086a957223 */ /* 0x180fe20000010879 */
        /* <DEDUP_REMOVED lines=22> */
[-CC-:B------:R-:W-:Y:S01]  /*9130*/  FFMA.FTZ R109, R125, R8.reuse, -R137.reuse ;  /* 0x000000087d6d7223 */ /* 0x180fe20000010889 */
        /* <DEDUP_REMOVED lines=8> */
[----:B------:R-:W-:-:S04]  /*91c0*/  FFMA.FTZ R117, R133, R8, -R137 ;  /* 0x0000000885757223 */ /* 0x000fc80000010889 */
        /* <DEDUP_REMOVED lines=93> */
.L_x_1272:
        /* <DEDUP_REMOVED lines=35> */
.L_x_1262:
[----:B------:R-:W-:-:S13]  /*99d0*/  R2UR UR4, R161 ;  /* 0x00000000a10472ca */ /* 0x000fda00000e0000 */
[----:B------:R-:W-:-:S13]  /*99e0*/  ISETP.GE.AND P1, PT, R14, UR4, PT ;  /* 0x000000040e007c0c */ /* 0x000fda000bf26270 */
[----:B------:R-:W-:Y:S05]  /*99f0*/  @!P1 BRA `(.L_x_1274) ;  /* 0x0000002c00909947 */ /* 0x000fea0003800000 */
[----:B------:R-:W-:Y:S01]  /*9a00*/  IMAD.MOV.U32 R13, RZ, RZ, R10 ;  /* 0x000000ffff0d7224 */ /* 0x000fe200078e000a */
[----:B------:R-:W-:Y:S01]  /*9a10*/  UMOV UR7, UR38 ;  /* 0x0000002600077c82 */ /* 0x000fe20008000000 */
[----:B------:R-:W-:Y:S01]  /*9a20*/  IMAD.MOV.U32 R12, RZ, RZ, R7 ;  /* 0x000000ffff0c7224 */ /* 0x000fe200078e0007 */
[----:B------:R-:W-:Y:S01]  /*9a30*/  UMOV UR4, UR39 ;  /* 0x0000002700047c82 */ /* 0x000fe20008000000 */
[----:B------:R-:W-:Y:S01]  /*9a40*/  ULDC UR50, c[0x0][0x9e4] ;  /* 0x0002790000327ab9 */ /* 0x000fe20000000800 */
[----:B------:R-:W-:Y:S01]  /*9a50*/  ULDC UR51, c[0x0][0x9dc] ;  /* 0x0002770000337ab9 */ /* 0x000fe20000000800 */
[----:B------:R-:W-:-:S05]  /*9a60*/  ULDC UR54, c[0x0][0x9e0] ;  /* 0x0002780000367ab9 */ /* 0x000fca0000000800 */
.L_x_1293:
[----:B------:R-:W-:-:S04]  /*9a70*/  UISETP.NE.AND UP0, UPT, UR4, 0x1, UPT ;  /* 0x000000010400788c */ /* 0x000fc8000bf05270 */
[----:B------:R-:W-:-:S04]  /*9a80*/  USEL UR38, URZ, 0x1, UP0 ;  /* 0x000000013f267887 */ /* 0x000fc80008000000 */
[----:B------:R-:W-:Y:S01]  /*9a90*/  ULOP3.LUT UR38, UR7, UR38, URZ, 0x3c, !UPT ;  /* 0x0000002607267292 */ /* 0x000fe2000f8e3c3f */
[----:B------:R-:W-:Y:S11]  /*9aa0*/  @!P0 BRA `(.L_x_1275) ;  /* 0x0000000000048947 */ /* 0x000ff60003800000 */
[----:B------:R-:W-:Y:S01]  /*9ab0*/  BPT.TRAP 0x1 ;  /* 0x000000040000795c */ /* 0x000fe20000300000 */
.L_x_1275:
        /* <DEDUP_REMOVED lines=9> */
.L_x_1276:
[----:B-1----:R-:W-:Y:S05]  /*9b50*/  @P1 BRA `(.L_x_1277) ;  /* 0x0000000000081947 */ /* 0x002fea0003800000 */
[----:B------:R-:W1:Y:S02]  /*9b60*/  SYNCS.PHASECHK.TRANS64.TRYWAIT P1, [UR5+0x2a830], R7 ;  /* 0x02a83007ff0075a7 */ /* 0x000e640008020145 */
[----:B-1----:R-:W-:Y:S05]  /*9b70*/  @!P1 BRA `(.L_x_1278) ;  /* 0x000000d000bc9947 */ /* 0x002fea0003800000 */
.L_x_1277:
        /* <DEDUP_REMOVED lines=136> */
.L_x_1279:
[----:B------:R-:W-:Y:S01]  /*a400*/  ULEA UR10, UR4, UR60, 0x3 ;  /* 0x0000003c040a7291 */ /* 0x000fe2000f8e183f */
[----:B------:R-:W-:-:S05]  /*a410*/  IMAD.U32 R0, RZ, RZ, UR7 ;  /* 0x00000007ff007e24 */ /* 0x000fca000f8e00ff */
[----:B------:R-:W-:-:S04]  /*a420*/  SHF.L.U32 R0, R0, 0x1f, RZ ;  /* 0x0000001f00007819 */ /* 0x000fc800000006ff */
[----:B------:R2:W3:Y:S01]  /*a430*/  SYNCS.PHASECHK.TRANS64.TRYWAIT P1, [UR10+0x2a850], R0 ;  /* 0x02a85000ff0075a7 */ /* 0x0004e2000802014a */
[----:B------:R-:W-:Y:S05]  /*a440*/  @!P0 BRA `(.L_x_1280) ;  /* 0x0000000000048947 */ /* 0x000fea0003800000 */
[----:B------:R-:W-:Y:S01]  /*a450*/  BPT.TRAP 0x1 ;  /* 0x000000040000795c */ /* 0x000fe20000300000 */
.L_x_1280:
[----:B---3--:R-:W-:Y:S05]  /*a460*/  @P1 BRA `(.L_x_1281) ;  /* 0x0000000000081947 */ /* 0x008fea0003800000 */
[----:B------:R-:W3:Y:S02]  /*a470*/  SYNCS.PHASECHK.TRANS64.TRYWAIT P1, [UR10+0x2a850], R0 ;  /* 0x02a85000ff0075a7 */ /* 0x000ee4000802014a */
[----:B---3--:R-:W-:Y:S05]  /*a480*/  @!P1 BRA `(.L_x_1282) ;  /* 0x000000c800909947 */ /* 0x008fea0003800000 */
.L_x_1281:
        /* <DEDUP_REMOVED lines=37> */
.L_x_1283:
[----:B------:R-:W-:Y:S01]  /*a6e0*/  R2UR UR6, R19 ;  /* 0x00000000130672ca */ /* 0x000fe200000e0000 */
[----:B------:R-:W-:Y:S01]  /*a6f0*/  UISETP.NE.AND UP0, UPT, UR61, URZ, UPT ;  /* 0x0000003f3d00728c */ /* 0x000fe2000bf05270 */
[----:B------:R-:W-:Y:S01]  /*a700*/  R2UR UR4, R22 ;  /* 0x00000000160472ca */ /* 0x000fe200000e0000 */
[----:B------:R-:W-:Y:S01]  /*a710*/  IMAD R155, R14, -0x60, RZ ;  /* 0xffffffa00e9b7824 */ /* 0x000fe200078e02ff */
[----:B------:R-:W-:-:S09]  /*a720*/  UIADD3 UR5, UR5, 0x2a840, URZ ;  /* 0x0002a84005057890 */ /* 0x000fd2000fffe03f */
        /* <DEDUP_REMOVED lines=34> */
.L_x_1286:
[----:B------:R-:W-:-:S05]  /*a950*/  IMAD.U32 R21, RZ, RZ, UR50 ;  /* 0x00000032ff157e24 */ /* 0x000fca000f8e00ff */
[----:B------:R-:W-:-:S13]  /*a960*/  ISETP.NE.AND P1, PT, R21, 0x1, PT ;  /* 0x000000011500780c */ /* 0x000fda0003f25270 */
[----:B------:R-:W0:Y:S02]  /*a970*/  @P1 LDC.64 R10, c[0x0][0x9e8] ;  /* 0x00027a00ff0a1b82 */ /* 0x000e240000000a00 */
[----:B0-----:R-:W-:-:S05]  /*a980*/  @P1 IMAD.HI.U32 R10, R15, R10, RZ ;  /* 0x0000000a0f0a1227 */ /* 0x001fca00078e00ff */
[----:B------:R-:W-:-:S07]  /*a990*/  @P1 SHF.R.U32.HI R15, RZ, R11, R10 ;  /* 0x0000000bff0f1219 */ /* 0x000fce000001160a */
.L_x_1287:
[----:B------:R-:W-:Y:S05]  /*a9a0*/  BSYNC B0 ;  /* 0x0000000000007941 */ /* 0x000fea0003800000 */
.L_x_1285:
[----:B------:R-:W-:-:S05]  /*a9b0*/  IMAD R15, R15, R21, R0 ;  /* 0x000000150f0f7224 */ /* 0x000fca00078e0200 */
[----:B------:R-:W-:Y:S02]  /*a9c0*/  VIADDMNMX R136, R15, R21, R136, PT ;  /* 0x000000150f887246 */ /* 0x000fe40003800188 */
[----:B------:R-:W-:-:S07]  /*a9d0*/  VIMNMX R8, R8, R15, !PT ;  /* 0x0000000f08087248 */ /* 0x000fce0007fe0100 */
.L_x_1284:
        /* <DEDUP_REMOVED lines=133> */
.L_x_1290:
[----:B------:R-:W-:-:S05]  /*b230*/  IMAD.U32 R8, RZ, RZ, UR50 ;  /* 0x00000032ff087e24 */ /* 0x000fca000f8e00ff */
[----:B------:R-:W-:-:S13]  /*b240*/  ISETP.NE.AND P6, PT, R8, 0x1, PT ;  /* 0x000000010800780c */ /* 0x000fda0003fc5270 */
[----:B------:R-:W0:Y:S02]  /*b250*/  @P6 LDC.64 R10, c[0x0][0x9e8] ;  /* 0x00027a00ff0a6b82 */ /* 0x000e240000000a00 */
[----:B0-----:R-:W-:-:S05]  /*b260*/  @P6 IMAD.HI.U32 R10, R7, R10, RZ ;  /* 0x0000000a070a6227 */ /* 0x001fca00078e00ff */
[----:B------:R-:W-:-:S07]  /*b270*/  @P6 SHF.R.U32.HI R7, RZ, R11, R10 ;  /* 0x0000000bff076219 */ /* 0x000fce000001160a */
.L_x_1291:
[----:B------:R-:W-:Y:S05]  /*b280*/  BSYNC B0 ;  /* 0x0000000000007941 */ /* 0x000fea0003800000 */
.L_x_1289:
[----:B------:R-:W-:-:S05]  /*b290*/  IMAD R7, R7, R8, R0 ;  /* 0x0000000807077224 */ /* 0x000fca00078e0200 */
[----:B------:R-:W-:Y:S02]  /*b2a0*/  VIADDMNMX R2, R7, R8, R2, PT ;  /* 0x0000000807027246 */ /* 0x000fe40003800102 */
[----:B------:R-:W-:-:S07]  /*b2b0*/  VIMNMX R20, R20, R7, !PT ;  /* 0x0000000714147248 */ /* 0x000fce0007fe0100 */
.L_x_1288:
        /* <DEDUP_REMOVED lines=308> */
.L_x_1292:
[----:B------:R-:W0:Y:S01]  /*c600*/  S2UR UR5, SR_CgaCtaId ;  /* 0x00000000000579c3 */ /* 0x000e220000008800 */
[----:B------:R-:W-:Y:S01]  /*c610*/  R2UR UR4, R161 ;  /* 0x00000000a10472ca */ /* 0x000fe200000e0000 */
[----:B------:R-:W-:Y:S01]  /*c620*/  UIADD3 UR10, UR10, 0x2a860, URZ ;  /* 0x0002a8600a0a7890 */ /* 0x000fe2000fffe03f */
[----:B------:R-:W-:Y:S01]  /*c630*/  F2FP.F16.F32.PACK_AB R139, R12, R110 ;  /* 0x0000006e0c8b723e */ /* 0x000fe200000000ff */
[----:B------:R-:W-:Y:S01]  /*c640*/  UMOV UR7, UR38 ;  /* 0x0000002600077c82 */ /* 0x000fe20008000000 */
[----:B------:R-:W-:Y:S01]  /*c650*/  F2FP.F16.F32.PACK_AB R156, R156, R219 ;  /* 0x000000db9c9c723e */ /* 0x000fe200000000ff */
[----:B------:R-:W-:Y:S01]  /*c660*/  IMAD.MOV.U32 R13, RZ, RZ, R10 ;  /* 0x000000ffff0d7224 */ /* 0x000fe200078e000a */
[----:B------:R-:W-:Y:S01]  /*c670*/  F2FP.F16.F32.PACK_AB R157, R20, R129 ;  /* 0x00000081149d723e */ /* 0x000fe200000000ff */
[----:B------:R-:W-:Y:S01]  /*c680*/  IMAD.MOV.U32 R12, RZ, RZ, R7 ;  /* 0x000000ffff0c7224 */ /* 0x000fe200078e0007 */
[----:B------:R-:W-:Y:S02]  /*c690*/  F2FP.F16.F32.PACK_AB R158, R89, R158 ;  /* 0x0000009e599e723e */ /* 0x000fe400000000ff */
[----:B------:R-:W-:-:S02]  /*c6a0*/  F2FP.F16.F32.PACK_AB R159, R88, R11 ;  /* 0x0000000b589f723e */ /* 0x000fc400000000ff */
[----:B------:R-:W-:Y:S02]  /*c6b0*/  F2FP.F16.F32.PACK_AB R152, R21, R152 ;  /* 0x000000981598723e */ /* 0x000fe400000000ff */
[----:B------:R-:W-:Y:S01]  /*c6c0*/  ISETP.GT.AND P1, PT, R14, UR4, PT ;  /* 0x000000040e007c0c */ /* 0x000fe2000bf24270 */
[----:B------:R-:W-:Y:S01]  /*c6d0*/  UMOV UR4, UR39 ;  /* 0x0000002700047c82 */ /* 0x000fe20008000000 */
[----:B------:R-:W-:Y:S01]  /*c6e0*/  F2FP.F16.F32.PACK_AB R153, R90, R153 ;  /* 0x000000995a99723e */ /* 0x000fe200000000ff */
[----:B------:R-:W-:Y:S01]  /*c6f0*/  VIADD R14, R14, 0xffffffff ;  /* 0xffffffff0e0e7836 */ /* 0x000fe20000000000 */
[----:B------:R-:W-:Y:S02]  /*c700*/  F2FP.F16.F32.PACK_AB R154, R15, R154 ;  /* 0x0000009a0f9a723e */ /* 0x000fe400000000ff */
[----:B------:R-:W-:Y:S02]  /*c710*/  F2FP.F16.F32.PACK_AB R155, R92, R155 ;  /* 0x0000009b5c9b723e */ /* 0x000fe400000000ff */
[----:B------:R-:W-:Y:S01]  /*c720*/  F2FP.F16.F32.PACK_AB R148, R93, R148 ;  /* 0x000000945d94723e */ /* 0x000fe200000000ff */
[----:B0-----:R-:W-:Y:S01]  /*c730*/  UPRMT UR10, UR5, 0x654, UR10 ;  /* 0x00000654050a7896 */ /* 0x001fe2000800000a */
[----:B------:R-:W-:-:S02]  /*c740*/  F2FP.F16.F32.PACK_AB R149, R94, R149 ;  /* 0x000000955e95723e */ /* 0x000fc400000000ff */
[----:B------:R-:W-:Y:S02]  /*c750*/  F2FP.F16.F32.PACK_AB R150, R101, R150 ;  /* 0x000000966596723e */ /* 0x000fe400000000ff */
[----:B------:R-:W-:Y:S02]  /*c760*/  F2FP.F16.F32.PACK_AB R151, R96, R151 ;  /* 0x000000976097723e */ /* 0x000fe400000000ff */
[----:B------:R-:W-:Y:S02]  /*c770*/  F2FP.F16.F32.PACK_AB R144, R105, R144 ;  /* 0x000000906990723e */ /* 0x000fe400000000ff */
        /* <DEDUP_REMOVED lines=12> */
.L_x_1274:
        /* <DEDUP_REMOVED lines=67> */
.L_x_1294:
[----:B------:R-:W-:Y:S01]  /*cc70*/  ULEA UR5, UR39, UR60, 0x3 ;  /* 0x0000003c27057291 */ /* 0x000fe2000f8e183f */
[----:B------:R-:W-:-:S05]  /*cc80*/  IMAD.U32 R0, RZ, RZ, UR38 ;  /* 0x00000026ff007e24 */ /* 0x000fca000f8e00ff */
[----:B------:R-:W-:-:S04]  /*cc90*/  SHF.L.U32 R0, R0, 0x1f, RZ ;  /* 0x0000001f00007819 */ /* 0x000fc800000006ff */
[----:B------:R0:W1:Y:S01]  /*cca0*/  SYNCS.PHASECHK.TRANS64.TRYWAIT P1, [UR5+0x2a850], R0 ;  /* 0x02a85000ff0075a7 */ /* 0x0000620008020145 */
[----:B------:R-:W-:Y:S05]  /*ccb0*/  @!P0 BRA `(.L_x_1295) ;  /* 0x0000000000048947 */ /* 0x000fea0003800000 */
[----:B------:R-:W-:Y:S01]  /*ccc0*/  BPT.TRAP 0x1 ;  /* 0x000000040000795c */ /* 0x000fe20000300000 */
.L_x_1295:
[----:B-1----:R-:W-:Y:S05]  /*ccd0*/  @P1 BRA `(.L_x_1296) ;  /* 0x0000000000081947 */ /* 0x002fea0003800000 */
[----:B------:R-:W1:Y:S02]  /*cce0*/  SYNCS.PHASECHK.TRANS64.TRYWAIT P1, [UR5+0x2a850], R0 ;  /* 0x02a85000ff0075a7 */ /* 0x000e640008020145 */
[----:B-1----:R-:W-:Y:S05]  /*ccf0*/  @!P1 BRA `(.L_x_1297) ;  /* 0x000000a0008c9947 */ /* 0x002fea0003800000 */
.L_x_1296:
[----:B------:R-:W-:Y:S01]  /*cd00*/  UIADD3 UR60, UR60, 0x400, URZ ;  /* 0x000004003c3c7890 */ /* 0x000fe2000fffe03f */
[----:B------:R-:W-:Y:S01]  /*cd10*/  WARPGROUP.ARRIVE ;  /* 0x00000000000079c5 */ /* 0x000fe20000000000 */
[----:B------:R-:W-:Y:S01]  /*cd20*/  UMOV UR7, 0x40000040 ;  /* 0x4000004000077882 */ /* 0x000fe20000000000 */
[----:B-1----:R-:W1:Y:S01]  /*cd30*/  SHFL.BFLY PT, R5, R6, 0x2, 0x1f ;  /* 0x0c401f0006057f89 */ /* 0x002e6200000e0000 */
[----:B------:R-:W-:Y:S01]  /*cd40*/  USHF.R.U32.HI UR60, URZ, 0x4, UR60 ;  /* 0x000000043f3c7899 */ /* 0x000fe2000801163c */
[----:B------:R-:W-:Y:S02]  /*cd50*/  IMAD.MOV.U32 R4, RZ, RZ, RZ ;  /* 0x000000ffff047224 */ /* 0x000fe400078e00ff */
[----:B0-----:R-:W0:Y:S01]  /*cd60*/  SHFL.BFLY PT, R0, R3, 0x2, 0x1f ;  /* 0x0c401f0003007f89 */ /* 0x001e2200000e0000 */
[----:B------:R-:W-:Y:S01]  /*cd70*/  ULOP3.LUT UR60, UR60, 0x3fff, URZ, 0xc0, !UPT ;  /* 0x00003fff3c3c7892 */ /* 0x000fe2000f8ec03f */
[----:B------:R-:W-:-:S03]  /*cd80*/  IMAD.MOV.U32 R94, RZ, RZ, -0x800000 ;  /* 0xff800000ff5e7424 */ /* 0x000fc600078e00ff */
        /* <DEDUP_REMOVED lines=8> */
[----:B0-----:R-:W-:Y:S02]  /*ce10*/  FADD.FTZ R2, R0, R3 ;  /* 0x0000000300027221 */ /* 0x001fe40000010000 */
        /* <DEDUP_REMOVED lines=44> */
.L_x_1298:
[----:B------:R-:W-:Y:S01]  /*d0e0*/  R2UR UR6, R184 ;  /* 0x00000000b80672ca */ /* 0x000fe200000e0000 */
[----:B------:R-:W-:Y:S01]  /*d0f0*/  UIADD3 UR4, UR5, 0x2a860, URZ ;  /* 0x0002a86005047890 */ /* 0x000fe2000fffe03f */
[-C--:B------:R-:W-:Y:S01]  /*d100*/  FMUL.FTZ R2, R24, R4.reuse ;  /* 0x0000000418027220 */ /* 0x080fe20000410000 */
[----:B------:R-:W-:Y:S01]  /*d110*/  UIADD3 UR39, UR39, 0x1, URZ ;  /* 0x0000000127277890 */ /* 0x000fe2000fffe03f */
[-C--:B------:R-:W-:Y:S01]  /*d120*/  FMUL.FTZ R3, R25, R4.reuse ;  /* 0x0000000419037220 */ /* 0x080fe20000410000 */
[-C--:B------:R-:W-:Y:S01]  /*d130*/  FMUL.FTZ R20, R28, R4.reuse ;  /* 0x000000041c147220 */ /* 0x080fe20000410000 */
        /* <DEDUP_REMOVED lines=8> */
[-C--:B------:R-:W-:Y:S01]  /*d1c0*/  FMUL.FTZ R41, R41, R4.reuse ;  /* 0x0000000429297220 */ /* 0x080fe20000410000 */
[-C--:B------:R-:W-:Y:S01]  /*d1d0*/  FMUL.FTZ R44, R44, R4.reuse ;  /* 0x000000042c2c7220 */ /* 0x080fe20000410000 */
[-C--:B------:R-:W-:Y:S01]  /*d1e0*/  FMUL.FTZ R45, R45, R4.reuse ;  /* 0x000000042d2d7220 */ /* 0x080fe20000410000 */
[-C--:B------:R-:W-:Y:S01]  /*d1f0*/  FMUL.FTZ R48, R48, R4.reuse ;  /* 0x0000000430307220 */ /* 0x080fe20000410000 */
[----:B------:R-:W-:Y:S01]  /*d200*/  FMUL.FTZ R49, R49, R4 ;  /* 0x0000000431317220 */ /* 0x000fe20000410000 */
[----:B------:R-:W-:-:S02]  /*d210*/  IMAD.U32 R184, RZ, RZ, UR6 ;  /* 0x00000006ffb87e24 */ /* 0x000fc4000f8e00ff */
[-C--:B------:R-:W-:Y:S01]  /*d220*/  FMUL.FTZ R52, R52, R4.reuse ;  /* 0x0000000434347220 */ /* 0x080fe20000410000 */
[-C--:B------:R-:W-:Y:S01]  /*d230*/  FMUL.FTZ R53, R53, R4.reuse ;  /* 0x0000000435357220 */ /* 0x080fe20000410000 */
[-C--:B------:R-:W-:Y:S01]  /*d240*/  FMUL.FTZ R56, R56, R4.reuse ;  /* 0x0000000438387220 */ /* 0x080fe20000410000 */
[-C--:B------:R-:W-:Y:S01]  /*d250*/  FMUL.FTZ R57, R57, R4.reuse ;  /* 0x0000000439397220 */ /* 0x080fe20000410000 */
[----:B------:R-:W0:Y:S01]  /*d260*/  S2UR UR6, SR_CgaCtaId ;  /* 0x00000000000679c3 */ /* 0x000e220000008800 */
        /* <DEDUP_REMOVED lines=23> */
[----:B0-----:R-:W-:Y:S01]  /*d3e0*/  UPRMT UR4, UR6, 0x654, UR4 ;  /* 0x0000065406047896 */ /* 0x001fe20008000004 */
        /* <DEDUP_REMOVED lines=28> */
.L_x_1220:
[----:B------:R-:W0:Y:S01]  /*d5b0*/  S2R R4, SR_CgaCtaId ;  /* 0x0000000000047919 */ /* 0x000e220000008800 */
[----:B------:R-:W-:Y:S01]  /*d5c0*/  MOV R19, 0x400 ;  /* 0x0000040000137802 */ /* 0x000fe20000000f00 */
[----:B------:R-:W-:Y:S01]  /*d5d0*/  BSSY B0, `(.L_x_1299) ;  /* 0x0000304000007945 */ /* 0x000fe20003800000 */
[----:B------:R-:W-:Y:S02]  /*d5e0*/  BAR.SYNC.DEFER_BLOCKING 0x5, 0x180 ;  /* 0x0146000000007b1d */ /* 0x000fe40000010000 */
[----:B0-----:R-:W-:-:S05]  /*d5f0*/  LEA R19, R4, R19, 0x18 ;  /* 0x0000001304137211 */ /* 0x001fca00078ec0ff */
[----:B------:R-:W0:Y:S02]  /*d600*/  LDS.128 R4, [R19+0x2a8d0] ;  /* 0x02a8d00013047984 */ /* 0x000e240000000c00 */
[----:B0-----:R-:W-:Y:S02]  /*d610*/  R2UR UR6, R5 ;  /* 0x00000000050672ca */ /* 0x001fe400000e0000 */
[----:B------:R-:W-:Y:S02]  /*d620*/  R2UR UR5, R6 ;  /* 0x00000000060572ca */ /* 0x000fe400000e0000 */
[----:B------:R-:W-:Y:S01]  /*d630*/  R2UR UR7, R7 ;  /* 0x00000000070772ca */ /* 0x000fe200000e0000 */
[----:B------:R-:W-:Y:S06]  /*d640*/  BAR.ARV 0x4, 0x180 ;  /* 0x0106000000007b1d */ /* 0x000fec0000002000 */
[----:B------:R-:W-:Y:S08]  /*d650*/  @P0 BRA `(.L_x_1300) ;  /* 0x0000002000880947 */ /* 0x000ff00003800000 */
[----:B------:R-:W0:Y:S01]  /*d660*/  S2R R4, SR_SWINHI ;  /* 0x0000000000047919 */ /* 0x000e220000002f00 */
[----:B------:R-:W-:Y:S01]  /*d670*/  R2UR UR13, R183 ;  /* 0x00000000b70d72ca */ /* 0x000fe200000e0000 */
[----:B------:R-:W-:Y:S01]  /*d680*/  ULDC.64 UR10, c[0x0][0xc00] ;  /* 0x00030000000a7ab9 */ /* 0x000fe20000000a00 */
[----:B------:R-:W-:Y:S01]  /*d690*/  ULDC.64 UR8, c[0x0][0xc00] ;  /* 0x0003000000087ab9 */ /* 0x000fe20000000a00 */
[----:B------:R-:W-:Y:S02]  /*d6a0*/  R2UR UR15, R164 ;  /* 0x00000000a40f72ca */ /* 0x000fe400000e0000 */
[----:B------:R-:W-:Y:S02]  /*d6b0*/  R2UR UR12, R22 ;  /* 0x00000000160c72ca */ /* 0x000fe400000e0000 */
[----:B------:R-:W-:Y:S02]  /*d6c0*/  R2UR UR14, R165 ;  /* 0x00000000a50e72ca */ /* 0x000fe400000e0000 */
[----:B------:R-:W-:-:S04]  /*d6d0*/  R2UR UR20, R166 ;  /* 0x00000000a61472ca */ /* 0x000fc800000e0000 */
[----:B------:R-:W-:Y:S01]  /*d6e0*/  UIMAD.WIDE UR8, UR13, 0x4, UR8 ;  /* 0x000000040d0878a5 */ /* 0x000fe2000f8e0208 */
        /* <DEDUP_REMOVED lines=15> */
[----:B------:R-:W-:Y:S01]  /*d7e0*/  BAR.SYNC.DEFER_BLOCKING 0x1, 0x100 ;  /* 0x0044000000007b1d */ /* 0x000fe20000010000 */
        /* <DEDUP_REMOVED lines=9> */
[----:B------:R-:W-:Y:S02]  /*d880*/  LOP3.LUT R12, R95, 0x380, RZ, 0xc0, !PT ;  /* 0x000003805f0c7812 */ /* 0x000fe400078ec0ff */
[----:B------:R-:W-:Y:S02]  /*d890*/  SHF.R.U64 R10, R10, 0x3, RZ ;  /* 0x000000030a0a7819 */ /* 0x000fe400000012ff */
[----:B------:R-:W-:Y:S02]  /*d8a0*/  LOP3.LUT R26, R7, R8, RZ, 0x3c, !PT ;  /* 0x00000008071a7212 */ /* 0x000fe400078e3cff */
[----:B------:R-:W-:-:S02]  /*d8b0*/  SHF.R.U64 R6, R6, 0x3, RZ ;  /* 0x0000000306067819 */ /* 0x000fc400000012ff */
[----:B------:R-:W-:Y:S02]  /*d8c0*/  LOP3.LUT R8, R97, 0x380, RZ, 0xc0, !PT ;  /* 0x0000038061087812 */ /* 0x000fe400078ec0ff */
[----:B------:R-:W-:Y:S02]  /*d8d0*/  SHF.R.U64 R12, R12, 0x3, RZ ;  /* 0x000000030c0c7819 */ /* 0x000fe400000012ff */
[----:B------:R-:W-:Y:S02]  /*d8e0*/  LOP3.LUT R14, R10, R75, RZ, 0x3c, !PT ;  /* 0x0000004b0a0e7212 */ /* 0x000fe400078e3cff */
[----:B------:R-:W-:Y:S02]  /*d8f0*/  LOP3.LUT R28, R6, R31, RZ, 0x3c, !PT ;  /* 0x0000001f061c7212 */ /* 0x000fe400078e3cff */
[----:B------:R-:W-:Y:S02]  /*d900*/  LOP3.LUT R10, R99, 0x380, RZ, 0xc0, !PT ;  /* 0x00000380630a7812 */ /* 0x000fe400078ec0ff */
[----:B------:R-:W-:-:S02]  /*d910*/  SHF.R.U64 R8, R8, 0x3, RZ ;  /* 0x0000000308087819 */ /* 0x000fc400000012ff */
[----:B------:R-:W-:Y:S02]  /*d920*/  LOP3.LUT R31, R74, 0x380, RZ, 0xc0, !PT ;  /* 0x000003804a1f7812 */ /* 0x000fe400078ec0ff */
[----:B------:R-:W-:Y:S02]  /*d930*/  LOP3.LUT R24, R12, R95, RZ, 0x3c, !PT ;  /* 0x0000005f0c187212 */ /* 0x000fe400078e3cff */
[----:B------:R-:W-:Y:S02]  /*d940*/  SHF.R.U64 R10, R10, 0x3, RZ ;  /* 0x000000030a0a7819 */ /* 0x000fe400000012ff */
[----:B------:R-:W-:Y:S02]  /*d950*/  LOP3.LUT R12, R8, R97, RZ, 0x3c, !PT ;  /* 0x00000061080c7212 */ /* 0x000fe400078e3cff */
[----:B------:R-:W-:Y:S02]  /*d960*/  MOV R30, R4 ;  /* 0x00000004001e7202 */ /* 0x000fe40000000f00 */
[----:B------:R-:W-:-:S02]  /*d970*/  SHF.R.U64 R31, R31, 0x3, RZ ;  /* 0x000000031f1f7819 */ /* 0x000fc400000012ff */
        /* <DEDUP_REMOVED lines=23> */
[----:B------:R1:W-:Y:S01]  /*daf0*/  STSM.16.M88.4 [R98], R24 ;  /* 0x0000001862007844 */ /* 0x0003e20000000200 */
[----:B0-----:R-:W-:Y:S02]  /*db00*/  F2FP.F16.F32.PACK_AB R30, R53, R52 ;  /* 0x00000034351e723e */ /* 0x001fe400000000ff */
[----:B------:R-:W-:Y:S02]  /*db10*/  F2FP.F16.F32.PACK_AB R31, R55, R54 ;  /* 0x00000036371f723e */ /* 0x000fe400000000ff */
[----:B------:R-:W-:Y:S02]  /*db20*/  MOV R75, R10 ;  /* 0x0000000a004b7202 */ /* 0x000fe40000000f00 */
[----:B------:R-:W-:Y:S01]  /*db30*/  MOV R74, R8 ;  /* 0x00000008004a7202 */ /* 0x000fe20000000f00 */
[----:B------:R0:W-:Y:S01]  /*db40*/  STSM.16.M88.4 [R97], R28 ;  /* 0x0000001c61007844 */ /* 0x0001e20000000200 */
[----:B------:R-:W-:-:S02]  /*db50*/  F2FP.F16.F32.PACK_AB R4, R57, R56 ;  /* 0x000000383904723e */ /* 0x000fc400000000ff */
[----:B------:R-:W-:Y:S02]  /*db60*/  F2FP.F16.F32.PACK_AB R5, R59, R58 ;  /* 0x0000003a3b05723e */ /* 0x000fe400000000ff */
[----:B------:R-:W-:Y:S02]  /*db70*/  F2FP.F16.F32.PACK_AB R6, R61, R60 ;  /* 0x0000003c3d06723e */ /* 0x000fe400000000ff */
[----:B------:R-:W-:Y:S01]  /*db80*/  F2FP.F16.F32.PACK_AB R7, R63, R62 ;  /* 0x0000003e3f07723e */ /* 0x000fe200000000ff */
[----:B-1----:R-:W1:Y:S01]  /*db90*/  LDC.64 R98, c[0x0][0xc08] ;  /* 0x00030200ff627b82 */ /* 0x002e620000000a00 */
        /* <DEDUP_REMOVED lines=10> */
[----:B------:R-:W-:Y:S02]  /*dc40*/  F2FP.F16.F32.PACK_AB R14, R77, R76 ;  /* 0x0000004c4d0e723e */ /* 0x000fe400000000ff */
[----:B------:R-:W-:Y:S02]  /*dc50*/  F2FP.F16.F32.PACK_AB R15, R79, R78 ;  /* 0x0000004e4f0f723e */ /* 0x000fe400000000ff */
[----:B------:R-:W-:-:S02]  /*dc60*/  F2FP.F16.F32.PACK_AB R24, R81, R80 ;  /* 0x000000505118723e */ /* 0x000fc400000000ff */
[----:B------:R-:W-:Y:S01]  /*dc70*/  F2FP.F16.F32.PACK_AB R25, R83, R82 ;  /* 0x000000525319723e */ /* 0x000fe200000000ff */
[----:B------:R0:W-:Y:S01]  /*dc80*/  STSM.16.M88.4 [R75], R12 ;  /* 0x0000000c4b007844 */ /* 0x0001e20000000200 */
[----:B------:R-:W-:Y:S02]  /*dc90*/  F2FP.F16.F32.PACK_AB R26, R85, R84 ;  /* 0x00000054551a723e */ /* 0x000fe400000000ff */
[----:B------:R-:W-:Y:S02]  /*dca0*/  F2FP.F16.F32.PACK_AB R27, R87, R86 ;  /* 0x00000056571b723e */ /* 0x000fe400000000ff */
[----:B------:R-:W-:-:S03]  /*dcb0*/  ISETP.NE.U32.AND P0, PT, RZ, UR10, PT ;  /* 0x0000000aff007c0c */ /* 0x000fc6000bf05070 */
[----:B------:R2:W-:Y:S01]  /*dcc0*/  STSM.16.M88.4 [R74], R24 ;  /* 0x000000184a007844 */ /* 0x0005e20000000200 */
[----:B------:R-:W-:Y:S01]  /*dcd0*/  BAR.SYNC.DEFER_BLOCKING 0x1, 0x100 ;  /* 0x0044000000007b1d */ /* 0x000fe20000010000 */
[----:B------:R-:W-:-:S07]  /*dce0*/  ISETP.NE.AND.EX P0, PT, RZ, UR11, PT, P0 ;  /* 0x0000000bff007c0c */ /* 0x000fce000bf05300 */
[----:B0-----:R-:W0:Y:S06]  /*dcf0*/  LDC R75, c[0x0][0xbe8] ;  /* 0x0002fa00ff4b7b82 */ /* 0x001e2c0000000800 */
[----:B------:R-:W3:Y:S01]  /*dd00*/  @P0 LDG.E R30, desc[UR36][R28.64] ;  /* 0x000000241c1e0981 */ /* 0x000ee2000c1e1900 */
[----:B-1----:R-:W-:Y:S02]  /*dd10*/  ISETP.NE.U32.AND P1, PT, R98, RZ, PT ;  /* 0x000000ff6200720c */ /* 0x002fe40003f25070 */
[----:B------:R-:W-:-:S11]  /*dd20*/  R2UR UR4, R99 ;  /* 0x00000000630472ca */ /* 0x000fd600000e0000 */
[----:B------:R-:W-:Y:S02]  /*dd30*/  VOTEU.ANY UP0, P1 ;  /* 0x00000000003f7886 */ /* 0x000fe40000800100 */
[----:B------:R-:W-:Y:S01]  /*dd40*/  UISETP.NE.AND.EX UP0, UPT, UR4, URZ, UPT, UP0 ;  /* 0x0000003f0400728c */ /* 0x000fe2000bf05300 */
[----:B0-----:R-:W-:Y:S02]  /*dd50*/  ISETP.NE.AND P1, PT, R75, 0x1, PT ;  /* 0x000000014b00780c */ /* 0x001fe40003f25270 */
[----:B------:R-:W-:Y:S02]  /*dd60*/  ULDC UR4, c[0x0][0xa88] ;  /* 0x0002a20000047ab9 */ /* 0x000fe40000000800 */
[----:B--2---:R-:W-:Y:S01]  /*dd70*/  IMAD.U32 R74, RZ, RZ, UR4 ;  /* 0x00000004ff4a7e24 */ /* 0x004fe2000f8e00ff */
[----:B------:R-:W-:Y:S01]  /*dd80*/  PLOP3.LUT P4, PT, PT, PT, UP0, 0x80, 0x0 ;  /* 0x000000000000781c */ /* 0x000fe20003f8f008 */
[----:B------:R-:W-:-:S04]  /*dd90*/  ULDC UR4, c[0x0][0xad4] ;  /* 0x0002b50000047ab9 */ /* 0x000fc80000000800 */
[----:B------:R-:W-:Y:S02]  /*dda0*/  @UP0 ULDC.64 UR8, c[0x0][0xc08] ;  /* 0x0003020000080ab9 */ /* 0x000fe40000000a00 */
[----:B------:R-:W-:Y:S01]  /*ddb0*/  @UP0 UIMAD.WIDE UR8, UR13, 0x4, UR8 ;  /* 0x000000040d0808a5 */ /* 0x000fe2000f8e0208 */
[----:B------:R-:W0:Y:S01]  /*ddc0*/  @P1 LDC R6, c[0x0][0xbec] ;  /* 0x0002fb00ff061b82 */ /* 0x000e220000000800 */
[----:B------:R-:W-:-:S04]  /*ddd0*/  UISETP.NE.AND UP0, UPT, UR15, URZ, UPT ;  /* 0x0000003f0f00728c */ /* 0x000fc8000bf05270 */
[----:B------:R-:W-:Y:S01]  /*dde0*/  USEL UR4, UR15, UR4, UP0 ;  /* 0x000000040f047287 */ /* 0x000fe20008000000 */
[----:B------:R-:W-:Y:S02]  /*ddf0*/  IMAD.U32 R4, RZ, RZ, UR8 ;  /* 0x00000008ff047e24 */ /* 0x000fe4000f8e00ff */
[----:B------:R-:W1:Y:S01]  /*de00*/  @P1 LDC R9, c[0x0][0xbf0] ;  /* 0x0002fc00ff091b82 */ /* 0x000e620000000800 */
[----:B------:R-:W-:Y:S01]  /*de10*/  UISETP.GT.AND UP1, UPT, UR4, 0x1, UPT ;  /* 0x000000010400788c */ /* 0x000fe2000bf24270 */
[----:B------:R-:W-:Y:S01]  /*de20*/  IMAD.U32 R5, RZ, RZ, UR9 ;  /* 0x00000009ff057e24 */ /* 0x000fe2000f8e00ff */
[----:B------:R-:W-:Y:S02]  /*de30*/  UMOV UR19, 0x9b8 ;  /* 0x000009b800137882 */ /* 0x000fe40000000000 */
[----:B------:R-:W-:Y:S02]  /*de40*/  USEL UR19, UR19, 0x978, UP1 ;  /* 0x0000097813137887 */ /* 0x000fe40008800000 */
[----:B------:R-:W-:Y:S01]  /*de50*/  UISETP.NE.U32.AND UP0, UPT, UR10, URZ, UPT ;  /* 0x0000003f0a00728c */ /* 0x000fe2000bf05070 */
[----:B------:R-:W-:Y:S01]  /*de60*/  VIADD R13, R23, UR12 ;  /* 0x0000000c170d7c36 */ /* 0x000fe20008000000 */
[----:B------:R-:W-:Y:S01]  /*de70*/  USHF.R.S32.HI UR10, URZ, 0x1f, UR13 ;  /* 0x0000001f3f0a7899 */ /* 0x000fe2000801140d */
[----:B------:R0:W5:Y:S01]  /*de80*/  @P4 LDG.E R74, desc[UR36][R4.64] ;  /* 0x00000024044a4981 */ /* 0x000162000c1e1900 */
[----:B------:R-:W-:Y:S01]  /*de90*/  UISETP.NE.AND.EX UP0, UPT, UR11, URZ, UPT, UP0 ;  /* 0x0000003f0b00728c */ /* 0x000fe2000bf05300 */
[----:B------:R-:W-:Y:S01]  /*dea0*/  IMAD.MOV.U32 R7, RZ, RZ, R13 ;  /* 0x000000ffff077224 */ /* 0x000fe200078e000d */
[----:B------:R-:W-:Y:S01]  /*deb0*/  UMOV UR4, URZ ;  /* 0x0000003f00047c82 */ /* 0x000fe20008000000 */
[----:B------:R-:W-:-:S02]  /*dec0*/  USEL UR9, UR14, URZ, UP1 ;  /* 0x0000003f0e097287 */ /* 0x000fc40008800000 */
[----:B------:R-:W-:Y:S02]  /*ded0*/  USEL UR8, UR13, URZ, !UP0 ;  /* 0x0000003f0d087287 */ /* 0x000fe4000c000000 */
[----:B------:R-:W-:Y:S01]  /*dee0*/  USEL UR18, UR10, URZ, !UP0 ;  /* 0x0000003f0a127287 */ /* 0x000fe2000c000000 */
[----:B------:R-:W-:Y:S02]  /*def0*/  ULDC.64 UR12, c[0x0][UR19+0x220] ;  /* 0x00008800130c7abb */ /* 0x000fe40008000a00 */
[----:B------:R-:W-:Y:S01]  /*df00*/  ULDC.64 UR10, c[0x0][UR19+0x218] ;  /* 0x00008600130a7abb */ /* 0x000fe20008000a00 */
[----:B0-----:R-:W-:Y:S01]  /*df10*/  @P1 IMAD.HI.U32 R4, R13, R6, RZ ;  /* 0x000000060d041227 */ /* 0x001fe200078e00ff */
[----:B------:R-:W-:Y:S01]  /*df20*/  ULDC.64 UR14, c[0x0][UR19+0x228] ;  /* 0x00008a00130e7abb */ /* 0x000fe20008000a00 */
[----:B------:R-:W-:Y:S02]  /*df30*/  UIMAD.WIDE.U32 UR16, UR10, UR20, URZ ;  /* 0x000000140a1072a5 */ /* 0x000fe4000f8e003f */
[----:B------:R-:W-:Y:S01]  /*df40*/  UIMAD UR13, UR13, UR8, URZ ;  /* 0x000000080d0d72a4 */ /* 0x000fe2000f8e023f */
[----:B-1----:R-:W-:Y:S01]  /*df50*/  @P1 SHF.R.U32.HI R7, RZ, R9, R4 ;  /* 0x00000009ff071219 */ /* 0x002fe20000011604 */
[----:B------:R-:W-:-:S02]  /*df60*/  UIMAD UR20, UR11, UR20, URZ ;  /* 0x000000140b1472a4 */ /* 0x000fc4000f8e023f */
[----:B------:R-:W-:Y:S02]  /*df70*/  UIMAD.WIDE.U32 UR10, UR12, UR8, URZ ;  /* 0x000000080c0a72a5 */ /* 0x000fe4000f8e003f */
[----:B------:R-:W-:Y:S01]  /*df80*/  UIMAD.WIDE.U32 UR22, UR14, UR9, URZ ;  /* 0x000000090e1672a5 */ /* 0x000fe2000f8e003f */
[----:B------:R-:W-:Y:S01]  /*df90*/  IMAD.MOV R6, RZ, RZ, -R7 ;  /* 0x000000ffff067224 */ /* 0x000fe200078e0a07 */
[----:B------:R-:W-:Y:S02]  /*dfa0*/  UIMAD UR9, UR15, UR9, URZ ;  /* 0x000000090f0972a4 */ /* 0x000fe4000f8e023f */
[----:B------:R-:W-:Y:S01]  /*dfb0*/  UIMAD UR13, UR12, UR18, UR13 ;  /* 0x000000120c0d72a4 */ /* 0x000fe2000f8e020d */
[----:B------:R-:W-:Y:S01]  /*dfc0*/  IMAD R9, R75, R6, R13 ;  /* 0x000000064b097224 */ /* 0x000fe200078e020d */
[----:B------:R-:W-:Y:S01]  /*dfd0*/  UIADD3 UR20, UR17, UR20, URZ ;  /* 0x0000001411147290 */ /* 0x000fe2000fffe03f */
[----:B------:R-:W-:Y:S02]  /*dfe0*/  IMAD.U32 R4, RZ, RZ, UR22 ;  /* 0x00000016ff047e24 */ /* 0x000fe4000f8e00ff */
[----:B------:R-:W-:Y:S01]  /*dff0*/  IMAD.U32 R5, RZ, RZ, UR23 ;  /* 0x00000017ff057e24 */ /* 0x000fe2000f8e00ff */
[----:B------:R-:W-:-:S02]  /*e000*/  SHF.R.S32.HI R5, RZ, 0x1f, R7 ;  /* 0x0000001fff057819 */ /* 0x000fc40000011407 */
[----:B------:R-:W-:Y:S02]  /*e010*/  SHF.R.S32.HI R6, RZ, 0x1f, R9 ;  /* 0x0000001fff067819 */ /* 0x000fe40000011409 */
[----:B---3--:R-:W-:-:S13]  /*e020*/  @P0 R2UR UR4, R30 ;  /* 0x000000001e0402ca */ /* 0x008fda00000e0000 */
        /* <DEDUP_REMOVED lines=22> */
[----:B--2---:R-:W-:-:S07]  /*e190*/  IMAD.IADD R74, R74, 0x1, -R5 ;  /* 0x000000014a4a7824 */ /* 0x004fce00078e0a05 */
.L_x_1301:
[----:B------:R-:W-:Y:S01]  /*e1a0*/  R2UR UR9, R22 ;  /* 0x00000000160972ca */ /* 0x000fe200000e0000 */
[----:B------:R-:W-:Y:S01]  /*e1b0*/  SHFL.IDX PT, R4, R8, RZ, 0x1c1f ;  /* 0x001c1fff08047589 */ /* 0x000fe200000e0000 */
[----:B-----5:R-:W-:Y:S01]  /*e1c0*/  IMAD R74, R74, R75, RZ ;  /* 0x0000004b4a4a7224 */ /* 0x020fe200078e02ff */
[----:B------:R-:W-:Y:S02]  /*e1d0*/  LOP3.LUT P0, RZ, R185, 0x3, RZ, 0xc0, !PT ;  /* 0x00000003b9ff7812 */ /* 0x000fe4000780c0ff */
[----:B------:R-:W0:Y:S01]  /*e1e0*/  SHFL.IDX PT, R5, R10, RZ, 0x1c1f ;  /* 0x001c1fff0a057589 */ /* 0x000e2200000e0000 */
[----:B------:R-:W-:-:S03]  /*e1f0*/  PLOP3.LUT P3, PT, PT, PT, UP1, 0x80, 0x0 ;  /* 0x000000000000781c */ /* 0x000fc60003f6f018 */
[----:B------:R-:W-:Y:S04]  /*e200*/  SHFL.IDX PT, R6, R8, 0x1, 0x1c1f ;  /* 0x003c1f0008067f89 */ /* 0x000fe800000e0000 */
[----:B------:R-:W1:Y:S01]  /*e210*/  SHFL.IDX PT, R7, R10, 0x1, 0x1c1f ;  /* 0x003c1f000a077f89 */ /* 0x000e6200000e0000 */
[----:B------:R-:W-:-:S04]  /*e220*/  VIADD R11, R202, UR9 ;  /* 0x00000009ca0b7c36 */ /* 0x000fc80008000000 */
        /* <DEDUP_REMOVED lines=8> */
[----:B------:R-:W-:Y:S01]  /*e2b0*/  IMAD R3, R182, 0x40, R160 ;  /* 0x00000040b6037824 */ /* 0x000fe200078e02a0 */
[----:B------:R-:W-:Y:S01]  /*e2c0*/  ULDC.64 UR12, c[0x0][0xaa0] ;  /* 0x0002a800000c7ab9 */ /* 0x000fe20000000a00 */
[----:B------:R-:W-:Y:S01]  /*e2d0*/  R2UR UR16, R166 ;  /* 0x00000000a61072ca */ /* 0x000fe200000e0000 */
[----:B------:R-:W1:Y:S01]  /*e2e0*/  @P1 LDC R21, c[0x0][0xbf0] ;  /* 0x0002fc00ff151b82 */ /* 0x000e620000000800 */
[----:B------:R-:W-:Y:S01]  /*e2f0*/  IMAD.WIDE R16, R3, 0x2, R16 ;  /* 0x0000000203107825 */ /* 0x000fe200078e0210 */
[----:B------:R-:W-:Y:S02]  /*e300*/  R2UR UR15, R22 ;  /* 0x00000000160f72ca */ /* 0x000fe400000e0000 */
[C---:B------:R-:W-:Y:S01]  /*e310*/  IADD3 R9, P6, R16.reuse, 0x1000, RZ ;  /* 0x0000100010097810 */ /* 0x040fe20007fde0ff */
[----:B------:R-:W-:Y:S01]  /*e320*/  UIMAD UR9, UR14, UR12, URZ ;  /* 0x0000000c0e0972a4 */ /* 0x000fe2000f8e023f */
[C---:B------:R-:W-:Y:S02]  /*e330*/  IADD3 R13, P5, R16.reuse, 0x2000, RZ ;  /* 0x00002000100d7810 */ /* 0x040fe40007fbe0ff */
[----:B------:R-:W-:Y:S01]  /*e340*/  LOP3.LUT R8, R9, 0x380, RZ, 0xc0, !PT ;  /* 0x0000038009087812 */ /* 0x000fe200078ec0ff */
[----:B------:R-:W-:Y:S01]  /*e350*/  UIMAD.WIDE.U32 UR10, UR4, UR12, URZ ;  /* 0x0000000c040a72a5 */ /* 0x000fe2000f8e003f */
[----:B------:R-:W-:-:S02]  /*e360*/  IADD3 R25, P4, R16, 0x3000, RZ ;  /* 0x0000300010197810 */ /* 0x000fc40007f9e0ff */
[----:B------:R-:W-:Y:S01]  /*e370*/  SHF.R.U64 R8, R8, 0x3, RZ ;  /* 0x0000000308087819 */ /* 0x000fe200000012ff */
[----:B------:R-:W-:Y:S01]  /*e380*/  UIMAD UR9, UR4, UR13, UR9 ;  /* 0x0000000d040972a4 */ /* 0x000fe2000f8e0209 */
[----:B------:R-:W-:Y:S02]  /*e390*/  IADD3 R29, P3, R16, 0x4000, RZ ;  /* 0x00004000101d7810 */ /* 0x000fe40007f7e0ff */
[----:B------:R-:W-:Y:S01]  /*e3a0*/  LOP3.LUT R8, R8, R9, RZ, 0x3c, !PT ;  /* 0x0000000908087212 */ /* 0x000fe200078e3cff */
[----:B------:R-:W-:Y:S01]  /*e3b0*/  IMAD.X R9, RZ, RZ, R17, P6 ;  /* 0x000000ffff097224 */ /* 0x000fe200030e0611 */
[C---:B------:R-:W-:Y:S01]  /*e3c0*/  IADD3 R3, P6, R16.reuse, 0x7000, RZ ;  /* 0x0000700010037810 */ /* 0x040fe20007fde0ff */
[----:B------:R-:W-:Y:S01]  /*e3d0*/  UIADD3 UR11, UR11, UR9, URZ ;  /* 0x000000090b0b7290 */ /* 0x000fe2000fffe03f */
[----:B------:R-:W-:Y:S01]  /*e3e0*/  IADD3 R33, P2, R16, 0x5000, RZ ;  /* 0x0000500010217810 */ /* 0x000fe20007f5e0ff */
[----:B------:R-:W-:Y:S01]  /*e3f0*/  ULDC.64 UR12, c[0x0][0xae8] ;  /* 0x0002ba00000c7ab9 */ /* 0x000fe20000000a00 */
[----:B0-----:R-:W-:-:S02]  /*e400*/  LOP3.LUT R0, R3, 0x380, RZ, 0xc0, !PT ;  /* 0x0000038003007812 */ /* 0x001fc400078ec0ff */
[C---:B------:R-:W-:Y:S02]  /*e410*/  IADD3 R37, P0, R16.reuse, 0x6000, RZ ;  /* 0x0000600010257810 */ /* 0x040fe40007f1e0ff */
[----:B------:R-:W-:Y:S02]  /*e420*/  LOP3.LUT R5, R16, 0x380, RZ, 0xc0, !PT ;  /* 0x0000038010057812 */ /* 0x000fe400078ec0ff */
[----:B------:R-:W-:Y:S02]  /*e430*/  LOP3.LUT R12, R13, 0x380, RZ, 0xc0, !PT ;  /* 0x000003800d0c7812 */ /* 0x000fe400078ec0ff */
[----:B------:R-:W-:Y:S01]  /*e440*/  LOP3.LUT R24, R25, 0x380, RZ, 0xc0, !PT ;  /* 0x0000038019187812 */ /* 0x000fe200078ec0ff */
[----:B------:R-:W-:Y:S01]  /*e450*/  USHF.R.S32.HI UR4, URZ, 0x1f, UR8 ;  /* 0x0000001f3f047899 */ /* 0x000fe20008011408 */
[----:B------:R-:W-:Y:S01]  /*e460*/  SHF.R.U64 R0, R0, 0x3, RZ ;  /* 0x0000000300007819 */ /* 0x000fe200000012ff */
[----:B------:R-:W-:Y:S01]  /*e470*/  UIMAD.WIDE.U32 UR10, UR16, UR12, UR10 ;  /* 0x0000000c100a72a5 */ /* 0x000fe2000f8e000a */
[----:B------:R-:W-:Y:S01]  /*e480*/  LOP3.LUT R28, R29, 0x380, RZ, 0xc0, !PT ;  /* 0x000003801d1c7812 */ /* 0x000fe200078ec0ff */
[----:B------:R-:W-:Y:S01]  /*e490*/  IMAD.X R41, RZ, RZ, R17, P6 ;  /* 0x000000ffff297224 */ /* 0x000fe200030e0611 */
[----:B------:R-:W-:Y:S01]  /*e4a0*/  LOP3.LUT R40, R0, R3, RZ, 0x3c, !PT ;  /* 0x0000000300287212 */ /* 0x000fe200078e3cff */
[----:B------:R-:W5:Y:S01]  /*e4b0*/  LD.E.128 R8, desc[UR36][R8.64] ;  /* 0x0000002408087980 */ /* 0x000f62000c101d00 */
[----:B------:R-:W0:Y:S01]  /*e4c0*/  @P1 LDC R3, c[0x0][0xbec] ;  /* 0x0002fb00ff031b82 */ /* 0x000e220000000800 */
[----:B------:R-:W-:Y:S01]  /*e4d0*/  IMAD R0, R163, 0x20, R182 ;  /* 0x00000020a3007824 */ /* 0x000fe200078e02b6 */
[----:B------:R-:W-:-:S02]  /*e4e0*/  LOP3.LUT R32, R33, 0x380, RZ, 0xc0, !PT ;  /* 0x0000038021207812 */ /* 0x000fc400078ec0ff */
[----:B------:R-:W-:Y:S02]  /*e4f0*/  LOP3.LUT R36, R37, 0x380, RZ, 0xc0, !PT ;  /* 0x0000038025247812 */ /* 0x000fe400078ec0ff */
[----:B------:R-:W-:Y:S01]  /*e500*/  SHF.R.U64 R5, R5, 0x3, RZ ;  /* 0x0000000305057819 */ /* 0x000fe200000012ff */
[----:B------:R-:W-:Y:S01]  /*e510*/  VIADD R20, R0, UR15 ;  /* 0x0000000f00147c36 */ /* 0x000fe20008000000 */
[----:B------:R-:W-:Y:S01]  /*e520*/  SHF.R.U64 R12, R12, 0x3, RZ ;  /* 0x000000030c0c7819 */ /* 0x000fe200000012ff */
[----:B------:R-:W-:Y:S01]  /*e530*/  UIMAD UR11, UR16, UR13, UR11 ;  /* 0x0000000d100b72a4 */ /* 0x000fe2000f8e020b */
[----:B------:R-:W-:Y:S01]  /*e540*/  SHF.R.U64 R24, R24, 0x3, RZ ;  /* 0x0000000318187819 */ /* 0x000fe200000012ff */
[----:B------:R-:W5:Y:S01]  /*e550*/  LD.E.128 R40, desc[UR36][R40.64] ;  /* 0x0000002428287980 */ /* 0x000f62000c101d00 */
[----:B------:R-:W-:Y:S01]  /*e560*/  SHF.R.U64 R28, R28, 0x3, RZ ;  /* 0x000000031c1c7819 */ /* 0x000fe200000012ff */
[----:B------:R-:W-:Y:S01]  /*e570*/  ULDC.64 UR12, c[0x0][0xaf0] ;  /* 0x0002bc00000c7ab9 */ /* 0x000fe20000000a00 */
[----:B------:R-:W-:-:S02]  /*e580*/  SHF.R.U64 R32, R32, 0x3, RZ ;  /* 0x0000000320207819 */ /* 0x000fc400000012ff */
[----:B------:R-:W-:Y:S02]  /*e590*/  SHF.R.U64 R36, R36, 0x3, RZ ;  /* 0x0000000324247819 */ /* 0x000fe400000012ff */
[----:B------:R-:W-:Y:S01]  /*e5a0*/  LOP3.LUT R16, R5, R16, RZ, 0x3c, !PT ;  /* 0x0000001005107212 */ /* 0x000fe200078e3cff */
[----:B------:R-:W-:Y:S01]  /*e5b0*/  UIMAD UR4, UR4, UR12, URZ ;  /* 0x0000000c040472a4 */ /* 0x000fe2000f8e023f */
[----:B------:R-:W-:Y:S01]  /*e5c0*/  LOP3.LUT R12, R12, R13, RZ, 0x3c, !PT ;  /* 0x0000000d0c0c7212 */ /* 0x000fe200078e3cff */
[--C-:B------:R-:W-:Y:S01]  /*e5d0*/  IMAD.X R13, RZ, RZ, R17.reuse, P5 ;  /* 0x000000ffff0d7224 */ /* 0x100fe200028e0611 */
[----:B------:R-:W-:Y:S01]  /*e5e0*/  LOP3.LUT R24, R24, R25, RZ, 0x3c, !PT ;  /* 0x0000001918187212 */ /* 0x000fe200078e3cff */
[--C-:B------:R-:W-:Y:S01]  /*e5f0*/  IMAD.X R25, RZ, RZ, R17.reuse, P4 ;  /* 0x000000ffff197224 */ /* 0x100fe200020e0611 */
[----:B------:R-:W-:Y:S01]  /*e600*/  LOP3.LUT R28, R28, R29, RZ, 0x3c, !PT ;  /* 0x0000001d1c1c7212 */ /* 0x000fe200078e3cff */
[----:B0-----:R-:W-:Y:S01]  /*e610*/  @P1 IMAD.HI.U32 R0, R20, R3, RZ ;  /* 0x0000000314001227 */ /* 0x001fe200078e00ff */
[----:B------:R-:W-:Y:S01]  /*e620*/  LOP3.LUT R32, R32, R33, RZ, 0x3c, !PT ;  /* 0x0000002120207212 */ /* 0x000fe200078e3cff */
[----:B------:R0:W5:Y:S01]  /*e630*/  LD.E.128 R4, desc[UR36][R16.64] ;  /* 0x0000002410047980 */ /* 0x000162000c101d00 */
[----:B------:R-:W-:Y:S01]  /*e640*/  LOP3.LUT R36, R36, R37, RZ, 0x3c, !PT ;  /* 0x0000002524247212 */ /* 0x000fe200078e3cff */
[----:B------:R-:W-:-:S02]  /*e650*/  IMAD.X R29, RZ, RZ, R17, P3 ;  /* 0x000000ffff1d7224 */ /* 0x000fc400018e0611 */
[--C-:B------:R-:W-:Y:S01]  /*e660*/  IMAD.X R33, RZ, RZ, R17.reuse, P2 ;  /* 0x000000ffff217224 */ /* 0x100fe200010e0611 */
[----:B------:R-:W-:Y:S01]  /*e670*/  UIMAD UR4, UR8, UR13, UR4 ;  /* 0x0000000d080472a4 */ /* 0x000fe2000f8e0204 */
[----:B------:R-:W-:Y:S01]  /*e680*/  IMAD.X R37, RZ, RZ, R17, P0 ;  /* 0x000000ffff257224 */ /* 0x000fe200000e0611 */
[----:B------:R-:W-:Y:S01]  /*e690*/  UIMAD.WIDE.U32 UR8, UR8, UR12, UR10 ;  /* 0x0000000c080872a5 */ /* 0x000fe2000f8e000a */
[----:B------:R-:W5:Y:S01]  /*e6a0*/  LD.E.128 R12, desc[UR36][R12.64] ;  /* 0x000000240c0c7980 */ /* 0x000f62000c101d00 */
[----:B0-----:R-:W-:Y:S01]  /*e6b0*/  IMAD.MOV.U32 R17, RZ, RZ, R20 ;  /* 0x000000ffff117224 */ /* 0x001fe200078e0014 */
[----:B-1----:R-:W-:Y:S01]  /*e6c0*/  @P1 SHF.R.U32.HI R17, RZ, R21, R0 ;  /* 0x00000015ff111219 */ /* 0x002fe20000011600 */
[----:B------:R-:W-:Y:S01]  /*e6d0*/  UIADD3 UR4, UR9, UR4, URZ ;  /* 0x0000000409047290 */ /* 0x000fe2000fffe03f */
[----:B------:R-:W5:Y:S01]  /*e6e0*/  LD.E.128 R24, desc[UR36][R24.64] ;  /* 0x0000002418187980 */ /* 0x000f62000c101d00 */
[----:B------:R-:W-:Y:S01]  /*e6f0*/  ULDC.64 UR10, c[0x0][0xae0] ;  /* 0x0002b800000a7ab9 */ /* 0x000fe20000000a00 */
[--C-:B------:R-:W-:Y:S01]  /*e700*/  SHF.R.S32.HI R0, RZ, 0x1f, R17.reuse ;  /* 0x0000001fff007819 */ /* 0x100fe20000011411 */
[----:B------:R-:W-:Y:S01]  /*e710*/  IMAD.MOV R16, RZ, RZ, -R17 ;  /* 0x000000ffff107224 */ /* 0x000fe200078e0a11 */
[----:B------:R-:W5:Y:S01]  /*e720*/  LD.E.128 R28, desc[UR36][R28.64] ;  /* 0x000000241c1c7980 */ /* 0x000f62000c101d00 */
[----:B------:R-:W-:-:S02]  /*e730*/  IMAD.U32 R3, RZ, RZ, UR9 ;  /* 0x00000009ff037e24 */ /* 0x000fc4000f8e00ff */
[----:B------:R-:W-:Y:S01]  /*e740*/  IMAD R0, R0, UR10, RZ ;  /* 0x0000000a00007c24 */ /* 0x000fe2000f8e02ff */
[----:B------:R-:W5:Y:S01]  /*e750*/  LD.E.128 R32, desc[UR36][R32.64] ;  /* 0x0000002420207980 */ /* 0x000f62000c101d00 */
[----:B------:R-:W-:Y:S02]  /*e760*/  IMAD R75, R75, R16, R20 ;  /* 0x000000104b4b7224 */ /* 0x000fe400078e0214 */
[----:B------:R-:W-:Y:S01]  /*e770*/  IMAD.U32 R2, RZ, RZ, UR8 ;  /* 0x00000008ff027e24 */ /* 0x000fe2000f8e00ff */
[----:B------:R-:W5:Y:S01]  /*e780*/  LD.E.128 R36, desc[UR36][R36.64] ;  /* 0x0000002424247980 */ /* 0x000f62000c101d00 */
[----:B------:R-:W-:Y:S01]  /*e790*/  IMAD.U32 R3, RZ, RZ, UR4 ;  /* 0x00000004ff037e24 */ /* 0x000fe2000f8e00ff */
[----:B------:R-:W-:Y:S01]  /*e7a0*/  ULDC.64 UR8, c[0x0][0xad8] ;  /* 0x0002b60000087ab9 */ /* 0x000fe20000000a00 */
[C---:B------:R-:W-:Y:S01]  /*e7b0*/  IMAD R21, R17.reuse, UR11, R0 ;  /* 0x0000000b11157c24 */ /* 0x040fe2000f8e0200 */
[----:B------:R-:W-:Y:S01]  /*e7c0*/  @!PT LDS RZ, [RZ] ;  /* 0x00000000fffff984 */ /* 0x000fe20000000800 */
[----:B------:R-:W-:Y:S01]  /*e7d0*/  @!PT LDS RZ, [RZ] ;  /* 0x00000000fffff984 */ /* 0x000fe20000000800 */
[----:B------:R-:W-:Y:S01]  /*e7e0*/  @!PT LDS RZ, [RZ] ;  /* 0x00000000fffff984 */ /* 0x000fe20000000800 */
[----:B------:R-:W-:Y:S01]  /*e7f0*/  @!PT LDS RZ, [RZ] ;  /* 0x00000000fffff984 */ /* 0x000fe20000000800 */
[----:B------:R0:W-:Y:S06]  /*e800*/  MEMBAR.ALL.CTA ;  /* 0x0000000000007992 */ /* 0x0001ec0000008000 */
[----:B0-----:R-:W0:Y:S01]  /*e810*/  FENCE.VIEW.ASYNC.S ;  /* 0x00000000000073c6 */ /* 0x001e220000000000 */
[----:B------:R-:W-:Y:S01]  /*e820*/  SHF.R.S32.HI R0, RZ, 0x1f, R75 ;  /* 0x0000001fff007819 */ /* 0x000fe2000001144b */
[----:B------:R-:W-:-:S04]  /*e830*/  IMAD.WIDE.U32 R2, R17, UR10, R2 ;  /* 0x0000000a11027c25 */ /* 0x000fc8000f8e0002 */
[----:B------:R-:W-:Y:S02]  /*e840*/  IMAD.IADD R3, R3, 0x1, R21 ;  /* 0x0000000103037824 */ /* 0x000fe400078e0215 */
[----:B------:R-:W-:Y:S02]  /*e850*/  IMAD R0, R0, UR8, RZ ;  /* 0x0000000800007c24 */ /* 0x000fe4000f8e02ff */
[----:B------:R-:W-:Y:S02]  /*e860*/  VIADD R45, R182, UR15 ;  /* 0x0000000fb62d7c36 */ /* 0x000fe40008000000 */
[C---:B------:R-:W-:Y:S02]  /*e870*/  IMAD R21, R75.reuse, UR9, R0 ;  /* 0x000000094b157c24 */ /* 0x040fe4000f8e0200 */
[----:B------:R-:W-:Y:S01]  /*e880*/  IMAD.WIDE.U32 R2, R75, UR8, R2 ;  /* 0x000000084b027c25 */ /* 0x000fe2000f8e0002 */
[----:B------:R-:W-:Y:S01]  /*e890*/  ISETP.GE.AND P2, PT, R45, R74, PT ;  /* 0x0000004a2d00720c */ /* 0x000fe20003f46270 */
[----:B------:R-:W-:-:S02]  /*e8a0*/  ULDC.64 UR8, c[0x0][0xa80] ;  /* 0x0002a00000087ab9 */ /* 0x000fc40000000a00 */
[----:B------:R-:W-:Y:S01]  /*e8b0*/  VIADD R17, R45, 0x20 ;  /* 0x000000202d117836 */ /* 0x000fe20000000000 */
[C---:B------:R-:W-:Y:S01]  /*e8c0*/  LEA R0, P3, R2.reuse, UR8, 0x1 ;  /* 0x0000000802007c11 */ /* 0x040fe2000f8608ff */
[----:B------:R-:W-:Y:S02]  /*e8d0*/  IMAD.IADD R3, R3, 0x1, R21 ;  /* 0x0000000103037824 */ /* 0x000fe400078e0215 */
[----:B------:R-:W-:Y:S01]  /*e8e0*/  VIADD R19, R19, 0x2a820 ;  /* 0x0002a82013137836 */ /* 0x000fe20000000000 */
[-C--:B------:R-:W-:Y:S01]  /*e8f0*/  ISETP.GE.AND P0, PT, R17, R74.reuse, PT ;  /* 0x0000004a1100720c */ /* 0x080fe20003f06270 */
[----:B------:R-:W-:Y:S01]  /*e900*/  VIADD R17, R45, 0x40 ;  /* 0x000000402d117836 */ /* 0x000fe20000000000 */
[----:B------:R-:W-:Y:S02]  /*e910*/  LEA.HI.X R20, R2, UR9, R3, 0x1, P3 ;  /* 0x0000000902147c11 */ /* 0x000fe400098f0c03 */
[----:B------:R-:W-:Y:S01]  /*e920*/  PRMT R19, RZ, 0x654, R19 ;  /* 0x00000654ff137816 */ /* 0x000fe20000000013 */
[----:B0-----:R0:W1:Y:S01]  /*e930*/  SHFL.IDX PT, R3, R0, RZ, 0x181f ;  /* 0x00181fff00037589 */ /* 0x00106200000e0000 */
[----:B------:R-:W-:Y:S01]  /*e940*/  ISETP.GE.AND P1, PT, R17, R74, PT ;  /* 0x0000004a1100720c */ /* 0x000fe20003f26270 */
[----:B------:R-:W-:Y:S01]  /*e950*/  BSSY B1, `(.L_x_1303) ;  /* 0x000000d000017945 */ /* 0x000fe20003800000 */
[----:B------:R0:W-:Y:S01]  /*e960*/  SYNCS.ARRIVE.TRANS64.RED.A1T0 RZ, [R19+URZ], RZ ;  /* 0x000000ff13ff79a7 */ /* 0x0001e2000810043f */
[----:B------:R0:W2:Y:S02]  /*e970*/  SHFL.IDX PT, R17, R20, RZ, 0x181f ;  /* 0x00181fff14117589 */ /* 0x0000a400000e0000 */
[----:B------:R-:W-:Y:S08]  /*e980*/  @P2 BRA `(.L_x_1304) ;  /* 0x0000000000242947 */ /* 0x000ff00003800000 */
        /* <DEDUP_REMOVED lines=9> */
.L_x_1304:
[----:B------:R-:W-:Y:S05]  /*ea20*/  BSYNC B1 ;  /* 0x0000000000017941 */ /* 0x000fea0003800000 */
.L_x_1303:
[----:B---3-5:R3:W4:Y:S01]  /*ea30*/  SHFL.IDX PT, R5, R20, 0x1, 0x181f ;  /* 0x00381f0014057f89 */ /* 0x02872200000e0000 */
        /* <DEDUP_REMOVED lines=10> */
[----:B------:R1:W-:Y:S04]  /*eae0*/  @!P3 ST.E.128 desc[UR36][R2.64], R8 ;  /* 0x000000080200b985 */ /* 0x0003e8000c101d24 */
[----:B------:R1:W-:Y:S02]  /*eaf0*/  @!P4 ST.E.128 desc[UR36][R4.64], R32 ;  /* 0x000000200400c985 */ /* 0x0003e4000c101d24 */
.L_x_1306:
[----:B------:R-:W-:Y:S05]  /*eb00*/  BSYNC B1 ;  /* 0x0000000000017941 */ /* 0x000fea0003800000 */
.L_x_1305:
[----:B-1--4-:R1:W4:Y:S01]  /*eb10*/  SHFL.IDX PT, R5, R20, 0x2, 0x181f ;  /* 0x00581f0014057f89 */ /* 0x01232200000e0000 */
        /* <DEDUP_REMOVED lines=12> */
.L_x_1308:
[----:B------:R-:W-:Y:S05]  /*ebe0*/  BSYNC B1 ;  /* 0x0000000000017941 */ /* 0x000fea0003800000 */
.L_x_1307:
[----:B0-----:R-:W-:Y:S01]  /*ebf0*/  VIADD R3, R45, 0x60 ;  /* 0x000000602d037836 */ /* 0x001fe20000000000 */
[----:B----4-:R0:W4:Y:S04]  /*ec00*/  SHFL.IDX PT, R5, R20, 0x3, 0x181f ;  /* 0x00781f0014057f89 */ /* 0x01012800000e0000 */
[----:B------:R-:W-:Y:S01]  /*ec10*/  ISETP.GE.AND P0, PT, R3, R74, PT ;  /* 0x0000004a0300720c */ /* 0x000fe20003f06270 */
[----:B------:R0:W0:-:S12]  /*ec20*/  SHFL.IDX PT, R7, R0, 0x3, 0x181f ;  /* 0x00781f0000077f89 */ /* 0x00001800000e0000 */
[----:B------:R-:W-:Y:S05]  /*ec30*/  @P0 BRA `(.L_x_1309) ;  /* 0x0000001800740947 */ /* 0x000fea0003800000 */
[----:B------:R-:W-:Y:S02]  /*ec40*/  ULDC UR4, c[0x0][0xac8] ;  /* 0x0002b20000047ab9 */ /* 0x000fe40000000800 */
[----:B------:R-:W-:-:S13]  /*ec50*/  ISETP.GE.AND P1, PT, R160, UR4, PT ;  /* 0x00000004a0007c0c */ /* 0x000fda000bf26270 */
[----:B0-----:R-:W-:-:S04]  /*ec60*/  @!P1 LEA R2, P0, R160, R7, 0x1 ;  /* 0x00000007a0029211 */ /* 0x001fc800078008ff */
[----:B----4-:R-:W-:Y:S02]  /*ec70*/  @!P1 LEA.HI.X R3, R160, R5, R206, 0x1, P0 ;  /* 0x00000005a0039211 */ /* 0x010fe400000f0cce */
[----:B------:R-:W-:-:S03]  /*ec80*/  ISETP.GE.AND P0, PT, R162, UR4, PT ;  /* 0x00000004a2007c0c */ /* 0x000fc6000bf06270 */
[----:B------:R0:W-:Y:S10]  /*ec90*/  @!P1 ST.E.128 desc[UR36][R2.64], R24 ;  /* 0x0000001802009985 */ /* 0x0001f4000c101d24 */
[----:B------:R-:W-:Y:S05]  /*eca0*/  @P0 BRA `(.L_x_1309) ;  /* 0x0000001800580947 */ /* 0x000fea0003800000 */
[----:B0-----:R-:W-:-:S04]  /*ecb0*/  LEA R2, P0, R162, R7, 0x1 ;  /* 0x00000007a2027211 */ /* 0x001fc800078008ff */
[----:B------:R-:W-:-:S05]  /*ecc0*/  LEA.HI.X R3, R162, R5, R205, 0x1, P0 ;  /* 0x00000005a2037211 */ /* 0x000fca00000f0ccd */
[----:B------:R0:W-:Y:S01]  /*ecd0*/  ST.E.128 desc[UR36][R2.64], R40 ;  /* 0x0000002802007985 */ /* 0x0001e2000c101d24 */
[----:B------:R-:W-:Y:S05]  /*ece0*/  BRA `(.L_x_1309) ;  /* 0x0000001800487947 */ /* 0x000fea0003800000 */
.L_x_1302:
        /* <DEDUP_REMOVED lines=9> */
[----:B------:R-:W-:Y:S01]  /*ed80*/  VIADD R19, R19, 0x2a820 ;  /* 0x0002a82013137836 */ /* 0x000fe20000000000 */
[----:B------:R-:W-:Y:S01]  /*ed90*/  UIADD3 UR11, UR11, UR9, URZ ;  /* 0x000000090b0b7290 */ /* 0x000fe2000fffe03f */
[----:B------:R-:W1:Y:S01]  /*eda0*/  @P1 LDC R5, c[0x0][0xbf0] ;  /* 0x0002fc00ff051b82 */ /* 0x000e620000000800 */
[----:B------:R-:W-:Y:S01]  /*edb0*/  ULDC.64 UR12, c[0x0][0xb38] ;  /* 0x0002ce00000c7ab9 */ /* 0x000fe20000000a00 */
[----:B------:R-:W-:Y:S01]  /*edc0*/  BSSY B1, `(.L_x_1310) ;  /* 0x0000066000017945 */ /* 0x000fe20003800000 */
[----:B------:R-:W-:Y:S01]  /*edd0*/  UIMAD.WIDE.U32 UR10, UR16, UR12, UR10 ;  /* 0x0000000c100a72a5 */ /* 0x000fe2000f8e000a */
[----:B------:R-:W-:-:S03]  /*ede0*/  PRMT R19, RZ, 0x654, R19 ;  /* 0x00000654ff137816 */ /* 0x000fc60000000013 */
[----:B------:R-:W-:Y:S01]  /*edf0*/  UIMAD UR11, UR16, UR13, UR11 ;  /* 0x0000000d100b72a4 */ /* 0x000fe2000f8e020b */
[----:B------:R2:W-:Y:S02]  /*ee00*/  SYNCS.ARRIVE.TRANS64.RED.A1T0 RZ, [R19+URZ], RZ ;  /* 0x000000ff13ff79a7 */ /* 0x0005e4000810043f */
[----:B------:R-:W-:Y:S02]  /*ee10*/  ULDC.64 UR12, c[0x0][0xb40] ;  /* 0x0002d000000c7ab9 */ /* 0x000fe40000000a00 */
[----:B------:R-:W-:-:S04]  /*ee20*/  UIMAD UR4, UR4, UR12, URZ ;  /* 0x0000000c040472a4 */ /* 0x000fc8000f8e023f */
[----:B------:R-:W-:Y:S01]  /*ee30*/  UIMAD UR4, UR8, UR13, UR4 ;  /* 0x0000000d080472a4 */ /* 0x000fe2000f8e0204 */
[----:B0-----:R-:W-:Y:S01]  /*ee40*/  @P1 IMAD.HI.U32 R0, R13, R0, RZ ;  /* 0x000000000d001227 */ /* 0x001fe200078e00ff */
[----:B------:R-:W-:-:S03]  /*ee50*/  UIMAD.WIDE.U32 UR8, UR8, UR12, UR10 ;  /* 0x0000000c080872a5 */ /* 0x000fc6000f8e000a */
[----:B------:R-:W-:Y:S01]  /*ee60*/  ULDC.64 UR10, c[0x0][0xb48] ;  /* 0x0002d200000a7ab9 */ /* 0x000fe20000000a00 */
[----:B------:R-:W-:Y:S01]  /*ee70*/  UIADD3 UR9, UR9, UR4, URZ ;  /* 0x0000000409097290 */ /* 0x000fe2000fffe03f */
[----:B-1----:R-:W-:-:S03]  /*ee80*/  @P1 SHF.R.U32.HI R7, RZ, R5, R0 ;  /* 0x00000005ff071219 */ /* 0x002fc60000011600 */
[----:B------:R-:W-:Y:S01]  /*ee90*/  UIMAD.WIDE.U32 UR8, UR15, UR10, UR8 ;  /* 0x0000000a0f0872a5 */ /* 0x000fe2000f8e0008 */
[--C-:B------:R-:W-:Y:S01]  /*eea0*/  SHF.R.S32.HI R0, RZ, 0x1f, R7.reuse ;  /* 0x0000001fff007819 */ /* 0x100fe20000011407 */
[----:B------:R-:W-:Y:S02]  /*eeb0*/  IMAD.MOV R4, RZ, RZ, -R7 ;  /* 0x000000ffff047224 */ /* 0x000fe400078e0a07 */
[----:B------:R-:W-:Y:S02]  /*eec0*/  UIMAD UR4, UR15, UR11, UR9 ;  /* 0x0000000b0f0472a4 */ /* 0x000fe4000f8e0209 */
[----:B------:R-:W-:Y:S01]  /*eed0*/  IMAD.U32 R5, RZ, RZ, UR9 ;  /* 0x00000009ff057e24 */ /* 0x000fe2000f8e00ff */
[----:B------:R-:W-:Y:S01]  /*eee0*/  ULDC.64 UR10, c[0x0][0xb30] ;  /* 0x0002cc00000a7ab9 */ /* 0x000fe20000000a00 */
[----:B------:R-:W-:Y:S02]  /*eef0*/  IMAD R75, R75, R4, R13 ;  /* 0x000000044b4b7224 */ /* 0x000fe400078e020d */
[----:B------:R-:W-:-:S02]  /*ef00*/  IMAD R0, R0, UR10, RZ ;  /* 0x0000000a00007c24 */ /* 0x000fc4000f8e02ff */
[----:B------:R-:W-:Y:S01]  /*ef10*/  IMAD.U32 R4, RZ, RZ, UR8 ;  /* 0x00000008ff047e24 */ /* 0x000fe2000f8e00ff */
[----:B------:R-:W-:Y:S01]  /*ef20*/  ULDC.64 UR8, c[0x0][0xb28] ;  /* 0x0002ca0000087ab9 */ /* 0x000fe20000000a00 */
[----:B------:R-:W-:Y:S02]  /*ef30*/  IMAD.U32 R5, RZ, RZ, UR4 ;  /* 0x00000004ff057e24 */ /* 0x000fe4000f8e00ff */
[C---:B------:R-:W-:Y:S01]  /*ef40*/  IMAD R9, R7.reuse, UR11, R0 ;  /* 0x0000000b07097c24 */ /* 0x040fe2000f8e0200 */
[----:B------:R-:W-:Y:S01]  /*ef50*/  SHF.R.S32.HI R0, RZ, 0x1f, R75 ;  /* 0x0000001fff007819 */ /* 0x000fe2000001144b */
[----:B------:R-:W-:-:S04]  /*ef60*/  IMAD.WIDE.U32 R4, R7, UR10, R4 ;  /* 0x0000000a07047c25 */ /* 0x000fc8000f8e0004 */
[----:B------:R-:W-:Y:S02]  /*ef70*/  IMAD R0, R0, UR8, RZ ;  /* 0x0000000800007c24 */ /* 0x000fe4000f8e02ff */
[----:B------:R-:W-:Y:S02]  /*ef80*/  IMAD.IADD R5, R5, 0x1, R9 ;  /* 0x0000000105057824 */ /* 0x000fe400078e0209 */
[C---:B------:R-:W-:Y:S02]  /*ef90*/  IMAD R7, R75.reuse, UR9, R0 ;  /* 0x000000094b077c24 */ /* 0x040fe4000f8e0200 */
[----:B------:R-:W-:Y:S01]  /*efa0*/  IMAD.WIDE.U32 R4, R75, UR8, R4 ;  /* 0x000000084b047c25 */ /* 0x000fe2000f8e0004 */
[----:B------:R-:W-:-:S03]  /*efb0*/  ULDC.64 UR8, c[0x0][0xb00] ;  /* 0x0002c00000087ab9 */ /* 0x000fc60000000a00 */
[----:B------:R-:W-:Y:S01]  /*efc0*/  IMAD.IADD R5, R5, 0x1, R7 ;  /* 0x0000000105057824 */ /* 0x000fe200078e0207 */
[----:B------:R-:W-:-:S04]  /*efd0*/  LEA R0, P1, R4, UR8, 0x2 ;  /* 0x0000000804007c11 */ /* 0x000fc8000f8210ff */
[----:B------:R-:W-:Y:S01]  /*efe0*/  LEA.HI.X R16, R4, UR9, R5, 0x2, P1 ;  /* 0x0000000904107c11 */ /* 0x000fe200088f1405 */
[----:B------:R2:W0:Y:S04]  /*eff0*/  SHFL.IDX PT, R6, R0, RZ, 0x1c1f ;  /* 0x001c1fff00067589 */ /* 0x00042800000e0000 */
[----:B------:R2:W1:Y:S01]  /*f000*/  SHFL.IDX PT, R7, R16, RZ, 0x1c1f ;  /* 0x001c1fff10077589 */ /* 0x00046200000e0000 */
[----:B------:R-:W-:Y:S05]  /*f010*/  @P2 BRA `(.L_x_1311) ;  /* 0x0000000400002947 */ /* 0x000fea0003800000 */
[----:B------:R-:W-:Y:S02]  /*f020*/  ULDC UR4, c[0x0][0xac8] ;  /* 0x0002b20000047ab9 */ /* 0x000fe40000000800 */
[----:B------:R-:W-:Y:S02]  /*f030*/  ISETP.GE.AND P3, PT, R181, UR4, PT ;  /* 0x00000004b5007c0c */ /* 0x000fe4000bf66270 */
[----:B------:R-:W-:Y:S02]  /*f040*/  ISETP.GE.AND P1, PT, R18, UR4, PT ;  /* 0x0000000412007c0c */ /* 0x000fe4000bf26270 */
[----:B------:R-:W-:Y:S02]  /*f050*/  ISETP.GE.AND P4, PT, R180, UR4, PT ;  /* 0x00000004b4007c0c */ /* 0x000fe4000bf86270 */
[----:B------:R-:W-:-:S07]  /*f060*/  ISETP.GE.AND P2, PT, R179, UR4, PT ;  /* 0x00000004b3007c0c */ /* 0x000fce000bf46270 */
[CC--:B0-----:R-:W-:Y:S02]  /*f070*/  @!P3 LEA R8, P5, R181.reuse, R6.reuse, 0x2 ;  /* 0x00000006b508b211 */ /* 0x0c1fe400078a10ff */
[----:B-1----:R-:W-:Y:S02]  /*f080*/  @!P1 IMAD.WIDE R4, R18, 0x4, R6 ;  /* 0x0000000412049825 */ /* 0x002fe400078e0206 */
        /* <DEDUP_REMOVED lines=18> */
[----:B------:R-:W-:Y:S01]  /*f1b0*/  @!P1 ST.E.64 desc[UR36][R14.64], R40 ;  /* 0x000000280e009985 */ /* 0x000fe2000c101b24 */
[----:B------:R-:W-:-:S03]  /*f1c0*/  @!P5 LEA R4, P1, R176, R6, 0x2 ;  /* 0x00000006b004d211 */ /* 0x000fc600078210ff */
[----:B------:R0:W-:Y:S01]  /*f1d0*/  @!P3 ST.E.64 desc[UR36][R2.64], R44 ;  /* 0x0000002c0200b985 */ /* 0x0001e2000c101b24 */
[-C--:B-1----:R-:W-:Y:S02]  /*f1e0*/  @!P2 LEA R8, P6, R175, R6.reuse, 0x2 ;  /* 0x00000006af08a211 */ /* 0x082fe400078c10ff */
[----:B------:R-:W-:Y:S02]  /*f1f0*/  ISETP.GE.AND P3, PT, R173, UR4, PT ;  /* 0x00000004ad007c0c */ /* 0x000fe4000bf66270 */
[-C--:B------:R-:W-:Y:S02]  /*f200*/  @!P5 LEA.HI.X R5, R176, R7.reuse, R195, 0x2, P1 ;  /* 0x00000007b005d211 */ /* 0x080fe400008f14c3 */
[----:B------:R-:W-:Y:S02]  /*f210*/  ISETP.GE.AND P1, PT, R172, UR4, PT ;  /* 0x00000004ac007c0c */ /* 0x000fe4000bf26270 */
[----:B------:R-:W-:Y:S01]  /*f220*/  @!P2 LEA.HI.X R9, R175, R7, R194, 0x2, P6 ;  /* 0x00000007af09a211 */ /* 0x000fe200030f14c2 */
[----:B------:R1:W-:Y:S01]  /*f230*/  @!P5 ST.E.64 desc[UR36][R4.64], R48 ;  /* 0x000000300400d985 */ /* 0x0003e2000c101b24 */
[----:B---3--:R-:W-:-:S03]  /*f240*/  @!P4 LEA R10, P6, R174, R6, 0x2 ;  /* 0x00000006ae0ac211 */ /* 0x008fc600078c10ff */
[----:B------:R3:W-:Y:S01]  /*f250*/  @!P2 ST.E.64 desc[UR36][R8.64], R52 ;  /* 0x000000340800a985 */ /* 0x0007e2000c101b24 */
[----:B------:R-:W-:Y:S02]  /*f260*/  ISETP.GE.AND P2, PT, R171, UR4, PT ;  /* 0x00000004ab007c0c */ /* 0x000fe4000bf46270 */
[-C--:B------:R-:W-:Y:S02]  /*f270*/  @!P4 LEA.HI.X R11, R174, R7.reuse, R193, 0x2, P6 ;  /* 0x00000007ae0bc211 */ /* 0x080fe400030f14c1 */
[CC--:B----4-:R-:W-:Y:S02]  /*f280*/  @!P3 LEA R12, P5, R173.reuse, R6.reuse, 0x2 ;  /* 0x00000006ad0cb211 */ /* 0x0d0fe400078a10ff */
[----:B0-----:R-:W-:Y:S01]  /*f290*/  @!P1 LEA R2, P6, R172, R6, 0x2 ;  /* 0x00000006ac029211 */ /* 0x001fe200078c10ff */
[----:B------:R0:W-:Y:S01]  /*f2a0*/  @!P4 ST.E.64 desc[UR36][R10.64], R56 ;  /* 0x000000380a00c985 */ /* 0x0001e2000c101b24 */
[----:B------:R-:W-:Y:S02]  /*f2b0*/  @!P3 LEA.HI.X R13, R173, R7, R192, 0x2, P5 ;  /* 0x00000007ad0db211 */ /* 0x000fe400028f14c0 */
[----:B------:R-:W-:-:S02]  /*f2c0*/  ISETP.GE.AND P4, PT, R170, UR4, PT ;  /* 0x00000004aa007c0c */ /* 0x000fc4000bf86270 */
[-C--:B------:R-:W-:Y:S01]  /*f2d0*/  @!P1 LEA.HI.X R3, R172, R7.reuse, R191, 0x2, P6 ;  /* 0x00000007ac039211 */ /* 0x080fe200030f14bf */
[----:B------:R4:W-:Y:S01]  /*f2e0*/  @!P3 ST.E.64 desc[UR36][R12.64], R60 ;  /* 0x0000003c0c00b985 */ /* 0x0009e2000c101b24 */
[----:B------:R-:W-:Y:S02]  /*f2f0*/  ISETP.GE.AND P5, PT, R169, UR4, PT ;  /* 0x00000004a9007c0c */ /* 0x000fe4000bfa6270 */
[----:B-1----:R-:W-:Y:S01]  /*f300*/  @!P2 LEA R4, P6, R171, R6, 0x2 ;  /* 0x00000006ab04a211 */ /* 0x002fe200078c10ff */
[----:B------:R1:W-:Y:S01]  /*f310*/  @!P1 ST.E.64 desc[UR36][R2.64], R64 ;  /* 0x0000004002009985 */ /* 0x0003e2000c101b24 */
[----:B------:R-:W-:Y:S02]  /*f320*/  ISETP.GE.AND P3, PT, R168, UR4, PT ;  /* 0x00000004a8007c0c */ /* 0x000fe4000bf66270 */
[----:B------:R-:W-:Y:S02]  /*f330*/  ISETP.GE.AND P1, PT, R167, UR4, PT ;  /* 0x00000004a7007c0c */ /* 0x000fe4000bf26270 */
[----:B------:R-:W-:-:S02]  /*f340*/  @!P2 LEA.HI.X R5, R171, R7, R190, 0x2, P6 ;  /* 0x00000007ab05a211 */ /* 0x000fc400030f14be */
[----:B---3--:R-:W-:-:S03]  /*f350*/  @!P4 LEA R8, P6, R170, R6, 0x2 ;  /* 0x00000006aa08c211 */ /* 0x008fc600078c10ff */
[----:B------:R1:W-:Y:S01]  /*f360*/  @!P2 ST.E.64 desc[UR36][R4.64], R68 ;  /* 0x000000440400a985 */ /* 0x0003e2000c101b24 */
[CC--:B0-----:R-:W-:Y:S02]  /*f370*/  @!P5 LEA R10, P2, R169.reuse, R6.reuse, 0x2 ;  /* 0x00000006a90ad211 */ /* 0x0c1fe400078410ff */
[-C--:B------:R-:W-:Y:S02]  /*f380*/  @!P4 LEA.HI.X R9, R170, R7.reuse, R189, 0x2, P6 ;  /* 0x00000007aa09c211 */ /* 0x080fe400030f14bd */
[CC--:B----4-:R-:W-:Y:S02]  /*f390*/  @!P3 LEA R12, P6, R168.reuse, R6.reuse, 0x2 ;  /* 0x00000006a80cb211 */ /* 0x0d0fe400078c10ff */
        /* <DEDUP_REMOVED lines=8> */
.L_x_1311:
[----:B------:R-:W-:Y:S05]  /*f420*/  BSYNC B1 ;  /* 0x0000000000017941 */ /* 0x000fea0003800000 */
.L_x_1310:
[----:B-1----:R1:W3:Y:S04]  /*f430*/  SHFL.IDX PT, R5, R16, 0x1, 0x1c1f ;  /* 0x003c1f0010057f89 */ /* 0x0022e800000e0000 */
[----:B------:R1:W4:Y:S01]  /*f440*/  SHFL.IDX PT, R4, R0, 0x1, 0x1c1f ;  /* 0x003c1f0000047f89 */ /* 0x00032200000e0000 */
[----:B------:R-:W-:Y:S05]  /*f450*/  @P0 BRA `(.L_x_1309) ;  /* 0x00000010006c0947 */ /* 0x000fea0003800000 */
[----:B------:R-:W-:Y:S02]  /*f460*/  ULDC UR4, c[0x0][0xac8] ;  /* 0x0002b20000047ab9 */ /* 0x000fe40000000800 */
[----:B------:R-:W-:Y:S02]  /*f470*/  ISETP.GE.AND P1, PT, R181, UR4, PT ;  /* 0x00000004b5007c0c */ /* 0x000fe4000bf26270 */
[----:B------:R-:W-:Y:S02]  /*f480*/  ISETP.GE.AND P0, PT, R180, UR4, PT ;  /* 0x00000004b4007c0c */ /* 0x000fe4000bf06270 */
[----:B------:R-:W-:Y:S02]  /*f490*/  ISETP.GE.AND P2, PT, R18, UR4, PT ;  /* 0x0000000412007c0c */ /* 0x000fe4000bf46270 */
[----:B------:R-:W-:Y:S02]  /*f4a0*/  ISETP.GE.AND P4, PT, R178, UR4, PT ;  /* 0x00000004b2007c0c */ /* 0x000fe4000bf86270 */
[----:B------:R-:W-:-:S05]  /*f4b0*/  ISETP.GE.AND P3, PT, R179, UR4, PT ;  /* 0x00000004b3007c0c */ /* 0x000fca000bf66270 */
[CC--:B0---4-:R-:W-:Y:S02]  /*f4c0*/  @!P1 LEA R6, P5, R181.reuse, R4.reuse, 0x2 ;  /* 0x00000004b5069211 */ /* 0x0d1fe400078a10ff */
        /* <DEDUP_REMOVED lines=59> */
.L_x_1300:
[----:B------:R-:W0:Y:S01]  /*f880*/  LDC.64 R2, c[0x0][0xc00] ;  /* 0x00030000ff027b82 */ /* 0x000e220000000a00 */
[----:B------:R-:W-:Y:S01]  /*f890*/  R2UR UR11, R183 ;  /* 0x00000000b70b72ca */ /* 0x000fe200000e0000 */
[----:B------:R-:W-:Y:S01]  /*f8a0*/  ULDC.64 UR8, c[0x0][0xc00] ;  /* 0x0003000000087ab9 */ /* 0x000fe20000000a00 */
[----:B------:R-:W-:Y:S01]  /*f8b0*/  IMAD.MOV.U32 R7, RZ, RZ, RZ ;  /* 0x000000ffff077224 */ /* 0x000fe200078e00ff */
[----:B------:R-:W-:-:S04]  /*f8c0*/  R2UR UR10, R164 ;  /* 0x00000000a40a72ca */ /* 0x000fc800000e0000 */
[----:B------:R-:W1:Y:S06]  /*f8d0*/  LDC.64 R4, c[0x0][0xc08] ;  /* 0x00030200ff047b82 */ /* 0x000e6c0000000a00 */
[----:B------:R-:W-:Y:S01]  /*f8e0*/  UIMAD.WIDE UR8, UR11, 0x4, UR8 ;  /* 0x000000040b0878a5 */ /* 0x000fe2000f8e0208 */
[----:B0-----:R-:W-:-:S05]  /*f8f0*/  ISETP.NE.U32.AND P0, PT, R2, RZ, PT ;  /* 0x000000ff0200720c */ /* 0x001fca0003f05070 */
[----:B------:R-:W-:Y:S01]  /*f900*/  IMAD.U32 R2, RZ, RZ, UR8 ;  /* 0x00000008ff027e24 */ /* 0x000fe2000f8e00ff */
[----:B------:R-:W-:Y:S01]  /*f910*/  R2UR UR4, R3 ;  /* 0x00000000030472ca */ /* 0x000fe200000e0000 */
[----:B------:R-:W-:Y:S01]  /*f920*/  IMAD.U32 R3, RZ, RZ, UR9 ;  /* 0x00000009ff037e24 */ /* 0x000fe2000f8e00ff */
[----:B-1----:R-:W-:-:S05]  /*f930*/  ISETP.NE.U32.AND P1, PT, R4, RZ, PT ;  /* 0x000000ff0400720c */ /* 0x002fca0003f25070 */
[----:B------:R-:W-:-:S06]  /*f940*/  VOTEU.ANY UP0, P0 ;  /* 0x00000000003f7886 */ /* 0x000fcc0000000100 */
[----:B------:R-:W-:Y:S01]  /*f950*/  UISETP.NE.AND.EX UP0, UPT, UR4, URZ, UPT, UP0 ;  /* 0x0000003f0400728c */ /* 0x000fe2000bf05300 */
[----:B------:R-:W-:Y:S01]  /*f960*/  R2UR UR4, R5 ;  /* 0x00000000050472ca */ /* 0x000fe200000e0000 */
[----:B------:R-:W-:-:S04]  /*f970*/  VOTEU.ANY UP1, P1 ;  /* 0x00000000003f7886 */ /* 0x000fc80000820100 */
[----:B------:R-:W-:-:S08]  /*f980*/  PLOP3.LUT P0, PT, PT, PT, UP0, 0x80, 0x0 ;  /* 0x000000000000781c */ /* 0x000fd00003f0f008 */
[----:B------:R-:W-:-:S06]  /*f990*/  UISETP.NE.AND.EX UP1, UPT, UR4, URZ, UPT, UP1 ;  /* 0x0000003f0400728c */ /* 0x000fcc000bf25310 */
[----:B------:R-:W-:Y:S01]  /*f9a0*/  PLOP3.LUT P1, PT, PT, PT, UP1, 0x80, 0x0 ;  /* 0x000000000000781c */ /* 0x000fe20003f2f018 */
[----:B------:R0:W5:Y:S01]  /*f9b0*/  @P0 LDG.E R7, desc[UR36][R2.64] ;  /* 0x0000002402070981 */ /* 0x000162000c1e1900 */
[----:B------:R-:W-:Y:S02]  /*f9c0*/  ULDC UR4, c[0x0][0xa88] ;  /* 0x0002a20000047ab9 */ /* 0x000fe40000000800 */
[----:B------:R-:W-:Y:S01]  /*f9d0*/  IMAD.U32 R0, RZ, RZ, UR4 ;  /* 0x00000004ff007e24 */ /* 0x000fe2000f8e00ff */
[----:B------:R-:W-:Y:S02]  /*f9e0*/  @UP1 ULDC.64 UR8, c[0x0][0xc08] ;  /* 0x0003020000081ab9 */ /* 0x000fe40000000a00 */
[----:B------:R-:W-:-:S06]  /*f9f0*/  @UP1 UIMAD.WIDE UR8, UR11, 0x4, UR8 ;  /* 0x000000040b0818a5 */ /* 0x000fcc000f8e0208 */
[----:B------:R-:W-:Y:S02]  /*fa00*/  IMAD.U32 R4, RZ, RZ, UR8 ;  /* 0x00000008ff047e24 */ /* 0x000fe4000f8e00ff */
[----:B------:R-:W-:-:S05]  /*fa10*/  IMAD.U32 R5, RZ, RZ, UR9 ;  /* 0x00000009ff057e24 */ /* 0x000fca000f8e00ff */
[----:B------:R0:W5:Y:S01]  /*fa20*/  @P1 LDG.E R0, desc[UR36][R4.64] ;  /* 0x0000002404001981 */ /* 0x000162000c1e1900 */
[----:B------:R-:W-:-:S11]  /*fa30*/  UISETP.NE.AND UP1, UPT, UR10, URZ, UPT ;  /* 0x0000003f0a00728c */ /* 0x000fd6000bf25270 */
[----:B------:R-:W-:Y:S02]  /*fa40*/  @!UP1 ULDC UR10, c[0x0][0xad4] ;  /* 0x0002b500000a9ab9 */ /* 0x000fe40000000800 */
[----:B------:R-:W-:Y:S01]  /*fa50*/  IMAD.U32 R164, RZ, RZ, UR10 ;  /* 0x0000000affa47e24 */ /* 0x000fe2000f8e00ff */
[----:B0-----:R-:W-:Y:S06]  /*fa60*/  @P1 BRA `(.L_x_1312) ;  /* 0x0000000000101947 */ /* 0x001fec0003800000 */
[----:B------:R-:W-:Y:S05]  /*fa70*/  @!P0 BRA `(.L_x_1312) ;  /* 0x00000000000c8947 */ /* 0x000fea0003800000 */
[----:B------:R-:W2:Y:S04]  /*fa80*/  LDG.E R5, desc[UR36][R2.64] ;  /* 0x0000002402057981 */ /* 0x000ea8000c1e1900 */
[----:B-----5:R-:W2:Y:S02]  /*fa90*/  LDG.E R0, desc[UR36][R2.64+0x4] ;  /* 0x0000042402007981 */ /* 0x020ea4000c1e1900 */
[----:B--2---:R-:W-:-:S07]  /*faa0*/  IMAD.IADD R0, R0, 0x1, -R5 ;  /* 0x0000000100007824 */ /* 0x004fce00078e0a05 */
.L_x_1312:
[----:B------:R-:W-:Y:S01]  /*fab0*/  R2UR UR4, R183 ;  /* 0x00000000b70472ca */ /* 0x000fe200000e0000 */
[----:B------:R-:W-:Y:S01]  /*fac0*/  BSSY B1, `(.L_x_1313) ;  /* 0x0000042000017945 */ /* 0x000fe20003800000 */
[----:B-----5:R-:W-:Y:S02]  /*fad0*/  R2UR UR20, R7 ;  /* 0x00000000071472ca */ /* 0x020fe400000e0000 */
[----:B------:R-:W-:-:S09]  /*fae0*/  ISETP.GT.AND P0, PT, R207, 0x7f, PT ;  /* 0x0000007fcf00780c */ /* 0x000fd20003f04270 */
[----:B------:R-:W-:Y:S02]  /*faf0*/  USHF.R.S32.HI UR8, URZ, 0x1f, UR4 ;  /* 0x0000001f3f087899 */ /* 0x000fe40008011404 */
[----:B------:R-:W-:Y:S02]  /*fb00*/  USEL UR4, UR4, URZ, !UP0 ;  /* 0x0000003f04047287 */ /* 0x000fe4000c000000 */
[----:B------:R-:W-:Y:S02]  /*fb10*/  USEL UR8, UR8, URZ, !UP0 ;  /* 0x0000003f08087287 */ /* 0x000fe4000c000000 */
[----:B------:R-:W-:Y:S01]  /*fb20*/  USHF.R.S32.HI UR20, URZ, 0x1f, UR20 ;  /* 0x0000001f3f147899 */ /* 0x000fe20008011414 */
[----:B------:R-:W-:Y:S11]  /*fb30*/  @P0 BRA `(.L_x_1314) ;  /* 0x0000000000e80947 */ /* 0x000ff60003800000 */
[----:B------:R-:W0:Y:S01]  /*fb40*/  S2R R6, SR_TID.X ;  /* 0x0000000000067919 */ /* 0x000e220000002100 */
[----:B------:R-:W1:Y:S01]  /*fb50*/  LDC R9, c[0x0][0xbe8] ;  /* 0x0002fa00ff097b82 */ /* 0x000e620000000800 */
[----:B------:R-:W-:-:S13]  /*fb60*/  R2UR UR9, R22 ;  /* 0x00000000160972ca */ /* 0x000fda00000e0000 */
[----:B------:R-:W-:Y:S02]  /*fb70*/  IMAD.U32 R3, RZ, RZ, UR9 ;  /* 0x00000009ff037e24 */ /* 0x000fe4000f8e00ff */
[----:B-1----:R-:W-:-:S03]  /*fb80*/  IMAD R2, R0, R9, RZ ;  /* 0x0000000900027224 */ /* 0x002fc600078e02ff */
[----:B0-----:R-:W-:-:S04]  /*fb90*/  IADD3 R6, R3, -0x80, R6 ;  /* 0xffffff8003067810 */ /* 0x001fc80007ffe006 */
[----:B------:R-:W-:-:S13]  /*fba0*/  ISETP.GE.AND P0, PT, R6, R2, PT ;  /* 0x000000020600720c */ /* 0x000fda0003f06270 */
[----:B------:R-:W-:Y:S05]  /*fbb0*/  @P0 BRA `(.L_x_1314) ;  /* 0x0000000000c80947 */ /* 0x000fea0003800000 */
[----:B------:R-:W-:Y:S01]  /*fbc0*/  ISETP.NE.AND P0, PT, R9, 0x1, PT ;  /* 0x000000010900780c */ /* 0x000fe20003f05270 */
[----:B------:R-:W-:Y:S01]  /*fbd0*/  UMOV UR18, 0x9b8 ;  /* 0x000009b800127882 */ /* 0x000fe20000000000 */
[----:B------:R-:W-:Y:S01]  /*fbe0*/  R2UR UR10, R164 ;  /* 0x00000000a40a72ca */ /* 0x000fe200000e0000 */
[----:B------:R-:W-:Y:S01]  /*fbf0*/  IMAD.MOV.U32 R4, RZ, RZ, R6 ;  /* 0x000000ffff047224 */ /* 0x000fe200078e0006 */
        /* <DEDUP_REMOVED lines=9> */
[----:B------:R-:W-:Y:S02]  /*fc90*/  UIMAD.WIDE.U32 UR16, UR10, UR19, URZ ;  /* 0x000000130a1072a5 */ /* 0x000fe4000f8e003f */
[----:B------:R-:W-:Y:S01]  /*fca0*/  UIMAD UR19, UR11, UR19, URZ ;  /* 0x000000130b1372a4 */ /* 0x000fe2000f8e023f */
[----:B0-----:R-:W-:Y:S01]  /*fcb0*/  @P0 IMAD.HI.U32 R5, R6, R5, RZ ;  /* 0x0000000506050227 */ /* 0x001fe200078e00ff */
[----:B------:R-:W-:Y:S02]  /*fcc0*/  UIMAD UR13, UR13, UR4, URZ ;  /* 0x000000040d0d72a4 */ /* 0x000fe4000f8e023f */
[----:B------:R-:W-:Y:S01]  /*fcd0*/  UIMAD.WIDE.U32 UR10, UR12, UR4, URZ ;  /* 0x000000040c0a72a5 */ /* 0x000fe2000f8e003f */
[----:B------:R-:W-:Y:S01]  /*fce0*/  IMAD.U32 R2, RZ, RZ, UR16 ;  /* 0x00000010ff027e24 */ /* 0x000fe2000f8e00ff */
[----:B------:R-:W-:-:S02]  /*fcf0*/  UIADD3 UR19, UR17, UR19, URZ ;  /* 0x0000001311137290 */ /* 0x000fc4000fffe03f */
[----:B------:R-:W-:Y:S01]  /*fd00*/  IMAD.U32 R3, RZ, RZ, UR17 ;  /* 0x00000011ff037e24 */ /* 0x000fe2000f8e00ff */
[----:B------:R-:W-:Y:S01]  /*fd10*/  UIMAD UR13, UR12, UR8, UR13 ;  /* 0x000000080c0d72a4 */ /* 0x000fe2000f8e020d */
[----:B-1----:R-:W-:Y:S01]  /*fd20*/  @P0 SHF.R.U32.HI R4, RZ, R8, R5 ;  /* 0x00000008ff040219 */ /* 0x002fe20000011605 */
[----:B------:R-:W-:Y:S01]  /*fd30*/  ULDC.64 UR14, c[0x0][UR18+0x228] ;  /* 0x00008a00120e7abb */ /* 0x000fe20008000a00 */
[----:B------:R-:W-:Y:S01]  /*fd40*/  IADD3 R3, P0, P1, R2, UR10, R7 ;  /* 0x0000000a02037c10 */ /* 0x000fe2000f91e007 */
[----:B------:R-:W-:Y:S01]  /*fd50*/  UIADD3 UR13, UR11, UR13, URZ ;  /* 0x0000000d0b0d7290 */ /* 0x000fe2000fffe03f */
[----:B------:R-:W-:Y:S01]  /*fd60*/  IMAD.U32 R2, RZ, RZ, UR20 ;  /* 0x00000014ff027e24 */ /* 0x000fe2000f8e00ff */
[----:B------:R-:W-:Y:S01]  /*fd70*/  UIMAD.WIDE.U32 UR16, UR14, UR9, URZ ;  /* 0x000000090e1072a5 */ /* 0x000fe2000f8e003f */
[----:B------:R-:W-:Y:S01]  /*fd80*/  IMAD.MOV R5, RZ, RZ, -R4 ;  /* 0x000000ffff057224 */ /* 0x000fe200078e0a04 */
[----:B------:R-:W-:Y:S01]  /*fd90*/  UIMAD UR9, UR15, UR9, URZ ;  /* 0x000000090f0972a4 */ /* 0x000fe2000f8e023f */
[----:B------:R-:W-:Y:S01]  /*fda0*/  IMAD.U32 R11, RZ, RZ, UR19 ;  /* 0x00000013ff0b7e24 */ /* 0x000fe2000f8e00ff */
[----:B------:R-:W-:Y:S01]  /*fdb0*/  ULDC.64 UR10, c[0x0][UR18+0x210] ;  /* 0x00008400120a7abb */ /* 0x000fe20008000a00 */
[----:B------:R-:W-:Y:S01]  /*fdc0*/  IMAD R5, R9, R5, R6 ;  /* 0x0000000509057224 */ /* 0x000fe200078e0206 */
[----:B------:R-:W-:-:S02]  /*fdd0*/  UIADD3 UR9, UR17, UR9, URZ ;  /* 0x0000000911097290 */ /* 0x000fc4000fffe03f */
[----:B------:R-:W-:Y:S01]  /*fde0*/  IADD3.X R6, R11, UR13, R2, P0, P1 ;  /* 0x0000000d0b067c10 */ /* 0x000fe200087e2402 */
[----:B------:R-:W-:Y:S01]  /*fdf0*/  IMAD R9, R5, UR11, RZ ;  /* 0x0000000b05097c24 */ /* 0x000fe2000f8e02ff */
[----:B------:R-:W-:Y:S01]  /*fe00*/  IADD3 R2, P0, P1, R4, UR16, R3 ;  /* 0x0000001004027c10 */ /* 0x000fe2000f91e003 */
[----:B------:R-:W-:Y:S01]  /*fe10*/  ULDC.64 UR12, c[0x0][0xba8] ;  /* 0x0002ea00000c7ab9 */ /* 0x000fe20000000a00 */
[----:B------:R-:W-:Y:S01]  /*fe20*/  SHF.R.S32.HI R3, RZ, 0x1f, R4 ;  /* 0x0000001fff037819 */ /* 0x000fe20000011404 */
[----:B------:R-:W-:Y:S01]  /*fe30*/  @!UP0 ULDC UR12, c[0x0][0xb50] ;  /* 0x0002d400000c8ab9 */ /* 0x000fe20000000800 */
[----:B------:R-:W-:Y:S01]  /*fe40*/  SHF.R.S32.HI R4, RZ, 0x1f, R5 ;  /* 0x0000001fff047819 */ /* 0x000fe20000011405 */
[----:B------:R-:W-:Y:S01]  /*fe50*/  @!UP0 ULDC UR13, c[0x0][0xb54] ;  /* 0x0002d500000d8ab9 */ /* 0x000fe20000000800 */
[----:B------:R-:W-:-:S03]  /*fe60*/  IADD3.X R3, R3, UR9, R6, P0, P1 ;  /* 0x0000000903037c10 */ /* 0x000fc600087e2406 */
[----:B------:R-:W-:Y:S02]  /*fe70*/  IMAD R9, R4, UR10, R9 ;  /* 0x0000000a04097c24 */ /* 0x000fe4000f8e0209 */
[----:B------:R-:W-:-:S04]  /*fe80*/  IMAD.WIDE.U32 R2, R5, UR10, R2 ;  /* 0x0000000a05027c25 */ /* 0x000fc8000f8e0002 */
[----:B------:R-:W-:Y:S01]  /*fe90*/  IMAD.IADD R3, R3, 0x1, R9 ;  /* 0x0000000103037824 */ /* 0x000fe200078e0209 */
[----:B------:R-:W-:-:S04]  /*fea0*/  LEA R4, P0, R2, UR12, 0x2 ;  /* 0x0000000c02047c11 */ /* 0x000fc8000f8010ff */
[----:B------:R-:W-:Y:S01]  /*feb0*/  LEA.HI.X R5, R2, UR13, R3, 0x2, P0 ;  /* 0x0000000d02057c11 */ /* 0x000fe200080f1403 */
[----:B------:R-:W-:-:S05]  /*fec0*/  IMAD.MOV.U32 R3, RZ, RZ, -0x800000 ;  /* 0xff800000ff037424 */ /* 0x000fca00078e00ff */
[----:B------:R0:W-:Y:S03]  /*fed0*/  STG.E desc[UR36][R4.64], R3 ;  /* 0x0000000304007986 */ /* 0x0001e6000c101924 */
.L_x_1314:
[----:B------:R-:W-:Y:S05]  /*fee0*/  BSYNC B1 ;  /* 0x0000000000017941 */ /* 0x000fea0003800000 */
.L_x_1313:
[----:B------:R-:W-:-:S13]  /*fef0*/  R2UR UR9, R164 ;  /* 0x00000000a40972ca */ /* 0x000fda00000e0000 */
[----:B------:R-:W-:-:S06]  /*ff00*/  UISETP.GT.AND UP0, UPT, UR9, 0x1, UPT ;  /* 0x000000010900788c */ /* 0x000fcc000bf04270 */
[----:B------:R-:W-:-:S13]  /*ff10*/  PLOP3.LUT P0, PT, PT, PT, UP0, 0x80, 0x0 ;  /* 0x000000000000781c */ /* 0x000fda0003f0f008 */
[----:B------:R-:W-:Y:S05]  /*ff20*/  @P0 BRA `(.L_x_1309) ;  /* 0x0000000400b80947 */ /* 0x000fea0003800000 */
[----:B------:R-:W1:Y:S01]  /*ff30*/  LDC R11, c[0x0][0xbe8] ;  /* 0x0002fa00ff0b7b82 */ /* 0x000e620000000800 */
[C---:B------:R-:W-:Y:S01]  /*ff40*/  R2UR UR10, R7.reuse ;  /* 0x00000000070a72ca */ /* 0x040fe200000e0000 */
[----:B------:R-:W-:Y:S01]  /*ff50*/  ULDC.64 UR12, c[0x0][0xaa0] ;  /* 0x0002a800000c7ab9 */ /* 0x000fe20000000a00 */
[----:B------:R-:W-:Y:S01]  /*ff60*/  R2UR UR14, R7 ;  /* 0x00000000070e72ca */ /* 0x000fe200000e0000 */
[----:B------:R-:W-:Y:S01]  /*ff70*/  UIMAD UR9, UR20, UR12, URZ ;  /* 0x0000000c140972a4 */ /* 0x000fe2000f8e023f */
[----:B------:R-:W-:Y:S01]  /*ff80*/  R2UR UR16, R166 ;  /* 0x00000000a61072ca */ /* 0x000fe200000e0000 */
[----:B------:R-:W-:Y:S01]  /*ff90*/  IMAD R2, R163, 0x20, R182 ;  /* 0x00000020a3027824 */ /* 0x000fe200078e02b6 */
[----:B------:R-:W-:Y:S01]  /*ffa0*/  R2UR UR15, R22 ;  /* 0x00000000160f72ca */ /* 0x000fe200000e0000 */
[----:B------:R-:W-:Y:S06]  /*ffb0*/  BSSY B1, `(.L_x_1315) ;  /* 0x000003b000017945 */ /* 0x000fec0003800000 */
[----:B------:R-:W-:-:S02]  /*ffc0*/  UIMAD.WIDE.U32 UR10, UR10, UR12, URZ ;  /* 0x0000000c0a0a72a5 */ /* 0x000fc4000f8e003f */
[----:B------:R-:W-:-:S03]  /*ffd0*/  UIMAD UR9, UR14, UR13, UR9 ;  /* 0x0000000d0e0972a4 */ /* 0x000fc6000f8e0209 */
[----:B------:R-:W-:Y:S01]  /*ffe0*/  ULDC.64 UR12, c[0x0][0xae8] ;  /* 0x0002ba00000c7ab9 */ /* 0x000fe20000000a00 */
[----:B------:R-:W-:Y:S01]  /*fff0*/  UIADD3 UR11, UR11, UR9, URZ ;  /* 0x000000090b0b7290 */ /* 0x000fe2000fffe03f */
[----:B------:R-:W-:Y:S01]  /*10000*/  VIADD R6, R2, UR15 ;  /* 0x0000000f02067c36 */ /* 0x000fe20008000000 */
[----:B-1----:R-:W-:Y:S02]  /*10010*/  ISETP.NE.AND P0, PT, R11, 0x1, PT ;  /* 0x000000010b00780c */ /* 0x002fe40003f05270 */
[----:B------:R-:W-:Y:S01]  /*10020*/  UIMAD.WIDE.U32 UR10, UR16, UR12, UR10 ;  /* 0x0000000c100a72a5 */ /* 0x000fe2000f8e000a */
[----:B0-----:R-:W-:-:S03]  /*10030*/  IMAD.MOV.U32 R5, RZ, RZ, R6 ;  /* 0x000000ffff057224 */ /* 0x001fc600078e0006 */
[----:B------:R-:W-:-:S03]  /*10040*/  UIMAD UR9, UR16, UR13, UR11 ;  /* 0x0000000d100972a4 */ /* 0x000fc6000f8e020b */
[----:B------:R-:W-:Y:S02]  /*10050*/  ULDC.64 UR12, c[0x0][0xaf0] ;  /* 0x0002bc00000c7ab9 */ /* 0x000fe40000000a00 */
[----:B------:R-:W-:Y:S02]  /*10060*/  UIMAD UR8, UR8, UR12, URZ ;  /* 0x0000000c080872a4 */ /* 0x000fe4000f8e023f */
[----:B------:R-:W0:Y:S02]  /*10070*/  @P0 LDC R3, c[0x0][0xbec] ;  /* 0x0002fb00ff030b82 */ /* 0x000e240000000800 */
[----:B------:R-:W-:-:S03]  /*10080*/  UIMAD UR11, UR4, UR13, UR8 ;  /* 0x0000000d040b72a4 */ /* 0x000fc6000f8e0208 */
[----:B------:R-:W-:Y:S02]  /*10090*/  UMOV UR8, UR10 ;  /* 0x0000000a00087c82 */ /* 0x000fe40008000000 */
[----:B------:R-:W-:Y:S01]  /*100a0*/  UIMAD.WIDE.U32 UR8, UR4, UR12, UR8 ;  /* 0x0000000c040872a5 */ /* 0x000fe2000f8e0008 */
[----:B------:R-:W1:Y:S03]  /*100b0*/  @P0 LDC R7, c[0x0][0xbf0] ;  /* 0x0002fc00ff070b82 */ /* 0x000e660000000800 */
[----:B------:R-:W-:-:S03]  /*100c0*/  UIADD3 UR4, UR9, UR11, URZ ;  /* 0x0000000b09047290 */ /* 0x000fc6000fffe03f */
[----:B------:R-:W-:Y:S01]  /*100d0*/  ULDC.64 UR10, c[0x0][0xae0] ;  /* 0x0002b800000a7ab9 */ /* 0x000fe20000000a00 */
[----:B0-----:R-:W-:-:S04]  /*100e0*/  @P0 IMAD.HI.U32 R2, R6, R3, RZ ;  /* 0x0000000306020227 */ /* 0x001fc800078e00ff */
[----:B------:R-:W-:Y:S02]  /*100f0*/  IMAD.U32 R3, RZ, RZ, UR9 ;  /* 0x00000009ff037e24 */ /* 0x000fe4000f8e00ff */
[----:B------:R-:W-:Y:S01]  /*10100*/  IMAD.U32 R3, RZ, RZ, UR4 ;  /* 0x00000004ff037e24 */ /* 0x000fe2000f8e00ff */
[----:B-1----:R-:W-:-:S04]  /*10110*/  @P0 SHF.R.U32.HI R5, RZ, R7, R2 ;  /* 0x00000007ff050219 */ /* 0x002fc80000011602 */
[--C-:B------:R-:W-:Y:S01]  /*10120*/  SHF.R.S32.HI R2, RZ, 0x1f, R5.reuse ;  /* 0x0000001fff027819 */ /* 0x100fe20000011405 */
[----:B------:R-:W-:-:S04]  /*10130*/  IMAD.MOV R7, RZ, RZ, -R5 ;  /* 0x000000ffff077224 */ /* 0x000fc800078e0a05 */
[----:B------:R-:W-:Y:S02]  /*10140*/  IMAD R4, R2, UR10, RZ ;  /* 0x0000000a02047c24 */ /* 0x000fe4000f8e02ff */
[----:B------:R-:W-:Y:S02]  /*10150*/  IMAD R7, R11, R7, R6 ;  /* 0x000000070b077224 */ /* 0x000fe400078e0206 */
[----:B------:R-:W-:Y:S01]  /*10160*/  IMAD.U32 R2, RZ, RZ, UR8 ;  /* 0x00000008ff027e24 */ /* 0x000fe2000f8e00ff */
[----:B------:R-:W-:Y:S01]  /*10170*/  ULDC.64 UR8, c[0x0][0xad8] ;  /* 0x0002b60000087ab9 */ /* 0x000fe20000000a00 */
[C---:B------:R-:W-:Y:S01]  /*10180*/  IMAD R9, R5.reuse, UR11, R4 ;  /* 0x0000000b05097c24 */ /* 0x040fe2000f8e0204 */
[----:B------:R-:W-:Y:S01]  /*10190*/  SHF.R.S32.HI R4, RZ, 0x1f, R7 ;  /* 0x0000001fff047819 */ /* 0x000fe20000011407 */
[----:B------:R-:W-:-:S04]  /*101a0*/  IMAD.WIDE.U32 R2, R5, UR10, R2 ;  /* 0x0000000a05027c25 */ /* 0x000fc8000f8e0002 */
[----:B------:R-:W-:Y:S02]  /*101b0*/  IMAD.IADD R3, R3, 0x1, R9 ;  /* 0x0000000103037824 */ /* 0x000fe400078e0209 */
[----:B------:R-:W-:Y:S02]  /*101c0*/  IMAD R4, R4, UR8, RZ ;  /* 0x0000000804047c24 */ /* 0x000fe4000f8e02ff */
[----:B------:R-:W-:Y:S02]  /*101d0*/  VIADD R6, R182, UR15 ;  /* 0x0000000fb6067c36 */ /* 0x000fe40008000000 */
[----:B------:R-:W-:Y:S02]  /*101e0*/  IMAD R11, R0, R11, RZ ;  /* 0x0000000b000b7224 */ /* 0x000fe400078e02ff */
[C---:B------:R-:W-:Y:S02]  /*101f0*/  IMAD R5, R7.reuse, UR9, R4 ;  /* 0x0000000907057c24 */ /* 0x040fe4000f8e0204 */
[----:B------:R-:W-:Y:S01]  /*10200*/  IMAD.WIDE.U32 R2, R7, UR8, R2 ;  /* 0x0000000807027c25 */ /* 0x000fe2000f8e0002 */
[----:B------:R-:W-:Y:S01]  /*10210*/  ISETP.GE.AND P2, PT, R6, R11, PT ;  /* 0x0000000b0600720c */ /* 0x000fe20003f46270 */
[----:B------:R-:W-:-:S02]  /*10220*/  ULDC.64 UR8, c[0x0][0xa80] ;  /* 0x0002a00000087ab9 */ /* 0x000fc40000000a00 */
[----:B------:R-:W-:Y:S01]  /*10230*/  IMAD.IADD R3, R3, 0x1, R5 ;  /* 0x0000000103037824 */ /* 0x000fe200078e0205 */
[----:B------:R-:W-:Y:S01]  /*10240*/  LEA R4, P3, R2, UR8, 0x1 ;  /* 0x0000000802047c11 */ /* 0x000fe2000f8608ff */
[----:B------:R-:W-:-:S03]  /*10250*/  VIADD R0, R6, 0x20 ;  /* 0x0000002006007836 */ /* 0x000fc60000000000 */
[----:B------:R-:W-:Y:S01]  /*10260*/  LEA.HI.X R5, R2, UR9, R3, 0x1, P3 ;  /* 0x0000000902057c11 */ /* 0x000fe200098f0c03 */
[----:B------:R0:W1:Y:S01]  /*10270*/  SHFL.IDX PT, R7, R4, RZ, 0x181f ;  /* 0x00181fff04077589 */ /* 0x00006200000e0000 */
[-C--:B------:R-:W-:Y:S01]  /*10280*/  ISETP.GE.AND P1, PT, R0, R11.reuse, PT ;  /* 0x0000000b0000720c */ /* 0x080fe20003f26270 */
[----:B------:R-:W-:Y:S02]  /*10290*/  VIADD R0, R6, 0x40 ;  /* 0x0000004006007836 */ /* 0x000fe40000000000 */
[----:B------:R0:W2:Y:S03]  /*102a0*/  SHFL.IDX PT, R3, R5, RZ, 0x181f ;  /* 0x00181fff05037589 */ /* 0x0000a600000e0000 */
        /* <DEDUP_REMOVED lines=11> */
.L_x_1316:
[----:B------:R-:W-:Y:S05]  /*10360*/  BSYNC B1 ;  /* 0x0000000000017941 */ /* 0x000fea0003800000 */
.L_x_1315:
        /* <DEDUP_REMOVED lines=13> */
.L_x_1318:
[----:B------:R-:W-:Y:S05]  /*10440*/  BSYNC B1 ;  /* 0x0000000000017941 */ /* 0x000fea0003800000 */
.L_x_1317:
        /* <DEDUP_REMOVED lines=13> */
.L_x_1320:
[----:B------:R-:W-:Y:S05]  /*10520*/  BSYNC B1 ;  /* 0x0000000000017941 */ /* 0x000fea0003800000 */
.L_x_1319:
        /* <DEDUP_REMOVED lines=14> */
.L_x_1309:
[----:B------:R-:W-:Y:S05]  /*10610*/  BSYNC B0 ;  /* 0x0000000000007941 */ /* 0x000fea0003800000 */
.L_x_1299:
[----:B------:R-:W-:Y:S02]  /*10620*/  ULDC UR4, c[0x0][0xc3c] ;  /* 0x00030f0000047ab9 */ /* 0x000fe40000000800 */
[----:B------:R-:W-:-:S06]  /*10630*/  UISETP.GE.AND UP0, UPT, UR7, UR4, UPT ;  /* 0x000000040700728c */ /* 0x000fcc000bf06270 */
[----:B------:R-:W-:-:S13]  /*10640*/  PLOP3.LUT P0, PT, PT, PT, UP0, 0x80, 0x0 ;  /* 0x000000000000781c */ /* 0x000fda0003f0f008 */
[----:B------:R-:W-:Y:S05]  /*10650*/  @!P0 BRA `(.L_x_1321) ;  /* 0xffffff08003c8947 */ /* 0x000fea000383ffff */
[----:B------:R-:W-:Y:S05]  /*10660*/  EXIT ;  /* 0x000000000000794d */ /* 0x000fea0003800000 */
.L_x_1208:
[----:B------:R-:W-:-:S08]  /*10670*/  NOP ;  /* 0x0000000000007918 */ /* 0x000fd00000000000 */
[----:B0-----:R-:W0:-:S00]  /*10680*/  USETMAXREG.DEALLOC.CTAPOOL 0x28 ;  /* 0x00000028000079c8 */ /* 0x001e0000080e0500 */
[----:B0-----:R-:W-:Y:S01]  /*10690*/  LOP3.LUT R2, R2, 0x3, RZ, 0xc0, !PT ;  /* 0x0000000302027812 */ /* 0x001fe200078ec0ff */
[----:B------:R-:W-:Y:S01]  /*106a0*/  IMAD.MOV.U32 R6, RZ, RZ, RZ ;  /* 0x000000ffff067224 */ /* 0x000fe200078e00ff */
[----:B------:R-:W-:-:S04]  /*106b0*/  LOP3.LUT R23, R23, 0xfffffeff, RZ, 0xc0, !PT ;  /* 0xfffffeff17177812 */ /* 0x000fc800078ec0ff */
[----:B------:R-:W0:Y:S02]  /*106c0*/  SHFL.IDX PT, R2, R2, RZ, 0x1f ;  /* 0x00001fff02027589 */ /* 0x000e2400000e0000 */
[----:B0-----:R-:W-:-:S13]  /*106d0*/  ISETP.NE.AND P0, PT, R2, RZ, PT ;  /* 0x000000ff0200720c */ /* 0x001fda0003f05270 */
[----:B------:R-:W-:Y:S01]  /*106e0*/  @P0 LOP3.LUT R23, R23, 0x100, RZ, 0xfc, !PT ;  /* 0x0000010017170812 */ /* 0x000fe200078efcff */
[----:B------:R-:W-:Y:S06]  /*106f0*/  @!P0 BRA `(.L_x_1322) ;  /* 0x00000000001c8947 */ /* 0x000fec0003800000 */
[----:B------:R-:W0:Y:S08]  /*10700*/  S2UR UR5, SR_CgaCtaId ;  /* 0x00000000000579c3 */ /* 0x000e300000008800 */
[----:B------:R-:W-:Y:S06]  /*10710*/  BAR.SYNC.DEFER_BLOCKING 0x5, 0x180 ;  /* 0x0146000000007b1d */ /* 0x000fec0000010000 */
[----:B------:R-:W-:-:S02]  /*10720*/  UMOV UR4, 0x400 ;  /* 0x0000040000047882 */ /* 0x000fc40000000000 */
[----:B0-----:R-:W-:-:S09]  /*10730*/  ULEA UR4, UR5, UR4, 0x18 ;  /* 0x0000000405047291 */ /* 0x001fd2000f8ec03f */
[----:B------:R-:W1:Y:S01]  /*10740*/  LDS.128 R16, [UR4+0x2a8d0] ;  /* 0x02a8d004ff107984 */ /* 0x000e620008000c00 */
[----:B------:R-:W-:Y:S06]  /*10750*/  BAR.ARV 0x4, 0x180 ;  /* 0x0106000000007b1d */ /* 0x000fec0000002000 */
[----:B------:R-:W-:Y:S05]  /*10760*/  BRA `(.L_x_1323) ;  /* 0x0000000c00907947 */ /* 0x000fea0003800000 */
.L_x_1322:
[----:B------:R-:W-:Y:S01]  /*10770*/  LOP3.LUT R7, R0, 0x1f, RZ, 0xc0, !PT ;  /* 0x0000001f00077812 */ /* 0x000fe200078ec0ff */
[----:B------:R-:W-:Y:S01]  /*10780*/  ULDC UR4, c[0x0][0xc3c] ;  /* 0x00030f0000047ab9 */ /* 0x000fe20000000800 */
[----:B------:R-:W-:Y:S01]  /*10790*/  IMAD.MOV.U32 R9, RZ, RZ, RZ ;  /* 0x000000ffff097224 */ /* 0x000fe200078e00ff */
[----:B------:R-:W0:Y:S01]  /*107a0*/  S2UR UR6, SR_CTAID.X ;  /* 0x00000000000679c3 */ /* 0x000e220000002500 */
[----:B------:R-:W-:Y:S01]  /*107b0*/  ISETP.NE.AND P0, PT, R7, 0x1f, PT ;  /* 0x0000001f0700780c */ /* 0x000fe20003f05270 */
[----:B------:R-:W-:-:S03]  /*107c0*/  ULDC UR5, c[0x0][0xc38] ;  /* 0x00030e0000057ab9 */ /* 0x000fc60000000800 */
[----:B------:R-:W-:-:S13]  /*107d0*/  ISETP.GE.OR P1, PT, R7, UR4, !P0 ;  /* 0x0000000407007c0c */ /* 0x000fda000c726670 */
[----:B------:R-:W1:Y:S08]  /*107e0*/  @!P1 LDC.64 R4, c[0x0][0xc80] ;  /* 0x00032000ff049b82 */ /* 0x000e700000000a00 */
[----:B------:R-:W2:Y:S01]  /*107f0*/  @!P1 LDC.64 R2, c[0x0][0xc78] ;  /* 0x00031e00ff029b82 */ /* 0x000ea20000000a00 */
[----:B-1----:R-:W-:-:S05]  /*10800*/  @!P1 IMAD.WIDE.U32 R4, R7, 0x4, R4 ;  /* 0x0000000407049825 */ /* 0x002fca00078e0004 */
        /* <DEDUP_REMOVED lines=10> */
[----:B------:R-:W1:Y:S02]  /*108b0*/  SHFL.UP PT, R10, R8, 0x1, RZ ;  /* 0x04200000080a7989 */ /* 0x000e6400000e00ff */
[----:B-1----:R-:W-:-:S05]  /*108c0*/  SEL R11, R10, RZ, P1 ;  /* 0x000000ff0a0b7207 */ /* 0x002fca0000800000 */
[----:B------:R-:W-:-:S05]  /*108d0*/  IMAD.IADD R11, R8, 0x1, R11 ;  /* 0x00000001080b7824 */ /* 0x000fca00078e020b */
        /* <DEDUP_REMOVED lines=12> */
[----:B------:R-:W1:Y:S02]  /*109a0*/  SHFL.IDX PT, R8, R5, 0x1f, 0x1f ;  /* 0x03e01f0005087f89 */ /* 0x000e6400000e0000 */
[----:B-1----:R-:W-:-:S05]  /*109b0*/  IMAD R8, R8, UR5, RZ ;  /* 0x0000000508087c24 */ /* 0x002fca000f8e02ff */
[----:B0-----:R-:W-:Y:S01]  /*109c0*/  ISETP.GT.AND P6, PT, R8, UR6, PT ;  /* 0x0000000608007c0c */ /* 0x001fe2000bfc4270 */
[----:B------:R-:W-:-:S12]  /*109d0*/  IMAD.MOV.U32 R3, RZ, RZ, R8 ;  /* 0x000000ffff037224 */ /* 0x000fd800078e0008 */
[----:B------:R-:W-:Y:S05]  /*109e0*/  @P6 BRA `(.L_x_1324) ;  /* 0x0000000000986947 */ /* 0x000fea0003800000 */
[----:B------:R-:W-:Y:S01]  /*109f0*/  IMAD.MOV.U32 R8, RZ, RZ, R3 ;  /* 0x000000ffff087224 */ /* 0x000fe200078e0003 */
[----:B------:R-:W-:Y:S01]  /*10a00*/  UMOV UR4, URZ ;  /* 0x0000003f00047c82 */ /* 0x000fe20008000000 */
[----:B------:R-:W-:-:S05]  /*10a10*/  ULDC UR5, c[0x0][0xc38] ;  /* 0x00030e0000057ab9 */ /* 0x000fca0000000800 */
.L_x_1326:
[----:B------:R-:W0:Y:S01]  /*10a20*/  LDC R2, c[0x0][0xc3c] ;  /* 0x00030f00ff027b82 */ /* 0x000e220000000800 */
[----:B------:R-:W-:-:S06]  /*10a30*/  UIADD3 UR4, UR4, 0x1f, URZ ;  /* 0x0000001f04047890 */ /* 0x000fcc000fffe03f */
        /* <DEDUP_REMOVED lines=33> */
.L_x_1324:
        /* <DEDUP_REMOVED lines=9> */
[----:B0-----:R-:W-:-:S07]  /*10ce0*/  ISETP.NE.AND P1, PT, R9, 0x1, PT ;  /* 0x000000010900780c */ /* 0x001fce0003f25270 */
[----:B-1----:R-:W-:Y:S06]  /*10cf0*/  @!P0 BRA `(.L_x_1327) ;  /* 0x0000000000088947 */ /* 0x002fec0003800000 */
[----:B------:R-:W-:-:S06]  /*10d00*/  VIADD R16, R19, 0xffffffff ;  /* 0xffffffff13107836 */ /* 0x000fcc0000000000 */
[----:B------:R0:W1:Y:S02]  /*10d10*/  SHFL.IDX PT, R16, R5, R16, 0x1f ;  /* 0x00001f1005107589 */ /* 0x00006400000e0000 */
.L_x_1327:
[----:B-1----:R-:W-:Y:S02]  /*10d20*/  IMAD R16, R16, UR5, R3 ;  /* 0x0000000510107c24 */ /* 0x002fe4000f8e0203 */
[----:B------:R-:W-:-:S03]  /*10d30*/  VIADD R19, R19, UR4 ;  /* 0x0000000413137c36 */ /* 0x000fc60008000000 */
[----:B0-----:R-:W-:Y:S01]  /*10d40*/  IADD3 R5, -R16, UR6, RZ ;  /* 0x0000000610057c10 */ /* 0x001fe2000fffe1ff */
[----:B------:R-:W-:Y:S06]  /*10d50*/  @!P1 BRA `(.L_x_1328) ;  /* 0x0000000000e89947 */ /* 0x000fec0003800000 */
[-C--:B--2---:R-:W-:Y:S02]  /*10d60*/  IABS R12, R6.reuse ;  /* 0x00000006000c7213 */ /* 0x084fe40000000000 */
[----:B------:R-:W-:Y:S02]  /*10d70*/  IABS R4, R9 ;  /* 0x0000000900047213 */ /* 0x000fe40000000000 */
[----:B------:R-:W0:Y:S01]  /*10d80*/  I2F.RP R8, R12 ;  /* 0x0000000c00087306 */ /* 0x000e220000209400 */
[----:B------:R-:W-:-:S07]  /*10d90*/  IABS R13, R6 ;  /* 0x00000006000d7213 */ /* 0x000fce0000000000 */
[----:B------:R-:W1:Y:S08]  /*10da0*/  I2F.RP R10, R4 ;  /* 0x00000004000a7306 */ /* 0x000e700000209400 */
[----:B0-----:R-:W0:Y:S08]  /*10db0*/  MUFU.RCP R8, R8 ;  /* 0x0000000800087308 */ /* 0x001e300000001000 */
[----:B-1----:R-:W-:Y:S01]  /*10dc0*/  MUFU.RCP R10, R10 ;  /* 0x0000000a000a7308 */ /* 0x002fe20000001000 */
[----:B0-----:R-:W-:Y:S01]  /*10dd0*/  VIADD R2, R8, 0xffffffe ;  /* 0x0ffffffe08027836 */ /* 0x001fe20000000000 */
[----:B------:R-:W-:-:S06]  /*10de0*/  IABS R8, R5 ;  /* 0x0000000500087213 */ /* 0x000fcc0000000000 */
[----:B------:R0:W1:Y:S02]  /*10df0*/  F2I.FTZ.U32.TRUNC.NTZ R3, R2 ;  /* 0x0000000200037305 */ /* 0x000064000021f000 */
[----:B0-----:R-:W-:Y:S02]  /*10e00*/  IMAD.MOV.U32 R2, RZ, RZ, RZ ;  /* 0x000000ffff027224 */ /* 0x001fe400078e00ff */
[----:B-1----:R-:W-:-:S04]  /*10e10*/  IMAD.MOV R11, RZ, RZ, -R3 ;  /* 0x000000ffff0b7224 */ /* 0x002fc800078e0a03 */
[----:B------:R-:W-:-:S04]  /*10e20*/  IMAD R11, R11, R12, RZ ;  /* 0x0000000c0b0b7224 */ /* 0x000fc800078e02ff */
[----:B------:R-:W-:-:S04]  /*10e30*/  IMAD.HI.U32 R3, R3, R11, R2 ;  /* 0x0000000b03037227 */ /* 0x000fc800078e0002 */
[----:B------:R-:W-:Y:S02]  /*10e40*/  IMAD.MOV R11, RZ, RZ, -R13 ;  /* 0x000000ffff0b7224 */ /* 0x000fe400078e0a0d */
[----:B------:R-:W-:-:S04]  /*10e50*/  IMAD.HI.U32 R2, R3, R8, RZ ;  /* 0x0000000803027227 */ /* 0x000fc800078e00ff */
[----:B------:R-:W-:Y:S01]  /*10e60*/  IMAD R3, R2, R11, R8 ;  /* 0x0000000b02037224 */ /* 0x000fe200078e0208 */
[----:B------:R-:W-:Y:S01]  /*10e70*/  LOP3.LUT R8, R5, R6, RZ, 0x3c, !PT ;  /* 0x0000000605087212 */ /* 0x000fe200078e3cff */
[----:B------:R-:W-:-:S03]  /*10e80*/  VIADD R11, R10, 0xffffffe ;  /* 0x0ffffffe0a0b7836 */ /* 0x000fc60000000000 */
[----:B------:R-:W-:Y:S02]  /*10e90*/  ISETP.GT.U32.AND P1, PT, R12, R3, PT ;  /* 0x000000030c00720c */ /* 0x000fe40003f24070 */
[----:B------:R-:W-:-:S11]  /*10ea0*/  ISETP.GE.AND P2, PT, R8, RZ, PT ;  /* 0x000000ff0800720c */ /* 0x000fd60003f46270 */
[----:B------:R-:W-:Y:S02]  /*10eb0*/  @!P1 IMAD.IADD R3, R3, 0x1, -R12 ;  /* 0x0000000103039824 */ /* 0x000fe400078e0a0c */
[----:B------:R-:W-:Y:S01]  /*10ec0*/  @!P1 VIADD R2, R2, 0x1 ;  /* 0x0000000102029836 */ /* 0x000fe20000000000 */
[----:B------:R-:W-:Y:S02]  /*10ed0*/  ISETP.NE.AND P1, PT, R6, RZ, PT ;  /* 0x000000ff0600720c */ /* 0x000fe40003f25270 */
[----:B------:R-:W-:Y:S02]  /*10ee0*/  ISETP.GE.U32.AND P0, PT, R3, R12, PT ;  /* 0x0000000c0300720c */ /* 0x000fe40003f06070 */
[----:B------:R-:W0:Y:S11]  /*10ef0*/  F2I.FTZ.U32.TRUNC.NTZ R3, R11 ;  /* 0x0000000b00037305 */ /* 0x000e36000021f000 */
[----:B------:R-:W-:-:S04]  /*10f00*/  @P0 VIADD R2, R2, 0x1 ;  /* 0x0000000102020836 */ /* 0x000fc80000000000 */
[----:B------:R-:W-:Y:S01]  /*10f10*/  IMAD.MOV.U32 R10, RZ, RZ, R2 ;  /* 0x000000ffff0a7224 */ /* 0x000fe200078e0002 */
[----:B------:R-:W-:Y:S01]  /*10f20*/  IABS R2, R9 ;  /* 0x0000000900027213 */ /* 0x000fe20000000000 */
[----:B0-----:R-:W-:Y:S02]  /*10f30*/  IMAD.MOV R13, RZ, RZ, -R3 ;  /* 0x000000ffff0d7224 */ /* 0x001fe400078e0a03 */
[----:B------:R-:W-:Y:S01]  /*10f40*/  @!P2 IMAD.MOV R10, RZ, RZ, -R10 ;  /* 0x000000ffff0aa224 */ /* 0x000fe200078e0a0a */
[----:B------:R-:W-:Y:S01]  /*10f50*/  @!P1 LOP3.LUT R10, RZ, R6, RZ, 0x33, !PT ;  /* 0x00000006ff0a9212 */ /* 0x000fe200078e33ff */
[----:B------:R-:W-:Y:S02]  /*10f60*/  IMAD.MOV R12, RZ, RZ, -R2 ;  /* 0x000000ffff0c7224 */ /* 0x000fe400078e0a02 */
[----:B------:R-:W-:Y:S01]  /*10f70*/  IMAD R11, R13, R4, RZ ;  /* 0x000000040d0b7224 */ /* 0x000fe200078e02ff */
[----:B------:R-:W-:Y:S01]  /*10f80*/  IABS R8, R10 ;  /* 0x0000000a00087213 */ /* 0x000fe20000000000 */
[----:B------:R-:W-:-:S04]  /*10f90*/  IMAD.MOV.U32 R2, RZ, RZ, RZ ;  /* 0x000000ffff027224 */ /* 0x000fc800078e00ff */
[----:B------:R-:W-:-:S04]  /*10fa0*/  IMAD.HI.U32 R2, R3, R11, R2 ;  /* 0x0000000b03027227 */ /* 0x000fc800078e0002 */
[----:B------:R-:W-:Y:S02]  /*10fb0*/  IMAD.MOV.U32 R3, RZ, RZ, R8 ;  /* 0x000000ffff037224 */ /* 0x000fe400078e0008 */
[----:B------:R-:W-:Y:S02]  /*10fc0*/  IMAD.MOV.U32 R8, RZ, RZ, R12 ;  /* 0x000000ffff087224 */ /* 0x000fe400078e000c */
[----:B------:R-:W-:-:S04]  /*10fd0*/  IMAD.HI.U32 R2, R2, R3, RZ ;  /* 0x0000000302027227 */ /* 0x000fc800078e00ff */
[----:B------:R-:W-:-:S05]  /*10fe0*/  IMAD R3, R2, R8, R3 ;  /* 0x0000000802037224 */ /* 0x000fca00078e0203 */
[----:B------:R-:W-:-:S13]  /*10ff0*/  ISETP.GT.U32.AND P1, PT, R4, R3, PT ;  /* 0x000000030400720c */ /* 0x000fda0003f24070 */
[----:B------:R-:W-:Y:S02]  /*11000*/  @!P1 IMAD.IADD R3, R3, 0x1, -R4 ;  /* 0x0000000103039824 */ /* 0x000fe400078e0a04 */
[----:B------:R-:W-:Y:S01]  /*11010*/  @!P1 VIADD R2, R2, 0x1 ;  /* 0x0000000102029836 */ /* 0x000fe20000000000 */
[----:B------:R-:W-:Y:S02]  /*11020*/  ISETP.NE.AND P1, PT, R9, RZ, PT ;  /* 0x000000ff0900720c */ /* 0x000fe40003f25270 */
[----:B------:R-:W-:Y:S02]  /*11030*/  ISETP.GE.U32.AND P0, PT, R3, R4, PT ;  /* 0x000000040300720c */ /* 0x000fe40003f06070 */
[----:B------:R-:W-:-:S04]  /*11040*/  LOP3.LUT R3, R10, R9, RZ, 0x3c, !PT ;  /* 0x000000090a037212 */ /* 0x000fc800078e3cff */
[----:B------:R-:W-:Y:S01]  /*11050*/  ISETP.GE.AND P2, PT, R3, RZ, PT ;  /* 0x000000ff0300720c */ /* 0x000fe20003f46270 */
[----:B------:R-:W-:-:S06]  /*11060*/  IMAD.MOV R3, RZ, RZ, -R10 ;  /* 0x000000ffff037224 */ /* 0x000fcc00078e0a0a */
[----:B------:R-:W-:-:S06]  /*11070*/  @P0 VIADD R2, R2, 0x1 ;  /* 0x0000000102020836 */ /* 0x000fcc0000000000 */
[----:B------:R-:W-:Y:S01]  /*11080*/  @!P2 IMAD.MOV R2, RZ, RZ, -R2 ;  /* 0x000000ffff02a224 */ /* 0x000fe200078e0a02 */
[----:B------:R-:W-:-:S05]  /*11090*/  @!P1 LOP3.LUT R2, RZ, R9, RZ, 0x33, !PT ;  /* 0x00000009ff029212 */ /* 0x000fca00078e33ff */
[----:B------:R-:W-:-:S04]  /*110a0*/  IMAD.MOV R18, RZ, RZ, -R2 ;  /* 0x000000ffff127224 */ /* 0x000fc800078e0a02 */
[C---:B------:R-:W-:Y:S02]  /*110b0*/  IMAD R18, R9.reuse, R18, R10 ;  /* 0x0000001209127224 */ /* 0x040fe400078e020a */
[----:B------:R-:W-:Y:S02]  /*110c0*/  IMAD R9, R9, 0x1000000, R2 ;  /* 0x0100000009097824 */ /* 0x000fe400078e0202 */
[----:B------:R-:W-:Y:S02]  /*110d0*/  IMAD R2, R6, R3, R5 ;  /* 0x0000000306027224 */ /* 0x000fe400078e0205 */
[----:B------:R-:W-:Y:S01]  /*110e0*/  IMAD R18, R18, 0x10000, R9 ;  /* 0x0001000012127824 */ /* 0x000fe200078e0209 */
[----:B------:R-:W-:Y:S06]  /*110f0*/  BRA `(.L_x_1329) ;  /* 0x0000000000f47947 */ /* 0x000fec0003800000 */
.L_x_1328:
[----:B------:R-:W0:Y:S02]  /*11100*/  LDC.64 R2, c[0x0][0xc90] ;  /* 0x00032400ff027b82 */ /* 0x000e240000000a00 */
[----:B0-----:R-:W-:-:S05]  /*11110*/  IMAD.WIDE R2, R19, 0x4, R2 ;  /* 0x0000000413027825 */ /* 0x001fca00078e0202 */
[----:B------:R0:W2:Y:S01]  /*11120*/  LDG.E R13, desc[UR36][R2.64] ;  /* 0x00000024020d7981 */ /* 0x0000a2000c1e1900 */
[----:B------:R-:W-:Y:S01]  /*11130*/  IABS R15, R5 ;  /* 0x00000005000f7213 */ /* 0x000fe20000000000 */
[----:B0-----:R-:W-:Y:S02]  /*11140*/  IMAD.MOV.U32 R2, RZ, RZ, RZ ;  /* 0x000000ffff027224 */ /* 0x001fe400078e00ff */
[----:B--2---:R-:W-:-:S05]  /*11150*/  IMAD R4, R6, R13, RZ ;  /* 0x0000000d06047224 */ /* 0x004fca00078e02ff */
[-C--:B------:R-:W-:Y:S02]  /*11160*/  IABS R10, R4.reuse ;  /* 0x00000004000a7213 */ /* 0x080fe40000000000 */
[----:B------:R-:W-:Y:S02]  /*11170*/  IABS R12, R4 ;  /* 0x00000004000c7213 */ /* 0x000fe40000000000 */
[----:B------:R-:W0:Y:S08]  /*11180*/  I2F.RP R8, R10 ;  /* 0x0000000a00087306 */ /* 0x000e300000209400 */
[----:B0-----:R-:W0:Y:S02]  /*11190*/  MUFU.RCP R8, R8 ;  /* 0x0000000800087308 */ /* 0x001e240000001000 */
[----:B0-----:R-:W-:-:S06]  /*111a0*/  VIADD R9, R8, 0xffffffe ;  /* 0x0ffffffe08097836 */ /* 0x001fcc0000000000 */
[----:B------:R-:W0:Y:S02]  /*111b0*/  F2I.FTZ.U32.TRUNC.NTZ R3, R9 ;  /* 0x0000000900037305 */ /* 0x000e24000021f000 */
[----:B0-----:R-:W-:-:S04]  /*111c0*/  IMAD.MOV R11, RZ, RZ, -R3 ;  /* 0x000000ffff0b7224 */ /* 0x001fc800078e0a03 */
[----:B------:R-:W-:-:S04]  /*111d0*/  IMAD R11, R11, R10, RZ ;  /* 0x0000000a0b0b7224 */ /* 0x000fc800078e02ff */
[----:B------:R-:W-:-:S04]  /*111e0*/  IMAD.HI.U32 R2, R3, R11, R2 ;  /* 0x0000000b03027227 */ /* 0x000fc800078e0002 */
[----:B------:R-:W-:Y:S02]  /*111f0*/  IMAD.MOV R3, RZ, RZ, -R12 ;  /* 0x000000ffff037224 */ /* 0x000fe400078e0a0c */
        /* <DEDUP_REMOVED lines=8> */
[----:B------:R-:W-:-:S07]  /*11280*/  ISETP.GE.AND P2, PT, R3, RZ, PT ;  /* 0x000000ff0300720c */ /* 0x000fce0003f46270 */
[----:B------:R-:W-:-:S06]  /*11290*/  @P0 VIADD R2, R2, 0x1 ;  /* 0x0000000102020836 */ /* 0x000fcc0000000000 */
[----:B------:R-:W-:Y:S01]  /*112a0*/  @!P2 IMAD.MOV R2, RZ, RZ, -R2 ;  /* 0x000000ffff02a224 */ /* 0x000fe200078e0a02 */
[----:B------:R-:W-:-:S05]  /*112b0*/  @!P1 LOP3.LUT R2, RZ, R4, RZ, 0x33, !PT ;  /* 0x00000004ff029212 */ /* 0x000fca00078e33ff */
[----:B------:R-:W-:Y:S02]  /*112c0*/  IMAD R11, R13, R2, RZ ;  /* 0x000000020d0b7224 */ /* 0x000fe400078e02ff */
[----:B------:R-:W-:Y:S02]  /*112d0*/  IMAD.MOV R2, RZ, RZ, -R2 ;  /* 0x000000ffff027224 */ /* 0x000fe400078e0a02 */
[----:B------:R-:W-:Y:S02]  /*112e0*/  IMAD.MOV R3, RZ, RZ, -R11 ;  /* 0x000000ffff037224 */ /* 0x000fe400078e0a0b */
[----:B------:R-:W-:Y:S02]  /*112f0*/  IMAD R4, R4, R2, R5 ;  /* 0x0000000204047224 */ /* 0x000fe400078e0205 */
[----:B------:R-:W-:Y:S01]  /*11300*/  IMAD.MOV.U32 R2, RZ, RZ, RZ ;  /* 0x000000ffff027224 */ /* 0x000fe200078e00ff */
[----:B------:R-:W-:-:S04]  /*11310*/  VIADDMNMX R13, R3, UR5, R13, PT ;  /* 0x00000005030d7c46 */ /* 0x000fc8000b80010d */
[-C--:B------:R-:W-:Y:S01]  /*11320*/  IABS R10, R13.reuse ;  /* 0x0000000d000a7213 */ /* 0x080fe20000000000 */
[----:B------:R-:W-:Y:S01]  /*11330*/  IMAD.MOV R18, RZ, RZ, -R13 ;  /* 0x000000ffff127224 */ /* 0x000fe200078e0a0d */
[----:B------:R-:W-:Y:S02]  /*11340*/  IABS R12, R13 ;  /* 0x0000000d000c7213 */ /* 0x000fe40000000000 */
[----:B------:R-:W0:Y:S08]  /*11350*/  I2F.RP R8, R10 ;  /* 0x0000000a00087306 */ /* 0x000e300000209400 */
[----:B0-----:R-:W0:Y:S02]  /*11360*/  MUFU.RCP R8, R8 ;  /* 0x0000000800087308 */ /* 0x001e240000001000 */
[----:B0-----:R-:W-:-:S06]  /*11370*/  VIADD R3, R8, 0xffffffe ;  /* 0x0ffffffe08037836 */ /* 0x001fcc0000000000 */
[----:B------:R-:W0:Y:S02]  /*11380*/  F2I.FTZ.U32.TRUNC.NTZ R3, R3 ;  /* 0x0000000300037305 */ /* 0x000e24000021f000 */
[----:B0-----:R-:W-:-:S04]  /*11390*/  IMAD.MOV R9, RZ, RZ, -R3 ;  /* 0x000000ffff097224 */ /* 0x001fc800078e0a03 */
[----:B------:R-:W-:Y:S01]  /*113a0*/  IMAD.MOV.U32 R5, RZ, RZ, R9 ;  /* 0x000000ffff057224 */ /* 0x000fe200078e0009 */
[----:B------:R-:W-:-:S03]  /*113b0*/  IABS R9, R4 ;  /* 0x0000000400097213 */ /* 0x000fc60000000000 */
        /* <DEDUP_REMOVED lines=11> */
[----:B------:R-:W-:Y:S02]  /*11470*/  ISETP.GE.AND P2, PT, R3, RZ, PT ;  /* 0x000000ff0300720c */ /* 0x000fe40003f46270 */
[----:B------:R-:W-:-:S05]  /*11480*/  IADD3 R3, R11, 0x1000000, R4 ;  /* 0x010000000b037810 */ /* 0x000fca0007ffe004 */
[----:B------:R-:W-:-:S06]  /*11490*/  @P0 VIADD R2, R2, 0x1 ;  /* 0x0000000102020836 */ /* 0x000fcc0000000000 */
[----:B------:R-:W-:Y:S01]  /*114a0*/  @!P2 IMAD.MOV R2, RZ, RZ, -R2 ;  /* 0x000000ffff02a224 */ /* 0x000fe200078e0a02 */
[----:B------:R-:W-:-:S05]  /*114b0*/  @!P1 LOP3.LUT R2, RZ, R13, RZ, 0x33, !PT ;  /* 0x0000000dff029212 */ /* 0x000fca00078e33ff */
[----:B------:R-:W-:-:S07]  /*114c0*/  IMAD R18, R2, R18, R3 ;  /* 0x0000001202127224 */ /* 0x000fce00078e0203 */
.L_x_1329:
[----:B------:R-:W-:-:S05]  /*114d0*/  LOP3.LUT R17, RZ, R2, RZ, 0x33, !PT ;  /* 0x00000002ff117212 */ /* 0x000fca00078e33ff */
[----:B------:R-:W-:Y:S01]  /*114e0*/  IMAD.IADD R17, R6, 0x1, R17 ;  /* 0x0000000106117824 */ /* 0x000fe200078e0211 */
[----:B------:R-:W-:Y:S06]  /*114f0*/  BRA `(.L_x_1330) ;  /* 0x0000000000147947 */ /* 0x000fec0003800000 */
.L_x_1325:
[----:B------:R-:W-:Y:S01]  /*11500*/  ULDC UR4, c[0x0][0xc3c] ;  /* 0x00030f0000047ab9 */ /* 0x000fe20000000800 */
[----:B------:R-:W-:Y:S02]  /*11510*/  IMAD.MOV.U32 R17, RZ, RZ, RZ ;  /* 0x000000ffff117224 */ /* 0x000fe400078e00ff */
[----:B------:R-:W-:Y:S02]  /*11520*/  IMAD.U32 R16, RZ, RZ, UR6 ;  /* 0x00000006ff107e24 */ /* 0x000fe4000f8e00ff */
[----:B------:R-:W-:Y:S02]  /*11530*/  IMAD.MOV.U32 R18, RZ, RZ, RZ ;  /* 0x000000ffff127224 */ /* 0x000fe400078e00ff */
[----:B------:R-:W-:-:S07]  /*11540*/  IMAD.U32 R19, RZ, RZ, UR4 ;  /* 0x00000004ff137e24 */ /* 0x000fce000f8e00ff */
.L_x_1330:
[----:B------:R-:W-:-:S13]  /*11550*/  ISETP.NE.AND P0, PT, R7, RZ, PT ;  /* 0x000000ff0700720c */ /* 0x000fda0003f05270 */
[----:B------:R-:W0:Y:S01]  /*11560*/  @!P0 S2R R3, SR_CgaCtaId ;  /* 0x0000000000038919 */ /* 0x000e220000008800 */
[----:B------:R-:W-:-:S04]  /*11570*/  @!P0 MOV R2, 0x400 ;  /* 0x0000040000028802 */ /* 0x000fc80000000f00 */
[----:B0-----:R-:W-:-:S05]  /*11580*/  @!P0 LEA R2, R3, R2, 0x18 ;  /* 0x0000000203028211 */ /* 0x001fca00078ec0ff */
[----:B------:R0:W-:Y:S01]  /*11590*/  @!P0 STS.128 [R2+0x2a8d0], R16 ;  /* 0x02a8d01002008388 */ /* 0x0001e20000000c00 */
[----:B------:R-:W-:Y:S06]  /*115a0*/  BAR.ARV 0x5, 0x180 ;  /* 0x0146000000007b1d */ /* 0x000fec0000002000 */
.L_x_1323:
[----:B------:R2:W-:Y:S01]  /*115b0*/  STL [R1+0x10], RZ ;  /* 0x000010ff01007387 */ /* 0x0005e20000100800 */
[----:B------:R-:W-:Y:S01]  /*115c0*/  ULDC UR4, c[0x0][0xc3c] ;  /* 0x00030f0000047ab9 */ /* 0x000fe20000000800 */
[----:B------:R-:W-:Y:S01]  /*115d0*/  IMAD.MOV.U32 R28, RZ, RZ, 0x1 ;  /* 0x00000001ff1c7424 */ /* 0x000fe200078e00ff */
[----:B-1----:R-:W-:Y:S01]  /*115e0*/  ISETP.GE.AND P0, PT, R19, UR4, PT ;  /* 0x0000000413007c0c */ /* 0x002fe2000bf06270 */
[----:B------:R-:W-:-:S12]  /*115f0*/  IMAD.MOV.U32 R26, RZ, RZ, RZ ;  /* 0x000000ffff1a7224 */ /* 0x000fd800078e00ff */
[----:B--2---:R-:W-:Y:S05]  /*11600*/  @P0 BRA `(.L_x_1331) ;  /* 0x00000050009c0947 */ /* 0x004fea0003800000 */
[----:B0-----:R-:W2:Y:S01]  /*11610*/  LDL R2, [R1+0x14] ;  /* 0x0000140001027983 */ /* 0x001ea20000100800 */
[----:B------:R-:W0:Y:S01]  /*11620*/  S2UR UR5, SR_CgaCtaId ;  /* 0x00000000000579c3 */ /* 0x000e220000008800 */
[----:B------:R-:W-:Y:S01]  /*11630*/  LOP3.LUT R4, R0, 0x7f, RZ, 0xc0, !PT ;  /* 0x0000007f00047812 */ /* 0x000fe200078ec0ff */
[----:B------:R-:W-:Y:S01]  /*11640*/  BSSY B8, `(.L_x_1331) ;  /* 0x0000523000087945 */ /* 0x000fe20003800000 */
[----:B------:R1:W-:Y:S01]  /*11650*/  STL [R1+0x10], RZ ;  /* 0x000010ff01007387 */ /* 0x0003e20000100800 */
[----:B------:R-:W-:Y:S01]  /*11660*/  IMAD.MOV.U32 R28, RZ, RZ, 0x1 ;  /* 0x00000001ff1c7424 */ /* 0x000fe200078e00ff */
[----:B------:R-:W-:Y:S01]  /*11670*/  SHF.R.U32.HI R5, RZ, 0x3, R4 ;  /* 0x00000003ff057819 */ /* 0x000fe20000011604 */
[----:B------:R-:W-:Y:S01]  /*11680*/  IMAD.MOV.U32 R26, RZ, RZ, RZ ;  /* 0x000000ffff1a7224 */ /* 0x000fe200078e00ff */
[----:B------:R-:W-:Y:S01]  /*11690*/  ULDC UR39, c[0x0][0xc] ;  /* 0x0000030000277ab9 */ /* 0x000fe20000000800 */
[----:B--2---:R-:W-:Y:S01]  /*116a0*/  R2UR UR4, R2 ;  /* 0x00000000020472ca */ /* 0x004fe200000e0000 */
[----:B------:R-:W-:-:S05]  /*116b0*/  IMAD.SHL.U32 R2, R0, 0x8, RZ ;  /* 0x0000000800027824 */ /* 0x000fca00078e00ff */
[C---:B------:R-:W-:Y:S02]  /*116c0*/  LOP3.LUT R3, R2.reuse, 0x1f8, RZ, 0xc0, !PT ;  /* 0x000001f802037812 */ /* 0x040fe400078ec0ff */
[----:B------:R-:W-:Y:S02]  /*116d0*/  LOP3.LUT R4, R2, 0x38, RZ, 0xc0, !PT ;  /* 0x0000003802047812 */ /* 0x000fe400078ec0ff */
[----:B------:R-:W-:Y:S01]  /*116e0*/  LOP3.LUT R3, R3, 0x38, R0, 0x78, !PT ;  /* 0x0000003803037812 */ /* 0x000fe200078e7800 */
[----:B------:R-:W-:Y:S02]  /*116f0*/  IMAD.SHL.U32 R0, R0, 0x10, RZ ;  /* 0x0000001000007824 */ /* 0x000fe400078e00ff */
[----:B------:R-:W-:Y:S01]  /*11700*/  ULOP3.LUT UR38, UR4, 0x2, URZ, 0xfc, !UPT ;  /* 0x0000000204267892 */ /* 0x000fe2000f8efc3f */
[----:B------:R-:W-:Y:S02]  /*11710*/  LOP3.LUT R32, R3, 0x200, R2, 0xf8, !PT ;  /* 0x0000020003207812 */ /* 0x000fe400078ef802 */
[----:B------:R-:W-:Y:S01]  /*11720*/  UMOV UR4, 0x400 ;  /* 0x0000040000047882 */ /* 0x000fe20000000000 */
[----:B------:R-:W-:Y:S01]  /*11730*/  LOP3.LUT R3, R5, 0x70, R0, 0xf8, !PT ;  /* 0x0000007005037812 */ /* 0x000fe200078ef800 */
[----:B0-----:R-:W-:Y:S01]  /*11740*/  ULEA UR4, UR5, UR4, 0x18 ;  /* 0x0000000405047291 */ /* 0x001fe2000f8ec03f */
[----:B------:R-:W-:-:S02]  /*11750*/  LOP3.LUT R2, R4, 0x40, RZ, 0xfc, !PT ;  /* 0x0000004004027812 */ /* 0x000fc400078efcff */
[----:B------:R-:W-:-:S03]  /*11760*/  LOP3.LUT R0, R4, 0x80, RZ, 0xfc, !PT ;  /* 0x0000008004007812 */ /* 0x000fc600078efcff */
[----:B------:R-:W-:-:S04]  /*11770*/  IMAD.U32 R22, RZ, RZ, UR4 ;  /* 0x00000004ff167e24 */ /* 0x000fc8000f8e00ff */
[----:B-1----:R-:W-:-:S07]  /*11780*/  IMAD R33, R32, 0x2, R22 ;  /* 0x0000000220217824 */ /* 0x002fce00078e0216 */
.L_x_1404:
[----:B------:R-:W-:Y:S05]  /*11790*/  YIELD ;  /* 0x0000000000007946 */ /* 0x000fea0003800000 */
[----:B------:R-:W-:Y:S01]  /*117a0*/  ULDC.64 UR4, c[0x0][0xa28] ;  /* 0x00028a0000047ab9 */ /* 0x000fe20000000a00 */
[----:B------:R-:W-:Y:S01]  /*117b0*/  IMAD.MOV.U32 R37, RZ, RZ, RZ ;  /* 0x000000ffff257224 */ /* 0x000fe200078e00ff */
[----:B------:R-:W-:-:S04]  /*117c0*/  ISETP.NE.U32.AND P0, PT, RZ, UR4, PT ;  /* 0x00000004ff007c0c */ /* 0x000fc8000bf05070 */
[----:B------:R-:W-:Y:S01]  /*117d0*/  ISETP.NE.AND.EX P0, PT, RZ, UR5, PT, P0 ;  /* 0x00000005ff007c0c */ /* 0x000fe2000bf05300 */
[----:B------:R-:W-:-:S12]  /*117e0*/  ULDC.64 UR4, c[0x0][0xa18] ;  /* 0x0002860000047ab9 */ /* 0x000fd80000000a00 */
[----:B0-----:R-:W0:Y:S02]  /*117f0*/  @P0 LDC.64 R2, c[0x0][0xa28] ;  /* 0x00028a00ff020b82 */ /* 0x001e240000000a00 */
[----:B0-----:R-:W-:-:S05]  /*11800*/  @P0 IMAD.WIDE R2, R19, 0x4, R2 ;  /* 0x0000000413020825 */ /* 0x001fca00078e0202 */
[----:B------:R0:W5:Y:S01]  /*11810*/  @P0 LDG.E R37, desc[UR36][R2.64] ;  /* 0x0000002402250981 */ /* 0x000162000c1e1900 */
[----:B------:R-:W-:Y:S01]  /*11820*/  ISETP.NE.U32.AND P0, PT, RZ, UR4, PT ;  /* 0x00000004ff007c0c */ /* 0x000fe2000bf05070 */
[----:B------:R-:W-:Y:S01]  /*11830*/  IMAD.MOV.U32 R35, RZ, RZ, RZ ;  /* 0x000000ffff237224 */ /* 0x000fe200078e00ff */
[----:B------:R-:W-:Y:S02]  /*11840*/  LOP3.LUT R23, R23, 0xffffff7f, RZ, 0xc0, !PT ;  /* 0xffffff7f17177812 */ /* 0x000fe400078ec0ff */
[----:B------:R-:W-:Y:S01]  /*11850*/  ISETP.NE.AND.EX P1, PT, RZ, UR5, PT, P0 ;  /* 0x00000005ff007c0c */ /* 0x000fe2000bf25300 */
[----:B------:R-:W-:Y:S02]  /*11860*/  ULDC.64 UR4, c[0x0][0xa00] ;  /* 0x0002800000047ab9 */ /* 0x000fe40000000a00 */
[----:B------:R-:W-:Y:S01]  /*11870*/  ISETP.NE.U32.AND P0, PT, RZ, UR4, PT ;  /* 0x00000004ff007c0c */ /* 0x000fe2000bf05070 */
[----:B0-----:R-:W0:Y:S03]  /*11880*/  LDC.64 R2, c[0x0][0xa00] ;  /* 0x00028000ff027b82 */ /* 0x001e260000000a00 */
[----:B------:R-:W-:Y:S01]  /*11890*/  ISETP.NE.AND.EX P2, PT, RZ, UR5, PT, P0 ;  /* 0x00000005ff007c0c */ /* 0x000fe2000bf45300 */
[----:B------:R-:W-:-:S05]  /*118a0*/  ULDC.64 UR4, c[0x0][0x418] ;  /* 0x0001060000047ab9 */ /* 0x000fca0000000a00 */
[----:B------:R-:W1:Y:S07]  /*118b0*/  @P1 LDC.64 R30, c[0x0][0xa18] ;  /* 0x00028600ff1e1b82 */ /* 0x000e6e0000000a00 */
[----:B------:R-:W-:Y:S01]  /*118c0*/  @P2 LOP3.LUT R23, R23, 0x80, RZ, 0xfc, !PT ;  /* 0x0000008017172812 */ /* 0x000fe200078efcff */
[----:B0-----:R-:W-:-:S05]  /*118d0*/  IMAD.WIDE R2, R19, 0x4, R2 ;  /* 0x0000000413027825 */ /* 0x001fca00078e0202 */
[----:B------:R0:W5:Y:S01]  /*118e0*/  @P2 LDG.E R35, desc[UR36][R2.64] ;  /* 0x0000002402232981 */ /* 0x000162000c1e1900 */
[----:B-1----:R-:W-:-:S06]  /*118f0*/  @P1 IMAD.WIDE R30, R19, 0x4, R30 ;  /* 0x00000004131e1825 */ /* 0x002fcc00078e021e */
[----:B------:R0:W5:Y:S01]  /*11900*/  @P1 LDG.E R30, desc[UR36][R30.64] ;  /* 0x000000241e1e1981 */ /* 0x000162000c1e1900 */
[----:B------:R-:W-:-:S03]  /*11910*/  UISETP.NE.U32.AND UP0, UPT, UR4, URZ, UPT ;  /* 0x0000003f0400728c */ /* 0x000fc6000bf05070 */
[----:B------:R-:W-:Y:S01]  /*11920*/  ULDC UR4, c[0x0][0x424] ;  /* 0x0001090000047ab9 */ /* 0x000fe20000000800 */
[----:B------:R-:W-:-:S03]  /*11930*/  UISETP.NE.AND.EX UP0, UPT, UR5, URZ, UPT, UP0 ;  /* 0x0000003f0500728c */ /* 0x000fc6000bf05300 */
[----:B------:R-:W-:Y:S01]  /*11940*/  ULDC UR5, c[0x0][0x2f0] ;  /* 0x0000bc0000057ab9 */ /* 0x000fe20000000800 */
[----:B------:R-:W-:-:S04]  /*11950*/  USEL UR4, UR4, 0x1, UP0 ;  /* 0x0000000104047887 */ /* 0x000fc80008000000 */
[----:B------:R-:W-:-:S06]  /*11960*/  UIMAD UR4, UR4, UR5, URZ ;  /* 0x00000005040472a4 */ /* 0x000fcc000f8e023f */
[----:B------:R-:W-:Y:S01]  /*11970*/  IMAD.U32 R34, RZ, RZ, UR4 ;  /* 0x00000004ff227e24 */ /* 0x000fe2000f8e00ff */
[----:B0-2---:R-:W-:Y:S06]  /*11980*/  @P1 BRA `(.L_x_1332) ;  /* 0x0000000000181947 */ /* 0x005fec0003800000 */
[----:B------:R-:W-:Y:S02]  /*11990*/  ULDC UR4, c[0x0][0x288] ;  /* 0x0000a20000047ab9 */ /* 0x000fe40000000800 */
[----:B-----5:R-:W-:Y:S01]  /*119a0*/  IMAD.U32 R30, RZ, RZ, UR4 ;  /* 0x00000004ff1e7e24 */ /* 0x020fe2000f8e00ff */
[----:B------:R-:W-:Y:S06]  /*119b0*/  @!P2 BRA `(.L_x_1332) ;  /* 0x00000000000ca947 */ /* 0x000fec0003800000 */
[----:B------:R-:W2:Y:S04]  /*119c0*/  LDG.E R5, desc[UR36][R2.64] ;  /* 0x0000002402057981 */ /* 0x000ea8000c1e1900 */
[----:B------:R-:W2:Y:S02]  /*119d0*/  LDG.E R30, desc[UR36][R2.64+0x4] ;  /* 0x00000424021e7981 */ /* 0x000ea4000c1e1900 */
[----:B--2---:R-:W-:-:S07]  /*119e0*/  IMAD.IADD R30, R30, 0x1, -R5 ;  /* 0x000000011e1e7824 */ /* 0x004fce00078e0a05 */
.L_x_1332:
[----:B------:R-:W-:Y:S02]  /*119f0*/  ULDC.64 UR4, c[0x0][0xa20] ;  /* 0x0002880000047ab9 */ /* 0x000fe40000000a00 */
[----:B------:R-:W-:-:S04]  /*11a00*/  ISETP.NE.U32.AND P0, PT, RZ, UR4, PT ;  /* 0x00000004ff007c0c */ /* 0x000fc8000bf05070 */
[----:B------:R-:W-:-:S13]  /*11a10*/  ISETP.NE.AND.EX P0, PT, RZ, UR5, PT, P0 ;  /* 0x00000005ff007c0c */ /* 0x000fda000bf05300 */
[----:B------:R-:W-:Y:S05]  /*11a20*/  @!P0 BRA `(.L_x_1333) ;  /* 0x0000000000108947 */ /* 0x000fea0003800000 */
[----:B------:R-:W0:Y:S02]  /*11a30*/  LDC.64 R2, c[0x0][0xa20] ;  /* 0x00028800ff027b82 */ /* 0x000e240000000a00 */
[----:B0-----:R-:W-:-:S05]  /*11a40*/  IMAD.WIDE R2, R19, 0x4, R2 ;  /* 0x0000000413027825 */ /* 0x001fca00078e0202 */
[----:B------:R0:W5:Y:S01]  /*11a50*/  LDG.E R34, desc[UR36][R2.64] ;  /* 0x0000002402227981 */ /* 0x000162000c1e1900 */
[----:B------:R-:W-:Y:S05]  /*11a60*/  BRA `(.L_x_1334) ;  /* 0x0000000000247947 */ /* 0x000fea0003800000 */
.L_x_1333:
        /* <DEDUP_REMOVED lines=8> */
[----:B--2---:R-:W-:-:S07]  /*11af0*/  IMAD.IADD R34, R5, 0x1, -R34 ;  /* 0x0000000105227824 */ /* 0x004fce00078e0a22 */
.L_x_1334:
[----:B------:R-:W1:Y:S01]  /*11b00*/  LDC R0, c[0x0][0x448] ;  /* 0x00011200ff007b82 */ /* 0x000e620000000800 */
[----:B------:R-:W-:Y:S01]  /*11b10*/  IMAD.SHL.U32 R27, R17, 0x80, RZ ;  /* 0x00000080111b7824 */ /* 0x000fe200078e00ff */
[----:B------:R-:W-:Y:S01]  /*11b20*/  LOP3.LUT R23, R23, 0xffffffbf, RZ, 0xc0, !PT ;  /* 0xffffffbf17177812 */ /* 0x000fe200078ec0ff */
[----:B-----5:R-:W-:-:S05]  /*11b30*/  IMAD.IADD R34, R34, 0x1, -R37 ;  /* 0x0000000122227824 */ /* 0x020fca00078e0a25 */
[----:B0-----:R-:W0:Y:S01]  /*11b40*/  LDC.64 R2, c[0x0][0x9e0] ;  /* 0x00027800ff027b82 */ /* 0x001e220000000a00 */
[----:B-1----:R-:W-:Y:S01]  /*11b50*/  ISETP.NE.AND P2, PT, R0, 0x1, PT ;  /* 0x000000010000780c */ /* 0x002fe20003f45270 */
[----:B------:R-:W-:Y:S01]  /*11b60*/  VIADD R0, R27, 0x7f ;  /* 0x0000007f1b007836 */ /* 0x000fe20000000000 */
[----:B0-----:R-:W-:-:S11]  /*11b70*/  ISETP.GE.AND P1, PT, R3, 0x1, PT ;  /* 0x000000010300780c */ /* 0x001fd60003f26270 */
[----:B------:R-:W0:Y:S01]  /*11b80*/  @P2 LDC R5, c[0x0][0x44c] ;  /* 0x00011300ff052b82 */ /* 0x000e220000000800 */
[----:B------:R-:W-:-:S07]  /*11b90*/  @P2 LOP3.LUT R23, R23, 0x40, RZ, 0xfc, !PT ;  /* 0x0000004017172812 */ /* 0x000fce00078efcff */
[----:B------:R-:W1:Y:S01]  /*11ba0*/  @P2 LDC R7, c[0x0][0x450] ;  /* 0x00011400ff072b82 */ /* 0x000e620000000800 */
[----:B0-----:R-:W-:Y:S01]  /*11bb0*/  @P2 IMAD.HI.U32 R4, R0, R5, RZ ;  /* 0x0000000500042227 */ /* 0x001fe200078e00ff */
[----:B------:R-:W-:-:S04]  /*11bc0*/  IADD3 R5, R34, 0x1, -R30 ;  /* 0x0000000122057810 */ /* 0x000fc80007ffe81e */
[----:B-1----:R-:W-:-:S05]  /*11bd0*/  @P2 SHF.R.U32.HI R0, RZ, R7, R4 ;  /* 0x00000007ff002219 */ /* 0x002fca0000011604 */
[----:B------:R-:W-:-:S04]  /*11be0*/  IMAD.IADD R7, R5, 0x1, R0 ;  /* 0x0000000105077824 */ /* 0x000fc800078e0200 */
[----:B------:R-:W-:Y:S01]  /*11bf0*/  IMAD.IADD R2, R7, 0x1, R2 ;  /* 0x0000000107027824 */ /* 0x000fe200078e0202 */
[----:B------:R-:W-:Y:S06]  /*11c00*/  @!P1 BRA `(.L_x_1335) ;  /* 0x0000000000489947 */ /* 0x000fec0003800000 */
[C---:B------:R-:W-:Y:S01]  /*11c10*/  ISETP.GT.AND P0, PT, R7.reuse, RZ, PT ;  /* 0x000000ff0700720c */ /* 0x040fe20003f04270 */
[----:B------:R-:W-:Y:S01]  /*11c20*/  BSSY B0, `(.L_x_1336) ;  /* 0x000000e000007945 */ /* 0x000fe20003800000 */
[----:B------:R-:W-:-:S11]  /*11c30*/  VIADD R0, R7, 0xffffffff ;  /* 0xffffffff07007836 */ /* 0x000fd60000000000 */
        /* <DEDUP_REMOVED lines=8> */
.L_x_1337:
[----:B------:R-:W-:-:S13]  /*11cc0*/  ISETP.NE.AND P0, PT, R3, 0x1, PT ;  /* 0x000000010300780c */ /* 0x000fda0003f05270 */
[----:B------:R-:W0:Y:S02]  /*11cd0*/  @P0 LDC.64 R4, c[0x0][0x9e8] ;  /* 0x00027a00ff040b82 */ /* 0x000e240000000a00 */
[----:B0-----:R-:W-:-:S05]  /*11ce0*/  @P0 IMAD.HI.U32 R4, R0, R4, RZ ;  /* 0x0000000400040227 */ /* 0x001fca00078e00ff */
[----:B------:R-:W-:-:S07]  /*11cf0*/  @P0 SHF.R.U32.HI R0, RZ, R5, R4 ;  /* 0x00000005ff000219 */ /* 0x000fce0000011604 */
.L_x_1338:
[----:B------:R-:W-:Y:S05]  /*11d00*/  BSYNC B0 ;  /* 0x0000000000007941 */ /* 0x000fea0003800000 */
.L_x_1336:
[----:B------:R-:W-:-:S05]  /*11d10*/  IMAD R5, R0, R3, R3 ;  /* 0x0000000300057224 */ /* 0x000fca00078e0203 */
[----:B------:R-:W-:-:S07]  /*11d20*/  VIMNMX R2, R2, R5, PT ;  /* 0x0000000502027248 */ /* 0x000fce0003fe0100 */
.L_x_1335:
[----:B------:R-:W0:Y:S01]  /*11d30*/  @P2 LDC R0, c[0x0][0x44c] ;  /* 0x00011300ff002b82 */ /* 0x000e220000000800 */
[----:B------:R-:W-:Y:S01]  /*11d40*/  VIADD R2, R2, 0x5f ;  /* 0x0000005f02027836 */ /* 0x000fe20000000000 */
[----:B------:R-:W-:Y:S01]  /*11d50*/  ULDC UR4, c[0x0][0x9dc] ;  /* 0x0002770000047ab9 */ /* 0x000fe20000000800 */
[----:B------:R-:W-:Y:S02]  /*11d60*/  IMAD.MOV.U32 R5, RZ, RZ, R27 ;  /* 0x000000ffff057224 */ /* 0x000fe400078e001b */
[----:B------:R-:W-:-:S03]  /*11d70*/  IMAD.HI R2, R2, 0x2aaaaaab, RZ ;  /* 0x2aaaaaab02027827 */ /* 0x000fc600078e02ff */
[----:B------:R-:W1:Y:S01]  /*11d80*/  @P2 LDC R7, c[0x0][0x450] ;  /* 0x00011400ff072b82 */ /* 0x000e620000000800 */
[----:B0-----:R-:W-:-:S05]  /*11d90*/  @P2 IMAD.HI.U32 R0, R27, R0, RZ ;  /* 0x000000001b002227 */ /* 0x001fca00078e00ff */
[----:B-1----:R-:W-:Y:S01]  /*11da0*/  @P2 SHF.R.U32.HI R5, RZ, R7, R0 ;  /* 0x00000007ff052219 */ /* 0x002fe20000011600 */
[----:B------:R-:W-:Y:S01]  /*11db0*/  VIADD R0, R34, 0x5f ;  /* 0x0000005f22007836 */ /* 0x000fe20000000000 */
[----:B------:R-:W-:-:S03]  /*11dc0*/  SHF.R.U32.HI R7, RZ, 0x1f, R2 ;  /* 0x0000001fff077819 */ /* 0x000fc60000011602 */
[----:B------:R-:W-:Y:S01]  /*11dd0*/  IMAD.HI R0, R0, 0x2aaaaaab, RZ ;  /* 0x2aaaaaab00007827 */ /* 0x000fe200078e02ff */
[----:B------:R-:W-:-:S04]  /*11de0*/  LEA.HI.SX32 R2, R2, R7, 0x1c ;  /* 0x0000000702027211 */ /* 0x000fc800078fe2ff */
[----:B------:R-:W-:-:S04]  /*11df0*/  SHF.R.U32.HI R7, RZ, 0x1f, R0 ;  /* 0x0000001fff077819 */ /* 0x000fc80000011600 */
[----:B------:R-:W-:-:S04]  /*11e00*/  LEA.HI.SX32 R7, R0, R7, 0x1c ;  /* 0x0000000700077211 */ /* 0x000fc800078fe2ff */
[----:B------:R-:W-:Y:S02]  /*11e10*/  VIMNMX R7, R7, R2, PT ;  /* 0x0000000207077248 */ /* 0x000fe40003fe0100 */
[----:B------:R-:W-:-:S05]  /*11e20*/  IADD3 R2, R5, R34, -R30 ;  /* 0x0000002205027210 */ /* 0x000fca0007ffe81e */
[----:B------:R-:W-:Y:S01]  /*11e30*/  VIADD R0, R2, -UR4 ;  /* 0x8000000402007c36 */ /* 0x000fe20008000000 */
[----:B------:R-:W-:Y:S06]  /*11e40*/  @!P1 BRA `(.L_x_1339) ;  /* 0x0000000000449947 */ /* 0x000fec0003800000 */
[----:B------:R-:W-:Y:S01]  /*11e50*/  ISETP.GT.AND P0, PT, R2, -0x1, PT ;  /* 0xffffffff0200780c */ /* 0x000fe20003f04270 */
[----:B------:R-:W-:-:S12]  /*11e60*/  BSSY B0, `(.L_x_1340) ;  /* 0x000000d000007945 */ /* 0x000fd80003800000 */
        /* <DEDUP_REMOVED lines=8> */
.L_x_1341:
[----:B------:R-:W-:-:S13]  /*11ef0*/  ISETP.NE.AND P0, PT, R3, 0x1, PT ;  /* 0x000000010300780c */ /* 0x000fda0003f05270 */
[----:B------:R-:W0:Y:S02]  /*11f00*/  @P0 LDC.64 R4, c[0x0][0x9e8] ;  /* 0x00027a00ff040b82 */ /* 0x000e240000000a00 */
[----:B0-----:R-:W-:-:S05]  /*11f10*/  @P0 IMAD.HI.U32 R4, R2, R4, RZ ;  /* 0x0000000402040227 */ /* 0x001fca00078e00ff */
[----:B------:R-:W-:-:S07]  /*11f20*/  @P0 SHF.R.U32.HI R2, RZ, R5, R4 ;  /* 0x00000005ff020219 */ /* 0x000fce0000011604 */
.L_x_1342:
[----:B------:R-:W-:Y:S05]  /*11f30*/  BSYNC B0 ;  /* 0x0000000000007941 */ /* 0x000fea0003800000 */
.L_x_1340:
[----:B------:R-:W-:-:S05]  /*11f40*/  IMAD R3, R2, R3, RZ ;  /* 0x0000000302037224 */ /* 0x000fca00078e02ff */
[----:B------:R-:W-:-:S07]  /*11f50*/  VIMNMX R0, R0, R3, !PT ;  /* 0x0000000300007248 */ /* 0x000fce0007fe0100 */
.L_x_1339:
[----:B------:R-:W-:Y:S01]  /*11f60*/  IMAD.HI R0, R0, 0x2aaaaaab, RZ ;  /* 0x2aaaaaab00007827 */ /* 0x000fe200078e02ff */
[----:B------:R-:W-:Y:S04]  /*11f70*/  BSSY B0, `(.L_x_1343) ;  /* 0x000002a000007945 */ /* 0x000fe80003800000 */
[----:B------:R-:W-:-:S04]  /*11f80*/  SHF.R.U32.HI R3, RZ, 0x1f, R0 ;  /* 0x0000001fff037819 */ /* 0x000fc80000011600 */
[----:B------:R-:W-:Y:S02]  /*11f90*/  LEA.HI.SX32 R3, R0, R3, 0x1c ;  /* 0x0000000300037211 */ /* 0x000fe400078fe2ff */
[C---:B------:R-:W-:Y:S02]  /*11fa0*/  LOP3.LUT R0, R18.reuse, 0xff000000, RZ, 0xc0, !PT ;  /* 0xff00000012007812 */ /* 0x040fe400078ec0ff */
[----:B------:R-:W-:Y:S02]  /*11fb0*/  VIMNMX R36, RZ, R3, !PT ;  /* 0x00000003ff247248 */ /* 0x000fe40007fe0100 */
[----:B------:R-:W-:Y:S02]  /*11fc0*/  SHF.R.U32.HI R3, RZ, 0x8, R0 ;  /* 0x00000008ff037819 */ /* 0x000fe40000011600 */
[----:B------:R-:W-:Y:S02]  /*11fd0*/  ISETP.GT.AND P0, PT, R7, R36, PT ;  /* 0x000000240700720c */ /* 0x000fe40003f04270 */
[----:B------:R-:W-:-:S04]  /*11fe0*/  LOP3.LUT R0, R18, 0xff0000, RZ, 0xc0, !PT ;  /* 0x00ff000012007812 */ /* 0x000fc800078ec0ff */
[----:B------:R-:W-:Y:S01]  /*11ff0*/  LEA.HI R3, R0, R3, RZ, 0x10 ;  /* 0x0000000300037211 */ /* 0x000fe200078f80ff */
[----:B------:R-:W-:-:S03]  /*12000*/  IMAD.MOV.U32 R0, RZ, RZ, RZ ;  /* 0x000000ffff007224 */ /* 0x000fc600078e00ff */
[----:B------:R-:W-:-:S03]  /*12010*/  LOP3.LUT R5, R3, 0xff, RZ, 0xc0, !PT ;  /* 0x000000ff03057812 */ /* 0x000fc600078ec0ff */
[----:B------:R-:W-:Y:S05]  /*12020*/  @!P0 BRA `(.L_x_1344) ;  /* 0x0000000000788947 */ /* 0x000fea0003800000 */
[----:B------:R-:W-:Y:S01]  /*12030*/  SHF.R.U32.HI R0, RZ, 0x10, R3 ;  /* 0x00000010ff007819 */ /* 0x000fe20000011603 */
[----:B------:R-:W-:-:S03]  /*12040*/  IMAD.MOV.U32 R2, RZ, RZ, RZ ;  /* 0x000000ffff027224 */ /* 0x000fc600078e00ff */
[----:B------:R-:W-:-:S13]  /*12050*/  ISETP.NE.AND P0, PT, R0, RZ, PT ;  /* 0x000000ff0000720c */ /* 0x000fda0003f05270 */
[----:B------:R-:W0:Y:S02]  /*12060*/  @!P0 LDC R0, c[0x0][0x9f0] ;  /* 0x00027c00ff008b82 */ /* 0x000e240000000800 */
[-C--:B0-----:R-:W-:Y:S02]  /*12070*/  IABS R4, R0.reuse ;  /* 0x0000000000047213 */ /* 0x081fe40000000000 */
[----:B------:R-:W-:Y:S02]  /*12080*/  IABS R10, R0 ;  /* 0x00000000000a7213 */ /* 0x000fe40000000000 */
[----:B------:R-:W0:Y:S08]  /*12090*/  I2F.RP R6, R4 ;  /* 0x0000000400067306 */ /* 0x000e300000209400 */
[----:B0-----:R-:W0:Y:S02]  /*120a0*/  MUFU.RCP R6, R6 ;  /* 0x0000000600067308 */ /* 0x001e240000001000 */
[----:B0-----:R-:W-:-:S02]  /*120b0*/  VIADD R8, R6, 0xffffffe ;  /* 0x0ffffffe06087836 */ /* 0x001fc40000000000 */
[----:B------:R-:W-:-:S04]  /*120c0*/  IMAD.MOV R6, RZ, RZ, -R10 ;  /* 0x000000ffff067224 */ /* 0x000fc800078e0a0a */
[----:B------:R-:W0:Y:S02]  /*120d0*/  F2I.FTZ.U32.TRUNC.NTZ R3, R8 ;  /* 0x0000000800037305 */ /* 0x000e24000021f000 */
[----:B0-----:R-:W-:-:S04]  /*120e0*/  IMAD.MOV R9, RZ, RZ, -R3 ;  /* 0x000000ffff097224 */ /* 0x001fc800078e0a03 */
[----:B------:R-:W-:-:S04]  /*120f0*/  IMAD R9, R9, R4, RZ ;  /* 0x0000000409097224 */ /* 0x000fc800078e02ff */
[----:B------:R-:W-:Y:S01]  /*12100*/  IMAD.HI.U32 R2, R3, R9, R2 ;  /* 0x0000000903027227 */ /* 0x000fe200078e0002 */
[----:B------:R-:W-:-:S05]  /*12110*/  IADD3 R3, R0, -0x1, R7 ;  /* 0xffffffff00037810 */ /* 0x000fca0007ffe007 */
[----:B------:R-:W-:-:S05]  /*12120*/  IMAD.IADD R3, R3, 0x1, -R36 ;  /* 0x0000000103037824 */ /* 0x000fca00078e0a24 */
[----:B------:R-:W-:Y:S02]  /*12130*/  IABS R9, R3 ;  /* 0x0000000300097213 */ /* 0x000fe40000000000 */
[----:B------:R-:W-:-:S03]  /*12140*/  LOP3.LUT R3, R3, R0, RZ, 0x3c, !PT ;  /* 0x0000000003037212 */ /* 0x000fc600078e3cff */
[----:B------:R-:W-:Y:S01]  /*12150*/  IMAD.HI.U32 R2, R2, R9, RZ ;  /* 0x0000000902027227 */ /* 0x000fe200078e00ff */
[----:B------:R-:W-:-:S03]  /*12160*/  ISETP.GE.AND P2, PT, R3, RZ, PT ;  /* 0x000000ff0300720c */ /* 0x000fc60003f46270 */
        /* <DEDUP_REMOVED lines=10> */
.L_x_1344:
[----:B------:R-:W-:Y:S05]  /*12210*/  BSYNC B0 ;  /* 0x0000000000007941 */ /* 0x000fea0003800000 */
.L_x_1343:
[-C--:B------:R-:W-:Y:S01]  /*12220*/  IMAD R36, R5, R0.reuse, R36 ;  /* 0x0000000005247224 */ /* 0x080fe200078e0224 */
        /* <DEDUP_REMOVED lines=22> */
.L_x_1346:
        /* <DEDUP_REMOVED lines=20> */
.L_x_1349:
[----:B------:R-:W-:Y:S05]  /*124d0*/  BSYNC B6 ;  /* 0x0000000000067941 */ /* 0x000fea0003800000 */
.L_x_1348:
        /* <DEDUP_REMOVED lines=20> */
.L_x_1352:
        /* <DEDUP_REMOVED lines=15> */
.L_x_1351:
[----:B------:R-:W-:Y:S05]  /*12710*/  BSYNC B6 ;  /* 0x0000000000067941 */ /* 0x000fea0003800000 */
.L_x_1350:
[----:B------:R-:W-:Y:S01]  /*12720*/  ULDC.64 UR4, c[0x0][0x9f8] ;  /* 0x00027e0000047ab9 */ /* 0x000fe20000000a00 */
[----:B------:R-:W-:Y:S01]  /*12730*/  IMAD.MOV.U32 R31, RZ, RZ, R19 ;  /* 0x000000ffff1f7224 */ /* 0x000fe200078e0013 */
[----:B------:R-:W-:Y:S01]  /*12740*/  ISETP.NE.U32.AND P0, PT, RZ, UR4, PT ;  /* 0x00000004ff007c0c */ /* 0x000fe2000bf05070 */
[----:B------:R-:W0:Y:S01]  /*12750*/  S2R R17, SR_TID.X ;  /* 0x0000000000117919 */ /* 0x000e220000002100 */
[----:B------:R-:W1:Y:S01]  /*12760*/  LDC R8, c[0x0][0x430] ;  /* 0x00010c00ff087b82 */ /* 0x000e620000000800 */
[----:B------:R-:W-:Y:S01]  /*12770*/  VIADD R25, R24, 0xffffffff ;  /* 0xffffffff18197836 */ /* 0x000fe20000000000 */
[----:B------:R-:W-:Y:S01]  /*12780*/  ISETP.NE.AND.EX P0, PT, RZ, UR5, PT, P0 ;  /* 0x00000005ff007c0c */ /* 0x000fe2000bf05300 */
[----:B------:R-:W2:Y:S01]  /*12790*/  S2R R21, SR_TID.X ;  /* 0x0000000000157919 */ /* 0x000ea20000002100 */
[----:B------:R-:W-:-:S11]  /*127a0*/  ULDC UR4, c[0x0][0x320] ;  /* 0x0000c80000047ab9 */ /* 0x000fd60000000800 */
[----:B------:R-:W3:Y:S01]  /*127b0*/  @P0 LDC.64 R2, c[0x0][0x9f8] ;  /* 0x00027e00ff020b82 */ /* 0x000ee20000000a00 */
[----:B0-----:R-:W-:-:S04]  /*127c0*/  LOP3.LUT R17, R17, 0x7f, RZ, 0xc0, !PT ;  /* 0x0000007f11117812 */ /* 0x001fc800078ec0ff */
[----:B------:R-:W-:Y:S01]  /*127d0*/  SHF.R.U32.HI R20, RZ, 0x3, R17 ;  /* 0x00000003ff147819 */ /* 0x000fe20000011611 */
[----:B---3--:R-:W-:-:S05]  /*127e0*/  @P0 IMAD.WIDE R2, R19, 0x4, R2 ;  /* 0x0000000413020825 */ /* 0x008fca00078e0202 */
[----:B------:R0:W3:Y:S01]  /*127f0*/  @P0 LDG.E R31, desc[UR36][R2.64] ;  /* 0x00000024021f0981 */ /* 0x0000e2000c1e1900 */
[----:B-1----:R-:W-:Y:S01]  /*12800*/  ISETP.NE.AND P1, PT, R8, 0x1, PT ;  /* 0x000000010800780c */ /* 0x002fe20003f25270 */
[----:B--2---:R-:W-:Y:S01]  /*12810*/  IMAD.SHL.U32 R21, R21, 0x8, RZ ;  /* 0x0000000815157824 */ /* 0x004fe200078e00ff */
[----:B------:R-:W-:Y:S01]  /*12820*/  LOP3.LUT R23, R23, 0xffffffdf, RZ, 0xc0, !PT ;  /* 0xffffffdf17177812 */ /* 0x000fe200078ec0ff */
[----:B------:R-:W1:Y:S03]  /*12830*/  S2R R17, SR_TID.X ;  /* 0x0000000000117919 */ /* 0x000e660000002100 */
[----:B------:R-:W-:-:S07]  /*12840*/  LOP3.LUT R21, R21, 0x38, RZ, 0xc0, !PT ;  /* 0x0000003815157812 */ /* 0x000fce00078ec0ff */
[----:B------:R-:W2:Y:S01]  /*12850*/  @P1 LDC R7, c[0x0][0x434] ;  /* 0x00010d00ff071b82 */ /* 0x000ea20000000800 */
[----:B------:R-:W-:-:S07]  /*12860*/  @P1 LOP3.LUT R23, R23, 0x20, RZ, 0xfc, !PT ;  /* 0x0000002017171812 */ /* 0x000fce00078efcff */
[----:B------:R-:W4:Y:S01]  /*12870*/  @P1 LDC R5, c[0x0][0x438] ;  /* 0x00010e00ff051b82 */ /* 0x000f220000000800 */
[----:B-1----:R-:W-:-:S05]  /*12880*/  IMAD.SHL.U32 R17, R17, 0x10, RZ ;  /* 0x0000001011117824 */ /* 0x002fca00078e00ff */
[----:B------:R-:W-:Y:S02]  /*12890*/  LOP3.LUT R17, R20, 0x70, R17, 0xf8, !PT ;  /* 0x0000007014117812 */ /* 0x000fe400078ef811 */
[----:B------:R-:W-:-:S03]  /*128a0*/  LOP3.LUT R20, R21, 0x40, RZ, 0xfc, !PT ;  /* 0x0000004015147812 */ /* 0x000fc600078efcff */
[----:B------:R-:W-:Y:S01]  /*128b0*/  IMAD R0, R25, 0x60, R17 ;  /* 0x0000006019007824 */ /* 0x000fe200078e0211 */
[----:B------:R-:W-:-:S04]  /*128c0*/  ISETP.GE.AND P2, PT, R20, UR4, PT ;  /* 0x0000000414007c0c */ /* 0x000fc8000bf46270 */
[C---:B------:R-:W-:Y:S01]  /*128d0*/  ISETP.GE.AND P0, PT, R0.reuse, R34, PT ;  /* 0x000000220000720c */ /* 0x040fe20003f06270 */
[----:B------:R-:W-:-:S03]  /*128e0*/  IMAD.IADD R0, R0, 0x1, R37 ;  /* 0x0000000100007824 */ /* 0x000fc600078e0225 */
[----:B------:R-:W-:Y:S01]  /*128f0*/  ISETP.GT.U32.OR P0, PT, R17, 0x5f, P0 ;  /* 0x0000005f1100780c */ /* 0x000fe20000704470 */
[----:B--2---:R-:W-:-:S04]  /*12900*/  @P1 IMAD.HI.U32 R6, R0, R7, RZ ;  /* 0x0000000700061227 */ /* 0x004fc800078e00ff */
[----:B------:R-:W-:Y:S01]  /*12910*/  IMAD.MOV.U32 R4, RZ, RZ, R0 ;  /* 0x000000ffff047224 */ /* 0x000fe200078e0000 */
[----:B----4-:R-:W-:Y:S02]  /*12920*/  @P1 SHF.R.U32.HI R4, RZ, R5, R6 ;  /* 0x00000005ff041219 */ /* 0x010fe40000011606 */
[----:B------:R-:W-:Y:S01]  /*12930*/  ISETP.GE.AND P1, PT, R21, UR4, PT ;  /* 0x0000000415007c0c */ /* 0x000fe2000bf26270 */
[----:B------:R-:W-:Y:S02]  /*12940*/  ULDC UR4, c[0x0][0x2f4] ;  /* 0x0000bd0000047ab9 */ /* 0x000fe40000000800 */
[----:B------:R-:W-:Y:S01]  /*12950*/  IMAD.MOV R5, RZ, RZ, -R4 ;  /* 0x000000ffff057224 */ /* 0x000fe200078e0a04 */
[----:B------:R-:W-:Y:S01]  /*12960*/  SEL R29, RZ, 0x1, P1 ;  /* 0x00000001ff1d7807 */ /* 0x000fe20000800000 */
[----:B0-----:R-:W0:Y:S02]  /*12970*/  @!P0 LDC.64 R2, c[0x0][0x428] ;  /* 0x00010a00ff028b82 */ /* 0x001e240000000a00 */
[----:B------:R-:W-:Y:S01]  /*12980*/  IMAD R0, R8, R5, R0 ;  /* 0x0000000508007224 */ /* 0x000fe200078e0200 */
[----:B------:R-:W-:-:S02]  /*12990*/  @!P0 SHF.R.S32.HI R5, RZ, 0x1f, R4 ;  /* 0x0000001fff058819 */ /* 0x000fc40000011404 */
[----:B------:R-:W-:Y:S02]  /*129a0*/  LOP3.LUT R23, R23, 0xfffffffb, RZ, 0xc0, !PT ;  /* 0xfffffffb17177812 */ /* 0x000fe400078ec0ff */
[----:B------:R-:W-:Y:S01]  /*129b0*/  LOP3.LUT R8, R21, 0x80, RZ, 0xfc, !PT ;  /* 0x0000008015087812 */ /* 0x000fe200078efcff */
[----:B------:R-:W-:Y:S01]  /*129c0*/  UMOV UR5, 0xffffffff ;  /* 0xffffffff00057882 */ /* 0x000fe20000000000 */
[----:B------:R-:W-:Y:S02]  /*129d0*/  LOP3.LUT R24, R18, 0xffff, RZ, 0xc0, !PT ;  /* 0x0000ffff12187812 */ /* 0x000fe400078ec0ff */
[----:B---3--:R-:W-:Y:S01]  /*129e0*/  SHF.R.S32.HI R6, RZ, 0x1f, R31 ;  /* 0x0000001fff067819 */ /* 0x008fe2000001141f */
[----:B0-----:R-:W-:-:S04]  /*129f0*/  @!P0 IMAD.WIDE.U32 R4, R31, R2, R4 ;  /* 0x000000021f048225 */ /* 0x001fc800078e0004 */
[----:B------:R0:W-:Y:S02]  /*12a00*/  STL [R1], R6 ;  /* 0x0000000601007387 */ /* 0x0001e40000100800 */
[----:B0-----:R-:W-:Y:S01]  /*12a10*/  @!P0 IMAD R6, R6, R2, RZ ;  /* 0x0000000206068224 */ /* 0x001fe200078e02ff */
[----:B------:R-:W-:-:S03]  /*12a20*/  SEL R2, RZ, 0xffffffff, P2 ;  /* 0xffffffffff027807 */ /* 0x000fc60001000000 */
[----:B------:R-:W-:Y:S02]  /*12a30*/  @!P0 IMAD R6, R31, R3, R6 ;  /* 0x000000031f068224 */ /* 0x000fe400078e0206 */
[----:B------:R-:W-:Y:S01]  /*12a40*/  IMAD.SHL.U32 R2, R2, 0x2, RZ ;  /* 0x0000000202027824 */ /* 0x000fe200078e00ff */
[----:B------:R-:W-:Y:S01]  /*12a50*/  ISETP.GE.AND P2, PT, R21, UR4, PT ;  /* 0x0000000415007c0c */ /* 0x000fe2000bf46270 */
[----:B------:R-:W-:-:S03]  /*12a60*/  @!P0 IMAD.IADD R6, R5, 0x1, R6 ;  /* 0x0000000105068824 */ /* 0x000fc600078e0206 */
[----:B------:R-:W-:Y:S02]  /*12a70*/  LOP3.LUT R29, R2, 0x2, R29, 0xe2, !PT ;  /* 0x00000002021d7812 */ /* 0x000fe400078ee21d */
[----:B------:R-:W0:Y:S07]  /*12a80*/  @!P0 LDC.64 R2, c[0x0][0x418] ;  /* 0x00010600ff028b82 */ /* 0x000e2e0000000a00 */
[----:B------:R-:W-:Y:S02]  /*12a90*/  @P2 LOP3.LUT R23, R23, 0x4, RZ, 0xfc, !PT ;  /* 0x0000000417172812 */ /* 0x000fe400078efcff */
[----:B0-----:R-:W-:-:S04]  /*12aa0*/  @!P0 LEA R2, P1, R4, R2, 0x2 ;  /* 0x0000000204028211 */ /* 0x001fc800078210ff */
[----:B------:R-:W-:Y:S01]  /*12ab0*/  @!P0 LEA.HI.X R3, R4, R3, R6, 0x2, P1 ;  /* 0x0000000304038211 */ /* 0x000fe200008f1406 */
[----:B------:R-:W-:Y:S01]  /*12ac0*/  IMAD.MOV.U32 R4, RZ, RZ, RZ ;  /* 0x000000ffff047224 */ /* 0x000fe200078e00ff */
[----:B------:R-:W-:Y:S02]  /*12ad0*/  ISETP.GE.AND P1, PT, R20, UR4, PT ;  /* 0x0000000414007c0c */ /* 0x000fe4000bf26270 */
[----:B------:R-:W-:-:S03]  /*12ae0*/  LOP3.LUT R23, R23, 0xfffffffd, RZ, 0xc0, !PT ;  /* 0xfffffffd17177812 */ /* 0x000fc600078ec0ff */
[----:B------:R0:W5:Y:S01]  /*12af0*/  @!P0 LDG.E R4, desc[UR36][R2.64] ;  /* 0x0000002402048981 */ /* 0x000162000c1e1900 */
[----:B------:R-:W-:-:S07]  /*12b00*/  ISETP.GE.AND P0, PT, R8, UR4, PT ;  /* 0x0000000408007c0c */ /* 0x000fce000bf06270 */
[----:B------:R-:W-:Y:S01]  /*12b10*/  @P1 LOP3.LUT R23, R23, 0x2, RZ, 0xfc, !PT ;  /* 0x0000000217171812 */ /* 0x000fe200078efcff */
[----:B0-----:R-:W-:-:S03]  /*12b20*/  IMAD.U32 R2, RZ, RZ, UR38 ;  /* 0x00000026ff027e24 */ /* 0x001fc6000f8e00ff */
[----:B------:R-:W-:-:S04]  /*12b30*/  LOP3.LUT R23, R23, 0xfffffffe, RZ, 0xc0, !PT ;  /* 0xfffffffe17177812 */ /* 0x000fc800078ec0ff */
[----:B------:R-:W-:Y:S01]  /*12b40*/  @P0 LOP3.LUT R23, R23, 0x1, RZ, 0xfc, !PT ;  /* 0x0000000117170812 */ /* 0x000fe200078efcff */
[----:B------:R-:W-:Y:S06]  /*12b50*/  BRA.DIV UR5, `(.L_x_1353) ;  /* 0x00000046050c7947 */ /* 0x000fec000b800000 */
.L_x_1421:
[----:B------:R-:W-:Y:S02]  /*12b60*/  ISETP.NE.AND P0, PT, R2, 0x3, PT ;  /* 0x000000030200780c */ /* 0x000fe40003f05270 */
[----:B------:R-:W-:Y:S02]  /*12b70*/  ISETP.GT.U32.AND P1, PT, R17, 0x5f, PT ;  /* 0x0000005f1100780c */ /* 0x000fe40003f24070 */
[----:B------:R-:W-:-:S09]  /*12b80*/  LOP3.LUT R23, R23, 0xffffffef, RZ, 0xc0, !PT ;  /* 0xffffffef17177812 */ /* 0x000fd200078ec0ff */
[----:B------:R-:W-:-:S04]  /*12b90*/  @P0 LOP3.LUT R23, R23, 0x10, RZ, 0xfc, !PT ;  /* 0x0000001017170812 */ /* 0x000fc800078efcff */
[----:B------:R-:W-:-:S04]  /*12ba0*/  LOP3.LUT R23, R23, 0xfffffff7, RZ, 0xc0, !PT ;  /* 0xfffffff717177812 */ /* 0x000fc800078ec0ff */
[----:B------:R-:W-:Y:S01]  /*12bb0*/  @P1 LOP3.LUT R23, R23, 0x8, RZ, 0xfc, !PT ;  /* 0x0000000817171812 */ /* 0x000fe200078efcff */
[----:B------:R-:W-:Y:S06]  /*12bc0*/  @!P0 BRA `(.L_x_1354) ;  /* 0x0000000000048947 */ /* 0x000fec0003800000 */
[----:B------:R-:W-:Y:S01]  /*12bd0*/  BPT.TRAP 0x1 ;  /* 0x000000040000795c */ /* 0x000fe20000300000 */
.L_x_1354:
        /* <DEDUP_REMOVED lines=23> */
.L_x_1422:
[----:B------:R-:W-:Y:S05]  /*12d50*/  BSYNC B0 ;  /* 0x0000000000007941 */ /* 0x000fea0003800000 */
.L_x_1355:
[----:B------:R-:W1:Y:S01]  /*12d60*/  S2R R8, SR_TID.X ;  /* 0x0000000000087919 */ /* 0x000e620000002100 */
[----:B------:R-:W-:Y:S01]  /*12d70*/  ULDC.64 UR4, c[0x0][0x300] ;  /* 0x0000c00000047ab9 */ /* 0x000fe20000000a00 */
[----:B------:R-:W-:Y:S01]  /*12d80*/  ULDC.64 UR6, c[0x0][0x2e8] ;  /* 0x0000ba0000067ab9 */ /* 0x000fe20000000a00 */
[----:B------:R-:W-:Y:S01]  /*12d90*/  IMAD R5, R5, UR4, RZ ;  /* 0x0000000405057c24 */ /* 0x000fe2000f8e02ff */
[----:B------:R-:W2:Y:S01]  /*12da0*/  S2R R9, SR_TID.X ;  /* 0x0000000000097919 */ /* 0x000ea20000002100 */
[C---:B0-----:R-:W-:Y:S01]  /*12db0*/  IMAD.WIDE.U32 R2, R0.reuse, UR4, RZ ;  /* 0x0000000400027c25 */ /* 0x041fe2000f8e00ff */
[C---:B------:R-:W-:Y:S02]  /*12dc0*/  LOP3.LUT P4, RZ, R23.reuse, 0x4, RZ, 0xc0, !PT ;  /* 0x0000000417ff7812 */ /* 0x040fe4000788c0ff */
[C---:B------:R-:W-:Y:S01]  /*12dd0*/  LOP3.LUT P3, RZ, R23.reuse, 0x2, RZ, 0xc0, !PT ;  /* 0x0000000217ff7812 */ /* 0x040fe2000786c0ff */
[----:B------:R-:W-:Y:S01]  /*12de0*/  IMAD R5, R0, UR5, R5 ;  /* 0x0000000500057c24 */ /* 0x000fe2000f8e0205 */
[----:B------:R-:W-:Y:S01]  /*12df0*/  ULDC.64 UR4, c[0x0][0x310] ;  /* 0x0000c40000047ab9 */ /* 0x000fe20000000a00 */
[----:B------:R-:W-:Y:S01]  /*12e00*/  LOP3.LUT P2, RZ, R23, 0x1, RZ, 0xc0, !PT ;  /* 0x0000000117ff7812 */ /* 0x000fe2000784c0ff */
[----:B------:R-:W-:-:S02]  /*12e10*/  IMAD R6, R6, UR4, RZ ;  /* 0x0000000406067c24 */ /* 0x000fc4000f8e02ff */
        /* <DEDUP_REMOVED lines=12> */
[----:B------:R-:W-:Y:S01]  /*12ee0*/  LEA.HI.X R0, R2, UR7, R0, 0x1, P0 ;  /* 0x0000000702007c11 */ /* 0x000fe200080f0c00 */
[----:B--2---:R-:W-:Y:S01]  /*12ef0*/  IMAD.SHL.U32 R9, R9, 0x8, RZ ;  /* 0x0000000809097824 */ /* 0x004fe200078e00ff */
[----:B------:R-:W-:-:S04]  /*12f00*/  SHF.R.U32.HI R8, RZ, 0x3, R8 ;  /* 0x00000003ff087819 */ /* 0x000fc80000011608 */
[----:B------:R-:W-:Y:S01]  /*12f10*/  LOP3.LUT R9, R9, 0x38, RZ, 0xc0, !PT ;  /* 0x0000003809097812 */ /* 0x000fe200078ec0ff */
[----:B------:R-:W-:-:S05]  /*12f20*/  IMAD.IADD R6, R6, 0x1, -R8 ;  /* 0x0000000106067824 */ /* 0x000fca00078e0a08 */
[----:B------:R-:W-:Y:S01]  /*12f30*/  ISETP.GE.AND P0, PT, R6, 0x1, PT ;  /* 0x000000010600780c */ /* 0x000fe20003f06270 */
[----:B------:R-:W-:-:S12]  /*12f40*/  BRA.DIV UR4, `(.L_x_1357) ;  /* 0x0000004204587947 */ /* 0x000fd8000b800000 */
        /* <DEDUP_REMOVED lines=62> */
.L_x_1436:
        /* <DEDUP_REMOVED lines=12> */
.L_x_1358:
        /* <DEDUP_REMOVED lines=10> */
.L_x_1359:
[----:B------:R2:W-:Y:S02]  /*13490*/  SYNCS.ARRIVE.TRANS64.A1T0 RZ, [R7+URZ+0x2a830], RZ ;  /* 0x02a830ff07ff79a7 */ /* 0x0005e4000810003f */
[----:B------:R-:W-:Y:S05]  /*134a0*/  WARPSYNC.ALL ;  /* 0x0000000000007948 */ /* 0x000fea0003800000 */
[----:B------:R-:W-:Y:S01]  /*134b0*/  ULDC.64 UR4, c[0x0][0x298] ;  /* 0x0000a60000047ab9 */ /* 0x000fe20000000a00 */
[----:B-1----:R-:W-:Y:S01]  /*134c0*/  VIADD R2, R22, 0xc400 ;  /* 0x0000c40016027836 */ /* 0x002fe20000000000 */
[----:B------:R-:W-:Y:S01]  /*134d0*/  SHF.R.S32.HI R0, RZ, 0x1f, R35 ;  /* 0x0000001fff007819 */ /* 0x000fe20000011423 */
[----:B0-----:R-:W-:Y:S01]  /*134e0*/  IMAD.WIDE.U32 R4, R35, UR4, RZ ;  /* 0x0000000423047c25 */ /* 0x001fe2000f8e00ff */
[----:B------:R-:W-:Y:S01]  /*134f0*/  BSSY B6, `(.L_x_1360) ;  /* 0x0000018000067945 */ /* 0x000fe20003800000 */
[----:B------:R-:W-:Y:S01]  /*13500*/  BAR.SYNC.DEFER_BLOCKING 0x8, 0x180 ;  /* 0x0206000000007b1d */ /* 0x000fe20000010000 */
[----:B------:R-:W-:Y:S01]  /*13510*/  LOP3.LUT P0, RZ, R2, 0x3ff, RZ, 0xc0, !PT ;  /* 0x000003ff02ff7812 */ /* 0x000fe2000780c0ff */
[----:B------:R-:W-:-:S04]  /*13520*/  IMAD R0, R0, UR4, RZ ;  /* 0x0000000400007c24 */ /* 0x000fc8000f8e02ff */
[----:B------:R-:W-:Y:S01]  /*13530*/  IMAD R0, R35, UR5, R0 ;  /* 0x0000000523007c24 */ /* 0x000fe2000f8e0200 */
[----:B------:R0:W-:Y:S03]  /*13540*/  STL.64 [R1+0x8], R4 ;  /* 0x0000080401007387 */ /* 0x0001e60000100a00 */
[----:B------:R-:W-:-:S04]  /*13550*/  IMAD.IADD R35, R5, 0x1, R0 ;  /* 0x0000000105237824 */ /* 0x000fc800078e0200 */
[----:B------:R-:W-:Y:S05]  /*13560*/  @!P0 BRA `(.L_x_1361) ;  /* 0x0000000000408947 */ /* 0x000fea0003800000 */
[----:B------:R-:W-:Y:S01]  /*13570*/  MOV R2, 0x0 ;  /* 0x0000000000027802 */ /* 0x000fe20000000f00 */
[----:B------:R-:W-:Y:S01]  /*13580*/  ULDC.64 UR6, c[0x4][0xf0] ;  /* 0x01003c0000067ab9 */ /* 0x000fe20000000a00 */
[----:B------:R-:W-:Y:S01]  /*13590*/  ULDC.64 UR8, c[0x4][0xf8] ;  /* 0x01003e0000087ab9 */ /* 0x000fe20000000a00 */
[----:B------:R-:W-:Y:S01]  /*135a0*/  ULDC.64 UR4, c[0x4][0x88] ;  /* 0x0100220000047ab9 */ /* 0x000fe20000000a00 */
[----:B0-----:R-:W-:Y:S02]  /*135b0*/  IMAD.U32 R4, RZ, RZ, UR6 ;  /* 0x00000006ff047e24 */ /* 0x001fe4000f8e00ff */
[----:B------:R-:W0:Y:S01]  /*135c0*/  LDC.64 R2, c[0x4][R2] ;  /* 0x0100000002027b82 */ /* 0x000e220000000a00 */
[----:B------:R-:W-:Y:S02]  /*135d0*/  IMAD.U32 R5, RZ, RZ, UR7 ;  /* 0x00000007ff057e24 */ /* 0x000fe4000f8e00ff */
[----:B------:R-:W-:Y:S02]  /*135e0*/  IMAD.U32 R6, RZ, RZ, UR8 ;  /* 0x00000008ff067e24 */ /* 0x000fe4000f8e00ff */
[----:B--2---:R-:W-:-:S02]  /*135f0*/  IMAD.U32 R7, RZ, RZ, UR9 ;  /* 0x00000009ff077e24 */ /* 0x004fc4000f8e00ff */
[----:B------:R-:W-:Y:S02]  /*13600*/  IMAD.U32 R10, RZ, RZ, UR4 ;  /* 0x00000004ff0a7e24 */ /* 0x000fe4000f8e00ff */
[----:B------:R-:W-:Y:S02]  /*13610*/  IMAD.U32 R11, RZ, RZ, UR5 ;  /* 0x00000005ff0b7e24 */ /* 0x000fe4000f8e00ff */
[----:B------:R-:W-:Y:S02]  /*13620*/  IMAD.MOV.U32 R8, RZ, RZ, 0x70 ;  /* 0x00000070ff087424 */ /* 0x000fe400078e00ff */
[----:B------:R-:W-:Y:S02]  /*13630*/  IMAD.MOV.U32 R12, RZ, RZ, 0x1 ;  /* 0x00000001ff0c7424 */ /* 0x000fe400078e00ff */
[----:B------:R-:W-:-:S07]  /*13640*/  IMAD.MOV.U32 R13, RZ, RZ, RZ ;  /* 0x000000ffff0d7224 */ /* 0x000fce00078e00ff */
[----:B------:R-:W-:-:S07]  /*13650*/  LEPC R20, `(.L_x_1361) ;  /* 0x000000001014794e */ /* 0x000fce0000000000 */
[----:B0-----:R-:W-:Y:S05]  /*13660*/  CALL.ABS.NOINC R2 ;  /* 0x0000000002007343 */ /* 0x001fea0003c00000 */
.L_x_1361:
[----:B------:R-:W-:Y:S05]  /*13670*/  BSYNC B6 ;  /* 0x0000000000067941 */ /* 0x000fea0003800000 */
.L_x_1360:
[----:B------:R-:W3:Y:S01]  /*13680*/  LDL.LU.64 R20, [R1+0x8] ;  /* 0x0000080001147983 */ /* 0x000ee20000300a00 */
[----:B------:R-:W-:Y:S01]  /*13690*/  LOP3.LUT P6, RZ, R23, 0x80, RZ, 0xc0, !PT ;  /* 0x0000008017ff7812 */ /* 0x000fe200078cc0ff */
[----:B------:R-:W-:Y:S01]  /*136a0*/  IMAD.MOV.U32 R3, RZ, RZ, R35 ;  /* 0x000000ffff037224 */ /* 0x000fe200078e0023 */
[----:B------:R-:W-:Y:S01]  /*136b0*/  SHF.R.S32.HI R0, RZ, 0x1f, R19 ;  /* 0x0000001fff007819 */ /* 0x000fe20000011413 */
[----:B------:R-:W-:Y:S01]  /*136c0*/  ULDC.64 UR4, c[0x0][0x2d8] ;  /* 0x0000b60000047ab9 */ /* 0x000fe20000000a00 */
[----:B0-----:R-:W-:Y:S01]  /*136d0*/  SEL R4, R19, RZ, !P6 ;  /* 0x000000ff13047207 */ /* 0x001fe20007000000 */
[----:B------:R-:W-:Y:S01]  /*136e0*/  ULDC.64 UR6, c[0x0][0x2e0] ;  /* 0x0000b80000067ab9 */ /* 0x000fe20000000a00 */
[----:B------:R-:W-:Y:S01]  /*136f0*/  SEL R0, R0, RZ, !P6 ;  /* 0x000000ff00007207 */ /* 0x000fe20007000000 */
[----:B------:R-:W0:Y:S04]  /*13700*/  S2R R8, SR_TID.X ;  /* 0x0000000000087919 */ /* 0x000e280000002100 */
[----:B------:R-:W-:-:S04]  /*13710*/  IMAD R0, R0, UR6, RZ ;  /* 0x0000000600007c24 */ /* 0x000fc8000f8e02ff */
[----:B------:R-:W-:Y:S02]  /*13720*/  IMAD R5, R4, UR7, R0 ;  /* 0x0000000704057c24 */ /* 0x000fe4000f8e0200 */
[----:B0-----:R-:W-:-:S05]  /*13730*/  IMAD.SHL.U32 R8, R8, 0x8, RZ ;  /* 0x0000000808087824 */ /* 0x001fca00078e00ff */
[----:B------:R-:W-:Y:S01]  /*13740*/  LOP3.LUT R8, R8, 0x38, RZ, 0xc0, !PT ;  /* 0x0000003808087812 */ /* 0x000fe200078ec0ff */
[----:B---3--:R-:W-:Y:S01]  /*13750*/  IMAD.MOV.U32 R2, RZ, RZ, R20 ;  /* 0x000000ffff027224 */ /* 0x008fe200078e0014 */
[----:B------:R-:W0:Y:S01]  /*13760*/  LDC R21, c[0x0][0x448] ;  /* 0x00011200ff157b82 */ /* 0x000e220000000800 */
[----:B------:R-:W1:Y:S02]  /*13770*/  S2R R20, SR_TID.X ;  /* 0x0000000000147919 */ /* 0x000e640000002100 */
[----:B------:R-:W-:-:S04]  /*13780*/  IMAD.WIDE.U32 R2, R24, UR4, R2 ;  /* 0x0000000418027c25 */ /* 0x000fc8000f8e0002 */
[----:B------:R-:W-:Y:S01]  /*13790*/  IMAD R3, R24, UR5, R3 ;  /* 0x0000000518037c24 */ /* 0x000fe2000f8e0203 */
[----:B------:R-:W-:Y:S01]  /*137a0*/  ULDC.64 UR4, c[0x0][0x2d0] ;  /* 0x0000b40000047ab9 */ /* 0x000fe20000000a00 */
[----:B------:R-:W-:-:S04]  /*137b0*/  IMAD.WIDE.U32 R2, R4, UR6, R2 ;  /* 0x0000000604027c25 */ /* 0x000fc8000f8e0002 */
[----:B------:R-:W-:Y:S01]  /*137c0*/  IMAD.IADD R3, R3, 0x1, R5 ;  /* 0x0000000103037824 */ /* 0x000fe200078e0205 */
[----:B0-----:R-:W-:Y:S02]  /*137d0*/  ISETP.NE.AND P6, PT, R21, 0x1, PT ;  /* 0x000000011500780c */ /* 0x001fe40003fc5270 */
[----:B-1----:R-:W-:-:S04]  /*137e0*/  LOP3.LUT R20, R20, 0x7f, RZ, 0xc0, !PT ;  /* 0x0000007f14147812 */ /* 0x002fc800078ec0ff */
[----:B------:R-:W-:-:S07]  /*137f0*/  SHF.R.U32.HI R21, RZ, 0x3, R20 ;  /* 0x00000003ff157819 */ /* 0x000fce0000011614 */
[----:B--2---:R-:W0:Y:S01]  /*13800*/  @P6 LDC R7, c[0x0][0x44c] ;  /* 0x00011300ff076b82 */ /* 0x004e220000000800 */
[----:B------:R-:W1:Y:S07]  /*13810*/  S2R R20, SR_TID.X ;  /* 0x0000000000147919 */ /* 0x000e6e0000002100 */
[----:B------:R-:W2:Y:S01]  /*13820*/  @P6 LDC R6, c[0x0][0x450] ;  /* 0x00011400ff066b82 */ /* 0x000ea20000000800 */
[----:B-1----:R-:W-:-:S05]  /*13830*/  IMAD.SHL.U32 R20, R20, 0x10, RZ ;  /* 0x0000001014147824 */ /* 0x002fca00078e00ff */
[----:B------:R-:W-:Y:S02]  /*13840*/  LOP3.LUT R20, R21, 0x70, R20, 0xf8, !PT ;  /* 0x0000007015147812 */ /* 0x000fe400078ef814 */
[----:B------:R-:W1:Y:S03]  /*13850*/  S2R R21, SR_TID.X ;  /* 0x0000000000157919 */ /* 0x000e660000002100 */
[----:B------:R-:W-:Y:S02]  /*13860*/  IMAD.IADD R4, R20, 0x1, R27 ;  /* 0x0000000114047824 */ /* 0x000fe400078e021b */
[----:B------:R-:W3:Y:S02]  /*13870*/  S2R R20, SR_TID.X ;  /* 0x0000000000147919 */ /* 0x000ee40000002100 */
[----:B0-----:R-:W-:-:S04]  /*13880*/  @P6 IMAD.HI.U32 R7, R4, R7, RZ ;  /* 0x0000000704076227 */ /* 0x001fc800078e00ff */
[----:B------:R-:W-:Y:S01]  /*13890*/  IMAD.MOV.U32 R0, RZ, RZ, R4 ;  /* 0x000000ffff007224 */ /* 0x000fe200078e0004 */
[----:B--2---:R-:W-:Y:S02]  /*138a0*/  @P6 SHF.R.U32.HI R0, RZ, R6, R7 ;  /* 0x00000006ff006219 */ /* 0x004fe40000011607 */
[----:B------:R-:W0:Y:S03]  /*138b0*/  LDC R6, c[0x0][0x448] ;  /* 0x00011200ff067b82 */ /* 0x000e260000000800 */
[----:B------:R-:W-:Y:S02]  /*138c0*/  IMAD.MOV R5, RZ, RZ, -R0 ;  /* 0x000000ffff057224 */ /* 0x000fe400078e0a00 */
[----:B------:R-:W-:-:S04]  /*138d0*/  IMAD.WIDE.U32 R2, R0, UR4, R2 ;  /* 0x0000000400027c25 */ /* 0x000fc8000f8e0002 */
[----:B-1----:R-:W-:-:S05]  /*138e0*/  IMAD.SHL.U32 R21, R21, 0x8, RZ ;  /* 0x0000000815157824 */ /* 0x002fca00078e00ff */
[----:B------:R-:W-:Y:S01]  /*138f0*/  LOP3.LUT R21, R21, 0x38, RZ, 0xc0, !PT ;  /* 0x0000003815157812 */ /* 0x000fe200078ec0ff */
[----:B0-----:R-:W-:Y:S01]  /*13900*/  IMAD R4, R6, R5, R4 ;  /* 0x0000000506047224 */ /* 0x001fe200078e0204 */
[----:B------:R-:W-:Y:S02]  /*13910*/  SHF.R.S32.HI R5, RZ, 0x1f, R0 ;  /* 0x0000001fff057819 */ /* 0x000fe40000011400 */
[C---:B------:R-:W-:Y:S02]  /*13920*/  LOP3.LUT R9, R21.reuse, 0x40, RZ, 0xfc, !PT ;  /* 0x0000004015097812 */ /* 0x040fe400078efcff */
[----:B------:R-:W-:Y:S01]  /*13930*/  LOP3.LUT R10, R21, 0x80, RZ, 0xfc, !PT ;  /* 0x00000080150a7812 */ /* 0x000fe200078efcff */
[----:B------:R-:W-:Y:S01]  /*13940*/  IMAD R5, R5, UR4, RZ ;  /* 0x0000000405057c24 */ /* 0x000fe2000f8e02ff */
[----:B---3--:R-:W-:-:S03]  /*13950*/  LOP3.LUT R20, R20, 0x7f, RZ, 0xc0, !PT ;  /* 0x0000007f14147812 */ /* 0x008fc600078ec0ff */
[----:B------:R-:W-:Y:S01]  /*13960*/  IMAD R5, R0, UR5, R5 ;  /* 0x0000000500057c24 */ /* 0x000fe2000f8e0205 */
[----:B------:R-:W-:Y:S01]  /*13970*/  SHF.R.S32.HI R0, RZ, 0x1f, R4 ;  /* 0x0000001fff007819 */ /* 0x000fe20000011404 */
[----:B------:R-:W-:Y:S02]  /*13980*/  ULDC.64 UR4, c[0x0][0x2c8] ;  /* 0x0000b20000047ab9 */ /* 0x000fe40000000a00 */
[----:B------:R-:W-:Y:S02]  /*13990*/  IMAD.IADD R3, R3, 0x1, R5 ;  /* 0x0000000103037824 */ /* 0x000fe400078e0205 */
[----:B------:R-:W-:Y:S02]  /*139a0*/  IMAD R5, R0, UR4, RZ ;  /* 0x0000000400057c24 */ /* 0x000fe4000f8e02ff */
[----:B------:R-:W-:-:S04]  /*139b0*/  IMAD.WIDE.U32 R2, R4, UR4, R2 ;  /* 0x0000000404027c25 */ /* 0x000fc8000f8e0002 */
[----:B------:R-:W-:Y:S01]  /*139c0*/  IMAD R0, R4, UR5, R5 ;  /* 0x0000000504007c24 */ /* 0x000fe2000f8e0205 */
[----:B------:R-:W-:-:S03]  /*139d0*/  ULDC.64 UR4, c[0x0][0x280] ;  /* 0x0000a00000047ab9 */ /* 0x000fc60000000a00 */
[----:B------:R-:W-:Y:S01]  /*139e0*/  IMAD.IADD R3, R3, 0x1, R0 ;  /* 0x0000000103037824 */ /* 0x000fe200078e0200 */
[----:B------:R-:W-:Y:S01]  /*139f0*/  LEA R0, P0, R2, UR4, 0x1 ;  /* 0x0000000402007c11 */ /* 0x000fe2000f8008ff */
[----:B------:R-:W-:Y:S02]  /*13a00*/  ULDC UR4, c[0x0][0x2b8] ;  /* 0x0000ae0000047ab9 */ /* 0x000fe40000000800 */
[----:B------:R-:W-:Y:S02]  /*13a10*/  ISETP.GE.AND P3, PT, R8, UR4, PT ;  /* 0x0000000408007c0c */ /* 0x000fe4000bf66270 */
[----:B------:R-:W-:Y:S01]  /*13a20*/  LEA.HI.X R4, R2, UR5, R3, 0x1, P0 ;  /* 0x0000000502047c11 */ /* 0x000fe200080f0c03 */
[----:B------:R-:W-:Y:S01]  /*13a30*/  UMOV UR5, 0xffffffff ;  /* 0xffffffff00057882 */ /* 0x000fe20000000000 */
[----:B------:R-:W-:Y:S02]  /*13a40*/  ISETP.GE.AND P2, PT, R9, UR4, PT ;  /* 0x0000000409007c0c */ /* 0x000fe4000bf46270 */
[----:B------:R-:W-:-:S02]  /*13a50*/  ISETP.GE.AND P0, PT, R10, UR4, PT ;  /* 0x000000040a007c0c */ /* 0x000fc4000bf06270 */
[----:B------:R-:W-:Y:S01]  /*13a60*/  SHF.R.U32.HI R9, RZ, 0x3, R20 ;  /* 0x00000003ff097819 */ /* 0x000fe20000011614 */
[----:B------:R-:W-:Y:S10]  /*13a70*/  BRA.DIV UR5, `(.L_x_1362) ;  /* 0x0000003e05b47947 */ /* 0x000ff4000b800000 */
[----:B------:R-:W0:Y:S01]  /*13a80*/  SHFL.IDX PT, R14, R0, RZ, 0x181f ;  /* 0x00181fff000e7589 */ /* 0x000e2200000e0000 */
[----:B------:R-:W-:Y:S02]  /*13a90*/  IMAD R30, R30, R6, RZ ;  /* 0x000000061e1e7224 */ /* 0x000fe400078e02ff */
        /* <DEDUP_REMOVED lines=72> */
[----:B------:R-:W-:Y:S01]  /*13f20*/  @!P1 IMAD.MOV.U32 R3, RZ, RZ, R5 ;  /* 0x000000ffff039224 */ /* 0x000fe200078e0005 */
[----:B------:R1:W2:Y:S04]  /*13f30*/  SHFL.IDX PT, R14, R0, 0x7, 0x181f ;  /* 0x00f81f00000e7f89 */ /* 0x0002a800000e0000 */
[----:B------:R1:W-:Y:S04]  /*13f40*/  @!P1 LDGSTS.E.BYPASS.LTC128B.128 [R33+0xf400], desc[UR36][R2.64], !P3 ;  /* 0x0f40000002219fae */ /* 0x0003e8000d901d64 */
[----:B------:R1:W-:Y:S04]  /*13f50*/  @!P1 LDGSTS.E.BYPASS.LTC128B.128 [R33+0x13400], desc[UR36][R2.64+0x80], !P2 ;  /* 0x1340008002219fae */ /* 0x0003e8000d101d64 */
[----:B0-----:R1:W-:Y:S02]  /*13f60*/  @!P1 LDGSTS.E.BYPASS.LTC128B.128 [R33+0x17400], desc[UR36][R2.64+0x100], !P0 ;  /* 0x1740010002219fae */ /* 0x0013e4000c101d64 */
.L_x_1453:
[----:B------:R-:W-:Y:S01]  /*13f70*/  VIADD R27, R27, 0x70 ;  /* 0x000000701b1b7836 */ /* 0x000fe20000000000 */
[----:B------:R-:W-:Y:S04]  /*13f80*/  BSSY B0, `(.L_x_1363) ;  /* 0x000000b000007945 */ /* 0x000fe80003800000 */
[----:B------:R-:W-:-:S13]  /*13f90*/  ISETP.GE.AND P1, PT, R27, R30, PT ;  /* 0x0000001e1b00720c */ /* 0x000fda0003f26270 */
[----:B------:R-:W-:Y:S05]  /*13fa0*/  @P1 BRA `(.L_x_1364) ;  /* 0x0000000000201947 */ /* 0x000fea0003800000 */
[----:B-12---:R-:W-:-:S05]  /*13fb0*/  LEA R2, P1, R8, R14, 0x1 ;  /* 0x0000000e08027211 */ /* 0x006fca00078208ff */
[----:B------:R-:W-:-:S05]  /*13fc0*/  IMAD.X R3, RZ, RZ, R4, P1 ;  /* 0x000000ffff037224 */ /* 0x000fca00008e0604 */
[----:B------:R-:W-:Y:S01]  /*13fd0*/  @!PT LDS RZ, [RZ] ;  /* 0x00000000fffff984 */ /* 0x000fe20000000800 */
[----:B------:R-:W-:Y:S01]  /*13fe0*/  @!PT LDS RZ, [RZ] ;  /* 0x00000000fffff984 */ /* 0x000fe20000000800 */
[----:B------:R-:W-:Y:S01]  /*13ff0*/  @!PT LDS RZ, [RZ] ;  /* 0x00000000fffff984 */ /* 0x000fe20000000800 */
[----:B------:R0:W-:Y:S04]  /*14000*/  LDGSTS.E.BYPASS.LTC128B.128 [R33+0xfc00], desc[UR36][R2.64], !P3 ;  /* 0x0fc0000002217fae */ /* 0x0001e8000d901d64 */
[----:B------:R0:W-:Y:S04]  /*14010*/  LDGSTS.E.BYPASS.LTC128B.128 [R33+0x13c00], desc[UR36][R2.64+0x80], !P2 ;  /* 0x13c0008002217fae */ /* 0x0001e8000d101d64 */
[----:B------:R0:W-:Y:S02]  /*14020*/  LDGSTS.E.BYPASS.LTC128B.128 [R33+0x17c00], desc[UR36][R2.64+0x100], !P0 ;  /* 0x17c0010002217fae */ /* 0x0001e4000c101d64 */
.L_x_1364:
[----:B------:R-:W-:Y:S05]  /*14030*/  BSYNC B0 ;  /* 0x0000000000007941 */ /* 0x000fea0003800000 */
.L_x_1363:
[----:B------:R-:W-:Y:S01]  /*14040*/  NOP ;  /* 0x0000000000007918 */ /* 0x000fe20000000000 */
[----:B------:R-:W-:-:S13]  /*14050*/  PLOP3.LUT P0, PT, PT, PT, PT, 0x80, 0x0 ;  /* 0x000000000000781c */ /* 0x000fda0003f0f070 */
.L_x_1365:
[----:B------:R-:W-:Y:S02]  /*14060*/  PLOP3.LUT P1, PT, P1, P0, PT, 0xa2, 0x0 ;  /* 0x000000000000781c */ /* 0x000fe40000f21472 */
[----:B------:R-:W-:-:S08]  /*14070*/  @P0 R2UR P1, UR4, R22 ;  /* 0x00000000160402ca */ /* 0x000fd00000020000 */
[----:B------:R-:W-:-:S05]  /*14080*/  @P0 PLOP3.LUT P0, PT, P1, PT, PT, 0x80, 0x0 ;  /* 0x000000000000081c */ /* 0x000fca0000f0f070 */
[----:B------:R-:W-:Y:S01]  /*14090*/  @!P1 SYNCS.ARRIVE.TRANS64.RED.A0T1 RZ, [UR4+0x2a800], RZ ;  /* 0x02a800ffffff99a7 */ /* 0x000fe20008200404 */
[----:B------:R-:W-:Y:S07]  /*140a0*/  @!P1 ARRIVES.LDGSTSBAR.64.TRANSCNT [UR4+0x2a800] ;  /* 0x02a80000ff0099b0 */ /* 0x000fee0008000a84 */
[----:B------:R-:W-:Y:S05]  /*140b0*/  @P0 BRA.U.ANY `(.L_x_1365) ;  /* 0xfffffffd00e80947 */ /* 0x000fea000393ffff */
[----:B01----:R-:W3:Y:S04]  /*140c0*/  LDL.LU R3, [R1+0x10] ;  /* 0x0000100001037983 */ /* 0x003ee80000300800 */
        /* <DEDUP_REMOVED lines=13> */
.L_x_1454:
[----:B------:R-:W-:Y:S05]  /*141a0*/  BSYNC B0 ;  /* 0x0000000000007941 */ /* 0x000fea0003800000 */
.L_x_1366:
[----:B------:R-:W-:Y:S01]  /*141b0*/  ISETP.GE.AND P0, PT, R0, R36, PT ;  /* 0x000000240000720c */ /* 0x000fe20003f06270 */
[----:B------:R-:W-:-:S12]  /*141c0*/  BSSY B0, `(.L_x_1368) ;  /* 0x00000f6000007945 */ /* 0x000fd80003800000 */
[----:B------:R-:W-:Y:S05]  /*141d0*/  @!P0 BRA `(.L_x_1369) ;  /* 0x0000000c00d08947 */ /* 0x000fea0003800000 */
[----:B------:R-:W-:Y:S02]  /*141e0*/  IMAD.MOV.U32 R10, RZ, RZ, R26 ;  /* 0x000000ffff0a7224 */ /* 0x000fe400078e001a */
[----:B------:R-:W-:Y:S02]  /*141f0*/  IMAD.MOV.U32 R20, RZ, RZ, R28 ;  /* 0x000000ffff147224 */ /* 0x000fe400078e001c */
[----:B------:R-:W-:-:S07]  /*14200*/  IMAD.MOV.U32 R30, RZ, RZ, R25 ;  /* 0x000000ffff1e7224 */ /* 0x000fce00078e0019 */
.L_x_1382:
        /* <DEDUP_REMOVED lines=15> */
[----:B0-----:R-:W-:-:S04]  /*14300*/  @P0 IMAD.HI.U32 R3, R7, R6, RZ ;  /* 0x0000000607030227 */ /* 0x001fc800078e00ff */
[----:B------:R-:W-:Y:S01]  /*14310*/  IMAD.MOV.U32 R6, RZ, RZ, R7 ;  /* 0x000000ffff067224 */ /* 0x000fe200078e0007 */
        /* <DEDUP_REMOVED lines=25> */
.L_x_1370:
[----:B------:R-:W-:Y:S01]  /*144b0*/  IMAD R6, R26, 0x8, R22 ;  /* 0x000000081a067824 */ /* 0x000fe200078e0216 */
[----:B------:R-:W-:Y:S01]  /*144c0*/  SHF.L.U32 R3, R28, 0x1f, RZ ;  /* 0x0000001f1c037819 */ /* 0x000fe200000006ff */
[----:B------:R-:W-:Y:S03]  /*144d0*/  BSSY B1, `(.L_x_1371) ;  /* 0x0000003000017945 */ /* 0x000fe60003800000 */
[----:B------:R-:W0:Y:S02]  /*144e0*/  SYNCS.PHASECHK.TRANS64.TRYWAIT P0, [R6+URZ+0x2a840], R3 ;  /* 0x02a84003060075a7 */ /* 0x000e24000800017f */
[----:B0-----:R-:W-:Y:S05]  /*144f0*/  @!P0 BRA `(.L_x_1372) ;  /* 0x0000003c00c48947 */ /* 0x001fea0003800000 */
.L_x_1455:
[----:B------:R-:W-:Y:S05]  /*14500*/  BSYNC B1 ;  /* 0x0000000000017941 */ /* 0x000fea0003800000 */
.L_x_1371:
[----:B------:R-:W-:Y:S01]  /*14510*/  SHF.R.S32.HI R21, RZ, 0x1f, R7 ;  /* 0x0000001fff157819 */ /* 0x000fe20000011407 */
[----:B------:R-:W-:Y:S01]  /*14520*/  ULDC.64 UR4, c[0x0][0x300] ;  /* 0x0000c00000047ab9 */ /* 0x000fe20000000a00 */
[----:B-----5:R-:W-:Y:S01]  /*14530*/  SHF.R.S32.HI R27, RZ, 0x1f, R8 ;  /* 0x0000001fff1b7819 */ /* 0x020fe20000011408 */
[----:B0-----:R-:W-:Y:S01]  /*14540*/  IMAD.WIDE.U32 R2, R7, UR4, RZ ;  /* 0x0000000407027c25 */ /* 0x001fe2000f8e00ff */
[----:B------:R-:W-:Y:S01]  /*14550*/  ULDC.64 UR6, c[0x0][0x2e8] ;  /* 0x0000ba0000067ab9 */ /* 0x000fe20000000a00 */
[----:B------:R-:W-:Y:S02]  /*14560*/  LOP3.LUT P3, RZ, R23, 0x4, RZ, 0xc0, !PT ;  /* 0x0000000417ff7812 */ /* 0x000fe4000786c0ff */
[----:B------:R-:W-:Y:S01]  /*14570*/  IMAD R0, R21, UR4, RZ ;  /* 0x0000000415007c24 */ /* 0x000fe2000f8e02ff */
[C---:B------:R-:W-:Y:S01]  /*14580*/  LOP3.LUT P2, RZ, R23.reuse, 0x2, RZ, 0xc0, !PT ;  /* 0x0000000217ff7812 */ /* 0x040fe2000784c0ff */
        /* <DEDUP_REMOVED lines=19> */
[----:B------:R-:W3:Y:S04]  /*146c0*/  SHFL.IDX PT, R3, R5, RZ, 0x181f ;  /* 0x00181fff05037589 */ /* 0x000ee800000e0000 */
[----:B------:R-:W-:Y:S01]  /*146d0*/  SHFL.IDX PT, R35, R5, 0x2, 0x181f ;  /* 0x00581f0005237f89 */ /* 0x000fe200000e0000 */
[----:B0-----:R-:W-:-:S05]  /*146e0*/  IMAD.SHL.U32 R11, R11, 0x8, RZ ;  /* 0x000000080b0b7824 */ /* 0x001fca00078e00ff */
[----:B------:R-:W-:-:S05]  /*146f0*/  LOP3.LUT R11, R11, 0x38, RZ, 0xc0, !PT ;  /* 0x000000380b0b7812 */ /* 0x000fca00078ec0ff */
[----:B------:R-:W-:-:S05]  /*14700*/  IMAD.SHL.U32 R0, R11, 0x2, RZ ;  /* 0x000000020b007824 */ /* 0x000fca00078e00ff */
[----:B-1----:R-:W-:-:S05]  /*14710*/  IADD3 R2, P0, R2, R0, RZ ;  /* 0x0000000002027210 */ /* 0x002fca0007f1e0ff */
[----:B---3--:R-:W-:-:S05]  /*14720*/  IMAD.X R3, RZ, RZ, R3, P0 ;  /* 0x000000ffff037224 */ /* 0x008fca00000e0603 */
        /* <DEDUP_REMOVED lines=32> */
.L_x_1469:
        /* <DEDUP_REMOVED lines=10> */
.L_x_1374:
        /* <DEDUP_REMOVED lines=10> */
.L_x_1375:
[----:B------:R3:W-:Y:S01]  /*14a70*/  SYNCS.ARRIVE.TRANS64.A1T0 RZ, [R6+URZ+0x2a830], RZ ;  /* 0x02a830ff06ff79a7 */ /* 0x0007e2000810003f */
[----:B------:R-:W-:Y:S05]  /*14a80*/  @!P2 BRA `(.L_x_1376) ;  /* 0x000000000004a947 */ /* 0x000fea0003800000 */
[----:B------:R-:W-:Y:S01]  /*14a90*/  BPT.TRAP 0x1 ;  /* 0x000000040000795c */ /* 0x000fe20000300000 */
.L_x_1376:
[----:B-1----:R-:W-:Y:S01]  /*14aa0*/  SHF.L.U32 R2, R20, 0x1f, RZ ;  /* 0x0000001f14027819 */ /* 0x002fe200000006ff */
[----:B------:R-:W-:Y:S01]  /*14ab0*/  IMAD R4, R10, 0x8, R22 ;  /* 0x000000080a047824 */ /* 0x000fe200078e0216 */
[----:B------:R-:W-:Y:S03]  /*14ac0*/  BSSY B1, `(.L_x_1377) ;  /* 0x0000003000017945 */ /* 0x000fe60003800000 */
[----:B------:R-:W1:Y:S02]  /*14ad0*/  SYNCS.PHASECHK.TRANS64.TRYWAIT P0, [R4+URZ+0x2a860], R2 ;  /* 0x02a86002040075a7 */ /* 0x000e64000800017f */
[----:B-1----:R-:W-:Y:S05]  /*14ae0*/  @!P0 BRA `(.L_x_1378) ;  /* 0x0000004000388947 */ /* 0x002fea0003800000 */
.L_x_1470:
[----:B------:R-:W-:Y:S05]  /*14af0*/  BSYNC B1 ;  /* 0x0000000000017941 */ /* 0x000fea0003800000 */
.L_x_1377:
        /* <DEDUP_REMOVED lines=10> */
[----:B------:R-:W-:-:S03]  /*14ba0*/  IMAD R5, R5, 0x2, R22 ;  /* 0x0000000205057824 */ /* 0x000fc600078e0216 */
        /* <DEDUP_REMOVED lines=42> */
.L_x_1484:
[C---:B------:R-:W-:Y:S01]  /*14e50*/  ISETP.LT.OR P1, PT, R6.reuse, 0x51, !P1 ;  /* 0x000000510600780c */ /* 0x040fe20004f21670 */
[----:B------:R-:W-:Y:S01]  /*14e60*/  ULDC.64 UR4, c[0x0][0x328] ;  /* 0x0000ca0000047ab9 */ /* 0x000fe20000000a00 */
[----:B------:R-:W-:Y:S02]  /*14e70*/  ISETP.LT.OR P0, PT, R6, 0x51, !P0 ;  /* 0x000000510600780c */ /* 0x000fe40004701670 */
[----:B01----:R-:W-:Y:S01]  /*14e80*/  IADD3 R2, P2, R14, R0, RZ ;  /* 0x000000000e027210 */ /* 0x003fe20007f5e0ff */
[----:B------:R-:W-:-:S04]  /*14e90*/  IMAD R0, R21, UR4, RZ ;  /* 0x0000000415007c24 */ /* 0x000fc8000f8e02ff */
[----:B------:R-:W-:Y:S02]  /*14ea0*/  IMAD.X R3, RZ, RZ, R18, P2 ;  /* 0x000000ffff037224 */ /* 0x000fe400010e0612 */
[----:B------:R-:W-:-:S03]  /*14eb0*/  IMAD R9, R7, UR5, R0 ;  /* 0x0000000507097c24 */ /* 0x000fc6000f8e0200 */
        /* <DEDUP_REMOVED lines=14> */
.L_x_1380:
        /* <DEDUP_REMOVED lines=10> */
.L_x_1381:
[----:B------:R-:W-:Y:S01]  /*15040*/  IMAD.MOV.U32 R3, RZ, RZ, R27 ;  /* 0x000000ffff037224 */ /* 0x000fe200078e001b */
[----:B------:R-:W-:Y:S01]  /*15050*/  ULDC.64 UR4, c[0x0][0x330] ;  /* 0x0000cc0000047ab9 */ /* 0x000fe20000000a00 */
[----:B------:R-:W-:Y:S01]  /*15060*/  ULDC.64 UR6, c[0x0][0x318] ;  /* 0x0000c60000067ab9 */ /* 0x000fe20000000a00 */
[----:B------:R1:W-:Y:S01]  /*15070*/  SYNCS.ARRIVE.TRANS64.A1T0 RZ, [R4+URZ+0x2a850], RZ ;  /* 0x02a850ff04ff79a7 */ /* 0x0003e2000810003f */
[----:B------:R-:W-:-:S04]  /*15080*/  IMAD.WIDE.U32 R2, R24, UR4, R2 ;  /* 0x0000000418027c25 */ /* 0x000fc8000f8e0002 */
[----:B------:R-:W-:Y:S01]  /*15090*/  IMAD R3, R24, UR5, R3 ;  /* 0x0000000518037c24 */ /* 0x000fe2000f8e0203 */
[C---:B------:R-:W-:Y:S01]  /*150a0*/  LEA R17, P0, R2.reuse, UR6, 0x1 ;  /* 0x0000000602117c11 */ /* 0x040fe2000f8008ff */
[C---:B------:R-:W-:Y:S02]  /*150b0*/  VIADD R0, R25.reuse, 0xffffffff ;  /* 0xffffffff19007836 */ /* 0x040fe40000000000 */
[----:B------:R-:W-:Y:S01]  /*150c0*/  IMAD.MOV.U32 R10, RZ, RZ, R26 ;  /* 0x000000ffff0a7224 */ /* 0x000fe200078e001a */
[----:B------:R-:W-:Y:S01]  /*150d0*/  LEA.HI.X R18, R2, UR7, R3, 0x1, P0 ;  /* 0x0000000702127c11 */ /* 0x000fe200080f0c03 */
[----:B------:R-:W-:Y:S01]  /*150e0*/  IMAD.MOV.U32 R20, RZ, RZ, R28 ;  /* 0x000000ffff147224 */ /* 0x000fe200078e001c */
[----:B------:R-:W-:Y:S01]  /*150f0*/  ISETP.GT.AND P0, PT, R25, R36, PT ;  /* 0x000000241900720c */ /* 0x000fe20003f04270 */
[----:B------:R-:W-:-:S12]  /*15100*/  IMAD.MOV.U32 R30, RZ, RZ, R25 ;  /* 0x000000ffff1e7224 */ /* 0x000fd800078e0019 */
[----:B-1----:R-:W-:Y:S05]  /*15110*/  @P0 BRA `(.L_x_1382) ;  /* 0xfffffff0003c0947 */ /* 0x002fea000383ffff */
.L_x_1369:
[----:B------:R-:W-:Y:S05]  /*15120*/  BSYNC B0 ;  /* 0x0000000000007941 */ /* 0x000fea0003800000 */
.L_x_1368:
        /* <DEDUP_REMOVED lines=17> */
.L_x_1384:
[----:B------:R-:W-:Y:S05]  /*15240*/  BSYNC B0 ;  /* 0x0000000000007941 */ /* 0x000fea0003800000 */
.L_x_1383:
[----:B------:R-:W-:-:S13]  /*15250*/  LOP3.LUT P0, RZ, R23, 0x10, RZ, 0xc0, !PT ;  /* 0x0000001017ff7812 */ /* 0x000fda000780c0ff */
[----:B------:R-:W-:Y:S05]  /*15260*/  @!P0 BRA `(.L_x_1385) ;  /* 0x0000000000048947 */ /* 0x000fea0003800000 */
[----:B------:R-:W-:Y:S01]  /*15270*/  BPT.TRAP 0x1 ;  /* 0x000000040000795c */ /* 0x000fe20000300000 */
.L_x_1385:
[----:B------:R-:W-:Y:S01]  /*15280*/  IMAD R0, R26, 0x8, R22 ;  /* 0x000000081a007824 */ /* 0x000fe200078e0216 */
[----:B0-----:R-:W-:Y:S01]  /*15290*/  SHF.L.U32 R3, R28, 0x1f, RZ ;  /* 0x0000001f1c037819 */ /* 0x001fe200000006ff */
[----:B------:R-:W-:Y:S01]  /*152a0*/  BSSY B0, `(.L_x_1386) ;  /* 0x0000004000007945 */ /* 0x000fe20003800000 */
[----:B------:R-:W-:Y:S02]  /*152b0*/  IMAD R6, R25, -0x60, R34 ;  /* 0xffffffa019067824 */ /* 0x000fe400078e0222 */
[----:B------:R-:W0:Y:S02]  /*152c0*/  SYNCS.PHASECHK.TRANS64.TRYWAIT P0, [R0+URZ+0x2a860], R3 ;  /* 0x02a86003000075a7 */ /* 0x000e24000800017f */
[----:B0-----:R-:W-:Y:S05]  /*152d0*/  @!P0 BRA `(.L_x_1387) ;  /* 0x00000040003c8947 */ /* 0x001fea0003800000 */
.L_x_1485:
[----:B------:R-:W-:Y:S05]  /*152e0*/  BSYNC B0 ;  /* 0x0000000000007941 */ /* 0x000fea0003800000 */
.L_x_1386:
        /* <DEDUP_REMOVED lines=8> */
[----:B------:R-:W-:Y:S01]  /*15370*/  LOP3.LUT R2, R29, 0x1, RZ, 0xc0, !PT ;  /* 0x000000011d027812 */ /* 0x000fe200078ec0ff */
[----:B------:R-:W-:Y:S01]  /*15380*/  IMAD R4, R7, 0x2, R22 ;  /* 0x0000000207047824 */ /* 0x000fe200078e0216 */
[----:B------:R-:W-:Y:S01]  /*15390*/  LOP3.LUT P0, RZ, R29, 0x2, RZ, 0xc0, !PT ;  /* 0x000000021dff7812 */ /* 0x000fe2000780c0ff */
[----:B--2---:R-:W2:Y:S01]  /*153a0*/  SHFL.IDX PT, R14, R17, RZ, 0x181f ;  /* 0x00181fff110e7589 */ /* 0x004ea200000e0000 */
        /* <DEDUP_REMOVED lines=45> */
.L_x_1499:
        /* <DEDUP_REMOVED lines=11> */
.L_x_1389:
        /* <DEDUP_REMOVED lines=10> */
.L_x_1390:
[----:B------:R1:W-:Y:S01]  /*157d0*/  SYNCS.ARRIVE.TRANS64.A1T0 RZ, [R0+URZ+0x2a850], RZ ;  /* 0x02a850ff00ff79a7 */ /* 0x0003e2000810003f */
[----:B------:R-:W-:-:S05]  /*157e0*/  VIADD R26, R26, 0x1 ;  /* 0x000000011a1a7836 */ /* 0x000fca0000000000 */
[----:B------:R-:W-:-:S04]  /*157f0*/  ISETP.NE.AND P0, PT, R26, 0x2, PT ;  /* 0x000000021a00780c */ /* 0x000fc80003f05270 */
[----:B0-----:R-:W-:Y:S02]  /*15800*/  SEL R3, RZ, 0x1, P0 ;  /* 0x00000001ff037807 */ /* 0x001fe40000000000 */
[----:B------:R-:W-:Y:S02]  /*15810*/  SEL R26, R26, RZ, P0 ;  /* 0x000000ff1a1a7207 */ /* 0x000fe40000000000 */
[----:B-1----:R-:W-:-:S07]  /*15820*/  LOP3.LUT R28, R28, R3, RZ, 0x3c, !PT ;  /* 0x000000031c1c7212 */ /* 0x002fce00078e3cff */
.L_x_1347:
[----:B------:R-:W-:Y:S05]  /*15830*/  BSYNC B7 ;  /* 0x0000000000077941 */ /* 0x000fea0003800000 */
.L_x_1345:
        /* <DEDUP_REMOVED lines=11> */
.L_x_1391:
        /* <DEDUP_REMOVED lines=43> */
.L_x_1509:
[----:B------:R-:W-:Y:S02]  /*15ba0*/  ULDC UR4, c[0x0][0xc38] ;  /* 0x00030e0000047ab9 */ /* 0x000fe40000000800 */
[----:B------:R-:W-:-:S04]  /*15bb0*/  IMAD.U32 R5, RZ, RZ, UR4 ;  /* 0x00000004ff057e24 */ /* 0x000fc8000f8e00ff */
[----:B-1----:R-:W-:-:S04]  /*15bc0*/  IMAD R14, R14, R5, RZ ;  /* 0x000000050e0e7224 */ /* 0x002fc800078e02ff */
[----:B------:R-:W-:-:S05]  /*15bd0*/  IMAD.IADD R7, R7, 0x1, R14 ;  /* 0x0000000107077824 */ /* 0x000fca00078e020e */
[----:B------:R-:W-:-:S13]  /*15be0*/  ISETP.GT.AND P6, PT, R7, R0, PT ;  /* 0x000000000700720c */ /* 0x000fda0003fc4270 */
[----:B------:R-:W-:Y:S05]  /*15bf0*/  @P6 BRA `(.L_x_1394) ;  /* 0x0000000000a46947 */ /* 0x000fea0003800000 */
.L_x_1397:
        /* <DEDUP_REMOVED lines=35> */
.L_x_1517:
[----:B------:R-:W-:Y:S02]  /*15e30*/  ULDC UR4, c[0x0][0xc38] ;  /* 0x00030e0000047ab9 */ /* 0x000fe40000000800 */
[----:B------:R-:W-:-:S04]  /*15e40*/  IMAD.U32 R5, RZ, RZ, UR4 ;  /* 0x00000004ff057e24 */ /* 0x000fc8000f8e00ff */
[----:B-1----:R-:W-:-:S04]  /*15e50*/  IMAD R14, R14, R5, RZ ;  /* 0x000000050e0e7224 */ /* 0x002fc800078e02ff */
[----:B------:R-:W-:-:S05]  /*15e60*/  IMAD.IADD R7, R14, 0x1, R7 ;  /* 0x000000010e077824 */ /* 0x000fca00078e0207 */
[----:B------:R-:W-:-:S13]  /*15e70*/  ISETP.GT.AND P6, PT, R7, R0, PT ;  /* 0x000000000700720c */ /* 0x000fda0003fc4270 */
[----:B------:R-:W-:Y:S05]  /*15e80*/  @!P6 BRA `(.L_x_1397) ;  /* 0xfffffffc005ce947 */ /* 0x000fea000383ffff */
.L_x_1394:
[----:B------:R-:W-:Y:S01]  /*15e90*/  IMAD.IADD R7, R7, 0x1, -R14 ;  /* 0x0000000107077824 */ /* 0x000fe200078e0a0e */
[----:B------:R-:W-:-:S03]  /*15ea0*/  UMOV UR4, 0xffffffff ;  /* 0xffffffff00047882 */ /* 0x000fc60000000000 */
[----:B------:R-:W-:-:S05]  /*15eb0*/  IMAD R3, R2, R5, R7 ;  /* 0x0000000502037224 */ /* 0x000fca00078e0207 */
[----:B------:R-:W-:Y:S01]  /*15ec0*/  ISETP.GT.AND P6, PT, R3, R0, PT ;  /* 0x000000000300720c */ /* 0x000fe20003fc4270 */
[----:B------:R-:W-:-:S12]  /*15ed0*/  BRA.DIV UR4, `(.L_x_1398) ;  /* 0x0000004604307947 */ /* 0x000fd8000b800000 */
[----:B------:R-:W-:-:S04]  /*15ee0*/  VOTE.ANY R3, PT, !P6 ;  /* 0x0000000000037806 */ /* 0x000fc800070e0100 */
[----:B------:R-:W1:Y:S02]  /*15ef0*/  POPC R12, R3 ;  /* 0x00000003000c7309 */ /* 0x000e640000000000 */
[----:B-1----:R1:W2:Y:S01]  /*15f00*/  SHFL.IDX PT, R17, R17, R12, 0x1f ;  /* 0x00001f0c11117589 */ /* 0x0022a200000e0000 */
[----:B------:R-:W-:-:S03]  /*15f10*/  IMAD.IADD R19, R12, 0x1, R19 ;  /* 0x000000010c137824 */ /* 0x000fc600078e0213 */
[----:B------:R1:W3:Y:S04]  /*15f20*/  SHFL.IDX PT, R8, R8, R12, 0x1f ;  /* 0x00001f0c08087589 */ /* 0x0002e800000e0000 */
.L_x_1522:
[----:B------:R-:W-:-:S13]  /*15f30*/  ISETP.NE.AND P0, PT, R3, RZ, PT ;  /* 0x000000ff0300720c */ /* 0x000fda0003f05270 */
[----:B------:R-:W-:Y:S05]  /*15f40*/  @!P0 BRA `(.L_x_1399) ;  /* 0x0000000000108947 */ /* 0x000fea0003800000 */
[----:B------:R-:W-:Y:S01]  /*15f50*/  UMOV UR4, 0xffffffff ;  /* 0xffffffff00047882 */ /* 0x000fe20000000000 */
[----:B-1----:R-:W-:Y:S02]  /*15f60*/  VIADD R12, R12, 0xffffffff ;  /* 0xffffffff0c0c7836 */ /* 0x002fe40000000000 */
[----:B------:R-:W-:Y:S05]  /*15f70*/  BRA.DIV UR4, `(.L_x_1400) ;  /* 0x0000004604647947 */ /* 0x000fea000b800000 */
[----:B------:R4:W1:Y:S02]  /*15f80*/  SHFL.IDX PT, R6, R2, R12, 0x1f ;  /* 0x00001f0c02067589 */ /* 0x00086400000e0000 */
.L_x_1399:
[----:B---3--:R-:W-:Y:S01]  /*15f90*/  ISETP.NE.AND P0, PT, R8, 0x1, PT ;  /* 0x000000010800780c */ /* 0x008fe20003f05270 */
[----:B-1----:R-:W-:-:S04]  /*15fa0*/  IMAD R16, R6, R5, R7 ;  /* 0x0000000506107224 */ /* 0x002fc800078e0207 */
[----:B------:R-:W-:-:S08]  /*15fb0*/  IMAD.IADD R0, R0, 0x1, -R16 ;  /* 0x0000000100007824 */ /* 0x000fd000078e0a10 */
[----:B------:R-:W-:Y:S05]  /*15fc0*/  @!P0 BRA `(.L_x_1401) ;  /* 0x0000000000dc8947 */ /* 0x000fea0003800000 */
[-C--:B--2---:R-:W-:Y:S02]  /*15fd0*/  IABS R5, R17.reuse ;  /* 0x0000001100057213 */ /* 0x084fe40000000000 */
[----:B------:R-:W-:Y:S02]  /*15fe0*/  IABS R4, R8 ;  /* 0x0000000800047213 */ /* 0x000fe40000000000 */
[----:B------:R-:W1:Y:S08]  /*15ff0*/  I2F.RP R6, R5 ;  /* 0x0000000500067306 */ /* 0x000e700000209400 */
[----:B------:R-:W2:Y:S08]  /*16000*/  I2F.RP R7, R4 ;  /* 0x0000000400077306 */ /* 0x000eb00000209400 */
[----:B-1----:R-:W0:Y:S08]  /*16010*/  MUFU.RCP R6, R6 ;  /* 0x0000000600067308 */ /* 0x002e300000001000 */
[----:B--2---:R-:W-:Y:S01]  /*16020*/  MUFU.RCP R7, R7 ;  /* 0x0000000700077308 */ /* 0x004fe20000001000 */
[----:B0---4-:R-:W-:Y:S01]  /*16030*/  VIADD R2, R6, 0xffffffe ;  /* 0x0ffffffe06027836 */ /* 0x011fe20000000000 */
[----:B------:R-:W-:-:S06]  /*16040*/  IABS R6, R17 ;  /* 0x0000001100067213 */ /* 0x000fcc0000000000 */
[----:B------:R0:W1:Y:S02]  /*16050*/  F2I.FTZ.U32.TRUNC.NTZ R3, R2 ;  /* 0x0000000200037305 */ /* 0x000064000021f000 */
[----:B0-----:R-:W-:Y:S02]  /*16060*/  IMAD.MOV.U32 R2, RZ, RZ, RZ ;  /* 0x000000ffff027224 */ /* 0x001fe400078e00ff */
[----:B-1----:R-:W-:-:S04]  /*16070*/  IMAD.MOV R10, RZ, RZ, -R3 ;  /* 0x000000ffff0a7224 */ /* 0x002fc800078e0a03 */
[----:B------:R-:W-:-:S04]  /*16080*/  IMAD R9, R10, R5, RZ ;  /* 0x000000050a097224 */ /* 0x000fc800078e02ff */
[----:B------:R-:W-:Y:S01]  /*16090*/  IMAD.HI.U32 R3, R3, R9, R2 ;  /* 0x0000000903037227 */ /* 0x000fe200078e0002 */
[----:B------:R-:W-:-:S03]  /*160a0*/  IABS R2, R0 ;  /* 0x0000000000027213 */ /* 0x000fc60000000000 */
[----:B------:R-:W-:Y:S02]  /*160b0*/  IMAD.MOV R9, RZ, RZ, -R6 ;  /* 0x000000ffff097224 */ /* 0x000fe400078e0a06 */
[----:B------:R-:W-:-:S04]  /*160c0*/  IMAD.HI.U32 R6, R3, R2, RZ ;  /* 0x0000000203067227 */ /* 0x000fc800078e00ff */
[----:B------:R-:W-:Y:S02]  /*160d0*/  IMAD R2, R6, R9, R2 ;  /* 0x0000000906027224 */ /* 0x000fe400078e0202 */
[----:B------:R-:W-:-:S03]  /*160e0*/  VIADD R3, R7, 0xffffffe ;  /* 0x0ffffffe07037836 */ /* 0x000fc60000000000 */
[----:B------:R-:W-:-:S03]  /*160f0*/  ISETP.GT.U32.AND P1, PT, R5, R2, PT ;  /* 0x000000020500720c */ /* 0x000fc60003f24070 */
[----:B------:R-:W0:Y:S10]  /*16100*/  F2I.FTZ.U32.TRUNC.NTZ R3, R3 ;  /* 0x0000000300037305 */ /* 0x000e34000021f000 */
[----:B------:R-:W-:-:S02]  /*16110*/  @!P1 IMAD.IADD R2, R2, 0x1, -R5 ;  /* 0x0000000102029824 */ /* 0x000fc400078e0a05 */
[----:B------:R-:W-:Y:S01]  /*16120*/  @!P1 VIADD R6, R6, 0x1 ;  /* 0x0000000106069836 */ /* 0x000fe20000000000 */
[----:B------:R-:W-:Y:S02]  /*16130*/  ISETP.NE.AND P1, PT, R17, RZ, PT ;  /* 0x000000ff1100720c */ /* 0x000fe40003f25270 */
[----:B------:R-:W-:Y:S01]  /*16140*/  ISETP.GE.U32.AND P0, PT, R2, R5, PT ;  /* 0x000000050200720c */ /* 0x000fe20003f06070 */
[----:B0-----:R-:W-:Y:S02]  /*16150*/  IMAD.MOV R5, RZ, RZ, -R3 ;  /* 0x000000ffff057224 */ /* 0x001fe400078e0a03 */
[----:B------:R-:W-:Y:S02]  /*16160*/  IMAD.MOV.U32 R2, RZ, RZ, RZ ;  /* 0x000000ffff027224 */ /* 0x000fe400078e00ff */
[----:B------:R-:W-:-:S04]  /*16170*/  IMAD R5, R5, R4, RZ ;  /* 0x0000000405057224 */ /* 0x000fc800078e02ff */
[----:B------:R-:W-:Y:S01]  /*16180*/  IMAD.HI.U32 R5, R3, R5, R2 ;  /* 0x0000000503057227 */ /* 0x000fe200078e0002 */
[----:B------:R-:W-:Y:S02]  /*16190*/  LOP3.LUT R2, R0, R17, RZ, 0x3c, !PT ;  /* 0x0000001100027212 */ /* 0x000fe400078e3cff */
[----:B------:R-:W-:Y:S01]  /*161a0*/  IABS R3, R8 ;  /* 0x0000000800037213 */ /* 0x000fe20000000000 */
[----:B------:R-:W-:Y:S01]  /*161b0*/  @P0 VIADD R6, R6, 0x1 ;  /* 0x0000000106060836 */ /* 0x000fe20000000000 */
[----:B------:R-:W-:-:S03]  /*161c0*/  ISETP.GE.AND P2, PT, R2, RZ, PT ;  /* 0x000000ff0200720c */ /* 0x000fc60003f46270 */
[----:B------:R-:W-:-:S10]  /*161d0*/  IMAD.MOV R3, RZ, RZ, -R3 ;  /* 0x000000ffff037224 */ /* 0x000fd400078e0a03 */
[----:B------:R-:W-:Y:S01]  /*161e0*/  @!P2 IMAD.MOV R6, RZ, RZ, -R6 ;  /* 0x000000ffff06a224 */ /* 0x000fe200078e0a06 */
[----:B------:R-:W-:-:S04]  /*161f0*/  @!P1 LOP3.LUT R6, RZ, R17, RZ, 0x33, !PT ;  /* 0x00000011ff069212 */ /* 0x000fc800078e33ff */
[----:B------:R-:W-:-:S05]  /*16200*/  IABS R2, R6 ;  /* 0x0000000600027213 */ /* 0x000fca0000000000 */
[----:B------:R-:W-:-:S04]  /*16210*/  IMAD.HI.U32 R5, R5, R2, RZ ;  /* 0x0000000205057227 */ /* 0x000fc800078e00ff */
[----:B------:R-:W-:Y:S01]  /*16220*/  IMAD R3, R5, R3, R2 ;  /* 0x0000000305037224 */ /* 0x000fe200078e0202 */
[----:B------:R-:W-:-:S04]  /*16230*/  LOP3.LUT R2, R6, R8, RZ, 0x3c, !PT ;  /* 0x0000000806027212 */ /* 0x000fc800078e3cff */
[----:B------:R-:W-:Y:S02]  /*16240*/  ISETP.GT.U32.AND P1, PT, R4, R3, PT ;  /* 0x000000030400720c */ /* 0x000fe40003f24070 */
[----:B------:R-:W-:Y:S01]  /*16250*/  ISETP.GE.AND P2, PT, R2, RZ, PT ;  /* 0x000000ff0200720c */ /* 0x000fe20003f46270 */
[----:B------:R-:W-:-:S04]  /*16260*/  IMAD.MOV R2, RZ, RZ, -R6 ;  /* 0x000000ffff027224 */ /* 0x000fc800078e0a06 */
[----:B------:R-:W-:-:S06]  /*16270*/  IMAD R2, R17, R2, R0 ;  /* 0x0000000211027224 */ /* 0x000fcc00078e0200 */
[----:B------:R-:W-:Y:S02]  /*16280*/  @!P1 IMAD.IADD R3, R3, 0x1, -R4 ;  /* 0x0000000103039824 */ /* 0x000fe400078e0a04 */
[----:B------:R-:W-:Y:S01]  /*16290*/  @!P1 VIADD R5, R5, 0x1 ;  /* 0x0000000105059836 */ /* 0x000fe20000000000 */
[----:B------:R-:W-:Y:S02]  /*162a0*/  ISETP.NE.AND P1, PT, R8, RZ, PT ;  /* 0x000000ff0800720c */ /* 0x000fe40003f25270 */
[----:B------:R-:W-:-:S13]  /*162b0*/  ISETP.GE.U32.AND P0, PT, R3, R4, PT ;  /* 0x000000040300720c */ /* 0x000fda0003f06070 */
[----:B------:R-:W-:-:S04]  /*162c0*/  @P0 VIADD R5, R5, 0x1 ;  /* 0x0000000105050836 */ /* 0x000fc80000000000 */
[----:B------:R-:W-:Y:S01]  /*162d0*/  @!P2 IMAD.MOV R5, RZ, RZ, -R5 ;  /* 0x000000ffff05a224 */ /* 0x000fe200078e0a05 */
[----:B------:R-:W-:-:S05]  /*162e0*/  @!P1 LOP3.LUT R5, RZ, R8, RZ, 0x33, !PT ;  /* 0x00000008ff059212 */ /* 0x000fca00078e33ff */
[--C-:B------:R-:W-:Y:S02]  /*162f0*/  IMAD.MOV R3, RZ, RZ, -R5.reuse ;  /* 0x000000ffff037224 */ /* 0x100fe400078e0a05 */
[C---:B------:R-:W-:Y:S02]  /*16300*/  IMAD R5, R8.reuse, 0x1000000, R5 ;  /* 0x0100000008057824 */ /* 0x040fe400078e0205 */
[----:B------:R-:W-:-:S04]  /*16310*/  IMAD R8, R8, R3, R6 ;  /* 0x0000000308087224 */ /* 0x000fc800078e0206 */
[----:B------:R-:W-:Y:S01]  /*16320*/  IMAD R18, R8, 0x10000, R5 ;  /* 0x0001000008127824 */ /* 0x000fe200078e0205 */
[----:B------:R-:W-:Y:S06]  /*16330*/  BRA `(.L_x_1402) ;  /* 0x0000000000f07947 */ /* 0x000fec0003800000 */
.L_x_1401:
[----:B0---4-:R-:W0:Y:S02]  /*16340*/  LDC.64 R2, c[0x0][0xc90] ;  /* 0x00032400ff027b82 */ /* 0x011e240000000a00 */
[----:B0-----:R-:W-:-:S05]  /*16350*/  IMAD.WIDE R2, R19, 0x4, R2 ;  /* 0x0000000413027825 */ /* 0x001fca00078e0202 */
[----:B------:R0:W2:Y:S02]  /*16360*/  LDG.E R6, desc[UR36][R2.64] ;  /* 0x0000002402067981 */ /* 0x0000a4000c1e1900 */
[----:B0-----:R-:W-:Y:S02]  /*16370*/  IMAD.MOV.U32 R2, RZ, RZ, RZ ;  /* 0x000000ffff027224 */ /* 0x001fe400078e00ff */
[----:B--2---:R-:W-:-:S05]  /*16380*/  IMAD R7, R17, R6, RZ ;  /* 0x0000000611077224 */ /* 0x004fca00078e02ff */
[----:B------:R-:W-:-:S04]  /*16390*/  IABS R4, R7 ;  /* 0x0000000700047213 */ /* 0x000fc80000000000 */
[----:B------:R-:W0:Y:S08]  /*163a0*/  I2F.RP R8, R4 ;  /* 0x0000000400087306 */ /* 0x000e300000209400 */
[----:B0-----:R-:W0:Y:S02]  /*163b0*/  MUFU.RCP R8, R8 ;  /* 0x0000000800087308 */ /* 0x001e240000001000 */
[----:B0-----:R-:W-:-:S06]  /*163c0*/  VIADD R9, R8, 0xffffffe ;  /* 0x0ffffffe08097836 */ /* 0x001fcc0000000000 */
[----:B------:R-:W0:Y:S02]  /*163d0*/  F2I.FTZ.U32.TRUNC.NTZ R3, R9 ;  /* 0x0000000900037305 */ /* 0x000e24000021f000 */
[----:B0-----:R-:W-:-:S04]  /*163e0*/  IMAD.MOV R11, RZ, RZ, -R3 ;  /* 0x000000ffff0b7224 */ /* 0x001fc800078e0a03 */
[----:B------:R-:W-:-:S04]  /*163f0*/  IMAD R11, R11, R4, RZ ;  /* 0x000000040b0b7224 */ /* 0x000fc800078e02ff */
[----:B------:R-:W-:Y:S01]  /*16400*/  IMAD.HI.U32 R2, R3, R11, R2 ;  /* 0x0000000b03027227 */ /* 0x000fe200078e0002 */
[----:B------:R-:W-:Y:S02]  /*16410*/  IABS R11, R0 ;  /* 0x00000000000b7213 */ /* 0x000fe40000000000 */
[----:B------:R-:W-:-:S03]  /*16420*/  IABS R3, R7 ;  /* 0x0000000700037213 */ /* 0x000fc60000000000 */
[----:B------:R-:W-:-:S04]  /*16430*/  IMAD.HI.U32 R2, R2, R11, RZ ;  /* 0x0000000b02027227 */ /* 0x000fc800078e00ff */
[----:B------:R-:W-:-:S04]  /*16440*/  IMAD.MOV R3, RZ, RZ, -R3 ;  /* 0x000000ffff037224 */ /* 0x000fc800078e0a03 */
        /* <DEDUP_REMOVED lines=16> */
[----:B------:R-:W-:-:S04]  /*16550*/  VIADDMNMX R5, R3, R5, R6, PT ;  /* 0x0000000503057246 */ /* 0x000fc80003800106 */
[----:B------:R-:W-:-:S04]  /*16560*/  IABS R6, R5 ;  /* 0x0000000500067213 */ /* 0x000fc80000000000 */
[----:B------:R-:W0:Y:S08]  /*16570*/  I2F.RP R8, R6 ;  /* 0x0000000600087306 */ /* 0x000e300000209400 */
[----:B0-----:R-:W0:Y:S02]  /*16580*/  MUFU.RCP R8, R8 ;  /* 0x0000000800087308 */ /* 0x001e240000001000 */
[----:B0-----:R-:W-:Y:S01]  /*16590*/  VIADD R3, R8, 0xffffffe ;  /* 0x0ffffffe08037836 */ /* 0x001fe20000000000 */
[----:B------:R-:W-:-:S05]  /*165a0*/  IABS R8, R5 ;  /* 0x0000000500087213 */ /* 0x000fca0000000000 */
[----:B------:R-:W0:Y:S02]  /*165b0*/  F2I.FTZ.U32.TRUNC.NTZ R3, R3 ;  /* 0x0000000300037305 */ /* 0x000e24000021f000 */
[----:B0-----:R-:W-:-:S04]  /*165c0*/  IMAD.MOV R7, RZ, RZ, -R3 ;  /* 0x000000ffff077224 */ /* 0x001fc800078e0a03 */
[----:B------:R-:W-:-:S04]  /*165d0*/  IMAD R7, R7, R6, RZ ;  /* 0x0000000607077224 */ /* 0x000fc800078e02ff */
[----:B------:R-:W-:Y:S01]  /*165e0*/  IMAD.HI.U32 R2, R3, R7, R2 ;  /* 0x0000000703027227 */ /* 0x000fe200078e0002 */
[----:B------:R-:W-:-:S03]  /*165f0*/  IABS R7, R0 ;  /* 0x0000000000077213 */ /* 0x000fc60000000000 */
        /* <DEDUP_REMOVED lines=13> */
[----:B------:R-:W-:Y:S01]  /*166d0*/  @!P1 LOP3.LUT R2, RZ, R5, RZ, 0x33, !PT ;  /* 0x00000005ff029212 */ /* 0x000fe200078e33ff */
[----:B------:R-:W-:-:S04]  /*166e0*/  IMAD.MOV R5, RZ, RZ, -R5 ;  /* 0x000000ffff057224 */ /* 0x000fc800078e0a05 */
[----:B------:R-:W-:-:S07]  /*166f0*/  IMAD R18, R2, R5, R3 ;  /* 0x0000000502127224 */ /* 0x000fce00078e0203 */
.L_x_1402:
[----:B------:R-:W-:-:S05]  /*16700*/  LOP3.LUT R2, RZ, R2, RZ, 0x33, !PT ;  /* 0x00000002ff027212 */ /* 0x000fca00078e33ff */
[----:B------:R-:W-:Y:S01]  /*16710*/  IMAD.IADD R17, R17, 0x1, R2 ;  /* 0x0000000111117824 */ /* 0x000fe200078e0202 */
[----:B------:R-:W-:Y:S06]  /*16720*/  BRA `(.L_x_1403) ;  /* 0x00000000001c7947 */ /* 0x000fec0003800000 */
.L_x_1395:
[----:B------:R-:W-:Y:S01]  /*16730*/  UMOV UR4, URZ ;  /* 0x0000003f00047c82 */ /* 0x000fe20008000000 */
[----:B------:R-:W-:Y:S01]  /*16740*/  UMOV UR5, URZ ;  /* 0x0000003f00057c82 */ /* 0x000fe20008000000 */
[----:B------:R-:W-:Y:S01]  /*16750*/  ULDC UR6, c[0x0][0xc3c] ;  /* 0x00030f0000067ab9 */ /* 0x000fe20000000800 */
[----:B------:R-:W-:Y:S02]  /*16760*/  IMAD.MOV.U32 R16, RZ, RZ, R0 ;  /* 0x000000ffff107224 */ /* 0x000fe400078e0000 */
[----:B------:R-:W-:Y:S02]  /*16770*/  IMAD.U32 R17, RZ, RZ, UR4 ;  /* 0x00000004ff117e24 */ /* 0x000fe4000f8e00ff */
[----:B------:R-:W-:Y:S02]  /*16780*/  IMAD.U32 R18, RZ, RZ, UR5 ;  /* 0x00000005ff127e24 */ /* 0x000fe4000f8e00ff */
[----:B------:R-:W-:-:S07]  /*16790*/  IMAD.U32 R19, RZ, RZ, UR6 ;  /* 0x00000006ff137e24 */ /* 0x000fce000f8e00ff */
.L_x_1403:
        /* <DEDUP_REMOVED lines=10> */
.L_x_1392:
[----:B------:R-:W-:Y:S02]  /*16840*/  ULDC UR4, c[0x0][0xc3c] ;  /* 0x00030f0000047ab9 */ /* 0x000fe40000000800 */
[----:B-1----:R-:W-:-:S13]  /*16850*/  ISETP.GE.AND P0, PT, R19, UR4, PT ;  /* 0x0000000413007c0c */ /* 0x002fda000bf06270 */
[----:B------:R-:W-:Y:S05]  /*16860*/  @!P0 BRA `(.L_x_1404) ;  /* 0xffffffac00c88947 */ /* 0x000fea000383ffff */
[----:B------:R-:W-:Y:S05]  /*16870*/  BSYNC B8 ;  /* 0x0000000000087941 */ /* 0x000fea0003800000 */
.L_x_1331:
[----:B------:R-:W3:Y:S01]  /*16880*/  LDL.LU R0, [R1+0x10] ;  /* 0x0000100001007983 */ /* 0x000ee20000300800 */
[----:B------:R-:W-:Y:S01]  /*16890*/  BSSY B0, `(.L_x_1405) ;  /* 0x000000b000007945 */ /* 0x000fe20003800000 */
[----:B------:R-:W1:Y:S01]  /*168a0*/  S2R R5, SR_CgaCtaId ;  /* 0x0000000000057919 */ /* 0x000e620000008800 */
[----:B---3--:R-:W-:-:S05]  /*168b0*/  VIADD R0, R0, 0x1 ;  /* 0x0000000100007836 */ /* 0x008fca0000000000 */
[----:B0-----:R-:W-:-:S04]  /*168c0*/  LEA.HI R2, R0, R0, RZ, 0x1 ;  /* 0x0000000000027211 */ /* 0x001fc800078f08ff */
[----:B------:R-:W-:Y:S02]  /*168d0*/  LOP3.LUT R3, R2, 0xfffffffe, RZ, 0xc0, !PT ;  /* 0xfffffffe02037812 */ /* 0x000fe400078ec0ff */
[----:B------:R-:W-:-:S03]  /*168e0*/  MOV R2, 0x400 ;  /* 0x0000040000027802 */ /* 0x000fc60000000f00 */
[----:B------:R-:W-:Y:S01]  /*168f0*/  IMAD.IADD R0, R0, 0x1, -R3 ;  /* 0x0000000100007824 */ /* 0x000fe200078e0a03 */
[----:B-1----:R-:W-:-:S04]  /*16900*/  LEA R7, R5, R2, 0x18 ;  /* 0x0000000205077211 */ /* 0x002fc800078ec0ff */
[----:B------:R-:W-:-:S04]  /*16910*/  SHF.L.U32 R0, R0, 0x1f, RZ ;  /* 0x0000001f00007819 */ /* 0x000fc800000006ff */
[----:B------:R-:W0:Y:S02]  /*16920*/  SYNCS.PHASECHK.TRANS64.TRYWAIT P0, [R7+URZ+0x2a820], R0 ;  /* 0x02a82000070075a7 */ /* 0x000e24000800017f */
[----:B0-----:R-:W-:Y:S05]  /*16930*/  @!P0 BRA `(.L_x_1406) ;  /* 0x0000003c001c8947 */ /* 0x001fea0003800000 */
.L_x_1525:
[----:B------:R-:W-:Y:S05]  /*16940*/  BSYNC B0 ;  /* 0x0000000000007941 */ /* 0x000fea0003800000 */
.L_x_1405:
[----:B------:R-:W-:-:S03]  /*16950*/  UMOV UR4, 0xffffffff ;  /* 0xffffffff00047882 */ /* 0x000fc60000000000 */
[----:B------:R-:W-:Y:S05]  /*16960*/  BRA.DIV UR4, `(.L_x_1407) ;  /* 0x0000003e04247947 */ /* 0x000fea000b800000 */
[----:B0-----:R-:W0:Y:S02]  /*16970*/  S2R R0, SR_TID.X ;  /* 0x0000000000007919 */ /* 0x001e240000002100 */
[----:B0-----:R-:W-:-:S04]  /*16980*/  SHF.R.U32.HI R0, RZ, 0x5, R0 ;  /* 0x00000005ff007819 */ /* 0x001fc80000011600 */
[----:B------:R-:W-:-:S05]  /*16990*/  LOP3.LUT R0, R0, 0x3, RZ, 0xc0, !PT ;  /* 0x0000000300007812 */ /* 0x000fca00078ec0ff */
[----:B------:R0:W1:Y:S02]  /*169a0*/  SHFL.IDX PT, R14, R0, RZ, 0x1f ;  /* 0x00001fff000e7589 */ /* 0x00006400000e0000 */
.L_x_1528:
[----:B-1----:R-:W-:Y:S01]  /*169b0*/  ISETP.NE.AND P0, PT, R14, RZ, PT ;  /* 0x000000ff0e00720c */ /* 0x002fe20003f05270 */
[----:B------:R-:W-:-:S12]  /*169c0*/  BSSY B0, `(.L_x_1408) ;  /* 0x0000026000007945 */ /* 0x000fd80003800000 */
[----:B------:R-:W-:Y:S05]  /*169d0*/  @P0 BRA `(.L_x_1409) ;  /* 0x0000000000900947 */ /* 0x000fea0003800000 */
[----:B------:R-:W-:-:S03]  /*169e0*/  UMOV UR4, 0xffffffff ;  /* 0xffffffff00047882 */ /* 0x000fc60000000000 */
[----:B------:R-:W-:Y:S05]  /*169f0*/  BRA.DIV UR4, `(.L_x_1410) ;  /* 0x0000003e04347947 */ /* 0x000fea000b800000 */
[----:B------:R-:W-:-:S13]  /*16a00*/  ELECT P6, URZ, PT ;  /* 0x00000000003f782f */ /* 0x000fda00038c0000 */
.L_x_1531:
[----:B------:R-:W-:Y:S05]  /*16a10*/  @!P6 BRA `(.L_x_1409) ;  /* 0x000000000080e947 */ /* 0x000fea0003800000 */
[----:B0-----:R-:W3:Y:S02]  /*16a20*/  LDL R0, [R1+0x14] ;  /* 0x0000140001007983 */ /* 0x001ee40000100800 */
[----:B---3--:R-:W-:-:S13]  /*16a30*/  R2UR UR4, R0 ;  /* 0x00000000000472ca */ /* 0x008fda00000e0000 */
[----:B------:R-:W-:-:S06]  /*16a40*/  ULOP3.LUT UR4, UR4, 0x2, URZ, 0xfc, !UPT ;  /* 0x0000000204047892 */ /* 0x000fcc000f8efc3f */
[----:B------:R-:W-:-:S05]  /*16a50*/  IMAD.U32 R0, RZ, RZ, UR4 ;  /* 0x00000004ff007e24 */ /* 0x000fca000f8e00ff */
[----:B------:R-:W-:-:S13]  /*16a60*/  ISETP.NE.AND P0, PT, R0, 0x3, PT ;  /* 0x000000030000780c */ /* 0x000fda0003f05270 */
[----:B------:R-:W-:Y:S05]  /*16a70*/  @!P0 BRA `(.L_x_1411) ;  /* 0x0000000000048947 */ /* 0x000fea0003800000 */
[----:B------:R-:W-:Y:S01]  /*16a80*/  BPT.TRAP 0x1 ;  /* 0x000000040000795c */ /* 0x000fe20000300000 */
.L_x_1411:
[----:B------:R-:W-:Y:S01]  /*16a90*/  IMAD R5, R26, 0x8, R7 ;  /* 0x000000081a057824 */ /* 0x000fe200078e0207 */
[----:B------:R-:W-:Y:S01]  /*16aa0*/  SHF.L.U32 R0, R28, 0x1f, RZ ;  /* 0x0000001f1c007819 */ /* 0x000fe200000006ff */
[----:B------:R-:W-:-:S03]  /*16ab0*/  VIADD R26, R26, 0x1 ;  /* 0x000000011a1a7836 */ /* 0x000fc60000000000 */
[----:B------:R-:W0:Y:S02]  /*16ac0*/  SYNCS.PHASECHK.TRANS64.TRYWAIT P1, [R5+URZ+0x2a840], R0 ;  /* 0x02a84000050075a7 */ /* 0x000e24000802017f */
[----:B------:R-:W-:-:S04]  /*16ad0*/  ISETP.NE.AND P2, PT, R26, 0x2, PT ;  /* 0x000000021a00780c */ /* 0x000fc80003f45270 */
[----:B------:R-:W-:Y:S01]  /*16ae0*/  SEL R3, RZ, 0x1, P2 ;  /* 0x00000001ff037807 */ /* 0x000fe20001000000 */
[----:B0-----:R-:W-:Y:S08]  /*16af0*/  @!P1 BRA `(.L_x_1412) ;  /* 0x0000003c00149947 */ /* 0x001ff00003800000 */
.L_x_1532:
[----:B------:R-:W-:Y:S02]  /*16b00*/  SEL R26, R26, RZ, P2 ;  /* 0x000000ff1a1a7207 */ /* 0x000fe40001000000 */
[----:B------:R-:W-:Y:S01]  /*16b10*/  LOP3.LUT R2, R28, R3, RZ, 0x3c, !PT ;  /* 0x000000031c027212 */ /* 0x000fe200078e3cff */
[----:B------:R-:W-:Y:S06]  /*16b20*/  @!P0 BRA `(.L_x_1413) ;  /* 0x0000000000048947 */ /* 0x000fec0003800000 */
[----:B------:R-:W-:Y:S01]  /*16b30*/  BPT.TRAP 0x1 ;  /* 0x000000040000795c */ /* 0x000fe20000300000 */
.L_x_1413:
[----:B------:R-:W-:Y:S01]  /*16b40*/  IMAD R3, R26, 0x8, R7 ;  /* 0x000000081a037824 */ /* 0x000fe200078e0207 */
[----:B------:R-:W-:-:S04]  /*16b50*/  SHF.L.U32 R2, R2, 0x1f, RZ ;  /* 0x0000001f02027819 */ /* 0x000fc800000006ff */
[----:B------:R-:W1:Y:S02]  /*16b60*/  SYNCS.PHASECHK.TRANS64.TRYWAIT P1, [R3+URZ+0x2a840], R2 ;  /* 0x02a84002030075a7 */ /* 0x000e64000802017f */
[----:B-1----:R-:W-:Y:S05]  /*16b70*/  @!P1 BRA `(.L_x_1414) ;  /* 0x0000003c00089947 */ /* 0x002fea0003800000 */
.L_x_1533:
[----:B------:R-:W-:Y:S05]  /*16b80*/  @!P0 BRA `(.L_x_1415) ;  /* 0x0000000000048947 */ /* 0x000fea0003800000 */
[----:B------:R-:W-:Y:S01]  /*16b90*/  BPT.TRAP 0x1 ;  /* 0x000000040000795c */ /* 0x000fe20000300000 */
.L_x_1415:
[----:B------:R-:W3:Y:S02]  /*16ba0*/  SYNCS.PHASECHK.TRANS64.TRYWAIT P1, [R5+URZ+0x2a860], R0 ;  /* 0x02a86000050075a7 */ /* 0x000ee4000802017f */
[----:B---3--:R-:W-:Y:S05]  /*16bb0*/  @!P1 BRA `(.L_x_1416) ;  /* 0x0000003c000c9947 */ /* 0x008fea0003800000 */
.L_x_1534:
[----:B------:R-:W-:Y:S05]  /*16bc0*/  @!P0 BRA `(.L_x_1417) ;  /* 0x0000000000048947 */ /* 0x000fea0003800000 */
[----:B------:R-:W-:Y:S01]  /*16bd0*/  BPT.TRAP 0x1 ;  /* 0x000000040000795c */ /* 0x000fe20000300000 */
.L_x_1417:
[----:B----4-:R4:W0:Y:S02]  /*16be0*/  SYNCS.PHASECHK.TRANS64.TRYWAIT P0, [R3+URZ+0x2a860], R2 ;  /* 0x02a86002030075a7 */ /* 0x010824000800017f */
[----:B0-----:R-:W-:Y:S05]  /*16bf0*/  @!P0 NANOSLEEP.SYNCS 0x989680 ;  /* 0x009896800000895d */ /* 0x001fea0003900000 */
[----:B------:R-:W0:Y:S02]  /*16c00*/  @!P0 SYNCS.PHASECHK.TRANS64 P0, [R3+URZ+0x2a860], R2 ;  /* 0x02a86002030085a7 */ /* 0x000e24000800007f */
[----:B0-----:R-:W-:Y:S05]  /*16c10*/  @!P0 BRA `(.L_x_1417) ;  /* 0xfffffffc00f08947 */ /* 0x001fea000383ffff */
.L_x_1409:
[----:B------:R-:W-:Y:S05]  /*16c20*/  BSYNC B0 ;  /* 0x0000000000007941 */ /* 0x000fea0003800000 */
.L_x_1408:
[----:B------:R-:W-:Y:S05]  /*16c30*/  EXIT ;  /* 0x000000000000794d */ /* 0x000fea0003800000 */
.L_x_1222:
[----:B0-----:R-:W-:-:S04]  /*16c40*/  IMAD.U32 R3, RZ, RZ, UR60 ;  /* 0x0000003cff037e24 */ /* 0x001fc8000f8e00ff */
[----:B------:R0:W1:Y:S03]  /*16c50*/  SYNCS.PHASECHK.TRANS64.TRYWAIT P1, [R3+URZ+0x2a800], R0 ;  /* 0x02a80000030075a7 */ /* 0x000066000802017f */
[----:B-1----:R-:W-:Y:S05]  /*16c60*/  @!P1 NANOSLEEP.SYNCS 0x989680 ;  /* 0x009896800000995d */ /* 0x002fea0003900000 */
[----:B------:R-:W1:Y:S02]  /*16c70*/  @!P1 SYNCS.PHASECHK.TRANS64 P1, [R3+URZ+0x2a800], R0 ;  /* 0x02a80000030095a7 */ /* 0x000e64000802007f */
[----:B-1----:R-:W-:Y:S05]  /*16c80*/  @!P1 BRA `(.L_x_1222) ;  /* 0xfffffffc00ec9947 */ /* 0x002fea000383ffff */
[----:B------:R-:W-:Y:S05]  /*16c90*/  BRA `(.L_x_1418) ;  /* 0xfffffeb000f47947 */ /* 0x000fea000383ffff */
.L_x_1226:
[----:B-1----:R1:W2:Y:S02]  /*16ca0*/  SYNCS.PHASECHK.TRANS64.TRYWAIT P1, [R3+URZ+0x2a830], R0 ;  /* 0x02a83000030075a7 */ /* 0x0022a4000802017f */
[----:B--2---:R-:W-:Y:S05]  /*16cb0*/  @!P1 NANOSLEEP.SYNCS 0x989680 ;  /* 0x009896800000995d */ /* 0x004fea0003900000 */
[----:B------:R-:W2:Y:S02]  /*16cc0*/  @!P1 SYNCS.PHASECHK.TRANS64 P1, [R3+URZ+0x2a830], R0 ;  /* 0x02a83000030095a7 */ /* 0x000ea4000802007f */
[----:B--2---:R-:W-:Y:S05]  /*16cd0*/  @!P1 BRA `(.L_x_1226) ;  /* 0xfffffffc00f09947 */ /* 0x004fea000383ffff */
[----:B------:R-:W-:Y:S05]  /*16ce0*/  BRA `(.L_x_1225) ;  /* 0xfffffeb400107947 */ /* 0x000fea000383ffff */
.L_x_1243:
[----:B-1----:R-:W-:-:S04]  /*16cf0*/  IMAD.U32 R8, RZ, RZ, UR5 ;  /* 0x00000005ff087e24 */ /* 0x002fc8000f8e00ff */
[----:B------:R1:W2:Y:S03]  /*16d00*/  SYNCS.PHASECHK.TRANS64.TRYWAIT P1, [R8+URZ+0x2a830], R7 ;  /* 0x02a83007080075a7 */ /* 0x0002a6000802017f */
[----:B--2---:R-:W-:Y:S05]  /*16d10*/  @!P1 NANOSLEEP.SYNCS 0x989680 ;  /* 0x009896800000995d */ /* 0x004fea0003900000 */
[----:B------:R-:W2:Y:S02]  /*16d20*/  @!P1 SYNCS.PHASECHK.TRANS64 P1, [R8+URZ+0x2a830], R7 ;  /* 0x02a83007080095a7 */ /* 0x000ea4000802007f */
[----:B--2---:R-:W-:Y:S05]  /*16d30*/  @!P1 BRA `(.L_x_1243) ;  /* 0xfffffffc00ec9947 */ /* 0x004fea000383ffff */
[----:B------:R-:W-:Y:S05]  /*16d40*/  BRA `(.L_x_1242) ;  /* 0xfffffee0002c7947 */ /* 0x000fea000383ffff */
.L_x_1247:
[----:B01----:R-:W-:-:S04]  /*16d50*/  IMAD.U32 R7, RZ, RZ, UR10 ;  /* 0x0000000aff077e24 */ /* 0x003fc8000f8e00ff */
[----:B------:R0:W1:Y:S03]  /*16d60*/  SYNCS.PHASECHK.TRANS64.TRYWAIT P1, [R7+URZ+0x2a850], R0 ;  /* 0x02a85000070075a7 */ /* 0x000066000802017f */
[----:B-1----:R-:W-:Y:S05]  /*16d70*/  @!P1 NANOSLEEP.SYNCS 0x989680 ;  /* 0x009896800000995d */ /* 0x002fea0003900000 */
[----:B------:R-:W1:Y:S02]  /*16d80*/  @!P1 SYNCS.PHASECHK.TRANS64 P1, [R7+URZ+0x2a850], R0 ;  /* 0x02a85000070095a7 */ /* 0x000e64000802007f */
[----:B-1----:R-:W-:Y:S05]  /*16d90*/  @!P1 BRA `(.L_x_1247) ;  /* 0xfffffffc00ec9947 */ /* 0x002fea000383ffff */
[----:B------:R-:W-:Y:S05]  /*16da0*/  BRA `(.L_x_1246) ;  /* 0xfffffee800587947 */ /* 0x000fea000383ffff */
.L_x_1266:
[----:B-1----:R-:W-:-:S04]  /*16db0*/  IMAD.U32 R8, RZ, RZ, UR5 ;  /* 0x00000005ff087e24 */ /* 0x002fc8000f8e00ff */
[----:B------:R1:W2:Y:S03]  /*16dc0*/  SYNCS.PHASECHK.TRANS64.TRYWAIT P1, [R8+URZ+0x2a830], R7 ;  /* 0x02a83007080075a7 */ /* 0x0002a6000802017f */
[----:B--2---:R-:W-:Y:S05]  /*16dd0*/  @!P1 NANOSLEEP.SYNCS 0x989680 ;  /* 0x009896800000995d */ /* 0x004fea0003900000 */
[----:B------:R-:W2:Y:S02]  /*16de0*/  @!P1 SYNCS.PHASECHK.TRANS64 P1, [R8+URZ+0x2a830], R7 ;  /* 0x02a83007080095a7 */ /* 0x000ea4000802007f */
[----:B--2---:R-:W-:Y:S05]  /*16df0*/  @!P1 BRA `(.L_x_1266) ;  /* 0xfffffffc00ec9947 */ /* 0x004fea000383ffff */
[----:B------:R-:W-:Y:S05]  /*16e00*/  BRA `(.L_x_1265) ;  /* 0xffffff1000307947 */ /* 0x000fea000383ffff */
.L_x_1270:
[----:B01----:R-:W-:-:S04]  /*16e10*/  IMAD.U32 R7, RZ, RZ, UR10 ;  /* 0x0000000aff077e24 */ /* 0x003fc8000f8e00ff */
[----:B------:R0:W1:Y:S03]  /*16e20*/  SYNCS.PHASECHK.TRANS64.TRYWAIT P1, [R7+URZ+0x2a850], R0 ;  /* 0x02a85000070075a7 */ /* 0x000066000802017f */
[----:B-1----:R-:W-:Y:S05]  /*16e30*/  @!P1 NANOSLEEP.SYNCS 0x989680 ;  /* 0x009896800000995d */ /* 0x002fea0003900000 */
[----:B------:R-:W1:Y:S02]  /*16e40*/  @!P1 SYNCS.PHASECHK.TRANS64 P1, [R7+URZ+0x2a850], R0 ;  /* 0x02a85000070095a7 */ /* 0x000e64000802007f */
[----:B-1----:R-:W-:Y:S05]  /*16e50*/  @!P1 BRA `(.L_x_1270) ;  /* 0xfffffffc00ec9947 */ /* 0x002fea000383ffff */
[----:B------:R-:W-:Y:S05]  /*16e60*/  BRA `(.L_x_1269) ;  /* 0xffffff18005c7947 */ /* 0x000fea000383ffff */
.L_x_1278:
[----:B-1----:R-:W-:-:S04]  /*16e70*/  IMAD.U32 R8, RZ, RZ, UR5 ;  /* 0x00000005ff087e24 */ /* 0x002fc8000f8e00ff */
[----:B------:R1:W2:Y:S03]  /*16e80*/  SYNCS.PHASECHK.TRANS64.TRYWAIT P1, [R8+URZ+0x2a830], R7 ;  /* 0x02a83007080075a7 */ /* 0x0002a6000802017f */
[----:B--2---:R-:W-:Y:S05]  /*16e90*/  @!P1 NANOSLEEP.SYNCS 0x989680 ;  /* 0x009896800000995d */ /* 0x004fea0003900000 */
[----:B------:R-:W2:Y:S02]  /*16ea0*/  @!P1 SYNCS.PHASECHK.TRANS64 P1, [R8+URZ+0x2a830], R7 ;  /* 0x02a83007080095a7 */ /* 0x000ea4000802007f */
[----:B--2---:R-:W-:Y:S05]  /*16eb0*/  @!P1 BRA `(.L_x_1278) ;  /* 0xfffffffc00ec9947 */ /* 0x004fea000383ffff */
[----:B------:R-:W-:Y:S05]  /*16ec0*/  BRA `(.L_x_1277) ;  /* 0xffffff2c002c7947 */ /* 0x000fea000383ffff */
.L_x_1282:
[----:B01----:R-:W-:-:S04]  /*16ed0*/  IMAD.U32 R7, RZ, RZ, UR10 ;  /* 0x0000000aff077e24 */ /* 0x003fc8000f8e00ff */
[----:B------:R0:W1:Y:S03]  /*16ee0*/  SYNCS.PHASECHK.TRANS64.TRYWAIT P1, [R7+URZ+0x2a850], R0 ;  /* 0x02a85000070075a7 */ /* 0x000066000802017f */
[----:B-1----:R-:W-:Y:S05]  /*16ef0*/  @!P1 NANOSLEEP.SYNCS 0x989680 ;  /* 0x009896800000995d */ /* 0x002fea0003900000 */
[----:B------:R-:W1:Y:S02]  /*16f00*/  @!P1 SYNCS.PHASECHK.TRANS64 P1, [R7+URZ+0x2a850], R0 ;  /* 0x02a85000070095a7 */ /* 0x000e64000802007f */
[----:B-1----:R-:W-:Y:S05]  /*16f10*/  @!P1 BRA `(.L_x_1282) ;  /* 0xfffffffc00ec9947 */ /* 0x002fea000383ffff */
[----:B------:R-:W-:Y:S05]  /*16f20*/  BRA `(.L_x_1281) ;  /* 0xffffff3400587947 */ /* 0x000fea000383ffff */
.L_x_1297:
[----:B-1----:R-:W-:-:S04]  /*16f30*/  IMAD.U32 R5, RZ, RZ, UR5 ;  /* 0x00000005ff057e24 */ /* 0x002fc8000f8e00ff */
[----:B------:R1:W2:Y:S03]  /*16f40*/  SYNCS.PHASECHK.TRANS64.TRYWAIT P1, [R5+URZ+0x2a850], R0 ;  /* 0x02a85000050075a7 */ /* 0x0002a6000802017f */
[----:B--2---:R-:W-:Y:S05]  /*16f50*/  @!P1 NANOSLEEP.SYNCS 0x989680 ;  /* 0x009896800000995d */ /* 0x004fea0003900000 */
[----:B------:R-:W2:Y:S02]  /*16f60*/  @!P1 SYNCS.PHASECHK.TRANS64 P1, [R5+URZ+0x2a850], R0 ;  /* 0x02a85000050095a7 */ /* 0x000ea4000802007f */
[----:B--2---:R-:W-:Y:S05]  /*16f70*/  @!P1 BRA `(.L_x_1297) ;  /* 0xfffffffc00ec9947 */ /* 0x004fea000383ffff */
[----:B------:R-:W-:Y:S05]  /*16f80*/  BRA `(.L_x_1296) ;  /* 0xffffff5c005c7947 */ /* 0x000fea000383ffff */
.L_x_1353:
[----:B------:R-:W0:Y:S01]  /*16f90*/  S2R R7, SR_TID.X ;  /* 0x0000000000077919 */ /* 0x000e220000002100 */
[----:B------:R-:W-:Y:S01]  /*16fa0*/  BSSY B0, `(.L_x_1419) ;  /* 0x000000a000007945 */ /* 0x000fe20003800000 */
[----:B------:R-:W-:Y:S02]  /*16fb0*/  IMAD.MOV.U32 R12, RZ, RZ, RZ ;  /* 0x000000ffff0c7224 */ /* 0x000fe400078e00ff */
[----:B------:R-:W-:Y:S02]  /*16fc0*/  IMAD.MOV.U32 R11, RZ, RZ, 0x1f ;  /* 0x0000001fff0b7424 */ /* 0x000fe400078e00ff */
[----:B------:R-:W-:Y:S01]  /*16fd0*/  IMAD.MOV.U32 R15, RZ, RZ, -0x1 ;  /* 0xffffffffff0f7424 */ /* 0x000fe200078e00ff */
[----:B0-----:R-:W-:-:S04]  /*16fe0*/  SHF.R.U32.HI R7, RZ, 0x5, R7 ;  /* 0x00000005ff077819 */ /* 0x001fc80000011607 */
[----:B------:R-:W-:-:S05]  /*16ff0*/  LOP3.LUT R7, R7, 0x3, RZ, 0xc0, !PT ;  /* 0x0000000307077812 */ /* 0x000fca00078ec0ff */
[----:B------:R-:W-:-:S07]  /*17000*/  IMAD.MOV.U32 R13, RZ, RZ, R7 ;  /* 0x000000ffff0d7224 */ /* 0x000fce00078e0007 */
[----:B-----5:R-:W-:Y:S05]  /*17010*/  WARPSYNC.COLLECTIVE R15, `(.L_x_1420) ;  /* 0x000000000f087348 */ /* 0x020fea0003c00000 */
[----:B------:R0:W1:Y:S02]  /*17020*/  SHFL.IDX P6, R14, R13, R12, R11 ;  /* 0x0000000c0d0e7389 */ /* 0x00006400000c000b */
[----:B01---5:R-:W-:Y:S01]  /*17030*/  ENDCOLLECTIVE ;  /* 0x000000000000791b */ /* 0x023fe20003800000 */
.L_x_1420:
[----:B------:R-:W-:Y:S05]  /*17040*/  BSYNC B0 ;  /* 0x0000000000007941 */ /* 0x000fea0003800000 */
.L_x_1419:
[----:B------:R-:W-:Y:S05]  /*17050*/  BRA `(.L_x_1421) ;  /* 0xffffffb800c07947 */ /* 0x000fea000383ffff */
.L_x_1356:
[----:B0-----:R0:W1:Y:S02]  /*17060*/  SYNCS.PHASECHK.TRANS64.TRYWAIT P0, [R7+URZ+0x2a840], R2 ;  /* 0x02a84002070075a7 */ /* 0x001064000800017f */
[----:B-1----:R-:W-:Y:S05]  /*17070*/  @!P0 NANOSLEEP.SYNCS 0x989680 ;  /* 0x009896800000895d */ /* 0x002fea0003900000 */
[----:B------:R-:W1:Y:S02]  /*17080*/  @!P0 SYNCS.PHASECHK.TRANS64 P0, [R7+URZ+0x2a840], R2 ;  /* 0x02a84002070085a7 */ /* 0x000e64000800007f */
[----:B-1----:R-:W-:Y:S05]  /*17090*/  @!P0 BRA `(.L_x_1356) ;  /* 0xfffffffc00f08947 */ /* 0x002fea000383ffff */
[----:B------:R-:W-:Y:S05]  /*170a0*/  BRA `(.L_x_1422) ;  /* 0xffffffbc00287947 */ /* 0x000fea000383ffff */
.L_x_1357:
        /* <DEDUP_REMOVED lines=8> */
.L_x_1424:
[----:B------:R-:W-:Y:S05]  /*17130*/  BSYNC B0 ;  /* 0x0000000000007941 */ /* 0x000fea0003800000 */
.L_x_1423:
[----:B------:R-:W-:Y:S02]  /*17140*/  IMAD.MOV.U32 R13, RZ, RZ, R4 ;  /* 0x000000ffff0d7224 */ /* 0x000fe400078e0004 */
[----:B------:R-:W-:Y:S02]  /*17150*/  IMAD.MOV.U32 R12, RZ, RZ, RZ ;  /* 0x000000ffff0c7224 */ /* 0x000fe400078e00ff */
[----:B------:R-:W-:Y:S02]  /*17160*/  IMAD.MOV.U32 R11, RZ, RZ, 0x181f ;  /* 0x0000181fff0b7424 */ /* 0x000fe400078e00ff */
[----:B------:R-:W-:Y:S02]  /*17170*/  IMAD.MOV.U32 R15, RZ, RZ, -0x1 ;  /* 0xffffffffff0f7424 */ /* 0x000fe400078e00ff */
[----:B------:R-:W-:Y:S02]  /*17180*/  IMAD.MOV.U32 R2, RZ, RZ, R14 ;  /* 0x000000ffff027224 */ /* 0x000fe400078e000e */
[----:B------:R-:W-:-:S07]  /*17190*/  @P0 IMAD R8, R5, 0x2, R22 ;  /* 0x0000000205080824 */ /* 0x000fce00078e0216 */
[----:B------:R-:W-:Y:S05]  /*171a0*/  WARPSYNC.COLLECTIVE R15, `(.L_x_1425) ;  /* 0x000000000f087348 */ /* 0x000fea0003c00000 */
[----:B------:R0:W1:Y:S02]  /*171b0*/  SHFL.IDX P6, R14, R13, R12, R11 ;  /* 0x0000000c0d0e7389 */ /* 0x00006400000c000b */
[----:B01----:R-:W-:Y:S01]  /*171c0*/  ENDCOLLECTIVE ;  /* 0x000000000000791b */ /* 0x003fe20003800000 */
.L_x_1425:
[----:B------:R-:W-:Y:S02]  /*171d0*/  IMAD.MOV.U32 R13, RZ, RZ, R0 ;  /* 0x000000ffff0d7224 */ /* 0x000fe400078e0000 */
[----:B------:R-:W-:Y:S02]  /*171e0*/  IMAD.MOV.U32 R12, RZ, RZ, 0x1 ;  /* 0x00000001ff0c7424 */ /* 0x000fe400078e00ff */
[----:B------:R-:W-:-:S07]  /*171f0*/  IMAD.MOV.U32 R3, RZ, RZ, R14 ;  /* 0x000000ffff037224 */ /* 0x000fce00078e000e */
[----:B------:R-:W-:Y:S05]  /*17200*/  WARPSYNC.COLLECTIVE R15, `(.L_x_1426) ;  /* 0x000000000f087348 */ /* 0x000fea0003c00000 */
[----:B------:R0:W1:Y:S02]  /*17210*/  SHFL.IDX P6, R14, R13, R12, R11 ;  /* 0x0000000c0d0e7389 */ /* 0x00006400000c000b */
[----:B01----:R-:W-:Y:S01]  /*17220*/  ENDCOLLECTIVE ;  /* 0x000000000000791b */ /* 0x003fe20003800000 */
.L_x_1426:
        /* <DEDUP_REMOVED lines=17> */
.L_x_1427:
[----:B------:R-:W-:Y:S02]  /*17340*/  @P1 IMAD R8, R5, 0x2, R22 ;  /* 0x0000000205081824 */ /* 0x000fe400078e0216 */
[----:B------:R-:W-:Y:S02]  /*17350*/  IMAD.MOV.U32 R13, RZ, RZ, R0 ;  /* 0x000000ffff0d7224 */ /* 0x000fe400078e0000 */
[----:B------:R-:W-:Y:S02]  /*17360*/  IMAD.MOV.U32 R12, RZ, RZ, 0x2 ;  /* 0x00000002ff0c7424 */ /* 0x000fe400078e00ff */
[----:B------:R-:W-:-:S07]  /*17370*/  IMAD.MOV.U32 R3, RZ, RZ, R14 ;  /* 0x000000ffff037224 */ /* 0x000fce00078e000e */
[----:B------:R-:W-:Y:S05]  /*17380*/  WARPSYNC.COLLECTIVE R15, `(.L_x_1428) ;  /* 0x000000000f087348 */ /* 0x000fea0003c00000 */
[----:B------:R0:W1:Y:S02]  /*17390*/  SHFL.IDX P6, R14, R13, R12, R11 ;  /* 0x0000000c0d0e7389 */ /* 0x00006400000c000b */
[----:B01----:R-:W-:Y:S01]  /*173a0*/  ENDCOLLECTIVE ;  /* 0x000000000000791b */ /* 0x003fe20003800000 */
.L_x_1428:
        /* <DEDUP_REMOVED lines=17> */
.L_x_1429:
[----:B------:R-:W-:Y:S02]  /*174c0*/  @P1 IMAD R8, R5, 0x2, R22 ;  /* 0x0000000205081824 */ /* 0x000fe400078e0216 */
[----:B------:R-:W-:Y:S02]  /*174d0*/  IMAD.MOV.U32 R13, RZ, RZ, R0 ;  /* 0x000000ffff0d7224 */ /* 0x000fe400078e0000 */
[----:B------:R-:W-:Y:S02]  /*174e0*/  IMAD.MOV.U32 R12, RZ, RZ, 0x3 ;  /* 0x00000003ff0c7424 */ /* 0x000fe400078e00ff */
[----:B------:R-:W-:-:S07]  /*174f0*/  IMAD.MOV.U32 R3, RZ, RZ, R14 ;  /* 0x000000ffff037224 */ /* 0x000fce00078e000e */
[----:B------:R-:W-:Y:S05]  /*17500*/  WARPSYNC.COLLECTIVE R15, `(.L_x_1430) ;  /* 0x000000000f087348 */ /* 0x000fea0003c00000 */
[----:B------:R0:W1:Y:S02]  /*17510*/  SHFL.IDX P6, R14, R13, R12, R11 ;  /* 0x0000000c0d0e7389 */ /* 0x00006400000c000b */
[----:B01----:R-:W-:Y:S01]  /*17520*/  ENDCOLLECTIVE ;  /* 0x000000000000791b */ /* 0x003fe20003800000 */
.L_x_1430:
        /* <DEDUP_REMOVED lines=17> */
.L_x_1431:
[----:B------:R-:W-:Y:S02]  /*17640*/  @P1 IMAD R8, R5, 0x2, R22 ;  /* 0x0000000205081824 */ /* 0x000fe400078e0216 */
[----:B------:R-:W-:Y:S02]  /*17650*/  IMAD.MOV.U32 R13, RZ, RZ, R0 ;  /* 0x000000ffff0d7224 */ /* 0x000fe400078e0000 */
[----:B------:R-:W-:Y:S02]  /*17660*/  IMAD.MOV.U32 R12, RZ, RZ, 0x4 ;  /* 0x00000004ff0c7424 */ /* 0x000fe400078e00ff */
[----:B------:R-:W-:-:S07]  /*17670*/  IMAD.MOV.U32 R3, RZ, RZ, R14 ;  /* 0x000000ffff037224 */ /* 0x000fce00078e000e */
[----:B------:R-:W-:Y:S05]  /*17680*/  WARPSYNC.COLLECTIVE R15, `(.L_x_1432) ;  /* 0x000000000f087348 */ /* 0x000fea0003c00000 */
[----:B------:R0:W1:Y:S02]  /*17690*/  SHFL.IDX P6, R14, R13, R12, R11 ;  /* 0x0000000c0d0e7389 */ /* 0x00006400000c000b */
[----:B01----:R-:W-:Y:S01]  /*176a0*/  ENDCOLLECTIVE ;  /* 0x000000000000791b */ /* 0x003fe20003800000 */
.L_x_1432:
        /* <DEDUP_REMOVED lines=17> */
.L_x_1433:
[----:B------:R-:W-:Y:S02]  /*177c0*/  @P1 IMAD R8, R5, 0x2, R22 ;  /* 0x0000000205081824 */ /* 0x000fe400078e0216 */
[----:B------:R-:W-:Y:S02]  /*177d0*/  IMAD.MOV.U32 R13, RZ, RZ, R0 ;  /* 0x000000ffff0d7224 */ /* 0x000fe400078e0000 */
[----:B------:R-:W-:Y:S02]  /*177e0*/  IMAD.MOV.U32 R12, RZ, RZ, 0x5 ;  /* 0x00000005ff0c7424 */ /* 0x000fe400078e00ff */
[----:B------:R-:W-:-:S07]  /*177f0*/  IMAD.MOV.U32 R3, RZ, RZ, R14 ;  /* 0x000000ffff037224 */ /* 0x000fce00078e000e */
[----:B------:R-:W-:Y:S05]  /*17800*/  WARPSYNC.COLLECTIVE R15, `(.L_x_1434) ;  /* 0x000000000f087348 */ /* 0x000fea0003c00000 */
[----:B------:R0:W1:Y:S02]  /*17810*/  SHFL.IDX P6, R14, R13, R12, R11 ;  /* 0x0000000c0d0e7389 */ /* 0x00006400000c000b */
[----:B01----:R-:W-:Y:S01]  /*17820*/  ENDCOLLECTIVE ;  /* 0x000000000000791b */ /* 0x003fe20003800000 */
.L_x_1434:
[----:B------:R-:W-:-:S05]  /*17830*/  @P1 LEA R3, P0, R9, R3, 0x1 ;  /* 0x0000000309031211 */ /* 0x000fca00078008ff */
[----:B------:R-:W-:-:S05]  /*17840*/  @P1 IMAD.X R2, RZ, RZ, R2, P0 ;  /* 0x000000ffff021224 */ /* 0x000fca00000e0602 */
[----:B------:R-:W-:Y:S01]  /*17850*/  @P1 LOP3.LUT R3, R3, R2, RZ, 0x3c, !PT ;  /* 0x0000000203031212 */ /* 0x000fe200078e3cff */
[----:B------:R-:W-:-:S03]  /*17860*/  IMAD.MOV.U32 R13, RZ, RZ, R4 ;  /* 0x000000ffff0d7224 */ /* 0x000fc600078e0004 */
[----:B------:R-:W-:-:S04]  /*17870*/  @P1 LOP3.LUT R2, R3, R2, RZ, 0x3c, !PT ;  /* 0x0000000203021212 */ /* 0x000fc800078e3cff */
[----:B------:R-:W-:Y:S01]  /*17880*/  @P1 LOP3.LUT R3, R3, R2, RZ, 0x3c, !PT ;  /* 0x0000000203031212 */ /* 0x000fe200078e3cff */
[----:B------:R-:W-:-:S07]  /*17890*/  IMAD.MOV.U32 R0, RZ, RZ, R14 ;  /* 0x000000ffff007224 */ /* 0x000fce00078e000e */
[----:B------:R-:W-:Y:S05]  /*178a0*/  WARPSYNC.COLLECTIVE R15, `(.L_x_1435) ;  /* 0x000000000f087348 */ /* 0x000fea0003c00000 */
[----:B------:R0:W1:Y:S02]  /*178b0*/  SHFL.IDX P6, R14, R13, R12, R11 ;  /* 0x0000000c0d0e7389 */ /* 0x00006400000c000b */
[----:B01----:R-:W-:Y:S01]  /*178c0*/  ENDCOLLECTIVE ;  /* 0x000000000000791b */ /* 0x003fe20003800000 */
.L_x_1435:
[----:B------:R-:W-:Y:S01]  /*178d0*/  @!PT LDS RZ, [RZ] ;  /* 0x00000000fffff984 */ /* 0x000fe20000000800 */
[----:B------:R-:W-:Y:S01]  /*178e0*/  @!PT LDS RZ, [RZ] ;  /* 0x00000000fffff984 */ /* 0x000fe20000000800 */
[----:B------:R-:W-:Y:S01]  /*178f0*/  @!PT LDS RZ, [RZ] ;  /* 0x00000000fffff984 */ /* 0x000fe20000000800 */
[----:B------:R-:W-:Y:S04]  /*17900*/  @P1 LDGSTS.E.BYPASS.LTC128B.128 [R8+0x1a400], desc[UR36][R2.64], !P4 ;  /* 0x1a40000002081fae */ /* 0x000fe8000e101d64 */
[----:B------:R-:W-:Y:S04]  /*17910*/  @P1 LDGSTS.E.BYPASS.LTC128B.128 [R8+0x1d400], desc[UR36][R2.64+0x80], !P3 ;  /* 0x1d40008002081fae */ /* 0x000fe8000d901d64 */
[----:B------:R0:W-:Y:S02]  /*17920*/  @P1 LDGSTS.E.BYPASS.LTC128B.128 [R8+0x20400], desc[UR36][R2.64+0x100], !P2 ;  /* 0x2040010002081fae */ /* 0x0001e4000d101d64 */
[----:B0-----:R-:W-:Y:S01]  /*17930*/  IMAD.MOV.U32 R2, RZ, RZ, R14 ;  /* 0x000000ffff027224 */ /* 0x001fe200078e000e */
[----:B------:R-:W-:Y:S06]  /*17940*/  BRA `(.L_x_1436) ;  /* 0xffffffb800787947 */ /* 0x000fec000383ffff */
.L_x_1362:
[----:B------:R-:W-:Y:S02]  /*17950*/  IMAD.MOV.U32 R13, RZ, RZ, R4 ;  /* 0x000000ffff0d7224 */ /* 0x000fe400078e0004 */
[----:B------:R-:W-:Y:S02]  /*17960*/  IMAD.MOV.U32 R12, RZ, RZ, RZ ;  /* 0x000000ffff0c7224 */ /* 0x000fe400078e00ff */
[----:B------:R-:W-:Y:S02]  /*17970*/  IMAD.MOV.U32 R11, RZ, RZ, 0x181f ;  /* 0x0000181fff0b7424 */ /* 0x000fe400078e00ff */
[----:B------:R-:W-:Y:S02]  /*17980*/  IMAD.MOV.U32 R15, RZ, RZ, -0x1 ;  /* 0xffffffffff0f7424 */ /* 0x000fe400078e00ff */
[----:B------:R-:W-:Y:S02]  /*17990*/  IMAD R30, R30, R6, RZ ;  /* 0x000000061e1e7224 */ /* 0x000fe400078e02ff */
[----:B------:R-:W-:-:S07]  /*179a0*/  IMAD.IADD R27, R9, 0x1, R27 ;  /* 0x00000001091b7824 */ /* 0x000fce00078e021b */
[----:B------:R-:W-:Y:S05]  /*179b0*/  WARPSYNC.COLLECTIVE R15, `(.L_x_1437) ;  /* 0x000000000f087348 */ /* 0x000fea0003c00000 */
[----:B------:R0:W1:Y:S02]  /*179c0*/  SHFL.IDX P6, R14, R13, R12, R11 ;  /* 0x0000000c0d0e7389 */ /* 0x00006400000c000b */
[----:B01----:R-:W-:Y:S01]  /*179d0*/  ENDCOLLECTIVE ;  /* 0x000000000000791b */ /* 0x003fe20003800000 */
.L_x_1437:
[C---:B------:R-:W-:Y:S01]  /*179e0*/  VIADD R5, R27.reuse, 0x10 ;  /* 0x000000101b057836 */ /* 0x040fe20000000000 */
[----:B------:R-:W-:Y:S01]  /*179f0*/  ISETP.GE.AND P1, PT, R27, R30, PT ;  /* 0x0000001e1b00720c */ /* 0x000fe20003f26270 */
[----:B------:R-:W-:Y:S02]  /*17a00*/  IMAD.MOV.U32 R13, RZ, RZ, R0 ;  /* 0x000000ffff0d7224 */ /* 0x000fe400078e0000 */
[----:B------:R-:W-:-:S10]  /*17a10*/  IMAD.MOV.U32 R2, RZ, RZ, R14 ;  /* 0x000000ffff027224 */ /* 0x000fd400078e000e */
[----:B------:R-:W-:Y:S05]  /*17a20*/  WARPSYNC.COLLECTIVE R15, `(.L_x_1438) ;  /* 0x000000000f087348 */ /* 0x000fea0003c00000 */
[----:B------:R0:W1:Y:S02]  /*17a30*/  SHFL.IDX P6, R14, R13, R12, R11 ;  /* 0x0000000c0d0e7389 */ /* 0x00006400000c000b */
[----:B01----:R-:W-:Y:S01]  /*17a40*/  ENDCOLLECTIVE ;  /* 0x000000000000791b */ /* 0x003fe20003800000 */
.L_x_1438:
        /* <DEDUP_REMOVED lines=8> */
.L_x_1439:
[----:B------:R-:W-:Y:S01]  /*17ad0*/  @!PT LDS RZ, [RZ] ;  /* 0x00000000fffff984 */ /* 0x000fe20000000800 */
[----:B------:R-:W-:Y:S01]  /*17ae0*/  @!PT LDS RZ, [RZ] ;  /* 0x00000000fffff984 */ /* 0x000fe20000000800 */
[----:B------:R-:W-:Y:S01]  /*17af0*/  @!PT LDS RZ, [RZ] ;  /* 0x00000000fffff984 */ /* 0x000fe20000000800 */
[----:B------:R-:W-:Y:S04]  /*17b00*/  @!P1 LDGSTS.E.BYPASS.LTC128B.128 [R33+0xc400], desc[UR36][R2.64], !P3 ;  /* 0x0c40000002219fae */ /* 0x000fe8000d901d64 */
[----:B------:R-:W-:Y:S04]  /*17b10*/  @!P1 LDGSTS.E.BYPASS.LTC128B.128 [R33+0x10400], desc[UR36][R2.64+0x80], !P2 ;  /* 0x1040008002219fae */ /* 0x000fe8000d101d64 */
[----:B------:R0:W-:Y:S01]  /*17b20*/  @!P1 LDGSTS.E.BYPASS.LTC128B.128 [R33+0x14400], desc[UR36][R2.64+0x100], !P0 ;  /* 0x1440010002219fae */ /* 0x0001e2000c101d64 */
[----:B------:R-:W-:Y:S01]  /*17b30*/  ISETP.GE.AND P1, PT, R5, R30, PT ;  /* 0x0000001e0500720c */ /* 0x000fe20003f26270 */
[----:B------:R-:W-:-:S02]  /*17b40*/  IMAD.MOV.U32 R13, RZ, RZ, R0 ;  /* 0x000000ffff0d7224 */ /* 0x000fc400078e0000 */
[----:B0-----:R-:W-:-:S10]  /*17b50*/  IMAD.MOV.U32 R2, RZ, RZ, R14 ;  /* 0x000000ffff027224 */ /* 0x001fd400078e000e */
[----:B------:R-:W-:Y:S05]  /*17b60*/  WARPSYNC.COLLECTIVE R15, `(.L_x_1440) ;  /* 0x000000000f087348 */ /* 0x000fea0003c00000 */
[----:B------:R0:W1:Y:S02]  /*17b70*/  SHFL.IDX P6, R14, R13, R12, R11 ;  /* 0x0000000c0d0e7389 */ /* 0x00006400000c000b */
[----:B01----:R-:W-:Y:S01]  /*17b80*/  ENDCOLLECTIVE ;  /* 0x000000000000791b */ /* 0x003fe20003800000 */
.L_x_1440:
        /* <DEDUP_REMOVED lines=8> */
.L_x_1441:
        /* <DEDUP_REMOVED lines=14> */
.L_x_1442:
        /* <DEDUP_REMOVED lines=8> */
.L_x_1443:
        /* <DEDUP_REMOVED lines=14> */
.L_x_1444:
        /* <DEDUP_REMOVED lines=8> */
.L_x_1445:
        /* <DEDUP_REMOVED lines=14> */
.L_x_1446:
        /* <DEDUP_REMOVED lines=8> */
.L_x_1447:
        /* <DEDUP_REMOVED lines=14> */
.L_x_1448:
        /* <DEDUP_REMOVED lines=8> */
.L_x_1449:
        /* <DEDUP_REMOVED lines=14> */
.L_x_1450:
        /* <DEDUP_REMOVED lines=8> */
.L_x_1451:
        /* <DEDUP_REMOVED lines=12> */
.L_x_1452:
[----:B------:R-:W-:Y:S05]  /*183b0*/  BRA `(.L_x_1453) ;  /* 0xffffffb800ec7947 */ /* 0x000fea000383ffff */
.L_x_1367:
[----:B0-----:R0:W1:Y:S02]  /*183c0*/  SYNCS.PHASECHK.TRANS64.TRYWAIT P0, [R22+URZ+0x2a820], R3 ;  /* 0x02a82003160075a7 */ /* 0x001064000800017f */
[----:B-1----:R-:W-:Y:S05]  /*183d0*/  @!P0 NANOSLEEP.SYNCS 0x989680 ;  /* 0x009896800000895d */ /* 0x002fea0003900000 */
[----:B------:R-:W1:Y:S02]  /*183e0*/  @!P0 SYNCS.PHASECHK.TRANS64 P0, [R22+URZ+0x2a820], R3 ;  /* 0x02a82003160085a7 */ /* 0x000e64000800007f */
[----:B-1----:R-:W-:Y:S05]  /*183f0*/  @!P0 BRA `(.L_x_1367) ;  /* 0xfffffffc00f08947 */ /* 0x002fea000383ffff */
[----:B------:R-:W-:Y:S05]  /*18400*/  BRA `(.L_x_1454) ;  /* 0xffffffbc00647947 */ /* 0x000fea000383ffff */
.L_x_1372:
[----:B0-----:R0:W1:Y:S02]  /*18410*/  SYNCS.PHASECHK.TRANS64.TRYWAIT P0, [R6+URZ+0x2a840], R3 ;  /* 0x02a84003060075a7 */ /* 0x001064000800017f */
[----:B-1----:R-:W-:Y:S05]  /*18420*/  @!P0 NANOSLEEP.SYNCS 0x989680 ;  /* 0x009896800000895d */ /* 0x002fea0003900000 */
[----:B------:R-:W1:Y:S02]  /*18430*/  @!P0 SYNCS.PHASECHK.TRANS64 P0, [R6+URZ+0x2a840], R3 ;  /* 0x02a84003060085a7 */ /* 0x000e64000800007f */
[----:B-1----:R-:W-:Y:S05]  /*18440*/  @!P0 BRA `(.L_x_1372) ;  /* 0xfffffffc00f08947 */ /* 0x002fea000383ffff */
[----:B------:R-:W-:Y:S05]  /*18450*/  BRA `(.L_x_1455) ;  /* 0xffffffc000287947 */ /* 0x000fea000383ffff */
.L_x_1373:
[----:B------:R-:W-:Y:S01]  /*18460*/  BSSY B1, `(.L_x_1456) ;  /* 0x0000008000017945 */ /* 0x000fe20003800000 */
[----:B------:R-:W-:Y:S02]  /*18470*/  IMAD.MOV.U32 R13, RZ, RZ, R5 ;  /* 0x000000ffff0d7224 */ /* 0x000fe400078e0005 */
[----:B------:R-:W-:Y:S02]  /*18480*/  IMAD.MOV.U32 R12, RZ, RZ, RZ ;  /* 0x000000ffff0c7224 */ /* 0x000fe400078e00ff */
[----:B------:R-:W-:Y:S02]  /*18490*/  IMAD.MOV.U32 R11, RZ, RZ, 0x181f ;  /* 0x0000181fff0b7424 */ /* 0x000fe400078e00ff */
[----:B------:R-:W-:-:S07]  /*184a0*/  IMAD.MOV.U32 R15, RZ, RZ, -0x1 ;  /* 0xffffffffff0f7424 */ /* 0x000fce00078e00ff */
[----:B--2---:R-:W-:Y:S05]  /*184b0*/  WARPSYNC.COLLECTIVE R15, `(.L_x_1457) ;  /* 0x000000000f087348 */ /* 0x004fea0003c00000 */
[----:B--2---:R0:W1:Y:S02]  /*184c0*/  SHFL.IDX P6, R14, R13, R12, R11 ;  /* 0x0000000c0d0e7389 */ /* 0x00406400000c000b */
[----:B01----:R-:W-:Y:S01]  /*184d0*/  ENDCOLLECTIVE ;  /* 0x000000000000791b */ /* 0x003fe20003800000 */
.L_x_1457:
[----:B------:R-:W-:Y:S05]  /*184e0*/  BSYNC B1 ;  /* 0x0000000000017941 */ /* 0x000fea0003800000 */
.L_x_1456:
        /* <DEDUP_REMOVED lines=10> */
.L_x_1458:
        /* <DEDUP_REMOVED lines=8> */
.L_x_1459:
[----:B------:R-:W-:-:S05]  /*18610*/  IMAD.SHL.U32 R0, R35, 0x2, RZ ;  /* 0x0000000223007824 */ /* 0x000fca00078e00ff */
[----:B------:R-:W-:-:S05]  /*18620*/  IADD3 R2, P0, R2, R0, RZ ;  /* 0x0000000002027210 */ /* 0x000fca0007f1e0ff */
[----:B------:R-:W-:Y:S02]  /*18630*/  IMAD.X R3, RZ, RZ, R3, P0 ;  /* 0x000000ffff037224 */ /* 0x000fe400000e0603 */
[----:B------:R-:W-:-:S03]  /*18640*/  IMAD.MOV.U32 R13, RZ, RZ, R9 ;  /* 0x000000ffff0d7224 */ /* 0x000fc600078e0009 */
        /* <DEDUP_REMOVED lines=10> */
.L_x_1460:
[----:B------:R-:W-:Y:S02]  /*186f0*/  IMAD.MOV.U32 R13, RZ, RZ, R5 ;  /* 0x000000ffff0d7224 */ /* 0x000fe400078e0005 */
[----:B------:R-:W-:Y:S02]  /*18700*/  IMAD.MOV.U32 R12, RZ, RZ, 0x2 ;  /* 0x00000002ff0c7424 */ /* 0x000fe400078e00ff */
[----:B------:R-:W-:-:S07]  /*18710*/  IMAD.MOV.U32 R2, RZ, RZ, R14 ;  /* 0x000000ffff027224 */ /* 0x000fce00078e000e */
[----:B------:R-:W-:Y:S05]  /*18720*/  WARPSYNC.COLLECTIVE R15, `(.L_x_1461) ;  /* 0x000000000f087348 */ /* 0x000fea0003c00000 */
[----:B------:R0:W1:Y:S02]  /*18730*/  SHFL.IDX P6, R14, R13, R12, R11 ;  /* 0x0000000c0d0e7389 */ /* 0x00006400000c000b */
[----:B01----:R-:W-:Y:S01]  /*18740*/  ENDCOLLECTIVE ;  /* 0x000000000000791b */ /* 0x003fe20003800000 */
.L_x_1461:
        /* <DEDUP_REMOVED lines=13> */
.L_x_1462:
[----:B------:R-:W-:Y:S02]  /*18820*/  IMAD.MOV.U32 R13, RZ, RZ, R5 ;  /* 0x000000ffff0d7224 */ /* 0x000fe400078e0005 */
[----:B------:R-:W-:Y:S02]  /*18830*/  IMAD.MOV.U32 R12, RZ, RZ, 0x3 ;  /* 0x00000003ff0c7424 */ /* 0x000fe400078e00ff */
[----:B------:R-:W-:-:S07]  /*18840*/  IMAD.MOV.U32 R2, RZ, RZ, R14 ;  /* 0x000000ffff027224 */ /* 0x000fce00078e000e */
[----:B------:R-:W-:Y:S05]  /*18850*/  WARPSYNC.COLLECTIVE R15, `(.L_x_1463) ;  /* 0x000000000f087348 */ /* 0x000fea0003c00000 */
[----:B------:R0:W1:Y:S02]  /*18860*/  SHFL.IDX P6, R14, R13, R12, R11 ;  /* 0x0000000c0d0e7389 */ /* 0x00006400000c000b */
[----:B01----:R-:W-:Y:S01]  /*18870*/  ENDCOLLECTIVE ;  /* 0x000000000000791b */ /* 0x003fe20003800000 */
.L_x_1463:
        /* <DEDUP_REMOVED lines=13> */
.L_x_1464:
[----:B------:R-:W-:Y:S02]  /*18950*/  IMAD.MOV.U32 R13, RZ, RZ, R5 ;  /* 0x000000ffff0d7224 */ /* 0x000fe400078e0005 */
[----:B------:R-:W-:Y:S02]  /*18960*/  IMAD.MOV.U32 R12, RZ, RZ, 0x4 ;  /* 0x00000004ff0c7424 */ /* 0x000fe400078e00ff */
[----:B------:R-:W-:-:S07]  /*18970*/  IMAD.MOV.U32 R2, RZ, RZ, R14 ;  /* 0x000000ffff027224 */ /* 0x000fce00078e000e */
[----:B------:R-:W-:Y:S05]  /*18980*/  WARPSYNC.COLLECTIVE R15, `(.L_x_1465) ;  /* 0x000000000f087348 */ /* 0x000fea0003c00000 */
[----:B------:R0:W1:Y:S02]  /*18990*/  SHFL.IDX P6, R14, R13, R12, R11 ;  /* 0x0000000c0d0e7389 */ /* 0x00006400000c000b */
[----:B01----:R-:W-:Y:S01]  /*189a0*/  ENDCOLLECTIVE ;  /* 0x000000000000791b */ /* 0x003fe20003800000 */
.L_x_1465:
        /* <DEDUP_REMOVED lines=13> */
.L_x_1466:
[----:B------:R-:W-:Y:S02]  /*18a80*/  IMAD.MOV.U32 R13, RZ, RZ, R5 ;  /* 0x000000ffff0d7224 */ /* 0x000fe400078e0005 */
[----:B------:R-:W-:Y:S02]  /*18a90*/  IMAD.MOV.U32 R12, RZ, RZ, 0x5 ;  /* 0x00000005ff0c7424 */ /* 0x000fe400078e00ff */
[----:B------:R-:W-:-:S07]  /*18aa0*/  IMAD.MOV.U32 R2, RZ, RZ, R14 ;  /* 0x000000ffff027224 */ /* 0x000fce00078e000e */
[----:B------:R-:W-:Y:S05]  /*18ab0*/  WARPSYNC.COLLECTIVE R15, `(.L_x_1467) ;  /* 0x000000000f087348 */ /* 0x000fea0003c00000 */
[----:B------:R0:W1:Y:S02]  /*18ac0*/  SHFL.IDX P6, R14, R13, R12, R11 ;  /* 0x0000000c0d0e7389 */ /* 0x00006400000c000b */
[----:B01----:R-:W-:Y:S01]  /*18ad0*/  ENDCOLLECTIVE ;  /* 0x000000000000791b */ /* 0x003fe20003800000 */
.L_x_1467:
        /* <DEDUP_REMOVED lines=13> */
.L_x_1468:
[----:B------:R-:W-:Y:S01]  /*18bb0*/  IMAD.MOV.U32 R2, RZ, RZ, R14 ;  /* 0x000000ffff027224 */ /* 0x000fe200078e000e */
[----:B------:R-:W-:Y:S06]  /*18bc0*/  BRA `(.L_x_1469) ;  /* 0xffffffbc00587947 */ /* 0x000fec000383ffff */
.L_x_1378:
[----:B-1----:R1:W4:Y:S02]  /*18bd0*/  SYNCS.PHASECHK.TRANS64.TRYWAIT P0, [R4+URZ+0x2a860], R2 ;  /* 0x02a86002040075a7 */ /* 0x002324000800017f */
[----:B----4-:R-:W-:Y:S05]  /*18be0*/  @!P0 NANOSLEEP.SYNCS 0x989680 ;  /* 0x009896800000895d */ /* 0x010fea0003900000 */
[----:B------:R-:W4:Y:S02]  /*18bf0*/  @!P0 SYNCS.PHASECHK.TRANS64 P0, [R4+URZ+0x2a860], R2 ;  /* 0x02a86002040085a7 */ /* 0x000f24000800007f */
[----:B----4-:R-:W-:Y:S05]  /*18c00*/  @!P0 BRA `(.L_x_1378) ;  /* 0xfffffffc00f08947 */ /* 0x010fea000383ffff */
[----:B------:R-:W-:Y:S05]  /*18c10*/  BRA `(.L_x_1470) ;  /* 0xffffffbc00b47947 */ /* 0x000fea000383ffff */
.L_x_1379:
        /* <DEDUP_REMOVED lines=8> */
.L_x_1472:
[----:B------:R-:W-:Y:S05]  /*18ca0*/  BSYNC B1 ;  /* 0x0000000000017941 */ /* 0x000fea0003800000 */
.L_x_1471:
        /* <DEDUP_REMOVED lines=9> */
.L_x_1473:
[----:B------:R-:W-:Y:S02]  /*18d40*/  IMAD.MOV.U32 R13, RZ, RZ, R18 ;  /* 0x000000ffff0d7224 */ /* 0x000fe400078e0012 */
[----:B------:R-:W-:Y:S02]  /*18d50*/  IMAD.MOV.U32 R12, RZ, RZ, 0x1 ;  /* 0x00000001ff0c7424 */ /* 0x000fe400078e00ff */
[----:B------:R-:W-:-:S07]  /*18d60*/  IMAD.MOV.U32 R2, RZ, RZ, R14 ;  /* 0x000000ffff027224 */ /* 0x000fce00078e000e */
[----:B------:R-:W-:Y:S05]  /*18d70*/  WARPSYNC.COLLECTIVE R15, `(.L_x_1474) ;  /* 0x000000000f087348 */ /* 0x000fea0003c00000 */
[----:B------:R0:W1:Y:S02]  /*18d80*/  SHFL.IDX P6, R14, R13, R12, R11 ;  /* 0x0000000c0d0e7389 */ /* 0x00006400000c000b */
[----:B01----:R-:W-:Y:S01]  /*18d90*/  ENDCOLLECTIVE ;  /* 0x000000000000791b */ /* 0x003fe20003800000 */
.L_x_1474:
        /* <DEDUP_REMOVED lines=15> */
.L_x_1475:
[----:B------:R-:W-:Y:S02]  /*18e90*/  IMAD.MOV.U32 R13, RZ, RZ, R18 ;  /* 0x000000ffff0d7224 */ /* 0x000fe400078e0012 */
[----:B------:R-:W-:Y:S02]  /*18ea0*/  IMAD.MOV.U32 R12, RZ, RZ, 0x2 ;  /* 0x00000002ff0c7424 */ /* 0x000fe400078e00ff */
[----:B------:R-:W-:-:S07]  /*18eb0*/  IMAD.MOV.U32 R2, RZ, RZ, R14 ;  /* 0x000000ffff027224 */ /* 0x000fce00078e000e */
[----:B------:R-:W-:Y:S05]  /*18ec0*/  WARPSYNC.COLLECTIVE R15, `(.L_x_1476) ;  /* 0x000000000f087348 */ /* 0x000fea0003c00000 */
[----:B------:R0:W1:Y:S02]  /*18ed0*/  SHFL.IDX P6, R14, R13, R12, R11 ;  /* 0x0000000c0d0e7389 */ /* 0x00006400000c000b */
[----:B01----:R-:W-:Y:S01]  /*18ee0*/  ENDCOLLECTIVE ;  /* 0x000000000000791b */ /* 0x003fe20003800000 */
.L_x_1476:
        /* <DEDUP_REMOVED lines=14> */
.L_x_1477:
[----:B------:R-:W-:Y:S02]  /*18fd0*/  IMAD.MOV.U32 R13, RZ, RZ, R18 ;  /* 0x000000ffff0d7224 */ /* 0x000fe400078e0012 */
[----:B------:R-:W-:Y:S02]  /*18fe0*/  IMAD.MOV.U32 R12, RZ, RZ, 0x3 ;  /* 0x00000003ff0c7424 */ /* 0x000fe400078e00ff */
[----:B------:R-:W-:-:S07]  /*18ff0*/  IMAD.MOV.U32 R2, RZ, RZ, R14 ;  /* 0x000000ffff027224 */ /* 0x000fce00078e000e */
[----:B------:R-:W-:Y:S05]  /*19000*/  WARPSYNC.COLLECTIVE R15, `(.L_x_1478) ;  /* 0x000000000f087348 */ /* 0x000fea0003c00000 */
[----:B------:R0:W1:Y:S02]  /*19010*/  SHFL.IDX P6, R14, R13, R12, R11 ;  /* 0x0000000c0d0e7389 */ /* 0x00006400000c000b */
[----:B01----:R-:W-:Y:S01]  /*19020*/  ENDCOLLECTIVE ;  /* 0x000000000000791b */ /* 0x003fe20003800000 */
.L_x_1478:
        /* <DEDUP_REMOVED lines=14> */
.L_x_1479:
[----:B------:R-:W-:Y:S02]  /*19110*/  IMAD.MOV.U32 R13, RZ, RZ, R18 ;  /* 0x000000ffff0d7224 */ /* 0x000fe400078e0012 */
[----:B------:R-:W-:Y:S02]  /*19120*/  IMAD.MOV.U32 R12, RZ, RZ, 0x4 ;  /* 0x00000004ff0c7424 */ /* 0x000fe400078e00ff */
[----:B------:R-:W-:-:S07]  /*19130*/  IMAD.MOV.U32 R2, RZ, RZ, R14 ;  /* 0x000000ffff027224 */ /* 0x000fce00078e000e */
[----:B------:R-:W-:Y:S05]  /*19140*/  WARPSYNC.COLLECTIVE R15, `(.L_x_1480) ;  /* 0x000000000f087348 */ /* 0x000fea0003c00000 */
[----:B------:R0:W1:Y:S02]  /*19150*/  SHFL.IDX P6, R14, R13, R12, R11 ;  /* 0x0000000c0d0e7389 */ /* 0x00006400000c000b */
[----:B01----:R-:W-:Y:S01]  /*19160*/  ENDCOLLECTIVE ;  /* 0x000000000000791b */ /* 0x003fe20003800000 */
.L_x_1480:
        /* <DEDUP_REMOVED lines=14> */
.L_x_1481:
[----:B------:R-:W-:Y:S02]  /*19250*/  IMAD.MOV.U32 R13, RZ, RZ, R18 ;  /* 0x000000ffff0d7224 */ /* 0x000fe400078e0012 */
[----:B------:R-:W-:Y:S02]  /*19260*/  IMAD.MOV.U32 R12, RZ, RZ, 0x5 ;  /* 0x00000005ff0c7424 */ /* 0x000fe400078e00ff */
[----:B------:R-:W-:-:S07]  /*19270*/  IMAD.MOV.U32 R2, RZ, RZ, R14 ;  /* 0x000000ffff027224 */ /* 0x000fce00078e000e */
[----:B------:R-:W-:Y:S05]  /*19280*/  WARPSYNC.COLLECTIVE R15, `(.L_x_1482) ;  /* 0x000000000f087348 */ /* 0x000fea0003c00000 */
[----:B------:R0:W1:Y:S02]  /*19290*/  SHFL.IDX P6, R14, R13, R12, R11 ;  /* 0x0000000c0d0e7389 */ /* 0x00006400000c000b */
[----:B01----:R-:W-:Y:S01]  /*192a0*/  ENDCOLLECTIVE ;  /* 0x000000000000791b */ /* 0x003fe20003800000 */
.L_x_1482:
        /* <DEDUP_REMOVED lines=13> */
.L_x_1483:
[----:B------:R-:W-:Y:S01]  /*19380*/  @!PT LDS RZ, [RZ] ;  /* 0x00000000fffff984 */ /* 0x000fe20000000800 */
[----:B------:R-:W-:Y:S01]  /*19390*/  @!PT LDS RZ, [RZ] ;  /* 0x00000000fffff984 */ /* 0x000fe20000000800 */
[----:B------:R-:W-:Y:S01]  /*193a0*/  @!PT LDS RZ, [RZ] ;  /* 0x00000000fffff984 */ /* 0x000fe20000000800 */
[----:B------:R1:W-:Y:S01]  /*193b0*/  LDGSTS.E.BYPASS.LTC128B.128 [R5+0x5400], desc[UR36][R2.64+0x80], !P2 ;  /* 0x0540008002057fae */ /* 0x0003e2000d101d64 */
[----:B------:R-:W-:Y:S05]  /*193c0*/  BRA `(.L_x_1484) ;  /* 0xffffffb800a07947 */ /* 0x000fea000383ffff */
.L_x_1387:
[----:B0-----:R0:W1:Y:S02]  /*193d0*/  SYNCS.PHASECHK.TRANS64.TRYWAIT P0, [R0+URZ+0x2a860], R3 ;  /* 0x02a86003000075a7 */ /* 0x001064000800017f */
[----:B-1----:R-:W-:Y:S05]  /*193e0*/  @!P0 NANOSLEEP.SYNCS 0x989680 ;  /* 0x009896800000895d */ /* 0x002fea0003900000 */
[----:B------:R-:W1:Y:S02]  /*193f0*/  @!P0 SYNCS.PHASECHK.TRANS64 P0, [R0+URZ+0x2a860], R3 ;  /* 0x02a86003000085a7 */ /* 0x000e64000800007f */
[----:B-1----:R-:W-:Y:S05]  /*19400*/  @!P0 BRA `(.L_x_1387) ;  /* 0xfffffffc00f08947 */ /* 0x002fea000383ffff */
[----:B------:R-:W-:Y:S05]  /*19410*/  BRA `(.L_x_1485) ;  /* 0xffffffbc00b07947 */ /* 0x000fea000383ffff */
.L_x_1388:
        /* <DEDUP_REMOVED lines=8> */
.L_x_1487:
[----:B------:R-:W-:Y:S05]  /*194a0*/  BSYNC B0 ;  /* 0x0000000000007941 */ /* 0x000fea0003800000 */
.L_x_1486:
        /* <DEDUP_REMOVED lines=14> */
.L_x_1488:
[----:B------:R-:W-:Y:S02]  /*19590*/  IMAD.MOV.U32 R13, RZ, RZ, R18 ;  /* 0x000000ffff0d7224 */ /* 0x000fe400078e0012 */
[----:B------:R-:W-:Y:S02]  /*195a0*/  IMAD.MOV.U32 R12, RZ, RZ, 0x1 ;  /* 0x00000001ff0c7424 */ /* 0x000fe400078e00ff */
[----:B------:R-:W-:-:S05]  /*195b0*/  IMAD.SHL.U32 R4, R4, 0x8, RZ ;  /* 0x0000000804047824 */ /* 0x000fca00078e00ff */
[----:B------:R-:W-:-:S05]  /*195c0*/  LOP3.LUT R4, R4, 0x38, RZ, 0xc0, !PT ;  /* 0x0000003804047812 */ /* 0x000fca00078ec0ff */
[----:B------:R-:W-:Y:S02]  /*195d0*/  IMAD.SHL.U32 R5, R4, 0x2, RZ ;  /* 0x0000000204057824 */ /* 0x000fe400078e00ff */
[----:B------:R-:W-:-:S03]  /*195e0*/  IMAD R4, R7, 0x2, R22 ;  /* 0x0000000207047824 */ /* 0x000fc600078e0216 */
[----:B------:R-:W-:-:S13]  /*195f0*/  IADD3 R2, P2, R14, R5, RZ ;  /* 0x000000050e027210 */ /* 0x000fda0007f5e0ff */
[----:B------:R-:W-:Y:S05]  /*19600*/  WARPSYNC.COLLECTIVE R15, `(.L_x_1489) ;  /* 0x000000000f087348 */ /* 0x000fea0003c00000 */
[----:B------:R0:W1:Y:S02]  /*19610*/  SHFL.IDX P6, R14, R13, R12, R11 ;  /* 0x0000000c0d0e7389 */ /* 0x00006400000c000b */
[----:B01----:R-:W-:Y:S01]  /*19620*/  ENDCOLLECTIVE ;  /* 0x000000000000791b */ /* 0x003fe20003800000 */
.L_x_1489:
        /* <DEDUP_REMOVED lines=13> */
.L_x_1490:
[----:B------:R-:W-:Y:S02]  /*19700*/  IMAD.MOV.U32 R13, RZ, RZ, R18 ;  /* 0x000000ffff0d7224 */ /* 0x000fe400078e0012 */
[----:B------:R-:W-:Y:S01]  /*19710*/  IMAD.MOV.U32 R12, RZ, RZ, 0x2 ;  /* 0x00000002ff0c7424 */ /* 0x000fe200078e00ff */
[----:B------:R-:W-:-:S13]  /*19720*/  IADD3 R2, P2, R14, R5, RZ ;  /* 0x000000050e027210 */ /* 0x000fda0007f5e0ff */
[----:B------:R-:W-:Y:S05]  /*19730*/  WARPSYNC.COLLECTIVE R15, `(.L_x_1491) ;  /* 0x000000000f087348 */ /* 0x000fea0003c00000 */
[----:B------:R0:W1:Y:S02]  /*19740*/  SHFL.IDX P6, R14, R13, R12, R11 ;  /* 0x0000000c0d0e7389 */ /* 0x00006400000c000b */
[----:B01----:R-:W-:Y:S01]  /*19750*/  ENDCOLLECTIVE ;  /* 0x000000000000791b */ /* 0x003fe20003800000 */
.L_x_1491:
        /* <DEDUP_REMOVED lines=13> */
.L_x_1492:
[----:B------:R-:W-:Y:S02]  /*19830*/  IMAD.MOV.U32 R13, RZ, RZ, R18 ;  /* 0x000000ffff0d7224 */ /* 0x000fe400078e0012 */
[----:B------:R-:W-:Y:S02]  /*19840*/  IMAD.MOV.U32 R12, RZ, RZ, 0x3 ;  /* 0x00000003ff0c7424 */ /* 0x000fe400078e00ff */
[----:B------:R-:W-:-:S07]  /*19850*/  IMAD.MOV.U32 R10, RZ, RZ, R14 ;  /* 0x000000ffff0a7224 */ /* 0x000fce00078e000e */
[----:B------:R-:W-:Y:S05]  /*19860*/  WARPSYNC.COLLECTIVE R15, `(.L_x_1493) ;  /* 0x000000000f087348 */ /* 0x000fea0003c00000 */
[----:B------:R0:W1:Y:S02]  /*19870*/  SHFL.IDX P6, R14, R13, R12, R11 ;  /* 0x0000000c0d0e7389 */ /* 0x00006400000c000b */
[----:B01----:R-:W-:Y:S01]  /*19880*/  ENDCOLLECTIVE ;  /* 0x000000000000791b */ /* 0x003fe20003800000 */
.L_x_1493:
        /* <DEDUP_REMOVED lines=14> */
.L_x_1494:
[----:B------:R-:W-:Y:S02]  /*19970*/  IMAD.MOV.U32 R13, RZ, RZ, R18 ;  /* 0x000000ffff0d7224 */ /* 0x000fe400078e0012 */
[----:B------:R-:W-:Y:S01]  /*19980*/  IMAD.MOV.U32 R12, RZ, RZ, 0x4 ;  /* 0x00000004ff0c7424 */ /* 0x000fe200078e00ff */
[----:B------:R-:W-:-:S13]  /*19990*/  IADD3 R2, P2, R14, R5, RZ ;  /* 0x000000050e027210 */ /* 0x000fda0007f5e0ff */
[----:B------:R-:W-:Y:S05]  /*199a0*/  WARPSYNC.COLLECTIVE R15, `(.L_x_1495) ;  /* 0x000000000f087348 */ /* 0x000fea0003c00000 */
[----:B------:R0:W1:Y:S02]  /*199b0*/  SHFL.IDX P6, R14, R13, R12, R11 ;  /* 0x0000000c0d0e7389 */ /* 0x00006400000c000b */
[----:B01----:R-:W-:Y:S01]  /*199c0*/  ENDCOLLECTIVE ;  /* 0x000000000000791b */ /* 0x003fe20003800000 */
.L_x_1495:
        /* <DEDUP_REMOVED lines=13> */
.L_x_1496:
[----:B------:R-:W-:Y:S02]  /*19aa0*/  IMAD.MOV.U32 R13, RZ, RZ, R18 ;  /* 0x000000ffff0d7224 */ /* 0x000fe400078e0012 */
[----:B------:R-:W-:Y:S02]  /*19ab0*/  IMAD.MOV.U32 R12, RZ, RZ, 0x5 ;  /* 0x00000005ff0c7424 */ /* 0x000fe400078e00ff */
[----:B------:R-:W-:-:S07]  /*19ac0*/  IMAD.MOV.U32 R10, RZ, RZ, R14 ;  /* 0x000000ffff0a7224 */ /* 0x000fce00078e000e */
[----:B------:R-:W-:Y:S05]  /*19ad0*/  WARPSYNC.COLLECTIVE R15, `(.L_x_1497) ;  /* 0x000000000f087348 */ /* 0x000fea0003c00000 */
[----:B------:R0:W1:Y:S02]  /*19ae0*/  SHFL.IDX P6, R14, R13, R12, R11 ;  /* 0x0000000c0d0e7389 */ /* 0x00006400000c000b */
[----:B01----:R-:W-:Y:S01]  /*19af0*/  ENDCOLLECTIVE ;  /* 0x000000000000791b */ /* 0x003fe20003800000 */
.L_x_1497:
        /* <DEDUP_REMOVED lines=12> */
.L_x_1498:
[----:B------:R-:W-:Y:S05]  /*19bc0*/  BRA `(.L_x_1499) ;  /* 0xffffffb800ac7947 */ /* 0x000fea000383ffff */
.L_x_1393:
        /* <DEDUP_REMOVED lines=8> */
.L_x_1501:
[----:B------:R-:W-:Y:S05]  /*19c50*/  BSYNC B0 ;  /* 0x0000000000007941 */ /* 0x000fea0003800000 */
.L_x_1500:
[----:B------:R-:W-:Y:S02]  /*19c60*/  IMAD.MOV.U32 R13, RZ, RZ, R16 ;  /* 0x000000ffff0d7224 */ /* 0x000fe400078e0010 */
[----:B------:R-:W-:Y:S02]  /*19c70*/  IMAD.MOV.U32 R12, RZ, RZ, 0x1 ;  /* 0x00000001ff0c7424 */ /* 0x000fe400078e00ff */
[----:B------:R-:W-:Y:S02]  /*19c80*/  IMAD.MOV.U32 R11, RZ, RZ, 0x1f ;  /* 0x0000001fff0b7424 */ /* 0x000fe400078e00ff */
[----:B------:R-:W-:Y:S02]  /*19c90*/  IMAD.MOV.U32 R15, RZ, RZ, -0x1 ;  /* 0xffffffffff0f7424 */ /* 0x000fe400078e00ff */
[----:B------:R-:W-:Y:S02]  /*19ca0*/  IMAD.IADD R9, R19, 0x1, R10 ;  /* 0x0000000113097824 */ /* 0x000fe400078e020a */
[----:B------:R-:W-:-:S07]  /*19cb0*/  IMAD.MOV.U32 R0, RZ, RZ, R14 ;  /* 0x000000ffff007224 */ /* 0x000fce00078e000e */
[----:B------:R-:W-:Y:S05]  /*19cc0*/  WARPSYNC.COLLECTIVE R15, `(.L_x_1502) ;  /* 0x000000000f087348 */ /* 0x000fea0003c00000 */
[----:B------:R0:W1:Y:S02]  /*19cd0*/  SHFL.IDX P6, R14, R13, R12, R11 ;  /* 0x0000000c0d0e7389 */ /* 0x00006400000c000b */
[----:B01----:R-:W-:Y:S01]  /*19ce0*/  ENDCOLLECTIVE ;  /* 0x000000000000791b */ /* 0x003fe20003800000 */
.L_x_1502:
[----:B------:R-:W-:Y:S02]  /*19cf0*/  ULDC UR4, c[0x0][0xc3c] ;  /* 0x00030f0000047ab9 */ /* 0x000fe40000000800 */
[----:B------:R-:W-:-:S13]  /*19d00*/  ISETP.GE.OR P1, PT, R9, UR4, !P0 ;  /* 0x0000000409007c0c */ /* 0x000fda000c726670 */
[----:B------:R-:W0:Y:S08]  /*19d10*/  @!P1 LDC.64 R4, c[0x0][0xc80] ;  /* 0x00032000ff049b82 */ /* 0x000e300000000a00 */
[----:B------:R-:W1:Y:S01]  /*19d20*/  @!P1 LDC.64 R2, c[0x0][0xc78] ;  /* 0x00031e00ff029b82 */ /* 0x000e620000000a00 */
[----:B------:R-:W-:Y:S02]  /*19d30*/  IMAD.MOV.U32 R17, RZ, RZ, RZ ;  /* 0x000000ffff117224 */ /* 0x000fe400078e00ff */
[----:B------:R-:W-:-:S02]  /*19d40*/  IMAD.MOV.U32 R8, RZ, RZ, RZ ;  /* 0x000000ffff087224 */ /* 0x000fc400078e00ff */
[----:B------:R-:W-:Y:S02]  /*19d50*/  IMAD.MOV.U32 R11, RZ, RZ, RZ ;  /* 0x000000ffff0b7224 */ /* 0x000fe400078e00ff */
[----:B------:R-:W-:Y:S02]  /*19d60*/  IMAD.MOV.U32 R7, RZ, RZ, R14 ;  /* 0x000000ffff077224 */ /* 0x000fe400078e000e */
[----:B0-----:R-:W-:-:S06]  /*19d70*/  @!P1 IMAD.WIDE R4, R9, 0x4, R4 ;  /* 0x0000000409049825 */ /* 0x001fcc00078e0204 */
[----:B------:R-:W2:Y:S01]  /*19d80*/  @!P1 LDG.E R4, desc[UR36][R4.64] ;  /* 0x0000002404049981 */ /* 0x000ea2000c1e1900 */
[----:B-1----:R-:W-:-:S06]  /*19d90*/  @!P1 IMAD.WIDE R2, R9, 0x4, R2 ;  /* 0x0000000409029825 */ /* 0x002fcc00078e0202 */
[----:B------:R-:W3:Y:S01]  /*19da0*/  @!P1 LDG.E R2, desc[UR36][R2.64] ;  /* 0x0000002402029981 */ /* 0x000ee2000c1e1900 */
        /* <DEDUP_REMOVED lines=11> */
.L_x_1503:
[----:B------:R-:W-:Y:S01]  /*19e60*/  IMAD.MOV.U32 R12, RZ, RZ, 0x2 ;  /* 0x00000002ff0c7424 */ /* 0x000fe200078e00ff */
[----:B------:R-:W-:-:S05]  /*19e70*/  SEL R6, R14, RZ, P1 ;  /* 0x000000ff0e067207 */ /* 0x000fca0000800000 */
[----:B------:R-:W-:-:S04]  /*19e80*/  IMAD.IADD R6, R13, 0x1, R6 ;  /* 0x000000010d067824 */ /* 0x000fc800078e0206 */
[----:B------:R-:W-:-:S07]  /*19e90*/  IMAD.MOV.U32 R13, RZ, RZ, R6 ;  /* 0x000000ffff0d7224 */ /* 0x000fce00078e0006 */
[----:B------:R-:W-:Y:S05]  /*19ea0*/  WARPSYNC.COLLECTIVE R15, `(.L_x_1504) ;  /* 0x000000000f087348 */ /* 0x000fea0003c00000 */
[----:B------:R0:W1:Y:S02]  /*19eb0*/  SHFL.UP P6, R14, R13, R12, R11 ;  /* 0x0400000c0d0e7389 */ /* 0x00006400000c000b */
[----:B01----:R-:W-:Y:S01]  /*19ec0*/  ENDCOLLECTIVE ;  /* 0x000000000000791b */ /* 0x003fe20003800000 */
.L_x_1504:
[----:B------:R-:W-:Y:S01]  /*19ed0*/  IMAD.MOV.U32 R12, RZ, RZ, 0x4 ;  /* 0x00000004ff0c7424 */ /* 0x000fe200078e00ff */
[----:B------:R-:W-:-:S05]  /*19ee0*/  SEL R3, R14, RZ, P2 ;  /* 0x000000ff0e037207 */ /* 0x000fca0001000000 */
[----:B------:R-:W-:Y:S02]  /*19ef0*/  IMAD.IADD R2, R6, 0x1, R3 ;  /* 0x0000000106027824 */ /* 0x000fe400078e0203 */
[----:B------:R-:W-:Y:S02]  /*19f00*/  IMAD.MOV.U32 R6, RZ, RZ, RZ ;  /* 0x000000ffff067224 */ /* 0x000fe400078e00ff */
[----:B------:R-:W-:-:S07]  /*19f10*/  IMAD.MOV.U32 R13, RZ, RZ, R2 ;  /* 0x000000ffff0d7224 */ /* 0x000fce00078e0002 */
[----:B------:R-:W-:Y:S05]  /*19f20*/  WARPSYNC.COLLECTIVE R15, `(.L_x_1505) ;  /* 0x000000000f087348 */ /* 0x000fea0003c00000 */
[----:B------:R0:W1:Y:S02]  /*19f30*/  SHFL.UP P6, R14, R13, R12, R11 ;  /* 0x0400000c0d0e7389 */ /* 0x00006400000c000b */
[----:B01----:R-:W-:Y:S01]  /*19f40*/  ENDCOLLECTIVE ;  /* 0x000000000000791b */ /* 0x003fe20003800000 */
.L_x_1505:
[----:B------:R-:W-:Y:S01]  /*19f50*/  IMAD.MOV.U32 R12, RZ, RZ, 0x8 ;  /* 0x00000008ff0c7424 */ /* 0x000fe200078e00ff */
[----:B------:R-:W-:-:S05]  /*19f60*/  SEL R3, R14, RZ, P3 ;  /* 0x000000ff0e037207 */ /* 0x000fca0001800000 */
[----:B------:R-:W-:-:S04]  /*19f70*/  IMAD.IADD R3, R2, 0x1, R3 ;  /* 0x0000000102037824 */ /* 0x000fc800078e0203 */
[----:B------:R-:W-:-:S07]  /*19f80*/  IMAD.MOV.U32 R13, RZ, RZ, R3 ;  /* 0x000000ffff0d7224 */ /* 0x000fce00078e0003 */
[----:B------:R-:W-:Y:S05]  /*19f90*/  WARPSYNC.COLLECTIVE R15, `(.L_x_1506) ;  /* 0x000000000f087348 */ /* 0x000fea0003c00000 */
[----:B------:R0:W1:Y:S02]  /*19fa0*/  SHFL.UP P6, R14, R13, R12, R11 ;  /* 0x0400000c0d0e7389 */ /* 0x00006400000c000b */
[----:B01----:R-:W-:Y:S01]  /*19fb0*/  ENDCOLLECTIVE ;  /* 0x000000000000791b */ /* 0x003fe20003800000 */
.L_x_1506:
[----:B------:R-:W-:Y:S01]  /*19fc0*/  IMAD.MOV.U32 R12, RZ, RZ, 0x10 ;  /* 0x00000010ff0c7424 */ /* 0x000fe200078e00ff */
[----:B------:R-:W-:-:S05]  /*19fd0*/  SEL R4, R14, RZ, P4 ;  /* 0x000000ff0e047207 */ /* 0x000fca0002000000 */
[----:B------:R-:W-:-:S04]  /*19fe0*/  IMAD.IADD R4, R3, 0x1, R4 ;  /* 0x0000000103047824 */ /* 0x000fc800078e0204 */
[----:B------:R-:W-:-:S07]  /*19ff0*/  IMAD.MOV.U32 R13, RZ, RZ, R4 ;  /* 0x000000ffff0d7224 */ /* 0x000fce00078e0004 */
[----:B------:R-:W-:Y:S05]  /*1a000*/  WARPSYNC.COLLECTIVE R15, `(.L_x_1507) ;  /* 0x000000000f087348 */ /* 0x000fea0003c00000 */
[----:B------:R0:W1:Y:S02]  /*1a010*/  SHFL.UP P6, R14, R13, R12, R11 ;  /* 0x0400000c0d0e7389 */ /* 0x00006400000c000b */
[----:B01----:R-:W-:Y:S01]  /*1a020*/  ENDCOLLECTIVE ;  /* 0x000000000000791b */ /* 0x003fe20003800000 */
.L_x_1507:
        /* <DEDUP_REMOVED lines=8> */
.L_x_1508:
[----:B------:R-:W-:Y:S05]  /*1a0b0*/  BRA `(.L_x_1509) ;  /* 0xffffffb800b87947 */ /* 0x000fea000383ffff */
.L_x_1396:
[----:B------:R-:W-:Y:S01]  /*1a0c0*/  BSSY B0, `(.L_x_1510) ;  /* 0x0000007000007945 */ /* 0x000fe20003800000 */
[----:B------:R-:W-:Y:S02]  /*1a0d0*/  IMAD.MOV.U32 R12, RZ, RZ, 0x1 ;  /* 0x00000001ff0c7424 */ /* 0x000fe400078e00ff */
[----:B------:R-:W-:Y:S02]  /*1a0e0*/  IMAD.MOV.U32 R11, RZ, RZ, RZ ;  /* 0x000000ffff0b7224 */ /* 0x000fe400078e00ff */
[----:B------:R-:W-:-:S07]  /*1a0f0*/  IMAD.MOV.U32 R15, RZ, RZ, -0x1 ;  /* 0xffffffffff0f7424 */ /* 0x000fce00078e00ff */
[----:B------:R-:W-:Y:S05]  /*1a100*/  WARPSYNC.COLLECTIVE R15, `(.L_x_1511) ;  /* 0x000000000f087348 */ /* 0x000fea0003c00000 */
[----:B------:R0:W1:Y:S02]  /*1a110*/  SHFL.UP P6, R14, R13, R12, R11 ;  /* 0x0400000c0d0e7389 */ /* 0x00006400000c000b */
[----:B01----:R-:W-:Y:S01]  /*1a120*/  ENDCOLLECTIVE ;  /* 0x000000000000791b */ /* 0x003fe20003800000 */
.L_x_1511:
[----:B------:R-:W-:Y:S05]  /*1a130*/  BSYNC B0 ;  /* 0x0000000000007941 */ /* 0x000fea0003800000 */
.L_x_1510:
        /* <DEDUP_REMOVED lines=8> */
.L_x_1512:
[----:B------:R-:W-:Y:S01]  /*1a1c0*/  IMAD.MOV.U32 R12, RZ, RZ, 0x4 ;  /* 0x00000004ff0c7424 */ /* 0x000fe200078e00ff */
[----:B------:R-:W-:-:S05]  /*1a1d0*/  SEL R2, R14, RZ, P2 ;  /* 0x000000ff0e027207 */ /* 0x000fca0001000000 */
[----:B------:R-:W-:-:S04]  /*1a1e0*/  IMAD.IADD R2, R13, 0x1, R2 ;  /* 0x000000010d027824 */ /* 0x000fc800078e0202 */
[----:B------:R-:W-:-:S07]  /*1a1f0*/  IMAD.MOV.U32 R13, RZ, RZ, R2 ;  /* 0x000000ffff0d7224 */ /* 0x000fce00078e0002 */
[----:B------:R-:W-:Y:S05]  /*1a200*/  WARPSYNC.COLLECTIVE R15, `(.L_x_1513) ;  /* 0x000000000f087348 */ /* 0x000fea0003c00000 */
[----:B------:R0:W1:Y:S02]  /*1a210*/  SHFL.UP P6, R14, R13, R12, R11 ;  /* 0x0400000c0d0e7389 */ /* 0x00006400000c000b */
[----:B01----:R-:W-:Y:S01]  /*1a220*/  ENDCOLLECTIVE ;  /* 0x000000000000791b */ /* 0x003fe20003800000 */
.L_x_1513:
[----:B------:R-:W-:Y:S01]  /*1a230*/  IMAD.MOV.U32 R12, RZ, RZ, 0x8 ;  /* 0x00000008ff0c7424 */ /* 0x000fe200078e00ff */
[----:B------:R-:W-:-:S05]  /*1a240*/  SEL R3, R14, RZ, P3 ;  /* 0x000000ff0e037207 */ /* 0x000fca0001800000 */
[----:B------:R-:W-:-:S04]  /*1a250*/  IMAD.IADD R3, R2, 0x1, R3 ;  /* 0x0000000102037824 */ /* 0x000fc800078e0203 */
[----:B------:R-:W-:-:S07]  /*1a260*/  IMAD.MOV.U32 R13, RZ, RZ, R3 ;  /* 0x000000ffff0d7224 */ /* 0x000fce00078e0003 */
[----:B------:R-:W-:Y:S05]  /*1a270*/  WARPSYNC.COLLECTIVE R15, `(.L_x_1514) ;  /* 0x000000000f087348 */ /* 0x000fea0003c00000 */
[----:B------:R0:W1:Y:S02]  /*1a280*/  SHFL.UP P6, R14, R13, R12, R11 ;  /* 0x0400000c0d0e7389 */ /* 0x00006400000c000b */
[----:B01----:R-:W-:Y:S01]  /*1a290*/  ENDCOLLECTIVE ;  /* 0x000000000000791b */ /* 0x003fe20003800000 */
.L_x_1514:
[----:B------:R-:W-:Y:S01]  /*1a2a0*/  IMAD.MOV.U32 R12, RZ, RZ, 0x10 ;  /* 0x00000010ff0c7424 */ /* 0x000fe200078e00ff */
[----:B------:R-:W-:-:S05]  /*1a2b0*/  SEL R4, R14, RZ, P4 ;  /* 0x000000ff0e047207 */ /* 0x000fca0002000000 */
[----:B------:R-:W-:-:S04]  /*1a2c0*/  IMAD.IADD R4, R3, 0x1, R4 ;  /* 0x0000000103047824 */ /* 0x000fc800078e0204 */
[----:B------:R-:W-:-:S07]  /*1a2d0*/  IMAD.MOV.U32 R13, RZ, RZ, R4 ;  /* 0x000000ffff0d7224 */ /* 0x000fce00078e0004 */
[----:B------:R-:W-:Y:S05]  /*1a2e0*/  WARPSYNC.COLLECTIVE R15, `(.L_x_1515) ;  /* 0x000000000f087348 */ /* 0x000fea0003c00000 */
[----:B------:R0:W1:Y:S02]  /*1a2f0*/  SHFL.UP P6, R14, R13, R12, R11 ;  /* 0x0400000c0d0e7389 */ /* 0x00006400000c000b */
[----:B01----:R-:W-:Y:S01]  /*1a300*/  ENDCOLLECTIVE ;  /* 0x000000000000791b */ /* 0x003fe20003800000 */
.L_x_1515:
        /* <DEDUP_REMOVED lines=8> */
.L_x_1516:
[----:B------:R-:W-:Y:S05]  /*1a390*/  BRA `(.L_x_1517) ;  /* 0xffffffb800a47947 */ /* 0x000fea000383ffff */
.L_x_1398:
[----:B------:R-:W-:Y:S01]  /*1a3a0*/  BSSY B0, `(.L_x_1518) ;  /* 0x0000006000007945 */ /* 0x000fe20003800000 */
[----:B------:R-:W-:Y:S01]  /*1a3b0*/  PLOP3.LUT P6, PT, P6, PT, PT, 0x8, 0x0 ;  /* 0x000000000000781c */ /* 0x000fe200037ce170 */
[----:B------:R-:W-:-:S12]  /*1a3c0*/  IMAD.MOV.U32 R15, RZ, RZ, -0x1 ;  /* 0xffffffffff0f7424 */ /* 0x000fd800078e00ff */
[----:B0-----:R-:W-:Y:S05]  /*1a3d0*/  WARPSYNC.COLLECTIVE R15, `(.L_x_1519) ;  /* 0x000000000f087348 */ /* 0x001fea0003c00000 */
[----:B------:R-:W-:Y:S01]  /*1a3e0*/  VOTE.ANY R14, PT, P6 ;  /* 0x00000000000e7806 */ /* 0x000fe200030e0100 */
[----:B0-----:R-:W-:Y:S06]  /*1a3f0*/  ENDCOLLECTIVE ;  /* 0x000000000000791b */ /* 0x001fec0003800000 */
.L_x_1519:
[----:B------:R-:W-:Y:S05]  /*1a400*/  BSYNC B0 ;  /* 0x0000000000007941 */ /* 0x000fea0003800000 */
.L_x_1518:
[----:B------:R-:W-:Y:S02]  /*1a410*/  IMAD.MOV.U32 R3, RZ, RZ, R14 ;  /* 0x000000ffff037224 */ /* 0x000fe400078e000e */
[----:B------:R-:W-:Y:S02]  /*1a420*/  IMAD.MOV.U32 R13, RZ, RZ, R17 ;  /* 0x000000ffff0d7224 */ /* 0x000fe400078e0011 */
[----:B------:R0:W1:Y:S01]  /*1a430*/  POPC R12, R3 ;  /* 0x00000003000c7309 */ /* 0x0000620000000000 */
[----:B------:R-:W-:Y:S02]  /*1a440*/  IMAD.MOV.U32 R11, RZ, RZ, 0x1f ;  /* 0x0000001fff0b7424 */ /* 0x000fe400078e00ff */
[----:B------:R-:W-:-:S07]  /*1a450*/  IMAD.MOV.U32 R15, RZ, RZ, -0x1 ;  /* 0xffffffffff0f7424 */ /* 0x000fce00078e00ff */
[----:B01----:R-:W-:Y:S05]  /*1a460*/  WARPSYNC.COLLECTIVE R15, `(.L_x_1520) ;  /* 0x000000000f087348 */ /* 0x003fea0003c00000 */
[----:B-1----:R1:W2:Y:S02]  /*1a470*/  SHFL.IDX P6, R14, R13, R12, R11 ;  /* 0x0000000c0d0e7389 */ /* 0x0022a400000c000b */
[----:B012---:R-:W-:Y:S01]  /*1a480*/  ENDCOLLECTIVE ;  /* 0x000000000000791b */ /* 0x007fe20003800000 */
.L_x_1520:
[----:B------:R-:W-:Y:S02]  /*1a490*/  IMAD.IADD R19, R12, 0x1, R19 ;  /* 0x000000010c137824 */ /* 0x000fe400078e0213 */
[----:B------:R-:W-:Y:S02]  /*1a4a0*/  IMAD.MOV.U32 R13, RZ, RZ, R8 ;  /* 0x000000ffff0d7224 */ /* 0x000fe400078e0008 */
[----:B------:R-:W-:-:S07]  /*1a4b0*/  IMAD.MOV.U32 R17, RZ, RZ, R14 ;  /* 0x000000ffff117224 */ /* 0x000fce00078e000e */
[----:B------:R-:W-:Y:S05]  /*1a4c0*/  WARPSYNC.COLLECTIVE R15, `(.L_x_1521) ;  /* 0x000000000f087348 */ /* 0x000fea0003c00000 */
[----:B------:R0:W1:Y:S02]  /*1a4d0*/  SHFL.IDX P6, R14, R13, R12, R11 ;  /* 0x0000000c0d0e7389 */ /* 0x00006400000c000b */
[----:B01----:R-:W-:Y:S01]  /*1a4e0*/  ENDCOLLECTIVE ;  /* 0x000000000000791b */ /* 0x003fe20003800000 */
.L_x_1521:
[----:B------:R-:W-:Y:S01]  /*1a4f0*/  IMAD.MOV.U32 R8, RZ, RZ, R14 ;  /* 0x000000ffff087224 */ /* 0x000fe200078e000e */
[----:B------:R-:W-:Y:S06]  /*1a500*/  BRA `(.L_x_1522) ;  /* 0xffffffb800887947 */ /* 0x000fec000383ffff */
.L_x_1400:
[----:B------:R-:W-:Y:S01]  /*1a510*/  BSSY B0, `(.L_x_1523) ;  /* 0x0000007000007945 */ /* 0x000fe20003800000 */
[----:B------:R-:W-:Y:S02]  /*1a520*/  IMAD.MOV.U32 R13, RZ, RZ, R2 ;  /* 0x000000ffff0d7224 */ /* 0x000fe400078e0002 */
[----:B------:R-:W-:Y:S02]  /*1a530*/  IMAD.MOV.U32 R11, RZ, RZ, 0x1f ;  /* 0x0000001fff0b7424 */ /* 0x000fe400078e00ff */
[----:B------:R-:W-:-:S07]  /*1a540*/  IMAD.MOV.U32 R15, RZ, RZ, -0x1 ;  /* 0xffffffffff0f7424 */ /* 0x000fce00078e00ff */
[----:B0-23--:R-:W-:Y:S05]  /*1a550*/  WARPSYNC.COLLECTIVE R15, `(.L_x_1524) ;  /* 0x000000000f087348 */ /* 0x00dfea0003c00000 */
[----:B------:R1:W4:Y:S02]  /*1a560*/  SHFL.IDX P6, R14, R13, R12, R11 ;  /* 0x0000000c0d0e7389 */ /* 0x00032400000c000b */
[----:B01234-:R-:W-:Y:S01]  /*1a570*/  ENDCOLLECTIVE ;  /* 0x000000000000791b */ /* 0x01ffe20003800000 */
.L_x_1524:
[----:B------:R-:W-:Y:S05]  /*1a580*/  BSYNC B0 ;  /* 0x0000000000007941 */ /* 0x000fea0003800000 */
.L_x_1523:
[----:B------:R-:W-:Y:S01]  /*1a590*/  IMAD.MOV.U32 R6, RZ, RZ, R14 ;  /* 0x000000ffff067224 */ /* 0x000fe200078e000e */
[----:B------:R-:W-:Y:S06]  /*1a5a0*/  BRA `(.L_x_1399) ;  /* 0xffffffb800787947 */ /* 0x000fec000383ffff */
.L_x_1406:
[----:B0-----:R0:W1:Y:S02]  /*1a5b0*/  SYNCS.PHASECHK.TRANS64.TRYWAIT P0, [R7+URZ+0x2a820], R0 ;  /* 0x02a82000070075a7 */ /* 0x001064000800017f */
[----:B-1----:R-:W-:Y:S05]  /*1a5c0*/  @!P0 NANOSLEEP.SYNCS 0x989680 ;  /* 0x009896800000895d */ /* 0x002fea0003900000 */
[----:B------:R-:W1:Y:S02]  /*1a5d0*/  @!P0 SYNCS.PHASECHK.TRANS64 P0, [R7+URZ+0x2a820], R0 ;  /* 0x02a82000070085a7 */ /* 0x000e64000800007f */
[----:B-1----:R-:W-:Y:S05]  /*1a5e0*/  @!P0 BRA `(.L_x_1406) ;  /* 0xfffffffc00f08947 */ /* 0x002fea000383ffff */
[----:B------:R-:W-:Y:S05]  /*1a5f0*/  BRA `(.L_x_1525) ;  /* 0xffffffc000d07947 */ /* 0x000fea000383ffff */
.L_x_1407:
        /* <DEDUP_REMOVED lines=8> */
[----:B0-2---:R-:W-:Y:S05]  /*1a680*/  WARPSYNC.COLLECTIVE R15, `(.L_x_1527) ;  /* 0x000000000f087348 */ /* 0x005fea0003c00000 */
[----:B------:R1:W3:Y:S02]  /*1a690*/  SHFL.IDX P6, R14, R13, R12, R11 ;  /* 0x0000000c0d0e7389 */ /* 0x0002e400000c000b */
[----:B0123--:R-:W-:Y:S01]  /*1a6a0*/  ENDCOLLECTIVE ;  /* 0x000000000000791b */ /* 0x00ffe20003800000 */
.L_x_1527:
[----:B------:R-:W-:Y:S05]  /*1a6b0*/  BSYNC B0 ;  /* 0x0000000000007941 */ /* 0x000fea0003800000 */
.L_x_1526:
[----:B------:R-:W-:Y:S05]  /*1a6c0*/  BRA `(.L_x_1528) ;  /* 0xffffffc000b87947 */ /* 0x000fea000383ffff */
.L_x_1410:
[----:B------:R-:W-:Y:S01]  /*1a6d0*/  BSSY B1, `(.L_x_1529) ;  /* 0x0000006000017945 */ /* 0x000fe20003800000 */
[----:B------:R-:W-:-:S07]  /*1a6e0*/  IMAD.MOV.U32 R15, RZ, RZ, -0x1 ;  /* 0xffffffffff0f7424 */ /* 0x000fce00078e00ff */
[----:B0-2---:R-:W-:Y:S05]  /*1a6f0*/  WARPSYNC.COLLECTIVE R15, `(.L_x_1530) ;  /* 0x000000000f0c7348 */ /* 0x005fea0003c00000 */
[----:B------:R-:W-:Y:S02]  /*1a700*/  ELECT P6, UR62, PT ;  /* 0x00000000003e782f */ /* 0x000fe400038c0000 */
[----:B------:R-:W-:Y:S01]  /*1a710*/  MOV R14, UR62 ;  /* 0x0000003e000e7c02 */ /* 0x000fe20008000f00 */
[----:B0-2---:R-:W-:Y:S10]  /*1a720*/  ENDCOLLECTIVE ;  /* 0x000000000000791b */ /* 0x005ff40003800000 */
.L_x_1530:
[----:B------:R-:W-:Y:S05]  /*1a730*/  BSYNC B1 ;  /* 0x0000000000017941 */ /* 0x000fea0003800000 */
.L_x_1529:
[----:B------:R-:W-:Y:S05]  /*1a740*/  BRA `(.L_x_1531) ;  /* 0xffffffc000b07947 */ /* 0x000fea000383ffff */
.L_x_1412:
[----:B0-----:R0:W1:Y:S02]  /*1a750*/  SYNCS.PHASECHK.TRANS64.TRYWAIT P1, [R5+URZ+0x2a840], R0 ;  /* 0x02a84000050075a7 */ /* 0x001064000802017f */
[----:B-1----:R-:W-:Y:S05]  /*1a760*/  @!P1 NANOSLEEP.SYNCS 0x989680 ;  /* 0x009896800000995d */ /* 0x002fea0003900000 */
[----:B------:R-:W1:Y:S02]  /*1a770*/  @!P1 SYNCS.PHASECHK.TRANS64 P1, [R5+URZ+0x2a840], R0 ;  /* 0x02a84000050095a7 */ /* 0x000e64000802007f */
[----:B-1----:R-:W-:Y:S05]  /*1a780*/  @!P1 BRA `(.L_x_1412) ;  /* 0xfffffffc00f09947 */ /* 0x002fea000383ffff */
[----:B------:R-:W-:Y:S05]  /*1a790*/  BRA `(.L_x_1532) ;  /* 0xffffffc000d87947 */ /* 0x000fea000383ffff */
.L_x_1414:
[----:B-1----:R1:W3:Y:S02]  /*1a7a0*/  SYNCS.PHASECHK.TRANS64.TRYWAIT P1, [R3+URZ+0x2a840], R2 ;  /* 0x02a84002030075a7 */ /* 0x0022e4000802017f */
[----:B---3--:R-:W-:Y:S05]  /*1a7b0*/  @!P1 NANOSLEEP.SYNCS 0x989680 ;  /* 0x009896800000995d */ /* 0x008fea0003900000 */
[----:B------:R-:W3:Y:S02]  /*1a7c0*/  @!P1 SYNCS.PHASECHK.TRANS64 P1, [R3+URZ+0x2a840], R2 ;  /* 0x02a84002030095a7 */ /* 0x000ee4000802007f */
[----:B---3--:R-:W-:Y:S05]  /*1a7d0*/  @!P1 BRA `(.L_x_1414) ;  /* 0xfffffffc00f09947 */ /* 0x008fea000383ffff */
[----:B------:R-:W-:Y:S05]  /*1a7e0*/  BRA `(.L_x_1533) ;  /* 0xffffffc000e47947 */ /* 0x000fea000383ffff */
.L_x_1416:
[----:B---3--:R3:W4:Y:S02]  /*1a7f0*/  SYNCS.PHASECHK.TRANS64.TRYWAIT P1, [R5+URZ+0x2a860], R0 ;  /* 0x02a86000050075a7 */ /* 0x008724000802017f */
[----:B----4-:R-:W-:Y:S05]  /*1a800*/  @!P1 NANOSLEEP.SYNCS 0x989680 ;  /* 0x009896800000995d */ /* 0x010fea0003900000 */
[----:B------:R-:W4:Y:S02]  /*1a810*/  @!P1 SYNCS.PHASECHK.TRANS64 P1, [R5+URZ+0x2a860], R0 ;  /* 0x02a86000050095a7 */ /* 0x000f24000802007f */
[----:B----4-:R-:W-:Y:S05]  /*1a820*/  @!P1 BRA `(.L_x_1416) ;  /* 0xfffffffc00f09947 */ /* 0x010fea000383ffff */
[----:B------:R-:W-:Y:S05]  /*1a830*/  BRA `(.L_x_1534) ;  /* 0xffffffc000e07947 */ /* 0x000fea000383ffff */
.L_x_1535:
        /* <DEDUP_REMOVED lines=12> */
.L_x_15634:


//--------------------- .text._ZN7cutlass13device_kernelIN5flash11enable_sm90INS1_16FlashAttnFwdSm90INS1_25CollectiveMainloopFwdSm90ILi2EN4cute5tupleIJNS5_1CILi1EEES8_S8_EEENS6_IJNS7_ILi128EEENS7_ILi96EEENS7_ILi192EEEEEELi128ENS_6half_tEfNS_4arch4Sm90ELb0ELb1ELb0ELb1ELb1ELb1ELb0ELb1ELb1ELb1ELb1ELb0EEENS1_21CollectiveEpilogueFwdINS6_IJSA_SA_SB_EEES9_SE_SG_Li256ELb1ELb1ELb1ELb0EEENS1_36VarlenDynamicPersistentTileSchedulerILi128ELi96ELi256ELi128ELb1ELb1ELb1ELb1ELb0ELb1EEEEEEEEEvNT_6ParamsE --------------------------
	.section	.text._ZN7cutlass13device_kernelIN5flash11enable_sm90INS1_16FlashAttnFwdSm90INS1_25CollectiveMainloopFwdSm90ILi2EN4cute5tupleIJNS5_1CILi1EEES8_S8_EEENS6_IJNS7_ILi128EEENS7_ILi96EEENS7_ILi192EEEEEELi128ENS_6half_tEfNS_4arch4Sm90ELb0ELb1ELb0ELb1ELb1ELb1ELb0ELb1ELb1ELb1ELb1ELb0EEENS1_21CollectiveEpilogueFwdINS6_IJSA_SA_SB_EEES9_SE_SG_Li256ELb1ELb1ELb1ELb0EEENS1_36VarlenDynamicPersistentTileSchedulerILi128ELi96ELi256ELi128ELb1ELb1ELb1ELb1ELb0ELb1EEEEEEEEEvNT_6ParamsE,"ax",@progbits
	.align	128
.text._ZN7cutlass13device_kernelIN5flash11enable_sm90INS1_16FlashAttnFwdSm90INS1_25CollectiveMainloopFwdSm90ILi2EN4cute5tupleIJNS5_1CILi1EEES8_S8_EEENS6_IJNS7_ILi128EEENS7_ILi96EEENS7_ILi192EEEEEELi128ENS_6half_tEfNS_4arch4Sm90ELb0ELb1ELb0ELb1ELb1ELb1ELb0ELb1ELb1ELb1ELb1ELb0EEENS1_21CollectiveEpilogueFwdINS6_IJSA_SA_SB_EEES9_SE_SG_Li256ELb1ELb1ELb1ELb0EEENS1_36VarlenDynamicPersistentTileSchedulerILi128ELi96ELi256ELi128ELb1ELb1ELb1ELb1ELb0ELb1EEEEEEEEEvNT_6ParamsE:
        .type           _ZN7cutlass13device_kernelIN5flash11enable_sm90INS1_16FlashAttnFwdSm90INS1_25CollectiveMainloopFwdSm90ILi2EN4cute5tupleIJNS5_1CILi1EEES8_S8_EEENS6_IJNS7_ILi128EEENS7_ILi96EEENS7_ILi192EEEEEELi128ENS_6half_tEfNS_4arch4Sm90ELb0ELb1ELb0ELb1ELb1ELb1ELb0ELb1ELb1ELb1ELb1ELb0EEENS1_21CollectiveEpilogueFwdINS6_IJSA_SA_SB_EEES9_SE_SG_Li256ELb1ELb1ELb1ELb0EEENS1_36VarlenDynamicPersistentTileSchedulerILi128ELi96ELi256ELi128ELb1ELb1ELb1ELb1ELb0ELb1EEEEEEEEEvNT_6ParamsE,@function
        .size           _ZN7cutlass13device_kernelIN5flash11enable_sm90INS1_16FlashAttnFwdSm90INS1_25CollectiveMainloopFwdSm90ILi2EN4cute5tupleIJNS5_1CILi1EEES8_S8_EEENS6_IJNS7_ILi128EEENS7_ILi96EEENS7_ILi192EEEEEELi128ENS_6half_tEfNS_4arch4Sm90ELb0ELb1ELb0ELb1ELb1ELb1ELb0ELb1ELb1ELb1ELb1ELb0EEENS1_21CollectiveEpilogueFwdINS6_IJSA_SA_SB_EEES9_SE_SG_Li256ELb1ELb1ELb1ELb0EEENS1_36VarlenDynamicPersistentTileSchedulerILi128ELi96ELi256ELi128ELb1ELb1ELb1ELb1ELb0ELb1EEEEEEEEEvNT_6ParamsE,(.L_x_15635 - _ZN7cutlass13device_kernelIN5flash11enable_sm90INS1_16FlashAttnFwdSm90INS1_25CollectiveMainloopFwdSm90ILi2EN4cute5tupleIJNS5_1CILi1EEES8_S8_EEENS6_IJNS7_ILi128EEENS7_ILi96EEENS7_ILi192EEEEEELi128ENS_6half_tEfNS_4arch4Sm90ELb0ELb1ELb0ELb1ELb1ELb1ELb0ELb1ELb1ELb1ELb1ELb0EEENS1_21CollectiveEpilogueFwdINS6_IJSA_SA_SB_EEES9_SE_SG_Li256ELb1ELb1ELb1ELb0EEENS1_36VarlenDynamicPersistentTileSchedulerILi128ELi96ELi256ELi128ELb1ELb1ELb1ELb1ELb0ELb1EEEEEEEEEvNT_6ParamsE)
        .other          _ZN7cutlass13device_kernelIN5flash11enable_sm90INS1_16FlashAttnFwdSm90INS1_25CollectiveMainloopFwdSm90ILi2EN4cute5tupleIJNS5_1CILi1EEES8_S8_EEENS6_IJNS7_ILi128EEENS7_ILi96EEENS7_ILi192EEEEEELi128ENS_6half_tEfNS_4arch4Sm90ELb0ELb1ELb0ELb1ELb1ELb1ELb0ELb1ELb1ELb1ELb1ELb0EEENS1_21CollectiveEpilogueFwdINS6_IJSA_SA_SB_EEES9_SE_SG_Li256ELb1ELb1ELb1ELb0EEENS1_36VarlenDynamicPersistentTileSchedulerILi128ELi96ELi256ELi128ELb1ELb1ELb1ELb1ELb0ELb1EEEEEEEEEvNT_6ParamsE,@"STO_CUDA_ENTRY STV_DEFAULT"
_ZN7cutlass13device_kernelIN5flash11enable_sm90INS1_16FlashAttnFwdSm90INS1_25CollectiveMainloopFwdSm90ILi2EN4cute5tupleIJNS5_1CILi1EEES8_S8_EEENS6_IJNS7_ILi128EEENS7_ILi96EEENS7_ILi192EEEEEELi128ENS_6half_tEfNS_4arch4Sm90ELb0ELb1ELb0ELb1ELb1ELb1ELb0ELb1ELb1ELb1ELb1ELb0EEENS1_21CollectiveEpilogueFwdINS6_IJSA_SA_SB_EEES9_SE_SG_Li256ELb1ELb1ELb1ELb0EEENS1_36VarlenDynamicPersistentTileSchedulerILi128ELi96ELi256ELi128ELb1ELb1ELb1ELb1ELb0ELb1EEEEEEEEEvNT_6ParamsE:
        /* <DEDUP_REMOVED lines=18> */
.L_x_1537:
[----:B------:R-:W-:Y:S05]  /*0120*/  BSYNC B0 ;  /* 0x0000000000007941 */ /* 0x000fea0003800000 */
.L_x_1536:
        /* <DEDUP_REMOVED lines=41> */
.L_x_1538:
        /* <DEDUP_REMOVED lines=22> */
.L_x_1539:
        /* <DEDUP_REMOVED lines=18> */
.L_x_1540:
        /* <DEDUP_REMOVED lines=22> */
.L_x_1541:
        /* <DEDUP_REMOVED lines=22> */
.L_x_1542:
[----:B0-----:R-:W-:Y:S01]  /*0900*/  UMOV UR4, 0x1 ;  /* 0x0000000100047882 */ /* 0x001fe20000000000 */
[----:B------:R-:W-:Y:S01]  /*0910*/  PLOP3.LUT P0, PT, PT, PT, UP0, 0x80, 0x0 ;  /* 0x000000000000781c */ /* 0x000fe20003f0f008 */
[----:B------:R-:W-:Y:S01]  /*0920*/  USEL UR4, UR4, 0x2, !UP0 ;  /* 0x0000000204047887 */ /* 0x000fe2000c000000 */
[----:B------:R-:W-:Y:S01]  /*0930*/  NOP ;  /* 0x0000000000007918 */ /* 0x000fe20000000000 */
[----:B------:R-:W-:Y:S01]  /*0940*/  ULDC.64 UR60, c[0x0][0x208] ;  /* 0x00008200003c7ab9 */ /* 0x000fe20000000a00 */
[----:B------:R-:W-:Y:S03]  /*0950*/  BSSY B9, `(.L_x_1543) ;  /* 0x000298a000097945 */ /* 0x000fe60003800000 */
[----:B------:R-:W-:-:S05]  /*0960*/  IMAD.U32 R3, RZ, RZ, UR4 ;  /* 0x00000004ff037e24 */ /* 0x000fca000f8e00ff */
[----:B------:R0:W-:Y:S01]  /*0970*/  STL [R1+0x58], R3 ;  /* 0x0000580301007387 */ /* 0x0001e20000100800 */
[----:B-12-4-:R-:W-:Y:S06]  /*0980*/  BAR.SYNC.DEFER_BLOCKING 0x0 ;  /* 0x0000000000007b1d */ /* 0x016fec0000010000 */
[----:B------:R-:W-:Y:S05]  /*0990*/  @!P0 BRA `(.L_x_1544) ;  /* 0x0000021400f48947 */ /* 0x000fea0003800000 */
.L_x_1545:
[----:B------:R-:W-:-:S08]  /*09a0*/  NOP ;  /* 0x0000000000007918 */ /* 0x000fd00000000000 */
[----:B------:R-:W1:Y:S02]  /*09b0*/  USETMAXREG.TRY_ALLOC.CTAPOOL UP0, 0xe8 ;  /* 0x000000e8000079c8 */ /* 0x000e640008000600 */
[----:B-1----:R-:W-:-:S13]  /*09c0*/  PLOP3.LUT P0, PT, PT, PT, UP0, 0x80, 0x0 ;  /* 0x000000000000781c */ /* 0x002fda0003f0f008 */
[----:B------:R-:W-:Y:S05]  /*09d0*/  @!P0 BRA `(.L_x_1545) ;  /* 0xfffffffc00f08947 */ /* 0x000fea000383ffff */
[----:B------:R-:W1:Y:S08]  /*09e0*/  S2UR UR4, SR_CgaCtaId ;  /* 0x00000000000479c3 */ /* 0x000e700000008800 */
[----:B------:R-:W-:Y:S06]  /*09f0*/  BAR.ARV 0x8, 0x180 ;  /* 0x0206000000007b1d */ /* 0x000fec0000002000 */
[----:B0-----:R-:W-:-:S02]  /*0a00*/  MOV R3, 0x400 ;  /* 0x0000040000037802 */ /* 0x001fc40000000f00 */
[----:B------:R-:W-:Y:S01]  /*0a10*/  BAR.SYNC.DEFER_BLOCKING 0x5, 0x180 ;  /* 0x0146000000007b1d */ /* 0x000fe20000010000 */
[----:B-1----:R-:W-:-:S05]  /*0a20*/  IMAD.U32 R172, RZ, RZ, UR4 ;  /* 0x00000004ffac7e24 */ /* 0x002fca000f8e00ff */
[----:B------:R-:W-:Y:S01]  /*0a30*/  ULDC UR4, c[0x0][0xc3c] ;  /* 0x00030f0000047ab9 */ /* 0x000fe20000000800 */
[----:B------:R-:W-:-:S05]  /*0a40*/  LEA R2, R172, R3, 0x18 ;  /* 0x00000003ac027211 */ /* 0x000fca00078ec0ff */
[----:B------:R-:W0:Y:S01]  /*0a50*/  LDS.128 R28, [R2+0x2a8d0] ;  /* 0x02a8d000021c7984 */ /* 0x000e220000000c00 */
[----:B------:R-:W-:Y:S06]  /*0a60*/  BAR.ARV 0x4, 0x180 ;  /* 0x0106000000007b1d */ /* 0x000fec0000002000 */
[----:B0-----:R-:W-:-:S13]  /*0a70*/  ISETP.GE.AND P0, PT, R31, UR4, PT ;  /* 0x000000041f007c0c */ /* 0x001fda000bf06270 */
[----:B------:R-:W-:Y:S05]  /*0a80*/  @P0 BRA `(.L_x_1546) ;  /* 0x0000029400d80947 */ /* 0x000fea0003800000 */
[----:B------:R-:W2:Y:S01]  /*0a90*/  LDL R4, [R1+0x58] ;  /* 0x0000580001047983 */ /* 0x000ea20000100800 */
[----:B------:R-:W-:Y:S01]  /*0aa0*/  VIADD R0, R0, 0xffffff80 ;  /* 0xffffff8000007836 */ /* 0x000fe20000000000 */
[----:B------:R-:W-:Y:S01]  /*0ab0*/  R2UR UR4, R2 ;  /* 0x00000000020472ca */ /* 0x000fe200000e0000 */
[----:B------:R-:W-:Y:S01]  /*0ac0*/  IMAD.MOV.U32 R209, RZ, RZ, RZ ;  /* 0x000000ffffd17224 */ /* 0x000fe200078e00ff */
[----:B------:R-:W-:Y:S01]  /*0ad0*/  MOV R175, RZ ;  /* 0x000000ff00af7202 */ /* 0x000fe20000000f00 */
[----:B------:R-:W-:Y:S01]  /*0ae0*/  IMAD.MOV.U32 R17, RZ, RZ, RZ ;  /* 0x000000ffff117224 */ /* 0x000fe200078e00ff */
[----:B------:R-:W-:Y:S01]  /*0af0*/  SHF.R.S32.HI R3, RZ, 0x1f, R0 ;  /* 0x0000001fff037819 */ /* 0x000fe20000011400 */
[----:B------:R-:W-:Y:S02]  /*0b00*/  IMAD.MOV.U32 R164, RZ, RZ, RZ ;  /* 0x000000ffffa47224 */ /* 0x000fe400078e00ff */
[----:B------:R-:W-:Y:S01]  /*0b10*/  IMAD.MOV.U32 R23, RZ, RZ, RZ ;  /* 0x000000ffff177224 */ /* 0x000fe200078e00ff */
[----:B------:R-:W-:-:S02]  /*0b20*/  LEA.HI R5, R3, R0, RZ, 0x4 ;  /* 0x0000000003057211 */ /* 0x000fc400078f20ff */
[----:B------:R-:W-:Y:S02]  /*0b30*/  LEA.HI R226, R3, R0, RZ, 0x3 ;  /* 0x0000000003e27211 */ /* 0x000fe400078f18ff */
[----:B------:R-:W-:Y:S01]  /*0b40*/  SHF.R.S32.HI R6, RZ, 0x4, R5 ;  /* 0x00000004ff067819 */ /* 0x000fe20000011405 */
[----:B------:R-:W-:Y:S01]  /*0b50*/  UIADD3 UR4, UR4, 0xc400, URZ ;  /* 0x0000c40004047890 */ /* 0x000fe2000fffe03f */
[----:B------:R-:W-:Y:S02]  /*0b60*/  LOP3.LUT R11, R226, 0xfffffff8, RZ, 0xc0, !PT ;  /* 0xfffffff8e20b7812 */ /* 0x000fe400078ec0ff */
[C---:B------:R-:W-:Y:S02]  /*0b70*/  LEA.HI R7, R5.reuse, R6, RZ, 0x1 ;  /* 0x0000000605077211 */ /* 0x040fe400078f08ff */
[----:B------:R-:W-:Y:S01]  /*0b80*/  LOP3.LUT R5, R5, 0x3fffff0, RZ, 0xc0, !PT ;  /* 0x03fffff005057812 */ /* 0x000fe200078ec0ff */
[----:B------:R-:W-:Y:S01]  /*0b90*/  IMAD.IADD R206, R0, 0x1, -R11 ;  /* 0x0000000100ce7824 */ /* 0x000fe200078e0a0b */
[----:B------:R-:W-:-:S02]  /*0ba0*/  LOP3.LUT R7, R7, 0x1ffffffe, RZ, 0xc0, !PT ;  /* 0x1ffffffe07077812 */ /* 0x000fc400078ec0ff */
[----:B------:R-:W-:Y:S01]  /*0bb0*/  SHF.R.S32.HI R226, RZ, 0x3, R226 ;  /* 0x00000003ffe27819 */ /* 0x000fe200000114e2 */
[----:B------:R-:W-:Y:S02]  /*0bc0*/  IMAD.IADD R5, R0, 0x1, -R5 ;  /* 0x0000000100057824 */ /* 0x000fe400078e0a05 */
[----:B------:R-:W-:Y:S01]  /*0bd0*/  IMAD.IADD R7, R6, 0x1, -R7 ;  /* 0x0000000106077824 */ /* 0x000fe200078e0a07 */
[----:B------:R-:W-:Y:S01]  /*0be0*/  LEA.HI R6, R3, R0, RZ, 0x5 ;  /* 0x0000000003067211 */ /* 0x000fe200078f28ff */
[----:B------:R-:W-:-:S03]  /*0bf0*/  IMAD.SHL.U32 R204, R206, 0x8, RZ ;  /* 0x00000008cecc7824 */ /* 0x000fc600078e00ff */
[----:B------:R-:W-:Y:S01]  /*0c00*/  SHF.R.S32.HI R6, RZ, 0x5, R6 ;  /* 0x00000005ff067819 */ /* 0x000fe20000011406 */
[----:B------:R-:W-:-:S04]  /*0c10*/  VIADD R205, R204, 0x40 ;  /* 0x00000040cccd7836 */ /* 0x000fc80000000000 */
[----:B------:R-:W-:Y:S01]  /*0c20*/  IMAD.SHL.U32 R187, R6, 0x200, RZ ;  /* 0x0000020006bb7824 */ /* 0x000fe200078e00ff */
[----:B--2---:R-:W-:Y:S02]  /*0c30*/  R2UR UR5, R4 ;  /* 0x00000000040572ca */ /* 0x004fe400000e0000 */
[----:B------:R-:W-:-:S04]  /*0c40*/  LEA.HI R4, R3, R0, RZ, 0x7 ;  /* 0x0000000003047211 */ /* 0x000fc800078f38ff */
[----:B------:R-:W-:Y:S02]  /*0c50*/  LOP3.LUT R229, R4, 0xffffff80, RZ, 0xc0, !PT ;  /* 0xffffff8004e57812 */ /* 0x000fe400078ec0ff */
[----:B------:R-:W-:-:S03]  /*0c60*/  SHF.R.S32.HI R14, RZ, 0x7, R4 ;  /* 0x00000007ff0e7819 */ /* 0x000fc60000011404 */
[----:B------:R-:W-:Y:S01]  /*0c70*/  IMAD.IADD R229, R0, 0x1, -R229 ;  /* 0x0000000100e57824 */ /* 0x000fe200078e0ae5 */
[----:B------:R-:W-:Y:S01]  /*0c80*/  LEA.HI R4, R4, R14, RZ, 0x1 ;  /* 0x0000000e04047211 */ /* 0x000fe200078f08ff */
[----:B------:R-:W-:Y:S01]  /*0c90*/  ULOP3.LUT UR5, UR5, 0x1, URZ, 0xfc, !UPT ;  /* 0x0000000105057892 */ /* 0x000fe2000f8efc3f */
[----:B------:R0:W-:Y:S02]  /*0ca0*/  STL [R1+0x4c], R14 ;  /* 0x00004c0e01007387 */ /* 0x0001e40000100800 */
[----:B------:R-:W-:Y:S02]  /*0cb0*/  SHF.R.S32.HI R8, RZ, 0x1f, R229 ;  /* 0x0000001fff087819 */ /* 0x000fe400000114e5 */
[----:B------:R-:W-:Y:S02]  /*0cc0*/  LOP3.LUT R4, R4, 0x3fffffe, RZ, 0xc0, !PT ;  /* 0x03fffffe04047812 */ /* 0x000fe400078ec0ff */
[CC--:B------:R-:W-:Y:S02]  /*0cd0*/  LEA.HI R10, R8.reuse, R229.reuse, RZ, 0x2 ;  /* 0x000000e5080a7211 */ /* 0x0c0fe400078f10ff */
[----:B------:R-:W-:Y:S01]  /*0ce0*/  LEA.HI R8, R8, R229, RZ, 0x5 ;  /* 0x000000e508087211 */ /* 0x000fe200078f28ff */
[----:B------:R-:W-:Y:S01]  /*0cf0*/  IMAD.IADD R4, R14, 0x1, -R4 ;  /* 0x000000010e047824 */ /* 0x000fe200078e0a04 */
[----:B------:R-:W-:-:S02]  /*0d00*/  SHF.R.S32.HI R9, RZ, 0x2, R10 ;  /* 0x00000002ff097819 */ /* 0x000fc4000001140a */
[----:B------:R-:W-:Y:S02]  /*0d10*/  SHF.R.S32.HI R12, RZ, 0x1f, R10 ;  /* 0x0000001fff0c7819 */ /* 0x000fe4000001140a */
[----:B------:R-:W-:Y:S02]  /*0d20*/  SHF.R.S32.HI R8, RZ, 0x5, R8 ;  /* 0x00000005ff087819 */ /* 0x000fe40000011408 */
[----:B------:R-:W-:Y:S02]  /*0d30*/  LEA.HI R12, R12, R9, RZ, 0x3 ;  /* 0x000000090c0c7211 */ /* 0x000fe400078f18ff */
[----:B------:R-:W-:Y:S02]  /*0d40*/  LOP3.LUT R10, R10, 0x7ffffffc, RZ, 0xc0, !PT ;  /* 0x7ffffffc0a0a7812 */ /* 0x000fe400078ec0ff */
[----:B------:R-:W-:Y:S02]  /*0d50*/  LOP3.LUT R12, R12, 0xfffffff8, RZ, 0xc0, !PT ;  /* 0xfffffff80c0c7812 */ /* 0x000fe400078ec0ff */
[----:B0-----:R-:W-:Y:S01]  /*0d60*/  SHF.R.S32.HI R14, RZ, 0x1f, R205 ;  /* 0x0000001fff0e7819 */ /* 0x001fe200000114cd */
[----:B------:R-:W-:-:S02]  /*0d70*/  IMAD.IADD R10, R229, 0x1, -R10 ;  /* 0x00000001e50a7824 */ /* 0x000fc400078e0a0a */
[----:B------:R-:W-:-:S03]  /*0d80*/  IMAD.IADD R9, R9, 0x1, -R12 ;  /* 0x0000000109097824 */ /* 0x000fc600078e0a0c */
[----:B------:R-:W-:Y:S02]  /*0d90*/  SHF.L.U32 R182, R10, 0x1, RZ ;  /* 0x000000010ab67819 */ /* 0x000fe400000006ff */
[----:B------:R-:W-:Y:S02]  /*0da0*/  LEA R13, R8, R9, 0x4 ;  /* 0x00000009080d7211 */ /* 0x000fe400078e20ff */
[----:B------:R-:W-:Y:S01]  /*0db0*/  LEA.HI R8, R3, R0, RZ, 0x2 ;  /* 0x0000000003087211 */ /* 0x000fe200078f10ff */
[C---:B------:R-:W-:Y:S01]  /*0dc0*/  VIADD R223, R182.reuse, 0x20 ;  /* 0x00000020b6df7836 */ /* 0x040fe20000000000 */
[----:B------:R-:W-:Y:S01]  /*0dd0*/  IADD3 R217, R182, 0x50, RZ ;  /* 0x00000050b6d97810 */ /* 0x000fe20007ffe0ff */
[----:B------:R-:W-:Y:S01]  /*0de0*/  IMAD R12, R4, 0x40, R13 ;  /* 0x00000040040c7824 */ /* 0x000fe200078e020d */
[----:B------:R-:W-:Y:S01]  /*0df0*/  LOP3.LUT R3, R8, 0xfffffffc, RZ, 0xc0, !PT ;  /* 0xfffffffc08037812 */ /* 0x000fe200078ec0ff */
[C---:B------:R-:W-:Y:S01]  /*0e00*/  VIADD R220, R182.reuse, 0x38 ;  /* 0x00000038b6dc7836 */ /* 0x040fe20000000000 */
[--C-:B------:R-:W-:Y:S01]  /*0e10*/  SHF.R.S32.HI R174, RZ, 0x2, R8.reuse ;  /* 0x00000002ffae7819 */ /* 0x100fe20000011408 */
[----:B------:R-:W-:Y:S01]  /*0e20*/  VIADD R214, R182, 0x68 ;  /* 0x00000068b6d67836 */ /* 0x000fe20000000000 */
[----:B------:R-:W-:Y:S01]  /*0e30*/  SHF.R.S32.HI R9, RZ, 0x1f, R8 ;  /* 0x0000001fff097819 */ /* 0x000fe20000011408 */
[----:B------:R-:W-:Y:S01]  /*0e40*/  IMAD.IADD R210, R0, 0x1, -R3 ;  /* 0x0000000100d27824 */ /* 0x000fe200078e0a03 */
[----:B------:R-:W-:Y:S01]  /*0e50*/  STL [R1+0x50], R12 ;  /* 0x0000500c01007387 */ /* 0x000fe20000100800 */
[----:B------:R-:W-:Y:S01]  /*0e60*/  IMAD R8, R6, 0x10, R5 ;  /* 0x0000001006087824 */ /* 0x000fe200078e0205 */
[----:B------:R-:W-:Y:S01]  /*0e70*/  IADD3 R5, R174, 0x40, RZ ;  /* 0x00000040ae057810 */ /* 0x000fe20007ffe0ff */
[----:B------:R-:W-:Y:S01]  /*0e80*/  IMAD.SHL.U32 R162, R210, 0x4, RZ ;  /* 0x00000004d2a27824 */ /* 0x000fe200078e00ff */
[----:B------:R-:W-:Y:S01]  /*0e90*/  LEA.HI R9, R9, R174, RZ, 0x3 ;  /* 0x000000ae09097211 */ /* 0x000fe200078f18ff */
[----:B------:R-:W-:Y:S01]  /*0ea0*/  IMAD R11, R8, 0x8, R7 ;  /* 0x00000008080b7824 */ /* 0x000fe200078e0207 */
[----:B------:R-:W-:Y:S01]  /*0eb0*/  SHF.R.S32.HI R0, RZ, 0x1f, R5 ;  /* 0x0000001fff007819 */ /* 0x000fe20000011405 */
[C---:B------:R-:W-:Y:S01]  /*0ec0*/  VIADD R177, R162.reuse, 0x20 ;  /* 0x00000020a2b17836 */ /* 0x040fe20000000000 */
[----:B------:R-:W-:Y:S01]  /*0ed0*/  LOP3.LUT R9, R9, 0xfffffff8, RZ, 0xc0, !PT ;  /* 0xfffffff809097812 */ /* 0x000fe200078ec0ff */
[----:B------:R-:W-:Y:S01]  /*0ee0*/  VIADD R176, R162, 0x40 ;  /* 0x00000040a2b07836 */ /* 0x000fe20000000000 */
[----:B------:R-:W-:Y:S01]  /*0ef0*/  LEA.HI R0, R0, R5, RZ, 0x3 ;  /* 0x0000000500007211 */ /* 0x000fe200078f18ff */
[----:B------:R-:W-:Y:S01]  /*0f00*/  IMAD.SHL.U32 R181, R5, 0x40, RZ ;  /* 0x0000004005b57824 */ /* 0x000fe200078e00ff */
[----:B------:R-:W-:Y:S01]  /*0f10*/  IADD3 R167, R162, R177, RZ ;  /* 0x000000b1a2a77210 */ /* 0x000fe20007ffe0ff */
[----:B------:R-:W-:-:S02]  /*0f20*/  IMAD.IADD R228, R174, 0x1, -R9 ;  /* 0x00000001aee47824 */ /* 0x000fc400078e0a09 */
[----:B------:R-:W-:Y:S01]  /*0f30*/  IMAD.SHL.U32 R201, R0, 0x40, RZ ;  /* 0x0000004000c97824 */ /* 0x000fe200078e00ff */
[----:B------:R-:W-:Y:S01]  /*0f40*/  SHF.R.S32.HI R0, RZ, 0x1f, R167 ;  /* 0x0000001fff007819 */ /* 0x000fe200000114a7 */
[----:B------:R-:W-:Y:S01]  /*0f50*/  IMAD.IADD R168, R162, 0x1, R176 ;  /* 0x00000001a2a87824 */ /* 0x000fe200078e02b0 */
[----:B------:R-:W-:Y:S01]  /*0f60*/  LOP3.LUT R181, R181, 0x1c0, RZ, 0xc0, !PT ;  /* 0x000001c0b5b57812 */ /* 0x000fe200078ec0ff */
[----:B------:R-:W-:Y:S01]  /*0f70*/  IMAD.SHL.U32 R185, R228, 0x40, RZ ;  /* 0x00000040e4b97824 */ /* 0x000fe200078e00ff */
[-C--:B------:R-:W-:Y:S01]  /*0f80*/  LEA.HI R170, R0, R167.reuse, RZ, 0x3 ;  /* 0x000000a700aa7211 */ /* 0x080fe200078f18ff */
[----:B------:R-:W-:Y:S01]  /*0f90*/  IMAD.SHL.U32 R18, R210, 0x8, RZ ;  /* 0x00000008d2127824 */ /* 0x000fe200078e00ff */
[----:B------:R-:W-:Y:S01]  /*0fa0*/  SHF.R.S32.HI R3, RZ, 0x1f, R168 ;  /* 0x0000001fff037819 */ /* 0x000fe200000114a8 */
[----:B------:R-:W-:Y:S01]  /*0fb0*/  VIADD R224, R182, 0x18 ;  /* 0x00000018b6e07836 */ /* 0x000fe20000000000 */
[----:B------:R-:W-:Y:S01]  /*0fc0*/  LEA.HI R0, R0, R167, RZ, 0x6 ;  /* 0x000000a700007211 */ /* 0x000fe200078f30ff */
[C---:B------:R-:W-:Y:S01]  /*0fd0*/  VIADD R221, R182.reuse, 0x30 ;  /* 0x00000030b6dd7836 */ /* 0x040fe20000000000 */
[----:B------:R-:W-:Y:S01]  /*0fe0*/  LOP3.LUT R185, R185, 0x1c0, RZ, 0xc0, !PT ;  /* 0x000001c0b9b97812 */ /* 0x000fe200078ec0ff */
[----:B------:R-:W-:Y:S01]  /*0ff0*/  VIADD R218, R182, 0x48 ;  /* 0x00000048b6da7836 */ /* 0x000fe20000000000 */
[CC--:B------:R-:W-:Y:S01]  /*1000*/  LEA.HI R5, R3.reuse, R168.reuse, RZ, 0x6 ;  /* 0x000000a803057211 */ /* 0x0c0fe200078f30ff */
[----:B------:R-:W-:Y:S01]  /*1010*/  IMAD.SHL.U32 R0, R0, 0x80, RZ ;  /* 0x0000008000007824 */ /* 0x000fe200078e00ff */
[----:B------:R-:W-:Y:S01]  /*1020*/  LEA.HI R4, R3, R168, RZ, 0x3 ;  /* 0x000000a803047211 */ /* 0x000fe200078f18ff */
[C---:B------:R-:W-:Y:S01]  /*1030*/  VIADD R215, R182.reuse, 0x60 ;  /* 0x00000060b6d77836 */ /* 0x040fe20000000000 */
[----:B------:R-:W-:Y:S01]  /*1040*/  SHF.R.U32.HI R13, RZ, 0x3, R181 ;  /* 0x00000003ff0d7819 */ /* 0x000fe200000116b5 */
[----:B------:R-:W-:Y:S01]  /*1050*/  IMAD.SHL.U32 R6, R5, 0x80, RZ ;  /* 0x0000008005067824 */ /* 0x000fe200078e00ff */
[----:B------:R-:W-:Y:S01]  /*1060*/  SHF.R.U32.HI R186, RZ, 0x3, R185 ;  /* 0x00000003ffba7819 */ /* 0x000fe200000116b9 */
[C---:B------:R-:W-:Y:S01]  /*1070*/  VIADD R212, R182.reuse, 0x78 ;  /* 0x00000078b6d47836 */ /* 0x040fe20000000000 */
[--C-:B------:R-:W-:Y:S01]  /*1080*/  LOP3.LUT R3, R185, 0x38, R170.reuse, 0xf8, !PT ;  /* 0x00000038b9037812 */ /* 0x100fe200078ef8aa */
[C---:B------:R-:W-:Y:S01]  /*1090*/  VIADD R222, R182.reuse, 0x28 ;  /* 0x00000028b6de7836 */ /* 0x040fe20000000000 */
[----:B------:R-:W-:Y:S01]  /*10a0*/  LOP3.LUT R7, R181, 0x38, R170, 0xf8, !PT ;  /* 0x00000038b5077812 */ /* 0x000fe200078ef8aa */
[C---:B------:R-:W-:Y:S01]  /*10b0*/  VIADD R219, R182.reuse, 0x40 ;  /* 0x00000040b6db7836 */ /* 0x040fe20000000000 */
[--C-:B------:R-:W-:Y:S01]  /*10c0*/  LOP3.LUT R5, R185, 0x38, R4.reuse, 0xf8, !PT ;  /* 0x00000038b9057812 */ /* 0x100fe200078ef804 */
[----:B------:R-:W-:Y:S01]  /*10d0*/  VIADD R216, R182, 0x58 ;  /* 0x00000058b6d87836 */ /* 0x000fe20000000000 */
[----:B------:R-:W-:Y:S01]  /*10e0*/  LOP3.LUT R201, R201, 0xfffffe00, RZ, 0xc0, !PT ;  /* 0xfffffe00c9c97812 */ /* 0x000fe200078ec0ff */
[----:B------:R-:W-:Y:S01]  /*10f0*/  VIADD R22, R18, 0x60 ;  /* 0x0000006012167836 */ /* 0x000fe20000000000 */
[----:B------:R-:W-:Y:S01]  /*1100*/  LOP3.LUT R0, R0, 0xffffe000, RZ, 0xc0, !PT ;  /* 0xffffe00000007812 */ /* 0x000fe200078ec0ff */
[----:B------:R-:W-:Y:S01]  /*1110*/  VIADD R160, R18, 0x80 ;  /* 0x0000008012a07836 */ /* 0x000fe20000000000 */
[-C--:B------:R-:W-:Y:S01]  /*1120*/  LOP3.LUT R3, R3, R186.reuse, RZ, 0x3c, !PT ;  /* 0x000000ba03037212 */ /* 0x080fe200078e3cff */
[----:B------:R-:W-:Y:S01]  /*1130*/  VIADD R213, R182, 0x70 ;  /* 0x00000070b6d57836 */ /* 0x000fe20000000000 */
[----:B------:R-:W-:Y:S01]  /*1140*/  LOP3.LUT R8, R7, R13, RZ, 0x3c, !PT ;  /* 0x0000000d07087212 */ /* 0x000fe200078e3cff */
[C---:B------:R-:W-:Y:S01]  /*1150*/  VIADD R179, R162.reuse, 0x10 ;  /* 0x00000010a2b37836 */ /* 0x040fe20000000000 */
[----:B------:R-:W-:Y:S01]  /*1160*/  LOP3.LUT R7, R5, R186, RZ, 0x3c, !PT ;  /* 0x000000ba05077212 */ /* 0x000fe200078e3cff */
[C---:B------:R-:W-:Y:S01]  /*1170*/  VIADD R178, R162.reuse, 0x30 ;  /* 0x00000030a2b27836 */ /* 0x040fe20000000000 */
[-C--:B------:R-:W-:Y:S01]  /*1180*/  IADD3 R5, R3, R0.reuse, R187 ;  /* 0x0000000003057210 */ /* 0x080fe20007ffe0bb */
[----:B------:R-:W-:Y:S01]  /*1190*/  VIADD R180, R162, 0x50 ;  /* 0x00000050a2b47836 */ /* 0x000fe20000000000 */
[----:B------:R-:W-:Y:S01]  /*11a0*/  IADD3 R8, R8, R0, R201 ;  /* 0x0000000008087210 */ /* 0x000fe20007ffe0c9 */
[----:B------:R-:W-:Y:S01]  /*11b0*/  IMAD.U32 R0, RZ, RZ, UR5 ;  /* 0x00000005ff007e24 */ /* 0x000fe2000f8e00ff */
[----:B------:R-:W-:-:S02]  /*11c0*/  LOP3.LUT R9, R181, 0x38, R4, 0xf8, !PT ;  /* 0x00000038b5097812 */ /* 0x000fc400078ef804 */
[----:B------:R-:W-:Y:S02]  /*11d0*/  LOP3.LUT R6, R6, 0xffffe000, RZ, 0xc0, !PT ;  /* 0xffffe00006067812 */ /* 0x000fe400078ec0ff */
[----:B------:R0:W-:Y:S01]  /*11e0*/  STL [R1+0x30], R0 ;  /* 0x0000300001007387 */ /* 0x0001e20000100800 */
[----:B------:R-:W-:Y:S02]  /*11f0*/  LOP3.LUT R9, R9, R13, RZ, 0x3c, !PT ;  /* 0x0000000d09097212 */ /* 0x000fe400078e3cff */
[-C--:B------:R-:W-:Y:S02]  /*1200*/  IADD3 R7, R7, R6.reuse, R187 ;  /* 0x0000000607077210 */ /* 0x080fe40007ffe0bb */
[----:B------:R-:W-:Y:S01]  /*1210*/  IADD3 R9, R9, R6, R201 ;  /* 0x0000000609097210 */ /* 0x000fe20007ffe0c9 */
[----:B------:R-:W-:Y:S01]  /*1220*/  IMAD.U32 R6, RZ, RZ, UR4 ;  /* 0x00000004ff067e24 */ /* 0x000fe2000f8e00ff */
[----:B------:R-:W-:Y:S02]  /*1230*/  SHF.R.S32.HI R171, RZ, 0x3, R4 ;  /* 0x00000003ffab7819 */ /* 0x000fe40000011404 */
[----:B------:R-:W-:-:S02]  /*1240*/  SHF.R.S32.HI R4, RZ, 0x1f, R224 ;  /* 0x0000001fff047819 */ /* 0x000fc400000114e0 */
[----:B0-----:R-:W-:Y:S01]  /*1250*/  LEA.HI R0, R210, R210, RZ, 0x1 ;  /* 0x000000d2d2007211 */ /* 0x001fe200078f08ff */
[----:B------:R0:W-:Y:S01]  /*1260*/  STL [R1+0x48], R6 ;  /* 0x0000480601007387 */ /* 0x0001e20000100800 */
[----:B------:R-:W-:Y:S02]  /*1270*/  SHF.R.S32.HI R4, RZ, 0x1f, R221 ;  /* 0x0000001fff047819 */ /* 0x000fe400000114dd */
[----:B------:R-:W-:Y:S02]  /*1280*/  LOP3.LUT R3, R0, 0x1ffffffe, RZ, 0xc0, !PT ;  /* 0x1ffffffe00037812 */ /* 0x000fe400078ec0ff */
[----:B------:R-:W-:Y:S02]  /*1290*/  SHF.R.S32.HI R0, RZ, 0x1f, R204 ;  /* 0x0000001fff007819 */ /* 0x000fe400000114cc */
[----:B------:R-:W-:Y:S01]  /*12a0*/  LOP3.LUT R0, R181, 0x38, R18, 0xf8, !PT ;  /* 0x00000038b5007812 */ /* 0x000fe200078ef812 */
[----:B------:R-:W-:Y:S01]  /*12b0*/  IMAD.IADD R3, R210, 0x1, -R3 ;  /* 0x00000001d2037824 */ /* 0x000fe200078e0a03 */
[----:B------:R-:W-:Y:S01]  /*12c0*/  SHF.R.S32.HI R4, RZ, 0x1f, R218 ;  /* 0x0000001fff047819 */ /* 0x000fe200000114da */
[----:B0-----:R-:W-:Y:S01]  /*12d0*/  IMAD.SHL.U32 R6, R11, 0x8, RZ ;  /* 0x000000080b067824 */ /* 0x001fe200078e00ff */
[----:B------:R-:W-:Y:S01]  /*12e0*/  LOP3.LUT R0, R201, R0, R13, 0xf6, !PT ;  /* 0x00000000c9007212 */ /* 0x000fe200078ef60d */
[----:B------:R-:W-:Y:S01]  /*12f0*/  IMAD R203, R3, 0x8, R12 ;  /* 0x0000000803cb7824 */ /* 0x000fe200078e020c */
[----:B------:R-:W-:-:S02]  /*1300*/  SHF.R.S32.HI R4, RZ, 0x1f, R215 ;  /* 0x0000001fff047819 */ /* 0x000fc400000114d7 */
[----:B------:R-:W-:Y:S01]  /*1310*/  LEA R0, R0, UR4, 0x1 ;  /* 0x0000000400007c11 */ /* 0x000fe2000f8e08ff */
[----:B------:R0:W-:Y:S01]  /*1320*/  STL [R1+0x54], R6 ;  /* 0x0000540601007387 */ /* 0x0001e20000100800 */
[----:B------:R-:W-:Y:S02]  /*1330*/  SHF.R.S32.HI R4, RZ, 0x1f, R212 ;  /* 0x0000001fff047819 */ /* 0x000fe400000114d4 */
[----:B------:R-:W-:Y:S01]  /*1340*/  LEA R4, R7, UR4, 0x1 ;  /* 0x0000000407047c11 */ /* 0x000fe2000f8e08ff */
[----:B------:R1:W-:Y:S01]  /*1350*/  STL [R1+0x40], R0 ;  /* 0x0000400001007387 */ /* 0x0003e20000100800 */
[----:B------:R-:W-:Y:S02]  /*1360*/  IADD3 R161, R18, 0xa0, RZ ;  /* 0x000000a012a17810 */ /* 0x000fe40007ffe0ff */
[----:B------:R-:W-:Y:S02]  /*1370*/  SHF.R.S32.HI R19, RZ, 0x1f, R18 ;  /* 0x0000001fff137819 */ /* 0x000fe40000011412 */
[----:B------:R-:W-:-:S02]  /*1380*/  SHF.R.S32.HI R173, RZ, 0x1f, R22 ;  /* 0x0000001fffad7819 */ /* 0x000fc40000011416 */
[----:B0-----:R-:W-:Y:S02]  /*1390*/  SHF.R.S32.HI R6, RZ, 0x1f, R222 ;  /* 0x0000001fff067819 */ /* 0x001fe400000114de */
[----:B------:R-:W-:Y:S02]  /*13a0*/  SHF.R.S32.HI R6, RZ, 0x1f, R219 ;  /* 0x0000001fff067819 */ /* 0x000fe400000114db */
[----:B-1----:R-:W-:Y:S02]  /*13b0*/  SHF.R.S32.HI R0, RZ, 0x1f, R223 ;  /* 0x0000001fff007819 */ /* 0x002fe400000114df */
[----:B------:R-:W-:Y:S02]  /*13c0*/  SHF.R.S32.HI R0, RZ, 0x1f, R220 ;  /* 0x0000001fff007819 */ /* 0x000fe400000114dc */
[----:B------:R-:W-:Y:S02]  /*13d0*/  SHF.R.S32.HI R0, RZ, 0x1f, R217 ;  /* 0x0000001fff007819 */ /* 0x000fe400000114d9 */
[----:B------:R-:W-:-:S02]  /*13e0*/  SHF.R.S32.HI R0, RZ, 0x1f, R214 ;  /* 0x0000001fff007819 */ /* 0x000fc400000114d6 */
[----:B------:R-:W-:Y:S02]  /*13f0*/  LEA R0, R5, UR4, 0x1 ;  /* 0x0000000405007c11 */ /* 0x000fe4000f8e08ff */
[----:B------:R-:W-:Y:S02]  /*1400*/  LEA R5, R8, UR4, 0x1 ;  /* 0x0000000408057c11 */ /* 0x000fe4000f8e08ff */
[----:B------:R-:W-:Y:S01]  /*1410*/  SHF.R.S32.HI R6, RZ, 0x1f, R216 ;  /* 0x0000001fff067819 */ /* 0x000fe200000114d8 */
[----:B------:R0:W-:Y:S01]  /*1420*/  STL [R1+0x44], R0 ;  /* 0x0000440001007387 */ /* 0x0001e20000100800 */
[----:B------:R-:W-:Y:S02]  /*1430*/  SHF.R.S32.HI R184, RZ, 0x1f, R160 ;  /* 0x0000001fffb87819 */ /* 0x000fe400000114a0 */
[----:B------:R-:W-:Y:S01]  /*1440*/  SHF.R.S32.HI R183, RZ, 0x1f, R161 ;  /* 0x0000001fffb77819 */ /* 0x000fe200000114a1 */
[----:B------:R1:W-:Y:S01]  /*1450*/  STL [R1+0x38], R5 ;  /* 0x0000380501007387 */ /* 0x0003e20000100800 */
[----:B------:R-:W-:-:S02]  /*1460*/  SHF.R.S32.HI R170, RZ, 0x3, R170 ;  /* 0x00000003ffaa7819 */ /* 0x000fc400000114aa */
[----:B------:R-:W-:Y:S01]  /*1470*/  SHF.R.S32.HI R6, RZ, 0x1f, R213 ;  /* 0x0000001fff067819 */ /* 0x000fe200000114d5 */
[----:B------:R1:W-:Y:S01]  /*1480*/  STL [R1+0x3c], R4 ;  /* 0x00003c0401007387 */ /* 0x0003e20000100800 */
[----:B0-----:R-:W-:-:S05]  /*1490*/  LEA R0, R9, UR4, 0x1 ;  /* 0x0000000409007c11 */ /* 0x001fca000f8e08ff */
[----:B------:R1:W-:Y:S02]  /*14a0*/  STL [R1+0x34], R0 ;  /* 0x0000340001007387 */ /* 0x0003e40000100800 */
.L_x_1853:
[----:B------:R-:W-:Y:S01]  /*14b0*/  ULDC.64 UR4, c[0x0][0xa28] ;  /* 0x00028a0000047ab9 */ /* 0x000fe20000000a00 */
[----:B0-23--:R-:W0:Y:S01]  /*14c0*/  LDC.64 R6, c[0x0][0xa08] ;  /* 0x00028200ff067b82 */ /* 0x00de220000000a00 */
[----:B------:R-:W-:Y:S01]  /*14d0*/  ISETP.NE.U32.AND P0, PT, RZ, UR4, PT ;  /* 0x00000004ff007c0c */ /* 0x000fe2000bf05070 */
[----:B------:R-:W-:Y:S01]  /*14e0*/  IMAD.MOV.U32 R13, RZ, RZ, RZ ;  /* 0x000000ffff0d7224 */ /* 0x000fe200078e00ff */
[----:B------:R-:W-:Y:S01]  /*14f0*/  MOV R129, RZ ;  /* 0x000000ff00817202 */ /* 0x000fe20000000f00 */
[----:B------:R-:W-:Y:S01]  /*1500*/  ULDC.64 UR6, c[0x0][0xa20] ;  /* 0x0002880000067ab9 */ /* 0x000fe20000000a00 */
[----:B------:R-:W-:Y:S01]  /*1510*/  ISETP.NE.AND.EX P0, PT, RZ, UR5, PT, P0 ;  /* 0x00000005ff007c0c */ /* 0x000fe2000bf05300 */
[----:B------:R-:W-:Y:S02]  /*1520*/  ULDC.64 UR4, c[0x0][0xa18] ;  /* 0x0002860000047ab9 */ /* 0x000fe40000000a00 */
[----:B------:R-:W-:-:S04]  /*1530*/  ISETP.NE.U32.AND P1, PT, RZ, UR4, PT ;  /* 0x00000004ff007c0c */ /* 0x000fc8000bf25070 */
[----:B------:R-:W-:Y:S01]  /*1540*/  ISETP.NE.AND.EX P1, PT, RZ, UR5, PT, P1 ;  /* 0x00000005ff007c0c */ /* 0x000fe2000bf25310 */
[----:B------:R-:W-:Y:S02]  /*1550*/  ULDC.64 UR4, c[0x0][0xa08] ;  /* 0x0002820000047ab9 */ /* 0x000fe40000000a00 */
[----:B------:R-:W-:-:S03]  /*1560*/  ISETP.NE.U32.AND P3, PT, RZ, UR4, PT ;  /* 0x00000004ff007c0c */ /* 0x000fc6000bf65070 */
[----:B-1--4-:R-:W1:Y:S01]  /*1570*/  @P0 LDC.64 R4, c[0x0][0xa28] ;  /* 0x00028a00ff040b82 */ /* 0x012e620000000a00 */
[----:B------:R-:W-:Y:S01]  /*1580*/  ISETP.NE.AND.EX P3, PT, RZ, UR5, PT, P3 ;  /* 0x00000005ff007c0c */ /* 0x000fe2000bf65330 */
[----:B0-----:R-:W-:-:S06]  /*1590*/  IMAD.WIDE R10, R31, 0x4, R6 ;  /* 0x000000041f0a7825 */ /* 0x001fcc00078e0206 */
[----:B------:R-:W0:Y:S01]  /*15a0*/  @P1 LDC.64 R8, c[0x0][0xa18] ;  /* 0x00028600ff081b82 */ /* 0x000e220000000a00 */
[----:B------:R-:W-:Y:S02]  /*15b0*/  ULDC UR4, c[0x0][0x288] ;  /* 0x0000a20000047ab9 */ /* 0x000fe40000000800 */
[----:B------:R-:W-:Y:S01]  /*15c0*/  IMAD.U32 R165, RZ, RZ, UR4 ;  /* 0x00000004ffa57e24 */ /* 0x000fe2000f8e00ff */
[----:B------:R-:W-:Y:S02]  /*15d0*/  ULDC.64 UR4, c[0x0][0x418] ;  /* 0x0001060000047ab9 */ /* 0x000fe40000000a00 */
[----:B------:R2:W5:Y:S01]  /*15e0*/  @P3 LDG.E R129, desc[UR60][R10.64] ;  /* 0x0000003c0a813981 */ /* 0x000562000c1e1900 */
[----:B-1----:R-:W-:-:S05]  /*15f0*/  @P0 IMAD.WIDE R4, R31, 0x4, R4 ;  /* 0x000000041f040825 */ /* 0x002fca00078e0204 */
[----:B------:R2:W5:Y:S01]  /*1600*/  @P0 LDG.E R13, desc[UR60][R4.64] ;  /* 0x0000003c040d0981 */ /* 0x000562000c1e1900 */
[----:B0-----:R-:W-:-:S05]  /*1610*/  @P1 IMAD.WIDE R6, R31, 0x4, R8 ;  /* 0x000000041f061825 */ /* 0x001fca00078e0208 */
[----:B------:R2:W5:Y:S01]  /*1620*/  @P1 LDG.E R165, desc[UR60][R6.64] ;  /* 0x0000003c06a51981 */ /* 0x000562000c1e1900 */
[----:B------:R-:W-:Y:S01]  /*1630*/  UISETP.NE.U32.AND UP0, UPT, UR4, URZ, UPT ;  /* 0x0000003f0400728c */ /* 0x000fe2000bf05070 */
[C---:B------:R-:W-:Y:S02]  /*1640*/  LOP3.LUT R3, R30.reuse, 0xff000000, RZ, 0xc0, !PT ;  /* 0xff0000001e037812 */ /* 0x040fe400078ec0ff */
[----:B------:R-:W-:Y:S01]  /*1650*/  ULDC UR4, c[0x0][0x424] ;  /* 0x0001090000047ab9 */ /* 0x000fe20000000800 */
[----:B------:R-:W-:Y:S01]  /*1660*/  UISETP.NE.AND.EX UP0, UPT, UR5, URZ, UPT, UP0 ;  /* 0x0000003f0500728c */ /* 0x000fe2000bf05300 */
[----:B------:R-:W-:Y:S02]  /*1670*/  ISETP.NE.U32.AND P2, PT, RZ, UR6, PT ;  /* 0x00000006ff007c0c */ /* 0x000fe4000bf45070 */
[----:B------:R-:W-:Y:S01]  /*1680*/  ULDC UR5, c[0x0][0x2f0] ;  /* 0x0000bc0000057ab9 */ /* 0x000fe20000000800 */
[----:B------:R-:W-:Y:S01]  /*1690*/  USEL UR4, UR4, 0x1, UP0 ;  /* 0x0000000104047887 */ /* 0x000fe20008000000 */
[----:B------:R-:W-:-:S02]  /*16a0*/  LOP3.LUT R0, R30, 0xff0000, RZ, 0xc0, !PT ;  /* 0x00ff00001e007812 */ /* 0x000fc400078ec0ff */
[----:B------:R-:W-:Y:S01]  /*16b0*/  SHF.R.U32.HI R3, RZ, 0x8, R3 ;  /* 0x00000008ff037819 */ /* 0x000fe20000011603 */
[----:B------:R-:W-:Y:S01]  /*16c0*/  UIMAD UR4, UR4, UR5, URZ ;  /* 0x00000005040472a4 */ /* 0x000fe2000f8e023f */
[----:B------:R-:W-:Y:S02]  /*16d0*/  ISETP.NE.AND.EX P2, PT, RZ, UR7, PT, P2 ;  /* 0x00000007ff007c0c */ /* 0x000fe4000bf45320 */
[----:B------:R-:W-:Y:S01]  /*16e0*/  ULDC UR5, c[0x0][0x348] ;  /* 0x0000d20000057ab9 */ /* 0x000fe20000000800 */
[----:B------:R-:W-:Y:S01]  /*16f0*/  LEA.HI R207, R0, R3, RZ, 0x10 ;  /* 0x0000000300cf7211 */ /* 0x000fe200078f80ff */
[----:B------:R-:W-:Y:S01]  /*1700*/  IMAD.MOV.U32 R208, RZ, RZ, R31 ;  /* 0x000000ffffd07224 */ /* 0x000fe200078e001f */
[----:B------:R-:W-:Y:S01]  /*1710*/  LOP3.LUT R169, R30, 0xffff, RZ, 0xc0, !PT ;  /* 0x0000ffff1ea97812 */ /* 0x000fe200078ec0ff */
[----:B--2---:R-:W-:Y:S07]  /*1720*/  @P1 BRA `(.L_x_1547) ;  /* 0x0000000000241947 */ /* 0x004fee0003800000 */
        /* <DEDUP_REMOVED lines=9> */
.L_x_1547:
[----:B------:R-:W-:Y:S02]  /*17c0*/  IMAD.U32 R25, RZ, RZ, UR5 ;  /* 0x00000005ff197e24 */ /* 0x000fe4000f8e00ff */
[----:B------:R-:W-:Y:S01]  /*17d0*/  IMAD.U32 R26, RZ, RZ, UR4 ;  /* 0x00000004ff1a7e24 */ /* 0x000fe2000f8e00ff */
[----:B------:R-:W-:Y:S06]  /*17e0*/  @!P2 BRA `(.L_x_1548) ;  /* 0x000000000010a947 */ /* 0x000fec0003800000 */
[----:B------:R-:W0:Y:S02]  /*17f0*/  LDC.64 R26, c[0x0][0xa20] ;  /* 0x00028800ff1a7b82 */ /* 0x000e240000000a00 */
[----:B0-----:R-:W-:-:S06]  /*1800*/  IMAD.WIDE R26, R31, 0x4, R26 ;  /* 0x000000041f1a7825 */ /* 0x001fcc00078e021a */
[----:B------:R0:W5:Y:S01]  /*1810*/  LDG.E R26, desc[UR60][R26.64] ;  /* 0x0000003c1a1a7981 */ /* 0x000162000c1e1900 */
[----:B------:R-:W-:Y:S05]  /*1820*/  BRA `(.L_x_1549) ;  /* 0x0000000000107947 */ /* 0x000fea0003800000 */
.L_x_1548:
[----:B------:R-:W-:Y:S05]  /*1830*/  @!P3 BRA `(.L_x_1549) ;  /* 0x00000000000cb947 */ /* 0x000fea0003800000 */
[----:B------:R-:W2:Y:S04]  /*1840*/  LDG.E R3, desc[UR60][R10.64] ;  /* 0x0000003c0a037981 */ /* 0x000ea8000c1e1900 */
[----:B------:R-:W2:Y:S02]  /*1850*/  LDG.E R26, desc[UR60][R10.64+0x4] ;  /* 0x0000043c0a1a7981 */ /* 0x000ea4000c1e1900 */
[----:B--2---:R-:W-:-:S07]  /*1860*/  IMAD.IADD R26, R26, 0x1, -R3 ;  /* 0x000000011a1a7824 */ /* 0x004fce00078e0a03 */
.L_x_1549:
[----:B------:R-:W-:Y:S01]  /*1870*/  ULDC.64 UR4, c[0x0][0xa10] ;  /* 0x0002840000047ab9 */ /* 0x000fe20000000a00 */
[----:B------:R-:W1:Y:S01]  /*1880*/  LDC R4, c[0x0][0x448] ;  /* 0x00011200ff047b82 */ /* 0x000e620000000800 */
[----:B------:R-:W-:-:S04]  /*1890*/  ISETP.NE.U32.AND P0, PT, RZ, UR4, PT ;  /* 0x00000004ff007c0c */ /* 0x000fc8000bf05070 */
[----:B------:R-:W-:Y:S01]  /*18a0*/  ISETP.NE.AND.EX P0, PT, RZ, UR5, PT, P0 ;  /* 0x00000005ff007c0c */ /* 0x000fe2000bf05300 */
[----:B------:R-:W-:Y:S02]  /*18b0*/  ULDC.64 UR4, c[0x0][0xa30] ;  /* 0x00028c0000047ab9 */ /* 0x000fe40000000a00 */
[----:B------:R-:W-:-:S04]  /*18c0*/  ISETP.NE.U32.AND P1, PT, RZ, UR4, PT ;  /* 0x00000004ff007c0c */ /* 0x000fc8000bf25070 */
[----:B------:R-:W-:-:S06]  /*18d0*/  ISETP.NE.AND.EX P1, PT, RZ, UR5, PT, P1 ;  /* 0x00000005ff007c0c */ /* 0x000fcc000bf25310 */
[----:B------:R-:W2:Y:S08]  /*18e0*/  @P0 LDC.64 R6, c[0x0][0xa10] ;  /* 0x00028400ff060b82 */ /* 0x000eb00000000a00 */
[----:B------:R-:W3:Y:S01]  /*18f0*/  @P1 LDC.64 R8, c[0x0][0xa30] ;  /* 0x00028c00ff081b82 */ /* 0x000ee20000000a00 */
[----:B--2---:R-:W-:-:S05]  /*1900*/  @P0 IMAD.WIDE R6, R31, 0x4, R6 ;  /* 0x000000041f060825 */ /* 0x004fca00078e0206 */
[----:B------:R-:W2:Y:S04]  /*1910*/  @P0 LDG.E R0, desc[UR60][R6.64] ;  /* 0x0000003c06000981 */ /* 0x000ea8000c1e1900 */
[----:B------:R-:W2:Y:S01]  /*1920*/  @P0 LDG.E R3, desc[UR60][R6.64+0x4] ;  /* 0x0000043c06030981 */ /* 0x000ea2000c1e1900 */
[----:B-----5:R-:W-:Y:S02]  /*1930*/  IMAD.MOV.U32 R140, RZ, RZ, R26 ;  /* 0x000000ffff8c7224 */ /* 0x020fe400078e001a */
[----:B---3--:R-:W-:-:S05]  /*1940*/  @P1 IMAD.WIDE R8, R31, 0x4, R8 ;  /* 0x000000041f081825 */ /* 0x008fca00078e0208 */
[----:B------:R3:W5:Y:S01]  /*1950*/  @P1 LDG.E R140, desc[UR60][R8.64] ;  /* 0x0000003c088c1981 */ /* 0x000762000c1e1900 */
[----:B-1----:R-:W-:Y:S01]  /*1960*/  ISETP.NE.AND P1, PT, R4, 0x1, PT ;  /* 0x000000010400780c */ /* 0x002fe20003f25270 */
[----:B------:R-:W-:Y:S01]  /*1970*/  IMAD.SHL.U32 R188, R29, 0x80, RZ ;  /* 0x000000801dbc7824 */ /* 0x000fe200078e00ff */
[----:B------:R-:W1:Y:S01]  /*1980*/  LDC.64 R4, c[0x0][0x9e0] ;  /* 0x00027800ff047b82 */ /* 0x000e620000000a00 */
[----:B------:R-:W-:-:S10]  /*1990*/  IMAD.IADD R12, R26, 0x1, -R13 ;  /* 0x000000011a0c7824 */ /* 0x000fd400078e0a0d */
[----:B------:R-:W4:Y:S08]  /*19a0*/  @P1 LDC R10, c[0x0][0x44c] ;  /* 0x00011300ff0a1b82 */ /* 0x000f300000000800 */
[----:B------:R-:W0:Y:S01]  /*19b0*/  @P1 LDC R11, c[0x0][0x450] ;  /* 0x00011400ff0b1b82 */ /* 0x000e220000000800 */
[----:B-1----:R-:W-:Y:S02]  /*19c0*/  ISETP.GE.AND P2, PT, R5, 0x1, PT ;  /* 0x000000010500780c */ /* 0x002fe40003f46270 */
[----:B--2---:R-:W-:Y:S01]  /*19d0*/  @P0 IADD3 R25, -R0, R3, RZ ;  /* 0x0000000300190210 */ /* 0x004fe20007ffe1ff */
[----:B------:R-:W-:-:S04]  /*19e0*/  VIADD R3, R188, 0x7f ;  /* 0x0000007fbc037836 */ /* 0x000fc80000000000 */
[----:B------:R-:W-:Y:S02]  /*19f0*/  IMAD.IADD R166, R12, 0x1, R25 ;  /* 0x000000010ca67824 */ /* 0x000fe400078e0219 */
[----:B----4-:R-:W-:-:S04]  /*1a00*/  @P1 IMAD.HI.U32 R6, R3, R10, RZ ;  /* 0x0000000a03061227 */ /* 0x010fc800078e00ff */
[C---:B------:R-:W-:Y:S01]  /*1a10*/  VIADD R0, R166.reuse, 0x5f ;  /* 0x0000005fa6007836 */ /* 0x040fe20000000000 */
[----:B0-----:R-:W-:Y:S02]  /*1a20*/  @P1 SHF.R.U32.HI R3, RZ, R11, R6 ;  /* 0x0000000bff031219 */ /* 0x001fe40000011606 */
[----:B------:R-:W-:Y:S01]  /*1a30*/  IADD3 R6, R166, 0x1, -R165 ;  /* 0x00000001a6067810 */ /* 0x000fe20007ffe8a5 */
[----:B------:R-:W-:-:S04]  /*1a40*/  IMAD.HI R0, R0, 0x2aaaaaab, RZ ;  /* 0x2aaaaaab00007827 */ /* 0x000fc800078e02ff */
[----:B------:R-:W-:Y:S01]  /*1a50*/  IMAD.IADD R3, R6, 0x1, R3 ;  /* 0x0000000106037824 */ /* 0x000fe200078e0203 */
[----:B------:R-:W-:-:S03]  /*1a60*/  SHF.R.U32.HI R141, RZ, 0x1f, R0 ;  /* 0x0000001fff8d7819 */ /* 0x000fc60000011600 */
[----:B------:R-:W-:Y:S01]  /*1a70*/  IMAD.IADD R4, R3, 0x1, R4 ;  /* 0x0000000103047824 */ /* 0x000fe200078e0204 */
[----:B------:R-:W-:Y:S01]  /*1a80*/  LEA.HI.SX32 R141, R0, R141, 0x1c ;  /* 0x0000008d008d7211 */ /* 0x000fe200078fe2ff */
[----:B---3--:R-:W-:Y:S06]  /*1a90*/  @!P2 BRA `(.L_x_1550) ;  /* 0x000000000048a947 */ /* 0x008fec0003800000 */
[C---:B------:R-:W-:Y:S01]  /*1aa0*/  ISETP.GT.AND P0, PT, R3.reuse, RZ, PT ;  /* 0x000000ff0300720c */ /* 0x040fe20003f04270 */
[----:B------:R-:W-:Y:S01]  /*1ab0*/  BSSY B0, `(.L_x_1551) ;  /* 0x000000e000007945 */ /* 0x000fe20003800000 */
[----:B------:R-:W-:-:S11]  /*1ac0*/  IADD3 R0, R3, -0x1, RZ ;  /* 0xffffffff03007810 */ /* 0x000fd60007ffe0ff */
        /* <DEDUP_REMOVED lines=8> */
.L_x_1552:
[----:B------:R-:W-:-:S13]  /*1b50*/  ISETP.NE.AND P0, PT, R5, 0x1, PT ;  /* 0x000000010500780c */ /* 0x000fda0003f05270 */
[----:B------:R-:W0:Y:S02]  /*1b60*/  @P0 LDC.64 R6, c[0x0][0x9e8] ;  /* 0x00027a00ff060b82 */ /* 0x000e240000000a00 */
[----:B0-----:R-:W-:-:S05]  /*1b70*/  @P0 IMAD.HI.U32 R6, R0, R6, RZ ;  /* 0x0000000600060227 */ /* 0x001fca00078e00ff */
[----:B------:R-:W-:-:S07]  /*1b80*/  @P0 SHF.R.U32.HI R0, RZ, R7, R6 ;  /* 0x00000007ff000219 */ /* 0x000fce0000011606 */
.L_x_1553:
[----:B------:R-:W-:Y:S05]  /*1b90*/  BSYNC B0 ;  /* 0x0000000000007941 */ /* 0x000fea0003800000 */
.L_x_1551:
[----:B------:R-:W-:-:S05]  /*1ba0*/  IMAD R3, R0, R5, R5 ;  /* 0x0000000500037224 */ /* 0x000fca00078e0205 */
[----:B------:R-:W-:-:S07]  /*1bb0*/  VIMNMX R4, R4, R3, PT ;  /* 0x0000000304047248 */ /* 0x000fce0003fe0100 */
.L_x_1550:
[----:B------:R-:W0:Y:S01]  /*1bc0*/  @P1 LDC R3, c[0x0][0x44c] ;  /* 0x00011300ff031b82 */ /* 0x000e220000000800 */
[----:B------:R-:W-:Y:S01]  /*1bd0*/  VIADD R4, R4, 0x5f ;  /* 0x0000005f04047836 */ /* 0x000fe20000000000 */
[----:B------:R-:W-:Y:S01]  /*1be0*/  ULDC UR4, c[0x0][0x9dc] ;  /* 0x0002770000047ab9 */ /* 0x000fe20000000800 */
[----:B------:R-:W-:Y:S02]  /*1bf0*/  IMAD.MOV.U32 R0, RZ, RZ, R188 ;  /* 0x000000ffff007224 */ /* 0x000fe400078e00bc */
[----:B------:R-:W-:-:S03]  /*1c00*/  IMAD.HI R4, R4, 0x2aaaaaab, RZ ;  /* 0x2aaaaaab04047827 */ /* 0x000fc600078e02ff */
[----:B------:R-:W1:Y:S01]  /*1c10*/  @P1 LDC R7, c[0x0][0x450] ;  /* 0x00011400ff071b82 */ /* 0x000e620000000800 */
[----:B------:R-:W-:Y:S02]  /*1c20*/  IMAD.IADD R193, R166, 0x1, -R165 ;  /* 0x00000001a6c17824 */ /* 0x000fe400078e0aa5 */
        /* <DEDUP_REMOVED lines=18> */
.L_x_1556:
[----:B------:R-:W-:-:S13]  /*1d50*/  ISETP.NE.AND P0, PT, R5, 0x1, PT ;  /* 0x000000010500780c */ /* 0x000fda0003f05270 */
[----:B------:R-:W0:Y:S02]  /*1d60*/  @P0 LDC.64 R6, c[0x0][0x9e8] ;  /* 0x00027a00ff060b82 */ /* 0x000e240000000a00 */
[----:B0-----:R-:W-:-:S05]  /*1d70*/  @P0 IMAD.HI.U32 R4, R0, R6, RZ ;  /* 0x0000000600040227 */ /* 0x001fca00078e00ff */
[----:B------:R-:W-:-:S07]  /*1d80*/  @P0 SHF.R.U32.HI R0, RZ, R7, R4 ;  /* 0x00000007ff000219 */ /* 0x000fce0000011604 */
.L_x_1557:
[----:B------:R-:W-:Y:S05]  /*1d90*/  BSYNC B0 ;  /* 0x0000000000007941 */ /* 0x000fea0003800000 */
.L_x_1555:
[----:B------:R-:W-:-:S05]  /*1da0*/  IMAD R0, R0, R5, RZ ;  /* 0x0000000500007224 */ /* 0x000fca00078e02ff */
[----:B------:R-:W-:-:S07]  /*1db0*/  VIMNMX R3, R3, R0, !PT ;  /* 0x0000000003037248 */ /* 0x000fce0007fe0100 */
.L_x_1554:
[----:B------:R-:W-:Y:S01]  /*1dc0*/  IMAD.HI R3, R3, 0x2aaaaaab, RZ ;  /* 0x2aaaaaab03037827 */ /* 0x000fe200078e02ff */
[----:B------:R-:W-:Y:S01]  /*1dd0*/  BSSY B0, `(.L_x_1558) ;  /* 0x0000028000007945 */ /* 0x000fe20003800000 */
[----:B------:R-:W-:Y:S02]  /*1de0*/  LOP3.LUT R211, R207, 0xff, RZ, 0xc0, !PT ;  /* 0x000000ffcfd37812 */ /* 0x000fe400078ec0ff */
[----:B------:R-:W-:Y:S02]  /*1df0*/  SHF.R.U32.HI R207, RZ, 0x10, R207 ;  /* 0x00000010ffcf7819 */ /* 0x000fe400000116cf */
[----:B------:R-:W-:-:S04]  /*1e00*/  SHF.R.U32.HI R0, RZ, 0x1f, R3 ;  /* 0x0000001fff007819 */ /* 0x000fc80000011603 */
[----:B------:R-:W-:-:S04]  /*1e10*/  LEA.HI.SX32 R0, R3, R0, 0x1c ;  /* 0x0000000003007211 */ /* 0x000fc800078fe2ff */
[----:B------:R-:W-:Y:S01]  /*1e20*/  VIMNMX R9, RZ, R0, !PT ;  /* 0x00000000ff097248 */ /* 0x000fe20007fe0100 */
[----:B------:R-:W-:-:S03]  /*1e30*/  IMAD.MOV.U32 R0, RZ, RZ, RZ ;  /* 0x000000ffff007224 */ /* 0x000fc600078e00ff */
[----:B------:R-:W-:-:S13]  /*1e40*/  ISETP.GT.AND P0, PT, R8, R9, PT ;  /* 0x000000090800720c */ /* 0x000fda0003f04270 */
[----:B------:R-:W-:Y:S05]  /*1e50*/  @!P0 BRA `(.L_x_1559) ;  /* 0x00000000007c8947 */ /* 0x000fea0003800000 */
[----:B------:R-:W-:Y:S01]  /*1e60*/  ISETP.NE.AND P0, PT, R207, RZ, PT ;  /* 0x000000ffcf00720c */ /* 0x000fe20003f05270 */
[----:B------:R-:W-:-:S03]  /*1e70*/  ULDC UR4, c[0x0][0x9f0] ;  /* 0x00027c0000047ab9 */ /* 0x000fc60000000800 */
[----:B------:R-:W-:-:S04]  /*1e80*/  SEL R11, R207, UR4, P0 ;  /* 0x00000004cf0b7c07 */ /* 0x000fc80008000000 */
[-C--:B------:R-:W-:Y:S02]  /*1e90*/  IABS R6, R11.reuse ;  /* 0x0000000b00067213 */ /* 0x080fe40000000000 */
[----:B------:R-:W-:Y:S02]  /*1ea0*/  IADD3 R0, R11, -0x1, R8 ;  /* 0xffffffff0b007810 */ /* 0x000fe40007ffe008 */
[----:B------:R-:W0:Y:S01]  /*1eb0*/  I2F.RP R3, R6 ;  /* 0x0000000600037306 */ /* 0x000e220000209400 */
[----:B------:R-:W-:Y:S02]  /*1ec0*/  IABS R13, R11 ;  /* 0x0000000b000d7213 */ /* 0x000fe40000000000 */
[----:B------:R-:W-:-:S05]  /*1ed0*/  IMAD.IADD R0, R0, 0x1, -R9 ;  /* 0x0000000100007824 */ /* 0x000fca00078e0a09 */
[----:B------:R-:W-:Y:S02]  /*1ee0*/  IABS R10, R0 ;  /* 0x00000000000a7213 */ /* 0x000fe40000000000 */
[----:B------:R-:W-:-:S04]  /*1ef0*/  LOP3.LUT R0, R0, R11, RZ, 0x3c, !PT ;  /* 0x0000000b00007212 */ /* 0x000fc800078e3cff */
[----:B------:R-:W-:Y:S01]  /*1f00*/  ISETP.GE.AND P2, PT, R0, RZ, PT ;  /* 0x000000ff0000720c */ /* 0x000fe20003f46270 */
[----:B0-----:R-:W0:Y:S02]  /*1f10*/  MUFU.RCP R3, R3 ;  /* 0x0000000300037308 */ /* 0x001e240000001000 */
[----:B0-----:R-:W-:Y:S01]  /*1f20*/  IADD3 R4, R3, 0xffffffe, RZ ;  /* 0x0ffffffe03047810 */ /* 0x001fe20007ffe0ff */
[----:B------:R-:W-:-:S05]  /*1f30*/  IMAD.MOV R3, RZ, RZ, -R13 ;  /* 0x000000ffff037224 */ /* 0x000fca00078e0a0d */
[----:B------:R0:W1:Y:S02]  /*1f40*/  F2I.FTZ.U32.TRUNC.NTZ R5, R4 ;  /* 0x0000000400057305 */ /* 0x000064000021f000 */
[----:B0-----:R-:W-:Y:S02]  /*1f50*/  IMAD.MOV.U32 R4, RZ, RZ, RZ ;  /* 0x000000ffff047224 */ /* 0x001fe400078e00ff */
[----:B-1----:R-:W-:-:S04]  /*1f60*/  IMAD.MOV R7, RZ, RZ, -R5 ;  /* 0x000000ffff077224 */ /* 0x002fc800078e0a05 */
        /* <DEDUP_REMOVED lines=14> */
.L_x_1559:
[----:B------:R-:W-:Y:S05]  /*2050*/  BSYNC B0 ;  /* 0x0000000000007941 */ /* 0x000fea0003800000 */
.L_x_1558:
[----:B------:R-:W-:-:S05]  /*2060*/  IMAD R3, R211, R0, R9 ;  /* 0x00000000d3037224 */ /* 0x000fca00078e0209 */
[C---:B------:R-:W-:Y:S01]  /*2070*/  VIADDMNMX R0, R3.reuse, R0, R8, PT ;  /* 0x0000000003007246 */ /* 0x040fe20003800108 */
[----:B------:R-:W-:-:S04]  /*2080*/  IMAD R3, R3, 0x60, -R12 ;  /* 0x0000006003037824 */ /* 0x000fc800078e0a0c */
[----:B------:R-:W-:Y:S01]  /*2090*/  IMAD R0, R0, 0x60, -R12 ;  /* 0x0000006000007824 */ /* 0x000fe200078e0a0c */
[----:B------:R-:W-:-:S04]  /*20a0*/  VIMNMX R3, RZ, R3, !PT ;  /* 0x00000003ff037248 */ /* 0x000fc80007fe0100 */
[----:B------:R-:W-:Y:S01]  /*20b0*/  VIMNMX R0, R0, R25, PT ;  /* 0x0000001900007248 */ /* 0x000fe20003fe0100 */
[----:B------:R-:W-:-:S03]  /*20c0*/  IMAD.WIDE.U32 R4, R3, -0x55555555, RZ ;  /* 0xaaaaaaab03047825 */ /* 0x000fc600078e00ff */
[----:B------:R-:W-:Y:S02]  /*20d0*/  ISETP.GT.AND P0, PT, R0, R3, PT ;  /* 0x000000030000720c */ /* 0x000fe40003f04270 */
[----:B------:R-:W-:-:S05]  /*20e0*/  SHF.R.U32.HI R125, RZ, 0x6, R5 ;  /* 0x00000006ff7d7819 */ /* 0x000fca0000011605 */
[----:B------:R-:W-:-:S06]  /*20f0*/  IMAD.MOV.U32 R24, RZ, RZ, R125 ;  /* 0x000000ffff187224 */ /* 0x000fcc00078e007d */
[----:B------:R-:W-:-:S04]  /*2100*/  @P0 VIADD R0, R0, 0x5f ;  /* 0x0000005f00000836 */ /* 0x000fc80000000000 */
[----:B------:R-:W-:-:S05]  /*2110*/  @P0 IMAD.HI R0, R0, 0x2aaaaaab, RZ ;  /* 0x2aaaaaab00000827 */ /* 0x000fca00078e02ff */
[----:B------:R-:W-:-:S04]  /*2120*/  @P0 SHF.R.U32.HI R3, RZ, 0x1f, R0 ;  /* 0x0000001fff030819 */ /* 0x000fc80000011600 */
[----:B------:R-:W-:Y:S02]  /*2130*/  @P0 LEA.HI.SX32 R24, R0, R3, 0x1c ;  /* 0x0000000300180211 */ /* 0x000fe400078fe2ff */
[----:B------:R-:W-:Y:S02]  /*2140*/  PLOP3.LUT P0, PT, PT, PT, PT, 0x80, 0x0 ;  /* 0x000000000000781c */ /* 0x000fe40003f0f070 */
        /* <DEDUP_REMOVED lines=13> */
[----:B------:R-:W-:Y:S01]  /*2220*/  IMAD.U32 R10, RZ, RZ, UR6 ;  /* 0x00000006ff0a7e24 */ /* 0x000fe2000f8e00ff */
[----:B------:R-:W-:Y:S01]  /*2230*/  MOV R6, UR4 ;  /* 0x0000000400067c02 */ /* 0x000fe20008000f00 */
[----:B------:R-:W-:-:S02]  /*2240*/  IMAD.U32 R7, RZ, RZ, UR5 ;  /* 0x00000005ff077e24 */ /* 0x000fc4000f8e00ff */
[----:B------:R-:W-:Y:S02]  /*2250*/  IMAD.U32 R11, RZ, RZ, UR7 ;  /* 0x00000007ff0b7e24 */ /* 0x000fe4000f8e00ff */
[----:B------:R-:W-:Y:S02]  /*2260*/  IMAD.MOV.U32 R8, RZ, RZ, 0x70 ;  /* 0x00000070ff087424 */ /* 0x000fe400078e00ff */
[----:B------:R-:W-:Y:S02]  /*2270*/  IMAD.MOV.U32 R12, RZ, RZ, 0x1 ;  /* 0x00000001ff0c7424 */ /* 0x000fe400078e00ff */
[----:B------:R-:W-:-:S07]  /*2280*/  IMAD.MOV.U32 R13, RZ, RZ, RZ ;  /* 0x000000ffff0d7224 */ /* 0x000fce00078e00ff */
[----:B------:R-:W-:-:S07]  /*2290*/  LEPC R20, `(.L_x_1562) ;  /* 0x000000001014794e */ /* 0x000fce0000000000 */
[----:B0----5:R-:W-:Y:S05]  /*22a0*/  CALL.ABS.NOINC R14 ;  /* 0x000000000e007343 */ /* 0x021fea0003c00000 */
.L_x_1562:
[----:B------:R-:W-:Y:S05]  /*22b0*/  BSYNC B6 ;  /* 0x0000000000067941 */ /* 0x000fea0003800000 */
.L_x_1561:
        /* <DEDUP_REMOVED lines=10> */
[----:B------:R-:W0:Y:S01]  /*2360*/  LDC.64 R14, c[0x4][R14] ;  /* 0x010000000e0e7b82 */ /* 0x000e220000000a00 */
[----:B------:R-:W-:Y:S01]  /*2370*/  IMAD.U32 R6, RZ, RZ, UR6 ;  /* 0x00000006ff067e24 */ /* 0x000fe2000f8e00ff */
[----:B------:R-:W-:Y:S01]  /*2380*/  MOV R13, RZ ;  /* 0x000000ff000d7202 */ /* 0x000fe20000000f00 */
[----:B------:R-:W-:Y:S02]  /*2390*/  IMAD.U32 R7, RZ, RZ, UR7 ;  /* 0x00000007ff077e24 */ /* 0x000fe4000f8e00ff */
[----:B------:R-:W-:-:S02]  /*23a0*/  IMAD.U32 R10, RZ, RZ, UR4 ;  /* 0x00000004ff0a7e24 */ /* 0x000fc4000f8e00ff */
[----:B------:R-:W-:Y:S02]  /*23b0*/  IMAD.U32 R11, RZ, RZ, UR5 ;  /* 0x00000005ff0b7e24 */ /* 0x000fe4000f8e00ff */
[----:B------:R-:W-:Y:S02]  /*23c0*/  IMAD.MOV.U32 R8, RZ, RZ, 0x70 ;  /* 0x00000070ff087424 */ /* 0x000fe400078e00ff */
[----:B------:R-:W-:-:S07]  /*23d0*/  IMAD.MOV.U32 R12, RZ, RZ, 0x1 ;  /* 0x00000001ff0c7424 */ /* 0x000fce00078e00ff */
[----:B------:R-:W-:-:S07]  /*23e0*/  LEPC R20, `(.L_x_1564) ;  /* 0x000000001014794e */ /* 0x000fce0000000000 */
[----:B0----5:R-:W-:Y:S05]  /*23f0*/  CALL.ABS.NOINC R14 ;  /* 0x000000000e007343 */ /* 0x021fea0003c00000 */
.L_x_1564:
[----:B------:R-:W-:Y:S05]  /*2400*/  BSYNC B6 ;  /* 0x0000000000067941 */ /* 0x000fea0003800000 */
.L_x_1563:
[----:B------:R-:W-:Y:S01]  /*2410*/  ULDC.64 UR4, c[0x0][0x9f8] ;  /* 0x00027e0000047ab9 */ /* 0x000fe20000000a00 */
[----:B------:R-:W-:Y:S01]  /*2420*/  IMAD.MOV.U32 R100, RZ, RZ, R31 ;  /* 0x000000ffff647224 */ /* 0x000fe200078e001f */
[----:B------:R-:W-:Y:S01]  /*2430*/  ISETP.NE.U32.AND P0, PT, RZ, UR4, PT ;  /* 0x00000004ff007c0c */ /* 0x000fe2000bf05070 */
[----:B------:R-:W-:Y:S01]  /*2440*/  ULDC UR4, c[0x0][0x2f4] ;  /* 0x0000bd0000047ab9 */ /* 0x000fe20000000800 */
[----:B------:R-:W0:Y:S02]  /*2450*/  LDC.64 R94, c[0x0][0x3f8] ;  /* 0x0000fe00ff5e7b82 */ /* 0x000e240000000a00 */
[----:B------:R-:W-:Y:S01]  /*2460*/  ISETP.NE.AND.EX P0, PT, RZ, UR5, PT, P0 ;  /* 0x00000005ff007c0c */ /* 0x000fe2000bf05300 */
[----:B------:R-:W-:-:S05]  /*2470*/  ULDC UR5, c[0x0][0x320] ;  /* 0x0000c80000057ab9 */ /* 0x000fca0000000800 */
[----:B------:R-:W1:Y:S08]  /*2480*/  LDC R15, c[0x0][0x3f4] ;  /* 0x0000fd00ff0f7b82 */ /* 0x000e700000000800 */
[----:B------:R-:W2:Y:S08]  /*2490*/  @P0 LDC.64 R4, c[0x0][0x9f8] ;  /* 0x00027e00ff040b82 */ /* 0x000eb00000000a00 */
[----:B------:R-:W3:Y:S01]  /*24a0*/  LDC.64 R88, c[0x0][0x408] ;  /* 0x00010200ff587b82 */ /* 0x000ee20000000a00 */
[----:B--2---:R-:W-:-:S05]  /*24b0*/  @P0 IMAD.WIDE R4, R31, 0x4, R4 ;  /* 0x000000041f040825 */ /* 0x004fca00078e0204 */
[----:B------:R2:W4:Y:S01]  /*24c0*/  @P0 LDG.E R100, desc[UR60][R4.64] ;  /* 0x0000003c04640981 */ /* 0x000522000c1e1900 */
[C---:B------:R-:W-:Y:S01]  /*24d0*/  ISETP.GE.AND P1, PT, R167.reuse, UR4, PT ;  /* 0x00000004a7007c0c */ /* 0x040fe2000bf26270 */
[--C-:B0-----:R-:W-:Y:S01]  /*24e0*/  IMAD.WIDE.U32 R96, R174, R94, R18.reuse ;  /* 0x0000005eae607225 */ /* 0x101fe200078e0012 */
[----:B------:R-:W-:Y:S01]  /*24f0*/  ISETP.GE.AND P0, PT, R18, UR4, PT ;  /* 0x0000000412007c0c */ /* 0x000fe2000bf06270 */
[----:B------:R-:W0:Y:S01]  /*2500*/  S2R R194, SR_TID.X ;  /* 0x0000000000c27919 */ /* 0x000e220000002100 */
[----:B------:R-:W-:Y:S01]  /*2510*/  SEL R3, RZ, 0xffffffff, P1 ;  /* 0xffffffffff037807 */ /* 0x000fe20000800000 */
[----:B---3--:R-:W-:Y:S01]  /*2520*/  IMAD.WIDE.U32 R90, R174, R88, R18 ;  /* 0x00000058ae5a7225 */ /* 0x008fe200078e0012 */
[----:B------:R-:W-:Y:S02]  /*2530*/  SEL R0, RZ, 0x1, P0 ;  /* 0x00000001ff007807 */ /* 0x000fe40000000000 */
[----:B------:R-:W-:Y:S01]  /*2540*/  ISETP.GE.AND P0, PT, R167, UR5, PT ;  /* 0x00000005a7007c0c */ /* 0x000fe2000bf06270 */
[----:B------:R-:W-:Y:S01]  /*2550*/  IMAD.SHL.U32 R3, R3, 0x2, RZ ;  /* 0x0000000203037824 */ /* 0x000fe200078e00ff */
[----:B------:R-:W-:Y:S01]  /*2560*/  ISETP.GE.AND P1, PT, R22, UR4, PT ;  /* 0x0000000416007c0c */ /* 0x000fe2000bf26270 */
[----:B------:R-:W-:Y:S01]  /*2570*/  IMAD.SHL.U32 R106, R94, 0x40, RZ ;  /* 0x000000405e6a7824 */ /* 0x000fe200078e00ff */
[----:B------:R-:W-:Y:S01]  /*2580*/  SHF.R.S32.HI R9, RZ, 0x1f, R174 ;  /* 0x0000001fff097819 */ /* 0x000fe200000114ae */
[----:B------:R-:W-:Y:S01]  /*2590*/  IMAD.MOV.U32 R126, RZ, RZ, 0x20 ;  /* 0x00000020ff7e7424 */ /* 0x000fe200078e00ff */
[----:B------:R-:W-:Y:S01]  /*25a0*/  LOP3.LUT R0, R3, 0x2, R0, 0xe2, !PT ;  /* 0x0000000203007812 */ /* 0x000fe200078ee200 */
[----:B------:R-:W-:Y:S01]  /*25b0*/  IMAD.SHL.U32 R108, R88, 0x40, RZ ;  /* 0x00000040586c7824 */ /* 0x000fe200078e00ff */
[----:B------:R-:W-:Y:S01]  /*25c0*/  SEL R3, RZ, 0xffffffff, P0 ;  /* 0xffffffffff037807 */ /* 0x000fe20000000000 */
[----:B------:R-:W-:Y:S01]  /*25d0*/  IMAD.IADD R129, R129, 0x1, R26 ;  /* 0x0000000181817824 */ /* 0x000fe200078e021a */
[----:B------:R-:W-:Y:S01]  /*25e0*/  ISETP.GE.AND P0, PT, R168, UR4, PT ;  /* 0x00000004a8007c0c */ /* 0x000fe2000bf06270 */
[----:B------:R-:W-:Y:S01]  /*25f0*/  IMAD R112, R210, 0x40, R174 ;  /* 0x00000040d2707824 */ /* 0x000fe200078e02ae */
[----:B--2---:R-:W-:Y:S01]  /*2600*/  SEL R4, RZ, 0x8, P1 ;  /* 0x00000008ff047807 */ /* 0x004fe20000800000 */
[----:B------:R-:W-:Y:S01]  /*2610*/  IMAD.SHL.U32 R6, R3, 0x2, RZ ;  /* 0x0000000203067824 */ /* 0x000fe200078e00ff */
[----:B------:R-:W-:Y:S01]  /*2620*/  SEL R3, RZ, 0x4, P0 ;  /* 0x00000004ff037807 */ /* 0x000fe20000000000 */
[----:B-1----:R-:W-:Y:S01]  /*2630*/  IMAD.SHL.U32 R124, R15, 0x2, RZ ;  /* 0x000000020f7c7824 */ /* 0x002fe200078e00ff */
[----:B------:R-:W-:-:S02]  /*2640*/  ISETP.GE.AND P2, PT, R18, UR5, PT ;  /* 0x0000000512007c0c */ /* 0x000fc4000bf46270 */
[--C-:B------:R-:W-:Y:S02]  /*2650*/  SHF.R.S32.HI R163, RZ, 0x1f, R162.reuse ;  /* 0x0000001fffa37819 */ /* 0x100fe400000114a2 */
[----:B------:R-:W-:Y:S01]  /*2660*/  LOP3.LUT R0, R4, R0, R3, 0xfe, !PT ;  /* 0x0000000004007212 */ /* 0x000fe200078efe03 */
[CC--:B------:R-:W-:Y:S01]  /*2670*/  IMAD R3, R9.reuse, R94.reuse, RZ ;  /* 0x0000005e09037224 */ /* 0x0c0fe200078e02ff */
        /* <DEDUP_REMOVED lines=9> */
[-C--:B------:R-:W-:Y:S01]  /*2710*/  ISETP.GE.AND P3, PT, R18, R15.reuse, PT ;  /* 0x0000000f1200720c */ /* 0x080fe20003f66270 */
[----:B------:R-:W-:Y:S01]  /*2720*/  IMAD.IADD R97, R3, 0x1, R97 ;  /* 0x0000000103617824 */ /* 0x000fe200078e0261 */
[----:B------:R-:W-:Y:S01]  /*2730*/  SEL R7, RZ, 0x10, P0 ;  /* 0x00000010ff077807 */ /* 0x000fe20000000000 */
[----:B------:R-:W-:Y:S01]  /*2740*/  IMAD.WIDE.U32 R92, R174, R88, R162 ;  /* 0x00000058ae5c7225 */ /* 0x000fe200078e00a2 */
[----:B------:R-:W-:-:S02]  /*2750*/  ISETP.GE.AND P2, PT, R167, R15, PT ;  /* 0x0000000fa700720c */ /* 0x000fc40003f46270 */
[----:B------:R-:W-:Y:S01]  /*2760*/  LOP3.LUT R4, R5, R4, RZ, 0xfc, !PT ;  /* 0x0000000405047212 */ /* 0x000fe200078efcff */
[----:B------:R-:W-:Y:S01]  /*2770*/  IMAD R5, R174, R89, R9 ;  /* 0x00000059ae057224 */ /* 0x000fe200078e0209 */
[C---:B------:R-:W-:Y:S01]  /*2780*/  SEL R3, R15.reuse, RZ, P3 ;  /* 0x000000ff0f037207 */ /* 0x040fe20001800000 */
[-C--:B-----5:R-:W-:Y:S01]  /*2790*/  IMAD.WIDE.U32 R98, R140, R94.reuse, R98 ;  /* 0x0000005e8c627225 */ /* 0x0a0fe200078e0062 */
[----:B------:R-:W-:Y:S02]  /*27a0*/  LOP3.LUT R7, R0, R7, RZ, 0xfc, !PT ;  /* 0x0000000700077212 */ /* 0x000fe400078efcff */
[----:B------:R-:W-:Y:S01]  /*27b0*/  SEL R0, R15, RZ, P2 ;  /* 0x000000ff0f007207 */ /* 0x000fe20001000000 */
[----:B------:R-:W-:Y:S01]  /*27c0*/  IMAD.IADD R3, R18, 0x1, R3 ;  /* 0x0000000112037824 */ /* 0x000fe200078e0203 */
[----:B------:R-:W-:Y:S01]  /*27d0*/  IADD3 R91, R5, R91, RZ ;  /* 0x0000005b055b7210 */ /* 0x000fe20007ffe0ff */
[----:B------:R-:W-:Y:S01]  /*27e0*/  IMAD.IADD R93, R93, 0x1, R5 ;  /* 0x000000015d5d7824 */ /* 0x000fe200078e0205 */
[----:B------:R-:W-:Y:S01]  /*27f0*/  ISETP.GE.AND P1, PT, R168, R15, PT ;  /* 0x0000000fa800720c */ /* 0x000fe20003f26270 */
[----:B------:R-:W-:Y:S01]  /*2800*/  IMAD.IADD R5, R167, 0x1, R0 ;  /* 0x00000001a7057824 */ /* 0x000fe200078e0200 */
[----:B------:R-:W-:Y:S01]  /*2810*/  SHF.R.S32.HI R0, RZ, 0x1f, R3 ;  /* 0x0000001fff007819 */ /* 0x000fe20000011403 */
[----:B------:R-:W-:Y:S01]  /*2820*/  IMAD.WIDE.U32 R96, R140, R94, R96 ;  /* 0x0000005e8c607225 */ /* 0x000fe200078e0060 */
[----:B------:R-:W-:-:S02]  /*2830*/  SEL R9, R15, RZ, P1 ;  /* 0x000000ff0f097207 */ /* 0x000fc40000800000 */
[----:B------:R-:W-:Y:S01]  /*2840*/  SHF.R.S32.HI R8, RZ, 0x1f, R5 ;  /* 0x0000001fff087819 */ /* 0x000fe20000011405 */
[-C--:B------:R-:W-:Y:S01]  /*2850*/  IMAD.WIDE.U32 R92, R140, R88.reuse, R92 ;  /* 0x000000588c5c7225 */ /* 0x080fe200078e005c */
[CC--:B------:R-:W-:Y:S02]  /*2860*/  LEA.HI R6, R0.reuse, R3.reuse, RZ, 0x3 ;  /* 0x0000000300067211 */ /* 0x0c0fe400078f18ff */
[----:B------:R-:W-:Y:S01]  /*2870*/  LEA.HI R0, R0, R3, RZ, 0x6 ;  /* 0x0000000300007211 */ /* 0x000fe200078f30ff */
[----:B------:R-:W-:Y:S01]  /*2880*/  IMAD.IADD R11, R168, 0x1, R9 ;  /* 0x00000001a80b7824 */ /* 0x000fe200078e0209 */
[-C--:B------:R-:W-:Y:S01]  /*2890*/  LEA.HI R3, R8, R5.reuse, RZ, 0x6 ;  /* 0x0000000508037211 */ /* 0x080fe200078f30ff */
[----:B------:R-:W-:Y:S01]  /*28a0*/  IMAD.WIDE.U32 R90, R140, R88, R90 ;  /* 0x000000588c5a7225 */ /* 0x000fe200078e005a */
[----:B------:R-:W-:Y:S02]  /*28b0*/  LEA.HI R12, R8, R5, RZ, 0x3 ;  /* 0x00000005080c7211 */ /* 0x000fe400078f18ff */
[----:B------:R-:W-:-:S02]  /*28c0*/  SHF.R.S32.HI R0, RZ, 0x6, R0 ;  /* 0x00000006ff007819 */ /* 0x000fc40000011400 */
[----:B------:R-:W-:Y:S02]  /*28d0*/  SHF.R.S32.HI R8, RZ, 0x6, R3 ;  /* 0x00000006ff087819 */ /* 0x000fe40000011403 */
[----:B------:R-:W-:Y:S01]  /*28e0*/  LOP3.LUT R3, R185, 0x38, R6, 0xf8, !PT ;  /* 0x00000038b9037812 */ /* 0x000fe200078ef806 */
[C---:B------:R-:W-:Y:S01]  /*28f0*/  IMAD R139, R0.reuse, 0x1800, R187 ;  /* 0x00001800008b7824 */ /* 0x040fe200078e02bb */
[----:B------:R-:W-:Y:S01]  /*2900*/  SHF.R.S32.HI R14, RZ, 0x1f, R11 ;  /* 0x0000001fff0e7819 */ /* 0x000fe2000001140b */
[----:B------:R-:W-:Y:S01]  /*2910*/  IMAD R137, R0, 0x1800, R201 ;  /* 0x0000180000897824 */ /* 0x000fe200078e02c9 */
[----:B------:R-:W-:Y:S01]  /*2920*/  LOP3.LUT R0, R3, R186, RZ, 0x3c, !PT ;  /* 0x000000ba03007212 */ /* 0x000fe200078e3cff */
[----:B------:R-:W-:Y:S01]  /*2930*/  IMAD R138, R8, 0x1800, R187 ;  /* 0x00001800088a7824 */ /* 0x000fe200078e02bb */
[-C--:B------:R-:W-:Y:S01]  /*2940*/  LEA.HI R20, R14, R11.reuse, RZ, 0x3 ;  /* 0x0000000b0e147211 */ /* 0x080fe200078f18ff */
[----:B------:R-:W-:Y:S01]  /*2950*/  IMAD R135, R8, 0x1800, R201 ;  /* 0x0000180008877824 */ /* 0x000fe200078e02c9 */
[----:B------:R-:W-:Y:S01]  /*2960*/  LEA.HI R11, R14, R11, RZ, 0x6 ;  /* 0x0000000b0e0b7211 */ /* 0x000fe200078f30ff */
[----:B------:R-:W-:Y:S01]  /*2970*/  IMAD.IADD R139, R139, 0x1, R0 ;  /* 0x000000018b8b7824 */ /* 0x000fe200078e0200 */
[----:B------:R-:W-:-:S02]  /*2980*/  LOP3.LUT R5, R185, 0x38, R12, 0xf8, !PT ;  /* 0x00000038b9057812 */ /* 0x000fc400078ef80c */
[----:B------:R-:W-:Y:S02]  /*2990*/  SHF.R.S32.HI R0, RZ, 0x6, R11 ;  /* 0x00000006ff007819 */ /* 0x000fe4000001140b */
[----:B------:R-:W-:Y:S02]  /*29a0*/  LOP3.LUT R5, R5, R186, RZ, 0x3c, !PT ;  /* 0x000000ba05057212 */ /* 0x000fe400078e3cff */
[----:B------:R-:W-:Y:S01]  /*29b0*/  LOP3.LUT R3, R185, 0x38, R20, 0xf8, !PT ;  /* 0x00000038b9037812 */ /* 0x000fe200078ef814 */
[----:B------:R-:W-:Y:S01]  /*29c0*/  IMAD R136, R0, 0x1800, R187 ;  /* 0x0000180000887824 */ /* 0x000fe200078e02bb */
[----:B------:R-:W-:Y:S01]  /*29d0*/  LOP3.LUT R9, R181, 0x38, R6, 0xf8, !PT ;  /* 0x00000038b5097812 */ /* 0x000fe200078ef806 */
[----:B------:R-:W-:Y:S01]  /*29e0*/  IMAD.IADD R138, R138, 0x1, R5 ;  /* 0x000000018a8a7824 */ /* 0x000fe200078e0205 */
[----:B------:R-:W-:Y:S01]  /*29f0*/  SHF.R.U32.HI R21, RZ, 0x3, R181 ;  /* 0x00000003ff157819 */ /* 0x000fe200000116b5 */
[----:B------:R-:W-:Y:S01]  /*2a00*/  IMAD R134, R0, 0x1800, R201 ;  /* 0x0000180000867824 */ /* 0x000fe200078e02c9 */
[----:B------:R-:W-:-:S02]  /*2a10*/  SHF.R.S32.HI R13, RZ, 0x1f, R140 ;  /* 0x0000001fff0d7819 */ /* 0x000fc4000001148c */
[----:B------:R-:W-:Y:S02]  /*2a20*/  LOP3.LUT R3, R3, R186, RZ, 0x3c, !PT ;  /* 0x000000ba03037212 */ /* 0x000fe400078e3cff */
[----:B------:R-:W-:Y:S01]  /*2a30*/  LOP3.LUT R5, R181, 0x38, R12, 0xf8, !PT ;  /* 0x00000038b5057812 */ /* 0x000fe200078ef80c */
[----:B------:R-:W-:Y:S01]  /*2a40*/  IMAD R0, R13, R94, RZ ;  /* 0x0000005e0d007224 */ /* 0x000fe200078e02ff */
[----:B------:R-:W-:Y:S01]  /*2a50*/  LOP3.LUT R10, R9, R21, RZ, 0x3c, !PT ;  /* 0x00000015090a7212 */ /* 0x000fe200078e3cff */
[----:B------:R-:W-:Y:S01]  /*2a60*/  IMAD R13, R13, R88, RZ ;  /* 0x000000580d0d7224 */ /* 0x000fe200078e02ff */
[----:B------:R-:W-:Y:S01]  /*2a70*/  LOP3.LUT R9, R181, 0x38, R20, 0xf8, !PT ;  /* 0x00000038b5097812 */ /* 0x000fe200078ef814 */
[----:B------:R-:W-:Y:S01]  /*2a80*/  IMAD R11, R140, R95, R0 ;  /* 0x0000005f8c0b7224 */ /* 0x000fe200078e0200 */
[----:B------:R-:W-:Y:S01]  /*2a90*/  IADD3 R136, R136, R3, RZ ;  /* 0x0000000388887210 */ /* 0x000fe20007ffe0ff */
[----:B------:R-:W-:Y:S01]  /*2aa0*/  IMAD.IADD R137, R137, 0x1, R10 ;  /* 0x0000000189897824 */ /* 0x000fe200078e020a */
[----:B------:R-:W-:Y:S01]  /*2ab0*/  LOP3.LUT R3, R185, 0x18, R18, 0xf8, !PT ;  /* 0x00000018b9037812 */ /* 0x000fe200078ef812 */
[----:B------:R-:W-:Y:S01]  /*2ac0*/  IMAD R13, R140, R89, R13 ;  /* 0x000000598c0d7224 */ /* 0x000fe200078e020d */
[-C--:B------:R-:W-:Y:S01]  /*2ad0*/  LOP3.LUT R8, R5, R21.reuse, RZ, 0x3c, !PT ;  /* 0x0000001505087212 */ /* 0x080fe200078e3cff */
[----:B------:R-:W-:Y:S01]  /*2ae0*/  IMAD R5, R95, 0x60, RZ ;  /* 0x000000605f057824 */ /* 0x000fe200078e02ff */
[----:B------:R-:W-:Y:S01]  /*2af0*/  ISETP.GE.AND P4, PT, R22, UR5, PT ;  /* 0x0000000516007c0c */ /* 0x000fe2000bf86270 */
[----:B------:R-:W-:Y:S01]  /*2b00*/  IMAD.IADD R104, R99, 0x1, R11 ;  /* 0x0000000163687824 */ /* 0x000fe200078e020b */
[----:B------:R-:W-:Y:S01]  /*2b10*/  LOP3.LUT R9, R9, R21, RZ, 0x3c, !PT ;  /* 0x0000001509097212 */ /* 0x000fe200078e3cff */
[----:B------:R-:W-:Y:S01]  /*2b20*/  IMAD.IADD R135, R135, 0x1, R8 ;  /* 0x0000000187877824 */ /* 0x000fe200078e0208 */
[----:B------:R-:W-:Y:S01]  /*2b30*/  ISETP.GE.AND P0, PT, R161, UR4, PT ;  /* 0x00000004a1007c0c */ /* 0x000fe2000bf06270 */
[----:B------:R-:W-:Y:S01]  /*2b40*/  IMAD.IADD R102, R11, 0x1, R97 ;  /* 0x000000010b667824 */ /* 0x000fe200078e0261 */
[----:B------:R-:W-:Y:S01]  /*2b50*/  LOP3.LUT R0, R3, R186, RZ, 0x3c, !PT ;  /* 0x000000ba03007212 */ /* 0x000fe200078e3cff */
[----:B------:R-:W-:Y:S01]  /*2b60*/  IMAD.IADD R134, R134, 0x1, R9 ;  /* 0x0000000186867824 */ /* 0x000fe200078e0209 */
[C---:B------:R-:W-:Y:S01]  /*2b70*/  SHF.L.U64.HI R105, R94.reuse, 0x6, R95 ;  /* 0x000000065e697819 */ /* 0x040fe2000001025f */
[----:B------:R-:W-:Y:S01]  /*2b80*/  IMAD.WIDE.U32 R94, R94, 0x60, RZ ;  /* 0x000000605e5e7825 */ /* 0x000fe200078e00ff */
[----:B------:R-:W-:-:S02]  /*2b90*/  SEL R3, RZ, 0x8, P4 ;  /* 0x00000008ff037807 */ /* 0x000fc40002000000 */
[----:B------:R-:W-:Y:S01]  /*2ba0*/  LOP3.LUT P5, RZ, R228, 0x4, RZ, 0xc0, !PT ;  /* 0x00000004e4ff7812 */ /* 0x000fe200078ac0ff */
[----:B------:R-:W-:Y:S01]  /*2bb0*/  IMAD R9, R89, 0x60, RZ ;  /* 0x0000006059097824 */ /* 0x000fe200078e02ff */
[----:B------:R-:W-:Y:S01]  /*2bc0*/  SEL R8, RZ, 0x20, P0 ;  /* 0x00000020ff087807 */ /* 0x000fe20000000000 */
[----:B------:R-:W-:Y:S01]  /*2bd0*/  IMAD.IADD R0, R187, 0x1, R0 ;  /* 0x00000001bb007824 */ /* 0x000fe200078e0200 */
[C---:B------:R-:W-:Y:S01]  /*2be0*/  SHF.L.U64.HI R107, R88.reuse, 0x6, R89 ;  /* 0x00000006586b7819 */ /* 0x040fe20000010259 */
[----:B------:R-:W-:Y:S01]  /*2bf0*/  IMAD.WIDE.U32 R88, R88, 0x60, RZ ;  /* 0x0000006058587825 */ /* 0x000fe200078e00ff */
[C---:B------:R-:W-:Y:S02]  /*2c00*/  LOP3.LUT R10, R4.reuse, R3, RZ, 0xfc, !PT ;  /* 0x00000003040a7212 */ /* 0x040fe400078efcff */
[----:B------:R-:W-:Y:S01]  /*2c10*/  LOP3.LUT R3, R4, 0x1, RZ, 0xc0, !PT ;  /* 0x0000000104037812 */ /* 0x000fe200078ec0ff */
[----:B------:R-:W-:Y:S01]  /*2c20*/  IMAD.IADD R132, R89, 0x1, R9 ;  /* 0x0000000159847824 */ /* 0x000fe200078e0209 */
[----:B------:R-:W-:Y:S01]  /*2c30*/  SEL R126, R126, 0xffffffe0, !P5 ;  /* 0xffffffe07e7e7807 */ /* 0x000fe20006800000 */
[----:B------:R-:W-:Y:S01]  /*2c40*/  IMAD.IADD R103, R93, 0x1, R13 ;  /* 0x000000015d677824 */ /* 0x000fe200078e020d */
[----:B------:R-:W-:Y:S01]  /*2c50*/  IADD3 R130, R95, R5, RZ ;  /* 0x000000055f827210 */ /* 0x000fe20007ffe0ff */
[----:B------:R-:W-:Y:S01]  /*2c60*/  IMAD.IADD R101, R13, 0x1, R91 ;  /* 0x000000010d657824 */ /* 0x000fe200078e025b */
[----:B------:R-:W-:Y:S01]  /*2c70*/  SHF.R.S32.HI R119, RZ, 0x3, R6 ;  /* 0x00000003ff777819 */ /* 0x000fe20000011406 */
[----:B------:R-:W-:Y:S01]  /*2c80*/  IMAD.IADD R133, R126, 0x1, R0 ;  /* 0x000000017e857824 */ /* 0x000fe200078e0200 */
[----:B------:R-:W-:-:S02]  /*2c90*/  LOP3.LUT R4, R6, 0xfffffff8, RZ, 0xc0, !PT ;  /* 0xfffffff806047812 */ /* 0x000fc400078ec0ff */
[----:B------:R-:W-:Y:S02]  /*2ca0*/  LOP3.LUT R76, R7, R8, RZ, 0xfc, !PT ;  /* 0x00000008074c7212 */ /* 0x000fe400078efcff */
[----:B------:R-:W-:Y:S02]  /*2cb0*/  LOP3.LUT R5, R12, 0xfffffff8, RZ, 0xc0, !PT ;  /* 0xfffffff80c057812 */ /* 0x000fe400078ec0ff */
[----:B------:R-:W-:Y:S02]  /*2cc0*/  LOP3.LUT R6, R20, 0xfffffff8, RZ, 0xc0, !PT ;  /* 0xfffffff814067812 */ /* 0x000fe400078ec0ff */
[----:B------:R-:W-:Y:S02]  /*2cd0*/  SHF.R.S32.HI R113, RZ, 0x3, R20 ;  /* 0x00000003ff717819 */ /* 0x000fe40000011414 */
[C---:B------:R-:W-:Y:S02]  /*2ce0*/  LOP3.LUT R8, R10.reuse, 0x2, RZ, 0xc0, !PT ;  /* 0x000000020a087812 */ /* 0x040fe400078ec0ff */
[----:B------:R-:W-:-:S02]  /*2cf0*/  LOP3.LUT R9, R10, 0x4, RZ, 0xc0, !PT ;  /* 0x000000040a097812 */ /* 0x000fc400078ec0ff */
[C---:B------:R-:W-:Y:S02]  /*2d00*/  LOP3.LUT R20, R76.reuse, 0x2, RZ, 0xc0, !PT ;  /* 0x000000024c147812 */ /* 0x040fe400078ec0ff */
[C---:B------:R-:W-:Y:S02]  /*2d10*/  LOP3.LUT R21, R76.reuse, 0x4, RZ, 0xc0, !PT ;  /* 0x000000044c157812 */ /* 0x040fe400078ec0ff */
[C---:B------:R-:W-:Y:S02]  /*2d20*/  LOP3.LUT R26, R76.reuse, 0x8, RZ, 0xc0, !PT ;  /* 0x000000084c1a7812 */ /* 0x040fe400078ec0ff */
[----:B------:R-:W-:Y:S02]  /*2d30*/  LOP3.LUT R27, R76, 0x10, RZ, 0xc0, !PT ;  /* 0x000000104c1b7812 */ /* 0x000fe400078ec0ff */
[----:B0-----:R-:W-:Y:S02]  /*2d40*/  LEA.HI R194, R194, 0x8, RZ, 0x19 ;  /* 0x00000008c2c27811 */ /* 0x001fe400078fc8ff */
[----:B------:R-:W-:-:S02]  /*2d50*/  SHF.R.S32.HI R118, RZ, 0x3, R12 ;  /* 0x00000003ff767819 */ /* 0x000fc4000001140c */
[----:B------:R-:W-:Y:S02]  /*2d60*/  LOP3.LUT R7, R7, 0x1, RZ, 0xc0, !PT ;  /* 0x0000000107077812 */ /* 0x000fe400078ec0ff */
[----:B------:R-:W-:Y:S02]  /*2d70*/  LOP3.LUT R10, R10, 0x8, RZ, 0xc0, !PT ;  /* 0x000000080a0a7812 */ /* 0x000fe400078ec0ff */
[----:B------:R-:W-:Y:S02]  /*2d80*/  SHF.R.S32.HI R111, RZ, 0x1f, R4 ;  /* 0x0000001fff6f7819 */ /* 0x000fe40000011404 */
[----:B------:R-:W-:Y:S02]  /*2d90*/  SHF.R.S32.HI R110, RZ, 0x1f, R5 ;  /* 0x0000001fff6e7819 */ /* 0x000fe40000011405 */
[----:B------:R-:W-:Y:S02]  /*2da0*/  SHF.R.S32.HI R109, RZ, 0x1f, R6 ;  /* 0x0000001fff6d7819 */ /* 0x000fe40000011406 */
[----:B------:R-:W-:-:S02]  /*2db0*/  LOP3.LUT R76, R76, 0x20, RZ, 0xc0, !PT ;  /* 0x000000204c4c7812 */ /* 0x000fc400078ec0ff */
[----:B----4-:R-:W-:-:S07]  /*2dc0*/  SHF.R.S32.HI R128, RZ, 0x1f, R100 ;  /* 0x0000001fff807819 */ /* 0x010fce0000011464 */
.L_x_1670:
[----:B0-----:R-:W0:Y:S01]  /*2dd0*/  LDC R78, c[0x0][0x430] ;  /* 0x00010c00ff4e7b82 */ /* 0x001e220000000800 */
[----:B------:R-:W-:Y:S02]  /*2de0*/  VIADD R24, R24, 0xffffffff ;  /* 0xffffffff18187836 */ /* 0x000fe40000000000 */
[----:B------:R-:W-:Y:S02]  /*2df0*/  IMAD.MOV.U32 R77, RZ, RZ, RZ ;  /* 0x000000ffff4d7224 */ /* 0x000fe400078e00ff */
[----:B------:R-:W-:-:S03]  /*2e00*/  IMAD R12, R24, 0x60, R112 ;  /* 0x00000060180c7824 */ /* 0x000fc600078e0270 */
[----:B-1----:R-:W1:Y:S02]  /*2e10*/  LDC R123, c[0x0][0x3f4] ;  /* 0x0000fd00ff7b7b82 */ /* 0x002e640000000800 */
[----:B------:R-:W-:Y:S02]  /*2e20*/  ISETP.GE.AND P0, PT, R12, R25, PT ;  /* 0x000000190c00720c */ /* 0x000fe40003f06270 */
[----:B------:R-:W-:Y:S02]  /*2e30*/  IADD3 R32, R129, R12, RZ ;  /* 0x0000000c81207210 */ /* 0x000fe40007ffe0ff */
[----:B------:R-:W-:-:S03]  /*2e40*/  ISETP.GT.OR P0, PT, R112, 0x5f, P0 ;  /* 0x0000005f7000780c */ /* 0x000fc60000704670 */
[----:B------:R-:W-:Y:S01]  /*2e50*/  IMAD.MOV.U32 R28, RZ, RZ, R32 ;  /* 0x000000ffff1c7224 */ /* 0x000fe200078e0020 */
[----:B0-----:R-:W-:-:S09]  /*2e60*/  ISETP.NE.AND P4, PT, R78, 0x1, PT ;  /* 0x000000014e00780c */ /* 0x001fd20003f85270 */
[----:B------:R-:W0:Y:S08]  /*2e70*/  @!P0 LDC.64 R14, c[0x0][0x428] ;  /* 0x00010a00ff0e8b82 */ /* 0x000e300000000a00 */
[----:B------:R-:W2:Y:S08]  /*2e80*/  @!P0 LDC.64 R12, c[0x0][0x418] ;  /* 0x00010600ff0c8b82 */ /* 0x000eb00000000a00 */
[----:B------:R-:W3:Y:S08]  /*2e90*/  @P4 LDC R11, c[0x0][0x434] ;  /* 0x00010d00ff0b4b82 */ /* 0x000ef00000000800 */
[----:B----4-:R-:W4:Y:S01]  /*2ea0*/  @P4 LDC R30, c[0x0][0x438] ;  /* 0x00010e00ff1e4b82 */ /* 0x010f220000000800 */
[----:B---3--:R-:W-:-:S05]  /*2eb0*/  @P4 IMAD.HI.U32 R11, R32, R11, RZ ;  /* 0x0000000b200b4227 */ /* 0x008fca00078e00ff */
[----:B----4-:R-:W-:Y:S01]  /*2ec0*/  @P4 SHF.R.U32.HI R28, RZ, R30, R11 ;  /* 0x0000001eff1c4219 */ /* 0x010fe2000001160b */
[----:B0-----:R-:W-:-:S03]  /*2ed0*/  @!P0 IMAD R11, R128, R14, RZ ;  /* 0x0000000e800b8224 */ /* 0x001fc600078e02ff */
[--C-:B------:R-:W-:Y:S01]  /*2ee0*/  @!P0 SHF.R.S32.HI R29, RZ, 0x1f, R28.reuse ;  /* 0x0000001fff1d8819 */ /* 0x100fe2000001141c */
[C---:B------:R-:W-:Y:S02]  /*2ef0*/  @!P0 IMAD R11, R100.reuse, R15, R11 ;  /* 0x0000000f640b8224 */ /* 0x040fe400078e020b */
[----:B------:R-:W-:-:S04]  /*2f00*/  @!P0 IMAD.WIDE.U32 R14, R100, R14, R28 ;  /* 0x0000000e640e8225 */ /* 0x000fc800078e001c */
[----:B------:R-:W-:Y:S01]  /*2f10*/  @!P0 IMAD.IADD R11, R15, 0x1, R11 ;  /* 0x000000010f0b8824 */ /* 0x000fe200078e020b */
[----:B--2---:R-:W-:-:S04]  /*2f20*/  @!P0 LEA R12, P4, R14, R12, 0x2 ;  /* 0x0000000c0e0c8211 */ /* 0x004fc800078810ff */
[----:B------:R-:W-:-:S05]  /*2f30*/  @!P0 LEA.HI.X R13, R14, R13, R11, 0x2, P4 ;  /* 0x0000000d0e0d8211 */ /* 0x000fca00020f140b */
[----:B------:R0:W5:Y:S01]  /*2f40*/  @!P0 LDG.E R77, desc[UR60][R12.64] ;  /* 0x0000003c0c4d8981 */ /* 0x000162000c1e1900 */
[----:B-1----:R-:W-:Y:S01]  /*2f50*/  ISETP.GE.AND P0, PT, R123, 0x1, PT ;  /* 0x000000017b00780c */ /* 0x002fe20003f06270 */
[----:B------:R-:W-:Y:S01]  /*2f60*/  IMAD.MOV R11, RZ, RZ, -R28 ;  /* 0x000000ffff0b7224 */ /* 0x000fe200078e0a1c */
[----:B------:R-:W-:Y:S01]  /*2f70*/  ISETP.GT.AND P4, PT, R24, R125, PT ;  /* 0x0000007d1800720c */ /* 0x000fe20003f84270 */
[C---:B------:R-:W-:Y:S01]  /*2f80*/  IMAD R14, R17.reuse, 0x4800, R0 ;  /* 0x00004800110e7824 */ /* 0x040fe200078e0200 */
[----:B------:R-:W-:Y:S05]  /*2f90*/  YIELD ;  /* 0x0000000000007946 */ /* 0x000fea0003800000 */
[----:B------:R-:W-:Y:S01]  /*2fa0*/  IMAD R28, R17, 0x4800, R133 ;  /* 0x00004800111c7824 */ /* 0x000fe200078e0285 */
[----:B------:R-:W-:Y:S01]  /*2fb0*/  BSSY B0, `(.L_x_1565) ;  /* 0x00007a1000007945 */ /* 0x000fe20003800000 */
[----:B------:R-:W-:Y:S01]  /*2fc0*/  IMAD R78, R78, R11, R32 ;  /* 0x0000000b4e4e7224 */ /* 0x000fe200078e0220 */
[----:B------:R-:W-:Y:S01]  /*2fd0*/  P2R R122, PR, RZ, 0x10 ;  /* 0x00000010ff7a7803 */ /* 0x000fe20000000000 */
[----:B------:R-:W-:-:S02]  /*2fe0*/  IMAD R29, R14, 0x2, R121 ;  /* 0x000000020e1d7824 */ /* 0x000fc400078e0279 */
[----:B------:R-:W-:Y:S01]  /*2ff0*/  IMAD R28, R28, 0x2, R121 ;  /* 0x000000021c1c7824 */ /* 0x000fe200078e0279 */
[----:B0-----:R-:W-:Y:S06]  /*3000*/  @!P0 BRA `(.L_x_1566) ;  /* 0x0000007000988947 */ /* 0x001fec0003800000 */
[----:B------:R-:W-:Y:S01]  /*3010*/  SHF.R.S32.HI R79, RZ, 0x1f, R78 ;  /* 0x0000001fff4f7819 */ /* 0x000fe2000001144e */
[----:B------:R-:W-:Y:S01]  /*3020*/  ULDC.64 UR4, c[0x0][0x300] ;  /* 0x0000c00000047ab9 */ /* 0x000fe20000000a00 */
[----:B-----5:R-:W-:Y:S01]  /*3030*/  SHF.R.S32.HI R84, RZ, 0x1f, R77 ;  /* 0x0000001fff547819 */ /* 0x020fe2000001144d */
[----:B------:R-:W-:Y:S01]  /*3040*/  IMAD.WIDE.U32 R12, R78, UR4, RZ ;  /* 0x000000044e0c7c25 */ /* 0x000fe2000f8e00ff */
[----:B------:R-:W-:Y:S02]  /*3050*/  ULDC.U8 UR6, c[0x0][0x410] ;  /* 0x0001040000067ab9 */ /* 0x000fe40000000000 */
[----:B------:R-:W-:Y:S01]  /*3060*/  ISETP.NE.AND P0, PT, RZ, UR6, PT ;  /* 0x00000006ff007c0c */ /* 0x000fe2000bf05270 */
[----:B------:R-:W-:Y:S02]  /*3070*/  IMAD R11, R79, UR4, RZ ;  /* 0x000000044f0b7c24 */ /* 0x000fe4000f8e02ff */
[----:B------:R-:W-:Y:S02]  /*3080*/  IMAD R15, R132, R24, RZ ;  /* 0x00000018840f7224 */ /* 0x000fe400078e02ff */
[----:B------:R-:W-:Y:S01]  /*3090*/  IMAD R11, R78, UR5, R11 ;  /* 0x000000054e0b7c24 */ /* 0x000fe2000f8e020b */
[----:B------:R-:W-:Y:S01]  /*30a0*/  ULDC.64 UR4, c[0x0][0x310] ;  /* 0x0000c40000047ab9 */ /* 0x000fe20000000a00 */
[----:B------:R-:W-:-:S02]  /*30b0*/  IMAD R85, R24, -0x60, R25 ;  /* 0xffffffa018557824 */ /* 0x000fc400078e0219 */
[----:B------:R-:W-:Y:S02]  /*30c0*/  IMAD R14, R84, UR4, RZ ;  /* 0x00000004540e7c24 */ /* 0x000fe4000f8e02ff */
[----:B------:R-:W-:Y:S01]  /*30d0*/  IMAD.IADD R13, R13, 0x1, R11 ;  /* 0x000000010d0d7824 */ /* 0x000fe200078e020b */
[----:B------:R-:W-:Y:S01]  /*30e0*/  VIMNMX R85, R85, 0x60, PT ;  /* 0x0000006055557848 */ /* 0x000fe20003fe0100 */
[C---:B------:R-:W-:Y:S02]  /*30f0*/  IMAD R11, R77.reuse, UR5, R14 ;  /* 0x000000054d0b7c24 */ /* 0x040fe4000f8e020e */
[----:B------:R-:W-:Y:S01]  /*3100*/  IMAD.WIDE.U32 R12, R77, UR4, R12 ;  /* 0x000000044d0c7c25 */ /* 0x000fe2000f8e000c */
[----:B------:R-:W-:-:S03]  /*3110*/  ULDC.64 UR4, c[0x0][0x308] ;  /* 0x0000c20000047ab9 */ /* 0x000fc60000000a00 */
[----:B------:R-:W-:Y:S01]  /*3120*/  IMAD R14, R130, R24, RZ ;  /* 0x00000018820e7224 */ /* 0x000fe200078e02ff */
[----:B------:R-:W-:Y:S02]  /*3130*/  IADD3 R13, R13, R11, RZ ;  /* 0x0000000b0d0d7210 */ /* 0x000fe40007ffe0ff */
[----:B------:R-:W-:Y:S01]  /*3140*/  SHF.R.S32.HI R11, RZ, 0x1f, R24 ;  /* 0x0000001fff0b7819 */ /* 0x000fe20000011418 */
[----:B------:R-:W-:-:S04]  /*3150*/  IMAD.WIDE.U32 R116, R169, UR4, R12 ;  /* 0x00000004a9747c25 */ /* 0x000fc8000f8e000c */
[C---:B------:R-:W-:Y:S02]  /*3160*/  IMAD R31, R11.reuse, R94, R14 ;  /* 0x0000005e0b1f7224 */ /* 0x040fe400078e020e */
[----:B------:R-:W-:Y:S02]  /*3170*/  IMAD R33, R11, R88, R15 ;  /* 0x000000580b217224 */ /* 0x000fe400078e020f */
[----:B------:R-:W-:Y:S01]  /*3180*/  IMAD R11, R169, UR5, R117 ;  /* 0x00000005a90b7c24 */ /* 0x000fe2000f8e0275 */
[----:B------:R-:W-:Y:S01]  /*3190*/  ULDC.64 UR4, c[0x0][0x2e8] ;  /* 0x0000ba0000047ab9 */ /* 0x000fe20000000a00 */
[----:B------:R-:W-:Y:S01]  /*31a0*/  IMAD.WIDE.U32 R14, R94, R24, RZ ;  /* 0x000000185e0e7225 */ /* 0x000fe200078e00ff */
[----:B------:R-:W-:-:S03]  /*31b0*/  LEA R117, P4, R116, UR4, 0x1 ;  /* 0x0000000474757c11 */ /* 0x000fc6000f8808ff */
[----:B------:R-:W-:Y:S01]  /*31c0*/  IMAD.WIDE.U32 R12, R88, R24, RZ ;  /* 0x00000018580c7225 */ /* 0x000fe200078e00ff */
[----:B------:R-:W-:-:S03]  /*31d0*/  LEA.HI.X R116, R116, UR5, R11, 0x1, P4 ;  /* 0x0000000574747c11 */ /* 0x000fc6000a0f0c0b */
        /* <DEDUP_REMOVED lines=21> */
[----:B------:R-:W-:Y:S01]  /*3330*/  IADD3 R35, P0, R92, R12, RZ ;  /* 0x0000000c5c237210 */ /* 0x000fe20007f1e0ff */
[----:B------:R-:W-:Y:S01]  /*3340*/  ULDC.64 UR6, c[0x0][0x400] ;  /* 0x0001000000067ab9 */ /* 0x000fe20000000a00 */
[----:B------:R-:W-:Y:S01]  /*3350*/  CS2R R74, SRZ ;  /* 0x00000000004a7805 */ /* 0x000fe2000001ff00 */
[----:B------:R-:W-:Y:S01]  /*3360*/  IMAD.X R34, R11, 0x1, R104, P5 ;  /* 0x000000010b227824 */ /* 0x000fe200028e0668 */
[----:B------:R-:W-:Y:S01]  /*3370*/  LEA R32, P5, R33, UR4, 0x1 ;  /* 0x0000000421207c11 */ /* 0x000fe2000f8a08ff */
[----:B------:R-:W-:Y:S01]  /*3380*/  IMAD.X R36, R82, 0x1, R103, P0 ;  /* 0x0000000152247824 */ /* 0x000fe200000e0667 */
[----:B------:R-:W-:Y:S02]  /*3390*/  ISETP.GE.AND P0, PT, R162, R123, PT ;  /* 0x0000007ba200720c */ /* 0x000fe40003f06270 */
[----:B------:R-:W-:-:S02]  /*33a0*/  CS2R R70, SRZ ;  /* 0x0000000000467805 */ /* 0x000fc4000001ff00 */
[----:B------:R-:W-:Y:S02]  /*33b0*/  LEA.HI.X R33, R33, UR5, R34, 0x1, P5 ;  /* 0x0000000521217c11 */ /* 0x000fe4000a8f0c22 */
[----:B------:R-:W-:Y:S02]  /*33c0*/  CS2R R80, SRZ ;  /* 0x0000000000507805 */ /* 0x000fe4000001ff00 */
[C---:B------:R-:W-:Y:S02]  /*33d0*/  LEA R34, P5, R35.reuse, UR6, 0x1 ;  /* 0x0000000623227c11 */ /* 0x040fe4000f8a08ff */
[----:B------:R-:W-:Y:S02]  /*33e0*/  CS2R R72, SRZ ;  /* 0x0000000000487805 */ /* 0x000fe4000001ff00 */
[----:B------:R-:W-:Y:S02]  /*33f0*/  LEA.HI.X R35, R35, UR7, R36, 0x1, P5 ;  /* 0x0000000723237c11 */ /* 0x000fe4000a8f0c24 */
[-C--:B------:R-:W-:Y:S01]  /*3400*/  ISETP.GE.AND P5, PT, R179, R123.reuse, PT ;  /* 0x0000007bb300720c */ /* 0x080fe20003fa6270 */
[----:B------:R0:W5:Y:S04]  /*3410*/  @!P0 LDG.E.64 R74, desc[UR60][R32.64] ;  /* 0x0000003c204a8981 */ /* 0x000168000c1e1b00 */
[----:B------:R0:W5:Y:S01]  /*3420*/  @!P0 LDG.E.64 R80, desc[UR60][R34.64] ;  /* 0x0000003c22508981 */ /* 0x000162000c1e1b00 */
[----:B------:R-:W-:-:S07]  /*3430*/  ISETP.GE.AND P0, PT, R177, R123, PT ;  /* 0x0000007bb100720c */ /* 0x000fce0003f06270 */
[----:B------:R0:W5:Y:S04]  /*3440*/  @!P5 LDG.E.64 R70, desc[UR60][R32.64+0x20] ;  /* 0x0000203c2046d981 */ /* 0x000168000c1e1b00 */
[----:B------:R0:W5:Y:S01]  /*3450*/  @!P5 LDG.E.64 R72, desc[UR60][R34.64+0x20] ;  /* 0x0000203c2248d981 */ /* 0x000162000c1e1b00 */
[----:B------:R-:W-:Y:S02]  /*3460*/  ISETP.GE.AND P5, PT, R178, R123, PT ;  /* 0x0000007bb200720c */ /* 0x000fe40003fa6270 */
[----:B------:R-:W-:Y:S02]  /*3470*/  CS2R R66, SRZ ;  /* 0x0000000000427805 */ /* 0x000fe4000001ff00 */
[----:B------:R-:W-:Y:S02]  /*3480*/  CS2R R68, SRZ ;  /* 0x0000000000447805 */ /* 0x000fe4000001ff00 */
[----:B------:R-:W-:-:S02]  /*3490*/  CS2R R62, SRZ ;  /* 0x00000000003e7805 */ /* 0x000fc4000001ff00 */
[----:B------:R-:W-:Y:S01]  /*34a0*/  CS2R R64, SRZ ;  /* 0x0000000000407805 */ /* 0x000fe2000001ff00 */
[----:B------:R0:W5:Y:S04]  /*34b0*/  @!P0 LDG.E.64 R66, desc[UR60][R32.64+0x40] ;  /* 0x0000403c20428981 */ /* 0x000168000c1e1b00 */
[----:B------:R0:W5:Y:S01]  /*34c0*/  @!P0 LDG.E.64 R68, desc[UR60][R34.64+0x40] ;  /* 0x0000403c22448981 */ /* 0x000162000c1e1b00 */
[----:B------:R-:W-:-:S03]  /*34d0*/  ISETP.GE.AND P0, PT, R176, R123, PT ;  /* 0x0000007bb000720c */ /* 0x000fc60003f06270 */
        /* <DEDUP_REMOVED lines=8> */
[----:B------:R0:W5:Y:S04]  /*3560*/  @!P0 LDG.E.64 R60, desc[UR60][R34.64+0x80] ;  /* 0x0000803c223c8981 */ /* 0x000168000c1e1b00 */
[----:B------:R0:W5:Y:S04]  /*3570*/  @!P5 LDG.E.64 R54, desc[UR60][R32.64+0xa0] ;  /* 0x0000a03c2036d981 */ /* 0x000168000c1e1b00 */
[----:B------:R0:W5:Y:S02]  /*3580*/  @!P5 LDG.E.64 R56, desc[UR60][R34.64+0xa0] ;  /* 0x0000a03c2238d981 */ /* 0x000164000c1e1b00 */
.L_x_1569:
[----:B------:R-:W-:Y:S05]  /*3590*/  BSYNC B1 ;  /* 0x0000000000017941 */ /* 0x000fea0003800000 */
.L_x_1568:
        /* <DEDUP_REMOVED lines=12> */
[----:B------:R-:W-:Y:S01]  /*3660*/  CS2R R48, SRZ ;  /* 0x0000000000307805 */ /* 0x000fe2000001ff00 */
[----:B-----5:R-:W-:Y:S01]  /*3670*/  IMAD.MOV.U32 R83, RZ, RZ, R54 ;  /* 0x000000ffff537224 */ /* 0x020fe200078e0036 */
[----:B------:R-:W-:Y:S01]  /*3680*/  CS2R R52, SRZ ;  /* 0x0000000000347805 */ /* 0x000fe2000001ff00 */
[----:B------:R-:W-:Y:S06]  /*3690*/  @P5 BRA `(.L_x_1571) ;  /* 0x0000000000a05947 */ /* 0x000fec0003800000 */
[----:B------:R-:W-:Y:S01]  /*36a0*/  IADD3 R14, P0, P6, R98, R14, R106 ;  /* 0x0000000e620e7210 */ /* 0x000fe20007e1e06a */
[----:B------:R-:W-:Y:S01]  /*36b0*/  ULDC.64 UR4, c[0x0][0x3e8] ;  /* 0x0000fa0000047ab9 */ /* 0x000fe20000000a00 */
[----:B------:R-:W-:Y:S01]  /*36c0*/  ULDC.64 UR6, c[0x0][0x400] ;  /* 0x0001000000067ab9 */ /* 0x000fe20000000a00 */
[----:B------:R-:W-:Y:S02]  /*36d0*/  CS2R R50, SRZ ;  /* 0x0000000000327805 */ /* 0x000fe4000001ff00 */
[----:B------:R-:W-:Y:S02]  /*36e0*/  IADD3.X R13, R104, R11, R105, P0, P6 ;  /* 0x0000000b680d7210 */ /* 0x000fe400007ec469 */
[----:B------:R-:W-:Y:S02]  /*36f0*/  CS2R R52, SRZ ;  /* 0x0000000000347805 */ /* 0x000fe4000001ff00 */
[----:B------:R-:W-:-:S04]  /*3700*/  IADD3 R11, P0, P6, R92, R12, R108 ;  /* 0x0000000c5c0b7210 */ /* 0x000fc80007e1e06c */
[----:B------:R-:W-:Y:S02]  /*3710*/  IADD3.X R82, R103, R82, R107, P0, P6 ;  /* 0x0000005267527210 */ /* 0x000fe400007ec46b */
[----:B------:R-:W-:-:S04]  /*3720*/  LEA R12, P0, R14, UR4, 0x1 ;  /* 0x000000040e0c7c11 */ /* 0x000fc8000f8008ff */
[----:B------:R-:W-:Y:S02]  /*3730*/  LEA.HI.X R13, R14, UR5, R13, 0x1, P0 ;  /* 0x000000050e0d7c11 */ /* 0x000fe400080f0c0d */
        /* <DEDUP_REMOVED lines=30> */
.L_x_1571:
[----:B------:R-:W-:Y:S05]  /*3920*/  BSYNC B1 ;  /* 0x0000000000017941 */ /* 0x000fea0003800000 */
.L_x_1570:
[----:B------:R-:W2:Y:S01]  /*3930*/  LDL R11, [R1+0x30] ;  /* 0x00003000010b7983 */ /* 0x000ea20000100800 */
[----:B0-----:R-:W-:Y:S01]  /*3940*/  MOV R12, R58 ;  /* 0x0000003a000c7202 */ /* 0x001fe20000000f00 */
[----:B------:R-:W-:Y:S02]  /*3950*/  IMAD.MOV.U32 R13, RZ, RZ, R55 ;  /* 0x000000ffff0d7224 */ /* 0x000fe400078e0037 */
[----:B------:R-:W-:-:S03]  /*3960*/  IMAD.MOV.U32 R14, RZ, RZ, R62 ;  /* 0x000000ffff0e7224 */ /* 0x000fc600078e003e */
[----:B------:R-:W-:Y:S01]  /*3970*/  PRMT R152, R83, 0x5410, R13 ;  /* 0x0000541053987816 */ /* 0x000fe2000000000d */
[----:B------:R-:W-:Y:S01]  /*3980*/  IMAD.MOV.U32 R13, RZ, RZ, R63 ;  /* 0x000000ffff0d7224 */ /* 0x000fe200078e003f */
[----:B------:R-:W-:Y:S01]  /*3990*/  PRMT R157, R14, 0x7610, R157 ;  /* 0x000076100e9d7816 */ /* 0x000fe2000000009d */
[----:B------:R-:W-:-:S03]  /*39a0*/  IMAD.MOV.U32 R14, RZ, RZ, R75 ;  /* 0x000000ffff0e7224 */ /* 0x000fc600078e004b */
[----:B------:R-:W-:Y:S02]  /*39b0*/  PRMT R156, R13, 0x7610, R156 ;  /* 0x000076100d9c7816 */ /* 0x000fe4000000009c */
[----:B------:R-:W-:-:S04]  /*39c0*/  MOV R13, R74 ;  /* 0x0000004a000d7202 */ /* 0x000fc80000000f00 */
[----:B------:R-:W-:Y:S02]  /*39d0*/  PRMT R148, R13, 0x5410, R14 ;  /* 0x000054100d947816 */ /* 0x000fe4000000000e */
[----:B--2---:R-:W-:Y:S01]  /*39e0*/  R2UR UR4, R11 ;  /* 0x000000000b0472ca */ /* 0x004fe200000e0000 */
[----:B------:R-:W-:-:S05]  /*39f0*/  IMAD.MOV.U32 R11, RZ, RZ, R59 ;  /* 0x000000ffff0b7224 */ /* 0x000fca00078e003b */
[----:B------:R-:W-:Y:S01]  /*3a00*/  PRMT R154, R12, 0x5410, R11 ;  /* 0x000054100c9a7816 */ /* 0x000fe2000000000b */
[----:B------:R-:W-:Y:S02]  /*3a10*/  IMAD.MOV.U32 R11, RZ, RZ, R66 ;  /* 0x000000ffff0b7224 */ /* 0x000fe400078e0042 */
[----:B------:R-:W-:-:S04]  /*3a20*/  IMAD.MOV.U32 R12, RZ, RZ, R67 ;  /* 0x000000ffff0c7224 */ /* 0x000fc800078e0043 */
[----:B------:R-:W-:Y:S01]  /*3a30*/  UISETP.NE.AND UP0, UPT, UR4, 0x3, UPT ;  /* 0x000000030400788c */ /* 0x000fe2000bf05270 */
[----:B------:R-:W-:Y:S01]  /*3a40*/  PRMT R158, R12, 0x5410, R11 ;  /* 0x000054100c9e7816 */ /* 0x000fe2000000000b */
[----:B------:R-:W-:Y:S02]  /*3a50*/  IMAD.MOV.U32 R11, RZ, RZ, R70 ;  /* 0x000000ffff0b7224 */ /* 0x000fe400078e0046 */
[----:B------:R-:W-:Y:S02]  /*3a60*/  IMAD.MOV.U32 R12, RZ, RZ, R71 ;  /* 0x000000ffff0c7224 */ /* 0x000fe400078e0047 */
[----:B------:R-:W-:-:S03]  /*3a70*/  PLOP3.LUT P0, PT, PT, PT, UP0, 0x80, 0x0 ;  /* 0x000000000000781c */ /* 0x000fc60003f0f008 */
[----:B------:R-:W-:Y:S01]  /*3a80*/  PRMT R159, R11, 0x5410, R12 ;  /* 0x000054100b9f7816 */ /* 0x000fe2000000000c */
[----:B------:R-:W-:Y:S02]  /*3a90*/  IMAD.MOV.U32 R12, RZ, RZ, R56 ;  /* 0x000000ffff0c7224 */ /* 0x000fe400078e0038 */
[----:B------:R-:W-:-:S05]  /*3aa0*/  IMAD.MOV.U32 R11, RZ, RZ, R57 ;  /* 0x000000ffff0b7224 */ /* 0x000fca00078e0039 */
[----:B------:R-:W-:Y:S01]  /*3ab0*/  PRMT R153, R12, 0x5410, R11 ;  /* 0x000054100c997816 */ /* 0x000fe2000000000b */
[----:B------:R-:W-:Y:S02]  /*3ac0*/  IMAD.MOV.U32 R12, RZ, RZ, R60 ;  /* 0x000000ffff0c7224 */ /* 0x000fe400078e003c */
[----:B------:R-:W-:-:S05]  /*3ad0*/  IMAD.MOV.U32 R11, RZ, RZ, R61 ;  /* 0x000000ffff0b7224 */ /* 0x000fca00078e003d */
[----:B------:R-:W-:Y:S01]  /*3ae0*/  PRMT R155, R12, 0x5410, R11 ;  /* 0x000054100c9b7816 */ /* 0x000fe2000000000b */
[----:B------:R-:W-:Y:S02]  /*3af0*/  IMAD.MOV.U32 R12, RZ, RZ, R64 ;  /* 0x000000ffff0c7224 */ /* 0x000fe400078e0040 */
[----:B------:R-:W-:-:S03]  /*3b00*/  IMAD.MOV.U32 R11, RZ, RZ, R65 ;  /* 0x000000ffff0b7224 */ /* 0x000fc600078e0041 */
[----:B------:R-:W-:Y:S01]  /*3b10*/  PRMT R157, R157, 0x5410, R12 ;  /* 0x000054109d9d7816 */ /* 0x000fe2000000000c */
[----:B------:R-:W-:Y:S01]  /*3b20*/  IMAD.MOV.U32 R12, RZ, RZ, R69 ;  /* 0x000000ffff0c7224 */ /* 0x000fe200078e0045 */
[----:B------:R-:W-:Y:S02]  /*3b30*/  PRMT R156, R156, 0x5410, R11 ;  /* 0x000054109c9c7816 */ /* 0x000fe4000000000b */
[----:B------:R-:W-:-:S04]  /*3b40*/  MOV R11, R68 ;  /* 0x00000044000b7202 */ /* 0x000fc80000000f00 */
[----:B------:R-:W-:Y:S01]  /*3b50*/  PRMT R189, R11, 0x5410, R12 ;  /* 0x000054100bbd7816 */ /* 0x000fe2000000000c */
[----:B------:R-:W-:Y:S02]  /*3b60*/  IMAD.MOV.U32 R11, RZ, RZ, R72 ;  /* 0x000000ffff0b7224 */ /* 0x000fe400078e0048 */
[----:B------:R-:W-:-:S05]  /*3b70*/  IMAD.MOV.U32 R12, RZ, RZ, R73 ;  /* 0x000000ffff0c7224 */ /* 0x000fca00078e0049 */
[----:B------:R-:W-:Y:S01]  /*3b80*/  PRMT R190, R11, 0x5410, R12 ;  /* 0x000054100bbe7816 */ /* 0x000fe2000000000c */
[----:B------:R-:W-:Y:S02]  /*3b90*/  IMAD.MOV.U32 R11, RZ, RZ, R80 ;  /* 0x000000ffff0b7224 */ /* 0x000fe400078e0050 */
[----:B------:R-:W-:-:S05]  /*3ba0*/  IMAD.MOV.U32 R12, RZ, RZ, R81 ;  /* 0x000000ffff0c7224 */ /* 0x000fca00078e0051 */
[----:B------:R-:W-:Y:S01]  /*3bb0*/  PRMT R191, R11, 0x5410, R12 ;  /* 0x000054100bbf7816 */ /* 0x000fe2000000000c */
[----:B-----5:R-:W-:Y:S02]  /*3bc0*/  IMAD.MOV.U32 R12, RZ, RZ, R30 ;  /* 0x000000ffff0c7224 */ /* 0x020fe400078e001e */
[----:B------:R-:W-:-:S05]  /*3bd0*/  IMAD.MOV.U32 R11, RZ, RZ, R31 ;  /* 0x000000ffff0b7224 */ /* 0x000fca00078e001f */
[----:B------:R-:W-:Y:S01]  /*3be0*/  PRMT R83, R12, 0x5410, R11 ;  /* 0x000054100c537816 */ /* 0x000fe2000000000b */
[----:B------:R-:W-:Y:S01]  /*3bf0*/  IMAD.MOV.U32 R11, RZ, RZ, R35 ;  /* 0x000000ffff0b7224 */ /* 0x000fe200078e0023 */
        /* <DEDUP_REMOVED lines=35> */
[----:B------:R-:W-:Y:S06]  /*3e30*/  @!P0 BRA `(.L_x_1572) ;  /* 0x0000000000048947 */ /* 0x000fec0003800000 */
[----:B------:R-:W-:Y:S01]  /*3e40*/  BPT.TRAP 0x1 ;  /* 0x000000040000795c */ /* 0x000fe20000300000 */
.L_x_1572:
[----:B------:R-:W-:Y:S01]  /*3e50*/  IMAD R86, R17, 0x8, R2 ;  /* 0x0000000811567824 */ /* 0x000fe200078e0202 */
[----:B------:R-:W-:Y:S01]  /*3e60*/  SHF.L.U32 R87, R175, 0x1f, RZ ;  /* 0x0000001faf577819 */ /* 0x000fe200000006ff */
[----:B------:R-:W-:Y:S03]  /*3e70*/  BSSY B1, `(.L_x_1573) ;  /* 0x0000003000017945 */ /* 0x000fe60003800000 */
[----:B------:R-:W0:Y:S02]  /*3e80*/  SYNCS.PHASECHK.TRANS64.TRYWAIT P6, [R86+URZ+0x2a890], R87 ;  /* 0x02a89057560075a7 */ /* 0x000e2400080c017f */
[----:B0-----:R-:W-:Y:S05]  /*3e90*/  @!P6 BRA `(.L_x_1574) ;  /* 0x0000026000dce947 */ /* 0x001fea0003800000 */
.L_x_1996:
[----:B------:R-:W-:Y:S05]  /*3ea0*/  BSYNC B1 ;  /* 0x0000000000017941 */ /* 0x000fea0003800000 */
.L_x_1573:
[----:B------:R-:W-:-:S03]  /*3eb0*/  UMOV UR4, 0xffffffff ;  /* 0xffffffff00047882 */ /* 0x000fc60000000000 */
[----:B------:R-:W-:Y:S05]  /*3ec0*/  BRA.DIV UR4, `(.L_x_1575) ;  /* 0x0000026204e47947 */ /* 0x000fea000b800000 */
[----:B------:R1:W2:Y:S04]  /*3ed0*/  SHFL.IDX PT, R82, R116, RZ, 0x1c1f ;  /* 0x001c1fff74527589 */ /* 0x0002a800000e0000 */
[----:B------:R1:W3:Y:S02]  /*3ee0*/  SHFL.IDX PT, R11, R117, RZ, 0x1c1f ;  /* 0x001c1fff750b7589 */ /* 0x0002e400000e0000 */
.L_x_2000:
        /* <DEDUP_REMOVED lines=21> */
[-C--:B------:R-:W-:Y:S01]  /*4040*/  FFMA.FTZ R75, R147, R146.reuse, -R75 ;  /* 0x00000092934b7223 */ /* 0x080fe2000001084b */
[----:B------:R-:W-:Y:S02]  /*4050*/  IMAD.MOV.U32 R147, RZ, RZ, R12 ;  /* 0x000000ffff937224 */ /* 0x000fe400078e000c */
[----:B------:R-:W-:Y:S01]  /*4060*/  FFMA.FTZ R13, R81, R146, R13 ;  /* 0x00000092510d7223 */ /* 0x000fe2000001000d */
[----:B------:R-:W-:Y:S01]  /*4070*/  MOV R81, R15 ;  /* 0x0000000f00517202 */ /* 0x000fe20000000f00 */
        /* <DEDUP_REMOVED lines=27> */
.L_x_1581:
[----:B------:R-:W-:Y:S05]  /*4230*/  BSYNC B3 ;  /* 0x0000000000037941 */ /* 0x000fea0003800000 */
.L_x_1580:
[----:B---3--:R-:W-:-:S04]  /*4240*/  LEA R74, P4, R18, R11, 0x1 ;  /* 0x0000000b124a7211 */ /* 0x008fc800078808ff */
[----:B--2---:R-:W-:-:S05]  /*4250*/  LEA.HI.X R75, R18, R82, R19, 0x1, P4 ;  /* 0x00000052124b7211 */ /* 0x004fca00020f0c13 */
[----:B0-----:R4:W-:Y:S04]  /*4260*/  ST.E.128 desc[UR60][R74.64], R12 ;  /* 0x0000000c4a007985 */ /* 0x0019e8000c101d3c */
.L_x_1579:
[----:B------:R-:W-:Y:S05]  /*4270*/  BSYNC B2 ;  /* 0x0000000000027941 */ /* 0x000fea0003800000 */
.L_x_1578:
        /* <DEDUP_REMOVED lines=22> */
[----:B------:R-:W-:Y:S02]  /*43e0*/  IMAD.MOV.U32 R73, RZ, RZ, R15 ;  /* 0x000000ffff497224 */ /* 0x000fe400078e000f */
[----:B------:R-:W-:Y:S02]  /*43f0*/  HADD2.F32 R74, -RZ, R70.H0_H0 ;  /* 0x20000046ff4a7230 */ /* 0x000fe40000004100 */
[----:B------:R-:W-:Y:S01]  /*4400*/  HADD2.F32 R12, -RZ, R75.H1_H1 ;  /* 0x3000004bff0c7230 */ /* 0x000fe20000004100 */
[----:B------:R-:W-:Y:S01]  /*4410*/  F2FP.F16.F32.PACK_AB R13, R13, R71 ;  /* 0x000000470d0d723e */ /* 0x000fe200000000ff */
[----:B------:R-:W-:-:S02]  /*4420*/  HADD2.F32 R15, -RZ, R73.H1_H1 ;  /* 0x30000049ff0f7230 */ /* 0x000fc40000004100 */
[----:B------:R-:W-:Y:S02]  /*4430*/  HADD2.F32 R73, -RZ, R73.H0_H0 ;  /* 0x20000049ff497230 */ /* 0x000fe40000004100 */
        /* <DEDUP_REMOVED lines=13> */
[--C-:B------:R-:W-:Y:S02]  /*4510*/  HADD2.F32 R74, -RZ, R14.reuse.H1_H1 ;  /* 0x3000000eff4a7230 */ /* 0x100fe40000004100 */
        /* <DEDUP_REMOVED lines=8> */
.L_x_1585:
[----:B------:R-:W-:Y:S05]  /*45a0*/  BSYNC B3 ;  /* 0x0000000000037941 */ /* 0x000fea0003800000 */
.L_x_1584:
[----:B------:R-:W-:Y:S02]  /*45b0*/  IMAD.SHL.U32 R72, R170, 0x8, RZ ;  /* 0x00000008aa487824 */ /* 0x000fe400078e00ff */
[----:B---3--:R-:W-:Y:S02]  /*45c0*/  IMAD.MOV.U32 R70, RZ, RZ, R11 ;  /* 0x000000ffff467224 */ /* 0x008fe400078e000b */
[----:B--2---:R-:W-:Y:S02]  /*45d0*/  IMAD.MOV.U32 R71, RZ, RZ, R82 ;  /* 0x000000ffff477224 */ /* 0x004fe400078e0052 */
[----:B------:R-:W-:-:S05]  /*45e0*/  IMAD.WIDE R70, R72, 0x2, R70 ;  /* 0x0000000248467825 */ /* 0x000fca00078e0246 */
[----:B0-----:R0:W-:Y:S02]  /*45f0*/  ST.E.128 desc[UR60][R70.64], R12 ;  /* 0x0000000c46007985 */ /* 0x0011e4000c101d3c */
.L_x_1583:
[----:B------:R-:W-:Y:S05]  /*4600*/  BSYNC B2 ;  /* 0x0000000000027941 */ /* 0x000fea0003800000 */
.L_x_1582:
        /* <DEDUP_REMOVED lines=8> */
[----:B------:R-:W-:Y:S02]  /*4690*/  SHF.R.U32.HI R66, RZ, 0x10, R67 ;  /* 0x00000010ff427819 */ /* 0x000fe40000011643 */
[--C-:B------:R-:W-:Y:S01]  /*46a0*/  SHF.R.U64 R71, R68, 0x10, R69.reuse ;  /* 0x0000001044477819 */ /* 0x100fe20000001245 */
[----:B------:R-:W-:Y:S01]  /*46b0*/  HADD2.F32 R70, -RZ, R70.H0_H0 ;  /* 0x20000046ff467230 */ /* 0x000fe20000004100 */
[----:B----4-:R-:W-:Y:S02]  /*46c0*/  MOV R67, R13 ;  /* 0x0000000d00437202 */ /* 0x010fe40000000f00 */
[----:B------:R-:W-:Y:S01]  /*46d0*/  SHF.R.U32.HI R68, RZ, 0x10, R69 ;  /* 0x00000010ff447819 */ /* 0x000fe20000011645 */
[----:B------:R-:W-:Y:S02]  /*46e0*/  HADD2.F32 R13, -RZ, R71.H0_H0 ;  /* 0x20000047ff0d7230 */ /* 0x000fe40000004100 */
[----:B------:R-:W-:-:S02]  /*46f0*/  HADD2.F32 R69, -RZ, R67.H1_H1 ;  /* 0x30000043ff457230 */ /* 0x000fc40000004100 */
        /* <DEDUP_REMOVED lines=26> */
[----:B------:R-:W-:Y:S02]  /*48a0*/  HADD2.F32 R70, -RZ, R14.H1_H1 ;  /* 0x3000000eff467230 */ /* 0x000fe40000004100 */
        /* <DEDUP_REMOVED lines=8> */
.L_x_1589:
[----:B------:R-:W-:Y:S05]  /*4930*/  BSYNC B3 ;  /* 0x0000000000037941 */ /* 0x000fea0003800000 */
.L_x_1588:
[----:B------:R-:W-:Y:S02]  /*4940*/  IMAD.SHL.U32 R68, R171, 0x8, RZ ;  /* 0x00000008ab447824 */ /* 0x000fe400078e00ff */
[----:B---3--:R-:W-:Y:S02]  /*4950*/  IMAD.MOV.U32 R66, RZ, RZ, R11 ;  /* 0x000000ffff427224 */ /* 0x008fe400078e000b */
[----:B--2---:R-:W-:Y:S02]  /*4960*/  IMAD.MOV.U32 R67, RZ, RZ, R82 ;  /* 0x000000ffff437224 */ /* 0x004fe400078e0052 */
[----:B------:R-:W-:-:S05]  /*4970*/  IMAD.WIDE R66, R68, 0x2, R66 ;  /* 0x0000000244427825 */ /* 0x000fca00078e0242 */
[----:B----4-:R0:W-:Y:S02]  /*4980*/  ST.E.128 desc[UR60][R66.64], R12 ;  /* 0x0000000c42007985 */ /* 0x0101e4000c101d3c */
.L_x_1587:
[----:B------:R-:W-:Y:S05]  /*4990*/  BSYNC B2 ;  /* 0x0000000000027941 */ /* 0x000fea0003800000 */
.L_x_1586:
        /* <DEDUP_REMOVED lines=9> */
[--C-:B------:R-:W-:Y:S01]  /*4a30*/  SHF.R.U64 R62, R62, 0x10, R63.reuse ;  /* 0x000000103e3e7819 */ /* 0x100fe2000000123f */
[----:B------:R-:W-:Y:S01]  /*4a40*/  HADD2.F32 R68, -RZ, R156.H1_H1 ;  /* 0x3000009cff447230 */ /* 0x000fe20000004100 */
[----:B------:R-:W-:Y:S01]  /*4a50*/  SHF.R.U32.HI R63, RZ, 0x10, R63 ;  /* 0x00000010ff3f7819 */ /* 0x000fe2000001163f */
[----:B------:R-:W-:Y:S02]  /*4a60*/  HADD2.F32 R66, -RZ, R66.H0_H0 ;  /* 0x20000042ff427230 */ /* 0x000fe40000004100 */
[--C-:B------:R-:W-:Y:S02]  /*4a70*/  HADD2.F32 R13, -RZ, R64.reuse.H1_H1 ;  /* 0x30000040ff0d7230 */ /* 0x100fe40000004100 */
[----:B------:R-:W-:Y:S02]  /*4a80*/  HADD2.F32 R64, -RZ, R64.H0_H0 ;  /* 0x20000040ff407230 */ /* 0x000fe40000004100 */
[----:B------:R-:W-:-:S02]  /*4a90*/  HADD2.F32 R62, -RZ, R62.H0_H0 ;  /* 0x2000003eff3e7230 */ /* 0x000fc40000004100 */
[CC--:B------:R-:W-:Y:S01]  /*4aa0*/  FMUL.FTZ R67, R13.reuse, R66.reuse ;  /* 0x000000420d437220 */ /* 0x0c0fe20000410000 */
[----:B------:R-:W-:Y:S02]  /*4ab0*/  HADD2.F32 R63, -RZ, R63.H0_H0 ;  /* 0x2000003fff3f7230 */ /* 0x000fe40000004100 */
[C---:B------:R-:W-:Y:S01]  /*4ac0*/  FMUL.FTZ R66, R64.reuse, R66 ;  /* 0x0000004240427220 */ /* 0x040fe20000410000 */
[-C--:B------:R-:W-:Y:S01]  /*4ad0*/  FFMA.FTZ R67, R64, R62.reuse, -R67 ;  /* 0x0000003e40437223 */ /* 0x080fe20000010843 */
[----:B------:R-:W-:Y:S02]  /*4ae0*/  SHF.R.U32.HI R64, RZ, 0x10, R65 ;  /* 0x00000010ff407819 */ /* 0x000fe40000011641 */
[----:B------:R-:W-:Y:S01]  /*4af0*/  FFMA.FTZ R66, R13, R62, R66 ;  /* 0x0000003e0d427223 */ /* 0x000fe20000010042 */
[----:B------:R-:W-:Y:S01]  /*4b00*/  IMAD.MOV.U32 R62, RZ, RZ, R12 ;  /* 0x000000ffff3e7224 */ /* 0x000fe200078e000c */
[----:B------:R-:W-:Y:S01]  /*4b10*/  MOV R12, R15 ;  /* 0x0000000f000c7202 */ /* 0x000fe20000000f00 */
[----:B------:R-:W-:-:S02]  /*4b20*/  HADD2.F32 R15, -RZ, R64.H0_H0 ;  /* 0x20000040ff0f7230 */ /* 0x000fc40000004100 */
[----:B------:R-:W-:Y:S02]  /*4b30*/  F2FP.F16.F32.PACK_AB R66, R66, R67 ;  /* 0x000000434242723e */ /* 0x000fe400000000ff */
[--C-:B------:R-:W-:Y:S02]  /*4b40*/  HADD2.F32 R13, -RZ, R12.reuse.H1_H1 ;  /* 0x3000000cff0d7230 */ /* 0x100fe40000004100 */
[----:B------:R-:W-:-:S03]  /*4b50*/  HADD2.F32 R12, -RZ, R12.H0_H0 ;  /* 0x2000000cff0c7230 */ /* 0x000fc60000004100 */
[CC--:B------:R-:W-:Y:S02]  /*4b60*/  FMUL.FTZ R64, R13.reuse, R15.reuse ;  /* 0x0000000f0d407220 */ /* 0x0c0fe40000410000 */
[C---:B------:R-:W-:Y:S02]  /*4b70*/  FMUL.FTZ R15, R12.reuse, R15 ;  /* 0x0000000f0c0f7220 */ /* 0x040fe40000410000 */
[-C--:B------:R-:W-:Y:S01]  /*4b80*/  FFMA.FTZ R12, R12, R63.reuse, -R64 ;  /* 0x0000003f0c0c7223 */ /* 0x080fe20000010840 */
[----:B------:R-:W-:Y:S02]  /*4b90*/  HADD2.F32 R64, -RZ, R157.H1_H1 ;  /* 0x3000009dff407230 */ /* 0x000fe40000004100 */
[----:B------:R-:W-:Y:S01]  /*4ba0*/  FFMA.FTZ R13, R13, R63, R15 ;  /* 0x0000003f0d0d7223 */ /* 0x000fe2000001000f */
[----:B------:R-:W-:Y:S02]  /*4bb0*/  IMAD.MOV.U32 R63, RZ, RZ, R14 ;  /* 0x000000ffff3f7224 */ /* 0x000fe400078e000e */
[----:B------:R-:W-:-:S02]  /*4bc0*/  HADD2.F32 R14, -RZ, R62.H1_H1 ;  /* 0x3000003eff0e7230 */ /* 0x000fc40000004100 */
[----:B------:R-:W-:Y:S02]  /*4bd0*/  HADD2.F32 R15, -RZ, R62.H0_H0 ;  /* 0x2000003eff0f7230 */ /* 0x000fe40000004100 */
[----:B------:R-:W-:Y:S02]  /*4be0*/  HADD2.F32 R62, -RZ, R157.H0_H0 ;  /* 0x2000009dff3e7230 */ /* 0x000fe40000004100 */
[-C--:B------:R-:W-:Y:S01]  /*4bf0*/  FMUL.FTZ R65, R14, R64.reuse ;  /* 0x000000400e417220 */ /* 0x080fe20000410000 */
[----:B------:R-:W-:-:S03]  /*4c00*/  FMUL.FTZ R64, R15, R64 ;  /* 0x000000400f407220 */ /* 0x000fc60000410000 */
[-C--:B------:R-:W-:Y:S01]  /*4c10*/  FFMA.FTZ R15, R15, R62.reuse, -R65 ;  /* 0x0000003e0f0f7223 */ /* 0x080fe20000010841 */
[----:B------:R-:W-:Y:S01]  /*4c20*/  FFMA.FTZ R14, R14, R62, R64 ;  /* 0x0000003e0e0e7223 */ /* 0x000fe20000010040 */
[--C-:B------:R-:W-:Y:S02]  /*4c30*/  HADD2.F32 R62, -RZ, R63.reuse.H1_H1 ;  /* 0x3000003fff3e7230 */ /* 0x100fe40000004100 */
[----:B------:R-:W-:Y:S02]  /*4c40*/  HADD2.F32 R64, -RZ, R63.H0_H0 ;  /* 0x2000003fff407230 */ /* 0x000fe40000004100 */
[----:B------:R-:W-:Y:S02]  /*4c50*/  HADD2.F32 R63, -RZ, R156.H0_H0 ;  /* 0x2000009cff3f7230 */ /* 0x000fe40000004100 */
[-C--:B------:R-:W-:Y:S01]  /*4c60*/  FMUL.FTZ R65, R62, R68.reuse ;  /* 0x000000443e417220 */ /* 0x080fe20000410000 */
[----:B------:R-:W-:Y:S01]  /*4c70*/  F2FP.F16.F32.PACK_AB R14, R14, R15 ;  /* 0x0000000f0e0e723e */ /* 0x000fe200000000ff */
[----:B------:R-:W-:-:S02]  /*4c80*/  FMUL.FTZ R68, R64, R68 ;  /* 0x0000004440447220 */ /* 0x000fc40000410000 */
[-C--:B------:R-:W-:Y:S02]  /*4c90*/  FFMA.FTZ R65, R64, R63.reuse, -R65 ;  /* 0x0000003f40417223 */ /* 0x080fe40000010841 */
[----:B------:R-:W-:Y:S01]  /*4ca0*/  FFMA.FTZ R68, R62, R63, R68 ;  /* 0x0000003f3e447223 */ /* 0x000fe20000010044 */
[----:B------:R-:W-:Y:S01]  /*4cb0*/  F2FP.F16.F32.PACK_AB R62, R13, R12 ;  /* 0x0000000c0d3e723e */ /* 0x000fe200000000ff */
[----:B------:R-:W-:Y:S02]  /*4cc0*/  IMAD.MOV.U32 R12, RZ, RZ, R14 ;  /* 0x000000ffff0c7224 */ /* 0x000fe400078e000e */
[----:B------:R-:W-:Y:S01]  /*4cd0*/  IMAD.MOV.U32 R13, RZ, RZ, R66 ;  /* 0x000000ffff0d7224 */ /* 0x000fe200078e0042 */
[----:B------:R-:W-:Y:S01]  /*4ce0*/  F2FP.F16.F32.PACK_AB R65, R68, R65 ;  /* 0x000000414441723e */ /* 0x000fe200000000ff */
[----:B------:R-:W-:-:S04]  /*4cf0*/  IMAD.MOV.U32 R15, RZ, RZ, R62 ;  /* 0x000000ffff0f7224 */ /* 0x000fc800078e003e */
[----:B------:R-:W-:-:S07]  /*4d00*/  IMAD.MOV.U32 R14, RZ, RZ, R65 ;  /* 0x000000ffff0e7224 */ /* 0x000fce00078e0041 */
.L_x_1593:
[----:B------:R-:W-:Y:S05]  /*4d10*/  BSYNC B3 ;  /* 0x0000000000037941 */ /* 0x000fea0003800000 */
.L_x_1592:
[----:B---3--:R-:W-:-:S04]  /*4d20*/  LEA R62, P4, R22, R11, 0x1 ;  /* 0x0000000b163e7211 */ /* 0x008fc800078808ff */
[----:B--2---:R-:W-:-:S05]  /*4d30*/  LEA.HI.X R63, R22, R82, R173, 0x1, P4 ;  /* 0x00000052163f7211 */ /* 0x004fca00020f0cad */
[----:B----4-:R0:W-:Y:S04]  /*4d40*/  ST.E.128 desc[UR60][R62.64], R12 ;  /* 0x0000000c3e007985 */ /* 0x0101e8000c101d3c */
.L_x_1591:
[----:B------:R-:W-:Y:S05]  /*4d50*/  BSYNC B2 ;  /* 0x0000000000027941 */ /* 0x000fea0003800000 */
.L_x_1590:
        /* <DEDUP_REMOVED lines=9> */
[----:B------:R-:W-:-:S03]  /*4df0*/  SHF.R.U64 R58, R58, 0x10, R59 ;  /* 0x000000103a3a7819 */ /* 0x000fc6000000123b */
[----:B------:R-:W-:Y:S02]  /*4e00*/  HADD2.F32 R63, -RZ, R63.H0_H0 ;  /* 0x2000003fff3f7230 */ /* 0x000fe40000004100 */
[--C-:B------:R-:W-:Y:S02]  /*4e10*/  HADD2.F32 R13, -RZ, R60.reuse.H1_H1 ;  /* 0x3000003cff0d7230 */ /* 0x100fe40000004100 */
[----:B------:R-:W-:Y:S02]  /*4e20*/  HADD2.F32 R60, -RZ, R60.H0_H0 ;  /* 0x2000003cff3c7230 */ /* 0x000fe40000004100 */
[----:B------:R-:W-:Y:S02]  /*4e30*/  HADD2.F32 R58, -RZ, R58.H0_H0 ;  /* 0x2000003aff3a7230 */ /* 0x000fe40000004100 */
[-C--:B------:R-:W-:Y:S01]  /*4e40*/  FMUL.FTZ R62, R13, R63.reuse ;  /* 0x0000003f0d3e7220 */ /* 0x080fe20000410000 */
[----:B------:R-:W-:-:S03]  /*4e50*/  FMUL.FTZ R63, R60, R63 ;  /* 0x0000003f3c3f7220 */ /* 0x000fc60000410000 */
[-C--:B------:R-:W-:Y:S01]  /*4e60*/  FFMA.FTZ R62, R60, R58.reuse, -R62 ;  /* 0x0000003a3c3e7223 */ /* 0x080fe2000001083e */
[----:B------:R-:W-:Y:S01]  /*4e70*/  FFMA.FTZ R63, R13, R58, R63 ;  /* 0x0000003a0d3f7223 */ /* 0x000fe2000001003f */
[----:B------:R-:W-:Y:S01]  /*4e80*/  SHF.R.U32.HI R58, RZ, 0x10, R59 ;  /* 0x00000010ff3a7819 */ /* 0x000fe2000001163b */
[--C-:B------:R-:W-:Y:S01]  /*4e90*/  HADD2.F32 R13, -RZ, R15.reuse.H1_H1 ;  /* 0x3000000fff0d7230 */ /* 0x100fe20000004100 */
[----:B------:R-:W-:Y:S01]  /*4ea0*/  SHF.R.U32.HI R59, RZ, 0x10, R61 ;  /* 0x00000010ff3b7819 */ /* 0x000fe2000001163d */
[----:B------:R-:W-:Y:S01]  /*4eb0*/  HADD2.F32 R15, -RZ, R15.H0_H0 ;  /* 0x2000000fff0f7230 */ /* 0x000fe20000004100 */
[----:B------:R-:W-:Y:S01]  /*4ec0*/  F2FP.F16.F32.PACK_AB R62, R63, R62 ;  /* 0x0000003e3f3e723e */ /* 0x000fe200000000ff */
[----:B------:R-:W-:Y:S02]  /*4ed0*/  HADD2.F32 R58, -RZ, R58.H0_H0 ;  /* 0x2000003aff3a7230 */ /* 0x000fe40000004100 */
[----:B------:R-:W-:-:S05]  /*4ee0*/  HADD2.F32 R59, -RZ, R59.H0_H0 ;  /* 0x2000003bff3b7230 */ /* 0x000fca0000004100 */
[-C--:B------:R-:W-:Y:S01]  /*4ef0*/  FMUL.FTZ R60, R13, R59.reuse ;  /* 0x0000003b0d3c7220 */ /* 0x080fe20000410000 */
[----:B------:R-:W-:-:S03]  /*4f00*/  FMUL.FTZ R59, R15, R59 ;  /* 0x0000003b0f3b7220 */ /* 0x000fc60000410000 */
[-C--:B------:R-:W-:Y:S01]  /*4f10*/  FFMA.FTZ R60, R15, R58.reuse, -R60 ;  /* 0x0000003a0f3c7223 */ /* 0x080fe2000001083c */
[----:B------:R-:W-:Y:S01]  /*4f20*/  FFMA.FTZ R59, R13, R58, R59 ;  /* 0x0000003a0d3b7223 */ /* 0x000fe2000001003b */
[--C-:B------:R-:W-:Y:S02]  /*4f30*/  HADD2.F32 R13, -RZ, R12.reuse.H0_H0 ;  /* 0x2000000cff0d7230 */ /* 0x100fe40000004100 */
[----:B------:R-:W-:Y:S02]  /*4f40*/  HADD2.F32 R12, -RZ, R12.H1_H1 ;  /* 0x3000000cff0c7230 */ /* 0x000fe40000004100 */
[--C-:B------:R-:W-:Y:S01]  /*4f50*/  HADD2.F32 R15, -RZ, R155.reuse.H0_H0 ;  /* 0x2000009bff0f7230 */ /* 0x100fe20000004100 */
[----:B------:R-:W-:Y:S01]  /*4f60*/  F2FP.F16.F32.PACK_AB R59, R59, R60 ;  /* 0x0000003c3b3b723e */ /* 0x000fe200000000ff */
[----:B------:R-:W-:Y:S02]  /*4f70*/  HADD2.F32 R58, -RZ, R154.H0_H0 ;  /* 0x2000009aff3a7230 */ /* 0x000fe40000004100 */
[----:B------:R-:W-:-:S02]  /*4f80*/  HADD2.F32 R155, -RZ, R155.H1_H1 ;  /* 0x3000009bff9b7230 */ /* 0x000fc40000004100 */
[CC--:B------:R-:W-:Y:S01]  /*4f90*/  FMUL.FTZ R61, R12.reuse, R15.reuse ;  /* 0x0000000f0c3d7220 */ /* 0x0c0fe20000410000 */
[C---:B------:R-:W-:Y:S01]  /*4fa0*/  FMUL.FTZ R15, R13.reuse, R15 ;  /* 0x0000000f0d0f7220 */ /* 0x040fe20000410000 */
[----:B------:R-:W-:Y:S02]  /*4fb0*/  HADD2.F32 R154, -RZ, R154.H1_H1 ;  /* 0x3000009aff9a7230 */ /* 0x000fe40000004100 */
[-C--:B------:R-:W-:Y:S01]  /*4fc0*/  FFMA.FTZ R61, R13, R58.reuse, -R61 ;  /* 0x0000003a0d3d7223 */ /* 0x080fe2000001083d */
[----:B------:R-:W-:Y:S01]  /*4fd0*/  FFMA.FTZ R15, R12, R58, R15 ;  /* 0x0000003a0c0f7223 */ /* 0x000fe2000001000f */
[--C-:B------:R-:W-:Y:S02]  /*4fe0*/  HADD2.F32 R12, -RZ, R14.reuse.H0_H0 ;  /* 0x2000000eff0c7230 */ /* 0x100fe40000004100 */
[----:B------:R-:W-:Y:S02]  /*4ff0*/  HADD2.F32 R14, -RZ, R14.H1_H1 ;  /* 0x3000000eff0e7230 */ /* 0x000fe40000004100 */
[----:B------:R-:W-:-:S03]  /*5000*/  F2FP.F16.F32.PACK_AB R15, R15, R61 ;  /* 0x0000003d0f0f723e */ /* 0x000fc600000000ff */
[-C--:B------:R-:W-:Y:S01]  /*5010*/  FMUL.FTZ R13, R14, R155.reuse ;  /* 0x0000009b0e0d7220 */ /* 0x080fe20000410000 */
[----:B------:R-:W-:-:S03]  /*5020*/  FMUL.FTZ R155, R12, R155 ;  /* 0x0000009b0c9b7220 */ /* 0x000fc60000410000 */
[-C--:B------:R-:W-:Y:S01]  /*5030*/  FFMA.FTZ R13, R12, R154.reuse, -R13 ;  /* 0x0000009a0c0d7223 */ /* 0x080fe2000001080d */
[----:B------:R-:W-:Y:S01]  /*5040*/  FFMA.FTZ R155, R14, R154, R155 ;  /* 0x0000009a0e9b7223 */ /* 0x000fe2000001009b */
[----:B------:R-:W-:Y:S02]  /*5050*/  IMAD.MOV.U32 R12, RZ, RZ, R15 ;  /* 0x000000ffff0c7224 */ /* 0x000fe400078e000f */
[----:B------:R-:W-:Y:S02]  /*5060*/  IMAD.MOV.U32 R15, RZ, RZ, R59 ;  /* 0x000000ffff0f7224 */ /* 0x000fe400078e003b */
[----:B------:R-:W-:Y:S02]  /*5070*/  F2FP.F16.F32.PACK_AB R155, R155, R13 ;  /* 0x0000000d9b9b723e */ /* 0x000fe400000000ff */
[----:B------:R-:W-:-:S03]  /*5080*/  MOV R13, R62 ;  /* 0x0000003e000d7202 */ /* 0x000fc60000000f00 */
[----:B------:R-:W-:-:S07]  /*5090*/  IMAD.MOV.U32 R14, RZ, RZ, R155 ;  /* 0x000000ffff0e7224 */ /* 0x000fce00078e009b */
.L_x_1597:
[----:B------:R-:W-:Y:S05]  /*50a0*/  BSYNC B3 ;  /* 0x0000000000037941 */ /* 0x000fea0003800000 */
.L_x_1596:
[----:B---3--:R-:W-:-:S04]  /*50b0*/  LEA R58, P4, R160, R11, 0x1 ;  /* 0x0000000ba03a7211 */ /* 0x008fc800078808ff */
[----:B--2---:R-:W-:-:S05]  /*50c0*/  LEA.HI.X R59, R160, R82, R184, 0x1, P4 ;  /* 0x00000052a03b7211 */ /* 0x004fca00020f0cb8 */
[----:B----4-:R0:W-:Y:S04]  /*50d0*/  ST.E.128 desc[UR60][R58.64], R12 ;  /* 0x0000000c3a007985 */ /* 0x0101e8000c101d3c */
.L_x_1595:
[----:B------:R-:W-:Y:S05]  /*50e0*/  BSYNC B2 ;  /* 0x0000000000027941 */ /* 0x000fea0003800000 */
.L_x_1594:
        /* <DEDUP_REMOVED lines=10> */
[----:B------:R-:W-:Y:S02]  /*5190*/  SHF.R.U64 R13, R54, 0x10, R55 ;  /* 0x00000010360d7819 */ /* 0x000fe40000001237 */
        /* <DEDUP_REMOVED lines=11> */
[----:B------:R-:W-:Y:S02]  /*5250*/  IMAD.MOV.U32 R11, RZ, RZ, R15 ;  /* 0x000000ffff0b7224 */ /* 0x000fe400078e000f */
[----:B------:R-:W-:-:S02]  /*5260*/  HADD2.F32 R54, -RZ, R54.H0_H0 ;  /* 0x20000036ff367230 */ /* 0x000fc40000004100 */
        /* <DEDUP_REMOVED lines=8> */
[--C-:B------:R-:W-:Y:S02]  /*52f0*/  HADD2.F32 R13, -RZ, R12.reuse.H1_H1 ;  /* 0x3000000cff0d7230 */ /* 0x100fe40000004100 */
[----:B------:R-:W-:-:S02]  /*5300*/  HADD2.F32 R12, -RZ, R12.H0_H0 ;  /* 0x2000000cff0c7230 */ /* 0x000fc40000004100 */
[--C-:B------:R-:W-:Y:S02]  /*5310*/  HADD2.F32 R54, -RZ, R152.reuse.H0_H0 ;  /* 0x20000098ff367230 */ /* 0x100fe40000004100 */
[CC--:B------:R-:W-:Y:S01]  /*5320*/  FMUL.FTZ R55, R13.reuse, R11.reuse ;  /* 0x0000000b0d377220 */ /* 0x0c0fe20000410000 */
[----:B------:R-:W-:Y:S02]  /*5330*/  HADD2.F32 R153, -RZ, R153.H1_H1 ;  /* 0x30000099ff997230 */ /* 0x000fe40000004100 */
[C---:B------:R-:W-:Y:S01]  /*5340*/  FMUL.FTZ R11, R12.reuse, R11 ;  /* 0x0000000b0c0b7220 */ /* 0x040fe20000410000 */
[----:B------:R-:W-:Y:S02]  /*5350*/  HADD2.F32 R152, -RZ, R152.H1_H1 ;  /* 0x30000098ff987230 */ /* 0x000fe40000004100 */
[-C--:B------:R-:W-:Y:S01]  /*5360*/  FFMA.FTZ R55, R12, R54.reuse, -R55 ;  /* 0x000000360c377223 */ /* 0x080fe20000010837 */
[--C-:B------:R-:W-:Y:S02]  /*5370*/  HADD2.F32 R12, -RZ, R14.reuse.H1_H1 ;  /* 0x3000000eff0c7230 */ /* 0x100fe40000004100 */
[----:B------:R-:W-:Y:S01]  /*5380*/  FFMA.FTZ R11, R13, R54, R11 ;  /* 0x000000360d0b7223 */ /* 0x000fe2000001000b */
[----:B------:R-:W-:Y:S01]  /*5390*/  HADD2.F32 R14, -RZ, R14.H0_H0 ;  /* 0x2000000eff0e7230 */ /* 0x000fe20000004100 */
[----:B------:R-:W-:Y:S01]  /*53a0*/  F2FP.F16.F32.PACK_AB R15, R57, R15 ;  /* 0x0000000f390f723e */ /* 0x000fe200000000ff */
[----:B------:R-:W-:-:S02]  /*53b0*/  FMUL.FTZ R13, R12, R153 ;  /* 0x000000990c0d7220 */ /* 0x000fc40000410000 */
[----:B------:R-:W-:Y:S01]  /*53c0*/  F2FP.F16.F32.PACK_AB R11, R11, R55 ;  /* 0x000000370b0b723e */ /* 0x000fe200000000ff */
[C---:B------:R-:W-:Y:S01]  /*53d0*/  FMUL.FTZ R153, R14.reuse, R153 ;  /* 0x000000990e997220 */ /* 0x040fe20000410000 */
[----:B------:R-:W-:-:S03]  /*53e0*/  FFMA.FTZ R13, R14, R152, -R13 ;  /* 0x000000980e0d7223 */ /* 0x000fc6000001080d */
[----:B------:R-:W-:Y:S01]  /*53f0*/  FFMA.FTZ R153, R12, R152, R153 ;  /* 0x000000980c997223 */ /* 0x000fe20000010099 */
[----:B------:R-:W-:-:S04]  /*5400*/  IMAD.MOV.U32 R12, RZ, RZ, R11 ;  /* 0x000000ffff0c7224 */ /* 0x000fc800078e000b */
[----:B------:R-:W-:Y:S01]  /*5410*/  F2FP.F16.F32.PACK_AB R153, R153, R13 ;  /* 0x0000000d9999723e */ /* 0x000fe200000000ff */
[----:B------:R-:W-:-:S04]  /*5420*/  IMAD.MOV.U32 R13, RZ, RZ, R56 ;  /* 0x000000ffff0d7224 */ /* 0x000fc800078e0038 */
[----:B------:R-:W-:-:S07]  /*5430*/  IMAD.MOV.U32 R14, RZ, RZ, R153 ;  /* 0x000000ffff0e7224 */ /* 0x000fce00078e0099 */
.L_x_1599:
[----:B------:R-:W-:Y:S05]  /*5440*/  BSYNC B2 ;  /* 0x0000000000027941 */ /* 0x000fea0003800000 */
.L_x_1598:
[----:B----4-:R0:W-:Y:S02]  /*5450*/  ST.E.128 desc[UR60][R58.64], R12 ;  /* 0x0000000c3a007985 */ /* 0x0101e4000c101d3c */
.L_x_1577:
[----:B------:R-:W-:Y:S05]  /*5460*/  BSYNC B1 ;  /* 0x0000000000017941 */ /* 0x000fea0003800000 */
.L_x_1576:
[----:B------:R-:W-:-:S03]  /*5470*/  UMOV UR4, 0xffffffff ;  /* 0xffffffff00047882 */ /* 0x000fc60000000000 */
[----:B------:R-:W-:Y:S05]  /*5480*/  BRA.DIV UR4, `(.L_x_1600) ;  /* 0x0000024e04c07947 */ /* 0x000fea000b800000 */
[----:B-1----:R-:W1:Y:S04]  /*5490*/  SHFL.IDX PT, R116, R116, 0x1, 0x1c1f ;  /* 0x003c1f0074747f89 */ /* 0x002e6800000e0000 */
[----:B------:R-:W0:Y:S02]  /*54a0*/  SHFL.IDX PT, R117, R117, 0x1, 0x1c1f ;  /* 0x003c1f0075757f89 */ /* 0x000e2400000e0000 */
.L_x_2004:
[----:B------:R-:W-:Y:S05]  /*54b0*/  @P5 BRA `(.L_x_1601) ;  /* 0x0000005400405947 */ /* 0x000fea0003800000 */
[----:B------:R-:W-:Y:S01]  /*54c0*/  ISETP.NE.AND P4, PT, R7, RZ, PT ;  /* 0x000000ff0700720c */ /* 0x000fe20003f85270 */
[----:B------:R-:W-:-:S12]  /*54d0*/  BSSY B1, `(.L_x_1602) ;  /* 0x0000034000017945 */ /* 0x000fd80003800000 */
[----:B------:R-:W-:Y:S05]  /*54e0*/  @!P4 BRA `(.L_x_1603) ;  /* 0x0000000000c8c947 */ /* 0x000fea0003800000 */
[----:B0---4-:R0:W4:Y:S01]  /*54f0*/  LDS.128 R12, [R29+0x2000] ;  /* 0x002000001d0c7984 */ /* 0x0111220000000c00 */
[----:B------:R-:W-:Y:S01]  /*5500*/  ISETP.GE.AND P5, PT, R162, R123, PT ;  /* 0x0000007ba200720c */ /* 0x000fe20003fa6270 */
[----:B------:R-:W-:Y:S01]  /*5510*/  BSSY B2, `(.L_x_1604) ;  /* 0x000002e000027945 */ /* 0x000fe20003800000 */
[----:B------:R-:W-:-:S04]  /*5520*/  LEA R54, P4, R18, R117, 0x1 ;  /* 0x0000007512367211 */ /* 0x000fc800078808ff */
[----:B-1----:R-:W-:-:S07]  /*5530*/  LEA.HI.X R55, R18, R116, R19, 0x1, P4 ;  /* 0x0000007412377211 */ /* 0x002fce00020f0c13 */
[----:B0-----:R-:W-:Y:S05]  /*5540*/  @P5 BRA `(.L_x_1605) ;  /* 0x0000000000a85947 */ /* 0x001fea0003800000 */
[--C-:B---3--:R-:W-:Y:S01]  /*5550*/  SHF.R.U64 R11, R50, 0x10, R51.reuse ;  /* 0x00000010320b7819 */ /* 0x108fe20000001233 */
        /* <DEDUP_REMOVED lines=27> */
[----:B------:R-:W-:Y:S01]  /*5710*/  HADD2.F32 R14, -RZ, R14.H0_H0 ;  /* 0x2000000eff0e7230 */ /* 0x000fe20000004100 */
[----:B------:R-:W-:Y:S01]  /*5720*/  F2FP.F16.F32.PACK_AB R51, R52, R51 ;  /* 0x000000333433723e */ /* 0x000fe200000000ff */
[----:B------:R-:W-:-:S02]  /*5730*/  HADD2.F32 R11, -RZ, R150.H0_H0 ;  /* 0x20000096ff0b7230 */ /* 0x000fc40000004100 */
[-C--:B------:R-:W-:Y:S01]  /*5740*/  FMUL.FTZ R13, R53, R151.reuse ;  /* 0x00000097350d7220 */ /* 0x080fe20000410000 */
[----:B------:R-:W-:Y:S02]  /*5750*/  HADD2.F32 R150, -RZ, R150.H1_H1 ;  /* 0x30000096ff967230 */ /* 0x000fe40000004100 */
[----:B------:R-:W-:Y:S01]  /*5760*/  FMUL.FTZ R151, R14, R151 ;  /* 0x000000970e977220 */ /* 0x000fe20000410000 */
[-C--:B------:R-:W-:Y:S01]  /*5770*/  FFMA.FTZ R56, R12, R11.reuse, -R56 ;  /* 0x0000000b0c387223 */ /* 0x080fe20000010838 */
[----:B------:R-:W-:Y:S01]  /*5780*/  FFMA.FTZ R57, R15, R11, R57 ;  /* 0x0000000b0f397223 */ /* 0x000fe20000010039 */
[-C--:B------:R-:W-:Y:S01]  /*5790*/  FFMA.FTZ R13, R14, R150.reuse, -R13 ;  /* 0x000000960e0d7223 */ /* 0x080fe2000001080d */
[----:B------:R-:W-:Y:S01]  /*57a0*/  FFMA.FTZ R151, R53, R150, R151 ;  /* 0x0000009635977223 */ /* 0x000fe20000010097 */
[----:B------:R-:W-:Y:S02]  /*57b0*/  IMAD.MOV.U32 R15, RZ, RZ, R51 ;  /* 0x000000ffff0f7224 */ /* 0x000fe400078e0033 */
[----:B------:R-:W-:-:S02]  /*57c0*/  F2FP.F16.F32.PACK_AB R12, R57, R56 ;  /* 0x00000038390c723e */ /* 0x000fc400000000ff */
[----:B------:R-:W-:Y:S02]  /*57d0*/  F2FP.F16.F32.PACK_AB R14, R151, R13 ;  /* 0x0000000d970e723e */ /* 0x000fe400000000ff */
[----:B------:R-:W-:-:S07]  /*57e0*/  MOV R13, R50 ;  /* 0x00000032000d7202 */ /* 0x000fce0000000f00 */
.L_x_1605:
[----:B------:R-:W-:Y:S05]  /*57f0*/  BSYNC B2 ;  /* 0x0000000000027941 */ /* 0x000fea0003800000 */
.L_x_1604:
[----:B----4-:R0:W-:Y:S02]  /*5800*/  ST.E.128 desc[UR60][R54.64], R12 ;  /* 0x0000000c36007985 */ /* 0x0101e4000c101d3c */
.L_x_1603:
[----:B------:R-:W-:Y:S05]  /*5810*/  BSYNC B1 ;  /* 0x0000000000017941 */ /* 0x000fea0003800000 */
.L_x_1602:
[----:B------:R-:W-:Y:S01]  /*5820*/  ISETP.NE.AND P4, PT, R20, RZ, PT ;  /* 0x000000ff1400720c */ /* 0x000fe20003f85270 */
[----:B------:R-:W-:-:S12]  /*5830*/  BSSY B1, `(.L_x_1606) ;  /* 0x0000036000017945 */ /* 0x000fd80003800000 */
[----:B------:R-:W-:Y:S05]  /*5840*/  @!P4 BRA `(.L_x_1607) ;  /* 0x0000000000d0c947 */ /* 0x000fea0003800000 */
[----:B0---4-:R0:W4:Y:S01]  /*5850*/  LDS.128 R12, [R28+0x2000] ;  /* 0x002000001c0c7984 */ /* 0x0111220000000c00 */
[----:B------:R-:W-:Y:S01]  /*5860*/  ISETP.GE.AND P4, PT, R179, R123, PT ;  /* 0x0000007bb300720c */ /* 0x000fe20003f86270 */
[----:B---3--:R-:W-:Y:S01]  /*5870*/  IMAD.SHL.U32 R11, R170, 0x8, RZ ;  /* 0x00000008aa0b7824 */ /* 0x008fe200078e00ff */
[----:B------:R-:W-:Y:S01]  /*5880*/  BSSY B2, `(.L_x_1608) ;  /* 0x000002f000027945 */ /* 0x000fe20003800000 */
[----:B------:R-:W-:Y:S02]  /*5890*/  IMAD.MOV.U32 R50, RZ, RZ, R117 ;  /* 0x000000ffff327224 */ /* 0x000fe400078e0075 */
[----:B-1----:R-:W-:Y:S02]  /*58a0*/  IMAD.MOV.U32 R51, RZ, RZ, R116 ;  /* 0x000000ffff337224 */ /* 0x002fe400078e0074 */
        /* <DEDUP_REMOVED lines=16> */
[CC--:B------:R-:W-:Y:S01]  /*59b0*/  FMUL.FTZ R47, R52.reuse, R48.reuse ;  /* 0x00000030342f7220 */ /* 0x0c0fe20000410000 */
[----:B------:R-:W-:Y:S01]  /*59c0*/  FMUL.FTZ R48, R15, R48 ;  /* 0x000000300f307220 */ /* 0x000fe20000410000 */
[-C--:B------:R-:W-:Y:S01]  /*59d0*/  FFMA.FTZ R46, R13, R11.reuse, -R46 ;  /* 0x0000000b0d2e7223 */ /* 0x080fe2000001082e */
[----:B------:R-:W-:Y:S01]  /*59e0*/  FFMA.FTZ R11, R49, R11, R54 ;  /* 0x0000000b310b7223 */ /* 0x000fe20000010036 */
[-C--:B------:R-:W-:Y:S01]  /*59f0*/  FFMA.FTZ R47, R15, R53.reuse, -R47 ;  /* 0x000000350f2f7223 */ /* 0x080fe2000001082f */
[----:B------:R-:W-:Y:S01]  /*5a00*/  FFMA.FTZ R48, R52, R53, R48 ;  /* 0x0000003534307223 */ /* 0x000fe20000010030 */
[----:B------:R-:W-:-:S02]  /*5a10*/  HADD2.F32 R15, -RZ, R149.H0_H0 ;  /* 0x20000095ff0f7230 */ /* 0x000fc40000004100 */
[--C-:B------:R-:W-:Y:S02]  /*5a20*/  HADD2.F32 R52, -RZ, R12.reuse.H1_H1 ;  /* 0x3000000cff347230 */ /* 0x100fe40000004100 */
[----:B------:R-:W-:Y:S01]  /*5a30*/  HADD2.F32 R54, -RZ, R12.H0_H0 ;  /* 0x2000000cff367230 */ /* 0x000fe20000004100 */
[----:B------:R-:W-:Y:S01]  /*5a40*/  F2FP.F16.F32.PACK_AB R47, R48, R47 ;  /* 0x0000002f302f723e */ /* 0x000fe200000000ff */
[----:B------:R-:W-:Y:S02]  /*5a50*/  HADD2.F32 R149, -RZ, R149.H1_H1 ;  /* 0x30000095ff957230 */ /* 0x000fe40000004100 */
[-C--:B------:R-:W-:Y:S01]  /*5a60*/  FMUL.FTZ R49, R52, R15.reuse ;  /* 0x0000000f34317220 */ /* 0x080fe20000410000 */
[----:B------:R-:W-:Y:S02]  /*5a70*/  HADD2.F32 R12, -RZ, R14.H1_H1 ;  /* 0x3000000eff0c7230 */ /* 0x000fe40000004100 */
[----:B------:R-:W-:Y:S01]  /*5a80*/  FMUL.FTZ R53, R54, R15 ;  /* 0x0000000f36357220 */ /* 0x000fe20000410000 */
[----:B------:R-:W-:-:S02]  /*5a90*/  HADD2.F32 R13, -RZ, R145.H0_H0 ;  /* 0x20000091ff0d7230 */ /* 0x000fc40000004100 */
[----:B------:R-:W-:Y:S02]  /*5aa0*/  HADD2.F32 R14, -RZ, R14.H0_H0 ;  /* 0x2000000eff0e7230 */ /* 0x000fe40000004100 */
[----:B------:R-:W-:Y:S01]  /*5ab0*/  FMUL.FTZ R15, R12, R149 ;  /* 0x000000950c0f7220 */ /* 0x000fe20000410000 */
[----:B------:R-:W-:Y:S02]  /*5ac0*/  HADD2.F32 R145, -RZ, R145.H1_H1 ;  /* 0x30000091ff917230 */ /* 0x000fe40000004100 */
[-C--:B------:R-:W-:Y:S01]  /*5ad0*/  FFMA.FTZ R49, R54, R13.reuse, -R49 ;  /* 0x0000000d36317223 */ /* 0x080fe20000010831 */
[----:B------:R-:W-:Y:S01]  /*5ae0*/  FFMA.FTZ R52, R52, R13, R53 ;  /* 0x0000000d34347223 */ /* 0x000fe20000010035 */
[C---:B------:R-:W-:Y:S01]  /*5af0*/  FMUL.FTZ R149, R14.reuse, R149 ;  /* 0x000000950e957220 */ /* 0x040fe20000410000 */
[----:B------:R-:W-:Y:S01]  /*5b00*/  F2FP.F16.F32.PACK_AB R13, R11, R46 ;  /* 0x0000002e0b0d723e */ /* 0x000fe200000000ff */
[-C--:B------:R-:W-:Y:S02]  /*5b10*/  FFMA.FTZ R15, R14, R145.reuse, -R15 ;  /* 0x000000910e0f7223 */ /* 0x080fe4000001080f */
[----:B------:R-:W-:Y:S01]  /*5b20*/  FFMA.FTZ R12, R12, R145, R149 ;  /* 0x000000910c0c7223 */ /* 0x000fe20000010095 */
[----:B------:R-:W-:-:S04]  /*5b30*/  F2FP.F16.F32.PACK_AB R52, R52, R49 ;  /* 0x000000313434723e */ /* 0x000fc800000000ff */
[----:B------:R-:W-:Y:S01]  /*5b40*/  F2FP.F16.F32.PACK_AB R14, R12, R15 ;  /* 0x0000000f0c0e723e */ /* 0x000fe200000000ff */
[----:B------:R-:W-:Y:S02]  /*5b50*/  IMAD.MOV.U32 R12, RZ, RZ, R52 ;  /* 0x000000ffff0c7224 */ /* 0x000fe400078e0034 */
[----:B------:R-:W-:-:S07]  /*5b60*/  IMAD.MOV.U32 R15, RZ, RZ, R47 ;  /* 0x000000ffff0f7224 */ /* 0x000fce00078e002f */
.L_x_1609:
[----:B------:R-:W-:Y:S05]  /*5b70*/  BSYNC B2 ;  /* 0x0000000000027941 */ /* 0x000fea0003800000 */
.L_x_1608:
[----:B----4-:R0:W-:Y:S02]  /*5b80*/  ST.E.128 desc[UR60][R50.64], R12 ;  /* 0x0000000c32007985 */ /* 0x0101e4000c101d3c */
.L_x_1607:
[----:B------:R-:W-:Y:S05]  /*5b90*/  BSYNC B1 ;  /* 0x0000000000017941 */ /* 0x000fea0003800000 */
.L_x_1606:
[----:B------:R-:W-:Y:S01]  /*5ba0*/  ISETP.NE.AND P4, PT, R21, RZ, PT ;  /* 0x000000ff1500720c */ /* 0x000fe20003f85270 */
[----:B------:R-:W-:-:S12]  /*5bb0*/  BSSY B1, `(.L_x_1610) ;  /* 0x0000036000017945 */ /* 0x000fd80003800000 */
[----:B------:R-:W-:Y:S05]  /*5bc0*/  @!P4 BRA `(.L_x_1611) ;  /* 0x0000000000d0c947 */ /* 0x000fea0003800000 */
[----:B0---4-:R0:W4:Y:S01]  /*5bd0*/  LDS.128 R12, [R29+0x5000] ;  /* 0x005000001d0c7984 */ /* 0x0111220000000c00 */
[----:B------:R-:W-:Y:S01]  /*5be0*/  ISETP.GE.AND P4, PT, R177, R123, PT ;  /* 0x0000007bb100720c */ /* 0x000fe20003f86270 */
[----:B---3--:R-:W-:Y:S01]  /*5bf0*/  IMAD.SHL.U32 R11, R171, 0x8, RZ ;  /* 0x00000008ab0b7824 */ /* 0x008fe200078e00ff */
[----:B------:R-:W-:Y:S01]  /*5c00*/  MOV R46, R117 ;  /* 0x00000075002e7202 */ /* 0x000fe20000000f00 */
[----:B-1----:R-:W-:Y:S01]  /*5c10*/  IMAD.MOV.U32 R47, RZ, RZ, R116 ;  /* 0x000000ffff2f7224 */ /* 0x002fe200078e0074 */
[----:B------:R-:W-:Y:S03]  /*5c20*/  BSSY B2, `(.L_x_1612) ;  /* 0x000002d000027945 */ /* 0x000fe60003800000 */
[----:B------:R-:W-:-:S06]  /*5c30*/  IMAD.WIDE R46, R11, 0x2, R46 ;  /* 0x000000020b2e7825 */ /* 0x000fcc00078e022e */
[----:B0-----:R-:W-:Y:S05]  /*5c40*/  @P4 BRA `(.L_x_1613) ;  /* 0x0000000000a84947 */ /* 0x001fea0003800000 */
[----:B------:R-:W-:Y:S01]  /*5c50*/  SHF.R.U64 R48, R42, 0x10, R43 ;  /* 0x000000102a307819 */ /* 0x000fe2000000122b */
[----:B----4-:R-:W-:Y:S01]  /*5c60*/  IMAD.MOV.U32 R11, RZ, RZ, R13 ;  /* 0x000000ffff0b7224 */ /* 0x010fe200078e000d */
[----:B------:R-:W-:Y:S02]  /*5c70*/  SHF.R.U32.HI R42, RZ, 0x10, R43 ;  /* 0x00000010ff2a7819 */ /* 0x000fe4000001162b */
[--C-:B------:R-:W-:Y:S01]  /*5c80*/  SHF.R.U64 R43, R44, 0x10, R45.reuse ;  /* 0x000000102c2b7819 */ /* 0x100fe2000000122d */
[----:B------:R-:W-:Y:S01]  /*5c90*/  HADD2.F32 R13, -RZ, R48.H0_H0 ;  /* 0x20000030ff0d7230 */ /* 0x000fe20000004100 */
[----:B------:R-:W-:Y:S01]  /*5ca0*/  SHF.R.U32.HI R52, RZ, 0x10, R45 ;  /* 0x00000010ff347819 */ /* 0x000fe2000001162d */
[----:B------:R-:W-:Y:S02]  /*5cb0*/  HADD2.F32 R48, -RZ, R11.H1_H1 ;  /* 0x3000000bff307230 */ /* 0x000fe40000004100 */
[----:B------:R-:W-:Y:S02]  /*5cc0*/  HADD2.F32 R45, -RZ, R43.H0_H0 ;  /* 0x2000002bff2d7230 */ /* 0x000fe40000004100 */
[----:B------:R-:W-:-:S02]  /*5cd0*/  HADD2.F32 R52, -RZ, R52.H0_H0 ;  /* 0x20000034ff347230 */ /* 0x000fc40000004100 */
[----:B------:R-:W-:Y:S02]  /*5ce0*/  HADD2.F32 R44, -RZ, R11.H0_H0 ;  /* 0x2000000bff2c7230 */ /* 0x000fe40000004100 */
[-C--:B------:R-:W-:Y:S01]  /*5cf0*/  FMUL.FTZ R11, R48, R45.reuse ;  /* 0x0000002d300b7220 */ /* 0x080fe20000410000 */
[--C-:B------:R-:W-:Y:S02]  /*5d00*/  HADD2.F32 R43, -RZ, R15.reuse.H1_H1 ;  /* 0x3000000fff2b7230 */ /* 0x100fe40000004100 */
[----:B------:R-:W-:Y:S02]  /*5d10*/  HADD2.F32 R15, -RZ, R15.H0_H0 ;  /* 0x2000000fff0f7230 */ /* 0x000fe40000004100 */
[C---:B------:R-:W-:Y:S01]  /*5d20*/  FMUL.FTZ R45, R44.reuse, R45 ;  /* 0x0000002d2c2d7220 */ /* 0x040fe20000410000 */
[----:B------:R-:W-:Y:S02]  /*5d30*/  HADD2.F32 R50, -RZ, R42.H0_H0 ;  /* 0x2000002aff327230 */ /* 0x000fe40000004100 */
[-C--:B------:R-:W-:Y:S01]  /*5d40*/  FMUL.FTZ R54, R43, R52.reuse ;  /* 0x000000342b367220 */ /* 0x080fe20000410000 */
[-C--:B------:R-:W-:Y:S01]  /*5d50*/  FFMA.FTZ R11, R44, R13.reuse, -R11 ;  /* 0x0000000d2c0b7223 */ /* 0x080fe2000001080b */
[C---:B------:R-:W-:Y:S01]  /*5d60*/  FMUL.FTZ R52, R15.reuse, R52 ;  /* 0x000000340f347220 */ /* 0x040fe20000410000 */
[----:B------:R-:W-:Y:S01]  /*5d70*/  FFMA.FTZ R42, R48, R13, R45 ;  /* 0x0000000d302a7223 */ /* 0x000fe2000001002d */
[----:B------:R-:W-:Y:S01]  /*5d80*/  FFMA.FTZ R13, R15, R50, -R54 ;  /* 0x000000320f0d7223 */ /* 0x000fe20000010836 */
[----:B------:R-:W-:-:S02]  /*5d90*/  HADD2.F32 R48, -RZ, R144.H0_H0 ;  /* 0x20000090ff307230 */ /* 0x000fc40000004100 */
[----:B------:R-:W-:Y:S01]  /*5da0*/  FFMA.FTZ R44, R43, R50, R52 ;  /* 0x000000322b2c7223 */ /* 0x000fe20000010034 */
[----:B------:R-:W-:Y:S01]  /*5db0*/  HADD2.F32 R144, -RZ, R144.H1_H1 ;  /* 0x30000090ff907230 */ /* 0x000fe20000004100 */
[----:B------:R-:W-:Y:S01]  /*5dc0*/  F2FP.F16.F32.PACK_AB R11, R42, R11 ;  /* 0x0000000b2a0b723e */ /* 0x000fe200000000ff */
        /* <DEDUP_REMOVED lines=17> */
[----:B------:R-:W-:-:S07]  /*5ee0*/  F2FP.F16.F32.PACK_AB R14, R144, R51 ;  /* 0x00000033900e723e */ /* 0x000fce00000000ff */
.L_x_1613:
[----:B------:R-:W-:Y:S05]  /*5ef0*/  BSYNC B2 ;  /* 0x0000000000027941 */ /* 0x000fea0003800000 */
.L_x_1612:
[----:B----4-:R0:W-:Y:S02]  /*5f00*/  ST.E.128 desc[UR60][R46.64], R12 ;  /* 0x0000000c2e007985 */ /* 0x0101e4000c101d3c */
.L_x_1611:
[----:B------:R-:W-:Y:S05]  /*5f10*/  BSYNC B1 ;  /* 0x0000000000017941 */ /* 0x000fea0003800000 */
.L_x_1610:
        /* <DEDUP_REMOVED lines=9> */
[----:B---3--:R-:W-:Y:S01]  /*5fb0*/  SHF.R.U64 R11, R38, 0x10, R39 ;  /* 0x00000010260b7819 */ /* 0x008fe20000001227 */
[----:B----4-:R-:W-:Y:S01]  /*5fc0*/  IMAD.MOV.U32 R38, RZ, RZ, R15 ;  /* 0x000000ffff267224 */ /* 0x010fe200078e000f */
[--C-:B------:R-:W-:Y:S01]  /*5fd0*/  SHF.R.U64 R44, R40, 0x10, R41.reuse ;  /* 0x00000010282c7819 */ /* 0x100fe20000001229 */
[----:B------:R-:W-:Y:S01]  /*5fe0*/  HADD2.F32 R15, -RZ, R13.H1_H1 ;  /* 0x3000000dff0f7230 */ /* 0x000fe20000004100 */
[----:B------:R-:W-:Y:S01]  /*5ff0*/  SHF.R.U32.HI R41, RZ, 0x10, R41 ;  /* 0x00000010ff297819 */ /* 0x000fe20000011629 */
[----:B------:R-:W-:Y:S01]  /*6000*/  HADD2.F32 R40, -RZ, R11.H0_H0 ;  /* 0x2000000bff287230 */ /* 0x000fe20000004100 */
[----:B------:R-:W-:Y:S01]  /*6010*/  SHF.R.U32.HI R39, RZ, 0x10, R39 ;  /* 0x00000010ff277819 */ /* 0x000fe20000011627 */
[----:B------:R-:W-:Y:S02]  /*6020*/  HADD2.F32 R11, -RZ, R13.H0_H0 ;  /* 0x2000000dff0b7230 */ /* 0x000fe40000004100 */
[----:B------:R-:W-:Y:S02]  /*6030*/  HADD2.F32 R13, -RZ, R38.H1_H1 ;  /* 0x30000026ff0d7230 */ /* 0x000fe40000004100 */
[----:B------:R-:W-:-:S02]  /*6040*/  HADD2.F32 R41, -RZ, R41.H0_H0 ;  /* 0x20000029ff297230 */ /* 0x000fc40000004100 */
[----:B------:R-:W-:Y:S02]  /*6050*/  HADD2.F32 R38, -RZ, R38.H0_H0 ;  /* 0x20000026ff267230 */ /* 0x000fe40000004100 */
[----:B------:R-:W-:Y:S02]  /*6060*/  HADD2.F32 R44, -RZ, R44.H0_H0 ;  /* 0x2000002cff2c7230 */ /* 0x000fe40000004100 */
[-C--:B------:R-:W-:Y:S01]  /*6070*/  FMUL.FTZ R45, R13, R41.reuse ;  /* 0x000000290d2d7220 */ /* 0x080fe20000410000 */
[----:B------:R-:W-:Y:S02]  /*6080*/  HADD2.F32 R39, -RZ, R39.H0_H0 ;  /* 0x20000027ff277230 */ /* 0x000fe40000004100 */
[C---:B------:R-:W-:Y:S01]  /*6090*/  FMUL.FTZ R48, R38.reuse, R41 ;  /* 0x0000002926307220 */ /* 0x040fe20000410000 */
[-C--:B------:R-:W-:Y:S01]  /*60a0*/  FMUL.FTZ R46, R15, R44.reuse ;  /* 0x0000002c0f2e7220 */ /* 0x080fe20000410000 */
[----:B------:R-:W-:Y:S02]  /*60b0*/  FMUL.FTZ R44, R11, R44 ;  /* 0x0000002c0b2c7220 */ /* 0x000fe40000410000 */
[-C--:B------:R-:W-:Y:S01]  /*60c0*/  FFMA.FTZ R48, R13, R39.reuse, R48 ;  /* 0x000000270d307223 */ /* 0x080fe20000010030 */
[----:B------:R-:W-:Y:S01]  /*60d0*/  FFMA.FTZ R45, R38, R39, -R45 ;  /* 0x00000027262d7223 */ /* 0x000fe2000001082d */
[----:B------:R-:W-:-:S02]  /*60e0*/  HADD2.F32 R13, -RZ, R12.H1_H1 ;  /* 0x3000000cff0d7230 */ /* 0x000fc40000004100 */
[-C--:B------:R-:W-:Y:S01]  /*60f0*/  FFMA.FTZ R44, R15, R40.reuse, R44 ;  /* 0x000000280f2c7223 */ /* 0x080fe2000001002c */
[----:B------:R-:W-:Y:S02]  /*6100*/  HADD2.F32 R39, -RZ, R142.H0_H0 ;  /* 0x2000008eff277230 */ /* 0x000fe40000004100 */
[----:B------:R-:W-:Y:S01]  /*6110*/  FFMA.FTZ R11, R11, R40, -R46 ;  /* 0x000000280b0b7223 */ /* 0x000fe2000001082e */
        /* <DEDUP_REMOVED lines=18> */
.L_x_1617:
[----:B------:R-:W-:Y:S05]  /*6240*/  BSYNC B2 ;  /* 0x0000000000027941 */ /* 0x000fea0003800000 */
.L_x_1616:
[----:B----4-:R0:W-:Y:S02]  /*6250*/  ST.E.128 desc[UR60][R42.64], R12 ;  /* 0x0000000c2a007985 */ /* 0x0101e4000c101d3c */
.L_x_1615:
[----:B------:R-:W-:Y:S05]  /*6260*/  BSYNC B1 ;  /* 0x0000000000017941 */ /* 0x000fea0003800000 */
.L_x_1614:
        /* <DEDUP_REMOVED lines=9> */
[--C-:B------:R-:W-:Y:S01]  /*6300*/  SHF.R.U64 R40, R36, 0x10, R37.reuse ;  /* 0x0000001024287819 */ /* 0x100fe20000001225 */
[--C-:B---34-:R-:W-:Y:S01]  /*6310*/  HADD2.F32 R11, -RZ, R13.reuse.H1_H1 ;  /* 0x3000000dff0b7230 */ /* 0x118fe20000004100 */
[----:B------:R-:W-:Y:S01]  /*6320*/  SHF.R.U32.HI R42, RZ, 0x10, R37 ;  /* 0x00000010ff2a7819 */ /* 0x000fe20000011625 */
[----:B------:R-:W-:Y:S01]  /*6330*/  HADD2.F32 R13, -RZ, R13.H0_H0 ;  /* 0x2000000dff0d7230 */ /* 0x000fe20000004100 */
[--C-:B------:R-:W-:Y:S01]  /*6340*/  SHF.R.U64 R34, R34, 0x10, R35.reuse ;  /* 0x0000001022227819 */ /* 0x100fe20000001223 */
[----:B------:R-:W-:Y:S01]  /*6350*/  HADD2.F32 R40, -RZ, R40.H0_H0 ;  /* 0x20000028ff287230 */ /* 0x000fe20000004100 */
[----:B------:R-:W-:Y:S01]  /*6360*/  SHF.R.U32.HI R35, RZ, 0x10, R35 ;  /* 0x00000010ff237819 */ /* 0x000fe20000011623 */
[----:B------:R-:W-:Y:S02]  /*6370*/  HADD2.F32 R42, -RZ, R42.H0_H0 ;  /* 0x2000002aff2a7230 */ /* 0x000fe40000004100 */
[--C-:B------:R-:W-:Y:S02]  /*6380*/  HADD2.F32 R29, -RZ, R15.reuse.H1_H1 ;  /* 0x3000000fff1d7230 */ /* 0x100fe40000004100 */
[----:B------:R-:W-:Y:S01]  /*6390*/  FMUL.FTZ R44, R11, R40 ;  /* 0x000000280b2c7220 */ /* 0x000fe20000410000 */
[----:B------:R-:W-:-:S02]  /*63a0*/  HADD2.F32 R15, -RZ, R15.H0_H0 ;  /* 0x2000000fff0f7230 */ /* 0x000fc40000004100 */
[----:B------:R-:W-:Y:S01]  /*63b0*/  FMUL.FTZ R40, R13, R40 ;  /* 0x000000280d287220 */ /* 0x000fe20000410000 */
[----:B------:R-:W-:Y:S02]  /*63c0*/  HADD2.F32 R34, -RZ, R34.H0_H0 ;  /* 0x20000022ff227230 */ /* 0x000fe40000004100 */
[-C--:B------:R-:W-:Y:S01]  /*63d0*/  FMUL.FTZ R46, R29, R42.reuse ;  /* 0x0000002a1d2e7220 */ /* 0x080fe20000410000 */
[----:B------:R-:W-:Y:S02]  /*63e0*/  HADD2.F32 R36, -RZ, R35.H0_H0 ;  /* 0x20000023ff247230 */ /* 0x000fe40000004100 */
[----:B------:R-:W-:Y:S01]  /*63f0*/  FMUL.FTZ R42, R15, R42 ;  /* 0x0000002a0f2a7220 */ /* 0x000fe20000410000 */
[-C--:B------:R-:W-:Y:S01]  /*6400*/  FFMA.FTZ R37, R11, R34.reuse, R40 ;  /* 0x000000220b257223 */ /* 0x080fe20000010028 */
[----:B------:R-:W-:Y:S02]  /*6410*/  FFMA.FTZ R44, R13, R34, -R44 ;  /* 0x000000220d2c7223 */ /* 0x000fe4000001082c */
[----:B------:R-:W-:Y:S01]  /*6420*/  FFMA.FTZ R41, R29, R36, R42 ;  /* 0x000000241d297223 */ /* 0x000fe2000001002a */
[----:B------:R-:W-:-:S02]  /*6430*/  HADD2.F32 R11, -RZ, R12.H1_H1 ;  /* 0x3000000cff0b7230 */ /* 0x000fc40000004100 */
[----:B------:R-:W-:Y:S01]  /*6440*/  FFMA.FTZ R46, R15, R36, -R46 ;  /* 0x000000240f2e7223 */ /* 0x000fe2000001082e */
[--C-:B------:R-:W-:Y:S02]  /*6450*/  HADD2.F32 R29, -RZ, R127.reuse.H0_H0 ;  /* 0x2000007fff1d7230 */ /* 0x100fe40000004100 */
[----:B------:R-:W-:Y:S02]  /*6460*/  HADD2.F32 R12, -RZ, R12.H0_H0 ;  /* 0x2000000cff0c7230 */ /* 0x000fe40000004100 */
[--C-:B------:R-:W-:Y:S02]  /*6470*/  HADD2.F32 R13, -RZ, R14.reuse.H1_H1 ;  /* 0x3000000eff0d7230 */ /* 0x100fe40000004100 */
[-C--:B------:R-:W-:Y:S01]  /*6480*/  FMUL.FTZ R35, R11, R29.reuse ;  /* 0x0000001d0b237220 */ /* 0x080fe20000410000 */
[----:B------:R-:W-:Y:S02]  /*6490*/  HADD2.F32 R127, -RZ, R127.H1_H1 ;  /* 0x3000007fff7f7230 */ /* 0x000fe40000004100 */
        /* <DEDUP_REMOVED lines=14> */
.L_x_1621:
[----:B------:R-:W-:Y:S05]  /*6580*/  BSYNC B2 ;  /* 0x0000000000027941 */ /* 0x000fea0003800000 */
.L_x_1620:
[----:B----4-:R0:W-:Y:S02]  /*6590*/  ST.E.128 desc[UR60][R38.64], R12 ;  /* 0x0000000c26007985 */ /* 0x0101e4000c101d3c */
.L_x_1619:
[----:B------:R-:W-:Y:S05]  /*65a0*/  BSYNC B1 ;  /* 0x0000000000017941 */ /* 0x000fea0003800000 */
.L_x_1618:
[----:B------:R-:W-:-:S13]  /*65b0*/  ISETP.NE.AND P4, PT, R76, RZ, PT ;  /* 0x000000ff4c00720c */ /* 0x000fda0003f85270 */
        /* <DEDUP_REMOVED lines=47> */
.L_x_1623:
[----:B------:R-:W-:Y:S05]  /*68b0*/  BSYNC B1 ;  /* 0x0000000000017941 */ /* 0x000fea0003800000 */
.L_x_1622:
[----:B----4-:R0:W-:Y:S01]  /*68c0*/  ST.E.128 desc[UR60][R34.64], R12 ;  /* 0x0000000c22007985 */ /* 0x0101e2000c101d3c */
[----:B------:R-:W-:Y:S05]  /*68d0*/  BRA `(.L_x_1601) ;  /* 0x0000004000387947 */ /* 0x000fea0003800000 */
.L_x_1567:
        /* <DEDUP_REMOVED lines=18> */
[----:B------:R-:W-:Y:S02]  /*6a00*/  IADD3 R28, P5, R90, R12, RZ ;  /* 0x0000000c5a1c7210 */ /* 0x000fe40007fbe0ff */
[----:B------:R-:W-:Y:S02]  /*6a10*/  CS2R R38, SRZ ;  /* 0x0000000000267805 */ /* 0x000fe4000001ff00 */
[----:B------:R-:W-:Y:S01]  /*6a20*/  CS2R R36, SRZ ;  /* 0x0000000000247805 */ /* 0x000fe2000001ff00 */
[----:B------:R-:W-:Y:S01]  /*6a30*/  IMAD.X R30, R11, 0x1, R102, P0 ;  /* 0x000000010b1e7824 */ /* 0x000fe200000e0666 */
[----:B------:R-:W-:Y:S02]  /*6a40*/  LEA R52, P0, R29, UR4, 0x1 ;  /* 0x000000041d347c11 */ /* 0x000fe4000f8008ff */
[----:B------:R-:W-:-:S02]  /*6a50*/  CS2R R50, SRZ ;  /* 0x0000000000327805 */ /* 0x000fc4000001ff00 */
[----:B------:R-:W-:Y:S02]  /*6a60*/  CS2R R48, SRZ ;  /* 0x0000000000307805 */ /* 0x000fe4000001ff00 */
[----:B------:R-:W-:Y:S01]  /*6a70*/  LEA.HI.X R53, R29, UR5, R30, 0x1, P0 ;  /* 0x000000051d357c11 */ /* 0x000fe200080f0c1e */
[----:B------:R-:W-:Y:S01]  /*6a80*/  ULDC.64 UR4, c[0x0][0x400] ;  /* 0x0001000000047ab9 */ /* 0x000fe20000000a00 */
[----:B------:R-:W-:Y:S01]  /*6a90*/  ISETP.GE.AND P0, PT, R18, R123, PT ;  /* 0x0000007b1200720c */ /* 0x000fe20003f06270 */
[----:B------:R-:W-:Y:S01]  /*6aa0*/  IMAD.X R29, R82, 0x1, R101, P5 ;  /* 0x00000001521d7824 */ /* 0x000fe200028e0665 */
[----:B------:R-:W-:-:S04]  /*6ab0*/  LEA R56, P5, R28, UR4, 0x1 ;  /* 0x000000041c387c11 */ /* 0x000fc8000f8a08ff */
[----:B------:R-:W-:Y:S02]  /*6ac0*/  LEA.HI.X R57, R28, UR5, R29, 0x1, P5 ;  /* 0x000000051c397c11 */ /* 0x000fe4000a8f0c1d */
[----:B------:R-:W-:-:S05]  /*6ad0*/  ISETP.GE.AND P5, PT, R167, R123, PT ;  /* 0x0000007ba700720c */ /* 0x000fca0003fa6270 */
[----:B------:R0:W5:Y:S04]  /*6ae0*/  @!P0 LDG.E.128 R36, desc[UR60][R52.64] ;  /* 0x0000003c34248981 */ /* 0x000168000c1e1d00 */
[----:B------:R0:W5:Y:S01]  /*6af0*/  @!P0 LDG.E.128 R48, desc[UR60][R56.64] ;  /* 0x0000003c38308981 */ /* 0x000162000c1e1d00 */
[----:B------:R-:W-:Y:S02]  /*6b00*/  ISETP.GE.AND P0, PT, R168, R123, PT ;  /* 0x0000007ba800720c */ /* 0x000fe40003f06270 */
        /* <DEDUP_REMOVED lines=8> */
[----:B------:R0:W5:Y:S04]  /*6b90*/  @!P5 LDG.E.128 R32, desc[UR60][R52.64+0x40] ;  /* 0x0000403c3420d981 */ /* 0x000168000c1e1d00 */
[----:B------:R0:W5:Y:S04]  /*6ba0*/  @!P0 LDG.E.128 R28, desc[UR60][R52.64+0x80] ;  /* 0x0000803c341c8981 */ /* 0x000168000c1e1d00 */
[----:B------:R0:W5:Y:S04]  /*6bb0*/  @!P5 LDG.E.128 R44, desc[UR60][R56.64+0x40] ;  /* 0x0000403c382cd981 */ /* 0x000168000c1e1d00 */
[----:B------:R0:W5:Y:S02]  /*6bc0*/  @!P0 LDG.E.128 R40, desc[UR60][R56.64+0x80] ;  /* 0x0000803c38288981 */ /* 0x000164000c1e1d00 */
.L_x_1625:
[----:B------:R-:W-:Y:S05]  /*6bd0*/  BSYNC B1 ;  /* 0x0000000000017941 */ /* 0x000fea0003800000 */
.L_x_1624:
        /* <DEDUP_REMOVED lines=13> */
[----:B-----5:R-:W-:Y:S02]  /*6cb0*/  MOV R80, R30 ;  /* 0x0000001e00507202 */ /* 0x020fe40000000f00 */
        /* <DEDUP_REMOVED lines=8> */
[----:B------:R-:W-:Y:S02]  /*6d40*/  IADD3 R11, P0, P6, R90, R12, R108 ;  /* 0x0000000c5a0b7210 */ /* 0x000fe40007e1e06c */
[----:B------:R-:W-:-:S02]  /*6d50*/  CS2R R74, SRZ ;  /* 0x00000000004a7805 */ /* 0x000fc4000001ff00 */
[----:B------:R-:W-:Y:S02]  /*6d60*/  CS2R R72, SRZ ;  /* 0x0000000000487805 */ /* 0x000fe4000001ff00 */
[----:B------:R-:W-:Y:S02]  /*6d70*/  IADD3.X R82, R101, R82, R107, P0, P6 ;  /* 0x0000005265527210 */ /* 0x000fe400007ec46b */
[----:B------:R-:W-:-:S04]  /*6d80*/  LEA R12, P0, R14, UR4, 0x1 ;  /* 0x000000040e0c7c11 */ /* 0x000fc8000f8008ff */
[----:B------:R-:W-:Y:S02]  /*6d90*/  LEA.HI.X R13, R14, UR5, R13, 0x1, P0 ;  /* 0x000000050e0d7c11 */ /* 0x000fe400080f0c0d */
        /* <DEDUP_REMOVED lines=19> */
.L_x_1627:
[----:B------:R-:W-:Y:S05]  /*6ed0*/  BSYNC B1 ;  /* 0x0000000000017941 */ /* 0x000fea0003800000 */
.L_x_1626:
[----:B------:R-:W2:Y:S01]  /*6ee0*/  LDL R11, [R1+0x30] ;  /* 0x00003000010b7983 */ /* 0x000ea20000100800 */
[----:B0-----:R-:W-:Y:S02]  /*6ef0*/  IMAD.MOV.U32 R13, RZ, RZ, R31 ;  /* 0x000000ffff0d7224 */ /* 0x001fe400078e001f */
[----:B------:R-:W-:Y:S02]  /*6f00*/  IMAD.MOV.U32 R12, RZ, RZ, R28 ;  /* 0x000000ffff0c7224 */ /* 0x000fe400078e001c */
[----:B------:R-:W-:Y:S01]  /*6f10*/  IMAD.MOV.U32 R14, RZ, RZ, R34 ;  /* 0x000000ffff0e7224 */ /* 0x000fe200078e0022 */
[----:B------:R-:W-:Y:S01]  /*6f20*/  PRMT R189, R80, 0x5410, R13 ;  /* 0x0000541050bd7816 */ /* 0x000fe2000000000d */
[----:B------:R-:W-:-:S03]  /*6f30*/  IMAD.MOV.U32 R13, RZ, RZ, R35 ;  /* 0x000000ffff0d7224 */ /* 0x000fc600078e0023 */
[----:B------:R-:W-:Y:S01]  /*6f40*/  PRMT R195, R14, 0x7610, R195 ;  /* 0x000076100ec37816 */ /* 0x000fe200000000c3 */
[----:B------:R-:W-:Y:S01]  /*6f50*/  IMAD.MOV.U32 R14, RZ, RZ, R37 ;  /* 0x000000ffff0e7224 */ /* 0x000fe200078e0025 */
[----:B------:R-:W-:Y:S01]  /*6f60*/  PRMT R197, R13, 0x7610, R197 ;  /* 0x000076100dc57816 */ /* 0x000fe200000000c5 */
[----:B------:R-:W-:-:S03]  /*6f70*/  IMAD.MOV.U32 R13, RZ, RZ, R36 ;  /* 0x000000ffff0d7224 */ /* 0x000fc600078e0024 */
[----:B------:R-:W-:Y:S02]  /*6f80*/  PRMT R153, R14, 0x7610, R153 ;  /* 0x000076100e997816 */ /* 0x000fe40000000099 */
[----:B--2---:R-:W-:Y:S01]  /*6f90*/  R2UR UR4, R11 ;  /* 0x000000000b0472ca */ /* 0x004fe200000e0000 */
[----:B------:R-:W-:-:S05]  /*6fa0*/  IMAD.MOV.U32 R11, RZ, RZ, R29 ;  /* 0x000000ffff0b7224 */ /* 0x000fca00078e001d */
[----:B------:R-:W-:Y:S01]  /*6fb0*/  PRMT R190, R12, 0x5410, R11 ;  /* 0x000054100cbe7816 */ /* 0x000fe2000000000b */
[----:B------:R-:W-:Y:S02]  /*6fc0*/  IMAD.MOV.U32 R12, RZ, RZ, R32 ;  /* 0x000000ffff0c7224 */ /* 0x000fe400078e0020 */
[----:B------:R-:W-:-:S03]  /*6fd0*/  IMAD.MOV.U32 R11, RZ, RZ, R33 ;  /* 0x000000ffff0b7224 */ /* 0x000fc600078e0021 */
[----:B------:R-:W-:Y:S01]  /*6fe0*/  PRMT R196, R12, 0x7610, R196 ;  /* 0x000076100cc47816 */ /* 0x000fe200000000c4 */
[----:B------:R-:W-:Y:S01]  /*6ff0*/  IMAD.MOV.U32 R12, RZ, RZ, R39 ;  /* 0x000000ffff0c7224 */ /* 0x000fe200078e0027 */
[----:B------:R-:W-:Y:S01]  /*7000*/  PRMT R198, R11, 0x7610, R198 ;  /* 0x000076100bc67816 */ /* 0x000fe200000000c6 */
[----:B------:R-:W-:Y:S01]  /*7010*/  UISETP.NE.AND UP0, UPT, UR4, 0x3, UPT ;  /* 0x000000030400788c */ /* 0x000fe2000bf05270 */
[----:B------:R-:W-:Y:S02]  /*7020*/  MOV R11, R38 ;  /* 0x00000026000b7202 */ /* 0x000fe40000000f00 */
[----:B------:R-:W-:Y:S01]  /*7030*/  PRMT R199, R12, 0x5410, R13 ;  /* 0x000054100cc77816 */ /* 0x000fe2000000000d */
[----:B------:R-:W-:Y:S01]  /*7040*/  IMAD.MOV.U32 R12, RZ, RZ, R42 ;  /* 0x000000ffff0c7224 */ /* 0x000fe200078e002a */
[----:B------:R-:W-:Y:S01]  /*7050*/  PRMT R198, R198, 0x5410, R11 ;  /* 0x00005410c6c67816 */ /* 0x000fe2000000000b */
[----:B------:R-:W-:Y:S01]  /*7060*/  IMAD.MOV.U32 R11, RZ, RZ, R43 ;  /* 0x000000ffff0b7224 */ /* 0x000fe200078e002b */
[----:B------:R-:W-:-:S04]  /*7070*/  PLOP3.LUT P0, PT, PT, PT, UP0, 0x80, 0x0 ;  /* 0x000000000000781c */ /* 0x000fc80003f0f008 */
        /* <DEDUP_REMOVED lines=8> */
[----:B------:R-:W-:Y:S01]  /*7100*/  PRMT R195, R195, 0x5410, R12 ;  /* 0x00005410c3c37816 */ /* 0x000fe2000000000c */
[----:B------:R-:W-:-:S03]  /*7110*/  IMAD.MOV.U32 R12, RZ, RZ, R44 ;  /* 0x000000ffff0c7224 */ /* 0x000fc600078e002c */
        /* <DEDUP_REMOVED lines=9> */
[----:B-----5:R-:W-:Y:S01]  /*71b0*/  IMAD.MOV.U32 R11, RZ, RZ, R55 ;  /* 0x000000ffff0b7224 */ /* 0x020fe200078e0037 */
        /* <DEDUP_REMOVED lines=41> */
.L_x_1628:
[----:B------:R-:W-:Y:S01]  /*7450*/  LEA R86, R17, R2, 0x3 ;  /* 0x0000000211567211 */ /* 0x000fe200078e18ff */
[----:B------:R-:W-:Y:S01]  /*7460*/  BSSY B1, `(.L_x_1629) ;  /* 0x0000004000017945 */ /* 0x000fe20003800000 */
[----:B------:R-:W-:-:S04]  /*7470*/  SHF.L.U32 R87, R175, 0x1f, RZ ;  /* 0x0000001faf577819 */ /* 0x000fc800000006ff */
[----:B------:R-:W0:Y:S02]  /*7480*/  SYNCS.PHASECHK.TRANS64.TRYWAIT P6, [R86+URZ+0x2a890], R87 ;  /* 0x02a89057560075a7 */ /* 0x000e2400080c017f */
[----:B0-----:R-:W-:Y:S05]  /*7490*/  @!P6 BRA `(.L_x_1630) ;  /* 0x000002300008e947 */ /* 0x001fea0003800000 */
.L_x_2005:
[----:B------:R-:W-:Y:S05]  /*74a0*/  BSYNC B1 ;  /* 0x0000000000017941 */ /* 0x000fea0003800000 */
.L_x_1629:
[----:B------:R-:W1:Y:S01]  /*74b0*/  LDC R127, c[0x0][0x2f4] ;  /* 0x0000bd00ff7f7b82 */ /* 0x000e620000000800 */
[----:B------:R-:W-:Y:S01]  /*74c0*/  UMOV UR4, 0xffffffff ;  /* 0xffffffff00047882 */ /* 0x000fe20000000000 */
[----:B-1----:R-:W-:Y:S02]  /*74d0*/  IMAD.IADD R131, R127, 0x1, -R124 ;  /* 0x000000017f837824 */ /* 0x002fe400078e0a7c */
[----:B------:R-:W-:Y:S05]  /*74e0*/  BRA.DIV UR4, `(.L_x_1631) ;  /* 0x0000023204087947 */ /* 0x000fea000b800000 */
[----:B------:R1:W2:Y:S04]  /*74f0*/  SHFL.IDX PT, R115, R116, RZ, 0x1c1f ;  /* 0x001c1fff74737589 */ /* 0x0002a800000e0000 */
[----:B------:R1:W3:Y:S02]  /*7500*/  SHFL.IDX PT, R11, R117, RZ, 0x1c1f ;  /* 0x001c1fff750b7589 */ /* 0x0002e400000e0000 */
.L_x_2009:
        /* <DEDUP_REMOVED lines=22> */
[--C-:B------:R-:W-:Y:S02]  /*7670*/  IMAD R80, R80, 0x2, R2.reuse ;  /* 0x0000000250507824 */ /* 0x100fe400078e0202 */
[----:B------:R-:W-:-:S04]  /*7680*/  IMAD R12, R12, 0x2, R2 ;  /* 0x000000020c0c7824 */ /* 0x000fc800078e0202 */
[----:B------:R-:W3:Y:S04]  /*7690*/  LDS.128 R80, [R80+0x18400] ;  /* 0x0184000050507984 */ /* 0x000ee80000000c00 */
[----:B------:R-:W4:Y:S01]  /*76a0*/  LDS.128 R12, [R12+0x18400] ;  /* 0x018400000c0c7984 */ /* 0x000f220000000c00 */
[----:B------:R-:W-:Y:S05]  /*76b0*/  @P4 BRA `(.L_x_1637) ;  /* 0x0000000400644947 */ /* 0x000fea0003800000 */
[----:B---3--:R-:W-:Y:S01]  /*76c0*/  IMAD.MOV.U32 R151, RZ, RZ, R81 ;  /* 0x000000ffff977224 */ /* 0x008fe200078e0051 */
[----:B----4-:R-:W-:Y:S01]  /*76d0*/  MOV R150, R13 ;  /* 0x0000000d00967202 */ /* 0x010fe20000000f00 */
[----:B------:R-:W-:Y:S01]  /*76e0*/  HADD2.F32 R152, -RZ, R152.H0_H0 ;  /* 0x20000098ff987230 */ /* 0x000fe20000004100 */
[--C-:B------:R-:W-:Y:S01]  /*76f0*/  SHF.R.U64 R36, R36, 0x10, R37.reuse ;  /* 0x0000001024247819 */ /* 0x100fe20000001225 */
[----:B------:R-:W-:Y:S01]  /*7700*/  HADD2.F32 R153, -RZ, R153.H0_H0 ;  /* 0x20000099ff997230 */ /* 0x000fe20000004100 */
[----:B------:R-:W-:Y:S01]  /*7710*/  SHF.R.U32.HI R37, RZ, 0x10, R37 ;  /* 0x00000010ff257819 */ /* 0x000fe20000011625 */
[--C-:B------:R-:W-:Y:S01]  /*7720*/  HADD2.F32 R13, -RZ, R151.reuse.H0_H0 ;  /* 0x20000097ff0d7230 */ /* 0x100fe20000004100 */
[----:B------:R-:W-:Y:S01]  /*7730*/  SHF.R.U64 R38, R38, 0x10, R39 ;  /* 0x0000001026267819 */ /* 0x000fe20000001227 */
[----:B------:R-:W-:Y:S02]  /*7740*/  HADD2.F32 R154, -RZ, R150.H0_H0 ;  /* 0x20000096ff9a7230 */ /* 0x000fe40000004100 */
[----:B------:R-:W-:-:S02]  /*7750*/  HADD2.F32 R151, -RZ, R151.H1_H1 ;  /* 0x30000097ff977230 */ /* 0x000fc40000004100 */
[CC--:B------:R-:W-:Y:S01]  /*7760*/  FMUL.FTZ R81, R13.reuse, R152.reuse ;  /* 0x000000980d517220 */ /* 0x0c0fe20000410000 */
[----:B------:R-:W-:Y:S02]  /*7770*/  HADD2.F32 R37, -RZ, R37.H0_H0 ;  /* 0x20000025ff257230 */ /* 0x000fe40000004100 */
[C---:B------:R-:W-:Y:S01]  /*7780*/  FMUL.FTZ R152, R154.reuse, R152 ;  /* 0x000000989a987220 */ /* 0x040fe20000410000 */
[----:B------:R-:W-:Y:S02]  /*7790*/  HADD2.F32 R36, -RZ, R36.H0_H0 ;  /* 0x20000024ff247230 */ /* 0x000fe40000004100 */
[-C--:B------:R-:W-:Y:S01]  /*77a0*/  FFMA.FTZ R81, R154, R153.reuse, -R81 ;  /* 0x000000999a517223 */ /* 0x080fe20000010851 */
[----:B------:R-:W-:Y:S02]  /*77b0*/  HADD2.F32 R38, -RZ, R38.H0_H0 ;  /* 0x20000026ff267230 */ /* 0x000fe40000004100 */
[----:B------:R-:W-:Y:S01]  /*77c0*/  FFMA.FTZ R13, R13, R153, R152 ;  /* 0x000000990d0d7223 */ /* 0x000fe20000010098 */
[--C-:B------:R-:W-:Y:S01]  /*77d0*/  SHF.R.U32.HI R152, RZ, 0x10, R49.reuse ;  /* 0x00000010ff987819 */ /* 0x100fe20000011631 */
[----:B------:R-:W-:Y:S01]  /*77e0*/  HADD2.F32 R153, -RZ, R202.H0_H0 ;  /* 0x200000caff997230 */ /* 0x000fe20000004100 */
[----:B------:R-:W-:Y:S01]  /*77f0*/  SHF.R.U64 R49, R48, 0x10, R49 ;  /* 0x0000001030317819 */ /* 0x000fe20000001231 */
[----:B------:R-:W-:-:S02]  /*7800*/  HADD2.F32 R48, -RZ, R150.H1_H1 ;  /* 0x30000096ff307230 */ /* 0x000fc40000004100 */
[----:B------:R-:W-:Y:S02]  /*7810*/  HADD2.F32 R152, -RZ, R152.H0_H0 ;  /* 0x20000098ff987230 */ /* 0x000fe40000004100 */
[----:B------:R-:W-:-:S03]  /*7820*/  HADD2.F32 R49, -RZ, R49.H0_H0 ;  /* 0x20000031ff317230 */ /* 0x000fc60000004100 */
[-C--:B------:R-:W-:Y:S01]  /*7830*/  FMUL.FTZ R150, R151, R152.reuse ;  /* 0x0000009897967220 */ /* 0x080fe20000410000 */
[----:B------:R-:W-:-:S03]  /*7840*/  FMUL.FTZ R152, R48, R152 ;  /* 0x0000009830987220 */ /* 0x000fc60000410000 */
[-C--:B------:R-:W-:Y:S01]  /*7850*/  FFMA.FTZ R48, R48, R37.reuse, -R150 ;  /* 0x0000002530307223 */ /* 0x080fe20000010896 */
[----:B------:R-:W-:Y:S02]  /*7860*/  HADD2.F32 R150, -RZ, R83.H0_H0 ;  /* 0x20000053ff967230 */ /* 0x000fe40000004100 */
[----:B------:R-:W-:Y:S01]  /*7870*/  FFMA.FTZ R37, R151, R37, R152 ;  /* 0x0000002597257223 */ /* 0x000fe20000010098 */
[----:B------:R-:W-:Y:S02]  /*7880*/  HADD2.F32 R151, -RZ, R199.H0_H0 ;  /* 0x200000c7ff977230 */ /* 0x000fe40000004100 */
[--C-:B------:R-:W-:Y:S02]  /*7890*/  HADD2.F32 R152, -RZ, R15.reuse.H0_H0 ;  /* 0x2000000fff987230 */ /* 0x100fe40000004100 */
[----:B------:R-:W-:Y:S01]  /*78a0*/  FMUL.FTZ R154, R150, R153 ;  /* 0x00000099969a7220 */ /* 0x000fe20000410000 */
[----:B------:R-:W-:Y:S01]  /*78b0*/  HADD2.F32 R15, -RZ, R15.H1_H1 ;  /* 0x3000000fff0f7230 */ /* 0x000fe20000004100 */
[----:B------:R-:W-:-:S02]  /*78c0*/  F2FP.F16.F32.PACK_AB R48, R48, R81 ;  /* 0x000000513030723e */ /* 0x000fc400000000ff */
[C---:B------:R-:W-:Y:S01]  /*78d0*/  FFMA.FTZ R154, R152.reuse, R151, -R154 ;  /* 0x00000097989a7223 */ /* 0x040fe2000001089a */
[----:B------:R-:W-:Y:S01]  /*78e0*/  FMUL.FTZ R152, R152, R153 ;  /* 0x0000009998987220 */ /* 0x000fe20000410000 */
[----:B------:R-:W-:Y:S01]  /*78f0*/  HADD2.F32 R153, -RZ, R202.H1_H1 ;  /* 0x300000caff997230 */ /* 0x000fe20000004100 */
[----:B------:R-:W-:Y:S01]  /*7900*/  F2FP.F16.F32.PACK_AB R37, R37, R13 ;  /* 0x0000000d2525723e */ /* 0x000fe200000000ff */
[----:B------:R-:W-:Y:S02]  /*7910*/  IMAD.MOV.U32 R13, RZ, RZ, R48 ;  /* 0x000000ffff0d7224 */ /* 0x000fe400078e0030 */
[----:B------:R-:W-:Y:S01]  /*7920*/  FFMA.FTZ R152, R150, R151, R152 ;  /* 0x0000009796987223 */ /* 0x000fe20000010098 */
[----:B------:R-:W-:Y:S02]  /*7930*/  SHF.R.U32.HI R150, RZ, 0x10, R39 ;  /* 0x00000010ff967819 */ /* 0x000fe40000011627 */
[--C-:B------:R-:W-:Y:S01]  /*7940*/  SHF.R.U64 R39, R50, 0x10, R51.reuse ;  /* 0x0000001032277819 */ /* 0x100fe20000001233 */
[----:B------:R-:W-:Y:S01]  /*7950*/  HADD2.F32 R50, -RZ, R83.H1_H1 ;  /* 0x30000053ff327230 */ /* 0x000fe20000004100 */
[----:B------:R-:W-:Y:S01]  /*7960*/  SHF.R.U32.HI R51, RZ, 0x10, R51 ;  /* 0x00000010ff337819 */ /* 0x000fe20000011633 */
[----:B------:R-:W-:-:S02]  /*7970*/  HADD2.F32 R150, -RZ, R150.H0_H0 ;  /* 0x20000096ff967230 */ /* 0x000fc40000004100 */
[----:B------:R-:W-:Y:S02]  /*7980*/  HADD2.F32 R39, -RZ, R39.H0_H0 ;  /* 0x20000027ff277230 */ /* 0x000fe40000004100 */
[----:B------:R-:W-:Y:S02]  /*7990*/  HADD2.F32 R51, -RZ, R51.H0_H0 ;  /* 0x20000033ff337230 */ /* 0x000fe40000004100 */
[----:B------:R-:W-:-:S03]  /*79a0*/  IMAD.MOV.U32 R81, RZ, RZ, R37 ;  /* 0x000000ffff517224 */ /* 0x000fc600078e0025 */
[----:B------:R-:W-:-:S04]  /*79b0*/  FMUL.FTZ R83, R50, R51 ;  /* 0x0000003332537220 */ /* 0x000fc80000410000 */
[C---:B------:R-:W-:Y:S01]  /*79c0*/  FFMA.FTZ R83, R15.reuse, R150, -R83 ;  /* 0x000000960f537223 */ /* 0x040fe20000010853 */
[----:B------:R-:W-:Y:S01]  /*79d0*/  FMUL.FTZ R15, R15, R51 ;  /* 0x000000330f0f7220 */ /* 0x000fe20000410000 */
[----:B------:R-:W-:-:S03]  /*79e0*/  HADD2.F32 R51, -RZ, R199.H1_H1 ;  /* 0x300000c7ff337230 */ /* 0x000fc60000004100 */
        /* <DEDUP_REMOVED lines=10> */
[----:B------:R-:W-:-:S02]  /*7a90*/  HADD2.F32 R150, -RZ, R200.H1_H1 ;  /* 0x300000c8ff967230 */ /* 0x000fc40000004100 */
[----:B------:R-:W-:Y:S01]  /*7aa0*/  FFMA.FTZ R153, R50, R51, R153 ;  /* 0x0000003332997223 */ /* 0x000fe20000010099 */
[-C--:B------:R-:W-:Y:S01]  /*7ab0*/  FMUL.FTZ R50, R80, R49.reuse ;  /* 0x0000003150327220 */ /* 0x080fe20000410000 */
[C---:B------:R-:W-:Y:S01]  /*7ac0*/  FMUL.FTZ R49, R12.reuse, R49 ;  /* 0x000000310c317220 */ /* 0x040fe20000410000 */
[----:B------:R-:W-:Y:S02]  /*7ad0*/  HADD2.F32 R51, -RZ, R14.H0_H0 ;  /* 0x2000000eff337230 */ /* 0x000fe40000004100 */
[-C--:B------:R-:W-:Y:S01]  /*7ae0*/  FFMA.FTZ R12, R12, R36.reuse, -R50 ;  /* 0x000000240c0c7223 */ /* 0x080fe20000010832 */
[----:B------:R-:W-:Y:S01]  /*7af0*/  FFMA.FTZ R36, R80, R36, R49 ;  /* 0x0000002450247223 */ /* 0x000fe20000010031 */
[----:B------:R-:W-:Y:S02]  /*7b00*/  HADD2.F32 R49, -RZ, R82.H0_H0 ;  /* 0x20000052ff317230 */ /* 0x000fe40000004100 */
[----:B------:R-:W-:Y:S01]  /*7b10*/  HADD2.F32 R50, -RZ, R198.H1_H1 ;  /* 0x300000c6ff327230 */ /* 0x000fe20000004100 */
[----:B------:R-:W-:Y:S01]  /*7b20*/  F2FP.F16.F32.PACK_AB R12, R12, R151 ;  /* 0x000000970c0c723e */ /* 0x000fe200000000ff */
[----:B------:R-:W-:-:S02]  /*7b30*/  HADD2.F32 R82, -RZ, R82.H1_H1 ;  /* 0x30000052ff527230 */ /* 0x000fc40000004100 */
[-C--:B------:R-:W-:Y:S01]  /*7b40*/  FMUL.FTZ R80, R49, R150.reuse ;  /* 0x0000009631507220 */ /* 0x080fe20000410000 */
[C---:B------:R-:W-:Y:S01]  /*7b50*/  FMUL.FTZ R150, R51.reuse, R150 ;  /* 0x0000009633967220 */ /* 0x040fe20000410000 */
[----:B------:R-:W-:Y:S01]  /*7b60*/  HADD2.F32 R14, -RZ, R14.H1_H1 ;  /* 0x3000000eff0e7230 */ /* 0x000fe20000004100 */
[----:B------:R-:W-:Y:S01]  /*7b70*/  F2FP.F16.F32.PACK_AB R36, R36, R153 ;  /* 0x000000992424723e */ /* 0x000fe200000000ff */
[-C--:B------:R-:W-:Y:S01]  /*7b80*/  FFMA.FTZ R80, R51, R50.reuse, -R80 ;  /* 0x0000003233507223 */ /* 0x080fe20000010850 */
[----:B------:R-:W-:Y:S01]  /*7b90*/  FFMA.FTZ R150, R49, R50, R150 ;  /* 0x0000003231967223 */ /* 0x000fe20000010096 */
[-C--:B------:R-:W-:Y:S01]  /*7ba0*/  FMUL.FTZ R49, R82, R39.reuse ;  /* 0x0000002752317220 */ /* 0x080fe20000410000 */
[C---:B------:R-:W-:Y:S01]  /*7bb0*/  FMUL.FTZ R39, R14.reuse, R39 ;  /* 0x000000270e277220 */ /* 0x040fe20000410000 */
[----:B------:R-:W-:Y:S02]  /*7bc0*/  IMAD.MOV.U32 R15, RZ, RZ, R83 ;  /* 0x000000ffff0f7224 */ /* 0x000fe400078e0053 */
[-C--:B------:R-:W-:Y:S01]  /*7bd0*/  FFMA.FTZ R49, R14, R38.reuse, -R49 ;  /* 0x000000260e317223 */ /* 0x080fe20000010831 */
[----:B------:R-:W-:Y:S01]  /*7be0*/  FFMA.FTZ R39, R82, R38, R39 ;  /* 0x0000002652277223 */ /* 0x000fe20000010027 */
[----:B------:R-:W-:-:S03]  /*7bf0*/  IMAD.MOV.U32 R83, RZ, RZ, R152 ;  /* 0x000000ffff537224 */ /* 0x000fc600078e0098 */
[----:B------:R-:W-:Y:S01]  /*7c00*/  F2FP.F16.F32.PACK_AB R49, R49, R80 ;  /* 0x000000503131723e */ /* 0x000fe200000000ff */
[----:B------:R-:W-:Y:S01]  /*7c10*/  IMAD.MOV.U32 R80, RZ, RZ, R36 ;  /* 0x000000ffff507224 */ /* 0x000fe200078e0024 */
[----:B------:R-:W-:-:S03]  /*7c20*/  F2FP.F16.F32.PACK_AB R39, R39, R150 ;  /* 0x000000962727723e */ /* 0x000fc600000000ff */
[----:B------:R-:W-:Y:S02]  /*7c30*/  IMAD.MOV.U32 R14, RZ, RZ, R49 ;  /* 0x000000ffff0e7224 */ /* 0x000fe400078e0031 */
[----:B------:R-:W-:-:S07]  /*7c40*/  IMAD.MOV.U32 R82, RZ, RZ, R39 ;  /* 0x000000ffff527224 */ /* 0x000fce00078e0027 */
.L_x_1637:
[----:B------:R-:W-:Y:S05]  /*7c50*/  BSYNC B3 ;  /* 0x0000000000037941 */ /* 0x000fea0003800000 */
.L_x_1636:
[----:B------:R-:W-:-:S04]  /*7c60*/  LEA R36, P4, R4, R11, 0x1 ;  /* 0x0000000b04247211 */ /* 0x000fc800078808ff */
[----:B--2---:R-:W-:Y:S02]  /*7c70*/  LEA.HI.X R37, R4, R115, R111, 0x1, P4 ;  /* 0x0000007304257211 */ /* 0x004fe400020f0c6f */
[----:B------:R-:W-:-:S03]  /*7c80*/  ISETP.GE.AND P4, PT, R149, R127, PT ;  /* 0x0000007f9500720c */ /* 0x000fc60003f86270 */
[----:B----4-:R2:W-:Y:S10]  /*7c90*/  ST.E.128 desc[UR60][R36.64], R12 ;  /* 0x0000000c24007985 */ /* 0x0105f4000c101d3c */
[----:B--2---:R-:W-:-:S05]  /*7ca0*/  @!P4 IMAD.WIDE R12, R149, 0x2, R114 ;  /* 0x00000002950cc825 */ /* 0x004fca00078e0272 */
[----:B---3--:R3:W-:Y:S02]  /*7cb0*/  @!P4 ST.E.128 desc[UR60][R12.64], R80 ;  /* 0x000000500c00c985 */ /* 0x0087e4000c101d3c */
.L_x_1635:
[----:B------:R-:W-:Y:S05]  /*7cc0*/  BSYNC B2 ;  /* 0x0000000000027941 */ /* 0x000fea0003800000 */
.L_x_1634:
        /* <DEDUP_REMOVED lines=25> */
[----:B------:R-:W-:Y:S01]  /*7e60*/  SHF.R.U64 R32, R32, 0x10, R33 ;  /* 0x0000001020207819 */ /* 0x000fe20000001221 */
[----:B----4-:R-:W-:Y:S01]  /*7e70*/  IMAD.MOV.U32 R49, RZ, RZ, R13 ;  /* 0x000000ffff317224 */ /* 0x010fe200078e000d */
[----:B------:R-:W-:Y:S01]  /*7e80*/  SHF.R.U32.HI R33, RZ, 0x10, R33 ;  /* 0x00000010ff217819 */ /* 0x000fe20000011621 */
[----:B------:R-:W-:Y:S01]  /*7e90*/  HADD2.F32 R51, -RZ, R200.H0_H0 ;  /* 0x200000c8ff337230 */ /* 0x000fe20000004100 */
[----:B------:R-:W-:Y:S01]  /*7ea0*/  SHF.R.U64 R34, R34, 0x10, R35 ;  /* 0x0000001022227819 */ /* 0x000fe20000001223 */
[----:B------:R-:W-:Y:S02]  /*7eb0*/  HADD2.F32 R13, -RZ, R50.H0_H0 ;  /* 0x20000032ff0d7230 */ /* 0x000fe40000004100 */
[----:B------:R-:W-:Y:S02]  /*7ec0*/  HADD2.F32 R81, -RZ, R49.H0_H0 ;  /* 0x20000031ff517230 */ /* 0x000fe40000004100 */
[----:B------:R-:W-:-:S02]  /*7ed0*/  HADD2.F32 R80, -RZ, R198.H0_H0 ;  /* 0x200000c6ff507230 */ /* 0x000fc40000004100 */
[-C--:B------:R-:W-:Y:S01]  /*7ee0*/  FMUL.FTZ R37, R13, R51.reuse ;  /* 0x000000330d257220 */ /* 0x080fe20000410000 */
[----:B------:R-:W-:Y:S02]  /*7ef0*/  HADD2.F32 R50, -RZ, R50.H1_H1 ;  /* 0x30000032ff327230 */ /* 0x000fe40000004100 */
[C---:B------:R-:W-:Y:S01]  /*7f00*/  FMUL.FTZ R51, R81.reuse, R51 ;  /* 0x0000003351337220 */ /* 0x040fe20000410000 */
[----:B------:R-:W-:Y:S02]  /*7f10*/  HADD2.F32 R33, -RZ, R33.H0_H0 ;  /* 0x20000021ff217230 */ /* 0x000fe40000004100 */
[-C--:B------:R-:W-:Y:S01]  /*7f20*/  FFMA.FTZ R37, R81, R80.reuse, -R37 ;  /* 0x0000005051257223 */ /* 0x080fe20000010825 */
[----:B------:R-:W-:Y:S02]  /*7f30*/  HADD2.F32 R32, -RZ, R32.H0_H0 ;  /* 0x20000020ff207230 */ /* 0x000fe40000004100 */
[----:B------:R-:W-:Y:S01]  /*7f40*/  FFMA.FTZ R13, R13, R80, R51 ;  /* 0x000000500d0d7223 */ /* 0x000fe20000010033 */
[--C-:B------:R-:W-:Y:S01]  /*7f50*/  SHF.R.U32.HI R51, RZ, 0x10, R45.reuse ;  /* 0x00000010ff337819 */ /* 0x100fe2000001162d */
[----:B------:R-:W-:Y:S01]  /*7f60*/  HADD2.F32 R80, -RZ, R197.H1_H1 ;  /* 0x300000c5ff507230 */ /* 0x000fe20000004100 */
[----:B------:R-:W-:Y:S01]  /*7f70*/  SHF.R.U64 R45, R44, 0x10, R45 ;  /* 0x000000102c2d7819 */ /* 0x000fe2000000122d */
[----:B------:R-:W-:-:S02]  /*7f80*/  HADD2.F32 R44, -RZ, R49.H1_H1 ;  /* 0x30000031ff2c7230 */ /* 0x000fc40000004100 */
[----:B------:R-:W-:Y:S02]  /*7f90*/  HADD2.F32 R51, -RZ, R51.H0_H0 ;  /* 0x20000033ff337230 */ /* 0x000fe40000004100 */
[----:B------:R-:W-:Y:S02]  /*7fa0*/  HADD2.F32 R45, -RZ, R45.H0_H0 ;  /* 0x2000002dff2d7230 */ /* 0x000fe40000004100 */
[----:B------:R-:W-:Y:S02]  /*7fb0*/  HADD2.F32 R34, -RZ, R34.H0_H0 ;  /* 0x20000022ff227230 */ /* 0x000fe40000004100 */
[-C--:B------:R-:W-:Y:S01]  /*7fc0*/  FMUL.FTZ R49, R50, R51.reuse ;  /* 0x0000003332317220 */ /* 0x080fe20000410000 */
[----:B------:R-:W-:-:S03]  /*7fd0*/  FMUL.FTZ R51, R44, R51 ;  /* 0x000000332c337220 */ /* 0x000fc60000410000 */
[-C--:B------:R-:W-:Y:S01]  /*7fe0*/  FFMA.FTZ R44, R44, R33.reuse, -R49 ;  /* 0x000000212c2c7223 */ /* 0x080fe20000010831 */
[----:B------:R-:W-:Y:S02]  /*7ff0*/  HADD2.F32 R49, -RZ, R39.H0_H0 ;  /* 0x20000027ff317230 */ /* 0x000fe40000004100 */
[----:B------:R-:W-:Y:S01]  /*8000*/  FFMA.FTZ R33, R50, R33, R51 ;  /* 0x0000002132217223 */ /* 0x000fe20000010033 */
[----:B------:R-:W-:Y:S02]  /*8010*/  HADD2.F32 R50, -RZ, R197.H0_H0 ;  /* 0x200000c5ff327230 */ /* 0x000fe40000004100 */
[----:B------:R-:W-:Y:S02]  /*8020*/  HADD2.F32 R51, -RZ, R15.H0_H0 ;  /* 0x2000000fff337230 */ /* 0x000fe40000004100 */
[----:B------:R-:W-:Y:S01]  /*8030*/  FMUL.FTZ R81, R49, R80 ;  /* 0x0000005031517220 */ /* 0x000fe20000410000 */
[----:B------:R-:W-:Y:S01]  /*8040*/  HADD2.F32 R39, -RZ, R39.H1_H1 ;  /* 0x30000027ff277230 */ /* 0x000fe20000004100 */
[----:B------:R-:W-:Y:S01]  /*8050*/  F2FP.F16.F32.PACK_AB R37, R44, R37 ;  /* 0x000000252c25723e */ /* 0x000fe200000000ff */
[----:B------:R-:W-:-:S02]  /*8060*/  HADD2.F32 R15, -RZ, R15.H1_H1 ;  /* 0x3000000fff0f7230 */ /* 0x000fc40000004100 */
[C---:B------:R-:W-:Y:S01]  /*8070*/  FFMA.FTZ R81, R51.reuse, R50, -R81 ;  /* 0x0000003233517223 */ /* 0x040fe20000010851 */
[----:B------:R-:W-:Y:S01]  /*8080*/  FMUL.FTZ R51, R51, R80 ;  /* 0x0000005033337220 */ /* 0x000fe20000410000 */
[----:B------:R-:W-:Y:S01]  /*8090*/  HADD2.F32 R80, -RZ, R196.H1_H1 ;  /* 0x300000c4ff507230 */ /* 0x000fe20000004100 */
[----:B------:R-:W-:Y:S01]  /*80a0*/  F2FP.F16.F32.PACK_AB R33, R33, R13 ;  /* 0x0000000d2121723e */ /* 0x000fe200000000ff */
[----:B------:R-:W-:Y:S02]  /*80b0*/  IMAD.MOV.U32 R13, RZ, RZ, R37 ;  /* 0x000000ffff0d7224 */ /* 0x000fe400078e0025 */
[----:B------:R-:W-:Y:S01]  /*80c0*/  FFMA.FTZ R51, R49, R50, R51 ;  /* 0x0000003231337223 */ /* 0x000fe20000010033 */
[----:B------:R-:W-:Y:S02]  /*80d0*/  SHF.R.U32.HI R49, RZ, 0x10, R35 ;  /* 0x00000010ff317819 */ /* 0x000fe40000011623 */
[--C-:B------:R-:W-:Y:S02]  /*80e0*/  SHF.R.U64 R35, R46, 0x10, R47.reuse ;  /* 0x000000102e237819 */ /* 0x100fe4000000122f */
[----:B------:R-:W-:Y:S01]  /*80f0*/  SHF.R.U32.HI R46, RZ, 0x10, R47 ;  /* 0x00000010ff2e7819 */ /* 0x000fe2000001162f */
[----:B------:R-:W-:Y:S01]  /*8100*/  HADD2.F32 R49, -RZ, R49.H0_H0 ;  /* 0x20000031ff317230 */ /* 0x000fe20000004100 */
[----:B------:R-:W-:Y:S01]  /*8110*/  MOV R37, R33 ;  /* 0x0000002100257202 */ /* 0x000fe20000000f00 */
[----:B------:R-:W-:-:S02]  /*8120*/  HADD2.F32 R35, -RZ, R35.H0_H0 ;  /* 0x20000023ff237230 */ /* 0x000fc40000004100 */
[----:B------:R-:W-:-:S05]  /*8130*/  HADD2.F32 R46, -RZ, R46.H0_H0 ;  /* 0x2000002eff2e7230 */ /* 0x000fca0000004100 */
[----:B------:R-:W-:-:S04]  /*8140*/  FMUL.FTZ R47, R39, R46 ;  /* 0x0000002e272f7220 */ /* 0x000fc80000410000 */
[C---:B------:R-:W-:Y:S01]  /*8150*/  FFMA.FTZ R47, R15.reuse, R49, -R47 ;  /* 0x000000310f2f7223 */ /* 0x040fe2000001082f */
[----:B------:R-:W-:Y:S01]  /*8160*/  FMUL.FTZ R15, R15, R46 ;  /* 0x0000002e0f0f7220 */ /* 0x000fe20000410000 */
[----:B------:R-:W-:-:S03]  /*8170*/  HADD2.F32 R46, -RZ, R196.H0_H0 ;  /* 0x200000c4ff2e7230 */ /* 0x000fc60000004100 */
[----:B------:R-:W-:Y:S01]  /*8180*/  FFMA.FTZ R15, R39, R49, R15 ;  /* 0x00000031270f7223 */ /* 0x000fe2000001000f */
[----:B------:R-:W-:Y:S01]  /*8190*/  HADD2.F32 R39, -RZ, R36.H0_H0 ;  /* 0x20000024ff277230 */ /* 0x000fe20000004100 */
[----:B------:R-:W-:Y:S01]  /*81a0*/  F2FP.F16.F32.PACK_AB R47, R47, R81 ;  /* 0x000000512f2f723e */ /* 0x000fe200000000ff */
[----:B------:R-:W-:Y:S02]  /*81b0*/  HADD2.F32 R49, -RZ, R12.H0_H0 ;  /* 0x2000000cff317230 */ /* 0x000fe40000004100 */
[----:B------:R-:W-:Y:S02]  /*81c0*/  HADD2.F32 R36, -RZ, R36.H1_H1 ;  /* 0x30000024ff247230 */ /* 0x000fe40000004100 */
[-C--:B------:R-:W-:Y:S01]  /*81d0*/  FMUL.FTZ R50, R39, R80.reuse ;  /* 0x0000005027327220 */ /* 0x080fe20000410000 */
[----:B------:R-:W-:Y:S02]  /*81e0*/  HADD2.F32 R12, -RZ, R12.H1_H1 ;  /* 0x3000000cff0c7230 */ /* 0x000fe40000004100 */
[----:B------:R-:W-:Y:S01]  /*81f0*/  FMUL.FTZ R80, R49, R80 ;  /* 0x0000005031507220 */ /* 0x000fe20000410000 */
[----:B------:R-:W-:Y:S01]  /*8200*/  F2FP.F16.F32.PACK_AB R51, R15, R51 ;  /* 0x000000330f33723e */ /* 0x000fe200000000ff */
[----:B------:R-:W-:Y:S01]  /*8210*/  FFMA.FTZ R50, R49, R46, -R50 ;  /* 0x0000002e31327223 */ /* 0x000fe20000010832 */
[----:B------:R-:W-:-:S02]  /*8220*/  HADD2.F32 R49, -RZ, R195.H1_H1 ;  /* 0x300000c3ff317230 */ /* 0x000fc40000004100 */
[----:B------:R-:W-:Y:S01]  /*8230*/  FFMA.FTZ R80, R39, R46, R80 ;  /* 0x0000002e27507223 */ /* 0x000fe20000010050 */
[-C--:B------:R-:W-:Y:S01]  /*8240*/  FMUL.FTZ R39, R36, R45.reuse ;  /* 0x0000002d24277220 */ /* 0x080fe20000410000 */
[C---:B------:R-:W-:Y:S01]  /*8250*/  FMUL.FTZ R45, R12.reuse, R45 ;  /* 0x0000002d0c2d7220 */ /* 0x040fe20000410000 */
[----:B------:R-:W-:Y:S02]  /*8260*/  IMAD.MOV.U32 R15, RZ, RZ, R47 ;  /* 0x000000ffff0f7224 */ /* 0x000fe400078e002f */
[-C--:B------:R-:W-:Y:S01]  /*8270*/  FFMA.FTZ R12, R12, R32.reuse, -R39 ;  /* 0x000000200c0c7223 */ /* 0x080fe20000010827 */
[----:B------:R-:W-:Y:S01]  /*8280*/  FFMA.FTZ R32, R36, R32, R45 ;  /* 0x0000002024207223 */ /* 0x000fe2000001002d */
[----:B------:R-:W-:Y:S02]  /*8290*/  HADD2.F32 R36, -RZ, R38.H0_H0 ;  /* 0x20000026ff247230 */ /* 0x000fe40000004100 */
[----:B------:R-:W-:Y:S01]  /*82a0*/  HADD2.F32 R45, -RZ, R14.H0_H0 ;  /* 0x2000000eff2d7230 */ /* 0x000fe20000004100 */
[----:B------:R-:W-:Y:S01]  /*82b0*/  F2FP.F16.F32.PACK_AB R12, R12, R50 ;  /* 0x000000320c0c723e */ /* 0x000fe200000000ff */
[----:B------:R-:W-:-:S02]  /*82c0*/  HADD2.F32 R39, -RZ, R195.H0_H0 ;  /* 0x200000c3ff277230 */ /* 0x000fc40000004100 */
[-C--:B------:R-:W-:Y:S01]  /*82d0*/  FMUL.FTZ R46, R36, R49.reuse ;  /* 0x00000031242e7220 */ /* 0x080fe20000410000 */
[----:B------:R-:W-:Y:S02]  /*82e0*/  HADD2.F32 R38, -RZ, R38.H1_H1 ;  /* 0x30000026ff267230 */ /* 0x000fe40000004100 */
[C---:B------:R-:W-:Y:S01]  /*82f0*/  FMUL.FTZ R49, R45.reuse, R49 ;  /* 0x000000312d317220 */ /* 0x040fe20000410000 */
[----:B------:R-:W-:Y:S02]  /*8300*/  HADD2.F32 R14, -RZ, R14.H1_H1 ;  /* 0x3000000eff0e7230 */ /* 0x000fe40000004100 */
[-C--:B------:R-:W-:Y:S01]  /*8310*/  FFMA.FTZ R46, R45, R39.reuse, -R46 ;  /* 0x000000272d2e7223 */ /* 0x080fe2000001082e */
[----:B------:R-:W-:Y:S01]  /*8320*/  F2FP.F16.F32.PACK_AB R32, R32, R80 ;  /* 0x000000502020723e */ /* 0x000fe200000000ff */
[----:B------:R-:W-:Y:S01]  /*8330*/  FFMA.FTZ R49, R36, R39, R49 ;  /* 0x0000002724317223 */ /* 0x000fe20000010031 */
[-C--:B------:R-:W-:Y:S01]  /*8340*/  FMUL.FTZ R36, R38, R35.reuse ;  /* 0x0000002326247220 */ /* 0x080fe20000410000 */
[----:B------:R-:W-:Y:S01]  /*8350*/  FMUL.FTZ R35, R14, R35 ;  /* 0x000000230e237220 */ /* 0x000fe20000410000 */
[----:B------:R-:W-:-:S02]  /*8360*/  IMAD.MOV.U32 R39, RZ, RZ, R51 ;  /* 0x000000ffff277224 */ /* 0x000fc400078e0033 */
[-C--:B------:R-:W-:Y:S01]  /*8370*/  FFMA.FTZ R36, R14, R34.reuse, -R36 ;  /* 0x000000220e247223 */ /* 0x080fe20000010824 */
[----:B------:R-:W-:-:S04]  /*8380*/  FFMA.FTZ R35, R38, R34, R35 ;  /* 0x0000002226237223 */ /* 0x000fc80000010023 */
[----:B------:R-:W-:Y:S01]  /*8390*/  F2FP.F16.F32.PACK_AB R46, R36, R46 ;  /* 0x0000002e242e723e */ /* 0x000fe200000000ff */
[----:B------:R-:W-:Y:S01]  /*83a0*/  IMAD.MOV.U32 R36, RZ, RZ, R32 ;  /* 0x000000ffff247224 */ /* 0x000fe200078e0020 */
[----:B------:R-:W-:-:S03]  /*83b0*/  F2FP.F16.F32.PACK_AB R35, R35, R49 ;  /* 0x000000312323723e */ /* 0x000fc600000000ff */
[----:B------:R-:W-:Y:S02]  /*83c0*/  IMAD.MOV.U32 R14, RZ, RZ, R46 ;  /* 0x000000ffff0e7224 */ /* 0x000fe400078e002e */
[----:B------:R-:W-:-:S07]  /*83d0*/  IMAD.MOV.U32 R38, RZ, RZ, R35 ;  /* 0x000000ffff267224 */ /* 0x000fce00078e0023 */
.L_x_1641:
[----:B------:R-:W-:Y:S05]  /*83e0*/  BSYNC B3 ;  /* 0x0000000000037941 */ /* 0x000fea0003800000 */
.L_x_1640:
[----:B------:R-:W-:-:S04]  /*83f0*/  LEA R32, P4, R5, R11, 0x1 ;  /* 0x0000000b05207211 */ /* 0x000fc800078808ff */
[----:B--2---:R-:W-:Y:S02]  /*8400*/  LEA.HI.X R33, R5, R115, R110, 0x1, P4 ;  /* 0x0000007305217211 */ /* 0x004fe400020f0c6e */
[----:B------:R-:W-:-:S03]  /*8410*/  ISETP.GE.AND P4, PT, R48, R127, PT ;  /* 0x0000007f3000720c */ /* 0x000fc60003f86270 */
[----:B----4-:R2:W-:Y:S10]  /*8420*/  ST.E.128 desc[UR60][R32.64], R12 ;  /* 0x0000000c20007985 */ /* 0x0105f4000c101d3c */
[----:B--2---:R-:W-:-:S05]  /*8430*/  @!P4 IMAD.WIDE R12, R48, 0x2, R114 ;  /* 0x00000002300cc825 */ /* 0x004fca00078e0272 */
[----:B---3--:R4:W-:Y:S02]  /*8440*/  @!P4 ST.E.128 desc[UR60][R12.64], R36 ;  /* 0x000000240c00c985 */ /* 0x0089e4000c101d3c */
.L_x_1639:
[----:B------:R-:W-:Y:S05]  /*8450*/  BSYNC B2 ;  /* 0x0000000000027941 */ /* 0x000fea0003800000 */
.L_x_1638:
[----:B------:R-:W-:-:S13]  /*8460*/  ISETP.NE.AND P4, PT, R21, RZ, PT ;  /* 0x000000ff1500720c */ /* 0x000fda0003f85270 */
[----:B------:R-:W-:Y:S05]  /*8470*/  @!P4 BRA `(.L_x_1633) ;  /* 0x0000000400ccc947 */ /* 0x000fea0003800000 */
[----:B---34-:R-:W-:Y:S01]  /*8480*/  SEL R12, R124, R131, !P1 ;  /* 0x000000837c0c7207 */ /* 0x018fe20004800000 */
        /* <DEDUP_REMOVED lines=103> */
[----:B------:R-:W-:Y:S01]  /*8b00*/  F2FP.F16.F32.PACK_AB R31, R31, R191 ;  /* 0x000000bf1f1f723e */ /* 0x000fe200000000ff */
[----:B------:R-:W-:Y:S02]  /*8b10*/  IMAD.MOV.U32 R32, RZ, RZ, R40 ;  /* 0x000000ffff207224 */ /* 0x000fe400078e0028 */
[----:B------:R-:W-:Y:S02]  /*8b20*/  IMAD.MOV.U32 R33, RZ, RZ, R37 ;  /* 0x000000ffff217224 */ /* 0x000fe400078e0025 */
[----:B------:R-:W-:-:S07]  /*8b30*/  IMAD.MOV.U32 R34, RZ, RZ, R31 ;  /* 0x000000ffff227224 */ /* 0x000fce00078e001f */
.L_x_1643:
[----:B------:R-:W-:Y:S05]  /*8b40*/  BSYNC B2 ;  /* 0x0000000000027941 */ /* 0x000fea0003800000 */
.L_x_1642:
[----:B------:R-:W-:-:S04]  /*8b50*/  LEA R28, P4, R6, R11, 0x1 ;  /* 0x0000000b061c7211 */ /* 0x000fc800078808ff */
[----:B--2---:R-:W-:Y:S02]  /*8b60*/  LEA.HI.X R29, R6, R115, R109, 0x1, P4 ;  /* 0x00000073061d7211 */ /* 0x004fe400020f0c6d */
[----:B------:R-:W-:-:S03]  /*8b70*/  ISETP.GE.AND P4, PT, R36, R127, PT ;  /* 0x0000007f2400720c */ /* 0x000fc60003f86270 */
[----:B----4-:R2:W-:Y:S10]  /*8b80*/  ST.E.128 desc[UR60][R28.64], R12 ;  /* 0x0000000c1c007985 */ /* 0x0105f4000c101d3c */
[----:B------:R-:W-:-:S05]  /*8b90*/  @!P4 IMAD.WIDE R114, R36, 0x2, R114 ;  /* 0x000000022472c825 */ /* 0x000fca00078e0272 */
[----:B---3--:R2:W-:Y:S02]  /*8ba0*/  @!P4 ST.E.128 desc[UR60][R114.64], R32 ;  /* 0x000000207200c985 */ /* 0x0085e4000c101d3c */
.L_x_1633:
[----:B------:R-:W-:Y:S05]  /*8bb0*/  BSYNC B1 ;  /* 0x0000000000017941 */ /* 0x000fea0003800000 */
.L_x_1632:
[----:B------:R-:W-:-:S03]  /*8bc0*/  UMOV UR4, 0xffffffff ;  /* 0xffffffff00047882 */ /* 0x000fc60000000000 */
[----:B------:R-:W-:Y:S05]  /*8bd0*/  BRA.DIV UR4, `(.L_x_1644) ;  /* 0x0000021a04987947 */ /* 0x000fea000b800000 */
[----:B-1----:R-:W1:Y:S04]  /*8be0*/  SHFL.IDX PT, R116, R116, 0x1, 0x1c1f ;  /* 0x003c1f0074747f89 */ /* 0x002e6800000e0000 */
[----:B------:R-:W0:Y:S02]  /*8bf0*/  SHFL.IDX PT, R117, R117, 0x1, 0x1c1f ;  /* 0x003c1f0075757f89 */ /* 0x000e2400000e0000 */
.L_x_2013:
        /* <DEDUP_REMOVED lines=10> */
[----:B------:R-:W-:Y:S02]  /*8ca0*/  LEA R34, P5, R4, R117, 0x1 ;  /* 0x0000007504227211 */ /* 0x000fe400078a08ff */
[----:B------:R-:W-:Y:S02]  /*8cb0*/  LEA.HI R12, R12, R11, RZ, 0x4 ;  /* 0x0000000b0c0c7211 */ /* 0x000fe400078f20ff */
[----:B------:R-:W-:-:S02]  /*8cc0*/  LEA.HI.X R35, R4, R116, R111, 0x1, P5 ;  /* 0x0000007404237211 */ /* 0x000fc400028f0c6f */
[----:B------:R-:W-:Y:S02]  /*8cd0*/  LEA.HI.SX32 R36, R12, R119, 0x1c ;  /* 0x000000770c247211 */ /* 0x000fe400078fe2ff */
[----:B------:R-:W-:Y:S02]  /*8ce0*/  ISETP.GE.AND P5, PT, R18, R123, PT ;  /* 0x0000007b1200720c */ /* 0x000fe40003fa6270 */
[----:B------:R-:W-:-:S04]  /*8cf0*/  SHF.R.S32.HI R12, RZ, 0x1f, R36 ;  /* 0x0000001fff0c7819 */ /* 0x000fc80000011424 */
[----:B------:R-:W-:Y:S01]  /*8d00*/  LEA.HI R12, R12, R36, RZ, 0x3 ;  /* 0x000000240c0c7211 */ /* 0x000fe200078f18ff */
[----:B------:R-:W-:-:S03]  /*8d10*/  IMAD.SHL.U32 R36, R36, 0x8, RZ ;  /* 0x0000000824247824 */ /* 0x000fc600078e00ff */
[----:B------:R-:W-:Y:S02]  /*8d20*/  SHF.R.S32.HI R12, RZ, 0x3, R12 ;  /* 0x00000003ff0c7819 */ /* 0x000fe4000001140c */
[----:B------:R-:W-:Y:S02]  /*8d30*/  LOP3.LUT R11, R181, 0x38, R36, 0xf8, !PT ;  /* 0x00000038b50b7812 */ /* 0x000fe400078ef824 */
[----:B------:R-:W-:Y:S01]  /*8d40*/  ISETP.GE.AND P4, PT, R36, R127, PT ;  /* 0x0000007f2400720c */ /* 0x000fe20003f86270 */
[----:B------:R-:W-:Y:S01]  /*8d50*/  IMAD R12, R12, 0x1800, R201 ;  /* 0x000018000c0c7824 */ /* 0x000fe200078e02c9 */
[----:B------:R-:W-:-:S05]  /*8d60*/  LOP3.LUT R11, R11, R13, RZ, 0x3c, !PT ;  /* 0x0000000d0b0b7212 */ /* 0x000fca00078e3cff */
[----:B------:R-:W-:Y:S02]  /*8d70*/  IMAD.IADD R11, R12, 0x1, R11 ;  /* 0x000000010c0b7824 */ /* 0x000fe400078e020b */
[C---:B------:R-:W-:Y:S02]  /*8d80*/  IMAD R12, R17.reuse, 0x4800, R137 ;  /* 0x00004800110c7824 */ /* 0x040fe400078e0289 */
[----:B------:R-:W-:Y:S02]  /*8d90*/  IMAD R28, R17, 0x4800, R11 ;  /* 0x00004800111c7824 */ /* 0x000fe400078e020b */
[--C-:B------:R-:W-:Y:S02]  /*8da0*/  IMAD R12, R12, 0x2, R2.reuse ;  /* 0x000000020c0c7824 */ /* 0x100fe400078e0202 */
[----:B------:R-:W-:Y:S02]  /*8db0*/  IMAD R28, R28, 0x2, R2 ;  /* 0x000000021c1c7824 */ /* 0x000fe400078e0202 */
[----:B------:R-:W-:-:S02]  /*8dc0*/  @!P4 IMAD.WIDE R36, R36, 0x2, R32 ;  /* 0x000000022424c825 */ /* 0x000fc400078e0220 */
        /* <DEDUP_REMOVED lines=32> */
[----:B------:R-:W-:Y:S02]  /*8fd0*/  IMAD.MOV.U32 R13, RZ, RZ, R15 ;  /* 0x000000ffff0d7224 */ /* 0x000fe400078e000f */
[----:B------:R-:W-:Y:S01]  /*8fe0*/  HADD2.F32 R15, -RZ, R31.H0_H0 ;  /* 0x2000001fff0f7230 */ /* 0x000fe20000004100 */
[----:B------:R-:W-:Y:S01]  /*8ff0*/  F2FP.F16.F32.PACK_AB R29, R29, R39 ;  /* 0x000000271d1d723e */ /* 0x000fe200000000ff */
[----:B------:R-:W-:Y:S01]  /*9000*/  HADD2.F32 R42, -RZ, R156.H1_H1 ;  /* 0x3000009cff2a7230 */ /* 0x000fe20000004100 */
[----:B------:R-:W-:Y:S01]  /*9010*/  F2FP.F16.F32.PACK_AB R11, R11, R38 ;  /* 0x000000260b0b723e */ /* 0x000fe200000000ff */
[--C-:B------:R-:W-:Y:S02]  /*9020*/  HADD2.F32 R40, -RZ, R13.reuse.H0_H0 ;  /* 0x2000000dff287230 */ /* 0x100fe40000004100 */
[----:B------:R-:W-:Y:S01]  /*9030*/  FMUL.FTZ R43, R15, R41 ;  /* 0x000000290f2b7220 */ /* 0x000fe20000410000 */
[----:B------:R-:W-:-:S02]  /*9040*/  HADD2.F32 R13, -RZ, R13.H1_H1 ;  /* 0x3000000dff0d7230 */ /* 0x000fc40000004100 */
[----:B------:R-:W-:Y:S02]  /*9050*/  HADD2.F32 R158, -RZ, R158.H0_H0 ;  /* 0x2000009eff9e7230 */ /* 0x000fe40000004100 */
        /* <DEDUP_REMOVED lines=31> */
[----:B------:R-:W-:Y:S01]  /*9250*/  HADD2.F32 R30, -RZ, R30.H1_H1 ;  /* 0x3000001eff1e7230 */ /* 0x000fe20000004100 */
[----:B------:R-:W-:Y:S01]  /*9260*/  F2FP.F16.F32.PACK_AB R13, R13, R40 ;  /* 0x000000280d0d723e */ /* 0x000fe200000000ff */
[-C--:B------:R-:W-:Y:S01]  /*9270*/  FMUL.FTZ R28, R12, R158.reuse ;  /* 0x0000009e0c1c7220 */ /* 0x080fe20000410000 */
[----:B------:R-:W-:Y:S01]  /*9280*/  FMUL.FTZ R158, R15, R158 ;  /* 0x0000009e0f9e7220 */ /* 0x000fe20000410000 */
[----:B------:R-:W-:-:S02]  /*9290*/  F2FP.F16.F32.PACK_AB R72, R72, R159 ;  /* 0x0000009f4848723e */ /* 0x000fc400000000ff */
[-C--:B------:R-:W-:Y:S01]  /*92a0*/  FFMA.FTZ R28, R15, R156.reuse, -R28 ;  /* 0x0000009c0f1c7223 */ /* 0x080fe2000001081c */
        /* <DEDUP_REMOVED lines=9> */
[----:B------:R-:W-:Y:S01]  /*9340*/  MOV R12, R13 ;  /* 0x0000000d000c7202 */ /* 0x000fe20000000f00 */
[----:B------:R-:W-:Y:S02]  /*9350*/  IMAD.MOV.U32 R13, RZ, RZ, R29 ;  /* 0x000000ffff0d7224 */ /* 0x000fe400078e001d */
[----:B------:R-:W-:Y:S02]  /*9360*/  IMAD.MOV.U32 R29, RZ, RZ, R11 ;  /* 0x000000ffff1d7224 */ /* 0x000fe400078e000b */
[----:B------:R-:W-:-:S07]  /*9370*/  IMAD.MOV.U32 R30, RZ, RZ, R74 ;  /* 0x000000ffff1e7224 */ /* 0x000fce00078e004a */
.L_x_1648:
[----:B------:R-:W-:Y:S05]  /*9380*/  BSYNC B2 ;  /* 0x0000000000027941 */ /* 0x000fea0003800000 */
.L_x_1647:
[----:B0-----:R0:W-:Y:S04]  /*9390*/  ST.E.128 desc[UR60][R34.64], R12 ;  /* 0x0000000c22007985 */ /* 0x0011e8000c101d3c */
[----:B-1----:R0:W-:Y:S02]  /*93a0*/  @!P4 ST.E.128 desc[UR60][R36.64], R28 ;  /* 0x0000001c2400c985 */ /* 0x0021e4000c101d3c */
.L_x_1646:
[----:B------:R-:W-:Y:S05]  /*93b0*/  BSYNC B1 ;  /* 0x0000000000017941 */ /* 0x000fea0003800000 */
.L_x_1645:
[----:B------:R-:W-:Y:S01]  /*93c0*/  ISETP.NE.AND P4, PT, R20, RZ, PT ;  /* 0x000000ff1400720c */ /* 0x000fe20003f85270 */
[----:B------:R-:W-:-:S12]  /*93d0*/  BSSY B1, `(.L_x_1649) ;  /* 0x0000073000017945 */ /* 0x000fd80003800000 */
[----:B------:R-:W-:Y:S05]  /*93e0*/  @!P4 BRA `(.L_x_1650) ;  /* 0x0000000400c4c947 */ /* 0x000fea0003800000 */
[----:B---3--:R-:W-:Y:S01]  /*93f0*/  SEL R11, R124, R131, !P2 ;  /* 0x000000837c0b7207 */ /* 0x008fe20005000000 */
[----:B------:R-:W-:Y:S01]  /*9400*/  BSSY B2, `(.L_x_1651) ;  /* 0x000006d000027945 */ /* 0x000fe20003800000 */
[----:B0---4-:R-:W-:Y:S02]  /*9410*/  SHF.R.U32.HI R13, RZ, 0x3, R181 ;  /* 0x00000003ff0d7819 */ /* 0x011fe400000116b5 */
[----:B------:R-:W-:Y:S02]  /*9420*/  SHF.R.S32.HI R12, RZ, 0x1f, R11 ;  /* 0x0000001fff0c7819 */ /* 0x000fe4000001140b */
[C---:B------:R-:W-:Y:S02]  /*9430*/  LEA R34, P5, R5.reuse, R117, 0x1 ;  /* 0x0000007505227211 */ /* 0x040fe400078a08ff */
[----:B------:R-:W-:Y:S02]  /*9440*/  LEA.HI R11, R12, R11, RZ, 0x4 ;  /* 0x0000000b0c0b7211 */ /* 0x000fe400078f20ff */
[----:B------:R-:W-:-:S02]  /*9450*/  LEA.HI.X R35, R5, R116, R110, 0x1, P5 ;  /* 0x0000007405237211 */ /* 0x000fc400028f0c6e */
[----:B------:R-:W-:Y:S02]  /*9460*/  LEA.HI.SX32 R11, R11, R118, 0x1c ;  /* 0x000000760b0b7211 */ /* 0x000fe400078fe2ff */
[----:B------:R-:W-:Y:S02]  /*9470*/  ISETP.GE.AND P5, PT, R167, R123, PT ;  /* 0x0000007ba700720c */ /* 0x000fe40003fa6270 */
        /* <DEDUP_REMOVED lines=12> */
[----:B------:R-:W-:Y:S02]  /*9540*/  IMAD R28, R13, 0x2, R2 ;  /* 0x000000020d1c7824 */ /* 0x000fe400078e0202 */
[----:B------:R-:W-:Y:S02]  /*9550*/  @!P4 IMAD.WIDE R36, R36, 0x2, R32 ;  /* 0x000000022424c825 */ /* 0x000fe400078e0220 */
[----:B------:R0:W1:Y:S04]  /*9560*/  LDS.128 R12, [R11+0x18400] ;  /* 0x018400000b0c7984 */ /* 0x0000680000000c00 */
[----:B------:R-:W2:Y:S01]  /*9570*/  LDS.128 R28, [R28+0x18400] ;  /* 0x018400001c1c7984 */ /* 0x000ea20000000c00 */
[----:B------:R-:W-:Y:S05]  /*9580*/  @P5 BRA `(.L_x_1652) ;  /* 0x0000000400505947 */ /* 0x000fea0003800000 */
[--C-:B------:R-:W-:Y:S01]  /*9590*/  SHF.R.U64 R38, R68, 0x10, R69.reuse ;  /* 0x0000001044267819 */ /* 0x100fe20000001245 */
[--C-:B--2---:R-:W-:Y:S01]  /*95a0*/  HADD2.F32 R43, -RZ, R29.reuse.H0_H0 ;  /* 0x2000001dff2b7230 */ /* 0x104fe20000004100 */
[----:B------:R-:W-:Y:S01]  /*95b0*/  SHF.R.U32.HI R68, RZ, 0x10, R69 ;  /* 0x00000010ff447819 */ /* 0x000fe20000011645 */
[----:B------:R-:W-:Y:S01]  /*95c0*/  HADD2.F32 R44, -RZ, R29.H1_H1 ;  /* 0x3000001dff2c7230 */ /* 0x000fe20000004100 */
[--C-:B0-----:R-:W-:Y:S01]  /*95d0*/  SHF.R.U64 R11, R56, 0x10, R57.reuse ;  /* 0x00000010380b7819 */ /* 0x101fe20000001239 */
[----:B------:R-:W-:Y:S01]  /*95e0*/  HADD2.F32 R42, -RZ, R155.H1_H1 ;  /* 0x3000009bff2a7230 */ /* 0x000fe20000004100 */
[----:B------:R-:W-:Y:S01]  /*95f0*/  SHF.R.U32.HI R56, RZ, 0x10, R57 ;  /* 0x00000010ff387819 */ /* 0x000fe20000011639 */
[--C-:B-1----:R-:W-:Y:S01]  /*9600*/  HADD2.F32 R29, -RZ, R13.reuse.H0_H0 ;  /* 0x2000000dff1d7230 */ /* 0x102fe20000004100 */
[----:B------:R-:W-:Y:S01]  /*9610*/  SHF.R.U64 R40, R70, 0x10, R71 ;  /* 0x0000001046287819 */ /* 0x000fe20000001247 */
[----:B------:R-:W-:Y:S02]  /*9620*/  HADD2.F32 R68, -RZ, R68.H0_H0 ;  /* 0x20000044ff447230 */ /* 0x000fe40000004100 */
[----:B------:R-:W-:Y:S01]  /*9630*/  FMUL.FTZ R45, R43, R42 ;  /* 0x0000002a2b2d7220 */ /* 0x000fe20000410000 */
[----:B------:R-:W-:-:S02]  /*9640*/  HADD2.F32 R13, -RZ, R13.H1_H1 ;  /* 0x3000000dff0d7230 */ /* 0x000fc40000004100 */
[----:B------:R-:W-:Y:S01]  /*9650*/  FMUL.FTZ R46, R29, R42 ;  /* 0x0000002a1d2e7220 */ /* 0x000fe20000410000 */
[----:B------:R-:W-:Y:S02]  /*9660*/  HADD2.F32 R56, -RZ, R56.H0_H0 ;  /* 0x20000038ff387230 */ /* 0x000fe40000004100 */
[-C--:B------:R-:W-:Y:S01]  /*9670*/  FMUL.FTZ R42, R44, R68.reuse ;  /* 0x000000442c2a7220 */ /* 0x080fe20000410000 */
[----:B------:R-:W-:Y:S01]  /*9680*/  SHF.R.U32.HI R70, RZ, 0x10, R71 ;  /* 0x00000010ff467819 */ /* 0x000fe20000011647 */
[C---:B------:R-:W-:Y:S01]  /*9690*/  FMUL.FTZ R68, R13.reuse, R68 ;  /* 0x000000440d447220 */ /* 0x040fe20000410000 */
[----:B------:R-:W-:Y:S02]  /*96a0*/  HADD2.F32 R41, -RZ, R147.H1_H1 ;  /* 0x30000093ff297230 */ /* 0x000fe40000004100 */
[-C--:B------:R-:W-:Y:S01]  /*96b0*/  FFMA.FTZ R42, R13, R56.reuse, -R42 ;  /* 0x000000380d2a7223 */ /* 0x080fe2000001082a */
[--C-:B------:R-:W-:Y:S01]  /*96c0*/  SHF.R.U64 R39, R58, 0x10, R59.reuse ;  /* 0x000000103a277819 */ /* 0x100fe2000000123b */
[----:B------:R-:W-:Y:S01]  /*96d0*/  FFMA.FTZ R13, R44, R56, R68 ;  /* 0x000000382c0d7223 */ /* 0x000fe20000010044 */
[----:B------:R-:W-:Y:S01]  /*96e0*/  SHF.R.U32.HI R58, RZ, 0x10, R59 ;  /* 0x00000010ff3a7819 */ /* 0x000fe2000001163b */
[----:B------:R-:W-:-:S02]  /*96f0*/  HADD2.F32 R44, -RZ, R31.H0_H0 ;  /* 0x2000001fff2c7230 */ /* 0x000fc40000004100 */
[-C--:B------:R-:W-:Y:S01]  /*9700*/  FFMA.FTZ R45, R29, R41.reuse, -R45 ;  /* 0x000000291d2d7223 */ /* 0x080fe2000001082d */
[----:B------:R-:W-:Y:S02]  /*9710*/  HADD2.F32 R31, -RZ, R31.H1_H1 ;  /* 0x3000001fff1f7230 */ /* 0x000fe40000004100 */
[----:B------:R-:W-:Y:S01]  /*9720*/  FFMA.FTZ R46, R43, R41, R46 ;  /* 0x000000292b2e7223 */ /* 0x000fe2000001002e */
[----:B------:R-:W-:Y:S02]  /*9730*/  HADD2.F32 R70, -RZ, R70.H0_H0 ;  /* 0x20000046ff467230 */ /* 0x000fe40000004100 */
[----:B------:R-:W-:Y:S01]  /*9740*/  HADD2.F32 R41, -RZ, R148.H1_H1 ;  /* 0x30000094ff297230 */ /* 0x000fe20000004100 */
[----:B------:R-:W-:Y:S01]  /*9750*/  F2FP.F16.F32.PACK_AB R42, R42, R45 ;  /* 0x0000002d2a2a723e */ /* 0x000fe200000000ff */
[--C-:B------:R-:W-:Y:S02]  /*9760*/  HADD2.F32 R48, -RZ, R15.reuse.H0_H0 ;  /* 0x2000000fff307230 */ /* 0x100fe40000004100 */
[----:B------:R-:W-:Y:S01]  /*9770*/  FMUL.FTZ R50, R31, R70 ;  /* 0x000000461f327220 */ /* 0x000fe20000410000 */
[----:B------:R-:W-:-:S02]  /*9780*/  HADD2.F32 R15, -RZ, R15.H1_H1 ;  /* 0x3000000fff0f7230 */ /* 0x000fc40000004100 */
[-C--:B------:R-:W-:Y:S01]  /*9790*/  FMUL.FTZ R43, R44, R41.reuse ;  /* 0x000000292c2b7220 */ /* 0x080fe20000410000 */
[----:B------:R-:W-:Y:S02]  /*97a0*/  HADD2.F32 R58, -RZ, R58.H0_H0 ;  /* 0x2000003aff3a7230 */ /* 0x000fe40000004100 */
[----:B------:R-:W-:Y:S01]  /*97b0*/  FMUL.FTZ R41, R48, R41 ;  /* 0x0000002930297220 */ /* 0x000fe20000410000 */
[----:B------:R-:W-:Y:S02]  /*97c0*/  HADD2.F32 R29, -RZ, R146.H1_H1 ;  /* 0x30000092ff1d7230 */ /* 0x000fe40000004100 */
[C---:B------:R-:W-:Y:S01]  /*97d0*/  FMUL.FTZ R70, R15.reuse, R70 ;  /* 0x000000460f467220 */ /* 0x040fe20000410000 */
[----:B------:R-:W-:Y:S02]  /*97e0*/  HADD2.F32 R56, -RZ, R38.H0_H0 ;  /* 0x20000026ff387230 */ /* 0x000fe40000004100 */
[----:B------:R-:W-:Y:S01]  /*97f0*/  FFMA.FTZ R50, R15, R58, -R50 ;  /* 0x0000003a0f327223 */ /* 0x000fe20000010832 */
[----:B------:R-:W-:-:S02]  /*9800*/  HADD2.F32 R15, -RZ, R28.H1_H1 ;  /* 0x3000001cff0f7230 */ /* 0x000fc40000004100 */
[-C--:B------:R-:W-:Y:S01]  /*9810*/  FFMA.FTZ R43, R48, R29.reuse, -R43 ;  /* 0x0000001d302b7223 */ /* 0x080fe2000001082b */
[----:B------:R-:W-:Y:S02]  /*9820*/  HADD2.F32 R155, -RZ, R155.H0_H0 ;  /* 0x2000009bff9b7230 */ /* 0x000fe40000004100 */
[----:B------:R-:W-:Y:S01]  /*9830*/  FFMA.FTZ R41, R44, R29, R41 ;  /* 0x0000001d2c297223 */ /* 0x000fe20000010029 */
[----:B------:R-:W-:Y:S02]  /*9840*/  HADD2.F32 R38, -RZ, R28.H0_H0 ;  /* 0x2000001cff267230 */ /* 0x000fe40000004100 */
[----:B------:R-:W-:Y:S01]  /*9850*/  FMUL.FTZ R28, R15, R56 ;  /* 0x000000380f1c7220 */ /* 0x000fe20000410000 */
[--C-:B------:R-:W-:Y:S02]  /*9860*/  HADD2.F32 R48, -RZ, R12.reuse.H0_H0 ;  /* 0x2000000cff307230 */ /* 0x100fe40000004100 */
[----:B------:R-:W-:Y:S01]  /*9870*/  FFMA.FTZ R70, R31, R58, R70 ;  /* 0x0000003a1f467223 */ /* 0x000fe20000010046 */
[----:B------:R-:W-:Y:S01]  /*9880*/  HADD2.F32 R29, -RZ, R12.H1_H1 ;  /* 0x3000000cff1d7230 */ /* 0x000fe20000004100 */
[----:B------:R-:W-:Y:S01]  /*9890*/  F2FP.F16.F32.PACK_AB R43, R50, R43 ;  /* 0x0000002b322b723e */ /* 0x000fe200000000ff */
[----:B------:R-:W-:-:S02]  /*98a0*/  HADD2.F32 R44, -RZ, R11.H0_H0 ;  /* 0x2000000bff2c7230 */ /* 0x000fc40000004100 */
[-C--:B------:R-:W-:Y:S01]  /*98b0*/  FMUL.FTZ R11, R38, R155.reuse ;  /* 0x0000009b260b7220 */ /* 0x080fe20000410000 */
[----:B------:R-:W-:Y:S02]  /*98c0*/  HADD2.F32 R147, -RZ, R147.H0_H0 ;  /* 0x20000093ff937230 */ /* 0x000fe40000004100 */
[----:B------:R-:W-:Y:S01]  /*98d0*/  FMUL.FTZ R155, R48, R155 ;  /* 0x0000009b309b7220 */ /* 0x000fe20000410000 */
[C---:B------:R-:W-:Y:S01]  /*98e0*/  FMUL.FTZ R56, R29.reuse, R56 ;  /* 0x000000381d387220 */ /* 0x040fe20000410000 */
[----:B------:R-:W-:Y:S01]  /*98f0*/  FFMA.FTZ R28, R29, R44, -R28 ;  /* 0x0000002c1d1c7223 */ /* 0x000fe2000001081c */
[----:B------:R-:W-:Y:S02]  /*9900*/  HADD2.F32 R29, -RZ, R30.H0_H0 ;  /* 0x2000001eff1d7230 */ /* 0x000fe40000004100 */
[-C--:B------:R-:W-:Y:S01]  /*9910*/  FFMA.FTZ R12, R38, R147.reuse, R155 ;  /* 0x00000093260c7223 */ /* 0x080fe2000001009b */
[----:B------:R-:W-:Y:S02]  /*9920*/  HADD2.F32 R148, -RZ, R148.H0_H0 ;  /* 0x20000094ff947230 */ /* 0x000fe40000004100 */
[----:B------:R-:W-:Y:S01]  /*9930*/  FFMA.FTZ R11, R48, R147, -R11 ;  /* 0x00000093300b7223 */ /* 0x000fe2000001080b */
[----:B------:R-:W-:-:S02]  /*9940*/  HADD2.F32 R47, -RZ, R40.H0_H0 ;  /* 0x20000028ff2f7230 */ /* 0x000fc40000004100 */
[----:B------:R-:W-:Y:S01]  /*9950*/  FFMA.FTZ R15, R15, R44, R56 ;  /* 0x0000002c0f0f7223 */ /* 0x000fe20000010038 */
[----:B------:R-:W-:Y:S01]  /*9960*/  HADD2.F32 R30, -RZ, R30.H1_H1 ;  /* 0x3000001eff1e7230 */ /* 0x000fe20000004100 */
[----:B------:R-:W-:Y:S01]  /*9970*/  F2FP.F16.F32.PACK_AB R46, R13, R46 ;  /* 0x0000002e0d2e723e */ /* 0x000fe200000000ff */
[--C-:B------:R-:W-:Y:S01]  /*9980*/  HADD2.F32 R31, -RZ, R14.reuse.H0_H0 ;  /* 0x2000000eff1f7230 */ /* 0x100fe20000004100 */
[----:B------:R-:W-:Y:S01]  /*9990*/  F2FP.F16.F32.PACK_AB R11, R28, R11 ;  /* 0x0000000b1c0b723e */ /* 0x000fe200000000ff */
[----:B------:R-:W-:Y:S02]  /*99a0*/  HADD2.F32 R38, -RZ, R14.H1_H1 ;  /* 0x3000000eff267230 */ /* 0x000fe40000004100 */
[----:B------:R-:W-:Y:S01]  /*99b0*/  FMUL.FTZ R14, R29, R148 ;  /* 0x000000941d0e7220 */ /* 0x000fe20000410000 */
[----:B------:R-:W-:Y:S02]  /*99c0*/  HADD2.F32 R146, -RZ, R146.H0_H0 ;  /* 0x20000092ff927230 */ /* 0x000fe40000004100 */
[----:B------:R-:W-:Y:S01]  /*99d0*/  FMUL.FTZ R49, R30, R47 ;  /* 0x0000002f1e317220 */ /* 0x000fe20000410000 */
[----:B------:R-:W-:-:S02]  /*99e0*/  HADD2.F32 R39, -RZ, R39.H0_H0 ;  /* 0x20000027ff277230 */ /* 0x000fc40000004100 */
[C---:B------:R-:W-:Y:S01]  /*99f0*/  FMUL.FTZ R148, R31.reuse, R148 ;  /* 0x000000941f947220 */ /* 0x040fe20000410000 */
[----:B------:R-:W-:Y:S01]  /*9a00*/  FMUL.FTZ R47, R38, R47 ;  /* 0x0000002f262f7220 */ /* 0x000fe20000410000 */
[----:B------:R-:W-:Y:S01]  /*9a10*/  FFMA.FTZ R14, R31, R146, -R14 ;  /* 0x000000921f0e7223 */ /* 0x000fe2000001080e */
[----:B------:R-:W-:Y:S01]  /*9a20*/  F2FP.F16.F32.PACK_AB R28, R15, R12 ;  /* 0x0000000c0f1c723e */ /* 0x000fe200000000ff */
[----:B------:R-:W-:Y:S01]  /*9a30*/  FFMA.FTZ R29, R29, R146, R148 ;  /* 0x000000921d1d7223 */ /* 0x000fe20000010094 */
[-C--:B------:R-:W-:Y:S01]  /*9a40*/  FFMA.FTZ R30, R30, R39.reuse, R47 ;  /* 0x000000271e1e7223 */ /* 0x080fe2000001002f */
[----:B------:R-:W-:Y:S01]  /*9a50*/  FFMA.FTZ R49, R38, R39, -R49 ;  /* 0x0000002726317223 */ /* 0x000fe20000010831 */
[----:B------:R-:W-:Y:S01]  /*9a60*/  F2FP.F16.F32.PACK_AB R31, R70, R41 ;  /* 0x00000029461f723e */ /* 0x000fe200000000ff */
[----:B------:R-:W-:Y:S02]  /*9a70*/  IMAD.MOV.U32 R12, RZ, RZ, R11 ;  /* 0x000000ffff0c7224 */ /* 0x000fe400078e000b */
[----:B------:R-:W-:Y:S01]  /*9a80*/  F2FP.F16.F32.PACK_AB R30, R30, R29 ;  /* 0x0000001d1e1e723e */ /* 0x000fe200000000ff */
[----:B------:R-:W-:Y:S01]  /*9a90*/  IMAD.MOV.U32 R13, RZ, RZ, R42 ;  /* 0x000000ffff0d7224 */ /* 0x000fe200078e002a */
[----:B------:R-:W-:Y:S01]  /*9aa0*/  F2FP.F16.F32.PACK_AB R14, R49, R14 ;  /* 0x0000000e310e723e */ /* 0x000fe200000000ff */
[----:B------:R-:W-:-:S02]  /*9ab0*/  IMAD.MOV.U32 R29, RZ, RZ, R46 ;  /* 0x000000ffff1d7224 */ /* 0x000fc400078e002e */
[----:B------:R-:W-:-:S07]  /*9ac0*/  IMAD.MOV.U32 R15, RZ, RZ, R43 ;  /* 0x000000ffff0f7224 */ /* 0x000fce00078e002b */
.L_x_1652:
[----:B------:R-:W-:Y:S05]  /*9ad0*/  BSYNC B2 ;  /* 0x0000000000027941 */ /* 0x000fea0003800000 */
.L_x_1651:
[----:B-1----:R1:W-:Y:S04]  /*9ae0*/  ST.E.128 desc[UR60][R34.64], R12 ;  /* 0x0000000c22007985 */ /* 0x0023e8000c101d3c */
[----:B--2---:R1:W-:Y:S02]  /*9af0*/  @!P4 ST.E.128 desc[UR60][R36.64], R28 ;  /* 0x0000001c2400c985 */ /* 0x0043e4000c101d3c */
.L_x_1650:
[----:B------:R-:W-:Y:S05]  /*9b00*/  BSYNC B1 ;  /* 0x0000000000017941 */ /* 0x000fea0003800000 */
.L_x_1649:
[----:B------:R-:W-:-:S13]  /*9b10*/  ISETP.NE.AND P4, PT, R21, RZ, PT ;  /* 0x000000ff1500720c */ /* 0x000fda0003f85270 */
[----:B------:R-:W-:Y:S05]  /*9b20*/  @!P4 BRA `(.L_x_1601) ;  /* 0x0000000c00a4c947 */ /* 0x000fea0003800000 */
[----:B------:R-:W-:Y:S01]  /*9b30*/  SEL R131, R124, R131, !P1 ;  /* 0x000000837c837207 */ /* 0x000fe20004800000 */
[----:B------:R-:W-:Y:S01]  /*9b40*/  BSSY B1, `(.L_x_1653) ;  /* 0x000006c000017945 */ /* 0x000fe20003800000 */
[----:B01-34-:R-:W-:Y:S02]  /*9b50*/  SHF.R.U32.HI R13, RZ, 0x3, R181 ;  /* 0x00000003ff0d7819 */ /* 0x01bfe400000116b5 */
[----:B------:R-:W-:Y:S02]  /*9b60*/  SHF.R.S32.HI R12, RZ, 0x1f, R131 ;  /* 0x0000001fff0c7819 */ /* 0x000fe40000011483 */
[----:B------:R-:W-:Y:S02]  /*9b70*/  ISETP.GE.AND P5, PT, R168, R123, PT ;  /* 0x0000007ba800720c */ /* 0x000fe40003fa6270 */
[----:B------:R-:W-:Y:S02]  /*9b80*/  LEA.HI R12, R12, R131, RZ, 0x4 ;  /* 0x000000830c0c7211 */ /* 0x000fe400078f20ff */
[----:B------:R-:W-:-:S02]  /*9b90*/  LEA R34, P4, R6, R117, 0x1 ;  /* 0x0000007506227211 */ /* 0x000fc400078808ff */
[----:B------:R-:W-:Y:S02]  /*9ba0*/  LEA.HI.SX32 R12, R12, R113, 0x1c ;  /* 0x000000710c0c7211 */ /* 0x000fe400078fe2ff */
[----:B------:R-:W-:Y:S02]  /*9bb0*/  LEA.HI.X R35, R6, R116, R109, 0x1, P4 ;  /* 0x0000007406237211 */ /* 0x000fe400020f0c6d */
[----:B------:R-:W-:Y:S01]  /*9bc0*/  SHF.R.S32.HI R11, RZ, 0x1f, R12 ;  /* 0x0000001fff0b7819 */ /* 0x000fe2000001140c */
[----:B------:R-:W-:-:S03]  /*9bd0*/  IMAD.SHL.U32 R36, R12, 0x8, RZ ;  /* 0x000000080c247824 */ /* 0x000fc600078e00ff */
[----:B------:R-:W-:-:S04]  /*9be0*/  LEA.HI R11, R11, R12, RZ, 0x3 ;  /* 0x0000000c0b0b7211 */ /* 0x000fc800078f18ff */
        /* <DEDUP_REMOVED lines=8> */
[----:B------:R-:W-:-:S04]  /*9c70*/  IMAD R28, R13, 0x2, R2 ;  /* 0x000000020d1c7824 */ /* 0x000fc800078e0202 */
[----:B------:R0:W1:Y:S04]  /*9c80*/  LDS.128 R12, [R11+0x18400] ;  /* 0x018400000b0c7984 */ /* 0x0000680000000c00 */
[----:B------:R-:W2:Y:S01]  /*9c90*/  LDS.128 R28, [R28+0x18400] ;  /* 0x018400001c1c7984 */ /* 0x000ea20000000c00 */
[----:B------:R-:W-:Y:S05]  /*9ca0*/  @P5 BRA `(.L_x_1654) ;  /* 0x0000000400545947 */ /* 0x000fea0003800000 */
[----:B------:R-:W-:Y:S01]  /*9cb0*/  SHF.R.U32.HI R45, RZ, 0x10, R65 ;  /* 0x00000010ff2d7819 */ /* 0x000fe20000011641 */
[----:B--2---:R-:W-:Y:S01]  /*9cc0*/  IMAD.MOV.U32 R40, RZ, RZ, R29 ;  /* 0x000000ffff287224 */ /* 0x004fe200078e001d */
[----:B------:R-:W-:Y:S01]  /*9cd0*/  SHF.R.U32.HI R43, RZ, 0x10, R53 ;  /* 0x00000010ff2b7819 */ /* 0x000fe20000011635 */
[----:B------:R-:W-:Y:S01]  /*9ce0*/  IMAD.MOV.U32 R41, RZ, RZ, R31 ;  /* 0x000000ffff297224 */ /* 0x000fe200078e001f */
[--C-:B------:R-:W-:Y:S01]  /*9cf0*/  SHF.R.U64 R39, R66, 0x10, R67.reuse ;  /* 0x0000001042277819 */ /* 0x100fe20000001243 */
[----:B------:R-:W-:Y:S01]  /*9d00*/  HADD2.F32 R45, -RZ, R45.H0_H0 ;  /* 0x2000002dff2d7230 */ /* 0x000fe20000004100 */
[----:B------:R-:W-:Y:S01]  /*9d10*/  SHF.R.U32.HI R66, RZ, 0x10, R67 ;  /* 0x00000010ff427819 */ /* 0x000fe20000011643 */
[--C-:B------:R-:W-:Y:S01]  /*9d20*/  HADD2.F32 R31, -RZ, R40.reuse.H0_H0 ;  /* 0x20000028ff1f7230 */ /* 0x100fe20000004100 */
[--C-:B------:R-:W-:Y:S01]  /*9d30*/  SHF.R.U64 R37, R54, 0x10, R55.reuse ;  /* 0x0000001036257819 */ /* 0x100fe20000001237 */
[----:B------:R-:W-:Y:S01]  /*9d40*/  HADD2.F32 R42, -RZ, R40.H1_H1 ;  /* 0x30000028ff2a7230 */ /* 0x000fe20000004100 */
[----:B------:R-:W-:Y:S01]  /*9d50*/  SHF.R.U32.HI R54, RZ, 0x10, R55 ;  /* 0x00000010ff367819 */ /* 0x000fe20000011637 */
[----:B-1----:R-:W-:Y:S01]  /*9d60*/  IMAD.MOV.U32 R29, RZ, RZ, R15 ;  /* 0x000000ffff1d7224 */ /* 0x002fe200078e000f */
[----:B------:R-:W-:Y:S01]  /*9d70*/  SHF.R.U64 R38, R64, 0x10, R65 ;  /* 0x0000001040267819 */ /* 0x000fe20000001241 */
[----:B------:R-:W-:-:S02]  /*9d80*/  HADD2.F32 R46, -RZ, R145.H1_H1 ;  /* 0x30000091ff2e7230 */ /* 0x000fc40000004100 */
[-C--:B------:R-:W-:Y:S01]  /*9d90*/  FMUL.FTZ R47, R42, R45.reuse ;  /* 0x0000002d2a2f7220 */ /* 0x080fe20000410000 */
[--C-:B------:R-:W-:Y:S01]  /*9da0*/  HADD2.F32 R40, -RZ, R13.reuse.H1_H1 ;  /* 0x3000000dff287230 */ /* 0x100fe20000004100 */
[----:B0-----:R-:W-:Y:S01]  /*9db0*/  SHF.R.U64 R11, R52, 0x10, R53 ;  /* 0x00000010340b7819 */ /* 0x001fe20000001235 */
[----:B------:R-:W-:Y:S02]  /*9dc0*/  HADD2.F32 R15, -RZ, R13.H0_H0 ;  /* 0x2000000dff0f7230 */ /* 0x000fe40000004100 */
[-C--:B------:R-:W-:Y:S01]  /*9dd0*/  FMUL.FTZ R48, R31, R46.reuse ;  /* 0x0000002e1f307220 */ /* 0x080fe20000410000 */
[----:B------:R-:W-:Y:S02]  /*9de0*/  HADD2.F32 R44, -RZ, R143.H1_H1 ;  /* 0x3000008fff2c7230 */ /* 0x000fe40000004100 */
[----:B------:R-:W-:Y:S01]  /*9df0*/  FMUL.FTZ R45, R40, R45 ;  /* 0x0000002d282d7220 */ /* 0x000fe20000410000 */
[----:B------:R-:W-:Y:S02]  /*9e00*/  HADD2.F32 R43, -RZ, R43.H0_H0 ;  /* 0x2000002bff2b7230 */ /* 0x000fe40000004100 */
[----:B------:R-:W-:Y:S01]  /*9e10*/  FMUL.FTZ R46, R15, R46 ;  /* 0x0000002e0f2e7220 */ /* 0x000fe20000410000 */
[----:B------:R-:W-:-:S02]  /*9e20*/  HADD2.F32 R66, -RZ, R66.H0_H0 ;  /* 0x20000042ff427230 */ /* 0x000fc40000004100 */
[-C--:B------:R-:W-:Y:S01]  /*9e30*/  FFMA.FTZ R13, R15, R44.reuse, -R48 ;  /* 0x0000002c0f0d7223 */ /* 0x080fe20000010830 */
[----:B------:R-:W-:Y:S02]  /*9e40*/  HADD2.F32 R48, -RZ, R144.H1_H1 ;  /* 0x30000090ff307230 */ /* 0x000fe40000004100 */
[-C--:B------:R-:W-:Y:S01]  /*9e50*/  FFMA.FTZ R40, R40, R43.reuse, -R47 ;  /* 0x0000002b28287223 */ /* 0x080fe2000001082f */
[----:B------:R-:W-:Y:S01]  /*9e60*/  FFMA.FTZ R42, R42, R43, R45 ;  /* 0x0000002b2a2a7223 */ /* 0x000fe2000001002d */
[----:B------:R-:W-:Y:S01]  /*9e70*/  FFMA.FTZ R15, R31, R44, R46 ;  /* 0x0000002c1f0f7223 */ /* 0x000fe2000001002e */
[--C-:B------:R-:W-:Y:S02]  /*9e80*/  HADD2.F32 R43, -RZ, R41.reuse.H0_H0 ;  /* 0x20000029ff2b7230 */ /* 0x100fe40000004100 */
[----:B------:R-:W-:Y:S01]  /*9e90*/  HADD2.F32 R41, -RZ, R41.H1_H1 ;  /* 0x30000029ff297230 */ /* 0x000fe20000004100 */
[----:B------:R-:W-:Y:S01]  /*9ea0*/  F2FP.F16.F32.PACK_AB R13, R40, R13 ;  /* 0x0000000d280d723e */ /* 0x000fe200000000ff */
[----:B------:R-:W-:-:S02]  /*9eb0*/  HADD2.F32 R31, -RZ, R29.H0_H0 ;  /* 0x2000001dff1f7230 */ /* 0x000fc40000004100 */
[----:B------:R-:W-:Y:S01]  /*9ec0*/  FMUL.FTZ R50, R43, R48 ;  /* 0x000000302b327220 */ /* 0x000fe20000410000 */
[----:B------:R-:W-:Y:S02]  /*9ed0*/  HADD2.F32 R44, -RZ, R29.H1_H1 ;  /* 0x3000001dff2c7230 */ /* 0x000fe40000004100 */
[----:B------:R-:W-:Y:S01]  /*9ee0*/  FMUL.FTZ R45, R41, R66 ;  /* 0x00000042292d7220 */ /* 0x000fe20000410000 */
[----:B------:R-:W-:Y:S02]  /*9ef0*/  HADD2.F32 R46, -RZ, R142.H1_H1 ;  /* 0x3000008eff2e7230 */ /* 0x000fe40000004100 */
[----:B------:R-:W-:Y:S01]  /*9f00*/  FMUL.FTZ R48, R31, R48 ;  /* 0x000000301f307220 */ /* 0x000fe20000410000 */
[----:B------:R-:W-:Y:S02]  /*9f10*/  HADD2.F32 R54, -RZ, R54.H0_H0 ;  /* 0x20000036ff367230 */ /* 0x000fe40000004100 */
[----:B------:R-:W-:Y:S01]  /*9f20*/  FMUL.FTZ R66, R44, R66 ;  /* 0x000000422c427220 */ /* 0x000fe20000410000 */
[----:B------:R-:W-:-:S02]  /*9f30*/  HADD2.F32 R145, -RZ, R145.H0_H0 ;  /* 0x20000091ff917230 */ /* 0x000fc40000004100 */
[-C--:B------:R-:W-:Y:S01]  /*9f40*/  FFMA.FTZ R29, R31, R46.reuse, -R50 ;  /* 0x0000002e1f1d7223 */ /* 0x080fe20000010832 */
[----:B------:R-:W-:Y:S01]  /*9f50*/  FFMA.FTZ R31, R43, R46, R48 ;  /* 0x0000002e2b1f7223 */ /* 0x000fe20000010030 */
[-C--:B------:R-:W-:Y:S01]  /*9f60*/  FFMA.FTZ R46, R41, R54.reuse, R66 ;  /* 0x00000036292e7223 */ /* 0x080fe20000010042 */
[----:B------:R-:W-:Y:S02]  /*9f70*/  HADD2.F32 R43, -RZ, R38.H0_H0 ;  /* 0x20000026ff2b7230 */ /* 0x000fe40000004100 */
[----:B------:R-:W-:Y:S01]  /*9f80*/  FFMA.FTZ R44, R44, R54, -R45 ;  /* 0x000000362c2c7223 */ /* 0x000fe2000001082d */
[----:B------:R-:W-:Y:S02]  /*9f90*/  HADD2.F32 R41, -RZ, R28.H0_H0 ;  /* 0x2000001cff297230 */ /* 0x000fe40000004100 */
[----:B------:R-:W-:Y:S01]  /*9fa0*/  HADD2.F32 R38, -RZ, R12.H0_H0 ;  /* 0x2000000cff267230 */ /* 0x000fe20000004100 */
[----:B------:R-:W-:Y:S01]  /*9fb0*/  F2FP.F16.F32.PACK_AB R31, R46, R31 ;  /* 0x0000001f2e1f723e */ /* 0x000fe200000000ff */
[----:B------:R-:W-:-:S02]  /*9fc0*/  HADD2.F32 R28, -RZ, R28.H1_H1 ;  /* 0x3000001cff1c7230 */ /* 0x000fc40000004100 */
[-C--:B------:R-:W-:Y:S01]  /*9fd0*/  FMUL.FTZ R45, R41, R145.reuse ;  /* 0x00000091292d7220 */ /* 0x080fe20000410000 */
[----:B------:R-:W-:Y:S02]  /*9fe0*/  HADD2.F32 R12, -RZ, R12.H1_H1 ;  /* 0x3000000cff0c7230 */ /* 0x000fe40000004100 */
[----:B------:R-:W-:Y:S01]  /*9ff0*/  FMUL.FTZ R48, R38, R145 ;  /* 0x0000009126307220 */ /* 0x000fe20000410000 */
[----:B------:R-:W-:Y:S02]  /*a000*/  HADD2.F32 R143, -RZ, R143.H0_H0 ;  /* 0x2000008fff8f7230 */ /* 0x000fe40000004100 */
[-C--:B------:R-:W-:Y:S01]  /*a010*/  FMUL.FTZ R47, R28, R43.reuse ;  /* 0x0000002b1c2f7220 */ /* 0x080fe20000410000 */
[----:B------:R-:W-:Y:S02]  /*a020*/  HADD2.F32 R11, -RZ, R11.H0_H0 ;  /* 0x2000000bff0b7230 */ /* 0x000fe40000004100 */
[----:B------:R-:W-:Y:S01]  /*a030*/  FMUL.FTZ R43, R12, R43 ;  /* 0x0000002b0c2b7220 */ /* 0x000fe20000410000 */
[----:B------:R-:W-:-:S02]  /*a040*/  HADD2.F32 R144, -RZ, R144.H0_H0 ;  /* 0x20000090ff907230 */ /* 0x000fc40000004100 */
[----:B------:R-:W-:Y:S01]  /*a050*/  FFMA.FTZ R45, R38, R143, -R45 ;  /* 0x0000008f262d7223 */ /* 0x000fe2000001082d */
[----:B------:R-:W-:Y:S02]  /*a060*/  HADD2.F32 R39, -RZ, R39.H0_H0 ;  /* 0x20000027ff277230 */ /* 0x000fe40000004100 */
[-C--:B------:R-:W-:Y:S01]  /*a070*/  FFMA.FTZ R38, R12, R11.reuse, -R47 ;  /* 0x0000000b0c267223 */ /* 0x080fe2000001082f */
[----:B------:R-:W-:Y:S01]  /*a080*/  FFMA.FTZ R43, R28, R11, R43 ;  /* 0x0000000b1c2b7223 */ /* 0x000fe2000001002b */
[----:B------:R-:W-:Y:S02]  /*a090*/  HADD2.F32 R12, -RZ, R30.H0_H0 ;  /* 0x2000001eff0c7230 */ /* 0x000fe40000004100 */
[----:B------:R-:W-:Y:S01]  /*a0a0*/  FFMA.FTZ R48, R41, R143, R48 ;  /* 0x0000008f29307223 */ /* 0x000fe20000010030 */
        /* <DEDUP_REMOVED lines=10> */
[----:B------:R-:W-:Y:S01]  /*a150*/  F2FP.F16.F32.PACK_AB R48, R43, R48 ;  /* 0x000000302b30723e */ /* 0x000fe200000000ff */
[-C--:B------:R-:W-:Y:S01]  /*a160*/  FFMA.FTZ R28, R11, R142.reuse, -R28 ;  /* 0x0000008e0b1c7223 */ /* 0x080fe2000001081c */
[----:B------:R-:W-:Y:S01]  /*a170*/  FFMA.FTZ R41, R12, R142, R41 ;  /* 0x0000008e0c297223 */ /* 0x000fe20000010029 */
[-C--:B------:R-:W-:Y:S01]  /*a180*/  FFMA.FTZ R47, R14, R37.reuse, -R47 ;  /* 0x000000250e2f7223 */ /* 0x080fe2000001082f */
[----:B------:R-:W-:Y:S01]  /*a190*/  FFMA.FTZ R30, R30, R37, R39 ;  /* 0x000000251e1e7223 */ /* 0x000fe20000010027 */
[----:B------:R-:W-:Y:S01]  /*a1a0*/  F2FP.F16.F32.PACK_AB R29, R42, R15 ;  /* 0x0000000f2a1d723e */ /* 0x000fe200000000ff */
[----:B------:R-:W-:Y:S01]  /*a1b0*/  IMAD.MOV.U32 R15, RZ, RZ, R44 ;  /* 0x000000ffff0f7224 */ /* 0x000fe200078e002c */
[----:B------:R-:W-:-:S02]  /*a1c0*/  F2FP.F16.F32.PACK_AB R12, R38, R45 ;  /* 0x0000002d260c723e */ /* 0x000fc400000000ff */
[----:B------:R-:W-:Y:S01]  /*a1d0*/  F2FP.F16.F32.PACK_AB R14, R47, R28 ;  /* 0x0000001c2f0e723e */ /* 0x000fe200000000ff */
[----:B------:R-:W-:Y:S01]  /*a1e0*/  IMAD.MOV.U32 R28, RZ, RZ, R48 ;  /* 0x000000ffff1c7224 */ /* 0x000fe200078e0030 */
[----:B------:R-:W-:-:S07]  /*a1f0*/  F2FP.F16.F32.PACK_AB R30, R30, R41 ;  /* 0x000000291e1e723e */ /* 0x000fce00000000ff */
.L_x_1654:
[----:B------:R-:W-:Y:S05]  /*a200*/  BSYNC B1 ;  /* 0x0000000000017941 */ /* 0x000fea0003800000 */
.L_x_1653:
[----:B-1----:R1:W-:Y:S01]  /*a210*/  ST.E.128 desc[UR60][R34.64], R12 ;  /* 0x0000000c22007985 */ /* 0x0023e2000c101d3c */
[----:B------:R-:W-:-:S13]  /*a220*/  ISETP.GE.AND P4, PT, R36, R127, PT ;  /* 0x0000007f2400720c */ /* 0x000fda0003f86270 */
[----:B------:R-:W-:Y:S05]  /*a230*/  @P4 BRA `(.L_x_1601) ;  /* 0x0000000400e04947 */ /* 0x000fea0003800000 */
[----:B------:R-:W-:-:S05]  /*a240*/  IMAD.WIDE R32, R36, 0x2, R32 ;  /* 0x0000000224207825 */ /* 0x000fca00078e0220 */
[----:B--2---:R2:W-:Y:S01]  /*a250*/  ST.E.128 desc[UR60][R32.64], R28 ;  /* 0x0000001c20007985 */ /* 0x0045e2000c101d3c */
[----:B------:R-:W-:Y:S05]  /*a260*/  BRA `(.L_x_1601) ;  /* 0x0000000400d47947 */ /* 0x000fea0003800000 */
.L_x_1566:
[----:B------:R-:W2:Y:S02]  /*a270*/  LDL R11, [R1+0x30] ;  /* 0x00003000010b7983 */ /* 0x000ea40000100800 */
[----:B--2---:R-:W-:-:S13]  /*a280*/  R2UR UR4, R11 ;  /* 0x000000000b0472ca */ /* 0x004fda00000e0000 */
[----:B------:R-:W-:-:S06]  /*a290*/  UISETP.NE.AND UP0, UPT, UR4, 0x3, UPT ;  /* 0x000000030400788c */ /* 0x000fcc000bf05270 */
[----:B------:R-:W-:-:S13]  /*a2a0*/  PLOP3.LUT P0, PT, PT, PT, UP0, 0x80, 0x0 ;  /* 0x000000000000781c */ /* 0x000fda0003f0f008 */
[----:B------:R-:W-:Y:S05]  /*a2b0*/  @!P0 BRA `(.L_x_1655) ;  /* 0x0000000000048947 */ /* 0x000fea0003800000 */
[----:B------:R-:W-:Y:S01]  /*a2c0*/  BPT.TRAP 0x1 ;  /* 0x000000040000795c */ /* 0x000fe20000300000 */
.L_x_1655:
[----:B------:R-:W-:Y:S01]  /*a2d0*/  IMAD R86, R17, 0x8, R2 ;  /* 0x0000000811567824 */ /* 0x000fe200078e0202 */
[----:B------:R-:W-:Y:S01]  /*a2e0*/  SHF.L.U32 R87, R175, 0x1f, RZ ;  /* 0x0000001faf577819 */ /* 0x000fe200000006ff */
[----:B------:R-:W-:Y:S01]  /*a2f0*/  BSSY B1, `(.L_x_1656) ;  /* 0x0000004000017945 */ /* 0x000fe20003800000 */
[----:B------:R-:W-:Y:S02]  /*a300*/  SHF.R.S32.HI R79, RZ, 0x1f, R78 ;  /* 0x0000001fff4f7819 */ /* 0x000fe4000001144e */
[----:B------:R-:W0:Y:S02]  /*a310*/  SYNCS.PHASECHK.TRANS64.TRYWAIT P4, [R86+URZ+0x2a890], R87 ;  /* 0x02a89057560075a7 */ /* 0x000e24000808017f */
[----:B0-----:R-:W-:Y:S05]  /*a320*/  @!P4 BRA `(.L_x_1657) ;  /* 0x000002040010c947 */ /* 0x001fea0003800000 */
.L_x_2014:
[----:B------:R-:W-:Y:S05]  /*a330*/  BSYNC B1 ;  /* 0x0000000000017941 */ /* 0x000fea0003800000 */
.L_x_1656:
[----:B------:R-:W-:Y:S01]  /*a340*/  ULDC.64 UR4, c[0x0][0x300] ;  /* 0x0000c00000047ab9 */ /* 0x000fe20000000a00 */
[----:B-----5:R-:W-:Y:S01]  /*a350*/  SHF.R.S32.HI R84, RZ, 0x1f, R77 ;  /* 0x0000001fff547819 */ /* 0x020fe2000001144d */
[----:B------:R-:W-:Y:S01]  /*a360*/  IMAD R11, R79, UR4, RZ ;  /* 0x000000044f0b7c24 */ /* 0x000fe2000f8e02ff */
[----:B------:R-:W-:Y:S01]  /*a370*/  ULDC.64 UR6, c[0x0][0x2e8] ;  /* 0x0000ba0000067ab9 */ /* 0x000fe20000000a00 */
[----:B------:R-:W-:-:S04]  /*a380*/  IMAD.WIDE.U32 R12, R78, UR4, RZ ;  /* 0x000000044e0c7c25 */ /* 0x000fc8000f8e00ff */
[----:B------:R-:W-:Y:S01]  /*a390*/  IMAD R11, R78, UR5, R11 ;  /* 0x000000054e0b7c24 */ /* 0x000fe2000f8e020b */
[----:B------:R-:W-:Y:S01]  /*a3a0*/  ULDC.64 UR4, c[0x0][0x310] ;  /* 0x0000c40000047ab9 */ /* 0x000fe20000000a00 */
[----:B------:R-:W-:Y:S02]  /*a3b0*/  IMAD R85, R24, -0x60, R25 ;  /* 0xffffffa018557824 */ /* 0x000fe400078e0219 */
[----:B------:R-:W-:Y:S01]  /*a3c0*/  IMAD R14, R84, UR4, RZ ;  /* 0x00000004540e7c24 */ /* 0x000fe2000f8e02ff */
[----:B------:R-:W-:Y:S02]  /*a3d0*/  IADD3 R13, R13, R11, RZ ;  /* 0x0000000b0d0d7210 */ /* 0x000fe40007ffe0ff */
[----:B------:R-:W-:Y:S01]  /*a3e0*/  VIMNMX R85, R85, 0x60, PT ;  /* 0x0000006055557848 */ /* 0x000fe20003fe0100 */
[C---:B------:R-:W-:Y:S02]  /*a3f0*/  IMAD R11, R77.reuse, UR5, R14 ;  /* 0x000000054d0b7c24 */ /* 0x040fe4000f8e020e */
[----:B------:R-:W-:Y:S01]  /*a400*/  IMAD.WIDE.U32 R12, R77, UR4, R12 ;  /* 0x000000044d0c7c25 */ /* 0x000fe2000f8e000c */
[----:B------:R-:W-:-:S03]  /*a410*/  ULDC.64 UR4, c[0x0][0x308] ;  /* 0x0000c20000047ab9 */ /* 0x000fc60000000a00 */
[----:B------:R-:W-:Y:S02]  /*a420*/  IMAD.IADD R13, R13, 0x1, R11 ;  /* 0x000000010d0d7824 */ /* 0x000fe400078e020b */
[----:B------:R-:W-:Y:S02]  /*a430*/  IMAD.IADD R36, R85, 0x1, -R174 ;  /* 0x0000000155247824 */ /* 0x000fe400078e0aae */
        /* <DEDUP_REMOVED lines=9> */
.L_x_2018:
[----:B------:R-:W-:Y:S04]  /*a4d0*/  BSSY B1, `(.L_x_1659) ;  /* 0x0000025000017945 */ /* 0x000fe80003800000 */
[----:B------:R-:W-:Y:S05]  /*a4e0*/  @!P4 BRA `(.L_x_1660) ;  /* 0x00000000008cc947 */ /* 0x000fea0003800000 */
[----:B------:R-:W-:Y:S02]  /*a4f0*/  ULDC UR4, c[0x0][0x2f4] ;  /* 0x0000bd0000047ab9 */ /* 0x000fe40000000800 */
[----:B------:R-:W-:-:S13]  /*a500*/  ISETP.GE.AND P4, PT, R18, UR4, PT ;  /* 0x0000000412007c0c */ /* 0x000fda000bf86270 */
[----:B------:R-:W4:Y:S01]  /*a510*/  @!P4 LDS.128 R12, [R29] ;  /* 0x000000001d0cc984 */ /* 0x000f220000000c00 */
[----:B---3--:R-:W-:-:S04]  /*a520*/  @!P4 LEA R30, P5, R18, R34, 0x1 ;  /* 0x00000022121ec211 */ /* 0x008fc800078a08ff */
[----:B--2---:R-:W-:Y:S02]  /*a530*/  @!P4 LEA.HI.X R31, R18, R35, R19, 0x1, P5 ;  /* 0x00000023121fc211 */ /* 0x004fe400028f0c13 */
[----:B------:R-:W-:-:S13]  /*a540*/  ISETP.GE.AND P5, PT, R167, UR4, PT ;  /* 0x00000004a7007c0c */ /* 0x000fda000bfa6270 */
[----:B------:R-:W-:Y:S01]  /*a550*/  @!P5 IMAD.SHL.U32 R11, R170, 0x8, RZ ;  /* 0x00000008aa0bd824 */ /* 0x000fe200078e00ff */
[----:B----4-:R2:W-:Y:S01]  /*a560*/  @!P4 ST.E.128 desc[UR60][R30.64], R12 ;  /* 0x0000000c1e00c985 */ /* 0x0105e2000c101d3c */
[----:B------:R-:W-:-:S03]  /*a570*/  ISETP.GE.AND P4, PT, R168, UR4, PT ;  /* 0x00000004a8007c0c */ /* 0x000fc6000bf86270 */
[----:B------:R-:W3:Y:S01]  /*a580*/  @!P5 LDS.128 R12, [R28] ;  /* 0x000000001c0cd984 */ /* 0x000ee20000000c00 */
[----:B--2---:R-:W-:Y:S02]  /*a590*/  @!P5 IMAD.MOV.U32 R30, RZ, RZ, R34 ;  /* 0x000000ffff1ed224 */ /* 0x004fe400078e0022 */
[----:B------:R-:W-:Y:S02]  /*a5a0*/  @!P5 IMAD.MOV.U32 R31, RZ, RZ, R35 ;  /* 0x000000ffff1fd224 */ /* 0x000fe400078e0023 */
[----:B------:R-:W-:-:S05]  /*a5b0*/  @!P5 IMAD.WIDE R30, R11, 0x2, R30 ;  /* 0x000000020b1ed825 */ /* 0x000fca00078e021e */
[----:B------:R-:W-:Y:S01]  /*a5c0*/  @!P4 IMAD.SHL.U32 R11, R171, 0x8, RZ ;  /* 0x00000008ab0bc824 */ /* 0x000fe200078e00ff */
[----:B---3--:R2:W-:Y:S01]  /*a5d0*/  @!P5 ST.E.128 desc[UR60][R30.64], R12 ;  /* 0x0000000c1e00d985 */ /* 0x0085e2000c101d3c */
[----:B------:R-:W-:-:S03]  /*a5e0*/  ISETP.GE.AND P5, PT, R22, UR4, PT ;  /* 0x0000000416007c0c */ /* 0x000fc6000bfa6270 */
[----:B------:R-:W3:Y:S01]  /*a5f0*/  @!P4 LDS.128 R12, [R29+0x3000] ;  /* 0x003000001d0cc984 */ /* 0x000ee20000000c00 */
[----:B--2---:R-:W-:Y:S01]  /*a600*/  @!P4 MOV R31, R35 ;  /* 0x00000023001fc202 */ /* 0x004fe20000000f00 */
[----:B------:R-:W-:-:S04]  /*a610*/  @!P4 IMAD.MOV.U32 R30, RZ, RZ, R34 ;  /* 0x000000ffff1ec224 */ /* 0x000fc800078e0022 */
[----:B------:R-:W-:-:S05]  /*a620*/  @!P4 IMAD.WIDE R30, R11, 0x2, R30 ;  /* 0x000000020b1ec825 */ /* 0x000fca00078e021e */
[----:B---3--:R2:W-:Y:S04]  /*a630*/  @!P4 ST.E.128 desc[UR60][R30.64], R12 ;  /* 0x0000000c1e00c985 */ /* 0x0085e8000c101d3c */
[----:B------:R-:W3:Y:S01]  /*a640*/  @!P5 LDS.128 R12, [R28+0x3000] ;  /* 0x003000001c0cd984 */ /* 0x000ee20000000c00 */
[----:B--2---:R-:W-:-:S04]  /*a650*/  @!P5 LEA R30, P4, R22, R34, 0x1 ;  /* 0x00000022161ed211 */ /* 0x004fc800078808ff */
[----:B------:R-:W-:Y:S02]  /*a660*/  @!P5 LEA.HI.X R31, R22, R35, R173, 0x1, P4 ;  /* 0x00000023161fd211 */ /* 0x000fe400020f0cad */
[----:B------:R-:W-:-:S03]  /*a670*/  ISETP.GE.AND P4, PT, R160, UR4, PT ;  /* 0x00000004a0007c0c */ /* 0x000fc6000bf86270 */
[----:B---3--:R2:W-:Y:S10]  /*a680*/  @!P5 ST.E.128 desc[UR60][R30.64], R12 ;  /* 0x0000000c1e00d985 */ /* 0x0085f4000c101d3c */
[----:B------:R-:W3:Y:S01]  /*a690*/  @!P4 LDS.128 R12, [R29+0x6000] ;  /* 0x006000001d0cc984 */ /* 0x000ee20000000c00 */
[----:B--2---:R-:W-:-:S04]  /*a6a0*/  @!P4 LEA R30, P5, R160, R34, 0x1 ;  /* 0x00000022a01ec211 */ /* 0x004fc800078a08ff */
[----:B------:R-:W-:Y:S02]  /*a6b0*/  @!P4 LEA.HI.X R31, R160, R35, R184, 0x1, P5 ;  /* 0x00000023a01fc211 */ /* 0x000fe400028f0cb8 */
[----:B------:R-:W-:-:S03]  /*a6c0*/  ISETP.GE.AND P5, PT, R161, UR4, PT ;  /* 0x00000004a1007c0c */ /* 0x000fc6000bfa6270 */
[----:B---3--:R2:W-:Y:S10]  /*a6d0*/  @!P4 ST.E.128 desc[UR60][R30.64], R12 ;  /* 0x0000000c1e00c985 */ /* 0x0085f4000c101d3c */
[----:B------:R-:W3:Y:S01]  /*a6e0*/  @!P5 LDS.128 R12, [R28+0x6000] ;  /* 0x006000001c0cd984 */ /* 0x000ee20000000c00 */
[----:B--2---:R-:W-:-:S04]  /*a6f0*/  @!P5 LEA R30, P4, R161, R34, 0x1 ;  /* 0x00000022a11ed211 */ /* 0x004fc800078808ff */
[----:B------:R-:W-:-:S05]  /*a700*/  @!P5 LEA.HI.X R31, R161, R35, R183, 0x1, P4 ;  /* 0x00000023a11fd211 */ /* 0x000fca00020f0cb7 */
[----:B---3--:R4:W-:Y:S04]  /*a710*/  @!P5 ST.E.128 desc[UR60][R30.64], R12 ;  /* 0x0000000c1e00d985 */ /* 0x0089e8000c101d3c */
.L_x_1660:
[----:B------:R-:W-:Y:S05]  /*a720*/  BSYNC B1 ;  /* 0x0000000000017941 */ /* 0x000fea0003800000 */
.L_x_1659:
[----:B------:R-:W-:-:S03]  /*a730*/  UMOV UR4, 0xffffffff ;  /* 0xffffffff00047882 */ /* 0x000fc60000000000 */
[----:B------:R-:W-:Y:S05]  /*a740*/  BRA.DIV UR4, `(.L_x_1661) ;  /* 0x0000020204687947 */ /* 0x000fea000b800000 */
[----:B-1----:R-:W1:Y:S04]  /*a750*/  SHFL.IDX PT, R33, R33, 0x1, 0x1c1f ;  /* 0x003c1f0021217f89 */ /* 0x002e6800000e0000 */
[----:B------:R-:W0:Y:S02]  /*a760*/  SHFL.IDX PT, R32, R32, 0x1, 0x1c1f ;  /* 0x003c1f0020207f89 */ /* 0x000e2400000e0000 */
.L_x_2022:
[----:B------:R-:W-:-:S13]  /*a770*/  ISETP.GE.AND P4, PT, R36, 0x41, PT ;  /* 0x000000412400780c */ /* 0x000fda0003f86270 */
[----:B------:R-:W-:Y:S05]  /*a780*/  @!P4 BRA `(.L_x_1601) ;  /* 0x00000000008cc947 */ /* 0x000fea0003800000 */
[----:B------:R-:W-:Y:S02]  /*a790*/  ULDC UR4, c[0x0][0x2f4] ;  /* 0x0000bd0000047ab9 */ /* 0x000fe40000000800 */
[----:B------:R-:W-:-:S13]  /*a7a0*/  ISETP.GE.AND P4, PT, R18, UR4, PT ;  /* 0x0000000412007c0c */ /* 0x000fda000bf86270 */
[----:B----4-:R-:W4:Y:S01]  /*a7b0*/  @!P4 LDS.128 R12, [R29+0x2000] ;  /* 0x002000001d0cc984 */ /* 0x010f220000000c00 */
[----:B0-----:R-:W-:-:S04]  /*a7c0*/  @!P4 LEA R30, P5, R18, R32, 0x1 ;  /* 0x00000020121ec211 */ /* 0x001fc800078a08ff */
[----:B-1----:R-:W-:Y:S02]  /*a7d0*/  @!P4 LEA.HI.X R31, R18, R33, R19, 0x1, P5 ;  /* 0x00000021121fc211 */ /* 0x002fe400028f0c13 */
[----:B------:R-:W-:-:S13]  /*a7e0*/  ISETP.GE.AND P5, PT, R167, UR4, PT ;  /* 0x00000004a7007c0c */ /* 0x000fda000bfa6270 */
[----:B------:R-:W-:Y:S01]  /*a7f0*/  @!P5 IMAD.SHL.U32 R11, R170, 0x8, RZ ;  /* 0x00000008aa0bd824 */ /* 0x000fe200078e00ff */
[----:B----4-:R0:W-:Y:S01]  /*a800*/  @!P4 ST.E.128 desc[UR60][R30.64], R12 ;  /* 0x0000000c1e00c985 */ /* 0x0101e2000c101d3c */
[----:B------:R-:W-:-:S03]  /*a810*/  ISETP.GE.AND P4, PT, R168, UR4, PT ;  /* 0x00000004a8007c0c */ /* 0x000fc6000bf86270 */
[----:B------:R-:W1:Y:S01]  /*a820*/  @!P5 LDS.128 R12, [R28+0x2000] ;  /* 0x002000001c0cd984 */ /* 0x000e620000000c00 */
[----:B0-----:R-:W-:Y:S02]  /*a830*/  @!P5 IMAD.MOV.U32 R30, RZ, RZ, R32 ;  /* 0x000000ffff1ed224 */ /* 0x001fe400078e0020 */
[----:B------:R-:W-:Y:S02]  /*a840*/  @!P5 IMAD.MOV.U32 R31, RZ, RZ, R33 ;  /* 0x000000ffff1fd224 */ /* 0x000fe400078e0021 */
[----:B------:R-:W-:-:S05]  /*a850*/  @!P5 IMAD.WIDE R30, R11, 0x2, R30 ;  /* 0x000000020b1ed825 */ /* 0x000fca00078e021e */
[----:B------:R-:W-:Y:S01]  /*a860*/  @!P4 IMAD.SHL.U32 R11, R171, 0x8, RZ ;  /* 0x00000008ab0bc824 */ /* 0x000fe200078e00ff */
[----:B-1----:R0:W-:Y:S01]  /*a870*/  @!P5 ST.E.128 desc[UR60][R30.64], R12 ;  /* 0x0000000c1e00d985 */ /* 0x0021e2000c101d3c */
[----:B------:R-:W-:-:S03]  /*a880*/  ISETP.GE.AND P5, PT, R22, UR4, PT ;  /* 0x0000000416007c0c */ /* 0x000fc6000bfa6270 */
[----:B------:R-:W1:Y:S01]  /*a890*/  @!P4 LDS.128 R12, [R29+0x5000] ;  /* 0x005000001d0cc984 */ /* 0x000e620000000c00 */
[----:B0-----:R-:W-:Y:S02]  /*a8a0*/  @!P4 IMAD.MOV.U32 R30, RZ, RZ, R32 ;  /* 0x000000ffff1ec224 */ /* 0x001fe400078e0020 */
[----:B------:R-:W-:Y:S02]  /*a8b0*/  @!P4 IMAD.MOV.U32 R31, RZ, RZ, R33 ;  /* 0x000000ffff1fc224 */ /* 0x000fe400078e0021 */
[----:B------:R-:W-:-:S05]  /*a8c0*/  @!P4 IMAD.WIDE R30, R11, 0x2, R30 ;  /* 0x000000020b1ec825 */ /* 0x000fca00078e021e */
[----:B-1----:R0:W-:Y:S04]  /*a8d0*/  @!P4 ST.E.128 desc[UR60][R30.64], R12 ;  /* 0x0000000c1e00c985 */ /* 0x0021e8000c101d3c */
[----:B------:R-:W1:Y:S01]  /*a8e0*/  @!P5 LDS.128 R12, [R28+0x5000] ;  /* 0x005000001c0cd984 */ /* 0x000e620000000c00 */
[----:B0-----:R-:W-:-:S04]  /*a8f0*/  @!P5 LEA R30, P4, R22, R32, 0x1 ;  /* 0x00000020161ed211 */ /* 0x001fc800078808ff */
[----:B------:R-:W-:Y:S02]  /*a900*/  @!P5 LEA.HI.X R31, R22, R33, R173, 0x1, P4 ;  /* 0x00000021161fd211 */ /* 0x000fe400020f0cad */
[----:B------:R-:W-:-:S03]  /*a910*/  ISETP.GE.AND P4, PT, R160, UR4, PT ;  /* 0x00000004a0007c0c */ /* 0x000fc6000bf86270 */
[----:B-1----:R0:W-:Y:S10]  /*a920*/  @!P5 ST.E.128 desc[UR60][R30.64], R12 ;  /* 0x0000000c1e00d985 */ /* 0x0021f4000c101d3c */
[----:B------:R-:W1:Y:S01]  /*a930*/  @!P4 LDS.128 R12, [R29+0x8000] ;  /* 0x008000001d0cc984 */ /* 0x000e620000000c00 */
[----:B0-----:R-:W-:-:S04]  /*a940*/  @!P4 LEA R30, P5, R160, R32, 0x1 ;  /* 0x00000020a01ec211 */ /* 0x001fc800078a08ff */
[----:B------:R-:W-:Y:S02]  /*a950*/  @!P4 LEA.HI.X R31, R160, R33, R184, 0x1, P5 ;  /* 0x00000021a01fc211 */ /* 0x000fe400028f0cb8 */
[----:B------:R-:W-:-:S03]  /*a960*/  ISETP.GE.AND P5, PT, R161, UR4, PT ;  /* 0x00000004a1007c0c */ /* 0x000fc6000bfa6270 */
[----:B-1----:R-:W-:Y:S10]  /*a970*/  @!P4 ST.E.128 desc[UR60][R30.64], R12 ;  /* 0x0000000c1e00c985 */ /* 0x002ff4000c101d3c */
[----:B------:R0:W1:Y:S02]  /*a980*/  @!P5 LDS.128 R12, [R28+0x8000] ;  /* 0x008000001c0cd984 */ /* 0x0000640000000c00 */
[----:B0-----:R-:W-:-:S04]  /*a990*/  @!P5 LEA R28, P4, R161, R32, 0x1 ;  /* 0x00000020a11cd211 */ /* 0x001fc800078808ff */
[----:B------:R-:W-:-:S05]  /*a9a0*/  @!P5 LEA.HI.X R29, R161, R33, R183, 0x1, P4 ;  /* 0x00000021a11dd211 */ /* 0x000fca00020f0cb7 */
[----:B-1----:R0:W-:Y:S04]  /*a9b0*/  @!P5 ST.E.128 desc[UR60][R28.64], R12 ;  /* 0x0000000c1c00d985 */ /* 0x0021e8000c101d3c */
.L_x_1601:
[----:B------:R-:W-:Y:S05]  /*a9c0*/  BSYNC B0 ;  /* 0x0000000000007941 */ /* 0x000fea0003800000 */
.L_x_1565:
[----:B0--3--:R-:W0:Y:S01]  /*a9d0*/  S2R R11, SR_TID.X ;  /* 0x00000000000b7919 */ /* 0x009e220000002100 */
[----:B------:R-:W-:Y:S01]  /*a9e0*/  @!PT LDS RZ, [RZ] ;  /* 0x00000000fffff984 */ /* 0x000fe20000000800 */
[----:B------:R-:W-:Y:S01]  /*a9f0*/  @!PT LDS RZ, [RZ] ;  /* 0x00000000fffff984 */ /* 0x000fe20000000800 */
[----:B------:R-:W-:Y:S01]  /*aa00*/  @!PT LDS RZ, [RZ] ;  /* 0x00000000fffff984 */ /* 0x000fe20000000800 */
[----:B------:R-:W-:Y:S01]  /*aa10*/  @!PT LDS RZ, [RZ] ;  /* 0x00000000fffff984 */ /* 0x000fe20000000800 */
[----:B------:R3:W-:Y:S06]  /*aa20*/  MEMBAR.ALL.CTA ;  /* 0x0000000000007992 */ /* 0x0007ec0000008000 */
[----:B---3--:R-:W3:Y:S01]  /*aa30*/  FENCE.VIEW.ASYNC.S ;  /* 0x00000000000073c6 */ /* 0x008ee20000000000 */
[----:B------:R-:W-:Y:S05]  /*aa40*/  WARPSYNC.ALL ;  /* 0x0000000000007948 */ /* 0x000fea0003800000 */
[----:B------:R-:W-:Y:S01]  /*aa50*/  BSSY B0, `(.L_x_1662) ;  /* 0x0000009000007945 */ /* 0x000fe20003800000 */
[----:B0-----:R-:W-:Y:S01]  /*aa60*/  LOP3.LUT R11, R11, 0x7f, RZ, 0xc0, !PT ;  /* 0x0000007f0b0b7812 */ /* 0x001fe200078ec0ff */
[----:B---3--:R0:W-:Y:S03]  /*aa70*/  BAR.SYNC.DEFER_BLOCKING R194, 0x80 ;  /* 0x000200c20000751d */ /* 0x0081e60000010000 */
[----:B------:R-:W-:-:S13]  /*aa80*/  ISETP.NE.AND P4, PT, R11, RZ, PT ;  /* 0x000000ff0b00720c */ /* 0x000fda0003f85270 */
[----:B------:R-:W-:-:S05]  /*aa90*/  @!P4 VIADD R11, R86, 0x2a8a0 ;  /* 0x0002a8a0560bc836 */ /* 0x000fca0000000000 */
[----:B------:R-:W-:-:S04]  /*aaa0*/  @!P4 PRMT R11, RZ, 0x654, R11 ;  /* 0x00000654ff0bc816 */ /* 0x000fc8000000000b */
[----:B------:R0:W-:Y:S01]  /*aab0*/  @!P4 SYNCS.ARRIVE.TRANS64.RED.A1T0 RZ, [R11+URZ], RZ ;  /* 0x000000ff0bffc9a7 */ /* 0x0001e2000810043f */
[----:B------:R-:W-:Y:S05]  /*aac0*/  @!P0 BRA `(.L_x_1663) ;  /* 0x0000000000048947 */ /* 0x000fea0003800000 */
[----:B------:R-:W-:Y:S01]  /*aad0*/  BPT.TRAP 0x1 ;  /* 0x000000040000795c */ /* 0x000fe20000300000 */
.L_x_1663:
[----:B------:R-:W-:Y:S05]  /*aae0*/  BSYNC B0 ;  /* 0x0000000000007941 */ /* 0x000fea0003800000 */
.L_x_1662:
[----:B------:R-:W3:Y:S01]  /*aaf0*/  SYNCS.PHASECHK.TRANS64.TRYWAIT P0, [R86+URZ+0x2a8b0], R87 ;  /* 0x02a8b057560075a7 */ /* 0x000ee2000800017f */
[----:B------:R-:W-:Y:S04]  /*ab00*/  BSSY B0, `(.L_x_1664) ;  /* 0x0000002000007945 */ /* 0x000fe80003800000 */
[----:B---3--:R-:W-:Y:S05]  /*ab10*/  @!P0 BRA `(.L_x_1665) ;  /* 0x000001fc00c08947 */ /* 0x008fea0003800000 */
.L_x_2023:
[----:B------:R-:W-:Y:S05]  /*ab20*/  BSYNC B0 ;  /* 0x0000000000007941 */ /* 0x000fea0003800000 */
.L_x_1664:
[----:B------:R-:W-:Y:S01]  /*ab30*/  ULDC.64 UR4, c[0x0][0x328] ;  /* 0x0000ca0000047ab9 */ /* 0x000fe20000000a00 */
[----:B------:R-:W-:Y:S01]  /*ab40*/  IMAD.IADD R85, R85, 0x1, -R174 ;  /* 0x0000000155557824 */ /* 0x000fe200078e0aae */
[----:B------:R-:W-:Y:S01]  /*ab50*/  ULDC.64 UR6, c[0x0][0x318] ;  /* 0x0000c60000067ab9 */ /* 0x000fe20000000a00 */
[----:B------:R-:W-:Y:S01]  /*ab60*/  IMAD R79, R79, UR4, RZ ;  /* 0x000000044f4f7c24 */ /* 0x000fe2000f8e02ff */
[----:B------:R-:W-:Y:S01]  /*ab70*/  BSSY B0, `(.L_x_1666) ;  /* 0x000002a000007945 */ /* 0x000fe20003800000 */
[----:B-12-4-:R-:W-:Y:S01]  /*ab80*/  IMAD.WIDE.U32 R12, R78, UR4, RZ ;  /* 0x000000044e0c7c25 */ /* 0x016fe2000f8e00ff */
[----:B------:R-:W-:-:S03]  /*ab90*/  ISETP.GE.AND P0, PT, R85, 0x1, PT ;  /* 0x000000015500780c */ /* 0x000fc60003f06270 */
[----:B------:R-:W-:Y:S01]  /*aba0*/  IMAD R79, R78, UR5, R79 ;  /* 0x000000054e4f7c24 */ /* 0x000fe2000f8e024f */
[----:B------:R-:W-:Y:S02]  /*abb0*/  ULDC.64 UR4, c[0x0][0x338] ;  /* 0x0000ce0000047ab9 */ /* 0x000fe40000000a00 */
[----:B------:R-:W-:Y:S02]  /*abc0*/  IMAD R84, R84, UR4, RZ ;  /* 0x0000000454547c24 */ /* 0x000fe4000f8e02ff */
[----:B------:R-:W-:Y:S02]  /*abd0*/  IADD3 R13, R13, R79, RZ ;  /* 0x0000004f0d0d7210 */ /* 0x000fe40007ffe0ff */
[C---:B0-----:R-:W-:Y:S02]  /*abe0*/  IMAD R11, R77.reuse, UR5, R84 ;  /* 0x000000054d0b7c24 */ /* 0x041fe4000f8e0254 */
[----:B------:R-:W-:Y:S01]  /*abf0*/  IMAD.WIDE.U32 R12, R77, UR4, R12 ;  /* 0x000000044d0c7c25 */ /* 0x000fe2000f8e000c */
[----:B------:R-:W-:-:S03]  /*ac00*/  ULDC.64 UR4, c[0x0][0x330] ;  /* 0x0000cc0000047ab9 */ /* 0x000fc60000000a00 */
[----:B------:R-:W-:Y:S02]  /*ac10*/  IMAD.IADD R13, R13, 0x1, R11 ;  /* 0x000000010d0d7824 */ /* 0x000fe400078e020b */
[----:B------:R-:W-:Y:S02]  /*ac20*/  IMAD R11, R17, 0x3000, R0 ;  /* 0x00003000110b7824 */ /* 0x000fe400078e0200 */
[----:B------:R-:W-:-:S04]  /*ac30*/  IMAD.WIDE.U32 R12, R169, UR4, R12 ;  /* 0x00000004a90c7c25 */ /* 0x000fc8000f8e000c */
[----:B------:R-:W-:Y:S01]  /*ac40*/  IMAD R15, R169, UR5, R13 ;  /* 0x00000005a90f7c24 */ /* 0x000fe2000f8e020d */
[----:B------:R-:W-:Y:S01]  /*ac50*/  LEA R32, P5, R12, UR6, 0x1 ;  /* 0x000000060c207c11 */ /* 0x000fe2000f8a08ff */
[----:B------:R-:W-:Y:S02]  /*ac60*/  IMAD.IADD R13, R126, 0x1, R11 ;  /* 0x000000017e0d7824 */ /* 0x000fe400078e020b */
[--C-:B------:R-:W-:Y:S01]  /*ac70*/  IMAD R11, R11, 0x2, R120.reuse ;  /* 0x000000020b0b7824 */ /* 0x100fe200078e0278 */
[----:B------:R-:W-:Y:S01]  /*ac80*/  LEA.HI.X R33, R12, UR7, R15, 0x1, P5 ;  /* 0x000000070c217c11 */ /* 0x000fe2000a8f0c0f */
[----:B------:R0:W1:Y:S01]  /*ac90*/  SHFL.IDX PT, R28, R32, RZ, 0x1c1f ;  /* 0x001c1fff201c7589 */ /* 0x00006200000e0000 */
[----:B------:R-:W-:-:S03]  /*aca0*/  IMAD R34, R13, 0x2, R120 ;  /* 0x000000020d227824 */ /* 0x000fc600078e0278 */
[----:B------:R0:W2:Y:S01]  /*acb0*/  SHFL.IDX PT, R29, R33, RZ, 0x1c1f ;  /* 0x001c1fff211d7589 */ /* 0x0000a200000e0000 */
[----:B------:R-:W-:Y:S05]  /*acc0*/  @!P0 BRA `(.L_x_1667) ;  /* 0x0000000000508947 */ /* 0x000fea0003800000 */
[----:B------:R-:W-:-:S13]  /*acd0*/  ISETP.NE.AND P5, PT, R3, RZ, PT ;  /* 0x000000ff0300720c */ /* 0x000fda0003fa5270 */
[----:B------:R-:W4:Y:S01]  /*ace0*/  @P5 LDS.128 R12, [R11] ;  /* 0x000000000b0c5984 */ /* 0x000f220000000c00 */
[----:B-1----:R-:W-:-:S04]  /*acf0*/  @P5 LEA R30, P0, R18, R28, 0x1 ;  /* 0x0000001c121e5211 */ /* 0x002fc800078008ff */
[----:B--2---:R-:W-:Y:S02]  /*ad00*/  @P5 LEA.HI.X R31, R18, R29, R19, 0x1, P0 ;  /* 0x0000001d121f5211 */ /* 0x004fe400000f0c13 */
[----:B------:R-:W-:-:S13]  /*ad10*/  ISETP.NE.AND P0, PT, R8, RZ, PT ;  /* 0x000000ff0800720c */ /* 0x000fda0003f05270 */
[----:B------:R-:W-:Y:S01]  /*ad20*/  @P0 IMAD.SHL.U32 R35, R170, 0x8, RZ ;  /* 0x00000008aa230824 */ /* 0x000fe200078e00ff */
[----:B----4-:R1:W-:Y:S01]  /*ad30*/  @P5 ST.E.128 desc[UR60][R30.64], R12 ;  /* 0x0000000c1e005985 */ /* 0x0103e2000c101d3c */
[----:B------:R-:W-:-:S03]  /*ad40*/  ISETP.NE.AND P5, PT, R9, RZ, PT ;  /* 0x000000ff0900720c */ /* 0x000fc60003fa5270 */
[----:B------:R-:W2:Y:S01]  /*ad50*/  @P0 LDS.128 R12, [R34] ;  /* 0x00000000220c0984 */ /* 0x000ea20000000c00 */
[----:B-1----:R-:W-:-:S09]  /*ad60*/  @P0 IMAD.WIDE R30, R35, 0x2, R28 ;  /* 0x00000002231e0825 */ /* 0x002fd200078e021c */
[----:B------:R-:W-:Y:S01]  /*ad70*/  @P5 IMAD.SHL.U32 R35, R171, 0x8, RZ ;  /* 0x00000008ab235824 */ /* 0x000fe200078e00ff */
[----:B--2---:R1:W-:Y:S01]  /*ad80*/  @P0 ST.E.128 desc[UR60][R30.64], R12 ;  /* 0x0000000c1e000985 */ /* 0x0043e2000c101d3c */
[----:B------:R-:W-:-:S03]  /*ad90*/  ISETP.NE.AND P0, PT, R10, RZ, PT ;  /* 0x000000ff0a00720c */ /* 0x000fc60003f05270 */
[----:B------:R-:W2:Y:S01]  /*ada0*/  @P5 LDS.128 R12, [R11+0x3000] ;  /* 0x003000000b0c5984 */ /* 0x000ea20000000c00 */
[----:B-1----:R-:W-:-:S05]  /*adb0*/  @P5 IMAD.WIDE R30, R35, 0x2, R28 ;  /* 0x00000002231e5825 */ /* 0x002fca00078e021c */
[----:B--2---:R-:W-:Y:S04]  /*adc0*/  @P5 ST.E.128 desc[UR60][R30.64], R12 ;  /* 0x0000000c1e005985 */ /* 0x004fe8000c101d3c */
[C---:B------:R-:W-:Y:S01]  /*add0*/  @P0 LEA R28, P5, R22.reuse, R28, 0x1 ;  /* 0x0000001c161c0211 */ /* 0x040fe200078a08ff */
[----:B------:R-:W1:Y:S03]  /*ade0*/  @P0 LDS.128 R12, [R34+0x3000] ;  /* 0x00300000220c0984 */ /* 0x000e660000000c00 */
[----:B------:R-:W-:-:S05]  /*adf0*/  @P0 LEA.HI.X R29, R22, R29, R173, 0x1, P5 ;  /* 0x0000001d161d0211 */ /* 0x000fca00028f0cad */
[----:B-1----:R4:W-:Y:S04]  /*ae00*/  @P0 ST.E.128 desc[UR60][R28.64], R12 ;  /* 0x0000000c1c000985 */ /* 0x0029e8000c101d3c */
.L_x_1667:
[----:B------:R-:W-:Y:S05]  /*ae10*/  BSYNC B0 ;  /* 0x0000000000007941 */ /* 0x000fea0003800000 */
.L_x_1666:
[----:B------:R-:W-:Y:S01]  /*ae20*/  ISETP.GE.AND P0, PT, R85, 0x41, PT ;  /* 0x000000415500780c */ /* 0x000fe20003f06270 */
[----:B--2-4-:R2:W4:Y:S01]  /*ae30*/  SHFL.IDX PT, R29, R33, 0x1, 0x1c1f ;  /* 0x003c1f00211d7f89 */ /* 0x01452200000e0000 */
[----:B------:R-:W-:Y:S03]  /*ae40*/  BSSY B0, `(.L_x_1668) ;  /* 0x0000017000007945 */ /* 0x000fe60003800000 */
[----:B-1----:R2:W1:Y:S08]  /*ae50*/  SHFL.IDX PT, R28, R32, 0x1, 0x1c1f ;  /* 0x003c1f00201c7f89 */ /* 0x00247000000e0000 */
[----:B--2---:R-:W-:Y:S05]  /*ae60*/  @!P0 BRA `(.L_x_1669) ;  /* 0x0000000000508947 */ /* 0x004fea0003800000 */
[----:B------:R-:W-:-:S13]  /*ae70*/  ISETP.NE.AND P5, PT, R3, RZ, PT ;  /* 0x000000ff0300720c */ /* 0x000fda0003fa5270 */
[----:B------:R-:W2:Y:S01]  /*ae80*/  @P5 LDS.128 R12, [R11+0x2000] ;  /* 0x002000000b0c5984 */ /* 0x000ea20000000c00 */
[----:B-1----:R-:W-:-:S04]  /*ae90*/  @P5 LEA R30, P0, R18, R28, 0x1 ;  /* 0x0000001c121e5211 */ /* 0x002fc800078008ff */
[----:B----4-:R-:W-:Y:S02]  /*aea0*/  @P5 LEA.HI.X R31, R18, R29, R19, 0x1, P0 ;  /* 0x0000001d121f5211 */ /* 0x010fe400000f0c13 */
[----:B------:R-:W-:-:S13]  /*aeb0*/  ISETP.NE.AND P0, PT, R8, RZ, PT ;  /* 0x000000ff0800720c */ /* 0x000fda0003f05270 */
[----:B0-----:R-:W-:Y:S01]  /*aec0*/  @P0 SHF.L.U32 R33, R170, 0x3, RZ ;  /* 0x00000003aa210819 */ /* 0x001fe200000006ff */
[----:B--2---:R0:W-:Y:S01]  /*aed0*/  @P5 ST.E.128 desc[UR60][R30.64], R12 ;  /* 0x0000000c1e005985 */ /* 0x0041e2000c101d3c */
[----:B------:R-:W-:-:S03]  /*aee0*/  ISETP.NE.AND P5, PT, R9, RZ, PT ;  /* 0x000000ff0900720c */ /* 0x000fc60003fa5270 */
[----:B------:R-:W1:Y:S01]  /*aef0*/  @P0 LDS.128 R12, [R34+0x2000] ;  /* 0x00200000220c0984 */ /* 0x000e620000000c00 */
[----:B0-----:R-:W-:-:S09]  /*af00*/  @P0 IMAD.WIDE R30, R33, 0x2, R28 ;  /* 0x00000002211e0825 */ /* 0x001fd200078e021c */
[----:B------:R-:W-:Y:S01]  /*af10*/  @P5 IMAD.SHL.U32 R33, R171, 0x8, RZ ;  /* 0x00000008ab215824 */ /* 0x000fe200078e00ff */
[----:B-1----:R0:W-:Y:S01]  /*af20*/  @P0 ST.E.128 desc[UR60][R30.64], R12 ;  /* 0x0000000c1e000985 */ /* 0x0021e2000c101d3c */
[----:B------:R-:W-:-:S03]  /*af30*/  ISETP.NE.AND P0, PT, R10, RZ, PT ;  /* 0x000000ff0a00720c */ /* 0x000fc60003f05270 */
[----:B------:R-:W1:Y:S01]  /*af40*/  @P5 LDS.128 R12, [R11+0x5000] ;  /* 0x005000000b0c5984 */ /* 0x000e620000000c00 */
[----:B0-----:R-:W-:-:S05]  /*af50*/  @P5 IMAD.WIDE R30, R33, 0x2, R28 ;  /* 0x00000002211e5825 */ /* 0x001fca00078e021c */
[----:B-1----:R-:W-:Y:S04]  /*af60*/  @P5 ST.E.128 desc[UR60][R30.64], R12 ;  /* 0x0000000c1e005985 */ /* 0x002fe8000c101d3c */
[C---:B------:R-:W-:Y:S01]  /*af70*/  @P0 LEA R28, P5, R22.reuse, R28, 0x1 ;  /* 0x0000001c161c0211 */ /* 0x040fe200078a08ff */
[----:B------:R-:W0:Y:S03]  /*af80*/  @P0 LDS.128 R12, [R34+0x5000] ;  /* 0x00500000220c0984 */ /* 0x000e260000000c00 */
[----:B------:R-:W-:-:S05]  /*af90*/  @P0 LEA.HI.X R29, R22, R29, R173, 0x1, P5 ;  /* 0x0000001d161d0211 */ /* 0x000fca00028f0cad */
[----:B0-----:R2:W-:Y:S04]  /*afa0*/  @P0 ST.E.128 desc[UR60][R28.64], R12 ;  /* 0x0000000c1c000985 */ /* 0x0015e8000c101d3c */
.L_x_1669:
[----:B------:R-:W-:Y:S05]  /*afb0*/  BSYNC B0 ;  /* 0x0000000000007941 */ /* 0x000fea0003800000 */
.L_x_1668:
[----:B------:R-:W-:Y:S01]  /*afc0*/  @!PT LDS RZ, [RZ] ;  /* 0x00000000fffff984 */ /* 0x000fe20000000800 */
[----:B------:R-:W-:Y:S01]  /*afd0*/  @!PT LDS RZ, [RZ] ;  /* 0x00000000fffff984 */ /* 0x000fe20000000800 */
[----:B------:R-:W-:Y:S01]  /*afe0*/  @!PT LDS RZ, [RZ] ;  /* 0x00000000fffff984 */ /* 0x000fe20000000800 */
[----:B------:R-:W-:Y:S01]  /*aff0*/  @!PT LDS RZ, [RZ] ;  /* 0x00000000fffff984 */ /* 0x000fe20000000800 */
[----:B------:R5:W-:Y:S06]  /*b000*/  MEMBAR.ALL.CTA ;  /* 0x0000000000007992 */ /* 0x000bec0000008000 */
[----:B-----5:R-:W5:Y:S01]  /*b010*/  FENCE.VIEW.ASYNC.S ;  /* 0x00000000000073c6 */ /* 0x020f620000000000 */
[----:B---3--:R-:W-:Y:S01]  /*b020*/  @!P4 VIADD R86, R86, 0x2a8c0 ;  /* 0x0002a8c05656c836 */ /* 0x008fe20000000000 */
[----:B-----5:R3:W-:Y:S01]  /*b030*/  BAR.SYNC.DEFER_BLOCKING R194, 0x80 ;  /* 0x000200c20000751d */ /* 0x0207e20000010000 */
[----:B------:R-:W-:Y:S01]  /*b040*/  ISETP.NE.AND P5, PT, R122, RZ, PT ;  /* 0x000000ff7a00720c */ /* 0x000fe20003fa5270 */
[----:B------:R-:W-:-:S02]  /*b050*/  VIADD R17, R17, 0x1 ;  /* 0x0000000111117836 */ /* 0x000fc40000000000 */
[----:B------:R-:W-:Y:S02]  /*b060*/  @!P4 PRMT R86, RZ, 0x654, R86 ;  /* 0x00000654ff56c816 */ /* 0x000fe40000000056 */
[----:B------:R-:W-:Y:S02]  /*b070*/  PLOP3.LUT P0, PT, PT, PT, PT, 0x8, 0x0 ;  /* 0x000000000000781c */ /* 0x000fe40003f0e170 */
[----:B------:R3:W-:Y:S01]  /*b080*/  @!P4 SYNCS.ARRIVE.TRANS64.RED.A1T0 RZ, [R86+URZ], RZ ;  /* 0x000000ff56ffc9a7 */ /* 0x0007e2000810043f */
[----:B------:R-:W-:-:S04]  /*b090*/  ISETP.NE.AND P4, PT, R17, 0x2, PT ;  /* 0x000000021100780c */ /* 0x000fc80003f85270 */
[----:B--2---:R-:W-:Y:S02]  /*b0a0*/  SEL R12, RZ, 0x1, P4 ;  /* 0x00000001ff0c7807 */ /* 0x004fe40002000000 */
[----:B------:R-:W-:Y:S02]  /*b0b0*/  SEL R17, R17, RZ, P4 ;  /* 0x000000ff11117207 */ /* 0x000fe40002000000 */
[----:B------:R-:W-:Y:S01]  /*b0c0*/  LOP3.LUT R175, R175, R12, RZ, 0x3c, !PT ;  /* 0x0000000cafaf7212 */ /* 0x000fe200078e3cff */
[----:B---3--:R-:W-:Y:S06]  /*b0d0*/  @P5 BRA `(.L_x_1670) ;  /* 0xffffff7c003c5947 */ /* 0x008fec000383ffff */
.L_x_1560:
[----:B------:R-:W2:Y:S01]  /*b0e0*/  LDC R0, c[0x0][0x448] ;  /* 0x00011200ff007b82 */ /* 0x000ea20000000800 */
[----:B------:R-:W-:Y:S01]  /*b0f0*/  IADD3 R7, R166, 0x1, -R165 ;  /* 0x00000001a6077810 */ /* 0x000fe20007ffe8a5 */
[----:B------:R-:W-:Y:S06]  /*b100*/  BSSY B0, `(.L_x_1671) ;  /* 0x000000d000007945 */ /* 0x000fec0003800000 */
[----:B------:R-:W3:Y:S01]  /*b110*/  LDC.64 R4, c[0x0][0x9e0] ;  /* 0x00027800ff047b82 */ /* 0x000ee20000000a00 */
[----:B--2---:R-:W-:Y:S01]  /*b120*/  ISETP.NE.AND P1, PT, R0, 0x1, PT ;  /* 0x000000010000780c */ /* 0x004fe20003f25270 */
[----:B------:R-:W-:Y:S01]  /*b130*/  VIADD R0, R188, 0x7f ;  /* 0x0000007fbc007836 */ /* 0x000fe20000000000 */
[----:B---3--:R-:W-:-:S11]  /*b140*/  ISETP.GE.AND P2, PT, R5, 0x1, PT ;  /* 0x000000010500780c */ /* 0x008fd60003f46270 */
[----:B------:R-:W2:Y:S08]  /*b150*/  @P1 LDC R3, c[0x0][0x44c] ;  /* 0x00011300ff031b82 */ /* 0x000eb00000000800 */
[----:B------:R-:W3:Y:S01]  /*b160*/  @P1 LDC R6, c[0x0][0x450] ;  /* 0x00011400ff061b82 */ /* 0x000ee20000000800 */
[----:B--2---:R-:W-:-:S05]  /*b170*/  @P1 IMAD.HI.U32 R3, R0, R3, RZ ;  /* 0x0000000300031227 */ /* 0x004fca00078e00ff */
[----:B---3--:R-:W-:-:S05]  /*b180*/  @P1 SHF.R.U32.HI R0, RZ, R6, R3 ;  /* 0x00000006ff001219 */ /* 0x008fca0000011603 */
[----:B------:R-:W-:Y:S01]  /*b190*/  IMAD.IADD R3, R7, 0x1, R0 ;  /* 0x0000000107037824 */ /* 0x000fe200078e0200 */
[----:B------:R-:W-:Y:S06]  /*b1a0*/  @P0 BRA `(.L_x_1672) ;  /* 0x0000000000080947 */ /* 0x000fec0003800000 */
[----:B------:R-:W2:Y:S02]  /*b1b0*/  FENCE.VIEW.ASYNC.G ;  /* 0x00000000000073c6 */ /* 0x000ea40000000100 */
[----:B--2---:R-:W-:Y:S06]  /*b1c0*/  BAR.ARV 0xc, 0x180 ;  /* 0x0306000000007b1d */ /* 0x004fec0000002000 */
.L_x_1672:
[----:B------:R-:W-:Y:S05]  /*b1d0*/  BSYNC B0 ;  /* 0x0000000000007941 */ /* 0x000fea0003800000 */
.L_x_1671:
[----:B------:R-:W-:Y:S01]  /*b1e0*/  IMAD.IADD R4, R3, 0x1, R4 ;  /* 0x0000000103047824 */ /* 0x000fe200078e0204 */
[----:B------:R-:W-:Y:S06]  /*b1f0*/  @!P2 BRA `(.L_x_1673) ;  /* 0x000000000048a947 */ /* 0x000fec0003800000 */
[C---:B------:R-:W-:Y:S01]  /*b200*/  ISETP.GT.AND P0, PT, R3.reuse, RZ, PT ;  /* 0x000000ff0300720c */ /* 0x040fe20003f04270 */
[----:B------:R-:W-:Y:S01]  /*b210*/  BSSY B0, `(.L_x_1674) ;  /* 0x000000e000007945 */ /* 0x000fe20003800000 */
[----:B------:R-:W-:-:S11]  /*b220*/  VIADD R0, R3, 0xffffffff ;  /* 0xffffffff03007836 */ /* 0x000fd60000000000 */
[----:B------:R-:W-:Y:S05]  /*b230*/  @P0 BRA `(.L_x_1675) ;  /* 0x00000000001c0947 */ /* 0x000fea0003800000 */
[----:B------:R-:W-:Y:S02]  /*b240*/  ISETP.NE.AND P0, PT, R5, 0x1, PT ;  /* 0x000000010500780c */ /* 0x000fe40003f05270 */
[----:B------:R-:W-:-:S11]  /*b250*/  IADD3 R3, -R3, RZ, RZ ;  /* 0x000000ff03037210 */ /* 0x000fd60007ffe1ff */
[----:B------:R-:W2:Y:S02]  /*b260*/  @P0 LDC.64 R6, c[0x0][0x9e8] ;  /* 0x00027a00ff060b82 */ /* 0x000ea40000000a00 */
[----:B--2---:R-:W-:-:S05]  /*b270*/  @P0 IMAD.HI.U32 R0, R3, R6, RZ ;  /* 0x0000000603000227 */ /* 0x004fca00078e00ff */
[----:B------:R-:W-:-:S04]  /*b280*/  @P0 SHF.R.U32.HI R3, RZ, R7, R0 ;  /* 0x00000007ff030219 */ /* 0x000fc80000011600 */
[----:B------:R-:W-:Y:S01]  /*b290*/  LOP3.LUT R0, RZ, R3, RZ, 0x33, !PT ;  /* 0x00000003ff007212 */ /* 0x000fe200078e33ff */
[----:B------:R-:W-:Y:S06]  /*b2a0*/  BRA `(.L_x_1676) ;  /* 0x0000000000107947 */ /* 0x000fec0003800000 */
.L_x_1675:
[----:B------:R-:W-:-:S13]  /*b2b0*/  ISETP.NE.AND P0, PT, R5, 0x1, PT ;  /* 0x000000010500780c */ /* 0x000fda0003f05270 */
[----:B------:R-:W2:Y:S02]  /*b2c0*/  @P0 LDC.64 R6, c[0x0][0x9e8] ;  /* 0x00027a00ff060b82 */ /* 0x000ea40000000a00 */
[----:B--2---:R-:W-:-:S05]  /*b2d0*/  @P0 IMAD.HI.U32 R6, R0, R6, RZ ;  /* 0x0000000600060227 */ /* 0x004fca00078e00ff */
[----:B------:R-:W-:-:S07]  /*b2e0*/  @P0 SHF.R.U32.HI R0, RZ, R7, R6 ;  /* 0x00000007ff000219 */ /* 0x000fce0000011606 */
.L_x_1676:
[----:B------:R-:W-:Y:S05]  /*b2f0*/  BSYNC B0 ;  /* 0x0000000000007941 */ /* 0x000fea0003800000 */
.L_x_1674:
[----:B------:R-:W-:-:S05]  /*b300*/  IMAD R3, R0, R5, R5 ;  /* 0x0000000500037224 */ /* 0x000fca00078e0205 */
[----:B------:R-:W-:-:S07]  /*b310*/  VIMNMX R4, R4, R3, PT ;  /* 0x0000000304047248 */ /* 0x000fce0003fe0100 */
.L_x_1673:
[----:B------:R-:W2:Y:S01]  /*b320*/  @P1 LDC R3, c[0x0][0x44c] ;  /* 0x00011300ff031b82 */ /* 0x000ea20000000800 */
[----:B------:R-:W-:Y:S01]  /*b330*/  VIADD R4, R4, 0x5f ;  /* 0x0000005f04047836 */ /* 0x000fe20000000000 */
[----:B------:R-:W-:Y:S01]  /*b340*/  ULDC UR4, c[0x0][0x9dc] ;  /* 0x0002770000047ab9 */ /* 0x000fe20000000800 */
[----:B------:R-:W-:Y:S02]  /*b350*/  IMAD.MOV.U32 R0, RZ, RZ, R188 ;  /* 0x000000ffff007224 */ /* 0x000fe400078e00bc */
[----:B------:R-:W-:-:S03]  /*b360*/  IMAD.HI R4, R4, 0x2aaaaaab, RZ ;  /* 0x2aaaaaab04047827 */ /* 0x000fc600078e02ff */
[----:B------:R-:W3:Y:S01]  /*b370*/  @P1 LDC R7, c[0x0][0x450] ;  /* 0x00011400ff071b82 */ /* 0x000ee20000000800 */
[----:B--2---:R-:W-:Y:S01]  /*b380*/  @P1 IMAD.HI.U32 R6, R188, R3, RZ ;  /* 0x00000003bc061227 */ /* 0x004fe200078e00ff */
[----:B------:R-:W-:-:S04]  /*b390*/  SHF.R.U32.HI R3, RZ, 0x1f, R4 ;  /* 0x0000001fff037819 */ /* 0x000fc80000011604 */
[----:B------:R-:W-:Y:S02]  /*b3a0*/  LEA.HI.SX32 R4, R4, R3, 0x1c ;  /* 0x0000000304047211 */ /* 0x000fe400078fe2ff */
[----:B---3--:R-:W-:Y:S02]  /*b3b0*/  @P1 SHF.R.U32.HI R0, RZ, R7, R6 ;  /* 0x00000007ff001219 */ /* 0x008fe40000011606 */
        /* <DEDUP_REMOVED lines=9> */
[----:B------:R-:W2:Y:S02]  /*b450*/  @P0 LDC.64 R8, c[0x0][0x9e8] ;  /* 0x00027a00ff080b82 */ /* 0x000ea40000000a00 */
[----:B--2---:R-:W-:-:S05]  /*b460*/  @P0 IMAD.HI.U32 R0, R7, R8, RZ ;  /* 0x0000000807000227 */ /* 0x004fca00078e00ff */
[----:B------:R-:W-:-:S04]  /*b470*/  @P0 SHF.R.U32.HI R7, RZ, R9, R0 ;  /* 0x00000009ff070219 */ /* 0x000fc80000011600 */
[----:B------:R-:W-:Y:S01]  /*b480*/  LOP3.LUT R0, RZ, R7, RZ, 0x33, !PT ;  /* 0x00000007ff007212 */ /* 0x000fe200078e33ff */
[----:B------:R-:W-:Y:S06]  /*b490*/  BRA `(.L_x_1680) ;  /* 0x0000000000107947 */ /* 0x000fec0003800000 */
.L_x_1679:
[----:B------:R-:W-:-:S13]  /*b4a0*/  ISETP.NE.AND P0, PT, R5, 0x1, PT ;  /* 0x000000010500780c */ /* 0x000fda0003f05270 */
[----:B------:R-:W2:Y:S02]  /*b4b0*/  @P0 LDC.64 R6, c[0x0][0x9e8] ;  /* 0x00027a00ff060b82 */ /* 0x000ea40000000a00 */
[----:B--2---:R-:W-:-:S05]  /*b4c0*/  @P0 IMAD.HI.U32 R4, R0, R6, RZ ;  /* 0x0000000600040227 */ /* 0x004fca00078e00ff */
[----:B------:R-:W-:-:S07]  /*b4d0*/  @P0 SHF.R.U32.HI R0, RZ, R7, R4 ;  /* 0x00000007ff000219 */ /* 0x000fce0000011604 */
.L_x_1680:
[----:B------:R-:W-:Y:S05]  /*b4e0*/  BSYNC B0 ;  /* 0x0000000000007941 */ /* 0x000fea0003800000 */
.L_x_1678:
[----:B------:R-:W-:-:S05]  /*b4f0*/  IMAD R0, R0, R5, RZ ;  /* 0x0000000500007224 */ /* 0x000fca00078e02ff */
[----:B------:R-:W-:-:S07]  /*b500*/  VIMNMX R3, R3, R0, !PT ;  /* 0x0000000003037248 */ /* 0x000fce0007fe0100 */
.L_x_1677:
[----:B------:R-:W-:Y:S01]  /*b510*/  IMAD.HI R3, R3, 0x2aaaaaab, RZ ;  /* 0x2aaaaaab03037827 */ /* 0x000fe200078e02ff */
[----:B------:R-:W-:Y:S03]  /*b520*/  BSSY B0, `(.L_x_1681) ;  /* 0x0000026000007945 */ /* 0x000fe60003800000 */
[----:B------:R-:W-:Y:S01]  /*b530*/  IMAD.MOV.U32 R72, RZ, RZ, RZ ;  /* 0x000000ffff487224 */ /* 0x000fe200078e00ff */
[----:B------:R-:W-:-:S04]  /*b540*/  SHF.R.U32.HI R0, RZ, 0x1f, R3 ;  /* 0x0000001fff007819 */ /* 0x000fc80000011603 */
[----:B------:R-:W-:-:S04]  /*b550*/  LEA.HI.SX32 R0, R3, R0, 0x1c ;  /* 0x0000000003007211 */ /* 0x000fc800078fe2ff */
[----:B------:R-:W-:-:S04]  /*b560*/  VIMNMX R202, RZ, R0, !PT ;  /* 0x00000000ffca7248 */ /* 0x000fc80007fe0100 */
[----:B------:R-:W-:-:S13]  /*b570*/  ISETP.GT.AND P0, PT, R141, R202, PT ;  /* 0x000000ca8d00720c */ /* 0x000fda0003f04270 */
[----:B------:R-:W-:Y:S05]  /*b580*/  @!P0 BRA `(.L_x_1682) ;  /* 0x00000000007c8947 */ /* 0x000fea0003800000 */
[----:B------:R-:W-:Y:S01]  /*b590*/  ISETP.NE.AND P0, PT, R207, RZ, PT ;  /* 0x000000ffcf00720c */ /* 0x000fe20003f05270 */
[----:B------:R-:W-:-:S03]  /*b5a0*/  ULDC UR4, c[0x0][0x9f0] ;  /* 0x00027c0000047ab9 */ /* 0x000fc60000000800 */
[----:B------:R-:W-:-:S04]  /*b5b0*/  SEL R8, R207, UR4, P0 ;  /* 0x00000004cf087c07 */ /* 0x000fc80008000000 */
[-C--:B------:R-:W-:Y:S02]  /*b5c0*/  IABS R6, R8.reuse ;  /* 0x0000000800067213 */ /* 0x080fe40000000000 */
[----:B------:R-:W-:Y:S02]  /*b5d0*/  IADD3 R0, R8, -0x1, R141 ;  /* 0xffffffff08007810 */ /* 0x000fe40007ffe08d */
[----:B------:R-:W2:Y:S01]  /*b5e0*/  I2F.RP R3, R6 ;  /* 0x0000000600037306 */ /* 0x000ea20000209400 */
[----:B------:R-:W-:Y:S02]  /*b5f0*/  IABS R10, R8 ;  /* 0x00000008000a7213 */ /* 0x000fe40000000000 */
[----:B------:R-:W-:-:S04]  /*b600*/  IADD3 R0, -R202, R0, RZ ;  /* 0x00000000ca007210 */ /* 0x000fc80007ffe1ff */
[----:B------:R-:W-:Y:S02]  /*b610*/  IABS R9, R0 ;  /* 0x0000000000097213 */ /* 0x000fe40000000000 */
[----:B------:R-:W-:-:S04]  /*b620*/  LOP3.LUT R0, R0, R8, RZ, 0x3c, !PT ;  /* 0x0000000800007212 */ /* 0x000fc800078e3cff */
[----:B------:R-:W-:Y:S01]  /*b630*/  ISETP.GE.AND P2, PT, R0, RZ, PT ;  /* 0x000000ff0000720c */ /* 0x000fe20003f46270 */
[----:B--2---:R-:W2:Y:S02]  /*b640*/  MUFU.RCP R3, R3 ;  /* 0x0000000300037308 */ /* 0x004ea40000001000 */
[----:B--2---:R-:W-:Y:S02]  /*b650*/  VIADD R4, R3, 0xffffffe ;  /* 0x0ffffffe03047836 */ /* 0x004fe40000000000 */
[----:B------:R-:W-:-:S04]  /*b660*/  IMAD.MOV R3, RZ, RZ, -R10 ;  /* 0x000000ffff037224 */ /* 0x000fc800078e0a0a */
[----:B------:R2:W3:Y:S02]  /*b670*/  F2I.FTZ.U32.TRUNC.NTZ R5, R4 ;  /* 0x0000000400057305 */ /* 0x0004e4000021f000 */
[----:B--2---:R-:W-:Y:S02]  /*b680*/  IMAD.MOV.U32 R4, RZ, RZ, RZ ;  /* 0x000000ffff047224 */ /* 0x004fe400078e00ff */
[----:B---3--:R-:W-:-:S04]  /*b690*/  IMAD.MOV R7, RZ, RZ, -R5 ;  /* 0x000000ffff077224 */ /* 0x008fc800078e0a05 */
        /* <DEDUP_REMOVED lines=12> */
[----:B------:R-:W-:-:S04]  /*b760*/  @!P1 LOP3.LUT R5, RZ, R8, RZ, 0x33, !PT ;  /* 0x00000008ff059212 */ /* 0x000fc800078e33ff */
[----:B------:R-:W-:-:S07]  /*b770*/  MOV R72, R5 ;  /* 0x0000000500487202 */ /* 0x000fce0000000f00 */
.L_x_1682:
[----:B------:R-:W-:Y:S05]  /*b780*/  BSYNC B0 ;  /* 0x0000000000007941 */ /* 0x000fea0003800000 */
.L_x_1681:
[-C--:B------:R-:W-:Y:S01]  /*b790*/  IMAD R202, R211, R72.reuse, R202 ;  /* 0x00000048d3ca7224 */ /* 0x080fe200078e02ca */
        /* <DEDUP_REMOVED lines=37> */
[----:B------:R-:W2:Y:S04]  /*b9f0*/  LDL R0, [R1+0x4c] ;  /* 0x00004c0001007983 */ /* 0x000ea80000100800 */
[----:B------:R-:W3:Y:S04]  /*ba00*/  LDL R3, [R1+0x48] ;  /* 0x0000480001037983 */ /* 0x000ee80000100800 */
[----:B--2---:R-:W2:Y:S01]  /*ba10*/  SHFL.IDX PT, R0, R0, RZ, 0x1f ;  /* 0x00001fff00007589 */ /* 0x004ea200000e0000 */
[----:B---3--:R-:W-:-:S13]  /*ba20*/  R2UR UR4, R3 ;  /* 0x00000000030472ca */ /* 0x008fda00000e0000 */
[----:B------:R-:W-:Y:S01]  /*ba30*/  ULOP3.LUT UP0, URZ, UR4, 0x1bf, URZ, 0xc0, !UPT ;  /* 0x000001bf043f7892 */ /* 0x000fe2000f80c03f */
[----:B--2---:R-:W-:-:S04]  /*ba40*/  LEA.HI R3, R0, R0, RZ, 0x1 ;  /* 0x0000000000037211 */ /* 0x004fc800078f08ff */
[----:B------:R-:W-:Y:S02]  /*ba50*/  LOP3.LUT R3, R3, 0x1e, RZ, 0xc0, !PT ;  /* 0x0000001e03037812 */ /* 0x000fe400078ec0ff */
[----:B------:R-:W-:-:S03]  /*ba60*/  PLOP3.LUT P0, PT, PT, PT, UP0, 0x80, 0x0 ;  /* 0x000000000000781c */ /* 0x000fc60003f0f008 */
[----:B------:R-:W-:-:S05]  /*ba70*/  IMAD.IADD R3, R0, 0x1, -R3 ;  /* 0x0000000100037824 */ /* 0x000fca00078e0a03 */
        /* <DEDUP_REMOVED lines=8> */
[----:B------:R2:W3:Y:S01]  /*bb00*/  LDC.64 R14, c[0x4][R0] ;  /* 0x01000000000e7b82 */ /* 0x0004e20000000a00 */
[----:B------:R-:W-:Y:S01]  /*bb10*/  IMAD.U32 R5, RZ, RZ, UR5 ;  /* 0x00000005ff057e24 */ /* 0x000fe2000f8e00ff */
[----:B------:R-:W-:Y:S01]  /*bb20*/  ULDC.64 UR4, c[0x4][0x38] ;  /* 0x01000e0000047ab9 */ /* 0x000fe20000000a00 */
[----:B------:R-:W-:Y:S01]  /*bb30*/  IMAD.U32 R6, RZ, RZ, UR6 ;  /* 0x00000006ff067e24 */ /* 0x000fe2000f8e00ff */
[----:B------:R-:W-:Y:S01]  /*bb40*/  MOV R8, 0x70 ;  /* 0x0000007000087802 */ /* 0x000fe20000000f00 */
[----:B------:R-:W-:Y:S02]  /*bb50*/  IMAD.U32 R7, RZ, RZ, UR7 ;  /* 0x00000007ff077e24 */ /* 0x000fe4000f8e00ff */
[----:B------:R-:W-:-:S02]  /*bb60*/  IMAD.U32 R10, RZ, RZ, UR4 ;  /* 0x00000004ff0a7e24 */ /* 0x000fc4000f8e00ff */
[----:B------:R-:W-:Y:S02]  /*bb70*/  IMAD.U32 R11, RZ, RZ, UR5 ;  /* 0x00000005ff0b7e24 */ /* 0x000fe4000f8e00ff */
[----:B------:R-:W-:Y:S02]  /*bb80*/  IMAD.MOV.U32 R12, RZ, RZ, 0x1 ;  /* 0x00000001ff0c7424 */ /* 0x000fe400078e00ff */
[----:B--2---:R-:W-:-:S07]  /*bb90*/  IMAD.MOV.U32 R13, RZ, RZ, RZ ;  /* 0x000000ffff0d7224 */ /* 0x004fce00078e00ff */
[----:B------:R-:W-:-:S07]  /*bba0*/  LEPC R20, `(.L_x_1684) ;  /* 0x000000001014794e */ /* 0x000fce0000000000 */
[----:B01-345:R-:W-:Y:S05]  /*bbb0*/  CALL.ABS.NOINC R14 ;  /* 0x000000000e007343 */ /* 0x03bfea0003c00000 */
.L_x_1684:
[----:B------:R-:W-:Y:S02]  /*bbc0*/  ULDC UR4, c[0x0][0x3f4] ;  /* 0x0000fd0000047ab9 */ /* 0x000fe40000000800 */
[----:B------:R-:W-:-:S13]  /*bbd0*/  ISETP.LT.AND P0, PT, RZ, UR4, PT ;  /* 0x00000004ff007c0c */ /* 0x000fda000bf01270 */
[----:B------:R-:W-:Y:S05]  /*bbe0*/  @P0 BRA `(.L_x_1685) ;  /* 0x00000000003c0947 */ /* 0x000fea0003800000 */
[----:B------:R-:W-:-:S04]  /*bbf0*/  LEA.HI R0, R209, R209, RZ, 0x1 ;  /* 0x000000d1d1007211 */ /* 0x000fc800078f08ff */
[----:B------:R-:W-:-:S05]  /*bc00*/  LOP3.LUT R0, R0, 0xfffffffe, RZ, 0xc0, !PT ;  /* 0xfffffffe00007812 */ /* 0x000fca00078ec0ff */
[----:B------:R-:W-:-:S05]  /*bc10*/  IMAD.IADD R0, R209, 0x1, -R0 ;  /* 0x00000001d1007824 */ /* 0x000fca00078e0a00 */
[----:B------:R-:W-:-:S04]  /*bc20*/  SHF.L.U32 R3, R0, 0x1f, RZ ;  /* 0x0000001f00037819 */ /* 0x000fc800000006ff */
[----:B------:R2:W3:Y:S03]  /*bc30*/  SYNCS.PHASECHK.TRANS64.TRYWAIT P0, [R2+URZ+0x2a800], R3 ;  /* 0x02a80003020075a7 */ /* 0x0004e6000800017f */
[----:B---3--:R-:W-:Y:S05]  /*bc40*/  @!P0 NANOSLEEP.SYNCS 0x989680 ;  /* 0x009896800000895d */ /* 0x008fea0003900000 */
[----:B------:R-:W3:Y:S01]  /*bc50*/  @!P0 SYNCS.PHASECHK.TRANS64 P0, [R2+URZ+0x2a800], R3 ;  /* 0x02a80003020085a7 */ /* 0x000ee2000800007f */
[----:B------:R-:W-:Y:S04]  /*bc60*/  BSSY B0, `(.L_x_1686) ;  /* 0x0000006000007945 */ /* 0x000fe80003800000 */
[----:B---3--:R-:W-:Y:S05]  /*bc70*/  @P0 BRA `(.L_x_1687) ;  /* 0x0000000000100947 */ /* 0x008fea0003800000 */
.L_x_1688:
[----:B---3--:R3:W0:Y:S02]  /*bc80*/  SYNCS.PHASECHK.TRANS64.TRYWAIT P0, [R2+URZ+0x2a800], R3 ;  /* 0x02a80003020075a7 */ /* 0x008624000800017f */
[----:B0-----:R-:W-:Y:S05]  /*bc90*/  @!P0 NANOSLEEP.SYNCS 0x989680 ;  /* 0x009896800000895d */ /* 0x001fea0003900000 */
[----:B------:R-:W0:Y:S02]  /*bca0*/  @!P0 SYNCS.PHASECHK.TRANS64 P0, [R2+URZ+0x2a800], R3 ;  /* 0x02a80003020085a7 */ /* 0x000e24000800007f */
[----:B0-----:R-:W-:Y:S05]  /*bcb0*/  @!P0 BRA `(.L_x_1688) ;  /* 0xfffffffc00f08947 */ /* 0x001fea000383ffff */
.L_x_1687:
[----:B------:R-:W-:Y:S05]  /*bcc0*/  BSYNC B0 ;  /* 0x0000000000007941 */ /* 0x000fea0003800000 */
.L_x_1686:
[----:B------:R-:W-:Y:S05]  /*bcd0*/  BRA `(.L_x_1689) ;  /* 0x0000006c00647947 */ /* 0x000fea0003800000 */
.L_x_1685:
[----:B------:R-:W2:Y:S01]  /*bce0*/  LDL R0, [R1+0x48] ;  /* 0x0000480001007983 */ /* 0x000ea20000100800 */
[----:B------:R-:W-:Y:S01]  /*bcf0*/  ULDC.64 UR6, c[0x0][0x408] ;  /* 0x0001020000067ab9 */ /* 0x000fe20000000a00 */
[----:B--2---:R-:W-:Y:S02]  /*bd00*/  R2UR UR4, R0 ;  /* 0x00000000000472ca */ /* 0x004fe400000e0000 */
[----:B-----5:R-:W-:-:S05]  /*bd10*/  SHF.R.S32.HI R0, RZ, 0x1f, R140 ;  /* 0x0000001fff007819 */ /* 0x020fca000001148c */
[----:B------:R-:W-:-:S04]  /*bd20*/  IMAD R5, R0, UR6, RZ ;  /* 0x0000000600057c24 */ /* 0x000fc8000f8e02ff */
[----:B------:R-:W-:Y:S02]  /*bd30*/  IMAD R5, R140, UR7, R5 ;  /* 0x000000078c057c24 */ /* 0x000fe4000f8e0205 */
[----:B------:R-:W-:-:S03]  /*bd40*/  ULOP3.LUT UP0, URZ, UR4, 0x3ff, URZ, 0xc0, !UPT ;  /* 0x000003ff043f7892 */ /* 0x000fc6000f80c03f */
[----:B------:R-:W-:Y:S02]  /*bd50*/  ULDC.64 UR4, c[0x0][0x3f8] ;  /* 0x0000fe0000047ab9 */ /* 0x000fe40000000a00 */
[----:B------:R-:W-:Y:S01]  /*bd60*/  IMAD R3, R0, UR4, RZ ;  /* 0x0000000400037c24 */ /* 0x000fe2000f8e02ff */
[----:B------:R-:W-:Y:S01]  /*bd70*/  PLOP3.LUT P0, PT, PT, PT, UP0, 0x80, 0x0 ;  /* 0x000000000000781c */ /* 0x000fe20003f0f008 */
[----:B------:R-:W-:-:S04]  /*bd80*/  IMAD.WIDE.U32 R24, R140, UR4, RZ ;  /* 0x000000048c187c25 */ /* 0x000fc8000f8e00ff */
[C---:B------:R-:W-:Y:S02]  /*bd90*/  IMAD R3, R140.reuse, UR5, R3 ;  /* 0x000000058c037c24 */ /* 0x040fe4000f8e0203 */
[----:B------:R-:W-:-:S04]  /*bda0*/  IMAD.WIDE.U32 R140, R140, UR6, RZ ;  /* 0x000000068c8c7c25 */ /* 0x000fc8000f8e00ff */
[----:B------:R-:W-:Y:S02]  /*bdb0*/  IMAD.IADD R27, R3, 0x1, R25 ;  /* 0x00000001031b7824 */ /* 0x000fe400078e0219 */
[----:B----4-:R-:W-:Y:S01]  /*bdc0*/  IMAD.IADD R29, R5, 0x1, R141 ;  /* 0x00000001051d7824 */ /* 0x010fe200078e028d */
[----:B------:R-:W-:Y:S06]  /*bdd0*/  @!P0 BRA `(.L_x_1690) ;  /* 0x0000000000408947 */ /* 0x000fec0003800000 */
[----:B------:R-:W-:Y:S01]  /*bde0*/  MOV R14, 0x0 ;  /* 0x00000000000e7802 */ /* 0x000fe20000000f00 */
[----:B------:R-:W-:Y:S01]  /*bdf0*/  ULDC.64 UR4, c[0x4][0xf0] ;  /* 0x01003c0000047ab9 */ /* 0x000fe20000000a00 */
[----:B------:R-:W-:Y:S01]  /*be00*/  ULDC.64 UR6, c[0x4][0xf8] ;  /* 0x01003e0000067ab9 */ /* 0x000fe20000000a00 */
[----:B------:R-:W-:Y:S01]  /*be10*/  IMAD.U32 R4, RZ, RZ, UR4 ;  /* 0x00000004ff047e24 */ /* 0x000fe2000f8e00ff */
[----:B------:R-:W-:Y:S01]  /*be20*/  MOV R6, UR6 ;  /* 0x0000000600067c02 */ /* 0x000fe20008000f00 */
[----:B------:R-:W-:Y:S01]  /*be30*/  IMAD.U32 R5, RZ, RZ, UR5 ;  /* 0x00000005ff057e24 */ /* 0x000fe2000f8e00ff */
[----:B------:R-:W2:Y:S01]  /*be40*/  LDC.64 R14, c[0x4][R14] ;  /* 0x010000000e0e7b82 */ /* 0x000ea20000000a00 */
[----:B------:R-:W-:Y:S01]  /*be50*/  ULDC.64 UR4, c[0x4][0x88] ;  /* 0x0100220000047ab9 */ /* 0x000fe20000000a00 */
[----:B------:R-:W-:Y:S02]  /*be60*/  IMAD.U32 R7, RZ, RZ, UR7 ;  /* 0x00000007ff077e24 */ /* 0x000fe4000f8e00ff */
[----:B------:R-:W-:-:S02]  /*be70*/  IMAD.U32 R10, RZ, RZ, UR4 ;  /* 0x00000004ff0a7e24 */ /* 0x000fc4000f8e00ff */
[----:B------:R-:W-:Y:S02]  /*be80*/  IMAD.U32 R11, RZ, RZ, UR5 ;  /* 0x00000005ff0b7e24 */ /* 0x000fe4000f8e00ff */
[----:B------:R-:W-:Y:S02]  /*be90*/  IMAD.MOV.U32 R8, RZ, RZ, 0x70 ;  /* 0x00000070ff087424 */ /* 0x000fe400078e00ff */
[----:B------:R-:W-:Y:S02]  /*bea0*/  IMAD.MOV.U32 R12, RZ, RZ, 0x1 ;  /* 0x00000001ff0c7424 */ /* 0x000fe400078e00ff */
[----:B------:R-:W-:-:S07]  /*beb0*/  IMAD.MOV.U32 R13, RZ, RZ, RZ ;  /* 0x000000ffff0d7224 */ /* 0x000fce00078e00ff */
[----:B------:R-:W-:-:S07]  /*bec0*/  LEPC R20, `(.L_x_1690) ;  /* 0x000000001014794e */ /* 0x000fce0000000000 */
[----:B012---:R-:W-:Y:S05]  /*bed0*/  CALL.ABS.NOINC R14 ;  /* 0x000000000e007343 */ /* 0x007fea0003c00000 */
.L_x_1690:
[----:B------:R-:W-:Y:S01]  /*bee0*/  ULDC.U8 UR4, c[0x0][0x410] ;  /* 0x0001040000047ab9 */ /* 0x000fe20000000000 */
[----:B------:R-:W-:Y:S01]  /*bef0*/  BSSY B0, `(.L_x_1691) ;  /* 0x00006af000007945 */ /* 0x000fe20003800000 */
[----:B------:R-:W-:Y:S01]  /*bf00*/  ISETP.NE.AND P0, PT, RZ, UR4, PT ;  /* 0x00000004ff007c0c */ /* 0x000fe2000bf05270 */
[----:B------:R-:W-:-:S12]  /*bf10*/  IMAD.IADD R69, R174, 0x1, R188 ;  /* 0x00000001ae457824 */ /* 0x000fd800078e02bc */
[----:B------:R-:W-:Y:S05]  /*bf20*/  @!P0 BRA `(.L_x_1692) ;  /* 0x0000003400888947 */ /* 0x000fea0003800000 */
[----:B------:R-:W2:Y:S01]  /*bf30*/  LDC R10, c[0x0][0x448] ;  /* 0x00011200ff0a7b82 */ /* 0x000ea20000000800 */
[----:B------:R-:W-:Y:S01]  /*bf40*/  LEA R3, R210, R69, 0x6 ;  /* 0x00000045d2037211 */ /* 0x000fe200078e30ff */
[----:B------:R-:W-:Y:S01]  /*bf50*/  ULDC.64 UR4, c[0x0][0x3f8] ;  /* 0x0000fe0000047ab9 */ /* 0x000fe20000000a00 */
[----:B------:R-:W-:Y:S01]  /*bf60*/  ULDC.64 UR6, c[0x0][0x408] ;  /* 0x0001020000067ab9 */ /* 0x000fe20000000a00 */
[----:B------:R-:W-:Y:S01]  /*bf70*/  IMAD.MOV.U32 R4, RZ, RZ, R24 ;  /* 0x000000ffff047224 */ /* 0x000fe200078e0018 */
[----:B------:R-:W-:Y:S01]  /*bf80*/  SHF.R.S32.HI R80, RZ, 0x1f, R179 ;  /* 0x0000001fff507819 */ /* 0x000fe200000114b3 */
[----:B------:R-:W-:Y:S01]  /*bf90*/  IMAD.MOV.U32 R6, RZ, RZ, R140 ;  /* 0x000000ffff067224 */ /* 0x000fe200078e008c */
[----:B------:R-:W-:Y:S01]  /*bfa0*/  SHF.R.S32.HI R76, RZ, 0x1f, R177 ;  /* 0x0000001fff4c7819 */ /* 0x000fe200000114b1 */
[----:B------:R-:W-:Y:S01]  /*bfb0*/  IMAD.MOV.U32 R7, RZ, RZ, R29 ;  /* 0x000000ffff077224 */ /* 0x000fe200078e001d */
[----:B------:R-:W-:Y:S02]  /*bfc0*/  SHF.R.S32.HI R81, RZ, 0x1f, R178 ;  /* 0x0000001fff517819 */ /* 0x000fe400000114b2 */
[----:B------:R-:W-:-:S02]  /*bfd0*/  SHF.R.S32.HI R77, RZ, 0x1f, R176 ;  /* 0x0000001fff4d7819 */ /* 0x000fc400000114b0 */
[----:B------:R-:W-:Y:S02]  /*bfe0*/  SHF.R.S32.HI R71, RZ, 0x1f, R180 ;  /* 0x0000001fff477819 */ /* 0x000fe400000114b4 */
[----:B--2---:R-:W-:-:S13]  /*bff0*/  ISETP.NE.AND P0, PT, R10, 0x1, PT ;  /* 0x000000010a00780c */ /* 0x004fda0003f05270 */
[----:B------:R-:W2:Y:S08]  /*c000*/  @P0 LDC R0, c[0x0][0x44c] ;  /* 0x00011300ff000b82 */ /* 0x000eb00000000800 */
[----:B------:R-:W3:Y:S01]  /*c010*/  @P0 LDC R5, c[0x0][0x450] ;  /* 0x00011400ff050b82 */ /* 0x000ee20000000800 */
[----:B--2---:R-:W-:-:S05]  /*c020*/  @P0 IMAD.HI.U32 R0, R3, R0, RZ ;  /* 0x0000000003000227 */ /* 0x004fca00078e00ff */
[----:B---3--:R-:W-:Y:S01]  /*c030*/  @P0 SHF.R.U32.HI R3, RZ, R5, R0 ;  /* 0x00000005ff030219 */ /* 0x008fe20000011600 */
[----:B------:R-:W-:-:S03]  /*c040*/  IMAD.MOV.U32 R5, RZ, RZ, R27 ;  /* 0x000000ffff057224 */ /* 0x000fc600078e001b */
[----:B------:R-:W-:Y:S01]  /*c050*/  SHF.R.S32.HI R0, RZ, 0x1f, R3 ;  /* 0x0000001fff007819 */ /* 0x000fe20000011403 */
[----:B------:R-:W-:-:S04]  /*c060*/  IMAD.WIDE.U32 R4, R3, UR4, R4 ;  /* 0x0000000403047c25 */ /* 0x000fc8000f8e0004 */
[C---:B------:R-:W-:Y:S02]  /*c070*/  IMAD R8, R0.reuse, UR4, RZ ;  /* 0x0000000400087c24 */ /* 0x040fe4000f8e02ff */
[----:B------:R-:W-:Y:S02]  /*c080*/  IMAD R0, R0, UR6, RZ ;  /* 0x0000000600007c24 */ /* 0x000fe4000f8e02ff */
[C---:B------:R-:W-:Y:S01]  /*c090*/  IMAD R9, R3.reuse, UR5, R8 ;  /* 0x0000000503097c24 */ /* 0x040fe2000f8e0208 */
[----:B------:R-:W-:Y:S01]  /*c0a0*/  ULDC.64 UR4, c[0x0][0x3e8] ;  /* 0x0000fa0000047ab9 */ /* 0x000fe20000000a00 */
[C---:B------:R-:W-:Y:S01]  /*c0b0*/  IMAD.WIDE.U32 R6, R3.reuse, UR6, R6 ;  /* 0x0000000603067c25 */ /* 0x040fe2000f8e0006 */
[----:B------:R-:W-:Y:S01]  /*c0c0*/  LEA R63, P0, R4, UR4, 0x1 ;  /* 0x00000004043f7c11 */ /* 0x000fe2000f8008ff */
[----:B------:R-:W-:Y:S02]  /*c0d0*/  UMOV UR4, 0xffffffff ;  /* 0xffffffff00047882 */ /* 0x000fe40000000000 */
[----:B------:R-:W-:Y:S01]  /*c0e0*/  IMAD R3, R3, UR7, R0 ;  /* 0x0000000703037c24 */ /* 0x000fe2000f8e0200 */
[----:B------:R-:W-:Y:S01]  /*c0f0*/  ULDC.64 UR6, c[0x0][0x400] ;  /* 0x0001000000067ab9 */ /* 0x000fe20000000a00 */
[----:B------:R-:W-:Y:S01]  /*c100*/  IMAD.IADD R5, R5, 0x1, R9 ;  /* 0x0000000105057824 */ /* 0x000fe200078e0209 */
[----:B------:R-:W-:Y:S01]  /*c110*/  LEA R65, P1, R6, UR6, 0x1 ;  /* 0x0000000606417c11 */ /* 0x000fe2000f8208ff */
[----:B------:R-:W-:-:S03]  /*c120*/  IMAD.IADD R3, R7, 0x1, R3 ;  /* 0x0000000107037824 */ /* 0x000fc600078e0203 */
[----:B------:R-:W-:Y:S02]  /*c130*/  LEA.HI.X R62, R4, UR5, R5, 0x1, P0 ;  /* 0x00000005043e7c11 */ /* 0x000fe400080f0c05 */
[----:B------:R-:W-:Y:S01]  /*c140*/  LEA.HI.X R0, R6, UR7, R3, 0x1, P1 ;  /* 0x0000000706007c11 */ /* 0x000fe200088f0c03 */
[----:B------:R-:W-:Y:S06]  /*c150*/  BRA.DIV UR4, `(.L_x_1693) ;  /* 0x000001ea04447947 */ /* 0x000fec000b800000 */
[----:B------:R2:W3:Y:S04]  /*c160*/  SHFL.IDX PT, R3, R62, RZ, 0x1c1f ;  /* 0x001c1fff3e037589 */ /* 0x0004e800000e0000 */
[----:B------:R2:W4:Y:S04]  /*c170*/  SHFL.IDX PT, R6, R63, RZ, 0x1c1f ;  /* 0x001c1fff3f067589 */ /* 0x00052800000e0000 */
[----:B------:R2:W0:Y:S04]  /*c180*/  SHFL.IDX PT, R9, R0, RZ, 0x1c1f ;  /* 0x001c1fff00097589 */ /* 0x00042800000e0000 */
[----:B------:R2:W0:Y:S02]  /*c190*/  SHFL.IDX PT, R8, R65, RZ, 0x1c1f ;  /* 0x001c1fff41087589 */ /* 0x00042400000e0000 */
.L_x_2029:
[----:B------:R-:W-:Y:S01]  /*c1a0*/  IMAD R67, R165, R10, RZ ;  /* 0x0000000aa5437224 */ /* 0x000fe200078e02ff */
        /* <DEDUP_REMOVED lines=15> */
[----:B------:R-:W-:Y:S01]  /*c2a0*/  ULDC UR4, c[0x0][0x3f4] ;  /* 0x0000fd0000047ab9 */ /* 0x000fe20000000800 */
[----:B------:R-:W-:Y:S02]  /*c2b0*/  CS2R R60, SRZ ;  /* 0x00000000003c7805 */ /* 0x000fe4000001ff00 */
[----:B------:R-:W-:Y:S02]  /*c2c0*/  ISETP.GE.AND P3, PT, R179, UR4, PT ;  /* 0x00000004b3007c0c */ /* 0x000fe4000bf66270 */
[----:B------:R-:W-:Y:S02]  /*c2d0*/  CS2R R58, SRZ ;  /* 0x00000000003a7805 */ /* 0x000fe4000001ff00 */
[----:B------:R-:W-:Y:S02]  /*c2e0*/  ISETP.GE.AND P2, PT, R177, UR4, PT ;  /* 0x00000004b1007c0c */ /* 0x000fe4000bf46270 */
[----:B------:R-:W-:Y:S02]  /*c2f0*/  ISETP.GE.AND P1, PT, R178, UR4, PT ;  /* 0x00000004b2007c0c */ /* 0x000fe4000bf26270 */
[----:B------:R-:W-:-:S02]  /*c300*/  ISETP.GE.AND P0, PT, R176, UR4, PT ;  /* 0x00000004b0007c0c */ /* 0x000fc4000bf06270 */
[----:B------:R-:W-:-:S03]  /*c310*/  ISETP.GE.AND P4, PT, R162, UR4, PT ;  /* 0x00000004a2007c0c */ /* 0x000fc6000bf86270 */
[C---:B------:R-:W-:Y:S01]  /*c320*/  @!P3 IMAD.SHL.U32 R27, R179.reuse, 0x2, RZ ;  /* 0x00000002b31bb824 */ /* 0x040fe200078e00ff */
[----:B------:R-:W-:-:S03]  /*c330*/  @!P3 SHF.L.U64.HI R4, R179, 0x1, R80 ;  /* 0x00000001b304b819 */ /* 0x000fc60000010250 */
[C---:B------:R-:W-:Y:S02]  /*c340*/  @!P2 SHF.L.U32 R21, R177.reuse, 0x1, RZ ;  /* 0x00000001b115a819 */ /* 0x040fe400000006ff */
[----:B------:R-:W-:Y:S01]  /*c350*/  @!P1 IMAD.SHL.U32 R13, R178, 0x2, RZ ;  /* 0x00000002b20d9824 */ /* 0x000fe200078e00ff */
[-C--:B-1--4-:R-:W-:Y:S01]  /*c360*/  @!P3 IADD3 R28, P6, R6, R27.reuse, RZ ;  /* 0x0000001b061cb210 */ /* 0x092fe20007fde0ff */
[----:B------:R-:W-:Y:S01]  /*c370*/  @!P0 IMAD.SHL.U32 R35, R176, 0x2, RZ ;  /* 0x00000002b0238824 */ /* 0x000fe200078e00ff */
[----:B0-----:R-:W-:Y:S01]  /*c380*/  @!P3 IADD3 R26, P5, R8, R27, RZ ;  /* 0x0000001b081ab210 */ /* 0x001fe20007fbe0ff */
[----:B------:R-:W-:Y:S01]  /*c390*/  @!P4 IMAD.MOV.U32 R5, RZ, RZ, R9 ;  /* 0x000000ffff05c224 */ /* 0x000fe200078e0009 */
[----:B------:R-:W-:Y:S01]  /*c3a0*/  @!P2 SHF.L.U64.HI R10, R177, 0x1, R76 ;  /* 0x00000001b10aa819 */ /* 0x000fe2000001024c */
[--C-:B---3--:R-:W-:Y:S01]  /*c3b0*/  @!P3 IMAD.X R29, R3, 0x1, R4.reuse, P6 ;  /* 0x00000001031db824 */ /* 0x108fe200030e0604 */
[-C--:B------:R-:W-:Y:S01]  /*c3c0*/  @!P2 IADD3 R24, P6, R6, R21.reuse, RZ ;  /* 0x000000150618a210 */ /* 0x080fe20007fde0ff */
[----:B------:R-:W-:Y:S01]  /*c3d0*/  @!P3 IMAD.X R27, R9, 0x1, R4, P5 ;  /* 0x00000001091bb824 */ /* 0x000fe200028e0604 */
[----:B------:R-:W-:-:S02]  /*c3e0*/  @!P2 IADD3 R20, P5, R8, R21, RZ ;  /* 0x000000150814a210 */ /* 0x000fc40007fbe0ff */
[----:B------:R-:W-:Y:S01]  /*c3f0*/  @!P1 SHF.L.U64.HI R4, R178, 0x1, R81 ;  /* 0x00000001b2049819 */ /* 0x000fe20000010251 */
[--C-:B------:R-:W-:Y:S01]  /*c400*/  @!P2 IMAD.X R25, R3, 0x1, R10.reuse, P6 ;  /* 0x000000010319a824 */ /* 0x100fe200030e060a */
[-C--:B------:R-:W-:Y:S01]  /*c410*/  @!P1 IADD3 R14, P6, R6, R13.reuse, RZ ;  /* 0x0000000d060e9210 */ /* 0x080fe20007fde0ff */
[----:B------:R-:W-:Y:S01]  /*c420*/  @!P2 IMAD.X R21, R9, 0x1, R10, P5 ;  /* 0x000000010915a824 */ /* 0x000fe200028e060a */
[----:B------:R-:W-:Y:S02]  /*c430*/  ISETP.GE.AND P5, PT, R180, UR4, PT ;  /* 0x00000004b4007c0c */ /* 0x000fe4000bfa6270 */
[----:B------:R-:W-:Y:S01]  /*c440*/  @!P0 SHF.L.U64.HI R36, R176, 0x1, R77 ;  /* 0x00000001b0248819 */ /* 0x000fe2000001024d */
[----:B------:R-:W-:Y:S01]  /*c450*/  @!P1 IMAD.X R15, R3, 0x1, R4, P6 ;  /* 0x00000001030f9824 */ /* 0x000fe200030e0604 */
[----:B------:R-:W-:Y:S02]  /*c460*/  @!P1 IADD3 R12, P6, R8, R13, RZ ;  /* 0x0000000d080c9210 */ /* 0x000fe40007fde0ff */
[----:B------:R-:W-:-:S03]  /*c470*/  @!P4 MOV R7, R3 ;  /* 0x000000030007c202 */ /* 0x000fc60000000f00 */
[----:B------:R-:W-:Y:S01]  /*c480*/  @!P1 IMAD.X R13, R9, 0x1, R4, P6 ;  /* 0x00000001090d9824 */ /* 0x000fe200030e0604 */
[----:B------:R-:W-:Y:S01]  /*c490*/  @!P0 IADD3 R10, P6, R6, R35, RZ ;  /* 0x00000023060a8210 */ /* 0x000fe20007fde0ff */
[----:B------:R-:W-:Y:S02]  /*c4a0*/  @!P4 IMAD.MOV.U32 R4, RZ, RZ, R8 ;  /* 0x000000ffff04c224 */ /* 0x000fe400078e0008 */
[----:B------:R-:W-:-:S04]  /*c4b0*/  @!P4 IMAD.WIDE R32, R162, 0x2, R6 ;  /* 0x00000002a220c825 */ /* 0x000fc800078e0206 */
[----:B------:R-:W-:Y:S01]  /*c4c0*/  @!P4 IMAD.WIDE R30, R162, 0x2, R4 ;  /* 0x00000002a21ec825 */ /* 0x000fe200078e0204 */
[----:B------:R0:W5:Y:S03]  /*c4d0*/  @!P4 LD.E.64 R60, desc[UR60][R32.64] ;  /* 0x0000003c203cc980 */ /* 0x000166000c101b00 */
[--C-:B------:R-:W-:Y:S01]  /*c4e0*/  @!P0 IMAD.X R11, R3, 0x1, R36.reuse, P6 ;  /* 0x00000001030b8824 */ /* 0x100fe200030e0624 */
[----:B------:R-:W-:Y:S01]  /*c4f0*/  @!P0 IADD3 R4, P6, R8, R35, RZ ;  /* 0x0000002308048210 */ /* 0x000fe20007fde0ff */
[C---:B------:R-:W-:Y:S01]  /*c500*/  @!P5 IMAD.SHL.U32 R7, R180.reuse, 0x2, RZ ;  /* 0x00000002b407d824 */ /* 0x040fe200078e00ff */
[----:B------:R0:W5:Y:S01]  /*c510*/  @!P4 LD.E.64 R58, desc[UR60][R30.64] ;  /* 0x0000003c1e3ac980 */ /* 0x000162000c101b00 */
[----:B------:R-:W-:Y:S02]  /*c520*/  @!P5 SHF.L.U64.HI R34, R180, 0x1, R71 ;  /* 0x00000001b422d819 */ /* 0x000fe40000010247 */
[----:B------:R-:W-:Y:S01]  /*c530*/  CS2R R56, SRZ ;  /* 0x0000000000387805 */ /* 0x000fe2000001ff00 */
[----:B------:R-:W-:Y:S01]  /*c540*/  @!P0 IMAD.X R5, R9, 0x1, R36, P6 ;  /* 0x0000000109058824 */ /* 0x000fe200030e0624 */
[----:B------:R-:W-:-:S02]  /*c550*/  @!P5 IADD3 R6, P4, R6, R7, RZ ;  /* 0x000000070606d210 */ /* 0x000fc40007f9e0ff */
[----:B------:R-:W-:Y:S02]  /*c560*/  CS2R R54, SRZ ;  /* 0x0000000000367805 */ /* 0x000fe4000001ff00 */
[----:B------:R-:W-:Y:S02]  /*c570*/  @!P5 IADD3 R8, P6, R8, R7, RZ ;  /* 0x000000070808d210 */ /* 0x000fe40007fde0ff */
        /* <DEDUP_REMOVED lines=8> */
[----:B------:R-:W-:Y:S01]  /*c600*/  @!P5 IMAD.X R7, R3, 0x1, R34, P4 ;  /* 0x000000010307d824 */ /* 0x000fe200020e0622 */
[----:B------:R-:W-:Y:S01]  /*c610*/  @!P5 IADD3.X R9, R9, R34, RZ, P6, !PT ;  /* 0x000000220909d210 */ /* 0x000fe200037fe4ff */
[----:B------:R0:W5:Y:S04]  /*c620*/  @!P3 LD.E.64 R56, desc[UR60][R28.64] ;  /* 0x0000003c1c38b980 */ /* 0x000168000c101b00 */
        /* <DEDUP_REMOVED lines=8> */
[----:B------:R0:W5:Y:S02]  /*c6b0*/  @!P5 LD.E.64 R38, desc[UR60][R8.64] ;  /* 0x0000003c0826d980 */ /* 0x000164000c101b00 */
.L_x_1695:
[----:B------:R-:W-:Y:S05]  /*c6c0*/  BSYNC B1 ;  /* 0x0000000000017941 */ /* 0x000fea0003800000 */
.L_x_1694:
[----:B---3-5:R-:W-:Y:S01]  /*c6d0*/  IMAD.MOV.U32 R3, RZ, RZ, R58 ;  /* 0x000000ffff037224 */ /* 0x028fe200078e003a */
[----:B------:R-:W-:Y:S01]  /*c6e0*/  UMOV UR4, 0xffffffff ;  /* 0xffffffff00047882 */ /* 0x000fe20000000000 */
[----:B0-----:R-:W-:Y:S01]  /*c6f0*/  IMAD.MOV.U32 R4, RZ, RZ, R59 ;  /* 0x000000ffff047224 */ /* 0x001fe200078e003b */
[----:B------:R-:W-:Y:S01]  /*c700*/  CS2R R30, SRZ ;  /* 0x00000000001e7805 */ /* 0x000fe2000001ff00 */
[----:B------:R-:W-:Y:S01]  /*c710*/  IMAD.MOV.U32 R5, RZ, RZ, R54 ;  /* 0x000000ffff057224 */ /* 0x000fe200078e0036 */
[----:B------:R-:W-:Y:S01]  /*c720*/  PRMT R88, R3, 0x7610, R88 ;  /* 0x0000761003587816 */ /* 0x000fe20000000058 */
[----:B----4-:R-:W-:Y:S01]  /*c730*/  IMAD.MOV.U32 R6, RZ, RZ, R55 ;  /* 0x000000ffff067224 */ /* 0x010fe200078e0037 */
[----:B------:R-:W-:Y:S01]  /*c740*/  PRMT R87, R87, 0x5410, R4 ;  /* 0x0000541057577816 */ /* 0x000fe20000000004 */
[----:B------:R-:W-:Y:S01]  /*c750*/  IMAD.MOV.U32 R3, RZ, RZ, R50 ;  /* 0x000000ffff037224 */ /* 0x000fe200078e0032 */
[----:B------:R-:W-:Y:S01]  /*c760*/  PRMT R82, R82, 0x5410, R5 ;  /* 0x0000541052527816 */ /* 0x000fe20000000005 */
[----:B------:R-:W-:Y:S01]  /*c770*/  IMAD.MOV.U32 R4, RZ, RZ, R51 ;  /* 0x000000ffff047224 */ /* 0x000fe200078e0033 */
[----:B------:R-:W-:Y:S01]  /*c780*/  PRMT R83, R6, 0x7610, R83 ;  /* 0x0000761006537816 */ /* 0x000fe20000000053 */
[----:B------:R-:W-:Y:S01]  /*c790*/  IMAD.MOV.U32 R5, RZ, RZ, R46 ;  /* 0x000000ffff057224 */ /* 0x000fe200078e002e */
[----:B------:R-:W-:-:S02]  /*c7a0*/  MOV R6, R47 ;  /* 0x0000002f00067202 */ /* 0x000fc40000000f00 */
[----:B------:R-:W-:Y:S01]  /*c7b0*/  PRMT R79, R4, 0x5410, R3 ;  /* 0x00005410044f7816 */ /* 0x000fe20000000003 */
[----:B------:R-:W-:Y:S01]  /*c7c0*/  IMAD.MOV.U32 R3, RZ, RZ, R42 ;  /* 0x000000ffff037224 */ /* 0x000fe200078e002a */
[----:B------:R-:W-:Y:S01]  /*c7d0*/  PRMT R74, R5, 0x5410, R6 ;  /* 0x00005410054a7816 */ /* 0x000fe20000000006 */
[----:B------:R-:W-:Y:S02]  /*c7e0*/  IMAD.MOV.U32 R4, RZ, RZ, R43 ;  /* 0x000000ffff047224 */ /* 0x000fe400078e002b */
[----:B------:R-:W-:Y:S02]  /*c7f0*/  IMAD.MOV.U32 R5, RZ, RZ, R38 ;  /* 0x000000ffff057224 */ /* 0x000fe400078e0026 */
[----:B------:R-:W-:Y:S01]  /*c800*/  IMAD.MOV.U32 R6, RZ, RZ, R39 ;  /* 0x000000ffff067224 */ /* 0x000fe200078e0027 */
[----:B------:R-:W-:Y:S01]  /*c810*/  PRMT R73, R4, 0x5410, R3 ;  /* 0x0000541004497816 */ /* 0x000fe20000000003 */
[----:B------:R-:W-:Y:S02]  /*c820*/  IMAD.MOV.U32 R3, RZ, RZ, R60 ;  /* 0x000000ffff037224 */ /* 0x000fe400078e003c */
[----:B------:R-:W-:Y:S01]  /*c830*/  IMAD.MOV.U32 R4, RZ, RZ, R61 ;  /* 0x000000ffff047224 */ /* 0x000fe200078e003d */
[----:B------:R-:W-:Y:S01]  /*c840*/  PRMT R66, R6, 0x5410, R5 ;  /* 0x0000541006427816 */ /* 0x000fe20000000005 */
[----:B------:R-:W-:Y:S01]  /*c850*/  IMAD.MOV.U32 R6, RZ, RZ, R57 ;  /* 0x000000ffff067224 */ /* 0x000fe200078e0039 */
[----:B------:R-:W-:-:S02]  /*c860*/  MOV R5, R56 ;  /* 0x0000003800057202 */ /* 0x000fc40000000f00 */
[----:B------:R-:W-:Y:S01]  /*c870*/  PRMT R88, R88, 0x5410, R3 ;  /* 0x0000541058587816 */ /* 0x000fe20000000003 */
[----:B------:R-:W-:Y:S01]  /*c880*/  IMAD.MOV.U32 R3, RZ, RZ, R52 ;  /* 0x000000ffff037224 */ /* 0x000fe200078e0034 */
        /* <DEDUP_REMOVED lines=12> */
[----:B------:R-:W-:-:S05]  /*c950*/  IMAD.MOV.U32 R6, RZ, RZ, R37 ;  /* 0x000000ffff067224 */ /* 0x000fca00078e0025 */
[----:B------:R-:W-:Y:S01]  /*c960*/  PRMT R64, R6, 0x5410, R5 ;  /* 0x0000541006407816 */ /* 0x000fe20000000005 */
[----:B------:R-:W-:Y:S06]  /*c970*/  BRA.DIV UR4, `(.L_x_1696) ;  /* 0x000001e204b07947 */ /* 0x000fec000b800000 */
[----:B--2---:R-:W0:Y:S04]  /*c980*/  SHFL.IDX PT, R62, R62, 0x1, 0x1c1f ;  /* 0x003c1f003e3e7f89 */ /* 0x004e2800000e0000 */
[----:B------:R-:W2:Y:S04]  /*c990*/  SHFL.IDX PT, R63, R63, 0x1, 0x1c1f ;  /* 0x003c1f003f3f7f89 */ /* 0x000ea800000e0000 */
[----:B------:R-:W3:Y:S04]  /*c9a0*/  SHFL.IDX PT, R0, R0, 0x1, 0x1c1f ;  /* 0x003c1f0000007f89 */ /* 0x000ee800000e0000 */
[----:B------:R-:W4:Y:S02]  /*c9b0*/  SHFL.IDX PT, R65, R65, 0x1, 0x1c1f ;  /* 0x003c1f0041417f89 */ /* 0x000f2400000e0000 */
.L_x_2035:
[----:B------:R-:W-:Y:S01]  /*c9c0*/  VIADD R4, R69, 0x40 ;  /* 0x0000004045047836 */ /* 0x000fe20000000000 */
[----:B------:R-:W-:Y:S01]  /*c9d0*/  LOP3.LUT R3, R185, 0x18, R18, 0xf8, !PT ;  /* 0x00000018b9037812 */ /* 0x000fe200078ef812 */
[----:B------:R-:W-:Y:S01]  /*c9e0*/  BSSY B1, `(.L_x_1697) ;  /* 0x0000055000017945 */ /* 0x000fe20003800000 */
[----:B------:R-:W-:Y:S02]  /*c9f0*/  LOP3.LUT P0, RZ, R228, 0x4, RZ, 0xc0, !PT ;  /* 0x00000004e4ff7812 */ /* 0x000fe4000780c0ff */
[----:B------:R-:W-:Y:S02]  /*ca00*/  CS2R R32, SRZ ;  /* 0x0000000000207805 */ /* 0x000fe4000001ff00 */
[----:B------:R-:W-:Y:S02]  /*ca10*/  ISETP.GE.AND P1, PT, R4, R67, PT ;  /* 0x000000430400720c */ /* 0x000fe40003f26270 */
[----:B------:R-:W-:Y:S02]  /*ca20*/  CS2R R26, SRZ ;  /* 0x00000000001a7805 */ /* 0x000fe4000001ff00 */
[----:B------:R-:W-:-:S02]  /*ca30*/  LOP3.LUT R4, R3, R186, RZ, 0x3c, !PT ;  /* 0x000000ba03047212 */ /* 0x000fc400078e3cff */
[----:B------:R-:W-:Y:S02]  /*ca40*/  CS2R R20, SRZ ;  /* 0x0000000000147805 */ /* 0x000fe4000001ff00 */
[----:B------:R-:W-:Y:S02]  /*ca50*/  CS2R R12, SRZ ;  /* 0x00000000000c7805 */ /* 0x000fe4000001ff00 */
[----:B------:R-:W-:Y:S02]  /*ca60*/  CS2R R8, SRZ ;  /* 0x0000000000087805 */ /* 0x000fe4000001ff00 */
[----:B------:R-:W-:Y:S01]  /*ca70*/  CS2R R40, SRZ ;  /* 0x0000000000287805 */ /* 0x000fe2000001ff00 */
[----:B------:R-:W-:Y:S01]  /*ca80*/  IMAD.IADD R3, R187, 0x1, R4 ;  /* 0x00000001bb037824 */ /* 0x000fe200078e0204 */
[----:B------:R-:W-:Y:S02]  /*ca90*/  CS2R R34, SRZ ;  /* 0x0000000000227805 */ /* 0x000fe4000001ff00 */
[----:B-1----:R-:W-:-:S02]  /*caa0*/  CS2R R28, SRZ ;  /* 0x00000000001c7805 */ /* 0x002fc4000001ff00 */
[----:B------:R-:W-:Y:S02]  /*cab0*/  CS2R R24, SRZ ;  /* 0x0000000000187805 */ /* 0x000fe4000001ff00 */
[----:B------:R-:W-:Y:S01]  /*cac0*/  CS2R R14, SRZ ;  /* 0x00000000000e7805 */ /* 0x000fe2000001ff00 */
[----:B------:R-:W-:Y:S01]  /*cad0*/  IMAD R3, R3, 0x2, R2 ;  /* 0x0000000203037824 */ /* 0x000fe200078e0202 */
        /* <DEDUP_REMOVED lines=8> */
[----:B------:R-:W-:-:S05]  /*cb60*/  ISETP.GE.AND P1, PT, R176, UR4, PT ;  /* 0x00000004b0007c0c */ /* 0x000fca000bf26270 */
[C---:B------:R-:W-:Y:S01]  /*cb70*/  @!P4 IMAD.SHL.U32 R24, R179.reuse, 0x2, RZ ;  /* 0x00000002b318c824 */ /* 0x040fe200078e00ff */
[----:B------:R-:W-:-:S03]  /*cb80*/  @!P4 SHF.L.U64.HI R5, R179, 0x1, R80 ;  /* 0x00000001b305c819 */ /* 0x000fc60000010250 */
[----:B------:R-:W-:Y:S02]  /*cb90*/  @!P3 SHF.L.U32 R14, R177, 0x1, RZ ;  /* 0x00000001b10eb819 */ /* 0x000fe400000006ff */
[----:B------:R-:W-:Y:S01]  /*cba0*/  @!P2 IMAD.SHL.U32 R10, R178, 0x2, RZ ;  /* 0x00000002b20aa824 */ /* 0x000fe200078e00ff */
[-C--:B--2---:R-:W-:Y:S01]  /*cbb0*/  @!P4 IADD3 R26, P5, R63, R24.reuse, RZ ;  /* 0x000000183f1ac210 */ /* 0x084fe20007fbe0ff */
[----:B------:R-:W-:Y:S01]  /*cbc0*/  @!P1 IMAD.SHL.U32 R4, R176, 0x2, RZ ;  /* 0x00000002b0049824 */ /* 0x000fe200078e00ff */
[----:B----4-:R-:W-:Y:S02]  /*cbd0*/  @!P4 IADD3 R24, P6, R65, R24, RZ ;  /* 0x000000184118c210 */ /* 0x010fe40007fde0ff */
[----:B------:R-:W-:Y:S01]  /*cbe0*/  @!P3 SHF.L.U64.HI R7, R177, 0x1, R76 ;  /* 0x00000001b107b819 */ /* 0x000fe2000001024c */
[--C-:B0-----:R-:W-:Y:S01]  /*cbf0*/  @!P4 IMAD.X R27, R62, 0x1, R5.reuse, P5 ;  /* 0x000000013e1bc824 */ /* 0x101fe200028e0605 */
[-C--:B------:R-:W-:Y:S01]  /*cc00*/  @!P3 IADD3 R20, P5, R63, R14.reuse, RZ ;  /* 0x0000000e3f14b210 */ /* 0x080fe20007fbe0ff */
[----:B---3--:R-:W-:Y:S01]  /*cc10*/  @!P4 IMAD.X R25, R0, 0x1, R5, P6 ;  /* 0x000000010019c824 */ /* 0x008fe200030e0605 */
[----:B------:R-:W-:-:S02]  /*cc20*/  @!P3 IADD3 R14, P6, R65, R14, RZ ;  /* 0x0000000e410eb210 */ /* 0x000fc40007fde0ff */
[----:B------:R-:W-:Y:S01]  /*cc30*/  @!P2 SHF.L.U64.HI R81, R178, 0x1, R81 ;  /* 0x00000001b251a819 */ /* 0x000fe20000010251 */
[--C-:B------:R-:W-:Y:S01]  /*cc40*/  @!P3 IMAD.X R21, R62, 0x1, R7.reuse, P5 ;  /* 0x000000013e15b824 */ /* 0x100fe200028e0607 */
[-C--:B------:R-:W-:Y:S01]  /*cc50*/  @!P2 IADD3 R12, P5, R63, R10.reuse, RZ ;  /* 0x0000000a3f0ca210 */ /* 0x080fe20007fbe0ff */
[----:B------:R-:W-:Y:S01]  /*cc60*/  @!P3 IMAD.X R15, R0, 0x1, R7, P6 ;  /* 0x00000001000fb824 */ /* 0x000fe200030e0607 */
[----:B------:R-:W-:Y:S02]  /*cc70*/  @!P1 SHF.L.U64.HI R77, R176, 0x1, R77 ;  /* 0x00000001b04d9819 */ /* 0x000fe4000001024d */
[----:B------:R-:W-:Y:S02]  /*cc80*/  @!P2 IADD3.X R13, R62, R81, RZ, P5, !PT ;  /* 0x000000513e0da210 */ /* 0x000fe40002ffe4ff */
[----:B------:R-:W-:Y:S02]  /*cc90*/  @!P2 IADD3 R10, P6, R65, R10, RZ ;  /* 0x0000000a410aa210 */ /* 0x000fe40007fde0ff */
[----:B------:R-:W-:-:S03]  /*cca0*/  @!P1 IADD3 R8, P5, R63, R4, RZ ;  /* 0x000000043f089210 */ /* 0x000fc60007fbe0ff */
[----:B------:R-:W-:Y:S01]  /*ccb0*/  @!P2 IMAD.X R11, R0, 0x1, R81, P6 ;  /* 0x00000001000ba824 */ /* 0x000fe200030e0651 */
[----:B------:R-:W-:Y:S01]  /*ccc0*/  ISETP.GE.AND P6, PT, R162, UR4, PT ;  /* 0x00000004a2007c0c */ /* 0x000fe2000bfc6270 */
[----:B------:R-:W-:Y:S01]  /*ccd0*/  @!P1 IMAD.X R9, R62, 0x1, R77, P5 ;  /* 0x000000013e099824 */ /* 0x000fe200028e064d */
[----:B------:R-:W-:-:S05]  /*cce0*/  @!P1 IADD3 R4, P5, R65, R4, RZ ;  /* 0x0000000441049210 */ /* 0x000fca0007fbe0ff */
[----:B------:R-:W-:Y:S01]  /*ccf0*/  @!P1 IMAD.X R5, R0, 0x1, R77, P5 ;  /* 0x0000000100059824 */ /* 0x000fe200028e064d */
[----:B------:R-:W-:-:S05]  /*cd00*/  ISETP.GE.AND P5, PT, R180, UR4, PT ;  /* 0x00000004b4007c0c */ /* 0x000fca000bfa6270 */
[----:B------:R-:W-:Y:S01]  /*cd10*/  @!P6 MOV R7, R0 ;  /* 0x000000000007e202 */ /* 0x000fe20000000f00 */
[----:B------:R-:W-:Y:S02]  /*cd20*/  @!P6 IMAD.MOV.U32 R28, RZ, RZ, R63 ;  /* 0x000000ffff1ce224 */ /* 0x000fe400078e003f */
[----:B------:R-:W-:Y:S02]  /*cd30*/  @!P6 IMAD.MOV.U32 R29, RZ, RZ, R62 ;  /* 0x000000ffff1de224 */ /* 0x000fe400078e003e */
[----:B------:R-:W-:Y:S02]  /*cd40*/  @!P6 IMAD.MOV.U32 R6, RZ, RZ, R65 ;  /* 0x000000ffff06e224 */ /* 0x000fe400078e0041 */
[----:B------:R-:W-:-:S04]  /*cd50*/  @!P6 IMAD.WIDE R28, R162, 0x2, R28 ;  /* 0x00000002a21ce825 */ /* 0x000fc800078e021c */
[----:B------:R-:W-:Y:S01]  /*cd60*/  @!P6 IMAD.WIDE R6, R162, 0x2, R6 ;  /* 0x00000002a206e825 */ /* 0x000fe200078e0206 */
[----:B------:R0:W5:Y:S03]  /*cd70*/  @!P6 LD.E.64 R40, desc[UR60][R28.64] ;  /* 0x0000003c1c28e980 */ /* 0x000166000c101b00 */
[C---:B------:R-:W-:Y:S01]  /*cd80*/  @!P5 IMAD.SHL.U32 R32, R180.reuse, 0x2, RZ ;  /* 0x00000002b420d824 */ /* 0x040fe200078e00ff */
[----:B------:R1:W5:Y:S01]  /*cd90*/  @!P6 LD.E.64 R30, desc[UR60][R6.64] ;  /* 0x0000003c061ee980 */ /* 0x000362000c101b00 */
[----:B------:R-:W-:Y:S02]  /*cda0*/  @!P5 SHF.L.U64.HI R71, R180, 0x1, R71 ;  /* 0x00000001b447d819 */ /* 0x000fe40000010247 */
[----:B------:R-:W-:Y:S02]  /*cdb0*/  CS2R R34, SRZ ;  /* 0x0000000000227805 */ /* 0x000fe4000001ff00 */
[----:B0-----:R-:W-:-:S04]  /*cdc0*/  CS2R R28, SRZ ;  /* 0x00000000001c7805 */ /* 0x001fc8000001ff00 */
[----:B------:R0:W5:Y:S01]  /*cdd0*/  @!P4 LD.E.64 R34, desc[UR60][R26.64] ;  /* 0x0000003c1a22c980 */ /* 0x000162000c101b00 */
[----:B-1----:R-:W-:-:S03]  /*cde0*/  @!P5 IADD3 R6, P6, R63, R32, RZ ;  /* 0x000000203f06d210 */ /* 0x002fc60007fde0ff */
[----:B------:R1:W5:Y:S02]  /*cdf0*/  @!P3 LD.E.64 R28, desc[UR60][R20.64] ;  /* 0x0000003c141cb980 */ /* 0x000364000c101b00 */
[--C-:B------:R-:W-:Y:S01]  /*ce00*/  @!P5 IMAD.X R7, R62, 0x1, R71.reuse, P6 ;  /* 0x000000013e07d824 */ /* 0x100fe200030e0647 */
[----:B------:R-:W-:Y:S02]  /*ce10*/  @!P5 IADD3 R62, P6, R65, R32, RZ ;  /* 0x00000020413ed210 */ /* 0x000fe40007fde0ff */
[----:B------:R-:W-:Y:S02]  /*ce20*/  CS2R R32, SRZ ;  /* 0x0000000000207805 */ /* 0x000fe4000001ff00 */
[----:B0-----:R-:W-:Y:S02]  /*ce30*/  CS2R R26, SRZ ;  /* 0x00000000001a7805 */ /* 0x001fe4000001ff00 */
[----:B-1----:R-:W-:Y:S02]  /*ce40*/  CS2R R20, SRZ ;  /* 0x0000000000147805 */ /* 0x002fe4000001ff00 */
[----:B------:R0:W5:Y:S04]  /*ce50*/  @!P4 LD.E.64 R32, desc[UR60][R24.64] ;  /* 0x0000003c1820c980 */ /* 0x000168000c101b00 */
[----:B------:R1:W5:Y:S01]  /*ce60*/  @!P3 LD.E.64 R26, desc[UR60][R14.64] ;  /* 0x0000003c0e1ab980 */ /* 0x000362000c101b00 */
[----:B------:R-:W-:-:S03]  /*ce70*/  @!P5 IMAD.X R63, R0, 0x1, R71, P6 ;  /* 0x00000001003fd824 */ /* 0x000fc600030e0647 */
[----:B------:R2:W5:Y:S01]  /*ce80*/  @!P2 LD.E.64 R20, desc[UR60][R10.64] ;  /* 0x0000003c0a14a980 */ /* 0x000562000c101b00 */
[----:B0-----:R-:W-:Y:S02]  /*ce90*/  CS2R R24, SRZ ;  /* 0x0000000000187805 */ /* 0x001fe4000001ff00 */
[----:B-1----:R-:W-:-:S04]  /*cea0*/  CS2R R14, SRZ ;  /* 0x00000000000e7805 */ /* 0x002fc8000001ff00 */
[----:B------:R0:W5:Y:S01]  /*ceb0*/  @!P2 LD.E.64 R24, desc[UR60][R12.64] ;  /* 0x0000003c0c18a980 */ /* 0x000162000c101b00 */
[----:B--2---:R-:W-:-:S03]  /*cec0*/  CS2R R10, SRZ ;  /* 0x00000000000a7805 */ /* 0x004fc6000001ff00 */
[----:B------:R1:W5:Y:S04]  /*ced0*/  @!P1 LD.E.64 R14, desc[UR60][R8.64] ;  /* 0x0000003c080e9980 */ /* 0x000368000c101b00 */
[----:B------:R2:W5:Y:S01]  /*cee0*/  @!P5 LD.E.64 R10, desc[UR60][R6.64] ;  /* 0x0000003c060ad980 */ /* 0x000562000c101b00 */
[----:B0-----:R-:W-:Y:S02]  /*cef0*/  CS2R R12, SRZ ;  /* 0x00000000000c7805 */ /* 0x001fe4000001ff00 */
[----:B-1----:R-:W-:-:S04]  /*cf00*/  CS2R R8, SRZ ;  /* 0x0000000000087805 */ /* 0x002fc8000001ff00 */
[----:B------:R2:W5:Y:S04]  /*cf10*/  @!P1 LD.E.64 R12, desc[UR60][R4.64] ;  /* 0x0000003c040c9980 */ /* 0x000568000c101b00 */
[----:B------:R2:W5:Y:S02]  /*cf20*/  @!P5 LD.E.64 R8, desc[UR60][R62.64] ;  /* 0x0000003c3e08d980 */ /* 0x000564000c101b00 */
.L_x_1698:
[----:B------:R-:W-:Y:S05]  /*cf30*/  BSYNC B1 ;  /* 0x0000000000017941 */ /* 0x000fea0003800000 */
.L_x_1697:
[----:B--2---:R-:W-:Y:S01]  /*cf40*/  LEA.HI R4, R209, R209, RZ, 0x1 ;  /* 0x000000d1d1047211 */ /* 0x004fe200078f08ff */
[----:B-----5:R-:W-:Y:S01]  /*cf50*/  IMAD.MOV.U32 R5, RZ, RZ, R30 ;  /* 0x000000ffff057224 */ /* 0x020fe200078e001e */
[----:B0-----:R-:W-:Y:S01]  /*cf60*/  MOV R62, R20 ;  /* 0x00000014003e7202 */ /* 0x001fe20000000f00 */
[C---:B------:R-:W-:Y:S01]  /*cf70*/  VIADD R6, R3.reuse, 0xc400 ;  /* 0x0000c40003067836 */ /* 0x040fe20000000000 */
[----:B------:R-:W-:Y:S01]  /*cf80*/  LOP3.LUT R4, R4, 0xfffffffe, RZ, 0xc0, !PT ;  /* 0xfffffffe04047812 */ /* 0x000fe200078ec0ff */
[----:B---3--:R-:W-:Y:S01]  /*cf90*/  VIADD R0, R3, 0xc440 ;  /* 0x0000c44003007836 */ /* 0x008fe20000000000 */
[----:B------:R-:W-:Y:S01]  /*cfa0*/  PRMT R85, R5, 0x7610, R85 ;  /* 0x0000761005557816 */ /* 0x000fe20000000055 */
[----:B------:R-:W-:Y:S01]  /*cfb0*/  IMAD.MOV.U32 R5, RZ, RZ, R31 ;  /* 0x000000ffff057224 */ /* 0x000fe200078e001f */
[----:B------:R-:W-:Y:S01]  /*cfc0*/  @P0 IADD3 R0, R6, -0x40, RZ ;  /* 0xffffffc006000810 */ /* 0x000fe20007ffe0ff */
[----:B------:R-:W-:Y:S01]  /*cfd0*/  IMAD.IADD R4, R209, 0x1, -R4 ;  /* 0x00000001d1047824 */ /* 0x000fe200078e0a04 */
[----:B------:R-:W-:Y:S01]  /*cfe0*/  PRMT R71, R71, 0x5410, R62 ;  /* 0x0000541047477816 */ /* 0x000fe2000000003e */
[----:B------:R-:W-:Y:S01]  /*cff0*/  IMAD.MOV.U32 R6, RZ, RZ, R32 ;  /* 0x000000ffff067224 */ /* 0x000fe200078e0020 */
[----:B------:R-:W-:Y:S01]  /*d000*/  PRMT R85, R85, 0x5410, R5 ;  /* 0x0000541055557816 */ /* 0x000fe20000000005 */
[----:B------:R-:W-:Y:S01]  /*d010*/  IMAD.MOV.U32 R7, RZ, RZ, R33 ;  /* 0x000000ffff077224 */ /* 0x000fe200078e0021 */
[----:B------:R-:W-:Y:S01]  /*d020*/  SHF.L.U32 R5, R4, 0x1f, RZ ;  /* 0x0000001f04057819 */ /* 0x000fe200000006ff */
[----:B------:R-:W-:Y:S01]  /*d030*/  IMAD.MOV.U32 R4, RZ, RZ, R21 ;  /* 0x000000ffff047224 */ /* 0x000fe200078e0015 */
[----:B------:R-:W-:Y:S01]  /*d040*/  VIADDMNMX R67, R67, -R188, 0x80, PT ;  /* 0x0000008043437446 */ /* 0x000fe200038009bc */
[----:B------:R-:W-:Y:S01]  /*d050*/  IMAD.MOV.U32 R62, RZ, RZ, R8 ;  /* 0x000000ffff3e7224 */ /* 0x000fe200078e0008 */
[----:B------:R-:W0:Y:S01]  /*d060*/  SYNCS.PHASECHK.TRANS64.TRYWAIT P0, [R2+URZ+0x2a800], R5 ;  /* 0x02a80005020075a7 */ /* 0x000e22000800017f */
[----:B------:R-:W-:Y:S01]  /*d070*/  PRMT R81, R6, 0x5410, R7 ;  /* 0x0000541006517816 */ /* 0x000fe20000000007 */
[----:B------:R-:W-:Y:S01]  /*d080*/  IMAD.MOV.U32 R6, RZ, RZ, R26 ;  /* 0x000000ffff067224 */ /* 0x000fe200078e001a */
[----:B------:R-:W-:Y:S01]  /*d090*/  PRMT R71, R4, 0x7610, R71 ;  /* 0x0000761004477816 */ /* 0x000fe20000000047 */
[----:B------:R-:W-:Y:S01]  /*d0a0*/  IMAD.MOV.U32 R7, RZ, RZ, R27 ;  /* 0x000000ffff077224 */ /* 0x000fe200078e001b */
[----:B------:R-:W-:Y:S01]  /*d0b0*/  BSSY B1, `(.L_x_1699) ;  /* 0x000001b000017945 */ /* 0x000fe20003800000 */
[----:B------:R-:W-:Y:S01]  /*d0c0*/  IMAD.MOV.U32 R4, RZ, RZ, R9 ;  /* 0x000000ffff047224 */ /* 0x000fe200078e0009 */
[----:B------:R-:W-:Y:S01]  /*d0d0*/  ISETP.GE.AND P1, PT, R174, R67, PT ;  /* 0x00000043ae00720c */ /* 0x000fe20003f26270 */
[----:B------:R-:W-:Y:S01]  /*d0e0*/  IMAD.MOV.U32 R63, RZ, RZ, R34 ;  /* 0x000000ffff3f7224 */ /* 0x000fe200078e0022 */
[----:B------:R-:W-:Y:S01]  /*d0f0*/  PRMT R77, R7, 0x5410, R6 ;  /* 0x00005410074d7816 */ /* 0x000fe20000000006 */
[----:B------:R-:W-:Y:S01]  /*d100*/  IMAD.MOV.U32 R6, RZ, RZ, R12 ;  /* 0x000000ffff067224 */ /* 0x000fe200078e000c */
[----:B------:R-:W-:Y:S01]  /*d110*/  PRMT R62, R62, 0x5410, R4 ;  /* 0x000054103e3e7816 */ /* 0x000fe20000000004 */
[----:B------:R-:W-:Y:S01]  /*d120*/  IMAD.MOV.U32 R7, RZ, RZ, R13 ;  /* 0x000000ffff077224 */ /* 0x000fe200078e000d */
[----:B------:R-:W-:Y:S01]  /*d130*/  PRMT R82, R63, 0x7610, R82 ;  /* 0x000076103f527816 */ /* 0x000fe20000000052 */
[----:B------:R-:W-:-:S02]  /*d140*/  IMAD.MOV.U32 R4, RZ, RZ, R35 ;  /* 0x000000ffff047224 */ /* 0x000fc400078e0023 */
[----:B------:R-:W-:Y:S01]  /*d150*/  IMAD.MOV.U32 R63, RZ, RZ, R15 ;  /* 0x000000ffff3f7224 */ /* 0x000fe200078e000f */
[----:B----4-:R-:W-:Y:S01]  /*d160*/  PRMT R65, R6, 0x5410, R7 ;  /* 0x0000541006417816 */ /* 0x010fe20000000007 */
[----:B------:R-:W-:Y:S01]  /*d170*/  IMAD.MOV.U32 R6, RZ, RZ, R40 ;  /* 0x000000ffff067224 */ /* 0x000fe200078e0028 */
[----:B------:R-:W-:Y:S02]  /*d180*/  MOV R7, R41 ;  /* 0x0000002900077202 */ /* 0x000fe40000000f00 */
[----:B------:R-:W-:Y:S01]  /*d190*/  PRMT R84, R84, 0x5410, R4 ;  /* 0x0000541054547816 */ /* 0x000fe20000000004 */
[----:B------:R-:W-:Y:S01]  /*d1a0*/  IMAD.MOV.U32 R4, RZ, RZ, R24 ;  /* 0x000000ffff047224 */ /* 0x000fe200078e0018 */
        /* <DEDUP_REMOVED lines=9> */
[----:B------:R-:W-:Y:S01]  /*d240*/  IMAD.MOV.U32 R6, RZ, RZ, R11 ;  /* 0x000000ffff067224 */ /* 0x000fe200078e000b */
[----:B0-----:R-:W-:Y:S06]  /*d250*/  @!P0 BRA `(.L_x_1700) ;  /* 0x000001d800ec8947 */ /* 0x001fec0003800000 */
.L_x_2036:
[----:B------:R-:W-:Y:S05]  /*d260*/  BSYNC B1 ;  /* 0x0000000000017941 */ /* 0x000fea0003800000 */
.L_x_1699:
[----:B------:R-:W-:Y:S01]  /*d270*/  BSSY B1, `(.L_x_1701) ;  /* 0x0000116000017945 */ /* 0x000fe20003800000 */
[----:B------:R-:W-:-:S03]  /*d280*/  PRMT R63, R4, 0x5410, R6 ;  /* 0x00005410043f7816 */ /* 0x000fc60000000006 */
[----:B------:R-:W-:Y:S05]  /*d290*/  @P1 BRA `(.L_x_1702) ;  /* 0x00000010004c1947 */ /* 0x000fea0003800000 */
[----:B0-----:R-:W0:Y:S01]  /*d2a0*/  LDC R5, c[0x0][0x3f4] ;  /* 0x0000fd00ff057b82 */ /* 0x001e220000000800 */
        /* <DEDUP_REMOVED lines=9> */
[----:B------:R-:W-:Y:S01]  /*d340*/  SHF.R.U32.HI R92, RZ, 0x10, R61 ;  /* 0x00000010ff5c7819 */ /* 0x000fe2000001163d */
[----:B------:R-:W-:Y:S01]  /*d350*/  HADD2.F32 R93, -RZ, R88.H1_H1 ;  /* 0x30000058ff5d7230 */ /* 0x000fe20000004100 */
[--C-:B------:R-:W-:Y:S02]  /*d360*/  SHF.R.U32.HI R94, RZ, 0x10, R59.reuse ;  /* 0x00000010ff5e7819 */ /* 0x100fe4000001163b */
[----:B------:R-:W-:Y:S01]  /*d370*/  SHF.R.U64 R58, R58, 0x10, R59 ;  /* 0x000000103a3a7819 */ /* 0x000fe2000000123b */
[----:B------:R-:W-:Y:S01]  /*d380*/  HADD2.F32 R92, -RZ, R92.H0_H0 ;  /* 0x2000005cff5c7230 */ /* 0x000fe20000004100 */
[----:B------:R-:W-:Y:S01]  /*d390*/  SHF.R.U64 R60, R60, 0x10, R61 ;  /* 0x000000103c3c7819 */ /* 0x000fe2000000123d */
[----:B------:R-:W-:Y:S02]  /*d3a0*/  HADD2.F32 R94, -RZ, R94.H0_H0 ;  /* 0x2000005eff5e7230 */ /* 0x000fe40000004100 */
[----:B------:R-:W-:-:S02]  /*d3b0*/  HADD2.F32 R59, -RZ, R88.H0_H0 ;  /* 0x20000058ff3b7230 */ /* 0x000fc40000004100 */
[--C-:B0-----:R-:W-:Y:S02]  /*d3c0*/  HADD2.F32 R91, -RZ, R7.reuse.H1_H1 ;  /* 0x30000007ff5b7230 */ /* 0x101fe40000004100 */
[----:B------:R-:W-:Y:S02]  /*d3d0*/  HADD2.F32 R89, -RZ, R7.H0_H0 ;  /* 0x20000007ff597230 */ /* 0x000fe40000004100 */
[--C-:B------:R-:W-:Y:S02]  /*d3e0*/  HADD2.F32 R90, -RZ, R4.reuse.H1_H1 ;  /* 0x30000004ff5a7230 */ /* 0x100fe40000004100 */
[C---:B------:R-:W-:Y:S01]  /*d3f0*/  FMUL.FTZ R95, R91.reuse, R92 ;  /* 0x0000005c5b5f7220 */ /* 0x040fe20000410000 */
[----:B------:R-:W-:Y:S01]  /*d400*/  FMUL.FTZ R96, R91, R94 ;  /* 0x0000005e5b607220 */ /* 0x000fe20000410000 */
[----:B------:R-:W-:Y:S02]  /*d410*/  HADD2.F32 R88, -RZ, R4.H0_H0 ;  /* 0x20000004ff587230 */ /* 0x000fe40000004100 */
[----:B------:R-:W-:-:S02]  /*d420*/  HADD2.F32 R7, -RZ, R6.H0_H0 ;  /* 0x20000006ff077230 */ /* 0x000fc40000004100 */
[C---:B------:R-:W-:Y:S01]  /*d430*/  FFMA.FTZ R94, R89.reuse, R94, R95 ;  /* 0x0000005e595e7223 */ /* 0x040fe2000001005f */
[----:B------:R-:W-:Y:S02]  /*d440*/  HADD2.F32 R61, -RZ, R6.H1_H1 ;  /* 0x30000006ff3d7230 */ /* 0x000fe40000004100 */
[C---:B------:R-:W-:Y:S01]  /*d450*/  FMUL.FTZ R91, R90.reuse, R59 ;  /* 0x0000003b5a5b7220 */ /* 0x040fe20000410000 */
[--C-:B------:R-:W-:Y:S02]  /*d460*/  HADD2.F32 R4, -RZ, R5.reuse.H0_H0 ;  /* 0x20000005ff047230 */ /* 0x100fe40000004100 */
[----:B------:R-:W-:Y:S01]  /*d470*/  FMUL.FTZ R95, R90, R93 ;  /* 0x0000005d5a5f7220 */ /* 0x000fe20000410000 */
[----:B------:R-:W-:Y:S02]  /*d480*/  HADD2.F32 R6, -RZ, R5.H1_H1 ;  /* 0x30000005ff067230 */ /* 0x000fe40000004100 */
[----:B------:R-:W-:Y:S01]  /*d490*/  FFMA.FTZ R5, R89, R92, -R96 ;  /* 0x0000005c59057223 */ /* 0x000fe20000010860 */
[----:B------:R-:W-:-:S02]  /*d4a0*/  HADD2.F32 R92, -RZ, R87.H1_H1 ;  /* 0x30000057ff5c7230 */ /* 0x000fc40000004100 */
[C---:B------:R-:W-:Y:S01]  /*d4b0*/  FFMA.FTZ R91, R88.reuse, R93, -R91 ;  /* 0x0000005d585b7223 */ /* 0x040fe2000001085b */
[----:B------:R-:W-:Y:S02]  /*d4c0*/  HADD2.F32 R90, -RZ, R87.H0_H0 ;  /* 0x20000057ff5a7230 */ /* 0x000fe40000004100 */
[----:B------:R-:W-:Y:S01]  /*d4d0*/  FFMA.FTZ R88, R88, R59, R95 ;  /* 0x0000003b58587223 */ /* 0x000fe2000001005f */
[----:B------:R-:W-:Y:S02]  /*d4e0*/  HADD2.F32 R89, -RZ, R58.H0_H0 ;  /* 0x2000003aff597230 */ /* 0x000fe40000004100 */
[C---:B------:R-:W-:Y:S01]  /*d4f0*/  FMUL.FTZ R58, R61.reuse, R92 ;  /* 0x0000005c3d3a7220 */ /* 0x040fe20000410000 */
[----:B------:R-:W-:Y:S02]  /*d500*/  HADD2.F32 R87, -RZ, R60.H0_H0 ;  /* 0x2000003cff577230 */ /* 0x000fe40000004100 */
[-C--:B------:R-:W-:Y:S01]  /*d510*/  FMUL.FTZ R61, R61, R90.reuse ;  /* 0x0000005a3d3d7220 */ /* 0x080fe20000410000 */
[C---:B------:R-:W-:Y:S01]  /*d520*/  FMUL.FTZ R59, R6.reuse, R89 ;  /* 0x00000059063b7220 */ /* 0x040fe20000410000 */
[C---:B------:R-:W-:Y:S01]  /*d530*/  FFMA.FTZ R90, R7.reuse, R90, -R58 ;  /* 0x0000005a075a7223 */ /* 0x040fe2000001083a */
[-C--:B------:R-:W-:Y:S01]  /*d540*/  FMUL.FTZ R6, R6, R87.reuse ;  /* 0x0000005706067220 */ /* 0x080fe20000410000 */
[----:B------:R-:W-:Y:S01]  /*d550*/  FFMA.FTZ R61, R7, R92, R61 ;  /* 0x0000005c073d7223 */ /* 0x000fe2000001003d */
[----:B------:R-:W-:Y:S01]  /*d560*/  FFMA.FTZ R59, R4, R87, -R59 ;  /* 0x00000057043b7223 */ /* 0x000fe2000001083b */
[----:B------:R-:W-:Y:S01]  /*d570*/  F2FP.F16.F32.PACK_AB R7, R94, R5 ;  /* 0x000000055e07723e */ /* 0x000fe200000000ff */
[----:B------:R-:W-:Y:S01]  /*d580*/  FFMA.FTZ R58, R4, R89, R6 ;  /* 0x00000059043a7223 */ /* 0x000fe20000010006 */
[----:B------:R-:W-:-:S02]  /*d590*/  F2FP.F16.F32.PACK_AB R4, R88, R91 ;  /* 0x0000005b5804723e */ /* 0x000fc400000000ff */
[----:B------:R-:W-:Y:S02]  /*d5a0*/  F2FP.F16.F32.PACK_AB R6, R61, R90 ;  /* 0x0000005a3d06723e */ /* 0x000fe400000000ff */
[----:B------:R-:W-:-:S05]  /*d5b0*/  F2FP.F16.F32.PACK_AB R5, R58, R59 ;  /* 0x0000003b3a05723e */ /* 0x000fca00000000ff */
[----:B------:R0:W-:Y:S02]  /*d5c0*/  STS.128 [R3+0xc400], R4 ;  /* 0x00c4000403007388 */ /* 0x0001e40000000c00 */
.L_x_1704:
[----:B------:R-:W-:Y:S05]  /*d5d0*/  BSYNC B2 ;  /* 0x0000000000027941 */ /* 0x000fea0003800000 */
.L_x_1703:
[----:B------:R-:W-:Y:S04]  /*d5e0*/  BSSY B2, `(.L_x_1705) ;  /* 0x000002c000027945 */ /* 0x000fe80003800000 */
[----:B------:R-:W-:Y:S05]  /*d5f0*/  @P1 BRA `(.L_x_1706) ;  /* 0x0000000000a81947 */ /* 0x000fea0003800000 */
[----:B0-----:R-:W0:Y:S01]  /*d600*/  LDS.128 R4, [R0] ;  /* 0x0000000000047984 */ /* 0x001e220000000c00 */
[----:B------:R-:W-:Y:S01]  /*d610*/  SHF.R.U32.HI R59, RZ, 0x10, R57 ;  /* 0x00000010ff3b7819 */ /* 0x000fe20000011639 */
[----:B------:R-:W-:Y:S01]  /*d620*/  HADD2.F32 R58, -RZ, R83.H1_H1 ;  /* 0x30000053ff3a7230 */ /* 0x000fe20000004100 */
[----:B------:R-:W-:Y:S01]  /*d630*/  SHF.R.U32.HI R61, RZ, 0x10, R55 ;  /* 0x00000010ff3d7819 */ /* 0x000fe20000011637 */
[----:B------:R-:W-:Y:S01]  /*d640*/  HADD2.F32 R60, -RZ, R82.H1_H1 ;  /* 0x30000052ff3c7230 */ /* 0x000fe20000004100 */
[----:B------:R-:W-:Y:S01]  /*d650*/  SHF.R.U64 R91, R56, 0x10, R57 ;  /* 0x00000010385b7819 */ /* 0x000fe20000001239 */
[----:B------:R-:W-:Y:S01]  /*d660*/  HADD2.F32 R59, -RZ, R59.H0_H0 ;  /* 0x2000003bff3b7230 */ /* 0x000fe20000004100 */
[----:B------:R-:W-:Y:S01]  /*d670*/  SHF.R.U64 R89, R54, 0x10, R55 ;  /* 0x0000001036597819 */ /* 0x000fe20000001237 */
[----:B------:R-:W-:Y:S02]  /*d680*/  HADD2.F32 R61, -RZ, R61.H0_H0 ;  /* 0x2000003dff3d7230 */ /* 0x000fe40000004100 */
[----:B------:R-:W-:-:S02]  /*d690*/  HADD2.F32 R83, -RZ, R83.H0_H0 ;  /* 0x20000053ff537230 */ /* 0x000fc40000004100 */
[--C-:B0-----:R-:W-:Y:S02]  /*d6a0*/  HADD2.F32 R57, -RZ, R7.reuse.H1_H1 ;  /* 0x30000007ff397230 */ /* 0x101fe40000004100 */
[----:B------:R-:W-:Y:S02]  /*d6b0*/  HADD2.F32 R56, -RZ, R7.H0_H0 ;  /* 0x20000007ff387230 */ /* 0x000fe40000004100 */
[--C-:B------:R-:W-:Y:S02]  /*d6c0*/  HADD2.F32 R7, -RZ, R4.reuse.H0_H0 ;  /* 0x20000004ff077230 */ /* 0x100fe40000004100 */
[C---:B------:R-:W-:Y:S01]  /*d6d0*/  FMUL.FTZ R90, R57.reuse, R59 ;  /* 0x0000003b395a7220 */ /* 0x040fe20000410000 */
[----:B------:R-:W-:Y:S02]  /*d6e0*/  HADD2.F32 R4, -RZ, R4.H1_H1 ;  /* 0x30000004ff047230 */ /* 0x000fe40000004100 */
[----:B------:R-:W-:Y:S01]  /*d6f0*/  FMUL.FTZ R87, R57, R61 ;  /* 0x0000003d39577220 */ /* 0x000fe20000410000 */
[----:B------:R-:W-:-:S02]  /*d700*/  HADD2.F32 R54, -RZ, R6.H0_H0 ;  /* 0x20000006ff367230 */ /* 0x000fc40000004100 */
[----:B------:R-:W-:Y:S01]  /*d710*/  FFMA.FTZ R92, R56, R61, R90 ;  /* 0x0000003d385c7223 */ /* 0x000fe2000001005a */
[----:B------:R-:W-:Y:S02]  /*d720*/  HADD2.F32 R55, -RZ, R6.H1_H1 ;  /* 0x30000006ff377230 */ /* 0x000fe40000004100 */
[----:B------:R-:W-:Y:S01]  /*d730*/  FMUL.FTZ R88, R4, R60 ;  /* 0x0000003c04587220 */ /* 0x000fe20000410000 */
[--C-:B------:R-:W-:Y:S02]  /*d740*/  HADD2.F32 R6, -RZ, R5.reuse.H0_H0 ;  /* 0x20000005ff067230 */ /* 0x100fe40000004100 */
[----:B------:R-:W-:Y:S01]  /*d750*/  FFMA.FTZ R87, R56, R59, -R87 ;  /* 0x0000003b38577223 */ /* 0x000fe20000010857 */
[-C--:B------:R-:W-:Y:S01]  /*d760*/  FMUL.FTZ R90, R4, R58.reuse ;  /* 0x0000003a045a7220 */ /* 0x080fe20000410000 */
[----:B------:R-:W-:Y:S02]  /*d770*/  HADD2.F32 R5, -RZ, R5.H1_H1 ;  /* 0x30000005ff057230 */ /* 0x000fe40000004100 */
[----:B------:R-:W-:Y:S01]  /*d780*/  FFMA.FTZ R88, R7, R58, -R88 ;  /* 0x0000003a07587223 */ /* 0x000fe20000010858 */
[----:B------:R-:W-:-:S02]  /*d790*/  HADD2.F32 R56, -RZ, R84.H0_H0 ;  /* 0x20000054ff387230 */ /* 0x000fc40000004100 */
        /* <DEDUP_REMOVED lines=15> */
[----:B------:R1:W-:Y:S02]  /*d890*/  STS.128 [R0], R4 ;  /* 0x0000000400007388 */ /* 0x0003e40000000c00 */
.L_x_1706:
[----:B------:R-:W-:Y:S05]  /*d8a0*/  BSYNC B2 ;  /* 0x0000000000027941 */ /* 0x000fea0003800000 */
.L_x_1705:
[----:B------:R-:W-:Y:S04]  /*d8b0*/  BSSY B2, `(.L_x_1707) ;  /* 0x000002c000027945 */ /* 0x000fe80003800000 */
[----:B------:R-:W-:Y:S05]  /*d8c0*/  @P2 BRA `(.L_x_1708) ;  /* 0x0000000000a82947 */ /* 0x000fea0003800000 */
[----:B01----:R-:W0:Y:S01]  /*d8d0*/  LDS.128 R4, [R3+0x10400] ;  /* 0x0104000003047984 */ /* 0x003e220000000c00 */
        /* <DEDUP_REMOVED lines=9> */
[----:B------:R-:W-:Y:S02]  /*d970*/  HADD2.F32 R78, -RZ, R78.H0_H0 ;  /* 0x2000004eff4e7230 */ /* 0x000fe40000004100 */
        /* <DEDUP_REMOVED lines=18> */
[CC--:B------:R-:W-:Y:S01]  /*daa0*/  FMUL.FTZ R55, R51.reuse, R79.reuse ;  /* 0x0000004f33377220 */ /* 0x0c0fe20000410000 */
[----:B------:R-:W-:Y:S01]  /*dab0*/  FMUL.FTZ R54, R51, R78 ;  /* 0x0000004e33367220 */ /* 0x000fe20000410000 */
[C---:B------:R-:W-:Y:S01]  /*dac0*/  FMUL.FTZ R7, R5.reuse, R52 ;  /* 0x0000003405077220 */ /* 0x040fe20000410000 */
[----:B------:R-:W-:Y:S01]  /*dad0*/  FMUL.FTZ R51, R5, R4 ;  /* 0x0000000405337220 */ /* 0x000fe20000410000 */
[C---:B------:R-:W-:Y:S01]  /*dae0*/  FFMA.FTZ R55, R50.reuse, R78, -R55 ;  /* 0x0000004e32377223 */ /* 0x040fe20000010837 */
[----:B------:R-:W-:Y:S01]  /*daf0*/  FFMA.FTZ R54, R50, R79, R54 ;  /* 0x0000004f32367223 */ /* 0x000fe20000010036 */
[C---:B------:R-:W-:Y:S01]  /*db00*/  FFMA.FTZ R5, R6.reuse, R4, -R7 ;  /* 0x0000000406057223 */ /* 0x040fe20000010807 */
[----:B------:R-:W-:Y:S01]  /*db10*/  FFMA.FTZ R52, R6, R52, R51 ;  /* 0x0000003406347223 */ /* 0x000fe20000010033 */
[----:B------:R-:W-:-:S02]  /*db20*/  F2FP.F16.F32.PACK_AB R7, R88, R59 ;  /* 0x0000003b5807723e */ /* 0x000fc400000000ff */
[----:B------:R-:W-:Y:S02]  /*db30*/  F2FP.F16.F32.PACK_AB R6, R54, R55 ;  /* 0x000000373606723e */ /* 0x000fe400000000ff */
[----:B------:R-:W-:Y:S02]  /*db40*/  F2FP.F16.F32.PACK_AB R4, R53, R58 ;  /* 0x0000003a3504723e */ /* 0x000fe400000000ff */
[----:B------:R-:W-:-:S05]  /*db50*/  F2FP.F16.F32.PACK_AB R5, R52, R5 ;  /* 0x000000053405723e */ /* 0x000fca00000000ff */
[----:B------:R2:W-:Y:S02]  /*db60*/  STS.128 [R3+0x10400], R4 ;  /* 0x0104000403007388 */ /* 0x0005e40000000c00 */
.L_x_1708:
[----:B------:R-:W-:Y:S05]  /*db70*/  BSYNC B2 ;  /* 0x0000000000027941 */ /* 0x000fea0003800000 */
.L_x_1707:
[----:B------:R-:W-:Y:S04]  /*db80*/  BSSY B2, `(.L_x_1709) ;  /* 0x000002c000027945 */ /* 0x000fe80003800000 */
[----:B------:R-:W-:Y:S05]  /*db90*/  @P3 BRA `(.L_x_1710) ;  /* 0x0000000000a83947 */ /* 0x000fea0003800000 */
[----:B012---:R-:W0:Y:S01]  /*dba0*/  LDS.128 R4, [R0+0x4000] ;  /* 0x0040000000047984 */ /* 0x007e220000000c00 */
[----:B------:R-:W-:Y:S01]  /*dbb0*/  SHF.R.U32.HI R51, RZ, 0x10, R49 ;  /* 0x00000010ff337819 */ /* 0x000fe20000011631 */
[----:B------:R-:W-:Y:S01]  /*dbc0*/  HADD2.F32 R50, -RZ, R75.H0_H0 ;  /* 0x2000004bff327230 */ /* 0x000fe20000004100 */
[----:B------:R-:W-:Y:S01]  /*dbd0*/  SHF.R.U32.HI R53, RZ, 0x10, R47 ;  /* 0x00000010ff357819 */ /* 0x000fe2000001162f */
[--C-:B------:R-:W-:Y:S01]  /*dbe0*/  HADD2.F32 R52, -RZ, R74.reuse.H0_H0 ;  /* 0x2000004aff347230 */ /* 0x100fe20000004100 */
[----:B------:R-:W-:Y:S01]  /*dbf0*/  SHF.R.U64 R59, R48, 0x10, R49 ;  /* 0x00000010303b7819 */ /* 0x000fe20000001231 */
[----:B------:R-:W-:Y:S01]  /*dc00*/  HADD2.F32 R51, -RZ, R51.H0_H0 ;  /* 0x20000033ff337230 */ /* 0x000fe20000004100 */
[----:B------:R-:W-:Y:S01]  /*dc10*/  SHF.R.U64 R57, R46, 0x10, R47 ;  /* 0x000000102e397819 */ /* 0x000fe2000000122f */
[----:B------:R-:W-:Y:S02]  /*dc20*/  HADD2.F32 R53, -RZ, R53.H0_H0 ;  /* 0x20000035ff357230 */ /* 0x000fe40000004100 */
[----:B------:R-:W-:-:S02]  /*dc30*/  HADD2.F32 R74, -RZ, R74.H1_H1 ;  /* 0x3000004aff4a7230 */ /* 0x000fc40000004100 */
[----:B------:R-:W-:Y:S02]  /*dc40*/  HADD2.F32 R75, -RZ, R75.H1_H1 ;  /* 0x3000004bff4b7230 */ /* 0x000fe40000004100 */
        /* <DEDUP_REMOVED lines=19> */
[-C--:B------:R-:W-:Y:S01]  /*dd80*/  FMUL.FTZ R53, R47, R75.reuse ;  /* 0x0000004b2f357220 */ /* 0x080fe20000410000 */
        /* <DEDUP_REMOVED lines=11> */
.L_x_1710:
[----:B------:R-:W-:Y:S05]  /*de40*/  BSYNC B2 ;  /* 0x0000000000027941 */ /* 0x000fea0003800000 */
.L_x_1709:
[----:B------:R-:W-:Y:S04]  /*de50*/  BSSY B2, `(.L_x_1711) ;  /* 0x000002c000027945 */ /* 0x000fe80003800000 */
[----:B------:R-:W-:Y:S05]  /*de60*/  @P4 BRA `(.L_x_1712) ;  /* 0x0000000000a84947 */ /* 0x000fea0003800000 */
[----:B0123--:R-:W0:Y:S01]  /*de70*/  LDS.128 R4, [R3+0x14400] ;  /* 0x0144000003047984 */ /* 0x00fe220000000c00 */
        /* <DEDUP_REMOVED lines=41> */
.L_x_1712:
[----:B------:R-:W-:Y:S05]  /*e110*/  BSYNC B2 ;  /* 0x0000000000027941 */ /* 0x000fea0003800000 */
.L_x_1711:
[----:B------:R-:W-:Y:S05]  /*e120*/  @P5 BRA `(.L_x_1702) ;  /* 0x0000000000a85947 */ /* 0x000fea0003800000 */
[----:B01234-:R-:W0:Y:S01]  /*e130*/  LDS.128 R4, [R0+0x8000] ;  /* 0x0080000000047984 */ /* 0x01fe220000000c00 */
[----:B------:R-:W-:Y:S01]  /*e140*/  SHF.R.U32.HI R43, RZ, 0x10, R37 ;  /* 0x00000010ff2b7819 */ /* 0x000fe20000011625 */
[----:B------:R-:W-:Y:S01]  /*e150*/  HADD2.F32 R42, -RZ, R64.H1_H1 ;  /* 0x30000040ff2a7230 */ /* 0x000fe20000004100 */
[--C-:B------:R-:W-:Y:S01]  /*e160*/  SHF.R.U32.HI R45, RZ, 0x10, R39.reuse ;  /* 0x00000010ff2d7819 */ /* 0x100fe20000011627 */
[--C-:B------:R-:W-:Y:S01]  /*e170*/  HADD2.F32 R44, -RZ, R66.reuse.H1_H1 ;  /* 0x30000042ff2c7230 */ /* 0x100fe20000004100 */
        /* <DEDUP_REMOVED lines=37> */
.L_x_1702:
[----:B------:R-:W-:Y:S05]  /*e3d0*/  BSYNC B1 ;  /* 0x0000000000017941 */ /* 0x000fea0003800000 */
.L_x_1701:
        /* <DEDUP_REMOVED lines=13> */
[--C-:B------:R-:W-:Y:S01]  /*e4b0*/  SHF.R.U64 R47, R40, 0x10, R41.reuse ;  /* 0x00000010282f7819 */ /* 0x100fe20000001229 */
[----:B------:R-:W-:Y:S01]  /*e4c0*/  HADD2.F32 R38, -RZ, R86.H0_H0 ;  /* 0x20000056ff267230 */ /* 0x000fe20000004100 */
[----:B------:R-:W-:Y:S01]  /*e4d0*/  SHF.R.U32.HI R39, RZ, 0x10, R41 ;  /* 0x00000010ff277819 */ /* 0x000fe20000011629 */
[--C-:B------:R-:W-:Y:S01]  /*e4e0*/  HADD2.F32 R40, -RZ, R85.reuse.H0_H0 ;  /* 0x20000055ff287230 */ /* 0x100fe20000004100 */
[--C-:B------:R-:W-:Y:S01]  /*e4f0*/  SHF.R.U32.HI R41, RZ, 0x10, R31.reuse ;  /* 0x00000010ff297819 */ /* 0x100fe2000001161f */
[----:B------:R-:W-:Y:S01]  /*e500*/  HADD2.F32 R85, -RZ, R85.H1_H1 ;  /* 0x30000055ff557230 */ /* 0x000fe20000004100 */
[----:B------:R-:W-:Y:S01]  /*e510*/  SHF.R.U64 R45, R30, 0x10, R31 ;  /* 0x000000101e2d7819 */ /* 0x000fe2000000121f */
[----:B------:R-:W-:Y:S02]  /*e520*/  HADD2.F32 R39, -RZ, R39.H0_H0 ;  /* 0x20000027ff277230 */ /* 0x000fe40000004100 */
[----:B------:R-:W-:-:S02]  /*e530*/  HADD2.F32 R41, -RZ, R41.H0_H0 ;  /* 0x20000029ff297230 */ /* 0x000fc40000004100 */
        /* <DEDUP_REMOVED lines=32> */
.L_x_1715:
[----:B------:R-:W-:Y:S05]  /*e740*/  BSYNC B1 ;  /* 0x0000000000017941 */ /* 0x000fea0003800000 */
.L_x_1714:
[----:B------:R-:W-:Y:S04]  /*e750*/  BSSY B1, `(.L_x_1716) ;  /* 0x000002c000017945 */ /* 0x000fe80003800000 */
[----:B------:R-:W-:Y:S05]  /*e760*/  @P1 BRA `(.L_x_1717) ;  /* 0x0000000000a81947 */ /* 0x000fea0003800000 */
[----:B0-----:R-:W0:Y:S01]  /*e770*/  LDS.128 R4, [R0+0x2000] ;  /* 0x0020000000047984 */ /* 0x001e220000000c00 */
[----:B------:R-:W-:Y:S01]  /*e780*/  SHF.R.U64 R40, R34, 0x10, R35 ;  /* 0x0000001022287819 */ /* 0x000fe20000001223 */
[----:B------:R-:W-:Y:S01]  /*e790*/  HADD2.F32 R82, -RZ, R82.H0_H0 ;  /* 0x20000052ff527230 */ /* 0x000fe20000004100 */
[----:B------:R-:W-:Y:S01]  /*e7a0*/  SHF.R.U32.HI R36, RZ, 0x10, R33 ;  /* 0x00000010ff247819 */ /* 0x000fe20000011621 */
[----:B------:R-:W-:Y:S01]  /*e7b0*/  HADD2.F32 R84, -RZ, R84.H1_H1 ;  /* 0x30000054ff547230 */ /* 0x000fe20000004100 */
[----:B------:R-:W-:Y:S01]  /*e7c0*/  SHF.R.U32.HI R34, RZ, 0x10, R35 ;  /* 0x00000010ff227819 */ /* 0x000fe20000011623 */
[----:B------:R-:W-:Y:S01]  /*e7d0*/  HADD2.F32 R35, -RZ, R81.H0_H0 ;  /* 0x20000051ff237230 */ /* 0x000fe20000004100 */
        /* <DEDUP_REMOVED lines=11> */
[----:B------:R-:W-:Y:S01]  /*e890*/  FFMA.FTZ R37, R32, R34, -R37 ;  /* 0x0000002220257223 */ /* 0x000fe20000010825 */
[----:B------:R-:W-:Y:S02]  /*e8a0*/  HADD2.F32 R31, -RZ, R6.H1_H1 ;  /* 0x30000006ff1f7230 */ /* 0x000fe40000004100 */
[----:B------:R-:W-:Y:S01]  /*e8b0*/  FMUL.FTZ R38, R4, R35 ;  /* 0x0000002304267220 */ /* 0x000fe20000410000 */
[--C-:B------:R-:W-:Y:S02]  /*e8c0*/  HADD2.F32 R6, -RZ, R5.reuse.H0_H0 ;  /* 0x20000005ff067230 */ /* 0x100fe40000004100 */
[----:B------:R-:W-:Y:S01]  /*e8d0*/  FFMA.FTZ R36, R32, R36, R33 ;  /* 0x0000002420247223 */ /* 0x000fe20000010021 */
        /* <DEDUP_REMOVED lines=19> */
.L_x_1717:
[----:B------:R-:W-:Y:S05]  /*ea10*/  BSYNC B1 ;  /* 0x0000000000017941 */ /* 0x000fea0003800000 */
.L_x_1716:
[----:B------:R-:W-:Y:S04]  /*ea20*/  BSSY B1, `(.L_x_1718) ;  /* 0x000002c000017945 */ /* 0x000fe80003800000 */
[----:B------:R-:W-:Y:S05]  /*ea30*/  @P2 BRA `(.L_x_1719) ;  /* 0x0000000000a82947 */ /* 0x000fea0003800000 */
[----:B01----:R-:W0:Y:S01]  /*ea40*/  LDS.128 R4, [R3+0x12400] ;  /* 0x0124000003047984 */ /* 0x003e220000000c00 */
[----:B------:R-:W-:Y:S01]  /*ea50*/  SHF.R.U32.HI R31, RZ, 0x10, R29 ;  /* 0x00000010ff1f7819 */ /* 0x000fe2000001161d */
[----:B------:R-:W-:Y:S01]  /*ea60*/  HADD2.F32 R30, -RZ, R80.H0_H0 ;  /* 0x20000050ff1e7230 */ /* 0x000fe20000004100 */
[----:B------:R-:W-:Y:S01]  /*ea70*/  SHF.R.U32.HI R33, RZ, 0x10, R27 ;  /* 0x00000010ff217819 */ /* 0x000fe2000001161b */
[----:B------:R-:W-:Y:S01]  /*ea80*/  HADD2.F32 R32, -RZ, R77.H1_H1 ;  /* 0x3000004dff207230 */ /* 0x000fe20000004100 */
[----:B------:R-:W-:Y:S01]  /*ea90*/  SHF.R.U64 R39, R28, 0x10, R29 ;  /* 0x000000101c277819 */ /* 0x000fe2000000121d */
        /* <DEDUP_REMOVED lines=36> */
.L_x_1719:
[----:B------:R-:W-:Y:S05]  /*ece0*/  BSYNC B1 ;  /* 0x0000000000017941 */ /* 0x000fea0003800000 */
.L_x_1718:
[----:B------:R-:W-:Y:S04]  /*ecf0*/  BSSY B1, `(.L_x_1720) ;  /* 0x000002c000017945 */ /* 0x000fe80003800000 */
[----:B------:R-:W-:Y:S05]  /*ed00*/  @P3 BRA `(.L_x_1721) ;  /* 0x0000000000a83947 */ /* 0x000fea0003800000 */
[----:B012---:R-:W0:Y:S01]  /*ed10*/  LDS.128 R4, [R0+0x6000] ;  /* 0x0060000000047984 */ /* 0x007e220000000c00 */
        /* <DEDUP_REMOVED lines=41> */
.L_x_1721:
[----:B------:R-:W-:Y:S05]  /*efb0*/  BSYNC B1 ;  /* 0x0000000000017941 */ /* 0x000fea0003800000 */
.L_x_1720:
[----:B------:R-:W-:Y:S04]  /*efc0*/  BSSY B1, `(.L_x_1722) ;  /* 0x000002c000017945 */ /* 0x000fe80003800000 */
[----:B------:R-:W-:Y:S05]  /*efd0*/  @P4 BRA `(.L_x_1723) ;  /* 0x0000000000a84947 */ /* 0x000fea0003800000 */
[----:B0123--:R-:W0:Y:S01]  /*efe0*/  LDS.128 R4, [R3+0x16400] ;  /* 0x0164000003047984 */ /* 0x00fe220000000c00 */
[----:B------:R-:W-:Y:S01]  /*eff0*/  SHF.R.U32.HI R21, RZ, 0x10, R15 ;  /* 0x00000010ff157819 */ /* 0x000fe2000001160f */
[----:B------:R-:W-:Y:S01]  /*f000*/  HADD2.F32 R20, -RZ, R69.H0_H0 ;  /* 0x20000045ff147230 */ /* 0x000fe20000004100 */
[----:B------:R-:W-:Y:S01]  /*f010*/  SHF.R.U32.HI R25, RZ, 0x10, R13 ;  /* 0x00000010ff197819 */ /* 0x000fe2000001160d */
[----:B------:R-:W-:Y:S01]  /*f020*/  HADD2.F32 R24, -RZ, R65.H0_H0 ;  /* 0x20000041ff187230 */ /* 0x000fe20000004100 */
        /* <DEDUP_REMOVED lines=37> */
.L_x_1723:
[----:B------:R-:W-:Y:S05]  /*f280*/  BSYNC B1 ;  /* 0x0000000000017941 */ /* 0x000fea0003800000 */
.L_x_1722:
[----:B------:R-:W-:Y:S05]  /*f290*/  @P5 BRA `(.L_x_1713) ;  /* 0x0000003400d05947 */ /* 0x000fea0003800000 */
[----:B01234-:R-:W0:Y:S01]  /*f2a0*/  LDS.128 R4, [R0+0xa000] ;  /* 0x00a0000000047984 */ /* 0x01fe220000000c00 */
[----:B------:R-:W-:Y:S01]  /*f2b0*/  SHF.R.U32.HI R14, RZ, 0x10, R9 ;  /* 0x00000010ff0e7819 */ /* 0x000fe20000011609 */
[--C-:B------:R-:W-:Y:S01]  /*f2c0*/  HADD2.F32 R13, -RZ, R62.reuse.H0_H0 ;  /* 0x2000003eff0d7230 */ /* 0x100fe20000004100 */
[--C-:B------:R-:W-:Y:S01]  /*f2d0*/  SHF.R.U32.HI R12, RZ, 0x10, R11.reuse ;  /* 0x00000010ff0c7819 */ /* 0x100fe2000001160b */
        /* <DEDUP_REMOVED lines=8> */
[--C-:B------:R-:W-:Y:S02]  /*f360*/  HADD2.F32 R3, -RZ, R4.reuse.H0_H0 ;  /* 0x20000004ff037230 */ /* 0x100fe40000004100 */
[----:B------:R-:W-:Y:S02]  /*f370*/  HADD2.F32 R9, -RZ, R7.H0_H0 ;  /* 0x20000007ff097230 */ /* 0x000fe40000004100 */
[C---:B------:R-:W-:Y:S01]  /*f380*/  FMUL.FTZ R20, R10.reuse, R14 ;  /* 0x0000000e0a147220 */ /* 0x040fe20000410000 */
[----:B------:R-:W-:Y:S02]  /*f390*/  HADD2.F32 R4, -RZ, R4.H1_H1 ;  /* 0x30000004ff047230 */ /* 0x000fe40000004100 */
[----:B------:R-:W-:Y:S01]  /*f3a0*/  FMUL.FTZ R15, R10, R12 ;  /* 0x0000000c0a0f7220 */ /* 0x000fe20000410000 */
[----:B------:R-:W-:-:S02]  /*f3b0*/  HADD2.F32 R7, -RZ, R6.H0_H0 ;  /* 0x20000006ff077230 */ /* 0x000fc40000004100 */
[C---:B------:R-:W-:Y:S01]  /*f3c0*/  FFMA.FTZ R20, R9.reuse, R12, -R20 ;  /* 0x0000000c09147223 */ /* 0x040fe20000010814 */
[----:B------:R-:W-:Y:S02]  /*f3d0*/  HADD2.F32 R8, -RZ, R6.H1_H1 ;  /* 0x30000006ff087230 */ /* 0x000fe40000004100 */
[C---:B------:R-:W-:Y:S01]  /*f3e0*/  FMUL.FTZ R10, R4.reuse, R13 ;  /* 0x0000000d040a7220 */ /* 0x040fe20000410000 */
        /* <DEDUP_REMOVED lines=20> */
[----:B------:R0:W-:Y:S01]  /*f530*/  STS.128 [R0+0xa000], R4 ;  /* 0x00a0000400007388 */ /* 0x0001e20000000c00 */
[----:B------:R-:W-:Y:S05]  /*f540*/  BRA `(.L_x_1713) ;  /* 0x0000003400247947 */ /* 0x000fea0003800000 */
.L_x_1692:
[----:B------:R-:W2:Y:S01]  /*f550*/  LDC R64, c[0x0][0x448] ;  /* 0x00011200ff407b82 */ /* 0x000ea20000000800 */
[----:B------:R-:W-:Y:S01]  /*f560*/  IMAD R3, R210, 0x40, R69 ;  /* 0x00000040d2037824 */ /* 0x000fe200078e0245 */
[----:B------:R-:W-:Y:S01]  /*f570*/  ULDC.64 UR4, c[0x0][0x3f8] ;  /* 0x0000fe0000047ab9 */ /* 0x000fe20000000a00 */
[----:B------:R-:W-:Y:S01]  /*f580*/  ULDC.64 UR6, c[0x0][0x408] ;  /* 0x0001020000067ab9 */ /* 0x000fe20000000a00 */
[----:B------:R-:W-:Y:S02]  /*f590*/  IMAD.MOV.U32 R4, RZ, RZ, R24 ;  /* 0x000000ffff047224 */ /* 0x000fe400078e0018 */
[----:B------:R-:W-:Y:S02]  /*f5a0*/  IMAD.MOV.U32 R6, RZ, RZ, R140 ;  /* 0x000000ffff067224 */ /* 0x000fe400078e008c */
[----:B------:R-:W-:Y:S01]  /*f5b0*/  IMAD.MOV.U32 R7, RZ, RZ, R29 ;  /* 0x000000ffff077224 */ /* 0x000fe200078e001d */
[----:B--2---:R-:W-:-:S13]  /*f5c0*/  ISETP.NE.AND P0, PT, R64, 0x1, PT ;  /* 0x000000014000780c */ /* 0x004fda0003f05270 */
[----:B------:R-:W2:Y:S08]  /*f5d0*/  @P0 LDC R0, c[0x0][0x44c] ;  /* 0x00011300ff000b82 */ /* 0x000eb00000000800 */
[----:B------:R-:W3:Y:S01]  /*f5e0*/  @P0 LDC R5, c[0x0][0x450] ;  /* 0x00011400ff050b82 */ /* 0x000ee20000000800 */
[----:B--2---:R-:W-:-:S05]  /*f5f0*/  @P0 IMAD.HI.U32 R0, R3, R0, RZ ;  /* 0x0000000003000227 */ /* 0x004fca00078e00ff */
[----:B---3--:R-:W-:Y:S02]  /*f600*/  @P0 SHF.R.U32.HI R3, RZ, R5, R0 ;  /* 0x00000005ff030219 */ /* 0x008fe40000011600 */
[----:B------:R-:W-:Y:S02]  /*f610*/  MOV R5, R27 ;  /* 0x0000001b00057202 */ /* 0x000fe40000000f00 */
[----:B------:R-:W-:Y:S01]  /*f620*/  SHF.R.S32.HI R0, RZ, 0x1f, R3 ;  /* 0x0000001fff007819 */ /* 0x000fe20000011403 */
[----:B------:R-:W-:-:S04]  /*f630*/  IMAD.WIDE.U32 R6, R3, UR6, R6 ;  /* 0x0000000603067c25 */ /* 0x000fc8000f8e0006 */
[C---:B------:R-:W-:Y:S02]  /*f640*/  IMAD R8, R0.reuse, UR4, RZ ;  /* 0x0000000400087c24 */ /* 0x040fe4000f8e02ff */
[----:B------:R-:W-:Y:S02]  /*f650*/  IMAD R0, R0, UR6, RZ ;  /* 0x0000000600007c24 */ /* 0x000fe4000f8e02ff */
[----:B------:R-:W-:-:S04]  /*f660*/  IMAD.WIDE.U32 R4, R3, UR4, R4 ;  /* 0x0000000403047c25 */ /* 0x000fc8000f8e0004 */
[C---:B------:R-:W-:Y:S01]  /*f670*/  IMAD R21, R3.reuse, UR5, R8 ;  /* 0x0000000503157c24 */ /* 0x040fe2000f8e0208 */
[----:B------:R-:W-:Y:S01]  /*f680*/  ULDC.64 UR4, c[0x0][0x3e8] ;  /* 0x0000fa0000047ab9 */ /* 0x000fe20000000a00 */
[----:B------:R-:W-:Y:S01]  /*f690*/  IMAD R61, R3, UR7, R0 ;  /* 0x00000007033d7c24 */ /* 0x000fe2000f8e0200 */
[----:B------:R-:W-:Y:S01]  /*f6a0*/  ULDC.64 UR6, c[0x0][0x400] ;  /* 0x0001000000067ab9 */ /* 0x000fe20000000a00 */
[----:B------:R-:W-:Y:S01]  /*f6b0*/  IMAD.IADD R21, R5, 0x1, R21 ;  /* 0x0000000105157824 */ /* 0x000fe200078e0215 */
[----:B------:R-:W-:Y:S01]  /*f6c0*/  LEA R20, P0, R4, UR4, 0x1 ;  /* 0x0000000404147c11 */ /* 0x000fe2000f8008ff */
[----:B------:R-:W-:Y:S01]  /*f6d0*/  IMAD.IADD R61, R7, 0x1, R61 ;  /* 0x00000001073d7824 */ /* 0x000fe200078e023d */
[----:B------:R-:W-:Y:S01]  /*f6e0*/  LEA R62, P1, R6, UR6, 0x1 ;  /* 0x00000006063e7c11 */ /* 0x000fe2000f8208ff */
[----:B------:R-:W-:Y:S01]  /*f6f0*/  UMOV UR4, 0xffffffff ;  /* 0xffffffff00047882 */ /* 0x000fe20000000000 */
[----:B------:R-:W-:Y:S02]  /*f700*/  LEA.HI.X R21, R4, UR5, R21, 0x1, P0 ;  /* 0x0000000504157c11 */ /* 0x000fe400080f0c15 */
[----:B------:R-:W-:Y:S01]  /*f710*/  LEA.HI.X R61, R6, UR7, R61, 0x1, P1 ;  /* 0x00000007063d7c11 */ /* 0x000fe200088f0c3d */
[----:B------:R-:W-:Y:S08]  /*f720*/  BRA.DIV UR4, `(.L_x_1724) ;  /* 0x000001b604cc7947 */ /* 0x000ff0000b800000 */
[----:B------:R2:W3:Y:S04]  /*f730*/  SHFL.IDX PT, R3, R21, RZ, 0x1c1f ;  /* 0x001c1fff15037589 */ /* 0x0004e800000e0000 */
[----:B------:R2:W4:Y:S04]  /*f740*/  SHFL.IDX PT, R0, R20, RZ, 0x1c1f ;  /* 0x001c1fff14007589 */ /* 0x00052800000e0000 */
[----:B------:R2:W0:Y:S04]  /*f750*/  SHFL.IDX PT, R7, R61, RZ, 0x1c1f ;  /* 0x001c1fff3d077589 */ /* 0x00042800000e0000 */
[----:B------:R2:W0:Y:S02]  /*f760*/  SHFL.IDX PT, R14, R62, RZ, 0x1c1f ;  /* 0x001c1fff3e0e7589 */ /* 0x00042400000e0000 */
.L_x_2042:
        /* <DEDUP_REMOVED lines=9> */
[----:B0-----:R-:W-:Y:S02]  /*f800*/  CS2R R32, SRZ ;  /* 0x0000000000207805 */ /* 0x001fe4000001ff00 */
[----:B------:R-:W-:Y:S02]  /*f810*/  CS2R R34, SRZ ;  /* 0x0000000000227805 */ /* 0x000fe4000001ff00 */
[----:B-1----:R-:W-:Y:S02]  /*f820*/  CS2R R28, SRZ ;  /* 0x00000000001c7805 */ /* 0x002fe4000001ff00 */
[----:B------:R-:W-:-:S02]  /*f830*/  CS2R R30, SRZ ;  /* 0x00000000001e7805 */ /* 0x000fc4000001ff00 */
[----:B------:R-:W-:Y:S02]  /*f840*/  CS2R R24, SRZ ;  /* 0x0000000000187805 */ /* 0x000fe4000001ff00 */
[----:B------:R-:W-:Y:S01]  /*f850*/  CS2R R26, SRZ ;  /* 0x00000000001a7805 */ /* 0x000fe2000001ff00 */
[----:B------:R-:W-:Y:S06]  /*f860*/  @P0 BRA `(.L_x_1726) ;  /* 0x0000000000980947 */ /* 0x000fec0003800000 */
[----:B------:R-:W-:Y:S01]  /*f870*/  ULDC UR4, c[0x0][0x3f4] ;  /* 0x0000fd0000047ab9 */ /* 0x000fe20000000800 */
[----:B---3--:R-:W-:Y:S01]  /*f880*/  MOV R9, R3 ;  /* 0x0000000300097202 */ /* 0x008fe20000000f00 */
[----:B----4-:R-:W-:Y:S01]  /*f890*/  IMAD.MOV.U32 R8, RZ, RZ, R0 ;  /* 0x000000ffff087224 */ /* 0x010fe200078e0000 */
[----:B------:R-:W-:Y:S01]  /*f8a0*/  ISETP.GE.AND P2, PT, R18, UR4, PT ;  /* 0x0000000412007c0c */ /* 0x000fe2000bf46270 */
[----:B------:R-:W-:Y:S01]  /*f8b0*/  IMAD.MOV.U32 R24, RZ, RZ, R14 ;  /* 0x000000ffff187224 */ /* 0x000fe200078e000e */
[----:B------:R-:W-:Y:S01]  /*f8c0*/  ISETP.GE.AND P3, PT, R167, UR4, PT ;  /* 0x00000004a7007c0c */ /* 0x000fe2000bf66270 */
[----:B------:R-:W-:Y:S01]  /*f8d0*/  IMAD.MOV.U32 R25, RZ, RZ, R7 ;  /* 0x000000ffff197224 */ /* 0x000fe200078e0007 */
[----:B------:R-:W-:Y:S02]  /*f8e0*/  ISETP.GE.AND P4, PT, R168, UR4, PT ;  /* 0x00000004a8007c0c */ /* 0x000fe4000bf86270 */
[----:B------:R-:W-:Y:S02]  /*f8f0*/  CS2R R28, SRZ ;  /* 0x00000000001c7805 */ /* 0x000fe4000001ff00 */
[----:B------:R-:W-:-:S02]  /*f900*/  CS2R R30, SRZ ;  /* 0x00000000001e7805 */ /* 0x000fc4000001ff00 */
[----:B------:R-:W-:Y:S02]  /*f910*/  CS2R R40, SRZ ;  /* 0x0000000000287805 */ /* 0x000fe4000001ff00 */
[----:B------:R-:W-:Y:S01]  /*f920*/  CS2R R42, SRZ ;  /* 0x00000000002a7805 */ /* 0x000fe2000001ff00 */
[----:B------:R-:W-:Y:S02]  /*f930*/  @!P2 IMAD.SHL.U32 R5, R18, 0x2, RZ ;  /* 0x000000021205a824 */ /* 0x000fe400078e00ff */
[----:B------:R-:W-:Y:S02]  /*f940*/  @!P3 IMAD.SHL.U32 R15, R170, 0x8, RZ ;  /* 0x00000008aa0fb824 */ /* 0x000fe400078e00ff */
[----:B------:R-:W-:Y:S01]  /*f950*/  @!P4 IMAD.SHL.U32 R27, R171, 0x8, RZ ;  /* 0x00000008ab1bc824 */ /* 0x000fe200078e00ff */
[-C--:B------:R-:W-:Y:S01]  /*f960*/  @!P2 IADD3 R4, P0, R0, R5.reuse, RZ ;  /* 0x000000050004a210 */ /* 0x080fe20007f1e0ff */
[----:B------:R-:W-:Y:S01]  /*f970*/  @!P3 IMAD.WIDE R10, R15, 0x2, R8 ;  /* 0x000000020f0ab825 */ /* 0x000fe200078e0208 */
[----:B------:R-:W-:-:S02]  /*f980*/  @!P2 IADD3 R6, P1, R14, R5, RZ ;  /* 0x000000050e06a210 */ /* 0x000fc40007f3e0ff */
[----:B------:R-:W-:Y:S01]  /*f990*/  @!P2 SHF.L.U64.HI R0, R18, 0x1, R19 ;  /* 0x000000011200a819 */ /* 0x000fe20000010213 */
[----:B------:R-:W-:Y:S01]  /*f9a0*/  @!P4 IMAD.WIDE R12, R27, 0x2, R8 ;  /* 0x000000021b0cc825 */ /* 0x000fe200078e0208 */
[----:B------:R-:W-:Y:S02]  /*f9b0*/  CS2R R36, SRZ ;  /* 0x0000000000247805 */ /* 0x000fe4000001ff00 */
[----:B------:R-:W-:Y:S02]  /*f9c0*/  CS2R R38, SRZ ;  /* 0x0000000000267805 */ /* 0x000fe4000001ff00 */
[----:B------:R-:W-:Y:S01]  /*f9d0*/  CS2R R32, SRZ ;  /* 0x0000000000207805 */ /* 0x000fe2000001ff00 */
[----:B------:R-:W-:Y:S01]  /*f9e0*/  @!P3 IMAD.WIDE R14, R15, 0x2, R24 ;  /* 0x000000020f0eb825 */ /* 0x000fe200078e0218 */
[----:B------:R-:W-:Y:S02]  /*f9f0*/  CS2R R34, SRZ ;  /* 0x0000000000227805 */ /* 0x000fe4000001ff00 */
[----:B------:R-:W-:-:S02]  /*fa00*/  CS2R R44, SRZ ;  /* 0x00000000002c7805 */ /* 0x000fc4000001ff00 */
[----:B------:R-:W-:Y:S01]  /*fa10*/  CS2R R46, SRZ ;  /* 0x00000000002e7805 */ /* 0x000fe2000001ff00 */
[----:B------:R-:W-:Y:S01]  /*fa20*/  @!P4 IMAD.WIDE R8, R27, 0x2, R24 ;  /* 0x000000021b08c825 */ /* 0x000fe200078e0218 */
[----:B------:R-:W-:Y:S02]  /*fa30*/  CS2R R24, SRZ ;  /* 0x0000000000187805 */ /* 0x000fe4000001ff00 */
[----:B------:R-:W-:Y:S01]  /*fa40*/  CS2R R26, SRZ ;  /* 0x00000000001a7805 */ /* 0x000fe2000001ff00 */
[----:B------:R0:W5:Y:S01]  /*fa50*/  @!P3 LD.E.128 R28, desc[UR60][R10.64] ;  /* 0x0000003c0a1cb980 */ /* 0x000162000c101d00 */
[--C-:B------:R-:W-:Y:S02]  /*fa60*/  @!P2 IMAD.X R5, R3, 0x1, R0.reuse, P0 ;  /* 0x000000010305a824 */ /* 0x100fe400000e0600 */
[----:B------:R-:W-:Y:S01]  /*fa70*/  @!P2 IMAD.X R7, R7, 0x1, R0, P1 ;  /* 0x000000010707a824 */ /* 0x000fe200008e0600 */
[----:B------:R0:W5:Y:S04]  /*fa80*/  @!P3 LD.E.128 R40, desc[UR60][R14.64] ;  /* 0x0000003c0e28b980 */ /* 0x000168000c101d00 */
[----:B------:R0:W5:Y:S04]  /*fa90*/  @!P4 LD.E.128 R24, desc[UR60][R12.64] ;  /* 0x0000003c0c18c980 */ /* 0x000168000c101d00 */
[----:B------:R0:W5:Y:S04]  /*faa0*/  @!P4 LD.E.128 R36, desc[UR60][R8.64] ;  /* 0x0000003c0824c980 */ /* 0x000168000c101d00 */
[----:B------:R0:W5:Y:S04]  /*fab0*/  @!P2 LD.E.128 R32, desc[UR60][R4.64] ;  /* 0x0000003c0420a980 */ /* 0x000168000c101d00 */
[----:B------:R0:W5:Y:S02]  /*fac0*/  @!P2 LD.E.128 R44, desc[UR60][R6.64] ;  /* 0x0000003c062ca980 */ /* 0x000164000c101d00 */
.L_x_1726:
[----:B------:R-:W-:Y:S05]  /*fad0*/  BSYNC B1 ;  /* 0x0000000000017941 */ /* 0x000fea0003800000 */
.L_x_1725:
[----:B0----5:R-:W-:Y:S01]  /*fae0*/  IMAD.MOV.U32 R4, RZ, RZ, R46 ;  /* 0x000000ffff047224 */ /* 0x021fe200078e002e */
[----:B----4-:R-:W-:Y:S01]  /*faf0*/  MOV R0, R44 ;  /* 0x0000002c00007202 */ /* 0x010fe20000000f00 */
[----:B---3--:R-:W-:Y:S01]  /*fb00*/  IMAD.MOV.U32 R3, RZ, RZ, R45 ;  /* 0x000000ffff037224 */ /* 0x008fe200078e002d */
[----:B------:R-:W-:Y:S01]  /*fb10*/  UMOV UR4, 0xffffffff ;  /* 0xffffffff00047882 */ /* 0x000fe20000000000 */
[----:B------:R-:W-:Y:S01]  /*fb20*/  IMAD.MOV.U32 R5, RZ, RZ, R47 ;  /* 0x000000ffff057224 */ /* 0x000fe200078e002f */
[----:B------:R-:W-:Y:S01]  /*fb30*/  PRMT R92, R4, 0x7610, R92 ;  /* 0x00007610045c7816 */ /* 0x000fe2000000005c */
[----:B------:R-:W-:Y:S01]  /*fb40*/  IMAD.MOV.U32 R4, RZ, RZ, R42 ;  /* 0x000000ffff047224 */ /* 0x000fe200078e002a */
[----:B------:R-:W-:Y:S01]  /*fb50*/  PRMT R93, R93, 0x5410, R0 ;  /* 0x000054105d5d7816 */ /* 0x000fe20000000000 */
[----:B------:R-:W-:Y:S01]  /*fb60*/  IMAD.MOV.U32 R0, RZ, RZ, R40 ;  /* 0x000000ffff007224 */ /* 0x000fe200078e0028 */
[----:B------:R-:W-:Y:S01]  /*fb70*/  PRMT R97, R3, 0x7610, R97 ;  /* 0x0000761003617816 */ /* 0x000fe20000000061 */
[----:B------:R-:W-:Y:S01]  /*fb80*/  IMAD.MOV.U32 R3, RZ, RZ, R41 ;  /* 0x000000ffff037224 */ /* 0x000fe200078e0029 */
[----:B------:R-:W-:-:S02]  /*fb90*/  PRMT R91, R91, 0x5410, R5 ;  /* 0x000054105b5b7816 */ /* 0x000fc40000000005 */
[----:B------:R-:W-:Y:S02]  /*fba0*/  MOV R5, R43 ;  /* 0x0000002b00057202 */ /* 0x000fe40000000f00 */
[----:B------:R-:W-:Y:S01]  /*fbb0*/  PRMT R86, R0, 0x5410, R3 ;  /* 0x0000541000567816 */ /* 0x000fe20000000003 */
[----:B------:R-:W-:Y:S01]  /*fbc0*/  IMAD.MOV.U32 R0, RZ, RZ, R36 ;  /* 0x000000ffff007224 */ /* 0x000fe200078e0024 */
[----:B------:R-:W-:Y:S01]  /*fbd0*/  PRMT R87, R4, 0x5410, R5 ;  /* 0x0000541004577816 */ /* 0x000fe20000000005 */
[----:B------:R-:W-:Y:S02]  /*fbe0*/  IMAD.MOV.U32 R4, RZ, RZ, R38 ;  /* 0x000000ffff047224 */ /* 0x000fe400078e0026 */
[----:B------:R-:W-:Y:S02]  /*fbf0*/  IMAD.MOV.U32 R5, RZ, RZ, R39 ;  /* 0x000000ffff057224 */ /* 0x000fe400078e0027 */
[----:B------:R-:W-:-:S03]  /*fc00*/  IMAD.MOV.U32 R3, RZ, RZ, R37 ;  /* 0x000000ffff037224 */ /* 0x000fc600078e0025 */
        /* <DEDUP_REMOVED lines=17> */
[----:B------:R-:W-:Y:S01]  /*fd20*/  PRMT R88, R0, 0x5410, R3 ;  /* 0x0000541000587816 */ /* 0x000fe20000000003 */
[----:B------:R-:W-:Y:S01]  /*fd30*/  IMAD.MOV.U32 R0, RZ, RZ, R24 ;  /* 0x000000ffff007224 */ /* 0x000fe200078e0018 */
[----:B------:R-:W-:Y:S02]  /*fd40*/  MOV R3, R25 ;  /* 0x0000001900037202 */ /* 0x000fe40000000f00 */
[----:B------:R-:W-:Y:S02]  /*fd50*/  PRMT R79, R4, 0x5410, R5 ;  /* 0x00005410044f7816 */ /* 0x000fe40000000005 */
[----:B------:R-:W-:Y:S02]  /*fd60*/  CS2R R4, SRZ ;  /* 0x0000000000047805 */ /* 0x000fe4000001ff00 */
[----:B------:R-:W-:Y:S01]  /*fd70*/  PRMT R78, R0, 0x5410, R3 ;  /* 0x00005410004e7816 */ /* 0x000fe20000000003 */
[----:B------:R-:W-:Y:S06]  /*fd80*/  BRA.DIV UR4, `(.L_x_1727) ;  /* 0x000001b204a47947 */ /* 0x000fec000b800000 */
[----:B------:R0:W1:Y:S04]  /*fd90*/  SHFL.IDX PT, R0, R21, 0x1, 0x1c1f ;  /* 0x003c1f0015007f89 */ /* 0x00006800000e0000 */
[----:B------:R0:W3:Y:S04]  /*fda0*/  SHFL.IDX PT, R3, R20, 0x1, 0x1c1f ;  /* 0x003c1f0014037f89 */ /* 0x0000e800000e0000 */
[----:B--2---:R-:W2:Y:S04]  /*fdb0*/  SHFL.IDX PT, R61, R61, 0x1, 0x1c1f ;  /* 0x003c1f003d3d7f89 */ /* 0x004ea800000e0000 */
[----:B0-----:R-:W4:Y:S02]  /*fdc0*/  SHFL.IDX PT, R62, R62, 0x1, 0x1c1f ;  /* 0x003c1f003e3e7f89 */ /* 0x001f2400000e0000 */
.L_x_2048:
[----:B------:R-:W-:Y:S01]  /*fdd0*/  VIADD R69, R69, 0x40 ;  /* 0x0000004045457836 */ /* 0x000fe20000000000 */
        /* <DEDUP_REMOVED lines=14> */
[----:B------:R-:W-:Y:S01]  /*fec0*/  ULDC UR4, c[0x0][0x3f4] ;  /* 0x0000fd0000047ab9 */ /* 0x000fe20000000800 */
[----:B---3--:R-:W-:Y:S01]  /*fed0*/  IMAD.MOV.U32 R6, RZ, RZ, R3 ;  /* 0x000000ffff067224 */ /* 0x008fe200078e0003 */
[----:B------:R-:W-:Y:S01]  /*fee0*/  ISETP.GE.AND P2, PT, R18, UR4, PT ;  /* 0x0000000412007c0c */ /* 0x000fe2000bf46270 */
[----:B-1----:R-:W-:Y:S01]  /*fef0*/  IMAD.MOV.U32 R7, RZ, RZ, R0 ;  /* 0x000000ffff077224 */ /* 0x002fe200078e0000 */
[----:B------:R-:W-:Y:S01]  /*ff00*/  ISETP.GE.AND P3, PT, R167, UR4, PT ;  /* 0x00000004a7007c0c */ /* 0x000fe2000bf66270 */
[----:B----4-:R-:W-:Y:S01]  /*ff10*/  IMAD.MOV.U32 R8, RZ, RZ, R62 ;  /* 0x000000ffff087224 */ /* 0x010fe200078e003e */
[----:B------:R-:W-:Y:S01]  /*ff20*/  ISETP.GE.AND P4, PT, R168, UR4, PT ;  /* 0x00000004a8007c0c */ /* 0x000fe2000bf86270 */
[----:B--2---:R-:W-:Y:S01]  /*ff30*/  IMAD.MOV.U32 R9, RZ, RZ, R61 ;  /* 0x000000ffff097224 */ /* 0x004fe200078e003d */
[----:B------:R-:W-:Y:S02]  /*ff40*/  CS2R R52, SRZ ;  /* 0x0000000000347805 */ /* 0x000fe4000001ff00 */
[----:B------:R-:W-:-:S02]  /*ff50*/  CS2R R54, SRZ ;  /* 0x0000000000367805 */ /* 0x000fc4000001ff00 */
[----:B------:R-:W-:Y:S02]  /*ff60*/  CS2R R10, SRZ ;  /* 0x00000000000a7805 */ /* 0x000fe4000001ff00 */
[----:B------:R-:W-:Y:S02]  /*ff70*/  CS2R R56, SRZ ;  /* 0x0000000000387805 */ /* 0x000fe4000001ff00 */
[----:B------:R-:W-:Y:S01]  /*ff80*/  CS2R R58, SRZ ;  /* 0x00000000003a7805 */ /* 0x000fe2000001ff00 */
[----:B------:R-:W-:Y:S01]  /*ff90*/  @!P2 IMAD.SHL.U32 R60, R18, 0x2, RZ ;  /* 0x00000002123ca824 */ /* 0x000fe200078e00ff */
[----:B------:R-:W-:Y:S01]  /*ffa0*/  @!P3 SHF.L.U32 R13, R170, 0x3, RZ ;  /* 0x00000003aa0db819 */ /* 0x000fe200000006ff */
[----:B------:R-:W-:-:S03]  /*ffb0*/  @!P4 IMAD.SHL.U32 R63, R171, 0x8, RZ ;  /* 0x00000008ab3fc824 */ /* 0x000fc600078e00ff */
[-C--:B------:R-:W-:Y:S01]  /*ffc0*/  @!P2 IADD3 R20, P0, R3, R60.reuse, RZ ;  /* 0x0000003c0314a210 */ /* 0x080fe20007f1e0ff */
[----:B------:R-:W-:Y:S01]  /*ffd0*/  @!P3 IMAD.WIDE R4, R13, 0x2, R6 ;  /* 0x000000020d04b825 */ /* 0x000fe200078e0206 */
[----:B------:R-:W-:Y:S02]  /*ffe0*/  @!P2 IADD3 R60, P1, R62, R60, RZ ;  /* 0x0000003c3e3ca210 */ /* 0x000fe40007f3e0ff */
[----:B------:R-:W-:Y:S01]  /*fff0*/  @!P2 SHF.L.U64.HI R3, R18, 0x1, R19 ;  /* 0x000000011203a819 */ /* 0x000fe20000010213 */
[----:B------:R-:W-:Y:S01]  /*10000*/  @!P4 IMAD.WIDE R6, R63, 0x2, R6 ;  /* 0x000000023f06c825 */ /* 0x000fe200078e0206 */
[----:B------:R0:W5:Y:S03]  /*10010*/  @!P3 LD.E.128 R52, desc[UR60][R4.64] ;  /* 0x0000003c0434b980 */ /* 0x000166000c101d00 */
[--C-:B------:R-:W-:Y:S01]  /*10020*/  @!P3 IMAD.WIDE R12, R13, 0x2, R8.reuse ;  /* 0x000000020d0cb825 */ /* 0x100fe200078e0208 */
[----:B------:R1:W5:Y:S03]  /*10030*/  @!P4 LD.E.128 R56, desc[UR60][R6.64] ;  /* 0x0000003c0638c980 */ /* 0x000366000c101d00 */
[----:B------:R-:W-:Y:S01]  /*10040*/  @!P4 IMAD.WIDE R62, R63, 0x2, R8 ;  /* 0x000000023f3ec825 */ /* 0x000fe200078e0208 */
[----:B------:R-:W-:-:S02]  /*10050*/  CS2R R8, SRZ ;  /* 0x0000000000087805 */ /* 0x000fc4000001ff00 */
[----:B------:R-:W-:Y:S02]  /*10060*/  CS2R R14, SRZ ;  /* 0x00000000000e7805 */ /* 0x000fe4000001ff00 */
[----:B------:R-:W-:Y:S02]  /*10070*/  CS2R R48, SRZ ;  /* 0x0000000000307805 */ /* 0x000fe4000001ff00 */
[----:B------:R-:W-:Y:S02]  /*10080*/  CS2R R50, SRZ ;  /* 0x0000000000327805 */ /* 0x000fe4000001ff00 */
[----:B0-----:R-:W-:Y:S01]  /*10090*/  CS2R R4, SRZ ;  /* 0x0000000000047805 */ /* 0x001fe2000001ff00 */
[--C-:B------:R-:W-:Y:S01]  /*100a0*/  @!P2 IMAD.X R21, R0, 0x1, R3.reuse, P0 ;  /* 0x000000010015a824 */ /* 0x100fe200000e0603 */
[----:B------:R0:W5:Y:S01]  /*100b0*/  @!P3 LD.E.128 R8, desc[UR60][R12.64] ;  /* 0x0000003c0c08b980 */ /* 0x000162000c101d00 */
[----:B-1----:R-:W-:Y:S01]  /*100c0*/  CS2R R6, SRZ ;  /* 0x0000000000067805 */ /* 0x002fe2000001ff00 */
[----:B------:R-:W-:-:S02]  /*100d0*/  @!P2 IMAD.X R61, R61, 0x1, R3, P1 ;  /* 0x000000013d3da824 */ /* 0x000fc400008e0603 */
[----:B------:R1:W5:Y:S04]  /*100e0*/  @!P2 LD.E.128 R48, desc[UR60][R20.64] ;  /* 0x0000003c1430a980 */ /* 0x000368000c101d00 */
[----:B------:R1:W5:Y:S01]  /*100f0*/  @!P2 LD.E.128 R4, desc[UR60][R60.64] ;  /* 0x0000003c3c04a980 */ /* 0x000362000c101d00 */
[----:B0-----:R-:W-:-:S06]  /*10100*/  CS2R R12, SRZ ;  /* 0x00000000000c7805 */ /* 0x001fcc000001ff00 */
[----:B------:R1:W5:Y:S02]  /*10110*/  @!P4 LD.E.128 R12, desc[UR60][R62.64] ;  /* 0x0000003c3e0cc980 */ /* 0x000364000c101d00 */
.L_x_1729:
[----:B------:R-:W-:Y:S05]  /*10120*/  BSYNC B1 ;  /* 0x0000000000017941 */ /* 0x000fea0003800000 */
.L_x_1728:
[----:B-1----:R-:W-:Y:S01]  /*10130*/  LEA.HI R0, R209, R209, RZ, 0x1 ;  /* 0x000000d1d1007211 */ /* 0x002fe200078f08ff */
[----:B---3-5:R-:W-:Y:S01]  /*10140*/  IMAD.MOV.U32 R3, RZ, RZ, R4 ;  /* 0x000000ffff037224 */ /* 0x028fe200078e0004 */
[----:B------:R-:W-:Y:S01]  /*10150*/  MOV R20, R5 ;  /* 0x0000000500147202 */ /* 0x000fe20000000f00 */
[----:B------:R-:W-:Y:S01]  /*10160*/  IMAD.MOV.U32 R21, RZ, RZ, R7 ;  /* 0x000000ffff157224 */ /* 0x000fe200078e0007 */
[----:B------:R-:W-:Y:S01]  /*10170*/  LOP3.LUT R0, R0, 0xfffffffe, RZ, 0xc0, !PT ;  /* 0xfffffffe00007812 */ /* 0x000fe200078ec0ff */
[----:B------:R-:W-:Y:S01]  /*10180*/  IMAD.MOV.U32 R60, RZ, RZ, R49 ;  /* 0x000000ffff3c7224 */ /* 0x000fe200078e0031 */
[----:B------:R-:W-:Y:S01]  /*10190*/  PRMT R80, R3, 0x5410, R20 ;  /* 0x0000541003507816 */ /* 0x000fe20000000014 */
[----:B------:R-:W-:Y:S01]  /*101a0*/  IMAD.MOV.U32 R3, RZ, RZ, R6 ;  /* 0x000000ffff037224 */ /* 0x000fe200078e0006 */
[----:B----4-:R-:W-:Y:S01]  /*101b0*/  MOV R62, R50 ;  /* 0x00000032003e7202 */ /* 0x010fe20000000f00 */
[----:B------:R-:W-:Y:S01]  /*101c0*/  IMAD.IADD R0, R209, 0x1, -R0 ;  /* 0x00000001d1007824 */ /* 0x000fe200078e0a00 */
[----:B------:R-:W-:Y:S01]  /*101d0*/  MOV R63, R57 ;  /* 0x00000039003f7202 */ /* 0x000fe20000000f00 */
[----:B------:R-:W-:Y:S01]  /*101e0*/  IMAD.MOV.U32 R20, RZ, RZ, R9 ;  /* 0x000000ffff147224 */ /* 0x000fe200078e0009 */
[----:B------:R-:W-:Y:S01]  /*101f0*/  PRMT R81, R3, 0x5410, R21 ;  /* 0x0000541003517816 */ /* 0x000fe20000000015 */
[----:B------:R-:W-:Y:S01]  /*10200*/  IMAD.MOV.U32 R3, RZ, RZ, R8 ;  /* 0x000000ffff037224 */ /* 0x000fe200078e0008 */
[----:B--2---:R-:W-:Y:S01]  /*10210*/  SHF.L.U32 R61, R0, 0x1f, RZ ;  /* 0x0000001f003d7819 */ /* 0x004fe200000006ff */
[----:B------:R-:W-:Y:S01]  /*10220*/  IMAD.MOV.U32 R21, RZ, RZ, R10 ;  /* 0x000000ffff157224 */ /* 0x000fe200078e000a */
[----:B------:R-:W-:Y:S01]  /*10230*/  MOV R0, R11 ;  /* 0x0000000b00007202 */ /* 0x000fe20000000f00 */
[----:B------:R-:W-:Y:S01]  /*10240*/  BSSY B1, `(.L_x_1730) ;  /* 0x000001e000017945 */ /* 0x000fe20003800000 */
[----:B------:R-:W0:Y:S01]  /*10250*/  SYNCS.PHASECHK.TRANS64.TRYWAIT P0, [R2+URZ+0x2a800], R61 ;  /* 0x02a8003d020075a7 */ /* 0x000e22000800017f */
        /* <DEDUP_REMOVED lines=11> */
[----:B------:R-:W-:-:S03]  /*10310*/  IMAD.MOV.U32 R21, RZ, RZ, R48 ;  /* 0x000000ffff157224 */ /* 0x000fc600078e0030 */
[----:B------:R-:W-:Y:S01]  /*10320*/  PRMT R3, R3, 0x5410, R20 ;  /* 0x0000541003037816 */ /* 0x000fe20000000014 */
[----:B------:R-:W-:Y:S01]  /*10330*/  IMAD.MOV.U32 R20, RZ, RZ, R51 ;  /* 0x000000ffff147224 */ /* 0x000fe200078e0033 */
[----:B------:R-:W-:Y:S01]  /*10340*/  PRMT R82, R21, 0x5410, R60 ;  /* 0x0000541015527816 */ /* 0x000fe2000000003c */
[----:B------:R-:W-:Y:S01]  /*10350*/  IMAD.MOV.U32 R60, RZ, RZ, R52 ;  /* 0x000000ffff3c7224 */ /* 0x000fe200078e0034 */
[----:B------:R-:W-:Y:S02]  /*10360*/  VIADDMNMX R21, R64, -R188, 0x80, PT ;  /* 0x0000008040157446 */ /* 0x000fe400038009bc */
[----:B------:R-:W-:Y:S01]  /*10370*/  PRMT R83, R83, 0x5410, R20 ;  /* 0x0000541053537816 */ /* 0x000fe20000000014 */
[----:B------:R-:W-:Y:S01]  /*10380*/  IMAD.MOV.U32 R20, RZ, RZ, R54 ;  /* 0x000000ffff147224 */ /* 0x000fe200078e0036 */
[----:B------:R-:W-:Y:S01]  /*10390*/  PRMT R73, R60, 0x5410, R62 ;  /* 0x000054103c497816 */ /* 0x000fe2000000003e */
[----:B------:R-:W-:Y:S01]  /*103a0*/  IMAD.MOV.U32 R60, RZ, RZ, R55 ;  /* 0x000000ffff3c7224 */ /* 0x000fe200078e0037 */
[----:B------:R-:W-:Y:S01]  /*103b0*/  ISETP.GE.AND P1, PT, R174, R21, PT ;  /* 0x00000015ae00720c */ /* 0x000fe20003f26270 */
[----:B------:R-:W-:-:S03]  /*103c0*/  IMAD.MOV.U32 R62, RZ, RZ, R56 ;  /* 0x000000ffff3e7224 */ /* 0x000fc600078e0038 */
[----:B------:R-:W-:Y:S01]  /*103d0*/  PRMT R74, R20, 0x5410, R60 ;  /* 0x00005410144a7816 */ /* 0x000fe2000000003c */
[----:B------:R-:W-:Y:S01]  /*103e0*/  IMAD.MOV.U32 R60, RZ, RZ, R58 ;  /* 0x000000ffff3c7224 */ /* 0x000fe200078e003a */
[----:B------:R-:W-:Y:S01]  /*103f0*/  PRMT R20, R62, 0x5410, R63 ;  /* 0x000054103e147816 */ /* 0x000fe2000000003f */
[----:B------:R-:W-:Y:S01]  /*10400*/  IMAD.MOV.U32 R62, RZ, RZ, R59 ;  /* 0x000000ffff3e7224 */ /* 0x000fe200078e003b */
[----:B0-----:R-:W-:Y:S06]  /*10410*/  @!P0 BRA `(.L_x_1731) ;  /* 0x000001ac00748947 */ /* 0x001fec0003800000 */
.L_x_2049:
[----:B------:R-:W-:Y:S05]  /*10420*/  BSYNC B1 ;  /* 0x0000000000017941 */ /* 0x000fea0003800000 */
.L_x_1730:
[----:B------:R-:W-:Y:S01]  /*10430*/  BSSY B1, `(.L_x_1732) ;  /* 0x000012e000017945 */ /* 0x000fe20003800000 */
[----:B------:R-:W-:-:S03]  /*10440*/  PRMT R69, R60, 0x5410, R62 ;  /* 0x000054103c457816 */ /* 0x000fc6000000003e */
[----:B------:R-:W-:Y:S05]  /*10450*/  @P1 BRA `(.L_x_1733) ;  /* 0x0000001000ac1947 */ /* 0x000fea0003800000 */
[----:B------:R-:W1:Y:S01]  /*10460*/  LDC R75, c[0x0][0x3f4] ;  /* 0x0000fd00ff4b7b82 */ /* 0x000e620000000800 */
[----:B------:R-:W-:Y:S01]  /*10470*/  BSSY B2, `(.L_x_1734) ;  /* 0x0000067000027945 */ /* 0x000fe20003800000 */
[-C--:B-1----:R-:W-:Y:S02]  /*10480*/  ISETP.GE.AND P0, PT, R18, R75.reuse, PT ;  /* 0x0000004b1200720c */ /* 0x082fe40003f06270 */
[-C--:B------:R-:W-:Y:S02]  /*10490*/  ISETP.GE.AND P1, PT, R167, R75.reuse, PT ;  /* 0x0000004ba700720c */ /* 0x080fe40003f26270 */
[----:B------:R-:W-:-:S09]  /*104a0*/  ISETP.GE.AND P2, PT, R168, R75, PT ;  /* 0x0000004ba800720c */ /* 0x000fd20003f46270 */
[----:B------:R-:W-:Y:S05]  /*104b0*/  @P0 BRA `(.L_x_1735) ;  /* 0x0000000400880947 */ /* 0x000fea0003800000 */
[----:B------:R-:W-:Y:S01]  /*104c0*/  LEA.HI R62, R75, R210, RZ, 0x1d ;  /* 0x000000d24b3e7211 */ /* 0x000fe200078fe8ff */
[--C-:B------:R-:W-:Y:S01]  /*104d0*/  HADD2.F32 R100, -RZ, R97.reuse.H0_H0 ;  /* 0x20000061ff647230 */ /* 0x100fe20000004100 */
[----:B0-----:R-:W-:Y:S01]  /*104e0*/  LOP3.LUT R61, R185, 0x38, R18, 0xf8, !PT ;  /* 0x00000038b93d7812 */ /* 0x001fe200078ef812 */
[----:B------:R-:W-:Y:S01]  /*104f0*/  HADD2.F32 R104, -RZ, R97.H1_H1 ;  /* 0x30000061ff687230 */ /* 0x000fe20000004100 */
[----:B------:R-:W-:Y:S01]  /*10500*/  SHF.R.S32.HI R63, RZ, 0x1f, R62 ;  /* 0x0000001fff3f7819 */ /* 0x000fe2000001143e */
[----:B------:R-:W-:Y:S01]  /*10510*/  IMAD.SHL.U32 R64, R62, 0x8, RZ ;  /* 0x000000083e407824 */ /* 0x000fe200078e00ff */
[----:B------:R-:W-:Y:S01]  /*10520*/  LOP3.LUT R60, R61, R186, RZ, 0x3c, !PT ;  /* 0x000000ba3d3c7212 */ /* 0x000fe200078e3cff */
[--C-:B------:R-:W-:Y:S01]  /*10530*/  HADD2.F32 R103, -RZ, R91.reuse.H0_H0 ;  /* 0x2000005bff677230 */ /* 0x100fe20000004100 */
[----:B------:R-:W-:Y:S01]  /*10540*/  LEA.HI R62, R63, R62, RZ, 0x3 ;  /* 0x0000003e3f3e7211 */ /* 0x000fe200078f18ff */
[----:B------:R-:W-:Y:S01]  /*10550*/  HADD2.F32 R91, -RZ, R91.H1_H1 ;  /* 0x3000005bff5b7230 */ /* 0x000fe20000004100 */
[----:B------:R-:W-:Y:S01]  /*10560*/  LOP3.LUT R63, R185, 0x38, R64, 0xf8, !PT ;  /* 0x00000038b93f7812 */ /* 0x000fe200078ef840 */
[----:B------:R-:W-:Y:S01]  /*10570*/  IMAD.IADD R61, R187, 0x1, R60 ;  /* 0x00000001bb3d7824 */ /* 0x000fe200078e023c */
[--C-:B------:R-:W-:Y:S01]  /*10580*/  SHF.R.U64 R32, R32, 0x10, R33.reuse ;  /* 0x0000001020207819 */ /* 0x100fe20000001221 */
[----:B------:R-:W-:Y:S01]  /*10590*/  IMAD.SHL.U32 R62, R62, 0x400, RZ ;  /* 0x000004003e3e7824 */ /* 0x000fe200078e00ff */
[----:B------:R-:W-:Y:S01]  /*105a0*/  LOP3.LUT R65, R63, R186, RZ, 0x3c, !PT ;  /* 0x000000ba3f417212 */ /* 0x000fe200078e3cff */
[----:B------:R-:W-:Y:S01]  /*105b0*/  IMAD R84, R61, 0x2, R2 ;  /* 0x000000023d547824 */ /* 0x000fe200078e0202 */
[----:B------:R-:W-:-:S02]  /*105c0*/  SHF.R.U32.HI R90, RZ, 0x10, R33 ;  /* 0x00000010ff5a7819 */ /* 0x000fc40000011621 */
[----:B------:R-:W-:Y:S02]  /*105d0*/  LOP3.LUT R64, R62, 0x7fffe000, RZ, 0xc0, !PT ;  /* 0x7fffe0003e407812 */ /* 0x000fe400078ec0ff */
[----:B------:R-:W0:Y:S01]  /*105e0*/  LDS.128 R60, [R84+0xc400] ;  /* 0x00c40000543c7984 */ /* 0x000e220000000c00 */
[----:B------:R-:W-:Y:S02]  /*105f0*/  SHF.R.U64 R33, R44, 0x10, R45 ;  /* 0x000000102c217819 */ /* 0x000fe4000000122d */
[----:B------:R-:W-:Y:S02]  /*10600*/  IADD3 R65, R65, R64, R187 ;  /* 0x0000004041417210 */ /* 0x000fe40007ffe0bb */
[----:B------:R-:W-:Y:S02]  /*10610*/  SHF.R.U32.HI R44, RZ, 0x10, R45 ;  /* 0x00000010ff2c7819 */ /* 0x000fe4000001162d */
[----:B------:R-:W-:Y:S02]  /*10620*/  LEA R85, R65, R2, 0x1 ;  /* 0x0000000241557211 */ /* 0x000fe400078e08ff */
[--C-:B------:R-:W-:Y:S01]  /*10630*/  SHF.R.U64 R34, R34, 0x10, R35.reuse ;  /* 0x0000001022227819 */ /* 0x100fe20000001223 */
[----:B------:R-:W-:Y:S01]  /*10640*/  HADD2.F32 R102, -RZ, R44.H0_H0 ;  /* 0x2000002cff667230 */ /* 0x000fe20000004100 */
[----:B------:R-:W-:Y:S01]  /*10650*/  SHF.R.U32.HI R45, RZ, 0x10, R35 ;  /* 0x00000010ff2d7819 */ /* 0x000fe20000011623 */
[----:B------:R-:W1:Y:S01]  /*10660*/  LDS.128 R64, [R85+0xc400] ;  /* 0x00c4000055407984 */ /* 0x000e620000000c00 */
[----:B------:R-:W-:-:S02]  /*10670*/  SHF.R.U64 R35, R46, 0x10, R47 ;  /* 0x000000102e237819 */ /* 0x000fc4000000122f */
[----:B------:R-:W-:Y:S01]  /*10680*/  SHF.R.U32.HI R46, RZ, 0x10, R47 ;  /* 0x00000010ff2e7819 */ /* 0x000fe2000001162f */
[--C-:B0-----:R-:W-:Y:S02]  /*10690*/  HADD2.F32 R47, -RZ, R61.reuse.H0_H0 ;  /* 0x2000003dff2f7230 */ /* 0x101fe40000004100 */
[----:B------:R-:W-:Y:S02]  /*106a0*/  HADD2.F32 R61, -RZ, R61.H1_H1 ;  /* 0x3000003dff3d7230 */ /* 0x000fe40000004100 */
[----:B------:R-:W-:Y:S02]  /*106b0*/  HADD2.F32 R94, -RZ, R60.H0_H0 ;  /* 0x2000003cff5e7230 */ /* 0x000fe40000004100 */
[----:B------:R-:W-:Y:S02]  /*106c0*/  HADD2.F32 R95, -RZ, R62.H0_H0 ;  /* 0x2000003eff5f7230 */ /* 0x000fe40000004100 */
[--C-:B------:R-:W-:Y:S02]  /*106d0*/  HADD2.F32 R96, -RZ, R63.reuse.H0_H0 ;  /* 0x2000003fff607230 */ /* 0x100fe40000004100 */
[----:B------:R-:W-:-:S02]  /*106e0*/  HADD2.F32 R63, -RZ, R63.H1_H1 ;  /* 0x3000003fff3f7230 */ /* 0x000fc40000004100 */
[--C-:B-1----:R-:W-:Y:S02]  /*106f0*/  HADD2.F32 R101, -RZ, R65.reuse.H0_H0 ;  /* 0x20000041ff657230 */ /* 0x102fe40000004100 */
[----:B------:R-:W-:Y:S02]  /*10700*/  HADD2.F32 R99, -RZ, R65.H1_H1 ;  /* 0x30000041ff637230 */ /* 0x000fe40000004100 */
[----:B------:R-:W-:Y:S02]  /*10710*/  HADD2.F32 R98, -RZ, R64.H0_H0 ;  /* 0x20000040ff627230 */ /* 0x000fe40000004100 */
[C---:B------:R-:W-:Y:S01]  /*10720*/  FMUL.FTZ R106, R101.reuse, R100 ;  /* 0x00000064656a7220 */ /* 0x040fe20000410000 */
[-C--:B------:R-:W-:Y:S01]  /*10730*/  FMUL.FTZ R108, R101, R104.reuse ;  /* 0x00000068656c7220 */ /* 0x080fe20000410000 */
[----:B------:R-:W-:Y:S02]  /*10740*/  HADD2.F32 R101, -RZ, R93.H1_H1 ;  /* 0x3000005dff657230 */ /* 0x000fe40000004100 */
[----:B------:R-:W-:Y:S01]  /*10750*/  FFMA.FTZ R44, R47, R104, -R106 ;  /* 0x000000682f2c7223 */ /* 0x000fe2000001086a */
[----:B------:R-:W-:-:S02]  /*10760*/  HADD2.F32 R104, -RZ, R90.H0_H0 ;  /* 0x2000005aff687230 */ /* 0x000fc40000004100 */
[----:B------:R-:W-:Y:S01]  /*10770*/  FMUL.FTZ R106, R99, R102 ;  /* 0x00000066636a7220 */ /* 0x000fe20000410000 */
[----:B------:R-:W-:Y:S01]  /*10780*/  FFMA.FTZ R90, R47, R100, R108 ;  /* 0x000000642f5a7223 */ /* 0x000fe2000001006c */
[----:B------:R-:W-:Y:S02]  /*10790*/  HADD2.F32 R65, -RZ, R66.H0_H0 ;  /* 0x20000042ff417230 */ /* 0x000fe40000004100 */
[-C--:B------:R-:W-:Y:S01]  /*107a0*/  FMUL.FTZ R108, R99, R104.reuse ;  /* 0x00000068636c7220 */ /* 0x080fe20000410000 */
[--C-:B------:R-:W-:Y:S02]  /*107b0*/  HADD2.F32 R100, -RZ, R92.reuse.H0_H0 ;  /* 0x2000005cff647230 */ /* 0x100fe40000004100 */
[----:B------:R-:W-:Y:S01]  /*107c0*/  FFMA.FTZ R47, R61, R104, -R106 ;  /* 0x000000683d2f7223 */ /* 0x000fe2000001086a */
[C---:B------:R-:W-:Y:S01]  /*107d0*/  FMUL.FTZ R99, R98.reuse, R101 ;  /* 0x0000006562637220 */ /* 0x040fe20000410000 */
[----:B------:R-:W-:Y:S01]  /*107e0*/  FMUL.FTZ R104, R98, R103 ;  /* 0x0000006762687220 */ /* 0x000fe20000410000 */
[----:B------:R-:W-:-:S02]  /*107f0*/  HADD2.F32 R92, -RZ, R92.H1_H1 ;  /* 0x3000005cff5c7230 */ /* 0x000fc40000004100 */
[----:B------:R-:W-:Y:S01]  /*10800*/  FFMA.FTZ R61, R61, R102, R108 ;  /* 0x000000663d3d7223 */ /* 0x000fe2000001006c */
[C---:B------:R-:W-:Y:S01]  /*10810*/  FMUL.FTZ R102, R65.reuse, R100 ;  /* 0x0000006441667220 */ /* 0x040fe20000410000 */
[----:B------:R-:W-:Y:S02]  /*10820*/  HADD2.F32 R97, -RZ, R67.H0_H0 ;  /* 0x20000043ff617230 */ /* 0x000fe40000004100 */
[C---:B------:R-:W-:Y:S01]  /*10830*/  FFMA.FTZ R98, R94.reuse, R103, -R99 ;  /* 0x000000675e627223 */ /* 0x040fe20000010863 */
[----:B------:R-:W-:Y:S01]  /*10840*/  FFMA.FTZ R94, R94, R101, R104 ;  /* 0x000000655e5e7223 */ /* 0x000fe20000010068 */
[----:B------:R-:W-:Y:S02]  /*10850*/  HADD2.F32 R93, -RZ, R93.H0_H0 ;  /* 0x2000005dff5d7230 */ /* 0x000fe40000004100 */
[-C--:B------:R-:W-:Y:S01]  /*10860*/  FMUL.FTZ R104, R65, R92.reuse ;  /* 0x0000005c41687220 */ /* 0x080fe20000410000 */
[----:B------:R-:W-:Y:S01]  /*10870*/  FFMA.FTZ R65, R95, R92, -R102 ;  /* 0x0000005c5f417223 */ /* 0x000fe20000010866 */
[----:B------:R-:W-:-:S02]  /*10880*/  HADD2.F32 R102, -RZ, R45.H0_H0 ;  /* 0x2000002dff667230 */ /* 0x000fc40000004100 */
[C---:B------:R-:W-:Y:S01]  /*10890*/  FMUL.FTZ R45, R97.reuse, R91 ;  /* 0x0000005b612d7220 */ /* 0x040fe20000410000 */
[----:B------:R-:W-:Y:S02]  /*108a0*/  HADD2.F32 R67, -RZ, R67.H1_H1 ;  /* 0x30000043ff437230 */ /* 0x000fe40000004100 */
[-C--:B------:R-:W-:Y:S01]  /*108b0*/  FMUL.FTZ R106, R97, R93.reuse ;  /* 0x0000005d616a7220 */ /* 0x080fe20000410000 */
[----:B------:R-:W-:Y:S02]  /*108c0*/  HADD2.F32 R92, -RZ, R46.H0_H0 ;  /* 0x2000002eff5c7230 */ /* 0x000fe40000004100 */
[----:B------:R-:W-:Y:S01]  /*108d0*/  FFMA.FTZ R46, R95, R100, R104 ;  /* 0x000000645f2e7223 */ /* 0x000fe20000010068 */
[C---:B------:R-:W-:Y:S01]  /*108e0*/  FFMA.FTZ R45, R96.reuse, R93, -R45 ;  /* 0x0000005d602d7223 */ /* 0x040fe2000001082d */
[----:B------:R-:W-:Y:S01]  /*108f0*/  FFMA.FTZ R96, R96, R91, R106 ;  /* 0x0000005b60607223 */ /* 0x000fe2000001006a */
[C---:B------:R-:W-:Y:S01]  /*10900*/  FMUL.FTZ R104, R67.reuse, R102 ;  /* 0x0000006643687220 */ /* 0x040fe20000410000 */
[----:B------:R-:W-:Y:S01]  /*10910*/  FMUL.FTZ R100, R67, R92 ;  /* 0x0000005c43647220 */ /* 0x000fe20000410000 */
[----:B------:R-:W-:-:S02]  /*10920*/  HADD2.F32 R64, -RZ, R64.H1_H1 ;  /* 0x30000040ff407230 */ /* 0x000fc40000004100 */
[----:B------:R-:W-:Y:S02]  /*10930*/  HADD2.F32 R66, -RZ, R66.H1_H1 ;  /* 0x30000042ff427230 */ /* 0x000fe40000004100 */
[C---:B------:R-:W-:Y:S01]  /*10940*/  FFMA.FTZ R100, R63.reuse, R102, -R100 ;  /* 0x000000663f647223 */ /* 0x040fe20000010864 */
[----:B------:R-:W-:Y:S02]  /*10950*/  HADD2.F32 R67, -RZ, R33.H0_H0 ;  /* 0x20000021ff437230 */ /* 0x000fe40000004100 */
[----:B------:R-:W-:Y:S01]  /*10960*/  FFMA.FTZ R95, R63, R92, R104 ;  /* 0x0000005c3f5f7223 */ /* 0x000fe20000010068 */
[----:B------:R-:W-:Y:S02]  /*10970*/  HADD2.F32 R91, -RZ, R35.H0_H0 ;  /* 0x20000023ff5b7230 */ /* 0x000fe40000004100 */
[----:B------:R-:W-:Y:S02]  /*10980*/  HADD2.F32 R33, -RZ, R32.H0_H0 ;  /* 0x20000020ff217230 */ /* 0x000fe40000004100 */
[----:B------:R-:W-:Y:S01]  /*10990*/  FMUL.FTZ R63, R64, R67 ;  /* 0x00000043403f7220 */ /* 0x000fe20000410000 */
[----:B------:R-:W-:-:S02]  /*109a0*/  HADD2.F32 R35, -RZ, R34.H0_H0 ;  /* 0x20000022ff237230 */ /* 0x000fc40000004100 */
[----:B------:R-:W-:Y:S01]  /*109b0*/  FMUL.FTZ R93, R66, R91 ;  /* 0x0000005b425d7220 */ /* 0x000fe20000410000 */
[----:B------:R-:W-:Y:S02]  /*109c0*/  HADD2.F32 R60, -RZ, R60.H1_H1 ;  /* 0x3000003cff3c7230 */ /* 0x000fe40000004100 */
[----:B------:R-:W-:Y:S01]  /*109d0*/  FMUL.FTZ R64, R64, R33 ;  /* 0x0000002140407220 */ /* 0x000fe20000410000 */
[----:B------:R-:W-:Y:S02]  /*109e0*/  HADD2.F32 R62, -RZ, R62.H1_H1 ;  /* 0x3000003eff3e7230 */ /* 0x000fe40000004100 */
        /* <DEDUP_REMOVED lines=15> */
.L_x_1735:
[----:B------:R-:W-:Y:S05]  /*10ae0*/  BSYNC B2 ;  /* 0x0000000000027941 */ /* 0x000fea0003800000 */
.L_x_1734:
[----:B------:R-:W-:Y:S04]  /*10af0*/  BSSY B2, `(.L_x_1736) ;  /* 0x0000061000027945 */ /* 0x000fe80003800000 */
[----:B------:R-:W-:Y:S05]  /*10b00*/  @P1 BRA `(.L_x_1737) ;  /* 0x00000004007c1947 */ /* 0x000fea0003800000 */
[----:B------:R-:W2:Y:S01]  /*10b10*/  LDL R95, [R1+0x44] ;  /* 0x00004400015f7983 */ /* 0x000ea20000100800 */
[----:B-1----:R-:W-:Y:S01]  /*10b20*/  LEA.HI R32, R75, R170, RZ, 0x1d ;  /* 0x000000aa4b207211 */ /* 0x002fe200078fe8ff */
[----:B------:R-:W-:Y:S01]  /*10b30*/  HADD2.F32 R84, -RZ, R88.H1_H1 ;  /* 0x30000058ff547230 */ /* 0x000fe20000004100 */
[--C-:B------:R-:W-:Y:S01]  /*10b40*/  SHF.R.U64 R28, R28, 0x10, R29.reuse ;  /* 0x000000101c1c7819 */ /* 0x100fe2000000121d */
[--C-:B------:R-:W-:Y:S01]  /*10b50*/  HADD2.F32 R90, -RZ, R86.reuse.H1_H1 ;  /* 0x30000056ff5a7230 */ /* 0x100fe20000004100 */
[----:B------:R-:W-:Y:S01]  /*10b60*/  SHF.R.S32.HI R33, RZ, 0x1f, R32 ;  /* 0x0000001fff217819 */ /* 0x000fe20000011420 */
[----:B------:R-:W-:Y:S01]  /*10b70*/  IMAD.SHL.U32 R34, R32, 0x8, RZ ;  /* 0x0000000820227824 */ /* 0x000fe200078e00ff */
[----:B------:R-:W-:Y:S01]  /*10b80*/  SHF.R.U32.HI R85, RZ, 0x10, R29 ;  /* 0x00000010ff557819 */ /* 0x000fe2000001161d */
[----:B------:R-:W-:Y:S01]  /*10b90*/  HADD2.F32 R86, -RZ, R86.H0_H0 ;  /* 0x20000056ff567230 */ /* 0x000fe20000004100 */
[----:B------:R-:W-:Y:S01]  /*10ba0*/  LEA.HI R32, R33, R32, RZ, 0x3 ;  /* 0x0000002021207211 */ /* 0x000fe200078f18ff */
[----:B------:R-:W-:Y:S01]  /*10bb0*/  HADD2.F32 R88, -RZ, R88.H0_H0 ;  /* 0x20000058ff587230 */ /* 0x000fe20000004100 */
[----:B------:R-:W-:Y:S01]  /*10bc0*/  LOP3.LUT R33, R185, 0x38, R34, 0xf8, !PT ;  /* 0x00000038b9217812 */ /* 0x000fe200078ef822 */
[----:B------:R-:W-:Y:S01]  /*10bd0*/  HADD2.F32 R85, -RZ, R85.H0_H0 ;  /* 0x20000055ff557230 */ /* 0x000fe20000004100 */
[----:B------:R-:W-:Y:S01]  /*10be0*/  SHF.R.U64 R29, R40, 0x10, R41 ;  /* 0x00000010281d7819 */ /* 0x000fe20000001229 */
[----:B------:R-:W-:Y:S01]  /*10bf0*/  IMAD.SHL.U32 R32, R32, 0x400, RZ ;  /* 0x0000040020207824 */ /* 0x000fe200078e00ff */
[----:B------:R-:W-:-:S02]  /*10c00*/  LOP3.LUT R45, R33, R186, RZ, 0x3c, !PT ;  /* 0x000000ba212d7212 */ /* 0x000fc400078e3cff */
[--C-:B------:R-:W-:Y:S02]  /*10c10*/  SHF.R.U64 R30, R30, 0x10, R31.reuse ;  /* 0x000000101e1e7819 */ /* 0x100fe4000000121f */
[----:B------:R-:W-:Y:S02]  /*10c20*/  LOP3.LUT R44, R32, 0x7fffe000, RZ, 0xc0, !PT ;  /* 0x7fffe000202c7812 */ /* 0x000fe400078ec0ff */
[----:B------:R-:W-:Y:S02]  /*10c30*/  SHF.R.U32.HI R40, RZ, 0x10, R31 ;  /* 0x00000010ff287819 */ /* 0x000fe4000001161f */
[----:B------:R-:W-:Y:S02]  /*10c40*/  IADD3 R45, R45, R44, R187 ;  /* 0x0000002c2d2d7210 */ /* 0x000fe40007ffe0bb */
[----:B------:R-:W-:Y:S01]  /*10c50*/  SHF.R.U64 R31, R42, 0x10, R43 ;  /* 0x000000102a1f7819 */ /* 0x000fe2000000122b */
[----:B------:R-:W-:Y:S01]  /*10c60*/  HADD2.F32 R40, -RZ, R40.H0_H0 ;  /* 0x20000028ff287230 */ /* 0x000fe20000004100 */
[----:B------:R-:W-:Y:S01]  /*10c70*/  SHF.R.U32.HI R91, RZ, 0x10, R41 ;  /* 0x00000010ff5b7819 */ /* 0x000fe20000011629 */
[----:B------:R-:W-:Y:S01]  /*10c80*/  IMAD R60, R45, 0x2, R2 ;  /* 0x000000022d3c7824 */ /* 0x000fe200078e0202 */
[----:B------:R-:W-:-:S03]  /*10c90*/  SHF.R.U32.HI R42, RZ, 0x10, R43 ;  /* 0x00000010ff2a7819 */ /* 0x000fc6000001162b */
[----:B------:R-:W-:Y:S01]  /*10ca0*/  HADD2.F32 R91, -RZ, R91.H0_H0 ;  /* 0x2000005bff5b7230 */ /* 0x000fe20000004100 */
[----:B------:R-:W1:Y:S01]  /*10cb0*/  LDS.128 R44, [R60+0xc400] ;  /* 0x00c400003c2c7984 */ /* 0x000e620000000c00 */
[----:B------:R-:W-:Y:S02]  /*10cc0*/  HADD2.F32 R42, -RZ, R42.H0_H0 ;  /* 0x2000002aff2a7230 */ /* 0x000fe40000004100 */
[--C-:B-1----:R-:W-:Y:S02]  /*10cd0*/  HADD2.F32 R43, -RZ, R45.reuse.H0_H0 ;  /* 0x2000002dff2b7230 */ /* 0x102fe40000004100 */
[----:B------:R-:W-:Y:S02]  /*10ce0*/  HADD2.F32 R64, -RZ, R45.H1_H1 ;  /* 0x3000002dff407230 */ /* 0x000fe40000004100 */
[----:B------:R-:W-:Y:S02]  /*10cf0*/  HADD2.F32 R65, -RZ, R44.H0_H0 ;  /* 0x2000002cff417230 */ /* 0x000fe40000004100 */
[C---:B------:R-:W-:Y:S01]  /*10d00*/  FMUL.FTZ R92, R43.reuse, R90 ;  /* 0x0000005a2b5c7220 */ /* 0x040fe20000410000 */
[----:B------:R-:W-:Y:S01]  /*10d10*/  FMUL.FTZ R94, R43, R84 ;  /* 0x000000542b5e7220 */ /* 0x000fe20000410000 */
[----:B------:R-:W-:Y:S01]  /*10d20*/  FMUL.FTZ R93, R64, R91 ;  /* 0x0000005b405d7220 */ /* 0x000fe20000410000 */
[----:B------:R-:W-:-:S02]  /*10d30*/  HADD2.F32 R67, -RZ, R46.H0_H0 ;  /* 0x2000002eff437230 */ /* 0x000fc40000004100 */
[--C-:B------:R-:W-:Y:S02]  /*10d40*/  HADD2.F32 R62, -RZ, R47.reuse.H0_H0 ;  /* 0x2000002fff3e7230 */ /* 0x100fe40000004100 */
[----:B------:R-:W-:Y:S02]  /*10d50*/  HADD2.F32 R47, -RZ, R47.H1_H1 ;  /* 0x3000002fff2f7230 */ /* 0x000fe40000004100 */
[----:B------:R-:W-:Y:S02]  /*10d60*/  HADD2.F32 R44, -RZ, R44.H1_H1 ;  /* 0x3000002cff2c7230 */ /* 0x000fe40000004100 */
[----:B------:R-:W-:Y:S01]  /*10d70*/  HADD2.F32 R46, -RZ, R46.H1_H1 ;  /* 0x3000002eff2e7230 */ /* 0x000fe20000004100 */
[----:B--2---:R-:W1:Y:S02]  /*10d80*/  LDS.128 R32, [R95] ;  /* 0x000000005f207984 */ /* 0x004e640000000c00 */
[--C-:B-1----:R-:W-:Y:S02]  /*10d90*/  HADD2.F32 R63, -RZ, R33.reuse.H0_H0 ;  /* 0x20000021ff3f7230 */ /* 0x102fe40000004100 */
[----:B------:R-:W-:-:S02]  /*10da0*/  HADD2.F32 R66, -RZ, R33.H1_H1 ;  /* 0x30000021ff427230 */ /* 0x000fc40000004100 */
[----:B0-----:R-:W-:Y:S02]  /*10db0*/  HADD2.F32 R61, -RZ, R32.H0_H0 ;  /* 0x20000020ff3d7230 */ /* 0x001fe40000004100 */
[C---:B------:R-:W-:Y:S01]  /*10dc0*/  FFMA.FTZ R43, R63.reuse, R84, -R92 ;  /* 0x000000543f2b7223 */ /* 0x040fe2000001085c */
[----:B------:R-:W-:Y:S01]  /*10dd0*/  FFMA.FTZ R45, R63, R90, R94 ;  /* 0x0000005a3f2d7223 */ /* 0x000fe2000001005e */
[-C--:B------:R-:W-:Y:S01]  /*10de0*/  FMUL.FTZ R63, R64, R85.reuse ;  /* 0x00000055403f7220 */ /* 0x080fe20000410000 */
[C---:B------:R-:W-:Y:S01]  /*10df0*/  FMUL.FTZ R84, R65.reuse, R86 ;  /* 0x0000005641547220 */ /* 0x040fe20000410000 */
[----:B------:R-:W-:Y:S02]  /*10e00*/  HADD2.F32 R90, -RZ, R87.H0_H0 ;  /* 0x20000057ff5a7230 */ /* 0x000fe40000004100 */
[-C--:B------:R-:W-:Y:S01]  /*10e10*/  FMUL.FTZ R65, R65, R88.reuse ;  /* 0x0000005841417220 */ /* 0x080fe20000410000 */
[C---:B------:R-:W-:Y:S01]  /*10e20*/  FFMA.FTZ R64, R66.reuse, R85, -R93 ;  /* 0x0000005542407223 */ /* 0x040fe2000001085d */
[----:B------:R-:W-:Y:S01]  /*10e30*/  FFMA.FTZ R66, R66, R91, R63 ;  /* 0x0000005b42427223 */ /* 0x000fe2000001003f */
[----:B------:R-:W-:Y:S01]  /*10e40*/  FFMA.FTZ R63, R61, R88, -R84 ;  /* 0x000000583d3f7223 */ /* 0x000fe20000010854 */
[----:B------:R-:W-:-:S02]  /*10e50*/  HADD2.F32 R33, -RZ, R34.H0_H0 ;  /* 0x20000022ff217230 */ /* 0x000fc40000004100 */
[----:B------:R-:W-:Y:S01]  /*10e60*/  FFMA.FTZ R61, R61, R86, R65 ;  /* 0x000000563d3d7223 */ /* 0x000fe20000010041 */
[----:B------:R-:W-:Y:S02]  /*10e70*/  HADD2.F32 R84, -RZ, R89.H0_H0 ;  /* 0x20000059ff547230 */ /* 0x000fe40000004100 */
[----:B------:R-:W-:Y:S01]  /*10e80*/  FMUL.FTZ R86, R67, R90 ;  /* 0x0000005a43567220 */ /* 0x000fe20000410000 */
[----:B------:R-:W-:Y:S02]  /*10e90*/  HADD2.F32 R87, -RZ, R87.H1_H1 ;  /* 0x30000057ff577230 */ /* 0x000fe40000004100 */
[----:B------:R-:W-:Y:S01]  /*10ea0*/  FMUL.FTZ R92, R47, R40 ;  /* 0x000000282f5c7220 */ /* 0x000fe20000410000 */
[----:B------:R-:W-:Y:S02]  /*10eb0*/  HADD2.F32 R89, -RZ, R89.H1_H1 ;  /* 0x30000059ff597230 */ /* 0x000fe40000004100 */
[-C--:B------:R-:W-:Y:S01]  /*10ec0*/  FMUL.FTZ R88, R67, R84.reuse ;  /* 0x0000005443587220 */ /* 0x080fe20000410000 */
[----:B------:R-:W-:Y:S01]  /*10ed0*/  FFMA.FTZ R86, R33, R84, -R86 ;  /* 0x0000005421567223 */ /* 0x000fe20000010856 */
[----:B------:R-:W-:-:S02]  /*10ee0*/  HADD2.F32 R41, -RZ, R35.H0_H0 ;  /* 0x20000023ff297230 */ /* 0x000fc40000004100 */
[C---:B------:R-:W-:Y:S01]  /*10ef0*/  FMUL.FTZ R84, R62.reuse, R87 ;  /* 0x000000573e547220 */ /* 0x040fe20000410000 */
[-C--:B------:R-:W-:Y:S01]  /*10f00*/  FMUL.FTZ R62, R62, R89.reuse ;  /* 0x000000593e3e7220 */ /* 0x080fe20000410000 */
[----:B------:R-:W-:Y:S02]  /*10f10*/  HADD2.F32 R35, -RZ, R35.H1_H1 ;  /* 0x30000023ff237230 */ /* 0x000fe40000004100 */
[----:B------:R-:W-:Y:S01]  /*10f20*/  FFMA.FTZ R88, R33, R90, R88 ;  /* 0x0000005a21587223 */ /* 0x000fe20000010058 */
[C---:B------:R-:W-:Y:S01]  /*10f30*/  FFMA.FTZ R84, R41.reuse, R89, -R84 ;  /* 0x0000005929547223 */ /* 0x040fe20000010854 */
[----:B------:R-:W-:Y:S01]  /*10f40*/  FFMA.FTZ R62, R41, R87, R62 ;  /* 0x00000057293e7223 */ /* 0x000fe2000001003e */
[-C--:B------:R-:W-:Y:S01]  /*10f50*/  FMUL.FTZ R90, R47, R42.reuse ;  /* 0x0000002a2f5a7220 */ /* 0x080fe20000410000 */
[----:B------:R-:W-:Y:S02]  /*10f60*/  HADD2.F32 R33, -RZ, R29.H0_H0 ;  /* 0x2000001dff217230 */ /* 0x000fe40000004100 */
[----:B------:R-:W-:Y:S01]  /*10f70*/  FFMA.FTZ R67, R35, R42, R92 ;  /* 0x0000002a23437223 */ /* 0x000fe2000001005c */
[----:B------:R-:W-:-:S02]  /*10f80*/  HADD2.F32 R41, -RZ, R31.H0_H0 ;  /* 0x2000001fff297230 */ /* 0x000fc40000004100 */
[----:B------:R-:W-:Y:S01]  /*10f90*/  FFMA.FTZ R65, R35, R40, -R90 ;  /* 0x0000002823417223 */ /* 0x000fe2000001085a */
[----:B------:R-:W-:Y:S02]  /*10fa0*/  HADD2.F32 R29, -RZ, R28.H0_H0 ;  /* 0x2000001cff1d7230 */ /* 0x000fe40000004100 */
[----:B------:R-:W-:Y:S01]  /*10fb0*/  FMUL.FTZ R35, R44, R33 ;  /* 0x000000212c237220 */ /* 0x000fe20000410000 */
[----:B------:R-:W-:Y:S02]  /*10fc0*/  HADD2.F32 R31, -RZ, R30.H0_H0 ;  /* 0x2000001eff1f7230 */ /* 0x000fe40000004100 */
[----:B------:R-:W-:Y:S01]  /*10fd0*/  FMUL.FTZ R47, R46, R41 ;  /* 0x000000292e2f7220 */ /* 0x000fe20000410000 */
[----:B------:R-:W-:Y:S02]  /*10fe0*/  HADD2.F32 R32, -RZ, R32.H1_H1 ;  /* 0x30000020ff207230 */ /* 0x000fe40000004100 */
[----:B------:R-:W-:Y:S01]  /*10ff0*/  FMUL.FTZ R44, R44, R29 ;  /* 0x0000001d2c2c7220 */ /* 0x000fe20000410000 */
[----:B------:R-:W-:-:S02]  /*11000*/  HADD2.F32 R34, -RZ, R34.H1_H1 ;  /* 0x30000022ff227230 */ /* 0x000fc40000004100 */
[----:B------:R-:W-:Y:S01]  /*11010*/  FMUL.FTZ R46, R46, R31 ;  /* 0x0000001f2e2e7220 */ /* 0x000fe20000410000 */
[C---:B------:R-:W-:Y:S01]  /*11020*/  FFMA.FTZ R28, R32.reuse, R29, -R35 ;  /* 0x0000001d201c7223 */ /* 0x040fe20000010823 */
[----:B------:R-:W-:Y:S01]  /*11030*/  FFMA.FTZ R32, R32, R33, R44 ;  /* 0x0000002120207223 */ /* 0x000fe2000001002c */
[C---:B------:R-:W-:Y:S01]  /*11040*/  FFMA.FTZ R47, R34.reuse, R31, -R47 ;  /* 0x0000001f222f7223 */ /* 0x040fe2000001082f */
[----:B------:R-:W-:Y:S01]  /*11050*/  FFMA.FTZ R41, R34, R41, R46 ;  /* 0x0000002922297223 */ /* 0x000fe2000001002e */
[----:B------:R-:W-:Y:S02]  /*11060*/  F2FP.F16.F32.PACK_AB R31, R65, R84 ;  /* 0x00000054411f723e */ /* 0x000fe400000000ff */
        /* <DEDUP_REMOVED lines=9> */
.L_x_1737:
[----:B------:R-:W-:Y:S05]  /*11100*/  BSYNC B2 ;  /* 0x0000000000027941 */ /* 0x000fea0003800000 */
.L_x_1736:
[----:B------:R-:W-:Y:S05]  /*11110*/  @P2 BRA `(.L_x_1733) ;  /* 0x00000004007c2947 */ /* 0x000fea0003800000 */
[----:B------:R-:W3:Y:S01]  /*11120*/  LDL R67, [R1+0x3c] ;  /* 0x00003c0001437983 */ /* 0x000ee20000100800 */
[----:B------:R-:W-:Y:S01]  /*11130*/  LEA.HI R75, R75, R171, RZ, 0x1d ;  /* 0x000000ab4b4b7211 */ /* 0x000fe200078fe8ff */
[----:B--2---:R-:W-:Y:S01]  /*11140*/  HADD2.F32 R60, -RZ, R77.H0_H0 ;  /* 0x2000004dff3c7230 */ /* 0x004fe20000004100 */
[----:B------:R-:W-:Y:S01]  /*11150*/  SHF.R.U64 R24, R24, 0x10, R25 ;  /* 0x0000001018187819 */ /* 0x000fe20000001219 */
[--C-:B-1----:R-:W-:Y:S01]  /*11160*/  HADD2.F32 R46, -RZ, R78.reuse.H1_H1 ;  /* 0x3000004eff2e7230 */ /* 0x102fe20000004100 */
[----:B------:R-:W-:Y:S01]  /*11170*/  SHF.R.S32.HI R30, RZ, 0x1f, R75 ;  /* 0x0000001fff1e7819 */ /* 0x000fe2000001144b */
[----:B------:R-:W-:Y:S01]  /*11180*/  IMAD.SHL.U32 R28, R75, 0x8, RZ ;  /* 0x000000084b1c7824 */ /* 0x000fe200078e00ff */
[----:B------:R-:W-:Y:S01]  /*11190*/  SHF.R.U32.HI R45, RZ, 0x10, R25 ;  /* 0x00000010ff2d7819 */ /* 0x000fe20000011619 */
[----:B------:R-:W-:Y:S01]  /*111a0*/  HADD2.F32 R78, -RZ, R78.H0_H0 ;  /* 0x2000004eff4e7230 */ /* 0x000fe20000004100 */
[----:B------:R-:W-:Y:S02]  /*111b0*/  LEA.HI R30, R30, R75, RZ, 0x3 ;  /* 0x0000004b1e1e7211 */ /* 0x000fe400078f18ff */
[----:B------:R-:W-:Y:S01]  /*111c0*/  LOP3.LUT R29, R185, 0x38, R28, 0xf8, !PT ;  /* 0x00000038b91d7812 */ /* 0x000fe200078ef81c */
[----:B------:R-:W-:Y:S01]  /*111d0*/  HADD2.F32 R45, -RZ, R45.H0_H0 ;  /* 0x2000002dff2d7230 */ /* 0x000fe20000004100 */
[----:B------:R-:W-:Y:S01]  /*111e0*/  SHF.R.U64 R25, R26, 0x10, R27 ;  /* 0x000000101a197819 */ /* 0x000fe2000000121b */
[----:B------:R-:W-:Y:S01]  /*111f0*/  IMAD.SHL.U32 R30, R30, 0x400, RZ ;  /* 0x000004001e1e7824 */ /* 0x000fe200078e00ff */
[----:B------:R-:W-:-:S02]  /*11200*/  LOP3.LUT R33, R29, R186, RZ, 0x3c, !PT ;  /* 0x000000ba1d217212 */ /* 0x000fc400078e3cff */
[--C-:B------:R-:W-:Y:S01]  /*11210*/  SHF.R.U64 R36, R36, 0x10, R37.reuse ;  /* 0x0000001024247819 */ /* 0x100fe20000001225 */
[----:B------:R-:W-:Y:S01]  /*11220*/  HADD2.F32 R25, -RZ, R25.H0_H0 ;  /* 0x20000019ff197230 */ /* 0x000fe20000004100 */
[----:B------:R-:W-:Y:S02]  /*11230*/  LOP3.LUT R32, R30, 0x7fffe000, RZ, 0xc0, !PT ;  /* 0x7fffe0001e207812 */ /* 0x000fe400078ec0ff */
[----:B------:R-:W-:Y:S02]  /*11240*/  SHF.R.U32.HI R47, RZ, 0x10, R37 ;  /* 0x00000010ff2f7819 */ /* 0x000fe40000011625 */
[----:B------:R-:W-:Y:S02]  /*11250*/  IADD3 R33, R33, R32, R187 ;  /* 0x0000002021217210 */ /* 0x000fe40007ffe0bb */
[----:B------:R-:W-:Y:S01]  /*11260*/  SHF.R.U64 R26, R38, 0x10, R39 ;  /* 0x00000010261a7819 */ /* 0x000fe20000001227 */
[----:B------:R-:W-:Y:S01]  /*11270*/  HADD2.F32 R47, -RZ, R47.H0_H0 ;  /* 0x2000002fff2f7230 */ /* 0x000fe20000004100 */
[----:B------:R-:W-:Y:S01]  /*11280*/  SHF.R.U32.HI R65, RZ, 0x10, R27 ;  /* 0x00000010ff417819 */ /* 0x000fe2000001161b */
[----:B------:R-:W-:Y:S01]  /*11290*/  IMAD R40, R33, 0x2, R2 ;  /* 0x0000000221287824 */ /* 0x000fe200078e0202 */
[----:B------:R-:W-:-:S04]  /*112a0*/  SHF.R.U32.HI R63, RZ, 0x10, R39 ;  /* 0x00000010ff3f7819 */ /* 0x000fc80000011627 */
[----:B------:R-:W1:Y:S02]  /*112b0*/  LDS.128 R32, [R40+0xc400] ;  /* 0x00c4000028207984 */ /* 0x000e640000000c00 */
[----:B-1----:R-:W-:Y:S02]  /*112c0*/  HADD2.F32 R42, -RZ, R33.H1_H1 ;  /* 0x30000021ff2a7230 */ /* 0x002fe40000004100 */
[--C-:B------:R-:W-:Y:S02]  /*112d0*/  HADD2.F32 R43, -RZ, R34.reuse.H0_H0 ;  /* 0x20000022ff2b7230 */ /* 0x100fe40000004100 */
[--C-:B------:R-:W-:Y:S02]  /*112e0*/  HADD2.F32 R44, -RZ, R35.reuse.H0_H0 ;  /* 0x20000023ff2c7230 */ /* 0x100fe40000004100 */
[----:B0-----:R-:W-:Y:S01]  /*112f0*/  FMUL.FTZ R61, R42, R47 ;  /* 0x0000002f2a3d7220 */ /* 0x001fe20000410000 */
[----:B------:R-:W-:Y:S02]  /*11300*/  HADD2.F32 R35, -RZ, R35.H1_H1 ;  /* 0x30000023ff237230 */ /* 0x000fe40000004100 */
[----:B------:R-:W-:Y:S01]  /*11310*/  HADD2.F32 R34, -RZ, R34.H1_H1 ;  /* 0x30000022ff227230 */ /* 0x000fe20000004100 */
[----:B---3--:R-:W0:Y:S02]  /*11320*/  LDS.128 R28, [R67] ;  /* 0x00000000431c7984 */ /* 0x008e240000000c00 */
[----:B0-----:R-:W-:-:S02]  /*11330*/  HADD2.F32 R37, -RZ, R29.H0_H0 ;  /* 0x2000001dff257230 */ /* 0x001fc40000004100 */
[----:B------:R-:W-:Y:S02]  /*11340*/  HADD2.F32 R38, -RZ, R29.H1_H1 ;  /* 0x3000001dff267230 */ /* 0x000fe40000004100 */
[----:B------:R-:W-:Y:S02]  /*11350*/  HADD2.F32 R29, -RZ, R33.H0_H0 ;  /* 0x20000021ff1d7230 */ /* 0x000fe40000004100 */
[----:B------:R-:W-:Y:S02]  /*11360*/  HADD2.F32 R33, -RZ, R32.H0_H0 ;  /* 0x20000020ff217230 */ /* 0x000fe40000004100 */
[----:B------:R-:W-:Y:S02]  /*11370*/  HADD2.F32 R27, -RZ, R28.H0_H0 ;  /* 0x2000001cff1b7230 */ /* 0x000fe40000004100 */
[C---:B------:R-:W-:Y:S01]  /*11380*/  FMUL.FTZ R62, R29.reuse, R60 ;  /* 0x0000003c1d3e7220 */ /* 0x040fe20000410000 */
[----:B------:R-:W-:Y:S01]  /*11390*/  FMUL.FTZ R64, R29, R46 ;  /* 0x0000002e1d407220 */ /* 0x000fe20000410000 */
[----:B------:R-:W-:-:S02]  /*113a0*/  HADD2.F32 R39, -RZ, R30.H0_H0 ;  /* 0x2000001eff277230 */ /* 0x000fc40000004100 */
[C---:B------:R-:W-:Y:S01]  /*113b0*/  FFMA.FTZ R29, R37.reuse, R46, -R62 ;  /* 0x0000002e251d7223 */ /* 0x040fe2000001083e */
[----:B------:R-:W-:Y:S02]  /*113c0*/  HADD2.F32 R46, -RZ, R77.H1_H1 ;  /* 0x3000004dff2e7230 */ /* 0x000fe40000004100 */
[----:B------:R-:W-:Y:S01]  /*113d0*/  FFMA.FTZ R64, R37, R60, R64 ;  /* 0x0000003c25407223 */ /* 0x000fe20000010040 */
[-C--:B------:R-:W-:Y:S01]  /*113e0*/  FMUL.FTZ R37, R42, R45.reuse ;  /* 0x0000002d2a257220 */ /* 0x080fe20000410000 */
[----:B------:R-:W-:Y:S02]  /*113f0*/  HADD2.F32 R42, -RZ, R76.H1_H1 ;  /* 0x3000004cff2a7230 */ /* 0x000fe40000004100 */
[C---:B------:R-:W-:Y:S01]  /*11400*/  FFMA.FTZ R62, R38.reuse, R45, -R61 ;  /* 0x0000002d263e7223 */ /* 0x040fe2000001083d */
[C---:B------:R-:W-:Y:S01]  /*11410*/  FMUL.FTZ R60, R33.reuse, R46 ;  /* 0x0000002e213c7220 */ /* 0x040fe20000410000 */
[----:B------:R-:W-:Y:S01]  /*11420*/  FMUL.FTZ R33, R33, R78 ;  /* 0x0000004e21217220 */ /* 0x000fe20000410000 */
[----:B------:R-:W-:Y:S01]  /*11430*/  FFMA.FTZ R47, R38, R47, R37 ;  /* 0x0000002f262f7223 */ /* 0x000fe20000010025 */
[----:B------:R-:W-:-:S02]  /*11440*/  HADD2.F32 R38, -RZ, R79.H0_H0 ;  /* 0x2000004fff267230 */ /* 0x000fc40000004100 */
[C---:B------:R-:W-:Y:S01]  /*11450*/  FFMA.FTZ R60, R27.reuse, R78, -R60 ;  /* 0x0000004e1b3c7223 */ /* 0x040fe2000001083c */
[----:B------:R-:W-:Y:S01]  /*11460*/  FFMA.FTZ R37, R27, R46, R33 ;  /* 0x0000002e1b257223 */ /* 0x000fe20000010021 */
[C---:B------:R-:W-:Y:S01]  /*11470*/  FMUL.FTZ R46, R43.reuse, R42 ;  /* 0x0000002a2b2e7220 */ /* 0x040fe20000410000 */
[----:B------:R-:W-:Y:S02]  /*11480*/  HADD2.F32 R79, -RZ, R79.H1_H1 ;  /* 0x3000004fff4f7230 */ /* 0x000fe40000004100 */
[-C--:B------:R-:W-:Y:S01]  /*11490*/  FMUL.FTZ R66, R43, R38.reuse ;  /* 0x000000262b427220 */ /* 0x080fe20000410000 */
[----:B------:R-:W-:Y:S02]  /*114a0*/  HADD2.F32 R76, -RZ, R76.H0_H0 ;  /* 0x2000004cff4c7230 */ /* 0x000fe40000004100 */
[----:B------:R-:W-:Y:S01]  /*114b0*/  FFMA.FTZ R43, R39, R38, -R46 ;  /* 0x00000026272b7223 */ /* 0x000fe2000001082e */
[----:B------:R-:W-:Y:S02]  /*114c0*/  HADD2.F32 R46, -RZ, R63.H0_H0 ;  /* 0x2000003fff2e7230 */ /* 0x000fe40000004100 */
[----:B------:R-:W-:Y:S01]  /*114d0*/  FMUL.FTZ R27, R44, R79 ;  /* 0x0000004f2c1b7220 */ /* 0x000fe20000410000 */
[----:B------:R-:W-:-:S02]  /*114e0*/  HADD2.F32 R38, -RZ, R65.H0_H0 ;  /* 0x20000041ff267230 */ /* 0x000fc40000004100 */
[----:B------:R-:W-:Y:S01]  /*114f0*/  FMUL.FTZ R78, R44, R76 ;  /* 0x0000004c2c4e7220 */ /* 0x000fe20000410000 */
[--C-:B------:R-:W-:Y:S02]  /*11500*/  HADD2.F32 R41, -RZ, R31.reuse.H0_H0 ;  /* 0x2000001fff297230 */ /* 0x100fe40000004100 */
[----:B------:R-:W-:Y:S01]  /*11510*/  FFMA.FTZ R66, R39, R42, R66 ;  /* 0x0000002a27427223 */ /* 0x000fe20000010042 */
[----:B------:R-:W-:Y:S02]  /*11520*/  HADD2.F32 R31, -RZ, R31.H1_H1 ;  /* 0x3000001fff1f7230 */ /* 0x000fe40000004100 */
[C---:B------:R-:W-:Y:S01]  /*11530*/  FMUL.FTZ R42, R35.reuse, R46 ;  /* 0x0000002e232a7220 */ /* 0x040fe20000410000 */
[----:B------:R-:W-:Y:S01]  /*11540*/  FMUL.FTZ R44, R35, R38 ;  /* 0x00000026232c7220 */ /* 0x000fe20000410000 */
[----:B------:R-:W-:Y:S02]  /*11550*/  HADD2.F32 R32, -RZ, R32.H1_H1 ;  /* 0x30000020ff207230 */ /* 0x000fe40000004100 */
[----:B------:R-:W-:Y:S01]  /*11560*/  FFMA.FTZ R76, R41, R76, R27 ;  /* 0x0000004c294c7223 */ /* 0x000fe2000001001b */
[----:B------:R-:W-:-:S02]  /*11570*/  HADD2.F32 R33, -RZ, R36.H0_H0 ;  /* 0x20000024ff217230 */ /* 0x000fc40000004100 */
[----:B------:R-:W-:Y:S01]  /*11580*/  FFMA.FTZ R78, R41, R79, -R78 ;  /* 0x0000004f294e7223 */ /* 0x000fe2000001084e */
[----:B------:R-:W-:Y:S02]  /*11590*/  HADD2.F32 R35, -RZ, R26.H0_H0 ;  /* 0x2000001aff237230 */ /* 0x000fe40000004100 */
[C---:B------:R-:W-:Y:S01]  /*115a0*/  FFMA.FTZ R45, R31.reuse, R38, -R42 ;  /* 0x000000261f2d7223 */ /* 0x040fe2000001082a */
[----:B------:R-:W-:Y:S02]  /*115b0*/  HADD2.F32 R27, -RZ, R24.H0_H0 ;  /* 0x20000018ff1b7230 */ /* 0x000fe40000004100 */
[----:B------:R-:W-:Y:S01]  /*115c0*/  FFMA.FTZ R61, R31, R46, R44 ;  /* 0x0000002e1f3d7223 */ /* 0x000fe2000001002c */
[----:B------:R-:W-:Y:S02]  /*115d0*/  HADD2.F32 R28, -RZ, R28.H1_H1 ;  /* 0x3000001cff1c7230 */ /* 0x000fe40000004100 */
[----:B------:R-:W-:Y:S01]  /*115e0*/  FMUL.FTZ R31, R32, R33 ;  /* 0x00000021201f7220 */ /* 0x000fe20000410000 */
[----:B------:R-:W-:-:S02]  /*115f0*/  HADD2.F32 R30, -RZ, R30.H1_H1 ;  /* 0x3000001eff1e7230 */ /* 0x000fc40000004100 */
[----:B------:R-:W-:Y:S01]  /*11600*/  FMUL.FTZ R41, R34, R35 ;  /* 0x0000002322297220 */ /* 0x000fe20000410000 */
[----:B------:R-:W-:Y:S01]  /*11610*/  FMUL.FTZ R32, R32, R27 ;  /* 0x0000001b20207220 */ /* 0x000fe20000410000 */
[----:B------:R-:W-:Y:S01]  /*11620*/  FMUL.FTZ R34, R34, R25 ;  /* 0x0000001922227220 */ /* 0x000fe20000410000 */
[----:B------:R-:W-:Y:S01]  /*11630*/  FFMA.FTZ R39, R28, R27, -R31 ;  /* 0x0000001b1c277223 */ /* 0x000fe2000001081f */
[----:B------:R-:W-:Y:S01]  /*11640*/  FFMA.FTZ R26, R30, R25, -R41 ;  /* 0x000000191e1a7223 */ /* 0x000fe20000010829 */
[----:B------:R-:W-:Y:S01]  /*11650*/  FFMA.FTZ R28, R28, R33, R32 ;  /* 0x000000211c1c7223 */ /* 0x000fe20000010020 */
[----:B------:R-:W-:Y:S01]  /*11660*/  FFMA.FTZ R35, R30, R35, R34 ;  /* 0x000000231e237223 */ /* 0x000fe20000010022 */
[----:B------:R-:W-:Y:S02]  /*11670*/  F2FP.F16.F32.PACK_AB R27, R45, R78 ;  /* 0x0000004e2d1b723e */ /* 0x000fe400000000ff */
[----:B------:R-:W-:Y:S02]  /*11680*/  F2FP.F16.F32.PACK_AB R25, R62, R29 ;  /* 0x0000001d3e19723e */ /* 0x000fe400000000ff */
[----:B------:R-:W-:-:S02]  /*11690*/  F2FP.F16.F32.PACK_AB R24, R39, R60 ;  /* 0x0000003c2718723e */ /* 0x000fc400000000ff */
[----:B------:R-:W-:Y:S02]  /*116a0*/  F2FP.F16.F32.PACK_AB R26, R26, R43 ;  /* 0x0000002b1a1a723e */ /* 0x000fe400000000ff */
[----:B------:R-:W-:Y:S02]  /*116b0*/  F2FP.F16.F32.PACK_AB R31, R61, R76 ;  /* 0x0000004c3d1f723e */ /* 0x000fe400000000ff */
[----:B------:R-:W-:Y:S01]  /*116c0*/  F2FP.F16.F32.PACK_AB R29, R47, R64 ;  /* 0x000000402f1d723e */ /* 0x000fe200000000ff */
[----:B------:R3:W-:Y:S01]  /*116d0*/  STS.128 [R67], R24 ;  /* 0x0000001843007388 */ /* 0x0007e20000000c00 */
[----:B------:R-:W-:Y:S02]  /*116e0*/  F2FP.F16.F32.PACK_AB R28, R28, R37 ;  /* 0x000000251c1c723e */ /* 0x000fe400000000ff */
[----:B------:R-:W-:-:S05]  /*116f0*/  F2FP.F16.F32.PACK_AB R30, R35, R66 ;  /* 0x00000042231e723e */ /* 0x000fca00000000ff */
[----:B------:R3:W-:Y:S02]  /*11700*/  STS.128 [R40+0xc400], R28 ;  /* 0x00c4001c28007388 */ /* 0x0007e40000000c00 */
.L_x_1733:
[----:B------:R-:W-:Y:S05]  /*11710*/  BSYNC B1 ;  /* 0x0000000000017941 */ /* 0x000fea0003800000 */
.L_x_1732:
[----:B---3--:R-:W-:-:S04]  /*11720*/  IADD3 R24, R174, 0x40, RZ ;  /* 0x00000040ae187810 */ /* 0x008fc80007ffe0ff */
[----:B------:R-:W-:-:S13]  /*11730*/  ISETP.GE.AND P0, PT, R24, R21, PT ;  /* 0x000000151800720c */ /* 0x000fda0003f06270 */
[----:B------:R-:W-:Y:S05]  /*11740*/  @P0 BRA `(.L_x_1713) ;  /* 0x0000001000a40947 */ /* 0x000fea0003800000 */
[----:B------:R-:W3:Y:S01]  /*11750*/  LDC R21, c[0x0][0x3f4] ;  /* 0x0000fd00ff157b82 */ /* 0x000ee20000000800 */
[----:B------:R-:W-:Y:S01]  /*11760*/  BSSY B1, `(.L_x_1738) ;  /* 0x0000065000017945 */ /* 0x000fe20003800000 */
[----:B0-----:R-:W-:Y:S02]  /*11770*/  SHF.R.U32.HI R61, RZ, 0x3, R181 ;  /* 0x00000003ff3d7819 */ /* 0x001fe400000116b5 */
[-C--:B---3--:R-:W-:Y:S02]  /*11780*/  ISETP.GE.AND P0, PT, R18, R21.reuse, PT ;  /* 0x000000151200720c */ /* 0x088fe40003f06270 */
[-C--:B------:R-:W-:Y:S02]  /*11790*/  ISETP.GE.AND P1, PT, R167, R21.reuse, PT ;  /* 0x00000015a700720c */ /* 0x080fe40003f26270 */
[----:B------:R-:W-:-:S09]  /*117a0*/  ISETP.GE.AND P2, PT, R168, R21, PT ;  /* 0x00000015a800720c */ /* 0x000fd20003f46270 */
[----:B------:R-:W-:Y:S05]  /*117b0*/  @P0 BRA `(.L_x_1739) ;  /* 0x00000004007c0947 */ /* 0x000fea0003800000 */
[----:B------:R-:W3:Y:S01]  /*117c0*/  LDL R62, [R1+0x40] ;  /* 0x00004000013e7983 */ /* 0x000ee20000100800 */
[----:B------:R-:W-:Y:S01]  /*117d0*/  LEA.HI R24, R21, R210, RZ, 0x1d ;  /* 0x000000d215187211 */ /* 0x000fe200078fe8ff */
[----:B------:R-:W-:Y:S01]  /*117e0*/  HADD2.F32 R38, -RZ, R82.H1_H1 ;  /* 0x30000052ff267230 */ /* 0x000fe20000004100 */
[----:B------:R-:W-:Y:S01]  /*117f0*/  SHF.R.U32.HI R37, RZ, 0x10, R5 ;  /* 0x00000010ff257819 */ /* 0x000fe20000011605 */
[--C-:B------:R-:W-:Y:S01]  /*11800*/  HADD2.F32 R40, -RZ, R80.reuse.H1_H1 ;  /* 0x30000050ff287230 */ /* 0x100fe20000004100 */
[----:B------:R-:W-:Y:S01]  /*11810*/  SHF.R.S32.HI R25, RZ, 0x1f, R24 ;  /* 0x0000001fff197819 */ /* 0x000fe20000011418 */
[----:B------:R-:W-:Y:S01]  /*11820*/  IMAD.SHL.U32 R26, R24, 0x8, RZ ;  /* 0x00000008181a7824 */ /* 0x000fe200078e00ff */
[----:B--2---:R-:W-:Y:S01]  /*11830*/  SHF.R.U64 R60, R48, 0x10, R49 ;  /* 0x00000010303c7819 */ /* 0x004fe20000001231 */
[----:B------:R-:W-:Y:S01]  /*11840*/  HADD2.F32 R37, -RZ, R37.H0_H0 ;  /* 0x20000025ff257230 */ /* 0x000fe20000004100 */
[----:B------:R-:W-:Y:S01]  /*11850*/  LEA.HI R25, R25, R24, RZ, 0x3 ;  /* 0x0000001819197211 */ /* 0x000fe200078f18ff */
[----:B------:R-:W-:Y:S01]  /*11860*/  HADD2.F32 R80, -RZ, R80.H0_H0 ;  /* 0x20000050ff507230 */ /* 0x000fe20000004100 */
[----:B------:R-:W-:Y:S01]  /*11870*/  LOP3.LUT R24, R181, 0x38, R26, 0xf8, !PT ;  /* 0x00000038b5187812 */ /* 0x000fe200078ef81a */
[----:B------:R-:W-:Y:S01]  /*11880*/  HADD2.F32 R82, -RZ, R82.H0_H0 ;  /* 0x20000052ff527230 */ /* 0x000fe20000004100 */
[----:B-1----:R-:W-:Y:S01]  /*11890*/  SHF.R.U64 R47, R4, 0x10, R5 ;  /* 0x00000010042f7819 */ /* 0x002fe20000001205 */
[----:B------:R-:W-:Y:S01]  /*118a0*/  IMAD.SHL.U32 R25, R25, 0x400, RZ ;  /* 0x0000040019197824 */ /* 0x000fe200078e00ff */
[----:B------:R-:W-:-:S02]  /*118b0*/  LOP3.LUT R28, R24, R61, RZ, 0x3c, !PT ;  /* 0x0000003d181c7212 */ /* 0x000fc400078e3cff */
[----:B------:R-:W-:Y:S02]  /*118c0*/  SHF.R.U32.HI R49, RZ, 0x10, R49 ;  /* 0x00000010ff317819 */ /* 0x000fe40000011631 */
[----:B------:R-:W-:Y:S02]  /*118d0*/  LOP3.LUT R29, R25, 0x7fffe000, RZ, 0xc0, !PT ;  /* 0x7fffe000191d7812 */ /* 0x000fe400078ec0ff */
[----:B------:R-:W-:Y:S02]  /*118e0*/  SHF.R.U64 R48, R50, 0x10, R51 ;  /* 0x0000001032307819 */ /* 0x000fe40000001233 */
[----:B------:R-:W-:Y:S02]  /*118f0*/  IADD3 R29, R28, R29, R201 ;  /* 0x0000001d1c1d7210 */ /* 0x000fe40007ffe0c9 */
[----:B------:R-:W-:Y:S02]  /*11900*/  SHF.R.U32.HI R50, RZ, 0x10, R51 ;  /* 0x00000010ff327819 */ /* 0x000fe40000011633 */
[--C-:B------:R-:W-:Y:S01]  /*11910*/  SHF.R.U32.HI R41, RZ, 0x10, R7.reuse ;  /* 0x00000010ff297819 */ /* 0x100fe20000011607 */
[----:B------:R-:W-:Y:S01]  /*11920*/  IMAD R32, R29, 0x2, R2 ;  /* 0x000000021d207824 */ /* 0x000fe200078e0202 */
[----:B------:R-:W-:-:S04]  /*11930*/  SHF.R.U64 R45, R6, 0x10, R7 ;  /* 0x00000010062d7819 */ /* 0x000fc80000001207 */
[----:B------:R-:W0:Y:S02]  /*11940*/  LDS.128 R28, [R32+0xc400] ;  /* 0x00c40000201c7984 */ /* 0x000e240000000c00 */
[--C-:B0-----:R-:W-:Y:S02]  /*11950*/  HADD2.F32 R33, -RZ, R29.reuse.H0_H0 ;  /* 0x2000001dff217230 */ /* 0x101fe40000004100 */
[----:B------:R-:W-:Y:S02]  /*11960*/  HADD2.F32 R34, -RZ, R29.H1_H1 ;  /* 0x3000001dff227230 */ /* 0x000fe40000004100 */
[----:B------:R-:W-:Y:S02]  /*11970*/  HADD2.F32 R29, -RZ, R28.H0_H0 ;  /* 0x2000001cff1d7230 */ /* 0x000fe40000004100 */
[C---:B------:R-:W-:Y:S01]  /*11980*/  FMUL.FTZ R42, R33.reuse, R40 ;  /* 0x00000028212a7220 */ /* 0x040fe20000410000 */
[----:B------:R-:W-:Y:S01]  /*11990*/  FMUL.FTZ R44, R33, R38 ;  /* 0x00000026212c7220 */ /* 0x000fe20000410000 */
[----:B------:R-:W-:-:S02]  /*119a0*/  HADD2.F32 R33, -RZ, R49.H0_H0 ;  /* 0x20000031ff217230 */ /* 0x000fc40000004100 */
[----:B------:R-:W-:Y:S02]  /*119b0*/  HADD2.F32 R35, -RZ, R30.H0_H0 ;  /* 0x2000001eff237230 */ /* 0x000fe40000004100 */
[--C-:B------:R-:W-:Y:S02]  /*119c0*/  HADD2.F32 R36, -RZ, R31.reuse.H0_H0 ;  /* 0x2000001fff247230 */ /* 0x100fe40000004100 */
[----:B------:R-:W-:Y:S02]  /*119d0*/  HADD2.F32 R31, -RZ, R31.H1_H1 ;  /* 0x3000001fff1f7230 */ /* 0x000fe40000004100 */
[----:B------:R-:W-:Y:S02]  /*119e0*/  HADD2.F32 R28, -RZ, R28.H1_H1 ;  /* 0x3000001cff1c7230 */ /* 0x000fe40000004100 */
[----:B------:R-:W-:Y:S01]  /*119f0*/  HADD2.F32 R30, -RZ, R30.H1_H1 ;  /* 0x3000001eff1e7230 */ /* 0x000fe20000004100 */
[----:B---3--:R-:W0:Y:S02]  /*11a00*/  LDS.128 R24, [R62] ;  /* 0x000000003e187984 */ /* 0x008e240000000c00 */
[----:B0-----:R-:W-:-:S02]  /*11a10*/  HADD2.F32 R5, -RZ, R25.H0_H0 ;  /* 0x20000019ff057230 */ /* 0x001fc40000004100 */
[----:B------:R-:W-:Y:S02]  /*11a20*/  HADD2.F32 R25, -RZ, R25.H1_H1 ;  /* 0x30000019ff197230 */ /* 0x000fe40000004100 */
[----:B------:R-:W-:Y:S02]  /*11a30*/  HADD2.F32 R4, -RZ, R24.H0_H0 ;  /* 0x20000018ff047230 */ /* 0x000fe40000004100 */
[C---:B------:R-:W-:Y:S01]  /*11a40*/  FFMA.FTZ R42, R5.reuse, R38, -R42 ;  /* 0x00000026052a7223 */ /* 0x040fe2000001082a */
[----:B------:R-:W-:Y:S01]  /*11a50*/  FFMA.FTZ R44, R5, R40, R44 ;  /* 0x00000028052c7223 */ /* 0x000fe2000001002c */
[C---:B------:R-:W-:Y:S01]  /*11a60*/  FMUL.FTZ R38, R34.reuse, R37 ;  /* 0x0000002522267220 */ /* 0x040fe20000410000 */
[C---:B------:R-:W-:Y:S01]  /*11a70*/  FMUL.FTZ R5, R29.reuse, R80 ;  /* 0x000000501d057220 */ /* 0x040fe20000410000 */
[-C--:B------:R-:W-:Y:S01]  /*11a80*/  FMUL.FTZ R29, R29, R82.reuse ;  /* 0x000000521d1d7220 */ /* 0x080fe20000410000 */
[-C--:B------:R-:W-:Y:S01]  /*11a90*/  FMUL.FTZ R34, R34, R33.reuse ;  /* 0x0000002122227220 */ /* 0x080fe20000410000 */
[----:B------:R-:W-:Y:S01]  /*11aa0*/  FFMA.FTZ R39, R25, R33, -R38 ;  /* 0x0000002119277223 */ /* 0x000fe20000010826 */
[----:B------:R-:W-:Y:S01]  /*11ab0*/  FFMA.FTZ R82, R4, R82, -R5 ;  /* 0x0000005204527223 */ /* 0x000fe20000010805 */
[----:B------:R-:W-:-:S02]  /*11ac0*/  HADD2.F32 R33, -RZ, R81.H0_H0 ;  /* 0x20000051ff217230 */ /* 0x000fc40000004100 */
[----:B------:R-:W-:Y:S01]  /*11ad0*/  FFMA.FTZ R37, R25, R37, R34 ;  /* 0x0000002519257223 */ /* 0x000fe20000010022 */
[--C-:B------:R-:W-:Y:S02]  /*11ae0*/  HADD2.F32 R5, -RZ, R83.reuse.H0_H0 ;  /* 0x20000053ff057230 */ /* 0x100fe40000004100 */
[----:B------:R-:W-:Y:S01]  /*11af0*/  FFMA.FTZ R80, R4, R80, R29 ;  /* 0x0000005004507223 */ /* 0x000fe2000001001d */
[----:B------:R-:W-:Y:S02]  /*11b00*/  HADD2.F32 R83, -RZ, R83.H1_H1 ;  /* 0x30000053ff537230 */ /* 0x000fe40000004100 */
[C---:B------:R-:W-:Y:S01]  /*11b10*/  FMUL.FTZ R25, R35.reuse, R33 ;  /* 0x0000002123197220 */ /* 0x040fe20000410000 */
[----:B------:R-:W-:Y:S02]  /*11b20*/  HADD2.F32 R81, -RZ, R81.H1_H1 ;  /* 0x30000051ff517230 */ /* 0x000fe40000004100 */
[----:B------:R-:W-:Y:S01]  /*11b30*/  FMUL.FTZ R29, R35, R5 ;  /* 0x00000005231d7220 */ /* 0x000fe20000410000 */
[----:B------:R-:W-:-:S02]  /*11b40*/  HADD2.F32 R6, -RZ, R26.H0_H0 ;  /* 0x2000001aff067230 */ /* 0x000fc40000004100 */
[C---:B------:R-:W-:Y:S01]  /*11b50*/  FMUL.FTZ R40, R36.reuse, R83 ;  /* 0x0000005324287220 */ /* 0x040fe20000410000 */
[----:B------:R-:W-:Y:S02]  /*11b60*/  HADD2.F32 R7, -RZ, R27.H0_H0 ;  /* 0x2000001bff077230 */ /* 0x000fe40000004100 */
[----:B------:R-:W-:Y:S01]  /*11b70*/  FMUL.FTZ R38, R36, R81 ;  /* 0x0000005124267220 */ /* 0x000fe20000410000 */
[----:B------:R-:W-:Y:S02]  /*11b80*/  HADD2.F32 R34, -RZ, R41.H0_H0 ;  /* 0x20000029ff227230 */ /* 0x000fe40000004100 */
[C---:B------:R-:W-:Y:S01]  /*11b90*/  FFMA.FTZ R35, R6.reuse, R5, -R25 ;  /* 0x0000000506237223 */ /* 0x040fe20000010819 */
[----:B------:R-:W-:Y:S02]  /*11ba0*/  HADD2.F32 R4, -RZ, R50.H0_H0 ;  /* 0x20000032ff047230 */ /* 0x000fe40000004100 */
[----:B------:R-:W-:Y:S01]  /*11bb0*/  FFMA.FTZ R36, R6, R33, R29 ;  /* 0x0000002106247223 */ /* 0x000fe2000001001d */
[----:B------:R-:W-:-:S02]  /*11bc0*/  HADD2.F32 R27, -RZ, R27.H1_H1 ;  /* 0x3000001bff1b7230 */ /* 0x000fc40000004100 */
[----:B------:R-:W-:Y:S01]  /*11bd0*/  FMUL.FTZ R6, R31, R34 ;  /* 0x000000221f067220 */ /* 0x000fe20000410000 */
[C---:B------:R-:W-:Y:S01]  /*11be0*/  FFMA.FTZ R38, R7.reuse, R83, -R38 ;  /* 0x0000005307267223 */ /* 0x040fe20000010826 */
[----:B------:R-:W-:Y:S01]  /*11bf0*/  FFMA.FTZ R40, R7, R81, R40 ;  /* 0x0000005107287223 */ /* 0x000fe20000010028 */
[-C--:B------:R-:W-:Y:S01]  /*11c00*/  FMUL.FTZ R46, R31, R4.reuse ;  /* 0x000000041f2e7220 */ /* 0x080fe20000410000 */
[----:B------:R-:W-:Y:S02]  /*11c10*/  HADD2.F32 R25, -RZ, R47.H0_H0 ;  /* 0x2000002fff197230 */ /* 0x000fe40000004100 */
[C---:B------:R-:W-:Y:S01]  /*11c20*/  FFMA.FTZ R43, R27.reuse, R4, -R6 ;  /* 0x000000041b2b7223 */ /* 0x040fe20000010806 */
[----:B------:R-:W-:Y:S02]  /*11c30*/  HADD2.F32 R29, -RZ, R45.H0_H0 ;  /* 0x2000002dff1d7230 */ /* 0x000fe40000004100 */
[----:B------:R-:W-:Y:S01]  /*11c40*/  FFMA.FTZ R45, R27, R34, R46 ;  /* 0x000000221b2d7223 */ /* 0x000fe2000001002e */
[----:B------:R-:W-:-:S02]  /*11c50*/  HADD2.F32 R5, -RZ, R60.H0_H0 ;  /* 0x2000003cff057230 */ /* 0x000fc40000004100 */
[----:B------:R-:W-:Y:S01]  /*11c60*/  FMUL.FTZ R27, R28, R25 ;  /* 0x000000191c1b7220 */ /* 0x000fe20000410000 */
[----:B------:R-:W-:Y:S02]  /*11c70*/  HADD2.F32 R7, -RZ, R48.H0_H0 ;  /* 0x20000030ff077230 */ /* 0x000fe40000004100 */
        /* <DEDUP_REMOVED lines=19> */
.L_x_1739:
[----:B------:R-:W-:Y:S05]  /*11db0*/  BSYNC B1 ;  /* 0x0000000000017941 */ /* 0x000fea0003800000 */
.L_x_1738:
[----:B------:R-:W-:Y:S04]  /*11dc0*/  BSSY B1, `(.L_x_1740) ;  /* 0x0000061000017945 */ /* 0x000fe80003800000 */
[----:B------:R-:W-:Y:S05]  /*11dd0*/  @P1 BRA `(.L_x_1741) ;  /* 0x00000004007c1947 */ /* 0x000fea0003800000 */
[----:B-1----:R-:W3:Y:S01]  /*11de0*/  LDL R46, [R1+0x38] ;  /* 0x00003800012e7983 */ /* 0x002ee20000100800 */
[----:B0-----:R-:W-:Y:S01]  /*11df0*/  LEA.HI R4, R21, R170, RZ, 0x1d ;  /* 0x000000aa15047211 */ /* 0x001fe200078fe8ff */
[----:B--2---:R-:W-:Y:S01]  /*11e00*/  HADD2.F32 R33, -RZ, R73.H1_H1 ;  /* 0x30000049ff217230 */ /* 0x004fe20000004100 */
[----:B------:R-:W-:Y:S01]  /*11e10*/  SHF.R.U32.HI R35, RZ, 0x10, R9 ;  /* 0x00000010ff237819 */ /* 0x000fe20000011609 */
[--C-:B------:R-:W-:Y:S01]  /*11e20*/  HADD2.F32 R34, -RZ, R70.reuse.H1_H1 ;  /* 0x30000046ff227230 */ /* 0x100fe20000004100 */
[----:B------:R-:W-:Y:S01]  /*11e30*/  SHF.R.S32.HI R5, RZ, 0x1f, R4 ;  /* 0x0000001fff057819 */ /* 0x000fe20000011404 */
[----:B------:R-:W-:Y:S01]  /*11e40*/  IMAD.SHL.U32 R6, R4, 0x8, RZ ;  /* 0x0000000804067824 */ /* 0x000fe200078e00ff */
[----:B------:R-:W-:Y:S01]  /*11e50*/  SHF.R.U64 R45, R52, 0x10, R53 ;  /* 0x00000010342d7819 */ /* 0x000fe20000001235 */
[----:B------:R-:W-:Y:S01]  /*11e60*/  HADD2.F32 R35, -RZ, R35.H0_H0 ;  /* 0x20000023ff237230 */ /* 0x000fe20000004100 */
[----:B------:R-:W-:Y:S01]  /*11e70*/  LEA.HI R5, R5, R4, RZ, 0x3 ;  /* 0x0000000405057211 */ /* 0x000fe200078f18ff */
[----:B------:R-:W-:Y:S01]  /*11e80*/  HADD2.F32 R70, -RZ, R70.H0_H0 ;  /* 0x20000046ff467230 */ /* 0x000fe20000004100 */
[----:B------:R-:W-:-:S02]  /*11e90*/  LOP3.LUT R4, R181, 0x38, R6, 0xf8, !PT ;  /* 0x00000038b5047812 */ /* 0x000fc400078ef806 */
[----:B------:R-:W-:Y:S01]  /*11ea0*/  SHF.R.U32.HI R52, RZ, 0x10, R53 ;  /* 0x00000010ff347819 */ /* 0x000fe20000011635 */
[----:B------:R-:W-:Y:S01]  /*11eb0*/  IMAD.SHL.U32 R5, R5, 0x400, RZ ;  /* 0x0000040005057824 */ /* 0x000fe200078e00ff */
[----:B------:R-:W-:Y:S02]  /*11ec0*/  LOP3.LUT R24, R4, R61, RZ, 0x3c, !PT ;  /* 0x0000003d04187212 */ /* 0x000fe400078e3cff */
[----:B------:R-:W-:Y:S02]  /*11ed0*/  SHF.R.U64 R43, R8, 0x10, R9 ;  /* 0x00000010082b7819 */ /* 0x000fe40000001209 */
[----:B------:R-:W-:Y:S02]  /*11ee0*/  LOP3.LUT R25, R5, 0x7fffe000, RZ, 0xc0, !PT ;  /* 0x7fffe00005197812 */ /* 0x000fe400078ec0ff */
[----:B------:R-:W-:Y:S02]  /*11ef0*/  SHF.R.U64 R41, R10, 0x10, R11 ;  /* 0x000000100a297819 */ /* 0x000fe4000000120b */
[----:B------:R-:W-:-:S02]  /*11f00*/  IADD3 R25, R24, R25, R201 ;  /* 0x0000001918197210 */ /* 0x000fc40007ffe0c9 */
[----:B------:R-:W-:Y:S02]  /*11f10*/  SHF.R.U32.HI R38, RZ, 0x10, R11 ;  /* 0x00000010ff267819 */ /* 0x000fe4000001160b */
[--C-:B------:R-:W-:Y:S01]  /*11f20*/  SHF.R.U64 R44, R54, 0x10, R55.reuse ;  /* 0x00000010362c7819 */ /* 0x100fe20000001237 */
[----:B------:R-:W-:Y:S01]  /*11f30*/  IMAD R28, R25, 0x2, R2 ;  /* 0x00000002191c7824 */ /* 0x000fe200078e0202 */
[----:B------:R-:W-:-:S04]  /*11f40*/  SHF.R.U32.HI R54, RZ, 0x10, R55 ;  /* 0x00000010ff367819 */ /* 0x000fc80000011637 */
[----:B------:R-:W0:Y:S02]  /*11f50*/  LDS.128 R24, [R28+0xc400] ;  /* 0x00c400001c187984 */ /* 0x000e240000000c00 */
[--C-:B0-----:R-:W-:Y:S02]  /*11f60*/  HADD2.F32 R29, -RZ, R25.reuse.H0_H0 ;  /* 0x20000019ff1d7230 */ /* 0x101fe40000004100 */
[----:B------:R-:W-:Y:S02]  /*11f70*/  HADD2.F32 R30, -RZ, R25.H1_H1 ;  /* 0x30000019ff1e7230 */ /* 0x000fe40000004100 */
[----:B------:R-:W-:Y:S02]  /*11f80*/  HADD2.F32 R25, -RZ, R24.H0_H0 ;  /* 0x20000018ff197230 */ /* 0x000fe40000004100 */
[C---:B------:R-:W-:Y:S01]  /*11f90*/  FMUL.FTZ R37, R29.reuse, R34 ;  /* 0x000000221d257220 */ /* 0x040fe20000410000 */
[----:B------:R-:W-:Y:S01]  /*11fa0*/  FMUL.FTZ R39, R29, R33 ;  /* 0x000000211d277220 */ /* 0x000fe20000410000 */
[----:B------:R-:W-:-:S02]  /*11fb0*/  HADD2.F32 R29, -RZ, R52.H0_H0 ;  /* 0x20000034ff1d7230 */ /* 0x000fc40000004100 */
[----:B------:R-:W-:Y:S01]  /*11fc0*/  FMUL.FTZ R36, R30, R35 ;  /* 0x000000231e247220 */ /* 0x000fe20000410000 */
        /* <DEDUP_REMOVED lines=11> */
[----:B------:R-:W-:Y:S02]  /*12080*/  HADD2.F32 R8, -RZ, R73.H0_H0 ;  /* 0x20000049ff087230 */ /* 0x000fe40000004100 */
[-C--:B------:R-:W-:Y:S01]  /*12090*/  FMUL.FTZ R34, R30, R29.reuse ;  /* 0x0000001d1e227220 */ /* 0x080fe20000410000 */
[----:B------:R-:W-:Y:S01]  /*120a0*/  FMUL.FTZ R30, R25, R70 ;  /* 0x00000046191e7220 */ /* 0x000fe20000410000 */
[----:B------:R-:W-:Y:S01]  /*120b0*/  FFMA.FTZ R36, R9, R29, -R36 ;  /* 0x0000001d09247223 */ /* 0x000fe20000010824 */
[----:B------:R-:W-:-:S02]  /*120c0*/  HADD2.F32 R29, -RZ, R71.H0_H0 ;  /* 0x20000047ff1d7230 */ /* 0x000fc40000004100 */
[-C--:B------:R-:W-:Y:S01]  /*120d0*/  FMUL.FTZ R25, R25, R8.reuse ;  /* 0x0000000819197220 */ /* 0x080fe20000410000 */
[----:B------:R-:W-:Y:S01]  /*120e0*/  FFMA.FTZ R33, R5, R8, -R30 ;  /* 0x0000000805217223 */ /* 0x000fe2000001081e */
[----:B------:R-:W-:Y:S02]  /*120f0*/  HADD2.F32 R8, -RZ, R74.H0_H0 ;  /* 0x2000004aff087230 */ /* 0x000fe40000004100 */
[----:B------:R-:W-:Y:S01]  /*12100*/  FFMA.FTZ R34, R9, R35, R34 ;  /* 0x0000002309227223 */ /* 0x000fe20000010022 */
[----:B------:R-:W-:Y:S02]  /*12110*/  HADD2.F32 R10, -RZ, R6.H0_H0 ;  /* 0x20000006ff0a7230 */ /* 0x000fe40000004100 */
[----:B------:R-:W-:Y:S01]  /*12120*/  FFMA.FTZ R70, R5, R70, R25 ;  /* 0x0000004605467223 */ /* 0x000fe20000010019 */
[----:B------:R-:W-:Y:S02]  /*12130*/  HADD2.F32 R71, -RZ, R71.H1_H1 ;  /* 0x30000047ff477230 */ /* 0x000fe40000004100 */
[----:B------:R-:W-:Y:S01]  /*12140*/  FMUL.FTZ R5, R31, R29 ;  /* 0x0000001d1f057220 */ /* 0x000fe20000410000 */
[----:B------:R-:W-:-:S02]  /*12150*/  HADD2.F32 R74, -RZ, R74.H1_H1 ;  /* 0x3000004aff4a7230 */ /* 0x000fc40000004100 */
[-C--:B------:R-:W-:Y:S01]  /*12160*/  FMUL.FTZ R9, R31, R8.reuse ;  /* 0x000000081f097220 */ /* 0x080fe20000410000 */
[----:B------:R-:W-:Y:S02]  /*12170*/  HADD2.F32 R30, -RZ, R38.H0_H0 ;  /* 0x20000026ff1e7230 */ /* 0x000fe40000004100 */
[----:B------:R-:W-:Y:S01]  /*12180*/  FFMA.FTZ R31, R10, R8, -R5 ;  /* 0x000000080a1f7223 */ /* 0x000fe20000010805 */
[--C-:B------:R-:W-:Y:S02]  /*12190*/  HADD2.F32 R11, -RZ, R7.reuse.H0_H0 ;  /* 0x20000007ff0b7230 */ /* 0x100fe40000004100 */
[C---:B------:R-:W-:Y:S01]  /*121a0*/  FMUL.FTZ R38, R32.reuse, R71 ;  /* 0x0000004720267220 */ /* 0x040fe20000410000 */
[----:B------:R-:W-:Y:S02]  /*121b0*/  HADD2.F32 R8, -RZ, R54.H0_H0 ;  /* 0x20000036ff087230 */ /* 0x000fe40000004100 */
[----:B------:R-:W-:Y:S01]  /*121c0*/  FMUL.FTZ R32, R32, R74 ;  /* 0x0000004a20207220 */ /* 0x000fe20000410000 */
[----:B------:R-:W-:-:S02]  /*121d0*/  HADD2.F32 R7, -RZ, R7.H1_H1 ;  /* 0x30000007ff077230 */ /* 0x000fc40000004100 */
[----:B------:R-:W-:Y:S01]  /*121e0*/  FFMA.FTZ R38, R11, R74, -R38 ;  /* 0x0000004a0b267223 */ /* 0x000fe20000010826 */
[----:B------:R-:W-:Y:S01]  /*121f0*/  FMUL.FTZ R40, R27, R30 ;  /* 0x0000001e1b287220 */ /* 0x000fe20000410000 */
[----:B------:R-:W-:Y:S01]  /*12200*/  FFMA.FTZ R32, R11, R71, R32 ;  /* 0x000000470b207223 */ /* 0x000fe20000010020 */
[-C--:B------:R-:W-:Y:S01]  /*12210*/  FMUL.FTZ R42, R27, R8.reuse ;  /* 0x000000081b2a7220 */ /* 0x080fe20000410000 */
[----:B------:R-:W-:Y:S02]  /*12220*/  HADD2.F32 R11, -RZ, R43.H0_H0 ;  /* 0x2000002bff0b7230 */ /* 0x000fe40000004100 */
[----:B------:R-:W-:Y:S01]  /*12230*/  FFMA.FTZ R10, R10, R29, R9 ;  /* 0x0000001d0a0a7223 */ /* 0x000fe20000010009 */
[----:B------:R-:W-:Y:S02]  /*12240*/  HADD2.F32 R5, -RZ, R45.H0_H0 ;  /* 0x2000002dff057230 */ /* 0x000fe40000004100 */
[----:B------:R-:W-:Y:S01]  /*12250*/  FFMA.FTZ R35, R7, R8, -R40 ;  /* 0x0000000807237223 */ /* 0x000fe20000010828 */
[----:B------:R-:W-:-:S02]  /*12260*/  HADD2.F32 R25, -RZ, R41.H0_H0 ;  /* 0x20000029ff197230 */ /* 0x000fc40000004100 */
[----:B------:R-:W-:Y:S01]  /*12270*/  FFMA.FTZ R41, R7, R30, R42 ;  /* 0x0000001e07297223 */ /* 0x000fe2000001002a */
[----:B------:R-:W-:Y:S02]  /*12280*/  HADD2.F32 R9, -RZ, R44.H0_H0 ;  /* 0x2000002cff097230 */ /* 0x000fe40000004100 */
[C---:B------:R-:W-:Y:S01]  /*12290*/  FMUL.FTZ R7, R24.reuse, R11 ;  /* 0x0000000b18077220 */ /* 0x040fe20000410000 */
[----:B------:R-:W-:Y:S02]  /*122a0*/  HADD2.F32 R4, -RZ, R4.H1_H1 ;  /* 0x30000004ff047230 */ /* 0x000fe40000004100 */
[----:B------:R-:W-:Y:S01]  /*122b0*/  FMUL.FTZ R24, R24, R5 ;  /* 0x0000000518187220 */ /* 0x000fe20000410000 */
[----:B------:R-:W-:Y:S02]  /*122c0*/  HADD2.F32 R6, -RZ, R6.H1_H1 ;  /* 0x30000006ff067230 */ /* 0x000fe40000004100 */
[C---:B------:R-:W-:Y:S01]  /*122d0*/  FMUL.FTZ R29, R26.reuse, R25 ;  /* 0x000000191a1d7220 */ /* 0x040fe20000410000 */
[----:B------:R-:W-:Y:S01]  /*122e0*/  FMUL.FTZ R26, R26, R9 ;  /* 0x000000091a1a7220 */ /* 0x000fe20000410000 */
        /* <DEDUP_REMOVED lines=14> */
.L_x_1741:
[----:B------:R-:W-:Y:S05]  /*123d0*/  BSYNC B1 ;  /* 0x0000000000017941 */ /* 0x000fea0003800000 */
.L_x_1740:
[----:B------:R-:W-:Y:S05]  /*123e0*/  @P2 BRA `(.L_x_1713) ;  /* 0x00000004007c2947 */ /* 0x000fea0003800000 */
[----:B------:R-:W4:Y:S01]  /*123f0*/  LDL R40, [R1+0x34] ;  /* 0x0000340001287983 */ /* 0x000f220000100800 */
[----:B------:R-:W-:Y:S01]  /*12400*/  LEA.HI R21, R21, R171, RZ, 0x1d ;  /* 0x000000ab15157211 */ /* 0x000fe200078fe8ff */
[----:B--2---:R-:W-:Y:S01]  /*12410*/  HADD2.F32 R29, -RZ, R20.H1_H1 ;  /* 0x30000014ff1d7230 */ /* 0x004fe20000004100 */
[----:B------:R-:W-:Y:S01]  /*12420*/  SHF.R.U64 R39, R56, 0x10, R57 ;  /* 0x0000001038277819 */ /* 0x000fe20000001239 */
[--C-:B------:R-:W-:Y:S01]  /*12430*/  HADD2.F32 R31, -RZ, R0.reuse.H1_H1 ;  /* 0x30000000ff1f7230 */ /* 0x100fe20000004100 */
[----:B0--3--:R-:W-:Y:S01]  /*12440*/  SHF.R.S32.HI R6, RZ, 0x1f, R21 ;  /* 0x0000001fff067819 */ /* 0x009fe20000011415 */
[----:B------:R-:W-:Y:S01]  /*12450*/  HADD2.F32 R0, -RZ, R0.H0_H0 ;  /* 0x20000000ff007230 */ /* 0x000fe20000004100 */
[----:B------:R-:W-:Y:S01]  /*12460*/  SHF.L.U32 R4, R21, 0x3, RZ ;  /* 0x0000000315047819 */ /* 0x000fe200000006ff */
[----:B------:R-:W-:Y:S01]  /*12470*/  HADD2.F32 R20, -RZ, R20.H0_H0 ;  /* 0x20000014ff147230 */ /* 0x000fe20000004100 */
[----:B------:R-:W-:Y:S02]  /*12480*/  LEA.HI R6, R6, R21, RZ, 0x3 ;  /* 0x0000001506067211 */ /* 0x000fe400078f18ff */
[----:B------:R-:W-:-:S02]  /*12490*/  LOP3.LUT R4, R181, 0x38, R4, 0xf8, !PT ;  /* 0x00000038b5047812 */ /* 0x000fc400078ef804 */
[----:B------:R-:W-:Y:S01]  /*124a0*/  SHF.R.U32.HI R56, RZ, 0x10, R57 ;  /* 0x00000010ff387819 */ /* 0x000fe20000011639 */
[----:B------:R-:W-:Y:S01]  /*124b0*/  IMAD.SHL.U32 R6, R6, 0x400, RZ ;  /* 0x0000040006067824 */ /* 0x000fe200078e00ff */
[----:B------:R-:W-:Y:S02]  /*124c0*/  LOP3.LUT R8, R4, R61, RZ, 0x3c, !PT ;  /* 0x0000003d04087212 */ /* 0x000fe400078e3cff */
[--C-:B------:R-:W-:Y:S02]  /*124d0*/  SHF.R.U32.HI R28, RZ, 0x10, R13.reuse ;  /* 0x00000010ff1c7819 */ /* 0x100fe4000001160d */
[----:B------:R-:W-:Y:S02]  /*124e0*/  LOP3.LUT R9, R6, 0x7fffe000, RZ, 0xc0, !PT ;  /* 0x7fffe00006097812 */ /* 0x000fe400078ec0ff */
[----:B------:R-:W-:Y:S01]  /*124f0*/  SHF.R.U64 R37, R12, 0x10, R13 ;  /* 0x000000100c257819 */ /* 0x000fe2000000120d */
[----:B------:R-:W-:Y:S01]  /*12500*/  HADD2.F32 R28, -RZ, R28.H0_H0 ;  /* 0x2000001cff1c7230 */ /* 0x000fe20000004100 */
[----:B------:R-:W-:-:S02]  /*12510*/  IADD3 R9, R8, R9, R201 ;  /* 0x0000000908097210 */ /* 0x000fc40007ffe0c9 */
[--C-:B------:R-:W-:Y:S02]  /*12520*/  SHF.R.U64 R38, R58, 0x10, R59.reuse ;  /* 0x000000103a267819 */ /* 0x100fe4000000123b */
[----:B------:R-:W-:Y:S01]  /*12530*/  SHF.R.U32.HI R58, RZ, 0x10, R59 ;  /* 0x00000010ff3a7819 */ /* 0x000fe2000001163b */
[----:B------:R-:W-:Y:S01]  /*12540*/  IMAD R21, R9, 0x2, R2 ;  /* 0x0000000209157824 */ /* 0x000fe200078e0202 */
[--C-:B-1----:R-:W-:Y:S02]  /*12550*/  SHF.R.U32.HI R34, RZ, 0x10, R15.reuse ;  /* 0x00000010ff227819 */ /* 0x102fe4000001160f */
[----:B------:R-:W-:Y:S02]  /*12560*/  SHF.R.U64 R36, R14, 0x10, R15 ;  /* 0x000000100e247819 */ /* 0x000fe4000000120f */
[----:B------:R-:W0:Y:S02]  /*12570*/  LDS.128 R8, [R21+0xc400] ;  /* 0x00c4000015087984 */ /* 0x000e240000000c00 */
[----:B0-----:R-:W-:-:S02]  /*12580*/  HADD2.F32 R24, -RZ, R9.H0_H0 ;  /* 0x20000009ff187230 */ /* 0x001fc40000004100 */
[----:B------:R-:W-:Y:S02]  /*12590*/  HADD2.F32 R25, -RZ, R9.H1_H1 ;  /* 0x30000009ff197230 */ /* 0x000fe40000004100 */
[----:B------:R-:W-:Y:S02]  /*125a0*/  HADD2.F32 R9, -RZ, R8.H0_H0 ;  /* 0x20000008ff097230 */ /* 0x000fe40000004100 */
[C---:B------:R-:W-:Y:S01]  /*125b0*/  FMUL.FTZ R33, R24.reuse, R31 ;  /* 0x0000001f18217220 */ /* 0x040fe20000410000 */
[----:B------:R-:W-:Y:S01]  /*125c0*/  FMUL.FTZ R35, R24, R29 ;  /* 0x0000001d18237220 */ /* 0x000fe20000410000 */
[----:B------:R-:W-:Y:S02]  /*125d0*/  HADD2.F32 R24, -RZ, R56.H0_H0 ;  /* 0x20000038ff187230 */ /* 0x000fe40000004100 */
[----:B------:R-:W-:Y:S01]  /*125e0*/  FMUL.FTZ R30, R25, R28 ;  /* 0x0000001c191e7220 */ /* 0x000fe20000410000 */
[----:B------:R-:W-:Y:S02]  /*125f0*/  HADD2.F32 R27, -RZ, R11.H0_H0 ;  /* 0x2000000bff1b7230 */ /* 0x000fe40000004100 */
[----:B------:R-:W-:-:S02]  /*12600*/  HADD2.F32 R26, -RZ, R10.H0_H0 ;  /* 0x2000000aff1a7230 */ /* 0x000fc40000004100 */
[----:B------:R-:W-:Y:S01]  /*12610*/  FMUL.FTZ R32, R25, R24 ;  /* 0x0000001819207220 */ /* 0x000fe20000410000 */
[----:B------:R-:W-:Y:S02]  /*12620*/  HADD2.F32 R25, -RZ, R3.H0_H0 ;  /* 0x20000003ff197230 */ /* 0x000fe40000004100 */
[----:B------:R-:W-:Y:S02]  /*12630*/  HADD2.F32 R11, -RZ, R11.H1_H1 ;  /* 0x3000000bff0b7230 */ /* 0x000fe40000004100 */
[----:B------:R-:W-:Y:S02]  /*12640*/  HADD2.F32 R8, -RZ, R8.H1_H1 ;  /* 0x30000008ff087230 */ /* 0x000fe40000004100 */
[----:B------:R-:W-:Y:S01]  /*12650*/  HADD2.F32 R10, -RZ, R10.H1_H1 ;  /* 0x3000000aff0a7230 */ /* 0x000fe20000004100 */
[----:B----4-:R-:W0:Y:S02]  /*12660*/  LDS.128 R4, [R40] ;  /* 0x0000000028047984 */ /* 0x010e240000000c00 */
[----:B0-----:R-:W-:-:S02]  /*12670*/  HADD2.F32 R12, -RZ, R5.H0_H0 ;  /* 0x20000005ff0c7230 */ /* 0x001fc40000004100 */
[----:B------:R-:W-:Y:S02]  /*12680*/  HADD2.F32 R13, -RZ, R5.H1_H1 ;  /* 0x30000005ff0d7230 */ /* 0x000fe40000004100 */
[----:B------:R-:W-:Y:S02]  /*12690*/  HADD2.F32 R5, -RZ, R4.H0_H0 ;  /* 0x20000004ff057230 */ /* 0x000fe40000004100 */
[C---:B------:R-:W-:Y:S01]  /*126a0*/  FFMA.FTZ R33, R12.reuse, R29, -R33 ;  /* 0x0000001d0c217223 */ /* 0x040fe20000010821 */
[----:B------:R-:W-:Y:S01]  /*126b0*/  FFMA.FTZ R35, R12, R31, R35 ;  /* 0x0000001f0c237223 */ /* 0x000fe20000010023 */
[----:B------:R-:W-:Y:S01]  /*126c0*/  FMUL.FTZ R12, R9, R0 ;  /* 0x00000000090c7220 */ /* 0x000fe20000410000 */
[C---:B------:R-:W-:Y:S01]  /*126d0*/  FFMA.FTZ R30, R13.reuse, R24, -R30 ;  /* 0x000000180d1e7223 */ /* 0x040fe2000001081e */
[----:B------:R-:W-:Y:S01]  /*126e0*/  FFMA.FTZ R32, R13, R28, R32 ;  /* 0x0000001c0d207223 */ /* 0x000fe20000010020 */
[-C--:B------:R-:W-:Y:S01]  /*126f0*/  FMUL.FTZ R29, R9, R20.reuse ;  /* 0x00000014091d7220 */ /* 0x080fe20000410000 */
[----:B------:R-:W-:Y:S01]  /*12700*/  FFMA.FTZ R13, R5, R20, -R12 ;  /* 0x00000014050d7223 */ /* 0x000fe2000001080c */
[----:B------:R-:W-:-:S02]  /*12710*/  HADD2.F32 R20, -RZ, R3.H1_H1 ;  /* 0x30000003ff147230 */ /* 0x000fc40000004100 */
[----:B------:R-:W-:Y:S02]  /*12720*/  HADD2.F32 R9, -RZ, R69.H0_H0 ;  /* 0x20000045ff097230 */ /* 0x000fe40000004100 */
[----:B------:R-:W-:Y:S01]  /*12730*/  FFMA.FTZ R29, R5, R0, R29 ;  /* 0x00000000051d7223 */ /* 0x000fe2000001001d */
[----:B------:R-:W-:Y:S02]  /*12740*/  HADD2.F32 R15, -RZ, R7.H0_H0 ;  /* 0x20000007ff0f7230 */ /* 0x000fe40000004100 */
[----:B------:R-:W-:Y:S01]  /*12750*/  FMUL.FTZ R28, R27, R20 ;  /* 0x000000141b1c7220 */ /* 0x000fe20000410000 */
[----:B------:R-:W-:Y:S02]  /*12760*/  HADD2.F32 R0, -RZ, R69.H1_H1 ;  /* 0x30000045ff007230 */ /* 0x000fe40000004100 */
[C---:B------:R-:W-:Y:S01]  /*12770*/  FMUL.FTZ R5, R26.reuse, R25 ;  /* 0x000000191a057220 */ /* 0x040fe20000410000 */
[----:B------:R-:W-:Y:S02]  /*12780*/  HADD2.F32 R14, -RZ, R6.H0_H0 ;  /* 0x20000006ff0e7230 */ /* 0x000fe40000004100 */
[----:B------:R-:W-:Y:S01]  /*12790*/  FMUL.FTZ R3, R26, R9 ;  /* 0x000000091a037220 */ /* 0x000fe20000410000 */
[----:B------:R-:W-:-:S02]  /*127a0*/  HADD2.F32 R24, -RZ, R34.H0_H0 ;  /* 0x20000022ff187230 */ /* 0x000fc40000004100 */
[-C--:B------:R-:W-:Y:S01]  /*127b0*/  FMUL.FTZ R27, R27, R0.reuse ;  /* 0x000000001b1b7220 */ /* 0x080fe20000410000 */
[----:B------:R-:W-:Y:S02]  /*127c0*/  HADD2.F32 R12, -RZ, R58.H0_H0 ;  /* 0x2000003aff0c7230 */ /* 0x000fe40000004100 */
[----:B------:R-:W-:Y:S01]  /*127d0*/  FFMA.FTZ R28, R15, R0, -R28 ;  /* 0x000000000f1c7223 */ /* 0x000fe2000001081c */
[----:B------:R-:W-:Y:S02]  /*127e0*/  HADD2.F32 R7, -RZ, R7.H1_H1 ;  /* 0x30000007ff077230 */ /* 0x000fe40000004100 */
[C---:B------:R-:W-:Y:S01]  /*127f0*/  FFMA.FTZ R26, R14.reuse, R9, -R5 ;  /* 0x000000090e1a7223 */ /* 0x040fe20000010805 */
[C---:B------:R-:W-:Y:S01]  /*12800*/  FMUL.FTZ R34, R11.reuse, R24 ;  /* 0x000000180b227220 */ /* 0x040fe20000410000 */
[----:B------:R-:W-:Y:S01]  /*12810*/  FMUL.FTZ R0, R11, R12 ;  /* 0x0000000c0b007220 */ /* 0x000fe20000410000 */
[----:B------:R-:W-:Y:S01]  /*12820*/  FFMA.FTZ R14, R14, R25, R3 ;  /* 0x000000190e0e7223 */ /* 0x000fe20000010003 */
[----:B------:R-:W-:-:S02]  /*12830*/  HADD2.F32 R9, -RZ, R37.H0_H0 ;  /* 0x20000025ff097230 */ /* 0x000fc40000004100 */
[----:B------:R-:W-:Y:S01]  /*12840*/  FFMA.FTZ R27, R15, R20, R27 ;  /* 0x000000140f1b7223 */ /* 0x000fe2000001001b */
[----:B------:R-:W-:Y:S02]  /*12850*/  HADD2.F32 R11, -RZ, R36.H0_H0 ;  /* 0x20000024ff0b7230 */ /* 0x000fe40000004100 */
[C---:B------:R-:W-:Y:S01]  /*12860*/  FFMA.FTZ R25, R7.reuse, R12, -R34 ;  /* 0x0000000c07197223 */ /* 0x040fe20000010822 */
[----:B------:R-:W-:Y:S02]  /*12870*/  HADD2.F32 R3, -RZ, R39.H0_H0 ;  /* 0x20000027ff037230 */ /* 0x000fe40000004100 */
[----:B------:R-:W-:Y:S01]  /*12880*/  FFMA.FTZ R24, R7, R24, R0 ;  /* 0x0000001807187223 */ /* 0x000fe20000010000 */
[----:B------:R-:W-:Y:S02]  /*12890*/  HADD2.F32 R5, -RZ, R38.H0_H0 ;  /* 0x20000026ff057230 */ /* 0x000fe40000004100 */
[----:B------:R-:W-:Y:S01]  /*128a0*/  FMUL.FTZ R7, R8, R9 ;  /* 0x0000000908077220 */ /* 0x000fe20000410000 */
[----:B------:R-:W-:-:S02]  /*128b0*/  HADD2.F32 R4, -RZ, R4.H1_H1 ;  /* 0x30000004ff047230 */ /* 0x000fc40000004100 */
[----:B------:R-:W-:Y:S01]  /*128c0*/  FMUL.FTZ R15, R10, R11 ;  /* 0x0000000b0a0f7220 */ /* 0x000fe20000410000 */
[----:B------:R-:W-:Y:S02]  /*128d0*/  HADD2.F32 R6, -RZ, R6.H1_H1 ;  /* 0x30000006ff067230 */ /* 0x000fe40000004100 */
[----:B------:R-:W-:Y:S01]  /*128e0*/  FMUL.FTZ R8, R8, R3 ;  /* 0x0000000308087220 */ /* 0x000fe20000410000 */
[----:B------:R-:W-:Y:S01]  /*128f0*/  FMUL.FTZ R10, R10, R5 ;  /* 0x000000050a0a7220 */ /* 0x000fe20000410000 */
[----:B------:R-:W-:Y:S01]  /*12900*/  FFMA.FTZ R0, R4, R3, -R7 ;  /* 0x0000000304007223 */ /* 0x000fe20000010807 */
[----:B------:R-:W-:Y:S01]  /*12910*/  F2FP.F16.F32.PACK_AB R7, R25, R28 ;  /* 0x0000001c1907723e */ /* 0x000fe200000000ff */
[----:B------:R-:W-:Y:S01]  /*12920*/  FFMA.FTZ R15, R6, R5, -R15 ;  /* 0x00000005060f7223 */ /* 0x000fe2000001080f */
[----:B------:R-:W-:Y:S01]  /*12930*/  FFMA.FTZ R8, R4, R9, R8 ;  /* 0x0000000904087223 */ /* 0x000fe20000010008 */
[----:B------:R-:W-:Y:S01]  /*12940*/  FFMA.FTZ R3, R6, R11, R10 ;  /* 0x0000000b06037223 */ /* 0x000fe2000001000a */
[----:B------:R-:W-:-:S02]  /*12950*/  F2FP.F16.F32.PACK_AB R5, R30, R33 ;  /* 0x000000211e05723e */ /* 0x000fc400000000ff */
[----:B------:R-:W-:Y:S02]  /*12960*/  F2FP.F16.F32.PACK_AB R4, R0, R13 ;  /* 0x0000000d0004723e */ /* 0x000fe400000000ff */
[----:B------:R-:W-:Y:S02]  /*12970*/  F2FP.F16.F32.PACK_AB R6, R15, R26 ;  /* 0x0000001a0f06723e */ /* 0x000fe400000000ff */
[----:B------:R-:W-:Y:S02]  /*12980*/  F2FP.F16.F32.PACK_AB R11, R24, R27 ;  /* 0x0000001b180b723e */ /* 0x000fe400000000ff */
[----:B------:R-:W-:Y:S01]  /*12990*/  F2FP.F16.F32.PACK_AB R9, R32, R35 ;  /* 0x000000232009723e */ /* 0x000fe200000000ff */
[----:B------:R4:W-:Y:S01]  /*129a0*/  STS.128 [R40], R4 ;  /* 0x0000000428007388 */ /* 0x0009e20000000c00 */
[----:B------:R-:W-:Y:S02]  /*129b0*/  F2FP.F16.F32.PACK_AB R8, R8, R29 ;  /* 0x0000001d0808723e */ /* 0x000fe400000000ff */
[----:B------:R-:W-:-:S05]  /*129c0*/  F2FP.F16.F32.PACK_AB R10, R3, R14 ;  /* 0x0000000e030a723e */ /* 0x000fca00000000ff */
[----:B------:R4:W-:Y:S02]  /*129d0*/  STS.128 [R21+0xc400], R8 ;  /* 0x00c4000815007388 */ /* 0x0009e40000000c00 */
.L_x_1713:
[----:B------:R-:W-:Y:S05]  /*129e0*/  BSYNC B0 ;  /* 0x0000000000007941 */ /* 0x000fea0003800000 */
.L_x_1691:
        /* <DEDUP_REMOVED lines=8> */
.L_x_1689:
[----:B01-3--:R-:W3:Y:S02]  /*12a70*/  LDL R0, [R1+0x30] ;  /* 0x0000300001007983 */ /* 0x00bee40000100800 */
[----:B---3--:R-:W-:-:S13]  /*12a80*/  R2UR UR4, R0 ;  /* 0x00000000000472ca */ /* 0x008fda00000e0000 */
[----:B------:R-:W-:-:S05]  /*12a90*/  IMAD.U32 R0, RZ, RZ, UR4 ;  /* 0x00000004ff007e24 */ /* 0x000fca000f8e00ff */
[----:B------:R-:W-:-:S13]  /*12aa0*/  ISETP.NE.AND P0, PT, R0, 0x3, PT ;  /* 0x000000030000780c */ /* 0x000fda0003f05270 */
[----:B------:R-:W-:Y:S05]  /*12ab0*/  @!P0 BRA `(.L_x_1742) ;  /* 0x0000000000048947 */ /* 0x000fea0003800000 */
[----:B------:R-:W-:Y:S01]  /*12ac0*/  BPT.TRAP 0x1 ;  /* 0x000000040000795c */ /* 0x000fe20000300000 */
.L_x_1742:
[----:B----4-:R-:W-:Y:S01]  /*12ad0*/  IMAD R9, R23, 0x8, R2 ;  /* 0x0000000817097824 */ /* 0x010fe200078e0202 */
[----:B------:R-:W-:-:S04]  /*12ae0*/  SHF.L.U32 R0, R164, 0x1f, RZ ;  /* 0x0000001fa4007819 */ /* 0x000fc800000006ff */
[----:B------:R0:W1:Y:S01]  /*12af0*/  SYNCS.PHASECHK.TRANS64.TRYWAIT P1, [R9+URZ+0x2a830], R0 ;  /* 0x02a83000090075a7 */ /* 0x000062000802017f */
[----:B------:R-:W-:Y:S05]  /*12b00*/  @!P0 BRA `(.L_x_1743) ;  /* 0x0000000000048947 */ /* 0x000fea0003800000 */
[----:B------:R-:W-:Y:S01]  /*12b10*/  BPT.TRAP 0x1 ;  /* 0x000000040000795c */ /* 0x000fe20000300000 */
.L_x_1743:
[----:B-1----:R-:W-:Y:S05]  /*12b20*/  @P1 BRA `(.L_x_1744) ;  /* 0x0000000000081947 */ /* 0x002fea0003800000 */
[----:B------:R-:W1:Y:S02]  /*12b30*/  SYNCS.PHASECHK.TRANS64.TRYWAIT P1, [R9+URZ+0x2a830], R0 ;  /* 0x02a83000090075a7 */ /* 0x000e64000802017f */
[----:B-1----:R-:W-:Y:S05]  /*12b40*/  @!P1 BRA `(.L_x_1745) ;  /* 0x0000018400bc9947 */ /* 0x002fea0003800000 */
.L_x_1744:
[----:B------:R-:W-:Y:S05]  /*12b50*/  WARPSYNC.ALL ;  /* 0x0000000000007948 */ /* 0x000fea0003800000 */
[----:B01----:R-:W-:Y:S01]  /*12b60*/  VIADD R0, R2, 0x18400 ;  /* 0x0001840002007836 */ /* 0x003fe20000000000 */
[----:B------:R-:W-:Y:S01]  /*12b70*/  R2UR UR4, R68 ;  /* 0x00000000440472ca */ /* 0x000fe200000e0000 */
[----:B--2---:R-:W-:Y:S01]  /*12b80*/  IMAD.MOV.U32 R5, RZ, RZ, 0x40000040 ;  /* 0x40000040ff057424 */ /* 0x004fe200078e00ff */
[----:B------:R-:W-:Y:S01]  /*12b90*/  WARPGROUP.ARRIVE ;  /* 0x00000000000079c5 */ /* 0x000fe20000000000 */
[----:B------:R-:W-:Y:S01]  /*12ba0*/  UMOV UR9, 0x40000040 ;  /* 0x4000004000097882 */ /* 0x000fe20000000000 */
[----:B------:R-:W-:Y:S01]  /*12bb0*/  SHF.R.U32.HI R0, RZ, 0x4, R0 ;  /* 0x00000004ff007819 */ /* 0x000fe20000011600 */
[----:B------:R-:W-:Y:S01]  /*12bc0*/  IMAD.MOV.U32 R7, RZ, RZ, 0x40000040 ;  /* 0x40000040ff077424 */ /* 0x000fe200078e00ff */
[----:B------:R-:W-:Y:S01]  /*12bd0*/  R2UR UR11, R5 ;  /* 0x00000000050b72ca */ /* 0x000fe200000e0000 */
[----:B------:R-:W-:Y:S01]  /*12be0*/  IMAD.U32 R11, RZ, RZ, UR9 ;  /* 0x00000009ff0b7e24 */ /* 0x000fe2000f8e00ff */
[----:B------:R-:W-:Y:S01]  /*12bf0*/  LOP3.LUT R0, R0, 0x3fff, RZ, 0xc0, !PT ;  /* 0x00003fff00007812 */ /* 0x000fe200078ec0ff */
[----:B------:R-:W-:Y:S01]  /*12c00*/  UMOV UR57, 0x40000040 ;  /* 0x4000004000397882 */ /* 0x000fe20000000000 */
[----:B------:R-:W-:Y:S01]  /*12c10*/  UMOV UR53, 0x40000040 ;  /* 0x4000004000357882 */ /* 0x000fe20000000000 */
[----:B------:R-:W-:Y:S01]  /*12c20*/  UMOV UR49, 0x40000040 ;  /* 0x4000004000317882 */ /* 0x000fe20000000000 */
[----:B------:R-:W-:Y:S01]  /*12c30*/  LOP3.LUT R8, R0, 0x10000, RZ, 0xfc, !PT ;  /* 0x0001000000087812 */ /* 0x000fe200078efcff */
[----:B------:R-:W-:Y:S01]  /*12c40*/  ULOP3.LUT UR4, UR4, 0x10000, URZ, 0xfc, !UPT ;  /* 0x0001000004047892 */ /* 0x000fe2000f8efc3f */
[----:B------:R-:W-:Y:S01]  /*12c50*/  IMAD.MOV.U32 R5, RZ, RZ, 0x40000040 ;  /* 0x40000040ff057424 */ /* 0x000fe200078e00ff */
[----:B------:R-:W-:Y:S01]  /*12c60*/  UMOV UR45, 0x40000040 ;  /* 0x40000040002d7882 */ /* 0x000fe20000000000 */
[----:B------:R-:W-:Y:S01]  /*12c70*/  UMOV UR41, 0x40000040 ;  /* 0x4000004000297882 */ /* 0x000fe20000000000 */
[----:B------:R-:W-:Y:S01]  /*12c80*/  IMAD R4, R23, 0x900, R8 ;  /* 0x0000090017047824 */ /* 0x000fe200078e0208 */
[----:B------:R-:W-:Y:S01]  /*12c90*/  UIADD3 UR5, UR4, 0x2, URZ ;  /* 0x0000000204057890 */ /* 0x000fe2000fffe03f */
[----:B------:R-:W-:Y:S01]  /*12ca0*/  R2UR UR39, R5 ;  /* 0x00000000052772ca */ /* 0x000fe200000e0000 */
[----:B------:R-:W-:Y:S01]  /*12cb0*/  UMOV UR8, UR4 ;  /* 0x0000000400087c82 */ /* 0x000fe20008000000 */
[C---:B------:R-:W-:Y:S01]  /*12cc0*/  VIADD R6, R4.reuse, 0x2 ;  /* 0x0000000204067836 */ /* 0x040fe20000000000 */
[----:B------:R-:W-:Y:S01]  /*12cd0*/  R2UR UR10, R4 ;  /* 0x00000000040a72ca */ /* 0x000fe200000e0000 */
[----:B------:R-:W-:Y:S01]  /*12ce0*/  UIADD3 UR56, UR4, 0x404, URZ ;  /* 0x0000040404387890 */ /* 0x000fe2000fffe03f */
[----:B------:R-:W-:Y:S01]  /*12cf0*/  MOV R10, UR8 ;  /* 0x00000008000a7c02 */ /* 0x000fe20008000f00 */
[----:B------:R-:W-:-:S02]  /*12d00*/  UIADD3 UR52, UR4, 0x406, URZ ;  /* 0x0000040604347890 */ /* 0x000fc4000fffe03f */
[----:B------:R-:W-:Y:S02]  /*12d10*/  UIADD3 UR48, UR4, 0x800, URZ ;  /* 0x0000080004307890 */ /* 0x000fe4000fffe03f */
[----:B------:R0:W-:Y:S01]  /*12d20*/  STL.64 [R1+0x28], R10 ;  /* 0x0000280a01007387 */ /* 0x0001e20000100a00 */
[----:B------:R-:W-:Y:S02]  /*12d30*/  UIADD3 UR44, UR4, 0x802, URZ ;  /* 0x00000802042c7890 */ /* 0x000fe4000fffe03f */
[----:B------:R-:W-:Y:S02]  /*12d40*/  UIADD3 UR40, UR4, 0x804, URZ ;  /* 0x0000080404287890 */ /* 0x000fe4000fffe03f */
[----:B------:R-:W-:Y:S01]  /*12d50*/  UIADD3 UR36, UR4, 0x806, URZ ;  /* 0x0000080604247890 */ /* 0x000fe2000fffe03f */
        /* <DEDUP_REMOVED lines=8> */
[----:B0-----:R-:W-:Y:S01]  /*12de0*/  IMAD.U32 R10, RZ, RZ, UR8 ;  /* 0x00000008ff0a7e24 */ /* 0x001fe2000f8e00ff */
[----:B------:R-:W-:Y:S01]  /*12df0*/  UMOV UR37, 0x40000040 ;  /* 0x4000004000257882 */ /* 0x000fe20000000000 */
        /* <DEDUP_REMOVED lines=11> */
[----:B------:R-:W-:Y:S02]  /*12eb0*/  IMAD.MOV.U32 R7, RZ, RZ, 0x40000040 ;  /* 0x40000040ff077424 */ /* 0x000fe400078e00ff */
        /* <DEDUP_REMOVED lines=40> */
[----:B------:R-:W-:Y:S01]  /*13140*/  R2UR UR58, R6 ;  /* 0x00000000063a72ca */ /* 0x000fe200000e0000 */
[----:B------:R-:W-:Y:S01]  /*13150*/  VIADD R6, R4, 0x306 ;  /* 0x0000030604067836 */ /* 0x000fe20000000000 */
[----:B------:R-:W-:Y:S01]  /*13160*/  R2UR UR59, R7 ;  /* 0x00000000073b72ca */ /* 0x000fe200000e0000 */
[----:B------:R-:W-:Y:S01]  /*13170*/  IMAD.MOV.U32 R7, RZ, RZ, 0x40000040 ;  /* 0x40000040ff077424 */ /* 0x000fe200078e00ff */
[----:B------:R0:W-:Y:S02]  /*13180*/  STL.64 [R1], R10 ;  /* 0x0000000a01007387 */ /* 0x0001e40000100a00 */
[----:B------:R-:W-:Y:S01]  /*13190*/  R2UR UR54, R6 ;  /* 0x00000000063672ca */ /* 0x000fe200000e0000 */
[----:B------:R-:W-:Y:S01]  /*131a0*/  VIADD R6, R4, 0x600 ;  /* 0x0000060004067836 */ /* 0x000fe20000000000 */
[----:B------:R-:W-:Y:S01]  /*131b0*/  R2UR UR55, R7 ;  /* 0x00000000073772ca */ /* 0x000fe200000e0000 */
[----:B------:R-:W-:-:S03]  /*131c0*/  IMAD.MOV.U32 R7, RZ, RZ, 0x40000040 ;  /* 0x40000040ff077424 */ /* 0x000fc600078e00ff */
[----:B------:R-:W-:Y:S02]  /*131d0*/  R2UR UR50, R6 ;  /* 0x00000000063272ca */ /* 0x000fe400000e0000 */
[----:B------:R-:W-:Y:S01]  /*131e0*/  R2UR UR51, R7 ;  /* 0x00000000073372ca */ /* 0x000fe200000e0000 */
[----:B------:R-:W-:Y:S01]  /*131f0*/  IMAD.MOV.U32 R7, RZ, RZ, 0x40000040 ;  /* 0x40000040ff077424 */ /* 0x000fe200078e00ff */
[----:B------:R-:W-:-:S04]  /*13200*/  IADD3 R6, R4, 0x602, RZ ;  /* 0x0000060204067810 */ /* 0x000fc80007ffe0ff */
[----:B------:R-:W-:Y:S01]  /*13210*/  R2UR UR46, R6 ;  /* 0x00000000062e72ca */ /* 0x000fe200000e0000 */
[C---:B------:R-:W-:Y:S01]  /*13220*/  VIADD R6, R4.reuse, 0x604 ;  /* 0x0000060404067836 */ /* 0x040fe20000000000 */
[----:B------:R-:W-:Y:S01]  /*13230*/  R2UR UR47, R7 ;  /* 0x00000000072f72ca */ /* 0x000fe200000e0000 */
[----:B------:R-:W-:Y:S02]  /*13240*/  IMAD.MOV.U32 R7, RZ, RZ, 0x40000040 ;  /* 0x40000040ff077424 */ /* 0x000fe400078e00ff */
[----:B------:R-:W-:Y:S01]  /*13250*/  VIADD R4, R4, 0x606 ;  /* 0x0000060604047836 */ /* 0x000fe20000000000 */
        /* <DEDUP_REMOVED lines=27> */
.L_x_1746:
[----:B------:R-:W0:Y:S01]  /*13410*/  LDC R225, c[0x0][0x448] ;  /* 0x00011200ffe17b82 */ /* 0x000e220000000800 */
[----:B------:R-:W-:Y:S01]  /*13420*/  IMAD.IADD R3, R203, 0x1, R188 ;  /* 0x00000001cb037824 */ /* 0x000fe200078e02bc */
[----:B------:R-:W-:Y:S01]  /*13430*/  LOP3.LUT R16, R16, 0xffefffff, RZ, 0xc0, !PT ;  /* 0xffefffff10107812 */ /* 0x000fe200078ec0ff */
[----:B------:R-:W-:Y:S01]  /*13440*/  IMAD.MOV.U32 R7, RZ, RZ, -0x60 ;  /* 0xffffffa0ff077424 */ /* 0x000fe200078e00ff */
[----:B------:R-:W-:-:S03]  /*13450*/  ULDC UR4, c[0x0][0x9dc] ;  /* 0x0002770000047ab9 */ /* 0x000fc60000000800 */
[----:B------:R-:W-:Y:S01]  /*13460*/  IMAD R7, R72, R7, 0x61 ;  /* 0x0000006148077424 */ /* 0x000fe200078e0207 */
[----:B------:R-:W1:Y:S03]  /*13470*/  LDC.64 R12, c[0x0][0x9e0] ;  /* 0x00027800ff0c7b82 */ /* 0x000e660000000a00 */
[----:B------:R-:W-:-:S05]  /*13480*/  VIADD R89, R7, 0xffffffff ;  /* 0xffffffff07597836 */ /* 0x000fca0000000000 */
[----:B------:R-:W-:Y:S02]  /*13490*/  IADD3 R10, -R182, R89, RZ ;  /* 0x00000059b60a7210 */ /* 0x000fe40007ffe1ff */
[----:B0-----:R-:W-:-:S13]  /*134a0*/  ISETP.NE.AND P1, PT, R225, 0x1, PT ;  /* 0x00000001e100780c */ /* 0x001fda0003f25270 */
[----:B------:R-:W0:Y:S01]  /*134b0*/  @P1 LDC R0, c[0x0][0x44c] ;  /* 0x00011300ff001b82 */ /* 0x000e220000000800 */
[----:B------:R-:W-:-:S04]  /*134c0*/  @P1 LOP3.LUT R16, R16, 0x100000, RZ, 0xfc, !PT ;  /* 0x0010000010101812 */ /* 0x000fc800078efcff */
[----:B------:R-:W-:-:S03]  /*134d0*/  LOP3.LUT R16, R16, 0xfff7ffff, RZ, 0xc0, !PT ;  /* 0xfff7ffff10107812 */ /* 0x000fc600078ec0ff */
[----:B------:R-:W2:Y:S01]  /*134e0*/  @P1 LDC R5, c[0x0][0x450] ;  /* 0x00011400ff051b82 */ /* 0x000ea20000000800 */
[----:B0-----:R-:W-:-:S05]  /*134f0*/  @P1 IMAD.HI.U32 R0, R3, R0, RZ ;  /* 0x0000000003001227 */ /* 0x001fca00078e00ff */
[----:B--2---:R-:W-:Y:S02]  /*13500*/  @P1 SHF.R.U32.HI R3, RZ, R5, R0 ;  /* 0x00000005ff031219 */ /* 0x004fe40000011600 */
[----:B------:R-:W-:Y:S01]  /*13510*/  IADD3 R5, R9, 0x2a840, RZ ;  /* 0x0002a84009057810 */ /* 0x000fe20007ffe0ff */
[----:B------:R-:W-:Y:S01]  /*13520*/  IMAD.U32 R9, RZ, RZ, UR4 ;  /* 0x00000004ff097e24 */ /* 0x000fe2000f8e00ff */
[----:B-1----:R-:W-:Y:S01]  /*13530*/  ISETP.GE.AND P1, PT, R13, 0x1, PT ;  /* 0x000000010d00780c */ /* 0x002fe20003f26270 */
[----:B------:R-:W0:Y:S01]  /*13540*/  SHFL.IDX PT, R15, R3, RZ, 0x1c1f ;  /* 0x001c1fff030f7589 */ /* 0x000e2200000e0000 */
[----:B------:R-:W-:Y:S02]  /*13550*/  PRMT R5, R172, 0x654, R5 ;  /* 0x00000654ac057816 */ /* 0x000fe40000000005 */
[----:B------:R-:W-:Y:S02]  /*13560*/  IADD3 R0, R166, R7, -R182 ;  /* 0x00000007a6007210 */ /* 0x000fe40007ffe8b6 */
[----:B------:R1:W-:Y:S01]  /*13570*/  SYNCS.ARRIVE.TRANS64.RED.A1T0 RZ, [R5+URZ], RZ ;  /* 0x000000ff05ff79a7 */ /* 0x0003e2000810043f */
[----:B------:R-:W-:-:S02]  /*13580*/  LOP3.LUT R4, RZ, R9, RZ, 0x33, !PT ;  /* 0x00000009ff047212 */ /* 0x000fc400078e33ff */
[----:B------:R-:W-:-:S04]  /*13590*/  IMAD.IADD R11, R0, 0x1, -R165 ;  /* 0x00000001000b7824 */ /* 0x000fc800078e0aa5 */
[C---:B------:R-:W-:Y:S01]  /*135a0*/  IMAD.IADD R87, R11.reuse, 0x1, R12 ;  /* 0x000000010b577824 */ /* 0x040fe200078e020c */
[----:B------:R-:W-:Y:S01]  /*135b0*/  @P1 LOP3.LUT R16, R16, 0x80000, RZ, 0xfc, !PT ;  /* 0x0008000010101812 */ /* 0x000fe200078efcff */
[----:B-1----:R-:W-:Y:S02]  /*135c0*/  IMAD R5, R72, -0x60, R166 ;  /* 0xffffffa048057824 */ /* 0x002fe400078e02a6 */
[----:B------:R-:W-:-:S03]  /*135d0*/  IMAD.IADD R20, R11, 0x1, R4 ;  /* 0x000000010b147824 */ /* 0x000fc600078e0204 */
[----:B------:R-:W-:Y:S01]  /*135e0*/  IADD3 R14, -R182, 0x60, R5 ;  /* 0x00000060b60e7810 */ /* 0x000fe20007ffe105 */
[----:B0-----:R-:W-:-:S03]  /*135f0*/  IMAD.IADD R6, R20, 0x1, R15 ;  /* 0x0000000114067824 */ /* 0x001fc600078e020f */
[----:B------:R-:W-:Y:S01]  /*13600*/  VIADDMNMX R0, R15, R87, R14, PT ;  /* 0x000000570f007246 */ /* 0x000fe2000380010e */
[----:B------:R-:W-:Y:S06]  /*13610*/  @!P1 BRA `(.L_x_1747) ;  /* 0x00000000004c9947 */ /* 0x000fec0003800000 */
[----:B------:R-:W-:Y:S01]  /*13620*/  IADD3 R7, -R165, R166, R15 ;  /* 0x000000a6a5077210 */ /* 0x000fe20007ffe10f */
[----:B------:R-:W-:Y:S03]  /*13630*/  BSSY B0, `(.L_x_1748) ;  /* 0x000000e000007945 */ /* 0x000fe60003800000 */
        /* <DEDUP_REMOVED lines=9> */
.L_x_1749:
[----:B------:R-:W-:-:S13]  /*136d0*/  ISETP.NE.AND P1, PT, R13, 0x1, PT ;  /* 0x000000010d00780c */ /* 0x000fda0003f25270 */
[----:B------:R-:W0:Y:S02]  /*136e0*/  @P1 LDC.64 R4, c[0x0][0x9e8] ;  /* 0x00027a00ff041b82 */ /* 0x000e240000000a00 */
[----:B0-----:R-:W-:-:S05]  /*136f0*/  @P1 IMAD.HI.U32 R4, R7, R4, RZ ;  /* 0x0000000407041227 */ /* 0x001fca00078e00ff */
[----:B------:R-:W-:-:S07]  /*13700*/  @P1 SHF.R.U32.HI R7, RZ, R5, R4 ;  /* 0x00000005ff071219 */ /* 0x000fce0000011604 */
.L_x_1750:
[----:B------:R-:W-:Y:S05]  /*13710*/  BSYNC B0 ;  /* 0x0000000000007941 */ /* 0x000fea0003800000 */
.L_x_1748:
[----:B------:R-:W-:-:S05]  /*13720*/  IMAD R7, R7, R13, R10 ;  /* 0x0000000d07077224 */ /* 0x000fca00078e020a */
[----:B------:R-:W-:Y:S02]  /*13730*/  VIMNMX R6, R6, R7, !PT ;  /* 0x0000000706067248 */ /* 0x000fe40007fe0100 */
[----:B------:R-:W-:-:S07]  /*13740*/  VIADDMNMX R0, R7, R13, R0, PT ;  /* 0x0000000d07007246 */ /* 0x000fce0003800100 */
.L_x_1747:
        /* <DEDUP_REMOVED lines=118> */
[----:B------:R-:W-:-:S13]  /*13eb0*/  ISETP.GE.AND P5, PT, R13, 0x1, PT ;  /* 0x000000010d00780c */ /* 0x000fda0003fa6270 */
[----:B------:R-:W-:Y:S05]  /*13ec0*/  @!P5 BRA `(.L_x_1751) ;  /* 0x00000000004cd947 */ /* 0x000fea0003800000 */
        /* <DEDUP_REMOVED lines=11> */
.L_x_1753:
[----:B------:R-:W-:-:S13]  /*13f80*/  ISETP.NE.AND P5, PT, R13, 0x1, PT ;  /* 0x000000010d00780c */ /* 0x000fda0003fa5270 */
[----:B------:R-:W0:Y:S02]  /*13f90*/  @P5 LDC.64 R4, c[0x0][0x9e8] ;  /* 0x00027a00ff045b82 */ /* 0x000e240000000a00 */
[----:B0-----:R-:W-:-:S05]  /*13fa0*/  @P5 IMAD.HI.U32 R4, R3, R4, RZ ;  /* 0x0000000403045227 */ /* 0x001fca00078e00ff */
[----:B------:R-:W-:-:S07]  /*13fb0*/  @P5 SHF.R.U32.HI R3, RZ, R5, R4 ;  /* 0x00000005ff035219 */ /* 0x000fce0000011604 */
.L_x_1754:
[----:B------:R-:W-:Y:S05]  /*13fc0*/  BSYNC B0 ;  /* 0x0000000000007941 */ /* 0x000fea0003800000 */
.L_x_1752:
[----:B------:R-:W-:-:S05]  /*13fd0*/  IMAD R3, R3, R13, R10 ;  /* 0x0000000d03037224 */ /* 0x000fca00078e020a */
[----:B------:R-:W-:Y:S02]  /*13fe0*/  VIMNMX R6, R6, R3, !PT ;  /* 0x0000000306067248 */ /* 0x000fe40007fe0100 */
[----:B------:R-:W-:-:S07]  /*13ff0*/  VIADDMNMX R0, R3, R13, R0, PT ;  /* 0x0000000d03007246 */ /* 0x000fce0003800100 */
.L_x_1751:
        /* <DEDUP_REMOVED lines=14> */
[----:B------:R-:W-:Y:S02]  /*140e0*/  FSEL R5, R30, -INF , !P6 ;  /* 0xff8000001e057808 */ /* 0x000fe40007000000 */
[----:B------:R-:W-:Y:S02]  /*140f0*/  ISETP.GT.AND P1, PT, R6, 0x10, !P1 ;  /* 0x000000100600780c */ /* 0x000fe40004f24270 */
[----:B------:R-:W-:Y:S02]  /*14100*/  ISETP.NE.AND P6, PT, R78, RZ, PT ;  /* 0x000000ff4e00720c */ /* 0x000fe40003fc5270 */
[----:B------:R-:W-:Y:S02]  /*14110*/  ISETP.LT.OR P1, PT, R0, 0x11, P1 ;  /* 0x000000110000780c */ /* 0x000fe40000f21670 */
[----:B------:R-:W-:-:S02]  /*14120*/  FMNMX.FTZ R4, R81, R4, !PT ;  /* 0x0000000451047209 */ /* 0x000fc40007810000 */
[----:B------:R-:W-:Y:S02]  /*14130*/  FSEL R27, R34, -INF , !P1 ;  /* 0xff800000221b7808 */ /* 0x000fe40004800000 */
[----:B------:R-:W-:Y:S02]  /*14140*/  ISETP.NE.AND P1, PT, R32, RZ, PT ;  /* 0x000000ff2000720c */ /* 0x000fe40003f25270 */
[----:B------:R-:W-:Y:S02]  /*14150*/  FMNMX.FTZ R4, R75, R4, !PT ;  /* 0x000000044b047209 */ /* 0x000fe40007810000 */
        /* <DEDUP_REMOVED lines=22> */
[----:B------:R-:W-:Y:S01]  /*142c0*/  ISETP.NE.AND P1, PT, R40, RZ, PT ;  /* 0x000000ff2800720c */ /* 0x000fe20003f25270 */
[----:B------:R-:W-:Y:S01]  /*142d0*/  IMAD.MOV.U32 R40, RZ, RZ, R188 ;  /* 0x000000ffff287224 */ /* 0x000fe200078e00bc */
        /* <DEDUP_REMOVED lines=21> */
[----:B------:R-:W-:Y:S01]  /*14430*/  FMNMX.FTZ R14, R69, R4, !PT ;  /* 0x00000004450e7209 */ /* 0x000fe20007810000 */
[----:B------:R-:W-:Y:S01]  /*14440*/  IMAD.U32 R4, RZ, RZ, UR4 ;  /* 0x00000004ff047e24 */ /* 0x000fe2000f8e00ff */
[----:B------:R-:W-:-:S02]  /*14450*/  ISETP.GT.AND P1, PT, R6, 0x30, !P1 ;  /* 0x000000300600780c */ /* 0x000fc40004f24270 */
[----:B------:R-:W-:Y:S01]  /*14460*/  ISETP.GT.AND P4, PT, R6, RZ, !P4 ;  /* 0x000000ff0600720c */ /* 0x000fe20006784270 */
[----:B------:R-:W0:Y:S01]  /*14470*/  SHFL.BFLY PT, R3, R14, 0x2, 0x1f ;  /* 0x0c401f000e037f89 */ /* 0x000e2200000e0000 */
[C---:B------:R-:W-:Y:S02]  /*14480*/  ISETP.LT.OR P1, PT, R0.reuse, 0x31, P1 ;  /* 0x000000310000780c */ /* 0x040fe40000f21670 */
[----:B------:R-:W-:Y:S02]  /*14490*/  ISETP.LT.OR P4, PT, R0, 0x1, P4 ;  /* 0x000000010000780c */ /* 0x000fe40002781670 */
[----:B------:R-:W-:Y:S02]  /*144a0*/  FSEL R39, R50, -INF , !P1 ;  /* 0xff80000032277808 */ /* 0x000fe40004800000 */
[----:B------:R-:W-:Y:S02]  /*144b0*/  ISETP.NE.AND P1, PT, R48, RZ, PT ;  /* 0x000000ff3000720c */ /* 0x000fe40003f25270 */
[----:B------:R-:W-:-:S02]  /*144c0*/  FSEL R26, R26, -INF , !P4 ;  /* 0xff8000001a1a7808 */ /* 0x000fc40006000000 */
[----:B------:R-:W-:Y:S02]  /*144d0*/  ISETP.GT.AND P1, PT, R6, 0x31, !P1 ;  /* 0x000000310600780c */ /* 0x000fe40004f24270 */
[----:B------:R-:W-:Y:S02]  /*144e0*/  ISETP.NE.AND P6, PT, R56, RZ, PT ;  /* 0x000000ff3800720c */ /* 0x000fe40003fc5270 */
[----:B------:R-:W-:Y:S02]  /*144f0*/  ISETP.LT.OR P1, PT, R0, 0x32, P1 ;  /* 0x000000320000780c */ /* 0x000fe40000f21670 */
[----:B------:R-:W-:Y:S02]  /*14500*/  ISETP.NE.AND P5, PT, R90, RZ, PT ;  /* 0x000000ff5a00720c */ /* 0x000fe40003fa5270 */
[----:B------:R-:W-:Y:S02]  /*14510*/  FSEL R51, R51, -INF , !P1 ;  /* 0xff80000033337808 */ /* 0x000fe40004800000 */
[----:B------:R-:W-:-:S02]  /*14520*/  ISETP.NE.AND P1, PT, R86, RZ, PT ;  /* 0x000000ff5600720c */ /* 0x000fc40003f25270 */
        /* <DEDUP_REMOVED lines=29> */
[----:B0-----:R-:W-:Y:S02]  /*14700*/  FMNMX.FTZ R3, R20, R3, !PT ;  /* 0x0000000314037209 */ /* 0x001fe40007810000 */
        /* <DEDUP_REMOVED lines=13> */
[-CC-:B------:R-:W-:Y:S01]  /*147e0*/  FFMA.FTZ R154, R79, R4.reuse, -R10.reuse ;  /* 0x000000044f9a7223 */ /* 0x180fe2000001080a */
[----:B------:R-:W-:Y:S01]  /*147f0*/  ISETP.NE.AND P6, PT, R28, RZ, PT ;  /* 0x000000ff1c00720c */ /* 0x000fe20003fc5270 */
[--C-:B------:R-:W-:Y:S01]  /*14800*/  FFMA.FTZ R150, R11, R4, -R10.reuse ;  /* 0x000000040b967223 */ /* 0x100fe2000001080a */
[----:B------:R-:W-:Y:S01]  /*14810*/  FMNMX.FTZ R14, R47, R14, !PT ;  /* 0x0000000e2f0e7209 */ /* 0x000fe20007810000 */
[-CC-:B------:R-:W-:Y:S01]  /*14820*/  FFMA.FTZ R11, R45, R4.reuse, -R10.reuse ;  /* 0x000000042d0b7223 */ /* 0x180fe2000001080a */
[----:B------:R-:W-:Y:S01]  /*14830*/  FSEL R63, R63, -INF , !P1 ;  /* 0xff8000003f3f7808 */ /* 0x000fe20004800000 */
[-CC-:B------:R-:W-:Y:S01]  /*14840*/  FFMA.FTZ R156, R103, R4.reuse, -R10.reuse ;  /* 0x00000004679c7223 */ /* 0x180fe2000001080a */
[----:B------:R-:W-:Y:S01]  /*14850*/  ISETP.GT.AND P1, PT, R6, 0x50, !P6 ;  /* 0x000000500600780c */ /* 0x000fe20007724270 */
[--C-:B------:R-:W-:Y:S01]  /*14860*/  FFMA.FTZ R85, R85, R4, -R10.reuse ;  /* 0x0000000455557223 */ /* 0x100fe2000001080a */
[----:B------:R-:W-:Y:S01]  /*14870*/  FMNMX.FTZ R14, R59, R14, !PT ;  /* 0x0000000e3b0e7209 */ /* 0x000fe20007810000 */
[--C-:B------:R-:W-:Y:S01]  /*14880*/  FFMA.FTZ R158, R83, R4, -R10.reuse ;  /* 0x00000004539e7223 */ /* 0x100fe2000001080a */
[----:B------:R-:W-:Y:S01]  /*14890*/  ISETP.LT.OR P1, PT, R0, 0x51, P1 ;  /* 0x000000510000780c */ /* 0x000fe20000f21670 */
[----:B------:R-:W-:Y:S01]  /*148a0*/  MUFU.EX2 R156, R156 ;  /* 0x0000009c009c7308 */ /* 0x000fe20000000800 */
[----:B------:R-:W-:Y:S01]  /*148b0*/  FMNMX.FTZ R14, R101, R14, !PT ;  /* 0x0000000e650e7209 */ /* 0x000fe20007810000 */
[-CC-:B------:R-:W-:Y:S01]  /*148c0*/  FFMA.FTZ R73, R73, R4.reuse, -R10.reuse ;  /* 0x0000000449497223 */ /* 0x180fe2000001080a */
[----:B------:R-:W-:Y:S01]  /*148d0*/  ISETP.NE.AND P5, PT, R24, RZ, PT ;  /* 0x000000ff1800720c */ /* 0x000fe20003fa5270 */
[-CC-:B------:R-:W-:Y:S01]  /*148e0*/  FFMA.FTZ R152, R81, R4.reuse, -R10.reuse ;  /* 0x0000000451987223 */ /* 0x180fe2000001080a */
[----:B------:R-:W-:Y:S01]  /*148f0*/  ISETP.GT.AND P3, PT, R6, 0x58, !P3 ;  /* 0x000000580600780c */ /* 0x000fe20005f64270 */
[-CC-:B------:R-:W-:Y:S01]  /*14900*/  FFMA.FTZ R144, R29, R4.reuse, -R10.reuse ;  /* 0x000000041d907223 */ /* 0x180fe2000001080a */
[----:B------:R-:W-:Y:S01]  /*14910*/  ISETP.LT.OR P2, PT, R0, 0x52, P2 ;  /* 0x000000520000780c */ /* 0x000fe20001741670 */
[----:B------:R-:W0:Y:S01]  /*14920*/  MUFU.EX2 R85, R85 ;  /* 0x0000005500557308 */ /* 0x000e220000000800 */
[----:B------:R-:W-:Y:S01]  /*14930*/  FSEL R77, R66, -INF , !P1 ;  /* 0xff800000424d7808 */ /* 0x000fe20004800000 */
[--C-:B------:R-:W-:Y:S01]  /*14940*/  FFMA.FTZ R146, R15, R4, -R10.reuse ;  /* 0x000000040f927223 */ /* 0x100fe2000001080a */
[----:B------:R-:W-:Y:S01]  /*14950*/  FMNMX.FTZ R14, R63, R14, !PT ;  /* 0x0000000e3f0e7209 */ /* 0x000fe20007810000 */
[-CC-:B-----5:R-:W-:Y:S01]  /*14960*/  FFMA.FTZ R140, R25, R4.reuse, -R10.reuse ;  /* 0x00000004198c7223 */ /* 0x1a0fe2000001080a */
[----:B------:R-:W-:Y:S01]  /*14970*/  ISETP.GT.AND P4, PT, R6, 0x59, !P5 ;  /* 0x000000590600780c */ /* 0x000fe20006f84270 */
[-CC-:B------:R-:W-:Y:S01]  /*14980*/  FFMA.FTZ R142, R33, R4.reuse, -R10.reuse ;  /* 0x00000004218e7223 */ /* 0x180fe2000001080a */
[C---:B------:R-:W-:Y:S01]  /*14990*/  ISETP.LT.OR P3, PT, R0.reuse, 0x59, P3 ;  /* 0x000000590000780c */ /* 0x040fe20001f61670 */
[----:B------:R-:W1:Y:S01]  /*149a0*/  MUFU.EX2 R158, R158 ;  /* 0x0000009e009e7308 */ /* 0x000e620000000800 */
[----:B------:R-:W-:Y:S01]  /*149b0*/  FSEL R67, R67, -INF , !P2 ;  /* 0xff80000043437808 */ /* 0x000fe20005000000 */
[--C-:B------:R-:W-:Y:S01]  /*149c0*/  FFMA.FTZ R136, R21, R4, -R10.reuse ;  /* 0x0000000415887223 */ /* 0x100fe2000001080a */
[----:B------:R-:W-:Y:S01]  /*149d0*/  FMNMX.FTZ R14, R77, R14, !PT ;  /* 0x0000000e4d0e7209 */ /* 0x000fe20007810000 */
[-CC-:B------:R-:W-:Y:S01]  /*149e0*/  FFMA.FTZ R75, R75, R4.reuse, -R10.reuse ;  /* 0x000000044b4b7223 */ /* 0x180fe2000001080a */
[----:B------:R-:W-:Y:S01]  /*149f0*/  ISETP.LT.OR P4, PT, R0, 0x5a, P4 ;  /* 0x0000005a0000780c */ /* 0x000fe20002781670 */
[--C-:B------:R-:W-:Y:S01]  /*14a00*/  FFMA.FTZ R37, R37, R4, -R10.reuse ;  /* 0x0000000425257223 */ /* 0x100fe2000001080a */
[----:B------:R-:W-:Y:S01]  /*14a10*/  FSEL R79, R70, -INF , !P3 ;  /* 0xff800000464f7808 */ /* 0x000fe20005800000 */
[----:B------:R-:W2:Y:S01]  /*14a20*/  MUFU.EX2 R73, R73 ;  /* 0x0000004900497308 */ /* 0x000ea20000000800 */
        /* <DEDUP_REMOVED lines=12> */
[----:B------:R-:W-:Y:S01]  /*14af0*/  ISETP.NE.AND P5, PT, R225, 0x1, PT ;  /* 0x00000001e100780c */ /* 0x000fe20003fa5270 */
[----:B------:R-:W4:Y:S06]  /*14b00*/  SHFL.BFLY PT, R45, R14, 0x2, 0x1f ;  /* 0x0c401f000e2d7f89 */ /* 0x000f2c00000e0000 */
[----:B------:R-:W3:Y:S06]  /*14b10*/  MUFU.EX2 R75, R75 ;  /* 0x0000004b004b7308 */ /* 0x000eec0000000800 */
[----:B------:R-:W3:Y:S02]  /*14b20*/  @P5 LDC R42, c[0x0][0x450] ;  /* 0x00011400ff2a5b82 */ /* 0x000ee40000000800 */
[----:B------:R-:W3:Y:S08]  /*14b30*/  MUFU.EX2 R154, R154 ;  /* 0x0000009a009a7308 */ /* 0x000ef00000000800 */
[----:B------:R-:W3:Y:S01]  /*14b40*/  MUFU.EX2 R37, R37 ;  /* 0x0000002500257308 */ /* 0x000ee20000000800 */
[----:B----4-:R-:W-:-:S05]  /*14b50*/  FMNMX.FTZ R45, R14, R45, !PT ;  /* 0x0000002d0e2d7209 */ /* 0x010fca0007810000 */
[----:B------:R-:W4:Y:S02]  /*14b60*/  SHFL.BFLY PT, R0, R45, 0x1, 0x1f ;  /* 0x0c201f002d007f89 */ /* 0x000f2400000e0000 */
[----:B------:R-:W-:Y:S08]  /*14b70*/  MUFU.EX2 R148, R148 ;  /* 0x0000009400947308 */ /* 0x000ff00000000800 */
[----:B------:R-:W-:Y:S08]  /*14b80*/  MUFU.EX2 R41, R41 ;  /* 0x0000002900297308 */ /* 0x000ff00000000800 */
[----:B------:R-:W-:Y:S01]  /*14b90*/  MUFU.EX2 R150, R150 ;  /* 0x0000009600967308 */ /* 0x000fe20000000800 */
[----:B----4-:R-:W-:Y:S01]  /*14ba0*/  FMNMX.FTZ R0, R45, R0, !PT ;  /* 0x000000002d007209 */ /* 0x010fe20007810000 */
[----:B------:R-:W-:-:S06]  /*14bb0*/  FFMA.FTZ R45, R69, R4, -R10 ;  /* 0x00000004452d7223 */ /* 0x000fcc000001080a */
[----:B------:R-:W-:Y:S01]  /*14bc0*/  MUFU.EX2 R11, R11 ;  /* 0x0000000b000b7308 */ /* 0x000fe20000000800 */
[C---:B------:R-:W-:Y:S01]  /*14bd0*/  FSETP.NEU.FTZ.AND P1, PT, R0.reuse, -INF , PT ;  /* 0xff8000000000780b */ /* 0x040fe20003f3d000 */
[----:B------:R-:W-:-:S05]  /*14be0*/  FMUL.FTZ R32, R0, R4 ;  /* 0x0000000400207220 */ /* 0x000fca0000410000 */
[----:B------:R-:W-:Y:S01]  /*14bf0*/  FSEL R32, R32, RZ, P1 ;  /* 0x000000ff20207208 */ /* 0x000fe20000800000 */
[----:B------:R-:W-:Y:S04]  /*14c00*/  MUFU.EX2 R144, R144 ;  /* 0x0000009000907308 */ /* 0x000fe80000000800 */
[-CC-:B------:R-:W-:Y:S01]  /*14c10*/  FFMA.FTZ R157, R26, R4.reuse, -R32.reuse ;  /* 0x000000041a9d7223 */ /* 0x180fe20000010820 */
[-CC-:B------:R-:W-:Y:S01]  /*14c20*/  FFMA.FTZ R6, R99, R4.reuse, -R32.reuse ;  /* 0x0000000463067223 */ /* 0x180fe20000010820 */
[-CC-:B------:R-:W-:Y:S01]  /*14c30*/  FFMA.FTZ R159, R5, R4.reuse, -R32.reuse ;  /* 0x00000004059f7223 */ /* 0x180fe20000010820 */
[-CC-:B------:R-:W-:Y:S01]  /*14c40*/  FFMA.FTZ R10, R97, R4.reuse, -R32.reuse ;  /* 0x00000004610a7223 */ /* 0x180fe20000010820 */
[-CC-:B------:R-:W-:Y:S01]  /*14c50*/  FFMA.FTZ R153, R27, R4.reuse, -R32.reuse ;  /* 0x000000041b997223 */ /* 0x180fe20000010820 */
[----:B0-----:R-:W-:Y:S01]  /*14c60*/  FADD.FTZ R5, R156, R85 ;  /* 0x000000559c057221 */ /* 0x001fe20000010000 */
[----:B------:R-:W-:Y:S01]  /*14c70*/  MUFU.EX2 R157, R157 ;  /* 0x0000009d009d7308 */ /* 0x000fe20000000800 */
[-CC-:B------:R-:W-:Y:S01]  /*14c80*/  FFMA.FTZ R14, R95, R4.reuse, -R32.reuse ;  /* 0x000000045f0e7223 */ /* 0x180fe20000010820 */
[-CC-:B------:R-:W-:Y:S01]  /*14c90*/  FFMA.FTZ R155, R87, R4.reuse, -R32.reuse ;  /* 0x00000004579b7223 */ /* 0x180fe20000010820 */
[----:B-1----:R-:W-:Y:S01]  /*14ca0*/  FADD.FTZ R30, R158, R5 ;  /* 0x000000059e1e7221 */ /* 0x002fe20000010000 */
[-CC-:B------:R-:W-:Y:S01]  /*14cb0*/  FFMA.FTZ R20, R93, R4.reuse, -R32.reuse ;  /* 0x000000045d147223 */ /* 0x180fe20000010820 */
[-CC-:B------:R-:W-:Y:S01]  /*14cc0*/  FFMA.FTZ R149, R31, R4.reuse, -R32.reuse ;  /* 0x000000041f957223 */ /* 0x180fe20000010820 */
[-C--:B------:R-:W-:Y:S01]  /*14cd0*/  FFMA.FTZ R24, R91, R4.reuse, -R32 ;  /* 0x000000045b187223 */ /* 0x080fe20000010820 */
[----:B--2---:R-:W-:Y:S01]  /*14ce0*/  FADD.FTZ R5, R73, R30 ;  /* 0x0000001e49057221 */ /* 0x004fe20000010000 */
[----:B------:R-:W0:Y:S01]  /*14cf0*/  MUFU.EX2 R6, R6 ;  /* 0x0000000600067308 */ /* 0x000e220000000800 */
[-CC-:B------:R-:W-:Y:S01]  /*14d00*/  FFMA.FTZ R151, R35, R4.reuse, -R32.reuse ;  /* 0x0000000423977223 */ /* 0x180fe20000010820 */
[-CC-:B------:R-:W-:Y:S01]  /*14d10*/  FFMA.FTZ R26, R89, R4.reuse, -R32.reuse ;  /* 0x00000004591a7223 */ /* 0x180fe20000010820 */
[----:B---3--:R-:W-:Y:S01]  /*14d20*/  FADD.FTZ R30, R152, R5 ;  /* 0x00000005981e7221 */ /* 0x008fe20000010000 */
[-CC-:B------:R-:W-:Y:S01]  /*14d30*/  FFMA.FTZ R145, R39, R4.reuse, -R32.reuse ;  /* 0x0000000427917223 */ /* 0x180fe20000010820 */
[----:B------:R-:W1:Y:S01]  /*14d40*/  @P5 LDC R27, c[0x0][0x44c] ;  /* 0x00011300ff1b5b82 */ /* 0x000e620000000800 */
[-C--:B------:R-:W-:Y:S01]  /*14d50*/  FFMA.FTZ R28, R51, R4.reuse, -R32 ;  /* 0x00000004331c7223 */ /* 0x080fe20000010820 */
[----:B------:R-:W-:Y:S01]  /*14d60*/  FADD.FTZ R7, R75, R30 ;  /* 0x0000001e4b077221 */ /* 0x000fe20000010000 */
[----:B------:R-:W2:Y:S01]  /*14d70*/  MUFU.EX2 R159, R159 ;  /* 0x0000009f009f7308 */ /* 0x000ea20000000800 */
[-CC-:B------:R-:W-:Y:S01]  /*14d80*/  FFMA.FTZ R147, R43, R4.reuse, -R32.reuse ;  /* 0x000000042b937223 */ /* 0x180fe20000010820 */
[-CC-:B------:R-:W-:Y:S01]  /*14d90*/  FFMA.FTZ R30, R55, R4.reuse, -R32.reuse ;  /* 0x00000004371e7223 */ /* 0x180fe20000010820 */
[----:B------:R-:W-:Y:S01]  /*14da0*/  FADD.FTZ R36, R154, R7 ;  /* 0x000000079a247221 */ /* 0x000fe20000010000 */
[-CC-:B------:R-:W-:Y:S01]  /*14db0*/  FFMA.FTZ R141, R47, R4.reuse, -R32.reuse ;  /* 0x000000042f8d7223 */ /* 0x180fe20000010820 */
[-CC-:B------:R-:W-:Y:S01]  /*14dc0*/  FFMA.FTZ R59, R59, R4.reuse, -R32.reuse ;  /* 0x000000043b3b7223 */ /* 0x180fe20000010820 */
[-C--:B------:R-:W-:Y:S01]  /*14dd0*/  FFMA.FTZ R101, R101, R4.reuse, -R32 ;  /* 0x0000000465657223 */ /* 0x080fe20000010820 */
[----:B------:R-:W-:Y:S01]  /*14de0*/  FADD.FTZ R7, R37, R36 ;  /* 0x0000002425077221 */ /* 0x000fe20000010000 */
[----:B------:R-:W3:Y:S01]  /*14df0*/  MUFU.EX2 R10, R10 ;  /* 0x0000000a000a7308 */ /* 0x000ee20000000800 */
[----:B0-----:R-:W-:Y:S01]  /*14e00*/  FADD.FTZ R34, R157, R6 ;  /* 0x000000069d227221 */ /* 0x001fe20000010000 */
[-CC-:B------:R-:W-:Y:S01]  /*14e10*/  FFMA.FTZ R63, R63, R4.reuse, -R32.reuse ;  /* 0x000000043f3f7223 */ /* 0x180fe20000010820 */
[----:B------:R-:W-:Y:S01]  /*14e20*/  FADD.FTZ R36, R148, R7 ;  /* 0x0000000794247221 */ /* 0x000fe20000010000 */
[-CC-:B------:R-:W-:Y:S01]  /*14e30*/  FFMA.FTZ R77, R77, R4.reuse, -R32.reuse ;  /* 0x000000044d4d7223 */ /* 0x180fe20000010820 */
[-CC-:B------:R-:W-:Y:S01]  /*14e40*/  FFMA.FTZ R67, R67, R4.reuse, -R32.reuse ;  /* 0x0000000443437223 */ /* 0x180fe20000010820 */
[-C--:B------:R-:W-:Y:S01]  /*14e50*/  FFMA.FTZ R79, R79, R4.reuse, -R32 ;  /* 0x000000044f4f7223 */ /* 0x080fe20000010820 */
[----:B------:R-:W-:Y:S01]  /*14e60*/  FADD.FTZ R7, R41, R36 ;  /* 0x0000002429077221 */ /* 0x000fe20000010000 */
[----:B------:R-:W0:Y:S01]  /*14e70*/  MUFU.EX2 R153, R153 ;  /* 0x0000009900997308 */ /* 0x000e220000000800 */
[----:B--2---:R-:W-:Y:S01]  /*14e80*/  FADD.FTZ R5, R159, R34 ;  /* 0x000000229f057221 */ /* 0x004fe20000010000 */
[----:B------:R-:W-:Y:S01]  /*14e90*/  FFMA.FTZ R71, R71, R4, -R32 ;  /* 0x0000000447477223 */ /* 0x000fe20000010820 */
[----:B------:R-:W-:Y:S01]  /*14ea0*/  FADD.FTZ R38, R150, R7 ;  /* 0x0000000796267221 */ /* 0x000fe20000010000 */
[----:B------:R-:W-:Y:S01]  /*14eb0*/  F2FP.F16.F32.PACK_AB R157, R6, R157 ;  /* 0x0000009d069d723e */ /* 0x000fe200000000ff */
[----:B-1----:R-:W-:Y:S01]  /*14ec0*/  @P5 IMAD.HI.U32 R27, R188, R27, RZ ;  /* 0x0000001bbc1b5227 */ /* 0x002fe200078e00ff */
[----:B------:R-:W-:-:S03]  /*14ed0*/  F2FP.F16.F32.PACK_AB R156, R85, R156 ;  /* 0x0000009c559c723e */ /* 0x000fc600000000ff */
[----:B------:R-:W-:Y:S01]  /*14ee0*/  FADD.FTZ R7, R11, R38 ;  /* 0x000000260b077221 */ /* 0x000fe20000010000 */
[----:B------:R-:W1:Y:S01]  /*14ef0*/  MUFU.EX2 R14, R14 ;  /* 0x0000000e000e7308 */ /* 0x000e620000000800 */
[----:B---3--:R-:W-:Y:S01]  /*14f00*/  FADD.FTZ R34, R10, R5 ;  /* 0x000000050a227221 */ /* 0x008fe20000010000 */
[----:B------:R-:W-:Y:S01]  /*14f10*/  @P5 SHF.R.U32.HI R40, RZ, R42, R27 ;  /* 0x0000002aff285219 */ /* 0x000fe2000001161b */
[----:B------:R-:W-:Y:S01]  /*14f20*/  FADD.FTZ R38, R144, R7 ;  /* 0x0000000790267221 */ /* 0x000fe20000010000 */
[----:B------:R-:W-:Y:S02]  /*14f30*/  ISETP.GE.AND P5, PT, R13, 0x1, PT ;  /* 0x000000010d00780c */ /* 0x000fe40003fa6270 */
[----:B------:R-:W-:Y:S01]  /*14f40*/  F2FP.F16.F32.PACK_AB R159, R10, R159 ;  /* 0x0000009f0a9f723e */ /* 0x000fe200000000ff */
[----:B------:R-:W-:Y:S01]  /*14f50*/  IMAD.IADD R193, R193, 0x1, R40 ;  /* 0x00000001c1c17824 */ /* 0x000fe200078e0228 */
[----:B------:R-:W2:Y:S01]  /*14f60*/  MUFU.EX2 R155, R155 ;  /* 0x0000009b009b7308 */ /* 0x000ea20000000800 */
[----:B0-----:R-:W-:Y:S01]  /*14f70*/  FADD.FTZ R5, R153, R34 ;  /* 0x0000002299057221 */ /* 0x001fe20000010000 */
[----:B------:R-:W-:Y:S01]  /*14f80*/  F2FP.F16.F32.PACK_AB R158, R73, R158 ;  /* 0x0000009e499e723e */ /* 0x000fe200000000ff */
[----:B------:R-:W-:Y:S01]  /*14f90*/  VIADD R10, R72, 0xfffffffe ;  /* 0xfffffffe480a7836 */ /* 0x000fe20000000000 */
[----:B------:R-:W-:-:S02]  /*14fa0*/  F2FP.F16.F32.PACK_AB R152, R75, R152 ;  /* 0x000000984b98723e */ /* 0x000fc400000000ff */
[----:B------:R-:W-:Y:S02]  /*14fb0*/  F2FP.F16.F32.PACK_AB R154, R37, R154 ;  /* 0x0000009a259a723e */ /* 0x000fe400000000ff */
[----:B------:R-:W0:Y:S01]  /*14fc0*/  MUFU.EX2 R20, R20 ;  /* 0x0000001400147308 */ /* 0x000e220000000800 */
[C---:B-1----:R-:W-:Y:S01]  /*14fd0*/  FADD.FTZ R34, R14.reuse, R5 ;  /* 0x000000050e227221 */ /* 0x042fe20000010000 */
[----:B------:R-:W-:Y:S02]  /*14fe0*/  F2FP.F16.F32.PACK_AB R148, R41, R148 ;  /* 0x000000942994723e */ /* 0x000fe400000000ff */
[----:B------:R-:W-:Y:S02]  /*14ff0*/  F2FP.F16.F32.PACK_AB R150, R11, R150 ;  /* 0x000000960b96723e */ /* 0x000fe400000000ff */
[----:B------:R-:W-:Y:S02]  /*15000*/  F2FP.F16.F32.PACK_AB R153, R14, R153 ;  /* 0x000000990e99723e */ /* 0x000fe400000000ff */
[----:B------:R-:W1:Y:S01]  /*15010*/  MUFU.EX2 R149, R149 ;  /* 0x0000009500957308 */ /* 0x000e620000000800 */
[----:B--2---:R-:W-:Y:S01]  /*15020*/  FADD.FTZ R5, R155, R34 ;  /* 0x000000229b057221 */ /* 0x004fe20000010000 */
[----:B------:R-:W-:-:S06]  /*15030*/  IADD3 R12, R193, R12, RZ ;  /* 0x0000000cc10c7210 */ /* 0x000fcc0007ffe0ff */
[----:B------:R-:W2:Y:S01]  /*15040*/  MUFU.EX2 R24, R24 ;  /* 0x0000001800187308 */ /* 0x000ea20000000800 */
[C---:B0-----:R-:W-:Y:S01]  /*15050*/  FADD.FTZ R36, R20.reuse, R5 ;  /* 0x0000000514247221 */ /* 0x041fe20000010000 */
[----:B------:R-:W-:-:S06]  /*15060*/  F2FP.F16.F32.PACK_AB R155, R20, R155 ;  /* 0x0000009b149b723e */ /* 0x000fcc00000000ff */
        /* <DEDUP_REMOVED lines=11> */
[C---:B--2---:R-:W-:Y:S01]  /*15120*/  FADD.FTZ R36, R26.reuse, R5 ;  /* 0x000000051a247221 */ /* 0x044fe20000010000 */
[----:B------:R-:W-:-:S06]  /*15130*/  F2FP.F16.F32.PACK_AB R151, R26, R151 ;  /* 0x000000971a97723e */ /* 0x000fcc00000000ff */
[----:B------:R-:W2:Y:S01]  /*15140*/  MUFU.EX2 R15, R15 ;  /* 0x0000000f000f7308 */ /* 0x000ea20000000800 */
[----:B0-----:R-:W-:-:S07]  /*15150*/  FADD.FTZ R38, R146, R7 ;  /* 0x0000000792267221 */ /* 0x001fce0000010000 */
[----:B------:R-:W0:Y:S01]  /*15160*/  MUFU.EX2 R28, R28 ;  /* 0x0000001c001c7308 */ /* 0x000e220000000800 */
[----:B-1----:R-:W-:-:S07]  /*15170*/  FADD.FTZ R5, R145, R36 ;  /* 0x0000002491057221 */ /* 0x002fce0000010000 */
[----:B------:R-:W1:Y:S01]  /*15180*/  MUFU.EX2 R140, R140 ;  /* 0x0000008c008c7308 */ /* 0x000e620000000800 */
[C---:B--2---:R-:W-:Y:S01]  /*15190*/  FADD.FTZ R7, R15.reuse, R38 ;  /* 0x000000260f077221 */ /* 0x044fe20000010000 */
[----:B------:R-:W-:-:S06]  /*151a0*/  F2FP.F16.F32.PACK_AB R146, R15, R146 ;  /* 0x000000920f92723e */ /* 0x000fcc00000000ff */
[----:B------:R-:W2:Y:S01]  /*151b0*/  MUFU.EX2 R147, R147 ;  /* 0x0000009300937308 */ /* 0x000ea20000000800 */
[C---:B0-----:R-:W-:Y:S01]  /*151c0*/  FADD.FTZ R36, R28.reuse, R5 ;  /* 0x000000051c247221 */ /* 0x041fe20000010000 */
[----:B------:R-:W-:-:S06]  /*151d0*/  F2FP.F16.F32.PACK_AB R145, R28, R145 ;  /* 0x000000911c91723e */ /* 0x000fcc00000000ff */
[----:B------:R-:W0:Y:S01]  /*151e0*/  MUFU.EX2 R25, R25 ;  /* 0x0000001900197308 */ /* 0x000e220000000800 */
[----:B-1----:R-:W-:-:S07]  /*151f0*/  FADD.FTZ R38, R140, R7 ;  /* 0x000000078c267221 */ /* 0x002fce0000010000 */
[----:B------:R-:W1:Y:S01]  /*15200*/  MUFU.EX2 R30, R30 ;  /* 0x0000001e001e7308 */ /* 0x000e620000000800 */
[----:B--2---:R-:W-:-:S07]  /*15210*/  FADD.FTZ R5, R147, R36 ;  /* 0x0000002493057221 */ /* 0x004fce0000010000 */
[----:B------:R-:W2:Y:S01]  /*15220*/  MUFU.EX2 R142, R142 ;  /* 0x0000008e008e7308 */ /* 0x000ea20000000800 */
[C---:B0-----:R-:W-:Y:S01]  /*15230*/  FADD.FTZ R7, R25.reuse, R38 ;  /* 0x0000002619077221 */ /* 0x041fe20000010000 */
[----:B------:R-:W-:-:S06]  /*15240*/  F2FP.F16.F32.PACK_AB R140, R25, R140 ;  /* 0x0000008c198c723e */ /* 0x000fcc00000000ff */
[----:B------:R-:W0:Y:S01]  /*15250*/  MUFU.EX2 R141, R141 ;  /* 0x0000008d008d7308 */ /* 0x000e220000000800 */
[C---:B-1----:R-:W-:Y:S01]  /*15260*/  FADD.FTZ R38, R30.reuse, R5 ;  /* 0x000000051e267221 */ /* 0x042fe20000010000 */
[----:B------:R-:W-:-:S06]  /*15270*/  F2FP.F16.F32.PACK_AB R147, R30, R147 ;  /* 0x000000931e93723e */ /* 0x000fcc00000000ff */
[----:B------:R-:W1:Y:S01]  /*15280*/  MUFU.EX2 R33, R33 ;  /* 0x0000002100217308 */ /* 0x000e620000000800 */
[----:B--2---:R-:W-:-:S07]  /*15290*/  FADD.FTZ R40, R142, R7 ;  /* 0x000000078e287221 */ /* 0x004fce0000010000 */
        /* <DEDUP_REMOVED lines=26> */
[----:B-1----:R-:W-:Y:S01]  /*15440*/  FADD.FTZ R5, R79, R6 ;  /* 0x000000064f057221 */ /* 0x002fe20000010000 */
[C---:B--2---:R-:W-:Y:S01]  /*15450*/  FADD.FTZ R7, R45.reuse, R42 ;  /* 0x0000002a2d077221 */ /* 0x044fe20000010000 */
[----:B------:R-:W-:Y:S02]  /*15460*/  F2FP.F16.F32.PACK_AB R138, R45, R138 ;  /* 0x0000008a2d8a723e */ /* 0x000fe400000000ff */
[C---:B0-----:R-:W-:Y:S01]  /*15470*/  FADD.FTZ R6, R38.reuse, R5 ;  /* 0x0000000526067221 */ /* 0x041fe20000010000 */
[----:B------:R-:W-:Y:S01]  /*15480*/  F2FP.F16.F32.PACK_AB R139, R38, R79 ;  /* 0x0000004f268b723e */ /* 0x000fe200000000ff */
        /* <DEDUP_REMOVED lines=12> */
.L_x_1757:
[----:B------:R-:W-:-:S13]  /*15550*/  ISETP.NE.AND P1, PT, R13, 0x1, PT ;  /* 0x000000010d00780c */ /* 0x000fda0003f25270 */
[----:B------:R-:W0:Y:S02]  /*15560*/  @P1 LDC.64 R14, c[0x0][0x9e8] ;  /* 0x00027a00ff0e1b82 */ /* 0x000e240000000a00 */
[----:B0-----:R-:W-:-:S05]  /*15570*/  @P1 IMAD.HI.U32 R14, R5, R14, RZ ;  /* 0x0000000e050e1227 */ /* 0x001fca00078e00ff */
[----:B------:R-:W-:-:S07]  /*15580*/  @P1 SHF.R.U32.HI R5, RZ, R15, R14 ;  /* 0x0000000fff051219 */ /* 0x000fce000001160e */
.L_x_1758:
[----:B------:R-:W-:Y:S05]  /*15590*/  BSYNC B0 ;  /* 0x0000000000007941 */ /* 0x000fea0003800000 */
.L_x_1756:
[----:B------:R-:W-:-:S05]  /*155a0*/  IMAD R5, R5, R13, R13 ;  /* 0x0000000d05057224 */ /* 0x000fca00078e020d */
[----:B------:R-:W-:-:S07]  /*155b0*/  VIMNMX R12, R12, R5, PT ;  /* 0x000000050c0c7248 */ /* 0x000fce0003fe0100 */
.L_x_1755:
[----:B------:R-:W-:Y:S01]  /*155c0*/  IMAD.HI R12, R12, 0x2aaaaaab, RZ ;  /* 0x2aaaaaab0c0c7827 */ /* 0x000fe200078e02ff */
[----:B------:R-:W-:Y:S01]  /*155d0*/  ULDC UR39, c[0x0][0x9e4] ;  /* 0x0002790000277ab9 */ /* 0x000fe20000000800 */
[----:B------:R-:W-:Y:S01]  /*155e0*/  ULDC UR38, c[0x0][0x9e4] ;  /* 0x0002790000267ab9 */ /* 0x000fe20000000800 */
[----:B------:R-:W-:Y:S01]  /*155f0*/  ULDC UR50, c[0x0][0x9dc] ;  /* 0x0002770000327ab9 */ /* 0x000fe20000000800 */
[----:B------:R-:W-:Y:S01]  /*15600*/  ULDC UR42, c[0x0][0x9dc] ;  /* 0x00027700002a7ab9 */ /* 0x000fe20000000800 */
[----:B------:R-:W-:Y:S01]  /*15610*/  SHF.R.U32.HI R5, RZ, 0x1f, R12 ;  /* 0x0000001fff057819 */ /* 0x000fe2000001160c */
[----:B------:R-:W-:Y:S01]  /*15620*/  ULDC UR43, c[0x0][0x988] ;  /* 0x00026200002b7ab9 */ /* 0x000fe20000000800 */
[----:B------:R-:W-:Y:S01]  /*15630*/  ULDC UR47, c[0x0][0x988] ;  /* 0x00026200002f7ab9 */ /* 0x000fe20000000800 */
[----:B------:R-:W-:Y:S01]  /*15640*/  ULDC UR46, c[0x0][0x988] ;  /* 0x00026200002e7ab9 */ /* 0x000fe20000000800 */
[----:B------:R-:W-:Y:S01]  /*15650*/  LEA.HI.SX32 R11, R12, R5, 0x1c ;  /* 0x000000050c0b7211 */ /* 0x000fe200078fe2ff */
[----:B------:R-:W-:Y:S01]  /*15660*/  ULDC UR54, c[0x0][0x9e0] ;  /* 0x0002780000367ab9 */ /* 0x000fe20000000800 */
[----:B------:R-:W-:Y:S01]  /*15670*/  ULDC UR51, c[0x0][0x9e0] ;  /* 0x0002780000337ab9 */ /* 0x000fe20000000800 */
[----:B------:R-:W-:Y:S01]  /*15680*/  BSSY B1, `(.L_x_1759) ;  /* 0x0000367000017945 */ /* 0x000fe20003800000 */
[----:B------:R-:W-:Y:S01]  /*15690*/  VIMNMX R11, R202, R11, !PT ;  /* 0x0000000bca0b7248 */ /* 0x000fe20007fe0100 */
[----:B------:R-:W-:Y:S01]  /*156a0*/  IMAD.MOV.U32 R5, RZ, RZ, 0x3f800000 ;  /* 0x3f800000ff057424 */ /* 0x000fe200078e00ff */
[----:B------:R-:W-:Y:S01]  /*156b0*/  CS2R R86, SRZ ;  /* 0x0000000000567805 */ /* 0x000fe2000001ff00 */
[----:B------:R-:W-:Y:S01]  /*156c0*/  IMAD.MOV.U32 R12, RZ, RZ, 0x3f800000 ;  /* 0x3f800000ff0c7424 */ /* 0x000fe200078e00ff */
[----:B------:R-:W-:-:S02]  /*156d0*/  ISETP.GE.AND P1, PT, R10, R11, PT ;  /* 0x0000000b0a00720c */ /* 0x000fc40003f26270 */
        /* <DEDUP_REMOVED lines=32> */
[----:B------:R-:W-:Y:S01]  /*158e0*/  BSSY B0, `(.L_x_1761) ;  /* 0x000033c000007945 */ /* 0x000fe20003800000 */
[----:B------:R-:W-:Y:S02]  /*158f0*/  IMAD.MOV.U32 R5, RZ, RZ, 0x3f800000 ;  /* 0x3f800000ff057424 */ /* 0x000fe400078e00ff */
[----:B------:R-:W-:-:S07]  /*15900*/  IMAD.MOV.U32 R87, RZ, RZ, RZ ;  /* 0x000000ffff577224 */ /* 0x000fce00078e00ff */
.L_x_1782:
[----:B------:R-:W-:-:S04]  /*15910*/  IADD3 R13, R23, 0x1, RZ ;  /* 0x00000001170d7810 */ /* 0x000fc80007ffe0ff */
[----:B------:R-:W-:-:S04]  /*15920*/  ISETP.NE.AND P1, PT, R13, 0x2, PT ;  /* 0x000000020d00780c */ /* 0x000fc80003f25270 */
[----:B------:R-:W-:Y:S02]  /*15930*/  SEL R9, RZ, 0x1, P1 ;  /* 0x00000001ff097807 */ /* 0x000fe40000800000 */
[----:B------:R-:W-:Y:S02]  /*15940*/  SEL R13, R13, RZ, P1 ;  /* 0x000000ff0d0d7207 */ /* 0x000fe40000800000 */
[----:B------:R-:W-:Y:S01]  /*15950*/  LOP3.LUT R20, R164, R9, RZ, 0x3c, !PT ;  /* 0x00000009a4147212 */ /* 0x000fe200078e3cff */
[----:B------:R-:W-:Y:S06]  /*15960*/  @!P0 BRA `(.L_x_1762) ;  /* 0x0000000000048947 */ /* 0x000fec0003800000 */
[----:B------:R-:W-:Y:S01]  /*15970*/  BPT.TRAP 0x1 ;  /* 0x000000040000795c */ /* 0x000fe20000300000 */
.L_x_1762:
[----:B------:R-:W-:Y:S01]  /*15980*/  IMAD R9, R13, 0x8, R2 ;  /* 0x000000080d097824 */ /* 0x000fe200078e0202 */
[----:B------:R-:W-:-:S04]  /*15990*/  SHF.L.U32 R4, R20, 0x1f, RZ ;  /* 0x0000001f14047819 */ /* 0x000fc800000006ff */
[----:B------:R0:W1:Y:S01]  /*159a0*/  SYNCS.PHASECHK.TRANS64.TRYWAIT P1, [R9+URZ+0x2a830], R4 ;  /* 0x02a83004090075a7 */ /* 0x000062000802017f */
[----:B------:R-:W-:Y:S05]  /*159b0*/  @!P0 BRA `(.L_x_1763) ;  /* 0x0000000000048947 */ /* 0x000fea0003800000 */
[----:B------:R-:W-:Y:S01]  /*159c0*/  BPT.TRAP 0x1 ;  /* 0x000000040000795c */ /* 0x000fe20000300000 */
.L_x_1763:
[----:B------:R-:W-:Y:S01]  /*159d0*/  IMAD R94, R13, 0x900, R8 ;  /* 0x000009000d5e7824 */ /* 0x000fe200078e0208 */
[----:B------:R-:W-:Y:S03]  /*159e0*/  BSSY B2, `(.L_x_1764) ;  /* 0x0000006000027945 */ /* 0x000fe60003800000 */
[C---:B------:R-:W-:Y:S02]  /*159f0*/  VIADD R90, R94.reuse, 0x2 ;  /* 0x000000025e5a7836 */ /* 0x040fe40000000000 */
[----:B------:R-:W-:Y:S01]  /*15a00*/  VIADD R93, R94, 0x4 ;  /* 0x000000045e5d7836 */ /* 0x000fe20000000000 */
[----:B-1----:R-:W-:Y:S06]  /*15a10*/  @P1 BRA `(.L_x_1765) ;  /* 0x0000000000081947 */ /* 0x002fec0003800000 */
[----:B------:R-:W1:Y:S02]  /*15a20*/  SYNCS.PHASECHK.TRANS64.TRYWAIT P1, [R9+URZ+0x2a830], R4 ;  /* 0x02a83004090075a7 */ /* 0x000e64000802017f */
[----:B-1----:R-:W-:Y:S05]  /*15a30*/  @!P1 BRA `(.L_x_1766) ;  /* 0x0000015800149947 */ /* 0x002fea0003800000 */
.L_x_1765:
[----:B------:R-:W-:Y:S05]  /*15a40*/  BSYNC B2 ;  /* 0x0000000000027941 */ /* 0x000fea0003800000 */
.L_x_1764:
[----:B------:R-:W2:Y:S01]  /*15a50*/  LDL.64 R96, [R1+0x28] ;  /* 0x0000280001607983 */ /* 0x000ea20000100a00 */
[----:B------:R-:W-:Y:S01]  /*15a60*/  IMAD.MOV.U32 R88, RZ, RZ, R94 ;  /* 0x000000ffff587224 */ /* 0x000fe200078e005e */
[----:B------:R-:W-:Y:S01]  /*15a70*/  MOV R198, UR50 ;  /* 0x0000003200c67c02 */ /* 0x000fe20008000f00 */
[----:B------:R-:W-:Y:S01]  /*15a80*/  IMAD.MOV.U32 R89, RZ, RZ, 0x40000040 ;  /* 0x40000040ff597424 */ /* 0x000fe200078e00ff */
[----:B------:R-:W-:Y:S01]  /*15a90*/  MOV R194, UR46 ;  /* 0x0000002e00c27c02 */ /* 0x000fe20008000f00 */
[----:B------:R-:W-:Y:S01]  /*15aa0*/  VIADD R92, R94, 0x300 ;  /* 0x000003005e5c7836 */ /* 0x000fe20000000000 */
[----:B------:R-:W-:Y:S01]  /*15ab0*/  R2UR UR50, R88 ;  /* 0x00000000583272ca */ /* 0x000fe200000e0000 */
[----:B------:R-:W-:Y:S01]  /*15ac0*/  IMAD.MOV.U32 R88, RZ, RZ, R93 ;  /* 0x000000ffff587224 */ /* 0x000fe200078e005d */
[----:B------:R-:W-:Y:S01]  /*15ad0*/  R2UR UR46, R90 ;  /* 0x000000005a2e72ca */ /* 0x000fe200000e0000 */
[----:B------:R-:W-:Y:S01]  /*15ae0*/  IMAD.MOV.U32 R91, RZ, RZ, 0x40000040 ;  /* 0x40000040ff5b7424 */ /* 0x000fe200078e00ff */
[----:B------:R-:W-:Y:S01]  /*15af0*/  IADD3 R90, R94, 0x6, RZ ;  /* 0x000000065e5a7810 */ /* 0x000fe20007ffe0ff */
[----:B------:R-:W-:Y:S01]  /*15b00*/  IMAD.MOV.U32 R93, RZ, RZ, 0x40000040 ;  /* 0x40000040ff5d7424 */ /* 0x000fe200078e00ff */
[----:B------:R-:W-:Y:S01]  /*15b10*/  MOV R14, UR38 ;  /* 0x00000026000e7c02 */ /* 0x000fe20008000f00 */
[-C--:B------:R-:W-:Y:S01]  /*15b20*/  FMUL.FTZ R24, R24, R12.reuse ;  /* 0x0000000c18187220 */ /* 0x080fe20000410000 */
[----:B------:R-:W-:Y:S01]  /*15b30*/  MOV R190, UR42 ;  /* 0x0000002a00be7c02 */ /* 0x000fe20008000f00 */
[-C--:B------:R-:W-:Y:S01]  /*15b40*/  FMUL.FTZ R25, R25, R12.reuse ;  /* 0x0000000c19197220 */ /* 0x080fe20000410000 */
[----:B------:R-:W-:Y:S01]  /*15b50*/  R2UR UR38, R90 ;  /* 0x000000005a2672ca */ /* 0x000fe200000e0000 */
[----:B------:R-:W-:Y:S01]  /*15b60*/  VIADD R90, R94, 0x304 ;  /* 0x000003045e5a7836 */ /* 0x000fe20000000000 */
[----:B------:R-:W-:Y:S01]  /*15b70*/  R2UR UR42, R88 ;  /* 0x00000000582a72ca */ /* 0x000fe200000e0000 */
[----:B------:R-:W-:Y:S01]  /*15b80*/  VIADD R88, R94, 0x302 ;  /* 0x000003025e587836 */ /* 0x000fe20000000000 */
[----:B------:R-:W-:Y:S01]  /*15b90*/  MOV R197, UR51 ;  /* 0x0000003300c57c02 */ /* 0x000fe20008000f00 */
[-C--:B------:R-:W-:Y:S01]  /*15ba0*/  FMUL.FTZ R28, R28, R12.reuse ;  /* 0x0000000c1c1c7220 */ /* 0x080fe20000410000 */
        /* <DEDUP_REMOVED lines=8> */
[----:B------:R-:W-:Y:S01]  /*15c30*/  MOV R200, UR48 ;  /* 0x0000003000c87c02 */ /* 0x000fe20008000f00 */
        /* <DEDUP_REMOVED lines=8> */
[----:B------:R-:W-:Y:S01]  /*15cc0*/  VIADD R90, R94, 0x606 ;  /* 0x000006065e5a7836 */ /* 0x000fe20000000000 */
[----:B------:R-:W-:Y:S01]  /*15cd0*/  MOV R193, UR47 ;  /* 0x0000002f00c17c02 */ /* 0x000fe20008000f00 */
[-C--:B------:R-:W-:Y:S01]  /*15ce0*/  FMUL.FTZ R40, R40, R12.reuse ;  /* 0x0000000c28287220 */ /* 0x080fe20000410000 */
[----:B------:R-:W-:Y:S01]  /*15cf0*/  MOV R189, UR43 ;  /* 0x0000002b00bd7c02 */ /* 0x000fe20008000f00 */
[-C--:B------:R-:W-:Y:S01]  /*15d00*/  FMUL.FTZ R41, R41, R12.reuse ;  /* 0x0000000c29297220 */ /* 0x080fe20000410000 */
[----:B01----:R-:W-:Y:S01]  /*15d10*/  MOV R4, UR39 ;  /* 0x0000002700047c02 */ /* 0x003fe20008000f00 */
        /* <DEDUP_REMOVED lines=78> */
[----:B------:R-:W-:Y:S02]  /*16200*/  R2UR UR50, R198 ;  /* 0x00000000c63272ca */ /* 0x000fe400000e0000 */
[----:B------:R-:W-:Y:S02]  /*16210*/  R2UR UR49, R199 ;  /* 0x00000000c73172ca */ /* 0x000fe400000e0000 */
[----:B------:R-:W2:Y:S01]  /*16220*/  LDL.64 R198, [R1+0x20] ;  /* 0x0000200001c67983 */ /* 0x000ea20000100a00 */
[----:B------:R-:W-:Y:S01]  /*16230*/  R2UR UR51, R197 ;  /* 0x00000000c53372ca */ /* 0x000fe200000e0000 */
[----:B------:R-:W-:Y:S02]  /*16240*/  WARPGROUP.DEPBAR.LE gsb0, 0x0 ;  /* 0x00008000000079c5 */ /* 0x000fe40000010000 */
[----:B------:R-:W-:Y:S01]  /*16250*/  WARPGROUP.ARRIVE ;  /* 0x00000000000079c5 */ /* 0x000fe20000000000 */
[----:B--2---:R-:W-:-:S02]  /*16260*/  R2UR UR44, R198 ;  /* 0x00000000c62c72ca */ /* 0x004fc400000e0000 */
[----:B------:R-:W-:Y:S02]  /*16270*/  R2UR UR45, R199 ;  /* 0x00000000c72d72ca */ /* 0x000fe400000e0000 */
[----:B------:R-:W2:Y:S11]  /*16280*/  LDL.64 R198, [R1+0x8] ;  /* 0x0000080001c67983 */ /* 0x000eb60000100a00 */
[----:B------:R-:W-:Y:S01]  /*16290*/  HGMMA.64x96x16.F32 R88, gdesc[UR44], R88, gsb0 ;  /* 0x016000002c5879f0 */ /* 0x000fe20008000858 */
[----:B------:R-:W-:-:S02]  /*162a0*/  R2UR UR46, R194 ;  /* 0x00000000c22e72ca */ /* 0x000fc400000e0000 */
[----:B------:R-:W-:Y:S02]  /*162b0*/  R2UR UR45, R195 ;  /* 0x00000000c32d72ca */ /* 0x000fe400000e0000 */
[----:B------:R-:W3:Y:S01]  /*162c0*/  LDL.64 R194, [R1+0x18] ;  /* 0x0000180001c27983 */ /* 0x000ee20000100a00 */
[----:B------:R-:W-:-:S03]  /*162d0*/  R2UR UR44, R196 ;  /* 0x00000000c42c72ca */ /* 0x000fc600000e0000 */
[----:B------:R-:W4:Y:S01]  /*162e0*/  LDL.64 R196, [R1+0x10] ;  /* 0x0000100001c47983 */ /* 0x000f220000100a00 */
[----:B------:R-:W-:Y:S02]  /*162f0*/  WARPGROUP.DEPBAR.LE gsb0, 0x0 ;  /* 0x00008000000079c5 */ /* 0x000fe40000010000 */
[----:B------:R-:W-:Y:S01]  /*16300*/  WARPGROUP.ARRIVE ;  /* 0x00000000000079c5 */ /* 0x000fe20000000000 */
[----:B---3--:R-:W-:Y:S02]  /*16310*/  R2UR UR40, R194 ;  /* 0x00000000c22872ca */ /* 0x008fe400000e0000 */
[----:B------:R-:W-:Y:S02]  /*16320*/  R2UR UR41, R195 ;  /* 0x00000000c32972ca */ /* 0x000fe400000e0000 */
[----:B------:R-:W3:Y:S11]  /*16330*/  LDL.64 R194, [R1] ;  /* 0x0000000001c27983 */ /* 0x000ef60000100a00 */
[----:B------:R-:W-:Y:S01]  /*16340*/  HGMMA.64x96x16.F32 R88, gdesc[UR40], R88, gsb0 ;  /* 0x01600000285879f0 */ /* 0x000fe20008000858 */
[----:B----4-:R-:W-:-:S02]  /*16350*/  R2UR UR36, R196 ;  /* 0x00000000c42472ca */ /* 0x010fc400000e0000 */
[----:B------:R-:W-:Y:S02]  /*16360*/  R2UR UR37, R197 ;  /* 0x00000000c52572ca */ /* 0x000fe400000e0000 */
        /* <DEDUP_REMOVED lines=8> */
[----:B---3--:R-:W-:Y:S02]  /*163f0*/  R2UR UR28, R194 ;  /* 0x00000000c21c72ca */ /* 0x008fe400000e0000 */
[----:B------:R-:W-:Y:S01]  /*16400*/  R2UR UR29, R195 ;  /* 0x00000000c31d72ca */ /* 0x000fe200000e0000 */
[----:B------:R-:W-:Y:S02]  /*16410*/  WARPGROUP.DEPBAR.LE gsb0, 0x0 ;  /* 0x00008000000079c5 */ /* 0x000fe40000010000 */
[----:B------:R-:W-:-:S10]  /*16420*/  WARPGROUP.ARRIVE ;  /* 0x00000000000079c5 */ /* 0x000fd40000000000 */
        /* <DEDUP_REMOVED lines=39> */
[----:B------:R-:W-:Y:S02]  /*166a0*/  R2UR UR39, R4 ;  /* 0x00000000042772ca */ /* 0x000fe400000e0000 */
[----:B------:R-:W-:Y:S01]  /*166b0*/  R2UR UR38, R14 ;  /* 0x000000000e2672ca */ /* 0x000fe200000e0000 */
[----:B------:R-:W-:Y:S02]  /*166c0*/  WARPGROUP.DEPBAR.LE gsb0, 0x0 ;  /* 0x00008000000079c5 */ /* 0x000fe40000010000 */
[----:B------:R-:W-:-:S12]  /*166d0*/  @!P0 BRA `(.L_x_1767) ;  /* 0x0000000000048947 */ /* 0x000fd80003800000 */
[----:B------:R-:W-:Y:S01]  /*166e0*/  BPT.TRAP 0x1 ;  /* 0x000000040000795c */ /* 0x000fe20000300000 */
.L_x_1767:
[----:B------:R-:W-:Y:S01]  /*166f0*/  SHF.L.U32 R4, R164, 0x1f, RZ ;  /* 0x0000001fa4047819 */ /* 0x000fe200000006ff */
[----:B------:R-:W-:-:S04]  /*16700*/  IMAD R21, R23, 0x8, R2 ;  /* 0x0000000817157824 */ /* 0x000fc800078e0202 */
[----:B------:R0:W1:Y:S01]  /*16710*/  SYNCS.PHASECHK.TRANS64.TRYWAIT P1, [R21+URZ+0x2a850], R4 ;  /* 0x02a85004150075a7 */ /* 0x000062000802017f */
[----:B------:R-:W-:Y:S05]  /*16720*/  @!P0 BRA `(.L_x_1768) ;  /* 0x0000000000048947 */ /* 0x000fea0003800000 */
[----:B------:R-:W-:Y:S01]  /*16730*/  BPT.TRAP 0x1 ;  /* 0x000000040000795c */ /* 0x000fe20000300000 */
.L_x_1768:
[----:B------:R-:W-:Y:S04]  /*16740*/  BSSY B2, `(.L_x_1769) ;  /* 0x0000004000027945 */ /* 0x000fe80003800000 */
[----:B-1----:R-:W-:Y:S05]  /*16750*/  @P1 BRA `(.L_x_1770) ;  /* 0x0000000000081947 */ /* 0x002fea0003800000 */
[----:B------:R-:W1:Y:S02]  /*16760*/  SYNCS.PHASECHK.TRANS64.TRYWAIT P1, [R21+URZ+0x2a850], R4 ;  /* 0x02a85004150075a7 */ /* 0x000e64000802017f */
[----:B-1----:R-:W-:Y:S05]  /*16770*/  @!P1 BRA `(.L_x_1771) ;  /* 0x0000014800d89947 */ /* 0x002fea0003800000 */
.L_x_1770:
[----:B------:R-:W-:Y:S05]  /*16780*/  BSYNC B2 ;  /* 0x0000000000027941 */ /* 0x000fea0003800000 */
.L_x_1769:
[----:B01----:R-:W-:Y:S01]  /*16790*/  VIADD R4, R2, 0x400 ;  /* 0x0000040002047836 */ /* 0x003fe20000000000 */
[----:B------:R-:W-:Y:S01]  /*167a0*/  WARPGROUP.ARRIVE ;  /* 0x00000000000079c5 */ /* 0x000fe20000000000 */
[----:B------:R-:W-:Y:S02]  /*167b0*/  IMAD.MOV.U32 R5, RZ, RZ, 0x40000040 ;  /* 0x40000040ff057424 */ /* 0x000fe400078e00ff */
[----:B------:R-:W-:Y:S01]  /*167c0*/  IMAD.MOV.U32 R15, RZ, RZ, 0x40000040 ;  /* 0x40000040ff0f7424 */ /* 0x000fe200078e00ff */
[----:B------:R-:W-:Y:S02]  /*167d0*/  SHF.R.U32.HI R4, RZ, 0x4, R4 ;  /* 0x00000004ff047819 */ /* 0x000fe40000011604 */
[----:B------:R-:W-:Y:S01]  /*167e0*/  R2UR UR7, R5 ;  /* 0x00000000050772ca */ /* 0x000fe200000e0000 */
[----:B------:R-:W-:Y:S01]  /*167f0*/  IMAD.MOV.U32 R5, RZ, RZ, 0x40000040 ;  /* 0x40000040ff057424 */ /* 0x000fe200078e00ff */
[----:B------:R-:W-:-:S04]  /*16800*/  LOP3.LUT R4, R4, 0x3fff, RZ, 0xc0, !PT ;  /* 0x00003fff04047812 */ /* 0x000fc800078ec0ff */
[----:B------:R-:W-:-:S05]  /*16810*/  LOP3.LUT R4, R4, 0x3000000, RZ, 0xfc, !PT ;  /* 0x0300000004047812 */ /* 0x000fca00078efcff */
[----:B------:R-:W-:-:S05]  /*16820*/  IMAD R4, R23, 0x600, R4 ;  /* 0x0000060017047824 */ /* 0x000fca00078e0204 */
[C---:B------:R-:W-:Y:S02]  /*16830*/  R2UR UR6, R4.reuse ;  /* 0x00000000040672ca */ /* 0x040fe400000e0000 */
[----:B------:R-:W-:-:S11]  /*16840*/  IADD3 R14, R4, 0x80, RZ ;  /* 0x00000080040e7810 */ /* 0x000fd60007ffe0ff */
        /* <DEDUP_REMOVED lines=16> */
[C---:B------:R-:W-:Y:S01]  /*16950*/  VIADD R14, R4.reuse, 0x200 ;  /* 0x00000200040e7836 */ /* 0x040fe20000000000 */
[----:B------:R-:W-:Y:S01]  /*16960*/  R2UR UR7, R15 ;  /* 0x000000000f0772ca */ /* 0x000fe200000e0000 */
[----:B------:R-:W-:Y:S01]  /*16970*/  VIADD R4, R4, 0x280 ;  /* 0x0000028004047836 */ /* 0x000fe20000000000 */
[----:B------:R-:W-:Y:S01]  /*16980*/  MOV R15, 0x40000040 ;  /* 0x40000040000f7802 */ /* 0x000fe20000000f00 */
        /* <DEDUP_REMOVED lines=16> */
.L_x_1772:
[----:B------:R-:W-:Y:S01]  /*16a90*/  ISETP.NE.AND P2, PT, R225, 0x1, PT ;  /* 0x00000001e100780c */ /* 0x000fe20003f45270 */
[----:B------:R-:W-:Y:S01]  /*16aa0*/  IMAD.IADD R14, R203, 0x1, R188 ;  /* 0x00000001cb0e7824 */ /* 0x000fe200078e02bc */
[----:B------:R-:W-:Y:S01]  /*16ab0*/  LOP3.LUT P1, RZ, R16, 0x80000, RZ, 0xc0, !PT ;  /* 0x0008000010ff7812 */ /* 0x000fe2000782c0ff */
[----:B------:R-:W-:Y:S02]  /*16ac0*/  VIADD R9, R9, 0x2a840 ;  /* 0x0002a84009097836 */ /* 0x000fe40000000000 */
[----:B------:R-:W-:-:S03]  /*16ad0*/  IMAD R138, R10, -0x60, RZ ;  /* 0xffffffa00a8a7824 */ /* 0x000fc600078e02ff */
[----:B------:R-:W-:Y:S01]  /*16ae0*/  PRMT R9, R172, 0x654, R9 ;  /* 0x00000654ac097816 */ /* 0x000fe20000000009 */
[----:B------:R-:W-:Y:S01]  /*16af0*/  IMAD.IADD R12, R138, 0x1, -R182 ;  /* 0x000000018a0c7824 */ /* 0x000fe200078e0ab6 */
[----:B------:R-:W-:Y:S02]  /*16b00*/  IADD3 R136, -R182, 0x1, R138 ;  /* 0x00000001b6887810 */ /* 0x000fe40007ffe18a */
[----:B------:R0:W-:Y:S02]  /*16b10*/  SYNCS.ARRIVE.TRANS64.RED.A1T0 RZ, [R9+URZ], RZ ;  /* 0x000000ff09ff79a7 */ /* 0x0001e4000810043f */
[----:B------:R-:W-:Y:S01]  /*16b20*/  IADD3 R136, -R165, R136, R166 ;  /* 0x00000088a5887210 */ /* 0x000fe20007ffe1a6 */
[----:B------:R-:W1:Y:S01]  /*16b30*/  @P2 LDC R5, c[0x0][0x44c] ;  /* 0x00011300ff052b82 */ /* 0x000e620000000800 */
[----:B0-----:R-:W-:-:S05]  /*16b40*/  IMAD.U32 R9, RZ, RZ, UR50 ;  /* 0x00000032ff097e24 */ /* 0x001fca000f8e00ff */
[----:B------:R-:W-:Y:S02]  /*16b50*/  LOP3.LUT R137, RZ, R9, RZ, 0x33, !PT ;  /* 0x00000009ff897212 */ /* 0x000fe400078e33ff */
[----:B------:R-:W0:Y:S03]  /*16b60*/  @P2 LDC R4, c[0x0][0x450] ;  /* 0x00011400ff042b82 */ /* 0x000e260000000800 */
[----:B------:R-:W-:Y:S01]  /*16b70*/  IMAD.IADD R137, R137, 0x1, R136 ;  /* 0x0000000189897824 */ /* 0x000fe200078e0288 */
[----:B------:R-:W-:Y:S01]  /*16b80*/  IADD3 R136, R136, UR54, RZ ;  /* 0x0000003688887c10 */ /* 0x000fe2000fffe0ff */
[----:B-1----:R-:W-:-:S05]  /*16b90*/  @P2 IMAD.HI.U32 R5, R14, R5, RZ ;  /* 0x000000050e052227 */ /* 0x002fca00078e00ff */
[----:B0-----:R-:W-:-:S05]  /*16ba0*/  @P2 SHF.R.U32.HI R14, RZ, R4, R5 ;  /* 0x00000004ff0e2219 */ /* 0x001fca0000011605 */
[----:B------:R-:W0:Y:S02]  /*16bb0*/  SHFL.IDX PT, R139, R14, RZ, 0x1c1f ;  /* 0x001c1fff0e8b7589 */ /* 0x000e2400000e0000 */
[--C-:B0-----:R-:W-:Y:S02]  /*16bc0*/  IMAD.IADD R23, R136, 0x1, R139.reuse ;  /* 0x0000000188177824 */ /* 0x101fe400078e028b */
[----:B------:R-:W-:Y:S01]  /*16bd0*/  IMAD.IADD R15, R137, 0x1, R139 ;  /* 0x00000001890f7824 */ /* 0x000fe200078e028b */
[----:B------:R-:W-:Y:S06]  /*16be0*/  @!P1 BRA `(.L_x_1773) ;  /* 0x0000000000549947 */ /* 0x000fec0003800000 */
        /* <DEDUP_REMOVED lines=12> */
.L_x_1775:
[----:B------:R-:W-:-:S05]  /*16cb0*/  IMAD.U32 R140, RZ, RZ, UR39 ;  /* 0x00000027ff8c7e24 */ /* 0x000fca000f8e00ff */
[----:B------:R-:W-:-:S13]  /*16cc0*/  ISETP.NE.AND P1, PT, R140, 0x1, PT ;  /* 0x000000018c00780c */ /* 0x000fda0003f25270 */
[----:B------:R-:W0:Y:S02]  /*16cd0*/  @P1 LDC.64 R4, c[0x0][0x9e8] ;  /* 0x00027a00ff041b82 */ /* 0x000e240000000a00 */
[----:B0-----:R-:W-:-:S05]  /*16ce0*/  @P1 IMAD.HI.U32 R4, R139, R4, RZ ;  /* 0x000000048b041227 */ /* 0x001fca00078e00ff */
[----:B------:R-:W-:-:S07]  /*16cf0*/  @P1 SHF.R.U32.HI R139, RZ, R5, R4 ;  /* 0x00000005ff8b1219 */ /* 0x000fce0000011604 */
.L_x_1776:
[----:B------:R-:W-:Y:S05]  /*16d00*/  BSYNC B2 ;  /* 0x0000000000027941 */ /* 0x000fea0003800000 */
.L_x_1774:
[----:B------:R-:W-:-:S05]  /*16d10*/  IMAD R139, R139, R140, R12 ;  /* 0x0000008c8b8b7224 */ /* 0x000fca00078e020c */
[----:B------:R-:W-:Y:S02]  /*16d20*/  VIADDMNMX R23, R139, R140, R23, PT ;  /* 0x0000008c8b177246 */ /* 0x000fe40003800117 */
[----:B------:R-:W-:-:S07]  /*16d30*/  VIMNMX R15, R15, R139, !PT ;  /* 0x0000008b0f0f7248 */ /* 0x000fce0007fe0100 */
.L_x_1773:
[C---:B------:R-:W-:Y:S01]  /*16d40*/  ISETP.GE.AND P1, PT, R138.reuse, 0x2, PT ;  /* 0x000000028a00780c */ /* 0x040fe20003f26270 */
[----:B------:R-:W0:Y:S01]  /*16d50*/  SHFL.IDX PT, R14, R14, 0x1, 0x1c1f ;  /* 0x003c1f000e0e7f89 */ /* 0x000e2200000e0000 */
[C---:B------:R-:W-:Y:S02]  /*16d60*/  ISETP.GE.AND P2, PT, R138.reuse, 0x9, PT ;  /* 0x000000098a00780c */ /* 0x040fe40003f46270 */
[C---:B------:R-:W-:Y:S02]  /*16d70*/  ISETP.GT.AND P4, PT, R15.reuse, 0x1, !P1 ;  /* 0x000000010f00780c */ /* 0x040fe40004f84270 */
[----:B------:R-:W-:Y:S02]  /*16d80*/  ISETP.GE.AND P5, PT, R138, 0xa, PT ;  /* 0x0000000a8a00780c */ /* 0x000fe40003fa6270 */
[----:B------:R-:W-:Y:S02]  /*16d90*/  ISETP.GT.AND P3, PT, R15, 0x8, !P2 ;  /* 0x000000080f00780c */ /* 0x000fe40005764270 */
[----:B------:R-:W-:-:S02]  /*16da0*/  ISETP.LT.OR P4, PT, R23, 0x2, P4 ;  /* 0x000000021700780c */ /* 0x000fc40002781670 */
[----:B------:R-:W-:Y:S02]  /*16db0*/  ISETP.LT.OR P3, PT, R23, 0x9, P3 ;  /* 0x000000091700780c */ /* 0x000fe40001f61670 */
[----:B------:R-:W-:Y:S02]  /*16dc0*/  FSEL R89, R89, -INF , !P4 ;  /* 0xff80000059597808 */ /* 0x000fe40006000000 */
[----:B------:R-:W-:Y:S02]  /*16dd0*/  ISETP.GE.AND P4, PT, R138, 0x11, PT ;  /* 0x000000118a00780c */ /* 0x000fe40003f86270 */
[----:B------:R-:W-:Y:S02]  /*16de0*/  LOP3.LUT R16, R16, 0xfffffffb, RZ, 0xc0, !PT ;  /* 0xfffffffb10107812 */ /* 0x000fe400078ec0ff */
[----:B------:R-:W-:Y:S02]  /*16df0*/  FSEL R92, R92, -INF , !P3 ;  /* 0xff8000005c5c7808 */ /* 0x000fe40005800000 */
[----:B------:R-:W-:-:S02]  /*16e00*/  ISETP.GT.AND P3, PT, R15, 0x9, !P5 ;  /* 0x000000090f00780c */ /* 0x000fc40006f64270 */
[----:B------:R-:W-:Y:S01]  /*16e10*/  @P5 LOP3.LUT R16, R16, 0x4, RZ, 0xfc, !PT ;  /* 0x0000000410105812 */ /* 0x000fe200078efcff */
[----:B0-----:R-:W-:Y:S01]  /*16e20*/  IMAD.IADD R136, R136, 0x1, R14 ;  /* 0x0000000188887824 */ /* 0x001fe200078e020e */
[----:B------:R-:W-:Y:S02]  /*16e30*/  ISETP.LT.OR P3, PT, R23, 0xa, P3 ;  /* 0x0000000a1700780c */ /* 0x000fe40001f61670 */
[----:B------:R-:W-:Y:S02]  /*16e40*/  LOP3.LUT R16, R16, 0xfffffff7, RZ, 0xc0, !PT ;  /* 0xfffffff710107812 */ /* 0x000fe400078ec0ff */
[----:B------:R-:W-:Y:S02]  /*16e50*/  FSEL R93, R93, -INF , !P3 ;  /* 0xff8000005d5d7808 */ /* 0x000fe40005800000 */
[----:B------:R-:W-:Y:S02]  /*16e60*/  @P4 LOP3.LUT R16, R16, 0x8, RZ, 0xfc, !PT ;  /* 0x0000000810104812 */ /* 0x000fe400078efcff */
[----:B------:R-:W-:-:S02]  /*16e70*/  ISETP.GT.AND P3, PT, R15, 0x10, !P4 ;  /* 0x000000100f00780c */ /* 0x000fc40006764270 */
[----:B------:R-:W-:Y:S02]  /*16e80*/  ISETP.GE.AND P4, PT, R138, 0x12, PT ;  /* 0x000000128a00780c */ /* 0x000fe40003f86270 */
[----:B------:R-:W-:Y:S02]  /*16e90*/  ISETP.LT.OR P3, PT, R23, 0x11, P3 ;  /* 0x000000111700780c */ /* 0x000fe40001f61670 */
[----:B------:R-:W-:Y:S02]  /*16ea0*/  LOP3.LUT R16, R16, 0xffffffef, RZ, 0xc0, !PT ;  /* 0xffffffef10107812 */ /* 0x000fe400078ec0ff */
[----:B------:R-:W-:Y:S02]  /*16eb0*/  FSEL R96, R96, -INF , !P3 ;  /* 0xff80000060607808 */ /* 0x000fe40005800000 */
[----:B------:R-:W-:Y:S02]  /*16ec0*/  ISETP.GT.AND P3, PT, R15, 0x11, !P4 ;  /* 0x000000110f00780c */ /* 0x000fe40006764270 */
[----:B------:R-:W-:-:S02]  /*16ed0*/  IADD3 R137, R137, R14, RZ ;  /* 0x0000000e89897210 */ /* 0x000fc40007ffe0ff */
[----:B------:R-:W-:Y:S02]  /*16ee0*/  ISETP.LT.OR P3, PT, R23, 0x12, P3 ;  /* 0x000000121700780c */ /* 0x000fe40001f61670 */
[----:B------:R-:W-:Y:S02]  /*16ef0*/  @P4 LOP3.LUT R16, R16, 0x10, RZ, 0xfc, !PT ;  /* 0x0000001010104812 */ /* 0x000fe400078efcff */
[----:B------:R-:W-:Y:S02]  /*16f00*/  ISETP.GE.AND P4, PT, R138, 0x19, PT ;  /* 0x000000198a00780c */ /* 0x000fe40003f86270 */
[----:B------:R-:W-:Y:S02]  /*16f10*/  LOP3.LUT R16, R16, 0xfffbffff, RZ, 0xc0, !PT ;  /* 0xfffbffff10107812 */ /* 0x000fe400078ec0ff */
[----:B------:R-:W-:Y:S02]  /*16f20*/  FSEL R97, R97, -INF , !P3 ;  /* 0xff80000061617808 */ /* 0x000fe40005800000 */
[----:B------:R-:W-:-:S04]  /*16f30*/  ISETP.GT.AND P3, PT, R15, 0x18, !P4 ;  /* 0x000000180f00780c */ /* 0x000fc80006764270 */
[----:B------:R-:W-:-:S03]  /*16f40*/  ISETP.LT.OR P3, PT, R23, 0x19, P3 ;  /* 0x000000191700780c */ /* 0x000fc60001f61670 */
        /* <DEDUP_REMOVED lines=68> */
[----:B------:R-:W-:Y:S02]  /*17390*/  FSEL R121, R121, -INF , !P3 ;  /* 0xff80000079797808 */ /* 0x000fe40005800000 */
[----:B------:R-:W-:Y:S02]  /*173a0*/  LOP3.LUT R16, R16, 0xffffffbf, RZ, 0xc0, !PT ;  /* 0xffffffbf10107812 */ /* 0x000fe400078ec0ff */
[----:B------:R-:W-:-:S04]  /*173b0*/  ISETP.GT.AND P3, PT, R15, 0x48, !P4 ;  /* 0x000000480f00780c */ /* 0x000fc80006764270 */
[----:B------:R-:W-:-:S03]  /*173c0*/  ISETP.LT.OR P3, PT, R23, 0x49, P3 ;  /* 0x000000491700780c */ /* 0x000fc60001f61670 */
[----:B------:R-:W-:Y:S02]  /*173d0*/  @P4 LOP3.LUT R16, R16, 0x40, RZ, 0xfc, !PT ;  /* 0x0000004010104812 */ /* 0x000fe400078efcff */
[----:B------:R-:W-:Y:S02]  /*173e0*/  ISETP.GE.AND P4, PT, R138, 0x4a, PT ;  /* 0x0000004a8a00780c */ /* 0x000fe40003f86270 */
[----:B------:R-:W-:Y:S02]  /*173f0*/  FSEL R124, R124, -INF , !P3 ;  /* 0xff8000007c7c7808 */ /* 0x000fe40005800000 */
[----:B------:R-:W-:Y:S02]  /*17400*/  ISETP.GT.AND P3, PT, R15, 0x49, !P4 ;  /* 0x000000490f00780c */ /* 0x000fe40006764270 */
[----:B------:R-:W-:Y:S02]  /*17410*/  LOP3.LUT R16, R16, 0xffffffdf, RZ, 0xc0, !PT ;  /* 0xffffffdf10107812 */ /* 0x000fe400078ec0ff */
[----:B------:R-:W-:-:S04]  /*17420*/  ISETP.LT.OR P3, PT, R23, 0x4a, P3 ;  /* 0x0000004a1700780c */ /* 0x000fc80001f61670 */
[----:B------:R-:W-:Y:S02]  /*17430*/  FSEL R125, R125, -INF , !P3 ;  /* 0xff8000007d7d7808 */ /* 0x000fe40005800000 */
[----:B------:R-:W-:Y:S02]  /*17440*/  ISETP.GE.AND P3, PT, R138, 0x51, PT ;  /* 0x000000518a00780c */ /* 0x000fe40003f66270 */
[----:B------:R-:W-:Y:S02]  /*17450*/  @P4 LOP3.LUT R16, R16, 0x20, RZ, 0xfc, !PT ;  /* 0x0000002010104812 */ /* 0x000fe400078efcff */
[----:B------:R-:W-:Y:S02]  /*17460*/  ISETP.GT.AND P4, PT, R15, 0x50, !P3 ;  /* 0x000000500f00780c */ /* 0x000fe40005f84270 */
[----:B------:R-:W-:Y:S02]  /*17470*/  LOP3.LUT R16, R16, 0xfffffffd, RZ, 0xc0, !PT ;  /* 0xfffffffd10107812 */ /* 0x000fe400078ec0ff */
        /* <DEDUP_REMOVED lines=10> */
[----:B------:R-:W-:-:S13]  /*17520*/  ISETP.GE.AND P6, PT, R138, 0x1, PT ;  /* 0x000000018a00780c */ /* 0x000fda0003fc6270 */
[----:B------:R-:W-:Y:S02]  /*17530*/  @P6 LOP3.LUT R16, R16, 0x2, RZ, 0xfc, !PT ;  /* 0x0000000210106812 */ /* 0x000fe400078efcff */
[----:B------:R-:W-:Y:S02]  /*17540*/  ISETP.GT.AND P6, PT, R15, RZ, !P6 ;  /* 0x000000ff0f00720c */ /* 0x000fe400077c4270 */
[----:B------:R-:W-:Y:S02]  /*17550*/  LOP3.LUT R16, R16, 0xfffffffe, RZ, 0xc0, !PT ;  /* 0xfffffffe10107812 */ /* 0x000fe400078ec0ff */
[----:B------:R-:W-:-:S04]  /*17560*/  ISETP.LT.OR P6, PT, R23, 0x1, P6 ;  /* 0x000000011700780c */ /* 0x000fc800037c1670 */
[----:B------:R-:W-:Y:S02]  /*17570*/  FSEL R88, R88, -INF , !P6 ;  /* 0xff80000058587808 */ /* 0x000fe40007000000 */
[----:B------:R-:W-:-:S13]  /*17580*/  ISETP.GE.AND P6, PT, R138, 0x5a, PT ;  /* 0x0000005a8a00780c */ /* 0x000fda0003fc6270 */
[----:B------:R-:W-:Y:S02]  /*17590*/  @P6 LOP3.LUT R16, R16, 0x1, RZ, 0xfc, !PT ;  /* 0x0000000110106812 */ /* 0x000fe400078efcff */
[----:B------:R-:W-:-:S04]  /*175a0*/  ISETP.GT.AND P6, PT, R15, 0x59, !P6 ;  /* 0x000000590f00780c */ /* 0x000fc800077c4270 */
[----:B------:R-:W-:-:S04]  /*175b0*/  ISETP.LT.OR P6, PT, R23, 0x5a, P6 ;  /* 0x0000005a1700780c */ /* 0x000fc800037c1670 */
[----:B------:R-:W-:Y:S02]  /*175c0*/  FSEL R133, R133, -INF , !P6 ;  /* 0xff80000085857808 */ /* 0x000fe40007000000 */
[----:B------:R-:W-:-:S13]  /*175d0*/  LOP3.LUT P6, RZ, R16, 0x80000, RZ, 0xc0, !PT ;  /* 0x0008000010ff7812 */ /* 0x000fda00078cc0ff */
[----:B------:R-:W-:Y:S05]  /*175e0*/  @!P6 BRA `(.L_x_1777) ;  /* 0x000000000054e947 */ /* 0x000fea0003800000 */
        /* <DEDUP_REMOVED lines=12> */
.L_x_1779:
[----:B------:R-:W-:-:S05]  /*176b0*/  IMAD.U32 R15, RZ, RZ, UR39 ;  /* 0x00000027ff0f7e24 */ /* 0x000fca000f8e00ff */
[----:B------:R-:W-:-:S13]  /*176c0*/  ISETP.NE.AND P6, PT, R15, 0x1, PT ;  /* 0x000000010f00780c */ /* 0x000fda0003fc5270 */
[----:B------:R-:W0:Y:S02]  /*176d0*/  @P6 LDC.64 R4, c[0x0][0x9e8] ;  /* 0x00027a00ff046b82 */ /* 0x000e240000000a00 */
[----:B0-----:R-:W-:-:S05]  /*176e0*/  @P6 IMAD.HI.U32 R4, R14, R4, RZ ;  /* 0x000000040e046227 */ /* 0x001fca00078e00ff */
[----:B------:R-:W-:-:S07]  /*176f0*/  @P6 SHF.R.U32.HI R14, RZ, R5, R4 ;  /* 0x00000005ff0e6219 */ /* 0x000fce0000011604 */
.L_x_1780:
[----:B------:R-:W-:Y:S05]  /*17700*/  BSYNC B2 ;  /* 0x0000000000027941 */ /* 0x000fea0003800000 */
.L_x_1778:
[----:B------:R-:W-:-:S05]  /*17710*/  IMAD R12, R14, R15, R12 ;  /* 0x0000000f0e0c7224 */ /* 0x000fca00078e020c */
[----:B------:R-:W-:Y:S02]  /*17720*/  VIADDMNMX R136, R12, R15, R136, PT ;  /* 0x0000000f0c887246 */ /* 0x000fe40003800188 */
[----:B------:R-:W-:-:S07]  /*17730*/  VIMNMX R137, R137, R12, !PT ;  /* 0x0000000c89897248 */ /* 0x000fce0007fe0100 */
.L_x_1777:
[C---:B------:R-:W-:Y:S02]  /*17740*/  ISETP.GT.AND P1, PT, R137.reuse, 0x1, !P1 ;  /* 0x000000018900780c */ /* 0x040fe40004f24270 */
[----:B------:R-:W-:Y:S02]  /*17750*/  ISETP.GT.AND P2, PT, R137, 0x8, !P2 ;  /* 0x000000088900780c */ /* 0x000fe40005744270 */
[C---:B------:R-:W-:Y:S02]  /*17760*/  ISETP.LT.OR P1, PT, R136.reuse, 0x2, P1 ;  /* 0x000000028800780c */ /* 0x040fe40000f21670 */
[----:B------:R-:W-:Y:S02]  /*17770*/  ISETP.LT.OR P2, PT, R136, 0x9, P2 ;  /* 0x000000098800780c */ /* 0x000fe40001741670 */
[----:B------:R-:W-:Y:S02]  /*17780*/  FSEL R91, R91, -INF , !P1 ;  /* 0xff8000005b5b7808 */ /* 0x000fe40004800000 */
[----:B------:R-:W-:-:S02]  /*17790*/  LOP3.LUT P1, RZ, R16, 0x4, RZ, 0xc0, !PT ;  /* 0x0000000410ff7812 */ /* 0x000fc4000782c0ff */
[----:B------:R-:W-:Y:S02]  /*177a0*/  FSEL R94, R94, -INF , !P2 ;  /* 0xff8000005e5e7808 */ /* 0x000fe40005000000 */
[----:B------:R-:W-:Y:S02]  /*177b0*/  ISETP.GT.AND P1, PT, R137, 0x9, !P1 ;  /* 0x000000098900780c */ /* 0x000fe40004f24270 */
[----:B------:R-:W-:Y:S02]  /*177c0*/  LOP3.LUT P2, RZ, R16, 0x20000, RZ, 0xc0, !PT ;  /* 0x0002000010ff7812 */ /* 0x000fe4000784c0ff */
[----:B------:R-:W-:Y:S02]  /*177d0*/  ISETP.LT.OR P1, PT, R136, 0xa, P1 ;  /* 0x0000000a8800780c */ /* 0x000fe40000f21670 */
[----:B------:R-:W-:Y:S02]  /*177e0*/  LOP3.LUT P6, RZ, R16, 0x10000, RZ, 0xc0, !PT ;  /* 0x0001000010ff7812 */ /* 0x000fe400078cc0ff */
[----:B------:R-:W-:-:S02]  /*177f0*/  FSEL R95, R95, -INF , !P1 ;  /* 0xff8000005f5f7808 */ /* 0x000fc40004800000 */
[----:B------:R-:W-:Y:S02]  /*17800*/  LOP3.LUT P1, RZ, R16, 0x8, RZ, 0xc0, !PT ;  /* 0x0000000810ff7812 */ /* 0x000fe4000782c0ff */
[----:B------:R-:W-:Y:S02]  /*17810*/  FMNMX.FTZ R4, R88, R3, !PT ;  /* 0x0000000358047209 */ /* 0x000fe40007810000 */
[----:B------:R-:W-:Y:S02]  /*17820*/  ISETP.GT.AND P1, PT, R137, 0x10, !P1 ;  /* 0x000000108900780c */ /* 0x000fe40004f24270 */
[----:B------:R-:W-:Y:S02]  /*17830*/  FMNMX.FTZ R5, R89, R4, !PT ;  /* 0x0000000459057209 */ /* 0x000fe40007810000 */
[----:B------:R-:W-:Y:S02]  /*17840*/  ISETP.LT.OR P1, PT, R136, 0x11, P1 ;  /* 0x000000118800780c */ /* 0x000fe40000f21670 */
[----:B------:R-:W-:-:S02]  /*17850*/  FMNMX.FTZ R4, R92, R5, !PT ;  /* 0x000000055c047209 */ /* 0x000fc40007810000 */
[----:B------:R-:W-:Y:S02]  /*17860*/  FSEL R98, R98, -INF , !P1 ;  /* 0xff80000062627808 */ /* 0x000fe40004800000 */
[----:B------:R-:W-:Y:S02]  /*17870*/  LOP3.LUT P1, RZ, R16, 0x10, RZ, 0xc0, !PT ;  /* 0x0000001010ff7812 */ /* 0x000fe4000782c0ff */
[----:B------:R-:W-:Y:S02]  /*17880*/  FMNMX.FTZ R5, R93, R4, !PT ;  /* 0x000000045d057209 */ /* 0x000fe40007810000 */
[----:B------:R-:W-:Y:S02]  /*17890*/  ISETP.GT.AND P1, PT, R137, 0x11, !P1 ;  /* 0x000000118900780c */ /* 0x000fe40004f24270 */
[----:B------:R-:W-:Y:S02]  /*178a0*/  FMNMX.FTZ R4, R96, R5, !PT ;  /* 0x0000000560047209 */ /* 0x000fe40007810000 */
[----:B------:R-:W-:-:S02]  /*178b0*/  ISETP.LT.OR P1, PT, R136, 0x12, P1 ;  /* 0x000000128800780c */ /* 0x000fc40000f21670 */
[----:B------:R-:W-:Y:S02]  /*178c0*/  FMNMX.FTZ R5, R97, R4, !PT ;  /* 0x0000000461057209 */ /* 0x000fe40007810000 */
[----:B------:R-:W-:Y:S02]  /*178d0*/  FSEL R99, R99, -INF , !P1 ;  /* 0xff80000063637808 */ /* 0x000fe40004800000 */
[----:B------:R-:W-:Y:S02]  /*178e0*/  LOP3.LUT P1, RZ, R16, 0x40000, RZ, 0xc0, !PT ;  /* 0x0004000010ff7812 */ /* 0x000fe4000782c0ff */
[----:B------:R-:W-:Y:S02]  /*178f0*/  FMNMX.FTZ R4, R100, R5, !PT ;  /* 0x0000000564047209 */ /* 0x000fe40007810000 */
[----:B------:R-:W-:Y:S02]  /*17900*/  ISETP.GT.AND P1, PT, R137, 0x18, !P1 ;  /* 0x000000188900780c */ /* 0x000fe40004f24270 */
[----:B------:R-:W-:-:S02]  /*17910*/  FMNMX.FTZ R5, R101, R4, !PT ;  /* 0x0000000465057209 */ /* 0x000fc40007810000 */
[----:B------:R-:W-:Y:S02]  /*17920*/  ISETP.LT.OR P1, PT, R136, 0x19, P1 ;  /* 0x000000198800780c */ /* 0x000fe40000f21670 */
[----:B------:R-:W-:Y:S02]  /*17930*/  FMNMX.FTZ R4, R104, R5, !PT ;  /* 0x0000000568047209 */ /* 0x000fe40007810000 */
[----:B------:R-:W-:Y:S02]  /*17940*/  FSEL R102, R102, -INF , !P1 ;  /* 0xff80000066667808 */ /* 0x000fe40004800000 */
[----:B------:R-:W-:Y:S02]  /*17950*/  ISETP.GT.AND P1, PT, R137, 0x19, !P2 ;  /* 0x000000198900780c */ /* 0x000fe40005724270 */
[----:B------:R-:W-:Y:S02]  /*17960*/  LOP3.LUT P2, RZ, R16, 0x40, RZ, 0xc0, !PT ;  /* 0x0000004010ff7812 */ /* 0x000fe4000784c0ff */
[----:B------:R-:W-:-:S02]  /*17970*/  ISETP.LT.OR P1, PT, R136, 0x1a, P1 ;  /* 0x0000001a8800780c */ /* 0x000fc40000f21670 */
[----:B------:R-:W-:Y:S02]  /*17980*/  FMNMX.FTZ R5, R105, R4, !PT ;  /* 0x0000000469057209 */ /* 0x000fe40007810000 */
[----:B------:R-:W-:Y:S02]  /*17990*/  FSEL R103, R103, -INF , !P1 ;  /* 0xff80000067677808 */ /* 0x000fe40004800000 */
[----:B------:R-:W-:Y:S02]  /*179a0*/  ISETP.GT.AND P1, PT, R137, 0x20, !P6 ;  /* 0x000000208900780c */ /* 0x000fe40007724270 */
[----:B------:R-:W-:Y:S02]  /*179b0*/  FMNMX.FTZ R4, R108, R5, !PT ;  /* 0x000000056c047209 */ /* 0x000fe40007810000 */
[----:B------:R-:W-:Y:S02]  /*179c0*/  ISETP.LT.OR P1, PT, R136, 0x21, P1 ;  /* 0x000000218800780c */ /* 0x000fe40000f21670 */
[----:B------:R-:W-:-:S02]  /*179d0*/  LOP3.LUT P6, RZ, R16, 0x20, RZ, 0xc0, !PT ;  /* 0x0000002010ff7812 */ /* 0x000fc400078cc0ff */
        /* <DEDUP_REMOVED lines=15> */
[----:B------:R-:W-:Y:S02]  /*17ad0*/  LOP3.LUT P1, RZ, R16, 0x2000, RZ, 0xc0, !PT ;  /* 0x0000200010ff7812 */ /* 0x000fe4000782c0ff */
[----:B------:R-:W-:Y:S02]  /*17ae0*/  FMNMX.FTZ R5, R121, R4, !PT ;  /* 0x0000000479057209 */ /* 0x000fe40007810000 */
[----:B------:R-:W-:-:S02]  /*17af0*/  ISETP.GT.AND P1, PT, R137, 0x29, !P1 ;  /* 0x000000298900780c */ /* 0x000fc40004f24270 */
[----:B------:R-:W-:Y:S02]  /*17b00*/  FMNMX.FTZ R4, R124, R5, !PT ;  /* 0x000000057c047209 */ /* 0x000fe40007810000 */
[----:B------:R-:W-:Y:S02]  /*17b10*/  ISETP.LT.OR P1, PT, R136, 0x2a, P1 ;  /* 0x0000002a8800780c */ /* 0x000fe40000f21670 */
[----:B------:R-:W-:Y:S02]  /*17b20*/  FMNMX.FTZ R5, R125, R4, !PT ;  /* 0x000000047d057209 */ /* 0x000fe40007810000 */
[----:B------:R-:W-:Y:S02]  /*17b30*/  FSEL R111, R111, -INF , !P1 ;  /* 0xff8000006f6f7808 */ /* 0x000fe40004800000 */
[----:B------:R-:W-:Y:S02]  /*17b40*/  LOP3.LUT P1, RZ, R16, 0x1000, RZ, 0xc0, !PT ;  /* 0x0000100010ff7812 */ /* 0x000fe4000782c0ff */
[----:B------:R-:W-:-:S02]  /*17b50*/  FMNMX.FTZ R4, R128, R5, !PT ;  /* 0x0000000580047209 */ /* 0x000fc40007810000 */
[----:B------:R-:W-:Y:S02]  /*17b60*/  ISETP.GT.AND P1, PT, R137, 0x30, !P1 ;  /* 0x000000308900780c */ /* 0x000fe40004f24270 */
[----:B------:R-:W-:Y:S02]  /*17b70*/  FMNMX.FTZ R5, R129, R4, !PT ;  /* 0x0000000481057209 */ /* 0x000fe40007810000 */
[----:B------:R-:W-:Y:S02]  /*17b80*/  ISETP.LT.OR P1, PT, R136, 0x31, P1 ;  /* 0x000000318800780c */ /* 0x000fe40000f21670 */
[----:B------:R-:W-:Y:S02]  /*17b90*/  FMNMX.FTZ R4, R132, R5, !PT ;  /* 0x0000000584047209 */ /* 0x000fe40007810000 */
[----:B------:R-:W-:Y:S02]  /*17ba0*/  FSEL R114, R114, -INF , !P1 ;  /* 0xff80000072727808 */ /* 0x000fe40004800000 */
[----:B------:R-:W-:-:S02]  /*17bb0*/  LOP3.LUT P1, RZ, R16, 0x800, RZ, 0xc0, !PT ;  /* 0x0000080010ff7812 */ /* 0x000fc4000782c0ff */
[----:B------:R-:W-:Y:S02]  /*17bc0*/  FMNMX.FTZ R4, R133, R4, !PT ;  /* 0x0000000485047209 */ /* 0x000fe40007810000 */
[C---:B------:R-:W-:Y:S02]  /*17bd0*/  ISETP.GT.AND P1, PT, R137.reuse, 0x31, !P1 ;  /* 0x000000318900780c */ /* 0x040fe40004f24270 */
[----:B------:R-:W-:Y:S01]  /*17be0*/  ISETP.GT.AND P3, PT, R137, 0x50, !P3 ;  /* 0x000000508900780c */ /* 0x000fe20005f64270 */
[----:B------:R-:W0:Y:S01]  /*17bf0*/  SHFL.BFLY PT, R5, R4, 0x2, 0x1f ;  /* 0x0c401f0004057f89 */ /* 0x000e2200000e0000 */
[C---:B------:R-:W-:Y:S02]  /*17c00*/  ISETP.LT.OR P1, PT, R136.reuse, 0x32, P1 ;  /* 0x000000328800780c */ /* 0x040fe40000f21670 */
[----:B------:R-:W-:Y:S02]  /*17c10*/  ISETP.LT.OR P3, PT, R136, 0x51, P3 ;  /* 0x000000518800780c */ /* 0x000fe40001f61670 */
[----:B------:R-:W-:-:S02]  /*17c20*/  FSEL R115, R115, -INF , !P1 ;  /* 0xff80000073737808 */ /* 0x000fc40004800000 */
[----:B------:R-:W-:Y:S02]  /*17c30*/  LOP3.LUT P1, RZ, R16, 0x400, RZ, 0xc0, !PT ;  /* 0x0000040010ff7812 */ /* 0x000fe4000782c0ff */
[C---:B------:R-:W-:Y:S02]  /*17c40*/  ISETP.GT.AND P4, PT, R137.reuse, 0x51, !P4 ;  /* 0x000000518900780c */ /* 0x040fe40006784270 */
[C---:B------:R-:W-:Y:S02]  /*17c50*/  ISETP.GT.AND P1, PT, R137.reuse, 0x38, !P1 ;  /* 0x000000388900780c */ /* 0x040fe40004f24270 */
[----:B------:R-:W-:Y:S02]  /*17c60*/  FSEL R130, R130, -INF , !P3 ;  /* 0xff80000082827808 */ /* 0x000fe40005800000 */
[----:B------:R-:W-:Y:S02]  /*17c70*/  ISETP.LT.OR P1, PT, R136, 0x39, P1 ;  /* 0x000000398800780c */ /* 0x000fe40000f21670 */
[----:B------:R-:W-:-:S02]  /*17c80*/  ISETP.GT.AND P5, PT, R137, 0x58, !P5 ;  /* 0x000000588900780c */ /* 0x000fc40006fa4270 */
[----:B------:R-:W-:Y:S02]  /*17c90*/  FSEL R118, R118, -INF , !P1 ;  /* 0xff80000076767808 */ /* 0x000fe40004800000 */
[----:B------:R-:W-:Y:S02]  /*17ca0*/  LOP3.LUT P1, RZ, R16, 0x200, RZ, 0xc0, !PT ;  /* 0x0000020010ff7812 */ /* 0x000fe4000782c0ff */
[----:B------:R-:W-:Y:S02]  /*17cb0*/  ISETP.LT.OR P4, PT, R136, 0x52, P4 ;  /* 0x000000528800780c */ /* 0x000fe40002781670 */
[----:B------:R-:W-:Y:S02]  /*17cc0*/  ISETP.GT.AND P1, PT, R137, 0x39, !P1 ;  /* 0x000000398900780c */ /* 0x000fe40004f24270 */
[----:B0-----:R-:W-:Y:S01]  /*17cd0*/  FMNMX.FTZ R5, R4, R5, !PT ;  /* 0x0000000504057209 */ /* 0x001fe20007810000 */
[----:B------:R-:W-:Y:S01]  /*17ce0*/  IMAD.U32 R4, RZ, RZ, UR47 ;  /* 0x0000002fff047e24 */ /* 0x000fe2000f8e00ff */
[----:B------:R-:W-:-:S02]  /*17cf0*/  ISETP.LT.OR P1, PT, R136, 0x3a, P1 ;  /* 0x0000003a8800780c */ /* 0x000fc40000f21670 */
[----:B------:R-:W-:Y:S01]  /*17d00*/  ISETP.LT.OR P5, PT, R136, 0x59, P5 ;  /* 0x000000598800780c */ /* 0x000fe20002fa1670 */
[----:B------:R-:W0:Y:S01]  /*17d10*/  SHFL.BFLY PT, R14, R5, 0x1, 0x1f ;  /* 0x0c201f00050e7f89 */ /* 0x000e2200000e0000 */
[----:B------:R-:W-:Y:S02]  /*17d20*/  FSEL R119, R119, -INF , !P1 ;  /* 0xff80000077777808 */ /* 0x000fe40004800000 */
[----:B------:R-:W-:Y:S02]  /*17d30*/  LOP3.LUT P1, RZ, R16, 0x100, RZ, 0xc0, !PT ;  /* 0x0000010010ff7812 */ /* 0x000fe4000782c0ff */
[----:B------:R-:W-:Y:S02]  /*17d40*/  FSEL R131, R131, -INF , !P4 ;  /* 0xff80000083837808 */ /* 0x000fe40006000000 */
[----:B------:R-:W-:Y:S02]  /*17d50*/  ISETP.GT.AND P1, PT, R137, 0x40, !P1 ;  /* 0x000000408900780c */ /* 0x000fe40004f24270 */
[----:B------:R-:W-:-:S02]  /*17d60*/  FSEL R134, R134, -INF , !P5 ;  /* 0xff80000086867808 */ /* 0x000fc40006800000 */
[----:B------:R-:W-:-:S04]  /*17d70*/  ISETP.LT.OR P1, PT, R136, 0x41, P1 ;  /* 0x000000418800780c */ /* 0x000fc80000f21670 */
[----:B------:R-:W-:Y:S02]  /*17d80*/  FSEL R122, R122, -INF , !P1 ;  /* 0xff8000007a7a7808 */ /* 0x000fe40004800000 */
[----:B------:R-:W-:-:S04]  /*17d90*/  LOP3.LUT P1, RZ, R16, 0x80, RZ, 0xc0, !PT ;  /* 0x0000008010ff7812 */ /* 0x000fc8000782c0ff */
[----:B------:R-:W-:Y:S02]  /*17da0*/  ISETP.GT.AND P1, PT, R137, 0x41, !P1 ;  /* 0x000000418900780c */ /* 0x000fe40004f24270 */
[----:B0-----:R-:W-:Y:S02]  /*17db0*/  FMNMX.FTZ R14, R5, R14, !PT ;  /* 0x0000000e050e7209 */ /* 0x001fe40007810000 */
[----:B------:R-:W-:-:S03]  /*17dc0*/  ISETP.LT.OR P1, PT, R136, 0x42, P1 ;  /* 0x000000428800780c */ /* 0x000fc60000f21670 */
[----:B------:R-:W-:Y:S01]  /*17dd0*/  FMUL.FTZ R5, R14, R4 ;  /* 0x000000040e057220 */ /* 0x000fe20000410000 */
[----:B------:R-:W-:Y:S02]  /*17de0*/  FSEL R123, R123, -INF , !P1 ;  /* 0xff8000007b7b7808 */ /* 0x000fe40004800000 */
[----:B------:R-:W-:Y:S02]  /*17df0*/  ISETP.GT.AND P1, PT, R137, 0x48, !P2 ;  /* 0x000000488900780c */ /* 0x000fe40005724270 */
[----:B------:R-:W-:Y:S02]  /*17e00*/  LOP3.LUT P2, RZ, R16, 0x2, RZ, 0xc0, !PT ;  /* 0x0000000210ff7812 */ /* 0x000fe4000784c0ff */
[----:B------:R-:W-:-:S04]  /*17e10*/  ISETP.LT.OR P1, PT, R136, 0x49, P1 ;  /* 0x000000498800780c */ /* 0x000fc80000f21670 */
[----:B------:R-:W-:Y:S02]  /*17e20*/  FSEL R126, R126, -INF , !P1 ;  /* 0xff8000007e7e7808 */ /* 0x000fe40004800000 */
[----:B------:R-:W-:Y:S02]  /*17e30*/  ISETP.GT.AND P1, PT, R137, 0x49, !P6 ;  /* 0x000000498900780c */ /* 0x000fe40007724270 */
[----:B------:R-:W-:Y:S02]  /*17e40*/  LOP3.LUT P6, RZ, R16, 0x1, RZ, 0xc0, !PT ;  /* 0x0000000110ff7812 */ /* 0x000fe400078cc0ff */
[----:B------:R-:W-:-:S04]  /*17e50*/  ISETP.LT.OR P1, PT, R136, 0x4a, P1 ;  /* 0x0000004a8800780c */ /* 0x000fc80000f21670 */
[----:B------:R-:W-:Y:S02]  /*17e60*/  FSEL R127, R127, -INF , !P1 ;  /* 0xff8000007f7f7808 */ /* 0x000fe40004800000 */
[C---:B------:R-:W-:Y:S02]  /*17e70*/  ISETP.GT.AND P1, PT, R137.reuse, RZ, !P2 ;  /* 0x000000ff8900720c */ /* 0x040fe40005724270 */
[----:B------:R-:W-:Y:S02]  /*17e80*/  ISETP.GT.AND P2, PT, R137, 0x59, !P6 ;  /* 0x000000598900780c */ /* 0x000fe40007744270 */
[C---:B------:R-:W-:Y:S02]  /*17e90*/  ISETP.LT.OR P1, PT, R136.reuse, 0x1, P1 ;  /* 0x000000018800780c */ /* 0x040fe40000f21670 */
[----:B------:R-:W-:Y:S02]  /*17ea0*/  ISETP.LT.OR P2, PT, R136, 0x5a, P2 ;  /* 0x0000005a8800780c */ /* 0x000fe40001741670 */
[----:B------:R-:W-:-:S02]  /*17eb0*/  FSEL R90, R90, -INF , !P1 ;  /* 0xff8000005a5a7808 */ /* 0x000fc40004800000 */
[----:B------:R-:W-:Y:S02]  /*17ec0*/  FSETP.NEU.FTZ.AND P1, PT, R14, -INF , PT ;  /* 0xff8000000e00780b */ /* 0x000fe40003f3d000 */
[----:B------:R-:W-:Y:S02]  /*17ed0*/  FMNMX.FTZ R12, R90, R0, !PT ;  /* 0x000000005a0c7209 */ /* 0x000fe40007810000 */
[----:B------:R-:W-:Y:S02]  /*17ee0*/  FSEL R135, R135, -INF , !P2 ;  /* 0xff80000087877808 */ /* 0x000fe40005000000 */
[----:B------:R-:W-:Y:S02]  /*17ef0*/  FMNMX.FTZ R12, R91, R12, !PT ;  /* 0x0000000c5b0c7209 */ /* 0x000fe40007810000 */
[----:B------:R-:W-:Y:S02]  /*17f00*/  FSEL R5, R5, RZ, P1 ;  /* 0x000000ff05057208 */ /* 0x000fe40000800000 */
[----:B------:R-:W-:-:S03]  /*17f10*/  FMNMX.FTZ R12, R94, R12, !PT ;  /* 0x0000000c5e0c7209 */ /* 0x000fc60007810000 */
        /* <DEDUP_REMOVED lines=32> */
[----:B------:R-:W-:Y:S01]  /*18120*/  MUFU.EX2 R156, R156 ;  /* 0x0000009c009c7308 */ /* 0x000fe20000000800 */
        /* <DEDUP_REMOVED lines=18> */
[----:B------:R-:W-:-:S05]  /*18250*/  FMNMX.FTZ R12, R135, R12, !PT ;  /* 0x0000000c870c7209 */ /* 0x000fca0007810000 */
[----:B------:R-:W0:Y:S02]  /*18260*/  SHFL.BFLY PT, R92, R12, 0x2, 0x1f ;  /* 0x0c401f000c5c7f89 */ /* 0x000e2400000e0000 */
[----:B------:R-:W-:Y:S08]  /*18270*/  MUFU.EX2 R23, R23 ;  /* 0x0000001700177308 */ /* 0x000ff00000000800 */
[----:B------:R-:W-:Y:S08]  /*18280*/  MUFU.EX2 R148, R148 ;  /* 0x0000009400947308 */ /* 0x000ff00000000800 */
[----:B------:R-:W-:Y:S01]  /*18290*/  MUFU.EX2 R15, R15 ;  /* 0x0000000f000f7308 */ /* 0x000fe20000000800 */
[----:B0-----:R-:W-:-:S07]  /*182a0*/  FMNMX.FTZ R12, R12, R92, !PT ;  /* 0x0000005c0c0c7209 */ /* 0x001fce0007810000 */
[----:B------:R-:W-:Y:S01]  /*182b0*/  MUFU.EX2 R150, R150 ;  /* 0x0000009600967308 */ /* 0x000fe20000000800 */
[----:B------:R-:W0:Y:S07]  /*182c0*/  SHFL.BFLY PT, R92, R12, 0x1, 0x1f ;  /* 0x0c201f000c5c7f89 */ /* 0x000e2e00000e0000 */
[----:B------:R-:W-:Y:S08]  /*182d0*/  MUFU.EX2 R96, R96 ;  /* 0x0000006000607308 */ /* 0x000ff00000000800 */
[----:B------:R-:W-:Y:S08]  /*182e0*/  MUFU.EX2 R144, R144 ;  /* 0x0000009000907308 */ /* 0x000ff00000000800 */
[----:B------:R-:W-:Y:S01]  /*182f0*/  MUFU.EX2 R105, R105 ;  /* 0x0000006900697308 */ /* 0x000fe20000000800 */
[----:B0-----:R-:W-:-:S02]  /*18300*/  FMNMX.FTZ R92, R12, R92, !PT ;  /* 0x0000005c0c5c7209 */ /* 0x001fc40007810000 */
[----:B------:R-:W-:Y:S02]  /*18310*/  FSEL R12, R14, RZ, P1 ;  /* 0x000000ff0e0c7208 */ /* 0x000fe40000800000 */
[C---:B------:R-:W-:Y:S01]  /*18320*/  FSETP.NEU.FTZ.AND P1, PT, R92.reuse, -INF , PT ;  /* 0xff8000005c00780b */ /* 0x040fe20003f3d000 */
[-C--:B------:R-:W-:Y:S02]  /*18330*/  FMUL.FTZ R109, R92, R4.reuse ;  /* 0x000000045c6d7220 */ /* 0x080fe40000410000 */
[----:B------:R-:W-:Y:S01]  /*18340*/  MUFU.EX2 R146, R146 ;  /* 0x0000009200927308 */ /* 0x000fe20000000800 */
[----:B------:R-:W-:Y:S02]  /*18350*/  FADD.FTZ R12, -R12, R3 ;  /* 0x000000030c0c7221 */ /* 0x000fe40000010100 */
[----:B------:R-:W-:Y:S02]  /*18360*/  FSEL R109, R109, RZ, P1 ;  /* 0x000000ff6d6d7208 */ /* 0x000fe40000800000 */
[----:B------:R-:W-:-:S03]  /*18370*/  FMUL.FTZ R12, R12, R4 ;  /* 0x000000040c0c7220 */ /* 0x000fc60000410000 */
        /* <DEDUP_REMOVED lines=9> */
[----:B0-----:R-:W-:Y:S01]  /*18410*/  FSEL R5, R92, RZ, P1 ;  /* 0x000000ff5c057208 */ /* 0x001fe20000800000 */
[-CC-:B------:R-:W-:Y:S01]  /*18420*/  FFMA.FTZ R91, R103, R4.reuse, -R109.reuse ;  /* 0x00000004675b7223 */ /* 0x180fe2000001086d */
[-CC-:B------:R-:W-:Y:S01]  /*18430*/  FFMA.FTZ R149, R106, R4.reuse, -R109.reuse ;  /* 0x000000046a957223 */ /* 0x180fe2000001086d */
[-CC-:B------:R-:W-:Y:S01]  /*18440*/  FFMA.FTZ R90, R107, R4.reuse, -R109.reuse ;  /* 0x000000046b5a7223 */ /* 0x180fe2000001086d */
[-CC-:B------:R-:W-:Y:S01]  /*18450*/  FFMA.FTZ R151, R110, R4.reuse, -R109.reuse ;  /* 0x000000046e977223 */ /* 0x180fe2000001086d */
[----:B------:R-:W-:Y:S01]  /*18460*/  FADD.FTZ R5, -R5, R0 ;  /* 0x0000000005057221 */ /* 0x000fe20000010100 */
[-CC-:B------:R-:W-:Y:S01]  /*18470*/  FFMA.FTZ R106, R111, R4.reuse, -R109.reuse ;  /* 0x000000046f6a7223 */ /* 0x180fe2000001086d */
[----:B------:R-:W-:Y:S01]  /*18480*/  MUFU.EX2 R157, R157 ;  /* 0x0000009d009d7308 */ /* 0x000fe20000000800 */
[-CC-:B------:R-:W-:Y:S01]  /*18490*/  FFMA.FTZ R145, R114, R4.reuse, -R109.reuse ;  /* 0x0000000472917223 */ /* 0x180fe2000001086d */
[-C--:B------:R-:W-:Y:S01]  /*184a0*/  FMUL.FTZ R5, R5, R4.reuse ;  /* 0x0000000405057220 */ /* 0x080fe20000410000 */
[-CC-:B------:R-:W-:Y:S01]  /*184b0*/  FFMA.FTZ R103, R115, R4.reuse, -R109.reuse ;  /* 0x0000000473677223 */ /* 0x180fe2000001086d */
[-CC-:B------:R-:W-:Y:S01]  /*184c0*/  FFMA.FTZ R147, R118, R4.reuse, -R109.reuse ;  /* 0x0000000476937223 */ /* 0x180fe2000001086d */
[-CC-:B------:R-:W-:Y:S01]  /*184d0*/  FFMA.FTZ R102, R119, R4.reuse, -R109.reuse ;  /* 0x0000000477667223 */ /* 0x180fe2000001086d */
[-CC-:B------:R-:W-:Y:S01]  /*184e0*/  FFMA.FTZ R141, R122, R4.reuse, -R109.reuse ;  /* 0x000000047a8d7223 */ /* 0x180fe2000001086d */
[-CC-:B------:R-:W-:Y:S01]  /*184f0*/  FFMA.FTZ R99, R123, R4.reuse, -R109.reuse ;  /* 0x000000047b637223 */ /* 0x180fe2000001086d */
[----:B------:R-:W0:Y:S01]  /*18500*/  MUFU.EX2 R5, R5 ;  /* 0x0000000500057308 */ /* 0x000e220000000800 */
[----:B-1----:R-:W-:Y:S01]  /*18510*/  FFMA.FTZ R7, R12, R7, R156 ;  /* 0x000000070c077223 */ /* 0x002fe2000001009c */
[-CC-:B------:R-:W-:Y:S01]  /*18520*/  FFMA.FTZ R143, R126, R4.reuse, -R109.reuse ;  /* 0x000000047e8f7223 */ /* 0x180fe2000001086d */
[-CC-:B------:R-:W-:Y:S01]  /*18530*/  FFMA.FTZ R98, R127, R4.reuse, -R109.reuse ;  /* 0x000000047f627223 */ /* 0x180fe2000001086d */
[-C--:B------:R-:W-:Y:S01]  /*18540*/  FFMA.FTZ R137, R130, R4.reuse, -R109 ;  /* 0x0000000482897223 */ /* 0x080fe2000001086d */
[----:B------:R-:W-:Y:S01]  /*18550*/  FADD.FTZ R7, R136, R7 ;  /* 0x0000000788077221 */ /* 0x000fe20000010000 */
[-CC-:B------:R-:W-:Y:S01]  /*18560*/  FFMA.FTZ R0, R131, R4.reuse, -R109.reuse ;  /* 0x0000000483007223 */ /* 0x180fe2000001086d */
[-C--:B------:R-:W-:Y:S01]  /*18570*/  FFMA.FTZ R139, R134, R4.reuse, -R109 ;  /* 0x00000004868b7223 */ /* 0x080fe2000001086d */
[----:B------:R-:W1:Y:S01]  /*18580*/  MUFU.EX2 R108, R108 ;  /* 0x0000006c006c7308 */ /* 0x000e620000000800 */
[----:B------:R-:W-:Y:S01]  /*18590*/  FADD.FTZ R7, R158, R7 ;  /* 0x000000079e077221 */ /* 0x000fe20000010000 */
[----:B------:R-:W-:-:S03]  /*185a0*/  FFMA.FTZ R107, R135, R4, -R109 ;  /* 0x00000004876b7223 */ /* 0x000fc6000001086d */
[----:B------:R-:W-:-:S03]  /*185b0*/  FADD.FTZ R7, R89, R7 ;  /* 0x0000000759077221 */ /* 0x000fc60000010000 */
[----:B------:R-:W2:Y:S01]  /*185c0*/  MUFU.EX2 R159, R159 ;  /* 0x0000009f009f7308 */ /* 0x000ea20000000800 */
[----:B0-----:R-:W-:Y:S01]  /*185d0*/  FFMA.FTZ R6, R5, R6, R157 ;  /* 0x0000000605067223 */ /* 0x001fe2000001009d */
[----:B------:R-:W-:-:S04]  /*185e0*/  FADD.FTZ R7, R152, R7 ;  /* 0x0000000798077221 */ /* 0x000fc80000010000 */
[----:B------:R-:W-:Y:S02]  /*185f0*/  FADD.FTZ R7, R88, R7 ;  /* 0x0000000758077221 */ /* 0x000fe40000010000 */
[----:B------:R-:W0:Y:S01]  /*18600*/  MUFU.EX2 R95, R95 ;  /* 0x0000005f005f7308 */ /* 0x000e220000000800 */
[----:B-1----:R-:W-:Y:S01]  /*18610*/  FADD.FTZ R6, R108, R6 ;  /* 0x000000066c067221 */ /* 0x002fe20000010000 */
[----:B------:R-:W-:-:S04]  /*18620*/  FADD.FTZ R7, R154, R7 ;  /* 0x000000079a077221 */ /* 0x000fc80000010000 */
[----:B------:R-:W-:Y:S02]  /*18630*/  FADD.FTZ R7, R23, R7 ;  /* 0x0000000717077221 */ /* 0x000fe40000010000 */
[----:B------:R-:W1:Y:S01]  /*18640*/  MUFU.EX2 R153, R153 ;  /* 0x0000009900997308 */ /* 0x000e620000000800 */
[----:B--2---:R-:W-:Y:S01]  /*18650*/  FADD.FTZ R6, R159, R6 ;  /* 0x000000069f067221 */ /* 0x004fe20000010000 */
[----:B------:R-:W-:-:S04]  /*18660*/  FADD.FTZ R7, R148, R7 ;  /* 0x0000000794077221 */ /* 0x000fc80000010000 */
[----:B------:R-:W-:Y:S02]  /*18670*/  FADD.FTZ R7, R15, R7 ;  /* 0x000000070f077221 */ /* 0x000fe40000010000 */
[----:B------:R-:W2:Y:S01]  /*18680*/  MUFU.EX2 R94, R94 ;  /* 0x0000005e005e7308 */ /* 0x000ea20000000800 */
[----:B0-----:R-:W-:Y:S01]  /*18690*/  FADD.FTZ R6, R95, R6 ;  /* 0x000000065f067221 */ /* 0x001fe20000010000 */
        /* <DEDUP_REMOVED lines=8> */
[----:B------:R-:W-:-:S06]  /*18720*/  FADD.FTZ R7, R146, R7 ;  /* 0x0000000792077221 */ /* 0x000fcc0000010000 */
        /* <DEDUP_REMOVED lines=47> */
[----:B--2---:R-:W-:-:S04]  /*18a20*/  FADD.FTZ R7, R138, R7 ;  /* 0x000000078a077221 */ /* 0x004fc80000010000 */
[----:B------:R-:W-:Y:S01]  /*18a30*/  FADD.FTZ R7, R3, R7 ;  /* 0x0000000703077221 */ /* 0x000fe20000010000 */
[----:B0-----:R-:W-:-:S04]  /*18a40*/  FADD.FTZ R6, R139, R6 ;  /* 0x000000068b067221 */ /* 0x001fc80000010000 */
[----:B-1----:R-:W-:Y:S01]  /*18a50*/  FADD.FTZ R6, R107, R6 ;  /* 0x000000066b067221 */ /* 0x002fe20000010000 */
[----:B------:R-:W-:Y:S06]  /*18a60*/  @!P0 BRA `(.L_x_1781) ;  /* 0x0000000000048947 */ /* 0x000fec0003800000 */
[----:B------:R-:W-:Y:S01]  /*18a70*/  BPT.TRAP 0x1 ;  /* 0x000000040000795c */ /* 0x000fe20000300000 */
.L_x_1781:
[----:B------:R-:W-:Y:S01]  /*18a80*/  ISETP.GT.AND P1, PT, R10, R11, PT ;  /* 0x0000000b0a00720c */ /* 0x000fe20003f24270 */
[----:B------:R-:W-:Y:S01]  /*18a90*/  VIADD R21, R21, 0x2a860 ;  /* 0x0002a86015157836 */ /* 0x000fe20000000000 */
[----:B------:R-:W-:Y:S01]  /*18aa0*/  F2FP.F16.F32.PACK_AB R156, R136, R156 ;  /* 0x0000009c889c723e */ /* 0x000fe200000000ff */
[----:B------:R-:W-:Y:S01]  /*18ab0*/  VIADD R10, R10, 0xffffffff ;  /* 0xffffffff0a0a7836 */ /* 0x000fe20000000000 */
[----:B------:R-:W-:Y:S01]  /*18ac0*/  F2FP.F16.F32.PACK_AB R154, R23, R154 ;  /* 0x0000009a179a723e */ /* 0x000fe200000000ff */
[----:B------:R-:W-:Y:S01]  /*18ad0*/  IMAD.MOV.U32 R164, RZ, RZ, R20 ;  /* 0x000000ffffa47224 */ /* 0x000fe200078e0014 */
[----:B------:R-:W-:Y:S01]  /*18ae0*/  PRMT R21, R172, 0x654, R21 ;  /* 0x00000654ac157816 */ /* 0x000fe20000000015 */
[----:B------:R-:W-:Y:S01]  /*18af0*/  IMAD.MOV.U32 R23, RZ, RZ, R13 ;  /* 0x000000ffff177224 */ /* 0x000fe200078e000d */
[----:B------:R-:W-:Y:S01]  /*18b00*/  F2FP.F16.F32.PACK_AB R137, R0, R137 ;  /* 0x000000890089723e */ /* 0x000fe200000000ff */
[----:B------:R-:W-:Y:S01]  /*18b10*/  IMAD.MOV.U32 R0, RZ, RZ, R92 ;  /* 0x000000ffff007224 */ /* 0x000fe200078e005c */
[----:B------:R0:W-:Y:S01]  /*18b20*/  SYNCS.ARRIVE.TRANS64.RED.A1T0 RZ, [R21+URZ], RZ ;  /* 0x000000ff15ff79a7 */ /* 0x0001e2000810043f */
        /* <DEDUP_REMOVED lines=22> */
[----:B0-----:R-:W-:Y:S06]  /*18c90*/  @P1 BRA `(.L_x_1782) ;  /* 0xffffffcc001c1947 */ /* 0x001fec000383ffff */
[----:B------:R-:W-:Y:S05]  /*18ca0*/  BSYNC B0 ;  /* 0x0000000000007941 */ /* 0x000fea0003800000 */
.L_x_1761:
[----:B------:R-:W-:Y:S02]  /*18cb0*/  IMAD.MOV.U32 R0, RZ, RZ, R92 ;  /* 0x000000ffff007224 */ /* 0x000fe400078e005c */
[----:B------:R-:W-:Y:S02]  /*18cc0*/  IMAD.MOV.U32 R3, RZ, RZ, R14 ;  /* 0x000000ffff037224 */ /* 0x000fe400078e000e */
[----:B------:R-:W-:Y:S02]  /*18cd0*/  IMAD.MOV.U32 R23, RZ, RZ, R13 ;  /* 0x000000ffff177224 */ /* 0x000fe400078e000d */
[----:B------:R-:W-:-:S07]  /*18ce0*/  IMAD.MOV.U32 R164, RZ, RZ, R20 ;  /* 0x000000ffffa47224 */ /* 0x000fce00078e0014 */
.L_x_1760:
[----:B------:R-:W-:Y:S05]  /*18cf0*/  BSYNC B1 ;  /* 0x0000000000017941 */ /* 0x000fea0003800000 */
.L_x_1759:
[----:B------:R-:W0:Y:S01]  /*18d00*/  LDC R227, c[0x0][0x448] ;  /* 0x00011200ffe37b82 */ /* 0x000e220000000800 */
[----:B------:R-:W-:Y:S02]  /*18d10*/  IADD3 R11, R188, 0x7f, RZ ;  /* 0x0000007fbc0b7810 */ /* 0x000fe40007ffe0ff */
[----:B------:R-:W-:Y:S02]  /*18d20*/  LOP3.LUT R16, R16, 0xfff7ffff, RZ, 0xc0, !PT ;  /* 0xfff7ffff10107812 */ /* 0x000fe400078ec0ff */
[----:B------:R-:W-:-:S03]  /*18d30*/  IADD3 R20, R166, 0x1, -R165 ;  /* 0x00000001a6147810 */ /* 0x000fc60007ffe8a5 */
[----:B------:R-:W1:Y:S01]  /*18d40*/  LDC R225, c[0x0][0x9e4] ;  /* 0x00027900ffe17b82 */ /* 0x000e620000000800 */
[----:B0-----:R-:W-:-:S13]  /*18d50*/  ISETP.NE.AND P1, PT, R227, 0x1, PT ;  /* 0x00000001e300780c */ /* 0x001fda0003f25270 */
[----:B------:R-:W0:Y:S01]  /*18d60*/  @P1 LDC R14, c[0x0][0x44c] ;  /* 0x00011300ff0e1b82 */ /* 0x000e220000000800 */
[----:B------:R-:W-:-:S04]  /*18d70*/  @P1 LOP3.LUT R16, R16, 0x80000, RZ, 0xfc, !PT ;  /* 0x0008000010101812 */ /* 0x000fc800078efcff */
[----:B------:R-:W-:-:S03]  /*18d80*/  LOP3.LUT R16, R16, 0xffefffff, RZ, 0xc0, !PT ;  /* 0xffefffff10107812 */ /* 0x000fc600078ec0ff */
[----:B------:R-:W2:Y:S01]  /*18d90*/  @P1 LDC R13, c[0x0][0x450] ;  /* 0x00011400ff0d1b82 */ /* 0x000ea20000000800 */
[----:B0-----:R-:W-:-:S05]  /*18da0*/  @P1 IMAD.HI.U32 R14, R11, R14, RZ ;  /* 0x0000000e0b0e1227 */ /* 0x001fca00078e00ff */
[----:B--2---:R-:W-:Y:S02]  /*18db0*/  @P1 SHF.R.U32.HI R11, RZ, R13, R14 ;  /* 0x0000000dff0b1219 */ /* 0x004fe4000001160e */
[----:B-1----:R-:W-:-:S03]  /*18dc0*/  ISETP.GE.AND P1, PT, R225, 0x1, PT ;  /* 0x00000001e100780c */ /* 0x002fc60003f26270 */
[----:B------:R-:W-:-:S04]  /*18dd0*/  IMAD.IADD R14, R20, 0x1, R11 ;  /* 0x00000001140e7824 */ /* 0x000fc800078e020b */
[----:B------:R-:W-:-:S06]  /*18de0*/  IMAD.IADD R11, R14, 0x1, -R9 ;  /* 0x000000010e0b7824 */ /* 0x000fcc00078e0a09 */
[----:B------:R-:W-:Y:S01]  /*18df0*/  @P1 LOP3.LUT R16, R16, 0x100000, RZ, 0xfc, !PT ;  /* 0x0010000010101812 */ /* 0x000fe200078efcff */
[----:B------:R-:W-:Y:S06]  /*18e00*/  @!P1 BRA `(.L_x_1783) ;  /* 0x0000000000489947 */ /* 0x000fec0003800000 */
[----:B------:R-:W-:Y:S01]  /*18e10*/  IMAD.MOV.U32 R9, RZ, RZ, R14 ;  /* 0x000000ffff097224 */ /* 0x000fe200078e000e */
[----:B------:R-:W-:Y:S04]  /*18e20*/  BSSY B0, `(.L_x_1784) ;  /* 0x000000e000007945 */ /* 0x000fe80003800000 */
        /* <DEDUP_REMOVED lines=9> */
.L_x_1785:
[----:B------:R-:W-:-:S13]  /*18ec0*/  ISETP.NE.AND P1, PT, R225, 0x1, PT ;  /* 0x00000001e100780c */ /* 0x000fda0003f25270 */
[----:B------:R-:W0:Y:S02]  /*18ed0*/  @P1 LDC.64 R14, c[0x0][0x9e8] ;  /* 0x00027a00ff0e1b82 */ /* 0x000e240000000a00 */
[----:B0-----:R-:W-:-:S05]  /*18ee0*/  @P1 IMAD.HI.U32 R14, R9, R14, RZ ;  /* 0x0000000e090e1227 */ /* 0x001fca00078e00ff */
[----:B------:R-:W-:-:S07]  /*18ef0*/  @P1 SHF.R.U32.HI R9, RZ, R15, R14 ;  /* 0x0000000fff091219 */ /* 0x000fce000001160e */
.L_x_1786:
[----:B------:R-:W-:Y:S05]  /*18f00*/  BSYNC B0 ;  /* 0x0000000000007941 */ /* 0x000fea0003800000 */
.L_x_1784:
[----:B------:R-:W-:-:S05]  /*18f10*/  IMAD R14, R9, R225, RZ ;  /* 0x000000e1090e7224 */ /* 0x000fca00078e02ff */
[----:B------:R-:W-:-:S07]  /*18f20*/  VIMNMX R11, R11, R14, !PT ;  /* 0x0000000e0b0b7248 */ /* 0x000fce0007fe0100 */
.L_x_1783:
[----:B------:R-:W-:Y:S01]  /*18f30*/  VIADD R11, R11, 0x5f ;  /* 0x0000005f0b0b7836 */ /* 0x000fe20000000000 */
[----:B------:R-:W-:Y:S03]  /*18f40*/  BSSY B0, `(.L_x_1787) ;  /* 0x000021e000007945 */ /* 0x000fe60003800000 */
[----:B------:R-:W-:-:S05]  /*18f50*/  IMAD.HI R11, R11, 0x2aaaaaab, RZ ;  /* 0x2aaaaaab0b0b7827 */ /* 0x000fca00078e02ff */
[----:B------:R-:W-:-:S04]  /*18f60*/  SHF.R.U32.HI R14, RZ, 0x1f, R11 ;  /* 0x0000001fff0e7819 */ /* 0x000fc8000001160b */
[----:B------:R-:W-:-:S04]  /*18f70*/  LEA.HI.SX32 R9, R11, R14, 0x1c ;  /* 0x0000000e0b097211 */ /* 0x000fc800078fe2ff */
[----:B------:R-:W-:-:S04]  /*18f80*/  VIMNMX R9, R202, R9, !PT ;  /* 0x00000009ca097248 */ /* 0x000fc80007fe0100 */
[----:B------:R-:W-:-:S13]  /*18f90*/  ISETP.GE.AND P1, PT, R10, R9, PT ;  /* 0x000000090a00720c */ /* 0x000fda0003f26270 */
[----:B------:R-:W-:Y:S05]  /*18fa0*/  @!P1 BRA `(.L_x_1788) ;  /* 0x00000020005c9947 */ /* 0x000fea0003800000 */
[----:B------:R-:W-:Y:S01]  /*18fb0*/  BSSY B1, `(.L_x_1788) ;  /* 0x0000216000017945 */ /* 0x000fe20003800000 */
[----:B------:R-:W-:Y:S01]  /*18fc0*/  IMAD.MOV.U32 R11, RZ, RZ, R0 ;  /* 0x000000ffff0b7224 */ /* 0x000fe200078e0000 */
[----:B------:R-:W-:Y:S01]  /*18fd0*/  MOV R14, R164 ;  /* 0x000000a4000e7202 */ /* 0x000fe20000000f00 */
[----:B------:R-:W-:Y:S02]  /*18fe0*/  IMAD.MOV.U32 R13, RZ, RZ, R3 ;  /* 0x000000ffff0d7224 */ /* 0x000fe400078e0003 */
[----:B------:R-:W-:-:S07]  /*18ff0*/  IMAD.MOV.U32 R15, RZ, RZ, R23 ;  /* 0x000000ffff0f7224 */ /* 0x000fce00078e0017 */
.L_x_1801:
[----:B------:R-:W-:-:S04]  /*19000*/  ISETP.NE.AND P1, PT, R15, 0x1, PT ;  /* 0x000000010f00780c */ /* 0x000fc80003f25270 */
[----:B------:R-:W-:-:S04]  /*19010*/  SEL R3, RZ, 0x1, P1 ;  /* 0x00000001ff037807 */ /* 0x000fc80000800000 */
[----:B------:R-:W-:Y:S01]  /*19020*/  LOP3.LUT R164, R14, R3, RZ, 0x3c, !PT ;  /* 0x000000030ea47212 */ /* 0x000fe200078e3cff */
[----:B------:R-:W-:Y:S06]  /*19030*/  @!P0 BRA `(.L_x_1789) ;  /* 0x0000000000048947 */ /* 0x000fec0003800000 */
[----:B------:R-:W-:Y:S01]  /*19040*/  BPT.TRAP 0x1 ;  /* 0x000000040000795c */ /* 0x000fe20000300000 */
.L_x_1789:
[----:B------:R-:W-:Y:S01]  /*19050*/  VIADD R23, R15, 0x1 ;  /* 0x000000010f177836 */ /* 0x000fe20000000000 */
[----:B------:R-:W-:-:S04]  /*19060*/  SHF.L.U32 R3, R164, 0x1f, RZ ;  /* 0x0000001fa4037819 */ /* 0x000fc800000006ff */
[----:B------:R-:W-:-:S04]  /*19070*/  ISETP.NE.AND P1, PT, R23, 0x2, PT ;  /* 0x000000021700780c */ /* 0x000fc80003f25270 */
[----:B------:R-:W-:-:S05]  /*19080*/  SEL R23, R23, RZ, P1 ;  /* 0x000000ff17177207 */ /* 0x000fca0000800000 */
[----:B------:R-:W-:-:S04]  /*19090*/  IMAD R20, R23, 0x8, R2 ;  /* 0x0000000817147824 */ /* 0x000fc800078e0202 */
[----:B------:R0:W1:Y:S01]  /*190a0*/  SYNCS.PHASECHK.TRANS64.TRYWAIT P1, [R20+URZ+0x2a830], R3 ;  /* 0x02a83003140075a7 */ /* 0x000062000802017f */
[----:B------:R-:W-:Y:S05]  /*190b0*/  @!P0 BRA `(.L_x_1790) ;  /* 0x0000000000048947 */ /* 0x000fea0003800000 */
[----:B------:R-:W-:Y:S01]  /*190c0*/  BPT.TRAP 0x1 ;  /* 0x000000040000795c */ /* 0x000fe20000300000 */
.L_x_1790:
[----:B------:R-:W-:Y:S01]  /*190d0*/  IMAD R94, R23, 0x900, R8 ;  /* 0x00000900175e7824 */ /* 0x000fe200078e0208 */
[----:B------:R-:W-:Y:S03]  /*190e0*/  BSSY B2, `(.L_x_1791) ;  /* 0x0000006000027945 */ /* 0x000fe60003800000 */
[C---:B------:R-:W-:Y:S02]  /*190f0*/  VIADD R90, R94.reuse, 0x2 ;  /* 0x000000025e5a7836 */ /* 0x040fe40000000000 */
[----:B------:R-:W-:Y:S01]  /*19100*/  VIADD R93, R94, 0x4 ;  /* 0x000000045e5d7836 */ /* 0x000fe20000000000 */
[----:B-1----:R-:W-:Y:S06]  /*19110*/  @P1 BRA `(.L_x_1792) ;  /* 0x0000000000081947 */ /* 0x002fec0003800000 */
[----:B------:R-:W1:Y:S02]  /*19120*/  SYNCS.PHASECHK.TRANS64.TRYWAIT P1, [R20+URZ+0x2a830], R3 ;  /* 0x02a83003140075a7 */ /* 0x000e64000802017f */
[----:B-1----:R-:W-:Y:S05]  /*19130*/  @!P1 BRA `(.L_x_1793) ;  /* 0x00000120007c9947 */ /* 0x002fea0003800000 */
.L_x_1792:
[----:B------:R-:W-:Y:S05]  /*19140*/  BSYNC B2 ;  /* 0x0000000000027941 */ /* 0x000fea0003800000 */
.L_x_1791:
[----:B------:R-:W2:Y:S01]  /*19150*/  LDL.64 R96, [R1+0x28] ;  /* 0x0000280001607983 */ /* 0x000ea20000100a00 */
[----:B------:R-:W-:Y:S01]  /*19160*/  IMAD.MOV.U32 R88, RZ, RZ, R94 ;  /* 0x000000ffff587224 */ /* 0x000fe200078e005e */
[----:B------:R-:W-:Y:S01]  /*19170*/  MOV R198, UR50 ;  /* 0x0000003200c67c02 */ /* 0x000fe20008000f00 */
[----:B------:R-:W-:Y:S01]  /*19180*/  VIADD R92, R94, 0x300 ;  /* 0x000003005e5c7836 */ /* 0x000fe20000000000 */
[----:B------:R-:W-:Y:S01]  /*19190*/  MOV R194, UR46 ;  /* 0x0000002e00c27c02 */ /* 0x000fe20008000f00 */
[----:B------:R-:W-:Y:S01]  /*191a0*/  IMAD.MOV.U32 R91, RZ, RZ, 0x40000040 ;  /* 0x40000040ff5b7424 */ /* 0x000fe200078e00ff */
[----:B------:R-:W-:Y:S01]  /*191b0*/  R2UR UR50, R88 ;  /* 0x00000000583272ca */ /* 0x000fe200000e0000 */
[----:B------:R-:W-:Y:S01]  /*191c0*/  IMAD.MOV.U32 R88, RZ, RZ, R93 ;  /* 0x000000ffff587224 */ /* 0x000fe200078e005d */
[----:B------:R-:W-:Y:S01]  /*191d0*/  R2UR UR46, R90 ;  /* 0x000000005a2e72ca */ /* 0x000fe200000e0000 */
[----:B------:R-:W-:Y:S01]  /*191e0*/  VIADD R90, R94, 0x6 ;  /* 0x000000065e5a7836 */ /* 0x000fe20000000000 */
[----:B------:R-:W-:Y:S01]  /*191f0*/  MOV R190, UR42 ;  /* 0x0000002a00be7c02 */ /* 0x000fe20008000f00 */
[----:B------:R-:W-:Y:S01]  /*19200*/  IMAD.MOV.U32 R93, RZ, RZ, 0x40000040 ;  /* 0x40000040ff5d7424 */ /* 0x000fe200078e00ff */
[----:B01----:R-:W-:Y:S01]  /*19210*/  MOV R3, UR38 ;  /* 0x0000002600037c02 */ /* 0x003fe20008000f00 */
[-C--:B------:R-:W-:Y:S01]  /*19220*/  FMUL.FTZ R24, R24, R12.reuse ;  /* 0x0000000c18187220 */ /* 0x080fe20000410000 */
[----:B------:R-:W-:Y:S01]  /*19230*/  R2UR UR42, R88 ;  /* 0x00000000582a72ca */ /* 0x000fe200000e0000 */
[----:B------:R-:W-:Y:S01]  /*19240*/  VIADD R88, R94, 0x302 ;  /* 0x000003025e587836 */ /* 0x000fe20000000000 */
[----:B------:R-:W-:Y:S01]  /*19250*/  R2UR UR38, R90 ;  /* 0x000000005a2672ca */ /* 0x000fe200000e0000 */
[-C--:B------:R-:W-:Y:S01]  /*19260*/  FMUL.FTZ R25, R25, R12.reuse ;  /* 0x0000000c19197220 */ /* 0x080fe20000410000 */
[----:B------:R-:W-:Y:S01]  /*19270*/  IADD3 R90, R94, 0x304, RZ ;  /* 0x000003045e5a7810 */ /* 0x000fe20007ffe0ff */
[-C--:B------:R-:W-:Y:S01]  /*19280*/  FMUL.FTZ R28, R28, R12.reuse ;  /* 0x0000000c1c1c7220 */ /* 0x080fe20000410000 */
[----:B------:R-:W-:Y:S01]  /*19290*/  R2UR UR30, R88 ;  /* 0x00000000581e72ca */ /* 0x000fe200000e0000 */
[----:B------:R-:W-:Y:S01]  /*192a0*/  VIADD R88, R94, 0x600 ;  /* 0x000006005e587836 */ /* 0x000fe20000000000 */
[----:B------:R-:W-:Y:S01]  /*192b0*/  R2UR UR26, R90 ;  /* 0x000000005a1a72ca */ /* 0x000fe200000e0000 */
[----:B------:R-:W-:Y:S01]  /*192c0*/  VIADD R90, R94, 0x602 ;  /* 0x000006025e5a7836 */ /* 0x000fe20000000000 */
[----:B------:R-:W-:Y:S01]  /*192d0*/  MOV R89, 0x40000040 ;  /* 0x4000004000597802 */ /* 0x000fe20000000f00 */
[-C--:B------:R-:W-:Y:S01]  /*192e0*/  FMUL.FTZ R29, R29, R12.reuse ;  /* 0x0000000c1d1d7220 */ /* 0x080fe20000410000 */
[----:B------:R-:W-:Y:S01]  /*192f0*/  MOV R197, UR51 ;  /* 0x0000003300c57c02 */ /* 0x000fe20008000f00 */
        /* <DEDUP_REMOVED lines=175> */
.L_x_1794:
[----:B------:R-:W-:Y:S01]  /*19df0*/  SHF.L.U32 R0, R14, 0x1f, RZ ;  /* 0x0000001f0e007819 */ /* 0x000fe200000006ff */
[----:B------:R-:W-:-:S04]  /*19e00*/  IMAD R21, R15, 0x8, R2 ;  /* 0x000000080f157824 */ /* 0x000fc800078e0202 */
[----:B------:R0:W1:Y:S01]  /*19e10*/  SYNCS.PHASECHK.TRANS64.TRYWAIT P1, [R21+URZ+0x2a850], R0 ;  /* 0x02a85000150075a7 */ /* 0x000062000802017f */
[----:B------:R-:W-:Y:S05]  /*19e20*/  @!P0 BRA `(.L_x_1795) ;  /* 0x0000000000048947 */ /* 0x000fea0003800000 */
[----:B------:R-:W-:Y:S01]  /*19e30*/  BPT.TRAP 0x1 ;  /* 0x000000040000795c */ /* 0x000fe20000300000 */
.L_x_1795:
[----:B------:R-:W-:Y:S04]  /*19e40*/  BSSY B2, `(.L_x_1796) ;  /* 0x0000004000027945 */ /* 0x000fe80003800000 */
[----:B-1----:R-:W-:Y:S05]  /*19e50*/  @P1 BRA `(.L_x_1797) ;  /* 0x0000000000081947 */ /* 0x002fea0003800000 */
[----:B------:R-:W1:Y:S02]  /*19e60*/  SYNCS.PHASECHK.TRANS64.TRYWAIT P1, [R21+URZ+0x2a850], R0 ;  /* 0x02a85000150075a7 */ /* 0x000e64000802017f */
[----:B-1----:R-:W-:Y:S05]  /*19e70*/  @!P1 BRA `(.L_x_1798) ;  /* 0x0000011400409947 */ /* 0x002fea0003800000 */
.L_x_1797:
[----:B------:R-:W-:Y:S05]  /*19e80*/  BSYNC B2 ;  /* 0x0000000000027941 */ /* 0x000fea0003800000 */
.L_x_1796:
[----:B01----:R-:W-:Y:S01]  /*19e90*/  IADD3 R0, R2, 0x400, RZ ;  /* 0x0000040002007810 */ /* 0x003fe20007ffe0ff */
[----:B------:R-:W-:Y:S01]  /*19ea0*/  IMAD.MOV.U32 R5, RZ, RZ, 0x40000040 ;  /* 0x40000040ff057424 */ /* 0x000fe200078e00ff */
[----:B------:R-:W-:Y:S02]  /*19eb0*/  WARPGROUP.ARRIVE ;  /* 0x00000000000079c5 */ /* 0x000fe40000000000 */
        /* <DEDUP_REMOVED lines=27> */
[----:B------:R-:W-:Y:S02]  /*1a070*/  IMAD.MOV.U32 R15, RZ, RZ, 0x40000040 ;  /* 0x40000040ff0f7424 */ /* 0x000fe400078e00ff */
[----:B------:R-:W-:Y:S01]  /*1a080*/  VIADD R4, R4, 0x280 ;  /* 0x0000028004047836 */ /* 0x000fe20000000000 */
[----:B------:R-:W-:Y:S02]  /*1a090*/  WARPGROUP.DEPBAR.LE gsb0, 0x0 ;  /* 0x00008000000079c5 */ /* 0x000fe40000010000 */
[----:B------:R-:W-:-:S07]  /*1a0a0*/  WARPGROUP.ARRIVE ;  /* 0x00000000000079c5 */ /* 0x000fce0000000000 */
        /* <DEDUP_REMOVED lines=14> */
.L_x_1799:
        /* <DEDUP_REMOVED lines=54> */
[----:B0-----:R-:W-:Y:S01]  /*1a4f0*/  FMNMX.FTZ R0, R0, R4, !PT ;  /* 0x0000000400007209 */ /* 0x001fe20007810000 */
[----:B------:R-:W-:Y:S01]  /*1a500*/  IMAD.U32 R4, RZ, RZ, UR46 ;  /* 0x0000002eff047e24 */ /* 0x000fe2000f8e00ff */
[----:B-1----:R-:W-:-:S03]  /*1a510*/  FMNMX.FTZ R3, R3, R5, !PT ;  /* 0x0000000503037209 */ /* 0x002fc60007810000 */
[----:B------:R-:W-:Y:S02]  /*1a520*/  FADD.FTZ R5, -R0, R11 ;  /* 0x0000000b00057221 */ /* 0x000fe40000010100 */
[CC--:B------:R-:W-:Y:S01]  /*1a530*/  FMUL.FTZ R11, R3.reuse, R4.reuse ;  /* 0x00000004030b7220 */ /* 0x0c0fe20000410000 */
[----:B------:R-:W-:Y:S01]  /*1a540*/  FADD.FTZ R12, -R3, R13 ;  /* 0x0000000d030c7221 */ /* 0x000fe20000010100 */
[-C--:B------:R-:W-:Y:S02]  /*1a550*/  FMUL.FTZ R5, R5, R4.reuse ;  /* 0x0000000405057220 */ /* 0x080fe40000410000 */
[-CC-:B------:R-:W-:Y:S01]  /*1a560*/  FFMA.FTZ R152, R96, R4.reuse, -R11.reuse ;  /* 0x0000000460987223 */ /* 0x180fe2000001080b */
[-CC-:B------:R-:W-:Y:S01]  /*1a570*/  FFMA.FTZ R96, R101, R4.reuse, -R11.reuse ;  /* 0x0000000465607223 */ /* 0x180fe2000001080b */
[-C--:B------:R-:W-:Y:S01]  /*1a580*/  FMUL.FTZ R101, R0, R4.reuse ;  /* 0x0000000400657220 */ /* 0x080fe20000410000 */
[-C--:B------:R-:W-:Y:S01]  /*1a590*/  FMUL.FTZ R12, R12, R4.reuse ;  /* 0x000000040c0c7220 */ /* 0x080fe20000410000 */
        /* <DEDUP_REMOVED lines=8> */
[-CC-:B------:R-:W-:Y:S01]  /*1a620*/  FFMA.FTZ R137, R93, R4.reuse, -R11.reuse ;  /* 0x000000045d897223 */ /* 0x180fe2000001080b */
[-C--:B------:R-:W-:Y:S01]  /*1a630*/  FFMA.FTZ R93, R105, R4.reuse, -R11 ;  /* 0x00000004695d7223 */ /* 0x080fe2000001080b */
[-CC-:B------:R-:W-:Y:S01]  /*1a640*/  FFMA.FTZ R105, R95, R4.reuse, -R101.reuse ;  /* 0x000000045f697223 */ /* 0x180fe20000010865 */
[-C--:B------:R-:W-:Y:S01]  /*1a650*/  FFMA.FTZ R153, R98, R4.reuse, -R101 ;  /* 0x0000000462997223 */ /* 0x080fe20000010865 */
[-CC-:B------:R-:W-:Y:S01]  /*1a660*/  FFMA.FTZ R148, R104, R4.reuse, -R11.reuse ;  /* 0x0000000468947223 */ /* 0x180fe2000001080b */
        /* <DEDUP_REMOVED lines=42> */
[----:B------:R-:W-:Y:S01]  /*1a910*/  FFMA.FTZ R101, R135, R4, -R101 ;  /* 0x0000000487657223 */ /* 0x000fe20000010865 */
[----:B------:R-:W-:-:S05]  /*1a920*/  VIADD R106, R20, 0x2a840 ;  /* 0x0002a840146a7836 */ /* 0x000fca0000000000 */
[----:B------:R-:W2:Y:S01]  /*1a930*/  MUFU.EX2 R159, R159 ;  /* 0x0000009f009f7308 */ /* 0x000ea20000000800 */
[----:B0-----:R-:W-:Y:S01]  /*1a940*/  FADD.FTZ R6, R108, R6 ;  /* 0x000000066c067221 */ /* 0x001fe20000010000 */
[----:B------:R-:W-:-:S04]  /*1a950*/  PRMT R106, R172, 0x654, R106 ;  /* 0x00000654ac6a7816 */ /* 0x000fc8000000006a */
[----:B------:R0:W-:Y:S02]  /*1a960*/  SYNCS.ARRIVE.TRANS64.RED.A1T0 RZ, [R106+URZ], RZ ;  /* 0x000000ff6aff79a7 */ /* 0x0001e4000810043f */
[----:B------:R-:W3:Y:S01]  /*1a970*/  MUFU.EX2 R137, R137 ;  /* 0x0000008900897308 */ /* 0x000ee20000000800 */
[----:B-1----:R-:W-:-:S07]  /*1a980*/  FADD.FTZ R7, R158, R7 ;  /* 0x000000079e077221 */ /* 0x002fce0000010000 */
[----:B------:R-:W1:Y:S01]  /*1a990*/  MUFU.EX2 R105, R105 ;  /* 0x0000006900697308 */ /* 0x000e620000000800 */
[----:B--2---:R-:W-:-:S07]  /*1a9a0*/  FADD.FTZ R6, R159, R6 ;  /* 0x000000069f067221 */ /* 0x004fce0000010000 */
[----:B------:R-:W2:Y:S01]  /*1a9b0*/  MUFU.EX2 R152, R152 ;  /* 0x0000009800987308 */ /* 0x000ea20000000800 */
[----:B---3--:R-:W-:-:S07]  /*1a9c0*/  FADD.FTZ R7, R137, R7 ;  /* 0x0000000789077221 */ /* 0x008fce0000010000 */
        /* <DEDUP_REMOVED lines=77> */
[----:B---3--:R-:W-:Y:S01]  /*1aea0*/  FADD.FTZ R6, R20, R6 ;  /* 0x0000000614067221 */ /* 0x008fe20000010000 */
[----:B-1----:R-:W-:-:S03]  /*1aeb0*/  FADD.FTZ R7, R11, R7 ;  /* 0x000000070b077221 */ /* 0x002fc60000010000 */
[----:B--2---:R-:W-:Y:S01]  /*1aec0*/  FADD.FTZ R6, R101, R6 ;  /* 0x0000000665067221 */ /* 0x004fe20000010000 */
[----:B0-----:R-:W-:Y:S06]  /*1aed0*/  @!P0 BRA `(.L_x_1800) ;  /* 0x0000000000048947 */ /* 0x001fec0003800000 */
[----:B------:R-:W-:Y:S01]  /*1aee0*/  BPT.TRAP 0x1 ;  /* 0x000000040000795c */ /* 0x000fe20000300000 */
.L_x_1800:
[C---:B------:R-:W-:Y:S01]  /*1aef0*/  ISETP.GT.AND P1, PT, R10.reuse, R9, PT ;  /* 0x000000090a00720c */ /* 0x040fe20003f24270 */
[----:B------:R-:W-:Y:S01]  /*1af00*/  VIADD R10, R10, 0xffffffff ;  /* 0xffffffff0a0a7836 */ /* 0x000fe20000000000 */
[----:B------:R-:W-:Y:S02]  /*1af10*/  IADD3 R21, R21, 0x2a860, RZ ;  /* 0x0002a86015157810 */ /* 0x000fe40007ffe0ff */
[----:B------:R-:W-:Y:S02]  /*1af20*/  F2FP.F16.F32.PACK_AB R156, R139, R156 ;  /* 0x0000009c8b9c723e */ /* 0x000fe400000000ff */
[----:B------:R-:W-:Y:S02]  /*1af30*/  PRMT R21, R172, 0x654, R21 ;  /* 0x00000654ac157816 */ /* 0x000fe40000000015 */
[----:B------:R-:W-:Y:S02]  /*1af40*/  F2FP.F16.F32.PACK_AB R158, R137, R158 ;  /* 0x0000009e899e723e */ /* 0x000fe400000000ff */
[----:B------:R0:W-:Y:S01]  /*1af50*/  SYNCS.ARRIVE.TRANS64.RED.A1T0 RZ, [R21+URZ], RZ ;  /* 0x000000ff15ff79a7 */ /* 0x0001e2000810043f */
[----:B------:R-:W-:Y:S01]  /*1af60*/  F2FP.F16.F32.PACK_AB R140, R15, R140 ;  /* 0x0000008c0f8c723e */ /* 0x000fe200000000ff */
[----:B------:R-:W-:Y:S01]  /*1af70*/  IMAD.MOV.U32 R15, RZ, RZ, R23 ;  /* 0x000000ffff0f7224 */ /* 0x000fe200078e0017 */
[----:B------:R-:W-:Y:S01]  /*1af80*/  F2FP.F16.F32.PACK_AB R142, R14, R142 ;  /* 0x0000008e0e8e723e */ /* 0x000fe200000000ff */
[----:B------:R-:W-:Y:S01]  /*1af90*/  IMAD.MOV.U32 R14, RZ, RZ, R164 ;  /* 0x000000ffff0e7224 */ /* 0x000fe200078e00a4 */
        /* <DEDUP_REMOVED lines=22> */
[----:B0-----:R-:W-:Y:S06]  /*1b100*/  @P1 BRA `(.L_x_1801) ;  /* 0xffffffdc00bc1947 */ /* 0x001fec000383ffff */
[----:B------:R-:W-:Y:S05]  /*1b110*/  BSYNC B1 ;  /* 0x0000000000017941 */ /* 0x000fea0003800000 */
.L_x_1788:
[----:B------:R-:W-:Y:S05]  /*1b120*/  BSYNC B0 ;  /* 0x0000000000007941 */ /* 0x000fea0003800000 */
.L_x_1787:
[----:B------:R-:W-:Y:S01]  /*1b130*/  ISETP.GE.AND P1, PT, R10, R202, PT ;  /* 0x000000ca0a00720c */ /* 0x000fe20003f26270 */
[----:B------:R-:W-:-:S12]  /*1b140*/  BSSY B0, `(.L_x_1802) ;  /* 0x000033f000007945 */ /* 0x000fd80003800000 */
[----:B------:R-:W-:Y:S05]  /*1b150*/  @!P1 BRA `(.L_x_1803) ;  /* 0x0000003000f49947 */ /* 0x000fea0003800000 */
[----:B------:R-:W-:Y:S01]  /*1b160*/  IMAD.MOV.U32 R9, RZ, RZ, R0 ;  /* 0x000000ffff097224 */ /* 0x000fe200078e0000 */
[----:B------:R-:W-:Y:S01]  /*1b170*/  MOV R11, R3 ;  /* 0x00000003000b7202 */ /* 0x000fe20000000f00 */
[----:B------:R-:W-:Y:S02]  /*1b180*/  IMAD.MOV.U32 R13, RZ, RZ, R164 ;  /* 0x000000ffff0d7224 */ /* 0x000fe400078e00a4 */
[----:B------:R-:W-:-:S07]  /*1b190*/  IMAD.MOV.U32 R14, RZ, RZ, R23 ;  /* 0x000000ffff0e7224 */ /* 0x000fce00078e0017 */
.L_x_1824:
[----:B------:R-:W-:-:S04]  /*1b1a0*/  ISETP.NE.AND P1, PT, R14, 0x1, PT ;  /* 0x000000010e00780c */ /* 0x000fc80003f25270 */
[----:B------:R-:W-:-:S04]  /*1b1b0*/  SEL R164, RZ, 0x1, P1 ;  /* 0x00000001ffa47807 */ /* 0x000fc80000800000 */
[----:B------:R-:W-:Y:S01]  /*1b1c0*/  LOP3.LUT R164, R13, R164, RZ, 0x3c, !PT ;  /* 0x000000a40da47212 */ /* 0x000fe200078e3cff */
[----:B------:R-:W-:Y:S06]  /*1b1d0*/  @!P0 BRA `(.L_x_1804) ;  /* 0x0000000000048947 */ /* 0x000fec0003800000 */
[----:B------:R-:W-:Y:S01]  /*1b1e0*/  BPT.TRAP 0x1 ;  /* 0x000000040000795c */ /* 0x000fe20000300000 */
.L_x_1804:
        /* <DEDUP_REMOVED lines=8> */
.L_x_1805:
[----:B------:R-:W-:Y:S01]  /*1b270*/  IMAD R94, R23, 0x900, R8 ;  /* 0x00000900175e7824 */ /* 0x000fe200078e0208 */
[----:B------:R-:W-:Y:S03]  /*1b280*/  BSSY B1, `(.L_x_1806) ;  /* 0x0000006000017945 */ /* 0x000fe60003800000 */
[C---:B------:R-:W-:Y:S02]  /*1b290*/  VIADD R90, R94.reuse, 0x2 ;  /* 0x000000025e5a7836 */ /* 0x040fe40000000000 */
[----:B------:R-:W-:Y:S01]  /*1b2a0*/  VIADD R93, R94, 0x4 ;  /* 0x000000045e5d7836 */ /* 0x000fe20000000000 */
[----:B-1----:R-:W-:Y:S06]  /*1b2b0*/  @P1 BRA `(.L_x_1807) ;  /* 0x0000000000081947 */ /* 0x002fec0003800000 */
[----:B------:R-:W1:Y:S02]  /*1b2c0*/  SYNCS.PHASECHK.TRANS64.TRYWAIT P1, [R0+URZ+0x2a830], R3 ;  /* 0x02a83003000075a7 */ /* 0x000e64000802017f */
[----:B-1----:R-:W-:Y:S05]  /*1b2d0*/  @!P1 BRA `(.L_x_1808) ;  /* 0x00000100003c9947 */ /* 0x002fea0003800000 */
.L_x_1807:
[----:B------:R-:W-:Y:S05]  /*1b2e0*/  BSYNC B1 ;  /* 0x0000000000017941 */ /* 0x000fea0003800000 */
.L_x_1806:
[----:B------:R-:W2:Y:S01]  /*1b2f0*/  LDL.64 R96, [R1+0x28] ;  /* 0x0000280001607983 */ /* 0x000ea20000100a00 */
[----:B------:R-:W-:Y:S01]  /*1b300*/  MOV R88, R94 ;  /* 0x0000005e00587202 */ /* 0x000fe20000000f00 */
[----:B------:R-:W-:Y:S01]  /*1b310*/  IMAD.MOV.U32 R89, RZ, RZ, 0x40000040 ;  /* 0x40000040ff597424 */ /* 0x000fe200078e00ff */
        /* <DEDUP_REMOVED lines=123> */
[----:B------:R-:W-:Y:S02]  /*1bad0*/  WARPGROUP.DEPBAR.LE gsb0, 0x0 ;  /* 0x00008000000079c5 */ /* 0x000fe40000010000 */
[----:B------:R-:W-:Y:S01]  /*1bae0*/  WARPGROUP.ARRIVE ;  /* 0x00000000000079c5 */ /* 0x000fe20000000000 */
[----:B--2---:R-:W-:Y:S02]  /*1baf0*/  R2UR UR44, R196 ;  /* 0x00000000c42c72ca */ /* 0x004fe400000e0000 */
[----:B------:R-:W-:-:S02]  /*1bb00*/  R2UR UR45, R197 ;  /* 0x00000000c52d72ca */ /* 0x000fc400000e0000 */
[----:B------:R-:W-:Y:S01]  /*1bb10*/  R2UR UR49, R198 ;  /* 0x00000000c63172ca */ /* 0x000fe200000e0000 */
[----:B------:R-:W2:Y:S10]  /*1bb20*/  LDL.64 R196, [R1] ;  /* 0x0000000001c47983 */ /* 0x000eb40000100a00 */
[----:B------:R-:W-:Y:S01]  /*1bb30*/  HGMMA.64x96x16.F32 R88, gdesc[UR44], R88, gsb0 ;  /* 0x016000002c5879f0 */ /* 0x000fe20008000858 */
[----:B------:R-:W-:-:S02]  /*1bb40*/  R2UR UR45, R194 ;  /* 0x00000000c22d72ca */ /* 0x000fc400000e0000 */
[----:B------:R-:W-:Y:S02]  /*1bb50*/  R2UR UR44, R195 ;  /* 0x00000000c32c72ca */ /* 0x000fe400000e0000 */
[----:B------:R-:W3:Y:S01]  /*1bb60*/  LDL.64 R194, [R1+0x18] ;  /* 0x0000180001c27983 */ /* 0x000ee20000100a00 */
[----:B------:R-:W-:Y:S02]  /*1bb70*/  R2UR UR47, R192 ;  /* 0x00000000c02f72ca */ /* 0x000fe400000e0000 */
[----:B------:R-:W-:Y:S02]  /*1bb80*/  R2UR UR46, R193 ;  /* 0x00000000c12e72ca */ /* 0x000fe400000e0000 */
[----:B------:R-:W4:Y:S01]  /*1bb90*/  LDL.64 R192, [R1+0x10] ;  /* 0x0000100001c07983 */ /* 0x000f220000100a00 */
[----:B------:R-:W-:-:S03]  /*1bba0*/  R2UR UR48, R199 ;  /* 0x00000000c73072ca */ /* 0x000fc600000e0000 */
[----:B------:R-:W5:Y:S01]  /*1bbb0*/  LDL.64 R198, [R1+0x8] ;  /* 0x0000080001c67983 */ /* 0x000f620000100a00 */
[----:B------:R-:W-:Y:S02]  /*1bbc0*/  WARPGROUP.DEPBAR.LE gsb0, 0x0 ;  /* 0x00008000000079c5 */ /* 0x000fe40000010000 */
[----:B------:R-:W-:Y:S01]  /*1bbd0*/  WARPGROUP.ARRIVE ;  /* 0x00000000000079c5 */ /* 0x000fe20000000000 */
[----:B---3--:R-:W-:Y:S02]  /*1bbe0*/  R2UR UR40, R194 ;  /* 0x00000000c22872ca */ /* 0x008fe400000e0000 */
[----:B------:R-:W-:-:S13]  /*1bbf0*/  R2UR UR41, R195 ;  /* 0x00000000c32972ca */ /* 0x000fda00000e0000 */
[----:B------:R-:W-:Y:S01]  /*1bc00*/  HGMMA.64x96x16.F32 R88, gdesc[UR40], R88, gsb0 ;  /* 0x01600000285879f0 */ /* 0x000fe20008000858 */
[----:B----4-:R-:W-:Y:S02]  /*1bc10*/  R2UR UR36, R192 ;  /* 0x00000000c02472ca */ /* 0x010fe400000e0000 */
[----:B------:R-:W-:Y:S02]  /*1bc20*/  R2UR UR37, R193 ;  /* 0x00000000c12572ca */ /* 0x000fe400000e0000 */
[----:B-----5:R-:W-:Y:S02]  /*1bc30*/  R2UR UR32, R198 ;  /* 0x00000000c62072ca */ /* 0x020fe400000e0000 */
[----:B------:R-:W-:Y:S01]  /*1bc40*/  R2UR UR33, R199 ;  /* 0x00000000c72172ca */ /* 0x000fe200000e0000 */
[----:B------:R-:W-:Y:S02]  /*1bc50*/  WARPGROUP.DEPBAR.LE gsb0, 0x0 ;  /* 0x00008000000079c5 */ /* 0x000fe40000010000 */
[----:B------:R-:W-:-:S06]  /*1bc60*/  WARPGROUP.ARRIVE ;  /* 0x00000000000079c5 */ /* 0x000fcc0000000000 */
        /* <DEDUP_REMOVED lines=48> */
[----:B------:R-:W-:-:S12]  /*1bf70*/  @!P0 BRA `(.L_x_1809) ;  /* 0x0000000000048947 */ /* 0x000fd80003800000 */
[----:B------:R-:W-:Y:S01]  /*1bf80*/  BPT.TRAP 0x1 ;  /* 0x000000040000795c */ /* 0x000fe20000300000 */
.L_x_1809:
[----:B------:R-:W-:Y:S02]  /*1bf90*/  SHF.L.U32 R3, R13, 0x1f, RZ ;  /* 0x0000001f0d037819 */ /* 0x000fe400000006ff */
[----:B------:R-:W-:-:S04]  /*1bfa0*/  LEA R15, R14, R2, 0x3 ;  /* 0x000000020e0f7211 */ /* 0x000fc800078e18ff */
[----:B------:R0:W1:Y:S01]  /*1bfb0*/  SYNCS.PHASECHK.TRANS64.TRYWAIT P1, [R15+URZ+0x2a850], R3 ;  /* 0x02a850030f0075a7 */ /* 0x000062000802017f */
[----:B------:R-:W-:Y:S05]  /*1bfc0*/  @!P0 BRA `(.L_x_1810) ;  /* 0x0000000000048947 */ /* 0x000fea0003800000 */
[----:B------:R-:W-:Y:S01]  /*1bfd0*/  BPT.TRAP 0x1 ;  /* 0x000000040000795c */ /* 0x000fe20000300000 */
.L_x_1810:
[----:B------:R-:W-:Y:S04]  /*1bfe0*/  BSSY B1, `(.L_x_1811) ;  /* 0x0000004000017945 */ /* 0x000fe80003800000 */
[----:B-1----:R-:W-:Y:S05]  /*1bff0*/  @P1 BRA `(.L_x_1812) ;  /* 0x0000000000081947 */ /* 0x002fea0003800000 */
[----:B------:R-:W1:Y:S02]  /*1c000*/  SYNCS.PHASECHK.TRANS64.TRYWAIT P1, [R15+URZ+0x2a850], R3 ;  /* 0x02a850030f0075a7 */ /* 0x000e64000802017f */
[----:B-1----:R-:W-:Y:S05]  /*1c010*/  @!P1 BRA `(.L_x_1813) ;  /* 0x000000f400009947 */ /* 0x002fea0003800000 */
.L_x_1812:
[----:B------:R-:W-:Y:S05]  /*1c020*/  BSYNC B1 ;  /* 0x0000000000017941 */ /* 0x000fea0003800000 */
.L_x_1811:
        /* <DEDUP_REMOVED lines=9> */
[----:B------:R-:W-:-:S04]  /*1c0c0*/  IMAD R4, R14, 0x600, R3 ;  /* 0x000006000e047824 */ /* 0x000fc800078e0203 */
        /* <DEDUP_REMOVED lines=38> */
.L_x_1814:
[----:B------:R-:W-:Y:S01]  /*1c330*/  ISETP.NE.AND P1, PT, R227, 0x1, PT ;  /* 0x00000001e300780c */ /* 0x000fe20003f25270 */
[----:B------:R-:W-:Y:S01]  /*1c340*/  IMAD.IADD R3, R203, 0x1, R188 ;  /* 0x00000001cb037824 */ /* 0x000fe200078e02bc */
[----:B------:R-:W-:Y:S01]  /*1c350*/  ULOP3.LUT UR4, URZ, UR42, URZ, 0x33, !UPT ;  /* 0x0000002a3f047292 */ /* 0x000fe2000f8e333f */
[----:B------:R-:W-:-:S05]  /*1c360*/  IMAD R21, R10, -0x60, RZ ;  /* 0xffffffa00a157824 */ /* 0x000fca00078e02ff */
[----:B------:R-:W-:-:S04]  /*1c370*/  IADD3 R14, -R182, 0x1, R21 ;  /* 0x00000001b60e7810 */ /* 0x000fc80007ffe115 */
[----:B------:R-:W-:Y:S01]  /*1c380*/  IADD3 R14, -R165, R14, R166 ;  /* 0x0000000ea50e7210 */ /* 0x000fe20007ffe1a6 */
[----:B------:R-:W0:Y:S04]  /*1c390*/  @P1 LDC R12, c[0x0][0x44c] ;  /* 0x00011300ff0c1b82 */ /* 0x000e280000000800 */
[C---:B------:R-:W-:Y:S02]  /*1c3a0*/  VIADD R20, R14.reuse, UR51 ;  /* 0x000000330e147c36 */ /* 0x040fe40008000000 */
[----:B------:R-:W-:Y:S02]  /*1c3b0*/  VIADD R14, R14, UR4 ;  /* 0x000000040e0e7c36 */ /* 0x000fe40008000000 */
[----:B------:R-:W1:Y:S01]  /*1c3c0*/  @P1 LDC R4, c[0x0][0x450] ;  /* 0x00011400ff041b82 */ /* 0x000e620000000800 */
[----:B0-----:R-:W-:-:S05]  /*1c3d0*/  @P1 IMAD.HI.U32 R5, R3, R12, RZ ;  /* 0x0000000c03051227 */ /* 0x001fca00078e00ff */
[----:B-1----:R-:W-:Y:S02]  /*1c3e0*/  @P1 SHF.R.U32.HI R3, RZ, R4, R5 ;  /* 0x00000004ff031219 */ /* 0x002fe40000011605 */
[----:B------:R-:W-:Y:S02]  /*1c3f0*/  ISETP.GE.AND P1, PT, R225, 0x1, PT ;  /* 0x00000001e100780c */ /* 0x000fe40003f26270 */
[----:B------:R-:W-:Y:S01]  /*1c400*/  IADD3 R5, R0, 0x2a840, RZ ;  /* 0x0002a84000057810 */ /* 0x000fe20007ffe0ff */
[----:B------:R-:W0:Y:S01]  /*1c410*/  SHFL.IDX PT, R136, R3, RZ, 0x1c1f ;  /* 0x001c1fff03887589 */ /* 0x000e2200000e0000 */
[----:B------:R-:W-:Y:S02]  /*1c420*/  IMAD.IADD R0, R21, 0x1, -R182 ;  /* 0x0000000115007824 */ /* 0x000fe400078e0ab6 */
[----:B------:R-:W-:-:S04]  /*1c430*/  PRMT R5, R172, 0x654, R5 ;  /* 0x00000654ac057816 */ /* 0x000fc80000000005 */
[----:B------:R1:W-:Y:S01]  /*1c440*/  SYNCS.ARRIVE.TRANS64.RED.A1T0 RZ, [R5+URZ], RZ ;  /* 0x000000ff05ff79a7 */ /* 0x0003e2000810043f */
[--C-:B0-----:R-:W-:Y:S02]  /*1c450*/  IMAD.IADD R13, R20, 0x1, R136.reuse ;  /* 0x00000001140d7824 */ /* 0x101fe400078e0288 */
[----:B------:R-:W-:Y:S01]  /*1c460*/  IMAD.IADD R12, R14, 0x1, R136 ;  /* 0x000000010e0c7824 */ /* 0x000fe200078e0288 */
[----:B-1----:R-:W-:Y:S06]  /*1c470*/  @!P1 BRA `(.L_x_1815) ;  /* 0x0000000000549947 */ /* 0x002fec0003800000 */
        /* <DEDUP_REMOVED lines=12> */
.L_x_1817:
[----:B------:R-:W-:-:S04]  /*1c540*/  MOV R137, UR38 ;  /* 0x0000002600897c02 */ /* 0x000fc80008000f00 */
[----:B------:R-:W-:-:S13]  /*1c550*/  ISETP.NE.AND P1, PT, R137, 0x1, PT ;  /* 0x000000018900780c */ /* 0x000fda0003f25270 */
[----:B------:R-:W0:Y:S02]  /*1c560*/  @P1 LDC.64 R4, c[0x0][0x9e8] ;  /* 0x00027a00ff041b82 */ /* 0x000e240000000a00 */
[----:B0-----:R-:W-:-:S05]  /*1c570*/  @P1 IMAD.HI.U32 R4, R136, R4, RZ ;  /* 0x0000000488041227 */ /* 0x001fca00078e00ff */
[----:B------:R-:W-:-:S07]  /*1c580*/  @P1 SHF.R.U32.HI R136, RZ, R5, R4 ;  /* 0x00000005ff881219 */ /* 0x000fce0000011604 */
.L_x_1818:
[----:B------:R-:W-:Y:S05]  /*1c590*/  BSYNC B1 ;  /* 0x0000000000017941 */ /* 0x000fea0003800000 */
.L_x_1816:
[----:B------:R-:W-:-:S05]  /*1c5a0*/  IMAD R136, R136, R137, R0 ;  /* 0x0000008988887224 */ /* 0x000fca00078e0200 */
[----:B------:R-:W-:Y:S02]  /*1c5b0*/  VIADDMNMX R13, R136, R137, R13, PT ;  /* 0x00000089880d7246 */ /* 0x000fe4000380010d */
[----:B------:R-:W-:-:S07]  /*1c5c0*/  VIMNMX R12, R12, R136, !PT ;  /* 0x000000880c0c7248 */ /* 0x000fce0007fe0100 */
.L_x_1815:
        /* <DEDUP_REMOVED lines=14> */
[--C-:B0-----:R-:W-:Y:S01]  /*1c6b0*/  IMAD.IADD R20, R20, 0x1, R3.reuse ;  /* 0x0000000114147824 */ /* 0x101fe200078e0203 */
[----:B------:R-:W-:Y:S01]  /*1c6c0*/  ISETP.LT.OR P3, PT, R13, 0xa, P3 ;  /* 0x0000000a0d00780c */ /* 0x000fe20001f61670 */
[----:B------:R-:W-:Y:S01]  /*1c6d0*/  IMAD.IADD R14, R14, 0x1, R3 ;  /* 0x000000010e0e7824 */ /* 0x000fe200078e0203 */
        /* <DEDUP_REMOVED lines=8> */
[----:B------:R-:W-:-:S04]  /*1c760*/  ISETP.GT.AND P3, PT, R12, 0x11, !P4 ;  /* 0x000000110c00780c */ /* 0x000fc80006764270 */
        /* <DEDUP_REMOVED lines=111> */
[----:B------:R-:W-:-:S13]  /*1ce60*/  ISETP.GE.AND P6, PT, R225, 0x1, PT ;  /* 0x00000001e100780c */ /* 0x000fda0003fc6270 */
        /* <DEDUP_REMOVED lines=13> */
.L_x_1821:
[----:B------:R-:W-:-:S05]  /*1cf40*/  IMAD.U32 R12, RZ, RZ, UR38 ;  /* 0x00000026ff0c7e24 */ /* 0x000fca000f8e00ff */
[----:B------:R-:W-:-:S13]  /*1cf50*/  ISETP.NE.AND P6, PT, R12, 0x1, PT ;  /* 0x000000010c00780c */ /* 0x000fda0003fc5270 */
[----:B------:R-:W0:Y:S02]  /*1cf60*/  @P6 LDC.64 R4, c[0x0][0x9e8] ;  /* 0x00027a00ff046b82 */ /* 0x000e240000000a00 */
[----:B0-----:R-:W-:-:S05]  /*1cf70*/  @P6 IMAD.HI.U32 R4, R3, R4, RZ ;  /* 0x0000000403046227 */ /* 0x001fca00078e00ff */
[----:B------:R-:W-:-:S07]  /*1cf80*/  @P6 SHF.R.U32.HI R3, RZ, R5, R4 ;  /* 0x00000005ff036219 */ /* 0x000fce0000011604 */
.L_x_1822:
[----:B------:R-:W-:Y:S05]  /*1cf90*/  BSYNC B1 ;  /* 0x0000000000017941 */ /* 0x000fea0003800000 */
.L_x_1820:
[----:B------:R-:W-:-:S05]  /*1cfa0*/  IMAD R3, R3, R12, R0 ;  /* 0x0000000c03037224 */ /* 0x000fca00078e0200 */
[----:B------:R-:W-:Y:S02]  /*1cfb0*/  VIADDMNMX R20, R3, R12, R20, PT ;  /* 0x0000000c03147246 */ /* 0x000fe40003800114 */
[----:B------:R-:W-:-:S07]  /*1cfc0*/  VIMNMX R14, R14, R3, !PT ;  /* 0x000000030e0e7248 */ /* 0x000fce0007fe0100 */
.L_x_1819:
[C---:B------:R-:W-:Y:S01]  /*1cfd0*/  ISETP.GT.AND P1, PT, R14.reuse, 0x1, !P1 ;  /* 0x000000010e00780c */ /* 0x040fe20004f24270 */
[----:B------:R-:W-:Y:S01]  /*1cfe0*/  IMAD.U32 R4, RZ, RZ, UR43 ;  /* 0x0000002bff047e24 */ /* 0x000fe2000f8e00ff */
        /* <DEDUP_REMOVED lines=63> */
[C---:B------:R-:W-:Y:S02]  /*1d3e0*/  LOP3.LUT P1, RZ, R16.reuse, 0x1000, RZ, 0xc0, !PT ;  /* 0x0000100010ff7812 */ /* 0x040fe4000782c0ff */
[----:B------:R-:W-:-:S02]  /*1d3f0*/  LOP3.LUT P2, RZ, R16, 0x40, RZ, 0xc0, !PT ;  /* 0x0000004010ff7812 */ /* 0x000fc4000784c0ff */
[----:B------:R-:W-:Y:S02]  /*1d400*/  ISETP.GT.AND P1, PT, R14, 0x30, !P1 ;  /* 0x000000300e00780c */ /* 0x000fe40004f24270 */
[----:B------:R-:W-:Y:S02]  /*1d410*/  FMNMX.FTZ R0, R132, R3, !PT ;  /* 0x0000000384007209 */ /* 0x000fe40007810000 */
[----:B------:R-:W-:Y:S02]  /*1d420*/  ISETP.LT.OR P1, PT, R20, 0x31, P1 ;  /* 0x000000311400780c */ /* 0x000fe40000f21670 */
[----:B------:R-:W-:Y:S02]  /*1d430*/  FMNMX.FTZ R0, R133, R0, !PT ;  /* 0x0000000085007209 */ /* 0x000fe40007810000 */
[----:B------:R-:W-:Y:S02]  /*1d440*/  FSEL R114, R114, -INF , !P1 ;  /* 0xff80000072727808 */ /* 0x000fe40004800000 */
[C---:B------:R-:W-:Y:S01]  /*1d450*/  LOP3.LUT P1, RZ, R16.reuse, 0x800, RZ, 0xc0, !PT ;  /* 0x0000080010ff7812 */ /* 0x040fe2000782c0ff */
[----:B------:R-:W0:Y:S01]  /*1d460*/  SHFL.BFLY PT, R3, R0, 0x2, 0x1f ;  /* 0x0c401f0000037f89 */ /* 0x000e2200000e0000 */
[----:B------:R-:W-:-:S02]  /*1d470*/  LOP3.LUT P6, RZ, R16, 0x20, RZ, 0xc0, !PT ;  /* 0x0000002010ff7812 */ /* 0x000fc400078cc0ff */
[C---:B------:R-:W-:Y:S02]  /*1d480*/  ISETP.GT.AND P1, PT, R14.reuse, 0x31, !P1 ;  /* 0x000000310e00780c */ /* 0x040fe40004f24270 */
[----:B------:R-:W-:Y:S02]  /*1d490*/  ISETP.GT.AND P3, PT, R14, 0x50, !P3 ;  /* 0x000000500e00780c */ /* 0x000fe40005f64270 */
[C---:B------:R-:W-:Y:S02]  /*1d4a0*/  ISETP.LT.OR P1, PT, R20.reuse, 0x32, P1 ;  /* 0x000000321400780c */ /* 0x040fe40000f21670 */
[----:B------:R-:W-:Y:S02]  /*1d4b0*/  ISETP.LT.OR P3, PT, R20, 0x51, P3 ;  /* 0x000000511400780c */ /* 0x000fe40001f61670 */
[----:B------:R-:W-:Y:S02]  /*1d4c0*/  FSEL R115, R115, -INF , !P1 ;  /* 0xff80000073737808 */ /* 0x000fe40004800000 */
[----:B------:R-:W-:-:S02]  /*1d4d0*/  LOP3.LUT P1, RZ, R16, 0x400, RZ, 0xc0, !PT ;  /* 0x0000040010ff7812 */ /* 0x000fc4000782c0ff */
[C---:B------:R-:W-:Y:S02]  /*1d4e0*/  ISETP.GT.AND P4, PT, R14.reuse, 0x51, !P4 ;  /* 0x000000510e00780c */ /* 0x040fe40006784270 */
[----:B------:R-:W-:Y:S02]  /*1d4f0*/  ISETP.GT.AND P1, PT, R14, 0x38, !P1 ;  /* 0x000000380e00780c */ /* 0x000fe40004f24270 */
[----:B------:R-:W-:Y:S02]  /*1d500*/  FSEL R130, R130, -INF , !P3 ;  /* 0xff80000082827808 */ /* 0x000fe40005800000 */
[----:B------:R-:W-:Y:S02]  /*1d510*/  ISETP.LT.OR P1, PT, R20, 0x39, P1 ;  /* 0x000000391400780c */ /* 0x000fe40000f21670 */
[----:B------:R-:W-:Y:S02]  /*1d520*/  ISETP.GT.AND P5, PT, R14, 0x58, !P5 ;  /* 0x000000580e00780c */ /* 0x000fe40006fa4270 */
[----:B------:R-:W-:-:S02]  /*1d530*/  FSEL R118, R118, -INF , !P1 ;  /* 0xff80000076767808 */ /* 0x000fc40004800000 */
[----:B------:R-:W-:Y:S02]  /*1d540*/  LOP3.LUT P1, RZ, R16, 0x200, RZ, 0xc0, !PT ;  /* 0x0000020010ff7812 */ /* 0x000fe4000782c0ff */
[----:B0-----:R-:W-:Y:S02]  /*1d550*/  FMNMX.FTZ R12, R0, R3, !PT ;  /* 0x00000003000c7209 */ /* 0x001fe40007810000 */
[----:B------:R-:W-:Y:S02]  /*1d560*/  ISETP.GT.AND P1, PT, R14, 0x39, !P1 ;  /* 0x000000390e00780c */ /* 0x000fe40004f24270 */
[C---:B------:R-:W-:Y:S01]  /*1d570*/  ISETP.LT.OR P4, PT, R20.reuse, 0x52, P4 ;  /* 0x000000521400780c */ /* 0x040fe20002781670 */
[----:B------:R-:W0:Y:S01]  /*1d580*/  SHFL.BFLY PT, R3, R12, 0x1, 0x1f ;  /* 0x0c201f000c037f89 */ /* 0x000e2200000e0000 */
[C---:B------:R-:W-:Y:S02]  /*1d590*/  ISETP.LT.OR P1, PT, R20.reuse, 0x3a, P1 ;  /* 0x0000003a1400780c */ /* 0x040fe40000f21670 */
[----:B------:R-:W-:-:S02]  /*1d5a0*/  ISETP.LT.OR P5, PT, R20, 0x59, P5 ;  /* 0x000000591400780c */ /* 0x000fc40002fa1670 */
[----:B------:R-:W-:Y:S02]  /*1d5b0*/  FSEL R119, R119, -INF , !P1 ;  /* 0xff80000077777808 */ /* 0x000fe40004800000 */
[----:B------:R-:W-:Y:S02]  /*1d5c0*/  LOP3.LUT P1, RZ, R16, 0x100, RZ, 0xc0, !PT ;  /* 0x0000010010ff7812 */ /* 0x000fe4000782c0ff */
[----:B------:R-:W-:Y:S02]  /*1d5d0*/  FSEL R131, R131, -INF , !P4 ;  /* 0xff80000083837808 */ /* 0x000fe40006000000 */
[----:B------:R-:W-:Y:S02]  /*1d5e0*/  ISETP.GT.AND P1, PT, R14, 0x40, !P1 ;  /* 0x000000400e00780c */ /* 0x000fe40004f24270 */
[----:B------:R-:W-:Y:S02]  /*1d5f0*/  FSEL R134, R134, -INF , !P5 ;  /* 0xff80000086867808 */ /* 0x000fe40006800000 */
[----:B------:R-:W-:-:S04]  /*1d600*/  ISETP.LT.OR P1, PT, R20, 0x41, P1 ;  /* 0x000000411400780c */ /* 0x000fc80000f21670 */
[----:B------:R-:W-:Y:S02]  /*1d610*/  FSEL R122, R122, -INF , !P1 ;  /* 0xff8000007a7a7808 */ /* 0x000fe40004800000 */
[----:B------:R-:W-:Y:S02]  /*1d620*/  LOP3.LUT P1, RZ, R16, 0x80, RZ, 0xc0, !PT ;  /* 0x0000008010ff7812 */ /* 0x000fe4000782c0ff */
[----:B0-----:R-:W-:Y:S02]  /*1d630*/  FMNMX.FTZ R3, R12, R3, !PT ;  /* 0x000000030c037209 */ /* 0x001fe40007810000 */
[----:B------:R-:W-:-:S03]  /*1d640*/  ISETP.GT.AND P1, PT, R14, 0x41, !P1 ;  /* 0x000000410e00780c */ /* 0x000fc60004f24270 */
[----:B------:R-:W-:Y:S01]  /*1d650*/  FMUL.FTZ R5, R3, R4 ;  /* 0x0000000403057220 */ /* 0x000fe20000410000 */
[----:B------:R-:W-:-:S04]  /*1d660*/  ISETP.LT.OR P1, PT, R20, 0x42, P1 ;  /* 0x000000421400780c */ /* 0x000fc80000f21670 */
[----:B------:R-:W-:Y:S02]  /*1d670*/  FSEL R123, R123, -INF , !P1 ;  /* 0xff8000007b7b7808 */ /* 0x000fe40004800000 */
[----:B------:R-:W-:-:S04]  /*1d680*/  ISETP.GT.AND P1, PT, R14, 0x48, !P2 ;  /* 0x000000480e00780c */ /* 0x000fc80005724270 */
[----:B------:R-:W-:-:S04]  /*1d690*/  ISETP.LT.OR P1, PT, R20, 0x49, P1 ;  /* 0x000000491400780c */ /* 0x000fc80000f21670 */
[----:B------:R-:W-:Y:S02]  /*1d6a0*/  FSEL R126, R126, -INF , !P1 ;  /* 0xff8000007e7e7808 */ /* 0x000fe40004800000 */
[----:B------:R-:W-:Y:S02]  /*1d6b0*/  ISETP.GT.AND P1, PT, R14, 0x49, !P6 ;  /* 0x000000490e00780c */ /* 0x000fe40007724270 */
[----:B------:R-:W-:Y:S02]  /*1d6c0*/  LOP3.LUT P6, RZ, R16, 0x2, RZ, 0xc0, !PT ;  /* 0x0000000210ff7812 */ /* 0x000fe400078cc0ff */
[----:B------:R-:W-:-:S04]  /*1d6d0*/  ISETP.LT.OR P1, PT, R20, 0x4a, P1 ;  /* 0x0000004a1400780c */ /* 0x000fc80000f21670 */
[----:B------:R-:W-:Y:S02]  /*1d6e0*/  FSEL R127, R127, -INF , !P1 ;  /* 0xff8000007f7f7808 */ /* 0x000fe40004800000 */
[----:B------:R-:W-:Y:S02]  /*1d6f0*/  ISETP.GT.AND P1, PT, R14, RZ, !P6 ;  /* 0x000000ff0e00720c */ /* 0x000fe40007724270 */
[----:B------:R-:W-:Y:S02]  /*1d700*/  LOP3.LUT P6, RZ, R16, 0x1, RZ, 0xc0, !PT ;  /* 0x0000000110ff7812 */ /* 0x000fe400078cc0ff */
[----:B------:R-:W-:Y:S02]  /*1d710*/  ISETP.LT.OR P1, PT, R20, 0x1, P1 ;  /* 0x000000011400780c */ /* 0x000fe40000f21670 */
[----:B------:R-:W-:Y:S02]  /*1d720*/  ISETP.GT.AND P2, PT, R14, 0x59, !P6 ;  /* 0x000000590e00780c */ /* 0x000fe40007744270 */
[----:B------:R-:W-:-:S02]  /*1d730*/  FSEL R90, R90, -INF , !P1 ;  /* 0xff8000005a5a7808 */ /* 0x000fc40004800000 */
[----:B------:R-:W-:Y:S02]  /*1d740*/  ISETP.LT.OR P2, PT, R20, 0x5a, P2 ;  /* 0x0000005a1400780c */ /* 0x000fe40001741670 */
[----:B------:R-:W-:Y:S02]  /*1d750*/  FMNMX.FTZ R0, R90, R9, !PT ;  /* 0x000000095a007209 */ /* 0x000fe40007810000 */
[----:B------:R-:W-:Y:S02]  /*1d760*/  FSEL R135, R135, -INF , !P2 ;  /* 0xff80000087877808 */ /* 0x000fe40005000000 */
[----:B------:R-:W-:Y:S02]  /*1d770*/  FMNMX.FTZ R0, R91, R0, !PT ;  /* 0x000000005b007209 */ /* 0x000fe40007810000 */
[----:B------:R-:W-:Y:S02]  /*1d780*/  FSETP.NEU.FTZ.AND P1, PT, R3, -INF , PT ;  /* 0xff8000000300780b */ /* 0x000fe40003f3d000 */
[----:B------:R-:W-:-:S02]  /*1d790*/  FMNMX.FTZ R0, R94, R0, !PT ;  /* 0x000000005e007209 */ /* 0x000fc40007810000 */
        /* <DEDUP_REMOVED lines=13> */
[----:B------:R-:W-:Y:S01]  /*1d870*/  FSEL R101, R3, RZ, P1 ;  /* 0x000000ff03657208 */ /* 0x000fe20000800000 */
        /* <DEDUP_REMOVED lines=22> */
[----:B------:R-:W-:Y:S01]  /*1d9e0*/  FADD.FTZ R101, -R101, R11 ;  /* 0x0000000b65657221 */ /* 0x000fe20000010100 */
[----:B------:R-:W-:Y:S02]  /*1d9f0*/  MUFU.EX2 R156, R156 ;  /* 0x0000009c009c7308 */ /* 0x000fe40000000800 */
[----:B------:R-:W-:-:S04]  /*1da00*/  FMNMX.FTZ R0, R115, R0, !PT ;  /* 0x0000000073007209 */ /* 0x000fc80007810000 */
[----:B------:R-:W-:Y:S02]  /*1da10*/  FMNMX.FTZ R0, R118, R0, !PT ;  /* 0x0000000076007209 */ /* 0x000fe40007810000 */
[----:B------:R0:W-:Y:S02]  /*1da20*/  MUFU.EX2 R11, R5 ;  /* 0x00000005000b7308 */ /* 0x0001e40000000800 */
[----:B------:R-:W-:-:S04]  /*1da30*/  FMNMX.FTZ R0, R119, R0, !PT ;  /* 0x0000000077007209 */ /* 0x000fc80007810000 */
[----:B------:R-:W-:Y:S02]  /*1da40*/  FMNMX.FTZ R0, R122, R0, !PT ;  /* 0x000000007a007209 */ /* 0x000fe40007810000 */
[----:B------:R-:W-:Y:S02]  /*1da50*/  MUFU.EX2 R89, R89 ;  /* 0x0000005900597308 */ /* 0x000fe40000000800 */
        /* <DEDUP_REMOVED lines=17> */
[----:B------:R2:W-:Y:S08]  /*1db70*/  MUFU.EX2 R14, R105 ;  /* 0x00000069000e7308 */ /* 0x0005f00000000800 */
        /* <DEDUP_REMOVED lines=11> */
[-C--:B------:R-:W-:Y:S01]  /*1dc30*/  FFMA.FTZ R104, R91, R4.reuse, -R101 ;  /* 0x000000045b687223 */ /* 0x080fe20000010865 */
        /* <DEDUP_REMOVED lines=12> */
[-CC-:B--2---:R-:W-:Y:S01]  /*1dd00*/  FFMA.FTZ R105, R111, R4.reuse, -R101.reuse ;  /* 0x000000046f697223 */ /* 0x184fe20000010865 */
[----:B------:R-:W1:Y:S01]  /*1dd10*/  MUFU.EX2 R5, R5 ;  /* 0x0000000500057308 */ /* 0x000e620000000800 */
[----:B0-----:R-:W-:Y:S01]  /*1dd20*/  FFMA.FTZ R7, R12, R7, R156 ;  /* 0x000000070c077223 */ /* 0x001fe2000001009c */
[-CC-:B------:R-:W-:Y:S01]  /*1dd30*/  FFMA.FTZ R145, R114, R4.reuse, -R101.reuse ;  /* 0x0000000472917223 */ /* 0x180fe20000010865 */
[-CC-:B------:R-:W-:Y:S01]  /*1dd40*/  FFMA.FTZ R103, R115, R4.reuse, -R101.reuse ;  /* 0x0000000473677223 */ /* 0x180fe20000010865 */
[-C--:B------:R-:W-:Y:S01]  /*1dd50*/  FFMA.FTZ R147, R118, R4.reuse, -R101 ;  /* 0x0000000476937223 */ /* 0x080fe20000010865 */
[----:B------:R-:W-:Y:S01]  /*1dd60*/  FADD.FTZ R7, R89, R7 ;  /* 0x0000000759077221 */ /* 0x000fe20000010000 */
[-CC-:B------:R-:W-:Y:S01]  /*1dd70*/  FFMA.FTZ R102, R119, R4.reuse, -R101.reuse ;  /* 0x0000000477667223 */ /* 0x180fe20000010865 */
[-C--:B------:R-:W-:Y:S01]  /*1dd80*/  FFMA.FTZ R141, R122, R4.reuse, -R101 ;  /* 0x000000047a8d7223 */ /* 0x080fe20000010865 */
[----:B------:R-:W0:Y:S01]  /*1dd90*/  MUFU.EX2 R104, R104 ;  /* 0x0000006800687308 */ /* 0x000e220000000800 */
[----:B------:R-:W-:Y:S01]  /*1dda0*/  FADD.FTZ R7, R158, R7 ;  /* 0x000000079e077221 */ /* 0x000fe20000010000 */
[-CC-:B------:R-:W-:Y:S01]  /*1ddb0*/  FFMA.FTZ R99, R123, R4.reuse, -R101.reuse ;  /* 0x000000047b637223 */ /* 0x180fe20000010865 */
[-CC-:B------:R-:W-:Y:S01]  /*1ddc0*/  FFMA.FTZ R143, R126, R4.reuse, -R101.reuse ;  /* 0x000000047e8f7223 */ /* 0x180fe20000010865 */
[-C--:B------:R-:W-:Y:S01]  /*1ddd0*/  FFMA.FTZ R98, R127, R4.reuse, -R101 ;  /* 0x000000047f627223 */ /* 0x080fe20000010865 */
[----:B------:R-:W-:Y:S01]  /*1dde0*/  FADD.FTZ R7, R88, R7 ;  /* 0x0000000758077221 */ /* 0x000fe20000010000 */
[-CC-:B------:R-:W-:Y:S01]  /*1ddf0*/  FFMA.FTZ R137, R130, R4.reuse, -R101.reuse ;  /* 0x0000000482897223 */ /* 0x180fe20000010865 */
[----:B------:R-:W-:Y:S01]  /*1de00*/  FFMA.FTZ R9, R131, R4, -R101 ;  /* 0x0000000483097223 */ /* 0x000fe20000010865 */
[----:B------:R-:W2:Y:S01]  /*1de10*/  MUFU.EX2 R159, R159 ;  /* 0x0000009f009f7308 */ /* 0x000ea20000000800 */
[----:B-1----:R-:W-:Y:S01]  /*1de20*/  FFMA.FTZ R6, R5, R6, R157 ;  /* 0x0000000605067223 */ /* 0x002fe2000001009d */
[----:B------:R-:W-:Y:S01]  /*1de30*/  FADD.FTZ R7, R152, R7 ;  /* 0x0000000798077221 */ /* 0x000fe20000010000 */
[-CC-:B------:R-:W-:Y:S01]  /*1de40*/  FFMA.FTZ R139, R134, R4.reuse, -R101.reuse ;  /* 0x00000004868b7223 */ /* 0x180fe20000010865 */
[----:B------:R-:W-:-:S02]  /*1de50*/  FFMA.FTZ R101, R135, R4, -R101 ;  /* 0x0000000487657223 */ /* 0x000fc40000010865 */
        /* <DEDUP_REMOVED lines=15> */
[----:B------:R-:W-:-:S06]  /*1df50*/  FADD.FTZ R7, R144, R7 ;  /* 0x0000000790077221 */ /* 0x000fcc0000010000 */
        /* <DEDUP_REMOVED lines=53> */
[----:B0-----:R-:W-:-:S04]  /*1e2b0*/  FADD.FTZ R106, R138, R7 ;  /* 0x000000078a6a7221 */ /* 0x001fc80000010000 */
[----:B------:R-:W-:Y:S01]  /*1e2c0*/  FADD.FTZ R7, R11, R106 ;  /* 0x0000006a0b077221 */ /* 0x000fe20000010000 */
[----:B--2---:R-:W-:-:S04]  /*1e2d0*/  FADD.FTZ R6, R139, R6 ;  /* 0x000000068b067221 */ /* 0x004fc80000010000 */
[----:B-1----:R-:W-:Y:S01]  /*1e2e0*/  FADD.FTZ R6, R101, R6 ;  /* 0x0000000665067221 */ /* 0x002fe20000010000 */
[----:B------:R-:W-:Y:S06]  /*1e2f0*/  @!P0 BRA `(.L_x_1823) ;  /* 0x0000000000048947 */ /* 0x000fec0003800000 */
[----:B------:R-:W-:Y:S01]  /*1e300*/  BPT.TRAP 0x1 ;  /* 0x000000040000795c */ /* 0x000fe20000300000 */
.L_x_1823:
[----:B------:R-:W-:Y:S01]  /*1e310*/  ISETP.GT.AND P1, PT, R10, R202, PT ;  /* 0x000000ca0a00720c */ /* 0x000fe20003f24270 */
[----:B------:R-:W-:Y:S01]  /*1e320*/  VIADD R15, R15, 0x2a860 ;  /* 0x0002a8600f0f7836 */ /* 0x000fe20000000000 */
[----:B------:R-:W-:Y:S01]  /*1e330*/  F2FP.F16.F32.PACK_AB R154, R13, R154 ;  /* 0x0000009a0d9a723e */ /* 0x000fe200000000ff */
[----:B------:R-:W-:Y:S01]  /*1e340*/  IMAD.MOV.U32 R13, RZ, RZ, R164 ;  /* 0x000000ffff0d7224 */ /* 0x000fe200078e00a4 */
[----:B------:R-:W-:Y:S01]  /*1e350*/  F2FP.F16.F32.PACK_AB R148, R14, R148 ;  /* 0x000000940e94723e */ /* 0x000fe200000000ff */
[----:B------:R-:W-:Y:S01]  /*1e360*/  IMAD.MOV.U32 R14, RZ, RZ, R23 ;  /* 0x000000ffff0e7224 */ /* 0x000fe200078e0017 */
[----:B------:R-:W-:Y:S02]  /*1e370*/  PRMT R15, R172, 0x654, R15 ;  /* 0x00000654ac0f7816 */ /* 0x000fe4000000000f */
[----:B------:R-:W-:Y:S01]  /*1e380*/  F2FP.F16.F32.PACK_AB R137, R9, R137 ;  /* 0x000000890989723e */ /* 0x000fe200000000ff */
[----:B------:R-:W-:Y:S01]  /*1e390*/  IMAD.MOV.U32 R9, RZ, RZ, R0 ;  /* 0x000000ffff097224 */ /* 0x000fe200078e0000 */
[----:B------:R0:W-:Y:S01]  /*1e3a0*/  SYNCS.ARRIVE.TRANS64.RED.A1T0 RZ, [R15+URZ], RZ ;  /* 0x000000ff0fff79a7 */ /* 0x0001e2000810043f */
        /* <DEDUP_REMOVED lines=22> */
[----:B------:R-:W-:Y:S01]  /*1e510*/  IADD3 R10, R10, -0x1, RZ ;  /* 0xffffffff0a0a7810 */ /* 0x000fe20007ffe0ff */
[----:B0-----:R-:W-:Y:S06]  /*1e520*/  @P1 BRA `(.L_x_1824) ;  /* 0xffffffcc001c1947 */ /* 0x001fec000383ffff */
.L_x_1803:
[----:B------:R-:W-:Y:S05]  /*1e530*/  BSYNC B0 ;  /* 0x0000000000007941 */ /* 0x000fea0003800000 */
.L_x_1802:
        /* <DEDUP_REMOVED lines=67> */
.L_x_1825:
[----:B------:R-:W-:Y:S01]  /*1e970*/  IMAD R5, R23, 0x8, R2 ;  /* 0x0000000817057824 */ /* 0x000fe200078e0202 */
[----:B------:R-:W-:-:S04]  /*1e980*/  SHF.L.U32 R8, R164, 0x1f, RZ ;  /* 0x0000001fa4087819 */ /* 0x000fc800000006ff */
[----:B------:R0:W1:Y:S01]  /*1e990*/  SYNCS.PHASECHK.TRANS64.TRYWAIT P1, [R5+URZ+0x2a850], R8 ;  /* 0x02a85008050075a7 */ /* 0x000062000802017f */
[----:B------:R-:W-:Y:S05]  /*1e9a0*/  @!P0 BRA `(.L_x_1826) ;  /* 0x0000000000048947 */ /* 0x000fea0003800000 */
[----:B------:R-:W-:Y:S01]  /*1e9b0*/  BPT.TRAP 0x1 ;  /* 0x000000040000795c */ /* 0x000fe20000300000 */
.L_x_1826:
        /* <DEDUP_REMOVED lines=9> */
.L_x_1828:
[----:B------:R-:W-:Y:S05]  /*1ea50*/  BSYNC B0 ;  /* 0x0000000000007941 */ /* 0x000fea0003800000 */
.L_x_1827:
[----:B------:R-:W-:Y:S01]  /*1ea60*/  IMAD.MOV.U32 R9, RZ, RZ, 0x40000040 ;  /* 0x40000040ff097424 */ /* 0x000fe200078e00ff */
[----:B01----:R-:W-:Y:S01]  /*1ea70*/  MOV R8, R2 ;  /* 0x0000000200087202 */ /* 0x003fe20000000f00 */
[----:B------:R-:W-:Y:S01]  /*1ea80*/  WARPGROUP.ARRIVE ;  /* 0x00000000000079c5 */ /* 0x000fe20000000000 */
[----:B------:R-:W-:Y:S01]  /*1ea90*/  MOV R20, 0xff800000 ;  /* 0xff80000000147802 */ /* 0x000fe20000000f00 */
[----:B------:R-:W-:Y:S01]  /*1eaa0*/  IMAD.MOV.U32 R21, RZ, RZ, -0x800000 ;  /* 0xff800000ff157424 */ /* 0x000fe200078e00ff */
[----:B------:R-:W-:Y:S01]  /*1eab0*/  R2UR UR6, R8 ;  /* 0x00000000080672ca */ /* 0x000fe200000e0000 */
[----:B------:R-:W-:Y:S01]  /*1eac0*/  VIADD R8, R2, 0x80 ;  /* 0x0000008002087836 */ /* 0x000fe20000000000 */
[----:B------:R-:W-:Y:S01]  /*1ead0*/  R2UR UR7, R9 ;  /* 0x00000000090772ca */ /* 0x000fe200000e0000 */
[----:B------:R-:W-:-:S12]  /*1eae0*/  IMAD.MOV.U32 R9, RZ, RZ, 0x40000040 ;  /* 0x40000040ff097424 */ /* 0x000fd800078e00ff */
        /* <DEDUP_REMOVED lines=36> */
[----:B------:R-:W-:Y:S01]  /*1ed30*/  IMAD.MOV.U32 R6, RZ, RZ, RZ ;  /* 0x000000ffff067224 */ /* 0x000fe200078e00ff */
        /* <DEDUP_REMOVED lines=22> */
.L_x_1830:
        /* <DEDUP_REMOVED lines=71> */
[----:B------:R-:W-:Y:S01]  /*1f310*/  LOP3.LUT R164, R164, R3, RZ, 0x3c, !PT ;  /* 0x00000003a4a47212 */ /* 0x000fe200078e3cff */
[----:B------:R-:W-:Y:S01]  /*1f320*/  VIADD R209, R209, 0x1 ;  /* 0x00000001d1d17836 */ /* 0x000fe20000000000 */
[----:B--2---:R-:W-:-:S07]  /*1f330*/  SEL R23, R23, RZ, P1 ;  /* 0x000000ff17177207 */ /* 0x004fce0000800000 */
.L_x_1683:
[----:B------:R-:W2:Y:S08]  /*1f340*/  S2UR UR4, SR_CgaCtaId ;  /* 0x00000000000479c3 */ /* 0x000eb00000008800 */
[----:B------:R-:W-:Y:S01]  /*1f350*/  BAR.SYNC.DEFER_BLOCKING 0x5, 0x180 ;  /* 0x0146000000007b1d */ /* 0x000fe20000010000 */
[----:B------:R-:W-:-:S05]  /*1f360*/  MOV R3, 0x400 ;  /* 0x0000040000037802 */ /* 0x000fca0000000f00 */
[----:B------:R-:W-:Y:S01]  /*1f370*/  BSSY B0, `(.L_x_1831) ;  /* 0x00002db000007945 */ /* 0x000fe20003800000 */
[----:B--2---:R-:W-:-:S05]  /*1f380*/  IMAD.U32 R172, RZ, RZ, UR4 ;  /* 0x00000004ffac7e24 */ /* 0x004fca000f8e00ff */
[----:B------:R-:W-:-:S05]  /*1f390*/  LEA R2, R172, R3, 0x18 ;  /* 0x00000003ac027211 */ /* 0x000fca00078ec0ff */
[----:B-1--4-:R1:W2:Y:S01]  /*1f3a0*/  LDS.128 R28, [R2+0x2a8d0] ;  /* 0x02a8d000021c7984 */ /* 0x0122a20000000c00 */
[----:B------:R-:W-:Y:S06]  /*1f3b0*/  BAR.ARV 0x4, 0x180 ;  /* 0x0106000000007b1d */ /* 0x000fec0000002000 */
[----:B------:R-:W-:Y:S05]  /*1f3c0*/  @P0 BRA `(.L_x_1832) ;  /* 0x00000020006c0947 */ /* 0x000fea0003800000 */
[----:B------:R-:W3:Y:S01]  /*1f3d0*/  LDL R0, [R1+0x54] ;  /* 0x0000540001007983 */ /* 0x000ee20000100800 */
[----:B------:R-:W-:Y:S01]  /*1f3e0*/  F2FP.F16.F32.PACK_AB R34, R69, R68 ;  /* 0x000000444522723e */ /* 0x000fe200000000ff */
[----:B------:R-:W-:Y:S01]  /*1f3f0*/  ULDC.64 UR6, c[0x0][0xc00] ;  /* 0x0003000000067ab9 */ /* 0x000fe20000000a00 */
[----:B------:R-:W-:Y:S01]  /*1f400*/  ULDC.64 UR4, c[0x0][0xc08] ;  /* 0x0003020000047ab9 */ /* 0x000fe20000000a00 */
[----:B------:R-:W4:Y:S01]  /*1f410*/  S2R R3, SR_SWINHI ;  /* 0x0000000000037919 */ /* 0x000f220000002f00 */
[----:B------:R-:W-:Y:S02]  /*1f420*/  MOV R72, R2 ;  /* 0x0000000200487202 */ /* 0x000fe40000000f00 */
[----:B----4-:R-:W-:Y:S01]  /*1f430*/  MOV R73, R3 ;  /* 0x0000000300497202 */ /* 0x010fe20000000f00 */
[----:B------:R-:W-:Y:S02]  /*1f440*/  BAR.SYNC.DEFER_BLOCKING 0x1, 0x100 ;  /* 0x0044000000007b1d */ /* 0x000fe40000010000 */
[----:B---3--:R-:W-:-:S03]  /*1f450*/  IMAD.WIDE R4, R0, 0x2, R72 ;  /* 0x0000000200047825 */ /* 0x008fc600078e0248 */
[C---:B------:R-:W-:Y:S02]  /*1f460*/  LOP3.LUT R3, R4.reuse, 0x380, RZ, 0xc0, !PT ;  /* 0x0000038004037812 */ /* 0x040fe400078ec0ff */
[C---:B------:R-:W-:Y:S02]  /*1f470*/  IADD3 R7, P6, R4.reuse, 0x20, RZ ;  /* 0x0000002004077810 */ /* 0x040fe40007fde0ff */
[----:B------:R-:W-:Y:S02]  /*1f480*/  SHF.R.U64 R3, R3, 0x3, RZ ;  /* 0x0000000303037819 */ /* 0x000fe400000012ff */
[C---:B------:R-:W-:Y:S01]  /*1f490*/  IADD3 R6, P5, R4.reuse, 0x40, RZ ;  /* 0x0000004004067810 */ /* 0x040fe20007fbe0ff */
[----:B------:R-:W-:Y:S01]  /*1f4a0*/  IMAD.X R9, RZ, RZ, R5, P6 ;  /* 0x000000ffff097224 */ /* 0x000fe200030e0605 */
[C---:B------:R-:W-:Y:S02]  /*1f4b0*/  IADD3 R35, P4, R4.reuse, 0x60, RZ ;  /* 0x0000006004237810 */ /* 0x040fe40007f9e0ff */
[----:B------:R-:W-:-:S02]  /*1f4c0*/  IADD3 R103, P3, R4, 0x4000, RZ ;  /* 0x0000400004677810 */ /* 0x000fc40007f7e0ff */
[C---:B------:R-:W-:Y:S01]  /*1f4d0*/  IADD3 R105, P2, R4.reuse, 0x4020, RZ ;  /* 0x0000402004697810 */ /* 0x040fe20007f5e0ff */
[--C-:B------:R-:W-:Y:S01]  /*1f4e0*/  IMAD.X R13, RZ, RZ, R5.reuse, P4 ;  /* 0x000000ffff0d7224 */ /* 0x100fe200020e0605 */
[C---:B------:R-:W-:Y:S01]  /*1f4f0*/  IADD3 R107, P1, R4.reuse, 0x4040, RZ ;  /* 0x00004040046b7810 */ /* 0x040fe20007f3e0ff */
[--C-:B------:R-:W-:Y:S01]  /*1f500*/  IMAD.X R15, RZ, RZ, R5.reuse, P3 ;  /* 0x000000ffff0f7224 */ /* 0x100fe200018e0605 */
[----:B------:R-:W-:Y:S01]  /*1f510*/  IADD3 R109, P0, R4, 0x4060, RZ ;  /* 0x00004060046d7810 */ /* 0x000fe20007f1e0ff */
[--C-:B------:R-:W-:Y:S01]  /*1f520*/  IMAD.X R25, RZ, RZ, R5.reuse, P2 ;  /* 0x000000ffff197224 */ /* 0x100fe200010e0605 */
[----:B------:R-:W-:Y:S01]  /*1f530*/  LOP3.LUT R0, R7, 0x380, RZ, 0xc0, !PT ;  /* 0x0000038007007812 */ /* 0x000fe200078ec0ff */
[--C-:B------:R-:W-:Y:S01]  /*1f540*/  IMAD.X R27, RZ, RZ, R5.reuse, P1 ;  /* 0x000000ffff1b7224 */ /* 0x100fe200008e0605 */
[----:B------:R-:W-:Y:S01]  /*1f550*/  LOP3.LUT R4, R3, R4, RZ, 0x3c, !PT ;  /* 0x0000000403047212 */ /* 0x000fe200078e3cff */
[----:B0-----:R-:W-:Y:S01]  /*1f560*/  IMAD.X R33, RZ, RZ, R5, P0 ;  /* 0x000000ffff217224 */ /* 0x001fe200000e0605 */
[----:B------:R-:W-:-:S02]  /*1f570*/  LOP3.LUT R3, R6, 0x380, RZ, 0xc0, !PT ;  /* 0x0000038006037812 */ /* 0x000fc400078ec0ff */
[----:B------:R-:W-:Y:S02]  /*1f580*/  SHF.R.U64 R0, R0, 0x3, RZ ;  /* 0x0000000300007819 */ /* 0x000fe400000012ff */
[----:B------:R-:W-:Y:S02]  /*1f590*/  SHF.R.U64 R3, R3, 0x3, RZ ;  /* 0x0000000303037819 */ /* 0x000fe400000012ff */
[----:B------:R-:W-:Y:S02]  /*1f5a0*/  LOP3.LUT R12, R35, 0x380, RZ, 0xc0, !PT ;  /* 0x00000380230c7812 */ /* 0x000fe400078ec0ff */
[----:B------:R-:W-:Y:S02]  /*1f5b0*/  LOP3.LUT R14, R103, 0x380, RZ, 0xc0, !PT ;  /* 0x00000380670e7812 */ /* 0x000fe400078ec0ff */
[----:B------:R-:W-:Y:S02]  /*1f5c0*/  LOP3.LUT R8, R0, R7, RZ, 0x3c, !PT ;  /* 0x0000000700087212 */ /* 0x000fe400078e3cff */
[----:B------:R-:W-:-:S02]  /*1f5d0*/  LOP3.LUT R0, R105, 0x380, RZ, 0xc0, !PT ;  /* 0x0000038069007812 */ /* 0x000fc400078ec0ff */
[----:B------:R-:W-:Y:S02]  /*1f5e0*/  LOP3.LUT R26, R107, 0x380, RZ, 0xc0, !PT ;  /* 0x000003806b1a7812 */ /* 0x000fe400078ec0ff */
[----:B------:R-:W-:Y:S02]  /*1f5f0*/  LOP3.LUT R10, R3, R6, RZ, 0x3c, !PT ;  /* 0x00000006030a7212 */ /* 0x000fe400078e3cff */
[----:B--2---:R-:W-:Y:S02]  /*1f600*/  LOP3.LUT R28, R109, 0x380, RZ, 0xc0, !PT ;  /* 0x000003806d1c7812 */ /* 0x004fe400078ec0ff */
[-C--:B------:R-:W-:Y:S02]  /*1f610*/  IADD3.X R11, RZ, R5.reuse, RZ, P5, !PT ;  /* 0x00000005ff0b7210 */ /* 0x080fe40002ffe4ff */
[----:B------:R-:W-:Y:S02]  /*1f620*/  MOV R3, R4 ;  /* 0x0000000400037202 */ /* 0x000fe40000000f00 */
[----:B------:R-:W-:-:S02]  /*1f630*/  SHF.R.U64 R12, R12, 0x3, RZ ;  /* 0x000000030c0c7819 */ /* 0x000fc400000012ff */
[----:B------:R-:W-:Y:S02]  /*1f640*/  SHF.R.U64 R14, R14, 0x3, RZ ;  /* 0x000000030e0e7819 */ /* 0x000fe400000012ff */
[----:B------:R-:W-:Y:S02]  /*1f650*/  F2FP.F16.F32.PACK_AB R4, R89, R88 ;  /* 0x000000585904723e */ /* 0x000fe400000000ff */
[----:B------:R-:W-:Y:S02]  /*1f660*/  F2FP.F16.F32.PACK_AB R5, R97, R96 ;  /* 0x000000606105723e */ /* 0x000fe400000000ff */
[----:B------:R-:W-:Y:S02]  /*1f670*/  F2FP.F16.F32.PACK_AB R6, R91, R90 ;  /* 0x0000005a5b06723e */ /* 0x000fe400000000ff */
[----:B------:R-:W-:Y:S02]  /*1f680*/  F2FP.F16.F32.PACK_AB R7, R99, R98 ;  /* 0x000000626307723e */ /* 0x000fe400000000ff */
[----:B------:R-:W-:-:S02]  /*1f690*/  SHF.R.U64 R0, R0, 0x3, RZ ;  /* 0x0000000300007819 */ /* 0x000fc400000012ff */
[----:B------:R-:W-:Y:S01]  /*1f6a0*/  SHF.R.U64 R26, R26, 0x3, RZ ;  /* 0x000000031a1a7819 */ /* 0x000fe200000012ff */
[----:B------:R0:W-:Y:S01]  /*1f6b0*/  STSM.16.M88.4 [R3], R4 ;  /* 0x0000000403007844 */ /* 0x0001e20000000200 */
[----:B------:R-:W-:Y:S02]  /*1f6c0*/  SHF.R.U64 R28, R28, 0x3, RZ ;  /* 0x000000031c1c7819 */ /* 0x000fe400000012ff */
[----:B------:R-:W-:Y:S02]  /*1f6d0*/  LOP3.LUT R12, R12, R35, RZ, 0x3c, !PT ;  /* 0x000000230c0c7212 */ /* 0x000fe400078e3cff */
[----:B------:R-:W-:Y:S02]  /*1f6e0*/  LOP3.LUT R14, R14, R103, RZ, 0x3c, !PT ;  /* 0x000000670e0e7212 */ /* 0x000fe400078e3cff */
[----:B------:R-:W-:Y:S01]  /*1f6f0*/  LOP3.LUT R24, R0, R105, RZ, 0x3c, !PT ;  /* 0x0000006900187212 */ /* 0x000fe200078e3cff */
[----:B------:R-:W2:Y:S01]  /*1f700*/  LDC.64 R102, c[0x0][0xc00] ;  /* 0x00030000ff667b82 */ /* 0x000ea20000000a00 */
[----:B------:R-:W-:-:S02]  /*1f710*/  LOP3.LUT R26, R26, R107, RZ, 0x3c, !PT ;  /* 0x0000006b1a1a7212 */ /* 0x000fc400078e3cff */
[----:B------:R-:W-:Y:S02]  /*1f720*/  LOP3.LUT R32, R28, R109, RZ, 0x3c, !PT ;  /* 0x0000006d1c207212 */ /* 0x000fe400078e3cff */
[----:B------:R-:W-:Y:S02]  /*1f730*/  MOV R107, R8 ;  /* 0x00000008006b7202 */ /* 0x000fe40000000f00 */
[----:B------:R-:W-:Y:S02]  /*1f740*/  MOV R106, R10 ;  /* 0x0000000a006a7202 */ /* 0x000fe40000000f00 */
[----:B0-----:R-:W-:Y:S02]  /*1f750*/  F2FP.F16.F32.PACK_AB R4, R93, R92 ;  /* 0x0000005c5d04723e */ /* 0x001fe400000000ff */
[----:B------:R-:W-:Y:S02]  /*1f760*/  F2FP.F16.F32.PACK_AB R5, R101, R100 ;  /* 0x000000646505723e */ /* 0x000fe400000000ff */
[----:B------:R-:W-:-:S02]  /*1f770*/  F2FP.F16.F32.PACK_AB R6, R37, R36 ;  /* 0x000000242506723e */ /* 0x000fc400000000ff */
[----:B------:R-:W-:Y:S02]  /*1f780*/  F2FP.F16.F32.PACK_AB R7, R39, R38 ;  /* 0x000000262707723e */ /* 0x000fe400000000ff */
[----:B------:R-:W-:Y:S02]  /*1f790*/  F2FP.F16.F32.PACK_AB R8, R41, R40 ;  /* 0x000000282908723e */ /* 0x000fe400000000ff */
[----:B------:R-:W-:Y:S01]  /*1f7a0*/  F2FP.F16.F32.PACK_AB R9, R43, R42 ;  /* 0x0000002a2b09723e */ /* 0x000fe200000000ff */
[----:B------:R0:W-:Y:S01]  /*1f7b0*/  STSM.16.M88.4 [R107], R4 ;  /* 0x000000046b007844 */ /* 0x0001e20000000200 */
[----:B------:R-:W-:Y:S02]  /*1f7c0*/  F2FP.F16.F32.PACK_AB R10, R45, R44 ;  /* 0x0000002c2d0a723e */ /* 0x000fe400000000ff */
[----:B------:R-:W-:Y:S02]  /*1f7d0*/  F2FP.F16.F32.PACK_AB R11, R47, R46 ;  /* 0x0000002e2f0b723e */ /* 0x000fe400000000ff */
[----:B------:R-:W-:-:S02]  /*1f7e0*/  MOV R105, R12 ;  /* 0x0000000c00697202 */ /* 0x000fc40000000f00 */
[----:B------:R-:W-:Y:S01]  /*1f7f0*/  MOV R0, R14 ;  /* 0x0000000e00007202 */ /* 0x000fe20000000f00 */
[----:B------:R-:W-:Y:S01]  /*1f800*/  STSM.16.M88.4 [R106], R8 ;  /* 0x000000086a007844 */ /* 0x000fe20000000200 */
[----:B------:R-:W-:Y:S02]  /*1f810*/  MOV R104, R24 ;  /* 0x0000001800687202 */ /* 0x000fe40000000f00 */
[----:B------:R-:W-:Y:S02]  /*1f820*/  MOV R28, R26 ;  /* 0x0000001a001c7202 */ /* 0x000fe40000000f00 */
[----:B------:R-:W-:Y:S02]  /*1f830*/  F2FP.F16.F32.PACK_AB R12, R49, R48 ;  /* 0x00000030310c723e */ /* 0x000fe400000000ff */
        /* <DEDUP_REMOVED lines=9> */
[----:B------:R-:W-:Y:S01]  /*1f8d0*/  F2FP.F16.F32.PACK_AB R32, R65, R64 ;  /* 0x000000404120723e */ /* 0x000fe200000000ff */
[----:B------:R3:W-:Y:S01]  /*1f8e0*/  STSM.16.M88.4 [R0], R24 ;  /* 0x0000001800007844 */ /* 0x0007e20000000200 */
[----:B------:R-:W-:Y:S02]  /*1f8f0*/  F2FP.F16.F32.PACK_AB R33, R67, R66 ;  /* 0x000000424321723e */ /* 0x000fe400000000ff */
[----:B------:R-:W-:Y:S02]  /*1f900*/  F2FP.F16.F32.PACK_AB R35, R71, R70 ;  /* 0x000000464723723e */ /* 0x000fe400000000ff */
[----:B0-----:R-:W-:Y:S02]  /*1f910*/  F2FP.F16.F32.PACK_AB R4, R95, R94 ;  /* 0x0000005e5f04723e */ /* 0x001fe400000000ff */
[----:B------:R-:W-:Y:S01]  /*1f920*/  F2FP.F16.F32.PACK_AB R5, R75, R74 ;  /* 0x0000004a4b05723e */ /* 0x000fe200000000ff */
[----:B------:R-:W-:Y:S01]  /*1f930*/  STSM.16.M88.4 [R104], R32 ;  /* 0x0000002068007844 */ /* 0x000fe20000000200 */
[----:B------:R-:W-:Y:S01]  /*1f940*/  F2FP.F16.F32.PACK_AB R6, R77, R76 ;  /* 0x0000004c4d06723e */ /* 0x000fe200000000ff */
[----:B--2---:R-:W-:Y:S01]  /*1f950*/  IMAD.WIDE R12, R208, 0x4, R102 ;  /* 0x00000004d00c7825 */ /* 0x004fe200078e0266 */
[----:B------:R-:W-:Y:S01]  /*1f960*/  F2FP.F16.F32.PACK_AB R7, R79, R78 ;  /* 0x0000004e4f07723e */ /* 0x000fe200000000ff */
[----:B------:R-:W0:Y:S01]  /*1f970*/  LDC R102, c[0x0][0xbe8] ;  /* 0x0002fa00ff667b82 */ /* 0x000e220000000800 */
[----:B------:R-:W-:-:S02]  /*1f980*/  F2FP.F16.F32.PACK_AB R8, R81, R80 ;  /* 0x000000505108723e */ /* 0x000fc400000000ff */
[----:B------:R-:W-:Y:S01]  /*1f990*/  F2FP.F16.F32.PACK_AB R9, R83, R82 ;  /* 0x000000525309723e */ /* 0x000fe200000000ff */
[----:B------:R2:W-:Y:S01]  /*1f9a0*/  STSM.16.M88.4 [R28], R4 ;  /* 0x000000041c007844 */ /* 0x0005e20000000200 */
[----:B------:R-:W-:Y:S01]  /*1f9b0*/  F2FP.F16.F32.PACK_AB R10, R85, R84 ;  /* 0x00000054550a723e */ /* 0x000fe200000000ff */
[----:B---3--:R-:W-:Y:S01]  /*1f9c0*/  IMAD.MOV.U32 R0, RZ, RZ, RZ ;  /* 0x000000ffff007224 */ /* 0x008fe200078e00ff */
[----:B------:R-:W-:Y:S01]  /*1f9d0*/  F2FP.F16.F32.PACK_AB R11, R87, R86 ;  /* 0x00000056570b723e */ /* 0x000fe200000000ff */
[----:B------:R-:W3:Y:S01]  /*1f9e0*/  LDC.64 R14, c[0x0][0xba8] ;  /* 0x0002ea00ff0e7b82 */ /* 0x000ee20000000a00 */
[----:B------:R-:W-:-:S03]  /*1f9f0*/  ISETP.NE.U32.AND P0, PT, RZ, UR6, PT ;  /* 0x00000006ff007c0c */ /* 0x000fc6000bf05070 */
[----:B------:R4:W-:Y:S04]  /*1fa00*/  STSM.16.M88.4 [R3], R8 ;  /* 0x0000000803007844 */ /* 0x0009e80000000200 */
[----:B------:R-:W-:Y:S01]  /*1fa10*/  BAR.SYNC.DEFER_BLOCKING 0x1, 0x100 ;  /* 0x0044000000007b1d */ /* 0x000fe20000010000 */
[----:B------:R-:W-:-:S13]  /*1fa20*/  ISETP.NE.AND.EX P0, PT, RZ, UR7, PT, P0 ;  /* 0x00000007ff007c0c */ /* 0x000fda000bf05300 */
[----:B------:R-:W3:Y:S01]  /*1fa30*/  @P0 LDG.E R0, desc[UR60][R12.64] ;  /* 0x0000003c0c000981 */ /* 0x000ee2000c1e1900 */
[----:B------:R-:W-:Y:S01]  /*1fa40*/  ISETP.NE.U32.AND P1, PT, RZ, UR4, PT ;  /* 0x00000004ff007c0c */ /* 0x000fe2000bf25070 */
[----:B------:R-:W-:Y:S01]  /*1fa50*/  ULDC UR4, c[0x0][0xa88] ;  /* 0x0002a20000047ab9 */ /* 0x000fe20000000800 */
[C---:B------:R-:W-:Y:S02]  /*1fa60*/  ISETP.NE.AND P2, PT, R207.reuse, RZ, PT ;  /* 0x000000ffcf00720c */ /* 0x040fe40003f45270 */
[----:B------:R-:W-:Y:S01]  /*1fa70*/  MOV R27, UR4 ;  /* 0x00000004001b7c02 */ /* 0x000fe20008000f00 */
[----:B------:R-:W-:Y:S01]  /*1fa80*/  ULDC UR4, c[0x0][0xad4] ;  /* 0x0002b50000047ab9 */ /* 0x000fe20000000800 */
[----:B------:R-:W-:Y:S02]  /*1fa90*/  ISETP.NE.AND.EX P1, PT, RZ, UR5, PT, P1 ;  /* 0x00000005ff007c0c */ /* 0x000fe4000bf25310 */
[----:B------:R-:W-:Y:S01]  /*1faa0*/  SEL R207, R207, UR4, P2 ;  /* 0x00000004cfcf7c07 */ /* 0x000fe20009000000 */
[----:B------:R-:W-:-:S03]  /*1fab0*/  IMAD.MOV.U32 R26, RZ, RZ, 0x9b8 ;  /* 0x000009b8ff1a7424 */ /* 0x000fc600078e00ff */
[----:B------:R-:W-:-:S04]  /*1fac0*/  ISETP.GT.AND P3, PT, R207, 0x1, PT ;  /* 0x00000001cf00780c */ /* 0x000fc80003f64270 */
[----:B------:R-:W-:-:S03]  /*1fad0*/  SEL R26, R26, 0x978, P3 ;  /* 0x000009781a1a7807 */ /* 0x000fc60001800000 */
[----:B--2---:R-:W2:Y:S08]  /*1fae0*/  @P1 LDC.64 R4, c[0x0][0xc08] ;  /* 0x00030200ff041b82 */ /* 0x004eb00000000a00 */
[----:B------:R-:W1:Y:S08]  /*1faf0*/  LDC.64 R6, c[0x0][R26+0x220] ;  /* 0x000088001a067b82 */ /* 0x000e700000000a00 */
[----:B----4-:R-:W4:Y:S01]  /*1fb00*/  LDC.64 R8, c[0x0][R26+0x218] ;  /* 0x000086001a087b82 */ /* 0x010f220000000a00 */
[----:B0-----:R-:W-:-:S07]  /*1fb10*/  ISETP.NE.AND P4, PT, R102, 0x1, PT ;  /* 0x000000016600780c */ /* 0x001fce0003f85270 */
[----:B------:R-:W0:Y:S01]  /*1fb20*/  LDC.64 R10, c[0x0][R26+0x228] ;  /* 0x00008a001a0a7b82 */ /* 0x000e220000000a00 */
[----:B--2---:R-:W-:-:S05]  /*1fb30*/  @P1 IMAD.WIDE R4, R208, 0x4, R4 ;  /* 0x00000004d0041825 */ /* 0x004fca00078e0204 */
[----:B------:R2:W5:Y:S01]  /*1fb40*/  @P1 LDG.E R27, desc[UR60][R4.64] ;  /* 0x0000003c041b1981 */ /* 0x000562000c1e1900 */
[----:B------:R-:W-:Y:S01]  /*1fb50*/  ISETP.NE.U32.AND P2, PT, RZ, UR6, PT ;  /* 0x00000006ff007c0c */ /* 0x000fe2000bf45070 */
[----:B------:R-:W0:Y:S01]  /*1fb60*/  @P4 LDC R28, c[0x0][0xbec] ;  /* 0x0002fb00ff1c4b82 */ /* 0x000e220000000800 */
[----:B------:R-:W-:Y:S02]  /*1fb70*/  SHF.R.S32.HI R24, RZ, 0x1f, R208 ;  /* 0x0000001fff187819 */ /* 0x000fe400000114d0 */
[----:B------:R-:W-:Y:S02]  /*1fb80*/  ISETP.NE.AND.EX P2, PT, RZ, UR7, PT, P2 ;  /* 0x00000007ff007c0c */ /* 0x000fe4000bf45320 */
[----:B------:R-:W-:Y:S02]  /*1fb90*/  SEL R33, R211, RZ, P3 ;  /* 0x000000ffd3217207 */ /* 0x000fe40001800000 */
[----:B------:R-:W-:Y:S01]  /*1fba0*/  SEL R3, R208, RZ, !P2 ;  /* 0x000000ffd0037207 */ /* 0x000fe20005000000 */
[----:B--2---:R-:W2:Y:S01]  /*1fbb0*/  LDC.64 R4, c[0x0][R26+0x210] ;  /* 0x000084001a047b82 */ /* 0x004ea20000000a00 */
[----:B------:R-:W-:-:S07]  /*1fbc0*/  SEL R25, R24, RZ, !P2 ;  /* 0x000000ff18197207 */ /* 0x000fce0005000000 */
[----:B------:R-:W2:Y:S01]  /*1fbd0*/  @P4 LDC R105, c[0x0][0xbf0] ;  /* 0x0002fc00ff694b82 */ /* 0x000ea20000000800 */
[----:B-1----:R-:W-:-:S07]  /*1fbe0*/  IMAD R7, R7, R3, RZ ;  /* 0x0000000307077224 */ /* 0x002fce00078e02ff */
[----:B---3--:R-:W1:Y:S01]  /*1fbf0*/  @!P3 LDC R14, c[0x0][0xb50] ;  /* 0x0002d400ff0ebb82 */ /* 0x008e620000000800 */
[C---:B------:R-:W-:Y:S02]  /*1fc00*/  IMAD R103, R6.reuse, R25, R7 ;  /* 0x0000001906677224 */ /* 0x040fe400078e0207 */
[----:B------:R-:W-:-:S05]  /*1fc10*/  IMAD.WIDE.U32 R6, R6, R3, RZ ;  /* 0x0000000306067225 */ /* 0x000fca00078e00ff */
[----:B------:R-:W3:Y:S01]  /*1fc20*/  @!P3 LDC R15, c[0x0][0xb54] ;  /* 0x0002d500ff0fbb82 */ /* 0x000ee20000000800 */
[-C--:B----4-:R-:W-:Y:S02]  /*1fc30*/  IMAD R35, R9, R169.reuse, RZ ;  /* 0x000000a909237224 */ /* 0x090fe400078e02ff */
[----:B------:R-:W-:-:S04]  /*1fc40*/  IMAD.WIDE.U32 R8, R8, R169, RZ ;  /* 0x000000a908087225 */ /* 0x000fc800078e00ff */
[----:B------:R-:W-:Y:S02]  /*1fc50*/  IMAD.IADD R25, R203, 0x1, R188 ;  /* 0x00000001cb197824 */ /* 0x000fe400078e02bc */
[----:B------:R-:W-:Y:S02]  /*1fc60*/  IMAD.IADD R24, R9, 0x1, R35 ;  /* 0x0000000109187824 */ /* 0x000fe400078e0223 */
[----:B------:R-:W-:Y:S02]  /*1fc70*/  IMAD.IADD R9, R7, 0x1, R103 ;  /* 0x0000000107097824 */ /* 0x000fe400078e0267 */
[----:B------:R-:W-:Y:S02]  /*1fc80*/  IMAD.MOV.U32 R7, RZ, RZ, R25 ;  /* 0x000000ffff077224 */ /* 0x000fe400078e0019 */
[-C--:B0-----:R-:W-:Y:S02]  /*1fc90*/  IMAD R35, R11, R33.reuse, RZ ;  /* 0x000000210b237224 */ /* 0x081fe400078e02ff */
[----:B------:R-:W-:-:S05]  /*1fca0*/  IMAD.WIDE.U32 R10, R10, R33, RZ ;  /* 0x000000210a0a7225 */ /* 0x000fca00078e00ff */
[----:B------:R-:W-:Y:S02]  /*1fcb0*/  IADD3 R35, R11, R35, RZ ;  /* 0x000000230b237210 */ /* 0x000fe40007ffe0ff */
[--C-:B------:R-:W-:Y:S01]  /*1fcc0*/  IADD3 R8, P2, P5, R6, R8, R0.reuse ;  /* 0x0000000806087210 */ /* 0x100fe20007d5e000 */
[----:B------:R-:W-:Y:S01]  /*1fcd0*/  @P4 IMAD.HI.U32 R6, R25, R28, RZ ;  /* 0x0000001c19064227 */ /* 0x000fe200078e00ff */
[----:B------:R-:W-:-:S04]  /*1fce0*/  SHF.R.S32.HI R103, RZ, 0x1f, R0 ;  /* 0x0000001fff677819 */ /* 0x000fc80000011400 */
[----:B--2---:R-:W-:Y:S02]  /*1fcf0*/  @P4 SHF.R.U32.HI R7, RZ, R105, R6 ;  /* 0x00000069ff074219 */ /* 0x004fe40000011606 */
[----:B------:R-:W-:Y:S02]  /*1fd00*/  IADD3.X R9, R9, R24, R103, P2, P5 ;  /* 0x0000001809097210 */ /* 0x000fe400017ea467 */
[----:B------:R-:W-:Y:S01]  /*1fd10*/  IADD3 R10, P2, P5, R7, R8, R10 ;  /* 0x00000008070a7210 */ /* 0x000fe20007d5e00a */
[--C-:B------:R-:W-:Y:S01]  /*1fd20*/  IMAD.MOV R24, RZ, RZ, -R7.reuse ;  /* 0x000000ffff187224 */ /* 0x100fe200078e0a07 */
[----:B------:R-:W-:-:S03]  /*1fd30*/  SHF.R.S32.HI R6, RZ, 0x1f, R7 ;  /* 0x0000001fff067819 */ /* 0x000fc60000011407 */
[----:B------:R-:W-:Y:S01]  /*1fd40*/  IMAD R7, R102, R24, R25 ;  /* 0x0000001866077224 */ /* 0x000fe200078e0219 */
[----:B------:R-:W-:-:S03]  /*1fd50*/  IADD3.X R11, R6, R9, R35, P2, P5 ;  /* 0x00000009060b7210 */ /* 0x000fc600017ea423 */
[-C--:B------:R-:W-:Y:S01]  /*1fd60*/  IMAD R5, R5, R7.reuse, RZ ;  /* 0x0000000705057224 */ /* 0x080fe200078e02ff */
[----:B------:R-:W-:Y:S01]  /*1fd70*/  SHF.R.S32.HI R9, RZ, 0x1f, R7 ;  /* 0x0000001fff097819 */ /* 0x000fe20000011407 */
[----:B------:R-:W-:-:S04]  /*1fd80*/  IMAD.WIDE.U32 R10, R4, R7, R10 ;  /* 0x00000007040a7225 */ /* 0x000fc800078e000a */
[----:B------:R-:W-:Y:S01]  /*1fd90*/  IMAD R5, R4, R9, R5 ;  /* 0x0000000904057224 */ /* 0x000fe200078e0205 */
[----:B-1----:R-:W-:-:S03]  /*1fda0*/  LEA R14, P2, R10, R14, 0x2 ;  /* 0x0000000e0a0e7211 */ /* 0x002fc600078410ff */
[----:B------:R-:W-:-:S05]  /*1fdb0*/  IMAD.IADD R4, R11, 0x1, R5 ;  /* 0x000000010b047824 */ /* 0x000fca00078e0205 */
[----:B---3--:R-:W-:Y:S01]  /*1fdc0*/  LEA.HI.X R15, R10, R15, R4, 0x2, P2 ;  /* 0x0000000f0a0f7211 */ /* 0x008fe200010f1404 */
[----:B------:R-:W-:Y:S06]  /*1fdd0*/  @P1 BRA `(.L_x_1833) ;  /* 0x0000000000101947 */ /* 0x000fec0003800000 */
[----:B------:R-:W-:Y:S05]  /*1fde0*/  @!P0 BRA `(.L_x_1833) ;  /* 0x00000000000c8947 */ /* 0x000fea0003800000 */
[----:B------:R-:W2:Y:S04]  /*1fdf0*/  LDG.E R4, desc[UR60][R12.64] ;  /* 0x0000003c0c047981 */ /* 0x000ea8000c1e1900 */
[----:B-----5:R-:W2:Y:S02]  /*1fe00*/  LDG.E R27, desc[UR60][R12.64+0x4] ;  /* 0x0000043c0c1b7981 */ /* 0x020ea4000c1e1900 */
[----:B--2---:R-:W-:-:S07]  /*1fe10*/  IMAD.IADD R27, R27, 0x1, -R4 ;  /* 0x000000011b1b7824 */ /* 0x004fce00078e0a04 */
.L_x_1833:
[----:B------:R-:W2:Y:S01]  /*1fe20*/  LDL R8, [R1+0x50] ;  /* 0x0000500001087983 */ /* 0x000ea20000100800 */
[----:B-----5:R-:W-:Y:S01]  /*1fe30*/  IMAD R28, R27, R102, RZ ;  /* 0x000000661b1c7224 */ /* 0x020fe200078e02ff */
[----:B------:R-:W-:Y:S02]  /*1fe40*/  LOP3.LUT P0, RZ, R229, 0x3, RZ, 0xc0, !PT ;  /* 0x00000003e5ff7812 */ /* 0x000fe4000780c0ff */
[----:B------:R-:W-:Y:S04]  /*1fe50*/  SHFL.IDX PT, R4, R14, RZ, 0x1c1f ;  /* 0x001c1fff0e047589 */ /* 0x000fe800000e0000 */
[----:B------:R-:W0:Y:S04]  /*1fe60*/  SHFL.IDX PT, R5, R15, RZ, 0x1c1f ;  /* 0x001c1fff0f057589 */ /* 0x000e2800000e0000 */
[----:B------:R-:W-:Y:S04]  /*1fe70*/  SHFL.IDX PT, R6, R14, 0x1, 0x1c1f ;  /* 0x003c1f000e067f89 */ /* 0x000fe800000e0000 */
[----:B------:R-:W1:Y:S01]  /*1fe80*/  SHFL.IDX PT, R7, R15, 0x1, 0x1c1f ;  /* 0x003c1f000f077f89 */ /* 0x000e6200000e0000 */
[----:B--2---:R-:W-:-:S04]  /*1fe90*/  IMAD.IADD R11, R8, 0x1, R188 ;  /* 0x00000001080b7824 */ /* 0x004fc800078e02bc */
[C---:B------:R-:W-:Y:S01]  /*1fea0*/  VIADD R12, R11.reuse, 0x8 ;  /* 0x000000080b0c7836 */ /* 0x040fe20000000000 */
[----:B------:R-:W-:-:S04]  /*1feb0*/  ISETP.GE.OR P1, PT, R11, R28, P0 ;  /* 0x0000001c0b00720c */ /* 0x000fc80000726670 */
[----:B------:R-:W-:-:S09]  /*1fec0*/  ISETP.GE.OR P0, PT, R12, R28, P0 ;  /* 0x0000001c0c00720c */ /* 0x000fd20000706670 */
        /* <DEDUP_REMOVED lines=8> */
[----:B------:R-:W-:Y:S01]  /*1ff50*/  IADD3 R9, P6, R72, 0x1000, RZ ;  /* 0x0000100048097810 */ /* 0x000fe20007fde0ff */
[----:B------:R-:W-:Y:S01]  /*1ff60*/  IMAD R103, R103, UR4, RZ ;  /* 0x0000000467677c24 */ /* 0x000fe2000f8e02ff */
[----:B------:R-:W-:Y:S02]  /*1ff70*/  LEA R49, R206, R226, 0x5 ;  /* 0x000000e2ce317211 */ /* 0x000fe400078e28ff */
[----:B------:R-:W-:Y:S01]  /*1ff80*/  LOP3.LUT R8, R9, 0x380, RZ, 0xc0, !PT ;  /* 0x0000038009087812 */ /* 0x000fe200078ec0ff */
[----:B------:R-:W-:Y:S01]  /*1ff90*/  IMAD R103, R0, UR5, R103 ;  /* 0x0000000500677c24 */ /* 0x000fe2000f8e0267 */
[----:B------:R-:W-:Y:S01]  /*1ffa0*/  IADD3 R13, P5, R72, 0x2000, RZ ;  /* 0x00002000480d7810 */ /* 0x000fe20007fbe0ff */
[----:B------:R-:W-:Y:S01]  /*1ffb0*/  IMAD.WIDE.U32 R20, R0, UR4, RZ ;  /* 0x0000000400147c25 */ /* 0x000fe2000f8e00ff */
[----:B------:R-:W-:Y:S01]  /*1ffc0*/  SHF.R.U64 R8, R8, 0x3, RZ ;  /* 0x0000000308087819 */ /* 0x000fe200000012ff */
[----:B------:R-:W-:Y:S01]  /*1ffd0*/  ULDC.64 UR4, c[0x0][0xae8] ;  /* 0x0002ba0000047ab9 */ /* 0x000fe20000000a00 */
[----:B------:R-:W-:Y:S01]  /*1ffe0*/  IADD3 R25, P3, R72, 0x3000, RZ ;  /* 0x0000300048197810 */ /* 0x000fe20007f7e0ff */
[----:B------:R-:W-:Y:S01]  /*1fff0*/  IMAD.IADD R21, R21, 0x1, R103 ;  /* 0x0000000115157824 */ /* 0x000fe200078e0267 */
[----:B------:R-:W-:Y:S01]  /*20000*/  LOP3.LUT R8, R8, R9, RZ, 0x3c, !PT ;  /* 0x0000000908087212 */ /* 0x000fe200078e3cff */
[----:B------:R-:W-:Y:S01]  /*20010*/  IMAD.IADD R50, R188, 0x1, R49 ;  /* 0x00000001bc327824 */ /* 0x000fe200078e0231 */
[C---:B------:R-:W-:Y:S01]  /*20020*/  IADD3 R33, P2, R72.reuse, 0x4000, RZ ;  /* 0x0000400048217810 */ /* 0x040fe20007f5e0ff */
[----:B------:R-:W-:Y:S01]  /*20030*/  IMAD.X R9, RZ, RZ, R73, P6 ;  /* 0x000000ffff097224 */ /* 0x000fe200030e0649 */
[C---:B------:R-:W-:Y:S01]  /*20040*/  IADD3 R37, P1, R72.reuse, 0x5000, RZ ;  /* 0x0000500048257810 */ /* 0x040fe20007f3e0ff */
[----:B------:R-:W-:Y:S01]  /*20050*/  IMAD.WIDE.U32 R20, R169, UR4, R20 ;  /* 0x00000004a9147c25 */ /* 0x000fe2000f8e0014 */
[----:B------:R-:W-:-:S02]  /*20060*/  IADD3 R41, P0, R72, 0x6000, RZ ;  /* 0x0000600048297810 */ /* 0x000fc40007f1e0ff */
        /* <DEDUP_REMOVED lines=9> */
[----:B------:R-:W-:Y:S01]  /*20100*/  IMAD.MOV.U32 R49, RZ, RZ, R50 ;  /* 0x000000ffff317224 */ /* 0x000fe200078e0032 */
[----:B------:R-:W-:Y:S01]  /*20110*/  LOP3.LUT R36, R37, 0x380, RZ, 0xc0, !PT ;  /* 0x0000038025247812 */ /* 0x000fe200078ec0ff */
[----:B------:R-:W-:Y:S01]  /*20120*/  IMAD.X R45, RZ, RZ, R73, P6 ;  /* 0x000000ffff2d7224 */ /* 0x000fe200030e0649 */
[----:B------:R-:W-:-:S02]  /*20130*/  LOP3.LUT R40, R41, 0x380, RZ, 0xc0, !PT ;  /* 0x0000038029287812 */ /* 0x000fc400078ec0ff */
[----:B------:R-:W-:Y:S02]  /*20140*/  LOP3.LUT R4, R5, 0x380, RZ, 0xc0, !PT ;  /* 0x0000038005047812 */ /* 0x000fe400078ec0ff */
[----:B------:R-:W-:Y:S01]  /*20150*/  LOP3.LUT R7, R72, 0x380, RZ, 0xc0, !PT ;  /* 0x0000038048077812 */ /* 0x000fe200078ec0ff */
[----:B------:R-:W-:Y:S01]  /*20160*/  IMAD R48, R48, UR4, RZ ;  /* 0x0000000430307c24 */ /* 0x000fe2000f8e02ff */
[----:B------:R-:W-:Y:S02]  /*20170*/  SHF.R.U64 R12, R12, 0x3, RZ ;  /* 0x000000030c0c7819 */ /* 0x000fe400000012ff */
[----:B------:R-:W-:Y:S02]  /*20180*/  SHF.R.U64 R24, R24, 0x3, RZ ;  /* 0x0000000318187819 */ /* 0x000fe400000012ff */
[----:B------:R-:W-:Y:S02]  /*20190*/  SHF.R.U64 R32, R32, 0x3, RZ ;  /* 0x0000000320207819 */ /* 0x000fe400000012ff */
[----:B------:R-:W-:-:S02]  /*201a0*/  SHF.R.U64 R36, R36, 0x3, RZ ;  /* 0x0000000324247819 */ /* 0x000fc400000012ff */
[----:B------:R-:W-:Y:S02]  /*201b0*/  SHF.R.U64 R40, R40, 0x3, RZ ;  /* 0x0000000328287819 */ /* 0x000fe400000012ff */
[----:B-1----:R-:W-:Y:S02]  /*201c0*/  @P4 SHF.R.U32.HI R49, RZ, R53, R0 ;  /* 0x00000035ff314219 */ /* 0x002fe40000011600 */
[----:B------:R-:W-:Y:S02]  /*201d0*/  SHF.R.U64 R4, R4, 0x3, RZ ;  /* 0x0000000304047819 */ /* 0x000fe400000012ff */
[----:B------:R-:W-:Y:S01]  /*201e0*/  SHF.R.U64 R7, R7, 0x3, RZ ;  /* 0x0000000307077819 */ /* 0x000fe200000012ff */
[C---:B------:R-:W-:Y:S01]  /*201f0*/  IMAD R51, R3.reuse, UR5, R48 ;  /* 0x0000000503337c24 */ /* 0x040fe2000f8e0230 */
        /* <DEDUP_REMOVED lines=10> */
[----:B------:R-:W-:Y:S01]  /*202a0*/  SHF.R.S32.HI R0, RZ, 0x1f, R49 ;  /* 0x0000001fff007819 */ /* 0x000fe20000011431 */
[----:B------:R-:W-:Y:S01]  /*202b0*/  IMAD.X R41, RZ, RZ, R73, P0 ;  /* 0x000000ffff297224 */ /* 0x000fe200000e0649 */
[----:B------:R-:W-:Y:S01]  /*202c0*/  IADD3.X R13, RZ, R73, RZ, P5, !PT ;  /* 0x00000049ff0d7210 */ /* 0x000fe20002ffe4ff */
[----:B------:R-:W-:Y:S01]  /*202d0*/  IMAD.MOV R3, RZ, RZ, -R49 ;  /* 0x000000ffff037224 */ /* 0x000fe200078e0a31 */
[----:B------:R-:W-:-:S02]  /*202e0*/  LOP3.LUT R44, R4, R5, RZ, 0x3c, !PT ;  /* 0x00000005042c7212 */ /* 0x000fc400078e3cff */
[----:B------:R-:W-:Y:S01]  /*202f0*/  LOP3.LUT R72, R7, R72, RZ, 0x3c, !PT ;  /* 0x0000004807487212 */ /* 0x000fe200078e3cff */
[----:B------:R-:W-:Y:S01]  /*20300*/  IMAD R0, R0, UR4, RZ ;  /* 0x0000000400007c24 */ /* 0x000fe2000f8e02ff */
[----:B------:R-:W5:Y:S01]  /*20310*/  LD.E.128 R12, desc[UR60][R12.64] ;  /* 0x0000003c0c0c7980 */ /* 0x000f62000c101d00 */
[----:B------:R-:W-:Y:S02]  /*20320*/  IMAD R3, R102, R3, R50 ;  /* 0x0000000366037224 */ /* 0x000fe400078e0232 */
[----:B------:R-:W-:Y:S01]  /*20330*/  IMAD.IADD R21, R21, 0x1, R51 ;  /* 0x0000000115157824 */ /* 0x000fe200078e0233 */
        /* <DEDUP_REMOVED lines=18> */
[----:B------:R-:W-:Y:S02]  /*20460*/  IMAD.IADD R53, R226, 0x1, R188 ;  /* 0x00000001e2357824 */ /* 0x000fe400078e02bc */
[C---:B------:R-:W-:Y:S02]  /*20470*/  IMAD R51, R3.reuse, UR5, R0 ;  /* 0x0000000503337c24 */ /* 0x040fe4000f8e0200 */
[----:B------:R-:W-:Y:S01]  /*20480*/  IMAD.WIDE.U32 R20, R3, UR4, R20 ;  /* 0x0000000403147c25 */ /* 0x000fe2000f8e0014 */
[----:B------:R-:W-:Y:S01]  /*20490*/  ISETP.GE.AND P2, PT, R53, R28, PT ;  /* 0x0000001c3500720c */ /* 0x000fe20003f46270 */
[----:B------:R-:W-:Y:S02]  /*204a0*/  ULDC.64 UR4, c[0x0][0xa80] ;  /* 0x0002a00000047ab9 */ /* 0x000fe40000000a00 */
[----:B------:R-:W-:Y:S01]  /*204b0*/  VIADD R0, R2, 0x2a820 ;  /* 0x0002a82002007836 */ /* 0x000fe20000000000 */
[----:B------:R-:W-:Y:S01]  /*204c0*/  LEA R50, P3, R20, UR4, 0x1 ;  /* 0x0000000414327c11 */ /* 0x000fe2000f8608ff */
[----:B------:R-:W-:-:S03]  /*204d0*/  IMAD.IADD R21, R21, 0x1, R51 ;  /* 0x0000000115157824 */ /* 0x000fc600078e0233 */
[----:B------:R-:W-:Y:S02]  /*204e0*/  PRMT R0, RZ, 0x654, R0 ;  /* 0x00000654ff007816 */ /* 0x000fe40000000000 */
[----:B------:R-:W-:Y:S01]  /*204f0*/  LEA.HI.X R51, R20, UR5, R21, 0x1, P3 ;  /* 0x0000000514337c11 */ /* 0x000fe200098f0c15 */
[C---:B------:R-:W-:Y:S01]  /*20500*/  VIADD R3, R53.reuse, 0x40 ;  /* 0x0000004035037836 */ /* 0x040fe20000000000 */
[----:B------:R-:W-:Y:S01]  /*20510*/  IADD3 R49, R53, 0x20, RZ ;  /* 0x0000002035317810 */ /* 0x000fe20007ffe0ff */
[----:B-1----:R0:W1:Y:S01]  /*20520*/  SHFL.IDX PT, R48, R50, RZ, 0x181f ;  /* 0x00181fff32307589 */ /* 0x00206200000e0000 */
[----:B------:R2:W-:Y:S01]  /*20530*/  SYNCS.ARRIVE.TRANS64.RED.A1T0 RZ, [R0+URZ], RZ ;  /* 0x000000ff00ff79a7 */ /* 0x0005e2000810043f */
[----:B------:R-:W-:Y:S01]  /*20540*/  BSSY B1, `(.L_x_1835) ;  /* 0x0000010000017945 */ /* 0x000fe20003800000 */
[-C--:B------:R-:W-:Y:S02]  /*20550*/  ISETP.GE.AND P0, PT, R49, R28.reuse, PT ;  /* 0x0000001c3100720c */ /* 0x080fe40003f06270 */
[----:B------:R-:W-:Y:S01]  /*20560*/  ISETP.GE.AND P1, PT, R3, R28, PT ;  /* 0x0000001c0300720c */ /* 0x000fe20003f26270 */
[----:B--2---:R0:W2:Y:S01]  /*20570*/  SHFL.IDX PT, R0, R51, RZ, 0x181f ;  /* 0x00181fff33007589 */ /* 0x0040a200000e0000 */
[----:B------:R-:W-:-:S02]  /*20580*/  SHF.R.S32.HI R104, RZ, 0x1f, R205 ;  /* 0x0000001fff687819 */ /* 0x000fc400000114cd */
[----:B------:R-:W-:Y:S01]  /*20590*/  SHF.R.S32.HI R105, RZ, 0x1f, R204 ;  /* 0x0000001fff697819 */ /* 0x000fe200000114cc */
[----:B------:R-:W-:Y:S08]  /*205a0*/  @P2 BRA `(.L_x_1836) ;  /* 0x0000000000242947 */ /* 0x000ff00003800000 */
[----:B------:R-:W-:Y:S02]  /*205b0*/  ULDC UR4, c[0x0][0xac8] ;  /* 0x0002b20000047ab9 */ /* 0x000fe40000000800 */
[----:B------:R-:W-:Y:S02]  /*205c0*/  ISETP.GE.AND P2, PT, R204, UR4, PT ;  /* 0x00000004cc007c0c */ /* 0x000fe4000bf46270 */
[----:B------:R-:W-:-:S11]  /*205d0*/  ISETP.GE.AND P3, PT, R205, UR4, PT ;  /* 0x00000004cd007c0c */ /* 0x000fd6000bf66270 */
[CC--:B-1----:R-:W-:Y:S02]  /*205e0*/  @!P2 LEA R20, P4, R204.reuse, R48.reuse, 0x1 ;  /* 0x00000030cc14a211 */ /* 0x0c2fe400078808ff */
[C---:B------:R-:W-:Y:S02]  /*205f0*/  @!P3 LEA R48, P5, R205.reuse, R48, 0x1 ;  /* 0x00000030cd30b211 */ /* 0x040fe400078a08ff */
[-C--:B--2---:R-:W-:Y:S02]  /*20600*/  @!P2 LEA.HI.X R21, R204, R0.reuse, R105, 0x1, P4 ;  /* 0x00000000cc15a211 */ /* 0x084fe400020f0c69 */
[----:B------:R-:W-:-:S03]  /*20610*/  @!P3 LEA.HI.X R49, R205, R0, R104, 0x1, P5 ;  /* 0x00000000cd31b211 */ /* 0x000fc600028f0c68 */
[----:B-----5:R3:W-:Y:S04]  /*20620*/  @!P2 ST.E.128 desc[UR60][R20.64], R4 ;  /* 0x000000041400a985 */ /* 0x0207e8000c101d3c */
[----:B------:R3:W-:Y:S02]  /*20630*/  @!P3 ST.E.128 desc[UR60][R48.64], R32 ;  /* 0x000000203000b985 */ /* 0x0007e4000c101d3c */
.L_x_1836:
[----:B------:R-:W-:Y:S05]  /*20640*/  BSYNC B1 ;  /* 0x0000000000017941 */ /* 0x000fea0003800000 */
.L_x_1835:
[----:B--2---:R2:W4:Y:S01]  /*20650*/  SHFL.IDX PT, R0, R51, 0x1, 0x181f ;  /* 0x00381f0033007f89 */ /* 0x00452200000e0000 */
        /* <DEDUP_REMOVED lines=12> */
.L_x_1838:
[----:B------:R-:W-:Y:S05]  /*20720*/  BSYNC B1 ;  /* 0x0000000000017941 */ /* 0x000fea0003800000 */
.L_x_1837:
        /* <DEDUP_REMOVED lines=13> */
.L_x_1840:
[----:B------:R-:W-:Y:S05]  /*20800*/  BSYNC B1 ;  /* 0x0000000000017941 */ /* 0x000fea0003800000 */
.L_x_1839:
[----:B------:R-:W-:Y:S01]  /*20810*/  VIADD R3, R53, 0x60 ;  /* 0x0000006035037836 */ /* 0x000fe20000000000 */
[----:B0-2-4-:R-:W0:Y:S04]  /*20820*/  SHFL.IDX PT, R51, R51, 0x3, 0x181f ;  /* 0x00781f0033337f89 */ /* 0x015e2800000e0000 */
[----:B------:R-:W-:Y:S01]  /*20830*/  ISETP.GE.AND P0, PT, R3, R28, PT ;  /* 0x0000001c0300720c */ /* 0x000fe20003f06270 */
[----:B------:R-:W2:-:S12]  /*20840*/  SHFL.IDX PT, R50, R50, 0x3, 0x181f ;  /* 0x00781f0032327f89 */ /* 0x000e9800000e0000 */
[----:B------:R-:W-:Y:S05]  /*20850*/  @P0 BRA `(.L_x_1841) ;  /* 0x0000001800300947 */ /* 0x000fea0003800000 */
[----:B------:R-:W-:Y:S02]  /*20860*/  ULDC UR4, c[0x0][0xac8] ;  /* 0x0002b20000047ab9 */ /* 0x000fe40000000800 */
[----:B------:R-:W-:-:S13]  /*20870*/  ISETP.GE.AND P1, PT, R204, UR4, PT ;  /* 0x00000004cc007c0c */ /* 0x000fda000bf26270 */
[----:B--2---:R-:W-:-:S04]  /*20880*/  @!P1 LEA R4, P0, R204, R50, 0x1 ;  /* 0x00000032cc049211 */ /* 0x004fc800078008ff */
        /* <DEDUP_REMOVED lines=8> */
.L_x_1834:
[----:B0-----:R-:W0:Y:S01]  /*20910*/  @P4 LDC R6, c[0x0][0xbec] ;  /* 0x0002fb00ff064b82 */ /* 0x001e220000000800 */
[----:B------:R-:W-:Y:S01]  /*20920*/  ULDC.64 UR4, c[0x0][0xb08] ;  /* 0x0002c20000047ab9 */ /* 0x000fe20000000a00 */
[----:B------:R-:W-:Y:S01]  /*20930*/  ULDC.64 UR6, c[0x0][0xb30] ;  /* 0x0002cc0000067ab9 */ /* 0x000fe20000000a00 */
[----:B------:R-:W-:Y:S01]  /*20940*/  IMAD R103, R103, UR4, RZ ;  /* 0x0000000467677c24 */ /* 0x000fe2000f8e02ff */
[----:B------:R-:W-:Y:S01]  /*20950*/  ISETP.GE.AND P0, PT, R11, R28, PT ;  /* 0x0000001c0b00720c */ /* 0x000fe20003f06270 */
[C---:B------:R-:W-:Y:S01]  /*20960*/  IMAD.WIDE.U32 R4, R0.reuse, UR4, RZ ;  /* 0x0000000400047c25 */ /* 0x040fe2000f8e00ff */
[----:B------:R-:W-:Y:S01]  /*20970*/  BSSY B1, `(.L_x_1842) ;  /* 0x000007a000017945 */ /* 0x000fe20003800000 */
[----:B------:R-:W-:Y:S01]  /*20980*/  SHF.R.S32.HI R24, RZ, 0x1f, R212 ;  /* 0x0000001fff187819 */ /* 0x000fe200000114d4 */
[----:B------:R-:W1:Y:S01]  /*20990*/  @P4 LDC R9, c[0x0][0xbf0] ;  /* 0x0002fc00ff094b82 */ /* 0x000e620000000800 */
[----:B------:R-:W-:Y:S01]  /*209a0*/  IMAD R103, R0, UR5, R103 ;  /* 0x0000000500677c24 */ /* 0x000fe2000f8e0267 */
[----:B------:R-:W-:Y:S01]  /*209b0*/  ULDC.64 UR4, c[0x0][0xb38] ;  /* 0x0002ce0000047ab9 */ /* 0x000fe20000000a00 */
[----:B------:R-:W-:Y:S01]  /*209c0*/  SHF.R.S32.HI R0, RZ, 0x1f, R3 ;  /* 0x0000001fff007819 */ /* 0x000fe20000011403 */
[C---:B------:R-:W-:Y:S01]  /*209d0*/  VIADD R13, R182.reuse, 0x8 ;  /* 0x00000008b60d7836 */ /* 0x040fe20000000000 */
[----:B------:R-:W-:Y:S01]  /*209e0*/  SHF.R.S32.HI R26, RZ, 0x1f, R213 ;  /* 0x0000001fff1a7819 */ /* 0x000fe200000114d5 */
[----:B------:R-:W-:Y:S01]  /*209f0*/  IMAD.IADD R5, R5, 0x1, R103 ;  /* 0x0000000105057824 */ /* 0x000fe200078e0267 */
[----:B------:R-:W-:Y:S01]  /*20a00*/  SHF.R.S32.HI R27, RZ, 0x1f, R214 ;  /* 0x0000001fff1b7819 */ /* 0x000fe200000114d6 */
[----:B------:R-:W-:Y:S01]  /*20a10*/  VIADD R15, R182, 0x10 ;  /* 0x00000010b60f7836 */ /* 0x000fe20000000000 */
[----:B------:R-:W-:Y:S01]  /*20a20*/  SHF.R.S32.HI R14, RZ, 0x1f, R13 ;  /* 0x0000001fff0e7819 */ /* 0x000fe2000001140d */
[----:B------:R-:W-:Y:S01]  /*20a30*/  IMAD.WIDE.U32 R4, R169, UR4, R4 ;  /* 0x00000004a9047c25 */ /* 0x000fe2000f8e0004 */
[----:B------:R-:W-:-:S02]  /*20a40*/  SHF.R.S32.HI R32, RZ, 0x1f, R215 ;  /* 0x0000001fff207819 */ /* 0x000fc400000114d7 */
[----:B------:R-:W-:Y:S01]  /*20a50*/  SHF.R.S32.HI R20, RZ, 0x1f, R15 ;  /* 0x0000001fff147819 */ /* 0x000fe2000001140f */
[----:B------:R-:W-:Y:S01]  /*20a60*/  IMAD R5, R169, UR5, R5 ;  /* 0x00000005a9057c24 */ /* 0x000fe2000f8e0205 */
[----:B------:R-:W-:Y:S01]  /*20a70*/  ULDC.64 UR4, c[0x0][0xb40] ;  /* 0x0002d00000047ab9 */ /* 0x000fe20000000a00 */
[----:B0-----:R-:W-:Y:S01]  /*20a80*/  @P4 IMAD.HI.U32 R6, R25, R6, RZ ;  /* 0x0000000619064227 */ /* 0x001fe200078e00ff */
[----:B------:R-:W-:Y:S02]  /*20a90*/  SHF.R.S32.HI R33, RZ, 0x1f, R216 ;  /* 0x0000001fff217819 */ /* 0x000fe400000114d8 */
[----:B------:R-:W-:Y:S01]  /*20aa0*/  SHF.R.S32.HI R34, RZ, 0x1f, R217 ;  /* 0x0000001fff227819 */ /* 0x000fe200000114d9 */
[----:B------:R-:W-:Y:S01]  /*20ab0*/  IMAD R0, R0, UR4, RZ ;  /* 0x0000000400007c24 */ /* 0x000fe2000f8e02ff */
[----:B------:R-:W-:Y:S01]  /*20ac0*/  SHF.R.S32.HI R35, RZ, 0x1f, R218 ;  /* 0x0000001fff237819 */ /* 0x000fe200000114da */
[----:B------:R-:W-:Y:S01]  /*20ad0*/  IMAD.WIDE.U32 R4, R3, UR4, R4 ;  /* 0x0000000403047c25 */ /* 0x000fe2000f8e0004 */
[----:B------:R-:W-:-:S02]  /*20ae0*/  SHF.R.S32.HI R72, RZ, 0x1f, R219 ;  /* 0x0000001fff487819 */ /* 0x000fc400000114db */
[----:B------:R-:W-:Y:S01]  /*20af0*/  SHF.R.S32.HI R73, RZ, 0x1f, R220 ;  /* 0x0000001fff497819 */ /* 0x000fe200000114dc */
[----:B------:R-:W-:Y:S01]  /*20b00*/  IMAD R7, R3, UR5, R0 ;  /* 0x0000000503077c24 */ /* 0x000fe2000f8e0200 */
[----:B------:R-:W-:Y:S01]  /*20b10*/  ULDC.64 UR4, c[0x0][0xb48] ;  /* 0x0002d20000047ab9 */ /* 0x000fe20000000a00 */
[----:B------:R-:W-:Y:S01]  /*20b20*/  IMAD.MOV.U32 R3, RZ, RZ, R25 ;  /* 0x000000ffff037224 */ /* 0x000fe200078e0019 */
[----:B-1----:R-:W-:Y:S01]  /*20b30*/  @P4 SHF.R.U32.HI R3, RZ, R9, R6 ;  /* 0x00000009ff034219 */ /* 0x002fe20000011606 */
[----:B------:R-:W-:Y:S01]  /*20b40*/  VIADD R6, R2, 0x2a820 ;  /* 0x0002a82002067836 */ /* 0x000fe20000000000 */
[----:B------:R-:W-:Y:S02]  /*20b50*/  IADD3 R5, R5, R7, RZ ;  /* 0x0000000705057210 */ /* 0x000fe40007ffe0ff */
[--C-:B------:R-:W-:Y:S01]  /*20b60*/  SHF.R.S32.HI R0, RZ, 0x1f, R3.reuse ;  /* 0x0000001fff007819 */ /* 0x100fe20000011403 */
[----:B------:R-:W-:Y:S01]  /*20b70*/  IMAD.MOV R7, RZ, RZ, -R3 ;  /* 0x000000ffff077224 */ /* 0x000fe200078e0a03 */
[----:B------:R-:W-:Y:S01]  /*20b80*/  PRMT R6, RZ, 0x654, R6 ;  /* 0x00000654ff067816 */ /* 0x000fe20000000006 */
[----:B------:R-:W-:Y:S01]  /*20b90*/  IMAD.WIDE.U32 R4, R211, UR4, R4 ;  /* 0x00000004d3047c25 */ /* 0x000fe2000f8e0004 */
[----:B------:R-:W-:-:S02]  /*20ba0*/  SHF.R.S32.HI R104, RZ, 0x1f, R221 ;  /* 0x0000001fff687819 */ /* 0x000fc400000114dd */
[----:B------:R0:W-:Y:S01]  /*20bb0*/  SYNCS.ARRIVE.TRANS64.RED.A1T0 RZ, [R6+URZ], RZ ;  /* 0x000000ff06ff79a7 */ /* 0x0001e2000810043f */
[----:B------:R-:W-:Y:S01]  /*20bc0*/  IMAD R7, R102, R7, R25 ;  /* 0x0000000766077224 */ /* 0x000fe200078e0219 */
[----:B------:R-:W-:Y:S01]  /*20bd0*/  SHF.R.S32.HI R105, RZ, 0x1f, R222 ;  /* 0x0000001fff697819 */ /* 0x000fe200000114de */
[----:B------:R-:W-:Y:S01]  /*20be0*/  IMAD R0, R0, UR6, RZ ;  /* 0x0000000600007c24 */ /* 0x000fe2000f8e02ff */
[----:B------:R-:W-:Y:S01]  /*20bf0*/  SHF.R.S32.HI R106, RZ, 0x1f, R223 ;  /* 0x0000001fff6a7819 */ /* 0x000fe200000114df */
[----:B------:R-:W-:Y:S01]  /*20c00*/  IMAD R5, R211, UR5, R5 ;  /* 0x00000005d3057c24 */ /* 0x000fe2000f8e0205 */
[----:B------:R-:W-:Y:S01]  /*20c10*/  ULDC.64 UR4, c[0x0][0xb28] ;  /* 0x0002ca0000047ab9 */ /* 0x000fe20000000a00 */
[C---:B------:R-:W-:Y:S01]  /*20c20*/  IMAD R9, R3.reuse, UR7, R0 ;  /* 0x0000000703097c24 */ /* 0x040fe2000f8e0200 */
[----:B------:R-:W-:Y:S01]  /*20c30*/  SHF.R.S32.HI R0, RZ, 0x1f, R7 ;  /* 0x0000001fff007819 */ /* 0x000fe20000011407 */
[----:B------:R-:W-:Y:S01]  /*20c40*/  IMAD.WIDE.U32 R4, R3, UR6, R4 ;  /* 0x0000000603047c25 */ /* 0x000fe2000f8e0004 */
[----:B------:R-:W-:-:S03]  /*20c50*/  SHF.R.S32.HI R21, RZ, 0x1f, R224 ;  /* 0x0000001fff157819 */ /* 0x000fc600000114e0 */
[----:B------:R-:W-:Y:S02]  /*20c60*/  IMAD R0, R0, UR4, RZ ;  /* 0x0000000400007c24 */ /* 0x000fe4000f8e02ff */
        /* <DEDUP_REMOVED lines=17> */
[-C--:B------:R-:W-:Y:S01]  /*20d80*/  @!P1 LEA R8, P5, R15, R4.reuse, 0x2 ;  /* 0x000000040f089211 */ /* 0x080fe200078a10ff */
        /* <DEDUP_REMOVED lines=56> */
.L_x_1843:
[----:B------:R-:W-:Y:S05]  /*21110*/  BSYNC B1 ;  /* 0x0000000000017941 */ /* 0x000fea0003800000 */
.L_x_1842:
        /* <DEDUP_REMOVED lines=10> */
[-C--:B-1----:R-:W-:Y:S02]  /*211c0*/  @!P1 LEA R8, P5, R13, R4.reuse, 0x2 ;  /* 0x000000040d089211 */ /* 0x082fe400078a10ff */
[-C--:B------:R-:W-:Y:S02]  /*211d0*/  @!P0 LEA R10, P6, R15, R4.reuse, 0x2 ;  /* 0x000000040f0a8211 */ /* 0x080fe400078c10ff */
[-C--:B---3--:R-:W-:Y:S01]  /*211e0*/  @!P1 LEA.HI.X R9, R13, R5.reuse, R14, 0x2, P5 ;  /* 0x000000050d099211 */ /* 0x088fe200028f140e */
[----:B0-----:R-:W-:Y:S01]  /*211f0*/  @!P2 IMAD.WIDE R6, R182, 0x4, R4 ;  /* 0x00000004b606a825 */ /* 0x001fe200078e0204 */
        /* <DEDUP_REMOVED lines=18> */
[-C--:B-1----:R-:W-:Y:S01]  /*21320*/  @!P2 LEA R10, P6, R219, R4.reuse, 0x2 ;  /* 0x00000004db0aa211 */ /* 0x082fe200078c10ff */
[----:B------:R-:W-:Y:S01]  /*21330*/  @!P5 ST.E.64 desc[UR60][R20.64], R46 ;  /* 0x0000002e1400d985 */ /* 0x000fe2000c101b3c */
[----:B------:R-:W-:Y:S02]  /*21340*/  @!P1 LEA R8, P5, R220, R4, 0x2 ;  /* 0x00000004dc089211 */ /* 0x000fe400078a10ff */
        /* <DEDUP_REMOVED lines=35> */
.L_x_1832:
[----:B------:R-:W-:Y:S01]  /*21580*/  ULDC.64 UR4, c[0x0][0xc08] ;  /* 0x0003020000047ab9 */ /* 0x000fe20000000a00 */
[----:B------:R-:W3:Y:S01]  /*21590*/  LDC.64 R4, c[0x0][0xc00] ;  /* 0x00030000ff047b82 */ /* 0x000ee20000000a00 */
[----:B------:R-:W-:Y:S02]  /*215a0*/  ISETP.NE.U32.AND P0, PT, RZ, UR4, PT ;  /* 0x00000004ff007c0c */ /* 0x000fe4000bf05070 */
[----:B------:R-:W-:Y:S02]  /*215b0*/  MOV R3, RZ ;  /* 0x000000ff00037202 */ /* 0x000fe40000000f00 */
[----:B------:R-:W-:Y:S01]  /*215c0*/  ISETP.NE.AND.EX P1, PT, RZ, UR5, PT, P0 ;  /* 0x00000005ff007c0c */ /* 0x000fe2000bf25300 */
[----:B------:R-:W-:Y:S02]  /*215d0*/  ULDC.64 UR4, c[0x0][0xc00] ;  /* 0x0003000000047ab9 */ /* 0x000fe40000000a00 */
[----:B------:R-:W-:-:S04]  /*215e0*/  ISETP.NE.U32.AND P0, PT, RZ, UR4, PT ;  /* 0x00000004ff007c0c */ /* 0x000fc8000bf05070 */
[----:B------:R-:W-:-:S06]  /*215f0*/  ISETP.NE.AND.EX P0, PT, RZ, UR5, PT, P0 ;  /* 0x00000005ff007c0c */ /* 0x000fcc000bf05300 */
[----:B------:R-:W4:Y:S01]  /*21600*/  @P1 LDC.64 R6, c[0x0][0xc08] ;  /* 0x00030200ff061b82 */ /* 0x000f220000000a00 */
[----:B------:R-:W-:Y:S02]  /*21610*/  ULDC UR4, c[0x0][0xa88] ;  /* 0x0002a20000047ab9 */ /* 0x000fe40000000800 */
[----:B------:R-:W-:Y:S02]  /*21620*/  IMAD.U32 R0, RZ, RZ, UR4 ;  /* 0x00000004ff007e24 */ /* 0x000fe4000f8e00ff */
[----:B---3--:R-:W-:-:S05]  /*21630*/  IMAD.WIDE R4, R208, 0x4, R4 ;  /* 0x00000004d0047825 */ /* 0x008fca00078e0204 */
[----:B------:R3:W5:Y:S01]  /*21640*/  @P0 LDG.E R3, desc[UR60][R4.64] ;  /* 0x0000003c04030981 */ /* 0x000762000c1e1900 */
[----:B----4-:R-:W-:-:S05]  /*21650*/  @P1 IMAD.WIDE R6, R208, 0x4, R6 ;  /* 0x00000004d0061825 */ /* 0x010fca00078e0206 */
[----:B------:R3:W5:Y:S01]  /*21660*/  @P1 LDG.E R0, desc[UR60][R6.64] ;  /* 0x0000003c06001981 */ /* 0x000762000c1e1900 */
[----:B------:R-:W-:Y:S02]  /*21670*/  ISETP.NE.AND P2, PT, R207, RZ, PT ;  /* 0x000000ffcf00720c */ /* 0x000fe40003f45270 */
[----:B--2---:R-:W-:Y:S01]  /*21680*/  SHF.R.S32.HI R28, RZ, 0x1f, R208 ;  /* 0x0000001fff1c7819 */ /* 0x004fe200000114d0 */
[----:B0-----:R-:W0:Y:S10]  /*21690*/  S2R R33, SR_TID.X ;  /* 0x0000000000217919 */ /* 0x001e340000002100 */
[----:B------:R-:W2:Y:S01]  /*216a0*/  @!P2 LDC R207, c[0x0][0xad4] ;  /* 0x0002b500ffcfab82 */ /* 0x000ea20000000800 */
[----:B0-----:R-:W-:Y:S01]  /*216b0*/  VIADD R8, R33, 0xffffff80 ;  /* 0xffffff8021087836 */ /* 0x001fe20000000000 */
[----:B--2---:R-:W-:-:S04]  /*216c0*/  ISETP.GT.AND P2, PT, R207, 0x1, PT ;  /* 0x00000001cf00780c */ /* 0x004fc80003f44270 */
[----:B------:R-:W-:Y:S01]  /*216d0*/  ISETP.GT.AND P3, PT, R8, 0x7f, PT ;  /* 0x0000007f0800780c */ /* 0x000fe20003f64270 */
[----:B---3--:R-:W-:-:S12]  /*216e0*/  @P1 BRA `(.L_x_1844) ;  /* 0x0000000000101947 */ /* 0x008fd80003800000 */
[----:B------:R-:W-:Y:S05]  /*216f0*/  @!P0 BRA `(.L_x_1844) ;  /* 0x00000000000c8947 */ /* 0x000fea0003800000 */
[----:B------:R-:W2:Y:S04]  /*21700*/  LDG.E R7, desc[UR60][R4.64] ;  /* 0x0000003c04077981 */ /* 0x000ea8000c1e1900 */
[----:B-----5:R-:W2:Y:S02]  /*21710*/  LDG.E R0, desc[UR60][R4.64+0x4] ;  /* 0x0000043c04007981 */ /* 0x020ea4000c1e1900 */
[----:B--2---:R-:W-:-:S07]  /*21720*/  IMAD.IADD R0, R0, 0x1, -R7 ;  /* 0x0000000100007824 */ /* 0x004fce00078e0a07 */
.L_x_1844:
[----:B------:R-:W-:Y:S01]  /*21730*/  BSSY B1, `(.L_x_1845) ;  /* 0x0000035000017945 */ /* 0x000fe20003800000 */
[----:B------:R-:W-:Y:S02]  /*21740*/  SEL R27, R208, RZ, !P0 ;  /* 0x000000ffd01b7207 */ /* 0x000fe40004000000 */
[----:B------:R-:W-:Y:S02]  /*21750*/  SEL R28, R28, RZ, !P0 ;  /* 0x000000ff1c1c7207 */ /* 0x000fe40004000000 */
[----:B-----5:R-:W-:Y:S01]  /*21760*/  SHF.R.S32.HI R26, RZ, 0x1f, R3 ;  /* 0x0000001fff1a7819 */ /* 0x020fe20000011403 */
[----:B------:R-:W-:Y:S06]  /*21770*/  @P3 BRA `(.L_x_1846) ;  /* 0x0000000000c03947 */ /* 0x000fec0003800000 */
[----:B------:R-:W0:Y:S01]  /*21780*/  LDC R35, c[0x0][0xbe8] ;  /* 0x0002fa00ff237b82 */ /* 0x000e220000000800 */
[----:B------:R-:W-:Y:S01]  /*21790*/  IADD3 R33, R188, -0x80, R33 ;  /* 0xffffff80bc217810 */ /* 0x000fe20007ffe021 */
        /* <DEDUP_REMOVED lines=8> */
[----:B------:R-:W-:Y:S02]  /*21820*/  SEL R24, R24, 0x978, P0 ;  /* 0x0000097818187807 */ /* 0x000fe40000000000 */
[----:B------:R-:W-:-:S03]  /*21830*/  SEL R211, R211, RZ, P0 ;  /* 0x000000ffd3d37207 */ /* 0x000fc60000000000 */
[----:B------:R-:W2:Y:S08]  /*21840*/  LDC.64 R12, c[0x0][R24+0x220] ;  /* 0x00008800180c7b82 */ /* 0x000eb00000000a00 */
[----:B------:R-:W3:Y:S08]  /*21850*/  LDC.64 R10, c[0x0][R24+0x218] ;  /* 0x00008600180a7b82 */ /* 0x000ef00000000a00 */
[----:B------:R-:W4:Y:S08]  /*21860*/  LDC.64 R8, c[0x0][R24+0x228] ;  /* 0x00008a0018087b82 */ /* 0x000f300000000a00 */
[----:B------:R-:W5:Y:S08]  /*21870*/  LDC.64 R6, c[0x0][R24+0x210] ;  /* 0x0000840018067b82 */ /* 0x000f700000000a00 */
[----:B------:R-:W1:Y:S08]  /*21880*/  @P1 LDC R20, c[0x0][0xbec] ;  /* 0x0002fb00ff141b82 */ /* 0x000e700000000800 */
[----:B------:R-:W4:Y:S01]  /*21890*/  @P1 LDC R37, c[0x0][0xbf0] ;  /* 0x0002fc00ff251b82 */ /* 0x000f220000000800 */
[----:B--2---:R-:W-:-:S07]  /*218a0*/  IMAD R13, R13, R27, RZ ;  /* 0x0000001b0d0d7224 */ /* 0x004fce00078e02ff */
[----:B0-----:R-:W0:Y:S01]  /*218b0*/  @!P0 LDC R4, c[0x0][0xb50] ;  /* 0x0002d400ff048b82 */ /* 0x001e220000000800 */
[----:B------:R-:W-:Y:S02]  /*218c0*/  IMAD R13, R12, R28, R13 ;  /* 0x0000001c0c0d7224 */ /* 0x000fe400078e020d */
[----:B-1----:R-:W-:-:S05]  /*218d0*/  @P1 IMAD.HI.U32 R20, R33, R20, RZ ;  /* 0x0000001421141227 */ /* 0x002fca00078e00ff */
[----:B------:R-:W1:Y:S01]  /*218e0*/  @!P0 LDC R5, c[0x0][0xb54] ;  /* 0x0002d500ff058b82 */ /* 0x000e620000000800 */
[-C--:B---3--:R-:W-:Y:S02]  /*218f0*/  IMAD R25, R11, R169.reuse, RZ ;  /* 0x000000a90b197224 */ /* 0x088fe400078e02ff */
[----:B------:R-:W-:Y:S01]  /*21900*/  IMAD.WIDE.U32 R14, R10, R169, RZ ;  /* 0x000000a90a0e7225 */ /* 0x000fe200078e00ff */
[----:B----4-:R-:W-:-:S03]  /*21910*/  @P1 SHF.R.U32.HI R21, RZ, R37, R20 ;  /* 0x00000025ff151219 */ /* 0x010fc60000011614 */
[----:B------:R-:W-:-:S04]  /*21920*/  IMAD.WIDE.U32 R10, R12, R27, RZ ;  /* 0x0000001b0c0a7225 */ /* 0x000fc800078e00ff */
[----:B------:R-:W-:Y:S01]  /*21930*/  IMAD.IADD R12, R11, 0x1, R13 ;  /* 0x000000010b0c7824 */ /* 0x000fe200078e020d */
[----:B------:R-:W-:Y:S01]  /*21940*/  IADD3 R14, P1, P3, R10, R14, R3 ;  /* 0x0000000e0a0e7210 */ /* 0x000fe20007b3e003 */
[----:B------:R-:W-:Y:S01]  /*21950*/  IMAD.IADD R25, R15, 0x1, R25 ;  /* 0x000000010f197824 */ /* 0x000fe200078e0219 */
[----:B------:R-:W-:Y:S01]  /*21960*/  IADD3 R10, -R21, RZ, RZ ;  /* 0x000000ff150a7210 */ /* 0x000fe20007ffe1ff */
[-C--:B------:R-:W-:Y:S02]  /*21970*/  IMAD R13, R9, R211.reuse, RZ ;  /* 0x000000d3090d7224 */ /* 0x080fe400078e02ff */
[----:B------:R-:W-:-:S04]  /*21980*/  IMAD.WIDE.U32 R8, R8, R211, RZ ;  /* 0x000000d308087225 */ /* 0x000fc800078e00ff */
[----:B------:R-:W-:Y:S01]  /*21990*/  IMAD R11, R35, R10, R33 ;  /* 0x0000000a230b7224 */ /* 0x000fe200078e0221 */
[----:B------:R-:W-:Y:S01]  /*219a0*/  IADD3.X R10, R12, R25, R26, P1, P3 ;  /* 0x000000190c0a7210 */ /* 0x000fe20000fe641a */
[----:B------:R-:W-:Y:S01]  /*219b0*/  IMAD.IADD R13, R9, 0x1, R13 ;  /* 0x00000001090d7824 */ /* 0x000fe200078e020d */
[----:B------:R-:W-:Y:S01]  /*219c0*/  IADD3 R8, P0, P1, R21, R14, R8 ;  /* 0x0000000e15087210 */ /* 0x000fe2000791e008 */
[----:B-----5:R-:W-:Y:S01]  /*219d0*/  IMAD R7, R7, R11, RZ ;  /* 0x0000000b07077224 */ /* 0x020fe200078e02ff */
[----:B------:R-:W-:-:S04]  /*219e0*/  SHF.R.S32.HI R21, RZ, 0x1f, R21 ;  /* 0x0000001fff157819 */ /* 0x000fc80000011415 */
[----:B------:R-:W-:Y:S02]  /*219f0*/  IADD3.X R9, R21, R10, R13, P0, P1 ;  /* 0x0000000a15097210 */ /* 0x000fe400007e240d */
[----:B------:R-:W-:-:S05]  /*21a00*/  SHF.R.S32.HI R13, RZ, 0x1f, R11 ;  /* 0x0000001fff0d7819 */ /* 0x000fca000001140b */
[C---:B------:R-:W-:Y:S02]  /*21a10*/  IMAD R13, R6.reuse, R13, R7 ;  /* 0x0000000d060d7224 */ /* 0x040fe400078e0207 */
[----:B------:R-:W-:-:S04]  /*21a20*/  IMAD.WIDE.U32 R6, R6, R11, R8 ;  /* 0x0000000b06067225 */ /* 0x000fc800078e0008 */
[----:B------:R-:W-:Y:S01]  /*21a30*/  IMAD.IADD R7, R7, 0x1, R13 ;  /* 0x0000000107077824 */ /* 0x000fe200078e020d */
[----:B0-----:R-:W-:-:S04]  /*21a40*/  LEA R4, P0, R6, R4, 0x2 ;  /* 0x0000000406047211 */ /* 0x001fc800078010ff */
[----:B-1----:R-:W-:Y:S01]  /*21a50*/  LEA.HI.X R5, R6, R5, R7, 0x2, P0 ;  /* 0x0000000506057211 */ /* 0x002fe200000f1407 */
[----:B------:R-:W-:-:S05]  /*21a60*/  IMAD.MOV.U32 R7, RZ, RZ, -0x800000 ;  /* 0xff800000ff077424 */ /* 0x000fca00078e00ff */
[----:B------:R0:W-:Y:S03]  /*21a70*/  STG.E desc[UR60][R4.64], R7 ;  /* 0x0000000704007986 */ /* 0x0001e6000c10193c */
.L_x_1846:
[----:B------:R-:W-:Y:S05]  /*21a80*/  BSYNC B1 ;  /* 0x0000000000017941 */ /* 0x000fea0003800000 */
.L_x_1845:
[----:B------:R-:W-:Y:S05]  /*21a90*/  @P2 BRA `(.L_x_1841) ;  /* 0x0000000400a02947 */ /* 0x000fea0003800000 */
[----:B------:R-:W2:Y:S01]  /*21aa0*/  LDC R11, c[0x0][0xbe8] ;  /* 0x0002fa00ff0b7b82 */ /* 0x000ea20000000800 */
        /* <DEDUP_REMOVED lines=8> */
[----:B------:R-:W-:-:S03]  /*21b30*/  ULDC.64 UR4, c[0x0][0xae8] ;  /* 0x0002ba0000047ab9 */ /* 0x000fc60000000a00 */
[----:B------:R-:W-:Y:S02]  /*21b40*/  IMAD R3, R206, 0x20, R226 ;  /* 0x00000020ce037824 */ /* 0x000fe400078e02e2 */
[----:B------:R-:W-:Y:S02]  /*21b50*/  IMAD.IADD R5, R5, 0x1, R7 ;  /* 0x0000000105057824 */ /* 0x000fe400078e0207 */
[----:B------:R-:W-:Y:S01]  /*21b60*/  IMAD R7, R28, UR6, RZ ;  /* 0x000000061c077c24 */ /* 0x000fe2000f8e02ff */
[----:B------:R-:W-:Y:S01]  /*21b70*/  IADD3 R9, R188, R3, RZ ;  /* 0x00000003bc097210 */ /* 0x000fe20007ffe0ff */
[----:B------:R-:W-:-:S04]  /*21b80*/  IMAD.WIDE.U32 R4, R169, UR4, R4 ;  /* 0x00000004a9047c25 */ /* 0x000fc8000f8e0004 */
[----:B------:R-:W-:Y:S01]  /*21b90*/  IMAD.MOV.U32 R3, RZ, RZ, R9 ;  /* 0x000000ffff037224 */ /* 0x000fe200078e0009 */
[----:B--2---:R-:W-:Y:S01]  /*21ba0*/  ISETP.NE.AND P0, PT, R11, 0x1, PT ;  /* 0x000000010b00780c */ /* 0x004fe20003f05270 */
[----:B------:R-:W-:Y:S01]  /*21bb0*/  IMAD R5, R169, UR5, R5 ;  /* 0x00000005a9057c24 */ /* 0x000fe2000f8e0205 */
[----:B------:R-:W-:Y:S01]  /*21bc0*/  ULDC.64 UR4, c[0x0][0xae0] ;  /* 0x0002b80000047ab9 */ /* 0x000fe20000000a00 */
[C---:B------:R-:W-:Y:S02]  /*21bd0*/  IMAD R7, R27.reuse, UR7, R7 ;  /* 0x000000071b077c24 */ /* 0x040fe4000f8e0207 */
[----:B------:R-:W-:-:S04]  /*21be0*/  IMAD.WIDE.U32 R4, R27, UR6, R4 ;  /* 0x000000061b047c25 */ /* 0x000fc8000f8e0004 */
[----:B------:R-:W-:Y:S02]  /*21bf0*/  IMAD.IADD R5, R5, 0x1, R7 ;  /* 0x0000000105057824 */ /* 0x000fe400078e0207 */
[----:B------:R-:W-:Y:S02]  /*21c00*/  IMAD.IADD R188, R226, 0x1, R188 ;  /* 0x00000001e2bc7824 */ /* 0x000fe400078e02bc */
[----:B------:R-:W0:Y:S08]  /*21c10*/  @P0 LDC R6, c[0x0][0xbec] ;  /* 0x0002fb00ff060b82 */ /* 0x000e300000000800 */
[----:B------:R-:W2:Y:S01]  /*21c20*/  @P0 LDC R13, c[0x0][0xbf0] ;  /* 0x0002fc00ff0d0b82 */ /* 0x000ea20000000800 */
[----:B0-----:R-:W-:-:S05]  /*21c30*/  @P0 IMAD.HI.U32 R6, R9, R6, RZ ;  /* 0x0000000609060227 */ /* 0x001fca00078e00ff */
[----:B--2---:R-:W-:-:S04]  /*21c40*/  @P0 SHF.R.U32.HI R3, RZ, R13, R6 ;  /* 0x0000000dff030219 */ /* 0x004fc80000011606 */
[--C-:B------:R-:W-:Y:S01]  /*21c50*/  SHF.R.S32.HI R6, RZ, 0x1f, R3.reuse ;  /* 0x0000001fff067819 */ /* 0x100fe20000011403 */
[----:B------:R-:W-:Y:S02]  /*21c60*/  IMAD.MOV R8, RZ, RZ, -R3 ;  /* 0x000000ffff087224 */ /* 0x000fe400078e0a03 */
[----:B------:R-:W-:-:S04]  /*21c70*/  IMAD.WIDE.U32 R4, R3, UR4, R4 ;  /* 0x0000000403047c25 */ /* 0x000fc8000f8e0004 */
[----:B------:R-:W-:Y:S02]  /*21c80*/  IMAD R6, R6, UR4, RZ ;  /* 0x0000000406067c24 */ /* 0x000fe4000f8e02ff */
[----:B------:R-:W-:Y:S02]  /*21c90*/  IMAD R7, R11, R8, R9 ;  /* 0x000000080b077224 */ /* 0x000fe400078e0209 */
[----:B------:R-:W-:Y:S01]  /*21ca0*/  IMAD R9, R3, UR5, R6 ;  /* 0x0000000503097c24 */ /* 0x000fe2000f8e0206 */
[----:B------:R-:W-:Y:S01]  /*21cb0*/  ULDC.64 UR4, c[0x0][0xad8] ;  /* 0x0002b60000047ab9 */ /* 0x000fe20000000a00 */
[----:B------:R-:W-:Y:S01]  /*21cc0*/  IMAD R11, R0, R11, RZ ;  /* 0x0000000b000b7224 */ /* 0x000fe200078e02ff */
[----:B------:R-:W-:Y:S01]  /*21cd0*/  SHF.R.S32.HI R3, RZ, 0x1f, R7 ;  /* 0x0000001fff037819 */ /* 0x000fe20000011407 */
[----:B------:R-:W-:Y:S02]  /*21ce0*/  IMAD.IADD R5, R5, 0x1, R9 ;  /* 0x0000000105057824 */ /* 0x000fe400078e0209 */
[C---:B------:R-:W-:Y:S01]  /*21cf0*/  VIADD R0, R188.reuse, 0x20 ;  /* 0x00000020bc007836 */ /* 0x040fe20000000000 */
[----:B------:R-:W-:Y:S01]  /*21d00*/  ISETP.GE.AND P2, PT, R188, R11, PT ;  /* 0x0000000bbc00720c */ /* 0x000fe20003f46270 */
[----:B------:R-:W-:-:S02]  /*21d10*/  IMAD R6, R3, UR4, RZ ;  /* 0x0000000403067c24 */ /* 0x000fc4000f8e02ff */
        /* <DEDUP_REMOVED lines=9> */
[----:B------:R0:W2:Y:S04]  /*21db0*/  SHFL.IDX PT, R4, R6, RZ, 0x181f ;  /* 0x00181fff06047589 */ /* 0x0000a800000e0000 */
[----:B------:R0:W3:Y:S01]  /*21dc0*/  SHFL.IDX PT, R0, R3, RZ, 0x181f ;  /* 0x00181fff03007589 */ /* 0x0000e200000e0000 */
[----:B------:R-:W-:Y:S05]  /*21dd0*/  @P2 BRA `(.L_x_1848) ;  /* 0x0000000000242947 */ /* 0x000fea0003800000 */
[----:B------:R-:W-:Y:S02]  /*21de0*/  ULDC UR4, c[0x0][0xac8] ;  /* 0x0002b20000047ab9 */ /* 0x000fe40000000800 */
[----:B------:R-:W-:Y:S02]  /*21df0*/  ISETP.GE.AND P4, PT, R204, UR4, PT ;  /* 0x00000004cc007c0c */ /* 0x000fe4000bf86270 */
[----:B------:R-:W-:-:S11]  /*21e00*/  ISETP.GE.AND P5, PT, R205, UR4, PT ;  /* 0x00000004cd007c0c */ /* 0x000fd6000bfa6270 */
[CC--:B--2---:R-:W-:Y:S02]  /*21e10*/  @!P4 LEA R8, P2, R204.reuse, R4.reuse, 0x1 ;  /* 0x00000004cc08c211 */ /* 0x0c4fe400078408ff */
[C---:B------:R-:W-:Y:S02]  /*21e20*/  @!P5 LEA R4, P3, R205.reuse, R4, 0x1 ;  /* 0x00000004cd04d211 */ /* 0x040fe400078608ff */
[-C--:B---3--:R-:W-:Y:S02]  /*21e30*/  @!P4 LEA.HI.X R9, R204, R0.reuse, R12, 0x1, P2 ;  /* 0x00000000cc09c211 */ /* 0x088fe400010f0c0c */
[----:B------:R-:W-:-:S03]  /*21e40*/  @!P5 LEA.HI.X R5, R205, R0, R10, 0x1, P3 ;  /* 0x00000000cd05d211 */ /* 0x000fc600018f0c0a */
[----:B------:R4:W-:Y:S04]  /*21e50*/  @!P4 ST.E.128 desc[UR60][R8.64], RZ ;  /* 0x000000ff0800c985 */ /* 0x0009e8000c101d3c */
[----:B------:R4:W-:Y:S02]  /*21e60*/  @!P5 ST.E.128 desc[UR60][R4.64], RZ ;  /* 0x000000ff0400d985 */ /* 0x0009e4000c101d3c */
.L_x_1848:
[----:B------:R-:W-:Y:S05]  /*21e70*/  BSYNC B1 ;  /* 0x0000000000017941 */ /* 0x000fea0003800000 */
.L_x_1847:
[----:B---3--:R3:W0:Y:S01]  /*21e80*/  SHFL.IDX PT, R0, R3, 0x1, 0x181f ;  /* 0x00381f0003007f89 */ /* 0x00862200000e0000 */
[----:B------:R-:W-:Y:S03]  /*21e90*/  BSSY B1, `(.L_x_1849) ;  /* 0x000000c000017945 */ /* 0x000fe60003800000 */
[----:B--2-4-:R3:W2:Y:S01]  /*21ea0*/  SHFL.IDX PT, R4, R6, 0x1, 0x181f ;  /* 0x00381f0006047f89 */ /* 0x0146a200000e0000 */
[----:B------:R-:W-:Y:S05]  /*21eb0*/  @P1 BRA `(.L_x_1850) ;  /* 0x0000000000241947 */ /* 0x000fea0003800000 */
[----:B------:R-:W-:Y:S02]  /*21ec0*/  ULDC UR4, c[0x0][0xac8] ;  /* 0x0002b20000047ab9 */ /* 0x000fe40000000800 */
[----:B------:R-:W-:Y:S02]  /*21ed0*/  ISETP.GE.AND P3, PT, R204, UR4, PT ;  /* 0x00000004cc007c0c */ /* 0x000fe4000bf66270 */
[----:B------:R-:W-:-:S11]  /*21ee0*/  ISETP.GE.AND P4, PT, R205, UR4, PT ;  /* 0x00000004cd007c0c */ /* 0x000fd6000bf86270 */
[CC--:B--2---:R-:W-:Y:S02]  /*21ef0*/  @!P3 LEA R8, P1, R204.reuse, R4.reuse, 0x1 ;  /* 0x00000004cc08b211 */ /* 0x0c4fe400078208ff */
[C---:B------:R-:W-:Y:S02]  /*21f00*/  @!P4 LEA R4, P2, R205.reuse, R4, 0x1 ;  /* 0x00000004cd04c211 */ /* 0x040fe400078408ff */
[-C--:B0-----:R-:W-:Y:S02]  /*21f10*/  @!P3 LEA.HI.X R9, R204, R0.reuse, R12, 0x1, P1 ;  /* 0x00000000cc09b211 */ /* 0x081fe400008f0c0c */
[----:B------:R-:W-:-:S03]  /*21f20*/  @!P4 LEA.HI.X R5, R205, R0, R10, 0x1, P2 ;  /* 0x00000000cd05c211 */ /* 0x000fc600010f0c0a */
[----:B------:R4:W-:Y:S04]  /*21f30*/  @!P3 ST.E.128 desc[UR60][R8.64], RZ ;  /* 0x000000ff0800b985 */ /* 0x0009e8000c101d3c */
[----:B------:R4:W-:Y:S02]  /*21f40*/  @!P4 ST.E.128 desc[UR60][R4.64], RZ ;  /* 0x000000ff0400c985 */ /* 0x0009e4000c101d3c */
.L_x_1850:
[----:B------:R-:W-:Y:S05]  /*21f50*/  BSYNC B1 ;  /* 0x0000000000017941 */ /* 0x000fea0003800000 */
.L_x_1849:
[----:B0-----:R0:W0:Y:S01]  /*21f60*/  SHFL.IDX PT, R0, R3, 0x2, 0x181f ;  /* 0x00581f0003007f89 */ /* 0x00102200000e0000 */
[----:B------:R-:W-:Y:S03]  /*21f70*/  BSSY B1, `(.L_x_1851) ;  /* 0x000000c000017945 */ /* 0x000fe60003800000 */
[----:B--2-4-:R2:W4:Y:S01]  /*21f80*/  SHFL.IDX PT, R4, R6, 0x2, 0x181f ;  /* 0x00581f0006047f89 */ /* 0x01452200000e0000 */
[----:B------:R-:W-:Y:S05]  /*21f90*/  @P0 BRA `(.L_x_1852) ;  /* 0x0000000000240947 */ /* 0x000fea0003800000 */
[----:B------:R-:W-:Y:S02]  /*21fa0*/  ULDC UR4, c[0x0][0xac8] ;  /* 0x0002b20000047ab9 */ /* 0x000fe40000000800 */
[----:B------:R-:W-:Y:S02]  /*21fb0*/  ISETP.GE.AND P2, PT, R204, UR4, PT ;  /* 0x00000004cc007c0c */ /* 0x000fe4000bf46270 */
[----:B------:R-:W-:-:S11]  /*21fc0*/  ISETP.GE.AND P3, PT, R205, UR4, PT ;  /* 0x00000004cd007c0c */ /* 0x000fd6000bf66270 */
[CC--:B----4-:R-:W-:Y:S02]  /*21fd0*/  @!P2 LEA R8, P0, R204.reuse, R4.reuse, 0x1 ;  /* 0x00000004cc08a211 */ /* 0x0d0fe400078008ff */
[C---:B------:R-:W-:Y:S02]  /*21fe0*/  @!P3 LEA R4, P1, R205.reuse, R4, 0x1 ;  /* 0x00000004cd04b211 */ /* 0x040fe400078208ff */
[-C--:B0-----:R-:W-:Y:S02]  /*21ff0*/  @!P2 LEA.HI.X R9, R204, R0.reuse, R12, 0x1, P0 ;  /* 0x00000000cc09a211 */ /* 0x081fe400000f0c0c */
[----:B------:R-:W-:-:S03]  /*22000*/  @!P3 LEA.HI.X R5, R205, R0, R10, 0x1, P1 ;  /* 0x00000000cd05b211 */ /* 0x000fc600008f0c0a */
[----:B------:R0:W-:Y:S04]  /*22010*/  @!P2 ST.E.128 desc[UR60][R8.64], RZ ;  /* 0x000000ff0800a985 */ /* 0x0001e8000c101d3c */
[----:B------:R0:W-:Y:S02]  /*22020*/  @!P3 ST.E.128 desc[UR60][R4.64], RZ ;  /* 0x000000ff0400b985 */ /* 0x0001e4000c101d3c */
.L_x_1852:
[----:B------:R-:W-:Y:S05]  /*22030*/  BSYNC B1 ;  /* 0x0000000000017941 */ /* 0x000fea0003800000 */
.L_x_1851:
[----:B0-----:R-:W-:Y:S01]  /*22040*/  VIADD R0, R188, 0x60 ;  /* 0x00000060bc007836 */ /* 0x001fe20000000000 */
[----:B---3--:R-:W0:Y:S04]  /*22050*/  SHFL.IDX PT, R3, R3, 0x3, 0x181f ;  /* 0x00781f0003037f89 */ /* 0x008e2800000e0000 */
[----:B------:R-:W-:Y:S01]  /*22060*/  ISETP.GE.AND P0, PT, R0, R11, PT ;  /* 0x0000000b0000720c */ /* 0x000fe20003f06270 */
[----:B----4-:R3:W4:-:S12]  /*22070*/  SHFL.IDX PT, R4, R6, 0x3, 0x181f ;  /* 0x00781f0006047f89 */ /* 0x01071800000e0000 */
[----:B---3--:R-:W-:Y:S05]  /*22080*/  @P0 BRA `(.L_x_1841) ;  /* 0x0000000000240947 */ /* 0x008fea0003800000 */
[----:B------:R-:W-:Y:S02]  /*22090*/  ULDC UR4, c[0x0][0xac8] ;  /* 0x0002b20000047ab9 */ /* 0x000fe40000000800 */
[----:B------:R-:W-:Y:S02]  /*220a0*/  ISETP.GE.AND P2, PT, R204, UR4, PT ;  /* 0x00000004cc007c0c */ /* 0x000fe4000bf46270 */
[----:B------:R-:W-:-:S11]  /*220b0*/  ISETP.GE.AND P3, PT, R205, UR4, PT ;  /* 0x00000004cd007c0c */ /* 0x000fd6000bf66270 */
[CC--:B--2-4-:R-:W-:Y:S02]  /*220c0*/  @!P2 LEA R6, P0, R204.reuse, R4.reuse, 0x1 ;  /* 0x00000004cc06a211 */ /* 0x0d4fe400078008ff */
[C---:B------:R-:W-:Y:S02]  /*220d0*/  @!P3 LEA R4, P1, R205.reuse, R4, 0x1 ;  /* 0x00000004cd04b211 */ /* 0x040fe400078208ff */
[-C--:B0-----:R-:W-:Y:S02]  /*220e0*/  @!P2 LEA.HI.X R7, R204, R3.reuse, R12, 0x1, P0 ;  /* 0x00000003cc07a211 */ /* 0x081fe400000f0c0c */
[----:B------:R-:W-:-:S03]  /*220f0*/  @!P3 LEA.HI.X R5, R205, R3, R10, 0x1, P1 ;  /* 0x00000003cd05b211 */ /* 0x000fc600008f0c0a */
[----:B------:R0:W-:Y:S04]  /*22100*/  @!P2 ST.E.128 desc[UR60][R6.64], RZ ;  /* 0x000000ff0600a985 */ /* 0x0001e8000c101d3c */
[----:B------:R0:W-:Y:S02]  /*22110*/  @!P3 ST.E.128 desc[UR60][R4.64], RZ ;  /* 0x000000ff0400b985 */ /* 0x0001e4000c101d3c */
.L_x_1841:
[----:B------:R-:W-:Y:S05]  /*22120*/  BSYNC B0 ;  /* 0x0000000000007941 */ /* 0x000fea0003800000 */
.L_x_1831:
[----:B------:R-:W-:Y:S02]  /*22130*/  ULDC UR4, c[0x0][0xc3c] ;  /* 0x00030f0000047ab9 */ /* 0x000fe40000000800 */
[----:B------:R-:W-:-:S13]  /*22140*/  ISETP.GE.AND P0, PT, R31, UR4, PT ;  /* 0x000000041f007c0c */ /* 0x000fda000bf06270 */
[----:B------:R-:W-:Y:S05]  /*22150*/  @!P0 BRA `(.L_x_1853) ;  /* 0xfffffdf000d48947 */ /* 0x000fea000383ffff */
[----:B------:R-:W-:Y:S05]  /*22160*/  BRA `(.L_x_1546) ;  /* 0x0000008000207947 */ /* 0x000fea0003800000 */
.L_x_1544:
        /* <DEDUP_REMOVED lines=16> */
.L_x_1854:
        /* <DEDUP_REMOVED lines=27> */
[----:B-1----:R-:W-:-:S04]  /*22420*/  SEL R4, R4, RZ, P3 ;  /* 0x000000ff04047207 */ /* 0x002fc80001800000 */
[----:B------:R-:W-:-:S05]  /*22430*/  IADD3 R4, R11, R4, RZ ;  /* 0x000000040b047210 */ /* 0x000fca0007ffe0ff */
        /* <DEDUP_REMOVED lines=14> */
.L_x_1858:
[----:B------:R-:W0:Y:S01]  /*22520*/  LDC R2, c[0x0][0xc3c] ;  /* 0x00030f00ff027b82 */ /* 0x000e220000000800 */
[----:B------:R-:W-:Y:S01]  /*22530*/  UIADD3 UR4, UR4, 0x1f, URZ ;  /* 0x0000001f04047890 */ /* 0x000fe2000fffe03f */
[----:B------:R-:W-:Y:S02]  /*22540*/  ULDC UR7, c[0x0][0xc3c] ;  /* 0x00030f0000077ab9 */ /* 0x000fe40000000800 */
[----:B------:R-:W-:-:S03]  /*22550*/  IMAD.U32 R27, RZ, RZ, UR7 ;  /* 0x00000007ff1b7e24 */ /* 0x000fc6000f8e00ff */
[----:B0-----:R-:W-:-:S13]  /*22560*/  ISETP.LE.AND P6, PT, R2, UR4, PT ;  /* 0x0000000402007c0c */ /* 0x001fda000bfc3270 */
[----:B------:R-:W-:Y:S05]  /*22570*/  @P6 BRA `(.L_x_1857) ;  /* 0x0000000800a86947 */ /* 0x000fea0003800000 */
[----:B------:R-:W-:Y:S01]  /*22580*/  VIADD R11, R6, UR4 ;  /* 0x00000004060b7c36 */ /* 0x000fe20008000000 */
[----:B------:R-:W-:Y:S01]  /*22590*/  MOV R7, RZ ;  /* 0x000000ff00077202 */ /* 0x000fe20000000f00 */
[----:B------:R-:W-:-:S03]  /*225a0*/  IMAD.MOV.U32 R8, RZ, RZ, RZ ;  /* 0x000000ffff087224 */ /* 0x000fc600078e00ff */
[----:B------:R-:W-:-:S13]  /*225b0*/  ISETP.GE.OR P6, PT, R11, R2, !P0 ;  /* 0x000000020b00720c */ /* 0x000fda00047c6670 */
[----:B------:R-:W0:Y:S08]  /*225c0*/  @!P6 LDC.64 R4, c[0x0][0xc80] ;  /* 0x00032000ff04eb82 */ /* 0x000e300000000a00 */
[----:B------:R-:W1:Y:S01]  /*225d0*/  @!P6 LDC.64 R2, c[0x0][0xc78] ;  /* 0x00031e00ff02eb82 */ /* 0x000e620000000a00 */
[----:B0-----:R-:W-:-:S05]  /*225e0*/  @!P6 IMAD.WIDE R4, R11, 0x4, R4 ;  /* 0x000000040b04e825 */ /* 0x001fca00078e0204 */
[----:B------:R-:W2:Y:S01]  /*225f0*/  @!P6 LDG.E R7, desc[UR60][R4.64] ;  /* 0x0000003c0407e981 */ /* 0x000ea2000c1e1900 */
[----:B-1----:R-:W-:-:S05]  /*22600*/  @!P6 IMAD.WIDE R2, R11, 0x4, R2 ;  /* 0x000000040b02e825 */ /* 0x002fca00078e0202 */
        /* <DEDUP_REMOVED lines=22> */
.L_x_1856:
        /* <DEDUP_REMOVED lines=11> */
[----:B------:R-:W-:-:S05]  /*22820*/  VIADD R3, R27, 0xffffffff ;  /* 0xffffffff1b037836 */ /* 0x000fca0000000000 */
[----:B------:R0:W1:Y:S02]  /*22830*/  SHFL.IDX PT, R24, R2, R3, 0x1f ;  /* 0x00001f0302187589 */ /* 0x00006400000e0000 */
.L_x_1859:
[----:B-1----:R-:W-:Y:S02]  /*22840*/  IMAD R24, R24, UR5, R5 ;  /* 0x0000000518187c24 */ /* 0x002fe4000f8e0205 */
[----:B------:R-:W-:-:S03]  /*22850*/  VIADD R27, R27, UR4 ;  /* 0x000000041b1b7c36 */ /* 0x000fc60008000000 */
[----:B------:R-:W-:Y:S01]  /*22860*/  IADD3 R4, -R24, UR6, RZ ;  /* 0x0000000618047c10 */ /* 0x000fe2000fffe1ff */
[----:B------:R-:W-:Y:S06]  /*22870*/  @!P1 BRA `(.L_x_1860) ;  /* 0x0000000000e89947 */ /* 0x000fec0003800000 */
[-C--:B--2---:R-:W-:Y:S02]  /*22880*/  IABS R12, R7.reuse ;  /* 0x00000007000c7213 */ /* 0x084fe40000000000 */
[----:B------:R-:W-:Y:S02]  /*22890*/  IABS R5, R8 ;  /* 0x0000000800057213 */ /* 0x000fe40000000000 */
[----:B------:R-:W1:Y:S01]  /*228a0*/  I2F.RP R9, R12 ;  /* 0x0000000c00097306 */ /* 0x000e620000209400 */
[----:B------:R-:W-:-:S07]  /*228b0*/  IABS R13, R7 ;  /* 0x00000007000d7213 */ /* 0x000fce0000000000 */
[----:B------:R-:W2:Y:S08]  /*228c0*/  I2F.RP R10, R5 ;  /* 0x00000005000a7306 */ /* 0x000eb00000209400 */
[----:B-1----:R-:W0:Y:S08]  /*228d0*/  MUFU.RCP R9, R9 ;  /* 0x0000000900097308 */ /* 0x002e300000001000 */
[----:B--2---:R-:W-:Y:S01]  /*228e0*/  MUFU.RCP R10, R10 ;  /* 0x0000000a000a7308 */ /* 0x004fe20000001000 */
[----:B0-----:R-:W-:Y:S01]  /*228f0*/  VIADD R2, R9, 0xffffffe ;  /* 0x0ffffffe09027836 */ /* 0x001fe20000000000 */
[----:B------:R-:W-:-:S06]  /*22900*/  IABS R9, R4 ;  /* 0x0000000400097213 */ /* 0x000fcc0000000000 */
[----:B------:R0:W1:Y:S02]  /*22910*/  F2I.FTZ.U32.TRUNC.NTZ R3, R2 ;  /* 0x0000000200037305 */ /* 0x000064000021f000 */
[----:B0-----:R-:W-:Y:S01]  /*22920*/  MOV R2, RZ ;  /* 0x000000ff00027202 */ /* 0x001fe20000000f00 */
        /* <DEDUP_REMOVED lines=14> */
[----:B------:R-:W0:Y:S01]  /*22a10*/  F2I.FTZ.U32.TRUNC.NTZ R3, R11 ;  /* 0x0000000b00037305 */ /* 0x000e22000021f000 */
[----:B------:R-:W-:-:S05]  /*22a20*/  IABS R12, R8 ;  /* 0x00000008000c7213 */ /* 0x000fca0000000000 */
[----:B------:R-:W-:-:S05]  /*22a30*/  IMAD.MOV R12, RZ, RZ, -R12 ;  /* 0x000000ffff0c7224 */ /* 0x000fca00078e0a0c */
[----:B------:R-:W-:-:S04]  /*22a40*/  @P0 VIADD R2, R2, 0x1 ;  /* 0x0000000102020836 */ /* 0x000fc80000000000 */
[----:B------:R-:W-:Y:S01]  /*22a50*/  IMAD.MOV.U32 R13, RZ, RZ, R2 ;  /* 0x000000ffff0d7224 */ /* 0x000fe200078e0002 */
[----:B0-----:R-:W-:-:S03]  /*22a60*/  IADD3 R2, RZ, -R3, RZ ;  /* 0x80000003ff027210 */ /* 0x001fc60007ffe0ff */
[----:B------:R-:W-:Y:S01]  /*22a70*/  @!P2 IMAD.MOV R13, RZ, RZ, -R13 ;  /* 0x000000ffff0da224 */ /* 0x000fe200078e0a0d */
[----:B------:R-:W-:Y:S01]  /*22a80*/  @!P1 LOP3.LUT R13, RZ, R7, RZ, 0x33, !PT ;  /* 0x00000007ff0d9212 */ /* 0x000fe200078e33ff */
[----:B------:R-:W-:Y:S02]  /*22a90*/  IMAD R9, R2, R5, RZ ;  /* 0x0000000502097224 */ /* 0x000fe400078e02ff */
[----:B------:R-:W-:Y:S01]  /*22aa0*/  IMAD.MOV.U32 R2, RZ, RZ, RZ ;  /* 0x000000ffff027224 */ /* 0x000fe200078e00ff */
[----:B------:R-:W-:-:S03]  /*22ab0*/  IABS R10, R13 ;  /* 0x0000000d000a7213 */ /* 0x000fc60000000000 */
[----:B------:R-:W-:-:S04]  /*22ac0*/  IMAD.HI.U32 R2, R3, R9, R2 ;  /* 0x0000000903027227 */ /* 0x000fc800078e0002 */
[----:B------:R-:W-:Y:S02]  /*22ad0*/  IMAD.MOV.U32 R3, RZ, RZ, R10 ;  /* 0x000000ffff037224 */ /* 0x000fe400078e000a */
[----:B------:R-:W-:Y:S02]  /*22ae0*/  IMAD.MOV.U32 R10, RZ, RZ, R12 ;  /* 0x000000ffff0a7224 */ /* 0x000fe400078e000c */
[----:B------:R-:W-:-:S04]  /*22af0*/  IMAD.HI.U32 R2, R2, R3, RZ ;  /* 0x0000000302027227 */ /* 0x000fc800078e00ff */
[----:B------:R-:W-:Y:S01]  /*22b00*/  IMAD R10, R2, R10, R3 ;  /* 0x0000000a020a7224 */ /* 0x000fe200078e0203 */
[----:B------:R-:W-:-:S04]  /*22b10*/  LOP3.LUT R3, R13, R8, RZ, 0x3c, !PT ;  /* 0x000000080d037212 */ /* 0x000fc800078e3cff */
[----:B------:R-:W-:Y:S02]  /*22b20*/  ISETP.GT.U32.AND P1, PT, R5, R10, PT ;  /* 0x0000000a0500720c */ /* 0x000fe40003f24070 */
[----:B------:R-:W-:-:S11]  /*22b30*/  ISETP.GE.AND P2, PT, R3, RZ, PT ;  /* 0x000000ff0300720c */ /* 0x000fd60003f46270 */
[----:B------:R-:W-:Y:S01]  /*22b40*/  @!P1 IMAD.IADD R10, R10, 0x1, -R5 ;  /* 0x000000010a0a9824 */ /* 0x000fe200078e0a05 */
[----:B------:R-:W-:Y:S02]  /*22b50*/  @!P1 IADD3 R2, R2, 0x1, RZ ;  /* 0x0000000102029810 */ /* 0x000fe40007ffe0ff */
[----:B------:R-:W-:Y:S02]  /*22b60*/  ISETP.NE.AND P1, PT, R8, RZ, PT ;  /* 0x000000ff0800720c */ /* 0x000fe40003f25270 */
[----:B------:R-:W-:Y:S01]  /*22b70*/  ISETP.GE.U32.AND P0, PT, R10, R5, PT ;  /* 0x000000050a00720c */ /* 0x000fe20003f06070 */
[----:B------:R-:W-:-:S12]  /*22b80*/  IMAD.MOV R5, RZ, RZ, -R13 ;  /* 0x000000ffff057224 */ /* 0x000fd800078e0a0d */
[----:B------:R-:W-:-:S04]  /*22b90*/  @P0 VIADD R2, R2, 0x1 ;  /* 0x0000000102020836 */ /* 0x000fc80000000000 */
        /* <DEDUP_REMOVED lines=8> */
.L_x_1860:
[----:B0-----:R-:W0:Y:S02]  /*22c20*/  LDC.64 R2, c[0x0][0xc90] ;  /* 0x00032400ff027b82 */ /* 0x001e240000000a00 */
        /* <DEDUP_REMOVED lines=9> */
[----:B0-----:R-:W-:-:S06]  /*22cc0*/  IADD3 R9, R8, 0xffffffe, RZ ;  /* 0x0ffffffe08097810 */ /* 0x001fcc0007ffe0ff */
        /* <DEDUP_REMOVED lines=17> */
[----:B------:R-:W-:Y:S02]  /*22de0*/  IMAD R9, R13, R2, RZ ;  /* 0x000000020d097224 */ /* 0x000fe400078e02ff */
[----:B------:R-:W-:Y:S02]  /*22df0*/  IMAD.MOV R2, RZ, RZ, -R2 ;  /* 0x000000ffff027224 */ /* 0x000fe400078e0a02 */
[----:B------:R-:W-:Y:S02]  /*22e00*/  IMAD.MOV R8, RZ, RZ, -R9 ;  /* 0x000000ffff087224 */ /* 0x000fe400078e0a09 */
[----:B------:R-:W-:Y:S02]  /*22e10*/  IMAD R4, R5, R2, R4 ;  /* 0x0000000205047224 */ /* 0x000fe400078e0204 */
[----:B------:R-:W-:Y:S01]  /*22e20*/  IMAD.MOV.U32 R2, RZ, RZ, RZ ;  /* 0x000000ffff027224 */ /* 0x000fe200078e00ff */
[----:B------:R-:W-:Y:S02]  /*22e30*/  VIADDMNMX R8, R8, UR5, R13, PT ;  /* 0x0000000508087c46 */ /* 0x000fe4000b80010d */
[----:B------:R-:W-:-:S02]  /*22e40*/  IADD3 R9, R9, 0x1000000, R4 ;  /* 0x0100000009097810 */ /* 0x000fc40007ffe004 */
        /* <DEDUP_REMOVED lines=11> */
[----:B------:R-:W-:Y:S01]  /*22f00*/  IMAD.HI.U32 R2, R3, R5, R2 ;  /* 0x0000000503027227 */ /* 0x000fe200078e0002 */
[----:B------:R-:W-:-:S05]  /*22f10*/  IADD3 R3, RZ, -R13, RZ ;  /* 0x8000000dff037210 */ /* 0x000fca0007ffe0ff */
        /* <DEDUP_REMOVED lines=12> */
[----:B------:R-:W-:-:S07]  /*22fe0*/  IMAD R26, R2, R26, R9 ;  /* 0x0000001a021a7224 */ /* 0x000fce00078e0209 */
.L_x_1861:
[----:B------:R-:W-:-:S05]  /*22ff0*/  LOP3.LUT R2, RZ, R2, RZ, 0x33, !PT ;  /* 0x00000002ff027212 */ /* 0x000fca00078e33ff */
[----:B------:R-:W-:Y:S01]  /*23000*/  IMAD.IADD R25, R7, 0x1, R2 ;  /* 0x0000000107197824 */ /* 0x000fe200078e0202 */
[----:B------:R-:W-:Y:S06]  /*23010*/  BRA `(.L_x_1862) ;  /* 0x00000000000c7947 */ /* 0x000fec0003800000 */
.L_x_1857:
[----:B------:R-:W-:Y:S01]  /*23020*/  MOV R25, RZ ;  /* 0x000000ff00197202 */ /* 0x000fe20000000f00 */
[----:B------:R-:W-:Y:S02]  /*23030*/  IMAD.U32 R24, RZ, RZ, UR6 ;  /* 0x00000006ff187e24 */ /* 0x000fe4000f8e00ff */
[----:B------:R-:W-:-:S07]  /*23040*/  IMAD.MOV.U32 R26, RZ, RZ, RZ ;  /* 0x000000ffff1a7224 */ /* 0x000fce00078e00ff */
.L_x_1862:
[----:B------:R-:W-:-:S13]  /*23050*/  ISETP.NE.AND P0, PT, R6, RZ, PT ;  /* 0x000000ff0600720c */ /* 0x000fda0003f05270 */
[----:B------:R-:W0:Y:S01]  /*23060*/  @!P0 S2R R3, SR_CgaCtaId ;  /* 0x0000000000038919 */ /* 0x000e220000008800 */
[----:B------:R-:W-:-:S04]  /*23070*/  @!P0 MOV R2, 0x400 ;  /* 0x0000040000028802 */ /* 0x000fc80000000f00 */
[----:B0-----:R-:W-:-:S05]  /*23080*/  @!P0 LEA R2, R3, R2, 0x18 ;  /* 0x0000000203028211 */ /* 0x001fca00078ec0ff */
[----:B------:R0:W-:Y:S01]  /*23090*/  @!P0 STS.128 [R2+0x2a8d0], R24 ;  /* 0x02a8d01802008388 */ /* 0x0001e20000000c00 */
[----:B------:R-:W-:Y:S06]  /*230a0*/  BAR.ARV 0x5, 0x180 ;  /* 0x0146000000007b1d */ /* 0x000fec0000002000 */
.L_x_1855:
        /* <DEDUP_REMOVED lines=12> */
[----:B------:R-:W-:Y:S01]  /*23170*/  ULDC.64 UR36, c[0x0][0x198] ;  /* 0x0000660000247ab9 */ /* 0x000fe20000000a00 */
[----:B------:R-:W-:Y:S01]  /*23180*/  IMAD.SHL.U32 R34, R4, 0x8, RZ ;  /* 0x0000000804227824 */ /* 0x000fe200078e00ff */
[----:B------:R-:W-:Y:S01]  /*23190*/  ULDC UR38, c[0x0][0xc] ;  /* 0x0000030000267ab9 */ /* 0x000fe20000000800 */
[----:B------:R-:W-:Y:S02]  /*231a0*/  IMAD.MOV.U32 R22, RZ, RZ, RZ ;  /* 0x000000ffff167224 */ /* 0x000fe400078e00ff */
[----:B------:R-:W-:-:S02]  /*231b0*/  IMAD.MOV.U32 R28, RZ, RZ, RZ ;  /* 0x000000ffff1c7224 */ /* 0x000fc400078e00ff */
[----:B------:R-:W-:Y:S01]  /*231c0*/  IMAD.MOV.U32 R30, RZ, RZ, 0x1 ;  /* 0x00000001ff1e7424 */ /* 0x000fe200078e00ff */
[----:B--2---:R-:W-:Y:S01]  /*231d0*/  R2UR UR4, R2 ;  /* 0x00000000020472ca */ /* 0x004fe200000e0000 */
[----:B------:R-:W-:-:S05]  /*231e0*/  IMAD.SHL.U32 R2, R0, 0x8, RZ ;  /* 0x0000000800027824 */ /* 0x000fca00078e00ff */
[C---:B------:R-:W-:Y:S02]  /*231f0*/  LOP3.LUT R3, R2.reuse, 0x1f8, RZ, 0xc0, !PT ;  /* 0x000001f802037812 */ /* 0x040fe400078ec0ff */
[----:B------:R-:W-:Y:S02]  /*23200*/  LOP3.LUT R2, R2, 0x38, RZ, 0xc0, !PT ;  /* 0x0000003802027812 */ /* 0x000fe400078ec0ff */
[----:B------:R-:W-:Y:S02]  /*23210*/  LOP3.LUT R3, R3, 0x38, R0, 0x78, !PT ;  /* 0x0000003803037812 */ /* 0x000fe400078e7800 */
[----:B------:R-:W-:Y:S01]  /*23220*/  SHF.L.U32 R0, R0, 0x4, RZ ;  /* 0x0000000400007819 */ /* 0x000fe200000006ff */
[----:B------:R-:W-:Y:S01]  /*23230*/  ULOP3.LUT UR39, UR4, 0x2, URZ, 0xfc, !UPT ;  /* 0x0000000204277892 */ /* 0x000fe2000f8efc3f */
[----:B------:R-:W-:Y:S02]  /*23240*/  LOP3.LUT R34, R3, 0x200, R34, 0xf8, !PT ;  /* 0x0000020003227812 */ /* 0x000fe400078ef822 */
[----:B------:R-:W-:Y:S01]  /*23250*/  UMOV UR4, 0x400 ;  /* 0x0000040000047882 */ /* 0x000fe20000000000 */
[----:B------:R-:W-:Y:S01]  /*23260*/  SHF.R.U32.HI R3, RZ, 0x3, R4 ;  /* 0x00000003ff037819 */ /* 0x000fe20000011604 */
[----:B0-----:R-:W-:-:S03]  /*23270*/  ULEA UR4, UR5, UR4, 0x18 ;  /* 0x0000000405047291 */ /* 0x001fc6000f8ec03f */
[----:B------:R-:W-:Y:S02]  /*23280*/  LOP3.LUT R4, R3, 0x70, R0, 0xf8, !PT ;  /* 0x0000007003047812 */ /* 0x000fe400078ef800 */
[C---:B------:R-:W-:Y:S01]  /*23290*/  LOP3.LUT R3, R2.reuse, 0x40, RZ, 0xfc, !PT ;  /* 0x0000004002037812 */ /* 0x040fe200078efcff */
[----:B------:R-:W-:Y:S01]  /*232a0*/  IMAD.U32 R17, RZ, RZ, UR4 ;  /* 0x00000004ff117e24 */ /* 0x000fe2000f8e00ff */
[----:B------:R-:W-:-:S03]  /*232b0*/  LOP3.LUT R0, R2, 0x80, RZ, 0xfc, !PT ;  /* 0x0000008002007812 */ /* 0x000fc600078efcff */
[----:B-1----:R-:W-:-:S07]  /*232c0*/  IMAD R36, R34, 0x2, R17 ;  /* 0x0000000222247824 */ /* 0x002fce00078e0211 */
.L_x_1984:
[----:B------:R-:W-:Y:S05]  /*232d0*/  YIELD ;  /* 0x0000000000007946 */ /* 0x000fea0003800000 */
[----:B------:R-:W-:Y:S01]  /*232e0*/  ULDC.64 UR4, c[0x0][0xa28] ;  /* 0x00028a0000047ab9 */ /* 0x000fe20000000a00 */
[----:B------:R-:W-:Y:S01]  /*232f0*/  MOV R11, RZ ;  /* 0x000000ff000b7202 */ /* 0x000fe20000000f00 */
[----:B0-----:R-:W0:Y:S01]  /*23300*/  LDC.64 R4, c[0x0][0xa00] ;  /* 0x00028000ff047b82 */ /* 0x001e220000000a00 */
[----:B------:R-:W-:Y:S01]  /*23310*/  ISETP.NE.U32.AND P0, PT, RZ, UR4, PT ;  /* 0x00000004ff007c0c */ /* 0x000fe2000bf05070 */
[----:B------:R-:W-:-:S03]  /*23320*/  ULDC.64 UR6, c[0x0][0xa10] ;  /* 0x0002840000067ab9 */ /* 0x000fc60000000a00 */
[----:B------:R-:W-:Y:S01]  /*23330*/  ISETP.NE.AND.EX P0, PT, RZ, UR5, PT, P0 ;  /* 0x00000005ff007c0c */ /* 0x000fe2000bf05300 */
[----:B------:R-:W-:-:S12]  /*23340*/  ULDC.64 UR4, c[0x0][0xa18] ;  /* 0x0002860000047ab9 */ /* 0x000fd80000000a00 */
[----:B-1----:R-:W1:Y:S01]  /*23350*/  @P0 LDC.64 R2, c[0x0][0xa28] ;  /* 0x00028a00ff020b82 */ /* 0x002e620000000a00 */
[----:B------:R-:W-:Y:S01]  /*23360*/  ISETP.NE.U32.AND P1, PT, RZ, UR6, PT ;  /* 0x00000006ff007c0c */ /* 0x000fe2000bf25070 */
[----:B-1----:R-:W-:-:S05]  /*23370*/  @P0 IMAD.WIDE R2, R27, 0x4, R2 ;  /* 0x000000041b020825 */ /* 0x002fca00078e0202 */
[----:B------:R1:W2:Y:S01]  /*23380*/  @P0 LDG.E R11, desc[UR60][R2.64] ;  /* 0x0000003c020b0981 */ /* 0x0002a2000c1e1900 */
[----:B------:R-:W-:Y:S01]  /*23390*/  ISETP.NE.U32.AND P0, PT, RZ, UR4, PT ;  /* 0x00000004ff007c0c */ /* 0x000fe2000bf05070 */
[----:B------:R-:W-:Y:S01]  /*233a0*/  IMAD.MOV.U32 R35, RZ, RZ, RZ ;  /* 0x000000ffff237224 */ /* 0x000fe200078e00ff */
[----:B------:R-:W-:Y:S01]  /*233b0*/  ISETP.NE.AND.EX P1, PT, RZ, UR7, PT, P1 ;  /* 0x00000007ff007c0c */ /* 0x000fe2000bf25310 */
[----:B------:R-:W-:Y:S01]  /*233c0*/  IMAD.MOV.U32 R0, RZ, RZ, RZ ;  /* 0x000000ffff007224 */ /* 0x000fe200078e00ff */
[----:B------:R-:W-:Y:S01]  /*233d0*/  ISETP.NE.AND.EX P2, PT, RZ, UR5, PT, P0 ;  /* 0x00000005ff007c0c */ /* 0x000fe2000bf45300 */
[----:B------:R-:W-:Y:S01]  /*233e0*/  ULDC.64 UR4, c[0x0][0xa00] ;  /* 0x0002800000047ab9 */ /* 0x000fe20000000a00 */
[----:B0-----:R-:W-:Y:S01]  /*233f0*/  IMAD.WIDE R4, R27, 0x4, R4 ;  /* 0x000000041b047825 */ /* 0x001fe200078e0204 */
[----:B------:R-:W-:Y:S01]  /*23400*/  ISETP.NE.U32.AND P0, PT, RZ, UR4, PT ;  /* 0x00000004ff007c0c */ /* 0x000fe2000bf05070 */
[----:B-1----:R-:W0:Y:S03]  /*23410*/  LDC.64 R2, c[0x0][0xa10] ;  /* 0x00028400ff027b82 */ /* 0x002e260000000a00 */
[----:B------:R-:W-:-:S06]  /*23420*/  ISETP.NE.AND.EX P0, PT, RZ, UR5, PT, P0 ;  /* 0x00000005ff007c0c */ /* 0x000fcc000bf05300 */
[----:B------:R-:W1:Y:S07]  /*23430*/  @P2 LDC.64 R6, c[0x0][0xa18] ;  /* 0x00028600ff062b82 */ /* 0x000e6e0000000a00 */
[----:B------:R-:W5:Y:S01]  /*23440*/  @P0 LDG.E R35, desc[UR60][R4.64] ;  /* 0x0000003c04230981 */ /* 0x000f62000c1e1900 */
[----:B0-----:R-:W-:-:S05]  /*23450*/  IMAD.WIDE R2, R27, 0x4, R2 ;  /* 0x000000041b027825 */ /* 0x001fca00078e0202 */
[----:B------:R-:W5:Y:S01]  /*23460*/  @P1 LDG.E R0, desc[UR60][R2.64] ;  /* 0x0000003c02001981 */ /* 0x000f62000c1e1900 */
[----:B------:R-:W-:Y:S02]  /*23470*/  ULDC UR4, c[0x0][0x288] ;  /* 0x0000a20000047ab9 */ /* 0x000fe40000000800 */
[----:B------:R-:W-:Y:S01]  /*23480*/  IMAD.U32 R32, RZ, RZ, UR4 ;  /* 0x00000004ff207e24 */ /* 0x000fe2000f8e00ff */
[----:B------:R-:W-:Y:S02]  /*23490*/  ULDC.64 UR4, c[0x0][0x418] ;  /* 0x0001060000047ab9 */ /* 0x000fe40000000a00 */
[----:B------:R-:W-:-:S03]  /*234a0*/  UISETP.NE.U32.AND UP0, UPT, UR4, URZ, UPT ;  /* 0x0000003f0400728c */ /* 0x000fc6000bf05070 */
[----:B------:R-:W-:Y:S01]  /*234b0*/  ULDC UR4, c[0x0][0x424] ;  /* 0x0001090000047ab9 */ /* 0x000fe20000000800 */
[----:B------:R-:W-:Y:S01]  /*234c0*/  UISETP.NE.AND.EX UP0, UPT, UR5, URZ, UPT, UP0 ;  /* 0x0000003f0500728c */ /* 0x000fe2000bf05300 */
[----:B-1----:R-:W-:Y:S02]  /*234d0*/  @P2 IMAD.WIDE R6, R27, 0x4, R6 ;  /* 0x000000041b062825 */ /* 0x002fe400078e0206 */
[----:B------:R-:W-:Y:S01]  /*234e0*/  ULDC UR5, c[0x0][0x2f0] ;  /* 0x0000bc0000057ab9 */ /* 0x000fe20000000800 */
[----:B------:R-:W-:Y:S02]  /*234f0*/  USEL UR4, UR4, 0x1, UP0 ;  /* 0x0000000104047887 */ /* 0x000fe40008000000 */
[----:B------:R0:W5:Y:S02]  /*23500*/  @P2 LDG.E R32, desc[UR60][R6.64] ;  /* 0x0000003c06202981 */ /* 0x000164000c1e1900 */
[----:B------:R-:W-:-:S03]  /*23510*/  UIMAD UR4, UR4, UR5, URZ ;  /* 0x00000005040472a4 */ /* 0x000fc6000f8e023f */
[----:B------:R-:W-:-:S03]  /*23520*/  ULDC UR5, c[0x0][0x348] ;  /* 0x0000d20000057ab9 */ /* 0x000fc60000000800 */
[----:B------:R-:W-:Y:S02]  /*23530*/  IMAD.U32 R10, RZ, RZ, UR4 ;  /* 0x00000004ff0a7e24 */ /* 0x000fe4000f8e00ff */
[----:B0-----:R-:W-:Y:S01]  /*23540*/  IMAD.U32 R7, RZ, RZ, UR5 ;  /* 0x00000005ff077e24 */ /* 0x001fe2000f8e00ff */
[----:B--2---:R0:W-:Y:S01]  /*23550*/  STL [R1+0x4], R11 ;  /* 0x0000040b01007387 */ /* 0x0041e20000100800 */
[----:B---3--:R-:W-:Y:S05]  /*23560*/  @P2 BRA `(.L_x_1864) ;  /* 0x0000000000102947 */ /* 0x008fea0003800000 */
[----:B------:R-:W-:Y:S05]  /*23570*/  @!P0 BRA `(.L_x_1864) ;  /* 0x00000000000c8947 */ /* 0x000fea0003800000 */
[----:B------:R-:W2:Y:S04]  /*23580*/  LDG.E R9, desc[UR60][R4.64] ;  /* 0x0000003c04097981 */ /* 0x000ea8000c1e1900 */
[----:B-----5:R-:W2:Y:S02]  /*23590*/  LDG.E R32, desc[UR60][R4.64+0x4] ;  /* 0x0000043c04207981 */ /* 0x020ea4000c1e1900 */
[----:B--2---:R-:W-:-:S07]  /*235a0*/  IMAD.IADD R32, R32, 0x1, -R9 ;  /* 0x0000000120207824 */ /* 0x004fce00078e0a09 */
.L_x_1864:
[----:B------:R-:W-:Y:S01]  /*235b0*/  ULDC.64 UR4, c[0x0][0xa20] ;  /* 0x0002880000047ab9 */ /* 0x000fe20000000a00 */
[C---:B------:R-:W-:Y:S02]  /*235c0*/  LOP3.LUT R4, R26.reuse, 0xff000000, RZ, 0xc0, !PT ;  /* 0xff0000001a047812 */ /* 0x040fe400078ec0ff */
[----:B------:R-:W-:Y:S02]  /*235d0*/  ISETP.NE.U32.AND P0, PT, RZ, UR4, PT ;  /* 0x00000004ff007c0c */ /* 0x000fe4000bf05070 */
[----:B------:R-:W-:Y:S02]  /*235e0*/  SHF.R.U32.HI R5, RZ, 0x8, R4 ;  /* 0x00000008ff057819 */ /* 0x000fe40000011604 */
[----:B------:R-:W-:Y:S02]  /*235f0*/  ISETP.NE.AND.EX P0, PT, RZ, UR5, PT, P0 ;  /* 0x00000005ff007c0c */ /* 0x000fe4000bf05300 */
[C---:B------:R-:W-:Y:S02]  /*23600*/  LOP3.LUT R6, R26.reuse, 0xff0000, RZ, 0xc0, !PT ;  /* 0x00ff00001a067812 */ /* 0x040fe400078ec0ff */
[----:B------:R-:W-:-:S02]  /*23610*/  LOP3.LUT R26, R26, 0xffff, RZ, 0xc0, !PT ;  /* 0x0000ffff1a1a7812 */ /* 0x000fc400078ec0ff */
[----:B------:R-:W-:-:S07]  /*23620*/  LEA.HI R6, R6, R5, RZ, 0x10 ;  /* 0x0000000506067211 */ /* 0x000fce00078f80ff */
[----:B------:R-:W-:Y:S05]  /*23630*/  @!P0 BRA `(.L_x_1865) ;  /* 0x0000000000108947 */ /* 0x000fea0003800000 */
[----:B------:R-:W1:Y:S02]  /*23640*/  LDC.64 R4, c[0x0][0xa20] ;  /* 0x00028800ff047b82 */ /* 0x000e640000000a00 */
[----:B-1----:R-:W-:-:S05]  /*23650*/  IMAD.WIDE R4, R27, 0x4, R4 ;  /* 0x000000041b047825 */ /* 0x002fca00078e0204 */
[----:B------:R1:W5:Y:S01]  /*23660*/  LDG.E R10, desc[UR60][R4.64] ;  /* 0x0000003c040a7981 */ /* 0x000362000c1e1900 */
[----:B------:R-:W-:Y:S05]  /*23670*/  BRA `(.L_x_1866) ;  /* 0x0000000000247947 */ /* 0x000fea0003800000 */
.L_x_1865:
[----:B------:R-:W-:Y:S02]  /*23680*/  ULDC.64 UR4, c[0x0][0xa08] ;  /* 0x0002820000047ab9 */ /* 0x000fe40000000a00 */
[----:B------:R-:W-:-:S04]  /*23690*/  ISETP.NE.U32.AND P0, PT, RZ, UR4, PT ;  /* 0x00000004ff007c0c */ /* 0x000fc8000bf05070 */
[----:B------:R-:W-:-:S13]  /*236a0*/  ISETP.NE.AND.EX P0, PT, RZ, UR5, PT, P0 ;  /* 0x00000005ff007c0c */ /* 0x000fda000bf05300 */
[----:B------:R-:W-:Y:S05]  /*236b0*/  @!P0 BRA `(.L_x_1866) ;  /* 0x0000000000148947 */ /* 0x000fea0003800000 */
[----:B------:R-:W1:Y:S02]  /*236c0*/  LDC.64 R4, c[0x0][0xa08] ;  /* 0x00028200ff047b82 */ /* 0x000e640000000a00 */
[----:B-1----:R-:W-:-:S05]  /*236d0*/  IMAD.WIDE R4, R27, 0x4, R4 ;  /* 0x000000041b047825 */ /* 0x002fca00078e0204 */
[----:B------:R-:W2:Y:S04]  /*236e0*/  LDG.E R10, desc[UR60][R4.64] ;  /* 0x0000003c040a7981 */ /* 0x000ea8000c1e1900 */
[----:B------:R-:W2:Y:S02]  /*236f0*/  LDG.E R9, desc[UR60][R4.64+0x4] ;  /* 0x0000043c04097981 */ /* 0x000ea4000c1e1900 */
[----:B--2---:R-:W-:-:S07]  /*23700*/  IADD3 R10, -R10, R9, RZ ;  /* 0x000000090a0a7210 */ /* 0x004fce0007ffe1ff */
.L_x_1866:
[----:B-1----:R-:W2:Y:S01]  /*23710*/  @P1 LDG.E R5, desc[UR60][R2.64] ;  /* 0x0000003c02051981 */ /* 0x002ea2000c1e1900 */
[----:B------:R-:W1:Y:S03]  /*23720*/  LDC R8, c[0x0][0x448] ;  /* 0x00011200ff087b82 */ /* 0x000e660000000800 */
[----:B------:R3:W2:Y:S01]  /*23730*/  @P1 LDG.E R4, desc[UR60][R2.64+0x4] ;  /* 0x0000043c02041981 */ /* 0x0006a2000c1e1900 */
[----:B------:R-:W-:Y:S02]  /*23740*/  IMAD.SHL.U32 R25, R25, 0x80, RZ ;  /* 0x0000008019197824 */ /* 0x000fe400078e00ff */
[----:B-----5:R-:W-:Y:S02]  /*23750*/  IMAD.IADD R10, R10, 0x1, -R11 ;  /* 0x000000010a0a7824 */ /* 0x020fe400078e0a0b */
[----:B---3--:R-:W3:Y:S01]  /*23760*/  LDC.64 R2, c[0x0][0x9e0] ;  /* 0x00027800ff027b82 */ /* 0x008ee20000000a00 */
[----:B-1----:R-:W-:-:S13]  /*23770*/  ISETP.NE.AND P2, PT, R8, 0x1, PT ;  /* 0x000000010800780c */ /* 0x002fda0003f45270 */
[----:B------:R-:W1:Y:S01]  /*23780*/  @P2 LDC R8, c[0x0][0x44c] ;  /* 0x00011300ff082b82 */ /* 0x000e620000000800 */
[----:B---3--:R-:W-:-:S07]  /*23790*/  ISETP.GE.AND P3, PT, R3, 0x1, PT ;  /* 0x000000010300780c */ /* 0x008fce0003f66270 */
[----:B------:R-:W3:Y:S01]  /*237a0*/  @P2 LDC R9, c[0x0][0x450] ;  /* 0x00011400ff092b82 */ /* 0x000ee20000000800 */
[----:B--2---:R-:W-:Y:S02]  /*237b0*/  @P1 IMAD.IADD R7, R4, 0x1, -R5 ;  /* 0x0000000104071824 */ /* 0x004fe400078e0a05 */
[----:B------:R-:W-:Y:S02]  /*237c0*/  VIADD R5, R25, 0x7f ;  /* 0x0000007f19057836 */ /* 0x000fe40000000000 */
[----:B------:R-:W-:Y:S02]  /*237d0*/  IMAD.IADD R37, R10, 0x1, R7 ;  /* 0x000000010a257824 */ /* 0x000fe400078e0207 */
[----:B-1----:R-:W-:-:S03]  /*237e0*/  @P2 IMAD.HI.U32 R4, R5, R8, RZ ;  /* 0x0000000805042227 */ /* 0x002fc600078e00ff */
[C---:B------:R-:W-:Y:S02]  /*237f0*/  IADD3 R18, R37.reuse, 0x1, -R32 ;  /* 0x0000000125127810 */ /* 0x040fe40007ffe820 */
[----:B---3--:R-:W-:Y:S01]  /*23800*/  @P2 SHF.R.U32.HI R5, RZ, R9, R4 ;  /* 0x00000009ff052219 */ /* 0x008fe20000011604 */
[----:B------:R-:W-:-:S03]  /*23810*/  VIADD R4, R37, 0x5f ;  /* 0x0000005f25047836 */ /* 0x000fc60000000000 */
[----:B------:R-:W-:Y:S01]  /*23820*/  IADD3 R8, R18, R5, RZ ;  /* 0x0000000512087210 */ /* 0x000fe20007ffe0ff */
[----:B------:R-:W-:-:S04]  /*23830*/  IMAD.HI R4, R4, 0x2aaaaaab, RZ ;  /* 0x2aaaaaab04047827 */ /* 0x000fc800078e02ff */
[----:B------:R-:W-:Y:S01]  /*23840*/  IMAD.IADD R2, R8, 0x1, R2 ;  /* 0x0000000108027824 */ /* 0x000fe200078e0202 */
[----:B------:R-:W-:-:S04]  /*23850*/  SHF.R.U32.HI R19, RZ, 0x1f, R4 ;  /* 0x0000001fff137819 */ /* 0x000fc80000011604 */
[----:B------:R-:W-:Y:S01]  /*23860*/  LEA.HI.SX32 R19, R4, R19, 0x1c ;  /* 0x0000001304137211 */ /* 0x000fe200078fe2ff */
[----:B------:R-:W-:Y:S06]  /*23870*/  @!P3 BRA `(.L_x_1867) ;  /* 0x000000000048b947 */ /* 0x000fec0003800000 */
[C---:B------:R-:W-:Y:S01]  /*23880*/  ISETP.GT.AND P0, PT, R8.reuse, RZ, PT ;  /* 0x000000ff0800720c */ /* 0x040fe20003f04270 */
[----:B------:R-:W-:Y:S01]  /*23890*/  BSSY B0, `(.L_x_1868) ;  /* 0x000000e000007945 */ /* 0x000fe20003800000 */
[----:B------:R-:W-:-:S11]  /*238a0*/  VIADD R9, R8, 0xffffffff ;  /* 0xffffffff08097836 */ /* 0x000fd60000000000 */
[----:B------:R-:W-:Y:S05]  /*238b0*/  @P0 BRA `(.L_x_1869) ;  /* 0x00000000001c0947 */ /* 0x000fea0003800000 */
[----:B------:R-:W-:Y:S01]  /*238c0*/  ISETP.NE.AND P0, PT, R3, 0x1, PT ;  /* 0x000000010300780c */ /* 0x000fe20003f05270 */
[----:B------:R-:W-:-:S12]  /*238d0*/  IMAD.MOV R9, RZ, RZ, -R8 ;  /* 0x000000ffff097224 */ /* 0x000fd800078e0a08 */
[----:B------:R-:W1:Y:S02]  /*238e0*/  @P0 LDC.64 R4, c[0x0][0x9e8] ;  /* 0x00027a00ff040b82 */ /* 0x000e640000000a00 */
[----:B-1----:R-:W-:-:S05]  /*238f0*/  @P0 IMAD.HI.U32 R4, R9, R4, RZ ;  /* 0x0000000409040227 */ /* 0x002fca00078e00ff */
[----:B------:R-:W-:-:S04]  /*23900*/  @P0 SHF.R.U32.HI R9, RZ, R5, R4 ;  /* 0x00000005ff090219 */ /* 0x000fc80000011604 */
[----:B------:R-:W-:Y:S01]  /*23910*/  LOP3.LUT R9, RZ, R9, RZ, 0x33, !PT ;  /* 0x00000009ff097212 */ /* 0x000fe200078e33ff */
[----:B------:R-:W-:Y:S06]  /*23920*/  BRA `(.L_x_1870) ;  /* 0x0000000000107947 */ /* 0x000fec0003800000 */
.L_x_1869:
[----:B------:R-:W-:-:S13]  /*23930*/  ISETP.NE.AND P0, PT, R3, 0x1, PT ;  /* 0x000000010300780c */ /* 0x000fda0003f05270 */
[----:B------:R-:W1:Y:S02]  /*23940*/  @P0 LDC.64 R4, c[0x0][0x9e8] ;  /* 0x00027a00ff040b82 */ /* 0x000e640000000a00 */
[----:B-1----:R-:W-:-:S05]  /*23950*/  @P0 IMAD.HI.U32 R4, R9, R4, RZ ;  /* 0x0000000409040227 */ /* 0x002fca00078e00ff */
[----:B------:R-:W-:-:S07]  /*23960*/  @P0 SHF.R.U32.HI R9, RZ, R5, R4 ;  /* 0x00000005ff090219 */ /* 0x000fce0000011604 */
.L_x_1870:
[----:B------:R-:W-:Y:S05]  /*23970*/  BSYNC B0 ;  /* 0x0000000000007941 */ /* 0x000fea0003800000 */
.L_x_1868:
[----:B------:R-:W-:-:S05]  /*23980*/  IMAD R9, R9, R3, R3 ;  /* 0x0000000309097224 */ /* 0x000fca00078e0203 */
[----:B------:R-:W-:-:S07]  /*23990*/  VIMNMX R2, R2, R9, PT ;  /* 0x0000000902027248 */ /* 0x000fce0003fe0100 */
.L_x_1867:
[----:B------:R-:W1:Y:S01]  /*239a0*/  @P2 LDC R8, c[0x0][0x44c] ;  /* 0x00011300ff082b82 */ /* 0x000e620000000800 */
[----:B------:R-:W-:Y:S01]  /*239b0*/  VIADD R2, R2, 0x5f ;  /* 0x0000005f02027836 */ /* 0x000fe20000000000 */
[----:B------:R-:W-:Y:S01]  /*239c0*/  ULDC UR4, c[0x0][0x9dc] ;  /* 0x0002770000047ab9 */ /* 0x000fe20000000800 */
[----:B------:R-:W-:Y:S02]  /*239d0*/  IMAD.MOV.U32 R5, RZ, RZ, R25 ;  /* 0x000000ffff057224 */ /* 0x000fe400078e0019 */
[----:B------:R-:W-:-:S03]  /*239e0*/  IMAD.HI R2, R2, 0x2aaaaaab, RZ ;  /* 0x2aaaaaab02027827 */ /* 0x000fc600078e02ff */
[----:B------:R-:W2:Y:S01]  /*239f0*/  @P2 LDC R4, c[0x0][0x450] ;  /* 0x00011400ff042b82 */ /* 0x000ea20000000800 */
[----:B-1----:R-:W-:-:S04]  /*23a00*/  @P2 IMAD.HI.U32 R9, R25, R8, RZ ;  /* 0x0000000819092227 */ /* 0x002fc800078e00ff */
[----:B------:R-:W-:Y:S01]  /*23a10*/  IMAD.IADD R8, R37, 0x1, -R32 ;  /* 0x0000000125087824 */ /* 0x000fe200078e0a20 */
[----:B--2---:R-:W-:Y:S02]  /*23a20*/  @P2 SHF.R.U32.HI R5, RZ, R4, R9 ;  /* 0x00000004ff052219 */ /* 0x004fe40000011609 */
[----:B------:R-:W-:-:S04]  /*23a30*/  SHF.R.U32.HI R9, RZ, 0x1f, R2 ;  /* 0x0000001fff097819 */ /* 0x000fc80000011602 */
[----:B------:R-:W-:Y:S02]  /*23a40*/  LEA.HI.SX32 R2, R2, R9, 0x1c ;  /* 0x0000000902027211 */ /* 0x000fe400078fe2ff */
[----:B------:R-:W-:Y:S02]  /*23a50*/  IADD3 R9, R8, R5, RZ ;  /* 0x0000000508097210 */ /* 0x000fe40007ffe0ff */
[----:B0-----:R-:W-:-:S03]  /*23a60*/  VIMNMX R11, R19, R2, PT ;  /* 0x00000002130b7248 */ /* 0x001fc60003fe0100 */
        /* <DEDUP_REMOVED lines=12> */
.L_x_1873:
[----:B------:R-:W-:-:S13]  /*23b30*/  ISETP.NE.AND P0, PT, R3, 0x1, PT ;  /* 0x000000010300780c */ /* 0x000fda0003f05270 */
[----:B------:R-:W0:Y:S02]  /*23b40*/  @P0 LDC.64 R4, c[0x0][0x9e8] ;  /* 0x00027a00ff040b82 */ /* 0x000e240000000a00 */
[----:B0-----:R-:W-:-:S05]  /*23b50*/  @P0 IMAD.HI.U32 R4, R9, R4, RZ ;  /* 0x0000000409040227 */ /* 0x001fca00078e00ff */
[----:B------:R-:W-:-:S07]  /*23b60*/  @P0 SHF.R.U32.HI R9, RZ, R5, R4 ;  /* 0x00000005ff090219 */ /* 0x000fce0000011604 */
.L_x_1874:
[----:B------:R-:W-:Y:S05]  /*23b70*/  BSYNC B0 ;  /* 0x0000000000007941 */ /* 0x000fea0003800000 */
.L_x_1872:
[----:B------:R-:W-:-:S05]  /*23b80*/  IMAD R3, R9, R3, RZ ;  /* 0x0000000309037224 */ /* 0x000fca00078e02ff */
[----:B------:R-:W-:-:S07]  /*23b90*/  VIMNMX R2, R2, R3, !PT ;  /* 0x0000000302027248 */ /* 0x000fce0007fe0100 */
.L_x_1871:
[----:B------:R-:W-:Y:S01]  /*23ba0*/  IMAD.HI R2, R2, 0x2aaaaaab, RZ ;  /* 0x2aaaaaab02027827 */ /* 0x000fe200078e02ff */
[----:B------:R-:W-:Y:S01]  /*23bb0*/  BSSY B0, `(.L_x_1875) ;  /* 0x0000026000007945 */ /* 0x000fe20003800000 */
[----:B------:R-:W-:Y:S02]  /*23bc0*/  LOP3.LUT R9, R6, 0xff, RZ, 0xc0, !PT ;  /* 0x000000ff06097812 */ /* 0x000fe400078ec0ff */
[----:B------:R-:W-:Y:S01]  /*23bd0*/  SHF.R.U32.HI R6, RZ, 0x10, R6 ;  /* 0x00000010ff067819 */ /* 0x000fe20000011606 */
        /* <DEDUP_REMOVED lines=9> */
[----:B------:R-:W-:Y:S02]  /*23c70*/  IABS R13, R5 ;  /* 0x00000005000d7213 */ /* 0x000fe40000000000 */
[----:B------:R-:W-:Y:S02]  /*23c80*/  IADD3 R12, R5, -0x1, R11 ;  /* 0xffffffff050c7810 */ /* 0x000fe40007ffe00b */
[----:B------:R-:W0:Y:S03]  /*23c90*/  I2F.RP R2, R13 ;  /* 0x0000000d00027306 */ /* 0x000e260000209400 */
[----:B------:R-:W-:-:S05]  /*23ca0*/  IMAD.IADD R12, R12, 0x1, -R4 ;  /* 0x000000010c0c7824 */ /* 0x000fca00078e0a04 */
[----:B0-----:R-:W0:Y:S02]  /*23cb0*/  MUFU.RCP R2, R2 ;  /* 0x0000000200027308 */ /* 0x001e240000001000 */
[----:B0-----:R-:W-:-:S06]  /*23cc0*/  VIADD R2, R2, 0xffffffe ;  /* 0x0ffffffe02027836 */ /* 0x001fcc0000000000 */
        /* <DEDUP_REMOVED lines=19> */
[----:B------:R-:W-:-:S07]  /*23e00*/  @!P2 LOP3.LUT R14, RZ, R5, RZ, 0x33, !PT ;  /* 0x00000005ff0ea212 */ /* 0x000fce00078e33ff */
.L_x_1876:
[----:B------:R-:W-:Y:S05]  /*23e10*/  BSYNC B0 ;  /* 0x0000000000007941 */ /* 0x000fea0003800000 */
.L_x_1875:
[-C--:B------:R-:W-:Y:S01]  /*23e20*/  IMAD R3, R9, R14.reuse, R4 ;  /* 0x0000000e09037224 */ /* 0x080fe200078e0204 */
[----:B------:R-:W-:Y:S04]  /*23e30*/  BSSY B0, `(.L_x_1877) ;  /* 0x0000133000007945 */ /* 0x000fe80003800000 */
[C---:B------:R-:W-:Y:S01]  /*23e40*/  VIADDMNMX R11, R3.reuse, R14, R11, PT ;  /* 0x0000000e030b7246 */ /* 0x040fe2000380010b */
[----:B------:R-:W-:-:S04]  /*23e50*/  IMAD R3, R3, 0x60, -R10 ;  /* 0x0000006003037824 */ /* 0x000fc800078e0a0a */
[----:B------:R-:W-:Y:S01]  /*23e60*/  IMAD R2, R11, 0x60, -R10 ;  /* 0x000000600b027824 */ /* 0x000fe200078e0a0a */
[----:B------:R-:W-:-:S04]  /*23e70*/  VIMNMX R3, RZ, R3, !PT ;  /* 0x00000003ff037248 */ /* 0x000fc80007fe0100 */
[----:B------:R-:W-:-:S04]  /*23e80*/  VIMNMX R2, R2, R7, PT ;  /* 0x0000000702027248 */ /* 0x000fc80003fe0100 */
[----:B------:R-:W-:-:S13]  /*23e90*/  ISETP.GT.AND P0, PT, R2, R3, PT ;  /* 0x000000030200720c */ /* 0x000fda0003f04270 */
[----:B------:R-:W-:Y:S02]  /*23ea0*/  @P0 VIADD R4, R2, 0x5f ;  /* 0x0000005f02040836 */ /* 0x000fe40000000000 */
        /* <DEDUP_REMOVED lines=16> */
.L_x_2052:
[----:B-1----:R-:W-:Y:S02]  /*23fb0*/  ISETP.NE.AND P0, PT, R14, RZ, PT ;  /* 0x000000ff0e00720c */ /* 0x002fe40003f05270 */
[----:B------:R-:W-:-:S11]  /*23fc0*/  PLOP3.LUT P6, PT, PT, PT, PT, 0x8, 0x0 ;  /* 0x000000000000781c */ /* 0x000fd60003fce170 */
[----:B------:R-:W-:Y:S05]  /*23fd0*/  @P0 BRA `(.L_x_1880) ;  /* 0x00000000000c0947 */ /* 0x000fea0003800000 */
[----:B------:R-:W-:-:S03]  /*23fe0*/  UMOV UR4, 0xffffffff ;  /* 0xffffffff00047882 */ /* 0x000fc60000000000 */
[----:B------:R-:W-:Y:S05]  /*23ff0*/  BRA.DIV UR4, `(.L_x_1881) ;  /* 0x0000007604647947 */ /* 0x000fea000b800000 */
[----:B------:R-:W-:-:S13]  /*24000*/  ELECT P6, URZ, PT ;  /* 0x00000000003f782f */ /* 0x000fda00038c0000 */
.L_x_1880:
[----:B0-----:R-:W2:Y:S01]  /*24010*/  LDL R3, [R1+0x24] ;  /* 0x0000240001037983 */ /* 0x001ea20000100800 */
[----:B------:R-:W-:Y:S01]  /*24020*/  BSSY B1, `(.L_x_1882) ;  /* 0x0000008000017945 */ /* 0x000fe20003800000 */
[----:B--2---:R-:W-:-:S04]  /*24030*/  IADD3 R3, R3, 0x1, RZ ;  /* 0x0000000103037810 */ /* 0x004fc80007ffe0ff */
[----:B------:R-:W-:-:S04]  /*24040*/  LEA.HI R7, R3, R3, RZ, 0x1 ;  /* 0x0000000303077211 */ /* 0x000fc800078f08ff */
[----:B------:R-:W-:-:S05]  /*24050*/  LOP3.LUT R10, R7, 0xfffffffe, RZ, 0xc0, !PT ;  /* 0xfffffffe070a7812 */ /* 0x000fca00078ec0ff */
[----:B------:R-:W-:-:S05]  /*24060*/  IMAD.IADD R10, R3, 0x1, -R10 ;  /* 0x00000001030a7824 */ /* 0x000fca00078e0a0a */
[----:B------:R-:W-:-:S04]  /*24070*/  SHF.L.U32 R10, R10, 0x1f, RZ ;  /* 0x0000001f0a0a7819 */ /* 0x000fc800000006ff */
[----:B------:R-:W0:Y:S02]  /*24080*/  SYNCS.PHASECHK.TRANS64.TRYWAIT P0, [R17+URZ+0x2a820], R10 ;  /* 0x02a8200a110075a7 */ /* 0x000e24000800017f */
[----:B0-----:R-:W-:Y:S05]  /*24090*/  @!P0 BRA `(.L_x_1883) ;  /* 0x00000074005c8947 */ /* 0x001fea0003800000 */
.L_x_2055:
[----:B------:R-:W-:Y:S05]  /*240a0*/  BSYNC B1 ;  /* 0x0000000000017941 */ /* 0x000fea0003800000 */
.L_x_1882:
        /* <DEDUP_REMOVED lines=10> */
.L_x_2056:
[----:B------:R-:W-:Y:S05]  /*24150*/  BSYNC B2 ;  /* 0x0000000000027941 */ /* 0x000fea0003800000 */
.L_x_1886:
[----:B------:R-:W-:Y:S04]  /*24160*/  BSSY B2, `(.L_x_1888) ;  /* 0x0000009000027945 */ /* 0x000fe80003800000 */
        /* <DEDUP_REMOVED lines=8> */
.L_x_1889:
[----:B------:R-:W-:Y:S05]  /*241f0*/  BSYNC B2 ;  /* 0x0000000000027941 */ /* 0x000fea0003800000 */
.L_x_1888:
[----:B------:R-:W-:Y:S01]  /*24200*/  IMAD.MOV.U32 R20, RZ, RZ, RZ ;  /* 0x000000ffff147224 */ /* 0x000fe200078e00ff */
[----:B------:R-:W-:Y:S01]  /*24210*/  UIADD3 UR4, UP0, UR36, 0x570, URZ ;  /* 0x0000057024047890 */ /* 0x000fe2000ff1e03f */
[----:B0-----:R-:W-:Y:S01]  /*24220*/  IMAD R10, R22, 0x9000, R17 ;  /* 0x00009000160a7824 */ /* 0x001fe200078e0211 */
[----:B------:R-:W-:Y:S01]  /*24230*/  PLOP3.LUT P0, PT, PT, PT, PT, 0x80, 0x0 ;  /* 0x000000000000781c */ /* 0x000fe20003f0f070 */
[----:B------:R-:W-:Y:S01]  /*24240*/  IMAD R7, R2, 0x60, R0 ;  /* 0x0000006002077824 */ /* 0x000fe200078e0200 */
[----:B------:R-:W-:Y:S01]  /*24250*/  R2UR UR10, R20 ;  /* 0x00000000140a72ca */ /* 0x000fe200000e0000 */
[----:B------:R-:W-:Y:S01]  /*24260*/  VIADD R3, R12, 0x2a890 ;  /* 0x0002a8900c037836 */ /* 0x000fe20000000000 */
[----:B------:R-:W-:Y:S01]  /*24270*/  IADD3 R13, R10, 0x18400, RZ ;  /* 0x000184000a0d7810 */ /* 0x000fe20007ffe0ff */
[----:B------:R-:W-:Y:S01]  /*24280*/  VIADD R7, R7, 0xffffffa0 ;  /* 0xffffffa007077836 */ /* 0x000fe20000000000 */
[----:B------:R-:W-:Y:S01]  /*24290*/  UIADD3.X UR5, URZ, UR37, URZ, UP0, !UPT ;  /* 0x000000253f057290 */ /* 0x000fe200087fe43f */
[----:B------:R-:W-:Y:S01]  /*242a0*/  UMOV UR6, 0x0 ;  /* 0x0000000000067882 */ /* 0x000fe20000000000 */
[----:B------:R-:W-:-:S10]  /*242b0*/  UMOV UR7, 0x12f00000 ;  /* 0x12f0000000077882 */ /* 0x000fd40000000000 */
.L_x_1890:
        /* <DEDUP_REMOVED lines=16> */
.L_x_1891:
        /* <DEDUP_REMOVED lines=15> */
.L_x_1892:
        /* <DEDUP_REMOVED lines=13> */
.L_x_2057:
[----:B------:R-:W-:Y:S05]  /*24580*/  BSYNC B2 ;  /* 0x0000000000027941 */ /* 0x000fea0003800000 */
.L_x_1893:
[----:B------:R-:W-:Y:S01]  /*24590*/  BSSY B2, `(.L_x_1895) ;  /* 0x000000b000027945 */ /* 0x000fe20003800000 */
[----:B------:R-:W-:Y:S02]  /*245a0*/  IMAD.MOV.U32 R14, RZ, RZ, 0x0 ;  /* 0x00000000ff0e7424 */ /* 0x000fe400078e00ff */
[----:B------:R-:W-:Y:S01]  /*245b0*/  IMAD.MOV.U32 R15, RZ, RZ, 0x12f00000 ;  /* 0x12f00000ff0f7424 */ /* 0x000fe200078e00ff */
[----:B------:R-:W-:Y:S06]  /*245c0*/  @P1 BRA `(.L_x_1896) ;  /* 0x00000000001c1947 */ /* 0x000fec0003800000 */
[----:B------:R-:W2:Y:S01]  /*245d0*/  S2R R10, SR_TID.X ;  /* 0x00000000000a7919 */ /* 0x000ea20000002100 */
[----:B------:R-:W-:-:S04]  /*245e0*/  IMAD.MOV.U32 R3, RZ, RZ, 0x6000 ;  /* 0x00006000ff037424 */ /* 0x000fc800078e00ff */
[----:B------:R3:W-:Y:S01]  /*245f0*/  SYNCS.ARRIVE.TRANS64 RZ, [R12+URZ+0x2a8b0], R3 ;  /* 0x02a8b0030cff79a7 */ /* 0x0007e2000800003f */
[----:B--2---:R-:W-:-:S04]  /*24600*/  LOP3.LUT R10, R10, 0x1f, RZ, 0xc0, !PT ;  /* 0x0000001f0a0a7812 */ /* 0x004fc800078ec0ff */
[----:B------:R-:W-:-:S13]  /*24610*/  ISETP.NE.AND P0, PT, R10, RZ, PT ;  /* 0x000000ff0a00720c */ /* 0x000fda0003f05270 */
[----:B---3--:R-:W-:Y:S05]  /*24620*/  @!P0 BRA `(.L_x_1896) ;  /* 0x0000000000048947 */ /* 0x008fea0003800000 */
[----:B------:R-:W-:Y:S01]  /*24630*/  BPT.TRAP 0x1 ;  /* 0x000000040000795c */ /* 0x000fe20000300000 */
.L_x_1896:
[----:B------:R-:W-:Y:S05]  /*24640*/  BSYNC B2 ;  /* 0x0000000000027941 */ /* 0x000fea0003800000 */
.L_x_1895:
[----:B------:R-:W-:Y:S01]  /*24650*/  R2UR UR10, R20 ;  /* 0x00000000140a72ca */ /* 0x000fe200000e0000 */
[----:B------:R-:W-:Y:S01]  /*24660*/  IMAD R3, R22, 0x6000, R17 ;  /* 0x0000600016037824 */ /* 0x000fe200078e0211 */
[----:B------:R-:W-:Y:S01]  /*24670*/  R2UR UR6, R14 ;  /* 0x000000000e0672ca */ /* 0x000fe200000e0000 */
[----:B------:R-:W-:Y:S01]  /*24680*/  UIADD3 UR4, UP0, UR36, 0x670, URZ ;  /* 0x0000067024047890 */ /* 0x000fe2000ff1e03f */
[----:B------:R-:W-:Y:S01]  /*24690*/  R2UR UR7, R15 ;  /* 0x000000000f0772ca */ /* 0x000fe200000e0000 */
[----:B------:R-:W-:Y:S01]  /*246a0*/  VIADD R10, R3, 0x400 ;  /* 0x00000400030a7836 */ /* 0x000fe20000000000 */
[----:B------:R-:W-:Y:S01]  /*246b0*/  PLOP3.LUT P0, PT, PT, PT, PT, 0x80, 0x0 ;  /* 0x000000000000781c */ /* 0x000fe20003f0f070 */
[----:B------:R-:W-:Y:S01]  /*246c0*/  UIADD3.X UR5, URZ, UR37, URZ, UP0, !UPT ;  /* 0x000000253f057290 */ /* 0x000fe200087fe43f */
[----:B01----:R-:W-:-:S11]  /*246d0*/  IADD3 R12, R12, 0x2a8b0, RZ ;  /* 0x0002a8b00c0c7810 */ /* 0x003fd60007ffe0ff */
.L_x_1897:
        /* <DEDUP_REMOVED lines=15> */
.L_x_1898:
        /* <DEDUP_REMOVED lines=10> */
.L_x_1885:
[----:B------:R-:W-:Y:S05]  /*24870*/  BSYNC B1 ;  /* 0x0000000000017941 */ /* 0x000fea0003800000 */
.L_x_1884:
        /* <DEDUP_REMOVED lines=9> */
.L_x_1914:
[----:B------:R-:W-:Y:S05]  /*24910*/  YIELD ;  /* 0x0000000000007946 */ /* 0x000fea0003800000 */
[----:B------:R-:W-:Y:S04]  /*24920*/  BSSY B1, `(.L_x_1899) ;  /* 0x000007b000017945 */ /* 0x000fe80003800000 */
[----:B------:R-:W-:Y:S05]  /*24930*/  @!P6 BRA `(.L_x_1900) ;  /* 0x0000000400e4e947 */ /* 0x000fea0003800000 */
[----:B0-----:R-:W-:Y:S01]  /*24940*/  IMAD R10, R22, 0x8, R17 ;  /* 0x00000008160a7824 */ /* 0x001fe200078e0211 */
[----:B------:R-:W-:Y:S01]  /*24950*/  SHF.L.U32 R2, R31, 0x1f, RZ ;  /* 0x0000001f1f027819 */ /* 0x000fe200000006ff */
[----:B------:R-:W0:Y:S01]  /*24960*/  S2R R3, SR_TID.X ;  /* 0x0000000000037919 */ /* 0x000e220000002100 */
[----:B------:R-:W-:Y:S02]  /*24970*/  BSSY B2, `(.L_x_1901) ;  /* 0x0000005000027945 */ /* 0x000fe40003800000 */
[----:B------:R-:W1:Y:S01]  /*24980*/  SYNCS.PHASECHK.TRANS64.TRYWAIT P1, [R10+URZ+0x2a8a0], R2 ;  /* 0x02a8a0020a0075a7 */ /* 0x000e62000802017f */
[----:B0-----:R-:W-:-:S04]  /*24990*/  LOP3.LUT R3, R3, 0x7f, RZ, 0xc0, !PT ;  /* 0x0000007f03037812 */ /* 0x001fc800078ec0ff */
[----:B------:R-:W-:Y:S01]  /*249a0*/  ISETP.NE.AND P2, PT, R3, RZ, PT ;  /* 0x000000ff0300720c */ /* 0x000fe20003f45270 */
[----:B-1----:R-:W-:-:S12]  /*249b0*/  @!P1 BRA `(.L_x_1902) ;  /* 0x0000006c00509947 */ /* 0x002fd80003800000 */
.L_x_2058:
[----:B------:R-:W-:Y:S05]  /*249c0*/  BSYNC B2 ;  /* 0x0000000000027941 */ /* 0x000fea0003800000 */
.L_x_1901:
[----:B------:R-:W-:Y:S04]  /*249d0*/  BSSY B2, `(.L_x_1903) ;  /* 0x0000009000027945 */ /* 0x000fe80003800000 */
[----:B------:R-:W-:Y:S05]  /*249e0*/  @P2 BRA `(.L_x_1904) ;  /* 0x00000000001c2947 */ /* 0x000fea0003800000 */
[----:B------:R-:W1:Y:S01]  /*249f0*/  S2R R7, SR_TID.X ;  /* 0x0000000000077919 */ /* 0x000e620000002100 */
[----:B------:R-:W-:-:S04]  /*24a00*/  IMAD.MOV.U32 R3, RZ, RZ, 0x9000 ;  /* 0x00009000ff037424 */ /* 0x000fc800078e00ff */
[----:B------:R2:W-:Y:S01]  /*24a10*/  SYNCS.ARRIVE.TRANS64 RZ, [R10+URZ+0x2a890], R3 ;  /* 0x02a890030aff79a7 */ /* 0x0005e2000800003f */
[----:B-1----:R-:W-:-:S04]  /*24a20*/  LOP3.LUT R7, R7, 0x1f, RZ, 0xc0, !PT ;  /* 0x0000001f07077812 */ /* 0x002fc800078ec0ff */
[----:B------:R-:W-:-:S13]  /*24a30*/  ISETP.NE.AND P1, PT, R7, RZ, PT ;  /* 0x000000ff0700720c */ /* 0x000fda0003f25270 */
[----:B--2---:R-:W-:Y:S05]  /*24a40*/  @!P1 BRA `(.L_x_1904) ;  /* 0x0000000000049947 */ /* 0x004fea0003800000 */
[----:B------:R-:W-:Y:S01]  /*24a50*/  BPT.TRAP 0x1 ;  /* 0x000000040000795c */ /* 0x000fe20000300000 */
.L_x_1904:
[----:B------:R-:W-:Y:S05]  /*24a60*/  BSYNC B2 ;  /* 0x0000000000027941 */ /* 0x000fea0003800000 */
.L_x_1903:
[----:B------:R-:W-:Y:S01]  /*24a70*/  MOV R15, RZ ;  /* 0x000000ff000f7202 */ /* 0x000fe20000000f00 */
[----:B------:R-:W-:Y:S01]  /*24a80*/  IMAD R3, R22, 0x9000, R17 ;  /* 0x0000900016037824 */ /* 0x000fe200078e0211 */
[----:B------:R-:W-:Y:S01]  /*24a90*/  UIADD3 UR4, UP0, UR36, 0x570, URZ ;  /* 0x0000057024047890 */ /* 0x000fe2000ff1e03f */
[----:B------:R-:W-:Y:S01]  /*24aa0*/  PLOP3.LUT P1, PT, PT, PT, PT, 0x80, 0x0 ;  /* 0x000000000000781c */ /* 0x000fe20003f2f070 */
[----:B------:R-:W-:Y:S01]  /*24ab0*/  IMAD R7, R11, 0x60, R0 ;  /* 0x000000600b077824 */ /* 0x000fe200078e0200 */
[----:B------:R-:W-:Y:S01]  /*24ac0*/  R2UR UR10, R15 ;  /* 0x000000000f0a72ca */ /* 0x000fe200000e0000 */
[----:B------:R-:W-:Y:S01]  /*24ad0*/  VIADD R13, R10, 0x2a890 ;  /* 0x0002a8900a0d7836 */ /* 0x000fe20000000000 */
[----:B------:R-:W-:Y:S01]  /*24ae0*/  UIADD3.X UR5, URZ, UR37, URZ, UP0, !UPT ;  /* 0x000000253f057290 */ /* 0x000fe200087fe43f */
[----:B------:R-:W-:Y:S01]  /*24af0*/  VIADD R12, R3, 0x18400 ;  /* 0x00018400030c7836 */ /* 0x000fe20000000000 */
[----:B------:R-:W-:Y:S01]  /*24b00*/  UMOV UR6, 0x0 ;  /* 0x0000000000067882 */ /* 0x000fe20000000000 */
[----:B------:R-:W-:-:S10]  /*24b10*/  UMOV UR7, 0x12f00000 ;  /* 0x12f0000000077882 */ /* 0x000fd40000000000 */
.L_x_1905:
        /* <DEDUP_REMOVED lines=10> */
[----:B------:R-:W-:Y:S01]  /*24bc0*/  IMAD.MOV.U32 R12, RZ, RZ, 0x40 ;  /* 0x00000040ff0c7424 */ /* 0x000fe200078e00ff */
[----:B------:R-:W-:Y:S01]  /*24bd0*/  PLOP3.LUT P1, PT, PT, PT, PT, 0x80, 0x0 ;  /* 0x000000000000781c */ /* 0x000fe20003f2f070 */
[----:B------:R-:W-:Y:S01]  /*24be0*/  VIADD R14, R3, 0x1b400 ;  /* 0x0001b400030e7836 */ /* 0x000fe20000000000 */
[----:B------:R-:W-:Y:S01]  /*24bf0*/  UMOV UR6, 0x0 ;  /* 0x0000000000067882 */ /* 0x000fe20000000000 */
[----:B------:R-:W-:Y:S01]  /*24c00*/  UMOV UR7, 0x12f00000 ;  /* 0x12f0000000077882 */ /* 0x000fe20000000000 */
[----:B------:R-:W-:-:S15]  /*24c10*/  R2UR UR10, R12 ;  /* 0x000000000c0a72ca */ /* 0x000fde00000e0000 */
.L_x_1906:
        /* <DEDUP_REMOVED lines=10> */
[----:B------:R-:W-:Y:S01]  /*24cc0*/  PLOP3.LUT P1, PT, PT, PT, PT, 0x80, 0x0 ;  /* 0x000000000000781c */ /* 0x000fe20003f2f070 */
[----:B------:R-:W-:Y:S01]  /*24cd0*/  VIADD R3, R3, 0x1e400 ;  /* 0x0001e40003037836 */ /* 0x000fe20000000000 */
[----:B------:R-:W-:Y:S01]  /*24ce0*/  UMOV UR6, 0x0 ;  /* 0x0000000000067882 */ /* 0x000fe20000000000 */
[----:B------:R-:W-:Y:S01]  /*24cf0*/  UMOV UR7, 0x12f00000 ;  /* 0x12f0000000077882 */ /* 0x000fe20000000000 */
[----:B------:R-:W-:-:S09]  /*24d00*/  UMOV UR10, 0x80 ;  /* 0x00000080000a7882 */ /* 0x000fd20000000000 */
.L_x_1907:
        /* <DEDUP_REMOVED lines=10> */
[----:B------:R-:W1:Y:S01]  /*24db0*/  SYNCS.PHASECHK.TRANS64.TRYWAIT P1, [R10+URZ+0x2a8c0], R2 ;  /* 0x02a8c0020a0075a7 */ /* 0x000e62000802017f */
[----:B------:R-:W-:Y:S04]  /*24dc0*/  BSSY B2, `(.L_x_1908) ;  /* 0x0000002000027945 */ /* 0x000fe80003800000 */
[----:B-1----:R-:W-:Y:S05]  /*24dd0*/  @!P1 BRA `(.L_x_1909) ;  /* 0x00000068005c9947 */ /* 0x002fea0003800000 */
.L_x_2059:
[----:B------:R-:W-:Y:S05]  /*24de0*/  BSYNC B2 ;  /* 0x0000000000027941 */ /* 0x000fea0003800000 */
.L_x_1908:
[----:B------:R-:W-:Y:S01]  /*24df0*/  BSSY B2, `(.L_x_1910) ;  /* 0x000000b000027945 */ /* 0x000fe20003800000 */
[----:B01----:R-:W-:Y:S01]  /*24e00*/  IMAD.MOV.U32 R2, RZ, RZ, 0x0 ;  /* 0x00000000ff027424 */ /* 0x003fe200078e00ff */
[----:B------:R-:W-:Y:S02]  /*24e10*/  MOV R3, 0x12f00000 ;  /* 0x12f0000000037802 */ /* 0x000fe40000000f00 */
[----:B------:R-:W-:Y:S05]  /*24e20*/  @P2 BRA `(.L_x_1911) ;  /* 0x00000000001c2947 */ /* 0x000fea0003800000 */
[----:B------:R-:W0:Y:S01]  /*24e30*/  S2R R14, SR_TID.X ;  /* 0x00000000000e7919 */ /* 0x000e220000002100 */
[----:B------:R-:W-:-:S04]  /*24e40*/  IMAD.MOV.U32 R13, RZ, RZ, 0x6000 ;  /* 0x00006000ff0d7424 */ /* 0x000fc800078e00ff */
[----:B------:R1:W-:Y:S01]  /*24e50*/  SYNCS.ARRIVE.TRANS64 RZ, [R10+URZ+0x2a8b0], R13 ;  /* 0x02a8b00d0aff79a7 */ /* 0x0003e2000800003f */
[----:B0-----:R-:W-:-:S04]  /*24e60*/  LOP3.LUT R14, R14, 0x1f, RZ, 0xc0, !PT ;  /* 0x0000001f0e0e7812 */ /* 0x001fc800078ec0ff */
[----:B------:R-:W-:-:S13]  /*24e70*/  ISETP.NE.AND P1, PT, R14, RZ, PT ;  /* 0x000000ff0e00720c */ /* 0x000fda0003f25270 */
[----:B-1----:R-:W-:Y:S05]  /*24e80*/  @!P1 BRA `(.L_x_1911) ;  /* 0x0000000000049947 */ /* 0x002fea0003800000 */
[----:B------:R-:W-:Y:S01]  /*24e90*/  BPT.TRAP 0x1 ;  /* 0x000000040000795c */ /* 0x000fe20000300000 */
.L_x_1911:
[----:B------:R-:W-:Y:S05]  /*24ea0*/  BSYNC B2 ;  /* 0x0000000000027941 */ /* 0x000fea0003800000 */
.L_x_1910:
[----:B------:R-:W-:Y:S01]  /*24eb0*/  R2UR UR10, R15 ;  /* 0x000000000f0a72ca */ /* 0x000fe200000e0000 */
[----:B------:R-:W-:Y:S01]  /*24ec0*/  IMAD R13, R22, 0x6000, R17 ;  /* 0x00006000160d7824 */ /* 0x000fe200078e0211 */
[----:B------:R-:W-:Y:S01]  /*24ed0*/  R2UR UR6, R2 ;  /* 0x00000000020672ca */ /* 0x000fe200000e0000 */
[----:B------:R-:W-:Y:S01]  /*24ee0*/  UIADD3 UR4, UP0, UR36, 0x670, URZ ;  /* 0x0000067024047890 */ /* 0x000fe2000ff1e03f */
[----:B------:R-:W-:Y:S01]  /*24ef0*/  R2UR UR7, R3 ;  /* 0x00000000030772ca */ /* 0x000fe200000e0000 */
[----:B------:R-:W-:Y:S01]  /*24f00*/  VIADD R10, R10, 0x2a8b0 ;  /* 0x0002a8b00a0a7836 */ /* 0x000fe20000000000 */
[----:B------:R-:W-:Y:S01]  /*24f10*/  PLOP3.LUT P1, PT, PT, PT, PT, 0x80, 0x0 ;  /* 0x000000000000781c */ /* 0x000fe20003f2f070 */
[----:B------:R-:W-:Y:S01]  /*24f20*/  VIADD R14, R13, 0x400 ;  /* 0x000004000d0e7836 */ /* 0x000fe20000000000 */
[----:B------:R-:W-:-:S12]  /*24f30*/  UIADD3.X UR5, URZ, UR37, URZ, UP0, !UPT ;  /* 0x000000253f057290 */ /* 0x000fd800087fe43f */
.L_x_1912:
        /* <DEDUP_REMOVED lines=15> */
.L_x_1913:
        /* <DEDUP_REMOVED lines=10> */
.L_x_1900:
[----:B------:R-:W-:Y:S05]  /*250d0*/  BSYNC B1 ;  /* 0x0000000000017941 */ /* 0x000fea0003800000 */
.L_x_1899:
[C---:B------:R-:W-:Y:S01]  /*250e0*/  ISETP.GT.AND P2, PT, R11.reuse, R5, PT ;  /* 0x000000050b00720c */ /* 0x040fe20003f44270 */
[----:B------:R-:W-:Y:S02]  /*250f0*/  VIADD R22, R22, 0x1 ;  /* 0x0000000116167836 */ /* 0x000fe40000000000 */
[----:B------:R-:W-:-:S03]  /*25100*/  VIADD R11, R11, 0xffffffff ;  /* 0xffffffff0b0b7836 */ /* 0x000fc60000000000 */
[----:B------:R-:W-:-:S04]  /*25110*/  ISETP.NE.AND P1, PT, R22, 0x2, PT ;  /* 0x000000021600780c */ /* 0x000fc80003f25270 */
[----:B------:R-:W-:Y:S02]  /*25120*/  SEL R2, RZ, 0x1, P1 ;  /* 0x00000001ff027807 */ /* 0x000fe40000800000 */
[----:B------:R-:W-:Y:S02]  /*25130*/  SEL R22, R22, RZ, P1 ;  /* 0x000000ff16167207 */ /* 0x000fe40000800000 */
[----:B------:R-:W-:Y:S01]  /*25140*/  LOP3.LUT R31, R31, R2, RZ, 0x3c, !PT ;  /* 0x000000021f1f7212 */ /* 0x000fe200078e3cff */
[----:B------:R-:W-:Y:S06]  /*25150*/  @P2 BRA `(.L_x_1914) ;  /* 0xfffffff400ec2947 */ /* 0x000fec000383ffff */
.L_x_1878:
[----:B------:R-:W-:Y:S05]  /*25160*/  BSYNC B0 ;  /* 0x0000000000007941 */ /* 0x000fea0003800000 */
.L_x_1877:
[----:B------:R-:W1:Y:S01]  /*25170*/  LDC R0, c[0x0][0x448] ;  /* 0x00011200ff007b82 */ /* 0x000e620000000800 */
[----:B------:R-:W-:Y:S01]  /*25180*/  IADD3 R5, R25, 0x7f, RZ ;  /* 0x0000007f19057810 */ /* 0x000fe20007ffe0ff */
[----:B------:R-:W-:Y:S06]  /*25190*/  @!P0 WARPSYNC.ALL ;  /* 0x0000000000008948 */ /* 0x000fec0003800000 */
[----:B------:R-:W2:Y:S08]  /*251a0*/  LDC.64 R2, c[0x0][0x9e0] ;  /* 0x00027800ff027b82 */ /* 0x000eb00000000a00 */
[----:B------:R-:W-:Y:S01]  /*251b0*/  @!P0 BAR.SYNC.DEFER_BLOCKING 0xc, 0x180 ;  /* 0x0306000000008b1d */ /* 0x000fe20000010000 */
[----:B-1----:R-:W-:-:S02]  /*251c0*/  ISETP.NE.AND P1, PT, R0, 0x1, PT ;  /* 0x000000010000780c */ /* 0x002fc40003f25270 */
[----:B--2---:R-:W-:-:S11]  /*251d0*/  ISETP.GE.AND P2, PT, R3, 0x1, PT ;  /* 0x000000010300780c */ /* 0x004fd60003f46270 */
[----:B------:R-:W1:Y:S08]  /*251e0*/  @P1 LDC R4, c[0x0][0x44c] ;  /* 0x00011300ff041b82 */ /* 0x000e700000000800 */
[----:B------:R-:W2:Y:S01]  /*251f0*/  @P1 LDC R0, c[0x0][0x450] ;  /* 0x00011400ff001b82 */ /* 0x000ea20000000800 */
[----:B-1----:R-:W-:-:S05]  /*25200*/  @P1 IMAD.HI.U32 R7, R5, R4, RZ ;  /* 0x0000000405071227 */ /* 0x002fca00078e00ff */
[----:B--2---:R-:W-:-:S05]  /*25210*/  @P1 SHF.R.U32.HI R5, RZ, R0, R7 ;  /* 0x00000000ff051219 */ /* 0x004fca0000011607 */
        /* <DEDUP_REMOVED lines=14> */
.L_x_1917:
[----:B------:R-:W-:-:S13]  /*25300*/  ISETP.NE.AND P0, PT, R3, 0x1, PT ;  /* 0x000000010300780c */ /* 0x000fda0003f05270 */
[----:B------:R-:W1:Y:S02]  /*25310*/  @P0 LDC.64 R4, c[0x0][0x9e8] ;  /* 0x00027a00ff040b82 */ /* 0x000e640000000a00 */
[----:B-1----:R-:W-:-:S05]  /*25320*/  @P0 IMAD.HI.U32 R4, R0, R4, RZ ;  /* 0x0000000400040227 */ /* 0x002fca00078e00ff */
[----:B------:R-:W-:-:S07]  /*25330*/  @P0 SHF.R.U32.HI R0, RZ, R5, R4 ;  /* 0x00000005ff000219 */ /* 0x000fce0000011604 */
.L_x_1918:
[----:B------:R-:W-:Y:S05]  /*25340*/  BSYNC B0 ;  /* 0x0000000000007941 */ /* 0x000fea0003800000 */
.L_x_1916:
[----:B------:R-:W-:-:S05]  /*25350*/  IMAD R5, R0, R3, R3 ;  /* 0x0000000300057224 */ /* 0x000fca00078e0203 */
[----:B------:R-:W-:-:S07]  /*25360*/  VIMNMX R2, R2, R5, PT ;  /* 0x0000000502027248 */ /* 0x000fce0003fe0100 */
.L_x_1915:
[----:B------:R-:W1:Y:S01]  /*25370*/  @P1 LDC R0, c[0x0][0x44c] ;  /* 0x00011300ff001b82 */ /* 0x000e620000000800 */
[----:B------:R-:W-:Y:S01]  /*25380*/  VIADD R2, R2, 0x5f ;  /* 0x0000005f02027836 */ /* 0x000fe20000000000 */
[----:B------:R-:W-:Y:S01]  /*25390*/  ULDC UR4, c[0x0][0x9dc] ;  /* 0x0002770000047ab9 */ /* 0x000fe20000000800 */
[----:B------:R-:W-:Y:S02]  /*253a0*/  IMAD.MOV.U32 R5, RZ, RZ, R25 ;  /* 0x000000ffff057224 */ /* 0x000fe400078e0019 */
[----:B------:R-:W-:-:S03]  /*253b0*/  IMAD.HI R2, R2, 0x2aaaaaab, RZ ;  /* 0x2aaaaaab02027827 */ /* 0x000fc600078e02ff */
[----:B------:R-:W2:Y:S01]  /*253c0*/  @P1 LDC R7, c[0x0][0x450] ;  /* 0x00011400ff071b82 */ /* 0x000ea20000000800 */
[----:B-1----:R-:W-:-:S05]  /*253d0*/  @P1 IMAD.HI.U32 R0, R25, R0, RZ ;  /* 0x0000000019001227 */ /* 0x002fca00078e00ff */
[----:B--2---:R-:W-:Y:S02]  /*253e0*/  @P1 SHF.R.U32.HI R5, RZ, R7, R0 ;  /* 0x00000007ff051219 */ /* 0x004fe40000011600 */
[----:B------:R-:W-:Y:S02]  /*253f0*/  SHF.R.U32.HI R7, RZ, 0x1f, R2 ;  /* 0x0000001fff077819 */ /* 0x000fe40000011602 */
[----:B------:R-:W-:Y:S02]  /*25400*/  IADD3 R8, R8, R5, RZ ;  /* 0x0000000508087210 */ /* 0x000fe40007ffe0ff */
[----:B------:R-:W-:-:S03]  /*25410*/  LEA.HI.SX32 R2, R2, R7, 0x1c ;  /* 0x0000000702027211 */ /* 0x000fc600078fe2ff */
[----:B------:R-:W-:Y:S01]  /*25420*/  VIADD R0, R8, -UR4 ;  /* 0x8000000408007c36 */ /* 0x000fe20008000000 */
[----:B------:R-:W-:Y:S01]  /*25430*/  VIMNMX R19, R19, R2, PT ;  /* 0x0000000213137248 */ /* 0x000fe20003fe0100 */
[----:B------:R-:W-:Y:S06]  /*25440*/  @!P2 BRA `(.L_x_1919) ;  /* 0x000000000044a947 */ /* 0x000fec0003800000 */
[----:B------:R-:W-:Y:S01]  /*25450*/  ISETP.GT.AND P0, PT, R8, -0x1, PT ;  /* 0xffffffff0800780c */ /* 0x000fe20003f04270 */
[----:B------:R-:W-:-:S12]  /*25460*/  BSSY B0, `(.L_x_1920) ;  /* 0x000000d000007945 */ /* 0x000fd80003800000 */
[----:B------:R-:W-:Y:S05]  /*25470*/  @P0 BRA `(.L_x_1921) ;  /* 0x00000000001c0947 */ /* 0x000fea0003800000 */
[----:B------:R-:W-:Y:S02]  /*25480*/  ISETP.NE.AND P0, PT, R3, 0x1, PT ;  /* 0x000000010300780c */ /* 0x000fe40003f05270 */
[----:B------:R-:W-:-:S11]  /*25490*/  LOP3.LUT R7, RZ, R8, RZ, 0x33, !PT ;  /* 0x00000008ff077212 */ /* 0x000fd600078e33ff */
[----:B------:R-:W1:Y:S02]  /*254a0*/  @P0 LDC.64 R4, c[0x0][0x9e8] ;  /* 0x00027a00ff040b82 */ /* 0x000e640000000a00 */
[----:B-1----:R-:W-:-:S05]  /*254b0*/  @P0 IMAD.HI.U32 R4, R7, R4, RZ ;  /* 0x0000000407040227 */ /* 0x002fca00078e00ff */
[----:B------:R-:W-:-:S04]  /*254c0*/  @P0 SHF.R.U32.HI R7, RZ, R5, R4 ;  /* 0x00000005ff070219 */ /* 0x000fc80000011604 */
[----:B------:R-:W-:Y:S01]  /*254d0*/  LOP3.LUT R8, RZ, R7, RZ, 0x33, !PT ;  /* 0x00000007ff087212 */ /* 0x000fe200078e33ff */
[----:B------:R-:W-:Y:S06]  /*254e0*/  BRA `(.L_x_1922) ;  /* 0x0000000000107947 */ /* 0x000fec0003800000 */
.L_x_1921:
[----:B------:R-:W-:-:S13]  /*254f0*/  ISETP.NE.AND P0, PT, R3, 0x1, PT ;  /* 0x000000010300780c */ /* 0x000fda0003f05270 */
[----:B------:R-:W1:Y:S02]  /*25500*/  @P0 LDC.64 R4, c[0x0][0x9e8] ;  /* 0x00027a00ff040b82 */ /* 0x000e640000000a00 */
[----:B-1----:R-:W-:-:S05]  /*25510*/  @P0 IMAD.HI.U32 R4, R8, R4, RZ ;  /* 0x0000000408040227 */ /* 0x002fca00078e00ff */
[----:B------:R-:W-:-:S07]  /*25520*/  @P0 SHF.R.U32.HI R8, RZ, R5, R4 ;  /* 0x00000005ff080219 */ /* 0x000fce0000011604 */
.L_x_1922:
[----:B------:R-:W-:Y:S05]  /*25530*/  BSYNC B0 ;  /* 0x0000000000007941 */ /* 0x000fea0003800000 */
.L_x_1920:
[----:B------:R-:W-:-:S05]  /*25540*/  IMAD R3, R8, R3, RZ ;  /* 0x0000000308037224 */ /* 0x000fca00078e02ff */
[----:B------:R-:W-:-:S07]  /*25550*/  VIMNMX R0, R0, R3, !PT ;  /* 0x0000000300007248 */ /* 0x000fce0007fe0100 */
.L_x_1919:
[----:B------:R-:W-:Y:S01]  /*25560*/  ISETP.NE.AND P1, PT, R6, RZ, PT ;  /* 0x000000ff0600720c */ /* 0x000fe20003f25270 */
[----:B------:R-:W-:Y:S01]  /*25570*/  IMAD.HI R0, R0, 0x2aaaaaab, RZ ;  /* 0x2aaaaaab00007827 */ /* 0x000fe200078e02ff */
[----:B------:R-:W-:Y:S03]  /*25580*/  BSSY B0, `(.L_x_1923) ;  /* 0x0000022000007945 */ /* 0x000fe60003800000 */
[----:B------:R-:W-:Y:S01]  /*25590*/  IMAD.MOV.U32 R2, RZ, RZ, RZ ;  /* 0x000000ffff027224 */ /* 0x000fe200078e00ff */
[----:B------:R-:W-:-:S04]  /*255a0*/  SHF.R.U32.HI R3, RZ, 0x1f, R0 ;  /* 0x0000001fff037819 */ /* 0x000fc80000011600 */
[----:B------:R-:W-:-:S03]  /*255b0*/  LEA.HI.SX32 R0, R0, R3, 0x1c ;  /* 0x0000000300007211 */ /* 0x000fc600078fe2ff */
[----:B------:R-:W1:Y:S01]  /*255c0*/  @!P1 LDC R6, c[0x0][0x9f0] ;  /* 0x00027c00ff069b82 */ /* 0x000e620000000800 */
[----:B------:R-:W-:-:S04]  /*255d0*/  VIMNMX R0, RZ, R0, !PT ;  /* 0x00000000ff007248 */ /* 0x000fc80007fe0100 */
[----:B------:R-:W-:-:S13]  /*255e0*/  ISETP.GT.AND P0, PT, R19, R0, PT ;  /* 0x000000001300720c */ /* 0x000fda0003f04270 */
[----:B------:R-:W-:Y:S05]  /*255f0*/  @!P0 BRA `(.L_x_1924) ;  /* 0x0000000000688947 */ /* 0x000fea0003800000 */
[-C--:B-1----:R-:W-:Y:S01]  /*25600*/  IABS R4, R6.reuse ;  /* 0x0000000600047213 */ /* 0x082fe20000000000 */
[----:B------:R-:W-:Y:S01]  /*25610*/  IMAD.MOV.U32 R2, RZ, RZ, RZ ;  /* 0x000000ffff027224 */ /* 0x000fe200078e00ff */
[----:B------:R-:W-:Y:S02]  /*25620*/  IABS R8, R6 ;  /* 0x0000000600087213 */ /* 0x000fe40000000000 */
[----:B------:R-:W1:Y:S08]  /*25630*/  I2F.RP R5, R4 ;  /* 0x0000000400057306 */ /* 0x000e700000209400 */
[----:B-1----:R-:W1:Y:S02]  /*25640*/  MUFU.RCP R5, R5 ;  /* 0x0000000500057308 */ /* 0x002e640000001000 */
[----:B-1----:R-:W-:-:S06]  /*25650*/  VIADD R7, R5, 0xffffffe ;  /* 0x0ffffffe05077836 */ /* 0x002fcc0000000000 */
[----:B------:R1:W2:Y:S02]  /*25660*/  F2I.FTZ.U32.TRUNC.NTZ R3, R7 ;  /* 0x0000000700037305 */ /* 0x0002a4000021f000 */
[----:B-1----:R-:W-:Y:S01]  /*25670*/  IADD3 R7, RZ, -R8, RZ ;  /* 0x80000008ff077210 */ /* 0x002fe20007ffe0ff */
[----:B--2---:R-:W-:-:S04]  /*25680*/  IMAD.MOV R11, RZ, RZ, -R3 ;  /* 0x000000ffff0b7224 */ /* 0x004fc800078e0a03 */
        /* <DEDUP_REMOVED lines=17> */
.L_x_1924:
[----:B------:R-:W-:Y:S05]  /*257a0*/  BSYNC B0 ;  /* 0x0000000000007941 */ /* 0x000fea0003800000 */
.L_x_1923:
[-C--:B------:R-:W-:Y:S01]  /*257b0*/  IMAD R0, R9, R2.reuse, R0 ;  /* 0x0000000209007224 */ /* 0x080fe200078e0200 */
[----:B------:R-:W-:Y:S04]  /*257c0*/  BSSY B7, `(.L_x_1925) ;  /* 0x0000365000077945 */ /* 0x000fe80003800000 */
[----:B------:R-:W-:Y:S01]  /*257d0*/  VIADDMNMX R19, R0, R2, R19, PT ;  /* 0x0000000200137246 */ /* 0x000fe20003800113 */
[----:B------:R2:W-:Y:S03]  /*257e0*/  STL [R1], R0 ;  /* 0x0000000001007387 */ /* 0x0005e60000100800 */
[----:B------:R-:W-:Y:S01]  /*257f0*/  ISETP.GT.AND P0, PT, R19, R0, PT ;  /* 0x000000001300720c */ /* 0x000fe20003f04270 */
[----:B------:R2:W-:-:S12]  /*25800*/  STL [R1+0x20], R19 ;  /* 0x0000201301007387 */ /* 0x0005d80000100800 */
[----:B--2---:R-:W-:Y:S05]  /*25810*/  @P0 BRA `(.L_x_1926) ;  /* 0x0000000000440947 */ /* 0x004fea0003800000 */
[----:B------:R-:W2:Y:S02]  /*25820*/  S2R R3, SR_TID.X ;  /* 0x0000000000037919 */ /* 0x000ea40000002100 */
[----:B--2---:R-:W-:-:S04]  /*25830*/  LOP3.LUT R3, R3, 0x7f, RZ, 0xc0, !PT ;  /* 0x0000007f03037812 */ /* 0x004fc800078ec0ff */
[----:B------:R-:W-:-:S13]  /*25840*/  ISETP.NE.AND P0, PT, R3, RZ, PT ;  /* 0x000000ff0300720c */ /* 0x000fda0003f05270 */
[----:B------:R-:W-:Y:S05]  /*25850*/  @P0 BRA `(.L_x_1927) ;  /* 0x00000034006c0947 */ /* 0x000fea0003800000 */
[----:B------:R-:W2:Y:S01]  /*25860*/  S2R R5, SR_LANEID ;  /* 0x0000000000057919 */ /* 0x000ea20000000000 */
[----:B------:R-:W-:Y:S01]  /*25870*/  VOTEU.ANY UR4, UPT, PT ;  /* 0x0000000000047886 */ /* 0x000fe200038e0100 */
[----:B------:R-:W3:Y:S01]  /*25880*/  LDC.64 R2, c[0x0][0xc60] ;  /* 0x00031800ff027b82 */ /* 0x000ee20000000a00 */
[----:B------:R-:W2:Y:S02]  /*25890*/  FLO.U32 R0, UR4 ;  /* 0x0000000400007d00 */ /* 0x000ea400080e0000 */
[----:B--2---:R-:W-:-:S06]  /*258a0*/  ISETP.EQ.U32.AND P0, PT, R0, R5, PT ;  /* 0x000000050000720c */ /* 0x004fcc0003f02070 */
[----:B------:R-:W3:Y:S07]  /*258b0*/  POPC R5, UR4 ;  /* 0x0000000400057d09 */ /* 0x000eee0008000000 */
[----:B---3--:R-:W2:Y:S01]  /*258c0*/  @P0 ATOMG.E.ADD.STRONG.GPU PT, R3, desc[UR60][R2.64], R5 ;  /* 0x00000005020309a8 */ /* 0x008ea200081ee1fc */
[----:B------:R-:W3:Y:S02]  /*258d0*/  S2R R4, SR_LTMASK ;  /* 0x0000000000047919 */ /* 0x000ee40000003900 */
[----:B---3--:R-:W-:-:S04]  /*258e0*/  LOP3.LUT R4, R4, UR4, RZ, 0xc0, !PT ;  /* 0x0000000404047c12 */ /* 0x008fc8000f8ec0ff */
[----:B------:R-:W3:Y:S01]  /*258f0*/  POPC R7, R4 ;  /* 0x0000000400077309 */ /* 0x000ee20000000000 */
[----:B--2---:R-:W3:Y:S02]  /*25900*/  SHFL.IDX PT, R0, R3, R0, 0x1f ;  /* 0x00001f0003007589 */ /* 0x004ee400000e0000 */
[----:B---3--:R-:W-:Y:S01]  /*25910*/  IADD3 R24, R0, UR38, R7 ;  /* 0x0000002600187c10 */ /* 0x008fe2000fffe007 */
[----:B------:R-:W-:Y:S06]  /*25920*/  BRA `(.L_x_1927) ;  /* 0x0000003400387947 */ /* 0x000fec0003800000 */
.L_x_1926:
        /* <DEDUP_REMOVED lines=9> */
[----:B------:R-:W-:Y:S01]  /*259c0*/  MOV R5, UR7 ;  /* 0x0000000700057c02 */ /* 0x000fe20008000f00 */
[----:B------:R-:W2:Y:S01]  /*259d0*/  LDC.64 R2, c[0x4][R2] ;  /* 0x0100000002027b82 */ /* 0x000ea20000000a00 */
[----:B-1----:R-:W-:Y:S01]  /*259e0*/  IMAD.U32 R6, RZ, RZ, UR8 ;  /* 0x00000008ff067e24 */ /* 0x002fe2000f8e00ff */
[----:B------:R-:W-:Y:S01]  /*259f0*/  MOV R13, RZ ;  /* 0x000000ff000d7202 */ /* 0x000fe20000000f00 */
[----:B------:R-:W-:Y:S02]  /*25a00*/  IMAD.U32 R7, RZ, RZ, UR9 ;  /* 0x00000009ff077e24 */ /* 0x000fe4000f8e00ff */
[----:B0-----:R-:W-:-:S02]  /*25a10*/  IMAD.U32 R10, RZ, RZ, UR4 ;  /* 0x00000004ff0a7e24 */ /* 0x001fc4000f8e00ff */
[----:B------:R-:W-:Y:S02]  /*25a20*/  IMAD.U32 R11, RZ, RZ, UR5 ;  /* 0x00000005ff0b7e24 */ /* 0x000fe4000f8e00ff */
[----:B------:R-:W-:Y:S02]  /*25a30*/  IMAD.MOV.U32 R8, RZ, RZ, 0x70 ;  /* 0x00000070ff087424 */ /* 0x000fe400078e00ff */
[----:B------:R-:W-:-:S07]  /*25a40*/  IMAD.MOV.U32 R12, RZ, RZ, 0x1 ;  /* 0x00000001ff0c7424 */ /* 0x000fce00078e00ff */
[----:B------:R-:W-:-:S07]  /*25a50*/  LEPC R20, `(.L_x_1929) ;  /* 0x000000001014794e */ /* 0x000fce0000000000 */
[----:B--2---:R-:W-:Y:S05]  /*25a60*/  CALL.ABS.NOINC R2 ;  /* 0x0000000002007343 */ /* 0x004fea0003c00000 */
.L_x_1929:
[----:B------:R-:W-:Y:S05]  /*25a70*/  BSYNC B6 ;  /* 0x0000000000067941 */ /* 0x000fea0003800000 */
.L_x_1928:
        /* <DEDUP_REMOVED lines=8> */
[----:B------:R2:W3:Y:S01]  /*25b00*/  LDC.64 R2, c[0x4][R18] ;  /* 0x0100000012027b82 */ /* 0x0004e20000000a00 */
[----:B------:R-:W-:Y:S01]  /*25b10*/  IMAD.U32 R4, RZ, RZ, UR6 ;  /* 0x00000006ff047e24 */ /* 0x000fe2000f8e00ff */
[----:B------:R-:W-:Y:S01]  /*25b20*/  MOV R11, UR5 ;  /* 0x00000005000b7c02 */ /* 0x000fe20008000f00 */
[----:B------:R-:W-:Y:S02]  /*25b30*/  IMAD.U32 R5, RZ, RZ, UR7 ;  /* 0x00000007ff057e24 */ /* 0x000fe4000f8e00ff */
[----:B-1----:R-:W-:Y:S02]  /*25b40*/  IMAD.U32 R6, RZ, RZ, UR8 ;  /* 0x00000008ff067e24 */ /* 0x002fe4000f8e00ff */
[----:B------:R-:W-:-:S02]  /*25b50*/  IMAD.U32 R7, RZ, RZ, UR9 ;  /* 0x00000009ff077e24 */ /* 0x000fc4000f8e00ff */
[----:B0-----:R-:W-:Y:S02]  /*25b60*/  IMAD.U32 R10, RZ, RZ, UR4 ;  /* 0x00000004ff0a7e24 */ /* 0x001fe4000f8e00ff */
[----:B------:R-:W-:Y:S02]  /*25b70*/  IMAD.MOV.U32 R8, RZ, RZ, 0x70 ;  /* 0x00000070ff087424 */ /* 0x000fe400078e00ff */
[----:B------:R-:W-:Y:S02]  /*25b80*/  IMAD.MOV.U32 R12, RZ, RZ, 0x1 ;  /* 0x00000001ff0c7424 */ /* 0x000fe400078e00ff */
[----:B--2---:R-:W-:-:S07]  /*25b90*/  IMAD.MOV.U32 R13, RZ, RZ, RZ ;  /* 0x000000ffff0d7224 */ /* 0x004fce00078e00ff */
[----:B------:R-:W-:-:S07]  /*25ba0*/  LEPC R20, `(.L_x_1932) ;  /* 0x000000001014794e */ /* 0x000fce0000000000 */
[----:B---3--:R-:W-:Y:S05]  /*25bb0*/  CALL.ABS.NOINC R2 ;  /* 0x0000000002007343 */ /* 0x008fea0003c00000 */
.L_x_1932:
[----:B------:R0:W1:Y:S01]  /*25bc0*/  LDC.64 R2, c[0x4][R18] ;  /* 0x0100000012027b82 */ /* 0x0000620000000a00 */
[----:B------:R-:W-:Y:S01]  /*25bd0*/  ULDC.64 UR4, c[0x4][0xf0] ;  /* 0x01003c0000047ab9 */ /* 0x000fe20000000a00 */
[----:B------:R-:W-:Y:S01]  /*25be0*/  ULDC.64 UR6, c[0x4][0xf8] ;  /* 0x01003e0000067ab9 */ /* 0x000fe20000000a00 */
[----:B------:R-:W-:Y:S01]  /*25bf0*/  ULDC.64 UR8, c[0x4][0x80] ;  /* 0x0100200000087ab9 */ /* 0x000fe20000000a00 */
[----:B------:R-:W-:Y:S01]  /*25c00*/  IMAD.U32 R4, RZ, RZ, UR4 ;  /* 0x00000004ff047e24 */ /* 0x000fe2000f8e00ff */
[----:B------:R-:W-:Y:S01]  /*25c10*/  MOV R7, UR7 ;  /* 0x0000000700077c02 */ /* 0x000fe20008000f00 */
        /* <DEDUP_REMOVED lines=9> */
.L_x_1931:
[----:B------:R-:W-:Y:S05]  /*25cb0*/  BSYNC B6 ;  /* 0x0000000000067941 */ /* 0x000fea0003800000 */
.L_x_1930:
[----:B------:R-:W-:Y:S01]  /*25cc0*/  ULDC.64 UR4, c[0x0][0x9f8] ;  /* 0x00027e0000047ab9 */ /* 0x000fe20000000a00 */
[----:B------:R-:W2:Y:S01]  /*25cd0*/  LDL R18, [R1+0x4] ;  /* 0x0000040001127983 */ /* 0x000ea20000100800 */
[----:B------:R-:W-:Y:S01]  /*25ce0*/  ISETP.NE.U32.AND P0, PT, RZ, UR4, PT ;  /* 0x00000004ff007c0c */ /* 0x000fe2000bf05070 */
[----:B------:R-:W-:Y:S01]  /*25cf0*/  IMAD.MOV.U32 R33, RZ, RZ, R27 ;  /* 0x000000ffff217224 */ /* 0x000fe200078e001b */
[----:B------:R-:W3:Y:S01]  /*25d00*/  LDC R0, c[0x0][0x430] ;  /* 0x00010c00ff007b82 */ /* 0x000ee20000000800 */
[----:B------:R-:W4:Y:S01]  /*25d10*/  S2R R20, SR_TID.X ;  /* 0x0000000000147919 */ /* 0x000f220000002100 */
[----:B------:R-:W-:Y:S01]  /*25d20*/  ISETP.NE.AND.EX P0, PT, RZ, UR5, PT, P0 ;  /* 0x00000005ff007c0c */ /* 0x000fe2000bf05300 */
[----:B------:R-:W-:Y:S01]  /*25d30*/  VIADD R23, R19, 0xffffffff ;  /* 0xffffffff13177836 */ /* 0x000fe20000000000 */
[----:B------:R-:W-:-:S11]  /*25d40*/  ULDC UR4, c[0x0][0x320] ;  /* 0x0000c80000047ab9 */ /* 0x000fd60000000800 */
[----:B------:R-:W0:Y:S01]  /*25d50*/  @P0 LDC.64 R2, c[0x0][0x9f8] ;  /* 0x00027e00ff020b82 */ /* 0x000e220000000a00 */
[----:B----4-:R-:W-:Y:S01]  /*25d60*/  LOP3.LUT R20, R20, 0x7f, RZ, 0xc0, !PT ;  /* 0x0000007f14147812 */ /* 0x010fe200078ec0ff */
[----:B0-----:R-:W-:-:S05]  /*25d70*/  @P0 IMAD.WIDE R2, R27, 0x4, R2 ;  /* 0x000000041b020825 */ /* 0x001fca00078e0202 */
[----:B------:R0:W4:Y:S01]  /*25d80*/  @P0 LDG.E R33, desc[UR60][R2.64] ;  /* 0x0000003c02210981 */ /* 0x000122000c1e1900 */
[----:B------:R-:W-:Y:S02]  /*25d90*/  SHF.R.U32.HI R21, RZ, 0x3, R20 ;  /* 0x00000003ff157819 */ /* 0x000fe40000011614 */
[----:B---3--:R-:W-:Y:S01]  /*25da0*/  ISETP.NE.AND P1, PT, R0, 0x1, PT ;  /* 0x000000010000780c */ /* 0x008fe20003f25270 */
[----:B------:R-:W3:Y:S01]  /*25db0*/  S2R R20, SR_TID.X ;  /* 0x0000000000147919 */ /* 0x000ee20000002100 */
[----:B------:R-:W0:Y:S11]  /*25dc0*/  S2R R19, SR_TID.X ;  /* 0x0000000000137919 */ /* 0x000e360000002100 */
[----:B-1----:R-:W1:Y:S08]  /*25dd0*/  @P1 LDC R6, c[0x0][0x434] ;  /* 0x00010d00ff061b82 */ /* 0x002e700000000800 */
[----:B------:R-:W1:Y:S01]  /*25de0*/  @P1 LDC R7, c[0x0][0x438] ;  /* 0x00010e00ff071b82 */ /* 0x000e620000000800 */
[----:B---3--:R-:W-:-:S04]  /*25df0*/  SHF.L.U32 R20, R20, 0x4, RZ ;  /* 0x0000000414147819 */ /* 0x008fc800000006ff */
[----:B------:R-:W-:Y:S01]  /*25e00*/  LOP3.LUT R20, R21, 0x70, R20, 0xf8, !PT ;  /* 0x0000007015147812 */ /* 0x000fe200078ef814 */
[----:B0-----:R-:W-:-:S04]  /*25e10*/  IMAD.SHL.U32 R19, R19, 0x8, RZ ;  /* 0x0000000813137824 */ /* 0x001fc800078e00ff */
[----:B------:R-:W-:Y:S01]  /*25e20*/  IMAD R4, R23, 0x60, R20 ;  /* 0x0000006017047824 */ /* 0x000fe200078e0214 */
[----:B------:R-:W-:-:S04]  /*25e30*/  LOP3.LUT R19, R19, 0x38, RZ, 0xc0, !PT ;  /* 0x0000003813137812 */ /* 0x000fc800078ec0ff */
[----:B------:R-:W-:-:S04]  /*25e40*/  ISETP.GE.AND P0, PT, R4, R37, PT ;  /* 0x000000250400720c */ /* 0x000fc80003f06270 */
[----:B------:R-:W-:Y:S02]  /*25e50*/  ISETP.GT.U32.OR P0, PT, R20, 0x5f, P0 ;  /* 0x0000005f1400780c */ /* 0x000fe40000704470 */
[----:B------:R-:W-:Y:S01]  /*25e60*/  LOP3.LUT R16, R16, 0xfffffff7, RZ, 0xc0, !PT ;  /* 0xfffffff710107812 */ /* 0x000fe200078ec0ff */
[----:B------:R-:W-:Y:S01]  /*25e70*/  UMOV UR5, 0xffffffff ;  /* 0xffffffff00057882 */ /* 0x000fe20000000000 */
[----:B--2---:R-:W-:Y:S01]  /*25e80*/  IMAD.IADD R5, R4, 0x1, R18 ;  /* 0x0000000104057824 */ /* 0x004fe200078e0212 */
[----:B------:R-:W-:-:S03]  /*25e90*/  LOP3.LUT R18, R19, 0x40, RZ, 0xfc, !PT ;  /* 0x0000004013127812 */ /* 0x000fc600078efcff */
[----:B-1----:R-:W-:Y:S01]  /*25ea0*/  @P1 IMAD.HI.U32 R6, R5, R6, RZ ;  /* 0x0000000605061227 */ /* 0x002fe200078e00ff */
[----:B------:R-:W-:-:S03]  /*25eb0*/  ISETP.GE.AND P2, PT, R18, UR4, PT ;  /* 0x0000000412007c0c */ /* 0x000fc6000bf46270 */
[----:B------:R-:W-:Y:S01]  /*25ec0*/  IMAD.MOV.U32 R4, RZ, RZ, R5 ;  /* 0x000000ffff047224 */ /* 0x000fe200078e0005 */
[----:B------:R-:W-:Y:S02]  /*25ed0*/  @P1 SHF.R.U32.HI R4, RZ, R7, R6 ;  /* 0x00000007ff041219 */ /* 0x000fe40000011606 */
[----:B------:R-:W-:Y:S01]  /*25ee0*/  ISETP.GE.AND P1, PT, R19, UR4, PT ;  /* 0x0000000413007c0c */ /* 0x000fe2000bf26270 */
[----:B------:R-:W-:Y:S02]  /*25ef0*/  ULDC UR4, c[0x0][0x2f4] ;  /* 0x0000bd0000047ab9 */ /* 0x000fe40000000800 */
[----:B------:R-:W-:Y:S01]  /*25f00*/  IMAD.MOV R2, RZ, RZ, -R4 ;  /* 0x000000ffff027224 */ /* 0x000fe200078e0a04 */
[----:B------:R-:W-:-:S03]  /*25f10*/  SEL R29, RZ, 0x1, P1 ;  /* 0x00000001ff1d7807 */ /* 0x000fc60000800000 */
[----:B------:R-:W-:Y:S01]  /*25f20*/  IMAD R0, R0, R2, R5 ;  /* 0x0000000200007224 */ /* 0x000fe200078e0205 */
[----:B------:R-:W-:Y:S01]  /*25f30*/  SEL R5, RZ, 0xffffffff, P2 ;  /* 0xffffffffff057807 */ /* 0x000fe20001000000 */
[----:B------:R-:W0:Y:S04]  /*25f40*/  @!P0 LDC.64 R2, c[0x0][0x428] ;  /* 0x00010a00ff028b82 */ /* 0x000e280000000a00 */
[----:B------:R-:W-:Y:S01]  /*25f50*/  IMAD.SHL.U32 R6, R5, 0x2, RZ ;  /* 0x0000000205067824 */ /* 0x000fe200078e00ff */
[----:B------:R-:W-:-:S04]  /*25f60*/  @!P0 SHF.R.S32.HI R5, RZ, 0x1f, R4 ;  /* 0x0000001fff058819 */ /* 0x000fc80000011404 */
[----:B------:R-:W-:Y:S02]  /*25f70*/  LOP3.LUT R29, R6, 0x2, R29, 0xe2, !PT ;  /* 0x00000002061d7812 */ /* 0x000fe400078ee21d */
[----:B----4-:R-:W-:Y:S01]  /*25f80*/  SHF.R.S32.HI R8, RZ, 0x1f, R33 ;  /* 0x0000001fff087819 */ /* 0x010fe20000011421 */
[----:B0-----:R-:W-:-:S04]  /*25f90*/  @!P0 IMAD.WIDE.U32 R4, R33, R2, R4 ;  /* 0x0000000221048225 */ /* 0x001fc800078e0004 */
[----:B------:R-:W-:Y:S01]  /*25fa0*/  @!P0 IMAD R6, R8, R2, RZ ;  /* 0x0000000208068224 */ /* 0x000fe200078e02ff */
[----:B------:R-:W-:Y:S01]  /*25fb0*/  ISETP.GE.AND P2, PT, R19, UR4, PT ;  /* 0x0000000413007c0c */ /* 0x000fe2000bf46270 */
[----:B------:R0:W-:Y:S02]  /*25fc0*/  STL [R1+0x8], R8 ;  /* 0x0000080801007387 */ /* 0x0001e40000100800 */
[----:B------:R-:W-:Y:S02]  /*25fd0*/  @!P0 IMAD R6, R33, R3, R6 ;  /* 0x0000000321068224 */ /* 0x000fe400078e0206 */
[----:B------:R-:W1:Y:S03]  /*25fe0*/  @!P0 LDC.64 R2, c[0x0][0x418] ;  /* 0x00010600ff028b82 */ /* 0x000e660000000a00 */
[----:B------:R-:W-:Y:S01]  /*25ff0*/  @!P0 IADD3 R6, R5, R6, RZ ;  /* 0x0000000605068210 */ /* 0x000fe20007ffe0ff */
[----:B------:R-:W-:Y:S01]  /*26000*/  IMAD.U32 R5, RZ, RZ, UR39 ;  /* 0x00000027ff057e24 */ /* 0x000fe2000f8e00ff */
[----:B-1----:R-:W-:-:S04]  /*26010*/  @!P0 LEA R2, P1, R4, R2, 0x2 ;  /* 0x0000000204028211 */ /* 0x002fc800078210ff */
[----:B------:R-:W-:Y:S01]  /*26020*/  @!P0 LEA.HI.X R3, R4, R3, R6, 0x2, P1 ;  /* 0x0000000304038211 */ /* 0x000fe200008f1406 */
[----:B------:R-:W-:-:S06]  /*26030*/  IMAD.MOV.U32 R4, RZ, RZ, RZ ;  /* 0x000000ffff047224 */ /* 0x000fcc00078e00ff */
[----:B------:R1:W5:Y:S01]  /*26040*/  @!P0 LDG.E R4, desc[UR60][R2.64] ;  /* 0x0000003c02048981 */ /* 0x000362000c1e1900 */
[----:B------:R-:W-:Y:S02]  /*26050*/  ISETP.GT.U32.AND P0, PT, R20, 0x5f, PT ;  /* 0x0000005f1400780c */ /* 0x000fe40003f04070 */
[----:B------:R-:W-:Y:S02]  /*26060*/  ISETP.NE.AND P3, PT, R5, 0x3, PT ;  /* 0x000000030500780c */ /* 0x000fe40003f65270 */
[----:B0-----:R-:W-:Y:S02]  /*26070*/  LOP3.LUT R8, R19, 0x80, RZ, 0xfc, !PT ;  /* 0x0000008013087812 */ /* 0x001fe400078efcff */
[----:B------:R-:W-:-:S07]  /*26080*/  ISETP.GE.AND P1, PT, R18, UR4, PT ;  /* 0x0000000412007c0c */ /* 0x000fce000bf26270 */
[----:B------:R-:W-:Y:S02]  /*26090*/  @P0 LOP3.LUT R16, R16, 0x8, RZ, 0xfc, !PT ;  /* 0x0000000810100812 */ /* 0x000fe400078efcff */
[----:B------:R-:W-:Y:S02]  /*260a0*/  ISETP.GE.AND P0, PT, R8, UR4, PT ;  /* 0x0000000408007c0c */ /* 0x000fe4000bf06270 */
[----:B------:R-:W-:-:S04]  /*260b0*/  LOP3.LUT R16, R16, 0xffffffef, RZ, 0xc0, !PT ;  /* 0xffffffef10107812 */ /* 0x000fc800078ec0ff */
[----:B------:R-:W-:-:S04]  /*260c0*/  @P3 LOP3.LUT R16, R16, 0x10, RZ, 0xfc, !PT ;  /* 0x0000001010103812 */ /* 0x000fc800078efcff */
[----:B------:R-:W-:-:S04]  /*260d0*/  LOP3.LUT R16, R16, 0xfffffffb, RZ, 0xc0, !PT ;  /* 0xfffffffb10107812 */ /* 0x000fc800078ec0ff */
[----:B------:R-:W-:-:S04]  /*260e0*/  @P2 LOP3.LUT R16, R16, 0x4, RZ, 0xfc, !PT ;  /* 0x0000000410102812 */ /* 0x000fc800078efcff */
[----:B------:R-:W-:-:S04]  /*260f0*/  LOP3.LUT R16, R16, 0xfffffffe, RZ, 0xc0, !PT ;  /* 0xfffffffe10107812 */ /* 0x000fc800078ec0ff */
[----:B------:R-:W-:-:S04]  /*26100*/  LOP3.LUT R16, R16, 0xfffffffd, RZ, 0xc0, !PT ;  /* 0xfffffffd10107812 */ /* 0x000fc800078ec0ff */
[----:B------:R-:W-:-:S04]  /*26110*/  @P1 LOP3.LUT R16, R16, 0x2, RZ, 0xfc, !PT ;  /* 0x0000000210101812 */ /* 0x000fc800078efcff */
[----:B------:R-:W-:Y:S01]  /*26120*/  @P0 LOP3.LUT R16, R16, 0x1, RZ, 0xfc, !PT ;  /* 0x0000000110100812 */ /* 0x000fe200078efcff */
[----:B-1----:R-:W-:Y:S06]  /*26130*/  BRA.DIV UR5, `(.L_x_1933) ;  /* 0x0000005605987947 */ /* 0x002fec000b800000 */
.L_x_2062:
[----:B------:R-:W-:Y:S05]  /*26140*/  @!P3 BRA `(.L_x_1934) ;  /* 0x000000000004b947 */ /* 0x000fea0003800000 */
[----:B------:R-:W-:Y:S01]  /*26150*/  BPT.TRAP 0x1 ;  /* 0x000000040000795c */ /* 0x000fe20000300000 */
.L_x_1934:
        /* <DEDUP_REMOVED lines=23> */
.L_x_2063:
[----:B------:R-:W-:Y:S05]  /*262d0*/  BSYNC B0 ;  /* 0x0000000000007941 */ /* 0x000fea0003800000 */
.L_x_1935:
[----:B------:R-:W1:Y:S01]  /*262e0*/  S2R R8, SR_TID.X ;  /* 0x0000000000087919 */ /* 0x000e620000002100 */
[----:B------:R-:W-:Y:S01]  /*262f0*/  ULDC.64 UR4, c[0x0][0x300] ;  /* 0x0000c00000047ab9 */ /* 0x000fe20000000a00 */
[----:B------:R-:W-:Y:S01]  /*26300*/  ULDC.64 UR6, c[0x0][0x2e8] ;  /* 0x0000ba0000067ab9 */ /* 0x000fe20000000a00 */
[----:B------:R-:W-:Y:S01]  /*26310*/  IMAD R5, R5, UR4, RZ ;  /* 0x0000000405057c24 */ /* 0x000fe2000f8e02ff */
[----:B------:R-:W2:Y:S01]  /*26320*/  S2R R9, SR_TID.X ;  /* 0x0000000000097919 */ /* 0x000ea20000002100 */
[----:B0-----:R-:W-:Y:S01]  /*26330*/  IMAD.WIDE.U32 R2, R0, UR4, RZ ;  /* 0x0000000400027c25 */ /* 0x001fe2000f8e00ff */
[C---:B------:R-:W-:Y:S02]  /*26340*/  LOP3.LUT P4, RZ, R16.reuse, 0x4, RZ, 0xc0, !PT ;  /* 0x0000000410ff7812 */ /* 0x040fe4000788c0ff */
[----:B------:R-:W-:Y:S01]  /*26350*/  LOP3.LUT P3, RZ, R16, 0x2, RZ, 0xc0, !PT ;  /* 0x0000000210ff7812 */ /* 0x000fe2000786c0ff */
        /* <DEDUP_REMOVED lines=8> */
[----:B------:R-:W-:Y:S01]  /*263e0*/  IMAD R5, R28, 0x4800, R34 ;  /* 0x000048001c057824 */ /* 0x000fe200078e0222 */
[----:B------:R-:W-:Y:S01]  /*263f0*/  IADD3 R3, R3, R6, RZ ;  /* 0x0000000603037210 */ /* 0x000fe20007ffe0ff */
[----:B------:R-:W-:Y:S02]  /*26400*/  IMAD R6, R23, -0x60, R37 ;  /* 0xffffffa017067824 */ /* 0x000fe400078e0225 */
[----:B------:R-:W-:Y:S01]  /*26410*/  IMAD.WIDE.U32 R2, R26, UR4, R2 ;  /* 0x000000041a027c25 */ /* 0x000fe2000f8e0002 */
[----:B------:R-:W-:Y:S01]  /*26420*/  UMOV UR4, 0xffffffff ;  /* 0xffffffff00047882 */ /* 0x000fe20000000000 */
[----:B-1----:R-:W-:Y:S02]  /*26430*/  LOP3.LUT R8, R8, 0x7f, RZ, 0xc0, !PT ;  /* 0x0000007f08087812 */ /* 0x002fe400078ec0ff */
[----:B------:R-:W-:Y:S01]  /*26440*/  IMAD R0, R26, UR5, R3 ;  /* 0x000000051a007c24 */ /* 0x000fe2000f8e0203 */
[C---:B------:R-:W-:Y:S02]  /*26450*/  LEA R4, P0, R2.reuse, UR6, 0x1 ;  /* 0x0000000602047c11 */ /* 0x040fe4000f8008ff */
[----:B------:R-:W-:Y:S01]  /*26460*/  SHF.R.U32.HI R8, RZ, 0x3, R8 ;  /* 0x00000003ff087819 */ /* 0x000fe20000011608 */
[----:B--2---:R-:W-:Y:S01]  /*26470*/  IMAD.SHL.U32 R9, R9, 0x8, RZ ;  /* 0x0000000809097824 */ /* 0x004fe200078e00ff */
[----:B------:R-:W-:-:S03]  /*26480*/  LEA.HI.X R0, R2, UR7, R0, 0x1, P0 ;  /* 0x0000000702007c11 */ /* 0x000fc600080f0c00 */
[----:B------:R-:W-:Y:S01]  /*26490*/  IMAD.IADD R6, R6, 0x1, -R8 ;  /* 0x0000000106067824 */ /* 0x000fe200078e0a08 */
[----:B------:R-:W-:-:S04]  /*264a0*/  LOP3.LUT R9, R9, 0x38, RZ, 0xc0, !PT ;  /* 0x0000003809097812 */ /* 0x000fc800078ec0ff */
        /* <DEDUP_REMOVED lines=64> */
.L_x_2077:
[----:B------:R-:W-:-:S13]  /*268b0*/  ISETP.GE.AND P0, PT, R6, 0x51, PT ;  /* 0x000000510600780c */ /* 0x000fda0003f06270 */
[----:B-1----:R-:W-:Y:S02]  /*268c0*/  @P0 LEA R2, P1, R9, R2, 0x1 ;  /* 0x0000000209020211 */ /* 0x002fe400078208ff */
[----:B------:R-:W-:-:S03]  /*268d0*/  @P0 LEA R5, R5, R17, 0x1 ;  /* 0x0000001105050211 */ /* 0x000fc600078e08ff */
        /* <DEDUP_REMOVED lines=9> */
.L_x_1938:
        /* <DEDUP_REMOVED lines=10> */
.L_x_1939:
[----:B------:R2:W-:Y:S02]  /*26a10*/  SYNCS.ARRIVE.TRANS64.A1T0 RZ, [R7+URZ+0x2a830], RZ ;  /* 0x02a830ff07ff79a7 */ /* 0x0005e4000810003f */
[----:B------:R-:W-:Y:S05]  /*26a20*/  WARPSYNC.ALL ;  /* 0x0000000000007948 */ /* 0x000fea0003800000 */
[----:B------:R-:W-:Y:S01]  /*26a30*/  ULDC.64 UR4, c[0x0][0xa00] ;  /* 0x0002800000047ab9 */ /* 0x000fe20000000a00 */
[----:B-1----:R-:W-:Y:S01]  /*26a40*/  VIADD R2, R17, 0xc400 ;  /* 0x0000c40011027836 */ /* 0x002fe20000000000 */
[----:B------:R-:W-:Y:S01]  /*26a50*/  BAR.SYNC.DEFER_BLOCKING 0x8, 0x180 ;  /* 0x0206000000007b1d */ /* 0x000fe20000010000 */
[----:B------:R-:W-:Y:S02]  /*26a60*/  ISETP.NE.U32.AND P0, PT, RZ, UR4, PT ;  /* 0x00000004ff007c0c */ /* 0x000fe4000bf05070 */
[----:B------:R-:W-:-:S02]  /*26a70*/  SHF.R.S32.HI R0, RZ, 0x1f, R27 ;  /* 0x0000001fff007819 */ /* 0x000fc4000001141b */
[----:B------:R-:W-:Y:S01]  /*26a80*/  ISETP.NE.AND.EX P0, PT, RZ, UR5, PT, P0 ;  /* 0x00000005ff007c0c */ /* 0x000fe2000bf05300 */
[----:B------:R-:W-:Y:S01]  /*26a90*/  ULDC.64 UR4, c[0x0][0x298] ;  /* 0x0000a60000047ab9 */ /* 0x000fe20000000a00 */
[----:B------:R-:W-:Y:S01]  /*26aa0*/  LOP3.LUT P1, RZ, R2, 0x3ff, RZ, 0xc0, !PT ;  /* 0x000003ff02ff7812 */ /* 0x000fe2000782c0ff */
[----:B------:R-:W-:Y:S01]  /*26ab0*/  BSSY B6, `(.L_x_1940) ;  /* 0x000001c000067945 */ /* 0x000fe20003800000 */
[----:B------:R-:W-:Y:S02]  /*26ac0*/  SEL R0, R0, RZ, !P0 ;  /* 0x000000ff00007207 */ /* 0x000fe40004000000 */
[----:B------:R-:W-:-:S03]  /*26ad0*/  SEL R2, R27, RZ, !P0 ;  /* 0x000000ff1b027207 */ /* 0x000fc60004000000 */
[----:B------:R1:W-:Y:S04]  /*26ae0*/  STL [R1+0x28], R0 ;  /* 0x0000280001007387 */ /* 0x0003e80000100800 */
[----:B------:R3:W-:Y:S01]  /*26af0*/  STL [R1+0x14], R2 ;  /* 0x0000140201007387 */ /* 0x0007e20000100800 */
[----:B-1----:R-:W-:Y:S01]  /*26b00*/  SHF.R.S32.HI R0, RZ, 0x1f, R35 ;  /* 0x0000001fff007819 */ /* 0x002fe20000011423 */
[----:B---3--:R-:W-:-:S04]  /*26b10*/  IMAD.WIDE.U32 R2, R35, UR4, RZ ;  /* 0x0000000423027c25 */ /* 0x008fc8000f8e00ff */
[----:B------:R-:W-:Y:S01]  /*26b20*/  IMAD R0, R0, UR4, RZ ;  /* 0x0000000400007c24 */ /* 0x000fe2000f8e02ff */
[----:B------:R1:W-:Y:S03]  /*26b30*/  STL.64 [R1+0x18], R2 ;  /* 0x0000180201007387 */ /* 0x0003e60000100a00 */
[----:B------:R-:W-:-:S04]  /*26b40*/  IMAD R0, R35, UR5, R0 ;  /* 0x0000000523007c24 */ /* 0x000fc8000f8e0200 */
[----:B------:R-:W-:Y:S01]  /*26b50*/  IMAD.IADD R35, R3, 0x1, R0 ;  /* 0x0000000103237824 */ /* 0x000fe200078e0200 */
[----:B------:R-:W-:Y:S06]  /*26b60*/  @!P1 BRA `(.L_x_1941) ;  /* 0x0000000000409947 */ /* 0x000fec0003800000 */
[----:B-1----:R-:W-:Y:S01]  /*26b70*/  MOV R2, 0x0 ;  /* 0x0000000000027802 */ /* 0x002fe20000000f00 */
[----:B------:R-:W-:Y:S01]  /*26b80*/  ULDC.64 UR4, c[0x4][0xf0] ;  /* 0x01003c0000047ab9 */ /* 0x000fe20000000a00 */
[----:B------:R-:W-:Y:S01]  /*26b90*/  ULDC.64 UR6, c[0x4][0xf8] ;  /* 0x01003e0000067ab9 */ /* 0x000fe20000000a00 */
[----:B------:R-:W-:Y:S01]  /*26ba0*/  ULDC.64 UR8, c[0x4][0x88] ;  /* 0x0100220000087ab9 */ /* 0x000fe20000000a00 */
[----:B0-----:R-:W-:Y:S01]  /*26bb0*/  IMAD.U32 R4, RZ, RZ, UR4 ;  /* 0x00000004ff047e24 */ /* 0x001fe2000f8e00ff */
[----:B------:R-:W-:Y:S01]  /*26bc0*/  MOV R10, UR8 ;  /* 0x00000008000a7c02 */ /* 0x000fe20008000f00 */
[----:B------:R-:W0:Y:S01]  /*26bd0*/  LDC.64 R2, c[0x4][R2] ;  /* 0x0100000002027b82 */ /* 0x000e220000000a00 */
[----:B------:R-:W-:Y:S02]  /*26be0*/  IMAD.U32 R5, RZ, RZ, UR5 ;  /* 0x00000005ff057e24 */ /* 0x000fe4000f8e00ff */
[----:B------:R-:W-:Y:S02]  /*26bf0*/  IMAD.U32 R6, RZ, RZ, UR6 ;  /* 0x00000006ff067e24 */ /* 0x000fe4000f8e00ff */
[----:B--2---:R-:W-:-:S02]  /*26c00*/  IMAD.U32 R7, RZ, RZ, UR7 ;  /* 0x00000007ff077e24 */ /* 0x004fc4000f8e00ff */
[----:B------:R-:W-:Y:S02]  /*26c10*/  IMAD.U32 R11, RZ, RZ, UR9 ;  /* 0x00000009ff0b7e24 */ /* 0x000fe4000f8e00ff */
[----:B------:R-:W-:Y:S02]  /*26c20*/  IMAD.MOV.U32 R8, RZ, RZ, 0x70 ;  /* 0x00000070ff087424 */ /* 0x000fe400078e00ff */
[----:B------:R-:W-:Y:S02]  /*26c30*/  IMAD.MOV.U32 R12, RZ, RZ, 0x1 ;  /* 0x00000001ff0c7424 */ /* 0x000fe400078e00ff */
[----:B------:R-:W-:-:S07]  /*26c40*/  IMAD.MOV.U32 R13, RZ, RZ, RZ ;  /* 0x000000ffff0d7224 */ /* 0x000fce00078e00ff */
[----:B------:R-:W-:-:S07]  /*26c50*/  LEPC R20, `(.L_x_1941) ;  /* 0x000000001014794e */ /* 0x000fce0000000000 */
[----:B0-----:R-:W-:Y:S05]  /*26c60*/  CALL.ABS.NOINC R2 ;  /* 0x0000000002007343 */ /* 0x001fea0003c00000 */
.L_x_1941:
[----:B------:R-:W-:Y:S05]  /*26c70*/  BSYNC B6 ;  /* 0x0000000000067941 */ /* 0x000fea0003800000 */
.L_x_1940:
[----:B------:R-:W3:Y:S01]  /*26c80*/  LDL.LU R20, [R1+0x28] ;  /* 0x0000280001147983 */ /* 0x000ee20000300800 */
[----:B------:R-:W-:Y:S01]  /*26c90*/  ULDC.64 UR4, c[0x0][0x2d8] ;  /* 0x0000b60000047ab9 */ /* 0x000fe20000000a00 */
[----:B--2---:R-:W2:Y:S02]  /*26ca0*/  LDC R7, c[0x0][0x448] ;  /* 0x00011200ff077b82 */ /* 0x004ea40000000800 */
[----:B------:R-:W4:Y:S04]  /*26cb0*/  LDL.LU R21, [R1+0x14] ;  /* 0x0000140001157983 */ /* 0x000f280000300800 */
[----:B-1----:R-:W5:Y:S01]  /*26cc0*/  LDL.LU.64 R2, [R1+0x18] ;  /* 0x0000180001027983 */ /* 0x002f620000300a00 */
[----:B------:R-:W1:Y:S01]  /*26cd0*/  S2R R8, SR_TID.X ;  /* 0x0000000000087919 */ /* 0x000e620000002100 */
[----:B--2---:R-:W-:-:S13]  /*26ce0*/  ISETP.NE.AND P0, PT, R7, 0x1, PT ;  /* 0x000000010700780c */ /* 0x004fda0003f05270 */
[----:B------:R-:W2:Y:S01]  /*26cf0*/  @P0 LDC R6, c[0x0][0x44c] ;  /* 0x00011300ff060b82 */ /* 0x000ea20000000800 */
[----:B-1----:R-:W-:-:S05]  /*26d00*/  IMAD.SHL.U32 R8, R8, 0x8, RZ ;  /* 0x0000000808087824 */ /* 0x002fca00078e00ff */
[----:B------:R-:W-:Y:S01]  /*26d10*/  LOP3.LUT R8, R8, 0x38, RZ, 0xc0, !PT ;  /* 0x0000003808087812 */ /* 0x000fe200078ec0ff */
[----:B-----5:R-:W-:Y:S02]  /*26d20*/  IMAD.MOV.U32 R3, RZ, RZ, R35 ;  /* 0x000000ffff037224 */ /* 0x020fe400078e0023 */
[----:B------:R-:W-:-:S04]  /*26d30*/  IMAD.WIDE.U32 R2, R26, UR4, R2 ;  /* 0x000000041a027c25 */ /* 0x000fc8000f8e0002 */
[----:B------:R-:W-:Y:S01]  /*26d40*/  IMAD R3, R26, UR5, R3 ;  /* 0x000000051a037c24 */ /* 0x000fe2000f8e0203 */
[----:B------:R-:W-:Y:S02]  /*26d50*/  ULDC.64 UR4, c[0x0][0x2e0] ;  /* 0x0000b80000047ab9 */ /* 0x000fe40000000a00 */
[----:B---3--:R-:W-:Y:S02]  /*26d60*/  IMAD R0, R20, UR4, RZ ;  /* 0x0000000414007c24 */ /* 0x008fe4000f8e02ff */
[----:B------:R-:W1:Y:S01]  /*26d70*/  S2R R20, SR_TID.X ;  /* 0x0000000000147919 */ /* 0x000e620000002100 */
[----:B----4-:R-:W-:-:S04]  /*26d80*/  IMAD.WIDE.U32 R2, R21, UR4, R2 ;  /* 0x0000000415027c25 */ /* 0x010fc8000f8e0002 */
[----:B------:R-:W-:Y:S01]  /*26d90*/  IMAD R0, R21, UR5, R0 ;  /* 0x0000000515007c24 */ /* 0x000fe2000f8e0200 */
[----:B------:R-:W-:-:S03]  /*26da0*/  ULDC.64 UR4, c[0x0][0x2d0] ;  /* 0x0000b40000047ab9 */ /* 0x000fc60000000a00 */
[----:B------:R-:W-:Y:S02]  /*26db0*/  IMAD.IADD R3, R3, 0x1, R0 ;  /* 0x0000000103037824 */ /* 0x000fe400078e0200 */
[----:B------:R-:W3:Y:S01]  /*26dc0*/  @P0 LDC R0, c[0x0][0x450] ;  /* 0x00011400ff000b82 */ /* 0x000ee20000000800 */
[----:B-1----:R-:W-:-:S04]  /*26dd0*/  LOP3.LUT R20, R20, 0x7f, RZ, 0xc0, !PT ;  /* 0x0000007f14147812 */ /* 0x002fc800078ec0ff */
[----:B------:R-:W-:Y:S02]  /*26de0*/  SHF.R.U32.HI R21, RZ, 0x3, R20 ;  /* 0x00000003ff157819 */ /* 0x000fe40000011614 */
[----:B------:R-:W1:Y:S02]  /*26df0*/  S2R R20, SR_TID.X ;  /* 0x0000000000147919 */ /* 0x000e640000002100 */
[----:B-1----:R-:W-:-:S04]  /*26e00*/  SHF.L.U32 R20, R20, 0x4, RZ ;  /* 0x0000000414147819 */ /* 0x002fc800000006ff */
[----:B------:R-:W-:Y:S02]  /*26e10*/  LOP3.LUT R20, R21, 0x70, R20, 0xf8, !PT ;  /* 0x0000007015147812 */ /* 0x000fe400078ef814 */
[----:B------:R-:W1:Y:S03]  /*26e20*/  S2R R21, SR_TID.X ;  /* 0x0000000000157919 */ /* 0x000e660000002100 */
[----:B------:R-:W-:Y:S02]  /*26e30*/  IMAD.IADD R5, R20, 0x1, R25 ;  /* 0x0000000114057824 */ /* 0x000fe400078e0219 */
[----:B------:R-:W4:Y:S02]  /*26e40*/  S2R R20, SR_TID.X ;  /* 0x0000000000147919 */ /* 0x000f240000002100 */
[----:B--2---:R-:W-:-:S04]  /*26e50*/  @P0 IMAD.HI.U32 R6, R5, R6, RZ ;  /* 0x0000000605060227 */ /* 0x004fc800078e00ff */
[----:B0-----:R-:W-:Y:S01]  /*26e60*/  IMAD.MOV.U32 R4, RZ, RZ, R5 ;  /* 0x000000ffff047224 */ /* 0x001fe200078e0005 */
[----:B---3--:R-:W-:-:S05]  /*26e70*/  @P0 SHF.R.U32.HI R4, RZ, R0, R6 ;  /* 0x00000000ff040219 */ /* 0x008fca0000011606 */
[----:B------:R-:W-:Y:S02]  /*26e80*/  IMAD.MOV R0, RZ, RZ, -R4 ;  /* 0x000000ffff007224 */ /* 0x000fe400078e0a04 */
[----:B------:R-:W-:-:S04]  /*26e90*/  IMAD.WIDE.U32 R2, R4, UR4, R2 ;  /* 0x0000000404027c25 */ /* 0x000fc8000f8e0002 */
[----:B------:R-:W-:Y:S01]  /*26ea0*/  IMAD R0, R7, R0, R5 ;  /* 0x0000000007007224 */ /* 0x000fe200078e0205 */
[----:B------:R-:W-:-:S05]  /*26eb0*/  SHF.R.S32.HI R5, RZ, 0x1f, R4 ;  /* 0x0000001fff057819 */ /* 0x000fca0000011404 */
[----:B------:R-:W-:Y:S01]  /*26ec0*/  IMAD R5, R5, UR4, RZ ;  /* 0x0000000405057c24 */ /* 0x000fe2000f8e02ff */
[----:B-1----:R-:W-:-:S03]  /*26ed0*/  SHF.L.U32 R21, R21, 0x3, RZ ;  /* 0x0000000315157819 */ /* 0x002fc600000006ff */
[----:B------:R-:W-:Y:S01]  /*26ee0*/  IMAD R5, R4, UR5, R5 ;  /* 0x0000000504057c24 */ /* 0x000fe2000f8e0205 */
[----:B------:R-:W-:Y:S01]  /*26ef0*/  SHF.R.S32.HI R4, RZ, 0x1f, R0 ;  /* 0x0000001fff047819 */ /* 0x000fe20000011400 */
[----:B------:R-:W-:Y:S01]  /*26f00*/  ULDC.64 UR4, c[0x0][0x2c8] ;  /* 0x0000b20000047ab9 */ /* 0x000fe20000000a00 */
[----:B------:R-:W-:Y:S01]  /*26f10*/  LOP3.LUT R21, R21, 0x38, RZ, 0xc0, !PT ;  /* 0x0000003815157812 */ /* 0x000fe200078ec0ff */
[----:B------:R-:W-:Y:S01]  /*26f20*/  IMAD.IADD R3, R3, 0x1, R5 ;  /* 0x0000000103037824 */ /* 0x000fe200078e0205 */
[----:B----4-:R-:W-:Y:S01]  /*26f30*/  LOP3.LUT R20, R20, 0x7f, RZ, 0xc0, !PT ;  /* 0x0000007f14147812 */ /* 0x010fe200078ec0ff */
[----:B------:R-:W-:Y:S01]  /*26f40*/  IMAD R4, R4, UR4, RZ ;  /* 0x0000000404047c24 */ /* 0x000fe2000f8e02ff */
[C---:B------:R-:W-:Y:S01]  /*26f50*/  LOP3.LUT R9, R21.reuse, 0x40, RZ, 0xfc, !PT ;  /* 0x0000004015097812 */ /* 0x040fe200078efcff */
[----:B------:R-:W-:Y:S01]  /*26f60*/  IMAD.WIDE.U32 R2, R0, UR4, R2 ;  /* 0x0000000400027c25 */ /* 0x000fe2000f8e0002 */
[----:B------:R-:W-:-:S03]  /*26f70*/  LOP3.LUT R10, R21, 0x80, RZ, 0xfc, !PT ;  /* 0x00000080150a7812 */ /* 0x000fc600078efcff */
        /* <DEDUP_REMOVED lines=9> */
[----:B------:R-:W-:Y:S02]  /*27010*/  ISETP.GE.AND P0, PT, R10, UR4, PT ;  /* 0x000000040a007c0c */ /* 0x000fe4000bf06270 */
[----:B------:R-:W-:Y:S01]  /*27020*/  SHF.R.U32.HI R9, RZ, 0x3, R20 ;  /* 0x00000003ff097819 */ /* 0x000fe20000011614 */
[----:B------:R-:W-:Y:S10]  /*27030*/  BRA.DIV UR5, `(.L_x_1942) ;  /* 0x0000005205487947 */ /* 0x000ff4000b800000 */
[----:B------:R-:W0:Y:S01]  /*27040*/  SHFL.IDX PT, R3, R0, RZ, 0x181f ;  /* 0x00181fff00037589 */ /* 0x000e2200000e0000 */
[----:B------:R-:W-:Y:S02]  /*27050*/  IMAD R32, R32, R7, RZ ;  /* 0x0000000720207224 */ /* 0x000fe400078e02ff */
[----:B------:R-:W-:Y:S01]  /*27060*/  IMAD.IADD R25, R9, 0x1, R25 ;  /* 0x0000000109197824 */ /* 0x000fe200078e0219 */
[----:B------:R-:W1:Y:S04]  /*27070*/  SHFL.IDX PT, R2, R4, RZ, 0x181f ;  /* 0x00181fff04027589 */ /* 0x000e6800000e0000 */
[----:B------:R-:W-:Y:S01]  /*27080*/  ISETP.GE.AND P1, PT, R25, R32, PT ;  /* 0x000000201900720c */ /* 0x000fe20003f26270 */
[----:B------:R-:W-:-:S12]  /*27090*/  SHFL.IDX PT, R14, R0, 0x7, 0x181f ;  /* 0x00f81f00000e7f89 */ /* 0x000fd800000e0000 */
[----:B0-----:R-:W-:-:S05]  /*270a0*/  @!P1 LEA R5, P4, R8, R3, 0x1 ;  /* 0x0000000308059211 */ /* 0x001fca00078808ff */
[----:B-1----:R-:W-:Y:S02]  /*270b0*/  @!P1 IMAD.X R3, RZ, RZ, R2, P4 ;  /* 0x000000ffff039224 */ /* 0x002fe400020e0602 */
[----:B------:R-:W-:Y:S02]  /*270c0*/  @!P1 IMAD.MOV.U32 R2, RZ, RZ, R5 ;  /* 0x000000ffff029224 */ /* 0x000fe400078e0005 */
[----:B------:R-:W-:-:S03]  /*270d0*/  VIADD R5, R25, 0x10 ;  /* 0x0000001019057836 */ /* 0x000fc60000000000 */
        /* <DEDUP_REMOVED lines=52> */
[----:B------:R-:W-:Y:S02]  /*27420*/  @!P1 IMAD.MOV.U32 R2, RZ, RZ, R5 ;  /* 0x000000ffff029224 */ /* 0x000fe400078e0005 */
        /* <DEDUP_REMOVED lines=9> */
[----:B0-----:R-:W-:-:S05]  /*274c0*/  @!P1 LEA R5, P4, R8, R3, 0x1 ;  /* 0x0000000308059211 */ /* 0x001fca00078808ff */
[----:B-1----:R-:W-:Y:S02]  /*274d0*/  @!P1 IMAD.X R6, RZ, RZ, R2, P4 ;  /* 0x000000ffff069224 */ /* 0x002fe400020e0602 */
[----:B------:R-:W-:Y:S02]  /*274e0*/  @!P1 IMAD.MOV.U32 R2, RZ, RZ, R5 ;  /* 0x000000ffff029224 */ /* 0x000fe400078e0005 */
[----:B------:R-:W-:-:S05]  /*274f0*/  @!P1 IMAD.MOV.U32 R3, RZ, RZ, R6 ;  /* 0x000000ffff039224 */ /* 0x000fca00078e0006 */
[----:B------:R0:W-:Y:S04]  /*27500*/  @!P1 LDGSTS.E.BYPASS.LTC128B.128 [R36+0xf400], desc[UR60][R2.64], !P3 ;  /* 0x0f40000002249fae */ /* 0x0001e8000d901d7c */
[----:B------:R0:W-:Y:S04]  /*27510*/  @!P1 LDGSTS.E.BYPASS.LTC128B.128 [R36+0x13400], desc[UR60][R2.64+0x80], !P2 ;  /* 0x1340008002249fae */ /* 0x0001e8000d101d7c */
[----:B--2---:R0:W-:Y:S02]  /*27520*/  @!P1 LDGSTS.E.BYPASS.LTC128B.128 [R36+0x17400], desc[UR60][R2.64+0x100], !P0 ;  /* 0x1740010002249fae */ /* 0x0041e4000c101d7c */
.L_x_2094:
[----:B------:R-:W-:Y:S01]  /*27530*/  IADD3 R25, R25, 0x70, RZ ;  /* 0x0000007019197810 */ /* 0x000fe20007ffe0ff */
[----:B------:R-:W-:Y:S03]  /*27540*/  BSSY B0, `(.L_x_1943) ;  /* 0x000000b000007945 */ /* 0x000fe60003800000 */
[----:B------:R-:W-:-:S13]  /*27550*/  ISETP.GE.AND P1, PT, R25, R32, PT ;  /* 0x000000201900720c */ /* 0x000fda0003f26270 */
[----:B------:R-:W-:Y:S05]  /*27560*/  @P1 BRA `(.L_x_1944) ;  /* 0x0000000000201947 */ /* 0x000fea0003800000 */
[----:B0-----:R-:W-:-:S05]  /*27570*/  LEA R2, P1, R8, R14, 0x1 ;  /* 0x0000000e08027211 */ /* 0x001fca00078208ff */
[----:B------:R-:W-:-:S05]  /*27580*/  IMAD.X R3, RZ, RZ, R4, P1 ;  /* 0x000000ffff037224 */ /* 0x000fca00008e0604 */
[----:B------:R-:W-:Y:S01]  /*27590*/  @!PT LDS RZ, [RZ] ;  /* 0x00000000fffff984 */ /* 0x000fe20000000800 */
[----:B------:R-:W-:Y:S01]  /*275a0*/  @!PT LDS RZ, [RZ] ;  /* 0x00000000fffff984 */ /* 0x000fe20000000800 */
[----:B------:R-:W-:Y:S01]  /*275b0*/  @!PT LDS RZ, [RZ] ;  /* 0x00000000fffff984 */ /* 0x000fe20000000800 */
[----:B------:R1:W-:Y:S04]  /*275c0*/  LDGSTS.E.BYPASS.LTC128B.128 [R36+0xfc00], desc[UR60][R2.64], !P3 ;  /* 0x0fc0000002247fae */ /* 0x0003e8000d901d7c */
[----:B------:R1:W-:Y:S04]  /*275d0*/  LDGSTS.E.BYPASS.LTC128B.128 [R36+0x13c00], desc[UR60][R2.64+0x80], !P2 ;  /* 0x13c0008002247fae */ /* 0x0003e8000d101d7c */
[----:B------:R1:W-:Y:S02]  /*275e0*/  LDGSTS.E.BYPASS.LTC128B.128 [R36+0x17c00], desc[UR60][R2.64+0x100], !P0 ;  /* 0x17c0010002247fae */ /* 0x0003e4000c101d7c */
.L_x_1944:
[----:B------:R-:W-:Y:S05]  /*275f0*/  BSYNC B0 ;  /* 0x0000000000007941 */ /* 0x000fea0003800000 */
.L_x_1943:
[----:B------:R-:W-:Y:S01]  /*27600*/  NOP ;  /* 0x0000000000007918 */ /* 0x000fe20000000000 */
[----:B------:R-:W-:-:S13]  /*27610*/  PLOP3.LUT P0, PT, PT, PT, PT, 0x80, 0x0 ;  /* 0x000000000000781c */ /* 0x000fda0003f0f070 */
.L_x_1945:
[----:B------:R-:W-:Y:S02]  /*27620*/  PLOP3.LUT P1, PT, P1, P0, PT, 0xa2, 0x0 ;  /* 0x000000000000781c */ /* 0x000fe40000f21472 */
[----:B------:R-:W-:-:S08]  /*27630*/  @P0 R2UR P1, UR4, R17 ;  /* 0x00000000110402ca */ /* 0x000fd00000020000 */
[----:B------:R-:W-:-:S05]  /*27640*/  @P0 PLOP3.LUT P0, PT, P1, PT, PT, 0x80, 0x0 ;  /* 0x000000000000081c */ /* 0x000fca0000f0f070 */
[----:B------:R-:W-:Y:S01]  /*27650*/  @!P1 SYNCS.ARRIVE.TRANS64.RED.A0T1 RZ, [UR4+0x2a800], RZ ;  /* 0x02a800ffffff99a7 */ /* 0x000fe20008200404 */
[----:B------:R-:W-:Y:S07]  /*27660*/  @!P1 ARRIVES.LDGSTSBAR.64.TRANSCNT [UR4+0x2a800] ;  /* 0x02a80000ff0099b0 */ /* 0x000fee0008000a84 */
[----:B------:R-:W-:Y:S05]  /*27670*/  @P0 BRA.U.ANY `(.L_x_1945) ;  /* 0xfffffffd00e80947 */ /* 0x000fea000393ffff */
[----:B01----:R-:W2:Y:S02]  /*27680*/  LDL.LU R2, [R1+0x24] ;  /* 0x0000240001027983 */ /* 0x003ea40000300800 */
[----:B--2---:R-:W-:-:S05]  /*27690*/  VIADD R2, R2, 0x1 ;  /* 0x0000000102027836 */ /* 0x004fca0000000000 */
[----:B------:R-:W-:Y:S01]  /*276a0*/  LEA.HI R0, R2, R2, RZ, 0x1 ;  /* 0x0000000202007211 */ /* 0x000fe200078f08ff */
[----:B------:R0:W-:Y:S03]  /*276b0*/  STL [R1+0x24], R2 ;  /* 0x0000240201007387 */ /* 0x0001e60000100800 */
[----:B------:R-:W-:-:S05]  /*276c0*/  LOP3.LUT R0, R0, 0xfffffffe, RZ, 0xc0, !PT ;  /* 0xfffffffe00007812 */ /* 0x000fca00078ec0ff */
[----:B------:R-:W-:-:S05]  /*276d0*/  IMAD.IADD R0, R2, 0x1, -R0 ;  /* 0x0000000102007824 */ /* 0x000fca00078e0a00 */
[----:B0-----:R-:W-:Y:S01]  /*276e0*/  SHF.L.U32 R2, R0, 0x1f, RZ ;  /* 0x0000001f00027819 */ /* 0x001fe200000006ff */
[----:B------:R-:W-:Y:S01]  /*276f0*/  NOP ;  /* 0x0000000000007918 */ /* 0x000fe20000000000 */
[----:B------:R-:W2:Y:S01]  /*27700*/  LDL.LU R3, [R1+0x20] ;  /* 0x0000200001037983 */ /* 0x000ea20000300800 */
[----:B------:R0:W-:Y:S01]  /*27710*/  SYNCS.ARRIVE.TRANS64.A1T0 RZ, [R17+URZ+0x2a800], RZ ;  /* 0x02a800ff11ff79a7 */ /* 0x0001e2000810003f */
[----:B------:R-:W-:Y:S01]  /*27720*/  BSSY B0, `(.L_x_1946) ;  /* 0x0000004000007945 */ /* 0x000fe20003800000 */
[----:B------:R-:W1:Y:S01]  /*27730*/  SYNCS.PHASECHK.TRANS64.TRYWAIT P0, [R17+URZ+0x2a820], R2 ;  /* 0x02a82002110075a7 */ /* 0x000e62000800017f */
[----:B--2---:R-:W-:Y:S02]  /*27740*/  VIADD R0, R3, 0xfffffffe ;  /* 0xfffffffe03007836 */ /* 0x004fe40000000000 */
[----:B01----:R-:W-:Y:S05]  /*27750*/  @!P0 BRA `(.L_x_1947) ;  /* 0x0000005400388947 */ /* 0x003fea0003800000 */
.L_x_2095:
[----:B------:R-:W-:Y:S05]  /*27760*/  BSYNC B0 ;  /* 0x0000000000007941 */ /* 0x000fea0003800000 */
.L_x_1946:
[----:B------:R-:W2:Y:S01]  /*27770*/  LDL R3, [R1] ;  /* 0x0000000001037983 */ /* 0x000ea20000100800 */
[----:B------:R-:W-:Y:S01]  /*27780*/  BSSY B0, `(.L_x_1948) ;  /* 0x00000f8000007945 */ /* 0x000fe20003800000 */
[----:B--2---:R-:W-:-:S13]  /*27790*/  ISETP.GE.AND P0, PT, R0, R3, PT ;  /* 0x000000030000720c */ /* 0x004fda0003f06270 */
[----:B------:R-:W-:Y:S05]  /*277a0*/  @!P0 BRA `(.L_x_1949) ;  /* 0x0000000c00d48947 */ /* 0x000fea0003800000 */
[----:B------:R-:W-:Y:S01]  /*277b0*/  IMAD.MOV.U32 R10, RZ, RZ, R28 ;  /* 0x000000ffff0a7224 */ /* 0x000fe200078e001c */
[----:B------:R-:W-:Y:S01]  /*277c0*/  MOV R32, R23 ;  /* 0x0000001700207202 */ /* 0x000fe20000000f00 */
[----:B------:R-:W-:-:S07]  /*277d0*/  IMAD.MOV.U32 R20, RZ, RZ, R30 ;  /* 0x000000ffff147224 */ /* 0x000fce00078e001e */
.L_x_1962:
[----:B0-----:R-:W2:Y:S01]  /*277e0*/  LDL R2, [R1+0x4] ;  /* 0x0000040001027983 */ /* 0x001ea20000100800 */
[----:B------:R-:W0:Y:S03]  /*277f0*/  LDC R7, c[0x0][0x430] ;  /* 0x00010c00ff077b82 */ /* 0x000e260000000800 */
[----:B------:R-:W3:Y:S01]  /*27800*/  LDL R8, [R1+0x8] ;  /* 0x0000080001087983 */ /* 0x000ee20000100800 */
[----:B------:R-:W1:Y:S01]  /*27810*/  S2R R3, SR_TID.X ;  /* 0x0000000000037919 */ /* 0x000e620000002100 */
[----:B------:R-:W4:Y:S01]  /*27820*/  S2R R9, SR_TID.X ;  /* 0x0000000000097919 */ /* 0x000f220000002100 */
[----:B0-----:R-:W-:-:S13]  /*27830*/  ISETP.NE.AND P0, PT, R7, 0x1, PT ;  /* 0x000000010700780c */ /* 0x001fda0003f05270 */
[----:B------:R-:W0:Y:S01]  /*27840*/  @P0 LDC R5, c[0x0][0x434] ;  /* 0x00010d00ff050b82 */ /* 0x000e220000000800 */
[----:B-1----:R-:W-:-:S04]  /*27850*/  LOP3.LUT R3, R3, 0x7f, RZ, 0xc0, !PT ;  /* 0x0000007f03037812 */ /* 0x002fc800078ec0ff */
[----:B------:R-:W-:Y:S01]  /*27860*/  SHF.R.U32.HI R3, RZ, 0x3, R3 ;  /* 0x00000003ff037819 */ /* 0x000fe20000011603 */
[----:B----4-:R-:W-:-:S05]  /*27870*/  IMAD.SHL.U32 R9, R9, 0x10, RZ ;  /* 0x0000001009097824 */ /* 0x010fca00078e00ff */
[----:B------:R-:W-:Y:S02]  /*27880*/  LOP3.LUT R9, R3, 0x70, R9, 0xf8, !PT ;  /* 0x0000007003097812 */ /* 0x000fe400078ef809 */
[----:B------:R-:W1:Y:S02]  /*27890*/  @P0 LDC R3, c[0x0][0x438] ;  /* 0x00010e00ff030b82 */ /* 0x000e640000000800 */
[----:B------:R-:W-:Y:S01]  /*278a0*/  ISETP.GT.U32.AND P2, PT, R9, 0x5f, PT ;  /* 0x0000005f0900780c */ /* 0x000fe20003f44070 */
[----:B--2---:R-:W-:-:S04]  /*278b0*/  IMAD R4, R0, 0x60, R2 ;  /* 0x0000006000047824 */ /* 0x004fc800078e0202 */
[----:B------:R-:W-:-:S04]  /*278c0*/  IMAD.IADD R4, R9, 0x1, R4 ;  /* 0x0000000109047824 */ /* 0x000fc800078e0204 */
[----:B0-----:R-:W-:-:S04]  /*278d0*/  @P0 IMAD.HI.U32 R6, R4, R5, RZ ;  /* 0x0000000504060227 */ /* 0x001fc800078e00ff */
[----:B------:R-:W-:Y:S01]  /*278e0*/  IMAD.MOV.U32 R2, RZ, RZ, R4 ;  /* 0x000000ffff027224 */ /* 0x000fe200078e0004 */
[----:B-1----:R-:W-:-:S05]  /*278f0*/  @P0 SHF.R.U32.HI R2, RZ, R3, R6 ;  /* 0x00000003ff020219 */ /* 0x002fca0000011606 */
[----:B------:R-:W-:-:S04]  /*27900*/  IMAD.MOV R3, RZ, RZ, -R2 ;  /* 0x000000ffff037224 */ /* 0x000fc800078e0a02 */
[----:B------:R-:W-:Y:S02]  /*27910*/  IMAD R7, R7, R3, R4 ;  /* 0x0000000307077224 */ /* 0x000fe400078e0204 */
[----:B------:R-:W0:Y:S01]  /*27920*/  @!P2 LDC.64 R4, c[0x0][0x428] ;  /* 0x00010a00ff04ab82 */ /* 0x000e220000000a00 */
[----:B------:R-:W-:-:S03]  /*27930*/  @!P2 SHF.R.S32.HI R3, RZ, 0x1f, R2 ;  /* 0x0000001fff03a819 */ /* 0x000fc60000011402 */
[----:B0-----:R-:W-:-:S04]  /*27940*/  @!P2 IMAD.WIDE.U32 R2, R33, R4, R2 ;  /* 0x000000042102a225 */ /* 0x001fc800078e0002 */
[----:B---3--:R-:W-:-:S04]  /*27950*/  @!P2 IMAD R4, R8, R4, RZ ;  /* 0x000000040804a224 */ /* 0x008fc800078e02ff */
[----:B------:R-:W-:Y:S02]  /*27960*/  @!P2 IMAD R9, R33, R5, R4 ;  /* 0x000000052109a224 */ /* 0x000fe400078e0204 */
[----:B------:R-:W0:Y:S02]  /*27970*/  @!P2 LDC.64 R4, c[0x0][0x418] ;  /* 0x00010600ff04ab82 */ /* 0x000e240000000a00 */
[----:B------:R-:W-:Y:S02]  /*27980*/  @!P2 IMAD.IADD R3, R9, 0x1, R3 ;  /* 0x000000010903a824 */ /* 0x000fe400078e0203 */
[----:B------:R-:W-:Y:S01]  /*27990*/  IMAD.MOV.U32 R6, RZ, RZ, RZ ;  /* 0x000000ffff067224 */ /* 0x000fe200078e00ff */
[----:B0-----:R-:W-:-:S04]  /*279a0*/  @!P2 LEA R4, P0, R2, R4, 0x2 ;  /* 0x000000040204a211 */ /* 0x001fc800078010ff */
[----:B------:R-:W-:-:S05]  /*279b0*/  @!P2 LEA.HI.X R5, R2, R5, R3, 0x2, P0 ;  /* 0x000000050205a211 */ /* 0x000fca00000f1403 */
[----:B------:R0:W5:Y:S01]  /*279c0*/  @!P2 LDG.E R6, desc[UR60][R4.64] ;  /* 0x0000003c0406a981 */ /* 0x000162000c1e1900 */
[----:B------:R-:W-:Y:S02]  /*279d0*/  LOP3.LUT P1, RZ, R16, 0x10, RZ, 0xc0, !PT ;  /* 0x0000001010ff7812 */ /* 0x000fe4000782c0ff */
[----:B------:R-:W-:-:S04]  /*279e0*/  IADD3 R28, R10, 0x1, RZ ;  /* 0x000000010a1c7810 */ /* 0x000fc80007ffe0ff */
[C---:B------:R-:W-:Y:S01]  /*279f0*/  ISETP.NE.AND P0, PT, R28.reuse, 0x2, PT ;  /* 0x000000021c00780c */ /* 0x040fe20003f05270 */
[----:B------:R-:W-:Y:S05]  /*27a00*/  YIELD ;  /* 0x0000000000007946 */ /* 0x000fea0003800000 */
[----:B------:R-:W-:Y:S01]  /*27a10*/  SEL R3, RZ, 0x1, P0 ;  /* 0x00000001ff037807 */ /* 0x000fe20000000000 */
[----:B------:R-:W-:Y:S01]  /*27a20*/  IMAD.MOV.U32 R23, RZ, RZ, R0 ;  /* 0x000000ffff177224 */ /* 0x000fe200078e0000 */
[----:B------:R-:W-:Y:S02]  /*27a30*/  SEL R28, R28, RZ, P0 ;  /* 0x000000ff1c1c7207 */ /* 0x000fe40000000000 */
[----:B------:R-:W-:Y:S01]  /*27a40*/  LOP3.LUT R30, R20, R3, RZ, 0x3c, !PT ;  /* 0x00000003141e7212 */ /* 0x000fe200078e3cff */
[----:B0-----:R-:W-:Y:S06]  /*27a50*/  @!P1 BRA `(.L_x_1950) ;  /* 0x0000000000049947 */ /* 0x001fec0003800000 */
[----:B------:R-:W-:Y:S01]  /*27a60*/  BPT.TRAP 0x1 ;  /* 0x000000040000795c */ /* 0x000fe20000300000 */
.L_x_1950:
[----:B------:R-:W-:Y:S01]  /*27a70*/  IMAD R5, R28, 0x8, R17 ;  /* 0x000000081c057824 */ /* 0x000fe200078e0211 */
[----:B------:R-:W-:Y:S01]  /*27a80*/  SHF.L.U32 R0, R30, 0x1f, RZ ;  /* 0x0000001f1e007819 */ /* 0x000fe200000006ff */
[----:B------:R-:W-:Y:S03]  /*27a90*/  BSSY B1, `(.L_x_1951) ;  /* 0x0000003000017945 */ /* 0x000fe60003800000 */
[----:B------:R-:W0:Y:S02]  /*27aa0*/  SYNCS.PHASECHK.TRANS64.TRYWAIT P0, [R5+URZ+0x2a840], R0 ;  /* 0x02a84000050075a7 */ /* 0x000e24000800017f */
[----:B0-----:R-:W-:Y:S05]  /*27ab0*/  @!P0 BRA `(.L_x_1952) ;  /* 0x0000005000748947 */ /* 0x001fea0003800000 */
.L_x_2096:
[----:B------:R-:W-:Y:S05]  /*27ac0*/  BSYNC B1 ;  /* 0x0000000000017941 */ /* 0x000fea0003800000 */
.L_x_1951:
[----:B------:R-:W-:Y:S01]  /*27ad0*/  SHF.R.S32.HI R21, RZ, 0x1f, R7 ;  /* 0x0000001fff157819 */ /* 0x000fe20000011407 */
[----:B------:R-:W-:Y:S01]  /*27ae0*/  ULDC.64 UR4, c[0x0][0x300] ;  /* 0x0000c00000047ab9 */ /* 0x000fe20000000a00 */
[----:B-----5:R-:W-:Y:S01]  /*27af0*/  SHF.R.S32.HI R25, RZ, 0x1f, R6 ;  /* 0x0000001fff197819 */ /* 0x020fe20000011406 */
[----:B------:R-:W-:Y:S01]  /*27b00*/  IMAD.WIDE.U32 R2, R7, UR4, RZ ;  /* 0x0000000407027c25 */ /* 0x000fe2000f8e00ff */
[----:B------:R-:W-:Y:S01]  /*27b10*/  ULDC.64 UR6, c[0x0][0x2e8] ;  /* 0x0000ba0000067ab9 */ /* 0x000fe20000000a00 */
[C---:B------:R-:W-:Y:S02]  /*27b20*/  LOP3.LUT P3, RZ, R16.reuse, 0x4, RZ, 0xc0, !PT ;  /* 0x0000000410ff7812 */ /* 0x040fe4000786c0ff */
[----:B0-----:R-:W-:Y:S01]  /*27b30*/  IMAD R0, R21, UR4, RZ ;  /* 0x0000000415007c24 */ /* 0x001fe2000f8e02ff */
        /* <DEDUP_REMOVED lines=59> */
.L_x_2110:
[----:B--2---:R-:W-:-:S05]  /*27ef0*/  IADD3 R2, P0, R2, R0, RZ ;  /* 0x0000000002027210 */ /* 0x004fca0007f1e0ff */
        /* <DEDUP_REMOVED lines=9> */
.L_x_1954:
        /* <DEDUP_REMOVED lines=10> */
.L_x_1955:
[----:B------:R2:W-:Y:S01]  /*28030*/  SYNCS.ARRIVE.TRANS64.A1T0 RZ, [R5+URZ+0x2a830], RZ ;  /* 0x02a830ff05ff79a7 */ /* 0x0005e2000810003f */
[----:B------:R-:W-:Y:S05]  /*28040*/  @!P2 BRA `(.L_x_1956) ;  /* 0x000000000004a947 */ /* 0x000fea0003800000 */
[----:B------:R-:W-:Y:S01]  /*28050*/  BPT.TRAP 0x1 ;  /* 0x000000040000795c */ /* 0x000fe20000300000 */
.L_x_1956:
[----:B-1----:R-:W-:Y:S01]  /*28060*/  SHF.L.U32 R2, R20, 0x1f, RZ ;  /* 0x0000001f14027819 */ /* 0x002fe200000006ff */
[----:B------:R-:W-:Y:S01]  /*28070*/  BSSY B1, `(.L_x_1957) ;  /* 0x0000004000017945 */ /* 0x000fe20003800000 */
[----:B--2---:R-:W-:-:S04]  /*28080*/  LEA R5, R10, R17, 0x3 ;  /* 0x000000110a057211 */ /* 0x004fc800078e18ff */
[----:B------:R-:W1:Y:S02]  /*28090*/  SYNCS.PHASECHK.TRANS64.TRYWAIT P0, [R5+URZ+0x2a860], R2 ;  /* 0x02a86002050075a7 */ /* 0x000e64000800017f */
[----:B-1----:R-:W-:Y:S05]  /*280a0*/  @!P0 BRA `(.L_x_1958) ;  /* 0x0000005000e88947 */ /* 0x002fea0003800000 */
.L_x_2111:
[----:B------:R-:W-:Y:S05]  /*280b0*/  BSYNC B1 ;  /* 0x0000000000017941 */ /* 0x000fea0003800000 */
.L_x_1957:
[----:B------:R-:W2:Y:S01]  /*280c0*/  S2R R3, SR_TID.X ;  /* 0x0000000000037919 */ /* 0x000ea20000002100 */
[----:B------:R-:W-:Y:S01]  /*280d0*/  UMOV UR4, 0xffffffff ;  /* 0xffffffff00047882 */ /* 0x000fe20000000000 */
[----:B0-----:R-:W-:Y:S01]  /*280e0*/  IMAD R8, R32, -0x60, R37 ;  /* 0xffffffa020087824 */ /* 0x001fe200078e0225 */
[----:B------:R-:W-:Y:S01]  /*280f0*/  LOP3.LUT P0, RZ, R29, 0x2, RZ, 0xc0, !PT ;  /* 0x000000021dff7812 */ /* 0x000fe2000780c0ff */
[----:B------:R-:W-:Y:S01]  /*28100*/  IMAD R4, R10, 0x3000, R34 ;  /* 0x000030000a047824 */ /* 0x000fe200078e0222 */
[----:B--2---:R-:W-:-:S04]  /*28110*/  LOP3.LUT R3, R3, 0x7f, RZ, 0xc0, !PT ;  /* 0x0000007f03037812 */ /* 0x004fc800078ec0ff */
[----:B------:R-:W-:-:S05]  /*28120*/  SHF.R.U32.HI R3, RZ, 0x3, R3 ;  /* 0x00000003ff037819 */ /* 0x000fca0000011603 */
[----:B------:R-:W-:Y:S01]  /*28130*/  IMAD.IADD R8, R8, 0x1, -R3 ;  /* 0x0000000108087824 */ /* 0x000fe200078e0a03 */
[----:B------:R-:W-:Y:S06]  /*28140*/  BRA.DIV UR4, `(.L_x_1959) ;  /* 0x0000005204d47947 */ /* 0x000fec000b800000 */
[----:B-1----:R-:W0:Y:S01]  /*28150*/  SHFL.IDX PT, R2, R18, RZ, 0x181f ;  /* 0x00181fff12027589 */ /* 0x002e2200000e0000 */
[----:B------:R-:W-:-:S03]  /*28160*/  IMAD R4, R4, 0x2, R17 ;  /* 0x0000000204047824 */ /* 0x000fc600078e0211 */
[----:B------:R-:W1:Y:S01]  /*28170*/  SHFL.IDX PT, R3, R19, RZ, 0x181f ;  /* 0x00181fff13037589 */ /* 0x000e6200000e0000 */
[----:B0-----:R-:W-:-:S05]  /*28180*/  IADD3 R2, P1, R2, R0, RZ ;  /* 0x0000000002027210 */ /* 0x001fca0007f3e0ff */
[----:B-1----:R-:W-:Y:S01]  /*28190*/  IMAD.X R3, RZ, RZ, R3, P1 ;  /* 0x000000ffff037224 */ /* 0x002fe200008e0603 */
        /* <DEDUP_REMOVED lines=33> */
[----:B0-----:R-:W-:-:S04]  /*283b0*/  IADD3 R2, P2, R2, R0, RZ ;  /* 0x0000000002027210 */ /* 0x001fc80007f5e0ff */
[----:B-1----:R-:W-:Y:S02]  /*283c0*/  IADD3.X R3, RZ, R3, RZ, P2, !PT ;  /* 0x00000003ff037210 */ /* 0x002fe400017fe4ff */
[----:B------:R-:W-:-:S13]  /*283d0*/  ISETP.LT.OR P2, PT, R8, 0x41, !P1 ;  /* 0x000000410800780c */ /* 0x000fda0004f41670 */
[----:B------:R-:W-:Y:S01]  /*283e0*/  LDGSTS.E.BYPASS.LTC128B.128 [R4+0x2400], desc[UR60][R2.64], !P2 ;  /* 0x0240000002047fae */ /* 0x000fe2000d101d7c */
[----:B------:R-:W-:-:S13]  /*283f0*/  ISETP.LT.OR P2, PT, R8, 0x41, !P0 ;  /* 0x000000410800780c */ /* 0x000fda0004741670 */
[----:B------:R0:W-:Y:S04]  /*28400*/  LDGSTS.E.BYPASS.LTC128B.128 [R4+0x5400], desc[UR60][R2.64+0x80], !P2 ;  /* 0x0540008002047fae */ /* 0x0001e8000d101d7c */
[----:B0-2---:R0:W1:Y:S02]  /*28410*/  SHFL.IDX PT, R2, R18, 0x5, 0x181f ;  /* 0x00b81f0012027f89 */ /* 0x00506400000e0000 */
.L_x_2125:
[C---:B------:R-:W-:Y:S01]  /*28420*/  ISETP.LT.OR P1, PT, R8.reuse, 0x51, !P1 ;  /* 0x000000510800780c */ /* 0x040fe20004f21670 */
[----:B------:R-:W-:Y:S01]  /*28430*/  ULDC.64 UR4, c[0x0][0x328] ;  /* 0x0000ca0000047ab9 */ /* 0x000fe20000000a00 */
[----:B------:R-:W-:Y:S02]  /*28440*/  ISETP.LT.OR P0, PT, R8, 0x51, !P0 ;  /* 0x000000510800780c */ /* 0x000fe40004701670 */
[----:B-1----:R-:W-:Y:S01]  /*28450*/  IADD3 R2, P2, R2, R0, RZ ;  /* 0x0000000002027210 */ /* 0x002fe20007f5e0ff */
        /* <DEDUP_REMOVED lines=17> */
.L_x_1960:
        /* <DEDUP_REMOVED lines=10> */
.L_x_1961:
[----:B------:R-:W2:Y:S01]  /*28610*/  LDL R0, [R1] ;  /* 0x0000000001007983 */ /* 0x000ea20000100800 */
[----:B------:R-:W-:Y:S01]  /*28620*/  IMAD.MOV.U32 R3, RZ, RZ, R25 ;  /* 0x000000ffff037224 */ /* 0x000fe200078e0019 */
[----:B------:R-:W-:Y:S01]  /*28630*/  ULDC.64 UR4, c[0x0][0x330] ;  /* 0x0000cc0000047ab9 */ /* 0x000fe20000000a00 */
[----:B------:R-:W-:Y:S01]  /*28640*/  ULDC.64 UR6, c[0x0][0x318] ;  /* 0x0000c60000067ab9 */ /* 0x000fe20000000a00 */
[----:B------:R1:W-:Y:S01]  /*28650*/  SYNCS.ARRIVE.TRANS64.A1T0 RZ, [R5+URZ+0x2a850], RZ ;  /* 0x02a850ff05ff79a7 */ /* 0x0003e2000810003f */
[----:B------:R-:W-:Y:S01]  /*28660*/  IMAD.WIDE.U32 R2, R26, UR4, R2 ;  /* 0x000000041a027c25 */ /* 0x000fe2000f8e0002 */
[----:B------:R-:W-:-:S03]  /*28670*/  MOV R20, R30 ;  /* 0x0000001e00147202 */ /* 0x000fc60000000f00 */
[----:B------:R-:W-:Y:S01]  /*28680*/  IMAD R19, R26, UR5, R3 ;  /* 0x000000051a137c24 */ /* 0x000fe2000f8e0203 */
[C---:B0-----:R-:W-:Y:S01]  /*28690*/  LEA R18, P0, R2.reuse, UR6, 0x1 ;  /* 0x0000000602127c11 */ /* 0x041fe2000f8008ff */
[----:B------:R-:W-:Y:S02]  /*286a0*/  IMAD.MOV.U32 R10, RZ, RZ, R28 ;  /* 0x000000ffff0a7224 */ /* 0x000fe400078e001c */
[----:B------:R-:W-:Y:S01]  /*286b0*/  IMAD.MOV.U32 R32, RZ, RZ, R23 ;  /* 0x000000ffff207224 */ /* 0x000fe200078e0017 */
[----:B------:R-:W-:Y:S02]  /*286c0*/  LEA.HI.X R19, R2, UR7, R19, 0x1, P0 ;  /* 0x0000000702137c11 */ /* 0x000fe400080f0c13 */
[C---:B--2---:R-:W-:Y:S01]  /*286d0*/  ISETP.GT.AND P0, PT, R23.reuse, R0, PT ;  /* 0x000000001700720c */ /* 0x044fe20003f04270 */
[----:B------:R-:W-:-:S12]  /*286e0*/  VIADD R0, R23, 0xffffffff ;  /* 0xffffffff17007836 */ /* 0x000fd80000000000 */
[----:B-1----:R-:W-:Y:S05]  /*286f0*/  @P0 BRA `(.L_x_1962) ;  /* 0xfffffff000380947 */ /* 0x002fea000383ffff */
.L_x_1949:
[----:B------:R-:W-:Y:S05]  /*28700*/  BSYNC B0 ;  /* 0x0000000000007941 */ /* 0x000fea0003800000 */
.L_x_1948:
[----:B0-----:R-:W0:Y:S01]  /*28710*/  S2R R2, SR_TID.X ;  /* 0x0000000000027919 */ /* 0x001e220000002100 */
[----:B------:R-:W-:Y:S01]  /*28720*/  BSSY B0, `(.L_x_1963) ;  /* 0x0000010000007945 */ /* 0x000fe20003800000 */
[----:B0-----:R-:W-:-:S04]  /*28730*/  LOP3.LUT R2, R2, 0x7f, RZ, 0xc0, !PT ;  /* 0x0000007f02027812 */ /* 0x001fc800078ec0ff */
[----:B------:R-:W-:-:S13]  /*28740*/  ISETP.NE.AND P0, PT, R2, RZ, PT ;  /* 0x000000ff0200720c */ /* 0x000fda0003f05270 */
[----:B------:R-:W-:Y:S05]  /*28750*/  @P0 BRA `(.L_x_1964) ;  /* 0x0000000000300947 */ /* 0x000fea0003800000 */
[----:B------:R-:W0:Y:S01]  /*28760*/  S2R R5, SR_LANEID ;  /* 0x0000000000057919 */ /* 0x000e220000000000 */
[----:B------:R-:W-:Y:S01]  /*28770*/  VOTEU.ANY UR4, UPT, PT ;  /* 0x0000000000047886 */ /* 0x000fe200038e0100 */
[----:B------:R-:W1:Y:S01]  /*28780*/  LDC.64 R2, c[0x0][0xc60] ;  /* 0x00031800ff027b82 */ /* 0x000e620000000a00 */
[----:B------:R-:W0:Y:S02]  /*28790*/  FLO.U32 R0, UR4 ;  /* 0x0000000400007d00 */ /* 0x000e2400080e0000 */
[----:B0-----:R-:W-:-:S06]  /*287a0*/  ISETP.EQ.U32.AND P0, PT, R0, R5, PT ;  /* 0x000000050000720c */ /* 0x001fcc0003f02070 */
[----:B------:R-:W1:Y:S07]  /*287b0*/  POPC R5, UR4 ;  /* 0x0000000400057d09 */ /* 0x000e6e0008000000 */
[----:B-1----:R-:W2:Y:S01]  /*287c0*/  @P0 ATOMG.E.ADD.STRONG.GPU PT, R3, desc[UR60][R2.64], R5 ;  /* 0x00000005020309a8 */ /* 0x002ea200081ee1fc */
[----:B------:R-:W0:Y:S02]  /*287d0*/  S2R R4, SR_LTMASK ;  /* 0x0000000000047919 */ /* 0x000e240000003900 */
[----:B0-----:R-:W-:-:S04]  /*287e0*/  LOP3.LUT R4, R4, UR4, RZ, 0xc0, !PT ;  /* 0x0000000404047c12 */ /* 0x001fc8000f8ec0ff */
[----:B------:R-:W0:Y:S01]  /*287f0*/  POPC R7, R4 ;  /* 0x0000000400077309 */ /* 0x000e220000000000 */
[----:B--2---:R-:W0:Y:S02]  /*28800*/  SHFL.IDX PT, R0, R3, R0, 0x1f ;  /* 0x00001f0003007589 */ /* 0x004e2400000e0000 */
[----:B0-----:R-:W-:-:S07]  /*28810*/  IADD3 R24, R0, UR38, R7 ;  /* 0x0000002600187c10 */ /* 0x001fce000fffe007 */
.L_x_1964:
[----:B------:R-:W-:Y:S05]  /*28820*/  BSYNC B0 ;  /* 0x0000000000007941 */ /* 0x000fea0003800000 */
.L_x_1963:
[----:B------:R-:W-:-:S13]  /*28830*/  LOP3.LUT P0, RZ, R16, 0x10, RZ, 0xc0, !PT ;  /* 0x0000001010ff7812 */ /* 0x000fda000780c0ff */
[----:B------:R-:W-:Y:S05]  /*28840*/  @!P0 BRA `(.L_x_1965) ;  /* 0x0000000000048947 */ /* 0x000fea0003800000 */
[----:B------:R-:W-:Y:S01]  /*28850*/  BPT.TRAP 0x1 ;  /* 0x000000040000795c */ /* 0x000fe20000300000 */
.L_x_1965:
[----:B------:R-:W-:Y:S01]  /*28860*/  IMAD R0, R28, 0x8, R17 ;  /* 0x000000081c007824 */ /* 0x000fe200078e0211 */
[----:B------:R-:W-:Y:S01]  /*28870*/  SHF.L.U32 R3, R30, 0x1f, RZ ;  /* 0x0000001f1e037819 */ /* 0x000fe200000006ff */
[----:B------:R-:W-:Y:S01]  /*28880*/  BSSY B0, `(.L_x_1966) ;  /* 0x0000004000007945 */ /* 0x000fe20003800000 */
[----:B------:R-:W-:Y:S02]  /*28890*/  IMAD R6, R23, -0x60, R37 ;  /* 0xffffffa017067824 */ /* 0x000fe400078e0225 */
[----:B------:R-:W0:Y:S02]  /*288a0*/  SYNCS.PHASECHK.TRANS64.TRYWAIT P0, [R0+URZ+0x2a860], R3 ;  /* 0x02a86003000075a7 */ /* 0x000e24000800017f */
[----:B0-----:R-:W-:Y:S05]  /*288b0*/  @!P0 BRA `(.L_x_1967) ;  /* 0x0000005000e88947 */ /* 0x001fea0003800000 */
.L_x_2126:
[----:B------:R-:W-:Y:S05]  /*288c0*/  BSYNC B0 ;  /* 0x0000000000007941 */ /* 0x000fea0003800000 */
.L_x_1966:
        /* <DEDUP_REMOVED lines=8> */
[C---:B------:R-:W-:Y:S02]  /*28950*/  LOP3.LUT R2, R29.reuse, 0x1, RZ, 0xc0, !PT ;  /* 0x000000011d027812 */ /* 0x040fe400078ec0ff */
[----:B------:R-:W-:Y:S01]  /*28960*/  LOP3.LUT P0, RZ, R29, 0x2, RZ, 0xc0, !PT ;  /* 0x000000021dff7812 */ /* 0x000fe2000780c0ff */
[----:B------:R-:W2:Y:S01]  /*28970*/  SHFL.IDX PT, R14, R18, RZ, 0x181f ;  /* 0x00181fff120e7589 */ /* 0x000ea200000e0000 */
[----:B------:R-:W-:Y:S02]  /*28980*/  ISETP.NE.U32.AND P1, PT, R2, 0x1, PT ;  /* 0x000000010200780c */ /* 0x000fe40003f25070 */
[C---:B------:R-:W-:Y:S01]  /*28990*/  ISETP.LT.OR P3, PT, R6.reuse, 0x1, !P0 ;  /* 0x000000010600780c */ /* 0x040fe20004761670 */
[----:B0-----:R-:W0:Y:S01]  /*289a0*/  SHFL.IDX PT, R3, R19, RZ, 0x181f ;  /* 0x00181fff13037589 */ /* 0x001e2200000e0000 */
[----:B------:R-:W-:Y:S02]  /*289b0*/  ISETP.LT.OR P2, PT, R6, 0x1, P1 ;  /* 0x000000010600780c */ /* 0x000fe40000f41670 */
[----:B------:R-:W-:Y:S01]  /*289c0*/  LEA R4, R4, R17, 0x1 ;  /* 0x0000001104047211 */ /* 0x000fe200078e08ff */
        /* <DEDUP_REMOVED lines=41> */
.L_x_2140:
        /* <DEDUP_REMOVED lines=11> */
.L_x_1969:
        /* <DEDUP_REMOVED lines=10> */
.L_x_1970:
[----:B------:R2:W-:Y:S01]  /*28db0*/  SYNCS.ARRIVE.TRANS64.A1T0 RZ, [R0+URZ+0x2a850], RZ ;  /* 0x02a850ff00ff79a7 */ /* 0x0005e2000810003f */
[----:B------:R-:W-:-:S05]  /*28dc0*/  VIADD R28, R28, 0x1 ;  /* 0x000000011c1c7836 */ /* 0x000fca0000000000 */
[----:B------:R-:W-:-:S04]  /*28dd0*/  ISETP.NE.AND P0, PT, R28, 0x2, PT ;  /* 0x000000021c00780c */ /* 0x000fc80003f05270 */
[----:B0-----:R-:W-:Y:S02]  /*28de0*/  SEL R3, RZ, 0x1, P0 ;  /* 0x00000001ff037807 */ /* 0x001fe40000000000 */
[----:B------:R-:W-:Y:S02]  /*28df0*/  SEL R28, R28, RZ, P0 ;  /* 0x000000ff1c1c7207 */ /* 0x000fe40000000000 */
[----:B--2---:R-:W-:-:S07]  /*28e00*/  LOP3.LUT R30, R30, R3, RZ, 0x3c, !PT ;  /* 0x000000031e1e7212 */ /* 0x004fce00078e3cff */
.L_x_1927:
[----:B------:R-:W-:Y:S05]  /*28e10*/  BSYNC B7 ;  /* 0x0000000000077941 */ /* 0x000fea0003800000 */
.L_x_1925:
[----:B------:R-:W-:-:S13]  /*28e20*/  LOP3.LUT P0, RZ, R16, 0x20, RZ, 0xc0, !PT ;  /* 0x0000002010ff7812 */ /* 0x000fda000780c0ff */
[----:B------:R-:W-:Y:S05]  /*28e30*/  @!P0 BRA `(.L_x_1971) ;  /* 0x0000000000248947 */ /* 0x000fea0003800000 */
[----:B------:R-:W-:Y:S05]  /*28e40*/  WARPSYNC.ALL ;  /* 0x0000000000007948 */ /* 0x000fea0003800000 */
[----:B------:R-:W2:Y:S08]  /*28e50*/  S2UR UR5, SR_CgaCtaId ;  /* 0x00000000000579c3 */ /* 0x000eb00000008800 */
[----:B------:R-:W-:Y:S06]  /*28e60*/  BAR.SYNC.DEFER_BLOCKING 0x5, 0x180 ;  /* 0x0146000000007b1d */ /* 0x000fec0000010000 */
[----:B------:R-:W-:-:S02]  /*28e70*/  UMOV UR4, 0x400 ;  /* 0x0000040000047882 */ /* 0x000fc40000000000 */
[----:B--2---:R-:W-:-:S06]  /*28e80*/  ULEA UR4, UR5, UR4, 0x18 ;  /* 0x0000000405047291 */ /* 0x004fcc000f8ec03f */
[----:B0-----:R-:W-:-:S05]  /*28e90*/  MOV R17, UR4 ;  /* 0x0000000400117c02 */ /* 0x001fca0008000f00 */
[----:B------:R0:W2:Y:S01]  /*28ea0*/  LDS.128 R24, [R17+0x2a8d0] ;  /* 0x02a8d00011187984 */ /* 0x0000a20000000c00 */
[----:B------:R-:W-:Y:S06]  /*28eb0*/  BAR.ARV 0x4, 0x180 ;  /* 0x0106000000007b1d */ /* 0x000fec0000002000 */
[----:B------:R-:W-:Y:S05]  /*28ec0*/  BRA `(.L_x_1972) ;  /* 0x0000000c00d47947 */ /* 0x000fea0003800000 */
.L_x_1971:
[----:B------:R-:W2:Y:S01]  /*28ed0*/  S2R R8, SR_TID.X ;  /* 0x0000000000087919 */ /* 0x000ea20000002100 */
[----:B------:R-:W-:Y:S01]  /*28ee0*/  UMOV UR4, 0xffffffff ;  /* 0xffffffff00047882 */ /* 0x000fe20000000000 */
[----:B--2---:R-:W-:-:S04]  /*28ef0*/  LOP3.LUT R8, R8, 0x1f, RZ, 0xc0, !PT ;  /* 0x0000001f08087812 */ /* 0x004fc800078ec0ff */
[----:B------:R-:W-:Y:S01]  /*28f00*/  ISETP.NE.AND P0, PT, R8, 0x1f, PT ;  /* 0x0000001f0800780c */ /* 0x000fe20003f05270 */
[----:B------:R-:W-:-:S12]  /*28f10*/  BRA.DIV UR4, `(.L_x_1973) ;  /* 0x0000005604507947 */ /* 0x000fd8000b800000 */
[----:B------:R-:W-:Y:S01]  /*28f20*/  IMAD.IADD R7, R27, 0x1, R8 ;  /* 0x000000011b077824 */ /* 0x000fe200078e0208 */
[----:B------:R-:W-:-:S04]  /*28f30*/  ULDC UR4, c[0x0][0xc3c] ;  /* 0x00030f0000047ab9 */ /* 0x000fc80000000800 */
[----:B------:R-:W-:-:S13]  /*28f40*/  ISETP.GE.OR P1, PT, R7, UR4, !P0 ;  /* 0x0000000407007c0c */ /* 0x000fda000c726670 */
[----:B------:R-:W2:Y:S08]  /*28f50*/  @!P1 LDC.64 R2, c[0x0][0xc80] ;  /* 0x00032000ff029b82 */ /* 0x000eb00000000a00 */
[----:B------:R-:W3:Y:S01]  /*28f60*/  @!P1 LDC.64 R4, c[0x0][0xc78] ;  /* 0x00031e00ff049b82 */ /* 0x000ee20000000a00 */
[----:B--2---:R-:W-:-:S05]  /*28f70*/  @!P1 IMAD.WIDE R2, R7, 0x4, R2 ;  /* 0x0000000407029825 */ /* 0x004fca00078e0202 */
[----:B-1----:R3:W2:Y:S02]  /*28f80*/  @!P1 LDG.E R6, desc[UR60][R2.64] ;  /* 0x0000003c02069981 */ /* 0x0026a4000c1e1900 */
[----:B---3--:R-:W-:-:S05]  /*28f90*/  @!P1 IMAD.WIDE R2, R7, 0x4, R4 ;  /* 0x0000000407029825 */ /* 0x008fca00078e0204 */
[----:B------:R-:W3:Y:S01]  /*28fa0*/  @!P1 LDG.E R5, desc[UR60][R2.64] ;  /* 0x0000003c02059981 */ /* 0x000ee2000c1e1900 */
[----:B------:R-:W-:Y:S01]  /*28fb0*/  IMAD.MOV.U32 R25, RZ, RZ, RZ ;  /* 0x000000ffff197224 */ /* 0x000fe200078e00ff */
[C---:B------:R-:W-:Y:S01]  /*28fc0*/  ISETP.GE.U32.AND P2, PT, R8.reuse, 0x2, PT ;  /* 0x000000020800780c */ /* 0x040fe20003f46070 */
[----:B------:R-:W-:Y:S01]  /*28fd0*/  IMAD.MOV.U32 R4, RZ, RZ, RZ ;  /* 0x000000ffff047224 */ /* 0x000fe200078e00ff */
[C---:B------:R-:W-:Y:S01]  /*28fe0*/  ISETP.GE.U32.AND P3, PT, R8.reuse, 0x4, PT ;  /* 0x000000040800780c */ /* 0x040fe20003f66070 */
[----:B------:R-:W-:Y:S01]  /*28ff0*/  SHFL.IDX PT, R0, R24, RZ, 0x1f ;  /* 0x00001fff18007589 */ /* 0x000fe200000e0000 */
[C---:B------:R-:W-:Y:S02]  /*29000*/  ISETP.GE.U32.AND P4, PT, R8.reuse, 0x8, PT ;  /* 0x000000080800780c */ /* 0x040fe40003f86070 */
[----:B------:R-:W-:Y:S01]  /*29010*/  ISETP.GE.U32.AND P5, PT, R8, 0x10, PT ;  /* 0x000000100800780c */ /* 0x000fe20003fa6070 */
[----:B------:R-:W-:Y:S01]  /*29020*/  SHFL.IDX PT, R7, R24, 0x1, 0x1f ;  /* 0x00201f0018077f89 */ /* 0x000fe200000e0000 */
[----:B--2---:R-:W-:-:S02]  /*29030*/  @!P1 IMAD.MOV.U32 R25, RZ, RZ, R6 ;  /* 0x000000ffff199224 */ /* 0x004fc400078e0006 */
[----:B------:R-:W-:Y:S02]  /*29040*/  IMAD.MOV.U32 R6, RZ, RZ, RZ ;  /* 0x000000ffff067224 */ /* 0x000fe400078e00ff */
[----:B---3--:R-:W-:Y:S01]  /*29050*/  @!P1 IMAD.MOV.U32 R4, RZ, RZ, R5 ;  /* 0x000000ffff049224 */ /* 0x008fe200078e0005 */
[----:B------:R-:W-:-:S03]  /*29060*/  ISETP.NE.AND P1, PT, R8, RZ, PT ;  /* 0x000000ff0800720c */ /* 0x000fc60003f25270 */
[----:B------:R-:W-:-:S05]  /*29070*/  IMAD R13, R4, R25, RZ ;  /* 0x00000019040d7224 */ /* 0x000fca00078e02ff */
        /* <DEDUP_REMOVED lines=15> */
[----:B------:R1:W2:Y:S02]  /*29170*/  SHFL.IDX PT, R14, R2, 0x1f, 0x1f ;  /* 0x03e01f00020e7f89 */ /* 0x0002a400000e0000 */
.L_x_2150:
[----:B------:R-:W-:Y:S02]  /*29180*/  ULDC UR4, c[0x0][0xc38] ;  /* 0x00030e0000047ab9 */ /* 0x000fe40000000800 */
[----:B------:R-:W-:-:S04]  /*29190*/  IMAD.U32 R5, RZ, RZ, UR4 ;  /* 0x00000004ff057e24 */ /* 0x000fc8000f8e00ff */
[----:B--2---:R-:W-:-:S04]  /*291a0*/  IMAD R14, R14, R5, RZ ;  /* 0x000000050e0e7224 */ /* 0x004fc800078e02ff */
[----:B------:R-:W-:-:S05]  /*291b0*/  IMAD.IADD R7, R7, 0x1, R14 ;  /* 0x0000000107077824 */ /* 0x000fca00078e020e */
[----:B------:R-:W-:-:S13]  /*291c0*/  ISETP.GT.AND P6, PT, R7, R0, PT ;  /* 0x000000000700720c */ /* 0x000fda0003fc4270 */
[----:B------:R-:W-:Y:S05]  /*291d0*/  @P6 BRA `(.L_x_1974) ;  /* 0x0000000000a46947 */ /* 0x000fea0003800000 */
.L_x_1977:
[----:B-1----:R-:W1:Y:S01]  /*291e0*/  LDC R2, c[0x0][0xc3c] ;  /* 0x00030f00ff027b82 */ /* 0x002e620000000800 */
[----:B------:R-:W-:-:S04]  /*291f0*/  IADD3 R27, R27, 0x1f, RZ ;  /* 0x0000001f1b1b7810 */ /* 0x000fc80007ffe0ff */
[----:B-1----:R-:W-:-:S13]  /*29200*/  ISETP.GE.AND P6, PT, R27, R2, PT ;  /* 0x000000021b00720c */ /* 0x002fda0003fc6270 */
[----:B------:R-:W-:Y:S05]  /*29210*/  @P6 BRA `(.L_x_1975) ;  /* 0x0000000800bc6947 */ /* 0x000fea0003800000 */
[----:B------:R-:W1:Y:S01]  /*29220*/  S2R R3, SR_TID.X ;  /* 0x0000000000037919 */ /* 0x000e620000002100 */
[----:B------:R-:W-:Y:S01]  /*29230*/  IMAD.MOV.U32 R25, RZ, RZ, RZ ;  /* 0x000000ffff197224 */ /* 0x000fe200078e00ff */
[----:B-1----:R-:W-:-:S05]  /*29240*/  LOP3.LUT R3, R3, 0x1f, RZ, 0xc0, !PT ;  /* 0x0000001f03037812 */ /* 0x002fca00078ec0ff */
[----:B------:R-:W-:-:S05]  /*29250*/  IMAD.IADD R9, R27, 0x1, R3 ;  /* 0x000000011b097824 */ /* 0x000fca00078e0203 */
[----:B------:R-:W-:-:S13]  /*29260*/  ISETP.GE.OR P6, PT, R9, R2, !P0 ;  /* 0x000000020900720c */ /* 0x000fda00047c6670 */
[----:B------:R-:W1:Y:S08]  /*29270*/  @!P6 LDC.64 R2, c[0x0][0xc80] ;  /* 0x00032000ff02eb82 */ /* 0x000e700000000a00 */
[----:B------:R-:W2:Y:S01]  /*29280*/  @!P6 LDC.64 R4, c[0x0][0xc78] ;  /* 0x00031e00ff04eb82 */ /* 0x000ea20000000a00 */
[----:B-1----:R-:W-:-:S05]  /*29290*/  @!P6 IMAD.WIDE R2, R9, 0x4, R2 ;  /* 0x000000040902e825 */ /* 0x002fca00078e0202 */
[----:B------:R2:W3:Y:S02]  /*292a0*/  @!P6 LDG.E R25, desc[UR60][R2.64] ;  /* 0x0000003c0219e981 */ /* 0x0004e4000c1e1900 */
[----:B--2---:R-:W-:-:S04]  /*292b0*/  @!P6 IMAD.WIDE R2, R9, 0x4, R4 ;  /* 0x000000040902e825 */ /* 0x004fc800078e0204 */
[----:B------:R-:W-:-:S06]  /*292c0*/  IMAD.MOV.U32 R4, RZ, RZ, RZ ;  /* 0x000000ffff047224 */ /* 0x000fcc00078e00ff */
[----:B------:R-:W3:Y:S01]  /*292d0*/  @!P6 LDG.E R4, desc[UR60][R2.64] ;  /* 0x0000003c0204e981 */ /* 0x000ee2000c1e1900 */
[----:B------:R-:W-:Y:S01]  /*292e0*/  UMOV UR4, 0xffffffff ;  /* 0xffffffff00047882 */ /* 0x000fe20000000000 */
[----:B---3--:R-:W-:Y:S02]  /*292f0*/  IMAD R13, R4, R25, RZ ;  /* 0x00000019040d7224 */ /* 0x008fe400078e02ff */
[----:B------:R-:W-:Y:S05]  /*29300*/  BRA.DIV UR4, `(.L_x_1976) ;  /* 0x0000005604907947 */ /* 0x000fea000b800000 */
        /* <DEDUP_REMOVED lines=15> */
[----:B------:R1:W2:Y:S02]  /*29400*/  SHFL.IDX PT, R14, R2, 0x1f, 0x1f ;  /* 0x03e01f00020e7f89 */ /* 0x0002a400000e0000 */
.L_x_2158:
[----:B------:R-:W-:Y:S02]  /*29410*/  ULDC UR4, c[0x0][0xc38] ;  /* 0x00030e0000047ab9 */ /* 0x000fe40000000800 */
[----:B------:R-:W-:-:S04]  /*29420*/  IMAD.U32 R5, RZ, RZ, UR4 ;  /* 0x00000004ff057e24 */ /* 0x000fc8000f8e00ff */
[----:B--2---:R-:W-:-:S04]  /*29430*/  IMAD R14, R14, R5, RZ ;  /* 0x000000050e0e7224 */ /* 0x004fc800078e02ff */
[----:B------:R-:W-:-:S05]  /*29440*/  IMAD.IADD R7, R14, 0x1, R7 ;  /* 0x000000010e077824 */ /* 0x000fca00078e0207 */
[----:B------:R-:W-:-:S13]  /*29450*/  ISETP.GT.AND P6, PT, R7, R0, PT ;  /* 0x000000000700720c */ /* 0x000fda0003fc4270 */
[----:B------:R-:W-:Y:S05]  /*29460*/  @!P6 BRA `(.L_x_1977) ;  /* 0xfffffffc005ce947 */ /* 0x000fea000383ffff */
.L_x_1974:
[----:B------:R-:W-:Y:S01]  /*29470*/  IMAD.IADD R7, R7, 0x1, -R14 ;  /* 0x0000000107077824 */ /* 0x000fe200078e0a0e */
[----:B------:R-:W-:-:S03]  /*29480*/  UMOV UR4, 0xffffffff ;  /* 0xffffffff00047882 */ /* 0x000fc60000000000 */
[----:B------:R-:W-:-:S05]  /*29490*/  IMAD R3, R2, R5, R7 ;  /* 0x0000000502037224 */ /* 0x000fca00078e0207 */
[----:B------:R-:W-:Y:S01]  /*294a0*/  ISETP.GT.AND P6, PT, R3, R0, PT ;  /* 0x000000000300720c */ /* 0x000fe20003fc4270 */
[----:B------:R-:W-:-:S12]  /*294b0*/  BRA.DIV UR4, `(.L_x_1978) ;  /* 0x0000005604dc7947 */ /* 0x000fd8000b800000 */
[----:B------:R-:W-:-:S04]  /*294c0*/  VOTE.ANY R3, PT, !P6 ;  /* 0x0000000000037806 */ /* 0x000fc800070e0100 */
[----:B------:R-:W2:Y:S02]  /*294d0*/  POPC R12, R3 ;  /* 0x00000003000c7309 */ /* 0x000ea40000000000 */
[----:B--2---:R2:W3:Y:S01]  /*294e0*/  SHFL.IDX PT, R25, R25, R12, 0x1f ;  /* 0x00001f0c19197589 */ /* 0x0044e200000e0000 */
[----:B------:R-:W-:-:S03]  /*294f0*/  IMAD.IADD R27, R12, 0x1, R27 ;  /* 0x000000010c1b7824 */ /* 0x000fc600078e021b */
[----:B------:R2:W4:Y:S04]  /*29500*/  SHFL.IDX PT, R4, R4, R12, 0x1f ;  /* 0x00001f0c04047589 */ /* 0x00052800000e0000 */
.L_x_2163:
[----:B------:R-:W-:-:S13]  /*29510*/  ISETP.NE.AND P0, PT, R3, RZ, PT ;  /* 0x000000ff0300720c */ /* 0x000fda0003f05270 */
[----:B------:R-:W-:Y:S05]  /*29520*/  @!P0 BRA `(.L_x_1979) ;  /* 0x0000000000108947 */ /* 0x000fea0003800000 */
[----:B------:R-:W-:Y:S01]  /*29530*/  UMOV UR4, 0xffffffff ;  /* 0xffffffff00047882 */ /* 0x000fe20000000000 */
[----:B--2---:R-:W-:Y:S02]  /*29540*/  VIADD R12, R12, 0xffffffff ;  /* 0xffffffff0c0c7836 */ /* 0x004fe40000000000 */
[----:B------:R-:W-:Y:S05]  /*29550*/  BRA.DIV UR4, `(.L_x_1980) ;  /* 0x0000005a04107947 */ /* 0x000fea000b800000 */
[----:B------:R2:W0:Y:S02]  /*29560*/  SHFL.IDX PT, R6, R2, R12, 0x1f ;  /* 0x00001f0c02067589 */ /* 0x00042400000e0000 */
.L_x_1979:
[----:B----4-:R-:W-:Y:S01]  /*29570*/  ISETP.NE.AND P0, PT, R4, 0x1, PT ;  /* 0x000000010400780c */ /* 0x010fe20003f05270 */
[----:B0-----:R-:W-:-:S05]  /*29580*/  IMAD R24, R6, R5, R7 ;  /* 0x0000000506187224 */ /* 0x001fca00078e0207 */
[----:B------:R-:W-:-:S07]  /*29590*/  IADD3 R0, R0, -R24, RZ ;  /* 0x8000001800007210 */ /* 0x000fce0007ffe0ff */
[----:B------:R-:W-:Y:S05]  /*295a0*/  @!P0 BRA `(.L_x_1981) ;  /* 0x0000000000dc8947 */ /* 0x000fea0003800000 */
[-C--:B---3--:R-:W-:Y:S02]  /*295b0*/  IABS R5, R25.reuse ;  /* 0x0000001900057213 */ /* 0x088fe40000000000 */
[----:B------:R-:W-:Y:S02]  /*295c0*/  IABS R6, R4 ;  /* 0x0000000400067213 */ /* 0x000fe40000000000 */
[----:B------:R-:W0:Y:S08]  /*295d0*/  I2F.RP R7, R5 ;  /* 0x0000000500077306 */ /* 0x000e300000209400 */
[----:B------:R-:W3:Y:S08]  /*295e0*/  I2F.RP R8, R6 ;  /* 0x0000000600087306 */ /* 0x000ef00000209400 */
[----:B0-----:R-:W1:Y:S08]  /*295f0*/  MUFU.RCP R7, R7 ;  /* 0x0000000700077308 */ /* 0x001e700000001000 */
[----:B---3--:R-:W-:Y:S01]  /*29600*/  MUFU.RCP R8, R8 ;  /* 0x0000000800087308 */ /* 0x008fe20000001000 */
[----:B-12---:R-:W-:Y:S01]  /*29610*/  VIADD R2, R7, 0xffffffe ;  /* 0x0ffffffe07027836 */ /* 0x006fe20000000000 */
        /* <DEDUP_REMOVED lines=17> */
[----:B------:R-:W-:Y:S01]  /*29730*/  IMAD.MOV.U32 R2, RZ, RZ, RZ ;  /* 0x000000ffff027224 */ /* 0x000fe200078e00ff */
[----:B0-----:R-:W-:-:S05]  /*29740*/  IADD3 R5, RZ, -R3, RZ ;  /* 0x80000003ff057210 */ /* 0x001fca0007ffe0ff */
        /* <DEDUP_REMOVED lines=18> */
[----:B------:R-:W-:-:S13]  /*29870*/  ISETP.GE.U32.AND P0, PT, R3, R6, PT ;  /* 0x000000060300720c */ /* 0x000fda0003f06070 */
[----:B------:R-:W-:-:S04]  /*29880*/  @P0 VIADD R5, R5, 0x1 ;  /* 0x0000000105050836 */ /* 0x000fc80000000000 */
[----:B------:R-:W-:Y:S01]  /*29890*/  @!P2 IMAD.MOV R5, RZ, RZ, -R5 ;  /* 0x000000ffff05a224 */ /* 0x000fe200078e0a05 */
[----:B------:R-:W-:-:S05]  /*298a0*/  @!P1 LOP3.LUT R5, RZ, R4, RZ, 0x33, !PT ;  /* 0x00000004ff059212 */ /* 0x000fca00078e33ff */
[--C-:B------:R-:W-:Y:S02]  /*298b0*/  IMAD.MOV R2, RZ, RZ, -R5.reuse ;  /* 0x000000ffff027224 */ /* 0x100fe400078e0a05 */
[C---:B------:R-:W-:Y:S02]  /*298c0*/  IMAD R5, R4.reuse, 0x1000000, R5 ;  /* 0x0100000004057824 */ /* 0x040fe400078e0205 */
[--C-:B------:R-:W-:Y:S02]  /*298d0*/  IMAD R4, R4, R2, R7.reuse ;  /* 0x0000000204047224 */ /* 0x100fe400078e0207 */
[----:B------:R-:W-:Y:S02]  /*298e0*/  IMAD.MOV R2, RZ, RZ, -R7 ;  /* 0x000000ffff027224 */ /* 0x000fe400078e0a07 */
[----:B------:R-:W-:Y:S02]  /*298f0*/  IMAD R26, R4, 0x10000, R5 ;  /* 0x00010000041a7824 */ /* 0x000fe400078e0205 */
[----:B------:R-:W-:Y:S01]  /*29900*/  IMAD R2, R25, R2, R0 ;  /* 0x0000000219027224 */ /* 0x000fe200078e0200 */
[----:B------:R-:W-:Y:S06]  /*29910*/  BRA `(.L_x_1982) ;  /* 0x0000000000f07947 */ /* 0x000fec0003800000 */
.L_x_1981:
[----:B-12---:R-:W0:Y:S02]  /*29920*/  LDC.64 R2, c[0x0][0xc90] ;  /* 0x00032400ff027b82 */ /* 0x006e240000000a00 */
[----:B0-----:R-:W-:-:S05]  /*29930*/  IMAD.WIDE R2, R27, 0x4, R2 ;  /* 0x000000041b027825 */ /* 0x001fca00078e0202 */
[----:B------:R0:W3:Y:S02]  /*29940*/  LDG.E R6, desc[UR60][R2.64] ;  /* 0x0000003c02067981 */ /* 0x0000e4000c1e1900 */
[----:B0-----:R-:W-:Y:S02]  /*29950*/  IMAD.MOV.U32 R2, RZ, RZ, RZ ;  /* 0x000000ffff027224 */ /* 0x001fe400078e00ff */
[----:B---3--:R-:W-:-:S05]  /*29960*/  IMAD R7, R25, R6, RZ ;  /* 0x0000000619077224 */ /* 0x008fca00078e02ff */
[----:B------:R-:W-:-:S04]  /*29970*/  IABS R4, R7 ;  /* 0x0000000700047213 */ /* 0x000fc80000000000 */
[----:B------:R-:W0:Y:S08]  /*29980*/  I2F.RP R8, R4 ;  /* 0x0000000400087306 */ /* 0x000e300000209400 */
[----:B0-----:R-:W0:Y:S02]  /*29990*/  MUFU.RCP R8, R8 ;  /* 0x0000000800087308 */ /* 0x001e240000001000 */
[----:B0-----:R-:W-:-:S06]  /*299a0*/  IADD3 R9, R8, 0xffffffe, RZ ;  /* 0x0ffffffe08097810 */ /* 0x001fcc0007ffe0ff */
        /* <DEDUP_REMOVED lines=39> */
[-C--:B------:R-:W-:Y:S01]  /*29c20*/  @!P1 IADD3 R3, R3, -R6.reuse, RZ ;  /* 0x8000000603039210 */ /* 0x080fe20007ffe0ff */
        /* <DEDUP_REMOVED lines=11> */
.L_x_1982:
[----:B------:R-:W-:-:S05]  /*29ce0*/  LOP3.LUT R2, RZ, R2, RZ, 0x33, !PT ;  /* 0x00000002ff027212 */ /* 0x000fca00078e33ff */
[----:B------:R-:W-:Y:S01]  /*29cf0*/  IMAD.IADD R25, R25, 0x1, R2 ;  /* 0x0000000119197824 */ /* 0x000fe200078e0202 */
[----:B------:R-:W-:Y:S06]  /*29d00*/  BRA `(.L_x_1983) ;  /* 0x00000000001c7947 */ /* 0x000fec0003800000 */
.L_x_1975:
[----:B------:R-:W-:Y:S01]  /*29d10*/  UMOV UR4, URZ ;  /* 0x0000003f00047c82 */ /* 0x000fe20008000000 */
[----:B------:R-:W-:Y:S01]  /*29d20*/  UMOV UR5, URZ ;  /* 0x0000003f00057c82 */ /* 0x000fe20008000000 */
[----:B------:R-:W-:Y:S01]  /*29d30*/  ULDC UR6, c[0x0][0xc3c] ;  /* 0x00030f0000067ab9 */ /* 0x000fe20000000800 */
[----:B------:R-:W-:Y:S01]  /*29d40*/  IMAD.MOV.U32 R24, RZ, RZ, R0 ;  /* 0x000000ffff187224 */ /* 0x000fe200078e0000 */
[----:B------:R-:W-:Y:S01]  /*29d50*/  MOV R25, UR4 ;  /* 0x0000000400197c02 */ /* 0x000fe20008000f00 */
[----:B------:R-:W-:Y:S02]  /*29d60*/  IMAD.U32 R26, RZ, RZ, UR5 ;  /* 0x00000005ff1a7e24 */ /* 0x000fe4000f8e00ff */
[----:B------:R-:W-:-:S07]  /*29d70*/  IMAD.U32 R27, RZ, RZ, UR6 ;  /* 0x00000006ff1b7e24 */ /* 0x000fce000f8e00ff */
.L_x_1983:
[----:B------:R-:W1:Y:S01]  /*29d80*/  S2R R0, SR_TID.X ;  /* 0x0000000000007919 */ /* 0x000e620000002100 */
[----:B------:R-:W-:Y:S05]  /*29d90*/  WARPSYNC.ALL ;  /* 0x0000000000007948 */ /* 0x000fea0003800000 */
[----:B------:R-:W-:Y:S01]  /*29da0*/  BAR.SYNC.DEFER_BLOCKING 0x4, 0x180 ;  /* 0x0106000000007b1d */ /* 0x000fe20000010000 */
[----:B-1----:R-:W-:-:S04]  /*29db0*/  LOP3.LUT R0, R0, 0x1f, RZ, 0xc0, !PT ;  /* 0x0000001f00007812 */ /* 0x002fc800078ec0ff */
[----:B------:R-:W-:-:S13]  /*29dc0*/  ISETP.NE.AND P0, PT, R0, RZ, PT ;  /* 0x000000ff0000720c */ /* 0x000fda0003f05270 */
[----:B------:R-:W0:Y:S01]  /*29dd0*/  @!P0 S2R R3, SR_CgaCtaId ;  /* 0x0000000000038919 */ /* 0x000e220000008800 */
[----:B------:R-:W-:-:S04]  /*29de0*/  @!P0 MOV R0, 0x400 ;  /* 0x0000040000008802 */ /* 0x000fc80000000f00 */
[----:B0-----:R-:W-:-:S05]  /*29df0*/  @!P0 LEA R17, R3, R0, 0x18 ;  /* 0x0000000003118211 */ /* 0x001fca00078ec0ff */
[----:B------:R3:W-:Y:S01]  /*29e00*/  @!P0 STS.128 [R17+0x2a8d0], R24 ;  /* 0x02a8d01811008388 */ /* 0x0007e20000000c00 */
[----:B------:R-:W-:Y:S06]  /*29e10*/  BAR.ARV 0x5, 0x180 ;  /* 0x0146000000007b1d */ /* 0x000fec0000002000 */
.L_x_1972:
[----:B------:R-:W-:Y:S02]  /*29e20*/  ULDC UR4, c[0x0][0xc3c] ;  /* 0x00030f0000047ab9 */ /* 0x000fe40000000800 */
[----:B--2---:R-:W-:-:S13]  /*29e30*/  ISETP.GE.AND P0, PT, R27, UR4, PT ;  /* 0x000000041b007c0c */ /* 0x004fda000bf06270 */
[----:B------:R-:W-:Y:S05]  /*29e40*/  @!P0 BRA `(.L_x_1984) ;  /* 0xffffff9400208947 */ /* 0x000fea000383ffff */
[----:B------:R-:W-:Y:S05]  /*29e50*/  BSYNC B8 ;  /* 0x0000000000087941 */ /* 0x000fea0003800000 */
.L_x_1863:
[----:B------:R-:W2:Y:S01]  /*29e60*/  LDL.LU R0, [R1+0x24] ;  /* 0x0000240001007983 */ /* 0x000ea20000300800 */
[----:B------:R-:W-:Y:S01]  /*29e70*/  BSSY B0, `(.L_x_1985) ;  /* 0x000000b000007945 */ /* 0x000fe20003800000 */
[----:B------:R-:W4:Y:S01]  /*29e80*/  S2R R5, SR_CgaCtaId ;  /* 0x0000000000057919 */ /* 0x000f220000008800 */
[----:B--2---:R-:W-:-:S05]  /*29e90*/  VIADD R0, R0, 0x1 ;  /* 0x0000000100007836 */ /* 0x004fca0000000000 */
        /* <DEDUP_REMOVED lines=8> */
.L_x_2166:
[----:B------:R-:W-:Y:S05]  /*29f20*/  BSYNC B0 ;  /* 0x0000000000007941 */ /* 0x000fea0003800000 */
.L_x_1985:
[----:B------:R-:W-:-:S03]  /*29f30*/  UMOV UR4, 0xffffffff ;  /* 0xffffffff00047882 */ /* 0x000fc60000000000 */
[----:B------:R-:W-:Y:S05]  /*29f40*/  BRA.DIV UR4, `(.L_x_1987) ;  /* 0x0000004e04d07947 */ /* 0x000fea000b800000 */
[----:B0-----:R-:W0:Y:S02]  /*29f50*/  S2R R0, SR_TID.X ;  /* 0x0000000000007919 */ /* 0x001e240000002100 */
[----:B0-----:R-:W-:-:S04]  /*29f60*/  SHF.R.U32.HI R0, RZ, 0x5, R0 ;  /* 0x00000005ff007819 */ /* 0x001fc80000011600 */
[----:B------:R-:W-:-:S05]  /*29f70*/  LOP3.LUT R0, R0, 0x3, RZ, 0xc0, !PT ;  /* 0x0000000300007812 */ /* 0x000fca00078ec0ff */
[----:B------:R0:W2:Y:S02]  /*29f80*/  SHFL.IDX PT, R14, R0, RZ, 0x1f ;  /* 0x00001fff000e7589 */ /* 0x0000a400000e0000 */
.L_x_2169:
[----:B--2---:R-:W-:-:S13]  /*29f90*/  ISETP.NE.AND P0, PT, R14, RZ, PT ;  /* 0x000000ff0e00720c */ /* 0x004fda0003f05270 */
[----:B------:R-:W-:Y:S05]  /*29fa0*/  @P0 BRA `(.L_x_1546) ;  /* 0x0000000000900947 */ /* 0x000fea0003800000 */
[----:B------:R-:W-:-:S03]  /*29fb0*/  UMOV UR4, 0xffffffff ;  /* 0xffffffff00047882 */ /* 0x000fc60000000000 */
[----:B------:R-:W-:Y:S05]  /*29fc0*/  BRA.DIV UR4, `(.L_x_1988) ;  /* 0x0000004e04e47947 */ /* 0x000fea000b800000 */
[----:B------:R-:W-:-:S13]  /*29fd0*/  ELECT P6, URZ, PT ;  /* 0x00000000003f782f */ /* 0x000fda00038c0000 */
.L_x_2172:
[----:B------:R-:W-:Y:S05]  /*29fe0*/  @!P6 BRA `(.L_x_1546) ;  /* 0x000000000080e947 */ /* 0x000fea0003800000 */
[----:B0-----:R-:W2:Y:S02]  /*29ff0*/  LDL R0, [R1+0x58] ;  /* 0x0000580001007983 */ /* 0x001ea40000100800 */
[----:B--2---:R-:W-:-:S13]  /*2a000*/  R2UR UR4, R0 ;  /* 0x00000000000472ca */ /* 0x004fda00000e0000 */
[----:B------:R-:W-:-:S06]  /*2a010*/  ULOP3.LUT UR4, UR4, 0x2, URZ, 0xfc, !UPT ;  /* 0x0000000204047892 */ /* 0x000fcc000f8efc3f */
[----:B------:R-:W-:-:S05]  /*2a020*/  IMAD.U32 R0, RZ, RZ, UR4 ;  /* 0x00000004ff007e24 */ /* 0x000fca000f8e00ff */
[----:B------:R-:W-:-:S13]  /*2a030*/  ISETP.NE.AND P0, PT, R0, 0x3, PT ;  /* 0x000000030000780c */ /* 0x000fda0003f05270 */
[----:B------:R-:W-:Y:S05]  /*2a040*/  @!P0 BRA `(.L_x_1989) ;  /* 0x0000000000048947 */ /* 0x000fea0003800000 */
[----:B------:R-:W-:Y:S01]  /*2a050*/  BPT.TRAP 0x1 ;  /* 0x000000040000795c */ /* 0x000fe20000300000 */
.L_x_1989:
[----:B------:R-:W-:Y:S01]  /*2a060*/  IMAD R5, R28, 0x8, R7 ;  /* 0x000000081c057824 */ /* 0x000fe200078e0207 */
[----:B------:R-:W-:Y:S02]  /*2a070*/  SHF.L.U32 R0, R30, 0x1f, RZ ;  /* 0x0000001f1e007819 */ /* 0x000fe400000006ff */
[----:B------:R-:W-:Y:S02]  /*2a080*/  IADD3 R28, R28, 0x1, RZ ;  /* 0x000000011c1c7810 */ /* 0x000fe40007ffe0ff */
[----:B------:R-:W0:Y:S02]  /*2a090*/  SYNCS.PHASECHK.TRANS64.TRYWAIT P1, [R5+URZ+0x2a840], R0 ;  /* 0x02a84000050075a7 */ /* 0x000e24000802017f */
[----:B------:R-:W-:-:S04]  /*2a0a0*/  ISETP.NE.AND P2, PT, R28, 0x2, PT ;  /* 0x000000021c00780c */ /* 0x000fc80003f45270 */
[----:B------:R-:W-:Y:S01]  /*2a0b0*/  SEL R3, RZ, 0x1, P2 ;  /* 0x00000001ff037807 */ /* 0x000fe20001000000 */
[----:B0-----:R-:W-:Y:S08]  /*2a0c0*/  @!P1 BRA `(.L_x_1990) ;  /* 0x0000004c00c49947 */ /* 0x001ff00003800000 */
.L_x_2173:
[----:B------:R-:W-:Y:S02]  /*2a0d0*/  SEL R28, R28, RZ, P2 ;  /* 0x000000ff1c1c7207 */ /* 0x000fe40001000000 */
[----:B------:R-:W-:Y:S01]  /*2a0e0*/  LOP3.LUT R2, R30, R3, RZ, 0x3c, !PT ;  /* 0x000000031e027212 */ /* 0x000fe200078e3cff */
[----:B------:R-:W-:Y:S06]  /*2a0f0*/  @!P0 BRA `(.L_x_1991) ;  /* 0x0000000000048947 */ /* 0x000fec0003800000 */
[----:B------:R-:W-:Y:S01]  /*2a100*/  BPT.TRAP 0x1 ;  /* 0x000000040000795c */ /* 0x000fe20000300000 */
.L_x_1991:
[----:B------:R-:W-:Y:S01]  /*2a110*/  IMAD R3, R28, 0x8, R7 ;  /* 0x000000081c037824 */ /* 0x000fe200078e0207 */
[----:B------:R-:W-:-:S04]  /*2a120*/  SHF.L.U32 R2, R2, 0x1f, RZ ;  /* 0x0000001f02027819 */ /* 0x000fc800000006ff */
[----:B------:R-:W2:Y:S02]  /*2a130*/  SYNCS.PHASECHK.TRANS64.TRYWAIT P1, [R3+URZ+0x2a840], R2 ;  /* 0x02a84002030075a7 */ /* 0x000ea4000802017f */
[----:B--2---:R-:W-:Y:S05]  /*2a140*/  @!P1 BRA `(.L_x_1992) ;  /* 0x0000004c00b89947 */ /* 0x004fea0003800000 */
.L_x_2174:
[----:B------:R-:W-:Y:S05]  /*2a150*/  @!P0 BRA `(.L_x_1993) ;  /* 0x0000000000048947 */ /* 0x000fea0003800000 */
[----:B------:R-:W-:Y:S01]  /*2a160*/  BPT.TRAP 0x1 ;  /* 0x000000040000795c */ /* 0x000fe20000300000 */
.L_x_1993:
[----:B------:R-:W4:Y:S02]  /*2a170*/  SYNCS.PHASECHK.TRANS64.TRYWAIT P1, [R5+URZ+0x2a860], R0 ;  /* 0x02a86000050075a7 */ /* 0x000f24000802017f */
[----:B----4-:R-:W-:Y:S05]  /*2a180*/  @!P1 BRA `(.L_x_1994) ;  /* 0x0000004c00bc9947 */ /* 0x010fea0003800000 */
.L_x_2175:
[----:B------:R-:W-:Y:S05]  /*2a190*/  @!P0 BRA `(.L_x_1995) ;  /* 0x0000000000048947 */ /* 0x000fea0003800000 */
[----:B------:R-:W-:Y:S01]  /*2a1a0*/  BPT.TRAP 0x1 ;  /* 0x000000040000795c */ /* 0x000fe20000300000 */
.L_x_1995:
[----:B------:R0:W0:Y:S02]  /*2a1b0*/  SYNCS.PHASECHK.TRANS64.TRYWAIT P0, [R3+URZ+0x2a860], R2 ;  /* 0x02a86002030075a7 */ /* 0x000024000800017f */
[----:B0-----:R-:W-:Y:S05]  /*2a1c0*/  @!P0 NANOSLEEP.SYNCS 0x989680 ;  /* 0x009896800000895d */ /* 0x001fea0003900000 */
[----:B------:R-:W0:Y:S02]  /*2a1d0*/  @!P0 SYNCS.PHASECHK.TRANS64 P0, [R3+URZ+0x2a860], R2 ;  /* 0x02a86002030085a7 */ /* 0x000e24000800007f */
[----:B0-----:R-:W-:Y:S05]  /*2a1e0*/  @!P0 BRA `(.L_x_1995) ;  /* 0xfffffffc00f08947 */ /* 0x001fea000383ffff */
.L_x_1546:
[----:B------:R-:W-:Y:S05]  /*2a1f0*/  BSYNC B9 ;  /* 0x0000000000097941 */ /* 0x000fea0003800000 */
.L_x_1543:
[----:B------:R-:W-:Y:S05]  /*2a200*/  EXIT ;  /* 0x000000000000794d */ /* 0x000fea0003800000 */
.L_x_1574:
[----:B0-----:R0:W1:Y:S02]  /*2a210*/  SYNCS.PHASECHK.TRANS64.TRYWAIT P6, [R86+URZ+0x2a890], R87 ;  /* 0x02a89057560075a7 */ /* 0x00106400080c017f */
[----:B-1----:R-:W-:Y:S05]  /*2a220*/  @!P6 NANOSLEEP.SYNCS 0x989680 ;  /* 0x009896800000e95d */ /* 0x002fea0003900000 */
[----:B------:R-:W1:Y:S02]  /*2a230*/  @!P6 SYNCS.PHASECHK.TRANS64 P6, [R86+URZ+0x2a890], R87 ;  /* 0x02a890575600e5a7 */ /* 0x000e6400080c007f */
[----:B-1----:R-:W-:Y:S05]  /*2a240*/  @!P6 BRA `(.L_x_1574) ;  /* 0xfffffffc00f0e947 */ /* 0x002fea000383ffff */
[----:B------:R-:W-:Y:S05]  /*2a250*/  BRA `(.L_x_1996) ;  /* 0xfffffd9c00107947 */ /* 0x000fea000383ffff */
.L_x_1575:
        /* <DEDUP_REMOVED lines=8> */
.L_x_1998:
[----:B------:R-:W-:Y:S05]  /*2a2e0*/  BSYNC B1 ;  /* 0x0000000000017941 */ /* 0x000fea0003800000 */
.L_x_1997:
[----:B------:R-:W-:Y:S01]  /*2a2f0*/  MOV R13, R117 ;  /* 0x00000075000d7202 */ /* 0x000fe20000000f00 */
[----:B------:R-:W-:Y:S02]  /*2a300*/  IMAD.MOV.U32 R12, RZ, RZ, RZ ;  /* 0x000000ffff0c7224 */ /* 0x000fe400078e00ff */
[----:B------:R-:W-:Y:S02]  /*2a310*/  IMAD.MOV.U32 R11, RZ, RZ, 0x1c1f ;  /* 0x00001c1fff0b7424 */ /* 0x000fe400078e00ff */
[----:B------:R-:W-:Y:S02]  /*2a320*/  IMAD.MOV.U32 R15, RZ, RZ, -0x1 ;  /* 0xffffffffff0f7424 */ /* 0x000fe400078e00ff */
[----:B------:R-:W-:-:S07]  /*2a330*/  IMAD.MOV.U32 R82, RZ, RZ, R14 ;  /* 0x000000ffff527224 */ /* 0x000fce00078e000e */
[----:B------:R-:W-:Y:S05]  /*2a340*/  WARPSYNC.COLLECTIVE R15, `(.L_x_1999) ;  /* 0x000000000f087348 */ /* 0x000fea0003c00000 */
[----:B------:R0:W1:Y:S02]  /*2a350*/  SHFL.IDX P6, R14, R13, R12, R11 ;  /* 0x0000000c0d0e7389 */ /* 0x00006400000c000b */
[----:B01----:R-:W-:Y:S01]  /*2a360*/  ENDCOLLECTIVE ;  /* 0x000000000000791b */ /* 0x003fe20003800000 */
.L_x_1999:
[----:B------:R-:W-:Y:S01]  /*2a370*/  IMAD.MOV.U32 R11, RZ, RZ, R14 ;  /* 0x000000ffff0b7224 */ /* 0x000fe200078e000e */
[----:B------:R-:W-:Y:S06]  /*2a380*/  BRA `(.L_x_2000) ;  /* 0xfffffd9800d87947 */ /* 0x000fec000383ffff */
.L_x_1600:
[----:B------:R-:W-:Y:S01]  /*2a390*/  BSSY B1, `(.L_x_2001) ;  /* 0x0000008000017945 */ /* 0x000fe20003800000 */
[----:B0---4-:R-:W-:Y:S01]  /*2a3a0*/  IMAD.MOV.U32 R13, RZ, RZ, R116 ;  /* 0x000000ffff0d7224 */ /* 0x011fe200078e0074 */
[----:B---3--:R-:W-:Y:S01]  /*2a3b0*/  MOV R11, 0x1c1f ;  /* 0x00001c1f000b7802 */ /* 0x008fe20000000f00 */
[----:B------:R-:W-:Y:S02]  /*2a3c0*/  IMAD.MOV.U32 R12, RZ, RZ, 0x1 ;  /* 0x00000001ff0c7424 */ /* 0x000fe400078e00ff */
[----:B------:R-:W-:-:S07]  /*2a3d0*/  IMAD.MOV.U32 R15, RZ, RZ, -0x1 ;  /* 0xffffffffff0f7424 */ /* 0x000fce00078e00ff */
[----:B-12---:R-:W-:Y:S05]  /*2a3e0*/  WARPSYNC.COLLECTIVE R15, `(.L_x_2002) ;  /* 0x000000000f087348 */ /* 0x006fea0003c00000 */
[----:B------:R0:W3:Y:S02]  /*2a3f0*/  SHFL.IDX P6, R14, R13, R12, R11 ;  /* 0x0000000c0d0e7389 */ /* 0x0000e400000c000b */
[----:B0123--:R-:W-:Y:S01]  /*2a400*/  ENDCOLLECTIVE ;  /* 0x000000000000791b */ /* 0x00ffe20003800000 */
.L_x_2002:
[----:B------:R-:W-:Y:S05]  /*2a410*/  BSYNC B1 ;  /* 0x0000000000017941 */ /* 0x000fea0003800000 */
.L_x_2001:
[----:B------:R-:W-:Y:S02]  /*2a420*/  IMAD.MOV.U32 R13, RZ, RZ, R117 ;  /* 0x000000ffff0d7224 */ /* 0x000fe400078e0075 */
[----:B------:R-:W-:Y:S02]  /*2a430*/  IMAD.MOV.U32 R12, RZ, RZ, 0x1 ;  /* 0x00000001ff0c7424 */ /* 0x000fe400078e00ff */
[----:B------:R-:W-:Y:S02]  /*2a440*/  IMAD.MOV.U32 R11, RZ, RZ, 0x1c1f ;  /* 0x00001c1fff0b7424 */ /* 0x000fe400078e00ff */
[----:B------:R-:W-:Y:S02]  /*2a450*/  IMAD.MOV.U32 R15, RZ, RZ, -0x1 ;  /* 0xffffffffff0f7424 */ /* 0x000fe400078e00ff */
[----:B------:R-:W-:-:S07]  /*2a460*/  IMAD.MOV.U32 R116, RZ, RZ, R14 ;  /* 0x000000ffff747224 */ /* 0x000fce00078e000e */
[----:B------:R-:W-:Y:S05]  /*2a470*/  WARPSYNC.COLLECTIVE R15, `(.L_x_2003) ;  /* 0x000000000f087348 */ /* 0x000fea0003c00000 */
[----:B------:R0:W1:Y:S02]  /*2a480*/  SHFL.IDX P6, R14, R13, R12, R11 ;  /* 0x0000000c0d0e7389 */ /* 0x00006400000c000b */
[----:B01----:R-:W-:Y:S01]  /*2a490*/  ENDCOLLECTIVE ;  /* 0x000000000000791b */ /* 0x003fe20003800000 */
.L_x_2003:
[----:B------:R-:W-:Y:S01]  /*2a4a0*/  MOV R117, R14 ;  /* 0x0000000e00757202 */ /* 0x000fe20000000f00 */
[----:B------:R-:W-:Y:S06]  /*2a4b0*/  BRA `(.L_x_2004) ;  /* 0xfffffdac00fc7947 */ /* 0x000fec000383ffff */
.L_x_1630:
[----:B0-----:R0:W1:Y:S02]  /*2a4c0*/  SYNCS.PHASECHK.TRANS64.TRYWAIT P6, [R86+URZ+0x2a890], R87 ;  /* 0x02a89057560075a7 */ /* 0x00106400080c017f */
[----:B-1----:R-:W-:Y:S05]  /*2a4d0*/  @!P6 NANOSLEEP.SYNCS 0x989680 ;  /* 0x009896800000e95d */ /* 0x002fea0003900000 */
[----:B------:R-:W1:Y:S02]  /*2a4e0*/  @!P6 SYNCS.PHASECHK.TRANS64 P6, [R86+URZ+0x2a890], R87 ;  /* 0x02a890575600e5a7 */ /* 0x000e6400080c007f */
[----:B-1----:R-:W-:Y:S05]  /*2a4f0*/  @!P6 BRA `(.L_x_1630) ;  /* 0xfffffffc00f0e947 */ /* 0x002fea000383ffff */
[----:B------:R-:W-:Y:S05]  /*2a500*/  BRA `(.L_x_2005) ;  /* 0xfffffdcc00e47947 */ /* 0x000fea000383ffff */
.L_x_1631:
        /* <DEDUP_REMOVED lines=8> */
.L_x_2007:
[----:B------:R-:W-:Y:S05]  /*2a590*/  BSYNC B1 ;  /* 0x0000000000017941 */ /* 0x000fea0003800000 */
.L_x_2006:
        /* <DEDUP_REMOVED lines=8> */
.L_x_2008:
[----:B------:R-:W-:Y:S01]  /*2a620*/  IMAD.MOV.U32 R11, RZ, RZ, R14 ;  /* 0x000000ffff0b7224 */ /* 0x000fe200078e000e */
[----:B------:R-:W-:Y:S06]  /*2a630*/  BRA `(.L_x_2009) ;  /* 0xfffffdcc00b47947 */ /* 0x000fec000383ffff */
.L_x_1644:
[----:B------:R-:W-:Y:S01]  /*2a640*/  BSSY B1, `(.L_x_2010) ;  /* 0x0000008000017945 */ /* 0x000fe20003800000 */
[----:B--234-:R-:W-:Y:S01]  /*2a650*/  IMAD.MOV.U32 R13, RZ, RZ, R116 ;  /* 0x000000ffff0d7224 */ /* 0x01cfe200078e0074 */
[----:B------:R-:W-:Y:S01]  /*2a660*/  MOV R15, 0xffffffff ;  /* 0xffffffff000f7802 */ /* 0x000fe20000000f00 */
[----:B------:R-:W-:Y:S02]  /*2a670*/  IMAD.MOV.U32 R12, RZ, RZ, 0x1 ;  /* 0x00000001ff0c7424 */ /* 0x000fe400078e00ff */
[----:B------:R-:W-:-:S07]  /*2a680*/  IMAD.MOV.U32 R11, RZ, RZ, 0x1c1f ;  /* 0x00001c1fff0b7424 */ /* 0x000fce00078e00ff */
[----:B01----:R-:W-:Y:S05]  /*2a690*/  WARPSYNC.COLLECTIVE R15, `(.L_x_2011) ;  /* 0x000000000f087348 */ /* 0x003fea0003c00000 */
[----:B------:R2:W3:Y:S02]  /*2a6a0*/  SHFL.IDX P6, R14, R13, R12, R11 ;  /* 0x0000000c0d0e7389 */ /* 0x0004e400000c000b */
[----:B0123--:R-:W-:Y:S01]  /*2a6b0*/  ENDCOLLECTIVE ;  /* 0x000000000000791b */ /* 0x00ffe20003800000 */
.L_x_2011:
[----:B------:R-:W-:Y:S05]  /*2a6c0*/  BSYNC B1 ;  /* 0x0000000000017941 */ /* 0x000fea0003800000 */
.L_x_2010:
        /* <DEDUP_REMOVED lines=8> */
.L_x_2012:
[----:B------:R-:W-:Y:S01]  /*2a750*/  IMAD.MOV.U32 R117, RZ, RZ, R14 ;  /* 0x000000ffff757224 */ /* 0x000fe200078e000e */
[----:B------:R-:W-:Y:S06]  /*2a760*/  BRA `(.L_x_2013) ;  /* 0xfffffde400247947 */ /* 0x000fec000383ffff */
.L_x_1657:
[----:B0-----:R0:W1:Y:S02]  /*2a770*/  SYNCS.PHASECHK.TRANS64.TRYWAIT P4, [R86+URZ+0x2a890], R87 ;  /* 0x02a89057560075a7 */ /* 0x001064000808017f */
[----:B-1----:R-:W-:Y:S05]  /*2a780*/  @!P4 NANOSLEEP.SYNCS 0x989680 ;  /* 0x009896800000c95d */ /* 0x002fea0003900000 */
[----:B------:R-:W1:Y:S02]  /*2a790*/  @!P4 SYNCS.PHASECHK.TRANS64 P4, [R86+URZ+0x2a890], R87 ;  /* 0x02a890575600c5a7 */ /* 0x000e64000808007f */
[----:B-1----:R-:W-:Y:S05]  /*2a7a0*/  @!P4 BRA `(.L_x_1657) ;  /* 0xfffffffc00f0c947 */ /* 0x002fea000383ffff */
[----:B------:R-:W-:Y:S05]  /*2a7b0*/  BRA `(.L_x_2014) ;  /* 0xfffffdf800dc7947 */ /* 0x000fea000383ffff */
.L_x_1658:
[----:B------:R-:W-:Y:S01]  /*2a7c0*/  BSSY B1, `(.L_x_2015) ;  /* 0x0000008000017945 */ /* 0x000fe20003800000 */
[----:B------:R-:W-:Y:S01]  /*2a7d0*/  MOV R13, R33 ;  /* 0x00000021000d7202 */ /* 0x000fe20000000f00 */
[----:B------:R-:W-:Y:S02]  /*2a7e0*/  IMAD.MOV.U32 R12, RZ, RZ, RZ ;  /* 0x000000ffff0c7224 */ /* 0x000fe400078e00ff */
[----:B------:R-:W-:Y:S02]  /*2a7f0*/  IMAD.MOV.U32 R11, RZ, RZ, 0x1c1f ;  /* 0x00001c1fff0b7424 */ /* 0x000fe400078e00ff */
[----:B------:R-:W-:-:S07]  /*2a800*/  IMAD.MOV.U32 R15, RZ, RZ, -0x1 ;  /* 0xffffffffff0f7424 */ /* 0x000fce00078e00ff */
[----:B0-----:R-:W-:Y:S05]  /*2a810*/  WARPSYNC.COLLECTIVE R15, `(.L_x_2016) ;  /* 0x000000000f087348 */ /* 0x001fea0003c00000 */
[----:B------:R1:W2:Y:S02]  /*2a820*/  SHFL.IDX P6, R14, R13, R12, R11 ;  /* 0x0000000c0d0e7389 */ /* 0x0002a400000c000b */
[----:B012---:R-:W-:Y:S01]  /*2a830*/  ENDCOLLECTIVE ;  /* 0x000000000000791b */ /* 0x007fe20003800000 */
.L_x_2016:
[----:B------:R-:W-:Y:S05]  /*2a840*/  BSYNC B1 ;  /* 0x0000000000017941 */ /* 0x000fea0003800000 */
.L_x_2015:
[----:B------:R-:W-:Y:S01]  /*2a850*/  IMAD.MOV.U32 R13, RZ, RZ, R32 ;  /* 0x000000ffff0d7224 */ /* 0x000fe200078e0020 */
[----:B------:R-:W-:Y:S01]  /*2a860*/  MOV R11, 0x1c1f ;  /* 0x00001c1f000b7802 */ /* 0x000fe20000000f00 */
[----:B------:R-:W-:Y:S02]  /*2a870*/  IMAD.MOV.U32 R12, RZ, RZ, RZ ;  /* 0x000000ffff0c7224 */ /* 0x000fe400078e00ff */
[----:B------:R-:W-:Y:S02]  /*2a880*/  IMAD.MOV.U32 R15, RZ, RZ, -0x1 ;  /* 0xffffffffff0f7424 */ /* 0x000fe400078e00ff */
[----:B------:R-:W-:-:S07]  /*2a890*/  IMAD.MOV.U32 R35, RZ, RZ, R14 ;  /* 0x000000ffff237224 */ /* 0x000fce00078e000e */
[----:B------:R-:W-:Y:S05]  /*2a8a0*/  WARPSYNC.COLLECTIVE R15, `(.L_x_2017) ;  /* 0x000000000f087348 */ /* 0x000fea0003c00000 */
[----:B------:R0:W1:Y:S02]  /*2a8b0*/  SHFL.IDX P6, R14, R13, R12, R11 ;  /* 0x0000000c0d0e7389 */ /* 0x00006400000c000b */
[----:B01----:R-:W-:Y:S01]  /*2a8c0*/  ENDCOLLECTIVE ;  /* 0x000000000000791b */ /* 0x003fe20003800000 */
.L_x_2017:
[----:B------:R-:W-:Y:S01]  /*2a8d0*/  IMAD.MOV.U32 R34, RZ, RZ, R14 ;  /* 0x000000ffff227224 */ /* 0x000fe200078e000e */
[----:B------:R-:W-:Y:S06]  /*2a8e0*/  BRA `(.L_x_2018) ;  /* 0xfffffdf800f87947 */ /* 0x000fec000383ffff */
.L_x_1661:
[----:B------:R-:W-:Y:S01]  /*2a8f0*/  BSSY B1, `(.L_x_2019) ;  /* 0x0000008000017945 */ /* 0x000fe20003800000 */
[----:B----4-:R-:W-:Y:S02]  /*2a900*/  IMAD.MOV.U32 R13, RZ, RZ, R33 ;  /* 0x000000ffff0d7224 */ /* 0x010fe400078e0021 */
[----:B------:R-:W-:Y:S02]  /*2a910*/  IMAD.MOV.U32 R12, RZ, RZ, 0x1 ;  /* 0x00000001ff0c7424 */ /* 0x000fe400078e00ff */
[----:B------:R-:W-:Y:S02]  /*2a920*/  IMAD.MOV.U32 R11, RZ, RZ, 0x1c1f ;  /* 0x00001c1fff0b7424 */ /* 0x000fe400078e00ff */
[----:B------:R-:W-:-:S07]  /*2a930*/  IMAD.MOV.U32 R15, RZ, RZ, -0x1 ;  /* 0xffffffffff0f7424 */ /* 0x000fce00078e00ff */
[----:B0123--:R-:W-:Y:S05]  /*2a940*/  WARPSYNC.COLLECTIVE R15, `(.L_x_2020) ;  /* 0x000000000f087348 */ /* 0x00ffea0003c00000 */
[----:B------:R4:W0:Y:S02]  /*2a950*/  SHFL.IDX P6, R14, R13, R12, R11 ;  /* 0x0000000c0d0e7389 */ /* 0x00082400000c000b */
[----:B01234-:R-:W-:Y:S01]  /*2a960*/  ENDCOLLECTIVE ;  /* 0x000000000000791b */ /* 0x01ffe20003800000 */
.L_x_2020:
[----:B------:R-:W-:Y:S05]  /*2a970*/  BSYNC B1 ;  /* 0x0000000000017941 */ /* 0x000fea0003800000 */
.L_x_2019:
[----:B------:R-:W-:Y:S01]  /*2a980*/  IMAD.MOV.U32 R13, RZ, RZ, R32 ;  /* 0x000000ffff0d7224 */ /* 0x000fe200078e0020 */
[----:B------:R-:W-:Y:S01]  /*2a990*/  MOV R33, R14 ;  /* 0x0000000e00217202 */ /* 0x000fe20000000f00 */
[----:B------:R-:W-:Y:S02]  /*2a9a0*/  IMAD.MOV.U32 R12, RZ, RZ, 0x1 ;  /* 0x00000001ff0c7424 */ /* 0x000fe400078e00ff */
[----:B------:R-:W-:Y:S02]  /*2a9b0*/  IMAD.MOV.U32 R11, RZ, RZ, 0x1c1f ;  /* 0x00001c1fff0b7424 */ /* 0x000fe400078e00ff */
[----:B------:R-:W-:-:S07]  /*2a9c0*/  IMAD.MOV.U32 R15, RZ, RZ, -0x1 ;  /* 0xffffffffff0f7424 */ /* 0x000fce00078e00ff */
[----:B------:R-:W-:Y:S05]  /*2a9d0*/  WARPSYNC.COLLECTIVE R15, `(.L_x_2021) ;  /* 0x000000000f087348 */ /* 0x000fea0003c00000 */
[----:B------:R0:W1:Y:S02]  /*2a9e0*/  SHFL.IDX P6, R14, R13, R12, R11 ;  /* 0x0000000c0d0e7389 */ /* 0x00006400000c000b */
[----:B01----:R-:W-:Y:S01]  /*2a9f0*/  ENDCOLLECTIVE ;  /* 0x000000000000791b */ /* 0x003fe20003800000 */
.L_x_2021:
[----:B------:R-:W-:Y:S01]  /*2aa00*/  IMAD.MOV.U32 R32, RZ, RZ, R14 ;  /* 0x000000ffff207224 */ /* 0x000fe200078e000e */
[----:B------:R-:W-:Y:S06]  /*2aa10*/  BRA `(.L_x_2022) ;  /* 0xfffffdfc00547947 */ /* 0x000fec000383ffff */
.L_x_1665:
[----:B---3--:R3:W0:Y:S02]  /*2aa20*/  SYNCS.PHASECHK.TRANS64.TRYWAIT P0, [R86+URZ+0x2a8b0], R87 ;  /* 0x02a8b057560075a7 */ /* 0x008624000800017f */
[----:B0-----:R-:W-:Y:S05]  /*2aa30*/  @!P0 NANOSLEEP.SYNCS 0x989680 ;  /* 0x009896800000895d */ /* 0x001fea0003900000 */
[----:B------:R-:W0:Y:S02]  /*2aa40*/  @!P0 SYNCS.PHASECHK.TRANS64 P0, [R86+URZ+0x2a8b0], R87 ;  /* 0x02a8b057560085a7 */ /* 0x000e24000800007f */
[----:B0-----:R-:W-:Y:S05]  /*2aa50*/  @!P0 BRA `(.L_x_1665) ;  /* 0xfffffffc00f08947 */ /* 0x001fea000383ffff */
[----:B------:R-:W-:Y:S05]  /*2aa60*/  BRA `(.L_x_2023) ;  /* 0xfffffe00002c7947 */ /* 0x000fea000383ffff */
.L_x_1693:
        /* <DEDUP_REMOVED lines=8> */
.L_x_2025:
[----:B------:R-:W-:Y:S05]  /*2aaf0*/  BSYNC B1 ;  /* 0x0000000000017941 */ /* 0x000fea0003800000 */
.L_x_2024:
[----:B------:R-:W-:Y:S01]  /*2ab00*/  IMAD.MOV.U32 R13, RZ, RZ, R63 ;  /* 0x000000ffff0d7224 */ /* 0x000fe200078e003f */
[----:B------:R-:W-:Y:S01]  /*2ab10*/  MOV R15, 0xffffffff ;  /* 0xffffffff000f7802 */ /* 0x000fe20000000f00 */
[----:B------:R-:W-:Y:S02]  /*2ab20*/  IMAD.MOV.U32 R12, RZ, RZ, RZ ;  /* 0x000000ffff0c7224 */ /* 0x000fe400078e00ff */
[----:B------:R-:W-:Y:S02]  /*2ab30*/  IMAD.MOV.U32 R11, RZ, RZ, 0x1c1f ;  /* 0x00001c1fff0b7424 */ /* 0x000fe400078e00ff */
[----:B------:R-:W-:-:S07]  /*2ab40*/  IMAD.MOV.U32 R3, RZ, RZ, R14 ;  /* 0x000000ffff037224 */ /* 0x000fce00078e000e */
[----:B------:R-:W-:Y:S05]  /*2ab50*/  WARPSYNC.COLLECTIVE R15, `(.L_x_2026) ;  /* 0x000000000f087348 */ /* 0x000fea0003c00000 */
[----:B------:R0:W1:Y:S02]  /*2ab60*/  SHFL.IDX P6, R14, R13, R12, R11 ;  /* 0x0000000c0d0e7389 */ /* 0x00006400000c000b */
[----:B01----:R-:W-:Y:S01]  /*2ab70*/  ENDCOLLECTIVE ;  /* 0x000000000000791b */ /* 0x003fe20003800000 */
.L_x_2026:
[----:B------:R-:W-:Y:S02]  /*2ab80*/  IMAD.MOV.U32 R13, RZ, RZ, R0 ;  /* 0x000000ffff0d7224 */ /* 0x000fe400078e0000 */
[----:B------:R-:W-:-:S07]  /*2ab90*/  IMAD.MOV.U32 R6, RZ, RZ, R14 ;  /* 0x000000ffff067224 */ /* 0x000fce00078e000e */
[----:B------:R-:W-:Y:S05]  /*2aba0*/  WARPSYNC.COLLECTIVE R15, `(.L_x_2027) ;  /* 0x000000000f087348 */ /* 0x000fea0003c00000 */
[----:B------:R0:W1:Y:S02]  /*2abb0*/  SHFL.IDX P6, R14, R13, R12, R11 ;  /* 0x0000000c0d0e7389 */ /* 0x00006400000c000b */
[----:B01----:R-:W-:Y:S01]  /*2abc0*/  ENDCOLLECTIVE ;  /* 0x000000000000791b */ /* 0x003fe20003800000 */
.L_x_2027:
[----:B------:R-:W-:Y:S02]  /*2abd0*/  IMAD.MOV.U32 R13, RZ, RZ, R65 ;  /* 0x000000ffff0d7224 */ /* 0x000fe400078e0041 */
[----:B------:R-:W-:-:S07]  /*2abe0*/  IMAD.MOV.U32 R9, RZ, RZ, R14 ;  /* 0x000000ffff097224 */ /* 0x000fce00078e000e */
[----:B------:R-:W-:Y:S05]  /*2abf0*/  WARPSYNC.COLLECTIVE R15, `(.L_x_2028) ;  /* 0x000000000f087348 */ /* 0x000fea0003c00000 */
[----:B------:R0:W1:Y:S02]  /*2ac00*/  SHFL.IDX P6, R14, R13, R12, R11 ;  /* 0x0000000c0d0e7389 */ /* 0x00006400000c000b */
[----:B01----:R-:W-:Y:S01]  /*2ac10*/  ENDCOLLECTIVE ;  /* 0x000000000000791b */ /* 0x003fe20003800000 */
.L_x_2028:
[----:B------:R-:W-:Y:S01]  /*2ac20*/  IMAD.MOV.U32 R8, RZ, RZ, R14 ;  /* 0x000000ffff087224 */ /* 0x000fe200078e000e */
[----:B------:R-:W-:Y:S06]  /*2ac30*/  BRA `(.L_x_2029) ;  /* 0xfffffe1400587947 */ /* 0x000fec000383ffff */
.L_x_1696:
[----:B------:R-:W-:Y:S01]  /*2ac40*/  BSSY B1, `(.L_x_2030) ;  /* 0x0000008000017945 */ /* 0x000fe20003800000 */
[----:B------:R-:W-:Y:S01]  /*2ac50*/  IMAD.MOV.U32 R13, RZ, RZ, R62 ;  /* 0x000000ffff0d7224 */ /* 0x000fe200078e003e */
[----:B------:R-:W-:Y:S01]  /*2ac60*/  MOV R12, 0x1 ;  /* 0x00000001000c7802 */ /* 0x000fe20000000f00 */
[----:B------:R-:W-:Y:S02]  /*2ac70*/  IMAD.MOV.U32 R11, RZ, RZ, 0x1c1f ;  /* 0x00001c1fff0b7424 */ /* 0x000fe400078e00ff */
[----:B------:R-:W-:-:S07]  /*2ac80*/  IMAD.MOV.U32 R15, RZ, RZ, -0x1 ;  /* 0xffffffffff0f7424 */ /* 0x000fce00078e00ff */
[----:B-12---:R-:W-:Y:S05]  /*2ac90*/  WARPSYNC.COLLECTIVE R15, `(.L_x_2031) ;  /* 0x000000000f087348 */ /* 0x006fea0003c00000 */
[----:B------:R0:W3:Y:S02]  /*2aca0*/  SHFL.IDX P6, R14, R13, R12, R11 ;  /* 0x0000000c0d0e7389 */ /* 0x0000e400000c000b */
[----:B0123--:R-:W-:Y:S01]  /*2acb0*/  ENDCOLLECTIVE ;  /* 0x000000000000791b */ /* 0x00ffe20003800000 */
.L_x_2031:
[----:B------:R-:W-:Y:S05]  /*2acc0*/  BSYNC B1 ;  /* 0x0000000000017941 */ /* 0x000fea0003800000 */
.L_x_2030:
[----:B------:R-:W-:Y:S01]  /*2acd0*/  IMAD.MOV.U32 R13, RZ, RZ, R63 ;  /* 0x000000ffff0d7224 */ /* 0x000fe200078e003f */
[----:B------:R-:W-:Y:S01]  /*2ace0*/  MOV R15, 0xffffffff ;  /* 0xffffffff000f7802 */ /* 0x000fe20000000f00 */
[----:B------:R-:W-:Y:S02]  /*2acf0*/  IMAD.MOV.U32 R12, RZ, RZ, 0x1 ;  /* 0x00000001ff0c7424 */ /* 0x000fe400078e00ff */
[----:B------:R-:W-:Y:S02]  /*2ad00*/  IMAD.MOV.U32 R11, RZ, RZ, 0x1c1f ;  /* 0x00001c1fff0b7424 */ /* 0x000fe400078e00ff */
[----:B------:R-:W-:-:S07]  /*2ad10*/  IMAD.MOV.U32 R62, RZ, RZ, R14 ;  /* 0x000000ffff3e7224 */ /* 0x000fce00078e000e */
[----:B------:R-:W-:Y:S05]  /*2ad20*/  WARPSYNC.COLLECTIVE R15, `(.L_x_2032) ;  /* 0x000000000f087348 */ /* 0x000fea0003c00000 */
[----:B------:R0:W1:Y:S02]  /*2ad30*/  SHFL.IDX P6, R14, R13, R12, R11 ;  /* 0x0000000c0d0e7389 */ /* 0x00006400000c000b */
[----:B01----:R-:W-:Y:S01]  /*2ad40*/  ENDCOLLECTIVE ;  /* 0x000000000000791b */ /* 0x003fe20003800000 */
.L_x_2032:
[----:B------:R-:W-:Y:S02]  /*2ad50*/  IMAD.MOV.U32 R13, RZ, RZ, R0 ;  /* 0x000000ffff0d7224 */ /* 0x000fe400078e0000 */
[----:B------:R-:W-:-:S07]  /*2ad60*/  IMAD.MOV.U32 R63, RZ, RZ, R14 ;  /* 0x000000ffff3f7224 */ /* 0x000fce00078e000e */
[----:B------:R-:W-:Y:S05]  /*2ad70*/  WARPSYNC.COLLECTIVE R15, `(.L_x_2033) ;  /* 0x000000000f087348 */ /* 0x000fea0003c00000 */
[----:B------:R0:W1:Y:S02]  /*2ad80*/  SHFL.IDX P6, R14, R13, R12, R11 ;  /* 0x0000000c0d0e7389 */ /* 0x00006400000c000b */
[----:B01----:R-:W-:Y:S01]  /*2ad90*/  ENDCOLLECTIVE ;  /* 0x000000000000791b */ /* 0x003fe20003800000 */
.L_x_2033:
[----:B------:R-:W-:Y:S02]  /*2ada0*/  IMAD.MOV.U32 R13, RZ, RZ, R65 ;  /* 0x000000ffff0d7224 */ /* 0x000fe400078e0041 */
[----:B------:R-:W-:-:S07]  /*2adb0*/  IMAD.MOV.U32 R0, RZ, RZ, R14 ;  /* 0x000000ffff007224 */ /* 0x000fce00078e000e */
[----:B------:R-:W-:Y:S05]  /*2adc0*/  WARPSYNC.COLLECTIVE R15, `(.L_x_2034) ;  /* 0x000000000f087348 */ /* 0x000fea0003c00000 */
[----:B------:R0:W1:Y:S02]  /*2add0*/  SHFL.IDX P6, R14, R13, R12, R11 ;  /* 0x0000000c0d0e7389 */ /* 0x00006400000c000b */
[----:B01----:R-:W-:Y:S01]  /*2ade0*/  ENDCOLLECTIVE ;  /* 0x000000000000791b */ /* 0x003fe20003800000 */
.L_x_2034:
[----:B------:R-:W-:Y:S01]  /*2adf0*/  IMAD.MOV.U32 R65, RZ, RZ, R14 ;  /* 0x000000ffff417224 */ /* 0x000fe200078e000e */
[----:B------:R-:W-:Y:S06]  /*2ae00*/  BRA `(.L_x_2035) ;  /* 0xfffffe1800ec7947 */ /* 0x000fec000383ffff */
.L_x_1700:
[----:B0-----:R0:W1:Y:S02]  /*2ae10*/  SYNCS.PHASECHK.TRANS64.TRYWAIT P0, [R2+URZ+0x2a800], R5 ;  /* 0x02a80005020075a7 */ /* 0x001064000800017f */
[----:B-1----:R-:W-:Y:S05]  /*2ae20*/  @!P0 NANOSLEEP.SYNCS 0x989680 ;  /* 0x009896800000895d */ /* 0x002fea0003900000 */
[----:B------:R-:W1:Y:S02]  /*2ae30*/  @!P0 SYNCS.PHASECHK.TRANS64 P0, [R2+URZ+0x2a800], R5 ;  /* 0x02a80005020085a7 */ /* 0x000e64000800007f */
[----:B-1----:R-:W-:Y:S05]  /*2ae40*/  @!P0 BRA `(.L_x_1700) ;  /* 0xfffffffc00f08947 */ /* 0x002fea000383ffff */
[----:B------:R-:W-:Y:S05]  /*2ae50*/  BRA `(.L_x_2036) ;  /* 0xfffffe2400007947 */ /* 0x000fea000383ffff */
.L_x_1724:
        /* <DEDUP_REMOVED lines=8> */
.L_x_2038:
[----:B------:R-:W-:Y:S05]  /*2aee0*/  BSYNC B1 ;  /* 0x0000000000017941 */ /* 0x000fea0003800000 */
.L_x_2037:
        /* <DEDUP_REMOVED lines=8> */
.L_x_2039:
[----:B------:R-:W-:Y:S02]  /*2af70*/  IMAD.MOV.U32 R13, RZ, RZ, R61 ;  /* 0x000000ffff0d7224 */ /* 0x000fe400078e003d */
[----:B------:R-:W-:-:S07]  /*2af80*/  IMAD.MOV.U32 R0, RZ, RZ, R14 ;  /* 0x000000ffff007224 */ /* 0x000fce00078e000e */
[----:B------:R-:W-:Y:S05]  /*2af90*/  WARPSYNC.COLLECTIVE R15, `(.L_x_2040) ;  /* 0x000000000f087348 */ /* 0x000fea0003c00000 */
[----:B------:R0:W1:Y:S02]  /*2afa0*/  SHFL.IDX P6, R14, R13, R12, R11 ;  /* 0x0000000c0d0e7389 */ /* 0x00006400000c000b */
[----:B01----:R-:W-:Y:S01]  /*2afb0*/  ENDCOLLECTIVE ;  /* 0x000000000000791b */ /* 0x003fe20003800000 */
.L_x_2040:
[----:B------:R-:W-:Y:S02]  /*2afc0*/  IMAD.MOV.U32 R13, RZ, RZ, R62 ;  /* 0x000000ffff0d7224 */ /* 0x000fe400078e003e */
[----:B------:R-:W-:-:S07]  /*2afd0*/  IMAD.MOV.U32 R7, RZ, RZ, R14 ;  /* 0x000000ffff077224 */ /* 0x000fce00078e000e */
[----:B------:R-:W-:Y:S05]  /*2afe0*/  WARPSYNC.COLLECTIVE R15, `(.L_x_2041) ;  /* 0x000000000f087348 */ /* 0x000fea0003c00000 */
[----:B------:R0:W1:Y:S02]  /*2aff0*/  SHFL.IDX P6, R14, R13, R12, R11 ;  /* 0x0000000c0d0e7389 */ /* 0x00006400000c000b */
[----:B01----:R-:W-:Y:S01]  /*2b000*/  ENDCOLLECTIVE ;  /* 0x000000000000791b */ /* 0x003fe20003800000 */
.L_x_2041:
[----:B------:R-:W-:Y:S05]  /*2b010*/  BRA `(.L_x_2042) ;  /* 0xfffffe4400d47947 */ /* 0x000fea000383ffff */
.L_x_1727:
[----:B------:R-:W-:Y:S01]  /*2b020*/  BSSY B1, `(.L_x_2043) ;  /* 0x0000008000017945 */ /* 0x000fe20003800000 */
[----:B------:R-:W-:Y:S01]  /*2b030*/  IMAD.MOV.U32 R13, RZ, RZ, R21 ;  /* 0x000000ffff0d7224 */ /* 0x000fe200078e0015 */
[----:B------:R-:W-:Y:S01]  /*2b040*/  MOV R11, 0x1c1f ;  /* 0x00001c1f000b7802 */ /* 0x000fe20000000f00 */
[----:B------:R-:W-:Y:S02]  /*2b050*/  IMAD.MOV.U32 R12, RZ, RZ, 0x1 ;  /* 0x00000001ff0c7424 */ /* 0x000fe400078e00ff */
[----:B------:R-:W-:-:S07]  /*2b060*/  IMAD.MOV.U32 R15, RZ, RZ, -0x1 ;  /* 0xffffffffff0f7424 */ /* 0x000fce00078e00ff */
[----:B--2---:R-:W-:Y:S05]  /*2b070*/  WARPSYNC.COLLECTIVE R15, `(.L_x_2044) ;  /* 0x000000000f087348 */ /* 0x004fea0003c00000 */
[----:B------:R0:W1:Y:S02]  /*2b080*/  SHFL.IDX P6, R14, R13, R12, R11 ;  /* 0x0000000c0d0e7389 */ /* 0x00006400000c000b */
[----:B012---:R-:W-:Y:S01]  /*2b090*/  ENDCOLLECTIVE ;  /* 0x000000000000791b */ /* 0x007fe20003800000 */
.L_x_2044:
[----:B------:R-:W-:Y:S05]  /*2b0a0*/  BSYNC B1 ;  /* 0x0000000000017941 */ /* 0x000fea0003800000 */
.L_x_2043:
        /* <DEDUP_REMOVED lines=8> */
.L_x_2045:
[----:B------:R-:W-:Y:S01]  /*2b130*/  IMAD.MOV.U32 R13, RZ, RZ, R61 ;  /* 0x000000ffff0d7224 */ /* 0x000fe200078e003d */
[----:B------:R-:W-:-:S07]  /*2b140*/  MOV R3, R14 ;  /* 0x0000000e00037202 */ /* 0x000fce0000000f00 */
[----:B------:R-:W-:Y:S05]  /*2b150*/  WARPSYNC.COLLECTIVE R15, `(.L_x_2046) ;  /* 0x000000000f087348 */ /* 0x000fea0003c00000 */
[----:B------:R0:W1:Y:S02]  /*2b160*/  SHFL.IDX P6, R14, R13, R12, R11 ;  /* 0x0000000c0d0e7389 */ /* 0x00006400000c000b */
[----:B01----:R-:W-:Y:S01]  /*2b170*/  ENDCOLLECTIVE ;  /* 0x000000000000791b */ /* 0x003fe20003800000 */
.L_x_2046:
[----:B------:R-:W-:Y:S02]  /*2b180*/  IMAD.MOV.U32 R13, RZ, RZ, R62 ;  /* 0x000000ffff0d7224 */ /* 0x000fe400078e003e */
[----:B------:R-:W-:-:S07]  /*2b190*/  IMAD.MOV.U32 R61, RZ, RZ, R14 ;  /* 0x000000ffff3d7224 */ /* 0x000fce00078e000e */
[----:B------:R-:W-:Y:S05]  /*2b1a0*/  WARPSYNC.COLLECTIVE R15, `(.L_x_2047) ;  /* 0x000000000f087348 */ /* 0x000fea0003c00000 */
[----:B------:R0:W1:Y:S02]  /*2b1b0*/  SHFL.IDX P6, R14, R13, R12, R11 ;  /* 0x0000000c0d0e7389 */ /* 0x00006400000c000b */
[----:B01----:R-:W-:Y:S01]  /*2b1c0*/  ENDCOLLECTIVE ;  /* 0x000000000000791b */ /* 0x003fe20003800000 */
.L_x_2047:
[----:B------:R-:W-:Y:S01]  /*2b1d0*/  IMAD.MOV.U32 R62, RZ, RZ, R14 ;  /* 0x000000ffff3e7224 */ /* 0x000fe200078e000e */
[----:B------:R-:W-:Y:S06]  /*2b1e0*/  BRA `(.L_x_2048) ;  /* 0xfffffe4800f87947 */ /* 0x000fec000383ffff */
.L_x_1731:
[----:B0-----:R0:W1:Y:S02]  /*2b1f0*/  SYNCS.PHASECHK.TRANS64.TRYWAIT P0, [R2+URZ+0x2a800], R61 ;  /* 0x02a8003d020075a7 */ /* 0x001064000800017f */
[----:B-1----:R-:W-:Y:S05]  /*2b200*/  @!P0 NANOSLEEP.SYNCS 0x989680 ;  /* 0x009896800000895d */ /* 0x002fea0003900000 */
[----:B------:R-:W1:Y:S02]  /*2b210*/  @!P0 SYNCS.PHASECHK.TRANS64 P0, [R2+URZ+0x2a800], R61 ;  /* 0x02a8003d020085a7 */ /* 0x000e64000800007f */
[----:B-1----:R-:W-:Y:S05]  /*2b220*/  @!P0 BRA `(.L_x_1731) ;  /* 0xfffffffc00f08947 */ /* 0x002fea000383ffff */
[----:B------:R-:W-:Y:S05]  /*2b230*/  BRA `(.L_x_2049) ;  /* 0xfffffe5000787947 */ /* 0x000fea000383ffff */
.L_x_1745:
[----:B-1----:R1:W3:Y:S02]  /*2b240*/  SYNCS.PHASECHK.TRANS64.TRYWAIT P1, [R9+URZ+0x2a830], R0 ;  /* 0x02a83000090075a7 */ /* 0x0022e4000802017f */
[----:B---3--:R-:W-:Y:S05]  /*2b250*/  @!P1 NANOSLEEP.SYNCS 0x989680 ;  /* 0x009896800000995d */ /* 0x008fea0003900000 */
[----:B------:R-:W3:Y:S02]  /*2b260*/  @!P1 SYNCS.PHASECHK.TRANS64 P1, [R9+URZ+0x2a830], R0 ;  /* 0x02a83000090095a7 */ /* 0x000ee4000802007f */
[----:B---3--:R-:W-:Y:S05]  /*2b270*/  @!P1 BRA `(.L_x_1745) ;  /* 0xfffffffc00f09947 */ /* 0x008fea000383ffff */
[----:B------:R-:W-:Y:S05]  /*2b280*/  BRA `(.L_x_1744) ;  /* 0xfffffe7800307947 */ /* 0x000fea000383ffff */
.L_x_1766:
[----:B-1----:R1:W2:Y:S02]  /*2b290*/  SYNCS.PHASECHK.TRANS64.TRYWAIT P1, [R9+URZ+0x2a830], R4 ;  /* 0x02a83004090075a7 */ /* 0x0022a4000802017f */
[----:B--2---:R-:W-:Y:S05]  /*2b2a0*/  @!P1 NANOSLEEP.SYNCS 0x989680 ;  /* 0x009896800000995d */ /* 0x004fea0003900000 */
[----:B------:R-:W2:Y:S02]  /*2b2b0*/  @!P1 SYNCS.PHASECHK.TRANS64 P1, [R9+URZ+0x2a830], R4 ;  /* 0x02a83004090095a7 */ /* 0x000ea4000802007f */
[----:B--2---:R-:W-:Y:S05]  /*2b2c0*/  @!P1 BRA `(.L_x_1766) ;  /* 0xfffffffc00f09947 */ /* 0x004fea000383ffff */
[----:B------:R-:W-:Y:S05]  /*2b2d0*/  BRA `(.L_x_1765) ;  /* 0xfffffea400d87947 */ /* 0x000fea000383ffff */
.L_x_1771:
[----:B-1----:R1:W2:Y:S02]  /*2b2e0*/  SYNCS.PHASECHK.TRANS64.TRYWAIT P1, [R21+URZ+0x2a850], R4 ;  /* 0x02a85004150075a7 */ /* 0x0022a4000802017f */
[----:B--2---:R-:W-:Y:S05]  /*2b2f0*/  @!P1 NANOSLEEP.SYNCS 0x989680 ;  /* 0x009896800000995d */ /* 0x004fea0003900000 */
[----:B------:R-:W2:Y:S02]  /*2b300*/  @!P1 SYNCS.PHASECHK.TRANS64 P1, [R21+URZ+0x2a850], R4 ;  /* 0x02a85004150095a7 */ /* 0x000ea4000802007f */
[----:B--2---:R-:W-:Y:S05]  /*2b310*/  @!P1 BRA `(.L_x_1771) ;  /* 0xfffffffc00f09947 */ /* 0x004fea000383ffff */
[----:B------:R-:W-:Y:S05]  /*2b320*/  BRA `(.L_x_1770) ;  /* 0xfffffeb400147947 */ /* 0x000fea000383ffff */
.L_x_1793:
[----:B-1----:R1:W2:Y:S02]  /*2b330*/  SYNCS.PHASECHK.TRANS64.TRYWAIT P1, [R20+URZ+0x2a830], R3 ;  /* 0x02a83003140075a7 */ /* 0x0022a4000802017f */
[----:B--2---:R-:W-:Y:S05]  /*2b340*/  @!P1 NANOSLEEP.SYNCS 0x989680 ;  /* 0x009896800000995d */ /* 0x004fea0003900000 */
[----:B------:R-:W2:Y:S02]  /*2b350*/  @!P1 SYNCS.PHASECHK.TRANS64 P1, [R20+URZ+0x2a830], R3 ;  /* 0x02a83003140095a7 */ /* 0x000ea4000802007f */
[----:B--2---:R-:W-:Y:S05]  /*2b360*/  @!P1 BRA `(.L_x_1793) ;  /* 0xfffffffc00f09947 */ /* 0x004fea000383ffff */
[----:B------:R-:W-:Y:S05]  /*2b370*/  BRA `(.L_x_1792) ;  /* 0xfffffedc00707947 */ /* 0x000fea000383ffff */
.L_x_1798:
[----:B-1----:R1:W2:Y:S02]  /*2b380*/  SYNCS.PHASECHK.TRANS64.TRYWAIT P1, [R21+URZ+0x2a850], R0 ;  /* 0x02a85000150075a7 */ /* 0x0022a4000802017f */
[----:B--2---:R-:W-:Y:S05]  /*2b390*/  @!P1 NANOSLEEP.SYNCS 0x989680 ;  /* 0x009896800000995d */ /* 0x004fea0003900000 */
[----:B------:R-:W2:Y:S02]  /*2b3a0*/  @!P1 SYNCS.PHASECHK.TRANS64 P1, [R21+URZ+0x2a850], R0 ;  /* 0x02a85000150095a7 */ /* 0x000ea4000802007f */
[----:B--2---:R-:W-:Y:S05]  /*2b3b0*/  @!P1 BRA `(.L_x_1798) ;  /* 0xfffffffc00f09947 */ /* 0x004fea000383ffff */
[----:B------:R-:W-:Y:S05]  /*2b3c0*/  BRA `(.L_x_1797) ;  /* 0xfffffee800ac7947 */ /* 0x000fea000383ffff */
.L_x_1808:
[----:B-1----:R1:W2:Y:S02]  /*2b3d0*/  SYNCS.PHASECHK.TRANS64.TRYWAIT P1, [R0+URZ+0x2a830], R3 ;  /* 0x02a83003000075a7 */ /* 0x0022a4000802017f */
[----:B--2---:R-:W-:Y:S05]  /*2b3e0*/  @!P1 NANOSLEEP.SYNCS 0x989680 ;  /* 0x009896800000995d */ /* 0x004fea0003900000 */
[----:B------:R-:W2:Y:S02]  /*2b3f0*/  @!P1 SYNCS.PHASECHK.TRANS64 P1, [R0+URZ+0x2a830], R3 ;  /* 0x02a83003000095a7 */ /* 0x000ea4000802007f */
[----:B--2---:R-:W-:Y:S05]  /*2b400*/  @!P1 BRA `(.L_x_1808) ;  /* 0xfffffffc00f09947 */ /* 0x004fea000383ffff */
[----:B------:R-:W-:Y:S05]  /*2b410*/  BRA `(.L_x_1807) ;  /* 0xfffffefc00b07947 */ /* 0x000fea000383ffff */
.L_x_1813:
[----:B-1----:R1:W2:Y:S02]  /*2b420*/  SYNCS.PHASECHK.TRANS64.TRYWAIT P1, [R15+URZ+0x2a850], R3 ;  /* 0x02a850030f0075a7 */ /* 0x0022a4000802017f */
[----:B--2---:R-:W-:Y:S05]  /*2b430*/  @!P1 NANOSLEEP.SYNCS 0x989680 ;  /* 0x009896800000995d */ /* 0x004fea0003900000 */
[----:B------:R-:W2:Y:S02]  /*2b440*/  @!P1 SYNCS.PHASECHK.TRANS64 P1, [R15+URZ+0x2a850], R3 ;  /* 0x02a850030f0095a7 */ /* 0x000ea4000802007f */
[----:B--2---:R-:W-:Y:S05]  /*2b450*/  @!P1 BRA `(.L_x_1813) ;  /* 0xfffffffc00f09947 */ /* 0x004fea000383ffff */
[----:B------:R-:W-:Y:S05]  /*2b460*/  BRA `(.L_x_1812) ;  /* 0xffffff0800ec7947 */ /* 0x000fea000383ffff */
.L_x_1829:
[----:B-1----:R1:W2:Y:S02]  /*2b470*/  SYNCS.PHASECHK.TRANS64.TRYWAIT P1, [R5+URZ+0x2a850], R8 ;  /* 0x02a85008050075a7 */ /* 0x0022a4000802017f */
[----:B--2---:R-:W-:Y:S05]  /*2b480*/  @!P1 NANOSLEEP.SYNCS 0x989680 ;  /* 0x009896800000995d */ /* 0x004fea0003900000 */
[----:B------:R-:W2:Y:S02]  /*2b490*/  @!P1 SYNCS.PHASECHK.TRANS64 P1, [R5+URZ+0x2a850], R8 ;  /* 0x02a85008050095a7 */ /* 0x000ea4000802007f */
[----:B--2---:R-:W-:Y:S05]  /*2b4a0*/  @!P1 BRA `(.L_x_1829) ;  /* 0xfffffffc00f09947 */ /* 0x004fea000383ffff */
[----:B------:R-:W-:Y:S05]  /*2b4b0*/  BRA `(.L_x_1828) ;  /* 0xffffff3400647947 */ /* 0x000fea000383ffff */
.L_x_1879:
[----:B------:R-:W0:Y:S01]  /*2b4c0*/  S2R R12, SR_TID.X ;  /* 0x00000000000c7919 */ /* 0x000e220000002100 */
[----:B------:R-:W-:Y:S01]  /*2b4d0*/  BSSY B1, `(.L_x_2050) ;  /* 0x000000a000017945 */ /* 0x000fe20003800000 */
[----:B------:R-:W-:Y:S01]  /*2b4e0*/  MOV R11, 0x1f ;  /* 0x0000001f000b7802 */ /* 0x000fe20000000f00 */
[----:B------:R-:W-:Y:S01]  /*2b4f0*/  IMAD.MOV.U32 R15, RZ, RZ, -0x1 ;  /* 0xffffffffff0f7424 */ /* 0x000fe200078e00ff */
[----:B0-----:R-:W-:-:S04]  /*2b500*/  SHF.R.U32.HI R12, RZ, 0x5, R12 ;  /* 0x00000005ff0c7819 */ /* 0x001fc8000001160c */
[----:B------:R-:W-:-:S05]  /*2b510*/  LOP3.LUT R12, R12, 0x3, RZ, 0xc0, !PT ;  /* 0x000000030c0c7812 */ /* 0x000fca00078ec0ff */
[----:B------:R-:W-:Y:S02]  /*2b520*/  IMAD.MOV.U32 R13, RZ, RZ, R12 ;  /* 0x000000ffff0d7224 */ /* 0x000fe400078e000c */
[----:B------:R-:W-:-:S07]  /*2b530*/  IMAD.MOV.U32 R12, RZ, RZ, RZ ;  /* 0x000000ffff0c7224 */ /* 0x000fce00078e00ff */
[----:B------:R-:W-:Y:S05]  /*2b540*/  WARPSYNC.COLLECTIVE R15, `(.L_x_2051) ;  /* 0x000000000f087348 */ /* 0x000fea0003c00000 */
[----:B------:R0:W1:Y:S02]  /*2b550*/  SHFL.IDX P6, R14, R13, R12, R11 ;  /* 0x0000000c0d0e7389 */ /* 0x00006400000c000b */
[----:B01----:R-:W-:Y:S01]  /*2b560*/  ENDCOLLECTIVE ;  /* 0x000000000000791b */ /* 0x003fe20003800000 */
.L_x_2051:
[----:B------:R-:W-:Y:S05]  /*2b570*/  BSYNC B1 ;  /* 0x0000000000017941 */ /* 0x000fea0003800000 */
.L_x_2050:
[----:B------:R-:W-:Y:S05]  /*2b580*/  BRA `(.L_x_2052) ;  /* 0xffffff8800887947 */ /* 0x000fea000383ffff */
.L_x_1881:
[----:B------:R-:W-:Y:S01]  /*2b590*/  BSSY B1, `(.L_x_2053) ;  /* 0x0000006000017945 */ /* 0x000fe20003800000 */
[----:B------:R-:W-:-:S07]  /*2b5a0*/  IMAD.MOV.U32 R15, RZ, RZ, -0x1 ;  /* 0xffffffffff0f7424 */ /* 0x000fce00078e00ff */
[----:B0-----:R-:W-:Y:S05]  /*2b5b0*/  WARPSYNC.COLLECTIVE R15, `(.L_x_2054) ;  /* 0x000000000f0c7348 */ /* 0x001fea0003c00000 */
[----:B------:R-:W-:Y:S02]  /*2b5c0*/  ELECT P6, UR62, PT ;  /* 0x00000000003e782f */ /* 0x000fe400038c0000 */
[----:B------:R-:W-:Y:S01]  /*2b5d0*/  MOV R14, UR62 ;  /* 0x0000003e000e7c02 */ /* 0x000fe20008000f00 */
[----:B0-----:R-:W-:Y:S10]  /*2b5e0*/  ENDCOLLECTIVE ;  /* 0x000000000000791b */ /* 0x001ff40003800000 */
.L_x_2054:
[----:B------:R-:W-:Y:S05]  /*2b5f0*/  BSYNC B1 ;  /* 0x0000000000017941 */ /* 0x000fea0003800000 */
.L_x_2053:
[----:B------:R-:W-:Y:S05]  /*2b600*/  BRA `(.L_x_1880) ;  /* 0xffffff8800807947 */ /* 0x000fea000383ffff */
.L_x_1883:
[----:B0-----:R0:W1:Y:S02]  /*2b610*/  SYNCS.PHASECHK.TRANS64.TRYWAIT P0, [R17+URZ+0x2a820], R10 ;  /* 0x02a8200a110075a7 */ /* 0x001064000800017f */
[----:B-1----:R-:W-:Y:S05]  /*2b620*/  @!P0 NANOSLEEP.SYNCS 0x989680 ;  /* 0x009896800000895d */ /* 0x002fea0003900000 */
[----:B------:R-:W1:Y:S02]  /*2b630*/  @!P0 SYNCS.PHASECHK.TRANS64 P0, [R17+URZ+0x2a820], R10 ;  /* 0x02a8200a110085a7 */ /* 0x000e64000800007f */
[----:B-1----:R-:W-:Y:S05]  /*2b640*/  @!P0 BRA `(.L_x_1883) ;  /* 0xfffffffc00f08947 */ /* 0x002fea000383ffff */
[----:B------:R-:W-:Y:S05]  /*2b650*/  BRA `(.L_x_2055) ;  /* 0xffffff8800907947 */ /* 0x000fea000383ffff */
.L_x_1887:
[----:B-1----:R1:W2:Y:S02]  /*2b660*/  SYNCS.PHASECHK.TRANS64.TRYWAIT P0, [R12+URZ+0x2a8a0], R11 ;  /* 0x02a8a00b0c0075a7 */ /* 0x0022a4000800017f */
[----:B--2---:R-:W-:Y:S05]  /*2b670*/  @!P0 NANOSLEEP.SYNCS 0x989680 ;  /* 0x009896800000895d */ /* 0x004fea0003900000 */
[----:B------:R-:W2:Y:S02]  /*2b680*/  @!P0 SYNCS.PHASECHK.TRANS64 P0, [R12+URZ+0x2a8a0], R11 ;  /* 0x02a8a00b0c0085a7 */ /* 0x000ea4000800007f */
[----:B--2---:R-:W-:Y:S05]  /*2b690*/  @!P0 BRA `(.L_x_1887) ;  /* 0xfffffffc00f08947 */ /* 0x004fea000383ffff */
[----:B------:R-:W-:Y:S05]  /*2b6a0*/  BRA `(.L_x_2056) ;  /* 0xffffff8800a87947 */ /* 0x000fea000383ffff */
.L_x_1894:
[----:B0-----:R0:W2:Y:S02]  /*2b6b0*/  SYNCS.PHASECHK.TRANS64.TRYWAIT P0, [R12+URZ+0x2a8c0], R11 ;  /* 0x02a8c00b0c0075a7 */ /* 0x0010a4000800017f */
[----:B--2---:R-:W-:Y:S05]  /*2b6c0*/  @!P0 NANOSLEEP.SYNCS 0x989680 ;  /* 0x009896800000895d */ /* 0x004fea0003900000 */
[----:B------:R-:W2:Y:S02]  /*2b6d0*/  @!P0 SYNCS.PHASECHK.TRANS64 P0, [R12+URZ+0x2a8c0], R11 ;  /* 0x02a8c00b0c0085a7 */ /* 0x000ea4000800007f */
[----:B--2---:R-:W-:Y:S05]  /*2b6e0*/  @!P0 BRA `(.L_x_1894) ;  /* 0xfffffffc00f08947 */ /* 0x004fea000383ffff */
[----:B------:R-:W-:Y:S05]  /*2b6f0*/  BRA `(.L_x_2057) ;  /* 0xffffff8c00a07947 */ /* 0x000fea000383ffff */
.L_x_1902:
[----:B0-----:R0:W1:Y:S02]  /*2b700*/  SYNCS.PHASECHK.TRANS64.TRYWAIT P1, [R10+URZ+0x2a8a0], R2 ;  /* 0x02a8a0020a0075a7 */ /* 0x001064000802017f */
[----:B-1----:R-:W-:Y:S05]  /*2b710*/  @!P1 NANOSLEEP.SYNCS 0x989680 ;  /* 0x009896800000995d */ /* 0x002fea0003900000 */
[----:B------:R-:W1:Y:S02]  /*2b720*/  @!P1 SYNCS.PHASECHK.TRANS64 P1, [R10+URZ+0x2a8a0], R2 ;  /* 0x02a8a0020a0095a7 */ /* 0x000e64000802007f */
[----:B-1----:R-:W-:Y:S05]  /*2b730*/  @!P1 BRA `(.L_x_1902) ;  /* 0xfffffffc00f09947 */ /* 0x002fea000383ffff */
[----:B------:R-:W-:Y:S05]  /*2b740*/  BRA `(.L_x_2058) ;  /* 0xffffff90009c7947 */ /* 0x000fea000383ffff */
.L_x_1909:
[----:B-1----:R1:W2:Y:S02]  /*2b750*/  SYNCS.PHASECHK.TRANS64.TRYWAIT P1, [R10+URZ+0x2a8c0], R2 ;  /* 0x02a8c0020a0075a7 */ /* 0x0022a4000802017f */
[----:B--2---:R-:W-:Y:S05]  /*2b760*/  @!P1 NANOSLEEP.SYNCS 0x989680 ;  /* 0x009896800000995d */ /* 0x004fea0003900000 */
[----:B------:R-:W2:Y:S02]  /*2b770*/  @!P1 SYNCS.PHASECHK.TRANS64 P1, [R10+URZ+0x2a8c0], R2 ;  /* 0x02a8c0020a0095a7 */ /* 0x000ea4000802007f */
[----:B--2---:R-:W-:Y:S05]  /*2b780*/  @!P1 BRA `(.L_x_1909) ;  /* 0xfffffffc00f09947 */ /* 0x004fea000383ffff */
[----:B------:R-:W-:Y:S05]  /*2b790*/  BRA `(.L_x_2059) ;  /* 0xffffff9400907947 */ /* 0x000fea000383ffff */
.L_x_1933:
        /* <DEDUP_REMOVED lines=11> */
.L_x_2061:
[----:B------:R-:W-:Y:S05]  /*2b850*/  BSYNC B0 ;  /* 0x0000000000007941 */ /* 0x000fea0003800000 */
.L_x_2060:
[----:B------:R-:W-:Y:S05]  /*2b860*/  BRA `(.L_x_2062) ;  /* 0xffffffa800347947 */ /* 0x000fea000383ffff */
.L_x_1936:
[----:B0-----:R0:W1:Y:S02]  /*2b870*/  SYNCS.PHASECHK.TRANS64.TRYWAIT P0, [R7+URZ+0x2a840], R2 ;  /* 0x02a84002070075a7 */ /* 0x001064000800017f */
[----:B-1----:R-:W-:Y:S05]  /*2b880*/  @!P0 NANOSLEEP.SYNCS 0x989680 ;  /* 0x009896800000895d */ /* 0x002fea0003900000 */
[----:B------:R-:W1:Y:S02]  /*2b890*/  @!P0 SYNCS.PHASECHK.TRANS64 P0, [R7+URZ+0x2a840], R2 ;  /* 0x02a84002070085a7 */ /* 0x000e64000800007f */
[----:B-1----:R-:W-:Y:S05]  /*2b8a0*/  @!P0 BRA `(.L_x_1936) ;  /* 0xfffffffc00f08947 */ /* 0x002fea000383ffff */
[----:B------:R-:W-:Y:S05]  /*2b8b0*/  BRA `(.L_x_2063) ;  /* 0xffffffa800847947 */ /* 0x000fea000383ffff */
.L_x_1937:
        /* <DEDUP_REMOVED lines=8> */
.L_x_2065:
[----:B------:R-:W-:Y:S05]  /*2b940*/  BSYNC B0 ;  /* 0x0000000000007941 */ /* 0x000fea0003800000 */
.L_x_2064:
        /* <DEDUP_REMOVED lines=9> */
.L_x_2066:
[----:B------:R-:W-:Y:S02]  /*2b9e0*/  IMAD.MOV.U32 R13, RZ, RZ, R0 ;  /* 0x000000ffff0d7224 */ /* 0x000fe400078e0000 */
[----:B------:R-:W-:Y:S02]  /*2b9f0*/  IMAD.MOV.U32 R12, RZ, RZ, 0x1 ;  /* 0x00000001ff0c7424 */ /* 0x000fe400078e00ff */
[----:B------:R-:W-:-:S07]  /*2ba00*/  IMAD.MOV.U32 R3, RZ, RZ, R14 ;  /* 0x000000ffff037224 */ /* 0x000fce00078e000e */
[----:B------:R-:W-:Y:S05]  /*2ba10*/  WARPSYNC.COLLECTIVE R15, `(.L_x_2067) ;  /* 0x000000000f087348 */ /* 0x000fea0003c00000 */
[----:B------:R0:W1:Y:S02]  /*2ba20*/  SHFL.IDX P6, R14, R13, R12, R11 ;  /* 0x0000000c0d0e7389 */ /* 0x00006400000c000b */
[----:B01----:R-:W-:Y:S01]  /*2ba30*/  ENDCOLLECTIVE ;  /* 0x000000000000791b */ /* 0x003fe20003800000 */
.L_x_2067:
        /* <DEDUP_REMOVED lines=13> */
[----:B0-----:R-:W-:Y:S01]  /*2bb10*/  MOV R2, R14 ;  /* 0x0000000e00027202 */ /* 0x001fe20000000f00 */
[----:B------:R-:W-:-:S07]  /*2bb20*/  @P1 IMAD R8, R5, 0x2, R17 ;  /* 0x0000000205081824 */ /* 0x000fce00078e0211 */
[----:B------:R-:W-:Y:S05]  /*2bb30*/  WARPSYNC.COLLECTIVE R15, `(.L_x_2068) ;  /* 0x000000000f087348 */ /* 0x000fea0003c00000 */
[----:B------:R0:W1:Y:S02]  /*2bb40*/  SHFL.IDX P6, R14, R13, R12, R11 ;  /* 0x0000000c0d0e7389 */ /* 0x00006400000c000b */
[----:B01----:R-:W-:Y:S01]  /*2bb50*/  ENDCOLLECTIVE ;  /* 0x000000000000791b */ /* 0x003fe20003800000 */
.L_x_2068:
[----:B------:R-:W-:Y:S02]  /*2bb60*/  IMAD.MOV.U32 R13, RZ, RZ, R0 ;  /* 0x000000ffff0d7224 */ /* 0x000fe400078e0000 */
[----:B------:R-:W-:Y:S02]  /*2bb70*/  IMAD.MOV.U32 R12, RZ, RZ, 0x2 ;  /* 0x00000002ff0c7424 */ /* 0x000fe400078e00ff */
[----:B------:R-:W-:-:S07]  /*2bb80*/  IMAD.MOV.U32 R3, RZ, RZ, R14 ;  /* 0x000000ffff037224 */ /* 0x000fce00078e000e */
[----:B------:R-:W-:Y:S05]  /*2bb90*/  WARPSYNC.COLLECTIVE R15, `(.L_x_2069) ;  /* 0x000000000f087348 */ /* 0x000fea0003c00000 */
[----:B------:R0:W1:Y:S02]  /*2bba0*/  SHFL.IDX P6, R14, R13, R12, R11 ;  /* 0x0000000c0d0e7389 */ /* 0x00006400000c000b */
[----:B01----:R-:W-:Y:S01]  /*2bbb0*/  ENDCOLLECTIVE ;  /* 0x000000000000791b */ /* 0x003fe20003800000 */
.L_x_2069:
        /* <DEDUP_REMOVED lines=17> */
.L_x_2070:
[----:B------:R-:W-:Y:S02]  /*2bcd0*/  @P1 IMAD R8, R5, 0x2, R17 ;  /* 0x0000000205081824 */ /* 0x000fe400078e0211 */
[----:B------:R-:W-:Y:S02]  /*2bce0*/  IMAD.MOV.U32 R13, RZ, RZ, R0 ;  /* 0x000000ffff0d7224 */ /* 0x000fe400078e0000 */
[----:B------:R-:W-:Y:S02]  /*2bcf0*/  IMAD.MOV.U32 R12, RZ, RZ, 0x3 ;  /* 0x00000003ff0c7424 */ /* 0x000fe400078e00ff */
[----:B------:R-:W-:-:S07]  /*2bd00*/  IMAD.MOV.U32 R3, RZ, RZ, R14 ;  /* 0x000000ffff037224 */ /* 0x000fce00078e000e */
[----:B------:R-:W-:Y:S05]  /*2bd10*/  WARPSYNC.COLLECTIVE R15, `(.L_x_2071) ;  /* 0x000000000f087348 */ /* 0x000fea0003c00000 */
[----:B------:R0:W1:Y:S02]  /*2bd20*/  SHFL.IDX P6, R14, R13, R12, R11 ;  /* 0x0000000c0d0e7389 */ /* 0x00006400000c000b */
[----:B01----:R-:W-:Y:S01]  /*2bd30*/  ENDCOLLECTIVE ;  /* 0x000000000000791b */ /* 0x003fe20003800000 */
.L_x_2071:
        /* <DEDUP_REMOVED lines=17> */
.L_x_2072:
[----:B------:R-:W-:Y:S02]  /*2be50*/  @P1 IMAD R8, R5, 0x2, R17 ;  /* 0x0000000205081824 */ /* 0x000fe400078e0211 */
[----:B------:R-:W-:Y:S02]  /*2be60*/  IMAD.MOV.U32 R13, RZ, RZ, R0 ;  /* 0x000000ffff0d7224 */ /* 0x000fe400078e0000 */
[----:B------:R-:W-:Y:S02]  /*2be70*/  IMAD.MOV.U32 R12, RZ, RZ, 0x4 ;  /* 0x00000004ff0c7424 */ /* 0x000fe400078e00ff */
[----:B------:R-:W-:-:S07]  /*2be80*/  IMAD.MOV.U32 R3, RZ, RZ, R14 ;  /* 0x000000ffff037224 */ /* 0x000fce00078e000e */
[----:B------:R-:W-:Y:S05]  /*2be90*/  WARPSYNC.COLLECTIVE R15, `(.L_x_2073) ;  /* 0x000000000f087348 */ /* 0x000fea0003c00000 */
[----:B------:R0:W1:Y:S02]  /*2bea0*/  SHFL.IDX P6, R14, R13, R12, R11 ;  /* 0x0000000c0d0e7389 */ /* 0x00006400000c000b */
[----:B01----:R-:W-:Y:S01]  /*2beb0*/  ENDCOLLECTIVE ;  /* 0x000000000000791b */ /* 0x003fe20003800000 */
.L_x_2073:
        /* <DEDUP_REMOVED lines=17> */
.L_x_2074:
[----:B------:R-:W-:Y:S02]  /*2bfd0*/  @P1 IMAD R8, R5, 0x2, R17 ;  /* 0x0000000205081824 */ /* 0x000fe400078e0211 */
[----:B------:R-:W-:Y:S02]  /*2bfe0*/  IMAD.MOV.U32 R13, RZ, RZ, R0 ;  /* 0x000000ffff0d7224 */ /* 0x000fe400078e0000 */
[----:B------:R-:W-:Y:S02]  /*2bff0*/  IMAD.MOV.U32 R12, RZ, RZ, 0x5 ;  /* 0x00000005ff0c7424 */ /* 0x000fe400078e00ff */
[----:B------:R-:W-:-:S07]  /*2c000*/  IMAD.MOV.U32 R3, RZ, RZ, R14 ;  /* 0x000000ffff037224 */ /* 0x000fce00078e000e */
[----:B------:R-:W-:Y:S05]  /*2c010*/  WARPSYNC.COLLECTIVE R15, `(.L_x_2075) ;  /* 0x000000000f087348 */ /* 0x000fea0003c00000 */
[----:B------:R0:W1:Y:S02]  /*2c020*/  SHFL.IDX P6, R14, R13, R12, R11 ;  /* 0x0000000c0d0e7389 */ /* 0x00006400000c000b */
[----:B01----:R-:W-:Y:S01]  /*2c030*/  ENDCOLLECTIVE ;  /* 0x000000000000791b */ /* 0x003fe20003800000 */
.L_x_2075:
[----:B------:R-:W-:-:S05]  /*2c040*/  @P1 LEA R3, P0, R9, R3, 0x1 ;  /* 0x0000000309031211 */ /* 0x000fca00078008ff */
[----:B------:R-:W-:-:S05]  /*2c050*/  @P1 IMAD.X R2, RZ, RZ, R2, P0 ;  /* 0x000000ffff021224 */ /* 0x000fca00000e0602 */
[----:B------:R-:W-:Y:S01]  /*2c060*/  @P1 LOP3.LUT R3, R3, R2, RZ, 0x3c, !PT ;  /* 0x0000000203031212 */ /* 0x000fe200078e3cff */
[----:B------:R-:W-:-:S03]  /*2c070*/  IMAD.MOV.U32 R13, RZ, RZ, R4 ;  /* 0x000000ffff0d7224 */ /* 0x000fc600078e0004 */
[----:B------:R-:W-:-:S04]  /*2c080*/  @P1 LOP3.LUT R2, R3, R2, RZ, 0x3c, !PT ;  /* 0x0000000203021212 */ /* 0x000fc800078e3cff */
[----:B------:R-:W-:Y:S02]  /*2c090*/  @P1 LOP3.LUT R3, R3, R2, RZ, 0x3c, !PT ;  /* 0x0000000203031212 */ /* 0x000fe400078e3cff */
[----:B------:R-:W-:-:S07]  /*2c0a0*/  MOV R0, R14 ;  /* 0x0000000e00007202 */ /* 0x000fce0000000f00 */
[----:B------:R-:W-:Y:S05]  /*2c0b0*/  WARPSYNC.COLLECTIVE R15, `(.L_x_2076) ;  /* 0x000000000f087348 */ /* 0x000fea0003c00000 */
[----:B------:R0:W1:Y:S02]  /*2c0c0*/  SHFL.IDX P6, R14, R13, R12, R11 ;  /* 0x0000000c0d0e7389 */ /* 0x00006400000c000b */
[----:B01----:R-:W-:Y:S01]  /*2c0d0*/  ENDCOLLECTIVE ;  /* 0x000000000000791b */ /* 0x003fe20003800000 */
.L_x_2076:
        /* <DEDUP_REMOVED lines=8> */
.L_x_1942:
        /* <DEDUP_REMOVED lines=9> */
.L_x_2078:
[----:B------:R-:W-:Y:S01]  /*2c1f0*/  ISETP.GE.AND P1, PT, R25, R32, PT ;  /* 0x000000201900720c */ /* 0x000fe20003f26270 */
[----:B------:R-:W-:Y:S01]  /*2c200*/  IMAD.MOV.U32 R13, RZ, RZ, R0 ;  /* 0x000000ffff0d7224 */ /* 0x000fe200078e0000 */
[----:B------:R-:W-:-:S11]  /*2c210*/  MOV R2, R14 ;  /* 0x0000000e00027202 */ /* 0x000fd60000000f00 */
[----:B------:R-:W-:Y:S05]  /*2c220*/  WARPSYNC.COLLECTIVE R15, `(.L_x_2079) ;  /* 0x000000000f087348 */ /* 0x000fea0003c00000 */
[----:B------:R0:W1:Y:S02]  /*2c230*/  SHFL.IDX P6, R14, R13, R12, R11 ;  /* 0x0000000c0d0e7389 */ /* 0x00006400000c000b */
[----:B01----:R-:W-:Y:S01]  /*2c240*/  ENDCOLLECTIVE ;  /* 0x000000000000791b */ /* 0x003fe20003800000 */
.L_x_2079:
[----:B------:R-:W-:Y:S01]  /*2c250*/  MOV R13, R4 ;  /* 0x00000004000d7202 */ /* 0x000fe20000000f00 */
[----:B------:R-:W-:Y:S02]  /*2c260*/  IMAD.MOV.U32 R12, RZ, RZ, 0x1 ;  /* 0x00000001ff0c7424 */ /* 0x000fe400078e00ff */
[----:B------:R-:W-:-:S07]  /*2c270*/  IMAD.MOV.U32 R3, RZ, RZ, R14 ;  /* 0x000000ffff037224 */ /* 0x000fce00078e000e */
[----:B------:R-:W-:Y:S05]  /*2c280*/  WARPSYNC.COLLECTIVE R15, `(.L_x_2080) ;  /* 0x000000000f087348 */ /* 0x000fea0003c00000 */
[----:B------:R0:W1:Y:S02]  /*2c290*/  SHFL.IDX P6, R14, R13, R12, R11 ;  /* 0x0000000c0d0e7389 */ /* 0x00006400000c000b */
[----:B01----:R-:W-:Y:S01]  /*2c2a0*/  ENDCOLLECTIVE ;  /* 0x000000000000791b */ /* 0x003fe20003800000 */
.L_x_2080:
[----:B------:R-:W-:-:S05]  /*2c2b0*/  @!P1 LEA R5, P4, R8, R3, 0x1 ;  /* 0x0000000308059211 */ /* 0x000fca00078808ff */
[----:B------:R-:W-:Y:S02]  /*2c2c0*/  @!P1 IMAD.X R3, RZ, RZ, R2, P4 ;  /* 0x000000ffff039224 */ /* 0x000fe400020e0602 */
[----:B------:R-:W-:Y:S02]  /*2c2d0*/  @!P1 IMAD.MOV.U32 R2, RZ, RZ, R5 ;  /* 0x000000ffff029224 */ /* 0x000fe400078e0005 */
[----:B------:R-:W-:Y:S02]  /*2c2e0*/  VIADD R5, R25, 0x10 ;  /* 0x0000001019057836 */ /* 0x000fe40000000000 */
[----:B------:R-:W-:Y:S01]  /*2c2f0*/  IMAD.MOV.U32 R13, RZ, RZ, R0 ;  /* 0x000000ffff0d7224 */ /* 0x000fe200078e0000 */
        /* <DEDUP_REMOVED lines=11> */
.L_x_2081:
[----:B------:R-:W-:Y:S02]  /*2c3b0*/  IMAD.MOV.U32 R13, RZ, RZ, R4 ;  /* 0x000000ffff0d7224 */ /* 0x000fe400078e0004 */
[----:B------:R-:W-:Y:S02]  /*2c3c0*/  IMAD.MOV.U32 R12, RZ, RZ, 0x2 ;  /* 0x00000002ff0c7424 */ /* 0x000fe400078e00ff */
[----:B------:R-:W-:-:S07]  /*2c3d0*/  IMAD.MOV.U32 R3, RZ, RZ, R14 ;  /* 0x000000ffff037224 */ /* 0x000fce00078e000e */
[----:B------:R-:W-:Y:S05]  /*2c3e0*/  WARPSYNC.COLLECTIVE R15, `(.L_x_2082) ;  /* 0x000000000f087348 */ /* 0x000fea0003c00000 */
[----:B------:R0:W1:Y:S02]  /*2c3f0*/  SHFL.IDX P6, R14, R13, R12, R11 ;  /* 0x0000000c0d0e7389 */ /* 0x00006400000c000b */
[----:B01----:R-:W-:Y:S01]  /*2c400*/  ENDCOLLECTIVE ;  /* 0x000000000000791b */ /* 0x003fe20003800000 */
.L_x_2082:
[----:B------:R-:W-:-:S05]  /*2c410*/  @!P1 LEA R5, P4, R8, R3, 0x1 ;  /* 0x0000000308059211 */ /* 0x000fca00078808ff */
[----:B------:R-:W-:Y:S02]  /*2c420*/  @!P1 IMAD.X R6, RZ, RZ, R2, P4 ;  /* 0x000000ffff069224 */ /* 0x000fe400020e0602 */
        /* <DEDUP_REMOVED lines=15> */
.L_x_2083:
[----:B------:R-:W-:Y:S02]  /*2c520*/  IMAD.MOV.U32 R13, RZ, RZ, R4 ;  /* 0x000000ffff0d7224 */ /* 0x000fe400078e0004 */
[----:B------:R-:W-:Y:S02]  /*2c530*/  IMAD.MOV.U32 R12, RZ, RZ, 0x3 ;  /* 0x00000003ff0c7424 */ /* 0x000fe400078e00ff */
[----:B------:R-:W-:-:S07]  /*2c540*/  IMAD.MOV.U32 R3, RZ, RZ, R14 ;  /* 0x000000ffff037224 */ /* 0x000fce00078e000e */
[----:B------:R-:W-:Y:S05]  /*2c550*/  WARPSYNC.COLLECTIVE R15, `(.L_x_2084) ;  /* 0x000000000f087348 */ /* 0x000fea0003c00000 */
[----:B------:R0:W1:Y:S02]  /*2c560*/  SHFL.IDX P6, R14, R13, R12, R11 ;  /* 0x0000000c0d0e7389 */ /* 0x00006400000c000b */
[----:B01----:R-:W-:Y:S01]  /*2c570*/  ENDCOLLECTIVE ;  /* 0x000000000000791b */ /* 0x003fe20003800000 */
.L_x_2084:
[----:B------:R-:W-:-:S04]  /*2c580*/  @!P1 LEA R5, P4, R8, R3, 0x1 ;  /* 0x0000000308059211 */ /* 0x000fc800078808ff */
[----:B------:R-:W-:Y:S01]  /*2c590*/  @!P1 IADD3.X R6, RZ, R2, RZ, P4, !PT ;  /* 0x00000002ff069210 */ /* 0x000fe200027fe4ff */
[----:B------:R-:W-:Y:S02]  /*2c5a0*/  @!P1 IMAD.MOV.U32 R2, RZ, RZ, R5 ;  /* 0x000000ffff029224 */ /* 0x000fe400078e0005 */
[----:B------:R-:W-:Y:S02]  /*2c5b0*/  VIADD R5, R25, 0x30 ;  /* 0x0000003019057836 */ /* 0x000fe40000000000 */
        /* <DEDUP_REMOVED lines=13> */
.L_x_2085:
[----:B------:R-:W-:Y:S01]  /*2c690*/  IMAD.MOV.U32 R13, RZ, RZ, R4 ;  /* 0x000000ffff0d7224 */ /* 0x000fe200078e0004 */
[----:B------:R-:W-:Y:S01]  /*2c6a0*/  MOV R12, 0x4 ;  /* 0x00000004000c7802 */ /* 0x000fe20000000f00 */
[----:B------:R-:W-:-:S07]  /*2c6b0*/  IMAD.MOV.U32 R3, RZ, RZ, R14 ;  /* 0x000000ffff037224 */ /* 0x000fce00078e000e */
[----:B------:R-:W-:Y:S05]  /*2c6c0*/  WARPSYNC.COLLECTIVE R15, `(.L_x_2086) ;  /* 0x000000000f087348 */ /* 0x000fea0003c00000 */
[----:B------:R0:W1:Y:S02]  /*2c6d0*/  SHFL.IDX P6, R14, R13, R12, R11 ;  /* 0x0000000c0d0e7389 */ /* 0x00006400000c000b */
[----:B01----:R-:W-:Y:S01]  /*2c6e0*/  ENDCOLLECTIVE ;  /* 0x000000000000791b */ /* 0x003fe20003800000 */
.L_x_2086:
[----:B------:R-:W-:-:S05]  /*2c6f0*/  @!P1 LEA R5, P4, R8, R3, 0x1 ;  /* 0x0000000308059211 */ /* 0x000fca00078808ff */
[----:B------:R-:W-:Y:S02]  /*2c700*/  @!P1 IMAD.X R6, RZ, RZ, R2, P4 ;  /* 0x000000ffff069224 */ /* 0x000fe400020e0602 */
[----:B------:R-:W-:Y:S02]  /*2c710*/  @!P1 IMAD.MOV.U32 R2, RZ, RZ, R5 ;  /* 0x000000ffff029224 */ /* 0x000fe400078e0005 */
[----:B------:R-:W-:Y:S02]  /*2c720*/  @!P1 IMAD.MOV.U32 R3, RZ, RZ, R6 ;  /* 0x000000ffff039224 */ /* 0x000fe400078e0006 */
[----:B------:R-:W-:Y:S02]  /*2c730*/  IMAD.MOV.U32 R13, RZ, RZ, R0 ;  /* 0x000000ffff0d7224 */ /* 0x000fe400078e0000 */
[----:B------:R-:W-:Y:S01]  /*2c740*/  VIADD R5, R25, 0x40 ;  /* 0x0000004019057836 */ /* 0x000fe20000000000 */
        /* <DEDUP_REMOVED lines=11> */
.L_x_2087:
[----:B------:R-:W-:Y:S02]  /*2c800*/  IMAD.MOV.U32 R13, RZ, RZ, R4 ;  /* 0x000000ffff0d7224 */ /* 0x000fe400078e0004 */
[----:B------:R-:W-:Y:S02]  /*2c810*/  IMAD.MOV.U32 R12, RZ, RZ, 0x5 ;  /* 0x00000005ff0c7424 */ /* 0x000fe400078e00ff */
[----:B------:R-:W-:-:S07]  /*2c820*/  IMAD.MOV.U32 R3, RZ, RZ, R14 ;  /* 0x000000ffff037224 */ /* 0x000fce00078e000e */
[----:B------:R-:W-:Y:S05]  /*2c830*/  WARPSYNC.COLLECTIVE R15, `(.L_x_2088) ;  /* 0x000000000f087348 */ /* 0x000fea0003c00000 */
[----:B------:R0:W1:Y:S02]  /*2c840*/  SHFL.IDX P6, R14, R13, R12, R11 ;  /* 0x0000000c0d0e7389 */ /* 0x00006400000c000b */
[----:B01----:R-:W-:Y:S01]  /*2c850*/  ENDCOLLECTIVE ;  /* 0x000000000000791b */ /* 0x003fe20003800000 */
.L_x_2088:
[----:B------:R-:W-:-:S05]  /*2c860*/  @!P1 LEA R5, P4, R8, R3, 0x1 ;  /* 0x0000000308059211 */ /* 0x000fca00078808ff */
[----:B------:R-:W-:Y:S02]  /*2c870*/  @!P1 IMAD.X R6, RZ, RZ, R2, P4 ;  /* 0x000000ffff069224 */ /* 0x000fe400020e0602 */
[----:B------:R-:W-:Y:S01]  /*2c880*/  @!P1 IMAD.MOV.U32 R2, RZ, RZ, R5 ;  /* 0x000000ffff029224 */ /* 0x000fe200078e0005 */
[----:B------:R-:W-:Y:S01]  /*2c890*/  IADD3 R5, R25, 0x50, RZ ;  /* 0x0000005019057810 */ /* 0x000fe20007ffe0ff */
        /* <DEDUP_REMOVED lines=13> */
.L_x_2089:
[----:B------:R-:W-:Y:S02]  /*2c970*/  IMAD.MOV.U32 R13, RZ, RZ, R4 ;  /* 0x000000ffff0d7224 */ /* 0x000fe400078e0004 */
[----:B------:R-:W-:Y:S02]  /*2c980*/  IMAD.MOV.U32 R12, RZ, RZ, 0x6 ;  /* 0x00000006ff0c7424 */ /* 0x000fe400078e00ff */
[----:B------:R-:W-:-:S07]  /*2c990*/  IMAD.MOV.U32 R3, RZ, RZ, R14 ;  /* 0x000000ffff037224 */ /* 0x000fce00078e000e */
[----:B------:R-:W-:Y:S05]  /*2c9a0*/  WARPSYNC.COLLECTIVE R15, `(.L_x_2090) ;  /* 0x000000000f087348 */ /* 0x000fea0003c00000 */
[----:B------:R0:W1:Y:S02]  /*2c9b0*/  SHFL.IDX P6, R14, R13, R12, R11 ;  /* 0x0000000c0d0e7389 */ /* 0x00006400000c000b */
[----:B01----:R-:W-:Y:S01]  /*2c9c0*/  ENDCOLLECTIVE ;  /* 0x000000000000791b */ /* 0x003fe20003800000 */
.L_x_2090:
[----:B------:R-:W-:-:S05]  /*2c9d0*/  @!P1 LEA R5, P4, R8, R3, 0x1 ;  /* 0x0000000308059211 */ /* 0x000fca00078808ff */
[----:B------:R-:W-:Y:S01]  /*2c9e0*/  @!P1 IMAD.X R6, RZ, RZ, R2, P4 ;  /* 0x000000ffff069224 */ /* 0x000fe200020e0602 */
[----:B------:R-:W-:Y:S01]  /*2c9f0*/  @!P1 MOV R2, R5 ;  /* 0x0000000500029202 */ /* 0x000fe20000000f00 */
[----:B------:R-:W-:Y:S02]  /*2ca00*/  VIADD R5, R25, 0x60 ;  /* 0x0000006019057836 */ /* 0x000fe40000000000 */
        /* <DEDUP_REMOVED lines=13> */
.L_x_2091:
[----:B------:R-:W-:Y:S02]  /*2cae0*/  IMAD.MOV.U32 R13, RZ, RZ, R4 ;  /* 0x000000ffff0d7224 */ /* 0x000fe400078e0004 */
[----:B------:R-:W-:Y:S01]  /*2caf0*/  IMAD.MOV.U32 R12, RZ, RZ, 0x7 ;  /* 0x00000007ff0c7424 */ /* 0x000fe200078e00ff */
[----:B------:R-:W-:-:S07]  /*2cb00*/  MOV R3, R14 ;  /* 0x0000000e00037202 */ /* 0x000fce0000000f00 */
[----:B------:R-:W-:Y:S05]  /*2cb10*/  WARPSYNC.COLLECTIVE R15, `(.L_x_2092) ;  /* 0x000000000f087348 */ /* 0x000fea0003c00000 */
[----:B------:R0:W1:Y:S02]  /*2cb20*/  SHFL.IDX P6, R14, R13, R12, R11 ;  /* 0x0000000c0d0e7389 */ /* 0x00006400000c000b */
[----:B01----:R-:W-:Y:S01]  /*2cb30*/  ENDCOLLECTIVE ;  /* 0x000000000000791b */ /* 0x003fe20003800000 */
.L_x_2092:
[----:B------:R-:W-:-:S05]  /*2cb40*/  @!P1 LEA R5, P4, R8, R3, 0x1 ;  /* 0x0000000308059211 */ /* 0x000fca00078808ff */
[----:B------:R-:W-:Y:S02]  /*2cb50*/  @!P1 IMAD.X R6, RZ, RZ, R2, P4 ;  /* 0x000000ffff069224 */ /* 0x000fe400020e0602 */
[----:B------:R-:W-:Y:S02]  /*2cb60*/  @!P1 IMAD.MOV.U32 R2, RZ, RZ, R5 ;  /* 0x000000ffff029224 */ /* 0x000fe400078e0005 */
[----:B------:R-:W-:Y:S01]  /*2cb70*/  @!P1 IMAD.MOV.U32 R3, RZ, RZ, R6 ;  /* 0x000000ffff039224 */ /* 0x000fe200078e0006 */
[----:B------:R-:W-:-:S04]  /*2cb80*/  MOV R13, R0 ;  /* 0x00000000000d7202 */ /* 0x000fc80000000f00 */
        /* <DEDUP_REMOVED lines=10> */
.L_x_2093:
[----:B------:R-:W-:Y:S05]  /*2cc30*/  BRA `(.L_x_2094) ;  /* 0xffffffa8003c7947 */ /* 0x000fea000383ffff */
.L_x_1947:
[----:B0-----:R0:W1:Y:S02]  /*2cc40*/  SYNCS.PHASECHK.TRANS64.TRYWAIT P0, [R17+URZ+0x2a820], R2 ;  /* 0x02a82002110075a7 */ /* 0x001064000800017f */
[----:B-1----:R-:W-:Y:S05]  /*2cc50*/  @!P0 NANOSLEEP.SYNCS 0x989680 ;  /* 0x009896800000895d */ /* 0x002fea0003900000 */
[----:B------:R-:W1:Y:S02]  /*2cc60*/  @!P0 SYNCS.PHASECHK.TRANS64 P0, [R17+URZ+0x2a820], R2 ;  /* 0x02a82002110085a7 */ /* 0x000e64000800007f */
[----:B-1----:R-:W-:Y:S05]  /*2cc70*/  @!P0 BRA `(.L_x_1947) ;  /* 0xfffffffc00f08947 */ /* 0x002fea000383ffff */
[----:B------:R-:W-:Y:S05]  /*2cc80*/  BRA `(.L_x_2095) ;  /* 0xffffffa800b47947 */ /* 0x000fea000383ffff */
.L_x_1952:
[----:B0-----:R0:W1:Y:S02]  /*2cc90*/  SYNCS.PHASECHK.TRANS64.TRYWAIT P0, [R5+URZ+0x2a840], R0 ;  /* 0x02a84000050075a7 */ /* 0x001064000800017f */
[----:B-1----:R-:W-:Y:S05]  /*2cca0*/  @!P0 NANOSLEEP.SYNCS 0x989680 ;  /* 0x009896800000895d */ /* 0x002fea0003900000 */
[----:B------:R-:W1:Y:S02]  /*2ccb0*/  @!P0 SYNCS.PHASECHK.TRANS64 P0, [R5+URZ+0x2a840], R0 ;  /* 0x02a84000050085a7 */ /* 0x000e64000800007f */
[----:B-1----:R-:W-:Y:S05]  /*2ccc0*/  @!P0 BRA `(.L_x_1952) ;  /* 0xfffffffc00f08947 */ /* 0x002fea000383ffff */
[----:B------:R-:W-:Y:S05]  /*2ccd0*/  BRA `(.L_x_2096) ;  /* 0xffffffac00787947 */ /* 0x000fea000383ffff */
.L_x_1953:
        /* <DEDUP_REMOVED lines=8> */
.L_x_2098:
[----:B------:R-:W-:Y:S05]  /*2cd60*/  BSYNC B1 ;  /* 0x0000000000017941 */ /* 0x000fea0003800000 */
.L_x_2097:
[----:B------:R-:W0:Y:S01]  /*2cd70*/  S2R R35, SR_TID.X ;  /* 0x0000000000237919 */ /* 0x000e220000002100 */
[----:B------:R-:W-:Y:S01]  /*2cd80*/  IMAD.MOV.U32 R13, RZ, RZ, R9 ;  /* 0x000000ffff0d7224 */ /* 0x000fe200078e0009 */
[----:B------:R-:W-:Y:S01]  /*2cd90*/  MOV R12, RZ ;  /* 0x000000ff000c7202 */ /* 0x000fe20000000f00 */
[----:B------:R-:W-:Y:S01]  /*2cda0*/  IMAD.MOV.U32 R11, RZ, RZ, 0x181f ;  /* 0x0000181fff0b7424 */ /* 0x000fe200078e00ff */
[----:B------:R-:W-:Y:S01]  /*2cdb0*/  LEA R4, R4, R17, 0x1 ;  /* 0x0000001104047211 */ /* 0x000fe200078e08ff */
[----:B------:R-:W-:Y:S02]  /*2cdc0*/  IMAD.MOV.U32 R15, RZ, RZ, -0x1 ;  /* 0xffffffffff0f7424 */ /* 0x000fe400078e00ff */
[----:B------:R-:W-:-:S07]  /*2cdd0*/  IMAD.MOV.U32 R3, RZ, RZ, R14 ;  /* 0x000000ffff037224 */ /* 0x000fce00078e000e */
[----:B0-----:R-:W-:Y:S05]  /*2cde0*/  WARPSYNC.COLLECTIVE R15, `(.L_x_2099) ;  /* 0x000000000f087348 */ /* 0x001fea0003c00000 */
[----:B------:R1:W2:Y:S02]  /*2cdf0*/  SHFL.IDX P6, R14, R13, R12, R11 ;  /* 0x0000000c0d0e7389 */ /* 0x0002a400000c000b */
[----:B012---:R-:W-:Y:S01]  /*2ce00*/  ENDCOLLECTIVE ;  /* 0x000000000000791b */ /* 0x007fe20003800000 */
.L_x_2099:
[----:B------:R-:W-:Y:S02]  /*2ce10*/  IMAD.MOV.U32 R13, RZ, RZ, R8 ;  /* 0x000000ffff0d7224 */ /* 0x000fe400078e0008 */
[----:B------:R-:W-:Y:S02]  /*2ce20*/  IMAD.MOV.U32 R12, RZ, RZ, 0x1 ;  /* 0x00000001ff0c7424 */ /* 0x000fe400078e00ff */
[----:B------:R-:W-:Y:S02]  /*2ce30*/  IMAD.SHL.U32 R35, R35, 0x8, RZ ;  /* 0x0000000823237824 */ /* 0x000fe400078e00ff */
[----:B------:R-:W-:-:S07]  /*2ce40*/  IMAD.MOV.U32 R2, RZ, RZ, R14 ;  /* 0x000000ffff027224 */ /* 0x000fce00078e000e */
[----:B------:R-:W-:Y:S05]  /*2ce50*/  WARPSYNC.COLLECTIVE R15, `(.L_x_2100) ;  /* 0x000000000f087348 */ /* 0x000fea0003c00000 */
[----:B------:R0:W1:Y:S02]  /*2ce60*/  SHFL.IDX P6, R14, R13, R12, R11 ;  /* 0x0000000c0d0e7389 */ /* 0x00006400000c000b */
[----:B01----:R-:W-:Y:S01]  /*2ce70*/  ENDCOLLECTIVE ;  /* 0x000000000000791b */ /* 0x003fe20003800000 */
.L_x_2100:
[----:B------:R-:W-:-:S05]  /*2ce80*/  LOP3.LUT R35, R35, 0x38, RZ, 0xc0, !PT ;  /* 0x0000003823237812 */ /* 0x000fca00078ec0ff */
[----:B------:R-:W-:-:S05]  /*2ce90*/  IMAD.SHL.U32 R0, R35, 0x2, RZ ;  /* 0x0000000223007824 */ /* 0x000fca00078e00ff */
[----:B------:R-:W-:Y:S01]  /*2cea0*/  IADD3 R2, P0, R2, R0, RZ ;  /* 0x0000000002027210 */ /* 0x000fe20007f1e0ff */
[----:B------:R-:W-:-:S04]  /*2ceb0*/  IMAD.MOV.U32 R13, RZ, RZ, R9 ;  /* 0x000000ffff0d7224 */ /* 0x000fc800078e0009 */
[----:B------:R-:W-:-:S05]  /*2cec0*/  IMAD.X R3, RZ, RZ, R3, P0 ;  /* 0x000000ffff037224 */ /* 0x000fca00000e0603 */
        /* <DEDUP_REMOVED lines=10> */
.L_x_2101:
[----:B------:R-:W-:Y:S01]  /*2cf70*/  MOV R13, R8 ;  /* 0x00000008000d7202 */ /* 0x000fe20000000f00 */
[----:B------:R-:W-:Y:S02]  /*2cf80*/  IMAD.MOV.U32 R12, RZ, RZ, 0x2 ;  /* 0x00000002ff0c7424 */ /* 0x000fe400078e00ff */
[----:B------:R-:W-:-:S07]  /*2cf90*/  IMAD.MOV.U32 R2, RZ, RZ, R14 ;  /* 0x000000ffff027224 */ /* 0x000fce00078e000e */
[----:B------:R-:W-:Y:S05]  /*2cfa0*/  WARPSYNC.COLLECTIVE R15, `(.L_x_2102) ;  /* 0x000000000f087348 */ /* 0x000fea0003c00000 */
[----:B------:R0:W1:Y:S02]  /*2cfb0*/  SHFL.IDX P6, R14, R13, R12, R11 ;  /* 0x0000000c0d0e7389 */ /* 0x00006400000c000b */
[----:B01----:R-:W-:Y:S01]  /*2cfc0*/  ENDCOLLECTIVE ;  /* 0x000000000000791b */ /* 0x003fe20003800000 */
.L_x_2102:
        /* <DEDUP_REMOVED lines=13> */
.L_x_2103:
[----:B------:R-:W-:Y:S01]  /*2d0a0*/  IMAD.MOV.U32 R13, RZ, RZ, R8 ;  /* 0x000000ffff0d7224 */ /* 0x000fe200078e0008 */
[----:B------:R-:W-:Y:S01]  /*2d0b0*/  MOV R12, 0x3 ;  /* 0x00000003000c7802 */ /* 0x000fe20000000f00 */
[----:B------:R-:W-:-:S07]  /*2d0c0*/  IMAD.MOV.U32 R2, RZ, RZ, R14 ;  /* 0x000000ffff027224 */ /* 0x000fce00078e000e */
[----:B------:R-:W-:Y:S05]  /*2d0d0*/  WARPSYNC.COLLECTIVE R15, `(.L_x_2104) ;  /* 0x000000000f087348 */ /* 0x000fea0003c00000 */
[----:B------:R0:W1:Y:S02]  /*2d0e0*/  SHFL.IDX P6, R14, R13, R12, R11 ;  /* 0x0000000c0d0e7389 */ /* 0x00006400000c000b */
[----:B01----:R-:W-:Y:S01]  /*2d0f0*/  ENDCOLLECTIVE ;  /* 0x000000000000791b */ /* 0x003fe20003800000 */
.L_x_2104:
        /* <DEDUP_REMOVED lines=13> */
.L_x_2105:
[----:B------:R-:W-:Y:S02]  /*2d1d0*/  IMAD.MOV.U32 R13, RZ, RZ, R8 ;  /* 0x000000ffff0d7224 */ /* 0x000fe400078e0008 */
[----:B------:R-:W-:Y:S02]  /*2d1e0*/  IMAD.MOV.U32 R12, RZ, RZ, 0x4 ;  /* 0x00000004ff0c7424 */ /* 0x000fe400078e00ff */
[----:B------:R-:W-:-:S07]  /*2d1f0*/  IMAD.MOV.U32 R2, RZ, RZ, R14 ;  /* 0x000000ffff027224 */ /* 0x000fce00078e000e */
[----:B------:R-:W-:Y:S05]  /*2d200*/  WARPSYNC.COLLECTIVE R15, `(.L_x_2106) ;  /* 0x000000000f087348 */ /* 0x000fea0003c00000 */
[----:B------:R0:W1:Y:S02]  /*2d210*/  SHFL.IDX P6, R14, R13, R12, R11 ;  /* 0x0000000c0d0e7389 */ /* 0x00006400000c000b */
[----:B01----:R-:W-:Y:S01]  /*2d220*/  ENDCOLLECTIVE ;  /* 0x000000000000791b */ /* 0x003fe20003800000 */
.L_x_2106:
        /* <DEDUP_REMOVED lines=13> */
.L_x_2107:
[----:B------:R-:W-:Y:S02]  /*2d300*/  IMAD.MOV.U32 R13, RZ, RZ, R8 ;  /* 0x000000ffff0d7224 */ /* 0x000fe400078e0008 */
[----:B------:R-:W-:Y:S02]  /*2d310*/  IMAD.MOV.U32 R12, RZ, RZ, 0x5 ;  /* 0x00000005ff0c7424 */ /* 0x000fe400078e00ff */
[----:B------:R-:W-:-:S07]  /*2d320*/  IMAD.MOV.U32 R2, RZ, RZ, R14 ;  /* 0x000000ffff027224 */ /* 0x000fce00078e000e */
[----:B------:R-:W-:Y:S05]  /*2d330*/  WARPSYNC.COLLECTIVE R15, `(.L_x_2108) ;  /* 0x000000000f087348 */ /* 0x000fea0003c00000 */
[----:B------:R0:W1:Y:S02]  /*2d340*/  SHFL.IDX P6, R14, R13, R12, R11 ;  /* 0x0000000c0d0e7389 */ /* 0x00006400000c000b */
[----:B01----:R-:W-:Y:S01]  /*2d350*/  ENDCOLLECTIVE ;  /* 0x000000000000791b */ /* 0x003fe20003800000 */
.L_x_2108:
[----:B------:R-:W-:-:S05]  /*2d360*/  IADD3 R2, P0, R2, R0, RZ ;  /* 0x0000000002027210 */ /* 0x000fca0007f1e0ff */
[----:B------:R-:W-:-:S05]  /*2d370*/  IMAD.X R3, RZ, RZ, R35, P0 ;  /* 0x000000ffff037224 */ /* 0x000fca00000e0623 */
        /* <DEDUP_REMOVED lines=11> */
.L_x_2109:
[----:B------:R-:W-:Y:S01]  /*2d430*/  IMAD.MOV.U32 R2, RZ, RZ, R14 ;  /* 0x000000ffff027224 */ /* 0x000fe200078e000e */
[----:B------:R-:W-:Y:S06]  /*2d440*/  BRA `(.L_x_2110) ;  /* 0xffffffa800a87947 */ /* 0x000fec000383ffff */
.L_x_1958:
[----:B-1----:R1:W2:Y:S02]  /*2d450*/  SYNCS.PHASECHK.TRANS64.TRYWAIT P0, [R5+URZ+0x2a860], R2 ;  /* 0x02a86002050075a7 */ /* 0x0022a4000800017f */
[----:B--2---:R-:W-:Y:S05]  /*2d460*/  @!P0 NANOSLEEP.SYNCS 0x989680 ;  /* 0x009896800000895d */ /* 0x004fea0003900000 */
[----:B------:R-:W2:Y:S02]  /*2d470*/  @!P0 SYNCS.PHASECHK.TRANS64 P0, [R5+URZ+0x2a860], R2 ;  /* 0x02a86002050085a7 */ /* 0x000ea4000800007f */
[----:B--2---:R-:W-:Y:S05]  /*2d480*/  @!P0 BRA `(.L_x_1958) ;  /* 0xfffffffc00f08947 */ /* 0x004fea000383ffff */
[----:B------:R-:W-:Y:S05]  /*2d490*/  BRA `(.L_x_2111) ;  /* 0xffffffac00047947 */ /* 0x000fea000383ffff */
.L_x_1959:
[----:B------:R-:W-:Y:S01]  /*2d4a0*/  BSSY B1, `(.L_x_2112) ;  /* 0x0000008000017945 */ /* 0x000fe20003800000 */
[----:B------:R-:W-:Y:S02]  /*2d4b0*/  IMAD.MOV.U32 R13, RZ, RZ, R19 ;  /* 0x000000ffff0d7224 */ /* 0x000fe400078e0013 */
[----:B------:R-:W-:Y:S02]  /*2d4c0*/  IMAD.MOV.U32 R12, RZ, RZ, RZ ;  /* 0x000000ffff0c7224 */ /* 0x000fe400078e00ff */
[----:B------:R-:W-:Y:S02]  /*2d4d0*/  IMAD.MOV.U32 R11, RZ, RZ, 0x181f ;  /* 0x0000181fff0b7424 */ /* 0x000fe400078e00ff */
[----:B------:R-:W-:-:S07]  /*2d4e0*/  IMAD.MOV.U32 R15, RZ, RZ, -0x1 ;  /* 0xffffffffff0f7424 */ /* 0x000fce00078e00ff */
[----:B-1----:R-:W-:Y:S05]  /*2d4f0*/  WARPSYNC.COLLECTIVE R15, `(.L_x_2113) ;  /* 0x000000000f087348 */ /* 0x002fea0003c00000 */
[----:B------:R0:W2:Y:S02]  /*2d500*/  SHFL.IDX P6, R14, R13, R12, R11 ;  /* 0x0000000c0d0e7389 */ /* 0x0000a400000c000b */
[----:B012---:R-:W-:Y:S01]  /*2d510*/  ENDCOLLECTIVE ;  /* 0x000000000000791b */ /* 0x007fe20003800000 */
.L_x_2113:
[----:B------:R-:W-:Y:S05]  /*2d520*/  BSYNC B1 ;  /* 0x0000000000017941 */ /* 0x000fea0003800000 */
.L_x_2112:
[----:B------:R-:W-:Y:S01]  /*2d530*/  MOV R13, R18 ;  /* 0x00000012000d7202 */ /* 0x000fe20000000f00 */
        /* <DEDUP_REMOVED lines=8> */
.L_x_2114:
[----:B------:R-:W-:Y:S01]  /*2d5c0*/  MOV R13, R19 ;  /* 0x00000013000d7202 */ /* 0x000fe20000000f00 */
[----:B------:R-:W-:Y:S02]  /*2d5d0*/  IMAD.MOV.U32 R12, RZ, RZ, 0x1 ;  /* 0x00000001ff0c7424 */ /* 0x000fe400078e00ff */
[----:B------:R-:W-:-:S07]  /*2d5e0*/  IMAD.MOV.U32 R2, RZ, RZ, R14 ;  /* 0x000000ffff027224 */ /* 0x000fce00078e000e */
[----:B------:R-:W-:Y:S05]  /*2d5f0*/  WARPSYNC.COLLECTIVE R15, `(.L_x_2115) ;  /* 0x000000000f087348 */ /* 0x000fea0003c00000 */
[----:B------:R0:W1:Y:S02]  /*2d600*/  SHFL.IDX P6, R14, R13, R12, R11 ;  /* 0x0000000c0d0e7389 */ /* 0x00006400000c000b */
[----:B01----:R-:W-:Y:S01]  /*2d610*/  ENDCOLLECTIVE ;  /* 0x000000000000791b */ /* 0x003fe20003800000 */
.L_x_2115:
        /* <DEDUP_REMOVED lines=15> */
.L_x_2116:
[----:B------:R-:W-:Y:S01]  /*2d710*/  IMAD.MOV.U32 R13, RZ, RZ, R19 ;  /* 0x000000ffff0d7224 */ /* 0x000fe200078e0013 */
[----:B------:R-:W-:Y:S01]  /*2d720*/  MOV R12, 0x2 ;  /* 0x00000002000c7802 */ /* 0x000fe20000000f00 */
[----:B------:R-:W-:-:S07]  /*2d730*/  IMAD.MOV.U32 R2, RZ, RZ, R14 ;  /* 0x000000ffff027224 */ /* 0x000fce00078e000e */
[----:B------:R-:W-:Y:S05]  /*2d740*/  WARPSYNC.COLLECTIVE R15, `(.L_x_2117) ;  /* 0x000000000f087348 */ /* 0x000fea0003c00000 */
[----:B------:R0:W1:Y:S02]  /*2d750*/  SHFL.IDX P6, R14, R13, R12, R11 ;  /* 0x0000000c0d0e7389 */ /* 0x00006400000c000b */
[----:B01----:R-:W-:Y:S01]  /*2d760*/  ENDCOLLECTIVE ;  /* 0x000000000000791b */ /* 0x003fe20003800000 */
.L_x_2117:
        /* <DEDUP_REMOVED lines=14> */
.L_x_2118:
[----:B------:R-:W-:Y:S02]  /*2d850*/  IMAD.MOV.U32 R13, RZ, RZ, R19 ;  /* 0x000000ffff0d7224 */ /* 0x000fe400078e0013 */
[----:B------:R-:W-:Y:S02]  /*2d860*/  IMAD.MOV.U32 R12, RZ, RZ, 0x3 ;  /* 0x00000003ff0c7424 */ /* 0x000fe400078e00ff */
[----:B------:R-:W-:-:S07]  /*2d870*/  IMAD.MOV.U32 R2, RZ, RZ, R14 ;  /* 0x000000ffff027224 */ /* 0x000fce00078e000e */
[----:B------:R-:W-:Y:S05]  /*2d880*/  WARPSYNC.COLLECTIVE R15, `(.L_x_2119) ;  /* 0x000000000f087348 */ /* 0x000fea0003c00000 */
[----:B------:R0:W1:Y:S02]  /*2d890*/  SHFL.IDX P6, R14, R13, R12, R11 ;  /* 0x0000000c0d0e7389 */ /* 0x00006400000c000b */
[----:B01----:R-:W-:Y:S01]  /*2d8a0*/  ENDCOLLECTIVE ;  /* 0x000000000000791b */ /* 0x003fe20003800000 */
.L_x_2119:
        /* <DEDUP_REMOVED lines=14> */
.L_x_2120:
[----:B------:R-:W-:Y:S02]  /*2d990*/  IMAD.MOV.U32 R13, RZ, RZ, R19 ;  /* 0x000000ffff0d7224 */ /* 0x000fe400078e0013 */
[----:B------:R-:W-:Y:S02]  /*2d9a0*/  IMAD.MOV.U32 R12, RZ, RZ, 0x4 ;  /* 0x00000004ff0c7424 */ /* 0x000fe400078e00ff */
[----:B------:R-:W-:-:S07]  /*2d9b0*/  IMAD.MOV.U32 R2, RZ, RZ, R14 ;  /* 0x000000ffff027224 */ /* 0x000fce00078e000e */
[----:B------:R-:W-:Y:S05]  /*2d9c0*/  WARPSYNC.COLLECTIVE R15, `(.L_x_2121) ;  /* 0x000000000f087348 */ /* 0x000fea0003c00000 */
[----:B------:R0:W1:Y:S02]  /*2d9d0*/  SHFL.IDX P6, R14, R13, R12, R11 ;  /* 0x0000000c0d0e7389 */ /* 0x00006400000c000b */
[----:B01----:R-:W-:Y:S01]  /*2d9e0*/  ENDCOLLECTIVE ;  /* 0x000000000000791b */ /* 0x003fe20003800000 */
.L_x_2121:
[----:B------:R-:W-:-:S05]  /*2d9f0*/  IADD3 R2, P2, R2, R0, RZ ;  /* 0x0000000002027210 */ /* 0x000fca0007f5e0ff */
[----:B------:R-:W-:Y:S01]  /*2da00*/  IMAD.X R3, RZ, RZ, R3, P2 ;  /* 0x000000ffff037224 */ /* 0x000fe200010e0603 */
[----:B------:R-:W-:Y:S02]  /*2da10*/  ISETP.LT.OR P2, PT, R8, 0x31, !P1 ;  /* 0x000000310800780c */ /* 0x000fe40004f41670 */
[----:B------:R-:W-:-:S11]  /*2da20*/  MOV R13, R18 ;  /* 0x00000012000d7202 */ /* 0x000fd60000000f00 */
        /* <DEDUP_REMOVED lines=10> */
.L_x_2122:
[----:B------:R-:W-:Y:S02]  /*2dad0*/  IMAD.MOV.U32 R13, RZ, RZ, R19 ;  /* 0x000000ffff0d7224 */ /* 0x000fe400078e0013 */
[----:B------:R-:W-:Y:S02]  /*2dae0*/  IMAD.MOV.U32 R12, RZ, RZ, 0x5 ;  /* 0x00000005ff0c7424 */ /* 0x000fe400078e00ff */
[----:B------:R-:W-:-:S07]  /*2daf0*/  IMAD.MOV.U32 R2, RZ, RZ, R14 ;  /* 0x000000ffff027224 */ /* 0x000fce00078e000e */
[----:B------:R-:W-:Y:S05]  /*2db00*/  WARPSYNC.COLLECTIVE R15, `(.L_x_2123) ;  /* 0x000000000f087348 */ /* 0x000fea0003c00000 */
[----:B------:R0:W1:Y:S02]  /*2db10*/  SHFL.IDX P6, R14, R13, R12, R11 ;  /* 0x0000000c0d0e7389 */ /* 0x00006400000c000b */
[----:B01----:R-:W-:Y:S01]  /*2db20*/  ENDCOLLECTIVE ;  /* 0x000000000000791b */ /* 0x003fe20003800000 */
.L_x_2123:
        /* <DEDUP_REMOVED lines=13> */
.L_x_2124:
[----:B------:R-:W-:Y:S01]  /*2dc00*/  @!PT LDS RZ, [RZ] ;  /* 0x00000000fffff984 */ /* 0x000fe20000000800 */
[----:B------:R-:W-:Y:S01]  /*2dc10*/  @!PT LDS RZ, [RZ] ;  /* 0x00000000fffff984 */ /* 0x000fe20000000800 */
[----:B------:R-:W-:Y:S01]  /*2dc20*/  @!PT LDS RZ, [RZ] ;  /* 0x00000000fffff984 */ /* 0x000fe20000000800 */
[----:B------:R0:W-:Y:S02]  /*2dc30*/  LDGSTS.E.BYPASS.LTC128B.128 [R4+0x5400], desc[UR60][R2.64+0x80], !P2 ;  /* 0x0540008002047fae */ /* 0x0001e4000d101d7c */
[----:B0-----:R-:W-:Y:S01]  /*2dc40*/  MOV R2, R14 ;  /* 0x0000000e00027202 */ /* 0x001fe20000000f00 */
[----:B------:R-:W-:Y:S06]  /*2dc50*/  BRA `(.L_x_2125) ;  /* 0xffffffa400f07947 */ /* 0x000fec000383ffff */
.L_x_1967:
[----:B0-----:R0:W1:Y:S02]  /*2dc60*/  SYNCS.PHASECHK.TRANS64.TRYWAIT P0, [R0+URZ+0x2a860], R3 ;  /* 0x02a86003000075a7 */ /* 0x001064000800017f */
[----:B-1----:R-:W-:Y:S05]  /*2dc70*/  @!P0 NANOSLEEP.SYNCS 0x989680 ;  /* 0x009896800000895d */ /* 0x002fea0003900000 */
[----:B------:R-:W1:Y:S02]  /*2dc80*/  @!P0 SYNCS.PHASECHK.TRANS64 P0, [R0+URZ+0x2a860], R3 ;  /* 0x02a86003000085a7 */ /* 0x000e64000800007f */
[----:B-1----:R-:W-:Y:S05]  /*2dc90*/  @!P0 BRA `(.L_x_1967) ;  /* 0xfffffffc00f08947 */ /* 0x002fea000383ffff */
[----:B------:R-:W-:Y:S05]  /*2dca0*/  BRA `(.L_x_2126) ;  /* 0xffffffac00047947 */ /* 0x000fea000383ffff */
.L_x_1968:
        /* <DEDUP_REMOVED lines=8> */
.L_x_2128:
[----:B------:R-:W-:Y:S05]  /*2dd30*/  BSYNC B0 ;  /* 0x0000000000007941 */ /* 0x000fea0003800000 */
.L_x_2127:
[----:B------:R-:W0:Y:S01]  /*2dd40*/  S2R R5, SR_TID.X ;  /* 0x0000000000057919 */ /* 0x000e220000002100 */
[----:B------:R-:W-:Y:S01]  /*2dd50*/  IMAD.MOV.U32 R13, RZ, RZ, R18 ;  /* 0x000000ffff0d7224 */ /* 0x000fe200078e0012 */
[----:B------:R-:W-:Y:S01]  /*2dd60*/  MOV R12, RZ ;  /* 0x000000ff000c7202 */ /* 0x000fe20000000f00 */
[----:B------:R-:W-:Y:S01]  /*2dd70*/  IMAD.MOV.U32 R11, RZ, RZ, 0x181f ;  /* 0x0000181fff0b7424 */ /* 0x000fe200078e00ff */
[C---:B------:R-:W-:Y:S01]  /*2dd80*/  LOP3.LUT R2, R29.reuse, 0x1, RZ, 0xc0, !PT ;  /* 0x000000011d027812 */ /* 0x040fe200078ec0ff */
[----:B------:R-:W-:Y:S01]  /*2dd90*/  IMAD.MOV.U32 R15, RZ, RZ, -0x1 ;  /* 0xffffffffff0f7424 */ /* 0x000fe200078e00ff */
[----:B------:R-:W-:Y:S01]  /*2dda0*/  LOP3.LUT P0, RZ, R29, 0x2, RZ, 0xc0, !PT ;  /* 0x000000021dff7812 */ /* 0x000fe2000780c0ff */
[----:B------:R-:W-:Y:S01]  /*2ddb0*/  IMAD.MOV.U32 R3, RZ, RZ, R14 ;  /* 0x000000ffff037224 */ /* 0x000fe200078e000e */
[----:B------:R-:W-:Y:S01]  /*2ddc0*/  ISETP.NE.U32.AND P1, PT, R2, 0x1, PT ;  /* 0x000000010200780c */ /* 0x000fe20003f25070 */
[----:B------:R-:W-:-:S12]  /*2ddd0*/  IMAD R4, R4, 0x2, R17 ;  /* 0x0000000204047824 */ /* 0x000fd800078e0211 */
[----:B0-----:R-:W-:Y:S05]  /*2dde0*/  WARPSYNC.COLLECTIVE R15, `(.L_x_2129) ;  /* 0x000000000f087348 */ /* 0x001fea0003c00000 */
[----:B------:R1:W2:Y:S02]  /*2ddf0*/  SHFL.IDX P6, R14, R13, R12, R11 ;  /* 0x0000000c0d0e7389 */ /* 0x0002a400000c000b */
[----:B012---:R-:W-:Y:S01]  /*2de00*/  ENDCOLLECTIVE ;  /* 0x000000000000791b */ /* 0x007fe20003800000 */
.L_x_2129:
[C---:B------:R-:W-:Y:S02]  /*2de10*/  ISETP.LT.OR P4, PT, R6.reuse, 0x1, !P0 ;  /* 0x000000010600780c */ /* 0x040fe40004781670 */
[----:B------:R-:W-:Y:S02]  /*2de20*/  ISETP.LT.OR P3, PT, R6, 0x1, P1 ;  /* 0x000000010600780c */ /* 0x000fe40000f61670 */
[----:B------:R-:W-:Y:S01]  /*2de30*/  MOV R13, R19 ;  /* 0x00000013000d7202 */ /* 0x000fe20000000f00 */
[----:B------:R-:W-:Y:S02]  /*2de40*/  IMAD.MOV.U32 R12, RZ, RZ, 0x1 ;  /* 0x00000001ff0c7424 */ /* 0x000fe400078e00ff */
[----:B------:R-:W-:-:S05]  /*2de50*/  IMAD.SHL.U32 R5, R5, 0x8, RZ ;  /* 0x0000000805057824 */ /* 0x000fca00078e00ff */
[----:B------:R-:W-:-:S05]  /*2de60*/  LOP3.LUT R5, R5, 0x38, RZ, 0xc0, !PT ;  /* 0x0000003805057812 */ /* 0x000fca00078ec0ff */
[----:B------:R-:W-:-:S05]  /*2de70*/  IMAD.SHL.U32 R5, R5, 0x2, RZ ;  /* 0x0000000205057824 */ /* 0x000fca00078e00ff */
[----:B------:R-:W-:-:S13]  /*2de80*/  IADD3 R2, P2, R14, R5, RZ ;  /* 0x000000050e027210 */ /* 0x000fda0007f5e0ff */
[----:B------:R-:W-:Y:S05]  /*2de90*/  WARPSYNC.COLLECTIVE R15, `(.L_x_2130) ;  /* 0x000000000f087348 */ /* 0x000fea0003c00000 */
[----:B------:R0:W1:Y:S02]  /*2dea0*/  SHFL.IDX P6, R14, R13, R12, R11 ;  /* 0x0000000c0d0e7389 */ /* 0x00006400000c000b */
[----:B01----:R-:W-:Y:S01]  /*2deb0*/  ENDCOLLECTIVE ;  /* 0x000000000000791b */ /* 0x003fe20003800000 */
.L_x_2130:
        /* <DEDUP_REMOVED lines=13> */
.L_x_2131:
[----:B------:R-:W-:Y:S02]  /*2df90*/  IMAD.MOV.U32 R13, RZ, RZ, R19 ;  /* 0x000000ffff0d7224 */ /* 0x000fe400078e0013 */
[----:B------:R-:W-:Y:S01]  /*2dfa0*/  IMAD.MOV.U32 R12, RZ, RZ, 0x2 ;  /* 0x00000002ff0c7424 */ /* 0x000fe200078e00ff */
[----:B------:R-:W-:-:S13]  /*2dfb0*/  IADD3 R2, P2, R14, R5, RZ ;  /* 0x000000050e027210 */ /* 0x000fda0007f5e0ff */
[----:B------:R-:W-:Y:S05]  /*2dfc0*/  WARPSYNC.COLLECTIVE R15, `(.L_x_2132) ;  /* 0x000000000f087348 */ /* 0x000fea0003c00000 */
[----:B------:R0:W1:Y:S02]  /*2dfd0*/  SHFL.IDX P6, R14, R13, R12, R11 ;  /* 0x0000000c0d0e7389 */ /* 0x00006400000c000b */
[----:B01----:R-:W-:Y:S01]  /*2dfe0*/  ENDCOLLECTIVE ;  /* 0x000000000000791b */ /* 0x003fe20003800000 */
.L_x_2132:
        /* <DEDUP_REMOVED lines=13> */
.L_x_2133:
[----:B------:R-:W-:Y:S02]  /*2e0c0*/  IMAD.MOV.U32 R13, RZ, RZ, R19 ;  /* 0x000000ffff0d7224 */ /* 0x000fe400078e0013 */
[----:B------:R-:W-:Y:S02]  /*2e0d0*/  IMAD.MOV.U32 R12, RZ, RZ, 0x3 ;  /* 0x00000003ff0c7424 */ /* 0x000fe400078e00ff */
[----:B------:R-:W-:-:S07]  /*2e0e0*/  IMAD.MOV.U32 R10, RZ, RZ, R14 ;  /* 0x000000ffff0a7224 */ /* 0x000fce00078e000e */
[----:B------:R-:W-:Y:S05]  /*2e0f0*/  WARPSYNC.COLLECTIVE R15, `(.L_x_2134) ;  /* 0x000000000f087348 */ /* 0x000fea0003c00000 */
[----:B------:R0:W1:Y:S02]  /*2e100*/  SHFL.IDX P6, R14, R13, R12, R11 ;  /* 0x0000000c0d0e7389 */ /* 0x00006400000c000b */
[----:B01----:R-:W-:Y:S01]  /*2e110*/  ENDCOLLECTIVE ;  /* 0x000000000000791b */ /* 0x003fe20003800000 */
.L_x_2134:
[----:B------:R-:W-:-:S05]  /*2e120*/  IADD3 R2, P2, R10, R5, RZ ;  /* 0x000000050a027210 */ /* 0x000fca0007f5e0ff */
[----:B------:R-:W-:-:S05]  /*2e130*/  IMAD.X R3, RZ, RZ, R7, P2 ;  /* 0x000000ffff037224 */ /* 0x000fca00010e0607 */
[----:B------:R-:W-:Y:S01]  /*2e140*/  @!PT LDS RZ, [RZ] ;  /* 0x00000000fffff984 */ /* 0x000fe20000000800 */
[----:B------:R-:W-:Y:S01]  /*2e150*/  @!PT LDS RZ, [RZ] ;  /* 0x00000000fffff984 */ /* 0x000fe20000000800 */
[----:B------:R-:W-:Y:S01]  /*2e160*/  @!PT LDS RZ, [RZ] ;  /* 0x00000000fffff984 */ /* 0x000fe20000000800 */
[----:B------:R0:W-:Y:S01]  /*2e170*/  LDGSTS.E.BYPASS.LTC128B.128 [R4+0x1400], desc[UR60][R2.64], !P3 ;  /* 0x0140000002047fae */ /* 0x0001e2000d901d7c */
[----:B------:R-:W-:Y:S02]  /*2e180*/  MOV R13, R18 ;  /* 0x00000012000d7202 */ /* 0x000fe40000000f00 */
[C---:B------:R-:W-:Y:S01]  /*2e190*/  ISETP.LT.OR P3, PT, R6.reuse, 0x31, P1 ;  /* 0x000000310600780c */ /* 0x040fe20000f61670 */
[----:B------:R0:W-:Y:S01]  /*2e1a0*/  LDGSTS.E.BYPASS.LTC128B.128 [R4+0x4400], desc[UR60][R2.64+0x80], !P4 ;  /* 0x0440008002047fae */ /* 0x0001e2000e101d7c */
[----:B------:R-:W-:Y:S01]  /*2e1b0*/  ISETP.LT.OR P4, PT, R6, 0x31, !P0 ;  /* 0x000000310600780c */ /* 0x000fe20004781670 */
[----:B------:R-:W-:-:S12]  /*2e1c0*/  IMAD.MOV.U32 R8, RZ, RZ, R14 ;  /* 0x000000ffff087224 */ /* 0x000fd800078e000e */
[----:B0-----:R-:W-:Y:S05]  /*2e1d0*/  WARPSYNC.COLLECTIVE R15, `(.L_x_2135) ;  /* 0x000000000f087348 */ /* 0x001fea0003c00000 */
[----:B------:R1:W2:Y:S02]  /*2e1e0*/  SHFL.IDX P6, R14, R13, R12, R11 ;  /* 0x0000000c0d0e7389 */ /* 0x0002a400000c000b */
[----:B012---:R-:W-:Y:S01]  /*2e1f0*/  ENDCOLLECTIVE ;  /* 0x000000000000791b */ /* 0x007fe20003800000 */
.L_x_2135:
[----:B------:R-:W-:Y:S02]  /*2e200*/  IMAD.MOV.U32 R13, RZ, RZ, R19 ;  /* 0x000000ffff0d7224 */ /* 0x000fe400078e0013 */
[----:B------:R-:W-:Y:S01]  /*2e210*/  IMAD.MOV.U32 R12, RZ, RZ, 0x4 ;  /* 0x00000004ff0c7424 */ /* 0x000fe200078e00ff */
[----:B------:R-:W-:-:S13]  /*2e220*/  IADD3 R2, P2, R14, R5, RZ ;  /* 0x000000050e027210 */ /* 0x000fda0007f5e0ff */
[----:B------:R-:W-:Y:S05]  /*2e230*/  WARPSYNC.COLLECTIVE R15, `(.L_x_2136) ;  /* 0x000000000f087348 */ /* 0x000fea0003c00000 */
[----:B------:R0:W1:Y:S02]  /*2e240*/  SHFL.IDX P6, R14, R13, R12, R11 ;  /* 0x0000000c0d0e7389 */ /* 0x00006400000c000b */
[----:B01----:R-:W-:Y:S01]  /*2e250*/  ENDCOLLECTIVE ;  /* 0x000000000000791b */ /* 0x003fe20003800000 */
.L_x_2136:
        /* <DEDUP_REMOVED lines=13> */
.L_x_2137:
[----:B------:R-:W-:Y:S02]  /*2e330*/  IMAD.MOV.U32 R13, RZ, RZ, R19 ;  /* 0x000000ffff0d7224 */ /* 0x000fe400078e0013 */
[----:B------:R-:W-:Y:S02]  /*2e340*/  IMAD.MOV.U32 R12, RZ, RZ, 0x5 ;  /* 0x00000005ff0c7424 */ /* 0x000fe400078e00ff */
[----:B------:R-:W-:-:S07]  /*2e350*/  IMAD.MOV.U32 R10, RZ, RZ, R14 ;  /* 0x000000ffff0a7224 */ /* 0x000fce00078e000e */
[----:B------:R-:W-:Y:S05]  /*2e360*/  WARPSYNC.COLLECTIVE R15, `(.L_x_2138) ;  /* 0x000000000f087348 */ /* 0x000fea0003c00000 */
[----:B------:R0:W1:Y:S02]  /*2e370*/  SHFL.IDX P6, R14, R13, R12, R11 ;  /* 0x0000000c0d0e7389 */ /* 0x00006400000c000b */
[----:B01----:R-:W-:Y:S01]  /*2e380*/  ENDCOLLECTIVE ;  /* 0x000000000000791b */ /* 0x003fe20003800000 */
.L_x_2138:
[----:B------:R-:W-:-:S04]  /*2e390*/  IADD3 R2, P2, R10, R5, RZ ;  /* 0x000000050a027210 */ /* 0x000fc80007f5e0ff */
[----:B------:R-:W-:-:S05]  /*2e3a0*/  IADD3.X R3, RZ, R7, RZ, P2, !PT ;  /* 0x00000007ff037210 */ /* 0x000fca00017fe4ff */
        /* <DEDUP_REMOVED lines=10> */
.L_x_2139:
[----:B------:R-:W-:Y:S05]  /*2e450*/  BRA `(.L_x_2140) ;  /* 0xffffffa800007947 */ /* 0x000fea000383ffff */
.L_x_1973:
[----:B------:R-:W-:Y:S01]  /*2e460*/  BSSY B0, `(.L_x_2141) ;  /* 0x0000008000007945 */ /* 0x000fe20003800000 */
[----:B------:R-:W-:Y:S01]  /*2e470*/  IMAD.MOV.U32 R13, RZ, RZ, R24 ;  /* 0x000000ffff0d7224 */ /* 0x000fe200078e0018 */
[----:B------:R-:W-:Y:S01]  /*2e480*/  MOV R11, 0x1f ;  /* 0x0000001f000b7802 */ /* 0x000fe20000000f00 */
[----:B------:R-:W-:Y:S02]  /*2e490*/  IMAD.MOV.U32 R12, RZ, RZ, RZ ;  /* 0x000000ffff0c7224 */ /* 0x000fe400078e00ff */
[----:B------:R-:W-:-:S07]  /*2e4a0*/  IMAD.MOV.U32 R15, RZ, RZ, -0x1 ;  /* 0xffffffffff0f7424 */ /* 0x000fce00078e00ff */
[----:B01----:R-:W-:Y:S05]  /*2e4b0*/  WARPSYNC.COLLECTIVE R15, `(.L_x_2142) ;  /* 0x000000000f087348 */ /* 0x003fea0003c00000 */
[----:B------:R2:W3:Y:S02]  /*2e4c0*/  SHFL.IDX P6, R14, R13, R12, R11 ;  /* 0x0000000c0d0e7389 */ /* 0x0004e400000c000b */
[----:B0123--:R-:W-:Y:S01]  /*2e4d0*/  ENDCOLLECTIVE ;  /* 0x000000000000791b */ /* 0x00ffe20003800000 */
.L_x_2142:
[----:B------:R-:W-:Y:S05]  /*2e4e0*/  BSYNC B0 ;  /* 0x0000000000007941 */ /* 0x000fea0003800000 */
.L_x_2141:
        /* <DEDUP_REMOVED lines=9> */
.L_x_2143:
[----:B------:R-:W-:Y:S02]  /*2e580*/  ULDC UR4, c[0x0][0xc3c] ;  /* 0x00030f0000047ab9 */ /* 0x000fe40000000800 */
[----:B------:R-:W-:-:S13]  /*2e590*/  ISETP.GE.OR P1, PT, R9, UR4, !P0 ;  /* 0x0000000409007c0c */ /* 0x000fda000c726670 */
[----:B------:R-:W0:Y:S08]  /*2e5a0*/  @!P1 LDC.64 R2, c[0x0][0xc80] ;  /* 0x00032000ff029b82 */ /* 0x000e300000000a00 */
[----:B------:R-:W1:Y:S01]  /*2e5b0*/  @!P1 LDC.64 R4, c[0x0][0xc78] ;  /* 0x00031e00ff049b82 */ /* 0x000e620000000a00 */
[----:B------:R-:W-:Y:S01]  /*2e5c0*/  IMAD.MOV.U32 R25, RZ, RZ, RZ ;  /* 0x000000ffff197224 */ /* 0x000fe200078e00ff */
[----:B------:R-:W-:Y:S01]  /*2e5d0*/  MOV R7, R14 ;  /* 0x0000000e00077202 */ /* 0x000fe20000000f00 */
        /* <DEDUP_REMOVED lines=9> */
[----:B------:R-:W-:Y:S01]  /*2e670*/  ISETP.GE.U32.AND P5, PT, R8, 0x10, PT ;  /* 0x000000100800780c */ /* 0x000fe20003fa6070 */
[----:B--2---:R-:W-:Y:S02]  /*2e680*/  @!P1 IMAD.MOV.U32 R25, RZ, RZ, R6 ;  /* 0x000000ffff199224 */ /* 0x004fe400078e0006 */
[----:B------:R-:W-:-:S02]  /*2e690*/  IMAD.MOV.U32 R6, RZ, RZ, RZ ;  /* 0x000000ffff067224 */ /* 0x000fc400078e00ff */
[----:B---3--:R-:W-:Y:S01]  /*2e6a0*/  @!P1 IMAD.MOV.U32 R4, RZ, RZ, R5 ;  /* 0x000000ffff049224 */ /* 0x008fe200078e0005 */
[----:B------:R-:W-:-:S03]  /*2e6b0*/  ISETP.NE.AND P1, PT, R8, RZ, PT ;  /* 0x000000ff0800720c */ /* 0x000fc60003f25270 */
[----:B------:R-:W-:-:S10]  /*2e6c0*/  IMAD R13, R4, R25, RZ ;  /* 0x00000019040d7224 */ /* 0x000fd400078e02ff */
[----:B------:R-:W-:Y:S05]  /*2e6d0*/  WARPSYNC.COLLECTIVE R15, `(.L_x_2144) ;  /* 0x000000000f087348 */ /* 0x000fea0003c00000 */
[----:B------:R0:W1:Y:S02]  /*2e6e0*/  SHFL.UP P6, R14, R13, R12, R11 ;  /* 0x0400000c0d0e7389 */ /* 0x00006400000c000b */
[----:B01----:R-:W-:Y:S01]  /*2e6f0*/  ENDCOLLECTIVE ;  /* 0x000000000000791b */ /* 0x003fe20003800000 */
.L_x_2144:
[----:B------:R-:W-:Y:S01]  /*2e700*/  IMAD.MOV.U32 R12, RZ, RZ, 0x2 ;  /* 0x00000002ff0c7424 */ /* 0x000fe200078e00ff */
[----:B------:R-:W-:-:S04]  /*2e710*/  SEL R14, R14, RZ, P1 ;  /* 0x000000ff0e0e7207 */ /* 0x000fc80000800000 */
[----:B------:R-:W-:-:S05]  /*2e720*/  IADD3 R5, R13, R14, RZ ;  /* 0x0000000e0d057210 */ /* 0x000fca0007ffe0ff */
[----:B------:R-:W-:-:S07]  /*2e730*/  IMAD.MOV.U32 R13, RZ, RZ, R5 ;  /* 0x000000ffff0d7224 */ /* 0x000fce00078e0005 */
[----:B------:R-:W-:Y:S05]  /*2e740*/  WARPSYNC.COLLECTIVE R15, `(.L_x_2145) ;  /* 0x000000000f087348 */ /* 0x000fea0003c00000 */
[----:B------:R0:W1:Y:S02]  /*2e750*/  SHFL.UP P6, R14, R13, R12, R11 ;  /* 0x0400000c0d0e7389 */ /* 0x00006400000c000b */
[----:B01----:R-:W-:Y:S01]  /*2e760*/  ENDCOLLECTIVE ;  /* 0x000000000000791b */ /* 0x003fe20003800000 */
.L_x_2145:
[----:B------:R-:W-:Y:S01]  /*2e770*/  IMAD.MOV.U32 R12, RZ, RZ, 0x4 ;  /* 0x00000004ff0c7424 */ /* 0x000fe200078e00ff */
[----:B------:R-:W-:-:S05]  /*2e780*/  SEL R2, R14, RZ, P2 ;  /* 0x000000ff0e027207 */ /* 0x000fca0001000000 */
[----:B------:R-:W-:-:S04]  /*2e790*/  IMAD.IADD R2, R5, 0x1, R2 ;  /* 0x0000000105027824 */ /* 0x000fc800078e0202 */
[----:B------:R-:W-:-:S07]  /*2e7a0*/  IMAD.MOV.U32 R13, RZ, RZ, R2 ;  /* 0x000000ffff0d7224 */ /* 0x000fce00078e0002 */
[----:B------:R-:W-:Y:S05]  /*2e7b0*/  WARPSYNC.COLLECTIVE R15, `(.L_x_2146) ;  /* 0x000000000f087348 */ /* 0x000fea0003c00000 */
[----:B------:R0:W1:Y:S02]  /*2e7c0*/  SHFL.UP P6, R14, R13, R12, R11 ;  /* 0x0400000c0d0e7389 */ /* 0x00006400000c000b */
[----:B01----:R-:W-:Y:S01]  /*2e7d0*/  ENDCOLLECTIVE ;  /* 0x000000000000791b */ /* 0x003fe20003800000 */
.L_x_2146:
[----:B------:R-:W-:Y:S01]  /*2e7e0*/  IMAD.MOV.U32 R12, RZ, RZ, 0x8 ;  /* 0x00000008ff0c7424 */ /* 0x000fe200078e00ff */
[----:B------:R-:W-:-:S05]  /*2e7f0*/  SEL R3, R14, RZ, P3 ;  /* 0x000000ff0e037207 */ /* 0x000fca0001800000 */
[----:B------:R-:W-:-:S05]  /*2e800*/  IMAD.IADD R3, R2, 0x1, R3 ;  /* 0x0000000102037824 */ /* 0x000fca00078e0203 */
[----:B------:R-:W-:-:S07]  /*2e810*/  MOV R13, R3 ;  /* 0x00000003000d7202 */ /* 0x000fce0000000f00 */
[----:B------:R-:W-:Y:S05]  /*2e820*/  WARPSYNC.COLLECTIVE R15, `(.L_x_2147) ;  /* 0x000000000f087348 */ /* 0x000fea0003c00000 */
[----:B------:R0:W1:Y:S02]  /*2e830*/  SHFL.UP P6, R14, R13, R12, R11 ;  /* 0x0400000c0d0e7389 */ /* 0x00006400000c000b */
[----:B01----:R-:W-:Y:S01]  /*2e840*/  ENDCOLLECTIVE ;  /* 0x000000000000791b */ /* 0x003fe20003800000 */
.L_x_2147:
[----:B------:R-:W-:Y:S01]  /*2e850*/  IMAD.MOV.U32 R12, RZ, RZ, 0x10 ;  /* 0x00000010ff0c7424 */ /* 0x000fe200078e00ff */
[----:B------:R-:W-:-:S05]  /*2e860*/  SEL R14, R14, RZ, P4 ;  /* 0x000000ff0e0e7207 */ /* 0x000fca0002000000 */
[----:B------:R-:W-:-:S04]  /*2e870*/  IMAD.IADD R5, R3, 0x1, R14 ;  /* 0x0000000103057824 */ /* 0x000fc800078e020e */
[----:B------:R-:W-:-:S07]  /*2e880*/  IMAD.MOV.U32 R13, RZ, RZ, R5 ;  /* 0x000000ffff0d7224 */ /* 0x000fce00078e0005 */
[----:B------:R-:W-:Y:S05]  /*2e890*/  WARPSYNC.COLLECTIVE R15, `(.L_x_2148) ;  /* 0x000000000f087348 */ /* 0x000fea0003c00000 */
[----:B------:R0:W1:Y:S02]  /*2e8a0*/  SHFL.UP P6, R14, R13, R12, R11 ;  /* 0x0400000c0d0e7389 */ /* 0x00006400000c000b */
[----:B01----:R-:W-:Y:S01]  /*2e8b0*/  ENDCOLLECTIVE ;  /* 0x000000000000791b */ /* 0x003fe20003800000 */
.L_x_2148:
[----:B------:R-:W-:Y:S01]  /*2e8c0*/  MOV R12, 0x1f ;  /* 0x0000001f000c7802 */ /* 0x000fe20000000f00 */
[----:B------:R-:W-:Y:S01]  /*2e8d0*/  IMAD.MOV.U32 R11, RZ, RZ, 0x1f ;  /* 0x0000001fff0b7424 */ /* 0x000fe200078e00ff */
[----:B------:R-:W-:-:S05]  /*2e8e0*/  SEL R2, R14, RZ, P5 ;  /* 0x000000ff0e027207 */ /* 0x000fca0002800000 */
[----:B------:R-:W-:-:S04]  /*2e8f0*/  IMAD.IADD R2, R5, 0x1, R2 ;  /* 0x0000000105027824 */ /* 0x000fc800078e0202 */
[----:B------:R-:W-:-:S07]  /*2e900*/  IMAD.MOV.U32 R13, RZ, RZ, R2 ;  /* 0x000000ffff0d7224 */ /* 0x000fce00078e0002 */
[----:B------:R-:W-:Y:S05]  /*2e910*/  WARPSYNC.COLLECTIVE R15, `(.L_x_2149) ;  /* 0x000000000f087348 */ /* 0x000fea0003c00000 */
[----:B------:R0:W1:Y:S02]  /*2e920*/  SHFL.IDX P6, R14, R13, R12, R11 ;  /* 0x0000000c0d0e7389 */ /* 0x00006400000c000b */
[----:B01----:R-:W-:Y:S01]  /*2e930*/  ENDCOLLECTIVE ;  /* 0x000000000000791b */ /* 0x003fe20003800000 */
.L_x_2149:
[----:B------:R-:W-:Y:S05]  /*2e940*/  BRA `(.L_x_2150) ;  /* 0xffffffa8000c7947 */ /* 0x000fea000383ffff */
.L_x_1976:
[----:B------:R-:W-:Y:S01]  /*2e950*/  BSSY B0, `(.L_x_2151) ;  /* 0x0000007000007945 */ /* 0x000fe20003800000 */
[----:B------:R-:W-:Y:S02]  /*2e960*/  IMAD.MOV.U32 R12, RZ, RZ, 0x1 ;  /* 0x00000001ff0c7424 */ /* 0x000fe400078e00ff */
[----:B------:R-:W-:Y:S02]  /*2e970*/  IMAD.MOV.U32 R11, RZ, RZ, RZ ;  /* 0x000000ffff0b7224 */ /* 0x000fe400078e00ff */
[----:B------:R-:W-:-:S07]  /*2e980*/  IMAD.MOV.U32 R15, RZ, RZ, -0x1 ;  /* 0xffffffffff0f7424 */ /* 0x000fce00078e00ff */
[----:B0-----:R-:W-:Y:S05]  /*2e990*/  WARPSYNC.COLLECTIVE R15, `(.L_x_2152) ;  /* 0x000000000f087348 */ /* 0x001fea0003c00000 */
[----:B------:R1:W2:Y:S02]  /*2e9a0*/  SHFL.UP P6, R14, R13, R12, R11 ;  /* 0x0400000c0d0e7389 */ /* 0x0002a400000c000b */
[----:B012---:R-:W-:Y:S01]  /*2e9b0*/  ENDCOLLECTIVE ;  /* 0x000000000000791b */ /* 0x007fe20003800000 */
.L_x_2152:
[----:B------:R-:W-:Y:S05]  /*2e9c0*/  BSYNC B0 ;  /* 0x0000000000007941 */ /* 0x000fea0003800000 */
.L_x_2151:
[----:B------:R-:W-:Y:S01]  /*2e9d0*/  SEL R14, R14, RZ, P1 ;  /* 0x000000ff0e0e7207 */ /* 0x000fe20000800000 */
[----:B------:R-:W-:Y:S01]  /*2e9e0*/  IMAD.MOV.U32 R11, RZ, RZ, RZ ;  /* 0x000000ffff0b7224 */ /* 0x000fe200078e00ff */
[----:B------:R-:W-:Y:S01]  /*2e9f0*/  MOV R12, 0x2 ;  /* 0x00000002000c7802 */ /* 0x000fe20000000f00 */
[----:B------:R-:W-:Y:S02]  /*2ea00*/  IMAD.MOV.U32 R15, RZ, RZ, -0x1 ;  /* 0xffffffffff0f7424 */ /* 0x000fe400078e00ff */
[----:B------:R-:W-:-:S07]  /*2ea10*/  IMAD.IADD R13, R13, 0x1, R14 ;  /* 0x000000010d0d7824 */ /* 0x000fce00078e020e */
[----:B------:R-:W-:Y:S05]  /*2ea20*/  WARPSYNC.COLLECTIVE R15, `(.L_x_2153) ;  /* 0x000000000f087348 */ /* 0x000fea0003c00000 */
[----:B------:R0:W1:Y:S02]  /*2ea30*/  SHFL.UP P6, R14, R13, R12, R11 ;  /* 0x0400000c0d0e7389 */ /* 0x00006400000c000b */
[----:B01----:R-:W-:Y:S01]  /*2ea40*/  ENDCOLLECTIVE ;  /* 0x000000000000791b */ /* 0x003fe20003800000 */
.L_x_2153:
[----:B------:R-:W-:Y:S01]  /*2ea50*/  IMAD.MOV.U32 R12, RZ, RZ, 0x4 ;  /* 0x00000004ff0c7424 */ /* 0x000fe200078e00ff */
[----:B------:R-:W-:-:S05]  /*2ea60*/  SEL R2, R14, RZ, P2 ;  /* 0x000000ff0e027207 */ /* 0x000fca0001000000 */
[----:B------:R-:W-:-:S04]  /*2ea70*/  IMAD.IADD R2, R13, 0x1, R2 ;  /* 0x000000010d027824 */ /* 0x000fc800078e0202 */
[----:B------:R-:W-:-:S07]  /*2ea80*/  IMAD.MOV.U32 R13, RZ, RZ, R2 ;  /* 0x000000ffff0d7224 */ /* 0x000fce00078e0002 */
[----:B------:R-:W-:Y:S05]  /*2ea90*/  WARPSYNC.COLLECTIVE R15, `(.L_x_2154) ;  /* 0x000000000f087348 */ /* 0x000fea0003c00000 */
[----:B------:R0:W1:Y:S02]  /*2eaa0*/  SHFL.UP P6, R14, R13, R12, R11 ;  /* 0x0400000c0d0e7389 */ /* 0x00006400000c000b */
[----:B01----:R-:W-:Y:S01]  /*2eab0*/  ENDCOLLECTIVE ;  /* 0x000000000000791b */ /* 0x003fe20003800000 */
.L_x_2154:
[----:B------:R-:W-:Y:S01]  /*2eac0*/  IMAD.MOV.U32 R12, RZ, RZ, 0x8 ;  /* 0x00000008ff0c7424 */ /* 0x000fe200078e00ff */
[----:B------:R-:W-:-:S05]  /*2ead0*/  SEL R3, R14, RZ, P3 ;  /* 0x000000ff0e037207 */ /* 0x000fca0001800000 */
[----:B------:R-:W-:-:S05]  /*2eae0*/  IMAD.IADD R3, R2, 0x1, R3 ;  /* 0x0000000102037824 */ /* 0x000fca00078e0203 */
[----:B------:R-:W-:-:S07]  /*2eaf0*/  MOV R13, R3 ;  /* 0x00000003000d7202 */ /* 0x000fce0000000f00 */
[----:B------:R-:W-:Y:S05]  /*2eb00*/  WARPSYNC.COLLECTIVE R15, `(.L_x_2155) ;  /* 0x000000000f087348 */ /* 0x000fea0003c00000 */
[----:B------:R0:W1:Y:S02]  /*2eb10*/  SHFL.UP P6, R14, R13, R12, R11 ;  /* 0x0400000c0d0e7389 */ /* 0x00006400000c000b */
[----:B01----:R-:W-:Y:S01]  /*2eb20*/  ENDCOLLECTIVE ;  /* 0x000000000000791b */ /* 0x003fe20003800000 */
.L_x_2155:
[----:B------:R-:W-:Y:S01]  /*2eb30*/  IMAD.MOV.U32 R12, RZ, RZ, 0x10 ;  /* 0x00000010ff0c7424 */ /* 0x000fe200078e00ff */
[----:B------:R-:W-:-:S05]  /*2eb40*/  SEL R14, R14, RZ, P4 ;  /* 0x000000ff0e0e7207 */ /* 0x000fca0002000000 */
[----:B------:R-:W-:-:S04]  /*2eb50*/  IMAD.IADD R5, R3, 0x1, R14 ;  /* 0x0000000103057824 */ /* 0x000fc800078e020e */
[----:B------:R-:W-:-:S07]  /*2eb60*/  IMAD.MOV.U32 R13, RZ, RZ, R5 ;  /* 0x000000ffff0d7224 */ /* 0x000fce00078e0005 */
[----:B------:R-:W-:Y:S05]  /*2eb70*/  WARPSYNC.COLLECTIVE R15, `(.L_x_2156) ;  /* 0x000000000f087348 */ /* 0x000fea0003c00000 */
[----:B------:R0:W1:Y:S02]  /*2eb80*/  SHFL.UP P6, R14, R13, R12, R11 ;  /* 0x0400000c0d0e7389 */ /* 0x00006400000c000b */
[----:B01----:R-:W-:Y:S01]  /*2eb90*/  ENDCOLLECTIVE ;  /* 0x000000000000791b */ /* 0x003fe20003800000 */
.L_x_2156:
        /* <DEDUP_REMOVED lines=8> */
.L_x_2157:
[----:B------:R-:W-:Y:S05]  /*2ec20*/  BRA `(.L_x_2158) ;  /* 0xffffffa400f87947 */ /* 0x000fea000383ffff */
.L_x_1978:
[----:B------:R-:W-:Y:S01]  /*2ec30*/  BSSY B0, `(.L_x_2159) ;  /* 0x0000006000007945 */ /* 0x000fe20003800000 */
[----:B------:R-:W-:Y:S01]  /*2ec40*/  PLOP3.LUT P6, PT, P6, PT, PT, 0x8, 0x0 ;  /* 0x000000000000781c */ /* 0x000fe200037ce170 */
[----:B------:R-:W-:-:S12]  /*2ec50*/  IMAD.MOV.U32 R15, RZ, RZ, -0x1 ;  /* 0xffffffffff0f7424 */ /* 0x000fd800078e00ff */
[----:B01----:R-:W-:Y:S05]  /*2ec60*/  WARPSYNC.COLLECTIVE R15, `(.L_x_2160) ;  /* 0x000000000f087348 */ /* 0x003fea0003c00000 */
[----:B------:R-:W-:Y:S01]  /*2ec70*/  VOTE.ANY R14, PT, P6 ;  /* 0x00000000000e7806 */ /* 0x000fe200030e0100 */
[----:B01----:R-:W-:Y:S06]  /*2ec80*/  ENDCOLLECTIVE ;  /* 0x000000000000791b */ /* 0x003fec0003800000 */
.L_x_2160:
[----:B------:R-:W-:Y:S05]  /*2ec90*/  BSYNC B0 ;  /* 0x0000000000007941 */ /* 0x000fea0003800000 */
.L_x_2159:
        /* <DEDUP_REMOVED lines=8> */
.L_x_2161:
[----:B------:R-:W-:Y:S02]  /*2ed20*/  IMAD.IADD R27, R12, 0x1, R27 ;  /* 0x000000010c1b7824 */ /* 0x000fe400078e021b */
[----:B------:R-:W-:Y:S01]  /*2ed30*/  IMAD.MOV.U32 R13, RZ, RZ, R4 ;  /* 0x000000ffff0d7224 */ /* 0x000fe200078e0004 */
[----:B------:R-:W-:-:S07]  /*2ed40*/  MOV R25, R14 ;  /* 0x0000000e00197202 */ /* 0x000fce0000000f00 */
[----:B------:R-:W-:Y:S05]  /*2ed50*/  WARPSYNC.COLLECTIVE R15, `(.L_x_2162) ;  /* 0x000000000f087348 */ /* 0x000fea0003c00000 */
[----:B------:R0:W1:Y:S02]  /*2ed60*/  SHFL.IDX P6, R14, R13, R12, R11 ;  /* 0x0000000c0d0e7389 */ /* 0x00006400000c000b */
[----:B01----:R-:W-:Y:S01]  /*2ed70*/  ENDCOLLECTIVE ;  /* 0x000000000000791b */ /* 0x003fe20003800000 */
.L_x_2162:
[----:B------:R-:W-:Y:S01]  /*2ed80*/  IMAD.MOV.U32 R4, RZ, RZ, R14 ;  /* 0x000000ffff047224 */ /* 0x000fe200078e000e */
[----:B------:R-:W-:Y:S06]  /*2ed90*/  BRA `(.L_x_2163) ;  /* 0xffffffa400dc7947 */ /* 0x000fec000383ffff */
.L_x_1980:
[----:B------:R-:W-:Y:S01]  /*2eda0*/  BSSY B0, `(.L_x_2164) ;  /* 0x0000007000007945 */ /* 0x000fe20003800000 */
[----:B------:R-:W-:Y:S02]  /*2edb0*/  IMAD.MOV.U32 R13, RZ, RZ, R2 ;  /* 0x000000ffff0d7224 */ /* 0x000fe400078e0002 */
[----:B------:R-:W-:Y:S02]  /*2edc0*/  IMAD.MOV.U32 R11, RZ, RZ, 0x1f ;  /* 0x0000001fff0b7424 */ /* 0x000fe400078e00ff */
[----:B------:R-:W-:-:S07]  /*2edd0*/  IMAD.MOV.U32 R15, RZ, RZ, -0x1 ;  /* 0xffffffffff0f7424 */ /* 0x000fce00078e00ff */
[----:B01-34-:R-:W-:Y:S05]  /*2ede0*/  WARPSYNC.COLLECTIVE R15, `(.L_x_2165) ;  /* 0x000000000f087348 */ /* 0x01bfea0003c00000 */
[----:B------:R2:W0:Y:S02]  /*2edf0*/  SHFL.IDX P6, R14, R13, R12, R11 ;  /* 0x0000000c0d0e7389 */ /* 0x00042400000c000b */
[----:B01234-:R-:W-:Y:S01]  /*2ee00*/  ENDCOLLECTIVE ;  /* 0x000000000000791b */ /* 0x01ffe20003800000 */
.L_x_2165:
[----:B------:R-:W-:Y:S05]  /*2ee10*/  BSYNC B0 ;  /* 0x0000000000007941 */ /* 0x000fea0003800000 */
.L_x_2164:
[----:B------:R-:W-:Y:S01]  /*2ee20*/  MOV R6, R14 ;  /* 0x0000000e00067202 */ /* 0x000fe20000000f00 */
[----:B------:R-:W-:Y:S06]  /*2ee30*/  BRA `(.L_x_1979) ;  /* 0xffffffa400cc7947 */ /* 0x000fec000383ffff */
.L_x_1986:
[----:B0-----:R0:W2:Y:S02]  /*2ee40*/  SYNCS.PHASECHK.TRANS64.TRYWAIT P0, [R7+URZ+0x2a820], R0 ;  /* 0x02a82000070075a7 */ /* 0x0010a4000800017f */
[----:B--2---:R-:W-:Y:S05]  /*2ee50*/  @!P0 NANOSLEEP.SYNCS 0x989680 ;  /* 0x009896800000895d */ /* 0x004fea0003900000 */
[----:B------:R-:W2:Y:S02]  /*2ee60*/  @!P0 SYNCS.PHASECHK.TRANS64 P0, [R7+URZ+0x2a820], R0 ;  /* 0x02a82000070085a7 */ /* 0x000ea4000800007f */
[----:B--2---:R-:W-:Y:S05]  /*2ee70*/  @!P0 BRA `(.L_x_1986) ;  /* 0xfffffffc00f08947 */ /* 0x004fea000383ffff */
[----:B------:R-:W-:Y:S05]  /*2ee80*/  BRA `(.L_x_2166) ;  /* 0xffffffb000247947 */ /* 0x000fea000383ffff */
.L_x_1987:
[----:B------:R-:W2:Y:S01]  /*2ee90*/  S2R R2, SR_TID.X ;  /* 0x0000000000027919 */ /* 0x000ea20000002100 */
[----:B------:R-:W-:Y:S01]  /*2eea0*/  BSSY B0, `(.L_x_2167) ;  /* 0x000000a000007945 */ /* 0x000fe20003800000 */
[----:B------:R-:W-:Y:S02]  /*2eeb0*/  IMAD.MOV.U32 R12, RZ, RZ, RZ ;  /* 0x000000ffff0c7224 */ /* 0x000fe400078e00ff */
[----:B------:R-:W-:Y:S02]  /*2eec0*/  IMAD.MOV.U32 R11, RZ, RZ, 0x1f ;  /* 0x0000001fff0b7424 */ /* 0x000fe400078e00ff */
[----:B------:R-:W-:Y:S01]  /*2eed0*/  IMAD.MOV.U32 R15, RZ, RZ, -0x1 ;  /* 0xffffffffff0f7424 */ /* 0x000fe200078e00ff */
[----:B--2---:R-:W-:-:S04]  /*2eee0*/  SHF.R.U32.HI R2, RZ, 0x5, R2 ;  /* 0x00000005ff027819 */ /* 0x004fc80000011602 */
[----:B------:R-:W-:-:S05]  /*2eef0*/  LOP3.LUT R2, R2, 0x3, RZ, 0xc0, !PT ;  /* 0x0000000302027812 */ /* 0x000fca00078ec0ff */
[----:B------:R-:W-:-:S07]  /*2ef00*/  IMAD.MOV.U32 R13, RZ, RZ, R2 ;  /* 0x000000ffff0d7224 */ /* 0x000fce00078e0002 */
[----:B01-3--:R-:W-:Y:S05]  /*2ef10*/  WARPSYNC.COLLECTIVE R15, `(.L_x_2168) ;  /* 0x000000000f087348 */ /* 0x00bfea0003c00000 */
[----:B------:R2:W4:Y:S02]  /*2ef20*/  SHFL.IDX P6, R14, R13, R12, R11 ;  /* 0x0000000c0d0e7389 */ /* 0x00052400000c000b */
[----:B01234-:R-:W-:Y:S01]  /*2ef30*/  ENDCOLLECTIVE ;  /* 0x000000000000791b */ /* 0x01ffe20003800000 */
.L_x_2168:
[----:B------:R-:W-:Y:S05]  /*2ef40*/  BSYNC B0 ;  /* 0x0000000000007941 */ /* 0x000fea0003800000 */
.L_x_2167:
[----:B------:R-:W-:Y:S05]  /*2ef50*/  BRA `(.L_x_2169) ;  /* 0xffffffb0000c7947 */ /* 0x000fea000383ffff */
.L_x_1988:
[----:B------:R-:W-:Y:S01]  /*2ef60*/  BSSY B0, `(.L_x_2170) ;  /* 0x0000006000007945 */ /* 0x000fe20003800000 */
[----:B------:R-:W-:-:S07]  /*2ef70*/  IMAD.MOV.U32 R15, RZ, RZ, -0x1 ;  /* 0xffffffffff0f7424 */ /* 0x000fce00078e00ff */
[----:B01-3--:R-:W-:Y:S05]  /*2ef80*/  WARPSYNC.COLLECTIVE R15, `(.L_x_2171) ;  /* 0x000000000f0c7348 */ /* 0x00bfea0003c00000 */
[----:B------:R-:W-:Y:S02]  /*2ef90*/  ELECT P6, UR62, PT ;  /* 0x00000000003e782f */ /* 0x000fe400038c0000 */
[----:B------:R-:W-:Y:S01]  /*2efa0*/  MOV R14, UR62 ;  /* 0x0000003e000e7c02 */ /* 0x000fe20008000f00 */
[----:B01-3--:R-:W-:Y:S10]  /*2efb0*/  ENDCOLLECTIVE ;  /* 0x000000000000791b */ /* 0x00bff40003800000 */
.L_x_2171:
[----:B------:R-:W-:Y:S05]  /*2efc0*/  BSYNC B0 ;  /* 0x0000000000007941 */ /* 0x000fea0003800000 */
.L_x_2170:
[----:B------:R-:W-:Y:S05]  /*2efd0*/  BRA `(.L_x_2172) ;  /* 0xffffffb000007947 */ /* 0x000fea000383ffff */
.L_x_1990:
[----:B0-----:R0:W2:Y:S02]  /*2efe0*/  SYNCS.PHASECHK.TRANS64.TRYWAIT P1, [R5+URZ+0x2a840], R0 ;  /* 0x02a84000050075a7 */ /* 0x0010a4000802017f */
[----:B--2---:R-:W-:Y:S05]  /*2eff0*/  @!P1 NANOSLEEP.SYNCS 0x989680 ;  /* 0x009896800000995d */ /* 0x004fea0003900000 */
[----:B------:R-:W2:Y:S02]  /*2f000*/  @!P1 SYNCS.PHASECHK.TRANS64 P1, [R5+URZ+0x2a840], R0 ;  /* 0x02a84000050095a7 */ /* 0x000ea4000802007f */
[----:B--2---:R-:W-:Y:S05]  /*2f010*/  @!P1 BRA `(.L_x_1990) ;  /* 0xfffffffc00f09947 */ /* 0x004fea000383ffff */
[----:B------:R-:W-:Y:S05]  /*2f020*/  BRA `(.L_x_2173) ;  /* 0xffffffb000287947 */ /* 0x000fea000383ffff */
.L_x_1992:
[----:B--2---:R2:W4:Y:S02]  /*2f030*/  SYNCS.PHASECHK.TRANS64.TRYWAIT P1, [R3+URZ+0x2a840], R2 ;  /* 0x02a84002030075a7 */ /* 0x004524000802017f */
[----:B----4-:R-:W-:Y:S05]  /*2f040*/  @!P1 NANOSLEEP.SYNCS 0x989680 ;  /* 0x009896800000995d */ /* 0x010fea0003900000 */
[----:B------:R-:W4:Y:S02]  /*2f050*/  @!P1 SYNCS.PHASECHK.TRANS64 P1, [R3+URZ+0x2a840], R2 ;  /* 0x02a84002030095a7 */ /* 0x000f24000802007f */
[----:B----4-:R-:W-:Y:S05]  /*2f060*/  @!P1 BRA `(.L_x_1992) ;  /* 0xfffffffc00f09947 */ /* 0x010fea000383ffff */
[----:B------:R-:W-:Y:S05]  /*2f070*/  BRA `(.L_x_2174) ;  /* 0xffffffb000347947 */ /* 0x000fea000383ffff */
.L_x_1994:
[----:B----4-:R4:W0:Y:S02]  /*2f080*/  SYNCS.PHASECHK.TRANS64.TRYWAIT P1, [R5+URZ+0x2a860], R0 ;  /* 0x02a86000050075a7 */ /* 0x010824000802017f */
[----:B0-----:R-:W-:Y:S05]  /*2f090*/  @!P1 NANOSLEEP.SYNCS 0x989680 ;  /* 0x009896800000995d */ /* 0x001fea0003900000 */
[----:B------:R-:W0:Y:S02]  /*2f0a0*/  @!P1 SYNCS.PHASECHK.TRANS64 P1, [R5+URZ+0x2a860], R0 ;  /* 0x02a86000050095a7 */ /* 0x000e24000802007f */
[----:B0-----:R-:W-:Y:S05]  /*2f0b0*/  @!P1 BRA `(.L_x_1994) ;  /* 0xfffffffc00f09947 */ /* 0x001fea000383ffff */
[----:B------:R-:W-:Y:S05]  /*2f0c0*/  BRA `(.L_x_2175) ;  /* 0xffffffb000307947 */ /* 0x000fea000383ffff */
.L_x_2176:
        /* <DEDUP_REMOVED lines=11> */
.L_x_15635:


//--------------------- .text._ZN7cutlass13device_kernelIN5flash11enable_sm90INS1_16FlashAttnFwdSm90INS1_25CollectiveMainloopFwdSm90ILi2EN4cute5tupleIJNS5_1CILi1EEES8_S8_EEENS6_IJNS7_ILi128EEENS7_ILi96EEENS7_ILi192EEEEEELi128ENS_6half_tEfNS_4arch4Sm90ELb1ELb0ELb0ELb0ELb1ELb0ELb0ELb1ELb1ELb1ELb1ELb0EEENS1_21CollectiveEpilogueFwdINS6_IJSA_SA_SB_EEES9_SE_SG_Li256ELb0ELb1ELb1ELb0EEENS1_19SingleTileSchedulerILb0ELb1ELb1ELi128EEEEEEEEEvNT_6ParamsE --------------------------
	.section	.text._ZN7cutlass13device_kernelIN5flash11enable_sm90INS1_16FlashAttnFwdSm90INS1_25CollectiveMainloopFwdSm90ILi2EN4cute5tupleIJNS5_1CILi1EEES8_S8_EEENS6_IJNS7_ILi128EEENS7_ILi96EEENS7_ILi192EEEEEELi128ENS_6half_tEfNS_4arch4Sm90ELb1ELb0ELb0ELb0ELb1ELb0ELb0ELb1ELb1ELb1ELb1ELb0EEENS1_21CollectiveEpilogueFwdINS6_IJSA_SA_SB_EEES9_SE_SG_Li256ELb0ELb1ELb1ELb0EEENS1_19SingleTileSchedulerILb0ELb1ELb1ELi128EEEEEEEEEvNT_6ParamsE,"ax",@progbits
	.align	128
.text._ZN7cutlass13device_kernelIN5flash11enable_sm90INS1_16FlashAttnFwdSm90INS1_25CollectiveMainloopFwdSm90ILi2EN4cute5tupleIJNS5_1CILi1EEES8_S8_EEENS6_IJNS7_ILi128EEENS7_ILi96EEENS7_ILi192EEEEEELi128ENS_6half_tEfNS_4arch4Sm90ELb1ELb0ELb0ELb0ELb1ELb0ELb0ELb1ELb1ELb1ELb1ELb0EEENS1_21CollectiveEpilogueFwdINS6_IJSA_SA_SB_EEES9_SE_SG_Li256ELb0ELb1ELb1ELb0EEENS1_19SingleTileSchedulerILb0ELb1ELb1ELi128EEEEEEEEEvNT_6ParamsE:
        .type           _ZN7cutlass13device_kernelIN5flash11enable_sm90INS1_16FlashAttnFwdSm90INS1_25CollectiveMainloopFwdSm90ILi2EN4cute5tupleIJNS5_1CILi1EEES8_S8_EEENS6_IJNS7_ILi128EEENS7_ILi96EEENS7_ILi192EEEEEELi128ENS_6half_tEfNS_4arch4Sm90ELb1ELb0ELb0ELb0ELb1ELb0ELb0ELb1ELb1ELb1ELb1ELb0EEENS1_21CollectiveEpilogueFwdINS6_IJSA_SA_SB_EEES9_SE_SG_Li256ELb0ELb1ELb1ELb0EEENS1_19SingleTileSchedulerILb0ELb1ELb1ELi128EEEEEEEEEvNT_6ParamsE,@function
        .size           _ZN7cutlass13device_kernelIN5flash11enable_sm90INS1_16FlashAttnFwdSm90INS1_25CollectiveMainloopFwdSm90ILi2EN4cute5tupleIJNS5_1CILi1EEES8_S8_EEENS6_IJNS7_ILi128EEENS7_ILi96EEENS7_ILi192EEEEEELi128ENS_6half_tEfNS_4arch4Sm90ELb1ELb0ELb0ELb0ELb1ELb0ELb0ELb1ELb1ELb1ELb1ELb0EEENS1_21CollectiveEpilogueFwdINS6_IJSA_SA_SB_EEES9_SE_SG_Li256ELb0ELb1ELb1ELb0EEENS1_19SingleTileSchedulerILb0ELb1ELb1ELi128EEEEEEEEEvNT_6ParamsE,(.L_x_15636 - _ZN7cutlass13device_kernelIN5flash11enable_sm90INS1_16FlashAttnFwdSm90INS1_25CollectiveMainloopFwdSm90ILi2EN4cute5tupleIJNS5_1CILi1EEES8_S8_EEENS6_IJNS7_ILi128EEENS7_ILi96EEENS7_ILi192EEEEEELi128ENS_6half_tEfNS_4arch4Sm90ELb1ELb0ELb0ELb0ELb1ELb0ELb0ELb1ELb1ELb1ELb1ELb0EEENS1_21CollectiveEpilogueFwdINS6_IJSA_SA_SB_EEES9_SE_SG_Li256ELb0ELb1ELb1ELb0EEENS1_19SingleTileSchedulerILb0ELb1ELb1ELi128EEEEEEEEEvNT_6ParamsE)
        .other          _ZN7cutlass13device_kernelIN5flash11enable_sm90INS1_16FlashAttnFwdSm90INS1_25CollectiveMainloopFwdSm90ILi2EN4cute5tupleIJNS5_1CILi1EEES8_S8_EEENS6_IJNS7_ILi128EEENS7_ILi96EEENS7_ILi192EEEEEELi128ENS_6half_tEfNS_4arch4Sm90ELb1ELb0ELb0ELb0ELb1ELb0ELb0ELb1ELb1ELb1ELb1ELb0EEENS1_21CollectiveEpilogueFwdINS6_IJSA_SA_SB_EEES9_SE_SG_Li256ELb0ELb1ELb1ELb0EEENS1_19SingleTileSchedulerILb0ELb1ELb1ELi128EEEEEEEEEvNT_6ParamsE,@"STO_CUDA_ENTRY STV_DEFAULT"
_ZN7cutlass13device_kernelIN5flash11enable_sm90INS1_16FlashAttnFwdSm90INS1_25CollectiveMainloopFwdSm90ILi2EN4cute5tupleIJNS5_1CILi1EEES8_S8_EEENS6_IJNS7_ILi128EEENS7_ILi96EEENS7_ILi192EEEEEELi128ENS_6half_tEfNS_4arch4Sm90ELb1ELb0ELb0ELb0ELb1ELb0ELb0ELb1ELb1ELb1ELb1ELb0EEENS1_21CollectiveEpilogueFwdINS6_IJSA_SA_SB_EEES9_SE_SG_Li256ELb0ELb1ELb1ELb0EEENS1_19SingleTileSchedulerILb0ELb1ELb1ELi128EEEEEEEEEvNT_6ParamsE:
        /* <DEDUP_REMOVED lines=44> */
.L_x_2177:
        /* <DEDUP_REMOVED lines=22> */
.L_x_2178:
        /* <DEDUP_REMOVED lines=18> */
.L_x_2179:
        /* <DEDUP_REMOVED lines=22> */
.L_x_2180:
        /* <DEDUP_REMOVED lines=23> */
.L_x_2181:
        /* <DEDUP_REMOVED lines=8> */
[----:B------:R-:W-:-:S10]  /*0890*/  IMAD.U32 R2, RZ, RZ, UR4 ;  /* 0x00000004ff027e24 */ /* 0x000fd4000f8e00ff */
[----:B------:R-:W-:Y:S05]  /*08a0*/  @!P0 BRA `(.L_x_2183) ;  /* 0x0000008c00f08947 */ /* 0x000fea0003800000 */
.L_x_2184:
        /* <DEDUP_REMOVED lines=18> */
[----:B------:R-:W0:Y:S01]  /*09d0*/  S2UR UR42, SR_CTAID.X ;  /* 0x00000000002a79c3 */ /* 0x000e220000002500 */
[----:B------:R-:W-:Y:S01]  /*09e0*/  ULDC UR4, c[0x0][0x448] ;  /* 0x0001120000047ab9 */ /* 0x000fe20000000800 */
[----:B------:R-:W-:Y:S01]  /*09f0*/  SHF.R.U32.HI R6, RZ, 0x10, R17 ;  /* 0x00000010ff067819 */ /* 0x000fe20000011611 */
[----:B------:R-:W-:Y:S01]  /*0a00*/  UISETP.NE.AND UP0, UPT, UR4, 0x1, UPT ;  /* 0x000000010400788c */ /* 0x000fe2000bf05270 */
[----:B------:R-:W-:Y:S02]  /*0a10*/  LOP3.LUT R17, R17, 0xffff, RZ, 0xc0, !PT ;  /* 0x0000ffff11117812 */ /* 0x000fe400078ec0ff */
[----:B------:R-:W-:Y:S01]  /*0a20*/  MOV R22, RZ ;  /* 0x000000ff00167202 */ /* 0x000fe20000000f00 */
[----:B------:R-:W-:Y:S01]  /*0a30*/  UP2UR UR60, UPR, URZ, 0x1 ;  /* 0x000000013f3c7883 */ /* 0x000fe20008000000 */
[----:B------:R-:W1:Y:S06]  /*0a40*/  LDC.64 R4, c[0x0][0x418] ;  /* 0x00010600ff047b82 */ /* 0x000e6c0000000a00 */
[----:B------:R-:W-:Y:S01]  /*0a50*/  @UP0 ULDC UR5, c[0x0][0x44c] ;  /* 0x0001130000050ab9 */ /* 0x000fe20000000800 */
[----:B------:R-:W-:Y:S01]  /*0a60*/  @UP0 ULDC UR7, c[0x0][0x450] ;  /* 0x0001140000070ab9 */ /* 0x000fe20000000800 */
[----:B------:R-:W2:Y:S08]  /*0a70*/  LDC R3, c[0x0][0x288] ;  /* 0x0000a200ff037b82 */ /* 0x000eb00000000800 */
[----:B------:R-:W3:Y:S01]  /*0a80*/  LDC R18, c[0x0][0x424] ;  /* 0x00010900ff127b82 */ /* 0x000ee20000000800 */
[----:B0-----:R-:W-:-:S04]  /*0a90*/  USHF.L.U32 UR42, UR42, 0x7, URZ ;  /* 0x000000072a2a7899 */ /* 0x001fc8000800063f */
[----:B------:R-:W-:Y:S02]  /*0aa0*/  @UP0 UIADD3 UR4, UR42, 0x7f, URZ ;  /* 0x0000007f2a040890 */ /* 0x000fe4000fffe03f */
[----:B------:R-:W-:Y:S01]  /*0ab0*/  UIADD3 UR6, UR42, 0x7f, URZ ;  /* 0x0000007f2a067890 */ /* 0x000fe2000fffe03f */
[----:B------:R-:W0:Y:S01]  /*0ac0*/  LDC R7, c[0x0][0x2f0] ;  /* 0x0000bc00ff077b82 */ /* 0x000e220000000800 */
[----:B-1----:R-:W-:Y:S01]  /*0ad0*/  ISETP.NE.U32.AND P0, PT, R4, RZ, PT ;  /* 0x000000ff0400720c */ /* 0x002fe20003f05070 */
[----:B------:R-:W-:-:S03]  /*0ae0*/  UIMAD.WIDE.U32 UR4, UR4, UR5, URZ ;  /* 0x00000005040472a5 */ /* 0x000fc6000f8e003f */
[----:B------:R-:W-:Y:S01]  /*0af0*/  ISETP.NE.AND.EX P0, PT, R5, RZ, PT, P0 ;  /* 0x000000ff0500720c */ /* 0x000fe20003f05300 */
[----:B------:R-:W-:Y:S01]  /*0b00*/  @UP0 USHF.R.U32.HI UR6, URZ, UR7, UR5 ;  /* 0x000000073f060299 */ /* 0x000fe20008011605 */
[----:B--2---:R-:W-:Y:S02]  /*0b10*/  IADD3 R3, -R3, 0x60, RZ ;  /* 0x0000006003037810 */ /* 0x004fe40007ffe1ff */
[----:B---3--:R-:W-:Y:S02]  /*0b20*/  SEL R18, R18, 0x1, P0 ;  /* 0x0000000112127807 */ /* 0x008fe40000000000 */
[----:B------:R-:W-:-:S03]  /*0b30*/  ISETP.NE.AND P0, PT, R6, RZ, PT ;  /* 0x000000ff0600720c */ /* 0x000fc60003f05270 */
[CC--:B0-----:R-:W-:Y:S02]  /*0b40*/  IMAD R3, R18.reuse, R7.reuse, R3 ;  /* 0x0000000712037224 */ /* 0x0c1fe400078e0203 */
[----:B------:R-:W-:Y:S02]  /*0b50*/  IMAD R0, R18, R7, 0x5f ;  /* 0x0000005f12007424 */ /* 0x000fe400078e0207 */
[----:B------:R-:W-:Y:S02]  /*0b60*/  VIADD R3, R3, UR6 ;  /* 0x0000000603037c36 */ /* 0x000fe40008000000 */
[----:B------:R-:W-:-:S04]  /*0b70*/  IMAD.HI R0, R0, 0x2aaaaaab, RZ ;  /* 0x2aaaaaab00007827 */ /* 0x000fc800078e02ff */
[----:B------:R-:W0:Y:S01]  /*0b80*/  @!P0 LDC R6, c[0x0][0x9f0] ;  /* 0x00027c00ff068b82 */ /* 0x000e220000000800 */
[----:B------:R-:W-:Y:S01]  /*0b90*/  IMAD.HI R4, R3, 0x2aaaaaab, RZ ;  /* 0x2aaaaaab03047827 */ /* 0x000fe200078e02ff */
[----:B------:R-:W-:-:S04]  /*0ba0*/  SHF.R.U32.HI R3, RZ, 0x1f, R0 ;  /* 0x0000001fff037819 */ /* 0x000fc80000011600 */
[----:B------:R-:W-:Y:S02]  /*0bb0*/  SHF.R.U32.HI R5, RZ, 0x1f, R4 ;  /* 0x0000001fff057819 */ /* 0x000fe40000011604 */
[----:B------:R-:W-:Y:S02]  /*0bc0*/  LEA.HI.SX32 R3, R0, R3, 0x1c ;  /* 0x0000000300037211 */ /* 0x000fe400078fe2ff */
[----:B------:R-:W-:-:S04]  /*0bd0*/  LEA.HI.SX32 R4, R4, R5, 0x1c ;  /* 0x0000000504047211 */ /* 0x000fc800078fe2ff */
[----:B------:R-:W-:-:S04]  /*0be0*/  VIMNMX R13, R3, R4, PT ;  /* 0x00000004030d7248 */ /* 0x000fc80003fe0100 */
[----:B------:R-:W-:-:S13]  /*0bf0*/  ISETP.GE.AND P1, PT, R13, 0x1, PT ;  /* 0x000000010d00780c */ /* 0x000fda0003f26270 */
[----:B------:R-:W-:Y:S05]  /*0c00*/  @!P1 BRA `(.L_x_2186) ;  /* 0x00000000006c9947 */ /* 0x000fea0003800000 */
[-C--:B0-----:R-:W-:Y:S02]  /*0c10*/  IABS R9, R6.reuse ;  /* 0x0000000600097213 */ /* 0x081fe40000000000 */
[----:B------:R-:W-:Y:S02]  /*0c20*/  IABS R10, R6 ;  /* 0x00000006000a7213 */ /* 0x000fe40000000000 */
[----:B------:R-:W0:Y:S01]  /*0c30*/  I2F.RP R0, R9 ;  /* 0x0000000900007306 */ /* 0x000e220000209400 */
[----:B------:R-:W-:Y:S02]  /*0c40*/  IADD3 R3, R6, -0x1, R13 ;  /* 0xffffffff06037810 */ /* 0x000fe40007ffe00d */
[----:B------:R-:W-:-:S05]  /*0c50*/  IMAD.MOV R10, RZ, RZ, -R10 ;  /* 0x000000ffff0a7224 */ /* 0x000fca00078e0a0a */
[----:B0-----:R-:W0:Y:S02]  /*0c60*/  MUFU.RCP R0, R0 ;  /* 0x0000000000007308 */ /* 0x001e240000001000 */
[----:B0-----:R-:W-:Y:S01]  /*0c70*/  VIADD R4, R0, 0xffffffe ;  /* 0x0ffffffe00047836 */ /* 0x001fe20000000000 */
[----:B------:R-:W-:Y:S02]  /*0c80*/  IABS R0, R3 ;  /* 0x0000000300007213 */ /* 0x000fe40000000000 */
[----:B------:R-:W-:-:S03]  /*0c90*/  LOP3.LUT R3, R3, R6, RZ, 0x3c, !PT ;  /* 0x0000000603037212 */ /* 0x000fc600078e3cff */
[----:B------:R0:W1:Y:S01]  /*0ca0*/  F2I.FTZ.U32.TRUNC.NTZ R5, R4 ;  /* 0x0000000400057305 */ /* 0x000062000021f000 */
[----:B------:R-:W-:Y:S01]  /*0cb0*/  ISETP.GE.AND P2, PT, R3, RZ, PT ;  /* 0x000000ff0300720c */ /* 0x000fe20003f46270 */
[----:B0-----:R-:W-:Y:S02]  /*0cc0*/  IMAD.MOV.U32 R4, RZ, RZ, RZ ;  /* 0x000000ffff047224 */ /* 0x001fe400078e00ff */
[----:B-1----:R-:W-:-:S04]  /*0cd0*/  IMAD.MOV R8, RZ, RZ, -R5 ;  /* 0x000000ffff087224 */ /* 0x002fc800078e0a05 */
[----:B------:R-:W-:-:S04]  /*0ce0*/  IMAD R11, R8, R9, RZ ;  /* 0x00000009080b7224 */ /* 0x000fc800078e02ff */
[----:B------:R-:W-:Y:S01]  /*0cf0*/  IMAD.HI.U32 R5, R5, R11, R4 ;  /* 0x0000000b05057227 */ /* 0x000fe200078e0004 */
[----:B------:R-:W-:-:S05]  /*0d00*/  MOV R4, R10 ;  /* 0x0000000a00047202 */ /* 0x000fca0000000f00 */
        /* <DEDUP_REMOVED lines=11> */
.L_x_2186:
[-C--:B------:R-:W-:Y:S01]  /*0dc0*/  IMAD R17, R17, R22.reuse, RZ ;  /* 0x0000001611117224 */ /* 0x080fe200078e02ff */
[----:B------:R-:W-:Y:S01]  /*0dd0*/  PLOP3.LUT P0, PT, PT, PT, PT, 0x80, 0x0 ;  /* 0x000000000000781c */ /* 0x000fe20003f0f070 */
[----:B------:R-:W-:Y:S01]  /*0de0*/  VIADD R23, R19, 0xffffff80 ;  /* 0xffffff8013177836 */ /* 0x000fe20000000000 */
[----:B------:R-:W-:Y:S01]  /*0df0*/  CS2R R86, SRZ ;  /* 0x0000000000567805 */ /* 0x000fe2000001ff00 */
[----:B------:R-:W-:Y:S01]  /*0e00*/  IMAD.MOV.U32 R0, RZ, RZ, RZ ;  /* 0x000000ffff007224 */ /* 0x000fe200078e00ff */
[----:B------:R-:W-:Y:S01]  /*0e10*/  VIADDMNMX R22, R17, R22, R13, PT ;  /* 0x0000001611167246 */ /* 0x000fe2000380010d */
[----:B------:R-:W-:Y:S01]  /*0e20*/  IMAD.MOV.U32 R3, RZ, RZ, RZ ;  /* 0x000000ffff037224 */ /* 0x000fe200078e00ff */
[----:B------:R-:W-:Y:S02]  /*0e30*/  CS2R R84, SRZ ;  /* 0x0000000000547805 */ /* 0x000fe4000001ff00 */
[----:B------:R-:W-:Y:S02]  /*0e40*/  CS2R R82, SRZ ;  /* 0x0000000000527805 */ /* 0x000fe4000001ff00 */
[----:B------:R-:W-:-:S02]  /*0e50*/  ISETP.GT.AND P1, PT, R22, R17, PT ;  /* 0x000000111600720c */ /* 0x000fc40003f24270 */
        /* <DEDUP_REMOVED lines=29> */
[----:B------:R-:W-:Y:S01]  /*1030*/  IMAD R19, R18, R7, RZ ;  /* 0x0000000712137224 */ /* 0x000fe200078e02ff */
[----:B------:R-:W-:Y:S06]  /*1040*/  @!P1 BRA `(.L_x_2187) ;  /* 0x0000006c00ec9947 */ /* 0x000fec0003800000 */
[----:B------:R-:W-:Y:S01]  /*1050*/  SHF.R.S32.HI R72, RZ, 0x1f, R23 ;  /* 0x0000001fff487819 */ /* 0x000fe20000011417 */
[----:B------:R-:W1:Y:S01]  /*1060*/  S2UR UR6, SR_CgaCtaId ;  /* 0x00000000000679c3 */ /* 0x000e620000008800 */
[----:B------:R-:W-:Y:S02]  /*1070*/  UMOV UR38, 0x400 ;  /* 0x0000040000267882 */ /* 0x000fe40000000000 */
[----:B------:R-:W-:-:S04]  /*1080*/  LEA.HI R73, R72, R23, RZ, 0x7 ;  /* 0x0000001748497211 */ /* 0x000fc800078f38ff */
[----:B------:R-:W-:-:S05]  /*1090*/  SHF.R.S32.HI R74, RZ, 0x7, R73 ;  /* 0x00000007ff4a7819 */ /* 0x000fca0000011449 */
[----:B------:R-:W2:Y:S01]  /*10a0*/  SHFL.IDX PT, R0, R74, RZ, 0x1f ;  /* 0x00001fff4a007589 */ /* 0x000ea200000e0000 */
[----:B-1----:R-:W-:-:S04]  /*10b0*/  ULEA UR38, UR6, UR38, 0x18 ;  /* 0x0000002606267291 */ /* 0x002fc8000f8ec03f */
[----:B------:R-:W-:-:S04]  /*10c0*/  UIADD3 UR6, UR38, 0xc400, URZ ;  /* 0x0000c40026067890 */ /* 0x000fc8000fffe03f */
[----:B------:R-:W-:Y:S01]  /*10d0*/  ULOP3.LUT UP0, URZ, UR6, 0x1bf, URZ, 0xc0, !UPT ;  /* 0x000001bf063f7892 */ /* 0x000fe2000f80c03f */
[----:B--2---:R-:W-:-:S05]  /*10e0*/  R2UR UR4, R0 ;  /* 0x00000000000472ca */ /* 0x004fca00000e0000 */
        /* <DEDUP_REMOVED lines=12> */
[----:B------:R1:W2:Y:S01]  /*11b0*/  LDC.64 R14, c[0x4][R0] ;  /* 0x01000000000e7b82 */ /* 0x0002a20000000a00 */
[----:B------:R-:W-:Y:S01]  /*11c0*/  MOV R5, UR5 ;  /* 0x0000000500057c02 */ /* 0x000fe20008000f00 */
[----:B------:R-:W-:Y:S01]  /*11d0*/  ULDC.64 UR4, c[0x4][0xf8] ;  /* 0x01003e0000047ab9 */ /* 0x000fe20000000a00 */
[----:B------:R-:W-:Y:S01]  /*11e0*/  IMAD.U32 R10, RZ, RZ, UR6 ;  /* 0x00000006ff0a7e24 */ /* 0x000fe2000f8e00ff */
[----:B------:R-:W-:Y:S01]  /*11f0*/  MOV R8, 0x70 ;  /* 0x0000007000087802 */ /* 0x000fe20000000f00 */
[----:B0-----:R-:W-:Y:S02]  /*1200*/  IMAD.U32 R6, RZ, RZ, UR4 ;  /* 0x00000004ff067e24 */ /* 0x001fe4000f8e00ff */
[----:B------:R-:W-:-:S02]  /*1210*/  IMAD.U32 R7, RZ, RZ, UR5 ;  /* 0x00000005ff077e24 */ /* 0x000fc4000f8e00ff */
[----:B------:R-:W-:Y:S02]  /*1220*/  IMAD.U32 R11, RZ, RZ, UR7 ;  /* 0x00000007ff0b7e24 */ /* 0x000fe4000f8e00ff */
[----:B------:R-:W-:Y:S02]  /*1230*/  IMAD.MOV.U32 R12, RZ, RZ, 0x1 ;  /* 0x00000001ff0c7424 */ /* 0x000fe400078e00ff */
[----:B-1----:R-:W-:-:S07]  /*1240*/  IMAD.MOV.U32 R13, RZ, RZ, RZ ;  /* 0x000000ffff0d7224 */ /* 0x002fce00078e00ff */
[----:B------:R-:W-:-:S07]  /*1250*/  LEPC R20, `(.L_x_2188) ;  /* 0x000000001014794e */ /* 0x000fce0000000000 */
[----:B--2---:R-:W-:Y:S05]  /*1260*/  CALL.ABS.NOINC R14 ;  /* 0x000000000e007343 */ /* 0x004fea0003c00000 */
.L_x_2188:
[----:B------:R-:W-:-:S04]  /*1270*/  SHF.L.U32 R0, RZ, 0x1f, RZ ;  /* 0x0000001fff007819 */ /* 0x000fc800000006ff */
[----:B------:R-:W1:Y:S02]  /*1280*/  SYNCS.PHASECHK.TRANS64.TRYWAIT P0, [UR38+0x2a800], R0 ;  /* 0x02a80000ff0075a7 */ /* 0x000e640008000166 */
[----:B-1----:R-:W-:Y:S05]  /*1290*/  @!P0 BRA `(.L_x_2189) ;  /* 0x000000c000288947 */ /* 0x002fea0003800000 */
.L_x_2274:
[----:B------:R-:W-:-:S13]  /*12a0*/  R2UR UR4, R2 ;  /* 0x00000000020472ca */ /* 0x000fda00000e0000 */
[----:B------:R-:W-:-:S06]  /*12b0*/  ULOP3.LUT UR4, UR4, 0x1, URZ, 0xfc, !UPT ;  /* 0x0000000104047892 */ /* 0x000fcc000f8efc3f */
[----:B-1----:R-:W-:-:S05]  /*12c0*/  IMAD.U32 R3, RZ, RZ, UR4 ;  /* 0x00000004ff037e24 */ /* 0x002fca000f8e00ff */
[----:B------:R-:W-:-:S13]  /*12d0*/  ISETP.NE.AND P0, PT, R3, 0x3, PT ;  /* 0x000000030300780c */ /* 0x000fda0003f05270 */
[----:B------:R-:W-:Y:S05]  /*12e0*/  @!P0 BRA `(.L_x_2190) ;  /* 0x0000000000048947 */ /* 0x000fea0003800000 */
[----:B------:R-:W-:Y:S01]  /*12f0*/  BPT.TRAP 0x1 ;  /* 0x000000040000795c */ /* 0x000fe20000300000 */
.L_x_2190:
[----:B------:R1:W2:Y:S01]  /*1300*/  SYNCS.PHASECHK.TRANS64.TRYWAIT P1, [UR38+0x2a830], R0 ;  /* 0x02a83000ff0075a7 */ /* 0x0002a20008020166 */
[----:B------:R-:W-:Y:S05]  /*1310*/  @!P0 BRA `(.L_x_2191) ;  /* 0x0000000000048947 */ /* 0x000fea0003800000 */
[----:B------:R-:W-:Y:S01]  /*1320*/  BPT.TRAP 0x1 ;  /* 0x000000040000795c */ /* 0x000fe20000300000 */
.L_x_2191:
[----:B------:R-:W-:-:S05]  /*1330*/  IMAD.U32 R12, RZ, RZ, UR39 ;  /* 0x00000027ff0c7e24 */ /* 0x000fca000f8e00ff */
[----:B------:R-:W-:Y:S01]  /*1340*/  LOP3.LUT R12, R12, 0x10000, RZ, 0xfc, !PT ;  /* 0x000100000c0c7812 */ /* 0x000fe200078efcff */
[----:B--2---:R-:W-:Y:S06]  /*1350*/  @P1 BRA `(.L_x_2192) ;  /* 0x0000000000081947 */ /* 0x004fec0003800000 */
[----:B------:R-:W2:Y:S02]  /*1360*/  SYNCS.PHASECHK.TRANS64.TRYWAIT P1, [UR38+0x2a830], R0 ;  /* 0x02a83000ff0075a7 */ /* 0x000ea40008020166 */
[----:B--2---:R-:W-:Y:S05]  /*1370*/  @!P1 BRA `(.L_x_2193) ;  /* 0x000000c000089947 */ /* 0x004fea0003800000 */
.L_x_2192:
[----:B------:R-:W-:Y:S05]  /*1380*/  WARPSYNC.ALL ;  /* 0x0000000000007948 */ /* 0x000fea0003800000 */
[----:B------:R-:W-:Y:S01]  /*1390*/  MOV R13, 0x40000040 ;  /* 0x40000040000d7802 */ /* 0x000fe20000000f00 */
[----:B------:R-:W-:Y:S01]  /*13a0*/  UIADD3 UR4, UR38, 0x18400, URZ ;  /* 0x0001840026047890 */ /* 0x000fe2000fffe03f */
[----:B------:R-:W-:Y:S01]  /*13b0*/  R2UR UR8, R12 ;  /* 0x000000000c0872ca */ /* 0x000fe200000e0000 */
[----:B------:R-:W-:Y:S01]  /*13c0*/  WARPGROUP.ARRIVE ;  /* 0x00000000000079c5 */ /* 0x000fe20000000000 */
[----:B------:R-:W-:Y:S01]  /*13d0*/  R2UR UR9, R13 ;  /* 0x000000000d0972ca */ /* 0x000fe200000e0000 */
[----:B------:R-:W-:-:S04]  /*13e0*/  USHF.R.U32.HI UR4, URZ, 0x4, UR4 ;  /* 0x000000043f047899 */ /* 0x000fc80008011604 */
[----:B------:R-:W3:Y:S01]  /*13f0*/  S2UR UR61, SR_CgaCtaId ;  /* 0x00000000003d79c3 */ /* 0x000ee20000008800 */
[----:B------:R-:W-:Y:S01]  /*1400*/  UMOV UR11, 0x40000040 ;  /* 0x40000040000b7882 */ /* 0x000fe20000000000 */
[----:B------:R-:W-:Y:S01]  /*1410*/  UMOV UR7, 0x40000040 ;  /* 0x4000004000077882 */ /* 0x000fe20000000000 */
[----:B------:R-:W-:Y:S01]  /*1420*/  ULOP3.LUT UR4, UR4, 0x3fff, URZ, 0xc0, !UPT ;  /* 0x00003fff04047892 */ /* 0x000fe2000f8ec03f */
[----:B------:R-:W-:Y:S01]  /*1430*/  UMOV UR13, 0x40000040 ;  /* 0x40000040000d7882 */ /* 0x000fe20000000000 */
[----:B------:R-:W-:Y:S02]  /*1440*/  UMOV UR15, 0x40000040 ;  /* 0x40000040000f7882 */ /* 0x000fe40000000000 */
[----:B------:R-:W-:Y:S01]  /*1450*/  ULOP3.LUT UR39, UR4, 0x10000, URZ, 0xfc, !UPT ;  /* 0x0001000004277892 */ /* 0x000fe2000f8efc3f */
[----:B------:R-:W-:Y:S01]  /*1460*/  UMOV UR17, 0x40000040 ;  /* 0x4000004000117882 */ /* 0x000fe20000000000 */
[----:B------:R-:W-:Y:S02]  /*1470*/  UMOV UR19, 0x40000040 ;  /* 0x4000004000137882 */ /* 0x000fe40000000000 */
[----:B------:R-:W-:-:S02]  /*1480*/  UIADD3 UR6, UR39, 0x2, URZ ;  /* 0x0000000227067890 */ /* 0x000fc4000fffe03f */
[----:B------:R-:W-:Y:S02]  /*1490*/  UIADD3 UR14, UR39, 0x4, URZ ;  /* 0x00000004270e7890 */ /* 0x000fe4000fffe03f */
[----:B------:R-:W-:Y:S01]  /*14a0*/  UMOV UR10, UR39 ;  /* 0x00000027000a7c82 */ /* 0x000fe20008000000 */
[----:B------:R-:W-:Y:S01]  /*14b0*/  UIADD3 UR18, UR39, 0x6, URZ ;  /* 0x0000000627127890 */ /* 0x000fe2000fffe03f */
[----:B------:R-:W-:Y:S01]  /*14c0*/  HGMMA.64x96x16.F32 R24, gdesc[UR8], RZ, !UPT, gsb0 ;  /* 0x01600000081879f0 */ /* 0x000fe2000c0008ff */
[----:B------:R-:W-:Y:S01]  /*14d0*/  R2UR UR10, R12 ;  /* 0x000000000c0a72ca */ /* 0x000fe200000e0000 */
[----:B------:R-:W-:Y:S01]  /*14e0*/  UMOV UR9, 0x40000040 ;  /* 0x4000004000097882 */ /* 0x000fe20000000000 */
[----:B------:R-:W-:Y:S01]  /*14f0*/  UIADD3 UR22, UR39, 0x300, URZ ;  /* 0x0000030027167890 */ /* 0x000fe2000fffe03f */
[----:B------:R-:W-:Y:S01]  /*1500*/  UMOV UR5, UR9 ;  /* 0x0000000900057c82 */ /* 0x000fe20008000000 */
[----:B------:R-:W-:Y:S01]  /*1510*/  UMOV UR21, 0x40000040 ;  /* 0x4000004000157882 */ /* 0x000fe20000000000 */
[----:B------:R-:W-:Y:S01]  /*1520*/  UMOV UR23, 0x40000040 ;  /* 0x4000004000177882 */ /* 0x000fe20000000000 */
[----:B------:R-:W-:Y:S01]  /*1530*/  UIADD3 UR26, UR39, 0x302, URZ ;  /* 0x00000302271a7890 */ /* 0x000fe2000fffe03f */
[----:B------:R-:W-:Y:S01]  /*1540*/  UMOV UR25, 0x40000040 ;  /* 0x4000004000197882 */ /* 0x000fe20000000000 */
[----:B------:R-:W-:Y:S01]  /*1550*/  UMOV UR27, 0x40000040 ;  /* 0x40000040001b7882 */ /* 0x000fe20000000000 */
[----:B------:R-:W-:-:S04]  /*1560*/  UIADD3 UR30, UR39, 0x304, URZ ;  /* 0x00000304271e7890 */ /* 0x000fc8000fffe03f */
[----:B------:R-:W-:Y:S02]  /*1570*/  UIADD3 UR8, UR10, 0x2, URZ ;  /* 0x000000020a087890 */ /* 0x000fe4000fffe03f */
[----:B------:R-:W-:Y:S02]  /*1580*/  UIADD3 UR12, UR10, 0x4, URZ ;  /* 0x000000040a0c7890 */ /* 0x000fe4000fffe03f */
[----:B------:R-:W-:Y:S02]  /*1590*/  UIADD3 UR16, UR10, 0x6, URZ ;  /* 0x000000060a107890 */ /* 0x000fe4000fffe03f */
[----:B------:R-:W-:Y:S01]  /*15a0*/  UIADD3 UR20, UR10, 0x400, URZ ;  /* 0x000004000a147890 */ /* 0x000fe2000fffe03f */
[----:B------:R-:W-:Y:S01]  /*15b0*/  UMOV UR4, UR8 ;  /* 0x0000000800047c82 */ /* 0x000fe20008000000 */
        /* <DEDUP_REMOVED lines=8> */
[----:B------:R-:W-:Y:S01]  /*1640*/  UIADD3 UR40, UR10, 0x800, URZ ;  /* 0x000008000a287890 */ /* 0x000fe2000fffe03f */
[----:B------:R-:W-:Y:S01]  /*1650*/  UMOV UR41, 0x40000040 ;  /* 0x4000004000297882 */ /* 0x000fe20000000000 */
[----:B------:R-:W-:Y:S01]  /*1660*/  UIADD3 UR44, UR10, 0x802, URZ ;  /* 0x000008020a2c7890 */ /* 0x000fe2000fffe03f */
[----:B------:R-:W-:Y:S01]  /*1670*/  UMOV UR45, 0x40000040 ;  /* 0x40000040002d7882 */ /* 0x000fe20000000000 */
[----:B------:R-:W-:Y:S01]  /*1680*/  UIADD3 UR48, UR10, 0x804, URZ ;  /* 0x000008040a307890 */ /* 0x000fe2000fffe03f */
[----:B------:R-:W-:Y:S01]  /*1690*/  UMOV UR49, 0x40000040 ;  /* 0x4000004000317882 */ /* 0x000fe20000000000 */
[----:B------:R-:W-:Y:S01]  /*16a0*/  UIADD3 UR52, UR10, 0x806, URZ ;  /* 0x000008060a347890 */ /* 0x000fe2000fffe03f */
[----:B------:R-:W-:Y:S01]  /*16b0*/  UMOV UR53, 0x40000040 ;  /* 0x4000004000357882 */ /* 0x000fe20000000000 */
        /* <DEDUP_REMOVED lines=50> */
[----:B---3--:R-:W-:Y:S05]  /*19e0*/  @!P0 BRA `(.L_x_2194) ;  /* 0x0000000000048947 */ /* 0x008fea0003800000 */
[----:B------:R-:W-:Y:S01]  /*19f0*/  BPT.TRAP 0x1 ;  /* 0x000000040000795c */ /* 0x000fe20000300000 */
.L_x_2194:
[----:B-12---:R-:W-:Y:S01]  /*1a00*/  LOP3.LUT R0, R73, 0xffffff80, RZ, 0xc0, !PT ;  /* 0xffffff8049007812 */ /* 0x006fe200078ec0ff */
[----:B------:R-:W-:Y:S01]  /*1a10*/  UISETP.NE.AND UP0, UPT, UR60, URZ, UPT ;  /* 0x0000003f3c00728c */ /* 0x000fe2000bf05270 */
[----:B------:R-:W-:Y:S01]  /*1a20*/  LEA.HI R72, R72, R23, RZ, 0x2 ;  /* 0x0000001748487211 */ /* 0x000fe200078f10ff */
[----:B------:R-:W-:Y:S01]  /*1a30*/  IMAD.MOV.U32 R15, RZ, RZ, -0x60 ;  /* 0xffffffa0ff0f7424 */ /* 0x000fe200078e00ff */
[----:B0-----:R-:W-:Y:S01]  /*1a40*/  LEA.HI R6, R74, R74, RZ, 0x1 ;  /* 0x0000004a4a067211 */ /* 0x001fe200078f08ff */
[C---:B------:R-:W-:Y:S01]  /*1a50*/  IMAD.IADD R11, R23.reuse, 0x1, -R0 ;  /* 0x00000001170b7824 */ /* 0x040fe200078e0a00 */
[----:B------:R-:W-:Y:S02]  /*1a60*/  LOP3.LUT R72, R72, 0xfffffffc, RZ, 0xc0, !PT ;  /* 0xfffffffc48487812 */ /* 0x000fe400078ec0ff */
[----:B------:R-:W-:Y:S02]  /*1a70*/  LOP3.LUT R7, R6, 0x3fffffe, RZ, 0xc0, !PT ;  /* 0x03fffffe06077812 */ /* 0x000fe400078ec0ff */
[----:B------:R-:W-:Y:S01]  /*1a80*/  SHF.R.S32.HI R0, RZ, 0x1f, R11 ;  /* 0x0000001fff007819 */ /* 0x000fe2000001140b */
[----:B------:R-:W-:Y:S01]  /*1a90*/  IMAD.IADD R72, R23, 0x1, -R72 ;  /* 0x0000000117487824 */ /* 0x000fe200078e0a48 */
[----:B------:R-:W-:Y:S01]  /*1aa0*/  PLOP3.LUT P1, PT, PT, PT, UP0, 0x80, 0x0 ;  /* 0x000000000000781c */ /* 0x000fe20003f2f008 */
[----:B------:R-:W-:Y:S01]  /*1ab0*/  IMAD.IADD R7, R74, 0x1, -R7 ;  /* 0x000000014a077824 */ /* 0x000fe200078e0a07 */
[CC--:B------:R-:W-:Y:S01]  /*1ac0*/  LEA.HI R3, R0.reuse, R11.reuse, RZ, 0x2 ;  /* 0x0000000b00037211 */ /* 0x0c0fe200078f10ff */
[----:B------:R-:W-:Y:S01]  /*1ad0*/  @UP0 ULDC UR4, c[0x0][0x44c] ;  /* 0x0001130000040ab9 */ /* 0x000fe20000000800 */
[----:B------:R-:W-:Y:S01]  /*1ae0*/  LEA.HI R4, R0, R11, RZ, 0x5 ;  /* 0x0000000b00047211 */ /* 0x000fe200078f28ff */
[----:B------:R-:W-:Y:S01]  /*1af0*/  @UP0 ULDC UR6, c[0x0][0x450] ;  /* 0x0001140000060ab9 */ /* 0x000fe20000000800 */
[----:B------:R-:W-:-:S02]  /*1b00*/  SHF.R.S32.HI R0, RZ, 0x2, R3 ;  /* 0x00000002ff007819 */ /* 0x000fc40000011403 */
[----:B------:R-:W-:Y:S02]  /*1b10*/  SHF.R.S32.HI R5, RZ, 0x1f, R3 ;  /* 0x0000001fff057819 */ /* 0x000fe40000011403 */
[----:B------:R-:W-:Y:S02]  /*1b20*/  SHF.R.S32.HI R4, RZ, 0x5, R4 ;  /* 0x00000005ff047819 */ /* 0x000fe40000011404 */
[----:B------:R-:W-:Y:S02]  /*1b30*/  LEA.HI R5, R5, R0, RZ, 0x3 ;  /* 0x0000000005057211 */ /* 0x000fe400078f18ff */
[----:B------:R-:W-:Y:S02]  /*1b40*/  LEA.HI R6, R72, R72, RZ, 0x1 ;  /* 0x0000004848067211 */ /* 0x000fe400078f08ff */
[----:B------:R-:W-:Y:S02]  /*1b50*/  LEA R4, R4, UR42, 0x4 ;  /* 0x0000002a04047c11 */ /* 0x000fe4000f8e20ff */
[----:B------:R-:W-:-:S02]  /*1b60*/  LOP3.LUT R5, R5, 0xfffffff8, RZ, 0xc0, !PT ;  /* 0xfffffff805057812 */ /* 0x000fc400078ec0ff */
[----:B------:R-:W-:Y:S01]  /*1b70*/  LOP3.LUT R9, R6, 0x1ffffffe, RZ, 0xc0, !PT ;  /* 0x1ffffffe06097812 */ /* 0x000fe200078ec0ff */
[----:B------:R-:W-:Y:S01]  /*1b80*/  IMAD R6, R22, R15, 0x61 ;  /* 0x0000006116067424 */ /* 0x000fe200078e020f */
[----:B------:R-:W-:Y:S02]  /*1b90*/  IADD3 R4, R4, R0, -R5 ;  /* 0x0000000004047210 */ /* 0x000fe40007ffe805 */
[----:B------:R-:W-:Y:S01]  /*1ba0*/  PLOP3.LUT P2, PT, PT, PT, UP0, 0x80, 0x0 ;  /* 0x000000000000781c */ /* 0x000fe20003f4f008 */
[----:B------:R-:W-:Y:S01]  /*1bb0*/  IMAD.IADD R9, R72, 0x1, -R9 ;  /* 0x0000000148097824 */ /* 0x000fe200078e0a09 */
[----:B------:R-:W-:-:S05]  /*1bc0*/  LEA R4, R7, R4, 0x6 ;  /* 0x0000000407047211 */ /* 0x000fca00078e30ff */
[----:B------:R-:W-:Y:S01]  /*1bd0*/  IMAD R9, R9, 0x8, R4 ;  /* 0x0000000809097824 */ /* 0x000fe200078e0204 */
[----:B------:R-:W-:Y:S01]  /*1be0*/  LOP3.LUT R4, R3, 0x7ffffffc, RZ, 0xc0, !PT ;  /* 0x7ffffffc03047812 */ /* 0x000fe200078ec0ff */
[----:B------:R-:W-:Y:S02]  /*1bf0*/  IMAD R3, R22, -0x60, R19 ;  /* 0xffffffa016037824 */ /* 0x000fe400078e0213 */
[----:B------:R-:W-:Y:S01]  /*1c00*/  @P1 IMAD.HI.U32 R0, R9, UR4, RZ ;  /* 0x0000000409001c27 */ /* 0x000fe2000f8e00ff */
[----:B------:R-:W-:-:S03]  /*1c10*/  @UP0 ULDC UR4, c[0x0][0x450] ;  /* 0x0001140000040ab9 */ /* 0x000fc60000000800 */
[----:B------:R-:W-:Y:S01]  /*1c20*/  IMAD.MOV.U32 R5, RZ, RZ, R9 ;  /* 0x000000ffff057224 */ /* 0x000fe200078e0009 */
[----:B------:R-:W-:Y:S01]  /*1c30*/  @P2 SHF.R.U32.HI R5, RZ, UR4, R0 ;  /* 0x00000004ff052c19 */ /* 0x000fe20008011600 */
[----:B------:R-:W-:Y:S01]  /*1c40*/  IMAD.IADD R11, R11, 0x1, -R4 ;  /* 0x000000010b0b7824 */ /* 0x000fe200078e0a04 */
[----:B------:R-:W0:Y:S01]  /*1c50*/  LDC R0, c[0x0][0x288] ;  /* 0x0000a200ff007b82 */ /* 0x000e220000000800 */
[----:B------:R-:W-:Y:S01]  /*1c60*/  IADD3 R4, R3, 0x60, RZ ;  /* 0x0000006003047810 */ /* 0x000fe20007ffe0ff */
[----:B------:R-:W-:Y:S01]  /*1c70*/  ULDC UR4, c[0x0][0x988] ;  /* 0x0002620000047ab9 */ /* 0x000fe20000000800 */
[----:B------:R-:W1:Y:S01]  /*1c80*/  SHFL.IDX PT, R7, R5, 0x1, 0x1c1f ;  /* 0x003c1f0005077f89 */ /* 0x000e6200000e0000 */
[C---:B------:R-:W-:Y:S02]  /*1c90*/  IMAD R6, R11.reuse, -0x2, R6 ;  /* 0xfffffffe0b067824 */ /* 0x040fe400078e0206 */
[----:B------:R-:W-:Y:S01]  /*1ca0*/  IMAD R4, R11, -0x2, R4 ;  /* 0xfffffffe0b047824 */ /* 0x000fe200078e0204 */
[----:B------:R-:W2:Y:S02]  /*1cb0*/  SHFL.IDX PT, R5, R5, RZ, 0x1c1f ;  /* 0x001c1fff05057589 */ /* 0x000ea400000e0000 */
[----:B0-----:R-:W-:-:S04]  /*1cc0*/  IADD3 R3, R6, -R0, R19 ;  /* 0x8000000006037210 */ /* 0x001fc80007ffe013 */
[-CC-:B-1----:R-:W-:Y:S02]  /*1cd0*/  VIADDMNMX R7, R7, R3.reuse, R4.reuse, PT ;  /* 0x0000000307077246 */ /* 0x182fe40003800104 */
[----:B--2---:R-:W-:Y:S01]  /*1ce0*/  VIADDMNMX R3, R5, R3, R4, PT ;  /* 0x0000000305037246 */ /* 0x004fe20003800104 */
[----:B------:R-:W-:Y:S01]  /*1cf0*/  IMAD.U32 R5, RZ, RZ, UR4 ;  /* 0x00000004ff057e24 */ /* 0x000fe2000f8e00ff */
[C---:B------:R-:W-:Y:S01]  /*1d00*/  ISETP.GT.AND P1, PT, R7.reuse, RZ, PT ;  /* 0x000000ff0700720c */ /* 0x040fe20003f24270 */
[----:B------:R-:W-:Y:S01]  /*1d10*/  @UP0 ULDC UR4, c[0x0][0x44c] ;  /* 0x0001130000040ab9 */ /* 0x000fe20000000800 */
[C---:B------:R-:W-:Y:S01]  /*1d20*/  ISETP.GT.AND P2, PT, R7.reuse, 0x1, PT ;  /* 0x000000010700780c */ /* 0x040fe20003f44270 */
[----:B------:R-:W-:Y:S01]  /*1d30*/  UIMAD.WIDE.U32 UR4, UR42, UR4, URZ ;  /* 0x000000042a0472a5 */ /* 0x000fe2000f8e003f */
[----:B------:R-:W-:Y:S01]  /*1d40*/  ISETP.GT.AND P3, PT, R7, 0x8, PT ;  /* 0x000000080700780c */ /* 0x000fe20003f64270 */
[----:B------:R-:W-:Y:S01]  /*1d50*/  UIADD3 UR4, UR38, 0x2a840, URZ ;  /* 0x0002a84026047890 */ /* 0x000fe2000fffe03f */
[----:B------:R-:W-:Y:S01]  /*1d60*/  FSEL R26, R26, -INF , P1 ;  /* 0xff8000001a1a7808 */ /* 0x000fe20000800000 */
[----:B------:R-:W-:Y:S01]  /*1d70*/  @UP0 USHF.R.U32.HI UR42, URZ, UR6, UR5 ;  /* 0x000000063f2a0299 */ /* 0x000fe20008011605 */
[----:B------:R-:W-:Y:S01]  /*1d80*/  FSEL R27, R27, -INF , P2 ;  /* 0xff8000001b1b7808 */ /* 0x000fe20001000000 */
[----:B------:R-:W-:Y:S01]  /*1d90*/  UPRMT UR4, UR61, 0x654, UR4 ;  /* 0x000006543d047896 */ /* 0x000fe20008000004 */
[----:B------:R-:W-:-:S02]  /*1da0*/  ISETP.GT.AND P1, PT, R7, 0x9, PT ;  /* 0x000000090700780c */ /* 0x000fc40003f24270 */
[----:B------:R-:W-:Y:S02]  /*1db0*/  FSEL R30, R30, -INF , P3 ;  /* 0xff8000001e1e7808 */ /* 0x000fe40001800000 */
[----:B------:R-:W-:Y:S02]  /*1dc0*/  FMNMX.FTZ R15, R26, R27, !PT ;  /* 0x0000001b1a0f7209 */ /* 0x000fe40007810000 */
[----:B------:R-:W-:Y:S02]  /*1dd0*/  ISETP.GT.AND P2, PT, R7, 0x10, PT ;  /* 0x000000100700780c */ /* 0x000fe40003f44270 */
[----:B------:R-:W-:Y:S01]  /*1de0*/  FSEL R10, R31, -INF , P1 ;  /* 0xff8000001f0a7808 */ /* 0x000fe20000800000 */
[----:B------:R-:W-:Y:S01]  /*1df0*/  SYNCS.ARRIVE.TRANS64.RED.A1T0 RZ, [UR4], RZ ;  /* 0x000000ffffff79a7 */ /* 0x000fe20008100404 */
[----:B------:R-:W-:Y:S01]  /*1e00*/  FMNMX.FTZ R15, R30, R15, !PT ;  /* 0x0000000f1e0f7209 */ /* 0x000fe20007810000 */
[----:B------:R-:W-:Y:S01]  /*1e10*/  UMOV UR4, URZ ;  /* 0x0000003f00047c82 */ /* 0x000fe20008000000 */
        /* <DEDUP_REMOVED lines=58> */
[----:B------:R-:W-:Y:S02]  /*21c0*/  FMNMX.FTZ R15, R70, R15, !PT ;  /* 0x0000000f460f7209 */ /* 0x000fe40007810000 */
[----:B------:R-:W-:Y:S02]  /*21d0*/  ISETP.GT.AND P1, PT, R3, RZ, PT ;  /* 0x000000ff0300720c */ /* 0x000fe40003f24270 */
[----:B------:R-:W-:-:S02]  /*21e0*/  FMNMX.FTZ R15, R100, R15, !PT ;  /* 0x0000000f640f7209 */ /* 0x000fc40007810000 */
[C---:B------:R-:W-:Y:S02]  /*21f0*/  ISETP.GT.AND P2, PT, R3.reuse, 0x1, PT ;  /* 0x000000010300780c */ /* 0x040fe40003f44270 */
[----:B------:R-:W-:Y:S01]  /*2200*/  ISETP.GT.AND P3, PT, R3, 0x8, PT ;  /* 0x000000080300780c */ /* 0x000fe20003f64270 */
[----:B------:R-:W0:Y:S01]  /*2210*/  SHFL.BFLY PT, R6, R15, 0x2, 0x1f ;  /* 0x0c401f000f067f89 */ /* 0x000e2200000e0000 */
[----:B------:R-:W-:Y:S02]  /*2220*/  FSEL R24, R24, -INF , P1 ;  /* 0xff80000018187808 */ /* 0x000fe40000800000 */
[----:B------:R-:W-:Y:S02]  /*2230*/  FSEL R25, R25, -INF , P2 ;  /* 0xff80000019197808 */ /* 0x000fe40001000000 */
[----:B------:R-:W-:Y:S02]  /*2240*/  ISETP.GT.AND P1, PT, R3, 0x9, PT ;  /* 0x000000090300780c */ /* 0x000fe40003f24270 */
[----:B------:R-:W-:-:S02]  /*2250*/  FSEL R28, R28, -INF , P3 ;  /* 0xff8000001c1c7808 */ /* 0x000fc40001800000 */
[----:B------:R-:W-:Y:S02]  /*2260*/  ISETP.GT.AND P2, PT, R3, 0x10, PT ;  /* 0x000000100300780c */ /* 0x000fe40003f44270 */
[----:B------:R-:W-:Y:S02]  /*2270*/  FSEL R4, R29, -INF , P1 ;  /* 0xff8000001d047808 */ /* 0x000fe40000800000 */
[C---:B------:R-:W-:Y:S02]  /*2280*/  ISETP.GT.AND P1, PT, R3.reuse, 0x11, PT ;  /* 0x000000110300780c */ /* 0x040fe40003f24270 */
[----:B------:R-:W-:Y:S02]  /*2290*/  FSEL R32, R32, -INF , P2 ;  /* 0xff80000020207808 */ /* 0x000fe40001000000 */
[----:B------:R-:W-:Y:S02]  /*22a0*/  ISETP.GT.AND P3, PT, R3, 0x18, PT ;  /* 0x000000180300780c */ /* 0x000fe40003f64270 */
[----:B------:R-:W-:-:S02]  /*22b0*/  IADD3 R0, -R0, UR42, R19 ;  /* 0x0000002a00007c10 */ /* 0x000fc4000fffe113 */
[----:B------:R-:W-:Y:S02]  /*22c0*/  FSEL R36, R36, -INF , P3 ;  /* 0xff80000024247808 */ /* 0x000fe40001800000 */
[----:B0-----:R-:W-:-:S05]  /*22d0*/  FMNMX.FTZ R6, R15, R6, !PT ;  /* 0x000000060f067209 */ /* 0x001fca0007810000 */
[----:B------:R-:W0:Y:S02]  /*22e0*/  SHFL.BFLY PT, R7, R6, 0x1, 0x1f ;  /* 0x0c201f0006077f89 */ /* 0x000e2400000e0000 */
[----:B0-----:R-:W-:Y:S02]  /*22f0*/  FMNMX.FTZ R8, R6, R7, !PT ;  /* 0x0000000706087209 */ /* 0x001fe40007810000 */
[----:B------:R-:W-:Y:S02]  /*2300*/  FMNMX.FTZ R7, R24, R25, !PT ;  /* 0x0000001918077209 */ /* 0x000fe40007810000 */
[----:B------:R-:W-:Y:S01]  /*2310*/  FSEL R6, R33, -INF , P1 ;  /* 0xff80000021067808 */ /* 0x000fe20000800000 */
[----:B------:R-:W-:Y:S01]  /*2320*/  FMUL.FTZ R14, R8, R5 ;  /* 0x00000005080e7220 */ /* 0x000fe20000410000 */
[----:B------:R-:W-:Y:S02]  /*2330*/  FMNMX.FTZ R7, R28, R7, !PT ;  /* 0x000000071c077209 */ /* 0x000fe40007810000 */
[----:B------:R-:W-:-:S02]  /*2340*/  FSETP.NEU.FTZ.AND P2, PT, R8, -INF , PT ;  /* 0xff8000000800780b */ /* 0x000fc40003f5d000 */
[----:B------:R-:W-:Y:S02]  /*2350*/  FMNMX.FTZ R7, R4, R7, !PT ;  /* 0x0000000704077209 */ /* 0x000fe40007810000 */
[C---:B------:R-:W-:Y:S02]  /*2360*/  ISETP.GT.AND P1, PT, R3.reuse, 0x19, PT ;  /* 0x000000190300780c */ /* 0x040fe40003f24270 */
[----:B------:R-:W-:Y:S02]  /*2370*/  FMNMX.FTZ R7, R32, R7, !PT ;  /* 0x0000000720077209 */ /* 0x000fe40007810000 */
[----:B------:R-:W-:Y:S02]  /*2380*/  FSEL R31, R14, RZ, P2 ;  /* 0x000000ff0e1f7208 */ /* 0x000fe40001000000 */
[----:B------:R-:W-:Y:S02]  /*2390*/  FMNMX.FTZ R7, R6, R7, !PT ;  /* 0x0000000706077209 */ /* 0x000fe40007810000 */
[----:B------:R-:W-:Y:S01]  /*23a0*/  ISETP.GT.AND P2, PT, R3, 0x20, PT ;  /* 0x000000200300780c */ /* 0x000fe20003f44270 */
[-CC-:B------:R-:W-:Y:S01]  /*23b0*/  FFMA.FTZ R26, R26, R5.reuse, -R31.reuse ;  /* 0x000000051a1a7223 */ /* 0x180fe2000001081f */
[----:B------:R-:W-:Y:S01]  /*23c0*/  FSEL R14, R37, -INF , P1 ;  /* 0xff800000250e7808 */ /* 0x000fe20000800000 */
[--C-:B------:R-:W-:Y:S01]  /*23d0*/  FFMA.FTZ R15, R30, R5, -R31.reuse ;  /* 0x000000051e0f7223 */ /* 0x100fe2000001081f */
[----:B------:R-:W-:Y:S01]  /*23e0*/  FMNMX.FTZ R7, R36, R7, !PT ;  /* 0x0000000724077209 */ /* 0x000fe20007810000 */
[----:B------:R0:W-:Y:S01]  /*23f0*/  MUFU.EX2 R157, R26 ;  /* 0x0000001a009d7308 */ /* 0x0001e20000000800 */
[----:B------:R-:W-:Y:S01]  /*2400*/  ISETP.GT.AND P1, PT, R3, 0x21, PT ;  /* 0x000000210300780c */ /* 0x000fe20003f24270 */
[-CC-:B------:R-:W-:Y:S01]  /*2410*/  FFMA.FTZ R10, R10, R5.reuse, -R31.reuse ;  /* 0x000000050a0a7223 */ /* 0x180fe2000001081f */
[----:B------:R-:W-:Y:S01]  /*2420*/  FSEL R40, R40, -INF , P2 ;  /* 0xff80000028287808 */ /* 0x000fe20001000000 */
[--C-:B------:R-:W-:Y:S01]  /*2430*/  FFMA.FTZ R27, R27, R5, -R31.reuse ;  /* 0x000000051b1b7223 */ /* 0x100fe2000001081f */
[----:B------:R-:W-:Y:S01]  /*2440*/  FMNMX.FTZ R7, R14, R7, !PT ;  /* 0x000000070e077209 */ /* 0x000fe20007810000 */
[-CC-:B------:R-:W-:Y:S01]  /*2450*/  FFMA.FTZ R72, R72, R5.reuse, -R31.reuse ;  /* 0x0000000548487223 */ /* 0x180fe2000001081f */
[----:B------:R-:W-:Y:S01]  /*2460*/  ISETP.GT.AND P2, PT, R3, 0x28, PT ;  /* 0x000000280300780c */ /* 0x000fe20003f44270 */
[----:B------:R-:W-:Y:S01]  /*2470*/  MUFU.EX2 R104, R10 ;  /* 0x0000000a00687308 */ /* 0x000fe20000000800 */
[----:B------:R-:W-:Y:S01]  /*2480*/  FSEL R20, R41, -INF , P1 ;  /* 0xff80000029147808 */ /* 0x000fe20000800000 */
[--C-:B------:R-:W-:Y:S01]  /*2490*/  FFMA.FTZ R74, R74, R5, -R31.reuse ;  /* 0x000000054a4a7223 */ /* 0x100fe2000001081f */
[----:B------:R-:W-:Y:S01]  /*24a0*/  FMNMX.FTZ R7, R40, R7, !PT ;  /* 0x0000000728077209 */ /* 0x000fe20007810000 */
[-CC-:B------:R-:W-:Y:S01]  /*24b0*/  FFMA.FTZ R76, R76, R5.reuse, -R31.reuse ;  /* 0x000000054c4c7223 */ /* 0x180fe2000001081f */
[C---:B------:R-:W-:Y:S01]  /*24c0*/  ISETP.GT.AND P1, PT, R3.reuse, 0x29, PT ;  /* 0x000000290300780c */ /* 0x040fe20003f24270 */
[--C-:B------:R-:W-:Y:S01]  /*24d0*/  FFMA.FTZ R78, R78, R5, -R31.reuse ;  /* 0x000000054e4e7223 */ /* 0x100fe2000001081f */
[----:B------:R-:W-:Y:S01]  /*24e0*/  FSEL R44, R44, -INF , P2 ;  /* 0xff8000002c2c7808 */ /* 0x000fe20001000000 */
[----:B------:R-:W-:Y:S01]  /*24f0*/  MUFU.EX2 R102, R27 ;  /* 0x0000001b00667308 */ /* 0x000fe20000000800 */
[----:B------:R-:W-:Y:S01]  /*2500*/  FMNMX.FTZ R7, R20, R7, !PT ;  /* 0x0000000714077209 */ /* 0x000fe20007810000 */
[-CC-:B------:R-:W-:Y:S01]  /*2510*/  FFMA.FTZ R80, R80, R5.reuse, -R31.reuse ;  /* 0x0000000550507223 */ /* 0x180fe2000001081f */
[----:B------:R-:W-:Y:S01]  /*2520*/  ISETP.GT.AND P2, PT, R3, 0x30, PT ;  /* 0x000000300300780c */ /* 0x000fe20003f44270 */
[-CC-:B------:R-:W-:Y:S01]  /*2530*/  FFMA.FTZ R82, R82, R5.reuse, -R31.reuse ;  /* 0x0000000552527223 */ /* 0x180fe2000001081f */
[----:B0-----:R-:W-:Y:S01]  /*2540*/  FSEL R26, R45, -INF , P1 ;  /* 0xff8000002d1a7808 */ /* 0x001fe20000800000 */
[--C-:B------:R-:W-:Y:S01]  /*2550*/  FFMA.FTZ R84, R84, R5, -R31.reuse ;  /* 0x0000000554547223 */ /* 0x100fe2000001081f */
[----:B------:R-:W-:Y:S01]  /*2560*/  FMNMX.FTZ R7, R44, R7, !PT ;  /* 0x000000072c077209 */ /* 0x000fe20007810000 */
[----:B------:R-:W-:Y:S01]  /*2570*/  MUFU.EX2 R159, R15 ;  /* 0x0000000f009f7308 */ /* 0x000fe20000000800 */
[C---:B------:R-:W-:Y:S01]  /*2580*/  ISETP.GT.AND P1, PT, R3.reuse, 0x31, PT ;  /* 0x000000310300780c */ /* 0x040fe20003f24270 */
        /* <DEDUP_REMOVED lines=14> */
[----:B------:R0:W-:Y:S01]  /*2670*/  MUFU.EX2 R153, R74 ;  /* 0x0000004a00997308 */ /* 0x0001e20000000800 */
[----:B------:R-:W-:Y:S01]  /*2680*/  FMNMX.FTZ R7, R30, R7, !PT ;  /* 0x000000071e077209 */ /* 0x000fe20007810000 */
[-CC-:B------:R-:W-:Y:S01]  /*2690*/  FFMA.FTZ R94, R94, R5.reuse, -R31.reuse ;  /* 0x000000055e5e7223 */ /* 0x180fe2000001081f */
[----:B------:R-:W-:Y:S01]  /*26a0*/  ISETP.GT.AND P2, PT, R3, 0x40, PT ;  /* 0x000000400300780c */ /* 0x000fe20003f44270 */
[-CC-:B------:R-:W-:Y:S01]  /*26b0*/  FFMA.FTZ R62, R62, R5.reuse, -R31.reuse ;  /* 0x000000053e3e7223 */ /* 0x180fe2000001081f */
[----:B------:R-:W-:Y:S01]  /*26c0*/  FSEL R34, R53, -INF , P1 ;  /* 0xff80000035227808 */ /* 0x000fe20000800000 */
        /* <DEDUP_REMOVED lines=10> */
[----:B------:R1:W-:Y:S01]  /*2770*/  MUFU.EX2 R155, R78 ;  /* 0x0000004e009b7308 */ /* 0x0003e20000000800 */
[----:B------:R-:W-:Y:S01]  /*2780*/  FSEL R38, R57, -INF , P1 ;  /* 0xff80000039267808 */ /* 0x000fe20000800000 */
[----:B------:R-:W-:Y:S01]  /*2790*/  FFMA.FTZ R100, R100, R5, -R31 ;  /* 0x0000000564647223 */ /* 0x000fe2000001081f */
[----:B------:R-:W-:-:S02]  /*27a0*/  FMNMX.FTZ R7, R56, R7, !PT ;  /* 0x0000000738077209 */ /* 0x000fc40007810000 */
[----:B0-----:R-:W-:Y:S02]  /*27b0*/  CS2R R74, SRZ ;  /* 0x00000000004a7805 */ /* 0x001fe4000001ff00 */
[C---:B------:R-:W-:Y:S02]  /*27c0*/  ISETP.GT.AND P1, PT, R3.reuse, 0x49, PT ;  /* 0x000000490300780c */ /* 0x040fe40003f24270 */
[----:B------:R-:W-:Y:S01]  /*27d0*/  FSEL R60, R60, -INF , P2 ;  /* 0xff8000003c3c7808 */ /* 0x000fe20001000000 */
[----:B------:R-:W-:Y:S01]  /*27e0*/  MUFU.EX2 R80, R80 ;  /* 0x0000005000507308 */ /* 0x000fe20000000800 */
[----:B------:R-:W-:Y:S02]  /*27f0*/  FMNMX.FTZ R7, R38, R7, !PT ;  /* 0x0000000726077209 */ /* 0x000fe40007810000 */
[----:B-1----:R-:W-:Y:S02]  /*2800*/  CS2R R78, SRZ ;  /* 0x00000000004e7805 */ /* 0x002fe4000001ff00 */
[----:B------:R-:W-:-:S02]  /*2810*/  ISETP.GT.AND P2, PT, R3, 0x50, PT ;  /* 0x000000500300780c */ /* 0x000fc40003f44270 */
[----:B------:R-:W-:Y:S02]  /*2820*/  FSEL R42, R61, -INF , P1 ;  /* 0xff8000003d2a7808 */ /* 0x000fe40000800000 */
[----:B------:R-:W-:Y:S01]  /*2830*/  FMNMX.FTZ R7, R60, R7, !PT ;  /* 0x000000073c077209 */ /* 0x000fe20007810000 */
[----:B------:R0:W-:Y:S01]  /*2840*/  MUFU.EX2 R149, R82 ;  /* 0x0000005200957308 */ /* 0x0001e20000000800 */
[C---:B------:R-:W-:Y:S02]  /*2850*/  ISETP.GT.AND P1, PT, R3.reuse, 0x51, PT ;  /* 0x000000510300780c */ /* 0x040fe40003f24270 */
[----:B------:R-:W-:Y:S02]  /*2860*/  FSEL R64, R64, -INF , P2 ;  /* 0xff80000040407808 */ /* 0x000fe40001000000 */
[----:B------:R-:W-:Y:S02]  /*2870*/  FMNMX.FTZ R7, R42, R7, !PT ;  /* 0x000000072a077209 */ /* 0x000fe40007810000 */
[----:B------:R-:W-:Y:S01]  /*2880*/  ISETP.GT.AND P2, PT, R3, 0x58, PT ;  /* 0x000000580300780c */ /* 0x000fe20003f44270 */
[----:B------:R-:W-:Y:S01]  /*2890*/  MUFU.EX2 R84, R84 ;  /* 0x0000005400547308 */ /* 0x000fe20000000800 */
[----:B------:R-:W-:-:S02]  /*28a0*/  FSEL R46, R65, -INF , P1 ;  /* 0xff800000412e7808 */ /* 0x000fc40000800000 */
[----:B0-----:R-:W-:Y:S02]  /*28b0*/  CS2R R82, SRZ ;  /* 0x0000000000527805 */ /* 0x001fe4000001ff00 */
[----:B------:R-:W-:Y:S02]  /*28c0*/  FMNMX.FTZ R7, R64, R7, !PT ;  /* 0x0000000740077209 */ /* 0x000fe40007810000 */
[----:B------:R-:W-:Y:S02]  /*28d0*/  ISETP.GT.AND P1, PT, R3, 0x59, PT ;  /* 0x000000590300780c */ /* 0x000fe40003f24270 */
[----:B------:R-:W-:Y:S01]  /*28e0*/  FSEL R68, R68, -INF , P2 ;  /* 0xff80000044447808 */ /* 0x000fe20001000000 */
[----:B------:R0:W-:Y:S01]  /*28f0*/  MUFU.EX2 R151, R86 ;  /* 0x0000005600977308 */ /* 0x0001e20000000800 */
[----:B------:R-:W-:Y:S02]  /*2900*/  FMNMX.FTZ R7, R46, R7, !PT ;  /* 0x000000072e077209 */ /* 0x000fe40007810000 */
[----:B------:R-:W-:-:S02]  /*2910*/  FSEL R50, R69, -INF , P1 ;  /* 0xff80000045327808 */ /* 0x000fc40000800000 */
[----:B------:R-:W-:-:S03]  /*2920*/  FMNMX.FTZ R7, R68, R7, !PT ;  /* 0x0000000744077209 */ /* 0x000fc60007810000 */
[----:B------:R-:W-:Y:S01]  /*2930*/  MUFU.EX2 R88, R88 ;  /* 0x0000005800587308 */ /* 0x000fe20000000800 */
[----:B------:R-:W-:Y:S02]  /*2940*/  FMNMX.FTZ R7, R50, R7, !PT ;  /* 0x0000000732077209 */ /* 0x000fe40007810000 */
[----:B0-----:R-:W-:-:S03]  /*2950*/  CS2R R86, SRZ ;  /* 0x0000000000567805 */ /* 0x001fc6000001ff00 */
        /* <DEDUP_REMOVED lines=10> */
[----:B0-----:R-:W-:-:S04]  /*2a00*/  FMNMX.FTZ R10, R3, R10, !PT ;  /* 0x0000000a030a7209 */ /* 0x001fc80007810000 */
        /* <DEDUP_REMOVED lines=31> */
[----:B------:R-:W-:-:S05]  /*2c00*/  FFMA.FTZ R50, R50, R5, -R3 ;  /* 0x0000000532327223 */ /* 0x000fca0000010803 */
[----:B------:R1:W2:Y:S01]  /*2c10*/  MUFU.EX2 R7, R4 ;  /* 0x0000000400077308 */ /* 0x0002a20000000800 */
[----:B0-----:R-:W-:Y:S01]  /*2c20*/  FADD.FTZ R33, R24, R25 ;  /* 0x0000001918217221 */ /* 0x001fe20000010000 */
[----:B------:R-:W-:Y:S02]  /*2c30*/  F2FP.F16.F32.PACK_AB R156, R25, R24 ;  /* 0x00000018199c723e */ /* 0x000fe400000000ff */
[----:B------:R-:W-:-:S04]  /*2c40*/  CS2R R24, SRZ ;  /* 0x0000000000187805 */ /* 0x000fc8000001ff00 */
[----:B------:R-:W0:Y:S01]  /*2c50*/  MUFU.EX2 R32, R32 ;  /* 0x0000002000207308 */ /* 0x000e220000000800 */
[----:B-1----:R-:W-:-:S07]  /*2c60*/  FADD.FTZ R4, R28, R33 ;  /* 0x000000211c047221 */ /* 0x002fce0000010000 */
[----:B------:R1:W3:Y:S01]  /*2c70*/  MUFU.EX2 R15, R6 ;  /* 0x00000006000f7308 */ /* 0x0002e20000000800 */
[C---:B--2---:R-:W-:Y:S01]  /*2c80*/  FADD.FTZ R35, R7.reuse, R4 ;  /* 0x0000000407237221 */ /* 0x044fe20000010000 */
[----:B------:R-:W-:-:S06]  /*2c90*/  F2FP.F16.F32.PACK_AB R158, R7, R28 ;  /* 0x0000001c079e723e */ /* 0x000fcc00000000ff */
[----:B------:R-:W2:Y:S01]  /*2ca0*/  MUFU.EX2 R36, R36 ;  /* 0x0000002400247308 */ /* 0x000ea20000000800 */
[----:B-1----:R-:W-:-:S04]  /*2cb0*/  IMAD.HI R6, R0, 0x2aaaaaab, RZ ;  /* 0x2aaaaaab00067827 */ /* 0x002fc800078e02ff */
[----:B------:R-:W-:Y:S01]  /*2cc0*/  FADD.FTZ R0, R157, R102 ;  /* 0x000000669d007221 */ /* 0x000fe20000010000 */
[----:B------:R-:W-:-:S03]  /*2cd0*/  F2FP.F16.F32.PACK_AB R157, R102, R157 ;  /* 0x0000009d669d723e */ /* 0x000fc600000000ff */
[----:B------:R-:W-:Y:S01]  /*2ce0*/  FADD.FTZ R33, R159, R0 ;  /* 0x000000009f217221 */ /* 0x000fe20000010000 */
[----:B0-----:R-:W-:Y:S01]  /*2cf0*/  FADD.FTZ R0, R32, R35 ;  /* 0x0000002320007221 */ /* 0x001fe20000010000 */
[----:B------:R0:W1:Y:S01]  /*2d00*/  MUFU.EX2 R21, R14 ;  /* 0x0000000e00157308 */ /* 0x0000620000000800 */
[----:B------:R-:W-:Y:S01]  /*2d10*/  SHF.R.U32.HI R37, RZ, 0x1f, R6 ;  /* 0x0000001fff257819 */ /* 0x000fe20000011606 */
[C---:B------:R-:W-:Y:S01]  /*2d20*/  FADD.FTZ R33, R104.reuse, R33 ;  /* 0x0000002168217221 */ /* 0x040fe20000010000 */
[C---:B---3--:R-:W-:Y:S02]  /*2d30*/  F2FP.F16.F32.PACK_AB R152, R15.reuse, R32 ;  /* 0x000000200f98723e */ /* 0x048fe400000000ff */
[----:B------:R-:W-:Y:S01]  /*2d40*/  F2FP.F16.F32.PACK_AB R159, R104, R159 ;  /* 0x0000009f689f723e */ /* 0x000fe200000000ff */
[----:B------:R-:W-:Y:S01]  /*2d50*/  FADD.FTZ R4, R72, R33 ;  /* 0x0000002148047221 */ /* 0x000fe20000010000 */
[----:B------:R-:W-:Y:S01]  /*2d60*/  FADD.FTZ R33, R15, R0 ;  /* 0x000000000f217221 */ /* 0x000fe20000010000 */
[----:B------:R-:W3:Y:S01]  /*2d70*/  MUFU.EX2 R40, R40 ;  /* 0x0000002800287308 */ /* 0x000ee20000000800 */
[----:B0-----:R-:W-:Y:S01]  /*2d80*/  LEA.HI.SX32 R14, R6, R37, 0x1c ;  /* 0x00000025060e7211 */ /* 0x001fe200078fe2ff */
[C---:B------:R-:W-:Y:S01]  /*2d90*/  FADD.FTZ R35, R153.reuse, R4 ;  /* 0x0000000499237221 */ /* 0x040fe20000010000 */
[----:B--2---:R-:W-:Y:S01]  /*2da0*/  FADD.FTZ R0, R36, R33 ;  /* 0x0000002124007221 */ /* 0x004fe20000010000 */
[----:B------:R-:W-:Y:S01]  /*2db0*/  F2FP.F16.F32.PACK_AB R153, R153, R72 ;  /* 0x000000489999723e */ /* 0x000fe200000000ff */
[----:B------:R-:W-:-:S02]  /*2dc0*/  IMAD.MOV.U32 R6, RZ, RZ, 0x3f800000 ;  /* 0x3f800000ff067424 */ /* 0x000fc400078e00ff */
[----:B------:R-:W-:Y:S01]  /*2dd0*/  FADD.FTZ R4, R76, R35 ;  /* 0x000000234c047221 */ /* 0x000fe20000010000 */
[----:B------:R-:W-:Y:S01]  /*2de0*/  CS2R R72, SRZ ;  /* 0x0000000000487805 */ /* 0x000fe2000001ff00 */
[----:B------:R0:W2:Y:S01]  /*2df0*/  MUFU.EX2 R23, R20 ;  /* 0x0000001400177308 */ /* 0x0000a20000000800 */
[----:B-1----:R-:W-:Y:S01]  /*2e00*/  FADD.FTZ R33, R21, R0 ;  /* 0x0000000015217221 */ /* 0x002fe20000010000 */
[----:B------:R-:W-:Y:S01]  /*2e10*/  FADD.FTZ R35, R155, R4 ;  /* 0x000000049b237221 */ /* 0x000fe20000010000 */
[----:B------:R-:W-:Y:S02]  /*2e20*/  F2FP.F16.F32.PACK_AB R154, R21, R36 ;  /* 0x00000024159a723e */ /* 0x000fe400000000ff */
[----:B------:R-:W-:Y:S01]  /*2e30*/  F2FP.F16.F32.PACK_AB R155, R155, R76 ;  /* 0x0000004c9b9b723e */ /* 0x000fe200000000ff */
[----:B------:R-:W-:Y:S01]  /*2e40*/  FADD.FTZ R4, R80, R35 ;  /* 0x0000002350047221 */ /* 0x000fe20000010000 */
[----:B------:R-:W-:Y:S01]  /*2e50*/  CS2R R76, SRZ ;  /* 0x00000000004c7805 */ /* 0x000fe2000001ff00 */
[----:B------:R-:W1:Y:S01]  /*2e60*/  MUFU.EX2 R44, R44 ;  /* 0x0000002c002c7308 */ /* 0x000e620000000800 */
[----:B---3--:R-:W-:Y:S01]  /*2e70*/  FADD.FTZ R0, R40, R33 ;  /* 0x0000002128007221 */ /* 0x008fe20000010000 */
[C---:B------:R-:W-:Y:S01]  /*2e80*/  FADD.FTZ R35, R149.reuse, R4 ;  /* 0x0000000495237221 */ /* 0x040fe20000010000 */
[----:B0-----:R-:W-:Y:S01]  /*2e90*/  VIADD R20, R22, 0xfffffffe ;  /* 0xfffffffe16147836 */ /* 0x001fe20000000000 */
[----:B------:R-:W-:-:S02]  /*2ea0*/  F2FP.F16.F32.PACK_AB R149, R149, R80 ;  /* 0x000000509595723e */ /* 0x000fc400000000ff */
[----:B------:R-:W-:Y:S01]  /*2eb0*/  CS2R R80, SRZ ;  /* 0x0000000000507805 */ /* 0x000fe2000001ff00 */
[----:B------:R-:W-:Y:S01]  /*2ec0*/  FADD.FTZ R4, R84, R35 ;  /* 0x0000002354047221 */ /* 0x000fe20000010000 */
[----:B------:R-:W0:Y:S01]  /*2ed0*/  MUFU.EX2 R27, R26 ;  /* 0x0000001a001b7308 */ /* 0x000e220000000800 */
[----:B--2---:R-:W-:Y:S02]  /*2ee0*/  FADD.FTZ R33, R23, R0 ;  /* 0x0000000017217221 */ /* 0x004fe40000010000 */
[C---:B------:R-:W-:Y:S01]  /*2ef0*/  FADD.FTZ R35, R151.reuse, R4 ;  /* 0x0000000497237221 */ /* 0x040fe20000010000 */
[----:B------:R-:W-:Y:S02]  /*2f00*/  F2FP.F16.F32.PACK_AB R151, R151, R84 ;  /* 0x000000549797723e */ /* 0x000fe400000000ff */
[----:B------:R-:W-:Y:S02]  /*2f10*/  CS2R R84, SRZ ;  /* 0x0000000000547805 */ /* 0x000fe4000001ff00 */
[----:B------:R-:W-:Y:S01]  /*2f20*/  F2FP.F16.F32.PACK_AB R148, R23, R40 ;  /* 0x000000281794723e */ /* 0x000fe200000000ff */
[----:B------:R-:W-:Y:S01]  /*2f30*/  FADD.FTZ R4, R88, R35 ;  /* 0x0000002358047221 */ /* 0x000fe20000010000 */
[----:B------:R-:W-:Y:S01]  /*2f40*/  CS2R R40, SRZ ;  /* 0x0000000000287805 */ /* 0x000fe2000001ff00 */
[----:B------:R-:W2:Y:S01]  /*2f50*/  MUFU.EX2 R48, R48 ;  /* 0x0000003000307308 */ /* 0x000ea20000000800 */
[----:B-1----:R-:W-:Y:S01]  /*2f60*/  FADD.FTZ R0, R44, R33 ;  /* 0x000000212c007221 */ /* 0x002fe20000010000 */
[C---:B------:R-:W-:Y:S01]  /*2f70*/  FADD.FTZ R37, R145.reuse, R4 ;  /* 0x0000000491257221 */ /* 0x040fe20000010000 */
[----:B------:R-:W-:-:S03]  /*2f80*/  F2FP.F16.F32.PACK_AB R145, R145, R88 ;  /* 0x000000589191723e */ /* 0x000fc600000000ff */
[----:B------:R-:W-:Y:S01]  /*2f90*/  FADD.FTZ R4, R54, R37 ;  /* 0x0000002536047221 */ /* 0x000fe20000010000 */
[----:B------:R-:W-:Y:S01]  /*2fa0*/  CS2R R36, SRZ ;  /* 0x0000000000247805 */ /* 0x000fe2000001ff00 */
[----:B------:R-:W1:Y:S01]  /*2fb0*/  MUFU.EX2 R29, R30 ;  /* 0x0000001e001d7308 */ /* 0x000e620000000800 */
[----:B0-----:R-:W-:Y:S01]  /*2fc0*/  FADD.FTZ R33, R27, R0 ;  /* 0x000000001b217221 */ /* 0x001fe20000010000 */
[----:B------:R-:W-:Y:S01]  /*2fd0*/  FADD.FTZ R15, R147, R4 ;  /* 0x00000004930f7221 */ /* 0x000fe20000010000 */
[----:B------:R-:W-:Y:S02]  /*2fe0*/  F2FP.F16.F32.PACK_AB R150, R27, R44 ;  /* 0x0000002c1b96723e */ /* 0x000fe400000000ff */
[----:B------:R-:W-:Y:S02]  /*2ff0*/  CS2R R44, SRZ ;  /* 0x00000000002c7805 */ /* 0x000fe4000001ff00 */
[----:B------:R-:W-:Y:S01]  /*3000*/  F2FP.F16.F32.PACK_AB R147, R147, R54 ;  /* 0x000000369393723e */ /* 0x000fe200000000ff */
[----:B------:R-:W-:Y:S01]  /*3010*/  FADD.FTZ R4, R58, R15 ;  /* 0x0000000f3a047221 */ /* 0x000fe20000010000 */
[----:B------:R-:W-:Y:S01]  /*3020*/  CS2R R54, SRZ ;  /* 0x0000000000367805 */ /* 0x000fe2000001ff00 */
[----:B------:R-:W0:Y:S01]  /*3030*/  MUFU.EX2 R52, R52 ;  /* 0x0000003400347308 */ /* 0x000e220000000800 */
[----:B--2---:R-:W-:Y:S01]  /*3040*/  FADD.FTZ R0, R48, R33 ;  /* 0x0000002130007221 */ /* 0x004fe20000010000 */
[C---:B------:R-:W-:Y:S01]  /*3050*/  FADD.FTZ R21, R141.reuse, R4 ;  /* 0x000000048d157221 */ /* 0x040fe20000010000 */
[----:B------:R-:W-:-:S02]  /*3060*/  F2FP.F16.F32.PACK_AB R141, R141, R58 ;  /* 0x0000003a8d8d723e */ /* 0x000fc400000000ff */
[----:B------:R-:W-:Y:S02]  /*3070*/  CS2R R58, SRZ ;  /* 0x00000000003a7805 */ /* 0x000fe4000001ff00 */
[----:B------:R-:W-:Y:S01]  /*3080*/  CS2R R26, SRZ ;  /* 0x00000000001a7805 */ /* 0x000fe2000001ff00 */
[----:B------:R-:W-:Y:S01]  /*3090*/  FADD.FTZ R4, R62, R21 ;  /* 0x000000153e047221 */ /* 0x000fe20000010000 */
[----:B------:R2:W3:Y:S01]  /*30a0*/  MUFU.EX2 R19, R34 ;  /* 0x0000002200137308 */ /* 0x0004e20000000800 */
[C---:B-1----:R-:W-:Y:S01]  /*30b0*/  FADD.FTZ R35, R29.reuse, R0 ;  /* 0x000000001d237221 */ /* 0x042fe20000010000 */
[----:B------:R-:W-:Y:S02]  /*30c0*/  F2FP.F16.F32.PACK_AB R144, R29, R48 ;  /* 0x000000301d90723e */ /* 0x000fe400000000ff */
[----:B------:R-:W-:Y:S02]  /*30d0*/  CS2R R48, SRZ ;  /* 0x0000000000307805 */ /* 0x000fe4000001ff00 */
[----:B------:R-:W-:-:S02]  /*30e0*/  CS2R R28, SRZ ;  /* 0x00000000001c7805 */ /* 0x000fc4000001ff00 */
[----:B------:R-:W1:Y:S01]  /*30f0*/  MUFU.EX2 R56, R56 ;  /* 0x0000003800387308 */ /* 0x000e620000000800 */
[----:B0-----:R-:W-:Y:S01]  /*3100*/  FADD.FTZ R0, R52, R35 ;  /* 0x0000002334007221 */ /* 0x001fe20000010000 */
[----:B--2---:R-:W-:-:S06]  /*3110*/  CS2R R34, SRZ ;  /* 0x0000000000227805 */ /* 0x004fcc000001ff00 */
[----:B------:R0:W2:Y:S01]  /*3120*/  MUFU.EX2 R31, R38 ;  /* 0x00000026001f7308 */ /* 0x0000a20000000800 */
[C---:B---3--:R-:W-:Y:S01]  /*3130*/  FADD.FTZ R7, R19.reuse, R0 ;  /* 0x0000000013077221 */ /* 0x048fe20000010000 */
[----:B------:R-:W-:Y:S01]  /*3140*/  F2FP.F16.F32.PACK_AB R146, R19, R52 ;  /* 0x000000341392723e */ /* 0x000fe200000000ff */
[C---:B------:R-:W-:Y:S01]  /*3150*/  FADD.FTZ R19, R143.reuse, R4 ;  /* 0x000000048f137221 */ /* 0x040fe20000010000 */
[----:B------:R-:W-:Y:S02]  /*3160*/  F2FP.F16.F32.PACK_AB R143, R143, R62 ;  /* 0x0000003e8f8f723e */ /* 0x000fe400000000ff */
[----:B------:R-:W-:Y:S02]  /*3170*/  CS2R R62, SRZ ;  /* 0x00000000003e7805 */ /* 0x000fe4000001ff00 */
[----:B------:R-:W-:Y:S01]  /*3180*/  CS2R R52, SRZ ;  /* 0x0000000000347805 */ /* 0x000fe2000001ff00 */
[----:B------:R-:W-:Y:S01]  /*3190*/  FADD.FTZ R4, R66, R19 ;  /* 0x0000001342047221 */ /* 0x000fe20000010000 */
[----:B------:R-:W3:Y:S01]  /*31a0*/  MUFU.EX2 R60, R60 ;  /* 0x0000003c003c7308 */ /* 0x000ee20000000800 */
[----:B-1----:R-:W-:Y:S01]  /*31b0*/  FADD.FTZ R0, R56, R7 ;  /* 0x0000000738007221 */ /* 0x002fe20000010000 */
[----:B0-----:R-:W-:-:S06]  /*31c0*/  CS2R R38, SRZ ;  /* 0x0000000000267805 */ /* 0x001fcc000001ff00 */
[----:B------:R0:W1:Y:S01]  /*31d0*/  MUFU.EX2 R3, R42 ;  /* 0x0000002a00037308 */ /* 0x0000620000000800 */
[C---:B--2---:R-:W-:Y:S01]  /*31e0*/  FADD.FTZ R15, R31.reuse, R0 ;  /* 0x000000001f0f7221 */ /* 0x044fe20000010000 */
[----:B------:R-:W-:Y:S02]  /*31f0*/  F2FP.F16.F32.PACK_AB R140, R31, R56 ;  /* 0x000000381f8c723e */ /* 0x000fe400000000ff */
[----:B------:R-:W-:Y:S02]  /*3200*/  CS2R R56, SRZ ;  /* 0x0000000000387805 */ /* 0x000fe4000001ff00 */
[----:B------:R-:W-:Y:S02]  /*3210*/  CS2R R30, SRZ ;  /* 0x00000000001e7805 */ /* 0x000fe4000001ff00 */
[----:B------:R-:W2:Y:S01]  /*3220*/  MUFU.EX2 R64, R64 ;  /* 0x0000004000407308 */ /* 0x000ea20000000800 */
[----:B---3--:R-:W-:Y:S01]  /*3230*/  FADD.FTZ R0, R60, R15 ;  /* 0x0000000f3c007221 */ /* 0x008fe20000010000 */
[----:B0-----:R-:W-:-:S06]  /*3240*/  CS2R R42, SRZ ;  /* 0x00000000002a7805 */ /* 0x001fcc000001ff00 */
[----:B------:R0:W3:Y:S01]  /*3250*/  MUFU.EX2 R33, R46 ;  /* 0x0000002e00217308 */ /* 0x0000e20000000800 */
[C---:B-1----:R-:W-:Y:S01]  /*3260*/  FADD.FTZ R15, R3.reuse, R0 ;  /* 0x00000000030f7221 */ /* 0x042fe20000010000 */
[----:B------:R-:W-:Y:S01]  /*3270*/  F2FP.F16.F32.PACK_AB R142, R3, R60 ;  /* 0x0000003c038e723e */ /* 0x000fe200000000ff */
[C---:B------:R-:W-:Y:S01]  /*3280*/  FADD.FTZ R3, R137.reuse, R4 ;  /* 0x0000000489037221 */ /* 0x040fe20000010000 */
[----:B------:R-:W-:Y:S02]  /*3290*/  F2FP.F16.F32.PACK_AB R137, R137, R66 ;  /* 0x000000428989723e */ /* 0x000fe400000000ff */
[----:B------:R-:W-:Y:S02]  /*32a0*/  CS2R R66, SRZ ;  /* 0x0000000000427805 */ /* 0x000fe4000001ff00 */
[----:B------:R-:W-:Y:S01]  /*32b0*/  CS2R R60, SRZ ;  /* 0x00000000003c7805 */ /* 0x000fe2000001ff00 */
[----:B------:R-:W1:Y:S01]  /*32c0*/  MUFU.EX2 R68, R68 ;  /* 0x0000004400447308 */ /* 0x000e620000000800 */
[----:B--2---:R-:W-:Y:S01]  /*32d0*/  FADD.FTZ R0, R64, R15 ;  /* 0x0000000f40007221 */ /* 0x004fe20000010000 */
[----:B0-----:R-:W-:-:S06]  /*32e0*/  CS2R R46, SRZ ;  /* 0x00000000002e7805 */ /* 0x001fcc000001ff00 */
[----:B------:R-:W0:Y:S01]  /*32f0*/  MUFU.EX2 R70, R70 ;  /* 0x0000004600467308 */ /* 0x000e220000000800 */
[C---:B---3--:R-:W-:Y:S01]  /*3300*/  FADD.FTZ R15, R33.reuse, R0 ;  /* 0x00000000210f7221 */ /* 0x048fe20000010000 */
[----:B------:R-:W-:Y:S02]  /*3310*/  F2FP.F16.F32.PACK_AB R136, R33, R64 ;  /* 0x000000402188723e */ /* 0x000fe400000000ff */
[----:B------:R-:W-:Y:S02]  /*3320*/  CS2R R64, SRZ ;  /* 0x0000000000407805 */ /* 0x000fe4000001ff00 */
[----:B------:R-:W-:Y:S02]  /*3330*/  CS2R R32, SRZ ;  /* 0x0000000000207805 */ /* 0x000fe4000001ff00 */
[----:B------:R-:W2:Y:S01]  /*3340*/  MUFU.EX2 R139, R100 ;  /* 0x00000064008b7308 */ /* 0x000ea20000000800 */
[----:B-1----:R-:W-:Y:S01]  /*3350*/  FADD.FTZ R4, R68, R15 ;  /* 0x0000000f44047221 */ /* 0x002fe20000010000 */
[----:B------:R-:W-:-:S04]  /*3360*/  VIMNMX R15, R17, R14, !PT ;  /* 0x0000000e110f7248 */ /* 0x000fc80007fe0100 */
[----:B------:R-:W-:Y:S02]  /*3370*/  ISETP.GE.AND P1, PT, R20, R15, PT ;  /* 0x0000000f1400720c */ /* 0x000fe40003f26270 */
[----:B------:R1:W3:Y:S01]  /*3380*/  MUFU.EX2 R7, R50 ;  /* 0x0000003200077308 */ /* 0x0002e20000000800 */
[----:B0-----:R-:W-:-:S04]  /*3390*/  FADD.FTZ R0, R70, R3 ;  /* 0x0000000346007221 */ /* 0x001fc80000010000 */
[C---:B--2---:R-:W-:Y:S01]  /*33a0*/  FADD.FTZ R3, R139.reuse, R0 ;  /* 0x000000008b037221 */ /* 0x044fe20000010000 */
[----:B------:R-:W-:Y:S02]  /*33b0*/  F2FP.F16.F32.PACK_AB R139, R139, R70 ;  /* 0x000000468b8b723e */ /* 0x000fe400000000ff */
[----:B------:R-:W-:Y:S02]  /*33c0*/  CS2R R70, SRZ ;  /* 0x0000000000467805 */ /* 0x000fe4000001ff00 */
[----:B------:R-:W-:Y:S02]  /*33d0*/  MOV R0, RZ ;  /* 0x000000ff00007202 */ /* 0x000fe40000000f00 */
[----:B-1----:R-:W-:Y:S01]  /*33e0*/  CS2R R50, SRZ ;  /* 0x0000000000327805 */ /* 0x002fe2000001ff00 */
[C---:B---3--:R-:W-:Y:S01]  /*33f0*/  FADD.FTZ R4, R7.reuse, R4 ;  /* 0x0000000407047221 */ /* 0x048fe20000010000 */
[----:B------:R-:W-:Y:S01]  /*3400*/  F2FP.F16.F32.PACK_AB R138, R7, R68 ;  /* 0x00000044078a723e */ /* 0x000fe200000000ff */
[----:B------:R-:W-:Y:S01]  /*3410*/  IMAD.MOV.U32 R7, RZ, RZ, 0x3f800000 ;  /* 0x3f800000ff077424 */ /* 0x000fe200078e00ff */
[----:B------:R-:W-:Y:S01]  /*3420*/  CS2R R68, SRZ ;  /* 0x0000000000447805 */ /* 0x000fe2000001ff00 */
[----:B------:R-:W-:Y:S06]  /*3430*/  @!P1 BRA `(.L_x_2195) ;  /* 0x0000002000cc9947 */ /* 0x000fec0003800000 */
[----:B------:R-:W-:Y:S01]  /*3440*/  IMAD.MOV.U32 R14, RZ, RZ, R8 ;  /* 0x000000ffff0e7224 */ /* 0x000fe200078e0008 */
[----:B------:R-:W-:Y:S01]  /*3450*/  MOV R87, RZ ;  /* 0x000000ff00577202 */ /* 0x000fe20000000f00 */
[----:B------:R-:W-:Y:S01]  /*3460*/  IMAD.MOV.U32 R19, RZ, RZ, R10 ;  /* 0x000000ffff137224 */ /* 0x000fe200078e000a */
[----:B------:R-:W-:Y:S01]  /*3470*/  UMOV UR5, URZ ;  /* 0x0000003f00057c82 */ /* 0x000fe20008000000 */
[----:B------:R-:W-:Y:S01]  /*3480*/  IMAD.MOV.U32 R21, RZ, RZ, RZ ;  /* 0x000000ffff157224 */ /* 0x000fe200078e00ff */
[----:B------:R-:W-:Y:S01]  /*3490*/  ULDC UR6, c[0x0][0x288] ;  /* 0x0000a20000067ab9 */ /* 0x000fe20000000800 */
[----:B------:R-:W-:-:S07]  /*34a0*/  IMAD.MOV.U32 R6, RZ, RZ, 0x3f800000 ;  /* 0x3f800000ff067424 */ /* 0x000fce00078e00ff */
.L_x_2206:
[----:B------:R-:W-:-:S04]  /*34b0*/  UISETP.NE.AND UP0, UPT, UR5, 0x1, UPT ;  /* 0x000000010500788c */ /* 0x000fc8000bf05270 */
[----:B------:R-:W-:-:S06]  /*34c0*/  USEL UR4, URZ, 0x1, UP0 ;  /* 0x000000013f047887 */ /* 0x000fcc0008000000 */
[----:B------:R-:W-:Y:S01]  /*34d0*/  LOP3.LUT R0, R21, UR4, RZ, 0x3c, !PT ;  /* 0x0000000415007c12 */ /* 0x000fe2000f8e3cff */
[----:B------:R-:W-:Y:S06]  /*34e0*/  @!P0 BRA `(.L_x_2196) ;  /* 0x0000000000048947 */ /* 0x000fec0003800000 */
[----:B------:R-:W-:Y:S01]  /*34f0*/  BPT.TRAP 0x1 ;  /* 0x000000040000795c */ /* 0x000fe20000300000 */
.L_x_2196:
        /* <DEDUP_REMOVED lines=8> */
.L_x_2197:
[----:B-1----:R-:W-:Y:S05]  /*3580*/  @P1 BRA `(.L_x_2198) ;  /* 0x0000000000081947 */ /* 0x002fea0003800000 */
[----:B------:R-:W1:Y:S02]  /*3590*/  SYNCS.PHASECHK.TRANS64.TRYWAIT P1, [UR7+0x2a830], R5 ;  /* 0x02a83005ff0075a7 */ /* 0x000e640008020147 */
[----:B-1----:R-:W-:Y:S05]  /*35a0*/  @!P1 BRA `(.L_x_2199) ;  /* 0x0000009c00949947 */ /* 0x002fea0003800000 */
.L_x_2198:
        /* <DEDUP_REMOVED lines=129> */
.L_x_2200:
[----:B------:R-:W-:Y:S01]  /*3dc0*/  ULEA UR10, UR5, UR38, 0x3 ;  /* 0x00000026050a7291 */ /* 0x000fe2000f8e183f */
[----:B01----:R-:W-:-:S08]  /*3dd0*/  SHF.L.U32 R5, R21, 0x1f, RZ ;  /* 0x0000001f15057819 */ /* 0x003fd000000006ff */
[----:B------:R0:W1:Y:S01]  /*3de0*/  SYNCS.PHASECHK.TRANS64.TRYWAIT P1, [UR10+0x2a850], R5 ;  /* 0x02a85005ff0075a7 */ /* 0x000062000802014a */
[----:B------:R-:W-:Y:S05]  /*3df0*/  @!P0 BRA `(.L_x_2201) ;  /* 0x0000000000048947 */ /* 0x000fea0003800000 */
[----:B------:R-:W-:Y:S01]  /*3e00*/  BPT.TRAP 0x1 ;  /* 0x000000040000795c */ /* 0x000fe20000300000 */
.L_x_2201:
[----:B-1----:R-:W-:Y:S05]  /*3e10*/  @P1 BRA `(.L_x_2202) ;  /* 0x0000000000081947 */ /* 0x002fea0003800000 */
[----:B------:R-:W1:Y:S02]  /*3e20*/  SYNCS.PHASECHK.TRANS64.TRYWAIT P1, [UR10+0x2a850], R5 ;  /* 0x02a85005ff0075a7 */ /* 0x000e64000802014a */
[----:B-1----:R-:W-:Y:S05]  /*3e30*/  @!P1 BRA `(.L_x_2203) ;  /* 0x0000009400889947 */ /* 0x002fea0003800000 */
.L_x_2202:
[----:B------:R-:W-:Y:S01]  /*3e40*/  UIADD3 UR11, UR38, 0x400, URZ ;  /* 0x00000400260b7890 */ /* 0x000fe2000fffe03f */
[----:B------:R-:W-:Y:S01]  /*3e50*/  WARPGROUP.ARRIVE ;  /* 0x00000000000079c5 */ /* 0x000fe20000000000 */
[----:B------:R-:W-:Y:S01]  /*3e60*/  UMOV UR15, 0x40000040 ;  /* 0x40000040000f7882 */ /* 0x000fe20000000000 */
[----:B------:R-:W-:Y:S01]  /*3e70*/  UMOV UR19, 0x40000040 ;  /* 0x4000004000137882 */ /* 0x000fe20000000000 */
[----:B------:R-:W-:-:S04]  /*3e80*/  USHF.R.U32.HI UR11, URZ, 0x4, UR11 ;  /* 0x000000043f0b7899 */ /* 0x000fc8000801160b */
[----:B------:R-:W-:-:S04]  /*3e90*/  ULOP3.LUT UR11, UR11, 0x3fff, URZ, 0xc0, !UPT ;  /* 0x00003fff0b0b7892 */ /* 0x000fc8000f8ec03f */
[----:B------:R-:W-:-:S04]  /*3ea0*/  ULOP3.LUT UR11, UR11, 0x3000000, URZ, 0xfc, !UPT ;  /* 0x030000000b0b7892 */ /* 0x000fc8000f8efc3f */
[----:B------:R-:W-:-:S04]  /*3eb0*/  UIMAD UR14, UR5, 0x600, UR11 ;  /* 0x00000600050e78a4 */ /* 0x000fc8000f8e020b */
[----:B------:R-:W-:-:S05]  /*3ec0*/  UIADD3 UR18, UR14, 0x80, URZ ;  /* 0x000000800e127890 */ /* 0x000fca000fffe03f */
[----:B------:R-:W-:Y:S01]  /*3ed0*/  HGMMA.64x128x16.F32 R24, R156, gdesc[UR12].tnspB, R24, gsb0 ;  /* 0x41e0000c9c187df0 */ /* 0x000fe20008000818 */
[----:B------:R-:W-:Y:S02]  /*3ee0*/  UMOV UR15, 0x40000040 ;  /* 0x40000040000f7882 */ /* 0x000fe40000000000 */
        /* <DEDUP_REMOVED lines=18> */
[----:B------:R-:W-:Y:S03]  /*4010*/  HGMMA.64x128x16.F32 R24, R140, gdesc[UR16].tnspB, R24, gsb0 ;  /* 0x41e000108c187df0 */ /* 0x000fe60008000818 */
[----:B------:R-:W-:Y:S02]  /*4020*/  WARPGROUP.DEPBAR.LE gsb0, 0x0 ;  /* 0x00008000000079c5 */ /* 0x000fe40000010000 */
[----:B------:R-:W-:-:S07]  /*4030*/  WARPGROUP.ARRIVE ;  /* 0x00000000000079c5 */ /* 0x000fce0000000000 */
[----:B------:R-:W-:Y:S03]  /*4040*/  HGMMA.64x128x16.F32 R24, R136, gdesc[UR12].tnspB, R24, gsb0 ;  /* 0x41e0000c88187df0 */ /* 0x000fe60008000818 */
[----:B------:R-:W-:Y:S02]  /*4050*/  WARPGROUP.DEPBAR.LE gsb0, 0x0 ;  /* 0x00008000000079c5 */ /* 0x000fe40000010000 */
[----:B------:R-:W-:Y:S05]  /*4060*/  @!P0 BRA `(.L_x_2204) ;  /* 0x0000000000048947 */ /* 0x000fea0003800000 */
[----:B------:R-:W-:Y:S01]  /*4070*/  BPT.TRAP 0x1 ;  /* 0x000000040000795c */ /* 0x000fe20000300000 */
.L_x_2204:
[----:B------:R-:W-:Y:S01]  /*4080*/  UISETP.NE.AND UP0, UPT, UR60, URZ, UPT ;  /* 0x0000003f3c00728c */ /* 0x000fe2000bf05270 */
[----:B------:R-:W-:Y:S01]  /*4090*/  IMAD.MOV.U32 R7, RZ, RZ, R9 ;  /* 0x000000ffff077224 */ /* 0x000fe200078e0009 */
[----:B------:R-:W-:Y:S01]  /*40a0*/  ULDC UR11, c[0x0][0x2f0] ;  /* 0x0000bc00000b7ab9 */ /* 0x000fe20000000800 */
[----:B------:R-:W-:-:S03]  /*40b0*/  UIADD3 UR7, UR7, 0x2a840, URZ ;  /* 0x0002a84007077890 */ /* 0x000fc6000fffe03f */
[----:B------:R-:W-:Y:S01]  /*40c0*/  PLOP3.LUT P1, PT, PT, PT, UP0, 0x80, 0x0 ;  /* 0x000000000000781c */ /* 0x000fe20003f2f008 */
[----:B------:R-:W-:Y:S01]  /*40d0*/  UPRMT UR7, UR61, 0x654, UR7 ;  /* 0x000006543d077896 */ /* 0x000fe20008000007 */
[----:B------:R-:W-:-:S03]  /*40e0*/  PLOP3.LUT P2, PT, PT, PT, UP0, 0x80, 0x0 ;  /* 0x000000000000781c */ /* 0x000fc60003f4f008 */
[----:B------:R-:W-:-:S05]  /*40f0*/  @UP0 ULDC UR5, c[0x0][0x44c] ;  /* 0x0001130000050ab9 */ /* 0x000fca0000000800 */
[----:B------:R-:W-:Y:S03]  /*4100*/  SYNCS.ARRIVE.TRANS64.RED.A1T0 RZ, [UR7], RZ ;  /* 0x000000ffffff79a7 */ /* 0x000fe60008100407 */
[----:B01----:R-:W-:Y:S01]  /*4110*/  @P1 IMAD.HI.U32 R5, R9, UR5, RZ ;  /* 0x0000000509051c27 */ /* 0x003fe2000f8e00ff */
[----:B------:R-:W-:-:S04]  /*4120*/  @UP0 ULDC UR5, c[0x0][0x450] ;  /* 0x0001140000050ab9 */ /* 0x000fc80000000800 */
[----:B------:R-:W-:Y:S01]  /*4130*/  @P2 SHF.R.U32.HI R7, RZ, UR5, R5 ;  /* 0x00000005ff072c19 */ /* 0x000fe20008011605 */
[----:B------:R-:W-:-:S04]  /*4140*/  IMAD.MOV.U32 R5, RZ, RZ, -0x60 ;  /* 0xffffffa0ff057424 */ /* 0x000fc800078e00ff */
[----:B------:R-:W0:Y:S01]  /*4150*/  SHFL.IDX PT, R21, R7, RZ, 0x1c1f ;  /* 0x001c1fff07157589 */ /* 0x000e2200000e0000 */
[----:B------:R-:W-:-:S03]  /*4160*/  IMAD R6, R20, R5, 0x1 ;  /* 0x0000000114067424 */ /* 0x000fc600078e0205 */
[----:B------:R-:W1:Y:S01]  /*4170*/  SHFL.IDX PT, R7, R7, 0x1, 0x1c1f ;  /* 0x003c1f0007077f89 */ /* 0x000e6200000e0000 */
[----:B------:R-:W-:-:S04]  /*4180*/  IMAD R5, R11, -0x2, R6 ;  /* 0xfffffffe0b057824 */ /* 0x000fc800078e0206 */
[----:B------:R-:W-:-:S05]  /*4190*/  IMAD R10, R18, UR11, R5 ;  /* 0x0000000b120a7c24 */ /* 0x000fca000f8e0205 */
[----:B0-----:R-:W-:-:S04]  /*41a0*/  IADD3 R21, R21, -UR6, R10 ;  /* 0x8000000615157c10 */ /* 0x001fc8000fffe00a */
[C---:B------:R-:W-:Y:S02]  /*41b0*/  ISETP.GT.AND P1, PT, R21.reuse, RZ, PT ;  /* 0x000000ff1500720c */ /* 0x040fe40003f24270 */
[C---:B------:R-:W-:Y:S02]  /*41c0*/  ISETP.GT.AND P2, PT, R21.reuse, 0x1, PT ;  /* 0x000000011500780c */ /* 0x040fe40003f44270 */
[----:B------:R-:W-:Y:S02]  /*41d0*/  FSEL R140, R88, -INF , P1 ;  /* 0xff800000588c7808 */ /* 0x000fe40000800000 */
[----:B------:R-:W-:Y:S02]  /*41e0*/  ISETP.GT.AND P1, PT, R21, 0x8, PT ;  /* 0x000000081500780c */ /* 0x000fe40003f24270 */
[----:B------:R-:W-:Y:S02]  /*41f0*/  FSEL R142, R89, -INF , P2 ;  /* 0xff800000598e7808 */ /* 0x000fe40001000000 */
[----:B------:R-:W-:-:S02]  /*4200*/  FMNMX.FTZ R5, R140, R19, !PT ;  /* 0x000000138c057209 */ /* 0x000fc40007810000 */
[C---:B------:R-:W-:Y:S02]  /*4210*/  ISETP.GT.AND P2, PT, R21.reuse, 0x9, PT ;  /* 0x000000091500780c */ /* 0x040fe40003f44270 */
[----:B------:R-:W-:Y:S02]  /*4220*/  FSEL R144, R92, -INF , P1 ;  /* 0xff8000005c907808 */ /* 0x000fe40000800000 */
[----:B------:R-:W-:Y:S02]  /*4230*/  FMNMX.FTZ R5, R142, R5, !PT ;  /* 0x000000058e057209 */ /* 0x000fe40007810000 */
        /* <DEDUP_REMOVED lines=61> */
[----:B------:R-:W-:Y:S02]  /*4610*/  FMNMX.FTZ R5, R132, R5, !PT ;  /* 0x0000000584057209 */ /* 0x000fe40007810000 */
[----:B-1----:R-:W-:-:S02]  /*4620*/  IADD3 R93, R7, -UR6, R10 ;  /* 0x80000006075d7c10 */ /* 0x002fc4000fffe00a */
[----:B------:R-:W-:Y:S02]  /*4630*/  FMNMX.FTZ R21, R104, R5, !PT ;  /* 0x0000000568157209 */ /* 0x000fe40007810000 */
[----:B------:R-:W0:Y:S01]  /*4640*/  LDC R5, c[0x0][0x988] ;  /* 0x00026200ff057b82 */ /* 0x000e220000000800 */
[C---:B------:R-:W-:Y:S02]  /*4650*/  ISETP.GT.AND P1, PT, R93.reuse, RZ, PT ;  /* 0x000000ff5d00720c */ /* 0x040fe40003f24270 */
[----:B------:R-:W1:Y:S01]  /*4660*/  SHFL.BFLY PT, R136, R21, 0x2, 0x1f ;  /* 0x0c401f0015887f89 */ /* 0x000e6200000e0000 */
[C---:B------:R-:W-:Y:S02]  /*4670*/  ISETP.GT.AND P2, PT, R93.reuse, 0x1, PT ;  /* 0x000000015d00780c */ /* 0x040fe40003f44270 */
[----:B------:R-:W-:Y:S02]  /*4680*/  FSEL R90, R90, -INF , P1 ;  /* 0xff8000005a5a7808 */ /* 0x000fe40000800000 */
[----:B------:R-:W-:-:S02]  /*4690*/  ISETP.GT.AND P3, PT, R93, 0x8, PT ;  /* 0x000000085d00780c */ /* 0x000fc40003f64270 */
[----:B------:R-:W-:Y:S02]  /*46a0*/  FMNMX.FTZ R7, R90, R14, !PT ;  /* 0x0000000e5a077209 */ /* 0x000fe40007810000 */
[----:B------:R-:W-:Y:S02]  /*46b0*/  ISETP.GT.AND P4, PT, R93, 0x9, PT ;  /* 0x000000095d00780c */ /* 0x000fe40003f84270 */
[----:B------:R-:W-:Y:S02]  /*46c0*/  FSEL R94, R94, -INF , P3 ;  /* 0xff8000005e5e7808 */ /* 0x000fe40001800000 */
[----:B------:R-:W-:Y:S02]  /*46d0*/  FSEL R138, R95, -INF , P4 ;  /* 0xff8000005f8a7808 */ /* 0x000fe40002000000 */
[----:B------:R-:W-:Y:S02]  /*46e0*/  ISETP.GT.AND P3, PT, R93, 0x11, PT ;  /* 0x000000115d00780c */ /* 0x000fe40003f64270 */
[----:B-1----:R-:W-:-:S05]  /*46f0*/  FMNMX.FTZ R23, R21, R136, !PT ;  /* 0x0000008815177209 */ /* 0x002fca0007810000 */
[----:B------:R-:W1:Y:S02]  /*4700*/  SHFL.BFLY PT, R136, R23, 0x1, 0x1f ;  /* 0x0c201f0017887f89 */ /* 0x000e6400000e0000 */
[----:B-1----:R-:W-:Y:S02]  /*4710*/  FMNMX.FTZ R10, R23, R136, !PT ;  /* 0x00000088170a7209 */ /* 0x002fe40007810000 */
[----:B------:R-:W-:Y:S02]  /*4720*/  FSEL R136, R91, -INF , P2 ;  /* 0xff8000005b887808 */ /* 0x000fe40001000000 */
[C---:B------:R-:W-:Y:S01]  /*4730*/  FSETP.NEU.FTZ.AND P1, PT, R10.reuse, -INF , PT ;  /* 0xff8000000a00780b */ /* 0x040fe20003f3d000 */
[----:B0-----:R-:W-:Y:S01]  /*4740*/  FMUL.FTZ R21, R10, R5 ;  /* 0x000000050a157220 */ /* 0x001fe20000410000 */
[----:B------:R-:W-:Y:S02]  /*4750*/  FMNMX.FTZ R7, R136, R7, !PT ;  /* 0x0000000788077209 */ /* 0x000fe40007810000 */
[----:B------:R-:W-:-:S02]  /*4760*/  ISETP.GT.AND P2, PT, R93, 0x10, PT ;  /* 0x000000105d00780c */ /* 0x000fc40003f44270 */
[----:B------:R-:W-:Y:S02]  /*4770*/  FMNMX.FTZ R7, R94, R7, !PT ;  /* 0x000000075e077209 */ /* 0x000fe40007810000 */
[----:B------:R-:W-:Y:S02]  /*4780*/  FSEL R109, R21, RZ, P1 ;  /* 0x000000ff156d7208 */ /* 0x000fe40000800000 */
[----:B------:R-:W-:Y:S02]  /*4790*/  FSEL R98, R98, -INF , P2 ;  /* 0xff80000062627808 */ /* 0x000fe40001000000 */
[----:B------:R-:W-:Y:S01]  /*47a0*/  FMNMX.FTZ R7, R138, R7, !PT ;  /* 0x000000078a077209 */ /* 0x000fe20007810000 */
[-CC-:B------:R-:W-:Y:S01]  /*47b0*/  FFMA.FTZ R156, R140, R5.reuse, -R109.reuse ;  /* 0x000000058c9c7223 */ /* 0x180fe2000001086d */
[----:B------:R-:W-:Y:S01]  /*47c0*/  ISETP.GT.AND P2, PT, R93, 0x18, PT ;  /* 0x000000185d00780c */ /* 0x000fe20003f44270 */
[-CC-:B------:R-:W-:Y:S01]  /*47d0*/  FFMA.FTZ R95, R6, R5.reuse, -R109.reuse ;  /* 0x00000005065f7223 */ /* 0x180fe2000001086d */
[----:B------:R-:W-:Y:S01]  /*47e0*/  FSEL R140, R99, -INF , P3 ;  /* 0xff800000638c7808 */ /* 0x000fe20001800000 */
[--C-:B------:R-:W-:Y:S01]  /*47f0*/  FFMA.FTZ R97, R8, R5, -R109.reuse ;  /* 0x0000000508617223 */ /* 0x100fe2000001086d */
[----:B------:R-:W-:Y:S01]  /*4800*/  FMNMX.FTZ R7, R98, R7, !PT ;  /* 0x0000000762077209 */ /* 0x000fe20007810000 */
[-CC-:B------:R-:W-:Y:S01]  /*4810*/  FFMA.FTZ R21, R142, R5.reuse, -R109.reuse ;  /* 0x000000058e157223 */ /* 0x180fe2000001086d */
[C---:B------:R-:W-:Y:S01]  /*4820*/  ISETP.GT.AND P3, PT, R93.reuse, 0x19, PT ;  /* 0x000000195d00780c */ /* 0x040fe20003f64270 */
[-CC-:B------:R-:W-:Y:S01]  /*4830*/  FFMA.FTZ R158, R144, R5.reuse, -R109.reuse ;  /* 0x00000005909e7223 */ /* 0x180fe2000001086d */
[----:B------:R-:W-:Y:S01]  /*4840*/  FSEL R160, R102, -INF , P2 ;  /* 0xff80000066a07808 */ /* 0x000fe20001000000 */
[--C-:B------:R-:W-:Y:S01]  /*4850*/  FFMA.FTZ R23, R146, R5, -R109.reuse ;  /* 0x0000000592177223 */ /* 0x100fe2000001086d */
        /* <DEDUP_REMOVED lines=32> */
[----:B------:R-:W-:Y:S01]  /*4a60*/  ISETP.GT.AND P3, PT, R93, 0x31, PT ;  /* 0x000000315d00780c */ /* 0x000fe20003f64270 */
[----:B------:R-:W-:Y:S01]  /*4a70*/  FFMA.FTZ R107, R104, R5, -R109 ;  /* 0x00000005686b7223 */ /* 0x000fe2000001086d */
[----:B------:R-:W-:Y:S01]  /*4a80*/  FSEL R166, R114, -INF , P2 ;  /* 0xff80000072a67808 */ /* 0x000fe20001000000 */
[----:B------:R-:W-:Y:S01]  /*4a90*/  MUFU.EX2 R156, R156 ;  /* 0x0000009c009c7308 */ /* 0x000fe20000000800 */
[----:B------:R-:W-:-:S02]  /*4aa0*/  FMNMX.FTZ R7, R110, R7, !PT ;  /* 0x000000076e077209 */ /* 0x000fc40007810000 */
[----:B------:R-:W-:Y:S02]  /*4ab0*/  ISETP.GT.AND P2, PT, R93, 0x38, PT ;  /* 0x000000385d00780c */ /* 0x000fe40003f44270 */
[----:B------:R-:W-:Y:S02]  /*4ac0*/  FSEL R172, R115, -INF , P3 ;  /* 0xff80000073ac7808 */ /* 0x000fe40001800000 */
[----:B------:R-:W-:Y:S01]  /*4ad0*/  FMNMX.FTZ R7, R166, R7, !PT ;  /* 0x00000007a6077209 */ /* 0x000fe20007810000 */
[----:B------:R-:W-:Y:S01]  /*4ae0*/  MUFU.EX2 R21, R21 ;  /* 0x0000001500157308 */ /* 0x000fe20000000800 */
[----:B------:R-:W-:Y:S02]  /*4af0*/  ISETP.GT.AND P3, PT, R93, 0x39, PT ;  /* 0x000000395d00780c */ /* 0x000fe40003f64270 */
[----:B------:R-:W-:Y:S02]  /*4b00*/  FSEL R174, R118, -INF , P2 ;  /* 0xff80000076ae7808 */ /* 0x000fe40001000000 */
[----:B------:R-:W-:-:S02]  /*4b10*/  FMNMX.FTZ R7, R172, R7, !PT ;  /* 0x00000007ac077209 */ /* 0x000fc40007810000 */
[----:B------:R-:W-:Y:S01]  /*4b20*/  ISETP.GT.AND P2, PT, R93, 0x40, PT ;  /* 0x000000405d00780c */ /* 0x000fe20003f44270 */
[----:B------:R-:W-:Y:S01]  /*4b30*/  MUFU.EX2 R158, R158 ;  /* 0x0000009e009e7308 */ /* 0x000fe20000000800 */
[----:B------:R-:W-:Y:S02]  /*4b40*/  FSEL R118, R119, -INF , P3 ;  /* 0xff80000077767808 */ /* 0x000fe40001800000 */
[----:B------:R-:W-:Y:S02]  /*4b50*/  FMNMX.FTZ R7, R174, R7, !PT ;  /* 0x00000007ae077209 */ /* 0x000fe40007810000 */
[----:B------:R-:W-:Y:S02]  /*4b60*/  ISETP.GT.AND P3, PT, R93, 0x41, PT ;  /* 0x000000415d00780c */ /* 0x000fe40003f64270 */
        /* <DEDUP_REMOVED lines=22> */
[----:B------:R-:W-:Y:S01]  /*4cd0*/  ISETP.GT.AND P3, PT, R93, 0x59, PT ;  /* 0x000000595d00780c */ /* 0x000fe20003f64270 */
[----:B------:R-:W-:Y:S01]  /*4ce0*/  FFMA.FTZ R93, R22, R5, -R109 ;  /* 0x00000005165d7223 */ /* 0x000fe2000001086d */
[----:B------:R-:W-:Y:S02]  /*4cf0*/  FSEL R134, R134, -INF , P2 ;  /* 0xff80000086867808 */ /* 0x000fe40001000000 */
[----:B------:R-:W-:-:S02]  /*4d00*/  FMNMX.FTZ R7, R106, R7, !PT ;  /* 0x000000076a077209 */ /* 0x000fc40007810000 */
[----:B------:R-:W-:Y:S01]  /*4d10*/  FSEL R22, R135, -INF , P3 ;  /* 0xff80000087167808 */ /* 0x000fe20001800000 */
[----:B------:R-:W-:Y:S01]  /*4d20*/  MUFU.EX2 R148, R148 ;  /* 0x0000009400947308 */ /* 0x000fe20000000800 */
[----:B------:R-:W-:-:S04]  /*4d30*/  FMNMX.FTZ R7, R134, R7, !PT ;  /* 0x0000000786077209 */ /* 0x000fc80007810000 */
[----:B------:R-:W-:-:S03]  /*4d40*/  FMNMX.FTZ R7, R22, R7, !PT ;  /* 0x0000000716077209 */ /* 0x000fc60007810000 */
[----:B------:R-:W-:Y:S02]  /*4d50*/  MUFU.EX2 R93, R93 ;  /* 0x0000005d005d7308 */ /* 0x000fe40000000800 */
[----:B------:R-:W0:Y:S06]  /*4d60*/  SHFL.BFLY PT, R6, R7, 0x2, 0x1f ;  /* 0x0c401f0007067f89 */ /* 0x000e2c00000e0000 */
        /* <DEDUP_REMOVED lines=13> */
[----:B------:R-:W-:Y:S02]  /*4e40*/  FSEL R109, R6, RZ, P2 ;  /* 0x000000ff066d7208 */ /* 0x000fe40001000000 */
[----:B------:R-:W-:-:S03]  /*4e50*/  FSEL R6, R10, RZ, P1 ;  /* 0x000000ff0a067208 */ /* 0x000fc60000800000 */
[-CC-:B------:R-:W-:Y:S01]  /*4e60*/  FFMA.FTZ R157, R90, R5.reuse, -R109.reuse ;  /* 0x000000055a9d7223 */ /* 0x180fe2000001086d */
[-C--:B------:R-:W-:Y:S01]  /*4e70*/  FFMA.FTZ R90, R136, R5.reuse, -R109 ;  /* 0x00000005885a7223 */ /* 0x080fe2000001086d */
[----:B------:R-:W-:Y:S01]  /*4e80*/  FADD.FTZ R6, -R6, R19 ;  /* 0x0000001306067221 */ /* 0x000fe20000010100 */
[----:B------:R-:W-:Y:S01]  /*4e90*/  FSEL R19, R8, RZ, P2 ;  /* 0x000000ff08137208 */ /* 0x000fe20001000000 */
[-CC-:B------:R-:W-:Y:S01]  /*4ea0*/  FFMA.FTZ R159, R94, R5.reuse, -R109.reuse ;  /* 0x000000055e9f7223 */ /* 0x180fe2000001086d */
[-CC-:B------:R-:W-:Y:S01]  /*4eb0*/  FFMA.FTZ R138, R138, R5.reuse, -R109.reuse ;  /* 0x000000058a8a7223 */ /* 0x180fe2000001086d */
[-C--:B------:R-:W-:Y:S01]  /*4ec0*/  FMUL.FTZ R7, R6, R5.reuse ;  /* 0x0000000506077220 */ /* 0x080fe20000410000 */
[----:B------:R-:W-:Y:S01]  /*4ed0*/  MUFU.EX2 R157, R157 ;  /* 0x0000009d009d7308 */ /* 0x000fe20000000800 */
[----:B------:R-:W-:Y:S01]  /*4ee0*/  FADD.FTZ R6, -R19, R14 ;  /* 0x0000000e13067221 */ /* 0x000fe20000010100 */
[-CC-:B------:R-:W-:Y:S01]  /*4ef0*/  FFMA.FTZ R98, R98, R5.reuse, -R109.reuse ;  /* 0x0000000562627223 */ /* 0x180fe2000001086d */
[-CC-:B------:R-:W-:Y:S01]  /*4f00*/  FFMA.FTZ R140, R140, R5.reuse, -R109.reuse ;  /* 0x000000058c8c7223 */ /* 0x180fe2000001086d */
[-CC-:B------:R-:W-:Y:S01]  /*4f10*/  FFMA.FTZ R160, R160, R5.reuse, -R109.reuse ;  /* 0x00000005a0a07223 */ /* 0x180fe2000001086d */
[-C--:B------:R-:W-:Y:S01]  /*4f20*/  FMUL.FTZ R6, R6, R5.reuse ;  /* 0x0000000506067220 */ /* 0x080fe20000410000 */
        /* <DEDUP_REMOVED lines=14> */
[-CC-:B------:R-:W-:Y:S01]  /*5010*/  FFMA.FTZ R102, R102, R5.reuse, -R109.reuse ;  /* 0x0000000566667223 */ /* 0x180fe2000001086d */
[-CC-:B------:R-:W-:Y:S01]  /*5020*/  FFMA.FTZ R130, R130, R5.reuse, -R109.reuse ;  /* 0x0000000582827223 */ /* 0x180fe2000001086d */
[-CC-:B------:R-:W-:Y:S01]  /*5030*/  FFMA.FTZ R106, R106, R5.reuse, -R109.reuse ;  /* 0x000000056a6a7223 */ /* 0x180fe2000001086d */
[-CC-:B------:R-:W-:Y:S01]  /*5040*/  FFMA.FTZ R134, R134, R5.reuse, -R109.reuse ;  /* 0x0000000586867223 */ /* 0x180fe2000001086d */
[----:B------:R-:W2:Y:S01]  /*5050*/  MUFU.EX2 R90, R90 ;  /* 0x0000005a005a7308 */ /* 0x000ea20000000800 */
[----:B0-----:R-:W-:Y:S01]  /*5060*/  FFMA.FTZ R4, R7, R4, R156 ;  /* 0x0000000407047223 */ /* 0x001fe2000001009c */
[----:B------:R-:W-:-:S03]  /*5070*/  FFMA.FTZ R22, R22, R5, -R109 ;  /* 0x0000000516167223 */ /* 0x000fc6000001086d */
[----:B------:R-:W-:-:S03]  /*5080*/  FADD.FTZ R19, R21, R4 ;  /* 0x0000000415137221 */ /* 0x000fc60000010000 */
[----:B------:R-:W0:Y:S01]  /*5090*/  MUFU.EX2 R159, R159 ;  /* 0x0000009f009f7308 */ /* 0x000e220000000800 */
[----:B-1----:R-:W-:Y:S01]  /*50a0*/  FFMA.FTZ R3, R6, R3, R157 ;  /* 0x0000000306037223 */ /* 0x002fe2000001009d */
[----:B------:R-:W-:-:S06]  /*50b0*/  FADD.FTZ R14, R158, R19 ;  /* 0x000000139e0e7221 */ /* 0x000fcc0000010000 */
        /* <DEDUP_REMOVED lines=30> */
[----:B------:R-:W-:-:S06]  /*52a0*/  FADD.FTZ R3, R101, R14 ;  /* 0x0000000e65037221 */ /* 0x000fcc0000010000 */
        /* <DEDUP_REMOVED lines=42> */
.L_x_2205:
        /* <DEDUP_REMOVED lines=32> */
[----:B------:R-:W-:Y:S01]  /*5750*/  MOV R19, R10 ;  /* 0x0000000a00137202 */ /* 0x000fe20000000f00 */
[----:B------:R-:W-:Y:S06]  /*5760*/  @P1 BRA `(.L_x_2206) ;  /* 0xffffffdc00501947 */ /* 0x000fec000383ffff */
.L_x_2195:
[----:B------:R-:W-:-:S13]  /*5770*/  ISETP.GE.AND P1, PT, R20, R17, PT ;  /* 0x000000111400720c */ /* 0x000fda0003f26270 */
[----:B------:R-:W-:Y:S05]  /*5780*/  @!P1 BRA `(.L_x_2207) ;  /* 0x0000001800e89947 */ /* 0x000fea0003800000 */
[----:B------:R-:W-:Y:S01]  /*5790*/  IMAD.MOV.U32 R9, RZ, RZ, R8 ;  /* 0x000000ffff097224 */ /* 0x000fe200078e0008 */
[----:B------:R-:W-:Y:S01]  /*57a0*/  UMOV UR6, UR4 ;  /* 0x0000000400067c82 */ /* 0x000fe20008000000 */
[----:B------:R-:W-:Y:S02]  /*57b0*/  IMAD.MOV.U32 R11, RZ, RZ, R10 ;  /* 0x000000ffff0b7224 */ /* 0x000fe400078e000a */
[----:B------:R-:W-:-:S07]  /*57c0*/  IMAD.MOV.U32 R14, RZ, RZ, R0 ;  /* 0x000000ffff0e7224 */ /* 0x000fce00078e0000 */
.L_x_2218:
[----:B------:R-:W-:-:S04]  /*57d0*/  UIADD3 UR4, UR6, 0x1, URZ ;  /* 0x0000000106047890 */ /* 0x000fc8000fffe03f */
[----:B------:R-:W-:-:S04]  /*57e0*/  UISETP.NE.AND UP0, UPT, UR4, 0x2, UPT ;  /* 0x000000020400788c */ /* 0x000fc8000bf05270 */
[----:B------:R-:W-:Y:S02]  /*57f0*/  USEL UR5, URZ, 0x1, UP0 ;  /* 0x000000013f057887 */ /* 0x000fe40008000000 */
[----:B------:R-:W-:-:S04]  /*5800*/  USEL UR4, UR4, URZ, UP0 ;  /* 0x0000003f04047287 */ /* 0x000fc80008000000 */
[----:B------:R-:W-:Y:S01]  /*5810*/  LOP3.LUT R0, R14, UR5, RZ, 0x3c, !PT ;  /* 0x000000050e007c12 */ /* 0x000fe2000f8e3cff */
[----:B------:R-:W-:Y:S07]  /*5820*/  @!P0 BRA `(.L_x_2208) ;  /* 0x0000000000048947 */ /* 0x000fee0003800000 */
[----:B------:R-:W-:Y:S01]  /*5830*/  BPT.TRAP 0x1 ;  /* 0x000000040000795c */ /* 0x000fe20000300000 */
.L_x_2208:
[----:B------:R-:W-:Y:S01]  /*5840*/  ULEA UR7, UR4, UR38, 0x3 ;  /* 0x0000002604077291 */ /* 0x000fe2000f8e183f */
[----:B------:R-:W-:-:S08]  /*5850*/  SHF.L.U32 R5, R0, 0x1f, RZ ;  /* 0x0000001f00057819 */ /* 0x000fd000000006ff */
[----:B------:R0:W1:Y:S01]  /*5860*/  SYNCS.PHASECHK.TRANS64.TRYWAIT P1, [UR7+0x2a830], R5 ;  /* 0x02a83005ff0075a7 */ /* 0x0000620008020147 */
[----:B------:R-:W-:Y:S05]  /*5870*/  @!P0 BRA `(.L_x_2209) ;  /* 0x0000000000048947 */ /* 0x000fea0003800000 */
[----:B------:R-:W-:Y:S01]  /*5880*/  BPT.TRAP 0x1 ;  /* 0x000000040000795c */ /* 0x000fe20000300000 */
.L_x_2209:
[----:B-1----:R-:W-:Y:S05]  /*5890*/  @P1 BRA `(.L_x_2210) ;  /* 0x0000000000081947 */ /* 0x002fea0003800000 */
[----:B------:R-:W1:Y:S02]  /*58a0*/  SYNCS.PHASECHK.TRANS64.TRYWAIT P1, [UR7+0x2a830], R5 ;  /* 0x02a83005ff0075a7 */ /* 0x000e640008020147 */
[----:B-1----:R-:W-:Y:S05]  /*58b0*/  @!P1 BRA `(.L_x_2211) ;  /* 0x0000007c00009947 */ /* 0x002fea0003800000 */
.L_x_2210:
        /* <DEDUP_REMOVED lines=129> */
.L_x_2212:
[----:B------:R-:W-:Y:S01]  /*60d0*/  ULEA UR5, UR6, UR38, 0x3 ;  /* 0x0000002606057291 */ /* 0x000fe2000f8e183f */
[----:B01----:R-:W-:-:S08]  /*60e0*/  SHF.L.U32 R5, R14, 0x1f, RZ ;  /* 0x0000001f0e057819 */ /* 0x003fd000000006ff */
[----:B------:R0:W1:Y:S01]  /*60f0*/  SYNCS.PHASECHK.TRANS64.TRYWAIT P1, [UR5+0x2a850], R5 ;  /* 0x02a85005ff0075a7 */ /* 0x0000620008020145 */
[----:B------:R-:W-:Y:S05]  /*6100*/  @!P0 BRA `(.L_x_2213) ;  /* 0x0000000000048947 */ /* 0x000fea0003800000 */
[----:B------:R-:W-:Y:S01]  /*6110*/  BPT.TRAP 0x1 ;  /* 0x000000040000795c */ /* 0x000fe20000300000 */
.L_x_2213:
[----:B-1----:R-:W-:Y:S05]  /*6120*/  @P1 BRA `(.L_x_2214) ;  /* 0x0000000000081947 */ /* 0x002fea0003800000 */
[----:B------:R-:W1:Y:S02]  /*6130*/  SYNCS.PHASECHK.TRANS64.TRYWAIT P1, [UR5+0x2a850], R5 ;  /* 0x02a85005ff0075a7 */ /* 0x000e640008020145 */
[----:B-1----:R-:W-:Y:S05]  /*6140*/  @!P1 BRA `(.L_x_2215) ;  /* 0x0000007000f49947 */ /* 0x002fea0003800000 */
.L_x_2214:
        /* <DEDUP_REMOVED lines=38> */
.L_x_2216:
        /* <DEDUP_REMOVED lines=54> */
[----:B------:R-:W0:Y:S01]  /*6710*/  LDC R5, c[0x0][0x988] ;  /* 0x00026200ff057b82 */ /* 0x000e220000000800 */
[----:B-1----:R-:W-:Y:S02]  /*6720*/  FMNMX.FTZ R18, R7, R8, !PT ;  /* 0x0000000807127209 */ /* 0x002fe40007810000 */
[----:B------:R-:W1:Y:S04]  /*6730*/  SHFL.BFLY PT, R15, R14, 0x1, 0x1f ;  /* 0x0c201f000e0f7f89 */ /* 0x000e6800000e0000 */
[----:B------:R-:W2:Y:S01]  /*6740*/  SHFL.BFLY PT, R19, R18, 0x1, 0x1f ;  /* 0x0c201f0012137f89 */ /* 0x000ea200000e0000 */
[----:B-1----:R-:W-:-:S02]  /*6750*/  FMNMX.FTZ R10, R14, R15, !PT ;  /* 0x0000000f0e0a7209 */ /* 0x002fc40007810000 */
[----:B--2---:R-:W-:-:S03]  /*6760*/  FMNMX.FTZ R8, R18, R19, !PT ;  /* 0x0000001312087209 */ /* 0x004fc60007810000 */
[CC--:B0-----:R-:W-:Y:S01]  /*6770*/  FMUL.FTZ R160, R10.reuse, R5.reuse ;  /* 0x000000050aa07220 */ /* 0x0c1fe20000410000 */
[----:B------:R-:W-:Y:S01]  /*6780*/  FADD.FTZ R22, -R10, R11 ;  /* 0x0000000b0a167221 */ /* 0x000fe20000010100 */
[C---:B------:R-:W-:Y:S01]  /*6790*/  FADD.FTZ R6, -R8.reuse, R9 ;  /* 0x0000000908067221 */ /* 0x040fe20000010100 */
[-C--:B------:R-:W-:Y:S01]  /*67a0*/  FMUL.FTZ R14, R8, R5.reuse ;  /* 0x00000005080e7220 */ /* 0x080fe20000410000 */
[-C--:B------:R-:W-:Y:S01]  /*67b0*/  FFMA.FTZ R156, R88, R5.reuse, -R160 ;  /* 0x00000005589c7223 */ /* 0x080fe200000108a0 */
[-C--:B------:R-:W-:Y:S01]  /*67c0*/  FMUL.FTZ R22, R22, R5.reuse ;  /* 0x0000000516167220 */ /* 0x080fe20000410000 */
        /* <DEDUP_REMOVED lines=43> */
[----:B------:R2:W0:Y:S01]  /*6a80*/  MUFU.EX2 R18, R91 ;  /* 0x0000005b00127308 */ /* 0x0004220000000800 */
        /* <DEDUP_REMOVED lines=12> */
[-C--:B------:R-:W-:Y:S01]  /*6b50*/  FFMA.FTZ R109, R133, R5.reuse, -R160 ;  /* 0x00000005856d7223 */ /* 0x080fe200000108a0 */
[----:B------:R-:W-:-:S02]  /*6b60*/  FFMA.FTZ R14, R135, R5, -R14 ;  /* 0x00000005870e7223 */ /* 0x000fc4000001080e */
        /* <DEDUP_REMOVED lines=90> */
.L_x_2217:
[----:B------:R-:W-:Y:S01]  /*7110*/  UIADD3 UR5, UR5, 0x2a860, URZ ;  /* 0x0002a86005057890 */ /* 0x000fe2000fffe03f */
[----:B------:R-:W-:Y:S01]  /*7120*/  ISETP.GT.AND P1, PT, R20, R17, PT ;  /* 0x000000111400720c */ /* 0x000fe20003f24270 */
[----:B------:R-:W-:Y:S01]  /*7130*/  UMOV UR6, UR4 ;  /* 0x0000000400067c82 */ /* 0x000fe20008000000 */
[----:B------:R-:W-:Y:S01]  /*7140*/  F2FP.F16.F32.PACK_AB R156, R9, R156 ;  /* 0x0000009c099c723e */ /* 0x000fe200000000ff */
[----:B------:R-:W-:Y:S01]  /*7150*/  UPRMT UR5, UR61, 0x654, UR5 ;  /* 0x000006543d057896 */ /* 0x000fe20008000005 */
[----:B------:R-:W-:Y:S01]  /*7160*/  F2FP.F16.F32.PACK_AB R158, R11, R158 ;  /* 0x0000009e0b9e723e */ /* 0x000fe200000000ff */
[----:B------:R-:W-:Y:S01]  /*7170*/  IMAD.MOV.U32 R9, RZ, RZ, R8 ;  /* 0x000000ffff097224 */ /* 0x000fe200078e0008 */
        /* <DEDUP_REMOVED lines=26> */
[----:B------:R-:W-:Y:S06]  /*7320*/  @P1 BRA `(.L_x_2218) ;  /* 0xffffffe400281947 */ /* 0x000fec000383ffff */
.L_x_2207:
        /* <DEDUP_REMOVED lines=67> */
.L_x_2219:
[----:B------:R-:W-:Y:S01]  /*7760*/  ULEA UR5, UR4, UR38, 0x3 ;  /* 0x0000002604057291 */ /* 0x000fe2000f8e183f */
[----:B------:R-:W-:-:S08]  /*7770*/  SHF.L.U32 R0, R0, 0x1f, RZ ;  /* 0x0000001f00007819 */ /* 0x000fd000000006ff */
[----:B------:R0:W1:Y:S01]  /*7780*/  SYNCS.PHASECHK.TRANS64.TRYWAIT P1, [UR5+0x2a850], R0 ;  /* 0x02a85000ff0075a7 */ /* 0x0000620008020145 */
[----:B------:R-:W-:Y:S05]  /*7790*/  @!P0 BRA `(.L_x_2220) ;  /* 0x0000000000048947 */ /* 0x000fea0003800000 */
[----:B------:R-:W-:Y:S01]  /*77a0*/  BPT.TRAP 0x1 ;  /* 0x000000040000795c */ /* 0x000fe20000300000 */
.L_x_2220:
[----:B-1----:R-:W-:Y:S05]  /*77b0*/  @P1 BRA `(.L_x_2221) ;  /* 0x0000000000081947 */ /* 0x002fea0003800000 */
[----:B------:R-:W1:Y:S02]  /*77c0*/  SYNCS.PHASECHK.TRANS64.TRYWAIT P1, [UR5+0x2a850], R0 ;  /* 0x02a85000ff0075a7 */ /* 0x000e640008020145 */
[----:B-1----:R-:W-:Y:S05]  /*77d0*/  @!P1 BRA `(.L_x_2222) ;  /* 0x0000005c00689947 */ /* 0x002fea0003800000 */
.L_x_2221:
[----:B------:R-:W-:Y:S01]  /*77e0*/  UIADD3 UR38, UR38, 0x400, URZ ;  /* 0x0000040026267890 */ /* 0x000fe2000fffe03f */
[----:B------:R-:W-:Y:S01]  /*77f0*/  WARPGROUP.ARRIVE ;  /* 0x00000000000079c5 */ /* 0x000fe20000000000 */
[----:B------:R-:W-:Y:S01]  /*7800*/  UMOV UR7, 0x40000040 ;  /* 0x4000004000077882 */ /* 0x000fe20000000000 */
[----:B-1----:R-:W1:Y:S01]  /*7810*/  SHFL.BFLY PT, R7, R4, 0x2, 0x1f ;  /* 0x0c401f0004077f89 */ /* 0x002e6200000e0000 */
[----:B------:R-:W-:Y:S01]  /*7820*/  USHF.R.U32.HI UR38, URZ, 0x4, UR38 ;  /* 0x000000043f267899 */ /* 0x000fe20008011626 */
[----:B------:R-:W-:Y:S02]  /*7830*/  MOV R11, RZ ;  /* 0x000000ff000b7202 */ /* 0x000fe40000000f00 */
        /* <DEDUP_REMOVED lines=56> */
.L_x_2223:
        /* <DEDUP_REMOVED lines=68> */
.L_x_2187:
[----:B------:R-:W-:Y:S05]  /*8000*/  @P0 BRA `(.L_x_2224) ;  /* 0x0000001400340947 */ /* 0x000fea0003800000 */
[----:B------:R-:W1:Y:S01]  /*8010*/  S2R R4, SR_TID.X ;  /* 0x0000000000047919 */ /* 0x000e620000002100 */
[----:B------:R-:W2:Y:S01]  /*8020*/  LDC R18, c[0x0][0xbe8] ;  /* 0x0002fa00ff127b82 */ /* 0x000ea20000000800 */
[----:B------:R-:W-:Y:S01]  /*8030*/  ULDC.64 UR4, c[0x0][0xbd0] ;  /* 0x0002f40000047ab9 */ /* 0x000fe20000000a00 */
[----:B------:R-:W-:Y:S01]  /*8040*/  ULDC.64 UR6, c[0x0][0xb38] ;  /* 0x0002ce0000067ab9 */ /* 0x000fe20000000a00 */
[----:B------:R-:W3:Y:S01]  /*8050*/  S2R R19, SR_CTAID.X ;  /* 0x0000000000137919 */ /* 0x000ee20000002500 */
[----:B------:R-:W-:Y:S04]  /*8060*/  BSSY B0, `(.L_x_2225) ;  /* 0x00000e3000007945 */ /* 0x000fe80003800000 */
[----:B------:R-:W4:Y:S08]  /*8070*/  S2UR UR9, SR_CTAID.Z ;  /* 0x00000000000979c3 */ /* 0x000f300000002700 */
[----:B------:R-:W5:Y:S08]  /*8080*/  LDC.64 R20, c[0x0][0xbd8] ;  /* 0x0002f600ff147b82 */ /* 0x000f700000000a00 */
[----:B------:R-:W-:Y:S01]  /*8090*/  BAR.SYNC.DEFER_BLOCKING 0x1, 0x100 ;  /* 0x0044000000007b1d */ /* 0x000fe20000010000 */
[----:B--2---:R-:W-:-:S07]  /*80a0*/  ISETP.NE.AND P0, PT, R18, 0x1, PT ;  /* 0x000000011200780c */ /* 0x004fce0003f05270 */
[----:B------:R-:W2:Y:S01]  /*80b0*/  S2UR UR8, SR_CTAID.Y ;  /* 0x00000000000879c3 */ /* 0x000ea20000002600 */
[----:B-1----:R-:W-:-:S07]  /*80c0*/  VIADD R4, R4, 0xffffff80 ;  /* 0xffffff8004047836 */ /* 0x002fce0000000000 */
[----:B------:R-:W2:Y:S01]  /*80d0*/  LDC R17, c[0x0][0xc50] ;  /* 0x00031400ff117b82 */ /* 0x000ea20000000800 */
[----:B------:R-:W-:-:S04]  /*80e0*/  SHF.R.S32.HI R5, RZ, 0x1f, R4 ;  /* 0x0000001fff057819 */ /* 0x000fc80000011404 */
[----:B0-----:R-:W-:-:S03]  /*80f0*/  LEA.HI R6, R5, R4, RZ, 0x7 ;  /* 0x0000000405067211 */ /* 0x001fc600078f38ff */
[----:B------:R-:W0:Y:S01]  /*8100*/  @P0 LDC R12, c[0x0][0xbec] ;  /* 0x0002fb00ff0c0b82 */ /* 0x000e220000000800 */
[----:B------:R-:W-:Y:S02]  /*8110*/  LEA.HI R5, R5, R4, RZ, 0x2 ;  /* 0x0000000405057211 */ /* 0x000fe400078f10ff */
[----:B------:R-:W-:Y:S02]  /*8120*/  LOP3.LUT R7, R6, 0xffffff80, RZ, 0xc0, !PT ;  /* 0xffffff8006077812 */ /* 0x000fe400078ec0ff */
[----:B------:R-:W-:-:S03]  /*8130*/  LOP3.LUT R11, R5, 0xfffffffc, RZ, 0xc0, !PT ;  /* 0xfffffffc050b7812 */ /* 0x000fc600078ec0ff */
[C---:B------:R-:W-:Y:S01]  /*8140*/  IMAD.IADD R88, R4.reuse, 0x1, -R7 ;  /* 0x0000000104587824 */ /* 0x040fe200078e0a07 */
[----:B------:R-:W-:Y:S01]  /*8150*/  IADD3 R11, R4, -R11, RZ ;  /* 0x8000000b040b7210 */ /* 0x000fe20007ffe0ff */
[----:B------:R-:W1:Y:S03]  /*8160*/  LDC.64 R22, c[0x0][0xb40] ;  /* 0x0002d000ff167b82 */ /* 0x000e660000000a00 */
[----:B------:R-:W-:-:S04]  /*8170*/  SHF.R.S32.HI R9, RZ, 0x1f, R88 ;  /* 0x0000001fff097819 */ /* 0x000fc80000011458 */
[CC--:B------:R-:W-:Y:S01]  /*8180*/  LEA.HI R89, R9.reuse, R88.reuse, RZ, 0x2 ;  /* 0x0000005809597211 */ /* 0x0c0fe200078f10ff */
[----:B------:R-:W1:Y:S01]  /*8190*/  @P0 LDC R90, c[0x0][0xbec] ;  /* 0x0002fb00ff5a0b82 */ /* 0x000e620000000800 */
[----:B------:R-:W-:Y:S02]  /*81a0*/  LEA.HI R9, R9, R88, RZ, 0x5 ;  /* 0x0000005809097211 */ /* 0x000fe400078f28ff */
[--C-:B------:R-:W-:Y:S02]  /*81b0*/  SHF.R.S32.HI R8, RZ, 0x2, R89.reuse ;  /* 0x00000002ff087819 */ /* 0x100fe40000011459 */
[----:B------:R-:W-:Y:S02]  /*81c0*/  SHF.R.S32.HI R7, RZ, 0x1f, R89 ;  /* 0x0000001fff077819 */ /* 0x000fe40000011459 */
[----:B------:R-:W-:Y:S01]  /*81d0*/  LOP3.LUT R89, R89, 0x7ffffffc, RZ, 0xc0, !PT ;  /* 0x7ffffffc59597812 */ /* 0x000fe200078ec0ff */
[----:B------:R-:W1:Y:S01]  /*81e0*/  @P0 LDC R15, c[0x0][0xbf0] ;  /* 0x0002fc00ff0f0b82 */ /* 0x000e620000000800 */
[----:B------:R-:W-:-:S04]  /*81f0*/  LEA.HI R7, R7, R8, RZ, 0x3 ;  /* 0x0000000807077211 */ /* 0x000fc800078f18ff */
[----:B------:R-:W-:Y:S02]  /*8200*/  LOP3.LUT R5, R7, 0xfffffff8, RZ, 0xc0, !PT ;  /* 0xfffffff807057812 */ /* 0x000fe400078ec0ff */
[----:B------:R-:W-:Y:S01]  /*8210*/  SHF.R.S32.HI R7, RZ, 0x7, R6 ;  /* 0x00000007ff077819 */ /* 0x000fe20000011406 */
[----:B------:R-:W1:Y:S02]  /*8220*/  @P0 LDC R91, c[0x0][0xbf0] ;  /* 0x0002fc00ff5b0b82 */ /* 0x000e640000000800 */
[----:B------:R-:W-:Y:S01]  /*8230*/  IMAD.IADD R5, R8, 0x1, -R5 ;  /* 0x0000000108057824 */ /* 0x000fe200078e0a05 */
[----:B------:R-:W-:Y:S02]  /*8240*/  LEA.HI R8, R11, R11, RZ, 0x1 ;  /* 0x0000000b0b087211 */ /* 0x000fe400078f08ff */
[----:B------:R-:W-:Y:S02]  /*8250*/  LEA.HI R4, R6, R7, RZ, 0x1 ;  /* 0x0000000706047211 */ /* 0x000fe400078f08ff */
[----:B------:R-:W-:-:S02]  /*8260*/  LOP3.LUT R8, R8, 0x1ffffffe, RZ, 0xc0, !PT ;  /* 0x1ffffffe08087812 */ /* 0x000fc400078ec0ff */
[----:B------:R-:W-:Y:S02]  /*8270*/  LOP3.LUT R4, R4, 0x3fffffe, RZ, 0xc0, !PT ;  /* 0x03fffffe04047812 */ /* 0x000fe400078ec0ff */
[----:B------:R-:W-:Y:S01]  /*8280*/  SHF.R.S32.HI R6, RZ, 0x5, R9 ;  /* 0x00000005ff067819 */ /* 0x000fe20000011409 */
[----:B------:R-:W-:Y:S01]  /*8290*/  IMAD.IADD R13, R11, 0x1, -R8 ;  /* 0x000000010b0d7824 */ /* 0x000fe200078e0a08 */
[----:B------:R-:W-:Y:S01]  /*82a0*/  SHF.R.S32.HI R11, RZ, 0x1f, R16 ;  /* 0x0000001fff0b7819 */ /* 0x000fe20000011410 */
[----:B------:R-:W-:Y:S02]  /*82b0*/  IMAD.IADD R4, R7, 0x1, -R4 ;  /* 0x0000000107047824 */ /* 0x000fe400078e0a04 */
[----:B------:R-:W-:Y:S02]  /*82c0*/  IMAD R5, R6, 0x10, R5 ;  /* 0x0000001006057824 */ /* 0x000fe400078e0205 */
[C---:B------:R-:W-:Y:S02]  /*82d0*/  IMAD R7, R11.reuse, UR4, RZ ;  /* 0x000000040b077c24 */ /* 0x040fe4000f8e02ff */
[----:B------:R-:W-:Y:S01]  /*82e0*/  IMAD R11, R11, UR6, RZ ;  /* 0x000000060b0b7c24 */ /* 0x000fe2000f8e02ff */
[----:B------:R-:W-:Y:S01]  /*82f0*/  LEA R8, R4, R5, 0x6 ;  /* 0x0000000504087211 */ /* 0x000fe200078e30ff */
[----:B------:R-:W-:Y:S01]  /*8300*/  IMAD.WIDE.U32 R4, R16, UR4, RZ ;  /* 0x0000000410047c25 */ /* 0x000fe2000f8e00ff */
[----:B----4-:R-:W-:-:S03]  /*8310*/  USHF.R.S32.HI UR4, URZ, 0x1f, UR9 ;  /* 0x0000001f3f047899 */ /* 0x010fc60008011409 */
[C---:B------:R-:W-:Y:S02]  /*8320*/  IMAD R9, R16.reuse, UR5, R7 ;  /* 0x0000000510097c24 */ /* 0x040fe4000f8e0207 */
[----:B------:R-:W-:-:S04]  /*8330*/  IMAD.WIDE.U32 R6, R16, UR6, RZ ;  /* 0x0000000610067c25 */ /* 0x000fc8000f8e00ff */
[----:B------:R-:W-:Y:S02]  /*8340*/  IMAD.IADD R5, R5, 0x1, R9 ;  /* 0x0000000105057824 */ /* 0x000fe400078e0209 */
[C---:B------:R-:W-:Y:S01]  /*8350*/  IMAD R11, R16.reuse, UR7, R11 ;  /* 0x00000007100b7c24 */ /* 0x040fe2000f8e020b */
[----:B------:R-:W-:Y:S01]  /*8360*/  IADD3 R16, -R16, RZ, RZ ;  /* 0x000000ff10107210 */ /* 0x000fe20007ffe1ff */
[----:B------:R-:W-:Y:S01]  /*8370*/  IMAD R9, R13, 0x8, R8 ;  /* 0x000000080d097824 */ /* 0x000fe200078e0208 */
[----:B------:R-:W-:Y:S01]  /*8380*/  ULDC.64 UR6, c[0x0][0xb48] ;  /* 0x0002d20000067ab9 */ /* 0x000fe20000000a00 */
[----:B-----5:R-:W-:Y:S02]  /*8390*/  IMAD R10, R20, UR4, RZ ;  /* 0x00000004140a7c24 */ /* 0x020fe4000f8e02ff */
[----:B---3--:R-:W-:Y:S02]  /*83a0*/  IMAD R9, R19, 0x80, R9 ;  /* 0x0000008013097824 */ /* 0x008fe400078e0209 */
[----:B------:R-:W-:-:S02]  /*83b0*/  IMAD R13, R21, UR9, R10 ;  /* 0x00000009150d7c24 */ /* 0x000fc4000f8e020a */
[----:B--2---:R-:W-:Y:S02]  /*83c0*/  IMAD R21, R17, R16, UR8 ;  /* 0x0000000811157e24 */ /* 0x004fe4000f8e0210 */
[----:B------:R-:W-:-:S03]  /*83d0*/  IMAD.WIDE.U32 R4, R20, UR9, R4 ;  /* 0x0000000914047c25 */ /* 0x000fc6000f8e0004 */
[----:B------:R-:W-:Y:S01]  /*83e0*/  SHF.R.S32.HI R14, RZ, 0x1f, R21 ;  /* 0x0000001fff0e7819 */ /* 0x000fe20000011415 */
[----:B0-----:R-:W-:-:S04]  /*83f0*/  @P0 IMAD.HI.U32 R10, R9, R12, RZ ;  /* 0x0000000c090a0227 */ /* 0x001fc800078e00ff */
[----:B------:R-:W-:Y:S02]  /*8400*/  IMAD.IADD R7, R7, 0x1, R11 ;  /* 0x0000000107077824 */ /* 0x000fe400078e020b */
[----:B------:R-:W-:Y:S02]  /*8410*/  IMAD.IADD R5, R5, 0x1, R13 ;  /* 0x0000000105057824 */ /* 0x000fe400078e020d */
[----:B-1----:R-:W-:Y:S01]  /*8420*/  IMAD R12, R22, UR4, RZ ;  /* 0x00000004160c7c24 */ /* 0x002fe2000f8e02ff */
[----:B------:R-:W-:Y:S01]  /*8430*/  ULDC.64 UR4, c[0x0][0xbe0] ;  /* 0x0002f80000047ab9 */ /* 0x000fe20000000a00 */
[----:B------:R-:W-:-:S04]  /*8440*/  @P0 IMAD.HI.U32 R90, R9, R90, RZ ;  /* 0x0000005a095a0227 */ /* 0x000fc800078e00ff */
[----:B------:R-:W-:Y:S01]  /*8450*/  IMAD.MOV.U32 R11, RZ, RZ, R9 ;  /* 0x000000ffff0b7224 */ /* 0x000fe200078e0009 */
[----:B------:R-:W-:Y:S01]  /*8460*/  @P0 SHF.R.U32.HI R11, RZ, R15, R10 ;  /* 0x0000000fff0b0219 */ /* 0x000fe2000001160a */
[----:B------:R-:W-:Y:S02]  /*8470*/  IMAD R15, R23, UR9, R12 ;  /* 0x00000009170f7c24 */ /* 0x000fe4000f8e020c */
[----:B------:R-:W-:Y:S01]  /*8480*/  IMAD.WIDE.U32 R6, R22, UR9, R6 ;  /* 0x0000000916067c25 */ /* 0x000fe2000f8e0006 */
[----:B------:R-:W-:-:S03]  /*8490*/  ULDC.64 UR8, c[0x0][0xb28] ;  /* 0x0002ca0000087ab9 */ /* 0x000fc60000000a00 */
[----:B------:R-:W-:-:S04]  /*84a0*/  IMAD.WIDE.U32 R4, R21, UR4, R4 ;  /* 0x0000000415047c25 */ /* 0x000fc8000f8e0004 */
[----:B------:R-:W-:Y:S01]  /*84b0*/  IMAD.MOV.U32 R13, RZ, RZ, R9 ;  /* 0x000000ffff0d7224 */ /* 0x000fe200078e0009 */
[----:B------:R-:W-:Y:S01]  /*84c0*/  @P0 SHF.R.U32.HI R13, RZ, R91, R90 ;  /* 0x0000005bff0d0219 */ /* 0x000fe2000001165a */
[C---:B------:R-:W-:Y:S01]  /*84d0*/  IMAD R10, R14.reuse, UR4, RZ ;  /* 0x000000040e0a7c24 */ /* 0x040fe2000f8e02ff */
[----:B------:R-:W-:Y:S01]  /*84e0*/  IADD3 R4, P0, R11, R4, RZ ;  /* 0x000000040b047210 */ /* 0x000fe20007f1e0ff */
[----:B------:R-:W-:Y:S01]  /*84f0*/  IMAD.IADD R7, R7, 0x1, R15 ;  /* 0x0000000107077824 */ /* 0x000fe200078e020f */
[----:B------:R-:W-:Y:S01]  /*8500*/  SHF.R.S32.HI R15, RZ, 0x1f, R11 ;  /* 0x0000001fff0f7819 */ /* 0x000fe2000001140b */
[----:B------:R-:W-:Y:S01]  /*8510*/  IMAD R14, R14, UR6, RZ ;  /* 0x000000060e0e7c24 */ /* 0x000fe2000f8e02ff */
[----:B------:R-:W-:Y:S01]  /*8520*/  IADD3 R11, -R11, RZ, RZ ;  /* 0x000000ff0b0b7210 */ /* 0x000fe20007ffe1ff */
[C---:B------:R-:W-:Y:S01]  /*8530*/  IMAD R12, R21.reuse, UR5, R10 ;  /* 0x00000005150c7c24 */ /* 0x040fe2000f8e020a */
[--C-:B------:R-:W-:Y:S01]  /*8540*/  SHF.R.S32.HI R10, RZ, 0x1f, R13.reuse ;  /* 0x0000001fff0a7819 */ /* 0x100fe2000001140d */
[----:B------:R-:W-:Y:S01]  /*8550*/  IMAD R17, R21, UR7, R14 ;  /* 0x0000000715117c24 */ /* 0x000fe2000f8e020e */
[----:B------:R-:W-:Y:S01]  /*8560*/  ULDC.64 UR4, c[0x0][0xb30] ;  /* 0x0002cc0000047ab9 */ /* 0x000fe20000000a00 */
[----:B------:R-:W-:Y:S01]  /*8570*/  IMAD.MOV R14, RZ, RZ, -R13 ;  /* 0x000000ffff0e7224 */ /* 0x000fe200078e0a0d */
[----:B------:R-:W-:Y:S01]  /*8580*/  IADD3.X R5, R15, R5, R12, P0, !PT ;  /* 0x000000050f057210 */ /* 0x000fe200007fe40c */
[----:B------:R-:W-:-:S02]  /*8590*/  IMAD R10, R10, UR4, RZ ;  /* 0x000000040a0a7c24 */ /* 0x000fc4000f8e02ff */
[----:B------:R-:W-:Y:S02]  /*85a0*/  IMAD R11, R18, R11, R9 ;  /* 0x0000000b120b7224 */ /* 0x000fe400078e0209 */
[----:B------:R-:W-:Y:S01]  /*85b0*/  IMAD.WIDE.U32 R6, R21, UR6, R6 ;  /* 0x0000000615067c25 */ /* 0x000fe2000f8e0006 */
[----:B------:R-:W-:-:S03]  /*85c0*/  ULDC.64 UR6, c[0x0][0xbc8] ;  /* 0x0002f20000067ab9 */ /* 0x000fc60000000a00 */
        /* <DEDUP_REMOVED lines=52> */
[----:B------:R-:W-:Y:S01]  /*8910*/  VIADD R9, R21, 0x28 ;  /* 0x0000002815097836 */ /* 0x000fe20000000000 */
[----:B------:R-:W-:Y:S01]  /*8920*/  ISETP.GE.AND P0, PT, R3, UR4, PT ;  /* 0x0000000403007c0c */ /* 0x000fe2000bf06270 */
[C---:B------:R-:W-:Y:S01]  /*8930*/  VIADD R10, R21.reuse, 0x30 ;  /* 0x00000030150a7836 */ /* 0x040fe20000000000 */
        /* <DEDUP_REMOVED lines=13> */
[----:B------:R-:W-:Y:S01]  /*8a10*/  @!P0 LOP3.LUT R3, R3, 0xfffffffe, RZ, 0xc0, !PT ;  /* 0xfffffffe03038812 */ /* 0x000fe200078ec0ff */
[--C-:B------:R-:W-:Y:S01]  /*8a20*/  @!P3 IMAD.WIDE R6, R7, 0x4, R16.reuse ;  /* 0x000000040706b825 */ /* 0x100fe200078e0210 */
[----:B------:R-:W-:Y:S02]  /*8a30*/  ISETP.GE.AND P2, PT, R0, UR4, PT ;  /* 0x0000000400007c0c */ /* 0x000fe4000bf46270 */
[----:B------:R-:W-:Y:S02]  /*8a40*/  @!P1 LEA.HI R8, R8, R8, RZ, 0x1 ;  /* 0x0000000808089211 */ /* 0x000fe400078f08ff */
[----:B------:R1:W-:Y:S01]  /*8a50*/  @!P3 ST.E.64 desc[UR36][R6.64], R28 ;  /* 0x0000001c0600b985 */ /* 0x0003e2000c101b24 */
[----:B------:R-:W-:Y:S01]  /*8a60*/  ISETP.GE.AND P3, PT, R9, UR4, PT ;  /* 0x0000000409007c0c */ /* 0x000fe2000bf66270 */
[----:B0-----:R-:W-:Y:S01]  /*8a70*/  @!P0 IMAD.WIDE R4, R3, 0x4, R16 ;  /* 0x0000000403048825 */ /* 0x001fe200078e0210 */
[----:B------:R-:W-:Y:S02]  /*8a80*/  @!P4 LEA.HI R10, R10, R10, RZ, 0x1 ;  /* 0x0000000a0a0ac211 */ /* 0x000fe400078f08ff */
[----:B------:R-:W-:-:S02]  /*8a90*/  @!P6 LEA.HI R12, R12, R12, RZ, 0x1 ;  /* 0x0000000c0c0ce211 */ /* 0x000fc400078f08ff */
[----:B------:R0:W-:Y:S01]  /*8aa0*/  @!P0 ST.E.64 desc[UR36][R4.64], R32 ;  /* 0x0000002004008985 */ /* 0x0001e2000c101b24 */
[----:B------:R-:W-:Y:S02]  /*8ab0*/  IADD3 R15, R21, 0x60, RZ ;  /* 0x00000060150f7810 */ /* 0x000fe40007ffe0ff */
[----:B------:R-:W-:-:S04]  /*8ac0*/  @!P2 LEA.HI R0, R0, R0, RZ, 0x1 ;  /* 0x000000000000a211 */ /* 0x000fc800078f08ff */
[----:B------:R-:W-:Y:S02]  /*8ad0*/  @!P3 LEA.HI R3, R9, R9, RZ, 0x1 ;  /* 0x000000090903b211 */ /* 0x000fe400078f08ff */
[----:B-1----:R-:W-:Y:S02]  /*8ae0*/  @!P1 LOP3.LUT R7, R8, 0xfffffffe, RZ, 0xc0, !PT ;  /* 0xfffffffe08079812 */ /* 0x002fe400078ec0ff */
[----:B------:R-:W-:Y:S02]  /*8af0*/  @!P2 LOP3.LUT R9, R0, 0xfffffffe, RZ, 0xc0, !PT ;  /* 0xfffffffe0009a812 */ /* 0x000fe400078ec0ff */
[----:B------:R-:W-:Y:S01]  /*8b00*/  @!P3 LOP3.LUT R3, R3, 0xfffffffe, RZ, 0xc0, !PT ;  /* 0xfffffffe0303b812 */ /* 0x000fe200078ec0ff */
[--C-:B------:R-:W-:Y:S01]  /*8b10*/  @!P1 IMAD.WIDE R6, R7, 0x4, R16.reuse ;  /* 0x0000000407069825 */ /* 0x100fe200078e0210 */
[----:B------:R-:W-:Y:S02]  /*8b20*/  @!P5 LEA.HI R0, R11, R11, RZ, 0x1 ;  /* 0x0000000b0b00d211 */ /* 0x000fe400078f08ff */
[----:B------:R-:W-:Y:S01]  /*8b30*/  @!P4 LOP3.LUT R11, R10, 0xfffffffe, RZ, 0xc0, !PT ;  /* 0xfffffffe0a0bc812 */ /* 0x000fe200078ec0ff */
[--C-:B0-----:R-:W-:Y:S01]  /*8b40*/  @!P3 IMAD.WIDE R4, R3, 0x4, R16.reuse ;  /* 0x000000040304b825 */ /* 0x101fe200078e0210 */
[----:B------:R-:W-:Y:S01]  /*8b50*/  @!P5 LOP3.LUT R13, R0, 0xfffffffe, RZ, 0xc0, !PT ;  /* 0xfffffffe000dd812 */ /* 0x000fe200078ec0ff */
[----:B------:R0:W-:Y:S01]  /*8b60*/  @!P1 ST.E.64 desc[UR36][R6.64], R36 ;  /* 0x0000002406009985 */ /* 0x0001e2000c101b24 */
[----:B------:R-:W-:Y:S01]  /*8b70*/  @!P6 LOP3.LUT R3, R12, 0xfffffffe, RZ, 0xc0, !PT ;  /* 0xfffffffe0c03e812 */ /* 0x000fe200078ec0ff */
[----:B------:R-:W-:-:S04]  /*8b80*/  @!P2 IMAD.WIDE R8, R9, 0x4, R16 ;  /* 0x000000040908a825 */ /* 0x000fc800078e0210 */
[----:B------:R-:W-:Y:S01]  /*8b90*/  VIADD R0, R21, 0x48 ;  /* 0x0000004815007836 */ /* 0x000fe20000000000 */
[----:B------:R-:W-:Y:S01]  /*8ba0*/  @!P2 ST.E.64 desc[UR36][R8.64], R40 ;  /* 0x000000280800a985 */ /* 0x000fe2000c101b24 */
[----:B------:R-:W-:-:S03]  /*8bb0*/  ISETP.GE.AND P2, PT, R14, UR4, PT ;  /* 0x000000040e007c0c */ /* 0x000fc6000bf46270 */
[----:B------:R1:W-:Y:S01]  /*8bc0*/  @!P3 ST.E.64 desc[UR36][R4.64], R44 ;  /* 0x0000002c0400b985 */ /* 0x0003e2000c101b24 */
[----:B------:R-:W-:Y:S01]  /*8bd0*/  ISETP.GE.AND P0, PT, R0, UR4, PT ;  /* 0x0000000400007c0c */ /* 0x000fe2000bf06270 */
[----:B0-----:R-:W-:Y:S01]  /*8be0*/  @!P4 IMAD.WIDE R6, R11, 0x4, R16 ;  /* 0x000000040b06c825 */ /* 0x001fe200078e0210 */
[----:B------:R-:W-:-:S03]  /*8bf0*/  ISETP.GE.AND P3, PT, R15, UR4, PT ;  /* 0x000000040f007c0c */ /* 0x000fc6000bf66270 */
[--C-:B------:R-:W-:Y:S01]  /*8c00*/  @!P5 IMAD.WIDE R10, R13, 0x4, R16.reuse ;  /* 0x000000040d0ad825 */ /* 0x100fe200078e0210 */
[----:B------:R-:W-:Y:S03]  /*8c10*/  @!P4 ST.E.64 desc[UR36][R6.64], R48 ;  /* 0x000000300600c985 */ /* 0x000fe6000c101b24 */
[----:B------:R-:W-:Y:S01]  /*8c20*/  @!P2 LEA.HI R14, R14, R14, RZ, 0x1 ;  /* 0x0000000e0e0ea211 */ /* 0x000fe200078f08ff */
[----:B------:R-:W-:Y:S01]  /*8c30*/  @!P6 IMAD.WIDE R12, R3, 0x4, R16 ;  /* 0x00000004030ce825 */ /* 0x000fe200078e0210 */
[----:B------:R0:W-:Y:S02]  /*8c40*/  @!P5 ST.E.64 desc[UR36][R10.64], R52 ;  /* 0x000000340a00d985 */ /* 0x0001e4000c101b24 */
[----:B------:R-:W-:Y:S01]  /*8c50*/  @!P0 LEA.HI R0, R0, R0, RZ, 0x1 ;  /* 0x0000000000008211 */ /* 0x000fe200078f08ff */
[C---:B------:R-:W-:Y:S01]  /*8c60*/  VIADD R3, R21.reuse, 0x50 ;  /* 0x0000005015037836 */ /* 0x040fe20000000000 */
[----:B------:R2:W-:Y:S01]  /*8c70*/  @!P6 ST.E.64 desc[UR36][R12.64], R56 ;  /* 0x000000380c00e985 */ /* 0x0005e2000c101b24 */
[----:B-1----:R-:W-:Y:S01]  /*8c80*/  VIADD R5, R21, 0x78 ;  /* 0x0000007815057836 */ /* 0x002fe20000000000 */
[----:B------:R-:W-:Y:S01]  /*8c90*/  @!P3 LEA.HI R15, R15, R15, RZ, 0x1 ;  /* 0x0000000f0f0fb211 */ /* 0x000fe200078f08ff */
[----:B------:R-:W-:Y:S01]  /*8ca0*/  VIADD R8, R21, 0x68 ;  /* 0x0000006815087836 */ /* 0x000fe20000000000 */
[----:B------:R-:W-:Y:S01]  /*8cb0*/  ISETP.GE.AND P1, PT, R3, UR4, PT ;  /* 0x0000000403007c0c */ /* 0x000fe2000bf26270 */
[----:B------:R-:W-:Y:S01]  /*8cc0*/  VIADD R9, R21, 0x70 ;  /* 0x0000007015097836 */ /* 0x000fe20000000000 */
[----:B------:R-:W-:-:S02]  /*8cd0*/  ISETP.GE.AND P6, PT, R5, UR4, PT ;  /* 0x0000000405007c0c */ /* 0x000fc4000bfc6270 */
[----:B------:R-:W-:Y:S02]  /*8ce0*/  ISETP.GE.AND P4, PT, R8, UR4, PT ;  /* 0x0000000408007c0c */ /* 0x000fe4000bf86270 */
[----:B------:R-:W-:Y:S02]  /*8cf0*/  ISETP.GE.AND P5, PT, R9, UR4, PT ;  /* 0x0000000409007c0c */ /* 0x000fe4000bfa6270 */
[----:B0-----:R-:W-:-:S05]  /*8d00*/  @!P3 LOP3.LUT R11, R15, 0xfffffffe, RZ, 0xc0, !PT ;  /* 0xfffffffe0f0bb812 */ /* 0x001fca00078ec0ff */
[----:B------:R-:W-:Y:S01]  /*8d10*/  @!P1 LEA.HI R3, R3, R3, RZ, 0x1 ;  /* 0x0000000303039211 */ /* 0x000fe200078f08ff */
[----:B------:R-:W-:Y:S01]  /*8d20*/  @!P3 IMAD.WIDE R10, R11, 0x4, R16 ;  /* 0x000000040b0ab825 */ /* 0x000fe200078e0210 */
[----:B------:R-:W-:Y:S02]  /*8d30*/  @!P6 LEA.HI R6, R5, R5, RZ, 0x1 ;  /* 0x000000050506e211 */ /* 0x000fe400078f08ff */
[----:B------:R-:W-:Y:S02]  /*8d40*/  @!P4 LEA.HI R8, R8, R8, RZ, 0x1 ;  /* 0x000000080808c211 */ /* 0x000fe400078f08ff */
[----:B------:R-:W-:Y:S02]  /*8d50*/  @!P5 LEA.HI R4, R9, R9, RZ, 0x1 ;  /* 0x000000090904d211 */ /* 0x000fe400078f08ff */
[----:B------:R-:W-:Y:S02]  /*8d60*/  @!P0 LOP3.LUT R5, R0, 0xfffffffe, RZ, 0xc0, !PT ;  /* 0xfffffffe00058812 */ /* 0x000fe400078ec0ff */
[----:B------:R-:W-:-:S02]  /*8d70*/  @!P1 LOP3.LUT R3, R3, 0xfffffffe, RZ, 0xc0, !PT ;  /* 0xfffffffe03039812 */ /* 0x000fc400078ec0ff */
[----:B------:R-:W-:Y:S02]  /*8d80*/  @!P2 LOP3.LUT R9, R14, 0xfffffffe, RZ, 0xc0, !PT ;  /* 0xfffffffe0e09a812 */ /* 0x000fe400078ec0ff */
[----:B--2---:R-:W-:Y:S02]  /*8d90*/  @!P4 LOP3.LUT R13, R8, 0xfffffffe, RZ, 0xc0, !PT ;  /* 0xfffffffe080dc812 */ /* 0x004fe400078ec0ff */
        /* <DEDUP_REMOVED lines=15> */
.L_x_2226:
[----:B------:R-:W-:Y:S05]  /*8e90*/  BSYNC B0 ;  /* 0x0000000000007941 */ /* 0x000fea0003800000 */
.L_x_2225:
        /* <DEDUP_REMOVED lines=10> */
[----:B------:R-:W-:Y:S01]  /*8f40*/  VIADD R9, R21, 0x20 ;  /* 0x0000002015097836 */ /* 0x000fe20000000000 */
[----:B------:R-:W-:Y:S01]  /*8f50*/  ISETP.GE.AND P6, PT, R3, UR4, PT ;  /* 0x0000000403007c0c */ /* 0x000fe2000bfc6270 */
[C---:B------:R-:W-:Y:S01]  /*8f60*/  VIADD R11, R21.reuse, 0x30 ;  /* 0x00000030150b7836 */ /* 0x040fe20000000000 */
[C---:B------:R-:W-:Y:S01]  /*8f70*/  IADD3 R10, R21.reuse, 0x28, RZ ;  /* 0x00000028150a7810 */ /* 0x040fe20007ffe0ff */
[----:B------:R-:W-:Y:S01]  /*8f80*/  VIADD R12, R21, 0x38 ;  /* 0x00000038150c7836 */ /* 0x000fe20000000000 */
[----:B------:R-:W-:Y:S01]  /*8f90*/  ISETP.GE.AND P4, PT, R9, UR4, PT ;  /* 0x0000000409007c0c */ /* 0x000fe2000bf86270 */
[C---:B---3--:R-:W-:Y:S01]  /*8fa0*/  VIADD R16, R21.reuse, 0x40 ;  /* 0x0000004015107836 */ /* 0x048fe20000000000 */
[----:B------:R-:W-:Y:S01]  /*8fb0*/  ISETP.GE.AND P3, PT, R10, UR4, PT ;  /* 0x000000040a007c0c */ /* 0x000fe2000bf66270 */
[----:B0-----:R-:W-:Y:S01]  /*8fc0*/  VIADD R20, R21, 0x70 ;  /* 0x0000007015147836 */ /* 0x001fe20000000000 */
        /* <DEDUP_REMOVED lines=10> */
[----:B------:R-:W-:Y:S01]  /*9070*/  @!P3 LEA.HI R10, R10, R10, RZ, 0x1 ;  /* 0x0000000a0a0ab211 */ /* 0x000fe200078f08ff */
[--C-:B------:R-:W-:Y:S01]  /*9080*/  @!P6 IMAD.WIDE R6, R7, 0x4, R14.reuse ;  /* 0x000000040706e825 */ /* 0x100fe200078e020e */
[----:B------:R-:W-:Y:S02]  /*9090*/  @!P2 LEA.HI R0, R11, R11, RZ, 0x1 ;  /* 0x0000000b0b00a211 */ /* 0x000fe400078f08ff */
[----:B------:R-:W-:Y:S01]  /*90a0*/  @!P0 LEA.HI R8, R8, R8, RZ, 0x1 ;  /* 0x0000000808088211 */ /* 0x000fe200078f08ff */
[----:B0-----:R-:W-:Y:S01]  /*90b0*/  @!P5 IMAD.WIDE R4, R3, 0x4, R14 ;  /* 0x000000040304d825 */ /* 0x001fe200078e020e */
[----:B------:R-:W-:Y:S02]  /*90c0*/  @!P1 LEA.HI R12, R12, R12, RZ, 0x1 ;  /* 0x0000000c0c0c9211 */ /* 0x000fe400078f08ff */
[----:B------:R-:W-:Y:S02]  /*90d0*/  @!P0 LOP3.LUT R3, R8, 0xfffffffe, RZ, 0xc0, !PT ;  /* 0xfffffffe08038812 */ /* 0x000fe400078ec0ff */
[----:B------:R-:W-:Y:S01]  /*90e0*/  @!P4 LOP3.LUT R9, R9, 0xfffffffe, RZ, 0xc0, !PT ;  /* 0xfffffffe0909c812 */ /* 0x000fe200078ec0ff */
[----:B------:R0:W-:Y:S01]  /*90f0*/  @!P5 ST.E.64 desc[UR36][R4.64], R30 ;  /* 0x0000001e0400d985 */ /* 0x0001e2000c101b24 */
[----:B------:R-:W-:-:S02]  /*9100*/  @!P3 LOP3.LUT R11, R10, 0xfffffffe, RZ, 0xc0, !PT ;  /* 0xfffffffe0a0bb812 */ /* 0x000fc400078ec0ff */
[----:B------:R-:W-:Y:S01]  /*9110*/  @!P2 LOP3.LUT R13, R0, 0xfffffffe, RZ, 0xc0, !PT ;  /* 0xfffffffe000da812 */ /* 0x000fe200078ec0ff */
[----:B------:R1:W-:Y:S01]  /*9120*/  @!P6 ST.E.64 desc[UR36][R6.64], R34 ;  /* 0x000000220600e985 */ /* 0x0003e2000c101b24 */
[----:B----4-:R-:W-:Y:S01]  /*9130*/  @!P1 LOP3.LUT R17, R12, 0xfffffffe, RZ, 0xc0, !PT ;  /* 0xfffffffe0c119812 */ /* 0x010fe200078ec0ff */
[C---:B------:R-:W-:Y:S01]  /*9140*/  VIADD R0, R21.reuse, 0x50 ;  /* 0x0000005015007836 */ /* 0x040fe20000000000 */
[C---:B------:R-:W-:Y:S02]  /*9150*/  IADD3 R18, R21.reuse, 0x48, RZ ;  /* 0x0000004815127810 */ /* 0x040fe40007ffe0ff */
[----:B------:R-:W-:Y:S02]  /*9160*/  ISETP.GE.AND P5, PT, R16, UR4, PT ;  /* 0x0000000410007c0c */ /* 0x000fe4000bfa6270 */
[----:B------:R-:W-:Y:S02]  /*9170*/  ISETP.GE.AND P6, PT, R18, UR4, PT ;  /* 0x0000000412007c0c */ /* 0x000fe4000bfc6270 */
[----:B------:R-:W-:Y:S01]  /*9180*/  IADD3 R19, R21, 0x68, RZ ;  /* 0x0000006815137810 */ /* 0x000fe20007ffe0ff */
        /* <DEDUP_REMOVED lines=9> */
[----:B------:R-:W-:-:S02]  /*9220*/  ISETP.GE.AND P3, PT, R19, UR4, PT ;  /* 0x0000000413007c0c */ /* 0x000fc4000bf66270 */
[----:B------:R-:W-:Y:S01]  /*9230*/  @!P1 IMAD.WIDE R12, R17, 0x4, R14 ;  /* 0x00000004110c9825 */ /* 0x000fe200078e020e */
[----:B------:R3:W-:Y:S01]  /*9240*/  @!P2 ST.E.64 desc[UR36][R10.64], R50 ;  /* 0x000000320a00a985 */ /* 0x0007e2000c101b24 */
[----:B------:R-:W-:Y:S02]  /*9250*/  @!P5 LEA.HI R16, R16, R16, RZ, 0x1 ;  /* 0x000000101010d211 */ /* 0x000fe400078f08ff */
[C---:B------:R-:W-:Y:S01]  /*9260*/  VIADD R3, R21.reuse, 0x58 ;  /* 0x0000005815037836 */ /* 0x040fe20000000000 */
[----:B------:R4:W-:Y:S01]  /*9270*/  @!P1 ST.E.64 desc[UR36][R12.64], R54 ;  /* 0x000000360c009985 */ /* 0x0009e2000c101b24 */
[C---:B------:R-:W-:Y:S01]  /*9280*/  VIADD R17, R21.reuse, 0x60 ;  /* 0x0000006015117836 */ /* 0x040fe20000000000 */
[----:B------:R-:W-:Y:S01]  /*9290*/  @!P6 LEA.HI R18, R18, R18, RZ, 0x1 ;  /* 0x000000121212e211 */ /* 0x000fe200078f08ff */
        /* <DEDUP_REMOVED lines=10> */
[----:B--2---:R-:W-:Y:S01]  /*9340*/  @!P1 LEA.HI R8, R3, R3, RZ, 0x1 ;  /* 0x0000000303089211 */ /* 0x004fe200078f08ff */
[----:B------:R0:W-:Y:S01]  /*9350*/  @!P5 ST.E.64 desc[UR36][R4.64], R58 ;  /* 0x0000003a0400d985 */ /* 0x0001e2000c101b24 */
[----:B------:R-:W-:-:S02]  /*9360*/  @!P2 LEA.HI R17, R17, R17, RZ, 0x1 ;  /* 0x000000111111a211 */ /* 0x000fc400078f08ff */
[----:B------:R-:W-:Y:S01]  /*9370*/  @!P0 LOP3.LUT R3, R0, 0xfffffffe, RZ, 0xc0, !PT ;  /* 0xfffffffe00038812 */ /* 0x000fe200078ec0ff */
[----:B------:R1:W-:Y:S01]  /*9380*/  @!P6 ST.E.64 desc[UR36][R6.64], R62 ;  /* 0x0000003e0600e985 */ /* 0x0003e2000c101b24 */
[----:B------:R-:W-:Y:S02]  /*9390*/  @!P1 LOP3.LUT R9, R8, 0xfffffffe, RZ, 0xc0, !PT ;  /* 0xfffffffe08099812 */ /* 0x000fe400078ec0ff */
[----:B------:R-:W-:Y:S02]  /*93a0*/  @!P2 LOP3.LUT R17, R17, 0xfffffffe, RZ, 0xc0, !PT ;  /* 0xfffffffe1111a812 */ /* 0x000fe400078ec0ff */
[----:B---3--:R-:W-:Y:S02]  /*93b0*/  @!P3 LOP3.LUT R11, R19, 0xfffffffe, RZ, 0xc0, !PT ;  /* 0xfffffffe130bb812 */ /* 0x008fe400078ec0ff */
        /* <DEDUP_REMOVED lines=18> */
.L_x_2224:
[----:B------:R-:W1:Y:S02]  /*94e0*/  S2R R0, SR_TID.X ;  /* 0x0000000000007919 */ /* 0x000e640000002100 */
[----:B-1----:R-:W-:-:S05]  /*94f0*/  VIADD R3, R0, 0xffffff80 ;  /* 0xffffff8000037836 */ /* 0x002fca0000000000 */
[----:B------:R-:W-:-:S13]  /*9500*/  ISETP.GT.AND P0, PT, R3, 0x7f, PT ;  /* 0x0000007f0300780c */ /* 0x000fda0003f04270 */
[----:B------:R-:W-:Y:S05]  /*9510*/  @P0 BRA `(.L_x_2185) ;  /* 0x0000003c00800947 */ /* 0x000fea0003800000 */
[----:B------:R-:W1:Y:S01]  /*9520*/  S2R R3, SR_CTAID.X ;  /* 0x0000000000037919 */ /* 0x000e620000002500 */
[----:B------:R-:W2:Y:S01]  /*9530*/  LDC R8, c[0x0][0xbe8] ;  /* 0x0002fa00ff087b82 */ /* 0x000ea20000000800 */
[----:B------:R-:W-:Y:S01]  /*9540*/  ULDC UR4, c[0x0][0xa88] ;  /* 0x0002a20000047ab9 */ /* 0x000fe20000000800 */
[----:B-1----:R-:W-:Y:S01]  /*9550*/  LEA R0, R3, R0, 0x7 ;  /* 0x0000000003007211 */ /* 0x002fe200078e38ff */
[----:B--2---:R-:W-:-:S04]  /*9560*/  IMAD R3, R8, UR4, RZ ;  /* 0x0000000408037c24 */ /* 0x004fc8000f8e02ff */
[----:B------:R-:W-:-:S05]  /*9570*/  VIADD R0, R0, 0xffffff80 ;  /* 0xffffff8000007836 */ /* 0x000fca0000000000 */
[----:B------:R-:W-:-:S13]  /*9580*/  ISETP.GE.AND P0, PT, R0, R3, PT ;  /* 0x000000030000720c */ /* 0x000fda0003f06270 */
[----:B------:R-:W-:Y:S05]  /*9590*/  @P0 BRA `(.L_x_2185) ;  /* 0x0000003c00600947 */ /* 0x000fea0003800000 */
[----:B------:R-:W-:Y:S01]  /*95a0*/  ISETP.NE.AND P0, PT, R8, 0x1, PT ;  /* 0x000000010800780c */ /* 0x000fe20003f05270 */
[----:B------:R-:W1:Y:S01]  /*95b0*/  S2UR UR4, SR_CTAID.Z ;  /* 0x00000000000479c3 */ /* 0x000e620000002700 */
[----:B------:R-:W-:Y:S01]  /*95c0*/  SHF.R.S32.HI R3, RZ, 0x1f, R16 ;  /* 0x0000001fff037819 */ /* 0x000fe20000011410 */
[----:B------:R-:W-:Y:S02]  /*95d0*/  ULDC.64 UR6, c[0x0][0xbd0] ;  /* 0x0002f40000067ab9 */ /* 0x000fe40000000a00 */
[----:B------:R-:W-:-:S04]  /*95e0*/  IMAD.WIDE.U32 R4, R16, UR6, RZ ;  /* 0x0000000610047c25 */ /* 0x000fc8000f8e00ff */
[----:B------:R-:W2:Y:S01]  /*95f0*/  LDC.64 R12, c[0x0][0xbd8] ;  /* 0x0002f600ff0c7b82 */ /* 0x000ea20000000a00 */
[----:B------:R-:W-:-:S04]  /*9600*/  IMAD R3, R3, UR6, RZ ;  /* 0x0000000603037c24 */ /* 0x000fc8000f8e02ff */
[----:B------:R-:W-:Y:S02]  /*9610*/  IMAD R3, R16, UR7, R3 ;  /* 0x0000000710037c24 */ /* 0x000fe4000f8e0203 */
[----:B------:R-:W-:Y:S01]  /*9620*/  IMAD.MOV R16, RZ, RZ, -R16 ;  /* 0x000000ffff107224 */ /* 0x000fe200078e0a10 */
[----:B------:R-:W0:Y:S01]  /*9630*/  @P0 LDC R9, c[0x0][0xbec] ;  /* 0x0002fb00ff090b82 */ /* 0x000e220000000800 */
[----:B------:R-:W-:Y:S01]  /*9640*/  IMAD.IADD R5, R5, 0x1, R3 ;  /* 0x0000000105057824 */ /* 0x000fe200078e0203 */
[----:B------:R-:W-:-:S06]  /*9650*/  MOV R3, R0 ;  /* 0x0000000000037202 */ /* 0x000fcc0000000f00 */
[----:B------:R-:W3:Y:S01]  /*9660*/  S2UR UR8, SR_CTAID.Y ;  /* 0x00000000000879c3 */ /* 0x000ee20000002600 */
[----:B-1----:R-:W-:-:S07]  /*9670*/  USHF.R.S32.HI UR5, URZ, 0x1f, UR4 ;  /* 0x0000001f3f057899 */ /* 0x002fce0008011404 */
[----:B------:R-:W3:Y:S01]  /*9680*/  LDC R7, c[0x0][0xc50] ;  /* 0x00031400ff077b82 */ /* 0x000ee20000000800 */
[C---:B--2---:R-:W-:Y:S02]  /*9690*/  IMAD R10, R12.reuse, UR5, RZ ;  /* 0x000000050c0a7c24 */ /* 0x044fe4000f8e02ff */
[----:B------:R-:W-:-:S04]  /*96a0*/  IMAD.WIDE.U32 R4, R12, UR4, R4 ;  /* 0x000000040c047c25 */ /* 0x000fc8000f8e0004 */
[----:B------:R-:W-:Y:S01]  /*96b0*/  IMAD R13, R13, UR4, R10 ;  /* 0x000000040d0d7c24 */ /* 0x000fe2000f8e020a */
[----:B------:R-:W1:Y:S01]  /*96c0*/  @P0 LDC R11, c[0x0][0xbf0] ;  /* 0x0002fc00ff0b0b82 */ /* 0x000e620000000800 */
[----:B0-----:R-:W-:Y:S01]  /*96d0*/  @P0 IMAD.HI.U32 R6, R0, R9, RZ ;  /* 0x0000000900060227 */ /* 0x001fe200078e00ff */
[----:B------:R-:W-:-:S03]  /*96e0*/  ULDC.64 UR4, c[0x0][0xbe0] ;  /* 0x0002f80000047ab9 */ /* 0x000fc60000000a00 */
[----:B------:R-:W-:Y:S02]  /*96f0*/  IMAD.IADD R5, R13, 0x1, R5 ;  /* 0x000000010d057824 */ /* 0x000fe400078e0205 */
[----:B---3--:R-:W-:-:S04]  /*9700*/  IMAD R9, R7, R16, UR8 ;  /* 0x0000000807097e24 */ /* 0x008fc8000f8e0210 */
[----:B------:R-:W-:Y:S01]  /*9710*/  IMAD.WIDE.U32 R4, R9, UR4, R4 ;  /* 0x0000000409047c25 */ /* 0x000fe2000f8e0004 */
[----:B-1----:R-:W-:Y:S02]  /*9720*/  @P0 SHF.R.U32.HI R3, RZ, R11, R6 ;  /* 0x0000000bff030219 */ /* 0x002fe40000011606 */
[----:B------:R-:W-:Y:S02]  /*9730*/  SHF.R.S32.HI R6, RZ, 0x1f, R9 ;  /* 0x0000001fff067819 */ /* 0x000fe40000011409 */
[----:B------:R-:W-:Y:S01]  /*9740*/  IADD3 R4, P0, R3, R4, RZ ;  /* 0x0000000403047210 */ /* 0x000fe20007f1e0ff */
[----:B------:R-:W-:Y:S02]  /*9750*/  IMAD.MOV R7, RZ, RZ, -R3 ;  /* 0x000000ffff077224 */ /* 0x000fe400078e0a03 */
[----:B------:R-:W-:Y:S02]  /*9760*/  IMAD R6, R6, UR4, RZ ;  /* 0x0000000406067c24 */ /* 0x000fe4000f8e02ff */
[----:B------:R-:W-:-:S02]  /*9770*/  IMAD R7, R8, R7, R0 ;  /* 0x0000000708077224 */ /* 0x000fc400078e0200 */
[----:B------:R-:W-:Y:S01]  /*9780*/  IMAD R6, R9, UR5, R6 ;  /* 0x0000000509067c24 */ /* 0x000fe2000f8e0206 */
[----:B------:R-:W-:Y:S01]  /*9790*/  SHF.R.S32.HI R9, RZ, 0x1f, R3 ;  /* 0x0000001fff097819 */ /* 0x000fe20000011403 */
[----:B------:R-:W-:Y:S01]  /*97a0*/  ULDC.64 UR4, c[0x0][0xbc8] ;  /* 0x0002f20000047ab9 */ /* 0x000fe20000000a00 */
        /* <DEDUP_REMOVED lines=8> */
[----:B------:R-:W-:Y:S02]  /*9830*/  LEA.HI.X R7, R4, UR5, R3, 0x2, P0 ;  /* 0x0000000504077c11 */ /* 0x000fe400080f1403 */
[----:B------:R-:W-:-:S05]  /*9840*/  MOV R3, 0xff800000 ;  /* 0xff80000000037802 */ /* 0x000fca0000000f00 */
[----:B------:R1:W-:Y:S01]  /*9850*/  STG.E desc[UR36][R6.64], R3 ;  /* 0x0000000306007986 */ /* 0x0003e2000c101924 */
[----:B------:R-:W-:Y:S05]  /*9860*/  BRA `(.L_x_2185) ;  /* 0x0000003800ac7947 */ /* 0x000fea0003800000 */
.L_x_2183:
        /* <DEDUP_REMOVED lines=18> */
.L_x_2227:
[----:B------:R-:W-:Y:S01]  /*9990*/  ULDC UR44, c[0x0][0xc50] ;  /* 0x00031400002c7ab9 */ /* 0x000fe20000000800 */
[----:B------:R-:W-:Y:S01]  /*99a0*/  UMOV UR41, UR6 ;  /* 0x0000000600297c82 */ /* 0x000fe20008000000 */
[----:B------:R-:W-:-:S11]  /*99b0*/  UISETP.NE.AND UP0, UPT, UR44, 0x1, UPT ;  /* 0x000000012c00788c */ /* 0x000fd6000bf05270 */
[----:B------:R-:W-:Y:S01]  /*99c0*/  @UP0 ULDC UR4, c[0x0][0xc54] ;  /* 0x0003150000040ab9 */ /* 0x000fe20000000800 */
[----:B------:R-:W-:Y:S01]  /*99d0*/  @UP0 ULDC UR7, c[0x0][0xc58] ;  /* 0x0003160000070ab9 */ /* 0x000fe20000000800 */
[----:B------:R-:W-:-:S04]  /*99e0*/  UIMAD.WIDE.U32 UR4, UR6, UR4, URZ ;  /* 0x00000004060472a5 */ /* 0x000fc8000f8e003f */
[----:B------:R-:W-:-:S12]  /*99f0*/  @UP0 USHF.R.U32.HI UR41, URZ, UR7, UR5 ;  /* 0x000000073f290299 */ /* 0x000fd80008011605 */
.L_x_2228:
        /* <DEDUP_REMOVED lines=8> */
[----:B------:R-:W-:Y:S01]  /*9a80*/  ULDC UR4, c[0x0][0x448] ;  /* 0x0001120000047ab9 */ /* 0x000fe20000000800 */
[----:B------:R-:W-:Y:S01]  /*9a90*/  ULDC UR7, c[0x0][0x2f0] ;  /* 0x0000bc0000077ab9 */ /* 0x000fe20000000800 */
[----:B------:R-:W-:-:S05]  /*9aa0*/  MOV R30, RZ ;  /* 0x000000ff001e7202 */ /* 0x000fca0000000f00 */
[----:B------:R-:W1:Y:S01]  /*9ab0*/  S2UR UR48, SR_CTAID.X ;  /* 0x00000000003079c3 */ /* 0x000e620000002500 */
[----:B------:R-:W-:Y:S01]  /*9ac0*/  UISETP.NE.AND UP1, UPT, UR4, 0x1, UPT ;  /* 0x000000010400788c */ /* 0x000fe2000bf25270 */
[----:B------:R-:W-:Y:S02]  /*9ad0*/  ULDC UR8, c[0x0][0x288] ;  /* 0x0000a20000087ab9 */ /* 0x000fe40000000800 */
[----:B------:R-:W-:Y:S02]  /*9ae0*/  ULDC.64 UR4, c[0x0][0x418] ;  /* 0x0001060000047ab9 */ /* 0x000fe40000000a00 */
[----:B------:R-:W-:-:S03]  /*9af0*/  UISETP.NE.U32.AND UP0, UPT, UR4, URZ, UPT ;  /* 0x0000003f0400728c */ /* 0x000fc6000bf05070 */
[----:B------:R-:W-:Y:S01]  /*9b00*/  ULDC UR4, c[0x0][0x424] ;  /* 0x0001090000047ab9 */ /* 0x000fe20000000800 */
[----:B------:R-:W-:-:S03]  /*9b10*/  UISETP.NE.AND.EX UP0, UPT, UR5, URZ, UPT, UP0 ;  /* 0x0000003f0500728c */ /* 0x000fc6000bf05300 */
[----:B------:R-:W-:Y:S01]  /*9b20*/  @UP1 ULDC UR5, c[0x0][0x44c] ;  /* 0x0001130000051ab9 */ /* 0x000fe20000000800 */
[----:B0-----:R-:W-:Y:S01]  /*9b30*/  ISETP.NE.U32.AND P0, PT, R4, RZ, PT ;  /* 0x000000ff0400720c */ /* 0x001fe20003f05070 */
[----:B------:R-:W-:-:S03]  /*9b40*/  USEL UR42, UR4, 0x1, UP0 ;  /* 0x00000001042a7887 */ /* 0x000fc60008000000 */
[----:B------:R-:W-:Y:S01]  /*9b50*/  ISETP.NE.AND.EX P0, PT, R5, RZ, PT, P0 ;  /* 0x000000ff0500720c */ /* 0x000fe20003f05300 */
[----:B-1----:R-:W-:Y:S02]  /*9b60*/  ULEA UR6, UR48, 0x7f, 0x7 ;  /* 0x0000007f30067891 */ /* 0x002fe4000f8e383f */
[----:B------:R-:W-:Y:S02]  /*9b70*/  UIMAD UR42, UR42, UR7, URZ ;  /* 0x000000072a2a72a4 */ /* 0x000fe4000f8e023f */
[----:B------:R-:W-:Y:S01]  /*9b80*/  UIMAD.WIDE.U32 UR4, UR6, UR5, URZ ;  /* 0x00000005060472a5 */ /* 0x000fe2000f8e003f */
[----:B------:R-:W-:-:S03]  /*9b90*/  @UP1 ULDC UR7, c[0x0][0x450] ;  /* 0x0001140000071ab9 */ /* 0x000fc60000000800 */
[----:B------:R-:W-:-:S04]  /*9ba0*/  @UP1 USHF.R.U32.HI UR6, URZ, UR7, UR5 ;  /* 0x000000073f061299 */ /* 0x000fc80008011605 */
[----:B------:R-:W0:Y:S01]  /*9bb0*/  @P0 LDC.64 R4, c[0x0][0xa28] ;  /* 0x00028a00ff040b82 */ /* 0x000e220000000a00 */
[----:B------:R-:W-:Y:S02]  /*9bc0*/  UIADD3 UR5, UR42, 0x60, -UR8 ;  /* 0x000000602a057890 */ /* 0x000fe4000fffe808 */
[----:B------:R-:W-:Y:S02]  /*9bd0*/  UIADD3 UR4, UR42, 0x5f, URZ ;  /* 0x0000005f2a047890 */ /* 0x000fe4000fffe03f */
[----:B------:R-:W-:Y:S02]  /*9be0*/  UIADD3 UR6, UR5, UR6, URZ ;  /* 0x0000000605067290 */ /* 0x000fe4000fffe03f */
[----:B------:R-:W-:Y:S02]  /*9bf0*/  UIMAD.WIDE UR4, UR4, 0x2aaaaaab, URZ ;  /* 0x2aaaaaab040478a5 */ /* 0x000fe4000f8e023f */
[----:B------:R-:W-:Y:S02]  /*9c00*/  UIMAD.WIDE UR6, UR6, 0x2aaaaaab, URZ ;  /* 0x2aaaaaab060678a5 */ /* 0x000fe4000f8e023f */
[----:B------:R-:W-:-:S02]  /*9c10*/  USHF.R.U32.HI UR43, URZ, 0x1f, UR5 ;  /* 0x0000001f3f2b7899 */ /* 0x000fc40008011605 */
[----:B------:R-:W-:Y:S02]  /*9c20*/  USHF.R.U32.HI UR45, URZ, 0x1f, UR7 ;  /* 0x0000001f3f2d7899 */ /* 0x000fe40008011607 */
[----:B------:R-:W-:Y:S02]  /*9c30*/  ULEA.HI.SX32 UR43, UR5, UR43, 0x1c ;  /* 0x0000002b052b7291 */ /* 0x000fe4000f8fe23f */
[----:B------:R-:W-:-:S04]  /*9c40*/  ULEA.HI.SX32 UR45, UR7, UR45, 0x1c ;  /* 0x0000002d072d7291 */ /* 0x000fc8000f8fe23f */
[----:B------:R-:W-:Y:S02]  /*9c50*/  UISETP.LT.AND UP0, UPT, UR43, UR45, UPT ;  /* 0x0000002d2b00728c */ /* 0x000fe4000bf01270 */
[----:B------:R-:W-:Y:S01]  /*9c60*/  UP2UR UR49, UPR, URZ, 0x2 ;  /* 0x000000023f317883 */ /* 0x000fe20008000000 */
[----:B0-----:R-:W-:Y:S01]  /*9c70*/  @P0 IMAD.WIDE R4, R31, 0x4, R4 ;  /* 0x000000041f040825 */ /* 0x001fe200078e0204 */
[----:B------:R-:W-:-:S04]  /*9c80*/  USEL UR11, UR43, UR45, UP0 ;  /* 0x0000002d2b0b7287 */ /* 0x000fc80008000000 */
[----:B------:R-:W-:Y:S01]  /*9c90*/  UISETP.GE.AND UP1, UPT, UR11, 0x1, UPT ;  /* 0x000000010b00788c */ /* 0x000fe2000bf26270 */
[----:B------:R0:W5:Y:S01]  /*9ca0*/  @P0 LDG.E R30, desc[UR36][R4.64] ;  /* 0x00000024041e0981 */ /* 0x000162000c1e1900 */
[----:B------:R-:W-:Y:S02]  /*9cb0*/  USHF.R.U32.HI UR9, URZ, 0x10, UR44 ;  /* 0x000000103f097899 */ /* 0x000fe4000801162c */
[----:B------:R-:W-:Y:S02]  /*9cc0*/  ULOP3.LUT UR44, UR44, 0xffff, URZ, 0xc0, !UPT ;  /* 0x0000ffff2c2c7892 */ /* 0x000fe4000f8ec03f */
[----:B------:R-:W-:Y:S01]  /*9cd0*/  PLOP3.LUT P0, PT, PT, PT, UP1, 0x80, 0x0 ;  /* 0x000000000000781c */ /* 0x000fe20003f0f018 */
[----:B------:R-:W-:Y:S01]  /*9ce0*/  UISETP.NE.AND UP0, UPT, UR9, URZ, UPT ;  /* 0x0000003f0900728c */ /* 0x000fe2000bf05270 */
[----:B------:R-:W-:-:S10]  /*9cf0*/  UMOV UR40, URZ ;  /* 0x0000003f00287c82 */ /* 0x000fd40008000000 */
[----:B------:R-:W-:Y:S01]  /*9d00*/  @!UP0 ULDC UR9, c[0x0][0x9f0] ;  /* 0x00027c0000098ab9 */ /* 0x000fe20000000800 */
[----:B0-----:R-:W-:Y:S05]  /*9d10*/  @!P0 BRA `(.L_x_2230) ;  /* 0x0000000000788947 */ /* 0x001fea0003800000 */
[----:B------:R-:W-:Y:S01]  /*9d20*/  IABS R0, UR9 ;  /* 0x0000000900007c13 */ /* 0x000fe20008000000 */
[----:B------:R-:W-:Y:S02]  /*9d30*/  UIADD3 UR6, UR9, -0x1, UR11 ;  /* 0xffffffff09067890 */ /* 0x000fe4000fffe00b */
[----:B------:R-:W-:Y:S01]  /*9d40*/  IABS R5, UR9 ;  /* 0x0000000900057c13 */ /* 0x000fe20008000000 */
[----:B------:R-:W-:Y:S01]  /*9d50*/  UMOV UR4, URZ ;  /* 0x0000003f00047c82 */ /* 0x000fe20008000000 */
        /* <DEDUP_REMOVED lines=26> */
.L_x_2230:
[----:B------:R-:W-:Y:S02]  /*9f00*/  UIMAD UR50, UR44, UR40, URZ ;  /* 0x000000282c3272a4 */ /* 0x000fe4000f8e023f */
[----:B------:R-:W-:Y:S02]  /*9f10*/  IMAD.U32 R3, RZ, RZ, UR40 ;  /* 0x00000028ff037e24 */ /* 0x000fe4000f8e00ff */
[----:B------:R-:W-:Y:S02]  /*9f20*/  IMAD.MOV.U32 R10, RZ, RZ, 0x1 ;  /* 0x00000001ff0a7424 */ /* 0x000fe400078e00ff */
[----:B------:R-:W-:-:S04]  /*9f30*/  MOV R0, UR50 ;  /* 0x0000003200007c02 */ /* 0x000fc80008000f00 */
        /* <DEDUP_REMOVED lines=18> */
[----:B------:R-:W-:Y:S01]  /*a060*/  ULDC.64 UR4, c[0x4][0x70] ;  /* 0x01001c0000047ab9 */ /* 0x000fe20000000a00 */
[----:B------:R-:W0:Y:S01]  /*a070*/  LDC.64 R14, c[0x4][R14] ;  /* 0x010000000e0e7b82 */ /* 0x000e220000000a00 */
[----:B------:R-:W-:Y:S01]  /*a080*/  IMAD.U32 R6, RZ, RZ, UR6 ;  /* 0x00000006ff067e24 */ /* 0x000fe2000f8e00ff */
[----:B------:R-:W-:Y:S01]  /*a090*/  MOV R11, UR5 ;  /* 0x00000005000b7c02 */ /* 0x000fe20008000f00 */
[----:B------:R-:W-:Y:S02]  /*a0a0*/  IMAD.U32 R7, RZ, RZ, UR7 ;  /* 0x00000007ff077e24 */ /* 0x000fe4000f8e00ff */
[----:B------:R-:W-:-:S02]  /*a0b0*/  IMAD.U32 R10, RZ, RZ, UR4 ;  /* 0x00000004ff0a7e24 */ /* 0x000fc4000f8e00ff */
[----:B------:R-:W-:Y:S02]  /*a0c0*/  IMAD.MOV.U32 R8, RZ, RZ, 0x70 ;  /* 0x00000070ff087424 */ /* 0x000fe400078e00ff */
[----:B------:R-:W-:Y:S02]  /*a0d0*/  IMAD.MOV.U32 R12, RZ, RZ, 0x1 ;  /* 0x00000001ff0c7424 */ /* 0x000fe400078e00ff */
[----:B------:R-:W-:-:S07]  /*a0e0*/  IMAD.MOV.U32 R13, RZ, RZ, RZ ;  /* 0x000000ffff0d7224 */ /* 0x000fce00078e00ff */
[----:B------:R-:W-:-:S07]  /*a0f0*/  LEPC R20, `(.L_x_2231) ;  /* 0x000000001014794e */ /* 0x000fce0000000000 */
[----:B0----5:R-:W-:Y:S05]  /*a100*/  CALL.ABS.NOINC R14 ;  /* 0x000000000e007343 */ /* 0x021fea0003c00000 */
.L_x_2231:
[----:B------:R-:W-:-:S04]  /*a110*/  UIADD3 UR4, UR46, 0x400, URZ ;  /* 0x000004002e047890 */ /* 0x000fc8000fffe03f */
[----:B------:R-:W-:-:S06]  /*a120*/  ULOP3.LUT UP0, URZ, UR4, 0x3ff, URZ, 0xc0, !UPT ;  /* 0x000003ff043f7892 */ /* 0x000fcc000f80c03f */
[----:B------:R-:W-:-:S13]  /*a130*/  PLOP3.LUT P0, PT, PT, PT, UP0, 0x80, 0x0 ;  /* 0x000000000000781c */ /* 0x000fda0003f0f008 */
[----:B------:R-:W-:Y:S05]  /*a140*/  @!P0 BRA `(.L_x_2232) ;  /* 0x00000000007c8947 */ /* 0x000fea0003800000 */
[----:B------:R-:W-:Y:S01]  /*a150*/  MOV R17, 0x0 ;  /* 0x0000000000117802 */ /* 0x000fe20000000f00 */
[----:B------:R-:W-:Y:S01]  /*a160*/  ULDC.64 UR4, c[0x4][0xf0] ;  /* 0x01003c0000047ab9 */ /* 0x000fe20000000a00 */
[----:B------:R-:W-:Y:S01]  /*a170*/  ULDC.64 UR6, c[0x4][0xf8] ;  /* 0x01003e0000067ab9 */ /* 0x000fe20000000a00 */
[----:B------:R-:W-:Y:S01]  /*a180*/  MOV R4, UR4 ;  /* 0x0000000400047c02 */ /* 0x000fe20008000f00 */
[----:B------:R0:W1:Y:S01]  /*a190*/  LDC.64 R14, c[0x4][R17] ;  /* 0x01000000110e7b82 */ /* 0x0000620000000a00 */
[----:B------:R-:W-:Y:S01]  /*a1a0*/  IMAD.U32 R5, RZ, RZ, UR5 ;  /* 0x00000005ff057e24 */ /* 0x000fe2000f8e00ff */
[----:B------:R-:W-:Y:S01]  /*a1b0*/  ULDC.64 UR4, c[0x4][0x78] ;  /* 0x01001e0000047ab9 */ /* 0x000fe20000000a00 */
        /* <DEDUP_REMOVED lines=8> */
[----:B-1---5:R-:W-:Y:S05]  /*a240*/  CALL.ABS.NOINC R14 ;  /* 0x000000000e007343 */ /* 0x022fea0003c00000 */
.L_x_2233:
        /* <DEDUP_REMOVED lines=8> */
[----:B------:R-:W-:Y:S01]  /*a2d0*/  MOV R12, 0x1 ;  /* 0x00000001000c7802 */ /* 0x000fe20000000f00 */
[----:B------:R-:W-:Y:S02]  /*a2e0*/  IMAD.U32 R10, RZ, RZ, UR4 ;  /* 0x00000004ff0a7e24 */ /* 0x000fe4000f8e00ff */
[----:B------:R-:W-:-:S02]  /*a2f0*/  IMAD.U32 R11, RZ, RZ, UR5 ;  /* 0x00000005ff0b7e24 */ /* 0x000fc4000f8e00ff */
[----:B------:R-:W-:Y:S02]  /*a300*/  IMAD.MOV.U32 R8, RZ, RZ, 0x70 ;  /* 0x00000070ff087424 */ /* 0x000fe400078e00ff */
[----:B0-----:R-:W-:-:S07]  /*a310*/  IMAD.MOV.U32 R13, RZ, RZ, RZ ;  /* 0x000000ffff0d7224 */ /* 0x001fce00078e00ff */
[----:B------:R-:W-:-:S07]  /*a320*/  LEPC R20, `(.L_x_2232) ;  /* 0x000000001014794e */ /* 0x000fce0000000000 */
[----:B-1----:R-:W-:Y:S05]  /*a330*/  CALL.ABS.NOINC R14 ;  /* 0x000000000e007343 */ /* 0x002fea0003c00000 */
.L_x_2232:
        /* <DEDUP_REMOVED lines=17> */
[----:B------:R-:W-:Y:S02]  /*a450*/  LOP3.LUT R24, R27, 0x80, RZ, 0xfc, !PT ;  /* 0x000000801b187812 */ /* 0x000fe400078efcff */
        /* <DEDUP_REMOVED lines=12> */
.L_x_2276:
[----:B------:R-:W-:Y:S01]  /*a520*/  UIADD3 UR4, UR51, -0x1, URZ ;  /* 0xffffffff33047890 */ /* 0x000fe2000fffe03f */
[----:B------:R-:W-:Y:S02]  /*a530*/  SHF.R.U32.HI R23, RZ, 0x3, R7 ;  /* 0x00000003ff177819 */ /* 0x000fe40000011607 */
[----:B------:R-:W-:Y:S02]  /*a540*/  ISETP.NE.AND P2, PT, R28, 0x1, PT ;  /* 0x000000011c00780c */ /* 0x000fe40003f45270 */
[----:B------:R-:W-:Y:S01]  /*a550*/  LOP3.LUT R22, R26, R23, RZ, 0xfc, !PT ;  /* 0x000000171a167212 */ /* 0x000fe200078efcff */
[----:B------:R-:W-:Y:S01]  /*a560*/  IMAD.U32 R13, RZ, RZ, UR4 ;  /* 0x00000004ff0d7e24 */ /* 0x000fe2000f8e00ff */
[----:B-----5:R-:W-:Y:S02]  /*a570*/  SHF.R.S32.HI R33, RZ, 0x1f, R29 ;  /* 0x0000001fff217819 */ /* 0x020fe4000001141d */
[----:B------:R-:W-:Y:S01]  /*a580*/  LOP3.LUT R36, R36, 0xffffffdf, RZ, 0xc0, !PT ;  /* 0xffffffdf24247812 */ /* 0x000fe200078ec0ff */
[----:B------:R-:W-:Y:S01]  /*a590*/  IMAD R13, R13, 0x60, R22 ;  /* 0x000000600d0d7824 */ /* 0x000fe200078e0216 */
[----:B------:R-:W-:-:S04]  /*a5a0*/  R2UR UR5, R2 ;  /* 0x00000000020572ca */ /* 0x000fc800000e0000 */
[C---:B------:R-:W-:Y:S01]  /*a5b0*/  ISETP.GE.AND P1, PT, R13.reuse, UR42, PT ;  /* 0x0000002a0d007c0c */ /* 0x040fe2000bf26270 */
[----:B------:R-:W0:Y:S01]  /*a5c0*/  @P2 LDC R0, c[0x0][0x434] ;  /* 0x00010d00ff002b82 */ /* 0x000e220000000800 */
[----:B------:R-:W-:Y:S01]  /*a5d0*/  IMAD.IADD R13, R13, 0x1, R30 ;  /* 0x000000010d0d7824 */ /* 0x000fe200078e021e */
[----:B------:R-:W-:Y:S02]  /*a5e0*/  @P2 LOP3.LUT R36, R36, 0x20, RZ, 0xfc, !PT ;  /* 0x0000002024242812 */ /* 0x000fe400078efcff */
[----:B------:R-:W-:Y:S01]  /*a5f0*/  ISETP.GT.U32.OR P1, PT, R22, 0x5f, P1 ;  /* 0x0000005f1600780c */ /* 0x000fe20000f24470 */
[----:B------:R-:W-:-:S03]  /*a600*/  IMAD.MOV.U32 R10, RZ, RZ, R13 ;  /* 0x000000ffff0a7224 */ /* 0x000fc600078e000d */
[----:B------:R-:W1:Y:S09]  /*a610*/  @P2 LDC R3, c[0x0][0x438] ;  /* 0x00010e00ff032b82 */ /* 0x000e720000000800 */
[----:B------:R-:W2:Y:S01]  /*a620*/  @!P1 LDC.64 R4, c[0x0][0x428] ;  /* 0x00010a00ff049b82 */ /* 0x000ea20000000a00 */
[----:B0-----:R-:W-:-:S07]  /*a630*/  @P2 IMAD.HI.U32 R0, R13, R0, RZ ;  /* 0x000000000d002227 */ /* 0x001fce00078e00ff */
[----:B------:R-:W0:Y:S01]  /*a640*/  @!P1 LDC.64 R8, c[0x0][0x418] ;  /* 0x00010600ff089b82 */ /* 0x000e220000000a00 */
[----:B-1----:R-:W-:-:S04]  /*a650*/  @P2 SHF.R.U32.HI R10, RZ, R3, R0 ;  /* 0x00000003ff0a2219 */ /* 0x002fc80000011600 */
[----:B------:R-:W-:Y:S01]  /*a660*/  @!P1 SHF.R.S32.HI R11, RZ, 0x1f, R10 ;  /* 0x0000001fff0b9819 */ /* 0x000fe2000001140a */
[----:B--2---:R-:W-:-:S04]  /*a670*/  @!P1 IMAD R0, R33, R4, RZ ;  /* 0x0000000421009224 */ /* 0x004fc800078e02ff */
[C---:B------:R-:W-:Y:S02]  /*a680*/  @!P1 IMAD R3, R29.reuse, R5, R0 ;  /* 0x000000051d039224 */ /* 0x040fe400078e0200 */
[----:B------:R-:W-:-:S05]  /*a690*/  @!P1 IMAD.WIDE.U32 R4, R29, R4, R10 ;  /* 0x000000041d049225 */ /* 0x000fca00078e000a */
[----:B------:R-:W-:Y:S01]  /*a6a0*/  @!P1 IADD3 R0, R5, R3, RZ ;  /* 0x0000000305009210 */ /* 0x000fe20007ffe0ff */
[----:B------:R-:W-:Y:S01]  /*a6b0*/  IMAD.MOV.U32 R3, RZ, RZ, RZ ;  /* 0x000000ffff037224 */ /* 0x000fe200078e00ff */
[----:B0-----:R-:W-:-:S04]  /*a6c0*/  @!P1 LEA R8, P2, R4, R8, 0x2 ;  /* 0x0000000804089211 */ /* 0x001fc800078410ff */
[----:B------:R-:W-:-:S05]  /*a6d0*/  @!P1 LEA.HI.X R9, R4, R9, R0, 0x2, P2 ;  /* 0x0000000904099211 */ /* 0x000fca00010f1400 */
[----:B------:R0:W5:Y:S01]  /*a6e0*/  @!P1 LDG.E R3, desc[UR36][R8.64] ;  /* 0x0000002408039981 */ /* 0x000162000c1e1900 */
[----:B------:R-:W-:Y:S01]  /*a6f0*/  ULOP3.LUT UR5, UR5, 0x2, URZ, 0xfc, !UPT ;  /* 0x0000000205057892 */ /* 0x000fe2000f8efc3f */
[----:B------:R-:W-:Y:S01]  /*a700*/  SEL R0, RZ, 0xffffffff, P0 ;  /* 0xffffffffff007807 */ /* 0x000fe20000000000 */
[----:B------:R-:W-:Y:S01]  /*a710*/  IMAD.U32 R34, RZ, RZ, UR41 ;  /* 0x00000029ff227e24 */ /* 0x000fe2000f8e00ff */
[----:B------:R-:W-:Y:S01]  /*a720*/  ISETP.GT.U32.AND P0, PT, R22, 0x5f, PT ;  /* 0x0000005f1600780c */ /* 0x000fe20003f04070 */
[----:B------:R-:W-:Y:S01]  /*a730*/  IMAD.MOV R10, RZ, RZ, -R10 ;  /* 0x000000ffff0a7224 */ /* 0x000fe200078e0a0a */
[----:B------:R-:W-:Y:S01]  /*a740*/  LOP3.LUT R36, R36, 0xffffffef, RZ, 0xc0, !PT ;  /* 0xffffffef24247812 */ /* 0x000fe200078ec0ff */
[----:B------:R-:W-:Y:S01]  /*a750*/  IMAD.U32 R4, RZ, RZ, UR5 ;  /* 0x00000005ff047e24 */ /* 0x000fe2000f8e00ff */
[----:B------:R-:W-:Y:S01]  /*a760*/  SEL R32, RZ, 0x1, P3 ;  /* 0x00000001ff207807 */ /* 0x000fe20001800000 */
[----:B------:R-:W-:Y:S01]  /*a770*/  IMAD.U32 R35, RZ, RZ, UR4 ;  /* 0x00000004ff237e24 */ /* 0x000fe2000f8e00ff */
[----:B------:R-:W-:Y:S01]  /*a780*/  SHF.L.U32 R5, R0, 0x1, RZ ;  /* 0x0000000100057819 */ /* 0x000fe200000006ff */
[----:B------:R-:W-:Y:S01]  /*a790*/  IMAD R10, R28, R10, R13 ;  /* 0x0000000a1c0a7224 */ /* 0x000fe200078e020d */
[----:B------:R-:W-:-:S02]  /*a7a0*/  ISETP.NE.AND P4, PT, R4, 0x3, PT ;  /* 0x000000030400780c */ /* 0x000fc40003f85270 */
[----:B------:R-:W-:Y:S02]  /*a7b0*/  LOP3.LUT R32, R5, 0x2, R32, 0xe2, !PT ;  /* 0x0000000205207812 */ /* 0x000fe400078ee220 */
[----:B------:R-:W-:-:S09]  /*a7c0*/  SHF.R.S32.HI R34, RZ, 0x1f, R34 ;  /* 0x0000001fff227819 */ /* 0x000fd20000011422 */
[----:B------:R-:W-:-:S04]  /*a7d0*/  @P4 LOP3.LUT R36, R36, 0x10, RZ, 0xfc, !PT ;  /* 0x0000001024244812 */ /* 0x000fc800078efcff */
[----:B------:R-:W-:-:S04]  /*a7e0*/  LOP3.LUT R36, R36, 0xfffffff7, RZ, 0xc0, !PT ;  /* 0xfffffff724247812 */ /* 0x000fc800078ec0ff */
[----:B------:R-:W-:Y:S01]  /*a7f0*/  @P0 LOP3.LUT R36, R36, 0x8, RZ, 0xfc, !PT ;  /* 0x0000000824240812 */ /* 0x000fe200078efcff */
[----:B0-----:R-:W-:Y:S06]  /*a800*/  @!P4 BRA `(.L_x_2235) ;  /* 0x000000000004c947 */ /* 0x001fec0003800000 */
[----:B------:R-:W-:Y:S01]  /*a810*/  BPT.TRAP 0x1 ;  /* 0x000000040000795c */ /* 0x000fe20000300000 */
.L_x_2235:
[----:B------:R-:W-:Y:S01]  /*a820*/  SHF.R.S32.HI R8, RZ, 0x1f, R10 ;  /* 0x0000001fff087819 */ /* 0x000fe2000001140a */
[----:B------:R-:W-:Y:S01]  /*a830*/  ULDC.64 UR4, c[0x0][0x328] ;  /* 0x0000ca0000047ab9 */ /* 0x000fe20000000a00 */
[----:B-----5:R-:W-:Y:S02]  /*a840*/  SHF.R.S32.HI R0, RZ, 0x1f, R3 ;  /* 0x0000001fff007819 */ /* 0x020fe40000011403 */
[----:B------:R-:W-:Y:S01]  /*a850*/  R2UR UR6, R34 ;  /* 0x00000000220672ca */ /* 0x000fe200000e0000 */
[----:B------:R-:W-:-:S04]  /*a860*/  IMAD R5, R8, UR4, RZ ;  /* 0x0000000408057c24 */ /* 0x000fc8000f8e02ff */
[C---:B------:R-:W-:Y:S02]  /*a870*/  IMAD R9, R10.reuse, UR5, R5 ;  /* 0x000000050a097c24 */ /* 0x040fe4000f8e0205 */
        /* <DEDUP_REMOVED lines=20> */
.L_x_2277:
[----:B------:R-:W-:Y:S01]  /*a9c0*/  ULDC.64 UR4, c[0x0][0x300] ;  /* 0x0000c00000047ab9 */ /* 0x000fe20000000a00 */
[----:B------:R-:W-:Y:S01]  /*a9d0*/  R2UR UR6, R34 ;  /* 0x00000000220672ca */ /* 0x000fe200000e0000 */
[----:B0-----:R-:W-:Y:S01]  /*a9e0*/  IMAD R5, R8, UR4, RZ ;  /* 0x0000000408057c24 */ /* 0x001fe2000f8e02ff */
[----:B------:R-:W-:Y:S01]  /*a9f0*/  MOV R8, 0xffffffa0 ;  /* 0xffffffa000087802 */ /* 0x000fe20000000f00 */
[----:B------:R-:W-:Y:S01]  /*aa00*/  IMAD.SHL.U32 R37, R7, 0x8, RZ ;  /* 0x0000000807257824 */ /* 0x000fe200078e00ff */
[----:B------:R-:W-:Y:S01]  /*aa10*/  LOP3.LUT P3, RZ, R36, 0x4, RZ, 0xc0, !PT ;  /* 0x0000000424ff7812 */ /* 0x000fe2000786c0ff */
[----:B------:R-:W-:Y:S01]  /*aa20*/  IMAD R9, R10, UR5, R5 ;  /* 0x000000050a097c24 */ /* 0x000fe2000f8e0205 */
[----:B------:R-:W-:Y:S01]  /*aa30*/  LOP3.LUT P2, RZ, R36, 0x2, RZ, 0xc0, !PT ;  /* 0x0000000224ff7812 */ /* 0x000fe2000784c0ff */
[----:B------:R-:W-:Y:S01]  /*aa40*/  IMAD.WIDE.U32 R4, R10, UR4, RZ ;  /* 0x000000040a047c25 */ /* 0x000fe2000f8e00ff */
[----:B------:R-:W-:Y:S01]  /*aa50*/  ULDC.64 UR4, c[0x0][0x310] ;  /* 0x0000c40000047ab9 */ /* 0x000fe20000000a00 */
[----:B------:R-:W-:-:S02]  /*aa60*/  LOP3.LUT P1, RZ, R36, 0x1, RZ, 0xc0, !PT ;  /* 0x0000000124ff7812 */ /* 0x000fc4000782c0ff */
[----:B------:R-:W-:Y:S01]  /*aa70*/  IMAD R0, R0, UR4, RZ ;  /* 0x0000000400007c24 */ /* 0x000fe2000f8e02ff */
[----:B------:R-:W-:Y:S01]  /*aa80*/  IADD3 R5, R5, R9, RZ ;  /* 0x0000000905057210 */ /* 0x000fe20007ffe0ff */
[----:B------:R-:W-:Y:S02]  /*aa90*/  IMAD R8, R35, R8, UR42 ;  /* 0x0000002a23087e24 */ /* 0x000fe4000f8e0208 */
[C---:B------:R-:W-:Y:S02]  /*aaa0*/  IMAD R9, R3.reuse, UR5, R0 ;  /* 0x0000000503097c24 */ /* 0x040fe4000f8e0200 */
[----:B------:R-:W-:Y:S01]  /*aab0*/  IMAD.WIDE.U32 R4, R3, UR4, R4 ;  /* 0x0000000403047c25 */ /* 0x000fe2000f8e0004 */
[----:B------:R-:W-:-:S03]  /*aac0*/  ULDC.64 UR4, c[0x0][0x308] ;  /* 0x0000c20000047ab9 */ /* 0x000fc60000000a00 */
[----:B------:R-:W-:Y:S01]  /*aad0*/  IMAD.U32 R3, RZ, RZ, UR4 ;  /* 0x00000004ff037e24 */ /* 0x000fe2000f8e00ff */
[----:B------:R-:W-:Y:S01]  /*aae0*/  UIMAD UR4, UR6, UR4, URZ ;  /* 0x00000004060472a4 */ /* 0x000fe2000f8e023f */
[----:B------:R-:W-:Y:S02]  /*aaf0*/  IMAD.IADD R5, R5, 0x1, R9 ;  /* 0x0000000105057824 */ /* 0x000fe400078e0209 */
[----:B------:R-:W-:Y:S01]  /*ab00*/  ULDC.64 UR6, c[0x0][0x2e8] ;  /* 0x0000ba0000067ab9 */ /* 0x000fe20000000a00 */
[----:B------:R-:W-:Y:S02]  /*ab10*/  UIMAD UR4, UR41, UR5, UR4 ;  /* 0x00000005290472a4 */ /* 0x000fe4000f8e0204 */
[----:B------:R-:W-:-:S04]  /*ab20*/  IMAD.WIDE.U32 R4, R3, UR41, R4 ;  /* 0x0000002903047c25 */ /* 0x000fc8000f8e0004 */
[----:B------:R-:W-:Y:S01]  /*ab30*/  VIADD R3, R5, UR4 ;  /* 0x0000000405037c36 */ /* 0x000fe20008000000 */
[----:B------:R-:W-:Y:S01]  /*ab40*/  LEA R0, P0, R4, UR6, 0x1 ;  /* 0x0000000604007c11 */ /* 0x000fe2000f8008ff */
[----:B------:R-:W-:Y:S01]  /*ab50*/  UMOV UR4, 0xffffffff ;  /* 0xffffffff00047882 */ /* 0x000fe20000000000 */
[----:B------:R-:W-:Y:S02]  /*ab60*/  LOP3.LUT R5, R6, 0x1c0, RZ, 0xc0, !PT ;  /* 0x000001c006057812 */ /* 0x000fe400078ec0ff */
[----:B------:R-:W-:Y:S02]  /*ab70*/  LEA.HI.X R3, R4, UR7, R3, 0x1, P0 ;  /* 0x0000000704037c11 */ /* 0x000fe400080f0c03 */
[----:B------:R-:W-:Y:S01]  /*ab80*/  LOP3.LUT R4, R5, 0x38, R6, 0xf8, !PT ;  /* 0x0000003805047812 */ /* 0x000fe200078ef806 */
[----:B------:R-:W-:-:S03]  /*ab90*/  IMAD.IADD R6, R8, 0x1, -R23 ;  /* 0x0000000108067824 */ /* 0x000fc600078e0a17 */
[----:B------:R-:W-:Y:S02]  /*aba0*/  LOP3.LUT R4, R4, 0x38, R19, 0x78, !PT ;  /* 0x0000003804047812 */ /* 0x000fe400078e7813 */
[----:B------:R-:W-:Y:S02]  /*abb0*/  ISETP.GE.AND P0, PT, R6, 0x1, PT ;  /* 0x000000010600780c */ /* 0x000fe40003f06270 */
[----:B------:R-:W-:Y:S01]  /*abc0*/  LOP3.LUT R37, R4, 0x200, R37, 0xf8, !PT ;  /* 0x0000020004257812 */ /* 0x000fe200078ef825 */
[----:B------:R-:W-:Y:S10]  /*abd0*/  BRA.DIV UR4, `(.L_x_2237) ;  /* 0x0000002a04b87947 */ /* 0x000ff4000b800000 */
[----:B------:R-:W-:Y:S01]  /*abe0*/  SHFL.IDX PT, R5, R3, RZ, 0x181f ;  /* 0x00181fff03057589 */ /* 0x000fe200000e0000 */
[----:B------:R-:W-:-:S03]  /*abf0*/  @P0 LEA R19, R37, UR46, 0x1 ;  /* 0x0000002e25130c11 */ /* 0x000fc6000f8e08ff */
[----:B------:R-:W0:Y:S04]  /*ac00*/  SHFL.IDX PT, R4, R0, RZ, 0x181f ;  /* 0x00181fff00047589 */ /* 0x000e2800000e0000 */
[----:B------:R-:W1:Y:S04]  /*ac10*/  SHFL.IDX PT, R7, R3, 0x1, 0x181f ;  /* 0x00381f0003077f89 */ /* 0x000e6800000e0000 */
[----:B------:R-:W2:Y:S04]  /*ac20*/  SHFL.IDX PT, R14, R0, 0x1, 0x181f ;  /* 0x00381f00000e7f89 */ /* 0x000ea800000e0000 */
[----:B------:R-:W-:Y:S04]  /*ac30*/  SHFL.IDX PT, R10, R3, 0x2, 0x181f ;  /* 0x00581f00030a7f89 */ /* 0x000fe800000e0000 */
[----:B------:R-:W3:Y:S01]  /*ac40*/  SHFL.IDX PT, R21, R0, 0x2, 0x181f ;  /* 0x00581f0000157f89 */ /* 0x000ee200000e0000 */
[----:B0-----:R-:W-:-:S05]  /*ac50*/  @P0 IMAD.WIDE.U32 R4, R27, 0x2, R4 ;  /* 0x000000021b040825 */ /* 0x001fca00078e0004 */
[----:B------:R-:W-:Y:S04]  /*ac60*/  @P0 LDGSTS.E.BYPASS.LTC128B.128 [R19+0x18400], desc[UR36][R4.64], !P3 ;  /* 0x1840000004130fae */ /* 0x000fe8000d901d64 */
[----:B------:R-:W-:Y:S04]  /*ac70*/  @P0 LDGSTS.E.BYPASS.LTC128B.128 [R19+0x1b400], desc[UR36][R4.64+0x80], !P2 ;  /* 0x1b40008004130fae */ /* 0x000fe8000d101d64 */
[----:B------:R1:W-:Y:S01]  /*ac80*/  @P0 LDGSTS.E.BYPASS.LTC128B.128 [R19+0x1e400], desc[UR36][R4.64+0x100], !P1 ;  /* 0x1e40010004130fae */ /* 0x0003e2000c901d64 */
[----:B------:R-:W-:Y:S02]  /*ac90*/  ISETP.GE.AND P0, PT, R6, 0x11, PT ;  /* 0x000000110600780c */ /* 0x000fe40003f06270 */
[----:B-1----:R-:W-:Y:S01]  /*aca0*/  MOV R5, R7 ;  /* 0x0000000700057202 */ /* 0x002fe20000000f00 */
[----:B--2---:R-:W-:-:S10]  /*acb0*/  IMAD.MOV.U32 R4, RZ, RZ, R14 ;  /* 0x000000ffff047224 */ /* 0x004fd400078e000e */
[----:B------:R-:W-:Y:S01]  /*acc0*/  @P0 LEA R20, R37, UR46, 0x1 ;  /* 0x0000002e25140c11 */ /* 0x000fe2000f8e08ff */
[----:B------:R-:W0:Y:S01]  /*acd0*/  SHFL.IDX PT, R7, R3, 0x3, 0x181f ;  /* 0x00781f0003077f89 */ /* 0x000e2200000e0000 */
[----:B------:R-:W-:-:S03]  /*ace0*/  @P0 IMAD.WIDE.U32 R8, R27, 0x2, R4 ;  /* 0x000000021b080825 */ /* 0x000fc600078e0004 */
[----:B------:R-:W1:Y:S01]  /*acf0*/  SHFL.IDX PT, R14, R0, 0x3, 0x181f ;  /* 0x00781f00000e7f89 */ /* 0x000e6200000e0000 */
[----:B---3--:R-:W-:-:S03]  /*ad00*/  IMAD.MOV.U32 R4, RZ, RZ, R21 ;  /* 0x000000ffff047224 */ /* 0x008fc600078e0015 */
[----:B------:R-:W-:Y:S01]  /*ad10*/  @P0 LDGSTS.E.BYPASS.LTC128B.128 [R20+0x18c00], desc[UR36][R8.64], !P3 ;  /* 0x18c0000008140fae */ /* 0x000fe2000d901d64 */
[----:B------:R-:W-:-:S03]  /*ad20*/  IMAD.MOV.U32 R5, RZ, RZ, R10 ;  /* 0x000000ffff057224 */ /* 0x000fc600078e000a */
[----:B------:R-:W-:Y:S04]  /*ad30*/  @P0 LDGSTS.E.BYPASS.LTC128B.128 [R20+0x1bc00], desc[UR36][R8.64+0x80], !P2 ;  /* 0x1bc0008008140fae */ /* 0x000fe8000d101d64 */
[----:B------:R-:W-:Y:S01]  /*ad40*/  @P0 LDGSTS.E.BYPASS.LTC128B.128 [R20+0x1ec00], desc[UR36][R8.64+0x100], !P1 ;  /* 0x1ec0010008140fae */ /* 0x000fe2000c901d64 */
[----:B------:R-:W-:-:S03]  /*ad50*/  ISETP.GE.AND P0, PT, R6, 0x21, PT ;  /* 0x000000210600780c */ /* 0x000fc60003f06270 */
[----:B------:R-:W-:Y:S04]  /*ad60*/  SHFL.IDX PT, R10, R3, 0x4, 0x181f ;  /* 0x00981f00030a7f89 */ /* 0x000fe800000e0000 */
[----:B------:R-:W2:Y:S04]  /*ad70*/  SHFL.IDX PT, R19, R0, 0x4, 0x181f ;  /* 0x00981f0000137f89 */ /* 0x000ea800000e0000 */
[----:B------:R-:W3:Y:S02]  /*ad80*/  SHFL.IDX PT, R3, R3, 0x5, 0x181f ;  /* 0x00b81f0003037f89 */ /* 0x000ee400000e0000 */
[----:B------:R-:W-:Y:S01]  /*ad90*/  @P0 IMAD.WIDE.U32 R4, R27, 0x2, R4 ;  /* 0x000000021b040825 */ /* 0x000fe200078e0004 */
[----:B------:R-:W-:-:S05]  /*ada0*/  @P0 LEA R21, R37, UR46, 0x1 ;  /* 0x0000002e25150c11 */ /* 0x000fca000f8e08ff */
[----:B------:R-:W-:Y:S04]  /*adb0*/  @P0 LDGSTS.E.BYPASS.LTC128B.128 [R21+0x19400], desc[UR36][R4.64], !P3 ;  /* 0x1940000004150fae */ /* 0x000fe8000d901d64 */
[----:B------:R-:W-:Y:S04]  /*adc0*/  @P0 LDGSTS.E.BYPASS.LTC128B.128 [R21+0x1c400], desc[UR36][R4.64+0x80], !P2 ;  /* 0x1c40008004150fae */ /* 0x000fe8000d101d64 */
[----:B------:R0:W-:Y:S01]  /*add0*/  @P0 LDGSTS.E.BYPASS.LTC128B.128 [R21+0x1f400], desc[UR36][R4.64+0x100], !P1 ;  /* 0x1f40010004150fae */ /* 0x0001e2000c901d64 */
[----:B------:R-:W-:Y:S02]  /*ade0*/  ISETP.GE.AND P0, PT, R6, 0x31, PT ;  /* 0x000000310600780c */ /* 0x000fe40003f06270 */
[----:B0-----:R-:W-:Y:S01]  /*adf0*/  MOV R5, R7 ;  /* 0x0000000700057202 */ /* 0x001fe20000000f00 */
[----:B-1----:R-:W-:-:S10]  /*ae00*/  IMAD.MOV.U32 R4, RZ, RZ, R14 ;  /* 0x000000ffff047224 */ /* 0x002fd400078e000e */
[----:B------:R-:W-:Y:S01]  /*ae10*/  @P0 LEA R7, R37, UR46, 0x1 ;  /* 0x0000002e25070c11 */ /* 0x000fe2000f8e08ff */
[----:B------:R0:W1:Y:S01]  /*ae20*/  SHFL.IDX PT, R14, R0, 0x5, 0x181f ;  /* 0x00b81f00000e7f89 */ /* 0x00006200000e0000 */
[----:B------:R-:W-:-:S04]  /*ae30*/  @P0 IMAD.WIDE.U32 R8, R27, 0x2, R4 ;  /* 0x000000021b080825 */ /* 0x000fc800078e0004 */
[----:B--2---:R-:W-:Y:S01]  /*ae40*/  IMAD.MOV.U32 R4, RZ, RZ, R19 ;  /* 0x000000ffff047224 */ /* 0x004fe200078e0013 */
[----:B------:R0:W-:Y:S01]  /*ae50*/  @P0 LDGSTS.E.BYPASS.LTC128B.128 [R7+0x19c00], desc[UR36][R8.64], !P3 ;  /* 0x19c0000008070fae */ /* 0x0001e2000d901d64 */
[----:B------:R-:W-:-:S03]  /*ae60*/  IMAD.MOV.U32 R5, RZ, RZ, R10 ;  /* 0x000000ffff057224 */ /* 0x000fc600078e000a */
        /* <DEDUP_REMOVED lines=8> */
.L_x_2291:
        /* <DEDUP_REMOVED lines=18> */
.L_x_2238:
        /* <DEDUP_REMOVED lines=22> */
[----:B------:R-:W-:Y:S01]  /*b170*/  MOV R12, 0x1 ;  /* 0x00000001000c7802 */ /* 0x000fe20000000f00 */
[----:B------:R-:W-:Y:S02]  /*b180*/  IMAD.U32 R6, RZ, RZ, UR8 ;  /* 0x00000008ff067e24 */ /* 0x000fe4000f8e00ff */
[----:B------:R-:W-:-:S02]  /*b190*/  IMAD.U32 R10, RZ, RZ, UR4 ;  /* 0x00000004ff0a7e24 */ /* 0x000fc4000f8e00ff */
[----:B------:R-:W-:Y:S02]  /*b1a0*/  IMAD.U32 R11, RZ, RZ, UR5 ;  /* 0x00000005ff0b7e24 */ /* 0x000fe4000f8e00ff */
[----:B------:R-:W-:Y:S02]  /*b1b0*/  IMAD.MOV.U32 R8, RZ, RZ, 0x70 ;  /* 0x00000070ff087424 */ /* 0x000fe400078e00ff */
[----:B------:R-:W-:-:S07]  /*b1c0*/  IMAD.MOV.U32 R13, RZ, RZ, RZ ;  /* 0x000000ffff0d7224 */ /* 0x000fce00078e00ff */
[----:B------:R-:W-:-:S07]  /*b1d0*/  LEPC R20, `(.L_x_2239) ;  /* 0x000000001014794e */ /* 0x000fce0000000000 */
[----:B0-----:R-:W-:Y:S05]  /*b1e0*/  CALL.ABS.NOINC R14 ;  /* 0x000000000e007343 */ /* 0x001fea0003c00000 */
.L_x_2239:
[----:B------:R-:W-:Y:S01]  /*b1f0*/  UISETP.NE.AND UP0, UPT, UR49, URZ, UPT ;  /* 0x0000003f3100728c */ /* 0x000fe2000bf05270 */
[----:B------:R-:W-:Y:S01]  /*b200*/  IMAD.U32 R3, RZ, RZ, UR48 ;  /* 0x00000030ff037e24 */ /* 0x000fe2000f8e00ff */
[----:B------:R-:W0:Y:S01]  /*b210*/  LDC R8, c[0x0][0x448] ;  /* 0x00011200ff087b82 */ /* 0x000e220000000800 */
[----:B------:R-:W-:Y:S01]  /*b220*/  IMAD.U32 R4, RZ, RZ, UR38 ;  /* 0x00000026ff047e24 */ /* 0x000fe2000f8e00ff */
[----:B------:R-:W-:Y:S01]  /*b230*/  MOV R7, UR47 ;  /* 0x0000002f00077c02 */ /* 0x000fe20008000f00 */
[----:B------:R-:W-:Y:S01]  /*b240*/  IMAD R3, R3, 0x80, R22 ;  /* 0x0000008003037824 */ /* 0x000fe200078e0216 */
[----:B------:R-:W-:Y:S01]  /*b250*/  PLOP3.LUT P0, PT, PT, PT, UP0, 0x80, 0x0 ;  /* 0x000000000000781c */ /* 0x000fe20003f0f008 */
[----:B------:R-:W-:Y:S01]  /*b260*/  IMAD.MOV.U32 R6, RZ, RZ, R4 ;  /* 0x000000ffff067224 */ /* 0x000fe200078e0004 */
[----:B------:R-:W-:Y:S01]  /*b270*/  ULDC.64 UR4, c[0x0][0x2e0] ;  /* 0x0000b80000047ab9 */ /* 0x000fe20000000a00 */
[----:B------:R-:W-:Y:S01]  /*b280*/  IMAD.U32 R5, RZ, RZ, UR39 ;  /* 0x00000027ff057e24 */ /* 0x000fe2000f8e00ff */
[----:B------:R-:W-:Y:S01]  /*b290*/  MOV R9, R3 ;  /* 0x0000000300097202 */ /* 0x000fe20000000f00 */
[----:B------:R-:W-:Y:S01]  /*b2a0*/  @UP0 ULDC UR6, c[0x0][0x44c] ;  /* 0x0001130000060ab9 */ /* 0x000fe20000000800 */
[----:B------:R-:W-:-:S02]  /*b2b0*/  IMAD R0, R19, UR4, RZ ;  /* 0x0000000413007c24 */ /* 0x000fc4000f8e02ff */
[----:B------:R-:W-:Y:S01]  /*b2c0*/  IMAD.WIDE.U32 R6, R31, UR4, R6 ;  /* 0x000000041f067c25 */ /* 0x000fe2000f8e0006 */
[----:B------:R-:W-:-:S03]  /*b2d0*/  @UP0 ULDC UR4, c[0x0][0x450] ;  /* 0x0001140000040ab9 */ /* 0x000fc60000000800 */
[----:B------:R-:W-:Y:S02]  /*b2e0*/  IMAD R5, R31, UR5, R0 ;  /* 0x000000051f057c24 */ /* 0x000fe4000f8e0200 */
[----:B------:R-:W-:Y:S01]  /*b2f0*/  @P0 IMAD.HI.U32 R10, R3, UR6, RZ ;  /* 0x00000006030a0c27 */ /* 0x000fe2000f8e00ff */
[----:B------:R-:W-:-:S03]  /*b300*/  PLOP3.LUT P0, PT, PT, PT, UP0, 0x80, 0x0 ;  /* 0x000000000000781c */ /* 0x000fc60003f0f008 */
[----:B------:R-:W-:-:S10]  /*b310*/  IMAD.IADD R7, R7, 0x1, R5 ;  /* 0x0000000107077824 */ /* 0x000fd400078e0205 */
        /* <DEDUP_REMOVED lines=16> */
[----:B------:R-:W-:Y:S01]  /*b420*/  ULDC UR4, c[0x0][0x2b8] ;  /* 0x0000ae0000047ab9 */ /* 0x000fe20000000800 */
[----:B------:R-:W-:Y:S02]  /*b430*/  IADD3 R5, R5, R7, RZ ;  /* 0x0000000705057210 */ /* 0x000fe40007ffe0ff */
[----:B------:R-:W-:Y:S02]  /*b440*/  ISETP.GE.AND P2, PT, R25, UR4, PT ;  /* 0x0000000419007c0c */ /* 0x000fe4000bf46270 */
[----:B------:R-:W-:Y:S01]  /*b450*/  LEA.HI.X R0, R4, UR5, R5, 0x1, P0 ;  /* 0x0000000504007c11 */ /* 0x000fe200080f0c05 */
[----:B------:R-:W-:Y:S01]  /*b460*/  UMOV UR5, 0xffffffff ;  /* 0xffffffff00057882 */ /* 0x000fe20000000000 */
[----:B------:R-:W-:-:S02]  /*b470*/  ISETP.GE.AND P0, PT, R24, UR4, PT ;  /* 0x0000000418007c0c */ /* 0x000fc4000bf06270 */
[----:B------:R-:W-:Y:S01]  /*b480*/  ISETP.GE.AND P3, PT, R27, UR4, PT ;  /* 0x000000041b007c0c */ /* 0x000fe2000bf66270 */
[----:B------:R-:W-:-:S12]  /*b490*/  BRA.DIV UR5, `(.L_x_2240) ;  /* 0x0000002a05747947 */ /* 0x000fd8000b800000 */
[----:B------:R-:W-:Y:S01]  /*b4a0*/  SHFL.IDX PT, R5, R0, RZ, 0x181f ;  /* 0x00181fff00057589 */ /* 0x000fe200000e0000 */
[----:B------:R-:W-:Y:S01]  /*b4b0*/  IMAD.U32 R10, RZ, RZ, UR48 ;  /* 0x00000030ff0a7e24 */ /* 0x000fe2000f8e00ff */
[----:B------:R-:W-:Y:S02]  /*b4c0*/  ULDC UR4, c[0x0][0x288] ;  /* 0x0000a20000047ab9 */ /* 0x000fe40000000800 */
[----:B------:R-:W0:Y:S01]  /*b4d0*/  SHFL.IDX PT, R4, R3, RZ, 0x181f ;  /* 0x00181fff03047589 */ /* 0x000e2200000e0000 */
[----:B------:R-:W-:Y:S02]  /*b4e0*/  IMAD R6, R8, UR4, RZ ;  /* 0x0000000408067c24 */ /* 0x000fe4000f8e02ff */
[----:B------:R-:W-:Y:S01]  /*b4f0*/  IMAD R7, R10, 0x80, R23 ;  /* 0x000000800a077824 */ /* 0x000fe200078e0217 */
[----:B------:R-:W-:Y:S03]  /*b500*/  SHFL.IDX PT, R8, R0, 0x1, 0x181f ;  /* 0x00381f0000087f89 */ /* 0x000fe600000e0000 */
[C---:B------:R-:W-:Y:S01]  /*b510*/  VIADD R9, R7.reuse, 0x10 ;  /* 0x0000001007097836 */ /* 0x040fe20000000000 */
[C---:B------:R-:W-:Y:S01]  /*b520*/  ISETP.GE.AND P1, PT, R7.reuse, R6, PT ;  /* 0x000000060700720c */ /* 0x040fe20003f26270 */
[----:B------:R-:W1:Y:S01]  /*b530*/  SHFL.IDX PT, R14, R3, 0x1, 0x181f ;  /* 0x00381f00030e7f89 */ /* 0x000e6200000e0000 */
[----:B------:R-:W-:-:S11]  /*b540*/  VIADD R11, R7, 0x20 ;  /* 0x00000020070b7836 */ /* 0x000fd60000000000 */
[----:B------:R-:W-:Y:S01]  /*b550*/  @!P1 LEA R19, R37, UR46, 0x1 ;  /* 0x0000002e25139c11 */ /* 0x000fe2000f8e08ff */
[----:B0-----:R-:W-:-:S05]  /*b560*/  @!P1 IMAD.WIDE.U32 R4, R27, 0x2, R4 ;  /* 0x000000021b049825 */ /* 0x001fca00078e0004 */
[----:B------:R-:W-:Y:S04]  /*b570*/  @!P1 LDGSTS.E.BYPASS.LTC128B.128 [R19+0xc400], desc[UR36][R4.64], !P3 ;  /* 0x0c40000004139fae */ /* 0x000fe8000d901d64 */
[----:B------:R-:W-:Y:S04]  /*b580*/  @!P1 LDGSTS.E.BYPASS.LTC128B.128 [R19+0x10400], desc[UR36][R4.64+0x80], !P2 ;  /* 0x1040008004139fae */ /* 0x000fe8000d101d64 */
[----:B------:R1:W-:Y:S01]  /*b590*/  @!P1 LDGSTS.E.BYPASS.LTC128B.128 [R19+0x14400], desc[UR36][R4.64+0x100], !P0 ;  /* 0x1440010004139fae */ /* 0x0003e2000c101d64 */
[----:B------:R-:W-:Y:S02]  /*b5a0*/  ISETP.GE.AND P1, PT, R9, R6, PT ;  /* 0x000000060900720c */ /* 0x000fe40003f26270 */
[----:B-1----:R-:W-:Y:S01]  /*b5b0*/  MOV R4, R14 ;  /* 0x0000000e00047202 */ /* 0x002fe20000000f00 */
[----:B------:R-:W-:-:S10]  /*b5c0*/  IMAD.MOV.U32 R5, RZ, RZ, R8 ;  /* 0x000000ffff057224 */ /* 0x000fd400078e0008 */
[----:B------:R-:W-:Y:S01]  /*b5d0*/  @!P1 LEA R21, R37, UR46, 0x1 ;  /* 0x0000002e25159c11 */ /* 0x000fe2000f8e08ff */
[----:B------:R-:W-:Y:S01]  /*b5e0*/  SHFL.IDX PT, R14, R3, 0x3, 0x181f ;  /* 0x00781f00030e7f89 */ /* 0x000fe200000e0000 */
[----:B------:R-:W-:-:S03]  /*b5f0*/  @!P1 IMAD.WIDE.U32 R8, R27, 0x2, R4 ;  /* 0x000000021b089825 */ /* 0x000fc600078e0004 */
[----:B------:R-:W-:Y:S04]  /*b600*/  SHFL.IDX PT, R5, R0, 0x2, 0x181f ;  /* 0x00581f0000057f89 */ /* 0x000fe800000e0000 */
[----:B------:R-:W0:Y:S04]  /*b610*/  SHFL.IDX PT, R4, R3, 0x2, 0x181f ;  /* 0x00581f0003047f89 */ /* 0x000e2800000e0000 */
[----:B------:R-:W-:Y:S04]  /*b620*/  @!P1 LDGSTS.E.BYPASS.LTC128B.128 [R21+0xcc00], desc[UR36][R8.64], !P3 ;  /* 0x0cc0000008159fae */ /* 0x000fe8000d901d64 */
[----:B------:R-:W-:Y:S04]  /*b630*/  @!P1 LDGSTS.E.BYPASS.LTC128B.128 [R21+0x10c00], desc[UR36][R8.64+0x80], !P2 ;  /* 0x10c0008008159fae */ /* 0x000fe8000d101d64 */
[----:B------:R1:W-:Y:S01]  /*b640*/  @!P1 LDGSTS.E.BYPASS.LTC128B.128 [R21+0x14c00], desc[UR36][R8.64+0x100], !P0 ;  /* 0x14c0010008159fae */ /* 0x0003e2000c101d64 */
[----:B------:R-:W-:Y:S01]  /*b650*/  ISETP.GE.AND P1, PT, R11, R6, PT ;  /* 0x000000060b00720c */ /* 0x000fe20003f26270 */
[----:B------:R-:W-:-:S02]  /*b660*/  VIADD R11, R7, 0x40 ;  /* 0x00000040070b7836 */ /* 0x000fc40000000000 */
[----:B-1----:R-:W1:Y:S01]  /*b670*/  SHFL.IDX PT, R8, R0, 0x3, 0x181f ;  /* 0x00781f0000087f89 */ /* 0x002e6200000e0000 */
[----:B------:R-:W-:-:S09]  /*b680*/  VIADD R9, R7, 0x30 ;  /* 0x0000003007097836 */ /* 0x000fd20000000000 */
[----:B------:R-:W-:Y:S01]  /*b690*/  @!P1 LEA R19, R37, UR46, 0x1 ;  /* 0x0000002e25139c11 */ /* 0x000fe2000f8e08ff */
[----:B0-----:R-:W-:-:S05]  /*b6a0*/  @!P1 IMAD.WIDE.U32 R4, R27, 0x2, R4 ;  /* 0x000000021b049825 */ /* 0x001fca00078e0004 */
[----:B------:R-:W-:Y:S04]  /*b6b0*/  @!P1 LDGSTS.E.BYPASS.LTC128B.128 [R19+0xd400], desc[UR36][R4.64], !P3 ;  /* 0x0d40000004139fae */ /* 0x000fe8000d901d64 */
[----:B------:R-:W-:Y:S04]  /*b6c0*/  @!P1 LDGSTS.E.BYPASS.LTC128B.128 [R19+0x11400], desc[UR36][R4.64+0x80], !P2 ;  /* 0x1140008004139fae */ /* 0x000fe8000d101d64 */
[----:B------:R0:W-:Y:S01]  /*b6d0*/  @!P1 LDGSTS.E.BYPASS.LTC128B.128 [R19+0x15400], desc[UR36][R4.64+0x100], !P0 ;  /* 0x1540010004139fae */ /* 0x0001e2000c101d64 */
[----:B------:R-:W-:Y:S02]  /*b6e0*/  ISETP.GE.AND P1, PT, R9, R6, PT ;  /* 0x000000060900720c */ /* 0x000fe40003f26270 */
[----:B0-----:R-:W-:Y:S01]  /*b6f0*/  MOV R4, R14 ;  /* 0x0000000e00047202 */ /* 0x001fe20000000f00 */
[----:B-1----:R-:W-:-:S10]  /*b700*/  IMAD.MOV.U32 R5, RZ, RZ, R8 ;  /* 0x000000ffff057224 */ /* 0x002fd400078e0008 */
        /* <DEDUP_REMOVED lines=35> */
.L_x_2308:
[----:B------:R-:W-:Y:S01]  /*b940*/  VIADD R7, R7, 0x70 ;  /* 0x0000007007077836 */ /* 0x000fe20000000000 */
[----:B------:R-:W-:Y:S01]  /*b950*/  BSSY B0, `(.L_x_2241) ;  /* 0x000000d000007945 */ /* 0x000fe20003800000 */
[----:B-1----:R-:W-:Y:S01]  /*b960*/  MOV R4, R14 ;  /* 0x0000000e00047202 */ /* 0x002fe20000000f00 */
[----:B--2---:R-:W-:Y:S02]  /*b970*/  IMAD.MOV.U32 R5, RZ, RZ, R8 ;  /* 0x000000ffff057224 */ /* 0x004fe400078e0008 */
        /* <DEDUP_REMOVED lines=10> */
.L_x_2242:
[----:B------:R-:W-:Y:S05]  /*ba20*/  BSYNC B0 ;  /* 0x0000000000007941 */ /* 0x000fea0003800000 */
.L_x_2241:
        /* <DEDUP_REMOVED lines=9> */
.L_x_2309:
        /* <DEDUP_REMOVED lines=8> */
[----:B------:R-:W-:Y:S01]  /*bb40*/  ULOP3.LUT UR5, URZ, UR45, URZ, 0x33, !UPT ;  /* 0x0000002d3f057292 */ /* 0x000fe2000f8e333f */
[----:B------:R-:W-:Y:S01]  /*bb50*/  IADD3 R26, R26, R30, R23 ;  /* 0x0000001e1a1a7210 */ /* 0x000fe20007ffe017 */
[----:B------:R-:W-:Y:S01]  /*bb60*/  UIMAD UR4, UR4, UR40, URZ ;  /* 0x00000028040472a4 */ /* 0x000fe2000f8e023f */
[----:B------:R-:W-:Y:S01]  /*bb70*/  IADD3 R5, -R23, UR42, RZ ;  /* 0x0000002a17057c10 */ /* 0x000fe2000fffe1ff */
[----:B------:R-:W-:Y:S01]  /*bb80*/  BSSY B0, `(.L_x_2244) ;  /* 0x00000f0000007945 */ /* 0x000fe20003800000 */
[----:B------:R-:W-:Y:S01]  /*bb90*/  IMAD.SHL.U32 R20, R27, 0x2, RZ ;  /* 0x000000021b147824 */ /* 0x000fe200078e00ff */
[----:B------:R-:W-:Y:S01]  /*bba0*/  MOV R10, RZ ;  /* 0x000000ff000a7202 */ /* 0x000fe20000000f00 */
[----:B------:R-:W-:Y:S01]  /*bbb0*/  VIADD R7, R26, 0xfffffee0 ;  /* 0xfffffee01a077836 */ /* 0x000fe20000000000 */
[----:B------:R-:W-:Y:S01]  /*bbc0*/  LOP3.LUT R3, RZ, UR4, RZ, 0x33, !PT ;  /* 0x00000004ff037c12 */ /* 0x000fe2000f8e33ff */
[----:B------:R-:W-:-:S03]  /*bbd0*/  IMAD.MOV.U32 R19, RZ, RZ, 0x1 ;  /* 0x00000001ff137424 */ /* 0x000fc600078e00ff */
[----:B------:R-:W-:-:S04]  /*bbe0*/  VIMNMX3 R0, R0, UR5, R3, !PT ;  /* 0x0000000500007c0f */ /* 0x000fc8000f800103 */
[C---:B------:R-:W-:Y:S01]  /*bbf0*/  IADD3 R35, -R0.reuse, -0x2, RZ ;  /* 0xfffffffe00237810 */ /* 0x040fe20007ffe1ff */
[C---:B------:R-:W-:Y:S02]  /*bc00*/  IMAD R5, R0.reuse, 0x60, R5 ;  /* 0x0000006000057824 */ /* 0x040fe400078e0205 */
[----:B------:R-:W-:Y:S02]  /*bc10*/  IMAD R7, R0, -0x60, R7 ;  /* 0xffffffa000077824 */ /* 0x000fe400078e0207 */
[----:B------:R-:W-:-:S07]  /*bc20*/  VIADD R6, R5, 0xc0 ;  /* 0x000000c005067836 */ /* 0x000fce0000000000 */
.L_x_2257:
[----:B------:R-:W-:Y:S01]  /*bc30*/  ISETP.NE.AND P0, PT, R28, 0x1, PT ;  /* 0x000000011c00780c */ /* 0x000fe20003f05270 */
[----:B------:R-:W-:Y:S01]  /*bc40*/  IMAD.MOV.U32 R30, RZ, RZ, RZ ;  /* 0x000000ffff1e7224 */ /* 0x000fe200078e00ff */
[----:B------:R-:W-:Y:S02]  /*bc50*/  ISETP.GT.U32.AND P2, PT, R22, 0x5f, PT ;  /* 0x0000005f1600780c */ /* 0x000fe40003f44070 */
[----:B------:R-:W-:-:S09]  /*bc60*/  LOP3.LUT P1, RZ, R36, 0x10, RZ, 0xc0, !PT ;  /* 0x0000001024ff7812 */ /* 0x000fd2000782c0ff */
[----:B------:R-:W0:Y:S08]  /*bc70*/  @P0 LDC R0, c[0x0][0x434] ;  /* 0x00010d00ff000b82 */ /* 0x000e300000000800 */
[----:B-1----:R-:W1:Y:S08]  /*bc80*/  @P0 LDC R12, c[0x0][0x438] ;  /* 0x00010e00ff0c0b82 */ /* 0x002e700000000800 */
[----:B------:R-:W2:Y:S08]  /*bc90*/  @!P2 LDC.64 R4, c[0x0][0x428] ;  /* 0x00010a00ff04ab82 */ /* 0x000eb00000000a00 */
[----:B------:R-:W3:Y:S01]  /*bca0*/  @!P2 LDC.64 R8, c[0x0][0x418] ;  /* 0x00010600ff08ab82 */ /* 0x000ee20000000a00 */
[----:B0-----:R-:W-:-:S04]  /*bcb0*/  @P0 IMAD.HI.U32 R3, R7, R0, RZ ;  /* 0x0000000007030227 */ /* 0x001fc800078e00ff */
[----:B------:R-:W-:Y:S01]  /*bcc0*/  IMAD.MOV.U32 R0, RZ, RZ, R7 ;  /* 0x000000ffff007224 */ /* 0x000fe200078e0007 */
[----:B-1----:R-:W-:-:S04]  /*bcd0*/  @P0 SHF.R.U32.HI R0, RZ, R12, R3 ;  /* 0x0000000cff000219 */ /* 0x002fc80000011603 */
[----:B------:R-:W-:Y:S01]  /*bce0*/  @!P2 SHF.R.S32.HI R13, RZ, 0x1f, R0 ;  /* 0x0000001fff0da819 */ /* 0x000fe20000011400 */
[----:B--2---:R-:W-:-:S04]  /*bcf0*/  @!P2 IMAD R12, R33, R4, RZ ;  /* 0x00000004210ca224 */ /* 0x004fc800078e02ff */
[----:B------:R-:W-:Y:S02]  /*bd00*/  @!P2 IMAD R3, R29, R5, R12 ;  /* 0x000000051d03a224 */ /* 0x000fe400078e020c */
[----:B------:R-:W-:-:S04]  /*bd10*/  @!P2 IMAD.MOV.U32 R12, RZ, RZ, R0 ;  /* 0x000000ffff0ca224 */ /* 0x000fc800078e0000 */
[----:B------:R-:W-:-:S05]  /*bd20*/  @!P2 IMAD.WIDE.U32 R12, R29, R4, R12 ;  /* 0x000000041d0ca225 */ /* 0x000fca00078e000c */
[----:B------:R-:W-:Y:S02]  /*bd30*/  @!P2 IADD3 R3, R3, R13, RZ ;  /* 0x0000000d0303a210 */ /* 0x000fe40007ffe0ff */
[----:B---3--:R-:W-:-:S04]  /*bd40*/  @!P2 LEA R4, P0, R12, R8, 0x2 ;  /* 0x000000080c04a211 */ /* 0x008fc800078010ff */
        /* <DEDUP_REMOVED lines=9> */
.L_x_2245:
[----:B------:R-:W-:Y:S01]  /*bde0*/  LEA R26, R8, UR46, 0x3 ;  /* 0x0000002e081a7c11 */ /* 0x000fe2000f8e18ff */
[----:B------:R-:W-:Y:S01]  /*bdf0*/  BSSY B1, `(.L_x_2246) ;  /* 0x0000004000017945 */ /* 0x000fe20003800000 */
[----:B------:R-:W-:-:S04]  /*be00*/  SHF.L.U32 R3, R9, 0x1f, RZ ;  /* 0x0000001f09037819 */ /* 0x000fc800000006ff */
[----:B------:R-:W0:Y:S02]  /*be10*/  SYNCS.PHASECHK.TRANS64.TRYWAIT P0, [R26+URZ+0x2a840], R3 ;  /* 0x02a840031a0075a7 */ /* 0x000e24000800017f */
[----:B0-----:R-:W-:Y:S05]  /*be20*/  @!P0 BRA `(.L_x_2247) ;  /* 0x0000002800c08947 */ /* 0x001fea0003800000 */
.L_x_2310:
[----:B------:R-:W-:Y:S05]  /*be30*/  BSYNC B1 ;  /* 0x0000000000017941 */ /* 0x000fea0003800000 */
.L_x_2246:
[----:B------:R-:W-:Y:S01]  /*be40*/  ULDC UR4, c[0x0][0x430] ;  /* 0x00010c0000047ab9 */ /* 0x000fe20000000800 */
[----:B-----5:R-:W-:Y:S01]  /*be50*/  SHF.R.S32.HI R21, RZ, 0x1f, R30 ;  /* 0x0000001fff157819 */ /* 0x020fe2000001141e */
[----:B------:R-:W-:Y:S01]  /*be60*/  UIADD3 UR4, -UR4, URZ, URZ ;  /* 0x0000003f04047290 */ /* 0x000fe2000fffe13f */
[----:B------:R-:W-:Y:S02]  /*be70*/  R2UR UR6, R34 ;  /* 0x00000000220672ca */ /* 0x000fe400000e0000 */
[C---:B------:R-:W-:Y:S02]  /*be80*/  LOP3.LUT P3, RZ, R36.reuse, 0x4, RZ, 0xc0, !PT ;  /* 0x0000000424ff7812 */ /* 0x040fe4000786c0ff */
[----:B------:R-:W-:Y:S01]  /*be90*/  LOP3.LUT P2, RZ, R36, 0x2, RZ, 0xc0, !PT ;  /* 0x0000000224ff7812 */ /* 0x000fe2000784c0ff */
[----:B------:R-:W-:Y:S01]  /*bea0*/  IMAD R25, R0, UR4, R7 ;  /* 0x0000000400197c24 */ /* 0x000fe2000f8e0207 */
[----:B------:R-:W-:Y:S01]  /*beb0*/  ULDC.64 UR4, c[0x0][0x300] ;  /* 0x0000c00000047ab9 */ /* 0x000fe20000000a00 */
[----:B------:R-:W-:-:S02]  /*bec0*/  LOP3.LUT P1, RZ, R36, 0x1, RZ, 0xc0, !PT ;  /* 0x0000000124ff7812 */ /* 0x000fc4000782c0ff */
[----:B------:R-:W-:Y:S01]  /*bed0*/  IMAD.WIDE.U32 R4, R25, UR4, RZ ;  /* 0x0000000419047c25 */ /* 0x000fe2000f8e00ff */
[----:B------:R-:W-:-:S05]  /*bee0*/  SHF.R.S32.HI R24, RZ, 0x1f, R25 ;  /* 0x0000001fff187819 */ /* 0x000fca0000011419 */
[----:B------:R-:W-:-:S04]  /*bef0*/  IMAD R0, R24, UR4, RZ ;  /* 0x0000000418007c24 */ /* 0x000fc8000f8e02ff */
[----:B0-----:R-:W-:Y:S01]  /*bf00*/  IMAD R3, R25, UR5, R0 ;  /* 0x0000000519037c24 */ /* 0x001fe2000f8e0200 */
        /* <DEDUP_REMOVED lines=16> */
[----:B------:R-:W-:Y:S01]  /*c010*/  IMAD R5, R8, 0x4800, R37 ;  /* 0x0000480008057824 */ /* 0x000fe200078e0225 */
[----:B------:R-:W-:Y:S06]  /*c020*/  BRA.DIV UR4, `(.L_x_2248) ;  /* 0x0000002a04547947 */ /* 0x000fec000b800000 */
[----:B------:R-:W0:Y:S01]  /*c030*/  SHFL.IDX PT, R14, R3, RZ, 0x181f ;  /* 0x00181fff030e7589 */ /* 0x000e2200000e0000 */
[----:B------:R-:W-:-:S03]  /*c040*/  LEA R5, R5, UR46, 0x1 ;  /* 0x0000002e05057c11 */ /* 0x000fc6000f8e08ff */
[----:B------:R-:W1:Y:S04]  /*c050*/  SHFL.IDX PT, R4, R0, RZ, 0x181f ;  /* 0x00181fff00047589 */ /* 0x000e6800000e0000 */
[----:B------:R-:W-:Y:S04]  /*c060*/  SHFL.IDX PT, R11, R3, 0x2, 0x181f ;  /* 0x00581f00030b7f89 */ /* 0x000fe800000e0000 */
[----:B------:R-:W-:Y:S01]  /*c070*/  SHFL.IDX PT, R31, R0, 0x2, 0x181f ;  /* 0x00581f00001f7f89 */ /* 0x000fe200000e0000 */
[----:B0-----:R-:W-:-:S03]  /*c080*/  IADD3 R12, P0, R14, R20, RZ ;  /* 0x000000140e0c7210 */ /* 0x001fc60007f1e0ff */
[----:B------:R-:W0:Y:S02]  /*c090*/  SHFL.IDX PT, R14, R3, 0x1, 0x181f ;  /* 0x00381f00030e7f89 */ /* 0x000e2400000e0000 */
[----:B-1----:R-:W-:Y:S02]  /*c0a0*/  IMAD.X R13, RZ, RZ, R4, P0 ;  /* 0x000000ffff0d7224 */ /* 0x002fe400000e0604 */
[----:B------:R-:W1:Y:S04]  /*c0b0*/  SHFL.IDX PT, R4, R0, 0x1, 0x181f ;  /* 0x00381f0000047f89 */ /* 0x000e6800000e0000 */
[----:B------:R-:W-:Y:S04]  /*c0c0*/  LDGSTS.E.BYPASS.LTC128B.128 [R5+0x18400], desc[UR36][R12.64], !P3 ;  /* 0x184000000c057fae */ /* 0x000fe8000d901d64 */
[----:B------:R-:W-:Y:S04]  /*c0d0*/  LDGSTS.E.BYPASS.LTC128B.128 [R5+0x1b400], desc[UR36][R12.64+0x80], !P2 ;  /* 0x1b4000800c057fae */ /* 0x000fe8000d101d64 */
[----:B------:R-:W-:Y:S01]  /*c0e0*/  LDGSTS.E.BYPASS.LTC128B.128 [R5+0x1e400], desc[UR36][R12.64+0x100], !P1 ;  /* 0x1e4001000c057fae */ /* 0x000fe2000c901d64 */
[----:B0-----:R-:W-:-:S04]  /*c0f0*/  IADD3 R14, P0, R14, R20, RZ ;  /* 0x000000140e0e7210 */ /* 0x001fc80007f1e0ff */
[----:B-1----:R-:W-:Y:S02]  /*c100*/  IADD3.X R15, RZ, R4, RZ, P0, !PT ;  /* 0x00000004ff0f7210 */ /* 0x002fe400007fe4ff */
[----:B------:R-:W-:Y:S04]  /*c110*/  SHFL.IDX PT, R4, R0, 0x4, 0x181f ;  /* 0x00981f0000047f89 */ /* 0x000fe800000e0000 */
[----:B------:R-:W-:Y:S04]  /*c120*/  LDGSTS.E.BYPASS.LTC128B.128 [R5+0x18c00], desc[UR36][R14.64], !P3 ;  /* 0x18c000000e057fae */ /* 0x000fe8000d901d64 */
[----:B------:R-:W-:Y:S04]  /*c130*/  LDGSTS.E.BYPASS.LTC128B.128 [R5+0x1bc00], desc[UR36][R14.64+0x80], !P2 ;  /* 0x1bc000800e057fae */ /* 0x000fe8000d101d64 */
[----:B------:R0:W-:Y:S02]  /*c140*/  LDGSTS.E.BYPASS.LTC128B.128 [R5+0x1ec00], desc[UR36][R14.64+0x100], !P1 ;  /* 0x1ec001000e057fae */ /* 0x0001e4000c901d64 */
[----:B0-----:R-:W-:-:S02]  /*c150*/  IADD3 R14, P0, R11, R20, RZ ;  /* 0x000000140b0e7210 */ /* 0x001fc40007f1e0ff */
[----:B------:R-:W0:Y:S03]  /*c160*/  SHFL.IDX PT, R11, R3, 0x3, 0x181f ;  /* 0x00781f00030b7f89 */ /* 0x000e2600000e0000 */
[----:B------:R-:W-:Y:S02]  /*c170*/  IMAD.X R15, RZ, RZ, R31, P0 ;  /* 0x000000ffff0f7224 */ /* 0x000fe400000e061f */
[----:B------:R-:W1:Y:S04]  /*c180*/  SHFL.IDX PT, R31, R0, 0x3, 0x181f ;  /* 0x00781f00001f7f89 */ /* 0x000e6800000e0000 */
[----:B------:R-:W-:Y:S04]  /*c190*/  LDGSTS.E.BYPASS.LTC128B.128 [R5+0x19400], desc[UR36][R14.64], !P3 ;  /* 0x194000000e057fae */ /* 0x000fe8000d901d64 */
[----:B------:R-:W-:Y:S04]  /*c1a0*/  LDGSTS.E.BYPASS.LTC128B.128 [R5+0x1c400], desc[UR36][R14.64+0x80], !P2 ;  /* 0x1c4000800e057fae */ /* 0x000fe8000d101d64 */
[----:B------:R2:W-:Y:S04]  /*c1b0*/  LDGSTS.E.BYPASS.LTC128B.128 [R5+0x1f400], desc[UR36][R14.64+0x100], !P1 ;  /* 0x1f4001000e057fae */ /* 0x0005e8000c901d64 */
[----:B------:R-:W-:Y:S01]  /*c1c0*/  SHFL.IDX PT, R0, R0, 0x5, 0x181f ;  /* 0x00b81f0000007f89 */ /* 0x000fe200000e0000 */
[----:B0-----:R-:W-:-:S03]  /*c1d0*/  IADD3 R12, P0, R11, R20, RZ ;  /* 0x000000140b0c7210 */ /* 0x001fc60007f1e0ff */
[----:B--2---:R-:W0:Y:S02]  /*c1e0*/  SHFL.IDX PT, R14, R3, 0x4, 0x181f ;  /* 0x00981f00030e7f89 */ /* 0x004e2400000e0000 */
[----:B-1----:R-:W-:Y:S02]  /*c1f0*/  IMAD.X R13, RZ, RZ, R31, P0 ;  /* 0x000000ffff0d7224 */ /* 0x002fe400000e061f */
[----:B------:R-:W1:Y:S04]  /*c200*/  SHFL.IDX PT, R3, R3, 0x5, 0x181f ;  /* 0x00b81f0003037f89 */ /* 0x000e6800000e0000 */
[----:B------:R2:W-:Y:S04]  /*c210*/  LDGSTS.E.BYPASS.LTC128B.128 [R5+0x19c00], desc[UR36][R12.64], !P3 ;  /* 0x19c000000c057fae */ /* 0x0005e8000d901d64 */
[----:B------:R2:W-:Y:S04]  /*c220*/  LDGSTS.E.BYPASS.LTC128B.128 [R5+0x1cc00], desc[UR36][R12.64+0x80], !P2 ;  /* 0x1cc000800c057fae */ /* 0x0005e8000d101d64 */
[----:B------:R2:W-:Y:S01]  /*c230*/  LDGSTS.E.BYPASS.LTC128B.128 [R5+0x1fc00], desc[UR36][R12.64+0x100], !P1 ;  /* 0x1fc001000c057fae */ /* 0x0005e2000c901d64 */
[----:B0-----:R-:W-:-:S05]  /*c240*/  IADD3 R14, P0, R14, R20, RZ ;  /* 0x000000140e0e7210 */ /* 0x001fca0007f1e0ff */
[----:B------:R-:W-:-:S05]  /*c250*/  IMAD.X R15, RZ, RZ, R4, P0 ;  /* 0x000000ffff0f7224 */ /* 0x000fca00000e0604 */
[----:B------:R2:W-:Y:S04]  /*c260*/  LDGSTS.E.BYPASS.LTC128B.128 [R5+0x1a400], desc[UR36][R14.64], !P3 ;  /* 0x1a4000000e057fae */ /* 0x0005e8000d901d64 */
[----:B------:R2:W-:Y:S04]  /*c270*/  LDGSTS.E.BYPASS.LTC128B.128 [R5+0x1d400], desc[UR36][R14.64+0x80], !P2 ;  /* 0x1d4000800e057fae */ /* 0x0005e8000d101d64 */
[----:B-1----:R2:W-:Y:S02]  /*c280*/  LDGSTS.E.BYPASS.LTC128B.128 [R5+0x20400], desc[UR36][R14.64+0x100], !P1 ;  /* 0x204001000e057fae */ /* 0x0025e4000c901d64 */
.L_x_2324:
        /* <DEDUP_REMOVED lines=10> */
.L_x_2249:
        /* <DEDUP_REMOVED lines=10> */
.L_x_2250:
[----:B------:R1:W-:Y:S01]  /*c3d0*/  SYNCS.ARRIVE.TRANS64.A1T0 RZ, [R26+URZ+0x2a830], RZ ;  /* 0x02a830ff1aff79a7 */ /* 0x0003e2000810003f */
[----:B------:R-:W-:Y:S05]  /*c3e0*/  @!P2 BRA `(.L_x_2251) ;  /* 0x000000000004a947 */ /* 0x000fea0003800000 */
[----:B------:R-:W-:Y:S01]  /*c3f0*/  BPT.TRAP 0x1 ;  /* 0x000000040000795c */ /* 0x000fe20000300000 */
.L_x_2251:
[----:B------:R-:W-:Y:S01]  /*c400*/  SHF.L.U32 R3, R19, 0x1f, RZ ;  /* 0x0000001f13037819 */ /* 0x000fe200000006ff */
[----:B------:R-:W-:Y:S01]  /*c410*/  BSSY B1, `(.L_x_2252) ;  /* 0x0000004000017945 */ /* 0x000fe20003800000 */
[----:B------:R-:W-:-:S04]  /*c420*/  LEA R0, R10, UR46, 0x3 ;  /* 0x0000002e0a007c11 */ /* 0x000fc8000f8e18ff */
[----:B------:R-:W2:Y:S02]  /*c430*/  SYNCS.PHASECHK.TRANS64.TRYWAIT P0, [R0+URZ+0x2a860], R3 ;  /* 0x02a86003000075a7 */ /* 0x000ea4000800017f */
[----:B--2---:R-:W-:Y:S05]  /*c440*/  @!P0 BRA `(.L_x_2253) ;  /* 0x0000002c00288947 */ /* 0x004fea0003800000 */
.L_x_2325:
[----:B------:R-:W-:Y:S05]  /*c450*/  BSYNC B1 ;  /* 0x0000000000017941 */ /* 0x000fea0003800000 */
.L_x_2252:
[----:B------:R-:W-:Y:S01]  /*c460*/  UMOV UR4, 0xffffffff ;  /* 0xffffffff00047882 */ /* 0x000fe20000000000 */
[----:B------:R-:W-:Y:S01]  /*c470*/  LOP3.LUT P0, RZ, R32, 0x2, RZ, 0xc0, !PT ;  /* 0x0000000220ff7812 */ /* 0x000fe2000780c0ff */
[----:B------:R-:W-:Y:S01]  /*c480*/  IMAD R10, R10, 0x3000, R37 ;  /* 0x000030000a0a7824 */ /* 0x000fe200078e0225 */
[----:B------:R-:W-:Y:S11]  /*c490*/  BRA.DIV UR4, `(.L_x_2254) ;  /* 0x0000002e04287947 */ /* 0x000ff6000b800000 */
[----:B------:R-:W3:Y:S04]  /*c4a0*/  SHFL.IDX PT, R14, R17, RZ, 0x181f ;  /* 0x00181fff110e7589 */ /* 0x000ee800000e0000 */
[----:B--2---:R-:W0:Y:S04]  /*c4b0*/  SHFL.IDX PT, R3, R18, RZ, 0x181f ;  /* 0x00181fff12037589 */ /* 0x004e2800000e0000 */
[----:B------:R-:W-:Y:S01]  /*c4c0*/  SHFL.IDX PT, R19, R18, 0x1, 0x181f ;  /* 0x00381f0012137f89 */ /* 0x000fe200000e0000 */
[----:B---3--:R-:W-:-:S03]  /*c4d0*/  IADD3 R4, P1, R14, R20, RZ ;  /* 0x000000140e047210 */ /* 0x008fc60007f3e0ff */
[----:B------:R-:W2:Y:S02]  /*c4e0*/  SHFL.IDX PT, R14, R17, 0x1, 0x181f ;  /* 0x00381f00110e7f89 */ /* 0x000ea400000e0000 */
[----:B0-----:R-:W-:Y:S01]  /*c4f0*/  IMAD.X R5, RZ, RZ, R3, P1 ;  /* 0x000000ffff057224 */ /* 0x001fe200008e0603 */
[----:B------:R-:W-:Y:S02]  /*c500*/  LOP3.LUT P1, RZ, R32, 0x1, RZ, 0xc0, !PT ;  /* 0x0000000120ff7812 */ /* 0x000fe4000782c0ff */
[----:B------:R-:W-:Y:S02]  /*c510*/  LEA R3, R10, UR46, 0x1 ;  /* 0x0000002e0a037c11 */ /* 0x000fe4000f8e08ff */
[----:B------:R-:W-:-:S13]  /*c520*/  ISETP.LT.OR P2, PT, R6, 0x1, !P1 ;  /* 0x000000010600780c */ /* 0x000fda0004f41670 */
[----:B------:R-:W-:Y:S01]  /*c530*/  LDGSTS.E.BYPASS.LTC128B.128 [R3+0x400], desc[UR36][R4.64], !P2 ;  /* 0x0040000004037fae */ /* 0x000fe2000d101d64 */
[----:B------:R-:W-:-:S13]  /*c540*/  ISETP.LT.OR P2, PT, R6, 0x1, !P0 ;  /* 0x000000010600780c */ /* 0x000fda0004741670 */
[----:B------:R0:W-:Y:S01]  /*c550*/  LDGSTS.E.BYPASS.LTC128B.128 [R3+0x3400], desc[UR36][R4.64+0x80], !P2 ;  /* 0x0340008004037fae */ /* 0x0001e2000d101d64 */
[----:B--2---:R-:W-:-:S03]  /*c560*/  IADD3 R10, P2, R14, R20, RZ ;  /* 0x000000140e0a7210 */ /* 0x004fc60007f5e0ff */
[----:B------:R-:W0:Y:S02]  /*c570*/  SHFL.IDX PT, R14, R17, 0x2, 0x181f ;  /* 0x00581f00110e7f89 */ /* 0x000e2400000e0000 */
[----:B------:R-:W-:Y:S01]  /*c580*/  IMAD.X R11, RZ, RZ, R19, P2 ;  /* 0x000000ffff0b7224 */ /* 0x000fe200010e0613 */
[----:B------:R-:W-:Y:S01]  /*c590*/  ISETP.LT.OR P2, PT, R6, 0x11, !P1 ;  /* 0x000000110600780c */ /* 0x000fe20004f41670 */
[----:B------:R-:W2:-:S12]  /*c5a0*/  SHFL.IDX PT, R19, R18, 0x2, 0x181f ;  /* 0x00581f0012137f89 */ /* 0x000e9800000e0000 */
[----:B------:R-:W-:Y:S01]  /*c5b0*/  LDGSTS.E.BYPASS.LTC128B.128 [R3+0xc00], desc[UR36][R10.64], !P2 ;  /* 0x00c000000a037fae */ /* 0x000fe2000d101d64 */
[----:B------:R-:W-:-:S13]  /*c5c0*/  ISETP.LT.OR P2, PT, R6, 0x11, !P0 ;  /* 0x000000110600780c */ /* 0x000fda0004741670 */
[----:B------:R3:W-:Y:S01]  /*c5d0*/  LDGSTS.E.BYPASS.LTC128B.128 [R3+0x3c00], desc[UR36][R10.64+0x80], !P2 ;  /* 0x03c000800a037fae */ /* 0x0007e2000d101d64 */
[----:B0-----:R-:W-:-:S03]  /*c5e0*/  IADD3 R4, P2, R14, R20, RZ ;  /* 0x000000140e047210 */ /* 0x001fc60007f5e0ff */
[----:B------:R-:W3:Y:S02]  /*c5f0*/  SHFL.IDX PT, R14, R17, 0x3, 0x181f ;  /* 0x00781f00110e7f89 */ /* 0x000ee400000e0000 */
[----:B--2---:R-:W-:Y:S01]  /*c600*/  IMAD.X R5, RZ, RZ, R19, P2 ;  /* 0x000000ffff057224 */ /* 0x004fe200010e0613 */
[----:B------:R-:W-:Y:S01]  /*c610*/  ISETP.LT.OR P2, PT, R6, 0x21, !P1 ;  /* 0x000000210600780c */ /* 0x000fe20004f41670 */
[----:B------:R-:W0:-:S12]  /*c620*/  SHFL.IDX PT, R19, R18, 0x3, 0x181f ;  /* 0x00781f0012137f89 */ /* 0x000e1800000e0000 */
[----:B------:R-:W-:Y:S01]  /*c630*/  LDGSTS.E.BYPASS.LTC128B.128 [R3+0x1400], desc[UR36][R4.64], !P2 ;  /* 0x0140000004037fae */ /* 0x000fe2000d101d64 */
[----:B------:R-:W-:-:S13]  /*c640*/  ISETP.LT.OR P2, PT, R6, 0x21, !P0 ;  /* 0x000000210600780c */ /* 0x000fda0004741670 */
[----:B------:R2:W-:Y:S01]  /*c650*/  LDGSTS.E.BYPASS.LTC128B.128 [R3+0x4400], desc[UR36][R4.64+0x80], !P2 ;  /* 0x0440008004037fae */ /* 0x0005e2000d101d64 */
[----:B---3--:R-:W-:-:S03]  /*c660*/  IADD3 R10, P2, R14, R20, RZ ;  /* 0x000000140e0a7210 */ /* 0x008fc60007f5e0ff */
[----:B------:R-:W2:Y:S01]  /*c670*/  SHFL.IDX PT, R14, R17, 0x4, 0x181f ;  /* 0x00981f00110e7f89 */ /* 0x000ea200000e0000 */
[----:B0-----:R-:W-:Y:S02]  /*c680*/  IADD3.X R11, RZ, R19, RZ, P2, !PT ;  /* 0x00000013ff0b7210 */ /* 0x001fe400017fe4ff */
[----:B------:R-:W-:Y:S01]  /*c690*/  ISETP.LT.OR P2, PT, R6, 0x31, !P1 ;  /* 0x000000310600780c */ /* 0x000fe20004f41670 */
[----:B------:R-:W0:-:S12]  /*c6a0*/  SHFL.IDX PT, R19, R18, 0x4, 0x181f ;  /* 0x00981f0012137f89 */ /* 0x000e1800000e0000 */
[----:B------:R3:W-:Y:S01]  /*c6b0*/  LDGSTS.E.BYPASS.LTC128B.128 [R3+0x1c00], desc[UR36][R10.64], !P2 ;  /* 0x01c000000a037fae */ /* 0x0007e2000d101d64 */
[----:B------:R-:W-:-:S13]  /*c6c0*/  ISETP.LT.OR P2, PT, R6, 0x31, !P0 ;  /* 0x000000310600780c */ /* 0x000fda0004741670 */
[----:B------:R3:W-:Y:S01]  /*c6d0*/  LDGSTS.E.BYPASS.LTC128B.128 [R3+0x4c00], desc[UR36][R10.64+0x80], !P2 ;  /* 0x04c000800a037fae */ /* 0x0007e2000d101d64 */
[----:B--2---:R-:W-:-:S03]  /*c6e0*/  IADD3 R4, P2, R14, R20, RZ ;  /* 0x000000140e047210 */ /* 0x004fc60007f5e0ff */
[----:B------:R3:W2:Y:S02]  /*c6f0*/  SHFL.IDX PT, R14, R17, 0x5, 0x181f ;  /* 0x00b81f00110e7f89 */ /* 0x0006a400000e0000 */
[----:B0-----:R-:W-:Y:S01]  /*c700*/  IMAD.X R5, RZ, RZ, R19, P2 ;  /* 0x000000ffff057224 */ /* 0x001fe200010e0613 */
[----:B------:R-:W-:Y:S01]  /*c710*/  ISETP.LT.OR P2, PT, R6, 0x41, !P1 ;  /* 0x000000410600780c */ /* 0x000fe20004f41670 */
[----:B------:R3:W4:-:S12]  /*c720*/  SHFL.IDX PT, R19, R18, 0x5, 0x181f ;  /* 0x00b81f0012137f89 */ /* 0x00071800000e0000 */
[----:B------:R3:W-:Y:S01]  /*c730*/  LDGSTS.E.BYPASS.LTC128B.128 [R3+0x2400], desc[UR36][R4.64], !P2 ;  /* 0x0240000004037fae */ /* 0x0007e2000d101d64 */
[----:B------:R-:W-:-:S13]  /*c740*/  ISETP.LT.OR P2, PT, R6, 0x41, !P0 ;  /* 0x000000410600780c */ /* 0x000fda0004741670 */
[----:B--2-4-:R3:W-:Y:S02]  /*c750*/  LDGSTS.E.BYPASS.LTC128B.128 [R3+0x5400], desc[UR36][R4.64+0x80], !P2 ;  /* 0x0540008004037fae */ /* 0x0147e4000d101d64 */
.L_x_2339:
[C---:B------:R-:W-:Y:S01]  /*c760*/  ISETP.LT.OR P1, PT, R6.reuse, 0x51, !P1 ;  /* 0x000000510600780c */ /* 0x040fe20004f21670 */
[----:B------:R-:W-:Y:S01]  /*c770*/  ULDC.64 UR4, c[0x0][0x328] ;  /* 0x0000ca0000047ab9 */ /* 0x000fe20000000a00 */
[----:B------:R-:W-:Y:S01]  /*c780*/  ISETP.LT.OR P0, PT, R6, 0x51, !P0 ;  /* 0x000000510600780c */ /* 0x000fe20004701670 */
[----:B------:R-:W-:Y:S01]  /*c790*/  IMAD R24, R24, UR4, RZ ;  /* 0x0000000418187c24 */ /* 0x000fe2000f8e02ff */
[----:B0--3--:R-:W-:Y:S01]  /*c7a0*/  IADD3 R4, P2, R14, R20, RZ ;  /* 0x000000140e047210 */ /* 0x009fe20007f5e0ff */
[----:B------:R-:W-:-:S04]  /*c7b0*/  IMAD.WIDE.U32 R10, R25, UR4, RZ ;  /* 0x00000004190a7c25 */ /* 0x000fc8000f8e00ff */
[----:B------:R-:W-:Y:S02]  /*c7c0*/  IMAD.X R5, RZ, RZ, R19, P2 ;  /* 0x000000ffff057224 */ /* 0x000fe400010e0613 */
[----:B------:R-:W-:Y:S01]  /*c7d0*/  IMAD R13, R25, UR5, R24 ;  /* 0x00000005190d7c24 */ /* 0x000fe2000f8e0218 */
[----:B------:R-:W-:Y:S02]  /*c7e0*/  ULDC.64 UR4, c[0x0][0x338] ;  /* 0x0000ce0000047ab9 */ /* 0x000fe40000000a00 */
[----:B------:R-:W-:Y:S01]  /*c7f0*/  @!PT LDS RZ, [RZ] ;  /* 0x00000000fffff984 */ /* 0x000fe20000000800 */
[----:B------:R-:W-:Y:S01]  /*c800*/  @!PT LDS RZ, [RZ] ;  /* 0x00000000fffff984 */ /* 0x000fe20000000800 */
[----:B------:R-:W-:Y:S01]  /*c810*/  @!PT LDS RZ, [RZ] ;  /* 0x00000000fffff984 */ /* 0x000fe20000000800 */
[----:B------:R0:W-:Y:S01]  /*c820*/  LDGSTS.E.BYPASS.LTC128B.128 [R3+0x2c00], desc[UR36][R4.64], !P1 ;  /* 0x02c0000004037fae */ /* 0x0001e2000c901d64 */
[----:B------:R-:W-:Y:S02]  /*c830*/  IMAD.IADD R11, R11, 0x1, R13 ;  /* 0x000000010b0b7824 */ /* 0x000fe400078e020d */
[----:B------:R-:W-:Y:S01]  /*c840*/  IMAD R21, R21, UR4, RZ ;  /* 0x0000000415157c24 */ /* 0x000fe2000f8e02ff */
[----:B------:R0:W-:Y:S01]  /*c850*/  LDGSTS.E.BYPASS.LTC128B.128 [R3+0x5c00], desc[UR36][R4.64+0x80], !P0 ;  /* 0x05c0008004037fae */ /* 0x0001e2000c101d64 */
[----:B------:R-:W-:Y:S01]  /*c860*/  IMAD.WIDE.U32 R10, R30, UR4, R10 ;  /* 0x000000041e0a7c25 */ /* 0x000fe2000f8e000a */
[----:B------:R-:W-:Y:S01]  /*c870*/  PLOP3.LUT P0, PT, PT, PT, PT, 0x80, 0x0 ;  /* 0x000000000000781c */ /* 0x000fe20003f0f070 */
[----:B------:R-:W-:-:S02]  /*c880*/  NOP ;  /* 0x0000000000007918 */ /* 0x000fc40000000000 */
[----:B------:R-:W-:-:S05]  /*c890*/  IMAD R21, R30, UR5, R21 ;  /* 0x000000051e157c24 */ /* 0x000fca000f8e0215 */
[----:B------:R-:W-:-:S07]  /*c8a0*/  IADD3 R21, R11, R21, RZ ;  /* 0x000000150b157210 */ /* 0x000fce0007ffe0ff */
.L_x_2255:
        /* <DEDUP_REMOVED lines=10> */
.L_x_2256:
[----:B------:R-:W-:Y:S01]  /*c950*/  R2UR UR4, R34 ;  /* 0x00000000220472ca */ /* 0x000fe200000e0000 */
[----:B------:R-:W-:Y:S01]  /*c960*/  ULDC.64 UR6, c[0x0][0x330] ;  /* 0x0000cc0000067ab9 */ /* 0x000fe20000000a00 */
[----:B------:R-:W-:Y:S01]  /*c970*/  IMAD.MOV.U32 R11, RZ, RZ, R21 ;  /* 0x000000ffff0b7224 */ /* 0x000fe200078e0015 */
[----:B------:R-:W-:Y:S01]  /*c980*/  IADD3 R35, R35, -0x1, RZ ;  /* 0xffffffff23237810 */ /* 0x000fe20007ffe0ff */
[----:B0-----:R-:W-:Y:S01]  /*c990*/  IMAD.U32 R3, RZ, RZ, UR6 ;  /* 0x00000006ff037e24 */ /* 0x001fe2000f8e00ff */
[----:B------:R0:W-:Y:S01]  /*c9a0*/  SYNCS.ARRIVE.TRANS64.A1T0 RZ, [R0+URZ+0x2a850], RZ ;  /* 0x02a850ff00ff79a7 */ /* 0x0001e2000810003f */
[----:B------:R-:W-:Y:S02]  /*c9b0*/  VIADD R6, R6, 0x60 ;  /* 0x0000006006067836 */ /* 0x000fe40000000000 */
[----:B------:R-:W-:-:S04]  /*c9c0*/  IMAD.WIDE.U32 R10, R3, UR41, R10 ;  /* 0x00000029030a7c25 */ /* 0x000fc8000f8e000a */
[----:B------:R-:W-:Y:S01]  /*c9d0*/  VIADD R7, R7, 0xffffffa0 ;  /* 0xffffffa007077836 */ /* 0x000fe20000000000 */
[----:B------:R-:W-:Y:S01]  /*c9e0*/  UIMAD UR4, UR4, UR6, URZ ;  /* 0x00000006040472a4 */ /* 0x000fe2000f8e023f */
[----:B------:R-:W-:-:S03]  /*c9f0*/  IMAD.MOV.U32 R19, RZ, RZ, R9 ;  /* 0x000000ffff137224 */ /* 0x000fc600078e0009 */
[----:B------:R-:W-:-:S03]  /*ca00*/  UIMAD UR4, UR41, UR7, UR4 ;  /* 0x00000007290472a4 */ /* 0x000fc6000f8e0204 */
[----:B------:R-:W-:Y:S02]  /*ca10*/  ULDC.64 UR6, c[0x0][0x318] ;  /* 0x0000c60000067ab9 */ /* 0x000fe40000000a00 */
[----:B------:R-:W-:Y:S01]  /*ca20*/  LEA R17, P0, R10, UR6, 0x1 ;  /* 0x000000060a117c11 */ /* 0x000fe2000f8008ff */
[----:B------:R-:W-:-:S05]  /*ca30*/  VIADD R3, R11, UR4 ;  /* 0x000000040b037c36 */ /* 0x000fca0008000000 */
[----:B------:R-:W-:Y:S02]  /*ca40*/  LEA.HI.X R18, R10, UR7, R3, 0x1, P0 ;  /* 0x000000070a127c11 */ /* 0x000fe400080f0c03 */
[----:B------:R-:W-:Y:S02]  /*ca50*/  ISETP.GT.AND P0, PT, R35, UR50, PT ;  /* 0x0000003223007c0c */ /* 0x000fe4000bf04270 */
[----:B------:R-:W-:-:S11]  /*ca60*/  MOV R10, R8 ;  /* 0x00000008000a7202 */ /* 0x000fd60000000f00 */
[----:B0-----:R-:W-:Y:S05]  /*ca70*/  @P0 BRA `(.L_x_2257) ;  /* 0xfffffff0006c0947 */ /* 0x001fea000383ffff */
[----:B------:R-:W-:Y:S05]  /*ca80*/  BSYNC B0 ;  /* 0x0000000000007941 */ /* 0x000fea0003800000 */
.L_x_2244:
[----:B------:R-:W-:-:S13]  /*ca90*/  LOP3.LUT P0, RZ, R36, 0x10, RZ, 0xc0, !PT ;  /* 0x0000001024ff7812 */ /* 0x000fda000780c0ff */
[----:B------:R-:W-:Y:S05]  /*caa0*/  @!P0 BRA `(.L_x_2258) ;  /* 0x0000000000048947 */ /* 0x000fea0003800000 */
[----:B------:R-:W-:Y:S01]  /*cab0*/  BPT.TRAP 0x1 ;  /* 0x000000040000795c */ /* 0x000fe20000300000 */
.L_x_2258:
        /* <DEDUP_REMOVED lines=9> */
.L_x_2340:
[----:B------:R-:W-:Y:S05]  /*cb50*/  BSYNC B0 ;  /* 0x0000000000007941 */ /* 0x000fea0003800000 */
.L_x_2259:
[----:B------:R-:W-:-:S03]  /*cb60*/  UMOV UR4, 0xffffffff ;  /* 0xffffffff00047882 */ /* 0x000fc60000000000 */
[----:B------:R-:W-:Y:S05]  /*cb70*/  BRA.DIV UR4, `(.L_x_2261) ;  /* 0x0000002e048c7947 */ /* 0x000fea000b800000 */
[----:B------:R-:W-:Y:S01]  /*cb80*/  SHFL.IDX PT, R5, R18, RZ, 0x181f ;  /* 0x00181fff12057589 */ /* 0x000fe200000e0000 */
[C---:B0-----:R-:W-:Y:S02]  /*cb90*/  LOP3.LUT R3, R32.reuse, 0x1, RZ, 0xc0, !PT ;  /* 0x0000000120037812 */ /* 0x041fe400078ec0ff */
[----:B------:R-:W-:Y:S01]  /*cba0*/  LOP3.LUT P0, RZ, R32, 0x2, RZ, 0xc0, !PT ;  /* 0x0000000220ff7812 */ /* 0x000fe2000780c0ff */
[----:B------:R-:W0:Y:S01]  /*cbb0*/  SHFL.IDX PT, R4, R17, RZ, 0x181f ;  /* 0x00181fff11047589 */ /* 0x000e2200000e0000 */
[----:B------:R-:W-:Y:S02]  /*cbc0*/  ISETP.NE.U32.AND P1, PT, R3, 0x1, PT ;  /* 0x000000010300780c */ /* 0x000fe40003f25070 */
[C---:B------:R-:W-:Y:S01]  /*cbd0*/  ISETP.LT.OR P3, PT, R23.reuse, 0x1, !P0 ;  /* 0x000000011700780c */ /* 0x040fe20004761670 */
[----:B------:R-:W2:Y:S01]  /*cbe0*/  SHFL.IDX PT, R6, R18, 0x1, 0x181f ;  /* 0x00381f0012067f89 */ /* 0x000ea200000e0000 */
[----:B------:R-:W-:Y:S02]  /*cbf0*/  ISETP.LT.OR P2, PT, R23, 0x1, P1 ;  /* 0x000000011700780c */ /* 0x000fe40000f41670 */
[----:B------:R-:W-:Y:S01]  /*cc00*/  LEA R3, R37, UR46, 0x1 ;  /* 0x0000002e25037c11 */ /* 0x000fe2000f8e08ff */
[----:B------:R-:W3:Y:S01]  /*cc10*/  SHFL.IDX PT, R14, R17, 0x1, 0x181f ;  /* 0x00381f00110e7f89 */ /* 0x000ee200000e0000 */
[----:B------:R-:W-:-:S02]  /*cc20*/  ISETP.LT.OR P4, PT, R23, 0x11, P1 ;  /* 0x000000111700780c */ /* 0x000fc40000f81670 */
[----:B------:R-:W-:Y:S01]  /*cc30*/  ISETP.LT.OR P5, PT, R23, 0x11, !P0 ;  /* 0x000000111700780c */ /* 0x000fe200047a1670 */
[----:B------:R-:W4:Y:S04]  /*cc40*/  SHFL.IDX PT, R20, R18, 0x2, 0x181f ;  /* 0x00581f0012147f89 */ /* 0x000f2800000e0000 */
[----:B------:R-:W5:Y:S04]  /*cc50*/  SHFL.IDX PT, R10, R17, 0x2, 0x181f ;  /* 0x00581f00110a7f89 */ /* 0x000f6800000e0000 */
[----:B------:R-:W1:Y:S04]  /*cc60*/  SHFL.IDX PT, R22, R17, 0x3, 0x181f ;  /* 0x00781f0011167f89 */ /* 0x000e6800000e0000 */
[----:B------:R-:W-:Y:S01]  /*cc70*/  SHFL.IDX PT, R19, R18, 0x4, 0x181f ;  /* 0x00981f0012137f89 */ /* 0x000fe200000e0000 */
[----:B0-----:R-:W-:-:S03]  /*cc80*/  IMAD.WIDE.U32 R4, R27, 0x2, R4 ;  /* 0x000000021b047825 */ /* 0x001fc600078e0004 */
[----:B------:R-:W0:Y:S01]  /*cc90*/  SHFL.IDX PT, R24, R17, 0x4, 0x181f ;  /* 0x00981f0011187f89 */ /* 0x000e2200000e0000 */
[----:B--2---:R-:W-:-:S03]  /*cca0*/  MOV R13, R6 ;  /* 0x00000006000d7202 */ /* 0x004fc60000000f00 */
[----:B------:R-:W2:Y:S01]  /*ccb0*/  SHFL.IDX PT, R7, R18, 0x3, 0x181f ;  /* 0x00781f0012077f89 */ /* 0x000ea200000e0000 */
[----:B---3--:R-:W-:-:S03]  /*ccc0*/  IMAD.MOV.U32 R12, RZ, RZ, R14 ;  /* 0x000000ffff0c7224 */ /* 0x008fc600078e000e */
[----:B------:R-:W-:Y:S01]  /*ccd0*/  LDGSTS.E.BYPASS.LTC128B.128 [R3+0x400], desc[UR36][R4.64], !P2 ;  /* 0x0040000004037fae */ /* 0x000fe2000d101d64 */
[C---:B------:R-:W-:Y:S01]  /*cce0*/  ISETP.LT.OR P2, PT, R23.reuse, 0x21, P1 ;  /* 0x000000211700780c */ /* 0x040fe20000f41670 */
[----:B----4-:R-:W-:Y:S02]  /*ccf0*/  IMAD.MOV.U32 R11, RZ, RZ, R20 ;  /* 0x000000ffff0b7224 */ /* 0x010fe400078e0014 */
[----:B------:R0:W-:Y:S01]  /*cd00*/  LDGSTS.E.BYPASS.LTC128B.128 [R3+0x3400], desc[UR36][R4.64+0x80], !P3 ;  /* 0x0340008004037fae */ /* 0x0001e2000d901d64 */
[----:B------:R-:W-:Y:S01]  /*cd10*/  ISETP.LT.OR P3, PT, R23, 0x21, !P0 ;  /* 0x000000211700780c */ /* 0x000fe20004761670 */
[C---:B------:R-:W-:Y:S02]  /*cd20*/  IMAD.WIDE.U32 R12, R27.reuse, 0x2, R12 ;  /* 0x000000021b0c7825 */ /* 0x040fe400078e000c */
[----:B------:R-:W3:Y:S02]  /*cd30*/  SHFL.IDX PT, R18, R18, 0x5, 0x181f ;  /* 0x00b81f0012127f89 */ /* 0x000ee400000e0000 */
[----:B-----5:R-:W-:-:S02]  /*cd40*/  IMAD.WIDE.U32 R10, R27, 0x2, R10 ;  /* 0x000000021b0a7825 */ /* 0x020fc400078e000a */
[----:B------:R-:W-:Y:S01]  /*cd50*/  LDGSTS.E.BYPASS.LTC128B.128 [R3+0xc00], desc[UR36][R12.64], !P4 ;  /* 0x00c000000c037fae */ /* 0x000fe2000e101d64 */
[C---:B------:R-:W-:Y:S01]  /*cd60*/  ISETP.LT.OR P4, PT, R23.reuse, 0x31, P1 ;  /* 0x000000311700780c */ /* 0x040fe20000f81670 */
[----:B-1----:R-:W-:Y:S02]  /*cd70*/  IMAD.MOV.U32 R6, RZ, RZ, R22 ;  /* 0x000000ffff067224 */ /* 0x002fe400078e0016 */
[----:B------:R-:W-:Y:S01]  /*cd80*/  LDGSTS.E.BYPASS.LTC128B.128 [R3+0x3c00], desc[UR36][R12.64+0x80], !P5 ;  /* 0x03c000800c037fae */ /* 0x000fe2000e901d64 */
[C---:B------:R-:W-:Y:S01]  /*cd90*/  ISETP.LT.OR P5, PT, R23.reuse, 0x31, !P0 ;  /* 0x000000311700780c */ /* 0x040fe200047a1670 */
[----:B0-----:R-:W-:Y:S01]  /*cda0*/  IMAD.MOV.U32 R4, RZ, RZ, R24 ;  /* 0x000000ffff047224 */ /* 0x001fe200078e0018 */
[----:B------:R-:W-:Y:S01]  /*cdb0*/  MOV R5, R19 ;  /* 0x0000001300057202 */ /* 0x000fe20000000f00 */
[----:B------:R-:W-:Y:S01]  /*cdc0*/  LDGSTS.E.BYPASS.LTC128B.128 [R3+0x1400], desc[UR36][R10.64], !P2 ;  /* 0x014000000a037fae */ /* 0x000fe2000d101d64 */
[----:B------:R-:W-:Y:S01]  /*cdd0*/  ISETP.LT.OR P2, PT, R23, 0x41, P1 ;  /* 0x000000411700780c */ /* 0x000fe20000f41670 */
[----:B--2---:R-:W-:-:S02]  /*cde0*/  IMAD.WIDE.U32 R6, R27, 0x2, R6 ;  /* 0x000000021b067825 */ /* 0x004fc400078e0006 */
[----:B------:R0:W-:Y:S01]  /*cdf0*/  LDGSTS.E.BYPASS.LTC128B.128 [R3+0x4400], desc[UR36][R10.64+0x80], !P3 ;  /* 0x044000800a037fae */ /* 0x0001e2000d901d64 */
[----:B------:R-:W-:Y:S01]  /*ce00*/  ISETP.LT.OR P3, PT, R23, 0x41, !P0 ;  /* 0x000000411700780c */ /* 0x000fe20004761670 */
[----:B------:R-:W-:Y:S02]  /*ce10*/  IMAD.WIDE.U32 R4, R27, 0x2, R4 ;  /* 0x000000021b047825 */ /* 0x000fe400078e0004 */
[----:B------:R1:W-:Y:S04]  /*ce20*/  LDGSTS.E.BYPASS.LTC128B.128 [R3+0x1c00], desc[UR36][R6.64], !P4 ;  /* 0x01c0000006037fae */ /* 0x0003e8000e101d64 */
[----:B------:R1:W-:Y:S04]  /*ce30*/  LDGSTS.E.BYPASS.LTC128B.128 [R3+0x4c00], desc[UR36][R6.64+0x80], !P5 ;  /* 0x04c0008006037fae */ /* 0x0003e8000e901d64 */
[----:B------:R1:W-:Y:S01]  /*ce40*/  LDGSTS.E.BYPASS.LTC128B.128 [R3+0x2400], desc[UR36][R4.64], !P2 ;  /* 0x0240000004037fae */ /* 0x0003e2000d101d64 */
[----:B0-----:R-:W-:-:S03]  /*ce50*/  IMAD.MOV.U32 R10, RZ, RZ, RZ ;  /* 0x000000ffff0a7224 */ /* 0x001fc600078e00ff */
[----:B------:R1:W0:Y:S04]  /*ce60*/  SHFL.IDX PT, R14, R17, 0x5, 0x181f ;  /* 0x00b81f00110e7f89 */ /* 0x00022800000e0000 */
[----:B---3--:R1:W-:Y:S02]  /*ce70*/  LDGSTS.E.BYPASS.LTC128B.128 [R3+0x5400], desc[UR36][R4.64+0x80], !P3 ;  /* 0x0540008004037fae */ /* 0x0083e4000d901d64 */
.L_x_2354:
[C---:B------:R-:W-:Y:S01]  /*ce80*/  ISETP.LT.OR P1, PT, R23.reuse, 0x51, P1 ;  /* 0x000000511700780c */ /* 0x040fe20000f21670 */
[----:B01----:R-:W-:Y:S01]  /*ce90*/  IMAD.MOV.U32 R4, RZ, RZ, R14 ;  /* 0x000000ffff047224 */ /* 0x003fe200078e000e */
        /* <DEDUP_REMOVED lines=10> */
.L_x_2262:
        /* <DEDUP_REMOVED lines=10> */
.L_x_2263:
[----:B------:R1:W-:Y:S02]  /*cfe0*/  SYNCS.ARRIVE.TRANS64.A1T0 RZ, [R0+URZ+0x2a850], RZ ;  /* 0x02a850ff00ff79a7 */ /* 0x0003e4000810003f */
[----:B-1----:R-:W-:-:S04]  /*cff0*/  IADD3 R0, R8, 0x1, RZ ;  /* 0x0000000108007810 */ /* 0x002fc80007ffe0ff */
[----:B------:R-:W-:-:S04]  /*d000*/  ISETP.NE.AND P0, PT, R0, 0x2, PT ;  /* 0x000000020000780c */ /* 0x000fc80003f05270 */
[----:B0-----:R-:W-:Y:S02]  /*d010*/  SEL R4, RZ, 0x1, P0 ;  /* 0x00000001ff047807 */ /* 0x001fe40000000000 */
[----:B------:R-:W-:Y:S02]  /*d020*/  SEL R0, R0, RZ, P0 ;  /* 0x000000ff00007207 */ /* 0x000fe40000000000 */
[----:B------:R-:W-:-:S07]  /*d030*/  LOP3.LUT R9, R9, R4, RZ, 0x3c, !PT ;  /* 0x0000000409097212 */ /* 0x000fce00078e3cff */
.L_x_2229:
[----:B------:R-:W0:Y:S01]  /*d040*/  S2R R4, SR_CgaCtaId ;  /* 0x0000000000047919 */ /* 0x000e220000008800 */
[----:B------:R-:W-:Y:S02]  /*d050*/  MOV R3, 0x400 ;  /* 0x0000040000037802 */ /* 0x000fe40000000f00 */
[----:B------:R-:W-:Y:S02]  /*d060*/  SHF.L.U32 R10, R10, 0x1f, RZ ;  /* 0x0000001f0a0a7819 */ /* 0x000fe400000006ff */
[----:B0-----:R-:W-:-:S04]  /*d070*/  LEA R5, R4, R3, 0x18 ;  /* 0x0000000304057211 */ /* 0x001fc800078ec0ff */
[----:B------:R-:W0:Y:S02]  /*d080*/  SYNCS.PHASECHK.TRANS64.TRYWAIT P0, [R5+URZ+0x2a820], R10 ;  /* 0x02a8200a050075a7 */ /* 0x000e24000800017f */
[----:B0-----:R-:W-:Y:S05]  /*d090*/  @!P0 BRA `(.L_x_2264) ;  /* 0x0000003000388947 */ /* 0x001fea0003800000 */
.L_x_2355:
[----:B------:R-:W-:-:S03]  /*d0a0*/  UMOV UR4, 0xffffffff ;  /* 0xffffffff00047882 */ /* 0x000fc60000000000 */
[----:B------:R-:W-:Y:S05]  /*d0b0*/  BRA.DIV UR4, `(.L_x_2265) ;  /* 0x0000003204447947 */ /* 0x000fea000b800000 */
[----:B------:R1:W2:Y:S02]  /*d0c0*/  SHFL.IDX PT, R14, R16, RZ, 0x1f ;  /* 0x00001fff100e7589 */ /* 0x0002a400000e0000 */
.L_x_2358:
[----:B--2---:R-:W-:-:S13]  /*d0d0*/  ISETP.NE.AND P0, PT, R14, RZ, PT ;  /* 0x000000ff0e00720c */ /* 0x004fda0003f05270 */
[----:B------:R-:W-:Y:S05]  /*d0e0*/  @P0 BRA `(.L_x_2185) ;  /* 0x00000000008c0947 */ /* 0x000fea0003800000 */
[----:B------:R-:W-:-:S03]  /*d0f0*/  UMOV UR4, 0xffffffff ;  /* 0xffffffff00047882 */ /* 0x000fc60000000000 */
[----:B------:R-:W-:Y:S05]  /*d100*/  BRA.DIV UR4, `(.L_x_2266) ;  /* 0x0000003204587947 */ /* 0x000fea000b800000 */
[----:B------:R-:W-:-:S13]  /*d110*/  ELECT P6, URZ, PT ;  /* 0x00000000003f782f */ /* 0x000fda00038c0000 */
.L_x_2361:
[----:B------:R-:W-:Y:S05]  /*d120*/  @!P6 BRA `(.L_x_2185) ;  /* 0x00000000007ce947 */ /* 0x000fea0003800000 */
[----:B------:R-:W-:-:S13]  /*d130*/  R2UR UR4, R2 ;  /* 0x00000000020472ca */ /* 0x000fda00000e0000 */
[----:B------:R-:W-:-:S06]  /*d140*/  ULOP3.LUT UR4, UR4, 0x2, URZ, 0xfc, !UPT ;  /* 0x0000000204047892 */ /* 0x000fcc000f8efc3f */
[----:B------:R-:W-:-:S05]  /*d150*/  IMAD.U32 R3, RZ, RZ, UR4 ;  /* 0x00000004ff037e24 */ /* 0x000fca000f8e00ff */
[----:B------:R-:W-:-:S13]  /*d160*/  ISETP.NE.AND P0, PT, R3, 0x3, PT ;  /* 0x000000030300780c */ /* 0x000fda0003f05270 */
[----:B------:R-:W-:Y:S05]  /*d170*/  @!P0 BRA `(.L_x_2267) ;  /* 0x0000000000048947 */ /* 0x000fea0003800000 */
[----:B------:R-:W-:Y:S01]  /*d180*/  BPT.TRAP 0x1 ;  /* 0x000000040000795c */ /* 0x000fe20000300000 */
.L_x_2267:
[C---:B------:R-:W-:Y:S01]  /*d190*/  IMAD R6, R0.reuse, 0x8, R5 ;  /* 0x0000000800067824 */ /* 0x040fe200078e0205 */
[----:B------:R-:W-:Y:S01]  /*d1a0*/  SHF.L.U32 R3, R9, 0x1f, RZ ;  /* 0x0000001f09037819 */ /* 0x000fe200000006ff */
[----:B------:R-:W-:-:S03]  /*d1b0*/  VIADD R0, R0, 0x1 ;  /* 0x0000000100007836 */ /* 0x000fc60000000000 */
[----:B------:R-:W2:Y:S02]  /*d1c0*/  SYNCS.PHASECHK.TRANS64.TRYWAIT P1, [R6+URZ+0x2a840], R3 ;  /* 0x02a84003060075a7 */ /* 0x000ea4000802017f */
[----:B------:R-:W-:-:S04]  /*d1d0*/  ISETP.NE.AND P2, PT, R0, 0x2, PT ;  /* 0x000000020000780c */ /* 0x000fc80003f45270 */
[----:B------:R-:W-:Y:S01]  /*d1e0*/  SEL R4, RZ, 0x1, P2 ;  /* 0x00000001ff047807 */ /* 0x000fe20001000000 */
[----:B--2---:R-:W-:Y:S08]  /*d1f0*/  @!P1 BRA `(.L_x_2268) ;  /* 0x00000030003c9947 */ /* 0x004ff00003800000 */
.L_x_2362:
[----:B------:R-:W-:Y:S02]  /*d200*/  SEL R0, R0, RZ, P2 ;  /* 0x000000ff00007207 */ /* 0x000fe40001000000 */
[----:B------:R-:W-:Y:S01]  /*d210*/  LOP3.LUT R4, R9, R4, RZ, 0x3c, !PT ;  /* 0x0000000409047212 */ /* 0x000fe200078e3cff */
[----:B------:R-:W-:Y:S06]  /*d220*/  @!P0 BRA `(.L_x_2269) ;  /* 0x0000000000048947 */ /* 0x000fec0003800000 */
[----:B------:R-:W-:Y:S01]  /*d230*/  BPT.TRAP 0x1 ;  /* 0x000000040000795c */ /* 0x000fe20000300000 */
.L_x_2269:
[----:B0-----:R-:W-:Y:S02]  /*d240*/  LEA R5, R0, R5, 0x3 ;  /* 0x0000000500057211 */ /* 0x001fe400078e18ff */
[----:B------:R-:W-:-:S04]  /*d250*/  SHF.L.U32 R0, R4, 0x1f, RZ ;  /* 0x0000001f04007819 */ /* 0x000fc800000006ff */
[----:B------:R-:W0:Y:S02]  /*d260*/  SYNCS.PHASECHK.TRANS64.TRYWAIT P1, [R5+URZ+0x2a840], R0 ;  /* 0x02a84000050075a7 */ /* 0x000e24000802017f */
[----:B0-----:R-:W-:Y:S05]  /*d270*/  @!P1 BRA `(.L_x_2270) ;  /* 0x0000003000309947 */ /* 0x001fea0003800000 */
.L_x_2363:
[----:B------:R-:W-:Y:S05]  /*d280*/  @!P0 BRA `(.L_x_2271) ;  /* 0x0000000000048947 */ /* 0x000fea0003800000 */
[----:B------:R-:W-:Y:S01]  /*d290*/  BPT.TRAP 0x1 ;  /* 0x000000040000795c */ /* 0x000fe20000300000 */
.L_x_2271:
[----:B------:R-:W3:Y:S02]  /*d2a0*/  SYNCS.PHASECHK.TRANS64.TRYWAIT P1, [R6+URZ+0x2a860], R3 ;  /* 0x02a86003060075a7 */ /* 0x000ee4000802017f */
[----:B---3--:R-:W-:Y:S05]  /*d2b0*/  @!P1 BRA `(.L_x_2272) ;  /* 0x0000003000349947 */ /* 0x008fea0003800000 */
.L_x_2364:
[----:B------:R-:W-:Y:S05]  /*d2c0*/  @!P0 BRA `(.L_x_2273) ;  /* 0x0000000000048947 */ /* 0x000fea0003800000 */
[----:B------:R-:W-:Y:S01]  /*d2d0*/  BPT.TRAP 0x1 ;  /* 0x000000040000795c */ /* 0x000fe20000300000 */
.L_x_2273:
[----:B----4-:R4:W0:Y:S02]  /*d2e0*/  SYNCS.PHASECHK.TRANS64.TRYWAIT P0, [R5+URZ+0x2a860], R0 ;  /* 0x02a86000050075a7 */ /* 0x010824000800017f */
[----:B0-----:R-:W-:Y:S05]  /*d2f0*/  @!P0 NANOSLEEP.SYNCS 0x989680 ;  /* 0x009896800000895d */ /* 0x001fea0003900000 */
[----:B------:R-:W0:Y:S02]  /*d300*/  @!P0 SYNCS.PHASECHK.TRANS64 P0, [R5+URZ+0x2a860], R0 ;  /* 0x02a86000050085a7 */ /* 0x000e24000800007f */
[----:B0-----:R-:W-:Y:S05]  /*d310*/  @!P0 BRA `(.L_x_2273) ;  /* 0xfffffffc00f08947 */ /* 0x001fea000383ffff */
.L_x_2185:
[----:B------:R-:W-:Y:S05]  /*d320*/  BSYNC B6 ;  /* 0x0000000000067941 */ /* 0x000fea0003800000 */
.L_x_2182:
[----:B------:R-:W-:Y:S05]  /*d330*/  EXIT ;  /* 0x000000000000794d */ /* 0x000fea0003800000 */
.L_x_2189:
[----:B-1----:R-:W-:-:S04]  /*d340*/  IMAD.U32 R3, RZ, RZ, UR38 ;  /* 0x00000026ff037e24 */ /* 0x002fc8000f8e00ff */
[----:B------:R1:W2:Y:S03]  /*d350*/  SYNCS.PHASECHK.TRANS64.TRYWAIT P0, [R3+URZ+0x2a800], R0 ;  /* 0x02a80000030075a7 */ /* 0x0002a6000800017f */
[----:B--2---:R-:W-:Y:S05]  /*d360*/  @!P0 NANOSLEEP.SYNCS 0x989680 ;  /* 0x009896800000895d */ /* 0x004fea0003900000 */
[----:B------:R-:W2:Y:S02]  /*d370*/  @!P0 SYNCS.PHASECHK.TRANS64 P0, [R3+URZ+0x2a800], R0 ;  /* 0x02a80000030085a7 */ /* 0x000ea4000800007f */
[----:B--2---:R-:W-:Y:S05]  /*d380*/  @!P0 BRA `(.L_x_2189) ;  /* 0xfffffffc00ec8947 */ /* 0x004fea000383ffff */
[----:B------:R-:W-:Y:S05]  /*d390*/  BRA `(.L_x_2274) ;  /* 0xffffff3c00c07947 */ /* 0x000fea000383ffff */
.L_x_2193:
[----:B--2---:R-:W-:-:S04]  /*d3a0*/  IMAD.U32 R3, RZ, RZ, UR38 ;  /* 0x00000026ff037e24 */ /* 0x004fc8000f8e00ff */
[----:B------:R2:W3:Y:S03]  /*d3b0*/  SYNCS.PHASECHK.TRANS64.TRYWAIT P1, [R3+URZ+0x2a830], R0 ;  /* 0x02a83000030075a7 */ /* 0x0004e6000802017f */
[----:B---3--:R-:W-:Y:S05]  /*d3c0*/  @!P1 NANOSLEEP.SYNCS 0x989680 ;  /* 0x009896800000995d */ /* 0x008fea0003900000 */
[----:B------:R-:W3:Y:S02]  /*d3d0*/  @!P1 SYNCS.PHASECHK.TRANS64 P1, [R3+URZ+0x2a830], R0 ;  /* 0x02a83000030095a7 */ /* 0x000ee4000802007f */
[----:B---3--:R-:W-:Y:S05]  /*d3e0*/  @!P1 BRA `(.L_x_2193) ;  /* 0xfffffffc00ec9947 */ /* 0x008fea000383ffff */
[----:B------:R-:W-:Y:S05]  /*d3f0*/  BRA `(.L_x_2192) ;  /* 0xffffff3c00e07947 */ /* 0x000fea000383ffff */
.L_x_2199:
[----:B-1----:R-:W-:-:S04]  /*d400*/  IMAD.U32 R8, RZ, RZ, UR7 ;  /* 0x00000007ff087e24 */ /* 0x002fc8000f8e00ff */
[----:B------:R1:W2:Y:S03]  /*d410*/  SYNCS.PHASECHK.TRANS64.TRYWAIT P1, [R8+URZ+0x2a830], R5 ;  /* 0x02a83005080075a7 */ /* 0x0002a6000802017f */
[----:B--2---:R-:W-:Y:S05]  /*d420*/  @!P1 NANOSLEEP.SYNCS 0x989680 ;  /* 0x009896800000995d */ /* 0x004fea0003900000 */
[----:B------:R-:W2:Y:S02]  /*d430*/  @!P1 SYNCS.PHASECHK.TRANS64 P1, [R8+URZ+0x2a830], R5 ;  /* 0x02a83005080095a7 */ /* 0x000ea4000802007f */
[----:B--2---:R-:W-:Y:S05]  /*d440*/  @!P1 BRA `(.L_x_2199) ;  /* 0xfffffffc00ec9947 */ /* 0x004fea000383ffff */
[----:B------:R-:W-:Y:S05]  /*d450*/  BRA `(.L_x_2198) ;  /* 0xffffff6000547947 */ /* 0x000fea000383ffff */
.L_x_2203:
[----:B-1----:R-:W-:-:S04]  /*d460*/  MOV R6, UR10 ;  /* 0x0000000a00067c02 */ /* 0x002fc80008000f00 */
[----:B------:R1:W2:Y:S03]  /*d470*/  SYNCS.PHASECHK.TRANS64.TRYWAIT P1, [R6+URZ+0x2a850], R5 ;  /* 0x02a85005060075a7 */ /* 0x0002a6000802017f */
[----:B--2---:R-:W-:Y:S05]  /*d480*/  @!P1 NANOSLEEP.SYNCS 0x989680 ;  /* 0x009896800000995d */ /* 0x004fea0003900000 */
[----:B------:R-:W2:Y:S02]  /*d490*/  @!P1 SYNCS.PHASECHK.TRANS64 P1, [R6+URZ+0x2a850], R5 ;  /* 0x02a85005060095a7 */ /* 0x000ea4000802007f */
[----:B--2---:R-:W-:Y:S05]  /*d4a0*/  @!P1 BRA `(.L_x_2203) ;  /* 0xfffffffc00ec9947 */ /* 0x004fea000383ffff */
[----:B------:R-:W-:Y:S05]  /*d4b0*/  BRA `(.L_x_2202) ;  /* 0xffffff6800607947 */ /* 0x000fea000383ffff */
.L_x_2211:
[----:B-1----:R-:W-:-:S04]  /*d4c0*/  IMAD.U32 R8, RZ, RZ, UR7 ;  /* 0x00000007ff087e24 */ /* 0x002fc8000f8e00ff */
[----:B------:R1:W2:Y:S03]  /*d4d0*/  SYNCS.PHASECHK.TRANS64.TRYWAIT P1, [R8+URZ+0x2a830], R5 ;  /* 0x02a83005080075a7 */ /* 0x0002a6000802017f */
[----:B--2---:R-:W-:Y:S05]  /*d4e0*/  @!P1 NANOSLEEP.SYNCS 0x989680 ;  /* 0x009896800000995d */ /* 0x004fea0003900000 */
[----:B------:R-:W2:Y:S02]  /*d4f0*/  @!P1 SYNCS.PHASECHK.TRANS64 P1, [R8+URZ+0x2a830], R5 ;  /* 0x02a83005080095a7 */ /* 0x000ea4000802007f */
[----:B--2---:R-:W-:Y:S05]  /*d500*/  @!P1 BRA `(.L_x_2211) ;  /* 0xfffffffc00ec9947 */ /* 0x004fea000383ffff */
[----:B------:R-:W-:Y:S05]  /*d510*/  BRA `(.L_x_2210) ;  /* 0xffffff8000e87947 */ /* 0x000fea000383ffff */
.L_x_2215:
[----:B-1----:R-:W-:-:S04]  /*d520*/  IMAD.U32 R6, RZ, RZ, UR5 ;  /* 0x00000005ff067e24 */ /* 0x002fc8000f8e00ff */
[----:B------:R1:W2:Y:S03]  /*d530*/  SYNCS.PHASECHK.TRANS64.TRYWAIT P1, [R6+URZ+0x2a850], R5 ;  /* 0x02a85005060075a7 */ /* 0x0002a6000802017f */
[----:B--2---:R-:W-:Y:S05]  /*d540*/  @!P1 NANOSLEEP.SYNCS 0x989680 ;  /* 0x009896800000995d */ /* 0x004fea0003900000 */
[----:B------:R-:W2:Y:S02]  /*d550*/  @!P1 SYNCS.PHASECHK.TRANS64 P1, [R6+URZ+0x2a850], R5 ;  /* 0x02a85005060095a7 */ /* 0x000ea4000802007f */
[----:B--2---:R-:W-:Y:S05]  /*d560*/  @!P1 BRA `(.L_x_2215) ;  /* 0xfffffffc00ec9947 */ /* 0x004fea000383ffff */
[----:B------:R-:W-:Y:S05]  /*d570*/  BRA `(.L_x_2214) ;  /* 0xffffff8800f47947 */ /* 0x000fea000383ffff */
.L_x_2222:
[----:B-1----:R-:W-:-:S04]  /*d580*/  IMAD.U32 R7, RZ, RZ, UR5 ;  /* 0x00000005ff077e24 */ /* 0x002fc8000f8e00ff */
[----:B------:R1:W2:Y:S03]  /*d590*/  SYNCS.PHASECHK.TRANS64.TRYWAIT P1, [R7+URZ+0x2a850], R0 ;  /* 0x02a85000070075a7 */ /* 0x0002a6000802017f */
[----:B--2---:R-:W-:Y:S05]  /*d5a0*/  @!P1 NANOSLEEP.SYNCS 0x989680 ;  /* 0x009896800000995d */ /* 0x004fea0003900000 */
[----:B------:R-:W2:Y:S02]  /*d5b0*/  @!P1 SYNCS.PHASECHK.TRANS64 P1, [R7+URZ+0x2a850], R0 ;  /* 0x02a85000070095a7 */ /* 0x000ea4000802007f */
[----:B--2---:R-:W-:Y:S05]  /*d5c0*/  @!P1 BRA `(.L_x_2222) ;  /* 0xfffffffc00ec9947 */ /* 0x004fea000383ffff */
[----:B------:R-:W-:Y:S05]  /*d5d0*/  BRA `(.L_x_2221) ;  /* 0xffffffa000807947 */ /* 0x000fea000383ffff */
.L_x_2234:
[----:B------:R-:W-:Y:S01]  /*d5e0*/  MOV R13, R16 ;  /* 0x00000010000d7202 */ /* 0x000fe20000000f00 */
[----:B------:R-:W-:Y:S02]  /*d5f0*/  IMAD.MOV.U32 R12, RZ, RZ, RZ ;  /* 0x000000ffff0c7224 */ /* 0x000fe400078e00ff */
[----:B------:R-:W-:Y:S02]  /*d600*/  IMAD.MOV.U32 R11, RZ, RZ, 0x1f ;  /* 0x0000001fff0b7424 */ /* 0x000fe400078e00ff */
[----:B------:R-:W-:-:S07]  /*d610*/  IMAD.MOV.U32 R15, RZ, RZ, -0x1 ;  /* 0xffffffffff0f7424 */ /* 0x000fce00078e00ff */
[----:B-----5:R-:W-:Y:S05]  /*d620*/  WARPSYNC.COLLECTIVE R15, `(.L_x_2275) ;  /* 0x000000000f087348 */ /* 0x020fea0003c00000 */
[----:B------:R0:W1:Y:S02]  /*d630*/  SHFL.IDX P6, R14, R13, R12, R11 ;  /* 0x0000000c0d0e7389 */ /* 0x00006400000c000b */
[----:B01---5:R-:W-:Y:S01]  /*d640*/  ENDCOLLECTIVE ;  /* 0x000000000000791b */ /* 0x023fe20003800000 */
.L_x_2275:
[----:B------:R-:W-:Y:S05]  /*d650*/  BRA `(.L_x_2276) ;  /* 0xffffffcc00b07947 */ /* 0x000fea000383ffff */
.L_x_2236:
[----:B0-----:R-:W-:-:S04]  /*d660*/  MOV R5, UR46 ;  /* 0x0000002e00057c02 */ /* 0x001fc80008000f00 */
[----:B------:R0:W1:Y:S03]  /*d670*/  SYNCS.PHASECHK.TRANS64.TRYWAIT P0, [R5+URZ+0x2a840], R4 ;  /* 0x02a84004050075a7 */ /* 0x000066000800017f */
[----:B-1----:R-:W-:Y:S05]  /*d680*/  @!P0 NANOSLEEP.SYNCS 0x989680 ;  /* 0x009896800000895d */ /* 0x002fea0003900000 */
[----:B------:R-:W1:Y:S02]  /*d690*/  @!P0 SYNCS.PHASECHK.TRANS64 P0, [R5+URZ+0x2a840], R4 ;  /* 0x02a84004050085a7 */ /* 0x000e64000800007f */
[----:B-1----:R-:W-:Y:S05]  /*d6a0*/  @!P0 BRA `(.L_x_2236) ;  /* 0xfffffffc00ec8947 */ /* 0x002fea000383ffff */
[----:B------:R-:W-:Y:S05]  /*d6b0*/  BRA `(.L_x_2277) ;  /* 0xffffffd000c07947 */ /* 0x000fea000383ffff */
.L_x_2237:
[----:B------:R-:W-:Y:S01]  /*d6c0*/  BSSY B0, `(.L_x_2278) ;  /* 0x0000008000007945 */ /* 0x000fe20003800000 */
[----:B------:R-:W-:Y:S01]  /*d6d0*/  IMAD.MOV.U32 R13, RZ, RZ, R3 ;  /* 0x000000ffff0d7224 */ /* 0x000fe200078e0003 */
[----:B------:R-:W-:Y:S01]  /*d6e0*/  MOV R15, 0xffffffff ;  /* 0xffffffff000f7802 */ /* 0x000fe20000000f00 */
[----:B------:R-:W-:Y:S02]  /*d6f0*/  IMAD.MOV.U32 R12, RZ, RZ, RZ ;  /* 0x000000ffff0c7224 */ /* 0x000fe400078e00ff */
[----:B------:R-:W-:-:S07]  /*d700*/  IMAD.MOV.U32 R11, RZ, RZ, 0x181f ;  /* 0x0000181fff0b7424 */ /* 0x000fce00078e00ff */
[----:B------:R-:W-:Y:S05]  /*d710*/  WARPSYNC.COLLECTIVE R15, `(.L_x_2279) ;  /* 0x000000000f087348 */ /* 0x000fea0003c00000 */
[----:B------:R0:W1:Y:S02]  /*d720*/  SHFL.IDX P6, R14, R13, R12, R11 ;  /* 0x0000000c0d0e7389 */ /* 0x00006400000c000b */
[----:B01----:R-:W-:Y:S01]  /*d730*/  ENDCOLLECTIVE ;  /* 0x000000000000791b */ /* 0x003fe20003800000 */
.L_x_2279:
[----:B------:R-:W-:Y:S05]  /*d740*/  BSYNC B0 ;  /* 0x0000000000007941 */ /* 0x000fea0003800000 */
.L_x_2278:
[----:B------:R-:W-:Y:S01]  /*d750*/  IMAD.MOV.U32 R13, RZ, RZ, R0 ;  /* 0x000000ffff0d7224 */ /* 0x000fe200078e0000 */
[----:B------:R-:W-:Y:S01]  /*d760*/  MOV R11, 0x181f ;  /* 0x0000181f000b7802 */ /* 0x000fe20000000f00 */
[----:B------:R-:W-:Y:S01]  /*d770*/  IMAD.MOV.U32 R12, RZ, RZ, RZ ;  /* 0x000000ffff0c7224 */ /* 0x000fe200078e00ff */
[----:B------:R-:W-:Y:S01]  /*d780*/  @P0 LEA R19, R37, UR46, 0x1 ;  /* 0x0000002e25130c11 */ /* 0x000fe2000f8e08ff */
[----:B------:R-:W-:Y:S02]  /*d790*/  IMAD.MOV.U32 R15, RZ, RZ, -0x1 ;  /* 0xffffffffff0f7424 */ /* 0x000fe400078e00ff */
[----:B------:R-:W-:-:S07]  /*d7a0*/  IMAD.MOV.U32 R5, RZ, RZ, R14 ;  /* 0x000000ffff057224 */ /* 0x000fce00078e000e */
[----:B------:R-:W-:Y:S05]  /*d7b0*/  WARPSYNC.COLLECTIVE R15, `(.L_x_2280) ;  /* 0x000000000f087348 */ /* 0x000fea0003c00000 */
[----:B------:R0:W1:Y:S02]  /*d7c0*/  SHFL.IDX P6, R14, R13, R12, R11 ;  /* 0x0000000c0d0e7389 */ /* 0x00006400000c000b */
[----:B01----:R-:W-:Y:S01]  /*d7d0*/  ENDCOLLECTIVE ;  /* 0x000000000000791b */ /* 0x003fe20003800000 */
.L_x_2280:
[----:B------:R-:W-:Y:S01]  /*d7e0*/  IMAD.MOV.U32 R13, RZ, RZ, R3 ;  /* 0x000000ffff0d7224 */ /* 0x000fe200078e0003 */
[----:B------:R-:W-:Y:S01]  /*d7f0*/  MOV R12, 0x1 ;  /* 0x00000001000c7802 */ /* 0x000fe20000000f00 */
[----:B------:R-:W-:-:S07]  /*d800*/  IMAD.MOV.U32 R4, RZ, RZ, R14 ;  /* 0x000000ffff047224 */ /* 0x000fce00078e000e */
[----:B------:R-:W-:Y:S05]  /*d810*/  WARPSYNC.COLLECTIVE R15, `(.L_x_2281) ;  /* 0x000000000f087348 */ /* 0x000fea0003c00000 */
[----:B------:R0:W1:Y:S02]  /*d820*/  SHFL.IDX P6, R14, R13, R12, R11 ;  /* 0x0000000c0d0e7389 */ /* 0x00006400000c000b */
[----:B01----:R-:W-:Y:S01]  /*d830*/  ENDCOLLECTIVE ;  /* 0x000000000000791b */ /* 0x003fe20003800000 */
.L_x_2281:
        /* <DEDUP_REMOVED lines=13> */
.L_x_2282:
[----:B------:R-:W-:Y:S02]  /*d910*/  MOV R5, R7 ;  /* 0x0000000700057202 */ /* 0x000fe40000000f00 */
[----:B------:R-:W-:Y:S01]  /*d920*/  @P0 LEA R20, R37, UR46, 0x1 ;  /* 0x0000002e25140c11 */ /* 0x000fe2000f8e08ff */
[----:B------:R-:W-:Y:S02]  /*d930*/  IMAD.MOV.U32 R13, RZ, RZ, R3 ;  /* 0x000000ffff0d7224 */ /* 0x000fe400078e0003 */
[----:B------:R-:W-:Y:S02]  /*d940*/  IMAD.MOV.U32 R12, RZ, RZ, 0x2 ;  /* 0x00000002ff0c7424 */ /* 0x000fe400078e00ff */
[----:B------:R-:W-:-:S07]  /*d950*/  IMAD.MOV.U32 R4, RZ, RZ, R14 ;  /* 0x000000ffff047224 */ /* 0x000fce00078e000e */
[----:B------:R-:W-:Y:S05]  /*d960*/  WARPSYNC.COLLECTIVE R15, `(.L_x_2283) ;  /* 0x000000000f087348 */ /* 0x000fea0003c00000 */
[----:B------:R0:W1:Y:S02]  /*d970*/  SHFL.IDX P6, R14, R13, R12, R11 ;  /* 0x0000000c0d0e7389 */ /* 0x00006400000c000b */
[----:B01----:R-:W-:Y:S01]  /*d980*/  ENDCOLLECTIVE ;  /* 0x000000000000791b */ /* 0x003fe20003800000 */
.L_x_2283:
        /* <DEDUP_REMOVED lines=13> */
.L_x_2284:
[----:B------:R-:W-:Y:S01]  /*da60*/  IMAD.MOV.U32 R5, RZ, RZ, R10 ;  /* 0x000000ffff057224 */ /* 0x000fe200078e000a */
[----:B------:R-:W-:Y:S01]  /*da70*/  MOV R13, R3 ;  /* 0x00000003000d7202 */ /* 0x000fe20000000f00 */
[----:B------:R-:W-:Y:S02]  /*da80*/  IMAD.MOV.U32 R12, RZ, RZ, 0x3 ;  /* 0x00000003ff0c7424 */ /* 0x000fe400078e00ff */
[----:B------:R-:W-:-:S07]  /*da90*/  IMAD.MOV.U32 R21, RZ, RZ, R14 ;  /* 0x000000ffff157224 */ /* 0x000fce00078e000e */
[----:B------:R-:W-:Y:S05]  /*daa0*/  WARPSYNC.COLLECTIVE R15, `(.L_x_2285) ;  /* 0x000000000f087348 */ /* 0x000fea0003c00000 */
[----:B------:R0:W1:Y:S02]  /*dab0*/  SHFL.IDX P6, R14, R13, R12, R11 ;  /* 0x0000000c0d0e7389 */ /* 0x00006400000c000b */
[----:B01----:R-:W-:Y:S01]  /*dac0*/  ENDCOLLECTIVE ;  /* 0x000000000000791b */ /* 0x003fe20003800000 */
.L_x_2285:
[----:B------:R-:W-:Y:S01]  /*dad0*/  IMAD.MOV.U32 R4, RZ, RZ, R21 ;  /* 0x000000ffff047224 */ /* 0x000fe200078e0015 */
[----:B------:R-:W-:-:S03]  /*dae0*/  @P0 LEA R21, R37, UR46, 0x1 ;  /* 0x0000002e25150c11 */ /* 0x000fc6000f8e08ff */
        /* <DEDUP_REMOVED lines=13> */
.L_x_2286:
[----:B------:R-:W-:Y:S01]  /*dbc0*/  IMAD.MOV.U32 R5, RZ, RZ, R7 ;  /* 0x000000ffff057224 */ /* 0x000fe200078e0007 */
[----:B------:R-:W-:Y:S01]  /*dbd0*/  @P0 LEA R7, R37, UR46, 0x1 ;  /* 0x0000002e25070c11 */ /* 0x000fe2000f8e08ff */
[----:B------:R-:W-:Y:S02]  /*dbe0*/  IMAD.MOV.U32 R13, RZ, RZ, R3 ;  /* 0x000000ffff0d7224 */ /* 0x000fe400078e0003 */
[----:B------:R-:W-:Y:S01]  /*dbf0*/  IMAD.MOV.U32 R12, RZ, RZ, 0x4 ;  /* 0x00000004ff0c7424 */ /* 0x000fe200078e00ff */
[----:B------:R-:W-:-:S07]  /*dc00*/  MOV R4, R14 ;  /* 0x0000000e00047202 */ /* 0x000fce0000000f00 */
[----:B------:R-:W-:Y:S05]  /*dc10*/  WARPSYNC.COLLECTIVE R15, `(.L_x_2287) ;  /* 0x000000000f087348 */ /* 0x000fea0003c00000 */
[----:B------:R0:W1:Y:S02]  /*dc20*/  SHFL.IDX P6, R14, R13, R12, R11 ;  /* 0x0000000c0d0e7389 */ /* 0x00006400000c000b */
[----:B01----:R-:W-:Y:S01]  /*dc30*/  ENDCOLLECTIVE ;  /* 0x000000000000791b */ /* 0x003fe20003800000 */
.L_x_2287:
        /* <DEDUP_REMOVED lines=8> */
[----:B------:R-:W-:Y:S02]  /*dcc0*/  ISETP.GE.AND P0, PT, R6, 0x41, PT ;  /* 0x000000410600780c */ /* 0x000fe40003f06270 */
[----:B------:R-:W-:-:S11]  /*dcd0*/  MOV R10, R14 ;  /* 0x0000000e000a7202 */ /* 0x000fd60000000f00 */
[----:B0-----:R-:W-:Y:S05]  /*dce0*/  WARPSYNC.COLLECTIVE R15, `(.L_x_2288) ;  /* 0x000000000f087348 */ /* 0x001fea0003c00000 */
[----:B------:R1:W2:Y:S02]  /*dcf0*/  SHFL.IDX P6, R14, R13, R12, R11 ;  /* 0x0000000c0d0e7389 */ /* 0x0002a400000c000b */
[----:B012---:R-:W-:Y:S01]  /*dd00*/  ENDCOLLECTIVE ;  /* 0x000000000000791b */ /* 0x007fe20003800000 */
.L_x_2288:
[----:B------:R-:W-:Y:S01]  /*dd10*/  MOV R5, R10 ;  /* 0x0000000a00057202 */ /* 0x000fe20000000f00 */
[----:B------:R-:W-:Y:S02]  /*dd20*/  IMAD.MOV.U32 R13, RZ, RZ, R3 ;  /* 0x000000ffff0d7224 */ /* 0x000fe400078e0003 */
[----:B------:R-:W-:Y:S02]  /*dd30*/  IMAD.MOV.U32 R12, RZ, RZ, 0x5 ;  /* 0x00000005ff0c7424 */ /* 0x000fe400078e00ff */
[----:B------:R-:W-:-:S07]  /*dd40*/  IMAD.MOV.U32 R19, RZ, RZ, R14 ;  /* 0x000000ffff137224 */ /* 0x000fce00078e000e */
[----:B------:R-:W-:Y:S05]  /*dd50*/  WARPSYNC.COLLECTIVE R15, `(.L_x_2289) ;  /* 0x000000000f087348 */ /* 0x000fea0003c00000 */
[----:B------:R0:W1:Y:S02]  /*dd60*/  SHFL.IDX P6, R14, R13, R12, R11 ;  /* 0x0000000c0d0e7389 */ /* 0x00006400000c000b */
[----:B01----:R-:W-:Y:S01]  /*dd70*/  ENDCOLLECTIVE ;  /* 0x000000000000791b */ /* 0x003fe20003800000 */
.L_x_2289:
[----:B------:R-:W-:Y:S01]  /*dd80*/  IMAD.MOV.U32 R4, RZ, RZ, R19 ;  /* 0x000000ffff047224 */ /* 0x000fe200078e0013 */
[----:B------:R-:W-:-:S03]  /*dd90*/  @P0 LEA R19, R37, UR46, 0x1 ;  /* 0x0000002e25130c11 */ /* 0x000fc6000f8e08ff */
        /* <DEDUP_REMOVED lines=8> */
[----:B------:R-:W-:-:S07]  /*de20*/  IMAD.MOV.U32 R3, RZ, RZ, R14 ;  /* 0x000000ffff037224 */ /* 0x000fce00078e000e */
[----:B0-----:R-:W-:Y:S05]  /*de30*/  WARPSYNC.COLLECTIVE R15, `(.L_x_2290) ;  /* 0x000000000f087348 */ /* 0x001fea0003c00000 */
[----:B------:R1:W2:Y:S02]  /*de40*/  SHFL.IDX P6, R14, R13, R12, R11 ;  /* 0x0000000c0d0e7389 */ /* 0x0002a400000c000b */
[----:B012---:R-:W-:Y:S01]  /*de50*/  ENDCOLLECTIVE ;  /* 0x000000000000791b */ /* 0x007fe20003800000 */
.L_x_2290:
[----:B------:R-:W-:Y:S05]  /*de60*/  BRA `(.L_x_2291) ;  /* 0xffffffd000207947 */ /* 0x000fea000383ffff */
.L_x_2240:
[----:B------:R-:W-:Y:S01]  /*de70*/  IMAD.MOV.U32 R13, RZ, RZ, R0 ;  /* 0x000000ffff0d7224 */ /* 0x000fe200078e0000 */
[----:B------:R-:W-:Y:S01]  /*de80*/  MOV R15, 0xffffffff ;  /* 0xffffffff000f7802 */ /* 0x000fe20000000f00 */
[----:B------:R-:W-:Y:S01]  /*de90*/  IMAD.MOV.U32 R12, RZ, RZ, RZ ;  /* 0x000000ffff0c7224 */ /* 0x000fe200078e00ff */
[----:B------:R-:W-:Y:S01]  /*dea0*/  MOV R10, UR48 ;  /* 0x00000030000a7c02 */ /* 0x000fe20008000f00 */
[----:B------:R-:W-:-:S04]  /*deb0*/  IMAD.MOV.U32 R11, RZ, RZ, 0x181f ;  /* 0x0000181fff0b7424 */ /* 0x000fc800078e00ff */
[----:B------:R-:W-:-:S07]  /*dec0*/  IMAD R7, R10, 0x80, R23 ;  /* 0x000000800a077824 */ /* 0x000fce00078e0217 */
[----:B------:R-:W-:Y:S05]  /*ded0*/  WARPSYNC.COLLECTIVE R15, `(.L_x_2292) ;  /* 0x000000000f087348 */ /* 0x000fea0003c00000 */
[----:B------:R0:W1:Y:S02]  /*dee0*/  SHFL.IDX P6, R14, R13, R12, R11 ;  /* 0x0000000c0d0e7389 */ /* 0x00006400000c000b */
[----:B01----:R-:W-:Y:S01]  /*def0*/  ENDCOLLECTIVE ;  /* 0x000000000000791b */ /* 0x003fe20003800000 */
.L_x_2292:
[----:B------:R-:W-:Y:S02]  /*df00*/  VIADD R9, R7, 0x10 ;  /* 0x0000001007097836 */ /* 0x000fe40000000000 */
[----:B------:R-:W-:Y:S02]  /*df10*/  IMAD.MOV.U32 R13, RZ, RZ, R3 ;  /* 0x000000ffff0d7224 */ /* 0x000fe400078e0003 */
[----:B------:R-:W-:-:S07]  /*df20*/  IMAD.MOV.U32 R5, RZ, RZ, R14 ;  /* 0x000000ffff057224 */ /* 0x000fce00078e000e */
[----:B------:R-:W-:Y:S05]  /*df30*/  WARPSYNC.COLLECTIVE R15, `(.L_x_2293) ;  /* 0x000000000f087348 */ /* 0x000fea0003c00000 */
[----:B------:R0:W1:Y:S02]  /*df40*/  SHFL.IDX P6, R14, R13, R12, R11 ;  /* 0x0000000c0d0e7389 */ /* 0x00006400000c000b */
[----:B01----:R-:W-:Y:S01]  /*df50*/  ENDCOLLECTIVE ;  /* 0x000000000000791b */ /* 0x003fe20003800000 */
.L_x_2293:
[----:B------:R-:W-:Y:S02]  /*df60*/  ULDC UR4, c[0x0][0x288] ;  /* 0x0000a20000047ab9 */ /* 0x000fe40000000800 */
[----:B------:R-:W-:-:S05]  /*df70*/  IMAD R6, R8, UR4, RZ ;  /* 0x0000000408067c24 */ /* 0x000fca000f8e02ff */
[----:B------:R-:W-:Y:S01]  /*df80*/  ISETP.GE.AND P1, PT, R7, R6, PT ;  /* 0x000000060700720c */ /* 0x000fe20003f26270 */
[----:B------:R-:W-:Y:S01]  /*df90*/  IMAD.MOV.U32 R13, RZ, RZ, R0 ;  /* 0x000000ffff0d7224 */ /* 0x000fe200078e0000 */
[----:B------:R-:W-:-:S11]  /*dfa0*/  MOV R12, 0x1 ;  /* 0x00000001000c7802 */ /* 0x000fd60000000f00 */
[----:B------:R-:W-:Y:S01]  /*dfb0*/  @!P1 LEA R19, R37, UR46, 0x1 ;  /* 0x0000002e25139c11 */ /* 0x000fe2000f8e08ff */
[----:B------:R-:W-:-:S07]  /*dfc0*/  IMAD.MOV.U32 R4, RZ, RZ, R14 ;  /* 0x000000ffff047224 */ /* 0x000fce00078e000e */
[----:B------:R-:W-:Y:S05]  /*dfd0*/  WARPSYNC.COLLECTIVE R15, `(.L_x_2294) ;  /* 0x000000000f087348 */ /* 0x000fea0003c00000 */
[----:B------:R0:W1:Y:S02]  /*dfe0*/  SHFL.IDX P6, R14, R13, R12, R11 ;  /* 0x0000000c0d0e7389 */ /* 0x00006400000c000b */
[----:B01----:R-:W-:Y:S01]  /*dff0*/  ENDCOLLECTIVE ;  /* 0x000000000000791b */ /* 0x003fe20003800000 */
.L_x_2294:
        /* <DEDUP_REMOVED lines=13> */
.L_x_2295:
[----:B------:R-:W-:Y:S02]  /*e0d0*/  MOV R5, R8 ;  /* 0x0000000800057202 */ /* 0x000fe40000000f00 */
[----:B------:R-:W-:Y:S01]  /*e0e0*/  @!P1 LEA R21, R37, UR46, 0x1 ;  /* 0x0000002e25159c11 */ /* 0x000fe2000f8e08ff */
[----:B------:R-:W-:Y:S02]  /*e0f0*/  IMAD.MOV.U32 R13, RZ, RZ, R0 ;  /* 0x000000ffff0d7224 */ /* 0x000fe400078e0000 */
[----:B------:R-:W-:Y:S02]  /*e100*/  IMAD.MOV.U32 R12, RZ, RZ, 0x2 ;  /* 0x00000002ff0c7424 */ /* 0x000fe400078e00ff */
[----:B------:R-:W-:-:S07]  /*e110*/  IMAD.MOV.U32 R4, RZ, RZ, R14 ;  /* 0x000000ffff047224 */ /* 0x000fce00078e000e */
[----:B------:R-:W-:Y:S05]  /*e120*/  WARPSYNC.COLLECTIVE R15, `(.L_x_2296) ;  /* 0x000000000f087348 */ /* 0x000fea0003c00000 */
[----:B------:R0:W1:Y:S02]  /*e130*/  SHFL.IDX P6, R14, R13, R12, R11 ;  /* 0x0000000c0d0e7389 */ /* 0x00006400000c000b */
[----:B01----:R-:W-:Y:S01]  /*e140*/  ENDCOLLECTIVE ;  /* 0x000000000000791b */ /* 0x003fe20003800000 */
.L_x_2296:
[----:B------:R-:W-:-:S04]  /*e150*/  @!P1 IMAD.WIDE.U32 R8, R27, 0x2, R4 ;  /* 0x000000021b089825 */ /* 0x000fc800078e0004 */
[----:B------:R-:W-:Y:S01]  /*e160*/  VIADD R5, R7, 0x20 ;  /* 0x0000002007057836 */ /* 0x000fe20000000000 */
        /* <DEDUP_REMOVED lines=12> */
.L_x_2297:
[----:B------:R-:W-:Y:S01]  /*e230*/  VIADD R9, R7, 0x30 ;  /* 0x0000003007097836 */ /* 0x000fe20000000000 */
[----:B------:R-:W-:Y:S02]  /*e240*/  @!P1 LEA R19, R37, UR46, 0x1 ;  /* 0x0000002e25139c11 */ /* 0x000fe4000f8e08ff */
[----:B------:R-:W-:Y:S01]  /*e250*/  MOV R13, R0 ;  /* 0x00000000000d7202 */ /* 0x000fe20000000f00 */
[----:B------:R-:W-:Y:S02]  /*e260*/  IMAD.MOV.U32 R12, RZ, RZ, 0x3 ;  /* 0x00000003ff0c7424 */ /* 0x000fe400078e00ff */
[----:B------:R-:W-:-:S07]  /*e270*/  IMAD.MOV.U32 R4, RZ, RZ, R14 ;  /* 0x000000ffff047224 */ /* 0x000fce00078e000e */
[----:B------:R-:W-:Y:S05]  /*e280*/  WARPSYNC.COLLECTIVE R15, `(.L_x_2298) ;  /* 0x000000000f087348 */ /* 0x000fea0003c00000 */
[----:B------:R0:W1:Y:S02]  /*e290*/  SHFL.IDX P6, R14, R13, R12, R11 ;  /* 0x0000000c0d0e7389 */ /* 0x00006400000c000b */
[----:B01----:R-:W-:Y:S01]  /*e2a0*/  ENDCOLLECTIVE ;  /* 0x000000000000791b */ /* 0x003fe20003800000 */
.L_x_2298:
        /* <DEDUP_REMOVED lines=13> */
.L_x_2299:
[----:B------:R-:W-:Y:S01]  /*e380*/  IMAD.MOV.U32 R5, RZ, RZ, R8 ;  /* 0x000000ffff057224 */ /* 0x000fe200078e0008 */
[----:B------:R-:W-:Y:S01]  /*e390*/  @!P1 LEA R21, R37, UR46, 0x1 ;  /* 0x0000002e25159c11 */ /* 0x000fe2000f8e08ff */
[----:B------:R-:W-:Y:S01]  /*e3a0*/  IMAD.MOV.U32 R13, RZ, RZ, R0 ;  /* 0x000000ffff0d7224 */ /* 0x000fe200078e0000 */
[----:B------:R-:W-:Y:S02]  /*e3b0*/  MOV R12, 0x4 ;  /* 0x00000004000c7802 */ /* 0x000fe40000000f00 */
[----:B------:R-:W-:-:S07]  /*e3c0*/  MOV R4, R14 ;  /* 0x0000000e00047202 */ /* 0x000fce0000000f00 */
[----:B------:R-:W-:Y:S05]  /*e3d0*/  WARPSYNC.COLLECTIVE R15, `(.L_x_2300) ;  /* 0x000000000f087348 */ /* 0x000fea0003c00000 */
[----:B------:R0:W1:Y:S02]  /*e3e0*/  SHFL.IDX P6, R14, R13, R12, R11 ;  /* 0x0000000c0d0e7389 */ /* 0x00006400000c000b */
[----:B01----:R-:W-:Y:S01]  /*e3f0*/  ENDCOLLECTIVE ;  /* 0x000000000000791b */ /* 0x003fe20003800000 */
.L_x_2300:
        /* <DEDUP_REMOVED lines=14> */
.L_x_2301:
        /* <DEDUP_REMOVED lines=8> */
.L_x_2302:
        /* <DEDUP_REMOVED lines=8> */
[----:B------:R-:W-:Y:S01]  /*e5e0*/  ISETP.GE.AND P1, PT, R9, R6, PT ;  /* 0x000000060900720c */ /* 0x000fe20003f26270 */
[----:B------:R-:W-:-:S12]  /*e5f0*/  IMAD.MOV.U32 R8, RZ, RZ, R14 ;  /* 0x000000ffff087224 */ /* 0x000fd800078e000e */
[----:B0-----:R-:W-:Y:S05]  /*e600*/  WARPSYNC.COLLECTIVE R15, `(.L_x_2303) ;  /* 0x000000000f087348 */ /* 0x001fea0003c00000 */
[----:B------:R1:W2:Y:S02]  /*e610*/  SHFL.IDX P6, R14, R13, R12, R11 ;  /* 0x0000000c0d0e7389 */ /* 0x0002a400000c000b */
[----:B012---:R-:W-:Y:S01]  /*e620*/  ENDCOLLECTIVE ;  /* 0x000000000000791b */ /* 0x007fe20003800000 */
.L_x_2303:
[----:B------:R-:W-:Y:S01]  /*e630*/  IMAD.MOV.U32 R5, RZ, RZ, R8 ;  /* 0x000000ffff057224 */ /* 0x000fe200078e0008 */
[----:B------:R-:W-:Y:S02]  /*e640*/  @!P1 LEA R21, R37, UR46, 0x1 ;  /* 0x0000002e25159c11 */ /* 0x000fe4000f8e08ff */
[----:B------:R-:W-:Y:S01]  /*e650*/  MOV R13, R0 ;  /* 0x00000000000d7202 */ /* 0x000fe20000000f00 */
[----:B------:R-:W-:Y:S02]  /*e660*/  IMAD.MOV.U32 R12, RZ, RZ, 0x6 ;  /* 0x00000006ff0c7424 */ /* 0x000fe400078e00ff */
[----:B------:R-:W-:-:S07]  /*e670*/  IMAD.MOV.U32 R4, RZ, RZ, R14 ;  /* 0x000000ffff047224 */ /* 0x000fce00078e000e */
[----:B------:R-:W-:Y:S05]  /*e680*/  WARPSYNC.COLLECTIVE R15, `(.L_x_2304) ;  /* 0x000000000f087348 */ /* 0x000fea0003c00000 */
[----:B------:R0:W1:Y:S02]  /*e690*/  SHFL.IDX P6, R14, R13, R12, R11 ;  /* 0x0000000c0d0e7389 */ /* 0x00006400000c000b */
[----:B01----:R-:W-:Y:S01]  /*e6a0*/  ENDCOLLECTIVE ;  /* 0x000000000000791b */ /* 0x003fe20003800000 */
.L_x_2304:
        /* <DEDUP_REMOVED lines=14> */
.L_x_2305:
[----:B------:R-:W-:Y:S01]  /*e790*/  @!P1 LEA R19, R37, UR46, 0x1 ;  /* 0x0000002e25139c11 */ /* 0x000fe2000f8e08ff */
[----:B------:R-:W-:Y:S02]  /*e7a0*/  IMAD.MOV.U32 R13, RZ, RZ, R0 ;  /* 0x000000ffff0d7224 */ /* 0x000fe400078e0000 */
[----:B------:R-:W-:Y:S01]  /*e7b0*/  IMAD.MOV.U32 R12, RZ, RZ, 0x7 ;  /* 0x00000007ff0c7424 */ /* 0x000fe200078e00ff */
[----:B------:R-:W-:-:S07]  /*e7c0*/  MOV R4, R14 ;  /* 0x0000000e00047202 */ /* 0x000fce0000000f00 */
[----:B------:R-:W-:Y:S05]  /*e7d0*/  WARPSYNC.COLLECTIVE R15, `(.L_x_2306) ;  /* 0x000000000f087348 */ /* 0x000fea0003c00000 */
[----:B------:R0:W1:Y:S02]  /*e7e0*/  SHFL.IDX P6, R14, R13, R12, R11 ;  /* 0x0000000c0d0e7389 */ /* 0x00006400000c000b */
[----:B01----:R-:W-:Y:S01]  /*e7f0*/  ENDCOLLECTIVE ;  /* 0x000000000000791b */ /* 0x003fe20003800000 */
.L_x_2306:
        /* <DEDUP_REMOVED lines=12> */
.L_x_2307:
[----:B------:R-:W-:Y:S05]  /*e8c0*/  BRA `(.L_x_2308) ;  /* 0xffffffd0001c7947 */ /* 0x000fea000383ffff */
.L_x_2243:
[----:B0-----:R-:W-:-:S04]  /*e8d0*/  IMAD.U32 R3, RZ, RZ, UR46 ;  /* 0x0000002eff037e24 */ /* 0x001fc8000f8e00ff */
[----:B------:R0:W1:Y:S03]  /*e8e0*/  SYNCS.PHASECHK.TRANS64.TRYWAIT P0, [R3+URZ+0x2a820], R0 ;  /* 0x02a82000030075a7 */ /* 0x000066000800017f */
[----:B-1----:R-:W-:Y:S05]  /*e8f0*/  @!P0 NANOSLEEP.SYNCS 0x989680 ;  /* 0x009896800000895d */ /* 0x002fea0003900000 */
[----:B------:R-:W1:Y:S02]  /*e900*/  @!P0 SYNCS.PHASECHK.TRANS64 P0, [R3+URZ+0x2a820], R0 ;  /* 0x02a82000030085a7 */ /* 0x000e64000800007f */
[----:B-1----:R-:W-:Y:S05]  /*e910*/  @!P0 BRA `(.L_x_2243) ;  /* 0xfffffffc00ec8947 */ /* 0x002fea000383ffff */
[----:B------:R-:W-:Y:S05]  /*e920*/  BRA `(.L_x_2309) ;  /* 0xffffffd000647947 */ /* 0x000fea000383ffff */
.L_x_2247:
[----:B0-----:R0:W1:Y:S02]  /*e930*/  SYNCS.PHASECHK.TRANS64.TRYWAIT P0, [R26+URZ+0x2a840], R3 ;  /* 0x02a840031a0075a7 */ /* 0x001064000800017f */
[----:B-1----:R-:W-:Y:S05]  /*e940*/  @!P0 NANOSLEEP.SYNCS 0x989680 ;  /* 0x009896800000895d */ /* 0x002fea0003900000 */
[----:B------:R-:W1:Y:S02]  /*e950*/  @!P0 SYNCS.PHASECHK.TRANS64 P0, [R26+URZ+0x2a840], R3 ;  /* 0x02a840031a0085a7 */ /* 0x000e64000800007f */
[----:B-1----:R-:W-:Y:S05]  /*e960*/  @!P0 BRA `(.L_x_2247) ;  /* 0xfffffffc00f08947 */ /* 0x002fea000383ffff */
[----:B------:R-:W-:Y:S05]  /*e970*/  BRA `(.L_x_2310) ;  /* 0xffffffd4002c7947 */ /* 0x000fea000383ffff */
.L_x_2248:
[----:B------:R-:W-:Y:S01]  /*e980*/  BSSY B1, `(.L_x_2311) ;  /* 0x0000008000017945 */ /* 0x000fe20003800000 */
[----:B------:R-:W-:Y:S01]  /*e990*/  IMAD.MOV.U32 R13, RZ, RZ, R0 ;  /* 0x000000ffff0d7224 */ /* 0x000fe200078e0000 */
[----:B------:R-:W-:Y:S01]  /*e9a0*/  MOV R11, 0x181f ;  /* 0x0000181f000b7802 */ /* 0x000fe20000000f00 */
[----:B------:R-:W-:Y:S02]  /*e9b0*/  IMAD.MOV.U32 R12, RZ, RZ, RZ ;  /* 0x000000ffff0c7224 */ /* 0x000fe400078e00ff */
[----:B------:R-:W-:-:S07]  /*e9c0*/  IMAD.MOV.U32 R15, RZ, RZ, -0x1 ;  /* 0xffffffffff0f7424 */ /* 0x000fce00078e00ff */
[----:B------:R-:W-:Y:S05]  /*e9d0*/  WARPSYNC.COLLECTIVE R15, `(.L_x_2312) ;  /* 0x000000000f087348 */ /* 0x000fea0003c00000 */
[----:B------:R0:W1:Y:S02]  /*e9e0*/  SHFL.IDX P6, R14, R13, R12, R11 ;  /* 0x0000000c0d0e7389 */ /* 0x00006400000c000b */
[----:B01----:R-:W-:Y:S01]  /*e9f0*/  ENDCOLLECTIVE ;  /* 0x000000000000791b */ /* 0x003fe20003800000 */
.L_x_2312:
[----:B------:R-:W-:Y:S05]  /*ea00*/  BSYNC B1 ;  /* 0x0000000000017941 */ /* 0x000fea0003800000 */
.L_x_2311:
[----:B------:R-:W-:Y:S01]  /*ea10*/  IMAD.MOV.U32 R13, RZ, RZ, R3 ;  /* 0x000000ffff0d7224 */ /* 0x000fe200078e0003 */
[----:B------:R-:W-:Y:S01]  /*ea20*/  MOV R12, RZ ;  /* 0x000000ff000c7202 */ /* 0x000fe20000000f00 */
[----:B------:R-:W-:Y:S01]  /*ea30*/  IMAD.MOV.U32 R11, RZ, RZ, 0x181f ;  /* 0x0000181fff0b7424 */ /* 0x000fe200078e00ff */
[----:B------:R-:W-:Y:S01]  /*ea40*/  LEA R5, R5, UR46, 0x1 ;  /* 0x0000002e05057c11 */ /* 0x000fe2000f8e08ff */
[----:B------:R-:W-:Y:S02]  /*ea50*/  IMAD.MOV.U32 R15, RZ, RZ, -0x1 ;  /* 0xffffffffff0f7424 */ /* 0x000fe400078e00ff */
[----:B------:R-:W-:-:S07]  /*ea60*/  IMAD.MOV.U32 R4, RZ, RZ, R14 ;  /* 0x000000ffff047224 */ /* 0x000fce00078e000e */
[----:B------:R-:W-:Y:S05]  /*ea70*/  WARPSYNC.COLLECTIVE R15, `(.L_x_2313) ;  /* 0x000000000f087348 */ /* 0x000fea0003c00000 */
[----:B------:R0:W1:Y:S02]  /*ea80*/  SHFL.IDX P6, R14, R13, R12, R11 ;  /* 0x0000000c0d0e7389 */ /* 0x00006400000c000b */
[----:B01----:R-:W-:Y:S01]  /*ea90*/  ENDCOLLECTIVE ;  /* 0x000000000000791b */ /* 0x003fe20003800000 */
.L_x_2313:
[----:B------:R-:W-:Y:S01]  /*eaa0*/  MOV R13, R0 ;  /* 0x00000000000d7202 */ /* 0x000fe20000000f00 */
[----:B------:R-:W-:Y:S01]  /*eab0*/  IMAD.MOV.U32 R12, RZ, RZ, 0x1 ;  /* 0x00000001ff0c7424 */ /* 0x000fe200078e00ff */
[----:B------:R-:W-:-:S05]  /*eac0*/  IADD3 R14, P0, R14, R20, RZ ;  /* 0x000000140e0e7210 */ /* 0x000fca0007f1e0ff */
[----:B------:R-:W-:-:S05]  /*ead0*/  IMAD.X R15, RZ, RZ, R4, P0 ;  /* 0x000000ffff0f7224 */ /* 0x000fca00000e0604 */
[----:B------:R-:W-:Y:S01]  /*eae0*/  @!PT LDS RZ, [RZ] ;  /* 0x00000000fffff984 */ /* 0x000fe20000000800 */
[----:B------:R-:W-:Y:S01]  /*eaf0*/  @!PT LDS RZ, [RZ] ;  /* 0x00000000fffff984 */ /* 0x000fe20000000800 */
[----:B------:R-:W-:Y:S01]  /*eb00*/  @!PT LDS RZ, [RZ] ;  /* 0x00000000fffff984 */ /* 0x000fe20000000800 */
[----:B------:R-:W-:Y:S04]  /*eb10*/  LDGSTS.E.BYPASS.LTC128B.128 [R5+0x18400], desc[UR36][R14.64], !P3 ;  /* 0x184000000e057fae */ /* 0x000fe8000d901d64 */
[----:B------:R-:W-:Y:S04]  /*eb20*/  LDGSTS.E.BYPASS.LTC128B.128 [R5+0x1b400], desc[UR36][R14.64+0x80], !P2 ;  /* 0x1b4000800e057fae */ /* 0x000fe8000d101d64 */
[----:B------:R0:W-:Y:S02]  /*eb30*/  LDGSTS.E.BYPASS.LTC128B.128 [R5+0x1e400], desc[UR36][R14.64+0x100], !P1 ;  /* 0x1e4001000e057fae */ /* 0x0001e4000c901d64 */
[----:B0-----:R-:W-:-:S07]  /*eb40*/  IMAD.MOV.U32 R15, RZ, RZ, -0x1 ;  /* 0xffffffffff0f7424 */ /* 0x001fce00078e00ff */
[----:B------:R-:W-:Y:S05]  /*eb50*/  WARPSYNC.COLLECTIVE R15, `(.L_x_2314) ;  /* 0x000000000f087348 */ /* 0x000fea0003c00000 */
[----:B------:R0:W1:Y:S02]  /*eb60*/  SHFL.IDX P6, R14, R13, R12, R11 ;  /* 0x0000000c0d0e7389 */ /* 0x00006400000c000b */
[----:B01----:R-:W-:Y:S01]  /*eb70*/  ENDCOLLECTIVE ;  /* 0x000000000000791b */ /* 0x003fe20003800000 */
.L_x_2314:
[----:B------:R-:W-:Y:S01]  /*eb80*/  MOV R13, R3 ;  /* 0x00000003000d7202 */ /* 0x000fe20000000f00 */
[----:B------:R-:W-:-:S07]  /*eb90*/  IMAD.MOV.U32 R4, RZ, RZ, R14 ;  /* 0x000000ffff047224 */ /* 0x000fce00078e000e */
[----:B------:R-:W-:Y:S05]  /*eba0*/  WARPSYNC.COLLECTIVE R15, `(.L_x_2315) ;  /* 0x000000000f087348 */ /* 0x000fea0003c00000 */
[----:B------:R0:W1:Y:S02]  /*ebb0*/  SHFL.IDX P6, R14, R13, R12, R11 ;  /* 0x0000000c0d0e7389 */ /* 0x00006400000c000b */
[----:B01----:R-:W-:Y:S01]  /*ebc0*/  ENDCOLLECTIVE ;  /* 0x000000000000791b */ /* 0x003fe20003800000 */
.L_x_2315:
[----:B------:R-:W-:Y:S02]  /*ebd0*/  IMAD.MOV.U32 R13, RZ, RZ, R0 ;  /* 0x000000ffff0d7224 */ /* 0x000fe400078e0000 */
        /* <DEDUP_REMOVED lines=9> */
[----:B0-----:R-:W-:-:S07]  /*ec70*/  MOV R15, 0xffffffff ;  /* 0xffffffff000f7802 */ /* 0x001fce0000000f00 */
[----:B------:R-:W-:Y:S05]  /*ec80*/  WARPSYNC.COLLECTIVE R15, `(.L_x_2316) ;  /* 0x000000000f087348 */ /* 0x000fea0003c00000 */
[----:B------:R0:W1:Y:S02]  /*ec90*/  SHFL.IDX P6, R14, R13, R12, R11 ;  /* 0x0000000c0d0e7389 */ /* 0x00006400000c000b */
[----:B01----:R-:W-:Y:S01]  /*eca0*/  ENDCOLLECTIVE ;  /* 0x000000000000791b */ /* 0x003fe20003800000 */
.L_x_2316:
[----:B------:R-:W-:Y:S02]  /*ecb0*/  IMAD.MOV.U32 R13, RZ, RZ, R3 ;  /* 0x000000ffff0d7224 */ /* 0x000fe400078e0003 */
[----:B------:R-:W-:-:S07]  /*ecc0*/  IMAD.MOV.U32 R31, RZ, RZ, R14 ;  /* 0x000000ffff1f7224 */ /* 0x000fce00078e000e */
[----:B------:R-:W-:Y:S05]  /*ecd0*/  WARPSYNC.COLLECTIVE R15, `(.L_x_2317) ;  /* 0x000000000f087348 */ /* 0x000fea0003c00000 */
[----:B------:R0:W1:Y:S02]  /*ece0*/  SHFL.IDX P6, R14, R13, R12, R11 ;  /* 0x0000000c0d0e7389 */ /* 0x00006400000c000b */
[----:B01----:R-:W-:Y:S01]  /*ecf0*/  ENDCOLLECTIVE ;  /* 0x000000000000791b */ /* 0x003fe20003800000 */
.L_x_2317:
[----:B------:R-:W-:Y:S02]  /*ed00*/  IMAD.MOV.U32 R13, RZ, RZ, R0 ;  /* 0x000000ffff0d7224 */ /* 0x000fe400078e0000 */
[----:B------:R-:W-:Y:S02]  /*ed10*/  IMAD.MOV.U32 R12, RZ, RZ, 0x3 ;  /* 0x00000003ff0c7424 */ /* 0x000fe400078e00ff */
[----:B------:R-:W-:-:S05]  /*ed20*/  IMAD.MOV.U32 R11, RZ, RZ, R14 ;  /* 0x000000ffff0b7224 */ /* 0x000fca00078e000e */
[----:B------:R-:W-:Y:S01]  /*ed30*/  IADD3 R14, P0, R11, R20, RZ ;  /* 0x000000140b0e7210 */ /* 0x000fe20007f1e0ff */
[----:B------:R-:W-:-:S03]  /*ed40*/  IMAD.MOV.U32 R11, RZ, RZ, 0x181f ;  /* 0x0000181fff0b7424 */ /* 0x000fc600078e00ff */
[----:B------:R-:W-:-:S05]  /*ed50*/  IADD3.X R15, RZ, R31, RZ, P0, !PT ;  /* 0x0000001fff0f7210 */ /* 0x000fca00007fe4ff */
        /* <DEDUP_REMOVED lines=10> */
.L_x_2318:
[----:B------:R-:W-:Y:S02]  /*ee00*/  IMAD.MOV.U32 R13, RZ, RZ, R3 ;  /* 0x000000ffff0d7224 */ /* 0x000fe400078e0003 */
[----:B------:R-:W-:-:S07]  /*ee10*/  IMAD.MOV.U32 R31, RZ, RZ, R14 ;  /* 0x000000ffff1f7224 */ /* 0x000fce00078e000e */
[----:B------:R-:W-:Y:S05]  /*ee20*/  WARPSYNC.COLLECTIVE R15, `(.L_x_2319) ;  /* 0x000000000f087348 */ /* 0x000fea0003c00000 */
[----:B------:R0:W1:Y:S02]  /*ee30*/  SHFL.IDX P6, R14, R13, R12, R11 ;  /* 0x0000000c0d0e7389 */ /* 0x00006400000c000b */
[----:B01----:R-:W-:Y:S01]  /*ee40*/  ENDCOLLECTIVE ;  /* 0x000000000000791b */ /* 0x003fe20003800000 */
.L_x_2319:
        /* <DEDUP_REMOVED lines=16> */
.L_x_2320:
[----:B------:R-:W-:Y:S02]  /*ef50*/  IMAD.MOV.U32 R13, RZ, RZ, R3 ;  /* 0x000000ffff0d7224 */ /* 0x000fe400078e0003 */
[----:B------:R-:W-:-:S07]  /*ef60*/  IMAD.MOV.U32 R4, RZ, RZ, R14 ;  /* 0x000000ffff047224 */ /* 0x000fce00078e000e */
[----:B------:R-:W-:Y:S05]  /*ef70*/  WARPSYNC.COLLECTIVE R15, `(.L_x_2321) ;  /* 0x000000000f087348 */ /* 0x000fea0003c00000 */
[----:B------:R0:W1:Y:S02]  /*ef80*/  SHFL.IDX P6, R14, R13, R12, R11 ;  /* 0x0000000c0d0e7389 */ /* 0x00006400000c000b */
[----:B01----:R-:W-:Y:S01]  /*ef90*/  ENDCOLLECTIVE ;  /* 0x000000000000791b */ /* 0x003fe20003800000 */
.L_x_2321:
        /* <DEDUP_REMOVED lines=14> */
.L_x_2322:
[----:B------:R-:W-:Y:S01]  /*f080*/  MOV R13, R3 ;  /* 0x00000003000d7202 */ /* 0x000fe20000000f00 */
[----:B------:R-:W-:-:S07]  /*f090*/  IMAD.MOV.U32 R0, RZ, RZ, R14 ;  /* 0x000000ffff007224 */ /* 0x000fce00078e000e */
[----:B------:R-:W-:Y:S05]  /*f0a0*/  WARPSYNC.COLLECTIVE R15, `(.L_x_2323) ;  /* 0x000000000f087348 */ /* 0x000fea0003c00000 */
[----:B------:R0:W1:Y:S02]  /*f0b0*/  SHFL.IDX P6, R14, R13, R12, R11 ;  /* 0x0000000c0d0e7389 */ /* 0x00006400000c000b */
[----:B01----:R-:W-:Y:S01]  /*f0c0*/  ENDCOLLECTIVE ;  /* 0x000000000000791b */ /* 0x003fe20003800000 */
.L_x_2323:
[----:B------:R-:W-:Y:S01]  /*f0d0*/  IMAD.MOV.U32 R3, RZ, RZ, R14 ;  /* 0x000000ffff037224 */ /* 0x000fe200078e000e */
[----:B------:R-:W-:Y:S06]  /*f0e0*/  BRA `(.L_x_2324) ;  /* 0xffffffd000687947 */ /* 0x000fec000383ffff */
.L_x_2253:
[----:B--2---:R2:W3:Y:S02]  /*f0f0*/  SYNCS.PHASECHK.TRANS64.TRYWAIT P0, [R0+URZ+0x2a860], R3 ;  /* 0x02a86003000075a7 */ /* 0x0044e4000800017f */
[----:B---3--:R-:W-:Y:S05]  /*f100*/  @!P0 NANOSLEEP.SYNCS 0x989680 ;  /* 0x009896800000895d */ /* 0x008fea0003900000 */
[----:B------:R-:W3:Y:S02]  /*f110*/  @!P0 SYNCS.PHASECHK.TRANS64 P0, [R0+URZ+0x2a860], R3 ;  /* 0x02a86003000085a7 */ /* 0x000ee4000800007f */
[----:B---3--:R-:W-:Y:S05]  /*f120*/  @!P0 BRA `(.L_x_2253) ;  /* 0xfffffffc00f08947 */ /* 0x008fea000383ffff */
[----:B------:R-:W-:Y:S05]  /*f130*/  BRA `(.L_x_2325) ;  /* 0xffffffd000c47947 */ /* 0x000fea000383ffff */
.L_x_2254:
[----:B------:R-:W-:Y:S01]  /*f140*/  BSSY B1, `(.L_x_2326) ;  /* 0x0000008000017945 */ /* 0x000fe20003800000 */
[----:B0-----:R-:W-:Y:S01]  /*f150*/  IMAD.MOV.U32 R13, RZ, RZ, R18 ;  /* 0x000000ffff0d7224 */ /* 0x001fe200078e0012 */
[----:B------:R-:W-:Y:S01]  /*f160*/  MOV R11, 0x181f ;  /* 0x0000181f000b7802 */ /* 0x000fe20000000f00 */
[----:B------:R-:W-:Y:S02]  /*f170*/  IMAD.MOV.U32 R12, RZ, RZ, RZ ;  /* 0x000000ffff0c7224 */ /* 0x000fe400078e00ff */
[----:B------:R-:W-:-:S07]  /*f180*/  IMAD.MOV.U32 R15, RZ, RZ, -0x1 ;  /* 0xffffffffff0f7424 */ /* 0x000fce00078e00ff */
[----:B-12---:R-:W-:Y:S05]  /*f190*/  WARPSYNC.COLLECTIVE R15, `(.L_x_2327) ;  /* 0x000000000f087348 */ /* 0x006fea0003c00000 */
[----:B------:R0:W3:Y:S02]  /*f1a0*/  SHFL.IDX P6, R14, R13, R12, R11 ;  /* 0x0000000c0d0e7389 */ /* 0x0000e400000c000b */
[----:B0123--:R-:W-:Y:S01]  /*f1b0*/  ENDCOLLECTIVE ;  /* 0x000000000000791b */ /* 0x00ffe20003800000 */
.L_x_2327:
[----:B------:R-:W-:Y:S05]  /*f1c0*/  BSYNC B1 ;  /* 0x0000000000017941 */ /* 0x000fea0003800000 */
.L_x_2326:
        /* <DEDUP_REMOVED lines=8> */
.L_x_2328:
[----:B------:R-:W-:Y:S01]  /*f250*/  MOV R13, R18 ;  /* 0x00000012000d7202 */ /* 0x000fe20000000f00 */
[----:B------:R-:W-:Y:S01]  /*f260*/  IMAD.MOV.U32 R12, RZ, RZ, 0x1 ;  /* 0x00000001ff0c7424 */ /* 0x000fe200078e00ff */
[----:B------:R-:W-:-:S13]  /*f270*/  IADD3 R4, P1, R14, R20, RZ ;  /* 0x000000140e047210 */ /* 0x000fda0007f3e0ff */
[----:B------:R-:W-:Y:S05]  /*f280*/  WARPSYNC.COLLECTIVE R15, `(.L_x_2329) ;  /* 0x000000000f087348 */ /* 0x000fea0003c00000 */
[----:B------:R0:W1:Y:S02]  /*f290*/  SHFL.IDX P6, R14, R13, R12, R11 ;  /* 0x0000000c0d0e7389 */ /* 0x00006400000c000b */
[----:B01----:R-:W-:Y:S01]  /*f2a0*/  ENDCOLLECTIVE ;  /* 0x000000000000791b */ /* 0x003fe20003800000 */
.L_x_2329:
[----:B------:R-:W-:Y:S01]  /*f2b0*/  IMAD.X R5, RZ, RZ, R3, P1 ;  /* 0x000000ffff057224 */ /* 0x000fe200008e0603 */
[----:B------:R-:W-:Y:S02]  /*f2c0*/  LOP3.LUT P1, RZ, R32, 0x1, RZ, 0xc0, !PT ;  /* 0x0000000120ff7812 */ /* 0x000fe4000782c0ff */
[----:B------:R-:W-:Y:S02]  /*f2d0*/  LEA R3, R10, UR46, 0x1 ;  /* 0x0000002e0a037c11 */ /* 0x000fe4000f8e08ff */
        /* <DEDUP_REMOVED lines=11> */
.L_x_2330:
        /* <DEDUP_REMOVED lines=10> */
.L_x_2331:
[----:B------:R-:W-:Y:S02]  /*f430*/  IADD3.X R5, RZ, R19, RZ, P2, !PT ;  /* 0x00000013ff057210 */ /* 0x000fe400017fe4ff */
        /* <DEDUP_REMOVED lines=11> */
.L_x_2332:
        /* <DEDUP_REMOVED lines=10> */
.L_x_2333:
        /* <DEDUP_REMOVED lines=12> */
.L_x_2334:
        /* <DEDUP_REMOVED lines=10> */
.L_x_2335:
        /* <DEDUP_REMOVED lines=12> */
.L_x_2336:
        /* <DEDUP_REMOVED lines=10> */
.L_x_2337:
        /* <DEDUP_REMOVED lines=12> */
.L_x_2338:
[----:B------:R-:W-:Y:S01]  /*f910*/  @!PT LDS RZ, [RZ] ;  /* 0x00000000fffff984 */ /* 0x000fe20000000800 */
[----:B------:R-:W-:Y:S01]  /*f920*/  @!PT LDS RZ, [RZ] ;  /* 0x00000000fffff984 */ /* 0x000fe20000000800 */
[----:B------:R-:W-:Y:S01]  /*f930*/  @!PT LDS RZ, [RZ] ;  /* 0x00000000fffff984 */ /* 0x000fe20000000800 */
[----:B------:R0:W-:Y:S01]  /*f940*/  LDGSTS.E.BYPASS.LTC128B.128 [R3+0x5400], desc[UR36][R4.64+0x80], !P2 ;  /* 0x0540008004037fae */ /* 0x0001e2000d101d64 */
[----:B------:R-:W-:Y:S05]  /*f950*/  BRA `(.L_x_2339) ;  /* 0xffffffcc00807947 */ /* 0x000fea000383ffff */
.L_x_2260:
[----:B0-----:R0:W2:Y:S02]  /*f960*/  SYNCS.PHASECHK.TRANS64.TRYWAIT P0, [R0+URZ+0x2a860], R3 ;  /* 0x02a86003000075a7 */ /* 0x0010a4000800017f */
[----:B--2---:R-:W-:Y:S05]  /*f970*/  @!P0 NANOSLEEP.SYNCS 0x989680 ;  /* 0x009896800000895d */ /* 0x004fea0003900000 */
[----:B------:R-:W2:Y:S02]  /*f980*/  @!P0 SYNCS.PHASECHK.TRANS64 P0, [R0+URZ+0x2a860], R3 ;  /* 0x02a86003000085a7 */ /* 0x000ea4000800007f */
[----:B--2---:R-:W-:Y:S05]  /*f990*/  @!P0 BRA `(.L_x_2260) ;  /* 0xfffffffc00f08947 */ /* 0x004fea000383ffff */
[----:B------:R-:W-:Y:S05]  /*f9a0*/  BRA `(.L_x_2340) ;  /* 0xffffffd000687947 */ /* 0x000fea000383ffff */
.L_x_2261:
[----:B------:R-:W-:Y:S01]  /*f9b0*/  BSSY B0, `(.L_x_2341) ;  /* 0x0000008000007945 */ /* 0x000fe20003800000 */
[----:B------:R-:W-:Y:S01]  /*f9c0*/  MOV R13, R18 ;  /* 0x00000012000d7202 */ /* 0x000fe20000000f00 */
[----:B------:R-:W-:Y:S02]  /*f9d0*/  IMAD.MOV.U32 R12, RZ, RZ, RZ ;  /* 0x000000ffff0c7224 */ /* 0x000fe400078e00ff */
[----:B------:R-:W-:Y:S02]  /*f9e0*/  IMAD.MOV.U32 R11, RZ, RZ, 0x181f ;  /* 0x0000181fff0b7424 */ /* 0x000fe400078e00ff */
[----:B------:R-:W-:-:S07]  /*f9f0*/  IMAD.MOV.U32 R15, RZ, RZ, -0x1 ;  /* 0xffffffffff0f7424 */ /* 0x000fce00078e00ff */
[----:B01----:R-:W-:Y:S05]  /*fa00*/  WARPSYNC.COLLECTIVE R15, `(.L_x_2342) ;  /* 0x000000000f087348 */ /* 0x003fea0003c00000 */
[----:B------:R2:W3:Y:S02]  /*fa10*/  SHFL.IDX P6, R14, R13, R12, R11 ;  /* 0x0000000c0d0e7389 */ /* 0x0004e400000c000b */
[----:B0123--:R-:W-:Y:S01]  /*fa20*/  ENDCOLLECTIVE ;  /* 0x000000000000791b */ /* 0x00ffe20003800000 */
.L_x_2342:
[----:B------:R-:W-:Y:S05]  /*fa30*/  BSYNC B0 ;  /* 0x0000000000007941 */ /* 0x000fea0003800000 */
.L_x_2341:
[----:B------:R-:W-:Y:S01]  /*fa40*/  IMAD.MOV.U32 R13, RZ, RZ, R17 ;  /* 0x000000ffff0d7224 */ /* 0x000fe200078e0011 */
[----:B------:R-:W-:Y:S01]  /*fa50*/  MOV R15, 0xffffffff ;  /* 0xffffffff000f7802 */ /* 0x000fe20000000f00 */
[----:B------:R-:W-:Y:S01]  /*fa60*/  IMAD.MOV.U32 R12, RZ, RZ, RZ ;  /* 0x000000ffff0c7224 */ /* 0x000fe200078e00ff */
[----:B------:R-:W-:Y:S01]  /*fa70*/  MOV R5, R14 ;  /* 0x0000000e00057202 */ /* 0x000fe20000000f00 */
[----:B------:R-:W-:Y:S01]  /*fa80*/  IMAD.MOV.U32 R11, RZ, RZ, 0x181f ;  /* 0x0000181fff0b7424 */ /* 0x000fe200078e00ff */
[C---:B------:R-:W-:Y:S02]  /*fa90*/  LOP3.LUT R3, R32.reuse, 0x1, RZ, 0xc0, !PT ;  /* 0x0000000120037812 */ /* 0x040fe400078ec0ff */
[----:B------:R-:W-:-:S13]  /*faa0*/  LOP3.LUT P0, RZ, R32, 0x2, RZ, 0xc0, !PT ;  /* 0x0000000220ff7812 */ /* 0x000fda000780c0ff */
[----:B------:R-:W-:Y:S05]  /*fab0*/  WARPSYNC.COLLECTIVE R15, `(.L_x_2343) ;  /* 0x000000000f087348 */ /* 0x000fea0003c00000 */
[----:B------:R0:W1:Y:S02]  /*fac0*/  SHFL.IDX P6, R14, R13, R12, R11 ;  /* 0x0000000c0d0e7389 */ /* 0x00006400000c000b */
[----:B01----:R-:W-:Y:S01]  /*fad0*/  ENDCOLLECTIVE ;  /* 0x000000000000791b */ /* 0x003fe20003800000 */
.L_x_2343:
[----:B------:R-:W-:Y:S02]  /*fae0*/  ISETP.NE.U32.AND P1, PT, R3, 0x1, PT ;  /* 0x000000010300780c */ /* 0x000fe40003f25070 */
[C---:B------:R-:W-:Y:S02]  /*faf0*/  ISETP.LT.OR P3, PT, R23.reuse, 0x1, !P0 ;  /* 0x000000011700780c */ /* 0x040fe40004761670 */
[----:B------:R-:W-:Y:S02]  /*fb00*/  ISETP.LT.OR P2, PT, R23, 0x1, P1 ;  /* 0x000000011700780c */ /* 0x000fe40000f41670 */
[----:B------:R-:W-:Y:S01]  /*fb10*/  LEA R3, R37, UR46, 0x1 ;  /* 0x0000002e25037c11 */ /* 0x000fe2000f8e08ff */
[----:B------:R-:W-:Y:S02]  /*fb20*/  IMAD.MOV.U32 R13, RZ, RZ, R18 ;  /* 0x000000ffff0d7224 */ /* 0x000fe400078e0012 */
[----:B------:R-:W-:Y:S02]  /*fb30*/  IMAD.MOV.U32 R12, RZ, RZ, 0x1 ;  /* 0x00000001ff0c7424 */ /* 0x000fe400078e00ff */
[----:B------:R-:W-:-:S07]  /*fb40*/  IMAD.MOV.U32 R4, RZ, RZ, R14 ;  /* 0x000000ffff047224 */ /* 0x000fce00078e000e */
[----:B------:R-:W-:Y:S05]  /*fb50*/  WARPSYNC.COLLECTIVE R15, `(.L_x_2344) ;  /* 0x000000000f087348 */ /* 0x000fea0003c00000 */
[----:B------:R0:W1:Y:S02]  /*fb60*/  SHFL.IDX P6, R14, R13, R12, R11 ;  /* 0x0000000c0d0e7389 */ /* 0x00006400000c000b */
[----:B01----:R-:W-:Y:S01]  /*fb70*/  ENDCOLLECTIVE ;  /* 0x000000000000791b */ /* 0x003fe20003800000 */
.L_x_2344:
        /* <DEDUP_REMOVED lines=13> */
.L_x_2345:
[----:B------:R-:W-:Y:S01]  /*fc50*/  IMAD.MOV.U32 R5, RZ, RZ, R6 ;  /* 0x000000ffff057224 */ /* 0x000fe200078e0006 */
[----:B------:R-:W-:Y:S01]  /*fc60*/  MOV R13, R18 ;  /* 0x00000012000d7202 */ /* 0x000fe20000000f00 */
[----:B------:R-:W-:Y:S02]  /*fc70*/  IMAD.MOV.U32 R12, RZ, RZ, 0x2 ;  /* 0x00000002ff0c7424 */ /* 0x000fe400078e00ff */
[----:B------:R-:W-:-:S07]  /*fc80*/  IMAD.MOV.U32 R4, RZ, RZ, R14 ;  /* 0x000000ffff047224 */ /* 0x000fce00078e000e */
[----:B------:R-:W-:Y:S05]  /*fc90*/  WARPSYNC.COLLECTIVE R15, `(.L_x_2346) ;  /* 0x000000000f087348 */ /* 0x000fea0003c00000 */
[----:B------:R0:W1:Y:S02]  /*fca0*/  SHFL.IDX P6, R14, R13, R12, R11 ;  /* 0x0000000c0d0e7389 */ /* 0x00006400000c000b */
[----:B01----:R-:W-:Y:S01]  /*fcb0*/  ENDCOLLECTIVE ;  /* 0x000000000000791b */ /* 0x003fe20003800000 */
.L_x_2346:
        /* <DEDUP_REMOVED lines=13> */
.L_x_2347:
[----:B------:R-:W-:Y:S02]  /*fd90*/  IMAD.MOV.U32 R5, RZ, RZ, R20 ;  /* 0x000000ffff057224 */ /* 0x000fe400078e0014 */
[----:B------:R-:W-:Y:S01]  /*fda0*/  IMAD.MOV.U32 R13, RZ, RZ, R18 ;  /* 0x000000ffff0d7224 */ /* 0x000fe200078e0012 */
[----:B------:R-:W-:Y:S02]  /*fdb0*/  MOV R12, 0x3 ;  /* 0x00000003000c7802 */ /* 0x000fe40000000f00 */
[----:B------:R-:W-:-:S07]  /*fdc0*/  MOV R10, R14 ;  /* 0x0000000e000a7202 */ /* 0x000fce0000000f00 */
[----:B------:R-:W-:Y:S05]  /*fdd0*/  WARPSYNC.COLLECTIVE R15, `(.L_x_2348) ;  /* 0x000000000f087348 */ /* 0x000fea0003c00000 */
[----:B------:R0:W1:Y:S02]  /*fde0*/  SHFL.IDX P6, R14, R13, R12, R11 ;  /* 0x0000000c0d0e7389 */ /* 0x00006400000c000b */
[----:B01----:R-:W-:Y:S01]  /*fdf0*/  ENDCOLLECTIVE ;  /* 0x000000000000791b */ /* 0x003fe20003800000 */
.L_x_2348:
[----:B------:R-:W-:Y:S02]  /*fe00*/  IMAD.MOV.U32 R4, RZ, RZ, R10 ;  /* 0x000000ffff047224 */ /* 0x000fe400078e000a */
[----:B------:R-:W-:Y:S02]  /*fe10*/  IMAD.MOV.U32 R10, RZ, RZ, RZ ;  /* 0x000000ffff0a7224 */ /* 0x000fe400078e00ff */
        /* <DEDUP_REMOVED lines=13> */
.L_x_2349:
[----:B------:R-:W-:Y:S02]  /*fef0*/  IMAD.MOV.U32 R5, RZ, RZ, R7 ;  /* 0x000000ffff057224 */ /* 0x000fe400078e0007 */
[----:B------:R-:W-:Y:S02]  /*ff00*/  IMAD.MOV.U32 R13, RZ, RZ, R18 ;  /* 0x000000ffff0d7224 */ /* 0x000fe400078e0012 */
[----:B------:R-:W-:Y:S02]  /*ff10*/  IMAD.MOV.U32 R12, RZ, RZ, 0x4 ;  /* 0x00000004ff0c7424 */ /* 0x000fe400078e00ff */
[----:B------:R-:W-:-:S07]  /*ff20*/  IMAD.MOV.U32 R22, RZ, RZ, R14 ;  /* 0x000000ffff167224 */ /* 0x000fce00078e000e */
[----:B------:R-:W-:Y:S05]  /*ff30*/  WARPSYNC.COLLECTIVE R15, `(.L_x_2350) ;  /* 0x000000000f087348 */ /* 0x000fea0003c00000 */
[----:B------:R0:W1:Y:S02]  /*ff40*/  SHFL.IDX P6, R14, R13, R12, R11 ;  /* 0x0000000c0d0e7389 */ /* 0x00006400000c000b */
[----:B01----:R-:W-:Y:S01]  /*ff50*/  ENDCOLLECTIVE ;  /* 0x000000000000791b */ /* 0x003fe20003800000 */
.L_x_2350:
        /* <DEDUP_REMOVED lines=9> */
[----:B------:R-:W-:Y:S02]  /*fff0*/  ISETP.LT.OR P3, PT, R23, 0x41, !P0 ;  /* 0x000000411700780c */ /* 0x000fe40004761670 */
[----:B------:R-:W-:-:S11]  /*10000*/  MOV R19, R14 ;  /* 0x0000000e00137202 */ /* 0x000fd60000000f00 */
[----:B0-----:R-:W-:Y:S05]  /*10010*/  WARPSYNC.COLLECTIVE R15, `(.L_x_2351) ;  /* 0x000000000f087348 */ /* 0x001fea0003c00000 */
[----:B------:R1:W2:Y:S02]  /*10020*/  SHFL.IDX P6, R14, R13, R12, R11 ;  /* 0x0000000c0d0e7389 */ /* 0x0002a400000c000b */
[----:B012---:R-:W-:Y:S01]  /*10030*/  ENDCOLLECTIVE ;  /* 0x000000000000791b */ /* 0x007fe20003800000 */
.L_x_2351:
[----:B------:R-:W-:Y:S01]  /*10040*/  MOV R5, R19 ;  /* 0x0000001300057202 */ /* 0x000fe20000000f00 */
[----:B------:R-:W-:Y:S02]  /*10050*/  IMAD.MOV.U32 R13, RZ, RZ, R18 ;  /* 0x000000ffff0d7224 */ /* 0x000fe400078e0012 */
[----:B------:R-:W-:Y:S02]  /*10060*/  IMAD.MOV.U32 R12, RZ, RZ, 0x5 ;  /* 0x00000005ff0c7424 */ /* 0x000fe400078e00ff */
[----:B------:R-:W-:-:S07]  /*10070*/  IMAD.MOV.U32 R24, RZ, RZ, R14 ;  /* 0x000000ffff187224 */ /* 0x000fce00078e000e */
[----:B------:R-:W-:Y:S05]  /*10080*/  WARPSYNC.COLLECTIVE R15, `(.L_x_2352) ;  /* 0x000000000f087348 */ /* 0x000fea0003c00000 */
[----:B------:R0:W1:Y:S02]  /*10090*/  SHFL.IDX P6, R14, R13, R12, R11 ;  /* 0x0000000c0d0e7389 */ /* 0x00006400000c000b */
[----:B01----:R-:W-:Y:S01]  /*100a0*/  ENDCOLLECTIVE ;  /* 0x000000000000791b */ /* 0x003fe20003800000 */
.L_x_2352:
[----:B------:R-:W-:-:S04]  /*100b0*/  IMAD.MOV.U32 R4, RZ, RZ, R24 ;  /* 0x000000ffff047224 */ /* 0x000fc800078e0018 */
[----:B------:R-:W-:-:S05]  /*100c0*/  IMAD.WIDE.U32 R4, R27, 0x2, R4 ;  /* 0x000000021b047825 */ /* 0x000fca00078e0004 */
[----:B------:R-:W-:Y:S01]  /*100d0*/  @!PT LDS RZ, [RZ] ;  /* 0x00000000fffff984 */ /* 0x000fe20000000800 */
[----:B------:R-:W-:Y:S01]  /*100e0*/  @!PT LDS RZ, [RZ] ;  /* 0x00000000fffff984 */ /* 0x000fe20000000800 */
[----:B------:R-:W-:Y:S01]  /*100f0*/  @!PT LDS RZ, [RZ] ;  /* 0x00000000fffff984 */ /* 0x000fe20000000800 */
[----:B------:R0:W-:Y:S01]  /*10100*/  LDGSTS.E.BYPASS.LTC128B.128 [R3+0x2400], desc[UR36][R4.64], !P2 ;  /* 0x0240000004037fae */ /* 0x0001e2000d101d64 */
[----:B------:R-:W-:-:S03]  /*10110*/  MOV R13, R17 ;  /* 0x00000011000d7202 */ /* 0x000fc60000000f00 */
[----:B------:R0:W-:Y:S01]  /*10120*/  LDGSTS.E.BYPASS.LTC128B.128 [R3+0x5400], desc[UR36][R4.64+0x80], !P3 ;  /* 0x0540008004037fae */ /* 0x0001e2000d901d64 */
[----:B------:R-:W-:-:S07]  /*10130*/  IMAD.MOV.U32 R18, RZ, RZ, R14 ;  /* 0x000000ffff127224 */ /* 0x000fce00078e000e */
[----:B0-----:R-:W-:Y:S05]  /*10140*/  WARPSYNC.COLLECTIVE R15, `(.L_x_2353) ;  /* 0x000000000f087348 */ /* 0x001fea0003c00000 */
[----:B------:R1:W2:Y:S02]  /*10150*/  SHFL.IDX P6, R14, R13, R12, R11 ;  /* 0x0000000c0d0e7389 */ /* 0x0002a400000c000b */
[----:B012---:R-:W-:Y:S01]  /*10160*/  ENDCOLLECTIVE ;  /* 0x000000000000791b */ /* 0x007fe20003800000 */
.L_x_2353:
[----:B------:R-:W-:Y:S05]  /*10170*/  BRA `(.L_x_2354) ;  /* 0xffffffcc00407947 */ /* 0x000fea000383ffff */
.L_x_2264:
[----:B0-----:R0:W1:Y:S02]  /*10180*/  SYNCS.PHASECHK.TRANS64.TRYWAIT P0, [R5+URZ+0x2a820], R10 ;  /* 0x02a8200a050075a7 */ /* 0x001064000800017f */
[----:B-1----:R-:W-:Y:S05]  /*10190*/  @!P0 NANOSLEEP.SYNCS 0x989680 ;  /* 0x009896800000895d */ /* 0x002fea0003900000 */
[----:B------:R-:W1:Y:S02]  /*101a0*/  @!P0 SYNCS.PHASECHK.TRANS64 P0, [R5+URZ+0x2a820], R10 ;  /* 0x02a8200a050085a7 */ /* 0x000e64000800007f */
[----:B-1----:R-:W-:Y:S05]  /*101b0*/  @!P0 BRA `(.L_x_2264) ;  /* 0xfffffffc00f08947 */ /* 0x002fea000383ffff */
[----:B------:R-:W-:Y:S05]  /*101c0*/  BRA `(.L_x_2355) ;  /* 0xffffffcc00b47947 */ /* 0x000fea000383ffff */
.L_x_2265:
[----:B------:R-:W-:Y:S01]  /*101d0*/  BSSY B0, `(.L_x_2356) ;  /* 0x0000008000007945 */ /* 0x000fe20003800000 */
[----:B------:R-:W-:Y:S01]  /*101e0*/  IMAD.MOV.U32 R13, RZ, RZ, R16 ;  /* 0x000000ffff0d7224 */ /* 0x000fe200078e0010 */
[----:B------:R-:W-:Y:S01]  /*101f0*/  MOV R11, 0x1f ;  /* 0x0000001f000b7802 */ /* 0x000fe20000000f00 */
[----:B------:R-:W-:Y:S02]  /*10200*/  IMAD.MOV.U32 R12, RZ, RZ, RZ ;  /* 0x000000ffff0c7224 */ /* 0x000fe400078e00ff */
[----:B------:R-:W-:-:S07]  /*10210*/  IMAD.MOV.U32 R15, RZ, RZ, -0x1 ;  /* 0xffffffffff0f7424 */ /* 0x000fce00078e00ff */
[----:B0----5:R-:W-:Y:S05]  /*10220*/  WARPSYNC.COLLECTIVE R15, `(.L_x_2357) ;  /* 0x000000000f087348 */ /* 0x021fea0003c00000 */
[----:B------:R1:W2:Y:S02]  /*10230*/  SHFL.IDX P6, R14, R13, R12, R11 ;  /* 0x0000000c0d0e7389 */ /* 0x0002a400000c000b */
[----:B012--5:R-:W-:Y:S01]  /*10240*/  ENDCOLLECTIVE ;  /* 0x000000000000791b */ /* 0x027fe20003800000 */
.L_x_2357:
[----:B------:R-:W-:Y:S05]  /*10250*/  BSYNC B0 ;  /* 0x0000000000007941 */ /* 0x000fea0003800000 */
.L_x_2356:
[----:B------:R-:W-:Y:S05]  /*10260*/  BRA `(.L_x_2358) ;  /* 0xffffffcc00987947 */ /* 0x000fea000383ffff */
.L_x_2266:
[----:B------:R-:W-:Y:S01]  /*10270*/  BSSY B0, `(.L_x_2359) ;  /* 0x0000006000007945 */ /* 0x000fe20003800000 */
[----:B------:R-:W-:-:S07]  /*10280*/  IMAD.MOV.U32 R15, RZ, RZ, -0x1 ;  /* 0xffffffffff0f7424 */ /* 0x000fce00078e00ff */
[----:B01---5:R-:W-:Y:S05]  /*10290*/  WARPSYNC.COLLECTIVE R15, `(.L_x_2360) ;  /* 0x000000000f0c7348 */ /* 0x023fea0003c00000 */
[----:B------:R-:W-:Y:S02]  /*102a0*/  ELECT P6, UR62, PT ;  /* 0x00000000003e782f */ /* 0x000fe400038c0000 */
[----:B------:R-:W-:Y:S01]  /*102b0*/  MOV R14, UR62 ;  /* 0x0000003e000e7c02 */ /* 0x000fe20008000f00 */
[----:B01---5:R-:W-:Y:S10]  /*102c0*/  ENDCOLLECTIVE ;  /* 0x000000000000791b */ /* 0x023ff40003800000 */
.L_x_2360:
[----:B------:R-:W-:Y:S05]  /*102d0*/  BSYNC B0 ;  /* 0x0000000000007941 */ /* 0x000fea0003800000 */
.L_x_2359:
[----:B------:R-:W-:Y:S05]  /*102e0*/  BRA `(.L_x_2361) ;  /* 0xffffffcc008c7947 */ /* 0x000fea000383ffff */
.L_x_2268:
[----:B--2---:R2:W3:Y:S02]  /*102f0*/  SYNCS.PHASECHK.TRANS64.TRYWAIT P1, [R6+URZ+0x2a840], R3 ;  /* 0x02a84003060075a7 */ /* 0x0044e4000802017f */
[----:B---3--:R-:W-:Y:S05]  /*10300*/  @!P1 NANOSLEEP.SYNCS 0x989680 ;  /* 0x009896800000995d */ /* 0x008fea0003900000 */
[----:B------:R-:W3:Y:S02]  /*10310*/  @!P1 SYNCS.PHASECHK.TRANS64 P1, [R6+URZ+0x2a840], R3 ;  /* 0x02a84003060095a7 */ /* 0x000ee4000802007f */
[----:B---3--:R-:W-:Y:S05]  /*10320*/  @!P1 BRA `(.L_x_2268) ;  /* 0xfffffffc00f09947 */ /* 0x008fea000383ffff */
[----:B------:R-:W-:Y:S05]  /*10330*/  BRA `(.L_x_2362) ;  /* 0xffffffcc00b07947 */ /* 0x000fea000383ffff */
.L_x_2270:
[----:B0-----:R0:W3:Y:S02]  /*10340*/  SYNCS.PHASECHK.TRANS64.TRYWAIT P1, [R5+URZ+0x2a840], R0 ;  /* 0x02a84000050075a7 */ /* 0x0010e4000802017f */
[----:B---3--:R-:W-:Y:S05]  /*10350*/  @!P1 NANOSLEEP.SYNCS 0x989680 ;  /* 0x009896800000995d */ /* 0x008fea0003900000 */
[----:B------:R-:W3:Y:S02]  /*10360*/  @!P1 SYNCS.PHASECHK.TRANS64 P1, [R5+URZ+0x2a840], R0 ;  /* 0x02a84000050095a7 */ /* 0x000ee4000802007f */
[----:B---3--:R-:W-:Y:S05]  /*10370*/  @!P1 BRA `(.L_x_2270) ;  /* 0xfffffffc00f09947 */ /* 0x008fea000383ffff */
[----:B------:R-:W-:Y:S05]  /*10380*/  BRA `(.L_x_2363) ;  /* 0xffffffcc00bc7947 */ /* 0x000fea000383ffff */
.L_x_2272:
[----:B---3--:R3:W4:Y:S02]  /*10390*/  SYNCS.PHASECHK.TRANS64.TRYWAIT P1, [R6+URZ+0x2a860], R3 ;  /* 0x02a86003060075a7 */ /* 0x008724000802017f */
[----:B----4-:R-:W-:Y:S05]  /*103a0*/  @!P1 NANOSLEEP.SYNCS 0x989680 ;  /* 0x009896800000995d */ /* 0x010fea0003900000 */
[----:B------:R-:W4:Y:S02]  /*103b0*/  @!P1 SYNCS.PHASECHK.TRANS64 P1, [R6+URZ+0x2a860], R3 ;  /* 0x02a86003060095a7 */ /* 0x000f24000802007f */
[----:B----4-:R-:W-:Y:S05]  /*103c0*/  @!P1 BRA `(.L_x_2272) ;  /* 0xfffffffc00f09947 */ /* 0x010fea000383ffff */
[----:B------:R-:W-:Y:S05]  /*103d0*/  BRA `(.L_x_2364) ;  /* 0xffffffcc00b87947 */ /* 0x000fea000383ffff */
.L_x_2365:
        /* <DEDUP_REMOVED lines=10> */
.L_x_15636:


//--------------------- .text._ZN7cutlass13device_kernelIN5flash11enable_sm90INS1_16FlashAttnFwdSm90INS1_25CollectiveMainloopFwdSm90ILi2EN4cute5tupleIJNS5_1CILi1EEES8_S8_EEENS6_IJNS7_ILi128EEENS7_ILi96EEENS7_ILi192EEEEEELi128ENS_6half_tEfNS_4arch4Sm90ELb1ELb0ELb0ELb1ELb1ELb0ELb0ELb1ELb1ELb1ELb1ELb0EEENS1_21CollectiveEpilogueFwdINS6_IJSA_SA_SB_EEES9_SE_SG_Li256ELb1ELb1ELb1ELb0EEENS1_36VarlenDynamicPersistentTileSchedulerILi128ELi96ELi256ELi128ELb1ELb1ELb1ELb1ELb1ELb1EEEEEEEEEvNT_6ParamsE --------------------------
	.section	.text._ZN7cutlass13device_kernelIN5flash11enable_sm90INS1_16FlashAttnFwdSm90INS1_25CollectiveMainloopFwdSm90ILi2EN4cute5tupleIJNS5_1CILi1EEES8_S8_EEENS6_IJNS7_ILi128EEENS7_ILi96EEENS7_ILi192EEEEEELi128ENS_6half_tEfNS_4arch4Sm90ELb1ELb0ELb0ELb1ELb1ELb0ELb0ELb1ELb1ELb1ELb1ELb0EEENS1_21CollectiveEpilogueFwdINS6_IJSA_SA_SB_EEES9_SE_SG_Li256ELb1ELb1ELb1ELb0EEENS1_36VarlenDynamicPersistentTileSchedulerILi128ELi96ELi256ELi128ELb1ELb1ELb1ELb1ELb1ELb1EEEEEEEEEvNT_6ParamsE,"ax",@progbits
	.align	128
.text._ZN7cutlass13device_kernelIN5flash11enable_sm90INS1_16FlashAttnFwdSm90INS1_25CollectiveMainloopFwdSm90ILi2EN4cute5tupleIJNS5_1CILi1EEES8_S8_EEENS6_IJNS7_ILi128EEENS7_ILi96EEENS7_ILi192EEEEEELi128ENS_6half_tEfNS_4arch4Sm90ELb1ELb0ELb0ELb1ELb1ELb0ELb0ELb1ELb1ELb1ELb1ELb0EEENS1_21CollectiveEpilogueFwdINS6_IJSA_SA_SB_EEES9_SE_SG_Li256ELb1ELb1ELb1ELb0EEENS1_36VarlenDynamicPersistentTileSchedulerILi128ELi96ELi256ELi128ELb1ELb1ELb1ELb1ELb1ELb1EEEEEEEEEvNT_6ParamsE:
        .type           _ZN7cutlass13device_kernelIN5flash11enable_sm90INS1_16FlashAttnFwdSm90INS1_25CollectiveMainloopFwdSm90ILi2EN4cute5tupleIJNS5_1CILi1EEES8_S8_EEENS6_IJNS7_ILi128EEENS7_ILi96EEENS7_ILi192EEEEEELi128ENS_6half_tEfNS_4arch4Sm90ELb1ELb0ELb0ELb1ELb1ELb0ELb0ELb1ELb1ELb1ELb1ELb0EEENS1_21CollectiveEpilogueFwdINS6_IJSA_SA_SB_EEES9_SE_SG_Li256ELb1ELb1ELb1ELb0EEENS1_36VarlenDynamicPersistentTileSchedulerILi128ELi96ELi256ELi128ELb1ELb1ELb1ELb1ELb1ELb1EEEEEEEEEvNT_6ParamsE,@function
        .size           _ZN7cutlass13device_kernelIN5flash11enable_sm90INS1_16FlashAttnFwdSm90INS1_25CollectiveMainloopFwdSm90ILi2EN4cute5tupleIJNS5_1CILi1EEES8_S8_EEENS6_IJNS7_ILi128EEENS7_ILi96EEENS7_ILi192EEEEEELi128ENS_6half_tEfNS_4arch4Sm90ELb1ELb0ELb0ELb1ELb1ELb0ELb0ELb1ELb1ELb1ELb1ELb0EEENS1_21CollectiveEpilogueFwdINS6_IJSA_SA_SB_EEES9_SE_SG_Li256ELb1ELb1ELb1ELb0EEENS1_36VarlenDynamicPersistentTileSchedulerILi128ELi96ELi256ELi128ELb1ELb1ELb1ELb1ELb1ELb1EEEEEEEEEvNT_6ParamsE,(.L_x_15637 - _ZN7cutlass13device_kernelIN5flash11enable_sm90INS1_16FlashAttnFwdSm90INS1_25CollectiveMainloopFwdSm90ILi2EN4cute5tupleIJNS5_1CILi1EEES8_S8_EEENS6_IJNS7_ILi128EEENS7_ILi96EEENS7_ILi192EEEEEELi128ENS_6half_tEfNS_4arch4Sm90ELb1ELb0ELb0ELb1ELb1ELb0ELb0ELb1ELb1ELb1ELb1ELb0EEENS1_21CollectiveEpilogueFwdINS6_IJSA_SA_SB_EEES9_SE_SG_Li256ELb1ELb1ELb1ELb0EEENS1_36VarlenDynamicPersistentTileSchedulerILi128ELi96ELi256ELi128ELb1ELb1ELb1ELb1ELb1ELb1EEEEEEEEEvNT_6ParamsE)
        .other          _ZN7cutlass13device_kernelIN5flash11enable_sm90INS1_16FlashAttnFwdSm90INS1_25CollectiveMainloopFwdSm90ILi2EN4cute5tupleIJNS5_1CILi1EEES8_S8_EEENS6_IJNS7_ILi128EEENS7_ILi96EEENS7_ILi192EEEEEELi128ENS_6half_tEfNS_4arch4Sm90ELb1ELb0ELb0ELb1ELb1ELb0ELb0ELb1ELb1ELb1ELb1ELb0EEENS1_21CollectiveEpilogueFwdINS6_IJSA_SA_SB_EEES9_SE_SG_Li256ELb1ELb1ELb1ELb0EEENS1_36VarlenDynamicPersistentTileSchedulerILi128ELi96ELi256ELi128ELb1ELb1ELb1ELb1ELb1ELb1EEEEEEEEEvNT_6ParamsE,@"STO_CUDA_ENTRY STV_DEFAULT"
_ZN7cutlass13device_kernelIN5flash11enable_sm90INS1_16FlashAttnFwdSm90INS1_25CollectiveMainloopFwdSm90ILi2EN4cute5tupleIJNS5_1CILi1EEES8_S8_EEENS6_IJNS7_ILi128EEENS7_ILi96EEENS7_ILi192EEEEEELi128ENS_6half_tEfNS_4arch4Sm90ELb1ELb0ELb0ELb1ELb1ELb0ELb0ELb1ELb1ELb1ELb1ELb0EEENS1_21CollectiveEpilogueFwdINS6_IJSA_SA_SB_EEES9_SE_SG_Li256ELb1ELb1ELb1ELb0EEENS1_36VarlenDynamicPersistentTileSchedulerILi128ELi96ELi256ELi128ELb1ELb1ELb1ELb1ELb1ELb1EEEEEEEEEvNT_6ParamsE:
        /* <DEDUP_REMOVED lines=45> */
.L_x_2366:
        /* <DEDUP_REMOVED lines=22> */
.L_x_2367:
        /* <DEDUP_REMOVED lines=18> */
.L_x_2368:
        /* <DEDUP_REMOVED lines=22> */
.L_x_2369:
        /* <DEDUP_REMOVED lines=23> */
.L_x_2370:
        /* <DEDUP_REMOVED lines=10> */
.L_x_2372:
        /* <DEDUP_REMOVED lines=23> */
[----:B------:R-:W-:Y:S02]  /*0a30*/  LEA.HI R0, R3, R204, RZ, 0x4 ;  /* 0x000000cc03007211 */ /* 0x000fe400078f20ff */
[----:B------:R-:W-:Y:S02]  /*0a40*/  LOP3.LUT R7, R5, 0xffffff80, RZ, 0xc0, !PT ;  /* 0xffffff8005077812 */ /* 0x000fe400078ec0ff */
[----:B------:R-:W-:Y:S02]  /*0a50*/  SHF.R.S32.HI R9, RZ, 0x4, R0 ;  /* 0x00000004ff097819 */ /* 0x000fe40000011400 */
[----:B------:R-:W-:Y:S01]  /*0a60*/  SHF.R.S32.HI R198, RZ, 0x7, R5 ;  /* 0x00000007ffc67819 */ /* 0x000fe20000011405 */
[----:B------:R-:W-:Y:S01]  /*0a70*/  IMAD.IADD R182, R204, 0x1, -R7 ;  /* 0x00000001ccb67824 */ /* 0x000fe200078e0a07 */
[----:B------:R-:W-:-:S02]  /*0a80*/  LOP3.LUT R7, R0, 0x3fffff0, RZ, 0xc0, !PT ;  /* 0x03fffff000077812 */ /* 0x000fc400078ec0ff */
[----:B------:R-:W-:Y:S02]  /*0a90*/  LEA.HI R0, R0, R9, RZ, 0x1 ;  /* 0x0000000900007211 */ /* 0x000fe400078f08ff */
[----:B------:R-:W-:Y:S01]  /*0aa0*/  SHF.R.S32.HI R11, RZ, 0x1f, R182 ;  /* 0x0000001fff0b7819 */ /* 0x000fe200000114b6 */
[----:B------:R-:W-:Y:S01]  /*0ab0*/  IMAD.IADD R7, R204, 0x1, -R7 ;  /* 0x00000001cc077824 */ /* 0x000fe200078e0a07 */
[----:B------:R-:W-:Y:S02]  /*0ac0*/  LOP3.LUT R0, R0, 0x1ffffffe, RZ, 0xc0, !PT ;  /* 0x1ffffffe00007812 */ /* 0x000fe400078ec0ff */
[----:B------:R-:W-:Y:S02]  /*0ad0*/  LEA.HI R4, R11, R182, RZ, 0x2 ;  /* 0x000000b60b047211 */ /* 0x000fe400078f10ff */
[----:B------:R-:W-:Y:S01]  /*0ae0*/  LEA.HI R5, R5, R198, RZ, 0x1 ;  /* 0x000000c605057211 */ /* 0x000fe200078f08ff */
[----:B------:R-:W-:Y:S01]  /*0af0*/  IMAD.IADD R0, R9, 0x1, -R0 ;  /* 0x0000000109007824 */ /* 0x000fe200078e0a00 */
[----:B------:R-:W-:-:S02]  /*0b00*/  SHF.R.S32.HI R6, RZ, 0x2, R4 ;  /* 0x00000002ff067819 */ /* 0x000fc40000011404 */
[----:B------:R-:W-:Y:S02]  /*0b10*/  SHF.R.S32.HI R13, RZ, 0x1f, R4 ;  /* 0x0000001fff0d7819 */ /* 0x000fe40000011404 */
[----:B------:R-:W-:Y:S02]  /*0b20*/  LEA.HI R11, R11, R182, RZ, 0x5 ;  /* 0x000000b60b0b7211 */ /* 0x000fe400078f28ff */
[----:B------:R-:W-:Y:S02]  /*0b30*/  LEA.HI R13, R13, R6, RZ, 0x3 ;  /* 0x000000060d0d7211 */ /* 0x000fe400078f18ff */
[----:B------:R-:W-:Y:S02]  /*0b40*/  SHF.R.S32.HI R11, RZ, 0x5, R11 ;  /* 0x00000005ff0b7819 */ /* 0x000fe4000001140b */
[----:B------:R-:W-:-:S05]  /*0b50*/  LOP3.LUT R13, R13, 0xfffffff8, RZ, 0xc0, !PT ;  /* 0xfffffff80d0d7812 */ /* 0x000fca00078ec0ff */
[----:B------:R-:W-:-:S04]  /*0b60*/  IMAD.IADD R6, R6, 0x1, -R13 ;  /* 0x0000000106067824 */ /* 0x000fc800078e0a0d */
[----:B------:R-:W-:Y:S01]  /*0b70*/  IMAD R6, R11, 0x10, R6 ;  /* 0x000000100b067824 */ /* 0x000fe200078e0206 */
[----:B--2---:R-:W-:Y:S02]  /*0b80*/  R2UR UR4, R2 ;  /* 0x00000000020472ca */ /* 0x004fe400000e0000 */
[----:B------:R-:W-:-:S05]  /*0b90*/  LEA.HI R2, R3, R204, RZ, 0x5 ;  /* 0x000000cc03027211 */ /* 0x000fca00078f28ff */
[----:B------:R-:W-:-:S05]  /*0ba0*/  IMAD.SHL.U32 R2, R2, 0x20, RZ ;  /* 0x0000002002027824 */ /* 0x000fca00078e00ff */
[----:B------:R-:W-:Y:S01]  /*0bb0*/  LOP3.LUT R2, R2, 0xfffffc00, RZ, 0xc0, !PT ;  /* 0xfffffc0002027812 */ /* 0x000fe200078ec0ff */
[----:B------:R-:W-:-:S03]  /*0bc0*/  ULOP3.LUT UR7, UR4, 0x1, URZ, 0xfc, !UPT ;  /* 0x0000000104077892 */ /* 0x000fc6000f8efc3f */
[----:B------:R-:W-:Y:S01]  /*0bd0*/  UMOV UR4, URZ ;  /* 0x0000003f00047c82 */ /* 0x000fe20008000000 */
[----:B------:R-:W-:Y:S01]  /*0be0*/  IMAD R7, R7, 0x40, R2 ;  /* 0x0000004007077824 */ /* 0x000fe200078e0202 */
[CC--:B------:R-:W-:Y:S01]  /*0bf0*/  LEA.HI R2, R3.reuse, R204.reuse, RZ, 0x2 ;  /* 0x000000cc03027211 */ /* 0x0c0fe200078f10ff */
[----:B------:R-:W-:Y:S01]  /*0c00*/  IMAD.U32 R201, RZ, RZ, UR7 ;  /* 0x00000007ffc97e24 */ /* 0x000fe2000f8e00ff */
[----:B------:R-:W-:Y:S01]  /*0c10*/  LEA.HI R3, R3, R204, RZ, 0x3 ;  /* 0x000000cc03037211 */ /* 0x000fe200078f18ff */
[----:B------:R-:W-:Y:S01]  /*0c20*/  IMAD R200, R0, 0x8, R7 ;  /* 0x0000000800c87824 */ /* 0x000fe200078e0207 */
[----:B------:R-:W-:Y:S01]  /*0c30*/  LOP3.LUT R7, R5, 0x3fffffe, RZ, 0xc0, !PT ;  /* 0x03fffffe05077812 */ /* 0x000fe200078ec0ff */
[----:B------:R-:W-:Y:S01]  /*0c40*/  IMAD.U32 R181, RZ, RZ, UR4 ;  /* 0x00000004ffb57e24 */ /* 0x000fe2000f8e00ff */
[----:B------:R-:W-:Y:S02]  /*0c50*/  LOP3.LUT R5, R3, 0xfffffff8, RZ, 0xc0, !PT ;  /* 0xfffffff803057812 */ /* 0x000fe400078ec0ff */
[----:B------:R-:W-:Y:S01]  /*0c60*/  LOP3.LUT R9, R2, 0xfffffffc, RZ, 0xc0, !PT ;  /* 0xfffffffc02097812 */ /* 0x000fe200078ec0ff */
[----:B------:R-:W-:Y:S01]  /*0c70*/  IMAD.IADD R7, R198, 0x1, -R7 ;  /* 0x00000001c6077824 */ /* 0x000fe200078e0a07 */
[----:B------:R-:W-:Y:S01]  /*0c80*/  SHF.R.S32.HI R180, RZ, 0x3, R3 ;  /* 0x00000003ffb47819 */ /* 0x000fe20000011403 */
[----:B------:R-:W-:Y:S01]  /*0c90*/  IMAD.IADD R22, R204, 0x1, -R5 ;  /* 0x00000001cc167824 */ /* 0x000fe200078e0a05 */
[----:B------:R-:W-:Y:S01]  /*0ca0*/  LOP3.LUT R5, R4, 0x7ffffffc, RZ, 0xc0, !PT ;  /* 0x7ffffffc04057812 */ /* 0x000fe200078ec0ff */
[----:B------:R-:W-:-:S02]  /*0cb0*/  IMAD.IADD R9, R204, 0x1, -R9 ;  /* 0x00000001cc097824 */ /* 0x000fc400078e0a09 */
[----:B------:R-:W-:Y:S02]  /*0cc0*/  IMAD.SHL.U32 R16, R22, 0x8, RZ ;  /* 0x0000000816107824 */ /* 0x000fe400078e00ff */
[----:B------:R-:W-:Y:S01]  /*0cd0*/  IMAD.IADD R5, R182, 0x1, -R5 ;  /* 0x00000001b6057824 */ /* 0x000fe200078e0a05 */
[----:B------:R-:W-:Y:S01]  /*0ce0*/  LEA.HI R0, R9, R9, RZ, 0x1 ;  /* 0x0000000909007211 */ /* 0x000fe200078f08ff */
[----:B------:R-:W-:Y:S01]  /*0cf0*/  VIADD R19, R16, 0x40 ;  /* 0x0000004010137836 */ /* 0x000fe20000000000 */
[----:B------:R-:W-:Y:S01]  /*0d00*/  SHF.R.S32.HI R203, RZ, 0x1f, R16 ;  /* 0x0000001fffcb7819 */ /* 0x000fe20000011410 */
[----:B------:R-:W-:Y:S01]  /*0d10*/  IMAD.SHL.U32 R17, R5, 0x2, RZ ;  /* 0x0000000205117824 */ /* 0x000fe200078e00ff */
[----:B------:R-:W-:Y:S01]  /*0d20*/  LOP3.LUT R0, R0, 0x1ffffffe, RZ, 0xc0, !PT ;  /* 0x1ffffffe00007812 */ /* 0x000fe200078ec0ff */
[----:B------:R-:W-:Y:S01]  /*0d30*/  IMAD R199, R7, 0x40, R6 ;  /* 0x0000004007c77824 */ /* 0x000fe200078e0206 */
[----:B------:R-:W-:Y:S01]  /*0d40*/  SHF.R.S32.HI R202, RZ, 0x1f, R19 ;  /* 0x0000001fffca7819 */ /* 0x000fe20000011413 */
[C---:B------:R-:W-:Y:S01]  /*0d50*/  VIADD R177, R17.reuse, 0x8 ;  /* 0x0000000811b17836 */ /* 0x040fe20000000000 */
[C---:B------:R-:W-:Y:S01]  /*0d60*/  IADD3 R175, R17.reuse, 0x18, RZ ;  /* 0x0000001811af7810 */ /* 0x040fe20007ffe0ff */
[----:B------:R-:W-:-:S02]  /*0d70*/  VIADD R176, R17, 0x10 ;  /* 0x0000001011b07836 */ /* 0x000fc40000000000 */
        /* <DEDUP_REMOVED lines=25> */
[----:B------:R-:W-:-:S02]  /*0f10*/  SHF.R.S32.HI R185, RZ, 0x1f, R164 ;  /* 0x0000001fffb97819 */ /* 0x000fc400000114a4 */
[----:B------:R-:W-:Y:S01]  /*0f20*/  SHF.R.S32.HI R184, RZ, 0x1f, R163 ;  /* 0x0000001fffb87819 */ /* 0x000fe200000114a3 */
[----:B------:R-:W-:Y:S01]  /*0f30*/  IMAD R18, R0, 0x8, R199 ;  /* 0x0000000800127824 */ /* 0x000fe200078e02c7 */
[----:B------:R-:W-:-:S07]  /*0f40*/  SHF.R.S32.HI R183, RZ, 0x1f, R162 ;  /* 0x0000001fffb77819 */ /* 0x000fce00000114a2 */
.L_x_2436:
[----:B01-34-:R-:W0:Y:S01]  /*0f50*/  LDC.64 R2, c[0x0][0xc88] ;  /* 0x00032200ff027b82 */ /* 0x01be220000000a00 */
[----:B------:R-:W-:Y:S01]  /*0f60*/  ULDC.64 UR8, c[0x0][0xa28] ;  /* 0x00028a0000087ab9 */ /* 0x000fe20000000a00 */
[----:B------:R-:W-:Y:S01]  /*0f70*/  ULDC.64 UR10, c[0x0][0xa18] ;  /* 0x00028600000a7ab9 */ /* 0x000fe20000000a00 */
[----:B0-----:R-:W-:-:S06]  /*0f80*/  IMAD.WIDE R2, R27, 0x4, R2 ;  /* 0x000000041b027825 */ /* 0x001fcc00078e0202 */
[----:B--2---:R-:W2:Y:S01]  /*0f90*/  LDG.E R2, desc[UR36][R2.64] ;  /* 0x0000002402027981 */ /* 0x004ea2000c1e1900 */
        /* <DEDUP_REMOVED lines=8> */
[----:B------:R-:W-:Y:S01]  /*1020*/  IMAD.U32 R161, RZ, RZ, UR4 ;  /* 0x00000004ffa17e24 */ /* 0x000fe2000f8e00ff */
        /* <DEDUP_REMOVED lines=9> */
[----:B------:R-:W-:Y:S01]  /*10c0*/  ULDC UR4, c[0x0][0x424] ;  /* 0x0001090000047ab9 */ /* 0x000fe20000000800 */
[----:B------:R-:W-:Y:S01]  /*10d0*/  ULDC UR7, c[0x0][0x2f0] ;  /* 0x0000bc0000077ab9 */ /* 0x000fe20000000800 */
[----:B------:R-:W-:Y:S01]  /*10e0*/  IMAD.U32 R5, RZ, RZ, UR11 ;  /* 0x0000000bff057e24 */ /* 0x000fe2000f8e00ff */
[----:B------:R-:W2:Y:S01]  /*10f0*/  @P0 LDG.E R2, desc[UR36][R2.64] ;  /* 0x0000002402020981 */ /* 0x000ea2000c1e1900 */
[----:B------:R-:W-:Y:S01]  /*1100*/  UISETP.NE.U32.AND UP0, UPT, UR8, URZ, UPT ;  /* 0x0000003f0800728c */ /* 0x000fe2000bf05070 */
[----:B------:R-:W-:Y:S02]  /*1110*/  ULDC.64 UR10, c[0x0][0xa20] ;  /* 0x00028800000a7ab9 */ /* 0x000fe40000000a00 */
[----:B------:R-:W3:Y:S01]  /*1120*/  @P2 LDG.E R4, desc[UR36][R4.64] ;  /* 0x0000002404042981 */ /* 0x000ee2000c1e1900 */
[----:B------:R-:W-:Y:S01]  /*1130*/  UISETP.NE.AND.EX UP0, UPT, UR9, URZ, UPT, UP0 ;  /* 0x0000003f0900728c */ /* 0x000fe2000bf05300 */
[----:B------:R-:W-:Y:S01]  /*1140*/  ISETP.NE.U32.AND P1, PT, RZ, UR10, PT ;  /* 0x0000000aff007c0c */ /* 0x000fe2000bf25070 */
[----:B------:R-:W-:-:S02]  /*1150*/  ULOP3.LUT UR8, UR5, 0xffff, URZ, 0xc0, !UPT ;  /* 0x0000ffff05087892 */ /* 0x000fc4000f8ec03f */
[----:B------:R-:W-:Y:S01]  /*1160*/  USEL UR4, UR4, 0x1, UP0 ;  /* 0x0000000104047887 */ /* 0x000fe20008000000 */
[----:B------:R-:W-:Y:S01]  /*1170*/  ISETP.NE.AND.EX P1, PT, RZ, UR11, PT, P1 ;  /* 0x0000000bff007c0c */ /* 0x000fe2000bf25310 */
[----:B------:R-:W-:Y:S02]  /*1180*/  UMOV UR60, URZ ;  /* 0x0000003f003c7c82 */ /* 0x000fe40008000000 */
[----:B------:R-:W-:Y:S01]  /*1190*/  IMAD.U32 R178, RZ, RZ, UR8 ;  /* 0x00000008ffb27e24 */ /* 0x000fe2000f8e00ff */
[----:B------:R-:W-:Y:S01]  /*11a0*/  UIMAD UR4, UR4, UR7, URZ ;  /* 0x00000007040472a4 */ /* 0x000fe2000f8e023f */
[----:B--2---:R-:W-:Y:S02]  /*11b0*/  @P0 R2UR UR60, R2 ;  /* 0x00000000023c02ca */ /* 0x004fe400000e0000 */
[----:B---3--:R-:W-:Y:S01]  /*11c0*/  @P2 R2UR UR42, R4 ;  /* 0x00000000042a22ca */ /* 0x008fe200000e0000 */
[----:B-----5:R-:W-:-:S14]  /*11d0*/  @P2 BRA `(.L_x_2373) ;  /* 0x00000000003c2947 */ /* 0x020fdc0003800000 */
[----:B------:R-:W-:Y:S01]  /*11e0*/  ULDC.64 UR8, c[0x0][0xa00] ;  /* 0x0002800000087ab9 */ /* 0x000fe20000000a00 */
[----:B------:R-:W-:Y:S01]  /*11f0*/  ULDC UR42, c[0x0][0x288] ;  /* 0x0000a200002a7ab9 */ /* 0x000fe20000000800 */
[----:B------:R-:W-:-:S04]  /*1200*/  ISETP.NE.U32.AND P0, PT, RZ, UR8, PT ;  /* 0x00000008ff007c0c */ /* 0x000fc8000bf05070 */
[----:B------:R-:W-:-:S13]  /*1210*/  ISETP.NE.AND.EX P0, PT, RZ, UR9, PT, P0 ;  /* 0x00000009ff007c0c */ /* 0x000fda000bf05300 */
[----:B------:R-:W-:Y:S05]  /*1220*/  @!P0 BRA `(.L_x_2373) ;  /* 0x0000000000288947 */ /* 0x000fea0003800000 */
[----:B------:R-:W-:Y:S01]  /*1230*/  R2UR UR7, R161 ;  /* 0x00000000a10772ca */ /* 0x000fe200000e0000 */
[----:B------:R-:W-:-:S12]  /*1240*/  ULDC.64 UR8, c[0x0][0xa00] ;  /* 0x0002800000087ab9 */ /* 0x000fd80000000a00 */
        /* <DEDUP_REMOVED lines=8> */
.L_x_2373:
[----:B------:R-:W-:Y:S05]  /*12d0*/  @!P1 BRA `(.L_x_2374) ;  /* 0x0000000000249947 */ /* 0x000fea0003800000 */
[----:B------:R-:W-:Y:S02]  /*12e0*/  R2UR UR7, R161 ;  /* 0x00000000a10772ca */ /* 0x000fe400000e0000 */
[----:B------:R-:W-:-:S11]  /*12f0*/  R2UR UR8, R179 ;  /* 0x00000000b30872ca */ /* 0x000fd600000e0000 */
[----:B------:R-:W-:-:S04]  /*1300*/  ULEA UR4, UP0, UR7, UR10, 0x2 ;  /* 0x0000000a07047291 */ /* 0x000fc8000f80103f */
[----:B------:R-:W-:Y:S02]  /*1310*/  ULEA.HI.X UR7, UR7, UR11, UR8, 0x2, UP0 ;  /* 0x0000000b07077291 */ /* 0x000fe400080f1408 */
[----:B------:R-:W-:-:S04]  /*1320*/  IMAD.U32 R2, RZ, RZ, UR4 ;  /* 0x00000004ff027e24 */ /* 0x000fc8000f8e00ff */
[----:B------:R-:W-:-:S05]  /*1330*/  IMAD.U32 R3, RZ, RZ, UR7 ;  /* 0x00000007ff037e24 */ /* 0x000fca000f8e00ff */
[----:B------:R-:W2:Y:S02]  /*1340*/  LDG.E R2, desc[UR36][R2.64] ;  /* 0x0000002402027981 */ /* 0x000ea4000c1e1900 */
[----:B--2---:R-:W-:Y:S01]  /*1350*/  R2UR UR4, R2 ;  /* 0x00000000020472ca */ /* 0x004fe200000e0000 */
[----:B------:R-:W-:-:S14]  /*1360*/  BRA `(.L_x_2375) ;  /* 0x0000000000387947 */ /* 0x000fdc0003800000 */
.L_x_2374:
[----:B------:R-:W-:Y:S02]  /*1370*/  ULDC.64 UR8, c[0x0][0xa08] ;  /* 0x0002820000087ab9 */ /* 0x000fe40000000a00 */
[----:B------:R-:W-:-:S04]  /*1380*/  ISETP.NE.U32.AND P0, PT, RZ, UR8, PT ;  /* 0x00000008ff007c0c */ /* 0x000fc8000bf05070 */
[----:B------:R-:W-:-:S13]  /*1390*/  ISETP.NE.AND.EX P0, PT, RZ, UR9, PT, P0 ;  /* 0x00000009ff007c0c */ /* 0x000fda000bf05300 */
[----:B------:R-:W-:Y:S05]  /*13a0*/  @!P0 BRA `(.L_x_2375) ;  /* 0x0000000000288947 */ /* 0x000fea0003800000 */
[----:B------:R-:W-:Y:S01]  /*13b0*/  R2UR UR4, R161 ;  /* 0x00000000a10472ca */ /* 0x000fe200000e0000 */
[----:B------:R-:W-:-:S12]  /*13c0*/  ULDC.64 UR8, c[0x0][0xa08] ;  /* 0x0002820000087ab9 */ /* 0x000fd80000000a00 */
[----:B------:R-:W-:-:S06]  /*13d0*/  UIMAD.WIDE UR8, UR4, 0x4, UR8 ;  /* 0x00000004040878a5 */ /* 0x000fcc000f8e0208 */
[----:B------:R-:W-:Y:S01]  /*13e0*/  MOV R2, UR8 ;  /* 0x0000000800027c02 */ /* 0x000fe20008000f00 */
[----:B------:R-:W-:-:S05]  /*13f0*/  IMAD.U32 R3, RZ, RZ, UR9 ;  /* 0x00000009ff037e24 */ /* 0x000fca000f8e00ff */
[----:B------:R-:W2:Y:S04]  /*1400*/  LDG.E R4, desc[UR36][R2.64] ;  /* 0x0000002402047981 */ /* 0x000ea8000c1e1900 */
[----:B------:R-:W3:Y:S01]  /*1410*/  LDG.E R0, desc[UR36][R2.64+0x4] ;  /* 0x0000042402007981 */ /* 0x000ee2000c1e1900 */
[----:B--2---:R-:W-:Y:S02]  /*1420*/  R2UR UR4, R4 ;  /* 0x00000000040472ca */ /* 0x004fe400000e0000 */
[----:B---3--:R-:W-:-:S13]  /*1430*/  R2UR UR7, R0 ;  /* 0x00000000000772ca */ /* 0x008fda00000e0000 */
[----:B------:R-:W-:-:S12]  /*1440*/  UIADD3 UR4, -UR4, UR7, URZ ;  /* 0x0000000704047290 */ /* 0x000fd8000fffe13f */
.L_x_2375:
[----:B------:R-:W-:Y:S01]  /*1450*/  ULDC UR7, c[0x0][0x448] ;  /* 0x0001120000077ab9 */ /* 0x000fe20000000800 */
[----:B------:R-:W-:Y:S02]  /*1460*/  USHF.L.U32 UR43, UR6, 0x7, URZ ;  /* 0x00000007062b7899 */ /* 0x000fe4000800063f */
[----:B------:R-:W-:Y:S02]  /*1470*/  UISETP.NE.AND UP0, UPT, UR7, 0x1, UPT ;  /* 0x000000010700788c */ /* 0x000fe4000bf05270 */
[----:B------:R-:W-:Y:S02]  /*1480*/  UIADD3 UR8, UR43, 0x7f, URZ ;  /* 0x0000007f2b087890 */ /* 0x000fe4000fffe03f */
[----:B------:R-:W-:Y:S02]  /*1490*/  UIADD3 UR60, -UR60, UR4, URZ ;  /* 0x000000043c3c7290 */ /* 0x000fe4000fffe13f */
[----:B------:R-:W-:-:S05]  /*14a0*/  UP2UR UR4, UPR, URZ, 0x1 ;  /* 0x000000013f047883 */ /* 0x000fca0008000000 */
[----:B------:R-:W-:Y:S01]  /*14b0*/  @UP0 ULDC UR6, c[0x0][0x44c] ;  /* 0x0001130000060ab9 */ /* 0x000fe20000000800 */
[----:B------:R-:W-:Y:S01]  /*14c0*/  @UP0 ULDC UR9, c[0x0][0x450] ;  /* 0x0001140000090ab9 */ /* 0x000fe20000000800 */
[----:B------:R-:W-:Y:S01]  /*14d0*/  UIMAD.WIDE.U32 UR6, UR8, UR6, URZ ;  /* 0x00000006080672a5 */ /* 0x000fe2000f8e003f */
[----:B------:R-:W-:Y:S01]  /*14e0*/  IMAD.U32 R170, RZ, RZ, UR4 ;  /* 0x00000004ffaa7e24 */ /* 0x000fe2000f8e00ff */
[----:B------:R-:W-:Y:S02]  /*14f0*/  UIADD3 UR4, UR60, 0x60, -UR42 ;  /* 0x000000603c047890 */ /* 0x000fe4000fffe82a */
[----:B------:R-:W-:Y:S02]  /*1500*/  @UP0 USHF.R.U32.HI UR8, URZ, UR9, UR7 ;  /* 0x000000093f080299 */ /* 0x000fe40008011607 */
[----:B------:R-:W-:Y:S02]  /*1510*/  UIADD3 UR6, UR60, 0x5f, URZ ;  /* 0x0000005f3c067890 */ /* 0x000fe4000fffe03f */
[----:B------:R-:W-:-:S02]  /*1520*/  UIADD3 UR8, UR4, UR8, URZ ;  /* 0x0000000804087290 */ /* 0x000fc4000fffe03f */
[----:B------:R-:W-:Y:S02]  /*1530*/  UIMAD.WIDE UR6, UR6, 0x2aaaaaab, URZ ;  /* 0x2aaaaaab060678a5 */ /* 0x000fe4000f8e023f */
[----:B------:R-:W-:Y:S02]  /*1540*/  UIMAD.WIDE UR8, UR8, 0x2aaaaaab, URZ ;  /* 0x2aaaaaab080878a5 */ /* 0x000fe4000f8e023f */
[----:B------:R-:W-:Y:S02]  /*1550*/  USHF.R.U32.HI UR4, URZ, 0x1f, UR7 ;  /* 0x0000001f3f047899 */ /* 0x000fe40008011607 */
[----:B------:R-:W-:Y:S02]  /*1560*/  USHF.R.U32.HI UR6, URZ, 0x1f, UR9 ;  /* 0x0000001f3f067899 */ /* 0x000fe40008011609 */
[----:B------:R-:W-:Y:S02]  /*1570*/  ULEA.HI.SX32 UR7, UR7, UR4, 0x1c ;  /* 0x0000000407077291 */ /* 0x000fe4000f8fe23f */
[----:B------:R-:W-:-:S02]  /*1580*/  ULEA.HI.SX32 UR6, UR9, UR6, 0x1c ;  /* 0x0000000609067291 */ /* 0x000fc4000f8fe23f */
[----:B------:R-:W-:Y:S02]  /*1590*/  ULOP3.LUT UR4, UR5, 0xff000000, URZ, 0xc0, !UPT ;  /* 0xff00000005047892 */ /* 0x000fe4000f8ec03f */
[----:B------:R-:W-:Y:S02]  /*15a0*/  UISETP.LT.AND UP0, UPT, UR7, UR6, UPT ;  /* 0x000000060700728c */ /* 0x000fe4000bf01270 */
[----:B------:R-:W-:Y:S02]  /*15b0*/  ULOP3.LUT UR5, UR5, 0xff0000, URZ, 0xc0, !UPT ;  /* 0x00ff000005057892 */ /* 0x000fe4000f8ec03f */
[----:B------:R-:W-:Y:S02]  /*15c0*/  USEL UR9, UR7, UR6, UP0 ;  /* 0x0000000607097287 */ /* 0x000fe40008000000 */
[----:B------:R-:W-:Y:S02]  /*15d0*/  USHF.R.U32.HI UR4, URZ, 0x8, UR4 ;  /* 0x000000083f047899 */ /* 0x000fe40008011604 */
[----:B------:R-:W-:-:S02]  /*15e0*/  UISETP.GE.AND UP0, UPT, UR9, 0x1, UPT ;  /* 0x000000010900788c */ /* 0x000fc4000bf06270 */
[----:B------:R-:W-:-:S03]  /*15f0*/  ULEA.HI UR5, UR5, UR4, URZ, 0x10 ;  /* 0x0000000405057291 */ /* 0x000fc6000f8f803f */
[----:B------:R-:W-:Y:S01]  /*1600*/  UMOV UR4, URZ ;  /* 0x0000003f00047c82 */ /* 0x000fe20008000000 */
[----:B------:R-:W-:Y:S01]  /*1610*/  PLOP3.LUT P0, PT, PT, PT, UP0, 0x80, 0x0 ;  /* 0x000000000000781c */ /* 0x000fe20003f0f008 */
[----:B------:R-:W-:Y:S02]  /*1620*/  ULOP3.LUT UR6, UR5, 0xff, URZ, 0xc0, !UPT ;  /* 0x000000ff05067892 */ /* 0x000fe4000f8ec03f */
[----:B------:R-:W-:-:S04]  /*1630*/  USHF.R.U32.HI UR5, URZ, 0x10, UR5 ;  /* 0x000000103f057899 */ /* 0x000fc80008011605 */
[----:B------:R-:W-:Y:S02]  /*1640*/  IMAD.U32 R160, RZ, RZ, UR6 ;  /* 0x00000006ffa07e24 */ /* 0x000fe4000f8e00ff */
[----:B------:R-:W-:-:S04]  /*1650*/  IMAD.U32 R23, RZ, RZ, UR5 ;  /* 0x00000005ff177e24 */ /* 0x000fc8000f8e00ff */
[----:B------:R-:W-:Y:S05]  /*1660*/  @!P0 BRA `(.L_x_2376) ;  /* 0x0000000000948947 */ /* 0x000fea0003800000 */
        /* <DEDUP_REMOVED lines=37> */
.L_x_2376:
[----:B------:R-:W-:Y:S01]  /*18c0*/  R2UR UR5, R160 ;  /* 0x00000000a00572ca */ /* 0x000fe200000e0000 */
[----:B------:R-:W-:Y:S01]  /*18d0*/  IMAD.U32 R0, RZ, RZ, UR9 ;  /* 0x00000009ff007e24 */ /* 0x000fe2000f8e00ff */
[----:B------:R-:W-:Y:S01]  /*18e0*/  PLOP3.LUT P0, PT, PT, PT, PT, 0x80, 0x0 ;  /* 0x000000000000781c */ /* 0x000fe20003f0f070 */
[----:B------:R-:W-:Y:S01]  /*18f0*/  IMAD.U32 R3, RZ, RZ, UR4 ;  /* 0x00000004ff037e24 */ /* 0x000fe2000f8e00ff */
[----:B------:R-:W-:Y:S01]  /*1900*/  CS2R R86, SRZ ;  /* 0x0000000000567805 */ /* 0x000fe2000001ff00 */
[----:B------:R-:W-:Y:S01]  /*1910*/  IMAD.MOV.U32 R96, RZ, RZ, RZ ;  /* 0x000000ffff607224 */ /* 0x000fe200078e00ff */
[----:B------:R-:W-:Y:S02]  /*1920*/  CS2R R84, SRZ ;  /* 0x0000000000547805 */ /* 0x000fe4000001ff00 */
[----:B------:R-:W-:Y:S02]  /*1930*/  CS2R R82, SRZ ;  /* 0x0000000000527805 */ /* 0x000fe4000001ff00 */
[----:B------:R-:W-:-:S02]  /*1940*/  CS2R R80, SRZ ;  /* 0x0000000000507805 */ /* 0x000fc4000001ff00 */
[----:B------:R-:W-:Y:S02]  /*1950*/  CS2R R78, SRZ ;  /* 0x00000000004e7805 */ /* 0x000fe4000001ff00 */
[----:B------:R-:W-:Y:S02]  /*1960*/  CS2R R76, SRZ ;  /* 0x00000000004c7805 */ /* 0x000fe4000001ff00 */
[----:B------:R-:W-:Y:S02]  /*1970*/  CS2R R74, SRZ ;  /* 0x00000000004a7805 */ /* 0x000fe4000001ff00 */
[----:B------:R-:W-:Y:S01]  /*1980*/  CS2R R72, SRZ ;  /* 0x0000000000487805 */ /* 0x000fe2000001ff00 */
[----:B------:R-:W-:Y:S01]  /*1990*/  UIMAD UR61, UR5, UR4, URZ ;  /* 0x00000004053d72a4 */ /* 0x000fe2000f8e023f */
[----:B------:R-:W-:Y:S02]  /*19a0*/  CS2R R70, SRZ ;  /* 0x0000000000467805 */ /* 0x000fe4000001ff00 */
[----:B------:R-:W-:-:S02]  /*19b0*/  CS2R R68, SRZ ;  /* 0x0000000000447805 */ /* 0x000fc4000001ff00 */
[----:B------:R-:W-:Y:S02]  /*19c0*/  CS2R R66, SRZ ;  /* 0x0000000000427805 */ /* 0x000fe4000001ff00 */
[----:B------:R-:W-:Y:S02]  /*19d0*/  CS2R R64, SRZ ;  /* 0x0000000000407805 */ /* 0x000fe4000001ff00 */
[----:B------:R-:W-:Y:S02]  /*19e0*/  CS2R R62, SRZ ;  /* 0x00000000003e7805 */ /* 0x000fe4000001ff00 */
[----:B------:R-:W-:Y:S01]  /*19f0*/  VIADDMNMX R3, R3, UR61, R0, PT ;  /* 0x0000003d03037c46 */ /* 0x000fe2000b800100 */
[----:B------:R-:W-:Y:S01]  /*1a00*/  IMAD.MOV.U32 R0, RZ, RZ, RZ ;  /* 0x000000ffff007224 */ /* 0x000fe200078e00ff */
[----:B------:R-:W-:Y:S02]  /*1a10*/  CS2R R60, SRZ ;  /* 0x00000000003c7805 */ /* 0x000fe4000001ff00 */
[----:B------:R-:W-:-:S02]  /*1a20*/  CS2R R58, SRZ ;  /* 0x00000000003a7805 */ /* 0x000fc4000001ff00 */
[----:B------:R-:W-:Y:S02]  /*1a30*/  R2UR UR5, R3 ;  /* 0x00000000030572ca */ /* 0x000fe400000e0000 */
        /* <DEDUP_REMOVED lines=12> */
[----:B------:R-:W-:Y:S02]  /*1b00*/  UISETP.GT.AND UP0, UPT, UR5, UR61, UPT ;  /* 0x0000003d0500728c */ /* 0x000fe4000bf04270 */
[----:B------:R-:W-:Y:S01]  /*1b10*/  IMAD.U32 R97, RZ, RZ, UR5 ;  /* 0x00000005ff617e24 */ /* 0x000fe2000f8e00ff */
[----:B------:R-:W-:Y:S02]  /*1b20*/  CS2R R88, SRZ ;  /* 0x0000000000587805 */ /* 0x000fe4000001ff00 */
[----:B------:R-:W-:Y:S02]  /*1b30*/  CS2R R92, SRZ ;  /* 0x00000000005c7805 */ /* 0x000fe4000001ff00 */
[----:B------:R-:W-:Y:S02]  /*1b40*/  CS2R R20, SRZ ;  /* 0x0000000000147805 */ /* 0x000fe4000001ff00 */
[----:B------:R-:W-:-:S02]  /*1b50*/  CS2R R90, SRZ ;  /* 0x00000000005a7805 */ /* 0x000fc4000001ff00 */
[----:B------:R-:W-:Y:S02]  /*1b60*/  PLOP3.LUT P1, PT, PT, PT, UP0, 0x80, 0x0 ;  /* 0x000000000000781c */ /* 0x000fe40003f2f008 */
[----:B------:R-:W-:-:S11]  /*1b70*/  CS2R R2, SRZ ;  /* 0x0000000000027805 */ /* 0x000fd6000001ff00 */
        /* <DEDUP_REMOVED lines=32> */
.L_x_2378:
[----:B------:R-:W-:Y:S02]  /*1d80*/  R2UR UR6, R181 ;  /* 0x00000000b50672ca */ /* 0x000fe400000e0000 */
[----:B------:R-:W-:-:S11]  /*1d90*/  R2UR UR5, R201 ;  /* 0x00000000c90572ca */ /* 0x000fd600000e0000 */
[----:B------:R-:W-:Y:S02]  /*1da0*/  ULEA.HI UR4, UR6, UR6, URZ, 0x1 ;  /* 0x0000000606047291 */ /* 0x000fe4000f8f083f */
[----:B------:R-:W-:Y:S02]  /*1db0*/  MOV R2, UR5 ;  /* 0x0000000500027c02 */ /* 0x000fe40008000f00 */
[----:B------:R-:W-:Y:S02]  /*1dc0*/  ULOP3.LUT UR4, UR4, 0xfffffffe, URZ, 0xc0, !UPT ;  /* 0xfffffffe04047892 */ /* 0x000fe4000f8ec03f */
[----:B------:R-:W-:Y:S02]  /*1dd0*/  ISETP.NE.AND P0, PT, R2, 0x3, PT ;  /* 0x000000030200780c */ /* 0x000fe40003f05270 */
[----:B------:R-:W-:-:S06]  /*1de0*/  UIADD3 UR4, UR6, -UR4, URZ ;  /* 0x8000000406047290 */ /* 0x000fcc000fffe03f */
[----:B------:R-:W-:-:S05]  /*1df0*/  IMAD.U32 R0, RZ, RZ, UR4 ;  /* 0x00000004ff007e24 */ /* 0x000fca000f8e00ff */
[----:B------:R-:W-:-:S04]  /*1e00*/  SHF.L.U32 R0, R0, 0x1f, RZ ;  /* 0x0000001f00007819 */ /* 0x000fc800000006ff */
[----:B------:R-:W0:Y:S02]  /*1e10*/  SYNCS.PHASECHK.TRANS64.TRYWAIT P1, [UR40+0x2a800], R0 ;  /* 0x02a80000ff0075a7 */ /* 0x000e240008020168 */
[----:B0-----:R-:W-:Y:S05]  /*1e20*/  @!P1 BRA `(.L_x_2379) ;  /* 0x0000010000889947 */ /* 0x001fea0003800000 */
.L_x_2525:
[----:B------:R-:W-:Y:S05]  /*1e30*/  @!P0 BRA `(.L_x_2380) ;  /* 0x0000000000048947 */ /* 0x000fea0003800000 */
[----:B------:R-:W-:Y:S01]  /*1e40*/  BPT.TRAP 0x1 ;  /* 0x000000040000795c */ /* 0x000fe20000300000 */
.L_x_2380:
[----:B0-----:R-:W-:Y:S02]  /*1e50*/  IMAD.U32 R0, RZ, RZ, UR39 ;  /* 0x00000027ff007e24 */ /* 0x001fe4000f8e00ff */
[----:B------:R-:W-:-:S03]  /*1e60*/  IMAD.U32 R3, RZ, RZ, UR38 ;  /* 0x00000026ff037e24 */ /* 0x000fc6000f8e00ff */
[----:B------:R-:W-:Y:S02]  /*1e70*/  LEA R0, R0, UR40, 0x3 ;  /* 0x0000002800007c11 */ /* 0x000fe4000f8e18ff */
[----:B------:R-:W-:-:S04]  /*1e80*/  SHF.L.U32 R3, R3, 0x1f, RZ ;  /* 0x0000001f03037819 */ /* 0x000fc800000006ff */
[----:B------:R0:W1:Y:S01]  /*1e90*/  SYNCS.PHASECHK.TRANS64.TRYWAIT P1, [R0+URZ+0x2a830], R3 ;  /* 0x02a83003000075a7 */ /* 0x000062000802017f */
[----:B------:R-:W-:Y:S05]  /*1ea0*/  @!P0 BRA `(.L_x_2381) ;  /* 0x0000000000048947 */ /* 0x000fea0003800000 */
[----:B------:R-:W-:Y:S01]  /*1eb0*/  BPT.TRAP 0x1 ;  /* 0x000000040000795c */ /* 0x000fe20000300000 */
.L_x_2381:
[----:B-1----:R-:W-:Y:S05]  /*1ec0*/  @P1 BRA `(.L_x_2382) ;  /* 0x0000000000081947 */ /* 0x002fea0003800000 */
[----:B------:R-:W1:Y:S02]  /*1ed0*/  SYNCS.PHASECHK.TRANS64.TRYWAIT P1, [R0+URZ+0x2a830], R3 ;  /* 0x02a83003000075a7 */ /* 0x000e64000802017f */
[----:B-1----:R-:W-:Y:S05]  /*1ee0*/  @!P1 BRA `(.L_x_2383) ;  /* 0x0000010000709947 */ /* 0x002fea0003800000 */
.L_x_2382:
        /* <DEDUP_REMOVED lines=13> */
[----:B------:R-:W-:Y:S02]  /*1fc0*/  ULOP3.LUT UR4, UR44, 0x10000, URZ, 0xfc, !UPT ;  /* 0x000100002c047892 */ /* 0x000fe4000f8efc3f */
[----:B------:R-:W-:Y:S02]  /*1fd0*/  UIMAD UR5, UR39, 0x900, UR41 ;  /* 0x00000900270578a4 */ /* 0x000fe4000f8e0229 */
[----:B------:R-:W-:Y:S02]  /*1fe0*/  UIADD3 UR6, UR4, 0x2, URZ ;  /* 0x0000000204067890 */ /* 0x000fe4000fffe03f */
[----:B------:R-:W-:Y:S01]  /*1ff0*/  UIADD3 UR7, UR5, 0x2, URZ ;  /* 0x0000000205077890 */ /* 0x000fe2000fffe03f */
[----:B------:R-:W-:Y:S02]  /*2000*/  UMOV UR8, UR4 ;  /* 0x0000000400087c82 */ /* 0x000fe40008000000 */
[----:B------:R-:W-:Y:S01]  /*2010*/  UMOV UR10, UR5 ;  /* 0x00000005000a7c82 */ /* 0x000fe20008000000 */
[----:B------:R-:W-:Y:S01]  /*2020*/  IMAD.U32 R6, RZ, RZ, UR8 ;  /* 0x00000008ff067e24 */ /* 0x000fe2000f8e00ff */
[----:B------:R-:W-:Y:S01]  /*2030*/  HGMMA.64x96x16.F32 R24, gdesc[UR8], RZ, !UPT, gsb0 ;  /* 0x01600000081879f0 */ /* 0x000fe2000c0008ff */
[----:B------:R-:W-:Y:S01]  /*2040*/  UMOV UR8, UR6 ;  /* 0x0000000600087c82 */ /* 0x000fe20008000000 */
[----:B------:R-:W-:Y:S01]  /*2050*/  UMOV UR9, 0x40000040 ;  /* 0x4000004000097882 */ /* 0x000fe20000000000 */
[----:B------:R-:W-:Y:S01]  /*2060*/  UMOV UR10, UR7 ;  /* 0x00000007000a7c82 */ /* 0x000fe20008000000 */
[----:B------:R-:W-:Y:S01]  /*2070*/  UMOV UR11, 0x40000040 ;  /* 0x40000040000b7882 */ /* 0x000fe20000000000 */
[----:B------:R-:W-:Y:S01]  /*2080*/  UIADD3 UR56, UR4, 0x4, URZ ;  /* 0x0000000404387890 */ /* 0x000fe2000fffe03f */
[----:B------:R-:W-:Y:S01]  /*2090*/  IMAD.U32 R2, RZ, RZ, UR8 ;  /* 0x00000008ff027e24 */ /* 0x000fe2000f8e00ff */
[----:B------:R-:W-:Y:S01]  /*20a0*/  UIADD3 UR58, UR5, 0x4, URZ ;  /* 0x00000004053a7890 */ /* 0x000fe2000fffe03f */
[----:B01----:R-:W-:Y:S01]  /*20b0*/  IMAD.U32 R3, RZ, RZ, UR9 ;  /* 0x00000009ff037e24 */ /* 0x003fe2000f8e00ff */
        /* <DEDUP_REMOVED lines=70> */
.L_x_2384:
[----:B------:R-:W-:Y:S01]  /*2520*/  R2UR UR4, R170 ;  /* 0x00000000aa0472ca */ /* 0x000fe200000e0000 */
[----:B------:R-:W-:Y:S01]  /*2530*/  VIADD R4, R18, UR43 ;  /* 0x0000002b12047c36 */ /* 0x000fe20008000000 */
[----:B------:R-:W-:Y:S01]  /*2540*/  R2UR UR6, R97 ;  /* 0x00000000610672ca */ /* 0x000fe200000e0000 */
[----:B------:R-:W-:Y:S01]  /*2550*/  IMAD.U32 R11, RZ, RZ, UR42 ;  /* 0x0000002aff0b7e24 */ /* 0x000fe2000f8e00ff */
[----:B------:R-:W-:Y:S01]  /*2560*/  ULDC UR14, c[0x0][0x988] ;  /* 0x00026200000e7ab9 */ /* 0x000fe20000000800 */
[----:B------:R-:W-:Y:S01]  /*2570*/  R2UR UR10, R0 ;  /* 0x00000000000a72ca */ /* 0x000fe200000e0000 */
[----:B------:R-:W0:Y:S07]  /*2580*/  S2UR UR15, SR_CgaCtaId ;  /* 0x00000000000f79c3 */ /* 0x000e2e0000008800 */
[----:B------:R-:W-:-:S02]  /*2590*/  UISETP.NE.AND UP0, UPT, UR4, URZ, UPT ;  /* 0x0000003f0400728c */ /* 0x000fc4000bf05270 */
[----:B------:R-:W-:-:S04]  /*25a0*/  UIMAD UR5, UR6, -0x60, UR60 ;  /* 0xffffffa0060578a4 */ /* 0x000fc8000f8e023c */
[----:B------:R-:W-:Y:S02]  /*25b0*/  PLOP3.LUT P1, PT, PT, PT, UP0, 0x80, 0x0 ;  /* 0x000000000000781c */ /* 0x000fe40003f2f008 */
[----:B------:R-:W-:Y:S01]  /*25c0*/  PLOP3.LUT P2, PT, PT, PT, UP0, 0x80, 0x0 ;  /* 0x000000000000781c */ /* 0x000fe20003f4f008 */
[----:B------:R-:W-:Y:S01]  /*25d0*/  IMAD.U32 R10, RZ, RZ, UR5 ;  /* 0x00000005ff0a7e24 */ /* 0x000fe2000f8e00ff */
[----:B------:R-:W-:Y:S01]  /*25e0*/  UMOV UR5, UR43 ;  /* 0x0000002b00057c82 */ /* 0x000fe20008000000 */
[----:B------:R-:W-:Y:S01]  /*25f0*/  @UP0 ULDC UR4, c[0x0][0x44c] ;  /* 0x0001130000040ab9 */ /* 0x000fe20000000800 */
[----:B------:R-:W-:-:S07]  /*2600*/  @UP0 ULDC UR11, c[0x0][0x450] ;  /* 0x00011400000b0ab9 */ /* 0x000fce0000000800 */
[----:B------:R-:W-:Y:S01]  /*2610*/  @P1 IMAD.HI.U32 R5, R4, UR4, RZ ;  /* 0x0000000404051c27 */ /* 0x000fe2000f8e00ff */
[----:B------:R-:W-:-:S04]  /*2620*/  @UP0 ULDC UR4, c[0x0][0x450] ;  /* 0x0001140000040ab9 */ /* 0x000fc80000000800 */
[----:B------:R-:W-:Y:S01]  /*2630*/  @P2 SHF.R.U32.HI R4, RZ, UR4, R5 ;  /* 0x00000004ff042c19 */ /* 0x000fe20008011605 */
[----:B------:R-:W-:Y:S01]  /*2640*/  UIMAD UR4, UR6, -0x60, URZ ;  /* 0xffffffa0060478a4 */ /* 0x000fe2000f8e023f */
[----:B------:R-:W-:-:S03]  /*2650*/  IADD3 R5, -R17, 0x60, R10 ;  /* 0x0000006011057810 */ /* 0x000fc60007ffe10a */
[----:B------:R-:W1:Y:S02]  /*2660*/  SHFL.IDX PT, R9, R4, 0x1, 0x1c1f ;  /* 0x003c1f0004097f89 */ /* 0x000e6400000e0000 */
[----:B------:R-:W-:Y:S01]  /*2670*/  IMAD.U32 R8, RZ, RZ, UR4 ;  /* 0x00000004ff087e24 */ /* 0x000fe2000f8e00ff */
[----:B------:R-:W-:Y:S01]  /*2680*/  UIADD3 UR4, UR6, -0x2, URZ ;  /* 0xfffffffe06047890 */ /* 0x000fe2000fffe03f */
[----:B------:R-:W-:Y:S02]  /*2690*/  SHFL.IDX PT, R4, R4, RZ, 0x1c1f ;  /* 0x001c1fff04047589 */ /* 0x000fe400000e0000 */
[----:B------:R-:W-:Y:S01]  /*26a0*/  @UP0 ULDC UR6, c[0x0][0x44c] ;  /* 0x0001130000060ab9 */ /* 0x000fe20000000800 */
[----:B------:R-:W-:Y:S01]  /*26b0*/  IADD3 R8, -R17, 0x61, R8 ;  /* 0x0000006111087810 */ /* 0x000fe20007ffe108 */
[----:B------:R-:W-:-:S03]  /*26c0*/  UIMAD.WIDE.U32 UR6, UR43, UR6, URZ ;  /* 0x000000062b0672a5 */ /* 0x000fc6000f8e003f */
[----:B------:R-:W-:Y:S01]  /*26d0*/  IADD3 R8, -R11, UR60, R8 ;  /* 0x0000003c0b087c10 */ /* 0x000fe2000fffe108 */
[----:B------:R-:W-:-:S04]  /*26e0*/  @UP0 USHF.R.U32.HI UR5, URZ, UR11, UR7 ;  /* 0x0000000b3f050299 */ /* 0x000fc80008011607 */
[----:B------:R-:W-:Y:S02]  /*26f0*/  UIADD3 UR6, UR5, UR60, -UR42 ;  /* 0x0000003c05067290 */ /* 0x000fe4000fffe82a */
[----:B------:R-:W-:Y:S02]  /*2700*/  UIADD3 UR5, UR10, 0x2a840, URZ ;  /* 0x0002a8400a057890 */ /* 0x000fe4000fffe03f */
[----:B------:R-:W-:Y:S02]  /*2710*/  UIMAD.WIDE UR6, UR6, 0x2aaaaaab, URZ ;  /* 0x2aaaaaab060678a5 */ /* 0x000fe4000f8e023f */
[----:B0-----:R-:W-:Y:S01]  /*2720*/  UPRMT UR5, UR15, 0x654, UR5 ;  /* 0x000006540f057896 */ /* 0x001fe20008000005 */
[----:B-1----:R-:W-:Y:S01]  /*2730*/  VIADDMNMX R9, R9, R8, R5, PT ;  /* 0x0000000809097246 */ /* 0x002fe20003800105 */
[----:B------:R-:W-:-:S03]  /*2740*/  USHF.R.U32.HI UR6, URZ, 0x1f, UR7 ;  /* 0x0000001f3f067899 */ /* 0x000fc60008011607 */
[C---:B------:R-:W-:Y:S01]  /*2750*/  ISETP.GT.AND P1, PT, R9.reuse, RZ, PT ;  /* 0x000000ff0900720c */ /* 0x040fe20003f24270 */
[----:B------:R-:W-:Y:S01]  /*2760*/  ULEA.HI.SX32 UR6, UR7, UR6, 0x1c ;  /* 0x0000000607067291 */ /* 0x000fe2000f8fe23f */
[C---:B------:R-:W-:Y:S02]  /*2770*/  ISETP.GT.AND P2, PT, R9.reuse, 0x1, PT ;  /* 0x000000010900780c */ /* 0x040fe40003f44270 */
[----:B------:R-:W-:Y:S01]  /*2780*/  SYNCS.ARRIVE.TRANS64.RED.A1T0 RZ, [UR5], RZ ;  /* 0x000000ffffff79a7 */ /* 0x000fe20008100405 */
[----:B------:R-:W-:Y:S01]  /*2790*/  ISETP.GT.AND P3, PT, R9, 0x8, PT ;  /* 0x000000080900780c */ /* 0x000fe20003f64270 */
[----:B------:R-:W-:Y:S01]  /*27a0*/  UISETP.LT.AND UP0, UPT, UR61, UR6, UPT ;  /* 0x000000063d00728c */ /* 0x000fe2000bf01270 */
[----:B------:R-:W-:Y:S02]  /*27b0*/  FSEL R13, R26, -INF , P1 ;  /* 0xff8000001a0d7808 */ /* 0x000fe40000800000 */
[----:B------:R-:W-:Y:S01]  /*27c0*/  FSEL R27, R27, -INF , P2 ;  /* 0xff8000001b1b7808 */ /* 0x000fe20001000000 */
[----:B------:R-:W-:Y:S01]  /*27d0*/  USEL UR11, UR61, UR6, !UP0 ;  /* 0x000000063d0b7287 */ /* 0x000fe2000c000000 */
[----:B------:R-:W-:-:S02]  /*27e0*/  ISETP.GT.AND P1, PT, R9, 0x9, PT ;  /* 0x000000090900780c */ /* 0x000fc40003f24270 */
[----:B------:R-:W-:Y:S01]  /*27f0*/  FSEL R15, R30, -INF , P3 ;  /* 0xff8000001e0f7808 */ /* 0x000fe20001800000 */
[----:B------:R-:W-:Y:S01]  /*2800*/  UISETP.GE.AND UP0, UPT, UR4, UR11, UPT ;  /* 0x0000000b0400728c */ /* 0x000fe2000bf06270 */
        /* <DEDUP_REMOVED lines=62> */
[----:B------:R-:W-:-:S04]  /*2bf0*/  FMNMX.FTZ R10, R89, R10, !PT ;  /* 0x0000000a590a7209 */ /* 0x000fc80007810000 */
[----:B------:R-:W-:-:S05]  /*2c00*/  FMNMX.FTZ R10, R71, R10, !PT ;  /* 0x0000000a470a7209 */ /* 0x000fca0007810000 */
[----:B------:R-:W0:Y:S02]  /*2c10*/  SHFL.BFLY PT, R9, R10, 0x2, 0x1f ;  /* 0x0c401f000a097f89 */ /* 0x000e2400000e0000 */
[----:B0-----:R-:W-:Y:S02]  /*2c20*/  FMNMX.FTZ R12, R10, R9, !PT ;  /* 0x000000090a0c7209 */ /* 0x001fe40007810000 */
[----:B------:R-:W-:-:S03]  /*2c30*/  VIADDMNMX R9, R4, R8, R5, PT ;  /* 0x0000000804097246 */ /* 0x000fc60003800105 */
[----:B------:R-:W0:Y:S01]  /*2c40*/  SHFL.BFLY PT, R91, R12, 0x1, 0x1f ;  /* 0x0c201f000c5b7f89 */ /* 0x000e2200000e0000 */
        /* <DEDUP_REMOVED lines=12> */
[----:B0-----:R-:W-:Y:S02]  /*2d10*/  FMNMX.FTZ R5, R12, R91, !PT ;  /* 0x0000005b0c057209 */ /* 0x001fe40007810000 */
[----:B------:R-:W-:Y:S02]  /*2d20*/  FSEL R32, R32, -INF , P2 ;  /* 0xff80000020207808 */ /* 0x000fe40001000000 */
[----:B------:R-:W-:Y:S01]  /*2d30*/  FMNMX.FTZ R25, R29, R4, !PT ;  /* 0x000000041d197209 */ /* 0x000fe20007810000 */
[----:B------:R-:W-:Y:S01]  /*2d40*/  FMUL.FTZ R8, R5, UR14 ;  /* 0x0000000e05087c20 */ /* 0x000fe20008410000 */
[----:B------:R-:W-:Y:S02]  /*2d50*/  ISETP.GT.AND P3, PT, R9, 0x18, PT ;  /* 0x000000180900780c */ /* 0x000fe40003f64270 */
[----:B------:R-:W-:Y:S02]  /*2d60*/  FSEL R33, R33, -INF , P1 ;  /* 0xff80000021217808 */ /* 0x000fe40000800000 */
[----:B------:R-:W-:-:S02]  /*2d70*/  FMNMX.FTZ R4, R32, R25, !PT ;  /* 0x0000001920047209 */ /* 0x000fc40007810000 */
[----:B------:R-:W-:Y:S02]  /*2d80*/  FSETP.NEU.FTZ.AND P2, PT, R5, -INF , PT ;  /* 0xff8000000500780b */ /* 0x000fe40003f5d000 */
[----:B------:R-:W-:Y:S02]  /*2d90*/  ISETP.GT.AND P1, PT, R9, 0x19, PT ;  /* 0x000000190900780c */ /* 0x000fe40003f24270 */
[----:B------:R-:W-:Y:S02]  /*2da0*/  FSEL R36, R36, -INF , P3 ;  /* 0xff80000024247808 */ /* 0x000fe40001800000 */
[----:B------:R-:W-:Y:S02]  /*2db0*/  FMNMX.FTZ R25, R33, R4, !PT ;  /* 0x0000000421197209 */ /* 0x000fe40007810000 */
[----:B------:R-:W-:Y:S02]  /*2dc0*/  FSEL R8, R8, RZ, P2 ;  /* 0x000000ff08087208 */ /* 0x000fe40001000000 */
[----:B------:R-:W-:-:S02]  /*2dd0*/  ISETP.GT.AND P2, PT, R9, 0x20, PT ;  /* 0x000000200900780c */ /* 0x000fc40003f44270 */
[----:B------:R-:W-:Y:S01]  /*2de0*/  FSEL R37, R37, -INF , P1 ;  /* 0xff80000025257808 */ /* 0x000fe20000800000 */
[--C-:B------:R-:W-:Y:S01]  /*2df0*/  FFMA.FTZ R157, R13, UR14, -R8.reuse ;  /* 0x0000000e0d9d7c23 */ /* 0x100fe20008010808 */
[----:B------:R-:W-:Y:S01]  /*2e00*/  FMNMX.FTZ R4, R36, R25, !PT ;  /* 0x0000001924047209 */ /* 0x000fe20007810000 */
[--C-:B------:R-:W-:Y:S01]  /*2e10*/  FFMA.FTZ R10, R27, UR14, -R8.reuse ;  /* 0x0000000e1b0a7c23 */ /* 0x100fe20008010808 */
[----:B------:R-:W-:Y:S01]  /*2e20*/  ISETP.GT.AND P1, PT, R9, 0x21, PT ;  /* 0x000000210900780c */ /* 0x000fe20003f24270 */
[--C-:B------:R-:W-:Y:S01]  /*2e30*/  FFMA.FTZ R159, R15, UR14, -R8.reuse ;  /* 0x0000000e0f9f7c23 */ /* 0x100fe20008010808 */
[----:B------:R-:W-:Y:S01]  /*2e40*/  FSEL R40, R40, -INF , P2 ;  /* 0xff80000028287808 */ /* 0x000fe20001000000 */
[----:B------:R-:W-:Y:S01]  /*2e50*/  MUFU.EX2 R157, R157 ;  /* 0x0000009d009d7308 */ /* 0x000fe20000000800 */
[----:B------:R-:W-:Y:S01]  /*2e60*/  FMNMX.FTZ R13, R37, R4, !PT ;  /* 0x00000004250d7209 */ /* 0x000fe20007810000 */
[--C-:B------:R-:W-:Y:S01]  /*2e70*/  FFMA.FTZ R12, R31, UR14, -R8.reuse ;  /* 0x0000000e1f0c7c23 */ /* 0x100fe20008010808 */
[----:B------:R-:W-:Y:S01]  /*2e80*/  ISETP.GT.AND P2, PT, R9, 0x28, PT ;  /* 0x000000280900780c */ /* 0x000fe20003f44270 */
[--C-:B------:R-:W-:Y:S01]  /*2e90*/  FFMA.FTZ R153, R21, UR14, -R8.reuse ;  /* 0x0000000e15997c23 */ /* 0x100fe20008010808 */
[----:B------:R-:W-:Y:S01]  /*2ea0*/  FSEL R41, R41, -INF , P1 ;  /* 0xff80000029297808 */ /* 0x000fe20000800000 */
[--C-:B------:R-:W-:Y:S01]  /*2eb0*/  FFMA.FTZ R35, R35, UR14, -R8.reuse ;  /* 0x0000000e23237c23 */ /* 0x100fe20008010808 */
[----:B------:R-:W-:Y:S01]  /*2ec0*/  FMNMX.FTZ R4, R40, R13, !PT ;  /* 0x0000000d28047209 */ /* 0x000fe20007810000 */
[----:B------:R-:W0:Y:S01]  /*2ed0*/  MUFU.EX2 R10, R10 ;  /* 0x0000000a000a7308 */ /* 0x000e220000000800 */
[----:B------:R-:W-:Y:S01]  /*2ee0*/  ISETP.GT.AND P1, PT, R9, 0x29, PT ;  /* 0x000000290900780c */ /* 0x000fe20003f24270 */
[--C-:B------:R-:W-:Y:S01]  /*2ef0*/  FFMA.FTZ R73, R73, UR14, -R8.reuse ;  /* 0x0000000e49497c23 */ /* 0x100fe20008010808 */
[----:B------:R-:W-:Y:S01]  /*2f00*/  FSEL R44, R44, -INF , P2 ;  /* 0xff8000002c2c7808 */ /* 0x000fe20001000000 */
[--C-:B------:R-:W-:Y:S01]  /*2f10*/  FFMA.FTZ R39, R39, UR14, -R8.reuse ;  /* 0x0000000e27277c23 */ /* 0x100fe20008010808 */
[----:B------:R-:W-:Y:S01]  /*2f20*/  FMNMX.FTZ R13, R41, R4, !PT ;  /* 0x00000004290d7209 */ /* 0x000fe20007810000 */
[--C-:B------:R-:W-:Y:S01]  /*2f30*/  FFMA.FTZ R75, R75, UR14, -R8.reuse ;  /* 0x0000000e4b4b7c23 */ /* 0x100fe20008010808 */
[----:B------:R-:W-:Y:S01]  /*2f40*/  ISETP.GT.AND P2, PT, R9, 0x30, PT ;  /* 0x000000300900780c */ /* 0x000fe20003f44270 */
[----:B------:R-:W-:Y:S01]  /*2f50*/  MUFU.EX2 R159, R159 ;  /* 0x0000009f009f7308 */ /* 0x000fe20000000800 */
[----:B------:R-:W-:Y:S01]  /*2f60*/  FSEL R45, R45, -INF , P1 ;  /* 0xff8000002d2d7808 */ /* 0x000fe20000800000 */
[--C-:B------:R-:W-:Y:S01]  /*2f70*/  FFMA.FTZ R43, R43, UR14, -R8.reuse ;  /* 0x0000000e2b2b7c23 */ /* 0x100fe20008010808 */
[----:B------:R-:W-:Y:S01]  /*2f80*/  FMNMX.FTZ R4, R44, R13, !PT ;  /* 0x0000000d2c047209 */ /* 0x000fe20007810000 */
[--C-:B------:R-:W-:Y:S01]  /*2f90*/  FFMA.FTZ R77, R77, UR14, -R8.reuse ;  /* 0x0000000e4d4d7c23 */ /* 0x100fe20008010808 */
[----:B------:R-:W-:Y:S01]  /*2fa0*/  ISETP.GT.AND P1, PT, R9, 0x31, PT ;  /* 0x000000310900780c */ /* 0x000fe20003f24270 */
[----:B------:R-:W-:Y:S01]  /*2fb0*/  FFMA.FTZ R47, R47, UR14, -R8 ;  /* 0x0000000e2f2f7c23 */ /* 0x000fe20008010808 */
[----:B------:R-:W-:Y:S01]  /*2fc0*/  FSEL R48, R48, -INF , P2 ;  /* 0xff80000030307808 */ /* 0x000fe20001000000 */
[----:B------:R-:W-:Y:S01]  /*2fd0*/  MUFU.EX2 R12, R12 ;  /* 0x0000000c000c7308 */ /* 0x000fe20000000800 */
[----:B------:R-:W-:Y:S01]  /*2fe0*/  FMNMX.FTZ R13, R45, R4, !PT ;  /* 0x000000042d0d7209 */ /* 0x000fe20007810000 */
[----:B0-----:R-:W-:Y:S01]  /*2ff0*/  FADD.FTZ R54, R157, R10 ;  /* 0x0000000a9d367221 */ /* 0x001fe20000010000 */
[----:B------:R-:W-:Y:S01]  /*3000*/  ISETP.GT.AND P2, PT, R9, 0x38, PT ;  /* 0x000000380900780c */ /* 0x000fe20003f44270 */
[--C-:B------:R-:W-:Y:S01]  /*3010*/  FFMA.FTZ R145, R79, UR14, -R8.reuse ;  /* 0x0000000e4f917c23 */ /* 0x100fe20008010808 */
[----:B------:R-:W-:Y:S01]  /*3020*/  FSEL R49, R49, -INF , P1 ;  /* 0xff80000031317808 */ /* 0x000fe20000800000 */
[--C-:B------:R-:W-:Y:S01]  /*3030*/  FFMA.FTZ R14, R51, UR14, -R8.reuse ;  /* 0x0000000e330e7c23 */ /* 0x100fe20008010808 */
[----:B------:R-:W-:Y:S01]  /*3040*/  FMNMX.FTZ R4, R48, R13, !PT ;  /* 0x0000000d30047209 */ /* 0x000fe20007810000 */
[----:B------:R-:W-:Y:S01]  /*3050*/  MUFU.EX2 R153, R153 ;  /* 0x0000009900997308 */ /* 0x000fe20000000800 */
        /* <DEDUP_REMOVED lines=25> */
[----:B------:R-:W-:Y:S01]  /*31f0*/  FFMA.FTZ R8, R71, UR14, -R8 ;  /* 0x0000000e47087c23 */ /* 0x000fe20008010808 */
[----:B------:R-:W-:-:S02]  /*3200*/  FSEL R60, R60, -INF , P2 ;  /* 0xff8000003c3c7808 */ /* 0x000fc40001000000 */
[----:B------:R-:W-:Y:S02]  /*3210*/  CS2R R86, SRZ ;  /* 0x0000000000567805 */ /* 0x000fe4000001ff00 */
[----:B------:R-:W-:Y:S02]  /*3220*/  FMNMX.FTZ R13, R57, R4, !PT ;  /* 0x00000004390d7209 */ /* 0x000fe40007810000 */
[----:B------:R-:W-:Y:S02]  /*3230*/  CS2R R84, SRZ ;  /* 0x0000000000547805 */ /* 0x000fe4000001ff00 */
[----:B------:R-:W-:Y:S01]  /*3240*/  ISETP.GT.AND P2, PT, R9, 0x50, PT ;  /* 0x000000500900780c */ /* 0x000fe20003f44270 */
[----:B------:R-:W-:Y:S01]  /*3250*/  MUFU.EX2 R75, R75 ;  /* 0x0000004b004b7308 */ /* 0x000fe20000000800 */
[----:B------:R-:W-:Y:S02]  /*3260*/  FSEL R61, R61, -INF , P1 ;  /* 0xff8000003d3d7808 */ /* 0x000fe40000800000 */
[----:B------:R-:W-:-:S02]  /*3270*/  CS2R R82, SRZ ;  /* 0x0000000000527805 */ /* 0x000fc4000001ff00 */
[----:B------:R-:W-:Y:S02]  /*3280*/  FMNMX.FTZ R4, R60, R13, !PT ;  /* 0x0000000d3c047209 */ /* 0x000fe40007810000 */
[----:B------:R-:W-:Y:S02]  /*3290*/  CS2R R80, SRZ ;  /* 0x0000000000507805 */ /* 0x000fe4000001ff00 */
[----:B------:R-:W-:Y:S02]  /*32a0*/  ISETP.GT.AND P1, PT, R9, 0x51, PT ;  /* 0x000000510900780c */ /* 0x000fe40003f24270 */
[----:B------:R-:W-:Y:S02]  /*32b0*/  CS2R R78, SRZ ;  /* 0x00000000004e7805 */ /* 0x000fe4000001ff00 */
[----:B------:R-:W-:Y:S01]  /*32c0*/  FSEL R64, R64, -INF , P2 ;  /* 0xff80000040407808 */ /* 0x000fe20001000000 */
[----:B------:R-:W1:Y:S01]  /*32d0*/  MUFU.EX2 R42, R43 ;  /* 0x0000002b002a7308 */ /* 0x000e620000000800 */
[----:B------:R-:W-:-:S02]  /*32e0*/  FMNMX.FTZ R13, R61, R4, !PT ;  /* 0x000000043d0d7209 */ /* 0x000fc40007810000 */
[----:B------:R-:W-:Y:S02]  /*32f0*/  CS2R R70, SRZ ;  /* 0x0000000000467805 */ /* 0x000fe4000001ff00 */
[----:B------:R-:W-:Y:S02]  /*3300*/  ISETP.GT.AND P2, PT, R9, 0x58, PT ;  /* 0x000000580900780c */ /* 0x000fe40003f44270 */
[----:B------:R-:W-:Y:S02]  /*3310*/  CS2R R62, SRZ ;  /* 0x00000000003e7805 */ /* 0x000fe4000001ff00 */
[----:B------:R-:W-:Y:S02]  /*3320*/  FSEL R65, R65, -INF , P1 ;  /* 0xff80000041417808 */ /* 0x000fe40000800000 */
[----:B------:R-:W-:Y:S01]  /*3330*/  FMNMX.FTZ R4, R64, R13, !PT ;  /* 0x0000000d40047209 */ /* 0x000fe20007810000 */
[----:B------:R-:W-:Y:S01]  /*3340*/  MUFU.EX2 R77, R77 ;  /* 0x0000004d004d7308 */ /* 0x000fe20000000800 */
[----:B------:R-:W-:-:S02]  /*3350*/  ISETP.GT.AND P1, PT, R9, 0x59, PT ;  /* 0x000000590900780c */ /* 0x000fc40003f24270 */
[----:B------:R-:W-:Y:S02]  /*3360*/  FSEL R68, R68, -INF , P2 ;  /* 0xff80000044447808 */ /* 0x000fe40001000000 */
[----:B------:R-:W-:Y:S02]  /*3370*/  FMNMX.FTZ R9, R65, R4, !PT ;  /* 0x0000000441097209 */ /* 0x000fe40007810000 */
[----:B------:R-:W-:Y:S01]  /*3380*/  FSEL R69, R69, -INF , P1 ;  /* 0xff80000045457808 */ /* 0x000fe20000800000 */
[----:B------:R-:W2:Y:S01]  /*3390*/  MUFU.EX2 R46, R47 ;  /* 0x0000002f002e7308 */ /* 0x000ea20000000800 */
[----:B------:R-:W-:Y:S02]  /*33a0*/  FMNMX.FTZ R4, R68, R9, !PT ;  /* 0x0000000944047209 */ /* 0x000fe40007810000 */
[----:B------:R-:W-:Y:S02]  /*33b0*/  F2FP.F16.F32.PACK_AB R157, R10, R157 ;  /* 0x0000009d0a9d723e */ /* 0x000fe400000000ff */
[----:B------:R-:W-:-:S02]  /*33c0*/  FMNMX.FTZ R4, R69, R4, !PT ;  /* 0x0000000445047209 */ /* 0x000fc40007810000 */
[----:B0-----:R-:W-:Y:S01]  /*33d0*/  F2FP.F16.F32.PACK_AB R155, R38, R73 ;  /* 0x00000049269b723e */ /* 0x001fe200000000ff */
[----:B------:R-:W-:Y:S01]  /*33e0*/  MUFU.EX2 R145, R145 ;  /* 0x0000009100917308 */ /* 0x000fe20000000800 */
[----:B-1----:R-:W-:Y:S01]  /*33f0*/  F2FP.F16.F32.PACK_AB R149, R42, R75 ;  /* 0x0000004b2a95723e */ /* 0x002fe200000000ff */
[----:B------:R-:W0:Y:S06]  /*3400*/  SHFL.BFLY PT, R9, R4, 0x2, 0x1f ;  /* 0x0c401f0004097f89 */ /* 0x000e2c00000e0000 */
[----:B------:R-:W-:Y:S01]  /*3410*/  MUFU.EX2 R14, R14 ;  /* 0x0000000e000e7308 */ /* 0x000fe20000000800 */
[----:B--2---:R-:W-:-:S07]  /*3420*/  F2FP.F16.F32.PACK_AB R151, R46, R77 ;  /* 0x0000004d2e97723e */ /* 0x004fce00000000ff */
        /* <DEDUP_REMOVED lines=10> */
[----:B------:R-:W-:-:S06]  /*34d0*/  FMUL.FTZ R9, R4, UR14 ;  /* 0x0000000e04097c20 */ /* 0x000fcc0008410000 */
[----:B------:R-:W-:Y:S01]  /*34e0*/  MUFU.EX2 R137, R137 ;  /* 0x0000008900897308 */ /* 0x000fe20000000800 */
[----:B------:R-:W-:Y:S02]  /*34f0*/  FSEL R9, R9, RZ, P1 ;  /* 0x000000ff09097208 */ /* 0x000fe40000800000 */
[----:B------:R-:W-:-:S03]  /*3500*/  PLOP3.LUT P1, PT, PT, PT, UP0, 0x80, 0x0 ;  /* 0x000000000000781c */ /* 0x000fc60003f2f008 */
[--C-:B------:R-:W-:Y:S01]  /*3510*/  FFMA.FTZ R11, R11, UR14, -R9.reuse ;  /* 0x0000000e0b0b7c23 */ /* 0x100fe20008010809 */
[--C-:B------:R-:W-:Y:S01]  /*3520*/  FFMA.FTZ R30, R30, UR14, -R9.reuse ;  /* 0x0000000e1e1e7c23 */ /* 0x100fe20008010809 */
[--C-:B------:R-:W-:Y:S01]  /*3530*/  FFMA.FTZ R28, R28, UR14, -R9.reuse ;  /* 0x0000000e1c1c7c23 */ /* 0x100fe20008010809 */
[--C-:B------:R-:W-:Y:S01]  /*3540*/  FFMA.FTZ R29, R29, UR14, -R9.reuse ;  /* 0x0000000e1d1d7c23 */ /* 0x100fe20008010809 */
[--C-:B------:R-:W-:Y:S01]  /*3550*/  FFMA.FTZ R32, R32, UR14, -R9.reuse ;  /* 0x0000000e20207c23 */ /* 0x100fe20008010809 */
[--C-:B------:R-:W-:Y:S01]  /*3560*/  FFMA.FTZ R33, R33, UR14, -R9.reuse ;  /* 0x0000000e21217c23 */ /* 0x100fe20008010809 */
[----:B------:R-:W-:Y:S01]  /*3570*/  MUFU.EX2 R11, R11 ;  /* 0x0000000b000b7308 */ /* 0x000fe20000000800 */
[--C-:B------:R-:W-:Y:S01]  /*3580*/  FFMA.FTZ R36, R36, UR14, -R9.reuse ;  /* 0x0000000e24247c23 */ /* 0x100fe20008010809 */
[--C-:B------:R-:W-:Y:S01]  /*3590*/  FFMA.FTZ R37, R37, UR14, -R9.reuse ;  /* 0x0000000e25257c23 */ /* 0x100fe20008010809 */
[--C-:B------:R-:W-:Y:S01]  /*35a0*/  FFMA.FTZ R40, R40, UR14, -R9.reuse ;  /* 0x0000000e28287c23 */ /* 0x100fe20008010809 */
[--C-:B------:R-:W-:Y:S01]  /*35b0*/  FFMA.FTZ R41, R41, UR14, -R9.reuse ;  /* 0x0000000e29297c23 */ /* 0x100fe20008010809 */
[--C-:B------:R-:W-:Y:S01]  /*35c0*/  FFMA.FTZ R44, R44, UR14, -R9.reuse ;  /* 0x0000000e2c2c7c23 */ /* 0x100fe20008010809 */
[--C-:B------:R-:W-:Y:S01]  /*35d0*/  FFMA.FTZ R45, R45, UR14, -R9.reuse ;  /* 0x0000000e2d2d7c23 */ /* 0x100fe20008010809 */
[--C-:B------:R-:W-:Y:S01]  /*35e0*/  FFMA.FTZ R48, R48, UR14, -R9.reuse ;  /* 0x0000000e30307c23 */ /* 0x100fe20008010809 */
[----:B------:R-:W0:Y:S01]  /*35f0*/  MUFU.EX2 R30, R30 ;  /* 0x0000001e001e7308 */ /* 0x000e220000000800 */
[--C-:B------:R-:W-:Y:S01]  /*3600*/  FFMA.FTZ R49, R49, UR14, -R9.reuse ;  /* 0x0000000e31317c23 */ /* 0x100fe20008010809 */
[--C-:B------:R-:W-:Y:S01]  /*3610*/  FFMA.FTZ R52, R52, UR14, -R9.reuse ;  /* 0x0000000e34347c23 */ /* 0x100fe20008010809 */
[--C-:B------:R-:W-:Y:S01]  /*3620*/  FFMA.FTZ R53, R53, UR14, -R9.reuse ;  /* 0x0000000e35357c23 */ /* 0x100fe20008010809 */
[--C-:B------:R-:W-:Y:S01]  /*3630*/  FFMA.FTZ R56, R56, UR14, -R9.reuse ;  /* 0x0000000e38387c23 */ /* 0x100fe20008010809 */
[--C-:B------:R-:W-:Y:S01]  /*3640*/  FFMA.FTZ R57, R57, UR14, -R9.reuse ;  /* 0x0000000e39397c23 */ /* 0x100fe20008010809 */
[--C-:B------:R-:W-:Y:S01]  /*3650*/  FFMA.FTZ R60, R60, UR14, -R9.reuse ;  /* 0x0000000e3c3c7c23 */ /* 0x100fe20008010809 */
[--C-:B------:R-:W-:Y:S01]  /*3660*/  FFMA.FTZ R61, R61, UR14, -R9.reuse ;  /* 0x0000000e3d3d7c23 */ /* 0x100fe20008010809 */
[----:B------:R-:W1:Y:S01]  /*3670*/  MUFU.EX2 R28, R28 ;  /* 0x0000001c001c7308 */ /* 0x000e620000000800 */
[--C-:B------:R-:W-:Y:S01]  /*3680*/  FFMA.FTZ R64, R64, UR14, -R9.reuse ;  /* 0x0000000e40407c23 */ /* 0x100fe20008010809 */
[--C-:B------:R-:W-:Y:S01]  /*3690*/  FFMA.FTZ R65, R65, UR14, -R9.reuse ;  /* 0x0000000e41417c23 */ /* 0x100fe20008010809 */
[--C-:B------:R-:W-:Y:S01]  /*36a0*/  FFMA.FTZ R68, R68, UR14, -R9.reuse ;  /* 0x0000000e44447c23 */ /* 0x100fe20008010809 */
[----:B------:R-:W-:-:S04]  /*36b0*/  FFMA.FTZ R9, R69, UR14, -R9 ;  /* 0x0000000e45097c23 */ /* 0x000fc80008010809 */
[----:B------:R-:W2:Y:S01]  /*36c0*/  MUFU.EX2 R29, R29 ;  /* 0x0000001d001d7308 */ /* 0x000ea20000000800 */
[----:B0-----:R-:W-:Y:S01]  /*36d0*/  FADD.FTZ R13, R11, R30 ;  /* 0x0000001e0b0d7221 */ /* 0x001fe20000010000 */
[----:B------:R-:W-:Y:S02]  /*36e0*/  F2FP.F16.F32.PACK_AB R156, R30, R11 ;  /* 0x0000000b1e9c723e */ /* 0x000fe400000000ff */
[----:B------:R-:W-:-:S04]  /*36f0*/  CS2R R30, SRZ ;  /* 0x00000000001e7805 */ /* 0x000fc8000001ff00 */
[----:B------:R-:W0:Y:S01]  /*3700*/  MUFU.EX2 R32, R32 ;  /* 0x0000002000207308 */ /* 0x000e220000000800 */
[----:B-1----:R-:W-:Y:S01]  /*3710*/  FADD.FTZ R58, R28, R13 ;  /* 0x0000000d1c3a7221 */ /* 0x002fe20000010000 */
[----:B------:R-:W-:Y:S01]  /*3720*/  FADD.FTZ R13, R159, R54 ;  /* 0x000000369f0d7221 */ /* 0x000fe20000010000 */
[----:B------:R-:W-:-:S03]  /*3730*/  F2FP.F16.F32.PACK_AB R159, R12, R159 ;  /* 0x0000009f0c9f723e */ /* 0x000fc600000000ff */
[----:B------:R-:W-:Y:S02]  /*3740*/  FADD.FTZ R54, R12, R13 ;  /* 0x0000000d0c367221 */ /* 0x000fe40000010000 */
[----:B------:R-:W1:Y:S01]  /*3750*/  MUFU.EX2 R33, R33 ;  /* 0x0000002100217308 */ /* 0x000e620000000800 */
[----:B--2---:R-:W-:Y:S01]  /*3760*/  FADD.FTZ R15, R29, R58 ;  /* 0x0000003a1d0f7221 */ /* 0x004fe20000010000 */
[----:B------:R-:W-:Y:S01]  /*3770*/  FADD.FTZ R13, R153, R54 ;  /* 0x00000036990d7221 */ /* 0x000fe20000010000 */
[----:B------:R-:W-:Y:S02]  /*3780*/  F2FP.F16.F32.PACK_AB R153, R34, R153 ;  /* 0x000000992299723e */ /* 0x000fe400000000ff */
[----:B------:R-:W-:Y:S02]  /*3790*/  CS2R R58, SRZ ;  /* 0x00000000003a7805 */ /* 0x000fe4000001ff00 */
[----:B------:R-:W-:Y:S02]  /*37a0*/  F2FP.F16.F32.PACK_AB R158, R29, R28 ;  /* 0x0000001c1d9e723e */ /* 0x000fe400000000ff */
[----:B------:R-:W-:Y:S01]  /*37b0*/  CS2R R28, SRZ ;  /* 0x00000000001c7805 */ /* 0x000fe2000001ff00 */
[----:B------:R-:W2:Y:S01]  /*37c0*/  MUFU.EX2 R36, R36 ;  /* 0x0000002400247308 */ /* 0x000ea20000000800 */
[----:B0-----:R-:W-:-:S07]  /*37d0*/  FADD.FTZ R0, R32, R15 ;  /* 0x0000000f20007221 */ /* 0x001fce0000010000 */
[----:B------:R-:W0:Y:S01]  /*37e0*/  MUFU.EX2 R37, R37 ;  /* 0x0000002500257308 */ /* 0x000e220000000800 */
[C---:B-1----:R-:W-:Y:S01]  /*37f0*/  FADD.FTZ R15, R33.reuse, R0 ;  /* 0x00000000210f7221 */ /* 0x042fe20000010000 */
[----:B------:R-:W-:Y:S01]  /*3800*/  FADD.FTZ R0, R34, R13 ;  /* 0x0000000d22007221 */ /* 0x000fe20000010000 */
[----:B------:R-:W-:Y:S02]  /*3810*/  F2FP.F16.F32.PACK_AB R152, R33, R32 ;  /* 0x000000202198723e */ /* 0x000fe400000000ff */
[----:B------:R-:W-:Y:S02]  /*3820*/  CS2R R34, SRZ ;  /* 0x0000000000227805 */ /* 0x000fe4000001ff00 */
[----:B------:R-:W-:Y:S01]  /*3830*/  CS2R R32, SRZ ;  /* 0x0000000000207805 */ /* 0x000fe2000001ff00 */
[----:B------:R-:W-:Y:S01]  /*3840*/  FADD.FTZ R13, R73, R0 ;  /* 0x00000000490d7221 */ /* 0x000fe20000010000 */
[----:B------:R-:W-:Y:S01]  /*3850*/  CS2R R72, SRZ ;  /* 0x0000000000487805 */ /* 0x000fe2000001ff00 */
[----:B------:R-:W1:Y:S01]  /*3860*/  MUFU.EX2 R40, R40 ;  /* 0x0000002800287308 */ /* 0x000e620000000800 */
[----:B--2---:R-:W-:Y:S01]  /*3870*/  FADD.FTZ R54, R36, R15 ;  /* 0x0000000f24367221 */ /* 0x004fe20000010000 */
[----:B------:R-:W-:Y:S01]  /*3880*/  FADD.FTZ R0, R38, R13 ;  /* 0x0000000d26007221 */ /* 0x000fe20000010000 */
[----:B------:R-:W-:-:S03]  /*3890*/  CS2R R38, SRZ ;  /* 0x0000000000267805 */ /* 0x000fc6000001ff00 */
[----:B------:R-:W-:Y:S01]  /*38a0*/  FADD.FTZ R13, R75, R0 ;  /* 0x000000004b0d7221 */ /* 0x000fe20000010000 */
[----:B------:R-:W-:Y:S01]  /*38b0*/  CS2R R74, SRZ ;  /* 0x00000000004a7805 */ /* 0x000fe2000001ff00 */
[----:B------:R-:W2:Y:S01]  /*38c0*/  MUFU.EX2 R41, R41 ;  /* 0x0000002900297308 */ /* 0x000ea20000000800 */
[C---:B0-----:R-:W-:Y:S01]  /*38d0*/  FADD.FTZ R15, R37.reuse, R54 ;  /* 0x00000036250f7221 */ /* 0x041fe20000010000 */
[----:B------:R-:W-:Y:S01]  /*38e0*/  FADD.FTZ R0, R42, R13 ;  /* 0x0000000d2a007221 */ /* 0x000fe20000010000 */
[----:B------:R-:W-:Y:S02]  /*38f0*/  F2FP.F16.F32.PACK_AB R154, R37, R36 ;  /* 0x00000024259a723e */ /* 0x000fe400000000ff */
[----:B------:R-:W-:Y:S02]  /*3900*/  CS2R R42, SRZ ;  /* 0x00000000002a7805 */ /* 0x000fe4000001ff00 */
[----:B------:R-:W-:Y:S01]  /*3910*/  CS2R R36, SRZ ;  /* 0x0000000000247805 */ /* 0x000fe2000001ff00 */
[----:B------:R-:W-:Y:S01]  /*3920*/  FADD.FTZ R13, R77, R0 ;  /* 0x000000004d0d7221 */ /* 0x000fe20000010000 */
[----:B------:R-:W-:Y:S01]  /*3930*/  CS2R R76, SRZ ;  /* 0x00000000004c7805 */ /* 0x000fe2000001ff00 */
[----:B------:R-:W0:Y:S01]  /*3940*/  MUFU.EX2 R44, R44 ;  /* 0x0000002c002c7308 */ /* 0x000e220000000800 */
[----:B-1----:R-:W-:Y:S01]  /*3950*/  FADD.FTZ R54, R40, R15 ;  /* 0x0000000f28367221 */ /* 0x002fe20000010000 */
[----:B------:R-:W-:Y:S01]  /*3960*/  FADD.FTZ R0, R46, R13 ;  /* 0x0000000d2e007221 */ /* 0x000fe20000010000 */
[----:B------:R-:W-:-:S03]  /*3970*/  CS2R R46, SRZ ;  /* 0x00000000002e7805 */ /* 0x000fc6000001ff00 */
[----:B------:R-:W-:Y:S01]  /*3980*/  FADD.FTZ R13, R145, R0 ;  /* 0x00000000910d7221 */ /* 0x000fe20000010000 */
[C---:B------:R-:W-:Y:S01]  /*3990*/  F2FP.F16.F32.PACK_AB R145, R14.reuse, R145 ;  /* 0x000000910e91723e */ /* 0x040fe200000000ff */
[----:B------:R-:W1:Y:S01]  /*39a0*/  MUFU.EX2 R45, R45 ;  /* 0x0000002d002d7308 */ /* 0x000e620000000800 */
[C---:B--2---:R-:W-:Y:S01]  /*39b0*/  FADD.FTZ R15, R41.reuse, R54 ;  /* 0x00000036290f7221 */ /* 0x044fe20000010000 */
[----:B------:R-:W-:Y:S01]  /*39c0*/  FADD.FTZ R0, R14, R13 ;  /* 0x0000000d0e007221 */ /* 0x000fe20000010000 */
[----:B------:R-:W-:Y:S02]  /*39d0*/  F2FP.F16.F32.PACK_AB R148, R41, R40 ;  /* 0x000000282994723e */ /* 0x000fe400000000ff */
[----:B------:R-:W-:Y:S02]  /*39e0*/  CS2R R54, SRZ ;  /* 0x0000000000367805 */ /* 0x000fe4000001ff00 */
[----:B------:R-:W-:Y:S01]  /*39f0*/  CS2R R40, SRZ ;  /* 0x0000000000287805 */ /* 0x000fe2000001ff00 */
[----:B------:R-:W-:Y:S01]  /*3a00*/  FADD.FTZ R11, R147, R0 ;  /* 0x00000000930b7221 */ /* 0x000fe20000010000 */
[----:B------:R-:W-:Y:S01]  /*3a10*/  F2FP.F16.F32.PACK_AB R147, R20, R147 ;  /* 0x000000931493723e */ /* 0x000fe200000000ff */
[----:B------:R-:W2:Y:S01]  /*3a20*/  MUFU.EX2 R48, R48 ;  /* 0x0000003000307308 */ /* 0x000ea20000000800 */
[----:B0-----:R-:W-:Y:S01]  /*3a30*/  FADD.FTZ R10, R44, R15 ;  /* 0x0000000f2c0a7221 */ /* 0x001fe20000010000 */
[----:B------:R-:W-:-:S06]  /*3a40*/  FADD.FTZ R0, R20, R11 ;  /* 0x0000000b14007221 */ /* 0x000fcc0000010000 */
[----:B------:R-:W0:Y:S01]  /*3a50*/  MUFU.EX2 R49, R49 ;  /* 0x0000003100317308 */ /* 0x000e220000000800 */
[C---:B-1----:R-:W-:Y:S01]  /*3a60*/  FADD.FTZ R15, R45.reuse, R10 ;  /* 0x0000000a2d0f7221 */ /* 0x042fe20000010000 */
[----:B------:R-:W-:Y:S02]  /*3a70*/  F2FP.F16.F32.PACK_AB R150, R45, R44 ;  /* 0x0000002c2d96723e */ /* 0x000fe400000000ff */
[----:B------:R-:W-:-:S04]  /*3a80*/  CS2R R44, SRZ ;  /* 0x00000000002c7805 */ /* 0x000fc8000001ff00 */
[----:B------:R-:W1:Y:S01]  /*3a90*/  MUFU.EX2 R52, R52 ;  /* 0x0000003400347308 */ /* 0x000e620000000800 */
[----:B--2---:R-:W-:-:S07]  /*3aa0*/  FADD.FTZ R10, R48, R15 ;  /* 0x0000000f300a7221 */ /* 0x004fce0000010000 */
[----:B------:R-:W2:Y:S01]  /*3ab0*/  MUFU.EX2 R53, R53 ;  /* 0x0000003500357308 */ /* 0x000ea20000000800 */
[C---:B0-----:R-:W-:Y:S01]  /*3ac0*/  FADD.FTZ R15, R49.reuse, R10 ;  /* 0x0000000a310f7221 */ /* 0x041fe20000010000 */
[----:B------:R-:W-:Y:S02]  /*3ad0*/  F2FP.F16.F32.PACK_AB R144, R49, R48 ;  /* 0x000000303190723e */ /* 0x000fe400000000ff */
[----:B------:R-:W-:-:S04]  /*3ae0*/  CS2R R48, SRZ ;  /* 0x0000000000307805 */ /* 0x000fc8000001ff00 */
[----:B------:R-:W0:Y:S01]  /*3af0*/  MUFU.EX2 R56, R56 ;  /* 0x0000003800387308 */ /* 0x000e220000000800 */
[----:B-1----:R-:W-:-:S07]  /*3b00*/  FADD.FTZ R10, R52, R15 ;  /* 0x0000000f340a7221 */ /* 0x002fce0000010000 */
[----:B------:R-:W1:Y:S01]  /*3b10*/  MUFU.EX2 R57, R57 ;  /* 0x0000003900397308 */ /* 0x000e620000000800 */
[C---:B--2---:R-:W-:Y:S01]  /*3b20*/  FADD.FTZ R13, R53.reuse, R10 ;  /* 0x0000000a350d7221 */ /* 0x044fe20000010000 */
[----:B------:R-:W-:Y:S02]  /*3b30*/  F2FP.F16.F32.PACK_AB R146, R53, R52 ;  /* 0x000000343592723e */ /* 0x000fe400000000ff */
[----:B------:R-:W-:-:S04]  /*3b40*/  CS2R R52, SRZ ;  /* 0x0000000000347805 */ /* 0x000fc8000001ff00 */
[----:B------:R-:W2:Y:S01]  /*3b50*/  MUFU.EX2 R60, R60 ;  /* 0x0000003c003c7308 */ /* 0x000ea20000000800 */
[----:B0-----:R-:W-:Y:S01]  /*3b60*/  FADD.FTZ R10, R56, R13 ;  /* 0x0000000d380a7221 */ /* 0x001fe20000010000 */
[----:B------:R-:W-:Y:S01]  /*3b70*/  FADD.FTZ R13, R141, R0 ;  /* 0x000000008d0d7221 */ /* 0x000fe20000010000 */
[----:B------:R-:W-:-:S03]  /*3b80*/  F2FP.F16.F32.PACK_AB R141, R24, R141 ;  /* 0x0000008d188d723e */ /* 0x000fc600000000ff */
[----:B------:R-:W-:Y:S01]  /*3b90*/  FADD.FTZ R0, R24, R13 ;  /* 0x0000000d18007221 */ /* 0x000fe20000010000 */
[----:B------:R-:W-:Y:S01]  /*3ba0*/  CS2R R24, SRZ ;  /* 0x0000000000187805 */ /* 0x000fe2000001ff00 */
[----:B------:R-:W0:Y:S01]  /*3bb0*/  MUFU.EX2 R61, R61 ;  /* 0x0000003d003d7308 */ /* 0x000e220000000800 */
[----:B-1----:R-:W-:Y:S01]  /*3bc0*/  FADD.FTZ R15, R57, R10 ;  /* 0x0000000a390f7221 */ /* 0x002fe20000010000 */
[----:B------:R-:W-:Y:S01]  /*3bd0*/  FADD.FTZ R13, R143, R0 ;  /* 0x000000008f0d7221 */ /* 0x000fe20000010000 */
[----:B------:R-:W-:Y:S02]  /*3be0*/  F2FP.F16.F32.PACK_AB R140, R57, R56 ;  /* 0x00000038398c723e */ /* 0x000fe400000000ff */
[----:B------:R-:W-:Y:S02]  /*3bf0*/  CS2R R56, SRZ ;  /* 0x0000000000387805 */ /* 0x000fe4000001ff00 */
[----:B------:R-:W-:Y:S01]  /*3c00*/  F2FP.F16.F32.PACK_AB R143, R26, R143 ;  /* 0x0000008f1a8f723e */ /* 0x000fe200000000ff */
[----:B------:R-:W1:Y:S01]  /*3c10*/  MUFU.EX2 R64, R64 ;  /* 0x0000004000407308 */ /* 0x000e620000000800 */
[----:B--2---:R-:W-:-:S07]  /*3c20*/  FADD.FTZ R10, R60, R15 ;  /* 0x0000000f3c0a7221 */ /* 0x004fce0000010000 */
[----:B------:R-:W2:Y:S01]  /*3c30*/  MUFU.EX2 R65, R65 ;  /* 0x0000004100417308 */ /* 0x000ea20000000800 */
[C---:B0-----:R-:W-:Y:S01]  /*3c40*/  FADD.FTZ R15, R61.reuse, R10 ;  /* 0x0000000a3d0f7221 */ /* 0x041fe20000010000 */
[----:B------:R-:W-:Y:S01]  /*3c50*/  FADD.FTZ R10, R26, R13 ;  /* 0x0000000d1a0a7221 */ /* 0x000fe20000010000 */
[----:B------:R-:W-:Y:S02]  /*3c60*/  F2FP.F16.F32.PACK_AB R142, R61, R60 ;  /* 0x0000003c3d8e723e */ /* 0x000fe400000000ff */
[----:B------:R-:W-:Y:S02]  /*3c70*/  CS2R R60, SRZ ;  /* 0x00000000003c7805 */ /* 0x000fe4000001ff00 */
[----:B------:R-:W-:Y:S01]  /*3c80*/  CS2R R26, SRZ ;  /* 0x00000000001a7805 */ /* 0x000fe2000001ff00 */
[----:B------:R0:W3:Y:S01]  /*3c90*/  MUFU.EX2 R50, R67 ;  /* 0x0000004300327308 */ /* 0x0000e20000000800 */
[----:B-1----:R-:W-:-:S07]  /*3ca0*/  FADD.FTZ R12, R64, R15 ;  /* 0x0000000f400c7221 */ /* 0x002fce0000010000 */
[----:B------:R-:W1:Y:S01]  /*3cb0*/  MUFU.EX2 R68, R68 ;  /* 0x0000004400447308 */ /* 0x000e620000000800 */
[C---:B--2---:R-:W-:Y:S01]  /*3cc0*/  FADD.FTZ R13, R65.reuse, R12 ;  /* 0x0000000c410d7221 */ /* 0x044fe20000010000 */
[----:B------:R-:W-:Y:S02]  /*3cd0*/  F2FP.F16.F32.PACK_AB R136, R65, R64 ;  /* 0x000000404188723e */ /* 0x000fe400000000ff */
[----:B0-----:R-:W-:Y:S02]  /*3ce0*/  CS2R R66, SRZ ;  /* 0x0000000000427805 */ /* 0x001fe4000001ff00 */
[----:B------:R-:W-:Y:S02]  /*3cf0*/  CS2R R64, SRZ ;  /* 0x0000000000407805 */ /* 0x000fe4000001ff00 */
[----:B------:R-:W0:Y:S08]  /*3d00*/  MUFU.EX2 R89, R89 ;  /* 0x0000005900597308 */ /* 0x000e300000000800 */
[----:B------:R2:W4:Y:S08]  /*3d10*/  MUFU.EX2 R11, R9 ;  /* 0x00000009000b7308 */ /* 0x0005300000000800 */
[----:B------:R1:W5:Y:S01]  /*3d20*/  MUFU.EX2 R0, R8 ;  /* 0x0000000800007308 */ /* 0x0003620000000800 */
[----:B--2---:R-:W-:Y:S01]  /*3d30*/  FADD.FTZ R9, R137, R10 ;  /* 0x0000000a89097221 */ /* 0x004fe20000010000 */
[----:B---3--:R-:W-:-:S03]  /*3d40*/  F2FP.F16.F32.PACK_AB R137, R50, R137 ;  /* 0x000000893289723e */ /* 0x008fc600000000ff */
[----:B------:R-:W-:Y:S01]  /*3d50*/  FADD.FTZ R10, R50, R9 ;  /* 0x00000009320a7221 */ /* 0x000fe20000010000 */
[----:B------:R-:W-:Y:S01]  /*3d60*/  CS2R R50, SRZ ;  /* 0x0000000000327805 */ /* 0x000fe2000001ff00 */
[----:B-1----:R-:W-:Y:S02]  /*3d70*/  FADD.FTZ R8, R68, R13 ;  /* 0x0000000d44087221 */ /* 0x002fe40000010000 */
[----:B0-----:R-:W-:Y:S01]  /*3d80*/  FADD.FTZ R13, R89, R10 ;  /* 0x0000000a590d7221 */ /* 0x001fe20000010000 */
[C---:B----4-:R-:W-:Y:S01]  /*3d90*/  F2FP.F16.F32.PACK_AB R138, R11.reuse, R68 ;  /* 0x000000440b8a723e */ /* 0x050fe200000000ff */
[----:B------:R-:W-:Y:S02]  /*3da0*/  IMAD.MOV.U32 R10, RZ, RZ, 0x3f800000 ;  /* 0x3f800000ff0a7424 */ /* 0x000fe400078e00ff */
[----:B------:R-:W-:Y:S01]  /*3db0*/  FADD.FTZ R9, R11, R8 ;  /* 0x000000080b097221 */ /* 0x000fe20000010000 */
[----:B------:R-:W-:Y:S01]  /*3dc0*/  CS2R R68, SRZ ;  /* 0x0000000000447805 */ /* 0x000fe2000001ff00 */
[C---:B-----5:R-:W-:Y:S01]  /*3dd0*/  FADD.FTZ R8, R0.reuse, R13 ;  /* 0x0000000d00087221 */ /* 0x060fe20000010000 */
[----:B------:R-:W-:Y:S01]  /*3de0*/  F2FP.F16.F32.PACK_AB R139, R0, R89 ;  /* 0x00000059008b723e */ /* 0x000fe200000000ff */
[----:B------:R-:W-:Y:S01]  /*3df0*/  IMAD.MOV.U32 R0, RZ, RZ, 0x3f800000 ;  /* 0x3f800000ff007424 */ /* 0x000fe200078e00ff */
[----:B------:R-:W-:Y:S06]  /*3e00*/  @!P1 BRA `(.L_x_2385) ;  /* 0x0000002400209947 */ /* 0x000fec0003800000 */
[----:B------:R-:W-:Y:S01]  /*3e10*/  IMAD.MOV.U32 R11, RZ, RZ, R5 ;  /* 0x000000ffff0b7224 */ /* 0x000fe200078e0005 */
[----:B------:R-:W-:Y:S01]  /*3e20*/  UMOV UR5, UR38 ;  /* 0x0000002600057c82 */ /* 0x000fe20008000000 */
[----:B------:R-:W-:Y:S01]  /*3e30*/  IMAD.MOV.U32 R12, RZ, RZ, R4 ;  /* 0x000000ffff0c7224 */ /* 0x000fe200078e0004 */
[----:B------:R-:W-:Y:S01]  /*3e40*/  UMOV UR6, UR39 ;  /* 0x0000002700067c82 */ /* 0x000fe20008000000 */
[----:B------:R-:W-:Y:S01]  /*3e50*/  IMAD.MOV.U32 R0, RZ, RZ, 0x3f800000 ;  /* 0x3f800000ff007424 */ /* 0x000fe200078e00ff */
[----:B------:R-:W-:Y:S01]  /*3e60*/  ULDC UR34, c[0x0][0x988] ;  /* 0x0002620000227ab9 */ /* 0x000fe20000000800 */
[----:B------:R-:W-:-:S07]  /*3e70*/  IMAD.MOV.U32 R87, RZ, RZ, RZ ;  /* 0x000000ffff577224 */ /* 0x000fce00078e00ff */
.L_x_2396:
[----:B------:R-:W-:-:S04]  /*3e80*/  UISETP.NE.AND UP0, UPT, UR6, 0x1, UPT ;  /* 0x000000010600788c */ /* 0x000fc8000bf05270 */
[----:B------:R-:W-:-:S04]  /*3e90*/  USEL UR38, URZ, 0x1, UP0 ;  /* 0x000000013f267887 */ /* 0x000fc80008000000 */
[----:B------:R-:W-:Y:S01]  /*3ea0*/  ULOP3.LUT UR38, UR5, UR38, URZ, 0x3c, !UPT ;  /* 0x0000002605267292 */ /* 0x000fe2000f8e3c3f */
[----:B------:R-:W-:Y:S11]  /*3eb0*/  @!P0 BRA `(.L_x_2386) ;  /* 0x0000000000048947 */ /* 0x000ff60003800000 */
[----:B------:R-:W-:Y:S01]  /*3ec0*/  BPT.TRAP 0x1 ;  /* 0x000000040000795c */ /* 0x000fe20000300000 */
.L_x_2386:
        /* <DEDUP_REMOVED lines=9> */
.L_x_2387:
[----:B-1----:R-:W-:Y:S05]  /*3f60*/  @P1 BRA `(.L_x_2388) ;  /* 0x0000000000081947 */ /* 0x002fea0003800000 */
[----:B------:R-:W1:Y:S02]  /*3f70*/  SYNCS.PHASECHK.TRANS64.TRYWAIT P1, [UR7+0x2a830], R4 ;  /* 0x02a83004ff0075a7 */ /* 0x000e640008020147 */
[----:B-1----:R-:W-:Y:S05]  /*3f80*/  @!P1 BRA `(.L_x_2389) ;  /* 0x000000e0005c9947 */ /* 0x002fea0003800000 */
.L_x_2388:
        /* <DEDUP_REMOVED lines=143> */
.L_x_2390:
[----:B------:R-:W-:Y:S01]  /*4880*/  ULEA UR10, UR6, UR40, 0x3 ;  /* 0x00000028060a7291 */ /* 0x000fe2000f8e183f */
[----:B------:R-:W-:-:S05]  /*4890*/  IMAD.U32 R0, RZ, RZ, UR5 ;  /* 0x00000005ff007e24 */ /* 0x000fca000f8e00ff */
[----:B------:R-:W-:-:S04]  /*48a0*/  SHF.L.U32 R0, R0, 0x1f, RZ ;  /* 0x0000001f00007819 */ /* 0x000fc800000006ff */
[----:B------:R2:W3:Y:S01]  /*48b0*/  SYNCS.PHASECHK.TRANS64.TRYWAIT P1, [UR10+0x2a850], R0 ;  /* 0x02a85000ff0075a7 */ /* 0x0004e2000802014a */
[----:B------:R-:W-:Y:S05]  /*48c0*/  @!P0 BRA `(.L_x_2391) ;  /* 0x0000000000048947 */ /* 0x000fea0003800000 */
[----:B------:R-:W-:Y:S01]  /*48d0*/  BPT.TRAP 0x1 ;  /* 0x000000040000795c */ /* 0x000fe20000300000 */
.L_x_2391:
[----:B---3--:R-:W-:Y:S05]  /*48e0*/  @P1 BRA `(.L_x_2392) ;  /* 0x0000000000081947 */ /* 0x008fea0003800000 */
[----:B------:R-:W3:Y:S02]  /*48f0*/  SYNCS.PHASECHK.TRANS64.TRYWAIT P1, [UR10+0x2a850], R0 ;  /* 0x02a85000ff0075a7 */ /* 0x000ee4000802014a */
[----:B---3--:R-:W-:Y:S05]  /*4900*/  @!P1 BRA `(.L_x_2393) ;  /* 0x000000d800149947 */ /* 0x008fea0003800000 */
.L_x_2392:
        /* <DEDUP_REMOVED lines=37> */
.L_x_2394:
[----:B------:R-:W-:Y:S01]  /*4b60*/  R2UR UR5, R170 ;  /* 0x00000000aa0572ca */ /* 0x000fe200000e0000 */
[----:B-12---:R-:W-:Y:S01]  /*4b70*/  VIADD R0, R18, UR43 ;  /* 0x0000002b12007c36 */ /* 0x006fe20008000000 */
[----:B------:R-:W-:Y:S01]  /*4b80*/  UMOV UR14, UR34 ;  /* 0x00000022000e7c82 */ /* 0x000fe20008000000 */
[----:B------:R-:W-:Y:S01]  /*4b90*/  IMAD.U32 R13, RZ, RZ, UR42 ;  /* 0x0000002aff0d7e24 */ /* 0x000fe2000f8e00ff */
[----:B------:R-:W1:Y:S01]  /*4ba0*/  S2UR UR6, SR_CgaCtaId ;  /* 0x00000000000679c3 */ /* 0x000e620000008800 */
[----:B------:R-:W-:-:S08]  /*4bb0*/  UIADD3 UR7, UR7, 0x2a840, URZ ;  /* 0x0002a84007077890 */ /* 0x000fd0000fffe03f */
[----:B------:R-:W-:-:S06]  /*4bc0*/  UISETP.NE.AND UP0, UPT, UR5, URZ, UPT ;  /* 0x0000003f0500728c */ /* 0x000fcc000bf05270 */
[----:B------:R-:W-:Y:S02]  /*4bd0*/  PLOP3.LUT P1, PT, PT, PT, UP0, 0x80, 0x0 ;  /* 0x000000000000781c */ /* 0x000fe40003f2f008 */
[----:B------:R-:W-:-:S03]  /*4be0*/  PLOP3.LUT P2, PT, PT, PT, UP0, 0x80, 0x0 ;  /* 0x000000000000781c */ /* 0x000fc60003f4f008 */
[----:B------:R-:W-:Y:S01]  /*4bf0*/  @UP0 ULDC UR5, c[0x0][0x44c] ;  /* 0x0001130000050ab9 */ /* 0x000fe20000000800 */
[----:B-1----:R-:W-:-:S07]  /*4c00*/  UPRMT UR7, UR6, 0x654, UR7 ;  /* 0x0000065406077896 */ /* 0x002fce0008000007 */
[----:B0-----:R-:W-:Y:S01]  /*4c10*/  @P1 IMAD.HI.U32 R4, R0, UR5, RZ ;  /* 0x0000000500041c27 */ /* 0x001fe2000f8e00ff */
[----:B------:R-:W-:-:S04]  /*4c20*/  @UP0 ULDC UR5, c[0x0][0x450] ;  /* 0x0001140000050ab9 */ /* 0x000fc80000000800 */
[----:B------:R-:W-:Y:S01]  /*4c30*/  @P2 SHF.R.U32.HI R0, RZ, UR5, R4 ;  /* 0x00000005ff002c19 */ /* 0x000fe20008011604 */
[----:B------:R-:W-:Y:S01]  /*4c40*/  UIMAD UR5, UR4, -0x60, URZ ;  /* 0xffffffa0040578a4 */ /* 0x000fe2000f8e023f */
[----:B------:R-:W-:Y:S03]  /*4c50*/  SYNCS.ARRIVE.TRANS64.RED.A1T0 RZ, [UR7], RZ ;  /* 0x000000ffffff79a7 */ /* 0x000fe60008100407 */
[----:B------:R-:W0:Y:S02]  /*4c60*/  SHFL.IDX PT, R5, R0, RZ, 0x1c1f ;  /* 0x001c1fff00057589 */ /* 0x000e2400000e0000 */
[----:B------:R-:W-:-:S05]  /*4c70*/  IMAD.U32 R4, RZ, RZ, UR5 ;  /* 0x00000005ff047e24 */ /* 0x000fca000f8e00ff */
[----:B------:R-:W-:-:S04]  /*4c80*/  IADD3 R4, -R17, 0x1, R4 ;  /* 0x0000000111047810 */ /* 0x000fc80007ffe104 */
[----:B------:R-:W-:-:S05]  /*4c90*/  IADD3 R4, -R13, UR60, R4 ;  /* 0x0000003c0d047c10 */ /* 0x000fca000fffe104 */
[----:B0-----:R-:W-:-:S05]  /*4ca0*/  IMAD.IADD R10, R4, 0x1, R5 ;  /* 0x00000001040a7824 */ /* 0x001fca00078e0205 */
[C---:B------:R-:W-:Y:S02]  /*4cb0*/  ISETP.GT.AND P1, PT, R10.reuse, RZ, PT ;  /* 0x000000ff0a00720c */ /* 0x040fe40003f24270 */
[----:B------:R-:W-:Y:S02]  /*4cc0*/  ISETP.GT.AND P2, PT, R10, 0x1, PT ;  /* 0x000000010a00780c */ /* 0x000fe40003f44270 */
[----:B------:R-:W-:Y:S02]  /*4cd0*/  FSEL R13, R88, -INF , P1 ;  /* 0xff800000580d7808 */ /* 0x000fe40000800000 */
[----:B------:R-:W-:Y:S02]  /*4ce0*/  ISETP.GT.AND P1, PT, R10, 0x8, PT ;  /* 0x000000080a00780c */ /* 0x000fe40003f24270 */
[----:B------:R-:W-:Y:S02]  /*4cf0*/  FSEL R89, R89, -INF , P2 ;  /* 0xff80000059597808 */ /* 0x000fe40001000000 */
[----:B------:R-:W-:-:S02]  /*4d00*/  FMNMX.FTZ R14, R13, R12, !PT ;  /* 0x0000000c0d0e7209 */ /* 0x000fc40007810000 */
        /* <DEDUP_REMOVED lines=65> */
[----:B------:R-:W0:Y:S02]  /*5120*/  SHFL.IDX PT, R15, R0, 0x1, 0x1c1f ;  /* 0x003c1f00000f7f89 */ /* 0x000e2400000e0000 */
[----:B------:R-:W-:-:S05]  /*5130*/  FMNMX.FTZ R14, R133, R10, !PT ;  /* 0x0000000a850e7209 */ /* 0x000fca0007810000 */
[----:B------:R-:W1:Y:S01]  /*5140*/  SHFL.BFLY PT, R21, R14, 0x2, 0x1f ;  /* 0x0c401f000e157f89 */ /* 0x000e6200000e0000 */
[----:B0-----:R-:W-:-:S05]  /*5150*/  IMAD.IADD R10, R4, 0x1, R15 ;  /* 0x00000001040a7824 */ /* 0x001fca00078e020f */
[----:B------:R-:W-:Y:S02]  /*5160*/  ISETP.GT.AND P1, PT, R10, RZ, PT ;  /* 0x000000ff0a00720c */ /* 0x000fe40003f24270 */
[----:B-1----:R-:W-:Y:S02]  /*5170*/  FMNMX.FTZ R21, R14, R21, !PT ;  /* 0x000000150e157209 */ /* 0x002fe40007810000 */
[----:B------:R-:W-:Y:S02]  /*5180*/  ISETP.GT.AND P2, PT, R10, 0x1, PT ;  /* 0x000000010a00780c */ /* 0x000fe40003f44270 */
[----:B------:R-:W-:Y:S01]  /*5190*/  FSEL R90, R90, -INF , P1 ;  /* 0xff8000005a5a7808 */ /* 0x000fe20000800000 */
[----:B------:R-:W0:Y:S01]  /*51a0*/  SHFL.BFLY PT, R20, R21, 0x1, 0x1f ;  /* 0x0c201f0015147f89 */ /* 0x000e2200000e0000 */
[----:B------:R-:W-:Y:S02]  /*51b0*/  ISETP.GT.AND P3, PT, R10, 0x8, PT ;  /* 0x000000080a00780c */ /* 0x000fe40003f64270 */
[----:B------:R-:W-:-:S02]  /*51c0*/  FSEL R91, R91, -INF , P2 ;  /* 0xff8000005b5b7808 */ /* 0x000fc40001000000 */
[----:B------:R-:W-:Y:S02]  /*51d0*/  FMNMX.FTZ R0, R90, R11, !PT ;  /* 0x0000000b5a007209 */ /* 0x000fe40007810000 */
[----:B------:R-:W-:Y:S02]  /*51e0*/  ISETP.GT.AND P4, PT, R10, 0x9, PT ;  /* 0x000000090a00780c */ /* 0x000fe40003f84270 */
[----:B------:R-:W-:Y:S02]  /*51f0*/  FSEL R94, R94, -INF , P3 ;  /* 0xff8000005e5e7808 */ /* 0x000fe40001800000 */
[----:B------:R-:W-:Y:S02]  /*5200*/  FMNMX.FTZ R15, R91, R0, !PT ;  /* 0x000000005b0f7209 */ /* 0x000fe40007810000 */
[----:B------:R-:W-:Y:S02]  /*5210*/  ISETP.GT.AND P2, PT, R10, 0x10, PT ;  /* 0x000000100a00780c */ /* 0x000fe40003f44270 */
[----:B------:R-:W-:-:S02]  /*5220*/  FSEL R95, R95, -INF , P4 ;  /* 0xff8000005f5f7808 */ /* 0x000fc40002000000 */
[----:B------:R-:W-:Y:S02]  /*5230*/  ISETP.GT.AND P3, PT, R10, 0x11, PT ;  /* 0x000000110a00780c */ /* 0x000fe40003f64270 */
[----:B------:R-:W-:Y:S02]  /*5240*/  FSEL R98, R98, -INF , P2 ;  /* 0xff80000062627808 */ /* 0x000fe40001000000 */
[C---:B------:R-:W-:Y:S02]  /*5250*/  ISETP.GT.AND P2, PT, R10.reuse, 0x18, PT ;  /* 0x000000180a00780c */ /* 0x040fe40003f44270 */
[----:B------:R-:W-:Y:S02]  /*5260*/  FSEL R99, R99, -INF , P3 ;  /* 0xff80000063637808 */ /* 0x000fe40001800000 */
[----:B0-----:R-:W-:Y:S02]  /*5270*/  FMNMX.FTZ R4, R21, R20, !PT ;  /* 0x0000001415047209 */ /* 0x001fe40007810000 */
[----:B------:R-:W-:-:S02]  /*5280*/  ISETP.GT.AND P3, PT, R10, 0x19, PT ;  /* 0x000000190a00780c */ /* 0x000fc40003f64270 */
[C---:B------:R-:W-:Y:S01]  /*5290*/  FSETP.NEU.FTZ.AND P1, PT, R4.reuse, -INF , PT ;  /* 0xff8000000400780b */ /* 0x040fe20003f3d000 */
[----:B------:R-:W-:Y:S01]  /*52a0*/  FMUL.FTZ R14, R4, UR14 ;  /* 0x0000000e040e7c20 */ /* 0x000fe20008410000 */
[----:B------:R-:W-:Y:S02]  /*52b0*/  FSEL R102, R102, -INF , P2 ;  /* 0xff80000066667808 */ /* 0x000fe40001000000 */
[----:B------:R-:W-:Y:S02]  /*52c0*/  ISETP.GT.AND P2, PT, R10, 0x20, PT ;  /* 0x000000200a00780c */ /* 0x000fe40003f44270 */
[----:B------:R-:W-:Y:S02]  /*52d0*/  FSEL R0, R14, RZ, P1 ;  /* 0x000000ff0e007208 */ /* 0x000fe40000800000 */
[----:B------:R-:W-:Y:S02]  /*52e0*/  FMNMX.FTZ R14, R94, R15, !PT ;  /* 0x0000000f5e0e7209 */ /* 0x000fe40007810000 */
[----:B------:R-:W-:Y:S01]  /*52f0*/  FSEL R103, R103, -INF , P3 ;  /* 0xff80000067677808 */ /* 0x000fe20001800000 */
[--C-:B------:R-:W-:Y:S01]  /*5300*/  FFMA.FTZ R158, R5, UR14, -R0.reuse ;  /* 0x0000000e059e7c23 */ /* 0x100fe20008010800 */
[----:B------:R-:W-:Y:S01]  /*5310*/  FMNMX.FTZ R15, R95, R14, !PT ;  /* 0x0000000e5f0f7209 */ /* 0x000fe20007810000 */
[--C-:B------:R-:W-:Y:S01]  /*5320*/  FFMA.FTZ R156, R89, UR14, -R0.reuse ;  /* 0x0000000e599c7c23 */ /* 0x100fe20008010800 */
[----:B------:R-:W-:Y:S01]  /*5330*/  ISETP.GT.AND P3, PT, R10, 0x21, PT ;  /* 0x000000210a00780c */ /* 0x000fe20003f64270 */
[--C-:B------:R-:W-:Y:S01]  /*5340*/  FFMA.FTZ R21, R97, UR14, -R0.reuse ;  /* 0x0000000e61157c23 */ /* 0x100fe20008010800 */
[----:B------:R-:W-:Y:S01]  /*5350*/  FMNMX.FTZ R14, R98, R15, !PT ;  /* 0x0000000f620e7209 */ /* 0x000fe20007810000 */
[--C-:B------:R-:W-:Y:S01]  /*5360*/  FFMA.FTZ R89, R101, UR14, -R0.reuse ;  /* 0x0000000e65597c23 */ /* 0x100fe20008010800 */
        /* <DEDUP_REMOVED lines=73> */
[----:B------:R-:W-:Y:S02]  /*5800*/  FSEL R135, R135, -INF , P3 ;  /* 0xff80000087877808 */ /* 0x000fe40001800000 */
        /* <DEDUP_REMOVED lines=15> */
[C---:B------:R-:W-:Y:S02]  /*5900*/  FMUL.FTZ R14, R5.reuse, UR14 ;  /* 0x0000000e050e7c20 */ /* 0x040fe40008410000 */
[----:B------:R-:W-:Y:S01]  /*5910*/  MUFU.EX2 R105, R105 ;  /* 0x0000006900697308 */ /* 0x000fe20000000800 */
[----:B------:R-:W-:Y:S02]  /*5920*/  FSEL R0, R5, RZ, P2 ;  /* 0x000000ff05007208 */ /* 0x000fe40001000000 */
[----:B------:R-:W-:-:S03]  /*5930*/  FSEL R14, R14, RZ, P2 ;  /* 0x000000ff0e0e7208 */ /* 0x000fc60001000000 */
[----:B------:R-:W-:Y:S02]  /*5940*/  FADD.FTZ R0, -R0, R11 ;  /* 0x0000000b00007221 */ /* 0x000fe40000010100 */
[----:B------:R-:W-:Y:S01]  /*5950*/  MUFU.EX2 R140, R140 ;  /* 0x0000008c008c7308 */ /* 0x000fe20000000800 */
[--C-:B------:R-:W-:Y:S01]  /*5960*/  FFMA.FTZ R20, R91, UR14, -R14.reuse ;  /* 0x0000000e5b147c23 */ /* 0x100fe2000801080e */
[----:B------:R-:W-:Y:S01]  /*5970*/  FSEL R91, R4, RZ, P1 ;  /* 0x000000ff045b7208 */ /* 0x000fe20000800000 */
[--C-:B------:R-:W-:Y:S01]  /*5980*/  FFMA.FTZ R157, R90, UR14, -R14.reuse ;  /* 0x0000000e5a9d7c23 */ /* 0x100fe2000801080e */
[----:B------:R-:W-:Y:S01]  /*5990*/  FMUL.FTZ R0, R0, UR14 ;  /* 0x0000000e00007c20 */ /* 0x000fe20008410000 */
[--C-:B------:R-:W-:Y:S01]  /*59a0*/  FFMA.FTZ R159, R94, UR14, -R14.reuse ;  /* 0x0000000e5e9f7c23 */ /* 0x100fe2000801080e */
[----:B------:R-:W-:Y:S01]  /*59b0*/  FFMA.FTZ R88, R95, UR14, -R14 ;  /* 0x0000000e5f587c23 */ /* 0x000fe2000801080e */
[----:B------:R-:W-:Y:S01]  /*59c0*/  FADD.FTZ R91, -R91, R12 ;  /* 0x0000000c5b5b7221 */ /* 0x000fe20000010100 */
[----:B------:R-:W-:Y:S01]  /*59d0*/  MUFU.EX2 R20, R20 ;  /* 0x0000001400147308 */ /* 0x000fe20000000800 */
[--C-:B------:R-:W-:Y:S01]  /*59e0*/  FFMA.FTZ R153, R98, UR14, -R14.reuse ;  /* 0x0000000e62997c23 */ /* 0x100fe2000801080e */
[--C-:B------:R-:W-:Y:S01]  /*59f0*/  FFMA.FTZ R90, R99, UR14, -R14.reuse ;  /* 0x0000000e635a7c23 */ /* 0x100fe2000801080e */
[----:B------:R-:W-:Y:S01]  /*5a00*/  FMUL.FTZ R91, R91, UR14 ;  /* 0x0000000e5b5b7c20 */ /* 0x000fe20008410000 */
        /* <DEDUP_REMOVED lines=17> */
[----:B------:R-:W-:-:S03]  /*5b20*/  FFMA.FTZ R134, R134, UR14, -R14 ;  /* 0x0000000e86867c23 */ /* 0x000fc6000801080e */
[----:B------:R-:W1:Y:S01]  /*5b30*/  MUFU.EX2 R0, R0 ;  /* 0x0000000000007308 */ /* 0x000e620000000800 */
[----:B0-----:R-:W-:-:S04]  /*5b40*/  FFMA.FTZ R9, R10, R9, R13 ;  /* 0x000000090a097223 */ /* 0x001fc8000001000d */
[----:B------:R-:W-:-:S03]  /*5b50*/  FADD.FTZ R9, R156, R9 ;  /* 0x000000099c097221 */ /* 0x000fc60000010000 */
[----:B------:R-:W0:Y:S01]  /*5b60*/  MUFU.EX2 R159, R159 ;  /* 0x0000009f009f7308 */ /* 0x000e220000000800 */
[----:B------:R-:W-:-:S07]  /*5b70*/  FADD.FTZ R100, R158, R9 ;  /* 0x000000099e647221 */ /* 0x000fce0000010000 */
[----:B------:R-:W2:Y:S01]  /*5b80*/  MUFU.EX2 R88, R88 ;  /* 0x0000005800587308 */ /* 0x000ea20000000800 */
[----:B-1----:R-:W-:-:S04]  /*5b90*/  FFMA.FTZ R11, R0, R8, R157 ;  /* 0x00000008000b7223 */ /* 0x002fc8000001009d */
[----:B------:R-:W-:Y:S01]  /*5ba0*/  FADD.FTZ R8, R20, R11 ;  /* 0x0000000b14087221 */ /* 0x000fe20000010000 */
[----:B------:R-:W-:Y:S02]  /*5bb0*/  FADD.FTZ R11, R15, R100 ;  /* 0x000000640f0b7221 */ /* 0x000fe40000010000 */
[----:B------:R-:W1:Y:S01]  /*5bc0*/  MUFU.EX2 R153, R153 ;  /* 0x0000009900997308 */ /* 0x000e620000000800 */
[----:B0-----:R-:W-:Y:S01]  /*5bd0*/  FADD.FTZ R9, R159, R8 ;  /* 0x000000089f097221 */ /* 0x001fe20000010000 */
[----:B------:R-:W-:-:S04]  /*5be0*/  FADD.FTZ R100, R152, R11 ;  /* 0x0000000b98647221 */ /* 0x000fc80000010000 */
[----:B------:R-:W-:Y:S01]  /*5bf0*/  FADD.FTZ R11, R21, R100 ;  /* 0x00000064150b7221 */ /* 0x000fe20000010000 */
[--C-:B------:R-:W-:Y:S01]  /*5c00*/  FFMA.FTZ R100, R123, UR14, -R14.reuse ;  /* 0x0000000e7b647c23 */ /* 0x100fe2000801080e */
[----:B------:R-:W0:Y:S01]  /*5c10*/  MUFU.EX2 R90, R90 ;  /* 0x0000005a005a7308 */ /* 0x000e220000000800 */
[----:B--2---:R-:W-:Y:S01]  /*5c20*/  FADD.FTZ R8, R88, R9 ;  /* 0x0000000958087221 */ /* 0x004fe20000010000 */
[----:B------:R-:W-:Y:S01]  /*5c30*/  FADD.FTZ R102, R154, R11 ;  /* 0x0000000b9a667221 */ /* 0x000fe20000010000 */
[----:B------:R-:W-:-:S03]  /*5c40*/  FFMA.FTZ R14, R135, UR14, -R14 ;  /* 0x0000000e870e7c23 */ /* 0x000fc6000801080e */
        /* <DEDUP_REMOVED lines=64> */
.L_x_2395:
[----:B------:R-:W0:Y:S01]  /*6050*/  S2UR UR5, SR_CgaCtaId ;  /* 0x00000000000579c3 */ /* 0x000e220000008800 */
[----:B------:R-:W-:Y:S01]  /*6060*/  UISETP.GT.AND UP0, UPT, UR4, UR11, UPT ;  /* 0x0000000b0400728c */ /* 0x000fe2000bf04270 */
[----:B------:R-:W-:Y:S01]  /*6070*/  F2FP.F16.F32.PACK_AB R151, R12, R151 ;  /* 0x000000970c97723e */ /* 0x000fe200000000ff */
[----:B------:R-:W-:Y:S01]  /*6080*/  UIADD3 UR10, UR10, 0x2a860, URZ ;  /* 0x0002a8600a0a7890 */ /* 0x000fe2000fffe03f */
[----:B------:R-:W-:Y:S01]  /*6090*/  F2FP.F16.F32.PACK_AB R156, R156, R13 ;  /* 0x0000000d9c9c723e */ /* 0x000fe200000000ff */
[----:B------:R-:W-:Y:S01]  /*60a0*/  UIADD3 UR4, UR4, -0x1, URZ ;  /* 0xffffffff04047890 */ /* 0x000fe2000fffe03f */
[----:B------:R-:W-:Y:S01]  /*60b0*/  F2FP.F16.F32.PACK_AB R157, R20, R157 ;  /* 0x0000009d149d723e */ /* 0x000fe200000000ff */
[----:B------:R-:W-:Y:S01]  /*60c0*/  UMOV UR6, UR39 ;  /* 0x0000002700067c82 */ /* 0x000fe20008000000 */
[----:B------:R-:W-:Y:S01]  /*60d0*/  PLOP3.LUT P1, PT, PT, PT, UP0, 0x80, 0x0 ;  /* 0x000000000000781c */ /* 0x000fe20003f2f008 */
        /* <DEDUP_REMOVED lines=27> */
.L_x_2385:
[----:B------:R-:W-:-:S06]  /*6290*/  UISETP.GE.AND UP0, UPT, UR4, UR61, UPT ;  /* 0x0000003d0400728c */ /* 0x000fcc000bf06270 */
[----:B------:R-:W-:-:S13]  /*62a0*/  PLOP3.LUT P1, PT, PT, PT, UP0, 0x80, 0x0 ;  /* 0x000000000000781c */ /* 0x000fda0003f2f008 */
[----:B------:R-:W-:Y:S05]  /*62b0*/  @!P1 BRA `(.L_x_2397) ;  /* 0x0000001c003c9947 */ /* 0x000fea0003800000 */
[----:B------:R-:W-:Y:S01]  /*62c0*/  IMAD.MOV.U32 R12, RZ, RZ, R5 ;  /* 0x000000ffff0c7224 */ /* 0x000fe200078e0005 */
[----:B------:R-:W-:Y:S01]  /*62d0*/  UMOV UR5, UR38 ;  /* 0x0000002600057c82 */ /* 0x000fe20008000000 */
[----:B------:R-:W-:Y:S01]  /*62e0*/  IMAD.MOV.U32 R11, RZ, RZ, R4 ;  /* 0x000000ffff0b7224 */ /* 0x000fe200078e0004 */
[----:B------:R-:W-:Y:S01]  /*62f0*/  UMOV UR6, UR39 ;  /* 0x0000002700067c82 */ /* 0x000fe20008000000 */
[----:B------:R-:W-:-:S05]  /*6300*/  ULDC UR11, c[0x0][0x988] ;  /* 0x00026200000b7ab9 */ /* 0x000fca0000000800 */
.L_x_2408:
[----:B------:R-:W-:-:S04]  /*6310*/  UIADD3 UR10, UR6, 0x1, URZ ;  /* 0x00000001060a7890 */ /* 0x000fc8000fffe03f */
[----:B------:R-:W-:-:S04]  /*6320*/  UISETP.NE.AND UP0, UPT, UR10, 0x2, UPT ;  /* 0x000000020a00788c */ /* 0x000fc8000bf05270 */
[----:B------:R-:W-:Y:S02]  /*6330*/  USEL UR10, UR10, URZ, UP0 ;  /* 0x0000003f0a0a7287 */ /* 0x000fe40008000000 */
[----:B------:R-:W-:-:S04]  /*6340*/  USEL UR38, URZ, 0x1, UP0 ;  /* 0x000000013f267887 */ /* 0x000fc80008000000 */
[----:B------:R-:W-:Y:S01]  /*6350*/  ULOP3.LUT UR38, UR5, UR38, URZ, 0x3c, !UPT ;  /* 0x0000002605267292 */ /* 0x000fe2000f8e3c3f */
[----:B------:R-:W-:Y:S01]  /*6360*/  UMOV UR39, UR10 ;  /* 0x0000000a00277c82 */ /* 0x000fe20008000000 */
[----:B------:R-:W-:Y:S10]  /*6370*/  @!P0 BRA `(.L_x_2398) ;  /* 0x0000000000048947 */ /* 0x000ff40003800000 */
[----:B------:R-:W-:Y:S01]  /*6380*/  BPT.TRAP 0x1 ;  /* 0x000000040000795c */ /* 0x000fe20000300000 */
.L_x_2398:
[----:B------:R-:W-:Y:S01]  /*6390*/  ULEA UR7, UR39, UR40, 0x3 ;  /* 0x0000002827077291 */ /* 0x000fe2000f8e183f */
[----:B------:R-:W-:-:S05]  /*63a0*/  IMAD.U32 R4, RZ, RZ, UR38 ;  /* 0x00000026ff047e24 */ /* 0x000fca000f8e00ff */
[----:B------:R-:W-:-:S04]  /*63b0*/  SHF.L.U32 R4, R4, 0x1f, RZ ;  /* 0x0000001f04047819 */ /* 0x000fc800000006ff */
[----:B------:R0:W1:Y:S01]  /*63c0*/  SYNCS.PHASECHK.TRANS64.TRYWAIT P1, [UR7+0x2a830], R4 ;  /* 0x02a83004ff0075a7 */ /* 0x0000620008020147 */
[----:B------:R-:W-:Y:S05]  /*63d0*/  @!P0 BRA `(.L_x_2399) ;  /* 0x0000000000048947 */ /* 0x000fea0003800000 */
[----:B------:R-:W-:Y:S01]  /*63e0*/  BPT.TRAP 0x1 ;  /* 0x000000040000795c */ /* 0x000fe20000300000 */
.L_x_2399:
[----:B-1----:R-:W-:Y:S05]  /*63f0*/  @P1 BRA `(.L_x_2400) ;  /* 0x0000000000081947 */ /* 0x002fea0003800000 */
[----:B------:R-:W1:Y:S02]  /*6400*/  SYNCS.PHASECHK.TRANS64.TRYWAIT P1, [UR7+0x2a830], R4 ;  /* 0x02a83004ff0075a7 */ /* 0x000e640008020147 */
[----:B-1----:R-:W-:Y:S05]  /*6410*/  @!P1 BRA `(.L_x_2401) ;  /* 0x000000bc00689947 */ /* 0x002fea0003800000 */
.L_x_2400:
        /* <DEDUP_REMOVED lines=143> */
.L_x_2402:
[----:B------:R-:W-:Y:S01]  /*6d10*/  ULEA UR15, UR6, UR40, 0x3 ;  /* 0x00000028060f7291 */ /* 0x000fe2000f8e183f */
[----:B------:R-:W-:-:S05]  /*6d20*/  IMAD.U32 R0, RZ, RZ, UR5 ;  /* 0x00000005ff007e24 */ /* 0x000fca000f8e00ff */
[----:B------:R-:W-:-:S04]  /*6d30*/  SHF.L.U32 R0, R0, 0x1f, RZ ;  /* 0x0000001f00007819 */ /* 0x000fc800000006ff */
[----:B------:R2:W3:Y:S01]  /*6d40*/  SYNCS.PHASECHK.TRANS64.TRYWAIT P1, [UR15+0x2a850], R0 ;  /* 0x02a85000ff0075a7 */ /* 0x0004e2000802014f */
[----:B------:R-:W-:Y:S05]  /*6d50*/  @!P0 BRA `(.L_x_2403) ;  /* 0x0000000000048947 */ /* 0x000fea0003800000 */
[----:B------:R-:W-:Y:S01]  /*6d60*/  BPT.TRAP 0x1 ;  /* 0x000000040000795c */ /* 0x000fe20000300000 */
.L_x_2403:
[----:B---3--:R-:W-:Y:S05]  /*6d70*/  @P1 BRA `(.L_x_2404) ;  /* 0x0000000000081947 */ /* 0x008fea0003800000 */
[----:B------:R-:W3:Y:S02]  /*6d80*/  SYNCS.PHASECHK.TRANS64.TRYWAIT P1, [UR15+0x2a850], R0 ;  /* 0x02a85000ff0075a7 */ /* 0x000ee4000802014f */
[----:B---3--:R-:W-:Y:S05]  /*6d90*/  @!P1 BRA `(.L_x_2405) ;  /* 0x000000b400209947 */ /* 0x008fea0003800000 */
.L_x_2404:
        /* <DEDUP_REMOVED lines=37> */
.L_x_2406:
[----:B01----:R-:W-:Y:S01]  /*6ff0*/  FMNMX.FTZ R4, R90, R12, !PT ;  /* 0x0000000c5a047209 */ /* 0x003fe20007810000 */
[----:B------:R-:W-:Y:S01]  /*7000*/  UMOV UR14, UR11 ;  /* 0x0000000b000e7c82 */ /* 0x000fe20008000000 */
[----:B--2---:R-:W-:Y:S01]  /*7010*/  FMNMX.FTZ R0, R88, R11, !PT ;  /* 0x0000000b58007209 */ /* 0x004fe20007810000 */
[----:B------:R-:W0:Y:S01]  /*7020*/  S2UR UR6, SR_CgaCtaId ;  /* 0x00000000000679c3 */ /* 0x000e220000008800 */
[----:B------:R-:W-:Y:S01]  /*7030*/  FMNMX.FTZ R13, R91, R4, !PT ;  /* 0x000000045b0d7209 */ /* 0x000fe20007810000 */
[----:B------:R-:W-:Y:S01]  /*7040*/  ULEA UR5, UR10, UR40, 0x3 ;  /* 0x000000280a057291 */ /* 0x000fe2000f8e183f */
[----:B------:R-:W-:Y:S02]  /*7050*/  FMNMX.FTZ R5, R89, R0, !PT ;  /* 0x0000000059057209 */ /* 0x000fe40007810000 */
[----:B------:R-:W-:Y:S01]  /*7060*/  FMNMX.FTZ R4, R94, R13, !PT ;  /* 0x0000000d5e047209 */ /* 0x000fe20007810000 */
[----:B------:R-:W-:Y:S01]  /*7070*/  UIADD3 UR5, UR5, 0x2a840, URZ ;  /* 0x0002a84005057890 */ /* 0x000fe2000fffe03f */
        /* <DEDUP_REMOVED lines=8> */
[----:B------:R-:W-:Y:S01]  /*7100*/  FMNMX.FTZ R0, R100, R5, !PT ;  /* 0x0000000564007209 */ /* 0x000fe20007810000 */
[----:B0-----:R-:W-:Y:S01]  /*7110*/  UPRMT UR5, UR6, 0x654, UR5 ;  /* 0x0000065406057896 */ /* 0x001fe20008000005 */
[----:B------:R-:W-:Y:S02]  /*7120*/  FMNMX.FTZ R13, R103, R4, !PT ;  /* 0x00000004670d7209 */ /* 0x000fe40007810000 */
[----:B------:R-:W-:Y:S02]  /*7130*/  FMNMX.FTZ R5, R101, R0, !PT ;  /* 0x0000000065057209 */ /* 0x000fe40007810000 */
[----:B------:R-:W-:Y:S02]  /*7140*/  FMNMX.FTZ R4, R106, R13, !PT ;  /* 0x0000000d6a047209 */ /* 0x000fe40007810000 */
[----:B------:R-:W-:-:S02]  /*7150*/  FMNMX.FTZ R0, R104, R5, !PT ;  /* 0x0000000568007209 */ /* 0x000fc40007810000 */
[----:B------:R-:W-:Y:S01]  /*7160*/  FMNMX.FTZ R13, R107, R4, !PT ;  /* 0x000000046b0d7209 */ /* 0x000fe20007810000 */
[----:B------:R-:W-:Y:S01]  /*7170*/  SYNCS.ARRIVE.TRANS64.RED.A1T0 RZ, [UR5], RZ ;  /* 0x000000ffffff79a7 */ /* 0x000fe20008100405 */
        /* <DEDUP_REMOVED lines=36> */
[----:B-1----:R-:W-:-:S03]  /*73c0*/  FMNMX.FTZ R4, R13, R4, !PT ;  /* 0x000000040d047209 */ /* 0x002fc60007810000 */
[----:B------:R-:W-:Y:S02]  /*73d0*/  FADD.FTZ R0, -R5, R12 ;  /* 0x0000000c05007221 */ /* 0x000fe40000010100 */
[C---:B------:R-:W-:Y:S01]  /*73e0*/  FMUL.FTZ R12, R4.reuse, UR14 ;  /* 0x0000000e040c7c20 */ /* 0x040fe20008410000 */
[----:B------:R-:W-:Y:S01]  /*73f0*/  FADD.FTZ R11, -R4, R11 ;  /* 0x0000000b040b7221 */ /* 0x000fe20000010100 */
[----:B------:R-:W-:Y:S02]  /*7400*/  FMUL.FTZ R0, R0, UR14 ;  /* 0x0000000e00007c20 */ /* 0x000fe40008410000 */
[--C-:B------:R-:W-:Y:S01]  /*7410*/  FFMA.FTZ R156, R89, UR14, -R12.reuse ;  /* 0x0000000e599c7c23 */ /* 0x100fe2000801080c */
[--C-:B------:R-:W-:Y:S01]  /*7420*/  FFMA.FTZ R13, R93, UR14, -R12.reuse ;  /* 0x0000000e5d0d7c23 */ /* 0x100fe2000801080c */
[--C-:B------:R-:W-:Y:S01]  /*7430*/  FFMA.FTZ R15, R97, UR14, -R12.reuse ;  /* 0x0000000e610f7c23 */ /* 0x100fe2000801080c */
[--C-:B------:R-:W-:Y:S01]  /*7440*/  FFMA.FTZ R21, R101, UR14, -R12.reuse ;  /* 0x0000000e65157c23 */ /* 0x100fe2000801080c */
[----:B------:R-:W-:Y:S01]  /*7450*/  FMUL.FTZ R14, R11, UR14 ;  /* 0x0000000e0b0e7c20 */ /* 0x000fe20008410000 */
[--C-:B------:R-:W-:Y:S01]  /*7460*/  FFMA.FTZ R89, R105, UR14, -R12.reuse ;  /* 0x0000000e69597c23 */ /* 0x100fe2000801080c */
        /* <DEDUP_REMOVED lines=18> */
[----:B------:R-:W-:Y:S01]  /*7590*/  FFMA.FTZ R117, R133, UR14, -R12 ;  /* 0x0000000e85757c23 */ /* 0x000fe2000801080c */
[----:B------:R-:W-:Y:S01]  /*75a0*/  FMUL.FTZ R12, R5, UR14 ;  /* 0x0000000e050c7c20 */ /* 0x000fe20008410000 */
[----:B------:R0:W-:Y:S03]  /*75b0*/  MUFU.EX2 R10, R14 ;  /* 0x0000000e000a7308 */ /* 0x0001e60000000800 */
[--C-:B------:R-:W-:Y:S01]  /*75c0*/  FFMA.FTZ R157, R90, UR14, -R12.reuse ;  /* 0x0000000e5a9d7c23 */ /* 0x100fe2000801080c */
[--C-:B------:R-:W-:Y:S01]  /*75d0*/  FFMA.FTZ R159, R94, UR14, -R12.reuse ;  /* 0x0000000e5e9f7c23 */ /* 0x100fe2000801080c */
[--C-:B------:R-:W-:Y:S01]  /*75e0*/  FFMA.FTZ R20, R95, UR14, -R12.reuse ;  /* 0x0000000e5f147c23 */ /* 0x100fe2000801080c */
[--C-:B------:R-:W-:Y:S01]  /*75f0*/  FFMA.FTZ R153, R98, UR14, -R12.reuse ;  /* 0x0000000e62997c23 */ /* 0x100fe2000801080c */
[--C-:B------:R-:W-:Y:S01]  /*7600*/  FFMA.FTZ R88, R99, UR14, -R12.reuse ;  /* 0x0000000e63587c23 */ /* 0x100fe2000801080c */
[----:B------:R-:W1:Y:S01]  /*7610*/  MUFU.EX2 R11, R11 ;  /* 0x0000000b000b7308 */ /* 0x000e620000000800 */
[--C-:B0-----:R-:W-:Y:S01]  /*7620*/  FFMA.FTZ R14, R91, UR14, -R12.reuse ;  /* 0x0000000e5b0e7c23 */ /* 0x101fe2000801080c */
        /* <DEDUP_REMOVED lines=15> */
[----:B-1----:R-:W-:Y:S01]  /*7720*/  FFMA.FTZ R9, R10, R9, R11 ;  /* 0x000000090a097223 */ /* 0x002fe2000001000b */
[--C-:B------:R-:W-:Y:S01]  /*7730*/  FFMA.FTZ R130, R130, UR14, -R12.reuse ;  /* 0x0000000e82827c23 */ /* 0x100fe2000801080c */
[--C-:B------:R-:W-:Y:S01]  /*7740*/  FFMA.FTZ R131, R131, UR14, -R12.reuse ;  /* 0x0000000e83837c23 */ /* 0x100fe2000801080c */
[----:B------:R-:W-:-:S04]  /*7750*/  FFMA.FTZ R134, R134, UR14, -R12 ;  /* 0x0000000e86867c23 */ /* 0x000fc8000801080c */
[----:B------:R-:W1:Y:S08]  /*7760*/  MUFU.EX2 R156, R156 ;  /* 0x0000009c009c7308 */ /* 0x000e700000000800 */
[----:B------:R-:W2:Y:S01]  /*7770*/  MUFU.EX2 R14, R14 ;  /* 0x0000000e000e7308 */ /* 0x000ea20000000800 */
[----:B0-----:R-:W-:-:S07]  /*7780*/  FFMA.FTZ R91, R0, R8, R157 ;  /* 0x00000008005b7223 */ /* 0x001fce000001009d */
        /* <DEDUP_REMOVED lines=18> */
[--C-:B------:R-:W-:Y:S01]  /*78b0*/  FFMA.FTZ R100, R123, UR14, -R12.reuse ;  /* 0x0000000e7b647c23 */ /* 0x100fe2000801080c */
[----:B------:R-:W-:-:S05]  /*78c0*/  FFMA.FTZ R12, R135, UR14, -R12 ;  /* 0x0000000e870c7c23 */ /* 0x000fca000801080c */
        /* <DEDUP_REMOVED lines=74> */
.L_x_2407:
        /* <DEDUP_REMOVED lines=36> */
.L_x_2397:
        /* <DEDUP_REMOVED lines=67> */
.L_x_2409:
[----:B------:R-:W-:Y:S01]  /*83e0*/  ULEA UR5, UR39, UR40, 0x3 ;  /* 0x0000002827057291 */ /* 0x000fe2000f8e183f */
[----:B------:R-:W-:-:S05]  /*83f0*/  IMAD.U32 R0, RZ, RZ, UR38 ;  /* 0x00000026ff007e24 */ /* 0x000fca000f8e00ff */
[----:B------:R-:W-:-:S04]  /*8400*/  SHF.L.U32 R0, R0, 0x1f, RZ ;  /* 0x0000001f00007819 */ /* 0x000fc800000006ff */
[----:B------:R0:W1:Y:S01]  /*8410*/  SYNCS.PHASECHK.TRANS64.TRYWAIT P1, [UR5+0x2a850], R0 ;  /* 0x02a85000ff0075a7 */ /* 0x0000620008020145 */
[----:B------:R-:W-:Y:S05]  /*8420*/  @!P0 BRA `(.L_x_2410) ;  /* 0x0000000000048947 */ /* 0x000fea0003800000 */
[----:B------:R-:W-:Y:S01]  /*8430*/  BPT.TRAP 0x1 ;  /* 0x000000040000795c */ /* 0x000fe20000300000 */
.L_x_2410:
[----:B-1----:R-:W-:Y:S05]  /*8440*/  @P1 BRA `(.L_x_2411) ;  /* 0x0000000000081947 */ /* 0x002fea0003800000 */
[----:B------:R-:W1:Y:S02]  /*8450*/  SYNCS.PHASECHK.TRANS64.TRYWAIT P1, [UR5+0x2a850], R0 ;  /* 0x02a85000ff0075a7 */ /* 0x000e640008020145 */
[----:B-1----:R-:W-:Y:S05]  /*8460*/  @!P1 BRA `(.L_x_2412) ;  /* 0x0000009c00849947 */ /* 0x002fea0003800000 */
.L_x_2411:
[----:B------:R-:W-:Y:S01]  /*8470*/  UIADD3 UR40, UR40, 0x400, URZ ;  /* 0x0000040028287890 */ /* 0x000fe2000fffe03f */
[----:B------:R-:W-:Y:S01]  /*8480*/  WARPGROUP.ARRIVE ;  /* 0x00000000000079c5 */ /* 0x000fe20000000000 */
[----:B------:R-:W-:Y:S01]  /*8490*/  UMOV UR7, 0x40000040 ;  /* 0x4000004000077882 */ /* 0x000fe20000000000 */
[----:B01----:R-:W0:Y:S01]  /*84a0*/  SHFL.BFLY PT, R0, R9, 0x2, 0x1f ;  /* 0x0c401f0009007f89 */ /* 0x003e2200000e0000 */
[----:B------:R-:W-:Y:S01]  /*84b0*/  USHF.R.U32.HI UR40, URZ, 0x4, UR40 ;  /* 0x000000043f287899 */ /* 0x000fe20008011628 */
[----:B------:R-:W-:Y:S02]  /*84c0*/  IMAD.MOV.U32 R6, RZ, RZ, RZ ;  /* 0x000000ffff067224 */ /* 0x000fe400078e00ff */
[----:B------:R-:W1:Y:S01]  /*84d0*/  SHFL.BFLY PT, R3, R8, 0x2, 0x1f ;  /* 0x0c401f0008037f89 */ /* 0x000e6200000e0000 */
[----:B------:R-:W-:Y:S01]  /*84e0*/  ULOP3.LUT UR40, UR40, 0x3fff, URZ, 0xc0, !UPT ;  /* 0x00003fff28287892 */ /* 0x000fe2000f8ec03f */
[----:B------:R-:W-:Y:S02]  /*84f0*/  IMAD.U32 R13, RZ, RZ, UR14 ;  /* 0x0000000eff0d7e24 */ /* 0x000fe4000f8e00ff */
[----:B------:R-:W-:Y:S01]  /*8500*/  IMAD.MOV.U32 R96, RZ, RZ, -0x800000 ;  /* 0xff800000ff607424 */ /* 0x000fe200078e00ff */
[----:B------:R-:W-:-:S04]  /*8510*/  ULOP3.LUT UR4, UR40, 0x3000000, URZ, 0xfc, !UPT ;  /* 0x0300000028047892 */ /* 0x000fc8000f8efc3f */
[----:B------:R-:W-:-:S07]  /*8520*/  UIMAD UR4, UR39, 0x600, UR4 ;  /* 0x00000600270478a4 */ /* 0x000fce000f8e0204 */
[----:B------:R-:W-:Y:S02]  /*8530*/  UMOV UR6, UR4 ;  /* 0x0000000400067c82 */ /* 0x000fe40008000000 */
[----:B------:R-:W-:Y:S01]  /*8540*/  HGMMA.64x128x16.F32 R24, R156, gdesc[UR4].tnspB, R24, gsb0 ;  /* 0x41e000049c187df0 */ /* 0x000fe20008000818 */
[----:B------:R-:W-:Y:S01]  /*8550*/  UIADD3 UR6, UR4, 0x80, URZ ;  /* 0x0000008004067890 */ /* 0x000fe2000fffe03f */
[----:B0-----:R-:W-:Y:S01]  /*8560*/  FADD.FTZ R0, R0, R9 ;  /* 0x0000000900007221 */ /* 0x001fe20000010000 */
[----:B------:R-:W-:Y:S01]  /*8570*/  UMOV UR7, 0x40000040 ;  /* 0x4000004000077882 */ /* 0x000fe20000000000 */
[----:B-1----:R-:W-:Y:S01]  /*8580*/  FADD.FTZ R2, R3, R8 ;  /* 0x0000000803027221 */ /* 0x002fe20000010000 */
[----:B------:R-:W-:Y:S02]  /*8590*/  IMAD.MOV.U32 R8, RZ, RZ, RZ ;  /* 0x000000ffff087224 */ /* 0x000fe400078e00ff */
[----:B------:R-:W0:Y:S04]  /*85a0*/  SHFL.BFLY PT, R3, R0, 0x1, 0x1f ;  /* 0x0c201f0000037f89 */ /* 0x000e2800000e0000 */
[----:B------:R-:W1:Y:S01]  /*85b0*/  SHFL.BFLY PT, R7, R2, 0x1, 0x1f ;  /* 0x0c201f0002077f89 */ /* 0x000e6200000e0000 */
[----:B0-----:R-:W-:Y:S01]  /*85c0*/  FADD.FTZ R11, R0, R3 ;  /* 0x00000003000b7221 */ /* 0x001fe20000010000 */
[----:B------:R-:W-:-:S02]  /*85d0*/  IMAD.U32 R3, RZ, RZ, UR14 ;  /* 0x0000000eff037e24 */ /* 0x000fc4000f8e00ff */
[----:B------:R-:W-:Y:S02]  /*85e0*/  IMAD.MOV.U32 R0, RZ, RZ, -0x800000 ;  /* 0xff800000ff007424 */ /* 0x000fe400078e00ff */
[----:B-1----:R-:W-:Y:S01]  /*85f0*/  FADD.FTZ R12, R2, R7 ;  /* 0x00000007020c7221 */ /* 0x002fe20000010000 */
[----:B------:R-:W-:-:S04]  /*8600*/  FSETP.NE.FTZ.AND P1, PT, R11, RZ, PT ;  /* 0x000000ff0b00720b */ /* 0x000fc80003f35000 */
[----:B------:R-:W-:-:S09]  /*8610*/  FSETP.NE.FTZ.AND P2, PT, R12, RZ, PT ;  /* 0x000000ff0c00720b */ /* 0x000fd20003f55000 */
[----:B------:R-:W0:Y:S01]  /*8620*/  @P1 MUFU.LG2 R7, R11 ;  /* 0x0000000b00071308 */ /* 0x000e220000000c00 */
[----:B------:R-:W-:-:S03]  /*8630*/  @P1 FMUL.FTZ R3, R3, 0.69314718246459960938 ;  /* 0x3f31721803031820 */ /* 0x000fc60000410000 */
[----:B------:R-:W-:-:S04]  /*8640*/  @P2 FMUL.FTZ R13, R13, 0.69314718246459960938 ;  /* 0x3f3172180d0d2820 */ /* 0x000fc80000410000 */
        /* <DEDUP_REMOVED lines=31> */
[----:B0-23--:R-:W-:Y:S05]  /*8840*/  @!P0 BRA `(.L_x_2413) ;  /* 0x0000000000048947 */ /* 0x00dfea0003800000 */
[----:B------:R-:W-:Y:S01]  /*8850*/  BPT.TRAP 0x1 ;  /* 0x000000040000795c */ /* 0x000fe20000300000 */
.L_x_2413:
        /* <DEDUP_REMOVED lines=77> */
.L_x_2377:
        /* <DEDUP_REMOVED lines=12> */
[----:B------:R-:W-:Y:S01]  /*8df0*/  ULDC.64 UR10, c[0x0][0xc00] ;  /* 0x00030000000a7ab9 */ /* 0x000fe20000000a00 */
[----:B------:R-:W-:Y:S01]  /*8e00*/  R2UR UR7, R161 ;  /* 0x00000000a10772ca */ /* 0x000fe200000e0000 */
[----:B------:R-:W-:Y:S01]  /*8e10*/  ULDC.64 UR8, c[0x0][0xc00] ;  /* 0x0003000000087ab9 */ /* 0x000fe20000000a00 */
[----:B------:R-:W-:Y:S02]  /*8e20*/  R2UR UR12, R179 ;  /* 0x00000000b30c72ca */ /* 0x000fe400000e0000 */
[----:B------:R-:W-:Y:S02]  /*8e30*/  R2UR UR13, R160 ;  /* 0x00000000a00d72ca */ /* 0x000fe400000e0000 */
[----:B------:R-:W-:-:S07]  /*8e40*/  R2UR UR19, R178 ;  /* 0x00000000b21372ca */ /* 0x000fce00000e0000 */
        /* <DEDUP_REMOVED lines=26> */
[----:B------:R-:W-:Y:S02]  /*8ff0*/  LOP3.LUT R30, R7, R8, RZ, 0x3c, !PT ;  /* 0x00000008071e7212 */ /* 0x000fe400078e3cff */
[----:B------:R-:W-:Y:S02]  /*9000*/  SHF.R.U64 R6, R6, 0x3, RZ ;  /* 0x0000000306067819 */ /* 0x000fe400000012ff */
[----:B------:R-:W-:-:S02]  /*9010*/  SHF.R.U64 R10, R10, 0x3, RZ ;  /* 0x000000030a0a7819 */ /* 0x000fc400000012ff */
[----:B------:R-:W-:Y:S02]  /*9020*/  LOP3.LUT R8, R101, 0x380, RZ, 0xc0, !PT ;  /* 0x0000038065087812 */ /* 0x000fe400078ec0ff */
[----:B------:R-:W-:Y:S02]  /*9030*/  SHF.R.U64 R12, R12, 0x3, RZ ;  /* 0x000000030c0c7819 */ /* 0x000fe400000012ff */
[----:B------:R-:W-:Y:S02]  /*9040*/  LOP3.LUT R32, R6, R23, RZ, 0x3c, !PT ;  /* 0x0000001706207212 */ /* 0x000fe400078e3cff */
[----:B------:R-:W-:Y:S02]  /*9050*/  LOP3.LUT R28, R10, R35, RZ, 0x3c, !PT ;  /* 0x000000230a1c7212 */ /* 0x000fe400078e3cff */
[----:B------:R-:W-:Y:S02]  /*9060*/  SHF.R.U64 R8, R8, 0x3, RZ ;  /* 0x0000000308087819 */ /* 0x000fe400000012ff */
[----:B------:R-:W-:-:S02]  /*9070*/  LOP3.LUT R10, R103, 0x380, RZ, 0xc0, !PT ;  /* 0x00000380670a7812 */ /* 0x000fc400078ec0ff */
[----:B------:R-:W-:Y:S02]  /*9080*/  LOP3.LUT R23, R34, 0x380, RZ, 0xc0, !PT ;  /* 0x0000038022177812 */ /* 0x000fe400078ec0ff */
[----:B------:R-:W-:Y:S02]  /*9090*/  LOP3.LUT R14, R12, R99, RZ, 0x3c, !PT ;  /* 0x000000630c0e7212 */ /* 0x000fe400078e3cff */
[----:B------:R-:W-:Y:S02]  /*90a0*/  LOP3.LUT R12, R8, R101, RZ, 0x3c, !PT ;  /* 0x00000065080c7212 */ /* 0x000fe400078e3cff */
[----:B------:R-:W-:Y:S02]  /*90b0*/  SHF.R.U64 R10, R10, 0x3, RZ ;  /* 0x000000030a0a7819 */ /* 0x000fe400000012ff */
[----:B------:R-:W-:Y:S02]  /*90c0*/  SHF.R.U64 R23, R23, 0x3, RZ ;  /* 0x0000000317177819 */ /* 0x000fe400000012ff */
[----:B------:R-:W-:-:S02]  /*90d0*/  MOV R26, R4 ;  /* 0x00000004001a7202 */ /* 0x000fc40000000f00 */
[----:B------:R-:W-:Y:S02]  /*90e0*/  F2FP.F16.F32.PACK_AB R4, R3, R2 ;  /* 0x000000020304723e */ /* 0x000fe400000000ff */
[----:B------:R-:W-:Y:S02]  /*90f0*/  F2FP.F16.F32.PACK_AB R5, R91, R90 ;  /* 0x0000005a5b05723e */ /* 0x000fe400000000ff */
[----:B------:R-:W-:Y:S02]  /*9100*/  F2FP.F16.F32.PACK_AB R6, R21, R20 ;  /* 0x000000141506723e */ /* 0x000fe400000000ff */
[----:B------:R-:W-:Y:S01]  /*9110*/  F2FP.F16.F32.PACK_AB R7, R93, R92 ;  /* 0x0000005c5d07723e */ /* 0x000fe200000000ff */
[----:B------:R-:W-:Y:S01]  /*9120*/  BAR.SYNC.DEFER_BLOCKING 0x1, 0x100 ;  /* 0x0044000000007b1d */ /* 0x000fe20000010000 */
[----:B------:R-:W-:Y:S02]  /*9130*/  MOV R99, R14 ;  /* 0x0000000e00637202 */ /* 0x000fe40000000f00 */
[----:B------:R-:W-:-:S02]  /*9140*/  MOV R98, R12 ;  /* 0x0000000c00627202 */ /* 0x000fc40000000f00 */
[----:B------:R-:W-:Y:S02]  /*9150*/  LOP3.LUT R10, R10, R103, RZ, 0x3c, !PT ;  /* 0x000000670a0a7212 */ /* 0x000fe400078e3cff */
[----:B------:R-:W-:Y:S02]  /*9160*/  LOP3.LUT R8, R23, R34, RZ, 0x3c, !PT ;  /* 0x0000002217087212 */ /* 0x000fe400078e3cff */
[----:B------:R-:W-:Y:S02]  /*9170*/  MOV R102, R32 ;  /* 0x0000002000667202 */ /* 0x000fe40000000f00 */
[----:B------:R-:W-:Y:S02]  /*9180*/  MOV R101, R30 ;  /* 0x0000001e00657202 */ /* 0x000fe40000000f00 */
[----:B------:R-:W-:Y:S02]  /*9190*/  MOV R100, R28 ;  /* 0x0000001c00647202 */ /* 0x000fe40000000f00 */
[----:B------:R-:W-:-:S02]  /*91a0*/  F2FP.F16.F32.PACK_AB R12, R89, R88 ;  /* 0x00000058590c723e */ /* 0x000fc400000000ff */
[----:B------:R-:W-:Y:S02]  /*91b0*/  F2FP.F16.F32.PACK_AB R13, R95, R94 ;  /* 0x0000005e5f0d723e */ /* 0x000fe400000000ff */
[----:B------:R-:W-:Y:S02]  /*91c0*/  F2FP.F16.F32.PACK_AB R14, R37, R36 ;  /* 0x00000024250e723e */ /* 0x000fe400000000ff */
[----:B------:R-:W-:Y:S02]  /*91d0*/  F2FP.F16.F32.PACK_AB R15, R39, R38 ;  /* 0x00000026270f723e */ /* 0x000fe400000000ff */
[----:B------:R-:W-:Y:S01]  /*91e0*/  F2FP.F16.F32.PACK_AB R28, R41, R40 ;  /* 0x00000028291c723e */ /* 0x000fe200000000ff */
[----:B------:R0:W-:Y:S01]  /*91f0*/  STSM.16.M88.4 [R26], R4 ;  /* 0x000000041a007844 */ /* 0x0001e20000000200 */
[----:B------:R-:W-:Y:S02]  /*9200*/  F2FP.F16.F32.PACK_AB R29, R43, R42 ;  /* 0x0000002a2b1d723e */ /* 0x000fe400000000ff */
[----:B------:R-:W-:Y:S01]  /*9210*/  F2FP.F16.F32.PACK_AB R30, R45, R44 ;  /* 0x0000002c2d1e723e */ /* 0x000fe200000000ff */
[----:B------:R-:W-:Y:S01]  /*9220*/  STSM.16.M88.4 [R102], R12 ;  /* 0x0000000c66007844 */ /* 0x000fe20000000200 */
        /* <DEDUP_REMOVED lines=37> */
[----:B------:R-:W-:Y:S01]  /*9480*/  UISETP.NE.U32.AND UP0, UPT, UR8, URZ, UPT ;  /* 0x0000003f0800728c */ /* 0x000fe2000bf05070 */
[----:B------:R-:W-:-:S03]  /*9490*/  ULDC UR4, c[0x0][0xa88] ;  /* 0x0002a20000047ab9 */ /* 0x000fc60000000800 */
[----:B------:R-:W-:Y:S01]  /*94a0*/  UISETP.NE.AND.EX UP0, UPT, UR9, URZ, UPT, UP0 ;  /* 0x0000003f0900728c */ /* 0x000fe2000bf05300 */
[----:B------:R-:W-:Y:S01]  /*94b0*/  IMAD.U32 R23, RZ, RZ, UR4 ;  /* 0x00000004ff177e24 */ /* 0x000fe2000f8e00ff */
[----:B------:R-:W-:-:S04]  /*94c0*/  ULDC UR4, c[0x0][0xad4] ;  /* 0x0002b50000047ab9 */ /* 0x000fc80000000800 */
[----:B------:R-:W-:Y:S02]  /*94d0*/  PLOP3.LUT P4, PT, PT, PT, UP0, 0x80, 0x0 ;  /* 0x000000000000781c */ /* 0x000fe40003f8f008 */
[----:B0-----:R-:W-:-:S03]  /*94e0*/  ISETP.NE.AND P1, PT, R26, 0x1, PT ;  /* 0x000000011a00780c */ /* 0x001fc60003f25270 */
[----:B------:R-:W-:-:S04]  /*94f0*/  @UP0 ULEA UR8, UP1, UR7, UR8, 0x2 ;  /* 0x0000000807080291 */ /* 0x000fc8000f82103f */
[----:B------:R-:W-:Y:S02]  /*9500*/  @UP0 ULEA.HI.X UR9, UR7, UR9, UR12, 0x2, UP1 ;  /* 0x0000000907090291 */ /* 0x000fe400088f140c */
[----:B------:R-:W-:Y:S01]  /*9510*/  UISETP.NE.AND UP0, UPT, UR14, URZ, UPT ;  /* 0x0000003f0e00728c */ /* 0x000fe2000bf05270 */
[----:B------:R-:W-:-:S03]  /*9520*/  MOV R4, UR8 ;  /* 0x0000000800047c02 */ /* 0x000fc60008000f00 */
[----:B------:R-:W0:Y:S01]  /*9530*/  @P1 LDC R6, c[0x0][0xbec] ;  /* 0x0002fb00ff061b82 */ /* 0x000e220000000800 */
[----:B------:R-:W-:Y:S01]  /*9540*/  USEL UR4, UR14, UR4, UP0 ;  /* 0x000000040e047287 */ /* 0x000fe20008000000 */
[----:B------:R-:W-:Y:S01]  /*9550*/  IMAD.U32 R5, RZ, RZ, UR9 ;  /* 0x00000009ff057e24 */ /* 0x000fe2000f8e00ff */
[----:B------:R-:W-:Y:S02]  /*9560*/  UMOV UR18, 0x9b8 ;  /* 0x000009b800127882 */ /* 0x000fe40000000000 */
[----:B------:R-:W-:-:S03]  /*9570*/  UISETP.GT.AND UP1, UPT, UR4, 0x1, UPT ;  /* 0x000000010400788c */ /* 0x000fc6000bf24270 */
[----:B------:R-:W1:Y:S01]  /*9580*/  @P1 LDC R9, c[0x0][0xbf0] ;  /* 0x0002fc00ff091b82 */ /* 0x000e620000000800 */
[----:B------:R-:W-:Y:S01]  /*9590*/  USEL UR18, UR18, 0x978, UP1 ;  /* 0x0000097812127887 */ /* 0x000fe20008800000 */
[----:B------:R-:W-:Y:S01]  /*95a0*/  VIADD R11, R18, UR43 ;  /* 0x0000002b120b7c36 */ /* 0x000fe20008000000 */
[----:B------:R-:W-:Y:S01]  /*95b0*/  UISETP.NE.U32.AND UP0, UPT, UR10, URZ, UPT ;  /* 0x0000003f0a00728c */ /* 0x000fe2000bf05070 */
[----:B------:R0:W5:Y:S01]  /*95c0*/  @P4 LDG.E R23, desc[UR36][R4.64] ;  /* 0x0000002404174981 */ /* 0x000162000c1e1900 */
[----:B------:R-:W-:Y:S01]  /*95d0*/  UMOV UR4, URZ ;  /* 0x0000003f00047c82 */ /* 0x000fe20008000000 */
[----:B------:R-:W-:Y:S01]  /*95e0*/  USEL UR16, UR13, URZ, UP1 ;  /* 0x0000003f0d107287 */ /* 0x000fe20008800000 */
[----:B------:R-:W-:Y:S01]  /*95f0*/  IMAD.MOV.U32 R7, RZ, RZ, R11 ;  /* 0x000000ffff077224 */ /* 0x000fe200078e000b */
[----:B------:R-:W-:-:S04]  /*9600*/  UISETP.NE.AND.EX UP0, UPT, UR11, URZ, UPT, UP0 ;  /* 0x0000003f0b00728c */ /* 0x000fc8000bf05300 */
[----:B------:R-:W-:Y:S01]  /*9610*/  USEL UR7, UR7, URZ, !UP0 ;  /* 0x0000003f07077287 */ /* 0x000fe2000c000000 */
[----:B------:R-:W-:Y:S01]  /*9620*/  ULDC.64 UR10, c[0x0][UR18+0x220] ;  /* 0x00008800120a7abb */ /* 0x000fe20008000a00 */
[----:B------:R-:W-:Y:S01]  /*9630*/  USEL UR17, UR12, URZ, !UP0 ;  /* 0x0000003f0c117287 */ /* 0x000fe2000c000000 */
[----:B0-----:R-:W-:Y:S01]  /*9640*/  @P1 IMAD.HI.U32 R4, R11, R6, RZ ;  /* 0x000000060b041227 */ /* 0x001fe200078e00ff */
[----:B------:R-:W-:Y:S01]  /*9650*/  ULDC.64 UR8, c[0x0][UR18+0x218] ;  /* 0x0000860012087abb */ /* 0x000fe20008000a00 */
[----:B------:R-:W-:Y:S01]  /*9660*/  UIMAD UR11, UR11, UR7, URZ ;  /* 0x000000070b0b72a4 */ /* 0x000fe2000f8e023f */
[----:B------:R-:W-:Y:S01]  /*9670*/  ULDC.64 UR12, c[0x0][UR18+0x228] ;  /* 0x00008a00120c7abb */ /* 0x000fe20008000a00 */
[----:B------:R-:W-:Y:S02]  /*9680*/  UIMAD.WIDE.U32 UR14, UR8, UR19, URZ ;  /* 0x00000013080e72a5 */ /* 0x000fe4000f8e003f */
[----:B------:R-:W-:Y:S01]  /*9690*/  UIMAD UR19, UR9, UR19, URZ ;  /* 0x00000013091372a4 */ /* 0x000fe2000f8e023f */
[----:B-1----:R-:W-:Y:S01]  /*96a0*/  @P1 SHF.R.U32.HI R7, RZ, R9, R4 ;  /* 0x00000009ff071219 */ /* 0x002fe20000011604 */
[----:B------:R-:W-:-:S02]  /*96b0*/  UIMAD.WIDE.U32 UR20, UR12, UR16, URZ ;  /* 0x000000100c1472a5 */ /* 0x000fc4000f8e003f */
[----:B------:R-:W-:Y:S02]  /*96c0*/  UIMAD.WIDE.U32 UR8, UR10, UR7, URZ ;  /* 0x000000070a0872a5 */ /* 0x000fe4000f8e003f */
[----:B------:R-:W-:Y:S01]  /*96d0*/  UIMAD UR12, UR13, UR16, URZ ;  /* 0x000000100d0c72a4 */ /* 0x000fe2000f8e023f */
[----:B------:R-:W-:Y:S01]  /*96e0*/  IMAD.MOV R9, RZ, RZ, -R7 ;  /* 0x000000ffff097224 */ /* 0x000fe200078e0a07 */
[----:B------:R-:W-:Y:S01]  /*96f0*/  UIMAD UR11, UR10, UR17, UR11 ;  /* 0x000000110a0b72a4 */ /* 0x000fe2000f8e020b */
[----:B------:R-:W-:Y:S01]  /*9700*/  IMAD.U32 R4, RZ, RZ, UR20 ;  /* 0x00000014ff047e24 */ /* 0x000fe2000f8e00ff */
[----:B------:R-:W-:Y:S02]  /*9710*/  UIADD3 UR12, UR21, UR12, URZ ;  /* 0x0000000c150c7290 */ /* 0x000fe4000fffe03f */
[----:B------:R-:W-:Y:S01]  /*9720*/  IMAD.U32 R5, RZ, RZ, UR21 ;  /* 0x00000015ff057e24 */ /* 0x000fe2000f8e00ff */
[----:B------:R-:W-:Y:S01]  /*9730*/  UIADD3 UR10, UR9, UR11, URZ ;  /* 0x0000000b090a7290 */ /* 0x000fe2000fffe03f */
[----:B------:R-:W-:Y:S01]  /*9740*/  IMAD R9, R26, R9, R11 ;  /* 0x000000091a097224 */ /* 0x000fe200078e020b */
[----:B------:R-:W-:Y:S01]  /*9750*/  UIADD3 UR19, UR15, UR19, URZ ;  /* 0x000000130f137290 */ /* 0x000fe2000fffe03f */
[----:B------:R-:W-:Y:S01]  /*9760*/  SHF.R.S32.HI R5, RZ, 0x1f, R7 ;  /* 0x0000001fff057819 */ /* 0x000fe20000011407 */
[----:B------:R-:W-:Y:S01]  /*9770*/  IMAD.U32 R8, RZ, RZ, UR12 ;  /* 0x0000000cff087e24 */ /* 0x000fe2000f8e00ff */
[----:B------:R-:W-:Y:S01]  /*9780*/  ULDC.64 UR12, c[0x0][0xba8] ;  /* 0x0002ea00000c7ab9 */ /* 0x000fe20000000a00 */
[----:B------:R-:W-:Y:S01]  /*9790*/  SHF.R.S32.HI R6, RZ, 0x1f, R9 ;  /* 0x0000001fff067819 */ /* 0x000fe20000011409 */
[----:B------:R-:W-:Y:S01]  /*97a0*/  @!UP1 ULDC UR12, c[0x0][0xb50] ;  /* 0x0002d400000c9ab9 */ /* 0x000fe20000000800 */
[----:B------:R-:W-:Y:S01]  /*97b0*/  @!UP1 ULDC UR13, c[0x0][0xb54] ;  /* 0x0002d500000d9ab9 */ /* 0x000fe20000000800 */
[----:B--2---:R-:W-:-:S13]  /*97c0*/  @P0 R2UR UR4, R34 ;  /* 0x00000000220402ca */ /* 0x004fda00000e0000 */
[----:B------:R-:W-:Y:S02]  /*97d0*/  UIADD3 UR14, UP0, UP2, UR8, UR14, UR4 ;  /* 0x0000000e080e7290 */ /* 0x000fe4000fa1e004 */
[----:B------:R-:W-:Y:S01]  /*97e0*/  USHF.R.S32.HI UR11, URZ, 0x1f, UR4 ;  /* 0x0000001f3f0b7899 */ /* 0x000fe20008011404 */
[----:B------:R-:W-:-:S03]  /*97f0*/  ULDC.64 UR8, c[0x0][UR18+0x210] ;  /* 0x0000840012087abb */ /* 0x000fc60008000a00 */
[----:B------:R-:W-:Y:S01]  /*9800*/  UIADD3.X UR10, UR10, UR19, UR11, UP0, UP2 ;  /* 0x000000130a0a7290 */ /* 0x000fe200087e440b */
[----:B------:R-:W-:Y:S01]  /*9810*/  IADD3 R4, P2, P3, R7, UR14, R4 ;  /* 0x0000000e07047c10 */ /* 0x000fe2000fb5e004 */
[----:B------:R-:W-:-:S04]  /*9820*/  IMAD R7, R9, UR9, RZ ;  /* 0x0000000909077c24 */ /* 0x000fc8000f8e02ff */
[----:B------:R-:W-:Y:S01]  /*9830*/  IADD3.X R5, R5, UR10, R8, P2, P3 ;  /* 0x0000000a05057c10 */ /* 0x000fe200097e6408 */
[----:B------:R-:W-:Y:S02]  /*9840*/  IMAD R7, R6, UR8, R7 ;  /* 0x0000000806077c24 */ /* 0x000fe4000f8e0207 */
        /* <DEDUP_REMOVED lines=9> */
.L_x_2416:
[----:B------:R-:W-:Y:S01]  /*98e0*/  SHFL.IDX PT, R4, R9, RZ, 0x1c1f ;  /* 0x001c1fff09047589 */ /* 0x000fe200000e0000 */
[----:B------:R-:W-:Y:S01]  /*98f0*/  VIADD R12, R199, UR43 ;  /* 0x0000002bc70c7c36 */ /* 0x000fe20008000000 */
[----:B------:R-:W-:Y:S01]  /*9900*/  LOP3.LUT P0, RZ, R182, 0x3, RZ, 0xc0, !PT ;  /* 0x00000003b6ff7812 */ /* 0x000fe2000780c0ff */
[----:B-----5:R-:W-:Y:S01]  /*9910*/  IMAD R23, R23, R26, RZ ;  /* 0x0000001a17177224 */ /* 0x020fe200078e02ff */
[----:B------:R-:W0:Y:S01]  /*9920*/  SHFL.IDX PT, R5, R10, RZ, 0x1c1f ;  /* 0x001c1fff0a057589 */ /* 0x000e2200000e0000 */
[C---:B------:R-:W-:Y:S01]  /*9930*/  VIADD R8, R12.reuse, 0x8 ;  /* 0x000000080c087836 */ /* 0x040fe20000000000 */
[----:B------:R-:W-:Y:S02]  /*9940*/  PLOP3.LUT P3, PT, PT, PT, UP1, 0x80, 0x0 ;  /* 0x000000000000781c */ /* 0x000fe40003f6f018 */
[----:B------:R-:W-:Y:S01]  /*9950*/  SHFL.IDX PT, R6, R9, 0x1, 0x1c1f ;  /* 0x003c1f0009067f89 */ /* 0x000fe200000e0000 */
[-C--:B------:R-:W-:Y:S02]  /*9960*/  ISETP.GE.OR P2, PT, R12, R23.reuse, P0 ;  /* 0x000000170c00720c */ /* 0x080fe40000746670 */
[-C--:B------:R-:W-:Y:S01]  /*9970*/  ISETP.GE.OR P0, PT, R8, R23.reuse, P0 ;  /* 0x000000170800720c */ /* 0x080fe20000706670 */
[----:B------:R-:W1:Y:S10]  /*9980*/  SHFL.IDX PT, R7, R10, 0x1, 0x1c1f ;  /* 0x003c1f000a077f89 */ /* 0x000e7400000e0000 */
[----:B0-----:R0:W-:Y:S01]  /*9990*/  @!P2 ST.E desc[UR36][R4.64], R96 ;  /* 0x000000600400a985 */ /* 0x0011e2000c101924 */
[----:B------:R-:W-:-:S03]  /*99a0*/  ISETP.GE.AND P2, PT, R12, R23, PT ;  /* 0x000000170c00720c */ /* 0x000fc60003f46270 */
[----:B-1----:R0:W-:Y:S01]  /*99b0*/  @!P0 ST.E desc[UR36][R6.64], R0 ;  /* 0x0000000006008985 */ /* 0x0021e2000c101924 */
[----:B------:R-:W-:Y:S01]  /*99c0*/  ISETP.GE.AND P0, PT, R8, R23, PT ;  /* 0x000000170800720c */ /* 0x000fe20003f06270 */
[----:B------:R-:W-:-:S12]  /*99d0*/  @P3 BRA `(.L_x_2417) ;  /* 0x00000008008c3947 */ /* 0x000fd80003800000 */
[----:B------:R-:W-:Y:S01]  /*99e0*/  IMAD R3, R180, 0x40, R16 ;  /* 0x00000040b4037824 */ /* 0x000fe200078e0210 */
[----:B------:R-:W-:Y:S01]  /*99f0*/  ULDC.64 UR12, c[0x0][0xaa0] ;  /* 0x0002a800000c7ab9 */ /* 0x000fe20000000a00 */
[----:B------:R-:W-:Y:S02]  /*9a00*/  R2UR UR14, R178 ;  /* 0x00000000b20e72ca */ /* 0x000fe400000e0000 */
[----:B------:R-:W-:-:S03]  /*9a10*/  IMAD.WIDE R24, R3, 0x2, R24 ;  /* 0x0000000203187825 */ /* 0x000fc600078e0218 */
[C---:B------:R-:W-:Y:S02]  /*9a20*/  IADD3 R9, P6, R24.reuse, 0x1000, RZ ;  /* 0x0000100018097810 */ /* 0x040fe40007fde0ff */
[C---:B------:R-:W-:Y:S02]  /*9a30*/  IADD3 R13, P5, R24.reuse, 0x2000, RZ ;  /* 0x00002000180d7810 */ /* 0x040fe40007fbe0ff */
[----:B------:R-:W-:Y:S02]  /*9a40*/  LOP3.LUT R8, R9, 0x380, RZ, 0xc0, !PT ;  /* 0x0000038009087812 */ /* 0x000fe400078ec0ff */
[----:B------:R-:W-:Y:S02]  /*9a50*/  IADD3 R29, P4, R24, 0x3000, RZ ;  /* 0x00003000181d7810 */ /* 0x000fe40007f9e0ff */
[----:B------:R-:W-:Y:S02]  /*9a60*/  SHF.R.U64 R8, R8, 0x3, RZ ;  /* 0x0000000308087819 */ /* 0x000fe400000012ff */
[----:B------:R-:W-:-:S02]  /*9a70*/  IADD3 R33, P3, R24, 0x4000, RZ ;  /* 0x0000400018217810 */ /* 0x000fc40007f7e0ff */
[----:B------:R-:W-:Y:S01]  /*9a80*/  LOP3.LUT R8, R8, R9, RZ, 0x3c, !PT ;  /* 0x0000000908087212 */ /* 0x000fe200078e3cff */
[--C-:B------:R-:W-:Y:S01]  /*9a90*/  IMAD.X R9, RZ, RZ, R25.reuse, P6 ;  /* 0x000000ffff097224 */ /* 0x100fe200030e0619 */
[C---:B------:R-:W-:Y:S02]  /*9aa0*/  IADD3 R3, P6, R24.reuse, 0x7000, RZ ;  /* 0x0000700018037810 */ /* 0x040fe40007fde0ff */
[C---:B------:R-:W-:Y:S02]  /*9ab0*/  IADD3 R37, P2, R24.reuse, 0x5000, RZ ;  /* 0x0000500018257810 */ /* 0x040fe40007f5e0ff */
[C---:B------:R-:W-:Y:S01]  /*9ac0*/  IADD3 R41, P0, R24.reuse, 0x6000, RZ ;  /* 0x0000600018297810 */ /* 0x040fe20007f1e0ff */
[----:B------:R-:W-:Y:S01]  /*9ad0*/  IMAD.X R45, RZ, RZ, R25, P6 ;  /* 0x000000ffff2d7224 */ /* 0x000fe200030e0619 */
[----:B0-----:R-:W-:Y:S01]  /*9ae0*/  LOP3.LUT R5, R24, 0x380, RZ, 0xc0, !PT ;  /* 0x0000038018057812 */ /* 0x001fe200078ec0ff */
[----:B------:R-:W-:Y:S01]  /*9af0*/  UIMAD UR10, UR11, UR12, URZ ;  /* 0x0000000c0b0a72a4 */ /* 0x000fe2000f8e023f */
[----:B------:R-:W-:Y:S01]  /*9b00*/  LOP3.LUT R0, R3, 0x380, RZ, 0xc0, !PT ;  /* 0x0000038003007812 */ /* 0x000fe200078ec0ff */
[----:B------:R-:W-:Y:S01]  /*9b10*/  UIMAD.WIDE.U32 UR8, UR4, UR12, URZ ;  /* 0x0000000c040872a5 */ /* 0x000fe2000f8e003f */
[----:B------:R-:W-:Y:S01]  /*9b20*/  LOP3.LUT R12, R13, 0x380, RZ, 0xc0, !PT ;  /* 0x000003800d0c7812 */ /* 0x000fe200078ec0ff */
[----:B------:R-:W5:Y:S01]  /*9b30*/  LD.E.128 R8, desc[UR36][R8.64] ;  /* 0x0000002408087980 */ /* 0x000f62000c101d00 */
[----:B------:R-:W-:-:S02]  /*9b40*/  LOP3.LUT R28, R29, 0x380, RZ, 0xc0, !PT ;  /* 0x000003801d1c7812 */ /* 0x000fc400078ec0ff */
[----:B------:R-:W-:Y:S02]  /*9b50*/  LOP3.LUT R32, R33, 0x380, RZ, 0xc0, !PT ;  /* 0x0000038021207812 */ /* 0x000fe400078ec0ff */
[----:B------:R-:W-:Y:S02]  /*9b60*/  LOP3.LUT R36, R37, 0x380, RZ, 0xc0, !PT ;  /* 0x0000038025247812 */ /* 0x000fe400078ec0ff */
[----:B------:R-:W-:Y:S02]  /*9b70*/  LOP3.LUT R40, R41, 0x380, RZ, 0xc0, !PT ;  /* 0x0000038029287812 */ /* 0x000fe400078ec0ff */
[----:B------:R-:W-:Y:S02]  /*9b80*/  SHF.R.U64 R5, R5, 0x3, RZ ;  /* 0x0000000305057819 */ /* 0x000fe400000012ff */
[----:B------:R-:W-:Y:S02]  /*9b90*/  SHF.R.U64 R0, R0, 0x3, RZ ;  /* 0x0000000300007819 */ /* 0x000fe400000012ff */
[----:B------:R-:W-:-:S02]  /*9ba0*/  SHF.R.U64 R12, R12, 0x3, RZ ;  /* 0x000000030c0c7819 */ /* 0x000fc400000012ff */
[----:B------:R-:W-:Y:S02]  /*9bb0*/  SHF.R.U64 R28, R28, 0x3, RZ ;  /* 0x000000031c1c7819 */ /* 0x000fe400000012ff */
[----:B------:R-:W-:Y:S02]  /*9bc0*/  SHF.R.U64 R32, R32, 0x3, RZ ;  /* 0x0000000320207819 */ /* 0x000fe400000012ff */
[----:B------:R-:W-:Y:S02]  /*9bd0*/  SHF.R.U64 R36, R36, 0x3, RZ ;  /* 0x0000000324247819 */ /* 0x000fe400000012ff */
[----:B------:R-:W-:Y:S02]  /*9be0*/  SHF.R.U64 R40, R40, 0x3, RZ ;  /* 0x0000000328287819 */ /* 0x000fe400000012ff */
[----:B------:R-:W-:Y:S02]  /*9bf0*/  LOP3.LUT R24, R5, R24, RZ, 0x3c, !PT ;  /* 0x0000001805187212 */ /* 0x000fe400078e3cff */
[----:B------:R-:W-:-:S02]  /*9c00*/  LOP3.LUT R44, R0, R3, RZ, 0x3c, !PT ;  /* 0x00000003002c7212 */ /* 0x000fc400078e3cff */
[----:B------:R-:W0:Y:S01]  /*9c10*/  @P1 LDC R3, c[0x0][0xbec] ;  /* 0x0002fb00ff031b82 */ /* 0x000e220000000800 */
        /* <DEDUP_REMOVED lines=10> */
[----:B------:R1:W5:Y:S01]  /*9cc0*/  LD.E.128 R4, desc[UR36][R24.64] ;  /* 0x0000002418047980 */ /* 0x000362000c101d00 */
[----:B------:R-:W-:Y:S01]  /*9cd0*/  UIMAD UR10, UR4, UR13, UR10 ;  /* 0x0000000d040a72a4 */ /* 0x000fe2000f8e020a */
[----:B------:R-:W-:-:S02]  /*9ce0*/  IMAD R0, R22, 0x20, R180 ;  /* 0x0000002016007824 */ /* 0x000fc400078e02b4 */
[----:B------:R-:W5:Y:S04]  /*9cf0*/  LD.E.128 R12, desc[UR36][R12.64] ;  /* 0x000000240c0c7980 */ /* 0x000f68000c101d00 */
[----:B------:R-:W5:Y:S01]  /*9d00*/  LD.E.128 R28, desc[UR36][R28.64] ;  /* 0x000000241c1c7980 */ /* 0x000f62000c101d00 */
[----:B-1----:R-:W1:Y:S01]  /*9d10*/  @P1 LDC R25, c[0x0][0xbf0] ;  /* 0x0002fc00ff191b82 */ /* 0x002e620000000800 */
[----:B------:R-:W-:Y:S02]  /*9d20*/  UIADD3 UR9, UR9, UR10, URZ ;  /* 0x0000000a09097290 */ /* 0x000fe4000fffe03f */
[----:B------:R-:W5:Y:S01]  /*9d30*/  LD.E.128 R32, desc[UR36][R32.64] ;  /* 0x0000002420207980 */ /* 0x000f62000c101d00 */
[----:B------:R-:W-:Y:S01]  /*9d40*/  ULDC.64 UR10, c[0x0][0xae8] ;  /* 0x0002ba00000a7ab9 */ /* 0x000fe20000000a00 */
[----:B------:R-:W-:Y:S01]  /*9d50*/  VIADD R20, R0, UR43 ;  /* 0x0000002b00147c36 */ /* 0x000fe20008000000 */
[----:B------:R-:W-:Y:S01]  /*9d60*/  UIMAD.WIDE.U32 UR8, UR14, UR10, UR8 ;  /* 0x0000000a0e0872a5 */ /* 0x000fe2000f8e0008 */
[----:B------:R-:W5:Y:S01]  /*9d70*/  LD.E.128 R36, desc[UR36][R36.64] ;  /* 0x0000002424247980 */ /* 0x000f62000c101d00 */
[----:B------:R-:W-:Y:S01]  /*9d80*/  USHF.R.S32.HI UR4, URZ, 0x1f, UR7 ;  /* 0x0000001f3f047899 */ /* 0x000fe20008011407 */
[----:B0-----:R-:W-:Y:S01]  /*9d90*/  @P1 IMAD.HI.U32 R0, R20, R3, RZ ;  /* 0x0000000314001227 */ /* 0x001fe200078e00ff */
[----:B------:R-:W-:Y:S01]  /*9da0*/  UIMAD UR9, UR14, UR11, UR9 ;  /* 0x0000000b0e0972a4 */ /* 0x000fe2000f8e0209 */
[----:B------:R-:W5:Y:S02]  /*9db0*/  LD.E.128 R40, desc[UR36][R40.64] ;  /* 0x0000002428287980 */ /* 0x000f64000c101d00 */
[----:B------:R-:W-:-:S02]  /*9dc0*/  ULDC.64 UR10, c[0x0][0xaf0] ;  /* 0x0002bc00000a7ab9 */ /* 0x000fc40000000a00 */
[----:B------:R-:W-:Y:S01]  /*9dd0*/  UIMAD UR4, UR4, UR10, URZ ;  /* 0x0000000a040472a4 */ /* 0x000fe2000f8e023f */
[----:B------:R-:W-:Y:S01]  /*9de0*/  IMAD.MOV.U32 R21, RZ, RZ, R20 ;  /* 0x000000ffff157224 */ /* 0x000fe200078e0014 */
[----:B------:R-:W-:Y:S01]  /*9df0*/  UIMAD.WIDE.U32 UR8, UR7, UR10, UR8 ;  /* 0x0000000a070872a5 */ /* 0x000fe2000f8e0008 */
[----:B------:R-:W5:Y:S01]  /*9e00*/  LD.E.128 R44, desc[UR36][R44.64] ;  /* 0x000000242c2c7980 */ /* 0x000f62000c101d00 */
[----:B------:R-:W-:-:S03]  /*9e10*/  UIMAD UR4, UR7, UR11, UR4 ;  /* 0x0000000b070472a4 */ /* 0x000fc6000f8e0204 */
[----:B------:R-:W-:Y:S01]  /*9e20*/  ULDC.64 UR10, c[0x0][0xae0] ;  /* 0x0002b800000a7ab9 */ /* 0x000fe20000000a00 */
[----:B-1----:R-:W-:Y:S01]  /*9e30*/  @P1 SHF.R.U32.HI R21, RZ, R25, R0 ;  /* 0x00000019ff151219 */ /* 0x002fe20000011600 */
[----:B------:R-:W-:Y:S02]  /*9e40*/  UIADD3 UR4, UR9, UR4, URZ ;  /* 0x0000000409047290 */ /* 0x000fe4000fffe03f */
[----:B------:R-:W-:Y:S01]  /*9e50*/  MOV R3, UR9 ;  /* 0x0000000900037c02 */ /* 0x000fe20008000f00 */
[----:B------:R-:W-:Y:S01]  /*9e60*/  IMAD.U32 R2, RZ, RZ, UR8 ;  /* 0x00000008ff027e24 */ /* 0x000fe2000f8e00ff */
[--C-:B------:R-:W-:Y:S01]  /*9e70*/  SHF.R.S32.HI R0, RZ, 0x1f, R21.reuse ;  /* 0x0000001fff007819 */ /* 0x100fe20000011415 */
[----:B------:R-:W-:Y:S01]  /*9e80*/  IMAD.MOV R25, RZ, RZ, -R21 ;  /* 0x000000ffff197224 */ /* 0x000fe200078e0a15 */
[----:B------:R-:W-:Y:S01]  /*9e90*/  @!PT LDS RZ, [RZ] ;  /* 0x00000000fffff984 */ /* 0x000fe20000000800 */
[----:B------:R-:W-:Y:S01]  /*9ea0*/  @!PT LDS RZ, [RZ] ;  /* 0x00000000fffff984 */ /* 0x000fe20000000800 */
[----:B------:R-:W-:Y:S01]  /*9eb0*/  @!PT LDS RZ, [RZ] ;  /* 0x00000000fffff984 */ /* 0x000fe20000000800 */
[----:B------:R-:W-:Y:S01]  /*9ec0*/  @!PT LDS RZ, [RZ] ;  /* 0x00000000fffff984 */ /* 0x000fe20000000800 */
[----:B------:R0:W-:Y:S06]  /*9ed0*/  MEMBAR.ALL.CTA ;  /* 0x0000000000007992 */ /* 0x0001ec0000008000 */
[----:B0-----:R-:W0:Y:S01]  /*9ee0*/  FENCE.VIEW.ASYNC.S ;  /* 0x00000000000073c6 */ /* 0x001e220000000000 */
[----:B------:R-:W-:Y:S01]  /*9ef0*/  IMAD.U32 R3, RZ, RZ, UR4 ;  /* 0x00000004ff037e24 */ /* 0x000fe2000f8e00ff */
[----:B------:R-:W-:Y:S01]  /*9f00*/  ULDC.64 UR8, c[0x0][0xad8] ;  /* 0x0002b60000087ab9 */ /* 0x000fe20000000a00 */
[----:B------:R-:W-:-:S02]  /*9f10*/  IMAD R0, R0, UR10, RZ ;  /* 0x0000000a00007c24 */ /* 0x000fc4000f8e02ff */
[----:B------:R-:W-:Y:S02]  /*9f20*/  IMAD R25, R26, R25, R20 ;  /* 0x000000191a197224 */ /* 0x000fe400078e0214 */
[C---:B------:R-:W-:Y:S02]  /*9f30*/  IMAD R49, R21.reuse, UR11, R0 ;  /* 0x0000000b15317c24 */ /* 0x040fe4000f8e0200 */
[----:B------:R-:W-:Y:S01]  /*9f40*/  IMAD.WIDE.U32 R2, R21, UR10, R2 ;  /* 0x0000000a15027c25 */ /* 0x000fe2000f8e0002 */
[----:B------:R-:W-:-:S03]  /*9f50*/  SHF.R.S32.HI R0, RZ, 0x1f, R25 ;  /* 0x0000001fff007819 */ /* 0x000fc60000011419 */
        /* <DEDUP_REMOVED lines=8> */
[----:B------:R-:W-:Y:S01]  /*9fe0*/  LEA R24, P3, R2, UR8, 0x1 ;  /* 0x0000000802187c11 */ /* 0x000fe2000f8608ff */
        /* <DEDUP_REMOVED lines=21> */
.L_x_2419:
[----:B------:R-:W-:Y:S05]  /*a140*/  BSYNC B1 ;  /* 0x0000000000017941 */ /* 0x000fea0003800000 */
.L_x_2418:
        /* <DEDUP_REMOVED lines=13> */
.L_x_2421:
[----:B------:R-:W-:Y:S05]  /*a220*/  BSYNC B1 ;  /* 0x0000000000017941 */ /* 0x000fea0003800000 */
.L_x_2420:
        /* <DEDUP_REMOVED lines=13> */
.L_x_2423:
[----:B------:R-:W-:Y:S05]  /*a300*/  BSYNC B1 ;  /* 0x0000000000017941 */ /* 0x000fea0003800000 */
.L_x_2422:
[----:B0-----:R-:W-:Y:S01]  /*a310*/  VIADD R0, R26, 0x60 ;  /* 0x000000601a007836 */ /* 0x001fe20000000000 */
[----:B--2-4-:R-:W4:Y:S04]  /*a320*/  SHFL.IDX PT, R25, R25, 0x3, 0x181f ;  /* 0x00781f0019197f89 */ /* 0x014f2800000e0000 */
[----:B------:R-:W-:Y:S01]  /*a330*/  ISETP.GE.AND P0, PT, R0, R23, PT ;  /* 0x000000170000720c */ /* 0x000fe20003f06270 */
[----:B------:R-:W0:-:S12]  /*a340*/  SHFL.IDX PT, R24, R24, 0x3, 0x181f ;  /* 0x00781f0018187f89 */ /* 0x000e1800000e0000 */
        /* <DEDUP_REMOVED lines=12> */
.L_x_2417:
        /* <DEDUP_REMOVED lines=12> */
[----:B------:R-:W-:Y:S01]  /*a4d0*/  BSSY B1, `(.L_x_2425) ;  /* 0x0000067000017945 */ /* 0x000fe20003800000 */
[----:B------:R-:W-:Y:S01]  /*a4e0*/  ULDC.64 UR10, c[0x0][0xb38] ;  /* 0x0002ce00000a7ab9 */ /* 0x000fe20000000a00 */
[----:B------:R-:W-:Y:S01]  /*a4f0*/  PRMT R97, RZ, 0x654, R97 ;  /* 0x00000654ff617816 */ /* 0x000fe20000000061 */
[----:B------:R-:W-:-:S04]  /*a500*/  UIMAD.WIDE.U32 UR8, UR15, UR10, UR8 ;  /* 0x0000000a0f0872a5 */ /* 0x000fc8000f8e0008 */
[----:B------:R-:W-:Y:S01]  /*a510*/  UIMAD UR9, UR15, UR11, UR9 ;  /* 0x0000000b0f0972a4 */ /* 0x000fe2000f8e0209 */
[----:B------:R2:W-:Y:S02]  /*a520*/  SYNCS.ARRIVE.TRANS64.RED.A1T0 RZ, [R97+URZ], RZ ;  /* 0x000000ff61ff79a7 */ /* 0x0005e4000810043f */
[----:B------:R-:W-:Y:S02]  /*a530*/  ULDC.64 UR10, c[0x0][0xb40] ;  /* 0x0002d000000a7ab9 */ /* 0x000fe40000000a00 */
[----:B------:R-:W-:Y:S02]  /*a540*/  UIMAD UR4, UR4, UR10, URZ ;  /* 0x0000000a040472a4 */ /* 0x000fe4000f8e023f */
[----:B------:R-:W-:Y:S01]  /*a550*/  UIMAD.WIDE.U32 UR8, UR7, UR10, UR8 ;  /* 0x0000000a070872a5 */ /* 0x000fe2000f8e0008 */
[----:B0-----:R-:W-:Y:S01]  /*a560*/  @P1 IMAD.HI.U32 R0, R11, R0, RZ ;  /* 0x000000000b001227 */ /* 0x001fe200078e00ff */
[----:B------:R-:W-:-:S03]  /*a570*/  UIMAD UR4, UR7, UR11, UR4 ;  /* 0x0000000b070472a4 */ /* 0x000fc6000f8e0204 */
        /* <DEDUP_REMOVED lines=33> */
[-C--:B0-----:R-:W-:Y:S02]  /*a790*/  @!P3 LEA R8, P5, R177, R6.reuse, 0x2 ;  /* 0x00000006b108b211 */ /* 0x081fe400078a10ff */
        /* <DEDUP_REMOVED lines=58> */
.L_x_2426:
[----:B------:R-:W-:Y:S05]  /*ab40*/  BSYNC B1 ;  /* 0x0000000000017941 */ /* 0x000fea0003800000 */
.L_x_2425:
        /* <DEDUP_REMOVED lines=10> */
[CC--:B------:R-:W-:Y:S02]  /*abf0*/  @!P0 LEA R8, P6, R176.reuse, R4.reuse, 0x2 ;  /* 0x00000004b0088211 */ /* 0x0c0fe400078c10ff */
        /* <DEDUP_REMOVED lines=19> */
[CC--:B0-----:R-:W-:Y:S02]  /*ad30*/  @!P0 LEA R2, P4, R172.reuse, R4.reuse, 0x2 ;  /* 0x00000004ac028211 */ /* 0x0c1fe400078810ff */
        /* <DEDUP_REMOVED lines=38> */
.L_x_2415:
[----:B------:R-:W-:Y:S01]  /*afa0*/  R2UR UR4, R161 ;  /* 0x00000000a10472ca */ /* 0x000fe200000e0000 */
[----:B------:R-:W-:Y:S01]  /*afb0*/  ULDC.64 UR8, c[0x0][0xc00] ;  /* 0x0003000000087ab9 */ /* 0x000fe20000000a00 */
[----:B------:R-:W-:Y:S01]  /*afc0*/  R2UR UR10, R179 ;  /* 0x00000000b30a72ca */ /* 0x000fe200000e0000 */
[----:B------:R-:W-:Y:S01]  /*afd0*/  UISETP.NE.U32.AND UP0, UPT, UR8, URZ, UPT ;  /* 0x0000003f0800728c */ /* 0x000fe2000bf05070 */
[----:B------:R-:W-:-:S03]  /*afe0*/  R2UR UR7, R23 ;  /* 0x00000000170772ca */ /* 0x000fc600000e0000 */
[----:B------:R-:W-:-:S03]  /*aff0*/  UISETP.NE.AND.EX UP0, UPT, UR9, URZ, UPT, UP0 ;  /* 0x0000003f0900728c */ /* 0x000fc6000bf05300 */
[----:B------:R-:W-:-:S03]  /*b000*/  ULDC.64 UR8, c[0x0][0xc00] ;  /* 0x0003000000087ab9 */ /* 0x000fc60000000a00 */
        /* <DEDUP_REMOVED lines=28> */
.L_x_2427:
[----:B------:R-:W-:Y:S01]  /*b1d0*/  R2UR UR7, R161 ;  /* 0x00000000a10772ca */ /* 0x000fe200000e0000 */
[----:B------:R-:W-:Y:S01]  /*b1e0*/  BSSY B1, `(.L_x_2428) ;  /* 0x000003d000017945 */ /* 0x000fe20003800000 */
[----:B------:R-:W-:-:S11]  /*b1f0*/  R2UR UR8, R179 ;  /* 0x00000000b30872ca */ /* 0x000fd600000e0000 */
[----:B------:R-:W-:Y:S02]  /*b200*/  USEL UR7, UR7, URZ, !UP0 ;  /* 0x0000003f07077287 */ /* 0x000fe4000c000000 */
[----:B------:R-:W-:Y:S01]  /*b210*/  USEL UR10, UR8, URZ, !UP0 ;  /* 0x0000003f080a7287 */ /* 0x000fe2000c000000 */
[----:B------:R-:W-:Y:S11]  /*b220*/  @P0 BRA `(.L_x_2429) ;  /* 0x0000000000e00947 */ /* 0x000ff60003800000 */
[----:B------:R-:W0:Y:S01]  /*b230*/  S2R R3, SR_TID.X ;  /* 0x0000000000037919 */ /* 0x000e220000002100 */
[----:B------:R-:W1:Y:S01]  /*b240*/  LDC R9, c[0x0][0xbe8] ;  /* 0x0002fa00ff097b82 */ /* 0x000e620000000800 */
[----:B------:R-:W-:Y:S02]  /*b250*/  IMAD.U32 R4, RZ, RZ, UR43 ;  /* 0x0000002bff047e24 */ /* 0x000fe4000f8e00ff */
[----:B-1---5:R-:W-:-:S03]  /*b260*/  IMAD R2, R0, R9, RZ ;  /* 0x0000000900027224 */ /* 0x022fc600078e02ff */
[----:B0-----:R-:W-:-:S04]  /*b270*/  IADD3 R4, R4, -0x80, R3 ;  /* 0xffffff8004047810 */ /* 0x001fc80007ffe003 */
[----:B------:R-:W-:-:S13]  /*b280*/  ISETP.GE.AND P0, PT, R4, R2, PT ;  /* 0x000000020400720c */ /* 0x000fda0003f06270 */
[----:B------:R-:W-:Y:S05]  /*b290*/  @P0 BRA `(.L_x_2429) ;  /* 0x0000000000c40947 */ /* 0x000fea0003800000 */
[----:B------:R-:W-:Y:S01]  /*b2a0*/  ISETP.NE.AND P0, PT, R9, 0x1, PT ;  /* 0x000000010900780c */ /* 0x000fe20003f05270 */
[----:B------:R-:W-:Y:S01]  /*b2b0*/  UMOV UR18, 0x9b8 ;  /* 0x000009b800127882 */ /* 0x000fe20000000000 */
[----:B------:R-:W-:Y:S02]  /*b2c0*/  R2UR UR9, R23 ;  /* 0x00000000170972ca */ /* 0x000fe400000e0000 */
[----:B------:R-:W-:Y:S02]  /*b2d0*/  R2UR UR8, R160 ;  /* 0x00000000a00872ca */ /* 0x000fe400000e0000 */
[----:B------:R-:W-:Y:S02]  /*b2e0*/  R2UR UR19, R178 ;  /* 0x00000000b21372ca */ /* 0x000fe400000e0000 */
[----:B------:R-:W-:-:S05]  /*b2f0*/  MOV R5, R4 ;  /* 0x0000000400057202 */ /* 0x000fca0000000f00 */
        /* <DEDUP_REMOVED lines=8> */
[----:B------:R-:W-:Y:S02]  /*b380*/  UIMAD.WIDE.U32 UR16, UR8, UR19, URZ ;  /* 0x00000013081072a5 */ /* 0x000fe4000f8e003f */
[----:B------:R-:W-:Y:S01]  /*b390*/  UIMAD UR13, UR13, UR7, URZ ;  /* 0x000000070d0d72a4 */ /* 0x000fe2000f8e023f */
[----:B0-----:R-:W-:Y:S01]  /*b3a0*/  @P0 IMAD.HI.U32 R2, R4, R3, RZ ;  /* 0x0000000304020227 */ /* 0x001fe200078e00ff */
[----:B------:R-:W-:Y:S02]  /*b3b0*/  UIMAD UR19, UR9, UR19, URZ ;  /* 0x00000013091372a4 */ /* 0x000fe4000f8e023f */
[----:B------:R-:W-:Y:S02]  /*b3c0*/  UIMAD.WIDE.U32 UR8, UR12, UR7, URZ ;  /* 0x000000070c0872a5 */ /* 0x000fe4000f8e003f */
[----:B------:R-:W-:-:S02]  /*b3d0*/  UIMAD.WIDE.U32 UR22, UR14, UR11, URZ ;  /* 0x0000000b0e1672a5 */ /* 0x000fc4000f8e003f */
[----:B------:R-:W-:Y:S01]  /*b3e0*/  UIMAD UR11, UR15, UR11, URZ ;  /* 0x0000000b0f0b72a4 */ /* 0x000fe2000f8e023f */
[----:B-1----:R-:W-:Y:S01]  /*b3f0*/  @P0 SHF.R.U32.HI R5, RZ, R7, R2 ;  /* 0x00000007ff050219 */ /* 0x002fe20000011602 */
[----:B------:R-:W-:Y:S02]  /*b400*/  UIMAD UR13, UR12, UR10, UR13 ;  /* 0x0000000a0c0d72a4 */ /* 0x000fe4000f8e020d */
[----:B------:R-:W-:Y:S01]  /*b410*/  UIADD3 UR16, UP1, UP2, UR8, UR16, UR4 ;  /* 0x0000001008107290 */ /* 0x000fe2000fa3e004 */
[----:B------:R-:W-:Y:S01]  /*b420*/  IMAD.U32 R2, RZ, RZ, UR22 ;  /* 0x00000016ff027e24 */ /* 0x000fe2000f8e00ff */
[----:B------:R-:W-:Y:S01]  /*b430*/  UIADD3 UR8, UR23, UR11, URZ ;  /* 0x0000000b17087290 */ /* 0x000fe2000fffe03f */
[--C-:B------:R-:W-:Y:S01]  /*b440*/  IMAD.MOV R7, RZ, RZ, -R5.reuse ;  /* 0x000000ffff077224 */ /* 0x100fe200078e0a05 */
[----:B------:R-:W-:Y:S01]  /*b450*/  UIADD3 UR19, UR17, UR19, URZ ;  /* 0x0000001311137290 */ /* 0x000fe2000fffe03f */
[----:B------:R-:W-:Y:S01]  /*b460*/  IMAD.U32 R3, RZ, RZ, UR23 ;  /* 0x00000017ff037e24 */ /* 0x000fe2000f8e00ff */
[----:B------:R-:W-:Y:S01]  /*b470*/  UIADD3 UR11, UR9, UR13, URZ ;  /* 0x0000000d090b7290 */ /* 0x000fe2000fffe03f */
[----:B------:R-:W-:Y:S01]  /*b480*/  IMAD R7, R9, R7, R4 ;  /* 0x0000000709077224 */ /* 0x000fe200078e0204 */
[----:B------:R-:W-:Y:S01]  /*b490*/  IADD3 R2, P0, P1, R5, UR16, R2 ;  /* 0x0000001005027c10 */ /* 0x000fe2000f91e002 */
[----:B------:R-:W-:Y:S01]  /*b4a0*/  IMAD.U32 R6, RZ, RZ, UR8 ;  /* 0x00000008ff067e24 */ /* 0x000fe2000f8e00ff */
[----:B------:R-:W-:Y:S01]  /*b4b0*/  UIADD3.X UR11, UR11, UR19, UR20, UP1, UP2 ;  /* 0x000000130b0b7290 */ /* 0x000fe20008fe4414 */
[----:B------:R-:W-:Y:S01]  /*b4c0*/  SHF.R.S32.HI R5, RZ, 0x1f, R5 ;  /* 0x0000001fff057819 */ /* 0x000fe20000011405 */
[----:B------:R-:W-:Y:S01]  /*b4d0*/  ULDC.64 UR8, c[0x0][UR18+0x210] ;  /* 0x0000840012087abb */ /* 0x000fe20008000a00 */
[----:B------:R-:W-:Y:S01]  /*b4e0*/  SHF.R.S32.HI R4, RZ, 0x1f, R7 ;  /* 0x0000001fff047819 */ /* 0x000fe20000011407 */
[----:B------:R-:W-:Y:S01]  /*b4f0*/  IMAD R9, R7, UR9, RZ ;  /* 0x0000000907097c24 */ /* 0x000fe2000f8e02ff */
[----:B------:R-:W-:Y:S01]  /*b500*/  ULDC.64 UR12, c[0x0][0xba8] ;  /* 0x0002ea00000c7ab9 */ /* 0x000fe20000000a00 */
[----:B------:R-:W-:Y:S01]  /*b510*/  IADD3.X R3, R5, UR11, R6, P0, P1 ;  /* 0x0000000b05037c10 */ /* 0x000fe200087e2406 */
[----:B------:R-:W-:Y:S01]  /*b520*/  @!UP0 ULDC UR12, c[0x0][0xb50] ;  /* 0x0002d400000c8ab9 */ /* 0x000fe20000000800 */
[----:B------:R-:W-:Y:S01]  /*b530*/  IMAD R9, R4, UR8, R9 ;  /* 0x0000000804097c24 */ /* 0x000fe2000f8e0209 */
[----:B------:R-:W-:Y:S01]  /*b540*/  @!UP0 ULDC UR13, c[0x0][0xb54] ;  /* 0x0002d500000d8ab9 */ /* 0x000fe20000000800 */
[----:B------:R-:W-:-:S04]  /*b550*/  IMAD.WIDE.U32 R2, R7, UR8, R2 ;  /* 0x0000000807027c25 */ /* 0x000fc8000f8e0002 */
[----:B------:R-:W-:Y:S01]  /*b560*/  IMAD.IADD R3, R3, 0x1, R9 ;  /* 0x0000000103037824 */ /* 0x000fe200078e0209 */
[----:B------:R-:W-:-:S04]  /*b570*/  LEA R4, P0, R2, UR12, 0x2 ;  /* 0x0000000c02047c11 */ /* 0x000fc8000f8010ff */
[----:B------:R-:W-:Y:S01]  /*b580*/  LEA.HI.X R5, R2, UR13, R3, 0x2, P0 ;  /* 0x0000000d02057c11 */ /* 0x000fe200080f1403 */
[----:B------:R-:W-:-:S05]  /*b590*/  IMAD.MOV.U32 R3, RZ, RZ, -0x800000 ;  /* 0xff800000ff037424 */ /* 0x000fca00078e00ff */
[----:B------:R0:W-:Y:S03]  /*b5a0*/  STG.E desc[UR36][R4.64], R3 ;  /* 0x0000000304007986 */ /* 0x0001e6000c101924 */
.L_x_2429:
[----:B------:R-:W-:Y:S05]  /*b5b0*/  BSYNC B1 ;  /* 0x0000000000017941 */ /* 0x000fea0003800000 */
.L_x_2428:
[----:B------:R-:W-:-:S13]  /*b5c0*/  R2UR UR8, R23 ;  /* 0x00000000170872ca */ /* 0x000fda00000e0000 */
[----:B------:R-:W-:-:S06]  /*b5d0*/  UISETP.GT.AND UP0, UPT, UR8, 0x1, UPT ;  /* 0x000000010800788c */ /* 0x000fcc000bf04270 */
[----:B------:R-:W-:-:S13]  /*b5e0*/  PLOP3.LUT P0, PT, PT, PT, UP0, 0x80, 0x0 ;  /* 0x000000000000781c */ /* 0x000fda0003f0f008 */
[----:B------:R-:W-:Y:S05]  /*b5f0*/  @P0 BRA `(.L_x_2424) ;  /* 0x0000000400a80947 */ /* 0x000fea0003800000 */
[----:B------:R-:W1:Y:S01]  /*b600*/  LDC R11, c[0x0][0xbe8] ;  /* 0x0002fa00ff0b7b82 */ /* 0x000e620000000800 */
[----:B------:R-:W-:Y:S01]  /*b610*/  ULDC.64 UR12, c[0x0][0xaa0] ;  /* 0x0002a800000c7ab9 */ /* 0x000fe20000000a00 */
[----:B------:R-:W-:Y:S01]  /*b620*/  R2UR UR14, R178 ;  /* 0x00000000b20e72ca */ /* 0x000fe200000e0000 */
[----:B------:R-:W-:Y:S01]  /*b630*/  UIMAD UR11, UR20, UR12, URZ ;  /* 0x0000000c140b72a4 */ /* 0x000fe2000f8e023f */
[----:B------:R-:W-:Y:S01]  /*b640*/  IMAD R2, R22, 0x20, R180 ;  /* 0x0000002016027824 */ /* 0x000fe200078e02b4 */
[----:B------:R-:W-:Y:S01]  /*b650*/  UIMAD.WIDE.U32 UR8, UR4, UR12, URZ ;  /* 0x0000000c040872a5 */ /* 0x000fe2000f8e003f */
[----:B------:R-:W-:Y:S01]  /*b660*/  BSSY B1, `(.L_x_2430) ;  /* 0x0000039000017945 */ /* 0x000fe20003800000 */
[----:B------:R-:W-:Y:S01]  /*b670*/  UIMAD UR11, UR4, UR13, UR11 ;  /* 0x0000000d040b72a4 */ /* 0x000fe2000f8e020b */
[----:B------:R-:W-:Y:S02]  /*b680*/  VIADD R6, R2, UR43 ;  /* 0x0000002b02067c36 */ /* 0x000fe40008000000 */
[----:B------:R-:W-:Y:S01]  /*b690*/  ULDC.64 UR12, c[0x0][0xae8] ;  /* 0x0002ba00000c7ab9 */ /* 0x000fe20000000a00 */
[----:B------:R-:W-:Y:S01]  /*b6a0*/  UIADD3 UR9, UR9, UR11, URZ ;  /* 0x0000000b09097290 */ /* 0x000fe2000fffe03f */
[----:B0-----:R-:W-:-:S03]  /*b6b0*/  IMAD.MOV.U32 R5, RZ, RZ, R6 ;  /* 0x000000ffff057224 */ /* 0x001fc600078e0006 */
[----:B------:R-:W-:-:S04]  /*b6c0*/  UIMAD.WIDE.U32 UR8, UR14, UR12, UR8 ;  /* 0x0000000c0e0872a5 */ /* 0x000fc8000f8e0008 */
[----:B------:R-:W-:-:S03]  /*b6d0*/  UIMAD UR9, UR14, UR13, UR9 ;  /* 0x0000000d0e0972a4 */ /* 0x000fc6000f8e0209 */
[----:B------:R-:W-:Y:S01]  /*b6e0*/  ULDC.64 UR12, c[0x0][0xaf0] ;  /* 0x0002bc00000c7ab9 */ /* 0x000fe20000000a00 */
[----:B-1----:R-:W-:Y:S01]  /*b6f0*/  ISETP.NE.AND P0, PT, R11, 0x1, PT ;  /* 0x000000010b00780c */ /* 0x002fe20003f05270 */
[----:B------:R-:W-:Y:S02]  /*b700*/  UIMAD UR10, UR10, UR12, URZ ;  /* 0x0000000c0a0a72a4 */ /* 0x000fe4000f8e023f */
[----:B------:R-:W-:Y:S02]  /*b710*/  UIMAD.WIDE.U32 UR8, UR7, UR12, UR8 ;  /* 0x0000000c070872a5 */ /* 0x000fe4000f8e0008 */
[----:B------:R-:W-:-:S03]  /*b720*/  UIMAD UR4, UR7, UR13, UR10 ;  /* 0x0000000d070472a4 */ /* 0x000fc6000f8e020a */
[----:B------:R-:W-:Y:S01]  /*b730*/  ULDC.64 UR10, c[0x0][0xae0] ;  /* 0x0002b800000a7ab9 */ /* 0x000fe20000000a00 */
[----:B------:R-:W-:-:S04]  /*b740*/  UIADD3 UR4, UR9, UR4, URZ ;  /* 0x0000000409047290 */ /* 0x000fc8000fffe03f */
        /* <DEDUP_REMOVED lines=18> */
[----:B-----5:R-:W-:Y:S02]  /*b870*/  IMAD R11, R0, R11, RZ ;  /* 0x0000000b000b7224 */ /* 0x020fe400078e02ff */
[C---:B------:R-:W-:Y:S02]  /*b880*/  IMAD R5, R7.reuse, UR9, R4 ;  /* 0x0000000907057c24 */ /* 0x040fe4000f8e0204 */
[----:B------:R-:W-:Y:S01]  /*b890*/  IMAD.WIDE.U32 R2, R7, UR8, R2 ;  /* 0x0000000807027c25 */ /* 0x000fe2000f8e0002 */
[----:B------:R-:W-:Y:S01]  /*b8a0*/  ISETP.GE.AND P2, PT, R6, R11, PT ;  /* 0x0000000b0600720c */ /* 0x000fe20003f46270 */
[----:B------:R-:W-:-:S02]  /*b8b0*/  ULDC.64 UR8, c[0x0][0xa80] ;  /* 0x0002a00000087ab9 */ /* 0x000fc40000000a00 */
[----:B------:R-:W-:Y:S01]  /*b8c0*/  VIADD R0, R6, 0x20 ;  /* 0x0000002006007836 */ /* 0x000fe20000000000 */
[----:B------:R-:W-:Y:S01]  /*b8d0*/  LEA R4, P3, R2, UR8, 0x1 ;  /* 0x0000000802047c11 */ /* 0x000fe2000f8608ff */
[----:B------:R-:W-:-:S03]  /*b8e0*/  IMAD.IADD R3, R3, 0x1, R5 ;  /* 0x0000000103037824 */ /* 0x000fc600078e0205 */
[-C--:B------:R-:W-:Y:S01]  /*b8f0*/  ISETP.GE.AND P1, PT, R0, R11.reuse, PT ;  /* 0x0000000b0000720c */ /* 0x080fe20003f26270 */
[----:B------:R-:W-:Y:S01]  /*b900*/  VIADD R0, R6, 0x40 ;  /* 0x0000004006007836 */ /* 0x000fe20000000000 */
[----:B------:R-:W-:Y:S02]  /*b910*/  LEA.HI.X R5, R2, UR9, R3, 0x1, P3 ;  /* 0x0000000902057c11 */ /* 0x000fe400098f0c03 */
[----:B------:R0:W1:Y:S02]  /*b920*/  SHFL.IDX PT, R2, R4, RZ, 0x181f ;  /* 0x00181fff04027589 */ /* 0x00006400000e0000 */
[----:B------:R-:W-:Y:S02]  /*b930*/  ISETP.GE.AND P0, PT, R0, R11, PT ;  /* 0x0000000b0000720c */ /* 0x000fe40003f06270 */
[----:B------:R0:W2:Y:S01]  /*b940*/  SHFL.IDX PT, R0, R5, RZ, 0x181f ;  /* 0x00181fff05007589 */ /* 0x0000a200000e0000 */
[----:B------:R-:W-:Y:S10]  /*b950*/  @P2 BRA `(.L_x_2431) ;  /* 0x0000000000242947 */ /* 0x000ff40003800000 */
[----:B------:R-:W-:Y:S02]  /*b960*/  ULDC UR4, c[0x0][0xac8] ;  /* 0x0002b20000047ab9 */ /* 0x000fe40000000800 */
[----:B------:R-:W-:Y:S02]  /*b970*/  ISETP.GE.AND P4, PT, R16, UR4, PT ;  /* 0x0000000410007c0c */ /* 0x000fe4000bf86270 */
[----:B------:R-:W-:-:S11]  /*b980*/  ISETP.GE.AND P5, PT, R19, UR4, PT ;  /* 0x0000000413007c0c */ /* 0x000fd6000bfa6270 */
[CC--:B-1----:R-:W-:Y:S02]  /*b990*/  @!P4 LEA R8, P2, R16.reuse, R2.reuse, 0x1 ;  /* 0x000000021008c211 */ /* 0x0c2fe400078408ff */
[C---:B------:R-:W-:Y:S02]  /*b9a0*/  @!P5 LEA R2, P3, R19.reuse, R2, 0x1 ;  /* 0x000000021302d211 */ /* 0x040fe400078608ff */
[-C--:B--2---:R-:W-:Y:S02]  /*b9b0*/  @!P4 LEA.HI.X R9, R16, R0.reuse, R203, 0x1, P2 ;  /* 0x000000001009c211 */ /* 0x084fe400010f0ccb */
[----:B------:R-:W-:-:S03]  /*b9c0*/  @!P5 LEA.HI.X R3, R19, R0, R202, 0x1, P3 ;  /* 0x000000001303d211 */ /* 0x000fc600018f0cca */
[----:B------:R3:W-:Y:S04]  /*b9d0*/  @!P4 ST.E.128 desc[UR36][R8.64], RZ ;  /* 0x000000ff0800c985 */ /* 0x0007e8000c101d24 */
[----:B------:R3:W-:Y:S02]  /*b9e0*/  @!P5 ST.E.128 desc[UR36][R2.64], RZ ;  /* 0x000000ff0200d985 */ /* 0x0007e4000c101d24 */
.L_x_2431:
[----:B------:R-:W-:Y:S05]  /*b9f0*/  BSYNC B1 ;  /* 0x0000000000017941 */ /* 0x000fea0003800000 */
.L_x_2430:
[----:B--2---:R2:W4:Y:S01]  /*ba00*/  SHFL.IDX PT, R0, R5, 0x1, 0x181f ;  /* 0x00381f0005007f89 */ /* 0x00452200000e0000 */
[----:B------:R-:W-:Y:S03]  /*ba10*/  BSSY B1, `(.L_x_2432) ;  /* 0x000000c000017945 */ /* 0x000fe60003800000 */
[----:B-1-3--:R2:W1:Y:S01]  /*ba20*/  SHFL.IDX PT, R2, R4, 0x1, 0x181f ;  /* 0x00381f0004027f89 */ /* 0x00a46200000e0000 */
[----:B------:R-:W-:Y:S05]  /*ba30*/  @P1 BRA `(.L_x_2433) ;  /* 0x0000000000241947 */ /* 0x000fea0003800000 */
[----:B------:R-:W-:Y:S02]  /*ba40*/  ULDC UR4, c[0x0][0xac8] ;  /* 0x0002b20000047ab9 */ /* 0x000fe40000000800 */
[----:B------:R-:W-:Y:S02]  /*ba50*/  ISETP.GE.AND P3, PT, R16, UR4, PT ;  /* 0x0000000410007c0c */ /* 0x000fe4000bf66270 */
[----:B------:R-:W-:-:S11]  /*ba60*/  ISETP.GE.AND P4, PT, R19, UR4, PT ;  /* 0x0000000413007c0c */ /* 0x000fd6000bf86270 */
[CC--:B-1----:R-:W-:Y:S02]  /*ba70*/  @!P3 LEA R8, P1, R16.reuse, R2.reuse, 0x1 ;  /* 0x000000021008b211 */ /* 0x0c2fe400078208ff */
[C---:B------:R-:W-:Y:S02]  /*ba80*/  @!P4 LEA R2, P2, R19.reuse, R2, 0x1 ;  /* 0x000000021302c211 */ /* 0x040fe400078408ff */
[-C--:B----4-:R-:W-:Y:S02]  /*ba90*/  @!P3 LEA.HI.X R9, R16, R0.reuse, R203, 0x1, P1 ;  /* 0x000000001009b211 */ /* 0x090fe400008f0ccb */
[----:B------:R-:W-:-:S03]  /*baa0*/  @!P4 LEA.HI.X R3, R19, R0, R202, 0x1, P2 ;  /* 0x000000001303c211 */ /* 0x000fc600010f0cca */
[----:B------:R3:W-:Y:S04]  /*bab0*/  @!P3 ST.E.128 desc[UR36][R8.64], RZ ;  /* 0x000000ff0800b985 */ /* 0x0007e8000c101d24 */
[----:B------:R3:W-:Y:S02]  /*bac0*/  @!P4 ST.E.128 desc[UR36][R2.64], RZ ;  /* 0x000000ff0200c985 */ /* 0x0007e4000c101d24 */
.L_x_2433:
[----:B------:R-:W-:Y:S05]  /*bad0*/  BSYNC B1 ;  /* 0x0000000000017941 */ /* 0x000fea0003800000 */
.L_x_2432:
[----:B----4-:R4:W0:Y:S01]  /*bae0*/  SHFL.IDX PT, R0, R5, 0x2, 0x181f ;  /* 0x00581f0005007f89 */ /* 0x01082200000e0000 */
        /* <DEDUP_REMOVED lines=8> */
[-C--:B0-----:R-:W-:Y:S02]  /*bb70*/  @!P2 LEA.HI.X R9, R16, R0.reuse, R203, 0x1, P0 ;  /* 0x000000001009a211 */ /* 0x081fe400000f0ccb */
[----:B------:R-:W-:-:S03]  /*bb80*/  @!P3 LEA.HI.X R3, R19, R0, R202, 0x1, P1 ;  /* 0x000000001303b211 */ /* 0x000fc600008f0cca */
[----:B------:R3:W-:Y:S04]  /*bb90*/  @!P2 ST.E.128 desc[UR36][R8.64], RZ ;  /* 0x000000ff0800a985 */ /* 0x0007e8000c101d24 */
[----:B------:R3:W-:Y:S02]  /*bba0*/  @!P3 ST.E.128 desc[UR36][R2.64], RZ ;  /* 0x000000ff0200b985 */ /* 0x0007e4000c101d24 */
.L_x_2435:
[----:B------:R-:W-:Y:S05]  /*bbb0*/  BSYNC B1 ;  /* 0x0000000000017941 */ /* 0x000fea0003800000 */
.L_x_2434:
[----:B0-----:R-:W-:Y:S01]  /*bbc0*/  VIADD R0, R6, 0x60 ;  /* 0x0000006006007836 */ /* 0x001fe20000000000 */
[----:B--2-4-:R-:W2:Y:S04]  /*bbd0*/  SHFL.IDX PT, R5, R5, 0x3, 0x181f ;  /* 0x00781f0005057f89 */ /* 0x014ea800000e0000 */
[----:B------:R-:W-:Y:S01]  /*bbe0*/  ISETP.GE.AND P0, PT, R0, R11, PT ;  /* 0x0000000b0000720c */ /* 0x000fe20003f06270 */
[----:B-1-3--:R1:W3:-:S12]  /*bbf0*/  SHFL.IDX PT, R2, R4, 0x3, 0x181f ;  /* 0x00781f0004027f89 */ /* 0x00a2d800000e0000 */
[----:B-1----:R-:W-:Y:S05]  /*bc00*/  @P0 BRA `(.L_x_2424) ;  /* 0x0000000000240947 */ /* 0x002fea0003800000 */
[----:B------:R-:W-:Y:S02]  /*bc10*/  ULDC UR4, c[0x0][0xac8] ;  /* 0x0002b20000047ab9 */ /* 0x000fe40000000800 */
[----:B------:R-:W-:Y:S02]  /*bc20*/  ISETP.GE.AND P2, PT, R16, UR4, PT ;  /* 0x0000000410007c0c */ /* 0x000fe4000bf46270 */
[----:B------:R-:W-:-:S11]  /*bc30*/  ISETP.GE.AND P3, PT, R19, UR4, PT ;  /* 0x0000000413007c0c */ /* 0x000fd6000bf66270 */
[CC--:B---3--:R-:W-:Y:S02]  /*bc40*/  @!P2 LEA R6, P0, R16.reuse, R2.reuse, 0x1 ;  /* 0x000000021006a211 */ /* 0x0c8fe400078008ff */
[C---:B------:R-:W-:Y:S02]  /*bc50*/  @!P3 LEA R2, P1, R19.reuse, R2, 0x1 ;  /* 0x000000021302b211 */ /* 0x040fe400078208ff */
[-C--:B--2---:R-:W-:Y:S02]  /*bc60*/  @!P2 LEA.HI.X R7, R16, R5.reuse, R203, 0x1, P0 ;  /* 0x000000051007a211 */ /* 0x084fe400000f0ccb */
[----:B------:R-:W-:-:S03]  /*bc70*/  @!P3 LEA.HI.X R3, R19, R5, R202, 0x1, P1 ;  /* 0x000000051303b211 */ /* 0x000fc600008f0cca */
[----:B------:R1:W-:Y:S04]  /*bc80*/  @!P2 ST.E.128 desc[UR36][R6.64], RZ ;  /* 0x000000ff0600a985 */ /* 0x0003e8000c101d24 */
[----:B------:R1:W-:Y:S02]  /*bc90*/  @!P3 ST.E.128 desc[UR36][R2.64], RZ ;  /* 0x000000ff0200b985 */ /* 0x0003e4000c101d24 */
.L_x_2424:
[----:B------:R-:W-:Y:S05]  /*bca0*/  BSYNC B0 ;  /* 0x0000000000007941 */ /* 0x000fea0003800000 */
.L_x_2414:
[----:B------:R-:W-:Y:S02]  /*bcb0*/  ULDC UR4, c[0x0][0xc3c] ;  /* 0x00030f0000047ab9 */ /* 0x000fe40000000800 */
[----:B------:R-:W-:-:S13]  /*bcc0*/  ISETP.GE.AND P0, PT, R27, UR4, PT ;  /* 0x000000041b007c0c */ /* 0x000fda000bf06270 */
[----:B------:R-:W-:Y:S05]  /*bcd0*/  @!P0 BRA `(.L_x_2436) ;  /* 0xffffff50009c8947 */ /* 0x000fea000383ffff */
[----:B------:R-:W-:Y:S05]  /*bce0*/  EXIT ;  /* 0x000000000000794d */ /* 0x000fea0003800000 */
.L_x_2371:
        /* <DEDUP_REMOVED lines=16> */
.L_x_2437:
        /* <DEDUP_REMOVED lines=44> */
.L_x_2441:
[----:B------:R-:W0:Y:S01]  /*c0b0*/  LDC R0, c[0x0][0xc3c] ;  /* 0x00030f00ff007b82 */ /* 0x000e220000000800 */
[----:B------:R-:W-:-:S06]  /*c0c0*/  UIADD3 UR4, UR4, 0x1f, URZ ;  /* 0x0000001f04047890 */ /* 0x000fcc000fffe03f */
[----:B0-----:R-:W-:-:S13]  /*c0d0*/  ISETP.LE.AND P6, PT, R0, UR4, PT ;  /* 0x0000000400007c0c */ /* 0x001fda000bfc3270 */
[----:B------:R-:W-:Y:S05]  /*c0e0*/  @P6 BRA `(.L_x_2440) ;  /* 0x0000000800a86947 */ /* 0x000fea0003800000 */
[----:B------:R-:W-:-:S05]  /*c0f0*/  VIADD R9, R7, UR4 ;  /* 0x0000000407097c36 */ /* 0x000fca0008000000 */
        /* <DEDUP_REMOVED lines=30> */
.L_x_2439:
        /* <DEDUP_REMOVED lines=13> */
.L_x_2442:
        /* <DEDUP_REMOVED lines=30> */
[----:B------:R-:W-:-:S02]  /*c590*/  @P0 VIADD R2, R2, 0x1 ;  /* 0x0000000102020836 */ /* 0x000fc40000000000 */
[----:B0-----:R-:W-:-:S03]  /*c5a0*/  IMAD.MOV R11, RZ, RZ, -R3 ;  /* 0x000000ffff0b7224 */ /* 0x001fc600078e0a03 */
[----:B------:R-:W-:Y:S02]  /*c5b0*/  MOV R8, R2 ;  /* 0x0000000200087202 */ /* 0x000fe40000000f00 */
[----:B------:R-:W-:Y:S01]  /*c5c0*/  IABS R2, R9 ;  /* 0x0000000900027213 */ /* 0x000fe20000000000 */
[----:B------:R-:W-:Y:S02]  /*c5d0*/  IMAD R11, R11, R4, RZ ;  /* 0x000000040b0b7224 */ /* 0x000fe400078e02ff */
[----:B------:R-:W-:Y:S01]  /*c5e0*/  @!P2 IMAD.MOV R8, RZ, RZ, -R8 ;  /* 0x000000ffff08a224 */ /* 0x000fe200078e0a08 */
[----:B------:R-:W-:Y:S01]  /*c5f0*/  @!P1 LOP3.LUT R8, RZ, R0, RZ, 0x33, !PT ;  /* 0x00000000ff089212 */ /* 0x000fe200078e33ff */
[----:B------:R-:W-:Y:S02]  /*c600*/  IMAD.MOV R10, RZ, RZ, -R2 ;  /* 0x000000ffff0a7224 */ /* 0x000fe400078e0a02 */
[----:B------:R-:W-:Y:S01]  /*c610*/  IMAD.MOV.U32 R2, RZ, RZ, RZ ;  /* 0x000000ffff027224 */ /* 0x000fe200078e00ff */
[----:B------:R-:W-:-:S03]  /*c620*/  IABS R6, R8 ;  /* 0x0000000800067213 */ /* 0x000fc60000000000 */
        /* <DEDUP_REMOVED lines=22> */
.L_x_2443:
        /* <DEDUP_REMOVED lines=28> */
[----:B------:R-:W-:Y:S01]  /*c950*/  IMAD R13, R11, R2, RZ ;  /* 0x000000020b0d7224 */ /* 0x000fe200078e02ff */
[----:B------:R-:W-:-:S03]  /*c960*/  IADD3 R2, -R2, RZ, RZ ;  /* 0x000000ff02027210 */ /* 0x000fc60007ffe1ff */
        /* <DEDUP_REMOVED lines=31> */
.L_x_2444:
[----:B------:R-:W-:-:S05]  /*cb60*/  LOP3.LUT R17, RZ, R2, RZ, 0x33, !PT ;  /* 0x00000002ff117212 */ /* 0x000fca00078e33ff */
[----:B------:R-:W-:Y:S01]  /*cb70*/  IMAD.IADD R17, R0, 0x1, R17 ;  /* 0x0000000100117824 */ /* 0x000fe200078e0211 */
[----:B------:R-:W-:Y:S06]  /*cb80*/  BRA `(.L_x_2445) ;  /* 0x0000000000147947 */ /* 0x000fec0003800000 */
.L_x_2440:
[----:B------:R-:W-:Y:S01]  /*cb90*/  ULDC UR4, c[0x0][0xc3c] ;  /* 0x00030f0000047ab9 */ /* 0x000fe20000000800 */
[----:B------:R-:W-:Y:S02]  /*cba0*/  IMAD.MOV.U32 R17, RZ, RZ, RZ ;  /* 0x000000ffff117224 */ /* 0x000fe400078e00ff */
[----:B------:R-:W-:Y:S02]  /*cbb0*/  IMAD.U32 R16, RZ, RZ, UR6 ;  /* 0x00000006ff107e24 */ /* 0x000fe4000f8e00ff */
[----:B------:R-:W-:Y:S02]  /*cbc0*/  IMAD.MOV.U32 R18, RZ, RZ, RZ ;  /* 0x000000ffff127224 */ /* 0x000fe400078e00ff */
[----:B------:R-:W-:-:S07]  /*cbd0*/  IMAD.U32 R19, RZ, RZ, UR4 ;  /* 0x00000004ff137e24 */ /* 0x000fce000f8e00ff */
.L_x_2445:
[----:B------:R-:W-:-:S13]  /*cbe0*/  ISETP.NE.AND P0, PT, R7, RZ, PT ;  /* 0x000000ff0700720c */ /* 0x000fda0003f05270 */
[----:B------:R-:W0:Y:S01]  /*cbf0*/  @!P0 S2R R3, SR_CgaCtaId ;  /* 0x0000000000038919 */ /* 0x000e220000008800 */
[----:B------:R-:W-:-:S04]  /*cc00*/  @!P0 MOV R0, 0x400 ;  /* 0x0000040000008802 */ /* 0x000fc80000000f00 */
[----:B0-----:R-:W-:-:S05]  /*cc10*/  @!P0 LEA R0, R3, R0, 0x18 ;  /* 0x0000000003008211 */ /* 0x001fca00078ec0ff */
[----:B------:R1:W-:Y:S01]  /*cc20*/  @!P0 STS.128 [R0+0x2a8d0], R16 ;  /* 0x02a8d01000008388 */ /* 0x0003e20000000c00 */
[----:B------:R-:W-:Y:S06]  /*cc30*/  BAR.ARV 0x5, 0x180 ;  /* 0x0146000000007b1d */ /* 0x000fec0000002000 */
.L_x_2438:
        /* <DEDUP_REMOVED lines=14> */
[C---:B-1----:R-:W-:Y:S02]  /*cd20*/  LOP3.LUT R4, R5.reuse, 0x7f, RZ, 0xc0, !PT ;  /* 0x0000007f05047812 */ /* 0x042fe400078ec0ff */
[----:B--2---:R-:W-:Y:S01]  /*cd30*/  R2UR UR4, R0 ;  /* 0x00000000000472ca */ /* 0x004fe200000e0000 */
[----:B------:R-:W-:-:S05]  /*cd40*/  IMAD.SHL.U32 R0, R5, 0x8, RZ ;  /* 0x0000000805007824 */ /* 0x000fca00078e00ff */
        /* <DEDUP_REMOVED lines=14> */
.L_x_2511:
[----:B0-----:R-:W0:Y:S02]  /*ce30*/  LDC.64 R30, c[0x0][0xc88] ;  /* 0x00032200ff1e7b82 */ /* 0x001e240000000a00 */
[----:B0-----:R-:W-:-:S06]  /*ce40*/  IMAD.WIDE R30, R19, 0x4, R30 ;  /* 0x00000004131e7825 */ /* 0x001fcc00078e021e */
[----:B------:R-:W2:Y:S01]  /*ce50*/  LDG.E R30, desc[UR36][R30.64] ;  /* 0x000000241e1e7981 */ /* 0x000ea2000c1e1900 */
        /* <DEDUP_REMOVED lines=8> */
[C---:B------:R-:W-:Y:S02]  /*cee0*/  @P0 LEA R2, P1, R30.reuse, UR4, 0x2 ;  /* 0x000000041e020c11 */ /* 0x040fe4000f8210ff */
[C---:B------:R-:W-:Y:S01]  /*cef0*/  SHF.L.U32 R24, R30.reuse, 0x2, RZ ;  /* 0x000000021e187819 */ /* 0x040fe200000006ff */
[----:B------:R0:W-:Y:S01]  /*cf00*/  STL [R1+0x8], R0 ;  /* 0x0000080001007387 */ /* 0x0001e20000100800 */
[----:B------:R-:W-:Y:S01]  /*cf10*/  @P0 LEA.HI.X R3, R30, UR5, R0, 0x2, P1 ;  /* 0x000000051e030c11 */ /* 0x000fe200088f1400 */
[----:B------:R-:W-:-:S04]  /*cf20*/  ULDC.64 UR4, c[0x0][0xa00] ;  /* 0x0002800000047ab9 */ /* 0x000fc80000000a00 */
[----:B-1----:R1:W5:Y:S01]  /*cf30*/  @P0 LDG.E R37, desc[UR36][R2.64] ;  /* 0x0000002402250981 */ /* 0x002362000c1e1900 */
[----:B------:R-:W-:Y:S02]  /*cf40*/  ISETP.NE.U32.AND P0, PT, RZ, UR4, PT ;  /* 0x00000004ff007c0c */ /* 0x000fe4000bf05070 */
[----:B------:R-:W-:Y:S02]  /*cf50*/  SHF.L.U64.HI R25, R30, 0x2, R0 ;  /* 0x000000021e197819 */ /* 0x000fe40000010200 */
[----:B------:R-:W-:Y:S02]  /*cf60*/  ISETP.NE.AND.EX P2, PT, RZ, UR5, PT, P0 ;  /* 0x00000005ff007c0c */ /* 0x000fe4000bf45300 */
[----:B------:R-:W-:Y:S02]  /*cf70*/  ISETP.NE.U32.AND P0, PT, RZ, UR6, PT ;  /* 0x00000006ff007c0c */ /* 0x000fe4000bf05070 */
[----:B------:R-:W-:Y:S02]  /*cf80*/  LOP3.LUT R23, R23, 0xffffffbf, RZ, 0xc0, !PT ;  /* 0xffffffbf17177812 */ /* 0x000fe400078ec0ff */
[----:B------:R-:W-:-:S02]  /*cf90*/  ISETP.NE.AND.EX P0, PT, RZ, UR7, PT, P0 ;  /* 0x00000007ff007c0c */ /* 0x000fc4000bf05300 */
[----:B-1----:R-:W-:-:S04]  /*cfa0*/  IADD3 R2, P1, R24, UR4, RZ ;  /* 0x0000000418027c10 */ /* 0x002fc8000ff3e0ff */
[----:B------:R-:W-:Y:S01]  /*cfb0*/  IADD3.X R3, R25, UR5, RZ, P1, !PT ;  /* 0x0000000519037c10 */ /* 0x000fe20008ffe4ff */
[----:B------:R-:W-:Y:S01]  /*cfc0*/  ULDC.64 UR4, c[0x0][0x418] ;  /* 0x0001060000047ab9 */ /* 0x000fe20000000a00 */
[----:B------:R-:W-:-:S03]  /*cfd0*/  @P2 LOP3.LUT R23, R23, 0x40, RZ, 0xfc, !PT ;  /* 0x0000004017172812 */ /* 0x000fc600078efcff */
[----:B------:R1:W5:Y:S02]  /*cfe0*/  @P2 LDG.E R35, desc[UR36][R2.64] ;  /* 0x0000002402232981 */ /* 0x000364000c1e1900 */
        /* <DEDUP_REMOVED lines=18> */
[----:B--2---:R-:W-:-:S05]  /*d110*/  IMAD.IADD R0, R0, 0x1, -R5 ;  /* 0x0000000100007824 */ /* 0x004fca00078e0a05 */
[----:B------:R2:W-:Y:S02]  /*d120*/  STL [R1+0x4], R0 ;  /* 0x0000040001007387 */ /* 0x0005e40000100800 */
.L_x_2447:
        /* <DEDUP_REMOVED lines=9> */
.L_x_2448:
        /* <DEDUP_REMOVED lines=9> */
.L_x_2449:
[----:B------:R-:W4:Y:S01]  /*d250*/  LDL R4, [R1+0x4] ;  /* 0x0000040001047983 */ /* 0x000f220000100800 */
[----:B012---:R-:W0:Y:S01]  /*d260*/  LDC R0, c[0x0][0x448] ;  /* 0x00011200ff007b82 */ /* 0x007e220000000800 */
[----:B-----5:R-:W-:Y:S01]  /*d270*/  IMAD.IADD R34, R34, 0x1, -R37 ;  /* 0x0000000122227824 */ /* 0x020fe200078e0a25 */
[----:B------:R-:W-:Y:S01]  /*d280*/  LOP3.LUT R23, R23, 0xffffff7f, RZ, 0xc0, !PT ;  /* 0xffffff7f17177812 */ /* 0x000fe200078ec0ff */
[----:B------:R-:W-:Y:S01]  /*d290*/  BSSY B0, `(.L_x_2450) ;  /* 0x0000038000007945 */ /* 0x000fe20003800000 */
[----:B0-----:R-:W-:Y:S01]  /*d2a0*/  ISETP.NE.AND P0, PT, R0, 0x1, PT ;  /* 0x000000010000780c */ /* 0x001fe20003f05270 */
[----:B------:R-:W-:-:S04]  /*d2b0*/  IMAD.SHL.U32 R0, R17, 0x80, RZ ;  /* 0x0000008011007824 */ /* 0x000fc800078e00ff */
[----:B------:R-:W-:-:S08]  /*d2c0*/  VIADD R0, R0, 0x7f ;  /* 0x0000007f00007836 */ /* 0x000fd00000000000 */
[----:B---3--:R-:W0:Y:S01]  /*d2d0*/  @P0 LDC R3, c[0x0][0x44c] ;  /* 0x00011300ff030b82 */ /* 0x008e220000000800 */
[----:B------:R-:W-:-:S07]  /*d2e0*/  @P0 LOP3.LUT R23, R23, 0x80, RZ, 0xfc, !PT ;  /* 0x0000008017170812 */ /* 0x000fce00078efcff */
[----:B------:R-:W1:Y:S01]  /*d2f0*/  @P0 LDC R5, c[0x0][0x450] ;  /* 0x00011400ff050b82 */ /* 0x000e620000000800 */
[----:B0-----:R-:W-:-:S05]  /*d300*/  @P0 IMAD.HI.U32 R2, R0, R3, RZ ;  /* 0x0000000300020227 */ /* 0x001fca00078e00ff */
[----:B-1----:R-:W-:Y:S01]  /*d310*/  @P0 SHF.R.U32.HI R0, RZ, R5, R2 ;  /* 0x00000005ff000219 */ /* 0x002fe20000011602 */
[----:B------:R-:W-:-:S04]  /*d320*/  VIADD R2, R34, 0x5f ;  /* 0x0000005f22027836 */ /* 0x000fc80000000000 */
[----:B------:R-:W-:Y:S01]  /*d330*/  IMAD.HI R2, R2, 0x2aaaaaab, RZ ;  /* 0x2aaaaaab02027827 */ /* 0x000fe200078e02ff */
[----:B----4-:R-:W-:-:S05]  /*d340*/  IADD3 R3, R34, 0x60, -R4 ;  /* 0x0000006022037810 */ /* 0x010fca0007ffe804 */
[----:B------:R-:W-:Y:S01]  /*d350*/  IMAD.IADD R0, R3, 0x1, R0 ;  /* 0x0000000103007824 */ /* 0x000fe200078e0200 */
[----:B------:R-:W-:-:S03]  /*d360*/  SHF.R.U32.HI R3, RZ, 0x1f, R2 ;  /* 0x0000001fff037819 */ /* 0x000fc60000011602 */
[----:B------:R-:W-:Y:S01]  /*d370*/  IMAD.HI R4, R0, 0x2aaaaaab, RZ ;  /* 0x2aaaaaab00047827 */ /* 0x000fe200078e02ff */
[----:B------:R-:W-:Y:S02]  /*d380*/  LEA.HI.SX32 R0, R2, R3, 0x1c ;  /* 0x0000000302007211 */ /* 0x000fe400078fe2ff */
[----:B------:R-:W-:Y:S02]  /*d390*/  LOP3.LUT R2, R18, 0xff000000, RZ, 0xc0, !PT ;  /* 0xff00000012027812 */ /* 0x000fe400078ec0ff */
[----:B------:R-:W-:Y:S02]  /*d3a0*/  SHF.R.U32.HI R3, RZ, 0x1f, R4 ;  /* 0x0000001fff037819 */ /* 0x000fe40000011604 */
[----:B------:R-:W-:Y:S02]  /*d3b0*/  SHF.R.U32.HI R2, RZ, 0x8, R2 ;  /* 0x00000008ff027819 */ /* 0x000fe40000011602 */
[----:B------:R-:W-:-:S04]  /*d3c0*/  LEA.HI.SX32 R3, R4, R3, 0x1c ;  /* 0x0000000304037211 */ /* 0x000fc800078fe2ff */
[----:B------:R-:W-:Y:S02]  /*d3d0*/  VIMNMX R0, R0, R3, PT ;  /* 0x0000000300007248 */ /* 0x000fe40003fe0100 */
[----:B------:R-:W-:Y:S02]  /*d3e0*/  LOP3.LUT R3, R18, 0xff0000, RZ, 0xc0, !PT ;  /* 0x00ff000012037812 */ /* 0x000fe400078ec0ff */
[----:B------:R-:W-:Y:S02]  /*d3f0*/  ISETP.GE.AND P0, PT, R0, 0x1, PT ;  /* 0x000000010000780c */ /* 0x000fe40003f06270 */
[----:B------:R-:W-:Y:S01]  /*d400*/  LEA.HI R2, R3, R2, RZ, 0x10 ;  /* 0x0000000203027211 */ /* 0x000fe200078f80ff */
[----:B------:R-:W-:-:S03]  /*d410*/  IMAD.MOV.U32 R3, RZ, RZ, RZ ;  /* 0x000000ffff037224 */ /* 0x000fc600078e00ff */
[----:B------:R-:W-:-:S07]  /*d420*/  LOP3.LUT R36, R2, 0xff, RZ, 0xc0, !PT ;  /* 0x000000ff02247812 */ /* 0x000fce00078ec0ff */
[----:B------:R-:W-:Y:S05]  /*d430*/  @!P0 BRA `(.L_x_2451) ;  /* 0x0000000000748947 */ /* 0x000fea0003800000 */
[----:B------:R-:W-:-:S04]  /*d440*/  SHF.R.U32.HI R4, RZ, 0x10, R2 ;  /* 0x00000010ff047819 */ /* 0x000fc80000011602 */
[----:B------:R-:W-:-:S13]  /*d450*/  ISETP.NE.AND P0, PT, R4, RZ, PT ;  /* 0x000000ff0400720c */ /* 0x000fda0003f05270 */
[----:B------:R-:W0:Y:S02]  /*d460*/  @!P0 LDC R4, c[0x0][0x9f0] ;  /* 0x00027c00ff048b82 */ /* 0x000e240000000800 */
[-C--:B0-----:R-:W-:Y:S02]  /*d470*/  IABS R6, R4.reuse ;  /* 0x0000000400067213 */ /* 0x081fe40000000000 */
[----:B------:R-:W-:Y:S02]  /*d480*/  IADD3 R5, R4, -0x1, R0 ;  /* 0xffffffff04057810 */ /* 0x000fe40007ffe000 */
[----:B------:R-:W0:Y:S02]  /*d490*/  I2F.RP R8, R6 ;  /* 0x0000000600087306 */ /* 0x000e240000209400 */
[----:B------:R-:W-:-:S04]  /*d4a0*/  LOP3.LUT R2, R5, R4, RZ, 0x3c, !PT ;  /* 0x0000000405027212 */ /* 0x000fc800078e3cff */
[----:B------:R-:W-:Y:S02]  /*d4b0*/  ISETP.GE.AND P2, PT, R2, RZ, PT ;  /* 0x000000ff0200720c */ /* 0x000fe40003f46270 */
[----:B0-----:R-:W0:Y:S02]  /*d4c0*/  MUFU.RCP R8, R8 ;  /* 0x0000000800087308 */ /* 0x001e240000001000 */
[----:B0-----:R-:W-:-:S06]  /*d4d0*/  VIADD R3, R8, 0xffffffe ;  /* 0x0ffffffe08037836 */ /* 0x001fcc0000000000 */
[----:B------:R-:W0:Y:S02]  /*d4e0*/  F2I.FTZ.U32.TRUNC.NTZ R3, R3 ;  /* 0x0000000300037305 */ /* 0x000e24000021f000 */
[----:B0-----:R-:W-:-:S04]  /*d4f0*/  IMAD.MOV R2, RZ, RZ, -R3 ;  /* 0x000000ffff027224 */ /* 0x001fc800078e0a03 */
[----:B------:R-:W-:Y:S02]  /*d500*/  IMAD R7, R2, R6, RZ ;  /* 0x0000000602077224 */ /* 0x000fe400078e02ff */
[----:B------:R-:W-:-:S04]  /*d510*/  IMAD.MOV.U32 R2, RZ, RZ, RZ ;  /* 0x000000ffff027224 */ /* 0x000fc800078e00ff */
        /* <DEDUP_REMOVED lines=10> */
[----:B------:R-:W-:-:S13]  /*d5c0*/  ISETP.GE.U32.AND P0, PT, R3, R6, PT ;  /* 0x000000060300720c */ /* 0x000fda0003f06070 */
[----:B------:R-:W-:-:S04]  /*d5d0*/  @P0 VIADD R7, R7, 0x1 ;  /* 0x0000000107070836 */ /* 0x000fc80000000000 */
[----:B------:R-:W-:-:S04]  /*d5e0*/  IMAD.MOV.U32 R3, RZ, RZ, R7 ;  /* 0x000000ffff037224 */ /* 0x000fc800078e0007 */
[----:B------:R-:W-:Y:S01]  /*d5f0*/  @!P2 IMAD.MOV R3, RZ, RZ, -R3 ;  /* 0x000000ffff03a224 */ /* 0x000fe200078e0a03 */
[----:B------:R-:W-:-:S07]  /*d600*/  @!P1 LOP3.LUT R3, RZ, R4, RZ, 0x33, !PT ;  /* 0x00000004ff039212 */ /* 0x000fce00078e33ff */
.L_x_2451:
[----:B------:R-:W-:Y:S05]  /*d610*/  BSYNC B0 ;  /* 0x0000000000007941 */ /* 0x000fea0003800000 */
.L_x_2450:
        /* <DEDUP_REMOVED lines=23> */
.L_x_2453:
        /* <DEDUP_REMOVED lines=12> */
[----:B------:R-:W-:Y:S02]  /*d850*/  IMAD.U32 R7, RZ, RZ, UR9 ;  /* 0x00000009ff077e24 */ /* 0x000fe4000f8e00ff */
[----:B------:R-:W-:-:S02]  /*d860*/  IMAD.U32 R10, RZ, RZ, UR4 ;  /* 0x00000004ff0a7e24 */ /* 0x000fc4000f8e00ff */
[----:B------:R-:W-:Y:S02]  /*d870*/  IMAD.U32 R11, RZ, RZ, UR5 ;  /* 0x00000005ff0b7e24 */ /* 0x000fe4000f8e00ff */
[----:B------:R-:W-:Y:S02]  /*d880*/  IMAD.MOV.U32 R8, RZ, RZ, 0x70 ;  /* 0x00000070ff087424 */ /* 0x000fe400078e00ff */
[----:B------:R-:W-:Y:S02]  /*d890*/  IMAD.MOV.U32 R12, RZ, RZ, 0x1 ;  /* 0x00000001ff0c7424 */ /* 0x000fe400078e00ff */
[----:B------:R-:W-:-:S07]  /*d8a0*/  IMAD.MOV.U32 R13, RZ, RZ, RZ ;  /* 0x000000ffff0d7224 */ /* 0x000fce00078e00ff */
[----:B------:R-:W-:-:S07]  /*d8b0*/  LEPC R20, `(.L_x_2456) ;  /* 0x000000001014794e */ /* 0x000fce0000000000 */
[----:B0-----:R-:W-:Y:S05]  /*d8c0*/  CALL.ABS.NOINC R2 ;  /* 0x0000000002007343 */ /* 0x001fea0003c00000 */
.L_x_2456:
[----:B------:R-:W-:Y:S05]  /*d8d0*/  BSYNC B6 ;  /* 0x0000000000067941 */ /* 0x000fea0003800000 */
.L_x_2455:
        /* <DEDUP_REMOVED lines=20> */
.L_x_2459:
[----:B------:R0:W1:Y:S01]  /*da20*/  LDC.64 R2, c[0x4][R26] ;  /* 0x010000001a027b82 */ /* 0x0000620000000a00 */
[----:B------:R-:W-:Y:S01]  /*da30*/  ULDC.64 UR6, c[0x4][0xf0] ;  /* 0x01003c0000067ab9 */ /* 0x000fe20000000a00 */
[----:B------:R-:W-:Y:S01]  /*da40*/  ULDC.64 UR8, c[0x4][0xf8] ;  /* 0x01003e0000087ab9 */ /* 0x000fe20000000a00 */
[----:B------:R-:W-:Y:S01]  /*da50*/  ULDC.64 UR4, c[0x4][0x80] ;  /* 0x0100200000047ab9 */ /* 0x000fe20000000a00 */
        /* <DEDUP_REMOVED lines=11> */
.L_x_2458:
[----:B------:R-:W-:Y:S05]  /*db10*/  BSYNC B6 ;  /* 0x0000000000067941 */ /* 0x000fea0003800000 */
.L_x_2457:
[----:B------:R-:W-:Y:S01]  /*db20*/  ULDC.64 UR4, c[0x0][0x9f8] ;  /* 0x00027e0000047ab9 */ /* 0x000fe20000000a00 */
[----:B------:R-:W0:Y:S01]  /*db30*/  S2R R2, SR_TID.X ;  /* 0x0000000000027919 */ /* 0x000e220000002100 */
[----:B------:R-:W-:Y:S01]  /*db40*/  ISETP.NE.U32.AND P0, PT, RZ, UR4, PT ;  /* 0x00000004ff007c0c */ /* 0x000fe2000bf05070 */
[----:B------:R-:W1:Y:S03]  /*db50*/  LDC R5, c[0x0][0x430] ;  /* 0x00010c00ff057b82 */ /* 0x000e660000000800 */
[----:B------:R-:W-:-:S13]  /*db60*/  ISETP.NE.AND.EX P0, PT, RZ, UR5, PT, P0 ;  /* 0x00000005ff007c0c */ /* 0x000fda000bf05300 */
[----:B------:R-:W-:Y:S01]  /*db70*/  @P0 IADD3 R24, P1, R24, UR4, RZ ;  /* 0x0000000418180c10 */ /* 0x000fe2000ff3e0ff */
[----:B------:R-:W2:Y:S01]  /*db80*/  S2R R21, SR_TID.X ;  /* 0x0000000000157919 */ /* 0x000ea20000002100 */
[----:B------:R-:W-:Y:S01]  /*db90*/  LOP3.LUT R23, R23, 0xffffffdf, RZ, 0xc0, !PT ;  /* 0xffffffdf17177812 */ /* 0x000fe200078ec0ff */
[----:B------:R-:W-:Y:S01]  /*dba0*/  ULDC UR4, c[0x0][0x320] ;  /* 0x0000c80000047ab9 */ /* 0x000fe20000000800 */
[----:B------:R-:W-:-:S05]  /*dbb0*/  @P0 IADD3.X R25, R25, UR5, RZ, P1, !PT ;  /* 0x0000000519190c10 */ /* 0x000fca0008ffe4ff */
[----:B------:R3:W4:Y:S01]  /*dbc0*/  @P0 LDG.E R31, desc[UR36][R24.64] ;  /* 0x00000024181f0981 */ /* 0x000722000c1e1900 */
[----:B-1----:R-:W-:Y:S01]  /*dbd0*/  ISETP.NE.AND P2, PT, R5, 0x1, PT ;  /* 0x000000010500780c */ /* 0x002fe20003f45270 */
[----:B------:R-:W1:Y:S01]  /*dbe0*/  S2R R26, SR_TID.X ;  /* 0x00000000001a7919 */ /* 0x000e620000002100 */
[----:B0-----:R-:W-:-:S04]  /*dbf0*/  LOP3.LUT R2, R2, 0x7f, RZ, 0xc0, !PT ;  /* 0x0000007f02027812 */ /* 0x001fc800078ec0ff */
[----:B------:R-:W-:Y:S01]  /*dc00*/  SHF.R.U32.HI R2, RZ, 0x3, R2 ;  /* 0x00000003ff027819 */ /* 0x000fe20000011602 */
[----:B---3--:R-:W-:-:S06]  /*dc10*/  VIADD R25, R29, 0xffffffff ;  /* 0xffffffff1d197836 */ /* 0x008fcc0000000000 */
[----:B------:R-:W0:Y:S01]  /*dc20*/  @P2 LDC R3, c[0x0][0x434] ;  /* 0x00010d00ff032b82 */ /* 0x000e220000000800 */
[----:B------:R-:W-:Y:S01]  /*dc30*/  @P2 LOP3.LUT R23, R23, 0x20, RZ, 0xfc, !PT ;  /* 0x0000002017172812 */ /* 0x000fe200078efcff */
[----:B--2---:R-:W-:-:S05]  /*dc40*/  IMAD.SHL.U32 R20, R21, 0x10, RZ ;  /* 0x0000001015147824 */ /* 0x004fca00078e00ff */
[----:B------:R-:W-:Y:S02]  /*dc50*/  LOP3.LUT R20, R2, 0x70, R20, 0xf8, !PT ;  /* 0x0000007002147812 */ /* 0x000fe400078ef814 */
[----:B------:R-:W2:Y:S03]  /*dc60*/  @P2 LDC R2, c[0x0][0x438] ;  /* 0x00010e00ff022b82 */ /* 0x000ea60000000800 */
[----:B------:R-:W-:Y:S02]  /*dc70*/  IMAD R4, R25, 0x60, R20 ;  /* 0x0000006019047824 */ /* 0x000fe400078e0214 */
[----:B-1----:R-:W-:Y:S02]  /*dc80*/  IMAD.SHL.U32 R9, R26, 0x8, RZ ;  /* 0x000000081a097824 */ /* 0x002fe400078e00ff */
[C---:B------:R-:W-:Y:S01]  /*dc90*/  IMAD.IADD R0, R4.reuse, 0x1, R37 ;  /* 0x0000000104007824 */ /* 0x040fe200078e0225 */
[----:B------:R-:W-:-:S02]  /*dca0*/  ISETP.GE.AND P0, PT, R4, R34, PT ;  /* 0x000000220400720c */ /* 0x000fc40003f06270 */
[----:B------:R-:W-:Y:S01]  /*dcb0*/  LOP3.LUT R9, R9, 0x38, RZ, 0xc0, !PT ;  /* 0x0000003809097812 */ /* 0x000fe200078ec0ff */
[----:B0-----:R-:W-:Y:S01]  /*dcc0*/  @P2 IMAD.HI.U32 R3, R0, R3, RZ ;  /* 0x0000000300032227 */ /* 0x001fe200078e00ff */
[----:B------:R-:W-:Y:S02]  /*dcd0*/  ISETP.GT.U32.OR P0, PT, R20, 0x5f, P0 ;  /* 0x0000005f1400780c */ /* 0x000fe40000704470 */
[C---:B------:R-:W-:Y:S01]  /*dce0*/  LOP3.LUT R8, R9.reuse, 0x40, RZ, 0xfc, !PT ;  /* 0x0000004009087812 */ /* 0x040fe200078efcff */
[----:B------:R-:W-:Y:S01]  /*dcf0*/  IMAD.MOV.U32 R4, RZ, RZ, R0 ;  /* 0x000000ffff047224 */ /* 0x000fe200078e0000 */
[----:B------:R-:W-:Y:S02]  /*dd00*/  ISETP.GE.AND P1, PT, R9, UR4, PT ;  /* 0x0000000409007c0c */ /* 0x000fe4000bf26270 */
[----:B--2---:R-:W-:Y:S02]  /*dd10*/  @P2 SHF.R.U32.HI R4, RZ, R2, R3 ;  /* 0x00000002ff042219 */ /* 0x004fe40000011603 */
[----:B------:R-:W-:Y:S01]  /*dd20*/  ISETP.GE.AND P2, PT, R8, UR4, PT ;  /* 0x0000000408007c0c */ /* 0x000fe2000bf46270 */
[----:B------:R-:W-:-:S02]  /*dd30*/  ULDC UR4, c[0x0][0x2f4] ;  /* 0x0000bd0000047ab9 */ /* 0x000fc40000000800 */
[----:B------:R-:W-:Y:S01]  /*dd40*/  IMAD.MOV R3, RZ, RZ, -R4 ;  /* 0x000000ffff037224 */ /* 0x000fe200078e0a04 */
[----:B------:R-:W-:-:S03]  /*dd50*/  SEL R29, RZ, 0xffffffff, P2 ;  /* 0xffffffffff1d7807 */ /* 0x000fc60001000000 */
[----:B------:R-:W-:Y:S01]  /*dd60*/  IMAD R0, R5, R3, R0 ;  /* 0x0000000305007224 */ /* 0x000fe200078e0200 */
[----:B------:R-:W-:Y:S01]  /*dd70*/  SEL R5, RZ, 0x1, P1 ;  /* 0x00000001ff057807 */ /* 0x000fe20000800000 */
[----:B------:R-:W0:Y:S01]  /*dd80*/  @!P0 LDC.64 R2, c[0x0][0x428] ;  /* 0x00010a00ff028b82 */ /* 0x000e220000000a00 */
[----:B------:R-:W-:-:S05]  /*dd90*/  IMAD.SHL.U32 R29, R29, 0x2, RZ ;  /* 0x000000021d1d7824 */ /* 0x000fca00078e00ff */
[----:B------:R-:W-:Y:S02]  /*dda0*/  LOP3.LUT R29, R29, 0x2, R5, 0xe2, !PT ;  /* 0x000000021d1d7812 */ /* 0x000fe400078ee205 */
[----:B------:R-:W-:Y:S02]  /*ddb0*/  @!P0 SHF.R.S32.HI R5, RZ, 0x1f, R4 ;  /* 0x0000001fff058819 */ /* 0x000fe40000011404 */
[----:B------:R-:W-:Y:S02]  /*ddc0*/  ISETP.GE.AND P2, PT, R9, UR4, PT ;  /* 0x0000000409007c0c */ /* 0x000fe4000bf46270 */
[----:B------:R-:W-:Y:S02]  /*ddd0*/  LOP3.LUT R23, R23, 0xfffffffb, RZ, 0xc0, !PT ;  /* 0xfffffffb17177812 */ /* 0x000fe400078ec0ff */
[----:B------:R-:W-:-:S09]  /*dde0*/  LOP3.LUT R7, R9, 0x80, RZ, 0xfc, !PT ;  /* 0x0000008009077812 */ /* 0x000fd200078efcff */
[----:B------:R-:W-:-:S04]  /*ddf0*/  @P2 LOP3.LUT R23, R23, 0x4, RZ, 0xfc, !PT ;  /* 0x0000000417172812 */ /* 0x000fc800078efcff */
[----:B------:R-:W-:Y:S01]  /*de00*/  LOP3.LUT R23, R23, 0xfffffffd, RZ, 0xc0, !PT ;  /* 0xfffffffd17177812 */ /* 0x000fe200078ec0ff */
[----:B------:R-:W-:Y:S01]  /*de10*/  UMOV UR5, 0xffffffff ;  /* 0xffffffff00057882 */ /* 0x000fe20000000000 */
[----:B------:R-:W-:Y:S02]  /*de20*/  LOP3.LUT R26, R18, 0xffff, RZ, 0xc0, !PT ;  /* 0x0000ffff121a7812 */ /* 0x000fe400078ec0ff */
[----:B----4-:R-:W-:Y:S01]  /*de30*/  SHF.R.S32.HI R6, RZ, 0x1f, R31 ;  /* 0x0000001fff067819 */ /* 0x010fe2000001141f */
[----:B0-----:R-:W-:-:S04]  /*de40*/  @!P0 IMAD.WIDE.U32 R4, R31, R2, R4 ;  /* 0x000000021f048225 */ /* 0x001fc800078e0004 */
[----:B------:R0:W-:Y:S02]  /*de50*/  STL [R1], R6 ;  /* 0x0000000601007387 */ /* 0x0001e40000100800 */
[----:B0-----:R-:W-:-:S04]  /*de60*/  @!P0 IMAD R6, R6, R2, RZ ;  /* 0x0000000206068224 */ /* 0x001fc800078e02ff */
[----:B------:R-:W-:Y:S02]  /*de70*/  @!P0 IMAD R6, R31, R3, R6 ;  /* 0x000000031f068224 */ /* 0x000fe400078e0206 */
[----:B------:R-:W0:Y:S02]  /*de80*/  @!P0 LDC.64 R2, c[0x0][0x418] ;  /* 0x00010600ff028b82 */ /* 0x000e240000000a00 */
[----:B------:R-:W-:Y:S01]  /*de90*/  @!P0 IMAD.IADD R6, R5, 0x1, R6 ;  /* 0x0000000105068824 */ /* 0x000fe200078e0206 */
[----:B0-----:R-:W-:-:S04]  /*dea0*/  @!P0 LEA R2, P1, R4, R2, 0x2 ;  /* 0x0000000204028211 */ /* 0x001fc800078210ff */
[----:B------:R-:W-:Y:S01]  /*deb0*/  @!P0 LEA.HI.X R3, R4, R3, R6, 0x2, P1 ;  /* 0x0000000304038211 */ /* 0x000fe200008f1406 */
[----:B------:R-:W-:Y:S01]  /*dec0*/  IMAD.MOV.U32 R4, RZ, RZ, RZ ;  /* 0x000000ffff047224 */ /* 0x000fe200078e00ff */
[----:B------:R-:W-:-:S05]  /*ded0*/  ISETP.GE.AND P1, PT, R8, UR4, PT ;  /* 0x0000000408007c0c */ /* 0x000fca000bf26270 */
[----:B------:R0:W5:Y:S01]  /*dee0*/  @!P0 LDG.E R4, desc[UR36][R2.64] ;  /* 0x0000002402048981 */ /* 0x000162000c1e1900 */
[----:B------:R-:W-:-:S07]  /*def0*/  ISETP.GE.AND P0, PT, R7, UR4, PT ;  /* 0x0000000407007c0c */ /* 0x000fce000bf06270 */
[----:B------:R-:W-:Y:S01]  /*df00*/  @P1 LOP3.LUT R23, R23, 0x2, RZ, 0xfc, !PT ;  /* 0x0000000217171812 */ /* 0x000fe200078efcff */
[----:B0-----:R-:W-:-:S03]  /*df10*/  IMAD.U32 R2, RZ, RZ, UR38 ;  /* 0x00000026ff027e24 */ /* 0x001fc6000f8e00ff */
[----:B------:R-:W-:-:S04]  /*df20*/  LOP3.LUT R23, R23, 0xfffffffe, RZ, 0xc0, !PT ;  /* 0xfffffffe17177812 */ /* 0x000fc800078ec0ff */
[----:B------:R-:W-:Y:S01]  /*df30*/  @P0 LOP3.LUT R23, R23, 0x1, RZ, 0xfc, !PT ;  /* 0x0000000117170812 */ /* 0x000fe200078efcff */
[----:B------:R-:W-:Y:S06]  /*df40*/  BRA.DIV UR5, `(.L_x_2460) ;  /* 0x0000004205e47947 */ /* 0x000fec000b800000 */
.L_x_2528:
        /* <DEDUP_REMOVED lines=8> */
.L_x_2461:
[----:B------:R-:W-:Y:S01]  /*dfd0*/  SHF.R.S32.HI R5, RZ, 0x1f, R0 ;  /* 0x0000001fff057819 */ /* 0x000fe20000011400 */
[----:B------:R-:W-:Y:S01]  /*dfe0*/  ULDC.64 UR4, c[0x0][0x328] ;  /* 0x0000ca0000047ab9 */ /* 0x000fe20000000a00 */
[----:B------:R-:W-:Y:S01]  /*dff0*/  ULDC.64 UR6, c[0x0][0x318] ;  /* 0x0000c60000067ab9 */ /* 0x000fe20000000a00 */
[----:B------:R-:W-:Y:S01]  /*e000*/  IMAD.WIDE.U32 R2, R0, UR4, RZ ;  /* 0x0000000400027c25 */ /* 0x000fe2000f8e00ff */
        /* <DEDUP_REMOVED lines=19> */
.L_x_2529:
[----:B------:R-:W-:Y:S05]  /*e140*/  BSYNC B0 ;  /* 0x0000000000007941 */ /* 0x000fea0003800000 */
.L_x_2462:
        /* <DEDUP_REMOVED lines=93> */
.L_x_2543:
        /* <DEDUP_REMOVED lines=12> */
.L_x_2465:
        /* <DEDUP_REMOVED lines=10> */
.L_x_2466:
        /* <DEDUP_REMOVED lines=35> */
.L_x_2468:
[----:B------:R-:W-:Y:S05]  /*eab0*/  BSYNC B6 ;  /* 0x0000000000067941 */ /* 0x000fea0003800000 */
.L_x_2467:
[----:B------:R-:W3:Y:S01]  /*eac0*/  LDL.LU R2, [R1+0x18] ;  /* 0x0000180001027983 */ /* 0x000ee20000300800 */
[----:B------:R-:W-:Y:S01]  /*ead0*/  ULDC.64 UR6, c[0x0][0x2e0] ;  /* 0x0000b80000067ab9 */ /* 0x000fe20000000a00 */
[----:B------:R-:W-:Y:S01]  /*eae0*/  IMAD.MOV.U32 R3, RZ, RZ, R35 ;  /* 0x000000ffff037224 */ /* 0x000fe200078e0023 */
[----:B------:R-:W-:Y:S01]  /*eaf0*/  ULDC.64 UR4, c[0x0][0x2d8] ;  /* 0x0000b60000047ab9 */ /* 0x000fe20000000a00 */
[----:B------:R-:W4:Y:S04]  /*eb00*/  LDL.LU.64 R20, [R1+0x8] ;  /* 0x0000080001147983 */ /* 0x000f280000300a00 */
[----:B------:R0:W5:Y:S01]  /*eb10*/  LDL R10, [R1+0x4] ;  /* 0x00000400010a7983 */ /* 0x0001620000100800 */
[----:B------:R-:W1:Y:S02]  /*eb20*/  S2R R11, SR_TID.X ;  /* 0x00000000000b7919 */ /* 0x000e640000002100 */
[----:B-1----:R-:W-:-:S05]  /*eb30*/  IMAD.SHL.U32 R8, R11, 0x8, RZ ;  /* 0x000000080b087824 */ /* 0x002fca00078e00ff */
[----:B------:R-:W-:Y:S01]  /*eb40*/  LOP3.LUT R8, R8, 0x38, RZ, 0xc0, !PT ;  /* 0x0000003808087812 */ /* 0x000fe200078ec0ff */
[----:B---3--:R-:W-:Y:S02]  /*eb50*/  IMAD.MOV.U32 R0, RZ, RZ, R2 ;  /* 0x000000ffff007224 */ /* 0x008fe400078e0002 */
[----:B----4-:R-:W-:Y:S01]  /*eb60*/  IMAD.MOV.U32 R2, RZ, RZ, R20 ;  /* 0x000000ffff027224 */ /* 0x010fe200078e0014 */
[----:B------:R-:W1:Y:S01]  /*eb70*/  S2R R21, SR_TID.X ;  /* 0x0000000000157919 */ /* 0x000e620000002100 */
[----:B------:R-:W3:Y:S01]  /*eb80*/  LDC R20, c[0x0][0x448] ;  /* 0x00011200ff147b82 */ /* 0x000ee20000000800 */
[----:B------:R-:W-:Y:S02]  /*eb90*/  IMAD R4, R0, UR6, RZ ;  /* 0x0000000600047c24 */ /* 0x000fe4000f8e02ff */
[----:B------:R-:W-:-:S04]  /*eba0*/  IMAD.WIDE.U32 R2, R26, UR4, R2 ;  /* 0x000000041a027c25 */ /* 0x000fc8000f8e0002 */
[----:B------:R-:W-:Y:S01]  /*ebb0*/  IMAD R3, R26, UR5, R3 ;  /* 0x000000051a037c24 */ /* 0x000fe2000f8e0203 */
[----:B------:R-:W-:Y:S01]  /*ebc0*/  ULDC.64 UR4, c[0x0][0x2d0] ;  /* 0x0000b40000047ab9 */ /* 0x000fe20000000a00 */
[C---:B------:R-:W-:Y:S02]  /*ebd0*/  IMAD R4, R30.reuse, UR7, R4 ;  /* 0x000000071e047c24 */ /* 0x040fe4000f8e0204 */
[----:B------:R-:W-:Y:S01]  /*ebe0*/  IMAD.WIDE.U32 R2, R30, UR6, R2 ;  /* 0x000000061e027c25 */ /* 0x000fe2000f8e0002 */
[----:B---3--:R-:W-:Y:S02]  /*ebf0*/  ISETP.NE.AND P6, PT, R20, 0x1, PT ;  /* 0x000000011400780c */ /* 0x008fe40003fc5270 */
[----:B------:R-:W3:Y:S01]  /*ec00*/  S2R R20, SR_TID.X ;  /* 0x0000000000147919 */ /* 0x000ee20000002100 */
[----:B-1----:R-:W-:-:S04]  /*ec10*/  LOP3.LUT R21, R21, 0x7f, RZ, 0xc0, !PT ;  /* 0x0000007f15157812 */ /* 0x002fc800078ec0ff */
[----:B------:R-:W-:-:S06]  /*ec20*/  SHF.R.U32.HI R21, RZ, 0x3, R21 ;  /* 0x00000003ff157819 */ /* 0x000fcc0000011615 */
[----:B--2---:R-:W1:Y:S08]  /*ec30*/  @P6 LDC R7, c[0x0][0x44c] ;  /* 0x00011300ff076b82 */ /* 0x004e700000000800 */
[----:B------:R-:W2:Y:S01]  /*ec40*/  @P6 LDC R6, c[0x0][0x450] ;  /* 0x00011400ff066b82 */ /* 0x000ea20000000800 */
[----:B---3--:R-:W-:-:S05]  /*ec50*/  IMAD.SHL.U32 R20, R20, 0x10, RZ ;  /* 0x0000001014147824 */ /* 0x008fca00078e00ff */
[----:B------:R-:W-:-:S05]  /*ec60*/  LOP3.LUT R20, R21, 0x70, R20, 0xf8, !PT ;  /* 0x0000007015147812 */ /* 0x000fca00078ef814 */
[----:B------:R-:W-:-:S04]  /*ec70*/  IMAD R5, R17, 0x80, R20 ;  /* 0x0000008011057824 */ /* 0x000fc800078e0214 */
[----:B-1----:R-:W-:Y:S01]  /*ec80*/  @P6 IMAD.HI.U32 R7, R5, R7, RZ ;  /* 0x0000000705076227 */ /* 0x002fe200078e00ff */
[----:B------:R-:W-:-:S04]  /*ec90*/  MOV R0, R5 ;  /* 0x0000000500007202 */ /* 0x000fc80000000f00 */
[----:B--2---:R-:W-:Y:S02]  /*eca0*/  @P6 SHF.R.U32.HI R0, RZ, R6, R7 ;  /* 0x00000006ff006219 */ /* 0x004fe40000011607 */
[----:B------:R-:W1:Y:S01]  /*ecb0*/  LDC R6, c[0x0][0x448] ;  /* 0x00011200ff067b82 */ /* 0x000e620000000800 */
[----:B------:R-:W-:Y:S02]  /*ecc0*/  IMAD.IADD R3, R3, 0x1, R4 ;  /* 0x0000000103037824 */ /* 0x000fe400078e0204 */
[----:B------:R-:W-:Y:S02]  /*ecd0*/  IMAD.MOV R4, RZ, RZ, -R0 ;  /* 0x000000ffff047224 */ /* 0x000fe400078e0a00 */
[----:B------:R-:W-:-:S04]  /*ece0*/  IMAD.WIDE.U32 R2, R0, UR4, R2 ;  /* 0x0000000400027c25 */ /* 0x000fc8000f8e0002 */
[----:B-1----:R-:W-:Y:S01]  /*ecf0*/  IMAD R4, R6, R4, R5 ;  /* 0x0000000406047224 */ /* 0x002fe200078e0205 */
[----:B------:R-:W-:-:S05]  /*ed00*/  SHF.R.S32.HI R5, RZ, 0x1f, R0 ;  /* 0x0000001fff057819 */ /* 0x000fca0000011400 */
        /* <DEDUP_REMOVED lines=23> */
[----:B0-----:R-:W-:Y:S10]  /*ee80*/  BRA.DIV UR5, `(.L_x_2469) ;  /* 0x0000003e05807947 */ /* 0x001ff4000b800000 */
[----:B------:R-:W0:Y:S01]  /*ee90*/  SHFL.IDX PT, R14, R0, RZ, 0x181f ;  /* 0x00181fff000e7589 */ /* 0x000e2200000e0000 */
[----:B-----5:R-:W-:Y:S02]  /*eea0*/  IMAD R5, R10, R6, RZ ;  /* 0x000000060a057224 */ /* 0x020fe400078e02ff */
[----:B------:R-:W-:Y:S01]  /*eeb0*/  IMAD R17, R17, 0x80, R9 ;  /* 0x0000008011117824 */ /* 0x000fe200078e0209 */
        /* <DEDUP_REMOVED lines=10> */
[----:B------:R-:W-:Y:S01]  /*ef60*/  ISETP.GE.AND P1, PT, R6, R5, PT ;  /* 0x000000050600720c */ /* 0x000fe20003f26270 */
[----:B------:R-:W-:-:S02]  /*ef70*/  VIADD R6, R17, 0x20 ;  /* 0x0000002011067836 */ /* 0x000fc40000000000 */
[----:B-1----:R-:W1:Y:S10]  /*ef80*/  SHFL.IDX PT, R2, R4, 0x1, 0x181f ;  /* 0x00381f0004027f89 */ /* 0x002e7400000e0000 */
[----:B0-----:R-:W-:-:S05]  /*ef90*/  @!P1 LEA R14, P4, R8, R14, 0x1 ;  /* 0x0000000e080e9211 */ /* 0x001fca00078808ff */
[----:B-1----:R-:W-:Y:S02]  /*efa0*/  @!P1 IMAD.X R7, RZ, RZ, R2, P4 ;  /* 0x000000ffff079224 */ /* 0x002fe400020e0602 */
[----:B------:R-:W-:Y:S02]  /*efb0*/  @!P1 IMAD.MOV.U32 R2, RZ, RZ, R14 ;  /* 0x000000ffff029224 */ /* 0x000fe400078e000e */
[----:B------:R-:W-:Y:S01]  /*efc0*/  @!P1 IMAD.MOV.U32 R3, RZ, RZ, R7 ;  /* 0x000000ffff039224 */ /* 0x000fe200078e0007 */
        /* <DEDUP_REMOVED lines=30> */
[----:B-1----:R-:W-:Y:S01]  /*f1b0*/  @!P1 IMAD.X R7, RZ, RZ, R2, P4 ;  /* 0x000000ffff079224 */ /* 0x002fe200020e0602 */
[----:B------:R-:W-:Y:S02]  /*f1c0*/  @!P1 MOV R2, R14 ;  /* 0x0000000e00029202 */ /* 0x000fe40000000f00 */
[----:B------:R-:W0:Y:S01]  /*f1d0*/  SHFL.IDX PT, R14, R0, 0x5, 0x181f ;  /* 0x00b81f00000e7f89 */ /* 0x000e2200000e0000 */
[----:B------:R-:W-:-:S05]  /*f1e0*/  @!P1 IMAD.MOV.U32 R3, RZ, RZ, R7 ;  /* 0x000000ffff039224 */ /* 0x000fca00078e0007 */
        /* <DEDUP_REMOVED lines=25> */
.L_x_2560:
        /* <DEDUP_REMOVED lines=12> */
.L_x_2471:
[----:B------:R-:W-:Y:S05]  /*f440*/  BSYNC B0 ;  /* 0x0000000000007941 */ /* 0x000fea0003800000 */
.L_x_2470:
[----:B------:R-:W-:Y:S01]  /*f450*/  NOP ;  /* 0x0000000000007918 */ /* 0x000fe20000000000 */
[----:B------:R-:W-:-:S13]  /*f460*/  PLOP3.LUT P0, PT, PT, PT, PT, 0x80, 0x0 ;  /* 0x000000000000781c */ /* 0x000fda0003f0f070 */
.L_x_2472:
        /* <DEDUP_REMOVED lines=20> */
.L_x_2561:
[----:B------:R-:W-:Y:S05]  /*f5b0*/  BSYNC B0 ;  /* 0x0000000000007941 */ /* 0x000fea0003800000 */
.L_x_2473:
[----:B------:R-:W-:Y:S01]  /*f5c0*/  ISETP.GE.AND P0, PT, R0, R36, PT ;  /* 0x000000240000720c */ /* 0x000fe20003f06270 */
[----:B------:R-:W-:-:S12]  /*f5d0*/  BSSY B0, `(.L_x_2475) ;  /* 0x00000f6000007945 */ /* 0x000fd80003800000 */
[----:B------:R-:W-:Y:S05]  /*f5e0*/  @!P0 BRA `(.L_x_2476) ;  /* 0x0000000c00d08947 */ /* 0x000fea0003800000 */
[----:B------:R-:W-:Y:S02]  /*f5f0*/  IMAD.MOV.U32 R10, RZ, RZ, R27 ;  /* 0x000000ffff0a7224 */ /* 0x000fe400078e001b */
[----:B------:R-:W-:Y:S02]  /*f600*/  IMAD.MOV.U32 R17, RZ, RZ, R28 ;  /* 0x000000ffff117224 */ /* 0x000fe400078e001c */
[----:B------:R-:W-:-:S07]  /*f610*/  IMAD.MOV.U32 R30, RZ, RZ, R25 ;  /* 0x000000ffff1e7224 */ /* 0x000fce00078e0019 */
.L_x_2489:
        /* <DEDUP_REMOVED lines=26> */
[----:B------:R-:W-:Y:S02]  /*f7c0*/  @!P2 LEA.HI.X R5, R2, R5, R8, 0x2, P0 ;  /* 0x000000050205a211 */ /* 0x000fe400000f1408 */
[----:B------:R-:W-:-:S06]  /*f7d0*/  MOV R8, RZ ;  /* 0x000000ff00087202 */ /* 0x000fcc0000000f00 */
        /* <DEDUP_REMOVED lines=14> */
.L_x_2477:
[----:B------:R-:W-:Y:S01]  /*f8c0*/  IMAD R6, R27, 0x8, R22 ;  /* 0x000000081b067824 */ /* 0x000fe200078e0216 */
[----:B------:R-:W-:Y:S01]  /*f8d0*/  SHF.L.U32 R3, R28, 0x1f, RZ ;  /* 0x0000001f1c037819 */ /* 0x000fe200000006ff */
[----:B------:R-:W-:Y:S03]  /*f8e0*/  BSSY B1, `(.L_x_2478) ;  /* 0x0000003000017945 */ /* 0x000fe60003800000 */
[----:B------:R-:W0:Y:S02]  /*f8f0*/  SYNCS.PHASECHK.TRANS64.TRYWAIT P0, [R6+URZ+0x2a840], R3 ;  /* 0x02a84003060075a7 */ /* 0x000e24000800017f */
[----:B0-----:R-:W-:Y:S05]  /*f900*/  @!P0 BRA `(.L_x_2479) ;  /* 0x0000003c00908947 */ /* 0x001fea0003800000 */
.L_x_2562:
[----:B------:R-:W-:Y:S05]  /*f910*/  BSYNC B1 ;  /* 0x0000000000017941 */ /* 0x000fea0003800000 */
.L_x_2478:
        /* <DEDUP_REMOVED lines=30> */
[----:B------:R-:W-:-:S05]  /*fb00*/  LOP3.LUT R11, R11, 0x38, RZ, 0xc0, !PT ;  /* 0x000000380b0b7812 */ /* 0x000fca00078ec0ff */
[----:B------:R-:W-:-:S05]  /*fb10*/  IMAD.SHL.U32 R0, R11, 0x2, RZ ;  /* 0x000000020b007824 */ /* 0x000fca00078e00ff */
        /* <DEDUP_REMOVED lines=34> */
.L_x_2576:
        /* <DEDUP_REMOVED lines=10> */
.L_x_2481:
        /* <DEDUP_REMOVED lines=10> */
.L_x_2482:
[----:B------:R3:W-:Y:S01]  /*fe80*/  SYNCS.ARRIVE.TRANS64.A1T0 RZ, [R6+URZ+0x2a830], RZ ;  /* 0x02a830ff06ff79a7 */ /* 0x0007e2000810003f */
[----:B------:R-:W-:Y:S05]  /*fe90*/  @!P2 BRA `(.L_x_2483) ;  /* 0x000000000004a947 */ /* 0x000fea0003800000 */
[----:B------:R-:W-:Y:S01]  /*fea0*/  BPT.TRAP 0x1 ;  /* 0x000000040000795c */ /* 0x000fe20000300000 */
.L_x_2483:
[----:B-1----:R-:W-:Y:S01]  /*feb0*/  SHF.L.U32 R2, R17, 0x1f, RZ ;  /* 0x0000001f11027819 */ /* 0x002fe200000006ff */
[----:B------:R-:W-:Y:S01]  /*fec0*/  IMAD R4, R10, 0x8, R22 ;  /* 0x000000080a047824 */ /* 0x000fe200078e0216 */
[----:B------:R-:W-:Y:S03]  /*fed0*/  BSSY B1, `(.L_x_2484) ;  /* 0x0000003000017945 */ /* 0x000fe60003800000 */
[----:B------:R-:W1:Y:S02]  /*fee0*/  SYNCS.PHASECHK.TRANS64.TRYWAIT P0, [R4+URZ+0x2a860], R2 ;  /* 0x02a86002040075a7 */ /* 0x000e64000800017f */
[----:B-1----:R-:W-:Y:S05]  /*fef0*/  @!P0 BRA `(.L_x_2485) ;  /* 0x0000004000048947 */ /* 0x002fea0003800000 */
.L_x_2577:
[----:B------:R-:W-:Y:S05]  /*ff00*/  BSYNC B1 ;  /* 0x0000000000017941 */ /* 0x000fea0003800000 */
.L_x_2484:
        /* <DEDUP_REMOVED lines=53> */
.L_x_2591:
        /* <DEDUP_REMOVED lines=21> */
.L_x_2487:
        /* <DEDUP_REMOVED lines=10> */
.L_x_2488:
        /* <DEDUP_REMOVED lines=14> */
.L_x_2476:
[----:B------:R-:W-:Y:S05]  /*10530*/  BSYNC B0 ;  /* 0x0000000000007941 */ /* 0x000fea0003800000 */
.L_x_2475:
        /* <DEDUP_REMOVED lines=17> */
.L_x_2491:
[----:B------:R-:W-:Y:S05]  /*10650*/  BSYNC B0 ;  /* 0x0000000000007941 */ /* 0x000fea0003800000 */
.L_x_2490:
[----:B------:R-:W-:-:S13]  /*10660*/  LOP3.LUT P0, RZ, R23, 0x10, RZ, 0xc0, !PT ;  /* 0x0000001017ff7812 */ /* 0x000fda000780c0ff */
[----:B------:R-:W-:Y:S05]  /*10670*/  @!P0 BRA `(.L_x_2492) ;  /* 0x0000000000048947 */ /* 0x000fea0003800000 */
[----:B------:R-:W-:Y:S01]  /*10680*/  BPT.TRAP 0x1 ;  /* 0x000000040000795c */ /* 0x000fe20000300000 */
.L_x_2492:
[----:B------:R-:W-:Y:S01]  /*10690*/  IMAD R0, R27, 0x8, R22 ;  /* 0x000000081b007824 */ /* 0x000fe200078e0216 */
[----:B0-----:R-:W-:Y:S01]  /*106a0*/  SHF.L.U32 R3, R28, 0x1f, RZ ;  /* 0x0000001f1c037819 */ /* 0x001fe200000006ff */
[----:B------:R-:W-:Y:S01]  /*106b0*/  BSSY B0, `(.L_x_2493) ;  /* 0x0000004000007945 */ /* 0x000fe20003800000 */
[----:B------:R-:W-:Y:S02]  /*106c0*/  IMAD R6, R25, -0x60, R34 ;  /* 0xffffffa019067824 */ /* 0x000fe400078e0222 */
[----:B------:R-:W0:Y:S02]  /*106d0*/  SYNCS.PHASECHK.TRANS64.TRYWAIT P0, [R0+URZ+0x2a860], R3 ;  /* 0x02a86003000075a7 */ /* 0x000e24000800017f */
[----:B0-----:R-:W-:Y:S05]  /*106e0*/  @!P0 BRA `(.L_x_2494) ;  /* 0x0000004000088947 */ /* 0x001fea0003800000 */
.L_x_2592:
[----:B------:R-:W-:Y:S05]  /*106f0*/  BSYNC B0 ;  /* 0x0000000000007941 */ /* 0x000fea0003800000 */
.L_x_2493:
        /* <DEDUP_REMOVED lines=57> */
.L_x_2606:
        /* <DEDUP_REMOVED lines=11> */
.L_x_2496:
        /* <DEDUP_REMOVED lines=10> */
.L_x_2497:
[----:B------:R1:W-:Y:S01]  /*10be0*/  SYNCS.ARRIVE.TRANS64.A1T0 RZ, [R0+URZ+0x2a850], RZ ;  /* 0x02a850ff00ff79a7 */ /* 0x0003e2000810003f */
[----:B------:R-:W-:-:S05]  /*10bf0*/  VIADD R27, R27, 0x1 ;  /* 0x000000011b1b7836 */ /* 0x000fca0000000000 */
[----:B------:R-:W-:-:S04]  /*10c00*/  ISETP.NE.AND P0, PT, R27, 0x2, PT ;  /* 0x000000021b00780c */ /* 0x000fc80003f05270 */
[----:B0-----:R-:W-:Y:S02]  /*10c10*/  SEL R3, RZ, 0x1, P0 ;  /* 0x00000001ff037807 */ /* 0x001fe40000000000 */
[----:B------:R-:W-:Y:S02]  /*10c20*/  SEL R27, R27, RZ, P0 ;  /* 0x000000ff1b1b7207 */ /* 0x000fe40000000000 */
[----:B-1----:R-:W-:-:S07]  /*10c30*/  LOP3.LUT R28, R28, R3, RZ, 0x3c, !PT ;  /* 0x000000031c1c7212 */ /* 0x002fce00078e3cff */
.L_x_2454:
[----:B------:R-:W-:Y:S05]  /*10c40*/  BSYNC B7 ;  /* 0x0000000000077941 */ /* 0x000fea0003800000 */
.L_x_2452:
        /* <DEDUP_REMOVED lines=8> */
[----:B------:R1:W2:Y:S01]  /*10cd0*/  LDS.128 R16, [R22+0x2a8d0] ;  /* 0x02a8d00016107984 */ /* 0x0002a20000000c00 */
[----:B------:R-:W-:Y:S06]  /*10ce0*/  BAR.ARV 0x4, 0x180 ;  /* 0x0106000000007b1d */ /* 0x000fec0000002000 */
[----:B------:R-:W-:Y:S05]  /*10cf0*/  BRA `(.L_x_2499) ;  /* 0x0000000c00d47947 */ /* 0x000fea0003800000 */
.L_x_2498:
        /* <DEDUP_REMOVED lines=22> */
[----:B--2---:R-:W-:Y:S01]  /*10e60*/  @!P1 MOV R8, R2 ;  /* 0x0000000200089202 */ /* 0x004fe20000000f00 */
        /* <DEDUP_REMOVED lines=20> */
.L_x_2616:
[----:B------:R-:W-:Y:S02]  /*10fb0*/  ULDC UR4, c[0x0][0xc38] ;  /* 0x00030e0000047ab9 */ /* 0x000fe40000000800 */
[----:B------:R-:W-:-:S04]  /*10fc0*/  IMAD.U32 R5, RZ, RZ, UR4 ;  /* 0x00000004ff057e24 */ /* 0x000fc8000f8e00ff */
[----:B-1----:R-:W-:-:S04]  /*10fd0*/  IMAD R14, R14, R5, RZ ;  /* 0x000000050e0e7224 */ /* 0x002fc800078e02ff */
[----:B------:R-:W-:-:S05]  /*10fe0*/  IMAD.IADD R7, R7, 0x1, R14 ;  /* 0x0000000107077824 */ /* 0x000fca00078e020e */
[----:B------:R-:W-:-:S13]  /*10ff0*/  ISETP.GT.AND P6, PT, R7, R0, PT ;  /* 0x000000000700720c */ /* 0x000fda0003fc4270 */
[----:B------:R-:W-:Y:S05]  /*11000*/  @P6 BRA `(.L_x_2501) ;  /* 0x0000000000a46947 */ /* 0x000fea0003800000 */
.L_x_2504:
        /* <DEDUP_REMOVED lines=35> */
.L_x_2624:
[----:B------:R-:W-:Y:S02]  /*11240*/  ULDC UR4, c[0x0][0xc38] ;  /* 0x00030e0000047ab9 */ /* 0x000fe40000000800 */
[----:B------:R-:W-:-:S04]  /*11250*/  IMAD.U32 R5, RZ, RZ, UR4 ;  /* 0x00000004ff057e24 */ /* 0x000fc8000f8e00ff */
[----:B-1----:R-:W-:-:S04]  /*11260*/  IMAD R14, R14, R5, RZ ;  /* 0x000000050e0e7224 */ /* 0x002fc800078e02ff */
[----:B------:R-:W-:-:S05]  /*11270*/  IMAD.IADD R7, R14, 0x1, R7 ;  /* 0x000000010e077824 */ /* 0x000fca00078e0207 */
[----:B------:R-:W-:-:S13]  /*11280*/  ISETP.GT.AND P6, PT, R7, R0, PT ;  /* 0x000000000700720c */ /* 0x000fda0003fc4270 */
[----:B------:R-:W-:Y:S05]  /*11290*/  @!P6 BRA `(.L_x_2504) ;  /* 0xfffffffc005ce947 */ /* 0x000fea000383ffff */
.L_x_2501:
        /* <DEDUP_REMOVED lines=10> */
.L_x_2629:
[----:B------:R-:W-:-:S13]  /*11340*/  ISETP.NE.AND P0, PT, R3, RZ, PT ;  /* 0x000000ff0300720c */ /* 0x000fda0003f05270 */
[----:B------:R-:W-:Y:S05]  /*11350*/  @!P0 BRA `(.L_x_2506) ;  /* 0x0000000000108947 */ /* 0x000fea0003800000 */
[----:B------:R-:W-:Y:S01]  /*11360*/  UMOV UR4, 0xffffffff ;  /* 0xffffffff00047882 */ /* 0x000fe20000000000 */
[----:B-1----:R-:W-:Y:S02]  /*11370*/  VIADD R12, R12, 0xffffffff ;  /* 0xffffffff0c0c7836 */ /* 0x002fe40000000000 */
[----:B------:R-:W-:Y:S05]  /*11380*/  BRA.DIV UR4, `(.L_x_2507) ;  /* 0x0000004604307947 */ /* 0x000fea000b800000 */
[----:B------:R4:W1:Y:S02]  /*11390*/  SHFL.IDX PT, R6, R2, R12, 0x1f ;  /* 0x00001f0c02067589 */ /* 0x00086400000e0000 */
.L_x_2506:
[----:B---3--:R-:W-:Y:S01]  /*113a0*/  ISETP.NE.AND P0, PT, R8, 0x1, PT ;  /* 0x000000010800780c */ /* 0x008fe20003f05270 */
[----:B-1----:R-:W-:-:S04]  /*113b0*/  IMAD R16, R6, R5, R7 ;  /* 0x0000000506107224 */ /* 0x002fc800078e0207 */
[----:B------:R-:W-:-:S08]  /*113c0*/  IMAD.IADD R0, R0, 0x1, -R16 ;  /* 0x0000000100007824 */ /* 0x000fd000078e0a10 */
[----:B------:R-:W-:Y:S05]  /*113d0*/  @!P0 BRA `(.L_x_2508) ;  /* 0x0000000000dc8947 */ /* 0x000fea0003800000 */
[----:B--2---:R-:W-:Y:S02]  /*113e0*/  IABS R5, R17 ;  /* 0x0000001100057213 */ /* 0x004fe40000000000 */
[----:B------:R-:W-:Y:S02]  /*113f0*/  IABS R4, R8 ;  /* 0x0000000800047213 */ /* 0x000fe40000000000 */
[----:B------:R-:W1:Y:S08]  /*11400*/  I2F.RP R6, R5 ;  /* 0x0000000500067306 */ /* 0x000e700000209400 */
[----:B------:R-:W2:Y:S08]  /*11410*/  I2F.RP R7, R4 ;  /* 0x0000000400077306 */ /* 0x000eb00000209400 */
[----:B-1----:R-:W0:Y:S08]  /*11420*/  MUFU.RCP R6, R6 ;  /* 0x0000000600067308 */ /* 0x002e300000001000 */
[----:B--2---:R-:W-:Y:S01]  /*11430*/  MUFU.RCP R7, R7 ;  /* 0x0000000700077308 */ /* 0x004fe20000001000 */
[----:B0---4-:R-:W-:-:S02]  /*11440*/  IADD3 R2, R6, 0xffffffe, RZ ;  /* 0x0ffffffe06027810 */ /* 0x011fc40007ffe0ff */
[----:B------:R-:W-:-:S05]  /*11450*/  IABS R6, R17 ;  /* 0x0000001100067213 */ /* 0x000fca0000000000 */
        /* <DEDUP_REMOVED lines=47> */
.L_x_2508:
        /* <DEDUP_REMOVED lines=60> */
.L_x_2509:
[----:B------:R-:W-:-:S05]  /*11b10*/  LOP3.LUT R2, RZ, R2, RZ, 0x33, !PT ;  /* 0x00000002ff027212 */ /* 0x000fca00078e33ff */
[----:B------:R-:W-:Y:S01]  /*11b20*/  IMAD.IADD R17, R17, 0x1, R2 ;  /* 0x0000000111117824 */ /* 0x000fe200078e0202 */
[----:B------:R-:W-:Y:S06]  /*11b30*/  BRA `(.L_x_2510) ;  /* 0x00000000001c7947 */ /* 0x000fec0003800000 */
.L_x_2502:
[----:B------:R-:W-:Y:S01]  /*11b40*/  UMOV UR4, URZ ;  /* 0x0000003f00047c82 */ /* 0x000fe20008000000 */
[----:B------:R-:W-:Y:S01]  /*11b50*/  UMOV UR5, URZ ;  /* 0x0000003f00057c82 */ /* 0x000fe20008000000 */
[----:B------:R-:W-:Y:S01]  /*11b60*/  ULDC UR6, c[0x0][0xc3c] ;  /* 0x00030f0000067ab9 */ /* 0x000fe20000000800 */
[----:B------:R-:W-:Y:S02]  /*11b70*/  IMAD.MOV.U32 R16, RZ, RZ, R0 ;  /* 0x000000ffff107224 */ /* 0x000fe400078e0000 */
[----:B------:R-:W-:Y:S02]  /*11b80*/  IMAD.U32 R17, RZ, RZ, UR4 ;  /* 0x00000004ff117e24 */ /* 0x000fe4000f8e00ff */
[----:B------:R-:W-:Y:S02]  /*11b90*/  IMAD.U32 R18, RZ, RZ, UR5 ;  /* 0x00000005ff127e24 */ /* 0x000fe4000f8e00ff */
[----:B------:R-:W-:-:S07]  /*11ba0*/  IMAD.U32 R19, RZ, RZ, UR6 ;  /* 0x00000006ff137e24 */ /* 0x000fce000f8e00ff */
.L_x_2510:
        /* <DEDUP_REMOVED lines=10> */
.L_x_2499:
[----:B------:R-:W-:Y:S02]  /*11c50*/  ULDC UR4, c[0x0][0xc3c] ;  /* 0x00030f0000047ab9 */ /* 0x000fe40000000800 */
[----:B--2---:R-:W-:-:S13]  /*11c60*/  ISETP.GE.AND P0, PT, R19, UR4, PT ;  /* 0x0000000413007c0c */ /* 0x004fda000bf06270 */
[----:B------:R-:W-:Y:S05]  /*11c70*/  @!P0 BRA `(.L_x_2511) ;  /* 0xffffffb0006c8947 */ /* 0x000fea000383ffff */
[----:B------:R-:W-:Y:S05]  /*11c80*/  BSYNC B8 ;  /* 0x0000000000087941 */ /* 0x000fea0003800000 */
.L_x_2446:
[----:B-1----:R-:W2:Y:S01]  /*11c90*/  LDL.LU R0, [R1+0x14] ;  /* 0x0000140001007983 */ /* 0x002ea20000300800 */
[----:B------:R-:W-:Y:S01]  /*11ca0*/  BSSY B0, `(.L_x_2512) ;  /* 0x000000b000007945 */ /* 0x000fe20003800000 */
[----:B------:R-:W1:Y:S01]  /*11cb0*/  S2R R5, SR_CgaCtaId ;  /* 0x0000000000057919 */ /* 0x000e620000008800 */
[----:B--2---:R-:W-:-:S05]  /*11cc0*/  VIADD R0, R0, 0x1 ;  /* 0x0000000100007836 */ /* 0x004fca0000000000 */
        /* <DEDUP_REMOVED lines=8> */
.L_x_2632:
[----:B------:R-:W-:Y:S05]  /*11d50*/  BSYNC B0 ;  /* 0x0000000000007941 */ /* 0x000fea0003800000 */
.L_x_2512:
[----:B------:R-:W-:-:S03]  /*11d60*/  UMOV UR4, 0xffffffff ;  /* 0xffffffff00047882 */ /* 0x000fc60000000000 */
[----:B------:R-:W-:Y:S05]  /*11d70*/  BRA.DIV UR4, `(.L_x_2514) ;  /* 0x0000003a04f07947 */ /* 0x000fea000b800000 */
[----:B-1----:R-:W1:Y:S02]  /*11d80*/  S2R R0, SR_TID.X ;  /* 0x0000000000007919 */ /* 0x002e640000002100 */
[----:B-1----:R-:W-:-:S04]  /*11d90*/  SHF.R.U32.HI R0, RZ, 0x5, R0 ;  /* 0x00000005ff007819 */ /* 0x002fc80000011600 */
[----:B------:R-:W-:-:S05]  /*11da0*/  LOP3.LUT R0, R0, 0x3, RZ, 0xc0, !PT ;  /* 0x0000000300007812 */ /* 0x000fca00078ec0ff */
[----:B------:R1:W2:Y:S02]  /*11db0*/  SHFL.IDX PT, R14, R0, RZ, 0x1f ;  /* 0x00001fff000e7589 */ /* 0x0002a400000e0000 */
.L_x_2635:
[----:B--2---:R-:W-:Y:S01]  /*11dc0*/  ISETP.NE.AND P0, PT, R14, RZ, PT ;  /* 0x000000ff0e00720c */ /* 0x004fe20003f05270 */
[----:B------:R-:W-:-:S12]  /*11dd0*/  BSSY B0, `(.L_x_2515) ;  /* 0x0000026000007945 */ /* 0x000fd80003800000 */
[----:B------:R-:W-:Y:S05]  /*11de0*/  @P0 BRA `(.L_x_2516) ;  /* 0x0000000000900947 */ /* 0x000fea0003800000 */
[----:B------:R-:W-:-:S03]  /*11df0*/  UMOV UR4, 0xffffffff ;  /* 0xffffffff00047882 */ /* 0x000fc60000000000 */
[----:B------:R-:W-:Y:S05]  /*11e00*/  BRA.DIV UR4, `(.L_x_2517) ;  /* 0x0000003e04007947 */ /* 0x000fea000b800000 */
[----:B------:R-:W-:-:S13]  /*11e10*/  ELECT P6, URZ, PT ;  /* 0x00000000003f782f */ /* 0x000fda00038c0000 */
.L_x_2638:
[----:B------:R-:W-:Y:S05]  /*11e20*/  @!P6 BRA `(.L_x_2516) ;  /* 0x000000000080e947 */ /* 0x000fea0003800000 */
[----:B-1----:R-:W2:Y:S02]  /*11e30*/  LDL R0, [R1+0x1c] ;  /* 0x00001c0001007983 */ /* 0x002ea40000100800 */
[----:B--2---:R-:W-:-:S13]  /*11e40*/  R2UR UR4, R0 ;  /* 0x00000000000472ca */ /* 0x004fda00000e0000 */
[----:B------:R-:W-:-:S06]  /*11e50*/  ULOP3.LUT UR4, UR4, 0x2, URZ, 0xfc, !UPT ;  /* 0x0000000204047892 */ /* 0x000fcc000f8efc3f */
[----:B------:R-:W-:-:S05]  /*11e60*/  IMAD.U32 R0, RZ, RZ, UR4 ;  /* 0x00000004ff007e24 */ /* 0x000fca000f8e00ff */
[----:B------:R-:W-:-:S13]  /*11e70*/  ISETP.NE.AND P0, PT, R0, 0x3, PT ;  /* 0x000000030000780c */ /* 0x000fda0003f05270 */
[----:B------:R-:W-:Y:S05]  /*11e80*/  @!P0 BRA `(.L_x_2518) ;  /* 0x0000000000048947 */ /* 0x000fea0003800000 */
[----:B------:R-:W-:Y:S01]  /*11e90*/  BPT.TRAP 0x1 ;  /* 0x000000040000795c */ /* 0x000fe20000300000 */
.L_x_2518:
[C---:B------:R-:W-:Y:S01]  /*11ea0*/  IMAD R5, R27.reuse, 0x8, R4 ;  /* 0x000000081b057824 */ /* 0x040fe200078e0204 */
[----:B------:R-:W-:Y:S02]  /*11eb0*/  SHF.L.U32 R0, R28, 0x1f, RZ ;  /* 0x0000001f1c007819 */ /* 0x000fe400000006ff */
[----:B------:R-:W-:Y:S02]  /*11ec0*/  IADD3 R27, R27, 0x1, RZ ;  /* 0x000000011b1b7810 */ /* 0x000fe40007ffe0ff */
[----:B------:R-:W1:Y:S02]  /*11ed0*/  SYNCS.PHASECHK.TRANS64.TRYWAIT P1, [R5+URZ+0x2a840], R0 ;  /* 0x02a84000050075a7 */ /* 0x000e64000802017f */
[----:B------:R-:W-:-:S04]  /*11ee0*/  ISETP.NE.AND P2, PT, R27, 0x2, PT ;  /* 0x000000021b00780c */ /* 0x000fc80003f45270 */
[----:B------:R-:W-:Y:S01]  /*11ef0*/  SEL R3, RZ, 0x1, P2 ;  /* 0x00000001ff037807 */ /* 0x000fe20001000000 */
[----:B-1----:R-:W-:Y:S08]  /*11f00*/  @!P1 BRA `(.L_x_2519) ;  /* 0x0000003800e09947 */ /* 0x002ff00003800000 */
.L_x_2639:
[----:B------:R-:W-:Y:S02]  /*11f10*/  SEL R27, R27, RZ, P2 ;  /* 0x000000ff1b1b7207 */ /* 0x000fe40001000000 */
[----:B------:R-:W-:Y:S01]  /*11f20*/  LOP3.LUT R2, R28, R3, RZ, 0x3c, !PT ;  /* 0x000000031c027212 */ /* 0x000fe200078e3cff */
[----:B------:R-:W-:Y:S06]  /*11f30*/  @!P0 BRA `(.L_x_2520) ;  /* 0x0000000000048947 */ /* 0x000fec0003800000 */
[----:B------:R-:W-:Y:S01]  /*11f40*/  BPT.TRAP 0x1 ;  /* 0x000000040000795c */ /* 0x000fe20000300000 */
.L_x_2520:
[----:B------:R-:W-:Y:S01]  /*11f50*/  IMAD R27, R27, 0x8, R4 ;  /* 0x000000081b1b7824 */ /* 0x000fe200078e0204 */
[----:B------:R-:W-:-:S04]  /*11f60*/  SHF.L.U32 R2, R2, 0x1f, RZ ;  /* 0x0000001f02027819 */ /* 0x000fc800000006ff */
[----:B------:R-:W2:Y:S02]  /*11f70*/  SYNCS.PHASECHK.TRANS64.TRYWAIT P1, [R27+URZ+0x2a840], R2 ;  /* 0x02a840021b0075a7 */ /* 0x000ea4000802017f */
[----:B--2---:R-:W-:Y:S05]  /*11f80*/  @!P1 BRA `(.L_x_2521) ;  /* 0x0000003800d49947 */ /* 0x004fea0003800000 */
.L_x_2640:
[----:B------:R-:W-:Y:S05]  /*11f90*/  @!P0 BRA `(.L_x_2522) ;  /* 0x0000000000048947 */ /* 0x000fea0003800000 */
[----:B------:R-:W-:Y:S01]  /*11fa0*/  BPT.TRAP 0x1 ;  /* 0x000000040000795c */ /* 0x000fe20000300000 */
.L_x_2522:
[----:B------:R-:W3:Y:S02]  /*11fb0*/  SYNCS.PHASECHK.TRANS64.TRYWAIT P1, [R5+URZ+0x2a860], R0 ;  /* 0x02a86000050075a7 */ /* 0x000ee4000802017f */
[----:B---3--:R-:W-:Y:S05]  /*11fc0*/  @!P1 BRA `(.L_x_2523) ;  /* 0x0000003800d89947 */ /* 0x008fea0003800000 */
.L_x_2641:
[----:B------:R-:W-:Y:S05]  /*11fd0*/  @!P0 BRA `(.L_x_2524) ;  /* 0x0000000000048947 */ /* 0x000fea0003800000 */
[----:B------:R-:W-:Y:S01]  /*11fe0*/  BPT.TRAP 0x1 ;  /* 0x000000040000795c */ /* 0x000fe20000300000 */
.L_x_2524:
[----:B----4-:R4:W0:Y:S02]  /*11ff0*/  SYNCS.PHASECHK.TRANS64.TRYWAIT P0, [R27+URZ+0x2a860], R2 ;  /* 0x02a860021b0075a7 */ /* 0x010824000800017f */
[----:B0-----:R-:W-:Y:S05]  /*12000*/  @!P0 NANOSLEEP.SYNCS 0x989680 ;  /* 0x009896800000895d */ /* 0x001fea0003900000 */
[----:B------:R-:W0:Y:S02]  /*12010*/  @!P0 SYNCS.PHASECHK.TRANS64 P0, [R27+URZ+0x2a860], R2 ;  /* 0x02a860021b0085a7 */ /* 0x000e24000800007f */
[----:B0-----:R-:W-:Y:S05]  /*12020*/  @!P0 BRA `(.L_x_2524) ;  /* 0xfffffffc00f08947 */ /* 0x001fea000383ffff */
.L_x_2516:
[----:B------:R-:W-:Y:S05]  /*12030*/  BSYNC B0 ;  /* 0x0000000000007941 */ /* 0x000fea0003800000 */
.L_x_2515:
[----:B------:R-:W-:Y:S05]  /*12040*/  EXIT ;  /* 0x000000000000794d */ /* 0x000fea0003800000 */
.L_x_2379:
[----:B0-----:R-:W-:-:S04]  /*12050*/  IMAD.U32 R3, RZ, RZ, UR40 ;  /* 0x00000028ff037e24 */ /* 0x001fc8000f8e00ff */
[----:B------:R0:W1:Y:S03]  /*12060*/  SYNCS.PHASECHK.TRANS64.TRYWAIT P1, [R3+URZ+0x2a800], R0 ;  /* 0x02a80000030075a7 */ /* 0x000066000802017f */
[----:B-1----:R-:W-:Y:S05]  /*12070*/  @!P1 NANOSLEEP.SYNCS 0x989680 ;  /* 0x009896800000995d */ /* 0x002fea0003900000 */
[----:B------:R-:W1:Y:S02]  /*12080*/  @!P1 SYNCS.PHASECHK.TRANS64 P1, [R3+URZ+0x2a800], R0 ;  /* 0x02a80000030095a7 */ /* 0x000e64000802007f */
[----:B-1----:R-:W-:Y:S05]  /*12090*/  @!P1 BRA `(.L_x_2379) ;  /* 0xfffffffc00ec9947 */ /* 0x002fea000383ffff */
[----:B------:R-:W-:Y:S05]  /*120a0*/  BRA `(.L_x_2525) ;  /* 0xfffffefc00607947 */ /* 0x000fea000383ffff */
.L_x_2383:
[----:B-1----:R1:W2:Y:S02]  /*120b0*/  SYNCS.PHASECHK.TRANS64.TRYWAIT P1, [R0+URZ+0x2a830], R3 ;  /* 0x02a83003000075a7 */ /* 0x0022a4000802017f */
[----:B--2---:R-:W-:Y:S05]  /*120c0*/  @!P1 NANOSLEEP.SYNCS 0x989680 ;  /* 0x009896800000995d */ /* 0x004fea0003900000 */
[----:B------:R-:W2:Y:S02]  /*120d0*/  @!P1 SYNCS.PHASECHK.TRANS64 P1, [R0+URZ+0x2a830], R3 ;  /* 0x02a83003000095a7 */ /* 0x000ea4000802007f */
[----:B--2---:R-:W-:Y:S05]  /*120e0*/  @!P1 BRA `(.L_x_2383) ;  /* 0xfffffffc00f09947 */ /* 0x004fea000383ffff */
[----:B------:R-:W-:Y:S05]  /*120f0*/  BRA `(.L_x_2382) ;  /* 0xfffffefc007c7947 */ /* 0x000fea000383ffff */
.L_x_2389:
[----:B-1----:R-:W-:-:S04]  /*12100*/  IMAD.U32 R5, RZ, RZ, UR7 ;  /* 0x00000007ff057e24 */ /* 0x002fc8000f8e00ff */
[----:B------:R1:W2:Y:S03]  /*12110*/  SYNCS.PHASECHK.TRANS64.TRYWAIT P1, [R5+URZ+0x2a830], R4 ;  /* 0x02a83004050075a7 */ /* 0x0002a6000802017f */
[----:B--2---:R-:W-:Y:S05]  /*12120*/  @!P1 NANOSLEEP.SYNCS 0x989680 ;  /* 0x009896800000995d */ /* 0x004fea0003900000 */
[----:B------:R-:W2:Y:S02]  /*12130*/  @!P1 SYNCS.PHASECHK.TRANS64 P1, [R5+URZ+0x2a830], R4 ;  /* 0x02a83004050095a7 */ /* 0x000ea4000802007f */
[----:B--2---:R-:W-:Y:S05]  /*12140*/  @!P1 BRA `(.L_x_2389) ;  /* 0xfffffffc00ec9947 */ /* 0x004fea000383ffff */
[----:B------:R-:W-:Y:S05]  /*12150*/  BRA `(.L_x_2388) ;  /* 0xffffff1c008c7947 */ /* 0x000fea000383ffff */
.L_x_2393:
[----:B-1----:R-:W-:-:S04]  /*12160*/  IMAD.U32 R5, RZ, RZ, UR10 ;  /* 0x0000000aff057e24 */ /* 0x002fc8000f8e00ff */
[----:B------:R1:W3:Y:S03]  /*12170*/  SYNCS.PHASECHK.TRANS64.TRYWAIT P1, [R5+URZ+0x2a850], R0 ;  /* 0x02a85000050075a7 */ /* 0x0002e6000802017f */
[----:B---3--:R-:W-:Y:S05]  /*12180*/  @!P1 NANOSLEEP.SYNCS 0x989680 ;  /* 0x009896800000995d */ /* 0x008fea0003900000 */
[----:B------:R-:W3:Y:S02]  /*12190*/  @!P1 SYNCS.PHASECHK.TRANS64 P1, [R5+URZ+0x2a850], R0 ;  /* 0x02a85000050095a7 */ /* 0x000ee4000802007f */
[----:B---3--:R-:W-:Y:S05]  /*121a0*/  @!P1 BRA `(.L_x_2393) ;  /* 0xfffffffc00ec9947 */ /* 0x008fea000383ffff */
[----:B------:R-:W-:Y:S05]  /*121b0*/  BRA `(.L_x_2392) ;  /* 0xffffff2400d47947 */ /* 0x000fea000383ffff */
.L_x_2401:
[----:B-1----:R-:W-:-:S04]  /*121c0*/  IMAD.U32 R5, RZ, RZ, UR7 ;  /* 0x00000007ff057e24 */ /* 0x002fc8000f8e00ff */
[----:B------:R1:W2:Y:S03]  /*121d0*/  SYNCS.PHASECHK.TRANS64.TRYWAIT P1, [R5+URZ+0x2a830], R4 ;  /* 0x02a83004050075a7 */ /* 0x0002a6000802017f */
[----:B--2---:R-:W-:Y:S05]  /*121e0*/  @!P1 NANOSLEEP.SYNCS 0x989680 ;  /* 0x009896800000995d */ /* 0x004fea0003900000 */
[----:B------:R-:W2:Y:S02]  /*121f0*/  @!P1 SYNCS.PHASECHK.TRANS64 P1, [R5+URZ+0x2a830], R4 ;  /* 0x02a83004050095a7 */ /* 0x000ea4000802007f */
[----:B--2---:R-:W-:Y:S05]  /*12200*/  @!P1 BRA `(.L_x_2401) ;  /* 0xfffffffc00ec9947 */ /* 0x004fea000383ffff */
[----:B------:R-:W-:Y:S05]  /*12210*/  BRA `(.L_x_2400) ;  /* 0xffffff4000807947 */ /* 0x000fea000383ffff */
.L_x_2405:
[----:B-1----:R-:W-:-:S04]  /*12220*/  IMAD.U32 R5, RZ, RZ, UR15 ;  /* 0x0000000fff057e24 */ /* 0x002fc8000f8e00ff */
[----:B------:R1:W3:Y:S03]  /*12230*/  SYNCS.PHASECHK.TRANS64.TRYWAIT P1, [R5+URZ+0x2a850], R0 ;  /* 0x02a85000050075a7 */ /* 0x0002e6000802017f */
[----:B---3--:R-:W-:Y:S05]  /*12240*/  @!P1 NANOSLEEP.SYNCS 0x989680 ;  /* 0x009896800000995d */ /* 0x008fea0003900000 */
[----:B------:R-:W3:Y:S02]  /*12250*/  @!P1 SYNCS.PHASECHK.TRANS64 P1, [R5+URZ+0x2a850], R0 ;  /* 0x02a85000050095a7 */ /* 0x000ee4000802007f */
[----:B---3--:R-:W-:Y:S05]  /*12260*/  @!P1 BRA `(.L_x_2405) ;  /* 0xfffffffc00ec9947 */ /* 0x008fea000383ffff */
[----:B------:R-:W-:Y:S05]  /*12270*/  BRA `(.L_x_2404) ;  /* 0xffffff4800c87947 */ /* 0x000fea000383ffff */
.L_x_2412:
[----:B-1----:R-:W-:-:S04]  /*12280*/  IMAD.U32 R3, RZ, RZ, UR5 ;  /* 0x00000005ff037e24 */ /* 0x002fc8000f8e00ff */
[----:B------:R1:W2:Y:S03]  /*12290*/  SYNCS.PHASECHK.TRANS64.TRYWAIT P1, [R3+URZ+0x2a850], R0 ;  /* 0x02a85000030075a7 */ /* 0x0002a6000802017f */
[----:B--2---:R-:W-:Y:S05]  /*122a0*/  @!P1 NANOSLEEP.SYNCS 0x989680 ;  /* 0x009896800000995d */ /* 0x004fea0003900000 */
[----:B------:R-:W2:Y:S02]  /*122b0*/  @!P1 SYNCS.PHASECHK.TRANS64 P1, [R3+URZ+0x2a850], R0 ;  /* 0x02a85000030095a7 */ /* 0x000ea4000802007f */
[----:B--2---:R-:W-:Y:S05]  /*122c0*/  @!P1 BRA `(.L_x_2412) ;  /* 0xfffffffc00ec9947 */ /* 0x004fea000383ffff */
[----:B------:R-:W-:Y:S05]  /*122d0*/  BRA `(.L_x_2411) ;  /* 0xffffff6000647947 */ /* 0x000fea000383ffff */
.L_x_2460:
[----:B------:R-:W-:Y:S01]  /*122e0*/  SHF.R.U32.HI R7, RZ, 0x5, R21 ;  /* 0x00000005ff077819 */ /* 0x000fe20000011615 */
[----:B------:R-:W-:Y:S01]  /*122f0*/  BSSY B0, `(.L_x_2526) ;  /* 0x0000009000007945 */ /* 0x000fe20003800000 */
[----:B------:R-:W-:Y:S02]  /*12300*/  IMAD.MOV.U32 R12, RZ, RZ, RZ ;  /* 0x000000ffff0c7224 */ /* 0x000fe400078e00ff */
[----:B------:R-:W-:Y:S01]  /*12310*/  LOP3.LUT R7, R7, 0x3, RZ, 0xc0, !PT ;  /* 0x0000000307077812 */ /* 0x000fe200078ec0ff */
[----:B------:R-:W-:Y:S02]  /*12320*/  IMAD.MOV.U32 R11, RZ, RZ, 0x1f ;  /* 0x0000001fff0b7424 */ /* 0x000fe400078e00ff */
[----:B------:R-:W-:Y:S02]  /*12330*/  IMAD.MOV.U32 R15, RZ, RZ, -0x1 ;  /* 0xffffffffff0f7424 */ /* 0x000fe400078e00ff */
[----:B------:R-:W-:-:S07]  /*12340*/  IMAD.MOV.U32 R13, RZ, RZ, R7 ;  /* 0x000000ffff0d7224 */ /* 0x000fce00078e0007 */
[----:B-----5:R-:W-:Y:S05]  /*12350*/  WARPSYNC.COLLECTIVE R15, `(.L_x_2527) ;  /* 0x000000000f087348 */ /* 0x020fea0003c00000 */
[----:B------:R0:W1:Y:S02]  /*12360*/  SHFL.IDX P6, R14, R13, R12, R11 ;  /* 0x0000000c0d0e7389 */ /* 0x00006400000c000b */
[----:B01---5:R-:W-:Y:S01]  /*12370*/  ENDCOLLECTIVE ;  /* 0x000000000000791b */ /* 0x023fe20003800000 */
.L_x_2527:
[----:B------:R-:W-:Y:S05]  /*12380*/  BSYNC B0 ;  /* 0x0000000000007941 */ /* 0x000fea0003800000 */
.L_x_2526:
[----:B------:R-:W-:Y:S05]  /*12390*/  BRA `(.L_x_2528) ;  /* 0xffffffb800ec7947 */ /* 0x000fea000383ffff */
.L_x_2463:
[----:B0-----:R0:W1:Y:S02]  /*123a0*/  SYNCS.PHASECHK.TRANS64.TRYWAIT P0, [R7+URZ+0x2a840], R2 ;  /* 0x02a84002070075a7 */ /* 0x001064000800017f */
[----:B-1----:R-:W-:Y:S05]  /*123b0*/  @!P0 NANOSLEEP.SYNCS 0x989680 ;  /* 0x009896800000895d */ /* 0x002fea0003900000 */
[----:B------:R-:W1:Y:S02]  /*123c0*/  @!P0 SYNCS.PHASECHK.TRANS64 P0, [R7+URZ+0x2a840], R2 ;  /* 0x02a84002070085a7 */ /* 0x000e64000800007f */
[----:B-1----:R-:W-:Y:S05]  /*123d0*/  @!P0 BRA `(.L_x_2463) ;  /* 0xfffffffc00f08947 */ /* 0x002fea000383ffff */
[----:B------:R-:W-:Y:S05]  /*123e0*/  BRA `(.L_x_2529) ;  /* 0xffffffbc00547947 */ /* 0x000fea000383ffff */
.L_x_2464:
        /* <DEDUP_REMOVED lines=8> */
.L_x_2531:
[----:B------:R-:W-:Y:S05]  /*12470*/  BSYNC B0 ;  /* 0x0000000000007941 */ /* 0x000fea0003800000 */
.L_x_2530:
        /* <DEDUP_REMOVED lines=9> */
.L_x_2532:
[----:B------:R-:W-:Y:S01]  /*12510*/  MOV R13, R0 ;  /* 0x00000000000d7202 */ /* 0x000fe20000000f00 */
[----:B------:R-:W-:Y:S02]  /*12520*/  IMAD.MOV.U32 R12, RZ, RZ, 0x1 ;  /* 0x00000001ff0c7424 */ /* 0x000fe400078e00ff */
[----:B------:R-:W-:-:S07]  /*12530*/  IMAD.MOV.U32 R3, RZ, RZ, R14 ;  /* 0x000000ffff037224 */ /* 0x000fce00078e000e */
[----:B------:R-:W-:Y:S05]  /*12540*/  WARPSYNC.COLLECTIVE R15, `(.L_x_2533) ;  /* 0x000000000f087348 */ /* 0x000fea0003c00000 */
[----:B------:R0:W1:Y:S02]  /*12550*/  SHFL.IDX P6, R14, R13, R12, R11 ;  /* 0x0000000c0d0e7389 */ /* 0x00006400000c000b */
[----:B01----:R-:W-:Y:S01]  /*12560*/  ENDCOLLECTIVE ;  /* 0x000000000000791b */ /* 0x003fe20003800000 */
.L_x_2533:
        /* <DEDUP_REMOVED lines=17> */
.L_x_2534:
[----:B------:R-:W-:Y:S02]  /*12680*/  @P1 IMAD R8, R5, 0x2, R22 ;  /* 0x0000000205081824 */ /* 0x000fe400078e0216 */
[----:B------:R-:W-:Y:S02]  /*12690*/  IMAD.MOV.U32 R13, RZ, RZ, R0 ;  /* 0x000000ffff0d7224 */ /* 0x000fe400078e0000 */
[----:B------:R-:W-:Y:S02]  /*126a0*/  IMAD.MOV.U32 R12, RZ, RZ, 0x2 ;  /* 0x00000002ff0c7424 */ /* 0x000fe400078e00ff */
[----:B------:R-:W-:-:S07]  /*126b0*/  IMAD.MOV.U32 R3, RZ, RZ, R14 ;  /* 0x000000ffff037224 */ /* 0x000fce00078e000e */
[----:B------:R-:W-:Y:S05]  /*126c0*/  WARPSYNC.COLLECTIVE R15, `(.L_x_2535) ;  /* 0x000000000f087348 */ /* 0x000fea0003c00000 */
[----:B------:R0:W1:Y:S02]  /*126d0*/  SHFL.IDX P6, R14, R13, R12, R11 ;  /* 0x0000000c0d0e7389 */ /* 0x00006400000c000b */
[----:B01----:R-:W-:Y:S01]  /*126e0*/  ENDCOLLECTIVE ;  /* 0x000000000000791b */ /* 0x003fe20003800000 */
.L_x_2535:
        /* <DEDUP_REMOVED lines=17> */
.L_x_2536:
[----:B------:R-:W-:Y:S02]  /*12800*/  @P1 IMAD R8, R5, 0x2, R22 ;  /* 0x0000000205081824 */ /* 0x000fe400078e0216 */
[----:B------:R-:W-:Y:S02]  /*12810*/  IMAD.MOV.U32 R13, RZ, RZ, R0 ;  /* 0x000000ffff0d7224 */ /* 0x000fe400078e0000 */
[----:B------:R-:W-:Y:S02]  /*12820*/  IMAD.MOV.U32 R12, RZ, RZ, 0x3 ;  /* 0x00000003ff0c7424 */ /* 0x000fe400078e00ff */
[----:B------:R-:W-:-:S07]  /*12830*/  IMAD.MOV.U32 R3, RZ, RZ, R14 ;  /* 0x000000ffff037224 */ /* 0x000fce00078e000e */
[----:B------:R-:W-:Y:S05]  /*12840*/  WARPSYNC.COLLECTIVE R15, `(.L_x_2537) ;  /* 0x000000000f087348 */ /* 0x000fea0003c00000 */
[----:B------:R0:W1:Y:S02]  /*12850*/  SHFL.IDX P6, R14, R13, R12, R11 ;  /* 0x0000000c0d0e7389 */ /* 0x00006400000c000b */
[----:B01----:R-:W-:Y:S01]  /*12860*/  ENDCOLLECTIVE ;  /* 0x000000000000791b */ /* 0x003fe20003800000 */
.L_x_2537:
        /* <DEDUP_REMOVED lines=17> */
.L_x_2538:
[----:B------:R-:W-:Y:S02]  /*12980*/  @P1 IMAD R8, R5, 0x2, R22 ;  /* 0x0000000205081824 */ /* 0x000fe400078e0216 */
[----:B------:R-:W-:Y:S02]  /*12990*/  IMAD.MOV.U32 R13, RZ, RZ, R0 ;  /* 0x000000ffff0d7224 */ /* 0x000fe400078e0000 */
[----:B------:R-:W-:Y:S02]  /*129a0*/  IMAD.MOV.U32 R12, RZ, RZ, 0x4 ;  /* 0x00000004ff0c7424 */ /* 0x000fe400078e00ff */
[----:B------:R-:W-:-:S07]  /*129b0*/  IMAD.MOV.U32 R3, RZ, RZ, R14 ;  /* 0x000000ffff037224 */ /* 0x000fce00078e000e */
[----:B------:R-:W-:Y:S05]  /*129c0*/  WARPSYNC.COLLECTIVE R15, `(.L_x_2539) ;  /* 0x000000000f087348 */ /* 0x000fea0003c00000 */
[----:B------:R0:W1:Y:S02]  /*129d0*/  SHFL.IDX P6, R14, R13, R12, R11 ;  /* 0x0000000c0d0e7389 */ /* 0x00006400000c000b */
[----:B01----:R-:W-:Y:S01]  /*129e0*/  ENDCOLLECTIVE ;  /* 0x000000000000791b */ /* 0x003fe20003800000 */
.L_x_2539:
        /* <DEDUP_REMOVED lines=17> */
.L_x_2540:
[----:B------:R-:W-:Y:S02]  /*12b00*/  @P1 IMAD R8, R5, 0x2, R22 ;  /* 0x0000000205081824 */ /* 0x000fe400078e0216 */
[----:B------:R-:W-:Y:S02]  /*12b10*/  IMAD.MOV.U32 R13, RZ, RZ, R0 ;  /* 0x000000ffff0d7224 */ /* 0x000fe400078e0000 */
[----:B------:R-:W-:Y:S02]  /*12b20*/  IMAD.MOV.U32 R12, RZ, RZ, 0x5 ;  /* 0x00000005ff0c7424 */ /* 0x000fe400078e00ff */
[----:B------:R-:W-:-:S07]  /*12b30*/  IMAD.MOV.U32 R3, RZ, RZ, R14 ;  /* 0x000000ffff037224 */ /* 0x000fce00078e000e */
[----:B------:R-:W-:Y:S05]  /*12b40*/  WARPSYNC.COLLECTIVE R15, `(.L_x_2541) ;  /* 0x000000000f087348 */ /* 0x000fea0003c00000 */
[----:B------:R0:W1:Y:S02]  /*12b50*/  SHFL.IDX P6, R14, R13, R12, R11 ;  /* 0x0000000c0d0e7389 */ /* 0x00006400000c000b */
[----:B01----:R-:W-:Y:S01]  /*12b60*/  ENDCOLLECTIVE ;  /* 0x000000000000791b */ /* 0x003fe20003800000 */
.L_x_2541:
        /* <DEDUP_REMOVED lines=10> */
.L_x_2542:
        /* <DEDUP_REMOVED lines=8> */
.L_x_2469:
[----:B------:R-:W-:Y:S02]  /*12c90*/  IMAD.MOV.U32 R13, RZ, RZ, R4 ;  /* 0x000000ffff0d7224 */ /* 0x000fe400078e0004 */
[----:B------:R-:W-:Y:S02]  /*12ca0*/  IMAD.MOV.U32 R12, RZ, RZ, RZ ;  /* 0x000000ffff0c7224 */ /* 0x000fe400078e00ff */
[----:B------:R-:W-:Y:S02]  /*12cb0*/  IMAD.MOV.U32 R11, RZ, RZ, 0x181f ;  /* 0x0000181fff0b7424 */ /* 0x000fe400078e00ff */
[----:B------:R-:W-:Y:S02]  /*12cc0*/  IMAD.MOV.U32 R15, RZ, RZ, -0x1 ;  /* 0xffffffffff0f7424 */ /* 0x000fe400078e00ff */
[----:B-----5:R-:W-:Y:S02]  /*12cd0*/  IMAD R5, R10, R6, RZ ;  /* 0x000000060a057224 */ /* 0x020fe400078e02ff */
[----:B------:R-:W-:-:S07]  /*12ce0*/  IMAD R17, R17, 0x80, R9 ;  /* 0x0000008011117824 */ /* 0x000fce00078e0209 */
[----:B------:R-:W-:Y:S05]  /*12cf0*/  WARPSYNC.COLLECTIVE R15, `(.L_x_2544) ;  /* 0x000000000f087348 */ /* 0x000fea0003c00000 */
[----:B------:R0:W1:Y:S02]  /*12d00*/  SHFL.IDX P6, R14, R13, R12, R11 ;  /* 0x0000000c0d0e7389 */ /* 0x00006400000c000b */
[----:B01----:R-:W-:Y:S01]  /*12d10*/  ENDCOLLECTIVE ;  /* 0x000000000000791b */ /* 0x003fe20003800000 */
.L_x_2544:
[C---:B------:R-:W-:Y:S01]  /*12d20*/  VIADD R6, R17.reuse, 0x10 ;  /* 0x0000001011067836 */ /* 0x040fe20000000000 */
[----:B------:R-:W-:Y:S01]  /*12d30*/  ISETP.GE.AND P1, PT, R17, R5, PT ;  /* 0x000000051100720c */ /* 0x000fe20003f26270 */
[----:B------:R-:W-:Y:S02]  /*12d40*/  IMAD.MOV.U32 R13, RZ, RZ, R0 ;  /* 0x000000ffff0d7224 */ /* 0x000fe400078e0000 */
[----:B------:R-:W-:-:S10]  /*12d50*/  IMAD.MOV.U32 R2, RZ, RZ, R14 ;  /* 0x000000ffff027224 */ /* 0x000fd400078e000e */
[----:B------:R-:W-:Y:S05]  /*12d60*/  WARPSYNC.COLLECTIVE R15, `(.L_x_2545) ;  /* 0x000000000f087348 */ /* 0x000fea0003c00000 */
[----:B------:R0:W1:Y:S02]  /*12d70*/  SHFL.IDX P6, R14, R13, R12, R11 ;  /* 0x0000000c0d0e7389 */ /* 0x00006400000c000b */
[----:B01----:R-:W-:Y:S01]  /*12d80*/  ENDCOLLECTIVE ;  /* 0x000000000000791b */ /* 0x003fe20003800000 */
.L_x_2545:
        /* <DEDUP_REMOVED lines=8> */
.L_x_2546:
        /* <DEDUP_REMOVED lines=8> */
[----:B------:R-:W-:Y:S02]  /*12e90*/  VIADD R6, R17, 0x20 ;  /* 0x0000002011067836 */ /* 0x000fe40000000000 */
[----:B0-----:R-:W-:-:S08]  /*12ea0*/  IMAD.MOV.U32 R2, RZ, RZ, R14 ;  /* 0x000000ffff027224 */ /* 0x001fd000078e000e */
[----:B------:R-:W-:Y:S05]  /*12eb0*/  WARPSYNC.COLLECTIVE R15, `(.L_x_2547) ;  /* 0x000000000f087348 */ /* 0x000fea0003c00000 */
[----:B------:R0:W1:Y:S02]  /*12ec0*/  SHFL.IDX P6, R14, R13, R12, R11 ;  /* 0x0000000c0d0e7389 */ /* 0x00006400000c000b */
[----:B01----:R-:W-:Y:S01]  /*12ed0*/  ENDCOLLECTIVE ;  /* 0x000000000000791b */ /* 0x003fe20003800000 */
.L_x_2547:
        /* <DEDUP_REMOVED lines=8> */
.L_x_2548:
[----:B------:R-:W-:-:S05]  /*12f60*/  @!P1 IMAD.MOV.U32 R3, RZ, RZ, R7 ;  /* 0x000000ffff039224 */ /* 0x000fca00078e0007 */
        /* <DEDUP_REMOVED lines=8> */
[----:B------:R-:W-:Y:S02]  /*12ff0*/  VIADD R6, R17, 0x30 ;  /* 0x0000003011067836 */ /* 0x000fe40000000000 */
[----:B0-----:R-:W-:-:S10]  /*13000*/  IMAD.MOV.U32 R2, RZ, RZ, R14 ;  /* 0x000000ffff027224 */ /* 0x001fd400078e000e */
[----:B------:R-:W-:Y:S05]  /*13010*/  WARPSYNC.COLLECTIVE R15, `(.L_x_2549) ;  /* 0x000000000f087348 */ /* 0x000fea0003c00000 */
[----:B------:R0:W1:Y:S02]  /*13020*/  SHFL.IDX P6, R14, R13, R12, R11 ;  /* 0x0000000c0d0e7389 */ /* 0x00006400000c000b */
[----:B01----:R-:W-:Y:S01]  /*13030*/  ENDCOLLECTIVE ;  /* 0x000000000000791b */ /* 0x003fe20003800000 */
.L_x_2549:
        /* <DEDUP_REMOVED lines=8> */
.L_x_2550:
        /* <DEDUP_REMOVED lines=14> */
.L_x_2551:
        /* <DEDUP_REMOVED lines=8> */
.L_x_2552:
        /* <DEDUP_REMOVED lines=14> */
.L_x_2553:
        /* <DEDUP_REMOVED lines=8> */
.L_x_2554:
        /* <DEDUP_REMOVED lines=14> */
.L_x_2555:
        /* <DEDUP_REMOVED lines=8> */
.L_x_2556:
        /* <DEDUP_REMOVED lines=13> */
.L_x_2557:
        /* <DEDUP_REMOVED lines=8> */
.L_x_2558:
        /* <DEDUP_REMOVED lines=12> */
.L_x_2559:
[----:B------:R-:W-:Y:S05]  /*136f0*/  BRA `(.L_x_2560) ;  /* 0xffffffbc00207947 */ /* 0x000fea000383ffff */
.L_x_2474:
[----:B0-----:R0:W1:Y:S02]  /*13700*/  SYNCS.PHASECHK.TRANS64.TRYWAIT P0, [R22+URZ+0x2a820], R3 ;  /* 0x02a82003160075a7 */ /* 0x001064000800017f */
[----:B-1----:R-:W-:Y:S05]  /*13710*/  @!P0 NANOSLEEP.SYNCS 0x989680 ;  /* 0x009896800000895d */ /* 0x002fea0003900000 */
[----:B------:R-:W1:Y:S02]  /*13720*/  @!P0 SYNCS.PHASECHK.TRANS64 P0, [R22+URZ+0x2a820], R3 ;  /* 0x02a82003160085a7 */ /* 0x000e64000800007f */
[----:B-1----:R-:W-:Y:S05]  /*13730*/  @!P0 BRA `(.L_x_2474) ;  /* 0xfffffffc00f08947 */ /* 0x002fea000383ffff */
[----:B------:R-:W-:Y:S05]  /*13740*/  BRA `(.L_x_2561) ;  /* 0xffffffbc00987947 */ /* 0x000fea000383ffff */
.L_x_2479:
[----:B0-----:R0:W1:Y:S02]  /*13750*/  SYNCS.PHASECHK.TRANS64.TRYWAIT P0, [R6+URZ+0x2a840], R3 ;  /* 0x02a84003060075a7 */ /* 0x001064000800017f */
[----:B-1----:R-:W-:Y:S05]  /*13760*/  @!P0 NANOSLEEP.SYNCS 0x989680 ;  /* 0x009896800000895d */ /* 0x002fea0003900000 */
[----:B------:R-:W1:Y:S02]  /*13770*/  @!P0 SYNCS.PHASECHK.TRANS64 P0, [R6+URZ+0x2a840], R3 ;  /* 0x02a84003060085a7 */ /* 0x000e64000800007f */
[----:B-1----:R-:W-:Y:S05]  /*13780*/  @!P0 BRA `(.L_x_2479) ;  /* 0xfffffffc00f08947 */ /* 0x002fea000383ffff */
[----:B------:R-:W-:Y:S05]  /*13790*/  BRA `(.L_x_2562) ;  /* 0xffffffc0005c7947 */ /* 0x000fea000383ffff */
.L_x_2480:
        /* <DEDUP_REMOVED lines=8> */
.L_x_2564:
[----:B------:R-:W-:Y:S05]  /*13820*/  BSYNC B1 ;  /* 0x0000000000017941 */ /* 0x000fea0003800000 */
.L_x_2563:
        /* <DEDUP_REMOVED lines=10> */
.L_x_2565:
        /* <DEDUP_REMOVED lines=8> */
.L_x_2566:
        /* <DEDUP_REMOVED lines=14> */
.L_x_2567:
[----:B------:R-:W-:Y:S02]  /*13a30*/  IMAD.MOV.U32 R13, RZ, RZ, R5 ;  /* 0x000000ffff0d7224 */ /* 0x000fe400078e0005 */
[----:B------:R-:W-:Y:S02]  /*13a40*/  IMAD.MOV.U32 R12, RZ, RZ, 0x2 ;  /* 0x00000002ff0c7424 */ /* 0x000fe400078e00ff */
[----:B------:R-:W-:-:S07]  /*13a50*/  IMAD.MOV.U32 R2, RZ, RZ, R14 ;  /* 0x000000ffff027224 */ /* 0x000fce00078e000e */
[----:B------:R-:W-:Y:S05]  /*13a60*/  WARPSYNC.COLLECTIVE R15, `(.L_x_2568) ;  /* 0x000000000f087348 */ /* 0x000fea0003c00000 */
[----:B------:R0:W1:Y:S02]  /*13a70*/  SHFL.IDX P6, R14, R13, R12, R11 ;  /* 0x0000000c0d0e7389 */ /* 0x00006400000c000b */
[----:B01----:R-:W-:Y:S01]  /*13a80*/  ENDCOLLECTIVE ;  /* 0x000000000000791b */ /* 0x003fe20003800000 */
.L_x_2568:
        /* <DEDUP_REMOVED lines=13> */
.L_x_2569:
[----:B------:R-:W-:Y:S01]  /*13b60*/  MOV R13, R5 ;  /* 0x00000005000d7202 */ /* 0x000fe20000000f00 */
[----:B------:R-:W-:Y:S02]  /*13b70*/  IMAD.MOV.U32 R12, RZ, RZ, 0x3 ;  /* 0x00000003ff0c7424 */ /* 0x000fe400078e00ff */
[----:B------:R-:W-:-:S07]  /*13b80*/  IMAD.MOV.U32 R2, RZ, RZ, R14 ;  /* 0x000000ffff027224 */ /* 0x000fce00078e000e */
[----:B------:R-:W-:Y:S05]  /*13b90*/  WARPSYNC.COLLECTIVE R15, `(.L_x_2570) ;  /* 0x000000000f087348 */ /* 0x000fea0003c00000 */
[----:B------:R0:W1:Y:S02]  /*13ba0*/  SHFL.IDX P6, R14, R13, R12, R11 ;  /* 0x0000000c0d0e7389 */ /* 0x00006400000c000b */
[----:B01----:R-:W-:Y:S01]  /*13bb0*/  ENDCOLLECTIVE ;  /* 0x000000000000791b */ /* 0x003fe20003800000 */
.L_x_2570:
        /* <DEDUP_REMOVED lines=13> */
.L_x_2571:
[----:B------:R-:W-:Y:S02]  /*13c90*/  IMAD.MOV.U32 R13, RZ, RZ, R5 ;  /* 0x000000ffff0d7224 */ /* 0x000fe400078e0005 */
[----:B------:R-:W-:Y:S02]  /*13ca0*/  IMAD.MOV.U32 R12, RZ, RZ, 0x4 ;  /* 0x00000004ff0c7424 */ /* 0x000fe400078e00ff */
[----:B------:R-:W-:-:S07]  /*13cb0*/  IMAD.MOV.U32 R2, RZ, RZ, R14 ;  /* 0x000000ffff027224 */ /* 0x000fce00078e000e */
[----:B------:R-:W-:Y:S05]  /*13cc0*/  WARPSYNC.COLLECTIVE R15, `(.L_x_2572) ;  /* 0x000000000f087348 */ /* 0x000fea0003c00000 */
[----:B------:R0:W1:Y:S02]  /*13cd0*/  SHFL.IDX P6, R14, R13, R12, R11 ;  /* 0x0000000c0d0e7389 */ /* 0x00006400000c000b */
[----:B01----:R-:W-:Y:S01]  /*13ce0*/  ENDCOLLECTIVE ;  /* 0x000000000000791b */ /* 0x003fe20003800000 */
.L_x_2572:
        /* <DEDUP_REMOVED lines=13> */
.L_x_2573:
[----:B------:R-:W-:Y:S02]  /*13dc0*/  IMAD.MOV.U32 R13, RZ, RZ, R5 ;  /* 0x000000ffff0d7224 */ /* 0x000fe400078e0005 */
[----:B------:R-:W-:Y:S02]  /*13dd0*/  IMAD.MOV.U32 R12, RZ, RZ, 0x5 ;  /* 0x00000005ff0c7424 */ /* 0x000fe400078e00ff */
[----:B------:R-:W-:-:S07]  /*13de0*/  IMAD.MOV.U32 R2, RZ, RZ, R14 ;  /* 0x000000ffff027224 */ /* 0x000fce00078e000e */
[----:B------:R-:W-:Y:S05]  /*13df0*/  WARPSYNC.COLLECTIVE R15, `(.L_x_2574) ;  /* 0x000000000f087348 */ /* 0x000fea0003c00000 */
[----:B------:R0:W1:Y:S02]  /*13e00*/  SHFL.IDX P6, R14, R13, R12, R11 ;  /* 0x0000000c0d0e7389 */ /* 0x00006400000c000b */
[----:B01----:R-:W-:Y:S01]  /*13e10*/  ENDCOLLECTIVE ;  /* 0x000000000000791b */ /* 0x003fe20003800000 */
.L_x_2574:
        /* <DEDUP_REMOVED lines=13> */
.L_x_2575:
[----:B------:R-:W-:Y:S01]  /*13ef0*/  IMAD.MOV.U32 R2, RZ, RZ, R14 ;  /* 0x000000ffff027224 */ /* 0x000fe200078e000e */
[----:B------:R-:W-:Y:S06]  /*13f00*/  BRA `(.L_x_2576) ;  /* 0xffffffbc008c7947 */ /* 0x000fec000383ffff */
.L_x_2485:
[----:B-1----:R1:W4:Y:S02]  /*13f10*/  SYNCS.PHASECHK.TRANS64.TRYWAIT P0, [R4+URZ+0x2a860], R2 ;  /* 0x02a86002040075a7 */ /* 0x002324000800017f */
[----:B----4-:R-:W-:Y:S05]  /*13f20*/  @!P0 NANOSLEEP.SYNCS 0x989680 ;  /* 0x009896800000895d */ /* 0x010fea0003900000 */
[----:B------:R-:W4:Y:S02]  /*13f30*/  @!P0 SYNCS.PHASECHK.TRANS64 P0, [R4+URZ+0x2a860], R2 ;  /* 0x02a86002040085a7 */ /* 0x000f24000800007f */
[----:B----4-:R-:W-:Y:S05]  /*13f40*/  @!P0 BRA `(.L_x_2485) ;  /* 0xfffffffc00f08947 */ /* 0x010fea000383ffff */
[----:B------:R-:W-:Y:S05]  /*13f50*/  BRA `(.L_x_2577) ;  /* 0xffffffbc00e87947 */ /* 0x000fea000383ffff */
.L_x_2486:
        /* <DEDUP_REMOVED lines=8> */
.L_x_2579:
[----:B------:R-:W-:Y:S05]  /*13fe0*/  BSYNC B1 ;  /* 0x0000000000017941 */ /* 0x000fea0003800000 */
.L_x_2578:
[----:B------:R-:W-:Y:S01]  /*13ff0*/  IMAD.MOV.U32 R13, RZ, RZ, R18 ;  /* 0x000000ffff0d7224 */ /* 0x000fe200078e0012 */
[----:B------:R-:W-:Y:S01]  /*14000*/  MOV R11, 0x181f ;  /* 0x0000181f000b7802 */ /* 0x000fe20000000f00 */
[----:B------:R-:W-:Y:S02]  /*14010*/  IMAD.MOV.U32 R12, RZ, RZ, RZ ;  /* 0x000000ffff0c7224 */ /* 0x000fe400078e00ff */
[----:B------:R-:W-:Y:S02]  /*14020*/  IMAD.MOV.U32 R15, RZ, RZ, -0x1 ;  /* 0xffffffffff0f7424 */ /* 0x000fe400078e00ff */
[----:B------:R-:W-:Y:S02]  /*14030*/  IMAD.MOV.U32 R3, RZ, RZ, R14 ;  /* 0x000000ffff037224 */ /* 0x000fe400078e000e */
[----:B------:R-:W-:-:S07]  /*14040*/  IMAD R5, R5, 0x2, R22 ;  /* 0x0000000205057824 */ /* 0x000fce00078e0216 */
[----:B------:R-:W-:Y:S05]  /*14050*/  WARPSYNC.COLLECTIVE R15, `(.L_x_2580) ;  /* 0x000000000f087348 */ /* 0x000fea0003c00000 */
[----:B------:R0:W1:Y:S02]  /*14060*/  SHFL.IDX P6, R14, R13, R12, R11 ;  /* 0x0000000c0d0e7389 */ /* 0x00006400000c000b */
[----:B01----:R-:W-:Y:S01]  /*14070*/  ENDCOLLECTIVE ;  /* 0x000000000000791b */ /* 0x003fe20003800000 */
.L_x_2580:
[----:B------:R-:W-:Y:S02]  /*14080*/  IMAD.MOV.U32 R13, RZ, RZ, R24 ;  /* 0x000000ffff0d7224 */ /* 0x000fe400078e0018 */
[----:B------:R-:W-:Y:S02]  /*14090*/  IMAD.MOV.U32 R12, RZ, RZ, 0x1 ;  /* 0x00000001ff0c7424 */ /* 0x000fe400078e00ff */
[----:B------:R-:W-:-:S07]  /*140a0*/  IMAD.MOV.U32 R2, RZ, RZ, R14 ;  /* 0x000000ffff027224 */ /* 0x000fce00078e000e */
[----:B------:R-:W-:Y:S05]  /*140b0*/  WARPSYNC.COLLECTIVE R15, `(.L_x_2581) ;  /* 0x000000000f087348 */ /* 0x000fea0003c00000 */
[----:B------:R0:W1:Y:S02]  /*140c0*/  SHFL.IDX P6, R14, R13, R12, R11 ;  /* 0x0000000c0d0e7389 */ /* 0x00006400000c000b */
[----:B01----:R-:W-:Y:S01]  /*140d0*/  ENDCOLLECTIVE ;  /* 0x000000000000791b */ /* 0x003fe20003800000 */
.L_x_2581:
        /* <DEDUP_REMOVED lines=15> */
.L_x_2582:
[----:B------:R-:W-:Y:S02]  /*141d0*/  IMAD.MOV.U32 R13, RZ, RZ, R24 ;  /* 0x000000ffff0d7224 */ /* 0x000fe400078e0018 */
[----:B------:R-:W-:Y:S02]  /*141e0*/  IMAD.MOV.U32 R12, RZ, RZ, 0x2 ;  /* 0x00000002ff0c7424 */ /* 0x000fe400078e00ff */
[----:B------:R-:W-:-:S07]  /*141f0*/  IMAD.MOV.U32 R2, RZ, RZ, R14 ;  /* 0x000000ffff027224 */ /* 0x000fce00078e000e */
[----:B------:R-:W-:Y:S05]  /*14200*/  WARPSYNC.COLLECTIVE R15, `(.L_x_2583) ;  /* 0x000000000f087348 */ /* 0x000fea0003c00000 */
[----:B------:R0:W1:Y:S02]  /*14210*/  SHFL.IDX P6, R14, R13, R12, R11 ;  /* 0x0000000c0d0e7389 */ /* 0x00006400000c000b */
[----:B01----:R-:W-:Y:S01]  /*14220*/  ENDCOLLECTIVE ;  /* 0x000000000000791b */ /* 0x003fe20003800000 */
.L_x_2583:
        /* <DEDUP_REMOVED lines=14> */
.L_x_2584:
[----:B------:R-:W-:Y:S02]  /*14310*/  IMAD.MOV.U32 R13, RZ, RZ, R24 ;  /* 0x000000ffff0d7224 */ /* 0x000fe400078e0018 */
[----:B------:R-:W-:Y:S02]  /*14320*/  IMAD.MOV.U32 R12, RZ, RZ, 0x3 ;  /* 0x00000003ff0c7424 */ /* 0x000fe400078e00ff */
[----:B------:R-:W-:-:S07]  /*14330*/  IMAD.MOV.U32 R2, RZ, RZ, R14 ;  /* 0x000000ffff027224 */ /* 0x000fce00078e000e */
[----:B------:R-:W-:Y:S05]  /*14340*/  WARPSYNC.COLLECTIVE R15, `(.L_x_2585) ;  /* 0x000000000f087348 */ /* 0x000fea0003c00000 */
[----:B------:R0:W1:Y:S02]  /*14350*/  SHFL.IDX P6, R14, R13, R12, R11 ;  /* 0x0000000c0d0e7389 */ /* 0x00006400000c000b */
[----:B01----:R-:W-:Y:S01]  /*14360*/  ENDCOLLECTIVE ;  /* 0x000000000000791b */ /* 0x003fe20003800000 */
.L_x_2585:
        /* <DEDUP_REMOVED lines=14> */
.L_x_2586:
[----:B------:R-:W-:Y:S01]  /*14450*/  IMAD.MOV.U32 R13, RZ, RZ, R24 ;  /* 0x000000ffff0d7224 */ /* 0x000fe200078e0018 */
[----:B------:R-:W-:Y:S01]  /*14460*/  MOV R12, 0x4 ;  /* 0x00000004000c7802 */ /* 0x000fe20000000f00 */
[----:B------:R-:W-:-:S07]  /*14470*/  IMAD.MOV.U32 R2, RZ, RZ, R14 ;  /* 0x000000ffff027224 */ /* 0x000fce00078e000e */
[----:B------:R-:W-:Y:S05]  /*14480*/  WARPSYNC.COLLECTIVE R15, `(.L_x_2587) ;  /* 0x000000000f087348 */ /* 0x000fea0003c00000 */
[----:B------:R0:W1:Y:S02]  /*14490*/  SHFL.IDX P6, R14, R13, R12, R11 ;  /* 0x0000000c0d0e7389 */ /* 0x00006400000c000b */
[----:B01----:R-:W-:Y:S01]  /*144a0*/  ENDCOLLECTIVE ;  /* 0x000000000000791b */ /* 0x003fe20003800000 */
.L_x_2587:
        /* <DEDUP_REMOVED lines=14> */
.L_x_2588:
[----:B------:R-:W-:Y:S02]  /*14590*/  IMAD.MOV.U32 R13, RZ, RZ, R24 ;  /* 0x000000ffff0d7224 */ /* 0x000fe400078e0018 */
[----:B------:R-:W-:Y:S02]  /*145a0*/  IMAD.MOV.U32 R12, RZ, RZ, 0x5 ;  /* 0x00000005ff0c7424 */ /* 0x000fe400078e00ff */
[----:B------:R-:W-:-:S07]  /*145b0*/  IMAD.MOV.U32 R2, RZ, RZ, R14 ;  /* 0x000000ffff027224 */ /* 0x000fce00078e000e */
[----:B------:R-:W-:Y:S05]  /*145c0*/  WARPSYNC.COLLECTIVE R15, `(.L_x_2589) ;  /* 0x000000000f087348 */ /* 0x000fea0003c00000 */
[----:B------:R0:W1:Y:S02]  /*145d0*/  SHFL.IDX P6, R14, R13, R12, R11 ;  /* 0x0000000c0d0e7389 */ /* 0x00006400000c000b */
[----:B01----:R-:W-:Y:S01]  /*145e0*/  ENDCOLLECTIVE ;  /* 0x000000000000791b */ /* 0x003fe20003800000 */
.L_x_2589:
        /* <DEDUP_REMOVED lines=13> */
.L_x_2590:
[----:B------:R-:W-:Y:S01]  /*146c0*/  @!PT LDS RZ, [RZ] ;  /* 0x00000000fffff984 */ /* 0x000fe20000000800 */
[----:B------:R-:W-:Y:S01]  /*146d0*/  @!PT LDS RZ, [RZ] ;  /* 0x00000000fffff984 */ /* 0x000fe20000000800 */
[----:B------:R-:W-:Y:S01]  /*146e0*/  @!PT LDS RZ, [RZ] ;  /* 0x00000000fffff984 */ /* 0x000fe20000000800 */
[----:B------:R1:W-:Y:S01]  /*146f0*/  LDGSTS.E.BYPASS.LTC128B.128 [R5+0x5400], desc[UR36][R2.64+0x80], !P2 ;  /* 0x0540008002057fae */ /* 0x0003e2000d101d64 */
[----:B------:R-:W-:Y:S05]  /*14700*/  BRA `(.L_x_2591) ;  /* 0xffffffb800d47947 */ /* 0x000fea000383ffff */
.L_x_2494:
[----:B0-----:R0:W1:Y:S02]  /*14710*/  SYNCS.PHASECHK.TRANS64.TRYWAIT P0, [R0+URZ+0x2a860], R3 ;  /* 0x02a86003000075a7 */ /* 0x001064000800017f */
[----:B-1----:R-:W-:Y:S05]  /*14720*/  @!P0 NANOSLEEP.SYNCS 0x989680 ;  /* 0x009896800000895d */ /* 0x002fea0003900000 */
[----:B------:R-:W1:Y:S02]  /*14730*/  @!P0 SYNCS.PHASECHK.TRANS64 P0, [R0+URZ+0x2a860], R3 ;  /* 0x02a86003000085a7 */ /* 0x000e64000800007f */
[----:B-1----:R-:W-:Y:S05]  /*14740*/  @!P0 BRA `(.L_x_2494) ;  /* 0xfffffffc00f08947 */ /* 0x002fea000383ffff */
[----:B------:R-:W-:Y:S05]  /*14750*/  BRA `(.L_x_2592) ;  /* 0xffffffbc00e47947 */ /* 0x000fea000383ffff */
.L_x_2495:
        /* <DEDUP_REMOVED lines=8> */
.L_x_2594:
[----:B------:R-:W-:Y:S05]  /*147e0*/  BSYNC B0 ;  /* 0x0000000000007941 */ /* 0x000fea0003800000 */
.L_x_2593:
        /* <DEDUP_REMOVED lines=14> */
.L_x_2595:
        /* <DEDUP_REMOVED lines=10> */
.L_x_2596:
        /* <DEDUP_REMOVED lines=13> */
.L_x_2597:
[----:B------:R-:W-:Y:S02]  /*14a40*/  IMAD.MOV.U32 R13, RZ, RZ, R24 ;  /* 0x000000ffff0d7224 */ /* 0x000fe400078e0018 */
[----:B------:R-:W-:Y:S01]  /*14a50*/  IMAD.MOV.U32 R12, RZ, RZ, 0x2 ;  /* 0x00000002ff0c7424 */ /* 0x000fe200078e00ff */
[----:B------:R-:W-:-:S13]  /*14a60*/  IADD3 R2, P2, R14, R5, RZ ;  /* 0x000000050e027210 */ /* 0x000fda0007f5e0ff */
[----:B------:R-:W-:Y:S05]  /*14a70*/  WARPSYNC.COLLECTIVE R15, `(.L_x_2598) ;  /* 0x000000000f087348 */ /* 0x000fea0003c00000 */
[----:B------:R0:W1:Y:S02]  /*14a80*/  SHFL.IDX P6, R14, R13, R12, R11 ;  /* 0x0000000c0d0e7389 */ /* 0x00006400000c000b */
[----:B01----:R-:W-:Y:S01]  /*14a90*/  ENDCOLLECTIVE ;  /* 0x000000000000791b */ /* 0x003fe20003800000 */
.L_x_2598:
        /* <DEDUP_REMOVED lines=13> */
.L_x_2599:
[----:B------:R-:W-:Y:S02]  /*14b70*/  IMAD.MOV.U32 R13, RZ, RZ, R24 ;  /* 0x000000ffff0d7224 */ /* 0x000fe400078e0018 */
[----:B------:R-:W-:Y:S02]  /*14b80*/  IMAD.MOV.U32 R12, RZ, RZ, 0x3 ;  /* 0x00000003ff0c7424 */ /* 0x000fe400078e00ff */
[----:B------:R-:W-:-:S07]  /*14b90*/  IMAD.MOV.U32 R10, RZ, RZ, R14 ;  /* 0x000000ffff0a7224 */ /* 0x000fce00078e000e */
[----:B------:R-:W-:Y:S05]  /*14ba0*/  WARPSYNC.COLLECTIVE R15, `(.L_x_2600) ;  /* 0x000000000f087348 */ /* 0x000fea0003c00000 */
[----:B------:R0:W1:Y:S02]  /*14bb0*/  SHFL.IDX P6, R14, R13, R12, R11 ;  /* 0x0000000c0d0e7389 */ /* 0x00006400000c000b */
[----:B01----:R-:W-:Y:S01]  /*14bc0*/  ENDCOLLECTIVE ;  /* 0x000000000000791b */ /* 0x003fe20003800000 */
.L_x_2600:
        /* <DEDUP_REMOVED lines=14> */
.L_x_2601:
[----:B------:R-:W-:Y:S02]  /*14cb0*/  IMAD.MOV.U32 R13, RZ, RZ, R24 ;  /* 0x000000ffff0d7224 */ /* 0x000fe400078e0018 */
[----:B------:R-:W-:Y:S01]  /*14cc0*/  IMAD.MOV.U32 R12, RZ, RZ, 0x4 ;  /* 0x00000004ff0c7424 */ /* 0x000fe200078e00ff */
[----:B------:R-:W-:-:S13]  /*14cd0*/  IADD3 R2, P2, R14, R5, RZ ;  /* 0x000000050e027210 */ /* 0x000fda0007f5e0ff */
[----:B------:R-:W-:Y:S05]  /*14ce0*/  WARPSYNC.COLLECTIVE R15, `(.L_x_2602) ;  /* 0x000000000f087348 */ /* 0x000fea0003c00000 */
[----:B------:R0:W1:Y:S02]  /*14cf0*/  SHFL.IDX P6, R14, R13, R12, R11 ;  /* 0x0000000c0d0e7389 */ /* 0x00006400000c000b */
[----:B01----:R-:W-:Y:S01]  /*14d00*/  ENDCOLLECTIVE ;  /* 0x000000000000791b */ /* 0x003fe20003800000 */
.L_x_2602:
        /* <DEDUP_REMOVED lines=13> */
.L_x_2603:
[----:B------:R-:W-:Y:S02]  /*14de0*/  IMAD.MOV.U32 R13, RZ, RZ, R24 ;  /* 0x000000ffff0d7224 */ /* 0x000fe400078e0018 */
[----:B------:R-:W-:Y:S02]  /*14df0*/  IMAD.MOV.U32 R12, RZ, RZ, 0x5 ;  /* 0x00000005ff0c7424 */ /* 0x000fe400078e00ff */
[----:B------:R-:W-:-:S07]  /*14e00*/  IMAD.MOV.U32 R10, RZ, RZ, R14 ;  /* 0x000000ffff0a7224 */ /* 0x000fce00078e000e */
[----:B------:R-:W-:Y:S05]  /*14e10*/  WARPSYNC.COLLECTIVE R15, `(.L_x_2604) ;  /* 0x000000000f087348 */ /* 0x000fea0003c00000 */
[----:B------:R0:W1:Y:S02]  /*14e20*/  SHFL.IDX P6, R14, R13, R12, R11 ;  /* 0x0000000c0d0e7389 */ /* 0x00006400000c000b */
[----:B01----:R-:W-:Y:S01]  /*14e30*/  ENDCOLLECTIVE ;  /* 0x000000000000791b */ /* 0x003fe20003800000 */
.L_x_2604:
        /* <DEDUP_REMOVED lines=12> */
.L_x_2605:
[----:B------:R-:W-:Y:S05]  /*14f00*/  BRA `(.L_x_2606) ;  /* 0xffffffb800e07947 */ /* 0x000fea000383ffff */
.L_x_2500:
        /* <DEDUP_REMOVED lines=8> */
.L_x_2608:
[----:B------:R-:W-:Y:S05]  /*14f90*/  BSYNC B0 ;  /* 0x0000000000007941 */ /* 0x000fea0003800000 */
.L_x_2607:
        /* <DEDUP_REMOVED lines=9> */
.L_x_2609:
        /* <DEDUP_REMOVED lines=23> */
.L_x_2610:
[----:B------:R-:W-:Y:S01]  /*151a0*/  IMAD.MOV.U32 R12, RZ, RZ, 0x2 ;  /* 0x00000002ff0c7424 */ /* 0x000fe200078e00ff */
[----:B------:R-:W-:-:S05]  /*151b0*/  SEL R6, R14, RZ, P1 ;  /* 0x000000ff0e067207 */ /* 0x000fca0000800000 */
[----:B------:R-:W-:-:S04]  /*151c0*/  IMAD.IADD R6, R13, 0x1, R6 ;  /* 0x000000010d067824 */ /* 0x000fc800078e0206 */
[----:B------:R-:W-:-:S07]  /*151d0*/  IMAD.MOV.U32 R13, RZ, RZ, R6 ;  /* 0x000000ffff0d7224 */ /* 0x000fce00078e0006 */
[----:B------:R-:W-:Y:S05]  /*151e0*/  WARPSYNC.COLLECTIVE R15, `(.L_x_2611) ;  /* 0x000000000f087348 */ /* 0x000fea0003c00000 */
[----:B------:R0:W1:Y:S02]  /*151f0*/  SHFL.UP P6, R14, R13, R12, R11 ;  /* 0x0400000c0d0e7389 */ /* 0x00006400000c000b */
[----:B01----:R-:W-:Y:S01]  /*15200*/  ENDCOLLECTIVE ;  /* 0x000000000000791b */ /* 0x003fe20003800000 */
.L_x_2611:
        /* <DEDUP_REMOVED lines=8> */
.L_x_2612:
[----:B------:R-:W-:Y:S02]  /*15290*/  MOV R12, 0x8 ;  /* 0x00000008000c7802 */ /* 0x000fe40000000f00 */
[----:B------:R-:W-:-:S05]  /*152a0*/  SEL R3, R14, RZ, P3 ;  /* 0x000000ff0e037207 */ /* 0x000fca0001800000 */
[----:B------:R-:W-:-:S04]  /*152b0*/  IMAD.IADD R3, R2, 0x1, R3 ;  /* 0x0000000102037824 */ /* 0x000fc800078e0203 */
[----:B------:R-:W-:-:S07]  /*152c0*/  IMAD.MOV.U32 R13, RZ, RZ, R3 ;  /* 0x000000ffff0d7224 */ /* 0x000fce00078e0003 */
[----:B------:R-:W-:Y:S05]  /*152d0*/  WARPSYNC.COLLECTIVE R15, `(.L_x_2613) ;  /* 0x000000000f087348 */ /* 0x000fea0003c00000 */
[----:B------:R0:W1:Y:S02]  /*152e0*/  SHFL.UP P6, R14, R13, R12, R11 ;  /* 0x0400000c0d0e7389 */ /* 0x00006400000c000b */
[----:B01----:R-:W-:Y:S01]  /*152f0*/  ENDCOLLECTIVE ;  /* 0x000000000000791b */ /* 0x003fe20003800000 */
.L_x_2613:
[----:B------:R-:W-:Y:S01]  /*15300*/  IMAD.MOV.U32 R12, RZ, RZ, 0x10 ;  /* 0x00000010ff0c7424 */ /* 0x000fe200078e00ff */
[----:B------:R-:W-:-:S05]  /*15310*/  SEL R4, R14, RZ, P4 ;  /* 0x000000ff0e047207 */ /* 0x000fca0002000000 */
[----:B------:R-:W-:-:S04]  /*15320*/  IMAD.IADD R4, R3, 0x1, R4 ;  /* 0x0000000103047824 */ /* 0x000fc800078e0204 */
[----:B------:R-:W-:-:S07]  /*15330*/  IMAD.MOV.U32 R13, RZ, RZ, R4 ;  /* 0x000000ffff0d7224 */ /* 0x000fce00078e0004 */
[----:B------:R-:W-:Y:S05]  /*15340*/  WARPSYNC.COLLECTIVE R15, `(.L_x_2614) ;  /* 0x000000000f087348 */ /* 0x000fea0003c00000 */
[----:B------:R0:W1:Y:S02]  /*15350*/  SHFL.UP P6, R14, R13, R12, R11 ;  /* 0x0400000c0d0e7389 */ /* 0x00006400000c000b */
[----:B01----:R-:W-:Y:S01]  /*15360*/  ENDCOLLECTIVE ;  /* 0x000000000000791b */ /* 0x003fe20003800000 */
.L_x_2614:
        /* <DEDUP_REMOVED lines=8> */
.L_x_2615:
[----:B------:R-:W-:Y:S05]  /*153f0*/  BRA `(.L_x_2616) ;  /* 0xffffffb800ec7947 */ /* 0x000fea000383ffff */
.L_x_2503:
[----:B------:R-:W-:Y:S01]  /*15400*/  BSSY B0, `(.L_x_2617) ;  /* 0x0000007000007945 */ /* 0x000fe20003800000 */
[----:B------:R-:W-:Y:S02]  /*15410*/  IMAD.MOV.U32 R12, RZ, RZ, 0x1 ;  /* 0x00000001ff0c7424 */ /* 0x000fe400078e00ff */
[----:B------:R-:W-:Y:S02]  /*15420*/  IMAD.MOV.U32 R11, RZ, RZ, RZ ;  /* 0x000000ffff0b7224 */ /* 0x000fe400078e00ff */
[----:B------:R-:W-:-:S07]  /*15430*/  IMAD.MOV.U32 R15, RZ, RZ, -0x1 ;  /* 0xffffffffff0f7424 */ /* 0x000fce00078e00ff */
[----:B------:R-:W-:Y:S05]  /*15440*/  WARPSYNC.COLLECTIVE R15, `(.L_x_2618) ;  /* 0x000000000f087348 */ /* 0x000fea0003c00000 */
[----:B------:R0:W1:Y:S02]  /*15450*/  SHFL.UP P6, R14, R13, R12, R11 ;  /* 0x0400000c0d0e7389 */ /* 0x00006400000c000b */
[----:B01----:R-:W-:Y:S01]  /*15460*/  ENDCOLLECTIVE ;  /* 0x000000000000791b */ /* 0x003fe20003800000 */
.L_x_2618:
[----:B------:R-:W-:Y:S05]  /*15470*/  BSYNC B0 ;  /* 0x0000000000007941 */ /* 0x000fea0003800000 */
.L_x_2617:
        /* <DEDUP_REMOVED lines=8> */
.L_x_2619:
[----:B------:R-:W-:Y:S01]  /*15500*/  IMAD.MOV.U32 R12, RZ, RZ, 0x4 ;  /* 0x00000004ff0c7424 */ /* 0x000fe200078e00ff */
[----:B------:R-:W-:-:S05]  /*15510*/  SEL R2, R14, RZ, P2 ;  /* 0x000000ff0e027207 */ /* 0x000fca0001000000 */
[----:B------:R-:W-:-:S04]  /*15520*/  IMAD.IADD R2, R13, 0x1, R2 ;  /* 0x000000010d027824 */ /* 0x000fc800078e0202 */
[----:B------:R-:W-:-:S07]  /*15530*/  IMAD.MOV.U32 R13, RZ, RZ, R2 ;  /* 0x000000ffff0d7224 */ /* 0x000fce00078e0002 */
[----:B------:R-:W-:Y:S05]  /*15540*/  WARPSYNC.COLLECTIVE R15, `(.L_x_2620) ;  /* 0x000000000f087348 */ /* 0x000fea0003c00000 */
[----:B------:R0:W1:Y:S02]  /*15550*/  SHFL.UP P6, R14, R13, R12, R11 ;  /* 0x0400000c0d0e7389 */ /* 0x00006400000c000b */
[----:B01----:R-:W-:Y:S01]  /*15560*/  ENDCOLLECTIVE ;  /* 0x000000000000791b */ /* 0x003fe20003800000 */
.L_x_2620:
[----:B------:R-:W-:Y:S01]  /*15570*/  IMAD.MOV.U32 R12, RZ, RZ, 0x8 ;  /* 0x00000008ff0c7424 */ /* 0x000fe200078e00ff */
[----:B------:R-:W-:-:S05]  /*15580*/  SEL R3, R14, RZ, P3 ;  /* 0x000000ff0e037207 */ /* 0x000fca0001800000 */
[----:B------:R-:W-:-:S04]  /*15590*/  IMAD.IADD R3, R2, 0x1, R3 ;  /* 0x0000000102037824 */ /* 0x000fc800078e0203 */
[----:B------:R-:W-:-:S07]  /*155a0*/  IMAD.MOV.U32 R13, RZ, RZ, R3 ;  /* 0x000000ffff0d7224 */ /* 0x000fce00078e0003 */
[----:B------:R-:W-:Y:S05]  /*155b0*/  WARPSYNC.COLLECTIVE R15, `(.L_x_2621) ;  /* 0x000000000f087348 */ /* 0x000fea0003c00000 */
[----:B------:R0:W1:Y:S02]  /*155c0*/  SHFL.UP P6, R14, R13, R12, R11 ;  /* 0x0400000c0d0e7389 */ /* 0x00006400000c000b */
[----:B01----:R-:W-:Y:S01]  /*155d0*/  ENDCOLLECTIVE ;  /* 0x000000000000791b */ /* 0x003fe20003800000 */
.L_x_2621:
[----:B------:R-:W-:Y:S02]  /*155e0*/  MOV R12, 0x10 ;  /* 0x00000010000c7802 */ /* 0x000fe40000000f00 */
[----:B------:R-:W-:-:S05]  /*155f0*/  SEL R4, R14, RZ, P4 ;  /* 0x000000ff0e047207 */ /* 0x000fca0002000000 */
[----:B------:R-:W-:-:S04]  /*15600*/  IMAD.IADD R4, R3, 0x1, R4 ;  /* 0x0000000103047824 */ /* 0x000fc800078e0204 */
[----:B------:R-:W-:-:S07]  /*15610*/  IMAD.MOV.U32 R13, RZ, RZ, R4 ;  /* 0x000000ffff0d7224 */ /* 0x000fce00078e0004 */
[----:B------:R-:W-:Y:S05]  /*15620*/  WARPSYNC.COLLECTIVE R15, `(.L_x_2622) ;  /* 0x000000000f087348 */ /* 0x000fea0003c00000 */
[----:B------:R0:W1:Y:S02]  /*15630*/  SHFL.UP P6, R14, R13, R12, R11 ;  /* 0x0400000c0d0e7389 */ /* 0x00006400000c000b */
[----:B01----:R-:W-:Y:S01]  /*15640*/  ENDCOLLECTIVE ;  /* 0x000000000000791b */ /* 0x003fe20003800000 */
.L_x_2622:
        /* <DEDUP_REMOVED lines=8> */
.L_x_2623:
[----:B------:R-:W-:Y:S05]  /*156d0*/  BRA `(.L_x_2624) ;  /* 0xffffffb800d87947 */ /* 0x000fea000383ffff */
.L_x_2505:
[----:B------:R-:W-:Y:S01]  /*156e0*/  BSSY B0, `(.L_x_2625) ;  /* 0x0000006000007945 */ /* 0x000fe20003800000 */
[----:B------:R-:W-:Y:S01]  /*156f0*/  PLOP3.LUT P6, PT, P6, PT, PT, 0x8, 0x0 ;  /* 0x000000000000781c */ /* 0x000fe200037ce170 */
[----:B------:R-:W-:-:S12]  /*15700*/  IMAD.MOV.U32 R15, RZ, RZ, -0x1 ;  /* 0xffffffffff0f7424 */ /* 0x000fd800078e00ff */
[----:B0-----:R-:W-:Y:S05]  /*15710*/  WARPSYNC.COLLECTIVE R15, `(.L_x_2626) ;  /* 0x000000000f087348 */ /* 0x001fea0003c00000 */
[----:B------:R-:W-:Y:S01]  /*15720*/  VOTE.ANY R14, PT, P6 ;  /* 0x00000000000e7806 */ /* 0x000fe200030e0100 */
[----:B0-----:R-:W-:Y:S06]  /*15730*/  ENDCOLLECTIVE ;  /* 0x000000000000791b */ /* 0x001fec0003800000 */
.L_x_2626:
[----:B------:R-:W-:Y:S05]  /*15740*/  BSYNC B0 ;  /* 0x0000000000007941 */ /* 0x000fea0003800000 */
.L_x_2625:
        /* <DEDUP_REMOVED lines=8> */
.L_x_2627:
[----:B------:R-:W-:Y:S02]  /*157d0*/  IMAD.IADD R19, R12, 0x1, R19 ;  /* 0x000000010c137824 */ /* 0x000fe400078e0213 */
[----:B------:R-:W-:Y:S02]  /*157e0*/  IMAD.MOV.U32 R13, RZ, RZ, R8 ;  /* 0x000000ffff0d7224 */ /* 0x000fe400078e0008 */
[----:B------:R-:W-:-:S07]  /*157f0*/  IMAD.MOV.U32 R17, RZ, RZ, R14 ;  /* 0x000000ffff117224 */ /* 0x000fce00078e000e */
[----:B------:R-:W-:Y:S05]  /*15800*/  WARPSYNC.COLLECTIVE R15, `(.L_x_2628) ;  /* 0x000000000f087348 */ /* 0x000fea0003c00000 */
[----:B------:R0:W1:Y:S02]  /*15810*/  SHFL.IDX P6, R14, R13, R12, R11 ;  /* 0x0000000c0d0e7389 */ /* 0x00006400000c000b */
[----:B01----:R-:W-:Y:S01]  /*15820*/  ENDCOLLECTIVE ;  /* 0x000000000000791b */ /* 0x003fe20003800000 */
.L_x_2628:
[----:B------:R-:W-:Y:S01]  /*15830*/  IMAD.MOV.U32 R8, RZ, RZ, R14 ;  /* 0x000000ffff087224 */ /* 0x000fe200078e000e */
[----:B------:R-:W-:Y:S06]  /*15840*/  BRA `(.L_x_2629) ;  /* 0xffffffb800bc7947 */ /* 0x000fec000383ffff */
.L_x_2507:
[----:B------:R-:W-:Y:S01]  /*15850*/  BSSY B0, `(.L_x_2630) ;  /* 0x0000007000007945 */ /* 0x000fe20003800000 */
[----:B------:R-:W-:Y:S02]  /*15860*/  IMAD.MOV.U32 R13, RZ, RZ, R2 ;  /* 0x000000ffff0d7224 */ /* 0x000fe400078e0002 */
[----:B------:R-:W-:Y:S02]  /*15870*/  IMAD.MOV.U32 R11, RZ, RZ, 0x1f ;  /* 0x0000001fff0b7424 */ /* 0x000fe400078e00ff */
[----:B------:R-:W-:-:S07]  /*15880*/  IMAD.MOV.U32 R15, RZ, RZ, -0x1 ;  /* 0xffffffffff0f7424 */ /* 0x000fce00078e00ff */
[----:B0-23--:R-:W-:Y:S05]  /*15890*/  WARPSYNC.COLLECTIVE R15, `(.L_x_2631) ;  /* 0x000000000f087348 */ /* 0x00dfea0003c00000 */
[----:B------:R1:W4:Y:S02]  /*158a0*/  SHFL.IDX P6, R14, R13, R12, R11 ;  /* 0x0000000c0d0e7389 */ /* 0x00032400000c000b */
[----:B01234-:R-:W-:Y:S01]  /*158b0*/  ENDCOLLECTIVE ;  /* 0x000000000000791b */ /* 0x01ffe20003800000 */
.L_x_2631:
[----:B------:R-:W-:Y:S05]  /*158c0*/  BSYNC B0 ;  /* 0x0000000000007941 */ /* 0x000fea0003800000 */
.L_x_2630:
[----:B------:R-:W-:Y:S01]  /*158d0*/  IMAD.MOV.U32 R6, RZ, RZ, R14 ;  /* 0x000000ffff067224 */ /* 0x000fe200078e000e */
[----:B------:R-:W-:Y:S06]  /*158e0*/  BRA `(.L_x_2506) ;  /* 0xffffffb800ac7947 */ /* 0x000fec000383ffff */
.L_x_2513:
[----:B-1----:R1:W2:Y:S02]  /*158f0*/  SYNCS.PHASECHK.TRANS64.TRYWAIT P0, [R4+URZ+0x2a820], R0 ;  /* 0x02a82000040075a7 */ /* 0x0022a4000800017f */
[----:B--2---:R-:W-:Y:S05]  /*15900*/  @!P0 NANOSLEEP.SYNCS 0x989680 ;  /* 0x009896800000895d */ /* 0x004fea0003900000 */
[----:B------:R-:W2:Y:S02]  /*15910*/  @!P0 SYNCS.PHASECHK.TRANS64 P0, [R4+URZ+0x2a820], R0 ;  /* 0x02a82000040085a7 */ /* 0x000ea4000800007f */
[----:B--2---:R-:W-:Y:S05]  /*15920*/  @!P0 BRA `(.L_x_2513) ;  /* 0xfffffffc00f08947 */ /* 0x004fea000383ffff */
[----:B------:R-:W-:Y:S05]  /*15930*/  BRA `(.L_x_2632) ;  /* 0xffffffc400047947 */ /* 0x000fea000383ffff */
.L_x_2514:
        /* <DEDUP_REMOVED lines=8> */
[----:B01----:R-:W-:Y:S05]  /*159c0*/  WARPSYNC.COLLECTIVE R15, `(.L_x_2634) ;  /* 0x000000000f087348 */ /* 0x003fea0003c00000 */
[----:B------:R2:W3:Y:S02]  /*159d0*/  SHFL.IDX P6, R14, R13, R12, R11 ;  /* 0x0000000c0d0e7389 */ /* 0x0004e400000c000b */
[----:B0123--:R-:W-:Y:S01]  /*159e0*/  ENDCOLLECTIVE ;  /* 0x000000000000791b */ /* 0x00ffe20003800000 */
.L_x_2634:
[----:B------:R-:W-:Y:S05]  /*159f0*/  BSYNC B0 ;  /* 0x0000000000007941 */ /* 0x000fea0003800000 */
.L_x_2633:
[----:B------:R-:W-:Y:S05]  /*15a00*/  BRA `(.L_x_2635) ;  /* 0xffffffc000ec7947 */ /* 0x000fea000383ffff */
.L_x_2517:
[----:B------:R-:W-:Y:S01]  /*15a10*/  BSSY B1, `(.L_x_2636) ;  /* 0x0000006000017945 */ /* 0x000fe20003800000 */
[----:B------:R-:W-:-:S07]  /*15a20*/  IMAD.MOV.U32 R15, RZ, RZ, -0x1 ;  /* 0xffffffffff0f7424 */ /* 0x000fce00078e00ff */
[----:B01----:R-:W-:Y:S05]  /*15a30*/  WARPSYNC.COLLECTIVE R15, `(.L_x_2637) ;  /* 0x000000000f0c7348 */ /* 0x003fea0003c00000 */
[----:B------:R-:W-:Y:S02]  /*15a40*/  ELECT P6, UR62, PT ;  /* 0x00000000003e782f */ /* 0x000fe400038c0000 */
[----:B------:R-:W-:Y:S01]  /*15a50*/  MOV R14, UR62 ;  /* 0x0000003e000e7c02 */ /* 0x000fe20008000f00 */
[----:B01----:R-:W-:Y:S10]  /*15a60*/  ENDCOLLECTIVE ;  /* 0x000000000000791b */ /* 0x003ff40003800000 */
.L_x_2637:
[----:B------:R-:W-:Y:S05]  /*15a70*/  BSYNC B1 ;  /* 0x0000000000017941 */ /* 0x000fea0003800000 */
.L_x_2636:
[----:B------:R-:W-:Y:S05]  /*15a80*/  BRA `(.L_x_2638) ;  /* 0xffffffc000e47947 */ /* 0x000fea000383ffff */
.L_x_2519:
[----:B-1----:R1:W2:Y:S02]  /*15a90*/  SYNCS.PHASECHK.TRANS64.TRYWAIT P1, [R5+URZ+0x2a840], R0 ;  /* 0x02a84000050075a7 */ /* 0x0022a4000802017f */
[----:B--2---:R-:W-:Y:S05]  /*15aa0*/  @!P1 NANOSLEEP.SYNCS 0x989680 ;  /* 0x009896800000995d */ /* 0x004fea0003900000 */
[----:B------:R-:W2:Y:S02]  /*15ab0*/  @!P1 SYNCS.PHASECHK.TRANS64 P1, [R5+URZ+0x2a840], R0 ;  /* 0x02a84000050095a7 */ /* 0x000ea4000802007f */
[----:B--2---:R-:W-:Y:S05]  /*15ac0*/  @!P1 BRA `(.L_x_2519) ;  /* 0xfffffffc00f09947 */ /* 0x004fea000383ffff */
[----:B------:R-:W-:Y:S05]  /*15ad0*/  BRA `(.L_x_2639) ;  /* 0xffffffc4000c7947 */ /* 0x000fea000383ffff */
.L_x_2521:
[----:B--2---:R2:W3:Y:S02]  /*15ae0*/  SYNCS.PHASECHK.TRANS64.TRYWAIT P1, [R27+URZ+0x2a840], R2 ;  /* 0x02a840021b0075a7 */ /* 0x0044e4000802017f */
[----:B---3--:R-:W-:Y:S05]  /*15af0*/  @!P1 NANOSLEEP.SYNCS 0x989680 ;  /* 0x009896800000995d */ /* 0x008fea0003900000 */
[----:B------:R-:W3:Y:S02]  /*15b00*/  @!P1 SYNCS.PHASECHK.TRANS64 P1, [R27+URZ+0x2a840], R2 ;  /* 0x02a840021b0095a7 */ /* 0x000ee4000802007f */
[----:B---3--:R-:W-:Y:S05]  /*15b10*/  @!P1 BRA `(.L_x_2521) ;  /* 0xfffffffc00f09947 */ /* 0x008fea000383ffff */
[----:B------:R-:W-:Y:S05]  /*15b20*/  BRA `(.L_x_2640) ;  /* 0xffffffc400187947 */ /* 0x000fea000383ffff */
.L_x_2523:
[----:B---3--:R3:W4:Y:S02]  /*15b30*/  SYNCS.PHASECHK.TRANS64.TRYWAIT P1, [R5+URZ+0x2a860], R0 ;  /* 0x02a86000050075a7 */ /* 0x008724000802017f */
[----:B----4-:R-:W-:Y:S05]  /*15b40*/  @!P1 NANOSLEEP.SYNCS 0x989680 ;  /* 0x009896800000995d */ /* 0x010fea0003900000 */
[----:B------:R-:W4:Y:S02]  /*15b50*/  @!P1 SYNCS.PHASECHK.TRANS64 P1, [R5+URZ+0x2a860], R0 ;  /* 0x02a86000050095a7 */ /* 0x000f24000802007f */
[----:B----4-:R-:W-:Y:S05]  /*15b60*/  @!P1 BRA `(.L_x_2523) ;  /* 0xfffffffc00f09947 */ /* 0x010fea000383ffff */
[----:B------:R-:W-:Y:S05]  /*15b70*/  BRA `(.L_x_2641) ;  /* 0xffffffc400147947 */ /* 0x000fea000383ffff */
.L_x_2642:
        /* <DEDUP_REMOVED lines=16> */
.L_x_15637:


//--------------------- .text._ZN7cutlass13device_kernelIN5flash11enable_sm90INS1_16FlashAttnFwdSm90INS1_25CollectiveMainloopFwdSm90ILi2EN4cute5tupleIJNS5_1CILi1EEES8_S8_EEENS6_IJNS7_ILi128EEENS7_ILi96EEENS7_ILi192EEEEEELi128ENS_6half_tEfNS_4arch4Sm90ELb1ELb0ELb0ELb1ELb1ELb1ELb0ELb1ELb1ELb1ELb1ELb0EEENS1_21CollectiveEpilogueFwdINS6_IJSA_SA_SB_EEES9_SE_SG_Li256ELb1ELb1ELb1ELb0EEENS1_36VarlenDynamicPersistentTileSchedulerILi128ELi96ELi256ELi128ELb1ELb1ELb1ELb1ELb1ELb1EEEEEEEEEvNT_6ParamsE --------------------------
	.section	.text._ZN7cutlass13device_kernelIN5flash11enable_sm90INS1_16FlashAttnFwdSm90INS1_25CollectiveMainloopFwdSm90ILi2EN4cute5tupleIJNS5_1CILi1EEES8_S8_EEENS6_IJNS7_ILi128EEENS7_ILi96EEENS7_ILi192EEEEEELi128ENS_6half_tEfNS_4arch4Sm90ELb1ELb0ELb0ELb1ELb1ELb1ELb0ELb1ELb1ELb1ELb1ELb0EEENS1_21CollectiveEpilogueFwdINS6_IJSA_SA_SB_EEES9_SE_SG_Li256ELb1ELb1ELb1ELb0EEENS1_36VarlenDynamicPersistentTileSchedulerILi128ELi96ELi256ELi128ELb1ELb1ELb1ELb1ELb1ELb1EEEEEEEEEvNT_6ParamsE,"ax",@progbits
	.align	128
.text._ZN7cutlass13device_kernelIN5flash11enable_sm90INS1_16FlashAttnFwdSm90INS1_25CollectiveMainloopFwdSm90ILi2EN4cute5tupleIJNS5_1CILi1EEES8_S8_EEENS6_IJNS7_ILi128EEENS7_ILi96EEENS7_ILi192EEEEEELi128ENS_6half_tEfNS_4arch4Sm90ELb1ELb0ELb0ELb1ELb1ELb1ELb0ELb1ELb1ELb1ELb1ELb0EEENS1_21CollectiveEpilogueFwdINS6_IJSA_SA_SB_EEES9_SE_SG_Li256ELb1ELb1ELb1ELb0EEENS1_36VarlenDynamicPersistentTileSchedulerILi128ELi96ELi256ELi128ELb1ELb1ELb1ELb1ELb1ELb1EEEEEEEEEvNT_6ParamsE:
        .type           _ZN7cutlass13device_kernelIN5flash11enable_sm90INS1_16FlashAttnFwdSm90INS1_25CollectiveMainloopFwdSm90ILi2EN4cute5tupleIJNS5_1CILi1EEES8_S8_EEENS6_IJNS7_ILi128EEENS7_ILi96EEENS7_ILi192EEEEEELi128ENS_6half_tEfNS_4arch4Sm90ELb1ELb0ELb0ELb1ELb1ELb1ELb0ELb1ELb1ELb1ELb1ELb0EEENS1_21CollectiveEpilogueFwdINS6_IJSA_SA_SB_EEES9_SE_SG_Li256ELb1ELb1ELb1ELb0EEENS1_36VarlenDynamicPersistentTileSchedulerILi128ELi96ELi256ELi128ELb1ELb1ELb1ELb1ELb1ELb1EEEEEEEEEvNT_6ParamsE,@function
        .size           _ZN7cutlass13device_kernelIN5flash11enable_sm90INS1_16FlashAttnFwdSm90INS1_25CollectiveMainloopFwdSm90ILi2EN4cute5tupleIJNS5_1CILi1EEES8_S8_EEENS6_IJNS7_ILi128EEENS7_ILi96EEENS7_ILi192EEEEEELi128ENS_6half_tEfNS_4arch4Sm90ELb1ELb0ELb0ELb1ELb1ELb1ELb0ELb1ELb1ELb1ELb1ELb0EEENS1_21CollectiveEpilogueFwdINS6_IJSA_SA_SB_EEES9_SE_SG_Li256ELb1ELb1ELb1ELb0EEENS1_36VarlenDynamicPersistentTileSchedulerILi128ELi96ELi256ELi128ELb1ELb1ELb1ELb1ELb1ELb1EEEEEEEEEvNT_6ParamsE,(.L_x_15638 - _ZN7cutlass13device_kernelIN5flash11enable_sm90INS1_16FlashAttnFwdSm90INS1_25CollectiveMainloopFwdSm90ILi2EN4cute5tupleIJNS5_1CILi1EEES8_S8_EEENS6_IJNS7_ILi128EEENS7_ILi96EEENS7_ILi192EEEEEELi128ENS_6half_tEfNS_4arch4Sm90ELb1ELb0ELb0ELb1ELb1ELb1ELb0ELb1ELb1ELb1ELb1ELb0EEENS1_21CollectiveEpilogueFwdINS6_IJSA_SA_SB_EEES9_SE_SG_Li256ELb1ELb1ELb1ELb0EEENS1_36VarlenDynamicPersistentTileSchedulerILi128ELi96ELi256ELi128ELb1ELb1ELb1ELb1ELb1ELb1EEEEEEEEEvNT_6ParamsE)
        .other          _ZN7cutlass13device_kernelIN5flash11enable_sm90INS1_16FlashAttnFwdSm90INS1_25CollectiveMainloopFwdSm90ILi2EN4cute5tupleIJNS5_1CILi1EEES8_S8_EEENS6_IJNS7_ILi128EEENS7_ILi96EEENS7_ILi192EEEEEELi128ENS_6half_tEfNS_4arch4Sm90ELb1ELb0ELb0ELb1ELb1ELb1ELb0ELb1ELb1ELb1ELb1ELb0EEENS1_21CollectiveEpilogueFwdINS6_IJSA_SA_SB_EEES9_SE_SG_Li256ELb1ELb1ELb1ELb0EEENS1_36VarlenDynamicPersistentTileSchedulerILi128ELi96ELi256ELi128ELb1ELb1ELb1ELb1ELb1ELb1EEEEEEEEEvNT_6ParamsE,@"STO_CUDA_ENTRY STV_DEFAULT"
_ZN7cutlass13device_kernelIN5flash11enable_sm90INS1_16FlashAttnFwdSm90INS1_25CollectiveMainloopFwdSm90ILi2EN4cute5tupleIJNS5_1CILi1EEES8_S8_EEENS6_IJNS7_ILi128EEENS7_ILi96EEENS7_ILi192EEEEEELi128ENS_6half_tEfNS_4arch4Sm90ELb1ELb0ELb0ELb1ELb1ELb1ELb0ELb1ELb1ELb1ELb1ELb0EEENS1_21CollectiveEpilogueFwdINS6_IJSA_SA_SB_EEES9_SE_SG_Li256ELb1ELb1ELb1ELb0EEENS1_36VarlenDynamicPersistentTileSchedulerILi128ELi96ELi256ELi128ELb1ELb1ELb1ELb1ELb1ELb1EEEEEEEEEvNT_6ParamsE:
        /* <DEDUP_REMOVED lines=18> */
.L_x_2644:
[----:B------:R-:W-:Y:S05]  /*0120*/  BSYNC B0 ;  /* 0x0000000000007941 */ /* 0x000fea0003800000 */
.L_x_2643:
        /* <DEDUP_REMOVED lines=41> */
.L_x_2645:
        /* <DEDUP_REMOVED lines=22> */
.L_x_2646:
        /* <DEDUP_REMOVED lines=18> */
.L_x_2647:
        /* <DEDUP_REMOVED lines=22> */
.L_x_2648:
        /* <DEDUP_REMOVED lines=22> */
.L_x_2649:
[----:B------:R-:W-:Y:S01]  /*0900*/  PLOP3.LUT P0, PT, PT, PT, UP0, 0x80, 0x0 ;  /* 0x000000000000781c */ /* 0x000fe20003f0f008 */
[----:B------:R-:W-:Y:S01]  /*0910*/  UMOV UR60, 0x1 ;  /* 0x00000001003c7882 */ /* 0x000fe20000000000 */
[----:B------:R-:W-:Y:S01]  /*0920*/  NOP ;  /* 0x0000000000007918 */ /* 0x000fe20000000000 */
[----:B------:R-:W-:Y:S01]  /*0930*/  USEL UR60, UR60, 0x2, !UP0 ;  /* 0x000000023c3c7887 */ /* 0x000fe2000c000000 */
[----:B------:R-:W-:Y:S01]  /*0940*/  BSSY B9, `(.L_x_2650) ;  /* 0x00023d3000097945 */ /* 0x000fe20003800000 */
[----:B012-4-:R-:W-:Y:S08]  /*0950*/  BAR.SYNC.DEFER_BLOCKING 0x0 ;  /* 0x0000000000007b1d */ /* 0x017ff00000010000 */
[----:B------:R-:W-:Y:S05]  /*0960*/  @!P0 BRA `(.L_x_2651) ;  /* 0x000001c0003c8947 */ /* 0x000fea0003800000 */
.L_x_2652:
        /* <DEDUP_REMOVED lines=15> */
[----:B------:R-:W-:Y:S01]  /*0a60*/  VIADD R0, R0, 0xffffff80 ;  /* 0xffffff8000007836 */ /* 0x000fe20000000000 */
[----:B------:R-:W-:Y:S01]  /*0a70*/  R2UR UR61, R2 ;  /* 0x00000000023d72ca */ /* 0x000fe200000e0000 */
[----:B------:R-:W-:Y:S01]  /*0a80*/  ULOP3.LUT UR4, UR60, 0x1, URZ, 0xfc, !UPT ;  /* 0x000000013c047892 */ /* 0x000fe2000f8efc3f */
[----:B------:R-:W-:Y:S01]  /*0a90*/  IMAD.MOV.U32 R198, RZ, RZ, RZ ;  /* 0x000000ffffc67224 */ /* 0x000fe200078e00ff */
[----:B------:R-:W-:Y:S01]  /*0aa0*/  MOV R18, RZ ;  /* 0x000000ff00127202 */ /* 0x000fe20000000f00 */
[----:B------:R-:W-:Y:S01]  /*0ab0*/  IMAD.MOV.U32 R171, RZ, RZ, RZ ;  /* 0x000000ffffab7224 */ /* 0x000fe200078e00ff */
[----:B------:R-:W-:Y:S01]  /*0ac0*/  SHF.R.S32.HI R3, RZ, 0x1f, R0 ;  /* 0x0000001fff037819 */ /* 0x000fe20000011400 */
[----:B------:R-:W-:Y:S01]  /*0ad0*/  IMAD.MOV.U32 R168, RZ, RZ, RZ ;  /* 0x000000ffffa87224 */ /* 0x000fe200078e00ff */
[----:B------:R-:W-:Y:S02]  /*0ae0*/  MOV R162, RZ ;  /* 0x000000ff00a27202 */ /* 0x000fe40000000f00 */
[----:B------:R-:W-:-:S02]  /*0af0*/  LEA.HI R4, R3, R0, RZ, 0x7 ;  /* 0x0000000003047211 */ /* 0x000fc400078f38ff */
[CC--:B------:R-:W-:Y:S02]  /*0b00*/  LEA.HI R5, R3.reuse, R0.reuse, RZ, 0x4 ;  /* 0x0000000003057211 */ /* 0x0c0fe400078f20ff */
[----:B------:R-:W-:Y:S01]  /*0b10*/  LOP3.LUT R225, R4, 0xffffff80, RZ, 0xc0, !PT ;  /* 0xffffff8004e17812 */ /* 0x000fe200078ec0ff */
[----:B------:R-:W-:Y:S01]  /*0b20*/  UIADD3 UR61, UR61, 0xc400, URZ ;  /* 0x0000c4003d3d7890 */ /* 0x000fe2000fffe03f */
[----:B------:R-:W-:Y:S02]  /*0b30*/  SHF.R.S32.HI R6, RZ, 0x4, R5 ;  /* 0x00000004ff067819 */ /* 0x000fe40000011405 */
[----:B------:R-:W-:Y:S02]  /*0b40*/  IADD3 R225, R0, -R225, RZ ;  /* 0x800000e100e17210 */ /* 0x000fe40007ffe0ff */
[----:B------:R-:W-:Y:S02]  /*0b50*/  LEA.HI R221, R3, R0, RZ, 0x3 ;  /* 0x0000000003dd7211 */ /* 0x000fe400078f18ff */
[----:B------:R-:W-:-:S02]  /*0b60*/  SHF.R.S32.HI R8, RZ, 0x1f, R225 ;  /* 0x0000001fff087819 */ /* 0x000fc400000114e1 */
[----:B------:R-:W-:Y:S02]  /*0b70*/  SHF.R.S32.HI R12, RZ, 0x7, R4 ;  /* 0x00000007ff0c7819 */ /* 0x000fe40000011404 */
[CC--:B------:R-:W-:Y:S02]  /*0b80*/  LEA.HI R9, R8.reuse, R225.reuse, RZ, 0x2 ;  /* 0x000000e108097211 */ /* 0x0c0fe400078f10ff */
[----:B------:R-:W-:Y:S01]  /*0b90*/  LEA.HI R8, R8, R225, RZ, 0x5 ;  /* 0x000000e108087211 */ /* 0x000fe200078f28ff */
[----:B------:R0:W-:Y:S01]  /*0ba0*/  STL [R1+0x4c], R12 ;  /* 0x00004c0c01007387 */ /* 0x0001e20000100800 */
[--C-:B------:R-:W-:Y:S02]  /*0bb0*/  SHF.R.S32.HI R10, RZ, 0x2, R9.reuse ;  /* 0x00000002ff0a7819 */ /* 0x100fe40000011409 */
[----:B------:R-:W-:Y:S02]  /*0bc0*/  SHF.R.S32.HI R7, RZ, 0x1f, R9 ;  /* 0x0000001fff077819 */ /* 0x000fe40000011409 */
[----:B------:R-:W-:-:S02]  /*0bd0*/  SHF.R.S32.HI R8, RZ, 0x5, R8 ;  /* 0x00000005ff087819 */ /* 0x000fc40000011408 */
[----:B------:R-:W-:Y:S02]  /*0be0*/  LEA.HI R11, R7, R10, RZ, 0x3 ;  /* 0x0000000a070b7211 */ /* 0x000fe400078f18ff */
[----:B------:R-:W-:Y:S02]  /*0bf0*/  LEA.HI R7, R5, R6, RZ, 0x1 ;  /* 0x0000000605077211 */ /* 0x000fe400078f08ff */
[----:B------:R-:W-:Y:S02]  /*0c00*/  LOP3.LUT R11, R11, 0xfffffff8, RZ, 0xc0, !PT ;  /* 0xfffffff80b0b7812 */ /* 0x000fe400078ec0ff */
[----:B------:R-:W-:Y:S02]  /*0c10*/  LOP3.LUT R7, R7, 0x1ffffffe, RZ, 0xc0, !PT ;  /* 0x1ffffffe07077812 */ /* 0x000fe400078ec0ff */
[----:B------:R-:W-:Y:S01]  /*0c20*/  LOP3.LUT R5, R5, 0x3fffff0, RZ, 0xc0, !PT ;  /* 0x03fffff005057812 */ /* 0x000fe200078ec0ff */
[----:B------:R-:W-:Y:S01]  /*0c30*/  IMAD.IADD R11, R10, 0x1, -R11 ;  /* 0x000000010a0b7824 */ /* 0x000fe200078e0a0b */
[----:B------:R-:W-:Y:S01]  /*0c40*/  LEA.HI R4, R4, R12, RZ, 0x1 ;  /* 0x0000000c04047211 */ /* 0x000fe200078f08ff */
[----:B------:R-:W-:Y:S01]  /*0c50*/  IMAD.IADD R7, R6, 0x1, -R7 ;  /* 0x0000000106077824 */ /* 0x000fe200078e0a07 */
[CC--:B------:R-:W-:Y:S01]  /*0c60*/  LEA.HI R6, R3.reuse, R0.reuse, RZ, 0x5 ;  /* 0x0000000003067211 */ /* 0x0c0fe200078f28ff */
[----:B------:R-:W-:Y:S01]  /*0c70*/  IMAD R11, R8, 0x10, R11 ;  /* 0x00000010080b7824 */ /* 0x000fe200078e020b */
[----:B------:R-:W-:-:S02]  /*0c80*/  LEA.HI R8, R3, R0, RZ, 0x2 ;  /* 0x0000000003087211 */ /* 0x000fc400078f10ff */
[----:B------:R-:W-:Y:S02]  /*0c90*/  SHF.R.S32.HI R6, RZ, 0x5, R6 ;  /* 0x00000005ff067819 */ /* 0x000fe40000011406 */
[----:B------:R-:W-:Y:S02]  /*0ca0*/  LOP3.LUT R199, R8, 0xfffffffc, RZ, 0xc0, !PT ;  /* 0xfffffffc08c77812 */ /* 0x000fe400078ec0ff */
[--C-:B------:R-:W-:Y:S02]  /*0cb0*/  SHF.R.S32.HI R170, RZ, 0x2, R8.reuse ;  /* 0x00000002ffaa7819 */ /* 0x100fe40000011408 */
[C---:B------:R-:W-:Y:S02]  /*0cc0*/  IADD3 R199, R0.reuse, -R199, RZ ;  /* 0x800000c700c77210 */ /* 0x040fe40007ffe0ff */
[----:B------:R-:W-:Y:S02]  /*0cd0*/  SHF.R.S32.HI R3, RZ, 0x1f, R8 ;  /* 0x0000001fff037819 */ /* 0x000fe40000011408 */
[----:B------:R-:W-:Y:S01]  /*0ce0*/  IADD3 R5, R0, -R5, RZ ;  /* 0x8000000500057210 */ /* 0x000fe20007ffe0ff */
[----:B------:R-:W-:Y:S01]  /*0cf0*/  IMAD.SHL.U32 R160, R199, 0x4, RZ ;  /* 0x00000004c7a07824 */ /* 0x000fe200078e00ff */
[----:B------:R-:W-:Y:S01]  /*0d00*/  LEA.HI R3, R3, R170, RZ, 0x3 ;  /* 0x000000aa03037211 */ /* 0x000fe200078f18ff */
[----:B------:R-:W-:Y:S01]  /*0d10*/  IMAD.SHL.U32 R16, R199, 0x8, RZ ;  /* 0x00000008c7107824 */ /* 0x000fe200078e00ff */
[----:B------:R-:W-:Y:S01]  /*0d20*/  LOP3.LUT R193, R221, 0xfffffff8, RZ, 0xc0, !PT ;  /* 0xfffffff8ddc17812 */ /* 0x000fe200078ec0ff */
[----:B------:R-:W-:Y:S01]  /*0d30*/  VIADD R172, R160, 0x40 ;  /* 0x00000040a0ac7836 */ /* 0x000fe20000000000 */
[----:B------:R-:W-:Y:S01]  /*0d40*/  LOP3.LUT R3, R3, 0xfffffff8, RZ, 0xc0, !PT ;  /* 0xfffffff803037812 */ /* 0x000fe200078ec0ff */
[----:B------:R-:W-:Y:S01]  /*0d50*/  IMAD R8, R6, 0x10, R5 ;  /* 0x0000001006087824 */ /* 0x000fe200078e0205 */
[----:B------:R-:W-:Y:S01]  /*0d60*/  LOP3.LUT R4, R4, 0x3fffffe, RZ, 0xc0, !PT ;  /* 0x03fffffe04047812 */ /* 0x000fe200078ec0ff */
[----:B------:R-:W-:Y:S01]  /*0d70*/  VIADD R5, R170, 0x40 ;  /* 0x00000040aa057836 */ /* 0x000fe20000000000 */
[C---:B------:R-:W-:Y:S01]  /*0d80*/  IADD3 R173, R160.reuse, 0x20, RZ ;  /* 0x00000020a0ad7810 */ /* 0x040fe20007ffe0ff */
[----:B------:R-:W-:Y:S01]  /*0d90*/  IMAD.IADD R164, R160, 0x1, R172 ;  /* 0x00000001a0a47824 */ /* 0x000fe200078e02ac */
[----:B------:R-:W-:Y:S01]  /*0da0*/  SHF.L.U32 R183, R6, 0x9, RZ ;  /* 0x0000000906b77819 */ /* 0x000fe200000006ff */
[----:B------:R-:W-:Y:S01]  /*0db0*/  IMAD.IADD R224, R170, 0x1, -R3 ;  /* 0x00000001aae07824 */ /* 0x000fe200078e0a03 */
[----:B------:R-:W-:Y:S01]  /*0dc0*/  IADD3 R22, R16, 0x80, RZ ;  /* 0x0000008010167810 */ /* 0x000fe20007ffe0ff */
[----:B------:R-:W-:Y:S01]  /*0dd0*/  IMAD.IADD R4, R12, 0x1, -R4 ;  /* 0x000000010c047824 */ /* 0x000fe200078e0a04 */
[----:B------:R-:W-:Y:S01]  /*0de0*/  SHF.R.S32.HI R3, RZ, 0x1f, R164 ;  /* 0x0000001fff037819 */ /* 0x000fe200000114a4 */
[----:B------:R-:W-:Y:S01]  /*0df0*/  IMAD.IADD R193, R0, 0x1, -R193 ;  /* 0x0000000100c17824 */ /* 0x000fe200078e0ac1 */
[----:B------:R-:W-:Y:S01]  /*0e00*/  SHF.R.S32.HI R0, RZ, 0x1f, R5 ;  /* 0x0000001fff007819 */ /* 0x000fe20000011405 */
[----:B------:R-:W-:Y:S01]  /*0e10*/  IMAD.SHL.U32 R177, R5, 0x40, RZ ;  /* 0x0000004005b17824 */ /* 0x000fe200078e00ff */
[----:B------:R-:W-:Y:S01]  /*0e20*/  SHF.L.U32 R181, R224, 0x6, RZ ;  /* 0x00000006e0b57819 */ /* 0x000fe200000006ff */
[----:B------:R-:W-:Y:S01]  /*0e30*/  IMAD R21, R4, 0x40, R11 ;  /* 0x0000004004157824 */ /* 0x000fe200078e020b */
[----:B------:R-:W-:Y:S01]  /*0e40*/  LEA.HI R0, R0, R5, RZ, 0x3 ;  /* 0x0000000500007211 */ /* 0x000fe200078f18ff */
[----:B------:R-:W-:Y:S01]  /*0e50*/  IMAD R20, R8, 0x8, R7 ;  /* 0x0000000808147824 */ /* 0x000fe200078e0207 */
[-C--:B------:R-:W-:Y:S01]  /*0e60*/  LEA.HI R4, R3, R164.reuse, RZ, 0x6 ;  /* 0x000000a403047211 */ /* 0x080fe200078f30ff */
[----:B------:R-:W-:Y:S01]  /*0e70*/  IMAD.IADD R163, R160, 0x1, R173 ;  /* 0x00000001a0a37824 */ /* 0x000fe200078e02ad */
[----:B------:R-:W-:Y:S01]  /*0e80*/  LOP3.LUT R177, R177, 0x1c0, RZ, 0xc0, !PT ;  /* 0x000001c0b1b17812 */ /* 0x000fe200078ec0ff */
[----:B------:R-:W-:Y:S01]  /*0e90*/  IMAD.SHL.U32 R184, R0, 0x40, RZ ;  /* 0x0000004000b87824 */ /* 0x000fe200078e00ff */
[----:B------:R-:W-:Y:S01]  /*0ea0*/  LOP3.LUT R181, R181, 0x1c0, RZ, 0xc0, !PT ;  /* 0x000001c0b5b57812 */ /* 0x000fe200078ec0ff */
[----:B------:R-:W-:Y:S01]  /*0eb0*/  IMAD.SHL.U32 R4, R4, 0x80, RZ ;  /* 0x0000008004047824 */ /* 0x000fe200078e00ff */
[----:B------:R-:W-:Y:S01]  /*0ec0*/  LEA.HI R8, R3, R164, RZ, 0x3 ;  /* 0x000000a403087211 */ /* 0x000fe200078f18ff */
[----:B------:R-:W-:Y:S01]  /*0ed0*/  IMAD.SHL.U32 R189, R193, 0x8, RZ ;  /* 0x00000008c1bd7824 */ /* 0x000fe200078e00ff */
[----:B------:R-:W-:Y:S01]  /*0ee0*/  SHF.R.U32.HI R24, RZ, 0x3, R177 ;  /* 0x00000003ff187819 */ /* 0x000fe200000116b1 */
[----:B------:R-:W-:Y:S01]  /*0ef0*/  STL [R1+0x54], R21 ;  /* 0x0000541501007387 */ /* 0x000fe20000100800 */
[----:B------:R-:W-:Y:S01]  /*0f00*/  SHF.R.U32.HI R182, RZ, 0x3, R181 ;  /* 0x00000003ffb67819 */ /* 0x000fe200000116b5 */
[----:B------:R-:W-:Y:S01]  /*0f10*/  VIADD R192, R189, 0x40 ;  /* 0x00000040bdc07836 */ /* 0x000fe20000000000 */
[--C-:B------:R-:W-:Y:S01]  /*0f20*/  LOP3.LUT R5, R181, 0x38, R8.reuse, 0xf8, !PT ;  /* 0x00000038b5057812 */ /* 0x100fe200078ef808 */
[C---:B------:R-:W-:Y:S01]  /*0f30*/  VIADD R19, R16.reuse, 0x60 ;  /* 0x0000006010137836 */ /* 0x040fe20000000000 */
[----:B------:R-:W-:Y:S01]  /*0f40*/  LOP3.LUT R10, R177, 0x38, R8, 0xf8, !PT ;  /* 0x00000038b10a7812 */ /* 0x000fe200078ef808 */
[----:B------:R-:W-:Y:S01]  /*0f50*/  VIADD R23, R16, 0xa0 ;  /* 0x000000a010177836 */ /* 0x000fe20000000000 */
[----:B------:R-:W-:Y:S01]  /*0f60*/  SHF.R.S32.HI R0, RZ, 0x1f, R163 ;  /* 0x0000001fff007819 */ /* 0x000fe200000114a3 */
[----:B------:R-:W-:Y:S01]  /*0f70*/  VIADD R176, R160, 0x50 ;  /* 0x00000050a0b07836 */ /* 0x000fe20000000000 */
[----:B------:R-:W-:Y:S01]  /*0f80*/  LOP3.LUT R184, R184, 0xfffffe00, RZ, 0xc0, !PT ;  /* 0xfffffe00b8b87812 */ /* 0x000fe200078ec0ff */
[----:B------:R-:W-:Y:S01]  /*0f90*/  VIADD R175, R160, 0x10 ;  /* 0x00000010a0af7836 */ /* 0x000fe20000000000 */
[----:B------:R-:W-:-:S02]  /*0fa0*/  LOP3.LUT R4, R4, 0xffffe000, RZ, 0xc0, !PT ;  /* 0xffffe00004047812 */ /* 0x000fc400078ec0ff */
[----:B------:R-:W-:Y:S02]  /*0fb0*/  LOP3.LUT R5, R5, R182, RZ, 0x3c, !PT ;  /* 0x000000b605057212 */ /* 0x000fe400078e3cff */
[----:B------:R-:W-:Y:S02]  /*0fc0*/  LOP3.LUT R17, R10, R24, RZ, 0x3c, !PT ;  /* 0x000000180a117212 */ /* 0x000fe400078e3cff */
[CC--:B------:R-:W-:Y:S02]  /*0fd0*/  LEA.HI R166, R0.reuse, R163.reuse, RZ, 0x3 ;  /* 0x000000a300a67211 */ /* 0x0c0fe400078f18ff */
[-C--:B------:R-:W-:Y:S02]  /*0fe0*/  IADD3 R10, R5, R4.reuse, R183 ;  /* 0x00000004050a7210 */ /* 0x080fe40007ffe0b7 */
[----:B0-----:R-:W-:Y:S02]  /*0ff0*/  IADD3 R12, R17, R4, R184 ;  /* 0x00000004110c7210 */ /* 0x001fe40007ffe0b8 */
[----:B------:R-:W-:-:S02]  /*1000*/  LEA.HI R0, R0, R163, RZ, 0x6 ;  /* 0x000000a300007211 */ /* 0x000fc400078f30ff */
[----:B------:R-:W-:Y:S02]  /*1010*/  SHF.R.S32.HI R4, RZ, 0x1f, R189 ;  /* 0x0000001fff047819 */ /* 0x000fe400000114bd */
[----:B------:R-:W-:Y:S01]  /*1020*/  LOP3.LUT R4, R9, 0x7ffffffc, RZ, 0xc0, !PT ;  /* 0x7ffffffc09047812 */ /* 0x000fe200078ec0ff */
[----:B------:R-:W-:Y:S01]  /*1030*/  IMAD.SHL.U32 R0, R0, 0x80, RZ ;  /* 0x0000008000007824 */ /* 0x000fe200078e00ff */
[----:B------:R-:W-:Y:S02]  /*1040*/  LOP3.LUT R3, R181, 0x38, R166, 0xf8, !PT ;  /* 0x00000038b5037812 */ /* 0x000fe400078ef8a6 */
[----:B------:R-:W-:Y:S01]  /*1050*/  LOP3.LUT R9, R177, 0x38, R16, 0xf8, !PT ;  /* 0x00000038b1097812 */ /* 0x000fe200078ef810 */
[----:B------:R-:W-:Y:S01]  /*1060*/  IMAD.IADD R4, R225, 0x1, -R4 ;  /* 0x00000001e1047824 */ /* 0x000fe200078e0a04 */
[----:B------:R-:W-:Y:S02]  /*1070*/  LOP3.LUT R0, R0, 0xffffe000, RZ, 0xc0, !PT ;  /* 0xffffe00000007812 */ /* 0x000fe400078ec0ff */
[----:B------:R-:W-:Y:S01]  /*1080*/  LOP3.LUT R3, R3, R182, RZ, 0x3c, !PT ;  /* 0x000000b603037212 */ /* 0x000fe200078e3cff */
[----:B------:R-:W-:Y:S01]  /*1090*/  IMAD.SHL.U32 R190, R4, 0x2, RZ ;  /* 0x0000000204be7824 */ /* 0x000fe200078e00ff */
[----:B------:R-:W-:-:S02]  /*10a0*/  LOP3.LUT R6, R177, 0x38, R166, 0xf8, !PT ;  /* 0x00000038b1067812 */ /* 0x000fc400078ef8a6 */
[----:B------:R-:W-:Y:S01]  /*10b0*/  LOP3.LUT R9, R184, R9, R24, 0xf6, !PT ;  /* 0x00000009b8097212 */ /* 0x000fe200078ef618 */
[C---:B------:R-:W-:Y:S01]  /*10c0*/  VIADD R217, R190.reuse, 0x10 ;  /* 0x00000010bed97836 */ /* 0x040fe20000000000 */
[----:B------:R-:W-:Y:S01]  /*10d0*/  MOV R5, R13 ;  /* 0x0000000d00057202 */ /* 0x000fe20000000f00 */
[C---:B------:R-:W-:Y:S01]  /*10e0*/  VIADD R212, R190.reuse, 0x28 ;  /* 0x00000028bed47836 */ /* 0x040fe20000000000 */
[----:B------:R-:W-:Y:S01]  /*10f0*/  SHF.R.S32.HI R13, RZ, 0x1f, R192 ;  /* 0x0000001fff0d7819 */ /* 0x000fe200000114c0 */
[C---:B------:R-:W-:Y:S01]  /*1100*/  VIADD R209, R190.reuse, 0x40 ;  /* 0x00000040bed17836 */ /* 0x040fe20000000000 */
[----:B------:R-:W-:Y:S01]  /*1110*/  IADD3 R3, R3, R0, R183 ;  /* 0x0000000003037210 */ /* 0x000fe20007ffe0b7 */
[----:B------:R-:W-:Y:S01]  /*1120*/  VIADD R211, R190, 0x30 ;  /* 0x00000030bed37836 */ /* 0x000fe20000000000 */
[----:B------:R-:W-:Y:S01]  /*1130*/  SHF.L.U32 R13, R20, 0x3, RZ ;  /* 0x00000003140d7819 */ /* 0x000fe200000006ff */
[----:B------:R-:W-:Y:S01]  /*1140*/  VIADD R208, R190, 0x48 ;  /* 0x00000048bed07836 */ /* 0x000fe20000000000 */
[----:B------:R-:W-:Y:S01]  /*1150*/  LOP3.LUT R7, R6, R24, RZ, 0x3c, !PT ;  /* 0x0000001806077212 */ /* 0x000fe200078e3cff */
[C---:B------:R-:W-:Y:S01]  /*1160*/  VIADD R205, R190.reuse, 0x60 ;  /* 0x00000060becd7836 */ /* 0x040fe20000000000 */
[----:B------:R-:W-:Y:S01]  /*1170*/  LEA R4, R9, UR61, 0x1 ;  /* 0x0000003d09047c11 */ /* 0x000fe2000f8e08ff */
[----:B------:R-:W-:Y:S01]  /*1180*/  STL [R1+0x58], R13 ;  /* 0x0000580d01007387 */ /* 0x000fe20000100800 */
[C---:B------:R-:W-:Y:S01]  /*1190*/  IADD3 R216, R190.reuse, 0x18, RZ ;  /* 0x00000018bed87810 */ /* 0x040fe20007ffe0ff */
[C---:B------:R-:W-:Y:S01]  /*11a0*/  VIADD R213, R190.reuse, 0x20 ;  /* 0x00000020bed57836 */ /* 0x040fe20000000000 */
[----:B------:R-:W-:Y:S01]  /*11b0*/  SHF.R.S32.HI R167, RZ, 0x3, R8 ;  /* 0x00000003ffa77819 */ /* 0x000fe20000011408 */
[----:B------:R0:W-:Y:S01]  /*11c0*/  STL [R1+0x44], R4 ;  /* 0x0000440401007387 */ /* 0x0001e20000100800 */
[C---:B------:R-:W-:Y:S01]  /*11d0*/  IADD3 R206, R190.reuse, 0x58, RZ ;  /* 0x00000058bece7810 */ /* 0x040fe20007ffe0ff */
[C---:B------:R-:W-:Y:S01]  /*11e0*/  VIADD R207, R190.reuse, 0x50 ;  /* 0x00000050becf7836 */ /* 0x040fe20000000000 */
[----:B------:R-:W-:Y:S01]  /*11f0*/  LEA R3, R3, UR61, 0x1 ;  /* 0x0000003d03037c11 */ /* 0x000fe2000f8e08ff */
[C---:B------:R-:W-:Y:S01]  /*1200*/  VIADD R204, R190.reuse, 0x68 ;  /* 0x00000068becc7836 */ /* 0x040fe20000000000 */
[----:B------:R-:W-:Y:S01]  /*1210*/  IADD3 R11, R7, R0, R184 ;  /* 0x00000000070b7210 */ /* 0x000fe20007ffe0b8 */
[----:B------:R-:W-:Y:S01]  /*1220*/  IMAD.U32 R0, RZ, RZ, UR4 ;  /* 0x00000004ff007e24 */ /* 0x000fe2000f8e00ff */
[----:B------:R-:W-:Y:S01]  /*1230*/  SHF.R.S32.HI R8, RZ, 0x1f, R217 ;  /* 0x0000001fff087819 */ /* 0x000fe200000114d9 */
[----:B------:R1:W-:Y:S01]  /*1240*/  STL [R1+0x48], R3 ;  /* 0x0000480301007387 */ /* 0x0003e20000100800 */
[----:B------:R-:W-:Y:S01]  /*1250*/  SHF.R.S32.HI R8, RZ, 0x1f, R212 ;  /* 0x0000001fff087819 */ /* 0x000fe200000114d4 */
[C---:B------:R-:W-:Y:S01]  /*1260*/  VIADD R203, R190.reuse, 0x70 ;  /* 0x00000070becb7836 */ /* 0x040fe20000000000 */
[----:B0-----:R-:W-:Y:S01]  /*1270*/  SHF.R.S32.HI R4, RZ, 0x1f, R216 ;  /* 0x0000001fff047819 */ /* 0x001fe200000114d8 */
[----:B------:R-:W-:Y:S01]  /*1280*/  IMAD.MOV.U32 R6, RZ, RZ, R14 ;  /* 0x000000ffff067224 */ /* 0x000fe200078e000e */
[----:B------:R-:W-:Y:S01]  /*1290*/  SHF.R.S32.HI R8, RZ, 0x1f, R209 ;  /* 0x0000001fff087819 */ /* 0x000fe200000114d1 */
[----:B------:R-:W-:Y:S01]  /*12a0*/  IMAD.MOV.U32 R7, RZ, RZ, R15 ;  /* 0x000000ffff077224 */ /* 0x000fe200078e000f */
[----:B------:R-:W-:Y:S01]  /*12b0*/  SHF.R.S32.HI R4, RZ, 0x1f, R211 ;  /* 0x0000001fff047819 */ /* 0x000fe200000114d3 */
[----:B------:R-:W-:Y:S01]  /*12c0*/  VIADD R201, R190, 0x8 ;  /* 0x00000008bec97836 */ /* 0x000fe20000000000 */
[----:B------:R-:W-:-:S02]  /*12d0*/  SHF.R.S32.HI R8, RZ, 0x1f, R206 ;  /* 0x0000001fff087819 */ /* 0x000fc400000114ce */
[----:B------:R-:W-:Y:S02]  /*12e0*/  SHF.R.S32.HI R4, RZ, 0x1f, R208 ;  /* 0x0000001fff047819 */ /* 0x000fe400000114d0 */
[----:B------:R-:W-:Y:S02]  /*12f0*/  LEA R8, R11, UR61, 0x1 ;  /* 0x0000003d0b087c11 */ /* 0x000fe4000f8e08ff */
[----:B------:R-:W-:Y:S02]  /*1300*/  SHF.R.S32.HI R4, RZ, 0x1f, R205 ;  /* 0x0000001fff047819 */ /* 0x000fe400000114cd */
[----:B-1----:R-:W-:Y:S01]  /*1310*/  LEA R3, R12, UR61, 0x1 ;  /* 0x0000003d0c037c11 */ /* 0x002fe2000f8e08ff */
[----:B------:R0:W-:Y:S01]  /*1320*/  STL [R1+0x3c], R8 ;  /* 0x00003c0801007387 */ /* 0x0001e20000100800 */
[----:B------:R-:W-:Y:S02]  /*1330*/  LEA R4, R10, UR61, 0x1 ;  /* 0x0000003d0a047c11 */ /* 0x000fe4000f8e08ff */
[----:B------:R-:W-:Y:S01]  /*1340*/  LEA.HI R0, R199, R199, RZ, 0x1 ;  /* 0x000000c7c7007211 */ /* 0x000fe200078f08ff */
[----:B------:R0:W-:Y:S01]  /*1350*/  STL [R1+0x34], R3 ;  /* 0x0000340301007387 */ /* 0x0001e20000100800 */
[----:B------:R-:W-:-:S02]  /*1360*/  IADD3 R210, R190, 0x38, RZ ;  /* 0x00000038bed27810 */ /* 0x000fc40007ffe0ff */
[----:B------:R-:W-:Y:S01]  /*1370*/  LOP3.LUT R0, R0, 0x1ffffffe, RZ, 0xc0, !PT ;  /* 0x1ffffffe00007812 */ /* 0x000fe200078ec0ff */
[----:B------:R0:W-:Y:S01]  /*1380*/  STL [R1+0x40], R4 ;  /* 0x0000400401007387 */ /* 0x0001e20000100800 */
[----:B------:R-:W-:Y:S02]  /*1390*/  IADD3 R202, R190, 0x78, RZ ;  /* 0x00000078beca7810 */ /* 0x000fe40007ffe0ff */
[----:B------:R-:W-:Y:S01]  /*13a0*/  SHF.R.S32.HI R9, RZ, 0x1f, R213 ;  /* 0x0000001fff097819 */ /* 0x000fe200000114d5 */
[----:B------:R-:W-:Y:S01]  /*13b0*/  IMAD.IADD R0, R199, 0x1, -R0 ;  /* 0x00000001c7007824 */ /* 0x000fe200078e0a00 */
[----:B------:R-:W-:Y:S02]  /*13c0*/  SHF.R.S32.HI R9, RZ, 0x1f, R210 ;  /* 0x0000001fff097819 */ /* 0x000fe400000114d2 */
[----:B------:R-:W-:Y:S01]  /*13d0*/  SHF.R.S32.HI R221, RZ, 0x3, R221 ;  /* 0x00000003ffdd7819 */ /* 0x000fe200000114dd */
[----:B------:R-:W-:Y:S01]  /*13e0*/  IMAD R191, R0, 0x8, R21 ;  /* 0x0000000800bf7824 */ /* 0x000fe200078e0215 */
[----:B------:R-:W-:-:S02]  /*13f0*/  SHF.R.S32.HI R17, RZ, 0x1f, R16 ;  /* 0x0000001fff117819 */ /* 0x000fc40000011410 */
[----:B------:R-:W-:Y:S02]  /*1400*/  IADD3 R174, R160, 0x30, RZ ;  /* 0x00000030a0ae7810 */ /* 0x000fe40007ffe0ff */
[----:B------:R-:W-:Y:S02]  /*1410*/  SHF.R.S32.HI R169, RZ, 0x1f, R19 ;  /* 0x0000001fffa97819 */ /* 0x000fe40000011413 */
[----:B------:R-:W-:Y:S02]  /*1420*/  SHF.R.S32.HI R180, RZ, 0x1f, R22 ;  /* 0x0000001fffb47819 */ /* 0x000fe40000011416 */
[----:B------:R-:W-:Y:S02]  /*1430*/  SHF.R.S32.HI R179, RZ, 0x1f, R23 ;  /* 0x0000001fffb37819 */ /* 0x000fe40000011417 */
[----:B------:R-:W-:Y:S02]  /*1440*/  SHF.R.S32.HI R223, RZ, 0x1f, R176 ;  /* 0x0000001fffdf7819 */ /* 0x000fe400000114b0 */
[----:B------:R-:W-:-:S02]  /*1450*/  SHF.R.S32.HI R166, RZ, 0x3, R166 ;  /* 0x00000003ffa67819 */ /* 0x000fc400000114a6 */
[----:B------:R-:W-:Y:S02]  /*1460*/  SHF.R.S32.HI R9, RZ, 0x1f, R207 ;  /* 0x0000001fff097819 */ /* 0x000fe400000114cf */
[----:B------:R-:W-:Y:S02]  /*1470*/  SHF.R.S32.HI R229, RZ, 0x1f, R204 ;  /* 0x0000001fffe57819 */ /* 0x000fe400000114cc */
[----:B------:R-:W-:Y:S02]  /*1480*/  SHF.R.S32.HI R228, RZ, 0x1f, R203 ;  /* 0x0000001fffe47819 */ /* 0x000fe400000114cb */
[----:B0-----:R-:W-:-:S07]  /*1490*/  SHF.R.S32.HI R226, RZ, 0x1f, R202 ;  /* 0x0000001fffe27819 */ /* 0x001fce00000114ca */
.L_x_2896:
[----:B01-34-:R-:W0:Y:S01]  /*14a0*/  LDC.64 R8, c[0x0][0xc88] ;  /* 0x00032200ff087b82 */ /* 0x01be220000000a00 */
[----:B------:R-:W-:Y:S01]  /*14b0*/  ULDC.64 UR10, c[0x0][0x208] ;  /* 0x00008200000a7ab9 */ /* 0x000fe20000000a00 */
[----:B------:R-:W-:Y:S01]  /*14c0*/  ULDC.64 UR4, c[0x0][0xa28] ;  /* 0x00028a0000047ab9 */ /* 0x000fe20000000a00 */
[----:B------:R-:W-:Y:S01]  /*14d0*/  ULDC.64 UR8, c[0x0][0xa18] ;  /* 0x0002860000087ab9 */ /* 0x000fe20000000a00 */
[----:B------:R-:W-:Y:S01]  /*14e0*/  ULDC.64 UR6, c[0x0][0xa08] ;  /* 0x0002820000067ab9 */ /* 0x000fe20000000a00 */
[----:B0-----:R-:W-:-:S05]  /*14f0*/  IMAD.WIDE R8, R7, 0x4, R8 ;  /* 0x0000000407087825 */ /* 0x001fca00078e0208 */
[----:B--2---:R-:W2:Y:S01]  /*1500*/  LDG.E R195, desc[UR10][R8.64] ;  /* 0x0000000a08c37981 */ /* 0x004ea2000c1e1900 */
        /* <DEDUP_REMOVED lines=8> */
[C---:B------:R-:W-:Y:S02]  /*1590*/  LOP3.LUT R3, R6.reuse, 0xff000000, RZ, 0xc0, !PT ;  /* 0xff00000006037812 */ /* 0x040fe400078ec0ff */
[C---:B------:R-:W-:Y:S02]  /*15a0*/  LOP3.LUT R0, R6.reuse, 0xff0000, RZ, 0xc0, !PT ;  /* 0x00ff000006007812 */ /* 0x040fe400078ec0ff */
[----:B------:R-:W-:Y:S02]  /*15b0*/  SHF.R.U32.HI R3, RZ, 0x8, R3 ;  /* 0x00000008ff037819 */ /* 0x000fe40000011603 */
[----:B------:R-:W-:Y:S02]  /*15c0*/  LOP3.LUT R165, R6, 0xffff, RZ, 0xc0, !PT ;  /* 0x0000ffff06a57812 */ /* 0x000fe400078ec0ff */
[----:B------:R-:W-:-:S02]  /*15d0*/  LEA.HI R194, R0, R3, RZ, 0x10 ;  /* 0x0000000300c27211 */ /* 0x000fc400078f80ff */
[----:B--2---:R-:W-:Y:S01]  /*15e0*/  SHF.R.S32.HI R220, RZ, 0x1f, R195 ;  /* 0x0000001fffdc7819 */ /* 0x004fe200000114c3 */
[C---:B------:R-:W-:Y:S01]  /*15f0*/  IMAD.SHL.U32 R196, R195.reuse, 0x4, RZ ;  /* 0x00000004c3c47824 */ /* 0x040fe200078e00ff */
[C---:B------:R-:W-:Y:S01]  /*1600*/  @P2 LEA R8, P3, R195.reuse, UR4, 0x2 ;  /* 0x00000004c3082c11 */ /* 0x040fe2000f8610ff */
[----:B------:R-:W-:Y:S01]  /*1610*/  ULDC UR4, c[0x0][0x288] ;  /* 0x0000a20000047ab9 */ /* 0x000fe20000000800 */
[C-C-:B------:R-:W-:Y:S01]  /*1620*/  SHF.L.U64.HI R197, R195.reuse, 0x2, R220.reuse ;  /* 0x00000002c3c57819 */ /* 0x140fe200000102dc */
[----:B------:R-:W-:Y:S01]  /*1630*/  IMAD.U32 R187, RZ, RZ, UR4 ;  /* 0x00000004ffbb7e24 */ /* 0x000fe2000f8e00ff */
[----:B------:R-:W-:Y:S01]  /*1640*/  @P2 LEA.HI.X R9, R195, UR5, R220, 0x2, P3 ;  /* 0x00000005c3092c11 */ /* 0x000fe200098f14dc */
[----:B------:R-:W-:Y:S01]  /*1650*/  ULDC.64 UR4, c[0x0][0x418] ;  /* 0x0001060000047ab9 */ /* 0x000fe20000000a00 */
[C---:B------:R-:W-:Y:S01]  /*1660*/  IADD3 R12, P4, R196.reuse, UR6, RZ ;  /* 0x00000006c40c7c10 */ /* 0x040fe2000ff9e0ff */
[----:B------:R-:W-:Y:S02]  /*1670*/  UISETP.NE.U32.AND UP0, UPT, UR4, URZ, UPT ;  /* 0x0000003f0400728c */ /* 0x000fe4000bf05070 */
[----:B------:R0:W5:Y:S01]  /*1680*/  @P2 LDG.E R4, desc[UR10][R8.64] ;  /* 0x0000000a08042981 */ /* 0x000162000c1e1900 */
[----:B------:R-:W-:Y:S01]  /*1690*/  @P1 IADD3 R10, P2, R196, UR8, RZ ;  /* 0x00000008c40a1c10 */ /* 0x000fe2000ff5e0ff */
[----:B------:R-:W-:Y:S01]  /*16a0*/  UISETP.NE.AND.EX UP0, UPT, UR5, URZ, UPT, UP0 ;  /* 0x0000003f0500728c */ /* 0x000fe2000bf05300 */
[C---:B------:R-:W-:Y:S01]  /*16b0*/  IADD3.X R13, R197.reuse, UR7, RZ, P4, !PT ;  /* 0x00000007c50d7c10 */ /* 0x040fe2000a7fe4ff */
[----:B------:R-:W-:Y:S01]  /*16c0*/  ULDC UR4, c[0x0][0x424] ;  /* 0x0001090000047ab9 */ /* 0x000fe20000000800 */
[----:B------:R-:W-:Y:S01]  /*16d0*/  @P1 IADD3.X R11, R197, UR9, RZ, P2, !PT ;  /* 0x00000009c50b1c10 */ /* 0x000fe200097fe4ff */
[----:B------:R-:W-:Y:S01]  /*16e0*/  ULDC.64 UR8, c[0x0][0xa20] ;  /* 0x0002880000087ab9 */ /* 0x000fe20000000a00 */
[----:B------:R-:W-:Y:S01]  /*16f0*/  USEL UR4, UR4, 0x1, UP0 ;  /* 0x0000000104047887 */ /* 0x000fe20008000000 */
[----:B------:R-:W-:Y:S01]  /*1700*/  ISETP.NE.U32.AND P2, PT, RZ, UR8, PT ;  /* 0x00000008ff007c0c */ /* 0x000fe2000bf45070 */
[----:B------:R-:W-:Y:S01]  /*1710*/  ULDC UR5, c[0x0][0x2f0] ;  /* 0x0000bc0000057ab9 */ /* 0x000fe20000000800 */
[----:B------:R0:W5:Y:S01]  /*1720*/  @P0 LDG.E R128, desc[UR10][R12.64] ;  /* 0x0000000a0c800981 */ /* 0x000162000c1e1900 */
[----:B------:R-:W-:Y:S01]  /*1730*/  UIMAD UR4, UR4, UR5, URZ ;  /* 0x00000005040472a4 */ /* 0x000fe2000f8e023f */
[----:B------:R-:W-:-:S02]  /*1740*/  ISETP.NE.AND.EX P2, PT, RZ, UR9, PT, P2 ;  /* 0x00000009ff007c0c */ /* 0x000fc4000bf45320 */
[----:B------:R0:W5:Y:S01]  /*1750*/  @P1 LDG.E R187, desc[UR10][R10.64] ;  /* 0x0000000a0abb1981 */ /* 0x000162000c1e1900 */
[----:B------:R-:W-:Y:S01]  /*1760*/  ULDC UR5, c[0x0][0x348] ;  /* 0x0000d20000057ab9 */ /* 0x000fe20000000800 */
[----:B------:R-:W-:Y:S09]  /*1770*/  @P1 BRA `(.L_x_2654) ;  /* 0x0000000000281947 */ /* 0x000ff20003800000 */
[----:B------:R-:W-:Y:S02]  /*1780*/  ULDC.64 UR6, c[0x0][0xa00] ;  /* 0x0002800000067ab9 */ /* 0x000fe40000000a00 */
[----:B------:R-:W-:-:S04]  /*1790*/  ISETP.NE.U32.AND P1, PT, RZ, UR6, PT ;  /* 0x00000006ff007c0c */ /* 0x000fc8000bf25070 */
[----:B------:R-:W-:-:S13]  /*17a0*/  ISETP.NE.AND.EX P1, PT, RZ, UR7, PT, P1 ;  /* 0x00000007ff007c0c */ /* 0x000fda000bf25310 */
[----:B------:R-:W-:Y:S05]  /*17b0*/  @!P1 BRA `(.L_x_2654) ;  /* 0x0000000000189947 */ /* 0x000fea0003800000 */
[----:B------:R-:W1:Y:S01]  /*17c0*/  LDC.64 R6, c[0x0][0xa00] ;  /* 0x00028000ff067b82 */ /* 0x000e620000000a00 */
[----:B------:R-:W-:Y:S01]  /*17d0*/  ULDC.64 UR6, c[0x0][0x208] ;  /* 0x0000820000067ab9 */ /* 0x000fe20000000a00 */
[----:B-1----:R-:W-:-:S05]  /*17e0*/  IMAD.WIDE R6, R195, 0x4, R6 ;  /* 0x00000004c3067825 */ /* 0x002fca00078e0206 */
[----:B-----5:R-:W2:Y:S04]  /*17f0*/  LDG.E R187, desc[UR6][R6.64] ;  /* 0x0000000606bb7981 */ /* 0x020ea8000c1e1900 */
[----:B------:R-:W2:Y:S02]  /*1800*/  LDG.E R0, desc[UR6][R6.64+0x4] ;  /* 0x0000040606007981 */ /* 0x000ea4000c1e1900 */
[----:B--2---:R-:W-:-:S07]  /*1810*/  IMAD.IADD R187, R0, 0x1, -R187 ;  /* 0x0000000100bb7824 */ /* 0x004fce00078e0abb */
.L_x_2654:
[----:B------:R-:W-:Y:S01]  /*1820*/  IMAD.U32 R25, RZ, RZ, UR5 ;  /* 0x00000005ff197e24 */ /* 0x000fe2000f8e00ff */
[----:B------:R-:W-:Y:S01]  /*1830*/  MOV R27, UR4 ;  /* 0x00000004001b7c02 */ /* 0x000fe20008000f00 */
[----:B------:R-:W-:Y:S06]  /*1840*/  @!P2 BRA `(.L_x_2655) ;  /* 0x000000000014a947 */ /* 0x000fec0003800000 */
[----:B------:R-:W-:Y:S01]  /*1850*/  IADD3 R6, P0, R196, UR8, RZ ;  /* 0x00000008c4067c10 */ /* 0x000fe2000ff1e0ff */
[----:B------:R-:W-:-:S03]  /*1860*/  ULDC.64 UR4, c[0x0][0x208] ;  /* 0x0000820000047ab9 */ /* 0x000fc60000000a00 */
[----:B------:R-:W-:-:S05]  /*1870*/  IADD3.X R7, R197, UR9, RZ, P0, !PT ;  /* 0x00000009c5077c10 */ /* 0x000fca00087fe4ff */
[----:B------:R1:W5:Y:S01]  /*1880*/  LDG.E R27, desc[UR4][R6.64] ;  /* 0x00000004061b7981 */ /* 0x000362000c1e1900 */
[----:B------:R-:W-:Y:S05]  /*1890*/  BRA `(.L_x_2656) ;  /* 0x0000000000147947 */ /* 0x000fea0003800000 */
.L_x_2655:
[----:B------:R-:W-:Y:S05]  /*18a0*/  @!P0 BRA `(.L_x_2656) ;  /* 0x0000000000108947 */ /* 0x000fea0003800000 */
[----:B------:R-:W-:Y:S02]  /*18b0*/  ULDC.64 UR4, c[0x0][0x208] ;  /* 0x0000820000047ab9 */ /* 0x000fe40000000a00 */
[----:B------:R-:W2:Y:S04]  /*18c0*/  LDG.E R0, desc[UR4][R12.64] ;  /* 0x000000040c007981 */ /* 0x000ea8000c1e1900 */
[----:B------:R-:W2:Y:S02]  /*18d0*/  LDG.E R27, desc[UR4][R12.64+0x4] ;  /* 0x000004040c1b7981 */ /* 0x000ea4000c1e1900 */
[----:B--2---:R-:W-:-:S07]  /*18e0*/  IMAD.IADD R27, R27, 0x1, -R0 ;  /* 0x000000011b1b7824 */ /* 0x004fce00078e0a00 */
.L_x_2656:
[----:B------:R-:W-:Y:S01]  /*18f0*/  ULDC.64 UR4, c[0x0][0xa10] ;  /* 0x0002840000047ab9 */ /* 0x000fe20000000a00 */
[----:B------:R-:W-:Y:S01]  /*1900*/  ULDC.64 UR6, c[0x0][0x208] ;  /* 0x0000820000067ab9 */ /* 0x000fe20000000a00 */
[----:B------:R-:W-:Y:S01]  /*1910*/  ISETP.NE.U32.AND P0, PT, RZ, UR4, PT ;  /* 0x00000004ff007c0c */ /* 0x000fe2000bf05070 */
[----:B0-----:R-:W0:Y:S03]  /*1920*/  LDC R10, c[0x0][0x448] ;  /* 0x00011200ff0a7b82 */ /* 0x001e260000000800 */
[----:B------:R-:W-:Y:S01]  /*1930*/  ISETP.NE.AND.EX P0, PT, RZ, UR5, PT, P0 ;  /* 0x00000005ff007c0c */ /* 0x000fe2000bf05300 */
[----:B------:R-:W-:-:S12]  /*1940*/  ULDC.64 UR4, c[0x0][0xa30] ;  /* 0x00028c0000047ab9 */ /* 0x000fd80000000a00 */
[----:B-1----:R-:W1:Y:S02]  /*1950*/  @P0 LDC.64 R6, c[0x0][0xa10] ;  /* 0x00028400ff060b82 */ /* 0x002e640000000a00 */
[----:B-1----:R-:W-:-:S05]  /*1960*/  @P0 IMAD.WIDE R6, R195, 0x4, R6 ;  /* 0x00000004c3060825 */ /* 0x002fca00078e0206 */
[----:B------:R-:W2:Y:S04]  /*1970*/  @P0 LDG.E R0, desc[UR6][R6.64] ;  /* 0x0000000606000981 */ /* 0x000ea8000c1e1900 */
[----:B------:R1:W2:Y:S01]  /*1980*/  @P0 LDG.E R3, desc[UR6][R6.64+0x4] ;  /* 0x0000040606030981 */ /* 0x0002a2000c1e1900 */
[----:B------:R-:W-:Y:S01]  /*1990*/  ISETP.NE.U32.AND P1, PT, RZ, UR4, PT ;  /* 0x00000004ff007c0c */ /* 0x000fe2000bf25070 */
[----:B-----5:R-:W-:-:S03]  /*19a0*/  IMAD.MOV.U32 R140, RZ, RZ, R27 ;  /* 0x000000ffff8c7224 */ /* 0x020fc600078e001b */
[----:B------:R-:W-:-:S13]  /*19b0*/  ISETP.NE.AND.EX P1, PT, RZ, UR5, PT, P1 ;  /* 0x00000005ff007c0c */ /* 0x000fda000bf25310 */
[----:B------:R-:W-:-:S04]  /*19c0*/  @P1 IADD3 R8, P2, R196, UR4, RZ ;  /* 0x00000004c4081c10 */ /* 0x000fc8000ff5e0ff */
[----:B------:R-:W-:-:S05]  /*19d0*/  @P1 IADD3.X R9, R197, UR5, RZ, P2, !PT ;  /* 0x00000005c5091c10 */ /* 0x000fca00097fe4ff */
[----:B------:R3:W5:Y:S01]  /*19e0*/  @P1 LDG.E R140, desc[UR6][R8.64] ;  /* 0x00000006088c1981 */ /* 0x000762000c1e1900 */
[----:B0-----:R-:W-:Y:S01]  /*19f0*/  ISETP.NE.AND P1, PT, R10, 0x1, PT ;  /* 0x000000010a00780c */ /* 0x001fe20003f25270 */
[----:B------:R-:W-:Y:S01]  /*1a00*/  IMAD.SHL.U32 R186, R5, 0x80, RZ ;  /* 0x0000008005ba7824 */ /* 0x000fe200078e00ff */
[----:B------:R-:W-:Y:S01]  /*1a10*/  BSSY B0, `(.L_x_2657) ;  /* 0x0000035000007945 */ /* 0x000fe20003800000 */
[----:B------:R-:W-:Y:S01]  /*1a20*/  IMAD.IADD R12, R27, 0x1, -R4 ;  /* 0x000000011b0c7824 */ /* 0x000fe200078e0a04 */
[----:B------:R-:W-:Y:S02]  /*1a30*/  LOP3.LUT R200, R194, 0xff, RZ, 0xc0, !PT ;  /* 0x000000ffc2c87812 */ /* 0x000fe400078ec0ff */
[----:B------:R-:W-:Y:S02]  /*1a40*/  IADD3 R5, R186, 0x7f, RZ ;  /* 0x0000007fba057810 */ /* 0x000fe40007ffe0ff */
[----:B------:R-:W-:-:S05]  /*1a50*/  SHF.R.U32.HI R194, RZ, 0x10, R194 ;  /* 0x00000010ffc27819 */ /* 0x000fca00000116c2 */
[----:B------:R-:W0:Y:S08]  /*1a60*/  @P1 LDC R10, c[0x0][0x44c] ;  /* 0x00011300ff0a1b82 */ /* 0x000e300000000800 */
[----:B-1----:R-:W1:Y:S01]  /*1a70*/  @P1 LDC R7, c[0x0][0x450] ;  /* 0x00011400ff071b82 */ /* 0x002e620000000800 */
[----:B--2---:R-:W-:Y:S02]  /*1a80*/  @P0 IMAD.IADD R25, R3, 0x1, -R0 ;  /* 0x0000000103190824 */ /* 0x004fe400078e0a00 */
[----:B0-----:R-:W-:-:S04]  /*1a90*/  @P1 IMAD.HI.U32 R0, R5, R10, RZ ;  /* 0x0000000a05001227 */ /* 0x001fc800078e00ff */
[----:B------:R-:W-:Y:S01]  /*1aa0*/  IMAD.IADD R188, R12, 0x1, R25 ;  /* 0x000000010cbc7824 */ /* 0x000fe200078e0219 */
[----:B-1----:R-:W-:Y:S01]  /*1ab0*/  @P1 SHF.R.U32.HI R5, RZ, R7, R0 ;  /* 0x00000007ff051219 */ /* 0x002fe20000011600 */
[----:B------:R-:W-:-:S03]  /*1ac0*/  IMAD.MOV.U32 R3, RZ, RZ, RZ ;  /* 0x000000ffff037224 */ /* 0x000fc600078e00ff */
[C---:B------:R-:W-:Y:S02]  /*1ad0*/  IADD3 R218, R188.reuse, 0x60, -R187 ;  /* 0x00000060bcda7810 */ /* 0x040fe40007ffe8bb */
[----:B------:R-:W-:-:S03]  /*1ae0*/  IADD3 R0, R188, 0x5f, RZ ;  /* 0x0000005fbc007810 */ /* 0x000fc60007ffe0ff */
[----:B------:R-:W-:Y:S02]  /*1af0*/  IMAD.IADD R5, R218, 0x1, R5 ;  /* 0x00000001da057824 */ /* 0x000fe400078e0205 */
[----:B------:R-:W-:-:S04]  /*1b00*/  IMAD.HI R0, R0, 0x2aaaaaab, RZ ;  /* 0x2aaaaaab00007827 */ /* 0x000fc800078e02ff */
[----:B------:R-:W-:Y:S01]  /*1b10*/  IMAD.HI R5, R5, 0x2aaaaaab, RZ ;  /* 0x2aaaaaab05057827 */ /* 0x000fe200078e02ff */
[----:B------:R-:W-:-:S04]  /*1b20*/  SHF.R.U32.HI R219, RZ, 0x1f, R0 ;  /* 0x0000001fffdb7819 */ /* 0x000fc80000011600 */
[----:B------:R-:W-:Y:S02]  /*1b30*/  SHF.R.U32.HI R4, RZ, 0x1f, R5 ;  /* 0x0000001fff047819 */ /* 0x000fe40000011605 */
[----:B------:R-:W-:Y:S02]  /*1b40*/  LEA.HI.SX32 R219, R0, R219, 0x1c ;  /* 0x000000db00db7211 */ /* 0x000fe400078fe2ff */
[----:B------:R-:W-:-:S04]  /*1b50*/  LEA.HI.SX32 R4, R5, R4, 0x1c ;  /* 0x0000000405047211 */ /* 0x000fc800078fe2ff */
[----:B---3--:R-:W-:-:S04]  /*1b60*/  VIMNMX R9, R219, R4, PT ;  /* 0x00000004db097248 */ /* 0x008fc80003fe0100 */
[----:B------:R-:W-:-:S13]  /*1b70*/  ISETP.GE.AND P0, PT, R9, 0x1, PT ;  /* 0x000000010900780c */ /* 0x000fda0003f06270 */
        /* <DEDUP_REMOVED lines=27> */
[----:B------:R-:W-:-:S04]  /*1d30*/  IMAD.MOV.U32 R3, RZ, RZ, R5 ;  /* 0x000000ffff037224 */ /* 0x000fc800078e0005 */
[----:B------:R-:W-:Y:S01]  /*1d40*/  @!P2 IMAD.MOV R3, RZ, RZ, -R3 ;  /* 0x000000ffff03a224 */ /* 0x000fe200078e0a03 */
[----:B------:R-:W-:-:S07]  /*1d50*/  @!P1 LOP3.LUT R3, RZ, R10, RZ, 0x33, !PT ;  /* 0x0000000aff039212 */ /* 0x000fce00078e33ff */
.L_x_2658:
[----:B------:R-:W-:Y:S05]  /*1d60*/  BSYNC B0 ;  /* 0x0000000000007941 */ /* 0x000fea0003800000 */
.L_x_2657:
[----:B------:R-:W-:-:S05]  /*1d70*/  IMAD R0, R200, R3, RZ ;  /* 0x00000003c8007224 */ /* 0x000fca00078e02ff */
        /* <DEDUP_REMOVED lines=9> */
[----:B------:R-:W-:-:S05]  /*1e10*/  @P0 IADD3 R0, R3, 0x5f, RZ ;  /* 0x0000005f03000810 */ /* 0x000fca0007ffe0ff */
        /* <DEDUP_REMOVED lines=26> */
.L_x_2661:
[----:B------:R-:W-:Y:S05]  /*1fc0*/  BSYNC B6 ;  /* 0x0000000000067941 */ /* 0x000fea0003800000 */
.L_x_2660:
[----:B------:R-:W-:Y:S01]  /*1fd0*/  IADD3 R120, R2, 0x400, RZ ;  /* 0x0000040002787810 */ /* 0x000fe20007ffe0ff */
[----:B------:R-:W-:Y:S03]  /*1fe0*/  BSSY B6, `(.L_x_2662) ;  /* 0x0000013000067945 */ /* 0x000fe60003800000 */
[----:B------:R-:W-:-:S13]  /*1ff0*/  LOP3.LUT P0, RZ, R120, 0x3ff, RZ, 0xc0, !PT ;  /* 0x000003ff78ff7812 */ /* 0x000fda000780c0ff */
        /* <DEDUP_REMOVED lines=10> */
[----:B------:R-:W-:Y:S01]  /*20a0*/  MOV R12, 0x1 ;  /* 0x00000001000c7802 */ /* 0x000fe20000000f00 */
[----:B------:R-:W-:-:S02]  /*20b0*/  IMAD.U32 R10, RZ, RZ, UR4 ;  /* 0x00000004ff0a7e24 */ /* 0x000fc4000f8e00ff */
[----:B------:R-:W-:Y:S02]  /*20c0*/  IMAD.U32 R11, RZ, RZ, UR5 ;  /* 0x00000005ff0b7e24 */ /* 0x000fe4000f8e00ff */
[----:B------:R-:W-:Y:S02]  /*20d0*/  IMAD.MOV.U32 R8, RZ, RZ, 0x70 ;  /* 0x00000070ff087424 */ /* 0x000fe400078e00ff */
[----:B------:R-:W-:-:S07]  /*20e0*/  IMAD.MOV.U32 R13, RZ, RZ, RZ ;  /* 0x000000ffff0d7224 */ /* 0x000fce00078e00ff */
[----:B------:R-:W-:-:S07]  /*20f0*/  LEPC R20, `(.L_x_2663) ;  /* 0x000000001014794e */ /* 0x000fce0000000000 */
[----:B0----5:R-:W-:Y:S05]  /*2100*/  CALL.ABS.NOINC R14 ;  /* 0x000000000e007343 */ /* 0x021fea0003c00000 */
.L_x_2663:
[----:B------:R-:W-:Y:S05]  /*2110*/  BSYNC B6 ;  /* 0x0000000000067941 */ /* 0x000fea0003800000 */
.L_x_2662:
[----:B------:R-:W-:Y:S01]  /*2120*/  ULDC.64 UR4, c[0x0][0x9f8] ;  /* 0x00027e0000047ab9 */ /* 0x000fe20000000a00 */
[----:B------:R-:W-:Y:S01]  /*2130*/  IMAD.MOV.U32 R100, RZ, RZ, R195 ;  /* 0x000000ffff647224 */ /* 0x000fe200078e00c3 */
[----:B------:R-:W-:Y:S01]  /*2140*/  ISETP.NE.U32.AND P0, PT, RZ, UR4, PT ;  /* 0x00000004ff007c0c */ /* 0x000fe2000bf05070 */
[----:B------:R-:W-:Y:S01]  /*2150*/  ULDC.64 UR6, c[0x0][0x208] ;  /* 0x0000820000067ab9 */ /* 0x000fe20000000a00 */
[----:B------:R-:W0:Y:S02]  /*2160*/  LDC.64 R92, c[0x0][0x3f8] ;  /* 0x0000fe00ff5c7b82 */ /* 0x000e240000000a00 */
[----:B------:R-:W-:-:S06]  /*2170*/  ISETP.NE.AND.EX P0, PT, RZ, UR5, PT, P0 ;  /* 0x00000005ff007c0c */ /* 0x000fcc000bf05300 */
[----:B------:R-:W1:Y:S07]  /*2180*/  LDC R13, c[0x0][0x3f4] ;  /* 0x0000fd00ff0d7b82 */ /* 0x000e6e0000000800 */
[----:B------:R-:W-:Y:S01]  /*2190*/  @P0 IADD3 R4, P1, R196, UR4, RZ ;  /* 0x00000004c4040c10 */ /* 0x000fe2000ff3e0ff */
[----:B------:R-:W-:Y:S01]  /*21a0*/  ULDC UR4, c[0x0][0x2f4] ;  /* 0x0000bd0000047ab9 */ /* 0x000fe20000000800 */
[----:B------:R-:W2:Y:S02]  /*21b0*/  LDC.64 R86, c[0x0][0x408] ;  /* 0x00010200ff567b82 */ /* 0x000ea40000000a00 */
[----:B------:R-:W-:Y:S01]  /*21c0*/  @P0 IADD3.X R5, R197, UR5, RZ, P1, !PT ;  /* 0x00000005c5050c10 */ /* 0x000fe20008ffe4ff */
[----:B------:R-:W-:-:S04]  /*21d0*/  ULDC UR5, c[0x0][0x320] ;  /* 0x0000c80000057ab9 */ /* 0x000fc80000000800 */
[----:B------:R3:W4:Y:S01]  /*21e0*/  @P0 LDG.E R100, desc[UR6][R4.64] ;  /* 0x0000000604640981 */ /* 0x000722000c1e1900 */
[----:B------:R-:W-:Y:S01]  /*21f0*/  ISETP.GE.AND P1, PT, R163, UR4, PT ;  /* 0x00000004a3007c0c */ /* 0x000fe2000bf26270 */
[----:B0-----:R-:W-:Y:S01]  /*2200*/  IMAD.WIDE.U32 R94, R170, R92, R16 ;  /* 0x0000005caa5e7225 */ /* 0x001fe200078e0010 */
[----:B------:R-:W-:Y:S01]  /*2210*/  ISETP.GE.AND P0, PT, R16, UR4, PT ;  /* 0x0000000410007c0c */ /* 0x000fe2000bf06270 */
[----:B------:R-:W0:Y:S01]  /*2220*/  S2R R222, SR_TID.X ;  /* 0x0000000000de7919 */ /* 0x000e220000002100 */
[----:B------:R-:W-:Y:S01]  /*2230*/  SEL R3, RZ, 0xffffffff, P1 ;  /* 0xffffffffff037807 */ /* 0x000fe20000800000 */
[----:B------:R-:W-:Y:S01]  /*2240*/  IMAD.MOV.U32 R126, RZ, RZ, 0x20 ;  /* 0x00000020ff7e7424 */ /* 0x000fe200078e00ff */
[----:B------:R-:W-:Y:S01]  /*2250*/  SEL R0, RZ, 0x1, P0 ;  /* 0x00000001ff007807 */ /* 0x000fe20000000000 */
[----:B------:R-:W-:Y:S01]  /*2260*/  IMAD R129, R93, 0x60, RZ ;  /* 0x000000605d817824 */ /* 0x000fe200078e02ff */
[----:B------:R-:W-:Y:S01]  /*2270*/  ISETP.GE.AND P0, PT, R163, UR5, PT ;  /* 0x00000005a3007c0c */ /* 0x000fe2000bf06270 */
[----:B------:R-:W-:Y:S01]  /*2280*/  IMAD.SHL.U32 R3, R3, 0x2, RZ ;  /* 0x0000000203037824 */ /* 0x000fe200078e00ff */
[----:B------:R-:W-:Y:S01]  /*2290*/  ISETP.GE.AND P1, PT, R19, UR4, PT ;  /* 0x0000000413007c0c */ /* 0x000fe2000bf26270 */
[----:B------:R-:W-:Y:S01]  /*22a0*/  IMAD.SHL.U32 R106, R92, 0x40, RZ ;  /* 0x000000405c6a7824 */ /* 0x000fe200078e00ff */
[----:B------:R-:W-:Y:S01]  /*22b0*/  SHF.R.S32.HI R9, RZ, 0x1f, R170 ;  /* 0x0000001fff097819 */ /* 0x000fe200000114aa */
[----:B------:R-:W-:Y:S01]  /*22c0*/  IMAD.IADD R128, R128, 0x1, R27 ;  /* 0x0000000180807824 */ /* 0x000fe200078e021b */
[----:B------:R-:W-:Y:S01]  /*22d0*/  LOP3.LUT R0, R3, 0x2, R0, 0xe2, !PT ;  /* 0x0000000203007812 */ /* 0x000fe200078ee200 */
[----:B------:R-:W-:Y:S01]  /*22e0*/  IMAD R112, R199, 0x40, R170 ;  /* 0x00000040c7707824 */ /* 0x000fe200078e02aa */
[----:B------:R-:W-:Y:S01]  /*22f0*/  SEL R3, RZ, 0xffffffff, P0 ;  /* 0xffffffffff037807 */ /* 0x000fe20000000000 */
[----:B--2---:R-:W-:Y:S01]  /*2300*/  IMAD.WIDE.U32 R88, R170, R86, R16 ;  /* 0x00000056aa587225 */ /* 0x004fe200078e0010 */
[----:B------:R-:W-:-:S02]  /*2310*/  ISETP.GE.AND P0, PT, R164, UR4, PT ;  /* 0x00000004a4007c0c */ /* 0x000fc4000bf06270 */
[----:B------:R-:W-:Y:S01]  /*2320*/  SHF.L.U32 R6, R3, 0x1, RZ ;  /* 0x0000000103067819 */ /* 0x000fe200000006ff */
[----:B-1----:R-:W-:Y:S01]  /*2330*/  IMAD.SHL.U32 R124, R13, 0x2, RZ ;  /* 0x000000020d7c7824 */ /* 0x002fe200078e00ff */
[----:B------:R-:W-:Y:S02]  /*2340*/  SEL R3, RZ, 0x4, P0 ;  /* 0x00000004ff037807 */ /* 0x000fe40000000000 */
[----:B---3--:R-:W-:Y:S02]  /*2350*/  SEL R4, RZ, 0x8, P1 ;  /* 0x00000008ff047807 */ /* 0x008fe40000800000 */
[----:B------:R-:W-:Y:S02]  /*2360*/  ISETP.GE.AND P2, PT, R16, UR5, PT ;  /* 0x0000000510007c0c */ /* 0x000fe4000bf46270 */
[--C-:B------:R-:W-:Y:S02]  /*2370*/  SHF.R.S32.HI R161, RZ, 0x1f, R160.reuse ;  /* 0x0000001fffa17819 */ /* 0x100fe400000114a0 */
[----:B------:R-:W-:Y:S01]  /*2380*/  LOP3.LUT R0, R4, R0, R3, 0xfe, !PT ;  /* 0x0000000004007212 */ /* 0x000fe200078efe03 */
[-C--:B------:R-:W-:Y:S01]  /*2390*/  IMAD R3, R9, R92.reuse, RZ ;  /* 0x0000005c09037224 */ /* 0x080fe200078e02ff */
[----:B------:R-:W-:Y:S01]  /*23a0*/  SEL R5, RZ, 0x1, P2 ;  /* 0x00000001ff057807 */ /* 0x000fe20001000000 */
[----:B------:R-:W-:Y:S01]  /*23b0*/  IMAD.WIDE.U32 R96, R170, R92, R160 ;  /* 0x0000005caa607225 */ /* 0x000fe200078e00a0 */
[----:B------:R-:W-:-:S02]  /*23c0*/  ISETP.GE.AND P1, PT, R164, UR5, PT ;  /* 0x00000005a4007c0c */ /* 0x000fc4000bf26270 */
        /* <DEDUP_REMOVED lines=14> */
[----:B-----5:R-:W-:Y:S01]  /*24b0*/  IMAD.WIDE.U32 R96, R140, R92, R96 ;  /* 0x0000005c8c607225 */ /* 0x020fe200078e0060 */
        /* <DEDUP_REMOVED lines=11> */
[----:B------:R-:W-:Y:S01]  /*2570*/  IMAD.WIDE.U32 R88, R140, R86, R88 ;  /* 0x000000568c587225 */ /* 0x000fe200078e0058 */
[CC--:B------:R-:W-:Y:S02]  /*2580*/  LEA.HI R6, R0.reuse, R3.reuse, RZ, 0x3 ;  /* 0x0000000300067211 */ /* 0x0c0fe400078f18ff */
[----:B------:R-:W-:Y:S01]  /*2590*/  LEA.HI R0, R0, R3, RZ, 0x6 ;  /* 0x0000000300007211 */ /* 0x000fe200078f30ff */
[----:B------:R-:W-:Y:S01]  /*25a0*/  IMAD.WIDE.U32 R94, R140, R92, R94 ;  /* 0x0000005c8c5e7225 */ /* 0x000fe200078e005e */
[CC--:B------:R-:W-:Y:S02]  /*25b0*/  LEA.HI R3, R8.reuse, R5.reuse, RZ, 0x6 ;  /* 0x0000000508037211 */ /* 0x0c0fe400078f30ff */
[----:B------:R-:W-:Y:S02]  /*25c0*/  LEA.HI R12, R8, R5, RZ, 0x3 ;  /* 0x00000005080c7211 */ /* 0x000fe400078f18ff */
[----:B------:R-:W-:-:S02]  /*25d0*/  SHF.R.S32.HI R0, RZ, 0x6, R0 ;  /* 0x00000006ff007819 */ /* 0x000fc40000011400 */
[----:B------:R-:W-:Y:S02]  /*25e0*/  IADD3 R11, R164, R9, RZ ;  /* 0x00000009a40b7210 */ /* 0x000fe40007ffe0ff */
[----:B------:R-:W-:Y:S01]  /*25f0*/  SHF.R.S32.HI R8, RZ, 0x6, R3 ;  /* 0x00000006ff087819 */ /* 0x000fe20000011403 */
[C---:B------:R-:W-:Y:S01]  /*2600*/  IMAD R139, R0.reuse, 0x1800, R183 ;  /* 0x00001800008b7824 */ /* 0x040fe200078e02b7 */
[----:B------:R-:W-:Y:S01]  /*2610*/  LOP3.LUT R3, R181, 0x38, R6, 0xf8, !PT ;  /* 0x00000038b5037812 */ /* 0x000fe200078ef806 */
[--C-:B------:R-:W-:Y:S01]  /*2620*/  IMAD R137, R0, 0x1800, R184.reuse ;  /* 0x0000180000897824 */ /* 0x100fe200078e02b8 */
[----:B------:R-:W-:Y:S01]  /*2630*/  SHF.R.S32.HI R14, RZ, 0x1f, R11 ;  /* 0x0000001fff0e7819 */ /* 0x000fe2000001140b */
[C---:B------:R-:W-:Y:S01]  /*2640*/  IMAD R138, R8.reuse, 0x1800, R183 ;  /* 0x00001800088a7824 */ /* 0x040fe200078e02b7 */
[----:B------:R-:W-:Y:S01]  /*2650*/  LOP3.LUT R0, R3, R182, RZ, 0x3c, !PT ;  /* 0x000000b603007212 */ /* 0x000fe200078e3cff */
[----:B------:R-:W-:Y:S01]  /*2660*/  IMAD R133, R8, 0x1800, R184 ;  /* 0x0000180008857824 */ /* 0x000fe200078e02b8 */
[----:B------:R-:W-:-:S02]  /*2670*/  LOP3.LUT R9, R177, 0x38, R6, 0xf8, !PT ;  /* 0x00000038b1097812 */ /* 0x000fc400078ef806 */
[----:B------:R-:W-:Y:S01]  /*2680*/  SHF.R.U32.HI R21, RZ, 0x3, R177 ;  /* 0x00000003ff157819 */ /* 0x000fe200000116b1 */
[----:B------:R-:W-:Y:S01]  /*2690*/  IMAD.IADD R139, R139, 0x1, R0 ;  /* 0x000000018b8b7824 */ /* 0x000fe200078e0200 */
[C---:B------:R-:W-:Y:S02]  /*26a0*/  LEA.HI R20, R14.reuse, R11, RZ, 0x3 ;  /* 0x0000000b0e147211 */ /* 0x040fe400078f18ff */
[--C-:B------:R-:W-:Y:S02]  /*26b0*/  LOP3.LUT R5, R181, 0x38, R12.reuse, 0xf8, !PT ;  /* 0x00000038b5057812 */ /* 0x100fe400078ef80c */
[----:B------:R-:W-:Y:S02]  /*26c0*/  LOP3.LUT R10, R9, R21, RZ, 0x3c, !PT ;  /* 0x00000015090a7212 */ /* 0x000fe400078e3cff */
[----:B------:R-:W-:Y:S02]  /*26d0*/  LEA.HI R11, R14, R11, RZ, 0x6 ;  /* 0x0000000b0e0b7211 */ /* 0x000fe400078f30ff */
[----:B------:R-:W-:Y:S01]  /*26e0*/  LOP3.LUT R0, R177, 0x38, R12, 0xf8, !PT ;  /* 0x00000038b1007812 */ /* 0x000fe200078ef80c */
[----:B------:R-:W-:Y:S01]  /*26f0*/  IMAD.IADD R137, R137, 0x1, R10 ;  /* 0x0000000189897824 */ /* 0x000fe200078e020a */
[----:B------:R-:W-:-:S02]  /*2700*/  LOP3.LUT R5, R5, R182, RZ, 0x3c, !PT ;  /* 0x000000b605057212 */ /* 0x000fc400078e3cff */
[----:B------:R-:W-:Y:S02]  /*2710*/  SHF.R.S32.HI R9, RZ, 0x1f, R140 ;  /* 0x0000001fff097819 */ /* 0x000fe4000001148c */
[--C-:B------:R-:W-:Y:S01]  /*2720*/  LOP3.LUT R3, R181, 0x38, R20.reuse, 0xf8, !PT ;  /* 0x00000038b5037812 */ /* 0x100fe200078ef814 */
[----:B------:R-:W-:Y:S01]  /*2730*/  IMAD.IADD R138, R138, 0x1, R5 ;  /* 0x000000018a8a7824 */ /* 0x000fe200078e0205 */
[----:B------:R-:W-:Y:S02]  /*2740*/  SHF.R.S32.HI R11, RZ, 0x6, R11 ;  /* 0x00000006ff0b7819 */ /* 0x000fe4000001140b */
[-C--:B------:R-:W-:Y:S02]  /*2750*/  LOP3.LUT R8, R0, R21.reuse, RZ, 0x3c, !PT ;  /* 0x0000001500087212 */ /* 0x080fe400078e3cff */
[----:B------:R-:W-:Y:S01]  /*2760*/  LOP3.LUT R0, R3, R182, RZ, 0x3c, !PT ;  /* 0x000000b603007212 */ /* 0x000fe200078e3cff */
[----:B------:R-:W-:Y:S01]  /*2770*/  IMAD R3, R9, R92, RZ ;  /* 0x0000005c09037224 */ /* 0x000fe200078e02ff */
[----:B------:R-:W-:Y:S01]  /*2780*/  LOP3.LUT R5, R177, 0x38, R20, 0xf8, !PT ;  /* 0x00000038b1057812 */ /* 0x000fe200078ef814 */
[----:B------:R-:W-:Y:S01]  /*2790*/  IMAD R135, R11, 0x1800, R183 ;  /* 0x000018000b877824 */ /* 0x000fe200078e02b7 */
[----:B------:R-:W-:Y:S01]  /*27a0*/  ISETP.GE.AND P4, PT, R19, UR5, PT ;  /* 0x0000000513007c0c */ /* 0x000fe2000bf86270 */
[----:B------:R-:W-:Y:S01]  /*27b0*/  IMAD R132, R11, 0x1800, R184 ;  /* 0x000018000b847824 */ /* 0x000fe200078e02b8 */
[----:B------:R-:W-:Y:S01]  /*27c0*/  LOP3.LUT R5, R5, R21, RZ, 0x3c, !PT ;  /* 0x0000001505057212 */ /* 0x000fe200078e3cff */
[----:B------:R-:W-:Y:S01]  /*27d0*/  IMAD R11, R140, R93, R3 ;  /* 0x0000005d8c0b7224 */ /* 0x000fe200078e0203 */
[----:B------:R-:W-:Y:S01]  /*27e0*/  LOP3.LUT R3, R181, 0x18, R16, 0xf8, !PT ;  /* 0x00000018b5037812 */ /* 0x000fe200078ef810 */
[----:B------:R-:W-:Y:S01]  /*27f0*/  IMAD R9, R9, R86, RZ ;  /* 0x0000005609097224 */ /* 0x000fe200078e02ff */
[----:B------:R-:W-:Y:S01]  /*2800*/  ISETP.GE.AND P0, PT, R23, UR4, PT ;  /* 0x0000000417007c0c */ /* 0x000fe2000bf06270 */
[----:B------:R-:W-:Y:S01]  /*2810*/  IMAD.IADD R135, R135, 0x1, R0 ;  /* 0x0000000187877824 */ /* 0x000fe200078e0200 */
[----:B------:R-:W-:Y:S01]  /*2820*/  LOP3.LUT R0, R3, R182, RZ, 0x3c, !PT ;  /* 0x000000b603007212 */ /* 0x000fe200078e3cff */
[----:B------:R-:W-:Y:S01]  /*2830*/  IMAD.IADD R132, R132, 0x1, R5 ;  /* 0x0000000184847824 */ /* 0x000fe200078e0205 */
[----:B------:R-:W-:Y:S01]  /*2840*/  SEL R3, RZ, 0x8, P4 ;  /* 0x00000008ff037807 */ /* 0x000fe20002000000 */
[----:B------:R-:W-:Y:S01]  /*2850*/  IMAD R5, R87, 0x60, RZ ;  /* 0x0000006057057824 */ /* 0x000fe200078e02ff */
[----:B------:R-:W-:Y:S01]  /*2860*/  IADD3 R133, R133, R8, RZ ;  /* 0x0000000885857210 */ /* 0x000fe20007ffe0ff */
[----:B------:R-:W-:Y:S01]  /*2870*/  IMAD R9, R140, R87, R9 ;  /* 0x000000578c097224 */ /* 0x000fe200078e0209 */
[C---:B------:R-:W-:Y:S01]  /*2880*/  SHF.L.U64.HI R107, R86.reuse, 0x6, R87 ;  /* 0x00000006566b7819 */ /* 0x040fe20000010257 */
[----:B------:R-:W-:Y:S01]  /*2890*/  IMAD.IADD R102, R11, 0x1, R95 ;  /* 0x000000010b667824 */ /* 0x000fe200078e025f */
[C---:B------:R-:W-:Y:S01]  /*28a0*/  SHF.L.U32 R108, R86.reuse, 0x6, RZ ;  /* 0x00000006566c7819 */ /* 0x040fe200000006ff */
[----:B------:R-:W-:Y:S01]  /*28b0*/  IMAD.WIDE.U32 R86, R86, 0x60, RZ ;  /* 0x0000006056567825 */ /* 0x000fe200078e00ff */
[----:B------:R-:W-:-:S02]  /*28c0*/  LOP3.LUT P5, RZ, R224, 0x4, RZ, 0xc0, !PT ;  /* 0x00000004e0ff7812 */ /* 0x000fc400078ac0ff */
[----:B------:R-:W-:Y:S01]  /*28d0*/  SEL R8, RZ, 0x20, P0 ;  /* 0x00000020ff087807 */ /* 0x000fe20000000000 */
[----:B------:R-:W-:Y:S01]  /*28e0*/  IMAD.IADD R130, R87, 0x1, R5 ;  /* 0x0000000157827824 */ /* 0x000fe200078e0205 */
[C---:B------:R-:W-:Y:S01]  /*28f0*/  LOP3.LUT R10, R4.reuse, R3, RZ, 0xfc, !PT ;  /* 0x00000003040a7212 */ /* 0x040fe200078efcff */
[----:B------:R-:W-:Y:S01]  /*2900*/  IMAD.IADD R103, R91, 0x1, R9 ;  /* 0x000000015b677824 */ /* 0x000fe200078e0209 */
[----:B------:R-:W-:Y:S01]  /*2910*/  LOP3.LUT R3, R4, 0x1, RZ, 0xc0, !PT ;  /* 0x0000000104037812 */ /* 0x000fe200078ec0ff */
[----:B------:R-:W-:Y:S01]  /*2920*/  IMAD.IADD R101, R9, 0x1, R89 ;  /* 0x0000000109657824 */ /* 0x000fe200078e0259 */
[C---:B------:R-:W-:Y:S01]  /*2930*/  SHF.L.U64.HI R105, R92.reuse, 0x6, R93 ;  /* 0x000000065c697819 */ /* 0x040fe2000001025d */
[----:B------:R-:W-:Y:S01]  /*2940*/  IMAD.WIDE.U32 R92, R92, 0x60, RZ ;  /* 0x000000605c5c7825 */ /* 0x000fe200078e00ff */
[----:B------:R-:W-:Y:S02]  /*2950*/  SEL R126, R126, 0xffffffe0, !P5 ;  /* 0xffffffe07e7e7807 */ /* 0x000fe40006800000 */
[----:B------:R-:W-:Y:S01]  /*2960*/  IADD3 R0, R183, R0, RZ ;  /* 0x00000000b7007210 */ /* 0x000fe20007ffe0ff */
[----:B------:R-:W-:Y:S01]  /*2970*/  IMAD.IADD R129, R93, 0x1, R129 ;  /* 0x000000015d817824 */ /* 0x000fe200078e0281 */
[----:B------:R-:W-:-:S02]  /*2980*/  SHF.R.S32.HI R115, RZ, 0x3, R6 ;  /* 0x00000003ff737819 */ /* 0x000fc40000011406 */
[----:B------:R-:W-:Y:S01]  /*2990*/  LOP3.LUT R4, R6, 0xfffffff8, RZ, 0xc0, !PT ;  /* 0xfffffff806047812 */ /* 0x000fe200078ec0ff */
[----:B------:R-:W-:Y:S01]  /*29a0*/  IMAD.IADD R131, R126, 0x1, R0 ;  /* 0x000000017e837824 */ /* 0x000fe200078e0200 */
[----:B------:R-:W-:Y:S02]  /*29b0*/  LOP3.LUT R26, R7, R8, RZ, 0xfc, !PT ;  /* 0x00000008071a7212 */ /* 0x000fe400078efcff */
[----:B------:R-:W-:Y:S02]  /*29c0*/  LOP3.LUT R5, R12, 0xfffffff8, RZ, 0xc0, !PT ;  /* 0xfffffff80c057812 */ /* 0x000fe400078ec0ff */
[----:B------:R-:W-:Y:S02]  /*29d0*/  LOP3.LUT R6, R20, 0xfffffff8, RZ, 0xc0, !PT ;  /* 0xfffffff814067812 */ /* 0x000fe400078ec0ff */
[----:B------:R-:W-:Y:S02]  /*29e0*/  SHF.R.S32.HI R113, RZ, 0x3, R20 ;  /* 0x00000003ff717819 */ /* 0x000fe40000011414 */
[----:B------:R-:W-:-:S02]  /*29f0*/  LOP3.LUT R8, R10, 0x2, RZ, 0xc0, !PT ;  /* 0x000000020a087812 */ /* 0x000fc400078ec0ff */
[----:B------:R-:W-:Y:S02]  /*2a00*/  LOP3.LUT R9, R10, 0x4, RZ, 0xc0, !PT ;  /* 0x000000040a097812 */ /* 0x000fe400078ec0ff */
[C---:B------:R-:W-:Y:S02]  /*2a10*/  LOP3.LUT R20, R26.reuse, 0x2, RZ, 0xc0, !PT ;  /* 0x000000021a147812 */ /* 0x040fe400078ec0ff */
[C---:B------:R-:W-:Y:S02]  /*2a20*/  LOP3.LUT R21, R26.reuse, 0x4, RZ, 0xc0, !PT ;  /* 0x000000041a157812 */ /* 0x040fe400078ec0ff */
[C---:B------:R-:W-:Y:S02]  /*2a30*/  LOP3.LUT R99, R26.reuse, 0x8, RZ, 0xc0, !PT ;  /* 0x000000081a637812 */ /* 0x040fe400078ec0ff */
[----:B------:R-:W-:Y:S02]  /*2a40*/  LOP3.LUT R98, R26, 0x10, RZ, 0xc0, !PT ;  /* 0x000000101a627812 */ /* 0x000fe400078ec0ff */
[----:B0-----:R-:W-:-:S02]  /*2a50*/  LEA.HI R222, R222, 0x8, RZ, 0x19 ;  /* 0x00000008dede7811 */ /* 0x001fc400078fc8ff */
[----:B------:R-:W-:Y:S02]  /*2a60*/  IADD3 R104, R97, R11, RZ ;  /* 0x0000000b61687210 */ /* 0x000fe40007ffe0ff */
[----:B------:R-:W-:Y:S02]  /*2a70*/  SHF.R.S32.HI R114, RZ, 0x3, R12 ;  /* 0x00000003ff727819 */ /* 0x000fe4000001140c */
[----:B------:R-:W-:Y:S02]  /*2a80*/  LOP3.LUT R7, R7, 0x1, RZ, 0xc0, !PT ;  /* 0x0000000107077812 */ /* 0x000fe400078ec0ff */
[----:B------:R-:W-:Y:S02]  /*2a90*/  LOP3.LUT R10, R10, 0x8, RZ, 0xc0, !PT ;  /* 0x000000080a0a7812 */ /* 0x000fe400078ec0ff */
[----:B------:R-:W-:Y:S02]  /*2aa0*/  SHF.R.S32.HI R111, RZ, 0x1f, R4 ;  /* 0x0000001fff6f7819 */ /* 0x000fe40000011404 */
[----:B------:R-:W-:-:S02]  /*2ab0*/  SHF.R.S32.HI R110, RZ, 0x1f, R5 ;  /* 0x0000001fff6e7819 */ /* 0x000fc40000011405 */
[----:B------:R-:W-:Y:S02]  /*2ac0*/  SHF.R.S32.HI R109, RZ, 0x1f, R6 ;  /* 0x0000001fff6d7819 */ /* 0x000fe40000011406 */
[----:B------:R-:W-:Y:S02]  /*2ad0*/  LOP3.LUT R26, R26, 0x20, RZ, 0xc0, !PT ;  /* 0x000000201a1a7812 */ /* 0x000fe400078ec0ff */
[----:B----4-:R-:W-:-:S07]  /*2ae0*/  SHF.R.S32.HI R127, RZ, 0x1f, R100 ;  /* 0x0000001fff7f7819 */ /* 0x010fce0000011464 */
.L_x_2769:
[----:B0-----:R-:W0:Y:S01]  /*2af0*/  LDC R80, c[0x0][0x430] ;  /* 0x00010c00ff507b82 */ /* 0x001e220000000800 */
[----:B------:R-:W-:Y:S01]  /*2b00*/  IADD3 R24, R24, -0x1, RZ ;  /* 0xffffffff18187810 */ /* 0x000fe20007ffe0ff */
[----:B------:R-:W-:Y:S01]  /*2b10*/  ULDC.64 UR4, c[0x0][0x208] ;  /* 0x0000820000047ab9 */ /* 0x000fe20000000a00 */
[----:B------:R-:W-:-:S03]  /*2b20*/  MOV R27, RZ ;  /* 0x000000ff001b7202 */ /* 0x000fc60000000f00 */
[----:B------:R-:W-:Y:S02]  /*2b30*/  IMAD R12, R24, 0x60, R112 ;  /* 0x00000060180c7824 */ /* 0x000fe400078e0270 */
[----:B-1----:R-:W1:Y:S02]  /*2b40*/  LDC R123, c[0x0][0x3f4] ;  /* 0x0000fd00ff7b7b82 */ /* 0x002e640000000800 */
[----:B------:R-:W-:Y:S01]  /*2b50*/  IMAD.IADD R32, R128, 0x1, R12 ;  /* 0x0000000180207824 */ /* 0x000fe200078e020c */
[----:B------:R-:W-:-:S03]  /*2b60*/  ISETP.GE.AND P0, PT, R12, R25, PT ;  /* 0x000000190c00720c */ /* 0x000fc60003f06270 */
[----:B------:R-:W-:Y:S01]  /*2b70*/  IMAD.MOV.U32 R28, RZ, RZ, R32 ;  /* 0x000000ffff1c7224 */ /* 0x000fe200078e0020 */
[----:B------:R-:W-:Y:S02]  /*2b80*/  ISETP.GT.OR P0, PT, R112, 0x5f, P0 ;  /* 0x0000005f7000780c */ /* 0x000fe40000704670 */
[----:B0-----:R-:W-:-:S11]  /*2b90*/  ISETP.NE.AND P4, PT, R80, 0x1, PT ;  /* 0x000000015000780c */ /* 0x001fd60003f85270 */
        /* <DEDUP_REMOVED lines=37> */
[----:B------:R-:W-:Y:S01]  /*2df0*/  IMAD R14, R82, UR4, RZ ;  /* 0x00000004520e7c24 */ /* 0x000fe2000f8e02ff */
[----:B------:R-:W-:Y:S02]  /*2e00*/  IADD3 R13, R13, R11, RZ ;  /* 0x0000000b0d0d7210 */ /* 0x000fe40007ffe0ff */
[----:B------:R-:W-:Y:S01]  /*2e10*/  VIMNMX R83, R83, 0x60, PT ;  /* 0x0000006053537848 */ /* 0x000fe20003fe0100 */
[C---:B------:R-:W-:Y:S02]  /*2e20*/  IMAD R11, R27.reuse, UR5, R14 ;  /* 0x000000051b0b7c24 */ /* 0x040fe4000f8e020e */
[----:B------:R-:W-:Y:S01]  /*2e30*/  IMAD.WIDE.U32 R12, R27, UR4, R12 ;  /* 0x000000041b0c7c25 */ /* 0x000fe2000f8e000c */
[----:B------:R-:W-:-:S03]  /*2e40*/  ULDC.64 UR4, c[0x0][0x308] ;  /* 0x0000c20000047ab9 */ /* 0x000fc60000000a00 */
[----:B------:R-:W-:Y:S01]  /*2e50*/  IMAD.IADD R13, R13, 0x1, R11 ;  /* 0x000000010d0d7824 */ /* 0x000fe200078e020b */
[----:B------:R-:W-:Y:S01]  /*2e60*/  SHF.R.S32.HI R11, RZ, 0x1f, R24 ;  /* 0x0000001fff0b7819 */ /* 0x000fe20000011418 */
[----:B------:R-:W-:Y:S02]  /*2e70*/  IMAD R14, R129, R24, RZ ;  /* 0x00000018810e7224 */ /* 0x000fe400078e02ff */
        /* <DEDUP_REMOVED lines=32> */
[----:B------:R-:W-:Y:S02]  /*3080*/  IADD3.X R34, R11, R104, RZ, P5, !PT ;  /* 0x000000680b227210 */ /* 0x000fe40002ffe4ff */
[----:B------:R-:W-:Y:S02]  /*3090*/  CS2R R74, SRZ ;  /* 0x00000000004a7805 */ /* 0x000fe4000001ff00 */
[----:B------:R-:W-:Y:S01]  /*30a0*/  LEA R32, P5, R33, UR4, 0x1 ;  /* 0x0000000421207c11 */ /* 0x000fe2000f8a08ff */
[----:B------:R-:W-:Y:S01]  /*30b0*/  IMAD.X R36, R78, 0x1, R103, P0 ;  /* 0x000000014e247824 */ /* 0x000fe200000e0667 */
[----:B------:R-:W-:-:S02]  /*30c0*/  ISETP.GE.AND P0, PT, R160, R123, PT ;  /* 0x0000007ba000720c */ /* 0x000fc40003f06270 */
[----:B------:R-:W-:Y:S02]  /*30d0*/  CS2R R70, SRZ ;  /* 0x0000000000467805 */ /* 0x000fe4000001ff00 */
[----:B------:R-:W-:Y:S02]  /*30e0*/  LEA.HI.X R33, R33, UR5, R34, 0x1, P5 ;  /* 0x0000000521217c11 */ /* 0x000fe4000a8f0c22 */
[----:B------:R-:W-:Y:S02]  /*30f0*/  CS2R R76, SRZ ;  /* 0x00000000004c7805 */ /* 0x000fe4000001ff00 */
[C---:B------:R-:W-:Y:S02]  /*3100*/  LEA R34, P5, R35.reuse, UR6, 0x1 ;  /* 0x0000000623227c11 */ /* 0x040fe4000f8a08ff */
[----:B------:R-:W-:Y:S01]  /*3110*/  CS2R R72, SRZ ;  /* 0x0000000000487805 */ /* 0x000fe2000001ff00 */
[----:B------:R-:W-:Y:S01]  /*3120*/  ULDC.64 UR8, c[0x0][0x208] ;  /* 0x0000820000087ab9 */ /* 0x000fe20000000a00 */
[----:B------:R-:W-:-:S02]  /*3130*/  LEA.HI.X R35, R35, UR7, R36, 0x1, P5 ;  /* 0x0000000723237c11 */ /* 0x000fc4000a8f0c24 */
        /* <DEDUP_REMOVED lines=25> */
.L_x_2668:
[----:B------:R-:W-:Y:S05]  /*32d0*/  BSYNC B1 ;  /* 0x0000000000017941 */ /* 0x000fea0003800000 */
.L_x_2667:
        /* <DEDUP_REMOVED lines=21> */
[----:B------:R-:W-:Y:S01]  /*3430*/  IADD3 R13, P0, P6, R90, R12, R108 ;  /* 0x0000000c5a0d7210 */ /* 0x000fe20007e1e06c */
[----:B------:R-:W-:-:S03]  /*3440*/  ULDC.64 UR8, c[0x0][0x208] ;  /* 0x0000820000087ab9 */ /* 0x000fc60000000a00 */
        /* <DEDUP_REMOVED lines=33> */
.L_x_2670:
[----:B------:R-:W-:Y:S05]  /*3660*/  BSYNC B1 ;  /* 0x0000000000017941 */ /* 0x000fea0003800000 */
.L_x_2669:
[----:B0----5:R-:W-:Y:S01]  /*3670*/  IMAD.MOV.U32 R12, RZ, RZ, R54 ;  /* 0x000000ffff0c7224 */ /* 0x021fe200078e0036 */
[----:B------:R-:W-:Y:S01]  /*3680*/  MOV R11, R55 ;  /* 0x00000037000b7202 */ /* 0x000fe20000000f00 */
[----:B------:R-:W-:Y:S01]  /*3690*/  ULOP3.LUT UR4, UR60, 0x1, URZ, 0xfc, !UPT ;  /* 0x000000013c047892 */ /* 0x000fe2000f8efc3f */
[----:B------:R-:W-:Y:S02]  /*36a0*/  IMAD.MOV.U32 R14, RZ, RZ, R58 ;  /* 0x000000ffff0e7224 */ /* 0x000fe400078e003a */
[----:B------:R-:W-:Y:S01]  /*36b0*/  PRMT R151, R12, 0x5410, R11 ;  /* 0x000054100c977816 */ /* 0x000fe2000000000b */
[----:B------:R-:W-:Y:S01]  /*36c0*/  IMAD.MOV.U32 R12, RZ, RZ, R62 ;  /* 0x000000ffff0c7224 */ /* 0x000fe200078e003e */
[----:B------:R-:W-:Y:S01]  /*36d0*/  MOV R11, R63 ;  /* 0x0000003f000b7202 */ /* 0x000fe20000000f00 */
[----:B------:R-:W-:Y:S01]  /*36e0*/  UISETP.NE.AND UP0, UPT, UR4, 0x3, UPT ;  /* 0x000000030400788c */ /* 0x000fe2000bf05270 */
[----:B------:R-:W-:Y:S02]  /*36f0*/  IMAD.MOV.U32 R13, RZ, RZ, R59 ;  /* 0x000000ffff0d7224 */ /* 0x000fe400078e003b */
[----:B------:R-:W-:Y:S01]  /*3700*/  PRMT R156, R12, 0x7610, R156 ;  /* 0x000076100c9c7816 */ /* 0x000fe2000000009c */
[----:B------:R-:W-:Y:S01]  /*3710*/  IMAD.MOV.U32 R12, RZ, RZ, R67 ;  /* 0x000000ffff0c7224 */ /* 0x000fe200078e0043 */
[----:B------:R-:W-:Y:S01]  /*3720*/  PRMT R155, R11, 0x7610, R155 ;  /* 0x000076100b9b7816 */ /* 0x000fe2000000009b */
[----:B------:R-:W-:Y:S01]  /*3730*/  IMAD.MOV.U32 R11, RZ, RZ, R66 ;  /* 0x000000ffff0b7224 */ /* 0x000fe200078e0042 */
[----:B------:R-:W-:-:S02]  /*3740*/  PLOP3.LUT P0, PT, PT, PT, UP0, 0x80, 0x0 ;  /* 0x000000000000781c */ /* 0x000fc40003f0f008 */
[----:B------:R-:W-:Y:S01]  /*3750*/  PRMT R153, R13, 0x5410, R14 ;  /* 0x000054100d997816 */ /* 0x000fe2000000000e */
[----:B------:R-:W-:Y:S01]  /*3760*/  IMAD.MOV.U32 R13, RZ, RZ, R70 ;  /* 0x000000ffff0d7224 */ /* 0x000fe200078e0046 */
[----:B------:R-:W-:Y:S01]  /*3770*/  PRMT R157, R12, 0x5410, R11 ;  /* 0x000054100c9d7816 */ /* 0x000fe2000000000b */
[----:B------:R-:W-:Y:S01]  /*3780*/  IMAD.MOV.U32 R11, RZ, RZ, R74 ;  /* 0x000000ffff0b7224 */ /* 0x000fe200078e004a */
[----:B------:R-:W-:Y:S01]  /*3790*/  MOV R14, R71 ;  /* 0x00000047000e7202 */ /* 0x000fe20000000f00 */
[----:B------:R-:W-:-:S03]  /*37a0*/  IMAD.MOV.U32 R12, RZ, RZ, R75 ;  /* 0x000000ffff0c7224 */ /* 0x000fc600078e004b */
        /* <DEDUP_REMOVED lines=62> */
.L_x_2671:
[----:B------:R-:W-:Y:S01]  /*3b90*/  IMAD R84, R18, 0x8, R2 ;  /* 0x0000000812547824 */ /* 0x000fe200078e0202 */
[----:B------:R-:W-:Y:S01]  /*3ba0*/  SHF.L.U32 R85, R171, 0x1f, RZ ;  /* 0x0000001fab557819 */ /* 0x000fe200000006ff */
[----:B------:R-:W-:Y:S03]  /*3bb0*/  BSSY B1, `(.L_x_2672) ;  /* 0x0000003000017945 */ /* 0x000fe60003800000 */
[----:B------:R-:W0:Y:S02]  /*3bc0*/  SYNCS.PHASECHK.TRANS64.TRYWAIT P6, [R84+URZ+0x2a890], R85 ;  /* 0x02a89055540075a7 */ /* 0x000e2400080c017f */
[----:B0-----:R-:W-:Y:S05]  /*3bd0*/  @!P6 BRA `(.L_x_2673) ;  /* 0x0000020800ace947 */ /* 0x001fea0003800000 */
.L_x_3023:
[----:B------:R-:W-:Y:S05]  /*3be0*/  BSYNC B1 ;  /* 0x0000000000017941 */ /* 0x000fea0003800000 */
.L_x_2672:
[----:B------:R-:W-:-:S03]  /*3bf0*/  UMOV UR4, 0xffffffff ;  /* 0xffffffff00047882 */ /* 0x000fc60000000000 */
[----:B------:R-:W-:Y:S05]  /*3c00*/  BRA.DIV UR4, `(.L_x_2674) ;  /* 0x0000020a04b47947 */ /* 0x000fea000b800000 */
[----:B------:R1:W2:Y:S04]  /*3c10*/  SHFL.IDX PT, R78, R118, RZ, 0x1c1f ;  /* 0x001c1fff764e7589 */ /* 0x0002a800000e0000 */
[----:B------:R1:W3:Y:S02]  /*3c20*/  SHFL.IDX PT, R11, R119, RZ, 0x1c1f ;  /* 0x001c1fff770b7589 */ /* 0x0002e400000e0000 */
.L_x_3027:
        /* <DEDUP_REMOVED lines=10> */
[----:B------:R-:W-:Y:S02]  /*3cd0*/  SHF.R.U32.HI R74, RZ, 0x10, R75 ;  /* 0x00000010ff4a7819 */ /* 0x000fe4000001164b */
[--C-:B------:R-:W-:Y:S01]  /*3ce0*/  SHF.R.U64 R145, R76, 0x10, R77.reuse ;  /* 0x000000104c917819 */ /* 0x100fe2000000124d */
[----:B------:R-:W-:Y:S01]  /*3cf0*/  HADD2.F32 R144, -RZ, R144.H0_H0 ;  /* 0x20000090ff907230 */ /* 0x000fe20000004100 */
[----:B0-----:R-:W-:Y:S02]  /*3d00*/  MOV R75, R13 ;  /* 0x0000000d004b7202 */ /* 0x001fe40000000f00 */
        /* <DEDUP_REMOVED lines=38> */
.L_x_2680:
[----:B------:R-:W-:Y:S05]  /*3f70*/  BSYNC B3 ;  /* 0x0000000000037941 */ /* 0x000fea0003800000 */
.L_x_2679:
[----:B---3--:R-:W-:Y:S01]  /*3f80*/  LEA R74, P4, R16, R11, 0x1 ;  /* 0x0000000b104a7211 */ /* 0x008fe200078808ff */
[----:B------:R-:W-:-:S03]  /*3f90*/  ULDC.64 UR4, c[0x0][0x208] ;  /* 0x0000820000047ab9 */ /* 0x000fc60000000a00 */
[----:B--2---:R-:W-:-:S05]  /*3fa0*/  LEA.HI.X R75, R16, R78, R17, 0x1, P4 ;  /* 0x0000004e104b7211 */ /* 0x004fca00020f0c11 */
[----:B0-----:R4:W-:Y:S04]  /*3fb0*/  ST.E.128 desc[UR4][R74.64], R12 ;  /* 0x0000000c4a007985 */ /* 0x0019e8000c101d04 */
.L_x_2678:
[----:B------:R-:W-:Y:S05]  /*3fc0*/  BSYNC B2 ;  /* 0x0000000000027941 */ /* 0x000fea0003800000 */
.L_x_2677:
        /* <DEDUP_REMOVED lines=50> */
.L_x_2684:
[----:B------:R-:W-:Y:S05]  /*42f0*/  BSYNC B3 ;  /* 0x0000000000037941 */ /* 0x000fea0003800000 */
.L_x_2683:
[----:B--2---:R-:W-:Y:S01]  /*4300*/  MOV R71, R78 ;  /* 0x0000004e00477202 */ /* 0x004fe20000000f00 */
[----:B------:R-:W-:Y:S01]  /*4310*/  IMAD.SHL.U32 R72, R166, 0x8, RZ ;  /* 0x00000008a6487824 */ /* 0x000fe200078e00ff */
[----:B------:R-:W-:Y:S01]  /*4320*/  ULDC.64 UR4, c[0x0][0x208] ;  /* 0x0000820000047ab9 */ /* 0x000fe20000000a00 */
[----:B---3--:R-:W-:-:S04]  /*4330*/  IMAD.MOV.U32 R70, RZ, RZ, R11 ;  /* 0x000000ffff467224 */ /* 0x008fc800078e000b */
[----:B------:R-:W-:-:S05]  /*4340*/  IMAD.WIDE R70, R72, 0x2, R70 ;  /* 0x0000000248467825 */ /* 0x000fca00078e0246 */
[----:B0-----:R0:W-:Y:S02]  /*4350*/  ST.E.128 desc[UR4][R70.64], R12 ;  /* 0x0000000c46007985 */ /* 0x0011e4000c101d04 */
.L_x_2682:
[----:B------:R-:W-:Y:S05]  /*4360*/  BSYNC B2 ;  /* 0x0000000000027941 */ /* 0x000fea0003800000 */
.L_x_2681:
        /* <DEDUP_REMOVED lines=50> */
.L_x_2688:
[----:B------:R-:W-:Y:S05]  /*4690*/  BSYNC B3 ;  /* 0x0000000000037941 */ /* 0x000fea0003800000 */
.L_x_2687:
[----:B------:R-:W-:Y:S01]  /*46a0*/  SHF.L.U32 R68, R167, 0x3, RZ ;  /* 0x00000003a7447819 */ /* 0x000fe200000006ff */
[----:B---3--:R-:W-:Y:S01]  /*46b0*/  IMAD.MOV.U32 R66, RZ, RZ, R11 ;  /* 0x000000ffff427224 */ /* 0x008fe200078e000b */
[----:B------:R-:W-:Y:S01]  /*46c0*/  ULDC.64 UR4, c[0x0][0x208] ;  /* 0x0000820000047ab9 */ /* 0x000fe20000000a00 */
[----:B--2---:R-:W-:Y:S02]  /*46d0*/  IMAD.MOV.U32 R67, RZ, RZ, R78 ;  /* 0x000000ffff437224 */ /* 0x004fe400078e004e */
[----:B------:R-:W-:-:S05]  /*46e0*/  IMAD.WIDE R66, R68, 0x2, R66 ;  /* 0x0000000244427825 */ /* 0x000fca00078e0242 */
[----:B----4-:R0:W-:Y:S02]  /*46f0*/  ST.E.128 desc[UR4][R66.64], R12 ;  /* 0x0000000c42007985 */ /* 0x0101e4000c101d04 */
.L_x_2686:
[----:B------:R-:W-:Y:S05]  /*4700*/  BSYNC B2 ;  /* 0x0000000000027941 */ /* 0x000fea0003800000 */
.L_x_2685:
        /* <DEDUP_REMOVED lines=50> */
.L_x_2692:
[----:B------:R-:W-:Y:S05]  /*4a30*/  BSYNC B3 ;  /* 0x0000000000037941 */ /* 0x000fea0003800000 */
.L_x_2691:
[----:B---3--:R-:W-:Y:S01]  /*4a40*/  LEA R62, P4, R19, R11, 0x1 ;  /* 0x0000000b133e7211 */ /* 0x008fe200078808ff */
[----:B------:R-:W-:-:S03]  /*4a50*/  ULDC.64 UR4, c[0x0][0x208] ;  /* 0x0000820000047ab9 */ /* 0x000fc60000000a00 */
[----:B--2---:R-:W-:-:S05]  /*4a60*/  LEA.HI.X R63, R19, R78, R169, 0x1, P4 ;  /* 0x0000004e133f7211 */ /* 0x004fca00020f0ca9 */
[----:B----4-:R0:W-:Y:S04]  /*4a70*/  ST.E.128 desc[UR4][R62.64], R12 ;  /* 0x0000000c3e007985 */ /* 0x0101e8000c101d04 */
.L_x_2690:
[----:B------:R-:W-:Y:S05]  /*4a80*/  BSYNC B2 ;  /* 0x0000000000027941 */ /* 0x000fea0003800000 */
.L_x_2689:
        /* <DEDUP_REMOVED lines=12> */
[----:B------:R-:W-:Y:S01]  /*4b50*/  SHF.R.U32.HI R59, RZ, 0x10, R59 ;  /* 0x00000010ff3b7819 */ /* 0x000fe2000001163b */
[----:B------:R-:W-:Y:S02]  /*4b60*/  HADD2.F32 R60, -RZ, R60.H0_H0 ;  /* 0x2000003cff3c7230 */ /* 0x000fe40000004100 */
[--C-:B------:R-:W-:Y:S02]  /*4b70*/  HADD2.F32 R13, -RZ, R61.reuse.H1_H1 ;  /* 0x3000003dff0d7230 */ /* 0x100fe40000004100 */
[----:B------:R-:W-:-:S02]  /*4b80*/  HADD2.F32 R61, -RZ, R61.H0_H0 ;  /* 0x2000003dff3d7230 */ /* 0x000fc40000004100 */
[----:B------:R-:W-:Y:S02]  /*4b90*/  HADD2.F32 R58, -RZ, R58.H0_H0 ;  /* 0x2000003aff3a7230 */ /* 0x000fe40000004100 */
[-C--:B------:R-:W-:Y:S01]  /*4ba0*/  FMUL.FTZ R63, R13, R62.reuse ;  /* 0x0000003e0d3f7220 */ /* 0x080fe20000410000 */
[----:B------:R-:W-:Y:S02]  /*4bb0*/  HADD2.F32 R59, -RZ, R59.H0_H0 ;  /* 0x2000003bff3b7230 */ /* 0x000fe40000004100 */
[C---:B------:R-:W-:Y:S01]  /*4bc0*/  FMUL.FTZ R62, R61.reuse, R62 ;  /* 0x0000003e3d3e7220 */ /* 0x040fe20000410000 */
[----:B------:R-:W-:-:S03]  /*4bd0*/  FFMA.FTZ R63, R61, R58, -R63 ;  /* 0x0000003a3d3f7223 */ /* 0x000fc6000001083f */
[----:B------:R-:W-:Y:S01]  /*4be0*/  FFMA.FTZ R62, R13, R58, R62 ;  /* 0x0000003a0d3e7223 */ /* 0x000fe2000001003e */
[--C-:B------:R-:W-:Y:S02]  /*4bf0*/  HADD2.F32 R13, -RZ, R15.reuse.H1_H1 ;  /* 0x3000000fff0d7230 */ /* 0x100fe40000004100 */
[----:B------:R-:W-:Y:S02]  /*4c00*/  HADD2.F32 R15, -RZ, R15.H0_H0 ;  /* 0x2000000fff0f7230 */ /* 0x000fe40000004100 */
[----:B------:R-:W-:Y:S01]  /*4c10*/  F2FP.F16.F32.PACK_AB R62, R62, R63 ;  /* 0x0000003f3e3e723e */ /* 0x000fe200000000ff */
[-C--:B------:R-:W-:Y:S02]  /*4c20*/  FMUL.FTZ R58, R13, R60.reuse ;  /* 0x0000003c0d3a7220 */ /* 0x080fe40000410000 */
[C---:B------:R-:W-:Y:S02]  /*4c30*/  FMUL.FTZ R60, R15.reuse, R60 ;  /* 0x0000003c0f3c7220 */ /* 0x040fe40000410000 */
[----:B------:R-:W-:Y:S01]  /*4c40*/  FFMA.FTZ R58, R15, R59, -R58 ;  /* 0x0000003b0f3a7223 */ /* 0x000fe2000001083a */
[----:B------:R-:W-:-:S02]  /*4c50*/  HADD2.F32 R15, -RZ, R154.H1_H1 ;  /* 0x3000009aff0f7230 */ /* 0x000fc40000004100 */
[----:B------:R-:W-:Y:S01]  /*4c60*/  FFMA.FTZ R60, R13, R59, R60 ;  /* 0x0000003b0d3c7223 */ /* 0x000fe2000001003c */
[--C-:B------:R-:W-:Y:S02]  /*4c70*/  HADD2.F32 R13, -RZ, R12.reuse.H0_H0 ;  /* 0x2000000cff0d7230 */ /* 0x100fe40000004100 */
[----:B------:R-:W-:Y:S02]  /*4c80*/  HADD2.F32 R12, -RZ, R12.H1_H1 ;  /* 0x3000000cff0c7230 */ /* 0x000fe40000004100 */
[--C-:B------:R-:W-:Y:S01]  /*4c90*/  HADD2.F32 R59, -RZ, R153.reuse.H1_H1 ;  /* 0x30000099ff3b7230 */ /* 0x100fe20000004100 */
[----:B------:R-:W-:Y:S01]  /*4ca0*/  F2FP.F16.F32.PACK_AB R58, R60, R58 ;  /* 0x0000003a3c3a723e */ /* 0x000fe200000000ff */
[----:B------:R-:W-:Y:S02]  /*4cb0*/  HADD2.F32 R154, -RZ, R154.H0_H0 ;  /* 0x2000009aff9a7230 */ /* 0x000fe40000004100 */
[-C--:B------:R-:W-:Y:S01]  /*4cc0*/  FMUL.FTZ R61, R12, R15.reuse ;  /* 0x0000000f0c3d7220 */ /* 0x080fe20000410000 */
[----:B------:R-:W-:Y:S01]  /*4cd0*/  FMUL.FTZ R15, R13, R15 ;  /* 0x0000000f0d0f7220 */ /* 0x000fe20000410000 */
[----:B------:R-:W-:-:S02]  /*4ce0*/  HADD2.F32 R153, -RZ, R153.H0_H0 ;  /* 0x20000099ff997230 */ /* 0x000fc40000004100 */
        /* <DEDUP_REMOVED lines=14> */
.L_x_2696:
[----:B------:R-:W-:Y:S05]  /*4dd0*/  BSYNC B3 ;  /* 0x0000000000037941 */ /* 0x000fea0003800000 */
.L_x_2695:
[----:B---3--:R-:W-:Y:S01]  /*4de0*/  LEA R58, P4, R22, R11, 0x1 ;  /* 0x0000000b163a7211 */ /* 0x008fe200078808ff */
[----:B------:R-:W-:-:S03]  /*4df0*/  ULDC.64 UR4, c[0x0][0x208] ;  /* 0x0000820000047ab9 */ /* 0x000fc60000000a00 */
[----:B--2---:R-:W-:-:S05]  /*4e00*/  LEA.HI.X R59, R22, R78, R180, 0x1, P4 ;  /* 0x0000004e163b7211 */ /* 0x004fca00020f0cb4 */
[----:B----4-:R0:W-:Y:S04]  /*4e10*/  ST.E.128 desc[UR4][R58.64], R12 ;  /* 0x0000000c3a007985 */ /* 0x0101e8000c101d04 */
.L_x_2694:
[----:B------:R-:W-:Y:S05]  /*4e20*/  BSYNC B2 ;  /* 0x0000000000027941 */ /* 0x000fea0003800000 */
.L_x_2693:
[----:B------:R-:W-:-:S13]  /*4e30*/  ISETP.NE.AND P4, PT, R26, RZ, PT ;  /* 0x000000ff1a00720c */ /* 0x000fda0003f85270 */
        /* <DEDUP_REMOVED lines=45> */
[----:B------:R-:W-:Y:S01]  /*5110*/  MOV R12, R15 ;  /* 0x0000000f000c7202 */ /* 0x000fe20000000f00 */
[----:B------:R-:W-:-:S03]  /*5120*/  IMAD.MOV.U32 R15, RZ, RZ, R55 ;  /* 0x000000ffff0f7224 */ /* 0x000fc600078e0037 */
[----:B------:R-:W-:Y:S01]  /*5130*/  F2FP.F16.F32.PACK_AB R152, R152, R13 ;  /* 0x0000000d9898723e */ /* 0x000fe200000000ff */
[----:B------:R-:W-:-:S04]  /*5140*/  IMAD.MOV.U32 R13, RZ, RZ, R58 ;  /* 0x000000ffff0d7224 */ /* 0x000fc800078e003a */
[----:B------:R-:W-:-:S07]  /*5150*/  IMAD.MOV.U32 R14, RZ, RZ, R152 ;  /* 0x000000ffff0e7224 */ /* 0x000fce00078e0098 */
.L_x_2698:
[----:B------:R-:W-:Y:S05]  /*5160*/  BSYNC B2 ;  /* 0x0000000000027941 */ /* 0x000fea0003800000 */
.L_x_2697:
[----:B---3--:R-:W-:Y:S01]  /*5170*/  LEA R54, P4, R23, R11, 0x1 ;  /* 0x0000000b17367211 */ /* 0x008fe200078808ff */
[----:B------:R-:W-:-:S03]  /*5180*/  ULDC.64 UR4, c[0x0][0x208] ;  /* 0x0000820000047ab9 */ /* 0x000fc60000000a00 */
[----:B--2---:R-:W-:-:S05]  /*5190*/  LEA.HI.X R55, R23, R78, R179, 0x1, P4 ;  /* 0x0000004e17377211 */ /* 0x004fca00020f0cb3 */
[----:B----4-:R0:W-:Y:S04]  /*51a0*/  ST.E.128 desc[UR4][R54.64], R12 ;  /* 0x0000000c36007985 */ /* 0x0101e8000c101d04 */
.L_x_2676:
[----:B------:R-:W-:Y:S05]  /*51b0*/  BSYNC B1 ;  /* 0x0000000000017941 */ /* 0x000fea0003800000 */
.L_x_2675:
[----:B------:R-:W-:-:S03]  /*51c0*/  UMOV UR4, 0xffffffff ;  /* 0xffffffff00047882 */ /* 0x000fc60000000000 */
[----:B------:R-:W-:Y:S05]  /*51d0*/  BRA.DIV UR4, `(.L_x_2699) ;  /* 0x000001f6048c7947 */ /* 0x000fea000b800000 */
[----:B-1----:R-:W1:Y:S04]  /*51e0*/  SHFL.IDX PT, R118, R118, 0x1, 0x1c1f ;  /* 0x003c1f0076767f89 */ /* 0x002e6800000e0000 */
[----:B------:R-:W0:Y:S02]  /*51f0*/  SHFL.IDX PT, R119, R119, 0x1, 0x1c1f ;  /* 0x003c1f0077777f89 */ /* 0x000e2400000e0000 */
.L_x_3031:
        /* <DEDUP_REMOVED lines=10> */
[----:B------:R-:W-:Y:S02]  /*52a0*/  SHF.R.U64 R56, R52, 0x10, R53 ;  /* 0x0000001034387819 */ /* 0x000fe40000001235 */
[----:B----4-:R-:W-:Y:S02]  /*52b0*/  MOV R52, R13 ;  /* 0x0000000d00347202 */ /* 0x010fe40000000f00 */
[----:B------:R-:W-:Y:S01]  /*52c0*/  SHF.R.U64 R13, R50, 0x10, R51 ;  /* 0x00000010320d7819 */ /* 0x000fe20000001233 */
[----:B------:R-:W-:Y:S01]  /*52d0*/  HADD2.F32 R56, -RZ, R56.H0_H0 ;  /* 0x20000038ff387230 */ /* 0x000fe20000004100 */
[----:B------:R-:W-:Y:S01]  /*52e0*/  SHF.R.U32.HI R53, RZ, 0x10, R53 ;  /* 0x00000010ff357819 */ /* 0x000fe20000011635 */
        /* <DEDUP_REMOVED lines=35> */
[----:B------:R-:W-:-:S03]  /*5520*/  FFMA.FTZ R15, R14, R149, -R15 ;  /* 0x000000950e0f7223 */ /* 0x000fc6000001080f */
[----:B------:R-:W-:Y:S01]  /*5530*/  FFMA.FTZ R150, R13, R149, R150 ;  /* 0x000000950d967223 */ /* 0x000fe20000010096 */
[----:B------:R-:W-:Y:S01]  /*5540*/  IMAD.MOV.U32 R12, RZ, RZ, R11 ;  /* 0x000000ffff0c7224 */ /* 0x000fe200078e000b */
[----:B------:R-:W-:-:S03]  /*5550*/  MOV R13, R52 ;  /* 0x00000034000d7202 */ /* 0x000fc60000000f00 */
[----:B------:R-:W-:-:S05]  /*5560*/  F2FP.F16.F32.PACK_AB R15, R150, R15 ;  /* 0x0000000f960f723e */ /* 0x000fca00000000ff */
[----:B------:R-:W-:Y:S02]  /*5570*/  IMAD.MOV.U32 R14, RZ, RZ, R15 ;  /* 0x000000ffff0e7224 */ /* 0x000fe400078e000f */
[----:B------:R-:W-:-:S07]  /*5580*/  IMAD.MOV.U32 R15, RZ, RZ, R51 ;  /* 0x000000ffff0f7224 */ /* 0x000fce00078e0033 */
.L_x_2704:
[----:B------:R-:W-:Y:S05]  /*5590*/  BSYNC B2 ;  /* 0x0000000000027941 */ /* 0x000fea0003800000 */
.L_x_2703:
[----:B------:R-:W-:Y:S02]  /*55a0*/  ULDC.64 UR4, c[0x0][0x208] ;  /* 0x0000820000047ab9 */ /* 0x000fe40000000a00 */
[----:B----4-:R0:W-:Y:S03]  /*55b0*/  ST.E.128 desc[UR4][R54.64], R12 ;  /* 0x0000000c36007985 */ /* 0x0101e6000c101d04 */
.L_x_2702:
[----:B------:R-:W-:Y:S05]  /*55c0*/  BSYNC B1 ;  /* 0x0000000000017941 */ /* 0x000fea0003800000 */
.L_x_2701:
        /* <DEDUP_REMOVED lines=32> */
[----:B------:R-:W-:Y:S01]  /*57d0*/  HADD2.F32 R13, -RZ, R148.H0_H0 ;  /* 0x20000094ff0d7230 */ /* 0x000fe20000004100 */
        /* <DEDUP_REMOVED lines=19> */
.L_x_2708:
[----:B------:R-:W-:Y:S05]  /*5910*/  BSYNC B2 ;  /* 0x0000000000027941 */ /* 0x000fea0003800000 */
.L_x_2707:
[----:B------:R-:W-:Y:S02]  /*5920*/  ULDC.64 UR4, c[0x0][0x208] ;  /* 0x0000820000047ab9 */ /* 0x000fe40000000a00 */
[----:B----4-:R0:W-:Y:S03]  /*5930*/  ST.E.128 desc[UR4][R50.64], R12 ;  /* 0x0000000c32007985 */ /* 0x0101e6000c101d04 */
.L_x_2706:
[----:B------:R-:W-:Y:S05]  /*5940*/  BSYNC B1 ;  /* 0x0000000000017941 */ /* 0x000fea0003800000 */
.L_x_2705:
        /* <DEDUP_REMOVED lines=12> */
[--C-:B----4-:R-:W-:Y:S01]  /*5a10*/  HADD2.F32 R50, -RZ, R15.reuse.H0_H0 ;  /* 0x2000000fff327230 */ /* 0x110fe20000004100 */
[----:B------:R-:W-:Y:S01]  /*5a20*/  SHF.R.U32.HI R42, RZ, 0x10, R43 ;  /* 0x00000010ff2a7819 */ /* 0x000fe2000001162b */
[----:B------:R-:W-:Y:S01]  /*5a30*/  IMAD.MOV.U32 R43, RZ, RZ, R13 ;  /* 0x000000ffff2b7224 */ /* 0x000fe200078e000d */
[--C-:B------:R-:W-:Y:S01]  /*5a40*/  SHF.R.U64 R52, R44, 0x10, R45.reuse ;  /* 0x000000102c347819 */ /* 0x100fe2000000122d */
[----:B------:R-:W-:Y:S01]  /*5a50*/  HADD2.F32 R44, -RZ, R15.H1_H1 ;  /* 0x3000000fff2c7230 */ /* 0x000fe20000004100 */
[----:B------:R-:W-:Y:S01]  /*5a60*/  SHF.R.U32.HI R11, RZ, 0x10, R45 ;  /* 0x00000010ff0b7819 */ /* 0x000fe2000001162d */
[----:B------:R-:W-:Y:S02]  /*5a70*/  HADD2.F32 R48, -RZ, R48.H0_H0 ;  /* 0x20000030ff307230 */ /* 0x000fe40000004100 */
[----:B------:R-:W-:Y:S02]  /*5a80*/  HADD2.F32 R52, -RZ, R52.H0_H0 ;  /* 0x20000034ff347230 */ /* 0x000fe40000004100 */
[----:B------:R-:W-:-:S02]  /*5a90*/  HADD2.F32 R13, -RZ, R43.H1_H1 ;  /* 0x3000002bff0d7230 */ /* 0x000fc40000004100 */
[----:B------:R-:W-:Y:S02]  /*5aa0*/  HADD2.F32 R43, -RZ, R43.H0_H0 ;  /* 0x2000002bff2b7230 */ /* 0x000fe40000004100 */
[----:B------:R-:W-:Y:S02]  /*5ab0*/  HADD2.F32 R11, -RZ, R11.H0_H0 ;  /* 0x2000000bff0b7230 */ /* 0x000fe40000004100 */
[----:B------:R-:W-:Y:S02]  /*5ac0*/  HADD2.F32 R15, -RZ, R42.H0_H0 ;  /* 0x2000002aff0f7230 */ /* 0x000fe40000004100 */
[-C--:B------:R-:W-:Y:S01]  /*5ad0*/  FMUL.FTZ R42, R13, R52.reuse ;  /* 0x000000340d2a7220 */ /* 0x080fe20000410000 */
[C---:B------:R-:W-:Y:S01]  /*5ae0*/  FMUL.FTZ R52, R43.reuse, R52 ;  /* 0x000000342b347220 */ /* 0x040fe20000410000 */
[-C--:B------:R-:W-:Y:S01]  /*5af0*/  FMUL.FTZ R45, R44, R11.reuse ;  /* 0x0000000b2c2d7220 */ /* 0x080fe20000410000 */
[C---:B------:R-:W-:Y:S01]  /*5b00*/  FMUL.FTZ R49, R50.reuse, R11 ;  /* 0x0000000b32317220 */ /* 0x040fe20000410000 */
[-C--:B------:R-:W-:Y:S01]  /*5b10*/  FFMA.FTZ R11, R43, R48.reuse, -R42 ;  /* 0x000000302b0b7223 */ /* 0x080fe2000001082a */
[----:B------:R-:W-:Y:S01]  /*5b20*/  FFMA.FTZ R42, R13, R48, R52 ;  /* 0x000000300d2a7223 */ /* 0x000fe20000010034 */
[----:B------:R-:W-:Y:S01]  /*5b30*/  FFMA.FTZ R13, R50, R15, -R45 ;  /* 0x0000000f320d7223 */ /* 0x000fe2000001082d */
[----:B------:R-:W-:-:S02]  /*5b40*/  HADD2.F32 R45, -RZ, R143.H0_H0 ;  /* 0x2000008fff2d7230 */ /* 0x000fc40000004100 */
[----:B------:R-:W-:Y:S01]  /*5b50*/  FFMA.FTZ R44, R44, R15, R49 ;  /* 0x0000000f2c2c7223 */ /* 0x000fe20000010031 */
[--C-:B------:R-:W-:Y:S01]  /*5b60*/  HADD2.F32 R48, -RZ, R12.reuse.H1_H1 ;  /* 0x3000000cff307230 */ /* 0x100fe20000004100 */
[----:B------:R-:W-:Y:S01]  /*5b70*/  F2FP.F16.F32.PACK_AB R11, R42, R11 ;  /* 0x0000000b2a0b723e */ /* 0x000fe200000000ff */
[----:B------:R-:W-:Y:S02]  /*5b80*/  HADD2.F32 R50, -RZ, R12.H0_H0 ;  /* 0x2000000cff327230 */ /* 0x000fe40000004100 */
        /* <DEDUP_REMOVED lines=10> */
[----:B------:R-:W-:Y:S01]  /*5c30*/  FMUL.FTZ R143, R14, R143 ;  /* 0x0000008f0e8f7220 */ /* 0x000fe20000410000 */
[----:B------:R-:W-:Y:S01]  /*5c40*/  F2FP.F16.F32.PACK_AB R15, R44, R13 ;  /* 0x0000000d2c0f723e */ /* 0x000fe200000000ff */
[----:B------:R-:W-:Y:S01]  /*5c50*/  FFMA.FTZ R51, R14, R43, -R51 ;  /* 0x0000002b0e337223 */ /* 0x000fe20000010833 */
[----:B------:R-:W-:Y:S01]  /*5c60*/  MOV R13, R11 ;  /* 0x0000000b000d7202 */ /* 0x000fe20000000f00 */
[----:B------:R-:W-:Y:S01]  /*5c70*/  FFMA.FTZ R12, R12, R43, R143 ;  /* 0x0000002b0c0c7223 */ /* 0x000fe2000001008f */
[----:B------:R-:W-:-:S04]  /*5c80*/  F2FP.F16.F32.PACK_AB R48, R48, R49 ;  /* 0x000000313030723e */ /* 0x000fc800000000ff */
[----:B------:R-:W-:Y:S01]  /*5c90*/  F2FP.F16.F32.PACK_AB R14, R12, R51 ;  /* 0x000000330c0e723e */ /* 0x000fe200000000ff */
[----:B------:R-:W-:-:S07]  /*5ca0*/  IMAD.MOV.U32 R12, RZ, RZ, R48 ;  /* 0x000000ffff0c7224 */ /* 0x000fce00078e0030 */
.L_x_2712:
[----:B------:R-:W-:Y:S05]  /*5cb0*/  BSYNC B2 ;  /* 0x0000000000027941 */ /* 0x000fea0003800000 */
.L_x_2711:
[----:B------:R-:W-:Y:S02]  /*5cc0*/  ULDC.64 UR4, c[0x0][0x208] ;  /* 0x0000820000047ab9 */ /* 0x000fe40000000a00 */
[----:B----4-:R0:W-:Y:S03]  /*5cd0*/  ST.E.128 desc[UR4][R46.64], R12 ;  /* 0x0000000c2e007985 */ /* 0x0101e6000c101d04 */
.L_x_2710:
[----:B------:R-:W-:Y:S05]  /*5ce0*/  BSYNC B1 ;  /* 0x0000000000017941 */ /* 0x000fea0003800000 */
.L_x_2709:
        /* <DEDUP_REMOVED lines=9> */
[--C-:B---3--:R-:W-:Y:S02]  /*5d80*/  SHF.R.U64 R11, R40, 0x10, R41.reuse ;  /* 0x00000010280b7819 */ /* 0x108fe40000001229 */
[----:B------:R-:W-:Y:S02]  /*5d90*/  SHF.R.U32.HI R46, RZ, 0x10, R41 ;  /* 0x00000010ff2e7819 */ /* 0x000fe40000011629 */
[--C-:B------:R-:W-:Y:S01]  /*5da0*/  SHF.R.U64 R45, R38, 0x10, R39.reuse ;  /* 0x00000010262d7819 */ /* 0x100fe20000001227 */
[----:B----4-:R-:W-:Y:S01]  /*5db0*/  IMAD.MOV.U32 R38, RZ, RZ, R12 ;  /* 0x000000ffff267224 */ /* 0x010fe200078e000c */
[----:B------:R-:W-:Y:S01]  /*5dc0*/  SHF.R.U32.HI R44, RZ, 0x10, R39 ;  /* 0x00000010ff2c7819 */ /* 0x000fe20000011627 */
[----:B------:R-:W-:Y:S02]  /*5dd0*/  HADD2.F32 R41, -RZ, R11.H0_H0 ;  /* 0x2000000bff297230 */ /* 0x000fe40000004100 */
[----:B------:R-:W-:Y:S02]  /*5de0*/  HADD2.F32 R46, -RZ, R46.H0_H0 ;  /* 0x2000002eff2e7230 */ /* 0x000fe40000004100 */
[----:B------:R-:W-:-:S02]  /*5df0*/  HADD2.F32 R12, -RZ, R13.H1_H1 ;  /* 0x3000000dff0c7230 */ /* 0x000fc40000004100 */
[----:B------:R-:W-:Y:S02]  /*5e00*/  HADD2.F32 R11, -RZ, R13.H0_H0 ;  /* 0x2000000dff0b7230 */ /* 0x000fe40000004100 */
[--C-:B------:R-:W-:Y:S02]  /*5e10*/  HADD2.F32 R39, -RZ, R15.reuse.H1_H1 ;  /* 0x3000000fff277230 */ /* 0x100fe40000004100 */
[-C--:B------:R-:W-:Y:S01]  /*5e20*/  FMUL.FTZ R48, R12, R41.reuse ;  /* 0x000000290c307220 */ /* 0x080fe20000410000 */
[----:B------:R-:W-:Y:S02]  /*5e30*/  HADD2.F32 R13, -RZ, R15.H0_H0 ;  /* 0x2000000fff0d7230 */ /* 0x000fe40000004100 */
[----:B------:R-:W-:Y:S01]  /*5e40*/  FMUL.FTZ R41, R11, R41 ;  /* 0x000000290b297220 */ /* 0x000fe20000410000 */
[----:B------:R-:W-:Y:S02]  /*5e50*/  HADD2.F32 R40, -RZ, R45.H0_H0 ;  /* 0x2000002dff287230 */ /* 0x000fe40000004100 */
[----:B------:R-:W-:Y:S01]  /*5e60*/  FMUL.FTZ R50, R39, R46 ;  /* 0x0000002e27327220 */ /* 0x000fe20000410000 */
[----:B------:R-:W-:-:S02]  /*5e70*/  HADD2.F32 R44, -RZ, R44.H0_H0 ;  /* 0x2000002cff2c7230 */ /* 0x000fc40000004100 */
[----:B------:R-:W-:Y:S01]  /*5e80*/  FMUL.FTZ R46, R13, R46 ;  /* 0x0000002e0d2e7220 */ /* 0x000fe20000410000 */
[--C-:B------:R-:W-:Y:S02]  /*5e90*/  HADD2.F32 R15, -RZ, R38.reuse.H1_H1 ;  /* 0x30000026ff0f7230 */ /* 0x100fe40000004100 */
[-C--:B------:R-:W-:Y:S01]  /*5ea0*/  FFMA.FTZ R11, R11, R40.reuse, -R48 ;  /* 0x000000280b0b7223 */ /* 0x080fe20000010830 */
[----:B------:R-:W-:Y:S01]  /*5eb0*/  FFMA.FTZ R12, R12, R40, R41 ;  /* 0x000000280c0c7223 */ /* 0x000fe20000010029 */
[-C--:B------:R-:W-:Y:S01]  /*5ec0*/  FFMA.FTZ R48, R39, R44.reuse, R46 ;  /* 0x0000002c27307223 */ /* 0x080fe2000001002e */
[----:B------:R-:W-:Y:S02]  /*5ed0*/  HADD2.F32 R41, -RZ, R141.H0_H0 ;  /* 0x2000008dff297230 */ /* 0x000fe40000004100 */
[----:B------:R-:W-:Y:S01]  /*5ee0*/  FFMA.FTZ R13, R13, R44, -R50 ;  /* 0x0000002c0d0d7223 */ /* 0x000fe20000010832 */
[----:B------:R-:W-:Y:S01]  /*5ef0*/  HADD2.F32 R38, -RZ, R38.H0_H0 ;  /* 0x20000026ff267230 */ /* 0x000fe20000004100 */
[----:B------:R-:W-:Y:S01]  /*5f00*/  F2FP.F16.F32.PACK_AB R11, R12, R11 ;  /* 0x0000000b0c0b723e */ /* 0x000fe200000000ff */
[----:B------:R-:W-:-:S02]  /*5f10*/  HADD2.F32 R39, -RZ, R14.H1_H1 ;  /* 0x3000000eff277230 */ /* 0x000fc40000004100 */
[-C--:B------:R-:W-:Y:S01]  /*5f20*/  FMUL.FTZ R45, R15, R41.reuse ;  /* 0x000000290f2d7220 */ /* 0x080fe20000410000 */
[----:B------:R-:W-:Y:S02]  /*5f30*/  HADD2.F32 R141, -RZ, R141.H1_H1 ;  /* 0x3000008dff8d7230 */ /* 0x000fe40000004100 */
[----:B------:R-:W-:Y:S01]  /*5f40*/  FMUL.FTZ R44, R38, R41 ;  /* 0x00000029262c7220 */ /* 0x000fe20000410000 */
[----:B------:R-:W-:Y:S02]  /*5f50*/  HADD2.F32 R14, -RZ, R14.H0_H0 ;  /* 0x2000000eff0e7230 */ /* 0x000fe40000004100 */
        /* <DEDUP_REMOVED lines=12> */
.L_x_2716:
[----:B------:R-:W-:Y:S05]  /*6020*/  BSYNC B2 ;  /* 0x0000000000027941 */ /* 0x000fea0003800000 */
.L_x_2715:
[----:B------:R-:W-:Y:S02]  /*6030*/  ULDC.64 UR4, c[0x0][0x208] ;  /* 0x0000820000047ab9 */ /* 0x000fe40000000a00 */
[----:B----4-:R0:W-:Y:S03]  /*6040*/  ST.E.128 desc[UR4][R42.64], R12 ;  /* 0x0000000c2a007985 */ /* 0x0101e6000c101d04 */
.L_x_2714:
[----:B------:R-:W-:Y:S05]  /*6050*/  BSYNC B1 ;  /* 0x0000000000017941 */ /* 0x000fea0003800000 */
.L_x_2713:
        /* <DEDUP_REMOVED lines=25> */
[----:B------:R-:W-:Y:S01]  /*61f0*/  FFMA.FTZ R37, R11, R34, R40 ;  /* 0x000000220b257223 */ /* 0x000fe20000010028 */
[----:B------:R-:W-:Y:S02]  /*6200*/  HADD2.F32 R11, -RZ, R12.H1_H1 ;  /* 0x3000000cff0b7230 */ /* 0x000fe40000004100 */
[----:B------:R-:W-:Y:S01]  /*6210*/  FFMA.FTZ R41, R29, R36, R42 ;  /* 0x000000241d297223 */ /* 0x000fe2000001002a */
[----:B------:R-:W-:Y:S01]  /*6220*/  FFMA.FTZ R44, R13, R34, -R44 ;  /* 0x000000220d2c7223 */ /* 0x000fe2000001082c */
[----:B------:R-:W-:-:S02]  /*6230*/  HADD2.F32 R29, -RZ, R134.H0_H0 ;  /* 0x20000086ff1d7230 */ /* 0x000fc40000004100 */
[----:B------:R-:W-:Y:S01]  /*6240*/  FFMA.FTZ R46, R15, R36, -R46 ;  /* 0x000000240f2e7223 */ /* 0x000fe2000001082e */
[----:B------:R-:W-:Y:S02]  /*6250*/  HADD2.F32 R12, -RZ, R12.H0_H0 ;  /* 0x2000000cff0c7230 */ /* 0x000fe40000004100 */
[----:B------:R-:W-:Y:S02]  /*6260*/  HADD2.F32 R134, -RZ, R134.H1_H1 ;  /* 0x30000086ff867230 */ /* 0x000fe40000004100 */
[-C--:B------:R-:W-:Y:S01]  /*6270*/  FMUL.FTZ R35, R11, R29.reuse ;  /* 0x0000001d0b237220 */ /* 0x080fe20000410000 */
[--C-:B------:R-:W-:Y:S02]  /*6280*/  HADD2.F32 R13, -RZ, R14.reuse.H1_H1 ;  /* 0x3000000eff0d7230 */ /* 0x100fe40000004100 */
[----:B------:R-:W-:Y:S01]  /*6290*/  FMUL.FTZ R34, R12, R29 ;  /* 0x0000001d0c227220 */ /* 0x000fe20000410000 */
[----:B------:R-:W-:Y:S02]  /*62a0*/  HADD2.F32 R14, -RZ, R14.H0_H0 ;  /* 0x2000000eff0e7230 */ /* 0x000fe40000004100 */
        /* <DEDUP_REMOVED lines=8> */
[----:B------:R-:W-:Y:S02]  /*6330*/  F2FP.F16.F32.PACK_AB R13, R37, R44 ;  /* 0x0000002c250d723e */ /* 0x000fe400000000ff */
[----:B------:R-:W-:-:S02]  /*6340*/  F2FP.F16.F32.PACK_AB R15, R41, R46 ;  /* 0x0000002e290f723e */ /* 0x000fc400000000ff */
[----:B------:R-:W-:Y:S02]  /*6350*/  F2FP.F16.F32.PACK_AB R12, R34, R35 ;  /* 0x00000023220c723e */ /* 0x000fe400000000ff */
[----:B------:R-:W-:-:S07]  /*6360*/  F2FP.F16.F32.PACK_AB R14, R134, R29 ;  /* 0x0000001d860e723e */ /* 0x000fce00000000ff */
.L_x_2720:
[----:B------:R-:W-:Y:S05]  /*6370*/  BSYNC B2 ;  /* 0x0000000000027941 */ /* 0x000fea0003800000 */
.L_x_2719:
[----:B------:R-:W-:Y:S02]  /*6380*/  ULDC.64 UR4, c[0x0][0x208] ;  /* 0x0000820000047ab9 */ /* 0x000fe40000000a00 */
[----:B----4-:R0:W-:Y:S03]  /*6390*/  ST.E.128 desc[UR4][R38.64], R12 ;  /* 0x0000000c26007985 */ /* 0x0101e6000c101d04 */
.L_x_2718:
[----:B------:R-:W-:Y:S05]  /*63a0*/  BSYNC B1 ;  /* 0x0000000000017941 */ /* 0x000fea0003800000 */
.L_x_2717:
        /* <DEDUP_REMOVED lines=48> */
.L_x_2722:
[----:B------:R-:W-:Y:S05]  /*66b0*/  BSYNC B1 ;  /* 0x0000000000017941 */ /* 0x000fea0003800000 */
.L_x_2721:
[----:B------:R-:W-:Y:S02]  /*66c0*/  ULDC.64 UR4, c[0x0][0x208] ;  /* 0x0000820000047ab9 */ /* 0x000fe40000000a00 */
[----:B----4-:R0:W-:Y:S01]  /*66d0*/  ST.E.128 desc[UR4][R34.64], R12 ;  /* 0x0000000c22007985 */ /* 0x0101e2000c101d04 */
[----:B------:R-:W-:Y:S05]  /*66e0*/  BRA `(.L_x_2700) ;  /* 0x00000040007c7947 */ /* 0x000fea0003800000 */
.L_x_2666:
        /* <DEDUP_REMOVED lines=24> */
[----:B------:R-:W-:Y:S01]  /*6870*/  CS2R R48, SRZ ;  /* 0x0000000000307805 */ /* 0x000fe2000001ff00 */
[----:B------:R-:W-:Y:S01]  /*6880*/  ULDC.64 UR6, c[0x0][0x208] ;  /* 0x0000820000067ab9 */ /* 0x000fe20000000a00 */
[----:B------:R-:W-:Y:S01]  /*6890*/  LEA.HI.X R53, R29, UR5, R30, 0x1, P0 ;  /* 0x000000051d357c11 */ /* 0x000fe200080f0c1e */
[----:B------:R-:W-:Y:S01]  /*68a0*/  ULDC.64 UR4, c[0x0][0x400] ;  /* 0x0001000000047ab9 */ /* 0x000fe20000000a00 */
[----:B------:R-:W-:Y:S02]  /*68b0*/  ISETP.GE.AND P0, PT, R16, R123, PT ;  /* 0x0000007b1000720c */ /* 0x000fe40003f06270 */
[----:B------:R-:W-:Y:S02]  /*68c0*/  IADD3.X R29, R78, R101, RZ, P5, !PT ;  /* 0x000000654e1d7210 */ /* 0x000fe40002ffe4ff */
[----:B------:R-:W-:-:S04]  /*68d0*/  LEA R56, P5, R28, UR4, 0x1 ;  /* 0x000000041c387c11 */ /* 0x000fc8000f8a08ff */
[----:B------:R-:W-:Y:S02]  /*68e0*/  LEA.HI.X R57, R28, UR5, R29, 0x1, P5 ;  /* 0x000000051c397c11 */ /* 0x000fe4000a8f0c1d */
[----:B------:R-:W-:-:S03]  /*68f0*/  ISETP.GE.AND P5, PT, R163, R123, PT ;  /* 0x0000007ba300720c */ /* 0x000fc60003fa6270 */
        /* <DEDUP_REMOVED lines=15> */
.L_x_2724:
[----:B------:R-:W-:Y:S05]  /*69f0*/  BSYNC B1 ;  /* 0x0000000000017941 */ /* 0x000fea0003800000 */
.L_x_2723:
        /* <DEDUP_REMOVED lines=24> */
[----:B------:R-:W-:Y:S01]  /*6b80*/  CS2R R72, SRZ ;  /* 0x0000000000487805 */ /* 0x000fe2000001ff00 */
[----:B------:R-:W-:Y:S01]  /*6b90*/  ULDC.64 UR8, c[0x0][0x208] ;  /* 0x0000820000087ab9 */ /* 0x000fe20000000a00 */
        /* <DEDUP_REMOVED lines=22> */
.L_x_2726:
[----:B------:R-:W-:Y:S05]  /*6d00*/  BSYNC B1 ;  /* 0x0000000000017941 */ /* 0x000fea0003800000 */
.L_x_2725:
[----:B0-----:R-:W-:Y:S01]  /*6d10*/  IMAD.MOV.U32 R13, RZ, RZ, R31 ;  /* 0x000000ffff0d7224 */ /* 0x001fe200078e001f */
[----:B------:R-:W-:Y:S01]  /*6d20*/  MOV R12, R28 ;  /* 0x0000001c000c7202 */ /* 0x000fe20000000f00 */
[----:B------:R-:W-:Y:S01]  /*6d30*/  IMAD.MOV.U32 R11, RZ, RZ, R29 ;  /* 0x000000ffff0b7224 */ /* 0x000fe200078e001d */
[----:B------:R-:W-:Y:S01]  /*6d40*/  ULOP3.LUT UR4, UR60, 0x1, URZ, 0xfc, !UPT ;  /* 0x000000013c047892 */ /* 0x000fe2000f8efc3f */
[----:B------:R-:W-:Y:S01]  /*6d50*/  IMAD.MOV.U32 R14, RZ, RZ, R34 ;  /* 0x000000ffff0e7224 */ /* 0x000fe200078e0022 */
[----:B------:R-:W-:Y:S01]  /*6d60*/  PRMT R159, R76, 0x5410, R13 ;  /* 0x000054104c9f7816 */ /* 0x000fe2000000000d */
[----:B------:R-:W-:Y:S01]  /*6d70*/  IMAD.MOV.U32 R13, RZ, RZ, R35 ;  /* 0x000000ffff0d7224 */ /* 0x000fe200078e0023 */
[----:B------:R-:W-:Y:S01]  /*6d80*/  PRMT R185, R12, 0x5410, R11 ;  /* 0x000054100cb97816 */ /* 0x000fe2000000000b */
[----:B------:R-:W-:Y:S01]  /*6d90*/  IMAD.MOV.U32 R11, RZ, RZ, R33 ;  /* 0x000000ffff0b7224 */ /* 0x000fe200078e0021 */
[----:B------:R-:W-:Y:S01]  /*6da0*/  MOV R12, R32 ;  /* 0x00000020000c7202 */ /* 0x000fe20000000f00 */
[----:B------:R-:W-:Y:S01]  /*6db0*/  UISETP.NE.AND UP0, UPT, UR4, 0x3, UPT ;  /* 0x000000030400788c */ /* 0x000fe2000bf05270 */
[----:B------:R0:W-:Y:S01]  /*6dc0*/  STL.S16 [R1+0x38], R13 ;  /* 0x0000380d01007387 */ /* 0x0001e20000100600 */
[----:B------:R-:W-:Y:S01]  /*6dd0*/  PRMT R227, R14, 0x7610, R227 ;  /* 0x000076100ee37816 */ /* 0x000fe200000000e3 */
[----:B------:R-:W-:-:S02]  /*6de0*/  IMAD.MOV.U32 R14, RZ, RZ, R37 ;  /* 0x000000ffff0e7224 */ /* 0x000fc400078e0025 */
[----:B------:R1:W-:Y:S01]  /*6df0*/  STL.S16 [R1+0x30], R12 ;  /* 0x0000300c01007387 */ /* 0x0003e20000100600 */
[----:B------:R-:W-:Y:S02]  /*6e00*/  PLOP3.LUT P0, PT, PT, PT, UP0, 0x80, 0x0 ;  /* 0x000000000000781c */ /* 0x000fe40003f0f008 */
[----:B------:R-:W-:Y:S01]  /*6e10*/  PRMT R152, R14, 0x7610, R152 ;  /* 0x000076100e987816 */ /* 0x000fe20000000098 */
[----:B------:R2:W-:Y:S01]  /*6e20*/  STL.S16 [R1+0x50], R11 ;  /* 0x0000500b01007387 */ /* 0x0005e20000100600 */
[----:B0-----:R-:W-:Y:S01]  /*6e30*/  MOV R13, R36 ;  /* 0x00000024000d7202 */ /* 0x001fe20000000f00 */
[----:B-1----:R-:W-:Y:S02]  /*6e40*/  IMAD.MOV.U32 R12, RZ, RZ, R39 ;  /* 0x000000ffff0c7224 */ /* 0x002fe400078e0027 */
[----:B--2---:R-:W-:-:S05]  /*6e50*/  IMAD.MOV.U32 R11, RZ, RZ, R38 ;  /* 0x000000ffff0b7224 */ /* 0x004fca00078e0026 */
[----:B------:R0:W-:Y:S04]  /*6e60*/  STL.S16 [R1+0x52], R11 ;  /* 0x0000520b01007387 */ /* 0x0001e80000100600 */
[----:B------:R1:W-:Y:S04]  /*6e70*/  STL.S16 [R1+0x5c], R12 ;  /* 0x00005c0c01007387 */ /* 0x0003e80000100600 */
[----:B------:R-:W-:Y:S01]  /*6e80*/  STL.S16 [R1+0x5e], R13 ;  /* 0x00005e0d01007387 */ /* 0x000fe20000100600 */
[----:B0-----:R-:W-:Y:S02]  /*6e90*/  IMAD.MOV.U32 R11, RZ, RZ, R43 ;  /* 0x000000ffff0b7224 */ /* 0x001fe400078e002b */
[----:B-1----:R-:W-:-:S05]  /*6ea0*/  IMAD.MOV.U32 R12, RZ, RZ, R42 ;  /* 0x000000ffff0c7224 */ /* 0x002fca00078e002a */
[----:B------:R-:W-:Y:S01]  /*6eb0*/  PRMT R214, R12, 0x5410, R11 ;  /* 0x000054100cd67816 */ /* 0x000fe2000000000b */
[----:B------:R-:W-:Y:S01]  /*6ec0*/  IMAD.MOV.U32 R11, RZ, RZ, R41 ;  /* 0x000000ffff0b7224 */ /* 0x000fe200078e0029 */
[----:B------:R-:W-:-:S04]  /*6ed0*/  MOV R12, R40 ;  /* 0x00000028000c7202 */ /* 0x000fc80000000f00 */
[----:B------:R-:W-:Y:S01]  /*6ee0*/  PRMT R215, R12, 0x5410, R11 ;  /* 0x000054100cd77816 */ /* 0x000fe2000000000b */
[----:B------:R-:W-:Y:S02]  /*6ef0*/  IMAD.MOV.U32 R12, RZ, RZ, R46 ;  /* 0x000000ffff0c7224 */ /* 0x000fe400078e002e */
[----:B------:R-:W-:-:S03]  /*6f00*/  IMAD.MOV.U32 R11, RZ, RZ, R47 ;  /* 0x000000ffff0b7224 */ /* 0x000fc600078e002f */
[----:B------:R-:W-:Y:S02]  /*6f10*/  PRMT R227, R227, 0x5410, R12 ;  /* 0x00005410e3e37816 */ /* 0x000fe4000000000c */
[----:B------:R0:W-:Y:S01]  /*6f20*/  STL.S16 [R1+0x3a], R11 ;  /* 0x00003a0b01007387 */ /* 0x0001e20000100600 */
[----:B------:R-:W-:-:S05]  /*6f30*/  MOV R12, R44 ;  /* 0x0000002c000c7202 */ /* 0x000fca0000000f00 */
[----:B------:R1:W-:Y:S01]  /*6f40*/  STL.S16 [R1+0x32], R12 ;  /* 0x0000320c01007387 */ /* 0x0003e20000100600 */
[----:B0-----:R-:W-:-:S05]  /*6f50*/  IMAD.MOV.U32 R11, RZ, RZ, R45 ;  /* 0x000000ffff0b7224 */ /* 0x001fca00078e002d */
        /* <DEDUP_REMOVED lines=9> */
[----:B-----5:R-:W-:Y:S02]  /*6ff0*/  IMAD.MOV.U32 R12, RZ, RZ, R54 ;  /* 0x000000ffff0c7224 */ /* 0x020fe400078e0036 */
[----:B0-----:R-:W-:-:S05]  /*7000*/  IMAD.MOV.U32 R11, RZ, RZ, R55 ;  /* 0x000000ffff0b7224 */ /* 0x001fca00078e0037 */
        /* <DEDUP_REMOVED lines=39> */
.L_x_2727:
[----:B------:R-:W-:Y:S01]  /*7280*/  IMAD R84, R18, 0x8, R2 ;  /* 0x0000000812547824 */ /* 0x000fe200078e0202 */
[----:B------:R-:W-:Y:S01]  /*7290*/  SHF.L.U32 R85, R171, 0x1f, RZ ;  /* 0x0000001fab557819 */ /* 0x000fe200000006ff */
[----:B------:R-:W-:Y:S03]  /*72a0*/  BSSY B1, `(.L_x_2728) ;  /* 0x0000003000017945 */ /* 0x000fe60003800000 */
[----:B------:R-:W0:Y:S02]  /*72b0*/  SYNCS.PHASECHK.TRANS64.TRYWAIT P6, [R84+URZ+0x2a890], R85 ;  /* 0x02a89055540075a7 */ /* 0x000e2400080c017f */
[----:B0-----:R-:W-:Y:S05]  /*72c0*/  @!P6 BRA `(.L_x_2729) ;  /* 0x000001d4009ce947 */ /* 0x001fea0003800000 */
.L_x_3032:
[----:B------:R-:W-:Y:S05]  /*72d0*/  BSYNC B1 ;  /* 0x0000000000017941 */ /* 0x000fea0003800000 */
.L_x_2728:
[----:B------:R-:W1:Y:S01]  /*72e0*/  LDC R134, c[0x0][0x2f4] ;  /* 0x0000bd00ff867b82 */ /* 0x000e620000000800 */
[----:B------:R-:W-:Y:S01]  /*72f0*/  UMOV UR4, 0xffffffff ;  /* 0xffffffff00047882 */ /* 0x000fe20000000000 */
[----:B-1----:R-:W-:Y:S02]  /*7300*/  IMAD.IADD R136, R134, 0x1, -R124 ;  /* 0x0000000186887824 */ /* 0x002fe400078e0a7c */
[----:B------:R-:W-:Y:S05]  /*7310*/  BRA.DIV UR4, `(.L_x_2730) ;  /* 0x000001d6049c7947 */ /* 0x000fea000b800000 */
[----:B------:R1:W2:Y:S04]  /*7320*/  SHFL.IDX PT, R117, R118, RZ, 0x1c1f ;  /* 0x001c1fff76757589 */ /* 0x0002a800000e0000 */
[----:B------:R1:W3:Y:S02]  /*7330*/  SHFL.IDX PT, R11, R119, RZ, 0x1c1f ;  /* 0x001c1fff770b7589 */ /* 0x0002e400000e0000 */
.L_x_3036:
[----:B------:R-:W-:Y:S04]  /*7340*/  BSSY B1, `(.L_x_2731) ;  /* 0x0000179000017945 */ /* 0x000fe80003800000 */
[----:B------:R-:W-:Y:S05]  /*7350*/  @P4 BRA `(.L_x_2732) ;  /* 0x0000001400dc4947 */ /* 0x000fea0003800000 */
[----:B------:R-:W-:Y:S01]  /*7360*/  ISETP.NE.AND P4, PT, R7, RZ, PT ;  /* 0x000000ff0700720c */ /* 0x000fe20003f85270 */
[----:B------:R-:W-:Y:S01]  /*7370*/  BSSY B2, `(.L_x_2733) ;  /* 0x000007f000027945 */ /* 0x000fe20003800000 */
[----:B---3--:R-:W-:-:S11]  /*7380*/  MOV R116, R11 ;  /* 0x0000000b00747202 */ /* 0x008fd60000000f00 */
        /* <DEDUP_REMOVED lines=22> */
[----:B---3--:R-:W-:Y:S02]  /*74f0*/  IMAD.MOV.U32 R150, RZ, RZ, R77 ;  /* 0x000000ffff967224 */ /* 0x008fe400078e004d */
[----:B----4-:R-:W-:Y:S02]  /*7500*/  IMAD.MOV.U32 R149, RZ, RZ, R13 ;  /* 0x000000ffff957224 */ /* 0x010fe400078e000d */
[----:B------:R-:W-:Y:S02]  /*7510*/  HADD2.F32 R151, -RZ, R151.H0_H0 ;  /* 0x20000097ff977230 */ /* 0x000fe40000004100 */
[----:B------:R-:W-:Y:S02]  /*7520*/  HADD2.F32 R13, -RZ, R150.H0_H0 ;  /* 0x20000096ff0d7230 */ /* 0x000fe40000004100 */
[----:B------:R-:W-:Y:S02]  /*7530*/  HADD2.F32 R153, -RZ, R149.H0_H0 ;  /* 0x20000095ff997230 */ /* 0x000fe40000004100 */
[----:B------:R-:W-:-:S02]  /*7540*/  HADD2.F32 R152, -RZ, R152.H0_H0 ;  /* 0x20000098ff987230 */ /* 0x000fc40000004100 */
        /* <DEDUP_REMOVED lines=27> */
[----:B------:R-:W4:Y:S01]  /*7700*/  LDL.LU.S16 R150, [R1+0x5e] ;  /* 0x00005e0001967983 */ /* 0x000f220000300600 */
        /* <DEDUP_REMOVED lines=25> */
[----:B------:R-:W3:Y:S01]  /*78a0*/  LDL.S16 R149, [R1+0x62] ;  /* 0x0000620001957983 */ /* 0x000ee20000100600 */
[C---:B------:R-:W-:Y:S02]  /*78b0*/  FMUL.FTZ R49, R12.reuse, R49 ;  /* 0x000000310c317220 */ /* 0x040fe40000410000 */
[-C--:B------:R-:W-:Y:S02]  /*78c0*/  FFMA.FTZ R12, R12, R36.reuse, -R50 ;  /* 0x000000240c0c7223 */ /* 0x080fe40000010832 */
[----:B------:R-:W4:Y:S01]  /*78d0*/  LDL.S16 R50, [R1+0x52] ;  /* 0x0000520001327983 */ /* 0x000f220000100600 */
        /* <DEDUP_REMOVED lines=12> */
[----:B------:R-:W-:Y:S01]  /*79a0*/  F2FP.F16.F32.PACK_AB R12, R12, R150 ;  /* 0x000000960c0c723e */ /* 0x000fe200000000ff */
[----:B------:R-:W-:-:S02]  /*79b0*/  IMAD.MOV.U32 R15, RZ, RZ, R79 ;  /* 0x000000ffff0f7224 */ /* 0x000fc400078e004f */
[----:B------:R-:W-:Y:S02]  /*79c0*/  IMAD.MOV.U32 R13, RZ, RZ, R48 ;  /* 0x000000ffff0d7224 */ /* 0x000fe400078e0030 */
[----:B------:R-:W-:Y:S02]  /*79d0*/  IMAD.MOV.U32 R77, RZ, RZ, R37 ;  /* 0x000000ffff4d7224 */ /* 0x000fe400078e0025 */
        /* <DEDUP_REMOVED lines=14> */
[----:B------:R-:W-:Y:S01]  /*7ac0*/  IMAD.MOV.U32 R14, RZ, RZ, R49 ;  /* 0x000000ffff0e7224 */ /* 0x000fe200078e0031 */
[----:B------:R-:W-:-:S07]  /*7ad0*/  MOV R78, R39 ;  /* 0x00000027004e7202 */ /* 0x000fce0000000f00 */
.L_x_2736:
[----:B------:R-:W-:Y:S05]  /*7ae0*/  BSYNC B3 ;  /* 0x0000000000037941 */ /* 0x000fea0003800000 */
.L_x_2735:
[----:B------:R-:W-:Y:S01]  /*7af0*/  LEA R36, P4, R4, R11, 0x1 ;  /* 0x0000000b04247211 */ /* 0x000fe200078808ff */
[----:B------:R-:W-:-:S03]  /*7b00*/  ULDC.64 UR4, c[0x0][0x208] ;  /* 0x0000820000047ab9 */ /* 0x000fc60000000a00 */
[----:B--2---:R-:W-:Y:S02]  /*7b10*/  LEA.HI.X R37, R4, R117, R111, 0x1, P4 ;  /* 0x0000007504257211 */ /* 0x004fe400020f0c6f */
[----:B------:R-:W-:-:S03]  /*7b20*/  ISETP.GE.AND P4, PT, R148, R134, PT ;  /* 0x000000869400720c */ /* 0x000fc60003f86270 */
[----:B----4-:R2:W-:Y:S10]  /*7b30*/  ST.E.128 desc[UR4][R36.64], R12 ;  /* 0x0000000c24007985 */ /* 0x0105f4000c101d04 */
[----:B--2---:R-:W-:-:S05]  /*7b40*/  @!P4 IMAD.WIDE R12, R148, 0x2, R116 ;  /* 0x00000002940cc825 */ /* 0x004fca00078e0274 */
[----:B---3--:R3:W-:Y:S02]  /*7b50*/  @!P4 ST.E.128 desc[UR4][R12.64], R76 ;  /* 0x0000004c0c00c985 */ /* 0x0087e4000c101d04 */
.L_x_2734:
[----:B------:R-:W-:Y:S05]  /*7b60*/  BSYNC B2 ;  /* 0x0000000000027941 */ /* 0x000fea0003800000 */
.L_x_2733:
        /* <DEDUP_REMOVED lines=24> */
[----:B------:R-:W5:Y:S04]  /*7cf0*/  LDL.LU.S16 R49, [R1+0x60] ;  /* 0x0000600001317983 */ /* 0x000f680000300600 */
        /* <DEDUP_REMOVED lines=92> */
[----:B------:R-:W-:-:S02]  /*82c0*/  IMAD.MOV.U32 R38, RZ, RZ, R35 ;  /* 0x000000ffff267224 */ /* 0x000fc400078e0023 */
[----:B------:R-:W-:-:S07]  /*82d0*/  IMAD.MOV.U32 R39, RZ, RZ, R51 ;  /* 0x000000ffff277224 */ /* 0x000fce00078e0033 */
.L_x_2740:
[----:B------:R-:W-:Y:S05]  /*82e0*/  BSYNC B3 ;  /* 0x0000000000037941 */ /* 0x000fea0003800000 */
.L_x_2739:
[----:B------:R-:W-:Y:S01]  /*82f0*/  LEA R32, P4, R5, R11, 0x1 ;  /* 0x0000000b05207211 */ /* 0x000fe200078808ff */
[----:B------:R-:W-:-:S03]  /*8300*/  ULDC.64 UR4, c[0x0][0x208] ;  /* 0x0000820000047ab9 */ /* 0x000fc60000000a00 */
[----:B--2---:R-:W-:Y:S02]  /*8310*/  LEA.HI.X R33, R5, R117, R110, 0x1, P4 ;  /* 0x0000007505217211 */ /* 0x004fe400020f0c6e */
[----:B------:R-:W-:-:S03]  /*8320*/  ISETP.GE.AND P4, PT, R48, R134, PT ;  /* 0x000000863000720c */ /* 0x000fc60003f86270 */
[----:B----4-:R2:W-:Y:S10]  /*8330*/  ST.E.128 desc[UR4][R32.64], R12 ;  /* 0x0000000c20007985 */ /* 0x0105f4000c101d04 */
[----:B--2---:R-:W-:-:S05]  /*8340*/  @!P4 IMAD.WIDE R12, R48, 0x2, R116 ;  /* 0x00000002300cc825 */ /* 0x004fca00078e0274 */
[----:B---3--:R4:W-:Y:S02]  /*8350*/  @!P4 ST.E.128 desc[UR4][R12.64], R36 ;  /* 0x000000240c00c985 */ /* 0x0089e4000c101d04 */
.L_x_2738:
[----:B------:R-:W-:Y:S05]  /*8360*/  BSYNC B2 ;  /* 0x0000000000027941 */ /* 0x000fea0003800000 */
.L_x_2737:
        /* <DEDUP_REMOVED lines=84> */
[----:B------:R-:W-:Y:S01]  /*88b0*/  MOV R15, R39 ;  /* 0x00000027000f7202 */ /* 0x000fe20000000f00 */
        /* <DEDUP_REMOVED lines=22> */
[----:B------:R-:W-:Y:S01]  /*8a20*/  MOV R12, R33 ;  /* 0x00000021000c7202 */ /* 0x000fe20000000f00 */
[----:B------:R-:W-:Y:S02]  /*8a30*/  IMAD.MOV.U32 R33, RZ, RZ, R37 ;  /* 0x000000ffff217224 */ /* 0x000fe400078e0025 */
[----:B------:R-:W-:-:S07]  /*8a40*/  IMAD.MOV.U32 R34, RZ, RZ, R31 ;  /* 0x000000ffff227224 */ /* 0x000fce00078e001f */
.L_x_2742:
[----:B------:R-:W-:Y:S05]  /*8a50*/  BSYNC B2 ;  /* 0x0000000000027941 */ /* 0x000fea0003800000 */
.L_x_2741:
[----:B------:R-:W-:Y:S01]  /*8a60*/  LEA R28, P4, R6, R11, 0x1 ;  /* 0x0000000b061c7211 */ /* 0x000fe200078808ff */
[----:B------:R-:W-:-:S03]  /*8a70*/  ULDC.64 UR4, c[0x0][0x208] ;  /* 0x0000820000047ab9 */ /* 0x000fc60000000a00 */
[----:B--2---:R-:W-:Y:S02]  /*8a80*/  LEA.HI.X R29, R6, R117, R109, 0x1, P4 ;  /* 0x00000075061d7211 */ /* 0x004fe400020f0c6d */
[----:B------:R-:W-:-:S03]  /*8a90*/  ISETP.GE.AND P4, PT, R36, R134, PT ;  /* 0x000000862400720c */ /* 0x000fc60003f86270 */
[----:B----4-:R2:W-:Y:S10]  /*8aa0*/  ST.E.128 desc[UR4][R28.64], R12 ;  /* 0x0000000c1c007985 */ /* 0x0105f4000c101d04 */
[----:B------:R-:W-:-:S05]  /*8ab0*/  @!P4 IMAD.WIDE R116, R36, 0x2, R116 ;  /* 0x000000022474c825 */ /* 0x000fca00078e0274 */
[----:B---3--:R2:W-:Y:S02]  /*8ac0*/  @!P4 ST.E.128 desc[UR4][R116.64], R32 ;  /* 0x000000207400c985 */ /* 0x0085e4000c101d04 */
.L_x_2732:
[----:B------:R-:W-:Y:S05]  /*8ad0*/  BSYNC B1 ;  /* 0x0000000000017941 */ /* 0x000fea0003800000 */
.L_x_2731:
[----:B------:R-:W-:-:S03]  /*8ae0*/  UMOV UR4, 0xffffffff ;  /* 0xffffffff00047882 */ /* 0x000fc60000000000 */
[----:B------:R-:W-:Y:S05]  /*8af0*/  BRA.DIV UR4, `(.L_x_2743) ;  /* 0x000001be04f07947 */ /* 0x000fea000b800000 */
[----:B-1----:R-:W1:Y:S04]  /*8b00*/  SHFL.IDX PT, R118, R118, 0x1, 0x1c1f ;  /* 0x003c1f0076767f89 */ /* 0x002e6800000e0000 */
[----:B------:R-:W0:Y:S02]  /*8b10*/  SHFL.IDX PT, R119, R119, 0x1, 0x1c1f ;  /* 0x003c1f0077777f89 */ /* 0x000e2400000e0000 */
.L_x_3040:
[----:B------:R-:W-:Y:S05]  /*8b20*/  @P5 BRA `(.L_x_2700) ;  /* 0x0000001c006c5947 */ /* 0x000fea0003800000 */
[----:B------:R-:W-:Y:S01]  /*8b30*/  ISETP.NE.AND P4, PT, R7, RZ, PT ;  /* 0x000000ff0700720c */ /* 0x000fe20003f85270 */
[----:B------:R-:W-:Y:S01]  /*8b40*/  BSSY B1, `(.L_x_2744) ;  /* 0x000007a000017945 */ /* 0x000fe20003800000 */
[----:B0-2---:R-:W-:Y:S02]  /*8b50*/  IMAD.MOV.U32 R32, RZ, RZ, R119 ;  /* 0x000000ffff207224 */ /* 0x005fe400078e0077 */
[----:B-1----:R-:W-:-:S09]  /*8b60*/  IMAD.MOV.U32 R33, RZ, RZ, R118 ;  /* 0x000000ffff217224 */ /* 0x002fd200078e0076 */
        /* <DEDUP_REMOVED lines=15> */
[----:B------:R-:W-:Y:S02]  /*8c60*/  IMAD.IADD R11, R12, 0x1, R11 ;  /* 0x000000010c0b7824 */ /* 0x000fe400078e020b */
[C---:B------:R-:W-:Y:S02]  /*8c70*/  IMAD R12, R18.reuse, 0x4800, R137 ;  /* 0x00004800120c7824 */ /* 0x040fe400078e0289 */
[----:B------:R-:W-:Y:S02]  /*8c80*/  IMAD R28, R18, 0x4800, R11 ;  /* 0x00004800121c7824 */ /* 0x000fe400078e020b */
[--C-:B------:R-:W-:Y:S02]  /*8c90*/  IMAD R12, R12, 0x2, R2.reuse ;  /* 0x000000020c0c7824 */ /* 0x100fe400078e0202 */
[----:B------:R-:W-:-:S04]  /*8ca0*/  IMAD R28, R28, 0x2, R2 ;  /* 0x000000021c1c7824 */ /* 0x000fc800078e0202 */
[----:B------:R-:W0:Y:S04]  /*8cb0*/  LDS.128 R12, [R12+0x18400] ;  /* 0x018400000c0c7984 */ /* 0x000e280000000c00 */
[----:B------:R-:W1:Y:S01]  /*8cc0*/  LDS.128 R28, [R28+0x18400] ;  /* 0x018400001c1c7984 */ /* 0x000e620000000c00 */
[----:B------:R-:W-:Y:S05]  /*8cd0*/  @P4 BRA `(.L_x_2747) ;  /* 0x0000000400604947 */ /* 0x000fea0003800000 */
[----:B0-----:R-:W-:Y:S01]  /*8ce0*/  MOV R11, R13 ;  /* 0x0000000d000b7202 */ /* 0x001fe20000000f00 */
        /* <DEDUP_REMOVED lines=15> */
[----:B------:R-:W-:Y:S01]  /*8de0*/  HADD2.F32 R13, -RZ, R29.H1_H1 ;  /* 0x3000001dff0d7230 */ /* 0x000fe20000004100 */
[----:B------:R-:W-:Y:S01]  /*8df0*/  SHF.R.U64 R62, R62, 0x10, R63 ;  /* 0x000000103e3e7819 */ /* 0x000fe2000000123f */
        /* <DEDUP_REMOVED lines=65> */
[----:B------:R-:W-:Y:S01]  /*9210*/  F2FP.F16.F32.PACK_AB R74, R74, R157 ;  /* 0x0000009d4a4a723e */ /* 0x000fe200000000ff */
[----:B------:R-:W-:Y:S01]  /*9220*/  IMAD.MOV.U32 R13, RZ, RZ, R29 ;  /* 0x000000ffff0d7224 */ /* 0x000fe200078e001d */
[----:B------:R-:W-:Y:S01]  /*9230*/  MOV R28, R72 ;  /* 0x00000048001c7202 */ /* 0x000fe20000000f00 */
[----:B------:R-:W-:Y:S02]  /*9240*/  IMAD.MOV.U32 R29, RZ, RZ, R11 ;  /* 0x000000ffff1d7224 */ /* 0x000fe400078e000b */
[----:B------:R-:W-:-:S07]  /*9250*/  IMAD.MOV.U32 R30, RZ, RZ, R74 ;  /* 0x000000ffff1e7224 */ /* 0x000fce00078e004a */
.L_x_2747:
[----:B------:R-:W-:Y:S05]  /*9260*/  BSYNC B2 ;  /* 0x0000000000027941 */ /* 0x000fea0003800000 */
.L_x_2746:
[----:B------:R-:W-:Y:S01]  /*9270*/  ISETP.GE.AND P5, PT, R36, R134, PT ;  /* 0x000000862400720c */ /* 0x000fe20003fa6270 */
[----:B------:R-:W-:Y:S01]  /*9280*/  ULDC.64 UR4, c[0x0][0x208] ;  /* 0x0000820000047ab9 */ /* 0x000fe20000000a00 */
[----:B------:R-:W-:-:S04]  /*9290*/  LEA R34, P4, R4, R119, 0x1 ;  /* 0x0000007704227211 */ /* 0x000fc800078808ff */
[----:B------:R-:W-:-:S05]  /*92a0*/  LEA.HI.X R35, R4, R118, R111, 0x1, P4 ;  /* 0x0000007604237211 */ /* 0x000fca00020f0c6f */
[----:B0-----:R0:W-:Y:S02]  /*92b0*/  ST.E.128 desc[UR4][R34.64], R12 ;  /* 0x0000000c22007985 */ /* 0x0011e4000c101d04 */
[----:B------:R-:W-:-:S05]  /*92c0*/  @!P5 IMAD.WIDE R36, R36, 0x2, R32 ;  /* 0x000000022424d825 */ /* 0x000fca00078e0220 */
[----:B-1----:R0:W-:Y:S02]  /*92d0*/  @!P5 ST.E.128 desc[UR4][R36.64], R28 ;  /* 0x0000001c2400d985 */ /* 0x0021e4000c101d04 */
.L_x_2745:
[----:B------:R-:W-:Y:S05]  /*92e0*/  BSYNC B1 ;  /* 0x0000000000017941 */ /* 0x000fea0003800000 */
.L_x_2744:
[----:B------:R-:W-:Y:S01]  /*92f0*/  ISETP.NE.AND P4, PT, R20, RZ, PT ;  /* 0x000000ff1400720c */ /* 0x000fe20003f85270 */
[----:B------:R-:W-:-:S12]  /*9300*/  BSSY B1, `(.L_x_2748) ;  /* 0x0000071000017945 */ /* 0x000fd80003800000 */
[----:B------:R-:W-:Y:S05]  /*9310*/  @!P4 BRA `(.L_x_2749) ;  /* 0x0000000400bcc947 */ /* 0x000fea0003800000 */
[----:B---3--:R-:W-:Y:S01]  /*9320*/  SEL R11, R124, R136, !P2 ;  /* 0x000000887c0b7207 */ /* 0x008fe20005000000 */
[----:B------:R-:W-:Y:S01]  /*9330*/  BSSY B2, `(.L_x_2750) ;  /* 0x000006a000027945 */ /* 0x000fe20003800000 */
[----:B0-----:R-:W-:Y:S02]  /*9340*/  SHF.R.U32.HI R14, RZ, 0x3, R177 ;  /* 0x00000003ff0e7819 */ /* 0x001fe400000116b1 */
[----:B----4-:R-:W-:Y:S02]  /*9350*/  SHF.R.S32.HI R12, RZ, 0x1f, R11 ;  /* 0x0000001fff0c7819 */ /* 0x010fe4000001140b */
[C---:B------:R-:W-:Y:S02]  /*9360*/  LEA R34, P5, R5.reuse, R119, 0x1 ;  /* 0x0000007705227211 */ /* 0x040fe400078a08ff */
[----:B------:R-:W-:Y:S02]  /*9370*/  LEA.HI R11, R12, R11, RZ, 0x4 ;  /* 0x0000000b0c0b7211 */ /* 0x000fe400078f20ff */
[----:B------:R-:W-:-:S02]  /*9380*/  LEA.HI.X R35, R5, R118, R110, 0x1, P5 ;  /* 0x0000007605237211 */ /* 0x000fc400028f0c6e */
[----:B------:R-:W-:Y:S02]  /*9390*/  LEA.HI.SX32 R11, R11, R114, 0x1c ;  /* 0x000000720b0b7211 */ /* 0x000fe400078fe2ff */
[----:B------:R-:W-:Y:S02]  /*93a0*/  ISETP.GE.AND P5, PT, R163, R123, PT ;  /* 0x0000007ba300720c */ /* 0x000fe40003fa6270 */
[----:B------:R-:W-:Y:S02]  /*93b0*/  SHF.R.S32.HI R12, RZ, 0x1f, R11 ;  /* 0x0000001fff0c7819 */ /* 0x000fe4000001140b */
[----:B------:R-:W-:Y:S02]  /*93c0*/  SHF.L.U32 R37, R11, 0x3, RZ ;  /* 0x000000030b257819 */ /* 0x000fe400000006ff */
[----:B------:R-:W-:Y:S02]  /*93d0*/  LEA.HI R12, R12, R11, RZ, 0x3 ;  /* 0x0000000b0c0c7211 */ /* 0x000fe400078f18ff */
[----:B------:R-:W-:-:S02]  /*93e0*/  LOP3.LUT R11, R177, 0x38, R37, 0xf8, !PT ;  /* 0x00000038b10b7812 */ /* 0x000fc400078ef825 */
[----:B------:R-:W-:Y:S02]  /*93f0*/  SHF.R.S32.HI R13, RZ, 0x3, R12 ;  /* 0x00000003ff0d7819 */ /* 0x000fe4000001140c */
[----:B------:R-:W-:Y:S02]  /*9400*/  LOP3.LUT R11, R11, R14, RZ, 0x3c, !PT ;  /* 0x0000000e0b0b7212 */ /* 0x000fe400078e3cff */
[----:B------:R-:W-:Y:S01]  /*9410*/  ISETP.GE.AND P4, PT, R37, R134, PT ;  /* 0x000000862500720c */ /* 0x000fe20003f86270 */
[----:B------:R-:W-:-:S04]  /*9420*/  IMAD R12, R13, 0x1800, R184 ;  /* 0x000018000d0c7824 */ /* 0x000fc800078e02b8 */
[----:B------:R-:W-:Y:S02]  /*9430*/  IMAD.IADD R13, R12, 0x1, R11 ;  /* 0x000000010c0d7824 */ /* 0x000fe400078e020b */
[C---:B------:R-:W-:Y:S02]  /*9440*/  IMAD R11, R18.reuse, 0x4800, R133 ;  /* 0x00004800120b7824 */ /* 0x040fe400078e0285 */
[----:B------:R-:W-:Y:S02]  /*9450*/  IMAD R13, R18, 0x4800, R13 ;  /* 0x00004800120d7824 */ /* 0x000fe400078e020d */
[--C-:B------:R-:W-:Y:S02]  /*9460*/  IMAD R11, R11, 0x2, R2.reuse ;  /* 0x000000020b0b7824 */ /* 0x100fe400078e0202 */
[----:B------:R-:W-:Y:S02]  /*9470*/  IMAD R28, R13, 0x2, R2 ;  /* 0x000000020d1c7824 */ /* 0x000fe400078e0202 */
[----:B------:R-:W-:Y:S01]  /*9480*/  @!P4 IMAD.WIDE R36, R37, 0x2, R32 ;  /* 0x000000022524c825 */ /* 0x000fe200078e0220 */
[----:B------:R0:W1:Y:S04]  /*9490*/  LDS.128 R12, [R11+0x18400] ;  /* 0x018400000b0c7984 */ /* 0x0000680000000c00 */
[----:B------:R-:W2:Y:S01]  /*94a0*/  LDS.128 R28, [R28+0x18400] ;  /* 0x018400001c1c7984 */ /* 0x000ea20000000c00 */
[----:B------:R-:W-:Y:S05]  /*94b0*/  @P5 BRA `(.L_x_2751) ;  /* 0x0000000400445947 */ /* 0x000fea0003800000 */
[--C-:B------:R-:W-:Y:S01]  /*94c0*/  SHF.R.U64 R38, R68, 0x10, R69.reuse ;  /* 0x0000001044267819 */ /* 0x100fe20000001245 */
[----:B------:R-:W-:Y:S01]  /*94d0*/  HADD2.F32 R41, -RZ, R154.H1_H1 ;  /* 0x3000009aff297230 */ /* 0x000fe20000004100 */
[----:B------:R-:W-:Y:S01]  /*94e0*/  SHF.R.U32.HI R68, RZ, 0x10, R69 ;  /* 0x00000010ff447819 */ /* 0x000fe20000011645 */
[----:B--2---:R-:W-:Y:S01]  /*94f0*/  HADD2.F32 R42, -RZ, R29.H0_H0 ;  /* 0x2000001dff2a7230 */ /* 0x004fe20000004100 */
[--C-:B0-----:R-:W-:Y:S01]  /*9500*/  SHF.R.U64 R11, R56, 0x10, R57.reuse ;  /* 0x00000010380b7819 */ /* 0x101fe20000001239 */
[----:B------:R-:W-:Y:S01]  /*9510*/  HADD2.F32 R43, -RZ, R146.H1_H1 ;  /* 0x30000092ff2b7230 */ /* 0x000fe20000004100 */
[----:B------:R-:W-:Y:S01]  /*9520*/  SHF.R.U32.HI R56, RZ, 0x10, R57 ;  /* 0x00000010ff387819 */ /* 0x000fe20000011639 */
[----:B-1----:R-:W-:Y:S01]  /*9530*/  HADD2.F32 R44, -RZ, R13.H0_H0 ;  /* 0x2000000dff2c7230 */ /* 0x002fe20000004100 */
[----:B------:R-:W-:Y:S01]  /*9540*/  SHF.R.U64 R40, R70, 0x10, R71 ;  /* 0x0000001046287819 */ /* 0x000fe20000001247 */
[----:B------:R-:W-:Y:S02]  /*9550*/  HADD2.F32 R45, -RZ, R29.H1_H1 ;  /* 0x3000001dff2d7230 */ /* 0x000fe40000004100 */
[----:B------:R-:W-:Y:S01]  /*9560*/  FMUL.FTZ R29, R42, R41 ;  /* 0x000000292a1d7220 */ /* 0x000fe20000410000 */
[----:B------:R-:W-:-:S02]  /*9570*/  HADD2.F32 R68, -RZ, R68.H0_H0 ;  /* 0x20000044ff447230 */ /* 0x000fc40000004100 */
[C---:B------:R-:W-:Y:S01]  /*9580*/  FMUL.FTZ R41, R44.reuse, R41 ;  /* 0x000000292c297220 */ /* 0x040fe20000410000 */
[----:B------:R-:W-:Y:S02]  /*9590*/  HADD2.F32 R13, -RZ, R13.H1_H1 ;  /* 0x3000000dff0d7230 */ /* 0x000fe40000004100 */
[-C--:B------:R-:W-:Y:S01]  /*95a0*/  FFMA.FTZ R29, R44, R43.reuse, -R29 ;  /* 0x0000002b2c1d7223 */ /* 0x080fe2000001081d */
[----:B------:R-:W-:Y:S02]  /*95b0*/  HADD2.F32 R56, -RZ, R56.H0_H0 ;  /* 0x20000038ff387230 */ /* 0x000fe40000004100 */
[-C--:B------:R-:W-:Y:S01]  /*95c0*/  FMUL.FTZ R44, R45, R68.reuse ;  /* 0x000000442d2c7220 */ /* 0x080fe20000410000 */
[----:B------:R-:W-:Y:S01]  /*95d0*/  SHF.R.U32.HI R70, RZ, 0x10, R71 ;  /* 0x00000010ff467819 */ /* 0x000fe20000011647 */
[----:B------:R-:W-:Y:S01]  /*95e0*/  FMUL.FTZ R68, R13, R68 ;  /* 0x000000440d447220 */ /* 0x000fe20000410000 */
[----:B------:R-:W-:Y:S01]  /*95f0*/  FFMA.FTZ R41, R42, R43, R41 ;  /* 0x0000002b2a297223 */ /* 0x000fe20000010029 */
[----:B------:R-:W-:Y:S01]  /*9600*/  SHF.R.U64 R39, R58, 0x10, R59 ;  /* 0x000000103a277819 */ /* 0x000fe2000000123b */
[----:B------:R-:W-:-:S02]  /*9610*/  HADD2.F32 R43, -RZ, R31.H0_H0 ;  /* 0x2000001fff2b7230 */ /* 0x000fc40000004100 */
[-C--:B------:R-:W-:Y:S01]  /*9620*/  FFMA.FTZ R68, R45, R56.reuse, R68 ;  /* 0x000000382d447223 */ /* 0x080fe20000010044 */
[----:B------:R-:W-:Y:S01]  /*9630*/  HADD2.F32 R45, -RZ, R31.H1_H1 ;  /* 0x3000001fff2d7230 */ /* 0x000fe20000004100 */
[----:B------:R-:W-:Y:S01]  /*9640*/  SHF.R.U32.HI R58, RZ, 0x10, R59 ;  /* 0x00000010ff3a7819 */ /* 0x000fe2000001163b */
[----:B------:R-:W-:Y:S02]  /*9650*/  HADD2.F32 R42, -RZ, R147.H1_H1 ;  /* 0x30000093ff2a7230 */ /* 0x000fe40000004100 */
[----:B------:R-:W-:Y:S01]  /*9660*/  FFMA.FTZ R44, R13, R56, -R44 ;  /* 0x000000380d2c7223 */ /* 0x000fe2000001082c */
[--C-:B------:R-:W-:Y:S02]  /*9670*/  HADD2.F32 R31, -RZ, R15.reuse.H0_H0 ;  /* 0x2000000fff1f7230 */ /* 0x100fe40000004100 */
[----:B------:R-:W-:Y:S02]  /*9680*/  HADD2.F32 R70, -RZ, R70.H0_H0 ;  /* 0x20000046ff467230 */ /* 0x000fe40000004100 */
[----:B------:R-:W-:Y:S01]  /*9690*/  FMUL.FTZ R46, R43, R42 ;  /* 0x0000002a2b2e7220 */ /* 0x000fe20000410000 */
[----:B------:R-:W-:-:S02]  /*96a0*/  HADD2.F32 R15, -RZ, R15.H1_H1 ;  /* 0x3000000fff0f7230 */ /* 0x000fc40000004100 */
[----:B------:R-:W-:Y:S01]  /*96b0*/  FMUL.FTZ R47, R31, R42 ;  /* 0x0000002a1f2f7220 */ /* 0x000fe20000410000 */
[----:B------:R-:W-:Y:S02]  /*96c0*/  HADD2.F32 R58, -RZ, R58.H0_H0 ;  /* 0x2000003aff3a7230 */ /* 0x000fe40000004100 */
[-C--:B------:R-:W-:Y:S01]  /*96d0*/  FMUL.FTZ R42, R45, R70.reuse ;  /* 0x000000462d2a7220 */ /* 0x080fe20000410000 */
[----:B------:R-:W-:Y:S02]  /*96e0*/  HADD2.F32 R13, -RZ, R145.H1_H1 ;  /* 0x30000091ff0d7230 */ /* 0x000fe40000004100 */
[C---:B------:R-:W-:Y:S01]  /*96f0*/  FMUL.FTZ R70, R15.reuse, R70 ;  /* 0x000000460f467220 */ /* 0x040fe20000410000 */
[----:B------:R-:W-:Y:S02]  /*9700*/  HADD2.F32 R38, -RZ, R38.H0_H0 ;  /* 0x20000026ff267230 */ /* 0x000fe40000004100 */
[----:B------:R-:W-:Y:S01]  /*9710*/  FFMA.FTZ R42, R15, R58, -R42 ;  /* 0x0000003a0f2a7223 */ /* 0x000fe2000001082a */
[----:B------:R-:W-:-:S02]  /*9720*/  HADD2.F32 R15, -RZ, R28.H0_H0 ;  /* 0x2000001cff0f7230 */ /* 0x000fc40000004100 */
[-C--:B------:R-:W-:Y:S01]  /*9730*/  FFMA.FTZ R46, R31, R13.reuse, -R46 ;  /* 0x0000000d1f2e7223 */ /* 0x080fe2000001082e */
[----:B------:R-:W-:Y:S01]  /*9740*/  FFMA.FTZ R47, R43, R13, R47 ;  /* 0x0000000d2b2f7223 */ /* 0x000fe2000001002f */
[----:B------:R-:W-:Y:S02]  /*9750*/  HADD2.F32 R13, -RZ, R12.H0_H0 ;  /* 0x2000000cff0d7230 */ /* 0x000fe40000004100 */
[----:B------:R-:W-:Y:S01]  /*9760*/  FFMA.FTZ R70, R45, R58, R70 ;  /* 0x0000003a2d467223 */ /* 0x000fe20000010046 */
[----:B------:R-:W-:Y:S02]  /*9770*/  HADD2.F32 R28, -RZ, R28.H1_H1 ;  /* 0x3000001cff1c7230 */ /* 0x000fe40000004100 */
[----:B------:R-:W-:Y:S02]  /*9780*/  HADD2.F32 R154, -RZ, R154.H0_H0 ;  /* 0x2000009aff9a7230 */ /* 0x000fe40000004100 */
[----:B------:R-:W-:Y:S02]  /*9790*/  HADD2.F32 R12, -RZ, R12.H1_H1 ;  /* 0x3000000cff0c7230 */ /* 0x000fe40000004100 */
[----:B------:R-:W-:Y:S01]  /*97a0*/  FMUL.FTZ R43, R28, R38 ;  /* 0x000000261c2b7220 */ /* 0x000fe20000410000 */
[----:B------:R-:W-:-:S02]  /*97b0*/  HADD2.F32 R31, -RZ, R11.H0_H0 ;  /* 0x2000000bff1f7230 */ /* 0x000fc40000004100 */
[----:B------:R-:W-:Y:S01]  /*97c0*/  FMUL.FTZ R11, R15, R154 ;  /* 0x0000009a0f0b7220 */ /* 0x000fe20000410000 */
[----:B------:R-:W-:Y:S02]  /*97d0*/  HADD2.F32 R146, -RZ, R146.H0_H0 ;  /* 0x20000092ff927230 */ /* 0x000fe40000004100 */
[C---:B------:R-:W-:Y:S01]  /*97e0*/  FMUL.FTZ R38, R12.reuse, R38 ;  /* 0x000000260c267220 */ /* 0x040fe20000410000 */
[C---:B------:R-:W-:Y:S01]  /*97f0*/  FMUL.FTZ R154, R13.reuse, R154 ;  /* 0x0000009a0d9a7220 */ /* 0x040fe20000410000 */
[-C--:B------:R-:W-:Y:S01]  /*9800*/  FFMA.FTZ R12, R12, R31.reuse, -R43 ;  /* 0x0000001f0c0c7223 */ /* 0x080fe2000001082b */
[----:B------:R-:W-:Y:S02]  /*9810*/  HADD2.F32 R147, -RZ, R147.H0_H0 ;  /* 0x20000093ff937230 */ /* 0x000fe40000004100 */
[-C--:B------:R-:W-:Y:S01]  /*9820*/  FFMA.FTZ R11, R13, R146.reuse, -R11 ;  /* 0x000000920d0b7223 */ /* 0x080fe2000001080b */
[----:B------:R-:W-:Y:S01]  /*9830*/  FFMA.FTZ R31, R28, R31, R38 ;  /* 0x0000001f1c1f7223 */ /* 0x000fe20000010026 */
[----:B------:R-:W-:Y:S01]  /*9840*/  FFMA.FTZ R154, R15, R146, R154 ;  /* 0x000000920f9a7223 */ /* 0x000fe2000001009a */
[----:B------:R-:W-:Y:S01]  /*9850*/  HADD2.F32 R40, -RZ, R40.H0_H0 ;  /* 0x20000028ff287230 */ /* 0x000fe20000004100 */
[----:B------:R-:W-:Y:S01]  /*9860*/  F2FP.F16.F32.PACK_AB R47, R70, R47 ;  /* 0x0000002f462f723e */ /* 0x000fe200000000ff */
[--C-:B------:R-:W-:Y:S01]  /*9870*/  HADD2.F32 R38, -RZ, R30.reuse.H0_H0 ;  /* 0x2000001eff267230 */ /* 0x100fe20000004100 */
[----:B------:R-:W-:Y:S01]  /*9880*/  F2FP.F16.F32.PACK_AB R12, R12, R11 ;  /* 0x0000000b0c0c723e */ /* 0x000fe200000000ff */
[----:B------:R-:W-:-:S02]  /*9890*/  HADD2.F32 R13, -RZ, R30.H1_H1 ;  /* 0x3000001eff0d7230 */ /* 0x000fc40000004100 */
[--C-:B------:R-:W-:Y:S02]  /*98a0*/  HADD2.F32 R28, -RZ, R14.reuse.H0_H0 ;  /* 0x2000000eff1c7230 */ /* 0x100fe40000004100 */
[----:B------:R-:W-:Y:S02]  /*98b0*/  HADD2.F32 R15, -RZ, R14.H1_H1 ;  /* 0x3000000eff0f7230 */ /* 0x000fe40000004100 */
[-C--:B------:R-:W-:Y:S01]  /*98c0*/  FMUL.FTZ R30, R13, R40.reuse ;  /* 0x000000280d1e7220 */ /* 0x080fe20000410000 */
[----:B------:R-:W-:Y:S02]  /*98d0*/  HADD2.F32 R145, -RZ, R145.H0_H0 ;  /* 0x20000091ff917230 */ /* 0x000fe40000004100 */
[----:B------:R-:W-:Y:S02]  /*98e0*/  HADD2.F32 R14, -RZ, R39.H0_H0 ;  /* 0x20000027ff0e7230 */ /* 0x000fe40000004100 */
[-C--:B------:R-:W-:Y:S01]  /*98f0*/  FMUL.FTZ R39, R38, R147.reuse ;  /* 0x0000009326277220 */ /* 0x080fe20000410000 */
[----:B------:R-:W-:Y:S01]  /*9900*/  FMUL.FTZ R147, R28, R147 ;  /* 0x000000931c937220 */ /* 0x000fe20000410000 */
[----:B------:R-:W-:-:S02]  /*9910*/  FMUL.FTZ R40, R15, R40 ;  /* 0x000000280f287220 */ /* 0x000fc40000410000 */
[-C--:B------:R-:W-:Y:S01]  /*9920*/  FFMA.FTZ R39, R28, R145.reuse, -R39 ;  /* 0x000000911c277223 */ /* 0x080fe20000010827 */
[-C--:B------:R-:W-:Y:S01]  /*9930*/  FFMA.FTZ R30, R15, R14.reuse, -R30 ;  /* 0x0000000e0f1e7223 */ /* 0x080fe2000001081e */
[----:B------:R-:W-:Y:S01]  /*9940*/  FFMA.FTZ R147, R38, R145, R147 ;  /* 0x0000009126937223 */ /* 0x000fe20000010093 */
[----:B------:R-:W-:Y:S01]  /*9950*/  FFMA.FTZ R40, R13, R14, R40 ;  /* 0x0000000e0d287223 */ /* 0x000fe20000010028 */
[----:B------:R-:W-:Y:S02]  /*9960*/  F2FP.F16.F32.PACK_AB R13, R44, R29 ;  /* 0x0000001d2c0d723e */ /* 0x000fe400000000ff */
[----:B------:R-:W-:Y:S02]  /*9970*/  F2FP.F16.F32.PACK_AB R28, R31, R154 ;  /* 0x0000009a1f1c723e */ /* 0x000fe400000000ff */
[----:B------:R-:W-:Y:S02]  /*9980*/  F2FP.F16.F32.PACK_AB R14, R30, R39 ;  /* 0x000000271e0e723e */ /* 0x000fe400000000ff */
[----:B------:R-:W-:-:S02]  /*9990*/  F2FP.F16.F32.PACK_AB R15, R42, R46 ;  /* 0x0000002e2a0f723e */ /* 0x000fc400000000ff */
[----:B------:R-:W-:Y:S02]  /*99a0*/  F2FP.F16.F32.PACK_AB R29, R68, R41 ;  /* 0x00000029441d723e */ /* 0x000fe400000000ff */
[----:B------:R-:W-:Y:S02]  /*99b0*/  F2FP.F16.F32.PACK_AB R30, R40, R147 ;  /* 0x00000093281e723e */ /* 0x000fe400000000ff */
[----:B------:R-:W-:-:S07]  /*99c0*/  MOV R31, R47 ;  /* 0x0000002f001f7202 */ /* 0x000fce0000000f00 */
.L_x_2751:
[----:B------:R-:W-:Y:S05]  /*99d0*/  BSYNC B2 ;  /* 0x0000000000027941 */ /* 0x000fea0003800000 */
.L_x_2750:
[----:B------:R-:W-:Y:S02]  /*99e0*/  ULDC.64 UR4, c[0x0][0x208] ;  /* 0x0000820000047ab9 */ /* 0x000fe40000000a00 */
[----:B-1----:R1:W-:Y:S04]  /*99f0*/  ST.E.128 desc[UR4][R34.64], R12 ;  /* 0x0000000c22007985 */ /* 0x0023e8000c101d04 */
[----:B--2---:R1:W-:Y:S02]  /*9a00*/  @!P4 ST.E.128 desc[UR4][R36.64], R28 ;  /* 0x0000001c2400c985 */ /* 0x0043e4000c101d04 */
.L_x_2749:
[----:B------:R-:W-:Y:S05]  /*9a10*/  BSYNC B1 ;  /* 0x0000000000017941 */ /* 0x000fea0003800000 */
.L_x_2748:
[----:B------:R-:W-:-:S13]  /*9a20*/  ISETP.NE.AND P4, PT, R21, RZ, PT ;  /* 0x000000ff1500720c */ /* 0x000fda0003f85270 */
[----:B------:R-:W-:Y:S05]  /*9a30*/  @!P4 BRA `(.L_x_2700) ;  /* 0x0000000c00a8c947 */ /* 0x000fea0003800000 */
[----:B------:R-:W-:Y:S01]  /*9a40*/  SEL R136, R124, R136, !P1 ;  /* 0x000000887c887207 */ /* 0x000fe20004800000 */
[----:B------:R-:W-:Y:S01]  /*9a50*/  BSSY B1, `(.L_x_2752) ;  /* 0x000006a000017945 */ /* 0x000fe20003800000 */
[----:B01----:R-:W-:Y:S02]  /*9a60*/  SHF.R.U32.HI R14, RZ, 0x3, R177 ;  /* 0x00000003ff0e7819 */ /* 0x003fe400000116b1 */
[----:B---3--:R-:W-:Y:S02]  /*9a70*/  SHF.R.S32.HI R11, RZ, 0x1f, R136 ;  /* 0x0000001fff0b7819 */ /* 0x008fe40000011488 */
[----:B------:R-:W-:Y:S02]  /*9a80*/  ISETP.GE.AND P5, PT, R164, R123, PT ;  /* 0x0000007ba400720c */ /* 0x000fe40003fa6270 */
[----:B------:R-:W-:Y:S02]  /*9a90*/  LEA.HI R136, R11, R136, RZ, 0x4 ;  /* 0x000000880b887211 */ /* 0x000fe400078f20ff */
[----:B------:R-:W-:-:S02]  /*9aa0*/  LEA R34, P4, R6, R119, 0x1 ;  /* 0x0000007706227211 */ /* 0x000fc400078808ff */
[----:B------:R-:W-:Y:S02]  /*9ab0*/  LEA.HI.SX32 R136, R136, R113, 0x1c ;  /* 0x0000007188887211 */ /* 0x000fe400078fe2ff */
[----:B------:R-:W-:Y:S02]  /*9ac0*/  LEA.HI.X R35, R6, R118, R109, 0x1, P4 ;  /* 0x0000007606237211 */ /* 0x000fe400020f0c6d */
[----:B------:R-:W-:-:S04]  /*9ad0*/  SHF.R.S32.HI R11, RZ, 0x1f, R136 ;  /* 0x0000001fff0b7819 */ /* 0x000fc80000011488 */
[----:B----4-:R-:W-:Y:S01]  /*9ae0*/  LEA.HI R12, R11, R136, RZ, 0x3 ;  /* 0x000000880b0c7211 */ /* 0x010fe200078f18ff */
[----:B------:R-:W-:-:S03]  /*9af0*/  IMAD.SHL.U32 R11, R136, 0x8, RZ ;  /* 0x00000008880b7824 */ /* 0x000fc600078e00ff */
[----:B------:R-:W-:Y:S02]  /*9b00*/  SHF.R.S32.HI R13, RZ, 0x3, R12 ;  /* 0x00000003ff0d7819 */ /* 0x000fe4000001140c */
[----:B------:R-:W-:-:S03]  /*9b10*/  LOP3.LUT R12, R177, 0x38, R11, 0xf8, !PT ;  /* 0x00000038b10c7812 */ /* 0x000fc600078ef80b */
[----:B------:R-:W-:Y:S01]  /*9b20*/  IMAD R13, R13, 0x1800, R184 ;  /* 0x000018000d0d7824 */ /* 0x000fe200078e02b8 */
[----:B------:R-:W-:-:S05]  /*9b30*/  LOP3.LUT R12, R12, R14, RZ, 0x3c, !PT ;  /* 0x0000000e0c0c7212 */ /* 0x000fca00078e3cff */
[----:B------:R-:W-:Y:S02]  /*9b40*/  IMAD.IADD R15, R13, 0x1, R12 ;  /* 0x000000010d0f7824 */ /* 0x000fe400078e020c */
[C---:B------:R-:W-:Y:S02]  /*9b50*/  IMAD R13, R18.reuse, 0x4800, R132 ;  /* 0x00004800120d7824 */ /* 0x040fe400078e0284 */
[----:B------:R-:W-:Y:S02]  /*9b60*/  IMAD R15, R18, 0x4800, R15 ;  /* 0x00004800120f7824 */ /* 0x000fe400078e020f */
[----:B------:R-:W-:-:S03]  /*9b70*/  IMAD R13, R13, 0x2, R2 ;  /* 0x000000020d0d7824 */ /* 0x000fc600078e0202 */
[----:B------:R-:W-:-:S03]  /*9b80*/  LEA R28, R15, R2, 0x1 ;  /* 0x000000020f1c7211 */ /* 0x000fc600078e08ff */
[----:B------:R-:W0:Y:S04]  /*9b90*/  LDS.128 R12, [R13+0x18400] ;  /* 0x018400000d0c7984 */ /* 0x000e280000000c00 */
[----:B------:R-:W1:Y:S01]  /*9ba0*/  LDS.128 R28, [R28+0x18400] ;  /* 0x018400001c1c7984 */ /* 0x000e620000000c00 */
[----:B------:R-:W-:Y:S05]  /*9bb0*/  @P5 BRA `(.L_x_2753) ;  /* 0x00000004004c5947 */ /* 0x000fea0003800000 */
[----:B------:R-:W-:Y:S01]  /*9bc0*/  SHF.R.U32.HI R45, RZ, 0x10, R65 ;  /* 0x00000010ff2d7819 */ /* 0x000fe20000011641 */
[----:B-1----:R-:W-:Y:S01]  /*9bd0*/  IMAD.MOV.U32 R40, RZ, RZ, R29 ;  /* 0x000000ffff287224 */ /* 0x002fe200078e001d */
[----:B------:R-:W-:Y:S01]  /*9be0*/  SHF.R.U64 R36, R52, 0x10, R53 ;  /* 0x0000001034247819 */ /* 0x000fe20000001235 */
[----:B0-----:R-:W-:Y:S01]  /*9bf0*/  IMAD.MOV.U32 R29, RZ, RZ, R15 ;  /* 0x000000ffff1d7224 */ /* 0x001fe200078e000f */
[----:B------:R-:W-:Y:S01]  /*9c00*/  SHF.R.U32.HI R52, RZ, 0x10, R53 ;  /* 0x00000010ff347819 */ /* 0x000fe20000011635 */
[----:B------:R-:W-:Y:S01]  /*9c10*/  HADD2.F32 R46, -RZ, R144.H1_H1 ;  /* 0x30000090ff2e7230 */ /* 0x000fe20000004100 */
[--C-:B------:R-:W-:Y:S01]  /*9c20*/  SHF.R.U64 R39, R66, 0x10, R67.reuse ;  /* 0x0000001042277819 */ /* 0x100fe20000001243 */
[--C-:B------:R-:W-:Y:S01]  /*9c30*/  HADD2.F32 R41, -RZ, R40.reuse.H0_H0 ;  /* 0x20000028ff297230 */ /* 0x100fe20000004100 */
[----:B------:R-:W-:Y:S01]  /*9c40*/  SHF.R.U32.HI R66, RZ, 0x10, R67 ;  /* 0x00000010ff427819 */ /* 0x000fe20000011643 */
[----:B------:R-:W-:Y:S01]  /*9c50*/  HADD2.F32 R42, -RZ, R40.H1_H1 ;  /* 0x30000028ff2a7230 */ /* 0x000fe20000004100 */
[----:B------:R-:W-:Y:S01]  /*9c60*/  SHF.R.U64 R37, R54, 0x10, R55 ;  /* 0x0000001036257819 */ /* 0x000fe20000001237 */
[----:B------:R-:W-:-:S02]  /*9c70*/  HADD2.F32 R45, -RZ, R45.H0_H0 ;  /* 0x2000002dff2d7230 */ /* 0x000fc40000004100 */
[-C--:B------:R-:W-:Y:S01]  /*9c80*/  FMUL.FTZ R48, R41, R46.reuse ;  /* 0x0000002e29307220 */ /* 0x080fe20000410000 */
[--C-:B------:R-:W-:Y:S01]  /*9c90*/  HADD2.F32 R15, -RZ, R13.reuse.H0_H0 ;  /* 0x2000000dff0f7230 */ /* 0x100fe20000004100 */
[----:B------:R-:W-:Y:S01]  /*9ca0*/  SHF.R.U32.HI R54, RZ, 0x10, R55 ;  /* 0x00000010ff367819 */ /* 0x000fe20000011637 */
[----:B------:R-:W-:Y:S02]  /*9cb0*/  HADD2.F32 R40, -RZ, R13.H1_H1 ;  /* 0x3000000dff287230 */ /* 0x000fe40000004100 */
[-C--:B------:R-:W-:Y:S01]  /*9cc0*/  FMUL.FTZ R47, R42, R45.reuse ;  /* 0x0000002d2a2f7220 */ /* 0x080fe20000410000 */
[----:B------:R-:W-:Y:S02]  /*9cd0*/  HADD2.F32 R44, -RZ, R142.H1_H1 ;  /* 0x3000008eff2c7230 */ /* 0x000fe40000004100 */
[----:B------:R-:W-:Y:S01]  /*9ce0*/  FMUL.FTZ R46, R15, R46 ;  /* 0x0000002e0f2e7220 */ /* 0x000fe20000410000 */
[----:B------:R-:W-:Y:S02]  /*9cf0*/  HADD2.F32 R43, -RZ, R52.H0_H0 ;  /* 0x20000034ff2b7230 */ /* 0x000fe40000004100 */
[----:B------:R-:W-:Y:S01]  /*9d00*/  FMUL.FTZ R45, R40, R45 ;  /* 0x0000002d282d7220 */ /* 0x000fe20000410000 */
[----:B------:R-:W-:-:S02]  /*9d10*/  HADD2.F32 R50, -RZ, R143.H1_H1 ;  /* 0x3000008fff327230 */ /* 0x000fc40000004100 */
[-C--:B------:R-:W-:Y:S01]  /*9d20*/  FFMA.FTZ R13, R15, R44.reuse, -R48 ;  /* 0x0000002c0f0d7223 */ /* 0x080fe20000010830 */
[----:B------:R-:W-:Y:S01]  /*9d30*/  FFMA.FTZ R15, R41, R44, R46 ;  /* 0x0000002c290f7223 */ /* 0x000fe2000001002e */
[-C--:B------:R-:W-:Y:S01]  /*9d40*/  FFMA.FTZ R42, R42, R43.reuse, R45 ;  /* 0x0000002b2a2a7223 */ /* 0x080fe2000001002d */
[--C-:B------:R-:W-:Y:S02]  /*9d50*/  HADD2.F32 R41, -RZ, R31.reuse.H0_H0 ;  /* 0x2000001fff297230 */ /* 0x100fe40000004100 */
[----:B------:R-:W-:Y:S01]  /*9d60*/  FFMA.FTZ R40, R40, R43, -R47 ;  /* 0x0000002b28287223 */ /* 0x000fe2000001082f */
[----:B------:R-:W-:Y:S01]  /*9d70*/  HADD2.F32 R46, -RZ, R31.H1_H1 ;  /* 0x3000001fff2e7230 */ /* 0x000fe20000004100 */
[----:B------:R-:W-:Y:S01]  /*9d80*/  SHF.R.U64 R38, R64, 0x10, R65 ;  /* 0x0000001040267819 */ /* 0x000fe20000001241 */
[----:B------:R-:W-:Y:S02]  /*9d90*/  HADD2.F32 R45, -RZ, R66.H0_H0 ;  /* 0x20000042ff2d7230 */ /* 0x000fe40000004100 */
[----:B------:R-:W-:Y:S01]  /*9da0*/  FMUL.FTZ R52, R41, R50 ;  /* 0x0000003229347220 */ /* 0x000fe20000410000 */
[--C-:B------:R-:W-:Y:S01]  /*9db0*/  HADD2.F32 R31, -RZ, R29.reuse.H0_H0 ;  /* 0x2000001dff1f7230 */ /* 0x100fe20000004100 */
[----:B------:R-:W-:Y:S01]  /*9dc0*/  F2FP.F16.F32.PACK_AB R13, R40, R13 ;  /* 0x0000000d280d723e */ /* 0x000fe200000000ff */
[----:B------:R-:W-:-:S02]  /*9dd0*/  HADD2.F32 R44, -RZ, R29.H1_H1 ;  /* 0x3000001dff2c7230 */ /* 0x000fc40000004100 */
[-C--:B------:R-:W-:Y:S01]  /*9de0*/  FMUL.FTZ R47, R46, R45.reuse ;  /* 0x0000002d2e2f7220 */ /* 0x080fe20000410000 */
[----:B------:R-:W-:Y:S02]  /*9df0*/  HADD2.F32 R48, -RZ, R141.H1_H1 ;  /* 0x3000008dff307230 */ /* 0x000fe40000004100 */
[C---:B------:R-:W-:Y:S01]  /*9e00*/  FMUL.FTZ R50, R31.reuse, R50 ;  /* 0x000000321f327220 */ /* 0x040fe20000410000 */
[----:B------:R-:W-:Y:S02]  /*9e10*/  HADD2.F32 R43, -RZ, R54.H0_H0 ;  /* 0x20000036ff2b7230 */ /* 0x000fe40000004100 */
[C---:B------:R-:W-:Y:S01]  /*9e20*/  FMUL.FTZ R45, R44.reuse, R45 ;  /* 0x0000002d2c2d7220 */ /* 0x040fe20000410000 */
[----:B------:R-:W-:Y:S02]  /*9e30*/  HADD2.F32 R36, -RZ, R36.H0_H0 ;  /* 0x20000024ff247230 */ /* 0x000fe40000004100 */
[-C--:B------:R-:W-:Y:S01]  /*9e40*/  FFMA.FTZ R29, R31, R48.reuse, -R52 ;  /* 0x000000301f1d7223 */ /* 0x080fe20000010834 */
[----:B------:R-:W-:Y:S01]  /*9e50*/  FFMA.FTZ R31, R41, R48, R50 ;  /* 0x00000030291f7223 */ /* 0x000fe20000010032 */
[-C--:B------:R-:W-:Y:S01]  /*9e60*/  FFMA.FTZ R44, R44, R43.reuse, -R47 ;  /* 0x0000002b2c2c7223 */ /* 0x080fe2000001082f */
[----:B------:R-:W-:Y:S01]  /*9e70*/  FFMA.FTZ R46, R46, R43, R45 ;  /* 0x0000002b2e2e7223 */ /* 0x000fe2000001002d */
[----:B------:R-:W-:-:S02]  /*9e80*/  HADD2.F32 R41, -RZ, R28.H0_H0 ;  /* 0x2000001cff297230 */ /* 0x000fc40000004100 */
[----:B------:R-:W-:Y:S01]  /*9e90*/  HADD2.F32 R43, -RZ, R28.H1_H1 ;  /* 0x3000001cff2b7230 */ /* 0x000fe20000004100 */
[----:B------:R-:W-:Y:S01]  /*9ea0*/  F2FP.F16.F32.PACK_AB R44, R44, R29 ;  /* 0x0000001d2c2c723e */ /* 0x000fe200000000ff */
[----:B------:R-:W-:Y:S01]  /*9eb0*/  HADD2.F32 R45, -RZ, R38.H0_H0 ;  /* 0x20000026ff2d7230 */ /* 0x000fe20000004100 */
[----:B------:R-:W-:Y:S01]  /*9ec0*/  F2FP.F16.F32.PACK_AB R29, R42, R15 ;  /* 0x0000000f2a1d723e */ /* 0x000fe200000000ff */
[----:B------:R-:W-:Y:S01]  /*9ed0*/  HADD2.F32 R28, -RZ, R12.H1_H1 ;  /* 0x3000000cff1c7230 */ /* 0x000fe20000004100 */
[----:B------:R-:W-:Y:S01]  /*9ee0*/  F2FP.F16.F32.PACK_AB R31, R46, R31 ;  /* 0x0000001f2e1f723e */ /* 0x000fe200000000ff */
[----:B------:R-:W-:Y:S02]  /*9ef0*/  HADD2.F32 R144, -RZ, R144.H0_H0 ;  /* 0x20000090ff907230 */ /* 0x000fe40000004100 */
[-C--:B------:R-:W-:Y:S01]  /*9f00*/  FMUL.FTZ R49, R43, R45.reuse ;  /* 0x0000002d2b317220 */ /* 0x080fe20000410000 */
[----:B------:R-:W-:Y:S02]  /*9f10*/  HADD2.F32 R38, -RZ, R12.H0_H0 ;  /* 0x2000000cff267230 */ /* 0x000fe40000004100 */
[----:B------:R-:W-:Y:S01]  /*9f20*/  FMUL.FTZ R48, R28, R45 ;  /* 0x0000002d1c307220 */ /* 0x000fe20000410000 */
[----:B------:R-:W-:-:S02]  /*9f30*/  HADD2.F32 R142, -RZ, R142.H0_H0 ;  /* 0x2000008eff8e7230 */ /* 0x000fc40000004100 */
[----:B------:R-:W-:Y:S01]  /*9f40*/  FFMA.FTZ R49, R28, R36, -R49 ;  /* 0x000000241c317223 */ /* 0x000fe20000010831 */
[----:B------:R-:W-:Y:S01]  /*9f50*/  FMUL.FTZ R47, R41, R144 ;  /* 0x00000090292f7220 */ /* 0x000fe20000410000 */
[----:B------:R-:W-:Y:S01]  /*9f60*/  FFMA.FTZ R43, R43, R36, R48 ;  /* 0x000000242b2b7223 */ /* 0x000fe20000010030 */
[----:B------:R-:W-:Y:S02]  /*9f70*/  HADD2.F32 R36, -RZ, R30.H0_H0 ;  /* 0x2000001eff247230 */ /* 0x000fe40000004100 */
[C---:B------:R-:W-:Y:S01]  /*9f80*/  FMUL.FTZ R144, R38.reuse, R144 ;  /* 0x0000009026907220 */ /* 0x040fe20000410000 */
[----:B------:R-:W-:Y:S02]  /*9f90*/  HADD2.F32 R143, -RZ, R143.H0_H0 ;  /* 0x2000008fff8f7230 */ /* 0x000fe40000004100 */
[-C--:B------:R-:W-:Y:S01]  /*9fa0*/  FFMA.FTZ R12, R38, R142.reuse, -R47 ;  /* 0x0000008e260c7223 */ /* 0x080fe2000001082f */
[----:B------:R-:W-:Y:S02]  /*9fb0*/  HADD2.F32 R39, -RZ, R39.H0_H0 ;  /* 0x20000027ff277230 */ /* 0x000fe40000004100 */
[----:B------:R-:W-:Y:S01]  /*9fc0*/  FFMA.FTZ R144, R41, R142, R144 ;  /* 0x0000008e29907223 */ /* 0x000fe20000010090 */
[----:B------:R-:W-:-:S02]  /*9fd0*/  HADD2.F32 R28, -RZ, R14.H0_H0 ;  /* 0x2000000eff1c7230 */ /* 0x000fc40000004100 */
[-C--:B------:R-:W-:Y:S01]  /*9fe0*/  FMUL.FTZ R41, R36, R143.reuse ;  /* 0x0000008f24297220 */ /* 0x080fe20000410000 */
[----:B------:R-:W-:Y:S01]  /*9ff0*/  HADD2.F32 R30, -RZ, R30.H1_H1 ;  /* 0x3000001eff1e7230 */ /* 0x000fe20000004100 */
[----:B------:R-:W-:Y:S01]  /*a000*/  F2FP.F16.F32.PACK_AB R12, R49, R12 ;  /* 0x0000000c310c723e */ /* 0x000fe200000000ff */
[----:B------:R-:W-:Y:S02]  /*a010*/  HADD2.F32 R14, -RZ, R14.H1_H1 ;  /* 0x3000000eff0e7230 */ /* 0x000fe40000004100 */
[----:B------:R-:W-:Y:S01]  /*a020*/  FMUL.FTZ R143, R28, R143 ;  /* 0x0000008f1c8f7220 */ /* 0x000fe20000410000 */
[----:B------:R-:W-:Y:S02]  /*a030*/  HADD2.F32 R141, -RZ, R141.H0_H0 ;  /* 0x2000008dff8d7230 */ /* 0x000fe40000004100 */
[-C--:B------:R-:W-:Y:S01]  /*a040*/  FMUL.FTZ R45, R30, R39.reuse ;  /* 0x000000271e2d7220 */ /* 0x080fe20000410000 */
[----:B------:R-:W-:Y:S02]  /*a050*/  HADD2.F32 R37, -RZ, R37.H0_H0 ;  /* 0x20000025ff257230 */ /* 0x000fe40000004100 */
[----:B------:R-:W-:Y:S01]  /*a060*/  FMUL.FTZ R39, R14, R39 ;  /* 0x000000270e277220 */ /* 0x000fe20000410000 */
[----:B------:R-:W-:-:S02]  /*a070*/  IMAD.MOV.U32 R15, RZ, RZ, R44 ;  /* 0x000000ffff0f7224 */ /* 0x000fc400078e002c */
[-C--:B------:R-:W-:Y:S01]  /*a080*/  FFMA.FTZ R41, R28, R141.reuse, -R41 ;  /* 0x0000008d1c297223 */ /* 0x080fe20000010829 */
[----:B------:R-:W-:Y:S01]  /*a090*/  FFMA.FTZ R143, R36, R141, R143 ;  /* 0x0000008d248f7223 */ /* 0x000fe2000001008f */
[-C--:B------:R-:W-:Y:S01]  /*a0a0*/  FFMA.FTZ R14, R14, R37.reuse, -R45 ;  /* 0x000000250e0e7223 */ /* 0x080fe2000001082d */
[----:B------:R-:W-:Y:S01]  /*a0b0*/  FFMA.FTZ R30, R30, R37, R39 ;  /* 0x000000251e1e7223 */ /* 0x000fe20000010027 */
[----:B------:R-:W-:-:S03]  /*a0c0*/  F2FP.F16.F32.PACK_AB R28, R43, R144 ;  /* 0x000000902b1c723e */ /* 0x000fc600000000ff */
[----:B------:R-:W-:Y:S02]  /*a0d0*/  F2FP.F16.F32.PACK_AB R14, R14, R41 ;  /* 0x000000290e0e723e */ /* 0x000fe400000000ff */
[----:B------:R-:W-:-:S07]  /*a0e0*/  F2FP.F16.F32.PACK_AB R30, R30, R143 ;  /* 0x0000008f1e1e723e */ /* 0x000fce00000000ff */
.L_x_2753:
[----:B------:R-:W-:Y:S05]  /*a0f0*/  BSYNC B1 ;  /* 0x0000000000017941 */ /* 0x000fea0003800000 */
.L_x_2752:
[----:B------:R-:W-:Y:S01]  /*a100*/  ISETP.GE.AND P4, PT, R11, R134, PT ;  /* 0x000000860b00720c */ /* 0x000fe20003f86270 */
[----:B------:R-:W-:Y:S02]  /*a110*/  ULDC.64 UR4, c[0x0][0x208] ;  /* 0x0000820000047ab9 */ /* 0x000fe40000000a00 */
[----:B0-----:R0:W-:Y:S10]  /*a120*/  ST.E.128 desc[UR4][R34.64], R12 ;  /* 0x0000000c22007985 */ /* 0x0011f4000c101d04 */
[----:B------:R-:W-:Y:S05]  /*a130*/  @P4 BRA `(.L_x_2700) ;  /* 0x0000000400e84947 */ /* 0x000fea0003800000 */
[----:B------:R-:W-:Y:S01]  /*a140*/  IMAD.WIDE R32, R11, 0x2, R32 ;  /* 0x000000020b207825 */ /* 0x000fe200078e0220 */
[----:B------:R-:W-:-:S04]  /*a150*/  ULDC.64 UR4, c[0x0][0x208] ;  /* 0x0000820000047ab9 */ /* 0x000fc80000000a00 */
[----:B-1----:R1:W-:Y:S01]  /*a160*/  ST.E.128 desc[UR4][R32.64], R28 ;  /* 0x0000001c20007985 */ /* 0x0023e2000c101d04 */
[----:B------:R-:W-:Y:S05]  /*a170*/  BRA `(.L_x_2700) ;  /* 0x0000000400d87947 */ /* 0x000fea0003800000 */
.L_x_2665:
[----:B------:R-:W-:-:S04]  /*a180*/  ULOP3.LUT UR4, UR60, 0x1, URZ, 0xfc, !UPT ;  /* 0x000000013c047892 */ /* 0x000fc8000f8efc3f */
[----:B------:R-:W-:-:S06]  /*a190*/  UISETP.NE.AND UP0, UPT, UR4, 0x3, UPT ;  /* 0x000000030400788c */ /* 0x000fcc000bf05270 */
[----:B------:R-:W-:-:S13]  /*a1a0*/  PLOP3.LUT P0, PT, PT, PT, UP0, 0x80, 0x0 ;  /* 0x000000000000781c */ /* 0x000fda0003f0f008 */
[----:B------:R-:W-:Y:S05]  /*a1b0*/  @!P0 BRA `(.L_x_2754) ;  /* 0x0000000000048947 */ /* 0x000fea0003800000 */
[----:B------:R-:W-:Y:S01]  /*a1c0*/  BPT.TRAP 0x1 ;  /* 0x000000040000795c */ /* 0x000fe20000300000 */
.L_x_2754:
[----:B------:R-:W-:Y:S01]  /*a1d0*/  LEA R84, R18, R2, 0x3 ;  /* 0x0000000212547211 */ /* 0x000fe200078e18ff */
[----:B------:R-:W-:Y:S01]  /*a1e0*/  BSSY B1, `(.L_x_2755) ;  /* 0x0000005000017945 */ /* 0x000fe20003800000 */
[----:B------:R-:W-:Y:S02]  /*a1f0*/  SHF.L.U32 R85, R171, 0x1f, RZ ;  /* 0x0000001fab557819 */ /* 0x000fe400000006ff */
[----:B------:R-:W-:Y:S02]  /*a200*/  SHF.R.S32.HI R81, RZ, 0x1f, R80 ;  /* 0x0000001fff517819 */ /* 0x000fe40000011450 */
[----:B------:R-:W0:Y:S02]  /*a210*/  SYNCS.PHASECHK.TRANS64.TRYWAIT P4, [R84+URZ+0x2a890], R85 ;  /* 0x02a89055540075a7 */ /* 0x000e24000808017f */
[----:B0-----:R-:W-:Y:S05]  /*a220*/  @!P4 BRA `(.L_x_2756) ;  /* 0x000001a80070c947 */ /* 0x001fea0003800000 */
.L_x_3041:
[----:B------:R-:W-:Y:S05]  /*a230*/  BSYNC B1 ;  /* 0x0000000000017941 */ /* 0x000fea0003800000 */
.L_x_2755:
        /* <DEDUP_REMOVED lines=25> */
.L_x_3045:
[----:B------:R-:W-:Y:S04]  /*a3d0*/  BSSY B1, `(.L_x_2758) ;  /* 0x0000026000017945 */ /* 0x000fe80003800000 */
[----:B------:R-:W-:Y:S05]  /*a3e0*/  @!P4 BRA `(.L_x_2759) ;  /* 0x000000000090c947 */ /* 0x000fea0003800000 */
[----:B------:R-:W-:Y:S01]  /*a3f0*/  ULDC UR4, c[0x0][0x2f4] ;  /* 0x0000bd0000047ab9 */ /* 0x000fe20000000800 */
[----:B------:R-:W-:Y:S01]  /*a400*/  ULDC.64 UR6, c[0x0][0x208] ;  /* 0x0000820000067ab9 */ /* 0x000fe20000000a00 */
[----:B------:R-:W-:-:S13]  /*a410*/  ISETP.GE.AND P4, PT, R16, UR4, PT ;  /* 0x0000000410007c0c */ /* 0x000fda000bf86270 */
[----:B------:R-:W4:Y:S01]  /*a420*/  @!P4 LDS.128 R12, [R29] ;  /* 0x000000001d0cc984 */ /* 0x000f220000000c00 */
[----:B---3--:R-:W-:-:S04]  /*a430*/  @!P4 LEA R30, P5, R16, R37, 0x1 ;  /* 0x00000025101ec211 */ /* 0x008fc800078a08ff */
[----:B--2---:R-:W-:Y:S02]  /*a440*/  @!P4 LEA.HI.X R31, R16, R34, R17, 0x1, P5 ;  /* 0x00000022101fc211 */ /* 0x004fe400028f0c11 */
[----:B------:R-:W-:-:S13]  /*a450*/  ISETP.GE.AND P5, PT, R163, UR4, PT ;  /* 0x00000004a3007c0c */ /* 0x000fda000bfa6270 */
[----:B------:R-:W-:Y:S01]  /*a460*/  @!P5 SHF.L.U32 R11, R166, 0x3, RZ ;  /* 0x00000003a60bd819 */ /* 0x000fe200000006ff */
        /* <DEDUP_REMOVED lines=28> */
.L_x_2759:
[----:B------:R-:W-:Y:S05]  /*a630*/  BSYNC B1 ;  /* 0x0000000000017941 */ /* 0x000fea0003800000 */
.L_x_2758:
[----:B------:R-:W-:-:S03]  /*a640*/  UMOV UR4, 0xffffffff ;  /* 0xffffffff00047882 */ /* 0x000fc60000000000 */
[----:B------:R-:W-:Y:S05]  /*a650*/  BRA.DIV UR4, `(.L_x_2760) ;  /* 0x000001a604c47947 */ /* 0x000fea000b800000 */
[----:B--2---:R2:W0:Y:S04]  /*a660*/  SHFL.IDX PT, R34, R33, 0x1, 0x1c1f ;  /* 0x003c1f0021227f89 */ /* 0x00442800000e0000 */
[----:B---3--:R2:W3:Y:S02]  /*a670*/  SHFL.IDX PT, R37, R32, 0x1, 0x1c1f ;  /* 0x003c1f0020257f89 */ /* 0x0084e400000e0000 */
.L_x_3049:
[----:B------:R-:W-:-:S13]  /*a680*/  ISETP.GE.AND P4, PT, R35, 0x41, PT ;  /* 0x000000412300780c */ /* 0x000fda0003f86270 */
[----:B------:R-:W-:Y:S05]  /*a690*/  @!P4 BRA `(.L_x_2700) ;  /* 0x000000000090c947 */ /* 0x000fea0003800000 */
[----:B------:R-:W-:Y:S01]  /*a6a0*/  ULDC UR4, c[0x0][0x2f4] ;  /* 0x0000bd0000047ab9 */ /* 0x000fe20000000800 */
[----:B------:R-:W-:Y:S01]  /*a6b0*/  ULDC.64 UR6, c[0x0][0x208] ;  /* 0x0000820000067ab9 */ /* 0x000fe20000000a00 */
[----:B------:R-:W-:-:S13]  /*a6c0*/  ISETP.GE.AND P4, PT, R16, UR4, PT ;  /* 0x0000000410007c0c */ /* 0x000fda000bf86270 */
[----:B----4-:R-:W4:Y:S01]  /*a6d0*/  @!P4 LDS.128 R12, [R29+0x2000] ;  /* 0x002000001d0cc984 */ /* 0x010f220000000c00 */
[----:B---3--:R-:W-:-:S04]  /*a6e0*/  @!P4 LEA R30, P5, R16, R37, 0x1 ;  /* 0x00000025101ec211 */ /* 0x008fc800078a08ff */
[----:B0-----:R-:W-:Y:S02]  /*a6f0*/  @!P4 LEA.HI.X R31, R16, R34, R17, 0x1, P5 ;  /* 0x00000022101fc211 */ /* 0x001fe400028f0c11 */
[----:B------:R-:W-:-:S13]  /*a700*/  ISETP.GE.AND P5, PT, R163, UR4, PT ;  /* 0x00000004a3007c0c */ /* 0x000fda000bfa6270 */
[----:B------:R-:W-:Y:S01]  /*a710*/  @!P5 IMAD.SHL.U32 R11, R166, 0x8, RZ ;  /* 0x00000008a60bd824 */ /* 0x000fe200078e00ff */
[----:B----4-:R0:W-:Y:S01]  /*a720*/  @!P4 ST.E.128 desc[UR6][R30.64], R12 ;  /* 0x0000000c1e00c985 */ /* 0x0101e2000c101d06 */
[----:B------:R-:W-:-:S03]  /*a730*/  ISETP.GE.AND P4, PT, R164, UR4, PT ;  /* 0x00000004a4007c0c */ /* 0x000fc6000bf86270 */
[----:B------:R-:W3:Y:S01]  /*a740*/  @!P5 LDS.128 R12, [R28+0x2000] ;  /* 0x002000001c0cd984 */ /* 0x000ee20000000c00 */
[----:B0-----:R-:W-:Y:S01]  /*a750*/  @!P5 MOV R31, R34 ;  /* 0x00000022001fd202 */ /* 0x001fe20000000f00 */
[----:B------:R-:W-:-:S04]  /*a760*/  @!P5 IMAD.MOV.U32 R30, RZ, RZ, R37 ;  /* 0x000000ffff1ed224 */ /* 0x000fc800078e0025 */
[----:B------:R-:W-:-:S04]  /*a770*/  @!P5 IMAD.WIDE R30, R11, 0x2, R30 ;  /* 0x000000020b1ed825 */ /* 0x000fc800078e021e */
[----:B------:R-:W-:Y:S01]  /*a780*/  @!P4 IMAD.SHL.U32 R11, R167, 0x8, RZ ;  /* 0x00000008a70bc824 */ /* 0x000fe200078e00ff */
[----:B---3--:R0:W-:Y:S01]  /*a790*/  @!P5 ST.E.128 desc[UR6][R30.64], R12 ;  /* 0x0000000c1e00d985 */ /* 0x0081e2000c101d06 */
[----:B------:R-:W-:-:S03]  /*a7a0*/  ISETP.GE.AND P5, PT, R19, UR4, PT ;  /* 0x0000000413007c0c */ /* 0x000fc6000bfa6270 */
[----:B------:R-:W3:Y:S01]  /*a7b0*/  @!P4 LDS.128 R12, [R29+0x5000] ;  /* 0x005000001d0cc984 */ /* 0x000ee20000000c00 */
[----:B0-----:R-:W-:Y:S02]  /*a7c0*/  @!P4 IMAD.MOV.U32 R30, RZ, RZ, R37 ;  /* 0x000000ffff1ec224 */ /* 0x001fe400078e0025 */
[----:B------:R-:W-:Y:S02]  /*a7d0*/  @!P4 IMAD.MOV.U32 R31, RZ, RZ, R34 ;  /* 0x000000ffff1fc224 */ /* 0x000fe400078e0022 */
[----:B------:R-:W-:-:S05]  /*a7e0*/  @!P4 IMAD.WIDE R30, R11, 0x2, R30 ;  /* 0x000000020b1ec825 */ /* 0x000fca00078e021e */
[----:B---3--:R0:W-:Y:S04]  /*a7f0*/  @!P4 ST.E.128 desc[UR6][R30.64], R12 ;  /* 0x0000000c1e00c985 */ /* 0x0081e8000c101d06 */
[----:B------:R-:W3:Y:S01]  /*a800*/  @!P5 LDS.128 R12, [R28+0x5000] ;  /* 0x005000001c0cd984 */ /* 0x000ee20000000c00 */
[----:B0-----:R-:W-:-:S04]  /*a810*/  @!P5 LEA R30, P4, R19, R37, 0x1 ;  /* 0x00000025131ed211 */ /* 0x001fc800078808ff */
[----:B------:R-:W-:Y:S02]  /*a820*/  @!P5 LEA.HI.X R31, R19, R34, R169, 0x1, P4 ;  /* 0x00000022131fd211 */ /* 0x000fe400020f0ca9 */
[----:B------:R-:W-:-:S03]  /*a830*/  ISETP.GE.AND P4, PT, R22, UR4, PT ;  /* 0x0000000416007c0c */ /* 0x000fc6000bf86270 */
[----:B---3--:R0:W-:Y:S10]  /*a840*/  @!P5 ST.E.128 desc[UR6][R30.64], R12 ;  /* 0x0000000c1e00d985 */ /* 0x0081f4000c101d06 */
[----:B------:R-:W3:Y:S01]  /*a850*/  @!P4 LDS.128 R12, [R29+0x8000] ;  /* 0x008000001d0cc984 */ /* 0x000ee20000000c00 */
[----:B0-----:R-:W-:-:S04]  /*a860*/  @!P4 LEA R30, P5, R22, R37, 0x1 ;  /* 0x00000025161ec211 */ /* 0x001fc800078a08ff */
[----:B------:R-:W-:Y:S02]  /*a870*/  @!P4 LEA.HI.X R31, R22, R34, R180, 0x1, P5 ;  /* 0x00000022161fc211 */ /* 0x000fe400028f0cb4 */
[----:B------:R-:W-:-:S03]  /*a880*/  ISETP.GE.AND P5, PT, R23, UR4, PT ;  /* 0x0000000417007c0c */ /* 0x000fc6000bfa6270 */
[----:B---3--:R-:W-:Y:S10]  /*a890*/  @!P4 ST.E.128 desc[UR6][R30.64], R12 ;  /* 0x0000000c1e00c985 */ /* 0x008ff4000c101d06 */
[----:B------:R0:W3:Y:S02]  /*a8a0*/  @!P5 LDS.128 R12, [R28+0x8000] ;  /* 0x008000001c0cd984 */ /* 0x0000e40000000c00 */
[----:B0-----:R-:W-:-:S04]  /*a8b0*/  @!P5 LEA R28, P4, R23, R37, 0x1 ;  /* 0x00000025171cd211 */ /* 0x001fc800078808ff */
[----:B------:R-:W-:-:S05]  /*a8c0*/  @!P5 LEA.HI.X R29, R23, R34, R179, 0x1, P4 ;  /* 0x00000022171dd211 */ /* 0x000fca00020f0cb3 */
[----:B---3--:R0:W-:Y:S04]  /*a8d0*/  @!P5 ST.E.128 desc[UR6][R28.64], R12 ;  /* 0x0000000c1c00d985 */ /* 0x0081e8000c101d06 */
.L_x_2700:
[----:B------:R-:W-:Y:S05]  /*a8e0*/  BSYNC B0 ;  /* 0x0000000000007941 */ /* 0x000fea0003800000 */
.L_x_2664:
        /* <DEDUP_REMOVED lines=12> */
[----:B------:R-:W-:-:S04]  /*a9b0*/  @!P4 IADD3 R11, R84, 0x2a8a0, RZ ;  /* 0x0002a8a0540bc810 */ /* 0x000fc80007ffe0ff */
[----:B------:R-:W-:-:S04]  /*a9c0*/  @!P4 PRMT R11, RZ, 0x654, R11 ;  /* 0x00000654ff0bc816 */ /* 0x000fc8000000000b */
[----:B------:R0:W-:Y:S01]  /*a9d0*/  @!P4 SYNCS.ARRIVE.TRANS64.RED.A1T0 RZ, [R11+URZ], RZ ;  /* 0x000000ff0bffc9a7 */ /* 0x0001e2000810043f */
[----:B------:R-:W-:Y:S05]  /*a9e0*/  @!P0 BRA `(.L_x_2762) ;  /* 0x0000000000048947 */ /* 0x000fea0003800000 */
[----:B------:R-:W-:Y:S01]  /*a9f0*/  BPT.TRAP 0x1 ;  /* 0x000000040000795c */ /* 0x000fe20000300000 */
.L_x_2762:
[----:B------:R-:W-:Y:S05]  /*aa00*/  BSYNC B0 ;  /* 0x0000000000007941 */ /* 0x000fea0003800000 */
.L_x_2761:
[----:B------:R-:W3:Y:S01]  /*aa10*/  SYNCS.PHASECHK.TRANS64.TRYWAIT P0, [R84+URZ+0x2a8b0], R85 ;  /* 0x02a8b055540075a7 */ /* 0x000ee2000800017f */
[----:B------:R-:W-:Y:S04]  /*aa20*/  BSSY B0, `(.L_x_2763) ;  /* 0x0000002000007945 */ /* 0x000fe80003800000 */
[----:B---3--:R-:W-:Y:S05]  /*aa30*/  @!P0 BRA `(.L_x_2764) ;  /* 0x000001a400188947 */ /* 0x008fea0003800000 */
.L_x_3050:
[----:B------:R-:W-:Y:S05]  /*aa40*/  BSYNC B0 ;  /* 0x0000000000007941 */ /* 0x000fea0003800000 */
.L_x_2763:
        /* <DEDUP_REMOVED lines=10> */
[----:B------:R-:W-:Y:S02]  /*aaf0*/  IMAD.IADD R13, R13, 0x1, R81 ;  /* 0x000000010d0d7824 */ /* 0x000fe400078e0251 */
[C---:B0-----:R-:W-:Y:S02]  /*ab00*/  IMAD R11, R27.reuse, UR5, R82 ;  /* 0x000000051b0b7c24 */ /* 0x041fe4000f8e0252 */
[----:B------:R-:W-:Y:S01]  /*ab10*/  IMAD.WIDE.U32 R12, R27, UR4, R12 ;  /* 0x000000041b0c7c25 */ /* 0x000fe2000f8e000c */
[----:B------:R-:W-:-:S03]  /*ab20*/  ULDC.64 UR4, c[0x0][0x330] ;  /* 0x0000cc0000047ab9 */ /* 0x000fc60000000a00 */
[----:B------:R-:W-:Y:S02]  /*ab30*/  IMAD.IADD R13, R13, 0x1, R11 ;  /* 0x000000010d0d7824 */ /* 0x000fe400078e020b */
[----:B------:R-:W-:Y:S02]  /*ab40*/  IMAD R11, R18, 0x3000, R0 ;  /* 0x00003000120b7824 */ /* 0x000fe400078e0200 */
[----:B------:R-:W-:-:S04]  /*ab50*/  IMAD.WIDE.U32 R12, R165, UR4, R12 ;  /* 0x00000004a50c7c25 */ /* 0x000fc8000f8e000c */
[----:B------:R-:W-:Y:S01]  /*ab60*/  IMAD R15, R165, UR5, R13 ;  /* 0x00000005a50f7c24 */ /* 0x000fe2000f8e020d */
[----:B------:R-:W-:Y:S02]  /*ab70*/  LEA R27, P5, R12, UR6, 0x1 ;  /* 0x000000060c1b7c11 */ /* 0x000fe4000f8a08ff */
[----:B------:R-:W-:Y:S01]  /*ab80*/  IADD3 R13, R126, R11, RZ ;  /* 0x0000000b7e0d7210 */ /* 0x000fe20007ffe0ff */
[--C-:B------:R-:W-:Y:S01]  /*ab90*/  IMAD R11, R11, 0x2, R120.reuse ;  /* 0x000000020b0b7824 */ /* 0x100fe200078e0278 */
[----:B------:R-:W-:Y:S01]  /*aba0*/  LEA.HI.X R32, R12, UR7, R15, 0x1, P5 ;  /* 0x000000070c207c11 */ /* 0x000fe2000a8f0c0f */
[----:B------:R0:W1:Y:S02]  /*abb0*/  SHFL.IDX PT, R28, R27, RZ, 0x1c1f ;  /* 0x001c1fff1b1c7589 */ /* 0x00006400000e0000 */
[----:B------:R-:W-:Y:S02]  /*abc0*/  IMAD R33, R13, 0x2, R120 ;  /* 0x000000020d217824 */ /* 0x000fe400078e0278 */
[----:B------:R0:W2:Y:S01]  /*abd0*/  SHFL.IDX PT, R29, R32, RZ, 0x1c1f ;  /* 0x001c1fff201d7589 */ /* 0x0000a200000e0000 */
[----:B------:R-:W-:Y:S05]  /*abe0*/  @!P0 BRA `(.L_x_2766) ;  /* 0x0000000000548947 */ /* 0x000fea0003800000 */
[----:B------:R-:W-:Y:S01]  /*abf0*/  ISETP.NE.AND P5, PT, R3, RZ, PT ;  /* 0x000000ff0300720c */ /* 0x000fe20003fa5270 */
[----:B------:R-:W-:-:S12]  /*ac00*/  ULDC.64 UR4, c[0x0][0x208] ;  /* 0x0000820000047ab9 */ /* 0x000fd80000000a00 */
        /* <DEDUP_REMOVED lines=9> */
[----:B------:R-:W-:Y:S01]  /*aca0*/  @P5 SHF.L.U32 R35, R167, 0x3, RZ ;  /* 0x00000003a7235819 */ /* 0x000fe200000006ff */
        /* <DEDUP_REMOVED lines=9> */
.L_x_2766:
[----:B------:R-:W-:Y:S05]  /*ad40*/  BSYNC B0 ;  /* 0x0000000000007941 */ /* 0x000fea0003800000 */
.L_x_2765:
[----:B------:R-:W-:Y:S01]  /*ad50*/  ISETP.GE.AND P0, PT, R83, 0x41, PT ;  /* 0x000000415300780c */ /* 0x000fe20003f06270 */
[----:B--2-4-:R2:W4:Y:S01]  /*ad60*/  SHFL.IDX PT, R29, R32, 0x1, 0x1c1f ;  /* 0x003c1f00201d7f89 */ /* 0x01452200000e0000 */
[----:B------:R-:W-:Y:S03]  /*ad70*/  BSSY B0, `(.L_x_2767) ;  /* 0x0000018000007945 */ /* 0x000fe60003800000 */
[----:B-1----:R2:W1:Y:S08]  /*ad80*/  SHFL.IDX PT, R28, R27, 0x1, 0x1c1f ;  /* 0x003c1f001b1c7f89 */ /* 0x00247000000e0000 */
[----:B--2---:R-:W-:Y:S05]  /*ad90*/  @!P0 BRA `(.L_x_2768) ;  /* 0x0000000000548947 */ /* 0x004fea0003800000 */
[----:B------:R-:W-:Y:S01]  /*ada0*/  ISETP.NE.AND P5, PT, R3, RZ, PT ;  /* 0x000000ff0300720c */ /* 0x000fe20003fa5270 */
[----:B------:R-:W-:-:S12]  /*adb0*/  ULDC.64 UR4, c[0x0][0x208] ;  /* 0x0000820000047ab9 */ /* 0x000fd80000000a00 */
[----:B------:R-:W2:Y:S01]  /*adc0*/  @P5 LDS.128 R12, [R11+0x2000] ;  /* 0x002000000b0c5984 */ /* 0x000ea20000000c00 */
[----:B-1----:R-:W-:-:S04]  /*add0*/  @P5 LEA R30, P0, R16, R28, 0x1 ;  /* 0x0000001c101e5211 */ /* 0x002fc800078008ff */
[----:B----4-:R-:W-:Y:S02]  /*ade0*/  @P5 LEA.HI.X R31, R16, R29, R17, 0x1, P0 ;  /* 0x0000001d101f5211 */ /* 0x010fe400000f0c11 */
[----:B------:R-:W-:-:S13]  /*adf0*/  ISETP.NE.AND P0, PT, R8, RZ, PT ;  /* 0x000000ff0800720c */ /* 0x000fda0003f05270 */
[----:B0-----:R-:W-:Y:S01]  /*ae00*/  @P0 IMAD.SHL.U32 R27, R166, 0x8, RZ ;  /* 0x00000008a61b0824 */ /* 0x001fe200078e00ff */
        /* <DEDUP_REMOVED lines=14> */
.L_x_2768:
[----:B------:R-:W-:Y:S05]  /*aef0*/  BSYNC B0 ;  /* 0x0000000000007941 */ /* 0x000fea0003800000 */
.L_x_2767:
        /* <DEDUP_REMOVED lines=8> */
[----:B------:R-:W-:-:S03]  /*af80*/  ISETP.NE.AND P5, PT, R122, RZ, PT ;  /* 0x000000ff7a00720c */ /* 0x000fc60003fa5270 */
[----:B------:R-:W-:Y:S02]  /*af90*/  @!P4 PRMT R84, RZ, 0x654, R84 ;  /* 0x00000654ff54c816 */ /* 0x000fe40000000054 */
[----:B------:R-:W-:Y:S02]  /*afa0*/  IADD3 R18, R18, 0x1, RZ ;  /* 0x0000000112127810 */ /* 0x000fe40007ffe0ff */
[----:B------:R-:W-:Y:S01]  /*afb0*/  PLOP3.LUT P0, PT, PT, PT, PT, 0x8, 0x0 ;  /* 0x000000000000781c */ /* 0x000fe20003f0e170 */
[----:B------:R3:W-:Y:S01]  /*afc0*/  @!P4 SYNCS.ARRIVE.TRANS64.RED.A1T0 RZ, [R84+URZ], RZ ;  /* 0x000000ff54ffc9a7 */ /* 0x0007e2000810043f */
[----:B------:R-:W-:-:S04]  /*afd0*/  ISETP.NE.AND P4, PT, R18, 0x2, PT ;  /* 0x000000021200780c */ /* 0x000fc80003f85270 */
[----:B--2---:R-:W-:Y:S02]  /*afe0*/  SEL R12, RZ, 0x1, P4 ;  /* 0x00000001ff0c7807 */ /* 0x004fe40002000000 */
[----:B------:R-:W-:Y:S02]  /*aff0*/  SEL R18, R18, RZ, P4 ;  /* 0x000000ff12127207 */ /* 0x000fe40002000000 */
[----:B------:R-:W-:Y:S01]  /*b000*/  LOP3.LUT R171, R171, R12, RZ, 0x3c, !PT ;  /* 0x0000000cabab7212 */ /* 0x000fe200078e3cff */
[----:B---3--:R-:W-:Y:S06]  /*b010*/  @P5 BRA `(.L_x_2769) ;  /* 0xffffff7800b45947 */ /* 0x008fec000383ffff */
.L_x_2659:
[----:B------:R-:W2:Y:S01]  /*b020*/  LDC R0, c[0x0][0x448] ;  /* 0x00011200ff007b82 */ /* 0x000ea20000000800 */
[----:B------:R-:W-:Y:S01]  /*b030*/  VIADD R3, R186, 0x7f ;  /* 0x0000007fba037836 */ /* 0x000fe20000000000 */
[----:B------:R-:W-:Y:S01]  /*b040*/  BSSY B0, `(.L_x_2770) ;  /* 0x0000010000007945 */ /* 0x000fe20003800000 */
[----:B------:R-:W-:Y:S01]  /*b050*/  IMAD.MOV.U32 R72, RZ, RZ, RZ ;  /* 0x000000ffff487224 */ /* 0x000fe200078e00ff */
[----:B--2---:R-:W-:-:S13]  /*b060*/  ISETP.NE.AND P1, PT, R0, 0x1, PT ;  /* 0x000000010000780c */ /* 0x004fda0003f25270 */
[----:B------:R-:W2:Y:S08]  /*b070*/  @P1 LDC R0, c[0x0][0x44c] ;  /* 0x00011300ff001b82 */ /* 0x000eb00000000800 */
[----:B------:R-:W3:Y:S01]  /*b080*/  @P1 LDC R5, c[0x0][0x450] ;  /* 0x00011400ff051b82 */ /* 0x000ee20000000800 */
[----:B--2---:R-:W-:-:S05]  /*b090*/  @P1 IMAD.HI.U32 R0, R3, R0, RZ ;  /* 0x0000000003001227 */ /* 0x004fca00078e00ff */
[----:B---3--:R-:W-:-:S05]  /*b0a0*/  @P1 SHF.R.U32.HI R3, RZ, R5, R0 ;  /* 0x00000005ff031219 */ /* 0x008fca0000011600 */
[----:B------:R-:W-:-:S04]  /*b0b0*/  IMAD.IADD R3, R218, 0x1, R3 ;  /* 0x00000001da037824 */ /* 0x000fc800078e0203 */
[----:B------:R-:W-:-:S05]  /*b0c0*/  IMAD.HI R3, R3, 0x2aaaaaab, RZ ;  /* 0x2aaaaaab03037827 */ /* 0x000fca00078e02ff */
[----:B------:R-:W-:-:S04]  /*b0d0*/  SHF.R.U32.HI R0, RZ, 0x1f, R3 ;  /* 0x0000001fff007819 */ /* 0x000fc80000011603 */
[----:B------:R-:W-:-:S04]  /*b0e0*/  LEA.HI.SX32 R0, R3, R0, 0x1c ;  /* 0x0000000003007211 */ /* 0x000fc800078fe2ff */
[----:B------:R-:W-:-:S04]  /*b0f0*/  VIMNMX R219, R219, R0, PT ;  /* 0x00000000dbdb7248 */ /* 0x000fc80003fe0100 */
[----:B------:R-:W-:Y:S01]  /*b100*/  ISETP.GE.AND P1, PT, R219, 0x1, PT ;  /* 0x00000001db00780c */ /* 0x000fe20003f26270 */
[----:B------:R-:W-:-:S12]  /*b110*/  @P0 BRA `(.L_x_2771) ;  /* 0x0000000000080947 */ /* 0x000fd80003800000 */
[----:B------:R-:W2:Y:S02]  /*b120*/  FENCE.VIEW.ASYNC.G ;  /* 0x00000000000073c6 */ /* 0x000ea40000000100 */
[----:B--2---:R-:W-:Y:S06]  /*b130*/  BAR.ARV 0xc, 0x180 ;  /* 0x0306000000007b1d */ /* 0x004fec0000002000 */
.L_x_2771:
[----:B------:R-:W-:Y:S05]  /*b140*/  BSYNC B0 ;  /* 0x0000000000007941 */ /* 0x000fea0003800000 */
.L_x_2770:
[----:B------:R-:W-:Y:S04]  /*b150*/  BSSY B0, `(.L_x_2772) ;  /* 0x000001f000007945 */ /* 0x000fe80003800000 */
[----:B------:R-:W-:Y:S05]  /*b160*/  @!P1 BRA `(.L_x_2773) ;  /* 0x0000000000749947 */ /* 0x000fea0003800000 */
[----:B------:R-:W-:Y:S01]  /*b170*/  ISETP.NE.AND P0, PT, R194, RZ, PT ;  /* 0x000000ffc200720c */ /* 0x000fe20003f05270 */
[----:B------:R-:W-:-:S03]  /*b180*/  ULDC UR4, c[0x0][0x9f0] ;  /* 0x00027c0000047ab9 */ /* 0x000fc60000000800 */
[----:B------:R-:W-:-:S04]  /*b190*/  SEL R9, R194, UR4, P0 ;  /* 0x00000004c2097c07 */ /* 0x000fc80008000000 */
[-C--:B------:R-:W-:Y:S02]  /*b1a0*/  IABS R6, R9.reuse ;  /* 0x0000000900067213 */ /* 0x080fe40000000000 */
[----:B------:R-:W-:Y:S02]  /*b1b0*/  IADD3 R0, R9, -0x1, R219 ;  /* 0xffffffff09007810 */ /* 0x000fe40007ffe0db */
[----:B------:R-:W2:Y:S01]  /*b1c0*/  I2F.RP R3, R6 ;  /* 0x0000000600037306 */ /* 0x000ea20000209400 */
[-C--:B------:R-:W-:Y:S02]  /*b1d0*/  IABS R10, R9.reuse ;  /* 0x00000009000a7213 */ /* 0x080fe40000000000 */
[----:B------:R-:W-:Y:S02]  /*b1e0*/  IABS R8, R0 ;  /* 0x0000000000087213 */ /* 0x000fe40000000000 */
[----:B------:R-:W-:-:S04]  /*b1f0*/  LOP3.LUT R0, R0, R9, RZ, 0x3c, !PT ;  /* 0x0000000900007212 */ /* 0x000fc800078e3cff */
[----:B------:R-:W-:Y:S01]  /*b200*/  ISETP.GE.AND P2, PT, R0, RZ, PT ;  /* 0x000000ff0000720c */ /* 0x000fe20003f46270 */
[----:B--2---:R-:W2:Y:S02]  /*b210*/  MUFU.RCP R3, R3 ;  /* 0x0000000300037308 */ /* 0x004ea40000001000 */
[----:B--2---:R-:W-:Y:S01]  /*b220*/  IADD3 R4, R3, 0xffffffe, RZ ;  /* 0x0ffffffe03047810 */ /* 0x004fe20007ffe0ff */
[----:B------:R-:W-:-:S05]  /*b230*/  IMAD.MOV R3, RZ, RZ, -R10 ;  /* 0x000000ffff037224 */ /* 0x000fca00078e0a0a */
[----:B------:R2:W3:Y:S02]  /*b240*/  F2I.FTZ.U32.TRUNC.NTZ R5, R4 ;  /* 0x0000000400057305 */ /* 0x0004e4000021f000 */
[----:B--2---:R-:W-:Y:S02]  /*b250*/  IMAD.MOV.U32 R4, RZ, RZ, RZ ;  /* 0x000000ffff047224 */ /* 0x004fe400078e00ff */
[----:B---3--:R-:W-:-:S04]  /*b260*/  IMAD.MOV R7, RZ, RZ, -R5 ;  /* 0x000000ffff077224 */ /* 0x008fc800078e0a05 */
        /* <DEDUP_REMOVED lines=9> */
[----:B------:R-:W-:-:S04]  /*b300*/  @P0 VIADD R5, R5, 0x1 ;  /* 0x0000000105050836 */ /* 0x000fc80000000000 */
[----:B------:R-:W-:Y:S01]  /*b310*/  @!P2 IMAD.MOV R5, RZ, RZ, -R5 ;  /* 0x000000ffff05a224 */ /* 0x000fe200078e0a05 */
[----:B------:R-:W-:-:S04]  /*b320*/  @!P1 LOP3.LUT R5, RZ, R9, RZ, 0x33, !PT ;  /* 0x00000009ff059212 */ /* 0x000fc800078e33ff */
[----:B------:R-:W-:-:S07]  /*b330*/  MOV R72, R5 ;  /* 0x0000000500487202 */ /* 0x000fce0000000f00 */
.L_x_2773:
[----:B------:R-:W-:Y:S05]  /*b340*/  BSYNC B0 ;  /* 0x0000000000007941 */ /* 0x000fea0003800000 */
.L_x_2772:
        /* <DEDUP_REMOVED lines=41> */
[----:B--2---:R-:W2:Y:S02]  /*b5e0*/  SHFL.IDX PT, R0, R0, RZ, 0x1f ;  /* 0x00001fff00007589 */ /* 0x004ea400000e0000 */
[----:B--2---:R-:W-:-:S04]  /*b5f0*/  LEA.HI R3, R0, R0, RZ, 0x1 ;  /* 0x0000000000037211 */ /* 0x004fc800078f08ff */
[----:B------:R-:W-:-:S05]  /*b600*/  LOP3.LUT R3, R3, 0x1e, RZ, 0xc0, !PT ;  /* 0x0000001e03037812 */ /* 0x000fca00078ec0ff */
        /* <DEDUP_REMOVED lines=20> */
[----:B012-45:R-:W-:Y:S05]  /*b750*/  CALL.ABS.NOINC R14 ;  /* 0x000000000e007343 */ /* 0x037fea0003c00000 */
.L_x_2775:
        /* <DEDUP_REMOVED lines=12> */
.L_x_2779:
[----:B---3--:R3:W0:Y:S02]  /*b820*/  SYNCS.PHASECHK.TRANS64.TRYWAIT P0, [R2+URZ+0x2a800], R3 ;  /* 0x02a80003020075a7 */ /* 0x008624000800017f */
[----:B0-----:R-:W-:Y:S05]  /*b830*/  @!P0 NANOSLEEP.SYNCS 0x989680 ;  /* 0x009896800000895d */ /* 0x001fea0003900000 */
[----:B------:R-:W0:Y:S02]  /*b840*/  @!P0 SYNCS.PHASECHK.TRANS64 P0, [R2+URZ+0x2a800], R3 ;  /* 0x02a80003020085a7 */ /* 0x000e24000800007f */
[----:B0-----:R-:W-:Y:S05]  /*b850*/  @!P0 BRA `(.L_x_2779) ;  /* 0xfffffffc00f08947 */ /* 0x001fea000383ffff */
.L_x_2778:
[----:B------:R-:W-:Y:S05]  /*b860*/  BSYNC B0 ;  /* 0x0000000000007941 */ /* 0x000fea0003800000 */
.L_x_2777:
[----:B------:R-:W-:Y:S05]  /*b870*/  BRA `(.L_x_2780) ;  /* 0x0000006c005c7947 */ /* 0x000fea0003800000 */
.L_x_2776:
[----:B------:R-:W-:Y:S01]  /*b880*/  ULOP3.LUT UP0, URZ, UR61, 0x3ff, URZ, 0xc0, !UPT ;  /* 0x000003ff3d3f7892 */ /* 0x000fe2000f80c03f */
[----:B-----5:R-:W-:Y:S01]  /*b890*/  SHF.R.S32.HI R0, RZ, 0x1f, R140 ;  /* 0x0000001fff007819 */ /* 0x020fe2000001148c */
[----:B------:R-:W-:Y:S01]  /*b8a0*/  ULDC.64 UR4, c[0x0][0x3f8] ;  /* 0x0000fe0000047ab9 */ /* 0x000fe20000000a00 */
[----:B------:R-:W-:Y:S01]  /*b8b0*/  ULDC.64 UR6, c[0x0][0x408] ;  /* 0x0001020000067ab9 */ /* 0x000fe20000000a00 */
[----:B------:R-:W-:Y:S02]  /*b8c0*/  IMAD.WIDE.U32 R24, R140, UR4, RZ ;  /* 0x000000048c187c25 */ /* 0x000fe4000f8e00ff */
[----:B------:R-:W-:Y:S02]  /*b8d0*/  PLOP3.LUT P0, PT, PT, PT, UP0, 0x80, 0x0 ;  /* 0x000000000000781c */ /* 0x000fe40003f0f008 */
[C---:B------:R-:W-:Y:S02]  /*b8e0*/  IMAD R3, R0.reuse, UR4, RZ ;  /* 0x0000000400037c24 */ /* 0x040fe4000f8e02ff */
[----:B------:R-:W-:-:S02]  /*b8f0*/  IMAD R5, R0, UR6, RZ ;  /* 0x0000000600057c24 */ /* 0x000fc4000f8e02ff */
[C---:B------:R-:W-:Y:S02]  /*b900*/  IMAD R3, R140.reuse, UR5, R3 ;  /* 0x000000058c037c24 */ /* 0x040fe4000f8e0203 */
[C---:B------:R-:W-:Y:S02]  /*b910*/  IMAD R5, R140.reuse, UR7, R5 ;  /* 0x000000078c057c24 */ /* 0x040fe4000f8e0205 */
[----:B------:R-:W-:Y:S01]  /*b920*/  IMAD.WIDE.U32 R140, R140, UR6, RZ ;  /* 0x000000068c8c7c25 */ /* 0x000fe2000f8e00ff */
[----:B------:R-:W-:-:S03]  /*b930*/  IADD3 R49, R3, R25, RZ ;  /* 0x0000001903317210 */ /* 0x000fc60007ffe0ff */
[----:B0-----:R-:W-:Y:S01]  /*b940*/  IMAD.IADD R27, R5, 0x1, R141 ;  /* 0x00000001051b7824 */ /* 0x001fe200078e028d */
[----:B------:R-:W-:Y:S06]  /*b950*/  @!P0 BRA `(.L_x_2781) ;  /* 0x0000000000408947 */ /* 0x000fec0003800000 */
        /* <DEDUP_REMOVED lines=15> */
[----:B01--4-:R-:W-:Y:S05]  /*ba50*/  CALL.ABS.NOINC R14 ;  /* 0x000000000e007343 */ /* 0x013fea0003c00000 */
.L_x_2781:
[----:B------:R-:W-:Y:S01]  /*ba60*/  ULDC.U8 UR4, c[0x0][0x410] ;  /* 0x0001040000047ab9 */ /* 0x000fe20000000000 */
[----:B------:R-:W-:Y:S01]  /*ba70*/  BSSY B0, `(.L_x_2782) ;  /* 0x00006af000007945 */ /* 0x000fe20003800000 */
[----:B------:R-:W-:Y:S01]  /*ba80*/  ISETP.NE.AND P0, PT, RZ, UR4, PT ;  /* 0x00000004ff007c0c */ /* 0x000fe2000bf05270 */
[----:B------:R-:W-:-:S12]  /*ba90*/  IMAD.IADD R64, R170, 0x1, R186 ;  /* 0x00000001aa407824 */ /* 0x000fd800078e02ba */
[----:B------:R-:W-:Y:S05]  /*baa0*/  @!P0 BRA `(.L_x_2783) ;  /* 0x00000034008c8947 */ /* 0x000fea0003800000 */
[----:B------:R-:W0:Y:S01]  /*bab0*/  LDC R10, c[0x0][0x448] ;  /* 0x00011200ff0a7b82 */ /* 0x000e220000000800 */
[----:B------:R-:W-:Y:S01]  /*bac0*/  LEA R3, R199, R64, 0x6 ;  /* 0x00000040c7037211 */ /* 0x000fe200078e30ff */
[----:B------:R-:W-:Y:S01]  /*bad0*/  ULDC.64 UR4, c[0x0][0x3f8] ;  /* 0x0000fe0000047ab9 */ /* 0x000fe20000000a00 */
[----:B------:R-:W-:Y:S01]  /*bae0*/  ULDC.64 UR6, c[0x0][0x408] ;  /* 0x0001020000067ab9 */ /* 0x000fe20000000a00 */
[----:B------:R-:W-:Y:S01]  /*baf0*/  MOV R7, R27 ;  /* 0x0000001b00077202 */ /* 0x000fe20000000f00 */
[----:B------:R-:W-:Y:S01]  /*bb00*/  IMAD.MOV.U32 R4, RZ, RZ, R24 ;  /* 0x000000ffff047224 */ /* 0x000fe200078e0018 */
[----:B------:R-:W-:Y:S01]  /*bb10*/  SHF.R.S32.HI R78, RZ, 0x1f, R175 ;  /* 0x0000001fff4e7819 */ /* 0x000fe200000114af */
[----:B------:R-:W-:Y:S01]  /*bb20*/  IMAD.MOV.U32 R6, RZ, RZ, R140 ;  /* 0x000000ffff067224 */ /* 0x000fe200078e008c */
[----:B------:R-:W-:Y:S02]  /*bb30*/  SHF.R.S32.HI R74, RZ, 0x1f, R173 ;  /* 0x0000001fff4a7819 */ /* 0x000fe400000114ad */
[----:B------:R-:W-:-:S02]  /*bb40*/  SHF.R.S32.HI R73, RZ, 0x1f, R172 ;  /* 0x0000001fff497819 */ /* 0x000fc400000114ac */
[----:B------:R-:W-:Y:S02]  /*bb50*/  SHF.R.S32.HI R77, RZ, 0x1f, R174 ;  /* 0x0000001fff4d7819 */ /* 0x000fe400000114ae */
[----:B0-----:R-:W-:-:S13]  /*bb60*/  ISETP.NE.AND P0, PT, R10, 0x1, PT ;  /* 0x000000010a00780c */ /* 0x001fda0003f05270 */
[----:B------:R-:W0:Y:S08]  /*bb70*/  @P0 LDC R0, c[0x0][0x44c] ;  /* 0x00011300ff000b82 */ /* 0x000e300000000800 */
[----:B------:R-:W2:Y:S01]  /*bb80*/  @P0 LDC R5, c[0x0][0x450] ;  /* 0x00011400ff050b82 */ /* 0x000ea20000000800 */
[----:B0-----:R-:W-:-:S05]  /*bb90*/  @P0 IMAD.HI.U32 R0, R3, R0, RZ ;  /* 0x0000000003000227 */ /* 0x001fca00078e00ff */
[----:B--2---:R-:W-:Y:S01]  /*bba0*/  @P0 SHF.R.U32.HI R3, RZ, R5, R0 ;  /* 0x00000005ff030219 */ /* 0x004fe20000011600 */
        /* <DEDUP_REMOVED lines=18> */
[----:B------:R0:W2:Y:S04]  /*bcd0*/  SHFL.IDX PT, R3, R0, RZ, 0x1c1f ;  /* 0x001c1fff00037589 */ /* 0x0000a800000e0000 */
[----:B------:R0:W3:Y:S04]  /*bce0*/  SHFL.IDX PT, R6, R65, RZ, 0x1c1f ;  /* 0x001c1fff41067589 */ /* 0x0000e800000e0000 */
[----:B------:R0:W0:Y:S04]  /*bcf0*/  SHFL.IDX PT, R9, R63, RZ, 0x1c1f ;  /* 0x001c1fff3f097589 */ /* 0x00002800000e0000 */
[----:B------:R0:W0:Y:S02]  /*bd00*/  SHFL.IDX PT, R8, R62, RZ, 0x1c1f ;  /* 0x001c1fff3e087589 */ /* 0x00002400000e0000 */
.L_x_3056:
        /* <DEDUP_REMOVED lines=20> */
[----:B------:R-:W-:Y:S01]  /*be50*/  ISETP.GE.AND P2, PT, R173, UR4, PT ;  /* 0x00000004ad007c0c */ /* 0x000fe2000bf46270 */
[----:B------:R-:W-:Y:S01]  /*be60*/  ULDC.64 UR6, c[0x0][0x208] ;  /* 0x0000820000067ab9 */ /* 0x000fe20000000a00 */
[----:B------:R-:W-:Y:S02]  /*be70*/  ISETP.GE.AND P1, PT, R174, UR4, PT ;  /* 0x00000004ae007c0c */ /* 0x000fe4000bf26270 */
[----:B------:R-:W-:-:S02]  /*be80*/  ISETP.GE.AND P4, PT, R160, UR4, PT ;  /* 0x00000004a0007c0c */ /* 0x000fc4000bf86270 */
[----:B------:R-:W-:-:S03]  /*be90*/  ISETP.GE.AND P0, PT, R172, UR4, PT ;  /* 0x00000004ac007c0c */ /* 0x000fc6000bf06270 */
[C---:B------:R-:W-:Y:S01]  /*bea0*/  @!P3 IMAD.SHL.U32 R27, R175.reuse, 0x2, RZ ;  /* 0x00000002af1bb824 */ /* 0x040fe200078e00ff */
[----:B------:R-:W-:-:S03]  /*beb0*/  @!P3 SHF.L.U64.HI R10, R175, 0x1, R78 ;  /* 0x00000001af0ab819 */ /* 0x000fc6000001024e */
[C---:B------:R-:W-:Y:S02]  /*bec0*/  @!P2 SHF.L.U32 R21, R173.reuse, 0x1, RZ ;  /* 0x00000001ad15a819 */ /* 0x040fe400000006ff */
[----:B------:R-:W-:Y:S01]  /*bed0*/  @!P1 IMAD.SHL.U32 R13, R174, 0x2, RZ ;  /* 0x00000002ae0d9824 */ /* 0x000fe200078e00ff */
[-C--:B-1-3--:R-:W-:Y:S01]  /*bee0*/  @!P3 IADD3 R28, P6, R6, R27.reuse, RZ ;  /* 0x0000001b061cb210 */ /* 0x08afe20007fde0ff */
[----:B--2---:R-:W-:Y:S01]  /*bef0*/  @!P4 IMAD.MOV.U32 R5, RZ, RZ, R3 ;  /* 0x000000ffff05c224 */ /* 0x004fe200078e0003 */
[----:B0-----:R-:W-:Y:S01]  /*bf00*/  @!P3 IADD3 R26, P5, R8, R27, RZ ;  /* 0x0000001b081ab210 */ /* 0x001fe20007fbe0ff */
[----:B------:R-:W-:Y:S01]  /*bf10*/  @!P0 IMAD.SHL.U32 R7, R172, 0x2, RZ ;  /* 0x00000002ac078824 */ /* 0x000fe200078e00ff */
[----:B------:R-:W-:Y:S01]  /*bf20*/  @!P2 SHF.L.U64.HI R4, R173, 0x1, R74 ;  /* 0x00000001ad04a819 */ /* 0x000fe2000001024a */
[--C-:B----4-:R-:W-:Y:S01]  /*bf30*/  @!P3 IMAD.X R29, R3, 0x1, R10.reuse, P6 ;  /* 0x00000001031db824 */ /* 0x110fe200030e060a */
[-C--:B------:R-:W-:Y:S01]  /*bf40*/  @!P2 IADD3 R24, P6, R6, R21.reuse, RZ ;  /* 0x000000150618a210 */ /* 0x080fe20007fde0ff */
[----:B------:R-:W-:Y:S01]  /*bf50*/  @!P3 IMAD.X R27, R9, 0x1, R10, P5 ;  /* 0x00000001091bb824 */ /* 0x000fe200028e060a */
[----:B------:R-:W-:-:S02]  /*bf60*/  @!P2 IADD3 R20, P5, R8, R21, RZ ;  /* 0x000000150814a210 */ /* 0x000fc40007fbe0ff */
[----:B------:R-:W-:Y:S02]  /*bf70*/  @!P2 IADD3.X R25, R3, R4, RZ, P6, !PT ;  /* 0x000000040319a210 */ /* 0x000fe400037fe4ff */
[----:B------:R-:W-:Y:S01]  /*bf80*/  @!P1 SHF.L.U64.HI R10, R174, 0x1, R77 ;  /* 0x00000001ae0a9819 */ /* 0x000fe2000001024d */
[----:B------:R-:W-:Y:S01]  /*bf90*/  @!P2 IMAD.X R21, R9, 0x1, R4, P5 ;  /* 0x000000010915a824 */ /* 0x000fe200028e0604 */
[-C--:B------:R-:W-:Y:S02]  /*bfa0*/  @!P1 IADD3 R14, P6, R6, R13.reuse, RZ ;  /* 0x0000000d060e9210 */ /* 0x080fe40007fde0ff */
[----:B------:R-:W-:Y:S02]  /*bfb0*/  ISETP.GE.AND P5, PT, R176, UR4, PT ;  /* 0x00000004b0007c0c */ /* 0x000fe4000bfa6270 */
[----:B------:R-:W-:Y:S01]  /*bfc0*/  @!P4 MOV R4, R6 ;  /* 0x000000060004c202 */ /* 0x000fe20000000f00 */
[----:B------:R-:W-:Y:S01]  /*bfd0*/  @!P1 IMAD.X R15, R3, 0x1, R10, P6 ;  /* 0x00000001030f9824 */ /* 0x000fe200030e060a */
[----:B------:R-:W-:-:S02]  /*bfe0*/  @!P1 IADD3 R12, P6, R8, R13, RZ ;  /* 0x0000000d080c9210 */ /* 0x000fc40007fde0ff */
[----:B------:R-:W-:Y:S01]  /*bff0*/  @!P0 SHF.L.U64.HI R36, R172, 0x1, R73 ;  /* 0x00000001ac248819 */ /* 0x000fe20000010249 */
[----:B------:R-:W-:Y:S01]  /*c000*/  @!P4 IMAD.WIDE R32, R160, 0x2, R4 ;  /* 0x00000002a020c825 */ /* 0x000fe200078e0204 */
[----:B------:R-:W-:-:S03]  /*c010*/  @!P4 MOV R5, R9 ;  /* 0x000000090005c202 */ /* 0x000fc60000000f00 */
[----:B------:R-:W-:Y:S01]  /*c020*/  @!P1 IMAD.X R13, R9, 0x1, R10, P6 ;  /* 0x00000001090d9824 */ /* 0x000fe200030e060a */
[----:B------:R-:W-:Y:S01]  /*c030*/  @!P0 IADD3 R10, P6, R6, R7, RZ ;  /* 0x00000007060a8210 */ /* 0x000fe20007fde0ff */
[----:B------:R-:W-:Y:S01]  /*c040*/  @!P4 IMAD.MOV.U32 R4, RZ, RZ, R8 ;  /* 0x000000ffff04c224 */ /* 0x000fe200078e0008 */
[----:B------:R0:W5:Y:S03]  /*c050*/  @!P4 LD.E.64 R60, desc[UR6][R32.64] ;  /* 0x00000006203cc980 */ /* 0x000166000c101b00 */
[----:B------:R-:W-:-:S04]  /*c060*/  @!P4 IMAD.WIDE R30, R160, 0x2, R4 ;  /* 0x00000002a01ec825 */ /* 0x000fc800078e0204 */
[--C-:B------:R-:W-:Y:S01]  /*c070*/  @!P0 IMAD.X R11, R3, 0x1, R36.reuse, P6 ;  /* 0x00000001030b8824 */ /* 0x100fe200030e0624 */
[----:B------:R-:W-:Y:S01]  /*c080*/  @!P0 IADD3 R4, P6, R8, R7, RZ ;  /* 0x0000000708048210 */ /* 0x000fe20007fde0ff */
[C---:B------:R-:W-:Y:S01]  /*c090*/  @!P5 IMAD.SHL.U32 R7, R176.reuse, 0x2, RZ ;  /* 0x00000002b007d824 */ /* 0x040fe200078e00ff */
[----:B------:R0:W5:Y:S01]  /*c0a0*/  @!P4 LD.E.64 R58, desc[UR6][R30.64] ;  /* 0x000000061e3ac980 */ /* 0x000162000c101b00 */
[----:B------:R-:W-:Y:S02]  /*c0b0*/  @!P5 SHF.L.U64.HI R34, R176, 0x1, R223 ;  /* 0x00000001b022d819 */ /* 0x000fe400000102df */
[----:B------:R-:W-:Y:S01]  /*c0c0*/  @!P0 IMAD.X R5, R9, 0x1, R36, P6 ;  /* 0x0000000109058824 */ /* 0x000fe200030e0624 */
[-C--:B------:R-:W-:Y:S02]  /*c0d0*/  @!P5 IADD3 R8, P6, R8, R7.reuse, RZ ;  /* 0x000000070808d210 */ /* 0x080fe40007fde0ff */
[----:B------:R-:W-:Y:S02]  /*c0e0*/  @!P5 IADD3 R6, P4, R6, R7, RZ ;  /* 0x000000070606d210 */ /* 0x000fe40007f9e0ff */
        /* <DEDUP_REMOVED lines=10> */
[----:B------:R-:W-:Y:S01]  /*c190*/  @!P5 IADD3.X R7, R3, R34, RZ, P4, !PT ;  /* 0x000000220307d210 */ /* 0x000fe200027fe4ff */
[----:B------:R-:W-:Y:S01]  /*c1a0*/  @!P5 IMAD.X R9, R9, 0x1, R34, P6 ;  /* 0x000000010909d824 */ /* 0x000fe200030e0622 */
        /* <DEDUP_REMOVED lines=10> */
.L_x_2786:
[----:B------:R-:W-:Y:S05]  /*c250*/  BSYNC B1 ;  /* 0x0000000000017941 */ /* 0x000fea0003800000 */
.L_x_2785:
[----:B--2--5:R-:W-:Y:S01]  /*c260*/  IMAD.MOV.U32 R3, RZ, RZ, R58 ;  /* 0x000000ffff037224 */ /* 0x024fe200078e003a */
[----:B0-----:R-:W-:Y:S01]  /*c270*/  MOV R5, R54 ;  /* 0x0000003600057202 */ /* 0x001fe20000000f00 */
[----:B------:R-:W-:Y:S01]  /*c280*/  IMAD.MOV.U32 R4, RZ, RZ, R59 ;  /* 0x000000ffff047224 */ /* 0x000fe200078e003b */
[----:B------:R-:W-:Y:S01]  /*c290*/  UMOV UR4, 0xffffffff ;  /* 0xffffffff00047882 */ /* 0x000fe20000000000 */
[----:B---3--:R-:W-:Y:S01]  /*c2a0*/  IMAD.MOV.U32 R6, RZ, RZ, R55 ;  /* 0x000000ffff067224 */ /* 0x008fe200078e0037 */
[----:B------:R-:W-:Y:S01]  /*c2b0*/  PRMT R88, R3, 0x7610, R88 ;  /* 0x0000761003587816 */ /* 0x000fe20000000058 */
[----:B------:R-:W-:Y:S01]  /*c2c0*/  IMAD.MOV.U32 R3, RZ, RZ, R50 ;  /* 0x000000ffff037224 */ /* 0x000fe200078e0032 */
[----:B------:R-:W-:Y:S01]  /*c2d0*/  PRMT R87, R87, 0x5410, R4 ;  /* 0x0000541057577816 */ /* 0x000fe20000000004 */
[----:B------:R-:W-:Y:S01]  /*c2e0*/  IMAD.MOV.U32 R4, RZ, RZ, R51 ;  /* 0x000000ffff047224 */ /* 0x000fe200078e0033 */
[----:B------:R-:W-:Y:S01]  /*c2f0*/  PRMT R83, R5, 0x5410, R6 ;  /* 0x0000541005537816 */ /* 0x000fe20000000006 */
[----:B------:R-:W-:Y:S01]  /*c300*/  IMAD.MOV.U32 R6, RZ, RZ, R47 ;  /* 0x000000ffff067224 */ /* 0x000fe200078e002f */
[----:B------:R-:W-:-:S02]  /*c310*/  MOV R5, R46 ;  /* 0x0000002e00057202 */ /* 0x000fc40000000f00 */
[----:B------:R-:W-:Y:S02]  /*c320*/  CS2R R30, SRZ ;  /* 0x00000000001e7805 */ /* 0x000fe4000001ff00 */
[----:B------:R-:W-:Y:S01]  /*c330*/  PRMT R79, R3, 0x5410, R4 ;  /* 0x00005410034f7816 */ /* 0x000fe20000000004 */
[----:B------:R-:W-:Y:S01]  /*c340*/  IMAD.MOV.U32 R3, RZ, RZ, R42 ;  /* 0x000000ffff037224 */ /* 0x000fe200078e002a */
[----:B------:R-:W-:Y:S01]  /*c350*/  PRMT R75, R5, 0x5410, R6 ;  /* 0x00005410054b7816 */ /* 0x000fe20000000006 */
[----:B------:R-:W-:Y:S01]  /*c360*/  IMAD.MOV.U32 R4, RZ, RZ, R43 ;  /* 0x000000ffff047224 */ /* 0x000fe200078e002b */
[----:B------:R-:W-:Y:S01]  /*c370*/  MOV R5, R38 ;  /* 0x0000002600057202 */ /* 0x000fe20000000f00 */
        /* <DEDUP_REMOVED lines=22> */
[----:B------:R-:W-:Y:S06]  /*c4e0*/  BRA.DIV UR4, `(.L_x_2787) ;  /* 0x0000018a04f47947 */ /* 0x000fec000b800000 */
[----:B------:R-:W0:Y:S04]  /*c4f0*/  SHFL.IDX PT, R0, R0, 0x1, 0x1c1f ;  /* 0x003c1f0000007f89 */ /* 0x000e2800000e0000 */
[----:B------:R-:W2:Y:S04]  /*c500*/  SHFL.IDX PT, R65, R65, 0x1, 0x1c1f ;  /* 0x003c1f0041417f89 */ /* 0x000ea800000e0000 */
[----:B------:R-:W3:Y:S04]  /*c510*/  SHFL.IDX PT, R63, R63, 0x1, 0x1c1f ;  /* 0x003c1f003f3f7f89 */ /* 0x000ee800000e0000 */
[----:B------:R-:W0:Y:S02]  /*c520*/  SHFL.IDX PT, R62, R62, 0x1, 0x1c1f ;  /* 0x003c1f003e3e7f89 */ /* 0x000e2400000e0000 */
.L_x_3062:
        /* <DEDUP_REMOVED lines=14> */
[----:B-1--4-:R-:W-:-:S02]  /*c610*/  CS2R R28, SRZ ;  /* 0x00000000001c7805 */ /* 0x012fc4000001ff00 */
[----:B------:R-:W-:Y:S02]  /*c620*/  CS2R R24, SRZ ;  /* 0x0000000000187805 */ /* 0x000fe4000001ff00 */
[----:B------:R-:W-:Y:S02]  /*c630*/  CS2R R14, SRZ ;  /* 0x00000000000e7805 */ /* 0x000fe4000001ff00 */
[----:B------:R-:W-:Y:S02]  /*c640*/  LEA R3, R3, R2, 0x1 ;  /* 0x0000000203037211 */ /* 0x000fe400078e08ff */
        /* <DEDUP_REMOVED lines=9> */
[----:B------:R-:W-:-:S05]  /*c6e0*/  ISETP.GE.AND P1, PT, R172, UR4, PT ;  /* 0x00000004ac007c0c */ /* 0x000fca000bf26270 */
[C---:B------:R-:W-:Y:S01]  /*c6f0*/  @!P4 IMAD.SHL.U32 R24, R175.reuse, 0x2, RZ ;  /* 0x00000002af18c824 */ /* 0x040fe200078e00ff */
[----:B------:R-:W-:-:S03]  /*c700*/  @!P4 SHF.L.U64.HI R78, R175, 0x1, R78 ;  /* 0x00000001af4ec819 */ /* 0x000fc6000001024e */
[C---:B------:R-:W-:Y:S01]  /*c710*/  @!P3 IMAD.SHL.U32 R14, R173.reuse, 0x2, RZ ;  /* 0x00000002ad0eb824 */ /* 0x040fe200078e00ff */
[----:B------:R-:W-:Y:S02]  /*c720*/  @!P3 SHF.L.U64.HI R74, R173, 0x1, R74 ;  /* 0x00000001ad4ab819 */ /* 0x000fe4000001024a */
[CC--:B--2---:R-:W-:Y:S01]  /*c730*/  @!P4 IADD3 R26, P5, R65.reuse, R24.reuse, RZ ;  /* 0x00000018411ac210 */ /* 0x0c4fe20007fbe0ff */
[----:B------:R-:W-:Y:S01]  /*c740*/  @!P1 IMAD.SHL.U32 R4, R172, 0x2, RZ ;  /* 0x00000002ac049824 */ /* 0x000fe200078e00ff */
[----:B0-----:R-:W-:Y:S02]  /*c750*/  @!P4 IADD3 R24, P6, R62, R24, RZ ;  /* 0x000000183e18c210 */ /* 0x001fe40007fde0ff */
[----:B------:R-:W-:Y:S01]  /*c760*/  @!P2 SHF.L.U32 R10, R174, 0x1, RZ ;  /* 0x00000001ae0aa819 */ /* 0x000fe200000006ff */
[--C-:B------:R-:W-:Y:S01]  /*c770*/  @!P4 IMAD.X R27, R0, 0x1, R78.reuse, P5 ;  /* 0x00000001001bc824 */ /* 0x100fe200028e064e */
[----:B------:R-:W-:Y:S01]  /*c780*/  @!P3 IADD3 R20, P5, R65, R14, RZ ;  /* 0x0000000e4114b210 */ /* 0x000fe20007fbe0ff */
[----:B---3--:R-:W-:Y:S01]  /*c790*/  @!P4 IMAD.X R25, R63, 0x1, R78, P6 ;  /* 0x000000013f19c824 */ /* 0x008fe200030e064e */
[----:B------:R-:W-:-:S02]  /*c7a0*/  @!P2 SHF.L.U64.HI R77, R174, 0x1, R77 ;  /* 0x00000001ae4da819 */ /* 0x000fc4000001024d */
[----:B------:R-:W-:Y:S01]  /*c7b0*/  @!P3 IADD3 R14, P6, R62, R14, RZ ;  /* 0x0000000e3e0eb210 */ /* 0x000fe20007fde0ff */
[----:B------:R-:W-:Y:S01]  /*c7c0*/  @!P3 IMAD.X R21, R0, 0x1, R74, P5 ;  /* 0x000000010015b824 */ /* 0x000fe200028e064a */
[----:B------:R-:W-:Y:S02]  /*c7d0*/  @!P2 IADD3 R12, P5, R65, R10, RZ ;  /* 0x0000000a410ca210 */ /* 0x000fe40007fbe0ff */
[----:B------:R-:W-:Y:S02]  /*c7e0*/  @!P3 IADD3.X R15, R63, R74, RZ, P6, !PT ;  /* 0x0000004a3f0fb210 */ /* 0x000fe400037fe4ff */
[----:B------:R-:W-:Y:S01]  /*c7f0*/  @!P2 IADD3 R10, P6, R62, R10, RZ ;  /* 0x0000000a3e0aa210 */ /* 0x000fe20007fde0ff */
[----:B------:R-:W-:Y:S01]  /*c800*/  @!P2 IMAD.X R13, R0, 0x1, R77, P5 ;  /* 0x00000001000da824 */ /* 0x000fe200028e064d */
[----:B------:R-:W-:Y:S02]  /*c810*/  @!P1 SHF.L.U64.HI R73, R172, 0x1, R73 ;  /* 0x00000001ac499819 */ /* 0x000fe40000010249 */
[----:B------:R-:W-:Y:S01]  /*c820*/  @!P1 IADD3 R8, P5, R65, R4, RZ ;  /* 0x0000000441089210 */ /* 0x000fe20007fbe0ff */
[----:B------:R-:W-:Y:S01]  /*c830*/  @!P2 IMAD.X R11, R63, 0x1, R77, P6 ;  /* 0x000000013f0ba824 */ /* 0x000fe200030e064d */
[----:B------:R-:W-:-:S03]  /*c840*/  ISETP.GE.AND P6, PT, R160, UR4, PT ;  /* 0x00000004a0007c0c */ /* 0x000fc6000bfc6270 */
[----:B------:R-:W-:Y:S01]  /*c850*/  @!P1 IMAD.X R9, R0, 0x1, R73, P5 ;  /* 0x0000000100099824 */ /* 0x000fe200028e0649 */
[----:B------:R-:W-:-:S04]  /*c860*/  @!P1 IADD3 R4, P5, R62, R4, RZ ;  /* 0x000000043e049210 */ /* 0x000fc80007fbe0ff */
[----:B------:R-:W-:Y:S02]  /*c870*/  @!P1 IADD3.X R5, R63, R73, RZ, P5, !PT ;  /* 0x000000493f059210 */ /* 0x000fe40002ffe4ff */
[----:B------:R-:W-:-:S03]  /*c880*/  ISETP.GE.AND P5, PT, R176, UR4, PT ;  /* 0x00000004b0007c0c */ /* 0x000fc6000bfa6270 */
        /* <DEDUP_REMOVED lines=15> */
[----:B------:R-:W-:Y:S01]  /*c980*/  @!P5 IMAD.X R7, R0, 0x1, R32, P6 ;  /* 0x000000010007d824 */ /* 0x000fe200030e0620 */
[----:B------:R-:W-:Y:S02]  /*c990*/  @!P5 IADD3 R62, P6, R62, R33, RZ ;  /* 0x000000213e3ed210 */ /* 0x000fe40007fde0ff */
[----:B0-----:R-:W-:-:S03]  /*c9a0*/  CS2R R26, SRZ ;  /* 0x00000000001a7805 */ /* 0x001fc6000001ff00 */
[----:B------:R-:W-:Y:S01]  /*c9b0*/  @!P5 IMAD.X R63, R63, 0x1, R32, P6 ;  /* 0x000000013f3fd824 */ /* 0x000fe200030e0620 */
[----:B------:R-:W-:Y:S02]  /*c9c0*/  CS2R R32, SRZ ;  /* 0x0000000000207805 */ /* 0x000fe4000001ff00 */
[----:B-1----:R-:W-:Y:S01]  /*c9d0*/  CS2R R20, SRZ ;  /* 0x0000000000147805 */ /* 0x002fe2000001ff00 */
[----:B------:R0:W5:Y:S04]  /*c9e0*/  @!P3 LD.E.64 R26, desc[UR6][R14.64] ;  /* 0x000000060e1ab980 */ /* 0x000168000c101b00 */
[----:B------:R1:W5:Y:S04]  /*c9f0*/  @!P4 LD.E.64 R32, desc[UR6][R24.64] ;  /* 0x000000061820c980 */ /* 0x000368000c101b00 */
[----:B------:R2:W5:Y:S01]  /*ca00*/  @!P2 LD.E.64 R20, desc[UR6][R10.64] ;  /* 0x000000060a14a980 */ /* 0x000562000c101b00 */
[----:B0-----:R-:W-:-:S02]  /*ca10*/  CS2R R14, SRZ ;  /* 0x00000000000e7805 */ /* 0x001fc4000001ff00 */
        /* <DEDUP_REMOVED lines=9> */
.L_x_2789:
[----:B------:R-:W-:Y:S05]  /*cab0*/  BSYNC B1 ;  /* 0x0000000000017941 */ /* 0x000fea0003800000 */
.L_x_2788:
[----:B----45:R-:W-:Y:S01]  /*cac0*/  IMAD.MOV.U32 R5, RZ, RZ, R30 ;  /* 0x000000ffff057224 */ /* 0x030fe200078e001e */
[----:B------:R-:W-:Y:S01]  /*cad0*/  LEA.HI R4, R198, R198, RZ, 0x1 ;  /* 0x000000c6c6047211 */ /* 0x000fe200078f08ff */
[C---:B0-----:R-:W-:Y:S01]  /*cae0*/  VIADD R0, R3.reuse, 0xc440 ;  /* 0x0000c44003007836 */ /* 0x041fe20000000000 */
[----:B------:R-:W-:Y:S01]  /*caf0*/  IADD3 R6, R3, 0xc400, RZ ;  /* 0x0000c40003067810 */ /* 0x000fe20007ffe0ff */
[----:B------:R-:W-:Y:S01]  /*cb00*/  IMAD.MOV.U32 R7, RZ, RZ, R32 ;  /* 0x000000ffff077224 */ /* 0x000fe200078e0020 */
[----:B------:R-:W-:Y:S01]  /*cb10*/  PRMT R85, R5, 0x7610, R85 ;  /* 0x0000761005557816 */ /* 0x000fe20000000055 */
[----:B------:R-:W-:Y:S01]  /*cb20*/  IMAD.MOV.U32 R62, RZ, RZ, R33 ;  /* 0x000000ffff3e7224 */ /* 0x000fe200078e0021 */
[----:B------:R-:W-:Y:S01]  /*cb30*/  LOP3.LUT R5, R4, 0xfffffffe, RZ, 0xc0, !PT ;  /* 0xfffffffe04057812 */ /* 0x000fe200078ec0ff */
[----:B------:R-:W-:Y:S01]  /*cb40*/  @P0 VIADD R0, R6, 0xffffffc0 ;  /* 0xffffffc006000836 */ /* 0x000fe20000000000 */
[----:B------:R-:W-:Y:S01]  /*cb50*/  MOV R6, R31 ;  /* 0x0000001f00067202 */ /* 0x000fe20000000f00 */
[----:B---3--:R-:W-:Y:S01]  /*cb60*/  IMAD.MOV.U32 R63, RZ, RZ, R34 ;  /* 0x000000ffff3f7224 */ /* 0x008fe200078e0022 */
[----:B------:R-:W-:Y:S01]  /*cb70*/  PRMT R81, R7, 0x5410, R62 ;  /* 0x0000541007517816 */ /* 0x000fe2000000003e */
[----:B------:R-:W-:Y:S01]  /*cb80*/  IMAD.IADD R5, R198, 0x1, -R5 ;  /* 0x00000001c6057824 */ /* 0x000fe200078e0a05 */
[----:B------:R-:W-:Y:S01]  /*cb90*/  PRMT R85, R85, 0x5410, R6 ;  /* 0x0000541055557816 */ /* 0x000fe20000000006 */
[----:B------:R-:W-:Y:S01]  /*cba0*/  IMAD.MOV.U32 R6, RZ, RZ, R27 ;  /* 0x000000ffff067224 */ /* 0x000fe200078e001b */
[----:B------:R-:W-:Y:S01]  /*cbb0*/  MOV R4, R26 ;  /* 0x0000001a00047202 */ /* 0x000fe20000000f00 */
[----:B------:R-:W-:Y:S01]  /*cbc0*/  IMAD.MOV.U32 R7, RZ, RZ, R20 ;  /* 0x000000ffff077224 */ /* 0x000fe200078e0014 */
[----:B------:R-:W-:Y:S01]  /*cbd0*/  SHF.L.U32 R5, R5, 0x1f, RZ ;  /* 0x0000001f05057819 */ /* 0x000fe200000006ff */
[----:B------:R-:W-:Y:S01]  /*cbe0*/  IMAD.MOV.U32 R62, RZ, RZ, R8 ;  /* 0x000000ffff3e7224 */ /* 0x000fe200078e0008 */
[----:B------:R-:W-:Y:S01]  /*cbf0*/  PRMT R77, R6, 0x5410, R4 ;  /* 0x00005410064d7816 */ /* 0x000fe20000000004 */
[----:B------:R-:W-:Y:S01]  /*cc00*/  IMAD.MOV.U32 R4, RZ, RZ, R21 ;  /* 0x000000ffff047224 */ /* 0x000fe200078e0015 */
[----:B------:R-:W0:Y:S01]  /*cc10*/  SYNCS.PHASECHK.TRANS64.TRYWAIT P0, [R2+URZ+0x2a800], R5 ;  /* 0x02a80005020075a7 */ /* 0x000e22000800017f */
[----:B------:R-:W-:Y:S01]  /*cc20*/  PRMT R73, R73, 0x5410, R7 ;  /* 0x0000541049497816 */ /* 0x000fe20000000007 */
[----:B------:R-:W-:Y:S01]  /*cc30*/  IMAD.MOV.U32 R7, RZ, RZ, R13 ;  /* 0x000000ffff077224 */ /* 0x000fe200078e000d */
[----:B------:R-:W-:Y:S01]  /*cc40*/  MOV R6, R12 ;  /* 0x0000000c00067202 */ /* 0x000fe20000000f00 */
[----:B------:R-:W-:Y:S01]  /*cc50*/  BSSY B1, `(.L_x_2790) ;  /* 0x000001a000017945 */ /* 0x000fe20003800000 */
        /* <DEDUP_REMOVED lines=9> */
[----:B------:R-:W-:Y:S01]  /*ccf0*/  IMAD.MOV.U32 R7, RZ, RZ, R29 ;  /* 0x000000ffff077224 */ /* 0x000fe200078e001d */
[----:B------:R-:W-:Y:S01]  /*cd00*/  PRMT R82, R63, 0x7610, R82 ;  /* 0x000076103f527816 */ /* 0x000fe20000000052 */
[----:B------:R-:W-:Y:S01]  /*cd10*/  IMAD.MOV.U32 R63, RZ, RZ, R15 ;  /* 0x000000ffff3f7224 */ /* 0x000fe200078e000f */
[----:B------:R-:W-:Y:S02]  /*cd20*/  MOV R6, R28 ;  /* 0x0000001c00067202 */ /* 0x000fe40000000f00 */
[----:B------:R-:W-:Y:S01]  /*cd30*/  PRMT R82, R82, 0x5410, R4 ;  /* 0x0000541052527816 */ /* 0x000fe20000000004 */
[----:B------:R-:W-:Y:S01]  /*cd40*/  IMAD.MOV.U32 R4, RZ, RZ, R24 ;  /* 0x000000ffff047224 */ /* 0x000fe200078e0018 */
[----:B------:R-:W-:Y:S01]  /*cd50*/  PRMT R78, R6, 0x5410, R7 ;  /* 0x00005410064e7816 */ /* 0x000fe20000000007 */
[----:B------:R-:W-:Y:S01]  /*cd60*/  IMAD.MOV.U32 R6, RZ, RZ, R25 ;  /* 0x000000ffff067224 */ /* 0x000fe200078e0019 */
[----:B------:R-:W-:-:S02]  /*cd70*/  VIADDMNMX R67, R67, -R186, 0x80, PT ;  /* 0x0000008043437446 */ /* 0x000fc400038009ba */
[----:B------:R-:W-:Y:S02]  /*cd80*/  MOV R7, R14 ;  /* 0x0000000e00077202 */ /* 0x000fe40000000f00 */
[----:B------:R-:W-:Y:S01]  /*cd90*/  PRMT R74, R4, 0x5410, R6 ;  /* 0x00005410044a7816 */ /* 0x000fe20000000006 */
[----:B------:R-:W-:Y:S01]  /*cda0*/  IMAD.MOV.U32 R4, RZ, RZ, R10 ;  /* 0x000000ffff047224 */ /* 0x000fe200078e000a */
[----:B------:R-:W-:Y:S01]  /*cdb0*/  ISETP.GE.AND P1, PT, R170, R67, PT ;  /* 0x00000043aa00720c */ /* 0x000fe20003f26270 */
[----:B------:R-:W-:Y:S01]  /*cdc0*/  IMAD.MOV.U32 R6, RZ, RZ, R11 ;  /* 0x000000ffff067224 */ /* 0x000fe200078e000b */
[----:B--2---:R-:W-:Y:S01]  /*cdd0*/  PRMT R65, R7, 0x5410, R63 ;  /* 0x0000541007417816 */ /* 0x004fe2000000003f */
[----:B0-----:R-:W-:Y:S10]  /*cde0*/  @!P0 BRA `(.L_x_2791) ;  /* 0x0000018400288947 */ /* 0x001ff40003800000 */
.L_x_3063:
[----:B------:R-:W-:Y:S05]  /*cdf0*/  BSYNC B1 ;  /* 0x0000000000017941 */ /* 0x000fea0003800000 */
.L_x_2790:
        /* <DEDUP_REMOVED lines=13> */
[--C-:B------:R-:W-:Y:S01]  /*ced0*/  SHF.R.U32.HI R94, RZ, 0x10, R59.reuse ;  /* 0x00000010ff5e7819 */ /* 0x100fe2000001163b */
[----:B------:R-:W-:Y:S01]  /*cee0*/  HADD2.F32 R91, -RZ, R91.H0_H0 ;  /* 0x2000005bff5b7230 */ /* 0x000fe20000004100 */
[----:B------:R-:W-:Y:S01]  /*cef0*/  SHF.R.U64 R58, R58, 0x10, R59 ;  /* 0x000000103a3a7819 */ /* 0x000fe2000000123b */
[----:B------:R-:W-:Y:S01]  /*cf00*/  HADD2.F32 R59, -RZ, R88.H0_H0 ;  /* 0x20000058ff3b7230 */ /* 0x000fe20000004100 */
[--C-:B------:R-:W-:Y:S01]  /*cf10*/  SHF.R.U32.HI R93, RZ, 0x10, R61.reuse ;  /* 0x00000010ff5d7819 */ /* 0x100fe2000001163d */
[----:B------:R-:W-:Y:S01]  /*cf20*/  HADD2.F32 R94, -RZ, R94.H0_H0 ;  /* 0x2000005eff5e7230 */ /* 0x000fe20000004100 */
[----:B------:R-:W-:Y:S01]  /*cf30*/  SHF.R.U64 R60, R60, 0x10, R61 ;  /* 0x000000103c3c7819 */ /* 0x000fe2000000123d */
[----:B------:R-:W-:Y:S02]  /*cf40*/  HADD2.F32 R58, -RZ, R58.H0_H0 ;  /* 0x2000003aff3a7230 */ /* 0x000fe40000004100 */
[----:B------:R-:W-:-:S02]  /*cf50*/  HADD2.F32 R93, -RZ, R93.H0_H0 ;  /* 0x2000005dff5d7230 */ /* 0x000fc40000004100 */
[----:B------:R-:W-:Y:S02]  /*cf60*/  HADD2.F32 R60, -RZ, R60.H0_H0 ;  /* 0x2000003cff3c7230 */ /* 0x000fe40000004100 */
[--C-:B0-----:R-:W-:Y:S02]  /*cf70*/  HADD2.F32 R88, -RZ, R7.reuse.H0_H0 ;  /* 0x20000007ff587230 */ /* 0x101fe40000004100 */
[----:B------:R-:W-:Y:S02]  /*cf80*/  HADD2.F32 R7, -RZ, R7.H1_H1 ;  /* 0x30000007ff077230 */ /* 0x000fe40000004100 */
[--C-:B------:R-:W-:Y:S02]  /*cf90*/  HADD2.F32 R92, -RZ, R4.reuse.H1_H1 ;  /* 0x30000004ff5c7230 */ /* 0x100fe40000004100 */
[----:B------:R-:W-:Y:S02]  /*cfa0*/  HADD2.F32 R90, -RZ, R4.H0_H0 ;  /* 0x20000004ff5a7230 */ /* 0x000fe40000004100 */
[----:B------:R-:W-:Y:S01]  /*cfb0*/  FMUL.FTZ R95, R7, R94 ;  /* 0x0000005e075f7220 */ /* 0x000fe20000410000 */
[----:B------:R-:W-:-:S02]  /*cfc0*/  HADD2.F32 R4, -RZ, R6.H0_H0 ;  /* 0x20000006ff047230 */ /* 0x000fc40000004100 */
[-C--:B------:R-:W-:Y:S01]  /*cfd0*/  FMUL.FTZ R97, R7, R93.reuse ;  /* 0x0000005d07617220 */ /* 0x080fe20000410000 */
[----:B------:R-:W-:Y:S02]  /*cfe0*/  HADD2.F32 R61, -RZ, R6.H1_H1 ;  /* 0x30000006ff3d7230 */ /* 0x000fe40000004100 */
[----:B------:R-:W-:Y:S01]  /*cff0*/  FFMA.FTZ R7, R88, R93, -R95 ;  /* 0x0000005d58077223 */ /* 0x000fe2000001085f */
[--C-:B------:R-:W-:Y:S02]  /*d000*/  HADD2.F32 R6, -RZ, R5.reuse.H0_H0 ;  /* 0x20000005ff067230 */ /* 0x100fe40000004100 */
[C---:B------:R-:W-:Y:S01]  /*d010*/  FMUL.FTZ R93, R92.reuse, R91 ;  /* 0x0000005b5c5d7220 */ /* 0x040fe20000410000 */
[----:B------:R-:W-:Y:S02]  /*d020*/  HADD2.F32 R89, -RZ, R5.H1_H1 ;  /* 0x30000005ff597230 */ /* 0x000fe40000004100 */
[----:B------:R-:W-:Y:S01]  /*d030*/  FMUL.FTZ R5, R92, R59 ;  /* 0x0000003b5c057220 */ /* 0x000fe20000410000 */
[----:B------:R-:W-:-:S03]  /*d040*/  FFMA.FTZ R88, R88, R94, R97 ;  /* 0x0000005e58587223 */ /* 0x000fc60000010061 */
[C---:B------:R-:W-:Y:S01]  /*d050*/  FFMA.FTZ R5, R90.reuse, R91, -R5 ;  /* 0x0000005b5a057223 */ /* 0x040fe20000010805 */
[--C-:B------:R-:W-:Y:S02]  /*d060*/  HADD2.F32 R91, -RZ, R87.reuse.H1_H1 ;  /* 0x30000057ff5b7230 */ /* 0x100fe40000004100 */
[----:B------:R-:W-:Y:S01]  /*d070*/  FFMA.FTZ R90, R90, R59, R93 ;  /* 0x0000003b5a5a7223 */ /* 0x000fe2000001005d */
[----:B------:R-:W-:Y:S02]  /*d080*/  HADD2.F32 R87, -RZ, R87.H0_H0 ;  /* 0x20000057ff577230 */ /* 0x000fe40000004100 */
[C---:B------:R-:W-:Y:S01]  /*d090*/  FMUL.FTZ R59, R89.reuse, R58 ;  /* 0x0000003a593b7220 */ /* 0x040fe20000410000 */
[-C--:B------:R-:W-:Y:S01]  /*d0a0*/  FMUL.FTZ R89, R89, R60.reuse ;  /* 0x0000003c59597220 */ /* 0x080fe20000410000 */
[C---:B------:R-:W-:Y:S01]  /*d0b0*/  FMUL.FTZ R93, R61.reuse, R91 ;  /* 0x0000005b3d5d7220 */ /* 0x040fe20000410000 */
[----:B------:R-:W-:Y:S01]  /*d0c0*/  F2FP.F16.F32.PACK_AB R7, R88, R7 ;  /* 0x000000075807723e */ /* 0x000fe200000000ff */
[-C--:B------:R-:W-:Y:S01]  /*d0d0*/  FMUL.FTZ R92, R61, R87.reuse ;  /* 0x000000573d5c7220 */ /* 0x080fe20000410000 */
[----:B------:R-:W-:Y:S01]  /*d0e0*/  FFMA.FTZ R59, R6, R60, -R59 ;  /* 0x0000003c063b7223 */ /* 0x000fe2000001083b */
[----:B------:R-:W-:Y:S01]  /*d0f0*/  FFMA.FTZ R93, R4, R87, -R93 ;  /* 0x00000057045d7223 */ /* 0x000fe2000001085d */
[----:B------:R-:W-:Y:S01]  /*d100*/  FFMA.FTZ R58, R6, R58, R89 ;  /* 0x0000003a063a7223 */ /* 0x000fe20000010059 */
[----:B------:R-:W-:Y:S01]  /*d110*/  FFMA.FTZ R92, R4, R91, R92 ;  /* 0x0000005b045c7223 */ /* 0x000fe2000001005c */
[----:B------:R-:W-:-:S03]  /*d120*/  F2FP.F16.F32.PACK_AB R4, R90, R5 ;  /* 0x000000055a04723e */ /* 0x000fc600000000ff */
[----:B------:R-:W-:Y:S02]  /*d130*/  F2FP.F16.F32.PACK_AB R5, R58, R59 ;  /* 0x0000003b3a05723e */ /* 0x000fe400000000ff */
[----:B------:R-:W-:-:S05]  /*d140*/  F2FP.F16.F32.PACK_AB R6, R92, R93 ;  /* 0x0000005d5c06723e */ /* 0x000fca00000000ff */
[----:B------:R0:W-:Y:S02]  /*d150*/  STS.128 [R3+0xc400], R4 ;  /* 0x00c4000403007388 */ /* 0x0001e40000000c00 */
.L_x_2795:
[----:B------:R-:W-:Y:S05]  /*d160*/  BSYNC B2 ;  /* 0x0000000000027941 */ /* 0x000fea0003800000 */
.L_x_2794:
[----:B------:R-:W-:Y:S04]  /*d170*/  BSSY B2, `(.L_x_2796) ;  /* 0x000002c000027945 */ /* 0x000fe80003800000 */
[----:B------:R-:W-:Y:S05]  /*d180*/  @P1 BRA `(.L_x_2797) ;  /* 0x0000000000a81947 */ /* 0x000fea0003800000 */
[----:B0-----:R-:W0:Y:S01]  /*d190*/  LDS.128 R4, [R0] ;  /* 0x0000000000047984 */ /* 0x001e220000000c00 */
[----:B------:R-:W-:Y:S01]  /*d1a0*/  SHF.R.U32.HI R87, RZ, 0x10, R55 ;  /* 0x00000010ff577819 */ /* 0x000fe20000011637 */
[----:B------:R-:W-:Y:S01]  /*d1b0*/  HADD2.F32 R59, -RZ, R84.H0_H0 ;  /* 0x20000054ff3b7230 */ /* 0x000fe20000004100 */
[--C-:B------:R-:W-:Y:S01]  /*d1c0*/  SHF.R.U32.HI R60, RZ, 0x10, R57.reuse ;  /* 0x00000010ff3c7819 */ /* 0x100fe20000011639 */
[----:B------:R-:W-:Y:S01]  /*d1d0*/  HADD2.F32 R61, -RZ, R83.H0_H0 ;  /* 0x20000053ff3d7230 */ /* 0x000fe20000004100 */
[----:B------:R-:W-:Y:S01]  /*d1e0*/  SHF.R.U64 R56, R56, 0x10, R57 ;  /* 0x0000001038387819 */ /* 0x000fe20000001239 */
[----:B------:R-:W-:Y:S01]  /*d1f0*/  HADD2.F32 R87, -RZ, R87.H0_H0 ;  /* 0x20000057ff577230 */ /* 0x000fe20000004100 */
[----:B------:R-:W-:Y:S01]  /*d200*/  SHF.R.U64 R89, R54, 0x10, R55 ;  /* 0x0000001036597819 */ /* 0x000fe20000001237 */
[----:B------:R-:W-:Y:S02]  /*d210*/  HADD2.F32 R60, -RZ, R60.H0_H0 ;  /* 0x2000003cff3c7230 */ /* 0x000fe40000004100 */
[----:B------:R-:W-:-:S02]  /*d220*/  HADD2.F32 R83, -RZ, R83.H1_H1 ;  /* 0x30000053ff537230 */ /* 0x000fc40000004100 */
[----:B------:R-:W-:Y:S02]  /*d230*/  HADD2.F32 R84, -RZ, R84.H1_H1 ;  /* 0x30000054ff547230 */ /* 0x000fe40000004100 */
[----:B------:R-:W-:Y:S02]  /*d240*/  HADD2.F32 R56, -RZ, R56.H0_H0 ;  /* 0x20000038ff387230 */ /* 0x000fe40000004100 */
[--C-:B0-----:R-:W-:Y:S02]  /*d250*/  HADD2.F32 R58, -RZ, R7.reuse.H1_H1 ;  /* 0x30000007ff3a7230 */ /* 0x101fe40000004100 */
[----:B------:R-:W-:Y:S02]  /*d260*/  HADD2.F32 R57, -RZ, R7.H0_H0 ;  /* 0x20000007ff397230 */ /* 0x000fe40000004100 */
[--C-:B------:R-:W-:Y:S02]  /*d270*/  HADD2.F32 R7, -RZ, R4.reuse.H0_H0 ;  /* 0x20000004ff077230 */ /* 0x100fe40000004100 */
[----:B------:R-:W-:Y:S01]  /*d280*/  FMUL.FTZ R88, R58, R87 ;  /* 0x000000573a587220 */ /* 0x000fe20000410000 */
[----:B------:R-:W-:-:S02]  /*d290*/  HADD2.F32 R4, -RZ, R4.H1_H1 ;  /* 0x30000004ff047230 */ /* 0x000fc40000004100 */
[-C--:B------:R-:W-:Y:S01]  /*d2a0*/  FMUL.FTZ R90, R58, R60.reuse ;  /* 0x0000003c3a5a7220 */ /* 0x080fe20000410000 */
[--C-:B------:R-:W-:Y:S02]  /*d2b0*/  HADD2.F32 R54, -RZ, R6.reuse.H0_H0 ;  /* 0x20000006ff367230 */ /* 0x100fe40000004100 */
[----:B------:R-:W-:Y:S01]  /*d2c0*/  FFMA.FTZ R88, R57, R60, -R88 ;  /* 0x0000003c39587223 */ /* 0x000fe20000010858 */
[----:B------:R-:W-:Y:S02]  /*d2d0*/  HADD2.F32 R55, -RZ, R6.H1_H1 ;  /* 0x30000006ff377230 */ /* 0x000fe40000004100 */
[C---:B------:R-:W-:Y:S01]  /*d2e0*/  FMUL.FTZ R58, R4.reuse, R61 ;  /* 0x0000003d043a7220 */ /* 0x040fe20000410000 */
[--C-:B------:R-:W-:Y:S02]  /*d2f0*/  HADD2.F32 R6, -RZ, R5.reuse.H0_H0 ;  /* 0x20000005ff067230 */ /* 0x100fe40000004100 */
[----:B------:R-:W-:Y:S01]  /*d300*/  FMUL.FTZ R60, R4, R59 ;  /* 0x0000003b043c7220 */ /* 0x000fe20000410000 */
[----:B------:R-:W-:-:S02]  /*d310*/  HADD2.F32 R5, -RZ, R5.H1_H1 ;  /* 0x30000005ff057230 */ /* 0x000fc40000004100 */
[----:B------:R-:W-:Y:S01]  /*d320*/  FFMA.FTZ R87, R57, R87, R90 ;  /* 0x0000005739577223 */ /* 0x000fe2000001005a */
[----:B------:R-:W-:Y:S02]  /*d330*/  HADD2.F32 R4, -RZ, R89.H0_H0 ;  /* 0x20000059ff047230 */ /* 0x000fe40000004100 */
[C---:B------:R-:W-:Y:S01]  /*d340*/  FFMA.FTZ R61, R7.reuse, R61, R60 ;  /* 0x0000003d073d7223 */ /* 0x040fe2000001003c */
[----:B------:R-:W-:Y:S01]  /*d350*/  FFMA.FTZ R58, R7, R59, -R58 ;  /* 0x0000003b073a7223 */ /* 0x000fe2000001083a */
        /* <DEDUP_REMOVED lines=12> */
[----:B------:R1:W-:Y:S02]  /*d420*/  STS.128 [R0], R4 ;  /* 0x0000000400007388 */ /* 0x0003e40000000c00 */
.L_x_2797:
[----:B------:R-:W-:Y:S05]  /*d430*/  BSYNC B2 ;  /* 0x0000000000027941 */ /* 0x000fea0003800000 */
.L_x_2796:
[----:B------:R-:W-:Y:S04]  /*d440*/  BSSY B2, `(.L_x_2798) ;  /* 0x000002c000027945 */ /* 0x000fe80003800000 */
[----:B------:R-:W-:Y:S05]  /*d450*/  @P2 BRA `(.L_x_2799) ;  /* 0x0000000000a82947 */ /* 0x000fea0003800000 */
[----:B01----:R-:W0:Y:S01]  /*d460*/  LDS.128 R4, [R3+0x10400] ;  /* 0x0104000003047984 */ /* 0x003e220000000c00 */
        /* <DEDUP_REMOVED lines=41> */
.L_x_2799:
[----:B------:R-:W-:Y:S05]  /*d700*/  BSYNC B2 ;  /* 0x0000000000027941 */ /* 0x000fea0003800000 */
.L_x_2798:
[----:B------:R-:W-:Y:S04]  /*d710*/  BSSY B2, `(.L_x_2800) ;  /* 0x000002c000027945 */ /* 0x000fe80003800000 */
[----:B------:R-:W-:Y:S05]  /*d720*/  @P3 BRA `(.L_x_2801) ;  /* 0x0000000000a83947 */ /* 0x000fea0003800000 */
[----:B012---:R-:W0:Y:S01]  /*d730*/  LDS.128 R4, [R0+0x4000] ;  /* 0x0040000000047984 */ /* 0x007e220000000c00 */
        /* <DEDUP_REMOVED lines=41> */
.L_x_2801:
[----:B------:R-:W-:Y:S05]  /*d9d0*/  BSYNC B2 ;  /* 0x0000000000027941 */ /* 0x000fea0003800000 */
.L_x_2800:
[----:B------:R-:W-:Y:S04]  /*d9e0*/  BSSY B2, `(.L_x_2802) ;  /* 0x000002c000027945 */ /* 0x000fe80003800000 */
[----:B------:R-:W-:Y:S05]  /*d9f0*/  @P4 BRA `(.L_x_2803) ;  /* 0x0000000000a84947 */ /* 0x000fea0003800000 */
[----:B0123--:R-:W0:Y:S01]  /*da00*/  LDS.128 R4, [R3+0x14400] ;  /* 0x0144000003047984 */ /* 0x00fe220000000c00 */
        /* <DEDUP_REMOVED lines=41> */
.L_x_2803:
[----:B------:R-:W-:Y:S05]  /*dca0*/  BSYNC B2 ;  /* 0x0000000000027941 */ /* 0x000fea0003800000 */
.L_x_2802:
[----:B------:R-:W-:Y:S05]  /*dcb0*/  @P5 BRA `(.L_x_2793) ;  /* 0x0000000000a85947 */ /* 0x000fea0003800000 */
[----:B01234-:R-:W0:Y:S01]  /*dcc0*/  LDS.128 R4, [R0+0x8000] ;  /* 0x0080000000047984 */ /* 0x01fe220000000c00 */
[----:B------:R-:W-:Y:S01]  /*dcd0*/  SHF.R.U32.HI R43, RZ, 0x10, R37 ;  /* 0x00000010ff2b7819 */ /* 0x000fe20000011625 */
[----:B------:R-:W-:Y:S01]  /*dce0*/  HADD2.F32 R42, -RZ, R69.H0_H0 ;  /* 0x20000045ff2a7230 */ /* 0x000fe20000004100 */
[--C-:B------:R-:W-:Y:S01]  /*dcf0*/  SHF.R.U32.HI R45, RZ, 0x10, R39.reuse ;  /* 0x00000010ff2d7819 */ /* 0x100fe20000011627 */
        /* <DEDUP_REMOVED lines=38> */
.L_x_2793:
[----:B------:R-:W-:Y:S05]  /*df60*/  BSYNC B1 ;  /* 0x0000000000017941 */ /* 0x000fea0003800000 */
.L_x_2792:
[----:B01234-:R-:W-:-:S04]  /*df70*/  IADD3 R4, R170, 0x40, RZ ;  /* 0x00000040aa047810 */ /* 0x01ffc80007ffe0ff */
        /* <DEDUP_REMOVED lines=53> */
.L_x_2806:
[----:B------:R-:W-:Y:S05]  /*e2d0*/  BSYNC B1 ;  /* 0x0000000000017941 */ /* 0x000fea0003800000 */
.L_x_2805:
[----:B------:R-:W-:Y:S04]  /*e2e0*/  BSSY B1, `(.L_x_2807) ;  /* 0x000002c000017945 */ /* 0x000fe80003800000 */
[----:B------:R-:W-:Y:S05]  /*e2f0*/  @P1 BRA `(.L_x_2808) ;  /* 0x0000000000a81947 */ /* 0x000fea0003800000 */
[----:B0-----:R-:W0:Y:S01]  /*e300*/  LDS.128 R4, [R0+0x2000] ;  /* 0x0020000000047984 */ /* 0x001e220000000c00 */
        /* <DEDUP_REMOVED lines=41> */
.L_x_2808:
[----:B------:R-:W-:Y:S05]  /*e5a0*/  BSYNC B1 ;  /* 0x0000000000017941 */ /* 0x000fea0003800000 */
.L_x_2807:
        /* <DEDUP_REMOVED lines=44> */
.L_x_2810:
[----:B------:R-:W-:Y:S05]  /*e870*/  BSYNC B1 ;  /* 0x0000000000017941 */ /* 0x000fea0003800000 */
.L_x_2809:
        /* <DEDUP_REMOVED lines=44> */
.L_x_2812:
[----:B------:R-:W-:Y:S05]  /*eb40*/  BSYNC B1 ;  /* 0x0000000000017941 */ /* 0x000fea0003800000 */
.L_x_2811:
[----:B------:R-:W-:Y:S04]  /*eb50*/  BSSY B1, `(.L_x_2813) ;  /* 0x000002c000017945 */ /* 0x000fe80003800000 */
[----:B------:R-:W-:Y:S05]  /*eb60*/  @P4 BRA `(.L_x_2814) ;  /* 0x0000000000a84947 */ /* 0x000fea0003800000 */
[----:B0123--:R-:W0:Y:S01]  /*eb70*/  LDS.128 R4, [R3+0x16400] ;  /* 0x0164000003047984 */ /* 0x00fe220000000c00 */
[----:B------:R-:W-:Y:S01]  /*eb80*/  SHF.R.U32.HI R21, RZ, 0x10, R15 ;  /* 0x00000010ff157819 */ /* 0x000fe2000001160f */
[----:B------:R-:W-:Y:S01]  /*eb90*/  HADD2.F32 R20, -RZ, R65.H0_H0 ;  /* 0x20000041ff147230 */ /* 0x000fe20000004100 */
[----:B------:R-:W-:Y:S01]  /*eba0*/  SHF.R.U32.HI R25, RZ, 0x10, R13 ;  /* 0x00000010ff197819 */ /* 0x000fe2000001160d */
[--C-:B------:R-:W-:Y:S01]  /*ebb0*/  HADD2.F32 R24, -RZ, R64.reuse.H1_H1 ;  /* 0x30000040ff187230 */ /* 0x100fe20000004100 */
        /* <DEDUP_REMOVED lines=37> */
.L_x_2814:
[----:B------:R-:W-:Y:S05]  /*ee10*/  BSYNC B1 ;  /* 0x0000000000017941 */ /* 0x000fea0003800000 */
.L_x_2813:
[----:B------:R-:W-:Y:S05]  /*ee20*/  @P5 BRA `(.L_x_2804) ;  /* 0x0000003400cc5947 */ /* 0x000fea0003800000 */
[----:B01234-:R-:W0:Y:S01]  /*ee30*/  LDS.128 R4, [R0+0xa000] ;  /* 0x00a0000000047984 */ /* 0x01fe220000000c00 */
[----:B------:R-:W-:Y:S01]  /*ee40*/  SHF.R.U32.HI R14, RZ, 0x10, R9 ;  /* 0x00000010ff0e7819 */ /* 0x000fe20000011609 */
[--C-:B------:R-:W-:Y:S01]  /*ee50*/  HADD2.F32 R13, -RZ, R62.reuse.H1_H1 ;  /* 0x3000003eff0d7230 */ /* 0x100fe20000004100 */
[--C-:B------:R-:W-:Y:S01]  /*ee60*/  SHF.R.U32.HI R12, RZ, 0x10, R11.reuse ;  /* 0x00000010ff0c7819 */ /* 0x100fe2000001160b */
[----:B------:R-:W-:Y:S01]  /*ee70*/  HADD2.F32 R62, -RZ, R62.H0_H0 ;  /* 0x2000003eff3e7230 */ /* 0x000fe20000004100 */
        /* <DEDUP_REMOVED lines=38> */
.L_x_2783:
[----:B------:R-:W0:Y:S01]  /*f0e0*/  LDC R8, c[0x0][0x448] ;  /* 0x00011200ff087b82 */ /* 0x000e220000000800 */
[----:B------:R-:W-:Y:S01]  /*f0f0*/  IMAD R3, R199, 0x40, R64 ;  /* 0x00000040c7037824 */ /* 0x000fe200078e0240 */
[----:B------:R-:W-:Y:S01]  /*f100*/  ULDC.64 UR4, c[0x0][0x3f8] ;  /* 0x0000fe0000047ab9 */ /* 0x000fe20000000a00 */
[----:B------:R-:W-:Y:S01]  /*f110*/  ULDC.64 UR6, c[0x0][0x408] ;  /* 0x0001020000067ab9 */ /* 0x000fe20000000a00 */
[----:B------:R-:W-:Y:S02]  /*f120*/  IMAD.MOV.U32 R48, RZ, RZ, R24 ;  /* 0x000000ffff307224 */ /* 0x000fe400078e0018 */
[----:B------:R-:W-:Y:S01]  /*f130*/  IMAD.MOV.U32 R4, RZ, RZ, R140 ;  /* 0x000000ffff047224 */ /* 0x000fe200078e008c */
[----:B0-----:R-:W-:-:S13]  /*f140*/  ISETP.NE.AND P0, PT, R8, 0x1, PT ;  /* 0x000000010800780c */ /* 0x001fda0003f05270 */
[----:B------:R-:W0:Y:S08]  /*f150*/  @P0 LDC R0, c[0x0][0x44c] ;  /* 0x00011300ff000b82 */ /* 0x000e300000000800 */
[----:B------:R-:W2:Y:S01]  /*f160*/  @P0 LDC R5, c[0x0][0x450] ;  /* 0x00011400ff050b82 */ /* 0x000ea20000000800 */
[----:B0-----:R-:W-:-:S05]  /*f170*/  @P0 IMAD.HI.U32 R0, R3, R0, RZ ;  /* 0x0000000003000227 */ /* 0x001fca00078e00ff */
[----:B--2---:R-:W-:Y:S02]  /*f180*/  @P0 SHF.R.U32.HI R3, RZ, R5, R0 ;  /* 0x00000005ff030219 */ /* 0x004fe40000011600 */
[----:B------:R-:W-:Y:S02]  /*f190*/  MOV R5, R27 ;  /* 0x0000001b00057202 */ /* 0x000fe40000000f00 */
[----:B------:R-:W-:Y:S01]  /*f1a0*/  SHF.R.S32.HI R0, RZ, 0x1f, R3 ;  /* 0x0000001fff007819 */ /* 0x000fe20000011403 */
[----:B------:R-:W-:-:S04]  /*f1b0*/  IMAD.WIDE.U32 R48, R3, UR4, R48 ;  /* 0x0000000403307c25 */ /* 0x000fc8000f8e0030 */
[C---:B------:R-:W-:Y:S02]  /*f1c0*/  IMAD R6, R0.reuse, UR4, RZ ;  /* 0x0000000400067c24 */ /* 0x040fe4000f8e02ff */
[----:B------:R-:W-:Y:S02]  /*f1d0*/  IMAD R0, R0, UR6, RZ ;  /* 0x0000000600007c24 */ /* 0x000fe4000f8e02ff */
[C---:B------:R-:W-:Y:S01]  /*f1e0*/  IMAD R7, R3.reuse, UR5, R6 ;  /* 0x0000000503077c24 */ /* 0x040fe2000f8e0206 */
[----:B------:R-:W-:Y:S01]  /*f1f0*/  ULDC.64 UR4, c[0x0][0x3e8] ;  /* 0x0000fa0000047ab9 */ /* 0x000fe20000000a00 */
[----:B------:R-:W-:-:S04]  /*f200*/  IMAD.WIDE.U32 R4, R3, UR6, R4 ;  /* 0x0000000603047c25 */ /* 0x000fc8000f8e0004 */
        /* <DEDUP_REMOVED lines=10> */
[----:B------:R0:W2:Y:S04]  /*f2b0*/  SHFL.IDX PT, R5, R48, RZ, 0x1c1f ;  /* 0x001c1fff30057589 */ /* 0x0000a800000e0000 */
[----:B------:R0:W3:Y:S04]  /*f2c0*/  SHFL.IDX PT, R4, R3, RZ, 0x1c1f ;  /* 0x001c1fff03047589 */ /* 0x0000e800000e0000 */
[----:B------:R0:W0:Y:S04]  /*f2d0*/  SHFL.IDX PT, R7, R61, RZ, 0x1c1f ;  /* 0x001c1fff3d077589 */ /* 0x00002800000e0000 */
[----:B------:R0:W0:Y:S02]  /*f2e0*/  SHFL.IDX PT, R14, R0, RZ, 0x1c1f ;  /* 0x001c1fff000e7589 */ /* 0x00002400000e0000 */
.L_x_3069:
        /* <DEDUP_REMOVED lines=11> */
[----:B-1--4-:R-:W-:Y:S02]  /*f3a0*/  CS2R R28, SRZ ;  /* 0x00000000001c7805 */ /* 0x012fe4000001ff00 */
[----:B------:R-:W-:-:S02]  /*f3b0*/  CS2R R30, SRZ ;  /* 0x00000000001e7805 */ /* 0x000fc4000001ff00 */
[----:B------:R-:W-:Y:S02]  /*f3c0*/  CS2R R24, SRZ ;  /* 0x0000000000187805 */ /* 0x000fe4000001ff00 */
[----:B------:R-:W-:Y:S01]  /*f3d0*/  CS2R R26, SRZ ;  /* 0x00000000001a7805 */ /* 0x000fe2000001ff00 */
[----:B------:R-:W-:Y:S06]  /*f3e0*/  @P0 BRA `(.L_x_2817) ;  /* 0x00000000009c0947 */ /* 0x000fec0003800000 */
[----:B------:R-:W-:Y:S01]  /*f3f0*/  ULDC UR4, c[0x0][0x3f4] ;  /* 0x0000fd0000047ab9 */ /* 0x000fe20000000800 */
[----:B---3--:R-:W-:Y:S01]  /*f400*/  MOV R8, R4 ;  /* 0x0000000400087202 */ /* 0x008fe20000000f00 */
[----:B--2---:R-:W-:Y:S01]  /*f410*/  IMAD.MOV.U32 R9, RZ, RZ, R5 ;  /* 0x000000ffff097224 */ /* 0x004fe200078e0005 */
[----:B------:R-:W-:Y:S01]  /*f420*/  ISETP.GE.AND P2, PT, R16, UR4, PT ;  /* 0x0000000410007c0c */ /* 0x000fe2000bf46270 */
[----:B0-----:R-:W-:Y:S01]  /*f430*/  IMAD.MOV.U32 R21, RZ, RZ, R7 ;  /* 0x000000ffff157224 */ /* 0x001fe200078e0007 */
[----:B------:R-:W-:Y:S02]  /*f440*/  ISETP.GE.AND P3, PT, R163, UR4, PT ;  /* 0x00000004a3007c0c */ /* 0x000fe4000bf66270 */
[----:B------:R-:W-:Y:S02]  /*f450*/  CS2R R28, SRZ ;  /* 0x00000000001c7805 */ /* 0x000fe4000001ff00 */
[----:B------:R-:W-:Y:S02]  /*f460*/  ISETP.GE.AND P4, PT, R164, UR4, PT ;  /* 0x00000004a4007c0c */ /* 0x000fe4000bf86270 */
[----:B------:R-:W-:-:S02]  /*f470*/  CS2R R30, SRZ ;  /* 0x00000000001e7805 */ /* 0x000fc4000001ff00 */
[----:B------:R-:W-:Y:S02]  /*f480*/  MOV R20, R14 ;  /* 0x0000000e00147202 */ /* 0x000fe40000000f00 */
[----:B------:R-:W-:Y:S02]  /*f490*/  CS2R R40, SRZ ;  /* 0x0000000000287805 */ /* 0x000fe4000001ff00 */
[----:B------:R-:W-:Y:S02]  /*f4a0*/  CS2R R42, SRZ ;  /* 0x00000000002a7805 */ /* 0x000fe4000001ff00 */
[----:B------:R-:W-:Y:S01]  /*f4b0*/  CS2R R26, SRZ ;  /* 0x00000000001a7805 */ /* 0x000fe2000001ff00 */
[----:B------:R-:W-:Y:S01]  /*f4c0*/  ULDC.64 UR6, c[0x0][0x208] ;  /* 0x0000820000067ab9 */ /* 0x000fe20000000a00 */
[----:B------:R-:W-:Y:S02]  /*f4d0*/  @!P2 IMAD.SHL.U32 R11, R16, 0x2, RZ ;  /* 0x00000002100ba824 */ /* 0x000fe400078e00ff */
[----:B------:R-:W-:-:S02]  /*f4e0*/  @!P3 IMAD.SHL.U32 R15, R166, 0x8, RZ ;  /* 0x00000008a60fb824 */ /* 0x000fc400078e00ff */
[----:B------:R-:W-:Y:S01]  /*f4f0*/  @!P4 IMAD.SHL.U32 R25, R167, 0x8, RZ ;  /* 0x00000008a719c824 */ /* 0x000fe200078e00ff */
[-C--:B------:R-:W-:Y:S02]  /*f500*/  @!P2 IADD3 R4, P0, R4, R11.reuse, RZ ;  /* 0x0000000b0404a210 */ /* 0x080fe40007f1e0ff */
[----:B------:R-:W-:Y:S01]  /*f510*/  @!P2 IADD3 R6, P1, R14, R11, RZ ;  /* 0x0000000b0e06a210 */ /* 0x000fe20007f3e0ff */
[----:B------:R-:W-:-:S04]  /*f520*/  @!P3 IMAD.WIDE R10, R15, 0x2, R8 ;  /* 0x000000020f0ab825 */ /* 0x000fc800078e0208 */
[----:B------:R-:W-:Y:S01]  /*f530*/  @!P4 IMAD.WIDE R12, R25, 0x2, R8 ;  /* 0x00000002190cc825 */ /* 0x000fe200078e0208 */
[----:B------:R-:W-:Y:S02]  /*f540*/  CS2R R36, SRZ ;  /* 0x0000000000247805 */ /* 0x000fe4000001ff00 */
[----:B------:R-:W-:Y:S02]  /*f550*/  CS2R R38, SRZ ;  /* 0x0000000000267805 */ /* 0x000fe4000001ff00 */
[----:B------:R-:W-:Y:S01]  /*f560*/  CS2R R32, SRZ ;  /* 0x0000000000207805 */ /* 0x000fe2000001ff00 */
[--C-:B------:R-:W-:Y:S01]  /*f570*/  @!P3 IMAD.WIDE R14, R15, 0x2, R20.reuse ;  /* 0x000000020f0eb825 */ /* 0x100fe200078e0214 */
[----:B------:R-:W-:Y:S02]  /*f580*/  CS2R R34, SRZ ;  /* 0x0000000000227805 */ /* 0x000fe4000001ff00 */
[----:B------:R-:W-:Y:S02]  /*f590*/  CS2R R44, SRZ ;  /* 0x00000000002c7805 */ /* 0x000fe4000001ff00 */
[----:B------:R-:W-:Y:S01]  /*f5a0*/  CS2R R46, SRZ ;  /* 0x00000000002e7805 */ /* 0x000fe2000001ff00 */
[----:B------:R-:W-:Y:S01]  /*f5b0*/  @!P4 IMAD.WIDE R8, R25, 0x2, R20 ;  /* 0x000000021908c825 */ /* 0x000fe200078e0214 */
[----:B------:R-:W-:-:S02]  /*f5c0*/  @!P2 SHF.L.U64.HI R20, R16, 0x1, R17 ;  /* 0x000000011014a819 */ /* 0x000fc40000010211 */
[----:B------:R-:W-:Y:S01]  /*f5d0*/  CS2R R24, SRZ ;  /* 0x0000000000187805 */ /* 0x000fe2000001ff00 */
[----:B------:R1:W5:Y:S02]  /*f5e0*/  @!P3 LD.E.128 R28, desc[UR6][R10.64] ;  /* 0x000000060a1cb980 */ /* 0x000364000c101d00 */
[--C-:B------:R-:W-:Y:S02]  /*f5f0*/  @!P2 IMAD.X R5, R5, 0x1, R20.reuse, P0 ;  /* 0x000000010505a824 */ /* 0x100fe400000e0614 */
[----:B------:R1:W5:Y:S01]  /*f600*/  @!P3 LD.E.128 R40, desc[UR6][R14.64] ;  /* 0x000000060e28b980 */ /* 0x000362000c101d00 */
[----:B------:R-:W-:-:S03]  /*f610*/  @!P2 IMAD.X R7, R7, 0x1, R20, P1 ;  /* 0x000000010707a824 */ /* 0x000fc600008e0614 */
[----:B------:R1:W5:Y:S04]  /*f620*/  @!P4 LD.E.128 R24, desc[UR6][R12.64] ;  /* 0x000000060c18c980 */ /* 0x000368000c101d00 */
[----:B------:R1:W5:Y:S04]  /*f630*/  @!P4 LD.E.128 R36, desc[UR6][R8.64] ;  /* 0x000000060824c980 */ /* 0x000368000c101d00 */
[----:B------:R1:W5:Y:S04]  /*f640*/  @!P2 LD.E.128 R32, desc[UR6][R4.64] ;  /* 0x000000060420a980 */ /* 0x000368000c101d00 */
[----:B------:R1:W5:Y:S02]  /*f650*/  @!P2 LD.E.128 R44, desc[UR6][R6.64] ;  /* 0x00000006062ca980 */ /* 0x000364000c101d00 */
.L_x_2817:
[----:B------:R-:W-:Y:S05]  /*f660*/  BSYNC B1 ;  /* 0x0000000000017941 */ /* 0x000fea0003800000 */
.L_x_2816:
[----:B-12--5:R-:W-:Y:S01]  /*f670*/  IMAD.MOV.U32 R5, RZ, RZ, R45 ;  /* 0x000000ffff057224 */ /* 0x026fe200078e002d */
[----:B---3--:R-:W-:Y:S01]  /*f680*/  MOV R4, R44 ;  /* 0x0000002c00047202 */ /* 0x008fe20000000f00 */
[----:B------:R-:W-:Y:S01]  /*f690*/  IMAD.MOV.U32 R6, RZ, RZ, R46 ;  /* 0x000000ffff067224 */ /* 0x000fe200078e002e */
[----:B------:R-:W-:Y:S01]  /*f6a0*/  UMOV UR4, 0xffffffff ;  /* 0xffffffff00047882 */ /* 0x000fe20000000000 */
[----:B0-----:R-:W-:Y:S01]  /*f6b0*/  IMAD.MOV.U32 R7, RZ, RZ, R47 ;  /* 0x000000ffff077224 */ /* 0x001fe200078e002f */
[----:B------:R-:W-:Y:S01]  /*f6c0*/  PRMT R95, R5, 0x7610, R95 ;  /* 0x00007610055f7816 */ /* 0x000fe2000000005f */
[----:B------:R-:W-:Y:S01]  /*f6d0*/  IMAD.MOV.U32 R5, RZ, RZ, R41 ;  /* 0x000000ffff057224 */ /* 0x000fe200078e0029 */
[----:B------:R-:W-:Y:S02]  /*f6e0*/  PRMT R99, R99, 0x5410, R4 ;  /* 0x0000541063637816 */ /* 0x000fe40000000004 */
        /* <DEDUP_REMOVED lines=22> */
[----:B------:R-:W-:-:S04]  /*f850*/  MOV R4, R28 ;  /* 0x0000001c00047202 */ /* 0x000fc80000000f00 */
[----:B------:R-:W-:Y:S01]  /*f860*/  PRMT R88, R4, 0x5410, R5 ;  /* 0x0000541004587816 */ /* 0x000fe20000000005 */
[----:B------:R-:W-:Y:S01]  /*f870*/  IMAD.MOV.U32 R5, RZ, RZ, R25 ;  /* 0x000000ffff057224 */ /* 0x000fe200078e0019 */
[----:B------:R-:W-:Y:S01]  /*f880*/  PRMT R89, R6, 0x5410, R7 ;  /* 0x0000541006597816 */ /* 0x000fe20000000007 */
[----:B------:R-:W-:Y:S01]  /*f890*/  IMAD.MOV.U32 R6, RZ, RZ, R26 ;  /* 0x000000ffff067224 */ /* 0x000fe200078e001a */
[----:B------:R-:W-:Y:S01]  /*f8a0*/  MOV R4, R24 ;  /* 0x0000001800047202 */ /* 0x000fe20000000f00 */
[----:B------:R-:W-:-:S03]  /*f8b0*/  IMAD.MOV.U32 R7, RZ, RZ, R27 ;  /* 0x000000ffff077224 */ /* 0x000fc600078e001b */
[----:B------:R-:W-:Y:S02]  /*f8c0*/  PRMT R78, R4, 0x5410, R5 ;  /* 0x00005410044e7816 */ /* 0x000fe40000000005 */
[----:B------:R-:W-:Y:S02]  /*f8d0*/  CS2R R4, SRZ ;  /* 0x0000000000047805 */ /* 0x000fe4000001ff00 */
[----:B------:R-:W-:Y:S01]  /*f8e0*/  PRMT R79, R6, 0x5410, R7 ;  /* 0x00005410064f7816 */ /* 0x000fe20000000007 */
[----:B------:R-:W-:Y:S06]  /*f8f0*/  BRA.DIV UR4, `(.L_x_2818) ;  /* 0x0000015a04e87947 */ /* 0x000fec000b800000 */
[----:B------:R0:W1:Y:S04]  /*f900*/  SHFL.IDX PT, R21, R48, 0x1, 0x1c1f ;  /* 0x003c1f0030157f89 */ /* 0x00006800000e0000 */
[----:B------:R0:W2:Y:S04]  /*f910*/  SHFL.IDX PT, R20, R3, 0x1, 0x1c1f ;  /* 0x003c1f0003147f89 */ /* 0x0000a800000e0000 */
[----:B------:R-:W3:Y:S04]  /*f920*/  SHFL.IDX PT, R61, R61, 0x1, 0x1c1f ;  /* 0x003c1f003d3d7f89 */ /* 0x000ee800000e0000 */
[----:B0-----:R-:W4:Y:S02]  /*f930*/  SHFL.IDX PT, R0, R0, 0x1, 0x1c1f ;  /* 0x003c1f0000007f89 */ /* 0x001f2400000e0000 */
.L_x_3075:
[----:B------:R-:W-:Y:S01]  /*f940*/  IADD3 R64, R64, 0x40, RZ ;  /* 0x0000004040407810 */ /* 0x000fe20007ffe0ff */
[----:B------:R-:W-:Y:S01]  /*f950*/  BSSY B1, `(.L_x_2819) ;  /* 0x0000035000017945 */ /* 0x000fe20003800000 */
[----:B------:R-:W-:Y:S02]  /*f960*/  CS2R R6, SRZ ;  /* 0x0000000000067805 */ /* 0x000fe4000001ff00 */
[----:B------:R-:W-:Y:S02]  /*f970*/  CS2R R8, SRZ ;  /* 0x0000000000087805 */ /* 0x000fe4000001ff00 */
[----:B------:R-:W-:Y:S02]  /*f980*/  ISETP.GE.AND P0, PT, R64, R65, PT ;  /* 0x000000414000720c */ /* 0x000fe40003f06270 */
        /* <DEDUP_REMOVED lines=11> */
[----:B--2---:R-:W-:Y:S01]  /*fa40*/  IMAD.MOV.U32 R6, RZ, RZ, R20 ;  /* 0x000000ffff067224 */ /* 0x004fe200078e0014 */
[----:B------:R-:W-:Y:S01]  /*fa50*/  ISETP.GE.AND P3, PT, R163, UR4, PT ;  /* 0x00000004a3007c0c */ /* 0x000fe2000bf66270 */
[----:B-1----:R-:W-:Y:S01]  /*fa60*/  IMAD.MOV.U32 R7, RZ, RZ, R21 ;  /* 0x000000ffff077224 */ /* 0x002fe200078e0015 */
[----:B------:R-:W-:Y:S01]  /*fa70*/  ISETP.GE.AND P4, PT, R164, UR4, PT ;  /* 0x00000004a4007c0c */ /* 0x000fe2000bf86270 */
[----:B----4-:R-:W-:Y:S01]  /*fa80*/  IMAD.MOV.U32 R8, RZ, RZ, R0 ;  /* 0x000000ffff087224 */ /* 0x010fe200078e0000 */
[----:B------:R-:W-:Y:S01]  /*fa90*/  ISETP.GE.AND P2, PT, R16, UR4, PT ;  /* 0x0000000410007c0c */ /* 0x000fe2000bf46270 */
[----:B---3--:R-:W-:Y:S01]  /*faa0*/  IMAD.MOV.U32 R9, RZ, RZ, R61 ;  /* 0x000000ffff097224 */ /* 0x008fe200078e003d */
[----:B------:R-:W-:Y:S02]  /*fab0*/  CS2R R52, SRZ ;  /* 0x0000000000347805 */ /* 0x000fe4000001ff00 */
[----:B------:R-:W-:-:S02]  /*fac0*/  CS2R R54, SRZ ;  /* 0x0000000000367805 */ /* 0x000fc4000001ff00 */
[----:B------:R-:W-:Y:S02]  /*fad0*/  CS2R R10, SRZ ;  /* 0x00000000000a7805 */ /* 0x000fe4000001ff00 */
[----:B------:R-:W-:Y:S02]  /*fae0*/  CS2R R56, SRZ ;  /* 0x0000000000387805 */ /* 0x000fe4000001ff00 */
[----:B------:R-:W-:Y:S01]  /*faf0*/  CS2R R58, SRZ ;  /* 0x00000000003a7805 */ /* 0x000fe2000001ff00 */
[----:B------:R-:W-:Y:S01]  /*fb00*/  ULDC.64 UR6, c[0x0][0x208] ;  /* 0x0000820000067ab9 */ /* 0x000fe20000000a00 */
[----:B------:R-:W-:Y:S01]  /*fb10*/  @!P3 SHF.L.U32 R13, R166, 0x3, RZ ;  /* 0x00000003a60db819 */ /* 0x000fe200000006ff */
[----:B------:R-:W-:Y:S02]  /*fb20*/  @!P4 IMAD.SHL.U32 R63, R167, 0x8, RZ ;  /* 0x00000008a73fc824 */ /* 0x000fe400078e00ff */
[----:B------:R-:W-:Y:S02]  /*fb30*/  @!P2 IMAD.SHL.U32 R3, R16, 0x2, RZ ;  /* 0x000000021003a824 */ /* 0x000fe400078e00ff */
[----:B------:R-:W-:-:S03]  /*fb40*/  @!P3 IMAD.WIDE R4, R13, 0x2, R6 ;  /* 0x000000020d04b825 */ /* 0x000fc600078e0206 */
[-C--:B------:R-:W-:Y:S01]  /*fb50*/  @!P2 IADD3 R60, P1, R0, R3.reuse, RZ ;  /* 0x00000003003ca210 */ /* 0x080fe20007f3e0ff */
[----:B------:R-:W-:Y:S01]  /*fb60*/  @!P4 IMAD.WIDE R6, R63, 0x2, R6 ;  /* 0x000000023f06c825 */ /* 0x000fe200078e0206 */
[----:B------:R-:W-:Y:S01]  /*fb70*/  @!P2 SHF.L.U64.HI R0, R16, 0x1, R17 ;  /* 0x000000011000a819 */ /* 0x000fe20000010211 */
[----:B------:R0:W5:Y:S01]  /*fb80*/  @!P3 LD.E.128 R52, desc[UR6][R4.64] ;  /* 0x000000060434b980 */ /* 0x000162000c101d00 */
[----:B------:R-:W-:Y:S01]  /*fb90*/  @!P2 IADD3 R20, P0, R20, R3, RZ ;  /* 0x000000031414a210 */ /* 0x000fe20007f1e0ff */
[--C-:B------:R-:W-:Y:S01]  /*fba0*/  @!P3 IMAD.WIDE R12, R13, 0x2, R8.reuse ;  /* 0x000000020d0cb825 */ /* 0x100fe200078e0208 */
[----:B------:R-:W-:Y:S01]  /*fbb0*/  CS2R R14, SRZ ;  /* 0x00000000000e7805 */ /* 0x000fe2000001ff00 */
[----:B------:R1:W5:Y:S01]  /*fbc0*/  @!P4 LD.E.128 R56, desc[UR6][R6.64] ;  /* 0x000000060638c980 */ /* 0x000362000c101d00 */
[----:B------:R-:W-:Y:S01]  /*fbd0*/  CS2R R48, SRZ ;  /* 0x0000000000307805 */ /* 0x000fe2000001ff00 */
[----:B------:R-:W-:Y:S01]  /*fbe0*/  @!P4 IMAD.WIDE R62, R63, 0x2, R8 ;  /* 0x000000023f3ec825 */ /* 0x000fe200078e0208 */
[----:B------:R-:W-:-:S02]  /*fbf0*/  CS2R R8, SRZ ;  /* 0x0000000000087805 */ /* 0x000fc4000001ff00 */
[----:B------:R-:W-:Y:S02]  /*fc00*/  CS2R R50, SRZ ;  /* 0x0000000000327805 */ /* 0x000fe4000001ff00 */
[----:B------:R-:W-:Y:S02]  /*fc10*/  @!P2 IADD3.X R21, R21, R0, RZ, P0, !PT ;  /* 0x000000001515a210 */ /* 0x000fe400007fe4ff */
[----:B0-----:R-:W-:Y:S01]  /*fc20*/  CS2R R4, SRZ ;  /* 0x0000000000047805 */ /* 0x001fe2000001ff00 */
[----:B------:R-:W-:Y:S01]  /*fc30*/  @!P2 IMAD.X R61, R61, 0x1, R0, P1 ;  /* 0x000000013d3da824 */ /* 0x000fe200008e0600 */
[----:B------:R0:W5:Y:S01]  /*fc40*/  @!P3 LD.E.128 R8, desc[UR6][R12.64] ;  /* 0x000000060c08b980 */ /* 0x000162000c101d00 */
[----:B-1----:R-:W-:-:S03]  /*fc50*/  CS2R R6, SRZ ;  /* 0x0000000000067805 */ /* 0x002fc6000001ff00 */
[----:B------:R1:W5:Y:S04]  /*fc60*/  @!P2 LD.E.128 R48, desc[UR6][R20.64] ;  /* 0x000000061430a980 */ /* 0x000368000c101d00 */
[----:B------:R1:W5:Y:S01]  /*fc70*/  @!P2 LD.E.128 R4, desc[UR6][R60.64] ;  /* 0x000000063c04a980 */ /* 0x000362000c101d00 */
[----:B0-----:R-:W-:-:S06]  /*fc80*/  CS2R R12, SRZ ;  /* 0x00000000000c7805 */ /* 0x001fcc000001ff00 */
[----:B------:R1:W5:Y:S02]  /*fc90*/  @!P4 LD.E.128 R12, desc[UR6][R62.64] ;  /* 0x000000063e0cc980 */ /* 0x000364000c101d00 */
.L_x_2820:
[----:B------:R-:W-:Y:S05]  /*fca0*/  BSYNC B1 ;  /* 0x0000000000017941 */ /* 0x000fea0003800000 */
.L_x_2819:
[----:B-----5:R-:W-:Y:S01]  /*fcb0*/  IMAD.MOV.U32 R3, RZ, RZ, R4 ;  /* 0x000000ffff037224 */ /* 0x020fe200078e0004 */
[----:B----4-:R-:W-:Y:S01]  /*fcc0*/  LEA.HI R0, R198, R198, RZ, 0x1 ;  /* 0x000000c6c6007211 */ /* 0x010fe200078f08ff */
[----:B-12---:R-:W-:Y:S01]  /*fcd0*/  IMAD.MOV.U32 R20, RZ, RZ, R5 ;  /* 0x000000ffff147224 */ /* 0x006fe200078e0005 */
[----:B------:R-:W-:Y:S01]  /*fce0*/  MOV R21, R6 ;  /* 0x0000000600157202 */ /* 0x000fe20000000f00 */
[----:B------:R-:W-:Y:S01]  /*fcf0*/  IMAD.MOV.U32 R60, RZ, RZ, R7 ;  /* 0x000000ffff3c7224 */ /* 0x000fe200078e0007 */
[----:B------:R-:W-:Y:S01]  /*fd00*/  MOV R63, R57 ;  /* 0x00000039003f7202 */ /* 0x000fe20000000f00 */
[----:B------:R-:W-:Y:S01]  /*fd10*/  IMAD.MOV.U32 R62, RZ, RZ, R50 ;  /* 0x000000ffff3e7224 */ /* 0x000fe200078e0032 */
[----:B------:R-:W-:Y:S01]  /*fd20*/  PRMT R82, R3, 0x5410, R20 ;  /* 0x0000541003527816 */ /* 0x000fe20000000014 */
[----:B------:R-:W-:Y:S01]  /*fd30*/  BSSY B1, `(.L_x_2821) ;  /* 0x0000027000017945 */ /* 0x000fe20003800000 */
[----:B------:R-:W-:Y:S01]  /*fd40*/  LOP3.LUT R3, R0, 0xfffffffe, RZ, 0xc0, !PT ;  /* 0xfffffffe00037812 */ /* 0x000fe200078ec0ff */
[----:B------:R-:W-:Y:S01]  /*fd50*/  IMAD.MOV.U32 R0, RZ, RZ, R8 ;  /* 0x000000ffff007224 */ /* 0x000fe200078e0008 */
[----:B------:R-:W-:Y:S01]  /*fd60*/  PRMT R83, R21, 0x5410, R60 ;  /* 0x0000541015537816 */ /* 0x000fe2000000003c */
[----:B------:R-:W-:Y:S01]  /*fd70*/  IMAD.MOV.U32 R21, RZ, RZ, R10 ;  /* 0x000000ffff157224 */ /* 0x000fe200078e000a */
[----:B------:R-:W-:Y:S01]  /*fd80*/  MOV R20, R9 ;  /* 0x0000000900147202 */ /* 0x000fe20000000f00 */
[----:B------:R-:W-:Y:S01]  /*fd90*/  IMAD.IADD R3, R198, 0x1, -R3 ;  /* 0x00000001c6037824 */ /* 0x000fe200078e0a03 */
[----:B------:R-:W-:-:S02]  /*fda0*/  MOV R60, R49 ;  /* 0x00000031003c7202 */ /* 0x000fc40000000f00 */
[----:B------:R-:W-:Y:S01]  /*fdb0*/  PRMT R71, R0, 0x5410, R20 ;  /* 0x0000541000477816 */ /* 0x000fe20000000014 */
[----:B------:R-:W-:Y:S01]  /*fdc0*/  IMAD.MOV.U32 R0, RZ, RZ, R11 ;  /* 0x000000ffff007224 */ /* 0x000fe200078e000b */
[----:B---3--:R-:W-:Y:S01]  /*fdd0*/  SHF.L.U32 R61, R3, 0x1f, RZ ;  /* 0x0000001f033d7819 */ /* 0x008fe200000006ff */
[----:B------:R-:W-:Y:S01]  /*fde0*/  IMAD.MOV.U32 R3, RZ, RZ, R12 ;  /* 0x000000ffff037224 */ /* 0x000fe200078e000c */
[----:B------:R-:W-:Y:S01]  /*fdf0*/  PRMT R73, R21, 0x7610, R73 ;  /* 0x0000761015497816 */ /* 0x000fe20000000049 */
[----:B------:R-:W-:Y:S01]  /*fe00*/  IMAD.MOV.U32 R21, RZ, RZ, R14 ;  /* 0x000000ffff157224 */ /* 0x000fe200078e000e */
[----:B------:R-:W0:Y:S01]  /*fe10*/  SYNCS.PHASECHK.TRANS64.TRYWAIT P0, [R2+URZ+0x2a800], R61 ;  /* 0x02a8003d020075a7 */ /* 0x000e22000800017f */
[----:B------:R-:W-:Y:S02]  /*fe20*/  MOV R20, R13 ;  /* 0x0000000d00147202 */ /* 0x000fe40000000f00 */
[----:B------:R-:W-:Y:S02]  /*fe30*/  PRMT R73, R73, 0x5410, R0 ;  /* 0x0000541049497816 */ /* 0x000fe40000000000 */
[--C-:B------:R-:W-:Y:S01]  /*fe40*/  PRMT R0, R3, 0x5410, R20.reuse ;  /* 0x0000541003007816 */ /* 0x100fe20000000014 */
        /* <DEDUP_REMOVED lines=21> */
.L_x_3076:
[----:B------:R-:W-:Y:S05]  /*ffa0*/  BSYNC B1 ;  /* 0x0000000000017941 */ /* 0x000fea0003800000 */
.L_x_2821:
        /* <DEDUP_REMOVED lines=16> */
[--C-:B------:R-:W-:Y:S01]  /*100b0*/  HADD2.F32 R104, -RZ, R98.reuse.H1_H1 ;  /* 0x30000062ff687230 */ /* 0x100fe20000004100 */
[----:B------:R-:W-:Y:S01]  /*100c0*/  LEA.HI R62, R63, R62, RZ, 0x3 ;  /* 0x0000003e3f3e7211 */ /* 0x000fe200078f18ff */
[----:B------:R-:W-:Y:S01]  /*100d0*/  HADD2.F32 R98, -RZ, R98.H0_H0 ;  /* 0x20000062ff627230 */ /* 0x000fe20000004100 */
[----:B------:R-:W-:-:S02]  /*100e0*/  LOP3.LUT R63, R181, 0x38, R64, 0xf8, !PT ;  /* 0x00000038b53f7812 */ /* 0x000fc400078ef840 */
[----:B------:R-:W-:Y:S01]  /*100f0*/  IADD3 R61, R183, R60, RZ ;  /* 0x0000003cb73d7210 */ /* 0x000fe20007ffe0ff */
[----:B------:R-:W-:Y:S01]  /*10100*/  IMAD.SHL.U32 R62, R62, 0x400, RZ ;  /* 0x000004003e3e7824 */ /* 0x000fe200078e00ff */
[----:B------:R-:W-:Y:S02]  /*10110*/  LOP3.LUT R65, R63, R182, RZ, 0x3c, !PT ;  /* 0x000000b63f417212 */ /* 0x000fe400078e3cff */
[--C-:B------:R-:W-:Y:S01]  /*10120*/  SHF.R.U64 R44, R44, 0x10, R45.reuse ;  /* 0x000000102c2c7819 */ /* 0x100fe2000000122d */
[--C-:B------:R-:W-:Y:S01]  /*10130*/  IMAD R80, R61, 0x2, R2.reuse ;  /* 0x000000023d507824 */ /* 0x100fe200078e0202 */
[----:B------:R-:W-:Y:S02]  /*10140*/  LOP3.LUT R64, R62, 0x7fffe000, RZ, 0xc0, !PT ;  /* 0x7fffe0003e407812 */ /* 0x000fe400078ec0ff */
[----:B------:R-:W-:Y:S02]  /*10150*/  SHF.R.U32.HI R45, RZ, 0x10, R45 ;  /* 0x00000010ff2d7819 */ /* 0x000fe4000001162d */
[----:B------:R-:W-:Y:S01]  /*10160*/  IADD3 R65, R65, R64, R183 ;  /* 0x0000004041417210 */ /* 0x000fe20007ffe0b7 */
[----:B------:R-:W0:Y:S01]  /*10170*/  LDS.128 R60, [R80+0xc400] ;  /* 0x00c40000503c7984 */ /* 0x000e220000000c00 */
[--C-:B------:R-:W-:Y:S01]  /*10180*/  SHF.R.U64 R34, R34, 0x10, R35.reuse ;  /* 0x0000001022227819 */ /* 0x100fe20000001223 */
[----:B------:R-:W-:Y:S01]  /*10190*/  HADD2.F32 R45, -RZ, R45.H0_H0 ;  /* 0x2000002dff2d7230 */ /* 0x000fe20000004100 */
[----:B------:R-:W-:Y:S01]  /*101a0*/  SHF.R.U32.HI R90, RZ, 0x10, R35 ;  /* 0x00000010ff5a7819 */ /* 0x000fe20000011623 */
[----:B------:R-:W-:Y:S01]  /*101b0*/  IMAD R81, R65, 0x2, R2 ;  /* 0x0000000241517824 */ /* 0x000fe200078e0202 */
[----:B------:R-:W-:-:S02]  /*101c0*/  SHF.R.U64 R32, R32, 0x10, R33 ;  /* 0x0000001020207819 */ /* 0x000fc40000001221 */
[----:B------:R-:W-:Y:S01]  /*101d0*/  SHF.R.U64 R35, R46, 0x10, R47 ;  /* 0x000000102e237819 */ /* 0x000fe2000000122f */
[----:B------:R-:W-:Y:S01]  /*101e0*/  HADD2.F32 R90, -RZ, R90.H0_H0 ;  /* 0x2000005aff5a7230 */ /* 0x000fe20000004100 */
[----:B------:R-:W1:Y:S01]  /*101f0*/  LDS.128 R64, [R81+0xc400] ;  /* 0x00c4000051407984 */ /* 0x000e620000000c00 */
[----:B------:R-:W-:Y:S02]  /*10200*/  SHF.R.U32.HI R33, RZ, 0x10, R33 ;  /* 0x00000010ff217819 */ /* 0x000fe40000011621 */
[----:B------:R-:W-:-:S03]  /*10210*/  SHF.R.U32.HI R47, RZ, 0x10, R47 ;  /* 0x00000010ff2f7819 */ /* 0x000fc6000001162f */
[----:B------:R-:W-:Y:S02]  /*10220*/  HADD2.F32 R33, -RZ, R33.H0_H0 ;  /* 0x20000021ff217230 */ /* 0x000fe40000004100 */
[--C-:B0-----:R-:W-:Y:S02]  /*10230*/  HADD2.F32 R93, -RZ, R63.reuse.H0_H0 ;  /* 0x2000003fff5d7230 */ /* 0x101fe40000004100 */
[----:B------:R-:W-:Y:S02]  /*10240*/  HADD2.F32 R94, -RZ, R63.H1_H1 ;  /* 0x3000003fff5e7230 */ /* 0x000fe40000004100 */
[--C-:B------:R-:W-:Y:S02]  /*10250*/  HADD2.F32 R46, -RZ, R61.reuse.H0_H0 ;  /* 0x2000003dff2e7230 */ /* 0x100fe40000004100 */
[----:B------:R-:W-:Y:S02]  /*10260*/  HADD2.F32 R91, -RZ, R61.H1_H1 ;  /* 0x3000003dff5b7230 */ /* 0x000fe40000004100 */
[----:B------:R-:W-:-:S02]  /*10270*/  HADD2.F32 R61, -RZ, R60.H0_H0 ;  /* 0x2000003cff3d7230 */ /* 0x000fc40000004100 */
[--C-:B-1----:R-:W-:Y:S02]  /*10280*/  HADD2.F32 R63, -RZ, R65.reuse.H0_H0 ;  /* 0x20000041ff3f7230 */ /* 0x102fe40000004100 */
[----:B------:R-:W-:Y:S02]  /*10290*/  HADD2.F32 R100, -RZ, R65.H1_H1 ;  /* 0x30000041ff647230 */ /* 0x000fe40000004100 */
[----:B------:R-:W-:Y:S02]  /*102a0*/  HADD2.F32 R65, -RZ, R64.H0_H0 ;  /* 0x20000040ff417230 */ /* 0x000fe40000004100 */
[C---:B------:R-:W-:Y:S01]  /*102b0*/  FMUL.FTZ R103, R63.reuse, R95 ;  /* 0x0000005f3f677220 */ /* 0x040fe20000410000 */
[-C--:B------:R-:W-:Y:S01]  /*102c0*/  FMUL.FTZ R63, R63, R96.reuse ;  /* 0x000000603f3f7220 */ /* 0x080fe20000410000 */
[C---:B------:R-:W-:Y:S01]  /*102d0*/  FMUL.FTZ R106, R100.reuse, R45 ;  /* 0x0000002d646a7220 */ /* 0x040fe20000410000 */
[----:B------:R-:W-:Y:S01]  /*102e0*/  FMUL.FTZ R100, R100, R33 ;  /* 0x0000002164647220 */ /* 0x000fe20000410000 */
[----:B------:R-:W-:Y:S01]  /*102f0*/  FFMA.FTZ R103, R46, R96, -R103 ;  /* 0x000000602e677223 */ /* 0x000fe20000010867 */
[----:B------:R-:W-:-:S02]  /*10300*/  HADD2.F32 R96, -RZ, R99.H1_H1 ;  /* 0x30000063ff607230 */ /* 0x000fc40000004100 */
[----:B------:R-:W-:Y:S01]  /*10310*/  FFMA.FTZ R63, R46, R95, R63 ;  /* 0x0000005f2e3f7223 */ /* 0x000fe2000001003f */
[----:B------:R-:W-:Y:S01]  /*10320*/  FFMA.FTZ R46, R91, R33, -R106 ;  /* 0x000000215b2e7223 */ /* 0x000fe2000001086a */
[----:B------:R-:W-:Y:S02]  /*10330*/  HADD2.F32 R33, -RZ, R97.H0_H0 ;  /* 0x20000061ff217230 */ /* 0x000fe40000004100 */
[C---:B------:R-:W-:Y:S01]  /*10340*/  FMUL.FTZ R95, R65.reuse, R104 ;  /* 0x00000068415f7220 */ /* 0x040fe20000410000 */
[----:B------:R-:W-:Y:S01]  /*10350*/  FMUL.FTZ R106, R65, R96 ;  /* 0x00000060416a7220 */ /* 0x000fe20000410000 */
[----:B------:R-:W-:Y:S02]  /*10360*/  HADD2.F32 R102, -RZ, R67.H0_H0 ;  /* 0x20000043ff667230 */ /* 0x000fe40000004100 */
[----:B------:R-:W-:Y:S01]  /*10370*/  FFMA.FTZ R100, R91, R45, R100 ;  /* 0x0000002d5b647223 */ /* 0x000fe20000010064 */
[----:B------:R-:W-:Y:S02]  /*10380*/  HADD2.F32 R97, -RZ, R97.H1_H1 ;  /* 0x30000061ff617230 */ /* 0x000fe40000004100 */
[----:B------:R-:W-:Y:S01]  /*10390*/  FFMA.FTZ R65, R61, R104, -R106 ;  /* 0x000000683d417223 */ /* 0x000fe2000001086a */
[----:B------:R-:W-:-:S02]  /*103a0*/  HADD2.F32 R101, -RZ, R66.H0_H0 ;  /* 0x20000042ff657230 */ /* 0x000fc40000004100 */
[----:B------:R-:W-:Y:S01]  /*103b0*/  FFMA.FTZ R61, R61, R96, R95 ;  /* 0x000000603d3d7223 */ /* 0x000fe2000001005f */
[----:B------:R-:W-:Y:S02]  /*103c0*/  HADD2.F32 R99, -RZ, R99.H0_H0 ;  /* 0x20000063ff637230 */ /* 0x000fe40000004100 */
[C---:B------:R-:W-:Y:S01]  /*103d0*/  FMUL.FTZ R96, R102.reuse, R97 ;  /* 0x0000006166607220 */ /* 0x040fe20000410000 */
[----:B------:R-:W-:Y:S02]  /*103e0*/  HADD2.F32 R67, -RZ, R67.H1_H1 ;  /* 0x30000043ff437230 */ /* 0x000fe40000004100 */
[----:B------:R-:W-:Y:S01]  /*103f0*/  FMUL.FTZ R91, R101, R33 ;  /* 0x00000021655b7220 */ /* 0x000fe20000410000 */
[----:B------:R-:W-:Y:S02]  /*10400*/  HADD2.F32 R45, -RZ, R47.H0_H0 ;  /* 0x2000002fff2d7230 */ /* 0x000fe40000004100 */
[----:B------:R-:W-:Y:S01]  /*10410*/  FMUL.FTZ R102, R102, R99 ;  /* 0x0000006366667220 */ /* 0x000fe20000410000 */
[----:B------:R-:W-:-:S02]  /*10420*/  HADD2.F32 R92, -RZ, R62.H0_H0 ;  /* 0x2000003eff5c7230 */ /* 0x000fc40000004100 */
[-C--:B------:R-:W-:Y:S01]  /*10430*/  FMUL.FTZ R101, R101, R98.reuse ;  /* 0x0000006265657220 */ /* 0x080fe20000410000 */
[----:B------:R-:W-:Y:S02]  /*10440*/  HADD2.F32 R64, -RZ, R64.H1_H1 ;  /* 0x30000040ff407230 */ /* 0x000fe40000004100 */
[----:B------:R-:W-:Y:S01]  /*10450*/  FMUL.FTZ R95, R67, R45 ;  /* 0x0000002d435f7220 */ /* 0x000fe20000410000 */
[----:B------:R-:W-:Y:S01]  /*10460*/  FFMA.FTZ R47, R93, R97, R102 ;  /* 0x000000615d2f7223 */ /* 0x000fe20000010066 */
[C---:B------:R-:W-:Y:S01]  /*10470*/  FFMA.FTZ R91, R92.reuse, R98, -R91 ;  /* 0x000000625c5b7223 */ /* 0x040fe2000001085b */
[----:B------:R-:W-:Y:S01]  /*10480*/  FFMA.FTZ R92, R92, R33, R101 ;  /* 0x000000215c5c7223 */ /* 0x000fe20000010065 */
[-C--:B------:R-:W-:Y:S01]  /*10490*/  FMUL.FTZ R97, R67, R90.reuse ;  /* 0x0000005a43617220 */ /* 0x080fe20000410000 */
[----:B------:R-:W-:Y:S01]  /*104a0*/  FFMA.FTZ R33, R93, R99, -R96 ;  /* 0x000000635d217223 */ /* 0x000fe20000010860 */
[----:B------:R-:W-:Y:S01]  /*104b0*/  FFMA.FTZ R90, R94, R90, -R95 ;  /* 0x0000005a5e5a7223 */ /* 0x000fe2000001085f */
[----:B------:R-:W-:-:S02]  /*104c0*/  HADD2.F32 R66, -RZ, R66.H1_H1 ;  /* 0x30000042ff427230 */ /* 0x000fc40000004100 */
[----:B------:R-:W-:Y:S01]  /*104d0*/  FFMA.FTZ R94, R94, R45, R97 ;  /* 0x0000002d5e5e7223 */ /* 0x000fe20000010061 */
[----:B------:R-:W-:Y:S02]  /*104e0*/  HADD2.F32 R93, -RZ, R44.H0_H0 ;  /* 0x2000002cff5d7230 */ /* 0x000fe40000004100 */
[----:B------:R-:W-:Y:S02]  /*104f0*/  HADD2.F32 R95, -RZ, R35.H0_H0 ;  /* 0x20000023ff5f7230 */ /* 0x000fe40000004100 */
[----:B------:R-:W-:Y:S02]  /*10500*/  HADD2.F32 R67, -RZ, R32.H0_H0 ;  /* 0x20000020ff437230 */ /* 0x000fe40000004100 */
[----:B------:R-:W-:Y:S01]  /*10510*/  FMUL.FTZ R45, R64, R93 ;  /* 0x0000005d402d7220 */ /* 0x000fe20000410000 */
[----:B------:R-:W-:Y:S02]  /*10520*/  HADD2.F32 R35, -RZ, R34.H0_H0 ;  /* 0x20000022ff237230 */ /* 0x000fe40000004100 */
[----:B------:R-:W-:Y:S01]  /*10530*/  FMUL.FTZ R97, R66, R95 ;  /* 0x0000005f42617220 */ /* 0x000fe20000410000 */
[----:B------:R-:W-:-:S02]  /*10540*/  HADD2.F32 R60, -RZ, R60.H1_H1 ;  /* 0x3000003cff3c7230 */ /* 0x000fc40000004100 */
[----:B------:R-:W-:Y:S01]  /*10550*/  FMUL.FTZ R64, R64, R67 ;  /* 0x0000004340407220 */ /* 0x000fe20000410000 */
[----:B------:R-:W-:Y:S02]  /*10560*/  HADD2.F32 R62, -RZ, R62.H1_H1 ;  /* 0x3000003eff3e7230 */ /* 0x000fe40000004100 */
[----:B------:R-:W-:Y:S01]  /*10570*/  FMUL.FTZ R66, R66, R35 ;  /* 0x0000002342427220 */ /* 0x000fe20000410000 */
[----:B------:R-:W-:Y:S01]  /*10580*/  F2FP.F16.F32.PACK_AB R47, R94, R47 ;  /* 0x0000002f5e2f723e */ /* 0x000fe200000000ff */
[C---:B------:R-:W-:Y:S01]  /*10590*/  FFMA.FTZ R32, R60.reuse, R67, -R45 ;  /* 0x000000433c207223 */ /* 0x040fe2000001082d */
[----:B------:R-:W-:Y:S01]  /*105a0*/  FFMA.FTZ R44, R60, R93, R64 ;  /* 0x0000005d3c2c7223 */ /* 0x000fe20000010040 */
[C---:B------:R-:W-:Y:S01]  /*105b0*/  FFMA.FTZ R34, R62.reuse, R35, -R97 ;  /* 0x000000233e227223 */ /* 0x040fe20000010861 */
[----:B------:R-:W-:Y:S01]  /*105c0*/  FFMA.FTZ R95, R62, R95, R66 ;  /* 0x0000005f3e5f7223 */ /* 0x000fe20000010042 */
[----:B------:R-:W-:Y:S02]  /*105d0*/  F2FP.F16.F32.PACK_AB R35, R90, R33 ;  /* 0x000000215a23723e */ /* 0x000fe400000000ff */
[----:B------:R-:W-:-:S02]  /*105e0*/  F2FP.F16.F32.PACK_AB R33, R46, R103 ;  /* 0x000000672e21723e */ /* 0x000fc400000000ff */
[----:B------:R-:W-:Y:S02]  /*105f0*/  F2FP.F16.F32.PACK_AB R32, R32, R65 ;  /* 0x000000412020723e */ /* 0x000fe400000000ff */
[----:B------:R-:W-:Y:S02]  /*10600*/  F2FP.F16.F32.PACK_AB R34, R34, R91 ;  /* 0x0000005b2222723e */ /* 0x000fe400000000ff */
[----:B------:R-:W-:Y:S02]  /*10610*/  F2FP.F16.F32.PACK_AB R45, R100, R63 ;  /* 0x0000003f642d723e */ /* 0x000fe400000000ff */
[----:B------:R-:W-:Y:S01]  /*10620*/  F2FP.F16.F32.PACK_AB R44, R44, R61 ;  /* 0x0000003d2c2c723e */ /* 0x000fe200000000ff */
[----:B------:R1:W-:Y:S01]  /*10630*/  STS.128 [R80+0xc400], R32 ;  /* 0x00c4002050007388 */ /* 0x0003e20000000c00 */
[----:B------:R-:W-:-:S05]  /*10640*/  F2FP.F16.F32.PACK_AB R46, R95, R92 ;  /* 0x0000005c5f2e723e */ /* 0x000fca00000000ff */
[----:B------:R1:W-:Y:S02]  /*10650*/  STS.128 [R81+0xc400], R44 ;  /* 0x00c4002c51007388 */ /* 0x0003e40000000c00 */
.L_x_2826:
[----:B------:R-:W-:Y:S05]  /*10660*/  BSYNC B2 ;  /* 0x0000000000027941 */ /* 0x000fea0003800000 */
.L_x_2825:
[----:B------:R-:W-:Y:S04]  /*10670*/  BSSY B2, `(.L_x_2827) ;  /* 0x0000061000027945 */ /* 0x000fe80003800000 */
[----:B------:R-:W-:Y:S05]  /*10680*/  @P1 BRA `(.L_x_2828) ;  /* 0x00000004007c1947 */ /* 0x000fea0003800000 */
[----:B------:R-:W2:Y:S01]  /*10690*/  LDL R93, [R1+0x48] ;  /* 0x00004800015d7983 */ /* 0x000ea20000100800 */
[----:B-1----:R-:W-:Y:S01]  /*106a0*/  LEA.HI R32, R70, R166, RZ, 0x1d ;  /* 0x000000a646207211 */ /* 0x002fe200078fe8ff */
[----:B------:R-:W-:Y:S01]  /*106b0*/  HADD2.F32 R90, -RZ, R86.H1_H1 ;  /* 0x30000056ff5a7230 */ /* 0x000fe20000004100 */
[----:B------:R-:W-:Y:S01]  /*106c0*/  SHF.R.U64 R28, R28, 0x10, R29 ;  /* 0x000000101c1c7819 */ /* 0x000fe2000000121d */
[----:B------:R-:W-:Y:S01]  /*106d0*/  HADD2.F32 R80, -RZ, R88.H1_H1 ;  /* 0x30000058ff507230 */ /* 0x000fe20000004100 */
[----:B------:R-:W-:Y:S01]  /*106e0*/  SHF.R.S32.HI R33, RZ, 0x1f, R32 ;  /* 0x0000001fff217819 */ /* 0x000fe20000011420 */
        /* <DEDUP_REMOVED lines=15> */
[----:B------:R-:W-:Y:S01]  /*107e0*/  SHF.R.U32.HI R42, RZ, 0x10, R43 ;  /* 0x00000010ff2a7819 */ /* 0x000fe2000001162b */
[----:B------:R-:W-:Y:S01]  /*107f0*/  HADD2.F32 R40, -RZ, R40.H0_H0 ;  /* 0x20000028ff287230 */ /* 0x000fe20000004100 */
[----:B------:R-:W-:Y:S02]  /*10800*/  SHF.R.U32.HI R81, RZ, 0x10, R41 ;  /* 0x00000010ff517819 */ /* 0x000fe40000011629 */
[----:B------:R-:W1:Y:S01]  /*10810*/  LDS.128 R44, [R60+0xc400] ;  /* 0x00c400003c2c7984 */ /* 0x000e620000000c00 */
[----:B------:R-:W-:Y:S02]  /*10820*/  HADD2.F32 R42, -RZ, R42.H0_H0 ;  /* 0x2000002aff2a7230 */ /* 0x000fe40000004100 */
[----:B------:R-:W-:-:S02]  /*10830*/  HADD2.F32 R81, -RZ, R81.H0_H0 ;  /* 0x20000051ff517230 */ /* 0x000fc40000004100 */
[--C-:B-1----:R-:W-:Y:S02]  /*10840*/  HADD2.F32 R43, -RZ, R45.reuse.H0_H0 ;  /* 0x2000002dff2b7230 */ /* 0x102fe40000004100 */
[----:B------:R-:W-:Y:S02]  /*10850*/  HADD2.F32 R66, -RZ, R45.H1_H1 ;  /* 0x3000002dff427230 */ /* 0x000fe40000004100 */
[----:B------:R-:W-:Y:S02]  /*10860*/  HADD2.F32 R67, -RZ, R44.H0_H0 ;  /* 0x2000002cff437230 */ /* 0x000fe40000004100 */
[C---:B------:R-:W-:Y:S01]  /*10870*/  FMUL.FTZ R92, R43.reuse, R90 ;  /* 0x0000005a2b5c7220 */ /* 0x040fe20000410000 */
[----:B------:R-:W-:Y:S01]  /*10880*/  FMUL.FTZ R94, R43, R80 ;  /* 0x000000502b5e7220 */ /* 0x000fe20000410000 */
[----:B------:R-:W-:Y:S02]  /*10890*/  HADD2.F32 R64, -RZ, R46.H0_H0 ;  /* 0x2000002eff407230 */ /* 0x000fe40000004100 */
[----:B------:R-:W-:-:S02]  /*108a0*/  HADD2.F32 R62, -RZ, R47.H0_H0 ;  /* 0x2000002fff3e7230 */ /* 0x000fc40000004100 */
[----:B------:R-:W-:Y:S02]  /*108b0*/  HADD2.F32 R47, -RZ, R47.H1_H1 ;  /* 0x3000002fff2f7230 */ /* 0x000fe40000004100 */
[----:B------:R-:W-:Y:S02]  /*108c0*/  HADD2.F32 R44, -RZ, R44.H1_H1 ;  /* 0x3000002cff2c7230 */ /* 0x000fe40000004100 */
[----:B------:R-:W-:Y:S01]  /*108d0*/  HADD2.F32 R46, -RZ, R46.H1_H1 ;  /* 0x3000002eff2e7230 */ /* 0x000fe20000004100 */
[----:B--2---:R-:W1:Y:S02]  /*108e0*/  LDS.128 R32, [R93] ;  /* 0x000000005d207984 */ /* 0x004e640000000c00 */
[--C-:B-1----:R-:W-:Y:S02]  /*108f0*/  HADD2.F32 R65, -RZ, R33.reuse.H0_H0 ;  /* 0x20000021ff417230 */ /* 0x102fe40000004100 */
[----:B------:R-:W-:Y:S02]  /*10900*/  HADD2.F32 R63, -RZ, R33.H1_H1 ;  /* 0x30000021ff3f7230 */ /* 0x000fe40000004100 */
[----:B0-----:R-:W-:-:S02]  /*10910*/  HADD2.F32 R61, -RZ, R32.H0_H0 ;  /* 0x20000020ff3d7230 */ /* 0x001fc40000004100 */
[C---:B------:R-:W-:Y:S01]  /*10920*/  FFMA.FTZ R43, R65.reuse, R80, -R92 ;  /* 0x00000050412b7223 */ /* 0x040fe2000001085c */
[----:B------:R-:W-:Y:S02]  /*10930*/  HADD2.F32 R80, -RZ, R91.H0_H0 ;  /* 0x2000005bff507230 */ /* 0x000fe40000004100 */
[CC--:B------:R-:W-:Y:S01]  /*10940*/  FMUL.FTZ R92, R66.reuse, R81.reuse ;  /* 0x00000051425c7220 */ /* 0x0c0fe20000410000 */
[----:B------:R-:W-:Y:S01]  /*10950*/  FFMA.FTZ R45, R65, R90, R94 ;  /* 0x0000005a412d7223 */ /* 0x000fe2000001005e */
[----:B------:R-:W-:Y:S02]  /*10960*/  HADD2.F32 R90, -RZ, R87.H0_H0 ;  /* 0x20000057ff5a7230 */ /* 0x000fe40000004100 */
[-C--:B------:R-:W-:Y:S01]  /*10970*/  FMUL.FTZ R94, R66, R80.reuse ;  /* 0x00000050425e7220 */ /* 0x080fe20000410000 */
[----:B------:R-:W-:Y:S01]  /*10980*/  FFMA.FTZ R66, R63, R80, -R92 ;  /* 0x000000503f427223 */ /* 0x000fe2000001085c */
[C---:B------:R-:W-:Y:S01]  /*10990*/  FMUL.FTZ R92, R67.reuse, R86 ;  /* 0x00000056435c7220 */ /* 0x040fe20000410000 */
[----:B------:R-:W-:Y:S01]  /*109a0*/  FMUL.FTZ R67, R67, R88 ;  /* 0x0000005843437220 */ /* 0x000fe20000410000 */
[----:B------:R-:W-:Y:S01]  /*109b0*/  FFMA.FTZ R80, R63, R81, R94 ;  /* 0x000000513f507223 */ /* 0x000fe2000001005e */
[----:B------:R-:W-:-:S02]  /*109c0*/  HADD2.F32 R65, -RZ, R89.H0_H0 ;  /* 0x20000059ff417230 */ /* 0x000fc40000004100 */
[C---:B------:R-:W-:Y:S01]  /*109d0*/  FFMA.FTZ R63, R61.reuse, R88, -R92 ;  /* 0x000000583d3f7223 */ /* 0x040fe2000001085c */
[----:B------:R-:W-:Y:S02]  /*109e0*/  HADD2.F32 R33, -RZ, R34.H0_H0 ;  /* 0x20000022ff217230 */ /* 0x000fe40000004100 */
[----:B------:R-:W-:Y:S01]  /*109f0*/  FFMA.FTZ R61, R61, R86, R67 ;  /* 0x000000563d3d7223 */ /* 0x000fe20000010043 */
[C---:B------:R-:W-:Y:S01]  /*10a00*/  FMUL.FTZ R86, R64.reuse, R90 ;  /* 0x0000005a40567220 */ /* 0x040fe20000410000 */
[----:B------:R-:W-:Y:S02]  /*10a10*/  HADD2.F32 R87, -RZ, R87.H1_H1 ;  /* 0x30000057ff577230 */ /* 0x000fe40000004100 */
[-C--:B------:R-:W-:Y:S01]  /*10a20*/  FMUL.FTZ R88, R64, R65.reuse ;  /* 0x0000004140587220 */ /* 0x080fe20000410000 */
[----:B------:R-:W-:Y:S02]  /*10a30*/  HADD2.F32 R89, -RZ, R89.H1_H1 ;  /* 0x30000059ff597230 */ /* 0x000fe40000004100 */
[----:B------:R-:W-:Y:S01]  /*10a40*/  FFMA.FTZ R64, R33, R65, -R86 ;  /* 0x0000004121407223 */ /* 0x000fe20000010856 */
[----:B------:R-:W-:-:S02]  /*10a50*/  HADD2.F32 R41, -RZ, R35.H0_H0 ;  /* 0x20000023ff297230 */ /* 0x000fc40000004100 */
[C---:B------:R-:W-:Y:S01]  /*10a60*/  FMUL.FTZ R86, R62.reuse, R87 ;  /* 0x000000573e567220 */ /* 0x040fe20000410000 */
[----:B------:R-:W-:Y:S02]  /*10a70*/  HADD2.F32 R35, -RZ, R35.H1_H1 ;  /* 0x30000023ff237230 */ /* 0x000fe40000004100 */
[-C--:B------:R-:W-:Y:S01]  /*10a80*/  FMUL.FTZ R62, R62, R89.reuse ;  /* 0x000000593e3e7220 */ /* 0x080fe20000410000 */
[----:B------:R-:W-:Y:S01]  /*10a90*/  FFMA.FTZ R88, R33, R90, R88 ;  /* 0x0000005a21587223 */ /* 0x000fe20000010058 */
[----:B------:R-:W-:Y:S01]  /*10aa0*/  FFMA.FTZ R86, R41, R89, -R86 ;  /* 0x0000005929567223 */ /* 0x000fe20000010856 */
[----:B------:R-:W-:Y:S01]  /*10ab0*/  FMUL.FTZ R90, R47, R42 ;  /* 0x0000002a2f5a7220 */ /* 0x000fe20000410000 */
[----:B------:R-:W-:Y:S01]  /*10ac0*/  FFMA.FTZ R62, R41, R87, R62 ;  /* 0x00000057293e7223 */ /* 0x000fe2000001003e */
[-C--:B------:R-:W-:Y:S01]  /*10ad0*/  FMUL.FTZ R92, R47, R40.reuse ;  /* 0x000000282f5c7220 */ /* 0x080fe20000410000 */
[----:B------:R-:W-:Y:S02]  /*10ae0*/  HADD2.F32 R33, -RZ, R29.H0_H0 ;  /* 0x2000001dff217230 */ /* 0x000fe40000004100 */
[----:B------:R-:W-:Y:S01]  /*10af0*/  FFMA.FTZ R65, R35, R40, -R90 ;  /* 0x0000002823417223 */ /* 0x000fe2000001085a */
[----:B------:R-:W-:-:S02]  /*10b00*/  HADD2.F32 R41, -RZ, R31.H0_H0 ;  /* 0x2000001fff297230 */ /* 0x000fc40000004100 */
[----:B------:R-:W-:Y:S01]  /*10b10*/  FFMA.FTZ R67, R35, R42, R92 ;  /* 0x0000002a23437223 */ /* 0x000fe2000001005c */
        /* <DEDUP_REMOVED lines=22> */
.L_x_2828:
[----:B------:R-:W-:Y:S05]  /*10c80*/  BSYNC B2 ;  /* 0x0000000000027941 */ /* 0x000fea0003800000 */
.L_x_2827:
[----:B------:R-:W-:Y:S05]  /*10c90*/  @P2 BRA `(.L_x_2824) ;  /* 0x00000004007c2947 */ /* 0x000fea0003800000 */
[----:B------:R-:W3:Y:S01]  /*10ca0*/  LDL R67, [R1+0x40] ;  /* 0x0000400001437983 */ /* 0x000ee20000100800 */
[----:B------:R-:W-:Y:S01]  /*10cb0*/  LEA.HI R70, R70, R167, RZ, 0x1d ;  /* 0x000000a746467211 */ /* 0x000fe200078fe8ff */
[----:B-1----:R-:W-:Y:S01]  /*10cc0*/  HADD2.F32 R47, -RZ, R76.H1_H1 ;  /* 0x3000004cff2f7230 */ /* 0x002fe20000004100 */
[--C-:B------:R-:W-:Y:S01]  /*10cd0*/  SHF.R.U64 R24, R24, 0x10, R25.reuse ;  /* 0x0000001018187819 */ /* 0x100fe20000001219 */
[----:B------:R-:W-:Y:S01]  /*10ce0*/  HADD2.F32 R46, -RZ, R78.H1_H1 ;  /* 0x3000004eff2e7230 */ /* 0x000fe20000004100 */
[----:B--2---:R-:W-:Y:S01]  /*10cf0*/  SHF.R.S32.HI R29, RZ, 0x1f, R70 ;  /* 0x0000001fff1d7819 */ /* 0x004fe20000011446 */
[----:B------:R-:W-:Y:S01]  /*10d00*/  IMAD.SHL.U32 R28, R70, 0x8, RZ ;  /* 0x00000008461c7824 */ /* 0x000fe200078e00ff */
[----:B------:R-:W-:Y:S01]  /*10d10*/  SHF.R.U32.HI R62, RZ, 0x10, R25 ;  /* 0x00000010ff3e7819 */ /* 0x000fe20000011619 */
[----:B------:R-:W-:Y:S01]  /*10d20*/  HADD2.F32 R76, -RZ, R76.H0_H0 ;  /* 0x2000004cff4c7230 */ /* 0x000fe20000004100 */
[----:B------:R-:W-:Y:S01]  /*10d30*/  LEA.HI R70, R29, R70, RZ, 0x3 ;  /* 0x000000461d467211 */ /* 0x000fe200078f18ff */
[----:B------:R-:W-:Y:S01]  /*10d40*/  HADD2.F32 R78, -RZ, R78.H0_H0 ;  /* 0x2000004eff4e7230 */ /* 0x000fe20000004100 */
[----:B------:R-:W-:Y:S01]  /*10d50*/  LOP3.LUT R29, R181, 0x38, R28, 0xf8, !PT ;  /* 0x00000038b51d7812 */ /* 0x000fe200078ef81c */
[----:B------:R-:W-:Y:S01]  /*10d60*/  HADD2.F32 R24, -RZ, R24.H0_H0 ;  /* 0x20000018ff187230 */ /* 0x000fe20000004100 */
[----:B------:R-:W-:-:S02]  /*10d70*/  SHF.L.U32 R70, R70, 0xa, RZ ;  /* 0x0000000a46467819 */ /* 0x000fc400000006ff */
[----:B------:R-:W-:Y:S02]  /*10d80*/  LOP3.LUT R32, R29, R182, RZ, 0x3c, !PT ;  /* 0x000000b61d207212 */ /* 0x000fe400078e3cff */
[----:B------:R-:W-:Y:S02]  /*10d90*/  LOP3.LUT R70, R70, 0x7fffe000, RZ, 0xc0, !PT ;  /* 0x7fffe00046467812 */ /* 0x000fe400078ec0ff */
[----:B------:R-:W-:Y:S02]  /*10da0*/  SHF.R.U64 R25, R26, 0x10, R27 ;  /* 0x000000101a197819 */ /* 0x000fe4000000121b */
[----:B------:R-:W-:Y:S02]  /*10db0*/  IADD3 R33, R32, R70, R183 ;  /* 0x0000004620217210 */ /* 0x000fe40007ffe0b7 */
[--C-:B------:R-:W-:Y:S01]  /*10dc0*/  SHF.R.U64 R26, R38, 0x10, R39.reuse ;  /* 0x00000010261a7819 */ /* 0x100fe20000001227 */
[----:B------:R-:W-:Y:S01]  /*10dd0*/  HADD2.F32 R25, -RZ, R25.H0_H0 ;  /* 0x20000019ff197230 */ /* 0x000fe20000004100 */
[----:B------:R-:W-:Y:S01]  /*10de0*/  SHF.R.U32.HI R65, RZ, 0x10, R39 ;  /* 0x00000010ff417819 */ /* 0x000fe20000011627 */
[----:B------:R-:W-:Y:S01]  /*10df0*/  IMAD R40, R33, 0x2, R2 ;  /* 0x0000000221287824 */ /* 0x000fe200078e0202 */
[----:B------:R-:W-:-:S02]  /*10e00*/  SHF.R.U32.HI R60, RZ, 0x10, R37 ;  /* 0x00000010ff3c7819 */ /* 0x000fc40000011625 */
[----:B------:R-:W-:Y:S02]  /*10e10*/  SHF.R.U32.HI R66, RZ, 0x10, R27 ;  /* 0x00000010ff427819 */ /* 0x000fe4000001161b */
[----:B------:R-:W1:Y:S01]  /*10e20*/  LDS.128 R32, [R40+0xc400] ;  /* 0x00c4000028207984 */ /* 0x000e620000000c00 */
[----:B------:R-:W-:Y:S01]  /*10e30*/  HADD2.F32 R60, -RZ, R60.H0_H0 ;  /* 0x2000003cff3c7230 */ /* 0x000fe20000004100 */
[----:B------:R-:W-:-:S05]  /*10e40*/  SHF.R.U64 R36, R36, 0x10, R37 ;  /* 0x0000001024247819 */ /* 0x000fca0000001225 */
[----:B------:R-:W-:Y:S02]  /*10e50*/  HADD2.F32 R36, -RZ, R36.H0_H0 ;  /* 0x20000024ff247230 */ /* 0x000fe40000004100 */
[----:B-1----:R-:W-:Y:S02]  /*10e60*/  HADD2.F32 R43, -RZ, R33.H1_H1 ;  /* 0x30000021ff2b7230 */ /* 0x002fe40000004100 */
[----:B------:R-:W-:Y:S02]  /*10e70*/  HADD2.F32 R27, -RZ, R32.H1_H1 ;  /* 0x30000020ff1b7230 */ /* 0x000fe40000004100 */
[----:B------:R-:W-:Y:S02]  /*10e80*/  HADD2.F32 R44, -RZ, R34.H0_H0 ;  /* 0x20000022ff2c7230 */ /* 0x000fe40000004100 */
[--C-:B------:R-:W-:Y:S02]  /*10e90*/  HADD2.F32 R45, -RZ, R35.reuse.H0_H0 ;  /* 0x20000023ff2d7230 */ /* 0x100fe40000004100 */
[----:B------:R-:W-:-:S02]  /*10ea0*/  HADD2.F32 R35, -RZ, R35.H1_H1 ;  /* 0x30000023ff237230 */ /* 0x000fc40000004100 */
[----:B------:R-:W-:Y:S01]  /*10eb0*/  HADD2.F32 R34, -RZ, R34.H1_H1 ;  /* 0x30000022ff227230 */ /* 0x000fe20000004100 */
[----:B---3--:R-:W1:Y:S02]  /*10ec0*/  LDS.128 R28, [R67] ;  /* 0x00000000431c7984 */ /* 0x008e640000000c00 */
[--C-:B-1----:R-:W-:Y:S02]  /*10ed0*/  HADD2.F32 R38, -RZ, R29.reuse.H0_H0 ;  /* 0x2000001dff267230 */ /* 0x102fe40000004100 */
[----:B------:R-:W-:Y:S02]  /*10ee0*/  HADD2.F32 R39, -RZ, R29.H1_H1 ;  /* 0x3000001dff277230 */ /* 0x000fe40000004100 */
[----:B------:R-:W-:Y:S02]  /*10ef0*/  HADD2.F32 R29, -RZ, R33.H0_H0 ;  /* 0x20000021ff1d7230 */ /* 0x000fe40000004100 */
[----:B------:R-:W-:Y:S02]  /*10f00*/  HADD2.F32 R33, -RZ, R32.H0_H0 ;  /* 0x20000020ff217230 */ /* 0x000fe40000004100 */
[----:B------:R-:W-:-:S02]  /*10f10*/  HADD2.F32 R37, -RZ, R28.H0_H0 ;  /* 0x2000001cff257230 */ /* 0x000fc40000004100 */
[CC--:B0-----:R-:W-:Y:S01]  /*10f20*/  FMUL.FTZ R61, R29.reuse, R47.reuse ;  /* 0x0000002f1d3d7220 */ /* 0x0c1fe20000410000 */
[-C--:B------:R-:W-:Y:S01]  /*10f30*/  FMUL.FTZ R63, R29, R46.reuse ;  /* 0x0000002e1d3f7220 */ /* 0x080fe20000410000 */
[----:B------:R-:W-:Y:S02]  /*10f40*/  HADD2.F32 R41, -RZ, R30.H0_H0 ;  /* 0x2000001eff297230 */ /* 0x000fe40000004100 */
[C---:B------:R-:W-:Y:S01]  /*10f50*/  FFMA.FTZ R29, R38.reuse, R46, -R61 ;  /* 0x0000002e261d7223 */ /* 0x040fe2000001083d */
[----:B------:R-:W-:Y:S02]  /*10f60*/  HADD2.F32 R46, -RZ, R62.H0_H0 ;  /* 0x2000003eff2e7230 */ /* 0x000fe40000004100 */
[----:B------:R-:W-:Y:S01]  /*10f70*/  FMUL.FTZ R62, R43, R60 ;  /* 0x0000003c2b3e7220 */ /* 0x000fe20000410000 */
[----:B------:R-:W-:Y:S01]  /*10f80*/  FFMA.FTZ R32, R38, R47, R63 ;  /* 0x0000002f26207223 */ /* 0x000fe2000001003f */
[C---:B------:R-:W-:Y:S01]  /*10f90*/  FMUL.FTZ R38, R33.reuse, R76 ;  /* 0x0000004c21267220 */ /* 0x040fe20000410000 */
[----:B------:R-:W-:Y:S01]  /*10fa0*/  FMUL.FTZ R47, R33, R78 ;  /* 0x0000004e212f7220 */ /* 0x000fe20000410000 */
[----:B------:R-:W-:Y:S01]  /*10fb0*/  FMUL.FTZ R64, R43, R46 ;  /* 0x0000002e2b407220 */ /* 0x000fe20000410000 */
[----:B------:R-:W-:-:S02]  /*10fc0*/  HADD2.F32 R43, -RZ, R77.H0_H0 ;  /* 0x2000004dff2b7230 */ /* 0x000fc40000004100 */
[----:B------:R-:W-:Y:S01]  /*10fd0*/  FFMA.FTZ R78, R37, R78, -R38 ;  /* 0x0000004e254e7223 */ /* 0x000fe20000010826 */
[--C-:B------:R-:W-:Y:S02]  /*10fe0*/  HADD2.F32 R33, -RZ, R79.reuse.H0_H0 ;  /* 0x2000004fff217230 */ /* 0x100fe40000004100 */
[----:B------:R-:W-:Y:S01]  /*10ff0*/  FFMA.FTZ R62, R39, R46, -R62 ;  /* 0x0000002e273e7223 */ /* 0x000fe2000001083e */
[----:B------:R-:W-:Y:S02]  /*11000*/  HADD2.F32 R79, -RZ, R79.H1_H1 ;  /* 0x3000004fff4f7230 */ /* 0x000fe40000004100 */
[----:B------:R-:W-:Y:S01]  /*11010*/  FMUL.FTZ R38, R44, R43 ;  /* 0x0000002b2c267220 */ /* 0x000fe20000410000 */
[----:B------:R-:W-:Y:S02]  /*11020*/  HADD2.F32 R77, -RZ, R77.H1_H1 ;  /* 0x3000004dff4d7230 */ /* 0x000fe40000004100 */
[----:B------:R-:W-:Y:S01]  /*11030*/  FFMA.FTZ R47, R37, R76, R47 ;  /* 0x0000004c252f7223 */ /* 0x000fe2000001002f */
[----:B------:R-:W-:-:S02]  /*11040*/  HADD2.F32 R42, -RZ, R31.H0_H0 ;  /* 0x2000001fff2a7230 */ /* 0x000fc40000004100 */
[----:B------:R-:W-:Y:S01]  /*11050*/  FFMA.FTZ R39, R39, R60, R64 ;  /* 0x0000003c27277223 */ /* 0x000fe20000010040 */
[-C--:B------:R-:W-:Y:S01]  /*11060*/  FMUL.FTZ R46, R44, R33.reuse ;  /* 0x000000212c2e7220 */ /* 0x080fe20000410000 */
[----:B------:R-:W-:Y:S01]  /*11070*/  FFMA.FTZ R37, R41, R33, -R38 ;  /* 0x0000002129257223 */ /* 0x000fe20000010826 */
[----:B------:R-:W-:Y:S02]  /*11080*/  HADD2.F32 R44, -RZ, R65.H0_H0 ;  /* 0x20000041ff2c7230 */ /* 0x000fe40000004100 */
[C---:B------:R-:W-:Y:S01]  /*11090*/  FMUL.FTZ R33, R45.reuse, R77 ;  /* 0x0000004d2d217220 */ /* 0x040fe20000410000 */
[----:B------:R-:W-:Y:S02]  /*110a0*/  HADD2.F32 R38, -RZ, R66.H0_H0 ;  /* 0x20000042ff267230 */ /* 0x000fe40000004100 */
[-C--:B------:R-:W-:Y:S01]  /*110b0*/  FMUL.FTZ R60, R45, R79.reuse ;  /* 0x0000004f2d3c7220 */ /* 0x080fe20000410000 */
[----:B------:R-:W-:Y:S02]  /*110c0*/  HADD2.F32 R31, -RZ, R31.H1_H1 ;  /* 0x3000001fff1f7230 */ /* 0x000fe40000004100 */
[C---:B------:R-:W-:Y:S01]  /*110d0*/  FFMA.FTZ R79, R42.reuse, R79, -R33 ;  /* 0x0000004f2a4f7223 */ /* 0x040fe20000010821 */
[C---:B------:R-:W-:Y:S01]  /*110e0*/  FMUL.FTZ R64, R35.reuse, R44 ;  /* 0x0000002c23407220 */ /* 0x040fe20000410000 */
[----:B------:R-:W-:Y:S01]  /*110f0*/  FFMA.FTZ R60, R42, R77, R60 ;  /* 0x0000004d2a3c7223 */ /* 0x000fe2000001003c */
[----:B------:R-:W-:Y:S01]  /*11100*/  FMUL.FTZ R42, R35, R38 ;  /* 0x00000026232a7220 */ /* 0x000fe20000410000 */
[----:B------:R-:W-:-:S02]  /*11110*/  HADD2.F32 R33, -RZ, R26.H0_H0 ;  /* 0x2000001aff217230 */ /* 0x000fc40000004100 */
[----:B------:R-:W-:Y:S01]  /*11120*/  FFMA.FTZ R46, R41, R43, R46 ;  /* 0x0000002b292e7223 */ /* 0x000fe2000001002e */
[----:B------:R-:W-:Y:S02]  /*11130*/  HADD2.F32 R28, -RZ, R28.H1_H1 ;  /* 0x3000001cff1c7230 */ /* 0x000fe40000004100 */
[C---:B------:R-:W-:Y:S01]  /*11140*/  FFMA.FTZ R64, R31.reuse, R38, -R64 ;  /* 0x000000261f407223 */ /* 0x040fe20000010840 */
[----:B------:R-:W-:Y:S02]  /*11150*/  HADD2.F32 R30, -RZ, R30.H1_H1 ;  /* 0x3000001eff1e7230 */ /* 0x000fe40000004100 */
[----:B------:R-:W-:Y:S01]  /*11160*/  FFMA.FTZ R43, R31, R44, R42 ;  /* 0x0000002c1f2b7223 */ /* 0x000fe2000001002a */
[C---:B------:R-:W-:Y:S01]  /*11170*/  FMUL.FTZ R31, R27.reuse, R36 ;  /* 0x000000241b1f7220 */ /* 0x040fe20000410000 */
[C---:B------:R-:W-:Y:S01]  /*11180*/  FMUL.FTZ R41, R34.reuse, R33 ;  /* 0x0000002122297220 */ /* 0x040fe20000410000 */
[-C--:B------:R-:W-:Y:S01]  /*11190*/  FMUL.FTZ R27, R27, R24.reuse ;  /* 0x000000181b1b7220 */ /* 0x080fe20000410000 */
[-C--:B------:R-:W-:Y:S01]  /*111a0*/  FMUL.FTZ R34, R34, R25.reuse ;  /* 0x0000001922227220 */ /* 0x080fe20000410000 */
[----:B------:R-:W-:Y:S01]  /*111b0*/  FFMA.FTZ R35, R28, R24, -R31 ;  /* 0x000000181c237223 */ /* 0x000fe2000001081f */
[----:B------:R-:W-:Y:S01]  /*111c0*/  FFMA.FTZ R26, R30, R25, -R41 ;  /* 0x000000191e1a7223 */ /* 0x000fe20000010829 */
        /* <DEDUP_REMOVED lines=12> */
.L_x_2824:
[----:B------:R-:W-:Y:S05]  /*11290*/  BSYNC B1 ;  /* 0x0000000000017941 */ /* 0x000fea0003800000 */
.L_x_2823:
[----:B---3--:R-:W-:-:S05]  /*112a0*/  VIADD R24, R170, 0x40 ;  /* 0x00000040aa187836 */ /* 0x008fca0000000000 */
        /* <DEDUP_REMOVED lines=25> */
[----:B-1----:R-:W-:Y:S02]  /*11440*/  SHF.R.U64 R47, R4, 0x10, R5 ;  /* 0x00000010042f7819 */ /* 0x002fe40000001205 */
[----:B------:R-:W-:Y:S02]  /*11450*/  IADD3 R29, R29, R28, R184 ;  /* 0x0000001c1d1d7210 */ /* 0x000fe40007ffe0b8 */
[----:B------:R-:W-:Y:S02]  /*11460*/  SHF.R.U32.HI R49, RZ, 0x10, R49 ;  /* 0x00000010ff317819 */ /* 0x000fe40000011631 */
[--C-:B------:R-:W-:Y:S01]  /*11470*/  SHF.R.U64 R48, R50, 0x10, R51.reuse ;  /* 0x0000001032307819 */ /* 0x100fe20000001233 */
[----:B------:R-:W-:Y:S01]  /*11480*/  IMAD R32, R29, 0x2, R2 ;  /* 0x000000021d207824 */ /* 0x000fe200078e0202 */
[----:B------:R-:W-:-:S02]  /*11490*/  SHF.R.U32.HI R50, RZ, 0x10, R51 ;  /* 0x00000010ff327819 */ /* 0x000fc40000011633 */
[--C-:B------:R-:W-:Y:S02]  /*114a0*/  SHF.R.U32.HI R41, RZ, 0x10, R7.reuse ;  /* 0x00000010ff297819 */ /* 0x100fe40000011607 */
[----:B------:R-:W0:Y:S01]  /*114b0*/  LDS.128 R28, [R32+0xc400] ;  /* 0x00c40000201c7984 */ /* 0x000e220000000c00 */
[----:B------:R-:W-:Y:S01]  /*114c0*/  SHF.R.U64 R45, R6, 0x10, R7 ;  /* 0x00000010062d7819 */ /* 0x000fe20000001207 */
        /* <DEDUP_REMOVED lines=70> */
.L_x_2830:
[----:B------:R-:W-:Y:S05]  /*11930*/  BSYNC B1 ;  /* 0x0000000000017941 */ /* 0x000fea0003800000 */
.L_x_2829:
        /* <DEDUP_REMOVED lines=9> */
[--C-:B------:R-:W-:Y:S01]  /*119d0*/  SHF.R.U64 R46, R52, 0x10, R53.reuse ;  /* 0x00000010342e7819 */ /* 0x100fe20000001235 */
[----:B------:R-:W-:Y:S01]  /*119e0*/  HADD2.F32 R36, -RZ, R36.H0_H0 ;  /* 0x20000024ff247230 */ /* 0x000fe20000004100 */
[----:B------:R-:W-:Y:S01]  /*119f0*/  LEA.HI R5, R5, R4, RZ, 0x3 ;  /* 0x0000000405057211 */ /* 0x000fe200078f18ff */
[----:B------:R-:W-:Y:S01]  /*11a00*/  HADD2.F32 R34, -RZ, R71.H0_H0 ;  /* 0x20000047ff227230 */ /* 0x000fe20000004100 */
[----:B------:R-:W-:Y:S01]  /*11a10*/  LOP3.LUT R4, R177, 0x38, R6, 0xf8, !PT ;  /* 0x00000038b1047812 */ /* 0x000fe200078ef806 */
[----:B------:R-:W-:Y:S01]  /*11a20*/  HADD2.F32 R74, -RZ, R74.H0_H0 ;  /* 0x2000004aff4a7230 */ /* 0x000fe20000004100 */
[----:B------:R-:W-:Y:S01]  /*11a30*/  SHF.R.U32.HI R52, RZ, 0x10, R53 ;  /* 0x00000010ff347819 */ /* 0x000fe20000011635 */
[----:B------:R-:W-:Y:S01]  /*11a40*/  IMAD.SHL.U32 R5, R5, 0x400, RZ ;  /* 0x0000040005057824 */ /* 0x000fe200078e00ff */
[----:B------:R-:W-:-:S02]  /*11a50*/  LOP3.LUT R25, R4, R61, RZ, 0x3c, !PT ;  /* 0x0000003d04197212 */ /* 0x000fc400078e3cff */
[----:B------:R-:W-:Y:S02]  /*11a60*/  SHF.R.U64 R43, R8, 0x10, R9 ;  /* 0x00000010082b7819 */ /* 0x000fe40000001209 */
[----:B------:R-:W-:Y:S02]  /*11a70*/  LOP3.LUT R24, R5, 0x7fffe000, RZ, 0xc0, !PT ;  /* 0x7fffe00005187812 */ /* 0x000fe400078ec0ff */
[--C-:B------:R-:W-:Y:S02]  /*11a80*/  SHF.R.U64 R41, R10, 0x10, R11.reuse ;  /* 0x000000100a297819 */ /* 0x100fe4000000120b */
[----:B------:R-:W-:Y:S02]  /*11a90*/  IADD3 R25, R25, R24, R184 ;  /* 0x0000001819197210 */ /* 0x000fe40007ffe0b8 */
[----:B------:R-:W-:Y:S02]  /*11aa0*/  SHF.R.U32.HI R40, RZ, 0x10, R11 ;  /* 0x00000010ff287819 */ /* 0x000fe4000001160b */
[----:B------:R-:W-:-:S02]  /*11ab0*/  LEA R28, R25, R2, 0x1 ;  /* 0x00000002191c7211 */ /* 0x000fc400078e08ff */
[--C-:B------:R-:W-:Y:S02]  /*11ac0*/  SHF.R.U64 R45, R54, 0x10, R55.reuse ;  /* 0x00000010362d7819 */ /* 0x100fe40000001237 */
[----:B------:R-:W-:Y:S01]  /*11ad0*/  SHF.R.U32.HI R54, RZ, 0x10, R55 ;  /* 0x00000010ff367819 */ /* 0x000fe20000011637 */
        /* <DEDUP_REMOVED lines=8> */
[----:B------:R-:W-:Y:S02]  /*11b60*/  HADD2.F32 R31, -RZ, R26.H0_H0 ;  /* 0x2000001aff1f7230 */ /* 0x000fe40000004100 */
[--C-:B------:R-:W-:Y:S02]  /*11b70*/  HADD2.F32 R32, -RZ, R27.reuse.H0_H0 ;  /* 0x2000001bff207230 */ /* 0x100fe40000004100 */
[----:B------:R-:W-:Y:S01]  /*11b80*/  FMUL.FTZ R30, R30, R29 ;  /* 0x0000001d1e1e7220 */ /* 0x000fe20000410000 */
        /* <DEDUP_REMOVED lines=9> */
[----:B------:R-:W-:Y:S01]  /*11c20*/  FMUL.FTZ R8, R25, R34 ;  /* 0x0000002219087220 */ /* 0x000fe20000410000 */
[----:B------:R-:W-:Y:S01]  /*11c30*/  FFMA.FTZ R38, R9, R29, -R38 ;  /* 0x0000001d09267223 */ /* 0x000fe20000010826 */
[----:B------:R-:W-:Y:S02]  /*11c40*/  HADD2.F32 R29, -RZ, R73.H0_H0 ;  /* 0x20000049ff1d7230 */ /* 0x000fe40000004100 */
[-C--:B------:R-:W-:Y:S01]  /*11c50*/  FMUL.FTZ R25, R25, R74.reuse ;  /* 0x0000004a19197220 */ /* 0x080fe20000410000 */
[----:B------:R-:W-:Y:S01]  /*11c60*/  FFMA.FTZ R74, R5, R74, -R8 ;  /* 0x0000004a054a7223 */ /* 0x000fe20000010808 */
[----:B------:R-:W-:-:S02]  /*11c70*/  HADD2.F32 R8, -RZ, R75.H0_H0 ;  /* 0x2000004bff087230 */ /* 0x000fc40000004100 */
[----:B------:R-:W-:Y:S01]  /*11c80*/  FFMA.FTZ R36, R9, R36, R30 ;  /* 0x0000002409247223 */ /* 0x000fe2000001001e */
[----:B------:R-:W-:Y:S02]  /*11c90*/  HADD2.F32 R10, -RZ, R6.H0_H0 ;  /* 0x20000006ff0a7230 */ /* 0x000fe40000004100 */
[----:B------:R-:W-:Y:S01]  /*11ca0*/  FFMA.FTZ R34, R5, R34, R25 ;  /* 0x0000002205227223 */ /* 0x000fe20000010019 */
[----:B------:R-:W-:Y:S02]  /*11cb0*/  HADD2.F32 R73, -RZ, R73.H1_H1 ;  /* 0x30000049ff497230 */ /* 0x000fe40000004100 */
[C---:B------:R-:W-:Y:S01]  /*11cc0*/  FMUL.FTZ R5, R31.reuse, R29 ;  /* 0x0000001d1f057220 */ /* 0x040fe20000410000 */
[----:B------:R-:W-:Y:S02]  /*11cd0*/  HADD2.F32 R75, -RZ, R75.H1_H1 ;  /* 0x3000004bff4b7230 */ /* 0x000fe40000004100 */
[----:B------:R-:W-:Y:S01]  /*11ce0*/  FMUL.FTZ R9, R31, R8 ;  /* 0x000000081f097220 */ /* 0x000fe20000410000 */
[----:B------:R-:W-:-:S02]  /*11cf0*/  HADD2.F32 R30, -RZ, R40.H0_H0 ;  /* 0x20000028ff1e7230 */ /* 0x000fc40000004100 */
[----:B------:R-:W-:Y:S01]  /*11d00*/  FFMA.FTZ R31, R10, R8, -R5 ;  /* 0x000000080a1f7223 */ /* 0x000fe20000010805 */
[--C-:B------:R-:W-:Y:S02]  /*11d10*/  HADD2.F32 R11, -RZ, R7.reuse.H0_H0 ;  /* 0x20000007ff0b7230 */ /* 0x100fe40000004100 */
[C---:B------:R-:W-:Y:S01]  /*11d20*/  FMUL.FTZ R40, R32.reuse, R73 ;  /* 0x0000004920287220 */ /* 0x040fe20000410000 */
[----:B------:R-:W-:Y:S02]  /*11d30*/  HADD2.F32 R8, -RZ, R54.H0_H0 ;  /* 0x20000036ff087230 */ /* 0x000fe40000004100 */
[-C--:B------:R-:W-:Y:S01]  /*11d40*/  FMUL.FTZ R32, R32, R75.reuse ;  /* 0x0000004b20207220 */ /* 0x080fe20000410000 */
[----:B------:R-:W-:Y:S02]  /*11d50*/  HADD2.F32 R7, -RZ, R7.H1_H1 ;  /* 0x30000007ff077230 */ /* 0x000fe40000004100 */
[----:B------:R-:W-:Y:S01]  /*11d60*/  FFMA.FTZ R40, R11, R75, -R40 ;  /* 0x0000004b0b287223 */ /* 0x000fe20000010828 */
[----:B------:R-:W-:Y:S01]  /*11d70*/  FMUL.FTZ R42, R27, R30 ;  /* 0x0000001e1b2a7220 */ /* 0x000fe20000410000 */
[----:B------:R-:W-:Y:S01]  /*11d80*/  FFMA.FTZ R32, R11, R73, R32 ;  /* 0x000000490b207223 */ /* 0x000fe20000010020 */
[----:B------:R-:W-:Y:S01]  /*11d90*/  FMUL.FTZ R44, R27, R8 ;  /* 0x000000081b2c7220 */ /* 0x000fe20000410000 */
        /* <DEDUP_REMOVED lines=27> */
.L_x_2832:
[----:B------:R-:W-:Y:S05]  /*11f50*/  BSYNC B1 ;  /* 0x0000000000017941 */ /* 0x000fea0003800000 */
.L_x_2831:
[----:B------:R-:W-:Y:S05]  /*11f60*/  @P2 BRA `(.L_x_2804) ;  /* 0x00000004007c2947 */ /* 0x000fea0003800000 */
[----:B------:R-:W4:Y:S01]  /*11f70*/  LDL R41, [R1+0x34] ;  /* 0x0000340001297983 */ /* 0x000f220000100800 */
[----:B------:R-:W-:Y:S01]  /*11f80*/  LEA.HI R3, R3, R167, RZ, 0x1d ;  /* 0x000000a703037211 */ /* 0x000fe200078fe8ff */
[--C-:B--2---:R-:W-:Y:S01]  /*11f90*/  HADD2.F32 R29, -RZ, R21.reuse.H1_H1 ;  /* 0x30000015ff1d7230 */ /* 0x104fe20000004100 */
[----:B------:R-:W-:Y:S01]  /*11fa0*/  SHF.R.U64 R40, R56, 0x10, R57 ;  /* 0x0000001038287819 */ /* 0x000fe20000001239 */
[--C-:B------:R-:W-:Y:S01]  /*11fb0*/  HADD2.F32 R31, -RZ, R0.reuse.H1_H1 ;  /* 0x30000000ff1f7230 */ /* 0x100fe20000004100 */
[----:B0--3--:R-:W-:Y:S01]  /*11fc0*/  SHF.R.S32.HI R6, RZ, 0x1f, R3 ;  /* 0x0000001fff067819 */ /* 0x009fe20000011403 */
[----:B------:R-:W-:Y:S01]  /*11fd0*/  IMAD.SHL.U32 R4, R3, 0x8, RZ ;  /* 0x0000000803047824 */ /* 0x000fe200078e00ff */
[----:B------:R-:W-:Y:S01]  /*11fe0*/  SHF.R.U32.HI R30, RZ, 0x10, R13 ;  /* 0x00000010ff1e7819 */ /* 0x000fe2000001160d */
[----:B------:R-:W-:Y:S01]  /*11ff0*/  HADD2.F32 R28, -RZ, R0.H0_H0 ;  /* 0x20000000ff1c7230 */ /* 0x000fe20000004100 */
[----:B------:R-:W-:Y:S01]  /*12000*/  LEA.HI R6, R6, R3, RZ, 0x3 ;  /* 0x0000000306067211 */ /* 0x000fe200078f18ff */
[----:B------:R-:W-:Y:S01]  /*12010*/  HADD2.F32 R0, -RZ, R21.H0_H0 ;  /* 0x20000015ff007230 */ /* 0x000fe20000004100 */
[----:B------:R-:W-:Y:S01]  /*12020*/  LOP3.LUT R3, R177, 0x38, R4, 0xf8, !PT ;  /* 0x00000038b1037812 */ /* 0x000fe200078ef804 */
[----:B------:R-:W-:Y:S01]  /*12030*/  HADD2.F32 R30, -RZ, R30.H0_H0 ;  /* 0x2000001eff1e7230 */ /* 0x000fe20000004100 */
[----:B------:R-:W-:Y:S01]  /*12040*/  SHF.R.U32.HI R56, RZ, 0x10, R57 ;  /* 0x00000010ff387819 */ /* 0x000fe20000011639 */
[----:B------:R-:W-:Y:S01]  /*12050*/  IMAD.SHL.U32 R6, R6, 0x400, RZ ;  /* 0x0000040006067824 */ /* 0x000fe200078e00ff */
[----:B------:R-:W-:Y:S01]  /*12060*/  LOP3.LUT R3, R3, R61, RZ, 0x3c, !PT ;  /* 0x0000003d03037212 */ /* 0x000fe200078e3cff */
[--C-:B------:R-:W-:Y:S01]  /*12070*/  HADD2.F32 R21, -RZ, R20.reuse.H0_H0 ;  /* 0x20000014ff157230 */ /* 0x100fe20000004100 */
[----:B------:R-:W-:Y:S01]  /*12080*/  SHF.R.U64 R38, R12, 0x10, R13 ;  /* 0x000000100c267819 */ /* 0x000fe2000000120d */
[----:B------:R-:W-:Y:S01]  /*12090*/  HADD2.F32 R20, -RZ, R20.H1_H1 ;  /* 0x30000014ff147230 */ /* 0x000fe20000004100 */
[----:B------:R-:W-:-:S02]  /*120a0*/  LOP3.LUT R8, R6, 0x7fffe000, RZ, 0xc0, !PT ;  /* 0x7fffe00006087812 */ /* 0x000fc400078ec0ff */
[--C-:B------:R-:W-:Y:S02]  /*120b0*/  SHF.R.U64 R39, R58, 0x10, R59.reuse ;  /* 0x000000103a277819 */ /* 0x100fe4000000123b */
        /* <DEDUP_REMOVED lines=9> */
[C---:B-1----:R-:W-:Y:S01]  /*12150*/  FMUL.FTZ R33, R24.reuse, R31 ;  /* 0x0000001f18217220 */ /* 0x042fe20000410000 */
        /* <DEDUP_REMOVED lines=15> */
[C---:B------:R-:W-:Y:S01]  /*12250*/  FMUL.FTZ R12, R9.reuse, R28 ;  /* 0x0000001c090c7220 */ /* 0x040fe20000410000 */
[----:B------:R-:W-:Y:S01]  /*12260*/  FMUL.FTZ R29, R9, R0 ;  /* 0x00000000091d7220 */ /* 0x000fe20000410000 */
[----:B------:R-:W-:Y:S02]  /*12270*/  HADD2.F32 R9, -RZ, R69.H0_H0 ;  /* 0x20000045ff097230 */ /* 0x000fe40000004100 */
[----:B------:R-:W-:Y:S01]  /*12280*/  FFMA.FTZ R32, R13, R24, -R32 ;  /* 0x000000180d207223 */ /* 0x000fe20000010820 */
[----:B------:R-:W-:Y:S01]  /*12290*/  FFMA.FTZ R25, R5, R0, -R12 ;  /* 0x0000000005197223 */ /* 0x000fe2000001080c */
[----:B------:R-:W-:-:S02]  /*122a0*/  HADD2.F32 R14, -RZ, R6.H0_H0 ;  /* 0x20000006ff0e7230 */ /* 0x000fc40000004100 */
[----:B------:R-:W-:Y:S01]  /*122b0*/  FFMA.FTZ R29, R5, R28, R29 ;  /* 0x0000001c051d7223 */ /* 0x000fe2000001001d */
[----:B------:R-:W-:Y:S02]  /*122c0*/  HADD2.F32 R15, -RZ, R7.H0_H0 ;  /* 0x20000007ff0f7230 */ /* 0x000fe40000004100 */
[----:B------:R-:W-:Y:S01]  /*122d0*/  FFMA.FTZ R34, R13, R30, R34 ;  /* 0x0000001e0d227223 */ /* 0x000fe20000010022 */
[----:B------:R-:W-:Y:S02]  /*122e0*/  HADD2.F32 R0, -RZ, R69.H1_H1 ;  /* 0x30000045ff007230 */ /* 0x000fe40000004100 */
[----:B------:R-:W-:Y:S01]  /*122f0*/  FMUL.FTZ R5, R26, R21 ;  /* 0x000000151a057220 */ /* 0x000fe20000410000 */
[----:B------:R-:W-:Y:S02]  /*12300*/  HADD2.F32 R24, -RZ, R36.H0_H0 ;  /* 0x20000024ff187230 */ /* 0x000fe40000004100 */
[----:B------:R-:W-:Y:S01]  /*12310*/  FMUL.FTZ R28, R27, R20 ;  /* 0x000000141b1c7220 */ /* 0x000fe20000410000 */
[----:B------:R-:W-:-:S02]  /*12320*/  HADD2.F32 R12, -RZ, R58.H0_H0 ;  /* 0x2000003aff0c7230 */ /* 0x000fc40000004100 */
[-C--:B------:R-:W-:Y:S01]  /*12330*/  FMUL.FTZ R13, R26, R9.reuse ;  /* 0x000000091a0d7220 */ /* 0x080fe20000410000 */
[C---:B------:R-:W-:Y:S01]  /*12340*/  FFMA.FTZ R26, R14.reuse, R9, -R5 ;  /* 0x000000090e1a7223 */ /* 0x040fe20000010805 */
[-C--:B------:R-:W-:Y:S01]  /*12350*/  FMUL.FTZ R27, R27, R0.reuse ;  /* 0x000000001b1b7220 */ /* 0x080fe20000410000 */
[----:B------:R-:W-:Y:S01]  /*12360*/  FFMA.FTZ R28, R15, R0, -R28 ;  /* 0x000000000f1c7223 */ /* 0x000fe2000001081c */
[----:B------:R-:W-:Y:S02]  /*12370*/  HADD2.F32 R7, -RZ, R7.H1_H1 ;  /* 0x30000007ff077230 */ /* 0x000fe40000004100 */
[----:B------:R-:W-:Y:S01]  /*12380*/  FFMA.FTZ R14, R14, R21, R13 ;  /* 0x000000150e0e7223 */ /* 0x000fe2000001000d */
[C---:B------:R-:W-:Y:S01]  /*12390*/  FMUL.FTZ R30, R11.reuse, R24 ;  /* 0x000000180b1e7220 */ /* 0x040fe20000410000 */
[----:B------:R-:W-:Y:S01]  /*123a0*/  FMUL.FTZ R0, R11, R12 ;  /* 0x0000000c0b007220 */ /* 0x000fe20000410000 */
[----:B------:R-:W-:Y:S02]  /*123b0*/  HADD2.F32 R11, -RZ, R38.H0_H0 ;  /* 0x20000026ff0b7230 */ /* 0x000fe40000004100 */
[----:B------:R-:W-:Y:S01]  /*123c0*/  FFMA.FTZ R27, R15, R20, R27 ;  /* 0x000000140f1b7223 */ /* 0x000fe2000001001b */
[----:B------:R-:W-:-:S02]  /*123d0*/  HADD2.F32 R13, -RZ, R37.H0_H0 ;  /* 0x20000025ff0d7230 */ /* 0x000fc40000004100 */
[C---:B------:R-:W-:Y:S01]  /*123e0*/  FFMA.FTZ R21, R7.reuse, R12, -R30 ;  /* 0x0000000c07157223 */ /* 0x040fe2000001081e */
[----:B------:R-:W-:Y:S02]  /*123f0*/  HADD2.F32 R5, -RZ, R40.H0_H0 ;  /* 0x20000028ff057230 */ /* 0x000fe40000004100 */
[----:B------:R-:W-:Y:S01]  /*12400*/  FFMA.FTZ R24, R7, R24, R0 ;  /* 0x0000001807187223 */ /* 0x000fe20000010000 */
[----:B------:R-:W-:Y:S02]  /*12410*/  HADD2.F32 R9, -RZ, R39.H0_H0 ;  /* 0x20000027ff097230 */ /* 0x000fe40000004100 */
[----:B------:R-:W-:Y:S01]  /*12420*/  FMUL.FTZ R7, R8, R11 ;  /* 0x0000000b08077220 */ /* 0x000fe20000410000 */
[----:B------:R-:W-:Y:S02]  /*12430*/  HADD2.F32 R4, -RZ, R4.H1_H1 ;  /* 0x30000004ff047230 */ /* 0x000fe40000004100 */
[----:B------:R-:W-:Y:S01]  /*12440*/  FMUL.FTZ R15, R10, R13 ;  /* 0x0000000d0a0f7220 */ /* 0x000fe20000410000 */
[----:B------:R-:W-:-:S02]  /*12450*/  HADD2.F32 R6, -RZ, R6.H1_H1 ;  /* 0x30000006ff067230 */ /* 0x000fc40000004100 */
[----:B------:R-:W-:Y:S01]  /*12460*/  FMUL.FTZ R8, R8, R5 ;  /* 0x0000000508087220 */ /* 0x000fe20000410000 */
[----:B------:R-:W-:Y:S01]  /*12470*/  FMUL.FTZ R10, R10, R9 ;  /* 0x000000090a0a7220 */ /* 0x000fe20000410000 */
[----:B------:R-:W-:Y:S01]  /*12480*/  FFMA.FTZ R0, R4, R5, -R7 ;  /* 0x0000000504007223 */ /* 0x000fe20000010807 */
[----:B------:R-:W-:Y:S01]  /*12490*/  F2FP.F16.F32.PACK_AB R7, R21, R28 ;  /* 0x0000001c1507723e */ /* 0x000fe200000000ff */
[----:B------:R-:W-:Y:S01]  /*124a0*/  FFMA.FTZ R15, R6, R9, -R15 ;  /* 0x00000009060f7223 */ /* 0x000fe2000001080f */
        /* <DEDUP_REMOVED lines=11> */
.L_x_2804:
[----:B------:R-:W-:Y:S05]  /*12560*/  BSYNC B0 ;  /* 0x0000000000007941 */ /* 0x000fea0003800000 */
.L_x_2782:
        /* <DEDUP_REMOVED lines=8> */
.L_x_2780:
[----:B------:R-:W-:-:S06]  /*125f0*/  ULOP3.LUT UR4, UR60, 0x1, URZ, 0xfc, !UPT ;  /* 0x000000013c047892 */ /* 0x000fcc000f8efc3f */
[----:B01-3--:R-:W-:-:S04]  /*12600*/  MOV R0, UR4 ;  /* 0x0000000400007c02 */ /* 0x00bfc80008000f00 */
[----:B------:R-:W-:-:S13]  /*12610*/  ISETP.NE.AND P0, PT, R0, 0x3, PT ;  /* 0x000000030000780c */ /* 0x000fda0003f05270 */
[----:B------:R-:W-:Y:S05]  /*12620*/  @!P0 BRA `(.L_x_2833) ;  /* 0x0000000000048947 */ /* 0x000fea0003800000 */
[----:B------:R-:W-:Y:S01]  /*12630*/  BPT.TRAP 0x1 ;  /* 0x000000040000795c */ /* 0x000fe20000300000 */
.L_x_2833:
[----:B----4-:R-:W-:Y:S01]  /*12640*/  IMAD R9, R162, 0x8, R2 ;  /* 0x00000008a2097824 */ /* 0x010fe200078e0202 */
[----:B------:R-:W-:-:S04]  /*12650*/  SHF.L.U32 R0, R168, 0x1f, RZ ;  /* 0x0000001fa8007819 */ /* 0x000fc800000006ff */
[----:B------:R0:W1:Y:S01]  /*12660*/  SYNCS.PHASECHK.TRANS64.TRYWAIT P1, [R9+URZ+0x2a830], R0 ;  /* 0x02a83000090075a7 */ /* 0x000062000802017f */
[----:B------:R-:W-:Y:S05]  /*12670*/  @!P0 BRA `(.L_x_2834) ;  /* 0x0000000000048947 */ /* 0x000fea0003800000 */
[----:B------:R-:W-:Y:S01]  /*12680*/  BPT.TRAP 0x1 ;  /* 0x000000040000795c */ /* 0x000fe20000300000 */
.L_x_2834:
[----:B-1----:R-:W-:Y:S05]  /*12690*/  @P1 BRA `(.L_x_2835) ;  /* 0x0000000000081947 */ /* 0x002fea0003800000 */
[----:B------:R-:W1:Y:S02]  /*126a0*/  SYNCS.PHASECHK.TRANS64.TRYWAIT P1, [R9+URZ+0x2a830], R0 ;  /* 0x02a83000090075a7 */ /* 0x000e64000802017f */
[----:B-1----:R-:W-:Y:S05]  /*126b0*/  @!P1 BRA `(.L_x_2836) ;  /* 0x0000013000009947 */ /* 0x002fea0003800000 */
.L_x_2835:
[----:B------:R-:W-:Y:S05]  /*126c0*/  WARPSYNC.ALL ;  /* 0x0000000000007948 */ /* 0x000fea0003800000 */
[----:B01----:R-:W-:Y:S01]  /*126d0*/  VIADD R0, R2, 0x18400 ;  /* 0x0001840002007836 */ /* 0x003fe20000000000 */
[----:B------:R-:W-:Y:S01]  /*126e0*/  R2UR UR4, R68 ;  /* 0x00000000440472ca */ /* 0x000fe200000e0000 */
[----:B--2---:R-:W-:Y:S01]  /*126f0*/  IMAD.MOV.U32 R5, RZ, RZ, 0x40000040 ;  /* 0x40000040ff057424 */ /* 0x004fe200078e00ff */
[----:B------:R-:W-:Y:S01]  /*12700*/  WARPGROUP.ARRIVE ;  /* 0x00000000000079c5 */ /* 0x000fe20000000000 */
[----:B------:R-:W-:Y:S01]  /*12710*/  UMOV UR9, 0x40000040 ;  /* 0x4000004000097882 */ /* 0x000fe20000000000 */
[----:B------:R-:W-:Y:S01]  /*12720*/  SHF.R.U32.HI R0, RZ, 0x4, R0 ;  /* 0x00000004ff007819 */ /* 0x000fe20000011600 */
[----:B------:R-:W-:Y:S01]  /*12730*/  IMAD.U32 R11, RZ, RZ, UR9 ;  /* 0x00000009ff0b7e24 */ /* 0x000fe2000f8e00ff */
[----:B------:R-:W-:Y:S01]  /*12740*/  R2UR UR11, R5 ;  /* 0x00000000050b72ca */ /* 0x000fe200000e0000 */
[----:B------:R-:W-:Y:S01]  /*12750*/  UMOV UR57, 0x40000040 ;  /* 0x4000004000397882 */ /* 0x000fe20000000000 */
[----:B------:R-:W-:Y:S01]  /*12760*/  LOP3.LUT R0, R0, 0x3fff, RZ, 0xc0, !PT ;  /* 0x00003fff00007812 */ /* 0x000fe200078ec0ff */
[----:B------:R-:W-:Y:S01]  /*12770*/  UMOV UR53, 0x40000040 ;  /* 0x4000004000357882 */ /* 0x000fe20000000000 */
[----:B------:R-:W-:Y:S01]  /*12780*/  MOV R7, 0x40000040 ;  /* 0x4000004000077802 */ /* 0x000fe20000000f00 */
[----:B------:R-:W-:Y:S01]  /*12790*/  UMOV UR49, 0x40000040 ;  /* 0x4000004000317882 */ /* 0x000fe20000000000 */
[----:B------:R-:W-:Y:S01]  /*127a0*/  LOP3.LUT R8, R0, 0x10000, RZ, 0xfc, !PT ;  /* 0x0001000000087812 */ /* 0x000fe200078efcff */
[----:B------:R-:W-:Y:S01]  /*127b0*/  ULOP3.LUT UR4, UR4, 0x10000, URZ, 0xfc, !UPT ;  /* 0x0001000004047892 */ /* 0x000fe2000f8efc3f */
[----:B------:R-:W-:Y:S01]  /*127c0*/  MOV R5, 0x40000040 ;  /* 0x4000004000057802 */ /* 0x000fe20000000f00 */
        /* <DEDUP_REMOVED lines=21> */
[----:B------:R-:W-:Y:S01]  /*12920*/  IMAD.MOV.U32 R7, RZ, RZ, 0x40000040 ;  /* 0x40000040ff077424 */ /* 0x000fe200078e00ff */
[----:B------:R-:W-:Y:S01]  /*12930*/  IADD3 R6, R4, 0x4, RZ ;  /* 0x0000000404067810 */ /* 0x000fe20007ffe0ff */
        /* <DEDUP_REMOVED lines=65> */
[----:B------:R-:W-:Y:S01]  /*12d50*/  VIADD R6, R4, 0x602 ;  /* 0x0000060204067836 */ /* 0x000fe20000000000 */
[----:B------:R-:W-:Y:S01]  /*12d60*/  R2UR UR51, R7 ;  /* 0x00000000073372ca */ /* 0x000fe200000e0000 */
[----:B------:R-:W-:-:S03]  /*12d70*/  IMAD.MOV.U32 R7, RZ, RZ, 0x40000040 ;  /* 0x40000040ff077424 */ /* 0x000fc600078e00ff */
[----:B------:R-:W-:Y:S02]  /*12d80*/  R2UR UR46, R6 ;  /* 0x00000000062e72ca */ /* 0x000fe400000e0000 */
[----:B------:R-:W-:Y:S01]  /*12d90*/  R2UR UR47, R7 ;  /* 0x00000000072f72ca */ /* 0x000fe200000e0000 */
[----:B------:R-:W-:Y:S01]  /*12da0*/  IMAD.MOV.U32 R7, RZ, RZ, 0x40000040 ;  /* 0x40000040ff077424 */ /* 0x000fe200078e00ff */
[C---:B------:R-:W-:Y:S01]  /*12db0*/  IADD3 R6, R4.reuse, 0x604, RZ ;  /* 0x0000060404067810 */ /* 0x040fe20007ffe0ff */
[----:B------:R-:W-:-:S03]  /*12dc0*/  VIADD R4, R4, 0x606 ;  /* 0x0000060604047836 */ /* 0x000fc60000000000 */
[----:B------:R-:W-:Y:S02]  /*12dd0*/  R2UR UR42, R6 ;  /* 0x00000000062a72ca */ /* 0x000fe400000e0000 */
[----:B------:R-:W-:Y:S02]  /*12de0*/  R2UR UR43, R7 ;  /* 0x00000000072b72ca */ /* 0x000fe400000e0000 */
[----:B------:R-:W-:Y:S01]  /*12df0*/  R2UR UR38, R4 ;  /* 0x00000000042672ca */ /* 0x000fe200000e0000 */
        /* <DEDUP_REMOVED lines=24> */
.L_x_2837:
[----:B------:R-:W0:Y:S01]  /*12f80*/  LDC R0, c[0x0][0x448] ;  /* 0x00011200ff007b82 */ /* 0x000e220000000800 */
[----:B------:R-:W-:Y:S01]  /*12f90*/  IMAD R5, R72, -0x60, R188 ;  /* 0xffffffa048057824 */ /* 0x000fe200078e02bc */
[----:B------:R-:W-:Y:S01]  /*12fa0*/  ULDC UR4, c[0x0][0x988] ;  /* 0x0002620000047ab9 */ /* 0x000fe20000000800 */
[----:B------:R-:W-:Y:S01]  /*12fb0*/  IADD3 R9, R9, 0x2a840, RZ ;  /* 0x0002a84009097810 */ /* 0x000fe20007ffe0ff */
[----:B------:R-:W-:Y:S02]  /*12fc0*/  BSSY B0, `(.L_x_2838) ;  /* 0x00003e8000007945 */ /* 0x000fe40003800000 */
[----:B------:R-:W-:Y:S02]  /*12fd0*/  IADD3 R5, -R190, 0x60, R5 ;  /* 0x00000060be057810 */ /* 0x000fe40007ffe105 */
[----:B------:R-:W-:-:S04]  /*12fe0*/  PRMT R9, R178, 0x654, R9 ;  /* 0x00000654b2097816 */ /* 0x000fc80000000009 */
[----:B------:R1:W-:Y:S01]  /*12ff0*/  SYNCS.ARRIVE.TRANS64.RED.A1T0 RZ, [R9+URZ], RZ ;  /* 0x000000ff09ff79a7 */ /* 0x0003e2000810043f */
[----:B0-----:R-:W-:Y:S01]  /*13000*/  ISETP.NE.AND P1, PT, R0, 0x1, PT ;  /* 0x000000010000780c */ /* 0x001fe20003f25270 */
[----:B------:R-:W-:-:S12]  /*13010*/  IMAD.IADD R0, R191, 0x1, R186 ;  /* 0x00000001bf007824 */ /* 0x000fd800078e02ba */
[----:B------:R-:W0:Y:S08]  /*13020*/  @P1 LDC R3, c[0x0][0x44c] ;  /* 0x00011300ff031b82 */ /* 0x000e300000000800 */
[----:B------:R-:W2:Y:S01]  /*13030*/  @P1 LDC R4, c[0x0][0x450] ;  /* 0x00011400ff041b82 */ /* 0x000ea20000000800 */
[----:B0-----:R-:W-:-:S05]  /*13040*/  @P1 IMAD.HI.U32 R3, R0, R3, RZ ;  /* 0x0000000300031227 */ /* 0x001fca00078e00ff */
[----:B--2---:R-:W-:Y:S01]  /*13050*/  @P1 SHF.R.U32.HI R0, RZ, R4, R3 ;  /* 0x00000004ff001219 */ /* 0x004fe20000011603 */
[----:B------:R-:W-:-:S04]  /*13060*/  IMAD R3, R72, -0x60, RZ ;  /* 0xffffffa048037824 */ /* 0x000fc800078e02ff */
[----:B------:R-:W0:Y:S01]  /*13070*/  SHFL.IDX PT, R4, R0, 0x1, 0x1c1f ;  /* 0x003c1f0000047f89 */ /* 0x000e2200000e0000 */
[----:B------:R-:W-:-:S03]  /*13080*/  IADD3 R3, -R190, 0x61, R3 ;  /* 0x00000061be037810 */ /* 0x000fc60007ffe103 */
[----:B------:R-:W2:Y:S01]  /*13090*/  SHFL.IDX PT, R0, R0, RZ, 0x1c1f ;  /* 0x001c1fff00007589 */ /* 0x000ea200000e0000 */
[----:B------:R-:W-:-:S04]  /*130a0*/  IADD3 R84, -R187, R3, R188 ;  /* 0x00000003bb547210 */ /* 0x000fc80007ffe1bc */
[----:B0-----:R-:W-:-:S04]  /*130b0*/  VIADDMNMX R3, R4, R84, R5, PT ;  /* 0x0000005404037246 */ /* 0x001fc80003800105 */
        /* <DEDUP_REMOVED lines=70> */
[----:B--2---:R-:W-:Y:S01]  /*13520*/  VIADDMNMX R84, R0, R84, R5, PT ;  /* 0x0000005400547246 */ /* 0x004fe20003800105 */
[----:B------:R-:W-:Y:S01]  /*13530*/  IMAD.U32 R0, RZ, RZ, UR4 ;  /* 0x00000004ff007e24 */ /* 0x000fe2000f8e00ff */
[----:B------:R-:W-:-:S02]  /*13540*/  FMNMX.FTZ R86, R71, R86, !PT ;  /* 0x0000005647567209 */ /* 0x000fc40007810000 */
[C---:B------:R-:W-:Y:S02]  /*13550*/  ISETP.GT.AND P2, PT, R84.reuse, RZ, PT ;  /* 0x000000ff5400720c */ /* 0x040fe40003f44270 */
[C---:B------:R-:W-:Y:S01]  /*13560*/  ISETP.GT.AND P3, PT, R84.reuse, 0x1, PT ;  /* 0x000000015400780c */ /* 0x040fe20003f64270 */
[----:B------:R-:W0:Y:S01]  /*13570*/  SHFL.BFLY PT, R3, R86, 0x2, 0x1f ;  /* 0x0c401f0056037f89 */ /* 0x000e2200000e0000 */
[----:B------:R-:W-:Y:S02]  /*13580*/  ISETP.GT.AND P4, PT, R84, 0x8, PT ;  /* 0x000000085400780c */ /* 0x000fe40003f84270 */
[----:B------:R-:W-:Y:S02]  /*13590*/  FSEL R7, R24, -INF , P2 ;  /* 0xff80000018077808 */ /* 0x000fe40001000000 */
[----:B------:R-:W-:Y:S02]  /*135a0*/  FSEL R25, R25, -INF , P3 ;  /* 0xff80000019197808 */ /* 0x000fe40001800000 */
[----:B------:R-:W-:-:S02]  /*135b0*/  ISETP.GT.AND P2, PT, R84, 0x9, PT ;  /* 0x000000095400780c */ /* 0x000fc40003f44270 */
[----:B------:R-:W-:Y:S02]  /*135c0*/  FSEL R11, R28, -INF , P4 ;  /* 0xff8000001c0b7808 */ /* 0x000fe40002000000 */
[----:B------:R-:W-:Y:S02]  /*135d0*/  FMNMX.FTZ R24, R7, R25, !PT ;  /* 0x0000001907187209 */ /* 0x000fe40007810000 */
[C---:B------:R-:W-:Y:S02]  /*135e0*/  ISETP.GT.AND P3, PT, R84.reuse, 0x10, PT ;  /* 0x000000105400780c */ /* 0x040fe40003f64270 */
[----:B------:R-:W-:Y:S02]  /*135f0*/  FSEL R29, R29, -INF , P2 ;  /* 0xff8000001d1d7808 */ /* 0x000fe40001000000 */
[----:B------:R-:W-:Y:S02]  /*13600*/  FMNMX.FTZ R24, R11, R24, !PT ;  /* 0x000000180b187209 */ /* 0x000fe40007810000 */
[----:B------:R-:W-:-:S02]  /*13610*/  ISETP.GT.AND P2, PT, R84, 0x11, PT ;  /* 0x000000115400780c */ /* 0x000fc40003f44270 */
[----:B------:R-:W-:Y:S02]  /*13620*/  FMNMX.FTZ R24, R29, R24, !PT ;  /* 0x000000181d187209 */ /* 0x000fe40007810000 */
[----:B------:R-:W-:Y:S02]  /*13630*/  ISETP.GT.AND P4, PT, R84, 0x18, PT ;  /* 0x000000185400780c */ /* 0x000fe40003f84270 */
[----:B0-----:R-:W-:Y:S02]  /*13640*/  FMNMX.FTZ R13, R86, R3, !PT ;  /* 0x00000003560d7209 */ /* 0x001fe40007810000 */
[----:B------:R-:W-:Y:S02]  /*13650*/  CS2R R86, SRZ ;  /* 0x0000000000567805 */ /* 0x000fe4000001ff00 */
[----:B------:R-:W-:Y:S02]  /*13660*/  FSEL R33, R33, -INF , P2 ;  /* 0xff80000021217808 */ /* 0x000fe40001000000 */
[----:B------:R-:W-:Y:S01]  /*13670*/  ISETP.GT.AND P2, PT, R84, 0x19, PT ;  /* 0x000000195400780c */ /* 0x000fe20003f44270 */
[----:B------:R-:W0:Y:S01]  /*13680*/  SHFL.BFLY PT, R88, R13, 0x1, 0x1f ;  /* 0x0c201f000d587f89 */ /* 0x000e2200000e0000 */
[----:B------:R-:W-:-:S02]  /*13690*/  FSEL R15, R36, -INF , P4 ;  /* 0xff800000240f7808 */ /* 0x000fc40002000000 */
[----:B------:R-:W-:Y:S02]  /*136a0*/  FSEL R37, R37, -INF , P2 ;  /* 0xff80000025257808 */ /* 0x000fe40001000000 */
[----:B------:R-:W-:-:S04]  /*136b0*/  ISETP.GT.AND P2, PT, R84, 0x21, PT ;  /* 0x000000215400780c */ /* 0x000fc80003f44270 */
[----:B------:R-:W-:Y:S02]  /*136c0*/  FSEL R41, R41, -INF , P2 ;  /* 0xff80000029297808 */ /* 0x000fe40001000000 */
[----:B------:R-:W-:-:S04]  /*136d0*/  ISETP.GT.AND P2, PT, R84, 0x29, PT ;  /* 0x000000295400780c */ /* 0x000fc80003f44270 */
[----:B------:R-:W-:Y:S02]  /*136e0*/  FSEL R45, R45, -INF , P2 ;  /* 0xff8000002d2d7808 */ /* 0x000fe40001000000 */
[----:B------:R-:W-:-:S04]  /*136f0*/  ISETP.GT.AND P2, PT, R84, 0x31, PT ;  /* 0x000000315400780c */ /* 0x000fc80003f44270 */
[----:B------:R-:W-:Y:S02]  /*13700*/  FSEL R49, R49, -INF , P2 ;  /* 0xff80000031317808 */ /* 0x000fe40001000000 */
[----:B------:R-:W-:Y:S02]  /*13710*/  ISETP.GT.AND P2, PT, R84, 0x39, PT ;  /* 0x000000395400780c */ /* 0x000fe40003f44270 */
[----:B0-----:R-:W-:Y:S02]  /*13720*/  FMNMX.FTZ R3, R13, R88, !PT ;  /* 0x000000580d037209 */ /* 0x001fe40007810000 */
[----:B------:R-:W-:Y:S02]  /*13730*/  FSEL R13, R32, -INF , P3 ;  /* 0xff800000200d7808 */ /* 0x000fe40001800000 */
[C---:B------:R-:W-:Y:S01]  /*13740*/  FSETP.NEU.FTZ.AND P3, PT, R3.reuse, -INF , PT ;  /* 0xff8000000300780b */ /* 0x040fe20003f7d000 */
[----:B------:R-:W-:Y:S01]  /*13750*/  FMUL.FTZ R5, R3, R0 ;  /* 0x0000000003057220 */ /* 0x000fe20000410000 */
[----:B------:R-:W-:-:S02]  /*13760*/  FMNMX.FTZ R24, R13, R24, !PT ;  /* 0x000000180d187209 */ /* 0x000fc40007810000 */
[----:B------:R-:W-:Y:S02]  /*13770*/  FSEL R53, R53, -INF , P2 ;  /* 0xff80000035357808 */ /* 0x000fe40001000000 */
[----:B------:R-:W-:Y:S02]  /*13780*/  FMNMX.FTZ R24, R33, R24, !PT ;  /* 0x0000001821187209 */ /* 0x000fe40007810000 */
[----:B------:R-:W-:Y:S02]  /*13790*/  FSEL R5, R5, RZ, P3 ;  /* 0x000000ff05057208 */ /* 0x000fe40001800000 */
[----:B------:R-:W-:Y:S02]  /*137a0*/  ISETP.GT.AND P3, PT, R84, 0x20, PT ;  /* 0x000000205400780c */ /* 0x000fe40003f64270 */
[----:B------:R-:W-:Y:S01]  /*137b0*/  FMNMX.FTZ R24, R15, R24, !PT ;  /* 0x000000180f187209 */ /* 0x000fe20007810000 */
[-CC-:B------:R-:W-:Y:S01]  /*137c0*/  FFMA.FTZ R32, R30, R0.reuse, -R5.reuse ;  /* 0x000000001e207223 */ /* 0x180fe20000010805 */
[----:B------:R-:W-:Y:S01]  /*137d0*/  FSEL R21, R40, -INF , P3 ;  /* 0xff80000028157808 */ /* 0x000fe20001800000 */
[--C-:B------:R-:W-:Y:S01]  /*137e0*/  FFMA.FTZ R157, R82, R0, -R5.reuse ;  /* 0x00000000529d7223 */ /* 0x100fe20000010805 */
[----:B------:R-:W-:Y:S01]  /*137f0*/  FMNMX.FTZ R24, R37, R24, !PT ;  /* 0x0000001825187209 */ /* 0x000fe20007810000 */
[----:B------:R-:W0:Y:S01]  /*13800*/  @P1 LDC R40, c[0x0][0x450] ;  /* 0x00011400ff281b82 */ /* 0x000e220000000800 */
[----:B------:R-:W-:Y:S01]  /*13810*/  ISETP.GT.AND P3, PT, R84, 0x28, PT ;  /* 0x000000285400780c */ /* 0x000fe20003f64270 */
[--C-:B------:R-:W-:Y:S01]  /*13820*/  FFMA.FTZ R80, R80, R0, -R5.reuse ;  /* 0x0000000050507223 */ /* 0x100fe20000010805 */
[----:B------:R-:W-:Y:S01]  /*13830*/  FMNMX.FTZ R28, R21, R24, !PT ;  /* 0x00000018151c7209 */ /* 0x000fe20007810000 */
[--C-:B------:R-:W-:Y:S01]  /*13840*/  FFMA.FTZ R159, R78, R0, -R5.reuse ;  /* 0x000000004e9f7223 */ /* 0x100fe20000010805 */
[----:B------:R-:W-:Y:S01]  /*13850*/  FSEL R27, R44, -INF , P3 ;  /* 0xff8000002c1b7808 */ /* 0x000fe20001800000 */
[----:B------:R-:W-:Y:S01]  /*13860*/  MUFU.EX2 R157, R157 ;  /* 0x0000009d009d7308 */ /* 0x000fe20000000800 */
[----:B------:R-:W-:Y:S01]  /*13870*/  FMNMX.FTZ R28, R41, R28, !PT ;  /* 0x0000001c291c7209 */ /* 0x000fe20007810000 */
[-CC-:B------:R-:W-:Y:S01]  /*13880*/  FFMA.FTZ R153, R34, R0.reuse, -R5.reuse ;  /* 0x0000000022997223 */ /* 0x180fe20000010805 */
[----:B------:R-:W-:Y:S01]  /*13890*/  ISETP.GT.AND P3, PT, R84, 0x30, PT ;  /* 0x000000305400780c */ /* 0x000fe20003f64270 */
[--C-:B------:R-:W-:Y:S01]  /*138a0*/  FFMA.FTZ R10, R10, R0, -R5.reuse ;  /* 0x000000000a0a7223 */ /* 0x100fe20000010805 */
[----:B------:R-:W-:Y:S01]  /*138b0*/  FMNMX.FTZ R28, R27, R28, !PT ;  /* 0x0000001c1b1c7209 */ /* 0x000fe20007810000 */
[--C-:B------:R-:W-:Y:S01]  /*138c0*/  FFMA.FTZ R155, R38, R0, -R5.reuse ;  /* 0x00000000269b7223 */ /* 0x100fe20000010805 */
[----:B------:R-:W-:Y:S01]  /*138d0*/  FSEL R31, R48, -INF , P3 ;  /* 0xff800000301f7808 */ /* 0x000fe20001800000 */
[----:B------:R-:W2:Y:S01]  /*138e0*/  MUFU.EX2 R24, R80 ;  /* 0x0000005000187308 */ /* 0x000ea20000000800 */
[----:B------:R-:W-:Y:S01]  /*138f0*/  FMNMX.FTZ R28, R45, R28, !PT ;  /* 0x0000001c2d1c7209 */ /* 0x000fe20007810000 */
[-CC-:B------:R-:W-:Y:S01]  /*13900*/  FFMA.FTZ R6, R6, R0.reuse, -R5.reuse ;  /* 0x0000000006067223 */ /* 0x180fe20000010805 */
[----:B------:R-:W-:Y:S01]  /*13910*/  ISETP.GT.AND P3, PT, R84, 0x38, PT ;  /* 0x000000385400780c */ /* 0x000fe20003f64270 */
[--C-:B------:R-:W-:Y:S01]  /*13920*/  FFMA.FTZ R149, R42, R0, -R5.reuse ;  /* 0x000000002a957223 */ /* 0x100fe20000010805 */
[----:B------:R-:W-:Y:S01]  /*13930*/  FMNMX.FTZ R30, R31, R28, !PT ;  /* 0x0000001c1f1e7209 */ /* 0x000fe20007810000 */
[--C-:B------:R-:W-:Y:S01]  /*13940*/  FFMA.FTZ R151, R46, R0, -R5.reuse ;  /* 0x000000002e977223 */ /* 0x100fe20000010805 */
[----:B------:R-:W-:Y:S01]  /*13950*/  FSEL R35, R52, -INF , P3 ;  /* 0xff80000034237808 */ /* 0x000fe20001800000 */
[----:B------:R3:W-:Y:S01]  /*13960*/  MUFU.EX2 R28, R32 ;  /* 0x00000020001c7308 */ /* 0x0007e20000000800 */
[----:B------:R-:W-:Y:S01]  /*13970*/  FMNMX.FTZ R30, R49, R30, !PT ;  /* 0x0000001e311e7209 */ /* 0x000fe20007810000 */
[-CC-:B------:R-:W-:Y:S01]  /*13980*/  FFMA.FTZ R145, R50, R0.reuse, -R5.reuse ;  /* 0x0000000032917223 */ /* 0x180fe20000010805 */
[----:B------:R-:W-:Y:S01]  /*13990*/  ISETP.GT.AND P3, PT, R84, 0x40, PT ;  /* 0x000000405400780c */ /* 0x000fe20003f64270 */
[--C-:B------:R-:W-:Y:S01]  /*139a0*/  FFMA.FTZ R34, R14, R0, -R5.reuse ;  /* 0x000000000e227223 */ /* 0x100fe20000010805 */
[----:B------:R-:W-:Y:S01]  /*139b0*/  FMNMX.FTZ R30, R35, R30, !PT ;  /* 0x0000001e231e7209 */ /* 0x000fe20007810000 */
[-CC-:B------:R-:W-:Y:S01]  /*139c0*/  FFMA.FTZ R147, R54, R0.reuse, -R5.reuse ;  /* 0x0000000036937223 */ /* 0x180fe20000010805 */
[----:B------:R-:W-:Y:S01]  /*139d0*/  ISETP.GT.AND P2, PT, R84, 0x41, PT ;  /* 0x000000415400780c */ /* 0x000fe20003f44270 */
[----:B------:R-:W4:Y:S01]  /*139e0*/  MUFU.EX2 R159, R159 ;  /* 0x0000009f009f7308 */ /* 0x000f220000000800 */
[----:B------:R-:W-:Y:S01]  /*139f0*/  FSEL R39, R56, -INF , P3 ;  /* 0xff80000038277808 */ /* 0x000fe20001800000 */
[--C-:B---3--:R-:W-:Y:S01]  /*13a00*/  FFMA.FTZ R32, R12, R0, -R5.reuse ;  /* 0x000000000c207223 */ /* 0x108fe20000010805 */
[----:B------:R-:W-:Y:S01]  /*13a10*/  FMNMX.FTZ R30, R53, R30, !PT ;  /* 0x0000001e351e7209 */ /* 0x000fe20007810000 */
[----:B--2---:R-:W-:Y:S01]  /*13a20*/  FADD.FTZ R38, R157, R24 ;  /* 0x000000189d267221 */ /* 0x004fe20000010000 */
[----:B------:R-:W-:Y:S01]  /*13a30*/  ISETP.GT.AND P3, PT, R84, 0x48, PT ;  /* 0x000000485400780c */ /* 0x000fe20003f64270 */
[--C-:B------:R-:W-:Y:S01]  /*13a40*/  FFMA.FTZ R141, R58, R0, -R5.reuse ;  /* 0x000000003a8d7223 */ /* 0x100fe20000010805 */
[----:B------:R-:W-:Y:S01]  /*13a50*/  FSEL R57, R57, -INF , P2 ;  /* 0xff80000039397808 */ /* 0x000fe20001000000 */
[----:B------:R-:W2:Y:S01]  /*13a60*/  MUFU.EX2 R153, R153 ;  /* 0x0000009900997308 */ /* 0x000ea20000000800 */
        /* <DEDUP_REMOVED lines=8> */
[----:B------:R-:W-:Y:S01]  /*13af0*/  ISETP.GT.AND P3, PT, R84, 0x50, PT ;  /* 0x000000505400780c */ /* 0x000fe20003f64270 */
[-CC-:B------:R-:W-:Y:S01]  /*13b00*/  FFMA.FTZ R20, R20, R0.reuse, -R5.reuse ;  /* 0x0000000014147223 */ /* 0x180fe20000010805 */
[----:B------:R-:W-:Y:S01]  /*13b10*/  FSEL R61, R61, -INF , P2 ;  /* 0xff8000003d3d7808 */ /* 0x000fe20001000000 */
[----:B------:R-:W-:Y:S01]  /*13b20*/  FFMA.FTZ R139, R70, R0, -R5 ;  /* 0x00000000468b7223 */ /* 0x000fe20000010805 */
[----:B------:R-:W-:-:S02]  /*13b30*/  FMNMX.FTZ R30, R43, R30, !PT ;  /* 0x0000001e2b1e7209 */ /* 0x000fc40007810000 */
[----:B------:R-:W-:Y:S02]  /*13b40*/  CS2R R82, SRZ ;  /* 0x0000000000527805 */ /* 0x000fe4000001ff00 */
[----:B------:R-:W-:Y:S01]  /*13b50*/  ISETP.GT.AND P2, PT, R84, 0x51, PT ;  /* 0x000000515400780c */ /* 0x000fe20003f44270 */
[----:B------:R-:W-:Y:S01]  /*13b60*/  MUFU.EX2 R155, R155 ;  /* 0x0000009b009b7308 */ /* 0x000fe20000000800 */
[----:B------:R-:W-:Y:S02]  /*13b70*/  FSEL R47, R64, -INF , P3 ;  /* 0xff800000402f7808 */ /* 0x000fe40001800000 */
[----:B------:R-:W-:Y:S02]  /*13b80*/  CS2R R80, SRZ ;  /* 0x0000000000507805 */ /* 0x000fe4000001ff00 */
[----:B------:R-:W-:Y:S02]  /*13b90*/  FMNMX.FTZ R30, R61, R30, !PT ;  /* 0x0000001e3d1e7209 */ /* 0x000fe40007810000 */
[----:B------:R-:W-:-:S02]  /*13ba0*/  CS2R R78, SRZ ;  /* 0x00000000004e7805 */ /* 0x000fc4000001ff00 */
[C---:B------:R-:W-:Y:S02]  /*13bb0*/  ISETP.GT.AND P3, PT, R84.reuse, 0x58, PT ;  /* 0x000000585400780c */ /* 0x040fe40003f64270 */
[----:B------:R-:W-:Y:S02]  /*13bc0*/  CS2R R76, SRZ ;  /* 0x00000000004c7805 */ /* 0x000fe4000001ff00 */
[----:B------:R-:W-:Y:S01]  /*13bd0*/  FSEL R65, R65, -INF , P2 ;  /* 0xff80000041417808 */ /* 0x000fe20001000000 */
[----:B------:R-:W-:Y:S01]  /*13be0*/  MUFU.EX2 R6, R6 ;  /* 0x0000000600067308 */ /* 0x000fe20000000800 */
[----:B------:R-:W-:Y:S02]  /*13bf0*/  FMNMX.FTZ R30, R47, R30, !PT ;  /* 0x0000001e2f1e7209 */ /* 0x000fe40007810000 */
[----:B------:R-:W-:Y:S02]  /*13c00*/  CS2R R66, SRZ ;  /* 0x0000000000427805 */ /* 0x000fe4000001ff00 */
[----:B------:R-:W-:-:S02]  /*13c10*/  ISETP.GT.AND P2, PT, R84, 0x59, PT ;  /* 0x000000595400780c */ /* 0x000fc40003f44270 */
[----:B------:R-:W-:Y:S02]  /*13c20*/  CS2R R84, SRZ ;  /* 0x0000000000547805 */ /* 0x000fe4000001ff00 */
[----:B------:R-:W-:Y:S02]  /*13c30*/  FSEL R51, R68, -INF , P3 ;  /* 0xff80000044337808 */ /* 0x000fe40001800000 */
[----:B------:R-:W-:Y:S02]  /*13c40*/  CS2R R62, SRZ ;  /* 0x00000000003e7805 */ /* 0x000fe4000001ff00 */
[----:B------:R-:W-:Y:S01]  /*13c50*/  FMNMX.FTZ R30, R65, R30, !PT ;  /* 0x0000001e411e7209 */ /* 0x000fe20007810000 */
[----:B------:R-:W-:Y:S01]  /*13c60*/  MUFU.EX2 R149, R149 ;  /* 0x0000009500957308 */ /* 0x000fe20000000800 */
[----:B------:R-:W-:Y:S02]  /*13c70*/  FSEL R69, R69, -INF , P2 ;  /* 0xff80000045457808 */ /* 0x000fe40001000000 */
[----:B------:R-:W-:-:S02]  /*13c80*/  CS2R R58, SRZ ;  /* 0x00000000003a7805 */ /* 0x000fc4000001ff00 */
[----:B------:R-:W-:Y:S02]  /*13c90*/  FMNMX.FTZ R30, R51, R30, !PT ;  /* 0x0000001e331e7209 */ /* 0x000fe40007810000 */
[----:B------:R-:W-:Y:S02]  /*13ca0*/  F2FP.F16.F32.PACK_AB R157, R24, R157 ;  /* 0x0000009d189d723e */ /* 0x000fe400000000ff */
[----:B------:R-:W-:Y:S01]  /*13cb0*/  FMNMX.FTZ R36, R69, R30, !PT ;  /* 0x0000001e45247209 */ /* 0x000fe20007810000 */
[-CC-:B------:R-:W-:Y:S01]  /*13cc0*/  FFMA.FTZ R30, R4, R0.reuse, -R5.reuse ;  /* 0x00000000041e7223 */ /* 0x180fe20000010805 */
[----:B------:R-:W-:Y:S03]  /*13cd0*/  MUFU.EX2 R151, R151 ;  /* 0x0000009700977308 */ /* 0x000fe60000000800 */
[----:B------:R-:W3:Y:S05]  /*13ce0*/  SHFL.BFLY PT, R55, R36, 0x2, 0x1f ;  /* 0x0c401f0024377f89 */ /* 0x000eea00000e0000 */
[----:B------:R-:W-:Y:S08]  /*13cf0*/  MUFU.EX2 R30, R30 ;  /* 0x0000001e001e7308 */ /* 0x000ff00000000800 */
[----:B------:R-:W-:Y:S08]  /*13d00*/  MUFU.EX2 R32, R32 ;  /* 0x0000002000207308 */ /* 0x000ff00000000800 */
[----:B------:R-:W-:Y:S01]  /*13d10*/  MUFU.EX2 R145, R145 ;  /* 0x0000009100917308 */ /* 0x000fe20000000800 */
[----:B---3--:R-:W-:Y:S01]  /*13d20*/  FMNMX.FTZ R55, R36, R55, !PT ;  /* 0x0000003724377209 */ /* 0x008fe20007810000 */
[-CC-:B------:R-:W-:Y:S01]  /*13d30*/  FFMA.FTZ R36, R26, R0.reuse, -R5.reuse ;  /* 0x000000001a247223 */ /* 0x180fe20000010805 */
[-CC-:B------:R-:W-:Y:S01]  /*13d40*/  FFMA.FTZ R26, R74, R0.reuse, -R5.reuse ;  /* 0x000000004a1a7223 */ /* 0x180fe20000010805 */
[----:B------:R-:W-:Y:S01]  /*13d50*/  FFMA.FTZ R5, R71, R0, -R5 ;  /* 0x0000000047057223 */ /* 0x000fe20000010805 */
[----:B------:R-:W-:Y:S01]  /*13d60*/  CS2R R74, SRZ ;  /* 0x00000000004a7805 */ /* 0x000fe2000001ff00 */
[----:B------:R-:W3:Y:S02]  /*13d70*/  SHFL.BFLY PT, R4, R55, 0x1, 0x1f ;  /* 0x0c201f0037047f89 */ /* 0x000ee400000e0000 */
[----:B------:R-:W-:Y:S01]  /*13d80*/  MUFU.EX2 R34, R34 ;  /* 0x0000002200227308 */ /* 0x000fe20000000800 */
[----:B------:R-:W-:-:S07]  /*13d90*/  CS2R R70, SRZ ;  /* 0x0000000000467805 */ /* 0x000fce000001ff00 */
[----:B------:R-:W-:Y:S08]  /*13da0*/  MUFU.EX2 R147, R147 ;  /* 0x0000009300937308 */ /* 0x000ff00000000800 */
[----:B------:R-:W-:Y:S01]  /*13db0*/  MUFU.EX2 R36, R36 ;  /* 0x0000002400247308 */ /* 0x000fe20000000800 */
[----:B---3--:R-:W-:-:S07]  /*13dc0*/  FMNMX.FTZ R4, R55, R4, !PT ;  /* 0x0000000437047209 */ /* 0x008fce0007810000 */
[----:B------:R-:W-:Y:S01]  /*13dd0*/  MUFU.EX2 R141, R141 ;  /* 0x0000008d008d7308 */ /* 0x000fe20000000800 */
[----:B------:R-:W-:Y:S02]  /*13de0*/  CS2R R54, SRZ ;  /* 0x0000000000367805 */ /* 0x000fe4000001ff00 */
[C---:B------:R-:W-:Y:S01]  /*13df0*/  FSETP.NEU.FTZ.AND P2, PT, R4.reuse, -INF , PT ;  /* 0xff8000000400780b */ /* 0x040fe20003f5d000 */
[----:B------:R-:W-:-:S04]  /*13e00*/  FMUL.FTZ R12, R4, R0 ;  /* 0x00000000040c7220 */ /* 0x000fc80000410000 */
[----:B------:R-:W-:Y:S01]  /*13e10*/  MUFU.EX2 R14, R14 ;  /* 0x0000000e000e7308 */ /* 0x000fe20000000800 */
[----:B------:R-:W-:-:S05]  /*13e20*/  FSEL R12, R12, RZ, P2 ;  /* 0x000000ff0c0c7208 */ /* 0x000fca0001000000 */
[-CC-:B------:R-:W-:Y:S01]  /*13e30*/  FFMA.FTZ R158, R11, R0.reuse, -R12.reuse ;  /* 0x000000000b9e7223 */ /* 0x180fe2000001080c */
[-CC-:B------:R-:W-:Y:S01]  /*13e40*/  FFMA.FTZ R11, R29, R0.reuse, -R12.reuse ;  /* 0x000000001d0b7223 */ /* 0x180fe2000001080c */
[-CC-:B------:R-:W-:Y:S01]  /*13e50*/  FFMA.FTZ R156, R7, R0.reuse, -R12.reuse ;  /* 0x00000000079c7223 */ /* 0x180fe2000001080c */
[----:B------:R-:W3:Y:S01]  /*13e60*/  @P1 LDC R29, c[0x0][0x44c] ;  /* 0x00011300ff1d1b82 */ /* 0x000ee20000000800 */
[-CC-:B------:R-:W-:Y:S01]  /*13e70*/  FFMA.FTZ R7, R25, R0.reuse, -R12.reuse ;  /* 0x0000000019077223 */ /* 0x180fe2000001080c */
[-CC-:B------:R-:W-:Y:S01]  /*13e80*/  FFMA.FTZ R152, R13, R0.reuse, -R12.reuse ;  /* 0x000000000d987223 */ /* 0x180fe2000001080c */
[----:B------:R-:W-:Y:S01]  /*13e90*/  MUFU.EX2 R158, R158 ;  /* 0x0000009e009e7308 */ /* 0x000fe20000000800 */
[-CC-:B------:R-:W-:Y:S01]  /*13ea0*/  FFMA.FTZ R13, R33, R0.reuse, -R12.reuse ;  /* 0x00000000210d7223 */ /* 0x180fe2000001080c */
[-C--:B------:R-:W-:Y:S01]  /*13eb0*/  FFMA.FTZ R154, R15, R0.reuse, -R12 ;  /* 0x000000000f9a7223 */ /* 0x080fe2000001080c */
[----:B------:R-:W-:Y:S02]  /*13ec0*/  IMAD.MOV.U32 R33, RZ, RZ, R186 ;  /* 0x000000ffff217224 */ /* 0x000fe400078e00ba */
[-CC-:B------:R-:W-:Y:S01]  /*13ed0*/  FFMA.FTZ R15, R37, R0.reuse, -R12.reuse ;  /* 0x00000000250f7223 */ /* 0x180fe2000001080c */
[-C--:B------:R-:W-:Y:S01]  /*13ee0*/  FFMA.FTZ R144, R31, R0.reuse, -R12 ;  /* 0x000000001f907223 */ /* 0x080fe2000001080c */
[----:B----4-:R-:W-:Y:S01]  /*13ef0*/  FADD.FTZ R31, R159, R38 ;  /* 0x000000269f1f7221 */ /* 0x010fe20000010000 */
[-CC-:B------:R-:W-:Y:S01]  /*13f00*/  FFMA.FTZ R148, R21, R0.reuse, -R12.reuse ;  /* 0x0000000015947223 */ /* 0x180fe2000001080c */
[----:B------:R-:W-:Y:S01]  /*13f10*/  MUFU.EX2 R156, R156 ;  /* 0x0000009c009c7308 */ /* 0x000fe20000000800 */
[-CC-:B------:R-:W-:Y:S01]  /*13f20*/  FFMA.FTZ R21, R41, R0.reuse, -R12.reuse ;  /* 0x0000000029157223 */ /* 0x180fe2000001080c */
[-CC-:B------:R-:W-:Y:S01]  /*13f30*/  FFMA.FTZ R150, R27, R0.reuse, -R12.reuse ;  /* 0x000000001b967223 */ /* 0x180fe2000001080c */
[-CC-:B------:R-:W-:Y:S01]  /*13f40*/  FFMA.FTZ R25, R45, R0.reuse, -R12.reuse ;  /* 0x000000002d197223 */ /* 0x180fe2000001080c */
[-CC-:B------:R-:W-:Y:S01]  /*13f50*/  FFMA.FTZ R27, R49, R0.reuse, -R12.reuse ;  /* 0x00000000311b7223 */ /* 0x180fe2000001080c */
[-CC-:B------:R-:W-:Y:S01]  /*13f60*/  FFMA.FTZ R146, R35, R0.reuse, -R12.reuse ;  /* 0x0000000023927223 */ /* 0x180fe2000001080c */
[-CC-:B-1----:R-:W-:Y:S01]  /*13f70*/  FFMA.FTZ R9, R53, R0.reuse, -R12.reuse ;  /* 0x0000000035097223 */ /* 0x182fe2000001080c */
[-CC-:B-----5:R-:W-:Y:S01]  /*13f80*/  FFMA.FTZ R140, R39, R0.reuse, -R12.reuse ;  /* 0x00000000278c7223 */ /* 0x1a0fe2000001080c */
[----:B------:R-:W1:Y:S01]  /*13f90*/  MUFU.EX2 R7, R7 ;  /* 0x0000000700077308 */ /* 0x000e620000000800 */
[-CC-:B------:R-:W-:Y:S01]  /*13fa0*/  FFMA.FTZ R57, R57, R0.reuse, -R12.reuse ;  /* 0x0000000039397223 */ /* 0x180fe2000001080c */
[-CC-:B------:R-:W-:Y:S01]  /*13fb0*/  FFMA.FTZ R43, R43, R0.reuse, -R12.reuse ;  /* 0x000000002b2b7223 */ /* 0x180fe2000001080c */
[-CC-:B------:R-:W-:Y:S01]  /*13fc0*/  FFMA.FTZ R61, R61, R0.reuse, -R12.reuse ;  /* 0x000000003d3d7223 */ /* 0x180fe2000001080c */
[----:B------:R-:W-:Y:S01]  /*13fd0*/  FFMA.FTZ R47, R47, R0, -R12 ;  /* 0x000000002f2f7223 */ /* 0x000fe2000001080c */
[----:B---3--:R-:W-:-:S04]  /*13fe0*/  @P1 IMAD.HI.U32 R29, R186, R29, RZ ;  /* 0x0000001dba1d1227 */ /* 0x008fc800078e00ff */
[-CC-:B------:R-:W-:Y:S01]  /*13ff0*/  FFMA.FTZ R65, R65, R0.reuse, -R12.reuse ;  /* 0x0000000041417223 */ /* 0x180fe2000001080c */
[-CC-:B------:R-:W-:Y:S01]  /*14000*/  FFMA.FTZ R51, R51, R0.reuse, -R12.reuse ;  /* 0x0000000033337223 */ /* 0x180fe2000001080c */
[----:B------:R-:W3:Y:S01]  /*14010*/  MUFU.EX2 R11, R11 ;  /* 0x0000000b000b7308 */ /* 0x000ee20000000800 */
[----:B------:R-:W-:Y:S01]  /*14020*/  FFMA.FTZ R69, R69, R0, -R12 ;  /* 0x0000000045457223 */ /* 0x000fe2000001080c */
[----:B0-----:R-:W-:Y:S01]  /*14030*/  @P1 SHF.R.U32.HI R33, RZ, R40, R29 ;  /* 0x00000028ff211219 */ /* 0x001fe2000001161d */
[C---:B------:R-:W-:Y:S01]  /*14040*/  FADD.FTZ R40, R28.reuse, R31 ;  /* 0x0000001f1c287221 */ /* 0x040fe20000010000 */
[----:B------:R-:W-:Y:S02]  /*14050*/  F2FP.F16.F32.PACK_AB R159, R28, R159 ;  /* 0x0000009f1c9f723e */ /* 0x000fe400000000ff */
[----:B------:R-:W-:Y:S02]  /*14060*/  CS2R R52, SRZ ;  /* 0x0000000000347805 */ /* 0x000fe4000001ff00 */
[----:B------:R-:W-:Y:S01]  /*14070*/  IADD3 R33, R33, R188, -R187 ;  /* 0x000000bc21217210 */ /* 0x000fe20007ffe8bb */
[----:B--2---:R-:W-:Y:S01]  /*14080*/  FADD.FTZ R31, R153, R40 ;  /* 0x00000028991f7221 */ /* 0x004fe20000010000 */
[----:B------:R-:W0:Y:S01]  /*14090*/  MUFU.EX2 R152, R152 ;  /* 0x0000009800987308 */ /* 0x000e220000000800 */
[----:B-1----:R-:W-:Y:S01]  /*140a0*/  FADD.FTZ R29, R156, R7 ;  /* 0x000000079c1d7221 */ /* 0x002fe20000010000 */
[C---:B------:R-:W-:Y:S01]  /*140b0*/  F2FP.F16.F32.PACK_AB R153, R10.reuse, R153 ;  /* 0x000000990a99723e */ /* 0x040fe200000000ff */
[----:B------:R-:W-:Y:S01]  /*140c0*/  FADD.FTZ R40, R10, R31 ;  /* 0x0000001f0a287221 */ /* 0x000fe20000010000 */
[----:B------:R-:W-:-:S04]  /*140d0*/  IMAD.HI R33, R33, 0x2aaaaaab, RZ ;  /* 0x2aaaaaab21217827 */ /* 0x000fc800078e02ff */
[----:B------:R-:W-:Y:S01]  /*140e0*/  FADD.FTZ R38, R158, R29 ;  /* 0x0000001d9e267221 */ /* 0x000fe20000010000 */
[----:B------:R-:W-:Y:S01]  /*140f0*/  F2FP.F16.F32.PACK_AB R156, R7, R156 ;  /* 0x0000009c079c723e */ /* 0x000fe200000000ff */
[----:B------:R-:W-:Y:S01]  /*14100*/  FADD.FTZ R31, R155, R40 ;  /* 0x000000289b1f7221 */ /* 0x000fe20000010000 */
[----:B------:R-:W1:Y:S01]  /*14110*/  MUFU.EX2 R13, R13 ;  /* 0x0000000d000d7308 */ /* 0x000e620000000800 */
[C---:B---3--:R-:W-:Y:S01]  /*14120*/  FADD.FTZ R29, R11.reuse, R38 ;  /* 0x000000260b1d7221 */ /* 0x048fe20000010000 */
[C---:B------:R-:W-:Y:S01]  /*14130*/  F2FP.F16.F32.PACK_AB R155, R6.reuse, R155 ;  /* 0x0000009b069b723e */ /* 0x040fe200000000ff */
[----:B------:R-:W-:Y:S01]  /*14140*/  FADD.FTZ R40, R6, R31 ;  /* 0x0000001f06287221 */ /* 0x000fe20000010000 */
[----:B------:R-:W-:Y:S02]  /*14150*/  F2FP.F16.F32.PACK_AB R158, R11, R158 ;  /* 0x0000009e0b9e723e */ /* 0x000fe400000000ff */
[----:B------:R-:W-:Y:S02]  /*14160*/  CS2R R48, SRZ ;  /* 0x0000000000307805 */ /* 0x000fe4000001ff00 */
[----:B------:R-:W-:Y:S01]  /*14170*/  CS2R R44, SRZ ;  /* 0x00000000002c7805 */ /* 0x000fe2000001ff00 */
[----:B------:R-:W-:Y:S01]  /*14180*/  FADD.FTZ R31, R149, R40 ;  /* 0x00000028951f7221 */ /* 0x000fe20000010000 */
[----:B------:R-:W2:Y:S01]  /*14190*/  MUFU.EX2 R154, R154 ;  /* 0x0000009a009a7308 */ /* 0x000ea20000000800 */
[----:B0-----:R-:W-:Y:S01]  /*141a0*/  FADD.FTZ R38, R152, R29 ;  /* 0x0000001d98267221 */ /* 0x001fe20000010000 */
[----:B------:R-:W-:Y:S01]  /*141b0*/  SHF.R.U32.HI R40, RZ, 0x1f, R33 ;  /* 0x0000001fff287819 */ /* 0x000fe20000011621 */
[C---:B------:R-:W-:Y:S01]  /*141c0*/  FADD.FTZ R12, R30.reuse, R31 ;  /* 0x0000001f1e0c7221 */ /* 0x040fe20000010000 */
[----:B------:R-:W-:-:S03]  /*141d0*/  F2FP.F16.F32.PACK_AB R149, R30, R149 ;  /* 0x000000951e95723e */ /* 0x000fc600000000ff */
[----:B------:R-:W-:Y:S01]  /*141e0*/  FADD.FTZ R31, R151, R12 ;  /* 0x0000000c971f7221 */ /* 0x000fe20000010000 */
[----:B------:R-:W0:Y:S01]  /*141f0*/  MUFU.EX2 R15, R15 ;  /* 0x0000000f000f7308 */ /* 0x000e220000000800 */
[----:B-1----:R-:W-:Y:S01]  /*14200*/  FADD.FTZ R29, R13, R38 ;  /* 0x000000260d1d7221 */ /* 0x002fe20000010000 */
[----:B------:R-:W-:Y:S01]  /*14210*/  LEA.HI.SX32 R12, R33, R40, 0x1c ;  /* 0x00000028210c7211 */ /* 0x000fe200078fe2ff */
[C---:B------:R-:W-:Y:S01]  /*14220*/  FADD.FTZ R24, R32.reuse, R31 ;  /* 0x0000001f20187221 */ /* 0x040fe20000010000 */
[----:B------:R-:W-:Y:S02]  /*14230*/  F2FP.F16.F32.PACK_AB R151, R32, R151 ;  /* 0x000000972097723e */ /* 0x000fe400000000ff */
[----:B------:R-:W-:Y:S02]  /*14240*/  CS2R R40, SRZ ;  /* 0x0000000000287805 */ /* 0x000fe4000001ff00 */
[----:B------:R-:W-:Y:S01]  /*14250*/  VIMNMX R12, R185, R12, !PT ;  /* 0x0000000cb90c7248 */ /* 0x000fe20007fe0100 */
[----:B------:R-:W-:Y:S01]  /*14260*/  FADD.FTZ R31, R145, R24 ;  /* 0x00000018911f7221 */ /* 0x000fe20000010000 */
[----:B------:R-:W1:Y:S01]  /*14270*/  MUFU.EX2 R148, R148 ;  /* 0x0000009400947308 */ /* 0x000e620000000800 */
[----:B--2---:R-:W-:Y:S01]  /*14280*/  FADD.FTZ R38, R154, R29 ;  /* 0x0000001d9a267221 */ /* 0x004fe20000010000 */
[C---:B------:R-:W-:Y:S01]  /*14290*/  F2FP.F16.F32.PACK_AB R145, R34.reuse, R145 ;  /* 0x000000912291723e */ /* 0x040fe200000000ff */
[----:B------:R-:W-:Y:S01]  /*142a0*/  FADD.FTZ R6, R34, R31 ;  /* 0x0000001f22067221 */ /* 0x000fe20000010000 */
[----:B------:R-:W-:-:S02]  /*142b0*/  F2FP.F16.F32.PACK_AB R152, R13, R152 ;  /* 0x000000980d98723e */ /* 0x000fc400000000ff */
[----:B------:R-:W-:Y:S02]  /*142c0*/  CS2R R34, SRZ ;  /* 0x0000000000227805 */ /* 0x000fe4000001ff00 */
[----:B------:R-:W-:Y:S01]  /*142d0*/  CS2R R32, SRZ ;  /* 0x0000000000207805 */ /* 0x000fe2000001ff00 */
[----:B------:R-:W-:Y:S01]  /*142e0*/  FADD.FTZ R31, R147, R6 ;  /* 0x00000006931f7221 */ /* 0x000fe20000010000 */
[----:B------:R-:W2:Y:S01]  /*142f0*/  MUFU.EX2 R21, R21 ;  /* 0x0000001500157308 */ /* 0x000ea20000000800 */
[C---:B0-----:R-:W-:Y:S01]  /*14300*/  FADD.FTZ R29, R15.reuse, R38 ;  /* 0x000000260f1d7221 */ /* 0x041fe20000010000 */
[----:B------:R-:W-:Y:S01]  /*14310*/  F2FP.F16.F32.PACK_AB R154, R15, R154 ;  /* 0x0000009a0f9a723e */ /* 0x000fe200000000ff */
[----:B------:R-:W-:Y:S01]  /*14320*/  VIADD R15, R72, 0xfffffffe ;  /* 0xfffffffe480f7836 */ /* 0x000fe20000000000 */
[----:B------:R-:W-:Y:S02]  /*14330*/  F2FP.F16.F32.PACK_AB R147, R36, R147 ;  /* 0x000000932493723e */ /* 0x000fe400000000ff */
[----:B------:R-:W-:-:S02]  /*14340*/  CS2R R72, SRZ ;  /* 0x0000000000487805 */ /* 0x000fc4000001ff00 */
[----:B------:R-:W0:Y:S01]  /*14350*/  MUFU.EX2 R150, R150 ;  /* 0x0000009600967308 */ /* 0x000e220000000800 */
[----:B-1----:R-:W-:Y:S01]  /*14360*/  FADD.FTZ R38, R148, R29 ;  /* 0x0000001d94267221 */ /* 0x002fe20000010000 */
[----:B------:R-:W-:-:S06]  /*14370*/  ISETP.GE.AND P2, PT, R15, R12, PT ;  /* 0x0000000c0f00720c */ /* 0x000fcc0003f46270 */
[----:B------:R-:W1:Y:S01]  /*14380*/  MUFU.EX2 R25, R25 ;  /* 0x0000001900197308 */ /* 0x000e620000000800 */
[C---:B--2---:R-:W-:Y:S01]  /*14390*/  FADD.FTZ R29, R21.reuse, R38 ;  /* 0x00000026151d7221 */ /* 0x044fe20000010000 */
[----:B------:R-:W-:-:S06]  /*143a0*/  F2FP.F16.F32.PACK_AB R148, R21, R148 ;  /* 0x000000941594723e */ /* 0x000fcc00000000ff */
[----:B------:R-:W2:Y:S01]  /*143b0*/  MUFU.EX2 R144, R144 ;  /* 0x0000009000907308 */ /* 0x000ea20000000800 */
[----:B0-----:R-:W-:-:S07]  /*143c0*/  FADD.FTZ R38, R150, R29 ;  /* 0x0000001d96267221 */ /* 0x001fce0000010000 */
        /* <DEDUP_REMOVED lines=12> */
[----:B------:R-:W-:Y:S01]  /*14490*/  FADD.FTZ R7, R141, R10 ;  /* 0x0000000a8d077221 */ /* 0x000fe20000010000 */
[----:B------:R-:W-:Y:S01]  /*144a0*/  F2FP.F16.F32.PACK_AB R141, R14, R141 ;  /* 0x0000008d0e8d723e */ /* 0x000fe200000000ff */
[----:B------:R-:W0:Y:S01]  /*144b0*/  MUFU.EX2 R140, R140 ;  /* 0x0000008c008c7308 */ /* 0x000e220000000800 */
[----:B-1----:R-:W-:Y:S01]  /*144c0*/  FADD.FTZ R6, R146, R29 ;  /* 0x0000001d92067221 */ /* 0x002fe20000010000 */
[----:B------:R-:W-:-:S06]  /*144d0*/  FADD.FTZ R10, R14, R7 ;  /* 0x000000070e0a7221 */ /* 0x000fcc0000010000 */
[----:B------:R-:W1:Y:S01]  /*144e0*/  MUFU.EX2 R57, R57 ;  /* 0x0000003900397308 */ /* 0x000e620000000800 */
[C---:B--2---:R-:W-:Y:S01]  /*144f0*/  FADD.FTZ R29, R9.reuse, R6 ;  /* 0x00000006091d7221 */ /* 0x044fe20000010000 */
[----:B------:R-:W-:-:S06]  /*14500*/  F2FP.F16.F32.PACK_AB R146, R9, R146 ;  /* 0x000000920992723e */ /* 0x000fcc00000000ff */
[----:B------:R-:W2:Y:S01]  /*14510*/  MUFU.EX2 R43, R43 ;  /* 0x0000002b002b7308 */ /* 0x000ea20000000800 */
[----:B0-----:R-:W-:Y:S01]  /*14520*/  FADD.FTZ R6, R140, R29 ;  /* 0x0000001d8c067221 */ /* 0x001fe20000010000 */
[----:B------:R-:W-:-:S06]  /*14530*/  CS2R R28, SRZ ;  /* 0x00000000001c7805 */ /* 0x000fcc000001ff00 */
[----:B------:R-:W0:Y:S01]  /*14540*/  MUFU.EX2 R143, R143 ;  /* 0x0000008f008f7308 */ /* 0x000e220000000800 */
[C---:B-1----:R-:W-:Y:S01]  /*14550*/  FADD.FTZ R6, R57.reuse, R6 ;  /* 0x0000000639067221 */ /* 0x042fe20000010000 */
[----:B------:R-:W-:Y:S02]  /*14560*/  F2FP.F16.F32.PACK_AB R140, R57, R140 ;  /* 0x0000008c398c723e */ /* 0x000fe400000000ff */
[----:B------:R-:W-:-:S04]  /*14570*/  CS2R R56, SRZ ;  /* 0x0000000000387805 */ /* 0x000fc8000001ff00 */
[----:B------:R1:W3:Y:S01]  /*14580*/  MUFU.EX2 R142, R61 ;  /* 0x0000003d008e7308 */ /* 0x0002e20000000800 */
[----:B--2---:R-:W-:-:S07]  /*14590*/  FADD.FTZ R7, R43, R6 ;  /* 0x000000062b077221 */ /* 0x004fce0000010000 */
[----:B------:R-:W2:Y:S01]  /*145a0*/  MUFU.EX2 R26, R26 ;  /* 0x0000001a001a7308 */ /* 0x000ea20000000800 */
[----:B0-----:R-:W-:Y:S01]  /*145b0*/  FADD.FTZ R11, R143, R10 ;  /* 0x0000000a8f0b7221 */ /* 0x001fe20000010000 */
[----:B-1----:R-:W-:-:S06]  /*145c0*/  CS2R R60, SRZ ;  /* 0x00000000003c7805 */ /* 0x002fcc000001ff00 */
[----:B------:R-:W0:Y:S01]  /*145d0*/  MUFU.EX2 R47, R47 ;  /* 0x0000002f002f7308 */ /* 0x000e220000000800 */
[C---:B---3--:R-:W-:Y:S01]  /*145e0*/  FADD.FTZ R6, R142.reuse, R7 ;  /* 0x000000078e067221 */ /* 0x048fe20000010000 */
[----:B------:R-:W-:Y:S02]  /*145f0*/  F2FP.F16.F32.PACK_AB R142, R142, R43 ;  /* 0x0000002b8e8e723e */ /* 0x000fe400000000ff */
[----:B------:R-:W-:-:S04]  /*14600*/  CS2R R42, SRZ ;  /* 0x00000000002a7805 */ /* 0x000fc8000001ff00 */
[----:B------:R-:W1:Y:S01]  /*14610*/  MUFU.EX2 R137, R137 ;  /* 0x0000008900897308 */ /* 0x000e620000000800 */
[C---:B--2---:R-:W-:Y:S01]  /*14620*/  FADD.FTZ R24, R26.reuse, R11 ;  /* 0x0000000b1a187221 */ /* 0x044fe20000010000 */
[----:B------:R-:W-:Y:S02]  /*14630*/  F2FP.F16.F32.PACK_AB R143, R26, R143 ;  /* 0x0000008f1a8f723e */ /* 0x000fe400000000ff */
[----:B------:R-:W-:-:S04]  /*14640*/  CS2R R26, SRZ ;  /* 0x00000000001a7805 */ /* 0x000fc8000001ff00 */
[----:B------:R2:W3:Y:S01]  /*14650*/  MUFU.EX2 R136, R65 ;  /* 0x0000004100887308 */ /* 0x0004e20000000800 */
[----:B0-----:R-:W-:-:S07]  /*14660*/  FADD.FTZ R7, R47, R6 ;  /* 0x000000062f077221 */ /* 0x001fce0000010000 */
[----:B------:R-:W0:Y:S01]  /*14670*/  MUFU.EX2 R20, R20 ;  /* 0x0000001400147308 */ /* 0x000e220000000800 */
[----:B-1----:R-:W-:Y:S01]  /*14680*/  FADD.FTZ R9, R137, R24 ;  /* 0x0000001889097221 */ /* 0x002fe20000010000 */
[----:B--2---:R-:W-:Y:S02]  /*14690*/  CS2R R64, SRZ ;  /* 0x0000000000407805 */ /* 0x004fe4000001ff00 */
[----:B------:R-:W-:-:S04]  /*146a0*/  CS2R R24, SRZ ;  /* 0x0000000000187805 */ /* 0x000fc8000001ff00 */
[----:B------:R-:W1:Y:S01]  /*146b0*/  MUFU.EX2 R51, R51 ;  /* 0x0000003300337308 */ /* 0x000e620000000800 */
[C---:B---3--:R-:W-:Y:S01]  /*146c0*/  FADD.FTZ R6, R136.reuse, R7 ;  /* 0x0000000788067221 */ /* 0x048fe20000010000 */
[----:B------:R-:W-:Y:S02]  /*146d0*/  F2FP.F16.F32.PACK_AB R136, R136, R47 ;  /* 0x0000002f8888723e */ /* 0x000fe400000000ff */
[----:B------:R-:W-:-:S04]  /*146e0*/  CS2R R46, SRZ ;  /* 0x00000000002e7805 */ /* 0x000fc8000001ff00 */
[----:B------:R-:W2:Y:S01]  /*146f0*/  MUFU.EX2 R139, R139 ;  /* 0x0000008b008b7308 */ /* 0x000ea20000000800 */
[C---:B0-----:R-:W-:Y:S01]  /*14700*/  FADD.FTZ R14, R20.reuse, R9 ;  /* 0x00000009140e7221 */ /* 0x041fe20000010000 */
[----:B------:R-:W-:-:S06]  /*14710*/  F2FP.F16.F32.PACK_AB R137, R20, R137 ;  /* 0x000000891489723e */ /* 0x000fcc00000000ff */
[----:B------:R0:W3:Y:S01]  /*14720*/  MUFU.EX2 R138, R69 ;  /* 0x00000045008a7308 */ /* 0x0000e20000000800 */
[----:B-1----:R-:W-:-:S07]  /*14730*/  FADD.FTZ R7, R51, R6 ;  /* 0x0000000633077221 */ /* 0x002fce0000010000 */
[----:B------:R2:W1:Y:S01]  /*14740*/  MUFU.EX2 R10, R5 ;  /* 0x00000005000a7308 */ /* 0x0004620000000800 */
[----:B0-----:R-:W-:Y:S01]  /*14750*/  CS2R R68, SRZ ;  /* 0x0000000000447805 */ /* 0x001fe2000001ff00 */
[----:B--2---:R-:W-:Y:S01]  /*14760*/  FADD.FTZ R5, R139, R14 ;  /* 0x0000000e8b057221 */ /* 0x004fe20000010000 */
[C---:B---3--:R-:W-:Y:S01]  /*14770*/  FADD.FTZ R7, R138.reuse, R7 ;  /* 0x000000078a077221 */ /* 0x048fe20000010000 */
[----:B------:R-:W-:Y:S02]  /*14780*/  F2FP.F16.F32.PACK_AB R138, R138, R51 ;  /* 0x000000338a8a723e */ /* 0x000fe400000000ff */
[----:B------:R-:W-:Y:S01]  /*14790*/  CS2R R50, SRZ ;  /* 0x0000000000327805 */ /* 0x000fe2000001ff00 */
[C---:B-1----:R-:W-:Y:S01]  /*147a0*/  FADD.FTZ R6, R10.reuse, R5 ;  /* 0x000000050a067221 */ /* 0x042fe20000010000 */
[----:B------:R-:W-:Y:S01]  /*147b0*/  F2FP.F16.F32.PACK_AB R139, R10, R139 ;  /* 0x0000008b0a8b723e */ /* 0x000fe200000000ff */
[----:B------:R-:W-:Y:S01]  /*147c0*/  IMAD.MOV.U32 R10, RZ, RZ, 0x3f800000 ;  /* 0x3f800000ff0a7424 */ /* 0x000fe200078e00ff */
[----:B------:R-:W-:Y:S01]  /*147d0*/  MOV R5, 0x3f800000 ;  /* 0x3f80000000057802 */ /* 0x000fe20000000f00 */
[----:B------:R-:W-:Y:S06]  /*147e0*/  @!P2 BRA `(.L_x_2839) ;  /* 0x000000240094a947 */ /* 0x000fec0003800000 */
[----:B------:R-:W-:Y:S01]  /*147f0*/  BSSY B1, `(.L_x_2839) ;  /* 0x0000264000017945 */ /* 0x000fe20003800000 */
[----:B------:R-:W-:Y:S01]  /*14800*/  IMAD.MOV.U32 R13, RZ, RZ, R3 ;  /* 0x000000ffff0d7224 */ /* 0x000fe200078e0003 */
[----:B------:R-:W-:Y:S01]  /*14810*/  MOV R14, R4 ;  /* 0x00000004000e7202 */ /* 0x000fe20000000f00 */
[----:B------:R-:W-:Y:S01]  /*14820*/  IMAD.MOV.U32 R11, RZ, RZ, R168 ;  /* 0x000000ffff0b7224 */ /* 0x000fe200078e00a8 */
[----:B------:R-:W-:Y:S01]  /*14830*/  MOV R5, 0x3f800000 ;  /* 0x3f80000000057802 */ /* 0x000fe20000000f00 */
[----:B------:R-:W-:Y:S02]  /*14840*/  IMAD.MOV.U32 R20, RZ, RZ, R162 ;  /* 0x000000ffff147224 */ /* 0x000fe400078e00a2 */
[----:B------:R-:W-:-:S07]  /*14850*/  IMAD.MOV.U32 R87, RZ, RZ, RZ ;  /* 0x000000ffff577224 */ /* 0x000fce00078e00ff */
.L_x_2852:
[----:B------:R-:W-:-:S04]  /*14860*/  ISETP.NE.AND P2, PT, R20, 0x1, PT ;  /* 0x000000011400780c */ /* 0x000fc80003f45270 */
[----:B------:R-:W-:-:S04]  /*14870*/  SEL R168, RZ, 0x1, P2 ;  /* 0x00000001ffa87807 */ /* 0x000fc80001000000 */
[----:B------:R-:W-:Y:S01]  /*14880*/  LOP3.LUT R168, R11, R168, RZ, 0x3c, !PT ;  /* 0x000000a80ba87212 */ /* 0x000fe200078e3cff */
[----:B------:R-:W-:Y:S06]  /*14890*/  @!P0 BRA `(.L_x_2840) ;  /* 0x0000000000048947 */ /* 0x000fec0003800000 */
[----:B------:R-:W-:Y:S01]  /*148a0*/  BPT.TRAP 0x1 ;  /* 0x000000040000795c */ /* 0x000fe20000300000 */
.L_x_2840:
[----:B------:R-:W-:Y:S01]  /*148b0*/  VIADD R162, R20, 0x1 ;  /* 0x0000000114a27836 */ /* 0x000fe20000000000 */
[----:B------:R-:W-:-:S04]  /*148c0*/  SHF.L.U32 R4, R168, 0x1f, RZ ;  /* 0x0000001fa8047819 */ /* 0x000fc800000006ff */
[----:B------:R-:W-:-:S04]  /*148d0*/  ISETP.NE.AND P2, PT, R162, 0x2, PT ;  /* 0x00000002a200780c */ /* 0x000fc80003f45270 */
[----:B------:R-:W-:-:S04]  /*148e0*/  SEL R162, R162, RZ, P2 ;  /* 0x000000ffa2a27207 */ /* 0x000fc80001000000 */
[----:B------:R-:W-:-:S04]  /*148f0*/  LEA R9, R162, R2, 0x3 ;  /* 0x00000002a2097211 */ /* 0x000fc800078e18ff */
[----:B------:R0:W1:Y:S01]  /*14900*/  SYNCS.PHASECHK.TRANS64.TRYWAIT P2, [R9+URZ+0x2a830], R4 ;  /* 0x02a83004090075a7 */ /* 0x000062000804017f */
[----:B------:R-:W-:Y:S05]  /*14910*/  @!P0 BRA `(.L_x_2841) ;  /* 0x0000000000048947 */ /* 0x000fea0003800000 */
[----:B------:R-:W-:Y:S01]  /*14920*/  BPT.TRAP 0x1 ;  /* 0x000000040000795c */ /* 0x000fe20000300000 */
.L_x_2841:
[----:B------:R-:W-:Y:S01]  /*14930*/  IMAD R0, R162, 0x900, R8 ;  /* 0x00000900a2007824 */ /* 0x000fe200078e0208 */
[----:B------:R-:W-:Y:S03]  /*14940*/  BSSY B2, `(.L_x_2842) ;  /* 0x0000006000027945 */ /* 0x000fe60003800000 */
[C---:B------:R-:W-:Y:S02]  /*14950*/  VIADD R3, R0.reuse, 0x2 ;  /* 0x0000000200037836 */ /* 0x040fe40000000000 */
[----:B------:R-:W-:Y:S01]  /*14960*/  VIADD R21, R0, 0x4 ;  /* 0x0000000400157836 */ /* 0x000fe20000000000 */
[----:B-1----:R-:W-:Y:S06]  /*14970*/  @P2 BRA `(.L_x_2843) ;  /* 0x0000000000082947 */ /* 0x002fec0003800000 */
[----:B------:R-:W1:Y:S02]  /*14980*/  SYNCS.PHASECHK.TRANS64.TRYWAIT P2, [R9+URZ+0x2a830], R4 ;  /* 0x02a83004090075a7 */ /* 0x000e64000804017f */
[----:B-1----:R-:W-:Y:S05]  /*14990*/  @!P2 BRA `(.L_x_2844) ;  /* 0x0000010c005ca947 */ /* 0x002fea0003800000 */
.L_x_2843:
[----:B------:R-:W-:Y:S05]  /*149a0*/  BSYNC B2 ;  /* 0x0000000000027941 */ /* 0x000fea0003800000 */
.L_x_2842:
[----:B------:R-:W2:Y:S04]  /*149b0*/  LDL.64 R94, [R1+0x28] ;  /* 0x00002800015e7983 */ /* 0x000ea80000100a00 */
[----:B------:R0:W-:Y:S04]  /*149c0*/  STL.64 [R1+0x78], R8 ;  /* 0x0000780801007387 */ /* 0x0001e80000100a00 */
[----:B01----:R-:W3:Y:S04]  /*149d0*/  LDL.64 R8, [R1+0x20] ;  /* 0x0000200001087983 */ /* 0x003ee80000100a00 */
[----:B------:R0:W-:Y:S01]  /*149e0*/  STL.64 [R1+0x70], R6 ;  /* 0x0000700601007387 */ /* 0x0001e20000100a00 */
[----:B------:R-:W-:Y:S01]  /*149f0*/  MOV R88, R0 ;  /* 0x0000000000587202 */ /* 0x000fe20000000f00 */
[----:B------:R-:W-:-:S02]  /*14a00*/  VIADD R90, R0, 0x6 ;  /* 0x00000006005a7836 */ /* 0x000fc40000000000 */
[-C--:B------:R-:W-:Y:S01]  /*14a10*/  FMUL.FTZ R26, R26, R5.reuse ;  /* 0x000000051a1a7220 */ /* 0x080fe20000410000 */
[----:B------:R-:W-:Y:S02]  /*14a20*/  IMAD.MOV.U32 R89, RZ, RZ, 0x40000040 ;  /* 0x40000040ff597424 */ /* 0x000fe400078e00ff */
[-C--:B------:R-:W-:Y:S01]  /*14a30*/  FMUL.FTZ R27, R27, R5.reuse ;  /* 0x000000051b1b7220 */ /* 0x080fe20000410000 */
[----:B------:R-:W-:Y:S02]  /*14a40*/  VIADD R92, R0, 0x304 ;  /* 0x00000304005c7836 */ /* 0x000fe40000000000 */
[-C--:B------:R-:W-:Y:S01]  /*14a50*/  FMUL.FTZ R30, R30, R5.reuse ;  /* 0x000000051e1e7220 */ /* 0x080fe20000410000 */
[-C--:B------:R-:W-:Y:S01]  /*14a60*/  FMUL.FTZ R31, R31, R5.reuse ;  /* 0x000000051f1f7220 */ /* 0x080fe20000410000 */
[-C--:B------:R-:W-:Y:S01]  /*14a70*/  FMUL.FTZ R34, R34, R5.reuse ;  /* 0x0000000522227220 */ /* 0x080fe20000410000 */
[-C--:B------:R-:W-:Y:S01]  /*14a80*/  FMUL.FTZ R35, R35, R5.reuse ;  /* 0x0000000523237220 */ /* 0x080fe20000410000 */
[----:B------:R-:W-:Y:S01]  /*14a90*/  FMUL.FTZ R38, R38, R5 ;  /* 0x0000000526267220 */ /* 0x000fe20000410000 */
[----:B0-----:R-:W4:Y:S01]  /*14aa0*/  LDL.64 R6, [R1+0x18] ;  /* 0x0000180001067983 */ /* 0x001f220000100a00 */
[----:B------:R-:W-:-:S02]  /*14ab0*/  R2UR UR26, R88 ;  /* 0x00000000581a72ca */ /* 0x000fc400000e0000 */
[----:B------:R-:W-:Y:S01]  /*14ac0*/  MOV R88, R3 ;  /* 0x0000000300587202 */ /* 0x000fe20000000f00 */
[-C--:B------:R-:W-:Y:S01]  /*14ad0*/  FMUL.FTZ R39, R39, R5.reuse ;  /* 0x0000000527277220 */ /* 0x080fe20000410000 */
[-C--:B------:R-:W-:Y:S01]  /*14ae0*/  FMUL.FTZ R42, R42, R5.reuse ;  /* 0x000000052a2a7220 */ /* 0x080fe20000410000 */
[-C--:B------:R-:W-:Y:S01]  /*14af0*/  FMUL.FTZ R43, R43, R5.reuse ;  /* 0x000000052b2b7220 */ /* 0x080fe20000410000 */
[----:B------:R-:W-:Y:S01]  /*14b00*/  R2UR UR22, R88 ;  /* 0x00000000581672ca */ /* 0x000fe200000e0000 */
[----:B------:R-:W-:Y:S01]  /*14b10*/  IMAD.MOV.U32 R88, RZ, RZ, R21 ;  /* 0x000000ffff587224 */ /* 0x000fe200078e0015 */
[----:B------:R-:W-:Y:S01]  /*14b20*/  R2UR UR14, R90 ;  /* 0x000000005a0e72ca */ /* 0x000fe200000e0000 */
[----:B------:R-:W-:Y:S02]  /*14b30*/  VIADD R90, R0, 0x302 ;  /* 0x00000302005a7836 */ /* 0x000fe40000000000 */
[-C--:B------:R-:W-:Y:S01]  /*14b40*/  FMUL.FTZ R46, R46, R5.reuse ;  /* 0x000000052e2e7220 */ /* 0x080fe20000410000 */
[----:B------:R-:W-:Y:S01]  /*14b50*/  FMUL.FTZ R47, R47, R5 ;  /* 0x000000052f2f7220 */ /* 0x000fe20000410000 */
[----:B------:R-:W-:Y:S01]  /*14b60*/  R2UR UR18, R88 ;  /* 0x00000000581272ca */ /* 0x000fe200000e0000 */
[----:B------:R-:W-:Y:S01]  /*14b70*/  VIADD R88, R0, 0x300 ;  /* 0x0000030000587836 */ /* 0x000fe20000000000 */
[----:B------:R-:W-:Y:S01]  /*14b80*/  R2UR UR6, R90 ;  /* 0x000000005a0672ca */ /* 0x000fe200000e0000 */
[----:B------:R-:W-:-:S02]  /*14b90*/  VIADD R90, R0, 0x600 ;  /* 0x00000600005a7836 */ /* 0x000fc40000000000 */
[-C--:B------:R-:W-:Y:S01]  /*14ba0*/  FMUL.FTZ R50, R50, R5.reuse ;  /* 0x0000000532327220 */ /* 0x080fe20000410000 */
[-C--:B------:R-:W-:Y:S01]  /*14bb0*/  FMUL.FTZ R51, R51, R5.reuse ;  /* 0x0000000533337220 */ /* 0x080fe20000410000 */
[----:B------:R-:W-:Y:S01]  /*14bc0*/  R2UR UR10, R88 ;  /* 0x00000000580a72ca */ /* 0x000fe200000e0000 */
[-C--:B------:R-:W-:Y:S01]  /*14bd0*/  FMUL.FTZ R54, R54, R5.reuse ;  /* 0x0000000536367220 */ /* 0x080fe20000410000 */
[----:B------:R-:W-:Y:S01]  /*14be0*/  IADD3 R88, R0, 0x306, RZ ;  /* 0x0000030600587810 */ /* 0x000fe20007ffe0ff */
        /* <DEDUP_REMOVED lines=17> */
[----:B------:R-:W-:Y:S01]  /*14d00*/  MOV R91, 0x40000040 ;  /* 0x40000040005b7802 */ /* 0x000fe20000000f00 */
[----:B------:R-:W4:Y:S01]  /*14d10*/  LDL.64 R4, [R1+0x10] ;  /* 0x0000100001047983 */ /* 0x000f220000100a00 */
[C---:B------:R-:W-:Y:S01]  /*14d20*/  R2UR UR27, R89.reuse ;  /* 0x00000000591b72ca */ /* 0x040fe200000e0000 */
[----:B------:R-:W-:Y:S01]  /*14d30*/  IMAD.MOV.U32 R93, RZ, RZ, 0x40000040 ;  /* 0x40000040ff5d7424 */ /* 0x000fe200078e00ff */
[----:B------:R-:W-:Y:S01]  /*14d40*/  R2UR UR58, R92 ;  /* 0x000000005c3a72ca */ /* 0x000fe200000e0000 */
[----:B------:R-:W4:Y:S01]  /*14d50*/  LDL.64 R218, [R1+0x8] ;  /* 0x0000080001da7983 */ /* 0x000f220000100a00 */
[----:B------:R-:W-:Y:S01]  /*14d60*/  R2UR UR54, R88 ;  /* 0x00000000583672ca */ /* 0x000fe200000e0000 */
[----:B------:R-:W-:Y:S01]  /*14d70*/  VIADD R88, R0, 0x604 ;  /* 0x0000060400587836 */ /* 0x000fe20000000000 */
[----:B------:R-:W-:Y:S01]  /*14d80*/  R2UR UR50, R90 ;  /* 0x000000005a3272ca */ /* 0x000fe200000e0000 */
[C---:B------:R-:W-:Y:S01]  /*14d90*/  VIADD R90, R0.reuse, 0x606 ;  /* 0x00000606005a7836 */ /* 0x040fe20000000000 */
[----:B------:R-:W-:Y:S01]  /*14da0*/  IADD3 R92, R0, 0x602, RZ ;  /* 0x00000602005c7810 */ /* 0x000fe20007ffe0ff */
[----:B------:R-:W4:Y:S01]  /*14db0*/  LDL.64 R214, [R1] ;  /* 0x0000000001d67983 */ /* 0x000f220000100a00 */
[C---:B------:R-:W-:Y:S01]  /*14dc0*/  R2UR UR23, R89.reuse ;  /* 0x00000000591772ca */ /* 0x040fe200000e0000 */
        /* <DEDUP_REMOVED lines=55> */
[----:B----4-:R-:W-:Y:S02]  /*15140*/  R2UR UR16, R6 ;  /* 0x00000000061072ca */ /* 0x010fe400000e0000 */
[----:B------:R-:W-:Y:S02]  /*15150*/  R2UR UR17, R7 ;  /* 0x00000000071172ca */ /* 0x000fe400000e0000 */
[----:B------:R-:W-:Y:S01]  /*15160*/  R2UR UR12, R4 ;  /* 0x00000000040c72ca */ /* 0x000fe200000e0000 */
[----:B------:R0:W5:Y:S01]  /*15170*/  LDL.LU.64 R6, [R1+0x70] ;  /* 0x0000700001067983 */ /* 0x0001620000300a00 */
[----:B------:R-:W-:Y:S01]  /*15180*/  R2UR UR13, R5 ;  /* 0x00000000050d72ca */ /* 0x000fe200000e0000 */
[----:B------:R-:W-:Y:S02]  /*15190*/  WARPGROUP.DEPBAR.LE gsb0, 0x0 ;  /* 0x00008000000079c5 */ /* 0x000fe40000010000 */
[----:B------:R-:W-:-:S06]  /*151a0*/  WARPGROUP.ARRIVE ;  /* 0x00000000000079c5 */ /* 0x000fcc0000000000 */
[----:B------:R-:W-:Y:S01]  /*151b0*/  HGMMA.64x96x16.F32 R88, gdesc[UR16], R88, gsb0 ;  /* 0x01600000105879f0 */ /* 0x000fe20008000858 */
[----:B------:R-:W-:Y:S02]  /*151c0*/  R2UR UR8, R218 ;  /* 0x00000000da0872ca */ /* 0x000fe400000e0000 */
        /* <DEDUP_REMOVED lines=33> */
.L_x_2845:
[----:B------:R-:W-:Y:S02]  /*153e0*/  SHF.L.U32 R0, R11, 0x1f, RZ ;  /* 0x0000001f0b007819 */ /* 0x000fe400000006ff */
[----:B------:R-:W-:-:S04]  /*153f0*/  LEA R21, R20, R2, 0x3 ;  /* 0x0000000214157211 */ /* 0x000fc800078e18ff */
[----:B------:R0:W1:Y:S01]  /*15400*/  SYNCS.PHASECHK.TRANS64.TRYWAIT P2, [R21+URZ+0x2a850], R0 ;  /* 0x02a85000150075a7 */ /* 0x000062000804017f */
[----:B------:R-:W-:Y:S05]  /*15410*/  @!P0 BRA `(.L_x_2846) ;  /* 0x0000000000048947 */ /* 0x000fea0003800000 */
[----:B------:R-:W-:Y:S01]  /*15420*/  BPT.TRAP 0x1 ;  /* 0x000000040000795c */ /* 0x000fe20000300000 */
.L_x_2846:
[----:B------:R-:W-:Y:S04]  /*15430*/  BSSY B2, `(.L_x_2847) ;  /* 0x0000004000027945 */ /* 0x000fe80003800000 */
[----:B-1----:R-:W-:Y:S05]  /*15440*/  @P2 BRA `(.L_x_2848) ;  /* 0x0000000000082947 */ /* 0x002fea0003800000 */
[----:B------:R-:W1:Y:S02]  /*15450*/  SYNCS.PHASECHK.TRANS64.TRYWAIT P2, [R21+URZ+0x2a850], R0 ;  /* 0x02a85000150075a7 */ /* 0x000e64000804017f */
[----:B-1----:R-:W-:Y:S05]  /*15460*/  @!P2 BRA `(.L_x_2849) ;  /* 0x0000010000bca947 */ /* 0x002fea0003800000 */
.L_x_2848:
[----:B------:R-:W-:Y:S05]  /*15470*/  BSYNC B2 ;  /* 0x0000000000027941 */ /* 0x000fea0003800000 */
.L_x_2847:
[----:B01----:R-:W-:Y:S01]  /*15480*/  VIADD R0, R2, 0x400 ;  /* 0x0000040002007836 */ /* 0x003fe20000000000 */
[----:B------:R-:W-:Y:S01]  /*15490*/  WARPGROUP.ARRIVE ;  /* 0x00000000000079c5 */ /* 0x000fe20000000000 */
[----:B------:R-:W-:Y:S02]  /*154a0*/  IMAD.MOV.U32 R5, RZ, RZ, 0x40000040 ;  /* 0x40000040ff057424 */ /* 0x000fe400078e00ff */
[----:B------:R-:W-:Y:S01]  /*154b0*/  IMAD.MOV.U32 R11, RZ, RZ, 0x40000040 ;  /* 0x40000040ff0b7424 */ /* 0x000fe200078e00ff */
[----:B------:R-:W-:Y:S02]  /*154c0*/  SHF.R.U32.HI R0, RZ, 0x4, R0 ;  /* 0x00000004ff007819 */ /* 0x000fe40000011600 */
[----:B------:R-:W-:Y:S02]  /*154d0*/  R2UR UR7, R5 ;  /* 0x00000000050772ca */ /* 0x000fe400000e0000 */
[----:B------:R-:W-:Y:S02]  /*154e0*/  LOP3.LUT R0, R0, 0x3fff, RZ, 0xc0, !PT ;  /* 0x00003fff00007812 */ /* 0x000fe400078ec0ff */
[----:B------:R-:W-:-:S02]  /*154f0*/  MOV R5, 0x40000040 ;  /* 0x4000004000057802 */ /* 0x000fc40000000f00 */
[----:B------:R-:W-:-:S05]  /*15500*/  LOP3.LUT R0, R0, 0x3000000, RZ, 0xfc, !PT ;  /* 0x0300000000007812 */ /* 0x000fca00078efcff */
[----:B------:R-:W-:-:S05]  /*15510*/  IMAD R4, R20, 0x600, R0 ;  /* 0x0000060014047824 */ /* 0x000fca00078e0200 */
[C---:B------:R-:W-:Y:S02]  /*15520*/  R2UR UR6, R4.reuse ;  /* 0x00000000040672ca */ /* 0x040fe400000e0000 */
[----:B------:R-:W-:-:S11]  /*15530*/  IADD3 R10, R4, 0x80, RZ ;  /* 0x00000080040a7810 */ /* 0x000fd60007ffe0ff */
        /* <DEDUP_REMOVED lines=18> */
[C---:B------:R-:W-:Y:S01]  /*15660*/  IADD3 R10, R4.reuse, 0x200, RZ ;  /* 0x00000200040a7810 */ /* 0x040fe20007ffe0ff */
        /* <DEDUP_REMOVED lines=17> */
.L_x_2850:
[----:B------:R-:W0:Y:S01]  /*15780*/  @P1 LDC R4, c[0x0][0x44c] ;  /* 0x00011300ff041b82 */ /* 0x000e220000000800 */
[----:B------:R-:W-:Y:S01]  /*15790*/  IMAD.IADD R3, R191, 0x1, R186 ;  /* 0x00000001bf037824 */ /* 0x000fe200078e02ba */
[----:B------:R-:W-:Y:S01]  /*157a0*/  ULDC UR4, c[0x0][0x988] ;  /* 0x0002620000047ab9 */ /* 0x000fe20000000800 */
[----:B-----5:R-:W-:-:S05]  /*157b0*/  VIADD R9, R9, 0x2a840 ;  /* 0x0002a84009097836 */ /* 0x020fca0000000000 */
[----:B------:R-:W1:Y:S01]  /*157c0*/  @P1 LDC R0, c[0x0][0x450] ;  /* 0x00011400ff001b82 */ /* 0x000e620000000800 */
[----:B------:R-:W-:-:S04]  /*157d0*/  PRMT R9, R178, 0x654, R9 ;  /* 0x00000654b2097816 */ /* 0x000fc80000000009 */
[----:B------:R2:W-:Y:S01]  /*157e0*/  SYNCS.ARRIVE.TRANS64.RED.A1T0 RZ, [R9+URZ], RZ ;  /* 0x000000ff09ff79a7 */ /* 0x0005e2000810043f */
[----:B0-----:R-:W-:-:S05]  /*157f0*/  @P1 IMAD.HI.U32 R4, R3, R4, RZ ;  /* 0x0000000403041227 */ /* 0x001fca00078e00ff */
[----:B-1----:R-:W-:Y:S01]  /*15800*/  @P1 SHF.R.U32.HI R3, RZ, R0, R4 ;  /* 0x00000000ff031219 */ /* 0x002fe20000011604 */
[----:B------:R-:W-:-:S04]  /*15810*/  IMAD R0, R15, -0x60, RZ ;  /* 0xffffffa00f007824 */ /* 0x000fc800078e02ff */
[----:B------:R-:W0:Y:S01]  /*15820*/  SHFL.IDX PT, R4, R3, RZ, 0x1c1f ;  /* 0x001c1fff03047589 */ /* 0x000e2200000e0000 */
[----:B------:R-:W-:-:S03]  /*15830*/  IADD3 R0, -R190, 0x1, R0 ;  /* 0x00000001be007810 */ /* 0x000fc60007ffe100 */
[----:B------:R-:W1:Y:S01]  /*15840*/  SHFL.IDX PT, R3, R3, 0x1, 0x1c1f ;  /* 0x003c1f0003037f89 */ /* 0x000e6200000e0000 */
[----:B------:R-:W-:-:S05]  /*15850*/  IADD3 R0, -R187, R0, R188 ;  /* 0x00000000bb007210 */ /* 0x000fca0007ffe1bc */
[C---:B0-----:R-:W-:Y:S01]  /*15860*/  IMAD.IADD R4, R0.reuse, 0x1, R4 ;  /* 0x0000000100047824 */ /* 0x041fe200078e0204 */
[----:B-1----:R-:W-:Y:S01]  /*15870*/  IADD3 R3, R0, R3, RZ ;  /* 0x0000000300037210 */ /* 0x002fe20007ffe0ff */
[----:B------:R-:W-:-:S03]  /*15880*/  IMAD.U32 R0, RZ, RZ, UR4 ;  /* 0x00000004ff007e24 */ /* 0x000fc6000f8e00ff */
[C---:B------:R-:W-:Y:S02]  /*15890*/  ISETP.GT.AND P2, PT, R4.reuse, RZ, PT ;  /* 0x000000ff0400720c */ /* 0x040fe40003f44270 */
[----:B------:R-:W-:Y:S02]  /*158a0*/  ISETP.GT.AND P3, PT, R4, 0x1, PT ;  /* 0x000000010400780c */ /* 0x000fe40003f64270 */
[----:B------:R-:W-:Y:S02]  /*158b0*/  FSEL R88, R88, -INF , P2 ;  /* 0xff80000058587808 */ /* 0x000fe40001000000 */
[----:B------:R-:W-:Y:S02]  /*158c0*/  ISETP.GT.AND P2, PT, R4, 0x8, PT ;  /* 0x000000080400780c */ /* 0x000fe40003f44270 */
[----:B------:R-:W-:Y:S02]  /*158d0*/  FSEL R89, R89, -INF , P3 ;  /* 0xff80000059597808 */ /* 0x000fe40001800000 */
[----:B------:R-:W-:-:S02]  /*158e0*/  FSEL R92, R92, -INF , P2 ;  /* 0xff8000005c5c7808 */ /* 0x000fc40001000000 */
[C---:B------:R-:W-:Y:S02]  /*158f0*/  ISETP.GT.AND P3, PT, R4.reuse, 0x9, PT ;  /* 0x000000090400780c */ /* 0x040fe40003f64270 */
[----:B------:R-:W-:Y:S02]  /*15900*/  ISETP.GT.AND P2, PT, R4, 0x10, PT ;  /* 0x000000100400780c */ /* 0x000fe40003f44270 */
[----:B------:R-:W-:Y:S02]  /*15910*/  FSEL R93, R93, -INF , P3 ;  /* 0xff8000005d5d7808 */ /* 0x000fe40001800000 */
[----:B------:R-:W-:Y:S02]  /*15920*/  FSEL R96, R96, -INF , P2 ;  /* 0xff80000060607808 */ /* 0x000fe40001000000 */
[C---:B------:R-:W-:Y:S02]  /*15930*/  ISETP.GT.AND P3, PT, R4.reuse, 0x11, PT ;  /* 0x000000110400780c */ /* 0x040fe40003f64270 */
[----:B------:R-:W-:-:S02]  /*15940*/  ISETP.GT.AND P2, PT, R4, 0x18, PT ;  /* 0x000000180400780c */ /* 0x000fc40003f44270 */
[----:B------:R-:W-:Y:S02]  /*15950*/  FSEL R97, R97, -INF , P3 ;  /* 0xff80000061617808 */ /* 0x000fe40001800000 */
[----:B------:R-:W-:Y:S02]  /*15960*/  FSEL R100, R100, -INF , P2 ;  /* 0xff80000064647808 */ /* 0x000fe40001000000 */
[C---:B------:R-:W-:Y:S02]  /*15970*/  ISETP.GT.AND P3, PT, R4.reuse, 0x19, PT ;  /* 0x000000190400780c */ /* 0x040fe40003f64270 */
        /* <DEDUP_REMOVED lines=12> */
[C---:B------:R-:W-:Y:S02]  /*15a40*/  ISETP.GT.AND P2, PT, R4.reuse, 0x38, PT ;  /* 0x000000380400780c */ /* 0x040fe40003f44270 */
[C---:B------:R-:W-:Y:S02]  /*15a50*/  ISETP.GT.AND P4, PT, R4.reuse, 0x40, PT ;  /* 0x000000400400780c */ /* 0x040fe40003f84270 */
[----:B------:R-:W-:-:S02]  /*15a60*/  ISETP.GT.AND P6, PT, R4, 0x41, PT ;  /* 0x000000410400780c */ /* 0x000fc40003fc4270 */
[----:B------:R-:W-:Y:S02]  /*15a70*/  ISETP.GT.AND P5, PT, R4, 0x48, PT ;  /* 0x000000480400780c */ /* 0x000fe40003fa4270 */
[----:B------:R-:W-:Y:S02]  /*15a80*/  FSEL R113, R113, -INF , P3 ;  /* 0xff80000071717808 */ /* 0x000fe40001800000 */
[----:B------:R-:W-:Y:S02]  /*15a90*/  FSEL R116, R116, -INF , P2 ;  /* 0xff80000074747808 */ /* 0x000fe40001000000 */
[----:B------:R-:W-:Y:S02]  /*15aa0*/  FSEL R120, R120, -INF , P4 ;  /* 0xff80000078787808 */ /* 0x000fe40002000000 */
[----:B------:R-:W-:Y:S02]  /*15ab0*/  FSEL R121, R121, -INF , P6 ;  /* 0xff80000079797808 */ /* 0x000fe40003000000 */
[----:B------:R-:W-:-:S02]  /*15ac0*/  FSEL R124, R124, -INF , P5 ;  /* 0xff8000007c7c7808 */ /* 0x000fc40002800000 */
[C---:B------:R-:W-:Y:S02]  /*15ad0*/  ISETP.GT.AND P3, PT, R4.reuse, 0x39, PT ;  /* 0x000000390400780c */ /* 0x040fe40003f64270 */
[C---:B------:R-:W-:Y:S02]  /*15ae0*/  ISETP.GT.AND P2, PT, R4.reuse, 0x49, PT ;  /* 0x000000490400780c */ /* 0x040fe40003f44270 */
[C---:B------:R-:W-:Y:S02]  /*15af0*/  ISETP.GT.AND P4, PT, R4.reuse, 0x50, PT ;  /* 0x000000500400780c */ /* 0x040fe40003f84270 */
[C---:B------:R-:W-:Y:S02]  /*15b00*/  ISETP.GT.AND P6, PT, R4.reuse, 0x58, PT ;  /* 0x000000580400780c */ /* 0x040fe40003fc4270 */
[----:B------:R-:W-:Y:S02]  /*15b10*/  ISETP.GT.AND P5, PT, R4, 0x59, PT ;  /* 0x000000590400780c */ /* 0x000fe40003fa4270 */
[----:B------:R-:W-:-:S02]  /*15b20*/  FSEL R117, R117, -INF , P3 ;  /* 0xff80000075757808 */ /* 0x000fc40001800000 */
[----:B------:R-:W-:Y:S02]  /*15b30*/  FSEL R125, R125, -INF , P2 ;  /* 0xff8000007d7d7808 */ /* 0x000fe40001000000 */
[----:B------:R-:W-:Y:S02]  /*15b40*/  FSEL R128, R128, -INF , P4 ;  /* 0xff80000080807808 */ /* 0x000fe40002000000 */
[----:B------:R-:W-:Y:S02]  /*15b50*/  FSEL R132, R132, -INF , P6 ;  /* 0xff80000084847808 */ /* 0x000fe40003000000 */
[----:B------:R-:W-:Y:S02]  /*15b60*/  FSEL R133, R133, -INF , P5 ;  /* 0xff80000085857808 */ /* 0x000fe40002800000 */
[----:B------:R-:W-:Y:S02]  /*15b70*/  ISETP.GT.AND P3, PT, R4, 0x51, PT ;  /* 0x000000510400780c */ /* 0x000fe40003f64270 */
[----:B------:R-:W-:-:S02]  /*15b80*/  ISETP.GT.AND P5, PT, R3, RZ, PT ;  /* 0x000000ff0300720c */ /* 0x000fc40003fa4270 */
[C---:B------:R-:W-:Y:S02]  /*15b90*/  ISETP.GT.AND P4, PT, R3.reuse, 0x8, PT ;  /* 0x000000080300780c */ /* 0x040fe40003f84270 */
[C---:B------:R-:W-:Y:S02]  /*15ba0*/  ISETP.GT.AND P2, PT, R3.reuse, 0x9, PT ;  /* 0x000000090300780c */ /* 0x040fe40003f44270 */
[----:B------:R-:W-:Y:S02]  /*15bb0*/  ISETP.GT.AND P6, PT, R3, 0x10, PT ;  /* 0x000000100300780c */ /* 0x000fe40003fc4270 */
[----:B------:R-:W-:Y:S02]  /*15bc0*/  FSEL R129, R129, -INF , P3 ;  /* 0xff80000081817808 */ /* 0x000fe40001800000 */
[----:B------:R-:W-:Y:S02]  /*15bd0*/  FSEL R90, R90, -INF , P5 ;  /* 0xff8000005a5a7808 */ /* 0x000fe40002800000 */
[----:B------:R-:W-:-:S02]  /*15be0*/  FSEL R94, R94, -INF , P4 ;  /* 0xff8000005e5e7808 */ /* 0x000fc40002000000 */
[----:B------:R-:W-:Y:S02]  /*15bf0*/  FSEL R95, R95, -INF , P2 ;  /* 0xff8000005f5f7808 */ /* 0x000fe40001000000 */
[----:B------:R-:W-:Y:S02]  /*15c00*/  FSEL R98, R98, -INF , P6 ;  /* 0xff80000062627808 */ /* 0x000fe40003000000 */
[C---:B------:R-:W-:Y:S02]  /*15c10*/  ISETP.GT.AND P3, PT, R3.reuse, 0x1, PT ;  /* 0x000000010300780c */ /* 0x040fe40003f64270 */
[C---:B------:R-:W-:Y:S02]  /*15c20*/  ISETP.GT.AND P5, PT, R3.reuse, 0x11, PT ;  /* 0x000000110300780c */ /* 0x040fe40003fa4270 */
[C---:B------:R-:W-:Y:S02]  /*15c30*/  ISETP.GT.AND P4, PT, R3.reuse, 0x19, PT ;  /* 0x000000190300780c */ /* 0x040fe40003f84270 */
[----:B------:R-:W-:-:S02]  /*15c40*/  ISETP.GT.AND P2, PT, R3, 0x20, PT ;  /* 0x000000200300780c */ /* 0x000fc40003f44270 */
[----:B------:R-:W-:Y:S02]  /*15c50*/  ISETP.GT.AND P6, PT, R3, 0x21, PT ;  /* 0x000000210300780c */ /* 0x000fe40003fc4270 */
[----:B------:R-:W-:Y:S02]  /*15c60*/  FMNMX.FTZ R5, R88, R14, !PT ;  /* 0x0000000e58057209 */ /* 0x000fe40007810000 */
[----:B------:R-:W-:Y:S02]  /*15c70*/  FSEL R91, R91, -INF , P3 ;  /* 0xff8000005b5b7808 */ /* 0x000fe40001800000 */
[----:B------:R-:W-:Y:S02]  /*15c80*/  FSEL R99, R99, -INF , P5 ;  /* 0xff80000063637808 */ /* 0x000fe40002800000 */
[----:B------:R-:W-:Y:S02]  /*15c90*/  FSEL R103, R103, -INF , P4 ;  /* 0xff80000067677808 */ /* 0x000fe40002000000 */
[----:B------:R-:W-:-:S02]  /*15ca0*/  FSEL R106, R106, -INF , P2 ;  /* 0xff8000006a6a7808 */ /* 0x000fc40001000000 */
[----:B------:R-:W-:Y:S02]  /*15cb0*/  FSEL R107, R107, -INF , P6 ;  /* 0xff8000006b6b7808 */ /* 0x000fe40003000000 */
[C---:B------:R-:W-:Y:S02]  /*15cc0*/  ISETP.GT.AND P3, PT, R3.reuse, 0x18, PT ;  /* 0x000000180300780c */ /* 0x040fe40003f64270 */
[C---:B------:R-:W-:Y:S02]  /*15cd0*/  ISETP.GT.AND P5, PT, R3.reuse, 0x28, PT ;  /* 0x000000280300780c */ /* 0x040fe40003fa4270 */
[C---:B------:R-:W-:Y:S02]  /*15ce0*/  ISETP.GT.AND P4, PT, R3.reuse, 0x30, PT ;  /* 0x000000300300780c */ /* 0x040fe40003f84270 */
[C---:B------:R-:W-:Y:S02]  /*15cf0*/  ISETP.GT.AND P2, PT, R3.reuse, 0x31, PT ;  /* 0x000000310300780c */ /* 0x040fe40003f44270 */
[----:B------:R-:W-:-:S02]  /*15d00*/  ISETP.GT.AND P6, PT, R3, 0x38, PT ;  /* 0x000000380300780c */ /* 0x000fc40003fc4270 */
[----:B------:R-:W-:Y:S02]  /*15d10*/  FMNMX.FTZ R5, R89, R5, !PT ;  /* 0x0000000559057209 */ /* 0x000fe40007810000 */
        /* <DEDUP_REMOVED lines=10> */
[----:B------:R-:W-:-:S02]  /*15dc0*/  FMNMX.FTZ R5, R92, R5, !PT ;  /* 0x000000055c057209 */ /* 0x000fc40007810000 */
[----:B------:R-:W-:Y:S02]  /*15dd0*/  FSEL R111, R111, -INF , P3 ;  /* 0xff8000006f6f7808 */ /* 0x000fe40001800000 */
[----:B------:R-:W-:Y:S02]  /*15de0*/  FSEL R119, R119, -INF , P5 ;  /* 0xff80000077777808 */ /* 0x000fe40002800000 */
[----:B------:R-:W-:Y:S02]  /*15df0*/  FSEL R123, R123, -INF , P4 ;  /* 0xff8000007b7b7808 */ /* 0x000fe40002000000 */
[----:B------:R-:W-:Y:S02]  /*15e00*/  FSEL R126, R126, -INF , P2 ;  /* 0xff8000007e7e7808 */ /* 0x000fe40001000000 */
[----:B------:R-:W-:Y:S02]  /*15e10*/  FSEL R127, R127, -INF , P6 ;  /* 0xff8000007f7f7808 */ /* 0x000fe40003000000 */
[----:B------:R-:W-:-:S02]  /*15e20*/  ISETP.GT.AND P3, PT, R3, 0x40, PT ;  /* 0x000000400300780c */ /* 0x000fc40003f64270 */
[C---:B------:R-:W-:Y:S02]  /*15e30*/  ISETP.GT.AND P5, PT, R3.reuse, 0x50, PT ;  /* 0x000000500300780c */ /* 0x040fe40003fa4270 */
[C---:B------:R-:W-:Y:S02]  /*15e40*/  ISETP.GT.AND P4, PT, R3.reuse, 0x51, PT ;  /* 0x000000510300780c */ /* 0x040fe40003f84270 */
[C---:B------:R-:W-:Y:S02]  /*15e50*/  ISETP.GT.AND P2, PT, R3.reuse, 0x58, PT ;  /* 0x000000580300780c */ /* 0x040fe40003f44270 */
[----:B------:R-:W-:Y:S02]  /*15e60*/  ISETP.GT.AND P6, PT, R3, 0x59, PT ;  /* 0x000000590300780c */ /* 0x000fe40003fc4270 */
        /* <DEDUP_REMOVED lines=31> */
[----:B------:R-:W-:-:S02]  /*16060*/  FSEL R122, R122, -INF , P3 ;  /* 0xff8000007a7a7808 */ /* 0x000fc40001800000 */
        /* <DEDUP_REMOVED lines=8> */
[----:B------:R-:W-:Y:S02]  /*160f0*/  FSEL R130, R130, -INF , P5 ;  /* 0xff80000082827808 */ /* 0x000fe40002800000 */
[----:B------:R-:W-:Y:S02]  /*16100*/  FMNMX.FTZ R3, R127, R3, !PT ;  /* 0x000000037f037209 */ /* 0x000fe40007810000 */
[----:B------:R-:W-:Y:S02]  /*16110*/  FMNMX.FTZ R4, R133, R4, !PT ;  /* 0x0000000485047209 */ /* 0x000fe40007810000 */
[----:B------:R-:W-:-:S02]  /*16120*/  FSEL R131, R131, -INF , P4 ;  /* 0xff80000083837808 */ /* 0x000fc40002000000 */
[----:B------:R-:W-:Y:S01]  /*16130*/  FMNMX.FTZ R3, R130, R3, !PT ;  /* 0x0000000382037209 */ /* 0x000fe20007810000 */
[----:B------:R-:W0:Y:S01]  /*16140*/  SHFL.BFLY PT, R5, R4, 0x2, 0x1f ;  /* 0x0c401f0004057f89 */ /* 0x000e2200000e0000 */
[----:B------:R-:W-:Y:S02]  /*16150*/  FSEL R134, R134, -INF , P2 ;  /* 0xff80000086867808 */ /* 0x000fe40001000000 */
[----:B------:R-:W-:Y:S02]  /*16160*/  FMNMX.FTZ R3, R131, R3, !PT ;  /* 0x0000000383037209 */ /* 0x000fe40007810000 */
[----:B------:R-:W-:Y:S02]  /*16170*/  FSEL R135, R135, -INF , P6 ;  /* 0xff80000087877808 */ /* 0x000fe40003000000 */
[----:B------:R-:W-:-:S04]  /*16180*/  FMNMX.FTZ R3, R134, R3, !PT ;  /* 0x0000000386037209 */ /* 0x000fc80007810000 */
[----:B------:R-:W-:-:S05]  /*16190*/  FMNMX.FTZ R3, R135, R3, !PT ;  /* 0x0000000387037209 */ /* 0x000fca0007810000 */
[----:B------:R-:W1:Y:S01]  /*161a0*/  SHFL.BFLY PT, R10, R3, 0x2, 0x1f ;  /* 0x0c401f00030a7f89 */ /* 0x000e6200000e0000 */
[----:B0-----:R-:W-:-:S05]  /*161b0*/  FMNMX.FTZ R4, R4, R5, !PT ;  /* 0x0000000504047209 */ /* 0x001fca0007810000 */
[----:B------:R-:W0:Y:S01]  /*161c0*/  SHFL.BFLY PT, R5, R4, 0x1, 0x1f ;  /* 0x0c201f0004057f89 */ /* 0x000e2200000e0000 */
[----:B-1----:R-:W-:-:S05]  /*161d0*/  FMNMX.FTZ R3, R3, R10, !PT ;  /* 0x0000000a03037209 */ /* 0x002fca0007810000 */
[----:B------:R-:W1:Y:S01]  /*161e0*/  SHFL.BFLY PT, R10, R3, 0x1, 0x1f ;  /* 0x0c201f00030a7f89 */ /* 0x000e6200000e0000 */
[----:B0-----:R-:W-:-:S04]  /*161f0*/  FMNMX.FTZ R4, R4, R5, !PT ;  /* 0x0000000504047209 */ /* 0x001fc80007810000 */
[C---:B------:R-:W-:Y:S01]  /*16200*/  FSETP.NEU.FTZ.AND P3, PT, R4.reuse, -INF , PT ;  /* 0xff8000000400780b */ /* 0x040fe20003f7d000 */
[----:B------:R-:W-:-:S05]  /*16210*/  FMUL.FTZ R5, R4, R0 ;  /* 0x0000000004057220 */ /* 0x000fca0000410000 */
[----:B------:R-:W-:-:S05]  /*16220*/  FSEL R5, R5, RZ, P3 ;  /* 0x000000ff05057208 */ /* 0x000fca0001800000 */
[--C-:B------:R-:W-:Y:S01]  /*16230*/  FFMA.FTZ R156, R88, R0, -R5.reuse ;  /* 0x00000000589c7223 */ /* 0x100fe20000010805 */
[----:B-1----:R-:W-:Y:S01]  /*16240*/  FMNMX.FTZ R3, R3, R10, !PT ;  /* 0x0000000a03037209 */ /* 0x002fe20007810000 */
        /* <DEDUP_REMOVED lines=9> */
[----:B------:R-:W-:Y:S01]  /*162e0*/  FSETP.NEU.FTZ.AND P2, PT, R3, -INF , PT ;  /* 0xff8000000300780b */ /* 0x000fe20003f5d000 */
        /* <DEDUP_REMOVED lines=13> */
[-C--:B------:R-:W-:Y:S01]  /*163c0*/  FFMA.FTZ R105, R133, R0.reuse, -R5 ;  /* 0x0000000085697223 */ /* 0x080fe20000010805 */
[C---:B------:R-:W-:Y:S01]  /*163d0*/  FMUL.FTZ R109, R3.reuse, R0 ;  /* 0x00000000036d7220 */ /* 0x040fe20000410000 */
[----:B------:R-:W-:Y:S01]  /*163e0*/  FSEL R5, R4, RZ, P3 ;  /* 0x000000ff04057208 */ /* 0x000fe20001800000 */
[----:B------:R-:W-:Y:S01]  /*163f0*/  MUFU.EX2 R156, R156 ;  /* 0x0000009c009c7308 */ /* 0x000fe20000000800 */
[----:B------:R-:W-:-:S02]  /*16400*/  FSEL R10, R3, RZ, P2 ;  /* 0x000000ff030a7208 */ /* 0x000fc40001000000 */
[----:B------:R-:W-:Y:S01]  /*16410*/  FSEL R109, R109, RZ, P2 ;  /* 0x000000ff6d6d7208 */ /* 0x000fe20001000000 */
[----:B------:R-:W-:Y:S02]  /*16420*/  FADD.FTZ R5, -R5, R14 ;  /* 0x0000000e05057221 */ /* 0x000fe40000010100 */
[----:B------:R-:W-:Y:S02]  /*16430*/  FADD.FTZ R13, -R10, R13 ;  /* 0x0000000d0a0d7221 */ /* 0x000fe40000010100 */
[-CC-:B------:R-:W-:Y:S01]  /*16440*/  FFMA.FTZ R157, R90, R0.reuse, -R109.reuse ;  /* 0x000000005a9d7223 */ /* 0x180fe2000001086d */
[-C--:B------:R-:W-:Y:S01]  /*16450*/  FMUL.FTZ R5, R5, R0.reuse ;  /* 0x0000000005057220 */ /* 0x080fe20000410000 */
        /* <DEDUP_REMOVED lines=19> */
[----:B------:R1:W3:Y:S01]  /*16590*/  MUFU.EX2 R5, R13 ;  /* 0x0000000d00057308 */ /* 0x0002e20000000800 */
[----:B0-----:R-:W-:Y:S01]  /*165a0*/  FFMA.FTZ R7, R10, R7, R156 ;  /* 0x000000070a077223 */ /* 0x001fe2000001009c */
[-CC-:B------:R-:W-:Y:S01]  /*165b0*/  FFMA.FTZ R102, R123, R0.reuse, -R109.reuse ;  /* 0x000000007b667223 */ /* 0x180fe2000001086d */
[-CC-:B------:R-:W-:Y:S01]  /*165c0*/  FFMA.FTZ R143, R126, R0.reuse, -R109.reuse ;  /* 0x000000007e8f7223 */ /* 0x180fe2000001086d */
[-CC-:B------:R-:W-:Y:S01]  /*165d0*/  FFMA.FTZ R98, R127, R0.reuse, -R109.reuse ;  /* 0x000000007f627223 */ /* 0x180fe2000001086d */
[-CC-:B------:R-:W-:Y:S01]  /*165e0*/  FFMA.FTZ R137, R130, R0.reuse, -R109.reuse ;  /* 0x0000000082897223 */ /* 0x180fe2000001086d */
[-CC-:B------:R-:W-:Y:S01]  /*165f0*/  FFMA.FTZ R139, R134, R0.reuse, -R109.reuse ;  /* 0x00000000868b7223 */ /* 0x180fe2000001086d */
[-CC-:B--2---:R-:W-:Y:S01]  /*16600*/  FFMA.FTZ R9, R135, R0.reuse, -R109.reuse ;  /* 0x0000000087097223 */ /* 0x184fe2000001086d */
[----:B------:R-:W0:Y:S01]  /*16610*/  MUFU.EX2 R89, R89 ;  /* 0x0000005900597308 */ /* 0x000e220000000800 */
[----:B-1----:R-:W-:-:S07]  /*16620*/  FFMA.FTZ R13, R131, R0, -R109 ;  /* 0x00000000830d7223 */ /* 0x002fce000001086d */
[----:B------:R-:W1:Y:S01]  /*16630*/  MUFU.EX2 R108, R108 ;  /* 0x0000006c006c7308 */ /* 0x000e620000000800 */
[----:B---3--:R-:W-:-:S07]  /*16640*/  FFMA.FTZ R6, R5, R6, R157 ;  /* 0x0000000605067223 */ /* 0x008fce000001009d */
        /* <DEDUP_REMOVED lines=92> */
.L_x_2851:
[C---:B------:R-:W-:Y:S01]  /*16c10*/  ISETP.GT.AND P2, PT, R15.reuse, R12, PT ;  /* 0x0000000c0f00720c */ /* 0x040fe20003f44270 */
[----:B------:R-:W-:Y:S01]  /*16c20*/  VIADD R15, R15, 0xffffffff ;  /* 0xffffffff0f0f7836 */ /* 0x000fe20000000000 */
[----:B------:R-:W-:Y:S02]  /*16c30*/  IADD3 R21, R21, 0x2a860, RZ ;  /* 0x0002a86015157810 */ /* 0x000fe40007ffe0ff */
[----:B------:R-:W-:Y:S01]  /*16c40*/  F2FP.F16.F32.PACK_AB R152, R20, R152 ;  /* 0x000000981498723e */ /* 0x000fe200000000ff */
[----:B------:R-:W-:Y:S01]  /*16c50*/  IMAD.MOV.U32 R20, RZ, RZ, R162 ;  /* 0x000000ffff147224 */ /* 0x000fe200078e00a2 */
        /* <DEDUP_REMOVED lines=27> */
[----:B------:R-:W-:Y:S01]  /*16e10*/  MOV R14, R4 ;  /* 0x00000004000e7202 */ /* 0x000fe20000000f00 */
[----:B0-----:R-:W-:Y:S06]  /*16e20*/  @P2 BRA `(.L_x_2852) ;  /* 0xffffffd8008c2947 */ /* 0x001fec000383ffff */
[----:B------:R-:W-:Y:S05]  /*16e30*/  BSYNC B1 ;  /* 0x0000000000017941 */ /* 0x000fea0003800000 */
.L_x_2839:
[----:B------:R-:W-:Y:S05]  /*16e40*/  BSYNC B0 ;  /* 0x0000000000007941 */ /* 0x000fea0003800000 */
.L_x_2838:
[----:B------:R-:W-:Y:S01]  /*16e50*/  ISETP.GE.AND P1, PT, R15, R185, PT ;  /* 0x000000b90f00720c */ /* 0x000fe20003f26270 */
[----:B------:R-:W-:-:S12]  /*16e60*/  BSSY B0, `(.L_x_2853) ;  /* 0x00001f0000007945 */ /* 0x000fd80003800000 */
[----:B------:R-:W-:Y:S05]  /*16e70*/  @!P1 BRA `(.L_x_2854) ;  /* 0x0000001c00b89947 */ /* 0x000fea0003800000 */
[----:B------:R-:W-:Y:S01]  /*16e80*/  MOV R9, R3 ;  /* 0x0000000300097202 */ /* 0x000fe20000000f00 */
[----:B------:R-:W-:Y:S01]  /*16e90*/  IMAD.MOV.U32 R12, RZ, RZ, R4 ;  /* 0x000000ffff0c7224 */ /* 0x000fe200078e0004 */
[----:B------:R-:W-:Y:S01]  /*16ea0*/  MOV R14, R162 ;  /* 0x000000a2000e7202 */ /* 0x000fe20000000f00 */
[----:B------:R-:W-:-:S07]  /*16eb0*/  IMAD.MOV.U32 R11, RZ, RZ, R168 ;  /* 0x000000ffff0b7224 */ /* 0x000fce00078e00a8 */
.L_x_2867:
[----:B------:R-:W-:-:S05]  /*16ec0*/  VIADD R13, R14, 0x1 ;  /* 0x000000010e0d7836 */ /* 0x000fca0000000000 */
[----:B------:R-:W-:-:S04]  /*16ed0*/  ISETP.NE.AND P1, PT, R13, 0x2, PT ;  /* 0x000000020d00780c */ /* 0x000fc80003f25270 */
[----:B------:R-:W-:Y:S02]  /*16ee0*/  SEL R13, R13, RZ, P1 ;  /* 0x000000ff0d0d7207 */ /* 0x000fe40000800000 */
[----:B------:R-:W-:-:S03]  /*16ef0*/  SEL R168, RZ, 0x1, P1 ;  /* 0x00000001ffa87807 */ /* 0x000fc60000800000 */
[----:B------:R-:W-:Y:S01]  /*16f00*/  IMAD.MOV.U32 R162, RZ, RZ, R13 ;  /* 0x000000ffffa27224 */ /* 0x000fe200078e000d */
[----:B------:R-:W-:Y:S01]  /*16f10*/  LOP3.LUT R168, R11, R168, RZ, 0x3c, !PT ;  /* 0x000000a80ba87212 */ /* 0x000fe200078e3cff */
[----:B------:R-:W-:Y:S06]  /*16f20*/  @!P0 BRA `(.L_x_2855) ;  /* 0x0000000000048947 */ /* 0x000fec0003800000 */
[----:B------:R-:W-:Y:S01]  /*16f30*/  BPT.TRAP 0x1 ;  /* 0x000000040000795c */ /* 0x000fe20000300000 */
.L_x_2855:
[----:B------:R-:W-:Y:S02]  /*16f40*/  LEA R3, R162, R2, 0x3 ;  /* 0x00000002a2037211 */ /* 0x000fe400078e18ff */
[----:B------:R-:W-:-:S04]  /*16f50*/  SHF.L.U32 R4, R168, 0x1f, RZ ;  /* 0x0000001fa8047819 */ /* 0x000fc800000006ff */
[----:B------:R0:W1:Y:S01]  /*16f60*/  SYNCS.PHASECHK.TRANS64.TRYWAIT P1, [R3+URZ+0x2a830], R4 ;  /* 0x02a83004030075a7 */ /* 0x000062000802017f */
[----:B------:R-:W-:Y:S05]  /*16f70*/  @!P0 BRA `(.L_x_2856) ;  /* 0x0000000000048947 */ /* 0x000fea0003800000 */
[----:B------:R-:W-:Y:S01]  /*16f80*/  BPT.TRAP 0x1 ;  /* 0x000000040000795c */ /* 0x000fe20000300000 */
.L_x_2856:
[----:B------:R-:W-:Y:S01]  /*16f90*/  IMAD R0, R162, 0x900, R8 ;  /* 0x00000900a2007824 */ /* 0x000fe200078e0208 */
[----:B------:R-:W-:Y:S03]  /*16fa0*/  BSSY B1, `(.L_x_2857) ;  /* 0x0000006000017945 */ /* 0x000fe60003800000 */
[C---:B------:R-:W-:Y:S02]  /*16fb0*/  VIADD R89, R0.reuse, 0x2 ;  /* 0x0000000200597836 */ /* 0x040fe40000000000 */
[----:B------:R-:W-:Y:S01]  /*16fc0*/  VIADD R90, R0, 0x4 ;  /* 0x00000004005a7836 */ /* 0x000fe20000000000 */
[----:B-1----:R-:W-:Y:S06]  /*16fd0*/  @P1 BRA `(.L_x_2858) ;  /* 0x0000000000081947 */ /* 0x002fec0003800000 */
[----:B------:R-:W1:Y:S02]  /*16fe0*/  SYNCS.PHASECHK.TRANS64.TRYWAIT P1, [R3+URZ+0x2a830], R4 ;  /* 0x02a83004030075a7 */ /* 0x000e64000802017f */
[----:B-1----:R-:W-:Y:S05]  /*16ff0*/  @!P1 BRA `(.L_x_2859) ;  /* 0x000000e400ec9947 */ /* 0x002fea0003800000 */
.L_x_2858:
[----:B------:R-:W-:Y:S05]  /*17000*/  BSYNC B1 ;  /* 0x0000000000017941 */ /* 0x000fea0003800000 */
.L_x_2857:
[----:B------:R-:W2:Y:S04]  /*17010*/  LDL.64 R92, [R1+0x28] ;  /* 0x00002800015c7983 */ /* 0x000ea80000100a00 */
[----:B------:R0:W-:Y:S01]  /*17020*/  STL [R1+0x68], R2 ;  /* 0x0000680201007387 */ /* 0x0001e20000100800 */
        /* <DEDUP_REMOVED lines=9> */
[----:B01----:R-:W3:Y:S01]  /*170c0*/  LDL.64 R2, [R1+0x20] ;  /* 0x0000200001027983 */ /* 0x003ee20000100a00 */
        /* <DEDUP_REMOVED lines=23> */
[----:B------:R-:W-:Y:S01]  /*17240*/  MOV R20, R0 ;  /* 0x0000000000147202 */ /* 0x000fe20000000f00 */
[----:B------:R-:W4:Y:S03]  /*17250*/  LDL.64 R4, [R1+0x18] ;  /* 0x0000180001047983 */ /* 0x000f260000100a00 */
[----:B------:R-:W-:Y:S01]  /*17260*/  R2UR UR26, R20 ;  /* 0x00000000141a72ca */ /* 0x000fe200000e0000 */
[----:B------:R-:W-:Y:S01]  /*17270*/  VIADD R88, R0, 0x6 ;  /* 0x0000000600587836 */ /* 0x000fe20000000000 */
[----:B------:R-:W-:Y:S01]  /*17280*/  MOV R20, R89 ;  /* 0x0000005900147202 */ /* 0x000fe20000000f00 */
[----:B------:R-:W-:Y:S01]  /*17290*/  IMAD.MOV.U32 R21, RZ, RZ, 0x40000040 ;  /* 0x40000040ff157424 */ /* 0x000fe200078e00ff */
[----:B------:R-:W4:Y:S02]  /*172a0*/  LDL.64 R218, [R1+0x8] ;  /* 0x0000080001da7983 */ /* 0x000f240000100a00 */
[----:B------:R-:W-:Y:S01]  /*172b0*/  R2UR UR22, R20 ;  /* 0x00000000141672ca */ /* 0x000fe200000e0000 */
[----:B------:R-:W-:Y:S01]  /*172c0*/  IMAD.MOV.U32 R20, RZ, RZ, R90 ;  /* 0x000000ffff147224 */ /* 0x000fe200078e005a */
[----:B------:R-:W4:Y:S01]  /*172d0*/  LDL.64 R214, [R1] ;  /* 0x0000000001d67983 */ /* 0x000f220000100a00 */
[----:B------:R-:W-:Y:S01]  /*172e0*/  R2UR UR14, R88 ;  /* 0x00000000580e72ca */ /* 0x000fe200000e0000 */
[C---:B------:R-:W-:Y:S01]  /*172f0*/  VIADD R88, R0.reuse, 0x302 ;  /* 0x0000030200587836 */ /* 0x040fe20000000000 */
[C---:B------:R-:W-:Y:S01]  /*17300*/  R2UR UR27, R21.reuse ;  /* 0x00000000151b72ca */ /* 0x040fe200000e0000 */
[----:B------:R-:W-:Y:S01]  /*17310*/  VIADD R90, R0, 0x304 ;  /* 0x00000304005a7836 */ /* 0x000fe20000000000 */
[----:B------:R-:W-:Y:S01]  /*17320*/  R2UR UR18, R20 ;  /* 0x00000000141272ca */ /* 0x000fe200000e0000 */
[----:B------:R-:W-:Y:S01]  /*17330*/  VIADD R20, R0, 0x300 ;  /* 0x0000030000147836 */ /* 0x000fe20000000000 */
[----:B------:R-:W-:Y:S01]  /*17340*/  R2UR UR6, R88 ;  /* 0x00000000580672ca */ /* 0x000fe200000e0000 */
[----:B------:R-:W-:Y:S01]  /*17350*/  VIADD R88, R0, 0x600 ;  /* 0x0000060000587836 */ /* 0x000fe20000000000 */
[----:B------:R-:W-:Y:S01]  /*17360*/  R2UR UR23, R21 ;  /* 0x00000000151772ca */ /* 0x000fe200000e0000 */
[----:B------:R-:W-:Y:S01]  /*17370*/  IMAD.MOV.U32 R91, RZ, RZ, 0x40000040 ;  /* 0x40000040ff5b7424 */ /* 0x000fe200078e00ff */
[----:B------:R-:W-:-:S02]  /*17380*/  R2UR UR10, R20 ;  /* 0x00000000140a72ca */ /* 0x000fc400000e0000 */
[----:B------:R-:W-:Y:S02]  /*17390*/  IADD3 R20, R0, 0x306, RZ ;  /* 0x0000030600147810 */ /* 0x000fe40007ffe0ff */
[C---:B------:R-:W-:Y:S02]  /*173a0*/  R2UR UR19, R21.reuse ;  /* 0x00000000151372ca */ /* 0x040fe400000e0000 */
[----:B------:R-:W-:Y:S01]  /*173b0*/  R2UR UR54, R20 ;  /* 0x00000000143672ca */ /* 0x000fe200000e0000 */
[----:B------:R-:W-:Y:S01]  /*173c0*/  VIADD R20, R0, 0x604 ;  /* 0x0000060400147836 */ /* 0x000fe20000000000 */
[C---:B------:R-:W-:Y:S02]  /*173d0*/  R2UR UR11, R21.reuse ;  /* 0x00000000150b72ca */ /* 0x040fe400000e0000 */
[----:B------:R-:W-:Y:S02]  /*173e0*/  R2UR UR55, R21 ;  /* 0x00000000153772ca */ /* 0x000fe400000e0000 */
[----:B------:R-:W-:-:S02]  /*173f0*/  R2UR UR42, R20 ;  /* 0x00000000142a72ca */ /* 0x000fc400000e0000 */
[----:B------:R-:W-:Y:S02]  /*17400*/  R2UR UR43, R21 ;  /* 0x00000000152b72ca */ /* 0x000fe400000e0000 */
[----:B------:R-:W4:Y:S01]  /*17410*/  LDL.64 R20, [R1+0x10] ;  /* 0x0000100001147983 */ /* 0x000f220000100a00 */
[----:B------:R-:W-:Y:S02]  /*17420*/  R2UR UR58, R90 ;  /* 0x000000005a3a72ca */ /* 0x000fe400000e0000 */
[----:B------:R-:W-:Y:S01]  /*17430*/  R2UR UR50, R88 ;  /* 0x00000000583272ca */ /* 0x000fe200000e0000 */
[C---:B------:R-:W-:Y:S01]  /*17440*/  VIADD R88, R0.reuse, 0x606 ;  /* 0x0000060600587836 */ /* 0x040fe20000000000 */
[----:B------:R-:W-:Y:S02]  /*17450*/  MOV R89, 0x40000040 ;  /* 0x4000004000597802 */ /* 0x000fe40000000f00 */
[----:B------:R-:W-:Y:S02]  /*17460*/  IADD3 R90, R0, 0x602, RZ ;  /* 0x00000602005a7810 */ /* 0x000fe40007ffe0ff */
[----:B------:R-:W-:-:S02]  /*17470*/  R2UR UR15, R89 ;  /* 0x00000000590f72ca */ /* 0x000fc400000e0000 */
[----:B------:R-:W-:Y:S02]  /*17480*/  R2UR UR7, R89 ;  /* 0x00000000590772ca */ /* 0x000fe400000e0000 */
[----:B------:R-:W-:Y:S02]  /*17490*/  R2UR UR59, R91 ;  /* 0x000000005b3b72ca */ /* 0x000fe400000e0000 */
[----:B------:R-:W-:Y:S02]  /*174a0*/  R2UR UR51, R89 ;  /* 0x00000000593372ca */ /* 0x000fe400000e0000 */
[----:B------:R-:W-:Y:S02]  /*174b0*/  R2UR UR46, R90 ;  /* 0x000000005a2e72ca */ /* 0x000fe400000e0000 */
[----:B------:R-:W-:Y:S02]  /*174c0*/  R2UR UR47, R91 ;  /* 0x000000005b2f72ca */ /* 0x000fe400000e0000 */
[----:B------:R-:W-:-:S02]  /*174d0*/  R2UR UR38, R88 ;  /* 0x00000000582672ca */ /* 0x000fc400000e0000 */
[----:B------:R-:W-:Y:S02]  /*174e0*/  R2UR UR39, R89 ;  /* 0x00000000592772ca */ /* 0x000fe400000e0000 */
[----:B--2---:R-:W-:Y:S02]  /*174f0*/  R2UR UR24, R92 ;  /* 0x000000005c1872ca */ /* 0x004fe400000e0000 */
[----:B------:R-:W-:Y:S02]  /*17500*/  R2UR UR25, R93 ;  /* 0x000000005d1972ca */ /* 0x000fe400000e0000 */
[----:B------:R-:W-:-:S11]  /*17510*/  WARPGROUP.ARRIVE ;  /* 0x00000000000079c5 */ /* 0x000fd60000000000 */
[----:B------:R-:W-:Y:S01]  /*17520*/  HGMMA.64x96x16.F32 R88, gdesc[UR24], RZ, !UPT, gsb0 ;  /* 0x01600000185879f0 */ /* 0x000fe2000c0008ff */
[----:B---3--:R-:W-:Y:S02]  /*17530*/  R2UR UR20, R2 ;  /* 0x00000000021472ca */ /* 0x008fe400000e0000 */
[----:B------:R-:W-:Y:S01]  /*17540*/  R2UR UR21, R3 ;  /* 0x00000000031572ca */ /* 0x000fe200000e0000 */
[----:B------:R0:W5:Y:S01]  /*17550*/  LDL.LU R2, [R1+0x68] ;  /* 0x0000680001027983 */ /* 0x0001620000300800 */
[----:B------:R-:W-:Y:S02]  /*17560*/  WARPGROUP.DEPBAR.LE gsb0, 0x0 ;  /* 0x00008000000079c5 */ /* 0x000fe40000010000 */
[----:B------:R-:W-:-:S09]  /*17570*/  WARPGROUP.ARRIVE ;  /* 0x00000000000079c5 */ /* 0x000fd20000000000 */
[----:B------:R-:W-:Y:S01]  /*17580*/  HGMMA.64x96x16.F32 R88, gdesc[UR20], R88, gsb0 ;  /* 0x01600000145879f0 */ /* 0x000fe20008000858 */
[----:B----4-:R-:W-:Y:S02]  /*17590*/  R2UR UR16, R4 ;  /* 0x00000000041072ca */ /* 0x010fe400000e0000 */
[----:B------:R-:W-:Y:S02]  /*175a0*/  R2UR UR17, R5 ;  /* 0x00000000051172ca */ /* 0x000fe400000e0000 */
        /* <DEDUP_REMOVED lines=69> */
[----:B0-----:R-:W-:Y:S05]  /*17a00*/  @!P0 BRA `(.L_x_2860) ;  /* 0x0000000000048947 */ /* 0x001fea0003800000 */
[----:B------:R-:W-:Y:S01]  /*17a10*/  BPT.TRAP 0x1 ;  /* 0x000000040000795c */ /* 0x000fe20000300000 */
.L_x_2860:
[----:B------:R-:W-:Y:S02]  /*17a20*/  SHF.L.U32 R0, R11, 0x1f, RZ ;  /* 0x0000001f0b007819 */ /* 0x000fe400000006ff */
[----:B-----5:R-:W-:-:S04]  /*17a30*/  LEA R20, R14, R2, 0x3 ;  /* 0x000000020e147211 */ /* 0x020fc800078e18ff */
[----:B------:R0:W1:Y:S01]  /*17a40*/  SYNCS.PHASECHK.TRANS64.TRYWAIT P1, [R20+URZ+0x2a850], R0 ;  /* 0x02a85000140075a7 */ /* 0x000062000802017f */
[----:B------:R-:W-:Y:S05]  /*17a50*/  @!P0 BRA `(.L_x_2861) ;  /* 0x0000000000048947 */ /* 0x000fea0003800000 */
[----:B------:R-:W-:Y:S01]  /*17a60*/  BPT.TRAP 0x1 ;  /* 0x000000040000795c */ /* 0x000fe20000300000 */
.L_x_2861:
[----:B------:R-:W-:Y:S04]  /*17a70*/  BSSY B1, `(.L_x_2862) ;  /* 0x0000004000017945 */ /* 0x000fe80003800000 */
[----:B-1----:R-:W-:Y:S05]  /*17a80*/  @P1 BRA `(.L_x_2863) ;  /* 0x0000000000081947 */ /* 0x002fea0003800000 */
[----:B------:R-:W1:Y:S02]  /*17a90*/  SYNCS.PHASECHK.TRANS64.TRYWAIT P1, [R20+URZ+0x2a850], R0 ;  /* 0x02a85000140075a7 */ /* 0x000e64000802017f */
[----:B-1----:R-:W-:Y:S05]  /*17aa0*/  @!P1 BRA `(.L_x_2864) ;  /* 0x000000dc00549947 */ /* 0x002fea0003800000 */
.L_x_2863:
[----:B------:R-:W-:Y:S05]  /*17ab0*/  BSYNC B1 ;  /* 0x0000000000017941 */ /* 0x000fea0003800000 */
.L_x_2862:
        /* <DEDUP_REMOVED lines=48> */
.L_x_2865:
[----:B------:R-:W-:Y:S01]  /*17dc0*/  FMNMX.FTZ R0, R88, R12, !PT ;  /* 0x0000000c58007209 */ /* 0x000fe20007810000 */
[----:B------:R-:W-:Y:S01]  /*17dd0*/  ULDC UR4, c[0x0][0x988] ;  /* 0x0002620000047ab9 */ /* 0x000fe20000000800 */
[----:B------:R-:W-:Y:S02]  /*17de0*/  IMAD R13, R13, 0x8, R2 ;  /* 0x000000080d0d7824 */ /* 0x000fe400078e0202 */
[----:B------:R-:W-:Y:S02]  /*17df0*/  FMNMX.FTZ R3, R89, R0, !PT ;  /* 0x0000000059037209 */ /* 0x000fe40007810000 */
[----:B------:R-:W-:-:S04]  /*17e00*/  FMNMX.FTZ R0, R90, R9, !PT ;  /* 0x000000095a007209 */ /* 0x000fc80007810000 */
        /* <DEDUP_REMOVED lines=53> */
[----:B------:R-:W-:Y:S01]  /*18160*/  FADD.FTZ R5, -R4, R12 ;  /* 0x0000000c04057221 */ /* 0x000fe20000010100 */
[----:B------:R-:W-:-:S04]  /*18170*/  IMAD.U32 R0, RZ, RZ, UR4 ;  /* 0x00000004ff007e24 */ /* 0x000fc8000f8e00ff */
[-C--:B------:R-:W-:Y:S01]  /*18180*/  FMUL.FTZ R10, R5, R0.reuse ;  /* 0x00000000050a7220 */ /* 0x080fe20000410000 */
[----:B------:R-:W-:Y:S01]  /*18190*/  FADD.FTZ R5, -R3, R9 ;  /* 0x0000000903057221 */ /* 0x000fe20000010100 */
[----:B------:R-:W-:-:S03]  /*181a0*/  FMUL.FTZ R9, R4, R0 ;  /* 0x0000000004097220 */ /* 0x000fc60000410000 */
[-C--:B------:R-:W-:Y:S01]  /*181b0*/  FMUL.FTZ R5, R5, R0.reuse ;  /* 0x0000000005057220 */ /* 0x080fe20000410000 */
[-CC-:B------:R-:W-:Y:S01]  /*181c0*/  FFMA.FTZ R152, R96, R0.reuse, -R9.reuse ;  /* 0x0000000060987223 */ /* 0x180fe20000010809 */
[-CC-:B------:R-:W-:Y:S01]  /*181d0*/  FFMA.FTZ R96, R97, R0.reuse, -R9.reuse ;  /* 0x0000000061607223 */ /* 0x180fe20000010809 */
[-C--:B------:R-:W-:Y:S01]  /*181e0*/  FMUL.FTZ R97, R3, R0.reuse ;  /* 0x0000000003617220 */ /* 0x080fe20000410000 */
[-CC-:B------:R-:W-:Y:S01]  /*181f0*/  FFMA.FTZ R156, R88, R0.reuse, -R9.reuse ;  /* 0x00000000589c7223 */ /* 0x180fe20000010809 */
[-CC-:B------:R-:W-:Y:S01]  /*18200*/  FFMA.FTZ R139, R89, R0.reuse, -R9.reuse ;  /* 0x00000000598b7223 */ /* 0x180fe20000010809 */
[-C--:B------:R-:W-:Y:S01]  /*18210*/  FFMA.FTZ R154, R100, R0.reuse, -R9 ;  /* 0x00000000649a7223 */ /* 0x080fe20000010809 */
[-CC-:B------:R-:W-:Y:S01]  /*18220*/  FFMA.FTZ R157, R90, R0.reuse, -R97.reuse ;  /* 0x000000005a9d7223 */ /* 0x180fe20000010861 */
[-C--:B------:R-:W-:Y:S01]  /*18230*/  FFMA.FTZ R100, R91, R0.reuse, -R97 ;  /* 0x000000005b647223 */ /* 0x080fe20000010861 */
[----:B------:R-:W-:Y:S01]  /*18240*/  MUFU.EX2 R10, R10 ;  /* 0x0000000a000a7308 */ /* 0x000fe20000000800 */
[-C--:B------:R-:W-:Y:S01]  /*18250*/  FFMA.FTZ R158, R92, R0.reuse, -R9 ;  /* 0x000000005c9e7223 */ /* 0x080fe20000010809 */
[-C--:B------:R-:W-:Y:S01]  /*18260*/  FFMA.FTZ R159, R94, R0.reuse, -R97 ;  /* 0x000000005e9f7223 */ /* 0x080fe20000010861 */
[-C--:B------:R-:W-:Y:S01]  /*18270*/  FFMA.FTZ R137, R93, R0.reuse, -R9 ;  /* 0x000000005d897223 */ /* 0x080fe20000010809 */
[-CC-:B------:R-:W-:Y:S01]  /*18280*/  FFMA.FTZ R95, R95, R0.reuse, -R97.reuse ;  /* 0x000000005f5f7223 */ /* 0x180fe20000010861 */
[-CC-:B------:R-:W-:Y:S01]  /*18290*/  FFMA.FTZ R153, R98, R0.reuse, -R97.reuse ;  /* 0x0000000062997223 */ /* 0x180fe20000010861 */
[----:B------:R-:W-:Y:S01]  /*182a0*/  IADD3 R98, R13, 0x2a840, RZ ;  /* 0x0002a8400d627810 */ /* 0x000fe20007ffe0ff */
[-CC-:B------:R-:W-:Y:S01]  /*182b0*/  FFMA.FTZ R94, R99, R0.reuse, -R97.reuse ;  /* 0x00000000635e7223 */ /* 0x180fe20000010861 */
[----:B------:R-:W0:Y:S01]  /*182c0*/  MUFU.EX2 R156, R156 ;  /* 0x0000009c009c7308 */ /* 0x000e220000000800 */
[-C--:B------:R-:W-:Y:S01]  /*182d0*/  FFMA.FTZ R149, R106, R0.reuse, -R97 ;  /* 0x000000006a957223 */ /* 0x080fe20000010861 */
[----:B------:R-:W-:Y:S01]  /*182e0*/  PRMT R98, R178, 0x654, R98 ;  /* 0x00000654b2627816 */ /* 0x000fe20000000062 */
[-CC-:B------:R-:W-:Y:S01]  /*182f0*/  FFMA.FTZ R93, R101, R0.reuse, -R9.reuse ;  /* 0x00000000655d7223 */ /* 0x180fe20000010809 */
[-CC-:B------:R-:W-:Y:S01]  /*18300*/  FFMA.FTZ R148, R104, R0.reuse, -R9.reuse ;  /* 0x0000000068947223 */ /* 0x180fe20000010809 */
[-C--:B------:R-:W-:Y:S01]  /*18310*/  FFMA.FTZ R92, R105, R0.reuse, -R9 ;  /* 0x00000000695c7223 */ /* 0x080fe20000010809 */
[-CC-:B------:R-:W-:Y:S01]  /*18320*/  FFMA.FTZ R155, R102, R0.reuse, -R97.reuse ;  /* 0x00000000669b7223 */ /* 0x180fe20000010861 */
[-CC-:B------:R-:W-:Y:S01]  /*18330*/  FFMA.FTZ R91, R103, R0.reuse, -R97.reuse ;  /* 0x00000000675b7223 */ /* 0x180fe20000010861 */
[----:B------:R-:W-:Y:S01]  /*18340*/  MUFU.EX2 R5, R5 ;  /* 0x0000000500057308 */ /* 0x000fe20000000800 */
[----:B------:R1:W-:Y:S01]  /*18350*/  SYNCS.ARRIVE.TRANS64.RED.A1T0 RZ, [R98+URZ], RZ ;  /* 0x000000ff62ff79a7 */ /* 0x0003e2000810043f */
        /* <DEDUP_REMOVED lines=17> */
[-C--:B-1----:R-:W-:Y:S01]  /*18470*/  FFMA.FTZ R98, R135, R0.reuse, -R97 ;  /* 0x0000000087627223 */ /* 0x082fe20000010861 */
[-CC-:B------:R-:W-:Y:S01]  /*18480*/  FFMA.FTZ R150, R108, R0.reuse, -R9.reuse ;  /* 0x000000006c967223 */ /* 0x180fe20000010809 */
[-CC-:B------:R-:W-:Y:S01]  /*18490*/  FFMA.FTZ R89, R109, R0.reuse, -R9.reuse ;  /* 0x000000006d597223 */ /* 0x180fe20000010809 */
[-CC-:B------:R-:W-:Y:S01]  /*184a0*/  FFMA.FTZ R144, R112, R0.reuse, -R9.reuse ;  /* 0x0000000070907223 */ /* 0x180fe20000010809 */
[----:B------:R-:W-:Y:S01]  /*184b0*/  FFMA.FTZ R88, R113, R0, -R9 ;  /* 0x0000000071587223 */ /* 0x000fe20000010809 */
[----:B------:R-:W1:Y:S01]  /*184c0*/  MUFU.EX2 R100, R100 ;  /* 0x0000006400647308 */ /* 0x000e620000000800 */
[----:B--2---:R-:W-:Y:S01]  /*184d0*/  FFMA.FTZ R7, R5, R6, R157 ;  /* 0x0000000605077223 */ /* 0x004fe2000001009d */
[-CC-:B------:R-:W-:Y:S01]  /*184e0*/  FFMA.FTZ R146, R116, R0.reuse, -R9.reuse ;  /* 0x0000000074927223 */ /* 0x180fe20000010809 */
[-CC-:B------:R-:W-:Y:S01]  /*184f0*/  FFMA.FTZ R21, R117, R0.reuse, -R9.reuse ;  /* 0x0000000075157223 */ /* 0x180fe20000010809 */
[-CC-:B------:R-:W-:Y:S01]  /*18500*/  FFMA.FTZ R140, R120, R0.reuse, -R9.reuse ;  /* 0x00000000788c7223 */ /* 0x180fe20000010809 */
[-CC-:B------:R-:W-:Y:S01]  /*18510*/  FFMA.FTZ R14, R121, R0.reuse, -R9.reuse ;  /* 0x00000000790e7223 */ /* 0x180fe20000010809 */
[-CC-:B------:R-:W-:Y:S01]  /*18520*/  FFMA.FTZ R142, R124, R0.reuse, -R9.reuse ;  /* 0x000000007c8e7223 */ /* 0x180fe20000010809 */
[-CC-:B------:R-:W-:Y:S01]  /*18530*/  FFMA.FTZ R12, R125, R0.reuse, -R9.reuse ;  /* 0x000000007d0c7223 */ /* 0x180fe20000010809 */
[----:B------:R-:W2:Y:S01]  /*18540*/  MUFU.EX2 R158, R158 ;  /* 0x0000009e009e7308 */ /* 0x000ea20000000800 */
[----:B0-----:R-:W-:Y:S01]  /*18550*/  FADD.FTZ R97, R139, R106 ;  /* 0x0000006a8b617221 */ /* 0x001fe20000010000 */
[-CC-:B------:R-:W-:Y:S01]  /*18560*/  FFMA.FTZ R136, R128, R0.reuse, -R9.reuse ;  /* 0x0000000080887223 */ /* 0x180fe20000010809 */
[-CC-:B------:R-:W-:Y:S01]  /*18570*/  FFMA.FTZ R11, R129, R0.reuse, -R9.reuse ;  /* 0x00000000810b7223 */ /* 0x180fe20000010809 */
[-CC-:B------:R-:W-:Y:S01]  /*18580*/  FFMA.FTZ R138, R132, R0.reuse, -R9.reuse ;  /* 0x00000000848a7223 */ /* 0x180fe20000010809 */
[----:B------:R-:W-:-:S03]  /*18590*/  FFMA.FTZ R9, R133, R0, -R9 ;  /* 0x0000000085097223 */ /* 0x000fc60000010809 */
        /* <DEDUP_REMOVED lines=90> */
.L_x_2866:
[----:B------:R-:W-:Y:S01]  /*18b40*/  ISETP.GT.AND P1, PT, R15, R185, PT ;  /* 0x000000b90f00720c */ /* 0x000fe20003f24270 */
[----:B------:R-:W-:Y:S01]  /*18b50*/  VIADD R107, R20, 0x2a860 ;  /* 0x0002a860146b7836 */ /* 0x000fe20000000000 */
[----:B------:R-:W-:Y:S01]  /*18b60*/  F2FP.F16.F32.PACK_AB R156, R139, R156 ;  /* 0x0000009c8b9c723e */ /* 0x000fe200000000ff */
[----:B------:R-:W-:Y:S01]  /*18b70*/  VIADD R15, R15, 0xffffffff ;  /* 0xffffffff0f0f7836 */ /* 0x000fe20000000000 */
        /* <DEDUP_REMOVED lines=27> */
[----:B------:R-:W-:Y:S02]  /*18d30*/  MOV R9, R3 ;  /* 0x0000000300097202 */ /* 0x000fe40000000f00 */
[----:B------:R-:W-:Y:S01]  /*18d40*/  MOV R14, R162 ;  /* 0x000000a2000e7202 */ /* 0x000fe20000000f00 */
[----:B0-----:R-:W-:Y:S06]  /*18d50*/  @P1 BRA `(.L_x_2867) ;  /* 0xffffffe000581947 */ /* 0x001fec000383ffff */
.L_x_2854:
[----:B------:R-:W-:Y:S05]  /*18d60*/  BSYNC B0 ;  /* 0x0000000000007941 */ /* 0x000fea0003800000 */
.L_x_2853:
        /* <DEDUP_REMOVED lines=67> */
.L_x_2868:
[----:B------:R-:W-:Y:S01]  /*191a0*/  IMAD R5, R162, 0x8, R2 ;  /* 0x00000008a2057824 */ /* 0x000fe200078e0202 */
[----:B------:R-:W-:-:S04]  /*191b0*/  SHF.L.U32 R8, R168, 0x1f, RZ ;  /* 0x0000001fa8087819 */ /* 0x000fc800000006ff */
[----:B------:R0:W1:Y:S01]  /*191c0*/  SYNCS.PHASECHK.TRANS64.TRYWAIT P1, [R5+URZ+0x2a850], R8 ;  /* 0x02a85008050075a7 */ /* 0x000062000802017f */
[----:B------:R-:W-:Y:S05]  /*191d0*/  @!P0 BRA `(.L_x_2869) ;  /* 0x0000000000048947 */ /* 0x000fea0003800000 */
[----:B------:R-:W-:Y:S01]  /*191e0*/  BPT.TRAP 0x1 ;  /* 0x000000040000795c */ /* 0x000fe20000300000 */
.L_x_2869:
        /* <DEDUP_REMOVED lines=9> */
.L_x_2871:
[----:B------:R-:W-:Y:S05]  /*19280*/  BSYNC B0 ;  /* 0x0000000000007941 */ /* 0x000fea0003800000 */
.L_x_2870:
[----:B------:R-:W-:Y:S01]  /*19290*/  IMAD.MOV.U32 R9, RZ, RZ, 0x40000040 ;  /* 0x40000040ff097424 */ /* 0x000fe200078e00ff */
[----:B01----:R-:W-:Y:S01]  /*192a0*/  MOV R8, R2 ;  /* 0x0000000200087202 */ /* 0x003fe20000000f00 */
        /* <DEDUP_REMOVED lines=66> */
.L_x_2873:
        /* <DEDUP_REMOVED lines=73> */
[----:B--2---:R-:W-:-:S07]  /*19b60*/  SEL R162, R162, RZ, P1 ;  /* 0x000000ffa2a27207 */ /* 0x004fce0000800000 */
.L_x_2774:
[----:B------:R-:W2:Y:S08]  /*19b70*/  S2UR UR4, SR_CgaCtaId ;  /* 0x00000000000479c3 */ /* 0x000eb00000008800 */
[----:B------:R-:W-:Y:S01]  /*19b80*/  BAR.SYNC.DEFER_BLOCKING 0x5, 0x180 ;  /* 0x0146000000007b1d */ /* 0x000fe20000010000 */
[----:B------:R-:W-:-:S05]  /*19b90*/  MOV R3, 0x400 ;  /* 0x0000040000037802 */ /* 0x000fca0000000f00 */
[----:B------:R-:W-:Y:S01]  /*19ba0*/  BSSY B0, `(.L_x_2874) ;  /* 0x00002e7000007945 */ /* 0x000fe20003800000 */
[----:B--2---:R-:W-:-:S05]  /*19bb0*/  IMAD.U32 R178, RZ, RZ, UR4 ;  /* 0x00000004ffb27e24 */ /* 0x004fca000f8e00ff */
[----:B------:R-:W-:-:S05]  /*19bc0*/  LEA R2, R178, R3, 0x18 ;  /* 0x00000003b2027211 */ /* 0x000fca00078ec0ff */
[----:B------:R2:W3:Y:S01]  /*19bd0*/  LDS.128 R4, [R2+0x2a8d0] ;  /* 0x02a8d00002047984 */ /* 0x0004e20000000c00 */
[----:B------:R-:W-:Y:S06]  /*19be0*/  BAR.ARV 0x4, 0x180 ;  /* 0x0106000000007b1d */ /* 0x000fec0000002000 */
[----:B------:R-:W-:Y:S05]  /*19bf0*/  @P0 BRA `(.L_x_2875) ;  /* 0x0000002000840947 */ /* 0x000fea0003800000 */
[----:B------:R-:W4:Y:S01]  /*19c00*/  LDL R0, [R1+0x58] ;  /* 0x0000580001007983 */ /* 0x000f220000100800 */
[----:B------:R-:W-:Y:S01]  /*19c10*/  F2FP.F16.F32.PACK_AB R34, R69, R68 ;  /* 0x000000444522723e */ /* 0x000fe200000000ff */
[----:B------:R-:W-:Y:S01]  /*19c20*/  ULDC.64 UR6, c[0x0][0xc00] ;  /* 0x0003000000067ab9 */ /* 0x000fe20000000a00 */
[----:B------:R-:W-:Y:S01]  /*19c30*/  F2FP.F16.F32.PACK_AB R36, R97, R96 ;  /* 0x000000606124723e */ /* 0x000fe200000000ff */
[----:B------:R-:W0:Y:S01]  /*19c40*/  S2R R3, SR_SWINHI ;  /* 0x0000000000037919 */ /* 0x000e220000002f00 */
[----:B------:R-:W-:Y:S01]  /*19c50*/  ULDC.64 UR8, c[0x0][0x208] ;  /* 0x0000820000087ab9 */ /* 0x000fe20000000a00 */
[----:B------:R-:W-:Y:S01]  /*19c60*/  ULDC.64 UR4, c[0x0][0xc08] ;  /* 0x0003020000047ab9 */ /* 0x000fe20000000a00 */
[----:B------:R-:W-:Y:S02]  /*19c70*/  MOV R72, R2 ;  /* 0x0000000200487202 */ /* 0x000fe40000000f00 */
[----:B0-----:R-:W-:Y:S01]  /*19c80*/  MOV R73, R3 ;  /* 0x0000000300497202 */ /* 0x001fe20000000f00 */
[----:B------:R-:W-:Y:S02]  /*19c90*/  BAR.SYNC.DEFER_BLOCKING 0x1, 0x100 ;  /* 0x0044000000007b1d */ /* 0x000fe40000010000 */
[----:B----4-:R-:W-:-:S03]  /*19ca0*/  IMAD.WIDE R12, R0, 0x2, R72 ;  /* 0x00000002000c7825 */ /* 0x010fc600078e0248 */
[C---:B------:R-:W-:Y:S02]  /*19cb0*/  LOP3.LUT R3, R12.reuse, 0x380, RZ, 0xc0, !PT ;  /* 0x000003800c037812 */ /* 0x040fe400078ec0ff */
[C---:B------:R-:W-:Y:S02]  /*19cc0*/  IADD3 R15, P6, R12.reuse, 0x20, RZ ;  /* 0x000000200c0f7810 */ /* 0x040fe40007fde0ff */
[----:B------:R-:W-:Y:S02]  /*19cd0*/  SHF.R.U64 R3, R3, 0x3, RZ ;  /* 0x0000000303037819 */ /* 0x000fe400000012ff */
[C---:B---3--:R-:W-:Y:S01]  /*19ce0*/  IADD3 R4, P5, R12.reuse, 0x40, RZ ;  /* 0x000000400c047810 */ /* 0x048fe20007fbe0ff */
[----:B------:R-:W-:Y:S01]  /*19cf0*/  IMAD.X R9, RZ, RZ, R13, P6 ;  /* 0x000000ffff097224 */ /* 0x000fe200030e060d */
[C---:B------:R-:W-:Y:S02]  /*19d00*/  IADD3 R35, P4, R12.reuse, 0x60, RZ ;  /* 0x000000600c237810 */ /* 0x040fe40007f9e0ff */
[----:B------:R-:W-:-:S02]  /*19d10*/  IADD3 R37, P3, R12, 0x4000, RZ ;  /* 0x000040000c257810 */ /* 0x000fc40007f7e0ff */
[C---:B------:R-:W-:Y:S01]  /*19d20*/  IADD3 R39, P2, R12.reuse, 0x4020, RZ ;  /* 0x000040200c277810 */ /* 0x040fe20007f5e0ff */
[--C-:B------:R-:W-:Y:S01]  /*19d30*/  IMAD.X R25, RZ, RZ, R13.reuse, P4 ;  /* 0x000000ffff197224 */ /* 0x100fe200020e060d */
[C---:B------:R-:W-:Y:S01]  /*19d40*/  IADD3 R30, P1, R12.reuse, 0x4040, RZ ;  /* 0x000040400c1e7810 */ /* 0x040fe20007f3e0ff */
[--C-:B------:R-:W-:Y:S01]  /*19d50*/  IMAD.X R27, RZ, RZ, R13.reuse, P3 ;  /* 0x000000ffff1b7224 */ /* 0x100fe200018e060d */
[----:B------:R-:W-:Y:S02]  /*19d60*/  IADD3 R107, P0, R12, 0x4060, RZ ;  /* 0x000040600c6b7810 */ /* 0x000fe40007f1e0ff */
[----:B------:R-:W-:Y:S01]  /*19d70*/  LOP3.LUT R12, R3, R12, RZ, 0x3c, !PT ;  /* 0x0000000c030c7212 */ /* 0x000fe200078e3cff */
[--C-:B------:R-:W-:Y:S01]  /*19d80*/  IMAD.X R31, RZ, RZ, R13.reuse, P1 ;  /* 0x000000ffff1f7224 */ /* 0x100fe200008e060d */
[----:B------:R-:W-:Y:S01]  /*19d90*/  LOP3.LUT R0, R15, 0x380, RZ, 0xc0, !PT ;  /* 0x000003800f007812 */ /* 0x000fe200078ec0ff */
[----:B------:R-:W-:Y:S01]  /*19da0*/  IMAD.X R33, RZ, RZ, R13, P0 ;  /* 0x000000ffff217224 */ /* 0x000fe200000e060d */
        /* <DEDUP_REMOVED lines=8> */
[----:B------:R-:W-:Y:S02]  /*19e30*/  LOP3.LUT R0, R39, 0x380, RZ, 0xc0, !PT ;  /* 0x0000038027007812 */ /* 0x000fe400078ec0ff */
[----:B------:R-:W-:Y:S02]  /*19e40*/  SHF.R.U64 R26, R26, 0x3, RZ ;  /* 0x000000031a1a7819 */ /* 0x000fe400000012ff */
[----:B------:R-:W-:Y:S02]  /*19e50*/  LOP3.LUT R3, R30, 0x380, RZ, 0xc0, !PT ;  /* 0x000003801e037812 */ /* 0x000fe400078ec0ff */
[-C--:B------:R-:W-:Y:S02]  /*19e60*/  IADD3.X R11, RZ, R13.reuse, RZ, P5, !PT ;  /* 0x0000000dff0b7210 */ /* 0x080fe40002ffe4ff */
[----:B------:R-:W-:-:S02]  /*19e70*/  IADD3.X R29, RZ, R13, RZ, P2, !PT ;  /* 0x0000000dff1d7210 */ /* 0x000fc400017fe4ff */
[----:B------:R-:W-:Y:S02]  /*19e80*/  LOP3.LUT R24, R14, R35, RZ, 0x3c, !PT ;  /* 0x000000230e187212 */ /* 0x000fe400078e3cff */
[----:B------:R-:W-:Y:S02]  /*19e90*/  MOV R4, R12 ;  /* 0x0000000c00047202 */ /* 0x000fe40000000f00 */
[----:B------:R-:W-:Y:S02]  /*19ea0*/  LOP3.LUT R32, R107, 0x380, RZ, 0xc0, !PT ;  /* 0x000003806b207812 */ /* 0x000fe400078ec0ff */
[----:B------:R-:W-:Y:S02]  /*19eb0*/  F2FP.F16.F32.PACK_AB R12, R89, R88 ;  /* 0x00000058590c723e */ /* 0x000fe400000000ff */
[----:B------:R-:W-:Y:S02]  /*19ec0*/  F2FP.F16.F32.PACK_AB R13, R99, R98 ;  /* 0x00000062630d723e */ /* 0x000fe400000000ff */
[----:B------:R-:W-:-:S02]  /*19ed0*/  F2FP.F16.F32.PACK_AB R14, R91, R90 ;  /* 0x0000005a5b0e723e */ /* 0x000fc400000000ff */
[----:B------:R-:W-:Y:S02]  /*19ee0*/  F2FP.F16.F32.PACK_AB R15, R101, R100 ;  /* 0x00000064650f723e */ /* 0x000fe400000000ff */
[----:B------:R-:W-:Y:S02]  /*19ef0*/  SHF.R.U64 R0, R0, 0x3, RZ ;  /* 0x0000000300007819 */ /* 0x000fe400000012ff */
[----:B------:R-:W-:Y:S01]  /*19f00*/  LOP3.LUT R26, R26, R37, RZ, 0x3c, !PT ;  /* 0x000000251a1a7212 */ /* 0x000fe200078e3cff */
[----:B------:R0:W-:Y:S01]  /*19f10*/  STSM.16.M88.4 [R4], R12 ;  /* 0x0000000c04007844 */ /* 0x0001e20000000200 */
[----:B------:R-:W-:Y:S02]  /*19f20*/  SHF.R.U64 R3, R3, 0x3, RZ ;  /* 0x0000000303037819 */ /* 0x000fe400000012ff */
[----:B------:R-:W-:Y:S02]  /*19f30*/  SHF.R.U64 R32, R32, 0x3, RZ ;  /* 0x0000000320207819 */ /* 0x000fe400000012ff */
[----:B------:R-:W-:-:S02]  /*19f40*/  MOV R37, R8 ;  /* 0x0000000800257202 */ /* 0x000fc40000000f00 */
[----:B------:R-:W-:Y:S02]  /*19f50*/  MOV R38, R10 ;  /* 0x0000000a00267202 */ /* 0x000fe40000000f00 */
[----:B-1----:R-:W-:Y:S02]  /*19f60*/  LOP3.LUT R28, R0, R39, RZ, 0x3c, !PT ;  /* 0x00000027001c7212 */ /* 0x002fe400078e3cff */
[----:B------:R-:W-:Y:S02]  /*19f70*/  F2FP.F16.F32.PACK_AB R8, R93, R92 ;  /* 0x0000005c5d08723e */ /* 0x000fe400000000ff */
[----:B------:R-:W-:Y:S02]  /*19f80*/  F2FP.F16.F32.PACK_AB R9, R103, R102 ;  /* 0x000000666709723e */ /* 0x000fe400000000ff */
[----:B------:R-:W-:Y:S02]  /*19f90*/  F2FP.F16.F32.PACK_AB R10, R95, R94 ;  /* 0x0000005e5f0a723e */ /* 0x000fe400000000ff */
[----:B------:R-:W-:-:S02]  /*19fa0*/  F2FP.F16.F32.PACK_AB R11, R105, R104 ;  /* 0x00000068690b723e */ /* 0x000fc400000000ff */
[----:B------:R-:W-:Y:S02]  /*19fb0*/  LOP3.LUT R30, R3, R30, RZ, 0x3c, !PT ;  /* 0x0000001e031e7212 */ /* 0x000fe400078e3cff */
[----:B------:R-:W-:Y:S01]  /*19fc0*/  MOV R39, R24 ;  /* 0x0000001800277202 */ /* 0x000fe20000000f00 */
[----:B------:R-:W-:Y:S01]  /*19fd0*/  STSM.16.M88.4 [R37], R8 ;  /* 0x0000000825007844 */ /* 0x000fe20000000200 */
[----:B------:R-:W-:Y:S02]  /*19fe0*/  MOV R0, R26 ;  /* 0x0000001a00007202 */ /* 0x000fe40000000f00 */
[----:B0-----:R-:W-:Y:S02]  /*19ff0*/  F2FP.F16.F32.PACK_AB R12, R41, R40 ;  /* 0x00000028290c723e */ /* 0x001fe400000000ff */
[----:B------:R-:W-:Y:S02]  /*1a000*/  F2FP.F16.F32.PACK_AB R13, R43, R42 ;  /* 0x0000002a2b0d723e */ /* 0x000fe400000000ff */
[----:B------:R-:W-:-:S02]  /*1a010*/  F2FP.F16.F32.PACK_AB R14, R45, R44 ;  /* 0x0000002c2d0e723e */ /* 0x000fc400000000ff */
[----:B------:R-:W-:Y:S02]  /*1a020*/  F2FP.F16.F32.PACK_AB R15, R47, R46 ;  /* 0x0000002e2f0f723e */ /* 0x000fe400000000ff */
[----:B------:R-:W-:Y:S02]  /*1a030*/  LOP3.LUT R32, R32, R107, RZ, 0x3c, !PT ;  /* 0x0000006b20207212 */ /* 0x000fe400078e3cff */
[----:B------:R-:W-:Y:S01]  /*1a040*/  F2FP.F16.F32.PACK_AB R24, R49, R48 ;  /* 0x000000303118723e */ /* 0x000fe200000000ff */
[----:B------:R-:W-:Y:S01]  /*1a050*/  STSM.16.M88.4 [R38], R12 ;  /* 0x0000000c26007844 */ /* 0x000fe20000000200 */
[----:B------:R-:W-:Y:S02]  /*1a060*/  F2FP.F16.F32.PACK_AB R25, R51, R50 ;  /* 0x000000323319723e */ /* 0x000fe400000000ff */
[----:B------:R-:W-:Y:S02]  /*1a070*/  F2FP.F16.F32.PACK_AB R26, R53, R52 ;  /* 0x00000034351a723e */ /* 0x000fe400000000ff */
[----:B------:R-:W-:-:S02]  /*1a080*/  F2FP.F16.F32.PACK_AB R27, R55, R54 ;  /* 0x00000036371b723e */ /* 0x000fc400000000ff */
[----:B------:R-:W-:Y:S02]  /*1a090*/  MOV R3, R28 ;  /* 0x0000001c00037202 */ /* 0x000fe40000000f00 */
[----:B------:R-:W-:Y:S01]  /*1a0a0*/  MOV R106, R30 ;  /* 0x0000001e006a7202 */ /* 0x000fe20000000f00 */
[----:B------:R0:W-:Y:S01]  /*1a0b0*/  STSM.16.M88.4 [R39], R24 ;  /* 0x0000001827007844 */ /* 0x0001e20000000200 */
[----:B------:R-:W-:Y:S02]  /*1a0c0*/  F2FP.F16.F32.PACK_AB R28, R57, R56 ;  /* 0x00000038391c723e */ /* 0x000fe400000000ff */
[----:B------:R-:W-:Y:S02]  /*1a0d0*/  F2FP.F16.F32.PACK_AB R29, R59, R58 ;  /* 0x0000003a3b1d723e */ /* 0x000fe400000000ff */
[----:B------:R-:W-:Y:S02]  /*1a0e0*/  F2FP.F16.F32.PACK_AB R30, R61, R60 ;  /* 0x0000003c3d1e723e */ /* 0x000fe400000000ff */
[----:B------:R-:W-:-:S02]  /*1a0f0*/  F2FP.F16.F32.PACK_AB R31, R63, R62 ;  /* 0x0000003e3f1f723e */ /* 0x000fc400000000ff */
[----:B------:R-:W-:Y:S02]  /*1a100*/  MOV R4, R32 ;  /* 0x0000002000047202 */ /* 0x000fe40000000f00 */
[----:B------:R-:W-:Y:S01]  /*1a110*/  F2FP.F16.F32.PACK_AB R32, R65, R64 ;  /* 0x000000404120723e */ /* 0x000fe200000000ff */
[----:B------:R1:W-:Y:S01]  /*1a120*/  STSM.16.M88.4 [R0], R28 ;  /* 0x0000001c00007844 */ /* 0x0003e20000000200 */
[----:B------:R-:W-:Y:S02]  /*1a130*/  F2FP.F16.F32.PACK_AB R33, R67, R66 ;  /* 0x000000424321723e */ /* 0x000fe400000000ff */
[----:B------:R-:W-:Y:S01]  /*1a140*/  F2FP.F16.F32.PACK_AB R35, R71, R70 ;  /* 0x000000464723723e */ /* 0x000fe200000000ff */
[----:B0-----:R-:W0:Y:S01]  /*1a150*/  LDC.64 R26, c[0x0][0xba8] ;  /* 0x0002ea00ff1a7b82 */ /* 0x001e220000000a00 */
        /* <DEDUP_REMOVED lines=9> */
[----:B------:R-:W-:Y:S02]  /*1a1f0*/  ISETP.NE.U32.AND P0, PT, RZ, UR6, PT ;  /* 0x00000006ff007c0c */ /* 0x000fe4000bf05070 */
[----:B------:R-:W-:Y:S01]  /*1a200*/  IADD3 R12, P1, R196, UR6, RZ ;  /* 0x00000006c40c7c10 */ /* 0x000fe2000ff3e0ff */
[----:B------:R3:W-:Y:S01]  /*1a210*/  STSM.16.M88.4 [R4], R8 ;  /* 0x0000000804007844 */ /* 0x0007e20000000200 */
[----:B------:R-:W-:Y:S01]  /*1a220*/  BAR.SYNC.DEFER_BLOCKING 0x1, 0x100 ;  /* 0x0044000000007b1d */ /* 0x000fe20000010000 */
[----:B------:R-:W-:-:S02]  /*1a230*/  ISETP.NE.AND.EX P0, PT, RZ, UR7, PT, P0 ;  /* 0x00000007ff007c0c */ /* 0x000fc4000bf05300 */
[----:B-1----:R-:W-:Y:S02]  /*1a240*/  MOV R0, RZ ;  /* 0x000000ff00007202 */ /* 0x002fe40000000f00 */
[----:B------:R-:W-:Y:S01]  /*1a250*/  IADD3.X R13, R197, UR7, RZ, P1, !PT ;  /* 0x00000007c50d7c10 */ /* 0x000fe20008ffe4ff */
[----:B------:R-:W-:Y:S02]  /*1a260*/  IMAD.MOV.U32 R28, RZ, RZ, 0x9b8 ;  /* 0x000009b8ff1c7424 */ /* 0x000fe400078e00ff */
[----:B---3--:R-:W1:Y:S06]  /*1a270*/  LDC R4, c[0x0][0xbe8] ;  /* 0x0002fa00ff047b82 */ /* 0x008e6c0000000800 */
[----:B------:R-:W3:Y:S01]  /*1a280*/  @P0 LDG.E R0, desc[UR8][R12.64] ;  /* 0x000000080c000981 */ /* 0x000ee2000c1e1900 */
[----:B------:R-:W-:-:S04]  /*1a290*/  ISETP.NE.U32.AND P1, PT, RZ, UR4, PT ;  /* 0x00000004ff007c0c */ /* 0x000fc8000bf25070 */
[----:B------:R-:W-:-:S13]  /*1a2a0*/  ISETP.NE.AND.EX P1, PT, RZ, UR5, PT, P1 ;  /* 0x00000005ff007c0c */ /* 0x000fda000bf25310 */
[----:B------:R-:W-:Y:S01]  /*1a2b0*/  @P1 IADD3 R196, P2, R196, UR4, RZ ;  /* 0x00000004c4c41c10 */ /* 0x000fe2000ff5e0ff */
[----:B------:R-:W-:Y:S02]  /*1a2c0*/  ULDC UR4, c[0x0][0xa88] ;  /* 0x0002a20000047ab9 */ /* 0x000fe40000000800 */
[----:B------:R-:W-:Y:S01]  /*1a2d0*/  IMAD.U32 R3, RZ, RZ, UR4 ;  /* 0x00000004ff037e24 */ /* 0x000fe2000f8e00ff */
[----:B------:R-:W-:Y:S01]  /*1a2e0*/  @P1 IADD3.X R197, R197, UR5, RZ, P2, !PT ;  /* 0x00000005c5c51c10 */ /* 0x000fe200097fe4ff */
[----:B------:R-:W-:Y:S01]  /*1a2f0*/  ULDC UR4, c[0x0][0xad4] ;  /* 0x0002b50000047ab9 */ /* 0x000fe20000000800 */
[----:B------:R-:W-:Y:S02]  /*1a300*/  ISETP.NE.AND P2, PT, R194, RZ, PT ;  /* 0x000000ffc200720c */ /* 0x000fe40003f45270 */
[----:B-1----:R-:W-:Y:S01]  /*1a310*/  ISETP.NE.AND P4, PT, R4, 0x1, PT ;  /* 0x000000010400780c */ /* 0x002fe20003f85270 */
[----:B------:R1:W5:Y:S01]  /*1a320*/  @P1 LDG.E R3, desc[UR8][R196.64] ;  /* 0x00000008c4031981 */ /* 0x000362000c1e1900 */
[----:B------:R-:W-:-:S02]  /*1a330*/  SEL R194, R194, UR4, P2 ;  /* 0x00000004c2c27c07 */ /* 0x000fc40009000000 */
[----:B------:R-:W-:Y:S02]  /*1a340*/  ISETP.NE.U32.AND P2, PT, RZ, UR6, PT ;  /* 0x00000006ff007c0c */ /* 0x000fe4000bf45070 */
[----:B------:R-:W-:Y:S02]  /*1a350*/  ISETP.GT.AND P3, PT, R194, 0x1, PT ;  /* 0x00000001c200780c */ /* 0x000fe40003f64270 */
[----:B------:R-:W-:Y:S02]  /*1a360*/  ISETP.NE.AND.EX P2, PT, RZ, UR7, PT, P2 ;  /* 0x00000007ff007c0c */ /* 0x000fe4000bf45320 */
[----:B------:R-:W-:Y:S02]  /*1a370*/  SEL R28, R28, 0x978, P3 ;  /* 0x000009781c1c7807 */ /* 0x000fe40001800000 */
[----:B------:R-:W-:Y:S01]  /*1a380*/  SEL R195, R195, RZ, !P2 ;  /* 0x000000ffc3c37207 */ /* 0x000fe20005000000 */
[----:B------:R-:W4:Y:S01]  /*1a390*/  @P4 LDC R30, c[0x0][0xbec] ;  /* 0x0002fb00ff1e4b82 */ /* 0x000f220000000800 */
[----:B------:R-:W-:-:S02]  /*1a3a0*/  SEL R29, R220, RZ, !P2 ;  /* 0x000000ffdc1d7207 */ /* 0x000fc40005000000 */
[----:B------:R-:W-:-:S05]  /*1a3b0*/  SEL R31, R200, RZ, P3 ;  /* 0x000000ffc81f7207 */ /* 0x000fca0001800000 */
[----:B------:R-:W2:Y:S08]  /*1a3c0*/  LDC.64 R10, c[0x0][R28+0x220] ;  /* 0x000088001c0a7b82 */ /* 0x000eb00000000a00 */
[----:B------:R-:W1:Y:S08]  /*1a3d0*/  LDC.64 R14, c[0x0][R28+0x218] ;  /* 0x000086001c0e7b82 */ /* 0x000e700000000a00 */
[----:B------:R-:W4:Y:S08]  /*1a3e0*/  LDC.64 R24, c[0x0][R28+0x228] ;  /* 0x00008a001c187b82 */ /* 0x000f300000000a00 */
[----:B------:R3:W3:Y:S08]  /*1a3f0*/  LDC.64 R8, c[0x0][R28+0x210] ;  /* 0x000084001c087b82 */ /* 0x0006f00000000a00 */
[----:B------:R-:W3:Y:S08]  /*1a400*/  @P4 LDC R37, c[0x0][0xbf0] ;  /* 0x0002fc00ff254b82 */ /* 0x000ef00000000800 */
[----:B0-----:R-:W0:Y:S01]  /*1a410*/  @!P3 LDC R26, c[0x0][0xb50] ;  /* 0x0002d400ff1abb82 */ /* 0x001e220000000800 */
[----:B--2---:R-:W-:-:S07]  /*1a420*/  IMAD R11, R11, R195, RZ ;  /* 0x000000c30b0b7224 */ /* 0x004fce00078e02ff */
[----:B------:R-:W2:Y:S01]  /*1a430*/  @!P3 LDC R27, c[0x0][0xb54] ;  /* 0x0002d500ff1bbb82 */ /* 0x000ea20000000800 */
[C---:B------:R-:W-:Y:S01]  /*1a440*/  IMAD R35, R10.reuse, R29, R11 ;  /* 0x0000001d0a237224 */ /* 0x040fe200078e020b */
[----:B------:R-:W-:Y:S01]  /*1a450*/  IADD3 R29, R191, R186, RZ ;  /* 0x000000babf1d7210 */ /* 0x000fe20007ffe0ff */
[----:B------:R-:W-:-:S04]  /*1a460*/  IMAD.WIDE.U32 R10, R10, R195, RZ ;  /* 0x000000c30a0a7225 */ /* 0x000fc800078e00ff */
[-C--:B-1----:R-:W-:Y:S02]  /*1a470*/  IMAD R33, R15, R165.reuse, RZ ;  /* 0x000000a50f217224 */ /* 0x082fe400078e02ff */
[----:B------:R-:W-:-:S04]  /*1a480*/  IMAD.WIDE.U32 R14, R14, R165, RZ ;  /* 0x000000a50e0e7225 */ /* 0x000fc800078e00ff */
[----:B------:R-:W-:Y:S01]  /*1a490*/  IMAD.IADD R35, R11, 0x1, R35 ;  /* 0x000000010b237824 */ /* 0x000fe200078e0223 */
[----:B------:R-:W-:Y:S01]  /*1a4a0*/  MOV R11, R29 ;  /* 0x0000001d000b7202 */ /* 0x000fe20000000f00 */
[----:B------:R-:W-:Y:S02]  /*1a4b0*/  IMAD.IADD R15, R15, 0x1, R33 ;  /* 0x000000010f0f7824 */ /* 0x000fe400078e0221 */
[-C--:B----4-:R-:W-:Y:S02]  /*1a4c0*/  IMAD R33, R25, R31.reuse, RZ ;  /* 0x0000001f19217224 */ /* 0x090fe400078e02ff */
[----:B------:R-:W-:-:S04]  /*1a4d0*/  IMAD.WIDE.U32 R24, R24, R31, RZ ;  /* 0x0000001f18187225 */ /* 0x000fc800078e00ff */
[----:B------:R-:W-:Y:S01]  /*1a4e0*/  IMAD.IADD R33, R25, 0x1, R33 ;  /* 0x0000000119217824 */ /* 0x000fe200078e0221 */
[--C-:B---3--:R-:W-:Y:S01]  /*1a4f0*/  IADD3 R14, P2, P5, R10, R14, R0.reuse ;  /* 0x0000000e0a0e7210 */ /* 0x108fe20007d5e000 */
[----:B------:R-:W-:Y:S01]  /*1a500*/  @P4 IMAD.HI.U32 R10, R29, R30, RZ ;  /* 0x0000001e1d0a4227 */ /* 0x000fe200078e00ff */
[----:B------:R-:W-:-:S04]  /*1a510*/  SHF.R.S32.HI R106, RZ, 0x1f, R0 ;  /* 0x0000001fff6a7819 */ /* 0x000fc80000011400 */
[----:B------:R-:W-:Y:S02]  /*1a520*/  @P4 SHF.R.U32.HI R11, RZ, R37, R10 ;  /* 0x00000025ff0b4219 */ /* 0x000fe4000001160a */
        /* <DEDUP_REMOVED lines=15> */
[----:B------:R-:W-:Y:S02]  /*1a620*/  ULDC.64 UR4, c[0x0][0x208] ;  /* 0x0000820000047ab9 */ /* 0x000fe40000000a00 */
[----:B------:R-:W2:Y:S04]  /*1a630*/  LDG.E R8, desc[UR4][R12.64] ;  /* 0x000000040c087981 */ /* 0x000ea8000c1e1900 */
[----:B-----5:R-:W2:Y:S02]  /*1a640*/  LDG.E R3, desc[UR4][R12.64+0x4] ;  /* 0x000004040c037981 */ /* 0x020ea4000c1e1900 */
[----:B--2---:R-:W-:-:S07]  /*1a650*/  IMAD.IADD R3, R3, 0x1, -R8 ;  /* 0x0000000103037824 */ /* 0x004fce00078e0a08 */
.L_x_2876:
[----:B------:R-:W2:Y:S01]  /*1a660*/  LDL R12, [R1+0x54] ;  /* 0x00005400010c7983 */ /* 0x000ea20000100800 */
[----:B-----5:R-:W-:Y:S01]  /*1a670*/  IMAD R3, R3, R4, RZ ;  /* 0x0000000403037224 */ /* 0x020fe200078e02ff */
[----:B------:R-:W-:Y:S01]  /*1a680*/  LOP3.LUT P0, RZ, R225, 0x3, RZ, 0xc0, !PT ;  /* 0x00000003e1ff7812 */ /* 0x000fe2000780c0ff */
[----:B------:R-:W-:Y:S01]  /*1a690*/  ULDC.64 UR4, c[0x0][0x208] ;  /* 0x0000820000047ab9 */ /* 0x000fe20000000a00 */
[----:B------:R-:W-:Y:S04]  /*1a6a0*/  SHFL.IDX PT, R8, R26, RZ, 0x1c1f ;  /* 0x001c1fff1a087589 */ /* 0x000fe800000e0000 */
[----:B------:R-:W0:Y:S04]  /*1a6b0*/  SHFL.IDX PT, R9, R27, RZ, 0x1c1f ;  /* 0x001c1fff1b097589 */ /* 0x000e2800000e0000 */
[----:B------:R-:W-:Y:S04]  /*1a6c0*/  SHFL.IDX PT, R10, R26, 0x1, 0x1c1f ;  /* 0x003c1f001a0a7f89 */ /* 0x000fe800000e0000 */
[----:B------:R-:W1:Y:S01]  /*1a6d0*/  SHFL.IDX PT, R11, R27, 0x1, 0x1c1f ;  /* 0x003c1f001b0b7f89 */ /* 0x000e6200000e0000 */
[----:B--2---:R-:W-:-:S05]  /*1a6e0*/  IMAD.IADD R12, R12, 0x1, R186 ;  /* 0x000000010c0c7824 */ /* 0x004fca00078e02ba */
[C---:B------:R-:W-:Y:S02]  /*1a6f0*/  IADD3 R24, R12.reuse, 0x8, RZ ;  /* 0x000000080c187810 */ /* 0x040fe40007ffe0ff */
[-C--:B------:R-:W-:Y:S02]  /*1a700*/  ISETP.GE.OR P1, PT, R12, R3.reuse, P0 ;  /* 0x000000030c00720c */ /* 0x080fe40000726670 */
[----:B------:R-:W-:-:S11]  /*1a710*/  ISETP.GE.OR P0, PT, R24, R3, P0 ;  /* 0x000000031800720c */ /* 0x000fd60000706670 */
[----:B0-----:R0:W-:Y:S04]  /*1a720*/  @!P1 ST.E desc[UR4][R8.64], R20 ;  /* 0x0000001408009985 */ /* 0x0011e8000c101904 */
[----:B-1----:R0:W-:Y:S01]  /*1a730*/  @!P0 ST.E desc[UR4][R10.64], R21 ;  /* 0x000000150a008985 */ /* 0x0021e2000c101904 */
[----:B------:R-:W-:Y:S05]  /*1a740*/  @P3 BRA `(.L_x_2877) ;  /* 0x00000008009c3947 */ /* 0x000fea0003800000 */
[----:B0-----:R-:W-:Y:S01]  /*1a750*/  IMAD R9, R221, 0x40, R189 ;  /* 0x00000040dd097824 */ /* 0x001fe200078e02bd */
[----:B------:R-:W-:Y:S01]  /*1a760*/  ULDC.64 UR4, c[0x0][0x208] ;  /* 0x0000820000047ab9 */ /* 0x000fe20000000a00 */
[----:B------:R-:W0:Y:S02]  /*1a770*/  @P4 LDC R51, c[0x0][0xbec] ;  /* 0x0002fb00ff334b82 */ /* 0x000e240000000800 */
[----:B------:R-:W-:-:S03]  /*1a780*/  IMAD.WIDE R72, R9, 0x2, R72 ;  /* 0x0000000209487825 */ /* 0x000fc600078e0248 */
[----:B------:R-:W-:-:S03]  /*1a790*/  IADD3 R13, P6, R72, 0x1000, RZ ;  /* 0x00001000480d7810 */ /* 0x000fc60007fde0ff */
[----:B------:R-:W1:Y:S01]  /*1a7a0*/  @P4 LDC R53, c[0x0][0xbf0] ;  /* 0x0002fc00ff354b82 */ /* 0x000e620000000800 */
[C---:B------:R-:W-:Y:S02]  /*1a7b0*/  IADD3 R25, P5, R72.reuse, 0x2000, RZ ;  /* 0x0000200048197810 */ /* 0x040fe40007fbe0ff */
[----:B------:R-:W-:Y:S02]  /*1a7c0*/  LOP3.LUT R12, R13, 0x380, RZ, 0xc0, !PT ;  /* 0x000003800d0c7812 */ /* 0x000fe400078ec0ff */
[----:B------:R-:W-:Y:S02]  /*1a7d0*/  IADD3 R29, P3, R72, 0x3000, RZ ;  /* 0x00003000481d7810 */ /* 0x000fe40007f7e0ff */
[----:B------:R-:W-:Y:S02]  /*1a7e0*/  SHF.R.U64 R12, R12, 0x3, RZ ;  /* 0x000000030c0c7819 */ /* 0x000fe400000012ff */
[----:B------:R-:W-:Y:S02]  /*1a7f0*/  IADD3 R33, P2, R72, 0x4000, RZ ;  /* 0x0000400048217810 */ /* 0x000fe40007f5e0ff */
[----:B------:R-:W-:Y:S01]  /*1a800*/  LOP3.LUT R12, R12, R13, RZ, 0x3c, !PT ;  /* 0x0000000d0c0c7212 */ /* 0x000fe200078e3cff */
[----:B------:R-:W-:Y:S01]  /*1a810*/  IMAD.X R13, RZ, RZ, R73, P6 ;  /* 0x000000ffff0d7224 */ /* 0x000fe200030e0649 */
[----:B------:R-:W-:-:S02]  /*1a820*/  IADD3 R37, P1, R72, 0x5000, RZ ;  /* 0x0000500048257810 */ /* 0x000fc40007f3e0ff */
[C---:B------:R-:W-:Y:S02]  /*1a830*/  IADD3 R41, P0, R72.reuse, 0x6000, RZ ;  /* 0x0000600048297810 */ /* 0x040fe40007f1e0ff */
[----:B------:R-:W-:Y:S01]  /*1a840*/  IADD3 R9, P6, R72, 0x7000, RZ ;  /* 0x0000700048097810 */ /* 0x000fe20007fde0ff */
[----:B------:R-:W5:Y:S01]  /*1a850*/  LD.E.128 R12, desc[UR4][R12.64] ;  /* 0x000000040c0c7980 */ /* 0x000f62000c101d00 */
[----:B------:R-:W-:Y:S02]  /*1a860*/  LOP3.LUT R24, R25, 0x380, RZ, 0xc0, !PT ;  /* 0x0000038019187812 */ /* 0x000fe400078ec0ff */
[----:B------:R-:W-:Y:S01]  /*1a870*/  LOP3.LUT R28, R29, 0x380, RZ, 0xc0, !PT ;  /* 0x000003801d1c7812 */ /* 0x000fe200078ec0ff */
[----:B------:R-:W-:Y:S01]  /*1a880*/  IMAD.X R45, RZ, RZ, R73, P6 ;  /* 0x000000ffff2d7224 */ /* 0x000fe200030e0649 */
[----:B------:R-:W-:Y:S02]  /*1a890*/  LOP3.LUT R32, R33, 0x380, RZ, 0xc0, !PT ;  /* 0x0000038021207812 */ /* 0x000fe400078ec0ff */
        /* <DEDUP_REMOVED lines=12> */
[----:B------:R-:W-:Y:S01]  /*1a960*/  LOP3.LUT R28, R28, R29, RZ, 0x3c, !PT ;  /* 0x0000001d1c1c7212 */ /* 0x000fe200078e3cff */
[--C-:B------:R-:W-:Y:S01]  /*1a970*/  IMAD.X R29, RZ, RZ, R73.reuse, P3 ;  /* 0x000000ffff1d7224 */ /* 0x100fe200018e0649 */
[----:B------:R-:W-:Y:S01]  /*1a980*/  LOP3.LUT R32, R32, R33, RZ, 0x3c, !PT ;  /* 0x0000002120207212 */ /* 0x000fe200078e3cff */
[----:B------:R-:W-:Y:S01]  /*1a990*/  IMAD.X R33, RZ, RZ, R73, P2 ;  /* 0x000000ffff217224 */ /* 0x000fe200010e0649 */
[----:B------:R-:W-:-:S02]  /*1a9a0*/  LOP3.LUT R36, R36, R37, RZ, 0x3c, !PT ;  /* 0x0000002524247212 */ /* 0x000fc400078e3cff */
[----:B------:R-:W-:Y:S01]  /*1a9b0*/  LOP3.LUT R40, R40, R41, RZ, 0x3c, !PT ;  /* 0x0000002928287212 */ /* 0x000fe200078e3cff */
[----:B------:R-:W-:Y:S01]  /*1a9c0*/  IMAD.X R41, RZ, RZ, R73, P0 ;  /* 0x000000ffff297224 */ /* 0x000fe200000e0649 */
[-C--:B------:R-:W-:Y:S01]  /*1a9d0*/  IADD3.X R25, RZ, R73.reuse, RZ, P5, !PT ;  /* 0x00000049ff197210 */ /* 0x080fe20002ffe4ff */
[----:B------:R-:W5:Y:S01]  /*1a9e0*/  LD.E.128 R28, desc[UR4][R28.64] ;  /* 0x000000041c1c7980 */ /* 0x000f62000c101d00 */
[----:B------:R-:W-:Y:S02]  /*1a9f0*/  IADD3.X R37, RZ, R73, RZ, P1, !PT ;  /* 0x00000049ff257210 */ /* 0x000fe40000ffe4ff */
[----:B------:R-:W-:Y:S01]  /*1aa00*/  LOP3.LUT R44, R8, R9, RZ, 0x3c, !PT ;  /* 0x00000009082c7212 */ /* 0x000fe200078e3cff */
[----:B------:R-:W5:Y:S01]  /*1aa10*/  LD.E.128 R32, desc[UR4][R32.64] ;  /* 0x0000000420207980 */ /* 0x000f62000c101d00 */
[----:B------:R-:W-:-:S03]  /*1aa20*/  LOP3.LUT R72, R11, R72, RZ, 0x3c, !PT ;  /* 0x000000480b487212 */ /* 0x000fc600078e3cff */
[----:B------:R-:W5:Y:S04]  /*1aa30*/  LD.E.128 R24, desc[UR4][R24.64] ;  /* 0x0000000418187980 */ /* 0x000f68000c101d00 */
[----:B------:R2:W5:Y:S04]  /*1aa40*/  LD.E.128 R8, desc[UR4][R72.64] ;  /* 0x0000000448087980 */ /* 0x000568000c101d00 */
[----:B------:R-:W5:Y:S04]  /*1aa50*/  LD.E.128 R36, desc[UR4][R36.64] ;  /* 0x0000000424247980 */ /* 0x000f68000c101d00 */
[----:B------:R-:W5:Y:S04]  /*1aa60*/  LD.E.128 R40, desc[UR4][R40.64] ;  /* 0x0000000428287980 */ /* 0x000f68000c101d00 */
[----:B------:R-:W5:Y:S01]  /*1aa70*/  LD.E.128 R44, desc[UR4][R44.64] ;  /* 0x000000042c2c7980 */ /* 0x000f62000c101d00 */
[----:B------:R-:W-:-:S02]  /*1aa80*/  ULDC.64 UR4, c[0x0][0xaa0] ;  /* 0x0002a80000047ab9 */ /* 0x000fc40000000a00 */
[----:B------:R-:W-:Y:S01]  /*1aa90*/  IMAD R21, R106, UR4, RZ ;  /* 0x000000046a157c24 */ /* 0x000fe2000f8e02ff */
[----:B------:R-:W-:Y:S01]  /*1aaa0*/  SHF.R.S32.HI R48, RZ, 0x1f, R195 ;  /* 0x0000001fff307819 */ /* 0x000fe200000114c3 */
[----:B------:R-:W-:Y:S01]  /*1aab0*/  @!PT LDS RZ, [RZ] ;  /* 0x00000000fffff984 */ /* 0x000fe20000000800 */
[----:B------:R-:W-:Y:S01]  /*1aac0*/  @!PT LDS RZ, [RZ] ;  /* 0x00000000fffff984 */ /* 0x000fe20000000800 */
[----:B------:R-:W-:Y:S01]  /*1aad0*/  @!PT LDS RZ, [RZ] ;  /* 0x00000000fffff984 */ /* 0x000fe20000000800 */
[----:B------:R-:W-:Y:S01]  /*1aae0*/  @!PT LDS RZ, [RZ] ;  /* 0x00000000fffff984 */ /* 0x000fe20000000800 */
[----:B------:R3:W-:Y:S06]  /*1aaf0*/  MEMBAR.ALL.CTA ;  /* 0x0000000000007992 */ /* 0x0007ec0000008000 */
[----:B---3--:R-:W3:Y:S01]  /*1ab00*/  FENCE.VIEW.ASYNC.S ;  /* 0x00000000000073c6 */ /* 0x008ee20000000000 */
[C---:B------:R-:W-:Y:S02]  /*1ab10*/  IMAD R49, R0.reuse, UR5, R21 ;  /* 0x0000000500317c24 */ /* 0x040fe4000f8e0215 */
[----:B------:R-:W-:Y:S01]  /*1ab20*/  IMAD.WIDE.U32 R20, R0, UR4, RZ ;  /* 0x0000000400147c25 */ /* 0x000fe2000f8e00ff */
[----:B------:R-:W-:-:S04]  /*1ab30*/  ULDC.64 UR4, c[0x0][0xae8] ;  /* 0x0002ba0000047ab9 */ /* 0x000fc80000000a00 */
[----:B------:R-:W-:Y:S01]  /*1ab40*/  IADD3 R21, R21, R49, RZ ;  /* 0x0000003115157210 */ /* 0x000fe20007ffe0ff */
[----:B------:R-:W-:-:S04]  /*1ab50*/  IMAD R49, R193, 0x20, R221 ;  /* 0x00000020c1317824 */ /* 0x000fc800078e02dd */
[----:B------:R-:W-:Y:S02]  /*1ab60*/  IMAD.IADD R50, R186, 0x1, R49 ;  /* 0x00000001ba327824 */ /* 0x000fe400078e0231 */
[----:B------:R-:W-:-:S04]  /*1ab70*/  IMAD.WIDE.U32 R20, R165, UR4, R20 ;  /* 0x00000004a5147c25 */ /* 0x000fc8000f8e0014 */
[----:B0-----:R-:W-:Y:S01]  /*1ab80*/  @P4 IMAD.HI.U32 R0, R50, R51, RZ ;  /* 0x0000003332004227 */ /* 0x001fe200078e00ff */
[----:B------:R-:W-:-:S03]  /*1ab90*/  MOV R49, R50 ;  /* 0x0000003200317202 */ /* 0x000fc60000000f00 */
[----:B------:R-:W-:Y:S01]  /*1aba0*/  IMAD R21, R165, UR5, R21 ;  /* 0x00000005a5157c24 */ /* 0x000fe2000f8e0215 */
[----:B------:R-:W-:Y:S01]  /*1abb0*/  ULDC.64 UR4, c[0x0][0xaf0] ;  /* 0x0002bc0000047ab9 */ /* 0x000fe20000000a00 */
[----:B-1----:R-:W-:Y:S01]  /*1abc0*/  @P4 SHF.R.U32.HI R49, RZ, R53, R0 ;  /* 0x00000035ff314219 */ /* 0x002fe20000011600 */
[----:B------:R-:W-:Y:S02]  /*1abd0*/  IMAD R48, R48, UR4, RZ ;  /* 0x0000000430307c24 */ /* 0x000fe4000f8e02ff */
[----:B------:R-:W-:Y:S01]  /*1abe0*/  IMAD.WIDE.U32 R20, R195, UR4, R20 ;  /* 0x00000004c3147c25 */ /* 0x000fe2000f8e0014 */
[----:B------:R-:W-:-:S03]  /*1abf0*/  SHF.R.S32.HI R0, RZ, 0x1f, R49 ;  /* 0x0000001fff007819 */ /* 0x000fc60000011431 */
[----:B------:R-:W-:Y:S01]  /*1ac00*/  IMAD R51, R195, UR5, R48 ;  /* 0x00000005c3337c24 */ /* 0x000fe2000f8e0230 */
[----:B------:R-:W-:Y:S01]  /*1ac10*/  ULDC.64 UR4, c[0x0][0xae0] ;  /* 0x0002b80000047ab9 */ /* 0x000fe20000000a00 */
[----:B------:R-:W-:Y:S02]  /*1ac20*/  IMAD.MOV R53, RZ, RZ, -R49 ;  /* 0x000000ffff357224 */ /* 0x000fe400078e0a31 */
[----:B------:R-:W-:Y:S02]  /*1ac30*/  IMAD.IADD R21, R21, 0x1, R51 ;  /* 0x0000000115157824 */ /* 0x000fe400078e0233 */
[----:B------:R-:W-:Y:S02]  /*1ac40*/  IMAD R0, R0, UR4, RZ ;  /* 0x0000000400007c24 */ /* 0x000fe4000f8e02ff */
[----:B------:R-:W-:Y:S02]  /*1ac50*/  IMAD R51, R4, R53, R50 ;  /* 0x0000003504337224 */ /* 0x000fe400078e0232 */
[----:B------:R-:W-:Y:S01]  /*1ac60*/  IMAD R53, R49, UR5, R0 ;  /* 0x0000000531357c24 */ /* 0x000fe2000f8e0200 */
[----:B------:R-:W-:Y:S01]  /*1ac70*/  IADD3 R186, R221, R186, RZ ;  /* 0x000000baddba7210 */ /* 0x000fe20007ffe0ff */
[----:B------:R-:W-:Y:S01]  /*1ac80*/  IMAD.WIDE.U32 R20, R49, UR4, R20 ;  /* 0x0000000431147c25 */ /* 0x000fe2000f8e0014 */
[----:B------:R-:W-:Y:S01]  /*1ac90*/  SHF.R.S32.HI R0, RZ, 0x1f, R51 ;  /* 0x0000001fff007819 */ /* 0x000fe20000011433 */
[----:B------:R-:W-:-:S02]  /*1aca0*/  ULDC.64 UR4, c[0x0][0xad8] ;  /* 0x0002b60000047ab9 */ /* 0x000fc40000000a00 */
[----:B------:R-:W-:Y:S02]  /*1acb0*/  IMAD.IADD R21, R21, 0x1, R53 ;  /* 0x0000000115157824 */ /* 0x000fe400078e0235 */
[----:B------:R-:W-:Y:S02]  /*1acc0*/  IMAD R4, R0, UR4, RZ ;  /* 0x0000000400047c24 */ /* 0x000fe4000f8e02ff */
[C---:B------:R-:W-:Y:S02]  /*1acd0*/  VIADD R0, R186.reuse, 0x20 ;  /* 0x00000020ba007836 */ /* 0x040fe40000000000 */
[C---:B------:R-:W-:Y:S02]  /*1ace0*/  IMAD R49, R51.reuse, UR5, R4 ;  /* 0x0000000533317c24 */ /* 0x040fe4000f8e0204 */
[----:B------:R-:W-:Y:S01]  /*1acf0*/  IMAD.WIDE.U32 R20, R51, UR4, R20 ;  /* 0x0000000433147c25 */ /* 0x000fe2000f8e0014 */
[-C--:B------:R-:W-:Y:S01]  /*1ad00*/  ISETP.GE.AND P2, PT, R186, R3.reuse, PT ;  /* 0x00000003ba00720c */ /* 0x080fe20003f46270 */
[----:B------:R-:W-:Y:S01]  /*1ad10*/  ULDC.64 UR4, c[0x0][0xa80] ;  /* 0x0002a00000047ab9 */ /* 0x000fe20000000a00 */
[----:B------:R-:W-:Y:S01]  /*1ad20*/  ISETP.GE.AND P0, PT, R0, R3, PT ;  /* 0x000000030000720c */ /* 0x000fe20003f06270 */
[----:B------:R-:W-:Y:S01]  /*1ad30*/  VIADD R4, R186, 0x40 ;  /* 0x00000040ba047836 */ /* 0x000fe20000000000 */
[----:B------:R-:W-:Y:S01]  /*1ad40*/  IADD3 R0, R2, 0x2a820, RZ ;  /* 0x0002a82002007810 */ /* 0x000fe20007ffe0ff */
[----:B------:R-:W-:Y:S01]  /*1ad50*/  IMAD.IADD R21, R21, 0x1, R49 ;  /* 0x0000000115157824 */ /* 0x000fe200078e0231 */
[----:B------:R-:W-:-:S02]  /*1ad60*/  LEA R50, P3, R20, UR4, 0x1 ;  /* 0x0000000414327c11 */ /* 0x000fc4000f8608ff */
[----:B------:R-:W-:Y:S02]  /*1ad70*/  ISETP.GE.AND P1, PT, R4, R3, PT ;  /* 0x000000030400720c */ /* 0x000fe40003f26270 */
[----:B------:R-:W-:Y:S02]  /*1ad80*/  PRMT R0, RZ, 0x654, R0 ;  /* 0x00000654ff007816 */ /* 0x000fe40000000000 */
[----:B------:R-:W-:Y:S01]  /*1ad90*/  LEA.HI.X R4, R20, UR5, R21, 0x1, P3 ;  /* 0x0000000514047c11 */ /* 0x000fe200098f0c15 */
[----:B---3--:R2:W0:Y:S01]  /*1ada0*/  SHFL.IDX PT, R48, R50, RZ, 0x181f ;  /* 0x00181fff32307589 */ /* 0x00842200000e0000 */
[----:B------:R1:W-:Y:S01]  /*1adb0*/  SYNCS.ARRIVE.TRANS64.RED.A1T0 RZ, [R0+URZ], RZ ;  /* 0x000000ff00ff79a7 */ /* 0x0003e2000810043f */
[----:B------:R-:W-:Y:S01]  /*1adc0*/  BSSY B1, `(.L_x_2878) ;  /* 0x000000f000017945 */ /* 0x000fe20003800000 */
[----:B------:R-:W-:Y:S02]  /*1add0*/  SHF.R.S32.HI R107, RZ, 0x1f, R192 ;  /* 0x0000001fff6b7819 */ /* 0x000fe400000114c0 */
[----:B------:R-:W-:Y:S01]  /*1ade0*/  SHF.R.S32.HI R108, RZ, 0x1f, R189 ;  /* 0x0000001fff6c7819 */ /* 0x000fe200000114bd */
[----:B-1----:R2:W1:Y:S01]  /*1adf0*/  SHFL.IDX PT, R0, R4, RZ, 0x181f ;  /* 0x00181fff04007589 */ /* 0x00246200000e0000 */
[----:B------:R-:W-:Y:S05]  /*1ae00*/  @P2 BRA `(.L_x_2879) ;  /* 0x0000000000282947 */ /* 0x000fea0003800000 */
[----:B------:R-:W-:Y:S01]  /*1ae10*/  ULDC UR4, c[0x0][0xac8] ;  /* 0x0002b20000047ab9 */ /* 0x000fe20000000800 */
[----:B------:R-:W-:Y:S01]  /*1ae20*/  ULDC.64 UR6, c[0x0][0x208] ;  /* 0x0000820000067ab9 */ /* 0x000fe20000000a00 */
[----:B------:R-:W-:Y:S02]  /*1ae30*/  ISETP.GE.AND P2, PT, R189, UR4, PT ;  /* 0x00000004bd007c0c */ /* 0x000fe4000bf46270 */
[----:B------:R-:W-:-:S11]  /*1ae40*/  ISETP.GE.AND P3, PT, R192, UR4, PT ;  /* 0x00000004c0007c0c */ /* 0x000fd6000bf66270 */
[CC--:B0-----:R-:W-:Y:S02]  /*1ae50*/  @!P2 LEA R20, P4, R189.reuse, R48.reuse, 0x1 ;  /* 0x00000030bd14a211 */ /* 0x0c1fe400078808ff */
[C---:B------:R-:W-:Y:S02]  /*1ae60*/  @!P3 LEA R48, P5, R192.reuse, R48, 0x1 ;  /* 0x00000030c030b211 */ /* 0x040fe400078a08ff */
[-C--:B-1----:R-:W-:Y:S02]  /*1ae70*/  @!P2 LEA.HI.X R21, R189, R0.reuse, R108, 0x1, P4 ;  /* 0x00000000bd15a211 */ /* 0x082fe400020f0c6c */
[----:B------:R-:W-:-:S03]  /*1ae80*/  @!P3 LEA.HI.X R49, R192, R0, R107, 0x1, P5 ;  /* 0x00000000c031b211 */ /* 0x000fc600028f0c6b */
[----:B-----5:R3:W-:Y:S04]  /*1ae90*/  @!P2 ST.E.128 desc[UR6][R20.64], R8 ;  /* 0x000000081400a985 */ /* 0x0207e8000c101d06 */
[----:B------:R3:W-:Y:S02]  /*1aea0*/  @!P3 ST.E.128 desc[UR6][R48.64], R32 ;  /* 0x000000203000b985 */ /* 0x0007e4000c101d06 */
.L_x_2879:
[----:B------:R-:W-:Y:S05]  /*1aeb0*/  BSYNC B1 ;  /* 0x0000000000017941 */ /* 0x000fea0003800000 */
.L_x_2878:
[----:B-1----:R1:W4:Y:S01]  /*1aec0*/  SHFL.IDX PT, R0, R4, 0x1, 0x181f ;  /* 0x00381f0004007f89 */ /* 0x00232200000e0000 */
[----:B------:R-:W-:Y:S03]  /*1aed0*/  BSSY B1, `(.L_x_2880) ;  /* 0x000000d000017945 */ /* 0x000fe60003800000 */
[----:B---3-5:R1:W3:Y:S01]  /*1aee0*/  SHFL.IDX PT, R10, R50, 0x1, 0x181f ;  /* 0x00381f00320a7f89 */ /* 0x0282e200000e0000 */
[----:B------:R-:W-:Y:S05]  /*1aef0*/  @P0 BRA `(.L_x_2881) ;  /* 0x0000000000280947 */ /* 0x000fea0003800000 */
[----:B------:R-:W-:Y:S01]  /*1af00*/  ULDC UR4, c[0x0][0xac8] ;  /* 0x0002b20000047ab9 */ /* 0x000fe20000000800 */
[----:B------:R-:W-:Y:S01]  /*1af10*/  ULDC.64 UR6, c[0x0][0x208] ;  /* 0x0000820000067ab9 */ /* 0x000fe20000000a00 */
        /* <DEDUP_REMOVED lines=8> */
.L_x_2881:
[----:B------:R-:W-:Y:S05]  /*1afa0*/  BSYNC B1 ;  /* 0x0000000000017941 */ /* 0x000fea0003800000 */
.L_x_2880:
[----:B----4-:R4:W0:Y:S01]  /*1afb0*/  SHFL.IDX PT, R0, R4, 0x2, 0x181f ;  /* 0x00581f0004007f89 */ /* 0x01082200000e0000 */
[----:B------:R-:W-:Y:S03]  /*1afc0*/  BSSY B1, `(.L_x_2882) ;  /* 0x000000d000017945 */ /* 0x000fe60003800000 */
[----:B---3--:R4:W3:Y:S01]  /*1afd0*/  SHFL.IDX PT, R10, R50, 0x2, 0x181f ;  /* 0x00581f00320a7f89 */ /* 0x0088e200000e0000 */
[----:B------:R-:W-:Y:S05]  /*1afe0*/  @P1 BRA `(.L_x_2883) ;  /* 0x0000000000281947 */ /* 0x000fea0003800000 */
[----:B------:R-:W-:Y:S01]  /*1aff0*/  ULDC UR4, c[0x0][0xac8] ;  /* 0x0002b20000047ab9 */ /* 0x000fe20000000800 */
[----:B------:R-:W-:Y:S01]  /*1b000*/  ULDC.64 UR6, c[0x0][0x208] ;  /* 0x0000820000067ab9 */ /* 0x000fe20000000a00 */
        /* <DEDUP_REMOVED lines=8> */
.L_x_2883:
[----:B------:R-:W-:Y:S05]  /*1b090*/  BSYNC B1 ;  /* 0x0000000000017941 */ /* 0x000fea0003800000 */
.L_x_2882:
[----:B0-----:R-:W-:Y:S01]  /*1b0a0*/  IADD3 R0, R186, 0x60, RZ ;  /* 0x00000060ba007810 */ /* 0x001fe20007ffe0ff */
[----:B-12-4-:R-:W0:Y:S03]  /*1b0b0*/  SHFL.IDX PT, R4, R4, 0x3, 0x181f ;  /* 0x00781f0004047f89 */ /* 0x016e2600000e0000 */
[----:B------:R-:W-:Y:S01]  /*1b0c0*/  ISETP.GE.AND P0, PT, R0, R3, PT ;  /* 0x000000030000720c */ /* 0x000fe20003f06270 */
[----:B------:R-:W1:-:S12]  /*1b0d0*/  SHFL.IDX PT, R50, R50, 0x3, 0x181f ;  /* 0x00781f0032327f89 */ /* 0x000e5800000e0000 */
[----:B------:R-:W-:Y:S05]  /*1b0e0*/  @P0 BRA `(.L_x_2884) ;  /* 0x0000001800480947 */ /* 0x000fea0003800000 */
[----:B------:R-:W-:Y:S01]  /*1b0f0*/  ULDC UR4, c[0x0][0xac8] ;  /* 0x0002b20000047ab9 */ /* 0x000fe20000000800 */
[----:B------:R-:W-:Y:S01]  /*1b100*/  ULDC.64 UR6, c[0x0][0x208] ;  /* 0x0000820000067ab9 */ /* 0x000fe20000000a00 */
[----:B------:R-:W-:-:S13]  /*1b110*/  ISETP.GE.AND P1, PT, R189, UR4, PT ;  /* 0x00000004bd007c0c */ /* 0x000fda000bf26270 */
[----:B-1----:R-:W-:-:S04]  /*1b120*/  @!P1 LEA R8, P0, R189, R50, 0x1 ;  /* 0x00000032bd089211 */ /* 0x002fc800078008ff */
[----:B0-----:R-:W-:Y:S02]  /*1b130*/  @!P1 LEA.HI.X R9, R189, R4, R108, 0x1, P0 ;  /* 0x00000004bd099211 */ /* 0x001fe400000f0c6c */
[----:B------:R-:W-:-:S03]  /*1b140*/  ISETP.GE.AND P0, PT, R192, UR4, PT ;  /* 0x00000004c0007c0c */ /* 0x000fc6000bf06270 */
[----:B------:R0:W-:Y:S10]  /*1b150*/  @!P1 ST.E.128 desc[UR6][R8.64], R28 ;  /* 0x0000001c08009985 */ /* 0x0001f4000c101d06 */
[----:B------:R-:W-:Y:S05]  /*1b160*/  @P0 BRA `(.L_x_2884) ;  /* 0x0000001800280947 */ /* 0x000fea0003800000 */
[----:B0-----:R-:W-:Y:S01]  /*1b170*/  LEA R8, P0, R192, R50, 0x1 ;  /* 0x00000032c0087211 */ /* 0x001fe200078008ff */
[----:B------:R-:W-:-:S03]  /*1b180*/  ULDC.64 UR4, c[0x0][0x208] ;  /* 0x0000820000047ab9 */ /* 0x000fc60000000a00 */
[----:B------:R-:W-:-:S05]  /*1b190*/  LEA.HI.X R9, R192, R4, R107, 0x1, P0 ;  /* 0x00000004c0097211 */ /* 0x000fca00000f0c6b */
[----:B------:R0:W-:Y:S01]  /*1b1a0*/  ST.E.128 desc[UR4][R8.64], R44 ;  /* 0x0000002c08007985 */ /* 0x0001e2000c101d04 */
[----:B------:R-:W-:Y:S05]  /*1b1b0*/  BRA `(.L_x_2884) ;  /* 0x0000001800147947 */ /* 0x000fea0003800000 */
.L_x_2877:
        /* <DEDUP_REMOVED lines=11> */
[----:B------:R-:W-:-:S02]  /*1b270*/  SHF.R.S32.HI R0, RZ, 0x1f, R195 ;  /* 0x0000001fff007819 */ /* 0x000fc400000114c3 */
[----:B------:R-:W-:Y:S01]  /*1b280*/  IMAD.IADD R9, R9, 0x1, R11 ;  /* 0x0000000109097824 */ /* 0x000fe200078e020b */
[----:B------:R-:W-:Y:S01]  /*1b290*/  SHF.R.S32.HI R28, RZ, 0x1f, R205 ;  /* 0x0000001fff1c7819 */ /* 0x000fe200000114cd */
[----:B------:R-:W-:Y:S01]  /*1b2a0*/  IMAD.MOV.U32 R11, RZ, RZ, R29 ;  /* 0x000000ffff0b7224 */ /* 0x000fe200078e001d */
        /* <DEDUP_REMOVED lines=15> */
[----:B-1----:R-:W-:Y:S01]  /*1b3a0*/  @P4 SHF.R.U32.HI R11, RZ, R15, R10 ;  /* 0x0000000fff0b4219 */ /* 0x002fe2000001160a */
[----:B------:R-:W-:Y:S01]  /*1b3b0*/  ULDC.64 UR4, c[0x0][0xb48] ;  /* 0x0002d20000047ab9 */ /* 0x000fe20000000a00 */
[----:B------:R-:W-:Y:S02]  /*1b3c0*/  SHF.R.S32.HI R26, RZ, 0x1f, R216 ;  /* 0x0000001fff1a7819 */ /* 0x000fe400000114d8 */
[----:B------:R-:W-:Y:S01]  /*1b3d0*/  IADD3 R9, R9, R13, RZ ;  /* 0x0000000d09097210 */ /* 0x000fe20007ffe0ff */
[--C-:B------:R-:W-:Y:S01]  /*1b3e0*/  IMAD.MOV R13, RZ, RZ, -R11.reuse ;  /* 0x000000ffff0d7224 */ /* 0x100fe200078e0a0b */
[----:B------:R-:W-:-:S02]  /*1b3f0*/  SHF.R.S32.HI R0, RZ, 0x1f, R11 ;  /* 0x0000001fff007819 */ /* 0x000fc4000001140b */
[----:B------:R-:W-:Y:S01]  /*1b400*/  SHF.R.S32.HI R21, RZ, 0x1f, R217 ;  /* 0x0000001fff157819 */ /* 0x000fe200000114d9 */
[----:B------:R-:W-:-:S04]  /*1b410*/  IMAD.WIDE.U32 R8, R200, UR4, R8 ;  /* 0x00000004c8087c25 */ /* 0x000fc8000f8e0008 */
[----:B------:R-:W-:Y:S01]  /*1b420*/  IMAD R13, R4, R13, R29 ;  /* 0x0000000d040d7224 */ /* 0x000fe200078e021d */
[----:B------:R-:W-:Y:S01]  /*1b430*/  IADD3 R4, R2, 0x2a820, RZ ;  /* 0x0002a82002047810 */ /* 0x000fe20007ffe0ff */
[----:B------:R-:W-:Y:S02]  /*1b440*/  IMAD R0, R0, UR6, RZ ;  /* 0x0000000600007c24 */ /* 0x000fe4000f8e02ff */
[----:B------:R-:W-:Y:S01]  /*1b450*/  IMAD R9, R200, UR5, R9 ;  /* 0x00000005c8097c24 */ /* 0x000fe2000f8e0209 */
[----:B------:R-:W-:Y:S01]  /*1b460*/  ULDC.64 UR4, c[0x0][0xb28] ;  /* 0x0002ca0000047ab9 */ /* 0x000fe20000000a00 */
[C---:B------:R-:W-:Y:S01]  /*1b470*/  IMAD R15, R11.reuse, UR7, R0 ;  /* 0x000000070b0f7c24 */ /* 0x040fe2000f8e0200 */
[----:B------:R-:W-:Y:S01]  /*1b480*/  SHF.R.S32.HI R0, RZ, 0x1f, R13 ;  /* 0x0000001fff007819 */ /* 0x000fe2000001140d */
[----:B------:R-:W-:Y:S01]  /*1b490*/  IMAD.WIDE.U32 R8, R11, UR6, R8 ;  /* 0x000000060b087c25 */ /* 0x000fe2000f8e0008 */
[----:B------:R-:W-:-:S03]  /*1b4a0*/  PRMT R10, RZ, 0x654, R4 ;  /* 0x00000654ff0a7816 */ /* 0x000fc60000000004 */
[----:B------:R-:W-:Y:S01]  /*1b4b0*/  IMAD R0, R0, UR4, RZ ;  /* 0x0000000400007c24 */ /* 0x000fe2000f8e02ff */
[----:B------:R0:W-:Y:S01]  /*1b4c0*/  SYNCS.ARRIVE.TRANS64.RED.A1T0 RZ, [R10+URZ], RZ ;  /* 0x000000ff0aff79a7 */ /* 0x0001e2000810043f */
        /* <DEDUP_REMOVED lines=10> */
[----:B------:R-:W-:Y:S01]  /*1b570*/  ULDC UR4, c[0x0][0xac8] ;  /* 0x0002b20000047ab9 */ /* 0x000fe20000000800 */
[----:B------:R-:W-:Y:S01]  /*1b580*/  ULDC.64 UR6, c[0x0][0x208] ;  /* 0x0000820000067ab9 */ /* 0x000fe20000000a00 */
        /* <DEDUP_REMOVED lines=63> */
.L_x_2886:
[----:B------:R-:W-:Y:S05]  /*1b980*/  BSYNC B1 ;  /* 0x0000000000017941 */ /* 0x000fea0003800000 */
.L_x_2885:
[----:B------:R-:W-:Y:S01]  /*1b990*/  ISETP.GE.AND P0, PT, R24, R3, PT ;  /* 0x000000031800720c */ /* 0x000fe20003f06270 */
[----:B--23--:R2:W3:Y:S04]  /*1b9a0*/  SHFL.IDX PT, R9, R4, 0x1, 0x1c1f ;  /* 0x003c1f0004097f89 */ /* 0x00c4e800000e0000 */
[----:B-1----:R2:W1:Y:S08]  /*1b9b0*/  SHFL.IDX PT, R8, R0, 0x1, 0x1c1f ;  /* 0x003c1f0000087f89 */ /* 0x00247000000e0000 */
[----:B--2---:R-:W-:Y:S05]  /*1b9c0*/  @P0 BRA `(.L_x_2884) ;  /* 0x0000001000100947 */ /* 0x004fea0003800000 */
[----:B------:R-:W-:Y:S01]  /*1b9d0*/  ULDC UR4, c[0x0][0xac8] ;  /* 0x0002b20000047ab9 */ /* 0x000fe20000000800 */
[----:B------:R-:W-:Y:S01]  /*1b9e0*/  ULDC.64 UR6, c[0x0][0x208] ;  /* 0x0000820000067ab9 */ /* 0x000fe20000000a00 */
        /* <DEDUP_REMOVED lines=31> */
[----:B------:R-:W-:Y:S02]  /*1bbe0*/  ISETP.GE.AND P4, PT, R207, UR4, PT ;  /* 0x00000004cf007c0c */ /* 0x000fe4000bf86270 */
[-C--:B------:R-:W-:Y:S01]  /*1bbf0*/  @!P1 LEA.HI.X R13, R210, R9.reuse, R34, 0x2, P5 ;  /* 0x00000009d20d9211 */ /* 0x080fe200028f1422 */
[----:B------:R-:W-:Y:S01]  /*1bc00*/  @!P0 ST.E.64 desc[UR6][R10.64], R50 ;  /* 0x000000320a008985 */ /* 0x000fe2000c101b06 */
[----:B------:R-:W-:Y:S02]  /*1bc10*/  @!P2 LEA.HI.X R15, R209, R9, R33, 0x2, P6 ;  /* 0x00000009d10fa211 */ /* 0x000fe400030f1421 */
[----:B------:R-:W-:Y:S01]  /*1bc20*/  ISETP.GE.AND P0, PT, R204, UR4, PT ;  /* 0x00000004cc007c0c */ /* 0x000fe2000bf06270 */
[----:B------:R0:W-:Y:S01]  /*1bc30*/  @!P1 ST.E.64 desc[UR6][R12.64], R54 ;  /* 0x000000360c009985 */ /* 0x0001e2000c101b06 */
[----:B------:R-:W-:Y:S02]  /*1bc40*/  ISETP.GE.AND P1, PT, R205, UR4, PT ;  /* 0x00000004cd007c0c */ /* 0x000fe4000bf26270 */
[----:B--2---:R-:W-:Y:S01]  /*1bc50*/  @!P3 LEA R20, P5, R208, R8, 0x2 ;  /* 0x00000008d014b211 */ /* 0x004fe200078a10ff */
[----:B------:R1:W-:Y:S01]  /*1bc60*/  @!P2 ST.E.64 desc[UR6][R14.64], R58 ;  /* 0x0000003a0e00a985 */ /* 0x0003e2000c101b06 */
[----:B------:R-:W-:-:S02]  /*1bc70*/  ISETP.GE.AND P2, PT, R206, UR4, PT ;  /* 0x00000004ce007c0c */ /* 0x000fc4000bf46270 */
[CC--:B---3--:R-:W-:Y:S02]  /*1bc80*/  @!P4 LEA R24, P6, R207.reuse, R8.reuse, 0x2 ;  /* 0x00000008cf18c211 */ /* 0x0c8fe400078c10ff */
[-C--:B------:R-:W-:Y:S02]  /*1bc90*/  @!P3 LEA.HI.X R21, R208, R9.reuse, R32, 0x2, P5 ;  /* 0x00000009d015b211 */ /* 0x080fe400028f1420 */
[----:B------:R-:W-:Y:S02]  /*1bca0*/  @!P4 LEA.HI.X R25, R207, R9, R31, 0x2, P6 ;  /* 0x00000009cf19c211 */ /* 0x000fe400030f141f */
[----:B------:R-:W-:Y:S01]  /*1bcb0*/  ISETP.GE.AND P5, PT, R203, UR4, PT ;  /* 0x00000004cb007c0c */ /* 0x000fe2000bfa6270 */
[----:B------:R2:W-:Y:S01]  /*1bcc0*/  @!P3 ST.E.64 desc[UR6][R20.64], R62 ;  /* 0x0000003e1400b985 */ /* 0x0005e2000c101b06 */
[----:B0-----:R-:W-:-:S03]  /*1bcd0*/  @!P1 LEA R12, P6, R205, R8, 0x2 ;  /* 0x00000008cd0c9211 */ /* 0x001fc600078c10ff */
[-C--:B------:R-:W-:Y:S01]  /*1bce0*/  @!P2 LEA R10, P3, R206, R8.reuse, 0x2 ;  /* 0x00000008ce0aa211 */ /* 0x080fe200078610ff */
[----:B------:R2:W-:Y:S01]  /*1bcf0*/  @!P4 ST.E.64 desc[UR6][R24.64], R66 ;  /* 0x000000421800c985 */ /* 0x0005e2000c101b06 */
[-C--:B-1----:R-:W-:Y:S02]  /*1bd00*/  @!P0 LEA R14, P4, R204, R8.reuse, 0x2 ;  /* 0x00000008cc0e8211 */ /* 0x082fe400078810ff */
[-C--:B------:R-:W-:Y:S02]  /*1bd10*/  @!P2 LEA.HI.X R11, R206, R9.reuse, R30, 0x2, P3 ;  /* 0x00000009ce0ba211 */ /* 0x080fe400018f141e */
[-C--:B------:R-:W-:Y:S02]  /*1bd20*/  @!P1 LEA.HI.X R13, R205, R9.reuse, R28, 0x2, P6 ;  /* 0x00000009cd0d9211 */ /* 0x080fe400030f141c */
[----:B------:R-:W-:Y:S01]  /*1bd30*/  @!P0 LEA.HI.X R15, R204, R9, R229, 0x2, P4 ;  /* 0x00000009cc0f8211 */ /* 0x000fe200020f14e5 */
[----:B------:R2:W-:Y:S01]  /*1bd40*/  @!P2 ST.E.64 desc[UR6][R10.64], R70 ;  /* 0x000000460a00a985 */ /* 0x0005e2000c101b06 */
[----:B------:R-:W-:-:S03]  /*1bd50*/  @!P5 LEA R26, P3, R203, R8, 0x2 ;  /* 0x00000008cb1ad211 */ /* 0x000fc600078610ff */
[----:B------:R2:W-:Y:S01]  /*1bd60*/  @!P1 ST.E.64 desc[UR6][R12.64], R74 ;  /* 0x0000004a0c009985 */ /* 0x0005e2000c101b06 */
[----:B------:R-:W-:-:S03]  /*1bd70*/  @!P5 LEA.HI.X R27, R203, R9, R228, 0x2, P3 ;  /* 0x00000009cb1bd211 */ /* 0x000fc600018f14e4 */
[----:B------:R2:W-:Y:S01]  /*1bd80*/  @!P0 ST.E.64 desc[UR6][R14.64], R78 ;  /* 0x0000004e0e008985 */ /* 0x0005e2000c101b06 */
[----:B------:R-:W-:-:S03]  /*1bd90*/  ISETP.GE.AND P0, PT, R202, UR4, PT ;  /* 0x00000004ca007c0c */ /* 0x000fc6000bf06270 */
[----:B------:R2:W-:Y:S10]  /*1bda0*/  @!P5 ST.E.64 desc[UR6][R26.64], R82 ;  /* 0x000000521a00d985 */ /* 0x0005f4000c101b06 */
[----:B------:R-:W-:Y:S05]  /*1bdb0*/  @P0 BRA `(.L_x_2884) ;  /* 0x0000000c00140947 */ /* 0x000fea0003800000 */
[----:B------:R-:W-:Y:S01]  /*1bdc0*/  LEA R8, P0, R202, R8, 0x2 ;  /* 0x00000008ca087211 */ /* 0x000fe200078010ff */
[----:B------:R-:W-:-:S03]  /*1bdd0*/  ULDC.64 UR4, c[0x0][0x208] ;  /* 0x0000820000047ab9 */ /* 0x000fc60000000a00 */
[----:B------:R-:W-:-:S05]  /*1bde0*/  LEA.HI.X R9, R202, R9, R226, 0x2, P0 ;  /* 0x00000009ca097211 */ /* 0x000fca00000f14e2 */
[----:B------:R4:W-:Y:S01]  /*1bdf0*/  ST.E.64 desc[UR4][R8.64], R86 ;  /* 0x0000005608007985 */ /* 0x0009e2000c101b04 */
[----:B------:R-:W-:Y:S05]  /*1be00*/  BRA `(.L_x_2884) ;  /* 0x0000000c00007947 */ /* 0x000fea0003800000 */
.L_x_2875:
[----:B------:R-:W-:Y:S01]  /*1be10*/  ULDC.64 UR6, c[0x0][0xc08] ;  /* 0x0003020000067ab9 */ /* 0x000fe20000000a00 */
[----:B------:R-:W-:Y:S01]  /*1be20*/  ULDC.64 UR4, c[0x0][0xc00] ;  /* 0x0003000000047ab9 */ /* 0x000fe20000000a00 */
[----:B------:R-:W-:Y:S01]  /*1be30*/  ISETP.NE.U32.AND P1, PT, RZ, UR6, PT ;  /* 0x00000006ff007c0c */ /* 0x000fe2000bf25070 */
[----:B------:R-:W-:Y:S01]  /*1be40*/  IMAD.MOV.U32 R3, RZ, RZ, RZ ;  /* 0x000000ffff037224 */ /* 0x000fe200078e00ff */
[----:B------:R-:W-:Y:S01]  /*1be50*/  IADD3 R8, P2, R196, UR4, RZ ;  /* 0x00000004c4087c10 */ /* 0x000fe2000ff5e0ff */
[----:B------:R-:W-:Y:S01]  /*1be60*/  ULDC.64 UR8, c[0x0][0x208] ;  /* 0x0000820000087ab9 */ /* 0x000fe20000000a00 */
[----:B------:R-:W-:Y:S02]  /*1be70*/  ISETP.NE.AND.EX P1, PT, RZ, UR7, PT, P1 ;  /* 0x00000007ff007c0c */ /* 0x000fe4000bf25310 */
[----:B------:R-:W-:Y:S01]  /*1be80*/  IADD3.X R9, R197, UR5, RZ, P2, !PT ;  /* 0x00000005c5097c10 */ /* 0x000fe200097fe4ff */
[----:B------:R-:W3:Y:S01]  /*1be90*/  S2R R33, SR_TID.X ;  /* 0x0000000000217919 */ /* 0x000ee20000002100 */
[----:B------:R-:W-:-:S04]  /*1bea0*/  ISETP.NE.U32.AND P0, PT, RZ, UR4, PT ;  /* 0x00000004ff007c0c */ /* 0x000fc8000bf05070 */
[----:B------:R-:W-:-:S05]  /*1beb0*/  ISETP.NE.AND.EX P0, PT, RZ, UR5, PT, P0 ;  /* 0x00000005ff007c0c */ /* 0x000fca000bf05300 */
[----:B------:R-:W-:-:S04]  /*1bec0*/  @P1 IADD3 R196, P2, R196, UR6, RZ ;  /* 0x00000006c4c41c10 */ /* 0x000fc8000ff5e0ff */
[----:B------:R-:W-:Y:S02]  /*1bed0*/  @P1 IADD3.X R197, R197, UR7, RZ, P2, !PT ;  /* 0x00000007c5c51c10 */ /* 0x000fe400097fe4ff */
[----:B------:R-:W-:Y:S01]  /*1bee0*/  ISETP.NE.AND P2, PT, R194, RZ, PT ;  /* 0x000000ffc200720c */ /* 0x000fe20003f45270 */
[----:B------:R-:W-:Y:S01]  /*1bef0*/  ULDC UR4, c[0x0][0xa88] ;  /* 0x0002a20000047ab9 */ /* 0x000fe20000000800 */
[----:B------:R0:W5:Y:S01]  /*1bf00*/  @P0 LDG.E R3, desc[UR8][R8.64] ;  /* 0x0000000808030981 */ /* 0x000162000c1e1900 */
[----:B------:R-:W-:-:S06]  /*1bf10*/  MOV R0, UR4 ;  /* 0x0000000400007c02 */ /* 0x000fcc0008000f00 */
[----:B------:R0:W5:Y:S04]  /*1bf20*/  @P1 LDG.E R0, desc[UR8][R196.64] ;  /* 0x00000008c4001981 */ /* 0x000168000c1e1900 */
[----:B------:R-:W1:Y:S01]  /*1bf30*/  @!P2 LDC R194, c[0x0][0xad4] ;  /* 0x0002b500ffc2ab82 */ /* 0x000e620000000800 */
[----:B---3--:R-:W-:-:S05]  /*1bf40*/  VIADD R4, R33, 0xffffff80 ;  /* 0xffffff8021047836 */ /* 0x008fca0000000000 */
[----:B------:R-:W-:Y:S02]  /*1bf50*/  ISETP.GT.AND P3, PT, R4, 0x7f, PT ;  /* 0x0000007f0400780c */ /* 0x000fe40003f64270 */
[----:B-1----:R-:W-:Y:S01]  /*1bf60*/  ISETP.GT.AND P2, PT, R194, 0x1, PT ;  /* 0x00000001c200780c */ /* 0x002fe20003f44270 */
[----:B0-----:R-:W-:-:S12]  /*1bf70*/  @P1 BRA `(.L_x_2887) ;  /* 0x0000000000141947 */ /* 0x001fd80003800000 */
[----:B------:R-:W-:Y:S05]  /*1bf80*/  @!P0 BRA `(.L_x_2887) ;  /* 0x0000000000108947 */ /* 0x000fea0003800000 */
[----:B------:R-:W-:Y:S02]  /*1bf90*/  ULDC.64 UR4, c[0x0][0x208] ;  /* 0x0000820000047ab9 */ /* 0x000fe40000000a00 */
[----:B------:R-:W3:Y:S04]  /*1bfa0*/  LDG.E R11, desc[UR4][R8.64] ;  /* 0x00000004080b7981 */ /* 0x000ee8000c1e1900 */
[----:B-----5:R-:W3:Y:S02]  /*1bfb0*/  LDG.E R0, desc[UR4][R8.64+0x4] ;  /* 0x0000040408007981 */ /* 0x020ee4000c1e1900 */
[----:B---3--:R-:W-:-:S07]  /*1bfc0*/  IMAD.IADD R0, R0, 0x1, -R11 ;  /* 0x0000000100007824 */ /* 0x008fce00078e0a0b */
.L_x_2887:
        /* <DEDUP_REMOVED lines=10> */
[----:B------:R-:W-:Y:S01]  /*1c070*/  ISETP.GT.AND P0, PT, R194, 0x1, PT ;  /* 0x00000001c200780c */ /* 0x000fe20003f04270 */
[----:B------:R-:W0:Y:S01]  /*1c080*/  LDC.64 R8, c[0x0][0xba8] ;  /* 0x0002ea00ff087b82 */ /* 0x000e220000000a00 */
[----:B------:R-:W-:Y:S01]  /*1c090*/  MOV R26, 0x9b8 ;  /* 0x000009b8001a7802 */ /* 0x000fe20000000f00 */
[----:B------:R-:W-:Y:S01]  /*1c0a0*/  IMAD.MOV.U32 R27, RZ, RZ, R33 ;  /* 0x000000ffff1b7224 */ /* 0x000fe200078e0021 */
[----:B------:R-:W-:Y:S01]  /*1c0b0*/  ISETP.NE.AND P1, PT, R35, 0x1, PT ;  /* 0x000000012300780c */ /* 0x000fe20003f25270 */
[----:B------:R-:W-:Y:S01]  /*1c0c0*/  ULDC.64 UR4, c[0x0][0x208] ;  /* 0x0000820000047ab9 */ /* 0x000fe20000000a00 */
[----:B------:R-:W-:-:S04]  /*1c0d0*/  SEL R26, R26, 0x978, P0 ;  /* 0x000009781a1a7807 */ /* 0x000fc80000000000 */
[----:B------:R-:W1:Y:S08]  /*1c0e0*/  LDC.64 R20, c[0x0][R26+0x220] ;  /* 0x000088001a147b82 */ /* 0x000e700000000a00 */
[----:B------:R-:W4:Y:S08]  /*1c0f0*/  LDC.64 R24, c[0x0][R26+0x218] ;  /* 0x000086001a187b82 */ /* 0x000f300000000a00 */
[----:B------:R-:W3:Y:S08]  /*1c100*/  LDC.64 R12, c[0x0][R26+0x228] ;  /* 0x00008a001a0c7b82 */ /* 0x000ef00000000a00 */
[----:B------:R-:W5:Y:S08]  /*1c110*/  @P1 LDC R4, c[0x0][0xbec] ;  /* 0x0002fb00ff041b82 */ /* 0x000f700000000800 */
[----:B------:R-:W2:Y:S08]  /*1c120*/  LDC.64 R10, c[0x0][R26+0x210] ;  /* 0x000084001a0a7b82 */ /* 0x000eb00000000a00 */
[----:B------:R-:W3:Y:S01]  /*1c130*/  @P1 LDC R31, c[0x0][0xbf0] ;  /* 0x0002fc00ff1f1b82 */ /* 0x000ee20000000800 */
[----:B-----5:R-:W-:-:S07]  /*1c140*/  @P1 IMAD.HI.U32 R4, R33, R4, RZ ;  /* 0x0000000421041227 */ /* 0x020fce00078e00ff */
[----:B0-----:R-:W0:Y:S01]  /*1c150*/  @!P0 LDC R8, c[0x0][0xb50] ;  /* 0x0002d400ff088b82 */ /* 0x001e220000000800 */
[-C--:B-1----:R-:W-:Y:S02]  /*1c160*/  IMAD R21, R21, R195.reuse, RZ ;  /* 0x000000c315157224 */ /* 0x082fe400078e02ff */
[----:B------:R-:W-:-:S05]  /*1c170*/  IMAD.WIDE.U32 R14, R20, R195, RZ ;  /* 0x000000c3140e7225 */ /* 0x000fca00078e00ff */
[----:B------:R-:W1:Y:S01]  /*1c180*/  @!P0 LDC R9, c[0x0][0xb54] ;  /* 0x0002d500ff098b82 */ /* 0x000e620000000800 */
[-C--:B----4-:R-:W-:Y:S02]  /*1c190*/  IMAD R29, R25, R165.reuse, RZ ;  /* 0x000000a5191d7224 */ /* 0x090fe400078e02ff */
[----:B------:R-:W-:Y:S01]  /*1c1a0*/  IMAD.WIDE.U32 R24, R24, R165, RZ ;  /* 0x000000a518187225 */ /* 0x000fe200078e00ff */
[----:B---3--:R-:W-:-:S03]  /*1c1b0*/  @P1 SHF.R.U32.HI R27, RZ, R31, R4 ;  /* 0x0000001fff1b1219 */ /* 0x008fc60000011604 */
[----:B------:R-:W-:Y:S01]  /*1c1c0*/  IMAD R31, R20, R220, R21 ;  /* 0x000000dc141f7224 */ /* 0x000fe200078e0215 */
[----:B------:R-:W-:Y:S01]  /*1c1d0*/  SEL R21, R200, RZ, P0 ;  /* 0x000000ffc8157207 */ /* 0x000fe20000000000 */
[----:B------:R-:W-:Y:S01]  /*1c1e0*/  IMAD.IADD R29, R25, 0x1, R29 ;  /* 0x00000001191d7824 */ /* 0x000fe200078e021d */
[----:B------:R-:W-:Y:S01]  /*1c1f0*/  IADD3 R4, -R27, RZ, RZ ;  /* 0x000000ff1b047210 */ /* 0x000fe20007ffe1ff */
[----:B------:R-:W-:Y:S01]  /*1c200*/  IMAD.IADD R31, R15, 0x1, R31 ;  /* 0x000000010f1f7824 */ /* 0x000fe200078e021f */
[----:B------:R-:W-:Y:S01]  /*1c210*/  IADD3 R24, P1, P3, R14, R24, R3 ;  /* 0x000000180e187210 */ /* 0x000fe20007b3e003 */
[-C--:B------:R-:W-:Y:S02]  /*1c220*/  IMAD R25, R13, R21.reuse, RZ ;  /* 0x000000150d197224 */ /* 0x080fe400078e02ff */
[----:B------:R-:W-:-:S04]  /*1c230*/  IMAD.WIDE.U32 R12, R12, R21, RZ ;  /* 0x000000150c0c7225 */ /* 0x000fc800078e00ff */
[----:B------:R-:W-:Y:S01]  /*1c240*/  IMAD R15, R35, R4, R33 ;  /* 0x00000004230f7224 */ /* 0x000fe200078e0221 */
[----:B------:R-:W-:Y:S01]  /*1c250*/  IADD3.X R4, R31, R29, R28, P1, P3 ;  /* 0x0000001d1f047210 */ /* 0x000fe20000fe641c */
[----:B------:R-:W-:Y:S01]  /*1c260*/  IMAD.IADD R25, R13, 0x1, R25 ;  /* 0x000000010d197824 */ /* 0x000fe200078e0219 */
[----:B------:R-:W-:Y:S02]  /*1c270*/  IADD3 R12, P0, P1, R27, R24, R12 ;  /* 0x000000181b0c7210 */ /* 0x000fe4000791e00c */
[----:B------:R-:W-:Y:S02]  /*1c280*/  SHF.R.S32.HI R27, RZ, 0x1f, R27 ;  /* 0x0000001fff1b7819 */ /* 0x000fe4000001141b */
[----:B------:R-:W-:Y:S02]  /*1c290*/  SHF.R.S32.HI R21, RZ, 0x1f, R15 ;  /* 0x0000001fff157819 */ /* 0x000fe4000001140f */
[----:B------:R-:W-:Y:S01]  /*1c2a0*/  IADD3.X R13, R27, R4, R25, P0, P1 ;  /* 0x000000041b0d7210 */ /* 0x000fe200007e2419 */
[----:B--2---:R-:W-:-:S04]  /*1c2b0*/  IMAD R4, R11, R15, RZ ;  /* 0x0000000f0b047224 */ /* 0x004fc800078e02ff */
[C---:B------:R-:W-:Y:S02]  /*1c2c0*/  IMAD R21, R10.reuse, R21, R4 ;  /* 0x000000150a157224 */ /* 0x040fe400078e0204 */
[----:B------:R-:W-:-:S05]  /*1c2d0*/  IMAD.WIDE.U32 R10, R10, R15, R12 ;  /* 0x0000000f0a0a7225 */ /* 0x000fca00078e000c */
[----:B------:R-:W-:Y:S01]  /*1c2e0*/  IADD3 R4, R11, R21, RZ ;  /* 0x000000150b047210 */ /* 0x000fe20007ffe0ff */
[----:B------:R-:W-:Y:S01]  /*1c2f0*/  IMAD.MOV.U32 R11, RZ, RZ, -0x800000 ;  /* 0xff800000ff0b7424 */ /* 0x000fe200078e00ff */
[----:B0-----:R-:W-:-:S04]  /*1c300*/  LEA R8, P0, R10, R8, 0x2 ;  /* 0x000000080a087211 */ /* 0x001fc800078010ff */
[----:B-1----:R-:W-:-:S05]  /*1c310*/  LEA.HI.X R9, R10, R9, R4, 0x2, P0 ;  /* 0x000000090a097211 */ /* 0x002fca00000f1404 */
[----:B------:R0:W-:Y:S04]  /*1c320*/  STG.E desc[UR4][R8.64], R11 ;  /* 0x0000000b08007986 */ /* 0x0001e8000c101904 */
.L_x_2889:
[----:B------:R-:W-:Y:S05]  /*1c330*/  BSYNC B1 ;  /* 0x0000000000017941 */ /* 0x000fea0003800000 */
.L_x_2888:
[----:B------:R-:W-:Y:S05]  /*1c340*/  @P2 BRA `(.L_x_2884) ;  /* 0x0000000400b02947 */ /* 0x000fea0003800000 */
[----:B------:R-:W1:Y:S01]  /*1c350*/  LDC R15, c[0x0][0xbe8] ;  /* 0x0002fa00ff0f7b82 */ /* 0x000e620000000800 */
[----:B------:R-:W-:Y:S01]  /*1c360*/  ULDC.64 UR4, c[0x0][0xaa0] ;  /* 0x0002a80000047ab9 */ /* 0x000fe20000000a00 */
[----:B------:R-:W-:Y:S01]  /*1c370*/  ULDC.64 UR6, c[0x0][0xaf0] ;  /* 0x0002bc0000067ab9 */ /* 0x000fe20000000a00 */
[----:B------:R-:W-:Y:S01]  /*1c380*/  IMAD R4, R28, UR4, RZ ;  /* 0x000000041c047c24 */ /* 0x000fe2000f8e02ff */
[----:B------:R-:W-:Y:S01]  /*1c390*/  BSSY B1, `(.L_x_2890) ;  /* 0x000003a000017945 */ /* 0x000fe20003800000 */
[C---:B0-----:R-:W-:Y:S01]  /*1c3a0*/  IMAD.WIDE.U32 R8, R3.reuse, UR4, RZ ;  /* 0x0000000403087c25 */ /* 0x041fe2000f8e00ff */
[----:B------:R-:W-:Y:S02]  /*1c3b0*/  SHF.R.S32.HI R12, RZ, 0x1f, R192 ;  /* 0x0000001fff0c7819 */ /* 0x000fe400000114c0 */
[----:B------:R-:W-:Y:S01]  /*1c3c0*/  SHF.R.S32.HI R14, RZ, 0x1f, R189 ;  /* 0x0000001fff0e7819 */ /* 0x000fe200000114bd */
[----:B------:R-:W-:Y:S01]  /*1c3d0*/  IMAD R11, R3, UR5, R4 ;  /* 0x00000005030b7c24 */ /* 0x000fe2000f8e0204 */
[----:B------:R-:W-:Y:S01]  /*1c3e0*/  ULDC.64 UR4, c[0x0][0xae8] ;  /* 0x0002ba0000047ab9 */ /* 0x000fe20000000a00 */
[----:B------:R-:W-:-:S03]  /*1c3f0*/  IMAD R3, R193, 0x20, R221 ;  /* 0x00000020c1037824 */ /* 0x000fc600078e02dd */
[----:B------:R-:W-:Y:S01]  /*1c400*/  IADD3 R9, R9, R11, RZ ;  /* 0x0000000b09097210 */ /* 0x000fe20007ffe0ff */
[----:B------:R-:W-:Y:S01]  /*1c410*/  IMAD.IADD R13, R186, 0x1, R3 ;  /* 0x00000001ba0d7824 */ /* 0x000fe200078e0203 */
[----:B------:R-:W-:Y:S01]  /*1c420*/  IADD3 R186, R221, R186, RZ ;  /* 0x000000baddba7210 */ /* 0x000fe20007ffe0ff */
[----:B------:R-:W-:-:S04]  /*1c430*/  IMAD.WIDE.U32 R8, R165, UR4, R8 ;  /* 0x00000004a5087c25 */ /* 0x000fc8000f8e0008 */
[----:B------:R-:W-:Y:S01]  /*1c440*/  IMAD.MOV.U32 R3, RZ, RZ, R13 ;  /* 0x000000ffff037224 */ /* 0x000fe200078e000d */
[----:B-1----:R-:W-:Y:S01]  /*1c450*/  ISETP.NE.AND P0, PT, R15, 0x1, PT ;  /* 0x000000010f00780c */ /* 0x002fe20003f05270 */
[----:B------:R-:W-:Y:S01]  /*1c460*/  IMAD R9, R165, UR5, R9 ;  /* 0x00000005a5097c24 */ /* 0x000fe2000f8e0209 */
[----:B------:R-:W-:Y:S01]  /*1c470*/  ULDC.64 UR4, c[0x0][0xae0] ;  /* 0x0002b80000047ab9 */ /* 0x000fe20000000a00 */
[----:B------:R-:W-:-:S10]  /*1c480*/  IMAD.WIDE.U32 R8, R195, UR6, R8 ;  /* 0x00000006c3087c25 */ /* 0x000fd4000f8e0008 */
[----:B------:R-:W0:Y:S08]  /*1c490*/  @P0 LDC R10, c[0x0][0xbec] ;  /* 0x0002fb00ff0a0b82 */ /* 0x000e300000000800 */
[----:B------:R-:W1:Y:S01]  /*1c4a0*/  @P0 LDC R21, c[0x0][0xbf0] ;  /* 0x0002fc00ff150b82 */ /* 0x000e620000000800 */
[----:B0-----:R-:W-:-:S04]  /*1c4b0*/  @P0 IMAD.HI.U32 R4, R13, R10, RZ ;  /* 0x0000000a0d040227 */ /* 0x001fc800078e00ff */
[----:B------:R-:W-:Y:S01]  /*1c4c0*/  IMAD R10, R220, UR6, RZ ;  /* 0x00000006dc0a7c24 */ /* 0x000fe2000f8e02ff */
[----:B-1----:R-:W-:-:S03]  /*1c4d0*/  @P0 SHF.R.U32.HI R3, RZ, R21, R4 ;  /* 0x00000015ff030219 */ /* 0x002fc60000011604 */
[----:B------:R-:W-:Y:S01]  /*1c4e0*/  IMAD R11, R195, UR7, R10 ;  /* 0x00000007c30b7c24 */ /* 0x000fe2000f8e020a */
[----:B------:R-:W-:-:S03]  /*1c4f0*/  SHF.R.S32.HI R4, RZ, 0x1f, R3 ;  /* 0x0000001fff047819 */ /* 0x000fc60000011403 */
[----:B------:R-:W-:Y:S01]  /*1c500*/  IMAD.IADD R9, R9, 0x1, R11 ;  /* 0x0000000109097824 */ /* 0x000fe200078e020b */
[----:B------:R-:W-:Y:S01]  /*1c510*/  IADD3 R10, -R3, RZ, RZ ;  /* 0x000000ff030a7210 */ /* 0x000fe20007ffe1ff */
[----:B------:R-:W-:-:S04]  /*1c520*/  IMAD R4, R4, UR4, RZ ;  /* 0x0000000404047c24 */ /* 0x000fc8000f8e02ff */
[----:B------:R-:W-:Y:S02]  /*1c530*/  IMAD R11, R15, R10, R13 ;  /* 0x0000000a0f0b7224 */ /* 0x000fe400078e020d */
[C---:B------:R-:W-:Y:S02]  /*1c540*/  IMAD R13, R3.reuse, UR5, R4 ;  /* 0x00000005030d7c24 */ /* 0x040fe4000f8e0204 */
[----:B------:R-:W-:Y:S01]  /*1c550*/  IMAD.WIDE.U32 R8, R3, UR4, R8 ;  /* 0x0000000403087c25 */ /* 0x000fe2000f8e0008 */
[----:B------:R-:W-:Y:S01]  /*1c560*/  SHF.R.S32.HI R3, RZ, 0x1f, R11 ;  /* 0x0000001fff037819 */ /* 0x000fe2000001140b */
[----:B------:R-:W-:Y:S02]  /*1c570*/  ULDC.64 UR4, c[0x0][0xad8] ;  /* 0x0002b60000047ab9 */ /* 0x000fe40000000a00 */
[----:B------:R-:W-:Y:S02]  /*1c580*/  IMAD.IADD R9, R9, 0x1, R13 ;  /* 0x0000000109097824 */ /* 0x000fe400078e020d */
[----:B------:R-:W-:-:S02]  /*1c590*/  IMAD R4, R3, UR4, RZ ;  /* 0x0000000403047c24 */ /* 0x000fc4000f8e02ff */
[----:B------:R-:W-:Y:S02]  /*1c5a0*/  IMAD R15, R0, R15, RZ ;  /* 0x0000000f000f7224 */ /* 0x000fe400078e02ff */
[C---:B------:R-:W-:Y:S02]  /*1c5b0*/  IMAD R3, R11.reuse, UR5, R4 ;  /* 0x000000050b037c24 */ /* 0x040fe4000f8e0204 */
[----:B------:R-:W-:Y:S01]  /*1c5c0*/  IMAD.WIDE.U32 R8, R11, UR4, R8 ;  /* 0x000000040b087c25 */ /* 0x000fe2000f8e0008 */
[C---:B------:R-:W-:Y:S01]  /*1c5d0*/  ISETP.GE.AND P2, PT, R186.reuse, R15, PT ;  /* 0x0000000fba00720c */ /* 0x040fe20003f46270 */
[----:B------:R-:W-:Y:S02]  /*1c5e0*/  ULDC.64 UR4, c[0x0][0xa80] ;  /* 0x0002a00000047ab9 */ /* 0x000fe40000000a00 */
[----:B------:R-:W-:Y:S01]  /*1c5f0*/  VIADD R0, R186, 0x20 ;  /* 0x00000020ba007836 */ /* 0x000fe20000000000 */
[----:B------:R-:W-:Y:S02]  /*1c600*/  IADD3 R3, R9, R3, RZ ;  /* 0x0000000309037210 */ /* 0x000fe40007ffe0ff */
[----:B------:R-:W-:-:S02]  /*1c610*/  LEA R4, P3, R8, UR4, 0x1 ;  /* 0x0000000408047c11 */ /* 0x000fc4000f8608ff */
[-C--:B------:R-:W-:Y:S01]  /*1c620*/  ISETP.GE.AND P1, PT, R0, R15.reuse, PT ;  /* 0x0000000f0000720c */ /* 0x080fe20003f26270 */
[----:B------:R-:W-:Y:S01]  /*1c630*/  VIADD R0, R186, 0x40 ;  /* 0x00000040ba007836 */ /* 0x000fe20000000000 */
[----:B------:R-:W-:Y:S02]  /*1c640*/  LEA.HI.X R3, R8, UR5, R3, 0x1, P3 ;  /* 0x0000000508037c11 */ /* 0x000fe400098f0c03 */
[----:B------:R0:W1:Y:S02]  /*1c650*/  SHFL.IDX PT, R8, R4, RZ, 0x181f ;  /* 0x00181fff04087589 */ /* 0x00006400000e0000 */
[----:B------:R-:W-:Y:S02]  /*1c660*/  ISETP.GE.AND P0, PT, R0, R15, PT ;  /* 0x0000000f0000720c */ /* 0x000fe40003f06270 */
[----:B------:R0:W3:Y:S01]  /*1c670*/  SHFL.IDX PT, R0, R3, RZ, 0x181f ;  /* 0x00181fff03007589 */ /* 0x0000e200000e0000 */
[----:B------:R-:W-:Y:S10]  /*1c680*/  @P2 BRA `(.L_x_2891) ;  /* 0x0000000000282947 */ /* 0x000ff40003800000 */
[----:B------:R-:W-:Y:S01]  /*1c690*/  ULDC UR4, c[0x0][0xac8] ;  /* 0x0002b20000047ab9 */ /* 0x000fe20000000800 */
[----:B------:R-:W-:Y:S01]  /*1c6a0*/  ULDC.64 UR6, c[0x0][0x208] ;  /* 0x0000820000067ab9 */ /* 0x000fe20000000a00 */
[----:B------:R-:W-:Y:S02]  /*1c6b0*/  ISETP.GE.AND P4, PT, R189, UR4, PT ;  /* 0x00000004bd007c0c */ /* 0x000fe4000bf86270 */
[----:B------:R-:W-:-:S11]  /*1c6c0*/  ISETP.GE.AND P5, PT, R192, UR4, PT ;  /* 0x00000004c0007c0c */ /* 0x000fd6000bfa6270 */
[CC--:B-1----:R-:W-:Y:S02]  /*1c6d0*/  @!P4 LEA R10, P2, R189.reuse, R8.reuse, 0x1 ;  /* 0x00000008bd0ac211 */ /* 0x0c2fe400078408ff */
[C---:B------:R-:W-:Y:S02]  /*1c6e0*/  @!P5 LEA R8, P3, R192.reuse, R8, 0x1 ;  /* 0x00000008c008d211 */ /* 0x040fe400078608ff */
[-C--:B---3--:R-:W-:Y:S02]  /*1c6f0*/  @!P4 LEA.HI.X R11, R189, R0.reuse, R14, 0x1, P2 ;  /* 0x00000000bd0bc211 */ /* 0x088fe400010f0c0e */
[----:B------:R-:W-:-:S03]  /*1c700*/  @!P5 LEA.HI.X R9, R192, R0, R12, 0x1, P3 ;  /* 0x00000000c009d211 */ /* 0x000fc600018f0c0c */
[----:B------:R1:W-:Y:S04]  /*1c710*/  @!P4 ST.E.128 desc[UR6][R10.64], RZ ;  /* 0x000000ff0a00c985 */ /* 0x0003e8000c101d06 */
[----:B------:R1:W-:Y:S02]  /*1c720*/  @!P5 ST.E.128 desc[UR6][R8.64], RZ ;  /* 0x000000ff0800d985 */ /* 0x0003e4000c101d06 */
.L_x_2891:
[----:B------:R-:W-:Y:S05]  /*1c730*/  BSYNC B1 ;  /* 0x0000000000017941 */ /* 0x000fea0003800000 */
.L_x_2890:
[----:B---3--:R3:W0:Y:S01]  /*1c740*/  SHFL.IDX PT, R0, R3, 0x1, 0x181f ;  /* 0x00381f0003007f89 */ /* 0x00862200000e0000 */
[----:B------:R-:W-:Y:S03]  /*1c750*/  BSSY B1, `(.L_x_2892) ;  /* 0x000000d000017945 */ /* 0x000fe60003800000 */
[----:B-1----:R3:W1:Y:S01]  /*1c760*/  SHFL.IDX PT, R8, R4, 0x1, 0x181f ;  /* 0x00381f0004087f89 */ /* 0x00266200000e0000 */
[----:B------:R-:W-:Y:S05]  /*1c770*/  @P1 BRA `(.L_x_2893) ;  /* 0x0000000000281947 */ /* 0x000fea0003800000 */
[----:B------:R-:W-:Y:S01]  /*1c780*/  ULDC UR4, c[0x0][0xac8] ;  /* 0x0002b20000047ab9 */ /* 0x000fe20000000800 */
[----:B------:R-:W-:Y:S01]  /*1c790*/  ULDC.64 UR6, c[0x0][0x208] ;  /* 0x0000820000067ab9 */ /* 0x000fe20000000a00 */
        /* <DEDUP_REMOVED lines=8> */
.L_x_2893:
[----:B------:R-:W-:Y:S05]  /*1c820*/  BSYNC B1 ;  /* 0x0000000000017941 */ /* 0x000fea0003800000 */
.L_x_2892:
[----:B0-----:R0:W0:Y:S01]  /*1c830*/  SHFL.IDX PT, R0, R3, 0x2, 0x181f ;  /* 0x00581f0003007f89 */ /* 0x00102200000e0000 */
[----:B------:R-:W-:Y:S03]  /*1c840*/  BSSY B1, `(.L_x_2894) ;  /* 0x000000d000017945 */ /* 0x000fe60003800000 */
[----:B-1----:R1:W0:Y:S01]  /*1c850*/  SHFL.IDX PT, R8, R4, 0x2, 0x181f ;  /* 0x00581f0004087f89 */ /* 0x00222200000e0000 */
[----:B------:R-:W-:Y:S05]  /*1c860*/  @P0 BRA `(.L_x_2895) ;  /* 0x0000000000280947 */ /* 0x000fea0003800000 */
[----:B------:R-:W-:Y:S01]  /*1c870*/  ULDC UR4, c[0x0][0xac8] ;  /* 0x0002b20000047ab9 */ /* 0x000fe20000000800 */
[----:B------:R-:W-:Y:S01]  /*1c880*/  ULDC.64 UR6, c[0x0][0x208] ;  /* 0x0000820000067ab9 */ /* 0x000fe20000000a00 */
        /* <DEDUP_REMOVED lines=8> */
.L_x_2895:
[----:B------:R-:W-:Y:S05]  /*1c910*/  BSYNC B1 ;  /* 0x0000000000017941 */ /* 0x000fea0003800000 */
.L_x_2894:
[----:B0-----:R-:W-:Y:S01]  /*1c920*/  VIADD R0, R186, 0x60 ;  /* 0x00000060ba007836 */ /* 0x001fe20000000000 */
[----:B---3--:R-:W0:Y:S04]  /*1c930*/  SHFL.IDX PT, R3, R3, 0x3, 0x181f ;  /* 0x00781f0003037f89 */ /* 0x008e2800000e0000 */
[----:B------:R-:W-:Y:S01]  /*1c940*/  ISETP.GE.AND P0, PT, R0, R15, PT ;  /* 0x0000000f0000720c */ /* 0x000fe20003f06270 */
[----:B-1----:R-:W1:-:S12]  /*1c950*/  SHFL.IDX PT, R4, R4, 0x3, 0x181f ;  /* 0x00781f0004047f89 */ /* 0x002e5800000e0000 */
        /* <DEDUP_REMOVED lines=11> */
.L_x_2884:
[----:B------:R-:W-:Y:S05]  /*1ca10*/  BSYNC B0 ;  /* 0x0000000000007941 */ /* 0x000fea0003800000 */
.L_x_2874:
[----:B------:R-:W-:Y:S02]  /*1ca20*/  ULDC UR4, c[0x0][0xc3c] ;  /* 0x00030f0000047ab9 */ /* 0x000fe40000000800 */
[----:B------:R-:W-:-:S13]  /*1ca30*/  ISETP.GE.AND P0, PT, R7, UR4, PT ;  /* 0x0000000407007c0c */ /* 0x000fda000bf06270 */
[----:B------:R-:W-:Y:S05]  /*1ca40*/  @!P0 BRA `(.L_x_2896) ;  /* 0xfffffe4800948947 */ /* 0x000fea000383ffff */
[----:B------:R-:W-:Y:S05]  /*1ca50*/  BRA `(.L_x_2653) ;  /* 0x0000007c00047947 */ /* 0x000fea0003800000 */
.L_x_2651:
[----:B------:R-:W-:-:S08]  /*1ca60*/  NOP ;  /* 0x0000000000007918 */ /* 0x000fd00000000000 */
[----:B------:R-:W0:-:S00]  /*1ca70*/  USETMAXREG.DEALLOC.CTAPOOL 0x28 ;  /* 0x00000028000079c8 */ /* 0x000e0000080e0500 */
        /* <DEDUP_REMOVED lines=14> */
.L_x_2897:
[----:B------:R-:W-:Y:S01]  /*1cb60*/  LOP3.LUT R7, R0, 0x1f, RZ, 0xc0, !PT ;  /* 0x0000001f00077812 */ /* 0x000fe200078ec0ff */
[----:B------:R-:W-:Y:S01]  /*1cb70*/  ULDC UR4, c[0x0][0xc3c] ;  /* 0x00030f0000047ab9 */ /* 0x000fe20000000800 */
[----:B------:R-:W-:Y:S01]  /*1cb80*/  MOV R9, RZ ;  /* 0x000000ff00097202 */ /* 0x000fe20000000f00 */
[----:B------:R-:W-:Y:S01]  /*1cb90*/  ULDC.64 UR6, c[0x0][0x208] ;  /* 0x0000820000067ab9 */ /* 0x000fe20000000a00 */
[----:B------:R-:W-:Y:S01]  /*1cba0*/  ISETP.NE.AND P0, PT, R7, 0x1f, PT ;  /* 0x0000001f0700780c */ /* 0x000fe20003f05270 */
[----:B------:R-:W-:-:S03]  /*1cbb0*/  ULDC UR5, c[0x0][0xc38] ;  /* 0x00030e0000057ab9 */ /* 0x000fc60000000800 */
[----:B------:R-:W-:-:S13]  /*1cbc0*/  ISETP.GE.OR P1, PT, R7, UR4, !P0 ;  /* 0x0000000407007c0c */ /* 0x000fda000c726670 */
[----:B------:R-:W0:Y:S08]  /*1cbd0*/  @!P1 LDC.64 R4, c[0x0][0xc80] ;  /* 0x00032000ff049b82 */ /* 0x000e300000000a00 */
[----:B------:R-:W1:Y:S01]  /*1cbe0*/  @!P1 LDC.64 R2, c[0x0][0xc78] ;  /* 0x00031e00ff029b82 */ /* 0x000e620000000a00 */
[----:B0-----:R-:W-:-:S05]  /*1cbf0*/  @!P1 IMAD.WIDE.U32 R4, R7, 0x4, R4 ;  /* 0x0000000407049825 */ /* 0x001fca00078e0004 */
[----:B------:R-:W2:Y:S01]  /*1cc00*/  @!P1 LDG.E R6, desc[UR6][R4.64] ;  /* 0x0000000604069981 */ /* 0x000ea2000c1e1900 */
[----:B-1----:R-:W-:-:S05]  /*1cc10*/  @!P1 IMAD.WIDE.U32 R2, R7, 0x4, R2 ;  /* 0x0000000407029825 */ /* 0x002fca00078e0002 */
[----:B------:R-:W2:Y:S01]  /*1cc20*/  @!P1 LDG.E R9, desc[UR6][R2.64] ;  /* 0x0000000602099981 */ /* 0x000ea2000c1e1900 */
[C---:B------:R-:W-:Y:S02]  /*1cc30*/  ISETP.NE.AND P1, PT, R7.reuse, RZ, PT ;  /* 0x000000ff0700720c */ /* 0x040fe40003f25270 */
[C---:B------:R-:W-:Y:S02]  /*1cc40*/  ISETP.GE.U32.AND P2, PT, R7.reuse, 0x2, PT ;  /* 0x000000020700780c */ /* 0x040fe40003f46070 */
[C---:B------:R-:W-:Y:S02]  /*1cc50*/  ISETP.GE.U32.AND P3, PT, R7.reuse, 0x4, PT ;  /* 0x000000040700780c */ /* 0x040fe40003f66070 */
[C---:B------:R-:W-:Y:S02]  /*1cc60*/  ISETP.GE.U32.AND P4, PT, R7.reuse, 0x8, PT ;  /* 0x000000080700780c */ /* 0x040fe40003f86070 */
[----:B------:R-:W-:Y:S01]  /*1cc70*/  ISETP.GE.U32.AND P5, PT, R7, 0x10, PT ;  /* 0x000000100700780c */ /* 0x000fe20003fa6070 */
[----:B------:R-:W0:Y:S01]  /*1cc80*/  S2UR UR6, SR_CTAID.X ;  /* 0x00000000000679c3 */ /* 0x000e220000002500 */
[----:B------:R-:W-:Y:S01]  /*1cc90*/  UMOV UR4, URZ ;  /* 0x0000003f00047c82 */ /* 0x000fe20008000000 */
[----:B--2---:R-:W-:-:S05]  /*1cca0*/  IMAD R8, R6, R9, RZ ;  /* 0x0000000906087224 */ /* 0x004fca00078e02ff */
        /* <DEDUP_REMOVED lines=17> */
[----:B0-----:R-:W-:Y:S02]  /*1cdc0*/  ISETP.GT.AND P6, PT, R8, UR6, PT ;  /* 0x0000000608007c0c */ /* 0x001fe4000bfc4270 */
[----:B------:R-:W-:-:S11]  /*1cdd0*/  MOV R3, R8 ;  /* 0x0000000800037202 */ /* 0x000fd60000000f00 */
[----:B------:R-:W-:Y:S05]  /*1cde0*/  @P6 BRA `(.L_x_2899) ;  /* 0x0000000000a46947 */ /* 0x000fea0003800000 */
[----:B------:R-:W-:Y:S01]  /*1cdf0*/  IMAD.MOV.U32 R8, RZ, RZ, R3 ;  /* 0x000000ffff087224 */ /* 0x000fe200078e0003 */
[----:B------:R-:W-:Y:S01]  /*1ce00*/  UMOV UR4, URZ ;  /* 0x0000003f00047c82 */ /* 0x000fe20008000000 */
[----:B------:R-:W-:-:S05]  /*1ce10*/  ULDC UR5, c[0x0][0xc38] ;  /* 0x00030e0000057ab9 */ /* 0x000fca0000000800 */
.L_x_2901:
[----:B------:R-:W0:Y:S01]  /*1ce20*/  LDC R2, c[0x0][0xc3c] ;  /* 0x00030f00ff027b82 */ /* 0x000e220000000800 */
[----:B------:R-:W-:Y:S01]  /*1ce30*/  UIADD3 UR4, UR4, 0x1f, URZ ;  /* 0x0000001f04047890 */ /* 0x000fe2000fffe03f */
[----:B------:R-:W-:Y:S02]  /*1ce40*/  ULDC UR7, c[0x0][0xc3c] ;  /* 0x00030f0000077ab9 */ /* 0x000fe40000000800 */
[----:B------:R-:W-:-:S03]  /*1ce50*/  IMAD.U32 R19, RZ, RZ, UR7 ;  /* 0x00000007ff137e24 */ /* 0x000fc6000f8e00ff */
[----:B0-----:R-:W-:-:S13]  /*1ce60*/  ISETP.LE.AND P6, PT, R2, UR4, PT ;  /* 0x0000000402007c0c */ /* 0x001fda000bfc3270 */
[----:B------:R-:W-:Y:S05]  /*1ce70*/  @P6 BRA `(.L_x_2900) ;  /* 0x0000000800b06947 */ /* 0x000fea0003800000 */
[----:B------:R-:W-:Y:S01]  /*1ce80*/  IADD3 R9, R7, UR4, RZ ;  /* 0x0000000407097c10 */ /* 0x000fe2000fffe0ff */
[----:B------:R-:W-:Y:S01]  /*1ce90*/  IMAD.MOV.U32 R6, RZ, RZ, RZ ;  /* 0x000000ffff067224 */ /* 0x000fe200078e00ff */
[----:B------:R-:W-:Y:S02]  /*1cea0*/  ULDC.64 UR8, c[0x0][0x208] ;  /* 0x0000820000087ab9 */ /* 0x000fe40000000a00 */
        /* <DEDUP_REMOVED lines=29> */
.L_x_2899:
[----:B------:R-:W-:Y:S01]  /*1d080*/  IADD3 R3, -R3, R8, RZ ;  /* 0x0000000803037210 */ /* 0x000fe20007ffe1ff */
[----:B------:R-:W-:-:S04]  /*1d090*/  IMAD.MOV.U32 R16, RZ, RZ, RZ ;  /* 0x000000ffff107224 */ /* 0x000fc800078e00ff */
        /* <DEDUP_REMOVED lines=11> */
.L_x_2902:
[----:B-1----:R-:W-:Y:S01]  /*1d150*/  IMAD R16, R16, UR5, R3 ;  /* 0x0000000510107c24 */ /* 0x002fe2000f8e0203 */
[----:B------:R-:W-:-:S04]  /*1d160*/  IADD3 R19, R19, UR4, RZ ;  /* 0x0000000413137c10 */ /* 0x000fc8000fffe0ff */
        /* <DEDUP_REMOVED lines=19> */
[----:B------:R-:W-:Y:S02]  /*1d2a0*/  IADD3 R11, R10, 0xffffffe, RZ ;  /* 0x0ffffffe0a0b7810 */ /* 0x000fe40007ffe0ff */
[----:B------:R-:W-:Y:S02]  /*1d2b0*/  LOP3.LUT R8, R5, R6, RZ, 0x3c, !PT ;  /* 0x0000000605087212 */ /* 0x000fe400078e3cff */
        /* <DEDUP_REMOVED lines=13> */
[----:B------:R-:W-:Y:S02]  /*1d390*/  @!P1 LOP3.LUT R10, RZ, R6, RZ, 0x33, !PT ;  /* 0x00000006ff0a9212 */ /* 0x000fe400078e33ff */
[----:B------:R-:W-:Y:S01]  /*1d3a0*/  IADD3 R12, RZ, -R2, RZ ;  /* 0x80000002ff0c7210 */ /* 0x000fe20007ffe0ff */
[----:B------:R-:W-:Y:S01]  /*1d3b0*/  IMAD.MOV.U32 R2, RZ, RZ, RZ ;  /* 0x000000ffff027224 */ /* 0x000fe200078e00ff */
[----:B------:R-:W-:-:S03]  /*1d3c0*/  IABS R8, R10 ;  /* 0x0000000a00087213 */ /* 0x000fc60000000000 */
[----:B------:R-:W-:-:S04]  /*1d3d0*/  IMAD.HI.U32 R2, R3, R11, R2 ;  /* 0x0000000b03027227 */ /* 0x000fc800078e0002 */
[----:B------:R-:W-:Y:S01]  /*1d3e0*/  IMAD.MOV.U32 R3, RZ, RZ, R8 ;  /* 0x000000ffff037224 */ /* 0x000fe200078e0008 */
[----:B------:R-:W-:-:S03]  /*1d3f0*/  MOV R8, R12 ;  /* 0x0000000c00087202 */ /* 0x000fc60000000f00 */
        /* <DEDUP_REMOVED lines=9> */
[----:B------:R-:W-:-:S05]  /*1d490*/  IADD3 R3, -R10, RZ, RZ ;  /* 0x000000ff0a037210 */ /* 0x000fca0007ffe1ff */
[----:B------:R-:W-:-:S06]  /*1d4a0*/  @P0 IADD3 R2, R2, 0x1, RZ ;  /* 0x0000000102020810 */ /* 0x000fcc0007ffe0ff */
        /* <DEDUP_REMOVED lines=8> */
.L_x_2903:
[----:B------:R-:W0:Y:S01]  /*1d530*/  LDC.64 R2, c[0x0][0xc90] ;  /* 0x00032400ff027b82 */ /* 0x000e220000000a00 */
[----:B------:R-:W-:Y:S01]  /*1d540*/  ULDC.64 UR6, c[0x0][0x208] ;  /* 0x0000820000067ab9 */ /* 0x000fe20000000a00 */
        /* <DEDUP_REMOVED lines=24> */
[----:B------:R-:W-:-:S06]  /*1d6d0*/  @P0 IADD3 R2, R2, 0x1, RZ ;  /* 0x0000000102020810 */ /* 0x000fcc0007ffe0ff */
        /* <DEDUP_REMOVED lines=13> */
[----:B0-----:R-:W-:-:S06]  /*1d7b0*/  IADD3 R3, R8, 0xffffffe, RZ ;  /* 0x0ffffffe08037810 */ /* 0x001fcc0007ffe0ff */
[----:B------:R-:W0:Y:S02]  /*1d7c0*/  F2I.FTZ.U32.TRUNC.NTZ R3, R3 ;  /* 0x0000000300037305 */ /* 0x000e24000021f000 */
[----:B0-----:R-:W-:-:S05]  /*1d7d0*/  IMAD.MOV R9, RZ, RZ, -R3 ;  /* 0x000000ffff097224 */ /* 0x001fca00078e0a03 */
[----:B------:R-:W-:Y:S02]  /*1d7e0*/  MOV R5, R9 ;  /* 0x0000000900057202 */ /* 0x000fe40000000f00 */
[----:B------:R-:W-:-:S03]  /*1d7f0*/  IABS R9, R4 ;  /* 0x0000000400097213 */ /* 0x000fc60000000000 */
[----:B------:R-:W-:-:S04]  /*1d800*/  IMAD R5, R5, R10, RZ ;  /* 0x0000000a05057224 */ /* 0x000fc800078e02ff */
[----:B------:R-:W-:-:S04]  /*1d810*/  IMAD.HI.U32 R2, R3, R5, R2 ;  /* 0x0000000503027227 */ /* 0x000fc800078e0002 */
        /* <DEDUP_REMOVED lines=12> */
[----:B------:R-:W-:Y:S02]  /*1d8e0*/  @!P2 IADD3 R2, -R2, RZ, RZ ;  /* 0x000000ff0202a210 */ /* 0x000fe40007ffe1ff */
[----:B------:R-:W-:-:S05]  /*1d8f0*/  @!P1 LOP3.LUT R2, RZ, R13, RZ, 0x33, !PT ;  /* 0x0000000dff029212 */ /* 0x000fca00078e33ff */
[----:B------:R-:W-:-:S07]  /*1d900*/  IMAD R18, R2, R18, R3 ;  /* 0x0000001202127224 */ /* 0x000fce00078e0203 */
.L_x_2904:
[----:B------:R-:W-:-:S05]  /*1d910*/  LOP3.LUT R17, RZ, R2, RZ, 0x33, !PT ;  /* 0x00000002ff117212 */ /* 0x000fca00078e33ff */
[----:B------:R-:W-:Y:S01]  /*1d920*/  IMAD.IADD R17, R6, 0x1, R17 ;  /* 0x0000000106117824 */ /* 0x000fe200078e0211 */
[----:B------:R-:W-:Y:S06]  /*1d930*/  BRA `(.L_x_2905) ;  /* 0x00000000000c7947 */ /* 0x000fec0003800000 */
.L_x_2900:
[----:B------:R-:W-:Y:S01]  /*1d940*/  MOV R17, RZ ;  /* 0x000000ff00117202 */ /* 0x000fe20000000f00 */
[----:B------:R-:W-:Y:S02]  /*1d950*/  IMAD.U32 R16, RZ, RZ, UR6 ;  /* 0x00000006ff107e24 */ /* 0x000fe4000f8e00ff */
[----:B------:R-:W-:-:S07]  /*1d960*/  IMAD.MOV.U32 R18, RZ, RZ, RZ ;  /* 0x000000ffff127224 */ /* 0x000fce00078e00ff */
.L_x_2905:
[----:B------:R-:W-:-:S13]  /*1d970*/  ISETP.NE.AND P0, PT, R7, RZ, PT ;  /* 0x000000ff0700720c */ /* 0x000fda0003f05270 */
[----:B------:R-:W0:Y:S01]  /*1d980*/  @!P0 S2R R3, SR_CgaCtaId ;  /* 0x0000000000038919 */ /* 0x000e220000008800 */
[----:B------:R-:W-:-:S04]  /*1d990*/  @!P0 MOV R2, 0x400 ;  /* 0x0000040000028802 */ /* 0x000fc80000000f00 */
[----:B0-----:R-:W-:-:S05]  /*1d9a0*/  @!P0 LEA R2, R3, R2, 0x18 ;  /* 0x0000000203028211 */ /* 0x001fca00078ec0ff */
[----:B------:R1:W-:Y:S01]  /*1d9b0*/  @!P0 STS.128 [R2+0x2a8d0], R16 ;  /* 0x02a8d01002008388 */ /* 0x0003e20000000c00 */
[----:B------:R-:W-:Y:S06]  /*1d9c0*/  BAR.ARV 0x5, 0x180 ;  /* 0x0146000000007b1d */ /* 0x000fec0000002000 */
.L_x_2898:
[----:B------:R2:W-:Y:S01]  /*1d9d0*/  STL [R1+0x24], RZ ;  /* 0x000024ff01007387 */ /* 0x0005e20000100800 */
[----:B------:R-:W-:Y:S01]  /*1d9e0*/  ULDC UR4, c[0x0][0xc3c] ;  /* 0x00030f0000047ab9 */ /* 0x000fe20000000800 */
[----:B------:R-:W-:Y:S01]  /*1d9f0*/  MOV R29, 0x1 ;  /* 0x00000001001d7802 */ /* 0x000fe20000000f00 */
[----:B------:R-:W-:Y:S01]  /*1da00*/  IMAD.MOV.U32 R28, RZ, RZ, RZ ;  /* 0x000000ffff1c7224 */ /* 0x000fe200078e00ff */
[----:B0-----:R-:W-:-:S13]  /*1da10*/  ISETP.GE.AND P0, PT, R19, UR4, PT ;  /* 0x0000000413007c0c */ /* 0x001fda000bf06270 */
[----:B--2---:R-:W-:Y:S05]  /*1da20*/  @P0 BRA `(.L_x_2906) ;  /* 0x0000006800340947 */ /* 0x004fea0003800000 */
[----:B------:R-:W0:Y:S01]  /*1da30*/  S2UR UR5, SR_CgaCtaId ;  /* 0x00000000000579c3 */ /* 0x000e220000008800 */
[----:B------:R2:W-:Y:S01]  /*1da40*/  STL [R1+0x24], RZ ;  /* 0x000024ff01007387 */ /* 0x0005e20000100800 */
[C---:B-1----:R-:W-:Y:S01]  /*1da50*/  IMAD.SHL.U32 R2, R0.reuse, 0x8, RZ ;  /* 0x0000000800027824 */ /* 0x042fe200078e00ff */
[----:B------:R-:W-:Y:S01]  /*1da60*/  LOP3.LUT R4, R0, 0x7f, RZ, 0xc0, !PT ;  /* 0x0000007f00047812 */ /* 0x000fe200078ec0ff */
[----:B------:R-:W-:Y:S01]  /*1da70*/  UMOV UR4, 0x400 ;  /* 0x0000040000047882 */ /* 0x000fe20000000000 */
[----:B------:R-:W-:Y:S01]  /*1da80*/  BSSY B8, `(.L_x_2906) ;  /* 0x0000687000087945 */ /* 0x000fe20003800000 */
[----:B------:R-:W-:Y:S01]  /*1da90*/  IMAD.MOV.U32 R31, RZ, RZ, 0x1 ;  /* 0x00000001ff1f7424 */ /* 0x000fe200078e00ff */
[----:B------:R-:W-:Y:S01]  /*1daa0*/  LOP3.LUT R3, R2, 0x1f8, RZ, 0xc0, !PT ;  /* 0x000001f802037812 */ /* 0x000fe200078ec0ff */
[----:B------:R-:W-:Y:S01]  /*1dab0*/  IMAD.MOV.U32 R28, RZ, RZ, RZ ;  /* 0x000000ffff1c7224 */ /* 0x000fe200078e00ff */
[----:B------:R-:W-:Y:S01]  /*1dac0*/  SHF.L.U32 R34, R4, 0x3, RZ ;  /* 0x0000000304227819 */ /* 0x000fe200000006ff */
[----:B------:R-:W-:Y:S01]  /*1dad0*/  IMAD.MOV.U32 R29, RZ, RZ, 0x1 ;  /* 0x00000001ff1d7424 */ /* 0x000fe200078e00ff */
[----:B------:R-:W-:Y:S01]  /*1dae0*/  LOP3.LUT R3, R3, 0x38, R0, 0x78, !PT ;  /* 0x0000003803037812 */ /* 0x000fe200078e7800 */
[----:B------:R-:W-:Y:S01]  /*1daf0*/  IMAD.SHL.U32 R0, R0, 0x10, RZ ;  /* 0x0000001000007824 */ /* 0x000fe200078e00ff */
[----:B------:R-:W-:Y:S01]  /*1db00*/  LOP3.LUT R2, R2, 0x38, RZ, 0xc0, !PT ;  /* 0x0000003802027812 */ /* 0x000fe200078ec0ff */
[----:B------:R-:W-:Y:S01]  /*1db10*/  ULOP3.LUT UR37, UR60, 0x2, URZ, 0xfc, !UPT ;  /* 0x000000023c257892 */ /* 0x000fe2000f8efc3f */
[----:B------:R-:W-:Y:S01]  /*1db20*/  LOP3.LUT R34, R3, 0x200, R34, 0xf8, !PT ;  /* 0x0000020003227812 */ /* 0x000fe200078ef822 */
[----:B------:R-:W-:Y:S01]  /*1db30*/  ULDC.64 UR38, c[0x0][0x198] ;  /* 0x0000660000267ab9 */ /* 0x000fe20000000a00 */
[----:B------:R-:W-:Y:S01]  /*1db40*/  SHF.R.U32.HI R3, RZ, 0x3, R4 ;  /* 0x00000003ff037819 */ /* 0x000fe20000011604 */
[----:B------:R-:W-:Y:S01]  /*1db50*/  ULDC UR36, c[0x0][0xc] ;  /* 0x0000030000247ab9 */ /* 0x000fe20000000800 */
[----:B------:R-:W-:-:S02]  /*1db60*/  MOV R25, RZ ;  /* 0x000000ff00197202 */ /* 0x000fc40000000f00 */
[----:B------:R-:W-:Y:S02]  /*1db70*/  LOP3.LUT R4, R3, 0x70, R0, 0xf8, !PT ;  /* 0x0000007003047812 */ /* 0x000fe400078ef800 */
[C---:B------:R-:W-:Y:S01]  /*1db80*/  LOP3.LUT R3, R2.reuse, 0x40, RZ, 0xfc, !PT ;  /* 0x0000004002037812 */ /* 0x040fe200078efcff */
[----:B0-----:R-:W-:Y:S01]  /*1db90*/  ULEA UR4, UR5, UR4, 0x18 ;  /* 0x0000000405047291 */ /* 0x001fe2000f8ec03f */
[----:B------:R-:W-:-:S05]  /*1dba0*/  LOP3.LUT R0, R2, 0x80, RZ, 0xfc, !PT ;  /* 0x0000008002007812 */ /* 0x000fca00078efcff */
[----:B------:R-:W-:-:S05]  /*1dbb0*/  MOV R22, UR4 ;  /* 0x0000000400167c02 */ /* 0x000fca0008000f00 */
[----:B--2---:R-:W-:-:S07]  /*1dbc0*/  IMAD R36, R34, 0x2, R22 ;  /* 0x0000000222247824 */ /* 0x004fce00078e0216 */
.L_x_3011:
[----:B0-----:R-:W0:Y:S01]  /*1dbd0*/  LDC.64 R32, c[0x0][0xc88] ;  /* 0x00032200ff207b82 */ /* 0x001e220000000a00 */
[----:B------:R-:W-:Y:S01]  /*1dbe0*/  ULDC.64 UR4, c[0x0][0x208] ;  /* 0x0000820000047ab9 */ /* 0x000fe20000000a00 */
[----:B0-----:R-:W-:-:S06]  /*1dbf0*/  IMAD.WIDE R32, R19, 0x4, R32 ;  /* 0x0000000413207825 */ /* 0x001fcc00078e0220 */
[----:B------:R-:W2:Y:S01]  /*1dc00*/  LDG.E R32, desc[UR4][R32.64] ;  /* 0x0000000420207981 */ /* 0x000ea2000c1e1900 */
[----:B------:R-:W-:Y:S05]  /*1dc10*/  YIELD ;  /* 0x0000000000007946 */ /* 0x000fea0003800000 */
[----:B------:R-:W-:Y:S01]  /*1dc20*/  ULDC.64 UR4, c[0x0][0xa28] ;  /* 0x00028a0000047ab9 */ /* 0x000fe20000000a00 */
[----:B------:R-:W-:Y:S01]  /*1dc30*/  ULDC.64 UR8, c[0x0][0xa18] ;  /* 0x0002860000087ab9 */ /* 0x000fe20000000a00 */
[----:B------:R-:W-:Y:S01]  /*1dc40*/  ISETP.NE.U32.AND P0, PT, RZ, UR4, PT ;  /* 0x00000004ff007c0c */ /* 0x000fe2000bf05070 */
[----:B------:R-:W-:Y:S01]  /*1dc50*/  IMAD.MOV.U32 R13, RZ, RZ, RZ ;  /* 0x000000ffff0d7224 */ /* 0x000fe200078e00ff */
[----:B------:R-:W-:Y:S01]  /*1dc60*/  ULDC.64 UR10, c[0x0][0x208] ;  /* 0x00008200000a7ab9 */ /* 0x000fe20000000a00 */
[----:B------:R-:W-:Y:S01]  /*1dc70*/  ULDC.64 UR6, c[0x0][0xa10] ;  /* 0x0002840000067ab9 */ /* 0x000fe20000000a00 */
[----:B------:R-:W-:-:S02]  /*1dc80*/  ISETP.NE.AND.EX P0, PT, RZ, UR5, PT, P0 ;  /* 0x00000005ff007c0c */ /* 0x000fc4000bf05300 */
[----:B------:R-:W-:-:S04]  /*1dc90*/  ISETP.NE.U32.AND P2, PT, RZ, UR8, PT ;  /* 0x00000008ff007c0c */ /* 0x000fc8000bf45070 */
[----:B------:R-:W-:Y:S02]  /*1dca0*/  ISETP.NE.AND.EX P2, PT, RZ, UR9, PT, P2 ;  /* 0x00000009ff007c0c */ /* 0x000fe4000bf45320 */
[----:B--2---:R-:W-:-:S05]  /*1dcb0*/  SHF.R.S32.HI R0, RZ, 0x1f, R32 ;  /* 0x0000001fff007819 */ /* 0x004fca0000011420 */
[C---:B------:R-:W-:Y:S02]  /*1dcc0*/  @P0 LEA R2, P1, R32.reuse, UR4, 0x2 ;  /* 0x0000000420020c11 */ /* 0x040fe4000f8210ff */
[C---:B------:R-:W-:Y:S01]  /*1dcd0*/  SHF.L.U32 R23, R32.reuse, 0x2, RZ ;  /* 0x0000000220177819 */ /* 0x040fe200000006ff */
[----:B------:R0:W-:Y:S01]  /*1dce0*/  STL [R1+0x18], R0 ;  /* 0x0000180001007387 */ /* 0x0001e20000100800 */
[C-C-:B------:R-:W-:Y:S01]  /*1dcf0*/  @P0 LEA.HI.X R3, R32.reuse, UR5, R0.reuse, 0x2, P1 ;  /* 0x0000000520030c11 */ /* 0x140fe200088f1400 */
[----:B------:R-:W-:Y:S01]  /*1dd00*/  ULDC.64 UR4, c[0x0][0xa00] ;  /* 0x0002800000047ab9 */ /* 0x000fe20000000a00 */
[----:B------:R-:W-:-:S03]  /*1dd10*/  SHF.L.U64.HI R24, R32, 0x2, R0 ;  /* 0x0000000220187819 */ /* 0x000fc60000010200 */
[----:B-1----:R1:W2:Y:S01]  /*1dd20*/  @P0 LDG.E R13, desc[UR10][R2.64] ;  /* 0x0000000a020d0981 */ /* 0x0022a2000c1e1900 */
[----:B------:R-:W-:Y:S01]  /*1dd30*/  ISETP.NE.U32.AND P0, PT, RZ, UR4, PT ;  /* 0x00000004ff007c0c */ /* 0x000fe2000bf05070 */
[----:B------:R-:W-:Y:S01]  /*1dd40*/  IMAD.MOV.U32 R35, RZ, RZ, RZ ;  /* 0x000000ffff237224 */ /* 0x000fe200078e00ff */
[----:B------:R-:W-:Y:S01]  /*1dd50*/  ISETP.NE.U32.AND P1, PT, RZ, UR6, PT ;  /* 0x00000006ff007c0c */ /* 0x000fe2000bf25070 */
[----:B0-----:R-:W-:Y:S01]  /*1dd60*/  IMAD.MOV.U32 R0, RZ, RZ, RZ ;  /* 0x000000ffff007224 */ /* 0x001fe200078e00ff */
[----:B------:R-:W-:Y:S02]  /*1dd70*/  ISETP.NE.AND.EX P0, PT, RZ, UR5, PT, P0 ;  /* 0x00000005ff007c0c */ /* 0x000fe4000bf05300 */
[----:B------:R-:W-:Y:S02]  /*1dd80*/  ISETP.NE.AND.EX P1, PT, RZ, UR7, PT, P1 ;  /* 0x00000007ff007c0c */ /* 0x000fe4000bf25310 */
[C---:B------:R-:W-:Y:S02]  /*1dd90*/  IADD3 R4, P4, R23.reuse, UR6, RZ ;  /* 0x0000000617047c10 */ /* 0x040fe4000ff9e0ff */
[----:B-1----:R-:W-:Y:S01]  /*1dda0*/  IADD3 R2, P3, R23, UR4, RZ ;  /* 0x0000000417027c10 */ /* 0x002fe2000ff7e0ff */
[----:B------:R-:W-:Y:S01]  /*1ddb0*/  ULDC UR4, c[0x0][0x288] ;  /* 0x0000a20000047ab9 */ /* 0x000fe20000000800 */
[----:B------:R-:W-:-:S02]  /*1ddc0*/  IADD3.X R5, R24, UR7, RZ, P4, !PT ;  /* 0x0000000718057c10 */ /* 0x000fc4000a7fe4ff */
[C---:B------:R-:W-:Y:S02]  /*1ddd0*/  IADD3.X R3, R24.reuse, UR5, RZ, P3, !PT ;  /* 0x0000000518037c10 */ /* 0x040fe40009ffe4ff */
[----:B------:R-:W-:Y:S02]  /*1dde0*/  @P2 IADD3 R6, P3, R23, UR8, RZ ;  /* 0x0000000817062c10 */ /* 0x000fe4000ff7e0ff */
[----:B------:R-:W-:Y:S01]  /*1ddf0*/  MOV R8, UR4 ;  /* 0x0000000400087c02 */ /* 0x000fe20008000f00 */
[----:B------:R-:W-:Y:S01]  /*1de00*/  ULDC.64 UR4, c[0x0][0x418] ;  /* 0x0001060000047ab9 */ /* 0x000fe20000000a00 */
[----:B------:R-:W-:Y:S01]  /*1de10*/  @P2 IADD3.X R7, R24, UR9, RZ, P3, !PT ;  /* 0x0000000918072c10 */ /* 0x000fe20009ffe4ff */
[----:B------:R-:W5:Y:S04]  /*1de20*/  @P0 LDG.E R35, desc[UR10][R2.64] ;  /* 0x0000000a02230981 */ /* 0x000f68000c1e1900 */
[----:B---3--:R0:W3:Y:S01]  /*1de30*/  @P2 LDG.E R8, desc[UR10][R6.64] ;  /* 0x0000000a06082981 */ /* 0x0080e2000c1e1900 */
[----:B------:R-:W-:-:S03]  /*1de40*/  UISETP.NE.U32.AND UP0, UPT, UR4, URZ, UPT ;  /* 0x0000003f0400728c */ /* 0x000fc6000bf05070 */
[----:B------:R-:W-:Y:S01]  /*1de50*/  ULDC UR4, c[0x0][0x424] ;  /* 0x0001090000047ab9 */ /* 0x000fe20000000800 */
[----:B------:R-:W-:Y:S01]  /*1de60*/  UISETP.NE.AND.EX UP0, UPT, UR5, URZ, UPT, UP0 ;  /* 0x0000003f0500728c */ /* 0x000fe2000bf05300 */
[----:B------:R1:W5:Y:S02]  /*1de70*/  @P1 LDG.E R0, desc[UR10][R4.64] ;  /* 0x0000000a04001981 */ /* 0x000364000c1e1900 */
[----:B------:R-:W-:Y:S01]  /*1de80*/  ULDC UR5, c[0x0][0x2f0] ;  /* 0x0000bc0000057ab9 */ /* 0x000fe20000000800 */
[----:B------:R-:W-:-:S04]  /*1de90*/  USEL UR4, UR4, 0x1, UP0 ;  /* 0x0000000104047887 */ /* 0x000fc80008000000 */
[----:B------:R-:W-:-:S03]  /*1dea0*/  UIMAD UR4, UR4, UR5, URZ ;  /* 0x00000005040472a4 */ /* 0x000fc6000f8e023f */
[----:B------:R-:W-:Y:S02]  /*1deb0*/  ULDC UR5, c[0x0][0x348] ;  /* 0x0000d20000057ab9 */ /* 0x000fe40000000800 */
[----:B0-----:R-:W-:Y:S01]  /*1dec0*/  IMAD.U32 R6, RZ, RZ, UR5 ;  /* 0x00000005ff067e24 */ /* 0x001fe2000f8e00ff */
[----:B------:R-:W-:Y:S01]  /*1ded0*/  MOV R10, UR4 ;  /* 0x00000004000a7c02 */ /* 0x000fe20008000f00 */
[----:B---3--:R1:W-:Y:S04]  /*1dee0*/  STL [R1+0x10], R8 ;  /* 0x0000100801007387 */ /* 0x0083e80000100800 */
[----:B--2---:R1:W-:Y:S01]  /*1def0*/  STL [R1+0x4], R13 ;  /* 0x0000040d01007387 */ /* 0x0043e20000100800 */
[----:B------:R-:W-:Y:S01]  /*1df00*/  IMAD.MOV.U32 R12, RZ, RZ, R8 ;  /* 0x000000ffff0c7224 */ /* 0x000fe200078e0008 */
[----:B------:R-:W-:Y:S06]  /*1df10*/  @P2 BRA `(.L_x_2907) ;  /* 0x0000000000182947 */ /* 0x000fec0003800000 */
[----:B------:R-:W-:Y:S05]  /*1df20*/  @!P0 BRA `(.L_x_2907) ;  /* 0x0000000000148947 */ /* 0x000fea0003800000 */
[----:B------:R-:W-:Y:S02]  /*1df30*/  ULDC.64 UR4, c[0x0][0x208] ;  /* 0x0000820000047ab9 */ /* 0x000fe40000000a00 */
[----:B-1----:R-:W2:Y:S04]  /*1df40*/  LDG.E R8, desc[UR4][R2.64] ;  /* 0x0000000402087981 */ /* 0x002ea8000c1e1900 */
[----:B------:R-:W2:Y:S02]  /*1df50*/  LDG.E R7, desc[UR4][R2.64+0x4] ;  /* 0x0000040402077981 */ /* 0x000ea4000c1e1900 */
[----:B--2---:R-:W-:-:S05]  /*1df60*/  IMAD.IADD R12, R7, 0x1, -R8 ;  /* 0x00000001070c7824 */ /* 0x004fca00078e0a08 */
[----:B------:R0:W-:Y:S02]  /*1df70*/  STL [R1+0x10], R12 ;  /* 0x0000100c01007387 */ /* 0x0001e40000100800 */
.L_x_2907:
[----:B------:R-:W-:Y:S01]  /*1df80*/  ULDC.64 UR4, c[0x0][0xa20] ;  /* 0x0002880000047ab9 */ /* 0x000fe20000000a00 */
[C---:B------:R-:W-:Y:S01]  /*1df90*/  LOP3.LUT R2, R18.reuse, 0xff000000, RZ, 0xc0, !PT ;  /* 0xff00000012027812 */ /* 0x040fe200078ec0ff */
        /* <DEDUP_REMOVED lines=8> */
[----:B------:R-:W-:Y:S01]  /*1e020*/  IADD3 R2, P0, R23, UR4, RZ ;  /* 0x0000000417027c10 */ /* 0x000fe2000ff1e0ff */
[----:B------:R-:W-:-:S03]  /*1e030*/  ULDC.64 UR6, c[0x0][0x208] ;  /* 0x0000820000067ab9 */ /* 0x000fc60000000a00 */
[----:B------:R-:W-:-:S05]  /*1e040*/  IADD3.X R3, R24, UR5, RZ, P0, !PT ;  /* 0x0000000518037c10 */ /* 0x000fca00087fe4ff */
[----:B------:R2:W5:Y:S01]  /*1e050*/  LDG.E R10, desc[UR6][R2.64] ;  /* 0x00000006020a7981 */ /* 0x000562000c1e1900 */
[----:B------:R-:W-:Y:S05]  /*1e060*/  BRA `(.L_x_2909) ;  /* 0x0000000000287947 */ /* 0x000fea0003800000 */
.L_x_2908:
[----:B------:R-:W-:Y:S02]  /*1e070*/  ULDC.64 UR4, c[0x0][0xa08] ;  /* 0x0002820000047ab9 */ /* 0x000fe40000000a00 */
[----:B------:R-:W-:-:S04]  /*1e080*/  ISETP.NE.U32.AND P0, PT, RZ, UR4, PT ;  /* 0x00000004ff007c0c */ /* 0x000fc8000bf05070 */
[----:B------:R-:W-:-:S13]  /*1e090*/  ISETP.NE.AND.EX P0, PT, RZ, UR5, PT, P0 ;  /* 0x00000005ff007c0c */ /* 0x000fda000bf05300 */
[----:B------:R-:W-:Y:S05]  /*1e0a0*/  @!P0 BRA `(.L_x_2909) ;  /* 0x0000000000188947 */ /* 0x000fea0003800000 */
[----:B------:R-:W2:Y:S01]  /*1e0b0*/  LDC.64 R2, c[0x0][0xa08] ;  /* 0x00028200ff027b82 */ /* 0x000ea20000000a00 */
[----:B------:R-:W-:Y:S01]  /*1e0c0*/  ULDC.64 UR4, c[0x0][0x208] ;  /* 0x0000820000047ab9 */ /* 0x000fe20000000a00 */
[----:B--2---:R-:W-:-:S05]  /*1e0d0*/  IMAD.WIDE R2, R33, 0x4, R2 ;  /* 0x0000000421027825 */ /* 0x004fca00078e0202 */
[----:B------:R-:W2:Y:S04]  /*1e0e0*/  LDG.E R10, desc[UR4][R2.64] ;  /* 0x00000004020a7981 */ /* 0x000ea8000c1e1900 */
[----:B------:R-:W2:Y:S02]  /*1e0f0*/  LDG.E R7, desc[UR4][R2.64+0x4] ;  /* 0x0000040402077981 */ /* 0x000ea4000c1e1900 */
[----:B--2---:R-:W-:-:S07]  /*1e100*/  IADD3 R10, -R10, R7, RZ ;  /* 0x000000070a0a7210 */ /* 0x004fce0007ffe1ff */
.L_x_2909:
[----:B------:R-:W-:Y:S01]  /*1e110*/  ULDC.64 UR4, c[0x0][0x208] ;  /* 0x0000820000047ab9 */ /* 0x000fe20000000a00 */
[----:B--2---:R-:W2:Y:S01]  /*1e120*/  LDC R3, c[0x0][0x448] ;  /* 0x00011200ff037b82 */ /* 0x004ea20000000800 */
[----:B------:R-:W3:Y:S04]  /*1e130*/  @P1 LDG.E R2, desc[UR4][R4.64] ;  /* 0x0000000404021981 */ /* 0x000ee8000c1e1900 */
[----:B------:R1:W3:Y:S01]  /*1e140*/  @P1 LDG.E R11, desc[UR4][R4.64+0x4] ;  /* 0x00000404040b1981 */ /* 0x0002e2000c1e1900 */
[----:B-----5:R-:W-:Y:S01]  /*1e150*/  IMAD.IADD R10, R10, 0x1, -R13 ;  /* 0x000000010a0a7824 */ /* 0x020fe200078e0a0d */
[----:B------:R-:W-:Y:S01]  /*1e160*/  BSSY B0, `(.L_x_2910) ;  /* 0x0000035000007945 */ /* 0x000fe20003800000 */
[----:B------:R-:W-:Y:S01]  /*1e170*/  IMAD.MOV.U32 R14, RZ, RZ, RZ ;  /* 0x000000ffff0e7224 */ /* 0x000fe200078e00ff */
[----:B-1----:R-:W-:-:S02]  /*1e180*/  LOP3.LUT R4, R9, 0xff, RZ, 0xc0, !PT ;  /* 0x000000ff09047812 */ /* 0x002fc400078ec0ff */
[----:B------:R-:W-:Y:S02]  /*1e190*/  SHF.R.U32.HI R5, RZ, 0x10, R9 ;  /* 0x00000010ff057819 */ /* 0x000fe40000011609 */
[----:B--2---:R-:W-:-:S13]  /*1e1a0*/  ISETP.NE.AND P0, PT, R3, 0x1, PT ;  /* 0x000000010300780c */ /* 0x004fda0003f05270 */
[----:B------:R-:W1:Y:S08]  /*1e1b0*/  @P0 LDC R7, c[0x0][0x44c] ;  /* 0x00011300ff070b82 */ /* 0x000e700000000800 */
[----:B------:R-:W2:Y:S01]  /*1e1c0*/  @P0 LDC R3, c[0x0][0x450] ;  /* 0x00011400ff030b82 */ /* 0x000ea20000000800 */
[----:B---3--:R-:W-:Y:S02]  /*1e1d0*/  @P1 IMAD.IADD R6, R11, 0x1, -R2 ;  /* 0x000000010b061824 */ /* 0x008fe400078e0a02 */
[----:B------:R-:W-:-:S02]  /*1e1e0*/  IMAD.SHL.U32 R2, R17, 0x80, RZ ;  /* 0x0000008011027824 */ /* 0x000fc400078e00ff */
[----:B------:R-:W-:-:S03]  /*1e1f0*/  IMAD.IADD R37, R10, 0x1, R6 ;  /* 0x000000010a257824 */ /* 0x000fc600078e0206 */
[----:B------:R-:W-:-:S05]  /*1e200*/  IADD3 R2, R2, 0x7f, RZ ;  /* 0x0000007f02027810 */ /* 0x000fca0007ffe0ff */
[----:B-1----:R-:W-:Y:S01]  /*1e210*/  @P0 IMAD.HI.U32 R8, R2, R7, RZ ;  /* 0x0000000702080227 */ /* 0x002fe200078e00ff */
[----:B------:R-:W-:-:S04]  /*1e220*/  IADD3 R7, R37, 0x5f, RZ ;  /* 0x0000005f25077810 */ /* 0x000fc80007ffe0ff */
[----:B--2---:R-:W-:Y:S01]  /*1e230*/  @P0 SHF.R.U32.HI R2, RZ, R3, R8 ;  /* 0x00000003ff020219 */ /* 0x004fe20000011608 */
[----:B------:R-:W-:Y:S01]  /*1e240*/  IMAD.HI R7, R7, 0x2aaaaaab, RZ ;  /* 0x2aaaaaab07077827 */ /* 0x000fe200078e02ff */
[----:B------:R-:W-:-:S04]  /*1e250*/  IADD3 R8, R37, 0x60, -R12 ;  /* 0x0000006025087810 */ /* 0x000fc80007ffe80c */
[----:B------:R-:W-:Y:S01]  /*1e260*/  SHF.R.U32.HI R3, RZ, 0x1f, R7 ;  /* 0x0000001fff037819 */ /* 0x000fe20000011607 */
[----:B------:R-:W-:-:S03]  /*1e270*/  IMAD.IADD R2, R8, 0x1, R2 ;  /* 0x0000000108027824 */ /* 0x000fc600078e0202 */
[----:B------:R-:W-:Y:S01]  /*1e280*/  LEA.HI.SX32 R7, R7, R3, 0x1c ;  /* 0x0000000307077211 */ /* 0x000fe200078fe2ff */
[----:B------:R-:W-:-:S05]  /*1e290*/  IMAD.HI R2, R2, 0x2aaaaaab, RZ ;  /* 0x2aaaaaab02027827 */ /* 0x000fca00078e02ff */
[----:B------:R-:W-:-:S04]  /*1e2a0*/  SHF.R.U32.HI R3, RZ, 0x1f, R2 ;  /* 0x0000001fff037819 */ /* 0x000fc80000011602 */
[----:B------:R-:W-:-:S04]  /*1e2b0*/  LEA.HI.SX32 R2, R2, R3, 0x1c ;  /* 0x0000000302027211 */ /* 0x000fc800078fe2ff */
[----:B------:R-:W-:-:S04]  /*1e2c0*/  VIMNMX R11, R7, R2, PT ;  /* 0x00000002070b7248 */ /* 0x000fc80003fe0100 */
[----:B------:R-:W-:-:S13]  /*1e2d0*/  ISETP.GE.AND P0, PT, R11, 0x1, PT ;  /* 0x000000010b00780c */ /* 0x000fda0003f06270 */
[----:B------:R-:W-:Y:S05]  /*1e2e0*/  @!P0 BRA `(.L_x_2911) ;  /* 0x0000000000708947 */ /* 0x000fea0003800000 */
[----:B------:R-:W-:Y:S01]  /*1e2f0*/  ISETP.NE.AND P0, PT, R5, RZ, PT ;  /* 0x000000ff0500720c */ /* 0x000fe20003f05270 */
[----:B------:R-:W-:-:S03]  /*1e300*/  ULDC UR4, c[0x0][0x9f0] ;  /* 0x00027c0000047ab9 */ /* 0x000fc60000000800 */
[----:B------:R-:W-:-:S04]  /*1e310*/  SEL R9, R5, UR4, P0 ;  /* 0x0000000405097c07 */ /* 0x000fc80008000000 */
[----:B------:R-:W-:Y:S02]  /*1e320*/  IABS R13, R9 ;  /* 0x00000009000d7213 */ /* 0x000fe40000000000 */
[----:B0-----:R-:W-:Y:S02]  /*1e330*/  IADD3 R12, R9, -0x1, R11 ;  /* 0xffffffff090c7810 */ /* 0x001fe40007ffe00b */
        /* <DEDUP_REMOVED lines=22> */
[----:B------:R-:W-:-:S07]  /*1e4a0*/  @!P2 LOP3.LUT R14, RZ, R9, RZ, 0x33, !PT ;  /* 0x00000009ff0ea212 */ /* 0x000fce00078e33ff */
.L_x_2911:
[----:B------:R-:W-:Y:S05]  /*1e4b0*/  BSYNC B0 ;  /* 0x0000000000007941 */ /* 0x000fea0003800000 */
.L_x_2910:
[-C--:B------:R-:W-:Y:S01]  /*1e4c0*/  IMAD R2, R4, R14.reuse, RZ ;  /* 0x0000000e04027224 */ /* 0x080fe200078e02ff */
[----:B------:R-:W-:Y:S04]  /*1e4d0*/  BSSY B0, `(.L_x_2912) ;  /* 0x0000133000007945 */ /* 0x000fe80003800000 */
[C---:B------:R-:W-:Y:S01]  /*1e4e0*/  VIADDMNMX R11, R2.reuse, R14, R11, PT ;  /* 0x0000000e020b7246 */ /* 0x040fe2000380010b */
[----:B------:R-:W-:-:S04]  /*1e4f0*/  IMAD R2, R2, 0x60, -R10 ;  /* 0x0000006002027824 */ /* 0x000fc800078e0a0a */
[----:B------:R-:W-:Y:S01]  /*1e500*/  IMAD R11, R11, 0x60, -R10 ;  /* 0x000000600b0b7824 */ /* 0x000fe200078e0a0a */
[----:B------:R-:W-:-:S04]  /*1e510*/  VIMNMX R2, RZ, R2, !PT ;  /* 0x00000002ff027248 */ /* 0x000fc80007fe0100 */
[----:B------:R-:W-:-:S04]  /*1e520*/  VIMNMX R11, R11, R6, PT ;  /* 0x000000060b0b7248 */ /* 0x000fc80003fe0100 */
[----:B------:R-:W-:Y:S01]  /*1e530*/  ISETP.GT.AND P0, PT, R11, R2, PT ;  /* 0x000000020b00720c */ /* 0x000fe20003f04270 */
[----:B------:R-:W-:-:S05]  /*1e540*/  IMAD.WIDE.U32 R2, R2, -0x55555555, RZ ;  /* 0xaaaaaaab02027825 */ /* 0x000fca00078e00ff */
[----:B------:R-:W-:-:S04]  /*1e550*/  SHF.R.U32.HI R6, RZ, 0x6, R3 ;  /* 0x00000006ff067819 */ /* 0x000fc80000011603 */
[----:B------:R-:W-:-:S03]  /*1e560*/  MOV R3, R6 ;  /* 0x0000000600037202 */ /* 0x000fc60000000f00 */
[----:B------:R-:W-:-:S04]  /*1e570*/  @P0 VIADD R9, R11, 0x5f ;  /* 0x0000005f0b090836 */ /* 0x000fc80000000000 */
[----:B------:R-:W-:-:S05]  /*1e580*/  @P0 IMAD.HI R9, R9, 0x2aaaaaab, RZ ;  /* 0x2aaaaaab09090827 */ /* 0x000fca00078e02ff */
[----:B------:R-:W-:-:S04]  /*1e590*/  @P0 SHF.R.U32.HI R2, RZ, 0x1f, R9 ;  /* 0x0000001fff020819 */ /* 0x000fc80000011609 */
[----:B------:R-:W-:Y:S02]  /*1e5a0*/  @P0 LEA.HI.SX32 R3, R9, R2, 0x1c ;  /* 0x0000000209030211 */ /* 0x000fe400078fe2ff */
[----:B------:R-:W-:Y:S02]  /*1e5b0*/  PLOP3.LUT P0, PT, PT, PT, PT, 0x80, 0x0 ;  /* 0x000000000000781c */ /* 0x000fe40003f0f070 */
[----:B------:R-:W-:-:S13]  /*1e5c0*/  ISETP.GT.AND P2, PT, R3, R6, PT ;  /* 0x000000060300720c */ /* 0x000fda0003f44270 */
[----:B------:R-:W-:Y:S05]  /*1e5d0*/  @!P2 BRA `(.L_x_2913) ;  /* 0x000000100088a947 */ /* 0x000fea0003800000 */
[----:B------:R-:W-:Y:S01]  /*1e5e0*/  UMOV UR4, 0xffffffff ;  /* 0xffffffff00047882 */ /* 0x000fe20000000000 */
[----:B------:R-:W-:Y:S02]  /*1e5f0*/  SEL R2, R33, RZ, !P1 ;  /* 0x000000ff21027207 */ /* 0x000fe40004800000 */
[----:B------:R-:W-:Y:S05]  /*1e600*/  BRA.DIV UR4, `(.L_x_2914) ;  /* 0x0000007204a47947 */ /* 0x000fea000b800000 */
[----:B------:R-:W1:Y:S02]  /*1e610*/  S2R R9, SR_TID.X ;  /* 0x0000000000097919 */ /* 0x000e640000002100 */
[----:B-1----:R-:W-:-:S04]  /*1e620*/  SHF.R.U32.HI R9, RZ, 0x5, R9 ;  /* 0x00000005ff097819 */ /* 0x002fc80000011609 */
[----:B------:R-:W-:-:S05]  /*1e630*/  LOP3.LUT R9, R9, 0x3, RZ, 0xc0, !PT ;  /* 0x0000000309097812 */ /* 0x000fca00078ec0ff */
[----:B------:R1:W2:Y:S02]  /*1e640*/  SHFL.IDX PT, R14, R9, RZ, 0x1f ;  /* 0x00001fff090e7589 */ /* 0x0002a400000e0000 */
.L_x_3079:
[----:B--2---:R-:W-:Y:S02]  /*1e650*/  ISETP.NE.AND P0, PT, R14, RZ, PT ;  /* 0x000000ff0e00720c */ /* 0x004fe40003f05270 */
[----:B------:R-:W-:-:S11]  /*1e660*/  PLOP3.LUT P6, PT, PT, PT, PT, 0x8, 0x0 ;  /* 0x000000000000781c */ /* 0x000fd60003fce170 */
[----:B------:R-:W-:Y:S05]  /*1e670*/  @P0 BRA `(.L_x_2915) ;  /* 0x00000000000c0947 */ /* 0x000fea0003800000 */
[----:B------:R-:W-:-:S03]  /*1e680*/  UMOV UR4, 0xffffffff ;  /* 0xffffffff00047882 */ /* 0x000fc60000000000 */
[----:B------:R-:W-:Y:S05]  /*1e690*/  BRA.DIV UR4, `(.L_x_2916) ;  /* 0x0000007204b47947 */ /* 0x000fea000b800000 */
[----:B------:R-:W-:-:S13]  /*1e6a0*/  ELECT P6, URZ, PT ;  /* 0x00000000003f782f */ /* 0x000fda00038c0000 */
.L_x_2915:
[----:B-1----:R-:W2:Y:S01]  /*1e6b0*/  LDL R9, [R1+0x24] ;  /* 0x0000240001097983 */ /* 0x002ea20000100800 */
[----:B------:R-:W-:Y:S01]  /*1e6c0*/  BSSY B1, `(.L_x_2917) ;  /* 0x0000008000017945 */ /* 0x000fe20003800000 */
[----:B--2---:R-:W-:-:S05]  /*1e6d0*/  VIADD R9, R9, 0x1 ;  /* 0x0000000109097836 */ /* 0x004fca0000000000 */
[----:B------:R-:W-:-:S04]  /*1e6e0*/  LEA.HI R10, R9, R9, RZ, 0x1 ;  /* 0x00000009090a7211 */ /* 0x000fc800078f08ff */
[----:B------:R-:W-:-:S05]  /*1e6f0*/  LOP3.LUT R10, R10, 0xfffffffe, RZ, 0xc0, !PT ;  /* 0xfffffffe0a0a7812 */ /* 0x000fca00078ec0ff */
[----:B------:R-:W-:-:S05]  /*1e700*/  IMAD.IADD R9, R9, 0x1, -R10 ;  /* 0x0000000109097824 */ /* 0x000fca00078e0a0a */
[----:B------:R-:W-:-:S04]  /*1e710*/  SHF.L.U32 R9, R9, 0x1f, RZ ;  /* 0x0000001f09097819 */ /* 0x000fc800000006ff */
[----:B------:R-:W1:Y:S02]  /*1e720*/  SYNCS.PHASECHK.TRANS64.TRYWAIT P0, [R22+URZ+0x2a820], R9 ;  /* 0x02a82009160075a7 */ /* 0x000e64000800017f */
[----:B-1----:R-:W-:Y:S05]  /*1e730*/  @!P0 BRA `(.L_x_2918) ;  /* 0x0000007000ac8947 */ /* 0x002fea0003800000 */
.L_x_3082:
[----:B------:R-:W-:Y:S05]  /*1e740*/  BSYNC B1 ;  /* 0x0000000000017941 */ /* 0x000fea0003800000 */
.L_x_2917:
[----:B------:R-:W-:Y:S04]  /*1e750*/  BSSY B1, `(.L_x_2919) ;  /* 0x000007c000017945 */ /* 0x000fe80003800000 */
[----:B------:R-:W-:Y:S05]  /*1e760*/  @!P6 BRA `(.L_x_2920) ;  /* 0x0000000400e8e947 */ /* 0x000fea0003800000 */
[----:B------:R-:W-:Y:S01]  /*1e770*/  LEA R13, R25, R22, 0x3 ;  /* 0x00000016190d7211 */ /* 0x000fe200078e18ff */
[----:B------:R-:W2:Y:S01]  /*1e780*/  S2R R10, SR_TID.X ;  /* 0x00000000000a7919 */ /* 0x000ea20000002100 */
[----:B0-----:R-:W-:Y:S01]  /*1e790*/  SHF.L.U32 R12, R31, 0x1f, RZ ;  /* 0x0000001f1f0c7819 */ /* 0x001fe200000006ff */
[----:B------:R-:W-:Y:S03]  /*1e7a0*/  BSSY B2, `(.L_x_2921) ;  /* 0x0000005000027945 */ /* 0x000fe60003800000 */
[----:B------:R-:W0:Y:S01]  /*1e7b0*/  SYNCS.PHASECHK.TRANS64.TRYWAIT P0, [R13+URZ+0x2a8a0], R12 ;  /* 0x02a8a00c0d0075a7 */ /* 0x000e22000800017f */
[----:B--2---:R-:W-:-:S04]  /*1e7c0*/  LOP3.LUT R10, R10, 0x7f, RZ, 0xc0, !PT ;  /* 0x0000007f0a0a7812 */ /* 0x004fc800078ec0ff */
[----:B------:R-:W-:Y:S01]  /*1e7d0*/  ISETP.NE.AND P1, PT, R10, RZ, PT ;  /* 0x000000ff0a00720c */ /* 0x000fe20003f25270 */
[----:B0-----:R-:W-:-:S12]  /*1e7e0*/  @!P0 BRA `(.L_x_2922) ;  /* 0x0000007000948947 */ /* 0x001fd80003800000 */
.L_x_3083:
[----:B------:R-:W-:Y:S05]  /*1e7f0*/  BSYNC B2 ;  /* 0x0000000000027941 */ /* 0x000fea0003800000 */
.L_x_2921:
[----:B------:R-:W-:Y:S04]  /*1e800*/  BSSY B2, `(.L_x_2923) ;  /* 0x0000009000027945 */ /* 0x000fe80003800000 */
[----:B------:R-:W-:Y:S05]  /*1e810*/  @P1 BRA `(.L_x_2924) ;  /* 0x00000000001c1947 */ /* 0x000fea0003800000 */
[----:B------:R-:W2:Y:S01]  /*1e820*/  S2R R10, SR_TID.X ;  /* 0x00000000000a7919 */ /* 0x000ea20000002100 */
[----:B-1----:R-:W-:-:S04]  /*1e830*/  IMAD.MOV.U32 R9, RZ, RZ, 0x9000 ;  /* 0x00009000ff097424 */ /* 0x002fc800078e00ff */
[----:B------:R3:W-:Y:S01]  /*1e840*/  SYNCS.ARRIVE.TRANS64 RZ, [R13+URZ+0x2a890], R9 ;  /* 0x02a890090dff79a7 */ /* 0x0007e2000800003f */
[----:B--2---:R-:W-:-:S04]  /*1e850*/  LOP3.LUT R10, R10, 0x1f, RZ, 0xc0, !PT ;  /* 0x0000001f0a0a7812 */ /* 0x004fc800078ec0ff */
[----:B------:R-:W-:-:S13]  /*1e860*/  ISETP.NE.AND P0, PT, R10, RZ, PT ;  /* 0x000000ff0a00720c */ /* 0x000fda0003f05270 */
[----:B---3--:R-:W-:Y:S05]  /*1e870*/  @!P0 BRA `(.L_x_2924) ;  /* 0x0000000000048947 */ /* 0x008fea0003800000 */
[----:B------:R-:W-:Y:S01]  /*1e880*/  BPT.TRAP 0x1 ;  /* 0x000000040000795c */ /* 0x000fe20000300000 */
.L_x_2924:
[----:B------:R-:W-:Y:S05]  /*1e890*/  BSYNC B2 ;  /* 0x0000000000027941 */ /* 0x000fea0003800000 */
.L_x_2923:
[----:B------:R-:W-:Y:S01]  /*1e8a0*/  IMAD.MOV.U32 R20, RZ, RZ, RZ ;  /* 0x000000ffff147224 */ /* 0x000fe200078e00ff */
[----:B------:R-:W-:Y:S01]  /*1e8b0*/  UIADD3 UR4, UP0, UR38, 0x570, URZ ;  /* 0x0000057026047890 */ /* 0x000fe2000ff1e03f */
[----:B------:R-:W-:Y:S01]  /*1e8c0*/  IMAD R10, R3, 0x60, R0 ;  /* 0x00000060030a7824 */ /* 0x000fe200078e0200 */
[----:B------:R-:W-:Y:S01]  /*1e8d0*/  PLOP3.LUT P0, PT, PT, PT, PT, 0x80, 0x0 ;  /* 0x000000000000781c */ /* 0x000fe20003f0f070 */
[----:B------:R-:W-:Y:S01]  /*1e8e0*/  IMAD R11, R25, 0x9000, R22 ;  /* 0x00009000190b7824 */ /* 0x000fe200078e0216 */
[----:B------:R-:W-:Y:S01]  /*1e8f0*/  R2UR UR10, R20 ;  /* 0x00000000140a72ca */ /* 0x000fe200000e0000 */
[----:B-1----:R-:W-:Y:S01]  /*1e900*/  VIADD R9, R13, 0x2a890 ;  /* 0x0002a8900d097836 */ /* 0x002fe20000000000 */
[----:B------:R-:W-:Y:S01]  /*1e910*/  IADD3 R10, R10, -0x60, RZ ;  /* 0xffffffa00a0a7810 */ /* 0x000fe20007ffe0ff */
[----:B------:R-:W-:Y:S01]  /*1e920*/  VIADD R14, R11, 0x18400 ;  /* 0x000184000b0e7836 */ /* 0x000fe20000000000 */
[----:B------:R-:W-:Y:S01]  /*1e930*/  UIADD3.X UR5, URZ, UR39, URZ, UP0, !UPT ;  /* 0x000000273f057290 */ /* 0x000fe200087fe43f */
[----:B------:R-:W-:Y:S01]  /*1e940*/  UMOV UR6, 0x0 ;  /* 0x0000000000067882 */ /* 0x000fe20000000000 */
[----:B------:R-:W-:-:S10]  /*1e950*/  UMOV UR7, 0x12f00000 ;  /* 0x12f0000000077882 */ /* 0x000fd40000000000 */
.L_x_2925:
        /* <DEDUP_REMOVED lines=10> */
[----:B------:R-:W-:Y:S01]  /*1ea00*/  MOV R21, 0x40 ;  /* 0x0000004000157802 */ /* 0x000fe20000000f00 */
[----:B------:R-:W-:Y:S01]  /*1ea10*/  VIADD R14, R11, 0x1b400 ;  /* 0x0001b4000b0e7836 */ /* 0x000fe20000000000 */
[----:B------:R-:W-:Y:S01]  /*1ea20*/  PLOP3.LUT P0, PT, PT, PT, PT, 0x80, 0x0 ;  /* 0x000000000000781c */ /* 0x000fe20003f0f070 */
[----:B------:R-:W-:Y:S01]  /*1ea30*/  UMOV UR6, 0x0 ;  /* 0x0000000000067882 */ /* 0x000fe20000000000 */
[----:B------:R-:W-:Y:S01]  /*1ea40*/  R2UR UR10, R21 ;  /* 0x00000000150a72ca */ /* 0x000fe200000e0000 */
[----:B------:R-:W-:-:S14]  /*1ea50*/  UMOV UR7, 0x12f00000 ;  /* 0x12f0000000077882 */ /* 0x000fdc0000000000 */
.L_x_2926:
        /* <DEDUP_REMOVED lines=15> */
.L_x_2927:
        /* <DEDUP_REMOVED lines=13> */
.L_x_3084:
[----:B------:R-:W-:Y:S05]  /*1ec20*/  BSYNC B2 ;  /* 0x0000000000027941 */ /* 0x000fea0003800000 */
.L_x_2928:
[----:B------:R-:W-:Y:S01]  /*1ec30*/  BSSY B2, `(.L_x_2930) ;  /* 0x000000b000027945 */ /* 0x000fe20003800000 */
[----:B------:R-:W-:Y:S01]  /*1ec40*/  MOV R14, 0x0 ;  /* 0x00000000000e7802 */ /* 0x000fe20000000f00 */
[----:B------:R-:W-:Y:S02]  /*1ec50*/  IMAD.MOV.U32 R15, RZ, RZ, 0x12f00000 ;  /* 0x12f00000ff0f7424 */ /* 0x000fe400078e00ff */
        /* <DEDUP_REMOVED lines=8> */
.L_x_2931:
[----:B------:R-:W-:Y:S05]  /*1ece0*/  BSYNC B2 ;  /* 0x0000000000027941 */ /* 0x000fea0003800000 */
.L_x_2930:
        /* <DEDUP_REMOVED lines=9> */
.L_x_2932:
        /* <DEDUP_REMOVED lines=15> */
.L_x_2933:
        /* <DEDUP_REMOVED lines=9> */
[----:B--2---:R-:W-:Y:S05]  /*1ef00*/  @P0 BRA.U.ANY `(.L_x_2933) ;  /* 0xfffffffd00d80947 */ /* 0x004fea000393ffff */
.L_x_2920:
[----:B------:R-:W-:Y:S05]  /*1ef10*/  BSYNC B1 ;  /* 0x0000000000017941 */ /* 0x000fea0003800000 */
.L_x_2919:
[----:B------:R-:W-:Y:S01]  /*1ef20*/  VIADD R13, R3, 0xfffffffe ;  /* 0xfffffffe030d7836 */ /* 0x000fe20000000000 */
[----:B------:R-:W-:Y:S02]  /*1ef30*/  IADD3 R25, R25, 0x1, RZ ;  /* 0x0000000119197810 */ /* 0x000fe40007ffe0ff */
[----:B------:R-:W-:Y:S02]  /*1ef40*/  PLOP3.LUT P0, PT, PT, PT, PT, 0x8, 0x0 ;  /* 0x000000000000781c */ /* 0x000fe40003f0e170 */
[----:B------:R-:W-:Y:S02]  /*1ef50*/  ISETP.GE.AND P2, PT, R13, R6, PT ;  /* 0x000000060d00720c */ /* 0x000fe40003f46270 */
[----:B------:R-:W-:-:S04]  /*1ef60*/  ISETP.NE.AND P1, PT, R25, 0x2, PT ;  /* 0x000000021900780c */ /* 0x000fc80003f25270 */
[----:B------:R-:W-:Y:S02]  /*1ef70*/  SEL R3, RZ, 0x1, P1 ;  /* 0x00000001ff037807 */ /* 0x000fe40000800000 */
[----:B------:R-:W-:Y:S02]  /*1ef80*/  SEL R25, R25, RZ, P1 ;  /* 0x000000ff19197207 */ /* 0x000fe40000800000 */
[----:B------:R-:W-:-:S03]  /*1ef90*/  LOP3.LUT R31, R31, R3, RZ, 0x3c, !PT ;  /* 0x000000031f1f7212 */ /* 0x000fc600078e3cff */
[----:B------:R-:W-:Y:S05]  /*1efa0*/  @!P2 BRA `(.L_x_2913) ;  /* 0x000000080014a947 */ /* 0x000fea0003800000 */
.L_x_2949:
[----:B------:R-:W-:Y:S05]  /*1efb0*/  YIELD ;  /* 0x0000000000007946 */ /* 0x000fea0003800000 */
[----:B------:R-:W-:Y:S04]  /*1efc0*/  BSSY B1, `(.L_x_2934) ;  /* 0x000007b000017945 */ /* 0x000fe80003800000 */
[----:B------:R-:W-:Y:S05]  /*1efd0*/  @!P6 BRA `(.L_x_2935) ;  /* 0x0000000400e4e947 */ /* 0x000fea0003800000 */
[----:B0-----:R-:W-:Y:S01]  /*1efe0*/  IMAD R12, R25, 0x8, R22 ;  /* 0x00000008190c7824 */ /* 0x001fe200078e0216 */
[----:B------:R-:W-:Y:S01]  /*1eff0*/  SHF.L.U32 R11, R31, 0x1f, RZ ;  /* 0x0000001f1f0b7819 */ /* 0x000fe200000006ff */
[----:B------:R-:W0:Y:S01]  /*1f000*/  S2R R3, SR_TID.X ;  /* 0x0000000000037919 */ /* 0x000e220000002100 */
[----:B------:R-:W-:Y:S02]  /*1f010*/  BSSY B2, `(.L_x_2936) ;  /* 0x0000005000027945 */ /* 0x000fe40003800000 */
[----:B------:R-:W2:Y:S01]  /*1f020*/  SYNCS.PHASECHK.TRANS64.TRYWAIT P1, [R12+URZ+0x2a8a0], R11 ;  /* 0x02a8a00b0c0075a7 */ /* 0x000ea2000802017f */
[----:B0-----:R-:W-:-:S04]  /*1f030*/  LOP3.LUT R3, R3, 0x7f, RZ, 0xc0, !PT ;  /* 0x0000007f03037812 */ /* 0x001fc800078ec0ff */
[----:B------:R-:W-:Y:S01]  /*1f040*/  ISETP.NE.AND P2, PT, R3, RZ, PT ;  /* 0x000000ff0300720c */ /* 0x000fe20003f45270 */
[----:B--2---:R-:W-:-:S12]  /*1f050*/  @!P1 BRA `(.L_x_2937) ;  /* 0x0000006800a09947 */ /* 0x004fd80003800000 */
.L_x_3085:
[----:B------:R-:W-:Y:S05]  /*1f060*/  BSYNC B2 ;  /* 0x0000000000027941 */ /* 0x000fea0003800000 */
.L_x_2936:
[----:B------:R-:W-:Y:S04]  /*1f070*/  BSSY B2, `(.L_x_2938) ;  /* 0x0000009000027945 */ /* 0x000fe80003800000 */
[----:B------:R-:W-:Y:S05]  /*1f080*/  @P2 BRA `(.L_x_2939) ;  /* 0x00000000001c2947 */ /* 0x000fea0003800000 */
[----:B-1----:R-:W1:Y:S01]  /*1f090*/  S2R R9, SR_TID.X ;  /* 0x0000000000097919 */ /* 0x002e620000002100 */
[----:B------:R-:W-:-:S04]  /*1f0a0*/  MOV R3, 0x9000 ;  /* 0x0000900000037802 */ /* 0x000fc80000000f00 */
[----:B------:R2:W-:Y:S01]  /*1f0b0*/  SYNCS.ARRIVE.TRANS64 RZ, [R12+URZ+0x2a890], R3 ;  /* 0x02a890030cff79a7 */ /* 0x0005e2000800003f */
[----:B-1----:R-:W-:-:S04]  /*1f0c0*/  LOP3.LUT R9, R9, 0x1f, RZ, 0xc0, !PT ;  /* 0x0000001f09097812 */ /* 0x002fc800078ec0ff */
[----:B------:R-:W-:-:S13]  /*1f0d0*/  ISETP.NE.AND P1, PT, R9, RZ, PT ;  /* 0x000000ff0900720c */ /* 0x000fda0003f25270 */
[----:B--2---:R-:W-:Y:S05]  /*1f0e0*/  @!P1 BRA `(.L_x_2939) ;  /* 0x0000000000049947 */ /* 0x004fea0003800000 */
[----:B------:R-:W-:Y:S01]  /*1f0f0*/  BPT.TRAP 0x1 ;  /* 0x000000040000795c */ /* 0x000fe20000300000 */
.L_x_2939:
[----:B------:R-:W-:Y:S05]  /*1f100*/  BSYNC B2 ;  /* 0x0000000000027941 */ /* 0x000fea0003800000 */
.L_x_2938:
[----:B------:R-:W-:Y:S01]  /*1f110*/  IMAD.MOV.U32 R20, RZ, RZ, RZ ;  /* 0x000000ffff147224 */ /* 0x000fe200078e00ff */
[----:B------:R-:W-:Y:S01]  /*1f120*/  UIADD3 UR4, UP0, UR38, 0x570, URZ ;  /* 0x0000057026047890 */ /* 0x000fe2000ff1e03f */
[----:B------:R-:W-:Y:S01]  /*1f130*/  IMAD R10, R25, 0x9000, R22 ;  /* 0x00009000190a7824 */ /* 0x000fe200078e0216 */
[----:B------:R-:W-:Y:S01]  /*1f140*/  PLOP3.LUT P1, PT, PT, PT, PT, 0x80, 0x0 ;  /* 0x000000000000781c */ /* 0x000fe20003f2f070 */
[----:B-1----:R-:W-:Y:S01]  /*1f150*/  IMAD R9, R13, 0x60, R0 ;  /* 0x000000600d097824 */ /* 0x002fe200078e0200 */
[----:B------:R-:W-:Y:S01]  /*1f160*/  R2UR UR10, R20 ;  /* 0x00000000140a72ca */ /* 0x000fe200000e0000 */
[----:B------:R-:W-:Y:S01]  /*1f170*/  VIADD R3, R12, 0x2a890 ;  /* 0x0002a8900c037836 */ /* 0x000fe20000000000 */
[----:B------:R-:W-:Y:S01]  /*1f180*/  IADD3 R14, R10, 0x18400, RZ ;  /* 0x000184000a0e7810 */ /* 0x000fe20007ffe0ff */
[----:B------:R-:W-:Y:S01]  /*1f190*/  UIADD3.X UR5, URZ, UR39, URZ, UP0, !UPT ;  /* 0x000000273f057290 */ /* 0x000fe200087fe43f */
[----:B------:R-:W-:Y:S01]  /*1f1a0*/  UMOV UR6, 0x0 ;  /* 0x0000000000067882 */ /* 0x000fe20000000000 */
[----:B------:R-:W-:-:S10]  /*1f1b0*/  UMOV UR7, 0x12f00000 ;  /* 0x12f0000000077882 */ /* 0x000fd40000000000 */
.L_x_2940:
        /* <DEDUP_REMOVED lines=16> */
.L_x_2941:
        /* <DEDUP_REMOVED lines=11> */
[----:B------:R-:W-:Y:S01]  /*1f370*/  UMOV UR6, 0x0 ;  /* 0x0000000000067882 */ /* 0x000fe20000000000 */
[----:B------:R-:W-:Y:S01]  /*1f380*/  IADD3 R10, R10, 0x1e400, RZ ;  /* 0x0001e4000a0a7810 */ /* 0x000fe20007ffe0ff */
[----:B------:R-:W-:Y:S01]  /*1f390*/  UMOV UR7, 0x12f00000 ;  /* 0x12f0000000077882 */ /* 0x000fe20000000000 */
[----:B------:R-:W-:-:S09]  /*1f3a0*/  UMOV UR10, 0x80 ;  /* 0x00000080000a7882 */ /* 0x000fd20000000000 */
.L_x_2942:
        /* <DEDUP_REMOVED lines=13> */
.L_x_3086:
[----:B------:R-:W-:Y:S05]  /*1f480*/  BSYNC B2 ;  /* 0x0000000000027941 */ /* 0x000fea0003800000 */
.L_x_2943:
        /* <DEDUP_REMOVED lines=11> */
.L_x_2946:
[----:B------:R-:W-:Y:S05]  /*1f540*/  BSYNC B2 ;  /* 0x0000000000027941 */ /* 0x000fea0003800000 */
.L_x_2945:
        /* <DEDUP_REMOVED lines=9> */
.L_x_2947:
        /* <DEDUP_REMOVED lines=15> */
.L_x_2948:
        /* <DEDUP_REMOVED lines=10> */
.L_x_2935:
[----:B------:R-:W-:Y:S05]  /*1f770*/  BSYNC B1 ;  /* 0x0000000000017941 */ /* 0x000fea0003800000 */
.L_x_2934:
[----:B------:R-:W-:Y:S01]  /*1f780*/  ISETP.GT.AND P2, PT, R13, R6, PT ;  /* 0x000000060d00720c */ /* 0x000fe20003f44270 */
[----:B------:R-:W-:Y:S02]  /*1f790*/  VIADD R25, R25, 0x1 ;  /* 0x0000000119197836 */ /* 0x000fe40000000000 */
[----:B------:R-:W-:-:S03]  /*1f7a0*/  VIADD R13, R13, 0xffffffff ;  /* 0xffffffff0d0d7836 */ /* 0x000fc60000000000 */
[----:B------:R-:W-:-:S04]  /*1f7b0*/  ISETP.NE.AND P1, PT, R25, 0x2, PT ;  /* 0x000000021900780c */ /* 0x000fc80003f25270 */
[----:B------:R-:W-:Y:S02]  /*1f7c0*/  SEL R3, RZ, 0x1, P1 ;  /* 0x00000001ff037807 */ /* 0x000fe40000800000 */
[----:B------:R-:W-:Y:S02]  /*1f7d0*/  SEL R25, R25, RZ, P1 ;  /* 0x000000ff19197207 */ /* 0x000fe40000800000 */
[----:B------:R-:W-:Y:S01]  /*1f7e0*/  LOP3.LUT R31, R31, R3, RZ, 0x3c, !PT ;  /* 0x000000031f1f7212 */ /* 0x000fe200078e3cff */
[----:B------:R-:W-:Y:S06]  /*1f7f0*/  @P2 BRA `(.L_x_2949) ;  /* 0xfffffff400ec2947 */ /* 0x000fec000383ffff */
.L_x_2913:
[----:B------:R-:W-:Y:S05]  /*1f800*/  BSYNC B0 ;  /* 0x0000000000007941 */ /* 0x000fea0003800000 */
.L_x_2912:
[----:B------:R-:W2:Y:S01]  /*1f810*/  LDC R0, c[0x0][0x448] ;  /* 0x00011200ff007b82 */ /* 0x000ea20000000800 */
[----:B------:R-:W-:Y:S01]  /*1f820*/  LEA R2, R17, 0x7f, 0x7 ;  /* 0x0000007f11027811 */ /* 0x000fe200078e38ff */
[----:B------:R-:W-:Y:S06]  /*1f830*/  @!P0 WARPSYNC.ALL ;  /* 0x0000000000008948 */ /* 0x000fec0003800000 */
[----:B------:R-:W-:Y:S01]  /*1f840*/  @!P0 BAR.SYNC.DEFER_BLOCKING 0xc, 0x180 ;  /* 0x0306000000008b1d */ /* 0x000fe20000010000 */
[----:B------:R-:W-:-:S05]  /*1f850*/  ISETP.NE.AND P2, PT, R5, RZ, PT ;  /* 0x000000ff0500720c */ /* 0x000fca0003f45270 */
[----:B------:R-:W-:Y:S08]  /*1f860*/  BSSY B0, `(.L_x_2950) ;  /* 0x0000029000007945 */ /* 0x000ff00003800000 */
[----:B------:R-:W3:Y:S01]  /*1f870*/  @!P2 LDC R5, c[0x0][0x9f0] ;  /* 0x00027c00ff05ab82 */ /* 0x000ee20000000800 */
[----:B--2---:R-:W-:-:S13]  /*1f880*/  ISETP.NE.AND P1, PT, R0, 0x1, PT ;  /* 0x000000010000780c */ /* 0x004fda0003f25270 */
[----:B-1----:R-:W1:Y:S08]  /*1f890*/  @P1 LDC R9, c[0x0][0x44c] ;  /* 0x00011300ff091b82 */ /* 0x002e700000000800 */
[----:B------:R-:W2:Y:S01]  /*1f8a0*/  @P1 LDC R3, c[0x0][0x450] ;  /* 0x00011400ff031b82 */ /* 0x000ea20000000800 */
[----:B-1----:R-:W-:-:S05]  /*1f8b0*/  @P1 IMAD.HI.U32 R0, R2, R9, RZ ;  /* 0x0000000902001227 */ /* 0x002fca00078e00ff */
[----:B--2---:R-:W-:Y:S01]  /*1f8c0*/  @P1 SHF.R.U32.HI R2, RZ, R3, R0 ;  /* 0x00000003ff021219 */ /* 0x004fe20000011600 */
[----:B------:R-:W-:-:S03]  /*1f8d0*/  IMAD.MOV.U32 R0, RZ, RZ, RZ ;  /* 0x000000ffff007224 */ /* 0x000fc600078e00ff */
[----:B------:R-:W-:-:S05]  /*1f8e0*/  IADD3 R2, R8, R2, RZ ;  /* 0x0000000208027210 */ /* 0x000fca0007ffe0ff */
[----:B------:R-:W-:-:S05]  /*1f8f0*/  IMAD.HI R2, R2, 0x2aaaaaab, RZ ;  /* 0x2aaaaaab02027827 */ /* 0x000fca00078e02ff */
[----:B------:R-:W-:-:S04]  /*1f900*/  SHF.R.U32.HI R3, RZ, 0x1f, R2 ;  /* 0x0000001fff037819 */ /* 0x000fc80000011602 */
[----:B------:R-:W-:-:S04]  /*1f910*/  LEA.HI.SX32 R2, R2, R3, 0x1c ;  /* 0x0000000302027211 */ /* 0x000fc800078fe2ff */
[----:B------:R-:W-:-:S04]  /*1f920*/  VIMNMX R7, R7, R2, PT ;  /* 0x0000000207077248 */ /* 0x000fc80003fe0100 */
[----:B------:R-:W-:-:S13]  /*1f930*/  ISETP.GE.AND P1, PT, R7, 0x1, PT ;  /* 0x000000010700780c */ /* 0x000fda0003f26270 */
[----:B---3--:R-:W-:Y:S05]  /*1f940*/  @!P1 BRA `(.L_x_2951) ;  /* 0x0000000000689947 */ /* 0x008fea0003800000 */
[-C--:B------:R-:W-:Y:S01]  /*1f950*/  IABS R0, R5.reuse ;  /* 0x0000000500007213 */ /* 0x080fe20000000000 */
[----:B------:R-:W-:Y:S01]  /*1f960*/  IMAD.MOV.U32 R2, RZ, RZ, RZ ;  /* 0x000000ffff027224 */ /* 0x000fe200078e00ff */
[----:B------:R-:W-:Y:S02]  /*1f970*/  IABS R8, R5 ;  /* 0x0000000500087213 */ /* 0x000fe40000000000 */
[----:B------:R-:W1:Y:S03]  /*1f980*/  I2F.RP R9, R0 ;  /* 0x0000000000097306 */ /* 0x000e660000209400 */
[----:B------:R-:W-:-:S05]  /*1f990*/  IMAD.MOV R8, RZ, RZ, -R8 ;  /* 0x000000ffff087224 */ /* 0x000fca00078e0a08 */
[----:B-1----:R-:W1:Y:S02]  /*1f9a0*/  MUFU.RCP R9, R9 ;  /* 0x0000000900097308 */ /* 0x002e640000001000 */
[----:B-1----:R-:W-:-:S06]  /*1f9b0*/  VIADD R10, R9, 0xffffffe ;  /* 0x0ffffffe090a7836 */ /* 0x002fcc0000000000 */
[----:B------:R-:W1:Y:S02]  /*1f9c0*/  F2I.FTZ.U32.TRUNC.NTZ R3, R10 ;  /* 0x0000000a00037305 */ /* 0x000e64000021f000 */
[----:B-1----:R-:W-:-:S05]  /*1f9d0*/  IADD3 R11, RZ, -R3, RZ ;  /* 0x80000003ff0b7210 */ /* 0x002fca0007ffe0ff */
[----:B------:R-:W-:-:S04]  /*1f9e0*/  IMAD R11, R11, R0, RZ ;  /* 0x000000000b0b7224 */ /* 0x000fc800078e02ff */
[----:B------:R-:W-:Y:S01]  /*1f9f0*/  IMAD.HI.U32 R6, R3, R11, R2 ;  /* 0x0000000b03067227 */ /* 0x000fe200078e0002 */
[----:B------:R-:W-:-:S04]  /*1fa00*/  IADD3 R3, R5, -0x1, R7 ;  /* 0xffffffff05037810 */ /* 0x000fc80007ffe007 */
[----:B------:R-:W-:Y:S02]  /*1fa10*/  IABS R2, R3 ;  /* 0x0000000300027213 */ /* 0x000fe40000000000 */
[----:B------:R-:W-:-:S03]  /*1fa20*/  LOP3.LUT R3, R3, R5, RZ, 0x3c, !PT ;  /* 0x0000000503037212 */ /* 0x000fc600078e3cff */
        /* <DEDUP_REMOVED lines=12> */
.L_x_2951:
[----:B------:R-:W-:Y:S05]  /*1faf0*/  BSYNC B0 ;  /* 0x0000000000007941 */ /* 0x000fea0003800000 */
.L_x_2950:
[-C--:B------:R-:W-:Y:S01]  /*1fb00*/  IMAD R2, R4, R0.reuse, RZ ;  /* 0x0000000004027224 */ /* 0x080fe200078e02ff */
[----:B------:R-:W-:Y:S04]  /*1fb10*/  BSSY B7, `(.L_x_2952) ;  /* 0x0000377000077945 */ /* 0x000fe80003800000 */
[----:B------:R-:W-:Y:S01]  /*1fb20*/  VIADDMNMX R30, R2, R0, R7, PT ;  /* 0x00000000021e7246 */ /* 0x000fe20003800107 */
[----:B------:R1:W-:Y:S03]  /*1fb30*/  STL [R1], R2 ;  /* 0x0000000201007387 */ /* 0x0003e60000100800 */
        /* <DEDUP_REMOVED lines=10> */
[----:B------:R-:W1:Y:S01]  /*1fbe0*/  FLO.U32 R0, UR4 ;  /* 0x0000000400007d00 */ /* 0x000e6200080e0000 */
[----:B------:R-:W-:Y:S01]  /*1fbf0*/  ULDC.64 UR6, c[0x0][0x208] ;  /* 0x0000820000067ab9 */ /* 0x000fe20000000a00 */
[----:B-1----:R-:W-:-:S06]  /*1fc00*/  ISETP.EQ.U32.AND P0, PT, R0, R5, PT ;  /* 0x000000050000720c */ /* 0x002fcc0003f02070 */
[----:B------:R-:W2:Y:S07]  /*1fc10*/  POPC R5, UR4 ;  /* 0x0000000400057d09 */ /* 0x000eae0008000000 */
[----:B--2---:R-:W2:Y:S01]  /*1fc20*/  @P0 ATOMG.E.ADD.STRONG.GPU PT, R3, desc[UR6][R2.64], R5 ;  /* 0x00000005020309a8 */ /* 0x004ea200081ee1c6 */
[----:B------:R-:W1:Y:S02]  /*1fc30*/  S2R R4, SR_LTMASK ;  /* 0x0000000000047919 */ /* 0x000e640000003900 */
[----:B-1----:R-:W-:-:S04]  /*1fc40*/  LOP3.LUT R4, R4, UR4, RZ, 0xc0, !PT ;  /* 0x0000000404047c12 */ /* 0x002fc8000f8ec0ff */
[----:B------:R-:W1:Y:S01]  /*1fc50*/  POPC R7, R4 ;  /* 0x0000000400077309 */ /* 0x000e620000000000 */
[----:B--2---:R-:W1:Y:S02]  /*1fc60*/  SHFL.IDX PT, R0, R3, R0, 0x1f ;  /* 0x00001f0003007589 */ /* 0x004e6400000e0000 */
[----:B-1----:R-:W-:Y:S01]  /*1fc70*/  IADD3 R16, R0, UR36, R7 ;  /* 0x0000002400107c10 */ /* 0x002fe2000fffe007 */
[----:B------:R-:W-:Y:S06]  /*1fc80*/  BRA `(.L_x_2954) ;  /* 0x00000034007c7947 */ /* 0x000fec0003800000 */
.L_x_2953:
        /* <DEDUP_REMOVED lines=12> */
[----:B------:R-:W-:Y:S01]  /*1fd50*/  MOV R7, UR9 ;  /* 0x0000000900077c02 */ /* 0x000fe20008000f00 */
[----:B------:R-:W-:Y:S01]  /*1fd60*/  IMAD.U32 R10, RZ, RZ, UR4 ;  /* 0x00000004ff0a7e24 */ /* 0x000fe2000f8e00ff */
[----:B------:R-:W-:Y:S01]  /*1fd70*/  MOV R8, 0x70 ;  /* 0x0000007000087802 */ /* 0x000fe20000000f00 */
[----:B------:R-:W-:-:S02]  /*1fd80*/  IMAD.U32 R11, RZ, RZ, UR5 ;  /* 0x00000005ff0b7e24 */ /* 0x000fc4000f8e00ff */
[----:B0-----:R-:W-:Y:S02]  /*1fd90*/  IMAD.MOV.U32 R12, RZ, RZ, 0x1 ;  /* 0x00000001ff0c7424 */ /* 0x001fe400078e00ff */
[----:B------:R-:W-:-:S07]  /*1fda0*/  IMAD.MOV.U32 R13, RZ, RZ, RZ ;  /* 0x000000ffff0d7224 */ /* 0x000fce00078e00ff */
[----:B------:R-:W-:-:S07]  /*1fdb0*/  LEPC R20, `(.L_x_2956) ;  /* 0x000000001014794e */ /* 0x000fce0000000000 */
[----:B-1----:R-:W-:Y:S05]  /*1fdc0*/  CALL.ABS.NOINC R2 ;  /* 0x0000000002007343 */ /* 0x002fea0003c00000 */
.L_x_2956:
[----:B------:R-:W-:Y:S05]  /*1fdd0*/  BSYNC B6 ;  /* 0x0000000000067941 */ /* 0x000fea0003800000 */
.L_x_2955:
        /* <DEDUP_REMOVED lines=17> */
[----:B01----:R-:W-:-:S07]  /*1fef0*/  IMAD.MOV.U32 R12, RZ, RZ, 0x1 ;  /* 0x00000001ff0c7424 */ /* 0x003fce00078e00ff */
[----:B------:R-:W-:-:S07]  /*1ff00*/  LEPC R20, `(.L_x_2959) ;  /* 0x000000001014794e */ /* 0x000fce0000000000 */
[----:B--2---:R-:W-:Y:S05]  /*1ff10*/  CALL.ABS.NOINC R2 ;  /* 0x0000000002007343 */ /* 0x004fea0003c00000 */
.L_x_2959:
        /* <DEDUP_REMOVED lines=15> */
.L_x_2958:
[----:B------:R-:W-:Y:S05]  /*20010*/  BSYNC B6 ;  /* 0x0000000000067941 */ /* 0x000fea0003800000 */
.L_x_2957:
[----:B------:R-:W2:Y:S01]  /*20020*/  LDL R20, [R1+0x4] ;  /* 0x0000040001147983 */ /* 0x000ea20000100800 */
[----:B------:R-:W-:Y:S01]  /*20030*/  ULDC.64 UR4, c[0x0][0x9f8] ;  /* 0x00027e0000047ab9 */ /* 0x000fe20000000a00 */
[----:B------:R-:W-:Y:S01]  /*20040*/  ULDC.64 UR6, c[0x0][0x208] ;  /* 0x0000820000067ab9 */ /* 0x000fe20000000a00 */
[----:B------:R-:W-:Y:S01]  /*20050*/  ISETP.NE.U32.AND P0, PT, RZ, UR4, PT ;  /* 0x00000004ff007c0c */ /* 0x000fe2000bf05070 */
[----:B------:R-:W1:Y:S01]  /*20060*/  S2R R21, SR_TID.X ;  /* 0x0000000000157919 */ /* 0x000e620000002100 */
[----:B------:R-:W3:Y:S02]  /*20070*/  LDC R0, c[0x0][0x430] ;  /* 0x00010c00ff007b82 */ /* 0x000ee40000000800 */
[----:B------:R-:W-:-:S13]  /*20080*/  ISETP.NE.AND.EX P0, PT, RZ, UR5, PT, P0 ;  /* 0x00000005ff007c0c */ /* 0x000fda000bf05300 */
[----:B------:R-:W-:Y:S01]  /*20090*/  @P0 IADD3 R2, P1, R23, UR4, RZ ;  /* 0x0000000417020c10 */ /* 0x000fe2000ff3e0ff */
[----:B------:R-:W4:Y:S01]  /*200a0*/  S2R R9, SR_TID.X ;  /* 0x0000000000097919 */ /* 0x000f220000002100 */
[----:B------:R-:W-:Y:S01]  /*200b0*/  VIADD R26, R30, 0xffffffff ;  /* 0xffffffff1e1a7836 */ /* 0x000fe20000000000 */
[----:B------:R-:W-:Y:S01]  /*200c0*/  ULDC UR4, c[0x0][0x320] ;  /* 0x0000c80000047ab9 */ /* 0x000fe20000000800 */
[----:B------:R-:W-:-:S05]  /*200d0*/  @P0 IADD3.X R3, R24, UR5, RZ, P1, !PT ;  /* 0x0000000518030c10 */ /* 0x000fca0008ffe4ff */
[----:B------:R0:W2:Y:S01]  /*200e0*/  @P0 LDG.E R33, desc[UR6][R2.64] ;  /* 0x0000000602210981 */ /* 0x0000a2000c1e1900 */
[----:B---3--:R-:W-:Y:S02]  /*200f0*/  ISETP.NE.AND P1, PT, R0, 0x1, PT ;  /* 0x000000010000780c */ /* 0x008fe40003f25270 */
[----:B-1----:R-:W-:-:S04]  /*20100*/  LOP3.LUT R21, R21, 0x7f, RZ, 0xc0, !PT ;  /* 0x0000007f15157812 */ /* 0x002fc800078ec0ff */
[----:B------:R-:W-:-:S07]  /*20110*/  SHF.R.U32.HI R21, RZ, 0x3, R21 ;  /* 0x00000003ff157819 */ /* 0x000fce0000011615 */
[----:B------:R-:W1:Y:S08]  /*20120*/  @P1 LDC R8, c[0x0][0x434] ;  /* 0x00010d00ff081b82 */ /* 0x000e700000000800 */
[----:B------:R-:W3:Y:S01]  /*20130*/  @P1 LDC R6, c[0x0][0x438] ;  /* 0x00010e00ff061b82 */ /* 0x000ee20000000800 */
[----:B----4-:R-:W-:-:S05]  /*20140*/  IMAD.SHL.U32 R9, R9, 0x10, RZ ;  /* 0x0000001009097824 */ /* 0x010fca00078e00ff */
[----:B------:R-:W-:Y:S02]  /*20150*/  LOP3.LUT R9, R21, 0x70, R9, 0xf8, !PT ;  /* 0x0000007015097812 */ /* 0x000fe400078ef809 */
[----:B------:R-:W4:Y:S03]  /*20160*/  S2R R21, SR_TID.X ;  /* 0x0000000000157919 */ /* 0x000f260000002100 */
[----:B------:R-:W-:-:S05]  /*20170*/  IMAD R4, R26, 0x60, R9 ;  /* 0x000000601a047824 */ /* 0x000fca00078e0209 */
[----:B------:R-:W-:-:S04]  /*20180*/  ISETP.GE.AND P0, PT, R4, R37, PT ;  /* 0x000000250400720c */ /* 0x000fc80003f06270 */
[----:B------:R-:W-:Y:S01]  /*20190*/  ISETP.GT.U32.OR P0, PT, R9, 0x5f, P0 ;  /* 0x0000005f0900780c */ /* 0x000fe20000704470 */
[----:B----4-:R-:W-:-:S05]  /*201a0*/  IMAD.SHL.U32 R21, R21, 0x8, RZ ;  /* 0x0000000815157824 */ /* 0x010fca00078e00ff */
[----:B------:R-:W-:Y:S02]  /*201b0*/  LOP3.LUT R21, R21, 0x38, RZ, 0xc0, !PT ;  /* 0x0000003815157812 */ /* 0x000fe400078ec0ff */
[----:B------:R-:W-:Y:S01]  /*201c0*/  LOP3.LUT R27, R27, 0xfffffff7, RZ, 0xc0, !PT ;  /* 0xfffffff71b1b7812 */ /* 0x000fe200078ec0ff */
[----:B------:R-:W-:Y:S01]  /*201d0*/  UMOV UR5, 0xffffffff ;  /* 0xffffffff00057882 */ /* 0x000fe20000000000 */
[----:B--2---:R-:W-:-:S05]  /*201e0*/  IADD3 R5, R4, R20, RZ ;  /* 0x0000001404057210 */ /* 0x004fca0007ffe0ff */
[----:B-1----:R-:W-:-:S04]  /*201f0*/  @P1 IMAD.HI.U32 R7, R5, R8, RZ ;  /* 0x0000000805071227 */ /* 0x002fc800078e00ff */
[----:B------:R-:W-:Y:S01]  /*20200*/  IMAD.MOV.U32 R4, RZ, RZ, R5 ;  /* 0x000000ffff047224 */ /* 0x000fe200078e0005 */
[----:B---3--:R-:W-:-:S04]  /*20210*/  @P1 SHF.R.U32.HI R4, RZ, R6, R7 ;  /* 0x00000006ff041219 */ /* 0x008fc80000011607 */
[----:B0-----:R-:W-:-:S05]  /*20220*/  IADD3 R2, -R4, RZ, RZ ;  /* 0x000000ff04027210 */ /* 0x001fca0007ffe1ff */
[----:B------:R-:W-:Y:S02]  /*20230*/  IMAD R0, R0, R2, R5 ;  /* 0x0000000200007224 */ /* 0x000fe400078e0205 */
[----:B------:R-:W0:Y:S01]  /*20240*/  @!P0 LDC.64 R2, c[0x0][0x428] ;  /* 0x00010a00ff028b82 */ /* 0x000e220000000a00 */
[----:B------:R-:W-:-:S04]  /*20250*/  LOP3.LUT R20, R21, 0x40, RZ, 0xfc, !PT ;  /* 0x0000004015147812 */ /* 0x000fc800078efcff */
[----:B------:R-:W-:Y:S02]  /*20260*/  ISETP.GE.AND P2, PT, R20, UR4, PT ;  /* 0x0000000414007c0c */ /* 0x000fe4000bf46270 */
[----:B------:R-:W-:Y:S02]  /*20270*/  ISETP.GE.AND P1, PT, R21, UR4, PT ;  /* 0x0000000415007c0c */ /* 0x000fe4000bf26270 */
[----:B------:R-:W-:Y:S01]  /*20280*/  SHF.R.S32.HI R10, RZ, 0x1f, R33 ;  /* 0x0000001fff0a7819 */ /* 0x000fe20000011421 */
[----:B------:R-:W-:Y:S01]  /*20290*/  IMAD.U32 R7, RZ, RZ, UR37 ;  /* 0x00000025ff077e24 */ /* 0x000fe2000f8e00ff */
[----:B------:R-:W-:Y:S01]  /*202a0*/  SEL R5, RZ, 0xffffffff, P2 ;  /* 0xffffffffff057807 */ /* 0x000fe20001000000 */
[----:B------:R-:W-:Y:S01]  /*202b0*/  ULDC UR4, c[0x0][0x2f4] ;  /* 0x0000bd0000047ab9 */ /* 0x000fe20000000800 */
[----:B------:R-:W-:-:S03]  /*202c0*/  SEL R30, RZ, 0x1, P1 ;  /* 0x00000001ff1e7807 */ /* 0x000fc60000800000 */
[----:B------:R-:W-:-:S05]  /*202d0*/  IMAD.SHL.U32 R5, R5, 0x2, RZ ;  /* 0x0000000205057824 */ /* 0x000fca00078e00ff */
[----:B------:R-:W-:Y:S02]  /*202e0*/  LOP3.LUT R30, R5, 0x2, R30, 0xe2, !PT ;  /* 0x00000002051e7812 */ /* 0x000fe400078ee21e */
[--C-:B------:R-:W-:Y:S01]  /*202f0*/  @!P0 SHF.R.S32.HI R5, RZ, 0x1f, R4.reuse ;  /* 0x0000001fff058819 */ /* 0x100fe20000011404 */
        /* <DEDUP_REMOVED lines=11> */
[----:B------:R-:W-:-:S11]  /*203b0*/  ISETP.GE.AND P2, PT, R21, UR4, PT ;  /* 0x0000000415007c0c */ /* 0x000fd6000bf46270 */
[----:B------:R-:W-:-:S04]  /*203c0*/  @P0 LOP3.LUT R27, R27, 0x8, RZ, 0xfc, !PT ;  /* 0x000000081b1b0812 */ /* 0x000fc800078efcff */
[----:B------:R-:W-:-:S04]  /*203d0*/  LOP3.LUT R27, R27, 0xffffffef, RZ, 0xc0, !PT ;  /* 0xffffffef1b1b7812 */ /* 0x000fc800078ec0ff */
[----:B------:R-:W-:Y:S01]  /*203e0*/  @P3 LOP3.LUT R27, R27, 0x10, RZ, 0xfc, !PT ;  /* 0x000000101b1b3812 */ /* 0x000fe200078efcff */
[----:B------:R0:W-:Y:S03]  /*203f0*/  STL [R1+0x8], R10 ;  /* 0x0000080a01007387 */ /* 0x0001e60000100800 */
[----:B------:R-:W-:Y:S02]  /*20400*/  LOP3.LUT R27, R27, 0xfffffffb, RZ, 0xc0, !PT ;  /* 0xfffffffb1b1b7812 */ /* 0x000fe400078ec0ff */
[----:B------:R-:W-:Y:S02]  /*20410*/  LOP3.LUT R9, R21, 0x80, RZ, 0xfc, !PT ;  /* 0x0000008015097812 */ /* 0x000fe400078efcff */
[----:B------:R-:W-:Y:S02]  /*20420*/  ISETP.GE.AND P1, PT, R20, UR4, PT ;  /* 0x0000000414007c0c */ /* 0x000fe4000bf26270 */
[----:B------:R-:W-:-:S02]  /*20430*/  @P2 LOP3.LUT R27, R27, 0x4, RZ, 0xfc, !PT ;  /* 0x000000041b1b2812 */ /* 0x000fc400078efcff */
[----:B------:R-:W-:Y:S02]  /*20440*/  ISETP.GE.AND P0, PT, R9, UR4, PT ;  /* 0x0000000409007c0c */ /* 0x000fe4000bf06270 */
[----:B------:R-:W-:-:S04]  /*20450*/  LOP3.LUT R27, R27, 0xfffffffe, RZ, 0xc0, !PT ;  /* 0xfffffffe1b1b7812 */ /* 0x000fc800078ec0ff */
[----:B------:R-:W-:-:S04]  /*20460*/  LOP3.LUT R27, R27, 0xfffffffd, RZ, 0xc0, !PT ;  /* 0xfffffffd1b1b7812 */ /* 0x000fc800078ec0ff */
[----:B------:R-:W-:-:S04]  /*20470*/  @P1 LOP3.LUT R27, R27, 0x2, RZ, 0xfc, !PT ;  /* 0x000000021b1b1812 */ /* 0x000fc800078efcff */
[----:B------:R-:W-:Y:S01]  /*20480*/  @P0 LOP3.LUT R27, R27, 0x1, RZ, 0xfc, !PT ;  /* 0x000000011b1b0812 */ /* 0x000fe200078efcff */
[----:B0-----:R-:W-:Y:S06]  /*20490*/  BRA.DIV UR5, `(.L_x_2960) ;  /* 0x0000005605b87947 */ /* 0x001fec000b800000 */
.L_x_3089:
[----:B------:R-:W-:Y:S05]  /*204a0*/  @!P3 BRA `(.L_x_2961) ;  /* 0x000000000004b947 */ /* 0x000fea0003800000 */
[----:B------:R-:W-:Y:S01]  /*204b0*/  BPT.TRAP 0x1 ;  /* 0x000000040000795c */ /* 0x000fe20000300000 */
.L_x_2961:
        /* <DEDUP_REMOVED lines=23> */
.L_x_3090:
[----:B------:R-:W-:Y:S05]  /*20630*/  BSYNC B0 ;  /* 0x0000000000007941 */ /* 0x000fea0003800000 */
.L_x_2962:
        /* <DEDUP_REMOVED lines=32> */
[----:B------:R-:W-:Y:S01]  /*20840*/  @P0 IMAD R8, R5, 0x2, R22 ;  /* 0x0000000205080824 */ /* 0x000fe200078e0216 */
[----:B------:R-:W-:Y:S02]  /*20850*/  ULDC.64 UR4, c[0x0][0x208] ;  /* 0x0000820000047ab9 */ /* 0x000fe40000000a00 */
        /* <DEDUP_REMOVED lines=60> */
.L_x_3104:
[----:B------:R-:W-:Y:S01]  /*20c20*/  ISETP.GE.AND P0, PT, R6, 0x51, PT ;  /* 0x000000510600780c */ /* 0x000fe20003f06270 */
[----:B------:R-:W-:-:S12]  /*20c30*/  ULDC.64 UR4, c[0x0][0x208] ;  /* 0x0000820000047ab9 */ /* 0x000fd80000000a00 */
        /* <DEDUP_REMOVED lines=11> */
.L_x_2965:
[----:B------:R-:W-:Y:S02]  /*20cf0*/  PLOP3.LUT P1, PT, P1, P0, PT, 0xa2, 0x0 ;  /* 0x000000000000781c */ /* 0x000fe40000f21472 */
[----:B------:R-:W-:-:S08]  /*20d00*/  @P0 R2UR P1, UR4, R7 ;  /* 0x00000000070402ca */ /* 0x000fd00000020000 */
[----:B------:R-:W-:-:S05]  /*20d10*/  @P0 PLOP3.LUT P0, PT, P1, PT, PT, 0x80, 0x0 ;  /* 0x000000000000081c */ /* 0x000fca0000f0f070 */
[----:B------:R-:W-:Y:S01]  /*20d20*/  @!P1 SYNCS.ARRIVE.TRANS64.RED.A0T1 RZ, [UR4+0x2a830], RZ ;  /* 0x02a830ffffff99a7 */ /* 0x000fe20008200404 */
[----:B------:R-:W-:Y:S07]  /*20d30*/  @!P1 ARRIVES.LDGSTSBAR.64.TRANSCNT [UR4+0x2a830] ;  /* 0x02a83000ff0099b0 */ /* 0x000fee0008000a84 */
[----:B------:R-:W-:Y:S05]  /*20d40*/  @P0 BRA.U.ANY `(.L_x_2965) ;  /* 0xfffffffd00e80947 */ /* 0x000fea000393ffff */
[----:B------:R-:W-:Y:S01]  /*20d50*/  NOP ;  /* 0x0000000000007918 */ /* 0x000fe20000000000 */
[----:B------:R-:W-:-:S04]  /*20d60*/  MOV R0, UR37 ;  /* 0x0000002500007c02 */ /* 0x000fc80008000f00 */
[----:B------:R-:W-:-:S13]  /*20d70*/  ISETP.NE.AND P2, PT, R0, 0x3, PT ;  /* 0x000000030000780c */ /* 0x000fda0003f45270 */
[----:B------:R-:W-:Y:S05]  /*20d80*/  @!P2 BRA `(.L_x_2966) ;  /* 0x000000000004a947 */ /* 0x000fea0003800000 */
[----:B------:R-:W-:Y:S01]  /*20d90*/  BPT.TRAP 0x1 ;  /* 0x000000040000795c */ /* 0x000fe20000300000 */
.L_x_2966:
        /* <DEDUP_REMOVED lines=8> */
[----:B------:R-:W-:-:S02]  /*20e20*/  SHF.R.S32.HI R0, RZ, 0x1f, R35 ;  /* 0x0000001fff007819 */ /* 0x000fc40000011423 */
[----:B------:R-:W-:Y:S01]  /*20e30*/  ISETP.NE.AND.EX P0, PT, RZ, UR7, PT, P0 ;  /* 0x00000007ff007c0c */ /* 0x000fe2000bf05300 */
[----:B------:R-:W-:Y:S01]  /*20e40*/  VIADD R2, R22, 0xc400 ;  /* 0x0000c40016027836 */ /* 0x000fe20000000000 */
[----:B------:R-:W-:Y:S01]  /*20e50*/  BSSY B6, `(.L_x_2967) ;  /* 0x000001a000067945 */ /* 0x000fe20003800000 */
[----:B------:R-:W-:Y:S01]  /*20e60*/  IMAD R0, R0, UR4, RZ ;  /* 0x0000000400007c24 */ /* 0x000fe2000f8e02ff */
[----:B------:R-:W-:-:S03]  /*20e70*/  SEL R32, R32, RZ, !P0 ;  /* 0x000000ff20207207 */ /* 0x000fc60004000000 */
        /* <DEDUP_REMOVED lines=11> */
[----:B0-----:R-:W-:Y:S01]  /*20f30*/  MOV R4, UR4 ;  /* 0x0000000400047c02 */ /* 0x001fe20008000f00 */
[----:B------:R-:W-:Y:S01]  /*20f40*/  IMAD.U32 R5, RZ, RZ, UR5 ;  /* 0x00000005ff057e24 */ /* 0x000fe2000f8e00ff */
[----:B------:R-:W0:Y:S01]  /*20f50*/  LDC.64 R2, c[0x4][R2] ;  /* 0x0100000002027b82 */ /* 0x000e220000000a00 */
[----:B------:R-:W-:Y:S01]  /*20f60*/  IMAD.U32 R6, RZ, RZ, UR6 ;  /* 0x00000006ff067e24 */ /* 0x000fe2000f8e00ff */
[----:B-1----:R-:W-:Y:S01]  /*20f70*/  MOV R7, UR7 ;  /* 0x0000000700077c02 */ /* 0x002fe20008000f00 */
[----:B------:R-:W-:Y:S01]  /*20f80*/  IMAD.U32 R10, RZ, RZ, UR8 ;  /* 0x00000008ff0a7e24 */ /* 0x000fe2000f8e00ff */
[----:B------:R-:W-:Y:S01]  /*20f90*/  MOV R8, 0x70 ;  /* 0x0000007000087802 */ /* 0x000fe20000000f00 */
[----:B------:R-:W-:-:S02]  /*20fa0*/  IMAD.U32 R11, RZ, RZ, UR9 ;  /* 0x00000009ff0b7e24 */ /* 0x000fc4000f8e00ff */
[----:B------:R-:W-:Y:S02]  /*20fb0*/  IMAD.MOV.U32 R12, RZ, RZ, 0x1 ;  /* 0x00000001ff0c7424 */ /* 0x000fe400078e00ff */
[----:B------:R-:W-:-:S07]  /*20fc0*/  IMAD.MOV.U32 R13, RZ, RZ, RZ ;  /* 0x000000ffff0d7224 */ /* 0x000fce00078e00ff */
[----:B------:R-:W-:-:S07]  /*20fd0*/  LEPC R20, `(.L_x_2968) ;  /* 0x000000001014794e */ /* 0x000fce0000000000 */
[----:B0-----:R-:W-:Y:S05]  /*20fe0*/  CALL.ABS.NOINC R2 ;  /* 0x0000000002007343 */ /* 0x001fea0003c00000 */
.L_x_2968:
[----:B------:R-:W-:Y:S05]  /*20ff0*/  BSYNC B6 ;  /* 0x0000000000067941 */ /* 0x000fea0003800000 */
.L_x_2967:
[----:B------:R-:W2:Y:S01]  /*21000*/  LDL.LU R20, [R1+0x28] ;  /* 0x0000280001147983 */ /* 0x000ea20000300800 */
[----:B------:R-:W-:Y:S01]  /*21010*/  ULDC.64 UR4, c[0x0][0x2d8] ;  /* 0x0000b60000047ab9 */ /* 0x000fe20000000a00 */
[----:B-1----:R-:W1:Y:S02]  /*21020*/  LDC R7, c[0x0][0x448] ;  /* 0x00011200ff077b82 */ /* 0x002e640000000800 */
[----:B0-----:R-:W3:Y:S04]  /*21030*/  LDL.LU.64 R2, [R1+0x18] ;  /* 0x0000180001027983 */ /* 0x001ee80000300a00 */
[----:B------:R0:W5:Y:S01]  /*21040*/  LDL R10, [R1+0x10] ;  /* 0x00001000010a7983 */ /* 0x0001620000100800 */
[----:B-1----:R-:W-:-:S13]  /*21050*/  ISETP.NE.AND P0, PT, R7, 0x1, PT ;  /* 0x000000010700780c */ /* 0x002fda0003f05270 */
[----:B------:R-:W1:Y:S01]  /*21060*/  @P0 LDC R6, c[0x0][0x44c] ;  /* 0x00011300ff060b82 */ /* 0x000e620000000800 */
[----:B------:R-:W4:Y:S02]  /*21070*/  S2R R8, SR_TID.X ;  /* 0x0000000000087919 */ /* 0x000f240000002100 */
[----:B----4-:R-:W-:-:S05]  /*21080*/  IMAD.SHL.U32 R8, R8, 0x8, RZ ;  /* 0x0000000808087824 */ /* 0x010fca00078e00ff */
[----:B------:R-:W-:Y:S02]  /*21090*/  LOP3.LUT R8, R8, 0x38, RZ, 0xc0, !PT ;  /* 0x0000003808087812 */ /* 0x000fe400078ec0ff */
[----:B---3--:R-:W-:-:S03]  /*210a0*/  MOV R3, R35 ;  /* 0x0000002300037202 */ /* 0x008fc60000000f00 */
[----:B------:R-:W-:-:S04]  /*210b0*/  IMAD.WIDE.U32 R2, R18, UR4, R2 ;  /* 0x0000000412027c25 */ /* 0x000fc8000f8e0002 */
[----:B------:R-:W-:Y:S01]  /*210c0*/  IMAD R3, R18, UR5, R3 ;  /* 0x0000000512037c24 */ /* 0x000fe2000f8e0203 */
[----:B------:R-:W-:Y:S02]  /*210d0*/  ULDC.64 UR4, c[0x0][0x2e0] ;  /* 0x0000b80000047ab9 */ /* 0x000fe40000000a00 */
[----:B--2---:R-:W-:Y:S02]  /*210e0*/  IMAD R5, R20, UR4, RZ ;  /* 0x0000000414057c24 */ /* 0x004fe4000f8e02ff */
[----:B------:R-:W2:Y:S01]  /*210f0*/  S2R R20, SR_TID.X ;  /* 0x0000000000147919 */ /* 0x000ea20000002100 */
[----:B------:R-:W-:-:S04]  /*21100*/  IMAD.WIDE.U32 R2, R32, UR4, R2 ;  /* 0x0000000420027c25 */ /* 0x000fc8000f8e0002 */
[----:B------:R-:W-:Y:S01]  /*21110*/  IMAD R0, R32, UR5, R5 ;  /* 0x0000000520007c24 */ /* 0x000fe2000f8e0205 */
[----:B------:R-:W-:-:S03]  /*21120*/  ULDC.64 UR4, c[0x0][0x2d0] ;  /* 0x0000b40000047ab9 */ /* 0x000fc60000000a00 */
[----:B------:R-:W-:Y:S02]  /*21130*/  IMAD.IADD R3, R3, 0x1, R0 ;  /* 0x0000000103037824 */ /* 0x000fe400078e0200 */
[----:B------:R-:W3:Y:S01]  /*21140*/  @P0 LDC R0, c[0x0][0x450] ;  /* 0x00011400ff000b82 */ /* 0x000ee20000000800 */
[----:B--2---:R-:W-:-:S04]  /*21150*/  LOP3.LUT R20, R20, 0x7f, RZ, 0xc0, !PT ;  /* 0x0000007f14147812 */ /* 0x004fc800078ec0ff */
[----:B------:R-:W-:Y:S02]  /*21160*/  SHF.R.U32.HI R21, RZ, 0x3, R20 ;  /* 0x00000003ff157819 */ /* 0x000fe40000011614 */
[----:B------:R-:W2:Y:S02]  /*21170*/  S2R R20, SR_TID.X ;  /* 0x0000000000147919 */ /* 0x000ea40000002100 */
[----:B--2---:R-:W-:-:S05]  /*21180*/  IMAD.SHL.U32 R20, R20, 0x10, RZ ;  /* 0x0000001014147824 */ /* 0x004fca00078e00ff */
[----:B------:R-:W-:-:S04]  /*21190*/  LOP3.LUT R20, R21, 0x70, R20, 0xf8, !PT ;  /* 0x0000007015147812 */ /* 0x000fc800078ef814 */
[----:B------:R-:W-:Y:S01]  /*211a0*/  LEA R5, R17, R20, 0x7 ;  /* 0x0000001411057211 */ /* 0x000fe200078e38ff */
[----:B------:R-:W2:Y:S04]  /*211b0*/  S2R R21, SR_TID.X ;  /* 0x0000000000157919 */ /* 0x000ea80000002100 */
[----:B-1----:R-:W-:-:S04]  /*211c0*/  @P0 IMAD.HI.U32 R6, R5, R6, RZ ;  /* 0x0000000605060227 */ /* 0x002fc800078e00ff */
[----:B------:R-:W-:Y:S01]  /*211d0*/  IMAD.MOV.U32 R4, RZ, RZ, R5 ;  /* 0x000000ffff047224 */ /* 0x000fe200078e0005 */
        /* <DEDUP_REMOVED lines=9> */
[----:B------:R-:W-:-:S03]  /*21270*/  ULDC.64 UR4, c[0x0][0x2c8] ;  /* 0x0000b20000047ab9 */ /* 0x000fc60000000a00 */
[----:B------:R-:W-:Y:S01]  /*21280*/  IADD3 R3, R3, R5, RZ ;  /* 0x0000000503037210 */ /* 0x000fe20007ffe0ff */
[----:B------:R-:W-:Y:S01]  /*21290*/  IMAD R4, R4, UR4, RZ ;  /* 0x0000000404047c24 */ /* 0x000fe2000f8e02ff */
[----:B--2---:R-:W-:Y:S01]  /*212a0*/  SHF.L.U32 R21, R21, 0x3, RZ ;  /* 0x0000000315157819 */ /* 0x004fe200000006ff */
[----:B------:R-:W-:-:S04]  /*212b0*/  IMAD.WIDE.U32 R2, R0, UR4, R2 ;  /* 0x0000000400027c25 */ /* 0x000fc8000f8e0002 */
[----:B------:R-:W-:Y:S01]  /*212c0*/  IMAD R5, R0, UR5, R4 ;  /* 0x0000000500057c24 */ /* 0x000fe2000f8e0204 */
[----:B------:R-:W-:Y:S01]  /*212d0*/  ULDC.64 UR4, c[0x0][0x280] ;  /* 0x0000a00000047ab9 */ /* 0x000fe20000000a00 */
[----:B------:R-:W-:Y:S02]  /*212e0*/  LOP3.LUT R21, R21, 0x38, RZ, 0xc0, !PT ;  /* 0x0000003815157812 */ /* 0x000fe400078ec0ff */
[----:B------:R-:W-:Y:S01]  /*212f0*/  IMAD.IADD R4, R3, 0x1, R5 ;  /* 0x0000000103047824 */ /* 0x000fe200078e0205 */
[C---:B------:R-:W-:Y:S01]  /*21300*/  LEA R0, P0, R2.reuse, UR4, 0x1 ;  /* 0x0000000402007c11 */ /* 0x040fe2000f8008ff */
[----:B------:R-:W-:Y:S01]  /*21310*/  ULDC UR4, c[0x0][0x2b8] ;  /* 0x0000ae0000047ab9 */ /* 0x000fe20000000800 */
[C---:B------:R-:W-:Y:S02]  /*21320*/  LOP3.LUT R9, R21.reuse, 0x40, RZ, 0xfc, !PT ;  /* 0x0000004015097812 */ /* 0x040fe400078efcff */
[----:B------:R-:W-:Y:S02]  /*21330*/  LOP3.LUT R11, R21, 0x80, RZ, 0xfc, !PT ;  /* 0x00000080150b7812 */ /* 0x000fe400078efcff */
[----:B------:R-:W-:Y:S01]  /*21340*/  LEA.HI.X R4, R2, UR5, R4, 0x1, P0 ;  /* 0x0000000502047c11 */ /* 0x000fe200080f0c04 */
[----:B------:R-:W-:Y:S01]  /*21350*/  UMOV UR5, 0xffffffff ;  /* 0xffffffff00057882 */ /* 0x000fe20000000000 */
[----:B-1----:R-:W-:-:S02]  /*21360*/  LOP3.LUT R20, R20, 0x7f, RZ, 0xc0, !PT ;  /* 0x0000007f14147812 */ /* 0x002fc400078ec0ff */
[----:B------:R-:W-:Y:S02]  /*21370*/  ISETP.GE.AND P3, PT, R8, UR4, PT ;  /* 0x0000000408007c0c */ /* 0x000fe4000bf66270 */
[----:B------:R-:W-:Y:S02]  /*21380*/  ISETP.GE.AND P0, PT, R9, UR4, PT ;  /* 0x0000000409007c0c */ /* 0x000fe4000bf06270 */
[----:B------:R-:W-:Y:S02]  /*21390*/  ISETP.GE.AND P1, PT, R11, UR4, PT ;  /* 0x000000040b007c0c */ /* 0x000fe4000bf26270 */
[----:B------:R-:W-:Y:S01]  /*213a0*/  SHF.R.U32.HI R9, RZ, 0x3, R20 ;  /* 0x00000003ff097819 */ /* 0x000fe20000011614 */
[----:B0-----:R-:W-:Y:S10]  /*213b0*/  BRA.DIV UR5, `(.L_x_2969) ;  /* 0x0000005205747947 */ /* 0x001ff4000b800000 */
[----:B------:R-:W0:Y:S01]  /*213c0*/  SHFL.IDX PT, R3, R0, RZ, 0x181f ;  /* 0x00181fff00037589 */ /* 0x000e2200000e0000 */
[----:B-----5:R-:W-:Y:S01]  /*213d0*/  IMAD R5, R10, R7, RZ ;  /* 0x000000070a057224 */ /* 0x020fe200078e02ff */
[----:B------:R-:W-:Y:S01]  /*213e0*/  ULDC.64 UR4, c[0x0][0x208] ;  /* 0x0000820000047ab9 */ /* 0x000fe20000000a00 */
[----:B------:R-:W-:Y:S01]  /*213f0*/  IMAD R17, R17, 0x80, R9 ;  /* 0x0000008011117824 */ /* 0x000fe200078e0209 */
[----:B------:R-:W1:Y:S04]  /*21400*/  SHFL.IDX PT, R2, R4, RZ, 0x181f ;  /* 0x00181fff04027589 */ /* 0x000e6800000e0000 */
[----:B------:R-:W-:Y:S01]  /*21410*/  ISETP.GE.AND P2, PT, R17, R5, PT ;  /* 0x000000051100720c */ /* 0x000fe20003f46270 */
[----:B------:R-:W-:-:S12]  /*21420*/  SHFL.IDX PT, R14, R0, 0x7, 0x181f ;  /* 0x00f81f00000e7f89 */ /* 0x000fd800000e0000 */
[----:B0-----:R-:W-:-:S05]  /*21430*/  @!P2 LEA R6, P4, R8, R3, 0x1 ;  /* 0x000000030806a211 */ /* 0x001fca00078808ff */
[----:B-1----:R-:W-:Y:S01]  /*21440*/  @!P2 IMAD.X R3, RZ, RZ, R2, P4 ;  /* 0x000000ffff03a224 */ /* 0x002fe200020e0602 */
[----:B------:R-:W-:Y:S01]  /*21450*/  @!P2 MOV R2, R6 ;  /* 0x000000060002a202 */ /* 0x000fe20000000f00 */
[----:B------:R-:W-:-:S04]  /*21460*/  VIADD R6, R17, 0x10 ;  /* 0x0000001011067836 */ /* 0x000fc80000000000 */
        /* <DEDUP_REMOVED lines=64> */
[----:B------:R-:W-:-:S03]  /*21870*/  @!P2 IMAD.MOV.U32 R2, RZ, RZ, R6 ;  /* 0x000000ffff02a224 */ /* 0x000fc600078e0006 */
[----:B------:R-:W-:-:S05]  /*21880*/  @!P2 MOV R3, R7 ;  /* 0x000000070003a202 */ /* 0x000fca0000000f00 */
[----:B------:R0:W-:Y:S04]  /*21890*/  @!P2 LDGSTS.E.BYPASS.LTC128B.128 [R36+0xf400], desc[UR4][R2.64], !P3 ;  /* 0x0f4000000224afae */ /* 0x0001e8000d901d44 */
[----:B------:R0:W-:Y:S04]  /*218a0*/  @!P2 LDGSTS.E.BYPASS.LTC128B.128 [R36+0x13400], desc[UR4][R2.64+0x80], !P0 ;  /* 0x134000800224afae */ /* 0x0001e8000c101d44 */
[----:B--2---:R0:W-:Y:S02]  /*218b0*/  @!P2 LDGSTS.E.BYPASS.LTC128B.128 [R36+0x17400], desc[UR4][R2.64+0x100], !P1 ;  /* 0x174001000224afae */ /* 0x0041e4000c901d44 */
.L_x_3121:
[----:B------:R-:W-:Y:S01]  /*218c0*/  VIADD R0, R17, 0x70 ;  /* 0x0000007011007836 */ /* 0x000fe20000000000 */
[----:B------:R-:W-:Y:S04]  /*218d0*/  BSSY B0, `(.L_x_2970) ;  /* 0x000000c000007945 */ /* 0x000fe80003800000 */
[----:B------:R-:W-:-:S13]  /*218e0*/  ISETP.GE.AND P2, PT, R0, R5, PT ;  /* 0x000000050000720c */ /* 0x000fda0003f46270 */
[----:B------:R-:W-:Y:S05]  /*218f0*/  @P2 BRA `(.L_x_2971) ;  /* 0x0000000000242947 */ /* 0x000fea0003800000 */
[----:B0-----:R-:W-:Y:S01]  /*21900*/  LEA R2, P2, R8, R14, 0x1 ;  /* 0x0000000e08027211 */ /* 0x001fe200078408ff */
[----:B------:R-:W-:-:S04]  /*21910*/  ULDC.64 UR4, c[0x0][0x208] ;  /* 0x0000820000047ab9 */ /* 0x000fc80000000a00 */
[----:B------:R-:W-:-:S05]  /*21920*/  IMAD.X R3, RZ, RZ, R4, P2 ;  /* 0x000000ffff037224 */ /* 0x000fca00010e0604 */
[----:B------:R-:W-:Y:S01]  /*21930*/  @!PT LDS RZ, [RZ] ;  /* 0x00000000fffff984 */ /* 0x000fe20000000800 */
[----:B------:R-:W-:Y:S01]  /*21940*/  @!PT LDS RZ, [RZ] ;  /* 0x00000000fffff984 */ /* 0x000fe20000000800 */
[----:B------:R-:W-:Y:S01]  /*21950*/  @!PT LDS RZ, [RZ] ;  /* 0x00000000fffff984 */ /* 0x000fe20000000800 */
[----:B------:R1:W-:Y:S04]  /*21960*/  LDGSTS.E.BYPASS.LTC128B.128 [R36+0xfc00], desc[UR4][R2.64], !P3 ;  /* 0x0fc0000002247fae */ /* 0x0003e8000d901d44 */
[----:B------:R1:W-:Y:S04]  /*21970*/  LDGSTS.E.BYPASS.LTC128B.128 [R36+0x13c00], desc[UR4][R2.64+0x80], !P0 ;  /* 0x13c0008002247fae */ /* 0x0003e8000c101d44 */
[----:B------:R1:W-:Y:S02]  /*21980*/  LDGSTS.E.BYPASS.LTC128B.128 [R36+0x17c00], desc[UR4][R2.64+0x100], !P1 ;  /* 0x17c0010002247fae */ /* 0x0003e4000c901d44 */
.L_x_2971:
[----:B------:R-:W-:Y:S05]  /*21990*/  BSYNC B0 ;  /* 0x0000000000007941 */ /* 0x000fea0003800000 */
.L_x_2970:
[----:B------:R-:W-:Y:S01]  /*219a0*/  NOP ;  /* 0x0000000000007918 */ /* 0x000fe20000000000 */
[----:B------:R-:W-:-:S13]  /*219b0*/  PLOP3.LUT P0, PT, PT, PT, PT, 0x80, 0x0 ;  /* 0x000000000000781c */ /* 0x000fda0003f0f070 */
.L_x_2972:
[----:B------:R-:W-:Y:S02]  /*219c0*/  PLOP3.LUT P1, PT, P1, P0, PT, 0xa2, 0x0 ;  /* 0x000000000000781c */ /* 0x000fe40000f21472 */
[----:B------:R-:W-:-:S08]  /*219d0*/  @P0 R2UR P1, UR4, R22 ;  /* 0x00000000160402ca */ /* 0x000fd00000020000 */
[----:B------:R-:W-:-:S05]  /*219e0*/  @P0 PLOP3.LUT P0, PT, P1, PT, PT, 0x80, 0x0 ;  /* 0x000000000000081c */ /* 0x000fca0000f0f070 */
[----:B------:R-:W-:Y:S01]  /*219f0*/  @!P1 SYNCS.ARRIVE.TRANS64.RED.A0T1 RZ, [UR4+0x2a800], RZ ;  /* 0x02a800ffffff99a7 */ /* 0x000fe20008200404 */
[----:B------:R-:W-:Y:S07]  /*21a00*/  @!P1 ARRIVES.LDGSTSBAR.64.TRANSCNT [UR4+0x2a800] ;  /* 0x02a80000ff0099b0 */ /* 0x000fee0008000a84 */
[----:B------:R-:W-:Y:S05]  /*21a10*/  @P0 BRA.U.ANY `(.L_x_2972) ;  /* 0xfffffffd00e80947 */ /* 0x000fea000393ffff */
[----:B01----:R-:W2:Y:S02]  /*21a20*/  LDL.LU R2, [R1+0x24] ;  /* 0x0000240001027983 */ /* 0x003ea40000300800 */
[----:B--2---:R-:W-:-:S04]  /*21a30*/  IADD3 R2, R2, 0x1, RZ ;  /* 0x0000000102027810 */ /* 0x004fc80007ffe0ff */
[----:B------:R-:W-:Y:S01]  /*21a40*/  LEA.HI R0, R2, R2, RZ, 0x1 ;  /* 0x0000000202007211 */ /* 0x000fe200078f08ff */
[----:B------:R0:W-:Y:S03]  /*21a50*/  STL [R1+0x24], R2 ;  /* 0x0000240201007387 */ /* 0x0001e60000100800 */
[----:B------:R-:W-:-:S05]  /*21a60*/  LOP3.LUT R0, R0, 0xfffffffe, RZ, 0xc0, !PT ;  /* 0xfffffffe00007812 */ /* 0x000fca00078ec0ff */
[----:B------:R-:W-:-:S05]  /*21a70*/  IMAD.IADD R0, R2, 0x1, -R0 ;  /* 0x0000000102007824 */ /* 0x000fca00078e0a00 */
        /* <DEDUP_REMOVED lines=8> */
.L_x_3122:
[----:B------:R-:W-:Y:S05]  /*21b00*/  BSYNC B0 ;  /* 0x0000000000007941 */ /* 0x000fea0003800000 */
.L_x_2973:
[----:B------:R-:W2:Y:S01]  /*21b10*/  LDL R2, [R1] ;  /* 0x0000000001027983 */ /* 0x000ea20000100800 */
[----:B------:R-:W-:Y:S01]  /*21b20*/  BSSY B0, `(.L_x_2975) ;  /* 0x0000100000007945 */ /* 0x000fe20003800000 */
[----:B--2---:R-:W-:-:S13]  /*21b30*/  ISETP.GE.AND P0, PT, R0, R2, PT ;  /* 0x000000020000720c */ /* 0x004fda0003f06270 */
[----:B------:R-:W-:Y:S05]  /*21b40*/  @!P0 BRA `(.L_x_2976) ;  /* 0x0000000c00f48947 */ /* 0x000fea0003800000 */
[----:B------:R-:W-:Y:S01]  /*21b50*/  MOV R10, R28 ;  /* 0x0000001c000a7202 */ /* 0x000fe20000000f00 */
[----:B------:R-:W-:Y:S02]  /*21b60*/  IMAD.MOV.U32 R17, RZ, RZ, R29 ;  /* 0x000000ffff117224 */ /* 0x000fe400078e001d */
[----:B------:R-:W-:-:S07]  /*21b70*/  IMAD.MOV.U32 R32, RZ, RZ, R26 ;  /* 0x000000ffff207224 */ /* 0x000fce00078e001a */
.L_x_2989:
[----:B------:R-:W2:Y:S01]  /*21b80*/  LDL R2, [R1+0x4] ;  /* 0x0000040001027983 */ /* 0x000ea20000100800 */
[----:B------:R-:W1:Y:S03]  /*21b90*/  LDC R8, c[0x0][0x430] ;  /* 0x00010c00ff087b82 */ /* 0x000e660000000800 */
[----:B------:R-:W3:Y:S01]  /*21ba0*/  LDL R6, [R1+0x8] ;  /* 0x0000080001067983 */ /* 0x000ee20000100800 */
[----:B0-----:R-:W0:Y:S01]  /*21bb0*/  S2R R3, SR_TID.X ;  /* 0x0000000000037919 */ /* 0x001e220000002100 */
[----:B------:R-:W4:Y:S01]  /*21bc0*/  S2R R7, SR_TID.X ;  /* 0x0000000000077919 */ /* 0x000f220000002100 */
[----:B-1----:R-:W-:-:S13]  /*21bd0*/  ISETP.NE.AND P0, PT, R8, 0x1, PT ;  /* 0x000000010800780c */ /* 0x002fda0003f05270 */
[----:B------:R-:W1:Y:S01]  /*21be0*/  @P0 LDC R4, c[0x0][0x434] ;  /* 0x00010d00ff040b82 */ /* 0x000e620000000800 */
[----:B0-----:R-:W-:-:S04]  /*21bf0*/  LOP3.LUT R3, R3, 0x7f, RZ, 0xc0, !PT ;  /* 0x0000007f03037812 */ /* 0x001fc800078ec0ff */
[----:B------:R-:W-:Y:S02]  /*21c00*/  SHF.R.U32.HI R3, RZ, 0x3, R3 ;  /* 0x00000003ff037819 */ /* 0x000fe40000011603 */
[----:B----4-:R-:W-:-:S04]  /*21c10*/  SHF.L.U32 R7, R7, 0x4, RZ ;  /* 0x0000000407077819 */ /* 0x010fc800000006ff */
[----:B------:R-:W-:Y:S02]  /*21c20*/  LOP3.LUT R7, R3, 0x70, R7, 0xf8, !PT ;  /* 0x0000007003077812 */ /* 0x000fe400078ef807 */
[----:B------:R-:W0:Y:S02]  /*21c30*/  @P0 LDC R3, c[0x0][0x438] ;  /* 0x00010e00ff030b82 */ /* 0x000e240000000800 */
[----:B------:R-:W-:Y:S01]  /*21c40*/  ISETP.GT.U32.AND P1, PT, R7, 0x5f, PT ;  /* 0x0000005f0700780c */ /* 0x000fe20003f24070 */
[----:B------:R-:W-:Y:S01]  /*21c50*/  ULDC.64 UR4, c[0x0][0x208] ;  /* 0x0000820000047ab9 */ /* 0x000fe20000000a00 */
[----:B------:R-:W-:Y:S01]  /*21c60*/  IADD3 R28, R10, 0x1, RZ ;  /* 0x000000010a1c7810 */ /* 0x000fe20007ffe0ff */
[----:B------:R-:W-:Y:S02]  /*21c70*/  IMAD.MOV.U32 R26, RZ, RZ, R0 ;  /* 0x000000ffff1a7224 */ /* 0x000fe400078e0000 */
[----:B--2---:R-:W-:-:S04]  /*21c80*/  IMAD R5, R0, 0x60, R2 ;  /* 0x0000006000057824 */ /* 0x004fc800078e0202 */
[----:B------:R-:W-:-:S04]  /*21c90*/  IMAD.IADD R5, R7, 0x1, R5 ;  /* 0x0000000107057824 */ /* 0x000fc800078e0205 */
[----:B-1----:R-:W-:-:S04]  /*21ca0*/  @P0 IMAD.HI.U32 R4, R5, R4, RZ ;  /* 0x0000000405040227 */ /* 0x002fc800078e00ff */
[----:B------:R-:W-:Y:S01]  /*21cb0*/  IMAD.MOV.U32 R2, RZ, RZ, R5 ;  /* 0x000000ffff027224 */ /* 0x000fe200078e0005 */
[----:B0-----:R-:W-:-:S04]  /*21cc0*/  @P0 SHF.R.U32.HI R2, RZ, R3, R4 ;  /* 0x00000003ff020219 */ /* 0x001fc80000011604 */
[----:B------:R-:W-:-:S05]  /*21cd0*/  IADD3 R3, -R2, RZ, RZ ;  /* 0x000000ff02037210 */ /* 0x000fca0007ffe1ff */
        /* <DEDUP_REMOVED lines=8> */
[----:B------:R-:W-:Y:S02]  /*21d60*/  IMAD.MOV.U32 R7, RZ, RZ, RZ ;  /* 0x000000ffff077224 */ /* 0x000fe400078e00ff */
[----:B------:R-:W-:Y:S01]  /*21d70*/  IMAD.U32 R6, RZ, RZ, UR37 ;  /* 0x00000025ff067e24 */ /* 0x000fe2000f8e00ff */
[----:B0-----:R-:W-:-:S04]  /*21d80*/  @!P1 LEA R4, P0, R2, R4, 0x2 ;  /* 0x0000000402049211 */ /* 0x001fc800078010ff */
[----:B------:R-:W-:-:S05]  /*21d90*/  @!P1 LEA.HI.X R5, R2, R5, R3, 0x2, P0 ;  /* 0x0000000502059211 */ /* 0x000fca00000f1403 */
[----:B------:R0:W5:Y:S01]  /*21da0*/  @!P1 LDG.E R7, desc[UR4][R4.64] ;  /* 0x0000000404079981 */ /* 0x000162000c1e1900 */
[----:B------:R-:W-:Y:S02]  /*21db0*/  ISETP.NE.AND P1, PT, R6, 0x3, PT ;  /* 0x000000030600780c */ /* 0x000fe40003f25270 */
[C---:B------:R-:W-:Y:S01]  /*21dc0*/  ISETP.NE.AND P0, PT, R28.reuse, 0x2, PT ;  /* 0x000000021c00780c */ /* 0x040fe20003f05270 */
[----:B------:R-:W-:Y:S05]  /*21dd0*/  YIELD ;  /* 0x0000000000007946 */ /* 0x000fea0003800000 */
[----:B------:R-:W-:Y:S02]  /*21de0*/  SEL R2, RZ, 0x1, P0 ;  /* 0x00000001ff027807 */ /* 0x000fe40000000000 */
[----:B------:R-:W-:-:S02]  /*21df0*/  SEL R28, R28, RZ, P0 ;  /* 0x000000ff1c1c7207 */ /* 0x000fc40000000000 */
[----:B------:R-:W-:Y:S01]  /*21e00*/  LOP3.LUT R29, R17, R2, RZ, 0x3c, !PT ;  /* 0x00000002111d7212 */ /* 0x000fe200078e3cff */
[----:B0-----:R-:W-:Y:S06]  /*21e10*/  @!P1 BRA `(.L_x_2977) ;  /* 0x0000000000049947 */ /* 0x001fec0003800000 */
[----:B------:R-:W-:Y:S01]  /*21e20*/  BPT.TRAP 0x1 ;  /* 0x000000040000795c */ /* 0x000fe20000300000 */
.L_x_2977:
[----:B------:R-:W-:Y:S01]  /*21e30*/  LEA R6, R28, R22, 0x3 ;  /* 0x000000161c067211 */ /* 0x000fe200078e18ff */
[----:B------:R-:W-:Y:S01]  /*21e40*/  BSSY B1, `(.L_x_2978) ;  /* 0x0000004000017945 */ /* 0x000fe20003800000 */
[----:B------:R-:W-:-:S04]  /*21e50*/  SHF.L.U32 R3, R29, 0x1f, RZ ;  /* 0x0000001f1d037819 */ /* 0x000fc800000006ff */
[----:B------:R-:W0:Y:S02]  /*21e60*/  SYNCS.PHASECHK.TRANS64.TRYWAIT P0, [R6+URZ+0x2a840], R3 ;  /* 0x02a84003060075a7 */ /* 0x000e24000800017f */
[----:B0-----:R-:W-:Y:S05]  /*21e70*/  @!P0 BRA `(.L_x_2979) ;  /* 0x0000005000ac8947 */ /* 0x001fea0003800000 */
.L_x_3123:
[----:B------:R-:W-:Y:S05]  /*21e80*/  BSYNC B1 ;  /* 0x0000000000017941 */ /* 0x000fea0003800000 */
.L_x_2978:
[----:B------:R-:W-:Y:S01]  /*21e90*/  SHF.R.S32.HI R20, RZ, 0x1f, R8 ;  /* 0x0000001fff147819 */ /* 0x000fe20000011408 */
[----:B------:R-:W-:Y:S01]  /*21ea0*/  ULDC.64 UR4, c[0x0][0x300] ;  /* 0x0000c00000047ab9 */ /* 0x000fe20000000a00 */
[----:B-----5:R-:W-:Y:S01]  /*21eb0*/  SHF.R.S32.HI R21, RZ, 0x1f, R7 ;  /* 0x0000001fff157819 */ /* 0x020fe20000011407 */
[----:B0-----:R-:W-:Y:S01]  /*21ec0*/  IMAD.WIDE.U32 R2, R8, UR4, RZ ;  /* 0x0000000408027c25 */ /* 0x001fe2000f8e00ff */
[----:B------:R-:W-:Y:S01]  /*21ed0*/  ULDC.64 UR6, c[0x0][0x2e8] ;  /* 0x0000ba0000067ab9 */ /* 0x000fe20000000a00 */
[C---:B------:R-:W-:Y:S02]  /*21ee0*/  LOP3.LUT P3, RZ, R27.reuse, 0x4, RZ, 0xc0, !PT ;  /* 0x000000041bff7812 */ /* 0x040fe4000786c0ff */
        /* <DEDUP_REMOVED lines=19> */
[----:B------:R-:W-:Y:S01]  /*22020*/  LEA R4, R4, R22, 0x1 ;  /* 0x0000001604047211 */ /* 0x000fe200078e08ff */
[----:B------:R-:W-:Y:S01]  /*22030*/  ULDC.64 UR4, c[0x0][0x208] ;  /* 0x0000820000047ab9 */ /* 0x000fe20000000a00 */
[----:B------:R-:W1:Y:S04]  /*22040*/  SHFL.IDX PT, R2, R9, RZ, 0x181f ;  /* 0x00181fff09027589 */ /* 0x000e6800000e0000 */
[----:B------:R-:W2:Y:S04]  /*22050*/  SHFL.IDX PT, R3, R5, RZ, 0x181f ;  /* 0x00181fff05037589 */ /* 0x000ea800000e0000 */
[----:B------:R-:W-:Y:S01]  /*22060*/  SHFL.IDX PT, R35, R5, 0x2, 0x181f ;  /* 0x00581f0005237f89 */ /* 0x000fe200000e0000 */
[----:B0-----:R-:W-:-:S04]  /*22070*/  SHF.L.U32 R11, R11, 0x3, RZ ;  /* 0x000000030b0b7819 */ /* 0x001fc800000006ff */
[----:B------:R-:W-:-:S05]  /*22080*/  LOP3.LUT R11, R11, 0x38, RZ, 0xc0, !PT ;  /* 0x000000380b0b7812 */ /* 0x000fca00078ec0ff */
[----:B------:R-:W-:-:S05]  /*22090*/  IMAD.SHL.U32 R0, R11, 0x2, RZ ;  /* 0x000000020b007824 */ /* 0x000fca00078e00ff */
[----:B-1----:R-:W-:-:S05]  /*220a0*/  IADD3 R2, P0, R2, R0, RZ ;  /* 0x0000000002027210 */ /* 0x002fca0007f1e0ff */
[----:B--2---:R-:W-:-:S05]  /*220b0*/  IMAD.X R3, RZ, RZ, R3, P0 ;  /* 0x000000ffff037224 */ /* 0x004fca00000e0603 */
        /* <DEDUP_REMOVED lines=32> */
.L_x_3137:
[----:B--2---:R-:W-:Y:S01]  /*222c0*/  IADD3 R2, P0, R2, R0, RZ ;  /* 0x0000000002027210 */ /* 0x004fe20007f1e0ff */
[----:B------:R-:W-:-:S04]  /*222d0*/  ULDC.64 UR4, c[0x0][0x208] ;  /* 0x0000820000047ab9 */ /* 0x000fc80000000a00 */
        /* <DEDUP_REMOVED lines=9> */
.L_x_2981:
[----:B------:R-:W-:Y:S02]  /*22370*/  PLOP3.LUT P1, PT, P1, P0, PT, 0xa2, 0x0 ;  /* 0x000000000000781c */ /* 0x000fe40000f21472 */
[----:B------:R-:W-:-:S08]  /*22380*/  @P0 R2UR P1, UR4, R6 ;  /* 0x00000000060402ca */ /* 0x000fd00000020000 */
[----:B------:R-:W-:-:S05]  /*22390*/  @P0 PLOP3.LUT P0, PT, P1, PT, PT, 0x80, 0x0 ;  /* 0x000000000000081c */ /* 0x000fca0000f0f070 */
[----:B------:R-:W-:Y:S01]  /*223a0*/  @!P1 SYNCS.ARRIVE.TRANS64.RED.A0T1 RZ, [UR4+0x2a830], RZ ;  /* 0x02a830ffffff99a7 */ /* 0x000fe20008200404 */
[----:B------:R-:W-:Y:S07]  /*223b0*/  @!P1 ARRIVES.LDGSTSBAR.64.TRANSCNT [UR4+0x2a830] ;  /* 0x02a83000ff0099b0 */ /* 0x000fee0008000a84 */
[----:B------:R-:W-:Y:S05]  /*223c0*/  @P0 BRA.U.ANY `(.L_x_2981) ;  /* 0xfffffffd00e80947 */ /* 0x000fea000393ffff */
[----:B------:R-:W-:Y:S01]  /*223d0*/  NOP ;  /* 0x0000000000007918 */ /* 0x000fe20000000000 */
[----:B-1----:R-:W-:-:S04]  /*223e0*/  MOV R2, UR37 ;  /* 0x0000002500027c02 */ /* 0x002fc80008000f00 */
[----:B------:R-:W-:-:S13]  /*223f0*/  ISETP.NE.AND P2, PT, R2, 0x3, PT ;  /* 0x000000030200780c */ /* 0x000fda0003f45270 */
[----:B------:R-:W-:Y:S05]  /*22400*/  @!P2 BRA `(.L_x_2982) ;  /* 0x000000000004a947 */ /* 0x000fea0003800000 */
[----:B------:R-:W-:Y:S01]  /*22410*/  BPT.TRAP 0x1 ;  /* 0x000000040000795c */ /* 0x000fe20000300000 */
.L_x_2982:
[----:B------:R1:W-:Y:S01]  /*22420*/  SYNCS.ARRIVE.TRANS64.A1T0 RZ, [R6+URZ+0x2a830], RZ ;  /* 0x02a830ff06ff79a7 */ /* 0x0003e2000810003f */
[----:B------:R-:W-:Y:S05]  /*22430*/  @!P2 BRA `(.L_x_2983) ;  /* 0x000000000004a947 */ /* 0x000fea0003800000 */
[----:B------:R-:W-:Y:S01]  /*22440*/  BPT.TRAP 0x1 ;  /* 0x000000040000795c */ /* 0x000fe20000300000 */
.L_x_2983:
[----:B------:R-:W-:Y:S01]  /*22450*/  SHF.L.U32 R2, R17, 0x1f, RZ ;  /* 0x0000001f11027819 */ /* 0x000fe200000006ff */
[----:B------:R-:W-:Y:S01]  /*22460*/  IMAD R4, R10, 0x8, R22 ;  /* 0x000000080a047824 */ /* 0x000fe200078e0216 */
[----:B------:R-:W-:Y:S03]  /*22470*/  BSSY B1, `(.L_x_2984) ;  /* 0x0000003000017945 */ /* 0x000fe60003800000 */
[----:B------:R-:W2:Y:S02]  /*22480*/  SYNCS.PHASECHK.TRANS64.TRYWAIT P0, [R4+URZ+0x2a860], R2 ;  /* 0x02a86002040075a7 */ /* 0x000ea4000800017f */
[----:B--2---:R-:W-:Y:S05]  /*22490*/  @!P0 BRA `(.L_x_2985) ;  /* 0x0000005400288947 */ /* 0x004fea0003800000 */
.L_x_3138:
[----:B------:R-:W-:Y:S05]  /*224a0*/  BSYNC B1 ;  /* 0x0000000000017941 */ /* 0x000fea0003800000 */
.L_x_2984:
[----:B------:R-:W3:Y:S01]  /*224b0*/  S2R R3, SR_TID.X ;  /* 0x0000000000037919 */ /* 0x000ee20000002100 */
[----:B------:R-:W-:Y:S01]  /*224c0*/  UMOV UR4, 0xffffffff ;  /* 0xffffffff00047882 */ /* 0x000fe20000000000 */
[----:B-1----:R-:W-:Y:S01]  /*224d0*/  IMAD R6, R32, -0x60, R37 ;  /* 0xffffffa020067824 */ /* 0x002fe200078e0225 */
[----:B------:R-:W-:Y:S01]  /*224e0*/  LOP3.LUT P0, RZ, R30, 0x2, RZ, 0xc0, !PT ;  /* 0x000000021eff7812 */ /* 0x000fe2000780c0ff */
[----:B0-----:R-:W-:Y:S01]  /*224f0*/  IMAD R5, R10, 0x3000, R34 ;  /* 0x000030000a057824 */ /* 0x001fe200078e0222 */
[----:B---3--:R-:W-:-:S04]  /*22500*/  LOP3.LUT R3, R3, 0x7f, RZ, 0xc0, !PT ;  /* 0x0000007f03037812 */ /* 0x008fc800078ec0ff */
[----:B------:R-:W-:-:S05]  /*22510*/  SHF.R.U32.HI R3, RZ, 0x3, R3 ;  /* 0x00000003ff037819 */ /* 0x000fca0000011603 */
[----:B------:R-:W-:Y:S01]  /*22520*/  IMAD.IADD R6, R6, 0x1, -R3 ;  /* 0x0000000106067824 */ /* 0x000fe200078e0a03 */
[----:B------:R-:W-:Y:S06]  /*22530*/  BRA.DIV UR4, `(.L_x_2986) ;  /* 0x0000005604147947 */ /* 0x000fec000b800000 */
[----:B--2---:R-:W0:Y:S01]  /*22540*/  SHFL.IDX PT, R2, R23, RZ, 0x181f ;  /* 0x00181fff17027589 */ /* 0x004e2200000e0000 */
[----:B------:R-:W-:Y:S01]  /*22550*/  IMAD R5, R5, 0x2, R22 ;  /* 0x0000000205057824 */ /* 0x000fe200078e0216 */
[----:B------:R-:W-:Y:S02]  /*22560*/  ULDC.64 UR4, c[0x0][0x208] ;  /* 0x0000820000047ab9 */ /* 0x000fe40000000a00 */
        /* <DEDUP_REMOVED lines=43> */
.L_x_3152:
[C---:B------:R-:W-:Y:S01]  /*22820*/  ISETP.LT.OR P1, PT, R6.reuse, 0x51, !P1 ;  /* 0x000000510600780c */ /* 0x040fe20004f21670 */
[----:B------:R-:W-:Y:S01]  /*22830*/  ULDC.64 UR4, c[0x0][0x208] ;  /* 0x0000820000047ab9 */ /* 0x000fe20000000a00 */
[----:B------:R-:W-:Y:S02]  /*22840*/  ISETP.LT.OR P0, PT, R6, 0x51, !P0 ;  /* 0x000000510600780c */ /* 0x000fe40004701670 */
[----:B-1----:R-:W-:-:S04]  /*22850*/  IADD3 R2, P2, R2, R0, RZ ;  /* 0x0000000002027210 */ /* 0x002fc80007f5e0ff */
[----:B------:R-:W-:-:S05]  /*22860*/  IADD3.X R3, RZ, R24, RZ, P2, !PT ;  /* 0x00000018ff037210 */ /* 0x000fca00017fe4ff */
[----:B------:R-:W-:Y:S01]  /*22870*/  @!PT LDS RZ, [RZ] ;  /* 0x00000000fffff984 */ /* 0x000fe20000000800 */
[----:B------:R-:W-:Y:S01]  /*22880*/  @!PT LDS RZ, [RZ] ;  /* 0x00000000fffff984 */ /* 0x000fe20000000800 */
[----:B------:R-:W-:Y:S01]  /*22890*/  @!PT LDS RZ, [RZ] ;  /* 0x00000000fffff984 */ /* 0x000fe20000000800 */
[----:B------:R-:W-:Y:S04]  /*228a0*/  LDGSTS.E.BYPASS.LTC128B.128 [R5+0x2c00], desc[UR4][R2.64], !P1 ;  /* 0x02c0000002057fae */ /* 0x000fe8000c901d44 */
[----:B------:R1:W-:Y:S01]  /*228b0*/  LDGSTS.E.BYPASS.LTC128B.128 [R5+0x5c00], desc[UR4][R2.64+0x80], !P0 ;  /* 0x05c0008002057fae */ /* 0x0003e2000c101d44 */
[----:B------:R-:W-:Y:S01]  /*228c0*/  ULDC.64 UR4, c[0x0][0x328] ;  /* 0x0000ca0000047ab9 */ /* 0x000fe20000000a00 */
[----:B------:R-:W-:Y:S01]  /*228d0*/  PLOP3.LUT P0, PT, PT, PT, PT, 0x80, 0x0 ;  /* 0x000000000000781c */ /* 0x000fe20003f0f070 */
[----:B------:R-:W-:Y:S01]  /*228e0*/  IMAD R9, R20, UR4, RZ ;  /* 0x0000000414097c24 */ /* 0x000fe2000f8e02ff */
[----:B------:R-:W-:-:S03]  /*228f0*/  NOP ;  /* 0x0000000000007918 */ /* 0x000fc60000000000 */
[C---:B------:R-:W-:Y:S02]  /*22900*/  IMAD R9, R8.reuse, UR5, R9 ;  /* 0x0000000508097c24 */ /* 0x040fe4000f8e0209 */
[----:B-1----:R-:W-:Y:S01]  /*22910*/  IMAD.WIDE.U32 R2, R8, UR4, RZ ;  /* 0x0000000408027c25 */ /* 0x002fe2000f8e00ff */
[----:B------:R-:W-:-:S03]  /*22920*/  ULDC.64 UR4, c[0x0][0x338] ;  /* 0x0000ce0000047ab9 */ /* 0x000fc60000000a00 */
[----:B------:R-:W-:Y:S02]  /*22930*/  IMAD.IADD R3, R3, 0x1, R9 ;  /* 0x0000000103037824 */ /* 0x000fe400078e0209 */
[----:B------:R-:W-:Y:S02]  /*22940*/  IMAD R0, R21, UR4, RZ ;  /* 0x0000000415007c24 */ /* 0x000fe4000f8e02ff */
[----:B------:R-:W-:-:S04]  /*22950*/  IMAD.WIDE.U32 R2, R7, UR4, R2 ;  /* 0x0000000407027c25 */ /* 0x000fc8000f8e0002 */
[----:B------:R-:W-:-:S04]  /*22960*/  IMAD R9, R7, UR5, R0 ;  /* 0x0000000507097c24 */ /* 0x000fc8000f8e0200 */
[----:B------:R-:W-:-:S07]  /*22970*/  IMAD.IADD R9, R3, 0x1, R9 ;  /* 0x0000000103097824 */ /* 0x000fce00078e0209 */
.L_x_2987:
        /* <DEDUP_REMOVED lines=11> */
.L_x_2988:
        /* <DEDUP_REMOVED lines=15> */
.L_x_2976:
[----:B------:R-:W-:Y:S05]  /*22b20*/  BSYNC B0 ;  /* 0x0000000000007941 */ /* 0x000fea0003800000 */
.L_x_2975:
        /* <DEDUP_REMOVED lines=8> */
[----:B------:R-:W1:Y:S01]  /*22bb0*/  FLO.U32 R0, UR4 ;  /* 0x0000000400007d00 */ /* 0x000e6200080e0000 */
[----:B------:R-:W-:Y:S01]  /*22bc0*/  ULDC.64 UR6, c[0x0][0x208] ;  /* 0x0000820000067ab9 */ /* 0x000fe20000000a00 */
        /* <DEDUP_REMOVED lines=8> */
.L_x_2991:
[----:B------:R-:W-:Y:S05]  /*22c50*/  BSYNC B0 ;  /* 0x0000000000007941 */ /* 0x000fea0003800000 */
.L_x_2990:
[----:B------:R-:W-:-:S04]  /*22c60*/  MOV R0, UR37 ;  /* 0x0000002500007c02 */ /* 0x000fc80008000f00 */
[----:B------:R-:W-:-:S13]  /*22c70*/  ISETP.NE.AND P0, PT, R0, 0x3, PT ;  /* 0x000000030000780c */ /* 0x000fda0003f05270 */
[----:B------:R-:W-:Y:S05]  /*22c80*/  @!P0 BRA `(.L_x_2992) ;  /* 0x0000000000048947 */ /* 0x000fea0003800000 */
[----:B------:R-:W-:Y:S01]  /*22c90*/  BPT.TRAP 0x1 ;  /* 0x000000040000795c */ /* 0x000fe20000300000 */
.L_x_2992:
[----:B------:R-:W-:Y:S01]  /*22ca0*/  IMAD R0, R28, 0x8, R22 ;  /* 0x000000081c007824 */ /* 0x000fe200078e0216 */
[----:B0-----:R-:W-:Y:S01]  /*22cb0*/  SHF.L.U32 R3, R29, 0x1f, RZ ;  /* 0x0000001f1d037819 */ /* 0x001fe200000006ff */
[----:B------:R-:W-:Y:S01]  /*22cc0*/  BSSY B0, `(.L_x_2993) ;  /* 0x0000004000007945 */ /* 0x000fe20003800000 */
[----:B------:R-:W-:Y:S02]  /*22cd0*/  IMAD R6, R26, -0x60, R37 ;  /* 0xffffffa01a067824 */ /* 0x000fe400078e0225 */
[----:B------:R-:W0:Y:S02]  /*22ce0*/  SYNCS.PHASECHK.TRANS64.TRYWAIT P0, [R0+URZ+0x2a860], R3 ;  /* 0x02a86003000075a7 */ /* 0x000e24000800017f */
[----:B0-----:R-:W-:Y:S05]  /*22cf0*/  @!P0 BRA `(.L_x_2994) ;  /* 0x00000054001c8947 */ /* 0x001fea0003800000 */
.L_x_3153:
[----:B------:R-:W-:Y:S05]  /*22d00*/  BSYNC B0 ;  /* 0x0000000000007941 */ /* 0x000fea0003800000 */
.L_x_2993:
        /* <DEDUP_REMOVED lines=8> */
[C---:B------:R-:W-:Y:S01]  /*22d90*/  LOP3.LUT R2, R30.reuse, 0x1, RZ, 0xc0, !PT ;  /* 0x000000011e027812 */ /* 0x040fe200078ec0ff */
[----:B------:R-:W-:Y:S01]  /*22da0*/  ULDC.64 UR4, c[0x0][0x208] ;  /* 0x0000820000047ab9 */ /* 0x000fe20000000a00 */
        /* <DEDUP_REMOVED lines=9> */
[----:B-1----:R-:W-:-:S04]  /*22e40*/  SHF.L.U32 R7, R7, 0x3, RZ ;  /* 0x0000000307077819 */ /* 0x002fc800000006ff */
        /* <DEDUP_REMOVED lines=28> */
[----:B------:R0:W0:Y:S01]  /*23010*/  SHFL.IDX PT, R14, R23, 0x5, 0x181f ;  /* 0x00b81f00170e7f89 */ /* 0x00002200000e0000 */
[----:B-1----:R-:W-:-:S05]  /*23020*/  IADD3.X R3, RZ, R8, RZ, P4, !PT ;  /* 0x00000008ff037210 */ /* 0x002fca00027fe4ff */
        /* <DEDUP_REMOVED lines=8> */
.L_x_3167:
[C---:B------:R-:W-:Y:S01]  /*230b0*/  ISETP.LT.OR P1, PT, R6.reuse, 0x51, P1 ;  /* 0x000000510600780c */ /* 0x040fe20000f21670 */
[----:B------:R-:W-:Y:S01]  /*230c0*/  ULDC.64 UR4, c[0x0][0x208] ;  /* 0x0000820000047ab9 */ /* 0x000fe20000000a00 */
        /* <DEDUP_REMOVED lines=10> */
.L_x_2996:
[----:B------:R-:W-:Y:S02]  /*23170*/  PLOP3.LUT P1, PT, P1, P0, PT, 0xa2, 0x0 ;  /* 0x000000000000781c */ /* 0x000fe40000f21472 */
[----:B------:R-:W-:-:S08]  /*23180*/  @P0 R2UR P1, UR4, R0 ;  /* 0x00000000000402ca */ /* 0x000fd00000020000 */
[----:B------:R-:W-:-:S05]  /*23190*/  @P0 PLOP3.LUT P0, PT, P1, PT, PT, 0x80, 0x0 ;  /* 0x000000000000081c */ /* 0x000fca0000f0f070 */
[----:B------:R-:W-:Y:S01]  /*231a0*/  @!P1 SYNCS.ARRIVE.TRANS64.RED.A0T1 RZ, [UR4+0x2a850], RZ ;  /* 0x02a850ffffff99a7 */ /* 0x000fe20008200404 */
[----:B------:R-:W-:Y:S07]  /*231b0*/  @!P1 ARRIVES.LDGSTSBAR.64.TRANSCNT [UR4+0x2a850] ;  /* 0x02a85000ff0099b0 */ /* 0x000fee0008000a84 */
[----:B------:R-:W-:Y:S05]  /*231c0*/  @P0 BRA.U.ANY `(.L_x_2996) ;  /* 0xfffffffd00e80947 */ /* 0x000fea000393ffff */
[----:B------:R-:W-:Y:S01]  /*231d0*/  NOP ;  /* 0x0000000000007918 */ /* 0x000fe20000000000 */
[----:B0-----:R-:W-:-:S04]  /*231e0*/  MOV R2, UR37 ;  /* 0x0000002500027c02 */ /* 0x001fc80008000f00 */
[----:B------:R-:W-:-:S13]  /*231f0*/  ISETP.NE.AND P2, PT, R2, 0x3, PT ;  /* 0x000000030200780c */ /* 0x000fda0003f45270 */
[----:B------:R-:W-:Y:S05]  /*23200*/  @!P2 BRA `(.L_x_2997) ;  /* 0x000000000004a947 */ /* 0x000fea0003800000 */
[----:B------:R-:W-:Y:S01]  /*23210*/  BPT.TRAP 0x1 ;  /* 0x000000040000795c */ /* 0x000fe20000300000 */
.L_x_2997:
[----:B------:R-:W-:Y:S01]  /*23220*/  VIADD R28, R28, 0x1 ;  /* 0x000000011c1c7836 */ /* 0x000fe20000000000 */
[----:B------:R0:W-:Y:S04]  /*23230*/  SYNCS.ARRIVE.TRANS64.A1T0 RZ, [R0+URZ+0x2a850], RZ ;  /* 0x02a850ff00ff79a7 */ /* 0x0001e8000810003f */
[----:B------:R-:W-:-:S04]  /*23240*/  ISETP.NE.AND P0, PT, R28, 0x2, PT ;  /* 0x000000021c00780c */ /* 0x000fc80003f05270 */
[----:B0-----:R-:W-:Y:S02]  /*23250*/  SEL R0, RZ, 0x1, P0 ;  /* 0x00000001ff007807 */ /* 0x001fe40000000000 */
[----:B------:R-:W-:Y:S02]  /*23260*/  SEL R28, R28, RZ, P0 ;  /* 0x000000ff1c1c7207 */ /* 0x000fe40000000000 */
[----:B------:R-:W-:-:S07]  /*23270*/  LOP3.LUT R29, R29, R0, RZ, 0x3c, !PT ;  /* 0x000000001d1d7212 */ /* 0x000fce00078e3cff */
.L_x_2954:
[----:B------:R-:W-:Y:S05]  /*23280*/  BSYNC B7 ;  /* 0x0000000000077941 */ /* 0x000fea0003800000 */
.L_x_2952:
[----:B------:R-:W-:-:S13]  /*23290*/  LOP3.LUT P0, RZ, R27, 0x20, RZ, 0xc0, !PT ;  /* 0x000000201bff7812 */ /* 0x000fda000780c0ff */
[----:B------:R-:W-:Y:S05]  /*232a0*/  @!P0 BRA `(.L_x_2998) ;  /* 0x0000000000248947 */ /* 0x000fea0003800000 */
[----:B------:R-:W-:Y:S05]  /*232b0*/  WARPSYNC.ALL ;  /* 0x0000000000007948 */ /* 0x000fea0003800000 */
[----:B------:R-:W1:Y:S08]  /*232c0*/  S2UR UR5, SR_CgaCtaId ;  /* 0x00000000000579c3 */ /* 0x000e700000008800 */
[----:B------:R-:W-:Y:S06]  /*232d0*/  BAR.SYNC.DEFER_BLOCKING 0x5, 0x180 ;  /* 0x0146000000007b1d */ /* 0x000fec0000010000 */
[----:B------:R-:W-:-:S02]  /*232e0*/  UMOV UR4, 0x400 ;  /* 0x0000040000047882 */ /* 0x000fc40000000000 */
[----:B-1----:R-:W-:-:S06]  /*232f0*/  ULEA UR4, UR5, UR4, 0x18 ;  /* 0x0000000405047291 */ /* 0x002fcc000f8ec03f */
[----:B------:R-:W-:-:S05]  /*23300*/  IMAD.U32 R22, RZ, RZ, UR4 ;  /* 0x00000004ff167e24 */ /* 0x000fca000f8e00ff */
[----:B------:R1:W2:Y:S01]  /*23310*/  LDS.128 R16, [R22+0x2a8d0] ;  /* 0x02a8d00016107984 */ /* 0x0002a20000000c00 */
[----:B------:R-:W-:Y:S06]  /*23320*/  BAR.ARV 0x4, 0x180 ;  /* 0x0106000000007b1d */ /* 0x000fec0000002000 */
[----:B------:R-:W-:Y:S05]  /*23330*/  BRA `(.L_x_2999) ;  /* 0x0000000c00e07947 */ /* 0x000fea0003800000 */
.L_x_2998:
[----:B------:R-:W1:Y:S01]  /*23340*/  S2R R8, SR_TID.X ;  /* 0x0000000000087919 */ /* 0x000e620000002100 */
[----:B------:R-:W-:Y:S01]  /*23350*/  UMOV UR4, 0xffffffff ;  /* 0xffffffff00047882 */ /* 0x000fe20000000000 */
[----:B-1----:R-:W-:-:S04]  /*23360*/  LOP3.LUT R8, R8, 0x1f, RZ, 0xc0, !PT ;  /* 0x0000001f08087812 */ /* 0x002fc800078ec0ff */
[----:B------:R-:W-:Y:S01]  /*23370*/  ISETP.NE.AND P0, PT, R8, 0x1f, PT ;  /* 0x0000001f0800780c */ /* 0x000fe20003f05270 */
[----:B------:R-:W-:-:S12]  /*23380*/  BRA.DIV UR4, `(.L_x_3000) ;  /* 0x00000056048c7947 */ /* 0x000fd8000b800000 */
[----:B------:R-:W-:Y:S01]  /*23390*/  IADD3 R7, R19, R8, RZ ;  /* 0x0000000813077210 */ /* 0x000fe20007ffe0ff */
[----:B------:R-:W-:Y:S01]  /*233a0*/  ULDC UR4, c[0x0][0xc3c] ;  /* 0x00030f0000047ab9 */ /* 0x000fe20000000800 */
[----:B------:R-:W-:Y:S02]  /*233b0*/  ULDC.64 UR6, c[0x0][0x208] ;  /* 0x0000820000067ab9 */ /* 0x000fe40000000a00 */
[----:B------:R-:W-:-:S13]  /*233c0*/  ISETP.GE.OR P1, PT, R7, UR4, !P0 ;  /* 0x0000000407007c0c */ /* 0x000fda000c726670 */
[----:B------:R-:W1:Y:S08]  /*233d0*/  @!P1 LDC.64 R2, c[0x0][0xc80] ;  /* 0x00032000ff029b82 */ /* 0x000e700000000a00 */
[----:B------:R-:W2:Y:S01]  /*233e0*/  @!P1 LDC.64 R4, c[0x0][0xc78] ;  /* 0x00031e00ff049b82 */ /* 0x000ea20000000a00 */
[----:B-1----:R-:W-:-:S05]  /*233f0*/  @!P1 IMAD.WIDE R2, R7, 0x4, R2 ;  /* 0x0000000407029825 */ /* 0x002fca00078e0202 */
[----:B------:R2:W3:Y:S02]  /*23400*/  @!P1 LDG.E R6, desc[UR6][R2.64] ;  /* 0x0000000602069981 */ /* 0x0004e4000c1e1900 */
[----:B--2---:R-:W-:-:S05]  /*23410*/  @!P1 IMAD.WIDE R2, R7, 0x4, R4 ;  /* 0x0000000407029825 */ /* 0x004fca00078e0204 */
[----:B------:R-:W2:Y:S01]  /*23420*/  @!P1 LDG.E R5, desc[UR6][R2.64] ;  /* 0x0000000602059981 */ /* 0x000ea2000c1e1900 */
        /* <DEDUP_REMOVED lines=8> */
[----:B---3--:R-:W-:-:S02]  /*234b0*/  @!P1 IMAD.MOV.U32 R17, RZ, RZ, R6 ;  /* 0x000000ffff119224 */ /* 0x008fc400078e0006 */
[----:B------:R-:W-:Y:S02]  /*234c0*/  IMAD.MOV.U32 R6, RZ, RZ, RZ ;  /* 0x000000ffff067224 */ /* 0x000fe400078e00ff */
[----:B--2---:R-:W-:Y:S01]  /*234d0*/  @!P1 IMAD.MOV.U32 R4, RZ, RZ, R5 ;  /* 0x000000ffff049224 */ /* 0x004fe200078e0005 */
        /* <DEDUP_REMOVED lines=17> */
[----:B------:R1:W2:Y:S02]  /*235f0*/  SHFL.IDX PT, R14, R2, 0x1f, 0x1f ;  /* 0x03e01f00020e7f89 */ /* 0x0002a400000e0000 */
.L_x_3177:
[----:B------:R-:W-:Y:S02]  /*23600*/  ULDC UR4, c[0x0][0xc38] ;  /* 0x00030e0000047ab9 */ /* 0x000fe40000000800 */
[----:B------:R-:W-:-:S04]  /*23610*/  IMAD.U32 R5, RZ, RZ, UR4 ;  /* 0x00000004ff057e24 */ /* 0x000fc8000f8e00ff */
[----:B--2---:R-:W-:-:S05]  /*23620*/  IMAD R14, R14, R5, RZ ;  /* 0x000000050e0e7224 */ /* 0x004fca00078e02ff */
[----:B------:R-:W-:-:S04]  /*23630*/  IADD3 R7, R7, R14, RZ ;  /* 0x0000000e07077210 */ /* 0x000fc80007ffe0ff */
[----:B------:R-:W-:-:S13]  /*23640*/  ISETP.GT.AND P6, PT, R7, R0, PT ;  /* 0x000000000700720c */ /* 0x000fda0003fc4270 */
[----:B------:R-:W-:Y:S05]  /*23650*/  @P6 BRA `(.L_x_3001) ;  /* 0x0000000000a86947 */ /* 0x000fea0003800000 */
.L_x_3004:
[----:B-1----:R-:W1:Y:S01]  /*23660*/  LDC R2, c[0x0][0xc3c] ;  /* 0x00030f00ff027b82 */ /* 0x002e620000000800 */
[----:B------:R-:W-:-:S05]  /*23670*/  VIADD R19, R19, 0x1f ;  /* 0x0000001f13137836 */ /* 0x000fca0000000000 */
[----:B-1----:R-:W-:-:S13]  /*23680*/  ISETP.GE.AND P6, PT, R19, R2, PT ;  /* 0x000000021300720c */ /* 0x002fda0003fc6270 */
[----:B------:R-:W-:Y:S05]  /*23690*/  @P6 BRA `(.L_x_3002) ;  /* 0x0000000800c46947 */ /* 0x000fea0003800000 */
[----:B------:R-:W1:Y:S01]  /*236a0*/  S2R R3, SR_TID.X ;  /* 0x0000000000037919 */ /* 0x000e620000002100 */
[----:B------:R-:W-:Y:S01]  /*236b0*/  MOV R17, RZ ;  /* 0x000000ff00117202 */ /* 0x000fe20000000f00 */
[----:B------:R-:W-:Y:S01]  /*236c0*/  ULDC.64 UR4, c[0x0][0x208] ;  /* 0x0000820000047ab9 */ /* 0x000fe20000000a00 */
        /* <DEDUP_REMOVED lines=29> */
.L_x_3185:
[----:B------:R-:W-:Y:S02]  /*238a0*/  ULDC UR4, c[0x0][0xc38] ;  /* 0x00030e0000047ab9 */ /* 0x000fe40000000800 */
[----:B------:R-:W-:-:S04]  /*238b0*/  IMAD.U32 R5, RZ, RZ, UR4 ;  /* 0x00000004ff057e24 */ /* 0x000fc8000f8e00ff */
[----:B--2---:R-:W-:-:S04]  /*238c0*/  IMAD R14, R14, R5, RZ ;  /* 0x000000050e0e7224 */ /* 0x004fc800078e02ff */
[----:B------:R-:W-:-:S05]  /*238d0*/  IMAD.IADD R7, R14, 0x1, R7 ;  /* 0x000000010e077824 */ /* 0x000fca00078e0207 */
[----:B------:R-:W-:-:S13]  /*238e0*/  ISETP.GT.AND P6, PT, R7, R0, PT ;  /* 0x000000000700720c */ /* 0x000fda0003fc4270 */
[----:B------:R-:W-:Y:S05]  /*238f0*/  @!P6 BRA `(.L_x_3004) ;  /* 0xfffffffc0058e947 */ /* 0x000fea000383ffff */
.L_x_3001:
[----:B------:R-:W-:Y:S01]  /*23900*/  IADD3 R7, -R14, R7, RZ ;  /* 0x000000070e077210 */ /* 0x000fe20007ffe1ff */
[----:B------:R-:W-:-:S04]  /*23910*/  UMOV UR4, 0xffffffff ;  /* 0xffffffff00047882 */ /* 0x000fc80000000000 */
[----:B------:R-:W-:-:S05]  /*23920*/  IMAD R3, R2, R5, R7 ;  /* 0x0000000502037224 */ /* 0x000fca00078e0207 */
[----:B------:R-:W-:Y:S01]  /*23930*/  ISETP.GT.AND P6, PT, R3, R0, PT ;  /* 0x000000000300720c */ /* 0x000fe20003fc4270 */
[----:B------:R-:W-:-:S12]  /*23940*/  BRA.DIV UR4, `(.L_x_3005) ;  /* 0x0000005a04147947 */ /* 0x000fd8000b800000 */
[----:B------:R-:W-:-:S04]  /*23950*/  VOTE.ANY R3, PT, !P6 ;  /* 0x0000000000037806 */ /* 0x000fc800070e0100 */
[----:B0-----:R-:W0:Y:S02]  /*23960*/  POPC R12, R3 ;  /* 0x00000003000c7309 */ /* 0x001e240000000000 */
[----:B0-----:R0:W2:Y:S01]  /*23970*/  SHFL.IDX PT, R17, R17, R12, 0x1f ;  /* 0x00001f0c11117589 */ /* 0x0010a200000e0000 */
[----:B------:R-:W-:-:S03]  /*23980*/  IMAD.IADD R19, R12, 0x1, R19 ;  /* 0x000000010c137824 */ /* 0x000fc600078e0213 */
[----:B------:R0:W3:Y:S04]  /*23990*/  SHFL.IDX PT, R4, R4, R12, 0x1f ;  /* 0x00001f0c04047589 */ /* 0x0000e800000e0000 */
.L_x_3190:
[----:B------:R-:W-:-:S13]  /*239a0*/  ISETP.NE.AND P0, PT, R3, RZ, PT ;  /* 0x000000ff0300720c */ /* 0x000fda0003f05270 */
[----:B------:R-:W-:Y:S05]  /*239b0*/  @!P0 BRA `(.L_x_3006) ;  /* 0x0000000000108947 */ /* 0x000fea0003800000 */
[----:B------:R-:W-:Y:S01]  /*239c0*/  UMOV UR4, 0xffffffff ;  /* 0xffffffff00047882 */ /* 0x000fe20000000000 */
[----:B0-----:R-:W-:Y:S02]  /*239d0*/  VIADD R12, R12, 0xffffffff ;  /* 0xffffffff0c0c7836 */ /* 0x001fe40000000000 */
[----:B------:R-:W-:Y:S05]  /*239e0*/  BRA.DIV UR4, `(.L_x_3007) ;  /* 0x0000005a04487947 */ /* 0x000fea000b800000 */
[----:B------:R4:W0:Y:S02]  /*239f0*/  SHFL.IDX PT, R6, R2, R12, 0x1f ;  /* 0x00001f0c02067589 */ /* 0x00082400000e0000 */
.L_x_3006:
[----:B---3--:R-:W-:Y:S01]  /*23a00*/  ISETP.NE.AND P0, PT, R4, 0x1, PT ;  /* 0x000000010400780c */ /* 0x008fe20003f05270 */
[----:B0-----:R-:W-:-:S05]  /*23a10*/  IMAD R16, R6, R5, R7 ;  /* 0x0000000506107224 */ /* 0x001fca00078e0207 */
[----:B------:R-:W-:-:S07]  /*23a20*/  IADD3 R0, R0, -R16, RZ ;  /* 0x8000001000007210 */ /* 0x000fce0007ffe0ff */
[----:B------:R-:W-:Y:S05]  /*23a30*/  @!P0 BRA `(.L_x_3008) ;  /* 0x0000000000dc8947 */ /* 0x000fea0003800000 */
[-C--:B--2---:R-:W-:Y:S02]  /*23a40*/  IABS R6, R17.reuse ;  /* 0x0000001100067213 */ /* 0x084fe40000000000 */
[----:B------:R-:W-:Y:S02]  /*23a50*/  IABS R5, R4 ;  /* 0x0000000400057213 */ /* 0x000fe40000000000 */
[----:B------:R-:W0:Y:S08]  /*23a60*/  I2F.RP R7, R6 ;  /* 0x0000000600077306 */ /* 0x000e300000209400 */
[----:B------:R-:W2:Y:S08]  /*23a70*/  I2F.RP R8, R5 ;  /* 0x0000000500087306 */ /* 0x000eb00000209400 */
[----:B0-----:R-:W1:Y:S08]  /*23a80*/  MUFU.RCP R7, R7 ;  /* 0x0000000700077308 */ /* 0x001e700000001000 */
[----:B--2---:R-:W-:Y:S01]  /*23a90*/  MUFU.RCP R8, R8 ;  /* 0x0000000800087308 */ /* 0x004fe20000001000 */
[----:B-1--4-:R-:W-:Y:S01]  /*23aa0*/  VIADD R2, R7, 0xffffffe ;  /* 0x0ffffffe07027836 */ /* 0x012fe20000000000 */
[----:B------:R-:W-:-:S06]  /*23ab0*/  IABS R7, R17 ;  /* 0x0000001100077213 */ /* 0x000fcc0000000000 */
[----:B------:R0:W1:Y:S02]  /*23ac0*/  F2I.FTZ.U32.TRUNC.NTZ R3, R2 ;  /* 0x0000000200037305 */ /* 0x000064000021f000 */
[----:B0-----:R-:W-:Y:S01]  /*23ad0*/  MOV R2, RZ ;  /* 0x000000ff00027202 */ /* 0x001fe20000000f00 */
[----:B-1----:R-:W-:-:S04]  /*23ae0*/  IMAD.MOV R9, RZ, RZ, -R3 ;  /* 0x000000ffff097224 */ /* 0x002fc800078e0a03 */
[----:B------:R-:W-:-:S04]  /*23af0*/  IMAD R9, R9, R6, RZ ;  /* 0x0000000609097224 */ /* 0x000fc800078e02ff */
[----:B------:R-:W-:Y:S01]  /*23b00*/  IMAD.HI.U32 R3, R3, R9, R2 ;  /* 0x0000000903037227 */ /* 0x000fe200078e0002 */
[----:B------:R-:W-:-:S03]  /*23b10*/  IABS R2, R0 ;  /* 0x0000000000027213 */ /* 0x000fc60000000000 */
[----:B------:R-:W-:Y:S02]  /*23b20*/  IMAD.MOV R9, RZ, RZ, -R7 ;  /* 0x000000ffff097224 */ /* 0x000fe400078e0a07 */
[----:B------:R-:W-:-:S04]  /*23b30*/  IMAD.HI.U32 R7, R3, R2, RZ ;  /* 0x0000000203077227 */ /* 0x000fc800078e00ff */
[----:B------:R-:W-:Y:S02]  /*23b40*/  VIADD R3, R8, 0xffffffe ;  /* 0x0ffffffe08037836 */ /* 0x000fe40000000000 */
[----:B------:R-:W-:-:S04]  /*23b50*/  IMAD R9, R7, R9, R2 ;  /* 0x0000000907097224 */ /* 0x000fc800078e0202 */
[----:B------:R-:W0:Y:S01]  /*23b60*/  F2I.FTZ.U32.TRUNC.NTZ R3, R3 ;  /* 0x0000000300037305 */ /* 0x000e22000021f000 */
[----:B------:R-:W-:-:S13]  /*23b70*/  ISETP.GT.U32.AND P1, PT, R6, R9, PT ;  /* 0x000000090600720c */ /* 0x000fda0003f24070 */
[-C--:B------:R-:W-:Y:S01]  /*23b80*/  @!P1 IADD3 R9, R9, -R6.reuse, RZ ;  /* 0x8000000609099210 */ /* 0x080fe20007ffe0ff */
[----:B0-----:R-:W-:Y:S01]  /*23b90*/  IMAD.MOV R2, RZ, RZ, -R3 ;  /* 0x000000ffff027224 */ /* 0x001fe200078e0a03 */
[----:B------:R-:W-:Y:S02]  /*23ba0*/  @!P1 IADD3 R7, R7, 0x1, RZ ;  /* 0x0000000107079810 */ /* 0x000fe40007ffe0ff */
        /* <DEDUP_REMOVED lines=8> */
[----:B------:R-:W-:-:S04]  /*23c30*/  IABS R2, R4 ;  /* 0x0000000400027213 */ /* 0x000fc80000000000 */
[----:B------:R-:W-:-:S07]  /*23c40*/  IADD3 R2, RZ, -R2, RZ ;  /* 0x80000002ff027210 */ /* 0x000fce0007ffe0ff */
[----:B------:R-:W-:Y:S01]  /*23c50*/  @!P2 IMAD.MOV R7, RZ, RZ, -R7 ;  /* 0x000000ffff07a224 */ /* 0x000fe200078e0a07 */
[----:B------:R-:W-:-:S04]  /*23c60*/  @!P1 LOP3.LUT R7, RZ, R17, RZ, 0x33, !PT ;  /* 0x00000011ff079212 */ /* 0x000fc800078e33ff */
[----:B------:R-:W-:-:S05]  /*23c70*/  IABS R3, R7 ;  /* 0x0000000700037213 */ /* 0x000fca0000000000 */
        /* <DEDUP_REMOVED lines=9> */
[----:B------:R-:W-:-:S04]  /*23d10*/  IMAD.MOV R2, RZ, RZ, -R7 ;  /* 0x000000ffff027224 */ /* 0x000fc800078e0a07 */
[----:B------:R-:W-:Y:S02]  /*23d20*/  IMAD R2, R17, R2, R0 ;  /* 0x0000000211027224 */ /* 0x000fe400078e0200 */
[----:B------:R-:W-:-:S06]  /*23d30*/  @P0 IADD3 R6, R6, 0x1, RZ ;  /* 0x0000000106060810 */ /* 0x000fcc0007ffe0ff */
[----:B------:R-:W-:Y:S01]  /*23d40*/  @!P2 IMAD.MOV R6, RZ, RZ, -R6 ;  /* 0x000000ffff06a224 */ /* 0x000fe200078e0a06 */
[----:B------:R-:W-:-:S04]  /*23d50*/  @!P1 LOP3.LUT R6, RZ, R4, RZ, 0x33, !PT ;  /* 0x00000004ff069212 */ /* 0x000fc800078e33ff */
[----:B------:R-:W-:Y:S01]  /*23d60*/  LEA R3, R4, R6, 0x18 ;  /* 0x0000000604037211 */ /* 0x000fe200078ec0ff */
[----:B------:R-:W-:-:S04]  /*23d70*/  IMAD.MOV R5, RZ, RZ, -R6 ;  /* 0x000000ffff057224 */ /* 0x000fc800078e0a06 */
[----:B------:R-:W-:-:S04]  /*23d80*/  IMAD R4, R4, R5, R7 ;  /* 0x0000000504047224 */ /* 0x000fc800078e0207 */
[----:B------:R-:W-:Y:S01]  /*23d90*/  IMAD R18, R4, 0x10000, R3 ;  /* 0x0001000004127824 */ /* 0x000fe200078e0203 */
[----:B------:R-:W-:Y:S06]  /*23da0*/  BRA `(.L_x_3009) ;  /* 0x0000000000f47947 */ /* 0x000fec0003800000 */
.L_x_3008:
[----:B-1--4-:R-:W0:Y:S01]  /*23db0*/  LDC.64 R2, c[0x0][0xc90] ;  /* 0x00032400ff027b82 */ /* 0x012e220000000a00 */
[----:B------:R-:W-:Y:S01]  /*23dc0*/  ULDC.64 UR4, c[0x0][0x208] ;  /* 0x0000820000047ab9 */ /* 0x000fe20000000a00 */
[----:B0-----:R-:W-:-:S05]  /*23dd0*/  IMAD.WIDE R2, R19, 0x4, R2 ;  /* 0x0000000413027825 */ /* 0x001fca00078e0202 */
[----:B------:R0:W2:Y:S02]  /*23de0*/  LDG.E R6, desc[UR4][R2.64] ;  /* 0x0000000402067981 */ /* 0x0000a4000c1e1900 */
[----:B0-----:R-:W-:Y:S02]  /*23df0*/  IMAD.MOV.U32 R2, RZ, RZ, RZ ;  /* 0x000000ffff027224 */ /* 0x001fe400078e00ff */
[----:B--2---:R-:W-:-:S05]  /*23e00*/  IMAD R7, R17, R6, RZ ;  /* 0x0000000611077224 */ /* 0x004fca00078e02ff */
        /* <DEDUP_REMOVED lines=26> */
[----:B------:R-:W-:Y:S01]  /*23fb0*/  IMAD R0, R7, R2, R0 ;  /* 0x0000000207007224 */ /* 0x000fe200078e0200 */
[----:B------:R-:W-:Y:S02]  /*23fc0*/  MOV R2, RZ ;  /* 0x000000ff00027202 */ /* 0x000fe40000000f00 */
[----:B------:R-:W-:-:S04]  /*23fd0*/  VIADDMNMX R5, R3, R5, R6, PT ;  /* 0x0000000503057246 */ /* 0x000fc80003800106 */
[----:B------:R-:W-:-:S04]  /*23fe0*/  IABS R6, R5 ;  /* 0x0000000500067213 */ /* 0x000fc80000000000 */
[----:B------:R-:W0:Y:S08]  /*23ff0*/  I2F.RP R8, R6 ;  /* 0x0000000600087306 */ /* 0x000e300000209400 */
[----:B0-----:R-:W0:Y:S02]  /*24000*/  MUFU.RCP R8, R8 ;  /* 0x0000000800087308 */ /* 0x001e240000001000 */
[----:B0-----:R-:W-:-:S02]  /*24010*/  IADD3 R3, R8, 0xffffffe, RZ ;  /* 0x0ffffffe08037810 */ /* 0x001fc40007ffe0ff */
[----:B------:R-:W-:-:S04]  /*24020*/  IABS R8, R5 ;  /* 0x0000000500087213 */ /* 0x000fc80000000000 */
        /* <DEDUP_REMOVED lines=9> */
[----:B------:R-:W-:Y:S01]  /*240c0*/  @!P1 IMAD.IADD R3, R3, 0x1, -R6 ;  /* 0x0000000103039824 */ /* 0x000fe200078e0a06 */
[----:B------:R-:W-:Y:S02]  /*240d0*/  @!P1 IADD3 R2, R2, 0x1, RZ ;  /* 0x0000000102029810 */ /* 0x000fe40007ffe0ff */
[----:B------:R-:W-:Y:S02]  /*240e0*/  ISETP.NE.AND P1, PT, R5, RZ, PT ;  /* 0x000000ff0500720c */ /* 0x000fe40003f25270 */
[----:B------:R-:W-:Y:S02]  /*240f0*/  ISETP.GE.U32.AND P0, PT, R3, R6, PT ;  /* 0x000000060300720c */ /* 0x000fe40003f06070 */
[----:B------:R-:W-:-:S04]  /*24100*/  LOP3.LUT R3, R0, R5, RZ, 0x3c, !PT ;  /* 0x0000000500037212 */ /* 0x000fc800078e3cff */
[----:B------:R-:W-:Y:S02]  /*24110*/  ISETP.GE.AND P2, PT, R3, RZ, PT ;  /* 0x000000ff0300720c */ /* 0x000fe40003f46270 */
[----:B------:R-:W-:-:S05]  /*24120*/  IADD3 R3, R4, 0x1000000, R0 ;  /* 0x0100000004037810 */ /* 0x000fca0007ffe000 */
[----:B------:R-:W-:-:S06]  /*24130*/  @P0 VIADD R2, R2, 0x1 ;  /* 0x0000000102020836 */ /* 0x000fcc0000000000 */
[----:B------:R-:W-:Y:S01]  /*24140*/  @!P2 IMAD.MOV R2, RZ, RZ, -R2 ;  /* 0x000000ffff02a224 */ /* 0x000fe200078e0a02 */
[----:B------:R-:W-:Y:S02]  /*24150*/  @!P1 LOP3.LUT R2, RZ, R5, RZ, 0x33, !PT ;  /* 0x00000005ff029212 */ /* 0x000fe400078e33ff */
[----:B------:R-:W-:-:S05]  /*24160*/  IADD3 R5, -R5, RZ, RZ ;  /* 0x000000ff05057210 */ /* 0x000fca0007ffe1ff */
[----:B------:R-:W-:-:S07]  /*24170*/  IMAD R18, R2, R5, R3 ;  /* 0x0000000502127224 */ /* 0x000fce00078e0203 */
.L_x_3009:
[----:B------:R-:W-:-:S05]  /*24180*/  LOP3.LUT R2, RZ, R2, RZ, 0x33, !PT ;  /* 0x00000002ff027212 */ /* 0x000fca00078e33ff */
[----:B------:R-:W-:Y:S01]  /*24190*/  IMAD.IADD R17, R17, 0x1, R2 ;  /* 0x0000000111117824 */ /* 0x000fe200078e0202 */
[----:B------:R-:W-:Y:S06]  /*241a0*/  BRA `(.L_x_3010) ;  /* 0x00000000001c7947 */ /* 0x000fec0003800000 */
.L_x_3002:
[----:B------:R-:W-:Y:S01]  /*241b0*/  UMOV UR4, URZ ;  /* 0x0000003f00047c82 */ /* 0x000fe20008000000 */
[----:B------:R-:W-:Y:S01]  /*241c0*/  UMOV UR5, URZ ;  /* 0x0000003f00057c82 */ /* 0x000fe20008000000 */
[----:B------:R-:W-:Y:S01]  /*241d0*/  ULDC UR6, c[0x0][0xc3c] ;  /* 0x00030f0000067ab9 */ /* 0x000fe20000000800 */
[----:B------:R-:W-:Y:S01]  /*241e0*/  IMAD.MOV.U32 R16, RZ, RZ, R0 ;  /* 0x000000ffff107224 */ /* 0x000fe200078e0000 */
[----:B------:R-:W-:Y:S01]  /*241f0*/  MOV R17, UR4 ;  /* 0x0000000400117c02 */ /* 0x000fe20008000f00 */
[----:B------:R-:W-:Y:S02]  /*24200*/  IMAD.U32 R18, RZ, RZ, UR5 ;  /* 0x00000005ff127e24 */ /* 0x000fe4000f8e00ff */
[----:B------:R-:W-:-:S07]  /*24210*/  IMAD.U32 R19, RZ, RZ, UR6 ;  /* 0x00000006ff137e24 */ /* 0x000fce000f8e00ff */
.L_x_3010:
[----:B------:R-:W1:Y:S01]  /*24220*/  S2R R0, SR_TID.X ;  /* 0x0000000000007919 */ /* 0x000e620000002100 */
[----:B------:R-:W-:Y:S05]  /*24230*/  WARPSYNC.ALL ;  /* 0x0000000000007948 */ /* 0x000fea0003800000 */
[----:B------:R-:W-:Y:S01]  /*24240*/  BAR.SYNC.DEFER_BLOCKING 0x4, 0x180 ;  /* 0x0106000000007b1d */ /* 0x000fe20000010000 */
[----:B-1----:R-:W-:-:S04]  /*24250*/  LOP3.LUT R0, R0, 0x1f, RZ, 0xc0, !PT ;  /* 0x0000001f00007812 */ /* 0x002fc800078ec0ff */
[----:B------:R-:W-:-:S13]  /*24260*/  ISETP.NE.AND P0, PT, R0, RZ, PT ;  /* 0x000000ff0000720c */ /* 0x000fda0003f05270 */
[----:B------:R-:W1:Y:S01]  /*24270*/  @!P0 S2R R3, SR_CgaCtaId ;  /* 0x0000000000038919 */ /* 0x000e620000008800 */
[----:B------:R-:W-:-:S04]  /*24280*/  @!P0 MOV R0, 0x400 ;  /* 0x0000040000008802 */ /* 0x000fc80000000f00 */
[----:B-1----:R-:W-:-:S05]  /*24290*/  @!P0 LEA R22, R3, R0, 0x18 ;  /* 0x0000000003168211 */ /* 0x002fca00078ec0ff */
[----:B------:R3:W-:Y:S01]  /*242a0*/  @!P0 STS.128 [R22+0x2a8d0], R16 ;  /* 0x02a8d01016008388 */ /* 0x0007e20000000c00 */
[----:B------:R-:W-:Y:S06]  /*242b0*/  BAR.ARV 0x5, 0x180 ;  /* 0x0146000000007b1d */ /* 0x000fec0000002000 */
.L_x_2999:
[----:B------:R-:W-:Y:S02]  /*242c0*/  ULDC UR4, c[0x0][0xc3c] ;  /* 0x00030f0000047ab9 */ /* 0x000fe40000000800 */
[----:B--2---:R-:W-:-:S13]  /*242d0*/  ISETP.GE.AND P0, PT, R19, UR4, PT ;  /* 0x0000000413007c0c */ /* 0x004fda000bf06270 */
[----:B------:R-:W-:Y:S05]  /*242e0*/  @!P0 BRA `(.L_x_3011) ;  /* 0xffffff9800388947 */ /* 0x000fea000383ffff */
[----:B------:R-:W-:Y:S05]  /*242f0*/  BSYNC B8 ;  /* 0x0000000000087941 */ /* 0x000fea0003800000 */
.L_x_2906:
[----:B------:R-:W2:Y:S01]  /*24300*/  LDL.LU R0, [R1+0x24] ;  /* 0x0000240001007983 */ /* 0x000ea20000300800 */
[----:B------:R-:W-:Y:S01]  /*24310*/  BSSY B0, `(.L_x_3012) ;  /* 0x000000b000007945 */ /* 0x000fe20003800000 */
[----:B------:R-:W4:Y:S01]  /*24320*/  S2R R5, SR_CgaCtaId ;  /* 0x0000000000057919 */ /* 0x000f220000008800 */
[----:B--2---:R-:W-:-:S04]  /*24330*/  IADD3 R0, R0, 0x1, RZ ;  /* 0x0000000100007810 */ /* 0x004fc80007ffe0ff */
[----:B-1----:R-:W-:-:S04]  /*24340*/  LEA.HI R2, R0, R0, RZ, 0x1 ;  /* 0x0000000000027211 */ /* 0x002fc800078f08ff */
[----:B------:R-:W-:Y:S02]  /*24350*/  LOP3.LUT R3, R2, 0xfffffffe, RZ, 0xc0, !PT ;  /* 0xfffffffe02037812 */ /* 0x000fe400078ec0ff */
[----:B------:R-:W-:-:S03]  /*24360*/  MOV R2, 0x400 ;  /* 0x0000040000027802 */ /* 0x000fc60000000f00 */
[----:B------:R-:W-:Y:S01]  /*24370*/  IMAD.IADD R0, R0, 0x1, -R3 ;  /* 0x0000000100007824 */ /* 0x000fe200078e0a03 */
[----:B----4-:R-:W-:-:S04]  /*24380*/  LEA R5, R5, R2, 0x18 ;  /* 0x0000000205057211 */ /* 0x010fc800078ec0ff */
[----:B------:R-:W-:-:S04]  /*24390*/  SHF.L.U32 R0, R0, 0x1f, RZ ;  /* 0x0000001f00007819 */ /* 0x000fc800000006ff */
[----:B------:R-:W1:Y:S02]  /*243a0*/  SYNCS.PHASECHK.TRANS64.TRYWAIT P0, [R5+URZ+0x2a820], R0 ;  /* 0x02a82000050075a7 */ /* 0x000e64000800017f */
[----:B-1----:R-:W-:Y:S05]  /*243b0*/  @!P0 BRA `(.L_x_3013) ;  /* 0x0000004c00fc8947 */ /* 0x002fea0003800000 */
.L_x_3193:
[----:B------:R-:W-:Y:S05]  /*243c0*/  BSYNC B0 ;  /* 0x0000000000007941 */ /* 0x000fea0003800000 */
.L_x_3012:
[----:B------:R-:W-:-:S03]  /*243d0*/  UMOV UR4, 0xffffffff ;  /* 0xffffffff00047882 */ /* 0x000fc60000000000 */
[----:B------:R-:W-:Y:S05]  /*243e0*/  BRA.DIV UR4, `(.L_x_3014) ;  /* 0x0000005204047947 */ /* 0x000fea000b800000 */
[----:B-1----:R-:W1:Y:S02]  /*243f0*/  S2R R0, SR_TID.X ;  /* 0x0000000000007919 */ /* 0x002e640000002100 */
[----:B-1----:R-:W-:-:S04]  /*24400*/  SHF.R.U32.HI R0, RZ, 0x5, R0 ;  /* 0x00000005ff007819 */ /* 0x002fc80000011600 */
[----:B------:R-:W-:-:S05]  /*24410*/  LOP3.LUT R0, R0, 0x3, RZ, 0xc0, !PT ;  /* 0x0000000300007812 */ /* 0x000fca00078ec0ff */
[----:B------:R1:W2:Y:S02]  /*24420*/  SHFL.IDX PT, R14, R0, RZ, 0x1f ;  /* 0x00001fff000e7589 */ /* 0x0002a400000e0000 */
.L_x_3196:
[----:B--2---:R-:W-:-:S13]  /*24430*/  ISETP.NE.AND P0, PT, R14, RZ, PT ;  /* 0x000000ff0e00720c */ /* 0x004fda0003f05270 */
[----:B------:R-:W-:Y:S05]  /*24440*/  @P0 BRA `(.L_x_2653) ;  /* 0x0000000000880947 */ /* 0x000fea0003800000 */
[----:B------:R-:W-:-:S03]  /*24450*/  UMOV UR4, 0xffffffff ;  /* 0xffffffff00047882 */ /* 0x000fc60000000000 */
[----:B------:R-:W-:Y:S05]  /*24460*/  BRA.DIV UR4, `(.L_x_3015) ;  /* 0x0000005204187947 */ /* 0x000fea000b800000 */
[----:B------:R-:W-:-:S13]  /*24470*/  ELECT P6, URZ, PT ;  /* 0x00000000003f782f */ /* 0x000fda00038c0000 */
.L_x_3199:
[----:B------:R-:W-:Y:S05]  /*24480*/  @!P6 BRA `(.L_x_2653) ;  /* 0x000000000078e947 */ /* 0x000fea0003800000 */
[----:B------:R-:W-:-:S06]  /*24490*/  ULOP3.LUT UR4, UR60, 0x2, URZ, 0xfc, !UPT ;  /* 0x000000023c047892 */ /* 0x000fcc000f8efc3f */
[----:B-1----:R-:W-:-:S05]  /*244a0*/  IMAD.U32 R0, RZ, RZ, UR4 ;  /* 0x00000004ff007e24 */ /* 0x002fca000f8e00ff */
[----:B------:R-:W-:-:S13]  /*244b0*/  ISETP.NE.AND P0, PT, R0, 0x3, PT ;  /* 0x000000030000780c */ /* 0x000fda0003f05270 */
[----:B------:R-:W-:Y:S05]  /*244c0*/  @!P0 BRA `(.L_x_3016) ;  /* 0x0000000000048947 */ /* 0x000fea0003800000 */
[----:B------:R-:W-:Y:S01]  /*244d0*/  BPT.TRAP 0x1 ;  /* 0x000000040000795c */ /* 0x000fe20000300000 */
.L_x_3016:
[C---:B------:R-:W-:Y:S01]  /*244e0*/  LEA R3, R28.reuse, R5, 0x3 ;  /* 0x000000051c037211 */ /* 0x040fe200078e18ff */
[----:B------:R-:W-:Y:S01]  /*244f0*/  VIADD R28, R28, 0x1 ;  /* 0x000000011c1c7836 */ /* 0x000fe20000000000 */
[----:B------:R-:W-:-:S04]  /*24500*/  SHF.L.U32 R2, R29, 0x1f, RZ ;  /* 0x0000001f1d027819 */ /* 0x000fc800000006ff */
[----:B------:R-:W1:Y:S01]  /*24510*/  SYNCS.PHASECHK.TRANS64.TRYWAIT P1, [R3+URZ+0x2a840], R2 ;  /* 0x02a84002030075a7 */ /* 0x000e62000802017f */
[----:B------:R-:W-:-:S04]  /*24520*/  ISETP.NE.AND P2, PT, R28, 0x2, PT ;  /* 0x000000021c00780c */ /* 0x000fc80003f45270 */
[----:B------:R-:W-:Y:S01]  /*24530*/  SEL R0, RZ, 0x1, P2 ;  /* 0x00000001ff007807 */ /* 0x000fe20001000000 */
[----:B-1----:R-:W-:Y:S08]  /*24540*/  @!P1 BRA `(.L_x_3017) ;  /* 0x0000005000009947 */ /* 0x002ff00003800000 */
.L_x_3200:
[----:B------:R-:W-:Y:S02]  /*24550*/  SEL R28, R28, RZ, P2 ;  /* 0x000000ff1c1c7207 */ /* 0x000fe40001000000 */
[----:B------:R-:W-:Y:S01]  /*24560*/  LOP3.LUT R0, R29, R0, RZ, 0x3c, !PT ;  /* 0x000000001d007212 */ /* 0x000fe200078e3cff */
[----:B------:R-:W-:Y:S06]  /*24570*/  @!P0 BRA `(.L_x_3018) ;  /* 0x0000000000048947 */ /* 0x000fec0003800000 */
[----:B------:R-:W-:Y:S01]  /*24580*/  BPT.TRAP 0x1 ;  /* 0x000000040000795c */ /* 0x000fe20000300000 */
.L_x_3018:
[----:B------:R-:W-:Y:S01]  /*24590*/  IMAD R5, R28, 0x8, R5 ;  /* 0x000000081c057824 */ /* 0x000fe200078e0205 */
[----:B------:R-:W-:-:S04]  /*245a0*/  SHF.L.U32 R0, R0, 0x1f, RZ ;  /* 0x0000001f00007819 */ /* 0x000fc800000006ff */
[----:B------:R-:W2:Y:S02]  /*245b0*/  SYNCS.PHASECHK.TRANS64.TRYWAIT P1, [R5+URZ+0x2a840], R0 ;  /* 0x02a84000050075a7 */ /* 0x000ea4000802017f */
[----:B--2---:R-:W-:Y:S05]  /*245c0*/  @!P1 BRA `(.L_x_3019) ;  /* 0x0000004c00f49947 */ /* 0x004fea0003800000 */
.L_x_3201:
[----:B------:R-:W-:Y:S05]  /*245d0*/  @!P0 BRA `(.L_x_3020) ;  /* 0x0000000000048947 */ /* 0x000fea0003800000 */
[----:B------:R-:W-:Y:S01]  /*245e0*/  BPT.TRAP 0x1 ;  /* 0x000000040000795c */ /* 0x000fe20000300000 */
.L_x_3020:
[----:B------:R-:W4:Y:S02]  /*245f0*/  SYNCS.PHASECHK.TRANS64.TRYWAIT P1, [R3+URZ+0x2a860], R2 ;  /* 0x02a86002030075a7 */ /* 0x000f24000802017f */
[----:B----4-:R-:W-:Y:S05]  /*24600*/  @!P1 BRA `(.L_x_3021) ;  /* 0x0000004c00f89947 */ /* 0x010fea0003800000 */
.L_x_3202:
[----:B------:R-:W-:Y:S05]  /*24610*/  @!P0 BRA `(.L_x_3022) ;  /* 0x0000000000048947 */ /* 0x000fea0003800000 */
[----:B------:R-:W-:Y:S01]  /*24620*/  BPT.TRAP 0x1 ;  /* 0x000000040000795c */ /* 0x000fe20000300000 */
.L_x_3022:
[----:B------:R0:W0:Y:S02]  /*24630*/  SYNCS.PHASECHK.TRANS64.TRYWAIT P0, [R5+URZ+0x2a860], R0 ;  /* 0x02a86000050075a7 */ /* 0x000024000800017f */
[----:B0-----:R-:W-:Y:S05]  /*24640*/  @!P0 NANOSLEEP.SYNCS 0x989680 ;  /* 0x009896800000895d */ /* 0x001fea0003900000 */
[----:B------:R-:W0:Y:S02]  /*24650*/  @!P0 SYNCS.PHASECHK.TRANS64 P0, [R5+URZ+0x2a860], R0 ;  /* 0x02a86000050085a7 */ /* 0x000e24000800007f */
[----:B0-----:R-:W-:Y:S05]  /*24660*/  @!P0 BRA `(.L_x_3022) ;  /* 0xfffffffc00f08947 */ /* 0x001fea000383ffff */
.L_x_2653:
[----:B------:R-:W-:Y:S05]  /*24670*/  BSYNC B9 ;  /* 0x0000000000097941 */ /* 0x000fea0003800000 */
.L_x_2650:
[----:B------:R-:W-:Y:S05]  /*24680*/  EXIT ;  /* 0x000000000000794d */ /* 0x000fea0003800000 */
.L_x_2673:
[----:B0-----:R0:W1:Y:S02]  /*24690*/  SYNCS.PHASECHK.TRANS64.TRYWAIT P6, [R84+URZ+0x2a890], R85 ;  /* 0x02a89055540075a7 */ /* 0x00106400080c017f */
[----:B-1----:R-:W-:Y:S05]  /*246a0*/  @!P6 NANOSLEEP.SYNCS 0x989680 ;  /* 0x009896800000e95d */ /* 0x002fea0003900000 */
[----:B------:R-:W1:Y:S02]  /*246b0*/  @!P6 SYNCS.PHASECHK.TRANS64 P6, [R84+URZ+0x2a890], R85 ;  /* 0x02a890555400e5a7 */ /* 0x000e6400080c007f */
[----:B-1----:R-:W-:Y:S05]  /*246c0*/  @!P6 BRA `(.L_x_2673) ;  /* 0xfffffffc00f0e947 */ /* 0x002fea000383ffff */
[----:B------:R-:W-:Y:S05]  /*246d0*/  BRA `(.L_x_3023) ;  /* 0xfffffdf400407947 */ /* 0x000fea000383ffff */
.L_x_2674:
        /* <DEDUP_REMOVED lines=8> */
.L_x_3025:
[----:B------:R-:W-:Y:S05]  /*24760*/  BSYNC B1 ;  /* 0x0000000000017941 */ /* 0x000fea0003800000 */
.L_x_3024:
        /* <DEDUP_REMOVED lines=8> */
.L_x_3026:
[----:B------:R-:W-:Y:S01]  /*247f0*/  MOV R11, R14 ;  /* 0x0000000e000b7202 */ /* 0x000fe20000000f00 */
[----:B------:R-:W-:Y:S06]  /*24800*/  BRA `(.L_x_3027) ;  /* 0xfffffdf400087947 */ /* 0x000fec000383ffff */
.L_x_2699:
        /* <DEDUP_REMOVED lines=8> */
.L_x_3029:
[----:B------:R-:W-:Y:S05]  /*24890*/  BSYNC B1 ;  /* 0x0000000000017941 */ /* 0x000fea0003800000 */
.L_x_3028:
        /* <DEDUP_REMOVED lines=8> */
.L_x_3030:
[----:B------:R-:W-:Y:S01]  /*24920*/  IMAD.MOV.U32 R119, RZ, RZ, R14 ;  /* 0x000000ffff777224 */ /* 0x000fe200078e000e */
[----:B------:R-:W-:Y:S06]  /*24930*/  BRA `(.L_x_3031) ;  /* 0xfffffe0800307947 */ /* 0x000fec000383ffff */
.L_x_2729:
[----:B0-----:R0:W1:Y:S02]  /*24940*/  SYNCS.PHASECHK.TRANS64.TRYWAIT P6, [R84+URZ+0x2a890], R85 ;  /* 0x02a89055540075a7 */ /* 0x00106400080c017f */
[----:B-1----:R-:W-:Y:S05]  /*24950*/  @!P6 NANOSLEEP.SYNCS 0x989680 ;  /* 0x009896800000e95d */ /* 0x002fea0003900000 */
[----:B------:R-:W1:Y:S02]  /*24960*/  @!P6 SYNCS.PHASECHK.TRANS64 P6, [R84+URZ+0x2a890], R85 ;  /* 0x02a890555400e5a7 */ /* 0x000e6400080c007f */
[----:B-1----:R-:W-:Y:S05]  /*24970*/  @!P6 BRA `(.L_x_2729) ;  /* 0xfffffffc00f0e947 */ /* 0x002fea000383ffff */
[----:B------:R-:W-:Y:S05]  /*24980*/  BRA `(.L_x_3032) ;  /* 0xfffffe2800507947 */ /* 0x000fea000383ffff */
.L_x_2730:
[----:B------:R-:W-:Y:S01]  /*24990*/  BSSY B1, `(.L_x_3033) ;  /* 0x0000008000017945 */ /* 0x000fe20003800000 */
[----:B------:R-:W-:Y:S01]  /*249a0*/  IMAD.MOV.U32 R13, RZ, RZ, R118 ;  /* 0x000000ffff0d7224 */ /* 0x000fe200078e0076 */
[----:B------:R-:W-:Y:S01]  /*249b0*/  MOV R12, RZ ;  /* 0x000000ff000c7202 */ /* 0x000fe20000000f00 */
[----:B------:R-:W-:Y:S02]  /*249c0*/  IMAD.MOV.U32 R11, RZ, RZ, 0x1c1f ;  /* 0x00001c1fff0b7424 */ /* 0x000fe400078e00ff */
[----:B------:R-:W-:-:S07]  /*249d0*/  IMAD.MOV.U32 R15, RZ, RZ, -0x1 ;  /* 0xffffffffff0f7424 */ /* 0x000fce00078e00ff */
[----:B0-----:R-:W-:Y:S05]  /*249e0*/  WARPSYNC.COLLECTIVE R15, `(.L_x_3034) ;  /* 0x000000000f087348 */ /* 0x001fea0003c00000 */
[----:B------:R1:W2:Y:S02]  /*249f0*/  SHFL.IDX P6, R14, R13, R12, R11 ;  /* 0x0000000c0d0e7389 */ /* 0x0002a400000c000b */
[----:B012---:R-:W-:Y:S01]  /*24a00*/  ENDCOLLECTIVE ;  /* 0x000000000000791b */ /* 0x007fe20003800000 */
.L_x_3034:
[----:B------:R-:W-:Y:S05]  /*24a10*/  BSYNC B1 ;  /* 0x0000000000017941 */ /* 0x000fea0003800000 */
.L_x_3033:
        /* <DEDUP_REMOVED lines=8> */
.L_x_3035:
[----:B------:R-:W-:Y:S01]  /*24aa0*/  IMAD.MOV.U32 R11, RZ, RZ, R14 ;  /* 0x000000ffff0b7224 */ /* 0x000fe200078e000e */
[----:B------:R-:W-:Y:S06]  /*24ab0*/  BRA `(.L_x_3036) ;  /* 0xfffffe2800207947 */ /* 0x000fec000383ffff */
.L_x_2743:
[----:B------:R-:W-:Y:S01]  /*24ac0*/  BSSY B1, `(.L_x_3037) ;  /* 0x0000008000017945 */ /* 0x000fe20003800000 */
[----:B--234-:R-:W-:Y:S01]  /*24ad0*/  MOV R13, R118 ;  /* 0x00000076000d7202 */ /* 0x01cfe20000000f00 */
[----:B------:R-:W-:Y:S01]  /*24ae0*/  IMAD.MOV.U32 R12, RZ, RZ, 0x1 ;  /* 0x00000001ff0c7424 */ /* 0x000fe200078e00ff */
[----:B------:R-:W-:Y:S01]  /*24af0*/  MOV R15, 0xffffffff ;  /* 0xffffffff000f7802 */ /* 0x000fe20000000f00 */
[----:B------:R-:W-:-:S07]  /*24b00*/  IMAD.MOV.U32 R11, RZ, RZ, 0x1c1f ;  /* 0x00001c1fff0b7424 */ /* 0x000fce00078e00ff */
[----:B01----:R-:W-:Y:S05]  /*24b10*/  WARPSYNC.COLLECTIVE R15, `(.L_x_3038) ;  /* 0x000000000f087348 */ /* 0x003fea0003c00000 */
[----:B------:R2:W3:Y:S02]  /*24b20*/  SHFL.IDX P6, R14, R13, R12, R11 ;  /* 0x0000000c0d0e7389 */ /* 0x0004e400000c000b */
[----:B0123--:R-:W-:Y:S01]  /*24b30*/  ENDCOLLECTIVE ;  /* 0x000000000000791b */ /* 0x00ffe20003800000 */
.L_x_3038:
[----:B------:R-:W-:Y:S05]  /*24b40*/  BSYNC B1 ;  /* 0x0000000000017941 */ /* 0x000fea0003800000 */
.L_x_3037:
        /* <DEDUP_REMOVED lines=8> */
.L_x_3039:
[----:B------:R-:W-:Y:S01]  /*24bd0*/  MOV R119, R14 ;  /* 0x0000000e00777202 */ /* 0x000fe20000000f00 */
[----:B------:R-:W-:Y:S06]  /*24be0*/  BRA `(.L_x_3040) ;  /* 0xfffffe3c00cc7947 */ /* 0x000fec000383ffff */
.L_x_2756:
[----:B0-----:R0:W1:Y:S02]  /*24bf0*/  SYNCS.PHASECHK.TRANS64.TRYWAIT P4, [R84+URZ+0x2a890], R85 ;  /* 0x02a89055540075a7 */ /* 0x001064000808017f */
[----:B-1----:R-:W-:Y:S05]  /*24c00*/  @!P4 NANOSLEEP.SYNCS 0x989680 ;  /* 0x009896800000c95d */ /* 0x002fea0003900000 */
[----:B------:R-:W1:Y:S02]  /*24c10*/  @!P4 SYNCS.PHASECHK.TRANS64 P4, [R84+URZ+0x2a890], R85 ;  /* 0x02a890555400c5a7 */ /* 0x000e64000808007f */
[----:B-1----:R-:W-:Y:S05]  /*24c20*/  @!P4 BRA `(.L_x_2756) ;  /* 0xfffffffc00f0c947 */ /* 0x002fea000383ffff */
[----:B------:R-:W-:Y:S05]  /*24c30*/  BRA `(.L_x_3041) ;  /* 0xfffffe54007c7947 */ /* 0x000fea000383ffff */
.L_x_2757:
        /* <DEDUP_REMOVED lines=8> */
.L_x_3043:
[----:B------:R-:W-:Y:S05]  /*24cc0*/  BSYNC B1 ;  /* 0x0000000000017941 */ /* 0x000fea0003800000 */
.L_x_3042:
        /* <DEDUP_REMOVED lines=8> */
.L_x_3044:
[----:B------:R-:W-:Y:S01]  /*24d50*/  IMAD.MOV.U32 R37, RZ, RZ, R14 ;  /* 0x000000ffff257224 */ /* 0x000fe200078e000e */
[----:B------:R-:W-:Y:S06]  /*24d60*/  BRA `(.L_x_3045) ;  /* 0xfffffe5400987947 */ /* 0x000fec000383ffff */
.L_x_2760:
[----:B------:R-:W-:Y:S01]  /*24d70*/  BSSY B1, `(.L_x_3046) ;  /* 0x0000008000017945 */ /* 0x000fe20003800000 */
[----:B----4-:R-:W-:Y:S01]  /*24d80*/  IMAD.MOV.U32 R13, RZ, RZ, R33 ;  /* 0x000000ffff0d7224 */ /* 0x010fe200078e0021 */
[----:B------:R-:W-:Y:S01]  /*24d90*/  MOV R12, 0x1 ;  /* 0x00000001000c7802 */ /* 0x000fe20000000f00 */
[----:B------:R-:W-:Y:S02]  /*24da0*/  IMAD.MOV.U32 R11, RZ, RZ, 0x1c1f ;  /* 0x00001c1fff0b7424 */ /* 0x000fe400078e00ff */
[----:B------:R-:W-:-:S07]  /*24db0*/  IMAD.MOV.U32 R15, RZ, RZ, -0x1 ;  /* 0xffffffffff0f7424 */ /* 0x000fce00078e00ff */
[----:B0123--:R-:W-:Y:S05]  /*24dc0*/  WARPSYNC.COLLECTIVE R15, `(.L_x_3047) ;  /* 0x000000000f087348 */ /* 0x00ffea0003c00000 */
[----:B------:R4:W0:Y:S02]  /*24dd0*/  SHFL.IDX P6, R14, R13, R12, R11 ;  /* 0x0000000c0d0e7389 */ /* 0x00082400000c000b */
[----:B01234-:R-:W-:Y:S01]  /*24de0*/  ENDCOLLECTIVE ;  /* 0x000000000000791b */ /* 0x01ffe20003800000 */
.L_x_3047:
[----:B------:R-:W-:Y:S05]  /*24df0*/  BSYNC B1 ;  /* 0x0000000000017941 */ /* 0x000fea0003800000 */
.L_x_3046:
        /* <DEDUP_REMOVED lines=8> */
.L_x_3048:
[----:B------:R-:W-:Y:S01]  /*24e80*/  IMAD.MOV.U32 R37, RZ, RZ, R14 ;  /* 0x000000ffff257224 */ /* 0x000fe200078e000e */
[----:B------:R-:W-:Y:S06]  /*24e90*/  BRA `(.L_x_3049) ;  /* 0xfffffe5400f87947 */ /* 0x000fec000383ffff */
.L_x_2764:
[----:B---3--:R3:W0:Y:S02]  /*24ea0*/  SYNCS.PHASECHK.TRANS64.TRYWAIT P0, [R84+URZ+0x2a8b0], R85 ;  /* 0x02a8b055540075a7 */ /* 0x008624000800017f */
[----:B0-----:R-:W-:Y:S05]  /*24eb0*/  @!P0 NANOSLEEP.SYNCS 0x989680 ;  /* 0x009896800000895d */ /* 0x001fea0003900000 */
[----:B------:R-:W0:Y:S02]  /*24ec0*/  @!P0 SYNCS.PHASECHK.TRANS64 P0, [R84+URZ+0x2a8b0], R85 ;  /* 0x02a8b055540085a7 */ /* 0x000e24000800007f */
[----:B0-----:R-:W-:Y:S05]  /*24ed0*/  @!P0 BRA `(.L_x_2764) ;  /* 0xfffffffc00f08947 */ /* 0x001fea000383ffff */
[----:B------:R-:W-:Y:S05]  /*24ee0*/  BRA `(.L_x_3050) ;  /* 0xfffffe5800d47947 */ /* 0x000fea000383ffff */
.L_x_2784:
[----:B------:R-:W-:Y:S01]  /*24ef0*/  BSSY B1, `(.L_x_3051) ;  /* 0x0000008000017945 */ /* 0x000fe20003800000 */
[----:B------:R-:W-:Y:S01]  /*24f00*/  MOV R13, R0 ;  /* 0x00000000000d7202 */ /* 0x000fe20000000f00 */
[----:B------:R-:W-:Y:S01]  /*24f10*/  IMAD.MOV.U32 R12, RZ, RZ, RZ ;  /* 0x000000ffff0c7224 */ /* 0x000fe200078e00ff */
[----:B------:R-:W-:Y:S01]  /*24f20*/  MOV R15, 0xffffffff ;  /* 0xffffffff000f7802 */ /* 0x000fe20000000f00 */
[----:B------:R-:W-:-:S07]  /*24f30*/  IMAD.MOV.U32 R11, RZ, RZ, 0x1c1f ;  /* 0x00001c1fff0b7424 */ /* 0x000fce00078e00ff */
[----:B-1--4-:R-:W-:Y:S05]  /*24f40*/  WARPSYNC.COLLECTIVE R15, `(.L_x_3052) ;  /* 0x000000000f087348 */ /* 0x012fea0003c00000 */
[----:B------:R0:W2:Y:S02]  /*24f50*/  SHFL.IDX P6, R14, R13, R12, R11 ;  /* 0x0000000c0d0e7389 */ /* 0x0000a400000c000b */
[----:B012-4-:R-:W-:Y:S01]  /*24f60*/  ENDCOLLECTIVE ;  /* 0x000000000000791b */ /* 0x017fe20003800000 */
.L_x_3052:
[----:B------:R-:W-:Y:S05]  /*24f70*/  BSYNC B1 ;  /* 0x0000000000017941 */ /* 0x000fea0003800000 */
.L_x_3051:
        /* <DEDUP_REMOVED lines=8> */
.L_x_3053:
[----:B------:R-:W-:Y:S01]  /*25000*/  IMAD.MOV.U32 R13, RZ, RZ, R63 ;  /* 0x000000ffff0d7224 */ /* 0x000fe200078e003f */
[----:B------:R-:W-:-:S07]  /*25010*/  MOV R6, R14 ;  /* 0x0000000e00067202 */ /* 0x000fce0000000f00 */
[----:B------:R-:W-:Y:S05]  /*25020*/  WARPSYNC.COLLECTIVE R15, `(.L_x_3054) ;  /* 0x000000000f087348 */ /* 0x000fea0003c00000 */
[----:B------:R0:W1:Y:S02]  /*25030*/  SHFL.IDX P6, R14, R13, R12, R11 ;  /* 0x0000000c0d0e7389 */ /* 0x00006400000c000b */
[----:B01----:R-:W-:Y:S01]  /*25040*/  ENDCOLLECTIVE ;  /* 0x000000000000791b */ /* 0x003fe20003800000 */
.L_x_3054:
[----:B------:R-:W-:Y:S01]  /*25050*/  MOV R13, R62 ;  /* 0x0000003e000d7202 */ /* 0x000fe20000000f00 */
[----:B------:R-:W-:-:S07]  /*25060*/  IMAD.MOV.U32 R9, RZ, RZ, R14 ;  /* 0x000000ffff097224 */ /* 0x000fce00078e000e */
[----:B------:R-:W-:Y:S05]  /*25070*/  WARPSYNC.COLLECTIVE R15, `(.L_x_3055) ;  /* 0x000000000f087348 */ /* 0x000fea0003c00000 */
[----:B------:R0:W1:Y:S02]  /*25080*/  SHFL.IDX P6, R14, R13, R12, R11 ;  /* 0x0000000c0d0e7389 */ /* 0x00006400000c000b */
[----:B01----:R-:W-:Y:S01]  /*25090*/  ENDCOLLECTIVE ;  /* 0x000000000000791b */ /* 0x003fe20003800000 */
.L_x_3055:
[----:B------:R-:W-:Y:S01]  /*250a0*/  IMAD.MOV.U32 R8, RZ, RZ, R14 ;  /* 0x000000ffff087224 */ /* 0x000fe200078e000e */
[----:B------:R-:W-:Y:S06]  /*250b0*/  BRA `(.L_x_3056) ;  /* 0xfffffe6c00147947 */ /* 0x000fec000383ffff */
.L_x_2787:
[----:B------:R-:W-:Y:S01]  /*250c0*/  BSSY B1, `(.L_x_3057) ;  /* 0x0000008000017945 */ /* 0x000fe20003800000 */
[----:B------:R-:W-:Y:S01]  /*250d0*/  IMAD.MOV.U32 R13, RZ, RZ, R0 ;  /* 0x000000ffff0d7224 */ /* 0x000fe200078e0000 */
[----:B------:R-:W-:Y:S01]  /*250e0*/  MOV R12, 0x1 ;  /* 0x00000001000c7802 */ /* 0x000fe20000000f00 */
[----:B------:R-:W-:Y:S02]  /*250f0*/  IMAD.MOV.U32 R11, RZ, RZ, 0x1c1f ;  /* 0x00001c1fff0b7424 */ /* 0x000fe400078e00ff */
[----:B------:R-:W-:-:S07]  /*25100*/  IMAD.MOV.U32 R15, RZ, RZ, -0x1 ;  /* 0xffffffffff0f7424 */ /* 0x000fce00078e00ff */
[----:B-1--4-:R-:W-:Y:S05]  /*25110*/  WARPSYNC.COLLECTIVE R15, `(.L_x_3058) ;  /* 0x000000000f087348 */ /* 0x012fea0003c00000 */
[----:B------:R0:W2:Y:S02]  /*25120*/  SHFL.IDX P6, R14, R13, R12, R11 ;  /* 0x0000000c0d0e7389 */ /* 0x0000a400000c000b */
[----:B012-4-:R-:W-:Y:S01]  /*25130*/  ENDCOLLECTIVE ;  /* 0x000000000000791b */ /* 0x017fe20003800000 */
.L_x_3058:
[----:B------:R-:W-:Y:S05]  /*25140*/  BSYNC B1 ;  /* 0x0000000000017941 */ /* 0x000fea0003800000 */
.L_x_3057:
        /* <DEDUP_REMOVED lines=8> */
.L_x_3059:
[----:B------:R-:W-:Y:S01]  /*251d0*/  MOV R13, R63 ;  /* 0x0000003f000d7202 */ /* 0x000fe20000000f00 */
[----:B------:R-:W-:-:S07]  /*251e0*/  IMAD.MOV.U32 R65, RZ, RZ, R14 ;  /* 0x000000ffff417224 */ /* 0x000fce00078e000e */
[----:B------:R-:W-:Y:S05]  /*251f0*/  WARPSYNC.COLLECTIVE R15, `(.L_x_3060) ;  /* 0x000000000f087348 */ /* 0x000fea0003c00000 */
[----:B------:R0:W1:Y:S02]  /*25200*/  SHFL.IDX P6, R14, R13, R12, R11 ;  /* 0x0000000c0d0e7389 */ /* 0x00006400000c000b */
[----:B01----:R-:W-:Y:S01]  /*25210*/  ENDCOLLECTIVE ;  /* 0x000000000000791b */ /* 0x003fe20003800000 */
.L_x_3060:
[----:B------:R-:W-:Y:S02]  /*25220*/  IMAD.MOV.U32 R13, RZ, RZ, R62 ;  /* 0x000000ffff0d7224 */ /* 0x000fe400078e003e */
[----:B------:R-:W-:-:S07]  /*25230*/  IMAD.MOV.U32 R63, RZ, RZ, R14 ;  /* 0x000000ffff3f7224 */ /* 0x000fce00078e000e */
[----:B------:R-:W-:Y:S05]  /*25240*/  WARPSYNC.COLLECTIVE R15, `(.L_x_3061) ;  /* 0x000000000f087348 */ /* 0x000fea0003c00000 */
[----:B------:R0:W1:Y:S02]  /*25250*/  SHFL.IDX P6, R14, R13, R12, R11 ;  /* 0x0000000c0d0e7389 */ /* 0x00006400000c000b */
[----:B01----:R-:W-:Y:S01]  /*25260*/  ENDCOLLECTIVE ;  /* 0x000000000000791b */ /* 0x003fe20003800000 */
.L_x_3061:
[----:B------:R-:W-:Y:S01]  /*25270*/  MOV R62, R14 ;  /* 0x0000000e003e7202 */ /* 0x000fe20000000f00 */
[----:B------:R-:W-:Y:S06]  /*25280*/  BRA `(.L_x_3062) ;  /* 0xfffffe7000a87947 */ /* 0x000fec000383ffff */
.L_x_2791:
[----:B0-----:R0:W1:Y:S02]  /*25290*/  SYNCS.PHASECHK.TRANS64.TRYWAIT P0, [R2+URZ+0x2a800], R5 ;  /* 0x02a80005020075a7 */ /* 0x001064000800017f */
[----:B-1----:R-:W-:Y:S05]  /*252a0*/  @!P0 NANOSLEEP.SYNCS 0x989680 ;  /* 0x009896800000895d */ /* 0x002fea0003900000 */
[----:B------:R-:W1:Y:S02]  /*252b0*/  @!P0 SYNCS.PHASECHK.TRANS64 P0, [R2+URZ+0x2a800], R5 ;  /* 0x02a80005020085a7 */ /* 0x000e64000800007f */
[----:B-1----:R-:W-:Y:S05]  /*252c0*/  @!P0 BRA `(.L_x_2791) ;  /* 0xfffffffc00f08947 */ /* 0x002fea000383ffff */
[----:B------:R-:W-:Y:S05]  /*252d0*/  BRA `(.L_x_3063) ;  /* 0xfffffe7800c47947 */ /* 0x000fea000383ffff */
.L_x_2815:
[----:B------:R-:W-:Y:S01]  /*252e0*/  BSSY B1, `(.L_x_3064) ;  /* 0x0000008000017945 */ /* 0x000fe20003800000 */
[----:B------:R-:W-:Y:S01]  /*252f0*/  IMAD.MOV.U32 R13, RZ, RZ, R48 ;  /* 0x000000ffff0d7224 */ /* 0x000fe200078e0030 */
[----:B------:R-:W-:Y:S01]  /*25300*/  MOV R11, 0x1c1f ;  /* 0x00001c1f000b7802 */ /* 0x000fe20000000f00 */
[----:B------:R-:W-:Y:S02]  /*25310*/  IMAD.MOV.U32 R12, RZ, RZ, RZ ;  /* 0x000000ffff0c7224 */ /* 0x000fe400078e00ff */
[----:B------:R-:W-:-:S07]  /*25320*/  IMAD.MOV.U32 R15, RZ, RZ, -0x1 ;  /* 0xffffffffff0f7424 */ /* 0x000fce00078e00ff */
[----:B-1--4-:R-:W-:Y:S05]  /*25330*/  WARPSYNC.COLLECTIVE R15, `(.L_x_3065) ;  /* 0x000000000f087348 */ /* 0x012fea0003c00000 */
[----:B------:R0:W2:Y:S02]  /*25340*/  SHFL.IDX P6, R14, R13, R12, R11 ;  /* 0x0000000c0d0e7389 */ /* 0x0000a400000c000b */
[----:B012-4-:R-:W-:Y:S01]  /*25350*/  ENDCOLLECTIVE ;  /* 0x000000000000791b */ /* 0x017fe20003800000 */
.L_x_3065:
[----:B------:R-:W-:Y:S05]  /*25360*/  BSYNC B1 ;  /* 0x0000000000017941 */ /* 0x000fea0003800000 */
.L_x_3064:
        /* <DEDUP_REMOVED lines=8> */
.L_x_3066:
[----:B------:R-:W-:Y:S02]  /*253f0*/  IMAD.MOV.U32 R13, RZ, RZ, R61 ;  /* 0x000000ffff0d7224 */ /* 0x000fe400078e003d */
[----:B------:R-:W-:-:S07]  /*25400*/  IMAD.MOV.U32 R4, RZ, RZ, R14 ;  /* 0x000000ffff047224 */ /* 0x000fce00078e000e */
[----:B------:R-:W-:Y:S05]  /*25410*/  WARPSYNC.COLLECTIVE R15, `(.L_x_3067) ;  /* 0x000000000f087348 */ /* 0x000fea0003c00000 */
[----:B------:R0:W1:Y:S02]  /*25420*/  SHFL.IDX P6, R14, R13, R12, R11 ;  /* 0x0000000c0d0e7389 */ /* 0x00006400000c000b */
[----:B01----:R-:W-:Y:S01]  /*25430*/  ENDCOLLECTIVE ;  /* 0x000000000000791b */ /* 0x003fe20003800000 */
.L_x_3067:
[----:B------:R-:W-:Y:S01]  /*25440*/  IMAD.MOV.U32 R13, RZ, RZ, R0 ;  /* 0x000000ffff0d7224 */ /* 0x000fe200078e0000 */
[----:B------:R-:W-:-:S07]  /*25450*/  MOV R7, R14 ;  /* 0x0000000e00077202 */ /* 0x000fce0000000f00 */
[----:B------:R-:W-:Y:S05]  /*25460*/  WARPSYNC.COLLECTIVE R15, `(.L_x_3068) ;  /* 0x000000000f087348 */ /* 0x000fea0003c00000 */
[----:B------:R0:W1:Y:S02]  /*25470*/  SHFL.IDX P6, R14, R13, R12, R11 ;  /* 0x0000000c0d0e7389 */ /* 0x00006400000c000b */
[----:B01----:R-:W-:Y:S01]  /*25480*/  ENDCOLLECTIVE ;  /* 0x000000000000791b */ /* 0x003fe20003800000 */
.L_x_3068:
[----:B------:R-:W-:Y:S05]  /*25490*/  BRA `(.L_x_3069) ;  /* 0xfffffe9c00947947 */ /* 0x000fea000383ffff */
.L_x_2818:
[----:B------:R-:W-:Y:S01]  /*254a0*/  BSSY B1, `(.L_x_3070) ;  /* 0x0000008000017945 */ /* 0x000fe20003800000 */
[----:B------:R-:W-:Y:S01]  /*254b0*/  IMAD.MOV.U32 R13, RZ, RZ, R48 ;  /* 0x000000ffff0d7224 */ /* 0x000fe200078e0030 */
[----:B------:R-:W-:Y:S01]  /*254c0*/  MOV R12, 0x1 ;  /* 0x00000001000c7802 */ /* 0x000fe20000000f00 */
[----:B------:R-:W-:Y:S02]  /*254d0*/  IMAD.MOV.U32 R11, RZ, RZ, 0x1c1f ;  /* 0x00001c1fff0b7424 */ /* 0x000fe400078e00ff */
[----:B------:R-:W-:-:S07]  /*254e0*/  IMAD.MOV.U32 R15, RZ, RZ, -0x1 ;  /* 0xffffffffff0f7424 */ /* 0x000fce00078e00ff */
[----:B------:R-:W-:Y:S05]  /*254f0*/  WARPSYNC.COLLECTIVE R15, `(.L_x_3071) ;  /* 0x000000000f087348 */ /* 0x000fea0003c00000 */
[----:B------:R0:W1:Y:S02]  /*25500*/  SHFL.IDX P6, R14, R13, R12, R11 ;  /* 0x0000000c0d0e7389 */ /* 0x00006400000c000b */
[----:B01----:R-:W-:Y:S01]  /*25510*/  ENDCOLLECTIVE ;  /* 0x000000000000791b */ /* 0x003fe20003800000 */
.L_x_3071:
[----:B------:R-:W-:Y:S05]  /*25520*/  BSYNC B1 ;  /* 0x0000000000017941 */ /* 0x000fea0003800000 */
.L_x_3070:
        /* <DEDUP_REMOVED lines=8> */
.L_x_3072:
[----:B------:R-:W-:Y:S01]  /*255b0*/  MOV R13, R61 ;  /* 0x0000003d000d7202 */ /* 0x000fe20000000f00 */
[----:B------:R-:W-:-:S07]  /*255c0*/  IMAD.MOV.U32 R20, RZ, RZ, R14 ;  /* 0x000000ffff147224 */ /* 0x000fce00078e000e */
[----:B------:R-:W-:Y:S05]  /*255d0*/  WARPSYNC.COLLECTIVE R15, `(.L_x_3073) ;  /* 0x000000000f087348 */ /* 0x000fea0003c00000 */
[----:B------:R0:W1:Y:S02]  /*255e0*/  SHFL.IDX P6, R14, R13, R12, R11 ;  /* 0x0000000c0d0e7389 */ /* 0x00006400000c000b */
[----:B01----:R-:W-:Y:S01]  /*255f0*/  ENDCOLLECTIVE ;  /* 0x000000000000791b */ /* 0x003fe20003800000 */
.L_x_3073:
[----:B------:R-:W-:Y:S02]  /*25600*/  IMAD.MOV.U32 R13, RZ, RZ, R0 ;  /* 0x000000ffff0d7224 */ /* 0x000fe400078e0000 */
[----:B------:R-:W-:-:S07]  /*25610*/  IMAD.MOV.U32 R61, RZ, RZ, R14 ;  /* 0x000000ffff3d7224 */ /* 0x000fce00078e000e */
[----:B------:R-:W-:Y:S05]  /*25620*/  WARPSYNC.COLLECTIVE R15, `(.L_x_3074) ;  /* 0x000000000f087348 */ /* 0x000fea0003c00000 */
[----:B------:R0:W1:Y:S02]  /*25630*/  SHFL.IDX P6, R14, R13, R12, R11 ;  /* 0x0000000c0d0e7389 */ /* 0x00006400000c000b */
[----:B01----:R-:W-:Y:S01]  /*25640*/  ENDCOLLECTIVE ;  /* 0x000000000000791b */ /* 0x003fe20003800000 */
.L_x_3074:
[----:B------:R-:W-:Y:S01]  /*25650*/  MOV R0, R14 ;  /* 0x0000000e00007202 */ /* 0x000fe20000000f00 */
[----:B------:R-:W-:Y:S06]  /*25660*/  BRA `(.L_x_3075) ;  /* 0xfffffea000b47947 */ /* 0x000fec000383ffff */
.L_x_2822:
[----:B0-----:R0:W1:Y:S02]  /*25670*/  SYNCS.PHASECHK.TRANS64.TRYWAIT P0, [R2+URZ+0x2a800], R61 ;  /* 0x02a8003d020075a7 */ /* 0x001064000800017f */
[----:B-1----:R-:W-:Y:S05]  /*25680*/  @!P0 NANOSLEEP.SYNCS 0x989680 ;  /* 0x009896800000895d */ /* 0x002fea0003900000 */
[----:B------:R-:W1:Y:S02]  /*25690*/  @!P0 SYNCS.PHASECHK.TRANS64 P0, [R2+URZ+0x2a800], R61 ;  /* 0x02a8003d020085a7 */ /* 0x000e64000800007f */
[----:B-1----:R-:W-:Y:S05]  /*256a0*/  @!P0 BRA `(.L_x_2822) ;  /* 0xfffffffc00f08947 */ /* 0x002fea000383ffff */
[----:B------:R-:W-:Y:S05]  /*256b0*/  BRA `(.L_x_3076) ;  /* 0xfffffea800387947 */ /* 0x000fea000383ffff */
.L_x_2836:
[----:B-1----:R1:W3:Y:S02]  /*256c0*/  SYNCS.PHASECHK.TRANS64.TRYWAIT P1, [R9+URZ+0x2a830], R0 ;  /* 0x02a83000090075a7 */ /* 0x0022e4000802017f */
[----:B---3--:R-:W-:Y:S05]  /*256d0*/  @!P1 NANOSLEEP.SYNCS 0x989680 ;  /* 0x009896800000995d */ /* 0x008fea0003900000 */
[----:B------:R-:W3:Y:S02]  /*256e0*/  @!P1 SYNCS.PHASECHK.TRANS64 P1, [R9+URZ+0x2a830], R0 ;  /* 0x02a83000090095a7 */ /* 0x000ee4000802007f */
[----:B---3--:R-:W-:Y:S05]  /*256f0*/  @!P1 BRA `(.L_x_2836) ;  /* 0xfffffffc00f09947 */ /* 0x008fea000383ffff */
[----:B------:R-:W-:Y:S05]  /*25700*/  BRA `(.L_x_2835) ;  /* 0xfffffecc00ec7947 */ /* 0x000fea000383ffff */
.L_x_2844:
[----:B-1----:R1:W2:Y:S02]  /*25710*/  SYNCS.PHASECHK.TRANS64.TRYWAIT P2, [R9+URZ+0x2a830], R4 ;  /* 0x02a83004090075a7 */ /* 0x0022a4000804017f */
[----:B--2---:R-:W-:Y:S05]  /*25720*/  @!P2 NANOSLEEP.SYNCS 0x989680 ;  /* 0x009896800000a95d */ /* 0x004fea0003900000 */
[----:B------:R-:W2:Y:S02]  /*25730*/  @!P2 SYNCS.PHASECHK.TRANS64 P2, [R9+URZ+0x2a830], R4 ;  /* 0x02a830040900a5a7 */ /* 0x000ea4000804007f */
[----:B--2---:R-:W-:Y:S05]  /*25740*/  @!P2 BRA `(.L_x_2844) ;  /* 0xfffffffc00f0a947 */ /* 0x004fea000383ffff */
[----:B------:R-:W-:Y:S05]  /*25750*/  BRA `(.L_x_2843) ;  /* 0xfffffef000907947 */ /* 0x000fea000383ffff */
.L_x_2849:
[----:B-1----:R1:W2:Y:S02]  /*25760*/  SYNCS.PHASECHK.TRANS64.TRYWAIT P2, [R21+URZ+0x2a850], R0 ;  /* 0x02a85000150075a7 */ /* 0x0022a4000804017f */
[----:B--2---:R-:W-:Y:S05]  /*25770*/  @!P2 NANOSLEEP.SYNCS 0x989680 ;  /* 0x009896800000a95d */ /* 0x004fea0003900000 */
[----:B------:R-:W2:Y:S02]  /*25780*/  @!P2 SYNCS.PHASECHK.TRANS64 P2, [R21+URZ+0x2a850], R0 ;  /* 0x02a850001500a5a7 */ /* 0x000ea4000804007f */
[----:B--2---:R-:W-:Y:S05]  /*25790*/  @!P2 BRA `(.L_x_2849) ;  /* 0xfffffffc00f0a947 */ /* 0x004fea000383ffff */
[----:B------:R-:W-:Y:S05]  /*257a0*/  BRA `(.L_x_2848) ;  /* 0xfffffefc00307947 */ /* 0x000fea000383ffff */
.L_x_2859:
[----:B-1----:R1:W2:Y:S02]  /*257b0*/  SYNCS.PHASECHK.TRANS64.TRYWAIT P1, [R3+URZ+0x2a830], R4 ;  /* 0x02a83004030075a7 */ /* 0x0022a4000802017f */
[----:B--2---:R-:W-:Y:S05]  /*257c0*/  @!P1 NANOSLEEP.SYNCS 0x989680 ;  /* 0x009896800000995d */ /* 0x004fea0003900000 */
[----:B------:R-:W2:Y:S02]  /*257d0*/  @!P1 SYNCS.PHASECHK.TRANS64 P1, [R3+URZ+0x2a830], R4 ;  /* 0x02a83004030095a7 */ /* 0x000ea4000802007f */
[----:B--2---:R-:W-:Y:S05]  /*257e0*/  @!P1 BRA `(.L_x_2859) ;  /* 0xfffffffc00f09947 */ /* 0x004fea000383ffff */
[----:B------:R-:W-:Y:S05]  /*257f0*/  BRA `(.L_x_2858) ;  /* 0xffffff1800007947 */ /* 0x000fea000383ffff */
.L_x_2864:
[----:B-1----:R1:W2:Y:S02]  /*25800*/  SYNCS.PHASECHK.TRANS64.TRYWAIT P1, [R20+URZ+0x2a850], R0 ;  /* 0x02a85000140075a7 */ /* 0x0022a4000802017f */
[----:B--2---:R-:W-:Y:S05]  /*25810*/  @!P1 NANOSLEEP.SYNCS 0x989680 ;  /* 0x009896800000995d */ /* 0x004fea0003900000 */
[----:B------:R-:W2:Y:S02]  /*25820*/  @!P1 SYNCS.PHASECHK.TRANS64 P1, [R20+URZ+0x2a850], R0 ;  /* 0x02a85000140095a7 */ /* 0x000ea4000802007f */
[----:B--2---:R-:W-:Y:S05]  /*25830*/  @!P1 BRA `(.L_x_2864) ;  /* 0xfffffffc00f09947 */ /* 0x004fea000383ffff */
[----:B------:R-:W-:Y:S05]  /*25840*/  BRA `(.L_x_2863) ;  /* 0xffffff2000987947 */ /* 0x000fea000383ffff */
.L_x_2872:
[----:B-1----:R1:W2:Y:S02]  /*25850*/  SYNCS.PHASECHK.TRANS64.TRYWAIT P1, [R5+URZ+0x2a850], R8 ;  /* 0x02a85008050075a7 */ /* 0x0022a4000802017f */
[----:B--2---:R-:W-:Y:S05]  /*25860*/  @!P1 NANOSLEEP.SYNCS 0x989680 ;  /* 0x009896800000995d */ /* 0x004fea0003900000 */
[----:B------:R-:W2:Y:S02]  /*25870*/  @!P1 SYNCS.PHASECHK.TRANS64 P1, [R5+URZ+0x2a850], R8 ;  /* 0x02a85008050095a7 */ /* 0x000ea4000802007f */
[----:B--2---:R-:W-:Y:S05]  /*25880*/  @!P1 BRA `(.L_x_2872) ;  /* 0xfffffffc00f09947 */ /* 0x004fea000383ffff */
[----:B------:R-:W-:Y:S05]  /*25890*/  BRA `(.L_x_2871) ;  /* 0xffffff3800787947 */ /* 0x000fea000383ffff */
.L_x_2914:
[----:B0-----:R-:W0:Y:S01]  /*258a0*/  S2R R12, SR_TID.X ;  /* 0x00000000000c7919 */ /* 0x001e220000002100 */
        /* <DEDUP_REMOVED lines=10> */
.L_x_3078:
[----:B------:R-:W-:Y:S05]  /*25950*/  BSYNC B1 ;  /* 0x0000000000017941 */ /* 0x000fea0003800000 */
.L_x_3077:
[----:B------:R-:W-:Y:S05]  /*25960*/  BRA `(.L_x_3079) ;  /* 0xffffff8c00387947 */ /* 0x000fea000383ffff */
.L_x_2916:
[----:B------:R-:W-:Y:S01]  /*25970*/  BSSY B1, `(.L_x_3080) ;  /* 0x0000006000017945 */ /* 0x000fe20003800000 */
[----:B------:R-:W-:-:S07]  /*25980*/  IMAD.MOV.U32 R15, RZ, RZ, -0x1 ;  /* 0xffffffffff0f7424 */ /* 0x000fce00078e00ff */
[----:B01----:R-:W-:Y:S05]  /*25990*/  WARPSYNC.COLLECTIVE R15, `(.L_x_3081) ;  /* 0x000000000f0c7348 */ /* 0x003fea0003c00000 */
[----:B------:R-:W-:Y:S02]  /*259a0*/  ELECT P6, UR62, PT ;  /* 0x00000000003e782f */ /* 0x000fe400038c0000 */
[----:B------:R-:W-:Y:S01]  /*259b0*/  MOV R14, UR62 ;  /* 0x0000003e000e7c02 */ /* 0x000fe20008000f00 */
[----:B01----:R-:W-:Y:S10]  /*259c0*/  ENDCOLLECTIVE ;  /* 0x000000000000791b */ /* 0x003ff40003800000 */
.L_x_3081:
[----:B------:R-:W-:Y:S05]  /*259d0*/  BSYNC B1 ;  /* 0x0000000000017941 */ /* 0x000fea0003800000 */
.L_x_3080:
[----:B------:R-:W-:Y:S05]  /*259e0*/  BRA `(.L_x_2915) ;  /* 0xffffff8c00307947 */ /* 0x000fea000383ffff */
.L_x_2918:
[----:B-1----:R1:W2:Y:S02]  /*259f0*/  SYNCS.PHASECHK.TRANS64.TRYWAIT P0, [R22+URZ+0x2a820], R9 ;  /* 0x02a82009160075a7 */ /* 0x0022a4000800017f */
[----:B--2---:R-:W-:Y:S05]  /*25a00*/  @!P0 NANOSLEEP.SYNCS 0x989680 ;  /* 0x009896800000895d */ /* 0x004fea0003900000 */
[----:B------:R-:W2:Y:S02]  /*25a10*/  @!P0 SYNCS.PHASECHK.TRANS64 P0, [R22+URZ+0x2a820], R9 ;  /* 0x02a82009160085a7 */ /* 0x000ea4000800007f */
[----:B--2---:R-:W-:Y:S05]  /*25a20*/  @!P0 BRA `(.L_x_2918) ;  /* 0xfffffffc00f08947 */ /* 0x004fea000383ffff */
[----:B------:R-:W-:Y:S05]  /*25a30*/  BRA `(.L_x_3082) ;  /* 0xffffff8c00407947 */ /* 0x000fea000383ffff */
.L_x_2922:
[----:B0-----:R0:W2:Y:S02]  /*25a40*/  SYNCS.PHASECHK.TRANS64.TRYWAIT P0, [R13+URZ+0x2a8a0], R12 ;  /* 0x02a8a00c0d0075a7 */ /* 0x0010a4000800017f */
[----:B--2---:R-:W-:Y:S05]  /*25a50*/  @!P0 NANOSLEEP.SYNCS 0x989680 ;  /* 0x009896800000895d */ /* 0x004fea0003900000 */
[----:B------:R-:W2:Y:S02]  /*25a60*/  @!P0 SYNCS.PHASECHK.TRANS64 P0, [R13+URZ+0x2a8a0], R12 ;  /* 0x02a8a00c0d0085a7 */ /* 0x000ea4000800007f */
[----:B--2---:R-:W-:Y:S05]  /*25a70*/  @!P0 BRA `(.L_x_2922) ;  /* 0xfffffffc00f08947 */ /* 0x004fea000383ffff */
[----:B------:R-:W-:Y:S05]  /*25a80*/  BRA `(.L_x_3083) ;  /* 0xffffff8c00587947 */ /* 0x000fea000383ffff */
.L_x_2929:
[----:B-1----:R1:W2:Y:S02]  /*25a90*/  SYNCS.PHASECHK.TRANS64.TRYWAIT P0, [R13+URZ+0x2a8c0], R12 ;  /* 0x02a8c00c0d0075a7 */ /* 0x0022a4000800017f */
[----:B--2---:R-:W-:Y:S05]  /*25aa0*/  @!P0 NANOSLEEP.SYNCS 0x989680 ;  /* 0x009896800000895d */ /* 0x004fea0003900000 */
[----:B------:R-:W2:Y:S02]  /*25ab0*/  @!P0 SYNCS.PHASECHK.TRANS64 P0, [R13+URZ+0x2a8c0], R12 ;  /* 0x02a8c00c0d0085a7 */ /* 0x000ea4000800007f */
[----:B--2---:R-:W-:Y:S05]  /*25ac0*/  @!P0 BRA `(.L_x_2929) ;  /* 0xfffffffc00f08947 */ /* 0x004fea000383ffff */
[----:B------:R-:W-:Y:S05]  /*25ad0*/  BRA `(.L_x_3084) ;  /* 0xffffff9000507947 */ /* 0x000fea000383ffff */
.L_x_2937:
[----:B0-----:R0:W2:Y:S02]  /*25ae0*/  SYNCS.PHASECHK.TRANS64.TRYWAIT P1, [R12+URZ+0x2a8a0], R11 ;  /* 0x02a8a00b0c0075a7 */ /* 0x0010a4000802017f */
[----:B--2---:R-:W-:Y:S05]  /*25af0*/  @!P1 NANOSLEEP.SYNCS 0x989680 ;  /* 0x009896800000995d */ /* 0x004fea0003900000 */
[----:B------:R-:W2:Y:S02]  /*25b00*/  @!P1 SYNCS.PHASECHK.TRANS64 P1, [R12+URZ+0x2a8a0], R11 ;  /* 0x02a8a00b0c0095a7 */ /* 0x000ea4000802007f */
[----:B--2---:R-:W-:Y:S05]  /*25b10*/  @!P1 BRA `(.L_x_2937) ;  /* 0xfffffffc00f09947 */ /* 0x004fea000383ffff */
[----:B------:R-:W-:Y:S05]  /*25b20*/  BRA `(.L_x_3085) ;  /* 0xffffff94004c7947 */ /* 0x000fea000383ffff */
.L_x_2944:
[----:B-1----:R1:W2:Y:S02]  /*25b30*/  SYNCS.PHASECHK.TRANS64.TRYWAIT P1, [R12+URZ+0x2a8c0], R11 ;  /* 0x02a8c00b0c0075a7 */ /* 0x0022a4000802017f */
[----:B--2---:R-:W-:Y:S05]  /*25b40*/  @!P1 NANOSLEEP.SYNCS 0x989680 ;  /* 0x009896800000995d */ /* 0x004fea0003900000 */
[----:B------:R-:W2:Y:S02]  /*25b50*/  @!P1 SYNCS.PHASECHK.TRANS64 P1, [R12+URZ+0x2a8c0], R11 ;  /* 0x02a8c00b0c0095a7 */ /* 0x000ea4000802007f */
[----:B--2---:R-:W-:Y:S05]  /*25b60*/  @!P1 BRA `(.L_x_2944) ;  /* 0xfffffffc00f09947 */ /* 0x004fea000383ffff */
[----:B------:R-:W-:Y:S05]  /*25b70*/  BRA `(.L_x_3086) ;  /* 0xffffff9800407947 */ /* 0x000fea000383ffff */
.L_x_2960:
[----:B------:R-:W0:Y:S01]  /*25b80*/  S2R R9, SR_TID.X ;  /* 0x0000000000097919 */ /* 0x000e220000002100 */
[----:B------:R-:W-:Y:S01]  /*25b90*/  BSSY B0, `(.L_x_3087) ;  /* 0x000000a000007945 */ /* 0x000fe20003800000 */
[----:B------:R-:W-:Y:S01]  /*25ba0*/  IMAD.MOV.U32 R12, RZ, RZ, RZ ;  /* 0x000000ffff0c7224 */ /* 0x000fe200078e00ff */
[----:B------:R-:W-:Y:S01]  /*25bb0*/  MOV R15, 0xffffffff ;  /* 0xffffffff000f7802 */ /* 0x000fe20000000f00 */
[----:B------:R-:W-:Y:S01]  /*25bc0*/  IMAD.MOV.U32 R11, RZ, RZ, 0x1f ;  /* 0x0000001fff0b7424 */ /* 0x000fe200078e00ff */
[----:B0-----:R-:W-:-:S04]  /*25bd0*/  SHF.R.U32.HI R9, RZ, 0x5, R9 ;  /* 0x00000005ff097819 */ /* 0x001fc80000011609 */
[----:B------:R-:W-:-:S04]  /*25be0*/  LOP3.LUT R9, R9, 0x3, RZ, 0xc0, !PT ;  /* 0x0000000309097812 */ /* 0x000fc800078ec0ff */
[----:B------:R-:W-:-:S07]  /*25bf0*/  MOV R13, R9 ;  /* 0x00000009000d7202 */ /* 0x000fce0000000f00 */
[----:B-----5:R-:W-:Y:S05]  /*25c00*/  WARPSYNC.COLLECTIVE R15, `(.L_x_3088) ;  /* 0x000000000f087348 */ /* 0x020fea0003c00000 */
[----:B------:R0:W1:Y:S02]  /*25c10*/  SHFL.IDX P6, R14, R13, R12, R11 ;  /* 0x0000000c0d0e7389 */ /* 0x00006400000c000b */
[----:B01---5:R-:W-:Y:S01]  /*25c20*/  ENDCOLLECTIVE ;  /* 0x000000000000791b */ /* 0x023fe20003800000 */
.L_x_3088:
[----:B------:R-:W-:Y:S05]  /*25c30*/  BSYNC B0 ;  /* 0x0000000000007941 */ /* 0x000fea0003800000 */
.L_x_3087:
[----:B------:R-:W-:Y:S05]  /*25c40*/  BRA `(.L_x_3089) ;  /* 0xffffffa800147947 */ /* 0x000fea000383ffff */
.L_x_2963:
[----:B0-----:R0:W1:Y:S02]  /*25c50*/  SYNCS.PHASECHK.TRANS64.TRYWAIT P0, [R7+URZ+0x2a840], R2 ;  /* 0x02a84002070075a7 */ /* 0x001064000800017f */
[----:B-1----:R-:W-:Y:S05]  /*25c60*/  @!P0 NANOSLEEP.SYNCS 0x989680 ;  /* 0x009896800000895d */ /* 0x002fea0003900000 */
[----:B------:R-:W1:Y:S02]  /*25c70*/  @!P0 SYNCS.PHASECHK.TRANS64 P0, [R7+URZ+0x2a840], R2 ;  /* 0x02a84002070085a7 */ /* 0x000e64000800007f */
[----:B-1----:R-:W-:Y:S05]  /*25c80*/  @!P0 BRA `(.L_x_2963) ;  /* 0xfffffffc00f08947 */ /* 0x002fea000383ffff */
[----:B------:R-:W-:Y:S05]  /*25c90*/  BRA `(.L_x_3090) ;  /* 0xffffffa800647947 */ /* 0x000fea000383ffff */
.L_x_2964:
        /* <DEDUP_REMOVED lines=8> */
.L_x_3092:
[----:B------:R-:W-:Y:S05]  /*25d20*/  BSYNC B0 ;  /* 0x0000000000007941 */ /* 0x000fea0003800000 */
.L_x_3091:
[----:B------:R-:W-:Y:S01]  /*25d30*/  MOV R13, R4 ;  /* 0x00000004000d7202 */ /* 0x000fe20000000f00 */
[----:B------:R-:W-:Y:S01]  /*25d40*/  IMAD.MOV.U32 R12, RZ, RZ, RZ ;  /* 0x000000ffff0c7224 */ /* 0x000fe200078e00ff */
[----:B------:R-:W-:Y:S01]  /*25d50*/  MOV R15, 0xffffffff ;  /* 0xffffffff000f7802 */ /* 0x000fe20000000f00 */
[----:B------:R-:W-:Y:S01]  /*25d60*/  IMAD.MOV.U32 R11, RZ, RZ, 0x181f ;  /* 0x0000181fff0b7424 */ /* 0x000fe200078e00ff */
[----:B------:R-:W-:Y:S01]  /*25d70*/  @P0 LEA R8, R5, R22, 0x1 ;  /* 0x0000001605080211 */ /* 0x000fe200078e08ff */
[----:B------:R-:W-:-:S07]  /*25d80*/  IMAD.MOV.U32 R2, RZ, RZ, R14 ;  /* 0x000000ffff027224 */ /* 0x000fce00078e000e */
[----:B------:R-:W-:Y:S05]  /*25d90*/  WARPSYNC.COLLECTIVE R15, `(.L_x_3093) ;  /* 0x000000000f087348 */ /* 0x000fea0003c00000 */
[----:B------:R0:W1:Y:S02]  /*25da0*/  SHFL.IDX P6, R14, R13, R12, R11 ;  /* 0x0000000c0d0e7389 */ /* 0x00006400000c000b */
[----:B01----:R-:W-:Y:S01]  /*25db0*/  ENDCOLLECTIVE ;  /* 0x000000000000791b */ /* 0x003fe20003800000 */
.L_x_3093:
[----:B------:R-:W-:Y:S01]  /*25dc0*/  ULDC.64 UR4, c[0x0][0x208] ;  /* 0x0000820000047ab9 */ /* 0x000fe20000000a00 */
[----:B------:R-:W-:Y:S02]  /*25dd0*/  IMAD.MOV.U32 R13, RZ, RZ, R0 ;  /* 0x000000ffff0d7224 */ /* 0x000fe400078e0000 */
[----:B------:R-:W-:Y:S02]  /*25de0*/  IMAD.MOV.U32 R12, RZ, RZ, 0x1 ;  /* 0x00000001ff0c7424 */ /* 0x000fe400078e00ff */
[----:B------:R-:W-:-:S05]  /*25df0*/  IMAD.MOV.U32 R3, RZ, RZ, R14 ;  /* 0x000000ffff037224 */ /* 0x000fca00078e000e */
[----:B------:R-:W-:-:S05]  /*25e00*/  @P0 LEA R3, P1, R9, R3, 0x1 ;  /* 0x0000000309030211 */ /* 0x000fca00078208ff */
[----:B------:R-:W-:Y:S01]  /*25e10*/  @P0 IMAD.X R2, RZ, RZ, R2, P1 ;  /* 0x000000ffff020224 */ /* 0x000fe200008e0602 */
[----:B------:R-:W-:-:S04]  /*25e20*/  ISETP.GE.AND P1, PT, R6, 0x11, PT ;  /* 0x000000110600780c */ /* 0x000fc80003f26270 */
[----:B------:R-:W-:-:S04]  /*25e30*/  @P0 LOP3.LUT R3, R3, R2, RZ, 0x3c, !PT ;  /* 0x0000000203030212 */ /* 0x000fc800078e3cff */
[----:B------:R-:W-:-:S04]  /*25e40*/  @P0 LOP3.LUT R2, R3, R2, RZ, 0x3c, !PT ;  /* 0x0000000203020212 */ /* 0x000fc800078e3cff */
[----:B------:R-:W-:-:S05]  /*25e50*/  @P0 LOP3.LUT R3, R3, R2, RZ, 0x3c, !PT ;  /* 0x0000000203030212 */ /* 0x000fca00078e3cff */
[----:B------:R-:W-:Y:S01]  /*25e60*/  @!PT LDS RZ, [RZ] ;  /* 0x00000000fffff984 */ /* 0x000fe20000000800 */
[----:B------:R-:W-:Y:S01]  /*25e70*/  @!PT LDS RZ, [RZ] ;  /* 0x00000000fffff984 */ /* 0x000fe20000000800 */
[----:B------:R-:W-:Y:S01]  /*25e80*/  @!PT LDS RZ, [RZ] ;  /* 0x00000000fffff984 */ /* 0x000fe20000000800 */
[----:B------:R0:W-:Y:S04]  /*25e90*/  @P0 LDGSTS.E.BYPASS.LTC128B.128 [R8+0x18400], desc[UR4][R2.64], !P4 ;  /* 0x1840000002080fae */ /* 0x0001e8000e101d44 */
[----:B------:R0:W-:Y:S04]  /*25ea0*/  @P0 LDGSTS.E.BYPASS.LTC128B.128 [R8+0x1b400], desc[UR4][R2.64+0x80], !P3 ;  /* 0x1b40008002080fae */ /* 0x0001e8000d901d44 */
[----:B------:R0:W-:Y:S02]  /*25eb0*/  @P0 LDGSTS.E.BYPASS.LTC128B.128 [R8+0x1e400], desc[UR4][R2.64+0x100], !P2 ;  /* 0x1e40010002080fae */ /* 0x0001e4000d101d44 */
[----:B0-----:R-:W-:Y:S05]  /*25ec0*/  WARPSYNC.COLLECTIVE R15, `(.L_x_3094) ;  /* 0x000000000f087348 */ /* 0x001fea0003c00000 */
[----:B------:R1:W2:Y:S02]  /*25ed0*/  SHFL.IDX P6, R14, R13, R12, R11 ;  /* 0x0000000c0d0e7389 */ /* 0x0002a400000c000b */
[----:B012---:R-:W-:Y:S01]  /*25ee0*/  ENDCOLLECTIVE ;  /* 0x000000000000791b */ /* 0x007fe20003800000 */
.L_x_3094:
[----:B------:R-:W-:Y:S02]  /*25ef0*/  @P1 IMAD R8, R5, 0x2, R22 ;  /* 0x0000000205081824 */ /* 0x000fe400078e0216 */
[----:B------:R-:W-:Y:S01]  /*25f00*/  IMAD.MOV.U32 R13, RZ, RZ, R4 ;  /* 0x000000ffff0d7224 */ /* 0x000fe200078e0004 */
[----:B------:R-:W-:-:S07]  /*25f10*/  MOV R2, R14 ;  /* 0x0000000e00027202 */ /* 0x000fce0000000f00 */
[----:B------:R-:W-:Y:S05]  /*25f20*/  WARPSYNC.COLLECTIVE R15, `(.L_x_3095) ;  /* 0x000000000f087348 */ /* 0x000fea0003c00000 */
[----:B------:R0:W1:Y:S02]  /*25f30*/  SHFL.IDX P6, R14, R13, R12, R11 ;  /* 0x0000000c0d0e7389 */ /* 0x00006400000c000b */
[----:B01----:R-:W-:Y:S01]  /*25f40*/  ENDCOLLECTIVE ;  /* 0x000000000000791b */ /* 0x003fe20003800000 */
.L_x_3095:
[----:B------:R-:W-:Y:S01]  /*25f50*/  ULDC.64 UR4, c[0x0][0x208] ;  /* 0x0000820000047ab9 */ /* 0x000fe20000000a00 */
[----:B------:R-:W-:Y:S01]  /*25f60*/  IMAD.MOV.U32 R13, RZ, RZ, R0 ;  /* 0x000000ffff0d7224 */ /* 0x000fe200078e0000 */
[----:B------:R-:W-:Y:S01]  /*25f70*/  MOV R12, 0x2 ;  /* 0x00000002000c7802 */ /* 0x000fe20000000f00 */
[----:B------:R-:W-:-:S05]  /*25f80*/  IMAD.MOV.U32 R3, RZ, RZ, R14 ;  /* 0x000000ffff037224 */ /* 0x000fca00078e000e */
[----:B------:R-:W-:-:S04]  /*25f90*/  @P1 LEA R3, P0, R9, R3, 0x1 ;  /* 0x0000000309031211 */ /* 0x000fc800078008ff */
[----:B------:R-:W-:-:S04]  /*25fa0*/  @P1 IADD3.X R2, RZ, R2, RZ, P0, !PT ;  /* 0x00000002ff021210 */ /* 0x000fc800007fe4ff */
        /* <DEDUP_REMOVED lines=8> */
[----:B------:R0:W-:Y:S01]  /*26030*/  @P1 LDGSTS.E.BYPASS.LTC128B.128 [R8+0x1ec00], desc[UR4][R2.64+0x100], !P2 ;  /* 0x1ec0010002081fae */ /* 0x0001e2000d101d44 */
[----:B------:R-:W-:-:S13]  /*26040*/  ISETP.GE.AND P1, PT, R6, 0x21, PT ;  /* 0x000000210600780c */ /* 0x000fda0003f26270 */
[----:B0-----:R-:W-:Y:S05]  /*26050*/  WARPSYNC.COLLECTIVE R15, `(.L_x_3096) ;  /* 0x000000000f087348 */ /* 0x001fea0003c00000 */
[----:B------:R1:W2:Y:S02]  /*26060*/  SHFL.IDX P6, R14, R13, R12, R11 ;  /* 0x0000000c0d0e7389 */ /* 0x0002a400000c000b */
[----:B012---:R-:W-:Y:S01]  /*26070*/  ENDCOLLECTIVE ;  /* 0x000000000000791b */ /* 0x007fe20003800000 */
.L_x_3096:
[----:B------:R-:W-:Y:S02]  /*26080*/  @P1 IMAD R8, R5, 0x2, R22 ;  /* 0x0000000205081824 */ /* 0x000fe400078e0216 */
[----:B------:R-:W-:Y:S02]  /*26090*/  IMAD.MOV.U32 R13, RZ, RZ, R4 ;  /* 0x000000ffff0d7224 */ /* 0x000fe400078e0004 */
[----:B------:R-:W-:-:S07]  /*260a0*/  IMAD.MOV.U32 R2, RZ, RZ, R14 ;  /* 0x000000ffff027224 */ /* 0x000fce00078e000e */
[----:B------:R-:W-:Y:S05]  /*260b0*/  WARPSYNC.COLLECTIVE R15, `(.L_x_3097) ;  /* 0x000000000f087348 */ /* 0x000fea0003c00000 */
[----:B------:R0:W1:Y:S02]  /*260c0*/  SHFL.IDX P6, R14, R13, R12, R11 ;  /* 0x0000000c0d0e7389 */ /* 0x00006400000c000b */
[----:B01----:R-:W-:Y:S01]  /*260d0*/  ENDCOLLECTIVE ;  /* 0x000000000000791b */ /* 0x003fe20003800000 */
.L_x_3097:
[----:B------:R-:W-:Y:S01]  /*260e0*/  ULDC.64 UR4, c[0x0][0x208] ;  /* 0x0000820000047ab9 */ /* 0x000fe20000000a00 */
[----:B------:R-:W-:Y:S01]  /*260f0*/  MOV R13, R0 ;  /* 0x00000000000d7202 */ /* 0x000fe20000000f00 */
[----:B------:R-:W-:Y:S01]  /*26100*/  IMAD.MOV.U32 R12, RZ, RZ, 0x3 ;  /* 0x00000003ff0c7424 */ /* 0x000fe200078e00ff */
[----:B------:R-:W-:-:S04]  /*26110*/  MOV R3, R14 ;  /* 0x0000000e00037202 */ /* 0x000fc80000000f00 */
[----:B------:R-:W-:-:S05]  /*26120*/  @P1 LEA R3, P0, R9, R3, 0x1 ;  /* 0x0000000309031211 */ /* 0x000fca00078008ff */
[----:B------:R-:W-:-:S05]  /*26130*/  @P1 IMAD.X R2, RZ, RZ, R2, P0 ;  /* 0x000000ffff021224 */ /* 0x000fca00000e0602 */
        /* <DEDUP_REMOVED lines=13> */
.L_x_3098:
[----:B------:R-:W-:Y:S02]  /*26210*/  @P1 LEA R8, R5, R22, 0x1 ;  /* 0x0000001605081211 */ /* 0x000fe400078e08ff */
[----:B------:R-:W-:Y:S01]  /*26220*/  MOV R13, R4 ;  /* 0x00000004000d7202 */ /* 0x000fe20000000f00 */
[----:B------:R-:W-:-:S07]  /*26230*/  IMAD.MOV.U32 R2, RZ, RZ, R14 ;  /* 0x000000ffff027224 */ /* 0x000fce00078e000e */
[----:B------:R-:W-:Y:S05]  /*26240*/  WARPSYNC.COLLECTIVE R15, `(.L_x_3099) ;  /* 0x000000000f087348 */ /* 0x000fea0003c00000 */
[----:B------:R0:W1:Y:S02]  /*26250*/  SHFL.IDX P6, R14, R13, R12, R11 ;  /* 0x0000000c0d0e7389 */ /* 0x00006400000c000b */
[----:B01----:R-:W-:Y:S01]  /*26260*/  ENDCOLLECTIVE ;  /* 0x000000000000791b */ /* 0x003fe20003800000 */
.L_x_3099:
[----:B------:R-:W-:Y:S01]  /*26270*/  ULDC.64 UR4, c[0x0][0x208] ;  /* 0x0000820000047ab9 */ /* 0x000fe20000000a00 */
[----:B------:R-:W-:Y:S02]  /*26280*/  IMAD.MOV.U32 R13, RZ, RZ, R0 ;  /* 0x000000ffff0d7224 */ /* 0x000fe400078e0000 */
[----:B------:R-:W-:Y:S02]  /*26290*/  IMAD.MOV.U32 R12, RZ, RZ, 0x4 ;  /* 0x00000004ff0c7424 */ /* 0x000fe400078e00ff */
[----:B------:R-:W-:-:S05]  /*262a0*/  IMAD.MOV.U32 R3, RZ, RZ, R14 ;  /* 0x000000ffff037224 */ /* 0x000fca00078e000e */
        /* <DEDUP_REMOVED lines=15> */
.L_x_3100:
[----:B------:R-:W-:Y:S02]  /*263a0*/  @P1 IMAD R8, R5, 0x2, R22 ;  /* 0x0000000205081824 */ /* 0x000fe400078e0216 */
[----:B------:R-:W-:Y:S01]  /*263b0*/  IMAD.MOV.U32 R13, RZ, RZ, R4 ;  /* 0x000000ffff0d7224 */ /* 0x000fe200078e0004 */
[----:B------:R-:W-:-:S07]  /*263c0*/  MOV R2, R14 ;  /* 0x0000000e00027202 */ /* 0x000fce0000000f00 */
[----:B------:R-:W-:Y:S05]  /*263d0*/  WARPSYNC.COLLECTIVE R15, `(.L_x_3101) ;  /* 0x000000000f087348 */ /* 0x000fea0003c00000 */
[----:B------:R0:W1:Y:S02]  /*263e0*/  SHFL.IDX P6, R14, R13, R12, R11 ;  /* 0x0000000c0d0e7389 */ /* 0x00006400000c000b */
[----:B01----:R-:W-:Y:S01]  /*263f0*/  ENDCOLLECTIVE ;  /* 0x000000000000791b */ /* 0x003fe20003800000 */
.L_x_3101:
        /* <DEDUP_REMOVED lines=18> */
.L_x_3102:
[----:B------:R-:W-:Y:S02]  /*26520*/  IMAD.MOV.U32 R13, RZ, RZ, R4 ;  /* 0x000000ffff0d7224 */ /* 0x000fe400078e0004 */
[----:B------:R-:W-:-:S07]  /*26530*/  IMAD.MOV.U32 R0, RZ, RZ, R14 ;  /* 0x000000ffff007224 */ /* 0x000fce00078e000e */
[----:B------:R-:W-:Y:S05]  /*26540*/  WARPSYNC.COLLECTIVE R15, `(.L_x_3103) ;  /* 0x000000000f087348 */ /* 0x000fea0003c00000 */
[----:B------:R0:W1:Y:S02]  /*26550*/  SHFL.IDX P6, R14, R13, R12, R11 ;  /* 0x0000000c0d0e7389 */ /* 0x00006400000c000b */
[----:B01----:R-:W-:Y:S01]  /*26560*/  ENDCOLLECTIVE ;  /* 0x000000000000791b */ /* 0x003fe20003800000 */
.L_x_3103:
[----:B------:R-:W-:Y:S01]  /*26570*/  MOV R2, R14 ;  /* 0x0000000e00027202 */ /* 0x000fe20000000f00 */
[----:B------:R-:W-:Y:S06]  /*26580*/  BRA `(.L_x_3104) ;  /* 0xffffffa400a47947 */ /* 0x000fec000383ffff */
.L_x_2969:
[----:B------:R-:W-:Y:S01]  /*26590*/  IMAD.MOV.U32 R13, RZ, RZ, R4 ;  /* 0x000000ffff0d7224 */ /* 0x000fe200078e0004 */
[----:B------:R-:W-:Y:S01]  /*265a0*/  MOV R11, 0x181f ;  /* 0x0000181f000b7802 */ /* 0x000fe20000000f00 */
[----:B------:R-:W-:Y:S02]  /*265b0*/  IMAD.MOV.U32 R12, RZ, RZ, RZ ;  /* 0x000000ffff0c7224 */ /* 0x000fe400078e00ff */
[----:B------:R-:W-:Y:S02]  /*265c0*/  IMAD.MOV.U32 R15, RZ, RZ, -0x1 ;  /* 0xffffffffff0f7424 */ /* 0x000fe400078e00ff */
[----:B-----5:R-:W-:Y:S02]  /*265d0*/  IMAD R5, R10, R7, RZ ;  /* 0x000000070a057224 */ /* 0x020fe400078e02ff */
[----:B------:R-:W-:-:S07]  /*265e0*/  IMAD R17, R17, 0x80, R9 ;  /* 0x0000008011117824 */ /* 0x000fce00078e0209 */
[----:B------:R-:W-:Y:S05]  /*265f0*/  WARPSYNC.COLLECTIVE R15, `(.L_x_3105) ;  /* 0x000000000f087348 */ /* 0x000fea0003c00000 */
[----:B------:R0:W1:Y:S02]  /*26600*/  SHFL.IDX P6, R14, R13, R12, R11 ;  /* 0x0000000c0d0e7389 */ /* 0x00006400000c000b */
[----:B01----:R-:W-:Y:S01]  /*26610*/  ENDCOLLECTIVE ;  /* 0x000000000000791b */ /* 0x003fe20003800000 */
.L_x_3105:
[----:B------:R-:W-:Y:S02]  /*26620*/  ISETP.GE.AND P2, PT, R17, R5, PT ;  /* 0x000000051100720c */ /* 0x000fe40003f46270 */
[----:B------:R-:W-:Y:S01]  /*26630*/  MOV R13, R0 ;  /* 0x00000000000d7202 */ /* 0x000fe20000000f00 */
[----:B------:R-:W-:-:S10]  /*26640*/  IMAD.MOV.U32 R2, RZ, RZ, R14 ;  /* 0x000000ffff027224 */ /* 0x000fd400078e000e */
[----:B------:R-:W-:Y:S05]  /*26650*/  WARPSYNC.COLLECTIVE R15, `(.L_x_3106) ;  /* 0x000000000f087348 */ /* 0x000fea0003c00000 */
[----:B------:R0:W1:Y:S02]  /*26660*/  SHFL.IDX P6, R14, R13, R12, R11 ;  /* 0x0000000c0d0e7389 */ /* 0x00006400000c000b */
[----:B01----:R-:W-:Y:S01]  /*26670*/  ENDCOLLECTIVE ;  /* 0x000000000000791b */ /* 0x003fe20003800000 */
.L_x_3106:
[----:B------:R-:W-:Y:S01]  /*26680*/  ULDC.64 UR4, c[0x0][0x208] ;  /* 0x0000820000047ab9 */ /* 0x000fe20000000a00 */
[----:B------:R-:W-:Y:S01]  /*26690*/  MOV R13, R4 ;  /* 0x00000004000d7202 */ /* 0x000fe20000000f00 */
[----:B------:R-:W-:Y:S02]  /*266a0*/  IMAD.MOV.U32 R12, RZ, RZ, 0x1 ;  /* 0x00000001ff0c7424 */ /* 0x000fe400078e00ff */
[----:B------:R-:W-:-:S05]  /*266b0*/  IMAD.MOV.U32 R3, RZ, RZ, R14 ;  /* 0x000000ffff037224 */ /* 0x000fca00078e000e */
[----:B------:R-:W-:-:S04]  /*266c0*/  @!P2 LEA R6, P4, R8, R3, 0x1 ;  /* 0x000000030806a211 */ /* 0x000fc800078808ff */
[----:B------:R-:W-:Y:S01]  /*266d0*/  @!P2 IADD3.X R3, RZ, R2, RZ, P4, !PT ;  /* 0x00000002ff03a210 */ /* 0x000fe200027fe4ff */
[----:B------:R-:W-:Y:S02]  /*266e0*/  @!P2 IMAD.MOV.U32 R2, RZ, RZ, R6 ;  /* 0x000000ffff02a224 */ /* 0x000fe400078e0006 */
[----:B------:R-:W-:-:S03]  /*266f0*/  VIADD R6, R17, 0x10 ;  /* 0x0000001011067836 */ /* 0x000fc60000000000 */
[----:B------:R-:W-:Y:S01]  /*26700*/  @!PT LDS RZ, [RZ] ;  /* 0x00000000fffff984 */ /* 0x000fe20000000800 */
[----:B------:R-:W-:Y:S01]  /*26710*/  @!PT LDS RZ, [RZ] ;  /* 0x00000000fffff984 */ /* 0x000fe20000000800 */
[----:B------:R-:W-:Y:S01]  /*26720*/  @!PT LDS RZ, [RZ] ;  /* 0x00000000fffff984 */ /* 0x000fe20000000800 */
[----:B------:R0:W-:Y:S04]  /*26730*/  @!P2 LDGSTS.E.BYPASS.LTC128B.128 [R36+0xc400], desc[UR4][R2.64], !P3 ;  /* 0x0c4000000224afae */ /* 0x0001e8000d901d44 */
[----:B------:R0:W-:Y:S04]  /*26740*/  @!P2 LDGSTS.E.BYPASS.LTC128B.128 [R36+0x10400], desc[UR4][R2.64+0x80], !P0 ;  /* 0x104000800224afae */ /* 0x0001e8000c101d44 */
[----:B------:R0:W-:Y:S01]  /*26750*/  @!P2 LDGSTS.E.BYPASS.LTC128B.128 [R36+0x14400], desc[UR4][R2.64+0x100], !P1 ;  /* 0x144001000224afae */ /* 0x0001e2000c901d44 */
[----:B------:R-:W-:-:S13]  /*26760*/  ISETP.GE.AND P2, PT, R6, R5, PT ;  /* 0x000000050600720c */ /* 0x000fda0003f46270 */
[----:B0-----:R-:W-:Y:S05]  /*26770*/  WARPSYNC.COLLECTIVE R15, `(.L_x_3107) ;  /* 0x000000000f087348 */ /* 0x001fea0003c00000 */
[----:B------:R1:W2:Y:S02]  /*26780*/  SHFL.IDX P6, R14, R13, R12, R11 ;  /* 0x0000000c0d0e7389 */ /* 0x0002a400000c000b */
[----:B012---:R-:W-:Y:S01]  /*26790*/  ENDCOLLECTIVE ;  /* 0x000000000000791b */ /* 0x007fe20003800000 */
.L_x_3107:
[----:B------:R-:W-:Y:S01]  /*267a0*/  MOV R13, R0 ;  /* 0x00000000000d7202 */ /* 0x000fe20000000f00 */
[----:B------:R-:W-:-:S07]  /*267b0*/  IMAD.MOV.U32 R2, RZ, RZ, R14 ;  /* 0x000000ffff027224 */ /* 0x000fce00078e000e */
[----:B------:R-:W-:Y:S05]  /*267c0*/  WARPSYNC.COLLECTIVE R15, `(.L_x_3108) ;  /* 0x000000000f087348 */ /* 0x000fea0003c00000 */
[----:B------:R0:W1:Y:S02]  /*267d0*/  SHFL.IDX P6, R14, R13, R12, R11 ;  /* 0x0000000c0d0e7389 */ /* 0x00006400000c000b */
[----:B01----:R-:W-:Y:S01]  /*267e0*/  ENDCOLLECTIVE ;  /* 0x000000000000791b */ /* 0x003fe20003800000 */
.L_x_3108:
[----:B------:R-:W-:Y:S01]  /*267f0*/  ULDC.64 UR4, c[0x0][0x208] ;  /* 0x0000820000047ab9 */ /* 0x000fe20000000a00 */
[----:B------:R-:W-:Y:S01]  /*26800*/  MOV R13, R4 ;  /* 0x00000004000d7202 */ /* 0x000fe20000000f00 */
[----:B------:R-:W-:Y:S02]  /*26810*/  IMAD.MOV.U32 R12, RZ, RZ, 0x2 ;  /* 0x00000002ff0c7424 */ /* 0x000fe400078e00ff */
[----:B------:R-:W-:-:S05]  /*26820*/  IMAD.MOV.U32 R3, RZ, RZ, R14 ;  /* 0x000000ffff037224 */ /* 0x000fca00078e000e */
[----:B------:R-:W-:-:S05]  /*26830*/  @!P2 LEA R6, P4, R8, R3, 0x1 ;  /* 0x000000030806a211 */ /* 0x000fca00078808ff */
[----:B------:R-:W-:Y:S01]  /*26840*/  @!P2 IMAD.X R7, RZ, RZ, R2, P4 ;  /* 0x000000ffff07a224 */ /* 0x000fe200020e0602 */
[----:B------:R-:W-:Y:S01]  /*26850*/  @!P2 MOV R2, R6 ;  /* 0x000000060002a202 */ /* 0x000fe20000000f00 */
[----:B------:R-:W-:Y:S02]  /*26860*/  VIADD R6, R17, 0x20 ;  /* 0x0000002011067836 */ /* 0x000fe40000000000 */
[----:B------:R-:W-:-:S05]  /*26870*/  @!P2 IMAD.MOV.U32 R3, RZ, RZ, R7 ;  /* 0x000000ffff03a224 */ /* 0x000fca00078e0007 */
        /* <DEDUP_REMOVED lines=10> */
.L_x_3109:
[----:B------:R-:W-:Y:S01]  /*26920*/  MOV R13, R0 ;  /* 0x00000000000d7202 */ /* 0x000fe20000000f00 */
[----:B------:R-:W-:-:S07]  /*26930*/  IMAD.MOV.U32 R2, RZ, RZ, R14 ;  /* 0x000000ffff027224 */ /* 0x000fce00078e000e */
[----:B------:R-:W-:Y:S05]  /*26940*/  WARPSYNC.COLLECTIVE R15, `(.L_x_3110) ;  /* 0x000000000f087348 */ /* 0x000fea0003c00000 */
[----:B------:R0:W1:Y:S02]  /*26950*/  SHFL.IDX P6, R14, R13, R12, R11 ;  /* 0x0000000c0d0e7389 */ /* 0x00006400000c000b */
[----:B01----:R-:W-:Y:S01]  /*26960*/  ENDCOLLECTIVE ;  /* 0x000000000000791b */ /* 0x003fe20003800000 */
.L_x_3110:
        /* <DEDUP_REMOVED lines=19> */
.L_x_3111:
[----:B------:R-:W-:Y:S01]  /*26aa0*/  MOV R13, R0 ;  /* 0x00000000000d7202 */ /* 0x000fe20000000f00 */
[----:B------:R-:W-:-:S07]  /*26ab0*/  IMAD.MOV.U32 R2, RZ, RZ, R14 ;  /* 0x000000ffff027224 */ /* 0x000fce00078e000e */
[----:B------:R-:W-:Y:S05]  /*26ac0*/  WARPSYNC.COLLECTIVE R15, `(.L_x_3112) ;  /* 0x000000000f087348 */ /* 0x000fea0003c00000 */
[----:B------:R0:W1:Y:S02]  /*26ad0*/  SHFL.IDX P6, R14, R13, R12, R11 ;  /* 0x0000000c0d0e7389 */ /* 0x00006400000c000b */
[----:B01----:R-:W-:Y:S01]  /*26ae0*/  ENDCOLLECTIVE ;  /* 0x000000000000791b */ /* 0x003fe20003800000 */
.L_x_3112:
        /* <DEDUP_REMOVED lines=19> */
.L_x_3113:
[----:B------:R-:W-:Y:S01]  /*26c20*/  MOV R13, R0 ;  /* 0x00000000000d7202 */ /* 0x000fe20000000f00 */
[----:B------:R-:W-:-:S07]  /*26c30*/  IMAD.MOV.U32 R2, RZ, RZ, R14 ;  /* 0x000000ffff027224 */ /* 0x000fce00078e000e */
[----:B------:R-:W-:Y:S05]  /*26c40*/  WARPSYNC.COLLECTIVE R15, `(.L_x_3114) ;  /* 0x000000000f087348 */ /* 0x000fea0003c00000 */
[----:B------:R0:W1:Y:S02]  /*26c50*/  SHFL.IDX P6, R14, R13, R12, R11 ;  /* 0x0000000c0d0e7389 */ /* 0x00006400000c000b */
[----:B01----:R-:W-:Y:S01]  /*26c60*/  ENDCOLLECTIVE ;  /* 0x000000000000791b */ /* 0x003fe20003800000 */
.L_x_3114:
        /* <DEDUP_REMOVED lines=19> */
.L_x_3115:
[----:B------:R-:W-:Y:S01]  /*26da0*/  MOV R13, R0 ;  /* 0x00000000000d7202 */ /* 0x000fe20000000f00 */
[----:B------:R-:W-:-:S07]  /*26db0*/  IMAD.MOV.U32 R2, RZ, RZ, R14 ;  /* 0x000000ffff027224 */ /* 0x000fce00078e000e */
[----:B------:R-:W-:Y:S05]  /*26dc0*/  WARPSYNC.COLLECTIVE R15, `(.L_x_3116) ;  /* 0x000000000f087348 */ /* 0x000fea0003c00000 */
[----:B------:R0:W1:Y:S02]  /*26dd0*/  SHFL.IDX P6, R14, R13, R12, R11 ;  /* 0x0000000c0d0e7389 */ /* 0x00006400000c000b */
[----:B01----:R-:W-:Y:S01]  /*26de0*/  ENDCOLLECTIVE ;  /* 0x000000000000791b */ /* 0x003fe20003800000 */
.L_x_3116:
        /* <DEDUP_REMOVED lines=19> */
.L_x_3117:
[----:B------:R-:W-:Y:S01]  /*26f20*/  MOV R13, R0 ;  /* 0x00000000000d7202 */ /* 0x000fe20000000f00 */
[----:B------:R-:W-:-:S07]  /*26f30*/  IMAD.MOV.U32 R2, RZ, RZ, R14 ;  /* 0x000000ffff027224 */ /* 0x000fce00078e000e */
[----:B------:R-:W-:Y:S05]  /*26f40*/  WARPSYNC.COLLECTIVE R15, `(.L_x_3118) ;  /* 0x000000000f087348 */ /* 0x000fea0003c00000 */
[----:B------:R0:W1:Y:S02]  /*26f50*/  SHFL.IDX P6, R14, R13, R12, R11 ;  /* 0x0000000c0d0e7389 */ /* 0x00006400000c000b */
[----:B01----:R-:W-:Y:S01]  /*26f60*/  ENDCOLLECTIVE ;  /* 0x000000000000791b */ /* 0x003fe20003800000 */
.L_x_3118:
[----:B------:R-:W-:Y:S01]  /*26f70*/  ULDC.64 UR4, c[0x0][0x208] ;  /* 0x0000820000047ab9 */ /* 0x000fe20000000a00 */
[----:B------:R-:W-:Y:S01]  /*26f80*/  IMAD.MOV.U32 R13, RZ, RZ, R4 ;  /* 0x000000ffff0d7224 */ /* 0x000fe200078e0004 */
[----:B------:R-:W-:Y:S01]  /*26f90*/  MOV R12, 0x7 ;  /* 0x00000007000c7802 */ /* 0x000fe20000000f00 */
[----:B------:R-:W-:-:S05]  /*26fa0*/  IMAD.MOV.U32 R3, RZ, RZ, R14 ;  /* 0x000000ffff037224 */ /* 0x000fca00078e000e */
[----:B------:R-:W-:-:S05]  /*26fb0*/  @!P2 LEA R6, P4, R8, R3, 0x1 ;  /* 0x000000030806a211 */ /* 0x000fca00078808ff */
[----:B------:R-:W-:Y:S01]  /*26fc0*/  @!P2 IMAD.X R7, RZ, RZ, R2, P4 ;  /* 0x000000ffff07a224 */ /* 0x000fe200020e0602 */
[----:B------:R-:W-:-:S03]  /*26fd0*/  @!P2 MOV R2, R6 ;  /* 0x000000060002a202 */ /* 0x000fc60000000f00 */
[----:B------:R-:W-:-:S05]  /*26fe0*/  @!P2 IMAD.MOV.U32 R3, RZ, RZ, R7 ;  /* 0x000000ffff03a224 */ /* 0x000fca00078e0007 */
[----:B------:R-:W-:Y:S01]  /*26ff0*/  @!PT LDS RZ, [RZ] ;  /* 0x00000000fffff984 */ /* 0x000fe20000000800 */
[----:B------:R-:W-:Y:S01]  /*27000*/  @!PT LDS RZ, [RZ] ;  /* 0x00000000fffff984 */ /* 0x000fe20000000800 */
[----:B------:R-:W-:Y:S01]  /*27010*/  @!PT LDS RZ, [RZ] ;  /* 0x00000000fffff984 */ /* 0x000fe20000000800 */
[----:B------:R0:W-:Y:S04]  /*27020*/  @!P2 LDGSTS.E.BYPASS.LTC128B.128 [R36+0xf400], desc[UR4][R2.64], !P3 ;  /* 0x0f4000000224afae */ /* 0x0001e8000d901d44 */
[----:B------:R0:W-:Y:S04]  /*27030*/  @!P2 LDGSTS.E.BYPASS.LTC128B.128 [R36+0x13400], desc[UR4][R2.64+0x80], !P0 ;  /* 0x134000800224afae */ /* 0x0001e8000c101d44 */
[----:B------:R0:W-:Y:S02]  /*27040*/  @!P2 LDGSTS.E.BYPASS.LTC128B.128 [R36+0x17400], desc[UR4][R2.64+0x100], !P1 ;  /* 0x174001000224afae */ /* 0x0001e4000c901d44 */
[----:B0-----:R-:W-:Y:S05]  /*27050*/  WARPSYNC.COLLECTIVE R15, `(.L_x_3119) ;  /* 0x000000000f087348 */ /* 0x001fea0003c00000 */
[----:B------:R1:W2:Y:S02]  /*27060*/  SHFL.IDX P6, R14, R13, R12, R11 ;  /* 0x0000000c0d0e7389 */ /* 0x0002a400000c000b */
[----:B012---:R-:W-:Y:S01]  /*27070*/  ENDCOLLECTIVE ;  /* 0x000000000000791b */ /* 0x007fe20003800000 */
.L_x_3119:
[----:B------:R-:W-:Y:S02]  /*27080*/  IMAD.MOV.U32 R13, RZ, RZ, R0 ;  /* 0x000000ffff0d7224 */ /* 0x000fe400078e0000 */
[----:B------:R-:W-:-:S07]  /*27090*/  IMAD.MOV.U32 R4, RZ, RZ, R14 ;  /* 0x000000ffff047224 */ /* 0x000fce00078e000e */
[----:B------:R-:W-:Y:S05]  /*270a0*/  WARPSYNC.COLLECTIVE R15, `(.L_x_3120) ;  /* 0x000000000f087348 */ /* 0x000fea0003c00000 */
[----:B------:R0:W1:Y:S02]  /*270b0*/  SHFL.IDX P6, R14, R13, R12, R11 ;  /* 0x0000000c0d0e7389 */ /* 0x00006400000c000b */
[----:B01----:R-:W-:Y:S01]  /*270c0*/  ENDCOLLECTIVE ;  /* 0x000000000000791b */ /* 0x003fe20003800000 */
.L_x_3120:
[----:B------:R-:W-:Y:S05]  /*270d0*/  BRA `(.L_x_3121) ;  /* 0xffffffa400f87947 */ /* 0x000fea000383ffff */
.L_x_2974:
[----:B0-----:R0:W1:Y:S02]  /*270e0*/  SYNCS.PHASECHK.TRANS64.TRYWAIT P0, [R22+URZ+0x2a820], R3 ;  /* 0x02a82003160075a7 */ /* 0x001064000800017f */
[----:B-1----:R-:W-:Y:S05]  /*270f0*/  @!P0 NANOSLEEP.SYNCS 0x989680 ;  /* 0x009896800000895d */ /* 0x002fea0003900000 */
[----:B------:R-:W1:Y:S02]  /*27100*/  @!P0 SYNCS.PHASECHK.TRANS64 P0, [R22+URZ+0x2a820], R3 ;  /* 0x02a82003160085a7 */ /* 0x000e64000800007f */
[----:B-1----:R-:W-:Y:S05]  /*27110*/  @!P0 BRA `(.L_x_2974) ;  /* 0xfffffffc00f08947 */ /* 0x002fea000383ffff */
[----:B------:R-:W-:Y:S05]  /*27120*/  BRA `(.L_x_3122) ;  /* 0xffffffa800747947 */ /* 0x000fea000383ffff */
.L_x_2979:
[----:B0-----:R0:W1:Y:S02]  /*27130*/  SYNCS.PHASECHK.TRANS64.TRYWAIT P0, [R6+URZ+0x2a840], R3 ;  /* 0x02a84003060075a7 */ /* 0x001064000800017f */
[----:B-1----:R-:W-:Y:S05]  /*27140*/  @!P0 NANOSLEEP.SYNCS 0x989680 ;  /* 0x009896800000895d */ /* 0x002fea0003900000 */
[----:B------:R-:W1:Y:S02]  /*27150*/  @!P0 SYNCS.PHASECHK.TRANS64 P0, [R6+URZ+0x2a840], R3 ;  /* 0x02a84003060085a7 */ /* 0x000e64000800007f */
[----:B-1----:R-:W-:Y:S05]  /*27160*/  @!P0 BRA `(.L_x_2979) ;  /* 0xfffffffc00f08947 */ /* 0x002fea000383ffff */
[----:B------:R-:W-:Y:S05]  /*27170*/  BRA `(.L_x_3123) ;  /* 0xffffffac00407947 */ /* 0x000fea000383ffff */
.L_x_2980:
[----:B------:R-:W-:Y:S01]  /*27180*/  BSSY B1, `(.L_x_3124) ;  /* 0x0000008000017945 */ /* 0x000fe20003800000 */
[----:B------:R-:W-:Y:S01]  /*27190*/  MOV R13, R5 ;  /* 0x00000005000d7202 */ /* 0x000fe20000000f00 */
[----:B------:R-:W-:Y:S01]  /*271a0*/  IMAD.MOV.U32 R12, RZ, RZ, RZ ;  /* 0x000000ffff0c7224 */ /* 0x000fe200078e00ff */
[----:B------:R-:W-:Y:S01]  /*271b0*/  MOV R15, 0xffffffff ;  /* 0xffffffff000f7802 */ /* 0x000fe20000000f00 */
[----:B------:R-:W-:-:S07]  /*271c0*/  IMAD.MOV.U32 R11, RZ, RZ, 0x181f ;  /* 0x0000181fff0b7424 */ /* 0x000fce00078e00ff */
[----:B------:R-:W-:Y:S05]  /*271d0*/  WARPSYNC.COLLECTIVE R15, `(.L_x_3125) ;  /* 0x000000000f087348 */ /* 0x000fea0003c00000 */
[----:B------:R0:W1:Y:S02]  /*271e0*/  SHFL.IDX P6, R14, R13, R12, R11 ;  /* 0x0000000c0d0e7389 */ /* 0x00006400000c000b */
[----:B01----:R-:W-:Y:S01]  /*271f0*/  ENDCOLLECTIVE ;  /* 0x000000000000791b */ /* 0x003fe20003800000 */
.L_x_3125:
[----:B------:R-:W-:Y:S05]  /*27200*/  BSYNC B1 ;  /* 0x0000000000017941 */ /* 0x000fea0003800000 */
.L_x_3124:
[----:B------:R-:W0:Y:S01]  /*27210*/  S2R R35, SR_TID.X ;  /* 0x0000000000237919 */ /* 0x000e220000002100 */
[----:B------:R-:W-:Y:S01]  /*27220*/  IMAD.MOV.U32 R13, RZ, RZ, R9 ;  /* 0x000000ffff0d7224 */ /* 0x000fe200078e0009 */
[----:B------:R-:W-:Y:S01]  /*27230*/  MOV R12, RZ ;  /* 0x000000ff000c7202 */ /* 0x000fe20000000f00 */
[----:B------:R-:W-:Y:S01]  /*27240*/  IMAD.MOV.U32 R11, RZ, RZ, 0x181f ;  /* 0x0000181fff0b7424 */ /* 0x000fe200078e00ff */
[----:B------:R-:W-:Y:S01]  /*27250*/  MOV R15, 0xffffffff ;  /* 0xffffffff000f7802 */ /* 0x000fe20000000f00 */
[----:B------:R-:W-:Y:S02]  /*27260*/  IMAD.MOV.U32 R3, RZ, RZ, R14 ;  /* 0x000000ffff037224 */ /* 0x000fe400078e000e */
[----:B------:R-:W-:-:S07]  /*27270*/  IMAD R4, R4, 0x2, R22 ;  /* 0x0000000204047824 */ /* 0x000fce00078e0216 */
[----:B0-----:R-:W-:Y:S05]  /*27280*/  WARPSYNC.COLLECTIVE R15, `(.L_x_3126) ;  /* 0x000000000f087348 */ /* 0x001fea0003c00000 */
[----:B------:R1:W2:Y:S02]  /*27290*/  SHFL.IDX P6, R14, R13, R12, R11 ;  /* 0x0000000c0d0e7389 */ /* 0x0002a400000c000b */
[----:B012---:R-:W-:Y:S01]  /*272a0*/  ENDCOLLECTIVE ;  /* 0x000000000000791b */ /* 0x007fe20003800000 */
.L_x_3126:
[----:B------:R-:W-:Y:S01]  /*272b0*/  ULDC.64 UR4, c[0x0][0x208] ;  /* 0x0000820000047ab9 */ /* 0x000fe20000000a00 */
[----:B------:R-:W-:Y:S01]  /*272c0*/  IMAD.MOV.U32 R13, RZ, RZ, R5 ;  /* 0x000000ffff0d7224 */ /* 0x000fe200078e0005 */
[----:B------:R-:W-:Y:S01]  /*272d0*/  MOV R12, 0x1 ;  /* 0x00000001000c7802 */ /* 0x000fe20000000f00 */
[----:B------:R-:W-:Y:S02]  /*272e0*/  IMAD.SHL.U32 R35, R35, 0x8, RZ ;  /* 0x0000000823237824 */ /* 0x000fe400078e00ff */
[----:B------:R-:W-:-:S03]  /*272f0*/  IMAD.MOV.U32 R2, RZ, RZ, R14 ;  /* 0x000000ffff027224 */ /* 0x000fc600078e000e */
[----:B------:R-:W-:-:S05]  /*27300*/  LOP3.LUT R35, R35, 0x38, RZ, 0xc0, !PT ;  /* 0x0000003823237812 */ /* 0x000fca00078ec0ff */
[----:B------:R-:W-:-:S05]  /*27310*/  IMAD.SHL.U32 R0, R35, 0x2, RZ ;  /* 0x0000000223007824 */ /* 0x000fca00078e00ff */
[----:B------:R-:W-:-:S04]  /*27320*/  IADD3 R2, P0, R2, R0, RZ ;  /* 0x0000000002027210 */ /* 0x000fc80007f1e0ff */
[----:B------:R-:W-:-:S05]  /*27330*/  IADD3.X R3, RZ, R3, RZ, P0, !PT ;  /* 0x00000003ff037210 */ /* 0x000fca00007fe4ff */
[----:B------:R-:W-:Y:S01]  /*27340*/  @!PT LDS RZ, [RZ] ;  /* 0x00000000fffff984 */ /* 0x000fe20000000800 */
[----:B------:R-:W-:Y:S01]  /*27350*/  @!PT LDS RZ, [RZ] ;  /* 0x00000000fffff984 */ /* 0x000fe20000000800 */
[----:B------:R-:W-:Y:S01]  /*27360*/  @!PT LDS RZ, [RZ] ;  /* 0x00000000fffff984 */ /* 0x000fe20000000800 */
[----:B------:R0:W-:Y:S04]  /*27370*/  LDGSTS.E.BYPASS.LTC128B.128 [R4+0x18400], desc[UR4][R2.64], !P3 ;  /* 0x1840000002047fae */ /* 0x0001e8000d901d44 */
[----:B------:R0:W-:Y:S04]  /*27380*/  LDGSTS.E.BYPASS.LTC128B.128 [R4+0x1b400], desc[UR4][R2.64+0x80], !P2 ;  /* 0x1b40008002047fae */ /* 0x0001e8000d101d44 */
[----:B------:R0:W-:Y:S02]  /*27390*/  LDGSTS.E.BYPASS.LTC128B.128 [R4+0x1e400], desc[UR4][R2.64+0x100], !P1 ;  /* 0x1e40010002047fae */ /* 0x0001e4000c901d44 */
[----:B0-----:R-:W-:Y:S05]  /*273a0*/  WARPSYNC.COLLECTIVE R15, `(.L_x_3127) ;  /* 0x000000000f087348 */ /* 0x001fea0003c00000 */
[----:B------:R1:W2:Y:S02]  /*273b0*/  SHFL.IDX P6, R14, R13, R12, R11 ;  /* 0x0000000c0d0e7389 */ /* 0x0002a400000c000b */
[----:B012---:R-:W-:Y:S01]  /*273c0*/  ENDCOLLECTIVE ;  /* 0x000000000000791b */ /* 0x007fe20003800000 */
.L_x_3127:
[----:B------:R-:W-:Y:S02]  /*273d0*/  IMAD.MOV.U32 R13, RZ, RZ, R9 ;  /* 0x000000ffff0d7224 */ /* 0x000fe400078e0009 */
[----:B------:R-:W-:-:S07]  /*273e0*/  IMAD.MOV.U32 R3, RZ, RZ, R14 ;  /* 0x000000ffff037224 */ /* 0x000fce00078e000e */
[----:B------:R-:W-:Y:S05]  /*273f0*/  WARPSYNC.COLLECTIVE R15, `(.L_x_3128) ;  /* 0x000000000f087348 */ /* 0x000fea0003c00000 */
[----:B------:R0:W1:Y:S02]  /*27400*/  SHFL.IDX P6, R14, R13, R12, R11 ;  /* 0x0000000c0d0e7389 */ /* 0x00006400000c000b */
[----:B01----:R-:W-:Y:S01]  /*27410*/  ENDCOLLECTIVE ;  /* 0x000000000000791b */ /* 0x003fe20003800000 */
.L_x_3128:
[----:B------:R-:W-:Y:S01]  /*27420*/  ULDC.64 UR4, c[0x0][0x208] ;  /* 0x0000820000047ab9 */ /* 0x000fe20000000a00 */
[----:B------:R-:W-:Y:S01]  /*27430*/  IMAD.MOV.U32 R13, RZ, RZ, R5 ;  /* 0x000000ffff0d7224 */ /* 0x000fe200078e0005 */
[----:B------:R-:W-:Y:S02]  /*27440*/  MOV R12, 0x2 ;  /* 0x00000002000c7802 */ /* 0x000fe40000000f00 */
[----:B------:R-:W-:-:S04]  /*27450*/  MOV R2, R14 ;  /* 0x0000000e00027202 */ /* 0x000fc80000000f00 */
[----:B------:R-:W-:-:S05]  /*27460*/  IADD3 R2, P0, R2, R0, RZ ;  /* 0x0000000002027210 */ /* 0x000fca0007f1e0ff */
[----:B------:R-:W-:-:S05]  /*27470*/  IMAD.X R3, RZ, RZ, R3, P0 ;  /* 0x000000ffff037224 */ /* 0x000fca00000e0603 */
        /* <DEDUP_REMOVED lines=9> */
.L_x_3129:
[----:B------:R-:W-:Y:S02]  /*27510*/  IMAD.MOV.U32 R13, RZ, RZ, R9 ;  /* 0x000000ffff0d7224 */ /* 0x000fe400078e0009 */
[----:B------:R-:W-:-:S07]  /*27520*/  IMAD.MOV.U32 R35, RZ, RZ, R14 ;  /* 0x000000ffff237224 */ /* 0x000fce00078e000e */
[----:B------:R-:W-:Y:S05]  /*27530*/  WARPSYNC.COLLECTIVE R15, `(.L_x_3130) ;  /* 0x000000000f087348 */ /* 0x000fea0003c00000 */
[----:B------:R0:W1:Y:S02]  /*27540*/  SHFL.IDX P6, R14, R13, R12, R11 ;  /* 0x0000000c0d0e7389 */ /* 0x00006400000c000b */
[----:B01----:R-:W-:Y:S01]  /*27550*/  ENDCOLLECTIVE ;  /* 0x000000000000791b */ /* 0x003fe20003800000 */
.L_x_3130:
        /* <DEDUP_REMOVED lines=15> */
.L_x_3131:
[----:B------:R-:W-:Y:S02]  /*27650*/  IMAD.MOV.U32 R13, RZ, RZ, R9 ;  /* 0x000000ffff0d7224 */ /* 0x000fe400078e0009 */
[----:B------:R-:W-:-:S07]  /*27660*/  IMAD.MOV.U32 R35, RZ, RZ, R14 ;  /* 0x000000ffff237224 */ /* 0x000fce00078e000e */
[----:B------:R-:W-:Y:S05]  /*27670*/  WARPSYNC.COLLECTIVE R15, `(.L_x_3132) ;  /* 0x000000000f087348 */ /* 0x000fea0003c00000 */
[----:B------:R0:W1:Y:S02]  /*27680*/  SHFL.IDX P6, R14, R13, R12, R11 ;  /* 0x0000000c0d0e7389 */ /* 0x00006400000c000b */
[----:B01----:R-:W-:Y:S01]  /*27690*/  ENDCOLLECTIVE ;  /* 0x000000000000791b */ /* 0x003fe20003800000 */
.L_x_3132:
        /* <DEDUP_REMOVED lines=15> */
.L_x_3133:
[----:B------:R-:W-:Y:S02]  /*27790*/  IMAD.MOV.U32 R13, RZ, RZ, R9 ;  /* 0x000000ffff0d7224 */ /* 0x000fe400078e0009 */
[----:B------:R-:W-:-:S07]  /*277a0*/  IMAD.MOV.U32 R35, RZ, RZ, R14 ;  /* 0x000000ffff237224 */ /* 0x000fce00078e000e */
[----:B------:R-:W-:Y:S05]  /*277b0*/  WARPSYNC.COLLECTIVE R15, `(.L_x_3134) ;  /* 0x000000000f087348 */ /* 0x000fea0003c00000 */
[----:B------:R0:W1:Y:S02]  /*277c0*/  SHFL.IDX P6, R14, R13, R12, R11 ;  /* 0x0000000c0d0e7389 */ /* 0x00006400000c000b */
[----:B01----:R-:W-:Y:S01]  /*277d0*/  ENDCOLLECTIVE ;  /* 0x000000000000791b */ /* 0x003fe20003800000 */
.L_x_3134:
        /* <DEDUP_REMOVED lines=15> */
.L_x_3135:
[----:B------:R-:W-:Y:S02]  /*278d0*/  IMAD.MOV.U32 R13, RZ, RZ, R9 ;  /* 0x000000ffff0d7224 */ /* 0x000fe400078e0009 */
[----:B------:R-:W-:-:S07]  /*278e0*/  IMAD.MOV.U32 R35, RZ, RZ, R14 ;  /* 0x000000ffff237224 */ /* 0x000fce00078e000e */
[----:B------:R-:W-:Y:S05]  /*278f0*/  WARPSYNC.COLLECTIVE R15, `(.L_x_3136) ;  /* 0x000000000f087348 */ /* 0x000fea0003c00000 */
[----:B------:R0:W1:Y:S02]  /*27900*/  SHFL.IDX P6, R14, R13, R12, R11 ;  /* 0x0000000c0d0e7389 */ /* 0x00006400000c000b */
[----:B01----:R-:W-:Y:S01]  /*27910*/  ENDCOLLECTIVE ;  /* 0x000000000000791b */ /* 0x003fe20003800000 */
.L_x_3136:
[----:B------:R-:W-:Y:S01]  /*27920*/  MOV R2, R14 ;  /* 0x0000000e00027202 */ /* 0x000fe20000000f00 */
[----:B------:R-:W-:Y:S06]  /*27930*/  BRA `(.L_x_3137) ;  /* 0xffffffa800607947 */ /* 0x000fec000383ffff */
.L_x_2985:
[----:B--2---:R2:W3:Y:S02]  /*27940*/  SYNCS.PHASECHK.TRANS64.TRYWAIT P0, [R4+URZ+0x2a860], R2 ;  /* 0x02a86002040075a7 */ /* 0x0044e4000800017f */
[----:B---3--:R-:W-:Y:S05]  /*27950*/  @!P0 NANOSLEEP.SYNCS 0x989680 ;  /* 0x009896800000895d */ /* 0x008fea0003900000 */
[----:B------:R-:W3:Y:S02]  /*27960*/  @!P0 SYNCS.PHASECHK.TRANS64 P0, [R4+URZ+0x2a860], R2 ;  /* 0x02a86002040085a7 */ /* 0x000ee4000800007f */
[----:B---3--:R-:W-:Y:S05]  /*27970*/  @!P0 BRA `(.L_x_2985) ;  /* 0xfffffffc00f08947 */ /* 0x008fea000383ffff */
[----:B------:R-:W-:Y:S05]  /*27980*/  BRA `(.L_x_3138) ;  /* 0xffffffa800c47947 */ /* 0x000fea000383ffff */
.L_x_2986:
[----:B------:R-:W-:Y:S01]  /*27990*/  BSSY B1, `(.L_x_3139) ;  /* 0x0000008000017945 */ /* 0x000fe20003800000 */
[----:B------:R-:W-:Y:S01]  /*279a0*/  IMAD.MOV.U32 R13, RZ, RZ, R24 ;  /* 0x000000ffff0d7224 */ /* 0x000fe200078e0018 */
[----:B------:R-:W-:Y:S01]  /*279b0*/  MOV R11, 0x181f ;  /* 0x0000181f000b7802 */ /* 0x000fe20000000f00 */
[----:B------:R-:W-:Y:S02]  /*279c0*/  IMAD.MOV.U32 R12, RZ, RZ, RZ ;  /* 0x000000ffff0c7224 */ /* 0x000fe400078e00ff */
[----:B------:R-:W-:-:S07]  /*279d0*/  IMAD.MOV.U32 R15, RZ, RZ, -0x1 ;  /* 0xffffffffff0f7424 */ /* 0x000fce00078e00ff */
[----:B--2---:R-:W-:Y:S05]  /*279e0*/  WARPSYNC.COLLECTIVE R15, `(.L_x_3140) ;  /* 0x000000000f087348 */ /* 0x004fea0003c00000 */
[----:B------:R0:W1:Y:S02]  /*279f0*/  SHFL.IDX P6, R14, R13, R12, R11 ;  /* 0x0000000c0d0e7389 */ /* 0x00006400000c000b */
[----:B012---:R-:W-:Y:S01]  /*27a00*/  ENDCOLLECTIVE ;  /* 0x000000000000791b */ /* 0x007fe20003800000 */
.L_x_3140:
[----:B------:R-:W-:Y:S05]  /*27a10*/  BSYNC B1 ;  /* 0x0000000000017941 */ /* 0x000fea0003800000 */
.L_x_3139:
[----:B------:R-:W-:Y:S01]  /*27a20*/  MOV R13, R23 ;  /* 0x00000017000d7202 */ /* 0x000fe20000000f00 */
[----:B------:R-:W-:Y:S01]  /*27a30*/  IMAD.MOV.U32 R12, RZ, RZ, RZ ;  /* 0x000000ffff0c7224 */ /* 0x000fe200078e00ff */
[----:B------:R-:W-:Y:S01]  /*27a40*/  MOV R15, 0xffffffff ;  /* 0xffffffff000f7802 */ /* 0x000fe20000000f00 */
[----:B------:R-:W-:Y:S01]  /*27a50*/  IMAD.MOV.U32 R11, RZ, RZ, 0x181f ;  /* 0x0000181fff0b7424 */ /* 0x000fe200078e00ff */
[----:B------:R-:W-:Y:S01]  /*27a60*/  LEA R5, R5, R22, 0x1 ;  /* 0x0000001605057211 */ /* 0x000fe200078e08ff */
[----:B------:R-:W-:-:S07]  /*27a70*/  IMAD.MOV.U32 R3, RZ, RZ, R14 ;  /* 0x000000ffff037224 */ /* 0x000fce00078e000e */
[----:B------:R-:W-:Y:S05]  /*27a80*/  WARPSYNC.COLLECTIVE R15, `(.L_x_3141) ;  /* 0x000000000f087348 */ /* 0x000fea0003c00000 */
[----:B------:R0:W1:Y:S02]  /*27a90*/  SHFL.IDX P6, R14, R13, R12, R11 ;  /* 0x0000000c0d0e7389 */ /* 0x00006400000c000b */
[----:B01----:R-:W-:Y:S01]  /*27aa0*/  ENDCOLLECTIVE ;  /* 0x000000000000791b */ /* 0x003fe20003800000 */
.L_x_3141:
[----:B------:R-:W-:Y:S01]  /*27ab0*/  ULDC.64 UR4, c[0x0][0x208] ;  /* 0x0000820000047ab9 */ /* 0x000fe20000000a00 */
[----:B------:R-:W-:Y:S02]  /*27ac0*/  IMAD.MOV.U32 R13, RZ, RZ, R24 ;  /* 0x000000ffff0d7224 */ /* 0x000fe400078e0018 */
[----:B------:R-:W-:Y:S02]  /*27ad0*/  IMAD.MOV.U32 R12, RZ, RZ, 0x1 ;  /* 0x00000001ff0c7424 */ /* 0x000fe400078e00ff */
[----:B------:R-:W-:-:S05]  /*27ae0*/  IMAD.MOV.U32 R2, RZ, RZ, R14 ;  /* 0x000000ffff027224 */ /* 0x000fca00078e000e */
[----:B------:R-:W-:-:S05]  /*27af0*/  IADD3 R2, P1, R2, R0, RZ ;  /* 0x0000000002027210 */ /* 0x000fca0007f3e0ff */
[----:B------:R-:W-:Y:S01]  /*27b00*/  IMAD.X R3, RZ, RZ, R3, P1 ;  /* 0x000000ffff037224 */ /* 0x000fe200008e0603 */
[----:B------:R-:W-:-:S04]  /*27b10*/  LOP3.LUT P1, RZ, R30, 0x1, RZ, 0xc0, !PT ;  /* 0x000000011eff7812 */ /* 0x000fc8000782c0ff */
[----:B------:R-:W-:-:S13]  /*27b20*/  ISETP.LT.OR P2, PT, R6, 0x1, !P1 ;  /* 0x000000010600780c */ /* 0x000fda0004f41670 */
[----:B------:R-:W-:Y:S01]  /*27b30*/  @!PT LDS RZ, [RZ] ;  /* 0x00000000fffff984 */ /* 0x000fe20000000800 */
[----:B------:R-:W-:Y:S01]  /*27b40*/  @!PT LDS RZ, [RZ] ;  /* 0x00000000fffff984 */ /* 0x000fe20000000800 */
[----:B------:R-:W-:Y:S01]  /*27b50*/  @!PT LDS RZ, [RZ] ;  /* 0x00000000fffff984 */ /* 0x000fe20000000800 */
[----:B------:R0:W-:Y:S01]  /*27b60*/  LDGSTS.E.BYPASS.LTC128B.128 [R5+0x400], desc[UR4][R2.64], !P2 ;  /* 0x0040000002057fae */ /* 0x0001e2000d101d44 */
[----:B------:R-:W-:-:S13]  /*27b70*/  ISETP.LT.OR P2, PT, R6, 0x1, !P0 ;  /* 0x000000010600780c */ /* 0x000fda0004741670 */
[----:B------:R0:W-:Y:S02]  /*27b80*/  LDGSTS.E.BYPASS.LTC128B.128 [R5+0x3400], desc[UR4][R2.64+0x80], !P2 ;  /* 0x0340008002057fae */ /* 0x0001e4000d101d44 */
[----:B0-----:R-:W-:Y:S05]  /*27b90*/  WARPSYNC.COLLECTIVE R15, `(.L_x_3142) ;  /* 0x000000000f087348 */ /* 0x001fea0003c00000 */
[----:B------:R1:W2:Y:S02]  /*27ba0*/  SHFL.IDX P6, R14, R13, R12, R11 ;  /* 0x0000000c0d0e7389 */ /* 0x0002a400000c000b */
[----:B012---:R-:W-:Y:S01]  /*27bb0*/  ENDCOLLECTIVE ;  /* 0x000000000000791b */ /* 0x007fe20003800000 */
.L_x_3142:
[----:B------:R-:W-:Y:S01]  /*27bc0*/  IMAD.MOV.U32 R13, RZ, RZ, R23 ;  /* 0x000000ffff0d7224 */ /* 0x000fe200078e0017 */
[----:B------:R-:W-:-:S07]  /*27bd0*/  MOV R3, R14 ;  /* 0x0000000e00037202 */ /* 0x000fce0000000f00 */
[----:B------:R-:W-:Y:S05]  /*27be0*/  WARPSYNC.COLLECTIVE R15, `(.L_x_3143) ;  /* 0x000000000f087348 */ /* 0x000fea0003c00000 */
[----:B------:R0:W1:Y:S02]  /*27bf0*/  SHFL.IDX P6, R14, R13, R12, R11 ;  /* 0x0000000c0d0e7389 */ /* 0x00006400000c000b */
[----:B01----:R-:W-:Y:S01]  /*27c00*/  ENDCOLLECTIVE ;  /* 0x000000000000791b */ /* 0x003fe20003800000 */
.L_x_3143:
[----:B------:R-:W-:Y:S01]  /*27c10*/  ULDC.64 UR4, c[0x0][0x208] ;  /* 0x0000820000047ab9 */ /* 0x000fe20000000a00 */
[----:B------:R-:W-:Y:S02]  /*27c20*/  IMAD.MOV.U32 R13, RZ, RZ, R24 ;  /* 0x000000ffff0d7224 */ /* 0x000fe400078e0018 */
[----:B------:R-:W-:Y:S02]  /*27c30*/  IMAD.MOV.U32 R12, RZ, RZ, 0x2 ;  /* 0x00000002ff0c7424 */ /* 0x000fe400078e00ff */
[----:B------:R-:W-:-:S05]  /*27c40*/  IMAD.MOV.U32 R2, RZ, RZ, R14 ;  /* 0x000000ffff027224 */ /* 0x000fca00078e000e */
[----:B------:R-:W-:-:S04]  /*27c50*/  IADD3 R2, P2, R2, R0, RZ ;  /* 0x0000000002027210 */ /* 0x000fc80007f5e0ff */
[----:B------:R-:W-:Y:S02]  /*27c60*/  IADD3.X R3, RZ, R3, RZ, P2, !PT ;  /* 0x00000003ff037210 */ /* 0x000fe400017fe4ff */
        /* <DEDUP_REMOVED lines=10> */
.L_x_3144:
[----:B------:R-:W-:Y:S01]  /*27d10*/  IMAD.MOV.U32 R13, RZ, RZ, R23 ;  /* 0x000000ffff0d7224 */ /* 0x000fe200078e0017 */
[----:B------:R-:W-:-:S07]  /*27d20*/  MOV R3, R14 ;  /* 0x0000000e00037202 */ /* 0x000fce0000000f00 */
[----:B------:R-:W-:Y:S05]  /*27d30*/  WARPSYNC.COLLECTIVE R15, `(.L_x_3145) ;  /* 0x000000000f087348 */ /* 0x000fea0003c00000 */
[----:B------:R0:W1:Y:S02]  /*27d40*/  SHFL.IDX P6, R14, R13, R12, R11 ;  /* 0x0000000c0d0e7389 */ /* 0x00006400000c000b */
[----:B01----:R-:W-:Y:S01]  /*27d50*/  ENDCOLLECTIVE ;  /* 0x000000000000791b */ /* 0x003fe20003800000 */
.L_x_3145:
        /* <DEDUP_REMOVED lines=16> */
.L_x_3146:
[----:B------:R-:W-:Y:S01]  /*27e60*/  IMAD.MOV.U32 R13, RZ, RZ, R23 ;  /* 0x000000ffff0d7224 */ /* 0x000fe200078e0017 */
[----:B------:R-:W-:-:S07]  /*27e70*/  MOV R3, R14 ;  /* 0x0000000e00037202 */ /* 0x000fce0000000f00 */
[----:B------:R-:W-:Y:S05]  /*27e80*/  WARPSYNC.COLLECTIVE R15, `(.L_x_3147) ;  /* 0x000000000f087348 */ /* 0x000fea0003c00000 */
[----:B------:R0:W1:Y:S02]  /*27e90*/  SHFL.IDX P6, R14, R13, R12, R11 ;  /* 0x0000000c0d0e7389 */ /* 0x00006400000c000b */
[----:B01----:R-:W-:Y:S01]  /*27ea0*/  ENDCOLLECTIVE ;  /* 0x000000000000791b */ /* 0x003fe20003800000 */
.L_x_3147:
        /* <DEDUP_REMOVED lines=16> */
.L_x_3148:
[----:B------:R-:W-:Y:S01]  /*27fb0*/  IMAD.MOV.U32 R13, RZ, RZ, R23 ;  /* 0x000000ffff0d7224 */ /* 0x000fe200078e0017 */
[----:B------:R-:W-:-:S07]  /*27fc0*/  MOV R3, R14 ;  /* 0x0000000e00037202 */ /* 0x000fce0000000f00 */
[----:B------:R-:W-:Y:S05]  /*27fd0*/  WARPSYNC.COLLECTIVE R15, `(.L_x_3149) ;  /* 0x000000000f087348 */ /* 0x000fea0003c00000 */
[----:B------:R0:W1:Y:S02]  /*27fe0*/  SHFL.IDX P6, R14, R13, R12, R11 ;  /* 0x0000000c0d0e7389 */ /* 0x00006400000c000b */
[----:B01----:R-:W-:Y:S01]  /*27ff0*/  ENDCOLLECTIVE ;  /* 0x000000000000791b */ /* 0x003fe20003800000 */
.L_x_3149:
        /* <DEDUP_REMOVED lines=16> */
.L_x_3150:
[----:B------:R-:W-:Y:S01]  /*28100*/  IMAD.MOV.U32 R13, RZ, RZ, R23 ;  /* 0x000000ffff0d7224 */ /* 0x000fe200078e0017 */
[----:B------:R-:W-:-:S07]  /*28110*/  MOV R24, R14 ;  /* 0x0000000e00187202 */ /* 0x000fce0000000f00 */
[----:B------:R-:W-:Y:S05]  /*28120*/  WARPSYNC.COLLECTIVE R15, `(.L_x_3151) ;  /* 0x000000000f087348 */ /* 0x000fea0003c00000 */
[----:B------:R0:W1:Y:S02]  /*28130*/  SHFL.IDX P6, R14, R13, R12, R11 ;  /* 0x0000000c0d0e7389 */ /* 0x00006400000c000b */
[----:B01----:R-:W-:Y:S01]  /*28140*/  ENDCOLLECTIVE ;  /* 0x000000000000791b */ /* 0x003fe20003800000 */
.L_x_3151:
[----:B------:R-:W-:Y:S01]  /*28150*/  IMAD.MOV.U32 R2, RZ, RZ, R14 ;  /* 0x000000ffff027224 */ /* 0x000fe200078e000e */
[----:B------:R-:W-:Y:S06]  /*28160*/  BRA `(.L_x_3152) ;  /* 0xffffffa400ac7947 */ /* 0x000fec000383ffff */
.L_x_2994:
[----:B0-----:R0:W1:Y:S02]  /*28170*/  SYNCS.PHASECHK.TRANS64.TRYWAIT P0, [R0+URZ+0x2a860], R3 ;  /* 0x02a86003000075a7 */ /* 0x001064000800017f */
[----:B-1----:R-:W-:Y:S05]  /*28180*/  @!P0 NANOSLEEP.SYNCS 0x989680 ;  /* 0x009896800000895d */ /* 0x002fea0003900000 */
[----:B------:R-:W1:Y:S02]  /*28190*/  @!P0 SYNCS.PHASECHK.TRANS64 P0, [R0+URZ+0x2a860], R3 ;  /* 0x02a86003000085a7 */ /* 0x000e64000800007f */
[----:B-1----:R-:W-:Y:S05]  /*281a0*/  @!P0 BRA `(.L_x_2994) ;  /* 0xfffffffc00f08947 */ /* 0x002fea000383ffff */
[----:B------:R-:W-:Y:S05]  /*281b0*/  BRA `(.L_x_3153) ;  /* 0xffffffa800d07947 */ /* 0x000fea000383ffff */
.L_x_2995:
        /* <DEDUP_REMOVED lines=8> */
.L_x_3155:
[----:B------:R-:W-:Y:S05]  /*28240*/  BSYNC B0 ;  /* 0x0000000000007941 */ /* 0x000fea0003800000 */
.L_x_3154:
        /* <DEDUP_REMOVED lines=9> */
[----:B0-----:R-:W-:Y:S05]  /*282e0*/  WARPSYNC.COLLECTIVE R15, `(.L_x_3156) ;  /* 0x000000000f087348 */ /* 0x001fea0003c00000 */
[----:B------:R1:W2:Y:S02]  /*282f0*/  SHFL.IDX P6, R14, R13, R12, R11 ;  /* 0x0000000c0d0e7389 */ /* 0x0002a400000c000b */
[----:B012---:R-:W-:Y:S01]  /*28300*/  ENDCOLLECTIVE ;  /* 0x000000000000791b */ /* 0x007fe20003800000 */
.L_x_3156:
[C---:B------:R-:W-:Y:S01]  /*28310*/  ISETP.LT.OR P4, PT, R6.reuse, 0x1, !P0 ;  /* 0x000000010600780c */ /* 0x040fe20004781670 */
[----:B------:R-:W-:Y:S01]  /*28320*/  ULDC.64 UR4, c[0x0][0x208] ;  /* 0x0000820000047ab9 */ /* 0x000fe20000000a00 */
[----:B------:R-:W-:Y:S02]  /*28330*/  ISETP.LT.OR P3, PT, R6, 0x1, P1 ;  /* 0x000000010600780c */ /* 0x000fe40000f61670 */
[----:B------:R-:W-:Y:S01]  /*28340*/  LEA R4, R4, R22, 0x1 ;  /* 0x0000001604047211 */ /* 0x000fe200078e08ff */
[----:B------:R-:W-:Y:S02]  /*28350*/  IMAD.MOV.U32 R13, RZ, RZ, R24 ;  /* 0x000000ffff0d7224 */ /* 0x000fe400078e0018 */
[----:B------:R-:W-:Y:S01]  /*28360*/  IMAD.MOV.U32 R12, RZ, RZ, 0x1 ;  /* 0x00000001ff0c7424 */ /* 0x000fe200078e00ff */
[----:B------:R-:W-:-:S04]  /*28370*/  SHF.L.U32 R5, R5, 0x3, RZ ;  /* 0x0000000305057819 */ /* 0x000fc800000006ff */
[----:B------:R-:W-:-:S05]  /*28380*/  LOP3.LUT R5, R5, 0x38, RZ, 0xc0, !PT ;  /* 0x0000003805057812 */ /* 0x000fca00078ec0ff */
[----:B------:R-:W-:-:S05]  /*28390*/  IMAD.SHL.U32 R5, R5, 0x2, RZ ;  /* 0x0000000205057824 */ /* 0x000fca00078e00ff */
[----:B------:R-:W-:-:S05]  /*283a0*/  IADD3 R2, P2, R14, R5, RZ ;  /* 0x000000050e027210 */ /* 0x000fca0007f5e0ff */
[----:B------:R-:W-:-:S05]  /*283b0*/  IMAD.X R3, RZ, RZ, R3, P2 ;  /* 0x000000ffff037224 */ /* 0x000fca00010e0603 */
[----:B------:R-:W-:Y:S01]  /*283c0*/  @!PT LDS RZ, [RZ] ;  /* 0x00000000fffff984 */ /* 0x000fe20000000800 */
[----:B------:R-:W-:Y:S01]  /*283d0*/  @!PT LDS RZ, [RZ] ;  /* 0x00000000fffff984 */ /* 0x000fe20000000800 */
[----:B------:R-:W-:Y:S01]  /*283e0*/  @!PT LDS RZ, [RZ] ;  /* 0x00000000fffff984 */ /* 0x000fe20000000800 */
[----:B------:R0:W-:Y:S01]  /*283f0*/  LDGSTS.E.BYPASS.LTC128B.128 [R4+0x400], desc[UR4][R2.64], !P3 ;  /* 0x0040000002047fae */ /* 0x0001e2000d901d44 */
[----:B------:R-:W-:-:S03]  /*28400*/  ISETP.LT.OR P3, PT, R6, 0x11, P1 ;  /* 0x000000110600780c */ /* 0x000fc60000f61670 */
[----:B------:R0:W-:Y:S01]  /*28410*/  LDGSTS.E.BYPASS.LTC128B.128 [R4+0x3400], desc[UR4][R2.64+0x80], !P4 ;  /* 0x0340008002047fae */ /* 0x0001e2000e101d44 */
[----:B------:R-:W-:-:S13]  /*28420*/  ISETP.LT.OR P4, PT, R6, 0x11, !P0 ;  /* 0x000000110600780c */ /* 0x000fda0004781670 */
[----:B0-----:R-:W-:Y:S05]  /*28430*/  WARPSYNC.COLLECTIVE R15, `(.L_x_3157) ;  /* 0x000000000f087348 */ /* 0x001fea0003c00000 */
[----:B------:R1:W2:Y:S02]  /*28440*/  SHFL.IDX P6, R14, R13, R12, R11 ;  /* 0x0000000c0d0e7389 */ /* 0x0002a400000c000b */
[----:B012---:R-:W-:Y:S01]  /*28450*/  ENDCOLLECTIVE ;  /* 0x000000000000791b */ /* 0x007fe20003800000 */
.L_x_3157:
[----:B------:R-:W-:Y:S01]  /*28460*/  IMAD.MOV.U32 R13, RZ, RZ, R23 ;  /* 0x000000ffff0d7224 */ /* 0x000fe200078e0017 */
[----:B------:R-:W-:-:S07]  /*28470*/  MOV R8, R14 ;  /* 0x0000000e00087202 */ /* 0x000fce0000000f00 */
[----:B------:R-:W-:Y:S05]  /*28480*/  WARPSYNC.COLLECTIVE R15, `(.L_x_3158) ;  /* 0x000000000f087348 */ /* 0x000fea0003c00000 */
[----:B------:R0:W1:Y:S02]  /*28490*/  SHFL.IDX P6, R14, R13, R12, R11 ;  /* 0x0000000c0d0e7389 */ /* 0x00006400000c000b */
[----:B01----:R-:W-:Y:S01]  /*284a0*/  ENDCOLLECTIVE ;  /* 0x000000000000791b */ /* 0x003fe20003800000 */
.L_x_3158:
[----:B------:R-:W-:Y:S01]  /*284b0*/  ULDC.64 UR4, c[0x0][0x208] ;  /* 0x0000820000047ab9 */ /* 0x000fe20000000a00 */
[----:B------:R-:W-:Y:S01]  /*284c0*/  MOV R13, R24 ;  /* 0x00000018000d7202 */ /* 0x000fe20000000f00 */
[----:B------:R-:W-:Y:S01]  /*284d0*/  IMAD.MOV.U32 R12, RZ, RZ, 0x2 ;  /* 0x00000002ff0c7424 */ /* 0x000fe200078e00ff */
        /* <DEDUP_REMOVED lines=12> */
.L_x_3159:
[----:B------:R-:W-:Y:S01]  /*285a0*/  MOV R13, R23 ;  /* 0x00000017000d7202 */ /* 0x000fe20000000f00 */
[----:B------:R-:W-:-:S07]  /*285b0*/  IMAD.MOV.U32 R7, RZ, RZ, R14 ;  /* 0x000000ffff077224 */ /* 0x000fce00078e000e */
[----:B------:R-:W-:Y:S05]  /*285c0*/  WARPSYNC.COLLECTIVE R15, `(.L_x_3160) ;  /* 0x000000000f087348 */ /* 0x000fea0003c00000 */
[----:B------:R0:W1:Y:S02]  /*285d0*/  SHFL.IDX P6, R14, R13, R12, R11 ;  /* 0x0000000c0d0e7389 */ /* 0x00006400000c000b */
[----:B01----:R-:W-:Y:S01]  /*285e0*/  ENDCOLLECTIVE ;  /* 0x000000000000791b */ /* 0x003fe20003800000 */
.L_x_3160:
[----:B------:R-:W-:Y:S01]  /*285f0*/  ULDC.64 UR4, c[0x0][0x208] ;  /* 0x0000820000047ab9 */ /* 0x000fe20000000a00 */
[----:B------:R-:W-:Y:S01]  /*28600*/  MOV R13, R24 ;  /* 0x00000018000d7202 */ /* 0x000fe20000000f00 */
[----:B------:R-:W-:Y:S02]  /*28610*/  IMAD.MOV.U32 R12, RZ, RZ, 0x3 ;  /* 0x00000003ff0c7424 */ /* 0x000fe400078e00ff */
[----:B------:R-:W-:-:S05]  /*28620*/  IMAD.MOV.U32 R10, RZ, RZ, R14 ;  /* 0x000000ffff0a7224 */ /* 0x000fca00078e000e */
        /* <DEDUP_REMOVED lines=12> */
.L_x_3161:
[----:B------:R-:W-:Y:S01]  /*286f0*/  MOV R13, R23 ;  /* 0x00000017000d7202 */ /* 0x000fe20000000f00 */
[----:B------:R-:W-:-:S07]  /*28700*/  IMAD.MOV.U32 R8, RZ, RZ, R14 ;  /* 0x000000ffff087224 */ /* 0x000fce00078e000e */
[----:B------:R-:W-:Y:S05]  /*28710*/  WARPSYNC.COLLECTIVE R15, `(.L_x_3162) ;  /* 0x000000000f087348 */ /* 0x000fea0003c00000 */
[----:B------:R0:W1:Y:S02]  /*28720*/  SHFL.IDX P6, R14, R13, R12, R11 ;  /* 0x0000000c0d0e7389 */ /* 0x00006400000c000b */
[----:B01----:R-:W-:Y:S01]  /*28730*/  ENDCOLLECTIVE ;  /* 0x000000000000791b */ /* 0x003fe20003800000 */
.L_x_3162:
[----:B------:R-:W-:Y:S01]  /*28740*/  ULDC.64 UR4, c[0x0][0x208] ;  /* 0x0000820000047ab9 */ /* 0x000fe20000000a00 */
[----:B------:R-:W-:Y:S01]  /*28750*/  IMAD.MOV.U32 R13, RZ, RZ, R24 ;  /* 0x000000ffff0d7224 */ /* 0x000fe200078e0018 */
[----:B------:R-:W-:Y:S02]  /*28760*/  MOV R12, 0x4 ;  /* 0x00000004000c7802 */ /* 0x000fe40000000f00 */
        /* <DEDUP_REMOVED lines=12> */
.L_x_3163:
[----:B------:R-:W-:Y:S02]  /*28830*/  IMAD.MOV.U32 R13, RZ, RZ, R23 ;  /* 0x000000ffff0d7224 */ /* 0x000fe400078e0017 */
[----:B------:R-:W-:-:S07]  /*28840*/  IMAD.MOV.U32 R7, RZ, RZ, R14 ;  /* 0x000000ffff077224 */ /* 0x000fce00078e000e */
[----:B------:R-:W-:Y:S05]  /*28850*/  WARPSYNC.COLLECTIVE R15, `(.L_x_3164) ;  /* 0x000000000f087348 */ /* 0x000fea0003c00000 */
[----:B------:R0:W1:Y:S02]  /*28860*/  SHFL.IDX P6, R14, R13, R12, R11 ;  /* 0x0000000c0d0e7389 */ /* 0x00006400000c000b */
[----:B01----:R-:W-:Y:S01]  /*28870*/  ENDCOLLECTIVE ;  /* 0x000000000000791b */ /* 0x003fe20003800000 */
.L_x_3164:
        /* <DEDUP_REMOVED lines=10> */
[----:B------:R0:W-:Y:S02]  /*28920*/  LDGSTS.E.BYPASS.LTC128B.128 [R4+0x5400], desc[UR4][R2.64+0x80], !P4 ;  /* 0x0540008002047fae */ /* 0x0001e4000e101d44 */
[----:B0-----:R-:W-:Y:S05]  /*28930*/  WARPSYNC.COLLECTIVE R15, `(.L_x_3165) ;  /* 0x000000000f087348 */ /* 0x001fea0003c00000 */
[----:B------:R1:W2:Y:S02]  /*28940*/  SHFL.IDX P6, R14, R13, R12, R11 ;  /* 0x0000000c0d0e7389 */ /* 0x0002a400000c000b */
[----:B012---:R-:W-:Y:S01]  /*28950*/  ENDCOLLECTIVE ;  /* 0x000000000000791b */ /* 0x007fe20003800000 */
.L_x_3165:
[----:B------:R-:W-:Y:S02]  /*28960*/  IMAD.MOV.U32 R13, RZ, RZ, R23 ;  /* 0x000000ffff0d7224 */ /* 0x000fe400078e0017 */
[----:B------:R-:W-:-:S07]  /*28970*/  IMAD.MOV.U32 R24, RZ, RZ, R14 ;  /* 0x000000ffff187224 */ /* 0x000fce00078e000e */
[----:B------:R-:W-:Y:S05]  /*28980*/  WARPSYNC.COLLECTIVE R15, `(.L_x_3166) ;  /* 0x000000000f087348 */ /* 0x000fea0003c00000 */
[----:B------:R0:W1:Y:S02]  /*28990*/  SHFL.IDX P6, R14, R13, R12, R11 ;  /* 0x0000000c0d0e7389 */ /* 0x00006400000c000b */
[----:B01----:R-:W-:Y:S01]  /*289a0*/  ENDCOLLECTIVE ;  /* 0x000000000000791b */ /* 0x003fe20003800000 */
.L_x_3166:
[----:B------:R-:W-:Y:S05]  /*289b0*/  BRA `(.L_x_3167) ;  /* 0xffffffa400bc7947 */ /* 0x000fea000383ffff */
.L_x_3000:
[----:B------:R-:W-:Y:S01]  /*289c0*/  BSSY B0, `(.L_x_3168) ;  /* 0x0000008000007945 */ /* 0x000fe20003800000 */
[----:B------:R-:W-:Y:S01]  /*289d0*/  MOV R13, R16 ;  /* 0x00000010000d7202 */ /* 0x000fe20000000f00 */
[----:B0-----:R-:W-:Y:S01]  /*289e0*/  IMAD.MOV.U32 R12, RZ, RZ, RZ ;  /* 0x000000ffff0c7224 */ /* 0x001fe200078e00ff */
[----:B------:R-:W-:Y:S01]  /*289f0*/  MOV R15, 0xffffffff ;  /* 0xffffffff000f7802 */ /* 0x000fe20000000f00 */
[----:B------:R-:W-:-:S07]  /*28a00*/  IMAD.MOV.U32 R11, RZ, RZ, 0x1f ;  /* 0x0000001fff0b7424 */ /* 0x000fce00078e00ff */
[----:B------:R-:W-:Y:S05]  /*28a10*/  WARPSYNC.COLLECTIVE R15, `(.L_x_3169) ;  /* 0x000000000f087348 */ /* 0x000fea0003c00000 */
[----:B------:R0:W1:Y:S02]  /*28a20*/  SHFL.IDX P6, R14, R13, R12, R11 ;  /* 0x0000000c0d0e7389 */ /* 0x00006400000c000b */
[----:B01----:R-:W-:Y:S01]  /*28a30*/  ENDCOLLECTIVE ;  /* 0x000000000000791b */ /* 0x003fe20003800000 */
.L_x_3169:
[----:B------:R-:W-:Y:S05]  /*28a40*/  BSYNC B0 ;  /* 0x0000000000007941 */ /* 0x000fea0003800000 */
.L_x_3168:
[----:B------:R-:W-:Y:S01]  /*28a50*/  IMAD.MOV.U32 R13, RZ, RZ, R16 ;  /* 0x000000ffff0d7224 */ /* 0x000fe200078e0010 */
[----:B------:R-:W-:Y:S01]  /*28a60*/  MOV R12, 0x1 ;  /* 0x00000001000c7802 */ /* 0x000fe20000000f00 */
[----:B------:R-:W-:Y:S02]  /*28a70*/  IMAD.MOV.U32 R11, RZ, RZ, 0x1f ;  /* 0x0000001fff0b7424 */ /* 0x000fe400078e00ff */
[----:B------:R-:W-:Y:S02]  /*28a80*/  IMAD.MOV.U32 R15, RZ, RZ, -0x1 ;  /* 0xffffffffff0f7424 */ /* 0x000fe400078e00ff */
[----:B------:R-:W-:Y:S02]  /*28a90*/  IMAD.IADD R9, R19, 0x1, R8 ;  /* 0x0000000113097824 */ /* 0x000fe400078e0208 */
[----:B------:R-:W-:-:S07]  /*28aa0*/  IMAD.MOV.U32 R0, RZ, RZ, R14 ;  /* 0x000000ffff007224 */ /* 0x000fce00078e000e */
[----:B------:R-:W-:Y:S05]  /*28ab0*/  WARPSYNC.COLLECTIVE R15, `(.L_x_3170) ;  /* 0x000000000f087348 */ /* 0x000fea0003c00000 */
[----:B------:R0:W1:Y:S02]  /*28ac0*/  SHFL.IDX P6, R14, R13, R12, R11 ;  /* 0x0000000c0d0e7389 */ /* 0x00006400000c000b */
[----:B01----:R-:W-:Y:S01]  /*28ad0*/  ENDCOLLECTIVE ;  /* 0x000000000000791b */ /* 0x003fe20003800000 */
.L_x_3170:
[----:B------:R-:W-:Y:S01]  /*28ae0*/  ULDC UR4, c[0x0][0xc3c] ;  /* 0x00030f0000047ab9 */ /* 0x000fe20000000800 */
[----:B------:R-:W-:Y:S01]  /*28af0*/  ULDC.64 UR6, c[0x0][0x208] ;  /* 0x0000820000067ab9 */ /* 0x000fe20000000a00 */
[----:B------:R-:W-:-:S13]  /*28b00*/  ISETP.GE.OR P1, PT, R9, UR4, !P0 ;  /* 0x0000000409007c0c */ /* 0x000fda000c726670 */
[----:B------:R-:W0:Y:S08]  /*28b10*/  @!P1 LDC.64 R2, c[0x0][0xc80] ;  /* 0x00032000ff029b82 */ /* 0x000e300000000a00 */
[----:B------:R-:W1:Y:S01]  /*28b20*/  @!P1 LDC.64 R4, c[0x0][0xc78] ;  /* 0x00031e00ff049b82 */ /* 0x000e620000000a00 */
[----:B------:R-:W-:Y:S01]  /*28b30*/  IMAD.MOV.U32 R17, RZ, RZ, RZ ;  /* 0x000000ffff117224 */ /* 0x000fe200078e00ff */
[----:B------:R-:W-:-:S02]  /*28b40*/  MOV R11, RZ ;  /* 0x000000ff000b7202 */ /* 0x000fc40000000f00 */
[----:B------:R-:W-:Y:S01]  /*28b50*/  MOV R7, R14 ;  /* 0x0000000e00077202 */ /* 0x000fe20000000f00 */
[----:B0-----:R-:W-:-:S05]  /*28b60*/  @!P1 IMAD.WIDE R2, R9, 0x4, R2 ;  /* 0x0000000409029825 */ /* 0x001fca00078e0202 */
[----:B------:R1:W2:Y:S02]  /*28b70*/  @!P1 LDG.E R6, desc[UR6][R2.64] ;  /* 0x0000000602069981 */ /* 0x0002a4000c1e1900 */
[----:B-1----:R-:W-:-:S05]  /*28b80*/  @!P1 IMAD.WIDE R2, R9, 0x4, R4 ;  /* 0x0000000409029825 */ /* 0x002fca00078e0204 */
[----:B------:R-:W3:Y:S01]  /*28b90*/  @!P1 LDG.E R5, desc[UR6][R2.64] ;  /* 0x0000000602059981 */ /* 0x000ee2000c1e1900 */
[----:B------:R-:W-:Y:S01]  /*28ba0*/  IMAD.MOV.U32 R4, RZ, RZ, RZ ;  /* 0x000000ffff047224 */ /* 0x000fe200078e00ff */
[C---:B------:R-:W-:Y:S02]  /*28bb0*/  ISETP.GE.U32.AND P2, PT, R8.reuse, 0x2, PT ;  /* 0x000000020800780c */ /* 0x040fe40003f46070 */
[C---:B------:R-:W-:Y:S02]  /*28bc0*/  ISETP.GE.U32.AND P3, PT, R8.reuse, 0x4, PT ;  /* 0x000000040800780c */ /* 0x040fe40003f66070 */
[C---:B------:R-:W-:Y:S02]  /*28bd0*/  ISETP.GE.U32.AND P4, PT, R8.reuse, 0x8, PT ;  /* 0x000000080800780c */ /* 0x040fe40003f86070 */
[----:B------:R-:W-:Y:S02]  /*28be0*/  ISETP.GE.U32.AND P5, PT, R8, 0x10, PT ;  /* 0x000000100800780c */ /* 0x000fe40003fa6070 */
[----:B--2---:R-:W-:Y:S01]  /*28bf0*/  @!P1 MOV R17, R6 ;  /* 0x0000000600119202 */ /* 0x004fe20000000f00 */
[----:B------:R-:W-:-:S02]  /*28c00*/  IMAD.MOV.U32 R6, RZ, RZ, RZ ;  /* 0x000000ffff067224 */ /* 0x000fc400078e00ff */
[----:B---3--:R-:W-:Y:S01]  /*28c10*/  @!P1 IMAD.MOV.U32 R4, RZ, RZ, R5 ;  /* 0x000000ffff049224 */ /* 0x008fe200078e0005 */
[----:B------:R-:W-:-:S03]  /*28c20*/  ISETP.NE.AND P1, PT, R8, RZ, PT ;  /* 0x000000ff0800720c */ /* 0x000fc60003f25270 */
[----:B------:R-:W-:-:S10]  /*28c30*/  IMAD R13, R4, R17, RZ ;  /* 0x00000011040d7224 */ /* 0x000fd400078e02ff */
[----:B------:R-:W-:Y:S05]  /*28c40*/  WARPSYNC.COLLECTIVE R15, `(.L_x_3171) ;  /* 0x000000000f087348 */ /* 0x000fea0003c00000 */
[----:B------:R0:W1:Y:S02]  /*28c50*/  SHFL.UP P6, R14, R13, R12, R11 ;  /* 0x0400000c0d0e7389 */ /* 0x00006400000c000b */
[----:B01----:R-:W-:Y:S01]  /*28c60*/  ENDCOLLECTIVE ;  /* 0x000000000000791b */ /* 0x003fe20003800000 */
.L_x_3171:
[----:B------:R-:W-:Y:S02]  /*28c70*/  MOV R12, 0x2 ;  /* 0x00000002000c7802 */ /* 0x000fe40000000f00 */
[----:B------:R-:W-:-:S05]  /*28c80*/  SEL R14, R14, RZ, P1 ;  /* 0x000000ff0e0e7207 */ /* 0x000fca0000800000 */
[----:B------:R-:W-:-:S04]  /*28c90*/  IMAD.IADD R5, R13, 0x1, R14 ;  /* 0x000000010d057824 */ /* 0x000fc800078e020e */
[----:B------:R-:W-:-:S07]  /*28ca0*/  IMAD.MOV.U32 R13, RZ, RZ, R5 ;  /* 0x000000ffff0d7224 */ /* 0x000fce00078e0005 */
[----:B------:R-:W-:Y:S05]  /*28cb0*/  WARPSYNC.COLLECTIVE R15, `(.L_x_3172) ;  /* 0x000000000f087348 */ /* 0x000fea0003c00000 */
[----:B------:R0:W1:Y:S02]  /*28cc0*/  SHFL.UP P6, R14, R13, R12, R11 ;  /* 0x0400000c0d0e7389 */ /* 0x00006400000c000b */
[----:B01----:R-:W-:Y:S01]  /*28cd0*/  ENDCOLLECTIVE ;  /* 0x000000000000791b */ /* 0x003fe20003800000 */
.L_x_3172:
[----:B------:R-:W-:Y:S02]  /*28ce0*/  MOV R12, 0x4 ;  /* 0x00000004000c7802 */ /* 0x000fe40000000f00 */
[----:B------:R-:W-:-:S05]  /*28cf0*/  SEL R2, R14, RZ, P2 ;  /* 0x000000ff0e027207 */ /* 0x000fca0001000000 */
[----:B------:R-:W-:-:S04]  /*28d00*/  IMAD.IADD R2, R5, 0x1, R2 ;  /* 0x0000000105027824 */ /* 0x000fc800078e0202 */
[----:B------:R-:W-:-:S07]  /*28d10*/  IMAD.MOV.U32 R13, RZ, RZ, R2 ;  /* 0x000000ffff0d7224 */ /* 0x000fce00078e0002 */
[----:B------:R-:W-:Y:S05]  /*28d20*/  WARPSYNC.COLLECTIVE R15, `(.L_x_3173) ;  /* 0x000000000f087348 */ /* 0x000fea0003c00000 */
[----:B------:R0:W1:Y:S02]  /*28d30*/  SHFL.UP P6, R14, R13, R12, R11 ;  /* 0x0400000c0d0e7389 */ /* 0x00006400000c000b */
[----:B01----:R-:W-:Y:S01]  /*28d40*/  ENDCOLLECTIVE ;  /* 0x000000000000791b */ /* 0x003fe20003800000 */
.L_x_3173:
[----:B------:R-:W-:Y:S02]  /*28d50*/  MOV R12, 0x8 ;  /* 0x00000008000c7802 */ /* 0x000fe40000000f00 */
[----:B------:R-:W-:-:S05]  /*28d60*/  SEL R3, R14, RZ, P3 ;  /* 0x000000ff0e037207 */ /* 0x000fca0001800000 */
[----:B------:R-:W-:-:S04]  /*28d70*/  IMAD.IADD R3, R2, 0x1, R3 ;  /* 0x0000000102037824 */ /* 0x000fc800078e0203 */
[----:B------:R-:W-:-:S07]  /*28d80*/  IMAD.MOV.U32 R13, RZ, RZ, R3 ;  /* 0x000000ffff0d7224 */ /* 0x000fce00078e0003 */
[----:B------:R-:W-:Y:S05]  /*28d90*/  WARPSYNC.COLLECTIVE R15, `(.L_x_3174) ;  /* 0x000000000f087348 */ /* 0x000fea0003c00000 */
[----:B------:R0:W1:Y:S02]  /*28da0*/  SHFL.UP P6, R14, R13, R12, R11 ;  /* 0x0400000c0d0e7389 */ /* 0x00006400000c000b */
[----:B01----:R-:W-:Y:S01]  /*28db0*/  ENDCOLLECTIVE ;  /* 0x000000000000791b */ /* 0x003fe20003800000 */
.L_x_3174:
[----:B------:R-:W-:Y:S02]  /*28dc0*/  MOV R12, 0x10 ;  /* 0x00000010000c7802 */ /* 0x000fe40000000f00 */
[----:B------:R-:W-:-:S05]  /*28dd0*/  SEL R14, R14, RZ, P4 ;  /* 0x000000ff0e0e7207 */ /* 0x000fca0002000000 */
[----:B------:R-:W-:-:S04]  /*28de0*/  IMAD.IADD R5, R3, 0x1, R14 ;  /* 0x0000000103057824 */ /* 0x000fc800078e020e */
[----:B------:R-:W-:-:S07]  /*28df0*/  IMAD.MOV.U32 R13, RZ, RZ, R5 ;  /* 0x000000ffff0d7224 */ /* 0x000fce00078e0005 */
[----:B------:R-:W-:Y:S05]  /*28e00*/  WARPSYNC.COLLECTIVE R15, `(.L_x_3175) ;  /* 0x000000000f087348 */ /* 0x000fea0003c00000 */
[----:B------:R0:W1:Y:S02]  /*28e10*/  SHFL.UP P6, R14, R13, R12, R11 ;  /* 0x0400000c0d0e7389 */ /* 0x00006400000c000b */
[----:B01----:R-:W-:Y:S01]  /*28e20*/  ENDCOLLECTIVE ;  /* 0x000000000000791b */ /* 0x003fe20003800000 */
.L_x_3175:
        /* <DEDUP_REMOVED lines=8> */
.L_x_3176:
[----:B------:R-:W-:Y:S05]  /*28eb0*/  BRA `(.L_x_3177) ;  /* 0xffffffa400d07947 */ /* 0x000fea000383ffff */
.L_x_3003:
[----:B------:R-:W-:Y:S01]  /*28ec0*/  BSSY B0, `(.L_x_3178) ;  /* 0x0000007000007945 */ /* 0x000fe20003800000 */
[----:B0-----:R-:W-:Y:S01]  /*28ed0*/  MOV R12, 0x1 ;  /* 0x00000001000c7802 */ /* 0x001fe20000000f00 */
[----:B------:R-:W-:Y:S02]  /*28ee0*/  IMAD.MOV.U32 R11, RZ, RZ, RZ ;  /* 0x000000ffff0b7224 */ /* 0x000fe400078e00ff */
[----:B------:R-:W-:-:S07]  /*28ef0*/  IMAD.MOV.U32 R15, RZ, RZ, -0x1 ;  /* 0xffffffffff0f7424 */ /* 0x000fce00078e00ff */
[----:B------:R-:W-:Y:S05]  /*28f00*/  WARPSYNC.COLLECTIVE R15, `(.L_x_3179) ;  /* 0x000000000f087348 */ /* 0x000fea0003c00000 */
[----:B------:R0:W1:Y:S02]  /*28f10*/  SHFL.UP P6, R14, R13, R12, R11 ;  /* 0x0400000c0d0e7389 */ /* 0x00006400000c000b */
[----:B01----:R-:W-:Y:S01]  /*28f20*/  ENDCOLLECTIVE ;  /* 0x000000000000791b */ /* 0x003fe20003800000 */
.L_x_3179:
[----:B------:R-:W-:Y:S05]  /*28f30*/  BSYNC B0 ;  /* 0x0000000000007941 */ /* 0x000fea0003800000 */
.L_x_3178:
[----:B------:R-:W-:Y:S01]  /*28f40*/  SEL R14, R14, RZ, P1 ;  /* 0x000000ff0e0e7207 */ /* 0x000fe20000800000 */
[----:B------:R-:W-:Y:S01]  /*28f50*/  IMAD.MOV.U32 R12, RZ, RZ, 0x2 ;  /* 0x00000002ff0c7424 */ /* 0x000fe200078e00ff */
[----:B------:R-:W-:Y:S01]  /*28f60*/  MOV R15, 0xffffffff ;  /* 0xffffffff000f7802 */ /* 0x000fe20000000f00 */
[----:B------:R-:W-:Y:S01]  /*28f70*/  IMAD.MOV.U32 R11, RZ, RZ, RZ ;  /* 0x000000ffff0b7224 */ /* 0x000fe200078e00ff */
[----:B------:R-:W-:-:S07]  /*28f80*/  IADD3 R13, R13, R14, RZ ;  /* 0x0000000e0d0d7210 */ /* 0x000fce0007ffe0ff */
[----:B------:R-:W-:Y:S05]  /*28f90*/  WARPSYNC.COLLECTIVE R15, `(.L_x_3180) ;  /* 0x000000000f087348 */ /* 0x000fea0003c00000 */
[----:B------:R0:W1:Y:S02]  /*28fa0*/  SHFL.UP P6, R14, R13, R12, R11 ;  /* 0x0400000c0d0e7389 */ /* 0x00006400000c000b */
[----:B01----:R-:W-:Y:S01]  /*28fb0*/  ENDCOLLECTIVE ;  /* 0x000000000000791b */ /* 0x003fe20003800000 */
.L_x_3180:
[----:B------:R-:W-:Y:S02]  /*28fc0*/  MOV R12, 0x4 ;  /* 0x00000004000c7802 */ /* 0x000fe40000000f00 */
[----:B------:R-:W-:-:S05]  /*28fd0*/  SEL R2, R14, RZ, P2 ;  /* 0x000000ff0e027207 */ /* 0x000fca0001000000 */
[----:B------:R-:W-:-:S04]  /*28fe0*/  IMAD.IADD R2, R13, 0x1, R2 ;  /* 0x000000010d027824 */ /* 0x000fc800078e0202 */
[----:B------:R-:W-:-:S07]  /*28ff0*/  IMAD.MOV.U32 R13, RZ, RZ, R2 ;  /* 0x000000ffff0d7224 */ /* 0x000fce00078e0002 */
[----:B------:R-:W-:Y:S05]  /*29000*/  WARPSYNC.COLLECTIVE R15, `(.L_x_3181) ;  /* 0x000000000f087348 */ /* 0x000fea0003c00000 */
[----:B------:R0:W1:Y:S02]  /*29010*/  SHFL.UP P6, R14, R13, R12, R11 ;  /* 0x0400000c0d0e7389 */ /* 0x00006400000c000b */
[----:B01----:R-:W-:Y:S01]  /*29020*/  ENDCOLLECTIVE ;  /* 0x000000000000791b */ /* 0x003fe20003800000 */
.L_x_3181:
[----:B------:R-:W-:Y:S02]  /*29030*/  MOV R12, 0x8 ;  /* 0x00000008000c7802 */ /* 0x000fe40000000f00 */
[----:B------:R-:W-:-:S05]  /*29040*/  SEL R3, R14, RZ, P3 ;  /* 0x000000ff0e037207 */ /* 0x000fca0001800000 */
[----:B------:R-:W-:-:S04]  /*29050*/  IMAD.IADD R3, R2, 0x1, R3 ;  /* 0x0000000102037824 */ /* 0x000fc800078e0203 */
[----:B------:R-:W-:-:S07]  /*29060*/  IMAD.MOV.U32 R13, RZ, RZ, R3 ;  /* 0x000000ffff0d7224 */ /* 0x000fce00078e0003 */
[----:B------:R-:W-:Y:S05]  /*29070*/  WARPSYNC.COLLECTIVE R15, `(.L_x_3182) ;  /* 0x000000000f087348 */ /* 0x000fea0003c00000 */
[----:B------:R0:W1:Y:S02]  /*29080*/  SHFL.UP P6, R14, R13, R12, R11 ;  /* 0x0400000c0d0e7389 */ /* 0x00006400000c000b */
[----:B01----:R-:W-:Y:S01]  /*29090*/  ENDCOLLECTIVE ;  /* 0x000000000000791b */ /* 0x003fe20003800000 */
.L_x_3182:
[----:B------:R-:W-:Y:S02]  /*290a0*/  MOV R12, 0x10 ;  /* 0x00000010000c7802 */ /* 0x000fe40000000f00 */
[----:B------:R-:W-:-:S05]  /*290b0*/  SEL R14, R14, RZ, P4 ;  /* 0x000000ff0e0e7207 */ /* 0x000fca0002000000 */
[----:B------:R-:W-:-:S04]  /*290c0*/  IMAD.IADD R5, R3, 0x1, R14 ;  /* 0x0000000103057824 */ /* 0x000fc800078e020e */
[----:B------:R-:W-:-:S07]  /*290d0*/  IMAD.MOV.U32 R13, RZ, RZ, R5 ;  /* 0x000000ffff0d7224 */ /* 0x000fce00078e0005 */
[----:B------:R-:W-:Y:S05]  /*290e0*/  WARPSYNC.COLLECTIVE R15, `(.L_x_3183) ;  /* 0x000000000f087348 */ /* 0x000fea0003c00000 */
[----:B------:R0:W1:Y:S02]  /*290f0*/  SHFL.UP P6, R14, R13, R12, R11 ;  /* 0x0400000c0d0e7389 */ /* 0x00006400000c000b */
[----:B01----:R-:W-:Y:S01]  /*29100*/  ENDCOLLECTIVE ;  /* 0x000000000000791b */ /* 0x003fe20003800000 */
.L_x_3183:
        /* <DEDUP_REMOVED lines=8> */
.L_x_3184:
[----:B------:R-:W-:Y:S05]  /*29190*/  BRA `(.L_x_3185) ;  /* 0xffffffa400c07947 */ /* 0x000fea000383ffff */
.L_x_3005:
[----:B------:R-:W-:Y:S01]  /*291a0*/  BSSY B0, `(.L_x_3186) ;  /* 0x0000006000007945 */ /* 0x000fe20003800000 */
[----:B------:R-:W-:Y:S01]  /*291b0*/  PLOP3.LUT P6, PT, P6, PT, PT, 0x8, 0x0 ;  /* 0x000000000000781c */ /* 0x000fe200037ce170 */
[----:B------:R-:W-:-:S12]  /*291c0*/  IMAD.MOV.U32 R15, RZ, RZ, -0x1 ;  /* 0xffffffffff0f7424 */ /* 0x000fd800078e00ff */
[----:B01----:R-:W-:Y:S05]  /*291d0*/  WARPSYNC.COLLECTIVE R15, `(.L_x_3187) ;  /* 0x000000000f087348 */ /* 0x003fea0003c00000 */
[----:B------:R-:W-:Y:S01]  /*291e0*/  VOTE.ANY R14, PT, P6 ;  /* 0x00000000000e7806 */ /* 0x000fe200030e0100 */
[----:B01----:R-:W-:Y:S06]  /*291f0*/  ENDCOLLECTIVE ;  /* 0x000000000000791b */ /* 0x003fec0003800000 */
.L_x_3187:
[----:B------:R-:W-:Y:S05]  /*29200*/  BSYNC B0 ;  /* 0x0000000000007941 */ /* 0x000fea0003800000 */
.L_x_3186:
[----:B------:R-:W-:Y:S01]  /*29210*/  MOV R3, R14 ;  /* 0x0000000e00037202 */ /* 0x000fe20000000f00 */
[----:B------:R-:W-:Y:S01]  /*29220*/  IMAD.MOV.U32 R13, RZ, RZ, R17 ;  /* 0x000000ffff0d7224 */ /* 0x000fe200078e0011 */
[----:B------:R-:W-:Y:S01]  /*29230*/  MOV R15, 0xffffffff ;  /* 0xffffffff000f7802 */ /* 0x000fe20000000f00 */
[----:B------:R-:W-:Y:S01]  /*29240*/  IMAD.MOV.U32 R11, RZ, RZ, 0x1f ;  /* 0x0000001fff0b7424 */ /* 0x000fe200078e00ff */
[----:B------:R0:W1:Y:S06]  /*29250*/  POPC R12, R3 ;  /* 0x00000003000c7309 */ /* 0x00006c0000000000 */
[----:B01----:R-:W-:Y:S05]  /*29260*/  WARPSYNC.COLLECTIVE R15, `(.L_x_3188) ;  /* 0x000000000f087348 */ /* 0x003fea0003c00000 */
[----:B-1----:R1:W2:Y:S02]  /*29270*/  SHFL.IDX P6, R14, R13, R12, R11 ;  /* 0x0000000c0d0e7389 */ /* 0x0022a400000c000b */
[----:B012---:R-:W-:Y:S01]  /*29280*/  ENDCOLLECTIVE ;  /* 0x000000000000791b */ /* 0x007fe20003800000 */
.L_x_3188:
[----:B------:R-:W-:Y:S02]  /*29290*/  IMAD.IADD R19, R12, 0x1, R19 ;  /* 0x000000010c137824 */ /* 0x000fe400078e0213 */
[----:B------:R-:W-:Y:S02]  /*292a0*/  IMAD.MOV.U32 R13, RZ, RZ, R4 ;  /* 0x000000ffff0d7224 */ /* 0x000fe400078e0004 */
[----:B------:R-:W-:-:S07]  /*292b0*/  IMAD.MOV.U32 R17, RZ, RZ, R14 ;  /* 0x000000ffff117224 */ /* 0x000fce00078e000e */
[----:B------:R-:W-:Y:S05]  /*292c0*/  WARPSYNC.COLLECTIVE R15, `(.L_x_3189) ;  /* 0x000000000f087348 */ /* 0x000fea0003c00000 */
[----:B------:R0:W1:Y:S02]  /*292d0*/  SHFL.IDX P6, R14, R13, R12, R11 ;  /* 0x0000000c0d0e7389 */ /* 0x00006400000c000b */
[----:B01----:R-:W-:Y:S01]  /*292e0*/  ENDCOLLECTIVE ;  /* 0x000000000000791b */ /* 0x003fe20003800000 */
.L_x_3189:
[----:B------:R-:W-:Y:S01]  /*292f0*/  MOV R4, R14 ;  /* 0x0000000e00047202 */ /* 0x000fe20000000f00 */
[----:B------:R-:W-:Y:S06]  /*29300*/  BRA `(.L_x_3190) ;  /* 0xffffffa400a47947 */ /* 0x000fec000383ffff */
.L_x_3007:
[----:B------:R-:W-:Y:S01]  /*29310*/  BSSY B0, `(.L_x_3191) ;  /* 0x0000007000007945 */ /* 0x000fe20003800000 */
[----:B------:R-:W-:Y:S01]  /*29320*/  IMAD.MOV.U32 R13, RZ, RZ, R2 ;  /* 0x000000ffff0d7224 */ /* 0x000fe200078e0002 */
[----:B------:R-:W-:Y:S01]  /*29330*/  MOV R11, 0x1f ;  /* 0x0000001f000b7802 */ /* 0x000fe20000000f00 */
[----:B------:R-:W-:-:S07]  /*29340*/  IMAD.MOV.U32 R15, RZ, RZ, -0x1 ;  /* 0xffffffffff0f7424 */ /* 0x000fce00078e00ff */
[----:B-123--:R-:W-:Y:S05]  /*29350*/  WARPSYNC.COLLECTIVE R15, `(.L_x_3192) ;  /* 0x000000000f087348 */ /* 0x00efea0003c00000 */
[----:B------:R0:W4:Y:S02]  /*29360*/  SHFL.IDX P6, R14, R13, R12, R11 ;  /* 0x0000000c0d0e7389 */ /* 0x00012400000c000b */
[----:B01234-:R-:W-:Y:S01]  /*29370*/  ENDCOLLECTIVE ;  /* 0x000000000000791b */ /* 0x01ffe20003800000 */
.L_x_3192:
[----:B------:R-:W-:Y:S05]  /*29380*/  BSYNC B0 ;  /* 0x0000000000007941 */ /* 0x000fea0003800000 */
.L_x_3191:
[----:B------:R-:W-:Y:S01]  /*29390*/  IMAD.MOV.U32 R6, RZ, RZ, R14 ;  /* 0x000000ffff067224 */ /* 0x000fe200078e000e */
[----:B------:R-:W-:Y:S06]  /*293a0*/  BRA `(.L_x_3006) ;  /* 0xffffffa400947947 */ /* 0x000fec000383ffff */
.L_x_3013:
[----:B-1----:R1:W2:Y:S02]  /*293b0*/  SYNCS.PHASECHK.TRANS64.TRYWAIT P0, [R5+URZ+0x2a820], R0 ;  /* 0x02a82000050075a7 */ /* 0x0022a4000800017f */
[----:B--2---:R-:W-:Y:S05]  /*293c0*/  @!P0 NANOSLEEP.SYNCS 0x989680 ;  /* 0x009896800000895d */ /* 0x004fea0003900000 */
[----:B------:R-:W2:Y:S02]  /*293d0*/  @!P0 SYNCS.PHASECHK.TRANS64 P0, [R5+URZ+0x2a820], R0 ;  /* 0x02a82000050085a7 */ /* 0x000ea4000800007f */
[----:B--2---:R-:W-:Y:S05]  /*293e0*/  @!P0 BRA `(.L_x_3013) ;  /* 0xfffffffc00f08947 */ /* 0x004fea000383ffff */
[----:B------:R-:W-:Y:S05]  /*293f0*/  BRA `(.L_x_3193) ;  /* 0xffffffac00f07947 */ /* 0x000fea000383ffff */
.L_x_3014:
[----:B------:R-:W2:Y:S01]  /*29400*/  S2R R2, SR_TID.X ;  /* 0x0000000000027919 */ /* 0x000ea20000002100 */
[----:B------:R-:W-:Y:S01]  /*29410*/  BSSY B0, `(.L_x_3194) ;  /* 0x000000a000007945 */ /* 0x000fe20003800000 */
[----:B0-----:R-:W-:Y:S01]  /*29420*/  IMAD.MOV.U32 R12, RZ, RZ, RZ ;  /* 0x000000ffff0c7224 */ /* 0x001fe200078e00ff */
[----:B------:R-:W-:Y:S01]  /*29430*/  MOV R15, 0xffffffff ;  /* 0xffffffff000f7802 */ /* 0x000fe20000000f00 */
[----:B------:R-:W-:Y:S01]  /*29440*/  IMAD.MOV.U32 R11, RZ, RZ, 0x1f ;  /* 0x0000001fff0b7424 */ /* 0x000fe200078e00ff */
[----:B--2---:R-:W-:-:S04]  /*29450*/  SHF.R.U32.HI R2, RZ, 0x5, R2 ;  /* 0x00000005ff027819 */ /* 0x004fc80000011602 */
[----:B------:R-:W-:-:S04]  /*29460*/  LOP3.LUT R2, R2, 0x3, RZ, 0xc0, !PT ;  /* 0x0000000302027812 */ /* 0x000fc800078ec0ff */
[----:B------:R-:W-:-:S07]  /*29470*/  MOV R13, R2 ;  /* 0x00000002000d7202 */ /* 0x000fce0000000f00 */
[----:B-1-3--:R-:W-:Y:S05]  /*29480*/  WARPSYNC.COLLECTIVE R15, `(.L_x_3195) ;  /* 0x000000000f087348 */ /* 0x00afea0003c00000 */
[----:B------:R0:W2:Y:S02]  /*29490*/  SHFL.IDX P6, R14, R13, R12, R11 ;  /* 0x0000000c0d0e7389 */ /* 0x0000a400000c000b */
[----:B0123--:R-:W-:Y:S01]  /*294a0*/  ENDCOLLECTIVE ;  /* 0x000000000000791b */ /* 0x00ffe20003800000 */
.L_x_3195:
[----:B------:R-:W-:Y:S05]  /*294b0*/  BSYNC B0 ;  /* 0x0000000000007941 */ /* 0x000fea0003800000 */
.L_x_3194:
[----:B------:R-:W-:Y:S05]  /*294c0*/  BRA `(.L_x_3196) ;  /* 0xffffffac00d87947 */ /* 0x000fea000383ffff */
.L_x_3015:
[----:B------:R-:W-:Y:S01]  /*294d0*/  BSSY B0, `(.L_x_3197) ;  /* 0x0000006000007945 */ /* 0x000fe20003800000 */
[----:B------:R-:W-:-:S07]  /*294e0*/  IMAD.MOV.U32 R15, RZ, RZ, -0x1 ;  /* 0xffffffffff0f7424 */ /* 0x000fce00078e00ff */
[----:B01-3--:R-:W-:Y:S05]  /*294f0*/  WARPSYNC.COLLECTIVE R15, `(.L_x_3198) ;  /* 0x000000000f0c7348 */ /* 0x00bfea0003c00000 */
[----:B------:R-:W-:Y:S02]  /*29500*/  ELECT P6, UR62, PT ;  /* 0x00000000003e782f */ /* 0x000fe400038c0000 */
[----:B------:R-:W-:Y:S01]  /*29510*/  MOV R14, UR62 ;  /* 0x0000003e000e7c02 */ /* 0x000fe20008000f00 */
[----:B01-3--:R-:W-:Y:S10]  /*29520*/  ENDCOLLECTIVE ;  /* 0x000000000000791b */ /* 0x00bff40003800000 */
.L_x_3198:
[----:B------:R-:W-:Y:S05]  /*29530*/  BSYNC B0 ;  /* 0x0000000000007941 */ /* 0x000fea0003800000 */
.L_x_3197:
[----:B------:R-:W-:Y:S05]  /*29540*/  BRA `(.L_x_3199) ;  /* 0xffffffac00cc7947 */ /* 0x000fea000383ffff */
.L_x_3017:
[----:B-1----:R1:W2:Y:S02]  /*29550*/  SYNCS.PHASECHK.TRANS64.TRYWAIT P1, [R3+URZ+0x2a840], R2 ;  /* 0x02a84002030075a7 */ /* 0x0022a4000802017f */
[----:B--2---:R-:W-:Y:S05]  /*29560*/  @!P1 NANOSLEEP.SYNCS 0x989680 ;  /* 0x009896800000995d */ /* 0x004fea0003900000 */
[----:B------:R-:W2:Y:S02]  /*29570*/  @!P1 SYNCS.PHASECHK.TRANS64 P1, [R3+URZ+0x2a840], R2 ;  /* 0x02a84002030095a7 */ /* 0x000ea4000802007f */
[----:B--2---:R-:W-:Y:S05]  /*29580*/  @!P1 BRA `(.L_x_3017) ;  /* 0xfffffffc00f09947 */ /* 0x004fea000383ffff */
[----:B------:R-:W-:Y:S05]  /*29590*/  BRA `(.L_x_3200) ;  /* 0xffffffac00ec7947 */ /* 0x000fea000383ffff */
.L_x_3019:
[----:B--2---:R2:W4:Y:S02]  /*295a0*/  SYNCS.PHASECHK.TRANS64.TRYWAIT P1, [R5+URZ+0x2a840], R0 ;  /* 0x02a84000050075a7 */ /* 0x004524000802017f */
[----:B----4-:R-:W-:Y:S05]  /*295b0*/  @!P1 NANOSLEEP.SYNCS 0x989680 ;  /* 0x009896800000995d */ /* 0x010fea0003900000 */
[----:B------:R-:W4:Y:S02]  /*295c0*/  @!P1 SYNCS.PHASECHK.TRANS64 P1, [R5+URZ+0x2a840], R0 ;  /* 0x02a84000050095a7 */ /* 0x000f24000802007f */
[----:B----4-:R-:W-:Y:S05]  /*295d0*/  @!P1 BRA `(.L_x_3019) ;  /* 0xfffffffc00f09947 */ /* 0x010fea000383ffff */
[----:B------:R-:W-:Y:S05]  /*295e0*/  BRA `(.L_x_3201) ;  /* 0xffffffac00f87947 */ /* 0x000fea000383ffff */
.L_x_3021:
[----:B----4-:R4:W0:Y:S02]  /*295f0*/  SYNCS.PHASECHK.TRANS64.TRYWAIT P1, [R3+URZ+0x2a860], R2 ;  /* 0x02a86002030075a7 */ /* 0x010824000802017f */
[----:B0-----:R-:W-:Y:S05]  /*29600*/  @!P1 NANOSLEEP.SYNCS 0x989680 ;  /* 0x009896800000995d */ /* 0x001fea0003900000 */
[----:B------:R-:W0:Y:S02]  /*29610*/  @!P1 SYNCS.PHASECHK.TRANS64 P1, [R3+URZ+0x2a860], R2 ;  /* 0x02a86002030095a7 */ /* 0x000e24000802007f */
[----:B0-----:R-:W-:Y:S05]  /*29620*/  @!P1 BRA `(.L_x_3021) ;  /* 0xfffffffc00f09947 */ /* 0x001fea000383ffff */
[----:B------:R-:W-:Y:S05]  /*29630*/  BRA `(.L_x_3202) ;  /* 0xffffffac00f47947 */ /* 0x000fea000383ffff */
.L_x_3203:
        /* <DEDUP_REMOVED lines=12> */
.L_x_15638:


//--------------------- .text._ZN7cutlass13device_kernelIN5flash11enable_sm90INS1_16FlashAttnFwdSm90INS1_25CollectiveMainloopFwdSm90ILi2EN4cute5tupleIJNS5_1CILi1EEES8_S8_EEENS6_IJNS7_ILi64EEESA_SA_EEELi512ENS_6half_tEfNS_4arch4Sm90ELb0ELb0ELb0ELb0ELb1ELb0ELb0ELb0ELb0ELb1ELb1ELb0EEENS1_21CollectiveEpilogueFwdINS6_IJSA_NS7_ILi512EEESA_EEES9_SC_SE_Li256ELb0ELb1ELb1ELb0EEENS1_19SingleTileSchedulerILb0ELb1ELb1ELi64EEEEEEEEEvNT_6ParamsE --------------------------
	.section	.text._ZN7cutlass13device_kernelIN5flash11enable_sm90INS1_16FlashAttnFwdSm90INS1_25CollectiveMainloopFwdSm90ILi2EN4cute5tupleIJNS5_1CILi1EEES8_S8_EEENS6_IJNS7_ILi64EEESA_SA_EEELi512ENS_6half_tEfNS_4arch4Sm90ELb0ELb0ELb0ELb0ELb1ELb0ELb0ELb0ELb0ELb1ELb1ELb0EEENS1_21CollectiveEpilogueFwdINS6_IJSA_NS7_ILi512EEESA_EEES9_SC_SE_Li256ELb0ELb1ELb1ELb0EEENS1_19SingleTileSchedulerILb0ELb1ELb1ELi64EEEEEEEEEvNT_6ParamsE,"ax",@progbits
	.align	128
.text._ZN7cutlass13device_kernelIN5flash11enable_sm90INS1_16FlashAttnFwdSm90INS1_25CollectiveMainloopFwdSm90ILi2EN4cute5tupleIJNS5_1CILi1EEES8_S8_EEENS6_IJNS7_ILi64EEESA_SA_EEELi512ENS_6half_tEfNS_4arch4Sm90ELb0ELb0ELb0ELb0ELb1ELb0ELb0ELb0ELb0ELb1ELb1ELb0EEENS1_21CollectiveEpilogueFwdINS6_IJSA_NS7_ILi512EEESA_EEES9_SC_SE_Li256ELb0ELb1ELb1ELb0EEENS1_19SingleTileSchedulerILb0ELb1ELb1ELi64EEEEEEEEEvNT_6ParamsE:
        .type           _ZN7cutlass13device_kernelIN5flash11enable_sm90INS1_16FlashAttnFwdSm90INS1_25CollectiveMainloopFwdSm90ILi2EN4cute5tupleIJNS5_1CILi1EEES8_S8_EEENS6_IJNS7_ILi64EEESA_SA_EEELi512ENS_6half_tEfNS_4arch4Sm90ELb0ELb0ELb0ELb0ELb1ELb0ELb0ELb0ELb0ELb1ELb1ELb0EEENS1_21CollectiveEpilogueFwdINS6_IJSA_NS7_ILi512EEESA_EEES9_SC_SE_Li256ELb0ELb1ELb1ELb0EEENS1_19SingleTileSchedulerILb0ELb1ELb1ELi64EEEEEEEEEvNT_6ParamsE,@function
        .size           _ZN7cutlass13device_kernelIN5flash11enable_sm90INS1_16FlashAttnFwdSm90INS1_25CollectiveMainloopFwdSm90ILi2EN4cute5tupleIJNS5_1CILi1EEES8_S8_EEENS6_IJNS7_ILi64EEESA_SA_EEELi512ENS_6half_tEfNS_4arch4Sm90ELb0ELb0ELb0ELb0ELb1ELb0ELb0ELb0ELb0ELb1ELb1ELb0EEENS1_21CollectiveEpilogueFwdINS6_IJSA_NS7_ILi512EEESA_EEES9_SC_SE_Li256ELb0ELb1ELb1ELb0EEENS1_19SingleTileSchedulerILb0ELb1ELb1ELi64EEEEEEEEEvNT_6ParamsE,(.L_x_15639 - _ZN7cutlass13device_kernelIN5flash11enable_sm90INS1_16FlashAttnFwdSm90INS1_25CollectiveMainloopFwdSm90ILi2EN4cute5tupleIJNS5_1CILi1EEES8_S8_EEENS6_IJNS7_ILi64EEESA_SA_EEELi512ENS_6half_tEfNS_4arch4Sm90ELb0ELb0ELb0ELb0ELb1ELb0ELb0ELb0ELb0ELb1ELb1ELb0EEENS1_21CollectiveEpilogueFwdINS6_IJSA_NS7_ILi512EEESA_EEES9_SC_SE_Li256ELb0ELb1ELb1ELb0EEENS1_19SingleTileSchedulerILb0ELb1ELb1ELi64EEEEEEEEEvNT_6ParamsE)
        .other          _ZN7cutlass13device_kernelIN5flash11enable_sm90INS1_16FlashAttnFwdSm90INS1_25CollectiveMainloopFwdSm90ILi2EN4cute5tupleIJNS5_1CILi1EEES8_S8_EEENS6_IJNS7_ILi64EEESA_SA_EEELi512ENS_6half_tEfNS_4arch4Sm90ELb0ELb0ELb0ELb0ELb1ELb0ELb0ELb0ELb0ELb1ELb1ELb0EEENS1_21CollectiveEpilogueFwdINS6_IJSA_NS7_ILi512EEESA_EEES9_SC_SE_Li256ELb0ELb1ELb1ELb0EEENS1_19SingleTileSchedulerILb0ELb1ELb1ELi64EEEEEEEEEvNT_6ParamsE,@"STO_CUDA_ENTRY STV_DEFAULT"
_ZN7cutlass13device_kernelIN5flash11enable_sm90INS1_16FlashAttnFwdSm90INS1_25CollectiveMainloopFwdSm90ILi2EN4cute5tupleIJNS5_1CILi1EEES8_S8_EEENS6_IJNS7_ILi64EEESA_SA_EEELi512ENS_6half_tEfNS_4arch4Sm90ELb0ELb0ELb0ELb0ELb1ELb0ELb0ELb0ELb0ELb1ELb1ELb0EEENS1_21CollectiveEpilogueFwdINS6_IJSA_NS7_ILi512EEESA_EEES9_SC_SE_Li256ELb0ELb1ELb1ELb0EEENS1_19SingleTileSchedulerILb0ELb1ELb1ELi64EEEEEEEEEvNT_6ParamsE:
        /* <DEDUP_REMOVED lines=35> */
[----:B0-----:R0:W1:Y:S01]  /*0230*/  SYNCS.EXCH.64 URZ, [UR6+0x28c30], UR4 ;  /* 0x028c3004063f75b2 */ /* 0x0010620008000100 */
[----:B------:R0:W2:Y:S01]  /*0240*/  SYNCS.EXCH.64 URZ, [UR6+0x28c40], UR4 ;  /* 0x028c4004063f75b2 */ /* 0x0000a20008000100 */
[----:B------:R0:W0:Y:S01]  /*0250*/  SYNCS.EXCH.64 URZ, [UR6+0x28c38], UR4 ;  /* 0x028c3804063f75b2 */ /* 0x0000220008000100 */
[----:B------:R0:W0:Y:S01]  /*0260*/  SYNCS.EXCH.64 URZ, [UR6+0x28c48], UR4 ;  /* 0x028c4804063f75b2 */ /* 0x0000220008000100 */
[----:B------:R-:W-:Y:S01]  /*0270*/  NOP ;  /* 0x0000000000007918 */ /* 0x000fe20000000000 */
.L_x_3204:
        /* <DEDUP_REMOVED lines=22> */
.L_x_3205:
        /* <DEDUP_REMOVED lines=18> */
.L_x_3206:
        /* <DEDUP_REMOVED lines=22> */
.L_x_3207:
        /* <DEDUP_REMOVED lines=23> */
.L_x_3208:
        /* <DEDUP_REMOVED lines=9> */
.L_x_3211:
[----:B------:R-:W-:-:S08]  /*0860*/  NOP ;  /* 0x0000000000007918 */ /* 0x000fd00000000000 */
[----:B------:R-:W0:Y:S02]  /*0870*/  USETMAXREG.TRY_ALLOC.CTAPOOL UP0, 0xe8 ;  /* 0x000000e8000079c8 */ /* 0x000e240008000600 */
[----:B0-----:R-:W-:-:S13]  /*0880*/  PLOP3.LUT P0, PT, PT, PT, UP0, 0x80, 0x0 ;  /* 0x000000000000781c */ /* 0x001fda0003f0f008 */
[----:B------:R-:W-:Y:S05]  /*0890*/  @!P0 BRA `(.L_x_3211) ;  /* 0xfffffffc00f08947 */ /* 0x000fea000383ffff */
[----:B------:R-:W-:Y:S01]  /*08a0*/  LOP3.LUT R0, R30, 0xffffff80, RZ, 0xc0, !PT ;  /* 0xffffff801e007812 */ /* 0x000fe200078ec0ff */
[----:B------:R-:W0:Y:S01]  /*08b0*/  S2UR UR6, SR_CTAID.Y ;  /* 0x00000000000679c3 */ /* 0x000e220000002600 */
[----:B------:R-:W-:Y:S02]  /*08c0*/  ULDC UR7, c[0x0][0xc50] ;  /* 0x0003140000077ab9 */ /* 0x000fe40000000800 */
[----:B------:R-:W-:Y:S01]  /*08d0*/  ISETP.NE.AND P0, PT, R0, 0x80, PT ;  /* 0x000000800000780c */ /* 0x000fe20003f05270 */
[----:B------:R-:W-:-:S04]  /*08e0*/  UISETP.NE.AND UP0, UPT, UR7, 0x1, UPT ;  /* 0x000000010700788c */ /* 0x000fc8000bf05270 */
[----:B------:R-:W1:Y:S07]  /*08f0*/  S2UR UR8, SR_CTAID.Z ;  /* 0x00000000000879c3 */ /* 0x000e6e0000002700 */
[----:B------:R-:W-:Y:S01]  /*0900*/  @UP0 ULDC UR4, c[0x0][0xc54] ;  /* 0x0003150000040ab9 */ /* 0x000fe20000000800 */
[----:B------:R-:W-:Y:S06]  /*0910*/  @!P0 BAR.ARV 0x8, 0x100 ;  /* 0x0204000000008b1d */ /* 0x000fec0000002000 */
[----:B------:R-:W-:Y:S01]  /*0920*/  ISETP.GE.U32.AND P0, PT, R30, 0x100, PT ;  /* 0x000001001e00780c */ /* 0x000fe20003f06070 */
[----:B------:R-:W-:Y:S01]  /*0930*/  @UP0 ULDC UR10, c[0x0][0xc58] ;  /* 0x00031600000a0ab9 */ /* 0x000fe20000000800 */
[----:B0-----:R-:W-:-:S02]  /*0940*/  UIMAD.WIDE.U32 UR4, UR6, UR4, URZ ;  /* 0x00000004060472a5 */ /* 0x001fc4000f8e003f */
[----:B------:R-:W-:Y:S02]  /*0950*/  UMOV UR38, UR6 ;  /* 0x0000000600267c82 */ /* 0x000fe40008000000 */
[----:B------:R-:W-:-:S04]  /*0960*/  @UP0 USHF.R.U32.HI UR38, URZ, UR10, UR5 ;  /* 0x0000000a3f260299 */ /* 0x000fc80008011605 */
[----:B------:R-:W-:-:S03]  /*0970*/  UIADD3 UR4, -UR38, URZ, URZ ;  /* 0x0000003f26047290 */ /* 0x000fc6000fffe13f */
[----:B------:R-:W-:Y:S06]  /*0980*/  @P0 BAR.ARV 0xf, 0x100 ;  /* 0x03c4000000000b1d */ /* 0x000fec0000002000 */
[----:B-1----:R-:W-:Y:S01]  /*0990*/  ISETP.LE.AND P0, PT, RZ, UR8, PT ;  /* 0x00000008ff007c0c */ /* 0x002fe2000bf03270 */
[----:B------:R-:W-:-:S12]  /*09a0*/  UIMAD UR7, UR7, UR4, UR6 ;  /* 0x00000004070772a4 */ /* 0x000fd8000f8e0206 */
[----:B------:R-:W-:Y:S05]  /*09b0*/  @!P0 BRA `(.L_x_3212) ;  /* 0x000000c000c88947 */ /* 0x000fea0003800000 */
[----:B------:R-:W-:Y:S01]  /*09c0*/  ULDC.64 UR4, c[0x0][0x418] ;  /* 0x0001060000047ab9 */ /* 0x000fe20000000a00 */
[----:B------:R-:W-:Y:S01]  /*09d0*/  ULDC UR43, c[0x0][0x424] ;  /* 0x00010900002b7ab9 */ /* 0x000fe20000000800 */
[----:B------:R-:W-:Y:S01]  /*09e0*/  UISETP.NE.U32.AND UP0, UPT, UR4, URZ, UPT ;  /* 0x0000003f0400728c */ /* 0x000fe2000bf05070 */
[----:B------:R-:W0:Y:S01]  /*09f0*/  S2UR UR42, SR_CgaCtaId ;  /* 0x00000000002a79c3 */ /* 0x000e220000008800 */
[----:B------:R-:W-:Y:S01]  /*0a00*/  UISETP.NE.AND UP1, UPT, UR9, 0x1, UPT ;  /* 0x000000010900788c */ /* 0x000fe2000bf25270 */
[----:B------:R-:W-:Y:S01]  /*0a10*/  VIADD R16, R30, 0xffffff80 ;  /* 0xffffff801e107836 */ /* 0x000fe20000000000 */
[----:B------:R-:W-:Y:S01]  /*0a20*/  UISETP.NE.AND.EX UP0, UPT, UR5, URZ, UPT, UP0 ;  /* 0x0000003f0500728c */ /* 0x000fe2000bf05300 */
[----:B------:R-:W-:Y:S01]  /*0a30*/  ULDC UR4, c[0x0][0x2f0] ;  /* 0x0000bc0000047ab9 */ /* 0x000fe20000000800 */
[----:B------:R-:W-:Y:S02]  /*0a40*/  USHF.R.U32.HI UR11, URZ, 0x10, UR7 ;  /* 0x000000103f0b7899 */ /* 0x000fe40008011607 */
[----:B------:R-:W-:Y:S01]  /*0a50*/  PLOP3.LUT P0, PT, PT, PT, UP1, 0x80, 0x0 ;  /* 0x000000000000781c */ /* 0x000fe20003f0f018 */
[----:B------:R-:W-:-:S02]  /*0a60*/  USEL UR43, UR43, 0x1, UP0 ;  /* 0x000000012b2b7887 */ /* 0x000fc40008000000 */
[----:B------:R-:W-:Y:S02]  /*0a70*/  UISETP.NE.AND UP0, UPT, UR11, URZ, UPT ;  /* 0x0000003f0b00728c */ /* 0x000fe4000bf05270 */
[----:B------:R-:W-:Y:S02]  /*0a80*/  UIMAD UR43, UR43, UR4, URZ ;  /* 0x000000042b2b72a4 */ /* 0x000fe4000f8e023f */
[----:B------:R-:W-:Y:S02]  /*0a90*/  ULOP3.LUT UR7, UR7, 0xffff, URZ, 0xc0, !UPT ;  /* 0x0000ffff07077892 */ /* 0x000fe4000f8ec03f */
[----:B------:R-:W-:-:S04]  /*0aa0*/  UIADD3 UR4, UR43, 0x3f, URZ ;  /* 0x0000003f2b047890 */ /* 0x000fc8000fffe03f */
[----:B------:R-:W-:Y:S01]  /*0ab0*/  USHF.R.S32.HI UR5, URZ, 0x1f, UR4 ;  /* 0x0000001f3f057899 */ /* 0x000fe20008011404 */
[----:B------:R-:W-:-:S03]  /*0ac0*/  @!UP0 ULDC UR11, c[0x0][0x9f0] ;  /* 0x00027c00000b8ab9 */ /* 0x000fc60000000800 */
[----:B------:R-:W-:-:S04]  /*0ad0*/  ULEA.HI UR5, UR5, UR4, URZ, 0x6 ;  /* 0x0000000405057291 */ /* 0x000fc8000f8f303f */
[----:B------:R-:W-:Y:S01]  /*0ae0*/  USHF.R.S32.HI UR6, URZ, 0x6, UR5 ;  /* 0x000000063f067899 */ /* 0x000fe20008011405 */
[----:B0-----:R-:W-:Y:S11]  /*0af0*/  @!P0 BRA `(.L_x_3213) ;  /* 0x0000001c00ec8947 */ /* 0x001ff60003800000 */
[----:B------:R-:W-:Y:S01]  /*0b00*/  UISETP.GE.AND UP0, UPT, UR43, 0x1, UPT ;  /* 0x000000012b00788c */ /* 0x000fe2000bf06270 */
[----:B------:R-:W-:Y:S02]  /*0b10*/  PLOP3.LUT P0, PT, PT, PT, PT, 0x80, 0x0 ;  /* 0x000000000000781c */ /* 0x000fe40003f0f070 */
[----:B------:R-:W-:Y:S01]  /*0b20*/  CS2R R2, SRZ ;  /* 0x0000000000027805 */ /* 0x000fe2000001ff00 */
[----:B------:R-:W-:Y:S01]  /*0b30*/  IMAD.MOV.U32 R4, RZ, RZ, RZ ;  /* 0x000000ffff047224 */ /* 0x000fe200078e00ff */
[----:B------:R-:W-:Y:S02]  /*0b40*/  CS2R R150, SRZ ;  /* 0x0000000000967805 */ /* 0x000fe4000001ff00 */
[----:B------:R-:W-:Y:S02]  /*0b50*/  CS2R R148, SRZ ;  /* 0x0000000000947805 */ /* 0x000fe4000001ff00 */
[----:B------:R-:W-:Y:S02]  /*0b60*/  PLOP3.LUT P1, PT, PT, PT, UP0, 0x80, 0x0 ;  /* 0x000000000000781c */ /* 0x000fe40003f2f008 */
        /* <DEDUP_REMOVED lines=55> */
[----:B------:R-:W-:Y:S01]  /*0ee0*/  IMAD.MOV.U32 R37, RZ, RZ, RZ ;  /* 0x000000ffff257224 */ /* 0x000fe200078e00ff */
[----:B------:R-:W-:Y:S06]  /*0ef0*/  @!P1 BRA `(.L_x_3214) ;  /* 0x0000000000749947 */ /* 0x000fec0003800000 */
[----:B------:R-:W-:Y:S01]  /*0f00*/  MOV R5, UR11 ;  /* 0x0000000b00057c02 */ /* 0x000fe20008000f00 */
[----:B------:R-:W-:-:S03]  /*0f10*/  UIADD3 UR4, UR6, -0x1, UR11 ;  /* 0xffffffff06047890 */ /* 0x000fc6000fffe00b */
[-C--:B------:R-:W-:Y:S02]  /*0f20*/  IABS R3, R5.reuse ;  /* 0x0000000500037213 */ /* 0x080fe40000000000 */
[----:B------:R-:W-:Y:S01]  /*0f30*/  IABS R9, R5 ;  /* 0x0000000500097213 */ /* 0x000fe20000000000 */
[----:B------:R-:W-:Y:S01]  /*0f40*/  IMAD.U32 R8, RZ, RZ, UR4 ;  /* 0x00000004ff087e24 */ /* 0x000fe2000f8e00ff */
[----:B------:R-:W0:Y:S01]  /*0f50*/  I2F.RP R0, R3 ;  /* 0x0000000300007306 */ /* 0x000e220000209400 */
[----:B------:R-:W-:Y:S01]  /*0f60*/  ULOP3.LUT UR4, UR4, UR11, URZ, 0x3c, !UPT ;  /* 0x0000000b04047292 */ /* 0x000fe2000f8e3c3f */
[----:B------:R-:W-:-:S05]  /*0f70*/  IADD3 R9, RZ, -R9, RZ ;  /* 0x80000009ff097210 */ /* 0x000fca0007ffe0ff */
[----:B------:R-:W-:Y:S01]  /*0f80*/  ISETP.LE.AND P3, PT, RZ, UR4, PT ;  /* 0x00000004ff007c0c */ /* 0x000fe2000bf63270 */
[----:B0-----:R-:W0:Y:S02]  /*0f90*/  MUFU.RCP R0, R0 ;  /* 0x0000000000007308 */ /* 0x001e240000001000 */
[----:B0-----:R-:W-:Y:S01]  /*0fa0*/  VIADD R6, R0, 0xffffffe ;  /* 0x0ffffffe00067836 */ /* 0x001fe20000000000 */
[----:B------:R-:W-:-:S05]  /*0fb0*/  IABS R0, R8 ;  /* 0x0000000800007213 */ /* 0x000fca0000000000 */
[----:B------:R0:W1:Y:S02]  /*0fc0*/  F2I.FTZ.U32.TRUNC.NTZ R7, R6 ;  /* 0x0000000600077305 */ /* 0x000064000021f000 */
[----:B0-----:R-:W-:Y:S02]  /*0fd0*/  IMAD.MOV.U32 R6, RZ, RZ, RZ ;  /* 0x000000ffff067224 */ /* 0x001fe400078e00ff */
[----:B-1----:R-:W-:-:S04]  /*0fe0*/  IMAD.MOV R10, RZ, RZ, -R7 ;  /* 0x000000ffff0a7224 */ /* 0x002fc800078e0a07 */
[----:B------:R-:W-:-:S04]  /*0ff0*/  IMAD R5, R10, R3, RZ ;  /* 0x000000030a057224 */ /* 0x000fc800078e02ff */
[----:B------:R-:W-:-:S04]  /*1000*/  IMAD.HI.U32 R7, R7, R5, R6 ;  /* 0x0000000507077227 */ /* 0x000fc800078e0006 */
[----:B------:R-:W-:Y:S02]  /*1010*/  IMAD.MOV.U32 R5, RZ, RZ, R9 ;  /* 0x000000ffff057224 */ /* 0x000fe400078e0009 */
[----:B------:R-:W-:-:S04]  /*1020*/  IMAD.HI.U32 R7, R7, R0, RZ ;  /* 0x0000000007077227 */ /* 0x000fc800078e00ff */
[----:B------:R-:W-:-:S05]  /*1030*/  IMAD R0, R7, R5, R0 ;  /* 0x0000000507007224 */ /* 0x000fca00078e0200 */
[----:B------:R-:W-:-:S13]  /*1040*/  ISETP.GT.U32.AND P2, PT, R3, R0, PT ;  /* 0x000000000300720c */ /* 0x000fda0003f44070 */
[----:B------:R-:W-:Y:S01]  /*1050*/  @!P2 IMAD.IADD R0, R0, 0x1, -R3 ;  /* 0x000000010000a824 */ /* 0x000fe200078e0a03 */
[----:B------:R-:W-:Y:S02]  /*1060*/  @!P2 IADD3 R7, R7, 0x1, RZ ;  /* 0x000000010707a810 */ /* 0x000fe40007ffe0ff */
[----:B------:R-:W-:Y:S02]  /*1070*/  ISETP.NE.AND P2, PT, RZ, UR11, PT ;  /* 0x0000000bff007c0c */ /* 0x000fe4000bf45270 */
[----:B------:R-:W-:-:S13]  /*1080*/  ISETP.GE.U32.AND P1, PT, R0, R3, PT ;  /* 0x000000030000720c */ /* 0x000fda0003f26070 */
[----:B------:R-:W-:-:S04]  /*1090*/  @P1 VIADD R7, R7, 0x1 ;  /* 0x0000000107071836 */ /* 0x000fc80000000000 */
[----:B------:R-:W-:-:S04]  /*10a0*/  IMAD.MOV.U32 R3, RZ, RZ, R7 ;  /* 0x000000ffff037224 */ /* 0x000fc800078e0007 */
[----:B------:R-:W-:Y:S01]  /*10b0*/  @!P3 IMAD.MOV R3, RZ, RZ, -R3 ;  /* 0x000000ffff03b224 */ /* 0x000fe200078e0a03 */
[----:B------:R-:W-:-:S07]  /*10c0*/  @!P2 LOP3.LUT R3, RZ, UR11, RZ, 0x33, !PT ;  /* 0x0000000bff03ac12 */ /* 0x000fce000f8e33ff */
.L_x_3214:
[----:B------:R-:W-:Y:S01]  /*10d0*/  IMAD R0, R3, UR7, RZ ;  /* 0x0000000703007c24 */ /* 0x000fe2000f8e02ff */
[----:B------:R-:W-:Y:S02]  /*10e0*/  MOV R36, RZ ;  /* 0x000000ff00247202 */ /* 0x000fe40000000f00 */
[----:B------:R-:W-:Y:S02]  /*10f0*/  CS2R R34, SRZ ;  /* 0x0000000000227805 */ /* 0x000fe4000001ff00 */
[----:B------:R-:W-:Y:S02]  /*1100*/  CS2R R32, SRZ ;  /* 0x0000000000207805 */ /* 0x000fe4000001ff00 */
[----:B------:R-:W-:Y:S02]  /*1110*/  CS2R R30, SRZ ;  /* 0x00000000001e7805 */ /* 0x000fe4000001ff00 */
[----:B------:R-:W-:Y:S02]  /*1120*/  VIADDMNMX R3, R0, R3, UR6, PT ;  /* 0x0000000600037e46 */ /* 0x000fe4000b800103 */
[----:B------:R-:W-:-:S02]  /*1130*/  CS2R R28, SRZ ;  /* 0x00000000001c7805 */ /* 0x000fc4000001ff00 */
[----:B------:R-:W-:Y:S02]  /*1140*/  CS2R R26, SRZ ;  /* 0x00000000001a7805 */ /* 0x000fe4000001ff00 */
[----:B------:R-:W-:Y:S02]  /*1150*/  CS2R R24, SRZ ;  /* 0x0000000000187805 */ /* 0x000fe4000001ff00 */
[----:B------:R-:W-:-:S13]  /*1160*/  ISETP.GT.AND P1, PT, R3, R0, PT ;  /* 0x000000000300720c */ /* 0x000fda0003f24270 */
[----:B------:R-:W-:Y:S05]  /*1170*/  @!P1 BRA `(.L_x_3215) ;  /* 0x0000005c00249947 */ /* 0x000fea0003800000 */
[----:B------:R-:W-:Y:S01]  /*1180*/  SHF.R.S32.HI R5, RZ, 0x1f, R16 ;  /* 0x0000001fff057819 */ /* 0x000fe20000011410 */
[----:B------:R-:W-:-:S03]  /*1190*/  UMOV UR7, 0x400 ;  /* 0x0000040000077882 */ /* 0x000fc60000000000 */
[----:B------:R-:W-:-:S04]  /*11a0*/  LEA.HI R5, R5, R16, RZ, 0x7 ;  /* 0x0000001005057211 */ /* 0x000fc800078f38ff */
[----:B------:R-:W-:Y:S02]  /*11b0*/  SHF.R.S32.HI R2, RZ, 0x7, R5 ;  /* 0x00000007ff027819 */ /* 0x000fe40000011405 */
[----:B------:R-:W-:-:S04]  /*11c0*/  LOP3.LUT R5, R5, 0xffffff80, RZ, 0xc0, !PT ;  /* 0xffffff8005057812 */ /* 0x000fc800078ec0ff */
[----:B------:R-:W0:Y:S01]  /*11d0*/  SHFL.IDX PT, R2, R2, RZ, 0x1f ;  /* 0x00001fff02027589 */ /* 0x000e2200000e0000 */
[----:B------:R-:W-:-:S05]  /*11e0*/  IMAD.IADD R5, R16, 0x1, -R5 ;  /* 0x0000000110057824 */ /* 0x000fca00078e0a05 */
[----:B------:R-:W-:-:S04]  /*11f0*/  SHF.R.S32.HI R4, RZ, 0x1f, R5 ;  /* 0x0000001fff047819 */ /* 0x000fc80000011405 */
[CC--:B------:R-:W-:Y:S02]  /*1200*/  LEA.HI R6, R4.reuse, R5.reuse, RZ, 0x2 ;  /* 0x0000000504067211 */ /* 0x0c0fe400078f10ff */
[----:B------:R-:W-:Y:S02]  /*1210*/  LEA.HI R4, R4, R5, RZ, 0x5 ;  /* 0x0000000504047211 */ /* 0x000fe400078f28ff */
[----:B------:R-:W-:Y:S02]  /*1220*/  SHF.R.S32.HI R7, RZ, 0x1f, R6 ;  /* 0x0000001fff077819 */ /* 0x000fe40000011406 */
[----:B------:R-:W-:Y:S02]  /*1230*/  SHF.R.S32.HI R4, RZ, 0x5, R4 ;  /* 0x00000005ff047819 */ /* 0x000fe40000011404 */
[----:B0-----:R-:W-:Y:S02]  /*1240*/  R2UR UR4, R2 ;  /* 0x00000000020472ca */ /* 0x001fe400000e0000 */
[----:B------:R-:W-:-:S04]  /*1250*/  SHF.R.S32.HI R2, RZ, 0x2, R6 ;  /* 0x00000002ff027819 */ /* 0x000fc80000011406 */
[----:B------:R-:W-:-:S04]  /*1260*/  LEA.HI R7, R7, R2, RZ, 0x3 ;  /* 0x0000000207077211 */ /* 0x000fc800078f18ff */
[----:B------:R-:W-:-:S03]  /*1270*/  LOP3.LUT R7, R7, 0xfffffff8, RZ, 0xc0, !PT ;  /* 0xfffffff807077812 */ /* 0x000fc600078ec0ff */
[----:B------:R-:W-:Y:S02]  /*1280*/  ULEA.HI UR5, UR4, UR4, URZ, 0x1 ;  /* 0x0000000404057291 */ /* 0x000fe4000f8f083f */
[----:B------:R-:W-:Y:S02]  /*1290*/  IMAD.IADD R7, R2, 0x1, -R7 ;  /* 0x0000000102077824 */ /* 0x000fe400078e0a07 */
[----:B------:R-:W-:Y:S02]  /*12a0*/  ULOP3.LUT UR6, UR5, 0x1fffe, URZ, 0xc0, !UPT ;  /* 0x0001fffe05067892 */ /* 0x000fe4000f8ec03f */
[----:B------:R-:W-:Y:S01]  /*12b0*/  ULEA UR5, UR42, UR7, 0x18 ;  /* 0x000000072a057291 */ /* 0x000fe2000f8ec03f */
[----:B------:R-:W-:Y:S01]  /*12c0*/  IMAD R4, R4, 0x10, R7 ;  /* 0x0000001004047824 */ /* 0x000fe200078e0207 */
[----:B------:R-:W-:Y:S02]  /*12d0*/  UIADD3 UR6, UR4, -UR6, URZ ;  /* 0x8000000604067290 */ /* 0x000fe4000fffe03f */
[----:B------:R-:W-:-:S02]  /*12e0*/  ULOP3.LUT UR4, UR39, 0x1, URZ, 0xfc, !UPT ;  /* 0x0000000127047892 */ /* 0x000fc4000f8efc3f */
[----:B------:R-:W-:Y:S02]  /*12f0*/  ULEA UR6, UR6, UR5, 0xf ;  /* 0x0000000506067291 */ /* 0x000fe4000f8e783f */
[----:B------:R-:W-:Y:S02]  /*1300*/  UISETP.NE.AND UP0, UPT, UR4, 0x3, UPT ;  /* 0x000000030400788c */ /* 0x000fe4000bf05270 */
[----:B------:R-:W-:-:S04]  /*1310*/  UIADD3 UR6, UR6, 0x400, URZ ;  /* 0x0000040006067890 */ /* 0x000fc8000fffe03f */
[----:B------:R-:W-:Y:S01]  /*1320*/  PLOP3.LUT P0, PT, PT, PT, UP0, 0x80, 0x0 ;  /* 0x000000000000781c */ /* 0x000fe20003f0f008 */
[----:B------:R-:W-:-:S04]  /*1330*/  USHF.R.U32.HI UR6, URZ, 0x4, UR6 ;  /* 0x000000043f067899 */ /* 0x000fc80008011606 */
[----:B------:R-:W-:-:S04]  /*1340*/  ULOP3.LUT UR6, UR6, 0x3fff, URZ, 0xc0, !UPT ;  /* 0x00003fff06067892 */ /* 0x000fc8000f8ec03f */
[----:B------:R-:W-:-:S04]  /*1350*/  ULOP3.LUT UR6, UR6, 0x2000000, URZ, 0xfc, !UPT ;  /* 0x0200000006067892 */ /* 0x000fc8000f8efc3f */
[----:B------:R-:W-:Y:S08]  /*1360*/  @!P0 BRA `(.L_x_3216) ;  /* 0x0000000000048947 */ /* 0x000ff00003800000 */
[----:B------:R-:W-:Y:S01]  /*1370*/  BPT.TRAP 0x1 ;  /* 0x000000040000795c */ /* 0x000fe20000300000 */
.L_x_3216:
[----:B------:R-:W-:-:S04]  /*1380*/  SHF.L.U32 R2, RZ, 0x1f, RZ ;  /* 0x0000001fff027819 */ /* 0x000fc800000006ff */
[----:B------:R-:W0:Y:S02]  /*1390*/  SYNCS.PHASECHK.TRANS64.TRYWAIT P1, [UR5+0x28c50], R2 ;  /* 0x028c5002ff0075a7 */ /* 0x000e240008020145 */
[----:B0-----:R-:W-:Y:S05]  /*13a0*/  @!P1 BRA `(.L_x_3217) ;  /* 0x000000b800549947 */ /* 0x001fea0003800000 */
.L_x_3301:
[----:B------:R-:W-:Y:S01]  /*13b0*/  BAR.SYNC.DEFER_BLOCKING 0xe, 0x100 ;  /* 0x0384000000007b1d */ /* 0x000fe20000010000 */
[----:B------:R-:W-:Y:S02]  /*13c0*/  UIADD3 UR4, UR5, 0x26800, URZ ;  /* 0x0002680005047890 */ /* 0x000fe4000fffe03f */
[----:B------:R-:W-:Y:S02]  /*13d0*/  UIADD3 UR14, UR6, 0x80, URZ ;  /* 0x00000080060e7890 */ /* 0x000fe4000fffe03f */
[----:B------:R-:W-:Y:S01]  /*13e0*/  USHF.R.U32.HI UR4, URZ, 0x4, UR4 ;  /* 0x000000043f047899 */ /* 0x000fe20008011604 */
[----:B------:R-:W-:Y:S01]  /*13f0*/  UMOV UR9, 0x40000040 ;  /* 0x4000004000097882 */ /* 0x000fe20000000000 */
[----:B------:R-:W-:Y:S02]  /*1400*/  UMOV UR10, UR6 ;  /* 0x00000006000a7c82 */ /* 0x000fe40008000000 */
[----:B------:R-:W-:Y:S01]  /*1410*/  ULOP3.LUT UR4, UR4, 0x3fff, URZ, 0xc0, !UPT ;  /* 0x00003fff04047892 */ /* 0x000fe2000f8ec03f */
[----:B------:R-:W-:Y:S01]  /*1420*/  UMOV UR11, 0x40000040 ;  /* 0x40000040000b7882 */ /* 0x000fe20000000000 */
[----:B------:R-:W-:-:S02]  /*1430*/  UMOV UR13, 0x40000040 ;  /* 0x40000040000d7882 */ /* 0x000fc40000000000 */
[----:B------:R-:W-:Y:S01]  /*1440*/  ULOP3.LUT UR4, UR4, 0x10000, URZ, 0xfc, !UPT ;  /* 0x0001000004047892 */ /* 0x000fe2000f8efc3f */
[----:B------:R-:W-:Y:S01]  /*1450*/  UMOV UR15, 0x40000040 ;  /* 0x40000040000f7882 */ /* 0x000fe20000000000 */
[----:B------:R-:W-:Y:S02]  /*1460*/  UIADD3 UR18, UR6, 0x100, URZ ;  /* 0x0000010006127890 */ /* 0x000fe4000fffe03f */
[----:B------:R-:W-:-:S03]  /*1470*/  UIADD3 UR12, UR4, 0x2, URZ ;  /* 0x00000002040c7890 */ /* 0x000fc6000fffe03f */
[----:B------:R-:W-:Y:S01]  /*1480*/  UMOV UR8, UR4 ;  /* 0x0000000400087c82 */ /* 0x000fe20008000000 */
[----:B------:R-:W-:Y:S01]  /*1490*/  UIADD3 UR16, UR4, 0x4, URZ ;  /* 0x0000000404107890 */ /* 0x000fe2000fffe03f */
[----:B------:R-:W-:Y:S01]  /*14a0*/  UMOV UR17, 0x40000040 ;  /* 0x4000004000117882 */ /* 0x000fe20000000000 */
[----:B------:R-:W-:Y:S01]  /*14b0*/  WARPGROUP.ARRIVE ;  /* 0x00000000000079c5 */ /* 0x000fe20000000000 */
[----:B------:R-:W-:Y:S01]  /*14c0*/  UMOV UR19, 0x40000040 ;  /* 0x4000004000137882 */ /* 0x000fe20000000000 */
[----:B------:R-:W-:Y:S02]  /*14d0*/  UIADD3 UR20, UR4, 0x6, URZ ;  /* 0x0000000604147890 */ /* 0x000fe4000fffe03f */
[----:B------:R-:W-:Y:S02]  /*14e0*/  UIADD3 UR22, UR6, 0x180, URZ ;  /* 0x0000018006167890 */ /* 0x000fe4000fffe03f */
[----:B------:R-:W-:Y:S01]  /*14f0*/  HGMMA.64x256x16.F32 R24, gdesc[UR8].tnspB, RZ, !UPT, gsb0 ;  /* 0x43e00000081879f0 */ /* 0x000fe2000c0008ff */
[----:B------:R-:W-:Y:S01]  /*1500*/  UMOV UR21, 0x40000040 ;  /* 0x4000004000157882 */ /* 0x000fe20000000000 */
[----:B------:R-:W-:Y:S01]  /*1510*/  UMOV UR23, 0x40000040 ;  /* 0x4000004000177882 */ /* 0x000fe20000000000 */
[----:B------:R-:W-:-:S02]  /*1520*/  WARPGROUP.DEPBAR.LE gsb0, 0x0 ;  /* 0x00008000000079c5 */ /* 0x000fc40000010000 */
[----:B------:R-:W-:-:S15]  /*1530*/  WARPGROUP.ARRIVE ;  /* 0x00000000000079c5 */ /* 0x000fde0000000000 */
[----:B------:R-:W-:-:S08]  /*1540*/  NOP ;  /* 0x0000000000007918 */ /* 0x000fd00000000000 */
[----:B------:R-:W-:Y:S03]  /*1550*/  HGMMA.64x256x16.F32 R24, gdesc[UR12].tnspB, R24, gsb0 ;  /* 0x43e000000c1879f0 */ /* 0x000fe60008000818 */
[----:B------:R-:W-:Y:S02]  /*1560*/  WARPGROUP.DEPBAR.LE gsb0, 0x0 ;  /* 0x00008000000079c5 */ /* 0x000fe40000010000 */
        /* <DEDUP_REMOVED lines=8> */
[----:B------:R-:W-:Y:S06]  /*15f0*/  BAR.ARV 0xf, 0x100 ;  /* 0x03c4000000007b1d */ /* 0x000fec0000002000 */
[----:B------:R-:W-:Y:S05]  /*1600*/  @!P0 BRA `(.L_x_3218) ;  /* 0x0000000000048947 */ /* 0x000fea0003800000 */
[----:B------:R-:W-:Y:S01]  /*1610*/  BPT.TRAP 0x1 ;  /* 0x000000040000795c */ /* 0x000fe20000300000 */
.L_x_3218:
[----:B------:R-:W-:Y:S01]  /*1620*/  IADD3 R3, R3, -0x2, RZ ;  /* 0xfffffffe03037810 */ /* 0x000fe20007ffe0ff */
[----:B------:R-:W-:-:S03]  /*1630*/  UIADD3 UR4, UR5, 0x28c60, URZ ;  /* 0x00028c6005047890 */ /* 0x000fc6000fffe03f */
[----:B------:R-:W-:Y:S01]  /*1640*/  ISETP.GE.AND P1, PT, R3, R0, PT ;  /* 0x000000000300720c */ /* 0x000fe20003f26270 */
[----:B------:R-:W-:-:S09]  /*1650*/  UPRMT UR4, UR42, 0x654, UR4 ;  /* 0x000006542a047896 */ /* 0x000fd20008000004 */
[----:B------:R-:W-:Y:S01]  /*1660*/  SYNCS.ARRIVE.TRANS64.RED.A1T0 RZ, [UR4], RZ ;  /* 0x000000ffffff79a7 */ /* 0x000fe20008100404 */
[----:B------:R-:W-:Y:S02]  /*1670*/  UMOV UR4, URZ ;  /* 0x0000003f00047c82 */ /* 0x000fe40008000000 */
[----:B------:R-:W-:Y:S05]  /*1680*/  @!P1 BRA `(.L_x_3219) ;  /* 0x0000000800e09947 */ /* 0x000fea0003800000 */
[----:B------:R-:W-:Y:S01]  /*1690*/  IMAD.MOV.U32 R7, RZ, RZ, RZ ;  /* 0x000000ffff077224 */ /* 0x000fe200078e00ff */
[----:B------:R-:W-:-:S06]  /*16a0*/  UMOV UR4, URZ ;  /* 0x0000003f00047c82 */ /* 0x000fcc0008000000 */
.L_x_3225:
[----:B------:R-:W-:Y:S01]  /*16b0*/  BAR.SYNC.DEFER_BLOCKING 0xe, 0x100 ;  /* 0x0384000000007b1d */ /* 0x000fe20000010000 */
[----:B01----:R-:W-:Y:S01]  /*16c0*/  IMAD.U32 R5, RZ, RZ, UR4 ;  /* 0x00000004ff057e24 */ /* 0x003fe2000f8e00ff */
[----:B------:R-:W-:Y:S01]  /*16d0*/  UIADD3 UR4, UR4, 0x1, URZ ;  /* 0x0000000104047890 */ /* 0x000fe2000fffe03f */
[----:B------:R-:W-:Y:S02]  /*16e0*/  ISETP.GT.AND P2, PT, R3, R0, PT ;  /* 0x000000000300720c */ /* 0x000fe40003f44270 */
[----:B------:R-:W-:Y:S01]  /*16f0*/  IMAD R2, R5, 0x40, R4 ;  /* 0x0000004005027824 */ /* 0x000fe200078e0204 */
[----:B------:R-:W-:Y:S01]  /*1700*/  UISETP.NE.AND UP0, UPT, UR4, 0x2, UPT ;  /* 0x000000020400788c */ /* 0x000fe2000bf05270 */
[----:B------:R-:W-:-:S03]  /*1710*/  IADD3 R3, R3, -0x1, RZ ;  /* 0xffffffff03037810 */ /* 0x000fc60007ffe0ff */
[----:B------:R-:W-:Y:S01]  /*1720*/  LEA R2, R2, UR5, 0x2 ;  /* 0x0000000502027c11 */ /* 0x000fe2000f8e10ff */
[----:B------:R-:W-:Y:S02]  /*1730*/  USEL UR7, URZ, 0x1, UP0 ;  /* 0x000000013f077887 */ /* 0x000fe40008000000 */
[----:B------:R-:W-:-:S04]  /*1740*/  USEL UR4, UR4, URZ, UP0 ;  /* 0x0000003f04047287 */ /* 0x000fc80008000000 */
[----:B------:R-:W-:Y:S01]  /*1750*/  LOP3.LUT R7, R7, UR7, RZ, 0x3c, !PT ;  /* 0x0000000707077c12 */ /* 0x000fe2000f8e3cff */
[----:B------:R-:W0:Y:S04]  /*1760*/  LDS R5, [R2+0x28800] ;  /* 0x0288000002057984 */ /* 0x000e280000000800 */
[----:B------:R-:W1:Y:S01]  /*1770*/  LDS R6, [R2+0x28820] ;  /* 0x0288200002067984 */ /* 0x000e620000000800 */
        /* <DEDUP_REMOVED lines=64> */
[-C--:B-1----:R-:W-:Y:S01]  /*1b80*/  FMUL.FTZ R26, R26, R6.reuse ;  /* 0x000000061a1a7220 */ /* 0x082fe20000410000 */
        /* <DEDUP_REMOVED lines=65> */
.L_x_3220:
[----:B------:R-:W-:Y:S01]  /*1fa0*/  ULEA UR7, UR4, UR5, 0x3 ;  /* 0x0000000504077291 */ /* 0x000fe2000f8e183f */
[----:B------:R-:W-:-:S08]  /*1fb0*/  SHF.L.U32 R2, R7, 0x1f, RZ ;  /* 0x0000001f07027819 */ /* 0x000fd000000006ff */
[----:B------:R0:W1:Y:S01]  /*1fc0*/  SYNCS.PHASECHK.TRANS64.TRYWAIT P1, [UR7+0x28c50], R2 ;  /* 0x028c5002ff0075a7 */ /* 0x0000620008020147 */
[----:B------:R-:W-:Y:S05]  /*1fd0*/  @!P0 BRA `(.L_x_3221) ;  /* 0x0000000000048947 */ /* 0x000fea0003800000 */
[----:B------:R-:W-:Y:S01]  /*1fe0*/  BPT.TRAP 0x1 ;  /* 0x000000040000795c */ /* 0x000fe20000300000 */
.L_x_3221:
[----:B-1----:R-:W-:Y:S05]  /*1ff0*/  @P1 BRA `(.L_x_3222) ;  /* 0x0000000000081947 */ /* 0x002fea0003800000 */
[----:B------:R-:W1:Y:S02]  /*2000*/  SYNCS.PHASECHK.TRANS64.TRYWAIT P1, [UR7+0x28c50], R2 ;  /* 0x028c5002ff0075a7 */ /* 0x000e640008020147 */
[----:B-1----:R-:W-:Y:S05]  /*2010*/  @!P1 BRA `(.L_x_3223) ;  /* 0x000000ac00509947 */ /* 0x002fea0003800000 */
.L_x_3222:
[----:B------:R-:W-:Y:S01]  /*2020*/  ULEA UR10, UR4, UR6, 0xc ;  /* 0x00000006040a7291 */ /* 0x000fe2000f8e603f */
[----:B------:R-:W-:Y:S01]  /*2030*/  WARPGROUP.ARRIVE ;  /* 0x00000000000079c5 */ /* 0x000fe20000000000 */
[----:B------:R-:W-:Y:S01]  /*2040*/  UMOV UR11, 0x40000040 ;  /* 0x40000040000b7882 */ /* 0x000fe20000000000 */
[----:B------:R-:W-:Y:S01]  /*2050*/  UMOV UR15, 0x40000040 ;  /* 0x40000040000f7882 */ /* 0x000fe20000000000 */
[----:B------:R-:W-:Y:S02]  /*2060*/  UIADD3 UR14, UR10, 0x80, URZ ;  /* 0x000000800a0e7890 */ /* 0x000fe4000fffe03f */
[----:B------:R-:W-:Y:S01]  /*2070*/  UIADD3 UR18, UR10, 0x100, URZ ;  /* 0x000001000a127890 */ /* 0x000fe2000fffe03f */
[----:B------:R-:W-:Y:S02]  /*2080*/  UMOV UR19, 0x40000040 ;  /* 0x4000004000137882 */ /* 0x000fe40000000000 */
[----:B------:R-:W-:Y:S01]  /*2090*/  HGMMA.64x256x16.F32 R24, gdesc[UR8].tnspB, R24, gsb0 ;  /* 0x43e00000081879f0 */ /* 0x000fe20008000818 */
[----:B------:R-:W-:Y:S01]  /*20a0*/  UIADD3 UR22, UR10, 0x180, URZ ;  /* 0x000001800a167890 */ /* 0x000fe2000fffe03f */
        /* <DEDUP_REMOVED lines=17> */
.L_x_3224:
[----:B------:R-:W-:-:S04]  /*21c0*/  UIADD3 UR7, UR7, 0x28c60, URZ ;  /* 0x00028c6007077890 */ /* 0x000fc8000fffe03f */
[----:B------:R-:W-:-:S09]  /*21d0*/  UPRMT UR7, UR42, 0x654, UR7 ;  /* 0x000006542a077896 */ /* 0x000fd20008000007 */
[----:B------:R-:W-:Y:S01]  /*21e0*/  SYNCS.ARRIVE.TRANS64.RED.A1T0 RZ, [UR7], RZ ;  /* 0x000000ffffff79a7 */ /* 0x000fe20008100407 */
[----:B------:R-:W-:Y:S05]  /*21f0*/  @P2 BRA `(.L_x_3225) ;  /* 0xfffffff4002c2947 */ /* 0x000fea000383ffff */
[----:B------:R-:W-:-:S12]  /*2200*/  USHF.L.U32 UR4, UR4, 0x6, URZ ;  /* 0x0000000604047899 */ /* 0x000fd8000800063f */
.L_x_3219:
[----:B------:R-:W-:Y:S01]  /*2210*/  BAR.SYNC.DEFER_BLOCKING 0xe, 0x100 ;  /* 0x0384000000007b1d */ /* 0x000fe20000010000 */
[----:B------:R-:W-:Y:S01]  /*2220*/  VIADD R4, R4, UR4 ;  /* 0x0000000404047c36 */ /* 0x000fe20008000000 */
[----:B------:R-:W-:-:S04]  /*2230*/  PLOP3.LUT P0, PT, PT, PT, PT, 0x8, 0x0 ;  /* 0x000000000000781c */ /* 0x000fc80003f0e170 */
[----:B------:R-:W-:-:S05]  /*2240*/  LEA R4, R4, UR5, 0x2 ;  /* 0x0000000504047c11 */ /* 0x000fca000f8e10ff */
[----:B01----:R-:W0:Y:S04]  /*2250*/  LDS R2, [R4+0x28800] ;  /* 0x0288000004027984 */ /* 0x003e280000000800 */
[----:B------:R1:W2:Y:S02]  /*2260*/  LDS R0, [R4+0x28820] ;  /* 0x0288200004007984 */ /* 0x0002a40000000800 */
[----:B-1----:R-:W-:Y:S02]  /*2270*/  IMAD.MOV.U32 R4, RZ, RZ, RZ ;  /* 0x000000ffff047224 */ /* 0x002fe400078e00ff */
        /* <DEDUP_REMOVED lines=64> */
[-C--:B--2---:R-:W-:Y:S01]  /*2680*/  FMUL.FTZ R26, R26, R0.reuse ;  /* 0x000000001a1a7220 */ /* 0x084fe20000410000 */
        /* <DEDUP_REMOVED lines=63> */
[----:B------:R-:W-:Y:S01]  /*2a80*/  IMAD.MOV.U32 R2, RZ, RZ, RZ ;  /* 0x000000ffff027224 */ /* 0x000fe200078e00ff */
[----:B------:R-:W-:Y:S06]  /*2a90*/  BAR.ARV 0xf, 0x100 ;  /* 0x03c4000000007b1d */ /* 0x000fec0000002000 */
[----:B------:R-:W-:Y:S05]  /*2aa0*/  BRA `(.L_x_3215) ;  /* 0x0000004000d87947 */ /* 0x000fea0003800000 */
.L_x_3213:
[----:B------:R-:W-:Y:S01]  /*2ab0*/  UISETP.GE.AND UP0, UPT, UR43, 0x1, UPT ;  /* 0x000000012b00788c */ /* 0x000fe2000bf06270 */
[----:B------:R-:W-:-:S05]  /*2ac0*/  UMOV UR4, URZ ;  /* 0x0000003f00047c82 */ /* 0x000fca0008000000 */
[----:B------:R-:W-:-:S13]  /*2ad0*/  PLOP3.LUT P0, PT, PT, PT, UP0, 0x80, 0x0 ;  /* 0x000000000000781c */ /* 0x000fda0003f0f008 */
[----:B------:R-:W-:Y:S05]  /*2ae0*/  @!P0 BRA `(.L_x_3226) ;  /* 0x0000000000848947 */ /* 0x000fea0003800000 */
[----:B------:R-:W-:Y:S01]  /*2af0*/  MOV R3, UR11 ;  /* 0x0000000b00037c02 */ /* 0x000fe20008000f00 */
[----:B------:R-:W-:Y:S01]  /*2b00*/  UIADD3 UR8, UR6, -0x1, UR11 ;  /* 0xffffffff06087890 */ /* 0x000fe2000fffe00b */
[----:B------:R-:W-:Y:S02]  /*2b10*/  UMOV UR4, URZ ;  /* 0x0000003f00047c82 */ /* 0x000fe40008000000 */
[-C--:B------:R-:W-:Y:S02]  /*2b20*/  IABS R0, R3.reuse ;  /* 0x0000000300007213 */ /* 0x080fe40000000000 */
[----:B------:R-:W-:Y:S01]  /*2b30*/  IABS R5, R3 ;  /* 0x0000000300057213 */ /* 0x000fe20000000000 */
[----:B------:R-:W-:Y:S01]  /*2b40*/  IMAD.U32 R4, RZ, RZ, UR8 ;  /* 0x00000008ff047e24 */ /* 0x000fe2000f8e00ff */
[----:B------:R-:W-:Y:S01]  /*2b50*/  R2UR UR12, R0 ;  /* 0x00000000000c72ca */ /* 0x000fe200000e0000 */
[----:B------:R-:W-:-:S03]  /*2b60*/  ULOP3.LUT UR8, UR8, UR11, URZ, 0x3c, !UPT ;  /* 0x0000000b08087292 */ /* 0x000fc6000f8e3c3f */
[----:B------:R-:W-:-:S05]  /*2b70*/  IABS R4, R4 ;  /* 0x0000000400047213 */ /* 0x000fca0000000000 */
[----:B------:R-:W-:-:S04]  /*2b80*/  IMAD.MOV.U32 R3, RZ, RZ, R4 ;  /* 0x000000ffff037224 */ /* 0x000fc800078e0004 */
[----:B------:R-:W0:Y:S01]  /*2b90*/  I2F.RP R0, UR12 ;  /* 0x0000000c00007d06 */ /* 0x000e220008209400 */
[----:B------:R-:W-:-:S07]  /*2ba0*/  R2UR UR10, R3 ;  /* 0x00000000030a72ca */ /* 0x000fce00000e0000 */
[----:B0-----:R-:W0:Y:S02]  /*2bb0*/  MUFU.RCP R0, R0 ;  /* 0x0000000000007308 */ /* 0x001e240000001000 */
[----:B0-----:R-:W-:Y:S01]  /*2bc0*/  VIADD R2, R0, 0xffffffe ;  /* 0x0ffffffe00027836 */ /* 0x001fe20000000000 */
[----:B------:R-:W-:-:S05]  /*2bd0*/  IADD3 R0, RZ, -R5, RZ ;  /* 0x80000005ff007210 */ /* 0x000fca0007ffe0ff */
        /* <DEDUP_REMOVED lines=18> */
.L_x_3226:
[----:B------:R-:W-:Y:S01]  /*2d00*/  UIMAD UR40, UR7, UR4, URZ ;  /* 0x00000004072872a4 */ /* 0x000fe2000f8e023f */
[----:B------:R-:W-:Y:S01]  /*2d10*/  IMAD.U32 R0, RZ, RZ, UR6 ;  /* 0x00000006ff007e24 */ /* 0x000fe2000f8e00ff */
[----:B------:R-:W-:Y:S01]  /*2d20*/  PLOP3.LUT P0, PT, PT, PT, PT, 0x80, 0x0 ;  /* 0x000000000000781c */ /* 0x000fe20003f0f070 */
[----:B------:R-:W-:Y:S01]  /*2d30*/  IMAD.U32 R3, RZ, RZ, UR4 ;  /* 0x00000004ff037e24 */ /* 0x000fe2000f8e00ff */
[----:B------:R-:W-:Y:S01]  /*2d40*/  MOV R4, RZ ;  /* 0x000000ff00047202 */ /* 0x000fe20000000f00 */
[----:B------:R-:W-:Y:S01]  /*2d50*/  IMAD.MOV.U32 R2, RZ, RZ, RZ ;  /* 0x000000ffff027224 */ /* 0x000fe200078e00ff */
[----:B------:R-:W-:Y:S02]  /*2d60*/  CS2R R150, SRZ ;  /* 0x0000000000967805 */ /* 0x000fe4000001ff00 */
[----:B------:R-:W-:Y:S02]  /*2d70*/  CS2R R148, SRZ ;  /* 0x0000000000947805 */ /* 0x000fe4000001ff00 */
[----:B------:R-:W-:-:S02]  /*2d80*/  VIADDMNMX R0, R3, UR40, R0, PT ;  /* 0x0000002803007c46 */ /* 0x000fc4000b800100 */
[----:B------:R-:W-:Y:S02]  /*2d90*/  CS2R R146, SRZ ;  /* 0x0000000000927805 */ /* 0x000fe4000001ff00 */
[----:B------:R-:W-:Y:S02]  /*2da0*/  CS2R R144, SRZ ;  /* 0x0000000000907805 */ /* 0x000fe4000001ff00 */
[----:B------:R-:W-:Y:S02]  /*2db0*/  CS2R R142, SRZ ;  /* 0x00000000008e7805 */ /* 0x000fe4000001ff00 */
[----:B------:R-:W-:Y:S02]  /*2dc0*/  R2UR UR44, R0 ;  /* 0x00000000002c72ca */ /* 0x000fe400000e0000 */
        /* <DEDUP_REMOVED lines=12> */
[----:B------:R-:W-:Y:S01]  /*2e90*/  UISETP.GT.AND UP0, UPT, UR44, UR40, UPT ;  /* 0x000000282c00728c */ /* 0x000fe2000bf04270 */
[----:B------:R-:W-:Y:S02]  /*2ea0*/  CS2R R116, SRZ ;  /* 0x0000000000747805 */ /* 0x000fe4000001ff00 */
[----:B------:R-:W-:-:S02]  /*2eb0*/  CS2R R114, SRZ ;  /* 0x0000000000727805 */ /* 0x000fc4000001ff00 */
[----:B------:R-:W-:Y:S02]  /*2ec0*/  CS2R R112, SRZ ;  /* 0x0000000000707805 */ /* 0x000fe4000001ff00 */
[----:B------:R-:W-:Y:S02]  /*2ed0*/  CS2R R110, SRZ ;  /* 0x00000000006e7805 */ /* 0x000fe4000001ff00 */
[----:B------:R-:W-:Y:S02]  /*2ee0*/  CS2R R108, SRZ ;  /* 0x00000000006c7805 */ /* 0x000fe4000001ff00 */
[----:B------:R-:W-:Y:S02]  /*2ef0*/  PLOP3.LUT P1, PT, PT, PT, UP0, 0x80, 0x0 ;  /* 0x000000000000781c */ /* 0x000fe40003f2f008 */
        /* <DEDUP_REMOVED lines=43> */
[----:B------:R-:W-:Y:S01]  /*31b0*/  SHF.R.S32.HI R17, RZ, 0x1f, R16 ;  /* 0x0000001fff117819 */ /* 0x000fe20000011410 */
[----:B------:R-:W-:Y:S02]  /*31c0*/  UMOV UR41, 0x400 ;  /* 0x0000040000297882 */ /* 0x000fe40000000000 */
[----:B------:R-:W-:Y:S01]  /*31d0*/  ULEA UR41, UR42, UR41, 0x18 ;  /* 0x000000292a297291 */ /* 0x000fe2000f8ec03f */
[----:B------:R-:W-:-:S04]  /*31e0*/  LEA.HI R18, R17, R16, RZ, 0x7 ;  /* 0x0000001011127211 */ /* 0x000fc800078f38ff */
[----:B------:R-:W-:-:S05]  /*31f0*/  SHF.R.S32.HI R19, RZ, 0x7, R18 ;  /* 0x00000007ff137819 */ /* 0x000fca0000011412 */
[----:B------:R-:W0:Y:S02]  /*3200*/  SHFL.IDX PT, R0, R19, RZ, 0x1f ;  /* 0x00001fff13007589 */ /* 0x000e2400000e0000 */
[----:B0-----:R-:W-:-:S13]  /*3210*/  R2UR UR4, R0 ;  /* 0x00000000000472ca */ /* 0x001fda00000e0000 */
[----:B------:R-:W-:-:S04]  /*3220*/  ULEA.HI UR5, UR4, UR4, URZ, 0x1 ;  /* 0x0000000404057291 */ /* 0x000fc8000f8f083f */
[----:B------:R-:W-:-:S04]  /*3230*/  ULOP3.LUT UR5, UR5, 0x1fffe, URZ, 0xc0, !UPT ;  /* 0x0001fffe05057892 */ /* 0x000fc8000f8ec03f */
[----:B------:R-:W-:Y:S02]  /*3240*/  UIADD3 UR5, UR4, -UR5, URZ ;  /* 0x8000000504057290 */ /* 0x000fe4000fffe03f */
[----:B------:R-:W-:Y:S02]  /*3250*/  UIADD3 UR4, UR41, 0x26800, URZ ;  /* 0x0002680029047890 */ /* 0x000fe4000fffe03f */
[----:B------:R-:W-:Y:S02]  /*3260*/  ULEA UR5, UR5, UR41, 0xf ;  /* 0x0000002905057291 */ /* 0x000fe4000f8e783f */
[----:B------:R-:W-:Y:S02]  /*3270*/  ULOP3.LUT UP0, URZ, UR4, 0x3ff, URZ, 0xc0, !UPT ;  /* 0x000003ff043f7892 */ /* 0x000fe4000f80c03f */
[----:B------:R-:W-:-:S04]  /*3280*/  UIADD3 UR5, UR5, 0x400, URZ ;  /* 0x0000040005057890 */ /* 0x000fc8000fffe03f */
[----:B------:R-:W-:Y:S01]  /*3290*/  PLOP3.LUT P0, PT, PT, PT, UP0, 0x80, 0x0 ;  /* 0x000000000000781c */ /* 0x000fe20003f0f008 */
[----:B------:R-:W-:-:S04]  /*32a0*/  USHF.R.U32.HI UR5, URZ, 0x4, UR5 ;  /* 0x000000043f057899 */ /* 0x000fc80008011605 */
[----:B------:R-:W-:-:S08]  /*32b0*/  ULOP3.LUT UR45, UR5, 0x3fff, URZ, 0xc0, !UPT ;  /* 0x00003fff052d7892 */ /* 0x000fd0000f8ec03f */
        /* <DEDUP_REMOVED lines=17> */
.L_x_3227:
[----:B------:R-:W-:Y:S02]  /*33d0*/  SHF.L.U32 R9, RZ, 0x1f, RZ ;  /* 0x0000001fff097819 */ /* 0x000fe400000006ff */
[----:B------:R-:W-:Y:S02]  /*33e0*/  LOP3.LUT R3, R18, 0xffffff80, RZ, 0xc0, !PT ;  /* 0xffffff8012037812 */ /* 0x000fe400078ec0ff */
[----:B------:R-:W0:Y:S01]  /*33f0*/  SYNCS.PHASECHK.TRANS64.TRYWAIT P0, [UR41+0x28c00], R9 ;  /* 0x028c0009ff0075a7 */ /* 0x000e220008000169 */
[----:B------:R-:W-:Y:S02]  /*3400*/  LEA.HI R0, R19, R19, RZ, 0x1 ;  /* 0x0000001313007211 */ /* 0x000fe400078f08ff */
[----:B------:R-:W-:Y:S02]  /*3410*/  IMAD.IADD R3, R16, 0x1, -R3 ;  /* 0x0000000110037824 */ /* 0x000fe400078e0a03 */
[----:B------:R-:W-:-:S03]  /*3420*/  LOP3.LUT R2, R0, 0xfffffe, RZ, 0xc0, !PT ;  /* 0x00fffffe00027812 */ /* 0x000fc600078ec0ff */
[----:B------:R-:W-:-:S04]  /*3430*/  SHF.R.S32.HI R4, RZ, 0x1f, R3 ;  /* 0x0000001fff047819 */ /* 0x000fc80000011403 */
[----:B------:R-:W-:-:S04]  /*3440*/  LEA.HI R5, R4, R3, RZ, 0x2 ;  /* 0x0000000304057211 */ /* 0x000fc800078f10ff */
[--C-:B------:R-:W-:Y:S02]  /*3450*/  SHF.R.S32.HI R6, RZ, 0x2, R5.reuse ;  /* 0x00000002ff067819 */ /* 0x100fe40000011405 */
[----:B------:R-:W-:Y:S01]  /*3460*/  SHF.R.S32.HI R7, RZ, 0x1f, R5 ;  /* 0x0000001fff077819 */ /* 0x000fe20000011405 */
[----:B0-----:R-:W-:Y:S06]  /*3470*/  @!P0 BRA `(.L_x_3228) ;  /* 0x0000009800508947 */ /* 0x001fec0003800000 */
.L_x_3302:
[----:B------:R-:W-:Y:S01]  /*3480*/  ULOP3.LUT UR4, UR39, 0x1, URZ, 0xfc, !UPT ;  /* 0x0000000127047892 */ /* 0x000fe2000f8efc3f */
[----:B0-----:R-:W-:Y:S01]  /*3490*/  LOP3.LUT R0, R5, 0x7ffffffc, RZ, 0xc0, !PT ;  /* 0x7ffffffc05007812 */ /* 0x001fe200078ec0ff */
[----:B------:R-:W-:Y:S01]  /*34a0*/  IMAD.IADD R2, R19, 0x1, -R2 ;  /* 0x0000000113027824 */ /* 0x000fe200078e0a02 */
[----:B------:R-:W-:Y:S02]  /*34b0*/  LEA.HI R7, R7, R6, RZ, 0x3 ;  /* 0x0000000607077211 */ /* 0x000fe400078f18ff */
[----:B------:R-:W-:Y:S01]  /*34c0*/  LEA.HI R4, R4, R3, RZ, 0x5 ;  /* 0x0000000304047211 */ /* 0x000fe200078f28ff */
[----:B------:R-:W-:Y:S01]  /*34d0*/  IMAD.IADD R0, R3, 0x1, -R0 ;  /* 0x0000000103007824 */ /* 0x000fe200078e0a00 */
[----:B------:R-:W-:Y:S02]  /*34e0*/  MOV R5, UR4 ;  /* 0x0000000400057c02 */ /* 0x000fe40008000f00 */
[----:B------:R-:W-:Y:S01]  /*34f0*/  LOP3.LUT R7, R7, 0xfffffff8, RZ, 0xc0, !PT ;  /* 0xfffffff807077812 */ /* 0x000fe200078ec0ff */
[----:B------:R-:W-:Y:S01]  /*3500*/  IMAD.SHL.U32 R3, R0, 0x2, RZ ;  /* 0x0000000200037824 */ /* 0x000fe200078e00ff */
[----:B------:R-:W-:-:S02]  /*3510*/  ISETP.NE.AND P0, PT, R5, 0x3, PT ;  /* 0x000000030500780c */ /* 0x000fc40003f05270 */
[----:B------:R-:W-:Y:S01]  /*3520*/  SHF.R.S32.HI R4, RZ, 0x5, R4 ;  /* 0x00000005ff047819 */ /* 0x000fe20000011404 */
[----:B------:R-:W-:Y:S01]  /*3530*/  IMAD.IADD R7, R6, 0x1, -R7 ;  /* 0x0000000106077824 */ /* 0x000fe200078e0a07 */
[----:B------:R-:W-:-:S03]  /*3540*/  LEA R0, R2, R3, 0x8 ;  /* 0x0000000302007211 */ /* 0x000fc600078e40ff */
[----:B------:R-:W-:-:S06]  /*3550*/  IMAD R2, R4, 0x10, R7 ;  /* 0x0000001004027824 */ /* 0x000fcc00078e0207 */
[----:B------:R-:W-:Y:S05]  /*3560*/  @!P0 BRA `(.L_x_3229) ;  /* 0x0000000000048947 */ /* 0x000fea0003800000 */
[----:B------:R-:W-:Y:S01]  /*3570*/  BPT.TRAP 0x1 ;  /* 0x000000040000795c */ /* 0x000fe20000300000 */
.L_x_3229:
[----:B------:R0:W1:Y:S01]  /*3580*/  SYNCS.PHASECHK.TRANS64.TRYWAIT P1, [UR41+0x28c30], R9 ;  /* 0x028c3009ff0075a7 */ /* 0x0000620008020169 */
[----:B------:R-:W-:Y:S05]  /*3590*/  @!P0 BRA `(.L_x_3230) ;  /* 0x0000000000048947 */ /* 0x000fea0003800000 */
[----:B------:R-:W-:Y:S01]  /*35a0*/  BPT.TRAP 0x1 ;  /* 0x000000040000795c */ /* 0x000fe20000300000 */
.L_x_3230:
[----:B-1----:R-:W-:Y:S05]  /*35b0*/  @P1 BRA `(.L_x_3231) ;  /* 0x0000000000081947 */ /* 0x002fea0003800000 */
[----:B------:R-:W1:Y:S02]  /*35c0*/  SYNCS.PHASECHK.TRANS64.TRYWAIT P1, [UR41+0x28c30], R9 ;  /* 0x028c3009ff0075a7 */ /* 0x000e640008020169 */
[----:B-1----:R-:W-:Y:S05]  /*35d0*/  @!P1 BRA `(.L_x_3232) ;  /* 0x0000009800109947 */ /* 0x002fea0003800000 */
.L_x_3231:
[----:B------:R-:W-:Y:S05]  /*35e0*/  WARPSYNC.ALL ;  /* 0x0000000000007948 */ /* 0x000fea0003800000 */
[----:B------:R-:W-:Y:S01]  /*35f0*/  UIADD3 UR4, UR41, 0x20400, URZ ;  /* 0x0002040029047890 */ /* 0x000fe2000fffe03f */
[----:B------:R-:W-:Y:S01]  /*3600*/  WARPGROUP.ARRIVE ;  /* 0x00000000000079c5 */ /* 0x000fe20000000000 */
[----:B------:R-:W-:Y:S02]  /*3610*/  UIADD3 UR5, UR41, 0x22400, URZ ;  /* 0x0002240029057890 */ /* 0x000fe4000fffe03f */
[----:B------:R-:W-:Y:S02]  /*3620*/  USHF.R.U32.HI UR4, URZ, 0x4, UR4 ;  /* 0x000000043f047899 */ /* 0x000fe40008011604 */
[----:B------:R-:W-:-:S02]  /*3630*/  USHF.R.U32.HI UR5, URZ, 0x4, UR5 ;  /* 0x000000043f057899 */ /* 0x000fc40008011605 */
[----:B------:R-:W-:Y:S02]  /*3640*/  ULOP3.LUT UR4, UR4, 0x3fff, URZ, 0xc0, !UPT ;  /* 0x00003fff04047892 */ /* 0x000fe4000f8ec03f */
[----:B------:R-:W-:Y:S02]  /*3650*/  ULOP3.LUT UR5, UR5, 0x3fff, URZ, 0xc0, !UPT ;  /* 0x00003fff05057892 */ /* 0x000fe4000f8ec03f */
[----:B------:R-:W-:Y:S02]  /*3660*/  ULOP3.LUT UR8, UR4, 0x10000, URZ, 0xfc, !UPT ;  /* 0x0001000004087892 */ /* 0x000fe4000f8efc3f */
[----:B------:R-:W-:Y:S01]  /*3670*/  ULOP3.LUT UR6, UR5, 0x10000, URZ, 0xfc, !UPT ;  /* 0x0001000005067892 */ /* 0x000fe2000f8efc3f */
[----:B------:R-:W-:Y:S01]  /*3680*/  UMOV UR9, 0x40000040 ;  /* 0x4000004000097882 */ /* 0x000fe20000000000 */
[----:B------:R-:W-:Y:S01]  /*3690*/  UMOV UR7, 0x40000040 ;  /* 0x4000004000077882 */ /* 0x000fe20000000000 */
[----:B------:R-:W-:Y:S02]  /*36a0*/  UMOV UR5, UR9 ;  /* 0x0000000900057c82 */ /* 0x000fe40008000000 */
[----:B------:R-:W-:Y:S01]  /*36b0*/  UMOV UR4, UR8 ;  /* 0x0000000800047c82 */ /* 0x000fe20008000000 */
[----:B------:R-:W-:-:S02]  /*36c0*/  UIADD3 UR12, UR8, 0x2, URZ ;  /* 0x00000002080c7890 */ /* 0x000fc4000fffe03f */
[----:B------:R-:W-:Y:S02]  /*36d0*/  UIADD3 UR14, UR6, 0x2, URZ ;  /* 0x00000002060e7890 */ /* 0x000fe4000fffe03f */
[----:B------:R-:W-:Y:S01]  /*36e0*/  HGMMA.64x64x16.F32 R24, gdesc[UR4], RZ, !UPT, gsb0 ;  /* 0x00e00000041879f0 */ /* 0x000fe2000c0008ff */
        /* <DEDUP_REMOVED lines=10> */
[----:B------:R-:W-:Y:S02]  /*3790*/  WARPGROUP.DEPBAR.LE gsb0, 0x0 ;  /* 0x00008000000079c5 */ /* 0x000fe40000010000 */
[----:B------:R-:W-:-:S06]  /*37a0*/  WARPGROUP.ARRIVE ;  /* 0x00000000000079c5 */ /* 0x000fcc0000000000 */
[----:B------:R-:W-:Y:S03]  /*37b0*/  HGMMA.64x64x16.F32 R24, gdesc[UR12], R24, gsb0 ;  /* 0x00e000000c1879f0 */ /* 0x000fe60008000818 */
[----:B------:R-:W-:Y:S02]  /*37c0*/  WARPGROUP.DEPBAR.LE gsb0, 0x0 ;  /* 0x00008000000079c5 */ /* 0x000fe40000010000 */
[----:B------:R-:W-:-:S06]  /*37d0*/  WARPGROUP.ARRIVE ;  /* 0x00000000000079c5 */ /* 0x000fcc0000000000 */
[----:B------:R-:W-:Y:S03]  /*37e0*/  HGMMA.64x64x16.F32 R24, gdesc[UR16], R24, gsb0 ;  /* 0x00e00000101879f0 */ /* 0x000fe60008000818 */
[----:B------:R-:W-:Y:S02]  /*37f0*/  WARPGROUP.DEPBAR.LE gsb0, 0x0 ;  /* 0x00008000000079c5 */ /* 0x000fe40000010000 */
[----:B------:R-:W-:-:S06]  /*3800*/  WARPGROUP.ARRIVE ;  /* 0x00000000000079c5 */ /* 0x000fcc0000000000 */
[----:B------:R-:W-:Y:S03]  /*3810*/  HGMMA.64x64x16.F32 R24, gdesc[UR20], R24, gsb0 ;  /* 0x00e00000141879f0 */ /* 0x000fe60008000818 */
[----:B------:R-:W-:Y:S02]  /*3820*/  WARPGROUP.DEPBAR.LE gsb0, 0x0 ;  /* 0x00008000000079c5 */ /* 0x000fe40000010000 */
[----:B------:R-:W-:Y:S05]  /*3830*/  @!P0 BRA `(.L_x_3233) ;  /* 0x0000000000048947 */ /* 0x000fea0003800000 */
[----:B------:R-:W-:Y:S01]  /*3840*/  BPT.TRAP 0x1 ;  /* 0x000000040000795c */ /* 0x000fe20000300000 */
.L_x_3233:
[----:B------:R-:W-:Y:S01]  /*3850*/  UIMAD UR43, UR44, -0x40, UR43 ;  /* 0xffffffc02c2b78a4 */ /* 0x000fe2000f8e022b */
[----:B------:R-:W-:Y:S01]  /*3860*/  ULDC UR11, c[0x0][0x988] ;  /* 0x00026200000b7ab9 */ /* 0x000fe20000000800 */
[----:B------:R-:W-:-:S04]  /*3870*/  UIADD3 UR4, UR41, 0x28c40, URZ ;  /* 0x00028c4029047890 */ /* 0x000fc8000fffe03f */
[----:B-1----:R-:W-:Y:S01]  /*3880*/  IMAD.U32 R4, RZ, RZ, UR43 ;  /* 0x0000002bff047e24 */ /* 0x002fe2000f8e00ff */
[----:B------:R-:W-:-:S04]  /*3890*/  UPRMT UR4, UR42, 0x654, UR4 ;  /* 0x000006542a047896 */ /* 0x000fc80008000004 */
[----:B------:R-:W-:-:S04]  /*38a0*/  IADD3 R3, -R3, 0x40, R4 ;  /* 0x0000004003037810 */ /* 0x000fc80007ffe104 */
[C---:B------:R-:W-:Y:S01]  /*38b0*/  ISETP.GT.AND P5, PT, R3.reuse, RZ, PT ;  /* 0x000000ff0300720c */ /* 0x040fe20003fa4270 */
[----:B------:R-:W-:Y:S01]  /*38c0*/  SYNCS.ARRIVE.TRANS64.RED.A1T0 RZ, [UR4], RZ ;  /* 0x000000ffffff79a7 */ /* 0x000fe20008100404 */
[----:B------:R-:W-:Y:S01]  /*38d0*/  BAR.SYNC.DEFER_BLOCKING 0xf, 0x100 ;  /* 0x03c4000000007b1d */ /* 0x000fe20000010000 */
        /* <DEDUP_REMOVED lines=54> */
[----:B------:R-:W-:Y:S02]  /*3c40*/  FMNMX.FTZ R4, R52, R3, !PT ;  /* 0x0000000334047209 */ /* 0x000fe40007810000 */
[----:B------:R-:W-:Y:S02]  /*3c50*/  FSEL R46, R46, -INF , P1 ;  /* 0xff8000002e2e7808 */ /* 0x000fe40000800000 */
[----:B------:R-:W-:Y:S02]  /*3c60*/  FMNMX.FTZ R6, R53, R4, !PT ;  /* 0x0000000435067209 */ /* 0x000fe40007810000 */
[----:B------:R-:W-:Y:S02]  /*3c70*/  FSEL R47, R47, -INF , P6 ;  /* 0xff8000002f2f7808 */ /* 0x000fe40003000000 */
[----:B------:R-:W-:Y:S01]  /*3c80*/  FSEL R50, R50, -INF , P5 ;  /* 0xff80000032327808 */ /* 0x000fe20002800000 */
[----:B------:R-:W1:Y:S01]  /*3c90*/  SHFL.BFLY PT, R3, R6, 0x2, 0x1f ;  /* 0x0c401f0006037f89 */ /* 0x000e6200000e0000 */
[----:B------:R-:W-:-:S02]  /*3ca0*/  FSEL R51, R51, -INF , P4 ;  /* 0xff80000033337808 */ /* 0x000fc40002000000 */
[----:B------:R-:W-:Y:S02]  /*3cb0*/  FSEL R54, R54, -INF , P3 ;  /* 0xff80000036367808 */ /* 0x000fe40001800000 */
[----:B------:R-:W-:Y:S02]  /*3cc0*/  FSEL R55, R55, -INF , P2 ;  /* 0xff80000037377808 */ /* 0x000fe40001000000 */
[----:B-1----:R-:W-:Y:S02]  /*3cd0*/  FMNMX.FTZ R7, R6, R3, !PT ;  /* 0x0000000306077209 */ /* 0x002fe40007810000 */
[----:B------:R-:W-:-:S03]  /*3ce0*/  FMNMX.FTZ R3, R26, R27, !PT ;  /* 0x0000001b1a037209 */ /* 0x000fc60007810000 */
[----:B------:R-:W1:Y:S01]  /*3cf0*/  SHFL.BFLY PT, R8, R7, 0x1, 0x1f ;  /* 0x0c201f0007087f89 */ /* 0x000e6200000e0000 */
[----:B------:R-:W-:-:S04]  /*3d00*/  FMNMX.FTZ R4, R30, R3, !PT ;  /* 0x000000031e047209 */ /* 0x000fc80007810000 */
[----:B------:R-:W-:-:S04]  /*3d10*/  FMNMX.FTZ R3, R31, R4, !PT ;  /* 0x000000041f037209 */ /* 0x000fc80007810000 */
[----:B------:R-:W-:-:S04]  /*3d20*/  FMNMX.FTZ R4, R34, R3, !PT ;  /* 0x0000000322047209 */ /* 0x000fc80007810000 */
[----:B------:R-:W-:-:S04]  /*3d30*/  FMNMX.FTZ R3, R35, R4, !PT ;  /* 0x0000000423037209 */ /* 0x000fc80007810000 */
[----:B------:R-:W-:-:S04]  /*3d40*/  FMNMX.FTZ R4, R38, R3, !PT ;  /* 0x0000000326047209 */ /* 0x000fc80007810000 */
[----:B------:R-:W-:Y:S02]  /*3d50*/  FMNMX.FTZ R5, R39, R4, !PT ;  /* 0x0000000427057209 */ /* 0x000fe40007810000 */
[----:B-1----:R-:W-:Y:S02]  /*3d60*/  FMNMX.FTZ R3, R7, R8, !PT ;  /* 0x0000000807037209 */ /* 0x002fe40007810000 */
[----:B------:R-:W-:Y:S02]  /*3d70*/  FMNMX.FTZ R4, R42, R5, !PT ;  /* 0x000000052a047209 */ /* 0x000fe40007810000 */
[C---:B------:R-:W-:Y:S01]  /*3d80*/  FSETP.NEU.FTZ.AND P1, PT, R3.reuse, -INF , PT ;  /* 0xff8000000300780b */ /* 0x040fe20003f3d000 */
[----:B------:R-:W-:Y:S01]  /*3d90*/  FMUL.FTZ R6, R3, UR11 ;  /* 0x0000000b03067c20 */ /* 0x000fe20008410000 */
[----:B------:R-:W-:-:S04]  /*3da0*/  FMNMX.FTZ R5, R43, R4, !PT ;  /* 0x000000042b057209 */ /* 0x000fc80007810000 */
[----:B------:R-:W-:Y:S02]  /*3db0*/  FMNMX.FTZ R4, R46, R5, !PT ;  /* 0x000000052e047209 */ /* 0x000fe40007810000 */
[----:B------:R-:W-:Y:S02]  /*3dc0*/  FSEL R7, R6, RZ, P1 ;  /* 0x000000ff06077208 */ /* 0x000fe40000800000 */
[----:B------:R-:W-:-:S03]  /*3dd0*/  FMNMX.FTZ R5, R47, R4, !PT ;  /* 0x000000042f057209 */ /* 0x000fc60007810000 */
[--C-:B------:R-:W-:Y:S01]  /*3de0*/  FFMA.FTZ R24, R24, UR11, -R7.reuse ;  /* 0x0000000b18187c23 */ /* 0x100fe20008010807 */
[----:B------:R-:W-:Y:S01]  /*3df0*/  FMNMX.FTZ R4, R50, R5, !PT ;  /* 0x0000000532047209 */ /* 0x000fe20007810000 */
[--C-:B------:R-:W-:Y:S01]  /*3e00*/  FFMA.FTZ R25, R25, UR11, -R7.reuse ;  /* 0x0000000b19197c23 */ /* 0x100fe20008010807 */
[--C-:B------:R-:W-:Y:S01]  /*3e10*/  FFMA.FTZ R28, R28, UR11, -R7.reuse ;  /* 0x0000000b1c1c7c23 */ /* 0x100fe20008010807 */
        /* <DEDUP_REMOVED lines=13> */
[--C-:B------:R-:W-:Y:S01]  /*3ef0*/  FFMA.FTZ R49, R49, UR11, -R7.reuse ;  /* 0x0000000b31317c23 */ /* 0x100fe20008010807 */
[----:B------:R-:W1:Y:S01]  /*3f00*/  SHFL.BFLY PT, R5, R4, 0x2, 0x1f ;  /* 0x0c401f0004057f89 */ /* 0x000e6200000e0000 */
[--C-:B------:R-:W-:Y:S01]  /*3f10*/  FFMA.FTZ R52, R52, UR11, -R7.reuse ;  /* 0x0000000b34347c23 */ /* 0x100fe20008010807 */
[----:B------:R-:W-:Y:S01]  /*3f20*/  FFMA.FTZ R7, R53, UR11, -R7 ;  /* 0x0000000b35077c23 */ /* 0x000fe20008010807 */
[----:B------:R-:W-:Y:S08]  /*3f30*/  MUFU.EX2 R24, R24 ;  /* 0x0000001800187308 */ /* 0x000ff00000000800 */
[----:B------:R-:W-:Y:S08]  /*3f40*/  MUFU.EX2 R11, R7 ;  /* 0x00000007000b7308 */ /* 0x000ff00000000800 */
[----:B------:R-:W2:Y:S01]  /*3f50*/  MUFU.EX2 R25, R25 ;  /* 0x0000001900197308 */ /* 0x000ea20000000800 */
[----:B-1----:R-:W-:-:S07]  /*3f60*/  FMNMX.FTZ R6, R4, R5, !PT ;  /* 0x0000000504067209 */ /* 0x002fce0007810000 */
[----:B------:R-:W-:Y:S01]  /*3f70*/  MUFU.EX2 R28, R28 ;  /* 0x0000001c001c7308 */ /* 0x000fe20000000800 */
[----:B------:R-:W1:Y:S07]  /*3f80*/  SHFL.BFLY PT, R5, R6, 0x1, 0x1f ;  /* 0x0c201f0006057f89 */ /* 0x000e6e00000e0000 */
[----:B------:R-:W3:Y:S01]  /*3f90*/  MUFU.EX2 R29, R29 ;  /* 0x0000001d001d7308 */ /* 0x000ee20000000800 */
[----:B--2---:R-:W-:-:S07]  /*3fa0*/  F2FP.F16.F32.PACK_AB R152, R25, R24 ;  /* 0x000000181998723e */ /* 0x004fce00000000ff */
[----:B------:R-:W-:Y:S08]  /*3fb0*/  MUFU.EX2 R32, R32 ;  /* 0x0000002000207308 */ /* 0x000ff00000000800 */
[----:B------:R-:W-:Y:S01]  /*3fc0*/  MUFU.EX2 R33, R33 ;  /* 0x0000002100217308 */ /* 0x000fe20000000800 */
[----:B---3--:R-:W-:Y:S02]  /*3fd0*/  F2FP.F16.F32.PACK_AB R154, R29, R28 ;  /* 0x0000001c1d9a723e */ /* 0x008fe400000000ff */
[----:B-1----:R-:W-:-:S04]  /*3fe0*/  FMNMX.FTZ R5, R6, R5, !PT ;  /* 0x0000000506057209 */ /* 0x002fc80007810000 */
[C---:B------:R-:W-:Y:S01]  /*3ff0*/  FSETP.NEU.FTZ.AND P1, PT, R5.reuse, -INF , PT ;  /* 0xff8000000500780b */ /* 0x040fe20003f3d000 */
[----:B------:R-:W-:Y:S01]  /*4000*/  FMUL.FTZ R4, R5, UR11 ;  /* 0x0000000b05047c20 */ /* 0x000fe20008410000 */
[----:B------:R-:W-:Y:S04]  /*4010*/  MUFU.EX2 R36, R36 ;  /* 0x0000002400247308 */ /* 0x000fe80000000800 */
[----:B------:R-:W-:Y:S02]  /*4020*/  FSEL R10, R4, RZ, P1 ;  /* 0x000000ff040a7208 */ /* 0x000fe40000800000 */
[-C--:B------:R-:W-:Y:S02]  /*4030*/  LEA.HI R4, R17, R16.reuse, RZ, 0x4 ;  /* 0x0000001011047211 */ /* 0x080fe400078f20ff */
[----:B------:R-:W-:Y:S01]  /*4040*/  MUFU.EX2 R37, R37 ;  /* 0x0000002500257308 */ /* 0x000fe20000000800 */
[--C-:B------:R-:W-:Y:S01]  /*4050*/  FFMA.FTZ R26, R26, UR11, -R10.reuse ;  /* 0x0000000b1a1a7c23 */ /* 0x100fe2000801080a */
[----:B------:R-:W-:Y:S01]  /*4060*/  LOP3.LUT R7, R4, 0xfffffff0, RZ, 0xc0, !PT ;  /* 0xfffffff004077812 */ /* 0x000fe200078ec0ff */
[--C-:B------:R-:W-:Y:S01]  /*4070*/  FFMA.FTZ R27, R27, UR11, -R10.reuse ;  /* 0x0000000b1b1b7c23 */ /* 0x100fe2000801080a */
[--C-:B------:R-:W-:Y:S01]  /*4080*/  FFMA.FTZ R30, R30, UR11, -R10.reuse ;  /* 0x0000000b1e1e7c23 */ /* 0x100fe2000801080a */
[--C-:B------:R-:W-:Y:S01]  /*4090*/  FFMA.FTZ R31, R31, UR11, -R10.reuse ;  /* 0x0000000b1f1f7c23 */ /* 0x100fe2000801080a */
[--C-:B------:R-:W-:Y:S01]  /*40a0*/  FFMA.FTZ R34, R34, UR11, -R10.reuse ;  /* 0x0000000b22227c23 */ /* 0x100fe2000801080a */
[----:B------:R-:W-:Y:S01]  /*40b0*/  IMAD.IADD R7, R16, 0x1, -R7 ;  /* 0x0000000110077824 */ /* 0x000fe200078e0a07 */
[----:B------:R-:W-:Y:S01]  /*40c0*/  MUFU.EX2 R26, R26 ;  /* 0x0000001a001a7308 */ /* 0x000fe20000000800 */
[----:B------:R-:W-:Y:S01]  /*40d0*/  LEA.HI R16, R17, R16, RZ, 0x5 ;  /* 0x0000001011107211 */ /* 0x000fe200078f28ff */
[--C-:B------:R-:W-:Y:S01]  /*40e0*/  FFMA.FTZ R35, R35, UR11, -R10.reuse ;  /* 0x0000000b23237c23 */ /* 0x100fe2000801080a */
[--C-:B------:R-:W-:Y:S01]  /*40f0*/  FFMA.FTZ R38, R38, UR11, -R10.reuse ;  /* 0x0000000b26267c23 */ /* 0x100fe2000801080a */
[----:B------:R-:W-:Y:S01]  /*4100*/  SHF.R.S32.HI R6, RZ, 0x1f, R7 ;  /* 0x0000001fff067819 */ /* 0x000fe20000011407 */
[----:B------:R-:W-:Y:S01]  /*4110*/  FFMA.FTZ R39, R39, UR11, -R10 ;  /* 0x0000000b27277c23 */ /* 0x000fe2000801080a */
[----:B------:R-:W-:-:S02]  /*4120*/  IMAD.SHL.U32 R16, R16, 0x20, RZ ;  /* 0x0000002010107824 */ /* 0x000fc400078e00ff */
[--C-:B------:R-:W-:Y:S01]  /*4130*/  FFMA.FTZ R42, R42, UR11, -R10.reuse ;  /* 0x0000000b2a2a7c23 */ /* 0x100fe2000801080a */
[----:B------:R-:W-:Y:S01]  /*4140*/  LEA.HI R6, R6, R7, RZ, 0x3 ;  /* 0x0000000706067211 */ /* 0x000fe200078f18ff */
[----:B------:R-:W1:Y:S01]  /*4150*/  MUFU.EX2 R27, R27 ;  /* 0x0000001b001b7308 */ /* 0x000e620000000800 */
[--C-:B------:R-:W-:Y:S01]  /*4160*/  FFMA.FTZ R43, R43, UR11, -R10.reuse ;  /* 0x0000000b2b2b7c23 */ /* 0x100fe2000801080a */
[----:B------:R-:W-:Y:S01]  /*4170*/  LOP3.LUT R13, R16, 0x7ffffc00, RZ, 0xc0, !PT ;  /* 0x7ffffc00100d7812 */ /* 0x000fe200078ec0ff */
[--C-:B------:R-:W-:Y:S01]  /*4180*/  FFMA.FTZ R46, R46, UR11, -R10.reuse ;  /* 0x0000000b2e2e7c23 */ /* 0x100fe2000801080a */
[C---:B------:R-:W-:Y:S01]  /*4190*/  LOP3.LUT R8, R6.reuse, 0xfffffff8, RZ, 0xc0, !PT ;  /* 0xfffffff806087812 */ /* 0x040fe200078ec0ff */
[--C-:B------:R-:W-:Y:S01]  /*41a0*/  FFMA.FTZ R47, R47, UR11, -R10.reuse ;  /* 0x0000000b2f2f7c23 */ /* 0x100fe2000801080a */
[----:B------:R-:W-:Y:S01]  /*41b0*/  SHF.L.U32 R6, R6, 0x6, RZ ;  /* 0x0000000606067819 */ /* 0x000fe200000006ff */
[----:B------:R-:W-:Y:S01]  /*41c0*/  FFMA.FTZ R50, R50, UR11, -R10 ;  /* 0x0000000b32327c23 */ /* 0x000fe2000801080a */
[----:B------:R-:W-:Y:S01]  /*41d0*/  IADD3 R8, R7, -R8, RZ ;  /* 0x8000000807087210 */ /* 0x000fe20007ffe0ff */
[----:B------:R-:W-:Y:S01]  /*41e0*/  MUFU.EX2 R30, R30 ;  /* 0x0000001e001e7308 */ /* 0x000fe20000000800 */
[----:B------:R-:W-:Y:S01]  /*41f0*/  SHF.R.S32.HI R7, RZ, 0x4, R4 ;  /* 0x00000004ff077819 */ /* 0x000fe20000011404 */
[--C-:B------:R-:W-:Y:S01]  /*4200*/  FFMA.FTZ R51, R51, UR11, -R10.reuse ;  /* 0x0000000b33337c23 */ /* 0x100fe2000801080a */
[----:B------:R-:W-:Y:S01]  /*4210*/  LOP3.LUT R6, R6, 0x7ffffe00, RZ, 0xc0, !PT ;  /* 0x7ffffe0006067812 */ /* 0x000fe200078ec0ff */
[C---:B------:R-:W-:Y:S01]  /*4220*/  IMAD.SHL.U32 R4, R8.reuse, 0x40, RZ ;  /* 0x0000004008047824 */ /* 0x040fe200078e00ff */
[C---:B------:R-:W-:Y:S01]  /*4230*/  LOP3.LUT P1, RZ, R8.reuse, 0x2, RZ, 0xc0, !PT ;  /* 0x0000000208ff7812 */ /* 0x040fe2000782c0ff */
[----:B------:R-:W-:Y:S01]  /*4240*/  IMAD.SHL.U32 R7, R7, 0x8, RZ ;  /* 0x0000000807077824 */ /* 0x000fe200078e00ff */
[----:B------:R-:W-:Y:S01]  /*4250*/  LOP3.LUT P2, RZ, R8, 0x4, RZ, 0xc0, !PT ;  /* 0x0000000408ff7812 */ /* 0x000fe2000784c0ff */
[----:B------:R-:W2:Y:S01]  /*4260*/  MUFU.EX2 R31, R31 ;  /* 0x0000001f001f7308 */ /* 0x000ea20000000800 */
[----:B------:R-:W-:Y:S01]  /*4270*/  LOP3.LUT R4, R4, 0x1c0, RZ, 0xc0, !PT ;  /* 0x000001c004047812 */ /* 0x000fe200078ec0ff */
[--C-:B------:R-:W-:Y:S01]  /*4280*/  FFMA.FTZ R54, R54, UR11, -R10.reuse ;  /* 0x0000000b36367c23 */ /* 0x100fe2000801080a */
[----:B------:R-:W-:Y:S01]  /*4290*/  FFMA.FTZ R10, R55, UR11, -R10 ;  /* 0x0000000b370a7c23 */ /* 0x000fe2000801080a */
[----:B-1----:R-:W-:-:S02]  /*42a0*/  F2FP.F16.F32.PACK_AB R153, R27, R26 ;  /* 0x0000001a1b99723e */ /* 0x002fc400000000ff */
[----:B------:R-:W-:Y:S02]  /*42b0*/  LOP3.LUT R7, R4, 0x8, R7, 0xf8, !PT ;  /* 0x0000000804077812 */ /* 0x000fe400078ef807 */
[----:B------:R-:W-:Y:S01]  /*42c0*/  SHF.R.U32.HI R4, RZ, 0x3, R4 ;  /* 0x00000003ff047819 */ /* 0x000fe20000011604 */
[----:B------:R-:W-:Y:S01]  /*42d0*/  MUFU.EX2 R34, R34 ;  /* 0x0000002200227308 */ /* 0x000fe20000000800 */
[----:B------:R-:W-:Y:S02]  /*42e0*/  F2FP.F16.F32.PACK_AB R156, R33, R32 ;  /* 0x00000020219c723e */ /* 0x000fe400000000ff */
[----:B------:R-:W-:Y:S01]  /*42f0*/  LOP3.LUT R12, R7, R4, RZ, 0x3c, !PT ;  /* 0x00000004070c7212 */ /* 0x000fe200078e3cff */
[----:B------:R-:W-:Y:S01]  /*4300*/  FADD.FTZ R7, R24, R25 ;  /* 0x0000001918077221 */ /* 0x000fe20000010000 */
[----:B------:R-:W-:Y:S02]  /*4310*/  F2FP.F16.F32.PACK_AB R158, R37, R36 ;  /* 0x00000024259e723e */ /* 0x000fe400000000ff */
[----:B------:R-:W-:Y:S01]  /*4320*/  IADD3 R8, R12, R6, R13 ;  /* 0x000000060c087210 */ /* 0x000fe20007ffe00d */
[----:B------:R-:W-:Y:S01]  /*4330*/  FADD.FTZ R4, R28, R7 ;  /* 0x000000071c047221 */ /* 0x000fe20000010000 */
[----:B------:R-:W1:Y:S01]  /*4340*/  MUFU.EX2 R35, R35 ;  /* 0x0000002300237308 */ /* 0x000e620000000800 */
[----:B------:R-:W-:Y:S01]  /*4350*/  IMAD.MOV.U32 R12, RZ, RZ, 0x20 ;  /* 0x00000020ff0c7424 */ /* 0x000fe200078e00ff */
[----:B------:R-:W-:Y:S01]  /*4360*/  LEA R8, R8, UR41, 0x1 ;  /* 0x0000002908087c11 */ /* 0x000fe2000f8e08ff */
[----:B------:R-:W-:Y:S01]  /*4370*/  FADD.FTZ R7, R29, R4 ;  /* 0x000000041d077221 */ /* 0x000fe20000010000 */
[----:B--2---:R-:W-:-:S02]  /*4380*/  F2FP.F16.F32.PACK_AB R155, R31, R30 ;  /* 0x0000001e1f9b723e */ /* 0x004fc400000000ff */
[----:B------:R-:W-:Y:S01]  /*4390*/  SEL R12, R12, 0xffffffe0, !P1 ;  /* 0xffffffe00c0c7807 */ /* 0x000fe20004800000 */
[----:B------:R-:W-:Y:S01]  /*43a0*/  FADD.FTZ R4, R32, R7 ;  /* 0x0000000720047221 */ /* 0x000fe20000010000 */
[----:B------:R-:W-:Y:S01]  /*43b0*/  FADD.FTZ R7, R26, R27 ;  /* 0x0000001b1a077221 */ /* 0x000fe20000010000 */
[----:B------:R-:W2:Y:S01]  /*43c0*/  MUFU.EX2 R40, R40 ;  /* 0x0000002800287308 */ /* 0x000ea20000000800 */
[----:B------:R3:W-:Y:S01]  /*43d0*/  STSM.16.M88.4 [R8+0x26800], R152 ;  /* 0x0268009808007844 */ /* 0x0007e20000000200 */
[----:B------:R-:W-:Y:S01]  /*43e0*/  FADD.FTZ R13, R33, R4 ;  /* 0x00000004210d7221 */ /* 0x000fe20000010000 */
[----:B------:R-:W-:-:S03]  /*43f0*/  FADD.FTZ R4, R30, R7 ;  /* 0x000000071e047221 */ /* 0x000fc60000010000 */
[----:B------:R-:W-:Y:S01]  /*4400*/  FADD.FTZ R6, R36, R13 ;  /* 0x0000000d24067221 */ /* 0x000fe20000010000 */
[----:B------:R-:W-:Y:S01]  /*4410*/  FADD.FTZ R7, R31, R4 ;  /* 0x000000041f077221 */ /* 0x000fe20000010000 */
[----:B------:R-:W4:Y:S01]  /*4420*/  MUFU.EX2 R38, R38 ;  /* 0x0000002600267308 */ /* 0x000f220000000800 */
[----:B-1----:R-:W-:Y:S01]  /*4430*/  F2FP.F16.F32.PACK_AB R157, R35, R34 ;  /* 0x00000022239d723e */ /* 0x002fe200000000ff */
[----:B------:R-:W-:Y:S01]  /*4440*/  FADD.FTZ R13, R37, R6 ;  /* 0x00000006250d7221 */ /* 0x000fe20000010000 */
[----:B------:R-:W-:-:S04]  /*4450*/  FADD.FTZ R4, R34, R7 ;  /* 0x0000000722047221 */ /* 0x000fc80000010000 */
[----:B------:R-:W-:Y:S01]  /*4460*/  FADD.FTZ R7, R35, R4 ;  /* 0x0000000423077221 */ /* 0x000fe20000010000 */
[----:B------:R-:W1:Y:S01]  /*4470*/  MUFU.EX2 R41, R41 ;  /* 0x0000002900297308 */ /* 0x000e620000000800 */
[----:B--2---:R-:W-:-:S07]  /*4480*/  FADD.FTZ R6, R40, R13 ;  /* 0x0000000d28067221 */ /* 0x004fce0000010000 */
[----:B------:R-:W2:Y:S01]  /*4490*/  MUFU.EX2 R39, R39 ;  /* 0x0000002700277308 */ /* 0x000ea20000000800 */
[----:B----4-:R-:W-:Y:S01]  /*44a0*/  FADD.FTZ R4, R38, R7 ;  /* 0x0000000726047221 */ /* 0x010fe20000010000 */
[----:B------:R-:W-:-:S06]  /*44b0*/  VIADD R7, R8, 0x26840 ;  /* 0x0002684008077836 */ /* 0x000fcc0000000000 */
[----:B------:R-:W4:Y:S01]  /*44c0*/  MUFU.EX2 R42, R42 ;  /* 0x0000002a002a7308 */ /* 0x000f220000000800 */
[C---:B-1----:R-:W-:Y:S01]  /*44d0*/  FADD.FTZ R17, R41.reuse, R6 ;  /* 0x0000000629117221 */ /* 0x042fe20000010000 */
[----:B------:R-:W-:Y:S01]  /*44e0*/  VIADD R6, R8, 0x26800 ;  /* 0x0002680008067836 */ /* 0x000fe20000000000 */
[----:B------:R-:W-:-:S04]  /*44f0*/  F2FP.F16.F32.PACK_AB R160, R41, R40 ;  /* 0x0000002829a0723e */ /* 0x000fc800000000ff */
[C---:B------:R-:W-:Y:S01]  /*4500*/  @P2 IADD3 R7, R6.reuse, -0x40, RZ ;  /* 0xffffffc006072810 */ /* 0x040fe20007ffe0ff */
[----:B------:R-:W1:Y:S01]  /*4510*/  MUFU.EX2 R43, R43 ;  /* 0x0000002b002b7308 */ /* 0x000e620000000800 */
[C---:B--2---:R-:W-:Y:S01]  /*4520*/  FADD.FTZ R15, R39.reuse, R4 ;  /* 0x00000004270f7221 */ /* 0x044fe20000010000 */
[----:B------:R-:W-:Y:S01]  /*4530*/  IMAD.IADD R6, R6, 0x1, R12 ;  /* 0x0000000106067824 */ /* 0x000fe200078e020c */
[----:B------:R-:W-:-:S05]  /*4540*/  F2FP.F16.F32.PACK_AB R159, R39, R38 ;  /* 0x00000026279f723e */ /* 0x000fca00000000ff */
[----:B------:R-:W2:Y:S01]  /*4550*/  MUFU.EX2 R44, R44 ;  /* 0x0000002c002c7308 */ /* 0x000ea20000000800 */
[----:B----4-:R-:W-:Y:S01]  /*4560*/  FADD.FTZ R4, R42, R15 ;  /* 0x0000000f2a047221 */ /* 0x010fe20000010000 */
[----:B------:R3:W-:Y:S06]  /*4570*/  STSM.16.M88.4 [R6], R156 ;  /* 0x0000009c06007844 */ /* 0x0007ec0000000200 */
[----:B------:R-:W-:Y:S01]  /*4580*/  MUFU.EX2 R46, R46 ;  /* 0x0000002e002e7308 */ /* 0x000fe20000000800 */
[C---:B-1----:R-:W-:Y:S01]  /*4590*/  FADD.FTZ R15, R43.reuse, R4 ;  /* 0x000000042b0f7221 */ /* 0x042fe20000010000 */
[----:B------:R-:W-:Y:S01]  /*45a0*/  IMAD.IADD R4, R12, 0x1, R7 ;  /* 0x000000010c047824 */ /* 0x000fe200078e0207 */
[----:B------:R-:W-:-:S05]  /*45b0*/  F2FP.F16.F32.PACK_AB R161, R43, R42 ;  /* 0x0000002a2ba1723e */ /* 0x000fca00000000ff */
[----:B------:R-:W1:Y:S01]  /*45c0*/  MUFU.EX2 R45, R45 ;  /* 0x0000002d002d7308 */ /* 0x000e620000000800 */
[----:B--2---:R-:W-:-:S07]  /*45d0*/  FADD.FTZ R12, R44, R17 ;  /* 0x000000112c0c7221 */ /* 0x004fce0000010000 */
[----:B------:R-:W2:Y:S08]  /*45e0*/  MUFU.EX2 R47, R47 ;  /* 0x0000002f002f7308 */ /* 0x000eb00000000800 */
[----:B------:R-:W-:Y:S01]  /*45f0*/  MUFU.EX2 R48, R48 ;  /* 0x0000003000307308 */ /* 0x000fe20000000800 */
[C---:B-1----:R-:W-:Y:S01]  /*4600*/  F2FP.F16.F32.PACK_AB R162, R45.reuse, R44 ;  /* 0x0000002c2da2723e */ /* 0x042fe200000000ff */
[----:B------:R-:W-:-:S06]  /*4610*/  FADD.FTZ R45, R45, R12 ;  /* 0x0000000c2d2d7221 */ /* 0x000fcc0000010000 */
[----:B------:R-:W1:Y:S01]  /*4620*/  MUFU.EX2 R49, R49 ;  /* 0x0000003100317308 */ /* 0x000e620000000800 */
[----:B--2---:R-:W-:-:S05]  /*4630*/  F2FP.F16.F32.PACK_AB R163, R47, R46 ;  /* 0x0000002e2fa3723e */ /* 0x004fca00000000ff */
[----:B------:R3:W-:Y:S02]  /*4640*/  STSM.16.M88.4 [R7], R160 ;  /* 0x000000a007007844 */ /* 0x0007e40000000200 */
[----:B------:R-:W-:Y:S08]  /*4650*/  MUFU.EX2 R50, R50 ;  /* 0x0000003200327308 */ /* 0x000ff00000000800 */
[----:B------:R-:W2:Y:S01]  /*4660*/  MUFU.EX2 R51, R51 ;  /* 0x0000003300337308 */ /* 0x000ea20000000800 */
[----:B-1----:R-:W-:Y:S01]  /*4670*/  F2FP.F16.F32.PACK_AB R164, R49, R48 ;  /* 0x0000003031a4723e */ /* 0x002fe200000000ff */
[----:B------:R-:W-:-:S04]  /*4680*/  FADD.FTZ R48, R48, R45 ;  /* 0x0000002d30307221 */ /* 0x000fc80000010000 */
[----:B------:R-:W-:Y:S02]  /*4690*/  FADD.FTZ R49, R49, R48 ;  /* 0x0000003031317221 */ /* 0x000fe40000010000 */
[----:B------:R-:W1:Y:S08]  /*46a0*/  MUFU.EX2 R52, R52 ;  /* 0x0000003400347308 */ /* 0x000e700000000800 */
[----:B------:R-:W-:Y:S01]  /*46b0*/  MUFU.EX2 R54, R54 ;  /* 0x0000003600367308 */ /* 0x000fe20000000800 */
[----:B--2---:R-:W-:-:S07]  /*46c0*/  F2FP.F16.F32.PACK_AB R165, R51, R50 ;  /* 0x0000003233a5723e */ /* 0x004fce00000000ff */
[----:B------:R2:W4:Y:S01]  /*46d0*/  MUFU.EX2 R13, R10 ;  /* 0x0000000a000d7308 */ /* 0x0005220000000800 */
[----:B-1----:R-:W-:Y:S01]  /*46e0*/  F2FP.F16.F32.PACK_AB R166, R11, R52 ;  /* 0x000000340ba6723e */ /* 0x002fe200000000ff */
[----:B--2---:R-:W-:-:S04]  /*46f0*/  FADD.FTZ R10, R46, R15 ;  /* 0x0000000f2e0a7221 */ /* 0x004fc80000010000 */
[----:B------:R-:W-:Y:S01]  /*4700*/  FADD.FTZ R47, R47, R10 ;  /* 0x0000000a2f2f7221 */ /* 0x000fe20000010000 */
[----:B------:R-:W-:-:S03]  /*4710*/  FADD.FTZ R10, R52, R49 ;  /* 0x00000031340a7221 */ /* 0x000fc60000010000 */
[----:B------:R-:W-:Y:S01]  /*4720*/  FADD.FTZ R50, R50, R47 ;  /* 0x0000002f32327221 */ /* 0x000fe20000010000 */
[----:B----4-:R-:W-:Y:S01]  /*4730*/  F2FP.F16.F32.PACK_AB R167, R13, R54 ;  /* 0x000000360da7723e */ /* 0x010fe200000000ff */
[----:B------:R-:W-:Y:S02]  /*4740*/  FADD.FTZ R10, R11, R10 ;  /* 0x0000000a0b0a7221 */ /* 0x000fe40000010000 */
[----:B------:R-:W-:Y:S02]  /*4750*/  FADD.FTZ R51, R51, R50 ;  /* 0x0000003233337221 */ /* 0x000fe40000010000 */
[----:B------:R3:W-:Y:S02]  /*4760*/  STSM.16.M88.4 [R4], R164 ;  /* 0x000000a404007844 */ /* 0x0007e40000000200 */
[----:B------:R-:W-:-:S04]  /*4770*/  FADD.FTZ R54, R54, R51 ;  /* 0x0000003336367221 */ /* 0x000fc80000010000 */
[----:B------:R-:W-:Y:S01]  /*4780*/  FADD.FTZ R11, R13, R54 ;  /* 0x000000360d0b7221 */ /* 0x000fe20000010000 */
[----:B------:R-:W-:Y:S06]  /*4790*/  @!P0 BRA `(.L_x_3234) ;  /* 0x0000000000048947 */ /* 0x000fec0003800000 */
[----:B------:R-:W-:Y:S01]  /*47a0*/  BPT.TRAP 0x1 ;  /* 0x000000040000795c */ /* 0x000fe20000300000 */
.L_x_3234:
[----:B------:R1:W2:Y:S01]  /*47b0*/  SYNCS.PHASECHK.TRANS64.TRYWAIT P1, [UR41+0x28c50], R9 ;  /* 0x028c5009ff0075a7 */ /* 0x0002a20008020169 */
[----:B------:R-:W-:Y:S05]  /*47c0*/  @!P0 BRA `(.L_x_3235) ;  /* 0x0000000000048947 */ /* 0x000fea0003800000 */
[----:B------:R-:W-:Y:S01]  /*47d0*/  BPT.TRAP 0x1 ;  /* 0x000000040000795c */ /* 0x000fe20000300000 */
.L_x_3235:
[----:B------:R-:W-:Y:S01]  /*47e0*/  ULOP3.LUT UR24, UR45, 0x2000000, URZ, 0xfc, !UPT ;  /* 0x020000002d187892 */ /* 0x000fe2000f8efc3f */
[----:B--2---:R-:W-:Y:S11]  /*47f0*/  @P1 BRA `(.L_x_3236) ;  /* 0x0000000000081947 */ /* 0x004ff60003800000 */
[----:B------:R-:W2:Y:S02]  /*4800*/  SYNCS.PHASECHK.TRANS64.TRYWAIT P1, [UR41+0x28c50], R9 ;  /* 0x028c5009ff0075a7 */ /* 0x000ea40008020169 */
[----:B--2---:R-:W-:Y:S05]  /*4810*/  @!P1 BRA `(.L_x_3237) ;  /* 0x0000008400989947 */ /* 0x004fea0003800000 */
.L_x_3236:
[----:B------:R-:W-:Y:S01]  /*4820*/  WARPGROUP.ARRIVE ;  /* 0x00000000000079c5 */ /* 0x000fe20000000000 */
[----:B------:R-:W-:Y:S01]  /*4830*/  UMOV UR14, UR24 ;  /* 0x00000018000e7c82 */ /* 0x000fe20008000000 */
[----:B------:R-:W-:Y:S01]  /*4840*/  UMOV UR15, 0x40000040 ;  /* 0x40000040000f7882 */ /* 0x000fe20000000000 */
[----:B------:R-:W-:-:S03]  /*4850*/  UIADD3 UR4, UR24, 0x80, URZ ;  /* 0x0000008018047890 */ /* 0x000fc6000fffe03f */
[----:B------:R-:W-:Y:S01]  /*4860*/  HGMMA.64x256x16.F32 R24, R152, gdesc[UR12].tnspB, RZ, !UPT, gsb0 ;  /* 0x43e0000c98187df0 */ /* 0x000fe2000c0008ff */
[----:B------:R-:W-:-:S03]  /*4870*/  UMOV UR15, 0x40000040 ;  /* 0x40000040000f7882 */ /* 0x000fc60000000000 */
[----:B------:R-:W-:Y:S01]  /*4880*/  UMOV UR14, UR4 ;  /* 0x00000004000e7c82 */ /* 0x000fe20008000000 */
[----:B------:R-:W-:Y:S01]  /*4890*/  UIADD3 UR4, UR24, 0x100, URZ ;  /* 0x0000010018047890 */ /* 0x000fe2000fffe03f */
[----:B------:R-:W-:Y:S02]  /*48a0*/  WARPGROUP.DEPBAR.LE gsb0, 0x0 ;  /* 0x00008000000079c5 */ /* 0x000fe40000010000 */
[----:B------:R-:W-:-:S15]  /*48b0*/  WARPGROUP.ARRIVE ;  /* 0x00000000000079c5 */ /* 0x000fde0000000000 */
[----:B------:R-:W-:-:S05]  /*48c0*/  NOP ;  /* 0x0000000000007918 */ /* 0x000fca0000000000 */
[----:B------:R-:W-:Y:S01]  /*48d0*/  HGMMA.64x256x16.F32 R24, R156, gdesc[UR12].tnspB, R24, gsb0 ;  /* 0x43e0000c9c187df0 */ /* 0x000fe20008000818 */
[----:B------:R-:W-:Y:S01]  /*48e0*/  UMOV UR14, UR4 ;  /* 0x00000004000e7c82 */ /* 0x000fe20008000000 */
[----:B------:R-:W-:Y:S01]  /*48f0*/  UMOV UR15, 0x40000040 ;  /* 0x40000040000f7882 */ /* 0x000fe20000000000 */
[----:B------:R-:W-:Y:S01]  /*4900*/  UIADD3 UR4, UR24, 0x180, URZ ;  /* 0x0000018018047890 */ /* 0x000fe2000fffe03f */
[----:B------:R-:W-:Y:S02]  /*4910*/  WARPGROUP.DEPBAR.LE gsb0, 0x0 ;  /* 0x00008000000079c5 */ /* 0x000fe40000010000 */
[----:B------:R-:W-:-:S15]  /*4920*/  WARPGROUP.ARRIVE ;  /* 0x00000000000079c5 */ /* 0x000fde0000000000 */
[----:B------:R-:W-:-:S07]  /*4930*/  NOP ;  /* 0x0000000000007918 */ /* 0x000fce0000000000 */
[----:B------:R-:W-:Y:S01]  /*4940*/  HGMMA.64x256x16.F32 R24, R160, gdesc[UR12].tnspB, R24, gsb0 ;  /* 0x43e0000ca0187df0 */ /* 0x000fe20008000818 */
[----:B------:R-:W-:Y:S01]  /*4950*/  UMOV UR14, UR4 ;  /* 0x00000004000e7c82 */ /* 0x000fe20008000000 */
[----:B------:R-:W-:Y:S01]  /*4960*/  UMOV UR15, 0x40000040 ;  /* 0x40000040000f7882 */ /* 0x000fe20000000000 */
[----:B------:R-:W-:Y:S01]  /*4970*/  UMOV UR4, URZ ;  /* 0x0000003f00047c82 */ /* 0x000fe20008000000 */
[----:B------:R-:W-:Y:S02]  /*4980*/  WARPGROUP.DEPBAR.LE gsb0, 0x0 ;  /* 0x00008000000079c5 */ /* 0x000fe40000010000 */
[----:B------:R-:W-:-:S15]  /*4990*/  WARPGROUP.ARRIVE ;  /* 0x00000000000079c5 */ /* 0x000fde0000000000 */
[----:B------:R-:W-:-:S07]  /*49a0*/  NOP ;  /* 0x0000000000007918 */ /* 0x000fce0000000000 */
[----:B------:R-:W-:Y:S03]  /*49b0*/  HGMMA.64x256x16.F32 R24, R164, gdesc[UR12].tnspB, R24, gsb0 ;  /* 0x43e0000ca4187df0 */ /* 0x000fe60008000818 */
[----:B------:R-:W-:Y:S02]  /*49c0*/  WARPGROUP.DEPBAR.LE gsb0, 0x0 ;  /* 0x00008000000079c5 */ /* 0x000fe40000010000 */
[----:B------:R-:W-:Y:S01]  /*49d0*/  @!PT LDS RZ, [RZ] ;  /* 0x00000000fffff984 */ /* 0x000fe20000000800 */
[----:B------:R-:W-:Y:S01]  /*49e0*/  @!PT LDS RZ, [RZ] ;  /* 0x00000000fffff984 */ /* 0x000fe20000000800 */
[----:B------:R-:W-:Y:S01]  /*49f0*/  @!PT LDS RZ, [RZ] ;  /* 0x00000000fffff984 */ /* 0x000fe20000000800 */
[----:B------:R-:W-:Y:S01]  /*4a00*/  @!PT LDS RZ, [RZ] ;  /* 0x00000000fffff984 */ /* 0x000fe20000000800 */
[----:B------:R4:W-:Y:S06]  /*4a10*/  MEMBAR.ALL.CTA ;  /* 0x0000000000007992 */ /* 0x0009ec0000008000 */
[----:B----4-:R-:W4:Y:S02]  /*4a20*/  FENCE.VIEW.ASYNC.S ;  /* 0x00000000000073c6 */ /* 0x010f240000000000 */
[----:B----4-:R-:W-:Y:S01]  /*4a30*/  NOP ;  /* 0x0000000000007918 */ /* 0x010fe20000000000 */
[----:B------:R-:W-:Y:S06]  /*4a40*/  BAR.ARV 0xe, 0x100 ;  /* 0x0384000000007b1d */ /* 0x000fec0000002000 */
[----:B------:R-:W-:Y:S05]  /*4a50*/  @!P0 BRA `(.L_x_3238) ;  /* 0x0000000000048947 */ /* 0x000fea0003800000 */
[----:B------:R-:W-:Y:S01]  /*4a60*/  BPT.TRAP 0x1 ;  /* 0x000000040000795c */ /* 0x000fe20000300000 */
.L_x_3238:
[----:B------:R-:W-:Y:S02]  /*4a70*/  UIADD3 UR44, UR44, -0x2, URZ ;  /* 0xfffffffe2c2c7890 */ /* 0x000fe4000fffe03f */
[----:B------:R-:W-:Y:S02]  /*4a80*/  UIADD3 UR5, UR41, 0x28c60, URZ ;  /* 0x00028c6029057890 */ /* 0x000fe4000fffe03f */
[----:B------:R-:W-:Y:S02]  /*4a90*/  UISETP.GE.AND UP0, UPT, UR44, UR40, UPT ;  /* 0x000000282c00728c */ /* 0x000fe4000bf06270 */
[----:B------:R-:W-:-:S04]  /*4aa0*/  UPRMT UR5, UR42, 0x654, UR5 ;  /* 0x000006542a057896 */ /* 0x000fc80008000005 */
[----:B------:R-:W-:-:S05]  /*4ab0*/  PLOP3.LUT P1, PT, PT, PT, UP0, 0x80, 0x0 ;  /* 0x000000000000781c */ /* 0x000fca0003f2f008 */
[----:B------:R-:W-:Y:S08]  /*4ac0*/  SYNCS.ARRIVE.TRANS64.RED.A1T0 RZ, [UR5], RZ ;  /* 0x000000ffffff79a7 */ /* 0x000ff00008100405 */
[----:B------:R-:W-:Y:S05]  /*4ad0*/  @!P1 BRA `(.L_x_3239) ;  /* 0x0000001800409947 */ /* 0x000fea0003800000 */
[----:B------:R-:W-:Y:S01]  /*4ae0*/  UMOV UR4, URZ ;  /* 0x0000003f00047c82 */ /* 0x000fe20008000000 */
[----:B------:R-:W-:Y:S01]  /*4af0*/  UMOV UR5, URZ ;  /* 0x0000003f00057c82 */ /* 0x000fe20008000000 */
[----:B------:R-:W-:-:S05]  /*4b00*/  ULDC UR27, c[0x0][0x988] ;  /* 0x00026200001b7ab9 */ /* 0x000fca0000000800 */
.L_x_3250:
[----:B------:R-:W-:Y:S01]  /*4b10*/  UIADD3 UR7, UR5, 0x1, URZ ;  /* 0x0000000105077890 */ /* 0x000fe2000fffe03f */
[----:B012---:R-:W-:Y:S01]  /*4b20*/  IMAD.U32 R9, RZ, RZ, UR44 ;  /* 0x0000002cff097e24 */ /* 0x007fe2000f8e00ff */
[----:B------:R-:W-:Y:S02]  /*4b30*/  UIADD3 UR44, UR44, -0x1, URZ ;  /* 0xffffffff2c2c7890 */ /* 0x000fe4000fffe03f */
[----:B------:R-:W-:Y:S02]  /*4b40*/  UISETP.NE.AND UP0, UPT, UR7, 0x2, UPT ;  /* 0x000000020700788c */ /* 0x000fe4000bf05270 */
[----:B------:R-:W-:Y:S02]  /*4b50*/  ISETP.GT.AND P1, PT, R9, UR40, PT ;  /* 0x0000002809007c0c */ /* 0x000fe4000bf24270 */
[----:B------:R-:W-:Y:S02]  /*4b60*/  USEL UR10, URZ, 0x1, UP0 ;  /* 0x000000013f0a7887 */ /* 0x000fe40008000000 */
[----:B------:R-:W-:-:S02]  /*4b70*/  USEL UR25, UR7, URZ, UP0 ;  /* 0x0000003f07197287 */ /* 0x000fc40008000000 */
[----:B------:R-:W-:Y:S01]  /*4b80*/  ULOP3.LUT UR4, UR4, UR10, URZ, 0x3c, !UPT ;  /* 0x0000000a04047292 */ /* 0x000fe2000f8e3c3f */
[----:B------:R-:W-:Y:S11]  /*4b90*/  @!P0 BRA `(.L_x_3240) ;  /* 0x0000000000048947 */ /* 0x000ff60003800000 */
[----:B------:R-:W-:Y:S01]  /*4ba0*/  BPT.TRAP 0x1 ;  /* 0x000000040000795c */ /* 0x000fe20000300000 */
.L_x_3240:
[----:B------:R-:W-:Y:S01]  /*4bb0*/  ULEA UR26, UR25, UR41, 0x3 ;  /* 0x00000029191a7291 */ /* 0x000fe2000f8e183f */
[----:B------:R-:W-:-:S04]  /*4bc0*/  MOV R9, UR4 ;  /* 0x0000000400097c02 */ /* 0x000fc80008000f00 */
[----:B------:R-:W-:-:S04]  /*4bd0*/  SHF.L.U32 R9, R9, 0x1f, RZ ;  /* 0x0000001f09097819 */ /* 0x000fc800000006ff */
[----:B------:R0:W1:Y:S01]  /*4be0*/  SYNCS.PHASECHK.TRANS64.TRYWAIT P2, [UR26+0x28c30], R9 ;  /* 0x028c3009ff0075a7 */ /* 0x000062000804015a */
[----:B------:R-:W-:Y:S05]  /*4bf0*/  @!P0 BRA `(.L_x_3241) ;  /* 0x0000000000048947 */ /* 0x000fea0003800000 */
[----:B------:R-:W-:Y:S01]  /*4c00*/  BPT.TRAP 0x1 ;  /* 0x000000040000795c */ /* 0x000fe20000300000 */
.L_x_3241:
[----:B-1----:R-:W-:Y:S05]  /*4c10*/  @P2 BRA `(.L_x_3242) ;  /* 0x0000000000082947 */ /* 0x002fea0003800000 */
[----:B------:R-:W1:Y:S02]  /*4c20*/  SYNCS.PHASECHK.TRANS64.TRYWAIT P2, [UR26+0x28c30], R9 ;  /* 0x028c3009ff0075a7 */ /* 0x000e64000804015a */
[----:B-1----:R-:W-:Y:S05]  /*4c30*/  @!P2 BRA `(.L_x_3243) ;  /* 0x0000008000a8a947 */ /* 0x002fea0003800000 */
.L_x_3242:
[----:B------:R-:W-:Y:S01]  /*4c40*/  ULEA UR10, UR25, UR6, 0x9 ;  /* 0x00000006190a7291 */ /* 0x000fe2000f8e483f */
[----:B---3--:R-:W-:Y:S01]  /*4c50*/  WARPGROUP.ARRIVE ;  /* 0x00000000000079c5 */ /* 0x008fe20000000000 */
[----:B------:R-:W-:Y:S01]  /*4c60*/  UMOV UR11, 0x40000040 ;  /* 0x40000040000b7882 */ /* 0x000fe20000000000 */
[----:B------:R-:W-:Y:S01]  /*4c70*/  UMOV UR15, 0x40000040 ;  /* 0x40000040000f7882 */ /* 0x000fe20000000000 */
[----:B------:R-:W-:Y:S02]  /*4c80*/  UIADD3 UR14, UR10, 0x2, URZ ;  /* 0x000000020a0e7890 */ /* 0x000fe4000fffe03f */
[----:B------:R-:W-:Y:S01]  /*4c90*/  UIADD3 UR18, UR10, 0x4, URZ ;  /* 0x000000040a127890 */ /* 0x000fe2000fffe03f */
[----:B------:R-:W-:Y:S02]  /*4ca0*/  UMOV UR19, 0x40000040 ;  /* 0x4000004000137882 */ /* 0x000fe40000000000 */
[----:B------:R-:W-:Y:S01]  /*4cb0*/  HGMMA.64x64x16.F32 R152, gdesc[UR8], RZ, !UPT, gsb0 ;  /* 0x00e00000089879f0 */ /* 0x000fe2000c0008ff */
[----:B------:R-:W-:Y:S01]  /*4cc0*/  UIADD3 UR22, UR10, 0x6, URZ ;  /* 0x000000060a167890 */ /* 0x000fe2000fffe03f */
[----:B------:R-:W-:Y:S01]  /*4cd0*/  UMOV UR23, 0x40000040 ;  /* 0x4000004000177882 */ /* 0x000fe20000000000 */
[----:B------:R-:W-:-:S02]  /*4ce0*/  WARPGROUP.DEPBAR.LE gsb0, 0x0 ;  /* 0x00008000000079c5 */ /* 0x000fc40000010000 */
        /* <DEDUP_REMOVED lines=11> */
.L_x_3244:
[----:B-1----:R-:W-:Y:S01]  /*4da0*/  FMNMX.FTZ R12, R152, R3, !PT ;  /* 0x00000003980c7209 */ /* 0x002fe20007810000 */
[----:B------:R-:W-:Y:S01]  /*4db0*/  UMOV UR11, UR27 ;  /* 0x0000001b000b7c82 */ /* 0x000fe20008000000 */
[----:B------:R-:W-:Y:S01]  /*4dc0*/  ISETP.NE.AND P2, PT, R0, RZ, PT ;  /* 0x000000ff0000720c */ /* 0x000fe20003f45270 */
[----:B------:R-:W-:Y:S01]  /*4dd0*/  UIADD3 UR7, UR26, 0x28c40, URZ ;  /* 0x00028c401a077890 */ /* 0x000fe2000fffe03f */
[----:B------:R-:W-:-:S03]  /*4de0*/  FMNMX.FTZ R13, R153, R12, !PT ;  /* 0x0000000c990d7209 */ /* 0x000fc60007810000 */
[----:B------:R-:W-:Y:S01]  /*4df0*/  UPRMT UR7, UR42, 0x654, UR7 ;  /* 0x000006542a077896 */ /* 0x000fe20008000007 */
[----:B------:R-:W-:-:S04]  /*4e00*/  FMNMX.FTZ R12, R156, R13, !PT ;  /* 0x0000000d9c0c7209 */ /* 0x000fc80007810000 */
[----:B------:R-:W-:-:S04]  /*4e10*/  FMNMX.FTZ R13, R157, R12, !PT ;  /* 0x0000000c9d0d7209 */ /* 0x000fc80007810000 */
[----:B------:R-:W-:Y:S01]  /*4e20*/  FMNMX.FTZ R12, R160, R13, !PT ;  /* 0x0000000da00c7209 */ /* 0x000fe20007810000 */
[----:B------:R-:W-:Y:S03]  /*4e30*/  SYNCS.ARRIVE.TRANS64.RED.A1T0 RZ, [UR7], RZ ;  /* 0x000000ffffff79a7 */ /* 0x000fe60008100407 */
[----:B------:R-:W-:-:S04]  /*4e40*/  FMNMX.FTZ R13, R161, R12, !PT ;  /* 0x0000000ca10d7209 */ /* 0x000fc80007810000 */
        /* <DEDUP_REMOVED lines=9> */
[----:B------:R-:W-:-:S05]  /*4ee0*/  FMNMX.FTZ R15, R181, R12, !PT ;  /* 0x0000000cb50f7209 */ /* 0x000fca0007810000 */
[----:B------:R-:W1:Y:S02]  /*4ef0*/  SHFL.BFLY PT, R12, R15, 0x2, 0x1f ;  /* 0x0c401f000f0c7f89 */ /* 0x000e6400000e0000 */
        /* <DEDUP_REMOVED lines=10> */
[----:B------:R-:W-:-:S03]  /*4fa0*/  FMNMX.FTZ R13, R167, R14, !PT ;  /* 0x0000000ea70d7209 */ /* 0x000fc60007810000 */
[----:B------:R-:W-:Y:S01]  /*4fb0*/  FMUL.FTZ R184, R12, UR11 ;  /* 0x0000000b0cb87c20 */ /* 0x000fe20008410000 */
[----:B------:R-:W-:Y:S01]  /*4fc0*/  FMNMX.FTZ R14, R170, R13, !PT ;  /* 0x0000000daa0e7209 */ /* 0x000fe20007810000 */
[----:B------:R-:W-:Y:S02]  /*4fd0*/  FADD.FTZ R3, -R12, R3 ;  /* 0x000000030c037221 */ /* 0x000fe40000010100 */
[--C-:B------:R-:W-:Y:S01]  /*4fe0*/  FFMA.FTZ R152, R152, UR11, -R184.reuse ;  /* 0x0000000b98987c23 */ /* 0x100fe200080108b8 */
[----:B------:R-:W-:Y:S01]  /*4ff0*/  FMNMX.FTZ R13, R171, R14, !PT ;  /* 0x0000000eab0d7209 */ /* 0x000fe20007810000 */
[----:B------:R-:W-:Y:S01]  /*5000*/  FMUL.FTZ R3, R3, UR11 ;  /* 0x0000000b03037c20 */ /* 0x000fe20008410000 */
[--C-:B------:R-:W-:Y:S01]  /*5010*/  FFMA.FTZ R19, R156, UR11, -R184.reuse ;  /* 0x0000000b9c137c23 */ /* 0x100fe200080108b8 */
[--C-:B------:R-:W-:Y:S01]  /*5020*/  FFMA.FTZ R156, R160, UR11, -R184.reuse ;  /* 0x0000000ba09c7c23 */ /* 0x100fe200080108b8 */
[----:B------:R-:W-:Y:S01]  /*5030*/  FMNMX.FTZ R14, R174, R13, !PT ;  /* 0x0000000dae0e7209 */ /* 0x000fe20007810000 */
[--C-:B------:R-:W-:Y:S01]  /*5040*/  FFMA.FTZ R13, R153, UR11, -R184.reuse ;  /* 0x0000000b990d7c23 */ /* 0x100fe200080108b8 */
[----:B------:R-:W-:Y:S01]  /*5050*/  MUFU.EX2 R152, R152 ;  /* 0x0000009800987308 */ /* 0x000fe20000000800 */
[--C-:B------:R-:W-:Y:S01]  /*5060*/  FFMA.FTZ R17, R161, UR11, -R184.reuse ;  /* 0x0000000ba1117c23 */ /* 0x100fe200080108b8 */
[----:B------:R-:W-:Y:S01]  /*5070*/  FMNMX.FTZ R15, R175, R14, !PT ;  /* 0x0000000eaf0f7209 */ /* 0x000fe20007810000 */
[--C-:B------:R-:W-:Y:S01]  /*5080*/  FFMA.FTZ R160, R168, UR11, -R184.reuse ;  /* 0x0000000ba8a07c23 */ /* 0x100fe200080108b8 */
[--C-:B------:R-:W-:Y:S01]  /*5090*/  FFMA.FTZ R23, R173, UR11, -R184.reuse ;  /* 0x0000000bad177c23 */ /* 0x100fe200080108b8 */
[--C-:B------:R-:W-:Y:S01]  /*50a0*/  FFMA.FTZ R180, R180, UR11, -R184.reuse ;  /* 0x0000000bb4b47c23 */ /* 0x100fe200080108b8 */
[----:B------:R-:W-:Y:S01]  /*50b0*/  FMNMX.FTZ R14, R178, R15, !PT ;  /* 0x0000000fb20e7209 */ /* 0x000fe20007810000 */
[----:B------:R-:W-:Y:S01]  /*50c0*/  FFMA.FTZ R181, R181, UR11, -R184 ;  /* 0x0000000bb5b57c23 */ /* 0x000fe200080108b8 */
[----:B------:R-:W1:Y:S02]  /*50d0*/  MUFU.EX2 R3, R3 ;  /* 0x0000000300037308 */ /* 0x000e640000000800 */
[----:B------:R-:W-:-:S04]  /*50e0*/  FMNMX.FTZ R15, R179, R14, !PT ;  /* 0x0000000eb30f7209 */ /* 0x000fc80007810000 */
[----:B------:R-:W-:Y:S01]  /*50f0*/  FMNMX.FTZ R16, R182, R15, !PT ;  /* 0x0000000fb6107209 */ /* 0x000fe20007810000 */
[--C-:B------:R-:W-:Y:S01]  /*5100*/  FFMA.FTZ R15, R157, UR11, -R184.reuse ;  /* 0x0000000b9d0f7c23 */ /* 0x100fe200080108b8 */
[----:B------:R-:W2:Y:S02]  /*5110*/  MUFU.EX2 R13, R13 ;  /* 0x0000000d000d7308 */ /* 0x000ea40000000800 */
[----:B------:R-:W-:Y:S01]  /*5120*/  FMNMX.FTZ R18, R183, R16, !PT ;  /* 0x00000010b7127209 */ /* 0x000fe20007810000 */
[--C-:B------:R-:W-:Y:S01]  /*5130*/  FFMA.FTZ R16, R164, UR11, -R184.reuse ;  /* 0x0000000ba4107c23 */ /* 0x100fe200080108b8 */
[----:B------:R-:W-:-:S03]  /*5140*/  FFMA.FTZ R164, R176, UR11, -R184 ;  /* 0x0000000bb0a47c23 */ /* 0x000fc600080108b8 */
[----:B------:R-:W3:Y:S01]  /*5150*/  SHFL.BFLY PT, R21, R18, 0x2, 0x1f ;  /* 0x0c401f0012157f89 */ /* 0x000ee200000e0000 */
[----:B------:R4:W-:Y:S01]  /*5160*/  MUFU.EX2 R14, R19 ;  /* 0x00000013000e7308 */ /* 0x0009e20000000800 */
[----:B-1----:R-:W-:Y:S01]  /*5170*/  FFMA.FTZ R10, R3, R10, R152 ;  /* 0x0000000a030a7223 */ /* 0x002fe20000010098 */
[-C--:B------:R-:W-:Y:S01]  /*5180*/  FMUL.FTZ R24, R24, R3.reuse ;  /* 0x0000000318187220 */ /* 0x080fe20000410000 */
[-C--:B------:R-:W-:Y:S01]  /*5190*/  FMUL.FTZ R25, R25, R3.reuse ;  /* 0x0000000319197220 */ /* 0x080fe20000410000 */
[-C--:B------:R-:W-:Y:S01]  /*51a0*/  FMUL.FTZ R28, R28, R3.reuse ;  /* 0x000000031c1c7220 */ /* 0x080fe20000410000 */
[-C--:B------:R-:W-:Y:S01]  /*51b0*/  FMUL.FTZ R29, R29, R3.reuse ;  /* 0x000000031d1d7220 */ /* 0x080fe20000410000 */
[-C--:B------:R-:W-:Y:S01]  /*51c0*/  FMUL.FTZ R32, R32, R3.reuse ;  /* 0x0000000320207220 */ /* 0x080fe20000410000 */
[-C--:B------:R-:W-:Y:S01]  /*51d0*/  FMUL.FTZ R33, R33, R3.reuse ;  /* 0x0000000321217220 */ /* 0x080fe20000410000 */
[----:B------:R-:W-:Y:S01]  /*51e0*/  MUFU.EX2 R15, R15 ;  /* 0x0000000f000f7308 */ /* 0x000fe20000000800 */
[--C-:B----4-:R-:W-:Y:S01]  /*51f0*/  FFMA.FTZ R19, R165, UR11, -R184.reuse ;  /* 0x0000000ba5137c23 */ /* 0x110fe200080108b8 */
[----:B--2---:R-:W-:Y:S01]  /*5200*/  F2FP.F16.F32.PACK_AB R152, R13, R152 ;  /* 0x000000980d98723e */ /* 0x004fe200000000ff */
[--C-:B------:R-:W-:Y:S01]  /*5210*/  FFMA.FTZ R165, R177, UR11, -R184.reuse ;  /* 0x0000000bb1a57c23 */ /* 0x100fe200080108b8 */
[-C--:B------:R-:W-:Y:S01]  /*5220*/  FMUL.FTZ R36, R36, R3.reuse ;  /* 0x0000000324247220 */ /* 0x080fe20000410000 */
[-C--:B------:R-:W-:Y:S01]  /*5230*/  FMUL.FTZ R37, R37, R3.reuse ;  /* 0x0000000325257220 */ /* 0x080fe20000410000 */
[-C--:B------:R-:W-:Y:S01]  /*5240*/  FMUL.FTZ R40, R40, R3.reuse ;  /* 0x0000000328287220 */ /* 0x080fe20000410000 */
[-C--:B------:R-:W-:Y:S01]  /*5250*/  FMUL.FTZ R41, R41, R3.reuse ;  /* 0x0000000329297220 */ /* 0x080fe20000410000 */
[----:B------:R-:W-:Y:S01]  /*5260*/  MUFU.EX2 R156, R156 ;  /* 0x0000009c009c7308 */ /* 0x000fe20000000800 */
[-C--:B------:R-:W-:Y:S01]  /*5270*/  FMUL.FTZ R44, R44, R3.reuse ;  /* 0x000000032c2c7220 */ /* 0x080fe20000410000 */
[-C--:B------:R-:W-:Y:S01]  /*5280*/  FMUL.FTZ R45, R45, R3.reuse ;  /* 0x000000032d2d7220 */ /* 0x080fe20000410000 */
[-C--:B------:R-:W-:Y:S01]  /*5290*/  FMUL.FTZ R48, R48, R3.reuse ;  /* 0x0000000330307220 */ /* 0x080fe20000410000 */
[-C--:B------:R-:W-:Y:S01]  /*52a0*/  FMUL.FTZ R49, R49, R3.reuse ;  /* 0x0000000331317220 */ /* 0x080fe20000410000 */
[-C--:B------:R-:W-:Y:S01]  /*52b0*/  FMUL.FTZ R52, R52, R3.reuse ;  /* 0x0000000334347220 */ /* 0x080fe20000410000 */
[----:B------:R-:W-:Y:S01]  /*52c0*/  FMUL.FTZ R53, R53, R3 ;  /* 0x0000000335357220 */ /* 0x000fe20000410000 */
[----:B---3--:R-:W-:Y:S01]  /*52d0*/  FMNMX.FTZ R22, R18, R21, !PT ;  /* 0x0000001512167209 */ /* 0x008fe20007810000 */
[--C-:B------:R-:W-:Y:S01]  /*52e0*/  FFMA.FTZ R18, R172, UR11, -R184.reuse ;  /* 0x0000000bac127c23 */ /* 0x100fe200080108b8 */
[----:B------:R-:W-:Y:S01]  /*52f0*/  MUFU.EX2 R17, R17 ;  /* 0x0000001100117308 */ /* 0x000fe20000000800 */
[----:B------:R-:W-:Y:S01]  /*5300*/  FFMA.FTZ R21, R169, UR11, -R184 ;  /* 0x0000000ba9157c23 */ /* 0x000fe200080108b8 */
[-C--:B------:R-:W-:Y:S01]  /*5310*/  FMUL.FTZ R56, R56, R3.reuse ;  /* 0x0000000338387220 */ /* 0x080fe20000410000 */
[----:B------:R-:W1:Y:S01]  /*5320*/  SHFL.BFLY PT, R153, R22, 0x1, 0x1f ;  /* 0x0c201f0016997f89 */ /* 0x000e6200000e0000 */
        /* <DEDUP_REMOVED lines=22> */
[----:B------:R-:W-:Y:S01]  /*5490*/  FMUL.FTZ R96, R96, R3 ;  /* 0x0000000360607220 */ /* 0x000fe20000410000 */
[----:B-1----:R-:W-:Y:S01]  /*54a0*/  FMNMX.FTZ R20, R22, R153, !PT ;  /* 0x0000009916147209 */ /* 0x002fe20007810000 */
[-C--:B------:R-:W-:Y:S01]  /*54b0*/  FMUL.FTZ R97, R97, R3.reuse ;  /* 0x0000000361617220 */ /* 0x080fe20000410000 */
[-C--:B------:R-:W-:Y:S01]  /*54c0*/  FMUL.FTZ R100, R100, R3.reuse ;  /* 0x0000000364647220 */ /* 0x080fe20000410000 */
[-C--:B------:R-:W-:Y:S01]  /*54d0*/  FMUL.FTZ R101, R101, R3.reuse ;  /* 0x0000000365657220 */ /* 0x080fe20000410000 */
[-C--:B------:R-:W-:Y:S01]  /*54e0*/  FMUL.FTZ R104, R104, R3.reuse ;  /* 0x0000000368687220 */ /* 0x080fe20000410000 */
[C---:B------:R-:W-:Y:S01]  /*54f0*/  FADD.FTZ R153, -R20.reuse, R5 ;  /* 0x0000000514997221 */ /* 0x040fe20000010100 */
[----:B------:R-:W-:Y:S01]  /*5500*/  FMUL.FTZ R157, R20, UR11 ;  /* 0x0000000b149d7c20 */ /* 0x000fe20008410000 */
[----:B------:R-:W-:Y:S01]  /*5510*/  MUFU.EX2 R21, R21 ;  /* 0x0000001500157308 */ /* 0x000fe20000000800 */
[----:B------:R-:W-:Y:S01]  /*5520*/  FMUL.FTZ R105, R105, R3 ;  /* 0x0000000369697220 */ /* 0x000fe20000410000 */
[----:B------:R-:W-:Y:S01]  /*5530*/  FMUL.FTZ R153, R153, UR11 ;  /* 0x0000000b99997c20 */ /* 0x000fe20008410000 */
[--C-:B------:R-:W-:Y:S01]  /*5540*/  FFMA.FTZ R154, R154, UR11, -R157.reuse ;  /* 0x0000000b9a9a7c23 */ /* 0x100fe2000801089d */
[--C-:B------:R-:W-:Y:S01]  /*5550*/  FFMA.FTZ R155, R155, UR11, -R157.reuse ;  /* 0x0000000b9b9b7c23 */ /* 0x100fe2000801089d */
[--C-:B------:R-:W-:Y:S01]  /*5560*/  FFMA.FTZ R158, R158, UR11, -R157.reuse ;  /* 0x0000000b9e9e7c23 */ /* 0x100fe2000801089d */
[--C-:B------:R-:W-:Y:S01]  /*5570*/  FFMA.FTZ R159, R159, UR11, -R157.reuse ;  /* 0x0000000b9f9f7c23 */ /* 0x100fe2000801089d */
[--C-:B------:R-:W-:Y:S01]  /*5580*/  FFMA.FTZ R162, R162, UR11, -R157.reuse ;  /* 0x0000000ba2a27c23 */ /* 0x100fe2000801089d */
[----:B------:R1:W-:Y:S01]  /*5590*/  MUFU.EX2 R168, R153 ;  /* 0x0000009900a87308 */ /* 0x0003e20000000800 */
[--C-:B------:R-:W-:Y:S01]  /*55a0*/  FFMA.FTZ R163, R163, UR11, -R157.reuse ;  /* 0x0000000ba3a37c23 */ /* 0x100fe2000801089d */
[--C-:B------:R-:W-:Y:S01]  /*55b0*/  FFMA.FTZ R166, R166, UR11, -R157.reuse ;  /* 0x0000000ba6a67c23 */ /* 0x100fe2000801089d */
[--C-:B------:R-:W-:Y:S01]  /*55c0*/  FFMA.FTZ R167, R167, UR11, -R157.reuse ;  /* 0x0000000ba7a77c23 */ /* 0x100fe2000801089d */
[--C-:B------:R-:W-:Y:S01]  /*55d0*/  FFMA.FTZ R170, R170, UR11, -R157.reuse ;  /* 0x0000000baaaa7c23 */ /* 0x100fe2000801089d */
[--C-:B------:R-:W-:Y:S01]  /*55e0*/  FFMA.FTZ R171, R171, UR11, -R157.reuse ;  /* 0x0000000babab7c23 */ /* 0x100fe2000801089d */
[--C-:B------:R-:W-:Y:S01]  /*55f0*/  FFMA.FTZ R174, R174, UR11, -R157.reuse ;  /* 0x0000000baeae7c23 */ /* 0x100fe2000801089d */
[----:B------:R-:W-:Y:S01]  /*5600*/  FFMA.FTZ R175, R175, UR11, -R157 ;  /* 0x0000000bafaf7c23 */ /* 0x000fe2000801089d */
[----:B------:R-:W2:Y:S01]  /*5610*/  MUFU.EX2 R161, R154 ;  /* 0x0000009a00a17308 */ /* 0x000ea20000000800 */
[----:B-1----:R-:W-:-:S02]  /*5620*/  IMAD.U32 R153, RZ, RZ, UR5 ;  /* 0x00000005ff997e24 */ /* 0x002fc4000f8e00ff */
[--C-:B------:R-:W-:Y:S01]  /*5630*/  FFMA.FTZ R178, R178, UR11, -R157.reuse ;  /* 0x0000000bb2b27c23 */ /* 0x100fe2000801089d */
[--C-:B------:R-:W-:Y:S01]  /*5640*/  FFMA.FTZ R179, R179, UR11, -R157.reuse ;  /* 0x0000000bb3b37c23 */ /* 0x100fe2000801089d */
[--C-:B------:R-:W-:Y:S01]  /*5650*/  FFMA.FTZ R182, R182, UR11, -R157.reuse ;  /* 0x0000000bb6b67c23 */ /* 0x100fe2000801089d */
[----:B------:R-:W-:Y:S02]  /*5660*/  @!P2 IMAD R153, R153, 0x40, R2 ;  /* 0x000000409999a824 */ /* 0x000fe400078e0202 */
[----:B------:R-:W-:Y:S01]  /*5670*/  FFMA.FTZ R183, R183, UR11, -R157 ;  /* 0x0000000bb7b77c23 */ /* 0x000fe2000801089d */
[-C--:B------:R-:W-:Y:S01]  /*5680*/  FMUL.FTZ R108, R108, R3.reuse ;  /* 0x000000036c6c7220 */ /* 0x080fe20000410000 */
[----:B------:R1:W3:Y:S01]  /*5690*/  MUFU.EX2 R172, R155 ;  /* 0x0000009b00ac7308 */ /* 0x0002e20000000800 */
[-C--:B------:R-:W-:Y:S01]  /*56a0*/  FMUL.FTZ R109, R109, R3.reuse ;  /* 0x000000036d6d7220 */ /* 0x080fe20000410000 */
[-C--:B------:R-:W-:Y:S01]  /*56b0*/  FMUL.FTZ R112, R112, R3.reuse ;  /* 0x0000000370707220 */ /* 0x080fe20000410000 */
[-C--:B------:R-:W-:Y:S01]  /*56c0*/  FMUL.FTZ R113, R113, R3.reuse ;  /* 0x0000000371717220 */ /* 0x080fe20000410000 */
[-C--:B------:R-:W-:Y:S01]  /*56d0*/  FMUL.FTZ R116, R116, R3.reuse ;  /* 0x0000000374747220 */ /* 0x080fe20000410000 */
[-C--:B------:R-:W-:Y:S01]  /*56e0*/  FMUL.FTZ R117, R117, R3.reuse ;  /* 0x0000000375757220 */ /* 0x080fe20000410000 */
[-C--:B------:R-:W-:Y:S01]  /*56f0*/  FMUL.FTZ R120, R120, R3.reuse ;  /* 0x0000000378787220 */ /* 0x080fe20000410000 */
[----:B------:R-:W-:Y:S01]  /*5700*/  FMUL.FTZ R121, R121, R3 ;  /* 0x0000000379797220 */ /* 0x000fe20000410000 */
[----:B------:R-:W4:Y:S01]  /*5710*/  MUFU.EX2 R158, R158 ;  /* 0x0000009e009e7308 */ /* 0x000f220000000800 */
[----:B--2---:R-:W-:Y:S01]  /*5720*/  FFMA.FTZ R11, R168, R11, R161 ;  /* 0x0000000ba80b7223 */ /* 0x004fe200000100a1 */
[----:B-1----:R-:W-:Y:S01]  /*5730*/  FADD.FTZ R155, R13, R10 ;  /* 0x0000000a0d9b7221 */ /* 0x002fe20000010000 */
[-C--:B------:R-:W-:Y:S01]  /*5740*/  FMUL.FTZ R124, R124, R3.reuse ;  /* 0x000000037c7c7220 */ /* 0x080fe20000410000 */
[-C--:B------:R-:W-:Y:S01]  /*5750*/  FMUL.FTZ R125, R125, R3.reuse ;  /* 0x000000037d7d7220 */ /* 0x080fe20000410000 */
[-C--:B------:R-:W-:Y:S01]  /*5760*/  FMUL.FTZ R128, R128, R3.reuse ;  /* 0x0000000380807220 */ /* 0x080fe20000410000 */
[----:B------:R-:W-:Y:S01]  /*5770*/  FADD.FTZ R10, R14, R155 ;  /* 0x0000009b0e0a7221 */ /* 0x000fe20000010000 */
[-C--:B------:R-:W-:Y:S01]  /*5780*/  FMUL.FTZ R129, R129, R3.reuse ;  /* 0x0000000381817220 */ /* 0x080fe20000410000 */
[----:B------:R-:W1:Y:S01]  /*5790*/  MUFU.EX2 R159, R159 ;  /* 0x0000009f009f7308 */ /* 0x000e620000000800 */
[----:B---3--:R-:W-:Y:S01]  /*57a0*/  FADD.FTZ R11, R172, R11 ;  /* 0x0000000bac0b7221 */ /* 0x008fe20000010000 */
[-C--:B------:R-:W-:Y:S01]  /*57b0*/  FMUL.FTZ R132, R132, R3.reuse ;  /* 0x0000000384847220 */ /* 0x080fe20000410000 */
[-C--:B------:R-:W-:Y:S01]  /*57c0*/  FMUL.FTZ R133, R133, R3.reuse ;  /* 0x0000000385857220 */ /* 0x080fe20000410000 */
[-C--:B------:R-:W-:Y:S01]  /*57d0*/  FMUL.FTZ R136, R136, R3.reuse ;  /* 0x0000000388887220 */ /* 0x080fe20000410000 */
[-C--:B------:R-:W-:Y:S01]  /*57e0*/  FMUL.FTZ R137, R137, R3.reuse ;  /* 0x0000000389897220 */ /* 0x080fe20000410000 */
[-C--:B------:R-:W-:Y:S01]  /*57f0*/  FMUL.FTZ R140, R140, R3.reuse ;  /* 0x000000038c8c7220 */ /* 0x080fe20000410000 */
[-C--:B------:R-:W-:Y:S01]  /*5800*/  FMUL.FTZ R141, R141, R3.reuse ;  /* 0x000000038d8d7220 */ /* 0x080fe20000410000 */
[----:B------:R-:W2:Y:S01]  /*5810*/  MUFU.EX2 R162, R162 ;  /* 0x000000a200a27308 */ /* 0x000ea20000000800 */
[----:B----4-:R-:W-:Y:S01]  /*5820*/  FADD.FTZ R154, R158, R11 ;  /* 0x0000000b9e9a7221 */ /* 0x010fe20000010000 */
[----:B------:R-:W-:Y:S01]  /*5830*/  FADD.FTZ R11, R15, R10 ;  /* 0x0000000a0f0b7221 */ /* 0x000fe20000010000 */
[----:B------:R-:W-:Y:S01]  /*5840*/  @!P2 LEA R10, R153, UR41, 0x2 ;  /* 0x00000029990aac11 */ /* 0x000fe2000f8e10ff */
[-C--:B------:R-:W-:Y:S01]  /*5850*/  FMUL.FTZ R144, R144, R3.reuse ;  /* 0x0000000390907220 */ /* 0x080fe20000410000 */
[-C--:B------:R-:W-:Y:S01]  /*5860*/  FMUL.FTZ R145, R145, R3.reuse ;  /* 0x0000000391917220 */ /* 0x080fe20000410000 */
[-C--:B------:R-:W-:Y:S01]  /*5870*/  FMUL.FTZ R148, R148, R3.reuse ;  /* 0x0000000394947220 */ /* 0x080fe20000410000 */
[----:B------:R-:W-:Y:S01]  /*5880*/  FMUL.FTZ R149, R149, R3 ;  /* 0x0000000395957220 */ /* 0x000fe20000410000 */
[----:B------:R-:W3:Y:S01]  /*5890*/  MUFU.EX2 R163, R163 ;  /* 0x000000a300a37308 */ /* 0x000ee20000000800 */
[----:B-1----:R-:W-:Y:S01]  /*58a0*/  FADD.FTZ R155, R159, R154 ;  /* 0x0000009a9f9b7221 */ /* 0x002fe20000010000 */
[----:B------:R-:W-:Y:S01]  /*58b0*/  FADD.FTZ R154, R156, R11 ;  /* 0x0000000b9c9a7221 */ /* 0x000fe20000010000 */
[----:B------:R-:W-:Y:S01]  /*58c0*/  @!P2 STS [R10+0x28800], R3 ;  /* 0x028800030a00a388 */ /* 0x000fe20000000800 */
[C---:B------:R-:W-:Y:S01]  /*58d0*/  F2FP.F16.F32.PACK_AB R156, R17.reuse, R156 ;  /* 0x0000009c119c723e */ /* 0x040fe200000000ff */
[----:B------:R-:W-:Y:S01]  /*58e0*/  FMUL.FTZ R26, R26, R168 ;  /* 0x000000a81a1a7220 */ /* 0x000fe20000410000 */
[----:B------:R-:W-:Y:S01]  /*58f0*/  FADD.FTZ R11, R17, R154 ;  /* 0x0000009a110b7221 */ /* 0x000fe20000010000 */
[----:B------:R1:W-:Y:S01]  /*5900*/  @!P2 STS [R10+0x28820], R168 ;  /* 0x028820a80a00a388 */ /* 0x0003e20000000800 */
[----:B------:R-:W4:Y:S01]  /*5910*/  MUFU.EX2 R166, R166 ;  /* 0x000000a600a67308 */ /* 0x000f220000000800 */
[----:B--2---:R-:W-:Y:S01]  /*5920*/  FADD.FTZ R176, R162, R155 ;  /* 0x0000009ba2b07221 */ /* 0x004fe20000010000 */
[----:B------:R-:W-:Y:S01]  /*5930*/  FADD.FTZ R154, R16, R11 ;  /* 0x0000000b109a7221 */ /* 0x000fe20000010000 */
[----:B------:R-:W-:Y:S01]  /*5940*/  F2FP.F16.F32.PACK_AB R155, R159, R158 ;  /* 0x0000009e9f9b723e */ /* 0x000fe200000000ff */
[----:B------:R-:W-:Y:S01]  /*5950*/  FMUL.FTZ R27, R27, R168 ;  /* 0x000000a81b1b7220 */ /* 0x000fe20000410000 */
[C---:B------:R-:W-:Y:S01]  /*5960*/  F2FP.F16.F32.PACK_AB R158, R19.reuse, R16 ;  /* 0x00000010139e723e */ /* 0x040fe200000000ff */
[----:B------:R-:W-:Y:S01]  /*5970*/  FADD.FTZ R11, R19, R154 ;  /* 0x0000009a130b7221 */ /* 0x000fe20000010000 */
[----:B------:R-:W-:Y:S01]  /*5980*/  F2FP.F16.F32.PACK_AB R154, R15, R14 ;  /* 0x0000000e0f9a723e */ /* 0x000fe200000000ff */
[----:B------:R-:W2:Y:S01]  /*5990*/  MUFU.EX2 R167, R167 ;  /* 0x000000a700a77308 */ /* 0x000ea20000000800 */
[C---:B---3--:R-:W-:Y:S01]  /*59a0*/  FADD.FTZ R153, R163.reuse, R176 ;  /* 0x000000b0a3997221 */ /* 0x048fe20000010000 */
[----:B------:R-:W-:Y:S01]  /*59b0*/  FADD.FTZ R14, R160, R11 ;  /* 0x0000000ba00e7221 */ /* 0x000fe20000010000 */
[----:B------:R-:W-:Y:S01]  /*59c0*/  F2FP.F16.F32.PACK_AB R157, R163, R162 ;  /* 0x000000a2a39d723e */ /* 0x000fe200000000ff */
[----:B------:R-:W-:Y:S01]  /*59d0*/  FMUL.FTZ R30, R30, R168 ;  /* 0x000000a81e1e7220 */ /* 0x000fe20000410000 */
[C---:B------:R-:W-:Y:S01]  /*59e0*/  F2FP.F16.F32.PACK_AB R160, R21.reuse, R160 ;  /* 0x000000a015a0723e */ /* 0x040fe200000000ff */
[----:B------:R-:W-:Y:S01]  /*59f0*/  FADD.FTZ R11, R21, R14 ;  /* 0x0000000e150b7221 */ /* 0x000fe20000010000 */
[-C--:B------:R-:W-:Y:S01]  /*5a00*/  FMUL.FTZ R31, R31, R168.reuse ;  /* 0x000000a81f1f7220 */ /* 0x080fe20000410000 */
[----:B------:R-:W3:Y:S01]  /*5a10*/  MUFU.EX2 R170, R170 ;  /* 0x000000aa00aa7308 */ /* 0x000ee20000000800 */
[----:B----4-:R-:W-:Y:S01]  /*5a20*/  FADD.FTZ R176, R166, R153 ;  /* 0x00000099a6b07221 */ /* 0x010fe20000010000 */
[----:B------:R-:W-:Y:S01]  /*5a30*/  F2FP.F16.F32.PACK_AB R153, R172, R161 ;  /* 0x000000a1ac99723e */ /* 0x000fe200000000ff */
[----:B------:R-:W-:Y:S01]  /*5a40*/  BAR.SYNC.DEFER_BLOCKING 0xf, 0x100 ;  /* 0x03c4000000007b1d */ /* 0x000fe20000010000 */
[-C--:B------:R-:W-:Y:S01]  /*5a50*/  FMUL.FTZ R34, R34, R168.reuse ;  /* 0x000000a822227220 */ /* 0x080fe20000410000 */
[-C--:B------:R-:W-:Y:S01]  /*5a60*/  FMUL.FTZ R35, R35, R168.reuse ;  /* 0x000000a823237220 */ /* 0x080fe20000410000 */
[-C--:B------:R-:W-:Y:S01]  /*5a70*/  FMUL.FTZ R38, R38, R168.reuse ;  /* 0x000000a826267220 */ /* 0x080fe20000410000 */
[-C--:B------:R-:W-:Y:S01]  /*5a80*/  FMUL.FTZ R39, R39, R168.reuse ;  /* 0x000000a827277220 */ /* 0x080fe20000410000 */
[----:B------:R-:W-:Y:S01]  /*5a90*/  FMUL.FTZ R42, R42, R168 ;  /* 0x000000a82a2a7220 */ /* 0x000fe20000410000 */
[----:B------:R-:W4:Y:S01]  /*5aa0*/  MUFU.EX2 R171, R171 ;  /* 0x000000ab00ab7308 */ /* 0x000f220000000800 */
[C---:B--2---:R-:W-:Y:S01]  /*5ab0*/  FADD.FTZ R13, R167.reuse, R176 ;  /* 0x000000b0a70d7221 */ /* 0x044fe20000010000 */
[----:B------:R-:W-:Y:S01]  /*5ac0*/  F2FP.F16.F32.PACK_AB R159, R167, R166 ;  /* 0x000000a6a79f723e */ /* 0x000fe200000000ff */
[-C--:B------:R-:W-:Y:S01]  /*5ad0*/  FMUL.FTZ R43, R43, R168.reuse ;  /* 0x000000a82b2b7220 */ /* 0x080fe20000410000 */
[-C--:B------:R-:W-:Y:S01]  /*5ae0*/  FMUL.FTZ R46, R46, R168.reuse ;  /* 0x000000a82e2e7220 */ /* 0x080fe20000410000 */
[-C--:B------:R-:W-:Y:S01]  /*5af0*/  FMUL.FTZ R47, R47, R168.reuse ;  /* 0x000000a82f2f7220 */ /* 0x080fe20000410000 */
[-C--:B------:R-:W-:Y:S01]  /*5b00*/  FMUL.FTZ R50, R50, R168.reuse ;  /* 0x000000a832327220 */ /* 0x080fe20000410000 */
        /* <DEDUP_REMOVED lines=8> */
[----:B------:R-:W-:Y:S01]  /*5b90*/  FMUL.FTZ R63, R63, R168 ;  /* 0x000000a83f3f7220 */ /* 0x000fe20000410000 */
[----:B------:R-:W2:Y:S01]  /*5ba0*/  MUFU.EX2 R174, R174 ;  /* 0x000000ae00ae7308 */ /* 0x000ea20000000800 */
[C---:B----4-:R-:W-:Y:S01]  /*5bb0*/  FADD.FTZ R13, R171.reuse, R172 ;  /* 0x000000acab0d7221 */ /* 0x050fe20000010000 */
[----:B------:R-:W-:Y:S01]  /*5bc0*/  F2FP.F16.F32.PACK_AB R161, R171, R170 ;  /* 0x000000aaaba1723e */ /* 0x000fe200000000ff */
[----:B------:R3:W-:Y:S01]  /*5bd0*/  STSM.16.M88.4 [R8+0x26800], R152 ;  /* 0x0268009808007844 */ /* 0x0007e20000000200 */
[-C--:B------:R-:W-:Y:S01]  /*5be0*/  FMUL.FTZ R66, R66, R168.reuse ;  /* 0x000000a842427220 */ /* 0x080fe20000410000 */
[-C--:B------:R-:W-:Y:S01]  /*5bf0*/  FMUL.FTZ R67, R67, R168.reuse ;  /* 0x000000a843437220 */ /* 0x080fe20000410000 */
[-C--:B------:R-:W-:Y:S01]  /*5c00*/  FMUL.FTZ R70, R70, R168.reuse ;  /* 0x000000a846467220 */ /* 0x080fe20000410000 */
[----:B------:R3:W-:Y:S01]  /*5c10*/  STSM.16.M88.4 [R6], R156 ;  /* 0x0000009c06007844 */ /* 0x0007e20000000200 */
[----:B------:R-:W4:Y:S01]  /*5c20*/  MUFU.EX2 R23, R23 ;  /* 0x0000001700177308 */ /* 0x000f220000000800 */
[----:B-1----:R-:W-:Y:S01]  /*5c30*/  FADD.FTZ R10, R18, R11 ;  /* 0x0000000b120a7221 */ /* 0x002fe20000010000 */
[-C--:B------:R-:W-:Y:S01]  /*5c40*/  FMUL.FTZ R71, R71, R168.reuse ;  /* 0x000000a847477220 */ /* 0x080fe20000410000 */
[-C--:B------:R-:W-:Y:S01]  /*5c50*/  FMUL.FTZ R74, R74, R168.reuse ;  /* 0x000000a84a4a7220 */ /* 0x080fe20000410000 */
[-C--:B------:R-:W-:Y:S01]  /*5c60*/  FMUL.FTZ R75, R75, R168.reuse ;  /* 0x000000a84b4b7220 */ /* 0x080fe20000410000 */
[-C--:B------:R-:W-:Y:S01]  /*5c70*/  FMUL.FTZ R78, R78, R168.reuse ;  /* 0x000000a84e4e7220 */ /* 0x080fe20000410000 */
[-C--:B------:R-:W-:Y:S01]  /*5c80*/  FMUL.FTZ R79, R79, R168.reuse ;  /* 0x000000a84f4f7220 */ /* 0x080fe20000410000 */
[-C--:B------:R-:W-:Y:S01]  /*5c90*/  FMUL.FTZ R82, R82, R168.reuse ;  /* 0x000000a852527220 */ /* 0x080fe20000410000 */
[----:B------:R-:W1:Y:S01]  /*5ca0*/  MUFU.EX2 R175, R175 ;  /* 0x000000af00af7308 */ /* 0x000e620000000800 */
[----:B--2---:R-:W-:Y:S01]  /*5cb0*/  FADD.FTZ R14, R174, R13 ;  /* 0x0000000dae0e7221 */ /* 0x004fe20000010000 */
        /* <DEDUP_REMOVED lines=9> */
[-C--:B------:R-:W-:Y:S01]  /*5d50*/  FMUL.FTZ R95, R95, R168.reuse ;  /* 0x000000a85f5f7220 */ /* 0x080fe20000410000 */
[-C--:B------:R-:W-:Y:S01]  /*5d60*/  FMUL.FTZ R98, R98, R168.reuse ;  /* 0x000000a862627220 */ /* 0x080fe20000410000 */
[-C--:B------:R-:W-:Y:S01]  /*5d70*/  FMUL.FTZ R99, R99, R168.reuse ;  /* 0x000000a863637220 */ /* 0x080fe20000410000 */
[-C--:B------:R-:W-:Y:S01]  /*5d80*/  FMUL.FTZ R102, R102, R168.reuse ;  /* 0x000000a866667220 */ /* 0x080fe20000410000 */
[----:B------:R-:W-:Y:S01]  /*5d90*/  FMUL.FTZ R103, R103, R168 ;  /* 0x000000a867677220 */ /* 0x000fe20000410000 */
[----:B------:R-:W4:Y:S01]  /*5da0*/  MUFU.EX2 R178, R178 ;  /* 0x000000b200b27308 */ /* 0x000f220000000800 */
[C---:B-1----:R-:W-:Y:S01]  /*5db0*/  FADD.FTZ R13, R175.reuse, R14 ;  /* 0x0000000eaf0d7221 */ /* 0x042fe20000010000 */
[----:B------:R-:W-:Y:S01]  /*5dc0*/  F2FP.F16.F32.PACK_AB R163, R175, R174 ;  /* 0x000000aeafa3723e */ /* 0x000fe200000000ff */
[-C--:B------:R-:W-:Y:S01]  /*5dd0*/  FMUL.FTZ R106, R106, R168.reuse ;  /* 0x000000a86a6a7220 */ /* 0x080fe20000410000 */
[-C--:B------:R-:W-:Y:S01]  /*5de0*/  FMUL.FTZ R107, R107, R168.reuse ;  /* 0x000000a86b6b7220 */ /* 0x080fe20000410000 */
[-C--:B------:R-:W-:Y:S01]  /*5df0*/  FMUL.FTZ R110, R110, R168.reuse ;  /* 0x000000a86e6e7220 */ /* 0x080fe20000410000 */
[-C--:B------:R-:W-:Y:S01]  /*5e00*/  FMUL.FTZ R111, R111, R168.reuse ;  /* 0x000000a86f6f7220 */ /* 0x080fe20000410000 */
[----:B------:R3:W-:Y:S01]  /*5e10*/  STSM.16.M88.4 [R7], R160 ;  /* 0x000000a007007844 */ /* 0x0007e20000000200 */
[----:B------:R-:W1:Y:S01]  /*5e20*/  MUFU.EX2 R165, R165 ;  /* 0x000000a500a57308 */ /* 0x000e620000000800 */
[----:B--2---:R-:W-:Y:S01]  /*5e30*/  FADD.FTZ R10, R164, R11 ;  /* 0x0000000ba40a7221 */ /* 0x004fe20000010000 */
        /* <DEDUP_REMOVED lines=8> */
[-C--:B------:R-:W-:Y:S01]  /*5ec0*/  FMUL.FTZ R126, R126, R168.reuse ;  /* 0x000000a87e7e7220 */ /* 0x080fe20000410000 */
        /* <DEDUP_REMOVED lines=17> */
[----:B------:R-:W-:-:S04]  /*5fe0*/  FMUL.FTZ R151, R151, R168 ;  /* 0x000000a897977220 */ /* 0x000fc80000410000 */
[----:B------:R-:W2:Y:S01]  /*5ff0*/  MUFU.EX2 R182, R182 ;  /* 0x000000b600b67308 */ /* 0x000ea20000000800 */
[C---:B----4-:R-:W-:Y:S01]  /*6000*/  F2FP.F16.F32.PACK_AB R166, R5.reuse, R22 ;  /* 0x0000001605a6723e */ /* 0x050fe200000000ff */
[----:B------:R-:W-:-:S06]  /*6010*/  FADD.FTZ R10, R5, R10 ;  /* 0x0000000a050a7221 */ /* 0x000fcc0000010000 */
[----:B------:R-:W4:Y:S01]  /*6020*/  MUFU.EX2 R183, R183 ;  /* 0x000000b700b77308 */ /* 0x000f220000000800 */
[C---:B-1----:R-:W-:Y:S01]  /*6030*/  FADD.FTZ R13, R179.reuse, R14 ;  /* 0x0000000eb30d7221 */ /* 0x042fe20000010000 */
[----:B------:R-:W-:-:S03]  /*6040*/  F2FP.F16.F32.PACK_AB R165, R179, R178 ;  /* 0x000000b2b3a5723e */ /* 0x000fc600000000ff */
[----:B--2---:R-:W-:Y:S01]  /*6050*/  FADD.FTZ R14, R182, R13 ;  /* 0x0000000db60e7221 */ /* 0x004fe20000010000 */
[----:B----4-:R-:W-:-:S03]  /*6060*/  F2FP.F16.F32.PACK_AB R167, R183, R182 ;  /* 0x000000b6b7a7723e */ /* 0x010fc600000000ff */
[----:B------:R-:W-:Y:S02]  /*6070*/  FADD.FTZ R11, R183, R14 ;  /* 0x0000000eb70b7221 */ /* 0x000fe40000010000 */
[----:B------:R3:W-:Y:S01]  /*6080*/  STSM.16.M88.4 [R4], R164 ;  /* 0x000000a404007844 */ /* 0x0007e20000000200 */
[----:B------:R-:W-:Y:S05]  /*6090*/  @!P0 BRA `(.L_x_3245) ;  /* 0x0000000000048947 */ /* 0x000fea0003800000 */
[----:B------:R-:W-:Y:S01]  /*60a0*/  BPT.TRAP 0x1 ;  /* 0x000000040000795c */ /* 0x000fe20000300000 */
.L_x_3245:
[----:B------:R1:W2:Y:S01]  /*60b0*/  SYNCS.PHASECHK.TRANS64.TRYWAIT P2, [UR26+0x28c50], R9 ;  /* 0x028c5009ff0075a7 */ /* 0x0002a2000804015a */
[----:B------:R-:W-:Y:S05]  /*60c0*/  @!P0 BRA `(.L_x_3246) ;  /* 0x0000000000048947 */ /* 0x000fea0003800000 */
[----:B------:R-:W-:Y:S01]  /*60d0*/  BPT.TRAP 0x1 ;  /* 0x000000040000795c */ /* 0x000fe20000300000 */
.L_x_3246:
[----:B--2---:R-:W-:Y:S05]  /*60e0*/  @P2 BRA `(.L_x_3247) ;  /* 0x0000000000082947 */ /* 0x004fea0003800000 */
[----:B------:R-:W2:Y:S02]  /*60f0*/  SYNCS.PHASECHK.TRANS64.TRYWAIT P2, [UR26+0x28c50], R9 ;  /* 0x028c5009ff0075a7 */ /* 0x000ea4000804015a */
[----:B--2---:R-:W-:Y:S05]  /*6100*/  @!P2 BRA `(.L_x_3248) ;  /* 0x0000006c008ca947 */ /* 0x004fea0003800000 */
.L_x_3247:
[----:B------:R-:W-:Y:S01]  /*6110*/  ULEA UR10, UR25, UR24, 0xc ;  /* 0x00000018190a7291 */ /* 0x000fe2000f8e603f */
[----:B------:R-:W-:Y:S01]  /*6120*/  WARPGROUP.ARRIVE ;  /* 0x00000000000079c5 */ /* 0x000fe20000000000 */
[----:B------:R-:W-:-:S05]  /*6130*/  UMOV UR15, 0x40000040 ;  /* 0x40000040000f7882 */ /* 0x000fca0000000000 */
[----:B------:R-:W-:Y:S02]  /*6140*/  UMOV UR14, UR10 ;  /* 0x0000000a000e7c82 */ /* 0x000fe40008000000 */
[----:B------:R-:W-:Y:S01]  /*6150*/  HGMMA.64x256x16.F32 R24, R152, gdesc[UR12].tnspB, R24, gsb0 ;  /* 0x43e0000c98187df0 */ /* 0x000fe20008000818 */
[----:B------:R-:W-:Y:S01]  /*6160*/  UIADD3 UR14, UR10, 0x80, URZ ;  /* 0x000000800a0e7890 */ /* 0x000fe2000fffe03f */
[----:B------:R-:W-:Y:S01]  /*6170*/  UMOV UR15, 0x40000040 ;  /* 0x40000040000f7882 */ /* 0x000fe20000000000 */
[----:B------:R-:W-:Y:S02]  /*6180*/  WARPGROUP.DEPBAR.LE gsb0, 0x0 ;  /* 0x00008000000079c5 */ /* 0x000fe40000010000 */
[----:B------:R-:W-:-:S15]  /*6190*/  WARPGROUP.ARRIVE ;  /* 0x00000000000079c5 */ /* 0x000fde0000000000 */
[----:B------:R-:W-:-:S08]  /*61a0*/  NOP ;  /* 0x0000000000007918 */ /* 0x000fd00000000000 */
[----:B------:R-:W-:Y:S01]  /*61b0*/  HGMMA.64x256x16.F32 R24, R156, gdesc[UR12].tnspB, R24, gsb0 ;  /* 0x43e0000c9c187df0 */ /* 0x000fe20008000818 */
[----:B------:R-:W-:Y:S01]  /*61c0*/  UIADD3 UR14, UR10, 0x100, URZ ;  /* 0x000001000a0e7890 */ /* 0x000fe2000fffe03f */
        /* <DEDUP_REMOVED lines=8> */
[----:B------:R-:W-:Y:S02]  /*6250*/  WARPGROUP.DEPBAR.LE gsb0, 0x0 ;  /* 0x00008000000079c5 */ /* 0x000fe40000010000 */
[----:B------:R-:W-:-:S15]  /*6260*/  WARPGROUP.ARRIVE ;  /* 0x00000000000079c5 */ /* 0x000fde0000000000 */
[----:B------:R-:W-:-:S08]  /*6270*/  NOP ;  /* 0x0000000000007918 */ /* 0x000fd00000000000 */
        /* <DEDUP_REMOVED lines=12> */
.L_x_3249:
[----:B------:R-:W-:Y:S01]  /*6340*/  UIADD3 UR5, UR26, 0x28c60, URZ ;  /* 0x00028c601a057890 */ /* 0x000fe2000fffe03f */
[----:B------:R-:W-:Y:S01]  /*6350*/  IMAD.MOV.U32 R5, RZ, RZ, R20 ;  /* 0x000000ffff057224 */ /* 0x000fe200078e0014 */
[----:B------:R-:W-:Y:S02]  /*6360*/  MOV R3, R12 ;  /* 0x0000000c00037202 */ /* 0x000fe40000000f00 */
[----:B------:R-:W-:-:S09]  /*6370*/  UPRMT UR5, UR42, 0x654, UR5 ;  /* 0x000006542a057896 */ /* 0x000fd20008000005 */
[----:B------:R-:W-:Y:S01]  /*6380*/  SYNCS.ARRIVE.TRANS64.RED.A1T0 RZ, [UR5], RZ ;  /* 0x000000ffffff79a7 */ /* 0x000fe20008100405 */
[----:B------:R-:W-:Y:S01]  /*6390*/  UMOV UR5, UR25 ;  /* 0x0000001900057c82 */ /* 0x000fe20008000000 */
[----:B------:R-:W-:Y:S05]  /*63a0*/  @P1 BRA `(.L_x_3250) ;  /* 0xffffffe400d81947 */ /* 0x000fea000383ffff */
[----:B------:R-:W-:Y:S01]  /*63b0*/  IMAD.MOV.U32 R5, RZ, RZ, R20 ;  /* 0x000000ffff057224 */ /* 0x000fe200078e0014 */
[----:B------:R-:W-:Y:S01]  /*63c0*/  USHF.L.U32 UR4, UR25, 0x6, URZ ;  /* 0x0000000619047899 */ /* 0x000fe2000800063f */
[----:B------:R-:W-:-:S11]  /*63d0*/  IMAD.MOV.U32 R3, RZ, RZ, R12 ;  /* 0x000000ffff037224 */ /* 0x000fd600078e000c */
.L_x_3239:
[----:B---3--:R-:W3:Y:S01]  /*63e0*/  SHFL.BFLY PT, R7, R10, 0x2, 0x1f ;  /* 0x0c401f000a077f89 */ /* 0x008ee200000e0000 */
[----:B------:R-:W-:Y:S08]  /*63f0*/  BAR.ARV 0x8, 0x100 ;  /* 0x0204000000007b1d */ /* 0x000ff00000002000 */
[----:B------:R-:W-:Y:S01]  /*6400*/  BAR.SYNC.DEFER_BLOCKING 0xf, 0x100 ;  /* 0x03c4000000007b1d */ /* 0x000fe20000010000 */
[----:B------:R-:W-:-:S02]  /*6410*/  ISETP.NE.AND P0, PT, R0, RZ, PT ;  /* 0x000000ff0000720c */ /* 0x000fc40003f05270 */
[----:B------:R-:W-:-:S03]  /*6420*/  MOV R0, RZ ;  /* 0x000000ff00007202 */ /* 0x000fc60000000f00 */
[----:B------:R-:W4:Y:S01]  /*6430*/  SHFL.BFLY PT, R6, R11, 0x2, 0x1f ;  /* 0x0c401f000b067f89 */ /* 0x000f2200000e0000 */
[----:B---3--:R-:W-:-:S05]  /*6440*/  FADD.FTZ R7, R7, R10 ;  /* 0x0000000a07077221 */ /* 0x008fca0000010000 */
[----:B------:R-:W3:Y:S01]  /*6450*/  SHFL.BFLY PT, R4, R7, 0x1, 0x1f ;  /* 0x0c201f0007047f89 */ /* 0x000ee200000e0000 */
[----:B----4-:R-:W-:-:S05]  /*6460*/  FADD.FTZ R6, R6, R11 ;  /* 0x0000000b06067221 */ /* 0x010fca0000010000 */
[----:B012---:R-:W0:Y:S01]  /*6470*/  SHFL.BFLY PT, R9, R6, 0x1, 0x1f ;  /* 0x0c201f0006097f89 */ /* 0x007e2200000e0000 */
[----:B---3--:R-:W-:Y:S01]  /*6480*/  FADD.FTZ R12, R7, R4 ;  /* 0x00000004070c7221 */ /* 0x008fe20000010000 */
[----:B------:R-:W-:-:S04]  /*6490*/  IMAD.MOV.U32 R4, RZ, RZ, RZ ;  /* 0x000000ffff047224 */ /* 0x000fc800078e00ff */
[----:B------:R-:W-:-:S13]  /*64a0*/  FSETP.NE.FTZ.AND P1, PT, R12, RZ, PT ;  /* 0x000000ff0c00720b */ /* 0x000fda0003f35000 */
[----:B------:R-:W1:Y:S01]  /*64b0*/  @P1 MUFU.RCP R4, R12 ;  /* 0x0000000c00041308 */ /* 0x000e620000001000 */
[----:B0-----:R-:W-:Y:S01]  /*64c0*/  FADD.FTZ R13, R6, R9 ;  /* 0x00000009060d7221 */ /* 0x001fe20000010000 */
[----:B------:R-:W-:Y:S02]  /*64d0*/  VIADD R9, R2, UR4 ;  /* 0x0000000402097c36 */ /* 0x000fe40008000000 */
[----:B------:R-:W-:Y:S02]  /*64e0*/  IMAD.U32 R6, RZ, RZ, UR11 ;  /* 0x0000000bff067e24 */ /* 0x000fe4000f8e00ff */
[----:B------:R-:W-:Y:S02]  /*64f0*/  FSETP.NE.FTZ.AND P2, PT, R13, RZ, PT ;  /* 0x000000ff0d00720b */ /* 0x000fe40003f55000 */
[----:B------:R-:W0:Y:S01]  /*6500*/  @P1 MUFU.LG2 R7, R12 ;  /* 0x0000000c00071308 */ /* 0x000e220000000c00 */
[----:B------:R-:W-:Y:S01]  /*6510*/  @!P0 LEA R9, R9, UR41, 0x2 ;  /* 0x0000002909098c11 */ /* 0x000fe2000f8e10ff */
[----:B------:R-:W-:Y:S01]  /*6520*/  @P1 FMUL.FTZ R6, R6, 0.69314718246459960938 ;  /* 0x3f31721806061820 */ /* 0x000fe20000410000 */
[----:B------:R-:W-:-:S03]  /*6530*/  IMAD.MOV.U32 R2, RZ, RZ, -0x800000 ;  /* 0xff800000ff027424 */ /* 0x000fc600078e00ff */
[----:B-1----:R-:W-:Y:S01]  /*6540*/  @!P0 STS [R9+0x28800], R4 ;  /* 0x0288000409008388 */ /* 0x002fe20000000800 */
[-C--:B------:R-:W-:Y:S01]  /*6550*/  FMUL.FTZ R24, R24, R4.reuse ;  /* 0x0000000418187220 */ /* 0x080fe20000410000 */
[----:B------:R-:W-:-:S03]  /*6560*/  FMUL.FTZ R25, R25, R4 ;  /* 0x0000000419197220 */ /* 0x000fc60000410000 */
[----:B------:R-:W1:Y:S01]  /*6570*/  @P2 MUFU.RCP R0, R13 ;  /* 0x0000000d00002308 */ /* 0x000e620000001000 */
[-C--:B------:R-:W-:Y:S01]  /*6580*/  FMUL.FTZ R28, R28, R4.reuse ;  /* 0x000000041c1c7220 */ /* 0x080fe20000410000 */
[-C--:B------:R-:W-:Y:S01]  /*6590*/  FMUL.FTZ R29, R29, R4.reuse ;  /* 0x000000041d1d7220 */ /* 0x080fe20000410000 */
[-C--:B------:R-:W-:Y:S01]  /*65a0*/  FMUL.FTZ R32, R32, R4.reuse ;  /* 0x0000000420207220 */ /* 0x080fe20000410000 */
[-C--:B------:R-:W-:Y:S01]  /*65b0*/  FMUL.FTZ R33, R33, R4.reuse ;  /* 0x0000000421217220 */ /* 0x080fe20000410000 */
[----:B0-----:R-:W-:Y:S01]  /*65c0*/  @P1 FMUL.FTZ R7, R7, 0.69314718246459960938 ;  /* 0x3f31721807071820 */ /* 0x001fe20000410000 */
[-C--:B------:R-:W-:Y:S01]  /*65d0*/  FMUL.FTZ R36, R36, R4.reuse ;  /* 0x0000000424247220 */ /* 0x080fe20000410000 */
[-C--:B------:R-:W-:Y:S01]  /*65e0*/  FMUL.FTZ R37, R37, R4.reuse ;  /* 0x0000000425257220 */ /* 0x080fe20000410000 */
[----:B------:R-:W0:Y:S01]  /*65f0*/  @P2 MUFU.LG2 R8, R13 ;  /* 0x0000000d00082308 */ /* 0x000e220000000c00 */
        /* <DEDUP_REMOVED lines=8> */
[----:B-1----:R1:W-:Y:S01]  /*6680*/  @!P0 STS [R9+0x28820], R0 ;  /* 0x0288200009008388 */ /* 0x0023e20000000800 */
[-C--:B------:R-:W-:Y:S01]  /*6690*/  FMUL.FTZ R56, R56, R4.reuse ;  /* 0x0000000438387220 */ /* 0x080fe20000410000 */
[-C--:B------:R-:W-:Y:S01]  /*66a0*/  FMUL.FTZ R57, R57, R4.reuse ;  /* 0x0000000439397220 */ /* 0x080fe20000410000 */
[-C--:B------:R-:W-:Y:S01]  /*66b0*/  FMUL.FTZ R60, R60, R4.reuse ;  /* 0x000000043c3c7220 */ /* 0x080fe20000410000 */
[-C--:B------:R-:W-:Y:S01]  /*66c0*/  FMUL.FTZ R61, R61, R4.reuse ;  /* 0x000000043d3d7220 */ /* 0x080fe20000410000 */
[-C--:B------:R-:W-:Y:S01]  /*66d0*/  FMUL.FTZ R64, R64, R4.reuse ;  /* 0x0000000440407220 */ /* 0x080fe20000410000 */
[-C--:B------:R-:W-:Y:S01]  /*66e0*/  FMUL.FTZ R65, R65, R4.reuse ;  /* 0x0000000441417220 */ /* 0x080fe20000410000 */
[-C--:B------:R-:W-:Y:S01]  /*66f0*/  FMUL.FTZ R68, R68, R4.reuse ;  /* 0x0000000444447220 */ /* 0x080fe20000410000 */
[----:B0-----:R-:W-:Y:S01]  /*6700*/  @P2 FMUL.FTZ R8, R8, 0.69314718246459960938 ;  /* 0x3f31721808082820 */ /* 0x001fe20000410000 */
[----:B------:R-:W-:Y:S01]  /*6710*/  FMUL.FTZ R69, R69, R4 ;  /* 0x0000000445457220 */ /* 0x000fe20000410000 */
[----:B-1----:R-:W-:-:S02]  /*6720*/  IMAD.U32 R9, RZ, RZ, UR11 ;  /* 0x0000000bff097e24 */ /* 0x002fc4000f8e00ff */
[-C--:B------:R-:W-:Y:S01]  /*6730*/  FMUL.FTZ R72, R72, R4.reuse ;  /* 0x0000000448487220 */ /* 0x080fe20000410000 */
[-C--:B------:R-:W-:Y:S01]  /*6740*/  FMUL.FTZ R73, R73, R4.reuse ;  /* 0x0000000449497220 */ /* 0x080fe20000410000 */
[-C--:B------:R-:W-:Y:S01]  /*6750*/  FMUL.FTZ R76, R76, R4.reuse ;  /* 0x000000044c4c7220 */ /* 0x080fe20000410000 */
[----:B------:R-:W-:Y:S01]  /*6760*/  @P2 FMUL.FTZ R9, R9, 0.69314718246459960938 ;  /* 0x3f31721809092820 */ /* 0x000fe20000410000 */
        /* <DEDUP_REMOVED lines=38> */
[-C--:B------:R-:W-:Y:S01]  /*69d0*/  FMUL.FTZ R26, R26, R0.reuse ;  /* 0x000000001a1a7220 */ /* 0x080fe20000410000 */
        /* <DEDUP_REMOVED lines=64> */
[----:B------:R-:W-:Y:S01]  /*6de0*/  @P1 FFMA.FTZ R4, R6, R3, R7 ;  /* 0x0000000306041223 */ /* 0x000fe20000010007 */
[----:B------:R-:W-:Y:S01]  /*6df0*/  @P2 FFMA.FTZ R2, R9, R5, R8 ;  /* 0x0000000509022223 */ /* 0x000fe20000010008 */
[----:B------:R-:W-:Y:S06]  /*6e00*/  BAR.ARV 0xe, 0x100 ;  /* 0x0384000000007b1d */ /* 0x000fec0000002000 */
.L_x_3215:
[----:B------:R-:W-:Y:S05]  /*6e10*/  @P0 BRA `(.L_x_3251) ;  /* 0x0000002000f80947 */ /* 0x000fea0003800000 */
[----:B------:R-:W0:Y:S01]  /*6e20*/  S2R R0, SR_TID.X ;  /* 0x0000000000007919 */ /* 0x000e220000002100 */
[----:B------:R-:W1:Y:S01]  /*6e30*/  S2UR UR5, SR_CgaCtaId ;  /* 0x00000000000579c3 */ /* 0x000e620000008800 */
[----:B------:R-:W-:Y:S01]  /*6e40*/  UMOV UR4, 0x400 ;  /* 0x0000040000047882 */ /* 0x000fe20000000000 */
[----:B------:R-:W-:-:S06]  /*6e50*/  IMAD R3, RZ, RZ, -UR38 ;  /* 0x80000026ff037e24 */ /* 0x000fcc000f8e02ff */
[----:B------:R-:W-:Y:S08]  /*6e60*/  BAR.SYNC.DEFER_BLOCKING 0x1, 0x100 ;  /* 0x0044000000007b1d */ /* 0x000ff00000010000 */
[----:B------:R-:W2:Y:S08]  /*6e70*/  S2UR UR6, SR_CTAID.Y ;  /* 0x00000000000679c3 */ /* 0x000eb00000002600 */
[----:B------:R-:W2:Y:S01]  /*6e80*/  LDC R10, c[0x0][0xc50] ;  /* 0x00031400ff0a7b82 */ /* 0x000ea20000000800 */
[----:B-1----:R-:W-:-:S07]  /*6e90*/  ULEA UR4, UR5, UR4, 0x18 ;  /* 0x0000000405047291 */ /* 0x002fce000f8ec03f */
[----:B------:R-:W1:Y:S01]  /*6ea0*/  LDC R6, c[0x0][0xbe8] ;  /* 0x0002fa00ff067b82 */ /* 0x000e620000000800 */
[----:B------:R-:W-:Y:S01]  /*6eb0*/  UIADD3 UR4, UR4, 0x28c20, URZ ;  /* 0x00028c2004047890 */ /* 0x000fe2000fffe03f */
[----:B0-----:R-:W-:-:S03]  /*6ec0*/  VIADD R22, R0, 0xffffff80 ;  /* 0xffffff8000167836 */ /* 0x001fc60000000000 */
[----:B------:R-:W-:Y:S02]  /*6ed0*/  UPRMT UR4, URZ, 0x654, UR4 ;  /* 0x000006543f047896 */ /* 0x000fe40008000004 */
[----:B------:R-:W-:-:S04]  /*6ee0*/  SHF.R.S32.HI R19, RZ, 0x1f, R22 ;  /* 0x0000001fff137819 */ /* 0x000fc80000011416 */
[----:B------:R-:W-:Y:S01]  /*6ef0*/  LEA.HI R9, R19, R22, RZ, 0x7 ;  /* 0x0000001613097211 */ /* 0x000fe200078f38ff */
[----:B--2---:R-:W-:Y:S01]  /*6f00*/  IMAD R3, R10, R3, UR6 ;  /* 0x000000060a037e24 */ /* 0x004fe2000f8e0203 */
[----:B------:R-:W-:Y:S01]  /*6f10*/  USHF.R.S32.HI UR6, URZ, 0x1f, UR38 ;  /* 0x0000001f3f067899 */ /* 0x000fe20008011426 */
[----:B------:R-:W-:Y:S01]  /*6f20*/  SYNCS.ARRIVE.TRANS64.RED.A1T0 RZ, [UR4], RZ ;  /* 0x000000ffffff79a7 */ /* 0x000fe20008100404 */
[----:B------:R-:W-:Y:S02]  /*6f30*/  SHF.R.S32.HI R0, RZ, 0x7, R9 ;  /* 0x00000007ff007819 */ /* 0x000fe40000011409 */
[----:B------:R-:W-:-:S03]  /*6f40*/  LOP3.LUT R5, R9, 0xffffff80, RZ, 0xc0, !PT ;  /* 0xffffff8009057812 */ /* 0x000fc600078ec0ff */
[----:B------:R-:W0:Y:S01]  /*6f50*/  SHFL.IDX PT, R7, R0, RZ, 0x1f ;  /* 0x00001fff00077589 */ /* 0x000e2200000e0000 */
[----:B------:R-:W-:Y:S02]  /*6f60*/  IADD3 R8, R22, -R5, RZ ;  /* 0x8000000516087210 */ /* 0x000fe40007ffe0ff */
[----:B-1----:R-:W-:Y:S02]  /*6f70*/  ISETP.NE.AND P1, PT, R6, 0x1, PT ;  /* 0x000000010600780c */ /* 0x002fe40003f25270 */
[----:B------:R-:W-:Y:S02]  /*6f80*/  SHF.R.S32.HI R155, RZ, 0x1f, R8 ;  /* 0x0000001fff9b7819 */ /* 0x000fe40000011408 */
[----:B------:R-:W-:Y:S02]  /*6f90*/  SHF.R.S32.HI R5, RZ, 0x1f, R3 ;  /* 0x0000001fff057819 */ /* 0x000fe40000011403 */
[----:B0-----:R-:W-:Y:S02]  /*6fa0*/  ISETP.NE.AND P0, PT, R7, RZ, PT ;  /* 0x000000ff0700720c */ /* 0x001fe40003f05270 */
[----:B------:R-:W-:-:S04]  /*6fb0*/  LEA.HI R7, R155, R8, RZ, 0x2 ;  /* 0x000000089b077211 */ /* 0x000fc800078f10ff */
[----:B------:R-:W-:-:S07]  /*6fc0*/  SHF.R.S32.HI R154, RZ, 0x2, R7 ;  /* 0x00000002ff9a7819 */ /* 0x000fce0000011407 */
[----:B------:R-:W-:Y:S05]  /*6fd0*/  @P0 BRA `(.L_x_3252) ;  /* 0x0000000400440947 */ /* 0x000fea0003800000 */
[----:B------:R-:W0:Y:S01]  /*6fe0*/  LDC R18, c[0x0][0xbe8] ;  /* 0x0002fa00ff127b82 */ /* 0x000e220000000800 */
[----:B------:R-:W-:Y:S01]  /*6ff0*/  LOP3.LUT R9, R9, 0xffffff80, RZ, 0xc0, !PT ;  /* 0xffffff8009097812 */ /* 0x000fe200078ec0ff */
[----:B------:R-:W1:Y:S01]  /*7000*/  S2R R14, SR_CTAID.X ;  /* 0x00000000000e7919 */ /* 0x000e620000002500 */
[----:B------:R-:W-:Y:S02]  /*7010*/  ULDC.64 UR4, c[0x0][0xbd0] ;  /* 0x0002f40000047ab9 */ /* 0x000fe40000000a00 */
[----:B------:R-:W-:Y:S01]  /*7020*/  UIMAD.WIDE.U32 UR8, UR38, UR4, URZ ;  /* 0x00000004260872a5 */ /* 0x000fe2000f8e003f */
[----:B------:R-:W-:Y:S01]  /*7030*/  IMAD.IADD R23, R22, 0x1, -R9 ;  /* 0x0000000116177824 */ /* 0x000fe200078e0a09 */
[----:B------:R-:W-:Y:S01]  /*7040*/  LEA.HI R9, R19, R22, RZ, 0x2 ;  /* 0x0000001613097211 */ /* 0x000fe200078f10ff */
[----:B------:R-:W2:Y:S01]  /*7050*/  S2UR UR7, SR_CTAID.Z ;  /* 0x00000000000779c3 */ /* 0x000ea20000002700 */
[----:B------:R-:W-:Y:S02]  /*7060*/  UIMAD UR4, UR6, UR4, URZ ;  /* 0x00000004060472a4 */ /* 0x000fe4000f8e023f */
[----:B------:R-:W-:-:S02]  /*7070*/  SHF.R.S32.HI R12, RZ, 0x1f, R23 ;  /* 0x0000001fff0c7819 */ /* 0x000fc40000011417 */
[----:B------:R-:W-:Y:S01]  /*7080*/  LOP3.LUT R9, R9, 0xfffffffc, RZ, 0xc0, !PT ;  /* 0xfffffffc09097812 */ /* 0x000fe200078ec0ff */
[----:B------:R-:W-:Y:S01]  /*7090*/  UIMAD UR4, UR38, UR5, UR4 ;  /* 0x00000005260472a4 */ /* 0x000fe2000f8e0204 */
[CC--:B------:R-:W-:Y:S01]  /*70a0*/  LEA.HI R152, R12.reuse, R23.reuse, RZ, 0x2 ;  /* 0x000000170c987211 */ /* 0x0c0fe200078f10ff */
[----:B------:R-:W3:Y:S01]  /*70b0*/  LDC.64 R20, c[0x0][0xbd8] ;  /* 0x0002f600ff147b82 */ /* 0x000ee20000000a00 */
[----:B------:R-:W-:Y:S01]  /*70c0*/  LEA.HI R12, R12, R23, RZ, 0x5 ;  /* 0x000000170c0c7211 */ /* 0x000fe200078f28ff */
[----:B------:R-:W-:Y:S01]  /*70d0*/  IMAD.IADD R9, R22, 0x1, -R9 ;  /* 0x0000000116097824 */ /* 0x000fe200078e0a09 */
[--C-:B------:R-:W-:Y:S01]  /*70e0*/  SHF.R.S32.HI R10, RZ, 0x2, R152.reuse ;  /* 0x00000002ff0a7819 */ /* 0x100fe20000011498 */
[----:B------:R-:W-:Y:S01]  /*70f0*/  UIADD3 UR4, UR9, UR4, URZ ;  /* 0x0000000409047290 */ /* 0x000fe2000fffe03f */
[----:B------:R-:W-:Y:S02]  /*7100*/  SHF.R.S32.HI R11, RZ, 0x1f, R152 ;  /* 0x0000001fff0b7819 */ /* 0x000fe40000011498 */
[----:B------:R-:W-:-:S02]  /*7110*/  SHF.R.S32.HI R12, RZ, 0x5, R12 ;  /* 0x00000005ff0c7819 */ /* 0x000fc4000001140c */
[----:B0-----:R-:W-:Y:S02]  /*7120*/  ISETP.NE.AND P0, PT, R18, 0x1, PT ;  /* 0x000000011200780c */ /* 0x001fe40003f05270 */
[----:B------:R-:W-:Y:S02]  /*7130*/  LEA.HI R11, R11, R10, RZ, 0x3 ;  /* 0x0000000a0b0b7211 */ /* 0x000fe400078f18ff */
[----:B------:R-:W-:Y:S02]  /*7140*/  LOP3.LUT R152, R152, 0x7ffffffc, RZ, 0xc0, !PT ;  /* 0x7ffffffc98987812 */ /* 0x000fe400078ec0ff */
[----:B------:R-:W-:Y:S01]  /*7150*/  LOP3.LUT R11, R11, 0xfffffff8, RZ, 0xc0, !PT ;  /* 0xfffffff80b0b7812 */ /* 0x000fe200078ec0ff */
[----:B--2---:R-:W-:Y:S01]  /*7160*/  USHF.R.S32.HI UR5, URZ, 0x1f, UR7 ;  /* 0x0000001f3f057899 */ /* 0x004fe20008011407 */
[----:B------:R-:W-:-:S03]  /*7170*/  IADD3 R152, -R152, R23, RZ ;  /* 0x0000001798987210 */ /* 0x000fc60007ffe1ff */
[----:B------:R-:W-:Y:S01]  /*7180*/  IMAD.IADD R11, R10, 0x1, -R11 ;  /* 0x000000010a0b7824 */ /* 0x000fe200078e0a0b */
[C---:B------:R-:W-:Y:S01]  /*7190*/  LEA.HI R10, R9.reuse, R9, RZ, 0x1 ;  /* 0x00000009090a7211 */ /* 0x040fe200078f08ff */
[----:B------:R-:W0:Y:S01]  /*71a0*/  @P0 LDC R16, c[0x0][0xbec] ;  /* 0x0002fb00ff100b82 */ /* 0x000e220000000800 */
[----:B------:R-:W-:Y:S02]  /*71b0*/  IMAD.SHL.U32 R152, R152, 0x2, RZ ;  /* 0x0000000298987824 */ /* 0x000fe400078e00ff */
[----:B------:R-:W-:Y:S01]  /*71c0*/  LOP3.LUT R10, R10, 0x1ffffffe, RZ, 0xc0, !PT ;  /* 0x1ffffffe0a0a7812 */ /* 0x000fe200078ec0ff */
[----:B------:R-:W-:Y:S02]  /*71d0*/  IMAD R153, R12, 0x10, R11 ;  /* 0x000000100c997824 */ /* 0x000fe400078e020b */
[----:B---3--:R-:W-:Y:S01]  /*71e0*/  IMAD R12, R20, UR5, RZ ;  /* 0x00000005140c7c24 */ /* 0x008fe2000f8e02ff */
[----:B------:R-:W-:Y:S01]  /*71f0*/  IADD3 R9, R9, -R10, RZ ;  /* 0x8000000a09097210 */ /* 0x000fe20007ffe0ff */
[----:B------:R-:W2:Y:S01]  /*7200*/  @P0 LDC R17, c[0x0][0xbf0] ;  /* 0x0002fc00ff110b82 */ /* 0x000ea20000000800 */
[----:B------:R-:W-:-:S02]  /*7210*/  IMAD.U32 R11, RZ, RZ, UR9 ;  /* 0x00000009ff0b7e24 */ /* 0x000fc4000f8e00ff */
[----:B------:R-:W-:Y:S01]  /*7220*/  LEA R9, R9, R153, 0x3 ;  /* 0x0000009909097211 */ /* 0x000fe200078e18ff */
[----:B------:R-:W-:Y:S02]  /*7230*/  IMAD.U32 R10, RZ, RZ, UR8 ;  /* 0x00000008ff0a7e24 */ /* 0x000fe4000f8e00ff */
[----:B------:R-:W-:Y:S01]  /*7240*/  IMAD.U32 R11, RZ, RZ, UR4 ;  /* 0x00000004ff0b7e24 */ /* 0x000fe2000f8e00ff */
[----:B------:R-:W-:Y:S01]  /*7250*/  ULDC.64 UR4, c[0x0][0xbe0] ;  /* 0x0002f80000047ab9 */ /* 0x000fe20000000a00 */
[----:B-1----:R-:W-:Y:S02]  /*7260*/  IMAD R9, R14, 0x40, R9 ;  /* 0x000000400e097824 */ /* 0x002fe400078e0209 */
[----:B------:R-:W-:Y:S02]  /*7270*/  IMAD R15, R21, UR7, R12 ;  /* 0x00000007150f7c24 */ /* 0x000fe4000f8e020c */
[----:B------:R-:W-:-:S04]  /*7280*/  IMAD.WIDE.U32 R10, R20, UR7, R10 ;  /* 0x00000007140a7c25 */ /* 0x000fc8000f8e000a */
[----:B0-----:R-:W-:Y:S01]  /*7290*/  @P0 IMAD.HI.U32 R12, R9, R16, RZ ;  /* 0x00000010090c0227 */ /* 0x001fe200078e00ff */
[----:B------:R-:W-:-:S03]  /*72a0*/  IADD3 R11, R11, R15, RZ ;  /* 0x0000000f0b0b7210 */ /* 0x000fc60007ffe0ff */
[----:B------:R-:W-:Y:S02]  /*72b0*/  IMAD.MOV.U32 R13, RZ, RZ, R9 ;  /* 0x000000ffff0d7224 */ /* 0x000fe400078e0009 */
[----:B------:R-:W-:Y:S01]  /*72c0*/  IMAD.WIDE.U32 R10, R3, UR4, R10 ;  /* 0x00000004030a7c25 */ /* 0x000fe2000f8e000a */
[----:B--2---:R-:W-:-:S03]  /*72d0*/  @P0 SHF.R.U32.HI R13, RZ, R17, R12 ;  /* 0x00000011ff0d0219 */ /* 0x004fc6000001160c */
[----:B------:R-:W-:Y:S01]  /*72e0*/  IMAD R12, R5, UR4, RZ ;  /* 0x00000004050c7c24 */ /* 0x000fe2000f8e02ff */
[----:B------:R-:W-:Y:S01]  /*72f0*/  IADD3 R10, P0, R13, R10, RZ ;  /* 0x0000000a0d0a7210 */ /* 0x000fe20007f1e0ff */
[----:B------:R-:W-:Y:S02]  /*7300*/  IMAD.MOV R15, RZ, RZ, -R13 ;  /* 0x000000ffff0f7224 */ /* 0x000fe400078e0a0d */
[----:B------:R-:W-:Y:S01]  /*7310*/  IMAD R16, R3, UR5, R12 ;  /* 0x0000000503107c24 */ /* 0x000fe2000f8e020c */
[----:B------:R-:W-:Y:S01]  /*7320*/  ULDC.64 UR4, c[0x0][0xbc8] ;  /* 0x0002f20000047ab9 */ /* 0x000fe20000000a00 */
[----:B------:R-:W-:Y:S01]  /*7330*/  IMAD R9, R18, R15, R9 ;  /* 0x0000000f12097224 */ /* 0x000fe200078e0209 */
[----:B------:R-:W-:-:S04]  /*7340*/  SHF.R.S32.HI R15, RZ, 0x1f, R13 ;  /* 0x0000001fff0f7819 */ /* 0x000fc8000001140d */
[----:B------:R-:W-:Y:S02]  /*7350*/  SHF.R.S32.HI R12, RZ, 0x1f, R9 ;  /* 0x0000001fff0c7819 */ /* 0x000fe40000011409 */
[----:B------:R-:W-:-:S03]  /*7360*/  IADD3.X R11, R15, R11, R16, P0, !PT ;  /* 0x0000000b0f0b7210 */ /* 0x000fc600007fe410 */
[----:B------:R-:W-:Y:S02]  /*7370*/  IMAD R12, R12, UR4, RZ ;  /* 0x000000040c0c7c24 */ /* 0x000fe4000f8e02ff */
[----:B------:R-:W-:-:S04]  /*7380*/  IMAD.WIDE.U32 R10, R9, UR4, R10 ;  /* 0x00000004090a7c25 */ /* 0x000fc8000f8e000a */
[----:B------:R-:W-:Y:S01]  /*7390*/  IMAD R9, R9, UR5, R12 ;  /* 0x0000000509097c24 */ /* 0x000fe2000f8e020c */
[----:B------:R-:W-:Y:S01]  /*73a0*/  LEA.HI R12, R0, R0, RZ, 0x1 ;  /* 0x00000000000c7211 */ /* 0x000fe200078f08ff */
[----:B------:R-:W-:Y:S02]  /*73b0*/  ULDC.64 UR4, c[0x0][0xba8] ;  /* 0x0002ea0000047ab9 */ /* 0x000fe40000000a00 */
[----:B------:R-:W-:Y:S01]  /*73c0*/  IMAD.IADD R9, R11, 0x1, R9 ;  /* 0x000000010b097824 */ /* 0x000fe200078e0209 */
[----:B------:R-:W-:Y:S01]  /*73d0*/  LEA R16, P0, R10, UR4, 0x2 ;  /* 0x000000040a107c11 */ /* 0x000fe2000f8010ff */
[----:B------:R-:W-:Y:S01]  /*73e0*/  ULDC UR4, c[0x0][0xa88] ;  /* 0x0002a20000047ab9 */ /* 0x000fe20000000800 */
[----:B------:R-:W-:Y:S02]  /*73f0*/  LOP3.LUT R11, R12, 0xfffffe, RZ, 0xc0, !PT ;  /* 0x00fffffe0c0b7812 */ /* 0x000fe400078ec0ff */
[----:B------:R-:W-:Y:S01]  /*7400*/  LEA.HI.X R17, R10, UR5, R9, 0x2, P0 ;  /* 0x000000050a117c11 */ /* 0x000fe200080f1409 */
[----:B------:R-:W-:Y:S01]  /*7410*/  SHFL.IDX PT, R12, R16, 0x1, 0x1c1f ;  /* 0x003c1f00100c7f89 */ /* 0x000fe200000e0000 */
[----:B------:R-:W-:-:S02]  /*7420*/  IMAD R9, R14, 0x40, R153 ;  /* 0x000000400e097824 */ /* 0x000fc400078e0299 */
[----:B------:R-:W-:Y:S01]  /*7430*/  IMAD.IADD R15, R0, 0x1, -R11 ;  /* 0x00000001000f7824 */ /* 0x000fe200078e0a0b */
[----:B------:R-:W-:Y:S01]  /*7440*/  SHFL.IDX PT, R10, R16, RZ, 0x1c1f ;  /* 0x001c1fff100a7589 */ /* 0x000fe200000e0000 */
[----:B------:R-:W-:Y:S02]  /*7450*/  IMAD R14, R18, UR4, RZ ;  /* 0x00000004120e7c24 */ /* 0x000fe4000f8e02ff */
[----:B------:R-:W-:Y:S01]  /*7460*/  IMAD.U32 R15, R15, -0x100, RZ ;  /* 0xffffff000f0f7824 */ /* 0x000fe200078e00ff */
[----:B------:R-:W0:Y:S04]  /*7470*/  SHFL.IDX PT, R11, R17, RZ, 0x1c1f ;  /* 0x001c1fff110b7589 */ /* 0x000e2800000e0000 */
[----:B------:R-:W1:Y:S01]  /*7480*/  SHFL.IDX PT, R13, R17, 0x1, 0x1c1f ;  /* 0x003c1f00110d7f89 */ /* 0x000e6200000e0000 */
[----:B------:R-:W-:-:S02]  /*7490*/  ISETP.NE.AND P0, PT, R152, R15, PT ;  /* 0x0000000f9800720c */ /* 0x000fc40003f05270 */
[C---:B------:R-:W-:Y:S02]  /*74a0*/  IADD3 R15, R9.reuse, 0x8, RZ ;  /* 0x00000008090f7810 */ /* 0x040fe40007ffe0ff */
[-C--:B------:R-:W-:Y:S02]  /*74b0*/  ISETP.GE.OR P2, PT, R9, R14.reuse, P0 ;  /* 0x0000000e0900720c */ /* 0x080fe40000746670 */
[----:B------:R-:W-:-:S11]  /*74c0*/  ISETP.GE.OR P0, PT, R15, R14, P0 ;  /* 0x0000000e0f00720c */ /* 0x000fd60000706670 */
[----:B0-----:R0:W-:Y:S04]  /*74d0*/  @!P2 ST.E desc[UR36][R10.64], R4 ;  /* 0x000000040a00a985 */ /* 0x0011e8000c101924 */
[----:B-1----:R0:W-:Y:S02]  /*74e0*/  @!P0 ST.E desc[UR36][R12.64], R2 ;  /* 0x000000020c008985 */ /* 0x0021e4000c101924 */
.L_x_3252:
[----:B------:R-:W1:Y:S01]  /*74f0*/  S2R R14, SR_CTAID.X ;  /* 0x00000000000e7919 */ /* 0x000e620000002500 */
[----:B------:R-:W-:Y:S01]  /*7500*/  LEA.HI R19, R19, R22, RZ, 0x2 ;  /* 0x0000001613137211 */ /* 0x000fe200078f10ff */
[----:B------:R-:W2:Y:S01]  /*7510*/  S2UR UR7, SR_CTAID.Z ;  /* 0x00000000000779c3 */ /* 0x000ea20000002700 */
[----:B------:R-:W-:Y:S01]  /*7520*/  SHF.R.S32.HI R9, RZ, 0x1f, R7 ;  /* 0x0000001fff097819 */ /* 0x000fe20000011407 */
[----:B------:R-:W-:Y:S01]  /*7530*/  ULDC.64 UR8, c[0x0][0xb38] ;  /* 0x0002ce0000087ab9 */ /* 0x000fe20000000a00 */
[----:B------:R-:W-:Y:S01]  /*7540*/  LOP3.LUT R19, R19, 0xfffffffc, RZ, 0xc0, !PT ;  /* 0xfffffffc13137812 */ /* 0x000fe200078ec0ff */
[----:B------:R-:W-:Y:S01]  /*7550*/  UIMAD UR6, UR6, UR8, URZ ;  /* 0x00000008060672a4 */ /* 0x000fe2000f8e023f */
[----:B------:R-:W-:Y:S01]  /*7560*/  LEA.HI R9, R9, R154, RZ, 0x3 ;  /* 0x0000009a09097211 */ /* 0x000fe200078f18ff */
[----:B------:R-:W-:Y:S01]  /*7570*/  UIMAD.WIDE.U32 UR4, UR38, UR8, URZ ;  /* 0x00000008260472a5 */ /* 0x000fe2000f8e003f */
[----:B------:R-:W-:Y:S01]  /*7580*/  LEA.HI R155, R155, R8, RZ, 0x5 ;  /* 0x000000089b9b7211 */ /* 0x000fe200078f28ff */
[----:B------:R-:W-:Y:S01]  /*7590*/  IMAD.IADD R19, R22, 0x1, -R19 ;  /* 0x0000000116137824 */ /* 0x000fe200078e0a13 */
[----:B0-----:R-:W0:Y:S01]  /*75a0*/  LDC.64 R12, c[0x0][0xb40] ;  /* 0x0002d000ff0c7b82 */ /* 0x001e220000000a00 */
[----:B------:R-:W-:Y:S01]  /*75b0*/  LOP3.LUT R9, R9, 0xfffffff8, RZ, 0xc0, !PT ;  /* 0xfffffff809097812 */ /* 0x000fe200078ec0ff */
[----:B------:R-:W-:Y:S01]  /*75c0*/  UIMAD UR6, UR38, UR9, UR6 ;  /* 0x00000009260672a4 */ /* 0x000fe2000f8e0206 */
[----:B------:R-:W-:Y:S01]  /*75d0*/  SHF.R.S32.HI R155, RZ, 0x5, R155 ;  /* 0x00000005ff9b7819 */ /* 0x000fe2000001149b */
[----:B------:R-:W-:Y:S01]  /*75e0*/  IMAD.U32 R11, RZ, RZ, UR5 ;  /* 0x00000005ff0b7e24 */ /* 0x000fe2000f8e00ff */
[----:B------:R-:W-:Y:S01]  /*75f0*/  LEA.HI R2, R19, R19, RZ, 0x1 ;  /* 0x0000001313027211 */ /* 0x000fe200078f08ff */
[----:B------:R-:W-:Y:S01]  /*7600*/  IMAD.IADD R154, R154, 0x1, -R9 ;  /* 0x000000019a9a7824 */ /* 0x000fe200078e0a09 */
[----:B------:R-:W-:Y:S01]  /*7610*/  UIADD3 UR6, UR5, UR6, URZ ;  /* 0x0000000605067290 */ /* 0x000fe2000fffe03f */
[----:B------:R-:W3:Y:S01]  /*7620*/  @P1 LDC R16, c[0x0][0xbec] ;  /* 0x0002fb00ff101b82 */ /* 0x000ee20000000800 */
[----:B------:R-:W-:Y:S01]  /*7630*/  LOP3.LUT R2, R2, 0x1ffffffe, RZ, 0xc0, !PT ;  /* 0x1ffffffe02027812 */ /* 0x000fe200078ec0ff */
[----:B------:R-:W-:Y:S01]  /*7640*/  IMAD.U32 R10, RZ, RZ, UR4 ;  /* 0x00000004ff0a7e24 */ /* 0x000fe2000f8e00ff */
[----:B------:R-:W-:Y:S01]  /*7650*/  LEA R155, R155, R154, 0x4 ;  /* 0x0000009a9b9b7211 */ /* 0x000fe200078e20ff */
[----:B------:R-:W-:Y:S01]  /*7660*/  ULDC.64 UR4, c[0x0][0xb48] ;  /* 0x0002d20000047ab9 */ /* 0x000fe20000000a00 */
[----:B------:R-:W-:Y:S01]  /*7670*/  MOV R11, UR6 ;  /* 0x00000006000b7c02 */ /* 0x000fe20008000f00 */
[----:B------:R-:W-:Y:S01]  /*7680*/  IMAD.IADD R2, R19, 0x1, -R2 ;  /* 0x0000000113027824 */ /* 0x000fe200078e0a02 */
[----:B--2---:R-:W-:Y:S01]  /*7690*/  USHF.R.S32.HI UR8, URZ, 0x1f, UR7 ;  /* 0x0000001f3f087899 */ /* 0x004fe20008011407 */
[----:B------:R-:W2:Y:S01]  /*76a0*/  @P1 LDC R17, c[0x0][0xbf0] ;  /* 0x0002fc00ff111b82 */ /* 0x000ea20000000800 */
[----:B------:R-:W-:Y:S01]  /*76b0*/  BSSY B0, `(.L_x_3253) ;  /* 0x00000ed000007945 */ /* 0x000fe20003800000 */
[----:B------:R-:W-:-:S04]  /*76c0*/  IMAD R4, R2, 0x8, R155 ;  /* 0x0000000802047824 */ /* 0x000fc800078e029b */
[----:B-1----:R-:W-:Y:S02]  /*76d0*/  IMAD R15, R14, 0x40, R4 ;  /* 0x000000400e0f7824 */ /* 0x002fe400078e0204 */
[C---:B0-----:R-:W-:Y:S02]  /*76e0*/  IMAD R2, R12.reuse, UR8, RZ ;  /* 0x000000080c027c24 */ /* 0x041fe4000f8e02ff */
[----:B------:R-:W-:-:S04]  /*76f0*/  IMAD.WIDE.U32 R10, R12, UR7, R10 ;  /* 0x000000070c0a7c25 */ /* 0x000fc8000f8e000a */
[----:B------:R-:W-:Y:S02]  /*7700*/  IMAD R13, R13, UR7, R2 ;  /* 0x000000070d0d7c24 */ /* 0x000fe4000f8e0202 */
[----:B---3--:R-:W-:-:S04]  /*7710*/  @P1 IMAD.HI.U32 R16, R15, R16, RZ ;  /* 0x000000100f101227 */ /* 0x008fc800078e00ff */
[----:B------:R-:W-:Y:S02]  /*7720*/  IMAD.MOV.U32 R9, RZ, RZ, R15 ;  /* 0x000000ffff097224 */ /* 0x000fe400078e000f */
[----:B------:R-:W-:Y:S01]  /*7730*/  IMAD R2, R5, UR4, RZ ;  /* 0x0000000405027c24 */ /* 0x000fe2000f8e02ff */
[----:B--2---:R-:W-:Y:S01]  /*7740*/  @P1 SHF.R.U32.HI R9, RZ, R17, R16 ;  /* 0x00000011ff091219 */ /* 0x004fe20000011610 */
[----:B------:R-:W-:Y:S02]  /*7750*/  IMAD.IADD R11, R11, 0x1, R13 ;  /* 0x000000010b0b7824 */ /* 0x000fe400078e020d */
[----:B------:R-:W-:Y:S01]  /*7760*/  IMAD R13, R3, UR5, R2 ;  /* 0x00000005030d7c24 */ /* 0x000fe2000f8e0202 */
[----:B------:R-:W-:Y:S01]  /*7770*/  IADD3 R5, -R9, RZ, RZ ;  /* 0x000000ff09057210 */ /* 0x000fe20007ffe1ff */
[----:B------:R-:W-:Y:S01]  /*7780*/  IMAD.WIDE.U32 R2, R3, UR4, R10 ;  /* 0x0000000403027c25 */ /* 0x000fe2000f8e000a */
[----:B------:R-:W-:Y:S01]  /*7790*/  SHF.R.S32.HI R4, RZ, 0x1f, R9 ;  /* 0x0000001fff047819 */ /* 0x000fe20000011409 */
[----:B------:R-:W-:-:S02]  /*77a0*/  ULDC.64 UR4, c[0x0][0xb30] ;  /* 0x0002cc0000047ab9 */ /* 0x000fc40000000a00 */
[----:B------:R-:W-:Y:S02]  /*77b0*/  IMAD R5, R6, R5, R15 ;  /* 0x0000000506057224 */ /* 0x000fe400078e020f */
[----:B------:R-:W-:Y:S02]  /*77c0*/  IMAD R4, R4, UR4, RZ ;  /* 0x0000000404047c24 */ /* 0x000fe4000f8e02ff */
[----:B------:R-:W-:Y:S02]  /*77d0*/  IMAD.IADD R3, R3, 0x1, R13 ;  /* 0x0000000103037824 */ /* 0x000fe400078e020d */
[C---:B------:R-:W-:Y:S01]  /*77e0*/  IMAD R11, R9.reuse, UR5, R4 ;  /* 0x00000005090b7c24 */ /* 0x040fe2000f8e0204 */
[----:B------:R-:W-:Y:S01]  /*77f0*/  SHF.R.S32.HI R4, RZ, 0x1f, R5 ;  /* 0x0000001fff047819 */ /* 0x000fe20000011405 */
[----:B------:R-:W-:Y:S01]  /*7800*/  IMAD.WIDE.U32 R2, R9, UR4, R2 ;  /* 0x0000000409027c25 */ /* 0x000fe2000f8e0002 */
[----:B------:R-:W-:-:S03]  /*7810*/  ULDC.64 UR4, c[0x0][0xb28] ;  /* 0x0002ca0000047ab9 */ /* 0x000fc60000000a00 */
[----:B------:R-:W-:Y:S02]  /*7820*/  IMAD R4, R4, UR4, RZ ;  /* 0x0000000404047c24 */ /* 0x000fe4000f8e02ff */
[----:B------:R-:W-:Y:S02]  /*7830*/  IMAD.IADD R3, R3, 0x1, R11 ;  /* 0x0000000103037824 */ /* 0x000fe400078e020b */
[C---:B------:R-:W-:Y:S02]  /*7840*/  IMAD R9, R5.reuse, UR5, R4 ;  /* 0x0000000505097c24 */ /* 0x040fe4000f8e0204 */
[----:B------:R-:W-:Y:S01]  /*7850*/  IMAD.WIDE.U32 R2, R5, UR4, R2 ;  /* 0x0000000405027c25 */ /* 0x000fe2000f8e0002 */
[----:B------:R-:W-:-:S03]  /*7860*/  ULDC.64 UR4, c[0x0][0xb00] ;  /* 0x0002c00000047ab9 */ /* 0x000fc60000000a00 */
[----:B------:R-:W-:Y:S01]  /*7870*/  IMAD.IADD R5, R3, 0x1, R9 ;  /* 0x0000000103057824 */ /* 0x000fe200078e0209 */
[----:B------:R-:W-:Y:S02]  /*7880*/  LEA.HI R9, R0, R0, RZ, 0x1 ;  /* 0x0000000000097211 */ /* 0x000fe400078f08ff */
[----:B------:R-:W-:Y:S01]  /*7890*/  LEA R4, P0, R2, UR4, 0x2 ;  /* 0x0000000402047c11 */ /* 0x000fe2000f8010ff */
[----:B------:R-:W-:Y:S01]  /*78a0*/  ULDC UR4, c[0x0][0xa88] ;  /* 0x0002a20000047ab9 */ /* 0x000fe20000000800 */
[----:B------:R-:W-:Y:S01]  /*78b0*/  LOP3.LUT R11, R9, 0xfffffe, RZ, 0xc0, !PT ;  /* 0x00fffffe090b7812 */ /* 0x000fe200078ec0ff */
[----:B------:R-:W-:Y:S01]  /*78c0*/  IMAD R6, R6, UR4, RZ ;  /* 0x0000000406067c24 */ /* 0x000fe2000f8e02ff */
[----:B------:R-:W-:Y:S02]  /*78d0*/  LOP3.LUT R9, R7, 0x7ffffffc, RZ, 0xc0, !PT ;  /* 0x7ffffffc07097812 */ /* 0x000fe400078ec0ff */
[----:B------:R-:W-:Y:S01]  /*78e0*/  LEA R7, R14, R155, 0x6 ;  /* 0x0000009b0e077211 */ /* 0x000fe200078e30ff */
[----:B------:R-:W-:Y:S01]  /*78f0*/  IMAD.IADD R11, R0, 0x1, -R11 ;  /* 0x00000001000b7824 */ /* 0x000fe200078e0a0b */
[----:B------:R-:W-:Y:S01]  /*7900*/  LEA.HI.X R5, R2, UR5, R5, 0x2, P0 ;  /* 0x0000000502057c11 */ /* 0x000fe200080f1405 */
[----:B------:R-:W-:Y:S01]  /*7910*/  IMAD.IADD R0, R8, 0x1, -R9 ;  /* 0x0000000108007824 */ /* 0x000fe200078e0a09 */
[----:B------:R-:W-:Y:S01]  /*7920*/  ISETP.GE.AND P0, PT, R7, R6, PT ;  /* 0x000000060700720c */ /* 0x000fe20003f06270 */
[----:B------:R0:W1:Y:S02]  /*7930*/  SHFL.IDX PT, R2, R4, RZ, 0x1c1f ;  /* 0x001c1fff04027589 */ /* 0x00006400000e0000 */
[----:B------:R-:W-:-:S02]  /*7940*/  IMAD R0, R11, 0x80, R0 ;  /* 0x000000800b007824 */ /* 0x000fc400078e0200 */
[----:B------:R0:W2:Y:S03]  /*7950*/  SHFL.IDX PT, R3, R5, RZ, 0x1c1f ;  /* 0x001c1fff05037589 */ /* 0x0000a600000e0000 */
[----:B------:R-:W-:-:S05]  /*7960*/  SHF.L.U32 R0, R0, 0x1, RZ ;  /* 0x0000000100007819 */ /* 0x000fca00000006ff */
[----:B0-----:R-:W-:Y:S05]  /*7970*/  @P0 BRA `(.L_x_3254) ;  /* 0x0000000c00000947 */ /* 0x001fea0003800000 */
[C---:B------:R-:W-:Y:S01]  /*7980*/  VIADD R9, R0.reuse, 0x8 ;  /* 0x0000000800097836 */ /* 0x040fe20000000000 */
[----:B------:R-:W-:Y:S01]  /*7990*/  ULDC UR4, c[0x0][0xac8] ;  /* 0x0002b20000047ab9 */ /* 0x000fe20000000800 */
[C---:B------:R-:W-:Y:S01]  /*79a0*/  VIADD R11, R0.reuse, 0x10 ;  /* 0x00000010000b7836 */ /* 0x040fe20000000000 */
[C---:B------:R-:W-:Y:S01]  /*79b0*/  ISETP.GE.AND P2, PT, R0.reuse, UR4, PT ;  /* 0x0000000400007c0c */ /* 0x040fe2000bf46270 */
[C---:B------:R-:W-:Y:S01]  /*79c0*/  VIADD R13, R0.reuse, 0x18 ;  /* 0x00000018000d7836 */ /* 0x040fe20000000000 */
[----:B------:R-:W-:Y:S01]  /*79d0*/  ISETP.GE.AND P3, PT, R9, UR4, PT ;  /* 0x0000000409007c0c */ /* 0x000fe2000bf66270 */
        /* <DEDUP_REMOVED lines=10> */
[C---:B------:R-:W-:Y:S01]  /*7a80*/  VIADD R23, R0.reuse, 0x58 ;  /* 0x0000005800177836 */ /* 0x040fe20000000000 */
[----:B------:R-:W-:-:S02]  /*7a90*/  @!P2 LEA.HI R8, R0, R0, RZ, 0x1 ;  /* 0x000000000008a211 */ /* 0x000fc400078f08ff */
[----:B------:R-:W-:Y:S02]  /*7aa0*/  @!P3 LEA.HI R10, R9, R9, RZ, 0x1 ;  /* 0x00000009090ab211 */ /* 0x000fe400078f08ff */
[----:B------:R-:W-:Y:S02]  /*7ab0*/  @!P4 LEA.HI R12, R11, R11, RZ, 0x1 ;  /* 0x0000000b0b0cc211 */ /* 0x000fe400078f08ff */
[----:B------:R-:W-:Y:S02]  /*7ac0*/  @!P5 LEA.HI R14, R13, R13, RZ, 0x1 ;  /* 0x0000000d0d0ed211 */ /* 0x000fe400078f08ff */
[----:B------:R-:W-:Y:S02]  /*7ad0*/  @!P2 LOP3.LUT R9, R8, 0xfffffffe, RZ, 0xc0, !PT ;  /* 0xfffffffe0809a812 */ /* 0x000fe400078ec0ff */
[----:B------:R-:W-:Y:S02]  /*7ae0*/  @!P3 LOP3.LUT R11, R10, 0xfffffffe, RZ, 0xc0, !PT ;  /* 0xfffffffe0a0bb812 */ /* 0x000fe400078ec0ff */
[----:B------:R-:W-:Y:S01]  /*7af0*/  @!P4 LOP3.LUT R13, R12, 0xfffffffe, RZ, 0xc0, !PT ;  /* 0xfffffffe0c0dc812 */ /* 0x000fe200078ec0ff */
[----:B-12---:R-:W-:Y:S01]  /*7b00*/  @!P2 IMAD.WIDE R8, R9, 0x4, R2 ;  /* 0x000000040908a825 */ /* 0x006fe200078e0202 */
[----:B------:R-:W-:-:S02]  /*7b10*/  @!P5 LOP3.LUT R15, R14, 0xfffffffe, RZ, 0xc0, !PT ;  /* 0xfffffffe0e0fd812 */ /* 0x000fc400078ec0ff */
[----:B------:R-:W-:Y:S01]  /*7b20*/  IADD3 R20, R0, 0x40, RZ ;  /* 0x0000004000147810 */ /* 0x000fe20007ffe0ff */
[--C-:B------:R-:W-:Y:S01]  /*7b30*/  @!P3 IMAD.WIDE R10, R11, 0x4, R2.reuse ;  /* 0x000000040b0ab825 */ /* 0x100fe200078e0202 */
        /* <DEDUP_REMOVED lines=8> */
[----:B------:R-:W-:Y:S01]  /*7bc0*/  ISETP.GE.AND P6, PT, R22, UR4, PT ;  /* 0x0000000416007c0c */ /* 0x000fe2000bfc6270 */
[----:B------:R3:W-:Y:S01]  /*7bd0*/  @!P5 ST.E.64 desc[UR36][R14.64], R36 ;  /* 0x000000240e00d985 */ /* 0x0007e2000c101b24 */
[----:B------:R-:W-:Y:S02]  /*7be0*/  ISETP.GE.AND P5, PT, R21, UR4, PT ;  /* 0x0000000415007c0c */ /* 0x000fe4000bfa6270 */
[----:B------:R-:W-:Y:S02]  /*7bf0*/  @!P0 LEA.HI R16, R16, R16, RZ, 0x1 ;  /* 0x0000001010108211 */ /* 0x000fe400078f08ff */
[----:B------:R-:W-:Y:S02]  /*7c00*/  @!P1 LEA.HI R17, R17, R17, RZ, 0x1 ;  /* 0x0000001111119211 */ /* 0x000fe400078f08ff */
[----:B0-----:R-:W-:Y:S02]  /*7c10*/  @!P0 LOP3.LUT R9, R16, 0xfffffffe, RZ, 0xc0, !PT ;  /* 0xfffffffe10098812 */ /* 0x001fe400078ec0ff */
[----:B-1----:R-:W-:-:S02]  /*7c20*/  @!P1 LOP3.LUT R11, R17, 0xfffffffe, RZ, 0xc0, !PT ;  /* 0xfffffffe110b9812 */ /* 0x002fc400078ec0ff */
[----:B------:R-:W-:Y:S01]  /*7c30*/  @!P2 LEA.HI R18, R18, R18, RZ, 0x1 ;  /* 0x000000121212a211 */ /* 0x000fe200078f08ff */
[--C-:B------:R-:W-:Y:S01]  /*7c40*/  @!P0 IMAD.WIDE R8, R9, 0x4, R2.reuse ;  /* 0x0000000409088825 */ /* 0x100fe200078e0202 */
[----:B------:R-:W-:Y:S02]  /*7c50*/  @!P3 LEA.HI R19, R19, R19, RZ, 0x1 ;  /* 0x000000131313b211 */ /* 0x000fe400078f08ff */
[----:B------:R-:W-:Y:S01]  /*7c60*/  @!P4 LEA.HI R20, R20, R20, RZ, 0x1 ;  /* 0x000000141414c211 */ /* 0x000fe200078f08ff */
[----:B------:R-:W-:Y:S01]  /*7c70*/  @!P1 IMAD.WIDE R10, R11, 0x4, R2 ;  /* 0x000000040b0a9825 */ /* 0x000fe200078e0202 */
[----:B------:R-:W-:Y:S01]  /*7c80*/  @!P5 LEA.HI R21, R21, R21, RZ, 0x1 ;  /* 0x000000151515d211 */ /* 0x000fe200078f08ff */
[----:B------:R0:W-:Y:S01]  /*7c90*/  @!P0 ST.E.64 desc[UR36][R8.64], R40 ;  /* 0x0000002808008985 */ /* 0x0001e2000c101b24 */
[----:B------:R-:W-:Y:S02]  /*7ca0*/  @!P6 LEA.HI R22, R22, R22, RZ, 0x1 ;  /* 0x000000161616e211 */ /* 0x000fe400078f08ff */
[----:B--2---:R-:W-:Y:S01]  /*7cb0*/  @!P2 LOP3.LUT R13, R18, 0xfffffffe, RZ, 0xc0, !PT ;  /* 0xfffffffe120da812 */ /* 0x004fe200078ec0ff */
[----:B------:R1:W-:Y:S01]  /*7cc0*/  @!P1 ST.E.64 desc[UR36][R10.64], R44 ;  /* 0x0000002c0a009985 */ /* 0x0003e2000c101b24 */
[----:B------:R-:W-:Y:S01]  /*7cd0*/  @!P3 LOP3.LUT R19, R19, 0xfffffffe, RZ, 0xc0, !PT ;  /* 0xfffffffe1313b812 */ /* 0x000fe200078ec0ff */
[----:B------:R-:W-:Y:S01]  /*7ce0*/  VIADD R18, R0, 0x68 ;  /* 0x0000006800127836 */ /* 0x000fe20000000000 */
[----:B---3--:R-:W-:Y:S01]  /*7cf0*/  @!P4 LOP3.LUT R15, R20, 0xfffffffe, RZ, 0xc0, !PT ;  /* 0xfffffffe140fc812 */ /* 0x008fe200078ec0ff */
[----:B------:R-:W-:Y:S01]  /*7d00*/  VIADD R20, R0, 0x78 ;  /* 0x0000007800147836 */ /* 0x000fe20000000000 */
[----:B------:R-:W-:-:S02]  /*7d10*/  @!P5 LOP3.LUT R21, R21, 0xfffffffe, RZ, 0xc0, !PT ;  /* 0xfffffffe1515d812 */ /* 0x000fc400078ec0ff */
[----:B------:R-:W-:Y:S01]  /*7d20*/  @!P6 LOP3.LUT R17, R22, 0xfffffffe, RZ, 0xc0, !PT ;  /* 0xfffffffe1611e812 */ /* 0x000fe200078ec0ff */
[C---:B------:R-:W-:Y:S01]  /*7d30*/  VIADD R22, R0.reuse, 0x88 ;  /* 0x0000008800167836 */ /* 0x040fe20000000000 */
[----:B------:R-:W-:Y:S01]  /*7d40*/  IADD3 R24, R0, 0x60, RZ ;  /* 0x0000006000187810 */ /* 0x000fe20007ffe0ff */
[--C-:B0-----:R-:W-:Y:S01]  /*7d50*/  @!P2 IMAD.WIDE R8, R13, 0x4, R2.reuse ;  /* 0x000000040d08a825 */ /* 0x101fe200078e0202 */
[----:B------:R-:W-:Y:S02]  /*7d60*/  ISETP.GE.AND P1, PT, R23, UR4, PT ;  /* 0x0000000417007c0c */ /* 0x000fe4000bf26270 */
[----:B------:R-:W-:Y:S01]  /*7d70*/  ISETP.GE.AND P0, PT, R24, UR4, PT ;  /* 0x0000000418007c0c */ /* 0x000fe2000bf06270 */
[--C-:B-1----:R-:W-:Y:S01]  /*7d80*/  @!P3 IMAD.WIDE R10, R19, 0x4, R2.reuse ;  /* 0x00000004130ab825 */ /* 0x102fe200078e0202 */
[----:B------:R0:W-:Y:S01]  /*7d90*/  @!P2 ST.E.64 desc[UR36][R8.64], R48 ;  /* 0x000000300800a985 */ /* 0x0001e2000c101b24 */
[----:B------:R-:W-:Y:S02]  /*7da0*/  ISETP.GE.AND P2, PT, R18, UR4, PT ;  /* 0x0000000412007c0c */ /* 0x000fe4000bf46270 */
[----:B------:R-:W-:Y:S01]  /*7db0*/  @!P4 IMAD.WIDE R12, R15, 0x4, R2 ;  /* 0x000000040f0cc825 */ /* 0x000fe200078e0202 */
[----:B------:R1:W-:Y:S01]  /*7dc0*/  @!P3 ST.E.64 desc[UR36][R10.64], R52 ;  /* 0x000000340a00b985 */ /* 0x0003e2000c101b24 */
[----:B------:R-:W-:-:S02]  /*7dd0*/  ISETP.GE.AND P3, PT, R22, UR4, PT ;  /* 0x0000000416007c0c */ /* 0x000fc4000bf66270 */
[--C-:B------:R-:W-:Y:S01]  /*7de0*/  @!P5 IMAD.WIDE R14, R21, 0x4, R2.reuse ;  /* 0x00000004150ed825 */ /* 0x100fe200078e0202 */
[----:B------:R2:W-:Y:S01]  /*7df0*/  @!P4 ST.E.64 desc[UR36][R12.64], R56 ;  /* 0x000000380c00c985 */ /* 0x0005e2000c101b24 */
[----:B------:R-:W-:Y:S02]  /*7e00*/  IADD3 R21, R0, 0x80, RZ ;  /* 0x0000008000157810 */ /* 0x000fe40007ffe0ff */
[----:B------:R-:W-:Y:S01]  /*7e10*/  @!P6 IMAD.WIDE R16, R17, 0x4, R2 ;  /* 0x000000041110e825 */ /* 0x000fe200078e0202 */
[----:B------:R3:W-:Y:S01]  /*7e20*/  @!P5 ST.E.64 desc[UR36][R14.64], R60 ;  /* 0x0000003c0e00d985 */ /* 0x0007e2000c101b24 */
[----:B------:R-:W-:Y:S02]  /*7e30*/  ISETP.GE.AND P5, PT, R20, UR4, PT ;  /* 0x0000000414007c0c */ /* 0x000fe4000bfa6270 */
[----:B------:R-:W-:Y:S01]  /*7e40*/  VIADD R19, R0, 0x70 ;  /* 0x0000007000137836 */ /* 0x000fe20000000000 */
[----:B------:R4:W-:Y:S01]  /*7e50*/  @!P6 ST.E.64 desc[UR36][R16.64], R64 ;  /* 0x000000401000e985 */ /* 0x0009e2000c101b24 */
[----:B------:R-:W-:-:S02]  /*7e60*/  ISETP.GE.AND P4, PT, R21, UR4, PT ;  /* 0x0000000415007c0c */ /* 0x000fc4000bf86270 */
[----:B------:R-:W-:Y:S02]  /*7e70*/  @!P1 LEA.HI R23, R23, R23, RZ, 0x1 ;  /* 0x0000001717179211 */ /* 0x000fe400078f08ff */
[----:B------:R-:W-:Y:S02]  /*7e80*/  ISETP.GE.AND P6, PT, R19, UR4, PT ;  /* 0x0000000413007c0c */ /* 0x000fe4000bfc6270 */
[----:B------:R-:W-:Y:S02]  /*7e90*/  @!P0 LEA.HI R24, R24, R24, RZ, 0x1 ;  /* 0x0000001818188211 */ /* 0x000fe400078f08ff */
[----:B0-----:R-:W-:Y:S01]  /*7ea0*/  @!P1 LOP3.LUT R9, R23, 0xfffffffe, RZ, 0xc0, !PT ;  /* 0xfffffffe17099812 */ /* 0x001fe200078ec0ff */
[----:B------:R-:W-:Y:S01]  /*7eb0*/  VIADD R23, R0, 0x90 ;  /* 0x0000009000177836 */ /* 0x000fe20000000000 */
[----:B-1----:R-:W-:Y:S01]  /*7ec0*/  @!P0 LOP3.LUT R11, R24, 0xfffffffe, RZ, 0xc0, !PT ;  /* 0xfffffffe180b8812 */ /* 0x002fe200078ec0ff */
[----:B------:R-:W-:Y:S01]  /*7ed0*/  VIADD R24, R0, 0x98 ;  /* 0x0000009800187836 */ /* 0x000fe20000000000 */
[----:B------:R-:W-:Y:S01]  /*7ee0*/  @!P2 LEA.HI R18, R18, R18, RZ, 0x1 ;  /* 0x000000121212a211 */ /* 0x000fe200078f08ff */
[----:B------:R-:W-:Y:S01]  /*7ef0*/  @!P1 IMAD.WIDE R8, R9, 0x4, R2 ;  /* 0x0000000409089825 */ /* 0x000fe200078e0202 */
[----:B------:R-:W-:-:S02]  /*7f00*/  @!P5 LEA.HI R20, R20, R20, RZ, 0x1 ;  /* 0x000000141414d211 */ /* 0x000fc400078f08ff */
[----:B------:R-:W-:Y:S01]  /*7f10*/  @!P4 LEA.HI R21, R21, R21, RZ, 0x1 ;  /* 0x000000151515c211 */ /* 0x000fe200078f08ff */
[----:B------:R-:W-:Y:S01]  /*7f20*/  @!P0 IMAD.WIDE R10, R11, 0x4, R2 ;  /* 0x000000040b0a8825 */ /* 0x000fe200078e0202 */
[----:B------:R-:W-:Y:S01]  /*7f30*/  @!P6 LEA.HI R19, R19, R19, RZ, 0x1 ;  /* 0x000000131313e211 */ /* 0x000fe200078f08ff */
[----:B------:R0:W-:Y:S01]  /*7f40*/  @!P1 ST.E.64 desc[UR36][R8.64], R68 ;  /* 0x0000004408009985 */ /* 0x0001e2000c101b24 */
[----:B------:R-:W-:Y:S02]  /*7f50*/  @!P3 LEA.HI R22, R22, R22, RZ, 0x1 ;  /* 0x000000161616b211 */ /* 0x000fe400078f08ff */
[----:B--2---:R-:W-:Y:S01]  /*7f60*/  @!P2 LOP3.LUT R13, R18, 0xfffffffe, RZ, 0xc0, !PT ;  /* 0xfffffffe120da812 */ /* 0x004fe200078ec0ff */
[----:B------:R1:W-:Y:S01]  /*7f70*/  @!P0 ST.E.64 desc[UR36][R10.64], R72 ;  /* 0x000000480a008985 */ /* 0x0003e2000c101b24 */
[----:B------:R-:W-:Y:S02]  /*7f80*/  @!P6 LOP3.LUT R19, R19, 0xfffffffe, RZ, 0xc0, !PT ;  /* 0xfffffffe1313e812 */ /* 0x000fe400078ec0ff */
[----:B---3--:R-:W-:Y:S01]  /*7f90*/  @!P5 LOP3.LUT R15, R20, 0xfffffffe, RZ, 0xc0, !PT ;  /* 0xfffffffe140fd812 */ /* 0x008fe200078ec0ff */
[----:B------:R-:W-:Y:S01]  /*7fa0*/  VIADD R20, R0, 0xb0 ;  /* 0x000000b000147836 */ /* 0x000fe20000000000 */
[----:B------:R-:W-:-:S02]  /*7fb0*/  @!P4 LOP3.LUT R21, R21, 0xfffffffe, RZ, 0xc0, !PT ;  /* 0xfffffffe1515c812 */ /* 0x000fc400078ec0ff */
[----:B----4-:R-:W-:Y:S02]  /*7fc0*/  @!P3 LOP3.LUT R17, R22, 0xfffffffe, RZ, 0xc0, !PT ;  /* 0xfffffffe1611b812 */ /* 0x010fe400078ec0ff */
[----:B------:R-:W-:Y:S01]  /*7fd0*/  ISETP.GE.AND P0, PT, R23, UR4, PT ;  /* 0x0000000417007c0c */ /* 0x000fe2000bf06270 */
[--C-:B0-----:R-:W-:Y:S01]  /*7fe0*/  @!P2 IMAD.WIDE R8, R13, 0x4, R2.reuse ;  /* 0x000000040d08a825 */ /* 0x101fe200078e0202 */
[----:B------:R-:W-:Y:S02]  /*7ff0*/  IADD3 R18, R0, 0xa0, RZ ;  /* 0x000000a000127810 */ /* 0x000fe40007ffe0ff */
[----:B------:R-:W-:Y:S01]  /*8000*/  ISETP.GE.AND P1, PT, R24, UR4, PT ;  /* 0x0000000418007c0c */ /* 0x000fe2000bf26270 */
[--C-:B-1----:R-:W-:Y:S01]  /*8010*/  @!P6 IMAD.WIDE R10, R19, 0x4, R2.reuse ;  /* 0x00000004130ae825 */ /* 0x102fe200078e0202 */
[----:B------:R0:W-:Y:S01]  /*8020*/  @!P2 ST.E.64 desc[UR36][R8.64], R76 ;  /* 0x0000004c0800a985 */ /* 0x0001e2000c101b24 */
[----:B------:R-:W-:Y:S02]  /*8030*/  ISETP.GE.AND P2, PT, R18, UR4, PT ;  /* 0x0000000412007c0c */ /* 0x000fe4000bf46270 */
[----:B------:R-:W-:Y:S01]  /*8040*/  @!P5 IMAD.WIDE R12, R15, 0x4, R2 ;  /* 0x000000040f0cd825 */ /* 0x000fe200078e0202 */
[----:B------:R1:W-:Y:S01]  /*8050*/  @!P6 ST.E.64 desc[UR36][R10.64], R80 ;  /* 0x000000500a00e985 */ /* 0x0003e2000c101b24 */
[----:B------:R-:W-:-:S02]  /*8060*/  IADD3 R22, R0, 0xc0, RZ ;  /* 0x000000c000167810 */ /* 0x000fc40007ffe0ff */
[--C-:B------:R-:W-:Y:S01]  /*8070*/  @!P4 IMAD.WIDE R14, R21, 0x4, R2.reuse ;  /* 0x00000004150ec825 */ /* 0x100fe200078e0202 */
[----:B------:R2:W-:Y:S01]  /*8080*/  @!P5 ST.E.64 desc[UR36][R12.64], R84 ;  /* 0x000000540c00d985 */ /* 0x0005e2000c101b24 */
[----:B------:R-:W-:Y:S02]  /*8090*/  ISETP.GE.AND P6, PT, R22, UR4, PT ;  /* 0x0000000416007c0c */ /* 0x000fe4000bfc6270 */
[----:B------:R-:W-:Y:S01]  /*80a0*/  @!P3 IMAD.WIDE R16, R17, 0x4, R2 ;  /* 0x000000041110b825 */ /* 0x000fe200078e0202 */
[----:B------:R3:W-:Y:S01]  /*80b0*/  @!P4 ST.E.64 desc[UR36][R14.64], R88 ;  /* 0x000000580e00c985 */ /* 0x0007e2000c101b24 */
[----:B------:R-:W-:Y:S02]  /*80c0*/  ISETP.GE.AND P4, PT, R20, UR4, PT ;  /* 0x0000000414007c0c */ /* 0x000fe4000bf86270 */
[C---:B------:R-:W-:Y:S01]  /*80d0*/  VIADD R19, R0.reuse, 0xa8 ;  /* 0x000000a800137836 */ /* 0x040fe20000000000 */
[----:B------:R4:W-:Y:S01]  /*80e0*/  @!P3 ST.E.64 desc[UR36][R16.64], R92 ;  /* 0x0000005c1000b985 */ /* 0x0009e2000c101b24 */
[----:B------:R-:W-:Y:S01]  /*80f0*/  VIADD R21, R0, 0xb8 ;  /* 0x000000b800157836 */ /* 0x000fe20000000000 */
[----:B------:R-:W-:-:S02]  /*8100*/  @!P0 LEA.HI R23, R23, R23, RZ, 0x1 ;  /* 0x0000001717178211 */ /* 0x000fc400078f08ff */
[----:B------:R-:W-:Y:S02]  /*8110*/  ISETP.GE.AND P3, PT, R19, UR4, PT ;  /* 0x0000000413007c0c */ /* 0x000fe4000bf66270 */
[----:B------:R-:W-:Y:S02]  /*8120*/  ISETP.GE.AND P5, PT, R21, UR4, PT ;  /* 0x0000000415007c0c */ /* 0x000fe4000bfa6270 */
[----:B------:R-:W-:Y:S02]  /*8130*/  @!P1 LEA.HI R24, R24, R24, RZ, 0x1 ;  /* 0x0000001818189211 */ /* 0x000fe400078f08ff */
[----:B0-----:R-:W-:Y:S02]  /*8140*/  @!P0 LOP3.LUT R9, R23, 0xfffffffe, RZ, 0xc0, !PT ;  /* 0xfffffffe17098812 */ /* 0x001fe400078ec0ff */
[----:B------:R-:W-:Y:S02]  /*8150*/  @!P2 LEA.HI R18, R18, R18, RZ, 0x1 ;  /* 0x000000121212a211 */ /* 0x000fe400078f08ff */
[----:B-1----:R-:W-:Y:S01]  /*8160*/  @!P1 LOP3.LUT R11, R24, 0xfffffffe, RZ, 0xc0, !PT ;  /* 0xfffffffe180b9812 */ /* 0x002fe200078ec0ff */
[----:B------:R-:W-:Y:S01]  /*8170*/  @!P0 IMAD.WIDE R8, R9, 0x4, R2 ;  /* 0x0000000409088825 */ /* 0x000fe200078e0202 */
[----:B------:R-:W-:-:S02]  /*8180*/  @!P4 LEA.HI R20, R20, R20, RZ, 0x1 ;  /* 0x000000141414c211 */ /* 0x000fc400078f08ff */
[----:B------:R-:W-:Y:S01]  /*8190*/  @!P3 LEA.HI R19, R19, R19, RZ, 0x1 ;  /* 0x000000131313b211 */ /* 0x000fe200078f08ff */
[--C-:B------:R-:W-:Y:S01]  /*81a0*/  @!P1 IMAD.WIDE R10, R11, 0x4, R2.reuse ;  /* 0x000000040b0a9825 */ /* 0x100fe200078e0202 */
[----:B--2---:R-:W-:Y:S01]  /*81b0*/  @!P2 LOP3.LUT R13, R18, 0xfffffffe, RZ, 0xc0, !PT ;  /* 0xfffffffe120da812 */ /* 0x004fe200078ec0ff */
[----:B------:R0:W-:Y:S01]  /*81c0*/  @!P0 ST.E.64 desc[UR36][R8.64], R96 ;  /* 0x0000006008008985 */ /* 0x0001e2000c101b24 */
[----:B------:R-:W-:Y:S01]  /*81d0*/  @!P5 LEA.HI R21, R21, R21, RZ, 0x1 ;  /* 0x000000151515d211 */ /* 0x000fe200078f08ff */
[----:B------:R-:W-:Y:S01]  /*81e0*/  VIADD R18, R0, 0xc8 ;  /* 0x000000c800127836 */ /* 0x000fe20000000000 */
[----:B------:R-:W-:Y:S01]  /*81f0*/  @!P3 LOP3.LUT R19, R19, 0xfffffffe, RZ, 0xc0, !PT ;  /* 0xfffffffe1313b812 */ /* 0x000fe200078ec0ff */
[----:B------:R-:W-:Y:S01]  /*8200*/  @!P2 IMAD.WIDE R12, R13, 0x4, R2 ;  /* 0x000000040d0ca825 */ /* 0x000fe200078e0202 */
[----:B------:R-:W-:Y:S01]  /*8210*/  @!P6 LEA.HI R22, R22, R22, RZ, 0x1 ;  /* 0x000000161616e211 */ /* 0x000fe200078f08ff */
[----:B------:R1:W-:Y:S01]  /*8220*/  @!P1 ST.E.64 desc[UR36][R10.64], R100 ;  /* 0x000000640a009985 */ /* 0x0003e2000c101b24 */
[----:B---3--:R-:W-:Y:S01]  /*8230*/  @!P4 LOP3.LUT R15, R20, 0xfffffffe, RZ, 0xc0, !PT ;  /* 0xfffffffe140fc812 */ /* 0x008fe200078ec0ff */
[----:B------:R-:W-:Y:S01]  /*8240*/  VIADD R20, R0, 0xd8 ;  /* 0x000000d800147836 */ /* 0x000fe20000000000 */
[----:B------:R-:W-:Y:S01]  /*8250*/  @!P5 LOP3.LUT R21, R21, 0xfffffffe, RZ, 0xc0, !PT ;  /* 0xfffffffe1515d812 */ /* 0x000fe200078ec0ff */
[----:B------:R2:W-:Y:S01]  /*8260*/  @!P2 ST.E.64 desc[UR36][R12.64], R104 ;  /* 0x000000680c00a985 */ /* 0x0005e2000c101b24 */
[----:B----4-:R-:W-:-:S02]  /*8270*/  @!P6 LOP3.LUT R17, R22, 0xfffffffe, RZ, 0xc0, !PT ;  /* 0xfffffffe1611e812 */ /* 0x010fc400078ec0ff */
[----:B------:R-:W-:Y:S01]  /*8280*/  ISETP.GE.AND P0, PT, R18, UR4, PT ;  /* 0x0000000412007c0c */ /* 0x000fe2000bf06270 */
[----:B0-----:R-:W-:Y:S01]  /*8290*/  @!P3 IMAD.WIDE R8, R19, 0x4, R2 ;  /* 0x000000041308b825 */ /* 0x001fe200078e0202 */
[----:B------:R-:W-:-:S03]  /*82a0*/  ISETP.GE.AND P2, PT, R20, UR4, PT ;  /* 0x0000000414007c0c */ /* 0x000fc6000bf46270 */
[----:B------:R-:W-:Y:S01]  /*82b0*/  VIADD R19, R0, 0xd0 ;  /* 0x000000d000137836 */ /* 0x000fe20000000000 */
[----:B------:R0:W-:Y:S01]  /*82c0*/  @!P3 ST.E.64 desc[UR36][R8.64], R108 ;  /* 0x0000006c0800b985 */ /* 0x0001e2000c101b24 */
[----:B-1----:R-:W-:-:S03]  /*82d0*/  @!P4 IMAD.WIDE R10, R15, 0x4, R2 ;  /* 0x000000040f0ac825 */ /* 0x002fc600078e0202 */
[----:B------:R-:W-:Y:S01]  /*82e0*/  ISETP.GE.AND P1, PT, R19, UR4, PT ;  /* 0x0000000413007c0c */ /* 0x000fe2000bf26270 */
[--C-:B------:R-:W-:Y:S01]  /*82f0*/  @!P5 IMAD.WIDE R14, R21, 0x4, R2.reuse ;  /* 0x00000004150ed825 */ /* 0x100fe200078e0202 */
[----:B------:R-:W-:Y:S01]  /*8300*/  IADD3 R21, R0, 0xe0, RZ ;  /* 0x000000e000157810 */ /* 0x000fe20007ffe0ff */
[----:B------:R1:W-:Y:S01]  /*8310*/  @!P4 ST.E.64 desc[UR36][R10.64], R112 ;  /* 0x000000700a00c985 */ /* 0x0003e2000c101b24 */
[----:B------:R-:W-:Y:S01]  /*8320*/  @!P0 LEA.HI R18, R18, R18, RZ, 0x1 ;  /* 0x0000001212128211 */ /* 0x000fe200078f08ff */
[----:B------:R-:W-:Y:S01]  /*8330*/  @!P6 IMAD.WIDE R16, R17, 0x4, R2 ;  /* 0x000000041110e825 */ /* 0x000fe200078e0202 */
[----:B------:R-:W-:Y:S01]  /*8340*/  ISETP.GE.AND P3, PT, R21, UR4, PT ;  /* 0x0000000415007c0c */ /* 0x000fe2000bf66270 */
[----:B------:R3:W-:Y:S01]  /*8350*/  @!P5 ST.E.64 desc[UR36][R14.64], R116 ;  /* 0x000000740e00d985 */ /* 0x0007e2000c101b24 */
[----:B------:R-:W-:Y:S01]  /*8360*/  @!P2 LEA.HI R20, R20, R20, RZ, 0x1 ;  /* 0x000000141414a211 */ /* 0x000fe200078f08ff */
[C---:B--2---:R-:W-:Y:S02]  /*8370*/  VIADD R12, R0.reuse, 0xe8 ;  /* 0x000000e8000c7836 */ /* 0x044fe40000000000 */
[C---:B0-----:R-:W-:Y:S01]  /*8380*/  VIADD R9, R0.reuse, 0xf8 ;  /* 0x000000f800097836 */ /* 0x041fe20000000000 */
[----:B------:R0:W-:Y:S01]  /*8390*/  @!P6 ST.E.64 desc[UR36][R16.64], R120 ;  /* 0x000000781000e985 */ /* 0x0001e2000c101b24 */
[----:B------:R-:W-:Y:S01]  /*83a0*/  VIADD R13, R0, 0xf0 ;  /* 0x000000f0000d7836 */ /* 0x000fe20000000000 */
[----:B------:R-:W-:-:S02]  /*83b0*/  ISETP.GE.AND P4, PT, R12, UR4, PT ;  /* 0x000000040c007c0c */ /* 0x000fc4000bf86270 */
[----:B------:R-:W-:Y:S02]  /*83c0*/  ISETP.GE.AND P6, PT, R9, UR4, PT ;  /* 0x0000000409007c0c */ /* 0x000fe4000bfc6270 */
[----:B------:R-:W-:Y:S02]  /*83d0*/  ISETP.GE.AND P5, PT, R13, UR4, PT ;  /* 0x000000040d007c0c */ /* 0x000fe4000bfa6270 */
[----:B------:R-:W-:Y:S02]  /*83e0*/  @!P1 LEA.HI R19, R19, R19, RZ, 0x1 ;  /* 0x0000001313139211 */ /* 0x000fe400078f08ff */
[----:B------:R-:W-:Y:S02]  /*83f0*/  @!P3 LEA.HI R21, R21, R21, RZ, 0x1 ;  /* 0x000000151515b211 */ /* 0x000fe400078f08ff */
[----:B-1----:R-:W-:Y:S02]  /*8400*/  @!P1 LOP3.LUT R11, R19, 0xfffffffe, RZ, 0xc0, !PT ;  /* 0xfffffffe130b9812 */ /* 0x002fe400078ec0ff */
[----:B---3--:R-:W-:-:S02]  /*8410*/  @!P3 LOP3.LUT R15, R21, 0xfffffffe, RZ, 0xc0, !PT ;  /* 0xfffffffe150fb812 */ /* 0x008fc400078ec0ff */
[----:B------:R-:W-:Y:S02]  /*8420*/  @!P4 LEA.HI R12, R12, R12, RZ, 0x1 ;  /* 0x0000000c0c0cc211 */ /* 0x000fe400078f08ff */
[----:B------:R-:W-:Y:S01]  /*8430*/  @!P6 LEA.HI R10, R9, R9, RZ, 0x1 ;  /* 0x00000009090ae211 */ /* 0x000fe200078f08ff */
[----:B------:R-:W-:Y:S01]  /*8440*/  @!P3 IMAD.WIDE R14, R15, 0x4, R2 ;  /* 0x000000040f0eb825 */ /* 0x000fe200078e0202 */
[----:B------:R-:W-:Y:S02]  /*8450*/  @!P5 LEA.HI R8, R13, R13, RZ, 0x1 ;  /* 0x0000000d0d08d211 */ /* 0x000fe400078f08ff */
[----:B------:R-:W-:Y:S02]  /*8460*/  @!P0 LOP3.LUT R9, R18, 0xfffffffe, RZ, 0xc0, !PT ;  /* 0xfffffffe12098812 */ /* 0x000fe400078ec0ff */
[----:B------:R-:W-:Y:S02]  /*8470*/  @!P2 LOP3.LUT R13, R20, 0xfffffffe, RZ, 0xc0, !PT ;  /* 0xfffffffe140da812 */ /* 0x000fe400078ec0ff */
[----:B0-----:R-:W-:-:S02]  /*8480*/  @!P4 LOP3.LUT R17, R12, 0xfffffffe, RZ, 0xc0, !PT ;  /* 0xfffffffe0c11c812 */ /* 0x001fc400078ec0ff */
        /* <DEDUP_REMOVED lines=15> */
.L_x_3254:
[----:B------:R-:W-:Y:S05]  /*8580*/  BSYNC B0 ;  /* 0x0000000000007941 */ /* 0x000fea0003800000 */
.L_x_3253:
[----:B------:R-:W-:Y:S01]  /*8590*/  IADD3 R7, R7, 0x8, RZ ;  /* 0x0000000807077810 */ /* 0x000fe20007ffe0ff */
[----:B0-2---:R2:W3:Y:S03]  /*85a0*/  SHFL.IDX PT, R3, R5, 0x1, 0x1c1f ;  /* 0x003c1f0005037f89 */ /* 0x0054e600000e0000 */
[----:B------:R-:W-:Y:S01]  /*85b0*/  ISETP.GE.AND P0, PT, R7, R6, PT ;  /* 0x000000060700720c */ /* 0x000fe20003f06270 */
[----:B-1----:R2:W1:-:S12]  /*85c0*/  SHFL.IDX PT, R2, R4, 0x1, 0x1c1f ;  /* 0x003c1f0004027f89 */ /* 0x00245800000e0000 */
[----:B--2---:R-:W-:Y:S05]  /*85d0*/  @P0 BRA `(.L_x_3212) ;  /* 0x0000004400c00947 */ /* 0x004fea0003800000 */
        /* <DEDUP_REMOVED lines=10> */
[----:B------:R-:W-:Y:S01]  /*8680*/  VIADD R14, R0, 0x38 ;  /* 0x00000038000e7836 */ /* 0x000fe20000000000 */
[----:B------:R-:W-:Y:S01]  /*8690*/  ISETP.GE.AND P5, PT, R10, UR4, PT ;  /* 0x000000040a007c0c */ /* 0x000fe2000bfa6270 */
[C---:B------:R-:W-:Y:S01]  /*86a0*/  VIADD R16, R0.reuse, 0x48 ;  /* 0x0000004800107836 */ /* 0x040fe20000000000 */
[----:B------:R-:W-:Y:S01]  /*86b0*/  ISETP.GE.AND P6, PT, R11, UR4, PT ;  /* 0x000000040b007c0c */ /* 0x000fe2000bfc6270 */
[C---:B------:R-:W-:Y:S01]  /*86c0*/  VIADD R18, R0.reuse, 0x50 ;  /* 0x0000005000127836 */ /* 0x040fe20000000000 */
[C---:B------:R-:W-:Y:S01]  /*86d0*/  IADD3 R15, R0.reuse, 0x40, RZ ;  /* 0x00000040000f7810 */ /* 0x040fe20007ffe0ff */
[C---:B------:R-:W-:Y:S01]  /*86e0*/  VIADD R19, R0.reuse, 0x58 ;  /* 0x0000005800137836 */ /* 0x040fe20000000000 */
[----:B------:R-:W-:-:S02]  /*86f0*/  @!P0 LEA.HI R4, R0, R0, RZ, 0x1 ;  /* 0x0000000000048211 */ /* 0x000fc400078f08ff */
[----:B------:R-:W-:Y:S02]  /*8700*/  @!P1 LEA.HI R6, R5, R5, RZ, 0x1 ;  /* 0x0000000505069211 */ /* 0x000fe400078f08ff */
[----:B------:R-:W-:Y:S02]  /*8710*/  @!P2 LEA.HI R8, R7, R7, RZ, 0x1 ;  /* 0x000000070708a211 */ /* 0x000fe400078f08ff */
[----:B------:R-:W-:Y:S02]  /*8720*/  @!P0 LOP3.LUT R5, R4, 0xfffffffe, RZ, 0xc0, !PT ;  /* 0xfffffffe04058812 */ /* 0x000fe400078ec0ff */
[----:B------:R-:W-:Y:S02]  /*8730*/  @!P1 LOP3.LUT R7, R6, 0xfffffffe, RZ, 0xc0, !PT ;  /* 0xfffffffe06079812 */ /* 0x000fe400078ec0ff */
[----:B------:R-:W-:Y:S01]  /*8740*/  @!P2 LOP3.LUT R9, R8, 0xfffffffe, RZ, 0xc0, !PT ;  /* 0xfffffffe0809a812 */ /* 0x000fe200078ec0ff */
[----:B-1-3--:R-:W-:Y:S01]  /*8750*/  @!P0 IMAD.WIDE R4, R5, 0x4, R2 ;  /* 0x0000000405048825 */ /* 0x00afe200078e0202 */
[----:B------:R-:W-:-:S02]  /*8760*/  ISETP.GE.AND P3, PT, R15, UR4, PT ;  /* 0x000000040f007c0c */ /* 0x000fc4000bf66270 */
[----:B------:R-:W-:Y:S01]  /*8770*/  ISETP.GE.AND P4, PT, R16, UR4, PT ;  /* 0x0000000410007c0c */ /* 0x000fe2000bf86270 */
[--C-:B------:R-:W-:Y:S01]  /*8780*/  @!P1 IMAD.WIDE R6, R7, 0x4, R2.reuse ;  /* 0x0000000407069825 */ /* 0x100fe200078e0202 */
[----:B------:R0:W-:Y:S01]  /*8790*/  @!P0 ST.E.64 desc[UR36][R4.64], R26 ;  /* 0x0000001a04008985 */ /* 0x0001e2000c101b24 */
[----:B------:R-:W-:Y:S02]  /*87a0*/  ISETP.GE.AND P0, PT, R12, UR4, PT ;  /* 0x000000040c007c0c */ /* 0x000fe4000bf06270 */
[----:B------:R-:W-:Y:S01]  /*87b0*/  @!P2 IMAD.WIDE R8, R9, 0x4, R2 ;  /* 0x000000040908a825 */ /* 0x000fe200078e0202 */
[----:B------:R1:W-:Y:S01]  /*87c0*/  @!P1 ST.E.64 desc[UR36][R6.64], R30 ;  /* 0x0000001e06009985 */ /* 0x0003e2000c101b24 */
[----:B------:R-:W-:Y:S02]  /*87d0*/  ISETP.GE.AND P1, PT, R13, UR4, PT ;  /* 0x000000040d007c0c */ /* 0x000fe4000bf26270 */
[----:B------:R-:W-:Y:S01]  /*87e0*/  @!P5 LEA.HI R10, R10, R10, RZ, 0x1 ;  /* 0x0000000a0a0ad211 */ /* 0x000fe200078f08ff */
[----:B------:R2:W-:Y:S01]  /*87f0*/  @!P2 ST.E.64 desc[UR36][R8.64], R34 ;  /* 0x000000220800a985 */ /* 0x0005e2000c101b24 */
[----:B------:R-:W-:-:S02]  /*8800*/  ISETP.GE.AND P2, PT, R14, UR4, PT ;  /* 0x000000040e007c0c */ /* 0x000fc4000bf46270 */
[----:B------:R-:W-:Y:S02]  /*8810*/  @!P6 LEA.HI R11, R11, R11, RZ, 0x1 ;  /* 0x0000000b0b0be211 */ /* 0x000fe400078f08ff */
[----:B------:R-:W-:Y:S02]  /*8820*/  @!P3 LEA.HI R15, R15, R15, RZ, 0x1 ;  /* 0x0000000f0f0fb211 */ /* 0x000fe400078f08ff */
[----:B0-----:R-:W-:Y:S02]  /*8830*/  @!P5 LOP3.LUT R5, R10, 0xfffffffe, RZ, 0xc0, !PT ;  /* 0xfffffffe0a05d812 */ /* 0x001fe400078ec0ff */
[----:B------:R-:W-:Y:S02]  /*8840*/  @!P0 LEA.HI R12, R12, R12, RZ, 0x1 ;  /* 0x0000000c0c0c8211 */ /* 0x000fe400078f08ff */
[----:B-1----:R-:W-:Y:S01]  /*8850*/  @!P6 LOP3.LUT R7, R11, 0xfffffffe, RZ, 0xc0, !PT ;  /* 0xfffffffe0b07e812 */ /* 0x002fe200078ec0ff */
[----:B------:R-:W-:Y:S01]  /*8860*/  @!P5 IMAD.WIDE R4, R5, 0x4, R2 ;  /* 0x000000040504d825 */ /* 0x000fe200078e0202 */
[----:B------:R-:W-:-:S02]  /*8870*/  @!P1 LEA.HI R13, R13, R13, RZ, 0x1 ;  /* 0x0000000d0d0d9211 */ /* 0x000fc400078f08ff */
[----:B------:R-:W-:Y:S01]  /*8880*/  @!P2 LEA.HI R14, R14, R14, RZ, 0x1 ;  /* 0x0000000e0e0ea211 */ /* 0x000fe200078f08ff */
[----:B------:R-:W-:Y:S01]  /*8890*/  @!P6 IMAD.WIDE R6, R7, 0x4, R2 ;  /* 0x000000040706e825 */ /* 0x000fe200078e0202 */
[----:B------:R-:W-:Y:S01]  /*88a0*/  @!P4 LEA.HI R16, R16, R16, RZ, 0x1 ;  /* 0x000000101010c211 */ /* 0x000fe200078f08ff */
[----:B------:R0:W-:Y:S01]  /*88b0*/  @!P5 ST.E.64 desc[UR36][R4.64], R38 ;  /* 0x000000260400d985 */ /* 0x0001e2000c101b24 */
[----:B--2---:R-:W-:Y:S02]  /*88c0*/  @!P0 LOP3.LUT R9, R12, 0xfffffffe, RZ, 0xc0, !PT ;  /* 0xfffffffe0c098812 */ /* 0x004fe400078ec0ff */
[----:B------:R-:W-:Y:S01]  /*88d0*/  @!P1 LOP3.LUT R13, R13, 0xfffffffe, RZ, 0xc0, !PT ;  /* 0xfffffffe0d0d9812 */ /* 0x000fe200078ec0ff */
[----:B------:R1:W-:Y:S01]  /*88e0*/  @!P6 ST.E.64 desc[UR36][R6.64], R42 ;  /* 0x0000002a0600e985 */ /* 0x0003e2000c101b24 */
[----:B------:R-:W-:Y:S02]  /*88f0*/  @!P2 LOP3.LUT R11, R14, 0xfffffffe, RZ, 0xc0, !PT ;  /* 0xfffffffe0e0ba812 */ /* 0x000fe400078ec0ff */
[----:B------:R-:W-:-:S02]  /*8900*/  @!P3 LOP3.LUT R15, R15, 0xfffffffe, RZ, 0xc0, !PT ;  /* 0xfffffffe0f0fb812 */ /* 0x000fc400078ec0ff */
[----:B------:R-:W-:Y:S01]  /*8910*/  @!P4 LOP3.LUT R17, R16, 0xfffffffe, RZ, 0xc0, !PT ;  /* 0xfffffffe1011c812 */ /* 0x000fe200078ec0ff */
[----:B------:R-:W-:Y:S01]  /*8920*/  VIADD R16, R0, 0x70 ;  /* 0x0000007000107836 */ /* 0x000fe20000000000 */
[----:B------:R-:W-:Y:S02]  /*8930*/  ISETP.GE.AND P5, PT, R18, UR4, PT ;  /* 0x0000000412007c0c */ /* 0x000fe4000bfa6270 */
[----:B------:R-:W-:Y:S01]  /*8940*/  ISETP.GE.AND P6, PT, R19, UR4, PT ;  /* 0x0000000413007c0c */ /* 0x000fe2000bfc6270 */
[--C-:B0-----:R-:W-:Y:S01]  /*8950*/  @!P0 IMAD.WIDE R4, R9, 0x4, R2.reuse ;  /* 0x0000000409048825 */ /* 0x101fe200078e0202 */
[C---:B------:R-:W-:Y:S02]  /*8960*/  IADD3 R14, R0.reuse, 0x60, RZ ;  /* 0x00000060000e7810 */ /* 0x040fe40007ffe0ff */
[----:B------:R-:W-:Y:S01]  /*8970*/  IADD3 R20, R0, 0x80, RZ ;  /* 0x0000008000147810 */ /* 0x000fe20007ffe0ff */
[--C-:B-1----:R-:W-:Y:S01]  /*8980*/  @!P1 IMAD.WIDE R6, R13, 0x4, R2.reuse ;  /* 0x000000040d069825 */ /* 0x102fe200078e0202 */
[----:B------:R0:W-:Y:S02]  /*8990*/  @!P0 ST.E.64 desc[UR36][R4.64], R46 ;  /* 0x0000002e04008985 */ /* 0x0001e4000c101b24 */
[----:B------:R-:W-:Y:S01]  /*89a0*/  ISETP.GE.AND P0, PT, R20, UR4, PT ;  /* 0x0000000414007c0c */ /* 0x000fe2000bf06270 */
[----:B------:R-:W-:Y:S01]  /*89b0*/  @!P2 IMAD.WIDE R8, R11, 0x4, R2 ;  /* 0x000000040b08a825 */ /* 0x000fe200078e0202 */
[----:B------:R1:W-:Y:S01]  /*89c0*/  @!P1 ST.E.64 desc[UR36][R6.64], R50 ;  /* 0x0000003206009985 */ /* 0x0003e2000c101b24 */
[----:B------:R-:W-:-:S02]  /*89d0*/  @!P5 LEA.HI R18, R18, R18, RZ, 0x1 ;  /* 0x000000121212d211 */ /* 0x000fc400078f08ff */
[--C-:B------:R-:W-:Y:S01]  /*89e0*/  @!P3 IMAD.WIDE R10, R15, 0x4, R2.reuse ;  /* 0x000000040f0ab825 */ /* 0x100fe200078e0202 */
[----:B------:R2:W-:Y:S01]  /*89f0*/  @!P2 ST.E.64 desc[UR36][R8.64], R54 ;  /* 0x000000360800a985 */ /* 0x0005e2000c101b24 */
[----:B------:R-:W-:Y:S02]  /*8a00*/  ISETP.GE.AND P2, PT, R16, UR4, PT ;  /* 0x0000000410007c0c */ /* 0x000fe4000bf46270 */
[----:B------:R-:W-:Y:S01]  /*8a10*/  @!P4 IMAD.WIDE R12, R17, 0x4, R2 ;  /* 0x00000004110cc825 */ /* 0x000fe200078e0202 */
[----:B------:R3:W-:Y:S01]  /*8a20*/  @!P3 ST.E.64 desc[UR36][R10.64], R58 ;  /* 0x0000003a0a00b985 */ /* 0x0007e2000c101b24 */
[----:B------:R-:W-:Y:S02]  /*8a30*/  @!P6 LEA.HI R19, R19, R19, RZ, 0x1 ;  /* 0x000000131313e211 */ /* 0x000fe400078f08ff */
[C---:B------:R-:W-:Y:S01]  /*8a40*/  VIADD R15, R0.reuse, 0x68 ;  /* 0x00000068000f7836 */ /* 0x040fe20000000000 */
[----:B------:R4:W-:Y:S01]  /*8a50*/  @!P4 ST.E.64 desc[UR36][R12.64], R62 ;  /* 0x0000003e0c00c985 */ /* 0x0009e2000c101b24 */
[----:B------:R-:W-:Y:S01]  /*8a60*/  VIADD R17, R0, 0x78 ;  /* 0x0000007800117836 */ /* 0x000fe20000000000 */
[----:B------:R-:W-:-:S02]  /*8a70*/  ISETP.GE.AND P4, PT, R14, UR4, PT ;  /* 0x000000040e007c0c */ /* 0x000fc4000bf86270 */
[----:B------:R-:W-:Y:S02]  /*8a80*/  ISETP.GE.AND P3, PT, R15, UR4, PT ;  /* 0x000000040f007c0c */ /* 0x000fe4000bf66270 */
[----:B------:R-:W-:Y:S02]  /*8a90*/  ISETP.GE.AND P1, PT, R17, UR4, PT ;  /* 0x0000000411007c0c */ /* 0x000fe4000bf26270 */
[----:B0-----:R-:W-:Y:S01]  /*8aa0*/  @!P5 LOP3.LUT R5, R18, 0xfffffffe, RZ, 0xc0, !PT ;  /* 0xfffffffe1205d812 */ /* 0x001fe200078ec0ff */
[C---:B------:R-:W-:Y:S01]  /*8ab0*/  VIADD R18, R0.reuse, 0x88 ;  /* 0x0000008800127836 */ /* 0x040fe20000000000 */
        /* <DEDUP_REMOVED lines=17> */
[----:B----4-:R-:W-:Y:S01]  /*8bd0*/  @!P0 LOP3.LUT R13, R20, 0xfffffffe, RZ, 0xc0, !PT ;  /* 0xfffffffe140d8812 */ /* 0x010fe200078ec0ff */
[----:B------:R-:W-:Y:S01]  /*8be0*/  VIADD R20, R0, 0xb8 ;  /* 0x000000b800147836 */ /* 0x000fe20000000000 */
[----:B------:R-:W-:Y:S01]  /*8bf0*/  ISETP.GE.AND P6, PT, R18, UR4, PT ;  /* 0x0000000412007c0c */ /* 0x000fe2000bfc6270 */
[----:B0-----:R-:W-:Y:S01]  /*8c00*/  @!P4 IMAD.WIDE R4, R9, 0x4, R2 ;  /* 0x000000040904c825 */ /* 0x001fe200078e0202 */
[----:B------:R-:W-:-:S03]  /*8c10*/  ISETP.GE.AND P5, PT, R19, UR4, PT ;  /* 0x0000000413007c0c */ /* 0x000fc6000bfa6270 */
[--C-:B-1----:R-:W-:Y:S01]  /*8c20*/  @!P3 IMAD.WIDE R6, R15, 0x4, R2.reuse ;  /* 0x000000040f06b825 */ /* 0x102fe200078e0202 */
[----:B------:R0:W-:Y:S01]  /*8c30*/  @!P4 ST.E.64 desc[UR36][R4.64], R74 ;  /* 0x0000004a0400c985 */ /* 0x0001e2000c101b24 */
[----:B------:R-:W-:Y:S02]  /*8c40*/  IADD3 R15, R0, 0xa0, RZ ;  /* 0x000000a0000f7810 */ /* 0x000fe40007ffe0ff */
        /* <DEDUP_REMOVED lines=16> */
[----:B-1----:R-:W-:Y:S01]  /*8d50*/  @!P5 LOP3.LUT R7, R19, 0xfffffffe, RZ, 0xc0, !PT ;  /* 0xfffffffe1307d812 */ /* 0x002fe200078ec0ff */
[----:B------:R-:W-:Y:S01]  /*8d60*/  VIADD R19, R0, 0xc8 ;  /* 0x000000c800137836 */ /* 0x000fe20000000000 */
        /* <DEDUP_REMOVED lines=10> */
[----:B------:R-:W-:Y:S01]  /*8e10*/  @!P4 LOP3.LUT R15, R15, 0xfffffffe, RZ, 0xc0, !PT ;  /* 0xfffffffe0f0fc812 */ /* 0x000fe200078ec0ff */
[----:B------:R-:W-:Y:S01]  /*8e20*/  VIADD R14, R0, 0xd0 ;  /* 0x000000d0000e7836 */ /* 0x000fe20000000000 */
[----:B---3--:R-:W-:Y:S02]  /*8e30*/  @!P3 LOP3.LUT R11, R16, 0xfffffffe, RZ, 0xc0, !PT ;  /* 0xfffffffe100bb812 */ /* 0x008fe400078ec0ff */
[----:B------:R-:W-:Y:S02]  /*8e40*/  @!P2 LOP3.LUT R17, R17, 0xfffffffe, RZ, 0xc0, !PT ;  /* 0xfffffffe1111a812 */ /* 0x000fe400078ec0ff */
[----:B------:R-:W-:Y:S02]  /*8e50*/  IADD3 R18, R0, 0xc0, RZ ;  /* 0x000000c000127810 */ /* 0x000fe40007ffe0ff */
[----:B----4-:R-:W-:Y:S01]  /*8e60*/  @!P1 LOP3.LUT R13, R20, 0xfffffffe, RZ, 0xc0, !PT ;  /* 0xfffffffe140d9812 */ /* 0x010fe200078ec0ff */
[----:B0-----:R-:W-:Y:S01]  /*8e70*/  @!P0 IMAD.WIDE R4, R9, 0x4, R2 ;  /* 0x0000000409048825 */ /* 0x001fe200078e0202 */
[----:B------:R-:W-:-:S02]  /*8e80*/  ISETP.GE.AND P5, PT, R18, UR4, PT ;  /* 0x0000000412007c0c */ /* 0x000fc4000bfa6270 */
[----:B------:R-:W-:Y:S01]  /*8e90*/  ISETP.GE.AND P6, PT, R19, UR4, PT ;  /* 0x0000000413007c0c */ /* 0x000fe2000bfc6270 */
        /* <DEDUP_REMOVED lines=11> */
[----:B------:R-:W-:Y:S02]  /*8f50*/  ISETP.GE.AND P2, PT, R16, UR4, PT ;  /* 0x0000000410007c0c */ /* 0x000fe4000bf46270 */
[C---:B------:R-:W-:Y:S01]  /*8f60*/  VIADD R15, R0.reuse, 0xd8 ;  /* 0x000000d8000f7836 */ /* 0x040fe20000000000 */
[----:B------:R4:W-:Y:S01]  /*8f70*/  @!P1 ST.E.64 desc[UR36][R12.64], R118 ;  /* 0x000000760c009985 */ /* 0x0009e2000c101b24 */
[C---:B------:R-:W-:Y:S01]  /*8f80*/  VIADD R17, R0.reuse, 0xe8 ;  /* 0x000000e800117836 */ /* 0x040fe20000000000 */
[----:B------:R-:W-:Y:S01]  /*8f90*/  @!P6 LEA.HI R19, R19, R19, RZ, 0x1 ;  /* 0x000000131313e211 */ /* 0x000fe200078f08ff */
[C---:B------:R-:W-:Y:S01]  /*8fa0*/  VIADD R20, R0.reuse, 0xf0 ;  /* 0x000000f000147836 */ /* 0x040fe20000000000 */
[----:B------:R-:W-:Y:S01]  /*8fb0*/  ISETP.GE.AND P1, PT, R15, UR4, PT ;  /* 0x000000040f007c0c */ /* 0x000fe2000bf26270 */
[----:B------:R-:W-:Y:S01]  /*8fc0*/  VIADD R0, R0, 0xf8 ;  /* 0x000000f800007836 */ /* 0x000fe20000000000 */
[----:B------:R-:W-:-:S02]  /*8fd0*/  ISETP.GE.AND P3, PT, R17, UR4, PT ;  /* 0x0000000411007c0c */ /* 0x000fc4000bf66270 */
[----:B------:R-:W-:Y:S02]  /*8fe0*/  ISETP.GE.AND P4, PT, R20, UR4, PT ;  /* 0x0000000414007c0c */ /* 0x000fe4000bf86270 */
        /* <DEDUP_REMOVED lines=12> */
[----:B------:R-:W-:Y:S02]  /*90b0*/  @!P1 LOP3.LUT R15, R15, 0xfffffffe, RZ, 0xc0, !PT ;  /* 0xfffffffe0f0f9812 */ /* 0x000fe400078ec0ff */
[----:B---3--:R-:W-:Y:S02]  /*90c0*/  @!P2 LOP3.LUT R11, R16, 0xfffffffe, RZ, 0xc0, !PT ;  /* 0xfffffffe100ba812 */ /* 0x008fe400078ec0ff */
        /* <DEDUP_REMOVED lines=15> */
[----:B--2---:R-:W-:-:S05]  /*91c0*/  LOP3.LUT R5, R0, 0xfffffffe, RZ, 0xc0, !PT ;  /* 0xfffffffe00057812 */ /* 0x004fca00078ec0ff */
[----:B------:R-:W-:-:S05]  /*91d0*/  IMAD.WIDE R2, R5, 0x4, R2 ;  /* 0x0000000405027825 */ /* 0x000fca00078e0202 */
[----:B------:R4:W-:Y:S01]  /*91e0*/  ST.E.64 desc[UR36][R2.64], R150 ;  /* 0x0000009602007985 */ /* 0x0009e2000c101b24 */
[----:B------:R-:W-:Y:S05]  /*91f0*/  BRA `(.L_x_3212) ;  /* 0x0000003800b87947 */ /* 0x000fea0003800000 */
.L_x_3251:
[----:B------:R-:W0:Y:S02]  /*9200*/  S2R R0, SR_TID.X ;  /* 0x0000000000007919 */ /* 0x000e240000002100 */
[----:B0-----:R-:W-:-:S04]  /*9210*/  IADD3 R2, R0, -0x80, RZ ;  /* 0xffffff8000027810 */ /* 0x001fc80007ffe0ff */
        /* <DEDUP_REMOVED lines=12> */
[----:B------:R-:W-:Y:S01]  /*92e0*/  USHF.R.S32.HI UR6, URZ, 0x1f, UR38 ;  /* 0x0000001f3f067899 */ /* 0x000fe20008011426 */
[----:B------:R-:W-:Y:S01]  /*92f0*/  IMAD.MOV.U32 R5, RZ, RZ, R0 ;  /* 0x000000ffff057224 */ /* 0x000fe200078e0000 */
[----:B------:R-:W-:Y:S02]  /*9300*/  ULDC.64 UR8, c[0x0][0xbd0] ;  /* 0x0002f40000087ab9 */ /* 0x000fe40000000a00 */
[----:B------:R-:W-:Y:S02]  /*9310*/  UIMAD UR6, UR6, UR8, URZ ;  /* 0x00000008060672a4 */ /* 0x000fe4000f8e023f */
[----:B------:R-:W-:Y:S01]  /*9320*/  UIMAD.WIDE.U32 UR4, UR38, UR8, URZ ;  /* 0x00000008260472a5 */ /* 0x000fe2000f8e003f */
[----:B------:R-:W1:Y:S01]  /*9330*/  LDC.64 R10, c[0x0][0xbd8] ;  /* 0x0002f600ff0a7b82 */ /* 0x000e620000000a00 */
[----:B------:R-:W-:-:S04]  /*9340*/  UIMAD UR6, UR38, UR9, UR6 ;  /* 0x00000009260672a4 */ /* 0x000fc8000f8e0206 */
[----:B------:R-:W-:Y:S01]  /*9350*/  UIADD3 UR6, UR5, UR6, URZ ;  /* 0x0000000605067290 */ /* 0x000fe2000fffe03f */
[----:B------:R-:W-:Y:S01]  /*9360*/  MOV R2, UR4 ;  /* 0x0000000400027c02 */ /* 0x000fe20008000f00 */
[----:B------:R-:W-:Y:S01]  /*9370*/  IMAD.U32 R3, RZ, RZ, UR5 ;  /* 0x00000005ff037e24 */ /* 0x000fe2000f8e00ff */
[----:B------:R-:W2:Y:S01]  /*9380*/  @P0 LDC R7, c[0x0][0xbec] ;  /* 0x0002fb00ff070b82 */ /* 0x000ea20000000800 */
[----:B------:R-:W-:Y:S02]  /*9390*/  ULDC.64 UR4, c[0x0][0xbe0] ;  /* 0x0002f80000047ab9 */ /* 0x000fe40000000a00 */
[----:B------:R-:W-:-:S05]  /*93a0*/  IMAD.U32 R3, RZ, RZ, UR6 ;  /* 0x00000006ff037e24 */ /* 0x000fca000f8e00ff */
[----:B------:R-:W3:Y:S01]  /*93b0*/  @P0 LDC R9, c[0x0][0xbf0] ;  /* 0x0002fc00ff090b82 */ /* 0x000ee20000000800 */
[----:B0-----:R-:W-:-:S07]  /*93c0*/  USHF.R.S32.HI UR8, URZ, 0x1f, UR7 ;  /* 0x0000001f3f087899 */ /* 0x001fce0008011407 */
[----:B------:R-:W0:Y:S01]  /*93d0*/  S2UR UR10, SR_CTAID.Y ;  /* 0x00000000000a79c3 */ /* 0x000e220000002600 */
[C---:B-1----:R-:W-:Y:S02]  /*93e0*/  IMAD R12, R10.reuse, UR8, RZ ;  /* 0x000000080a0c7c24 */ /* 0x042fe4000f8e02ff */
[----:B------:R-:W-:-:S04]  /*93f0*/  IMAD.WIDE.U32 R2, R10, UR7, R2 ;  /* 0x000000070a027c25 */ /* 0x000fc8000f8e0002 */
[----:B------:R-:W-:Y:S01]  /*9400*/  IMAD R11, R11, UR7, R12 ;  /* 0x000000070b0b7c24 */ /* 0x000fe2000f8e020c */
[----:B------:R-:W0:Y:S01]  /*9410*/  LDC R8, c[0x0][0xc50] ;  /* 0x00031400ff087b82 */ /* 0x000e220000000800 */
[----:B--2---:R-:W-:-:S04]  /*9420*/  @P0 IMAD.HI.U32 R4, R0, R7, RZ ;  /* 0x0000000700040227 */ /* 0x004fc800078e00ff */
[----:B------:R-:W-:Y:S02]  /*9430*/  IMAD R7, RZ, RZ, -UR38 ;  /* 0x80000026ff077e24 */ /* 0x000fe4000f8e02ff */
[----:B------:R-:W-:Y:S01]  /*9440*/  IMAD.IADD R3, R11, 0x1, R3 ;  /* 0x000000010b037824 */ /* 0x000fe200078e0203 */
[----:B---3--:R-:W-:Y:S01]  /*9450*/  @P0 SHF.R.U32.HI R5, RZ, R9, R4 ;  /* 0x00000009ff050219 */ /* 0x008fe20000011604 */
[----:B0-----:R-:W-:-:S03]  /*9460*/  IMAD R9, R8, R7, UR10 ;  /* 0x0000000a08097e24 */ /* 0x001fc6000f8e0207 */
[----:B------:R-:W-:Y:S01]  /*9470*/  IADD3 R7, -R5, RZ, RZ ;  /* 0x000000ff05077210 */ /* 0x000fe20007ffe1ff */
[----:B------:R-:W-:Y:S01]  /*9480*/  IMAD.WIDE.U32 R2, R9, UR4, R2 ;  /* 0x0000000409027c25 */ /* 0x000fe2000f8e0002 */
[----:B------:R-:W-:-:S03]  /*9490*/  SHF.R.S32.HI R4, RZ, 0x1f, R9 ;  /* 0x0000001fff047819 */ /* 0x000fc60000011409 */
[----:B------:R-:W-:Y:S01]  /*94a0*/  IMAD R7, R6, R7, R0 ;  /* 0x0000000706077224 */ /* 0x000fe200078e0200 */
[----:B------:R-:W-:Y:S01]  /*94b0*/  IADD3 R2, P0, R5, R2, RZ ;  /* 0x0000000205027210 */ /* 0x000fe20007f1e0ff */
[----:B------:R-:W-:-:S03]  /*94c0*/  IMAD R4, R4, UR4, RZ ;  /* 0x0000000404047c24 */ /* 0x000fc6000f8e02ff */
[----:B------:R-:W-:Y:S01]  /*94d0*/  SHF.R.S32.HI R0, RZ, 0x1f, R7 ;  /* 0x0000001fff007819 */ /* 0x000fe20000011407 */
[----:B------:R-:W-:Y:S01]  /*94e0*/  IMAD R4, R9, UR5, R4 ;  /* 0x0000000509047c24 */ /* 0x000fe2000f8e0204 */
[----:B------:R-:W-:Y:S01]  /*94f0*/  SHF.R.S32.HI R9, RZ, 0x1f, R5 ;  /* 0x0000001fff097819 */ /* 0x000fe20000011405 */
[----:B------:R-:W-:Y:S02]  /*9500*/  ULDC.64 UR4, c[0x0][0xbc8] ;  /* 0x0002f20000047ab9 */ /* 0x000fe40000000a00 */
[----:B------:R-:W-:Y:S01]  /*9510*/  IMAD R0, R0, UR4, RZ ;  /* 0x0000000400007c24 */ /* 0x000fe2000f8e02ff */
[----:B------:R-:W-:-:S03]  /*9520*/  IADD3.X R3, R9, R3, R4, P0, !PT ;  /* 0x0000000309037210 */ /* 0x000fc600007fe404 */
[C---:B------:R-:W-:Y:S02]  /*9530*/  IMAD R5, R7.reuse, UR5, R0 ;  /* 0x0000000507057c24 */ /* 0x040fe4000f8e0200 */
[----:B------:R-:W-:Y:S01]  /*9540*/  IMAD.WIDE.U32 R2, R7, UR4, R2 ;  /* 0x0000000407027c25 */ /* 0x000fe2000f8e0002 */
[----:B------:R-:W-:-:S03]  /*9550*/  ULDC.64 UR4, c[0x0][0xba8] ;  /* 0x0002ea0000047ab9 */ /* 0x000fc60000000a00 */
[----:B------:R-:W-:Y:S01]  /*9560*/  IMAD.IADD R3, R3, 0x1, R5 ;  /* 0x0000000103037824 */ /* 0x000fe200078e0205 */
[----:B------:R-:W-:-:S04]  /*9570*/  LEA R4, P0, R2, UR4, 0x2 ;  /* 0x0000000402047c11 */ /* 0x000fc8000f8010ff */
[----:B------:R-:W-:Y:S01]  /*9580*/  LEA.HI.X R5, R2, UR5, R3, 0x2, P0 ;  /* 0x0000000502057c11 */ /* 0x000fe200080f1403 */
[----:B------:R-:W-:-:S05]  /*9590*/  IMAD.MOV.U32 R3, RZ, RZ, -0x800000 ;  /* 0xff800000ff037424 */ /* 0x000fca00078e00ff */
[----:B------:R0:W-:Y:S01]  /*95a0*/  STG.E desc[UR36][R4.64], R3 ;  /* 0x0000000304007986 */ /* 0x0001e2000c101924 */
[----:B------:R-:W-:Y:S05]  /*95b0*/  BRA `(.L_x_3212) ;  /* 0x0000003400c87947 */ /* 0x000fea0003800000 */
.L_x_3210:
        /* <DEDUP_REMOVED lines=18> */
.L_x_3255:
[----:B------:R-:W-:Y:S01]  /*96e0*/  ULDC UR7, c[0x0][0xc50] ;  /* 0x0003140000077ab9 */ /* 0x000fe20000000800 */
[----:B------:R-:W-:Y:S01]  /*96f0*/  UMOV UR40, UR6 ;  /* 0x0000000600287c82 */ /* 0x000fe20008000000 */
[----:B------:R-:W-:-:S11]  /*9700*/  UISETP.NE.AND UP0, UPT, UR7, 0x1, UPT ;  /* 0x000000010700788c */ /* 0x000fd6000bf05270 */
[----:B------:R-:W-:Y:S01]  /*9710*/  @UP0 ULDC UR4, c[0x0][0xc54] ;  /* 0x0003150000040ab9 */ /* 0x000fe20000000800 */
[----:B------:R-:W-:Y:S01]  /*9720*/  @UP0 ULDC UR8, c[0x0][0xc58] ;  /* 0x0003160000080ab9 */ /* 0x000fe20000000800 */
[----:B------:R-:W-:-:S04]  /*9730*/  UIMAD.WIDE.U32 UR4, UR6, UR4, URZ ;  /* 0x00000004060472a5 */ /* 0x000fc8000f8e003f */
[----:B------:R-:W-:-:S12]  /*9740*/  @UP0 USHF.R.U32.HI UR40, URZ, UR8, UR5 ;  /* 0x000000083f280299 */ /* 0x000fd80008011605 */
.L_x_3256:
        /* <DEDUP_REMOVED lines=10> */
[----:B------:R-:W-:Y:S01]  /*97f0*/  ULDC UR41, c[0x0][0x2f0] ;  /* 0x0000bc0000297ab9 */ /* 0x000fe20000000800 */
[----:B------:R-:W-:Y:S01]  /*9800*/  IMAD.MOV.U32 R28, RZ, RZ, RZ ;  /* 0x000000ffff1c7224 */ /* 0x000fe200078e00ff */
[----:B0-----:R-:W-:-:S04]  /*9810*/  ISETP.NE.U32.AND P0, PT, R2, RZ, PT ;  /* 0x000000ff0200720c */ /* 0x001fc80003f05070 */
[----:B------:R-:W-:Y:S01]  /*9820*/  ISETP.NE.AND.EX P0, PT, R3, RZ, PT, P0 ;  /* 0x000000ff0300720c */ /* 0x000fe20003f05300 */
[----:B------:R-:W-:-:S12]  /*9830*/  UISETP.NE.U32.AND UP0, UPT, UR6, URZ, UPT ;  /* 0x0000003f0600728c */ /* 0x000fd8000bf05070 */
        /* <DEDUP_REMOVED lines=10> */
[----:B------:R-:W-:Y:S02]  /*98e0*/  USHF.R.S32.HI UR6, URZ, 0x1f, UR5 ;  /* 0x0000001f3f067899 */ /* 0x000fe40008011405 */
[----:B------:R-:W-:Y:S02]  /*98f0*/  ULOP3.LUT UR44, UR4, 0xffff, URZ, 0xc0, !UPT ;  /* 0x0000ffff042c7892 */ /* 0x000fe4000f8ec03f */
[----:B------:R-:W-:Y:S01]  /*9900*/  ULEA.HI UR6, UR6, UR5, URZ, 0x6 ;  /* 0x0000000506067291 */ /* 0x000fe2000f8f303f */
[----:B------:R-:W-:-:S03]  /*9910*/  UMOV UR38, URZ ;  /* 0x0000003f00267c82 */ /* 0x000fc60008000000 */
[----:B------:R-:W-:-:S04]  /*9920*/  USHF.R.S32.HI UR42, URZ, 0x6, UR6 ;  /* 0x000000063f2a7899 */ /* 0x000fc80008011406 */
[----:B01----:R-:W-:Y:S08]  /*9930*/  @!P0 BRA `(.L_x_3258) ;  /* 0x0000000000848947 */ /* 0x003ff00003800000 */
[----:B------:R-:W-:-:S03]  /*9940*/  USHF.R.U32.HI UR6, URZ, 0x10, UR4 ;  /* 0x000000103f067899 */ /* 0x000fc60008011604 */
[----:B------:R-:W-:Y:S01]  /*9950*/  UMOV UR4, URZ ;  /* 0x0000003f00047c82 */ /* 0x000fe20008000000 */
        /* <DEDUP_REMOVED lines=11> */
[----:B0-----:R-:W-:Y:S01]  /*9a10*/  IADD3 R2, R0, 0xffffffe, RZ ;  /* 0x0ffffffe00027810 */ /* 0x001fe20007ffe0ff */
[----:B------:R-:W-:-:S05]  /*9a20*/  IMAD.MOV R0, RZ, RZ, -R4 ;  /* 0x000000ffff007224 */ /* 0x000fca00078e0a04 */
        /* <DEDUP_REMOVED lines=18> */
.L_x_3258:
[----:B------:R-:W-:Y:S02]  /*9b50*/  UIMAD UR45, UR44, UR38, URZ ;  /* 0x000000262c2d72a4 */ /* 0x000fe4000f8e023f */
[----:B------:R-:W-:Y:S02]  /*9b60*/  IMAD.U32 R0, RZ, RZ, UR38 ;  /* 0x00000026ff007e24 */ /* 0x000fe4000f8e00ff */
[----:B------:R-:W-:Y:S02]  /*9b70*/  IMAD.MOV.U32 R4, RZ, RZ, 0x1 ;  /* 0x00000001ff047424 */ /* 0x000fe400078e00ff */
[----:B------:R-:W-:-:S05]  /*9b80*/  IMAD.U32 R25, RZ, RZ, UR45 ;  /* 0x0000002dff197e24 */ /* 0x000fca000f8e00ff */
[----:B------:R-:W-:Y:S02]  /*9b90*/  VIADDMNMX R25, R25, R0, UR42, PT ;  /* 0x0000002a19197e46 */ /* 0x000fe4000b800100 */
[----:B------:R-:W-:Y:S02]  /*9ba0*/  MOV R0, RZ ;  /* 0x000000ff00007202 */ /* 0x000fe40000000f00 */
        /* <DEDUP_REMOVED lines=25> */
.L_x_3259:
        /* <DEDUP_REMOVED lines=9> */
[----:B------:R-:W-:Y:S01]  /*9dd0*/  MOV R5, UR5 ;  /* 0x0000000500057c02 */ /* 0x000fe20008000f00 */
[----:B------:R-:W-:Y:S01]  /*9de0*/  ULDC.64 UR4, c[0x4][0x48] ;  /* 0x0100120000047ab9 */ /* 0x000fe20000000a00 */
[----:B------:R-:W-:Y:S01]  /*9df0*/  IMAD.U32 R6, RZ, RZ, UR6 ;  /* 0x00000006ff067e24 */ /* 0x000fe2000f8e00ff */
[----:B------:R-:W-:Y:S01]  /*9e00*/  MOV R11, UR5 ;  /* 0x00000005000b7c02 */ /* 0x000fe20008000f00 */
[----:B------:R-:W-:Y:S02]  /*9e10*/  IMAD.U32 R7, RZ, RZ, UR7 ;  /* 0x00000007ff077e24 */ /* 0x000fe4000f8e00ff */
[----:B------:R-:W-:-:S02]  /*9e20*/  IMAD.U32 R10, RZ, RZ, UR4 ;  /* 0x00000004ff0a7e24 */ /* 0x000fc4000f8e00ff */
[----:B------:R-:W-:Y:S02]  /*9e30*/  IMAD.MOV.U32 R8, RZ, RZ, 0x70 ;  /* 0x00000070ff087424 */ /* 0x000fe400078e00ff */
[----:B------:R-:W-:Y:S02]  /*9e40*/  IMAD.MOV.U32 R12, RZ, RZ, 0x1 ;  /* 0x00000001ff0c7424 */ /* 0x000fe400078e00ff */
[----:B0-----:R-:W-:-:S07]  /*9e50*/  IMAD.MOV.U32 R13, RZ, RZ, RZ ;  /* 0x000000ffff0d7224 */ /* 0x001fce00078e00ff */
[----:B------:R-:W-:-:S07]  /*9e60*/  LEPC R20, `(.L_x_3261) ;  /* 0x000000001014794e */ /* 0x000fce0000000000 */
[----:B-1---5:R-:W-:Y:S05]  /*9e70*/  CALL.ABS.NOINC R2 ;  /* 0x0000000002007343 */ /* 0x022fea0003c00000 */
.L_x_3261:
[----:B------:R0:W1:Y:S01]  /*9e80*/  LDC.64 R2, c[0x4][R16] ;  /* 0x0100000010027b82 */ /* 0x0000620000000a00 */
[----:B------:R-:W-:Y:S01]  /*9e90*/  ULDC.64 UR4, c[0x4][0xf0] ;  /* 0x01003c0000047ab9 */ /* 0x000fe20000000a00 */
[----:B------:R-:W-:Y:S01]  /*9ea0*/  ULDC.64 UR6, c[0x4][0xf8] ;  /* 0x01003e0000067ab9 */ /* 0x000fe20000000a00 */
[----:B------:R-:W-:Y:S01]  /*9eb0*/  MOV R4, UR4 ;  /* 0x0000000400047c02 */ /* 0x000fe20008000f00 */
        /* <DEDUP_REMOVED lines=11> */
.L_x_3260:
[----:B------:R-:W0:Y:S01]  /*9f70*/  LDC.64 R2, c[0x0][0x9f8] ;  /* 0x00027e00ff027b82 */ /* 0x000e220000000a00 */
[----:B------:R-:W-:-:S07]  /*9f80*/  IMAD.MOV.U32 R24, RZ, RZ, R17 ;  /* 0x000000ffff187224 */ /* 0x000fce00078e0011 */
[----:B------:R-:W1:Y:S01]  /*9f90*/  LDC R11, c[0x0][0x430] ;  /* 0x00010c00ff0b7b82 */ /* 0x000e620000000800 */
[C---:B------:R-:W-:Y:S01]  /*9fa0*/  IMAD.SHL.U32 R37, R30.reuse, 0x10, RZ ;  /* 0x000000101e257824 */ /* 0x040fe200078e00ff */
[----:B------:R-:W-:Y:S01]  /*9fb0*/  LOP3.LUT R6, R30, 0x7f, RZ, 0xc0, !PT ;  /* 0x0000007f1e067812 */ /* 0x000fe200078ec0ff */
        /* <DEDUP_REMOVED lines=8> */
[----:B------:R-:W-:Y:S02]  /*a040*/  LEA R18, R25, 0xffffffc0, 0x6 ;  /* 0xffffffc019127811 */ /* 0x000fe400078e30ff */
[----:B------:R-:W-:Y:S02]  /*a050*/  LOP3.LUT R31, R37, R36, RZ, 0xfc, !PT ;  /* 0x00000024251f7212 */ /* 0x000fe400078efcff */
[----:B-1----:R-:W-:Y:S02]  /*a060*/  ISETP.NE.AND P1, PT, R11, 0x1, PT ;  /* 0x000000010b00780c */ /* 0x002fe40003f25270 */
[----:B------:R-:W-:Y:S01]  /*a070*/  LOP3.LUT R16, R16, 0xfffffbff, RZ, 0xc0, !PT ;  /* 0xfffffbff10107812 */ /* 0x000fe200078ec0ff */
[----:B------:R-:W-:-:S05]  /*a080*/  IMAD.IADD R5, R31, 0x1, R18 ;  /* 0x000000011f057824 */ /* 0x000fca00078e0212 */
[C---:B------:R-:W-:Y:S02]  /*a090*/  ISETP.GE.AND P0, PT, R5.reuse, UR41, PT ;  /* 0x0000002905007c0c */ /* 0x040fe4000bf06270 */
[----:B-----5:R-:W-:Y:S02]  /*a0a0*/  IADD3 R10, R5, R28, RZ ;  /* 0x0000001c050a7210 */ /* 0x020fe40007ffe0ff */
[----:B------:R-:W-:Y:S01]  /*a0b0*/  ISETP.GT.U32.OR P0, PT, R31, 0x3f, P0 ;  /* 0x0000003f1f00780c */ /* 0x000fe20000704470 */
[----:B------:R-:W1:Y:S01]  /*a0c0*/  @P1 LDC R0, c[0x0][0x434] ;  /* 0x00010d00ff001b82 */ /* 0x000e620000000800 */
[----:B------:R-:W-:Y:S01]  /*a0d0*/  @P1 LOP3.LUT R16, R16, 0x400, RZ, 0xfc, !PT ;  /* 0x0000040010101812 */ /* 0x000fe200078efcff */
[----:B------:R-:W-:-:S06]  /*a0e0*/  IMAD.MOV.U32 R7, RZ, RZ, R10 ;  /* 0x000000ffff077224 */ /* 0x000fcc00078e000a */
[----:B0-----:R-:W0:Y:S08]  /*a0f0*/  @P1 LDC R3, c[0x0][0x438] ;  /* 0x00010e00ff031b82 */ /* 0x001e300000000800 */
[----:B------:R-:W3:Y:S08]  /*a100*/  @!P0 LDC.64 R8, c[0x0][0x428] ;  /* 0x00010a00ff088b82 */ /* 0x000ef00000000a00 */
[----:B------:R-:W4:Y:S01]  /*a110*/  @!P0 LDC.64 R4, c[0x0][0x418] ;  /* 0x00010600ff048b82 */ /* 0x000f220000000a00 */
[----:B-1----:R-:W-:-:S05]  /*a120*/  @P1 IMAD.HI.U32 R0, R10, R0, RZ ;  /* 0x000000000a001227 */ /* 0x002fca00078e00ff */
[----:B0-----:R-:W-:-:S04]  /*a130*/  @P1 SHF.R.U32.HI R7, RZ, R3, R0 ;  /* 0x00000003ff071219 */ /* 0x001fc80000011600 */
[--C-:B------:R-:W-:Y:S01]  /*a140*/  @!P0 SHF.R.S32.HI R3, RZ, 0x1f, R7.reuse ;  /* 0x0000001fff038819 */ /* 0x100fe20000011407 */
[----:B------:R-:W-:Y:S01]  /*a150*/  @!P0 IMAD.MOV.U32 R2, RZ, RZ, R7 ;  /* 0x000000ffff028224 */ /* 0x000fe200078e0007 */
[----:B--2---:R-:W-:-:S03]  /*a160*/  SHF.R.S32.HI R32, RZ, 0x1f, R24 ;  /* 0x0000001fff207819 */ /* 0x004fc60000011418 */
[----:B---3--:R-:W-:-:S04]  /*a170*/  @!P0 IMAD.WIDE.U32 R2, R24, R8, R2 ;  /* 0x0000000818028225 */ /* 0x008fc800078e0002 */
[----:B------:R-:W-:Y:S01]  /*a180*/  @!P0 IMAD R0, R32, R8, RZ ;  /* 0x0000000820008224 */ /* 0x000fe200078e02ff */
[----:B----4-:R-:W-:-:S03]  /*a190*/  @!P0 LEA R4, P1, R2, R4, 0x2 ;  /* 0x0000000402048211 */ /* 0x010fc600078210ff */
[----:B------:R-:W-:-:S04]  /*a1a0*/  @!P0 IMAD R9, R24, R9, R0 ;  /* 0x0000000918098224 */ /* 0x000fc800078e0200 */
[----:B------:R-:W-:-:S05]  /*a1b0*/  @!P0 IMAD.IADD R0, R3, 0x1, R9 ;  /* 0x0000000103008824 */ /* 0x000fca00078e0209 */
[----:B------:R-:W-:-:S06]  /*a1c0*/  @!P0 LEA.HI.X R5, R2, R5, R0, 0x2, P1 ;  /* 0x0000000502058211 */ /* 0x000fcc00008f1400 */
[----:B------:R0:W2:Y:S01]  /*a1d0*/  @!P0 LDG.E R5, desc[UR36][R4.64] ;  /* 0x0000002404058981 */ /* 0x0000a2000c1e1900 */
[----:B------:R-:W-:Y:S02]  /*a1e0*/  LOP3.LUT R16, R16, 0xffffffdf, RZ, 0xc0, !PT ;  /* 0xffffffdf10107812 */ /* 0x000fe400078ec0ff */
[----:B------:R-:W-:Y:S02]  /*a1f0*/  CS2R R26, SRZ ;  /* 0x00000000001a7805 */ /* 0x000fe4000001ff00 */
[----:B------:R-:W-:-:S05]  /*a200*/  IADD3 R19, -R7, RZ, RZ ;  /* 0x000000ff07137210 */ /* 0x000fca0007ffe1ff */
[----:B------:R-:W-:Y:S02]  /*a210*/  IMAD R19, R11, R19, R10 ;  /* 0x000000130b137224 */ /* 0x000fe400078e020a */
[----:B0-----:R-:W-:-:S05]  /*a220*/  IMAD.SHL.U32 R4, R30, 0x8, RZ ;  /* 0x000000081e047824 */ /* 0x001fca00078e00ff */
[----:B------:R-:W-:-:S04]  /*a230*/  LOP3.LUT R22, R4, 0x38, RZ, 0xc0, !PT ;  /* 0x0000003804167812 */ /* 0x000fc800078ec0ff */
[C---:B------:R-:W-:Y:S02]  /*a240*/  LOP3.LUT R0, R22.reuse, 0x40, RZ, 0xfc, !PT ;  /* 0x0000004016007812 */ /* 0x040fe400078efcff */
[----:B------:R-:W-:Y:S02]  /*a250*/  LOP3.LUT R2, R22, 0x80, RZ, 0xfc, !PT ;  /* 0x0000008016027812 */ /* 0x000fe400078efcff */
[----:B------:R-:W-:Y:S02]  /*a260*/  ISETP.GE.AND P1, PT, R0, UR4, PT ;  /* 0x0000000400007c0c */ /* 0x000fe4000bf26270 */
[----:B------:R-:W-:Y:S02]  /*a270*/  ISETP.GE.AND P5, PT, R2, UR4, PT ;  /* 0x0000000402007c0c */ /* 0x000fe4000bfa6270 */
[C---:B------:R-:W-:Y:S02]  /*a280*/  LOP3.LUT R0, R22.reuse, 0xc0, RZ, 0xfc, !PT ;  /* 0x000000c016007812 */ /* 0x040fe400078efcff */
[----:B------:R-:W-:-:S02]  /*a290*/  LOP3.LUT R2, R22, 0x180, RZ, 0xfc, !PT ;  /* 0x0000018016027812 */ /* 0x000fc400078efcff */
[----:B------:R-:W-:Y:S02]  /*a2a0*/  ISETP.GE.AND P4, PT, R0, UR4, PT ;  /* 0x0000000400007c0c */ /* 0x000fe4000bf86270 */
[C---:B------:R-:W-:Y:S02]  /*a2b0*/  LOP3.LUT R0, R22.reuse, 0x100, RZ, 0xfc, !PT ;  /* 0x0000010016007812 */ /* 0x040fe400078efcff */
[----:B------:R-:W-:Y:S02]  /*a2c0*/  ISETP.GE.AND P6, PT, R22, UR4, PT ;  /* 0x0000000416007c0c */ /* 0x000fe4000bfc6270 */
[----:B------:R-:W-:Y:S02]  /*a2d0*/  @P1 LOP3.LUT R16, R16, 0x20, RZ, 0xfc, !PT ;  /* 0x0000002010101812 */ /* 0x000fe400078efcff */
[----:B------:R-:W-:Y:S02]  /*a2e0*/  ISETP.GE.AND P3, PT, R0, UR4, PT ;  /* 0x0000000400007c0c */ /* 0x000fe4000bf66270 */
[----:B------:R-:W-:-:S02]  /*a2f0*/  LOP3.LUT R16, R16, 0xffffffef, RZ, 0xc0, !PT ;  /* 0xffffffef10107812 */ /* 0x000fc400078ec0ff */
[----:B------:R-:W-:Y:S02]  /*a300*/  LOP3.LUT R0, R22, 0x140, RZ, 0xfc, !PT ;  /* 0x0000014016007812 */ /* 0x000fe400078efcff */
[----:B------:R-:W-:Y:S02]  /*a310*/  @P5 LOP3.LUT R16, R16, 0x10, RZ, 0xfc, !PT ;  /* 0x0000001010105812 */ /* 0x000fe400078efcff */
[----:B------:R-:W-:Y:S02]  /*a320*/  ISETP.GE.AND P2, PT, R0, UR4, PT ;  /* 0x0000000400007c0c */ /* 0x000fe4000bf46270 */
[----:B------:R-:W-:Y:S02]  /*a330*/  LOP3.LUT R16, R16, 0xfffffff7, RZ, 0xc0, !PT ;  /* 0xfffffff710107812 */ /* 0x000fe400078ec0ff */
[----:B------:R-:W-:Y:S02]  /*a340*/  SEL R0, RZ, 0xffffffff, P1 ;  /* 0xffffffffff007807 */ /* 0x000fe40000800000 */
[----:B------:R-:W-:-:S03]  /*a350*/  @P4 LOP3.LUT R16, R16, 0x8, RZ, 0xfc, !PT ;  /* 0x0000000810104812 */ /* 0x000fc600078efcff */
[----:B------:R-:W-:Y:S01]  /*a360*/  IMAD.SHL.U32 R3, R0, 0x2, RZ ;  /* 0x0000000200037824 */ /* 0x000fe200078e00ff */
[----:B------:R-:W-:Y:S02]  /*a370*/  LOP3.LUT R16, R16, 0xfffffffb, RZ, 0xc0, !PT ;  /* 0xfffffffb10107812 */ /* 0x000fe400078ec0ff */
[----:B------:R-:W-:Y:S02]  /*a380*/  SEL R0, RZ, 0x1, P6 ;  /* 0x00000001ff007807 */ /* 0x000fe40003000000 */
[----:B------:R-:W-:Y:S02]  /*a390*/  @P3 LOP3.LUT R16, R16, 0x4, RZ, 0xfc, !PT ;  /* 0x0000000410103812 */ /* 0x000fe400078efcff */
[----:B------:R-:W-:Y:S02]  /*a3a0*/  LOP3.LUT R0, R3, 0x2, R0, 0xe2, !PT ;  /* 0x0000000203007812 */ /* 0x000fe400078ee200 */
[----:B------:R-:W-:Y:S02]  /*a3b0*/  LOP3.LUT R16, R16, 0xfffffffd, RZ, 0xc0, !PT ;  /* 0xfffffffd10107812 */ /* 0x000fe400078ec0ff */
[----:B------:R-:W-:-:S02]  /*a3c0*/  SEL R3, RZ, 0x4, P5 ;  /* 0x00000004ff037807 */ /* 0x000fc40002800000 */
[----:B------:R-:W-:-:S04]  /*a3d0*/  LOP3.LUT R16, R16, 0xffffffbf, RZ, 0xc0, !PT ;  /* 0xffffffbf10107812 */ /* 0x000fc800078ec0ff */
[----:B------:R-:W-:-:S04]  /*a3e0*/  @P6 LOP3.LUT R16, R16, 0x40, RZ, 0xfc, !PT ;  /* 0x0000004010106812 */ /* 0x000fc800078efcff */
[----:B------:R-:W-:Y:S02]  /*a3f0*/  @P2 LOP3.LUT R16, R16, 0x2, RZ, 0xfc, !PT ;  /* 0x0000000210102812 */ /* 0x000fe400078efcff */
[--C-:B--2---:R-:W-:Y:S01]  /*a400*/  @!P0 SHF.R.S32.HI R27, RZ, 0x1f, R5.reuse ;  /* 0x0000001fff1b8819 */ /* 0x104fe20000011405 */
[----:B------:R-:W-:Y:S01]  /*a410*/  @!P0 IMAD.MOV.U32 R26, RZ, RZ, R5 ;  /* 0x000000ffff1a8224 */ /* 0x000fe200078e0005 */
[----:B------:R-:W-:Y:S02]  /*a420*/  ISETP.GE.AND P0, PT, R2, UR4, PT ;  /* 0x0000000402007c0c */ /* 0x000fe4000bf06270 */
[----:B------:R-:W-:Y:S02]  /*a430*/  LOP3.LUT R2, R22, 0x1c0, RZ, 0xfc, !PT ;  /* 0x000001c016027812 */ /* 0x000fe400078efcff */
[----:B------:R-:W-:Y:S02]  /*a440*/  SEL R34, RZ, 0x40, P0 ;  /* 0x00000040ff227807 */ /* 0x000fe40000000000 */
[----:B------:R-:W-:Y:S01]  /*a450*/  ISETP.GE.AND P0, PT, R2, UR4, PT ;  /* 0x0000000402007c0c */ /* 0x000fe2000bf06270 */
[----:B------:R-:W-:Y:S01]  /*a460*/  UMOV UR4, 0xffffffff ;  /* 0xffffffff00047882 */ /* 0x000fe20000000000 */
[----:B------:R-:W-:-:S02]  /*a470*/  SEL R2, RZ, 0x8, P4 ;  /* 0x00000008ff027807 */ /* 0x000fc40002000000 */
[----:B------:R-:W-:Y:S02]  /*a480*/  SEL R17, RZ, 0x80, P0 ;  /* 0x00000080ff117807 */ /* 0x000fe40000000000 */
[----:B------:R-:W-:Y:S02]  /*a490*/  LOP3.LUT R0, R2, R0, R3, 0xfe, !PT ;  /* 0x0000000002007212 */ /* 0x000fe400078efe03 */
[----:B------:R-:W-:Y:S02]  /*a4a0*/  SEL R3, RZ, 0x10, P3 ;  /* 0x00000010ff037807 */ /* 0x000fe40001800000 */
[----:B------:R-:W-:-:S04]  /*a4b0*/  SEL R2, RZ, 0x20, P2 ;  /* 0x00000020ff027807 */ /* 0x000fc80001000000 */
[----:B------:R-:W-:Y:S01]  /*a4c0*/  LOP3.LUT R3, R2, R0, R3, 0xfe, !PT ;  /* 0x0000000002037212 */ /* 0x000fe200078efe03 */
[----:B------:R-:W-:Y:S06]  /*a4d0*/  BRA.DIV UR4, `(.L_x_3262) ;  /* 0x0000002a04b07947 */ /* 0x000fec000b800000 */
.L_x_3304:
[----:B------:R-:W-:Y:S01]  /*a4e0*/  ULOP3.LUT UR4, UR39, 0x2, URZ, 0xfc, !UPT ;  /* 0x0000000227047892 */ /* 0x000fe2000f8efc3f */
[----:B------:R-:W-:Y:S02]  /*a4f0*/  ISETP.GT.U32.AND P1, PT, R31, 0x3f, PT ;  /* 0x0000003f1f00780c */ /* 0x000fe40003f24070 */
[----:B------:R-:W-:Y:S02]  /*a500*/  LOP3.LUT R16, R16, 0xffffff7f, RZ, 0xc0, !PT ;  /* 0xffffff7f10107812 */ /* 0x000fe400078ec0ff */
[----:B------:R-:W-:Y:S01]  /*a510*/  LOP3.LUT R34, R3, R34, RZ, 0xfc, !PT ;  /* 0x0000002203227212 */ /* 0x000fe200078efcff */
[----:B------:R-:W-:Y:S01]  /*a520*/  IMAD.U32 R33, RZ, RZ, UR4 ;  /* 0x00000004ff217e24 */ /* 0x000fe2000f8e00ff */
[----:B------:R-:W-:Y:S02]  /*a530*/  MOV R23, UR40 ;  /* 0x0000002800177c02 */ /* 0x000fe40008000f00 */
[----:B------:R-:W-:Y:S02]  /*a540*/  LOP3.LUT R17, R34, R17, RZ, 0xfc, !PT ;  /* 0x0000001122117212 */ /* 0x000fe400078efcff */
[----:B------:R-:W-:-:S02]  /*a550*/  ISETP.NE.AND P0, PT, R33, 0x3, PT ;  /* 0x000000032100780c */ /* 0x000fc40003f05270 */
[----:B------:R-:W-:-:S11]  /*a560*/  SHF.R.S32.HI R23, RZ, 0x1f, R23 ;  /* 0x0000001fff177819 */ /* 0x000fd60000011417 */
[----:B------:R-:W-:-:S04]  /*a570*/  @P0 LOP3.LUT R16, R16, 0x80, RZ, 0xfc, !PT ;  /* 0x0000008010100812 */ /* 0x000fc800078efcff */
[----:B------:R-:W-:-:S04]  /*a580*/  LOP3.LUT R16, R16, 0xfffff7ff, RZ, 0xc0, !PT ;  /* 0xfffff7ff10107812 */ /* 0x000fc800078ec0ff */
[----:B------:R-:W-:Y:S01]  /*a590*/  @P1 LOP3.LUT R16, R16, 0x800, RZ, 0xfc, !PT ;  /* 0x0000080010101812 */ /* 0x000fe200078efcff */
[----:B------:R-:W-:Y:S06]  /*a5a0*/  @!P0 BRA `(.L_x_3263) ;  /* 0x0000000000048947 */ /* 0x000fec0003800000 */
[----:B------:R-:W-:Y:S01]  /*a5b0*/  BPT.TRAP 0x1 ;  /* 0x000000040000795c */ /* 0x000fe20000300000 */
.L_x_3263:
[----:B------:R-:W-:-:S05]  /*a5c0*/  IMAD.MOV.U32 R0, RZ, RZ, 0x1 ;  /* 0x00000001ff007424 */ /* 0x000fca00078e00ff */
[----:B------:R-:W-:-:S04]  /*a5d0*/  SHF.L.U32 R0, R0, 0x1f, RZ ;  /* 0x0000001f00007819 */ /* 0x000fc800000006ff */
[----:B------:R-:W0:Y:S02]  /*a5e0*/  SYNCS.PHASECHK.TRANS64.TRYWAIT P0, [UR43+0x28c40], R0 ;  /* 0x028c4000ff0075a7 */ /* 0x000e24000800016b */
[----:B0-----:R-:W-:Y:S05]  /*a5f0*/  @!P0 BRA `(.L_x_3264) ;  /* 0x0000002800888947 */ /* 0x001fea0003800000 */
.L_x_3305:
[----:B------:R-:W-:Y:S01]  /*a600*/  SHF.R.S32.HI R29, RZ, 0x1f, R19 ;  /* 0x0000001fff1d7819 */ /* 0x000fe20000011413 */
[----:B------:R-:W-:Y:S01]  /*a610*/  ULDC.64 UR4, c[0x0][0x300] ;  /* 0x0000c00000047ab9 */ /* 0x000fe20000000a00 */
[----:B------:R-:W-:Y:S01]  /*a620*/  R2UR UR6, R23 ;  /* 0x00000000170672ca */ /* 0x000fe200000e0000 */
[----:B0-----:R-:W-:Y:S01]  /*a630*/  IMAD.WIDE.U32 R2, R19, UR4, RZ ;  /* 0x0000000413027c25 */ /* 0x001fe2000f8e00ff */
[----:B------:R-:W-:Y:S02]  /*a640*/  IADD3 R18, -R36, UR41, -R18 ;  /* 0x0000002924127c10 */ /* 0x000fe4000fffe912 */
[----:B------:R-:W-:Y:S01]  /*a650*/  LOP3.LUT R16, R16, 0xfffffffe, RZ, 0xc0, !PT ;  /* 0xfffffffe10107812 */ /* 0x000fe200078ec0ff */
        /* <DEDUP_REMOVED lines=14> */
[----:B------:R-:W-:Y:S01]  /*a740*/  UMOV UR5, 0xffffffff ;  /* 0xffffffff00057882 */ /* 0x000fe20000000000 */
[----:B------:R-:W-:Y:S02]  /*a750*/  LEA R0, P0, R2, UR6, 0x1 ;  /* 0x0000000602007c11 */ /* 0x000fe4000f8008ff */
[----:B------:R-:W-:Y:S01]  /*a760*/  VIADD R5, R3, UR4 ;  /* 0x0000000403057c36 */ /* 0x000fe20008000000 */
[----:B------:R-:W-:Y:S01]  /*a770*/  ULDC UR4, c[0x0][0x2f4] ;  /* 0x0000bd0000047ab9 */ /* 0x000fe20000000800 */
[----:B------:R-:W-:Y:S02]  /*a780*/  LOP3.LUT R3, R4, 0x1c0, RZ, 0xc0, !PT ;  /* 0x000001c004037812 */ /* 0x000fe400078ec0ff */
[----:B------:R-:W-:-:S02]  /*a790*/  ISETP.GE.AND P2, PT, R22, UR4, PT ;  /* 0x0000000416007c0c */ /* 0x000fc4000bf46270 */
[----:B------:R-:W-:Y:S02]  /*a7a0*/  LOP3.LUT R3, R3, 0x38, R4, 0xf8, !PT ;  /* 0x0000003803037812 */ /* 0x000fe400078ef804 */
[----:B------:R-:W-:Y:S02]  /*a7b0*/  LEA.HI.X R5, R2, UR7, R5, 0x1, P0 ;  /* 0x0000000702057c11 */ /* 0x000fe400080f0c05 */
[----:B------:R-:W-:Y:S01]  /*a7c0*/  LOP3.LUT R3, R3, 0x38, R30, 0x78, !PT ;  /* 0x0000003803037812 */ /* 0x000fe200078e781e */
[----:B------:R-:W-:Y:S01]  /*a7d0*/  IMAD.SHL.U32 R30, R6, 0x8, RZ ;  /* 0x00000008061e7824 */ /* 0x000fe200078e00ff */
[----:B------:R-:W-:-:S04]  /*a7e0*/  ISETP.GE.AND P0, PT, R18, 0x1, PT ;  /* 0x000000011200780c */ /* 0x000fc80003f06270 */
[----:B------:R-:W-:Y:S02]  /*a7f0*/  LOP3.LUT R30, R3, 0x200, R30, 0xf8, !PT ;  /* 0x00000200031e7812 */ /* 0x000fe400078ef81e */
[----:B------:R-:W-:Y:S01]  /*a800*/  @P2 LOP3.LUT R16, R16, 0x1, RZ, 0xfc, !PT ;  /* 0x0000000110102812 */ /* 0x000fe200078efcff */
[----:B------:R-:W-:Y:S06]  /*a810*/  BRA.DIV UR5, `(.L_x_3265) ;  /* 0x0000002a05187947 */ /* 0x000fec000b800000 */
[----:B------:R-:W0:Y:S01]  /*a820*/  SHFL.IDX PT, R14, R0, RZ, 0x181f ;  /* 0x00181fff000e7589 */ /* 0x000e2200000e0000 */
[----:B------:R-:W-:-:S03]  /*a830*/  @P0 LEA R7, R30, UR43, 0x1 ;  /* 0x0000002b1e070c11 */ /* 0x000fc6000f8e08ff */
[----:B------:R-:W1:Y:S04]  /*a840*/  SHFL.IDX PT, R2, R5, RZ, 0x181f ;  /* 0x00181fff05027589 */ /* 0x000e6800000e0000 */
[----:B------:R-:W-:Y:S01]  /*a850*/  SHFL.IDX PT, R4, R5, 0x1, 0x181f ;  /* 0x00381f0005047f89 */ /* 0x000fe200000e0000 */
[----:B0-----:R-:W-:-:S04]  /*a860*/  @P0 LEA R14, P1, R22, R14, 0x1 ;  /* 0x0000000e160e0211 */ /* 0x001fc800078208ff */
[----:B-1----:R-:W-:Y:S01]  /*a870*/  @P0 IADD3.X R3, RZ, R2, RZ, P1, !PT ;  /* 0x00000002ff030210 */ /* 0x002fe20000ffe4ff */
[----:B------:R-:W-:Y:S02]  /*a880*/  @P0 IMAD.MOV.U32 R2, RZ, RZ, R14 ;  /* 0x000000ffff020224 */ /* 0x000fe400078e000e */
[----:B------:R-:W0:Y:S04]  /*a890*/  SHFL.IDX PT, R14, R0, 0x1, 0x181f ;  /* 0x00381f00000e7f89 */ /* 0x000e2800000e0000 */
[----:B------:R0:W-:Y:S01]  /*a8a0*/  @P0 LDGSTS.E.BYPASS.LTC128B.128 [R7+0x22400], desc[UR36][R2.64], !P2 ;  /* 0x2240000002070fae */ /* 0x0001e2000d101d64 */
[----:B------:R-:W-:-:S13]  /*a8b0*/  ISETP.GE.AND P0, PT, R18, 0x11, PT ;  /* 0x000000111200780c */ /* 0x000fda0003f06270 */
[----:B------:R-:W-:Y:S02]  /*a8c0*/  @P0 LEA R9, R30, UR43, 0x1 ;  /* 0x0000002b1e090c11 */ /* 0x000fe4000f8e08ff */
[----:B0-----:R-:W-:Y:S02]  /*a8d0*/  @P0 LEA R2, P1, R22, R14, 0x1 ;  /* 0x0000000e16020211 */ /* 0x001fe400078208ff */
[----:B------:R-:W0:Y:S03]  /*a8e0*/  SHFL.IDX PT, R14, R0, 0x2, 0x181f ;  /* 0x00581f00000e7f89 */ /* 0x000e2600000e0000 */
[----:B------:R-:W-:Y:S02]  /*a8f0*/  @P0 IMAD.X R3, RZ, RZ, R4, P1 ;  /* 0x000000ffff030224 */ /* 0x000fe400008e0604 */
[----:B------:R-:W1:Y:S04]  /*a900*/  SHFL.IDX PT, R4, R5, 0x2, 0x181f ;  /* 0x00581f0005047f89 */ /* 0x000e6800000e0000 */
[----:B------:R0:W-:Y:S01]  /*a910*/  @P0 LDGSTS.E.BYPASS.LTC128B.128 [R9+0x22c00], desc[UR36][R2.64], !P2 ;  /* 0x22c0000002090fae */ /* 0x0001e2000d101d64 */
[----:B------:R-:W-:-:S13]  /*a920*/  ISETP.GE.AND P0, PT, R18, 0x21, PT ;  /* 0x000000211200780c */ /* 0x000fda0003f06270 */
[----:B------:R-:W-:Y:S02]  /*a930*/  @P0 LEA R7, R30, UR43, 0x1 ;  /* 0x0000002b1e070c11 */ /* 0x000fe4000f8e08ff */
[----:B0-----:R-:W-:Y:S02]  /*a940*/  @P0 LEA R2, P1, R22, R14, 0x1 ;  /* 0x0000000e16020211 */ /* 0x001fe400078208ff */
[----:B------:R0:W2:Y:S03]  /*a950*/  SHFL.IDX PT, R14, R0, 0x3, 0x181f ;  /* 0x00781f00000e7f89 */ /* 0x0000a600000e0000 */
[----:B-1----:R-:W-:Y:S02]  /*a960*/  @P0 IMAD.X R3, RZ, RZ, R4, P1 ;  /* 0x000000ffff030224 */ /* 0x002fe400008e0604 */
[----:B------:R0:W1:Y:S04]  /*a970*/  SHFL.IDX PT, R4, R5, 0x3, 0x181f ;  /* 0x00781f0005047f89 */ /* 0x00006800000e0000 */
[----:B------:R0:W-:Y:S02]  /*a980*/  @P0 LDGSTS.E.BYPASS.LTC128B.128 [R7+0x23400], desc[UR36][R2.64], !P2 ;  /* 0x2340000002070fae */ /* 0x0001e4000d101d64 */
.L_x_3315:
[----:B------:R-:W-:-:S13]  /*a990*/  ISETP.GE.AND P0, PT, R18, 0x31, PT ;  /* 0x000000311200780c */ /* 0x000fda0003f06270 */
[----:B0-2---:R-:W-:Y:S02]  /*a9a0*/  @P0 LEA R2, P1, R22, R14, 0x1 ;  /* 0x0000000e16020211 */ /* 0x005fe400078208ff */
[----:B------:R-:W-:Y:S02]  /*a9b0*/  @P0 LEA R5, R30, UR43, 0x1 ;  /* 0x0000002b1e050c11 */ /* 0x000fe4000f8e08ff */
[----:B-1----:R-:W-:-:S05]  /*a9c0*/  @P0 IADD3.X R3, RZ, R4, RZ, P1, !PT ;  /* 0x00000004ff030210 */ /* 0x002fca0000ffe4ff */
[----:B------:R-:W-:Y:S01]  /*a9d0*/  @!PT LDS RZ, [RZ] ;  /* 0x00000000fffff984 */ /* 0x000fe20000000800 */
[----:B------:R-:W-:Y:S01]  /*a9e0*/  @!PT LDS RZ, [RZ] ;  /* 0x00000000fffff984 */ /* 0x000fe20000000800 */
[----:B------:R-:W-:Y:S01]  /*a9f0*/  @!PT LDS RZ, [RZ] ;  /* 0x00000000fffff984 */ /* 0x000fe20000000800 */
        /* <DEDUP_REMOVED lines=8> */
.L_x_3266:
[----:B------:R-:W-:Y:S01]  /*aa80*/  SYNCS.ARRIVE.TRANS64.A1T0 RZ, [UR43+0x28c30], RZ ;  /* 0x028c30ffffff79a7 */ /* 0x000fe2000810002b */
[----:B------:R-:W-:Y:S05]  /*aa90*/  WARPSYNC.ALL ;  /* 0x0000000000007948 */ /* 0x000fea0003800000 */
[----:B------:R-:W-:-:S04]  /*aaa0*/  UIADD3 UR4, UR43, 0x20400, URZ ;  /* 0x000204002b047890 */ /* 0x000fc8000fffe03f */
[----:B------:R-:W-:Y:S01]  /*aab0*/  ULOP3.LUT UP0, URZ, UR4, 0x3ff, URZ, 0xc0, !UPT ;  /* 0x000003ff043f7892 */ /* 0x000fe2000f80c03f */
[----:B------:R-:W-:Y:S05]  /*aac0*/  BAR.SYNC.DEFER_BLOCKING 0x8, 0x100 ;  /* 0x0204000000007b1d */ /* 0x000fea0000010000 */
[----:B------:R-:W-:-:S13]  /*aad0*/  PLOP3.LUT P0, PT, PT, PT, UP0, 0x80, 0x0 ;  /* 0x000000000000781c */ /* 0x000fda0003f0f008 */
        /* <DEDUP_REMOVED lines=17> */
.L_x_3267:
[----:B------:R-:W0:Y:S01]  /*abf0*/  LDC R0, c[0x0][0x448] ;  /* 0x00011200ff007b82 */ /* 0x000e220000000800 */
[----:B------:R-:W1:Y:S01]  /*ac00*/  S2R R20, SR_CTAID.Z ;  /* 0x0000000000147919 */ /* 0x000e620000002700 */
[----:B------:R-:W-:Y:S01]  /*ac10*/  R2UR UR6, R23 ;  /* 0x00000000170672ca */ /* 0x000fe200000e0000 */
[----:B------:R-:W-:Y:S01]  /*ac20*/  ULDC.64 UR8, c[0x0][0x2d8] ;  /* 0x0000b60000087ab9 */ /* 0x000fe20000000a00 */
[----:B------:R-:W-:Y:S01]  /*ac30*/  IMAD R9, R35, 0x40, R31 ;  /* 0x0000004023097824 */ /* 0x000fe200078e021f */
[----:B------:R-:W-:-:S03]  /*ac40*/  UIMAD.WIDE.U32 UR4, UR40, UR8, URZ ;  /* 0x00000008280472a5 */ /* 0x000fc6000f8e003f */
[----:B------:R-:W-:-:S03]  /*ac50*/  IMAD.MOV.U32 R7, RZ, RZ, R9 ;  /* 0x000000ffff077224 */ /* 0x000fc600078e0009 */
[----:B------:R-:W-:Y:S02]  /*ac60*/  IMAD.U32 R4, RZ, RZ, UR4 ;  /* 0x00000004ff047e24 */ /* 0x000fe4000f8e00ff */
[----:B------:R-:W-:Y:S02]  /*ac70*/  IMAD.U32 R5, RZ, RZ, UR5 ;  /* 0x00000005ff057e24 */ /* 0x000fe4000f8e00ff */
[----:B------:R-:W-:-:S04]  /*ac80*/  UIMAD UR6, UR6, UR8, URZ ;  /* 0x00000008060672a4 */ /* 0x000fc8000f8e023f */
[----:B------:R-:W-:-:S03]  /*ac90*/  UIMAD UR6, UR40, UR9, UR6 ;  /* 0x00000009280672a4 */ /* 0x000fc6000f8e0206 */
[----:B------:R-:W-:Y:S01]  /*aca0*/  ULDC.64 UR8, c[0x0][0x2e0] ;  /* 0x0000b80000087ab9 */ /* 0x000fe20000000a00 */
[----:B------:R-:W-:Y:S01]  /*acb0*/  UIADD3 UR6, UR5, UR6, URZ ;  /* 0x0000000605067290 */ /* 0x000fe2000fffe03f */
[----:B0-----:R-:W-:Y:S02]  /*acc0*/  ISETP.NE.AND P0, PT, R0, 0x1, PT ;  /* 0x000000010000780c */ /* 0x001fe40003f05270 */
[----:B------:R-:W-:Y:S01]  /*acd0*/  ULDC.64 UR4, c[0x0][0x2d0] ;  /* 0x0000b40000047ab9 */ /* 0x000fe20000000a00 */
[----:B-1----:R-:W-:-:S10]  /*ace0*/  SHF.R.S32.HI R6, RZ, 0x1f, R20 ;  /* 0x0000001fff067819 */ /* 0x002fd40000011414 */
[----:B------:R-:W0:Y:S01]  /*acf0*/  @P0 LDC R2, c[0x0][0x44c] ;  /* 0x00011300ff020b82 */ /* 0x000e220000000800 */
[----:B------:R-:W-:-:S04]  /*ad00*/  IMAD R6, R6, UR8, RZ ;  /* 0x0000000806067c24 */ /* 0x000fc8000f8e02ff */
[----:B------:R-:W-:-:S03]  /*ad10*/  IMAD R5, R20, UR9, R6 ;  /* 0x0000000914057c24 */ /* 0x000fc6000f8e0206 */
[----:B------:R-:W1:Y:S01]  /*ad20*/  @P0 LDC R3, c[0x0][0x450] ;  /* 0x00011400ff030b82 */ /* 0x000e620000000800 */
[----:B0-----:R-:W-:-:S05]  /*ad30*/  @P0 IMAD.HI.U32 R2, R9, R2, RZ ;  /* 0x0000000209020227 */ /* 0x001fca00078e00ff */
[----:B-1----:R-:W-:Y:S01]  /*ad40*/  @P0 SHF.R.U32.HI R7, RZ, R3, R2 ;  /* 0x00000003ff070219 */ /* 0x002fe20000011602 */
[----:B------:R-:W-:Y:S01]  /*ad50*/  IMAD.MOV.U32 R2, RZ, RZ, R4 ;  /* 0x000000ffff027224 */ /* 0x000fe200078e0004 */
[----:B------:R-:W-:Y:S02]  /*ad60*/  MOV R3, UR6 ;  /* 0x0000000600037c02 */ /* 0x000fe40008000f00 */
[----:B------:R-:W-:Y:S01]  /*ad70*/  SHF.R.S32.HI R4, RZ, 0x1f, R7 ;  /* 0x0000001fff047819 */ /* 0x000fe20000011407 */
[----:B------:R-:W-:-:S04]  /*ad80*/  IMAD.WIDE.U32 R2, R20, UR8, R2 ;  /* 0x0000000814027c25 */ /* 0x000fc8000f8e0002 */
[----:B------:R-:W-:Y:S01]  /*ad90*/  IMAD R4, R4, UR4, RZ ;  /* 0x0000000404047c24 */ /* 0x000fe2000f8e02ff */
[----:B------:R-:W-:Y:S01]  /*ada0*/  IADD3 R3, R3, R5, RZ ;  /* 0x0000000503037210 */ /* 0x000fe20007ffe0ff */
[----:B------:R-:W-:-:S04]  /*adb0*/  IMAD.MOV R5, RZ, RZ, -R7 ;  /* 0x000000ffff057224 */ /* 0x000fc800078e0a07 */
[----:B------:R-:W-:Y:S02]  /*adc0*/  IMAD R5, R0, R5, R9 ;  /* 0x0000000500057224 */ /* 0x000fe400078e0209 */
[C---:B------:R-:W-:Y:S02]  /*add0*/  IMAD R9, R7.reuse, UR5, R4 ;  /* 0x0000000507097c24 */ /* 0x040fe4000f8e0204 */
[----:B------:R-:W-:Y:S01]  /*ade0*/  IMAD.WIDE.U32 R2, R7, UR4, R2 ;  /* 0x0000000407027c25 */ /* 0x000fe2000f8e0002 */
[----:B------:R-:W-:Y:S01]  /*adf0*/  SHF.R.S32.HI R4, RZ, 0x1f, R5 ;  /* 0x0000001fff047819 */ /* 0x000fe20000011405 */
[----:B------:R-:W-:Y:S02]  /*ae00*/  ULDC.64 UR4, c[0x0][0x2c8] ;  /* 0x0000b20000047ab9 */ /* 0x000fe40000000a00 */
[----:B------:R-:W-:Y:S02]  /*ae10*/  IMAD.IADD R3, R3, 0x1, R9 ;  /* 0x0000000103037824 */ /* 0x000fe400078e0209 */
[----:B------:R-:W-:-:S02]  /*ae20*/  IMAD R4, R4, UR4, RZ ;  /* 0x0000000404047c24 */ /* 0x000fc4000f8e02ff */
        /* <DEDUP_REMOVED lines=8> */
[----:B------:R-:W-:-:S03]  /*aeb0*/  UMOV UR5, 0xffffffff ;  /* 0xffffffff00057882 */ /* 0x000fc60000000000 */
[----:B------:R-:W-:Y:S07]  /*aec0*/  BRA.DIV UR5, `(.L_x_3268) ;  /* 0x00000026058c7947 */ /* 0x000fee000b800000 */
[----:B------:R-:W0:Y:S01]  /*aed0*/  SHFL.IDX PT, R14, R4, RZ, 0x181f ;  /* 0x00181fff040e7589 */ /* 0x000e2200000e0000 */
[----:B------:R-:W-:Y:S01]  /*aee0*/  ULDC UR4, c[0x0][0x288] ;  /* 0x0000a20000047ab9 */ /* 0x000fe20000000800 */
[----:B------:R-:W-:Y:S01]  /*aef0*/  LEA R35, R35, R36, 0x6 ;  /* 0x0000002423237211 */ /* 0x000fe200078e30ff */
[----:B------:R-:W-:Y:S01]  /*af00*/  IMAD R0, R0, UR4, RZ ;  /* 0x0000000400007c24 */ /* 0x000fe2000f8e02ff */
[----:B------:R-:W1:Y:S03]  /*af10*/  SHFL.IDX PT, R2, R5, RZ, 0x181f ;  /* 0x00181fff05027589 */ /* 0x000e6600000e0000 */
[C---:B------:R-:W-:Y:S01]  /*af20*/  VIADD R9, R35.reuse, 0x10 ;  /* 0x0000001023097836 */ /* 0x040fe20000000000 */
[----:B------:R-:W-:Y:S01]  /*af30*/  ISETP.GE.AND P0, PT, R35, R0, PT ;  /* 0x000000002300720c */ /* 0x000fe20003f06270 */
[----:B------:R-:W-:-:S12]  /*af40*/  SHFL.IDX PT, R6, R5, 0x1, 0x181f ;  /* 0x00381f0005067f89 */ /* 0x000fd800000e0000 */
[----:B------:R-:W-:Y:S02]  /*af50*/  @!P0 LEA R7, R30, UR43, 0x1 ;  /* 0x0000002b1e078c11 */ /* 0x000fe4000f8e08ff */
[----:B0-----:R-:W-:-:S05]  /*af60*/  @!P0 LEA R14, P2, R22, R14, 0x1 ;  /* 0x0000000e160e8211 */ /* 0x001fca00078408ff */
[----:B-1----:R-:W-:Y:S02]  /*af70*/  @!P0 IMAD.X R3, RZ, RZ, R2, P2 ;  /* 0x000000ffff038224 */ /* 0x002fe400010e0602 */
[----:B------:R-:W-:Y:S02]  /*af80*/  @!P0 IMAD.MOV.U32 R2, RZ, RZ, R14 ;  /* 0x000000ffff028224 */ /* 0x000fe400078e000e */
[----:B------:R-:W0:Y:S04]  /*af90*/  SHFL.IDX PT, R14, R4, 0x1, 0x181f ;  /* 0x00381f00040e7f89 */ /* 0x000e2800000e0000 */
[----:B------:R1:W-:Y:S01]  /*afa0*/  @!P0 LDGSTS.E.BYPASS.LTC128B.128 [R7+0x20400], desc[UR36][R2.64], !P1 ;  /* 0x2040000002078fae */ /* 0x0003e2000c901d64 */
[----:B------:R-:W-:Y:S01]  /*afb0*/  ISETP.GE.AND P0, PT, R9, R0, PT ;  /* 0x000000000900720c */ /* 0x000fe20003f06270 */
[----:B-1----:R-:W-:-:S12]  /*afc0*/  VIADD R7, R35, 0x20 ;  /* 0x0000002023077836 */ /* 0x002fd80000000000 */
[----:B------:R-:W-:Y:S02]  /*afd0*/  @!P0 LEA R9, R30, UR43, 0x1 ;  /* 0x0000002b1e098c11 */ /* 0x000fe4000f8e08ff */
[----:B0-----:R-:W-:Y:S02]  /*afe0*/  @!P0 LEA R2, P2, R22, R14, 0x1 ;  /* 0x0000000e16028211 */ /* 0x001fe400078408ff */
[----:B------:R-:W0:Y:S02]  /*aff0*/  SHFL.IDX PT, R14, R4, 0x2, 0x181f ;  /* 0x00581f00040e7f89 */ /* 0x000e2400000e0000 */
[----:B------:R-:W-:Y:S02]  /*b000*/  @!P0 IADD3.X R3, RZ, R6, RZ, P2, !PT ;  /* 0x00000006ff038210 */ /* 0x000fe400017fe4ff */
[----:B------:R-:W1:Y:S04]  /*b010*/  SHFL.IDX PT, R6, R5, 0x2, 0x181f ;  /* 0x00581f0005067f89 */ /* 0x000e6800000e0000 */
[----:B------:R0:W-:Y:S01]  /*b020*/  @!P0 LDGSTS.E.BYPASS.LTC128B.128 [R9+0x20c00], desc[UR36][R2.64], !P1 ;  /* 0x20c0000002098fae */ /* 0x0001e2000c901d64 */
[----:B------:R-:W-:-:S13]  /*b030*/  ISETP.GE.AND P0, PT, R7, R0, PT ;  /* 0x000000000700720c */ /* 0x000fda0003f06270 */
[----:B------:R-:W-:Y:S02]  /*b040*/  @!P0 LEA R7, R30, UR43, 0x1 ;  /* 0x0000002b1e078c11 */ /* 0x000fe4000f8e08ff */
[----:B0-----:R-:W-:Y:S02]  /*b050*/  @!P0 LEA R2, P2, R22, R14, 0x1 ;  /* 0x0000000e16028211 */ /* 0x001fe400078408ff */
[----:B------:R0:W2:Y:S03]  /*b060*/  SHFL.IDX PT, R14, R4, 0x3, 0x181f ;  /* 0x00781f00040e7f89 */ /* 0x0000a600000e0000 */
[----:B-1----:R-:W-:Y:S02]  /*b070*/  @!P0 IMAD.X R3, RZ, RZ, R6, P2 ;  /* 0x000000ffff038224 */ /* 0x002fe400010e0606 */
[----:B------:R0:W1:Y:S04]  /*b080*/  SHFL.IDX PT, R6, R5, 0x3, 0x181f ;  /* 0x00781f0005067f89 */ /* 0x00006800000e0000 */
[----:B------:R0:W-:Y:S02]  /*b090*/  @!P0 LDGSTS.E.BYPASS.LTC128B.128 [R7+0x21400], desc[UR36][R2.64], !P1 ;  /* 0x2140000002078fae */ /* 0x0001e4000c901d64 */
.L_x_3324:
[----:B------:R-:W-:-:S05]  /*b0a0*/  VIADD R35, R35, 0x30 ;  /* 0x0000003023237836 */ /* 0x000fca0000000000 */
[----:B------:R-:W-:Y:S01]  /*b0b0*/  ISETP.GE.AND P0, PT, R35, R0, PT ;  /* 0x000000002300720c */ /* 0x000fe20003f06270 */
[----:B------:R-:W-:-:S05]  /*b0c0*/  IMAD.MOV.U32 R0, RZ, RZ, 0x1 ;  /* 0x00000001ff007424 */ /* 0x000fca00078e00ff */
[----:B------:R-:W-:-:S07]  /*b0d0*/  SHF.L.U32 R0, R0, 0x1f, RZ ;  /* 0x0000001f00007819 */ /* 0x000fce00000006ff */
[----:B0-2---:R-:W-:Y:S02]  /*b0e0*/  @!P0 LEA R2, P2, R22, R14, 0x1 ;  /* 0x0000000e16028211 */ /* 0x005fe400078408ff */
[----:B------:R-:W-:Y:S02]  /*b0f0*/  @!P0 LEA R5, R30, UR43, 0x1 ;  /* 0x0000002b1e058c11 */ /* 0x000fe4000f8e08ff */
[----:B-1----:R-:W-:-:S05]  /*b100*/  @!P0 IADD3.X R3, RZ, R6, RZ, P2, !PT ;  /* 0x00000006ff038210 */ /* 0x002fca00017fe4ff */
[----:B------:R-:W-:Y:S01]  /*b110*/  @!PT LDS RZ, [RZ] ;  /* 0x00000000fffff984 */ /* 0x000fe20000000800 */
[----:B------:R-:W-:Y:S01]  /*b120*/  @!PT LDS RZ, [RZ] ;  /* 0x00000000fffff984 */ /* 0x000fe20000000800 */
[----:B------:R-:W-:Y:S01]  /*b130*/  @!PT LDS RZ, [RZ] ;  /* 0x00000000fffff984 */ /* 0x000fe20000000800 */
[----:B------:R0:W-:Y:S01]  /*b140*/  @!P0 LDGSTS.E.BYPASS.LTC128B.128 [R5+0x21c00], desc[UR36][R2.64], !P1 ;  /* 0x21c0000002058fae */ /* 0x0001e2000c901d64 */
[----:B------:R-:W-:Y:S01]  /*b150*/  NOP ;  /* 0x0000000000007918 */ /* 0x000fe20000000000 */
[----:B------:R-:W-:Y:S02]  /*b160*/  SYNCS.ARRIVE.TRANS64.RED.A0T1 RZ, [UR43+0x28c00], RZ ;  /* 0x028c00ffffff79a7 */ /* 0x000fe4000820042b */
[----:B------:R-:W-:Y:S01]  /*b170*/  ARRIVES.LDGSTSBAR.64.TRANSCNT [UR43+0x28c00] ;  /* 0x028c0000ff0079b0 */ /* 0x000fe20008000aab */
[----:B------:R-:W-:Y:S01]  /*b180*/  NOP ;  /* 0x0000000000007918 */ /* 0x000fe20000000000 */
[----:B------:R-:W-:Y:S01]  /*b190*/  SYNCS.ARRIVE.TRANS64.A1T0 RZ, [UR43+0x28c00], RZ ;  /* 0x028c00ffffff79a7 */ /* 0x000fe2000810002b */
[----:B------:R-:W1:Y:S02]  /*b1a0*/  SYNCS.PHASECHK.TRANS64.TRYWAIT P0, [UR43+0x28c20], R0 ;  /* 0x028c2000ff0075a7 */ /* 0x000e64000800016b */
[----:B01----:R-:W-:Y:S05]  /*b1b0*/  @!P0 BRA `(.L_x_3269) ;  /* 0x0000002400f48947 */ /* 0x003fea0003800000 */
.L_x_3325:
[----:B------:R-:W-:-:S13]  /*b1c0*/  ISETP.NE.AND P0, PT, R33, 0x3, PT ;  /* 0x000000032100780c */ /* 0x000fda0003f05270 */
[----:B------:R-:W-:Y:S05]  /*b1d0*/  @!P0 BRA `(.L_x_3270) ;  /* 0x0000000000048947 */ /* 0x000fea0003800000 */
[----:B------:R-:W-:Y:S01]  /*b1e0*/  BPT.TRAP 0x1 ;  /* 0x000000040000795c */ /* 0x000fe20000300000 */
.L_x_3270:
[----:B------:R-:W1:Y:S02]  /*b1f0*/  SYNCS.PHASECHK.TRANS64.TRYWAIT P0, [UR43+0x28c60], R0 ;  /* 0x028c6000ff0075a7 */ /* 0x000e64000800016b */
[----:B-1----:R-:W-:Y:S05]  /*b200*/  @!P0 BRA `(.L_x_3271) ;  /* 0x0000002400f88947 */ /* 0x002fea0003800000 */
.L_x_3326:
[----:B------:R-:W-:Y:S01]  /*b210*/  ULDC.64 UR4, c[0x0][0x328] ;  /* 0x0000ca0000047ab9 */ /* 0x000fe20000000a00 */
[----:B------:R-:W-:Y:S01]  /*b220*/  ULDC.64 UR6, c[0x0][0x338] ;  /* 0x0000ce0000067ab9 */ /* 0x000fe20000000a00 */
[----:B0-----:R-:W-:Y:S02]  /*b230*/  IMAD R0, R29, UR4, RZ ;  /* 0x000000041d007c24 */ /* 0x001fe4000f8e02ff */
[----:B------:R-:W-:Y:S01]  /*b240*/  IMAD.WIDE.U32 R2, R19, UR4, RZ ;  /* 0x0000000413027c25 */ /* 0x000fe2000f8e00ff */
[----:B------:R-:W-:-:S03]  /*b250*/  R2UR UR4, R23 ;  /* 0x00000000170472ca */ /* 0x000fc600000e0000 */
[----:B------:R-:W-:Y:S02]  /*b260*/  IMAD R19, R19, UR5, R0 ;  /* 0x0000000513137c24 */ /* 0x000fe4000f8e0200 */
[----:B------:R-:W-:Y:S02]  /*b270*/  IMAD R5, R27, UR6, RZ ;  /* 0x000000061b057c24 */ /* 0x000fe4000f8e02ff */
[----:B------:R-:W-:Y:S02]  /*b280*/  IMAD.IADD R3, R3, 0x1, R19 ;  /* 0x0000000103037824 */ /* 0x000fe400078e0213 */
[C---:B------:R-:W-:Y:S02]  /*b290*/  IMAD R5, R26.reuse, UR7, R5 ;  /* 0x000000071a057c24 */ /* 0x040fe4000f8e0205 */
[----:B------:R-:W-:Y:S01]  /*b2a0*/  IMAD.WIDE.U32 R2, R26, UR6, R2 ;  /* 0x000000061a027c25 */ /* 0x000fe2000f8e0002 */
[----:B------:R-:W-:Y:S02]  /*b2b0*/  ULDC.64 UR6, c[0x0][0x330] ;  /* 0x0000cc0000067ab9 */ /* 0x000fe40000000a00 */
[----:B------:R-:W-:Y:S01]  /*b2c0*/  UIMAD UR4, UR4, UR6, URZ ;  /* 0x00000006040472a4 */ /* 0x000fe2000f8e023f */
[----:B------:R-:W-:Y:S01]  /*b2d0*/  IMAD.IADD R3, R3, 0x1, R5 ;  /* 0x0000000103037824 */ /* 0x000fe200078e0205 */
[----:B------:R-:W-:-:S02]  /*b2e0*/  MOV R5, UR6 ;  /* 0x0000000600057c02 */ /* 0x000fc40008000f00 */
[----:B------:R-:W-:-:S03]  /*b2f0*/  UIMAD UR4, UR40, UR7, UR4 ;  /* 0x00000007280472a4 */ /* 0x000fc6000f8e0204 */
[----:B------:R-:W-:Y:S01]  /*b300*/  IMAD.WIDE.U32 R2, R5, UR40, R2 ;  /* 0x0000002805027c25 */ /* 0x000fe2000f8e0002 */
[----:B------:R-:W-:-:S03]  /*b310*/  ULDC.64 UR6, c[0x0][0x318] ;  /* 0x0000c60000067ab9 */ /* 0x000fc60000000a00 */
[----:B------:R-:W-:Y:S01]  /*b320*/  VIADD R3, R3, UR4 ;  /* 0x0000000403037c36 */ /* 0x000fe20008000000 */
[----:B------:R-:W-:Y:S01]  /*b330*/  LEA R0, P0, R2, UR6, 0x1 ;  /* 0x0000000602007c11 */ /* 0x000fe2000f8008ff */
[----:B------:R-:W-:-:S03]  /*b340*/  UMOV UR4, 0xffffffff ;  /* 0xffffffff00047882 */ /* 0x000fc60000000000 */
[----:B------:R-:W-:Y:S01]  /*b350*/  LEA.HI.X R6, R2, UR7, R3, 0x1, P0 ;  /* 0x0000000702067c11 */ /* 0x000fe200080f0c03 */
[----:B------:R-:W-:Y:S08]  /*b360*/  BRA.DIV UR4, `(.L_x_3272) ;  /* 0x0000002604b87947 */ /* 0x000ff0000b800000 */
[----:B------:R-:W0:Y:S01]  /*b370*/  SHFL.IDX PT, R14, R0, RZ, 0x181f ;  /* 0x00181fff000e7589 */ /* 0x000e2200000e0000 */
[----:B------:R-:W-:Y:S01]  /*b380*/  IMAD.SHL.U32 R8, R22, 0x2, RZ ;  /* 0x0000000216087824 */ /* 0x000fe200078e00ff */
[C---:B------:R-:W-:Y:S02]  /*b390*/  LOP3.LUT R4, R17.reuse, 0x1, RZ, 0xc0, !PT ;  /* 0x0000000111047812 */ /* 0x040fe400078ec0ff */
[----:B------:R-:W1:Y:S01]  /*b3a0*/  SHFL.IDX PT, R3, R6, RZ, 0x181f ;  /* 0x00181fff06037589 */ /* 0x000e6200000e0000 */
[----:B------:R-:W-:Y:S02]  /*b3b0*/  LEA R7, R30, UR43, 0x1 ;  /* 0x0000002b1e077c11 */ /* 0x000fe4000f8e08ff */
[----:B------:R-:W-:Y:S01]  /*b3c0*/  ISETP.NE.U32.AND P1, PT, R4, 0x1, PT ;  /* 0x000000010400780c */ /* 0x000fe20003f25070 */
[----:B------:R-:W-:Y:S01]  /*b3d0*/  SHFL.IDX PT, R5, R6, 0x1, 0x181f ;  /* 0x00381f0006057f89 */ /* 0x000fe200000e0000 */
[C---:B------:R-:W-:Y:S02]  /*b3e0*/  LOP3.LUT P5, RZ, R17.reuse, 0x2, RZ, 0xc0, !PT ;  /* 0x0000000211ff7812 */ /* 0x040fe400078ac0ff */
[C---:B------:R-:W-:Y:S01]  /*b3f0*/  LOP3.LUT P4, RZ, R17.reuse, 0x4, RZ, 0xc0, !PT ;  /* 0x0000000411ff7812 */ /* 0x040fe2000788c0ff */
[----:B------:R-:W-:Y:S01]  /*b400*/  SHFL.IDX PT, R9, R6, 0x2, 0x181f ;  /* 0x00581f0006097f89 */ /* 0x000fe200000e0000 */
[----:B------:R-:W-:-:S02]  /*b410*/  LOP3.LUT P3, RZ, R17, 0x8, RZ, 0xc0, !PT ;  /* 0x0000000811ff7812 */ /* 0x000fc4000786c0ff */
[C---:B------:R-:W-:Y:S01]  /*b420*/  LOP3.LUT P2, RZ, R17.reuse, 0x10, RZ, 0xc0, !PT ;  /* 0x0000001011ff7812 */ /* 0x040fe2000784c0ff */
[----:B------:R-:W-:Y:S01]  /*b430*/  SHFL.IDX PT, R6, R6, 0x3, 0x181f ;  /* 0x00781f0006067f89 */ /* 0x000fe200000e0000 */
[----:B------:R-:W-:Y:S02]  /*b440*/  LOP3.LUT R16, R16, 0xfffffeff, RZ, 0xc0, !PT ;  /* 0xfffffeff10107812 */ /* 0x000fe400078ec0ff */
[----:B------:R-:W-:Y:S02]  /*b450*/  PRMT R4, R17, 0x8880, RZ ;  /* 0x0000888011047816 */ /* 0x000fe400000000ff */
[----:B------:R-:W-:Y:S02]  /*b460*/  @P1 LOP3.LUT R16, R16, 0x100, RZ, 0xfc, !PT ;  /* 0x0000010010101812 */ /* 0x000fe400078efcff */
[----:B0-----:R-:W-:Y:S02]  /*b470*/  IADD3 R2, P0, R14, R8, RZ ;  /* 0x000000080e027210 */ /* 0x001fe40007f1e0ff */
[----:B------:R-:W0:Y:S01]  /*b480*/  SHFL.IDX PT, R14, R0, 0x1, 0x181f ;  /* 0x00381f00000e7f89 */ /* 0x000e2200000e0000 */
[----:B------:R-:W-:-:S02]  /*b490*/  LOP3.LUT R16, R16, 0xfffffdff, RZ, 0xc0, !PT ;  /* 0xfffffdff10107812 */ /* 0x000fc400078ec0ff */
[----:B-1----:R-:W-:Y:S01]  /*b4a0*/  IMAD.X R3, RZ, RZ, R3, P0 ;  /* 0x000000ffff037224 */ /* 0x002fe200000e0603 */
[----:B------:R-:W-:Y:S02]  /*b4b0*/  ISETP.LT.OR P0, PT, R18, 0x1, P1 ;  /* 0x000000011200780c */ /* 0x000fe40000f01670 */
[----:B------:R-:W-:-:S11]  /*b4c0*/  LOP3.LUT P1, RZ, R17, 0x20, RZ, 0xc0, !PT ;  /* 0x0000002011ff7812 */ /* 0x000fd6000782c0ff */
[----:B------:R-:W-:Y:S01]  /*b4d0*/  LDGSTS.E.BYPASS.LTC128B.128 [R7+0x400], desc[UR36][R2.64], !P0 ;  /* 0x0040000002077fae */ /* 0x000fe2000c101d64 */
[----:B------:R-:W-:-:S13]  /*b4e0*/  ISETP.LT.OR P0, PT, R18, 0x1, !P5 ;  /* 0x000000011200780c */ /* 0x000fda0006f01670 */
        /* <DEDUP_REMOVED lines=9> */
[----:B------:R-:W-:-:S04]  /*b580*/  LOP3.LUT P0, RZ, R17, 0x40, RZ, 0xc0, !PT ;  /* 0x0000004011ff7812 */ /* 0x000fc8000780c0ff */
[----:B------:R-:W-:-:S13]  /*b590*/  ISETP.LT.OR P6, PT, R18, 0x1, !P0 ;  /* 0x000000011200780c */ /* 0x000fda00047c1670 */
[----:B------:R-:W-:Y:S01]  /*b5a0*/  LDGSTS.E.BYPASS.LTC128B.128 [R7+0xc400], desc[UR36][R2.64+0x300], !P6 ;  /* 0x0c40030002077fae */ /* 0x000fe2000f101d64 */
[----:B------:R-:W-:-:S13]  /*b5b0*/  ISETP.GT.AND P6, PT, R4, -0x1, PT ;  /* 0xffffffff0400780c */ /* 0x000fda0003fc4270 */
[----:B------:R-:W-:Y:S02]  /*b5c0*/  @P6 LOP3.LUT R16, R16, 0x200, RZ, 0xfc, !PT ;  /* 0x0000020010106812 */ /* 0x000fe400078efcff */
[----:B------:R-:W-:-:S13]  /*b5d0*/  ISETP.LT.OR P6, PT, R18, 0x1, P6 ;  /* 0x000000011200780c */ /* 0x000fda00037c1670 */
[----:B------:R1:W-:Y:S01]  /*b5e0*/  LDGSTS.E.BYPASS.LTC128B.128 [R7+0xe400], desc[UR36][R2.64+0x380], !P6 ;  /* 0x0e40038002077fae */ /* 0x0003e2000f101d64 */
[----:B0-----:R-:W-:-:S03]  /*b5f0*/  IADD3 R4, P6, R14, R8, RZ ;  /* 0x000000080e047210 */ /* 0x001fc60007fde0ff */
[----:B------:R-:W1:Y:S01]  /*b600*/  SHFL.IDX PT, R14, R0, 0x2, 0x181f ;  /* 0x00581f00000e7f89 */ /* 0x000e6200000e0000 */
[----:B------:R-:W-:Y:S02]  /*b610*/  IADD3.X R5, RZ, R5, RZ, P6, !PT ;  /* 0x00000005ff057210 */ /* 0x000fe400037fe4ff */
[----:B-1----:R-:W-:Y:S02]  /*b620*/  IADD3 R2, P6, R14, R8, RZ ;  /* 0x000000080e027210 */ /* 0x002fe40007fde0ff */
[----:B------:R0:W1:Y:S03]  /*b630*/  SHFL.IDX PT, R14, R0, 0x3, 0x181f ;  /* 0x00781f00000e7f89 */ /* 0x00006600000e0000 */
[----:B------:R-:W-:Y:S01]  /*b640*/  IMAD.X R3, RZ, RZ, R9, P6 ;  /* 0x000000ffff037224 */ /* 0x000fe200030e0609 */
[----:B------:R-:W-:-:S04]  /*b650*/  LOP3.LUT P6, RZ, R16, 0x100, RZ, 0xc0, !PT ;  /* 0x0000010010ff7812 */ /* 0x000fc800078cc0ff */
[----:B------:R-:W-:-:S13]  /*b660*/  ISETP.LT.OR P6, PT, R18, 0x11, P6 ;  /* 0x000000111200780c */ /* 0x000fda00037c1670 */
        /* <DEDUP_REMOVED lines=14> */
[----:B------:R-:W-:-:S13]  /*b750*/  ISETP.LT.OR P6, PT, R18, 0x11, P6 ;  /* 0x000000111200780c */ /* 0x000fda00037c1670 */
[----:B------:R2:W-:Y:S01]  /*b760*/  LDGSTS.E.BYPASS.LTC128B.128 [R7+0xec00], desc[UR36][R4.64+0x380], !P6 ;  /* 0x0ec0038004077fae */ /* 0x0005e2000f101d64 */
[----:B------:R-:W-:-:S04]  /*b770*/  LOP3.LUT P6, RZ, R16, 0x100, RZ, 0xc0, !PT ;  /* 0x0000010010ff7812 */ /* 0x000fc800078cc0ff */
[----:B------:R-:W-:Y:S01]  /*b780*/  ISETP.LT.OR P6, PT, R18, 0x21, P6 ;  /* 0x000000211200780c */ /* 0x000fe200037c1670 */
[----:B--2---:R-:W-:-:S12]  /*b790*/  IMAD.MOV.U32 R4, RZ, RZ, RZ ;  /* 0x000000ffff047224 */ /* 0x004fd800078e00ff */
[----:B------:R0:W-:Y:S01]  /*b7a0*/  LDGSTS.E.BYPASS.LTC128B.128 [R7+0x1400], desc[UR36][R2.64], !P6 ;  /* 0x0140000002077fae */ /* 0x0001e2000f101d64 */
[----:B------:R-:W-:-:S13]  /*b7b0*/  ISETP.LT.OR P6, PT, R18, 0x21, !P5 ;  /* 0x000000211200780c */ /* 0x000fda0006fc1670 */
        /* <DEDUP_REMOVED lines=11> */
[----:B------:R-:W-:-:S04]  /*b870*/  LOP3.LUT P6, RZ, R16, 0x200, RZ, 0xc0, !PT ;  /* 0x0000020010ff7812 */ /* 0x000fc800078cc0ff */
[----:B------:R-:W-:-:S13]  /*b880*/  ISETP.LT.OR P6, PT, R18, 0x21, P6 ;  /* 0x000000211200780c */ /* 0x000fda00037c1670 */
[----:B-1----:R0:W-:Y:S02]  /*b890*/  LDGSTS.E.BYPASS.LTC128B.128 [R7+0xf400], desc[UR36][R2.64+0x380], !P6 ;  /* 0x0f40038002077fae */ /* 0x0021e4000f101d64 */
.L_x_3336:
[----:B0-----:R-:W-:Y:S02]  /*b8a0*/  IADD3 R2, P6, R14, R8, RZ ;  /* 0x000000080e027210 */ /* 0x001fe40007fde0ff */
[C---:B------:R-:W-:Y:S02]  /*b8b0*/  ISETP.LT.OR P5, PT, R18.reuse, 0x31, !P5 ;  /* 0x000000311200780c */ /* 0x040fe40006fa1670 */
[----:B------:R-:W-:Y:S01]  /*b8c0*/  ISETP.LT.OR P4, PT, R18, 0x31, !P4 ;  /* 0x000000311200780c */ /* 0x000fe20006781670 */
[----:B------:R-:W-:Y:S01]  /*b8d0*/  IMAD.X R3, RZ, RZ, R6, P6 ;  /* 0x000000ffff037224 */ /* 0x000fe200030e0606 */
[----:B------:R-:W-:Y:S02]  /*b8e0*/  LOP3.LUT P6, RZ, R16, 0x100, RZ, 0xc0, !PT ;  /* 0x0000010010ff7812 */ /* 0x000fe400078cc0ff */
[C---:B------:R-:W-:Y:S02]  /*b8f0*/  ISETP.LT.OR P3, PT, R18.reuse, 0x31, !P3 ;  /* 0x000000311200780c */ /* 0x040fe40005f61670 */
[----:B------:R-:W-:-:S02]  /*b900*/  ISETP.LT.OR P6, PT, R18, 0x31, P6 ;  /* 0x000000311200780c */ /* 0x000fc400037c1670 */
[C---:B------:R-:W-:Y:S02]  /*b910*/  ISETP.LT.OR P2, PT, R18.reuse, 0x31, !P2 ;  /* 0x000000311200780c */ /* 0x040fe40005741670 */
[C---:B------:R-:W-:Y:S02]  /*b920*/  ISETP.LT.OR P1, PT, R18.reuse, 0x31, !P1 ;  /* 0x000000311200780c */ /* 0x040fe40004f21670 */
[----:B------:R-:W-:-:S07]  /*b930*/  ISETP.LT.OR P0, PT, R18, 0x31, !P0 ;  /* 0x000000311200780c */ /* 0x000fce0004701670 */
[----:B------:R-:W-:Y:S01]  /*b940*/  @!PT LDS RZ, [RZ] ;  /* 0x00000000fffff984 */ /* 0x000fe20000000800 */
[----:B------:R-:W-:Y:S01]  /*b950*/  @!PT LDS RZ, [RZ] ;  /* 0x00000000fffff984 */ /* 0x000fe20000000800 */
[----:B------:R-:W-:Y:S01]  /*b960*/  @!PT LDS RZ, [RZ] ;  /* 0x00000000fffff984 */ /* 0x000fe20000000800 */
[----:B------:R0:W-:Y:S01]  /*b970*/  LDGSTS.E.BYPASS.LTC128B.128 [R7+0x1c00], desc[UR36][R2.64], !P6 ;  /* 0x01c0000002077fae */ /* 0x0001e2000f101d64 */
[----:B------:R-:W-:-:S03]  /*b980*/  LOP3.LUT P6, RZ, R16, 0x200, RZ, 0xc0, !PT ;  /* 0x0000020010ff7812 */ /* 0x000fc600078cc0ff */
[----:B------:R0:W-:Y:S04]  /*b990*/  LDGSTS.E.BYPASS.LTC128B.128 [R7+0x3c00], desc[UR36][R2.64+0x80], !P5 ;  /* 0x03c0008002077fae */ /* 0x0001e8000e901d64 */
[----:B------:R0:W-:Y:S04]  /*b9a0*/  LDGSTS.E.BYPASS.LTC128B.128 [R7+0x5c00], desc[UR36][R2.64+0x100], !P4 ;  /* 0x05c0010002077fae */ /* 0x0001e8000e101d64 */
[----:B------:R0:W-:Y:S04]  /*b9b0*/  LDGSTS.E.BYPASS.LTC128B.128 [R7+0x7c00], desc[UR36][R2.64+0x180], !P3 ;  /* 0x07c0018002077fae */ /* 0x0001e8000d901d64 */
[----:B------:R0:W-:Y:S04]  /*b9c0*/  LDGSTS.E.BYPASS.LTC128B.128 [R7+0x9c00], desc[UR36][R2.64+0x200], !P2 ;  /* 0x09c0020002077fae */ /* 0x0001e8000d101d64 */
[----:B------:R0:W-:Y:S04]  /*b9d0*/  LDGSTS.E.BYPASS.LTC128B.128 [R7+0xbc00], desc[UR36][R2.64+0x280], !P1 ;  /* 0x0bc0028002077fae */ /* 0x0001e8000c901d64 */
[----:B------:R0:W-:Y:S01]  /*b9e0*/  LDGSTS.E.BYPASS.LTC128B.128 [R7+0xdc00], desc[UR36][R2.64+0x300], !P0 ;  /* 0x0dc0030002077fae */ /* 0x0001e2000c101d64 */
[----:B------:R-:W-:-:S13]  /*b9f0*/  ISETP.LT.OR P0, PT, R18, 0x31, P6 ;  /* 0x000000311200780c */ /* 0x000fda0003701670 */
[----:B------:R0:W-:Y:S01]  /*ba00*/  LDGSTS.E.BYPASS.LTC128B.128 [R7+0xfc00], desc[UR36][R2.64+0x380], !P0 ;  /* 0x0fc0038002077fae */ /* 0x0001e2000c101d64 */
[----:B------:R-:W-:Y:S01]  /*ba10*/  NOP ;  /* 0x0000000000007918 */ /* 0x000fe20000000000 */
[----:B------:R-:W-:Y:S02]  /*ba20*/  SYNCS.ARRIVE.TRANS64.RED.A0T1 RZ, [UR43+0x28c50], RZ ;  /* 0x028c50ffffff79a7 */ /* 0x000fe4000820042b */
[----:B------:R-:W-:Y:S01]  /*ba30*/  ARRIVES.LDGSTSBAR.64.TRANSCNT [UR43+0x28c50] ;  /* 0x028c5000ff0079b0 */ /* 0x000fe20008000aab */
[----:B------:R-:W-:Y:S01]  /*ba40*/  NOP ;  /* 0x0000000000007918 */ /* 0x000fe20000000000 */
[----:B------:R-:W-:-:S13]  /*ba50*/  ISETP.NE.AND P6, PT, R33, 0x3, PT ;  /* 0x000000032100780c */ /* 0x000fda0003fc5270 */
[----:B0-----:R-:W-:Y:S05]  /*ba60*/  @!P6 BRA `(.L_x_3273) ;  /* 0x000000000004e947 */ /* 0x001fea0003800000 */
[----:B------:R-:W-:Y:S01]  /*ba70*/  BPT.TRAP 0x1 ;  /* 0x000000040000795c */ /* 0x000fe20000300000 */
.L_x_3273:
[----:B------:R-:W-:Y:S01]  /*ba80*/  IADD3 R25, R25, -0x2, RZ ;  /* 0xfffffffe19197810 */ /* 0x000fe20007ffe0ff */
[----:B------:R-:W-:Y:S01]  /*ba90*/  SYNCS.ARRIVE.TRANS64.A1T0 RZ, [UR43+0x28c50], RZ ;  /* 0x028c50ffffff79a7 */ /* 0x000fe2000810002b */
[----:B------:R-:W-:Y:S01]  /*baa0*/  BSSY B0, `(.L_x_3257) ;  /* 0x00000f1000007945 */ /* 0x000fe20003800000 */
[----:B------:R-:W-:Y:S01]  /*bab0*/  IMAD.MOV.U32 R0, RZ, RZ, 0x1 ;  /* 0x00000001ff007424 */ /* 0x000fe200078e00ff */
[----:B------:R-:W-:Y:S01]  /*bac0*/  ISETP.GE.AND P0, PT, R25, UR45, PT ;  /* 0x0000002d19007c0c */ /* 0x000fe2000bf06270 */
[----:B------:R-:W-:-:S12]  /*bad0*/  IMAD.MOV.U32 R21, RZ, RZ, 0x1 ;  /* 0x00000001ff157424 */ /* 0x000fd800078e00ff */
[----:B------:R-:W-:Y:S05]  /*bae0*/  @!P0 BRA `(.L_x_3274) ;  /* 0x0000000c00b08947 */ /* 0x000fea0003800000 */
[----:B------:R-:W-:Y:S01]  /*baf0*/  UIADD3 UR4, UR44, 0x1, URZ ;  /* 0x000000012c047890 */ /* 0x000fe2000fffe03f */
[----:B------:R-:W-:Y:S02]  /*bb00*/  LOP3.LUT R3, RZ, UR42, RZ, 0x33, !PT ;  /* 0x0000002aff037c12 */ /* 0x000fe4000f8e33ff */
[----:B------:R-:W-:Y:S01]  /*bb10*/  IADD3 R36, R37, R28, R36 ;  /* 0x0000001c25247210 */ /* 0x000fe20007ffe024 */
[----:B------:R-:W-:Y:S01]  /*bb20*/  UIMAD UR4, UR4, UR38, URZ ;  /* 0x00000026040472a4 */ /* 0x000fe2000f8e023f */
[----:B------:R-:W-:Y:S02]  /*bb30*/  LOP3.LUT R28, R34, 0x40, RZ, 0xc0, !PT ;  /* 0x00000040221c7812 */ /* 0x000fe400078ec0ff */
[----:B------:R-:W-:Y:S01]  /*bb40*/  LOP3.LUT R25, R17, 0x80, RZ, 0xc0, !PT ;  /* 0x0000008011197812 */ /* 0x000fe200078ec0ff */
[----:B------:R-:W-:Y:S01]  /*bb50*/  VIADD R36, R36, 0xffffff40 ;  /* 0xffffff4024247836 */ /* 0x000fe20000000000 */
[----:B------:R-:W-:Y:S02]  /*bb60*/  MOV R21, 0x1 ;  /* 0x0000000100157802 */ /* 0x000fe40000000f00 */
[----:B------:R-:W-:-:S02]  /*bb70*/  LOP3.LUT R0, RZ, UR4, RZ, 0x33, !PT ;  /* 0x00000004ff007c12 */ /* 0x000fc4000f8e33ff */
[----:B------:R-:W-:Y:S02]  /*bb80*/  SHF.R.U32.HI R28, RZ, 0x2, R28 ;  /* 0x00000002ff1c7819 */ /* 0x000fe4000001161c */
[----:B------:R-:W-:Y:S01]  /*bb90*/  VIMNMX R3, R0, R3, !PT ;  /* 0x0000000300037248 */ /* 0x000fe20007fe0100 */
[----:B------:R-:W-:Y:S01]  /*bba0*/  IMAD.MOV.U32 R0, RZ, RZ, 0x1 ;  /* 0x00000001ff007424 */ /* 0x000fe200078e00ff */
[----:B------:R-:W-:Y:S02]  /*bbb0*/  SHF.R.U32.HI R25, RZ, 0x3, R25 ;  /* 0x00000003ff197819 */ /* 0x000fe40000011619 */
[C---:B------:R-:W-:Y:S01]  /*bbc0*/  IADD3 R22, -R3.reuse, -0x2, RZ ;  /* 0xfffffffe03167810 */ /* 0x040fe20007ffe1ff */
[----:B------:R-:W-:-:S07]  /*bbd0*/  IMAD R9, R3, -0x40, R36 ;  /* 0xffffffc003097824 */ /* 0x000fce00078e0224 */
.L_x_3289:
[----:B------:R-:W0:Y:S01]  /*bbe0*/  LDC R2, c[0x0][0x430] ;  /* 0x00010c00ff027b82 */ /* 0x000e220000000800 */
[----:B------:R-:W-:Y:S01]  /*bbf0*/  ISETP.GT.U32.AND P0, PT, R31, 0x3f, PT ;  /* 0x0000003f1f00780c */ /* 0x000fe20003f04070 */
[----:B------:R-:W-:Y:S01]  /*bc00*/  BSSY B1, `(.L_x_3275) ;  /* 0x0000014000017945 */ /* 0x000fe20003800000 */
[----:B------:R-:W-:Y:S02]  /*bc10*/  IMAD.MOV.U32 R7, RZ, RZ, R9 ;  /* 0x000000ffff077224 */ /* 0x000fe400078e0009 */
[----:B------:R-:W-:Y:S01]  /*bc20*/  IMAD.MOV.U32 R6, RZ, RZ, RZ ;  /* 0x000000ffff067224 */ /* 0x000fe200078e00ff */
[----:B0-----:R-:W-:-:S13]  /*bc30*/  ISETP.NE.AND P1, PT, R2, 0x1, PT ;  /* 0x000000010200780c */ /* 0x001fda0003f25270 */
[----:B------:R-:W0:Y:S08]  /*bc40*/  @P1 LDC R2, c[0x0][0x434] ;  /* 0x00010d00ff021b82 */ /* 0x000e300000000800 */
[----:B------:R-:W1:Y:S01]  /*bc50*/  @P1 LDC R3, c[0x0][0x438] ;  /* 0x00010e00ff031b82 */ /* 0x000e620000000800 */
[----:B0-----:R-:W-:-:S05]  /*bc60*/  @P1 IMAD.HI.U32 R2, R9, R2, RZ ;  /* 0x0000000209021227 */ /* 0x001fca00078e00ff */
[----:B-1----:R-:W-:Y:S01]  /*bc70*/  @P1 SHF.R.U32.HI R7, RZ, R3, R2 ;  /* 0x00000003ff071219 */ /* 0x002fe20000011602 */
[----:B--2---:R-:W-:Y:S06]  /*bc80*/  @P0 BRA `(.L_x_3276) ;  /* 0x00000000002c0947 */ /* 0x004fec0003800000 */
[----:B------:R-:W-:Y:S01]  /*bc90*/  ULDC.64 UR4, c[0x0][0x428] ;  /* 0x00010a0000047ab9 */ /* 0x000fe20000000a00 */
[----:B------:R-:W-:Y:S01]  /*bca0*/  SHF.R.S32.HI R3, RZ, 0x1f, R7 ;  /* 0x0000001fff037819 */ /* 0x000fe20000011407 */
[----:B------:R-:W-:Y:S01]  /*bcb0*/  IMAD R5, R32, UR4, RZ ;  /* 0x0000000420057c24 */ /* 0x000fe2000f8e02ff */
[----:B------:R-:W-:-:S03]  /*bcc0*/  MOV R2, R7 ;  /* 0x0000000700027202 */ /* 0x000fc60000000f00 */
[C---:B------:R-:W-:Y:S02]  /*bcd0*/  IMAD R5, R24.reuse, UR5, R5 ;  /* 0x0000000518057c24 */ /* 0x040fe4000f8e0205 */
[----:B------:R-:W-:Y:S01]  /*bce0*/  IMAD.WIDE.U32 R2, R24, UR4, R2 ;  /* 0x0000000418027c25 */ /* 0x000fe2000f8e0002 */
[----:B------:R-:W-:-:S03]  /*bcf0*/  ULDC.64 UR4, c[0x0][0x418] ;  /* 0x0001060000047ab9 */ /* 0x000fc60000000a00 */
[----:B------:R-:W-:Y:S01]  /*bd00*/  IMAD.IADD R3, R5, 0x1, R3 ;  /* 0x0000000105037824 */ /* 0x000fe200078e0203 */
[----:B------:R-:W-:-:S04]  /*bd10*/  LEA R4, P0, R2, UR4, 0x2 ;  /* 0x0000000402047c11 */ /* 0x000fc8000f8010ff */
[----:B------:R-:W-:-:S05]  /*bd20*/  LEA.HI.X R5, R2, UR5, R3, 0x2, P0 ;  /* 0x0000000502057c11 */ /* 0x000fca00080f1403 */
[----:B------:R0:W5:Y:S04]  /*bd30*/  LDG.E R6, desc[UR36][R4.64] ;  /* 0x0000002404067981 */ /* 0x000168000c1e1900 */
.L_x_3276:
[----:B------:R-:W-:Y:S05]  /*bd40*/  BSYNC B1 ;  /* 0x0000000000017941 */ /* 0x000fea0003800000 */
.L_x_3275:
[----:B------:R-:W-:-:S13]  /*bd50*/  ISETP.NE.AND P0, PT, R33, 0x3, PT ;  /* 0x000000032100780c */ /* 0x000fda0003f05270 */
[----:B------:R-:W-:Y:S05]  /*bd60*/  @!P0 BRA `(.L_x_3277) ;  /* 0x0000000000048947 */ /* 0x000fea0003800000 */
[----:B------:R-:W-:Y:S01]  /*bd70*/  BPT.TRAP 0x1 ;  /* 0x000000040000795c */ /* 0x000fe20000300000 */
.L_x_3277:
[----:B------:R-:W-:Y:S01]  /*bd80*/  LEA R10, R0, UR43, 0x3 ;  /* 0x0000002b000a7c11 */ /* 0x000fe2000f8e18ff */
[----:B------:R-:W-:Y:S01]  /*bd90*/  BSSY B1, `(.L_x_3278) ;  /* 0x0000004000017945 */ /* 0x000fe20003800000 */
[----:B------:R-:W-:-:S04]  /*bda0*/  SHF.L.U32 R20, R21, 0x1f, RZ ;  /* 0x0000001f15147819 */ /* 0x000fc800000006ff */
[----:B------:R-:W1:Y:S02]  /*bdb0*/  SYNCS.PHASECHK.TRANS64.TRYWAIT P0, [R10+URZ+0x28c40], R20 ;  /* 0x028c40140a0075a7 */ /* 0x000e64000800017f */
[----:B-1----:R-:W-:Y:S05]  /*bdc0*/  @!P0 BRA `(.L_x_3279) ;  /* 0x0000002400308947 */ /* 0x002fea0003800000 */
.L_x_3337:
[----:B------:R-:W-:Y:S05]  /*bdd0*/  BSYNC B1 ;  /* 0x0000000000017941 */ /* 0x000fea0003800000 */
.L_x_3278:
[----:B------:R-:W-:Y:S01]  /*bde0*/  ULDC UR4, c[0x0][0x430] ;  /* 0x00010c0000047ab9 */ /* 0x000fe20000000800 */
[----:B-----5:R-:W-:Y:S01]  /*bdf0*/  SHF.R.S32.HI R18, RZ, 0x1f, R6 ;  /* 0x0000001fff127819 */ /* 0x020fe20000011406 */
[----:B------:R-:W-:Y:S01]  /*be00*/  UIADD3 UR4, -UR4, URZ, URZ ;  /* 0x0000003f04047290 */ /* 0x000fe2000fffe13f */
[----:B------:R-:W-:Y:S01]  /*be10*/  R2UR UR6, R23 ;  /* 0x00000000170672ca */ /* 0x000fe200000e0000 */
[----:B------:R-:W-:Y:S01]  /*be20*/  IMAD R17, R0, 0x1000, R30 ;  /* 0x0000100000117824 */ /* 0x000fe200078e021e */
[----:B------:R-:W-:-:S03]  /*be30*/  LOP3.LUT P1, RZ, R16, 0x1, RZ, 0xc0, !PT ;  /* 0x0000000110ff7812 */ /* 0x000fc6000782c0ff */
[----:B------:R-:W-:Y:S01]  /*be40*/  IMAD R7, R7, UR4, R9 ;  /* 0x0000000407077c24 */ /* 0x000fe2000f8e0209 */
[----:B------:R-:W-:-:S04]  /*be50*/  ULDC.64 UR4, c[0x0][0x300] ;  /* 0x0000c00000047ab9 */ /* 0x000fc80000000a00 */
[----:B------:R-:W-:-:S05]  /*be60*/  SHF.R.S32.HI R19, RZ, 0x1f, R7 ;  /* 0x0000001fff137819 */ /* 0x000fca0000011407 */
[----:B------:R-:W-:-:S04]  /*be70*/  IMAD R2, R19, UR4, RZ ;  /* 0x0000000413027c24 */ /* 0x000fc8000f8e02ff */
[C---:B0-----:R-:W-:Y:S02]  /*be80*/  IMAD R5, R7.reuse, UR5, R2 ;  /* 0x0000000507057c24 */ /* 0x041fe4000f8e0202 */
[----:B------:R-:W-:Y:S01]  /*be90*/  IMAD.WIDE.U32 R2, R7, UR4, RZ ;  /* 0x0000000407027c25 */ /* 0x000fe2000f8e00ff */
[----:B------:R-:W-:-:S03]  /*bea0*/  ULDC.64 UR4, c[0x0][0x310] ;  /* 0x0000c40000047ab9 */ /* 0x000fc60000000a00 */
[----:B------:R-:W-:Y:S02]  /*beb0*/  IMAD.IADD R3, R3, 0x1, R5 ;  /* 0x0000000103037824 */ /* 0x000fe400078e0205 */
[----:B------:R-:W-:Y:S02]  /*bec0*/  IMAD R5, R18, UR4, RZ ;  /* 0x0000000412057c24 */ /* 0x000fe4000f8e02ff */
[----:B------:R-:W-:-:S04]  /*bed0*/  IMAD.WIDE.U32 R2, R6, UR4, R2 ;  /* 0x0000000406027c25 */ /* 0x000fc8000f8e0002 */
[----:B------:R-:W-:Y:S01]  /*bee0*/  IMAD R5, R6, UR5, R5 ;  /* 0x0000000506057c24 */ /* 0x000fe2000f8e0205 */
[----:B------:R-:W-:-:S03]  /*bef0*/  ULDC.64 UR4, c[0x0][0x308] ;  /* 0x0000c20000047ab9 */ /* 0x000fc60000000a00 */
[----:B------:R-:W-:Y:S01]  /*bf00*/  IMAD.IADD R3, R3, 0x1, R5 ;  /* 0x0000000103037824 */ /* 0x000fe200078e0205 */
[----:B------:R-:W-:Y:S01]  /*bf10*/  MOV R5, UR4 ;  /* 0x0000000400057c02 */ /* 0x000fe20008000f00 */
[----:B------:R-:W-:-:S03]  /*bf20*/  UIMAD UR4, UR6, UR4, URZ ;  /* 0x00000004060472a4 */ /* 0x000fc6000f8e023f */
[----:B------:R-:W-:Y:S01]  /*bf30*/  ULDC.64 UR6, c[0x0][0x2e8] ;  /* 0x0000ba0000067ab9 */ /* 0x000fe20000000a00 */
[----:B------:R-:W-:Y:S02]  /*bf40*/  UIMAD UR4, UR40, UR5, UR4 ;  /* 0x00000005280472a4 */ /* 0x000fe4000f8e0204 */
[----:B------:R-:W-:-:S04]  /*bf50*/  IMAD.WIDE.U32 R2, R5, UR40, R2 ;  /* 0x0000002805027c25 */ /* 0x000fc8000f8e0002 */
[----:B------:R-:W-:Y:S01]  /*bf60*/  VIADD R29, R3, UR4 ;  /* 0x00000004031d7c36 */ /* 0x000fe20008000000 */
[----:B------:R-:W-:Y:S01]  /*bf70*/  LEA R26, P0, R2, UR6, 0x1 ;  /* 0x00000006021a7c11 */ /* 0x000fe2000f8008ff */
[----:B------:R-:W-:-:S03]  /*bf80*/  UMOV UR4, 0xffffffff ;  /* 0xffffffff00047882 */ /* 0x000fc60000000000 */
[----:B------:R-:W-:Y:S01]  /*bf90*/  LEA.HI.X R29, R2, UR7, R29, 0x1, P0 ;  /* 0x00000007021d7c11 */ /* 0x000fe200080f0c1d */
[----:B------:R-:W-:Y:S08]  /*bfa0*/  BRA.DIV UR4, `(.L_x_3280) ;  /* 0x0000002204cc7947 */ /* 0x000ff0000b800000 */
[----:B------:R-:W0:Y:S01]  /*bfb0*/  SHFL.IDX PT, R14, R26, RZ, 0x181f ;  /* 0x00181fff1a0e7589 */ /* 0x000e2200000e0000 */
[----:B------:R-:W-:-:S03]  /*bfc0*/  LEA R27, R17, UR43, 0x1 ;  /* 0x0000002b111b7c11 */ /* 0x000fc6000f8e08ff */
[----:B------:R-:W2:Y:S04]  /*bfd0*/  SHFL.IDX PT, R3, R29, RZ, 0x181f ;  /* 0x00181fff1d037589 */ /* 0x000ea800000e0000 */
[----:B------:R-:W-:Y:S01]  /*bfe0*/  SHFL.IDX PT, R34, R29, 0x3, 0x181f ;  /* 0x00781f001d227f89 */ /* 0x000fe200000e0000 */
[----:B0-----:R-:W-:-:S03]  /*bff0*/  IADD3 R12, P0, R14, R8, RZ ;  /* 0x000000080e0c7210 */ /* 0x001fc60007f1e0ff */
[----:B------:R-:W0:Y:S01]  /*c000*/  SHFL.IDX PT, R14, R26, 0x1, 0x181f ;  /* 0x00381f001a0e7f89 */ /* 0x000e2200000e0000 */
[----:B--2---:R-:W-:-:S03]  /*c010*/  IADD3.X R13, RZ, R3, RZ, P0, !PT ;  /* 0x00000003ff0d7210 */ /* 0x004fc600007fe4ff */
[----:B------:R-:W2:Y:S04]  /*c020*/  SHFL.IDX PT, R3, R29, 0x1, 0x181f ;  /* 0x00381f001d037f89 */ /* 0x000ea800000e0000 */
[----:B------:R3:W-:Y:S01]  /*c030*/  LDGSTS.E.BYPASS.LTC128B.128 [R27+0x22400], desc[UR36][R12.64], !P1 ;  /* 0x224000000c1b7fae */ /* 0x0007e2000c901d64 */
[----:B0-----:R-:W-:-:S03]  /*c040*/  IADD3 R4, P0, R14, R8, RZ ;  /* 0x000000080e047210 */ /* 0x001fc60007f1e0ff */
[----:B------:R-:W0:Y:S02]  /*c050*/  SHFL.IDX PT, R14, R26, 0x2, 0x181f ;  /* 0x00581f001a0e7f89 */ /* 0x000e2400000e0000 */
[----:B--2---:R-:W-:Y:S02]  /*c060*/  IMAD.X R5, RZ, RZ, R3, P0 ;  /* 0x000000ffff057224 */ /* 0x004fe400000e0603 */
[----:B------:R-:W2:Y:S04]  /*c070*/  SHFL.IDX PT, R3, R29, 0x2, 0x181f ;  /* 0x00581f001d037f89 */ /* 0x000ea800000e0000 */
[----:B------:R3:W-:Y:S01]  /*c080*/  LDGSTS.E.BYPASS.LTC128B.128 [R27+0x22c00], desc[UR36][R4.64], !P1 ;  /* 0x22c00000041b7fae */ /* 0x0007e2000c901d64 */
[----:B0-----:R-:W-:-:S03]  /*c090*/  IADD3 R2, P0, R14, R8, RZ ;  /* 0x000000080e027210 */ /* 0x001fc60007f1e0ff */
[----:B------:R3:W0:Y:S02]  /*c0a0*/  SHFL.IDX PT, R14, R26, 0x3, 0x181f ;  /* 0x00781f001a0e7f89 */ /* 0x00062400000e0000 */
[----:B--2---:R-:W-:-:S05]  /*c0b0*/  IMAD.X R3, RZ, RZ, R3, P0 ;  /* 0x000000ffff037224 */ /* 0x004fca00000e0603 */
[----:B------:R3:W-:Y:S03]  /*c0c0*/  LDGSTS.E.BYPASS.LTC128B.128 [R27+0x23400], desc[UR36][R2.64], !P1 ;  /* 0x23400000021b7fae */ /* 0x0007e6000c901d64 */
.L_x_3347:
[----:B0--3--:R-:W-:-:S04]  /*c0d0*/  IADD3 R2, P0, R14, R8, RZ ;  /* 0x000000080e027210 */ /* 0x009fc80007f1e0ff */
[----:B------:R-:W-:Y:S02]  /*c0e0*/  IADD3.X R3, RZ, R34, RZ, P0, !PT ;  /* 0x00000022ff037210 */ /* 0x000fe400007fe4ff */
[----:B------:R-:W-:-:S03]  /*c0f0*/  PLOP3.LUT P0, PT, PT, PT, PT, 0x80, 0x0 ;  /* 0x000000000000781c */ /* 0x000fc60003f0f070 */
[----:B------:R-:W-:Y:S01]  /*c100*/  @!PT LDS RZ, [RZ] ;  /* 0x00000000fffff984 */ /* 0x000fe20000000800 */
[----:B------:R-:W-:Y:S01]  /*c110*/  @!PT LDS RZ, [RZ] ;  /* 0x00000000fffff984 */ /* 0x000fe20000000800 */
[----:B------:R-:W-:Y:S01]  /*c120*/  @!PT LDS RZ, [RZ] ;  /* 0x00000000fffff984 */ /* 0x000fe20000000800 */
[----:B------:R0:W-:Y:S01]  /*c130*/  LDGSTS.E.BYPASS.LTC128B.128 [R27+0x23c00], desc[UR36][R2.64], !P1 ;  /* 0x23c00000021b7fae */ /* 0x0001e2000c901d64 */
[----:B------:R-:W-:-:S09]  /*c140*/  NOP ;  /* 0x0000000000007918 */ /* 0x000fd20000000000 */
.L_x_3281:
        /* <DEDUP_REMOVED lines=10> */
.L_x_3282:
[----:B------:R2:W-:Y:S01]  /*c1f0*/  SYNCS.ARRIVE.TRANS64.A1T0 RZ, [R10+URZ+0x28c30], RZ ;  /* 0x028c30ff0aff79a7 */ /* 0x0005e2000810003f */
[----:B------:R-:W-:Y:S05]  /*c200*/  @!P2 BRA `(.L_x_3283) ;  /* 0x000000000004a947 */ /* 0x000fea0003800000 */
[----:B------:R-:W-:Y:S01]  /*c210*/  BPT.TRAP 0x1 ;  /* 0x000000040000795c */ /* 0x000fe20000300000 */
.L_x_3283:
[----:B------:R-:W3:Y:S01]  /*c220*/  SYNCS.PHASECHK.TRANS64.TRYWAIT P0, [R10+URZ+0x28c60], R20 ;  /* 0x028c60140a0075a7 */ /* 0x000ee2000800017f */
[----:B------:R-:W-:Y:S04]  /*c230*/  BSSY B1, `(.L_x_3284) ;  /* 0x0000002000017945 */ /* 0x000fe80003800000 */
[----:B---3--:R-:W-:Y:S05]  /*c240*/  @!P0 BRA `(.L_x_3285) ;  /* 0x0000002400308947 */ /* 0x008fea0003800000 */
.L_x_3348:
[----:B------:R-:W-:Y:S05]  /*c250*/  BSYNC B1 ;  /* 0x0000000000017941 */ /* 0x000fea0003800000 */
.L_x_3284:
[----:B------:R-:W-:Y:S01]  /*c260*/  ULDC.64 UR4, c[0x0][0x328] ;  /* 0x0000ca0000047ab9 */ /* 0x000fe20000000a00 */
[----:B------:R-:W-:Y:S01]  /*c270*/  ULDC.64 UR6, c[0x0][0x338] ;  /* 0x0000ce0000067ab9 */ /* 0x000fe20000000a00 */
[----:B0-----:R-:W-:Y:S01]  /*c280*/  IMAD R2, R19, UR4, RZ ;  /* 0x0000000413027c24 */ /* 0x001fe2000f8e02ff */
[----:B------:R-:W-:Y:S01]  /*c290*/  LOP3.LUT P5, RZ, R16, 0x8, RZ, 0xc0, !PT ;  /* 0x0000000810ff7812 */ /* 0x000fe200078ac0ff */
[----:B------:R-:W-:Y:S01]  /*c2a0*/  IMAD R17, R0, 0x7000, R17 ;  /* 0x0000700000117824 */ /* 0x000fe200078e0211 */
[C---:B------:R-:W-:Y:S01]  /*c2b0*/  LOP3.LUT P4, RZ, R16.reuse, 0x4, RZ, 0xc0, !PT ;  /* 0x0000000410ff7812 */ /* 0x040fe2000788c0ff */
[C---:B------:R-:W-:Y:S01]  /*c2c0*/  IMAD R5, R7.reuse, UR5, R2 ;  /* 0x0000000507057c24 */ /* 0x040fe2000f8e0202 */
[----:B------:R-:W-:Y:S01]  /*c2d0*/  LOP3.LUT P3, RZ, R16, 0x2, RZ, 0xc0, !PT ;  /* 0x0000000210ff7812 */ /* 0x000fe2000786c0ff */
[----:B------:R-:W-:Y:S01]  /*c2e0*/  IMAD.WIDE.U32 R2, R7, UR4, RZ ;  /* 0x0000000407027c25 */ /* 0x000fe2000f8e00ff */
[----:B------:R-:W-:-:S03]  /*c2f0*/  R2UR UR4, R23 ;  /* 0x00000000170472ca */ /* 0x000fc600000e0000 */
[----:B------:R-:W-:Y:S02]  /*c300*/  IMAD R7, R18, UR6, RZ ;  /* 0x0000000612077c24 */ /* 0x000fe4000f8e02ff */
[----:B------:R-:W-:Y:S02]  /*c310*/  IMAD.IADD R3, R3, 0x1, R5 ;  /* 0x0000000103037824 */ /* 0x000fe400078e0205 */
[C---:B------:R-:W-:Y:S02]  /*c320*/  IMAD R7, R6.reuse, UR7, R7 ;  /* 0x0000000706077c24 */ /* 0x040fe4000f8e0207 */
[----:B------:R-:W-:Y:S01]  /*c330*/  IMAD.WIDE.U32 R2, R6, UR6, R2 ;  /* 0x0000000606027c25 */ /* 0x000fe2000f8e0002 */
[----:B------:R-:W-:Y:S02]  /*c340*/  ULDC.64 UR6, c[0x0][0x330] ;  /* 0x0000cc0000067ab9 */ /* 0x000fe40000000a00 */
[----:B------:R-:W-:Y:S01]  /*c350*/  MOV R5, UR6 ;  /* 0x0000000600057c02 */ /* 0x000fe20008000f00 */
[----:B------:R-:W-:Y:S01]  /*c360*/  UIMAD UR4, UR4, UR6, URZ ;  /* 0x00000006040472a4 */ /* 0x000fe2000f8e023f */
[----:B------:R-:W-:-:S03]  /*c370*/  IMAD.IADD R3, R3, 0x1, R7 ;  /* 0x0000000103037824 */ /* 0x000fc600078e0207 */
[----:B------:R-:W-:Y:S02]  /*c380*/  UIMAD UR4, UR40, UR7, UR4 ;  /* 0x00000007280472a4 */ /* 0x000fe4000f8e0204 */
        /* <DEDUP_REMOVED lines=8> */
[C---:B------:R-:W-:Y:S02]  /*c410*/  LOP3.LUT P1, RZ, R16.reuse, 0x40, RZ, 0xc0, !PT ;  /* 0x0000004010ff7812 */ /* 0x040fe4000782c0ff */
[C---:B------:R-:W-:Y:S01]  /*c420*/  LOP3.LUT P6, RZ, R16.reuse, 0x20, RZ, 0xc0, !PT ;  /* 0x0000002010ff7812 */ /* 0x040fe200078cc0ff */
[----:B------:R-:W4:Y:S01]  /*c430*/  SHFL.IDX PT, R3, R19, RZ, 0x181f ;  /* 0x00181fff13037589 */ /* 0x000f2200000e0000 */
[----:B------:R-:W-:Y:S02]  /*c440*/  LEA R17, R17, UR43, 0x1 ;  /* 0x0000002b11117c11 */ /* 0x000fe4000f8e08ff */
[----:B------:R-:W-:Y:S01]  /*c450*/  LOP3.LUT P2, RZ, R16, 0x10, RZ, 0xc0, !PT ;  /* 0x0000001010ff7812 */ /* 0x000fe2000784c0ff */
[----:B------:R-:W-:Y:S01]  /*c460*/  SHFL.IDX PT, R5, R19, 0x1, 0x181f ;  /* 0x00381f0013057f89 */ /* 0x000fe200000e0000 */
[----:B------:R-:W-:-:S03]  /*c470*/  P2R R11, PR, RZ, 0x40 ;  /* 0x00000040ff0b7803 */ /* 0x000fc60000000000 */
[----:B-1-3--:R-:W-:Y:S04]  /*c480*/  SHFL.IDX PT, R20, R19, 0x2, 0x181f ;  /* 0x00581f0013147f89 */ /* 0x00afe800000e0000 */
[----:B------:R-:W-:Y:S01]  /*c490*/  SHFL.IDX PT, R19, R19, 0x3, 0x181f ;  /* 0x00781f0013137f89 */ /* 0x000fe200000e0000 */
[----:B0-----:R-:W-:-:S03]  /*c4a0*/  IADD3 R6, P0, R14, R8, RZ ;  /* 0x000000080e067210 */ /* 0x001fc60007f1e0ff */
[----:B------:R-:W0:Y:S02]  /*c4b0*/  SHFL.IDX PT, R14, R18, 0x1, 0x181f ;  /* 0x00381f00120e7f89 */ /* 0x000e2400000e0000 */
[----:B----4-:R-:W-:-:S05]  /*c4c0*/  IMAD.X R7, RZ, RZ, R3, P0 ;  /* 0x000000ffff077224 */ /* 0x010fca00000e0603 */
[----:B------:R-:W-:Y:S01]  /*c4d0*/  LDGSTS.E.BYPASS.LTC128B.128 [R17+0x400], desc[UR36][R6.64], !P1 ;  /* 0x0040000006117fae */ /* 0x000fe2000c901d64 */
[----:B------:R-:W-:-:S03]  /*c4e0*/  ISETP.NE.U32.AND P1, PT, R25, RZ, PT ;  /* 0x000000ff1900720c */ /* 0x000fc60003f25070 */
[----:B------:R-:W-:Y:S01]  /*c4f0*/  LDGSTS.E.BYPASS.LTC128B.128 [R17+0x2400], desc[UR36][R6.64+0x80], !P6 ;  /* 0x0240008006117fae */ /* 0x000fe2000f101d64 */
[----:B------:R-:W-:-:S03]  /*c500*/  LOP3.LUT P6, RZ, R16, 0x40, RZ, 0xc0, !PT ;  /* 0x0000004010ff7812 */ /* 0x000fc600078cc0ff */
[----:B------:R-:W-:Y:S04]  /*c510*/  LDGSTS.E.BYPASS.LTC128B.128 [R17+0x4400], desc[UR36][R6.64+0x100], !P2 ;  /* 0x0440010006117fae */ /* 0x000fe8000d101d64 */
[----:B------:R-:W-:Y:S01]  /*c520*/  LDGSTS.E.BYPASS.LTC128B.128 [R17+0x6400], desc[UR36][R6.64+0x180], !P5 ;  /* 0x0640018006117fae */ /* 0x000fe2000e901d64 */
[----:B0-----:R-:W-:-:S03]  /*c530*/  IADD3 R4, P0, R14, R8, RZ ;  /* 0x000000080e047210 */ /* 0x001fc60007f1e0ff */
[----:B------:R-:W-:Y:S01]  /*c540*/  LDGSTS.E.BYPASS.LTC128B.128 [R17+0x8400], desc[UR36][R6.64+0x200], !P4 ;  /* 0x0840020006117fae */ /* 0x000fe2000e101d64 */
[----:B------:R-:W-:-:S03]  /*c550*/  IADD3.X R5, RZ, R5, RZ, P0, !PT ;  /* 0x00000005ff057210 */ /* 0x000fc600007fe4ff */
[----:B------:R-:W0:Y:S04]  /*c560*/  SHFL.IDX PT, R14, R18, 0x2, 0x181f ;  /* 0x00581f00120e7f89 */ /* 0x000e2800000e0000 */
[----:B------:R-:W-:Y:S01]  /*c570*/  LDGSTS.E.BYPASS.LTC128B.128 [R17+0xa400], desc[UR36][R6.64+0x280], !P3 ;  /* 0x0a40028006117fae */ /* 0x000fe2000d901d64 */
[----:B0-----:R-:W-:-:S03]  /*c580*/  IADD3 R2, P0, R14, R8, RZ ;  /* 0x000000080e027210 */ /* 0x001fc60007f1e0ff */
[----:B------:R0:W1:Y:S02]  /*c590*/  SHFL.IDX PT, R14, R18, 0x3, 0x181f ;  /* 0x00781f00120e7f89 */ /* 0x00006400000e0000 */
[----:B------:R-:W-:Y:S01]  /*c5a0*/  IMAD.X R3, RZ, RZ, R20, P0 ;  /* 0x000000ffff037224 */ /* 0x000fe200000e0614 */
[----:B------:R-:W-:-:S13]  /*c5b0*/  ISETP.NE.U32.AND P0, PT, R28, RZ, PT ;  /* 0x000000ff1c00720c */ /* 0x000fda0003f05070 */
[----:B------:R-:W-:Y:S04]  /*c5c0*/  LDGSTS.E.BYPASS.LTC128B.128 [R17+0xc400], desc[UR36][R6.64+0x300], P0 ;  /* 0x0c40030006117fae */ /* 0x000fe80008101d64 */
[----:B------:R3:W-:Y:S04]  /*c5d0*/  LDGSTS.E.BYPASS.LTC128B.128 [R17+0xe400], desc[UR36][R6.64+0x380], P1 ;  /* 0x0e40038006117fae */ /* 0x0007e80008901d64 */
[----:B------:R-:W-:Y:S01]  /*c5e0*/  LDGSTS.E.BYPASS.LTC128B.128 [R17+0xc00], desc[UR36][R4.64], !P6 ;  /* 0x00c0000004117fae */ /* 0x000fe2000f101d64 */
[----:B------:R-:W-:-:S04]  /*c5f0*/  ISETP.NE.AND P6, PT, R11, RZ, PT ;  /* 0x000000ff0b00720c */ /* 0x000fc80003fc5270 */
[----:B---3--:R-:W-:-:S09]  /*c600*/  P2R R6, PR, RZ, 0x40 ;  /* 0x00000040ff067803 */ /* 0x008fd20000000000 */
[----:B------:R-:W-:Y:S01]  /*c610*/  LDGSTS.E.BYPASS.LTC128B.128 [R17+0x2c00], desc[UR36][R4.64+0x80], !P6 ;  /* 0x02c0008004117fae */ /* 0x000fe2000f101d64 */
[----:B------:R-:W-:-:S03]  /*c620*/  LOP3.LUT P6, RZ, R16, 0x40, RZ, 0xc0, !PT ;  /* 0x0000004010ff7812 */ /* 0x000fc600078cc0ff */
[----:B------:R-:W-:Y:S04]  /*c630*/  LDGSTS.E.BYPASS.LTC128B.128 [R17+0x4c00], desc[UR36][R4.64+0x100], !P2 ;  /* 0x04c0010004117fae */ /* 0x000fe8000d101d64 */
[----:B------:R-:W-:Y:S04]  /*c640*/  LDGSTS.E.BYPASS.LTC128B.128 [R17+0x6c00], desc[UR36][R4.64+0x180], !P5 ;  /* 0x06c0018004117fae */ /* 0x000fe8000e901d64 */
[----:B------:R-:W-:Y:S04]  /*c650*/  LDGSTS.E.BYPASS.LTC128B.128 [R17+0x8c00], desc[UR36][R4.64+0x200], !P4 ;  /* 0x08c0020004117fae */ /* 0x000fe8000e101d64 */
[----:B------:R-:W-:Y:S04]  /*c660*/  LDGSTS.E.BYPASS.LTC128B.128 [R17+0xac00], desc[UR36][R4.64+0x280], !P3 ;  /* 0x0ac0028004117fae */ /* 0x000fe8000d901d64 */
[----:B------:R-:W-:Y:S04]  /*c670*/  LDGSTS.E.BYPASS.LTC128B.128 [R17+0xcc00], desc[UR36][R4.64+0x300], P0 ;  /* 0x0cc0030004117fae */ /* 0x000fe80008101d64 */
[----:B------:R3:W-:Y:S04]  /*c680*/  LDGSTS.E.BYPASS.LTC128B.128 [R17+0xec00], desc[UR36][R4.64+0x380], P1 ;  /* 0x0ec0038004117fae */ /* 0x0007e80008901d64 */
[----:B------:R0:W-:Y:S01]  /*c690*/  LDGSTS.E.BYPASS.LTC128B.128 [R17+0x1400], desc[UR36][R2.64], !P6 ;  /* 0x0140000002117fae */ /* 0x0001e2000f101d64 */
[----:B------:R-:W-:Y:S01]  /*c6a0*/  ISETP.NE.AND P6, PT, R6, RZ, PT ;  /* 0x000000ff0600720c */ /* 0x000fe20003fc5270 */
[----:B---3--:R-:W-:-:S12]  /*c6b0*/  IMAD.MOV.U32 R4, RZ, RZ, RZ ;  /* 0x000000ffff047224 */ /* 0x008fd800078e00ff */
[----:B------:R0:W-:Y:S04]  /*c6c0*/  LDGSTS.E.BYPASS.LTC128B.128 [R17+0x3400], desc[UR36][R2.64+0x80], !P6 ;  /* 0x0340008002117fae */ /* 0x0001e8000f101d64 */
[----:B------:R0:W-:Y:S04]  /*c6d0*/  LDGSTS.E.BYPASS.LTC128B.128 [R17+0x5400], desc[UR36][R2.64+0x100], !P2 ;  /* 0x0540010002117fae */ /* 0x0001e8000d101d64 */
[----:B------:R0:W-:Y:S04]  /*c6e0*/  LDGSTS.E.BYPASS.LTC128B.128 [R17+0x7400], desc[UR36][R2.64+0x180], !P5 ;  /* 0x0740018002117fae */ /* 0x0001e8000e901d64 */
[----:B------:R0:W-:Y:S04]  /*c6f0*/  LDGSTS.E.BYPASS.LTC128B.128 [R17+0x9400], desc[UR36][R2.64+0x200], !P4 ;  /* 0x0940020002117fae */ /* 0x0001e8000e101d64 */
[----:B------:R0:W-:Y:S04]  /*c700*/  LDGSTS.E.BYPASS.LTC128B.128 [R17+0xb400], desc[UR36][R2.64+0x280], !P3 ;  /* 0x0b40028002117fae */ /* 0x0001e8000d901d64 */
[----:B------:R0:W-:Y:S04]  /*c710*/  LDGSTS.E.BYPASS.LTC128B.128 [R17+0xd400], desc[UR36][R2.64+0x300], P0 ;  /* 0x0d40030002117fae */ /* 0x0001e80008101d64 */
[----:B-1----:R0:W-:Y:S02]  /*c720*/  LDGSTS.E.BYPASS.LTC128B.128 [R17+0xf400], desc[UR36][R2.64+0x380], P1 ;  /* 0x0f40038002117fae */ /* 0x0021e40008901d64 */
.L_x_3358:
[----:B------:R-:W-:Y:S02]  /*c730*/  P2R R5, PR, RZ, 0x2 ;  /* 0x00000002ff057803 */ /* 0x000fe40000000000 */
[----:B------:R-:W-:Y:S02]  /*c740*/  LOP3.LUT P1, RZ, R16, 0x40, RZ, 0xc0, !PT ;  /* 0x0000004010ff7812 */ /* 0x000fe4000782c0ff */
[----:B0-----:R-:W-:Y:S02]  /*c750*/  IADD3 R2, P2, R14, R8, RZ ;  /* 0x000000080e027210 */ /* 0x001fe40007f5e0ff */
[C---:B------:R-:W-:Y:S02]  /*c760*/  LOP3.LUT P6, RZ, R16.reuse, 0x10, RZ, 0xc0, !PT ;  /* 0x0000001010ff7812 */ /* 0x040fe400078cc0ff */
[----:B------:R-:W-:Y:S02]  /*c770*/  IADD3.X R3, RZ, R19, RZ, P2, !PT ;  /* 0x00000013ff037210 */ /* 0x000fe400017fe4ff */
[----:B------:R-:W-:-:S05]  /*c780*/  LOP3.LUT P2, RZ, R16, 0x20, RZ, 0xc0, !PT ;  /* 0x0000002010ff7812 */ /* 0x000fca000784c0ff */
[----:B------:R-:W-:Y:S01]  /*c790*/  @!PT LDS RZ, [RZ] ;  /* 0x00000000fffff984 */ /* 0x000fe20000000800 */
[----:B------:R-:W-:Y:S01]  /*c7a0*/  @!PT LDS RZ, [RZ] ;  /* 0x00000000fffff984 */ /* 0x000fe20000000800 */
[----:B------:R-:W-:Y:S01]  /*c7b0*/  @!PT LDS RZ, [RZ] ;  /* 0x00000000fffff984 */ /* 0x000fe20000000800 */
[----:B------:R0:W-:Y:S01]  /*c7c0*/  LDGSTS.E.BYPASS.LTC128B.128 [R17+0x1c00], desc[UR36][R2.64], !P1 ;  /* 0x01c0000002117fae */ /* 0x0001e2000c901d64 */
[----:B------:R-:W-:-:S07]  /*c7d0*/  ISETP.NE.AND P1, PT, R5, RZ, PT ;  /* 0x000000ff0500720c */ /* 0x000fce0003f25270 */
[----:B------:R0:W-:Y:S04]  /*c7e0*/  LDGSTS.E.BYPASS.LTC128B.128 [R17+0x3c00], desc[UR36][R2.64+0x80], !P2 ;  /* 0x03c0008002117fae */ /* 0x0001e8000d101d64 */
[----:B------:R0:W-:Y:S04]  /*c7f0*/  LDGSTS.E.BYPASS.LTC128B.128 [R17+0x5c00], desc[UR36][R2.64+0x100], !P6 ;  /* 0x05c0010002117fae */ /* 0x0001e8000f101d64 */
[----:B------:R0:W-:Y:S04]  /*c800*/  LDGSTS.E.BYPASS.LTC128B.128 [R17+0x7c00], desc[UR36][R2.64+0x180], !P5 ;  /* 0x07c0018002117fae */ /* 0x0001e8000e901d64 */
[----:B------:R0:W-:Y:S04]  /*c810*/  LDGSTS.E.BYPASS.LTC128B.128 [R17+0x9c00], desc[UR36][R2.64+0x200], !P4 ;  /* 0x09c0020002117fae */ /* 0x0001e8000e101d64 */
[----:B------:R0:W-:Y:S04]  /*c820*/  LDGSTS.E.BYPASS.LTC128B.128 [R17+0xbc00], desc[UR36][R2.64+0x280], !P3 ;  /* 0x0bc0028002117fae */ /* 0x0001e8000d901d64 */
[----:B------:R0:W-:Y:S01]  /*c830*/  LDGSTS.E.BYPASS.LTC128B.128 [R17+0xdc00], desc[UR36][R2.64+0x300], P0 ;  /* 0x0dc0030002117fae */ /* 0x0001e20008101d64 */
[----:B------:R-:W-:-:S03]  /*c840*/  PLOP3.LUT P0, PT, PT, PT, PT, 0x80, 0x0 ;  /* 0x000000000000781c */ /* 0x000fc60003f0f070 */
[----:B------:R0:W-:Y:S01]  /*c850*/  LDGSTS.E.BYPASS.LTC128B.128 [R17+0xfc00], desc[UR36][R2.64+0x380], P1 ;  /* 0x0fc0038002117fae */ /* 0x0001e20008901d64 */
[----:B------:R-:W-:-:S09]  /*c860*/  NOP ;  /* 0x0000000000007918 */ /* 0x000fd20000000000 */
.L_x_3287:
        /* <DEDUP_REMOVED lines=10> */
.L_x_3288:
[----:B------:R-:W-:Y:S01]  /*c910*/  VIADD R0, R0, 0x1 ;  /* 0x0000000100007836 */ /* 0x000fe20000000000 */
[----:B------:R1:W-:Y:S01]  /*c920*/  SYNCS.ARRIVE.TRANS64.A1T0 RZ, [R10+URZ+0x28c50], RZ ;  /* 0x028c50ff0aff79a7 */ /* 0x0003e2000810003f */
[----:B------:R-:W-:Y:S01]  /*c930*/  VIADD R22, R22, 0xffffffff ;  /* 0xffffffff16167836 */ /* 0x000fe20000000000 */
[----:B------:R-:W-:Y:S02]  /*c940*/  IADD3 R9, R9, -0x40, RZ ;  /* 0xffffffc009097810 */ /* 0x000fe40007ffe0ff */
[----:B------:R-:W-:-:S04]  /*c950*/  ISETP.NE.AND P0, PT, R0, 0x2, PT ;  /* 0x000000020000780c */ /* 0x000fc80003f05270 */
[----:B------:R-:W-:Y:S02]  /*c960*/  SEL R0, R0, RZ, P0 ;  /* 0x000000ff00007207 */ /* 0x000fe40000000000 */
[----:B0-----:R-:W-:Y:S02]  /*c970*/  SEL R2, RZ, 0x1, P0 ;  /* 0x00000001ff027807 */ /* 0x001fe40000000000 */
[----:B------:R-:W-:Y:S02]  /*c980*/  ISETP.GT.AND P0, PT, R22, UR45, PT ;  /* 0x0000002d16007c0c */ /* 0x000fe4000bf04270 */
[----:B------:R-:W-:-:S11]  /*c990*/  LOP3.LUT R21, R21, R2, RZ, 0x3c, !PT ;  /* 0x0000000215157212 */ /* 0x000fd600078e3cff */
[----:B-1----:R-:W-:Y:S05]  /*c9a0*/  @P0 BRA `(.L_x_3289) ;  /* 0xfffffff0008c0947 */ /* 0x002fea000383ffff */
.L_x_3274:
[----:B------:R-:W-:Y:S05]  /*c9b0*/  BSYNC B0 ;  /* 0x0000000000007941 */ /* 0x000fea0003800000 */
.L_x_3257:
[----:B------:R-:W0:Y:S01]  /*c9c0*/  S2R R3, SR_CgaCtaId ;  /* 0x0000000000037919 */ /* 0x000e220000008800 */
[----:B------:R-:W-:Y:S01]  /*c9d0*/  MOV R2, 0x400 ;  /* 0x0000040000027802 */ /* 0x000fe20000000f00 */
[----:B------:R-:W-:Y:S01]  /*c9e0*/  BSSY B0, `(.L_x_3290) ;  /* 0x0000005000007945 */ /* 0x000fe20003800000 */
[----:B------:R-:W-:Y:S02]  /*c9f0*/  SHF.L.U32 R4, R4, 0x1f, RZ ;  /* 0x0000001f04047819 */ /* 0x000fe400000006ff */
[----:B0-----:R-:W-:-:S04]  /*ca00*/  LEA R5, R3, R2, 0x18 ;  /* 0x0000000203057211 */ /* 0x001fc800078ec0ff */
[----:B------:R-:W0:Y:S02]  /*ca10*/  SYNCS.PHASECHK.TRANS64.TRYWAIT P0, [R5+URZ+0x28c20], R4 ;  /* 0x028c2004050075a7 */ /* 0x000e24000800017f */
[----:B0-----:R-:W-:Y:S05]  /*ca20*/  @!P0 BRA `(.L_x_3291) ;  /* 0x0000002400108947 */ /* 0x001fea0003800000 */
.L_x_3359:
[----:B------:R-:W-:Y:S05]  /*ca30*/  BSYNC B0 ;  /* 0x0000000000007941 */ /* 0x000fea0003800000 */
.L_x_3290:
[----:B------:R-:W-:-:S03]  /*ca40*/  UMOV UR4, 0xffffffff ;  /* 0xffffffff00047882 */ /* 0x000fc60000000000 */
[----:B------:R-:W-:Y:S05]  /*ca50*/  BRA.DIV UR4, `(.L_x_3292) ;  /* 0x0000002604187947 */ /* 0x000fea000b800000 */
[----:B------:R-:W1:Y:S02]  /*ca60*/  S2R R2, SR_TID.X ;  /* 0x0000000000027919 */ /* 0x000e640000002100 */
[----:B-1----:R-:W-:-:S04]  /*ca70*/  SHF.R.U32.HI R2, RZ, 0x5, R2 ;  /* 0x00000005ff027819 */ /* 0x002fc80000011602 */
[----:B------:R-:W-:-:S05]  /*ca80*/  LOP3.LUT R2, R2, 0x3, RZ, 0xc0, !PT ;  /* 0x0000000302027812 */ /* 0x000fca00078ec0ff */
[----:B------:R1:W3:Y:S02]  /*ca90*/  SHFL.IDX PT, R14, R2, RZ, 0x1f ;  /* 0x00001fff020e7589 */ /* 0x0002e400000e0000 */
.L_x_3362:
[----:B---3--:R-:W-:-:S13]  /*caa0*/  ISETP.NE.AND P0, PT, R14, RZ, PT ;  /* 0x000000ff0e00720c */ /* 0x008fda0003f05270 */
[----:B------:R-:W-:Y:S05]  /*cab0*/  @P0 BRA `(.L_x_3212) ;  /* 0x0000000000880947 */ /* 0x000fea0003800000 */
[----:B------:R-:W-:-:S03]  /*cac0*/  UMOV UR4, 0xffffffff ;  /* 0xffffffff00047882 */ /* 0x000fc60000000000 */
[----:B------:R-:W-:Y:S05]  /*cad0*/  BRA.DIV UR4, `(.L_x_3293) ;  /* 0x00000026042c7947 */ /* 0x000fea000b800000 */
[----:B------:R-:W-:-:S13]  /*cae0*/  ELECT P6, URZ, PT ;  /* 0x00000000003f782f */ /* 0x000fda00038c0000 */
.L_x_3365:
[----:B------:R-:W-:Y:S05]  /*caf0*/  @!P6 BRA `(.L_x_3212) ;  /* 0x000000000078e947 */ /* 0x000fea0003800000 */
[----:B------:R-:W-:-:S06]  /*cb00*/  ULOP3.LUT UR4, UR39, 0x2, URZ, 0xfc, !UPT ;  /* 0x0000000227047892 */ /* 0x000fcc000f8efc3f */
[----:B-1----:R-:W-:-:S05]  /*cb10*/  IMAD.U32 R2, RZ, RZ, UR4 ;  /* 0x00000004ff027e24 */ /* 0x002fca000f8e00ff */
[----:B------:R-:W-:-:S13]  /*cb20*/  ISETP.NE.AND P0, PT, R2, 0x3, PT ;  /* 0x000000030200780c */ /* 0x000fda0003f05270 */
[----:B------:R-:W-:Y:S05]  /*cb30*/  @!P0 BRA `(.L_x_3294) ;  /* 0x0000000000048947 */ /* 0x000fea0003800000 */
[----:B------:R-:W-:Y:S01]  /*cb40*/  BPT.TRAP 0x1 ;  /* 0x000000040000795c */ /* 0x000fe20000300000 */
.L_x_3294:
[C---:B0-----:R-:W-:Y:S01]  /*cb50*/  IMAD R4, R0.reuse, 0x8, R5 ;  /* 0x0000000800047824 */ /* 0x041fe200078e0205 */
[----:B------:R-:W-:Y:S02]  /*cb60*/  SHF.L.U32 R3, R21, 0x1f, RZ ;  /* 0x0000001f15037819 */ /* 0x000fe400000006ff */
[----:B------:R-:W-:Y:S02]  /*cb70*/  IADD3 R0, R0, 0x1, RZ ;  /* 0x0000000100007810 */ /* 0x000fe40007ffe0ff */
[----:B------:R-:W0:Y:S02]  /*cb80*/  SYNCS.PHASECHK.TRANS64.TRYWAIT P1, [R4+URZ+0x28c40], R3 ;  /* 0x028c4003040075a7 */ /* 0x000e24000802017f */
[----:B------:R-:W-:-:S04]  /*cb90*/  ISETP.NE.AND P2, PT, R0, 0x2, PT ;  /* 0x000000020000780c */ /* 0x000fc80003f45270 */
[----:B------:R-:W-:Y:S01]  /*cba0*/  SEL R2, RZ, 0x1, P2 ;  /* 0x00000001ff027807 */ /* 0x000fe20001000000 */
[----:B0-----:R-:W-:Y:S08]  /*cbb0*/  @!P1 BRA `(.L_x_3295) ;  /* 0x0000002400149947 */ /* 0x001ff00003800000 */
.L_x_3366:
[----:B------:R-:W-:Y:S02]  /*cbc0*/  SEL R0, R0, RZ, P2 ;  /* 0x000000ff00007207 */ /* 0x000fe40001000000 */
[----:B------:R-:W-:Y:S01]  /*cbd0*/  LOP3.LUT R2, R21, R2, RZ, 0x3c, !PT ;  /* 0x0000000215027212 */ /* 0x000fe200078e3cff */
[----:B------:R-:W-:Y:S06]  /*cbe0*/  @!P0 BRA `(.L_x_3296) ;  /* 0x0000000000048947 */ /* 0x000fec0003800000 */
[----:B------:R-:W-:Y:S01]  /*cbf0*/  BPT.TRAP 0x1 ;  /* 0x000000040000795c */ /* 0x000fe20000300000 */
.L_x_3296:
[----:B------:R-:W-:Y:S01]  /*cc00*/  IMAD R5, R0, 0x8, R5 ;  /* 0x0000000800057824 */ /* 0x000fe200078e0205 */
[----:B------:R-:W-:-:S04]  /*cc10*/  SHF.L.U32 R0, R2, 0x1f, RZ ;  /* 0x0000001f02007819 */ /* 0x000fc800000006ff */
[----:B------:R-:W1:Y:S02]  /*cc20*/  SYNCS.PHASECHK.TRANS64.TRYWAIT P1, [R5+URZ+0x28c40], R0 ;  /* 0x028c4000050075a7 */ /* 0x000e64000802017f */
[----:B-1----:R-:W-:Y:S05]  /*cc30*/  @!P1 BRA `(.L_x_3297) ;  /* 0x0000002400089947 */ /* 0x002fea0003800000 */
.L_x_3367:
[----:B------:R-:W-:Y:S05]  /*cc40*/  @!P0 BRA `(.L_x_3298) ;  /* 0x0000000000048947 */ /* 0x000fea0003800000 */
[----:B------:R-:W-:Y:S01]  /*cc50*/  BPT.TRAP 0x1 ;  /* 0x000000040000795c */ /* 0x000fe20000300000 */
.L_x_3298:
[----:B------:R-:W3:Y:S02]  /*cc60*/  SYNCS.PHASECHK.TRANS64.TRYWAIT P1, [R4+URZ+0x28c60], R3 ;  /* 0x028c6003040075a7 */ /* 0x000ee4000802017f */
[----:B---3--:R-:W-:Y:S05]  /*cc70*/  @!P1 BRA `(.L_x_3299) ;  /* 0x00000024000c9947 */ /* 0x008fea0003800000 */
.L_x_3368:
[----:B------:R-:W-:Y:S05]  /*cc80*/  @!P0 BRA `(.L_x_3300) ;  /* 0x0000000000048947 */ /* 0x000fea0003800000 */
[----:B------:R-:W-:Y:S01]  /*cc90*/  BPT.TRAP 0x1 ;  /* 0x000000040000795c */ /* 0x000fe20000300000 */
.L_x_3300:
[----:B----4-:R4:W0:Y:S02]  /*cca0*/  SYNCS.PHASECHK.TRANS64.TRYWAIT P0, [R5+URZ+0x28c60], R0 ;  /* 0x028c6000050075a7 */ /* 0x010824000800017f */
[----:B0-----:R-:W-:Y:S05]  /*ccb0*/  @!P0 NANOSLEEP.SYNCS 0x989680 ;  /* 0x009896800000895d */ /* 0x001fea0003900000 */
[----:B------:R-:W0:Y:S02]  /*ccc0*/  @!P0 SYNCS.PHASECHK.TRANS64 P0, [R5+URZ+0x28c60], R0 ;  /* 0x028c6000050085a7 */ /* 0x000e24000800007f */
[----:B0-----:R-:W-:Y:S05]  /*ccd0*/  @!P0 BRA `(.L_x_3300) ;  /* 0xfffffffc00f08947 */ /* 0x001fea000383ffff */
.L_x_3212:
[----:B------:R-:W-:Y:S05]  /*cce0*/  BSYNC B6 ;  /* 0x0000000000067941 */ /* 0x000fea0003800000 */
.L_x_3209:
[----:B------:R-:W-:Y:S05]  /*ccf0*/  EXIT ;  /* 0x000000000000794d */ /* 0x000fea0003800000 */
.L_x_3217:
[----:B0-----:R-:W-:-:S04]  /*cd00*/  IMAD.U32 R5, RZ, RZ, UR5 ;  /* 0x00000005ff057e24 */ /* 0x001fc8000f8e00ff */
[----:B------:R0:W1:Y:S03]  /*cd10*/  SYNCS.PHASECHK.TRANS64.TRYWAIT P1, [R5+URZ+0x28c50], R2 ;  /* 0x028c5002050075a7 */ /* 0x000066000802017f */
[----:B-1----:R-:W-:Y:S05]  /*cd20*/  @!P1 NANOSLEEP.SYNCS 0x989680 ;  /* 0x009896800000995d */ /* 0x002fea0003900000 */
[----:B------:R-:W1:Y:S02]  /*cd30*/  @!P1 SYNCS.PHASECHK.TRANS64 P1, [R5+URZ+0x28c50], R2 ;  /* 0x028c5002050095a7 */ /* 0x000e64000802007f */
[----:B-1----:R-:W-:Y:S05]  /*cd40*/  @!P1 BRA `(.L_x_3217) ;  /* 0xfffffffc00ec9947 */ /* 0x002fea000383ffff */
[----:B------:R-:W-:Y:S05]  /*cd50*/  BRA `(.L_x_3301) ;  /* 0xffffff4400947947 */ /* 0x000fea000383ffff */
.L_x_3223:
[----:B-1----:R-:W-:-:S04]  /*cd60*/  MOV R5, UR7 ;  /* 0x0000000700057c02 */ /* 0x002fc80008000f00 */
[----:B------:R1:W2:Y:S03]  /*cd70*/  SYNCS.PHASECHK.TRANS64.TRYWAIT P1, [R5+URZ+0x28c50], R2 ;  /* 0x028c5002050075a7 */ /* 0x0002a6000802017f */
[----:B--2---:R-:W-:Y:S05]  /*cd80*/  @!P1 NANOSLEEP.SYNCS 0x989680 ;  /* 0x009896800000995d */ /* 0x004fea0003900000 */
[----:B------:R-:W2:Y:S02]  /*cd90*/  @!P1 SYNCS.PHASECHK.TRANS64 P1, [R5+URZ+0x28c50], R2 ;  /* 0x028c5002050095a7 */ /* 0x000ea4000802007f */
[----:B--2---:R-:W-:Y:S05]  /*cda0*/  @!P1 BRA `(.L_x_3223) ;  /* 0xfffffffc00ec9947 */ /* 0x004fea000383ffff */
[----:B------:R-:W-:Y:S05]  /*cdb0*/  BRA `(.L_x_3222) ;  /* 0xffffff5000987947 */ /* 0x000fea000383ffff */
.L_x_3228:
[----:B0-----:R-:W-:-:S04]  /*cdc0*/  IMAD.U32 R0, RZ, RZ, UR41 ;  /* 0x00000029ff007e24 */ /* 0x001fc8000f8e00ff */
[----:B------:R0:W1:Y:S03]  /*cdd0*/  SYNCS.PHASECHK.TRANS64.TRYWAIT P0, [R0+URZ+0x28c00], R9 ;  /* 0x028c0009000075a7 */ /* 0x000066000800017f */
[----:B-1----:R-:W-:Y:S05]  /*cde0*/  @!P0 NANOSLEEP.SYNCS 0x989680 ;  /* 0x009896800000895d */ /* 0x002fea0003900000 */
[----:B------:R-:W1:Y:S02]  /*cdf0*/  @!P0 SYNCS.PHASECHK.TRANS64 P0, [R0+URZ+0x28c00], R9 ;  /* 0x028c0009000085a7 */ /* 0x000e64000800007f */
[----:B-1----:R-:W-:Y:S05]  /*ce00*/  @!P0 BRA `(.L_x_3228) ;  /* 0xfffffffc00ec8947 */ /* 0x002fea000383ffff */
[----:B------:R-:W-:Y:S05]  /*ce10*/  BRA `(.L_x_3302) ;  /* 0xffffff6400987947 */ /* 0x000fea000383ffff */
.L_x_3232:
[----:B-1----:R-:W-:-:S04]  /*ce20*/  IMAD.U32 R4, RZ, RZ, UR41 ;  /* 0x00000029ff047e24 */ /* 0x002fc8000f8e00ff */
[----:B------:R1:W2:Y:S03]  /*ce30*/  SYNCS.PHASECHK.TRANS64.TRYWAIT P1, [R4+URZ+0x28c30], R9 ;  /* 0x028c3009040075a7 */ /* 0x0002a6000802017f */
[----:B--2---:R-:W-:Y:S05]  /*ce40*/  @!P1 NANOSLEEP.SYNCS 0x989680 ;  /* 0x009896800000995d */ /* 0x004fea0003900000 */
[----:B------:R-:W2:Y:S02]  /*ce50*/  @!P1 SYNCS.PHASECHK.TRANS64 P1, [R4+URZ+0x28c30], R9 ;  /* 0x028c3009040095a7 */ /* 0x000ea4000802007f */
[----:B--2---:R-:W-:Y:S05]  /*ce60*/  @!P1 BRA `(.L_x_3232) ;  /* 0xfffffffc00ec9947 */ /* 0x004fea000383ffff */
[----:B------:R-:W-:Y:S05]  /*ce70*/  BRA `(.L_x_3231) ;  /* 0xffffff6400d87947 */ /* 0x000fea000383ffff */
.L_x_3237:
[----:B--2---:R-:W-:-:S04]  /*ce80*/  MOV R12, UR41 ;  /* 0x00000029000c7c02 */ /* 0x004fc80008000f00 */
[----:B------:R2:W4:Y:S03]  /*ce90*/  SYNCS.PHASECHK.TRANS64.TRYWAIT P1, [R12+URZ+0x28c50], R9 ;  /* 0x028c50090c0075a7 */ /* 0x000526000802017f */
[----:B----4-:R-:W-:Y:S05]  /*cea0*/  @!P1 NANOSLEEP.SYNCS 0x989680 ;  /* 0x009896800000995d */ /* 0x010fea0003900000 */
[----:B------:R-:W4:Y:S02]  /*ceb0*/  @!P1 SYNCS.PHASECHK.TRANS64 P1, [R12+URZ+0x28c50], R9 ;  /* 0x028c50090c0095a7 */ /* 0x000f24000802007f */
[----:B----4-:R-:W-:Y:S05]  /*cec0*/  @!P1 BRA `(.L_x_3237) ;  /* 0xfffffffc00ec9947 */ /* 0x010fea000383ffff */
[----:B------:R-:W-:Y:S05]  /*ced0*/  BRA `(.L_x_3236) ;  /* 0xffffff7800507947 */ /* 0x000fea000383ffff */
.L_x_3243:
[----:B-1----:R-:W-:-:S04]  /*cee0*/  IMAD.U32 R12, RZ, RZ, UR26 ;  /* 0x0000001aff0c7e24 */ /* 0x002fc8000f8e00ff */
[----:B------:R1:W2:Y:S03]  /*cef0*/  SYNCS.PHASECHK.TRANS64.TRYWAIT P2, [R12+URZ+0x28c30], R9 ;  /* 0x028c30090c0075a7 */ /* 0x0002a6000804017f */
[----:B--2---:R-:W-:Y:S05]  /*cf00*/  @!P2 NANOSLEEP.SYNCS 0x989680 ;  /* 0x009896800000a95d */ /* 0x004fea0003900000 */
[----:B------:R-:W2:Y:S02]  /*cf10*/  @!P2 SYNCS.PHASECHK.TRANS64 P2, [R12+URZ+0x28c30], R9 ;  /* 0x028c30090c00a5a7 */ /* 0x000ea4000804007f */
[----:B--2---:R-:W-:Y:S05]  /*cf20*/  @!P2 BRA `(.L_x_3243) ;  /* 0xfffffffc00eca947 */ /* 0x004fea000383ffff */
[----:B------:R-:W-:Y:S05]  /*cf30*/  BRA `(.L_x_3242) ;  /* 0xffffff7c00407947 */ /* 0x000fea000383ffff */
.L_x_3248:
[----:B--2---:R-:W-:-:S04]  /*cf40*/  IMAD.U32 R14, RZ, RZ, UR26 ;  /* 0x0000001aff0e7e24 */ /* 0x004fc8000f8e00ff */
[----:B------:R2:W4:Y:S03]  /*cf50*/  SYNCS.PHASECHK.TRANS64.TRYWAIT P2, [R14+URZ+0x28c50], R9 ;  /* 0x028c50090e0075a7 */ /* 0x000526000804017f */
[----:B----4-:R-:W-:Y:S05]  /*cf60*/  @!P2 NANOSLEEP.SYNCS 0x989680 ;  /* 0x009896800000a95d */ /* 0x010fea0003900000 */
[----:B------:R-:W4:Y:S02]  /*cf70*/  @!P2 SYNCS.PHASECHK.TRANS64 P2, [R14+URZ+0x28c50], R9 ;  /* 0x028c50090e00a5a7 */ /* 0x000f24000804007f */
[----:B----4-:R-:W-:Y:S05]  /*cf80*/  @!P2 BRA `(.L_x_3248) ;  /* 0xfffffffc00eca947 */ /* 0x010fea000383ffff */
[----:B------:R-:W-:Y:S05]  /*cf90*/  BRA `(.L_x_3247) ;  /* 0xffffff90005c7947 */ /* 0x000fea000383ffff */
.L_x_3262:
[----:B------:R-:W-:Y:S01]  /*cfa0*/  MOV R13, R23 ;  /* 0x00000017000d7202 */ /* 0x000fe20000000f00 */
[----:B------:R-:W-:Y:S01]  /*cfb0*/  IMAD.MOV.U32 R12, RZ, RZ, RZ ;  /* 0x000000ffff0c7224 */ /* 0x000fe200078e00ff */
[----:B------:R-:W-:Y:S01]  /*cfc0*/  MOV R15, 0xffffffff ;  /* 0xffffffff000f7802 */ /* 0x000fe20000000f00 */
[----:B------:R-:W-:-:S07]  /*cfd0*/  IMAD.MOV.U32 R11, RZ, RZ, 0x1f ;  /* 0x0000001fff0b7424 */ /* 0x000fce00078e00ff */
[----:B------:R-:W-:Y:S05]  /*cfe0*/  WARPSYNC.COLLECTIVE R15, `(.L_x_3303) ;  /* 0x000000000f087348 */ /* 0x000fea0003c00000 */
[----:B------:R0:W1:Y:S02]  /*cff0*/  SHFL.IDX P6, R14, R13, R12, R11 ;  /* 0x0000000c0d0e7389 */ /* 0x00006400000c000b */
[----:B01----:R-:W-:Y:S01]  /*d000*/  ENDCOLLECTIVE ;  /* 0x000000000000791b */ /* 0x003fe20003800000 */
.L_x_3303:
[----:B------:R-:W-:Y:S05]  /*d010*/  BRA `(.L_x_3304) ;  /* 0xffffffd400307947 */ /* 0x000fea000383ffff */
.L_x_3264:
[----:B0-----:R-:W-:-:S04]  /*d020*/  IMAD.U32 R3, RZ, RZ, UR43 ;  /* 0x0000002bff037e24 */ /* 0x001fc8000f8e00ff */
[----:B------:R0:W1:Y:S03]  /*d030*/  SYNCS.PHASECHK.TRANS64.TRYWAIT P0, [R3+URZ+0x28c40], R0 ;  /* 0x028c4000030075a7 */ /* 0x000066000800017f */
[----:B-1----:R-:W-:Y:S05]  /*d040*/  @!P0 NANOSLEEP.SYNCS 0x989680 ;  /* 0x009896800000895d */ /* 0x002fea0003900000 */
[----:B------:R-:W1:Y:S02]  /*d050*/  @!P0 SYNCS.PHASECHK.TRANS64 P0, [R3+URZ+0x28c40], R0 ;  /* 0x028c4000030085a7 */ /* 0x000e64000800007f */
[----:B-1----:R-:W-:Y:S05]  /*d060*/  @!P0 BRA `(.L_x_3264) ;  /* 0xfffffffc00ec8947 */ /* 0x002fea000383ffff */
[----:B------:R-:W-:Y:S05]  /*d070*/  BRA `(.L_x_3305) ;  /* 0xffffffd400607947 */ /* 0x000fea000383ffff */
.L_x_3265:
        /* <DEDUP_REMOVED lines=8> */
.L_x_3307:
[----:B------:R-:W-:Y:S05]  /*d100*/  BSYNC B0 ;  /* 0x0000000000007941 */ /* 0x000fea0003800000 */
.L_x_3306:
        /* <DEDUP_REMOVED lines=9> */
.L_x_3308:
[----:B------:R-:W-:Y:S02]  /*d1a0*/  IMAD.MOV.U32 R13, RZ, RZ, R5 ;  /* 0x000000ffff0d7224 */ /* 0x000fe400078e0005 */
[----:B------:R-:W-:Y:S01]  /*d1b0*/  IMAD.MOV.U32 R12, RZ, RZ, 0x1 ;  /* 0x00000001ff0c7424 */ /* 0x000fe200078e00ff */
[----:B------:R-:W-:-:S05]  /*d1c0*/  @P0 LEA R14, P1, R22, R14, 0x1 ;  /* 0x0000000e160e0211 */ /* 0x000fca00078208ff */
[----:B------:R-:W-:Y:S01]  /*d1d0*/  @P0 IMAD.X R3, RZ, RZ, R2, P1 ;  /* 0x000000ffff030224 */ /* 0x000fe200008e0602 */
[----:B------:R-:W-:-:S07]  /*d1e0*/  @P0 MOV R2, R14 ;  /* 0x0000000e00020202 */ /* 0x000fce0000000f00 */
[----:B------:R-:W-:Y:S05]  /*d1f0*/  WARPSYNC.COLLECTIVE R15, `(.L_x_3309) ;  /* 0x000000000f087348 */ /* 0x000fea0003c00000 */
[----:B------:R0:W1:Y:S02]  /*d200*/  SHFL.IDX P6, R14, R13, R12, R11 ;  /* 0x0000000c0d0e7389 */ /* 0x00006400000c000b */
[----:B01----:R-:W-:Y:S01]  /*d210*/  ENDCOLLECTIVE ;  /* 0x000000000000791b */ /* 0x003fe20003800000 */
.L_x_3309:
[----:B------:R-:W-:Y:S01]  /*d220*/  @!PT LDS RZ, [RZ] ;  /* 0x00000000fffff984 */ /* 0x000fe20000000800 */
[----:B------:R-:W-:Y:S01]  /*d230*/  @!PT LDS RZ, [RZ] ;  /* 0x00000000fffff984 */ /* 0x000fe20000000800 */
[----:B------:R-:W-:Y:S01]  /*d240*/  @!PT LDS RZ, [RZ] ;  /* 0x00000000fffff984 */ /* 0x000fe20000000800 */
[----:B------:R0:W-:Y:S01]  /*d250*/  @P0 LDGSTS.E.BYPASS.LTC128B.128 [R7+0x22400], desc[UR36][R2.64], !P2 ;  /* 0x2240000002070fae */ /* 0x0001e2000d101d64 */
[----:B------:R-:W-:Y:S01]  /*d260*/  ISETP.GE.AND P0, PT, R18, 0x11, PT ;  /* 0x000000111200780c */ /* 0x000fe20003f06270 */
[----:B------:R-:W-:-:S12]  /*d270*/  IMAD.MOV.U32 R13, RZ, RZ, R0 ;  /* 0x000000ffff0d7224 */ /* 0x000fd800078e0000 */
[----:B------:R-:W-:Y:S02]  /*d280*/  @P0 LEA R9, R30, UR43, 0x1 ;  /* 0x0000002b1e090c11 */ /* 0x000fe4000f8e08ff */
[----:B0-----:R-:W-:-:S07]  /*d290*/  MOV R4, R14 ;  /* 0x0000000e00047202 */ /* 0x001fce0000000f00 */
[----:B------:R-:W-:Y:S05]  /*d2a0*/  WARPSYNC.COLLECTIVE R15, `(.L_x_3310) ;  /* 0x000000000f087348 */ /* 0x000fea0003c00000 */
[----:B------:R0:W1:Y:S02]  /*d2b0*/  SHFL.IDX P6, R14, R13, R12, R11 ;  /* 0x0000000c0d0e7389 */ /* 0x00006400000c000b */
[----:B01----:R-:W-:Y:S01]  /*d2c0*/  ENDCOLLECTIVE ;  /* 0x000000000000791b */ /* 0x003fe20003800000 */
.L_x_3310:
[----:B------:R-:W-:Y:S01]  /*d2d0*/  MOV R13, R5 ;  /* 0x00000005000d7202 */ /* 0x000fe20000000f00 */
[----:B------:R-:W-:Y:S01]  /*d2e0*/  IMAD.MOV.U32 R12, RZ, RZ, 0x2 ;  /* 0x00000002ff0c7424 */ /* 0x000fe200078e00ff */
[----:B------:R-:W-:-:S13]  /*d2f0*/  @P0 LEA R2, P1, R22, R14, 0x1 ;  /* 0x0000000e16020211 */ /* 0x000fda00078208ff */
[----:B------:R-:W-:Y:S05]  /*d300*/  WARPSYNC.COLLECTIVE R15, `(.L_x_3311) ;  /* 0x000000000f087348 */ /* 0x000fea0003c00000 */
[----:B------:R0:W1:Y:S02]  /*d310*/  SHFL.IDX P6, R14, R13, R12, R11 ;  /* 0x0000000c0d0e7389 */ /* 0x00006400000c000b */
[----:B01----:R-:W-:Y:S01]  /*d320*/  ENDCOLLECTIVE ;  /* 0x000000000000791b */ /* 0x003fe20003800000 */
.L_x_3311:
[----:B------:R-:W-:-:S05]  /*d330*/  @P0 IMAD.X R3, RZ, RZ, R4, P1 ;  /* 0x000000ffff030224 */ /* 0x000fca00008e0604 */
[----:B------:R-:W-:Y:S01]  /*d340*/  @!PT LDS RZ, [RZ] ;  /* 0x00000000fffff984 */ /* 0x000fe20000000800 */
[----:B------:R-:W-:Y:S01]  /*d350*/  @!PT LDS RZ, [RZ] ;  /* 0x00000000fffff984 */ /* 0x000fe20000000800 */
[----:B------:R-:W-:Y:S01]  /*d360*/  @!PT LDS RZ, [RZ] ;  /* 0x00000000fffff984 */ /* 0x000fe20000000800 */
[----:B------:R0:W-:Y:S01]  /*d370*/  @P0 LDGSTS.E.BYPASS.LTC128B.128 [R9+0x22c00], desc[UR36][R2.64], !P2 ;  /* 0x22c0000002090fae */ /* 0x0001e2000d101d64 */
[----:B------:R-:W-:Y:S02]  /*d380*/  ISETP.GE.AND P0, PT, R18, 0x21, PT ;  /* 0x000000211200780c */ /* 0x000fe40003f06270 */
[----:B------:R-:W-:-:S11]  /*d390*/  MOV R13, R0 ;  /* 0x00000000000d7202 */ /* 0x000fd60000000f00 */
[----:B------:R-:W-:Y:S01]  /*d3a0*/  @P0 LEA R7, R30, UR43, 0x1 ;  /* 0x0000002b1e070c11 */ /* 0x000fe2000f8e08ff */
[----:B0-----:R-:W-:-:S07]  /*d3b0*/  IMAD.MOV.U32 R4, RZ, RZ, R14 ;  /* 0x000000ffff047224 */ /* 0x001fce00078e000e */
[----:B------:R-:W-:Y:S05]  /*d3c0*/  WARPSYNC.COLLECTIVE R15, `(.L_x_3312) ;  /* 0x000000000f087348 */ /* 0x000fea0003c00000 */
[----:B------:R0:W1:Y:S02]  /*d3d0*/  SHFL.IDX P6, R14, R13, R12, R11 ;  /* 0x0000000c0d0e7389 */ /* 0x00006400000c000b */
[----:B01----:R-:W-:Y:S01]  /*d3e0*/  ENDCOLLECTIVE ;  /* 0x000000000000791b */ /* 0x003fe20003800000 */
.L_x_3312:
[----:B------:R-:W-:Y:S01]  /*d3f0*/  IMAD.MOV.U32 R13, RZ, RZ, R5 ;  /* 0x000000ffff0d7224 */ /* 0x000fe200078e0005 */
[----:B------:R-:W-:Y:S02]  /*d400*/  MOV R12, 0x3 ;  /* 0x00000003000c7802 */ /* 0x000fe40000000f00 */
[----:B------:R-:W-:-:S13]  /*d410*/  @P0 LEA R2, P1, R22, R14, 0x1 ;  /* 0x0000000e16020211 */ /* 0x000fda00078208ff */
[----:B------:R-:W-:Y:S05]  /*d420*/  WARPSYNC.COLLECTIVE R15, `(.L_x_3313) ;  /* 0x000000000f087348 */ /* 0x000fea0003c00000 */
[----:B------:R0:W1:Y:S02]  /*d430*/  SHFL.IDX P6, R14, R13, R12, R11 ;  /* 0x0000000c0d0e7389 */ /* 0x00006400000c000b */
[----:B01----:R-:W-:Y:S01]  /*d440*/  ENDCOLLECTIVE ;  /* 0x000000000000791b */ /* 0x003fe20003800000 */
.L_x_3313:
[----:B------:R-:W-:-:S05]  /*d450*/  @P0 IMAD.X R3, RZ, RZ, R4, P1 ;  /* 0x000000ffff030224 */ /* 0x000fca00008e0604 */
[----:B------:R-:W-:Y:S01]  /*d460*/  @!PT LDS RZ, [RZ] ;  /* 0x00000000fffff984 */ /* 0x000fe20000000800 */
[----:B------:R-:W-:Y:S01]  /*d470*/  @!PT LDS RZ, [RZ] ;  /* 0x00000000fffff984 */ /* 0x000fe20000000800 */
[----:B------:R-:W-:Y:S01]  /*d480*/  @!PT LDS RZ, [RZ] ;  /* 0x00000000fffff984 */ /* 0x000fe20000000800 */
[----:B------:R0:W-:Y:S01]  /*d490*/  @P0 LDGSTS.E.BYPASS.LTC128B.128 [R7+0x23400], desc[UR36][R2.64], !P2 ;  /* 0x2340000002070fae */ /* 0x0001e2000d101d64 */
[----:B------:R-:W-:Y:S02]  /*d4a0*/  IMAD.MOV.U32 R13, RZ, RZ, R0 ;  /* 0x000000ffff0d7224 */ /* 0x000fe400078e0000 */
[----:B------:R-:W-:-:S07]  /*d4b0*/  IMAD.MOV.U32 R4, RZ, RZ, R14 ;  /* 0x000000ffff047224 */ /* 0x000fce00078e000e */
[----:B0-----:R-:W-:Y:S05]  /*d4c0*/  WARPSYNC.COLLECTIVE R15, `(.L_x_3314) ;  /* 0x000000000f087348 */ /* 0x001fea0003c00000 */
[----:B------:R1:W2:Y:S02]  /*d4d0*/  SHFL.IDX P6, R14, R13, R12, R11 ;  /* 0x0000000c0d0e7389 */ /* 0x0002a400000c000b */
[----:B012---:R-:W-:Y:S01]  /*d4e0*/  ENDCOLLECTIVE ;  /* 0x000000000000791b */ /* 0x007fe20003800000 */
.L_x_3314:
[----:B------:R-:W-:Y:S05]  /*d4f0*/  BRA `(.L_x_3315) ;  /* 0xffffffd400247947 */ /* 0x000fea000383ffff */
.L_x_3268:
[----:B------:R-:W-:Y:S01]  /*d500*/  MOV R13, R5 ;  /* 0x00000005000d7202 */ /* 0x000fe20000000f00 */
[----:B------:R-:W-:Y:S01]  /*d510*/  IMAD.MOV.U32 R12, RZ, RZ, RZ ;  /* 0x000000ffff0c7224 */ /* 0x000fe200078e00ff */
[----:B------:R-:W-:Y:S01]  /*d520*/  MOV R15, 0xffffffff ;  /* 0xffffffff000f7802 */ /* 0x000fe20000000f00 */
[----:B------:R-:W-:Y:S01]  /*d530*/  IMAD.MOV.U32 R11, RZ, RZ, 0x181f ;  /* 0x0000181fff0b7424 */ /* 0x000fe200078e00ff */
[----:B------:R-:W-:-:S07]  /*d540*/  LEA R35, R35, R36, 0x6 ;  /* 0x0000002423237211 */ /* 0x000fce00078e30ff */
[----:B------:R-:W-:Y:S05]  /*d550*/  WARPSYNC.COLLECTIVE R15, `(.L_x_3316) ;  /* 0x000000000f087348 */ /* 0x000fea0003c00000 */
[----:B------:R0:W1:Y:S02]  /*d560*/  SHFL.IDX P6, R14, R13, R12, R11 ;  /* 0x0000000c0d0e7389 */ /* 0x00006400000c000b */
[----:B01----:R-:W-:Y:S01]  /*d570*/  ENDCOLLECTIVE ;  /* 0x000000000000791b */ /* 0x003fe20003800000 */
.L_x_3316:
[----:B------:R-:W-:Y:S01]  /*d580*/  IADD3 R9, R35, 0x10, RZ ;  /* 0x0000001023097810 */ /* 0x000fe20007ffe0ff */
[----:B------:R-:W-:Y:S02]  /*d590*/  IMAD.MOV.U32 R13, RZ, RZ, R4 ;  /* 0x000000ffff0d7224 */ /* 0x000fe400078e0004 */
[----:B------:R-:W-:-:S07]  /*d5a0*/  IMAD.MOV.U32 R2, RZ, RZ, R14 ;  /* 0x000000ffff027224 */ /* 0x000fce00078e000e */
[----:B------:R-:W-:Y:S05]  /*d5b0*/  WARPSYNC.COLLECTIVE R15, `(.L_x_3317) ;  /* 0x000000000f087348 */ /* 0x000fea0003c00000 */
[----:B------:R0:W1:Y:S02]  /*d5c0*/  SHFL.IDX P6, R14, R13, R12, R11 ;  /* 0x0000000c0d0e7389 */ /* 0x00006400000c000b */
[----:B01----:R-:W-:Y:S01]  /*d5d0*/  ENDCOLLECTIVE ;  /* 0x000000000000791b */ /* 0x003fe20003800000 */
.L_x_3317:
[----:B------:R-:W-:Y:S02]  /*d5e0*/  ULDC UR4, c[0x0][0x288] ;  /* 0x0000a20000047ab9 */ /* 0x000fe40000000800 */
[----:B------:R-:W-:-:S05]  /*d5f0*/  IMAD R0, R0, UR4, RZ ;  /* 0x0000000400007c24 */ /* 0x000fca000f8e02ff */
[----:B------:R-:W-:Y:S01]  /*d600*/  ISETP.GE.AND P0, PT, R35, R0, PT ;  /* 0x000000002300720c */ /* 0x000fe20003f06270 */
[----:B------:R-:W-:Y:S02]  /*d610*/  IMAD.MOV.U32 R13, RZ, RZ, R5 ;  /* 0x000000ffff0d7224 */ /* 0x000fe400078e0005 */
[----:B------:R-:W-:-:S10]  /*d620*/  IMAD.MOV.U32 R12, RZ, RZ, 0x1 ;  /* 0x00000001ff0c7424 */ /* 0x000fd400078e00ff */
[----:B------:R-:W-:Y:S02]  /*d630*/  @!P0 LEA R7, R30, UR43, 0x1 ;  /* 0x0000002b1e078c11 */ /* 0x000fe4000f8e08ff */
[----:B------:R-:W-:-:S05]  /*d640*/  @!P0 LEA R14, P2, R22, R14, 0x1 ;  /* 0x0000000e160e8211 */ /* 0x000fca00078408ff */
[----:B------:R-:W-:Y:S02]  /*d650*/  @!P0 IMAD.X R3, RZ, RZ, R2, P2 ;  /* 0x000000ffff038224 */ /* 0x000fe400010e0602 */
[----:B------:R-:W-:-:S07]  /*d660*/  @!P0 IMAD.MOV.U32 R2, RZ, RZ, R14 ;  /* 0x000000ffff028224 */ /* 0x000fce00078e000e */
[----:B------:R-:W-:Y:S05]  /*d670*/  WARPSYNC.COLLECTIVE R15, `(.L_x_3318) ;  /* 0x000000000f087348 */ /* 0x000fea0003c00000 */
[----:B------:R0:W1:Y:S02]  /*d680*/  SHFL.IDX P6, R14, R13, R12, R11 ;  /* 0x0000000c0d0e7389 */ /* 0x00006400000c000b */
[----:B01----:R-:W-:Y:S01]  /*d690*/  ENDCOLLECTIVE ;  /* 0x000000000000791b */ /* 0x003fe20003800000 */
.L_x_3318:
[----:B------:R-:W-:Y:S01]  /*d6a0*/  @!PT LDS RZ, [RZ] ;  /* 0x00000000fffff984 */ /* 0x000fe20000000800 */
[----:B------:R-:W-:Y:S01]  /*d6b0*/  @!PT LDS RZ, [RZ] ;  /* 0x00000000fffff984 */ /* 0x000fe20000000800 */
[----:B------:R-:W-:Y:S01]  /*d6c0*/  @!PT LDS RZ, [RZ] ;  /* 0x00000000fffff984 */ /* 0x000fe20000000800 */
[----:B------:R0:W-:Y:S01]  /*d6d0*/  @!P0 LDGSTS.E.BYPASS.LTC128B.128 [R7+0x20400], desc[UR36][R2.64], !P1 ;  /* 0x2040000002078fae */ /* 0x0001e2000c901d64 */
[----:B------:R-:W-:Y:S01]  /*d6e0*/  ISETP.GE.AND P0, PT, R9, R0, PT ;  /* 0x000000000900720c */ /* 0x000fe20003f06270 */
[----:B------:R-:W-:Y:S01]  /*d6f0*/  IMAD.MOV.U32 R13, RZ, RZ, R4 ;  /* 0x000000ffff0d7224 */ /* 0x000fe200078e0004 */
[----:B0-----:R-:W-:-:S11]  /*d700*/  IADD3 R7, R35, 0x20, RZ ;  /* 0x0000002023077810 */ /* 0x001fd60007ffe0ff */
[----:B------:R-:W-:Y:S02]  /*d710*/  @!P0 LEA R9, R30, UR43, 0x1 ;  /* 0x0000002b1e098c11 */ /* 0x000fe4000f8e08ff */
[----:B------:R-:W-:-:S07]  /*d720*/  MOV R6, R14 ;  /* 0x0000000e00067202 */ /* 0x000fce0000000f00 */
[----:B------:R-:W-:Y:S05]  /*d730*/  WARPSYNC.COLLECTIVE R15, `(.L_x_3319) ;  /* 0x000000000f087348 */ /* 0x000fea0003c00000 */
[----:B------:R0:W1:Y:S02]  /*d740*/  SHFL.IDX P6, R14, R13, R12, R11 ;  /* 0x0000000c0d0e7389 */ /* 0x00006400000c000b */
[----:B01----:R-:W-:Y:S01]  /*d750*/  ENDCOLLECTIVE ;  /* 0x000000000000791b */ /* 0x003fe20003800000 */
.L_x_3319:
[----:B------:R-:W-:Y:S02]  /*d760*/  IMAD.MOV.U32 R13, RZ, RZ, R5 ;  /* 0x000000ffff0d7224 */ /* 0x000fe400078e0005 */
[----:B------:R-:W-:Y:S01]  /*d770*/  IMAD.MOV.U32 R12, RZ, RZ, 0x2 ;  /* 0x00000002ff0c7424 */ /* 0x000fe200078e00ff */
[----:B------:R-:W-:-:S13]  /*d780*/  @!P0 LEA R2, P2, R22, R14, 0x1 ;  /* 0x0000000e16028211 */ /* 0x000fda00078408ff */
[----:B------:R-:W-:Y:S05]  /*d790*/  WARPSYNC.COLLECTIVE R15, `(.L_x_3320) ;  /* 0x000000000f087348 */ /* 0x000fea0003c00000 */
[----:B------:R0:W1:Y:S02]  /*d7a0*/  SHFL.IDX P6, R14, R13, R12, R11 ;  /* 0x0000000c0d0e7389 */ /* 0x00006400000c000b */
[----:B01----:R-:W-:Y:S01]  /*d7b0*/  ENDCOLLECTIVE ;  /* 0x000000000000791b */ /* 0x003fe20003800000 */
.L_x_3320:
[----:B------:R-:W-:-:S05]  /*d7c0*/  @!P0 IMAD.X R3, RZ, RZ, R6, P2 ;  /* 0x000000ffff038224 */ /* 0x000fca00010e0606 */
[----:B------:R-:W-:Y:S01]  /*d7d0*/  @!PT LDS RZ, [RZ] ;  /* 0x00000000fffff984 */ /* 0x000fe20000000800 */
[----:B------:R-:W-:Y:S01]  /*d7e0*/  @!PT LDS RZ, [RZ] ;  /* 0x00000000fffff984 */ /* 0x000fe20000000800 */
[----:B------:R-:W-:Y:S01]  /*d7f0*/  @!PT LDS RZ, [RZ] ;  /* 0x00000000fffff984 */ /* 0x000fe20000000800 */
[----:B------:R0:W-:Y:S01]  /*d800*/  @!P0 LDGSTS.E.BYPASS.LTC128B.128 [R9+0x20c00], desc[UR36][R2.64], !P1 ;  /* 0x20c0000002098fae */ /* 0x0001e2000c901d64 */
[----:B------:R-:W-:Y:S01]  /*d810*/  ISETP.GE.AND P0, PT, R7, R0, PT ;  /* 0x000000000700720c */ /* 0x000fe20003f06270 */
[----:B------:R-:W-:-:S12]  /*d820*/  IMAD.MOV.U32 R13, RZ, RZ, R4 ;  /* 0x000000ffff0d7224 */ /* 0x000fd800078e0004 */
[----:B------:R-:W-:Y:S02]  /*d830*/  @!P0 LEA R7, R30, UR43, 0x1 ;  /* 0x0000002b1e078c11 */ /* 0x000fe4000f8e08ff */
[----:B0-----:R-:W-:-:S07]  /*d840*/  MOV R6, R14 ;  /* 0x0000000e00067202 */ /* 0x001fce0000000f00 */
[----:B------:R-:W-:Y:S05]  /*d850*/  WARPSYNC.COLLECTIVE R15, `(.L_x_3321) ;  /* 0x000000000f087348 */ /* 0x000fea0003c00000 */
[----:B------:R0:W1:Y:S02]  /*d860*/  SHFL.IDX P6, R14, R13, R12, R11 ;  /* 0x0000000c0d0e7389 */ /* 0x00006400000c000b */
[----:B01----:R-:W-:Y:S01]  /*d870*/  ENDCOLLECTIVE ;  /* 0x000000000000791b */ /* 0x003fe20003800000 */
.L_x_3321:
[----:B------:R-:W-:Y:S01]  /*d880*/  MOV R13, R5 ;  /* 0x00000005000d7202 */ /* 0x000fe20000000f00 */
[----:B------:R-:W-:Y:S01]  /*d890*/  IMAD.MOV.U32 R12, RZ, RZ, 0x3 ;  /* 0x00000003ff0c7424 */ /* 0x000fe200078e00ff */
[----:B------:R-:W-:-:S13]  /*d8a0*/  @!P0 LEA R2, P2, R22, R14, 0x1 ;  /* 0x0000000e16028211 */ /* 0x000fda00078408ff */
[----:B------:R-:W-:Y:S05]  /*d8b0*/  WARPSYNC.COLLECTIVE R15, `(.L_x_3322) ;  /* 0x000000000f087348 */ /* 0x000fea0003c00000 */
[----:B------:R0:W1:Y:S02]  /*d8c0*/  SHFL.IDX P6, R14, R13, R12, R11 ;  /* 0x0000000c0d0e7389 */ /* 0x00006400000c000b */
[----:B01----:R-:W-:Y:S01]  /*d8d0*/  ENDCOLLECTIVE ;  /* 0x000000000000791b */ /* 0x003fe20003800000 */
.L_x_3322:
[----:B------:R-:W-:-:S05]  /*d8e0*/  @!P0 IMAD.X R3, RZ, RZ, R6, P2 ;  /* 0x000000ffff038224 */ /* 0x000fca00010e0606 */
[----:B------:R-:W-:Y:S01]  /*d8f0*/  @!PT LDS RZ, [RZ] ;  /* 0x00000000fffff984 */ /* 0x000fe20000000800 */
[----:B------:R-:W-:Y:S01]  /*d900*/  @!PT LDS RZ, [RZ] ;  /* 0x00000000fffff984 */ /* 0x000fe20000000800 */
[----:B------:R-:W-:Y:S01]  /*d910*/  @!PT LDS RZ, [RZ] ;  /* 0x00000000fffff984 */ /* 0x000fe20000000800 */
[----:B------:R0:W-:Y:S01]  /*d920*/  @!P0 LDGSTS.E.BYPASS.LTC128B.128 [R7+0x21400], desc[UR36][R2.64], !P1 ;  /* 0x2140000002078fae */ /* 0x0001e2000c901d64 */
[----:B------:R-:W-:Y:S01]  /*d930*/  MOV R13, R4 ;  /* 0x00000004000d7202 */ /* 0x000fe20000000f00 */
[----:B------:R-:W-:-:S07]  /*d940*/  IMAD.MOV.U32 R6, RZ, RZ, R14 ;  /* 0x000000ffff067224 */ /* 0x000fce00078e000e */
[----:B0-----:R-:W-:Y:S05]  /*d950*/  WARPSYNC.COLLECTIVE R15, `(.L_x_3323) ;  /* 0x000000000f087348 */ /* 0x001fea0003c00000 */
[----:B------:R1:W2:Y:S02]  /*d960*/  SHFL.IDX P6, R14, R13, R12, R11 ;  /* 0x0000000c0d0e7389 */ /* 0x0002a400000c000b */
[----:B012---:R-:W-:Y:S01]  /*d970*/  ENDCOLLECTIVE ;  /* 0x000000000000791b */ /* 0x007fe20003800000 */
.L_x_3323:
[----:B------:R-:W-:Y:S05]  /*d980*/  BRA `(.L_x_3324) ;  /* 0xffffffd400c47947 */ /* 0x000fea000383ffff */
.L_x_3269:
[----:B0-----:R-:W-:-:S04]  /*d990*/  IMAD.U32 R3, RZ, RZ, UR43 ;  /* 0x0000002bff037e24 */ /* 0x001fc8000f8e00ff */
[----:B------:R0:W1:Y:S03]  /*d9a0*/  SYNCS.PHASECHK.TRANS64.TRYWAIT P0, [R3+URZ+0x28c20], R0 ;  /* 0x028c2000030075a7 */ /* 0x000066000800017f */
[----:B-1----:R-:W-:Y:S05]  /*d9b0*/  @!P0 NANOSLEEP.SYNCS 0x989680 ;  /* 0x009896800000895d */ /* 0x002fea0003900000 */
[----:B------:R-:W1:Y:S02]  /*d9c0*/  @!P0 SYNCS.PHASECHK.TRANS64 P0, [R3+URZ+0x28c20], R0 ;  /* 0x028c2000030085a7 */ /* 0x000e64000800007f */
[----:B-1----:R-:W-:Y:S05]  /*d9d0*/  @!P0 BRA `(.L_x_3269) ;  /* 0xfffffffc00ec8947 */ /* 0x002fea000383ffff */
[----:B------:R-:W-:Y:S05]  /*d9e0*/  BRA `(.L_x_3325) ;  /* 0xffffffd400f47947 */ /* 0x000fea000383ffff */
.L_x_3271:
[----:B0-----:R-:W-:-:S04]  /*d9f0*/  IMAD.U32 R3, RZ, RZ, UR43 ;  /* 0x0000002bff037e24 */ /* 0x001fc8000f8e00ff */
[----:B------:R0:W1:Y:S03]  /*da00*/  SYNCS.PHASECHK.TRANS64.TRYWAIT P0, [R3+URZ+0x28c60], R0 ;  /* 0x028c6000030075a7 */ /* 0x000066000800017f */
[----:B-1----:R-:W-:Y:S05]  /*da10*/  @!P0 NANOSLEEP.SYNCS 0x989680 ;  /* 0x009896800000895d */ /* 0x002fea0003900000 */
[----:B------:R-:W1:Y:S02]  /*da20*/  @!P0 SYNCS.PHASECHK.TRANS64 P0, [R3+URZ+0x28c60], R0 ;  /* 0x028c6000030085a7 */ /* 0x000e64000800007f */
[----:B-1----:R-:W-:Y:S05]  /*da30*/  @!P0 BRA `(.L_x_3271) ;  /* 0xfffffffc00ec8947 */ /* 0x002fea000383ffff */
[----:B------:R-:W-:Y:S05]  /*da40*/  BRA `(.L_x_3326) ;  /* 0xffffffd400f07947 */ /* 0x000fea000383ffff */
.L_x_3272:
        /* <DEDUP_REMOVED lines=8> */
.L_x_3328:
[----:B------:R-:W-:Y:S05]  /*dad0*/  BSYNC B0 ;  /* 0x0000000000007941 */ /* 0x000fea0003800000 */
.L_x_3327:
[----:B------:R-:W-:Y:S01]  /*dae0*/  IMAD.MOV.U32 R13, RZ, RZ, R0 ;  /* 0x000000ffff0d7224 */ /* 0x000fe200078e0000 */
[----:B------:R-:W-:Y:S01]  /*daf0*/  MOV R12, RZ ;  /* 0x000000ff000c7202 */ /* 0x000fe20000000f00 */
[----:B------:R-:W-:Y:S01]  /*db00*/  IMAD.MOV.U32 R11, RZ, RZ, 0x181f ;  /* 0x0000181fff0b7424 */ /* 0x000fe200078e00ff */
[----:B------:R-:W-:Y:S01]  /*db10*/  SHF.L.U32 R8, R22, 0x1, RZ ;  /* 0x0000000116087819 */ /* 0x000fe200000006ff */
[----:B------:R-:W-:Y:S01]  /*db20*/  IMAD.MOV.U32 R15, RZ, RZ, -0x1 ;  /* 0xffffffffff0f7424 */ /* 0x000fe200078e00ff */
[----:B------:R-:W-:Y:S01]  /*db30*/  LOP3.LUT R4, R17, 0x1, RZ, 0xc0, !PT ;  /* 0x0000000111047812 */ /* 0x000fe200078ec0ff */
[----:B------:R-:W-:Y:S01]  /*db40*/  IMAD.MOV.U32 R3, RZ, RZ, R14 ;  /* 0x000000ffff037224 */ /* 0x000fe200078e000e */
[----:B------:R-:W-:-:S07]  /*db50*/  LEA R7, R30, UR43, 0x1 ;  /* 0x0000002b1e077c11 */ /* 0x000fce000f8e08ff */
[----:B------:R-:W-:Y:S05]  /*db60*/  WARPSYNC.COLLECTIVE R15, `(.L_x_3329) ;  /* 0x000000000f087348 */ /* 0x000fea0003c00000 */
[----:B------:R0:W1:Y:S02]  /*db70*/  SHFL.IDX P6, R14, R13, R12, R11 ;  /* 0x0000000c0d0e7389 */ /* 0x00006400000c000b */
[----:B01----:R-:W-:Y:S01]  /*db80*/  ENDCOLLECTIVE ;  /* 0x000000000000791b */ /* 0x003fe20003800000 */
.L_x_3329:
[----:B------:R-:W-:Y:S02]  /*db90*/  ISETP.NE.U32.AND P1, PT, R4, 0x1, PT ;  /* 0x000000010400780c */ /* 0x000fe40003f25070 */
[C---:B------:R-:W-:Y:S02]  /*dba0*/  LOP3.LUT P5, RZ, R17.reuse, 0x2, RZ, 0xc0, !PT ;  /* 0x0000000211ff7812 */ /* 0x040fe400078ac0ff */
[C---:B------:R-:W-:Y:S02]  /*dbb0*/  LOP3.LUT P4, RZ, R17.reuse, 0x4, RZ, 0xc0, !PT ;  /* 0x0000000411ff7812 */ /* 0x040fe4000788c0ff */
[C---:B------:R-:W-:Y:S02]  /*dbc0*/  LOP3.LUT P3, RZ, R17.reuse, 0x8, RZ, 0xc0, !PT ;  /* 0x0000000811ff7812 */ /* 0x040fe4000786c0ff */
[----:B------:R-:W-:Y:S02]  /*dbd0*/  LOP3.LUT P2, RZ, R17, 0x10, RZ, 0xc0, !PT ;  /* 0x0000001011ff7812 */ /* 0x000fe4000784c0ff */
[----:B------:R-:W-:-:S02]  /*dbe0*/  LOP3.LUT R16, R16, 0xfffffeff, RZ, 0xc0, !PT ;  /* 0xfffffeff10107812 */ /* 0x000fc400078ec0ff */
[----:B------:R-:W-:Y:S01]  /*dbf0*/  PRMT R4, R17, 0x8880, RZ ;  /* 0x0000888011047816 */ /* 0x000fe200000000ff */
[----:B------:R-:W-:Y:S01]  /*dc00*/  IMAD.MOV.U32 R13, RZ, RZ, R6 ;  /* 0x000000ffff0d7224 */ /* 0x000fe200078e0006 */
[----:B------:R-:W-:Y:S02]  /*dc10*/  @P1 LOP3.LUT R16, R16, 0x100, RZ, 0xfc, !PT ;  /* 0x0000010010101812 */ /* 0x000fe400078efcff */
[----:B------:R-:W-:Y:S02]  /*dc20*/  MOV R12, 0x1 ;  /* 0x00000001000c7802 */ /* 0x000fe40000000f00 */
[----:B------:R-:W-:Y:S02]  /*dc30*/  LOP3.LUT R16, R16, 0xfffffdff, RZ, 0xc0, !PT ;  /* 0xfffffdff10107812 */ /* 0x000fe400078ec0ff */
[----:B------:R-:W-:-:S05]  /*dc40*/  IADD3 R2, P0, R14, R8, RZ ;  /* 0x000000080e027210 */ /* 0x000fca0007f1e0ff */
[----:B------:R-:W-:Y:S01]  /*dc50*/  IMAD.X R3, RZ, RZ, R3, P0 ;  /* 0x000000ffff037224 */ /* 0x000fe200000e0603 */
[----:B------:R-:W-:Y:S02]  /*dc60*/  ISETP.LT.OR P0, PT, R18, 0x1, P1 ;  /* 0x000000011200780c */ /* 0x000fe40000f01670 */
[----:B------:R-:W-:-:S11]  /*dc70*/  LOP3.LUT P1, RZ, R17, 0x20, RZ, 0xc0, !PT ;  /* 0x0000002011ff7812 */ /* 0x000fd6000782c0ff */
[----:B------:R-:W-:Y:S01]  /*dc80*/  @!PT LDS RZ, [RZ] ;  /* 0x00000000fffff984 */ /* 0x000fe20000000800 */
[----:B------:R-:W-:Y:S01]  /*dc90*/  @!PT LDS RZ, [RZ] ;  /* 0x00000000fffff984 */ /* 0x000fe20000000800 */
[----:B------:R-:W-:Y:S01]  /*dca0*/  @!PT LDS RZ, [RZ] ;  /* 0x00000000fffff984 */ /* 0x000fe20000000800 */
        /* <DEDUP_REMOVED lines=12> */
[----:B------:R-:W-:-:S13]  /*dd70*/  ISETP.LT.OR P6, PT, R18, 0x1, !P0 ;  /* 0x000000011200780c */ /* 0x000fda00047c1670 */
[----:B------:R0:W-:Y:S01]  /*dd80*/  LDGSTS.E.BYPASS.LTC128B.128 [R7+0xc400], desc[UR36][R2.64+0x300], !P6 ;  /* 0x0c40030002077fae */ /* 0x0001e2000f101d64 */
[----:B------:R-:W-:Y:S01]  /*dd90*/  ISETP.GT.AND P6, PT, R4, -0x1, PT ;  /* 0xffffffff0400780c */ /* 0x000fe20003fc4270 */
[----:B------:R-:W-:-:S12]  /*dda0*/  IMAD.MOV.U32 R4, RZ, RZ, RZ ;  /* 0x000000ffff047224 */ /* 0x000fd800078e00ff */
[----:B------:R-:W-:Y:S02]  /*ddb0*/  @P6 LOP3.LUT R16, R16, 0x200, RZ, 0xfc, !PT ;  /* 0x0000020010106812 */ /* 0x000fe400078efcff */
[----:B------:R-:W-:-:S13]  /*ddc0*/  ISETP.LT.OR P6, PT, R18, 0x1, P6 ;  /* 0x000000011200780c */ /* 0x000fda00037c1670 */
[----:B------:R0:W-:Y:S02]  /*ddd0*/  LDGSTS.E.BYPASS.LTC128B.128 [R7+0xe400], desc[UR36][R2.64+0x380], !P6 ;  /* 0x0e40038002077fae */ /* 0x0001e4000f101d64 */
[----:B0-----:R-:W-:Y:S05]  /*dde0*/  WARPSYNC.COLLECTIVE R15, `(.L_x_3330) ;  /* 0x000000000f087348 */ /* 0x001fea0003c00000 */
[----:B------:R1:W2:Y:S02]  /*ddf0*/  SHFL.IDX P6, R14, R13, R12, R11 ;  /* 0x0000000c0d0e7389 */ /* 0x0002a400000c000b */
[----:B012---:R-:W-:Y:S01]  /*de00*/  ENDCOLLECTIVE ;  /* 0x000000000000791b */ /* 0x007fe20003800000 */
.L_x_3330:
[----:B------:R-:W-:Y:S02]  /*de10*/  IMAD.MOV.U32 R13, RZ, RZ, R0 ;  /* 0x000000ffff0d7224 */ /* 0x000fe400078e0000 */
[----:B------:R-:W-:-:S07]  /*de20*/  IMAD.MOV.U32 R5, RZ, RZ, R14 ;  /* 0x000000ffff057224 */ /* 0x000fce00078e000e */
[----:B------:R-:W-:Y:S05]  /*de30*/  WARPSYNC.COLLECTIVE R15, `(.L_x_3331) ;  /* 0x000000000f087348 */ /* 0x000fea0003c00000 */
[----:B------:R0:W1:Y:S02]  /*de40*/  SHFL.IDX P6, R14, R13, R12, R11 ;  /* 0x0000000c0d0e7389 */ /* 0x00006400000c000b */
[----:B01----:R-:W-:Y:S01]  /*de50*/  ENDCOLLECTIVE ;  /* 0x000000000000791b */ /* 0x003fe20003800000 */
.L_x_3331:
[----:B------:R-:W-:Y:S02]  /*de60*/  IMAD.MOV.U32 R13, RZ, RZ, R6 ;  /* 0x000000ffff0d7224 */ /* 0x000fe400078e0006 */
[----:B------:R-:W-:Y:S01]  /*de70*/  IMAD.MOV.U32 R12, RZ, RZ, 0x2 ;  /* 0x00000002ff0c7424 */ /* 0x000fe200078e00ff */
[----:B------:R-:W-:-:S04]  /*de80*/  IADD3 R2, P6, R14, R8, RZ ;  /* 0x000000080e027210 */ /* 0x000fc80007fde0ff */
[----:B------:R-:W-:Y:S02]  /*de90*/  IADD3.X R3, RZ, R5, RZ, P6, !PT ;  /* 0x00000005ff037210 */ /* 0x000fe400037fe4ff */
[----:B------:R-:W-:-:S04]  /*dea0*/  LOP3.LUT P6, RZ, R16, 0x100, RZ, 0xc0, !PT ;  /* 0x0000010010ff7812 */ /* 0x000fc800078cc0ff */
[----:B------:R-:W-:-:S13]  /*deb0*/  ISETP.LT.OR P6, PT, R18, 0x11, P6 ;  /* 0x000000111200780c */ /* 0x000fda00037c1670 */
        /* <DEDUP_REMOVED lines=18> */
[----:B------:R0:W-:Y:S02]  /*dfe0*/  LDGSTS.E.BYPASS.LTC128B.128 [R7+0xec00], desc[UR36][R2.64+0x380], !P6 ;  /* 0x0ec0038002077fae */ /* 0x0001e4000f101d64 */
[----:B0-----:R-:W-:Y:S05]  /*dff0*/  WARPSYNC.COLLECTIVE R15, `(.L_x_3332) ;  /* 0x000000000f087348 */ /* 0x001fea0003c00000 */
[----:B------:R1:W2:Y:S02]  /*e000*/  SHFL.IDX P6, R14, R13, R12, R11 ;  /* 0x0000000c0d0e7389 */ /* 0x0002a400000c000b */
[----:B012---:R-:W-:Y:S01]  /*e010*/  ENDCOLLECTIVE ;  /* 0x000000000000791b */ /* 0x007fe20003800000 */
.L_x_3332:
[----:B------:R-:W-:Y:S01]  /*e020*/  IMAD.MOV.U32 R13, RZ, RZ, R0 ;  /* 0x000000ffff0d7224 */ /* 0x000fe200078e0000 */
[----:B------:R-:W-:-:S07]  /*e030*/  MOV R9, R14 ;  /* 0x0000000e00097202 */ /* 0x000fce0000000f00 */
[----:B------:R-:W-:Y:S05]  /*e040*/  WARPSYNC.COLLECTIVE R15, `(.L_x_3333) ;  /* 0x000000000f087348 */ /* 0x000fea0003c00000 */
[----:B------:R0:W1:Y:S02]  /*e050*/  SHFL.IDX P6, R14, R13, R12, R11 ;  /* 0x0000000c0d0e7389 */ /* 0x00006400000c000b */
[----:B01----:R-:W-:Y:S01]  /*e060*/  ENDCOLLECTIVE ;  /* 0x000000000000791b */ /* 0x003fe20003800000 */
.L_x_3333:
[----:B------:R-:W-:Y:S01]  /*e070*/  MOV R13, R6 ;  /* 0x00000006000d7202 */ /* 0x000fe20000000f00 */
[----:B------:R-:W-:Y:S01]  /*e080*/  IMAD.MOV.U32 R12, RZ, RZ, 0x3 ;  /* 0x00000003ff0c7424 */ /* 0x000fe200078e00ff */
[----:B------:R-:W-:-:S05]  /*e090*/  IADD3 R2, P6, R14, R8, RZ ;  /* 0x000000080e027210 */ /* 0x000fca0007fde0ff */
[----:B------:R-:W-:Y:S01]  /*e0a0*/  IMAD.X R3, RZ, RZ, R9, P6 ;  /* 0x000000ffff037224 */ /* 0x000fe200030e0609 */
        /* <DEDUP_REMOVED lines=24> */
.L_x_3334:
[----:B------:R-:W-:Y:S01]  /*e230*/  MOV R13, R0 ;  /* 0x00000000000d7202 */ /* 0x000fe20000000f00 */
[----:B------:R-:W-:-:S07]  /*e240*/  IMAD.MOV.U32 R6, RZ, RZ, R14 ;  /* 0x000000ffff067224 */ /* 0x000fce00078e000e */
[----:B------:R-:W-:Y:S05]  /*e250*/  WARPSYNC.COLLECTIVE R15, `(.L_x_3335) ;  /* 0x000000000f087348 */ /* 0x000fea0003c00000 */
[----:B------:R0:W1:Y:S02]  /*e260*/  SHFL.IDX P6, R14, R13, R12, R11 ;  /* 0x0000000c0d0e7389 */ /* 0x00006400000c000b */
[----:B01----:R-:W-:Y:S01]  /*e270*/  ENDCOLLECTIVE ;  /* 0x000000000000791b */ /* 0x003fe20003800000 */
.L_x_3335:
[----:B------:R-:W-:Y:S05]  /*e280*/  BRA `(.L_x_3336) ;  /* 0xffffffd400847947 */ /* 0x000fea000383ffff */
.L_x_3279:
[----:B-1----:R1:W2:Y:S02]  /*e290*/  SYNCS.PHASECHK.TRANS64.TRYWAIT P0, [R10+URZ+0x28c40], R20 ;  /* 0x028c40140a0075a7 */ /* 0x0022a4000800017f */
[----:B--2---:R-:W-:Y:S05]  /*e2a0*/  @!P0 NANOSLEEP.SYNCS 0x989680 ;  /* 0x009896800000895d */ /* 0x004fea0003900000 */
[----:B------:R-:W2:Y:S02]  /*e2b0*/  @!P0 SYNCS.PHASECHK.TRANS64 P0, [R10+URZ+0x28c40], R20 ;  /* 0x028c40140a0085a7 */ /* 0x000ea4000800007f */
[----:B--2---:R-:W-:Y:S05]  /*e2c0*/  @!P0 BRA `(.L_x_3279) ;  /* 0xfffffffc00f08947 */ /* 0x004fea000383ffff */
[----:B------:R-:W-:Y:S05]  /*e2d0*/  BRA `(.L_x_3337) ;  /* 0xffffffd800bc7947 */ /* 0x000fea000383ffff */
.L_x_3280:
        /* <DEDUP_REMOVED lines=8> */
.L_x_3339:
[----:B------:R-:W-:Y:S05]  /*e360*/  BSYNC B1 ;  /* 0x0000000000017941 */ /* 0x000fea0003800000 */
.L_x_3338:
        /* <DEDUP_REMOVED lines=9> */
.L_x_3340:
[----:B------:R-:W-:Y:S01]  /*e400*/  MOV R13, R29 ;  /* 0x0000001d000d7202 */ /* 0x000fe20000000f00 */
[----:B------:R-:W-:Y:S01]  /*e410*/  IMAD.MOV.U32 R12, RZ, RZ, 0x1 ;  /* 0x00000001ff0c7424 */ /* 0x000fe200078e00ff */
[----:B------:R-:W-:-:S13]  /*e420*/  IADD3 R2, P0, R14, R8, RZ ;  /* 0x000000080e027210 */ /* 0x000fda0007f1e0ff */
[----:B------:R-:W-:Y:S05]  /*e430*/  WARPSYNC.COLLECTIVE R15, `(.L_x_3341) ;  /* 0x000000000f087348 */ /* 0x000fea0003c00000 */
[----:B------:R0:W1:Y:S02]  /*e440*/  SHFL.IDX P6, R14, R13, R12, R11 ;  /* 0x0000000c0d0e7389 */ /* 0x00006400000c000b */
[----:B01----:R-:W-:Y:S01]  /*e450*/  ENDCOLLECTIVE ;  /* 0x000000000000791b */ /* 0x003fe20003800000 */
.L_x_3341:
[----:B------:R-:W-:-:S05]  /*e460*/  IMAD.X R3, RZ, RZ, R3, P0 ;  /* 0x000000ffff037224 */ /* 0x000fca00000e0603 */
[----:B------:R-:W-:Y:S01]  /*e470*/  @!PT LDS RZ, [RZ] ;  /* 0x00000000fffff984 */ /* 0x000fe20000000800 */
[----:B------:R-:W-:Y:S01]  /*e480*/  @!PT LDS RZ, [RZ] ;  /* 0x00000000fffff984 */ /* 0x000fe20000000800 */
[----:B------:R-:W-:Y:S01]  /*e490*/  @!PT LDS RZ, [RZ] ;  /* 0x00000000fffff984 */ /* 0x000fe20000000800 */
[----:B------:R0:W-:Y:S01]  /*e4a0*/  LDGSTS.E.BYPASS.LTC128B.128 [R27+0x22400], desc[UR36][R2.64], !P1 ;  /* 0x22400000021b7fae */ /* 0x0001e2000c901d64 */
[----:B------:R-:W-:Y:S01]  /*e4b0*/  MOV R13, R26 ;  /* 0x0000001a000d7202 */ /* 0x000fe20000000f00 */
[----:B0-----:R-:W-:-:S07]  /*e4c0*/  IMAD.MOV.U32 R3, RZ, RZ, R14 ;  /* 0x000000ffff037224 */ /* 0x001fce00078e000e */
[----:B------:R-:W-:Y:S05]  /*e4d0*/  WARPSYNC.COLLECTIVE R15, `(.L_x_3342) ;  /* 0x000000000f087348 */ /* 0x000fea0003c00000 */
[----:B------:R0:W1:Y:S02]  /*e4e0*/  SHFL.IDX P6, R14, R13, R12, R11 ;  /* 0x0000000c0d0e7389 */ /* 0x00006400000c000b */
[----:B01----:R-:W-:Y:S01]  /*e4f0*/  ENDCOLLECTIVE ;  /* 0x000000000000791b */ /* 0x003fe20003800000 */
.L_x_3342:
[----:B------:R-:W-:Y:S01]  /*e500*/  IMAD.MOV.U32 R13, RZ, RZ, R29 ;  /* 0x000000ffff0d7224 */ /* 0x000fe200078e001d */
[----:B------:R-:W-:Y:S02]  /*e510*/  MOV R12, 0x2 ;  /* 0x00000002000c7802 */ /* 0x000fe40000000f00 */
[----:B------:R-:W-:-:S13]  /*e520*/  IADD3 R2, P0, R14, R8, RZ ;  /* 0x000000080e027210 */ /* 0x000fda0007f1e0ff */
[----:B------:R-:W-:Y:S05]  /*e530*/  WARPSYNC.COLLECTIVE R15, `(.L_x_3343) ;  /* 0x000000000f087348 */ /* 0x000fea0003c00000 */
[----:B------:R0:W1:Y:S02]  /*e540*/  SHFL.IDX P6, R14, R13, R12, R11 ;  /* 0x0000000c0d0e7389 */ /* 0x00006400000c000b */
[----:B01----:R-:W-:Y:S01]  /*e550*/  ENDCOLLECTIVE ;  /* 0x000000000000791b */ /* 0x003fe20003800000 */
.L_x_3343:
[----:B------:R-:W-:-:S05]  /*e560*/  IMAD.X R3, RZ, RZ, R3, P0 ;  /* 0x000000ffff037224 */ /* 0x000fca00000e0603 */
[----:B------:R-:W-:Y:S01]  /*e570*/  @!PT LDS RZ, [RZ] ;  /* 0x00000000fffff984 */ /* 0x000fe20000000800 */
[----:B------:R-:W-:Y:S01]  /*e580*/  @!PT LDS RZ, [RZ] ;  /* 0x00000000fffff984 */ /* 0x000fe20000000800 */
[----:B------:R-:W-:Y:S01]  /*e590*/  @!PT LDS RZ, [RZ] ;  /* 0x00000000fffff984 */ /* 0x000fe20000000800 */
[----:B------:R0:W-:Y:S01]  /*e5a0*/  LDGSTS.E.BYPASS.LTC128B.128 [R27+0x22c00], desc[UR36][R2.64], !P1 ;  /* 0x22c00000021b7fae */ /* 0x0001e2000c901d64 */
[----:B------:R-:W-:Y:S02]  /*e5b0*/  IMAD.MOV.U32 R13, RZ, RZ, R26 ;  /* 0x000000ffff0d7224 */ /* 0x000fe400078e001a */
[----:B0-----:R-:W-:-:S07]  /*e5c0*/  IMAD.MOV.U32 R3, RZ, RZ, R14 ;  /* 0x000000ffff037224 */ /* 0x001fce00078e000e */
[----:B------:R-:W-:Y:S05]  /*e5d0*/  WARPSYNC.COLLECTIVE R15, `(.L_x_3344) ;  /* 0x000000000f087348 */ /* 0x000fea0003c00000 */
[----:B------:R0:W1:Y:S02]  /*e5e0*/  SHFL.IDX P6, R14, R13, R12, R11 ;  /* 0x0000000c0d0e7389 */ /* 0x00006400000c000b */
[----:B01----:R-:W-:Y:S01]  /*e5f0*/  ENDCOLLECTIVE ;  /* 0x000000000000791b */ /* 0x003fe20003800000 */
.L_x_3344:
[----:B------:R-:W-:Y:S02]  /*e600*/  IMAD.MOV.U32 R13, RZ, RZ, R29 ;  /* 0x000000ffff0d7224 */ /* 0x000fe400078e001d */
[----:B------:R-:W-:Y:S01]  /*e610*/  IMAD.MOV.U32 R12, RZ, RZ, 0x3 ;  /* 0x00000003ff0c7424 */ /* 0x000fe200078e00ff */
[----:B------:R-:W-:-:S13]  /*e620*/  IADD3 R2, P0, R14, R8, RZ ;  /* 0x000000080e027210 */ /* 0x000fda0007f1e0ff */
[----:B------:R-:W-:Y:S05]  /*e630*/  WARPSYNC.COLLECTIVE R15, `(.L_x_3345) ;  /* 0x000000000f087348 */ /* 0x000fea0003c00000 */
[----:B------:R0:W1:Y:S02]  /*e640*/  SHFL.IDX P6, R14, R13, R12, R11 ;  /* 0x0000000c0d0e7389 */ /* 0x00006400000c000b */
[----:B01----:R-:W-:Y:S01]  /*e650*/  ENDCOLLECTIVE ;  /* 0x000000000000791b */ /* 0x003fe20003800000 */
.L_x_3345:
[----:B------:R-:W-:-:S05]  /*e660*/  IADD3.X R3, RZ, R3, RZ, P0, !PT ;  /* 0x00000003ff037210 */ /* 0x000fca00007fe4ff */
[----:B------:R-:W-:Y:S01]  /*e670*/  @!PT LDS RZ, [RZ] ;  /* 0x00000000fffff984 */ /* 0x000fe20000000800 */
[----:B------:R-:W-:Y:S01]  /*e680*/  @!PT LDS RZ, [RZ] ;  /* 0x00000000fffff984 */ /* 0x000fe20000000800 */
[----:B------:R-:W-:Y:S01]  /*e690*/  @!PT LDS RZ, [RZ] ;  /* 0x00000000fffff984 */ /* 0x000fe20000000800 */
[----:B------:R0:W-:Y:S01]  /*e6a0*/  LDGSTS.E.BYPASS.LTC128B.128 [R27+0x23400], desc[UR36][R2.64], !P1 ;  /* 0x23400000021b7fae */ /* 0x0001e2000c901d64 */
[----:B------:R-:W-:Y:S01]  /*e6b0*/  IMAD.MOV.U32 R13, RZ, RZ, R26 ;  /* 0x000000ffff0d7224 */ /* 0x000fe200078e001a */
[----:B------:R-:W-:-:S07]  /*e6c0*/  MOV R34, R14 ;  /* 0x0000000e00227202 */ /* 0x000fce0000000f00 */
[----:B0-----:R-:W-:Y:S05]  /*e6d0*/  WARPSYNC.COLLECTIVE R15, `(.L_x_3346) ;  /* 0x000000000f087348 */ /* 0x001fea0003c00000 */
[----:B------:R1:W2:Y:S02]  /*e6e0*/  SHFL.IDX P6, R14, R13, R12, R11 ;  /* 0x0000000c0d0e7389 */ /* 0x0002a400000c000b */
[----:B012---:R-:W-:Y:S01]  /*e6f0*/  ENDCOLLECTIVE ;  /* 0x000000000000791b */ /* 0x007fe20003800000 */
.L_x_3346:
[----:B------:R-:W-:Y:S05]  /*e700*/  BRA `(.L_x_3347) ;  /* 0xffffffd800707947 */ /* 0x000fea000383ffff */
.L_x_3285:
[----:B---3--:R3:W4:Y:S02]  /*e710*/  SYNCS.PHASECHK.TRANS64.TRYWAIT P0, [R10+URZ+0x28c60], R20 ;  /* 0x028c60140a0075a7 */ /* 0x008724000800017f */
[----:B----4-:R-:W-:Y:S05]  /*e720*/  @!P0 NANOSLEEP.SYNCS 0x989680 ;  /* 0x009896800000895d */ /* 0x010fea0003900000 */
[----:B------:R-:W4:Y:S02]  /*e730*/  @!P0 SYNCS.PHASECHK.TRANS64 P0, [R10+URZ+0x28c60], R20 ;  /* 0x028c60140a0085a7 */ /* 0x000f24000800007f */
[----:B----4-:R-:W-:Y:S05]  /*e740*/  @!P0 BRA `(.L_x_3285) ;  /* 0xfffffffc00f08947 */ /* 0x010fea000383ffff */
[----:B------:R-:W-:Y:S05]  /*e750*/  BRA `(.L_x_3348) ;  /* 0xffffffd800bc7947 */ /* 0x000fea000383ffff */
.L_x_3286:
[----:B------:R-:W-:Y:S01]  /*e760*/  BSSY B1, `(.L_x_3349) ;  /* 0x0000008000017945 */ /* 0x000fe20003800000 */
[----:B------:R-:W-:Y:S01]  /*e770*/  IMAD.MOV.U32 R13, RZ, RZ, R19 ;  /* 0x000000ffff0d7224 */ /* 0x000fe200078e0013 */
[----:B------:R-:W-:Y:S01]  /*e780*/  MOV R12, RZ ;  /* 0x000000ff000c7202 */ /* 0x000fe20000000f00 */
[----:B------:R-:W-:Y:S02]  /*e790*/  IMAD.MOV.U32 R11, RZ, RZ, 0x181f ;  /* 0x0000181fff0b7424 */ /* 0x000fe400078e00ff */
[----:B------:R-:W-:-:S07]  /*e7a0*/  IMAD.MOV.U32 R15, RZ, RZ, -0x1 ;  /* 0xffffffffff0f7424 */ /* 0x000fce00078e00ff */
[----:B-123--:R-:W-:Y:S05]  /*e7b0*/  WARPSYNC.COLLECTIVE R15, `(.L_x_3350) ;  /* 0x000000000f087348 */ /* 0x00efea0003c00000 */
[----:B------:R0:W4:Y:S02]  /*e7c0*/  SHFL.IDX P6, R14, R13, R12, R11 ;  /* 0x0000000c0d0e7389 */ /* 0x00012400000c000b */
[----:B01234-:R-:W-:Y:S01]  /*e7d0*/  ENDCOLLECTIVE ;  /* 0x000000000000791b */ /* 0x01ffe20003800000 */
.L_x_3350:
[----:B------:R-:W-:Y:S05]  /*e7e0*/  BSYNC B1 ;  /* 0x0000000000017941 */ /* 0x000fea0003800000 */
.L_x_3349:
[----:B------:R-:W-:Y:S01]  /*e7f0*/  IMAD.MOV.U32 R13, RZ, RZ, R18 ;  /* 0x000000ffff0d7224 */ /* 0x000fe200078e0012 */
[----:B------:R-:W-:Y:S01]  /*e800*/  MOV R11, 0x181f ;  /* 0x0000181f000b7802 */ /* 0x000fe20000000f00 */
[----:B------:R-:W-:Y:S01]  /*e810*/  IMAD.MOV.U32 R12, RZ, RZ, RZ ;  /* 0x000000ffff0c7224 */ /* 0x000fe200078e00ff */
[----:B------:R-:W-:Y:S01]  /*e820*/  MOV R3, R14 ;  /* 0x0000000e00037202 */ /* 0x000fe20000000f00 */
[----:B------:R-:W-:Y:S01]  /*e830*/  IMAD.MOV.U32 R15, RZ, RZ, -0x1 ;  /* 0xffffffffff0f7424 */ /* 0x000fe200078e00ff */
[----:B------:R-:W-:Y:S02]  /*e840*/  LEA R17, R17, UR43, 0x1 ;  /* 0x0000002b11117c11 */ /* 0x000fe4000f8e08ff */
[----:B------:R-:W-:-:S13]  /*e850*/  LOP3.LUT P2, RZ, R16, 0x20, RZ, 0xc0, !PT ;  /* 0x0000002010ff7812 */ /* 0x000fda000784c0ff */
[----:B------:R-:W-:Y:S05]  /*e860*/  WARPSYNC.COLLECTIVE R15, `(.L_x_3351) ;  /* 0x000000000f087348 */ /* 0x000fea0003c00000 */
[----:B------:R0:W1:Y:S02]  /*e870*/  SHFL.IDX P6, R14, R13, R12, R11 ;  /* 0x0000000c0d0e7389 */ /* 0x00006400000c000b */
[----:B01----:R-:W-:Y:S01]  /*e880*/  ENDCOLLECTIVE ;  /* 0x000000000000791b */ /* 0x003fe20003800000 */
.L_x_3351:
[C---:B------:R-:W-:Y:S02]  /*e890*/  LOP3.LUT P1, RZ, R16.reuse, 0x10, RZ, 0xc0, !PT ;  /* 0x0000001010ff7812 */ /* 0x040fe4000782c0ff */
[----:B------:R-:W-:Y:S02]  /*e8a0*/  P2R R4, PR, RZ, 0x20 ;  /* 0x00000020ff047803 */ /* 0x000fe40000000000 */
[----:B------:R-:W-:Y:S01]  /*e8b0*/  MOV R13, R19 ;  /* 0x00000013000d7202 */ /* 0x000fe20000000f00 */
[----:B------:R-:W-:Y:S01]  /*e8c0*/  IMAD.MOV.U32 R12, RZ, RZ, 0x1 ;  /* 0x00000001ff0c7424 */ /* 0x000fe200078e00ff */
[----:B------:R-:W-:Y:S02]  /*e8d0*/  LOP3.LUT P6, RZ, R16, 0x40, RZ, 0xc0, !PT ;  /* 0x0000004010ff7812 */ /* 0x000fe400078cc0ff */
[----:B------:R-:W-:-:S05]  /*e8e0*/  IADD3 R2, P0, R14, R8, RZ ;  /* 0x000000080e027210 */ /* 0x000fca0007f1e0ff */
[----:B------:R-:W-:Y:S01]  /*e8f0*/  IMAD.X R3, RZ, RZ, R3, P0 ;  /* 0x000000ffff037224 */ /* 0x000fe200000e0603 */
[----:B------:R-:W-:-:S05]  /*e900*/  ISETP.NE.U32.AND P0, PT, R28, RZ, PT ;  /* 0x000000ff1c00720c */ /* 0x000fca0003f05070 */
[----:B------:R-:W-:Y:S01]  /*e910*/  @!PT LDS RZ, [RZ] ;  /* 0x00000000fffff984 */ /* 0x000fe20000000800 */
[----:B------:R-:W-:Y:S01]  /*e920*/  @!PT LDS RZ, [RZ] ;  /* 0x00000000fffff984 */ /* 0x000fe20000000800 */
[----:B------:R-:W-:Y:S01]  /*e930*/  @!PT LDS RZ, [RZ] ;  /* 0x00000000fffff984 */ /* 0x000fe20000000800 */
[----:B------:R0:W-:Y:S08]  /*e940*/  LDGSTS.E.BYPASS.LTC128B.128 [R17+0x400], desc[UR36][R2.64], !P6 ;  /* 0x0040000002117fae */ /* 0x0001f0000f101d64 */
[----:B0-----:R-:W-:Y:S05]  /*e950*/  WARPSYNC.COLLECTIVE R15, `(.L_x_3352) ;  /* 0x000000000f087348 */ /* 0x001fea0003c00000 */
[----:B------:R1:W2:Y:S02]  /*e960*/  SHFL.IDX P6, R14, R13, R12, R11 ;  /* 0x0000000c0d0e7389 */ /* 0x0002a400000c000b */
[----:B012---:R-:W-:Y:S01]  /*e970*/  ENDCOLLECTIVE ;  /* 0x000000000000791b */ /* 0x007fe20003800000 */
.L_x_3352:
[----:B------:R-:W-:Y:S01]  /*e980*/  @!PT LDS RZ, [RZ] ;  /* 0x00000000fffff984 */ /* 0x000fe20000000800 */
[----:B------:R-:W-:Y:S01]  /*e990*/  @!PT LDS RZ, [RZ] ;  /* 0x00000000fffff984 */ /* 0x000fe20000000800 */
[----:B------:R-:W-:Y:S01]  /*e9a0*/  @!PT LDS RZ, [RZ] ;  /* 0x00000000fffff984 */ /* 0x000fe20000000800 */
[----:B------:R0:W-:Y:S04]  /*e9b0*/  LDGSTS.E.BYPASS.LTC128B.128 [R17+0x2400], desc[UR36][R2.64+0x80], !P2 ;  /* 0x0240008002117fae */ /* 0x0001e8000d101d64 */
[----:B------:R0:W-:Y:S01]  /*e9c0*/  LDGSTS.E.BYPASS.LTC128B.128 [R17+0x4400], desc[UR36][R2.64+0x100], !P1 ;  /* 0x0440010002117fae */ /* 0x0001e2000c901d64 */
[----:B------:R-:W-:-:S03]  /*e9d0*/  ISETP.NE.U32.AND P1, PT, R25, RZ, PT ;  /* 0x000000ff1900720c */ /* 0x000fc60003f25070 */
[----:B------:R0:W-:Y:S01]  /*e9e0*/  LDGSTS.E.BYPASS.LTC128B.128 [R17+0x6400], desc[UR36][R2.64+0x180], !P5 ;  /* 0x0640018002117fae */ /* 0x0001e2000e901d64 */
[----:B------:R-:W-:Y:S02]  /*e9f0*/  LOP3.LUT P5, RZ, R16, 0x40, RZ, 0xc0, !PT ;  /* 0x0000004010ff7812 */ /* 0x000fe400078ac0ff */
[----:B------:R-:W-:Y:S01]  /*ea00*/  MOV R13, R18 ;  /* 0x00000012000d7202 */ /* 0x000fe20000000f00 */
[----:B------:R0:W-:Y:S04]  /*ea10*/  LDGSTS.E.BYPASS.LTC128B.128 [R17+0x8400], desc[UR36][R2.64+0x200], !P4 ;  /* 0x0840020002117fae */ /* 0x0001e8000e101d64 */
[----:B------:R0:W-:Y:S01]  /*ea20*/  LDGSTS.E.BYPASS.LTC128B.128 [R17+0xa400], desc[UR36][R2.64+0x280], !P3 ;  /* 0x0a40028002117fae */ /* 0x0001e2000d901d64 */
[----:B------:R-:W-:-:S03]  /*ea30*/  IMAD.MOV.U32 R5, RZ, RZ, R14 ;  /* 0x000000ffff057224 */ /* 0x000fc600078e000e */
[----:B------:R0:W-:Y:S04]  /*ea40*/  LDGSTS.E.BYPASS.LTC128B.128 [R17+0xc400], desc[UR36][R2.64+0x300], P0 ;  /* 0x0c40030002117fae */ /* 0x0001e80008101d64 */
[----:B0-----:R-:W-:Y:S05]  /*ea50*/  WARPSYNC.COLLECTIVE R15, `(.L_x_3353) ;  /* 0x000000000f087348 */ /* 0x001fea0003c00000 */
[----:B------:R1:W2:Y:S02]  /*ea60*/  SHFL.IDX P6, R14, R13, R12, R11 ;  /* 0x0000000c0d0e7389 */ /* 0x0002a400000c000b */
[----:B012---:R-:W-:Y:S01]  /*ea70*/  ENDCOLLECTIVE ;  /* 0x000000000000791b */ /* 0x007fe20003800000 */
.L_x_3353:
[----:B------:R-:W-:Y:S01]  /*ea80*/  @!PT LDS RZ, [RZ] ;  /* 0x00000000fffff984 */ /* 0x000fe20000000800 */
[----:B------:R-:W-:Y:S01]  /*ea90*/  @!PT LDS RZ, [RZ] ;  /* 0x00000000fffff984 */ /* 0x000fe20000000800 */
[----:B------:R-:W-:Y:S01]  /*eaa0*/  @!PT LDS RZ, [RZ] ;  /* 0x00000000fffff984 */ /* 0x000fe20000000800 */
[----:B------:R0:W-:Y:S01]  /*eab0*/  LDGSTS.E.BYPASS.LTC128B.128 [R17+0xe400], desc[UR36][R2.64+0x380], P1 ;  /* 0x0e40038002117fae */ /* 0x0001e20008901d64 */
[----:B------:R-:W-:Y:S01]  /*eac0*/  IMAD.MOV.U32 R13, RZ, RZ, R19 ;  /* 0x000000ffff0d7224 */ /* 0x000fe200078e0013 */
[----:B------:R-:W-:Y:S02]  /*ead0*/  MOV R12, 0x2 ;  /* 0x00000002000c7802 */ /* 0x000fe40000000f00 */
[----:B0-----:R-:W-:Y:S02]  /*eae0*/  IADD3 R2, P2, R14, R8, RZ ;  /* 0x000000080e027210 */ /* 0x001fe40007f5e0ff */
[----:B------:R-:W-:-:S03]  /*eaf0*/  LOP3.LUT P6, RZ, R16, 0x10, RZ, 0xc0, !PT ;  /* 0x0000001010ff7812 */ /* 0x000fc600078cc0ff */
[----:B------:R-:W-:Y:S01]  /*eb00*/  IMAD.X R3, RZ, RZ, R5, P2 ;  /* 0x000000ffff037224 */ /* 0x000fe200010e0605 */
[----:B------:R-:W-:-:S04]  /*eb10*/  LOP3.LUT P2, RZ, R16, 0x20, RZ, 0xc0, !PT ;  /* 0x0000002010ff7812 */ /* 0x000fc8000784c0ff */
[----:B------:R0:W-:Y:S01]  /*eb20*/  LDGSTS.E.BYPASS.LTC128B.128 [R17+0xc00], desc[UR36][R2.64], !P5 ;  /* 0x00c0000002117fae */ /* 0x0001e2000e901d64 */
[----:B------:R-:W-:-:S04]  /*eb30*/  ISETP.NE.AND P5, PT, R4, RZ, PT ;  /* 0x000000ff0400720c */ /* 0x000fc80003fa5270 */
[----:B------:R-:W-:-:S04]  /*eb40*/  P2R R4, PR, RZ, 0x20 ;  /* 0x00000020ff047803 */ /* 0x000fc80000000000 */
[----:B------:R0:W-:Y:S04]  /*eb50*/  LDGSTS.E.BYPASS.LTC128B.128 [R17+0x2c00], desc[UR36][R2.64+0x80], !P2 ;  /* 0x02c0008002117fae */ /* 0x0001e8000d101d64 */
[----:B------:R0:W-:Y:S02]  /*eb60*/  LDGSTS.E.BYPASS.LTC128B.128 [R17+0x4c00], desc[UR36][R2.64+0x100], !P6 ;  /* 0x04c0010002117fae */ /* 0x0001e4000f101d64 */
[----:B0-----:R-:W-:Y:S05]  /*eb70*/  WARPSYNC.COLLECTIVE R15, `(.L_x_3354) ;  /* 0x000000000f087348 */ /* 0x001fea0003c00000 */
[----:B------:R1:W2:Y:S02]  /*eb80*/  SHFL.IDX P6, R14, R13, R12, R11 ;  /* 0x0000000c0d0e7389 */ /* 0x0002a400000c000b */
[----:B012---:R-:W-:Y:S01]  /*eb90*/  ENDCOLLECTIVE ;  /* 0x000000000000791b */ /* 0x007fe20003800000 */
.L_x_3354:
[----:B------:R-:W-:Y:S01]  /*eba0*/  @!PT LDS RZ, [RZ] ;  /* 0x00000000fffff984 */ /* 0x000fe20000000800 */
[----:B------:R-:W-:Y:S01]  /*ebb0*/  @!PT LDS RZ, [RZ] ;  /* 0x00000000fffff984 */ /* 0x000fe20000000800 */
[----:B------:R-:W-:Y:S01]  /*ebc0*/  @!PT LDS RZ, [RZ] ;  /* 0x00000000fffff984 */ /* 0x000fe20000000800 */
[----:B------:R0:W-:Y:S01]  /*ebd0*/  LDGSTS.E.BYPASS.LTC128B.128 [R17+0x6c00], desc[UR36][R2.64+0x180], !P5 ;  /* 0x06c0018002117fae */ /* 0x0001e2000e901d64 */
[----:B------:R-:W-:-:S03]  /*ebe0*/  LOP3.LUT P5, RZ, R16, 0x40, RZ, 0xc0, !PT ;  /* 0x0000004010ff7812 */ /* 0x000fc600078ac0ff */
[----:B------:R0:W-:Y:S04]  /*ebf0*/  LDGSTS.E.BYPASS.LTC128B.128 [R17+0x8c00], desc[UR36][R2.64+0x200], !P4 ;  /* 0x08c0020002117fae */ /* 0x0001e8000e101d64 */
[----:B------:R0:W-:Y:S01]  /*ec00*/  LDGSTS.E.BYPASS.LTC128B.128 [R17+0xac00], desc[UR36][R2.64+0x280], !P3 ;  /* 0x0ac0028002117fae */ /* 0x0001e2000d901d64 */
[----:B------:R-:W-:-:S03]  /*ec10*/  IMAD.MOV.U32 R13, RZ, RZ, R18 ;  /* 0x000000ffff0d7224 */ /* 0x000fc600078e0012 */
[----:B------:R0:W-:Y:S04]  /*ec20*/  LDGSTS.E.BYPASS.LTC128B.128 [R17+0xcc00], desc[UR36][R2.64+0x300], P0 ;  /* 0x0cc0030002117fae */ /* 0x0001e80008101d64 */
[----:B------:R0:W-:Y:S01]  /*ec30*/  LDGSTS.E.BYPASS.LTC128B.128 [R17+0xec00], desc[UR36][R2.64+0x380], P1 ;  /* 0x0ec0038002117fae */ /* 0x0001e20008901d64 */
[----:B------:R-:W-:-:S07]  /*ec40*/  IMAD.MOV.U32 R20, RZ, RZ, R14 ;  /* 0x000000ffff147224 */ /* 0x000fce00078e000e */
[----:B0-----:R-:W-:Y:S05]  /*ec50*/  WARPSYNC.COLLECTIVE R15, `(.L_x_3355) ;  /* 0x000000000f087348 */ /* 0x001fea0003c00000 */
[----:B------:R1:W2:Y:S02]  /*ec60*/  SHFL.IDX P6, R14, R13, R12, R11 ;  /* 0x0000000c0d0e7389 */ /* 0x0002a400000c000b */
[----:B012---:R-:W-:Y:S01]  /*ec70*/  ENDCOLLECTIVE ;  /* 0x000000000000791b */ /* 0x007fe20003800000 */
.L_x_3355:
[----:B------:R-:W-:Y:S02]  /*ec80*/  IMAD.MOV.U32 R13, RZ, RZ, R19 ;  /* 0x000000ffff0d7224 */ /* 0x000fe400078e0013 */
[----:B------:R-:W-:Y:S01]  /*ec90*/  IMAD.MOV.U32 R12, RZ, RZ, 0x3 ;  /* 0x00000003ff0c7424 */ /* 0x000fe200078e00ff */
[----:B------:R-:W-:Y:S02]  /*eca0*/  IADD3 R2, P2, R14, R8, RZ ;  /* 0x000000080e027210 */ /* 0x000fe40007f5e0ff */
[C---:B------:R-:W-:Y:S02]  /*ecb0*/  LOP3.LUT P6, RZ, R16.reuse, 0x10, RZ, 0xc0, !PT ;  /* 0x0000001010ff7812 */ /* 0x040fe400078cc0ff */
[----:B------:R-:W-:Y:S02]  /*ecc0*/  IADD3.X R3, RZ, R20, RZ, P2, !PT ;  /* 0x00000014ff037210 */ /* 0x000fe400017fe4ff */
[----:B------:R-:W-:-:S03]  /*ecd0*/  LOP3.LUT P2, RZ, R16, 0x20, RZ, 0xc0, !PT ;  /* 0x0000002010ff7812 */ /* 0x000fc6000784c0ff */
[----:B------:R-:W-:Y:S01]  /*ece0*/  @!PT LDS RZ, [RZ] ;  /* 0x00000000fffff984 */ /* 0x000fe20000000800 */
[----:B------:R-:W-:Y:S01]  /*ecf0*/  @!PT LDS RZ, [RZ] ;  /* 0x00000000fffff984 */ /* 0x000fe20000000800 */
[----:B------:R-:W-:Y:S01]  /*ed00*/  @!PT LDS RZ, [RZ] ;  /* 0x00000000fffff984 */ /* 0x000fe20000000800 */
[----:B------:R0:W-:Y:S01]  /*ed10*/  LDGSTS.E.BYPASS.LTC128B.128 [R17+0x1400], desc[UR36][R2.64], !P5 ;  /* 0x0140000002117fae */ /* 0x0001e2000e901d64 */
[----:B------:R-:W-:Y:S01]  /*ed20*/  ISETP.NE.AND P5, PT, R4, RZ, PT ;  /* 0x000000ff0400720c */ /* 0x000fe20003fa5270 */
[----:B------:R-:W-:-:S08]  /*ed30*/  IMAD.MOV.U32 R4, RZ, RZ, RZ ;  /* 0x000000ffff047224 */ /* 0x000fd000078e00ff */
[----:B------:R0:W-:Y:S04]  /*ed40*/  LDGSTS.E.BYPASS.LTC128B.128 [R17+0x3400], desc[UR36][R2.64+0x80], !P2 ;  /* 0x0340008002117fae */ /* 0x0001e8000d101d64 */
[----:B------:R0:W-:Y:S02]  /*ed50*/  LDGSTS.E.BYPASS.LTC128B.128 [R17+0x5400], desc[UR36][R2.64+0x100], !P6 ;  /* 0x0540010002117fae */ /* 0x0001e4000f101d64 */
[----:B0-----:R-:W-:Y:S05]  /*ed60*/  WARPSYNC.COLLECTIVE R15, `(.L_x_3356) ;  /* 0x000000000f087348 */ /* 0x001fea0003c00000 */
[----:B------:R1:W2:Y:S02]  /*ed70*/  SHFL.IDX P6, R14, R13, R12, R11 ;  /* 0x0000000c0d0e7389 */ /* 0x0002a400000c000b */
[----:B012---:R-:W-:Y:S01]  /*ed80*/  ENDCOLLECTIVE ;  /* 0x000000000000791b */ /* 0x007fe20003800000 */
.L_x_3356:
[----:B------:R-:W-:Y:S01]  /*ed90*/  @!PT LDS RZ, [RZ] ;  /* 0x00000000fffff984 */ /* 0x000fe20000000800 */
[----:B------:R-:W-:Y:S01]  /*eda0*/  @!PT LDS RZ, [RZ] ;  /* 0x00000000fffff984 */ /* 0x000fe20000000800 */
[----:B------:R-:W-:Y:S01]  /*edb0*/  @!PT LDS RZ, [RZ] ;  /* 0x00000000fffff984 */ /* 0x000fe20000000800 */
[----:B------:R0:W-:Y:S04]  /*edc0*/  LDGSTS.E.BYPASS.LTC128B.128 [R17+0x7400], desc[UR36][R2.64+0x180], !P5 ;  /* 0x0740018002117fae */ /* 0x0001e8000e901d64 */
[----:B------:R0:W-:Y:S04]  /*edd0*/  LDGSTS.E.BYPASS.LTC128B.128 [R17+0x9400], desc[UR36][R2.64+0x200], !P4 ;  /* 0x0940020002117fae */ /* 0x0001e8000e101d64 */
[----:B------:R0:W-:Y:S01]  /*ede0*/  LDGSTS.E.BYPASS.LTC128B.128 [R17+0xb400], desc[UR36][R2.64+0x280], !P3 ;  /* 0x0b40028002117fae */ /* 0x0001e2000d901d64 */
[----:B------:R-:W-:-:S03]  /*edf0*/  IMAD.MOV.U32 R13, RZ, RZ, R18 ;  /* 0x000000ffff0d7224 */ /* 0x000fc600078e0012 */
[----:B------:R0:W-:Y:S04]  /*ee00*/  LDGSTS.E.BYPASS.LTC128B.128 [R17+0xd400], desc[UR36][R2.64+0x300], P0 ;  /* 0x0d40030002117fae */ /* 0x0001e80008101d64 */
[----:B------:R0:W-:Y:S01]  /*ee10*/  LDGSTS.E.BYPASS.LTC128B.128 [R17+0xf400], desc[UR36][R2.64+0x380], P1 ;  /* 0x0f40038002117fae */ /* 0x0001e20008901d64 */
[----:B------:R-:W-:-:S07]  /*ee20*/  MOV R19, R14 ;  /* 0x0000000e00137202 */ /* 0x000fce0000000f00 */
[----:B0-----:R-:W-:Y:S05]  /*ee30*/  WARPSYNC.COLLECTIVE R15, `(.L_x_3357) ;  /* 0x000000000f087348 */ /* 0x001fea0003c00000 */
[----:B------:R1:W2:Y:S02]  /*ee40*/  SHFL.IDX P6, R14, R13, R12, R11 ;  /* 0x0000000c0d0e7389 */ /* 0x0002a400000c000b */
[----:B012---:R-:W-:Y:S01]  /*ee50*/  ENDCOLLECTIVE ;  /* 0x000000000000791b */ /* 0x007fe20003800000 */
.L_x_3357:
[----:B------:R-:W-:Y:S05]  /*ee60*/  BRA `(.L_x_3358) ;  /* 0xffffffd800307947 */ /* 0x000fea000383ffff */
.L_x_3291:
[----:B0-----:R0:W1:Y:S02]  /*ee70*/  SYNCS.PHASECHK.TRANS64.TRYWAIT P0, [R5+URZ+0x28c20], R4 ;  /* 0x028c2004050075a7 */ /* 0x001064000800017f */
[----:B-1----:R-:W-:Y:S05]  /*ee80*/  @!P0 NANOSLEEP.SYNCS 0x989680 ;  /* 0x009896800000895d */ /* 0x002fea0003900000 */
[----:B------:R-:W1:Y:S02]  /*ee90*/  @!P0 SYNCS.PHASECHK.TRANS64 P0, [R5+URZ+0x28c20], R4 ;  /* 0x028c2004050085a7 */ /* 0x000e64000800007f */
[----:B-1----:R-:W-:Y:S05]  /*eea0*/  @!P0 BRA `(.L_x_3291) ;  /* 0xfffffffc00f08947 */ /* 0x002fea000383ffff */
[----:B------:R-:W-:Y:S05]  /*eeb0*/  BRA `(.L_x_3359) ;  /* 0xffffffd800dc7947 */ /* 0x000fea000383ffff */
.L_x_3292:
        /* <DEDUP_REMOVED lines=8> */
[----:B0-2--5:R-:W-:Y:S05]  /*ef40*/  WARPSYNC.COLLECTIVE R15, `(.L_x_3361) ;  /* 0x000000000f087348 */ /* 0x025fea0003c00000 */
[----:B------:R1:W3:Y:S02]  /*ef50*/  SHFL.IDX P6, R14, R13, R12, R11 ;  /* 0x0000000c0d0e7389 */ /* 0x0002e400000c000b */
[----:B0123-5:R-:W-:Y:S01]  /*ef60*/  ENDCOLLECTIVE ;  /* 0x000000000000791b */ /* 0x02ffe20003800000 */
.L_x_3361:
[----:B------:R-:W-:Y:S05]  /*ef70*/  BSYNC B0 ;  /* 0x0000000000007941 */ /* 0x000fea0003800000 */
.L_x_3360:
[----:B------:R-:W-:Y:S05]  /*ef80*/  BRA `(.L_x_3362) ;  /* 0xffffffd800c47947 */ /* 0x000fea000383ffff */
.L_x_3293:
[----:B------:R-:W-:Y:S01]  /*ef90*/  BSSY B0, `(.L_x_3363) ;  /* 0x0000006000007945 */ /* 0x000fe20003800000 */
[----:B------:R-:W-:-:S07]  /*efa0*/  IMAD.MOV.U32 R15, RZ, RZ, -0x1 ;  /* 0xffffffffff0f7424 */ /* 0x000fce00078e00ff */
[----:B012--5:R-:W-:Y:S05]  /*efb0*/  WARPSYNC.COLLECTIVE R15, `(.L_x_3364) ;  /* 0x000000000f0c7348 */ /* 0x027fea0003c00000 */
[----:B------:R-:W-:Y:S02]  /*efc0*/  ELECT P6, UR62, PT ;  /* 0x00000000003e782f */ /* 0x000fe400038c0000 */
[----:B------:R-:W-:Y:S01]  /*efd0*/  MOV R14, UR62 ;  /* 0x0000003e000e7c02 */ /* 0x000fe20008000f00 */
[----:B012--5:R-:W-:Y:S10]  /*efe0*/  ENDCOLLECTIVE ;  /* 0x000000000000791b */ /* 0x027ff40003800000 */
.L_x_3364:
[----:B------:R-:W-:Y:S05]  /*eff0*/  BSYNC B0 ;  /* 0x0000000000007941 */ /* 0x000fea0003800000 */
.L_x_3363:
[----:B------:R-:W-:Y:S05]  /*f000*/  BRA `(.L_x_3365) ;  /* 0xffffffd800b87947 */ /* 0x000fea000383ffff */
.L_x_3295:
[----:B0-----:R0:W1:Y:S02]  /*f010*/  SYNCS.PHASECHK.TRANS64.TRYWAIT P1, [R4+URZ+0x28c40], R3 ;  /* 0x028c4003040075a7 */ /* 0x001064000802017f */
[----:B-1----:R-:W-:Y:S05]  /*f020*/  @!P1 NANOSLEEP.SYNCS 0x989680 ;  /* 0x009896800000995d */ /* 0x002fea0003900000 */
[----:B------:R-:W1:Y:S02]  /*f030*/  @!P1 SYNCS.PHASECHK.TRANS64 P1, [R4+URZ+0x28c40], R3 ;  /* 0x028c4003040095a7 */ /* 0x000e64000802007f */
[----:B-1----:R-:W-:Y:S05]  /*f040*/  @!P1 BRA `(.L_x_3295) ;  /* 0xfffffffc00f09947 */ /* 0x002fea000383ffff */
[----:B------:R-:W-:Y:S05]  /*f050*/  BRA `(.L_x_3366) ;  /* 0xffffffd800d87947 */ /* 0x000fea000383ffff */
.L_x_3297:
[----:B-1----:R1:W3:Y:S02]  /*f060*/  SYNCS.PHASECHK.TRANS64.TRYWAIT P1, [R5+URZ+0x28c40], R0 ;  /* 0x028c4000050075a7 */ /* 0x0022e4000802017f */
[----:B---3--:R-:W-:Y:S05]  /*f070*/  @!P1 NANOSLEEP.SYNCS 0x989680 ;  /* 0x009896800000995d */ /* 0x008fea0003900000 */
[----:B------:R-:W3:Y:S02]  /*f080*/  @!P1 SYNCS.PHASECHK.TRANS64 P1, [R5+URZ+0x28c40], R0 ;  /* 0x028c4000050095a7 */ /* 0x000ee4000802007f */
[----:B---3--:R-:W-:Y:S05]  /*f090*/  @!P1 BRA `(.L_x_3297) ;  /* 0xfffffffc00f09947 */ /* 0x008fea000383ffff */
[----:B------:R-:W-:Y:S05]  /*f0a0*/  BRA `(.L_x_3367) ;  /* 0xffffffd800e47947 */ /* 0x000fea000383ffff */
.L_x_3299:
[----:B---3--:R3:W4:Y:S02]  /*f0b0*/  SYNCS.PHASECHK.TRANS64.TRYWAIT P1, [R4+URZ+0x28c60], R3 ;  /* 0x028c6003040075a7 */ /* 0x008724000802017f */
[----:B----4-:R-:W-:Y:S05]  /*f0c0*/  @!P1 NANOSLEEP.SYNCS 0x989680 ;  /* 0x009896800000995d */ /* 0x010fea0003900000 */
[----:B------:R-:W4:Y:S02]  /*f0d0*/  @!P1 SYNCS.PHASECHK.TRANS64 P1, [R4+URZ+0x28c60], R3 ;  /* 0x028c6003040095a7 */ /* 0x000f24000802007f */
[----:B----4-:R-:W-:Y:S05]  /*f0e0*/  @!P1 BRA `(.L_x_3299) ;  /* 0xfffffffc00f09947 */ /* 0x010fea000383ffff */
[----:B------:R-:W-:Y:S05]  /*f0f0*/  BRA `(.L_x_3368) ;  /* 0xffffffd800e07947 */ /* 0x000fea000383ffff */
.L_x_3369:
        /* <DEDUP_REMOVED lines=16> */
.L_x_15639:


//--------------------- .text._ZN7cutlass13device_kernelIN5flash11enable_sm90INS1_16FlashAttnFwdSm90INS1_25CollectiveMainloopFwdSm90ILi2EN4cute5tupleIJNS5_1CILi1EEES8_S8_EEENS6_IJNS7_ILi64EEESA_SA_EEELi512ENS_6half_tEfNS_4arch4Sm90ELb0ELb0ELb0ELb0ELb1ELb0ELb1ELb0ELb0ELb1ELb1ELb0EEENS1_21CollectiveEpilogueFwdINS6_IJSA_NS7_ILi512EEESA_EEES9_SC_SE_Li256ELb0ELb1ELb1ELb0EEENS1_19SingleTileSchedulerILb0ELb1ELb1ELi64EEEEEEEEEvNT_6ParamsE --------------------------
	.section	.text._ZN7cutlass13device_kernelIN5flash11enable_sm90INS1_16FlashAttnFwdSm90INS1_25CollectiveMainloopFwdSm90ILi2EN4cute5tupleIJNS5_1CILi1EEES8_S8_EEENS6_IJNS7_ILi64EEESA_SA_EEELi512ENS_6half_tEfNS_4arch4Sm90ELb0ELb0ELb0ELb0ELb1ELb0ELb1ELb0ELb0ELb1ELb1ELb0EEENS1_21CollectiveEpilogueFwdINS6_IJSA_NS7_ILi512EEESA_EEES9_SC_SE_Li256ELb0ELb1ELb1ELb0EEENS1_19SingleTileSchedulerILb0ELb1ELb1ELi64EEEEEEEEEvNT_6ParamsE,"ax",@progbits
	.align	128
.text._ZN7cutlass13device_kernelIN5flash11enable_sm90INS1_16FlashAttnFwdSm90INS1_25CollectiveMainloopFwdSm90ILi2EN4cute5tupleIJNS5_1CILi1EEES8_S8_EEENS6_IJNS7_ILi64EEESA_SA_EEELi512ENS_6half_tEfNS_4arch4Sm90ELb0ELb0ELb0ELb0ELb1ELb0ELb1ELb0ELb0ELb1ELb1ELb0EEENS1_21CollectiveEpilogueFwdINS6_IJSA_NS7_ILi512EEESA_EEES9_SC_SE_Li256ELb0ELb1ELb1ELb0EEENS1_19SingleTileSchedulerILb0ELb1ELb1ELi64EEEEEEEEEvNT_6ParamsE:
        .type           _ZN7cutlass13device_kernelIN5flash11enable_sm90INS1_16FlashAttnFwdSm90INS1_25CollectiveMainloopFwdSm90ILi2EN4cute5tupleIJNS5_1CILi1EEES8_S8_EEENS6_IJNS7_ILi64EEESA_SA_EEELi512ENS_6half_tEfNS_4arch4Sm90ELb0ELb0ELb0ELb0ELb1ELb0ELb1ELb0ELb0ELb1ELb1ELb0EEENS1_21CollectiveEpilogueFwdINS6_IJSA_NS7_ILi512EEESA_EEES9_SC_SE_Li256ELb0ELb1ELb1ELb0EEENS1_19SingleTileSchedulerILb0ELb1ELb1ELi64EEEEEEEEEvNT_6ParamsE,@function
        .size           _ZN7cutlass13device_kernelIN5flash11enable_sm90INS1_16FlashAttnFwdSm90INS1_25CollectiveMainloopFwdSm90ILi2EN4cute5tupleIJNS5_1CILi1EEES8_S8_EEENS6_IJNS7_ILi64EEESA_SA_EEELi512ENS_6half_tEfNS_4arch4Sm90ELb0ELb0ELb0ELb0ELb1ELb0ELb1ELb0ELb0ELb1ELb1ELb0EEENS1_21CollectiveEpilogueFwdINS6_IJSA_NS7_ILi512EEESA_EEES9_SC_SE_Li256ELb0ELb1ELb1ELb0EEENS1_19SingleTileSchedulerILb0ELb1ELb1ELi64EEEEEEEEEvNT_6ParamsE,(.L_x_15640 - _ZN7cutlass13device_kernelIN5flash11enable_sm90INS1_16FlashAttnFwdSm90INS1_25CollectiveMainloopFwdSm90ILi2EN4cute5tupleIJNS5_1CILi1EEES8_S8_EEENS6_IJNS7_ILi64EEESA_SA_EEELi512ENS_6half_tEfNS_4arch4Sm90ELb0ELb0ELb0ELb0ELb1ELb0ELb1ELb0ELb0ELb1ELb1ELb0EEENS1_21CollectiveEpilogueFwdINS6_IJSA_NS7_ILi512EEESA_EEES9_SC_SE_Li256ELb0ELb1ELb1ELb0EEENS1_19SingleTileSchedulerILb0ELb1ELb1ELi64EEEEEEEEEvNT_6ParamsE)
        .other          _ZN7cutlass13device_kernelIN5flash11enable_sm90INS1_16FlashAttnFwdSm90INS1_25CollectiveMainloopFwdSm90ILi2EN4cute5tupleIJNS5_1CILi1EEES8_S8_EEENS6_IJNS7_ILi64EEESA_SA_EEELi512ENS_6half_tEfNS_4arch4Sm90ELb0ELb0ELb0ELb0ELb1ELb0ELb1ELb0ELb0ELb1ELb1ELb0EEENS1_21CollectiveEpilogueFwdINS6_IJSA_NS7_ILi512EEESA_EEES9_SC_SE_Li256ELb0ELb1ELb1ELb0EEENS1_19SingleTileSchedulerILb0ELb1ELb1ELi64EEEEEEEEEvNT_6ParamsE,@"STO_CUDA_ENTRY STV_DEFAULT"
_ZN7cutlass13device_kernelIN5flash11enable_sm90INS1_16FlashAttnFwdSm90INS1_25CollectiveMainloopFwdSm90ILi2EN4cute5tupleIJNS5_1CILi1EEES8_S8_EEENS6_IJNS7_ILi64EEESA_SA_EEELi512ENS_6half_tEfNS_4arch4Sm90ELb0ELb0ELb0ELb0ELb1ELb0ELb1ELb0ELb0ELb1ELb1ELb0EEENS1_21CollectiveEpilogueFwdINS6_IJSA_NS7_ILi512EEESA_EEES9_SC_SE_Li256ELb0ELb1ELb1ELb0EEENS1_19SingleTileSchedulerILb0ELb1ELb1ELi64EEEEEEEEEvNT_6ParamsE:
[----:B------:R-:W0:Y:S02]  /*0000*/  LDC R1, c[0x0][0x28] ;  /* 0x00000a00ff017b82 */ /* 0x000e240000000800 */
[----:B0-----:R-:W-:Y:S01]  /*0010*/  VIADD R1, R1, 0xfffffff8 ;  /* 0xfffffff801017836 */ /* 0x001fe20000000000 */
[----:B------:R-:W0:Y:S01]  /*0020*/  S2R R24, SR_TID.X ;  /* 0x0000000000187919 */ /* 0x000e220000002100 */
[----:B------:R-:W-:Y:S01]  /*0030*/  ELECT P0, URZ, PT ;  /* 0x00000000003f782f */ /* 0x000fe20003800000 */
[----:B------:R-:W-:Y:S01]  /*0040*/  UMOV UR4, 0x80 ;  /* 0x0000008000047882 */ /* 0x000fe20000000000 */
[----:B------:R-:W-:Y:S01]  /*0050*/  UMOV UR7, 0x100 ;  /* 0x0000010000077882 */ /* 0x000fe20000000000 */
[--C-:B0-----:R-:W-:Y:S02]  /*0060*/  SHF.R.U32.HI R0, RZ, 0x5, R24.reuse ;  /* 0x00000005ff007819 */ /* 0x101fe40000011618 */
[----:B------:R-:W-:-:S03]  /*0070*/  SHF.R.U32.HI R3, RZ, 0x7, R24 ;  /* 0x00000007ff037819 */ /* 0x000fc60000011618 */
[----:B------:R-:W0:Y:S04]  /*0080*/  SHFL.IDX PT, R2, R0, RZ, 0x1f ;  /* 0x00001fff00027589 */ /* 0x000e2800000e0000 */
[----:B------:R-:W1:Y:S01]  /*0090*/  SHFL.IDX PT, R3, R3, RZ, 0x1f ;  /* 0x00001fff03037589 */ /* 0x000e6200000e0000 */
[C---:B0-----:R-:W-:Y:S02]  /*00a0*/  ISETP.NE.OR P0, PT, R2.reuse, RZ, !P0 ;  /* 0x000000ff0200720c */ /* 0x041fe40004705670 */
[----:B------:R-:W-:-:S11]  /*00b0*/  ISETP.NE.AND P1, PT, R2, RZ, PT ;  /* 0x000000ff0200720c */ /* 0x000fd60003f25270 */
[----:B------:R-:W-:Y:S01]  /*00c0*/  VOTEU.ALL UP0, P0 ;  /* 0x00000000003f7886 */ /* 0x000fe20000000000 */
[----:B------:R-:W-:Y:S01]  /*00d0*/  VOTEU.ALL UP1, P0 ;  /* 0x00000000003f7886 */ /* 0x000fe20000020000 */
[----:B------:R-:W-:-:S03]  /*00e0*/  VOTEU.ALL UP2, P0 ;  /* 0x00000000003f7886 */ /* 0x000fc60000040000 */
[----:B------:R-:W0:Y:S01]  /*00f0*/  @!UP0 S2UR UR8, SR_CgaCtaId ;  /* 0x00000000000889c3 */ /* 0x000e220000008800 */
[----:B------:R-:W-:Y:S01]  /*0100*/  @!UP0 UMOV UR6, 0x400 ;  /* 0x0000040000068882 */ /* 0x000fe20000000000 */
[----:B------:R-:W-:-:S04]  /*0110*/  @!UP0 UIADD3 UR4, -UR4, 0x100000, URZ ;  /* 0x0010000004048890 */ /* 0x000fc8000fffe13f */
[----:B------:R-:W-:Y:S02]  /*0120*/  @!UP0 USHF.L.U32 UR5, UR4, 0xb, URZ ;  /* 0x0000000b04058899 */ /* 0x000fe4000800063f */
[----:B------:R-:W-:Y:S02]  /*0130*/  @!UP0 USHF.L.U32 UR4, UR4, 0x1, URZ ;  /* 0x0000000104048899 */ /* 0x000fe4000800063f */
[----:B0-----:R-:W-:Y:S02]  /*0140*/  @!UP0 ULEA UR8, UR8, UR6, 0x18 ;  /* 0x0000000608088291 */ /* 0x001fe4000f8ec03f */
[----:B------:R-:W-:-:S04]  /*0150*/  @!UP0 UIADD3 UR6, -UR7, 0x100000, URZ ;  /* 0x0010000007068890 */ /* 0x000fc8000fffe13f */
[----:B------:R-:W-:Y:S02]  /*0160*/  @!UP0 USHF.L.U32 UR7, UR6, 0xb, URZ ;  /* 0x0000000b06078899 */ /* 0x000fe4000800063f */
[----:B------:R-:W-:Y:S01]  /*0170*/  @!UP0 USHF.L.U32 UR6, UR6, 0x1, URZ ;  /* 0x0000000106068899 */ /* 0x000fe2000800063f */
[----:B------:R-:W-:-:S05]  /*0180*/  VOTEU.ALL UP0, P0 ;  /* 0x00000000003f7886 */ /* 0x000fca0000000000 */
[----:B------:R0:W2:Y:S01]  /*0190*/  @!UP0 SYNCS.EXCH.64 URZ, [UR8+0x38800], UR4 ;  /* 0x03880004083f85b2 */ /* 0x0000a20008000100 */
[----:B------:R0:W3:Y:S05]  /*01a0*/  @!UP1 SYNCS.EXCH.64 URZ, [UR8+0x38810], UR4 ;  /* 0x03881004083f95b2 */ /* 0x0000ea0008000100 */
[----:B------:R0:W4:Y:S02]  /*01b0*/  @!UP2 SYNCS.EXCH.64 URZ, [UR8+0x38820], UR6 ;  /* 0x03882006083fa5b2 */ /* 0x0001240008000100 */
[----:B01----:R-:W-:Y:S05]  /*01c0*/  @P1 BRA `(.L_x_3370) ;  /* 0x0000000000381947 */ /* 0x003fea0003800000 */
        /* <DEDUP_REMOVED lines=10> */
[----:B------:R0:W0:Y:S01]  /*0270*/  SYNCS.EXCH.64 URZ, [UR6+0x38840], UR4 ;  /* 0x03884004063f75b2 */ /* 0x0000220008000100 */
[----:B------:R0:W0:Y:S01]  /*0280*/  SYNCS.EXCH.64 URZ, [UR6+0x38838], UR4 ;  /* 0x03883804063f75b2 */ /* 0x0000220008000100 */
[----:B------:R0:W0:Y:S01]  /*0290*/  SYNCS.EXCH.64 URZ, [UR6+0x38848], UR4 ;  /* 0x03884804063f75b2 */ /* 0x0000220008000100 */
[----:B------:R-:W-:Y:S01]  /*02a0*/  NOP ;  /* 0x0000000000007918 */ /* 0x000fe20000000000 */
.L_x_3370:
        /* <DEDUP_REMOVED lines=22> */
.L_x_3371:
        /* <DEDUP_REMOVED lines=18> */
.L_x_3372:
        /* <DEDUP_REMOVED lines=22> */
.L_x_3373:
        /* <DEDUP_REMOVED lines=23> */
.L_x_3374:
        /* <DEDUP_REMOVED lines=11> */
.L_x_3377:
[----:B------:R-:W-:-:S08]  /*08b0*/  NOP ;  /* 0x0000000000007918 */ /* 0x000fd00000000000 */
[----:B------:R-:W1:Y:S02]  /*08c0*/  USETMAXREG.TRY_ALLOC.CTAPOOL UP0, 0xe8 ;  /* 0x000000e8000079c8 */ /* 0x000e640008000600 */
[----:B-1----:R-:W-:-:S13]  /*08d0*/  PLOP3.LUT P0, PT, PT, PT, UP0, 0x80, 0x0 ;  /* 0x000000000000781c */ /* 0x002fda0003f0f008 */
[----:B------:R-:W-:Y:S05]  /*08e0*/  @!P0 BRA `(.L_x_3377) ;  /* 0xfffffffc00f08947 */ /* 0x000fea000383ffff */
[----:B------:R-:W-:Y:S01]  /*08f0*/  LOP3.LUT R0, R24, 0xffffff80, RZ, 0xc0, !PT ;  /* 0xffffff8018007812 */ /* 0x000fe200078ec0ff */
[----:B------:R-:W1:Y:S01]  /*0900*/  S2UR UR6, SR_CTAID.Y ;  /* 0x00000000000679c3 */ /* 0x000e620000002600 */
[----:B------:R-:W-:Y:S02]  /*0910*/  ULDC UR7, c[0x0][0xd50] ;  /* 0x0003540000077ab9 */ /* 0x000fe40000000800 */
[----:B------:R-:W-:Y:S01]  /*0920*/  ISETP.NE.AND P0, PT, R0, 0x80, PT ;  /* 0x000000800000780c */ /* 0x000fe20003f05270 */
[----:B------:R-:W-:-:S04]  /*0930*/  UISETP.NE.AND UP0, UPT, UR7, 0x1, UPT ;  /* 0x000000010700788c */ /* 0x000fc8000bf05270 */
[----:B------:R-:W2:Y:S07]  /*0940*/  S2UR UR8, SR_CTAID.Z ;  /* 0x00000000000879c3 */ /* 0x000eae0000002700 */
[----:B------:R-:W-:Y:S01]  /*0950*/  @UP0 ULDC UR4, c[0x0][0xd54] ;  /* 0x0003550000040ab9 */ /* 0x000fe20000000800 */
[----:B------:R-:W-:Y:S06]  /*0960*/  @!P0 BAR.ARV 0x8, 0x100 ;  /* 0x0204000000008b1d */ /* 0x000fec0000002000 */
[----:B------:R-:W-:Y:S01]  /*0970*/  ISETP.GE.U32.AND P0, PT, R24, 0x100, PT ;  /* 0x000001001800780c */ /* 0x000fe20003f06070 */
[----:B------:R-:W-:Y:S01]  /*0980*/  @UP0 ULDC UR10, c[0x0][0xd58] ;  /* 0x00035600000a0ab9 */ /* 0x000fe20000000800 */
[----:B-1----:R-:W-:-:S02]  /*0990*/  UIMAD.WIDE.U32 UR4, UR6, UR4, URZ ;  /* 0x00000004060472a5 */ /* 0x002fc4000f8e003f */
[----:B------:R-:W-:Y:S02]  /*09a0*/  UMOV UR60, UR6 ;  /* 0x00000006003c7c82 */ /* 0x000fe40008000000 */
[----:B------:R-:W-:-:S04]  /*09b0*/  @UP0 USHF.R.U32.HI UR60, URZ, UR10, UR5 ;  /* 0x0000000a3f3c0299 */ /* 0x000fc80008011605 */
[----:B------:R-:W-:-:S03]  /*09c0*/  UIADD3 UR4, -UR60, URZ, URZ ;  /* 0x0000003f3c047290 */ /* 0x000fc6000fffe13f */
[----:B------:R-:W-:Y:S06]  /*09d0*/  @P0 BAR.ARV 0xf, 0x100 ;  /* 0x03c4000000000b1d */ /* 0x000fec0000002000 */
[----:B--2---:R-:W-:Y:S01]  /*09e0*/  ISETP.LE.AND P0, PT, RZ, UR8, PT ;  /* 0x00000008ff007c0c */ /* 0x004fe2000bf03270 */
[----:B------:R-:W-:-:S12]  /*09f0*/  UIMAD UR7, UR7, UR4, UR6 ;  /* 0x00000004070772a4 */ /* 0x000fd8000f8e0206 */
[----:B------:R-:W-:Y:S05]  /*0a00*/  @!P0 BRA `(.L_x_3378) ;  /* 0x000000fc005c8947 */ /* 0x000fea0003800000 */
[----:B------:R-:W-:Y:S01]  /*0a10*/  ULDC.64 UR4, c[0x0][0x418] ;  /* 0x0001060000047ab9 */ /* 0x000fe20000000a00 */
[----:B------:R-:W-:Y:S01]  /*0a20*/  ULDC UR38, c[0x0][0x424] ;  /* 0x0001090000267ab9 */ /* 0x000fe20000000800 */
[----:B------:R-:W-:Y:S01]  /*0a30*/  UISETP.NE.U32.AND UP0, UPT, UR4, URZ, UPT ;  /* 0x0000003f0400728c */ /* 0x000fe2000bf05070 */
[----:B------:R-:W1:Y:S01]  /*0a40*/  S2UR UR61, SR_CgaCtaId ;  /* 0x00000000003d79c3 */ /* 0x000e620000008800 */
        /* <DEDUP_REMOVED lines=15> */
[----:B-1----:R-:W-:Y:S11]  /*0b40*/  @!P0 BRA `(.L_x_3379) ;  /* 0x0000001c00ac8947 */ /* 0x002ff60003800000 */
[----:B------:R-:W-:Y:S01]  /*0b50*/  UISETP.GE.AND UP0, UPT, UR38, 0x1, UPT ;  /* 0x000000012600788c */ /* 0x000fe2000bf06270 */
[----:B------:R-:W-:Y:S02]  /*0b60*/  PLOP3.LUT P0, PT, PT, PT, PT, 0x80, 0x0 ;  /* 0x000000000000781c */ /* 0x000fe40003f0f070 */
[----:B0-----:R-:W-:Y:S01]  /*0b70*/  CS2R R2, SRZ ;  /* 0x0000000000027805 */ /* 0x001fe2000001ff00 */
        /* <DEDUP_REMOVED lines=61> */
[----:B------:R-:W-:Y:S01]  /*0f50*/  IMAD.U32 R5, RZ, RZ, UR11 ;  /* 0x0000000bff057e24 */ /* 0x000fe2000f8e00ff */
[----:B------:R-:W-:-:S04]  /*0f60*/  UIADD3 UR4, UR6, -0x1, UR11 ;  /* 0xffffffff06047890 */ /* 0x000fc8000fffe00b */
[-C--:B------:R-:W-:Y:S02]  /*0f70*/  IABS R3, R5.reuse ;  /* 0x0000000500037213 */ /* 0x080fe40000000000 */
[----:B------:R-:W-:Y:S01]  /*0f80*/  IABS R9, R5 ;  /* 0x0000000500097213 */ /* 0x000fe20000000000 */
[----:B------:R-:W-:Y:S01]  /*0f90*/  IMAD.U32 R8, RZ, RZ, UR4 ;  /* 0x00000004ff087e24 */ /* 0x000fe2000f8e00ff */
[----:B------:R-:W0:Y:S01]  /*0fa0*/  I2F.RP R0, R3 ;  /* 0x0000000300007306 */ /* 0x000e220000209400 */
[----:B------:R-:W-:Y:S02]  /*0fb0*/  ULOP3.LUT UR4, UR4, UR11, URZ, 0x3c, !UPT ;  /* 0x0000000b04047292 */ /* 0x000fe4000f8e3c3f */
[----:B------:R-:W-:-:S04]  /*0fc0*/  IMAD.MOV R9, RZ, RZ, -R9 ;  /* 0x000000ffff097224 */ /* 0x000fc800078e0a09 */
        /* <DEDUP_REMOVED lines=15> */
[----:B------:R-:W-:Y:S02]  /*10c0*/  ISETP.NE.AND P2, PT, RZ, UR11, PT ;  /* 0x0000000bff007c0c */ /* 0x000fe4000bf45270 */
[----:B------:R-:W-:-:S13]  /*10d0*/  ISETP.GE.U32.AND P1, PT, R0, R3, PT ;  /* 0x000000030000720c */ /* 0x000fda0003f26070 */
[----:B------:R-:W-:-:S04]  /*10e0*/  @P1 VIADD R7, R7, 0x1 ;  /* 0x0000000107071836 */ /* 0x000fc80000000000 */
[----:B------:R-:W-:-:S04]  /*10f0*/  IMAD.MOV.U32 R3, RZ, RZ, R7 ;  /* 0x000000ffff037224 */ /* 0x000fc800078e0007 */
[----:B------:R-:W-:Y:S01]  /*1100*/  @!P3 IMAD.MOV R3, RZ, RZ, -R3 ;  /* 0x000000ffff03b224 */ /* 0x000fe200078e0a03 */
[----:B------:R-:W-:-:S07]  /*1110*/  @!P2 LOP3.LUT R3, RZ, UR11, RZ, 0x33, !PT ;  /* 0x0000000bff03ac12 */ /* 0x000fce000f8e33ff */
.L_x_3380:
        /* <DEDUP_REMOVED lines=11> */
[----:B------:R-:W2:Y:S01]  /*11d0*/  LDL R5, [R1] ;  /* 0x0000000001057983 */ /* 0x000ea20000100800 */
[----:B------:R-:W-:Y:S01]  /*11e0*/  UMOV UR9, 0x40000040 ;  /* 0x4000004000097882 */ /* 0x000fe20000000000 */
[----:B------:R-:W-:Y:S01]  /*11f0*/  UMOV UR11, 0x40000040 ;  /* 0x40000040000b7882 */ /* 0x000fe20000000000 */
[----:B------:R-:W-:Y:S01]  /*1200*/  UMOV UR13, 0x40000040 ;  /* 0x40000040000d7882 */ /* 0x000fe20000000000 */
[----:B------:R-:W-:Y:S06]  /*1210*/  BAR.SYNC.DEFER_BLOCKING 0xe, 0x100 ;  /* 0x0384000000007b1d */ /* 0x000fec0000010000 */
[----:B------:R-:W-:Y:S01]  /*1220*/  UMOV UR15, 0x40000040 ;  /* 0x40000040000f7882 */ /* 0x000fe20000000000 */
[----:B------:R-:W-:Y:S01]  /*1230*/  UMOV UR17, 0x40000040 ;  /* 0x4000004000117882 */ /* 0x000fe20000000000 */
[----:B------:R-:W-:Y:S01]  /*1240*/  UMOV UR19, 0x40000040 ;  /* 0x4000004000137882 */ /* 0x000fe20000000000 */
[----:B------:R-:W-:Y:S01]  /*1250*/  UMOV UR21, 0x40000040 ;  /* 0x4000004000157882 */ /* 0x000fe20000000000 */
[----:B------:R-:W-:Y:S01]  /*1260*/  UMOV UR23, 0x40000040 ;  /* 0x4000004000177882 */ /* 0x000fe20000000000 */
[----:B------:R-:W-:Y:S01]  /*1270*/  WARPGROUP.ARRIVE ;  /* 0x00000000000079c5 */ /* 0x000fe20000000000 */
[----:B--2---:R-:W-:-:S02]  /*1280*/  R2UR UR7, R5 ;  /* 0x00000000050772ca */ /* 0x004fc400000e0000 */
[----:B------:R-:W-:-:S04]  /*1290*/  SHF.R.S32.HI R5, RZ, 0x1f, R152 ;  /* 0x0000001fff057819 */ /* 0x000fc80000011498 */
[----:B------:R-:W-:-:S04]  /*12a0*/  LEA.HI R5, R5, R152, RZ, 0x7 ;  /* 0x0000009805057211 */ /* 0x000fc800078f38ff */
[----:B------:R-:W-:Y:S02]  /*12b0*/  SHF.R.S32.HI R2, RZ, 0x7, R5 ;  /* 0x00000007ff027819 */ /* 0x000fe40000011405 */
[----:B------:R-:W-:-:S04]  /*12c0*/  LOP3.LUT R5, R5, 0xffffff80, RZ, 0xc0, !PT ;  /* 0xffffff8005057812 */ /* 0x000fc800078ec0ff */
[----:B------:R-:W0:Y:S01]  /*12d0*/  SHFL.IDX PT, R2, R2, RZ, 0x1f ;  /* 0x00001fff02027589 */ /* 0x000e2200000e0000 */
[----:B------:R-:W-:Y:S01]  /*12e0*/  IMAD.IADD R5, R152, 0x1, -R5 ;  /* 0x0000000198057824 */ /* 0x000fe200078e0a05 */
[----:B0-----:R-:W-:-:S04]  /*12f0*/  R2UR UR4, R2 ;  /* 0x00000000020472ca */ /* 0x001fc800000e0000 */
[----:B------:R-:W-:-:S04]  /*1300*/  SHF.R.S32.HI R2, RZ, 0x1f, R5 ;  /* 0x0000001fff027819 */ /* 0x000fc80000011405 */
[CC--:B------:R-:W-:Y:S02]  /*1310*/  LEA.HI R4, R2.reuse, R5.reuse, RZ, 0x2 ;  /* 0x0000000502047211 */ /* 0x0c0fe400078f10ff */
[----:B------:R-:W-:Y:S02]  /*1320*/  LEA.HI R2, R2, R5, RZ, 0x5 ;  /* 0x0000000502027211 */ /* 0x000fe400078f28ff */
[--C-:B------:R-:W-:Y:S02]  /*1330*/  SHF.R.S32.HI R6, RZ, 0x2, R4.reuse ;  /* 0x00000002ff067819 */ /* 0x100fe40000011404 */
[----:B------:R-:W-:Y:S01]  /*1340*/  SHF.R.S32.HI R7, RZ, 0x1f, R4 ;  /* 0x0000001fff077819 */ /* 0x000fe20000011404 */
[----:B------:R-:W-:Y:S01]  /*1350*/  ULEA.HI UR5, UR4, UR4, URZ, 0x1 ;  /* 0x0000000404057291 */ /* 0x000fe2000f8f083f */
[----:B------:R-:W-:Y:S02]  /*1360*/  SHF.R.S32.HI R2, RZ, 0x5, R2 ;  /* 0x00000005ff027819 */ /* 0x000fe40000011402 */
[----:B------:R-:W-:Y:S01]  /*1370*/  LEA.HI R7, R7, R6, RZ, 0x3 ;  /* 0x0000000607077211 */ /* 0x000fe200078f18ff */
[----:B------:R-:W-:-:S03]  /*1380*/  ULOP3.LUT UR6, UR5, 0x1fffe, URZ, 0xc0, !UPT ;  /* 0x0001fffe05067892 */ /* 0x000fc6000f8ec03f */
[----:B------:R-:W-:Y:S01]  /*1390*/  UMOV UR5, 0x400 ;  /* 0x0000040000057882 */ /* 0x000fe20000000000 */
[----:B------:R-:W-:Y:S01]  /*13a0*/  UIADD3 UR6, UR4, -UR6, URZ ;  /* 0x8000000604067290 */ /* 0x000fe2000fffe03f */
[----:B------:R-:W-:Y:S01]  /*13b0*/  LOP3.LUT R7, R7, 0xfffffff8, RZ, 0xc0, !PT ;  /* 0xfffffff807077812 */ /* 0x000fe200078ec0ff */
[----:B------:R-:W-:-:S04]  /*13c0*/  ULEA UR5, UR61, UR5, 0x18 ;  /* 0x000000053d057291 */ /* 0x000fc8000f8ec03f */
[----:B------:R-:W-:Y:S01]  /*13d0*/  ULEA UR6, UR6, UR5, 0xf ;  /* 0x0000000506067291 */ /* 0x000fe2000f8e783f */
[----:B------:R-:W-:Y:S01]  /*13e0*/  IMAD.IADD R7, R6, 0x1, -R7 ;  /* 0x0000000106077824 */ /* 0x000fe200078e0a07 */
[----:B------:R-:W-:Y:S02]  /*13f0*/  UIADD3 UR4, UR5, 0x36400, URZ ;  /* 0x0003640005047890 */ /* 0x000fe4000fffe03f */
[----:B------:R-:W-:Y:S01]  /*1400*/  UIADD3 UR6, UR6, 0x400, URZ ;  /* 0x0000040006067890 */ /* 0x000fe2000fffe03f */
[----:B------:R-:W-:Y:S01]  /*1410*/  IMAD R2, R2, 0x10, R7 ;  /* 0x0000001002027824 */ /* 0x000fe200078e0207 */
[----:B------:R-:W-:Y:S02]  /*1420*/  USHF.R.U32.HI UR4, URZ, 0x4, UR4 ;  /* 0x000000043f047899 */ /* 0x000fe40008011604 */
[----:B------:R-:W-:Y:S02]  /*1430*/  USHF.R.U32.HI UR6, URZ, 0x4, UR6 ;  /* 0x000000043f067899 */ /* 0x000fe40008011606 */
[----:B------:R-:W-:-:S02]  /*1440*/  ULOP3.LUT UR4, UR4, 0x3fff, URZ, 0xc0, !UPT ;  /* 0x00003fff04047892 */ /* 0x000fc4000f8ec03f */
[----:B------:R-:W-:Y:S02]  /*1450*/  ULOP3.LUT UR6, UR6, 0x3fff, URZ, 0xc0, !UPT ;  /* 0x00003fff06067892 */ /* 0x000fe4000f8ec03f */
[----:B------:R-:W-:Y:S02]  /*1460*/  ULOP3.LUT UR4, UR4, 0x10000, URZ, 0xfc, !UPT ;  /* 0x0001000004047892 */ /* 0x000fe4000f8efc3f */
[----:B------:R-:W-:Y:S02]  /*1470*/  ULOP3.LUT UR6, UR6, 0x2000000, URZ, 0xfc, !UPT ;  /* 0x0200000006067892 */ /* 0x000fe4000f8efc3f */
[----:B------:R-:W-:Y:S02]  /*1480*/  UIADD3 UR12, UR4, 0x2, URZ ;  /* 0x00000002040c7890 */ /* 0x000fe4000fffe03f */
[----:B------:R-:W-:Y:S01]  /*1490*/  UIADD3 UR14, UR6, 0x80, URZ ;  /* 0x00000080060e7890 */ /* 0x000fe2000fffe03f */
[----:B------:R-:W-:Y:S02]  /*14a0*/  UMOV UR8, UR4 ;  /* 0x0000000400087c82 */ /* 0x000fe40008000000 */
[----:B------:R-:W-:Y:S01]  /*14b0*/  UMOV UR10, UR6 ;  /* 0x00000006000a7c82 */ /* 0x000fe20008000000 */
[----:B------:R-:W-:Y:S01]  /*14c0*/  UIADD3 UR16, UR4, 0x4, URZ ;  /* 0x0000000404107890 */ /* 0x000fe2000fffe03f */
[----:B------:R-:W-:Y:S01]  /*14d0*/  HGMMA.64x256x16.F32 R24, gdesc[UR8].tnspB, RZ, !UPT, gsb0 ;  /* 0x43e00000081879f0 */ /* 0x000fe2000c0008ff */
[----:B------:R-:W-:-:S02]  /*14e0*/  UIADD3 UR18, UR6, 0x100, URZ ;  /* 0x0000010006127890 */ /* 0x000fc4000fffe03f */
[----:B------:R-:W-:Y:S02]  /*14f0*/  UIADD3 UR20, UR4, 0x6, URZ ;  /* 0x0000000604147890 */ /* 0x000fe4000fffe03f */
[----:B------:R-:W-:Y:S02]  /*1500*/  UIADD3 UR22, UR6, 0x180, URZ ;  /* 0x0000018006167890 */ /* 0x000fe4000fffe03f */
[----:B------:R-:W-:-:S04]  /*1510*/  ULOP3.LUT UR4, UR7, 0x1, URZ, 0xfc, !UPT ;  /* 0x0000000107047892 */ /* 0x000fc8000f8efc3f */
[----:B------:R-:W-:-:S03]  /*1520*/  UISETP.NE.AND UP0, UPT, UR4, 0x3, UPT ;  /* 0x000000030400788c */ /* 0x000fc6000bf05270 */
[----:B------:R-:W-:-:S03]  /*1530*/  UMOV UR4, URZ ;  /* 0x0000003f00047c82 */ /* 0x000fc60008000000 */
[----:B------:R-:W-:Y:S01]  /*1540*/  PLOP3.LUT P1, PT, PT, PT, UP0, 0x80, 0x0 ;  /* 0x000000000000781c */ /* 0x000fe20003f2f008 */
[----:B------:R-:W-:Y:S02]  /*1550*/  WARPGROUP.DEPBAR.LE gsb0, 0x0 ;  /* 0x00008000000079c5 */ /* 0x000fe40000010000 */
[----:B------:R-:W-:-:S08]  /*1560*/  WARPGROUP.ARRIVE ;  /* 0x00000000000079c5 */ /* 0x000fd00000000000 */
        /* <DEDUP_REMOVED lines=13> */
.L_x_3382:
[----:B------:R-:W-:Y:S01]  /*1640*/  VIADD R3, R3, 0xfffffffe ;  /* 0xfffffffe03037836 */ /* 0x000fe20000000000 */
[----:B------:R-:W-:-:S04]  /*1650*/  UIADD3 UR7, UR5, 0x38860, URZ ;  /* 0x0003886005077890 */ /* 0x000fc8000fffe03f */
[----:B------:R-:W-:Y:S01]  /*1660*/  ISETP.GE.AND P0, PT, R3, R0, PT ;  /* 0x000000000300720c */ /* 0x000fe20003f06270 */
[----:B------:R-:W-:-:S09]  /*1670*/  UPRMT UR7, UR61, 0x654, UR7 ;  /* 0x000006543d077896 */ /* 0x000fd20008000007 */
[----:B------:R-:W-:Y:S03]  /*1680*/  SYNCS.ARRIVE.TRANS64.RED.A1T0 RZ, [UR7], RZ ;  /* 0x000000ffffff79a7 */ /* 0x000fe60008100407 */
[----:B------:R-:W-:Y:S05]  /*1690*/  @!P0 BRA `(.L_x_3383) ;  /* 0x0000000800b08947 */ /* 0x000fea0003800000 */
[----:B------:R-:W-:-:S05]  /*16a0*/  UMOV UR4, URZ ;  /* 0x0000003f00047c82 */ /* 0x000fca0008000000 */
.L_x_3385:
[----:B------:R-:W-:Y:S01]  /*16b0*/  BAR.SYNC.DEFER_BLOCKING 0xe, 0x100 ;  /* 0x0384000000007b1d */ /* 0x000fe20000010000 */
[----:B------:R-:W-:Y:S01]  /*16c0*/  IMAD.U32 R5, RZ, RZ, UR4 ;  /* 0x00000004ff057e24 */ /* 0x000fe2000f8e00ff */
[----:B------:R-:W-:Y:S01]  /*16d0*/  UIADD3 UR4, UR4, 0x1, URZ ;  /* 0x0000000104047890 */ /* 0x000fe2000fffe03f */
[C---:B------:R-:W-:Y:S01]  /*16e0*/  ISETP.GT.AND P0, PT, R3.reuse, R0, PT ;  /* 0x000000000300720c */ /* 0x040fe20003f04270 */
[----:B------:R-:W-:Y:S02]  /*16f0*/  VIADD R3, R3, 0xffffffff ;  /* 0xffffffff03037836 */ /* 0x000fe40000000000 */
[----:B------:R-:W-:Y:S01]  /*1700*/  IMAD R4, R5, 0x40, R2 ;  /* 0x0000004005047824 */ /* 0x000fe200078e0202 */
[----:B------:R-:W-:Y:S01]  /*1710*/  UISETP.NE.AND UP0, UPT, UR4, 0x2, UPT ;  /* 0x000000020400788c */ /* 0x000fe2000bf05270 */
[----:B------:R-:W-:Y:S01]  /*1720*/  UMOV UR11, 0x40000040 ;  /* 0x40000040000b7882 */ /* 0x000fe20000000000 */
[----:B------:R-:W-:Y:S02]  /*1730*/  UMOV UR15, 0x40000040 ;  /* 0x40000040000f7882 */ /* 0x000fe40000000000 */
[----:B------:R-:W-:Y:S01]  /*1740*/  LEA R4, R4, UR5, 0x2 ;  /* 0x0000000504047c11 */ /* 0x000fe2000f8e10ff */
[----:B------:R-:W-:Y:S01]  /*1750*/  USEL UR4, UR4, URZ, UP0 ;  /* 0x0000003f04047287 */ /* 0x000fe20008000000 */
[----:B------:R-:W-:Y:S01]  /*1760*/  UMOV UR19, 0x40000040 ;  /* 0x4000004000137882 */ /* 0x000fe20000000000 */
[----:B------:R-:W-:-:S02]  /*1770*/  UMOV UR23, 0x40000040 ;  /* 0x4000004000177882 */ /* 0x000fc40000000000 */
[----:B------:R-:W-:-:S04]  /*1780*/  ULEA UR10, UR4, UR6, 0xc ;  /* 0x00000006040a7291 */ /* 0x000fc8000f8e603f */
[----:B------:R-:W-:Y:S02]  /*1790*/  UIADD3 UR14, UR10, 0x80, URZ ;  /* 0x000000800a0e7890 */ /* 0x000fe4000fffe03f */
[----:B------:R-:W-:Y:S01]  /*17a0*/  UIADD3 UR18, UR10, 0x100, URZ ;  /* 0x000001000a127890 */ /* 0x000fe2000fffe03f */
[----:B------:R-:W0:Y:S01]  /*17b0*/  LDS R5, [R4+0x38400] ;  /* 0x0384000004057984 */ /* 0x000e220000000800 */
[----:B------:R-:W-:-:S03]  /*17c0*/  UIADD3 UR22, UR10, 0x180, URZ ;  /* 0x000001800a167890 */ /* 0x000fc6000fffe03f */
        /* <DEDUP_REMOVED lines=128> */
[----:B------:R-:W-:-:S06]  /*1fd0*/  FMUL.FTZ R151, R151, R6 ;  /* 0x0000000697977220 */ /* 0x000fcc0000410000 */
[----:B------:R-:W-:-:S06]  /*1fe0*/  WARPGROUP.ARRIVE ;  /* 0x00000000000079c5 */ /* 0x000fcc0000000000 */
        /* <DEDUP_REMOVED lines=17> */
.L_x_3384:
[----:B------:R-:W-:-:S04]  /*2100*/  ULEA UR7, UR4, UR5, 0x3 ;  /* 0x0000000504077291 */ /* 0x000fc8000f8e183f */
[----:B------:R-:W-:-:S04]  /*2110*/  UIADD3 UR7, UR7, 0x38860, URZ ;  /* 0x0003886007077890 */ /* 0x000fc8000fffe03f */
[----:B------:R-:W-:-:S09]  /*2120*/  UPRMT UR7, UR61, 0x654, UR7 ;  /* 0x000006543d077896 */ /* 0x000fd20008000007 */
[----:B------:R-:W-:Y:S01]  /*2130*/  SYNCS.ARRIVE.TRANS64.RED.A1T0 RZ, [UR7], RZ ;  /* 0x000000ffffff79a7 */ /* 0x000fe20008100407 */
[----:B------:R-:W-:Y:S05]  /*2140*/  @P0 BRA `(.L_x_3385) ;  /* 0xfffffff400580947 */ /* 0x000fea000383ffff */
[----:B------:R-:W-:-:S12]  /*2150*/  USHF.L.U32 UR4, UR4, 0x6, URZ ;  /* 0x0000000604047899 */ /* 0x000fd8000800063f */
.L_x_3383:
[----:B------:R-:W-:Y:S01]  /*2160*/  BAR.SYNC.DEFER_BLOCKING 0xe, 0x100 ;  /* 0x0384000000007b1d */ /* 0x000fe20000010000 */
[----:B------:R-:W-:Y:S01]  /*2170*/  VIADD R2, R2, UR4 ;  /* 0x0000000402027c36 */ /* 0x000fe20008000000 */
[----:B------:R-:W-:Y:S01]  /*2180*/  PLOP3.LUT P0, PT, PT, PT, PT, 0x8, 0x0 ;  /* 0x000000000000781c */ /* 0x000fe20003f0e170 */
[----:B------:R-:W-:-:S03]  /*2190*/  IMAD.MOV.U32 R4, RZ, RZ, RZ ;  /* 0x000000ffff047224 */ /* 0x000fc600078e00ff */
[----:B------:R-:W-:-:S05]  /*21a0*/  LEA R2, R2, UR5, 0x2 ;  /* 0x0000000502027c11 */ /* 0x000fca000f8e10ff */
[----:B------:R-:W0:Y:S04]  /*21b0*/  LDS R3, [R2+0x38400] ;  /* 0x0384000002037984 */ /* 0x000e280000000800 */
        /* <DEDUP_REMOVED lines=130> */
[----:B------:R-:W-:Y:S06]  /*29e0*/  BAR.ARV 0xf, 0x100 ;  /* 0x03c4000000007b1d */ /* 0x000fec0000002000 */
[----:B------:R-:W-:Y:S05]  /*29f0*/  BRA `(.L_x_3381) ;  /* 0x0000007000087947 */ /* 0x000fea0003800000 */
.L_x_3379:
[----:B------:R-:W-:Y:S01]  /*2a00*/  UISETP.GE.AND UP0, UPT, UR38, 0x1, UPT ;  /* 0x000000012600788c */ /* 0x000fe2000bf06270 */
[----:B------:R-:W-:-:S05]  /*2a10*/  UMOV UR4, URZ ;  /* 0x0000003f00047c82 */ /* 0x000fca0008000000 */
[----:B------:R-:W-:-:S13]  /*2a20*/  PLOP3.LUT P0, PT, PT, PT, UP0, 0x80, 0x0 ;  /* 0x000000000000781c */ /* 0x000fda0003f0f008 */
[----:B------:R-:W-:Y:S05]  /*2a30*/  @!P0 BRA `(.L_x_3386) ;  /* 0x0000000000848947 */ /* 0x000fea0003800000 */
[----:B------:R-:W-:Y:S01]  /*2a40*/  IMAD.U32 R3, RZ, RZ, UR11 ;  /* 0x0000000bff037e24 */ /* 0x000fe2000f8e00ff */
[----:B------:R-:W-:Y:S01]  /*2a50*/  UIADD3 UR8, UR6, -0x1, UR11 ;  /* 0xffffffff06087890 */ /* 0x000fe2000fffe00b */
[----:B------:R-:W-:-:S03]  /*2a60*/  UMOV UR4, URZ ;  /* 0x0000003f00047c82 */ /* 0x000fc60008000000 */
[-C--:B------:R-:W-:Y:S02]  /*2a70*/  IABS R0, R3.reuse ;  /* 0x0000000300007213 */ /* 0x080fe40000000000 */
[----:B------:R-:W-:Y:S01]  /*2a80*/  IMAD.U32 R4, RZ, RZ, UR8 ;  /* 0x00000008ff047e24 */ /* 0x000fe2000f8e00ff */
[----:B------:R-:W-:Y:S01]  /*2a90*/  IABS R5, R3 ;  /* 0x0000000300057213 */ /* 0x000fe20000000000 */
[----:B------:R-:W-:Y:S01]  /*2aa0*/  ULOP3.LUT UR8, UR8, UR11, URZ, 0x3c, !UPT ;  /* 0x0000000b08087292 */ /* 0x000fe2000f8e3c3f */
[----:B------:R-:W-:Y:S02]  /*2ab0*/  R2UR UR12, R0 ;  /* 0x00000000000c72ca */ /* 0x000fe400000e0000 */
[----:B------:R-:W-:-:S05]  /*2ac0*/  IABS R4, R4 ;  /* 0x0000000400047213 */ /* 0x000fca0000000000 */
[----:B------:R-:W-:-:S05]  /*2ad0*/  IMAD.MOV.U32 R3, RZ, RZ, R4 ;  /* 0x000000ffff037224 */ /* 0x000fca00078e0004 */
[----:B------:R-:W-:Y:S01]  /*2ae0*/  R2UR UR10, R3 ;  /* 0x00000000030a72ca */ /* 0x000fe200000e0000 */
[----:B------:R-:W1:Y:S08]  /*2af0*/  I2F.RP R0, UR12 ;  /* 0x0000000c00007d06 */ /* 0x000e700008209400 */
[----:B-1----:R-:W0:Y:S02]  /*2b00*/  MUFU.RCP R0, R0 ;  /* 0x0000000000007308 */ /* 0x002e240000001000 */
        /* <DEDUP_REMOVED lines=20> */
.L_x_3386:
[----:B------:R-:W-:Y:S01]  /*2c50*/  UIMAD UR39, UR7, UR4, URZ ;  /* 0x00000004072772a4 */ /* 0x000fe2000f8e023f */
[----:B------:R-:W-:Y:S01]  /*2c60*/  IMAD.U32 R0, RZ, RZ, UR6 ;  /* 0x00000006ff007e24 */ /* 0x000fe2000f8e00ff */
[----:B------:R-:W-:Y:S01]  /*2c70*/  PLOP3.LUT P0, PT, PT, PT, PT, 0x80, 0x0 ;  /* 0x000000000000781c */ /* 0x000fe20003f0f070 */
[----:B------:R-:W-:Y:S01]  /*2c80*/  IMAD.U32 R3, RZ, RZ, UR4 ;  /* 0x00000004ff037e24 */ /* 0x000fe2000f8e00ff */
[----:B0-----:R-:W-:Y:S01]  /*2c90*/  MOV R2, RZ ;  /* 0x000000ff00027202 */ /* 0x001fe20000000f00 */
        /* <DEDUP_REMOVED lines=20> */
[----:B------:R-:W-:Y:S02]  /*2de0*/  UISETP.GT.AND UP0, UPT, UR5, UR39, UPT ;  /* 0x000000270500728c */ /* 0x000fe4000bf04270 */
[----:B------:R-:W-:Y:S01]  /*2df0*/  IMAD.U32 R168, RZ, RZ, UR5 ;  /* 0x00000005ffa87e24 */ /* 0x000fe2000f8e00ff */
        /* <DEDUP_REMOVED lines=50> */
[----:B------:R-:W-:Y:S01]  /*3120*/  IMAD.U32 R5, RZ, RZ, UR61 ;  /* 0x0000003dff057e24 */ /* 0x000fe2000f8e00ff */
[----:B------:R-:W-:Y:S02]  /*3130*/  MOV R4, 0x400 ;  /* 0x0000040000047802 */ /* 0x000fe40000000f00 */
[----:B------:R-:W-:-:S04]  /*3140*/  LEA.HI R16, R57, R152, RZ, 0x7 ;  /* 0x0000009839107211 */ /* 0x000fc800078f38ff */
[----:B------:R-:W-:-:S05]  /*3150*/  SHF.R.S32.HI R18, RZ, 0x7, R16 ;  /* 0x00000007ff127819 */ /* 0x000fca0000011410 */
[----:B------:R-:W0:Y:S02]  /*3160*/  SHFL.IDX PT, R0, R18, RZ, 0x1f ;  /* 0x00001fff12007589 */ /* 0x000e2400000e0000 */
[----:B0-----:R-:W-:-:S04]  /*3170*/  LEA.HI R2, R0, R0, RZ, 0x1 ;  /* 0x0000000000027211 */ /* 0x001fc800078f08ff */
[----:B------:R-:W-:Y:S02]  /*3180*/  LOP3.LUT R3, R2, 0x1fffe, RZ, 0xc0, !PT ;  /* 0x0001fffe02037812 */ /* 0x000fe400078ec0ff */
[----:B------:R-:W-:-:S03]  /*3190*/  LEA R2, R5, R4, 0x18 ;  /* 0x0000000405027211 */ /* 0x000fc600078ec0ff */
[----:B------:R-:W-:Y:S02]  /*31a0*/  IMAD.IADD R3, R0, 0x1, -R3 ;  /* 0x0000000100037824 */ /* 0x000fe400078e0a03 */
[----:B------:R-:W-:Y:S02]  /*31b0*/  VIADD R0, R2, 0x36400 ;  /* 0x0003640002007836 */ /* 0x000fe40000000000 */
[----:B------:R-:W-:-:S03]  /*31c0*/  IMAD R3, R3, 0x8000, R2 ;  /* 0x0000800003037824 */ /* 0x000fc600078e0202 */
[----:B------:R-:W-:Y:S01]  /*31d0*/  LOP3.LUT P0, RZ, R0, 0x3ff, RZ, 0xc0, !PT ;  /* 0x000003ff00ff7812 */ /* 0x000fe2000780c0ff */
[----:B------:R-:W-:-:S05]  /*31e0*/  VIADD R3, R3, 0x400 ;  /* 0x0000040003037836 */ /* 0x000fca0000000000 */
[----:B------:R-:W-:-:S04]  /*31f0*/  SHF.R.U32.HI R3, RZ, 0x4, R3 ;  /* 0x00000004ff037819 */ /* 0x000fc80000011603 */
[----:B------:R-:W-:-:S03]  /*3200*/  LOP3.LUT R193, R3, 0x3fff, RZ, 0xc0, !PT ;  /* 0x00003fff03c17812 */ /* 0x000fc600078ec0ff */
        /* <DEDUP_REMOVED lines=17> */
.L_x_3387:
[----:B------:R-:W-:Y:S02]  /*3320*/  SHF.L.U32 R5, RZ, 0x1f, RZ ;  /* 0x0000001fff057819 */ /* 0x000fe400000006ff */
[----:B------:R-:W-:Y:S02]  /*3330*/  LOP3.LUT R3, R16, 0xffffff80, RZ, 0xc0, !PT ;  /* 0xffffff8010037812 */ /* 0x000fe400078ec0ff */
[----:B------:R-:W0:Y:S01]  /*3340*/  SYNCS.PHASECHK.TRANS64.TRYWAIT P0, [R2+URZ+0x38800], R5 ;  /* 0x03880005020075a7 */ /* 0x000e22000800017f */
[----:B------:R-:W-:Y:S02]  /*3350*/  LEA.HI R0, R18, R18, RZ, 0x1 ;  /* 0x0000001212007211 */ /* 0x000fe400078f08ff */
[----:B------:R-:W-:Y:S02]  /*3360*/  IADD3 R7, R152, -R3, RZ ;  /* 0x8000000398077210 */ /* 0x000fe40007ffe0ff */
[----:B------:R-:W-:Y:S02]  /*3370*/  LOP3.LUT R3, R0, 0xfffffe, RZ, 0xc0, !PT ;  /* 0x00fffffe00037812 */ /* 0x000fe400078ec0ff */
[----:B------:R-:W-:-:S04]  /*3380*/  SHF.R.S32.HI R4, RZ, 0x1f, R7 ;  /* 0x0000001fff047819 */ /* 0x000fc80000011407 */
[----:B------:R-:W-:-:S04]  /*3390*/  LEA.HI R6, R4, R7, RZ, 0x2 ;  /* 0x0000000704067211 */ /* 0x000fc800078f10ff */
[--C-:B------:R-:W-:Y:S02]  /*33a0*/  SHF.R.S32.HI R8, RZ, 0x2, R6.reuse ;  /* 0x00000002ff087819 */ /* 0x100fe40000011406 */
[----:B------:R-:W-:Y:S01]  /*33b0*/  SHF.R.S32.HI R9, RZ, 0x1f, R6 ;  /* 0x0000001fff097819 */ /* 0x000fe20000011406 */
[----:B0-----:R-:W-:Y:S06]  /*33c0*/  @!P0 BRA `(.L_x_3388) ;  /* 0x000000d000f48947 */ /* 0x001fec0003800000 */
.L_x_3466:
[----:B------:R-:W2:Y:S01]  /*33d0*/  LDL R0, [R1] ;  /* 0x0000000001007983 */ /* 0x000ea20000100800 */
[----:B------:R-:W-:Y:S01]  /*33e0*/  LEA.HI R9, R9, R8, RZ, 0x3 ;  /* 0x0000000809097211 */ /* 0x000fe200078f18ff */
[----:B------:R-:W-:Y:S01]  /*33f0*/  IMAD.IADD R3, R18, 0x1, -R3 ;  /* 0x0000000112037824 */ /* 0x000fe200078e0a03 */
[----:B------:R-:W-:Y:S02]  /*3400*/  LEA.HI R4, R4, R7, RZ, 0x5 ;  /* 0x0000000704047211 */ /* 0x000fe400078f28ff */
[----:B------:R-:W-:Y:S02]  /*3410*/  LOP3.LUT R9, R9, 0xfffffff8, RZ, 0xc0, !PT ;  /* 0xfffffff809097812 */ /* 0x000fe400078ec0ff */
[----:B------:R-:W-:-:S03]  /*3420*/  SHF.R.S32.HI R4, RZ, 0x5, R4 ;  /* 0x00000005ff047819 */ /* 0x000fc60000011404 */
[----:B------:R-:W-:-:S04]  /*3430*/  IMAD.IADD R9, R8, 0x1, -R9 ;  /* 0x0000000108097824 */ /* 0x000fc800078e0a09 */
[----:B------:R-:W-:Y:S01]  /*3440*/  IMAD R184, R4, 0x10, R9 ;  /* 0x0000001004b87824 */ /* 0x000fe200078e0209 */
[----:B--2---:R-:W-:Y:S02]  /*3450*/  R2UR UR4, R0 ;  /* 0x00000000000472ca */ /* 0x004fe400000e0000 */
[----:B------:R-:W-:-:S05]  /*3460*/  LOP3.LUT R0, R6, 0x7ffffffc, RZ, 0xc0, !PT ;  /* 0x7ffffffc06007812 */ /* 0x000fca00078ec0ff */
[----:B------:R-:W-:-:S04]  /*3470*/  IMAD.IADD R0, R7, 0x1, -R0 ;  /* 0x0000000107007824 */ /* 0x000fc800078e0a00 */
[----:B------:R-:W-:Y:S02]  /*3480*/  IMAD.SHL.U32 R56, R0, 0x2, RZ ;  /* 0x0000000200387824 */ /* 0x000fe400078e00ff */
[----:B------:R-:W-:Y:S02]  /*3490*/  ULOP3.LUT UR4, UR4, 0x1, URZ, 0xfc, !UPT ;  /* 0x0000000104047892 */ /* 0x000fe4000f8efc3f */
[----:B------:R-:W-:-:S04]  /*34a0*/  IMAD R185, R3, 0x100, R56 ;  /* 0x0000010003b97824 */ /* 0x000fc800078e0238 */
[----:B------:R-:W-:-:S05]  /*34b0*/  IMAD.U32 R6, RZ, RZ, UR4 ;  /* 0x00000004ff067e24 */ /* 0x000fca000f8e00ff */
[----:B------:R-:W-:-:S13]  /*34c0*/  ISETP.NE.AND P0, PT, R6, 0x3, PT ;  /* 0x000000030600780c */ /* 0x000fda0003f05270 */
[----:B------:R-:W-:Y:S05]  /*34d0*/  @!P0 BRA `(.L_x_3389) ;  /* 0x0000000000048947 */ /* 0x000fea0003800000 */
[----:B------:R-:W-:Y:S01]  /*34e0*/  BPT.TRAP 0x1 ;  /* 0x000000040000795c */ /* 0x000fe20000300000 */
.L_x_3389:
[----:B------:R1:W2:Y:S01]  /*34f0*/  SYNCS.PHASECHK.TRANS64.TRYWAIT P1, [R2+URZ+0x38830], R5 ;  /* 0x03883005020075a7 */ /* 0x0002a2000802017f */
[----:B------:R-:W-:Y:S05]  /*3500*/  @!P0 BRA `(.L_x_3390) ;  /* 0x0000000000048947 */ /* 0x000fea0003800000 */
[----:B------:R-:W-:Y:S01]  /*3510*/  BPT.TRAP 0x1 ;  /* 0x000000040000795c */ /* 0x000fe20000300000 */
.L_x_3390:
[----:B--2---:R-:W-:Y:S05]  /*3520*/  @P1 BRA `(.L_x_3391) ;  /* 0x0000000000081947 */ /* 0x004fea0003800000 */
[----:B------:R-:W2:Y:S02]  /*3530*/  SYNCS.PHASECHK.TRANS64.TRYWAIT P1, [R2+URZ+0x38830], R5 ;  /* 0x03883005020075a7 */ /* 0x000ea4000802017f */
[----:B--2---:R-:W-:Y:S05]  /*3540*/  @!P1 BRA `(.L_x_3392) ;  /* 0x000000d000a89947 */ /* 0x004fea0003800000 */
.L_x_3391:
[----:B------:R-:W-:Y:S05]  /*3550*/  WARPSYNC.ALL ;  /* 0x0000000000007948 */ /* 0x000fea0003800000 */
[C---:B------:R-:W-:Y:S01]  /*3560*/  VIADD R0, R2.reuse, 0x20400 ;  /* 0x0002040002007836 */ /* 0x040fe20000000000 */
[----:B------:R-:W-:Y:S01]  /*3570*/  WARPGROUP.ARRIVE ;  /* 0x00000000000079c5 */ /* 0x000fe20000000000 */
[----:B------:R-:W-:Y:S01]  /*3580*/  VIADD R3, R2, 0x22400 ;  /* 0x0002240002037836 */ /* 0x000fe20000000000 */
[----:B------:R-:W-:Y:S01]  /*3590*/  UMOV UR9, 0x40000040 ;  /* 0x4000004000097882 */ /* 0x000fe20000000000 */
[----:B------:R-:W-:Y:S01]  /*35a0*/  UMOV UR7, 0x40000040 ;  /* 0x4000004000077882 */ /* 0x000fe20000000000 */
[----:B------:R-:W-:Y:S01]  /*35b0*/  SHF.R.U32.HI R0, RZ, 0x4, R0 ;  /* 0x00000004ff007819 */ /* 0x000fe20000011600 */
[----:B------:R-:W-:Y:S01]  /*35c0*/  UMOV UR5, UR9 ;  /* 0x0000000900057c82 */ /* 0x000fe20008000000 */
[----:B------:R-:W-:Y:S01]  /*35d0*/  SHF.R.U32.HI R3, RZ, 0x4, R3 ;  /* 0x00000004ff037819 */ /* 0x000fe20000011603 */
[----:B------:R-:W-:Y:S01]  /*35e0*/  IMAD.U32 R9, RZ, RZ, UR9 ;  /* 0x00000009ff097e24 */ /* 0x000fe2000f8e00ff */
[----:B------:R-:W-:Y:S01]  /*35f0*/  LOP3.LUT R0, R0, 0x3fff, RZ, 0xc0, !PT ;  /* 0x00003fff00007812 */ /* 0x000fe200078ec0ff */
[----:B------:R-:W-:Y:S01]  /*3600*/  UMOV UR9, 0x40000040 ;  /* 0x4000004000097882 */ /* 0x000fe20000000000 */
[----:B------:R-:W-:Y:S01]  /*3610*/  LOP3.LUT R3, R3, 0x3fff, RZ, 0xc0, !PT ;  /* 0x00003fff03037812 */ /* 0x000fe200078ec0ff */
[----:B------:R-:W-:Y:S01]  /*3620*/  IMAD.U32 R11, RZ, RZ, UR9 ;  /* 0x00000009ff0b7e24 */ /* 0x000fe2000f8e00ff */
[----:B------:R-:W-:-:S02]  /*3630*/  LOP3.LUT R0, R0, 0x10000, RZ, 0xfc, !PT ;  /* 0x0001000000007812 */ /* 0x000fc400078efcff */
[----:B------:R-:W-:Y:S02]  /*3640*/  LOP3.LUT R7, R3, 0x10000, RZ, 0xfc, !PT ;  /* 0x0001000003077812 */ /* 0x000fe400078efcff */
[C---:B------:R-:W-:Y:S01]  /*3650*/  R2UR UR4, R0.reuse ;  /* 0x00000000000472ca */ /* 0x040fe200000e0000 */
[----:B------:R-:W-:Y:S01]  /*3660*/  VIADD R3, R0, 0x2 ;  /* 0x0000000200037836 */ /* 0x000fe20000000000 */
[C---:B------:R-:W-:Y:S01]  /*3670*/  R2UR UR6, R7.reuse ;  /* 0x00000000070672ca */ /* 0x040fe200000e0000 */
[----:B------:R-:W-:-:S10]  /*3680*/  VIADD R4, R7, 0x2 ;  /* 0x0000000207047836 */ /* 0x000fd40000000000 */
[----:B------:R-:W-:Y:S02]  /*3690*/  UMOV UR8, UR4 ;  /* 0x0000000400087c82 */ /* 0x000fe40008000000 */
[----:B------:R-:W-:Y:S01]  /*36a0*/  UMOV UR4, UR8 ;  /* 0x0000000800047c82 */ /* 0x000fe20008000000 */
[----:B------:R-:W-:Y:S01]  /*36b0*/  IMAD.U32 R8, RZ, RZ, UR8 ;  /* 0x00000008ff087e24 */ /* 0x000fe2000f8e00ff */
[----:B------:R-:W-:Y:S01]  /*36c0*/  HGMMA.64x64x16.F32 R24, gdesc[UR4], RZ, !UPT, gsb0 ;  /* 0x00e00000041879f0 */ /* 0x000fe2000c0008ff */
[----:B------:R-:W-:Y:S01]  /*36d0*/  R2UR UR4, R3 ;  /* 0x00000000030472ca */ /* 0x000fe200000e0000 */
[----:B------:R-:W-:Y:S01]  /*36e0*/  UMOV UR5, UR9 ;  /* 0x0000000900057c82 */ /* 0x000fe20008000000 */
[----:B------:R-:W-:Y:S01]  /*36f0*/  R2UR UR6, R4 ;  /* 0x00000000040672ca */ /* 0x000fe200000e0000 */
[----:B------:R-:W-:Y:S01]  /*3700*/  UMOV UR7, 0x40000040 ;  /* 0x4000004000077882 */ /* 0x000fe20000000000 */
[C---:B------:R-:W-:Y:S01]  /*3710*/  VIADD R3, R0.reuse, 0x4 ;  /* 0x0000000400037836 */ /* 0x040fe20000000000 */
[----:B------:R-:W-:Y:S01]  /*3720*/  IADD3 R4, R7, 0x4, RZ ;  /* 0x0000000407047810 */ /* 0x000fe20007ffe0ff */
[----:B------:R-:W-:Y:S01]  /*3730*/  UMOV UR9, 0x40000040 ;  /* 0x4000004000097882 */ /* 0x000fe20000000000 */
[----:B------:R-:W-:-:S02]  /*3740*/  VIADD R0, R0, 0x6 ;  /* 0x0000000600007836 */ /* 0x000fc40000000000 */
[----:B------:R-:W-:-:S04]  /*3750*/  IMAD.U32 R13, RZ, RZ, UR9 ;  /* 0x00000009ff0d7e24 */ /* 0x000fc8000f8e00ff */
[----:B------:R-:W-:Y:S02]  /*3760*/  UMOV UR8, UR4 ;  /* 0x0000000400087c82 */ /* 0x000fe40008000000 */
[----:B------:R-:W-:Y:S01]  /*3770*/  UMOV UR4, UR8 ;  /* 0x0000000800047c82 */ /* 0x000fe20008000000 */
[----:B------:R-:W-:Y:S01]  /*3780*/  IMAD.U32 R10, RZ, RZ, UR8 ;  /* 0x00000008ff0a7e24 */ /* 0x000fe2000f8e00ff */
[----:B------:R-:W-:Y:S02]  /*3790*/  WARPGROUP.DEPBAR.LE gsb0, 0x0 ;  /* 0x00008000000079c5 */ /* 0x000fe40000010000 */
[----:B------:R-:W-:-:S06]  /*37a0*/  WARPGROUP.ARRIVE ;  /* 0x00000000000079c5 */ /* 0x000fcc0000000000 */
[----:B------:R-:W-:Y:S01]  /*37b0*/  HGMMA.64x64x16.F32 R24, gdesc[UR4], R24, gsb0 ;  /* 0x00e00000041879f0 */ /* 0x000fe20008000818 */
[----:B------:R-:W-:Y:S01]  /*37c0*/  R2UR UR4, R3 ;  /* 0x00000000030472ca */ /* 0x000fe200000e0000 */
[----:B------:R-:W-:Y:S01]  /*37d0*/  UMOV UR5, UR9 ;  /* 0x0000000900057c82 */ /* 0x000fe20008000000 */
[----:B------:R-:W-:Y:S01]  /*37e0*/  R2UR UR6, R4 ;  /* 0x00000000040672ca */ /* 0x000fe200000e0000 */
[----:B------:R-:W-:Y:S01]  /*37f0*/  UMOV UR7, 0x40000040 ;  /* 0x4000004000077882 */ /* 0x000fe20000000000 */
[----:B------:R-:W-:Y:S01]  /*3800*/  VIADD R3, R7, 0x6 ;  /* 0x0000000607037836 */ /* 0x000fe20000000000 */
[----:B------:R-:W-:Y:S02]  /*3810*/  UMOV UR9, 0x40000040 ;  /* 0x4000004000097882 */ /* 0x000fe40000000000 */
[----:B------:R-:W-:-:S06]  /*3820*/  IMAD.U32 R15, RZ, RZ, UR9 ;  /* 0x00000009ff0f7e24 */ /* 0x000fcc000f8e00ff */
        /* <DEDUP_REMOVED lines=9> */
[----:B------:R-:W-:-:S10]  /*38c0*/  UMOV UR7, 0x40000040 ;  /* 0x4000004000077882 */ /* 0x000fd40000000000 */
[----:B------:R-:W-:Y:S02]  /*38d0*/  UMOV UR8, UR4 ;  /* 0x0000000400087c82 */ /* 0x000fe40008000000 */
[----:B------:R-:W-:Y:S01]  /*38e0*/  UMOV UR4, UR8 ;  /* 0x0000000800047c82 */ /* 0x000fe20008000000 */
[----:B------:R-:W-:Y:S01]  /*38f0*/  IMAD.U32 R14, RZ, RZ, UR8 ;  /* 0x00000008ff0e7e24 */ /* 0x000fe2000f8e00ff */
[----:B------:R-:W-:Y:S02]  /*3900*/  WARPGROUP.DEPBAR.LE gsb0, 0x0 ;  /* 0x00008000000079c5 */ /* 0x000fe40000010000 */
[----:B------:R-:W-:-:S06]  /*3910*/  WARPGROUP.ARRIVE ;  /* 0x00000000000079c5 */ /* 0x000fcc0000000000 */
[----:B------:R-:W-:Y:S03]  /*3920*/  HGMMA.64x64x16.F32 R24, gdesc[UR4], R24, gsb0 ;  /* 0x00e00000041879f0 */ /* 0x000fe60008000818 */
[----:B------:R-:W-:Y:S02]  /*3930*/  WARPGROUP.DEPBAR.LE gsb0, 0x0 ;  /* 0x00008000000079c5 */ /* 0x000fe40000010000 */
[----:B------:R-:W3:Y:S02]  /*3940*/  SYNCS.PHASECHK.TRANS64.TRYWAIT P1, [R2+URZ+0x38810], R5 ;  /* 0x03881005020075a7 */ /* 0x000ee4000802017f */
[----:B---3--:R-:W-:Y:S05]  /*3950*/  @!P1 BRA `(.L_x_3393) ;  /* 0x000000cc00b89947 */ /* 0x008fea0003800000 */
.L_x_3467:
[----:B------:R-:W-:Y:S05]  /*3960*/  @!P0 BRA `(.L_x_3394) ;  /* 0x0000000000048947 */ /* 0x000fea0003800000 */
[----:B------:R-:W-:Y:S01]  /*3970*/  BPT.TRAP 0x1 ;  /* 0x000000040000795c */ /* 0x000fe20000300000 */
.L_x_3394:
[----:B------:R4:W0:Y:S01]  /*3980*/  SYNCS.PHASECHK.TRANS64.TRYWAIT P1, [R2+URZ+0x38850], R5 ;  /* 0x03885005020075a7 */ /* 0x000822000802017f */
[----:B------:R-:W-:Y:S05]  /*3990*/  @!P0 BRA `(.L_x_3395) ;  /* 0x0000000000048947 */ /* 0x000fea0003800000 */
[----:B------:R-:W-:Y:S01]  /*39a0*/  BPT.TRAP 0x1 ;  /* 0x000000040000795c */ /* 0x000fe20000300000 */
.L_x_3395:
[C---:B------:R-:W-:Y:S02]  /*39b0*/  VIADD R0, R2.reuse, 0x26400 ;  /* 0x0002640002007836 */ /* 0x040fe40000000000 */
[----:B------:R-:W-:-:S03]  /*39c0*/  VIADD R3, R2, 0x400 ;  /* 0x0000040002037836 */ /* 0x000fc60000000000 */
[----:B------:R-:W-:Y:S02]  /*39d0*/  SHF.R.U32.HI R0, RZ, 0x4, R0 ;  /* 0x00000004ff007819 */ /* 0x000fe40000011600 */
[----:B------:R-:W-:Y:S02]  /*39e0*/  SHF.R.U32.HI R3, RZ, 0x4, R3 ;  /* 0x00000004ff037819 */ /* 0x000fe40000011603 */
[----:B------:R-:W-:Y:S02]  /*39f0*/  LOP3.LUT R0, R0, 0x3fff, RZ, 0xc0, !PT ;  /* 0x00003fff00007812 */ /* 0x000fe400078ec0ff */
[----:B------:R-:W-:Y:S02]  /*3a00*/  LOP3.LUT R3, R3, 0x3fff, RZ, 0xc0, !PT ;  /* 0x00003fff03037812 */ /* 0x000fe400078ec0ff */
[----:B------:R-:W-:Y:S02]  /*3a10*/  LOP3.LUT R0, R0, 0x10000, RZ, 0xfc, !PT ;  /* 0x0001000000007812 */ /* 0x000fe400078efcff */
[----:B------:R-:W-:Y:S01]  /*3a20*/  LOP3.LUT R3, R3, 0x10000, RZ, 0xfc, !PT ;  /* 0x0001000003037812 */ /* 0x000fe200078efcff */
[----:B0-----:R-:W-:Y:S06]  /*3a30*/  @P1 BRA `(.L_x_3396) ;  /* 0x0000000000081947 */ /* 0x001fec0003800000 */
[----:B------:R-:W0:Y:S02]  /*3a40*/  SYNCS.PHASECHK.TRANS64.TRYWAIT P1, [R2+URZ+0x38850], R5 ;  /* 0x03885005020075a7 */ /* 0x000e24000802017f */
[----:B0-----:R-:W-:Y:S05]  /*3a50*/  @!P1 BRA `(.L_x_3397) ;  /* 0x000000cc008c9947 */ /* 0x001fea0003800000 */
.L_x_3396:
[C---:B------:R-:W-:Y:S01]  /*3a60*/  R2UR UR4, R0.reuse ;  /* 0x00000000000472ca */ /* 0x040fe200000e0000 */
[----:B------:R-:W-:Y:S01]  /*3a70*/  WARPGROUP.ARRIVE ;  /* 0x00000000000079c5 */ /* 0x000fe20000000000 */
[C---:B------:R-:W-:Y:S01]  /*3a80*/  R2UR UR6, R3.reuse ;  /* 0x00000000030672ca */ /* 0x040fe200000e0000 */
[----:B------:R-:W-:Y:S01]  /*3a90*/  UMOV UR9, 0x40000040 ;  /* 0x4000004000097882 */ /* 0x000fe20000000000 */
[----:B------:R-:W-:Y:S01]  /*3aa0*/  UMOV UR7, 0x40000040 ;  /* 0x4000004000077882 */ /* 0x000fe20000000000 */
[----:B------:R-:W-:Y:S01]  /*3ab0*/  UMOV UR5, UR9 ;  /* 0x0000000900057c82 */ /* 0x000fe20008000000 */
[----:B------:R-:W-:Y:S01]  /*3ac0*/  VIADD R4, R0, 0x2 ;  /* 0x0000000200047836 */ /* 0x000fe20000000000 */
[----:B------:R-:W-:Y:S01]  /*3ad0*/  UMOV UR11, 0x40000040 ;  /* 0x40000040000b7882 */ /* 0x000fe20000000000 */
[----:B-1234-:R-:W-:Y:S01]  /*3ae0*/  VIADD R5, R3, 0x2 ;  /* 0x0000000203057836 */ /* 0x01efe20000000000 */
[----:B------:R-:W-:Y:S01]  /*3af0*/  UMOV UR13, 0x40000040 ;  /* 0x40000040000d7882 */ /* 0x000fe20000000000 */
[----:B------:R-:W-:Y:S01]  /*3b00*/  IMAD.U32 R17, RZ, RZ, UR9 ;  /* 0x00000009ff117e24 */ /* 0x000fe2000f8e00ff */
[----:B------:R-:W-:Y:S01]  /*3b10*/  UMOV UR9, 0x40000040 ;  /* 0x4000004000097882 */ /* 0x000fe20000000000 */
[----:B------:R-:W-:Y:S01]  /*3b20*/  UMOV UR15, 0x40000040 ;  /* 0x40000040000f7882 */ /* 0x000fe20000000000 */
[----:B------:R-:W-:Y:S01]  /*3b30*/  UMOV UR8, UR4 ;  /* 0x0000000400087c82 */ /* 0x000fe20008000000 */
[----:B------:R-:W-:Y:S01]  /*3b40*/  IMAD.U32 R19, RZ, RZ, UR9 ;  /* 0x00000009ff137e24 */ /* 0x000fe2000f8e00ff */
[----:B------:R-:W-:Y:S01]  /*3b50*/  UMOV UR4, UR8 ;  /* 0x0000000800047c82 */ /* 0x000fe20008000000 */
[----:B------:R-:W-:Y:S01]  /*3b60*/  IMAD.U32 R16, RZ, RZ, UR8 ;  /* 0x00000008ff107e24 */ /* 0x000fe2000f8e00ff */
[----:B------:R-:W-:Y:S01]  /*3b70*/  HGMMA.64x64x16.F32 R24, gdesc[UR4], R24, gsb0 ;  /* 0x00e00000041879f0 */ /* 0x000fe20008000818 */
[----:B------:R-:W-:Y:S01]  /*3b80*/  R2UR UR4, R4 ;  /* 0x00000000040472ca */ /* 0x000fe200000e0000 */
[----:B------:R-:W-:Y:S01]  /*3b90*/  UMOV UR5, UR9 ;  /* 0x0000000900057c82 */ /* 0x000fe20008000000 */
[----:B------:R-:W-:Y:S01]  /*3ba0*/  R2UR UR6, R5 ;  /* 0x00000000050672ca */ /* 0x000fe200000e0000 */
[----:B------:R-:W-:Y:S01]  /*3bb0*/  UMOV UR7, 0x40000040 ;  /* 0x4000004000077882 */ /* 0x000fe20000000000 */
[C---:B------:R-:W-:Y:S01]  /*3bc0*/  VIADD R4, R0.reuse, 0x4 ;  /* 0x0000000400047836 */ /* 0x040fe20000000000 */
[----:B------:R-:W-:Y:S01]  /*3bd0*/  UMOV UR9, 0x40000040 ;  /* 0x4000004000097882 */ /* 0x000fe20000000000 */
[----:B------:R-:W-:Y:S01]  /*3be0*/  VIADD R5, R3, 0x4 ;  /* 0x0000000403057836 */ /* 0x000fe20000000000 */
[----:B------:R-:W-:Y:S01]  /*3bf0*/  UMOV UR17, 0x40000040 ;  /* 0x4000004000117882 */ /* 0x000fe20000000000 */
[----:B------:R-:W-:Y:S01]  /*3c00*/  IMAD.U32 R21, RZ, RZ, UR9 ;  /* 0x00000009ff157e24 */ /* 0x000fe2000f8e00ff */
[----:B------:R-:W-:Y:S01]  /*3c10*/  UMOV UR19, 0x40000040 ;  /* 0x4000004000137882 */ /* 0x000fe20000000000 */
[----:B------:R-:W-:Y:S01]  /*3c20*/  UMOV UR21, 0x40000040 ;  /* 0x4000004000157882 */ /* 0x000fe20000000000 */
[----:B------:R-:W-:Y:S01]  /*3c30*/  UMOV UR23, 0x40000040 ;  /* 0x4000004000177882 */ /* 0x000fe20000000000 */
[----:B------:R-:W-:Y:S01]  /*3c40*/  UMOV UR25, 0x40000040 ;  /* 0x4000004000197882 */ /* 0x000fe20000000000 */
[----:B------:R-:W-:Y:S01]  /*3c50*/  UMOV UR8, UR4 ;  /* 0x0000000400087c82 */ /* 0x000fe20008000000 */
[----:B------:R-:W-:Y:S01]  /*3c60*/  UMOV UR27, 0x40000040 ;  /* 0x40000040001b7882 */ /* 0x000fe20000000000 */
[----:B------:R-:W-:Y:S01]  /*3c70*/  UMOV UR4, UR8 ;  /* 0x0000000800047c82 */ /* 0x000fe20008000000 */
[----:B------:R-:W-:Y:S01]  /*3c80*/  IMAD.U32 R18, RZ, RZ, UR8 ;  /* 0x00000008ff127e24 */ /* 0x000fe2000f8e00ff */
        /* <DEDUP_REMOVED lines=10> */
[----:B------:R-:W0:Y:S01]  /*3d30*/  S2R R6, SR_TID.X ;  /* 0x0000000000067919 */ /* 0x000e220000002100 */
[----:B------:R-:W-:Y:S01]  /*3d40*/  UMOV UR53, 0x40000040 ;  /* 0x4000004000357882 */ /* 0x000fe20000000000 */
[----:B------:R-:W-:Y:S01]  /*3d50*/  UMOV UR55, 0x40000040 ;  /* 0x4000004000377882 */ /* 0x000fe20000000000 */
[----:B------:R-:W-:Y:S01]  /*3d60*/  UMOV UR57, 0x40000040 ;  /* 0x4000004000397882 */ /* 0x000fe20000000000 */
[----:B------:R-:W-:Y:S01]  /*3d70*/  UMOV UR59, 0x40000040 ;  /* 0x40000040003b7882 */ /* 0x000fe20000000000 */
[----:B------:R-:W-:Y:S01]  /*3d80*/  MOV R63, 0x4 ;  /* 0x00000004003f7802 */ /* 0x000fe20000000f00 */
[----:B------:R-:W-:Y:S01]  /*3d90*/  VIADD R188, R0, 0xe00 ;  /* 0x00000e0000bc7836 */ /* 0x000fe20000000000 */
[----:B0-----:R-:W-:Y:S01]  /*3da0*/  SHF.R.U32.HI R6, RZ, 0x7, R6 ;  /* 0x00000007ff067819 */ /* 0x001fe20000011606 */
[----:B------:R-:W-:-:S02]  /*3db0*/  WARPGROUP.DEPBAR.LE gsb0, 0x0 ;  /* 0x00008000000079c5 */ /* 0x000fc40000010000 */
[----:B------:R-:W-:-:S06]  /*3dc0*/  WARPGROUP.ARRIVE ;  /* 0x00000000000079c5 */ /* 0x000fcc0000000000 */
[----:B------:R-:W-:Y:S01]  /*3dd0*/  HGMMA.64x64x16.F32 R24, gdesc[UR4], R24, gsb0 ;  /* 0x00e00000041879f0 */ /* 0x000fe20008000818 */
[----:B------:R-:W-:Y:S01]  /*3de0*/  R2UR UR4, R4 ;  /* 0x00000000040472ca */ /* 0x000fe200000e0000 */
[----:B------:R-:W-:Y:S01]  /*3df0*/  UMOV UR5, UR9 ;  /* 0x0000000900057c82 */ /* 0x000fe20008000000 */
[----:B------:R-:W-:Y:S01]  /*3e00*/  R2UR UR6, R5 ;  /* 0x00000000050672ca */ /* 0x000fe200000e0000 */
[----:B------:R-:W-:Y:S01]  /*3e10*/  UMOV UR7, 0x40000040 ;  /* 0x4000004000077882 */ /* 0x000fe20000000000 */
[----:B------:R-:W-:Y:S01]  /*3e20*/  VIADD R4, R0, 0x6 ;  /* 0x0000000600047836 */ /* 0x000fe20000000000 */
[----:B------:R-:W-:Y:S01]  /*3e30*/  UMOV UR9, 0x40000040 ;  /* 0x4000004000097882 */ /* 0x000fe20000000000 */
[----:B------:R-:W-:Y:S02]  /*3e40*/  VIADD R5, R3, 0x6 ;  /* 0x0000000603057836 */ /* 0x000fe40000000000 */
[----:B------:R-:W-:-:S05]  /*3e50*/  IMAD.U32 R23, RZ, RZ, UR9 ;  /* 0x00000009ff177e24 */ /* 0x000fca000f8e00ff */
[----:B------:R-:W-:Y:S02]  /*3e60*/  UMOV UR8, UR4 ;  /* 0x0000000400087c82 */ /* 0x000fe40008000000 */
[----:B------:R-:W-:Y:S01]  /*3e70*/  UMOV UR4, UR8 ;  /* 0x0000000800047c82 */ /* 0x000fe20008000000 */
[----:B------:R-:W-:Y:S01]  /*3e80*/  MOV R20, UR8 ;  /* 0x0000000800147c02 */ /* 0x000fe20008000f00 */
        /* <DEDUP_REMOVED lines=9> */
[----:B------:R-:W-:-:S07]  /*3f20*/  VIADD R5, R3, 0x200 ;  /* 0x0000020003057836 */ /* 0x000fce0000000000 */
[----:B------:R-:W-:Y:S02]  /*3f30*/  UMOV UR8, UR4 ;  /* 0x0000000400087c82 */ /* 0x000fe40008000000 */
[----:B------:R-:W-:Y:S01]  /*3f40*/  UMOV UR4, UR8 ;  /* 0x0000000800047c82 */ /* 0x000fe20008000000 */
[----:B------:R-:W-:Y:S01]  /*3f50*/  IMAD.U32 R22, RZ, RZ, UR8 ;  /* 0x00000008ff167e24 */ /* 0x000fe2000f8e00ff */
[----:B------:R-:W-:Y:S02]  /*3f60*/  WARPGROUP.DEPBAR.LE gsb0, 0x0 ;  /* 0x00008000000079c5 */ /* 0x000fe40000010000 */
[----:B------:R-:W-:-:S06]  /*3f70*/  WARPGROUP.ARRIVE ;  /* 0x00000000000079c5 */ /* 0x000fcc0000000000 */
[----:B------:R-:W-:Y:S01]  /*3f80*/  HGMMA.64x64x16.F32 R24, gdesc[UR4], R24, gsb0 ;  /* 0x00e00000041879f0 */ /* 0x000fe20008000818 */
[----:B------:R-:W-:Y:S01]  /*3f90*/  R2UR UR4, R4 ;  /* 0x00000000040472ca */ /* 0x000fe200000e0000 */
[----:B------:R-:W-:Y:S01]  /*3fa0*/  UMOV UR5, 0x40000040 ;  /* 0x4000004000057882 */ /* 0x000fe20000000000 */
[----:B------:R-:W-:Y:S01]  /*3fb0*/  R2UR UR6, R5 ;  /* 0x00000000050672ca */ /* 0x000fe200000e0000 */
[----:B------:R-:W-:Y:S01]  /*3fc0*/  UMOV UR7, 0x40000040 ;  /* 0x4000004000077882 */ /* 0x000fe20000000000 */
[----:B------:R-:W-:Y:S02]  /*3fd0*/  VIADD R4, R0, 0x202 ;  /* 0x0000020200047836 */ /* 0x000fe40000000000 */
[----:B------:R-:W-:-:S03]  /*3fe0*/  VIADD R5, R3, 0x202 ;  /* 0x0000020203057836 */ /* 0x000fc60000000000 */
[----:B------:R-:W-:Y:S01]  /*3ff0*/  R2UR UR8, R4 ;  /* 0x00000000040872ca */ /* 0x000fe200000e0000 */
[----:B------:R-:W-:Y:S01]  /*4000*/  VIADD R4, R0, 0x204 ;  /* 0x0000020400047836 */ /* 0x000fe20000000000 */
[----:B------:R-:W-:Y:S01]  /*4010*/  R2UR UR10, R5 ;  /* 0x00000000050a72ca */ /* 0x000fe200000e0000 */
        /* <DEDUP_REMOVED lines=11> */
[----:B------:R-:W-:Y:S02]  /*40d0*/  R2UR UR22, R5 ;  /* 0x00000000051672ca */ /* 0x000fe400000e0000 */
[----:B------:R-:W-:Y:S02]  /*40e0*/  IADD3 R5, R3, 0x402, RZ ;  /* 0x0000040203057810 */ /* 0x000fe40007ffe0ff */
        /* <DEDUP_REMOVED lines=24> */
[----:B------:R-:W-:Y:S02]  /*4270*/  R2UR UR52, R4 ;  /* 0x00000000043472ca */ /* 0x000fe400000e0000 */
[----:B------:R-:W-:Y:S01]  /*4280*/  R2UR UR54, R5 ;  /* 0x00000000053672ca */ /* 0x000fe200000e0000 */
[----:B------:R0:W1:Y:S01]  /*4290*/  SHFL.IDX PT, R4, R6, RZ, 0x1f ;  /* 0x00001fff06047589 */ /* 0x00006200000e0000 */
[----:B------:R-:W-:Y:S02]  /*42a0*/  WARPGROUP.DEPBAR.LE gsb0, 0x0 ;  /* 0x00008000000079c5 */ /* 0x000fe40000010000 */
[----:B------:R-:W-:Y:S01]  /*42b0*/  WARPGROUP.ARRIVE ;  /* 0x00000000000079c5 */ /* 0x000fe20000000000 */
[----:B0-----:R-:W-:-:S05]  /*42c0*/  VIADD R6, R3, 0x800 ;  /* 0x0000080003067836 */ /* 0x001fca0000000000 */
[----:B------:R-:W-:Y:S01]  /*42d0*/  HGMMA.64x64x16.F32 R24, gdesc[UR4], R24, gsb0 ;  /* 0x00e00000041879f0 */ /* 0x000fe20008000818 */
[----:B-1----:R-:W-:Y:S01]  /*42e0*/  ISETP.GT.AND P1, PT, R4, 0x7f, PT ;  /* 0x0000007f0400780c */ /* 0x002fe20003f24270 */
[----:B------:R-:W-:-:S03]  /*42f0*/  VIADD R4, R0, 0x800 ;  /* 0x0000080000047836 */ /* 0x000fc60000000000 */
[----:B------:R-:W-:Y:S02]  /*4300*/  SEL R59, RZ, 0x2, !P1 ;  /* 0x00000002ff3b7807 */ /* 0x000fe40004800000 */
[C---:B------:R-:W-:Y:S02]  /*4310*/  SEL R61, R63.reuse, 0x2, P1 ;  /* 0x000000023f3d7807 */ /* 0x040fe40000800000 */
[----:B------:R-:W-:Y:S01]  /*4320*/  SEL R63, R63, 0x6, !P1 ;  /* 0x000000063f3f7807 */ /* 0x000fe20004800000 */
[C---:B------:R-:W-:Y:S02]  /*4330*/  IMAD.IADD R5, R59.reuse, 0x1, R4 ;  /* 0x000000013b057824 */ /* 0x040fe400078e0204 */
[----:B------:R-:W-:-:S03]  /*4340*/  IMAD.IADD R58, R59, 0x1, R6 ;  /* 0x000000013b3a7824 */ /* 0x000fc600078e0206 */
[----:B------:R-:W-:Y:S01]  /*4350*/  R2UR UR56, R5 ;  /* 0x00000000053872ca */ /* 0x000fe200000e0000 */
[--C-:B------:R-:W-:Y:S01]  /*4360*/  IMAD.IADD R5, R4, 0x1, R61.reuse ;  /* 0x0000000104057824 */ /* 0x100fe200078e023d */
[----:B------:R-:W-:Y:S01]  /*4370*/  R2UR UR58, R58 ;  /* 0x000000003a3a72ca */ /* 0x000fe200000e0000 */
[C---:B------:R-:W-:Y:S02]  /*4380*/  IMAD.IADD R58, R6.reuse, 0x1, R61 ;  /* 0x00000001063a7824 */ /* 0x040fe400078e023d */
[----:B------:R-:W-:Y:S01]  /*4390*/  IMAD.IADD R6, R6, 0x1, R63 ;  /* 0x0000000106067824 */ /* 0x000fe200078e023f */
        /* <DEDUP_REMOVED lines=35> */
[----:B------:R-:W-:Y:S01]  /*45d0*/  HGMMA.64x64x16.F32 R24, gdesc[UR56], R24, gsb0 ;  /* 0x00e00000381879f0 */ /* 0x000fe20008000818 */
[----:B------:R-:W-:Y:S01]  /*45e0*/  R2UR UR56, R5 ;  /* 0x00000000053872ca */ /* 0x000fe200000e0000 */
[----:B------:R-:W-:Y:S01]  /*45f0*/  UMOV UR57, 0x40000040 ;  /* 0x4000004000397882 */ /* 0x000fe20000000000 */
[----:B------:R-:W-:Y:S01]  /*4600*/  R2UR UR58, R58 ;  /* 0x000000003a3a72ca */ /* 0x000fe200000e0000 */
[----:B------:R-:W-:Y:S01]  /*4610*/  UMOV UR59, 0x40000040 ;  /* 0x40000040003b7882 */ /* 0x000fe20000000000 */
[----:B------:R-:W-:Y:S01]  /*4620*/  IMAD.IADD R5, R4, 0x1, R63 ;  /* 0x0000000104057824 */ /* 0x000fe200078e023f */
[----:B------:R-:W-:Y:S02]  /*4630*/  WARPGROUP.DEPBAR.LE gsb0, 0x0 ;  /* 0x00008000000079c5 */ /* 0x000fe40000010000 */
[----:B------:R-:W-:-:S08]  /*4640*/  WARPGROUP.ARRIVE ;  /* 0x00000000000079c5 */ /* 0x000fd00000000000 */
[----:B------:R-:W-:Y:S01]  /*4650*/  HGMMA.64x64x16.F32 R24, gdesc[UR56], R24, gsb0 ;  /* 0x00e00000381879f0 */ /* 0x000fe20008000818 */
[----:B------:R-:W-:Y:S01]  /*4660*/  R2UR UR58, R6 ;  /* 0x00000000063a72ca */ /* 0x000fe200000e0000 */
[----:B------:R-:W-:Y:S01]  /*4670*/  UMOV UR59, 0x40000040 ;  /* 0x40000040003b7882 */ /* 0x000fe20000000000 */
[----:B------:R-:W-:Y:S01]  /*4680*/  R2UR UR56, R5 ;  /* 0x00000000053872ca */ /* 0x000fe200000e0000 */
[----:B------:R-:W-:Y:S01]  /*4690*/  UMOV UR57, 0x40000040 ;  /* 0x4000004000397882 */ /* 0x000fe20000000000 */
[----:B------:R-:W-:Y:S02]  /*46a0*/  IMAD.MOV.U32 R5, RZ, RZ, 0x28 ;  /* 0x00000028ff057424 */ /* 0x000fe400078e00ff */
[----:B------:R-:W-:-:S03]  /*46b0*/  IMAD.MOV.U32 R6, RZ, RZ, 0xa00 ;  /* 0x00000a00ff067424 */ /* 0x000fc600078e00ff */
[----:B------:R-:W-:Y:S02]  /*46c0*/  SEL R5, R5, 0x26, P1 ;  /* 0x0000002605057807 */ /* 0x000fe40000800000 */
[----:B------:R-:W-:Y:S02]  /*46d0*/  SEL R6, R6, 0x980, P1 ;  /* 0x0000098006067807 */ /* 0x000fe40000800000 */
[----:B------:R-:W-:Y:S02]  /*46e0*/  LOP3.LUT R5, R5, 0x6, RZ, 0xc0, !PT ;  /* 0x0000000605057812 */ /* 0x000fe400078ec0ff */
[----:B------:R-:W-:-:S04]  /*46f0*/  LOP3.LUT R6, R6, 0xa00, RZ, 0xc0, !PT ;  /* 0x00000a0006067812 */ /* 0x000fc800078ec0ff */
[CC--:B------:R-:W-:Y:S02]  /*4700*/  IADD3 R58, R5.reuse, R6.reuse, R0 ;  /* 0x00000006053a7210 */ /* 0x0c0fe40007ffe000 */
[----:B------:R-:W-:Y:S01]  /*4710*/  IADD3 R5, R5, R6, R3 ;  /* 0x0000000605057210 */ /* 0x000fe20007ffe003 */
[----:B------:R-:W-:-:S04]  /*4720*/  VIADD R6, R3, 0xa00 ;  /* 0x00000a0003067836 */ /* 0x000fc80000000000 */
[----:B------:R-:W-:Y:S01]  /*4730*/  IMAD.IADD R60, R59, 0x1, R6 ;  /* 0x000000013b3c7824 */ /* 0x000fe200078e0206 */
[----:B------:R-:W-:Y:S02]  /*4740*/  WARPGROUP.DEPBAR.LE gsb0, 0x0 ;  /* 0x00008000000079c5 */ /* 0x000fe40000010000 */
[----:B------:R-:W-:-:S06]  /*4750*/  WARPGROUP.ARRIVE ;  /* 0x00000000000079c5 */ /* 0x000fcc0000000000 */
[----:B------:R-:W-:Y:S01]  /*4760*/  HGMMA.64x64x16.F32 R24, gdesc[UR56], R24, gsb0 ;  /* 0x00e00000381879f0 */ /* 0x000fe20008000818 */
[----:B------:R-:W-:Y:S01]  /*4770*/  R2UR UR56, R58 ;  /* 0x000000003a3872ca */ /* 0x000fe200000e0000 */
[----:B------:R-:W-:Y:S01]  /*4780*/  UMOV UR57, 0x40000040 ;  /* 0x4000004000397882 */ /* 0x000fe20000000000 */
[----:B------:R-:W-:Y:S01]  /*4790*/  R2UR UR58, R5 ;  /* 0x00000000053a72ca */ /* 0x000fe200000e0000 */
[----:B------:R-:W-:Y:S01]  /*47a0*/  UMOV UR59, 0x40000040 ;  /* 0x40000040003b7882 */ /* 0x000fe20000000000 */
        /* <DEDUP_REMOVED lines=9> */
[C-C-:B------:R-:W-:Y:S02]  /*4840*/  IMAD.IADD R60, R61.reuse, 0x1, R6.reuse ;  /* 0x000000013d3c7824 */ /* 0x140fe400078e0206 */
[----:B------:R-:W-:Y:S02]  /*4850*/  IMAD.IADD R58, R61, 0x1, R5 ;  /* 0x000000013d3a7824 */ /* 0x000fe400078e0205 */
[----:B------:R-:W-:Y:S01]  /*4860*/  IMAD.IADD R6, R63, 0x1, R6 ;  /* 0x000000013f067824 */ /* 0x000fe200078e0206 */
[----:B------:R-:W-:-:S02]  /*4870*/  WARPGROUP.DEPBAR.LE gsb0, 0x0 ;  /* 0x00008000000079c5 */ /* 0x000fc40000010000 */
        /* <DEDUP_REMOVED lines=22> */
[----:B------:R-:W-:Y:S02]  /*49e0*/  WARPGROUP.DEPBAR.LE gsb0, 0x0 ;  /* 0x00008000000079c5 */ /* 0x000fe40000010000 */
[----:B------:R-:W-:-:S06]  /*49f0*/  WARPGROUP.ARRIVE ;  /* 0x00000000000079c5 */ /* 0x000fcc0000000000 */
[----:B------:R-:W-:Y:S01]  /*4a00*/  HGMMA.64x64x16.F32 R24, gdesc[UR56], R24, gsb0 ;  /* 0x00e00000381879f0 */ /* 0x000fe20008000818 */
[----:B------:R-:W-:Y:S01]  /*4a10*/  R2UR UR56, R58 ;  /* 0x000000003a3872ca */ /* 0x000fe200000e0000 */
[----:B------:R-:W-:Y:S01]  /*4a20*/  UMOV UR57, 0x40000040 ;  /* 0x4000004000397882 */ /* 0x000fe20000000000 */
[----:B------:R-:W-:Y:S01]  /*4a30*/  R2UR UR58, R6 ;  /* 0x00000000063a72ca */ /* 0x000fe200000e0000 */
[----:B------:R-:W-:Y:S01]  /*4a40*/  UMOV UR59, 0x40000040 ;  /* 0x40000040003b7882 */ /* 0x000fe20000000000 */
[----:B------:R-:W-:Y:S01]  /*4a50*/  IADD3 R58, R3, 0xc00, RZ ;  /* 0x00000c00033a7810 */ /* 0x000fe20007ffe0ff */
[----:B------:R-:W-:-:S04]  /*4a60*/  VIADD R6, R0, 0xc00 ;  /* 0x00000c0000067836 */ /* 0x000fc80000000000 */
[C---:B------:R-:W-:Y:S02]  /*4a70*/  IMAD.IADD R62, R59.reuse, 0x1, R58 ;  /* 0x000000013b3e7824 */ /* 0x040fe400078e023a */
        /* <DEDUP_REMOVED lines=8> */
[C---:B------:R-:W-:Y:S02]  /*4b00*/  IMAD.IADD R62, R61.reuse, 0x1, R58 ;  /* 0x000000013d3e7824 */ /* 0x040fe400078e023a */
        /* <DEDUP_REMOVED lines=33> */
[C---:B------:R-:W-:Y:S02]  /*4d20*/  IMAD.IADD R60, R59.reuse, 0x1, R188 ;  /* 0x000000013b3c7824 */ /* 0x040fe400078e02bc */
        /* <DEDUP_REMOVED lines=8> */
[C---:B------:R-:W-:Y:S02]  /*4db0*/  IMAD.IADD R59, R61.reuse, 0x1, R188 ;  /* 0x000000013d3b7824 */ /* 0x040fe400078e02bc */
[----:B------:R-:W-:Y:S01]  /*4dc0*/  IMAD.IADD R61, R61, 0x1, R58 ;  /* 0x000000013d3d7824 */ /* 0x000fe200078e023a */
[----:B------:R-:W-:Y:S01]  /*4dd0*/  IADD3 R58, R63, R58, RZ ;  /* 0x0000003a3f3a7210 */ /* 0x000fe20007ffe0ff */
        /* <DEDUP_REMOVED lines=30> */
[----:B------:R-:W-:Y:S02]  /*4fc0*/  WARPGROUP.DEPBAR.LE gsb0, 0x0 ;  /* 0x00008000000079c5 */ /* 0x000fe40000010000 */
[----:B------:R-:W-:-:S09]  /*4fd0*/  WARPGROUP.ARRIVE ;  /* 0x00000000000079c5 */ /* 0x000fd20000000000 */
[----:B------:R-:W-:Y:S03]  /*4fe0*/  HGMMA.64x64x16.F32 R24, gdesc[UR56], R24, gsb0 ;  /* 0x00e00000381879f0 */ /* 0x000fe60008000818 */
[----:B------:R-:W-:Y:S02]  /*4ff0*/  WARPGROUP.DEPBAR.LE gsb0, 0x0 ;  /* 0x00008000000079c5 */ /* 0x000fe40000010000 */
[----:B------:R-:W-:Y:S05]  /*5000*/  @!P0 BRA `(.L_x_3398) ;  /* 0x0000000000048947 */ /* 0x000fea0003800000 */
[----:B------:R-:W-:Y:S01]  /*5010*/  BPT.TRAP 0x1 ;  /* 0x000000040000795c */ /* 0x000fe20000300000 */
.L_x_3398:
[----:B------:R-:W-:Y:S01]  /*5020*/  R2UR UR6, R168 ;  /* 0x00000000a80672ca */ /* 0x000fe200000e0000 */
[----:B------:R-:W-:Y:S01]  /*5030*/  IMAD.MOV.U32 R189, RZ, RZ, 0x20 ;  /* 0x00000020ffbd7424 */ /* 0x000fe200078e00ff */
[----:B------:R-:W-:Y:S01]  /*5040*/  R2UR UR7, R2 ;  /* 0x00000000020772ca */ /* 0x000fe200000e0000 */
[----:B------:R-:W-:Y:S01]  /*5050*/  UMOV UR11, 0x40000040 ;  /* 0x40000040000b7882 */ /* 0x000fe20000000000 */
[----:B------:R-:W-:-:S04]  /*5060*/  LOP3.LUT R193, R193, 0x2000000, RZ, 0xfc, !PT ;  /* 0x02000000c1c17812 */ /* 0x000fc800078efcff */
[C---:B------:R-:W-:Y:S01]  /*5070*/  R2UR UR10, R193.reuse ;  /* 0x00000000c10a72ca */ /* 0x040fe200000e0000 */
[----:B------:R-:W-:-:S04]  /*5080*/  VIADD R211, R193, 0x80 ;  /* 0x00000080c1d37836 */ /* 0x000fc80000000000 */
[----:B------:R-:W-:Y:S02]  /*5090*/  UIMAD UR38, UR6, -0x40, UR38 ;  /* 0xffffffc0062678a4 */ /* 0x000fe4000f8e0226 */
[----:B------:R-:W-:Y:S01]  /*50a0*/  UIADD3 UR7, UR7, 0x38840, URZ ;  /* 0x0003884007077890 */ /* 0x000fe2000fffe03f */
[----:B------:R-:W-:-:S03]  /*50b0*/  ULDC UR6, c[0x0][0xa80] ;  /* 0x0002a00000067ab9 */ /* 0x000fc60000000800 */
[----:B------:R-:W-:Y:S01]  /*50c0*/  IMAD.U32 R59, RZ, RZ, UR38 ;  /* 0x00000026ff3b7e24 */ /* 0x000fe2000f8e00ff */
        /* <DEDUP_REMOVED lines=64> */
[----:B------:R-:W0:Y:S01]  /*54d0*/  SHFL.BFLY PT, R59, R58, 0x2, 0x1f ;  /* 0x0c401f003a3b7f89 */ /* 0x000e2200000e0000 */
[----:B------:R-:W-:-:S02]  /*54e0*/  FSEL R51, R51, -INF , P4 ;  /* 0xff80000033337808 */ /* 0x000fc40002000000 */
[----:B------:R-:W-:Y:S02]  /*54f0*/  FSEL R54, R54, -INF , P3 ;  /* 0xff80000036367808 */ /* 0x000fe40001800000 */
[----:B------:R-:W-:Y:S02]  /*5500*/  FSEL R55, R55, -INF , P2 ;  /* 0xff80000037377808 */ /* 0x000fe40001000000 */
[----:B0-----:R-:W-:Y:S02]  /*5510*/  FMNMX.FTZ R60, R58, R59, !PT ;  /* 0x0000003b3a3c7209 */ /* 0x001fe40007810000 */
[----:B------:R-:W-:-:S03]  /*5520*/  FMNMX.FTZ R59, R26, R27, !PT ;  /* 0x0000001b1a3b7209 */ /* 0x000fc60007810000 */
[----:B------:R-:W0:Y:S01]  /*5530*/  SHFL.BFLY PT, R61, R60, 0x1, 0x1f ;  /* 0x0c201f003c3d7f89 */ /* 0x000e2200000e0000 */
[----:B------:R-:W-:-:S04]  /*5540*/  FMNMX.FTZ R56, R30, R59, !PT ;  /* 0x0000003b1e387209 */ /* 0x000fc80007810000 */
[----:B------:R-:W-:-:S04]  /*5550*/  FMNMX.FTZ R59, R31, R56, !PT ;  /* 0x000000381f3b7209 */ /* 0x000fc80007810000 */
[----:B------:R-:W-:-:S04]  /*5560*/  FMNMX.FTZ R56, R34, R59, !PT ;  /* 0x0000003b22387209 */ /* 0x000fc80007810000 */
[----:B------:R-:W-:-:S04]  /*5570*/  FMNMX.FTZ R59, R35, R56, !PT ;  /* 0x00000038233b7209 */ /* 0x000fc80007810000 */
[----:B------:R-:W-:-:S04]  /*5580*/  FMNMX.FTZ R56, R38, R59, !PT ;  /* 0x0000003b26387209 */ /* 0x000fc80007810000 */
[----:B------:R-:W-:Y:S02]  /*5590*/  FMNMX.FTZ R59, R39, R56, !PT ;  /* 0x00000038273b7209 */ /* 0x000fe40007810000 */
[----:B0-----:R-:W-:Y:S02]  /*55a0*/  FMNMX.FTZ R186, R60, R61, !PT ;  /* 0x0000003d3cba7209 */ /* 0x001fe40007810000 */
        /* <DEDUP_REMOVED lines=25> */
[----:B------:R-:W0:Y:S01]  /*5740*/  SHFL.BFLY PT, R25, R24, 0x2, 0x1f ;  /* 0x0c401f0018197f89 */ /* 0x000e2200000e0000 */
[--C-:B------:R-:W-:Y:S01]  /*5750*/  FFMA.FTZ R183, R52, UR6, -R58.reuse ;  /* 0x0000000634b77c23 */ /* 0x100fe2000801083a */
[----:B------:R-:W-:Y:S01]  /*5760*/  FFMA.FTZ R194, R53, UR6, -R58 ;  /* 0x0000000635c27c23 */ /* 0x000fe2000801083a */
[----:B------:R-:W-:Y:S08]  /*5770*/  MUFU.EX2 R169, R169 ;  /* 0x000000a900a97308 */ /* 0x000ff00000000800 */
[----:B------:R-:W-:Y:S08]  /*5780*/  MUFU.EX2 R170, R170 ;  /* 0x000000aa00aa7308 */ /* 0x000ff00000000800 */
[----:B------:R-:W-:Y:S01]  /*5790*/  MUFU.EX2 R171, R171 ;  /* 0x000000ab00ab7308 */ /* 0x000fe20000000800 */
[----:B0-----:R-:W-:-:S07]  /*57a0*/  FMNMX.FTZ R25, R24, R25, !PT ;  /* 0x0000001918197209 */ /* 0x001fce0007810000 */
[----:B------:R-:W0:Y:S01]  /*57b0*/  MUFU.EX2 R172, R172 ;  /* 0x000000ac00ac7308 */ /* 0x000e220000000800 */
[----:B------:R-:W1:Y:S07]  /*57c0*/  SHFL.BFLY PT, R24, R25, 0x1, 0x1f ;  /* 0x0c201f0019187f89 */ /* 0x000e6e00000e0000 */
[----:B------:R-:W-:Y:S08]  /*57d0*/  MUFU.EX2 R173, R173 ;  /* 0x000000ad00ad7308 */ /* 0x000ff00000000800 */
[----:B------:R-:W2:Y:S01]  /*57e0*/  MUFU.EX2 R174, R174 ;  /* 0x000000ae00ae7308 */ /* 0x000ea20000000800 */
[----:B0-----:R-:W-:-:S07]  /*57f0*/  F2FP.F16.F32.PACK_AB R154, R172, R171 ;  /* 0x000000abac9a723e */ /* 0x001fce00000000ff */
[----:B------:R-:W-:Y:S01]  /*5800*/  MUFU.EX2 R175, R175 ;  /* 0x000000af00af7308 */ /* 0x000fe20000000800 */
[----:B-1----:R-:W-:-:S04]  /*5810*/  FMNMX.FTZ R187, R25, R24, !PT ;  /* 0x0000001819bb7209 */ /* 0x002fc80007810000 */
[C---:B------:R-:W-:Y:S01]  /*5820*/  FSETP.NEU.FTZ.AND P1, PT, R187.reuse, -INF , PT ;  /* 0xff800000bb00780b */ /* 0x040fe20003f3d000 */
[----:B------:R-:W-:Y:S02]  /*5830*/  FMUL.FTZ R24, R187, UR6 ;  /* 0x00000006bb187c20 */ /* 0x000fe40008410000 */
[----:B------:R-:W0:Y:S01]  /*5840*/  MUFU.EX2 R176, R176 ;  /* 0x000000b000b07308 */ /* 0x000e220000000800 */
[----:B--2---:R-:W-:Y:S02]  /*5850*/  F2FP.F16.F32.PACK_AB R156, R174, R173 ;  /* 0x000000adae9c723e */ /* 0x004fe400000000ff */
[----:B------:R-:W-:Y:S02]  /*5860*/  FSEL R29, R24, RZ, P1 ;  /* 0x000000ff181d7208 */ /* 0x000fe40000800000 */
[CC--:B------:R-:W-:Y:S02]  /*5870*/  LEA.HI R24, R57.reuse, R152.reuse, RZ, 0x4 ;  /* 0x0000009839187211 */ /* 0x0c0fe400078f20ff */
[----:B------:R-:W-:Y:S01]  /*5880*/  LEA.HI R57, R57, R152, RZ, 0x5 ;  /* 0x0000009839397211 */ /* 0x000fe200078f28ff */
[--C-:B------:R-:W-:Y:S01]  /*5890*/  FFMA.FTZ R195, R26, UR6, -R29.reuse ;  /* 0x000000061ac37c23 */ /* 0x100fe2000801081d */
[----:B------:R-:W-:Y:S01]  /*58a0*/  LOP3.LUT R25, R24, 0xfffffff0, RZ, 0xc0, !PT ;  /* 0xfffffff018197812 */ /* 0x000fe200078ec0ff */
[--C-:B------:R-:W-:Y:S01]  /*58b0*/  FFMA.FTZ R196, R27, UR6, -R29.reuse ;  /* 0x000000061bc47c23 */ /* 0x100fe2000801081d */
[----:B------:R-:W-:Y:S01]  /*58c0*/  SHF.R.U32.HI R24, RZ, 0x1, R24 ;  /* 0x00000001ff187819 */ /* 0x000fe20000011618 */
[--C-:B------:R-:W-:Y:S01]  /*58d0*/  FFMA.FTZ R197, R30, UR6, -R29.reuse ;  /* 0x000000061ec57c23 */ /* 0x100fe2000801081d */
[----:B------:R-:W-:Y:S01]  /*58e0*/  FFMA.FTZ R198, R31, UR6, -R29 ;  /* 0x000000061fc67c23 */ /* 0x000fe2000801081d */
[----:B------:R-:W-:-:S02]  /*58f0*/  IMAD.IADD R25, R152, 0x1, -R25 ;  /* 0x0000000198197824 */ /* 0x000fc400078e0a19 */
[--C-:B------:R-:W-:Y:S01]  /*5900*/  FFMA.FTZ R199, R34, UR6, -R29.reuse ;  /* 0x0000000622c77c23 */ /* 0x100fe2000801081d */
[----:B------:R-:W-:Y:S02]  /*5910*/  IMAD.SHL.U32 R57, R57, 0x20, RZ ;  /* 0x0000002039397824 */ /* 0x000fe400078e00ff */
[--C-:B------:R-:W-:Y:S01]  /*5920*/  FFMA.FTZ R200, R35, UR6, -R29.reuse ;  /* 0x0000000623c87c23 */ /* 0x100fe2000801081d */
[----:B------:R-:W-:Y:S01]  /*5930*/  FFMA.FTZ R201, R38, UR6, -R29 ;  /* 0x0000000626c97c23 */ /* 0x000fe2000801081d */
[----:B------:R-:W-:Y:S01]  /*5940*/  SHF.R.S32.HI R26, RZ, 0x1f, R25 ;  /* 0x0000001fff1a7819 */ /* 0x000fe20000011419 */
[--C-:B------:R-:W-:Y:S01]  /*5950*/  FFMA.FTZ R202, R39, UR6, -R29.reuse ;  /* 0x0000000627ca7c23 */ /* 0x100fe2000801081d */
[--C-:B------:R-:W-:Y:S01]  /*5960*/  FFMA.FTZ R203, R42, UR6, -R29.reuse ;  /* 0x000000062acb7c23 */ /* 0x100fe2000801081d */
[--C-:B------:R-:W-:Y:S01]  /*5970*/  FFMA.FTZ R204, R43, UR6, -R29.reuse ;  /* 0x000000062bcc7c23 */ /* 0x100fe2000801081d */
[----:B------:R-:W-:Y:S01]  /*5980*/  LEA.HI R26, R26, R25, RZ, 0x3 ;  /* 0x000000191a1a7211 */ /* 0x000fe200078f18ff */
[--C-:B------:R-:W-:Y:S01]  /*5990*/  FFMA.FTZ R205, R46, UR6, -R29.reuse ;  /* 0x000000062ecd7c23 */ /* 0x100fe2000801081d */
[--C-:B------:R-:W-:Y:S01]  /*59a0*/  FFMA.FTZ R206, R47, UR6, -R29.reuse ;  /* 0x000000062fce7c23 */ /* 0x100fe2000801081d */
[----:B------:R-:W-:Y:S01]  /*59b0*/  FFMA.FTZ R207, R50, UR6, -R29 ;  /* 0x0000000632cf7c23 */ /* 0x000fe2000801081d */
[C---:B------:R-:W-:Y:S01]  /*59c0*/  LOP3.LUT R28, R26.reuse, 0xfffffff8, RZ, 0xc0, !PT ;  /* 0xfffffff81a1c7812 */ /* 0x040fe200078ec0ff */
[----:B------:R-:W-:-:S02]  /*59d0*/  IMAD.SHL.U32 R26, R26, 0x40, RZ ;  /* 0x000000401a1a7824 */ /* 0x000fc400078e00ff */
[--C-:B------:R-:W-:Y:S01]  /*59e0*/  FFMA.FTZ R208, R51, UR6, -R29.reuse ;  /* 0x0000000633d07c23 */ /* 0x100fe2000801081d */
[--C-:B------:R-:W-:Y:S01]  /*59f0*/  FFMA.FTZ R209, R54, UR6, -R29.reuse ;  /* 0x0000000636d17c23 */ /* 0x100fe2000801081d */
[----:B------:R-:W-:Y:S01]  /*5a00*/  FFMA.FTZ R210, R55, UR6, -R29 ;  /* 0x0000000637d27c23 */ /* 0x000fe2000801081d */
[----:B------:R-:W-:Y:S01]  /*5a10*/  IMAD.IADD R28, R25, 0x1, -R28 ;  /* 0x00000001191c7824 */ /* 0x000fe200078e0a1c */
[----:B------:R-:W-:Y:S01]  /*5a20*/  LOP3.LUT R57, R57, 0x7ffffc00, RZ, 0xc0, !PT ;  /* 0x7ffffc0039397812 */ /* 0x000fe200078ec0ff */
[----:B------:R-:W-:Y:S01]  /*5a30*/  MUFU.EX2 R195, R195 ;  /* 0x000000c300c37308 */ /* 0x000fe20000000800 */
[----:B------:R-:W-:Y:S01]  /*5a40*/  LOP3.LUT R26, R26, 0x7ffffe00, RZ, 0xc0, !PT ;  /* 0x7ffffe001a1a7812 */ /* 0x000fe200078ec0ff */
[C---:B------:R-:W-:Y:S01]  /*5a50*/  IMAD.SHL.U32 R25, R28.reuse, 0x40, RZ ;  /* 0x000000401c197824 */ /* 0x040fe200078e00ff */
[C---:B------:R-:W-:Y:S02]  /*5a60*/  LOP3.LUT P2, RZ, R28.reuse, 0x4, RZ, 0xc0, !PT ;  /* 0x000000041cff7812 */ /* 0x040fe4000784c0ff */
[----:B------:R-:W-:-:S02]  /*5a70*/  LOP3.LUT P1, RZ, R28, 0x2, RZ, 0xc0, !PT ;  /* 0x000000021cff7812 */ /* 0x000fc4000782c0ff */
[----:B------:R-:W-:Y:S01]  /*5a80*/  LOP3.LUT R25, R25, 0x1c0, RZ, 0xc0, !PT ;  /* 0x000001c019197812 */ /* 0x000fe200078ec0ff */
[----:B------:R-:W1:Y:S01]  /*5a90*/  MUFU.EX2 R196, R196 ;  /* 0x000000c400c47308 */ /* 0x000e620000000800 */
[----:B------:R-:W-:Y:S02]  /*5aa0*/  SEL R189, R189, 0xffffffe0, !P1 ;  /* 0xffffffe0bdbd7807 */ /* 0x000fe40004800000 */
[----:B------:R-:W-:Y:S02]  /*5ab0*/  LOP3.LUT R24, R25, 0x8, R24, 0xf8, !PT ;  /* 0x0000000819187812 */ /* 0x000fe400078ef818 */
[----:B------:R-:W-:Y:S02]  /*5ac0*/  SHF.R.U32.HI R25, RZ, 0x3, R25 ;  /* 0x00000003ff197819 */ /* 0x000fe40000011619 */
[----:B------:R-:W-:Y:S01]  /*5ad0*/  F2FP.F16.F32.PACK_AB R152, R170, R169 ;  /* 0x000000a9aa98723e */ /* 0x000fe200000000ff */
[----:B------:R-:W-:Y:S01]  /*5ae0*/  MUFU.EX2 R197, R197 ;  /* 0x000000c500c57308 */ /* 0x000fe20000000800 */
[----:B------:R-:W-:Y:S01]  /*5af0*/  LOP3.LUT R24, R24, R25, RZ, 0x3c, !PT ;  /* 0x0000001918187212 */ /* 0x000fe200078e3cff */
[----:B------:R-:W-:Y:S01]  /*5b00*/  FADD.FTZ R170, R169, R170 ;  /* 0x000000aaa9aa7221 */ /* 0x000fe20000010000 */
[----:B0-----:R-:W-:-:S02]  /*5b10*/  F2FP.F16.F32.PACK_AB R158, R176, R175 ;  /* 0x000000afb09e723e */ /* 0x001fc400000000ff */
[----:B------:R-:W-:Y:S01]  /*5b20*/  IADD3 R57, R24, R26, R57 ;  /* 0x0000001a18397210 */ /* 0x000fe20007ffe039 */
[----:B------:R-:W-:Y:S02]  /*5b30*/  FADD.FTZ R171, R171, R170 ;  /* 0x000000aaabab7221 */ /* 0x000fe40000010000 */
[----:B------:R-:W0:Y:S01]  /*5b40*/  MUFU.EX2 R198, R198 ;  /* 0x000000c600c67308 */ /* 0x000e220000000800 */
[----:B-1----:R-:W-:Y:S01]  /*5b50*/  F2FP.F16.F32.PACK_AB R153, R196, R195 ;  /* 0x000000c3c499723e */ /* 0x002fe200000000ff */
[----:B------:R-:W-:Y:S02]  /*5b60*/  IMAD R192, R57, 0x2, R2 ;  /* 0x0000000239c07824 */ /* 0x000fe400078e0202 */
[----:B------:R-:W-:Y:S01]  /*5b70*/  FADD.FTZ R196, R195, R196 ;  /* 0x000000c4c3c47221 */ /* 0x000fe20000010000 */
[----:B------:R-:W-:Y:S01]  /*5b80*/  FADD.FTZ R172, R172, R171 ;  /* 0x000000abacac7221 */ /* 0x000fe20000010000 */
[C---:B------:R-:W-:Y:S02]  /*5b90*/  VIADD R190, R192.reuse, 0x36400 ;  /* 0x00036400c0be7836 */ /* 0x040fe40000000000 */
[----:B------:R-:W-:Y:S01]  /*5ba0*/  MUFU.EX2 R199, R199 ;  /* 0x000000c700c77308 */ /* 0x000fe20000000800 */
[----:B------:R-:W-:-:S02]  /*5bb0*/  VIADD R191, R192, 0x36440 ;  /* 0x00036440c0bf7836 */ /* 0x000fc40000000000 */
[----:B------:R-:W-:Y:S01]  /*5bc0*/  FADD.FTZ R173, R173, R172 ;  /* 0x000000acadad7221 */ /* 0x000fe20000010000 */
[C---:B------:R-:W-:Y:S02]  /*5bd0*/  @P2 VIADD R191, R190.reuse, 0xffffffc0 ;  /* 0xffffffc0bebf2836 */ /* 0x040fe40000000000 */
[----:B------:R-:W-:Y:S02]  /*5be0*/  IMAD.IADD R190, R190, 0x1, R189 ;  /* 0x00000001bebe7824 */ /* 0x000fe400078e02bd */
[----:B------:R-:W-:Y:S01]  /*5bf0*/  FADD.FTZ R174, R174, R173 ;  /* 0x000000adaeae7221 */ /* 0x000fe20000010000 */
[----:B------:R-:W-:Y:S01]  /*5c00*/  IMAD.IADD R189, R189, 0x1, R191 ;  /* 0x00000001bdbd7824 */ /* 0x000fe200078e02bf */
[----:B------:R-:W1:Y:S01]  /*5c10*/  MUFU.EX2 R200, R200 ;  /* 0x000000c800c87308 */ /* 0x000e620000000800 */
[----:B0-----:R-:W-:Y:S01]  /*5c20*/  F2FP.F16.F32.PACK_AB R155, R198, R197 ;  /* 0x000000c5c69b723e */ /* 0x001fe200000000ff */
[----:B------:R-:W-:Y:S01]  /*5c30*/  FADD.FTZ R197, R197, R196 ;  /* 0x000000c4c5c57221 */ /* 0x000fe20000010000 */
[----:B------:R-:W-:-:S03]  /*5c40*/  FADD.FTZ R175, R175, R174 ;  /* 0x000000aeafaf7221 */ /* 0x000fc60000010000 */
[----:B------:R0:W-:Y:S01]  /*5c50*/  STSM.16.M88.4 [R192+0x36400], R152 ;  /* 0x03640098c0007844 */ /* 0x0001e20000000200 */
[----:B------:R-:W-:Y:S01]  /*5c60*/  FADD.FTZ R198, R198, R197 ;  /* 0x000000c5c6c67221 */ /* 0x000fe20000010000 */
[----:B------:R-:W-:Y:S01]  /*5c70*/  MUFU.EX2 R201, R201 ;  /* 0x000000c900c97308 */ /* 0x000fe20000000800 */
[----:B------:R-:W-:-:S07]  /*5c80*/  FADD.FTZ R176, R176, R175 ;  /* 0x000000afb0b07221 */ /* 0x000fce0000010000 */
[----:B------:R-:W2:Y:S01]  /*5c90*/  MUFU.EX2 R202, R202 ;  /* 0x000000ca00ca7308 */ /* 0x000ea20000000800 */
[----:B-1----:R-:W-:Y:S01]  /*5ca0*/  F2FP.F16.F32.PACK_AB R157, R200, R199 ;  /* 0x000000c7c89d723e */ /* 0x002fe200000000ff */
[----:B------:R-:W-:-:S04]  /*5cb0*/  FADD.FTZ R199, R199, R198 ;  /* 0x000000c6c7c77221 */ /* 0x000fc80000010000 */
[----:B------:R-:W-:Y:S02]  /*5cc0*/  FADD.FTZ R200, R200, R199 ;  /* 0x000000c7c8c87221 */ /* 0x000fe40000010000 */
[----:B------:R-:W-:Y:S08]  /*5cd0*/  MUFU.EX2 R177, R177 ;  /* 0x000000b100b17308 */ /* 0x000ff00000000800 */
[----:B------:R-:W1:Y:S01]  /*5ce0*/  MUFU.EX2 R178, R178 ;  /* 0x000000b200b27308 */ /* 0x000e620000000800 */
[----:B--2---:R-:W-:Y:S01]  /*5cf0*/  F2FP.F16.F32.PACK_AB R159, R202, R201 ;  /* 0x000000c9ca9f723e */ /* 0x004fe200000000ff */
[----:B------:R-:W-:-:S04]  /*5d00*/  FADD.FTZ R201, R201, R200 ;  /* 0x000000c8c9c97221 */ /* 0x000fc80000010000 */
[----:B------:R2:W-:Y:S01]  /*5d10*/  STSM.16.M88.4 [R190], R156 ;  /* 0x0000009cbe007844 */ /* 0x0005e20000000200 */
[----:B------:R-:W-:Y:S01]  /*5d20*/  FADD.FTZ R202, R202, R201 ;  /* 0x000000c9caca7221 */ /* 0x000fe20000010000 */
[----:B------:R-:W-:Y:S08]  /*5d30*/  MUFU.EX2 R179, R179 ;  /* 0x000000b300b37308 */ /* 0x000ff00000000800 */
[----:B------:R-:W3:Y:S01]  /*5d40*/  MUFU.EX2 R180, R180 ;  /* 0x000000b400b47308 */ /* 0x000ee20000000800 */
[----:B-1----:R-:W-:Y:S01]  /*5d50*/  F2FP.F16.F32.PACK_AB R160, R178, R177 ;  /* 0x000000b1b2a0723e */ /* 0x002fe200000000ff */
[----:B------:R-:W-:-:S04]  /*5d60*/  FADD.FTZ R177, R177, R176 ;  /* 0x000000b0b1b17221 */ /* 0x000fc80000010000 */
[----:B------:R-:W-:Y:S02]  /*5d70*/  FADD.FTZ R178, R178, R177 ;  /* 0x000000b1b2b27221 */ /* 0x000fe40000010000 */
[----:B------:R-:W-:Y:S08]  /*5d80*/  MUFU.EX2 R203, R203 ;  /* 0x000000cb00cb7308 */ /* 0x000ff00000000800 */
[----:B------:R-:W1:Y:S01]  /*5d90*/  MUFU.EX2 R204, R204 ;  /* 0x000000cc00cc7308 */ /* 0x000e620000000800 */
[----:B---3--:R-:W-:Y:S01]  /*5da0*/  F2FP.F16.F32.PACK_AB R162, R180, R179 ;  /* 0x000000b3b4a2723e */ /* 0x008fe200000000ff */
[----:B------:R-:W-:-:S04]  /*5db0*/  FADD.FTZ R179, R179, R178 ;  /* 0x000000b2b3b37221 */ /* 0x000fc80000010000 */
[----:B------:R-:W-:Y:S02]  /*5dc0*/  FADD.FTZ R180, R180, R179 ;  /* 0x000000b3b4b47221 */ /* 0x000fe40000010000 */
        /* <DEDUP_REMOVED lines=21> */
[----:B------:R-:W3:Y:S08]  /*5f20*/  MUFU.EX2 R209, R209 ;  /* 0x000000d100d17308 */ /* 0x000ef00000000800 */
[----:B------:R-:W4:Y:S01]  /*5f30*/  MUFU.EX2 R210, R210 ;  /* 0x000000d200d27308 */ /* 0x000f220000000800 */
[----:B-1----:R-:W-:Y:S01]  /*5f40*/  F2FP.F16.F32.PACK_AB R165, R208, R207 ;  /* 0x000000cfd0a5723e */ /* 0x002fe200000000ff */
[----:B------:R-:W-:-:S04]  /*5f50*/  FADD.FTZ R207, R207, R206 ;  /* 0x000000cecfcf7221 */ /* 0x000fc80000010000 */
[----:B------:R-:W-:-:S04]  /*5f60*/  FADD.FTZ R208, R208, R207 ;  /* 0x000000cfd0d07221 */ /* 0x000fc80000010000 */
[----:B---3--:R-:W-:Y:S01]  /*5f70*/  FADD.FTZ R195, R209, R208 ;  /* 0x000000d0d1c37221 */ /* 0x008fe20000010000 */
[----:B----4-:R-:W-:-:S03]  /*5f80*/  F2FP.F16.F32.PACK_AB R167, R210, R209 ;  /* 0x000000d1d2a7723e */ /* 0x010fc600000000ff */
[----:B------:R-:W-:Y:S02]  /*5f90*/  FADD.FTZ R195, R210, R195 ;  /* 0x000000c3d2c37221 */ /* 0x000fe40000010000 */
[----:B------:R2:W-:Y:S01]  /*5fa0*/  STSM.16.M88.4 [R189], R164 ;  /* 0x000000a4bd007844 */ /* 0x0005e20000000200 */
[----:B------:R-:W-:-:S06]  /*5fb0*/  WARPGROUP.ARRIVE ;  /* 0x00000000000079c5 */ /* 0x000fcc0000000000 */
[----:B------:R-:W-:Y:S01]  /*5fc0*/  HGMMA.64x256x16.F32 R24, R152, gdesc[UR8].tnspB, RZ, !UPT, gsb0 ;  /* 0x43e0000898187df0 */ /* 0x000fe2000c0008ff */
[----:B------:R-:W-:Y:S01]  /*5fd0*/  R2UR UR10, R211 ;  /* 0x00000000d30a72ca */ /* 0x000fe200000e0000 */
[----:B------:R-:W-:Y:S01]  /*5fe0*/  UMOV UR11, 0x40000040 ;  /* 0x40000040000b7882 */ /* 0x000fe20000000000 */
[C---:B------:R-:W-:Y:S01]  /*5ff0*/  IADD3 R211, R193.reuse, 0x100, RZ ;  /* 0x00000100c1d37810 */ /* 0x040fe20007ffe0ff */
[----:B------:R-:W-:Y:S02]  /*6000*/  WARPGROUP.DEPBAR.LE gsb0, 0x0 ;  /* 0x00008000000079c5 */ /* 0x000fe40000010000 */
[----:B------:R-:W-:Y:S01]  /*6010*/  WARPGROUP.ARRIVE ;  /* 0x00000000000079c5 */ /* 0x000fe20000000000 */
[----:B0-----:R-:W-:-:S15]  /*6020*/  VIADD R152, R193, 0x180 ;  /* 0x00000180c1987836 */ /* 0x001fde0000000000 */
[----:B------:R-:W-:-:S06]  /*6030*/  NOP ;  /* 0x0000000000007918 */ /* 0x000fcc0000000000 */
[----:B------:R-:W-:Y:S01]  /*6040*/  HGMMA.64x256x16.F32 R24, R156, gdesc[UR8].tnspB, R24, gsb0 ;  /* 0x43e000089c187df0 */ /* 0x000fe20008000818 */
[----:B------:R-:W-:Y:S01]  /*6050*/  R2UR UR10, R211 ;  /* 0x00000000d30a72ca */ /* 0x000fe200000e0000 */
[----:B------:R-:W-:Y:S01]  /*6060*/  UMOV UR11, 0x40000040 ;  /* 0x40000040000b7882 */ /* 0x000fe20000000000 */
[----:B------:R-:W-:Y:S02]  /*6070*/  WARPGROUP.DEPBAR.LE gsb0, 0x0 ;  /* 0x00008000000079c5 */ /* 0x000fe40000010000 */
[----:B------:R-:W-:-:S15]  /*6080*/  WARPGROUP.ARRIVE ;  /* 0x00000000000079c5 */ /* 0x000fde0000000000 */
[----:B------:R-:W-:-:S08]  /*6090*/  NOP ;  /* 0x0000000000007918 */ /* 0x000fd00000000000 */
[----:B------:R-:W-:Y:S01]  /*60a0*/  HGMMA.64x256x16.F32 R24, R160, gdesc[UR8].tnspB, R24, gsb0 ;  /* 0x43e00008a0187df0 */ /* 0x000fe20008000818 */
[----:B------:R-:W-:Y:S01]  /*60b0*/  R2UR UR10, R152 ;  /* 0x00000000980a72ca */ /* 0x000fe200000e0000 */
[----:B------:R-:W-:Y:S01]  /*60c0*/  UMOV UR11, 0x40000040 ;  /* 0x40000040000b7882 */ /* 0x000fe20000000000 */
[----:B------:R-:W-:Y:S02]  /*60d0*/  WARPGROUP.DEPBAR.LE gsb0, 0x0 ;  /* 0x00008000000079c5 */ /* 0x000fe40000010000 */
[----:B------:R-:W-:-:S15]  /*60e0*/  WARPGROUP.ARRIVE ;  /* 0x00000000000079c5 */ /* 0x000fde0000000000 */
[----:B------:R-:W-:-:S08]  /*60f0*/  NOP ;  /* 0x0000000000007918 */ /* 0x000fd00000000000 */
[----:B------:R-:W-:Y:S03]  /*6100*/  HGMMA.64x256x16.F32 R24, R164, gdesc[UR8].tnspB, R24, gsb0 ;  /* 0x43e00008a4187df0 */ /* 0x000fe60008000818 */
[----:B------:R-:W-:Y:S02]  /*6110*/  WARPGROUP.DEPBAR.LE gsb0, 0x0 ;  /* 0x00008000000079c5 */ /* 0x000fe40000010000 */
[----:B------:R0:W-:Y:S06]  /*6120*/  MEMBAR.ALL.CTA ;  /* 0x0000000000007992 */ /* 0x0001ec0000008000 */
[----:B0-----:R-:W0:Y:S02]  /*6130*/  FENCE.VIEW.ASYNC.S ;  /* 0x00000000000073c6 */ /* 0x001e240000000000 */
[----:B0-----:R-:W-:Y:S01]  /*6140*/  NOP ;  /* 0x0000000000007918 */ /* 0x001fe20000000000 */
[----:B------:R-:W-:Y:S06]  /*6150*/  BAR.ARV 0xe, 0x100 ;  /* 0x0384000000007b1d */ /* 0x000fec0000002000 */
[----:B--2---:R-:W-:Y:S05]  /*6160*/  @!P0 BRA `(.L_x_3399) ;  /* 0x0000000000048947 */ /* 0x004fea0003800000 */
[----:B------:R-:W-:Y:S01]  /*6170*/  BPT.TRAP 0x1 ;  /* 0x000000040000795c */ /* 0x000fe20000300000 */
.L_x_3399:
[----:B------:R-:W-:Y:S01]  /*6180*/  R2UR UR10, R168 ;  /* 0x00000000a80a72ca */ /* 0x000fe200000e0000 */
[----:B------:R-:W-:Y:S01]  /*6190*/  IMAD.MOV.U32 R153, RZ, RZ, RZ ;  /* 0x000000ffff997224 */ /* 0x000fe200078e00ff */
[----:B------:R-:W-:-:S11]  /*61a0*/  R2UR UR7, R2 ;  /* 0x00000000020772ca */ /* 0x000fd600000e0000 */
[----:B------:R-:W-:Y:S02]  /*61b0*/  UIADD3 UR38, UR10, -0x2, URZ ;  /* 0xfffffffe0a267890 */ /* 0x000fe4000fffe03f */
[----:B------:R-:W-:Y:S02]  /*61c0*/  UIADD3 UR7, UR7, 0x38860, URZ ;  /* 0x0003886007077890 */ /* 0x000fe4000fffe03f */
[----:B------:R-:W-:Y:S02]  /*61d0*/  UISETP.GE.AND UP0, UPT, UR38, UR39, UPT ;  /* 0x000000272600728c */ /* 0x000fe4000bf06270 */
[----:B------:R-:W-:-:S04]  /*61e0*/  UPRMT UR7, UR61, 0x654, UR7 ;  /* 0x000006543d077896 */ /* 0x000fc80008000007 */
[----:B------:R-:W-:-:S05]  /*61f0*/  PLOP3.LUT P1, PT, PT, PT, UP0, 0x80, 0x0 ;  /* 0x000000000000781c */ /* 0x000fca0003f2f008 */
[----:B------:R-:W-:Y:S08]  /*6200*/  SYNCS.ARRIVE.TRANS64.RED.A1T0 RZ, [UR7], RZ ;  /* 0x000000ffffff79a7 */ /* 0x000ff00008100407 */
[----:B------:R-:W-:Y:S05]  /*6210*/  @!P1 BRA `(.L_x_3400) ;  /* 0x0000002c00749947 */ /* 0x000fea0003800000 */
[----:B------:R-:W-:Y:S02]  /*6220*/  IMAD.MOV.U32 R199, RZ, RZ, RZ ;  /* 0x000000ffffc77224 */ /* 0x000fe400078e00ff */
[----:B------:R-:W-:-:S07]  /*6230*/  IMAD.MOV.U32 R211, RZ, RZ, RZ ;  /* 0x000000ffffd37224 */ /* 0x000fce00078e00ff */
.L_x_3411:
[----:B------:R-:W-:Y:S02]  /*6240*/  VIADD R198, R211, 0x1 ;  /* 0x00000001d3c67836 */ /* 0x000fe40000000000 */
[----:B------:R-:W-:Y:S01]  /*6250*/  IMAD.U32 R152, RZ, RZ, UR38 ;  /* 0x00000026ff987e24 */ /* 0x000fe2000f8e00ff */
[----:B------:R-:W-:Y:S02]  /*6260*/  UIADD3 UR38, UR38, -0x1, URZ ;  /* 0xffffffff26267890 */ /* 0x000fe4000fffe03f */
[----:B------:R-:W-:Y:S02]  /*6270*/  ISETP.NE.AND P2, PT, R198, 0x2, PT ;  /* 0x00000002c600780c */ /* 0x000fe40003f45270 */
[----:B------:R-:W-:Y:S02]  /*6280*/  ISETP.GT.AND P1, PT, R152, UR39, PT ;  /* 0x0000002798007c0c */ /* 0x000fe4000bf24270 */
[----:B------:R-:W-:Y:S02]  /*6290*/  SEL R152, RZ, 0x1, P2 ;  /* 0x00000001ff987807 */ /* 0x000fe40001000000 */
[----:B------:R-:W-:-:S02]  /*62a0*/  SEL R198, R198, RZ, P2 ;  /* 0x000000ffc6c67207 */ /* 0x000fc40001000000 */
[----:B------:R-:W-:Y:S01]  /*62b0*/  LOP3.LUT R199, R199, R152, RZ, 0x3c, !PT ;  /* 0x00000098c7c77212 */ /* 0x000fe200078e3cff */
[----:B------:R-:W-:Y:S06]  /*62c0*/  @!P0 BRA `(.L_x_3401) ;  /* 0x0000000000048947 */ /* 0x000fec0003800000 */
[----:B------:R-:W-:Y:S01]  /*62d0*/  BPT.TRAP 0x1 ;  /* 0x000000040000795c */ /* 0x000fe20000300000 */
.L_x_3401:
[----:B------:R-:W-:Y:S01]  /*62e0*/  IMAD R196, R198, 0x8, R2 ;  /* 0x00000008c6c47824 */ /* 0x000fe200078e0202 */
[----:B------:R-:W-:-:S04]  /*62f0*/  SHF.L.U32 R201, R199, 0x1f, RZ ;  /* 0x0000001fc7c97819 */ /* 0x000fc800000006ff */
[----:B------:R0:W1:Y:S01]  /*6300*/  SYNCS.PHASECHK.TRANS64.TRYWAIT P2, [R196+URZ+0x38830], R201 ;  /* 0x038830c9c40075a7 */ /* 0x000062000804017f */
[----:B------:R-:W-:Y:S05]  /*6310*/  @!P0 BRA `(.L_x_3402) ;  /* 0x0000000000048947 */ /* 0x000fea0003800000 */
[----:B------:R-:W-:Y:S01]  /*6320*/  BPT.TRAP 0x1 ;  /* 0x000000040000795c */ /* 0x000fe20000300000 */
.L_x_3402:
[----:B------:R-:W-:Y:S01]  /*6330*/  IMAD R197, R198, 0x200, R7 ;  /* 0x00000200c6c57824 */ /* 0x000fe200078e0207 */
[----:B-1----:R-:W-:Y:S06]  /*6340*/  @P2 BRA `(.L_x_3403) ;  /* 0x0000000000082947 */ /* 0x002fec0003800000 */
[----:B------:R-:W1:Y:S02]  /*6350*/  SYNCS.PHASECHK.TRANS64.TRYWAIT P2, [R196+URZ+0x38830], R201 ;  /* 0x038830c9c40075a7 */ /* 0x000e64000804017f */
[----:B-1----:R-:W-:Y:S05]  /*6360*/  @!P2 BRA `(.L_x_3404) ;  /* 0x000000a4005ca947 */ /* 0x002fea0003800000 */
.L_x_3403:
[----:B------:R-:W-:Y:S01]  /*6370*/  R2UR UR6, R197 ;  /* 0x00000000c50672ca */ /* 0x000fe200000e0000 */
[----:B------:R-:W-:Y:S01]  /*6380*/  WARPGROUP.ARRIVE ;  /* 0x00000000000079c5 */ /* 0x000fe20000000000 */
[----:B------:R-:W-:Y:S01]  /*6390*/  MOV R200, UR17 ;  /* 0x0000001100c87c02 */ /* 0x000fe20008000f00 */
[----:B------:R-:W-:Y:S01]  /*63a0*/  UMOV UR19, 0x40000040 ;  /* 0x4000004000137882 */ /* 0x000fe20000000000 */
[----:B------:R-:W-:Y:S01]  /*63b0*/  MOV R202, UR16 ;  /* 0x0000001000ca7c02 */ /* 0x000fe20008000f00 */
[----:B------:R-:W-:Y:S01]  /*63c0*/  UMOV UR15, 0x40000040 ;  /* 0x40000040000f7882 */ /* 0x000fe20000000000 */
[----:B------:R-:W-:Y:S01]  /*63d0*/  R2UR UR16, R8 ;  /* 0x00000000081072ca */ /* 0x000fe200000e0000 */
[----:B------:R-:W-:Y:S01]  /*63e0*/  UMOV UR11, 0x40000040 ;  /* 0x40000040000b7882 */ /* 0x000fe20000000000 */
[----:B------:R-:W-:Y:S01]  /*63f0*/  R2UR UR17, R9 ;  /* 0x00000000091172ca */ /* 0x000fe200000e0000 */
[----:B------:R-:W-:Y:S01]  /*6400*/  UMOV UR59, 0x40000040 ;  /* 0x40000040003b7882 */ /* 0x000fe20000000000 */
[----:B------:R-:W-:-:S02]  /*6410*/  MOV R203, UR13 ;  /* 0x0000000d00cb7c02 */ /* 0x000fc40008000f00 */
[----:B------:R-:W-:Y:S01]  /*6420*/  MOV R204, UR12 ;  /* 0x0000000c00cc7c02 */ /* 0x000fe20008000f00 */
[----:B------:R-:W-:Y:S01]  /*6430*/  UMOV UR18, UR6 ;  /* 0x0000000600127c82 */ /* 0x000fe20008000000 */
[----:B------:R-:W-:Y:S02]  /*6440*/  R2UR UR12, R10 ;  /* 0x000000000a0c72ca */ /* 0x000fe400000e0000 */
[----:B------:R-:W-:Y:S02]  /*6450*/  R2UR UR13, R11 ;  /* 0x000000000b0d72ca */ /* 0x000fe400000e0000 */
[----:B------:R-:W-:Y:S02]  /*6460*/  MOV R205, UR9 ;  /* 0x0000000900cd7c02 */ /* 0x000fe40008000f00 */
[----:B------:R-:W-:Y:S01]  /*6470*/  MOV R206, UR8 ;  /* 0x0000000800ce7c02 */ /* 0x000fe20008000f00 */
[----:B------:R-:W-:Y:S01]  /*6480*/  HGMMA.64x64x16.F32 R152, gdesc[UR16], RZ, !UPT, gsb0 ;  /* 0x00e00000109879f0 */ /* 0x000fe2000c0008ff */
[----:B------:R-:W-:Y:S01]  /*6490*/  R2UR UR17, R200 ;  /* 0x00000000c81172ca */ /* 0x000fe200000e0000 */
[----:B------:R-:W-:Y:S01]  /*64a0*/  VIADD R200, R197, 0x2 ;  /* 0x00000002c5c87836 */ /* 0x000fe20000000000 */
[----:B------:R-:W-:-:S02]  /*64b0*/  R2UR UR8, R12 ;  /* 0x000000000c0872ca */ /* 0x000fc400000e0000 */
[----:B------:R-:W-:Y:S02]  /*64c0*/  R2UR UR9, R13 ;  /* 0x000000000d0972ca */ /* 0x000fe400000e0000 */
[----:B------:R-:W-:Y:S01]  /*64d0*/  R2UR UR6, R200 ;  /* 0x00000000c80672ca */ /* 0x000fe200000e0000 */
[C---:B------:R-:W-:Y:S01]  /*64e0*/  VIADD R200, R197.reuse, 0x4 ;  /* 0x00000004c5c87836 */ /* 0x040fe20000000000 */
[----:B------:R-:W-:Y:S01]  /*64f0*/  R2UR UR56, R14 ;  /* 0x000000000e3872ca */ /* 0x000fe200000e0000 */
[----:B------:R-:W-:Y:S01]  /*6500*/  VIADD R197, R197, 0x6 ;  /* 0x00000006c5c57836 */ /* 0x000fe20000000000 */
[----:B------:R-:W-:Y:S02]  /*6510*/  R2UR UR57, R15 ;  /* 0x000000000f3972ca */ /* 0x000fe400000e0000 */
[----:B------:R-:W-:-:S07]  /*6520*/  R2UR UR16, R202 ;  /* 0x00000000ca1072ca */ /* 0x000fce00000e0000 */
[----:B------:R-:W-:Y:S01]  /*6530*/  UMOV UR14, UR6 ;  /* 0x00000006000e7c82 */ /* 0x000fe20008000000 */
[----:B------:R-:W-:-:S13]  /*6540*/  R2UR UR6, R200 ;  /* 0x00000000c80672ca */ /* 0x000fda00000e0000 */
[----:B------:R-:W-:Y:S01]  /*6550*/  UMOV UR10, UR6 ;  /* 0x00000006000a7c82 */ /* 0x000fe20008000000 */
[----:B------:R-:W-:-:S13]  /*6560*/  R2UR UR6, R197 ;  /* 0x00000000c50672ca */ /* 0x000fda00000e0000 */
[----:B------:R-:W-:Y:S01]  /*6570*/  UMOV UR58, UR6 ;  /* 0x00000006003a7c82 */ /* 0x000fe20008000000 */
[----:B------:R-:W-:Y:S02]  /*6580*/  WARPGROUP.DEPBAR.LE gsb0, 0x0 ;  /* 0x00008000000079c5 */ /* 0x000fe40000010000 */
[----:B------:R-:W-:-:S06]  /*6590*/  WARPGROUP.ARRIVE ;  /* 0x00000000000079c5 */ /* 0x000fcc0000000000 */
[----:B------:R-:W-:Y:S01]  /*65a0*/  HGMMA.64x64x16.F32 R152, gdesc[UR12], R152, gsb0 ;  /* 0x00e000000c9879f0 */ /* 0x000fe20008000898 */
[----:B------:R-:W-:Y:S02]  /*65b0*/  R2UR UR13, R203 ;  /* 0x00000000cb0d72ca */ /* 0x000fe400000e0000 */
[----:B------:R-:W-:Y:S01]  /*65c0*/  R2UR UR12, R204 ;  /* 0x00000000cc0c72ca */ /* 0x000fe200000e0000 */
[----:B------:R-:W-:Y:S02]  /*65d0*/  WARPGROUP.DEPBAR.LE gsb0, 0x0 ;  /* 0x00008000000079c5 */ /* 0x000fe40000010000 */
[----:B------:R-:W-:-:S06]  /*65e0*/  WARPGROUP.ARRIVE ;  /* 0x00000000000079c5 */ /* 0x000fcc0000000000 */
[----:B------:R-:W-:Y:S01]  /*65f0*/  HGMMA.64x64x16.F32 R152, gdesc[UR8], R152, gsb0 ;  /* 0x00e00000089879f0 */ /* 0x000fe20008000898 */
[----:B------:R-:W-:Y:S02]  /*6600*/  R2UR UR9, R205 ;  /* 0x00000000cd0972ca */ /* 0x000fe400000e0000 */
[----:B------:R-:W-:Y:S01]  /*6610*/  R2UR UR8, R206 ;  /* 0x00000000ce0872ca */ /* 0x000fe200000e0000 */
[----:B------:R-:W-:Y:S02]  /*6620*/  WARPGROUP.DEPBAR.LE gsb0, 0x0 ;  /* 0x00008000000079c5 */ /* 0x000fe40000010000 */
[----:B------:R-:W-:-:S06]  /*6630*/  WARPGROUP.ARRIVE ;  /* 0x00000000000079c5 */ /* 0x000fcc0000000000 */
[----:B------:R-:W-:Y:S03]  /*6640*/  HGMMA.64x64x16.F32 R152, gdesc[UR56], R152, gsb0 ;  /* 0x00e00000389879f0 */ /* 0x000fe60008000898 */
[----:B------:R-:W-:Y:S02]  /*6650*/  WARPGROUP.DEPBAR.LE gsb0, 0x0 ;  /* 0x00008000000079c5 */ /* 0x000fe40000010000 */
[----:B------:R-:W-:Y:S05]  /*6660*/  @!P0 BRA `(.L_x_3405) ;  /* 0x0000000000048947 */ /* 0x000fea0003800000 */
[----:B------:R-:W-:Y:S01]  /*6670*/  BPT.TRAP 0x1 ;  /* 0x000000040000795c */ /* 0x000fe20000300000 */
.L_x_3405:
[----:B------:R2:W3:Y:S01]  /*6680*/  SYNCS.PHASECHK.TRANS64.TRYWAIT P2, [R196+URZ+0x38850], R201 ;  /* 0x038850c9c40075a7 */ /* 0x0004e2000804017f */
[----:B------:R-:W-:Y:S05]  /*6690*/  @!P0 BRA `(.L_x_3406) ;  /* 0x0000000000048947 */ /* 0x000fea0003800000 */
[----:B------:R-:W-:Y:S01]  /*66a0*/  BPT.TRAP 0x1 ;  /* 0x000000040000795c */ /* 0x000fe20000300000 */
.L_x_3406:
[----:B------:R-:W-:Y:S01]  /*66b0*/  IMAD R197, R198, 0x1000, R3 ;  /* 0x00001000c6c57824 */ /* 0x000fe200078e0203 */
[----:B---3--:R-:W-:Y:S06]  /*66c0*/  @P2 BRA `(.L_x_3407) ;  /* 0x0000000000082947 */ /* 0x008fec0003800000 */
[----:B------:R-:W3:Y:S02]  /*66d0*/  SYNCS.PHASECHK.TRANS64.TRYWAIT P2, [R196+URZ+0x38850], R201 ;  /* 0x038850c9c40075a7 */ /* 0x000ee4000804017f */
[----:B---3--:R-:W-:Y:S05]  /*66e0*/  @!P2 BRA `(.L_x_3408) ;  /* 0x000000a00090a947 */ /* 0x008fea0003800000 */
.L_x_3407:
[----:B------:R-:W-:Y:S01]  /*66f0*/  R2UR UR6, R197 ;  /* 0x00000000c50672ca */ /* 0x000fe200000e0000 */
[----:B------:R-:W-:Y:S01]  /*6700*/  WARPGROUP.ARRIVE ;  /* 0x00000000000079c5 */ /* 0x000fe20000000000 */
[----:B------:R-:W-:Y:S01]  /*6710*/  MOV R200, UR49 ;  /* 0x0000003100c87c02 */ /* 0x000fe20008000f00 */
[----:B------:R-:W-:Y:S01]  /*6720*/  UMOV UR51, 0x40000040 ;  /* 0x4000004000337882 */ /* 0x000fe20000000000 */
[----:B0123--:R-:W-:Y:S01]  /*6730*/  MOV R201, UR48 ;  /* 0x0000003000c97c02 */ /* 0x00ffe20008000f00 */
[----:B------:R-:W-:Y:S01]  /*6740*/  UMOV UR55, 0x40000040 ;  /* 0x4000004000377882 */ /* 0x000fe20000000000 */
[----:B------:R-:W-:Y:S01]  /*6750*/  R2UR UR48, R16 ;  /* 0x00000000103072ca */ /* 0x000fe200000e0000 */
[----:B------:R-:W-:Y:S01]  /*6760*/  UMOV UR59, 0x40000040 ;  /* 0x40000040003b7882 */ /* 0x000fe20000000000 */
[----:B------:R-:W-:Y:S01]  /*6770*/  R2UR UR49, R17 ;  /* 0x00000000113172ca */ /* 0x000fe200000e0000 */
[----:B------:R-:W-:Y:S01]  /*6780*/  UMOV UR7, 0x40000040 ;  /* 0x4000004000077882 */ /* 0x000fe20000000000 */
[----:B------:R-:W-:Y:S01]  /*6790*/  MOV R202, UR53 ;  /* 0x0000003500ca7c02 */ /* 0x000fe20008000f00 */
[----:B------:R-:W-:Y:S01]  /*67a0*/  UMOV UR11, 0x40000040 ;  /* 0x40000040000b7882 */ /* 0x000fe20000000000 */
[----:B------:R-:W-:Y:S01]  /*67b0*/  MOV R203, UR52 ;  /* 0x0000003400cb7c02 */ /* 0x000fe20008000f00 */
[----:B------:R-:W-:Y:S01]  /*67c0*/  UMOV UR50, UR6 ;  /* 0x0000000600327c82 */ /* 0x000fe20008000000 */
[----:B------:R-:W-:Y:S01]  /*67d0*/  R2UR UR52, R18 ;  /* 0x00000000123472ca */ /* 0x000fe200000e0000 */
[----:B------:R-:W-:Y:S01]  /*67e0*/  UMOV UR15, 0x40000040 ;  /* 0x40000040000f7882 */ /* 0x000fe20000000000 */
[----:B------:R-:W-:Y:S01]  /*67f0*/  R2UR UR53, R19 ;  /* 0x00000000133572ca */ /* 0x000fe200000e0000 */
[----:B------:R-:W-:Y:S01]  /*6800*/  UMOV UR19, 0x40000040 ;  /* 0x4000004000137882 */ /* 0x000fe20000000000 */
[----:B------:R-:W-:Y:S01]  /*6810*/  MOV R206, UR37 ;  /* 0x0000002500ce7c02 */ /* 0x000fe20008000f00 */
[----:B------:R-:W-:Y:S01]  /*6820*/  UMOV UR23, 0x40000040 ;  /* 0x4000004000177882 */ /* 0x000fe20000000000 */
[----:B------:R-:W-:Y:S01]  /*6830*/  MOV R207, UR36 ;  /* 0x0000002400cf7c02 */ /* 0x000fe20008000f00 */
[----:B------:R-:W-:Y:S01]  /*6840*/  HGMMA.64x64x16.F32 R152, gdesc[UR48], R152, gsb0 ;  /* 0x00e00000309879f0 */ /* 0x000fe20008000898 */
[----:B------:R-:W-:Y:S01]  /*6850*/  R2UR UR49, R200 ;  /* 0x00000000c83172ca */ /* 0x000fe200000e0000 */
[----:B------:R-:W-:Y:S01]  /*6860*/  VIADD R200, R197, 0x2 ;  /* 0x00000002c5c87836 */ /* 0x000fe20000000000 */
[----:B------:R-:W-:Y:S01]  /*6870*/  R2UR UR36, R20 ;  /* 0x00000000142472ca */ /* 0x000fe200000e0000 */
[----:B------:R-:W-:Y:S01]  /*6880*/  UMOV UR27, 0x40000040 ;  /* 0x40000040001b7882 */ /* 0x000fe20000000000 */
[----:B------:R-:W-:Y:S01]  /*6890*/  R2UR UR37, R21 ;  /* 0x00000000152572ca */ /* 0x000fe200000e0000 */
[----:B------:R-:W-:Y:S01]  /*68a0*/  UMOV UR31, 0x40000040 ;  /* 0x40000040001f7882 */ /* 0x000fe20000000000 */
[----:B------:R-:W-:Y:S01]  /*68b0*/  R2UR UR6, R200 ;  /* 0x00000000c80672ca */ /* 0x000fe200000e0000 */
[----:B------:R-:W-:Y:S01]  /*68c0*/  VIADD R200, R197, 0x4 ;  /* 0x00000004c5c87836 */ /* 0x000fe20000000000 */
        /* <DEDUP_REMOVED lines=8> */
[----:B------:R-:W-:Y:S01]  /*6950*/  R2UR UR48, R201 ;  /* 0x00000000c93072ca */ /* 0x000fe200000e0000 */
[----:B------:R-:W-:Y:S01]  /*6960*/  UMOV UR51, 0x40000040 ;  /* 0x4000004000337882 */ /* 0x000fe20000000000 */
[----:B------:R-:W0:Y:S01]  /*6970*/  S2R R208, SR_TID.X ;  /* 0x0000000000d07919 */ /* 0x000e220000002100 */
[----:B------:R-:W-:Y:S01]  /*6980*/  UMOV UR54, UR6 ;  /* 0x0000000600367c82 */ /* 0x000fe20008000000 */
[----:B------:R-:W-:Y:S01]  /*6990*/  R2UR UR6, R200 ;  /* 0x00000000c80672ca */ /* 0x000fe200000e0000 */
[----:B------:R-:W-:-:S12]  /*69a0*/  VIADD R200, R197, 0x6 ;  /* 0x00000006c5c87836 */ /* 0x000fd80000000000 */
[----:B------:R-:W-:Y:S01]  /*69b0*/  UMOV UR38, UR6 ;  /* 0x0000000600267c82 */ /* 0x000fe20008000000 */
[----:B------:R-:W-:Y:S01]  /*69c0*/  R2UR UR6, R200 ;  /* 0x00000000c80672ca */ /* 0x000fe200000e0000 */
[----:B------:R-:W-:-:S12]  /*69d0*/  VIADD R200, R197, 0x200 ;  /* 0x00000200c5c87836 */ /* 0x000fd80000000000 */
[----:B------:R-:W-:Y:S01]  /*69e0*/  UMOV UR58, UR6 ;  /* 0x00000006003a7c82 */ /* 0x000fe20008000000 */
[----:B------:R-:W-:Y:S02]  /*69f0*/  R2UR UR6, R200 ;  /* 0x00000000c80672ca */ /* 0x000fe400000e0000 */
[C---:B------:R-:W-:Y:S02]  /*6a00*/  IADD3 R200, R197.reuse, 0x202, RZ ;  /* 0x00000202c5c87810 */ /* 0x040fe40007ffe0ff */
[----:B0-----:R-:W-:Y:S02]  /*6a10*/  SHF.R.U32.HI R208, RZ, 0x7, R208 ;  /* 0x00000007ffd07819 */ /* 0x001fe400000116d0 */
[----:B------:R-:W-:Y:S01]  /*6a20*/  R2UR UR10, R200 ;  /* 0x00000000c80a72ca */ /* 0x000fe200000e0000 */
[----:B------:R-:W-:-:S05]  /*6a30*/  VIADD R200, R197, 0x204 ;  /* 0x00000204c5c87836 */ /* 0x000fca0000000000 */
[----:B------:R-:W-:Y:S01]  /*6a40*/  R2UR UR14, R200 ;  /* 0x00000000c80e72ca */ /* 0x000fe200000e0000 */
[----:B------:R-:W-:-:S05]  /*6a50*/  VIADD R200, R197, 0x206 ;  /* 0x00000206c5c87836 */ /* 0x000fca0000000000 */
[----:B------:R-:W-:Y:S01]  /*6a60*/  R2UR UR18, R200 ;  /* 0x00000000c81272ca */ /* 0x000fe200000e0000 */
[----:B------:R-:W-:-:S05]  /*6a70*/  VIADD R200, R197, 0x400 ;  /* 0x00000400c5c87836 */ /* 0x000fca0000000000 */
[----:B------:R-:W-:Y:S01]  /*6a80*/  R2UR UR22, R200 ;  /* 0x00000000c81672ca */ /* 0x000fe200000e0000 */
[C---:B------:R-:W-:Y:S01]  /*6a90*/  VIADD R200, R197.reuse, 0x402 ;  /* 0x00000402c5c87836 */ /* 0x040fe20000000000 */
[----:B------:R-:W-:Y:S02]  /*6aa0*/  WARPGROUP.DEPBAR.LE gsb0, 0x0 ;  /* 0x00008000000079c5 */ /* 0x000fe40000010000 */
[----:B------:R-:W-:Y:S02]  /*6ab0*/  WARPGROUP.ARRIVE ;  /* 0x00000000000079c5 */ /* 0x000fe40000000000 */
[----:B------:R-:W-:Y:S01]  /*6ac0*/  R2UR UR26, R200 ;  /* 0x00000000c81a72ca */ /* 0x000fe200000e0000 */
[----:B------:R-:W-:-:S03]  /*6ad0*/  VIADD R200, R197, 0x404 ;  /* 0x00000404c5c87836 */ /* 0x000fc60000000000 */
[----:B------:R-:W-:Y:S02]  /*6ae0*/  HGMMA.64x64x16.F32 R152, gdesc[UR52], R152, gsb0 ;  /* 0x00e00000349879f0 */ /* 0x000fe40008000898 */
[----:B------:R-:W-:Y:S01]  /*6af0*/  R2UR UR30, R200 ;  /* 0x00000000c81e72ca */ /* 0x000fe200000e0000 */
[----:B------:R-:W-:Y:S01]  /*6b00*/  VIADD R200, R197, 0x406 ;  /* 0x00000406c5c87836 */ /* 0x000fe20000000000 */
[----:B------:R-:W-:Y:S01]  /*6b10*/  R2UR UR53, R202 ;  /* 0x00000000ca3572ca */ /* 0x000fe200000e0000 */
[----:B------:R-:W-:Y:S01]  /*6b20*/  UMOV UR55, 0x40000040 ;  /* 0x4000004000377882 */ /* 0x000fe20000000000 */
[----:B------:R-:W-:Y:S02]  /*6b30*/  R2UR UR52, R203 ;  /* 0x00000000cb3472ca */ /* 0x000fe400000e0000 */
[----:B------:R-:W-:Y:S01]  /*6b40*/  R2UR UR34, R200 ;  /* 0x00000000c82272ca */ /* 0x000fe200000e0000 */
[----:B------:R-:W-:-:S05]  /*6b50*/  VIADD R200, R197, 0x600 ;  /* 0x00000600c5c87836 */ /* 0x000fca0000000000 */
[----:B------:R-:W-:Y:S01]  /*6b60*/  R2UR UR42, R200 ;  /* 0x00000000c82a72ca */ /* 0x000fe200000e0000 */
[----:B------:R-:W-:-:S05]  /*6b70*/  VIADD R200, R197, 0x602 ;  /* 0x00000602c5c87836 */ /* 0x000fca0000000000 */
[----:B------:R-:W-:Y:S01]  /*6b80*/  R2UR UR46, R200 ;  /* 0x00000000c82e72ca */ /* 0x000fe200000e0000 */
[----:B------:R-:W-:-:S05]  /*6b90*/  VIADD R200, R197, 0x604 ;  /* 0x00000604c5c87836 */ /* 0x000fca0000000000 */
[----:B------:R-:W-:Y:S01]  /*6ba0*/  R2UR UR50, R200 ;  /* 0x00000000c83272ca */ /* 0x000fe200000e0000 */
[----:B------:R-:W-:-:S05]  /*6bb0*/  VIADD R200, R197, 0x606 ;  /* 0x00000606c5c87836 */ /* 0x000fca0000000000 */
[----:B------:R-:W-:Y:S02]  /*6bc0*/  R2UR UR54, R200 ;  /* 0x00000000c83672ca */ /* 0x000fe400000e0000 */
[----:B------:R-:W0:Y:S02]  /*6bd0*/  SHFL.IDX PT, R200, R208, RZ, 0x1f ;  /* 0x00001fffd0c87589 */ /* 0x000e2400000e0000 */
[----:B0-----:R-:W-:Y:S01]  /*6be0*/  ISETP.GT.AND P2, PT, R200, 0x7f, PT ;  /* 0x0000007fc800780c */ /* 0x001fe20003f44270 */
[----:B------:R-:W-:-:S03]  /*6bf0*/  VIADD R200, R197, 0x800 ;  /* 0x00000800c5c87836 */ /* 0x000fc60000000000 */
[----:B------:R-:W-:-:S05]  /*6c00*/  SEL R201, RZ, 0x2, !P2 ;  /* 0x00000002ffc97807 */ /* 0x000fca0005000000 */
[----:B------:R-:W-:Y:S02]  /*6c10*/  IMAD.IADD R202, R4, 0x1, R201 ;  /* 0x0000000104ca7824 */ /* 0x000fe400078e02c9 */
[----:B------:R-:W-:Y:S01]  /*6c20*/  IMAD.IADD R203, R201, 0x1, R200 ;  /* 0x00000001c9cb7824 */ /* 0x000fe200078e02c8 */
[----:B------:R-:W-:Y:S02]  /*6c30*/  WARPGROUP.DEPBAR.LE gsb0, 0x0 ;  /* 0x00008000000079c5 */ /* 0x000fe40000010000 */
[----:B------:R-:W-:-:S06]  /*6c40*/  WARPGROUP.ARRIVE ;  /* 0x00000000000079c5 */ /* 0x000fcc0000000000 */
[----:B------:R-:W-:Y:S01]  /*6c50*/  HGMMA.64x64x16.F32 R152, gdesc[UR36], R152, gsb0 ;  /* 0x00e00000249879f0 */ /* 0x000fe20008000898 */
[----:B------:R-:W-:Y:S02]  /*6c60*/  R2UR UR38, R205 ;  /* 0x00000000cd2672ca */ /* 0x000fe400000e0000 */
[----:B------:R-:W-:Y:S02]  /*6c70*/  R2UR UR39, R204 ;  /* 0x00000000cc2772ca */ /* 0x000fe400000e0000 */
[----:B------:R-:W-:Y:S02]  /*6c80*/  R2UR UR36, R207 ;  /* 0x00000000cf2472ca */ /* 0x000fe400000e0000 */
[----:B------:R-:W-:Y:S01]  /*6c90*/  R2UR UR37, R206 ;  /* 0x00000000ce2572ca */ /* 0x000fe200000e0000 */
[----:B------:R-:W-:Y:S02]  /*6ca0*/  WARPGROUP.DEPBAR.LE gsb0, 0x0 ;  /* 0x00008000000079c5 */ /* 0x000fe40000010000 */
[----:B------:R-:W-:-:S06]  /*6cb0*/  WARPGROUP.ARRIVE ;  /* 0x00000000000079c5 */ /* 0x000fcc0000000000 */
[----:B------:R-:W-:Y:S01]  /*6cc0*/  HGMMA.64x64x16.F32 R152, gdesc[UR56], R152, gsb0 ;  /* 0x00e00000389879f0 */ /* 0x000fe20008000898 */
[----:B------:R-:W-:Y:S01]  /*6cd0*/  R2UR UR56, R202 ;  /* 0x00000000ca3872ca */ /* 0x000fe200000e0000 */
[----:B------:R-:W-:Y:S01]  /*6ce0*/  UMOV UR57, 0x40000040 ;  /* 0x4000004000397882 */ /* 0x000fe20000000000 */
[----:B------:R-:W-:Y:S01]  /*6cf0*/  R2UR UR58, R203 ;  /* 0x00000000cb3a72ca */ /* 0x000fe200000e0000 */
[----:B------:R-:W-:Y:S01]  /*6d00*/  UMOV UR59, 0x40000040 ;  /* 0x40000040003b7882 */ /* 0x000fe20000000000 */
[----:B------:R-:W-:-:S05]  /*6d10*/  IMAD.MOV.U32 R203, RZ, RZ, 0x4 ;  /* 0x00000004ffcb7424 */ /* 0x000fca00078e00ff */
[C---:B------:R-:W-:Y:S02]  /*6d20*/  SEL R205, R203.reuse, 0x2, P2 ;  /* 0x00000002cbcd7807 */ /* 0x040fe40001000000 */
[----:B------:R-:W-:-:S03]  /*6d30*/  SEL R203, R203, 0x6, !P2 ;  /* 0x00000006cbcb7807 */ /* 0x000fc60005000000 */
[--C-:B------:R-:W-:Y:S02]  /*6d40*/  IMAD.IADD R202, R4, 0x1, R205.reuse ;  /* 0x0000000104ca7824 */ /* 0x100fe400078e02cd */
[C---:B------:R-:W-:Y:S01]  /*6d50*/  IMAD.IADD R204, R200.reuse, 0x1, R205 ;  /* 0x00000001c8cc7824 */ /* 0x040fe200078e02cd */
[----:B------:R-:W-:Y:S01]  /*6d60*/  IADD3 R200, R200, R203, RZ ;  /* 0x000000cbc8c87210 */ /* 0x000fe20007ffe0ff */
        /* <DEDUP_REMOVED lines=76> */
[----:B------:R-:W-:Y:S02]  /*7230*/  IMAD.IADD R202, R5, 0x1, R205 ;  /* 0x0000000105ca7824 */ /* 0x000fe400078e02cd */
[--C-:B------:R-:W-:Y:S02]  /*7240*/  IMAD.IADD R204, R205, 0x1, R200.reuse ;  /* 0x00000001cdcc7824 */ /* 0x100fe400078e02c8 */
        /* <DEDUP_REMOVED lines=42> */
[----:B------:R-:W-:Y:S01]  /*74f0*/  IADD3 R204, R205, R200, RZ ;  /* 0x000000c8cdcc7210 */ /* 0x000fe20007ffe0ff */
        /* <DEDUP_REMOVED lines=80> */
.L_x_3409:
[----:B------:R-:W-:Y:S01]  /*7a00*/  FMNMX.FTZ R200, R152, R186, !PT ;  /* 0x000000ba98c87209 */ /* 0x000fe20007810000 */
[----:B------:R-:W-:Y:S01]  /*7a10*/  ULDC UR6, c[0x0][0xa80] ;  /* 0x0002a00000067ab9 */ /* 0x000fe20000000800 */
[----:B------:R-:W-:Y:S01]  /*7a20*/  R2UR UR7, R196 ;  /* 0x00000000c40772ca */ /* 0x000fe200000e0000 */
[----:B------:R-:W-:Y:S01]  /*7a30*/  IMAD R218, R198, 0x1000, R193 ;  /* 0x00001000c6da7824 */ /* 0x000fe200078e02c1 */
[----:B------:R-:W-:Y:S01]  /*7a40*/  FMNMX.FTZ R197, R153, R200, !PT ;  /* 0x000000c899c57209 */ /* 0x000fe20007810000 */
[----:B------:R-:W-:Y:S01]  /*7a50*/  UMOV UR11, 0x40000040 ;  /* 0x40000040000b7882 */ /* 0x000fe20000000000 */
[----:B------:R-:W-:Y:S02]  /*7a60*/  ISETP.NE.AND P2, PT, R185, RZ, PT ;  /* 0x000000ffb900720c */ /* 0x000fe40003f45270 */
[----:B------:R-:W-:Y:S02]  /*7a70*/  FMNMX.FTZ R200, R156, R197, !PT ;  /* 0x000000c59cc87209 */ /* 0x000fe40007810000 */
[----:B------:R-:W-:-:S02]  /*7a80*/  R2UR UR10, R218 ;  /* 0x00000000da0a72ca */ /* 0x000fc400000e0000 */
[----:B------:R-:W-:-:S03]  /*7a90*/  FMNMX.FTZ R197, R157, R200, !PT ;  /* 0x000000c89dc57209 */ /* 0x000fc60007810000 */
        /* <DEDUP_REMOVED lines=14> */
[----:B------:R-:W-:Y:S02]  /*7b80*/  FMNMX.FTZ R202, R181, R200, !PT ;  /* 0x000000c8b5ca7209 */ /* 0x000fe40007810000 */
[----:B------:R-:W-:-:S03]  /*7b90*/  FMNMX.FTZ R200, R154, R187, !PT ;  /* 0x000000bb9ac87209 */ /* 0x000fc60007810000 */
[----:B------:R-:W0:Y:S02]  /*7ba0*/  SHFL.BFLY PT, R197, R202, 0x2, 0x1f ;  /* 0x0c401f00cac57f89 */ /* 0x000e2400000e0000 */
[----:B0-----:R-:W-:Y:S02]  /*7bb0*/  FMNMX.FTZ R203, R202, R197, !PT ;  /* 0x000000c5cacb7209 */ /* 0x001fe40007810000 */
[----:B------:R-:W-:-:S03]  /*7bc0*/  FMNMX.FTZ R197, R155, R200, !PT ;  /* 0x000000c89bc57209 */ /* 0x000fc60007810000 */
[----:B------:R-:W0:Y:S01]  /*7bd0*/  SHFL.BFLY PT, R204, R203, 0x1, 0x1f ;  /* 0x0c201f00cbcc7f89 */ /* 0x000e2200000e0000 */
[----:B------:R-:W-:-:S04]  /*7be0*/  FMNMX.FTZ R200, R158, R197, !PT ;  /* 0x000000c59ec87209 */ /* 0x000fc80007810000 */
[----:B------:R-:W-:-:S04]  /*7bf0*/  FMNMX.FTZ R197, R159, R200, !PT ;  /* 0x000000c89fc57209 */ /* 0x000fc80007810000 */
[----:B------:R-:W-:-:S04]  /*7c00*/  FMNMX.FTZ R200, R162, R197, !PT ;  /* 0x000000c5a2c87209 */ /* 0x000fc80007810000 */
[----:B------:R-:W-:Y:S02]  /*7c10*/  FMNMX.FTZ R201, R163, R200, !PT ;  /* 0x000000c8a3c97209 */ /* 0x000fe40007810000 */
[----:B0-----:R-:W-:-:S05]  /*7c20*/  FMNMX.FTZ R197, R203, R204, !PT ;  /* 0x000000cccbc57209 */ /* 0x001fca0007810000 */
[C---:B------:R-:W-:Y:S01]  /*7c30*/  FADD.FTZ R200, -R197.reuse, R186 ;  /* 0x000000bac5c87221 */ /* 0x040fe20000010100 */
[----:B------:R-:W-:Y:S01]  /*7c40*/  FMNMX.FTZ R186, R166, R201, !PT ;  /* 0x000000c9a6ba7209 */ /* 0x000fe20007810000 */
[----:B------:R-:W-:Y:S02]  /*7c50*/  FMUL.FTZ R208, R197, UR6 ;  /* 0x00000006c5d07c20 */ /* 0x000fe40008410000 */
[----:B------:R-:W-:Y:S01]  /*7c60*/  FMUL.FTZ R200, R200, UR6 ;  /* 0x00000006c8c87c20 */ /* 0x000fe20008410000 */
        /* <DEDUP_REMOVED lines=10> */
[----:B------:R0:W-:Y:S01]  /*7d10*/  MUFU.EX2 R186, R202 ;  /* 0x000000ca00ba7308 */ /* 0x0001e20000000800 */
        /* <DEDUP_REMOVED lines=8> */
[--C-:B0-----:R-:W-:Y:S01]  /*7da0*/  FFMA.FTZ R202, R160, UR6, -R208.reuse ;  /* 0x00000006a0ca7c23 */ /* 0x101fe200080108d0 */
[----:B------:R-:W-:Y:S01]  /*7db0*/  FMNMX.FTZ R152, R178, R153, !PT ;  /* 0x00000099b2987209 */ /* 0x000fe20007810000 */
[--C-:B------:R-:W-:Y:S01]  /*7dc0*/  FFMA.FTZ R177, R177, UR6, -R208.reuse ;  /* 0x00000006b1b17c23 */ /* 0x100fe200080108d0 */
[----:B------:R-:W-:Y:S01]  /*7dd0*/  FFMA.FTZ R181, R181, UR6, -R208 ;  /* 0x00000006b5b57c23 */ /* 0x000fe200080108d0 */
[----:B------:R-:W0:Y:S01]  /*7de0*/  MUFU.EX2 R201, R200 ;  /* 0x000000c800c97308 */ /* 0x000e220000000800 */
[----:B------:R-:W-:-:S04]  /*7df0*/  FMNMX.FTZ R153, R179, R152, !PT ;  /* 0x00000098b3997209 */ /* 0x000fc80007810000 */
[----:B------:R-:W-:-:S03]  /*7e00*/  FMNMX.FTZ R152, R182, R153, !PT ;  /* 0x00000099b6987209 */ /* 0x000fc60007810000 */
[----:B------:R-:W-:Y:S01]  /*7e10*/  MUFU.EX2 R203, R203 ;  /* 0x000000cb00cb7308 */ /* 0x000fe20000000800 */
[----:B------:R-:W-:-:S05]  /*7e20*/  FMNMX.FTZ R152, R183, R152, !PT ;  /* 0x00000098b7987209 */ /* 0x000fca0007810000 */
[----:B------:R-:W1:Y:S02]  /*7e30*/  SHFL.BFLY PT, R153, R152, 0x2, 0x1f ;  /* 0x0c401f0098997f89 */ /* 0x000e6400000e0000 */
[----:B------:R-:W-:Y:S01]  /*7e40*/  MUFU.EX2 R200, R156 ;  /* 0x0000009c00c87308 */ /* 0x000fe20000000800 */
[-C--:B0-----:R-:W-:Y:S01]  /*7e50*/  FMUL.FTZ R24, R24, R201.reuse ;  /* 0x000000c918187220 */ /* 0x081fe20000410000 */
        /* <DEDUP_REMOVED lines=19> */
[----:B------:R-:W-:Y:S01]  /*7f90*/  FMUL.FTZ R60, R60, R201 ;  /* 0x000000c93c3c7220 */ /* 0x000fe20000410000 */
[----:B-1----:R-:W-:Y:S01]  /*7fa0*/  FMNMX.FTZ R153, R152, R153, !PT ;  /* 0x0000009998997209 */ /* 0x002fe20007810000 */
[-C--:B------:R-:W-:Y:S01]  /*7fb0*/  FMUL.FTZ R61, R61, R201.reuse ;  /* 0x000000c93d3d7220 */ /* 0x080fe20000410000 */
[----:B------:R-:W0:Y:S01]  /*7fc0*/  MUFU.EX2 R207, R207 ;  /* 0x000000cf00cf7308 */ /* 0x000e220000000800 */
[-C--:B------:R-:W-:Y:S01]  /*7fd0*/  FMUL.FTZ R64, R64, R201.reuse ;  /* 0x000000c940407220 */ /* 0x080fe20000410000 */
        /* <DEDUP_REMOVED lines=15> */
[----:B0-----:R-:W-:Y:S01]  /*80d0*/  F2FP.F16.F32.PACK_AB R156, R207, R202 ;  /* 0x000000cacf9c723e */ /* 0x001fe200000000ff */
        /* <DEDUP_REMOVED lines=10> */
[----:B------:R-:W-:-:S02]  /*8180*/  @!P2 IMAD R153, R211, 0x40, R184 ;  /* 0x00000040d399a824 */ /* 0x000fc400078e02b8 */
[-C--:B------:R-:W-:Y:S01]  /*8190*/  FMUL.FTZ R105, R105, R201.reuse ;  /* 0x000000c969697220 */ /* 0x080fe20000410000 */
[-C--:B------:R-:W-:Y:S01]  /*81a0*/  FMUL.FTZ R108, R108, R201.reuse ;  /* 0x000000c96c6c7220 */ /* 0x080fe20000410000 */
[-C--:B------:R-:W-:Y:S01]  /*81b0*/  FMUL.FTZ R109, R109, R201.reuse ;  /* 0x000000c96d6d7220 */ /* 0x080fe20000410000 */
[----:B------:R-:W-:Y:S01]  /*81c0*/  FADD.FTZ R152, -R180, R187 ;  /* 0x000000bbb4987221 */ /* 0x000fe20000010100 */
[----:B------:R-:W-:Y:S01]  /*81d0*/  @!P2 IMAD R153, R153, 0x4, R2 ;  /* 0x000000049999a824 */ /* 0x000fe200078e0202 */
[----:B------:R-:W-:Y:S01]  /*81e0*/  MUFU.EX2 R169, R169 ;  /* 0x000000a900a97308 */ /* 0x000fe20000000800 */
[-C--:B------:R-:W-:Y:S01]  /*81f0*/  FMUL.FTZ R112, R112, R201.reuse ;  /* 0x000000c970707220 */ /* 0x080fe20000410000 */
[----:B------:R-:W-:Y:S01]  /*8200*/  FMUL.FTZ R208, R152, UR6 ;  /* 0x0000000698d07c20 */ /* 0x000fe20008410000 */
[----:B------:R-:W-:Y:S01]  /*8210*/  FMUL.FTZ R152, R180, UR6 ;  /* 0x00000006b4987c20 */ /* 0x000fe20008410000 */
[----:B------:R-:W-:Y:S01]  /*8220*/  @!P2 STS [R153+0x38400], R201 ;  /* 0x038400c99900a388 */ /* 0x000fe20000000800 */
[-C--:B------:R-:W-:Y:S01]  /*8230*/  FMUL.FTZ R113, R113, R201.reuse ;  /* 0x000000c971717220 */ /* 0x080fe20000410000 */
[----:B------:R-:W-:Y:S01]  /*8240*/  FMUL.FTZ R116, R116, R201 ;  /* 0x000000c974747220 */ /* 0x000fe20000410000 */
        /* <DEDUP_REMOVED lines=17> */
[----:B------:R-:W-:Y:S01]  /*8360*/  MUFU.EX2 R187, R187 ;  /* 0x000000bb00bb7308 */ /* 0x000fe20000000800 */
[----:B0-----:R0:W-:Y:S01]  /*8370*/  @!P2 STS [R153+0x38420], R208 ;  /* 0x038420d09900a388 */ /* 0x0011e20000000800 */
[----:B------:R-:W-:Y:S01]  /*8380*/  F2FP.F16.F32.PACK_AB R152, R203, R186 ;  /* 0x000000bacb98723e */ /* 0x000fe200000000ff */
[----:B------:R-:W-:Y:S01]  /*8390*/  FMUL.FTZ R26, R26, R208 ;  /* 0x000000d01a1a7220 */ /* 0x000fe20000410000 */
[----:B------:R-:W-:Y:S01]  /*83a0*/  F2FP.F16.F32.PACK_AB R154, R205, R200 ;  /* 0x000000c8cd9a723e */ /* 0x000fe200000000ff */
[----:B------:R-:W-:Y:S01]  /*83b0*/  FMUL.FTZ R27, R27, R208 ;  /* 0x000000d01b1b7220 */ /* 0x000fe20000410000 */
[----:B------:R-:W-:Y:S01]  /*83c0*/  F2FP.F16.F32.PACK_AB R158, R209, R204 ;  /* 0x000000ccd19e723e */ /* 0x000fe200000000ff */
[----:B------:R-:W-:Y:S01]  /*83d0*/  FMUL.FTZ R30, R30, R208 ;  /* 0x000000d01e1e7220 */ /* 0x000fe20000410000 */
[----:B------:R-:W0:Y:S01]  /*83e0*/  MUFU.EX2 R210, R210 ;  /* 0x000000d200d27308 */ /* 0x000e220000000800 */
[----:B------:R-:W-:Y:S01]  /*83f0*/  F2FP.F16.F32.PACK_AB R160, R169, R168 ;  /* 0x000000a8a9a0723e */ /* 0x000fe200000000ff */
        /* <DEDUP_REMOVED lines=14> */
[----:B------:R-:W1:Y:S01]  /*84e0*/  MUFU.EX2 R213, R213 ;  /* 0x000000d500d57308 */ /* 0x000e620000000800 */
        /* <DEDUP_REMOVED lines=14> */
[----:B------:R-:W-:Y:S01]  /*85d0*/  FMUL.FTZ R82, R82, R208 ;  /* 0x000000d052527220 */ /* 0x000fe20000410000 */
[----:B------:R-:W0:Y:S01]  /*85e0*/  MUFU.EX2 R215, R215 ;  /* 0x000000d700d77308 */ /* 0x000e220000000800 */
[----:B-1----:R-:W-:Y:S01]  /*85f0*/  F2FP.F16.F32.PACK_AB R155, R213, R212 ;  /* 0x000000d4d59b723e */ /* 0x002fe200000000ff */
[----:B------:R-:W-:Y:S01]  /*8600*/  BAR.SYNC.DEFER_BLOCKING 0xf, 0x100 ;  /* 0x03c4000000007b1d */ /* 0x000fe20000010000 */
        /* <DEDUP_REMOVED lines=28> */
[-C--:B------:R-:W-:Y:S01]  /*87d0*/  FMUL.FTZ R124, R124, R201.reuse ;  /* 0x000000c97c7c7220 */ /* 0x080fe20000410000 */
[----:B------:R-:W0:Y:S01]  /*87e0*/  MUFU.EX2 R173, R173 ;  /* 0x000000ad00ad7308 */ /* 0x000e220000000800 */
[----:B-1----:R-:W-:Y:S01]  /*87f0*/  F2FP.F16.F32.PACK_AB R159, R217, R216 ;  /* 0x000000d8d99f723e */ /* 0x002fe200000000ff */
        /* <DEDUP_REMOVED lines=29> */
[----:B------:R-:W-:Y:S01]  /*89d0*/  FMUL.FTZ R150, R150, R208 ;  /* 0x000000d096967220 */ /* 0x000fe20000410000 */
[----:B------:R-:W0:Y:S01]  /*89e0*/  MUFU.EX2 R175, R175 ;  /* 0x000000af00af7308 */ /* 0x000e220000000800 */
[----:B-1----:R-:W-:Y:S01]  /*89f0*/  F2FP.F16.F32.PACK_AB R161, R171, R170 ;  /* 0x000000aaaba1723e */ /* 0x002fe200000000ff */
[----:B------:R-:W-:Y:S01]  /*8a00*/  FMUL.FTZ R151, R151, R208 ;  /* 0x000000d097977220 */ /* 0x000fe20000410000 */
[----:B------:R1:W-:Y:S01]  /*8a10*/  STSM.16.M88.4 [R192+0x36400], R152 ;  /* 0x03640098c0007844 */ /* 0x0003e20000000200 */
[----:B------:R-:W-:Y:S01]  /*8a20*/  IADD3 R211, R218, 0x80, RZ ;  /* 0x00000080dad37810 */ /* 0x000fe20007ffe0ff */
[----:B------:R-:W-:Y:S01]  /*8a30*/  FFMA.FTZ R186, R201, R194, R186 ;  /* 0x000000c2c9ba7223 */ /* 0x000fe200000100ba */
[----:B------:R-:W-:Y:S01]  /*8a40*/  FFMA.FTZ R187, R208, R195, R187 ;  /* 0x000000c3d0bb7223 */ /* 0x000fe200000100bb */
[----:B------:R1:W-:Y:S01]  /*8a50*/  STSM.16.M88.4 [R190], R156 ;  /* 0x0000009cbe007844 */ /* 0x0003e20000000200 */
[----:B------:R-:W-:Y:S01]  /*8a60*/  MUFU.EX2 R176, R176 ;  /* 0x000000b000b07308 */ /* 0x000fe20000000800 */
[----:B------:R-:W-:Y:S01]  /*8a70*/  FADD.FTZ R203, R203, R186 ;  /* 0x000000bacbcb7221 */ /* 0x000fe20000010000 */
[----:B------:R-:W-:-:S03]  /*8a80*/  FADD.FTZ R187, R210, R187 ;  /* 0x000000bbd2bb7221 */ /* 0x000fc60000010000 */
[----:B------:R-:W-:Y:S01]  /*8a90*/  FADD.FTZ R200, R200, R203 ;  /* 0x000000cbc8c87221 */ /* 0x000fe20000010000 */
[----:B------:R-:W-:Y:S02]  /*8aa0*/  FADD.FTZ R212, R212, R187 ;  /* 0x000000bbd4d47221 */ /* 0x000fe40000010000 */
[----:B------:R-:W2:Y:S01]  /*8ab0*/  MUFU.EX2 R177, R177 ;  /* 0x000000b100b17308 */ /* 0x000ea20000000800 */
[----:B0-----:R-:W-:Y:S01]  /*8ac0*/  F2FP.F16.F32.PACK_AB R163, R175, R174 ;  /* 0x000000aeafa3723e */ /* 0x001fe200000000ff */
[----:B------:R-:W-:Y:S01]  /*8ad0*/  FADD.FTZ R205, R205, R200 ;  /* 0x000000c8cdcd7221 */ /* 0x000fe20000010000 */
[----:B------:R-:W-:-:S03]  /*8ae0*/  FADD.FTZ R213, R213, R212 ;  /* 0x000000d4d5d57221 */ /* 0x000fc60000010000 */
[----:B------:R1:W-:Y:S01]  /*8af0*/  STSM.16.M88.4 [R191], R160 ;  /* 0x000000a0bf007844 */ /* 0x0003e20000000200 */
[----:B------:R-:W-:Y:S01]  /*8b00*/  FADD.FTZ R202, R202, R205 ;  /* 0x000000cdcaca7221 */ /* 0x000fe20000010000 */
[----:B------:R-:W-:Y:S01]  /*8b10*/  MUFU.EX2 R206, R206 ;  /* 0x000000ce00ce7308 */ /* 0x000fe20000000800 */
[----:B------:R-:W-:Y:S02]  /*8b20*/  FADD.FTZ R214, R214, R213 ;  /* 0x000000d5d6d67221 */ /* 0x000fe40000010000 */
[----:B------:R-:W-:Y:S02]  /*8b30*/  FADD.FTZ R207, R207, R202 ;  /* 0x000000cacfcf7221 */ /* 0x000fe40000010000 */
[----:B------:R-:W-:Y:S02]  /*8b40*/  FADD.FTZ R215, R215, R214 ;  /* 0x000000d6d7d77221 */ /* 0x000fe40000010000 */
[----:B------:R-:W-:Y:S01]  /*8b50*/  FADD.FTZ R204, R204, R207 ;  /* 0x000000cfcccc7221 */ /* 0x000fe20000010000 */
[----:B------:R-:W0:Y:S01]  /*8b60*/  MUFU.EX2 R181, R181 ;  /* 0x000000b500b57308 */ /* 0x000e220000000800 */
[----:B--2---:R-:W-:Y:S01]  /*8b70*/  F2FP.F16.F32.PACK_AB R164, R177, R176 ;  /* 0x000000b0b1a4723e */ /* 0x004fe200000000ff */
[----:B------:R-:W-:Y:S01]  /*8b80*/  FADD.FTZ R216, R216, R215 ;  /* 0x000000d7d8d87221 */ /* 0x000fe20000010000 */
[----:B------:R-:W-:-:S03]  /*8b90*/  FADD.FTZ R209, R209, R204 ;  /* 0x000000ccd1d17221 */ /* 0x000fc60000010000 */
[----:B------:R-:W-:Y:S01]  /*8ba0*/  FADD.FTZ R217, R217, R216 ;  /* 0x000000d8d9d97221 */ /* 0x000fe20000010000 */
[----:B------:R-:W-:Y:S01]  /*8bb0*/  FADD.FTZ R168, R168, R209 ;  /* 0x000000d1a8a87221 */ /* 0x000fe20000010000 */
[----:B------:R-:W-:Y:S02]  /*8bc0*/  MUFU.EX2 R178, R178 ;  /* 0x000000b200b27308 */ /* 0x000fe40000000800 */
[----:B------:R-:W-:Y:S01]  /*8bd0*/  FADD.FTZ R170, R170, R217 ;  /* 0x000000d9aaaa7221 */ /* 0x000fe20000010000 */
[----:B------:R-:W-:-:S03]  /*8be0*/  FADD.FTZ R169, R169, R168 ;  /* 0x000000a8a9a97221 */ /* 0x000fc60000010000 */
[----:B------:R-:W-:Y:S01]  /*8bf0*/  FADD.FTZ R171, R171, R170 ;  /* 0x000000aaabab7221 */ /* 0x000fe20000010000 */
[----:B------:R-:W-:Y:S01]  /*8c00*/  FADD.FTZ R172, R172, R169 ;  /* 0x000000a9acac7221 */ /* 0x000fe20000010000 */
[----:B------:R-:W2:Y:S01]  /*8c10*/  MUFU.EX2 R179, R179 ;  /* 0x000000b300b37308 */ /* 0x000ea20000000800 */
[----:B0-----:R-:W-:Y:S01]  /*8c20*/  F2FP.F16.F32.PACK_AB R166, R181, R206 ;  /* 0x000000ceb5a6723e */ /* 0x001fe200000000ff */
[----:B------:R-:W-:Y:S01]  /*8c30*/  FADD.FTZ R174, R174, R171 ;  /* 0x000000abaeae7221 */ /* 0x000fe20000010000 */
[----:B------:R-:W-:-:S03]  /*8c40*/  FADD.FTZ R173, R173, R172 ;  /* 0x000000acadad7221 */ /* 0x000fc60000010000 */
[----:B------:R-:W-:Y:S01]  /*8c50*/  FADD.FTZ R175, R175, R174 ;  /* 0x000000aeafaf7221 */ /* 0x000fe20000010000 */
[----:B------:R-:W-:Y:S01]  /*8c60*/  FADD.FTZ R176, R176, R173 ;  /* 0x000000adb0b07221 */ /* 0x000fe20000010000 */
[----:B------:R-:W-:Y:S03]  /*8c70*/  MUFU.EX2 R182, R182 ;  /* 0x000000b600b67308 */ /* 0x000fe60000000800 */
[----:B------:R-:W-:-:S04]  /*8c80*/  FADD.FTZ R177, R177, R176 ;  /* 0x000000b0b1b17221 */ /* 0x000fc80000010000 */
[----:B------:R-:W-:Y:S01]  /*8c90*/  FADD.FTZ R194, R206, R177 ;  /* 0x000000b1cec27221 */ /* 0x000fe20000010000 */
[----:B------:R-:W0:Y:S01]  /*8ca0*/  MUFU.EX2 R183, R183 ;  /* 0x000000b700b77308 */ /* 0x000e220000000800 */
[----:B--2---:R-:W-:Y:S01]  /*8cb0*/  F2FP.F16.F32.PACK_AB R165, R179, R178 ;  /* 0x000000b2b3a5723e */ /* 0x004fe200000000ff */
[----:B------:R-:W-:Y:S01]  /*8cc0*/  FADD.FTZ R178, R178, R175 ;  /* 0x000000afb2b27221 */ /* 0x000fe20000010000 */
[----:B------:R-:W-:-:S03]  /*8cd0*/  FADD.FTZ R194, R181, R194 ;  /* 0x000000c2b5c27221 */ /* 0x000fc60000010000 */
[----:B------:R-:W-:Y:S01]  /*8ce0*/  FADD.FTZ R179, R179, R178 ;  /* 0x000000b2b3b37221 */ /* 0x000fe20000010000 */
[----:B0-----:R-:W-:-:S03]  /*8cf0*/  F2FP.F16.F32.PACK_AB R167, R183, R182 ;  /* 0x000000b6b7a7723e */ /* 0x001fc600000000ff */
[----:B------:R-:W-:Y:S02]  /*8d00*/  FADD.FTZ R182, R182, R179 ;  /* 0x000000b3b6b67221 */ /* 0x000fe40000010000 */
[----:B------:R1:W-:Y:S01]  /*8d10*/  STSM.16.M88.4 [R189], R164 ;  /* 0x000000a4bd007844 */ /* 0x0003e20000000200 */
[----:B------:R-:W-:Y:S01]  /*8d20*/  WARPGROUP.ARRIVE ;  /* 0x00000000000079c5 */ /* 0x000fe20000000000 */
[----:B------:R-:W-:-:S05]  /*8d30*/  FADD.FTZ R195, R183, R182 ;  /* 0x000000b6b7c37221 */ /* 0x000fca0000010000 */
[----:B------:R-:W-:Y:S01]  /*8d40*/  HGMMA.64x256x16.F32 R24, R152, gdesc[UR8].tnspB, R24, gsb0 ;  /* 0x43e0000898187df0 */ /* 0x000fe20008000818 */
[----:B------:R-:W-:Y:S01]  /*8d50*/  R2UR UR10, R211 ;  /* 0x00000000d30a72ca */ /* 0x000fe200000e0000 */
[----:B------:R-:W-:Y:S01]  /*8d60*/  UMOV UR11, 0x40000040 ;  /* 0x40000040000b7882 */ /* 0x000fe20000000000 */
[C---:B------:R-:W-:Y:S02]  /*8d70*/  VIADD R211, R218.reuse, 0x100 ;  /* 0x00000100dad37836 */ /* 0x040fe40000000000 */
[----:B------:R-:W-:Y:S01]  /*8d80*/  VIADD R218, R218, 0x180 ;  /* 0x00000180dada7836 */ /* 0x000fe20000000000 */
[----:B------:R-:W-:Y:S02]  /*8d90*/  WARPGROUP.DEPBAR.LE gsb0, 0x0 ;  /* 0x00008000000079c5 */ /* 0x000fe40000010000 */
[----:B------:R-:W-:-:S15]  /*8da0*/  WARPGROUP.ARRIVE ;  /* 0x00000000000079c5 */ /* 0x000fde0000000000 */
[----:B------:R-:W-:-:S05]  /*8db0*/  NOP ;  /* 0x0000000000007918 */ /* 0x000fca0000000000 */
        /* <DEDUP_REMOVED lines=19> */
[----:B0-----:R-:W0:Y:S02]  /*8ef0*/  FENCE.VIEW.ASYNC.S ;  /* 0x00000000000073c6 */ /* 0x001e240000000000 */
[----:B0-----:R-:W-:Y:S01]  /*8f00*/  NOP ;  /* 0x0000000000007918 */ /* 0x001fe20000000000 */
[----:B------:R-:W-:Y:S06]  /*8f10*/  BAR.ARV 0xe, 0x100 ;  /* 0x0384000000007b1d */ /* 0x000fec0000002000 */
[----:B-1----:R-:W-:Y:S05]  /*8f20*/  @!P0 BRA `(.L_x_3410) ;  /* 0x0000000000048947 */ /* 0x002fea0003800000 */
[----:B------:R-:W-:Y:S01]  /*8f30*/  BPT.TRAP 0x1 ;  /* 0x000000040000795c */ /* 0x000fe20000300000 */
.L_x_3410:
[----:B------:R-:W-:Y:S01]  /*8f40*/  R2UR UR7, R196 ;  /* 0x00000000c40772ca */ /* 0x000fe200000e0000 */
[----:B------:R-:W-:Y:S02]  /*8f50*/  IMAD.MOV.U32 R187, RZ, RZ, R180 ;  /* 0x000000ffffbb7224 */ /* 0x000fe400078e00b4 */
[----:B------:R-:W-:Y:S02]  /*8f60*/  IMAD.MOV.U32 R186, RZ, RZ, R197 ;  /* 0x000000ffffba7224 */ /* 0x000fe400078e00c5 */
[----:B------:R-:W-:-:S08]  /*8f70*/  IMAD.MOV.U32 R211, RZ, RZ, R198 ;  /* 0x000000ffffd37224 */ /* 0x000fd000078e00c6 */
[----:B------:R-:W-:-:S04]  /*8f80*/  UIADD3 UR7, UR7, 0x38860, URZ ;  /* 0x0003886007077890 */ /* 0x000fc8000fffe03f */
[----:B------:R-:W-:-:S09]  /*8f90*/  UPRMT UR7, UR61, 0x654, UR7 ;  /* 0x000006543d077896 */ /* 0x000fd20008000007 */
[----:B------:R-:W-:Y:S01]  /*8fa0*/  SYNCS.ARRIVE.TRANS64.RED.A1T0 RZ, [UR7], RZ ;  /* 0x000000ffffff79a7 */ /* 0x000fe20008100407 */
[----:B------:R-:W-:Y:S05]  /*8fb0*/  @P1 BRA `(.L_x_3411) ;  /* 0xffffffd000a01947 */ /* 0x000fea000383ffff */
[----:B------:R-:W-:Y:S02]  /*8fc0*/  IMAD.SHL.U32 R153, R198, 0x40, RZ ;  /* 0x00000040c6997824 */ /* 0x000fe400078e00ff */
[----:B------:R-:W-:Y:S02]  /*8fd0*/  IMAD.MOV.U32 R187, RZ, RZ, R180 ;  /* 0x000000ffffbb7224 */ /* 0x000fe400078e00b4 */
[----:B------:R-:W-:-:S07]  /*8fe0*/  IMAD.MOV.U32 R186, RZ, RZ, R197 ;  /* 0x000000ffffba7224 */ /* 0x000fce00078e00c5 */
.L_x_3400:
[----:B------:R-:W0:Y:S01]  /*8ff0*/  SHFL.BFLY PT, R3, R194, 0x2, 0x1f ;  /* 0x0c401f00c2037f89 */ /* 0x000e2200000e0000 */
[----:B------:R-:W-:Y:S08]  /*9000*/  BAR.ARV 0x8, 0x100 ;  /* 0x0204000000007b1d */ /* 0x000ff00000002000 */
[----:B------:R-:W-:Y:S01]  /*9010*/  BAR.SYNC.DEFER_BLOCKING 0xf, 0x100 ;  /* 0x03c4000000007b1d */ /* 0x000fe20000010000 */
[----:B------:R-:W-:Y:S01]  /*9020*/  ISETP.NE.AND P0, PT, R185, RZ, PT ;  /* 0x000000ffb900720c */ /* 0x000fe20003f05270 */
[----:B------:R-:W-:-:S04]  /*9030*/  IMAD.IADD R153, R184, 0x1, R153 ;  /* 0x00000001b8997824 */ /* 0x000fc800078e0299 */
[----:B------:R-:W1:Y:S01]  /*9040*/  SHFL.BFLY PT, R4, R195, 0x2, 0x1f ;  /* 0x0c401f00c3047f89 */ /* 0x000e6200000e0000 */
[----:B0-----:R-:W-:-:S07]  /*9050*/  FADD.FTZ R3, R3, R194 ;  /* 0x000000c203037221 */ /* 0x001fce0000010000 */
[----:B------:R-:W-:Y:S01]  /*9060*/  @!P0 IMAD R2, R153, 0x4, R2 ;  /* 0x0000000499028824 */ /* 0x000fe200078e0202 */
[----:B------:R-:W0:Y:S01]  /*9070*/  SHFL.BFLY PT, R0, R3, 0x1, 0x1f ;  /* 0x0c201f0003007f89 */ /* 0x000e2200000e0000 */
[----:B-1----:R-:W-:-:S05]  /*9080*/  FADD.FTZ R4, R4, R195 ;  /* 0x000000c304047221 */ /* 0x002fca0000010000 */
[----:B------:R-:W1:Y:S01]  /*9090*/  SHFL.BFLY PT, R5, R4, 0x1, 0x1f ;  /* 0x0c201f0004057f89 */ /* 0x000e6200000e0000 */
[----:B0-----:R-:W-:Y:S01]  /*90a0*/  FADD.FTZ R8, R3, R0 ;  /* 0x0000000003087221 */ /* 0x001fe20000010000 */
[----:B------:R-:W-:Y:S02]  /*90b0*/  IMAD.MOV.U32 R0, RZ, RZ, RZ ;  /* 0x000000ffff007224 */ /* 0x000fe400078e00ff */
[----:B------:R-:W-:Y:S02]  /*90c0*/  IMAD.U32 R3, RZ, RZ, UR6 ;  /* 0x00000006ff037e24 */ /* 0x000fe4000f8e00ff */
[----:B------:R-:W-:-:S13]  /*90d0*/  FSETP.NE.FTZ.AND P1, PT, R8, RZ, PT ;  /* 0x000000ff0800720b */ /* 0x000fda0003f35000 */
[----:B------:R-:W0:Y:S01]  /*90e0*/  @P1 MUFU.LG2 R6, R8 ;  /* 0x0000000800061308 */ /* 0x000e220000000c00 */
[----:B------:R-:W-:Y:S01]  /*90f0*/  @P1 FMUL.FTZ R3, R3, 0.69314718246459960938 ;  /* 0x3f31721803031820 */ /* 0x000fe20000410000 */
[----:B-1----:R-:W-:Y:S01]  /*9100*/  FADD.FTZ R9, R4, R5 ;  /* 0x0000000504097221 */ /* 0x002fe20000010000 */
[----:B------:R-:W-:Y:S02]  /*9110*/  IMAD.MOV.U32 R5, RZ, RZ, RZ ;  /* 0x000000ffff057224 */ /* 0x000fe400078e00ff */
[----:B------:R-:W-:Y:S02]  /*9120*/  IMAD.MOV.U32 R4, RZ, RZ, -0x800000 ;  /* 0xff800000ff047424 */ /* 0x000fe400078e00ff */
[----:B------:R-:W-:Y:S02]  /*9130*/  FSETP.NE.FTZ.AND P2, PT, R9, RZ, PT ;  /* 0x000000ff0900720b */ /* 0x000fe40003f55000 */
[----:B------:R-:W1:Y:S01]  /*9140*/  @P1 MUFU.RCP R5, R8 ;  /* 0x0000000800051308 */ /* 0x000e620000001000 */
[----:B0-----:R-:W-:-:S10]  /*9150*/  @P1 FMUL.FTZ R6, R6, 0.69314718246459960938 ;  /* 0x3f31721806061820 */ /* 0x001fd40000410000 */
[----:B------:R-:W0:Y:S01]  /*9160*/  @P2 MUFU.RCP R0, R9 ;  /* 0x0000000900002308 */ /* 0x000e220000001000 */
[----:B------:R-:W-:Y:S01]  /*9170*/  @P1 FFMA.FTZ R4, R3, R186, R6 ;  /* 0x000000ba03041223 */ /* 0x000fe20000010006 */
[----:B-1----:R1:W-:Y:S01]  /*9180*/  @!P0 STS [R2+0x38400], R5 ;  /* 0x0384000502008388 */ /* 0x0023e20000000800 */
[----:B------:R-:W-:-:S05]  /*9190*/  FMUL.FTZ R24, R24, R5 ;  /* 0x0000000518187220 */ /* 0x000fca0000410000 */
[----:B------:R-:W2:Y:S01]  /*91a0*/  @P2 MUFU.LG2 R7, R9 ;  /* 0x0000000900072308 */ /* 0x000ea20000000c00 */
        /* <DEDUP_REMOVED lines=8> */
[----:B0-----:R0:W-:Y:S01]  /*9230*/  @!P0 STS [R2+0x38420], R0 ;  /* 0x0384200002008388 */ /* 0x0011e20000000800 */
        /* <DEDUP_REMOVED lines=55> */
[----:B-1----:R-:W-:-:S02]  /*95b0*/  IMAD.U32 R5, RZ, RZ, UR6 ;  /* 0x00000006ff057e24 */ /* 0x002fc4000f8e00ff */
[----:B--2---:R-:W-:Y:S01]  /*95c0*/  @P2 FMUL.FTZ R8, R7, 0.69314718246459960938 ;  /* 0x3f31721807082820 */ /* 0x004fe20000410000 */
[----:B0-----:R-:W-:Y:S01]  /*95d0*/  IMAD.MOV.U32 R2, RZ, RZ, -0x800000 ;  /* 0xff800000ff027424 */ /* 0x001fe200078e00ff */
[----:B------:R-:W-:Y:S01]  /*95e0*/  PLOP3.LUT P0, PT, PT, PT, PT, 0x8, 0x0 ;  /* 0x000000000000781c */ /* 0x000fe20003f0e170 */
        /* <DEDUP_REMOVED lines=66> */
[----:B------:R-:W-:Y:S06]  /*9a10*/  BAR.ARV 0xe, 0x100 ;  /* 0x0384000000007b1d */ /* 0x000fec0000002000 */
.L_x_3381:
        /* <DEDUP_REMOVED lines=11> */
[----:B0-----:R-:W-:-:S03]  /*9ad0*/  IADD3 R22, R0, -0x80, RZ ;  /* 0xffffff8000167810 */ /* 0x001fc60007ffe0ff */
[----:B------:R-:W-:Y:S01]  /*9ae0*/  UPRMT UR4, URZ, 0x654, UR4 ;  /* 0x000006543f047896 */ /* 0x000fe20008000004 */
[----:B------:R-:W-:-:S04]  /*9af0*/  SHF.R.S32.HI R19, RZ, 0x1f, R22 ;  /* 0x0000001fff137819 */ /* 0x000fc80000011416 */
[----:B------:R-:W-:Y:S01]  /*9b00*/  LEA.HI R9, R19, R22, RZ, 0x7 ;  /* 0x0000001613097211 */ /* 0x000fe200078f38ff */
[----:B--2---:R-:W-:Y:S01]  /*9b10*/  IMAD R3, R10, R3, UR6 ;  /* 0x000000060a037e24 */ /* 0x004fe2000f8e0203 */
[----:B------:R-:W-:Y:S02]  /*9b20*/  USHF.R.S32.HI UR6, URZ, 0x1f, UR60 ;  /* 0x0000001f3f067899 */ /* 0x000fe4000801143c */
[----:B------:R-:W-:Y:S01]  /*9b30*/  SHF.R.S32.HI R0, RZ, 0x7, R9 ;  /* 0x00000007ff007819 */ /* 0x000fe20000011409 */
[----:B------:R-:W-:Y:S01]  /*9b40*/  SYNCS.ARRIVE.TRANS64.RED.A1T0 RZ, [UR4], RZ ;  /* 0x000000ffffff79a7 */ /* 0x000fe20008100404 */
[----:B------:R-:W-:-:S03]  /*9b50*/  LOP3.LUT R5, R9, 0xffffff80, RZ, 0xc0, !PT ;  /* 0xffffff8009057812 */ /* 0x000fc600078ec0ff */
[----:B------:R-:W0:Y:S01]  /*9b60*/  SHFL.IDX PT, R7, R0, RZ, 0x1f ;  /* 0x00001fff00077589 */ /* 0x000e2200000e0000 */
[----:B-1----:R-:W-:Y:S01]  /*9b70*/  ISETP.NE.AND P1, PT, R6, 0x1, PT ;  /* 0x000000010600780c */ /* 0x002fe20003f25270 */
[----:B------:R-:W-:Y:S01]  /*9b80*/  IMAD.IADD R8, R22, 0x1, -R5 ;  /* 0x0000000116087824 */ /* 0x000fe200078e0a05 */
[----:B------:R-:W-:-:S04]  /*9b90*/  SHF.R.S32.HI R5, RZ, 0x1f, R3 ;  /* 0x0000001fff057819 */ /* 0x000fc80000011403 */
        /* <DEDUP_REMOVED lines=29> */
[----:B--2---:R-:W-:Y:S02]  /*9d70*/  USHF.R.S32.HI UR5, URZ, 0x1f, UR7 ;  /* 0x0000001f3f057899 */ /* 0x004fe40008011407 */
[----:B------:R-:W-:Y:S02]  /*9d80*/  IMAD.IADD R152, R23, 0x1, -R152 ;  /* 0x0000000117987824 */ /* 0x000fe400078e0a98 */
[----:B------:R-:W-:Y:S01]  /*9d90*/  IMAD.IADD R11, R10, 0x1, -R11 ;  /* 0x000000010a0b7824 */ /* 0x000fe200078e0a0b */
[----:B------:R-:W-:Y:S01]  /*9da0*/  LEA.HI R10, R9, R9, RZ, 0x1 ;  /* 0x00000009090a7211 */ /* 0x000fe200078f08ff */
[----:B------:R-:W0:Y:S01]  /*9db0*/  @P0 LDC R16, c[0x0][0xcec] ;  /* 0x00033b00ff100b82 */ /* 0x000e220000000800 */
[----:B------:R-:W-:-:S02]  /*9dc0*/  IMAD.SHL.U32 R152, R152, 0x2, RZ ;  /* 0x0000000298987824 */ /* 0x000fc400078e00ff */
[----:B------:R-:W-:Y:S01]  /*9dd0*/  LOP3.LUT R10, R10, 0x1ffffffe, RZ, 0xc0, !PT ;  /* 0x1ffffffe0a0a7812 */ /* 0x000fe200078ec0ff */
[----:B------:R-:W-:Y:S02]  /*9de0*/  IMAD R153, R12, 0x10, R11 ;  /* 0x000000100c997824 */ /* 0x000fe400078e020b */
[----:B---3--:R-:W-:Y:S02]  /*9df0*/  IMAD R12, R20, UR5, RZ ;  /* 0x00000005140c7c24 */ /* 0x008fe4000f8e02ff */
[----:B------:R-:W2:Y:S01]  /*9e00*/  @P0 LDC R17, c[0x0][0xcf0] ;  /* 0x00033c00ff110b82 */ /* 0x000ea20000000800 */
[----:B------:R-:W-:Y:S02]  /*9e10*/  IMAD.IADD R9, R9, 0x1, -R10 ;  /* 0x0000000109097824 */ /* 0x000fe400078e0a0a */
[----:B------:R-:W-:Y:S02]  /*9e20*/  IMAD R15, R21, UR7, R12 ;  /* 0x00000007150f7c24 */ /* 0x000fe4000f8e020c */
[----:B------:R-:W-:-:S02]  /*9e30*/  IMAD R9, R9, 0x8, R153 ;  /* 0x0000000809097824 */ /* 0x000fc400078e0299 */
[----:B------:R-:W-:Y:S02]  /*9e40*/  IMAD.U32 R11, RZ, RZ, UR9 ;  /* 0x00000009ff0b7e24 */ /* 0x000fe4000f8e00ff */
[----:B-1----:R-:W-:Y:S02]  /*9e50*/  IMAD R9, R14, 0x40, R9 ;  /* 0x000000400e097824 */ /* 0x002fe400078e0209 */
[----:B------:R-:W-:Y:S02]  /*9e60*/  IMAD.U32 R10, RZ, RZ, UR8 ;  /* 0x00000008ff0a7e24 */ /* 0x000fe4000f8e00ff */
[----:B------:R-:W-:Y:S01]  /*9e70*/  IMAD.U32 R11, RZ, RZ, UR4 ;  /* 0x00000004ff0b7e24 */ /* 0x000fe2000f8e00ff */
[----:B------:R-:W-:Y:S01]  /*9e80*/  ULDC.64 UR4, c[0x0][0xce0] ;  /* 0x0003380000047ab9 */ /* 0x000fe20000000a00 */
[----:B------:R-:W-:Y:S02]  /*9e90*/  IMAD.MOV.U32 R13, RZ, RZ, R9 ;  /* 0x000000ffff0d7224 */ /* 0x000fe400078e0009 */
[----:B0-----:R-:W-:-:S04]  /*9ea0*/  @P0 IMAD.HI.U32 R12, R9, R16, RZ ;  /* 0x00000010090c0227 */ /* 0x001fc800078e00ff */
[----:B------:R-:W-:Y:S01]  /*9eb0*/  IMAD.WIDE.U32 R10, R20, UR7, R10 ;  /* 0x00000007140a7c25 */ /* 0x000fe2000f8e000a */
[----:B--2---:R-:W-:-:S03]  /*9ec0*/  @P0 SHF.R.U32.HI R13, RZ, R17, R12 ;  /* 0x00000011ff0d0219 */ /* 0x004fc6000001160c */
[----:B------:R-:W-:Y:S02]  /*9ed0*/  IMAD.IADD R11, R11, 0x1, R15 ;  /* 0x000000010b0b7824 */ /* 0x000fe400078e020f */
[----:B------:R-:W-:Y:S02]  /*9ee0*/  IMAD R12, R5, UR4, RZ ;  /* 0x00000004050c7c24 */ /* 0x000fe4000f8e02ff */
[----:B------:R-:W-:Y:S02]  /*9ef0*/  IMAD.MOV R15, RZ, RZ, -R13 ;  /* 0x000000ffff0f7224 */ /* 0x000fe400078e0a0d */
[----:B------:R-:W-:-:S04]  /*9f00*/  IMAD.WIDE.U32 R10, R3, UR4, R10 ;  /* 0x00000004030a7c25 */ /* 0x000fc8000f8e000a */
[----:B------:R-:W-:Y:S01]  /*9f10*/  IMAD R9, R18, R15, R9 ;  /* 0x0000000f12097224 */ /* 0x000fe200078e0209 */
[----:B------:R-:W-:Y:S01]  /*9f20*/  SHF.R.S32.HI R15, RZ, 0x1f, R13 ;  /* 0x0000001fff0f7819 */ /* 0x000fe2000001140d */
[----:B------:R-:W-:Y:S01]  /*9f30*/  IMAD R16, R3, UR5, R12 ;  /* 0x0000000503107c24 */ /* 0x000fe2000f8e020c */
[----:B------:R-:W-:Y:S01]  /*9f40*/  IADD3 R10, P0, R13, R10, RZ ;  /* 0x0000000a0d0a7210 */ /* 0x000fe20007f1e0ff */
[----:B------:R-:W-:Y:S01]  /*9f50*/  ULDC.64 UR4, c[0x0][0xcc8] ;  /* 0x0003320000047ab9 */ /* 0x000fe20000000a00 */
[----:B------:R-:W-:Y:S02]  /*9f60*/  SHF.R.S32.HI R12, RZ, 0x1f, R9 ;  /* 0x0000001fff0c7819 */ /* 0x000fe40000011409 */
[----:B------:R-:W-:-:S03]  /*9f70*/  IADD3.X R11, R15, R11, R16, P0, !PT ;  /* 0x0000000b0f0b7210 */ /* 0x000fc600007fe410 */
[----:B------:R-:W-:Y:S02]  /*9f80*/  IMAD R12, R12, UR4, RZ ;  /* 0x000000040c0c7c24 */ /* 0x000fe4000f8e02ff */
[----:B------:R-:W-:-:S04]  /*9f90*/  IMAD.WIDE.U32 R10, R9, UR4, R10 ;  /* 0x00000004090a7c25 */ /* 0x000fc8000f8e000a */
[----:B------:R-:W-:Y:S01]  /*9fa0*/  IMAD R9, R9, UR5, R12 ;  /* 0x0000000509097c24 */ /* 0x000fe2000f8e020c */
[-C--:B------:R-:W-:Y:S01]  /*9fb0*/  LEA.HI R12, R0, R0.reuse, RZ, 0x1 ;  /* 0x00000000000c7211 */ /* 0x080fe200078f08ff */
[----:B------:R-:W-:Y:S02]  /*9fc0*/  ULDC.64 UR4, c[0x0][0xca8] ;  /* 0x00032a0000047ab9 */ /* 0x000fe40000000a00 */
[----:B------:R-:W-:Y:S01]  /*9fd0*/  IMAD.IADD R9, R11, 0x1, R9 ;  /* 0x000000010b097824 */ /* 0x000fe200078e0209 */
[----:B------:R-:W-:Y:S01]  /*9fe0*/  LEA R16, P0, R10, UR4, 0x2 ;  /* 0x000000040a107c11 */ /* 0x000fe2000f8010ff */
[----:B------:R-:W-:Y:S01]  /*9ff0*/  ULDC UR4, c[0x0][0xb88] ;  /* 0x0002e20000047ab9 */ /* 0x000fe20000000800 */
[----:B------:R-:W-:Y:S02]  /*a000*/  LOP3.LUT R11, R12, 0xfffffe, RZ, 0xc0, !PT ;  /* 0x00fffffe0c0b7812 */ /* 0x000fe400078ec0ff */
[----:B------:R-:W-:Y:S01]  /*a010*/  LEA.HI.X R17, R10, UR5, R9, 0x2, P0 ;  /* 0x000000050a117c11 */ /* 0x000fe200080f1409 */
[----:B------:R-:W-:Y:S01]  /*a020*/  SHFL.IDX PT, R12, R16, 0x1, 0x1c1f ;  /* 0x003c1f00100c7f89 */ /* 0x000fe200000e0000 */
[----:B------:R-:W-:Y:S01]  /*a030*/  IADD3 R15, -R11, R0, RZ ;  /* 0x000000000b0f7210 */ /* 0x000fe20007ffe1ff */
[----:B------:R-:W-:-:S02]  /*a040*/  IMAD R9, R14, 0x40, R153 ;  /* 0x000000400e097824 */ /* 0x000fc400078e0299 */
[----:B------:R-:W-:Y:S01]  /*a050*/  SHFL.IDX PT, R10, R16, RZ, 0x1c1f ;  /* 0x001c1fff100a7589 */ /* 0x000fe200000e0000 */
[----:B------:R-:W-:Y:S02]  /*a060*/  IMAD R14, R18, UR4, RZ ;  /* 0x00000004120e7c24 */ /* 0x000fe4000f8e02ff */
[----:B------:R-:W-:Y:S01]  /*a070*/  IMAD.U32 R15, R15, -0x100, RZ ;  /* 0xffffff000f0f7824 */ /* 0x000fe200078e00ff */
[----:B------:R-:W0:Y:S04]  /*a080*/  SHFL.IDX PT, R11, R17, RZ, 0x1c1f ;  /* 0x001c1fff110b7589 */ /* 0x000e2800000e0000 */
[----:B------:R-:W1:Y:S01]  /*a090*/  SHFL.IDX PT, R13, R17, 0x1, 0x1c1f ;  /* 0x003c1f00110d7f89 */ /* 0x000e6200000e0000 */
[----:B------:R-:W-:Y:S01]  /*a0a0*/  ISETP.NE.AND P0, PT, R152, R15, PT ;  /* 0x0000000f9800720c */ /* 0x000fe20003f05270 */
[----:B------:R-:W-:-:S03]  /*a0b0*/  VIADD R15, R9, 0x8 ;  /* 0x00000008090f7836 */ /* 0x000fc60000000000 */
[-C--:B------:R-:W-:Y:S02]  /*a0c0*/  ISETP.GE.OR P2, PT, R9, R14.reuse, P0 ;  /* 0x0000000e0900720c */ /* 0x080fe40000746670 */
[----:B------:R-:W-:-:S11]  /*a0d0*/  ISETP.GE.OR P0, PT, R15, R14, P0 ;  /* 0x0000000e0f00720c */ /* 0x000fd60000706670 */
[----:B0-----:R0:W-:Y:S04]  /*a0e0*/  @!P2 ST.E desc[UR36][R10.64], R4 ;  /* 0x000000040a00a985 */ /* 0x0011e8000c101924 */
[----:B-1----:R0:W-:Y:S02]  /*a0f0*/  @!P0 ST.E desc[UR36][R12.64], R2 ;  /* 0x000000020c008985 */ /* 0x0021e4000c101924 */
.L_x_3413:
        /* <DEDUP_REMOVED lines=21> */
[----:B------:R-:W-:Y:S01]  /*a250*/  IMAD R155, R155, 0x10, R154 ;  /* 0x000000109b9b7824 */ /* 0x000fe200078e029a */
[----:B------:R-:W-:Y:S01]  /*a260*/  BSSY B0, `(.L_x_3414) ;  /* 0x00000f3000007945 */ /* 0x000fe20003800000 */
[----:B------:R-:W-:Y:S01]  /*a270*/  IMAD.U32 R10, RZ, RZ, UR4 ;  /* 0x00000004ff0a7e24 */ /* 0x000fe2000f8e00ff */
[----:B------:R-:W-:Y:S01]  /*a280*/  ULDC.64 UR4, c[0x0][0xc48] ;  /* 0x0003120000047ab9 */ /* 0x000fe20000000a00 */
[----:B------:R-:W-:Y:S01]  /*a290*/  IMAD.IADD R2, R19, 0x1, -R2 ;  /* 0x0000000113027824 */ /* 0x000fe200078e0a02 */
[----:B--2---:R-:W-:Y:S01]  /*a2a0*/  USHF.R.S32.HI UR8, URZ, 0x1f, UR7 ;  /* 0x0000001f3f087899 */ /* 0x004fe20008011407 */
[----:B------:R-:W2:Y:S01]  /*a2b0*/  @P1 LDC R17, c[0x0][0xcf0] ;  /* 0x00033c00ff111b82 */ /* 0x000ea20000000800 */
[----:B------:R-:W-:-:S02]  /*a2c0*/  IMAD.U32 R11, RZ, RZ, UR6 ;  /* 0x00000006ff0b7e24 */ /* 0x000fc4000f8e00ff */
        /* <DEDUP_REMOVED lines=33> */
[----:B------:R-:W-:Y:S01]  /*a4e0*/  LOP3.LUT R9, R7, 0x7ffffffc, RZ, 0xc0, !PT ;  /* 0x7ffffffc07097812 */ /* 0x000fe200078ec0ff */
[----:B------:R-:W-:Y:S01]  /*a4f0*/  IMAD R7, R14, 0x40, R155 ;  /* 0x000000400e077824 */ /* 0x000fe200078e029b */
[----:B------:R-:W-:Y:S01]  /*a500*/  LEA.HI.X R5, R2, UR5, R5, 0x2, P0 ;  /* 0x0000000502057c11 */ /* 0x000fe200080f1405 */
[----:B------:R-:W-:Y:S01]  /*a510*/  IMAD.IADD R11, R0, 0x1, -R11 ;  /* 0x00000001000b7824 */ /* 0x000fe200078e0a0b */
[----:B------:R0:W1:Y:S01]  /*a520*/  SHFL.IDX PT, R2, R4, RZ, 0x1c1f ;  /* 0x001c1fff04027589 */ /* 0x00006200000e0000 */
[----:B------:R-:W-:Y:S01]  /*a530*/  IMAD.IADD R0, R8, 0x1, -R9 ;  /* 0x0000000108007824 */ /* 0x000fe200078e0a09 */
[----:B------:R-:W-:-:S02]  /*a540*/  ISETP.GE.AND P0, PT, R7, R6, PT ;  /* 0x000000060700720c */ /* 0x000fc40003f06270 */
[----:B------:R0:W2:Y:S01]  /*a550*/  SHFL.IDX PT, R3, R5, RZ, 0x1c1f ;  /* 0x001c1fff05037589 */ /* 0x0000a200000e0000 */
[----:B------:R-:W-:-:S04]  /*a560*/  IMAD R0, R11, 0x80, R0 ;  /* 0x000000800b007824 */ /* 0x000fc800078e0200 */
[----:B------:R-:W-:-:S06]  /*a570*/  IMAD.SHL.U32 R0, R0, 0x2, RZ ;  /* 0x0000000200007824 */ /* 0x000fcc00078e00ff */
        /* <DEDUP_REMOVED lines=17> */
[C---:B------:R-:W-:Y:S01]  /*a690*/  VIADD R22, R0.reuse, 0x50 ;  /* 0x0000005000167836 */ /* 0x040fe20000000000 */
[C---:B------:R-:W-:Y:S01]  /*a6a0*/  @!P2 LEA.HI R8, R0.reuse, R0, RZ, 0x1 ;  /* 0x000000000008a211 */ /* 0x040fe200078f08ff */
[----:B------:R-:W-:Y:S01]  /*a6b0*/  VIADD R23, R0, 0x58 ;  /* 0x0000005800177836 */ /* 0x000fe20000000000 */
[----:B------:R-:W-:-:S02]  /*a6c0*/  @!P3 LEA.HI R10, R9, R9, RZ, 0x1 ;  /* 0x00000009090ab211 */ /* 0x000fc400078f08ff */
[----:B------:R-:W-:Y:S02]  /*a6d0*/  @!P4 LEA.HI R12, R11, R11, RZ, 0x1 ;  /* 0x0000000b0b0cc211 */ /* 0x000fe400078f08ff */
[----:B------:R-:W-:Y:S02]  /*a6e0*/  @!P5 LEA.HI R14, R13, R13, RZ, 0x1 ;  /* 0x0000000d0d0ed211 */ /* 0x000fe400078f08ff */
[----:B------:R-:W-:Y:S02]  /*a6f0*/  @!P2 LOP3.LUT R9, R8, 0xfffffffe, RZ, 0xc0, !PT ;  /* 0xfffffffe0809a812 */ /* 0x000fe400078ec0ff */
[----:B------:R-:W-:Y:S02]  /*a700*/  @!P3 LOP3.LUT R11, R10, 0xfffffffe, RZ, 0xc0, !PT ;  /* 0xfffffffe0a0bb812 */ /* 0x000fe400078ec0ff */
[----:B------:R-:W-:Y:S01]  /*a710*/  @!P4 LOP3.LUT R13, R12, 0xfffffffe, RZ, 0xc0, !PT ;  /* 0xfffffffe0c0dc812 */ /* 0x000fe200078ec0ff */
[----:B-12---:R-:W-:Y:S01]  /*a720*/  @!P2 IMAD.WIDE R8, R9, 0x4, R2 ;  /* 0x000000040908a825 */ /* 0x006fe200078e0202 */
[----:B------:R-:W-:-:S02]  /*a730*/  @!P5 LOP3.LUT R15, R14, 0xfffffffe, RZ, 0xc0, !PT ;  /* 0xfffffffe0e0fd812 */ /* 0x000fc400078ec0ff */
[----:B------:R-:W-:Y:S01]  /*a740*/  ISETP.GE.AND P6, PT, R22, UR4, PT ;  /* 0x0000000416007c0c */ /* 0x000fe2000bfc6270 */
        /* <DEDUP_REMOVED lines=9> */
[----:B------:R-:W-:Y:S01]  /*a7e0*/  @!P0 LEA.HI R16, R16, R16, RZ, 0x1 ;  /* 0x0000001010108211 */ /* 0x000fe200078f08ff */
[----:B------:R3:W-:Y:S01]  /*a7f0*/  @!P5 ST.E.64 desc[UR36][R14.64], R36 ;  /* 0x000000240e00d985 */ /* 0x0007e2000c101b24 */
[----:B------:R-:W-:Y:S01]  /*a800*/  ISETP.GE.AND P5, PT, R21, UR4, PT ;  /* 0x0000000415007c0c */ /* 0x000fe2000bfa6270 */
[----:B0-----:R-:W-:Y:S01]  /*a810*/  VIADD R24, R0, 0x60 ;  /* 0x0000006000187836 */ /* 0x001fe20000000000 */
[----:B------:R-:W-:Y:S02]  /*a820*/  @!P1 LEA.HI R17, R17, R17, RZ, 0x1 ;  /* 0x0000001111119211 */ /* 0x000fe400078f08ff */
[----:B------:R-:W-:Y:S02]  /*a830*/  @!P0 LOP3.LUT R9, R16, 0xfffffffe, RZ, 0xc0, !PT ;  /* 0xfffffffe10098812 */ /* 0x000fe400078ec0ff */
[----:B-1----:R-:W-:Y:S02]  /*a840*/  @!P1 LOP3.LUT R11, R17, 0xfffffffe, RZ, 0xc0, !PT ;  /* 0xfffffffe110b9812 */ /* 0x002fe400078ec0ff */
        /* <DEDUP_REMOVED lines=16> */
[----:B------:R-:W-:Y:S01]  /*a950*/  VIADD R22, R0, 0x88 ;  /* 0x0000008800167836 */ /* 0x000fe20000000000 */
[----:B------:R-:W-:Y:S01]  /*a960*/  ISETP.GE.AND P1, PT, R23, UR4, PT ;  /* 0x0000000417007c0c */ /* 0x000fe2000bf26270 */
[----:B0-----:R-:W-:Y:S01]  /*a970*/  @!P2 IMAD.WIDE R8, R13, 0x4, R2 ;  /* 0x000000040d08a825 */ /* 0x001fe200078e0202 */
[----:B------:R-:W-:-:S03]  /*a980*/  ISETP.GE.AND P0, PT, R24, UR4, PT ;  /* 0x0000000418007c0c */ /* 0x000fc6000bf06270 */
        /* <DEDUP_REMOVED lines=14> */
[----:B------:R-:W-:Y:S01]  /*aa70*/  VIADD R21, R0, 0x80 ;  /* 0x0000008000157836 */ /* 0x000fe20000000000 */
[----:B------:R-:W-:Y:S02]  /*aa80*/  @!P0 LEA.HI R24, R24, R24, RZ, 0x1 ;  /* 0x0000001818188211 */ /* 0x000fe400078f08ff */
[----:B------:R-:W-:Y:S02]  /*aa90*/  ISETP.GE.AND P6, PT, R19, UR4, PT ;  /* 0x0000000413007c0c */ /* 0x000fe4000bfc6270 */
[----:B------:R-:W-:-:S02]  /*aaa0*/  ISETP.GE.AND P4, PT, R21, UR4, PT ;  /* 0x0000000415007c0c */ /* 0x000fc4000bf86270 */
[----:B0-----:R-:W-:Y:S01]  /*aab0*/  @!P1 LOP3.LUT R9, R23, 0xfffffffe, RZ, 0xc0, !PT ;  /* 0xfffffffe17099812 */ /* 0x001fe200078ec0ff */
[----:B------:R-:W-:Y:S01]  /*aac0*/  VIADD R23, R0, 0x90 ;  /* 0x0000009000177836 */ /* 0x000fe20000000000 */
        /* <DEDUP_REMOVED lines=14> */
[----:B---3--:R-:W-:Y:S01]  /*abb0*/  @!P5 LOP3.LUT R15, R20, 0xfffffffe, RZ, 0xc0, !PT ;  /* 0xfffffffe140fd812 */ /* 0x008fe200078ec0ff */
[----:B------:R-:W-:Y:S01]  /*abc0*/  VIADD R20, R0, 0xb0 ;  /* 0x000000b000147836 */ /* 0x000fe20000000000 */
[----:B------:R-:W-:Y:S02]  /*abd0*/  @!P4 LOP3.LUT R21, R21, 0xfffffffe, RZ, 0xc0, !PT ;  /* 0xfffffffe1515c812 */ /* 0x000fe400078ec0ff */
[----:B----4-:R-:W-:Y:S01]  /*abe0*/  @!P3 LOP3.LUT R17, R22, 0xfffffffe, RZ, 0xc0, !PT ;  /* 0xfffffffe1611b812 */ /* 0x010fe200078ec0ff */
        /* <DEDUP_REMOVED lines=22> */
[----:B0-----:R-:W-:Y:S02]  /*ad50*/  @!P0 LOP3.LUT R9, R23, 0xfffffffe, RZ, 0xc0, !PT ;  /* 0xfffffffe17098812 */ /* 0x001fe400078ec0ff */
[----:B------:R-:W-:Y:S02]  /*ad60*/  @!P2 LEA.HI R18, R18, R18, RZ, 0x1 ;  /* 0x000000121212a211 */ /* 0x000fe400078f08ff */
[----:B-1----:R-:W-:Y:S01]  /*ad70*/  @!P1 LOP3.LUT R11, R24, 0xfffffffe, RZ, 0xc0, !PT ;  /* 0xfffffffe180b9812 */ /* 0x002fe200078ec0ff */
[--C-:B------:R-:W-:Y:S01]  /*ad80*/  @!P0 IMAD.WIDE R8, R9, 0x4, R2.reuse ;  /* 0x0000000409088825 */ /* 0x100fe200078e0202 */
[----:B------:R-:W-:Y:S02]  /*ad90*/  @!P4 LEA.HI R20, R20, R20, RZ, 0x1 ;  /* 0x000000141414c211 */ /* 0x000fe400078f08ff */
[----:B--2---:R-:W-:Y:S01]  /*ada0*/  @!P2 LOP3.LUT R13, R18, 0xfffffffe, RZ, 0xc0, !PT ;  /* 0xfffffffe120da812 */ /* 0x004fe200078ec0ff */
[--C-:B------:R-:W-:Y:S01]  /*adb0*/  @!P1 IMAD.WIDE R10, R11, 0x4, R2.reuse ;  /* 0x000000040b0a9825 */ /* 0x100fe200078e0202 */
[----:B------:R-:W-:Y:S01]  /*adc0*/  @!P3 LEA.HI R19, R19, R19, RZ, 0x1 ;  /* 0x000000131313b211 */ /* 0x000fe200078f08ff */
[----:B------:R0:W-:Y:S01]  /*add0*/  @!P0 ST.E.64 desc[UR36][R8.64], R96 ;  /* 0x0000006008008985 */ /* 0x0001e2000c101b24 */
[----:B------:R-:W-:Y:S01]  /*ade0*/  @!P5 LEA.HI R21, R21, R21, RZ, 0x1 ;  /* 0x000000151515d211 */ /* 0x000fe200078f08ff */
[----:B------:R-:W-:Y:S01]  /*adf0*/  @!P2 IMAD.WIDE R12, R13, 0x4, R2 ;  /* 0x000000040d0ca825 */ /* 0x000fe200078e0202 */
[----:B------:R-:W-:Y:S01]  /*ae00*/  @!P3 LOP3.LUT R19, R19, 0xfffffffe, RZ, 0xc0, !PT ;  /* 0xfffffffe1313b812 */ /* 0x000fe200078ec0ff */
[----:B------:R1:W-:Y:S01]  /*ae10*/  @!P1 ST.E.64 desc[UR36][R10.64], R100 ;  /* 0x000000640a009985 */ /* 0x0003e2000c101b24 */
[----:B------:R-:W-:Y:S01]  /*ae20*/  @!P6 LEA.HI R22, R22, R22, RZ, 0x1 ;  /* 0x000000161616e211 */ /* 0x000fe200078f08ff */
[----:B------:R-:W-:Y:S01]  /*ae30*/  VIADD R18, R0, 0xc8 ;  /* 0x000000c800127836 */ /* 0x000fe20000000000 */
[----:B---3--:R-:W-:Y:S01]  /*ae40*/  @!P4 LOP3.LUT R15, R20, 0xfffffffe, RZ, 0xc0, !PT ;  /* 0xfffffffe140fc812 */ /* 0x008fe200078ec0ff */
[----:B------:R2:W-:Y:S01]  /*ae50*/  @!P2 ST.E.64 desc[UR36][R12.64], R104 ;  /* 0x000000680c00a985 */ /* 0x0005e2000c101b24 */
[----:B------:R-:W-:Y:S01]  /*ae60*/  @!P5 LOP3.LUT R21, R21, 0xfffffffe, RZ, 0xc0, !PT ;  /* 0xfffffffe1515d812 */ /* 0x000fe200078ec0ff */
[----:B------:R-:W-:Y:S01]  /*ae70*/  VIADD R20, R0, 0xd8 ;  /* 0x000000d800147836 */ /* 0x000fe20000000000 */
[----:B----4-:R-:W-:-:S02]  /*ae80*/  @!P6 LOP3.LUT R17, R22, 0xfffffffe, RZ, 0xc0, !PT ;  /* 0xfffffffe1611e812 */ /* 0x010fc400078ec0ff */
[----:B------:R-:W-:Y:S01]  /*ae90*/  ISETP.GE.AND P0, PT, R18, UR4, PT ;  /* 0x0000000412007c0c */ /* 0x000fe2000bf06270 */
[--C-:B0-----:R-:W-:Y:S01]  /*aea0*/  @!P3 IMAD.WIDE R8, R19, 0x4, R2.reuse ;  /* 0x000000041308b825 */ /* 0x101fe200078e0202 */
[----:B------:R-:W-:Y:S02]  /*aeb0*/  IADD3 R19, R0, 0xd0, RZ ;  /* 0x000000d000137810 */ /* 0x000fe40007ffe0ff */
[----:B------:R-:W-:Y:S01]  /*aec0*/  ISETP.GE.AND P2, PT, R20, UR4, PT ;  /* 0x0000000414007c0c */ /* 0x000fe2000bf46270 */
[--C-:B-1----:R-:W-:Y:S01]  /*aed0*/  @!P4 IMAD.WIDE R10, R15, 0x4, R2.reuse ;  /* 0x000000040f0ac825 */ /* 0x102fe200078e0202 */
[----:B------:R0:W-:Y:S01]  /*aee0*/  @!P3 ST.E.64 desc[UR36][R8.64], R108 ;  /* 0x0000006c0800b985 */ /* 0x0001e2000c101b24 */
[----:B------:R-:W-:Y:S02]  /*aef0*/  ISETP.GE.AND P1, PT, R19, UR4, PT ;  /* 0x0000000413007c0c */ /* 0x000fe4000bf26270 */
[--C-:B------:R-:W-:Y:S01]  /*af00*/  @!P5 IMAD.WIDE R14, R21, 0x4, R2.reuse ;  /* 0x00000004150ed825 */ /* 0x100fe200078e0202 */
[----:B------:R1:W-:Y:S03]  /*af10*/  @!P4 ST.E.64 desc[UR36][R10.64], R112 ;  /* 0x000000700a00c985 */ /* 0x0003e6000c101b24 */
[----:B------:R-:W-:Y:S01]  /*af20*/  @!P6 IMAD.WIDE R16, R17, 0x4, R2 ;  /* 0x000000041110e825 */ /* 0x000fe200078e0202 */
[----:B------:R3:W-:Y:S01]  /*af30*/  @!P5 ST.E.64 desc[UR36][R14.64], R116 ;  /* 0x000000740e00d985 */ /* 0x0007e2000c101b24 */
[----:B------:R-:W-:-:S02]  /*af40*/  @!P0 LEA.HI R18, R18, R18, RZ, 0x1 ;  /* 0x0000001212128211 */ /* 0x000fc400078f08ff */
[C---:B------:R-:W-:Y:S01]  /*af50*/  VIADD R21, R0.reuse, 0xe0 ;  /* 0x000000e000157836 */ /* 0x040fe20000000000 */
[----:B------:R4:W-:Y:S01]  /*af60*/  @!P6 ST.E.64 desc[UR36][R16.64], R120 ;  /* 0x000000781000e985 */ /* 0x0009e2000c101b24 */
[C---:B--2---:R-:W-:Y:S01]  /*af70*/  VIADD R12, R0.reuse, 0xe8 ;  /* 0x000000e8000c7836 */ /* 0x044fe20000000000 */
[----:B------:R-:W-:Y:S01]  /*af80*/  @!P1 LEA.HI R19, R19, R19, RZ, 0x1 ;  /* 0x0000001313139211 */ /* 0x000fe200078f08ff */
[C---:B0-----:R-:W-:Y:S01]  /*af90*/  VIADD R9, R0.reuse, 0xf8 ;  /* 0x000000f800097836 */ /* 0x041fe20000000000 */
[----:B------:R-:W-:Y:S01]  /*afa0*/  ISETP.GE.AND P3, PT, R21, UR4, PT ;  /* 0x0000000415007c0c */ /* 0x000fe2000bf66270 */
[----:B------:R-:W-:Y:S01]  /*afb0*/  VIADD R13, R0, 0xf0 ;  /* 0x000000f0000d7836 */ /* 0x000fe20000000000 */
[----:B------:R-:W-:Y:S02]  /*afc0*/  ISETP.GE.AND P4, PT, R12, UR4, PT ;  /* 0x000000040c007c0c */ /* 0x000fe4000bf86270 */
[----:B------:R-:W-:Y:S02]  /*afd0*/  ISETP.GE.AND P6, PT, R9, UR4, PT ;  /* 0x0000000409007c0c */ /* 0x000fe4000bfc6270 */
[----:B------:R-:W-:-:S02]  /*afe0*/  ISETP.GE.AND P5, PT, R13, UR4, PT ;  /* 0x000000040d007c0c */ /* 0x000fc4000bfa6270 */
[----:B------:R-:W-:Y:S02]  /*aff0*/  @!P2 LEA.HI R20, R20, R20, RZ, 0x1 ;  /* 0x000000141414a211 */ /* 0x000fe400078f08ff */
[----:B-1----:R-:W-:-:S03]  /*b000*/  @!P1 LOP3.LUT R11, R19, 0xfffffffe, RZ, 0xc0, !PT ;  /* 0xfffffffe130b9812 */ /* 0x002fc600078ec0ff */
[----:B------:R-:W-:Y:S02]  /*b010*/  @!P3 LEA.HI R21, R21, R21, RZ, 0x1 ;  /* 0x000000151515b211 */ /* 0x000fe400078f08ff */
[----:B------:R-:W-:Y:S02]  /*b020*/  @!P4 LEA.HI R12, R12, R12, RZ, 0x1 ;  /* 0x0000000c0c0cc211 */ /* 0x000fe400078f08ff */
[----:B------:R-:W-:Y:S02]  /*b030*/  @!P6 LEA.HI R10, R9, R9, RZ, 0x1 ;  /* 0x00000009090ae211 */ /* 0x000fe400078f08ff */
[----:B------:R-:W-:Y:S02]  /*b040*/  @!P5 LEA.HI R8, R13, R13, RZ, 0x1 ;  /* 0x0000000d0d08d211 */ /* 0x000fe400078f08ff */
[----:B------:R-:W-:Y:S02]  /*b050*/  @!P0 LOP3.LUT R9, R18, 0xfffffffe, RZ, 0xc0, !PT ;  /* 0xfffffffe12098812 */ /* 0x000fe400078ec0ff */
[----:B------:R-:W-:-:S02]  /*b060*/  @!P2 LOP3.LUT R13, R20, 0xfffffffe, RZ, 0xc0, !PT ;  /* 0xfffffffe140da812 */ /* 0x000fc400078ec0ff */
[----:B---3--:R-:W-:Y:S02]  /*b070*/  @!P3 LOP3.LUT R15, R21, 0xfffffffe, RZ, 0xc0, !PT ;  /* 0xfffffffe150fb812 */ /* 0x008fe400078ec0ff */
[----:B----4-:R-:W-:Y:S01]  /*b080*/  @!P4 LOP3.LUT R17, R12, 0xfffffffe, RZ, 0xc0, !PT ;  /* 0xfffffffe0c11c812 */ /* 0x010fe200078ec0ff */
[--C-:B------:R-:W-:Y:S01]  /*b090*/  @!P2 IMAD.WIDE R12, R13, 0x4, R2.reuse ;  /* 0x000000040d0ca825 */ /* 0x100fe200078e0202 */
[----:B------:R-:W-:Y:S02]  /*b0a0*/  @!P5 LOP3.LUT R19, R8, 0xfffffffe, RZ, 0xc0, !PT ;  /* 0xfffffffe0813d812 */ /* 0x000fe400078ec0ff */
[----:B------:R-:W-:Y:S01]  /*b0b0*/  @!P6 LOP3.LUT R21, R10, 0xfffffffe, RZ, 0xc0, !PT ;  /* 0xfffffffe0a15e812 */ /* 0x000fe200078ec0ff */
[----:B------:R-:W-:-:S04]  /*b0c0*/  @!P0 IMAD.WIDE R8, R9, 0x4, R2 ;  /* 0x0000000409088825 */ /* 0x000fc800078e0202 */
        /* <DEDUP_REMOVED lines=12> */
.L_x_3415:
[----:B------:R-:W-:Y:S05]  /*b190*/  BSYNC B0 ;  /* 0x0000000000007941 */ /* 0x000fea0003800000 */
.L_x_3414:
[----:B------:R-:W-:Y:S01]  /*b1a0*/  VIADD R7, R7, 0x8 ;  /* 0x0000000807077836 */ /* 0x000fe20000000000 */
[----:B0-2---:R2:W3:Y:S04]  /*b1b0*/  SHFL.IDX PT, R3, R5, 0x1, 0x1c1f ;  /* 0x003c1f0005037f89 */ /* 0x0054e800000e0000 */
[----:B------:R-:W-:Y:S01]  /*b1c0*/  ISETP.GE.AND P0, PT, R7, R6, PT ;  /* 0x000000060700720c */ /* 0x000fe20003f06270 */
[----:B-1----:R2:W4:-:S12]  /*b1d0*/  SHFL.IDX PT, R2, R4, 0x1, 0x1c1f ;  /* 0x003c1f0004027f89 */ /* 0x00251800000e0000 */
        /* <DEDUP_REMOVED lines=15> */
[----:B------:R-:W-:-:S02]  /*b2d0*/  VIADD R15, R0, 0x40 ;  /* 0x00000040000f7836 */ /* 0x000fc40000000000 */
[C---:B------:R-:W-:Y:S01]  /*b2e0*/  @!P0 LEA.HI R4, R0.reuse, R0, RZ, 0x1 ;  /* 0x0000000000048211 */ /* 0x040fe200078f08ff */
[C---:B------:R-:W-:Y:S01]  /*b2f0*/  VIADD R16, R0.reuse, 0x48 ;  /* 0x0000004800107836 */ /* 0x040fe20000000000 */
[----:B------:R-:W-:Y:S01]  /*b300*/  @!P1 LEA.HI R6, R5, R5, RZ, 0x1 ;  /* 0x0000000505069211 */ /* 0x000fe200078f08ff */
[C---:B------:R-:W-:Y:S01]  /*b310*/  VIADD R18, R0.reuse, 0x50 ;  /* 0x0000005000127836 */ /* 0x040fe20000000000 */
[----:B------:R-:W-:Y:S01]  /*b320*/  @!P2 LEA.HI R8, R7, R7, RZ, 0x1 ;  /* 0x000000070708a211 */ /* 0x000fe200078f08ff */
[----:B------:R-:W-:Y:S01]  /*b330*/  VIADD R20, R0, 0x80 ;  /* 0x0000008000147836 */ /* 0x000fe20000000000 */
[----:B------:R-:W-:Y:S02]  /*b340*/  @!P0 LOP3.LUT R5, R4, 0xfffffffe, RZ, 0xc0, !PT ;  /* 0xfffffffe04058812 */ /* 0x000fe400078ec0ff */
[----:B------:R-:W-:Y:S02]  /*b350*/  @!P1 LOP3.LUT R7, R6, 0xfffffffe, RZ, 0xc0, !PT ;  /* 0xfffffffe06079812 */ /* 0x000fe400078ec0ff */
[----:B------:R-:W-:Y:S01]  /*b360*/  @!P2 LOP3.LUT R9, R8, 0xfffffffe, RZ, 0xc0, !PT ;  /* 0xfffffffe0809a812 */ /* 0x000fe200078ec0ff */
[----:B---34-:R-:W-:Y:S01]  /*b370*/  @!P0 IMAD.WIDE R4, R5, 0x4, R2 ;  /* 0x0000000405048825 */ /* 0x018fe200078e0202 */
        /* <DEDUP_REMOVED lines=25> */
[----:B------:R-:W-:Y:S01]  /*b510*/  @!P2 LOP3.LUT R11, R14, 0xfffffffe, RZ, 0xc0, !PT ;  /* 0xfffffffe0e0ba812 */ /* 0x000fe200078ec0ff */
[----:B------:R-:W-:Y:S01]  /*b520*/  VIADD R14, R0, 0x60 ;  /* 0x00000060000e7836 */ /* 0x000fe20000000000 */
[----:B------:R-:W-:-:S02]  /*b530*/  @!P3 LOP3.LUT R15, R15, 0xfffffffe, RZ, 0xc0, !PT ;  /* 0xfffffffe0f0fb812 */ /* 0x000fc400078ec0ff */
[----:B------:R-:W-:Y:S01]  /*b540*/  @!P4 LOP3.LUT R17, R16, 0xfffffffe, RZ, 0xc0, !PT ;  /* 0xfffffffe1011c812 */ /* 0x000fe200078ec0ff */
[----:B------:R-:W-:Y:S01]  /*b550*/  VIADD R16, R0, 0x70 ;  /* 0x0000007000107836 */ /* 0x000fe20000000000 */
        /* <DEDUP_REMOVED lines=8> */
[----:B------:R-:W-:Y:S02]  /*b5e0*/  @!P5 LEA.HI R18, R18, R18, RZ, 0x1 ;  /* 0x000000121212d211 */ /* 0x000fe400078f08ff */
        /* <DEDUP_REMOVED lines=8> */
[----:B------:R-:W-:Y:S01]  /*b670*/  VIADD R17, R0, 0x78 ;  /* 0x0000007800117836 */ /* 0x000fe20000000000 */
[----:B------:R-:W-:Y:S02]  /*b680*/  ISETP.GE.AND P4, PT, R14, UR4, PT ;  /* 0x000000040e007c0c */ /* 0x000fe4000bf86270 */
[----:B------:R-:W-:Y:S02]  /*b690*/  ISETP.GE.AND P3, PT, R15, UR4, PT ;  /* 0x000000040f007c0c */ /* 0x000fe4000bf66270 */
[----:B------:R-:W-:-:S02]  /*b6a0*/  ISETP.GE.AND P1, PT, R17, UR4, PT ;  /* 0x0000000411007c0c */ /* 0x000fc4000bf26270 */
[----:B0-----:R-:W-:Y:S01]  /*b6b0*/  @!P5 LOP3.LUT R5, R18, 0xfffffffe, RZ, 0xc0, !PT ;  /* 0xfffffffe1205d812 */ /* 0x001fe200078ec0ff */
[C---:B------:R-:W-:Y:S01]  /*b6c0*/  VIADD R18, R0.reuse, 0x88 ;  /* 0x0000008800127836 */ /* 0x040fe20000000000 */
        /* <DEDUP_REMOVED lines=23> */
[----:B------:R0:W-:Y:S03]  /*b840*/  @!P4 ST.E.64 desc[UR36][R4.64], R74 ;  /* 0x0000004a0400c985 */ /* 0x0001e6000c101b24 */
        /* <DEDUP_REMOVED lines=12> */
[----:B------:R-:W-:Y:S02]  /*b910*/  ISETP.GE.AND P0, PT, R14, UR4, PT ;  /* 0x000000040e007c0c */ /* 0x000fe4000bf06270 */
[----:B------:R-:W-:Y:S02]  /*b920*/  ISETP.GE.AND P4, PT, R15, UR4, PT ;  /* 0x000000040f007c0c */ /* 0x000fe4000bf86270 */
[----:B------:R-:W-:-:S02]  /*b930*/  ISETP.GE.AND P2, PT, R17, UR4, PT ;  /* 0x0000000411007c0c */ /* 0x000fc4000bf46270 */
[----:B------:R-:W-:Y:S02]  /*b940*/  @!P5 LEA.HI R19, R19, R19, RZ, 0x1 ;  /* 0x000000131313d211 */ /* 0x000fe400078f08ff */
        /* <DEDUP_REMOVED lines=18> */
[----:B----4-:R-:W-:Y:S01]  /*ba70*/  @!P1 LOP3.LUT R13, R20, 0xfffffffe, RZ, 0xc0, !PT ;  /* 0xfffffffe140d9812 */ /* 0x010fe200078ec0ff */
[----:B------:R-:W-:Y:S01]  /*ba80*/  VIADD R20, R0, 0xf0 ;  /* 0x000000f000147836 */ /* 0x000fe20000000000 */
[----:B------:R-:W-:Y:S01]  /*ba90*/  ISETP.GE.AND P5, PT, R18, UR4, PT ;  /* 0x0000000412007c0c */ /* 0x000fe2000bfa6270 */
[----:B0-----:R-:W-:Y:S01]  /*baa0*/  @!P0 IMAD.WIDE R4, R9, 0x4, R2 ;  /* 0x0000000409048825 */ /* 0x001fe200078e0202 */
[----:B------:R-:W-:-:S02]  /*bab0*/  ISETP.GE.AND P6, PT, R19, UR4, PT ;  /* 0x0000000413007c0c */ /* 0x000fc4000bfc6270 */
[----:B------:R-:W-:Y:S01]  /*bac0*/  IADD3 R16, R0, 0xe0, RZ ;  /* 0x000000e000107810 */ /* 0x000fe20007ffe0ff */
        /* <DEDUP_REMOVED lines=52> */
.L_x_3412:
        /* <DEDUP_REMOVED lines=21> */
[----:B------:R-:W-:Y:S02]  /*bf60*/  UIADD3 UR6, UR5, UR6, URZ ;  /* 0x0000000605067290 */ /* 0x000fe4000fffe03f */
[----:B------:R-:W-:Y:S01]  /*bf70*/  IMAD.U32 R3, RZ, RZ, UR5 ;  /* 0x00000005ff037e24 */ /* 0x000fe2000f8e00ff */
[----:B------:R-:W2:Y:S01]  /*bf80*/  @P0 LDC R7, c[0x0][0xcec] ;  /* 0x00033b00ff070b82 */ /* 0x000ea20000000800 */
[----:B------:R-:W-:Y:S01]  /*bf90*/  IMAD.U32 R2, RZ, RZ, UR4 ;  /* 0x00000004ff027e24 */ /* 0x000fe2000f8e00ff */
[----:B------:R-:W-:Y:S01]  /*bfa0*/  ULDC.64 UR4, c[0x0][0xce0] ;  /* 0x0003380000047ab9 */ /* 0x000fe20000000a00 */
        /* <DEDUP_REMOVED lines=12> */
[----:B0-----:R-:W-:-:S04]  /*c070*/  IMAD R9, R8, R7, UR10 ;  /* 0x0000000a08097e24 */ /* 0x001fc8000f8e0207 */
[----:B------:R-:W-:Y:S02]  /*c080*/  IMAD.MOV R7, RZ, RZ, -R5 ;  /* 0x000000ffff077224 */ /* 0x000fe400078e0a05 */
        /* <DEDUP_REMOVED lines=20> */
.L_x_3376:
[----:B------:R-:W-:-:S08]  /*c1d0*/  NOP ;  /* 0x0000000000007918 */ /* 0x000fd00000000000 */
[----:B0-----:R-:W0:-:S00]  /*c1e0*/  USETMAXREG.DEALLOC.CTAPOOL 0x28 ;  /* 0x00000028000079c8 */ /* 0x001e0000080e0500 */
[----:B0-----:R-:W-:-:S06]  /*c1f0*/  LOP3.LUT R17, R0, 0x3, RZ, 0xc0, !PT ;  /* 0x0000000300117812 */ /* 0x001fcc00078ec0ff */
[----:B------:R-:W0:Y:S01]  /*c200*/  S2UR UR6, SR_CTAID.Y ;  /* 0x00000000000679c3 */ /* 0x000e220000002600 */
[----:B------:R-:W1:Y:S07]  /*c210*/  SHFL.IDX PT, R0, R17, RZ, 0x1f ;  /* 0x00001fff11007589 */ /* 0x000e6e00000e0000 */
[----:B------:R-:W2:Y:S01]  /*c220*/  S2UR UR43, SR_CTAID.Z ;  /* 0x00000000002b79c3 */ /* 0x000ea20000002700 */
[----:B-1----:R-:W-:-:S13]  /*c230*/  ISETP.NE.AND P0, PT, R0, RZ, PT ;  /* 0x000000ff0000720c */ /* 0x002fda0003f05270 */
[----:B0-2---:R-:W-:Y:S05]  /*c240*/  @!P0 BRA `(.L_x_3416) ;  /* 0x0000000000288947 */ /* 0x005fea0003800000 */
        /* <DEDUP_REMOVED lines=10> */
.L_x_3416:
[----:B------:R-:W-:Y:S01]  /*c2f0*/  ULDC UR7, c[0x0][0xd50] ;  /* 0x0003540000077ab9 */ /* 0x000fe20000000800 */
[----:B------:R-:W-:Y:S01]  /*c300*/  UMOV UR39, UR6 ;  /* 0x0000000600277c82 */ /* 0x000fe20008000000 */
[----:B------:R-:W-:-:S11]  /*c310*/  UISETP.NE.AND UP0, UPT, UR7, 0x1, UPT ;  /* 0x000000010700788c */ /* 0x000fd6000bf05270 */
[----:B------:R-:W-:Y:S01]  /*c320*/  @UP0 ULDC UR4, c[0x0][0xd54] ;  /* 0x0003550000040ab9 */ /* 0x000fe20000000800 */
[----:B------:R-:W-:Y:S01]  /*c330*/  @UP0 ULDC UR8, c[0x0][0xd58] ;  /* 0x0003560000080ab9 */ /* 0x000fe20000000800 */
[----:B------:R-:W-:-:S04]  /*c340*/  UIMAD.WIDE.U32 UR4, UR6, UR4, URZ ;  /* 0x00000004060472a5 */ /* 0x000fc8000f8e003f */
[----:B------:R-:W-:-:S12]  /*c350*/  @UP0 USHF.R.U32.HI UR39, URZ, UR8, UR5 ;  /* 0x000000083f270299 */ /* 0x000fd80008011605 */
.L_x_3417:
[----:B------:R-:W-:Y:S01]  /*c360*/  ISETP.LE.AND P0, PT, RZ, UR43, PT ;  /* 0x0000002bff007c0c */ /* 0x000fe2000bf03270 */
[----:B------:R-:W-:Y:S01]  /*c370*/  UIADD3 UR4, -UR39, URZ, URZ ;  /* 0x0000003f27047290 */ /* 0x000fe2000fffe13f */
[----:B------:R-:W-:Y:S01]  /*c380*/  IMAD.MOV.U32 R21, RZ, RZ, 0x1 ;  /* 0x00000001ff157424 */ /* 0x000fe200078e00ff */
[----:B------:R-:W-:Y:S01]  /*c390*/  MOV R8, RZ ;  /* 0x000000ff00087202 */ /* 0x000fe20000000f00 */
[----:B------:R-:W-:Y:S01]  /*c3a0*/  IMAD.MOV.U32 R4, RZ, RZ, 0x1 ;  /* 0x00000001ff047424 */ /* 0x000fe200078e00ff */
[----:B------:R-:W-:-:S08]  /*c3b0*/  UIMAD UR6, UR7, UR4, UR6 ;  /* 0x00000004070672a4 */ /* 0x000fd0000f8e0206 */
[----:B------:R-:W-:Y:S05]  /*c3c0*/  @!P0 BRA `(.L_x_3418) ;  /* 0x00000040001c8947 */ /* 0x000fea0003800000 */
[----:B------:R-:W-:Y:S01]  /*c3d0*/  ULDC.64 UR4, c[0x0][0xb20] ;  /* 0x0002c80000047ab9 */ /* 0x000fe20000000a00 */
[----:B------:R-:W-:Y:S01]  /*c3e0*/  ULDC UR41, c[0x0][0x2f0] ;  /* 0x0000bc0000297ab9 */ /* 0x000fe20000000800 */
[----:B------:R-:W-:Y:S01]  /*c3f0*/  UISETP.NE.U32.AND UP0, UPT, UR4, URZ, UPT ;  /* 0x0000003f0400728c */ /* 0x000fe2000bf05070 */
[----:B------:R-:W-:-:S03]  /*c400*/  IMAD.MOV.U32 R29, RZ, RZ, RZ ;  /* 0x000000ffff1d7224 */ /* 0x000fc600078e00ff */
[----:B------:R-:W-:-:S06]  /*c410*/  UISETP.NE.AND.EX UP0, UPT, UR5, URZ, UPT, UP0 ;  /* 0x0000003f0500728c */ /* 0x000fcc000bf05300 */
[----:B------:R-:W-:-:S05]  /*c420*/  PLOP3.LUT P0, PT, PT, PT, UP0, 0x80, 0x0 ;  /* 0x000000000000781c */ /* 0x000fca0003f0f008 */
[----:B------:R-:W-:Y:S02]  /*c430*/  @UP0 ULDC.64 UR4, c[0x0][0xb20] ;  /* 0x0002c80000040ab9 */ /* 0x000fe40000000a00 */
[----:B------:R-:W-:-:S06]  /*c440*/  @UP0 UIMAD.WIDE UR4, UR43, 0x4, UR4 ;  /* 0x000000042b0408a5 */ /* 0x000fcc000f8e0204 */
[----:B------:R-:W-:Y:S02]  /*c450*/  IMAD.U32 R2, RZ, RZ, UR4 ;  /* 0x00000004ff027e24 */ /* 0x000fe4000f8e00ff */
[----:B------:R-:W-:Y:S01]  /*c460*/  IMAD.U32 R3, RZ, RZ, UR5 ;  /* 0x00000005ff037e24 */ /* 0x000fe2000f8e00ff */
[----:B------:R-:W-:Y:S02]  /*c470*/  ULDC.64 UR4, c[0x0][0x418] ;  /* 0x0001060000047ab9 */ /* 0x000fe40000000a00 */
[----:B------:R-:W-:Y:S02]  /*c480*/  UISETP.NE.U32.AND UP0, UPT, UR4, URZ, UPT ;  /* 0x0000003f0400728c */ /* 0x000fe4000bf05070 */
[----:B------:R0:W5:Y:S01]  /*c490*/  @P0 LDG.E R29, desc[UR36][R2.64] ;  /* 0x00000024021d0981 */ /* 0x000162000c1e1900 */
[----:B------:R-:W-:Y:S01]  /*c4a0*/  ULDC UR4, c[0x0][0x424] ;  /* 0x0001090000047ab9 */ /* 0x000fe20000000800 */
[----:B------:R-:W-:Y:S02]  /*c4b0*/  UISETP.NE.AND.EX UP0, UPT, UR5, URZ, UPT, UP0 ;  /* 0x0000003f0500728c */ /* 0x000fe4000bf05300 */
[----:B------:R-:W-:-:S02]  /*c4c0*/  ULOP3.LUT UR44, UR6, 0xffff, URZ, 0xc0, !UPT ;  /* 0x0000ffff062c7892 */ /* 0x000fc4000f8ec03f */
[----:B------:R-:W-:Y:S01]  /*c4d0*/  USEL UR4, UR4, 0x1, UP0 ;  /* 0x0000000104047887 */ /* 0x000fe20008000000 */
[----:B------:R-:W-:-:S03]  /*c4e0*/  UMOV UR38, URZ ;  /* 0x0000003f00267c82 */ /* 0x000fc60008000000 */
[----:B------:R-:W-:-:S04]  /*c4f0*/  UIMAD UR41, UR4, UR41, URZ ;  /* 0x00000029042972a4 */ /* 0x000fc8000f8e023f */
[----:B------:R-:W-:Y:S02]  /*c500*/  UISETP.GE.AND UP0, UPT, UR41, 0x1, UPT ;  /* 0x000000012900788c */ /* 0x000fe4000bf06270 */
[----:B------:R-:W-:-:S04]  /*c510*/  UIADD3 UR4, UR41, 0x3f, URZ ;  /* 0x0000003f29047890 */ /* 0x000fc8000fffe03f */
[----:B------:R-:W-:Y:S01]  /*c520*/  PLOP3.LUT P0, PT, PT, PT, UP0, 0x80, 0x0 ;  /* 0x000000000000781c */ /* 0x000fe20003f0f008 */
[----:B------:R-:W-:-:S04]  /*c530*/  USHF.R.S32.HI UR5, URZ, 0x1f, UR4 ;  /* 0x0000001f3f057899 */ /* 0x000fc80008011404 */
[----:B------:R-:W-:-:S04]  /*c540*/  ULEA.HI UR5, UR5, UR4, URZ, 0x6 ;  /* 0x0000000405057291 */ /* 0x000fc8000f8f303f */
[----:B------:R-:W-:-:S04]  /*c550*/  USHF.R.S32.HI UR40, URZ, 0x6, UR5 ;  /* 0x000000063f287899 */ /* 0x000fc80008011405 */
[----:B0-----:R-:W-:Y:S08]  /*c560*/  @!P0 BRA `(.L_x_3419) ;  /* 0x0000000000848947 */ /* 0x001ff00003800000 */
        /* <DEDUP_REMOVED lines=33> */
.L_x_3419:
[----:B------:R-:W-:Y:S02]  /*c780*/  UIMAD UR45, UR44, UR38, URZ ;  /* 0x000000262c2d72a4 */ /* 0x000fe4000f8e023f */
[----:B------:R-:W-:Y:S02]  /*c790*/  IMAD.U32 R3, RZ, RZ, UR38 ;  /* 0x00000026ff037e24 */ /* 0x000fe4000f8e00ff */
[----:B------:R-:W-:Y:S02]  /*c7a0*/  IMAD.MOV.U32 R8, RZ, RZ, RZ ;  /* 0x000000ffff087224 */ /* 0x000fe400078e00ff */
[----:B------:R-:W-:Y:S02]  /*c7b0*/  IMAD.MOV.U32 R4, RZ, RZ, 0x1 ;  /* 0x00000001ff047424 */ /* 0x000fe400078e00ff */
[----:B------:R-:W-:-:S05]  /*c7c0*/  IMAD.U32 R28, RZ, RZ, UR45 ;  /* 0x0000002dff1c7e24 */ /* 0x000fca000f8e00ff */
[----:B------:R-:W-:-:S04]  /*c7d0*/  VIADDMNMX R28, R28, R3, UR40, PT ;  /* 0x000000281c1c7e46 */ /* 0x000fc8000b800103 */
        /* <DEDUP_REMOVED lines=13> */
[----:B------:R-:W-:Y:S01]  /*c8b0*/  MOV R8, 0x70 ;  /* 0x0000007000087802 */ /* 0x000fe20000000f00 */
        /* <DEDUP_REMOVED lines=8> */
[----:B------:R-:W-:-:S07]  /*c940*/  IMAD.MOV.U32 R13, RZ, RZ, RZ ;  /* 0x000000ffff0d7224 */ /* 0x000fce00078e00ff */
[----:B------:R-:W-:-:S07]  /*c950*/  LEPC R20, `(.L_x_3420) ;  /* 0x000000001014794e */ /* 0x000fce0000000000 */
[----:B0----5:R-:W-:Y:S05]  /*c960*/  CALL.ABS.NOINC R2 ;  /* 0x0000000002007343 */ /* 0x021fea0003c00000 */
.L_x_3420:
        /* <DEDUP_REMOVED lines=20> */
.L_x_3422:
[----:B------:R0:W1:Y:S01]  /*cab0*/  LDC.64 R2, c[0x4][R16] ;  /* 0x0100000010027b82 */ /* 0x0000620000000a00 */
[----:B------:R-:W-:Y:S01]  /*cac0*/  ULDC.64 UR4, c[0x4][0xf0] ;  /* 0x01003c0000047ab9 */ /* 0x000fe20000000a00 */
[----:B------:R-:W-:Y:S01]  /*cad0*/  ULDC.64 UR6, c[0x4][0xf8] ;  /* 0x01003e0000067ab9 */ /* 0x000fe20000000a00 */
[----:B------:R-:W-:Y:S02]  /*cae0*/  IMAD.U32 R4, RZ, RZ, UR4 ;  /* 0x00000004ff047e24 */ /* 0x000fe4000f8e00ff */
[----:B------:R-:W-:Y:S01]  /*caf0*/  IMAD.U32 R5, RZ, RZ, UR5 ;  /* 0x00000005ff057e24 */ /* 0x000fe2000f8e00ff */
        /* <DEDUP_REMOVED lines=9> */
[----:B-1----:R-:W-:Y:S05]  /*cb90*/  CALL.ABS.NOINC R2 ;  /* 0x0000000002007343 */ /* 0x002fea0003c00000 */
.L_x_3421:
[----:B------:R-:W-:Y:S01]  /*cba0*/  ULDC.64 UR4, c[0x0][0xaf0] ;  /* 0x0002bc0000047ab9 */ /* 0x000fe20000000a00 */
[----:B------:R-:W-:Y:S01]  /*cbb0*/  IMAD.U32 R25, RZ, RZ, UR43 ;  /* 0x0000002bff197e24 */ /* 0x000fe2000f8e00ff */
[----:B------:R-:W-:Y:S01]  /*cbc0*/  UISETP.NE.U32.AND UP0, UPT, UR4, URZ, UPT ;  /* 0x0000003f0400728c */ /* 0x000fe2000bf05070 */
[----:B------:R-:W0:Y:S03]  /*cbd0*/  LDC R11, c[0x0][0x430] ;  /* 0x00010c00ff0b7b82 */ /* 0x000e260000000800 */
[----:B------:R-:W-:-:S06]  /*cbe0*/  UISETP.NE.AND.EX UP0, UPT, UR5, URZ, UPT, UP0 ;  /* 0x0000003f0500728c */ /* 0x000fcc000bf05300 */
[----:B------:R-:W-:-:S05]  /*cbf0*/  PLOP3.LUT P0, PT, PT, PT, UP0, 0x80, 0x0 ;  /* 0x000000000000781c */ /* 0x000fca0003f0f008 */
[----:B------:R-:W-:Y:S02]  /*cc00*/  @UP0 ULDC.64 UR4, c[0x0][0xaf0] ;  /* 0x0002bc0000040ab9 */ /* 0x000fe40000000a00 */
[----:B------:R-:W-:-:S06]  /*cc10*/  @UP0 UIMAD.WIDE UR4, UR43, 0x4, UR4 ;  /* 0x000000042b0408a5 */ /* 0x000fcc000f8e0204 */
[----:B------:R-:W-:Y:S01]  /*cc20*/  IMAD.U32 R2, RZ, RZ, UR4 ;  /* 0x00000004ff027e24 */ /* 0x000fe2000f8e00ff */
[C---:B------:R-:W-:Y:S01]  /*cc30*/  LOP3.LUT R6, R24.reuse, 0x7f, RZ, 0xc0, !PT ;  /* 0x0000007f18067812 */ /* 0x040fe200078ec0ff */
[----:B------:R-:W-:Y:S02]  /*cc40*/  IMAD.U32 R3, RZ, RZ, UR5 ;  /* 0x00000005ff037e24 */ /* 0x000fe4000f8e00ff */
[----:B------:R-:W-:Y:S01]  /*cc50*/  IMAD.SHL.U32 R0, R24, 0x10, RZ ;  /* 0x0000001018007824 */ /* 0x000fe200078e00ff */
[----:B------:R-:W-:Y:S01]  /*cc60*/  LEA R18, R28, 0xffffffc0, 0x6 ;  /* 0xffffffc01c127811 */ /* 0x000fe200078e30ff */
[----:B------:R-:W-:Y:S01]  /*cc70*/  ULDC UR4, c[0x0][0x320] ;  /* 0x0000c80000047ab9 */ /* 0x000fe20000000800 */
[----:B------:R1:W2:Y:S01]  /*cc80*/  @P0 LDG.E R25, desc[UR36][R2.64] ;  /* 0x0000002402190981 */ /* 0x0002a2000c1e1900 */
[----:B------:R-:W-:Y:S02]  /*cc90*/  SHF.R.U32.HI R5, RZ, 0x3, R6 ;  /* 0x00000003ff057819 */ /* 0x000fe40000011606 */
[----:B------:R-:W-:-:S02]  /*cca0*/  LOP3.LUT R4, R0, 0x70, RZ, 0xc0, !PT ;  /* 0x0000007000047812 */ /* 0x000fc400078ec0ff */
[----:B0-----:R-:W-:Y:S02]  /*ccb0*/  ISETP.NE.AND P1, PT, R11, 0x1, PT ;  /* 0x000000010b00780c */ /* 0x001fe40003f25270 */
[----:B------:R-:W-:Y:S02]  /*ccc0*/  LOP3.LUT R31, R4, R5, RZ, 0xfc, !PT ;  /* 0x00000005041f7212 */ /* 0x000fe400078efcff */
[----:B------:R-:W-:-:S03]  /*ccd0*/  LOP3.LUT R16, R16, 0xffffefff, RZ, 0xc0, !PT ;  /* 0xffffefff10107812 */ /* 0x000fc600078ec0ff */
[----:B------:R-:W-:-:S04]  /*cce0*/  IMAD.IADD R4, R31, 0x1, R18 ;  /* 0x000000011f047824 */ /* 0x000fc800078e0212 */
[C---:B-----5:R-:W-:Y:S01]  /*ccf0*/  IMAD.IADD R10, R4.reuse, 0x1, R29 ;  /* 0x00000001040a7824 */ /* 0x060fe200078e021d */
[----:B------:R-:W-:Y:S01]  /*cd00*/  ISETP.GE.AND P0, PT, R4, UR41, PT ;  /* 0x0000002904007c0c */ /* 0x000fe2000bf06270 */
[----:B------:R-:W0:Y:S01]  /*cd10*/  @P1 LDC R0, c[0x0][0x434] ;  /* 0x00010d00ff001b82 */ /* 0x000e220000000800 */
[----:B------:R-:W-:Y:S01]  /*cd20*/  @P1 LOP3.LUT R16, R16, 0x1000, RZ, 0xfc, !PT ;  /* 0x0000100010101812 */ /* 0x000fe200078efcff */
[----:B------:R-:W-:Y:S01]  /*cd30*/  IMAD.MOV.U32 R7, RZ, RZ, R10 ;  /* 0x000000ffff077224 */ /* 0x000fe200078e000a */
[----:B------:R-:W-:-:S05]  /*cd40*/  ISETP.GT.U32.OR P0, PT, R31, 0x3f, P0 ;  /* 0x0000003f1f00780c */ /* 0x000fca0000704470 */
[----:B-1----:R-:W1:Y:S08]  /*cd50*/  @P1 LDC R3, c[0x0][0x438] ;  /* 0x00010e00ff031b82 */ /* 0x002e700000000800 */
[----:B------:R-:W3:Y:S08]  /*cd60*/  @!P0 LDC.64 R8, c[0x0][0x428] ;  /* 0x00010a00ff088b82 */ /* 0x000ef00000000a00 */
[----:B------:R-:W4:Y:S01]  /*cd70*/  @!P0 LDC.64 R4, c[0x0][0x418] ;  /* 0x00010600ff048b82 */ /* 0x000f220000000a00 */
[----:B0-----:R-:W-:-:S05]  /*cd80*/  @P1 IMAD.HI.U32 R0, R10, R0, RZ ;  /* 0x000000000a001227 */ /* 0x001fca00078e00ff */
[----:B-1----:R-:W-:-:S04]  /*cd90*/  @P1 SHF.R.U32.HI R7, RZ, R3, R0 ;  /* 0x00000003ff071219 */ /* 0x002fc80000011600 */
        /* <DEDUP_REMOVED lines=8> */
[----:B------:R-:W-:-:S05]  /*ce20*/  @!P0 LEA.HI.X R5, R2, R5, R0, 0x2, P1 ;  /* 0x0000000502058211 */ /* 0x000fca00008f1400 */
[----:B------:R0:W2:Y:S01]  /*ce30*/  @!P0 LDG.E R3, desc[UR36][R4.64] ;  /* 0x0000002404038981 */ /* 0x0000a2000c1e1900 */
[----:B------:R-:W-:Y:S02]  /*ce40*/  CS2R R26, SRZ ;  /* 0x00000000001a7805 */ /* 0x000fe4000001ff00 */
[----:B------:R-:W-:Y:S01]  /*ce50*/  LOP3.LUT R16, R16, 0xffffffdf, RZ, 0xc0, !PT ;  /* 0xffffffdf10107812 */ /* 0x000fe200078ec0ff */
[----:B------:R-:W-:-:S04]  /*ce60*/  IMAD.MOV R19, RZ, RZ, -R7 ;  /* 0x000000ffff137224 */ /* 0x000fc800078e0a07 */
[----:B------:R-:W-:Y:S02]  /*ce70*/  IMAD R19, R11, R19, R10 ;  /* 0x000000130b137224 */ /* 0x000fe400078e020a */
[----:B0-----:R-:W-:-:S05]  /*ce80*/  IMAD.SHL.U32 R5, R24, 0x8, RZ ;  /* 0x0000000818057824 */ /* 0x001fca00078e00ff */
[----:B------:R-:W-:-:S04]  /*ce90*/  LOP3.LUT R22, R5, 0x38, RZ, 0xc0, !PT ;  /* 0x0000003805167812 */ /* 0x000fc800078ec0ff */
[C---:B------:R-:W-:Y:S02]  /*cea0*/  LOP3.LUT R0, R22.reuse, 0x40, RZ, 0xfc, !PT ;  /* 0x0000004016007812 */ /* 0x040fe400078efcff */
[----:B------:R-:W-:Y:S02]  /*ceb0*/  LOP3.LUT R2, R22, 0x80, RZ, 0xfc, !PT ;  /* 0x0000008016027812 */ /* 0x000fe400078efcff */
[----:B------:R-:W-:Y:S02]  /*cec0*/  ISETP.GE.AND P2, PT, R0, UR4, PT ;  /* 0x0000000400007c0c */ /* 0x000fe4000bf46270 */
[----:B------:R-:W-:Y:S02]  /*ced0*/  ISETP.GE.AND P1, PT, R2, UR4, PT ;  /* 0x0000000402007c0c */ /* 0x000fe4000bf26270 */
[----:B------:R-:W-:Y:S02]  /*cee0*/  SEL R0, RZ, 0xffffffff, P2 ;  /* 0xffffffffff007807 */ /* 0x000fe40001000000 */
[----:B------:R-:W-:-:S02]  /*cef0*/  LOP3.LUT R2, R22, 0xc0, RZ, 0xfc, !PT ;  /* 0x000000c016027812 */ /* 0x000fc400078efcff */
[C---:B------:R-:W-:Y:S02]  /*cf00*/  LOP3.LUT R35, R22.reuse, 0x100, RZ, 0xfc, !PT ;  /* 0x0000010016237812 */ /* 0x040fe400078efcff */
[C---:B------:R-:W-:Y:S02]  /*cf10*/  LOP3.LUT R34, R22.reuse, 0x140, RZ, 0xfc, !PT ;  /* 0x0000014016227812 */ /* 0x040fe400078efcff */
[----:B------:R-:W-:Y:S02]  /*cf20*/  LOP3.LUT R4, R22, 0x180, RZ, 0xfc, !PT ;  /* 0x0000018016047812 */ /* 0x000fe400078efcff */
[----:B------:R-:W-:Y:S02]  /*cf30*/  @P2 LOP3.LUT R16, R16, 0x20, RZ, 0xfc, !PT ;  /* 0x0000002010102812 */ /* 0x000fe400078efcff */
[----:B------:R-:W-:Y:S02]  /*cf40*/  ISETP.GE.AND P2, PT, R35, UR4, PT ;  /* 0x0000000423007c0c */ /* 0x000fe4000bf46270 */
[----:B------:R-:W-:-:S02]  /*cf50*/  LOP3.LUT R16, R16, 0xfffffdff, RZ, 0xc0, !PT ;  /* 0xfffffdff10107812 */ /* 0x000fc400078ec0ff */
[C---:B------:R-:W-:Y:S02]  /*cf60*/  LOP3.LUT R37, R22.reuse, 0x1c0, RZ, 0xfc, !PT ;  /* 0x000001c016257812 */ /* 0x040fe400078efcff */
[--C-:B--2---:R-:W-:Y:S01]  /*cf70*/  @!P0 SHF.R.S32.HI R27, RZ, 0x1f, R3.reuse ;  /* 0x0000001fff1b8819 */ /* 0x104fe20000011403 */
[----:B------:R-:W-:Y:S01]  /*cf80*/  @!P0 IMAD.MOV.U32 R26, RZ, RZ, R3 ;  /* 0x000000ffff1a8224 */ /* 0x000fe200078e0003 */
[----:B------:R-:W-:Y:S01]  /*cf90*/  ISETP.GE.AND P0, PT, R22, UR4, PT ;  /* 0x0000000416007c0c */ /* 0x000fe2000bf06270 */
[----:B------:R-:W-:-:S03]  /*cfa0*/  IMAD.SHL.U32 R3, R0, 0x2, RZ ;  /* 0x0000000200037824 */ /* 0x000fc600078e00ff */
[----:B------:R-:W-:-:S04]  /*cfb0*/  SEL R0, RZ, 0x1, P0 ;  /* 0x00000001ff007807 */ /* 0x000fc80000000000 */
[----:B------:R-:W-:Y:S02]  /*cfc0*/  LOP3.LUT R0, R3, 0x2, R0, 0xe2, !PT ;  /* 0x0000000203007812 */ /* 0x000fe400078ee200 */
[----:B------:R-:W-:-:S03]  /*cfd0*/  SEL R3, RZ, 0x4, P1 ;  /* 0x00000004ff037807 */ /* 0x000fc60000800000 */
[----:B------:R-:W-:Y:S02]  /*cfe0*/  @P0 LOP3.LUT R16, R16, 0x200, RZ, 0xfc, !PT ;  /* 0x0000020010100812 */ /* 0x000fe400078efcff */
[----:B------:R-:W-:Y:S02]  /*cff0*/  ISETP.GE.AND P0, PT, R2, UR4, PT ;  /* 0x0000000402007c0c */ /* 0x000fe4000bf06270 */
[----:B------:R-:W-:Y:S02]  /*d000*/  LOP3.LUT R16, R16, 0xffffffef, RZ, 0xc0, !PT ;  /* 0xffffffef10107812 */ /* 0x000fe400078ec0ff */
[----:B------:R-:W-:Y:S02]  /*d010*/  SEL R2, RZ, 0x8, P0 ;  /* 0x00000008ff027807 */ /* 0x000fe40000000000 */
[----:B------:R-:W-:Y:S02]  /*d020*/  @P1 LOP3.LUT R16, R16, 0x10, RZ, 0xfc, !PT ;  /* 0x0000001010101812 */ /* 0x000fe400078efcff */
[----:B------:R-:W-:-:S02]  /*d030*/  ISETP.GE.AND P1, PT, R34, UR4, PT ;  /* 0x0000000422007c0c */ /* 0x000fc4000bf26270 */
[----:B------:R-:W-:Y:S02]  /*d040*/  LOP3.LUT R16, R16, 0xfffffff7, RZ, 0xc0, !PT ;  /* 0xfffffff710107812 */ /* 0x000fe400078ec0ff */
[----:B------:R-:W-:Y:S02]  /*d050*/  LOP3.LUT R2, R2, R0, R3, 0xfe, !PT ;  /* 0x0000000002027212 */ /* 0x000fe400078efe03 */
[----:B------:R-:W-:Y:S02]  /*d060*/  @P0 LOP3.LUT R16, R16, 0x8, RZ, 0xfc, !PT ;  /* 0x0000000810100812 */ /* 0x000fe400078efcff */
[----:B------:R-:W-:Y:S02]  /*d070*/  ISETP.GE.AND P0, PT, R4, UR4, PT ;  /* 0x0000000404007c0c */ /* 0x000fe4000bf06270 */
[----:B------:R-:W-:Y:S02]  /*d080*/  LOP3.LUT R16, R16, 0xfffffffb, RZ, 0xc0, !PT ;  /* 0xfffffffb10107812 */ /* 0x000fe400078ec0ff */
[----:B------:R-:W-:-:S02]  /*d090*/  SEL R33, RZ, 0x40, P0 ;  /* 0x00000040ff217807 */ /* 0x000fc40000000000 */
[----:B------:R-:W-:Y:S02]  /*d0a0*/  @P2 LOP3.LUT R16, R16, 0x4, RZ, 0xfc, !PT ;  /* 0x0000000410102812 */ /* 0x000fe400078efcff */
[----:B------:R-:W-:Y:S01]  /*d0b0*/  ISETP.GE.AND P0, PT, R37, UR4, PT ;  /* 0x0000000425007c0c */ /* 0x000fe2000bf06270 */
[----:B------:R-:W-:Y:S01]  /*d0c0*/  UMOV UR4, 0xffffffff ;  /* 0xffffffff00047882 */ /* 0x000fe20000000000 */
[----:B------:R-:W-:Y:S02]  /*d0d0*/  SEL R3, RZ, 0x10, P2 ;  /* 0x00000010ff037807 */ /* 0x000fe40001000000 */
[----:B------:R-:W-:Y:S02]  /*d0e0*/  LOP3.LUT R16, R16, 0xfffffffd, RZ, 0xc0, !PT ;  /* 0xfffffffd10107812 */ /* 0x000fe400078ec0ff */
[----:B------:R-:W-:Y:S02]  /*d0f0*/  SEL R4, RZ, 0x20, P1 ;  /* 0x00000020ff047807 */ /* 0x000fe40000800000 */
[----:B------:R-:W-:-:S02]  /*d100*/  SEL R0, RZ, 0x80, P0 ;  /* 0x00000080ff007807 */ /* 0x000fc40000000000 */
[----:B------:R-:W-:Y:S02]  /*d110*/  @P1 LOP3.LUT R16, R16, 0x2, RZ, 0xfc, !PT ;  /* 0x0000000210101812 */ /* 0x000fe400078efcff */
[----:B------:R-:W-:Y:S01]  /*d120*/  LOP3.LUT R2, R4, R2, R3, 0xfe, !PT ;  /* 0x0000000204027212 */ /* 0x000fe200078efe03 */
[----:B------:R-:W-:Y:S06]  /*d130*/  BRA.DIV UR4, `(.L_x_3423) ;  /* 0x0000003a04107947 */ /* 0x000fec000b800000 */
.L_x_3469:
[----:B------:R-:W2:Y:S01]  /*d140*/  LDL R3, [R1] ;  /* 0x0000000001037983 */ /* 0x000ea20000100800 */
[----:B------:R-:W-:Y:S02]  /*d150*/  LOP3.LUT R33, R2, R33, RZ, 0xfc, !PT ;  /* 0x0000002102217212 */ /* 0x000fe400078efcff */
[----:B------:R-:W-:Y:S02]  /*d160*/  ISETP.GT.U32.AND P1, PT, R31, 0x3f, PT ;  /* 0x0000003f1f00780c */ /* 0x000fe40003f24070 */
[----:B------:R-:W-:Y:S02]  /*d170*/  LOP3.LUT R16, R16, 0xfffffbff, RZ, 0xc0, !PT ;  /* 0xfffffbff10107812 */ /* 0x000fe400078ec0ff */
[----:B------:R-:W-:Y:S02]  /*d180*/  MOV R23, UR39 ;  /* 0x0000002700177c02 */ /* 0x000fe40008000f00 */
[----:B------:R-:W-:Y:S02]  /*d190*/  LOP3.LUT R17, R33, R0, RZ, 0xfc, !PT ;  /* 0x0000000021117212 */ /* 0x000fe400078efcff */
[----:B------:R-:W-:-:S02]  /*d1a0*/  SHF.R.S32.HI R23, RZ, 0x1f, R23 ;  /* 0x0000001fff177819 */ /* 0x000fc40000011417 */
[----:B--2---:R-:W-:-:S13]  /*d1b0*/  R2UR UR4, R3 ;  /* 0x00000000030472ca */ /* 0x004fda00000e0000 */
[----:B------:R-:W-:-:S06]  /*d1c0*/  ULOP3.LUT UR4, UR4, 0x2, URZ, 0xfc, !UPT ;  /* 0x0000000204047892 */ /* 0x000fcc000f8efc3f */
[----:B------:R-:W-:-:S05]  /*d1d0*/  IMAD.U32 R2, RZ, RZ, UR4 ;  /* 0x00000004ff027e24 */ /* 0x000fca000f8e00ff */
[----:B------:R-:W-:-:S13]  /*d1e0*/  ISETP.NE.AND P0, PT, R2, 0x3, PT ;  /* 0x000000030200780c */ /* 0x000fda0003f05270 */
[----:B------:R-:W-:-:S04]  /*d1f0*/  @P0 LOP3.LUT R16, R16, 0x400, RZ, 0xfc, !PT ;  /* 0x0000040010100812 */ /* 0x000fc800078efcff */
[----:B------:R-:W-:-:S04]  /*d200*/  LOP3.LUT R16, R16, 0xffffbfff, RZ, 0xc0, !PT ;  /* 0xffffbfff10107812 */ /* 0x000fc800078ec0ff */
[----:B------:R-:W-:Y:S01]  /*d210*/  @P1 LOP3.LUT R16, R16, 0x4000, RZ, 0xfc, !PT ;  /* 0x0000400010101812 */ /* 0x000fe200078efcff */
[----:B------:R-:W-:Y:S06]  /*d220*/  @!P0 BRA `(.L_x_3424) ;  /* 0x0000000000048947 */ /* 0x000fec0003800000 */
[----:B------:R-:W-:Y:S01]  /*d230*/  BPT.TRAP 0x1 ;  /* 0x000000040000795c */ /* 0x000fe20000300000 */
.L_x_3424:
[----:B------:R-:W-:-:S05]  /*d240*/  IMAD.MOV.U32 R0, RZ, RZ, 0x1 ;  /* 0x00000001ff007424 */ /* 0x000fca00078e00ff */
[----:B------:R-:W-:-:S04]  /*d250*/  SHF.L.U32 R0, R0, 0x1f, RZ ;  /* 0x0000001f00007819 */ /* 0x000fc800000006ff */
[----:B------:R-:W0:Y:S02]  /*d260*/  SYNCS.PHASECHK.TRANS64.TRYWAIT P0, [UR42+0x38840], R0 ;  /* 0x03884000ff0075a7 */ /* 0x000e24000800016a */
[----:B0-----:R-:W-:Y:S05]  /*d270*/  @!P0 BRA `(.L_x_3425) ;  /* 0x0000003400e08947 */ /* 0x001fea0003800000 */
.L_x_3470:
[----:B------:R-:W-:Y:S01]  /*d280*/  SHF.R.S32.HI R30, RZ, 0x1f, R19 ;  /* 0x0000001fff1e7819 */ /* 0x000fe20000011413 */
[----:B------:R-:W-:Y:S01]  /*d290*/  ULDC.64 UR4, c[0x0][0x300] ;  /* 0x0000c00000047ab9 */ /* 0x000fe20000000a00 */
[----:B------:R-:W-:Y:S01]  /*d2a0*/  R2UR UR6, R23 ;  /* 0x00000000170672ca */ /* 0x000fe200000e0000 */
[----:B0-----:R-:W-:Y:S01]  /*d2b0*/  IMAD.WIDE.U32 R2, R19, UR4, RZ ;  /* 0x0000000413027c25 */ /* 0x001fe2000f8e00ff */
[----:B------:R-:W-:Y:S02]  /*d2c0*/  SHF.R.U32.HI R8, RZ, 0x3, R6 ;  /* 0x00000003ff087819 */ /* 0x000fe40000011606 */
[----:B------:R-:W-:Y:S01]  /*d2d0*/  LOP3.LUT R16, R16, 0xfffffffe, RZ, 0xc0, !PT ;  /* 0xfffffffe10107812 */ /* 0x000fe200078ec0ff */
[----:B------:R-:W-:Y:S01]  /*d2e0*/  IMAD R0, R30, UR4, RZ ;  /* 0x000000041e007c24 */ /* 0x000fe2000f8e02ff */
[----:B------:R-:W-:-:S03]  /*d2f0*/  IADD3 R18, -R8, UR41, -R18 ;  /* 0x0000002908127c10 */ /* 0x000fc6000fffe912 */
        /* <DEDUP_REMOVED lines=16> */
[----:B------:R-:W-:Y:S02]  /*d400*/  ULDC UR4, c[0x0][0x2f4] ;  /* 0x0000bd0000047ab9 */ /* 0x000fe40000000800 */
[----:B------:R-:W-:-:S02]  /*d410*/  ISETP.GE.AND P2, PT, R22, UR4, PT ;  /* 0x0000000416007c0c */ /* 0x000fc4000bf46270 */
[----:B------:R-:W-:Y:S02]  /*d420*/  LEA.HI.X R4, R2, UR7, R3, 0x1, P0 ;  /* 0x0000000702047c11 */ /* 0x000fe400080f0c03 */
[----:B------:R-:W-:Y:S02]  /*d430*/  LOP3.LUT R2, R5, 0x1c0, RZ, 0xc0, !PT ;  /* 0x000001c005027812 */ /* 0x000fe400078ec0ff */
[----:B------:R-:W-:Y:S02]  /*d440*/  ISETP.GE.AND P0, PT, R18, 0x1, PT ;  /* 0x000000011200780c */ /* 0x000fe40003f06270 */
[----:B------:R-:W-:-:S04]  /*d450*/  LOP3.LUT R5, R2, 0x38, R5, 0xf8, !PT ;  /* 0x0000003802057812 */ /* 0x000fc800078ef805 */
[----:B------:R-:W-:Y:S01]  /*d460*/  LOP3.LUT R5, R5, 0x38, R24, 0x78, !PT ;  /* 0x0000003805057812 */ /* 0x000fe200078e7818 */
[----:B------:R-:W-:Y:S01]  /*d470*/  IMAD.SHL.U32 R24, R6, 0x8, RZ ;  /* 0x0000000806187824 */ /* 0x000fe200078e00ff */
[----:B------:R-:W-:-:S04]  /*d480*/  @P2 LOP3.LUT R16, R16, 0x1, RZ, 0xfc, !PT ;  /* 0x0000000110102812 */ /* 0x000fc800078efcff */
[----:B------:R-:W-:Y:S01]  /*d490*/  LOP3.LUT R24, R5, 0x200, R24, 0xf8, !PT ;  /* 0x0000020005187812 */ /* 0x000fe200078ef818 */
[----:B------:R-:W-:Y:S06]  /*d4a0*/  BRA.DIV UR5, `(.L_x_3426) ;  /* 0x00000036056c7947 */ /* 0x000fec000b800000 */
[----:B------:R-:W0:Y:S01]  /*d4b0*/  SHFL.IDX PT, R14, R0, RZ, 0x181f ;  /* 0x00181fff000e7589 */ /* 0x000e2200000e0000 */
[----:B------:R-:W-:-:S03]  /*d4c0*/  @P0 LEA R7, R24, UR42, 0x1 ;  /* 0x0000002a18070c11 */ /* 0x000fc6000f8e08ff */
[----:B------:R-:W1:Y:S04]  /*d4d0*/  SHFL.IDX PT, R2, R4, RZ, 0x181f ;  /* 0x00181fff04027589 */ /* 0x000e6800000e0000 */
[----:B------:R-:W-:Y:S01]  /*d4e0*/  SHFL.IDX PT, R5, R4, 0x1, 0x181f ;  /* 0x00381f0004057f89 */ /* 0x000fe200000e0000 */
[----:B0-----:R-:W-:-:S05]  /*d4f0*/  @P0 LEA R14, P1, R22, R14, 0x1 ;  /* 0x0000000e160e0211 */ /* 0x001fca00078208ff */
[----:B-1----:R-:W-:Y:S02]  /*d500*/  @P0 IMAD.X R3, RZ, RZ, R2, P1 ;  /* 0x000000ffff030224 */ /* 0x002fe400008e0602 */
        /* <DEDUP_REMOVED lines=10> */
[----:B------:R-:W-:-:S03]  /*d5b0*/  ISETP.GE.AND P0, PT, R18, 0x21, PT ;  /* 0x000000211200780c */ /* 0x000fc60003f06270 */
[----:B------:R-:W2:Y:S10]  /*d5c0*/  SHFL.IDX PT, R4, R4, 0x3, 0x181f ;  /* 0x00781f0004047f89 */ /* 0x000eb400000e0000 */
[----:B0-----:R-:W-:-:S02]  /*d5d0*/  @P0 LEA R2, P1, R22, R14, 0x1 ;  /* 0x0000000e16020211 */ /* 0x001fc400078208ff */
[----:B------:R0:W3:Y:S03]  /*d5e0*/  SHFL.IDX PT, R14, R0, 0x3, 0x181f ;  /* 0x00781f00000e7f89 */ /* 0x0000e600000e0000 */
[----:B-1----:R-:W-:Y:S01]  /*d5f0*/  @P0 IMAD.X R3, RZ, RZ, R5, P1 ;  /* 0x000000ffff030224 */ /* 0x002fe200008e0605 */
[----:B------:R-:W-:-:S05]  /*d600*/  @P0 LEA R5, R24, UR42, 0x1 ;  /* 0x0000002a18050c11 */ /* 0x000fca000f8e08ff */
[----:B------:R0:W-:Y:S02]  /*d610*/  @P0 LDGSTS.E.BYPASS.LTC128B.128 [R5+0x23400], desc[UR36][R2.64], !P2 ;  /* 0x2340000002050fae */ /* 0x0001e4000d101d64 */
.L_x_3480:
[----:B------:R-:W-:-:S13]  /*d620*/  ISETP.GE.AND P0, PT, R18, 0x31, PT ;  /* 0x000000311200780c */ /* 0x000fda0003f06270 */
[----:B0--3--:R-:W-:Y:S02]  /*d630*/  @P0 LEA R2, P1, R22, R14, 0x1 ;  /* 0x0000000e16020211 */ /* 0x009fe400078208ff */
[----:B------:R-:W-:-:S03]  /*d640*/  @P0 LEA R5, R24, UR42, 0x1 ;  /* 0x0000002a18050c11 */ /* 0x000fc6000f8e08ff */
[----:B--2---:R-:W-:-:S05]  /*d650*/  @P0 IMAD.X R3, RZ, RZ, R4, P1 ;  /* 0x000000ffff030224 */ /* 0x004fca00008e0604 */
        /* <DEDUP_REMOVED lines=11> */
.L_x_3427:
[----:B------:R-:W-:Y:S01]  /*d710*/  SYNCS.ARRIVE.TRANS64.A1T0 RZ, [UR42+0x38830], RZ ;  /* 0x038830ffffff79a7 */ /* 0x000fe2000810002a */
[----:B------:R-:W-:Y:S05]  /*d720*/  WARPSYNC.ALL ;  /* 0x0000000000007948 */ /* 0x000fea0003800000 */
[----:B------:R-:W-:Y:S01]  /*d730*/  UIADD3 UR4, UR42, 0x20400, URZ ;  /* 0x000204002a047890 */ /* 0x000fe2000fffe03f */
[----:B------:R-:W-:Y:S01]  /*d740*/  BAR.SYNC.DEFER_BLOCKING 0x8, 0x100 ;  /* 0x0204000000007b1d */ /* 0x000fe20000010000 */
[----:B------:R-:W-:Y:S02]  /*d750*/  USHF.R.S32.HI UR46, URZ, 0x1f, UR43 ;  /* 0x0000001f3f2e7899 */ /* 0x000fe4000801142b */
[----:B------:R-:W-:-:S06]  /*d760*/  ULOP3.LUT UP0, URZ, UR4, 0x3ff, URZ, 0xc0, !UPT ;  /* 0x000003ff043f7892 */ /* 0x000fcc000f80c03f */
        /* <DEDUP_REMOVED lines=18> */
.L_x_3428:
[----:B------:R-:W0:Y:S01]  /*d890*/  LDC R8, c[0x0][0x448] ;  /* 0x00011200ff087b82 */ /* 0x000e220000000800 */
[----:B------:R-:W1:Y:S01]  /*d8a0*/  S2R R20, SR_CTAID.X ;  /* 0x0000000000147919 */ /* 0x000e620000002500 */
[----:B------:R-:W-:Y:S01]  /*d8b0*/  R2UR UR6, R23 ;  /* 0x00000000170672ca */ /* 0x000fe200000e0000 */
[----:B------:R-:W-:Y:S01]  /*d8c0*/  ULDC.64 UR8, c[0x0][0x2d8] ;  /* 0x0000b60000087ab9 */ /* 0x000fe20000000a00 */
[----:B------:R-:W-:Y:S01]  /*d8d0*/  LOP3.LUT R16, R16, 0xfffff7ff, RZ, 0xc0, !PT ;  /* 0xfffff7ff10107812 */ /* 0x000fe200078ec0ff */
[----:B------:R-:W-:Y:S01]  /*d8e0*/  UIMAD.WIDE.U32 UR4, UR39, UR8, URZ ;  /* 0x00000008270472a5 */ /* 0x000fe2000f8e003f */
[----:B------:R-:W2:Y:S09]  /*d8f0*/  S2R R21, SR_TID.X ;  /* 0x0000000000157919 */ /* 0x000eb20000002100 */
[----:B------:R-:W-:-:S04]  /*d900*/  UIMAD UR6, UR6, UR8, URZ ;  /* 0x00000008060672a4 */ /* 0x000fc8000f8e023f */
[----:B------:R-:W-:-:S03]  /*d910*/  UIMAD UR6, UR39, UR9, UR6 ;  /* 0x00000009270672a4 */ /* 0x000fc6000f8e0206 */
[----:B------:R-:W-:Y:S01]  /*d920*/  ULDC.64 UR8, c[0x0][0x2e0] ;  /* 0x0000b80000087ab9 */ /* 0x000fe20000000a00 */
[----:B------:R-:W-:Y:S01]  /*d930*/  UIADD3 UR5, UR5, UR6, URZ ;  /* 0x0000000605057290 */ /* 0x000fe2000fffe03f */
[----:B0-----:R-:W-:Y:S01]  /*d940*/  ISETP.NE.AND P0, PT, R8, 0x1, PT ;  /* 0x000000010800780c */ /* 0x001fe20003f05270 */
[----:B------:R-:W-:Y:S02]  /*d950*/  UIMAD UR6, UR46, UR8, URZ ;  /* 0x000000082e0672a4 */ /* 0x000fe4000f8e023f */
[----:B------:R-:W-:Y:S02]  /*d960*/  UIMAD.WIDE.U32 UR4, UR43, UR8, UR4 ;  /* 0x000000082b0472a5 */ /* 0x000fe4000f8e0004 */
[----:B------:R-:W-:Y:S01]  /*d970*/  UIMAD UR6, UR43, UR9, UR6 ;  /* 0x000000092b0672a4 */ /* 0x000fe2000f8e0206 */
[----:B-1----:R-:W-:-:S03]  /*d980*/  IMAD R36, R20, 0x40, R31 ;  /* 0x0000004014247824 */ /* 0x002fc600078e021f */
[----:B------:R-:W-:Y:S01]  /*d990*/  UIADD3 UR6, UR5, UR6, URZ ;  /* 0x0000000605067290 */ /* 0x000fe2000fffe03f */
[----:B------:R-:W-:-:S03]  /*d9a0*/  IMAD.U32 R4, RZ, RZ, UR4 ;  /* 0x00000004ff047e24 */ /* 0x000fc6000f8e00ff */
[----:B------:R-:W0:Y:S01]  /*d9b0*/  @P0 LDC R3, c[0x0][0x44c] ;  /* 0x00011300ff030b82 */ /* 0x000e220000000800 */
[----:B------:R-:W-:Y:S01]  /*d9c0*/  IMAD.MOV.U32 R6, RZ, RZ, R36 ;  /* 0x000000ffff067224 */ /* 0x000fe200078e0024 */
[----:B------:R-:W-:Y:S01]  /*d9d0*/  @P0 LOP3.LUT R16, R16, 0x800, RZ, 0xfc, !PT ;  /* 0x0000080010100812 */ /* 0x000fe200078efcff */
[----:B------:R-:W-:Y:S01]  /*d9e0*/  IMAD.MOV.U32 R2, RZ, RZ, R4 ;  /* 0x000000ffff027224 */ /* 0x000fe200078e0004 */
[----:B--2---:R-:W-:-:S04]  /*d9f0*/  LOP3.LUT R21, R21, 0x7f, RZ, 0xc0, !PT ;  /* 0x0000007f15157812 */ /* 0x004fc800078ec0ff */
[----:B------:R-:W1:Y:S01]  /*da00*/  @P0 LDC R5, c[0x0][0x450] ;  /* 0x00011400ff050b82 */ /* 0x000e620000000800 */
[----:B------:R-:W-:Y:S01]  /*da10*/  SHF.R.U32.HI R21, RZ, 0x3, R21 ;  /* 0x00000003ff157819 */ /* 0x000fe20000011615 */
[----:B0-----:R-:W-:-:S04]  /*da20*/  @P0 IMAD.HI.U32 R0, R36, R3, RZ ;  /* 0x0000000324000227 */ /* 0x001fc800078e00ff */
[----:B------:R-:W-:Y:S01]  /*da30*/  IMAD.U32 R3, RZ, RZ, UR6 ;  /* 0x00000006ff037e24 */ /* 0x000fe2000f8e00ff */
[----:B-1----:R-:W-:Y:S01]  /*da40*/  @P0 SHF.R.U32.HI R6, RZ, R5, R0 ;  /* 0x00000005ff060219 */ /* 0x002fe20000011600 */
[----:B------:R-:W-:Y:S01]  /*da50*/  IMAD.U32 R5, RZ, RZ, UR5 ;  /* 0x00000005ff057e24 */ /* 0x000fe2000f8e00ff */
[----:B------:R-:W-:Y:S02]  /*da60*/  ULDC.64 UR4, c[0x0][0x2d0] ;  /* 0x0000b40000047ab9 */ /* 0x000fe40000000a00 */
[--C-:B------:R-:W-:Y:S01]  /*da70*/  SHF.R.S32.HI R0, RZ, 0x1f, R6.reuse ;  /* 0x0000001fff007819 */ /* 0x100fe20000011406 */
[----:B------:R-:W-:Y:S02]  /*da80*/  IMAD.MOV R7, RZ, RZ, -R6 ;  /* 0x000000ffff077224 */ /* 0x000fe400078e0a06 */
[----:B------:R-:W-:-:S04]  /*da90*/  IMAD.WIDE.U32 R2, R6, UR4, R2 ;  /* 0x0000000406027c25 */ /* 0x000fc8000f8e0002 */
[----:B------:R-:W-:Y:S02]  /*daa0*/  IMAD R5, R0, UR4, RZ ;  /* 0x0000000400057c24 */ /* 0x000fe4000f8e02ff */
[----:B------:R-:W-:Y:S02]  /*dab0*/  IMAD R0, R8, R7, R36 ;  /* 0x0000000708007224 */ /* 0x000fe400078e0224 */
[----:B------:R-:W-:Y:S01]  /*dac0*/  IMAD R4, R6, UR5, R5 ;  /* 0x0000000506047c24 */ /* 0x000fe2000f8e0205 */
[----:B------:R-:W-:Y:S02]  /*dad0*/  ULDC.64 UR4, c[0x0][0x2c8] ;  /* 0x0000b20000047ab9 */ /* 0x000fe40000000a00 */
[----:B------:R-:W-:Y:S01]  /*dae0*/  SHF.R.S32.HI R5, RZ, 0x1f, R0 ;  /* 0x0000001fff057819 */ /* 0x000fe20000011400 */
[----:B------:R-:W-:-:S04]  /*daf0*/  IMAD.IADD R3, R3, 0x1, R4 ;  /* 0x0000000103037824 */ /* 0x000fc800078e0204 */
[----:B------:R-:W-:Y:S02]  /*db00*/  IMAD R5, R5, UR4, RZ ;  /* 0x0000000405057c24 */ /* 0x000fe4000f8e02ff */
[----:B------:R-:W-:-:S04]  /*db10*/  IMAD.WIDE.U32 R2, R0, UR4, R2 ;  /* 0x0000000400027c25 */ /* 0x000fc8000f8e0002 */
[----:B------:R-:W-:Y:S01]  /*db20*/  IMAD R5, R0, UR5, R5 ;  /* 0x0000000500057c24 */ /* 0x000fe2000f8e0205 */
[----:B------:R-:W-:Y:S02]  /*db30*/  ULDC.64 UR4, c[0x0][0x280] ;  /* 0x0000a00000047ab9 */ /* 0x000fe40000000a00 */
[----:B------:R-:W-:Y:S01]  /*db40*/  LEA R0, P0, R2, UR4, 0x1 ;  /* 0x0000000402007c11 */ /* 0x000fe2000f8008ff */
[----:B------:R-:W-:Y:S01]  /*db50*/  IMAD.IADD R3, R3, 0x1, R5 ;  /* 0x0000000103037824 */ /* 0x000fe200078e0205 */
[----:B------:R-:W-:-:S04]  /*db60*/  ULDC UR4, c[0x0][0x2b8] ;  /* 0x0000ae0000047ab9 */ /* 0x000fc80000000800 */
[----:B------:R-:W-:Y:S01]  /*db70*/  LEA.HI.X R4, R2, UR5, R3, 0x1, P0 ;  /* 0x0000000502047c11 */ /* 0x000fe200080f0c03 */
[----:B------:R-:W-:Y:S01]  /*db80*/  UMOV UR5, 0xffffffff ;  /* 0xffffffff00057882 */ /* 0x000fe20000000000 */
[----:B------:R-:W-:Y:S02]  /*db90*/  ISETP.GE.AND P0, PT, R22, UR4, PT ;  /* 0x0000000416007c0c */ /* 0x000fe4000bf06270 */
[----:B------:R-:W-:Y:S11]  /*dba0*/  BRA.DIV UR5, `(.L_x_3429) ;  /* 0x0000003205cc7947 */ /* 0x000ff6000b800000 */
[----:B------:R-:W0:Y:S01]  /*dbb0*/  LDC R3, c[0x0][0x448] ;  /* 0x00011200ff037b82 */ /* 0x000e220000000800 */
[----:B------:R-:W1:Y:S01]  /*dbc0*/  SHFL.IDX PT, R14, R0, RZ, 0x181f ;  /* 0x00181fff000e7589 */ /* 0x000e6200000e0000 */
[----:B------:R-:W-:Y:S01]  /*dbd0*/  ULDC UR4, c[0x0][0x288] ;  /* 0x0000a20000047ab9 */ /* 0x000fe20000000800 */
[----:B------:R-:W-:Y:S01]  /*dbe0*/  IMAD R6, R20, 0x40, R21 ;  /* 0x0000004014067824 */ /* 0x000fe200078e0215 */
[----:B------:R-:W-:Y:S01]  /*dbf0*/  LOP3.LUT R16, R16, 0xfffffeff, RZ, 0xc0, !PT ;  /* 0xfffffeff10107812 */ /* 0x000fe200078ec0ff */
[----:B------:R-:W2:Y:S02]  /*dc00*/  SHFL.IDX PT, R2, R4, RZ, 0x181f ;  /* 0x00181fff04027589 */ /* 0x000ea400000e0000 */
[----:B------:R-:W-:Y:S02]  /*dc10*/  VIADD R8, R6, 0x10 ;  /* 0x0000001006087836 */ /* 0x000fe40000000000 */
[----:B------:R-:W3:Y:S04]  /*dc20*/  SHFL.IDX PT, R7, R0, 0x1, 0x181f ;  /* 0x00381f0000077f89 */ /* 0x000ee800000e0000 */
[----:B------:R-:W4:Y:S01]  /*dc30*/  SHFL.IDX PT, R9, R4, 0x1, 0x181f ;  /* 0x00381f0004097f89 */ /* 0x000f2200000e0000 */
[----:B0-----:R-:W-:-:S05]  /*dc40*/  IMAD R5, R3, UR4, RZ ;  /* 0x0000000403057c24 */ /* 0x001fca000f8e02ff */
[-C--:B------:R-:W-:Y:S02]  /*dc50*/  ISETP.GE.AND P2, PT, R6, R5.reuse, PT ;  /* 0x000000050600720c */ /* 0x080fe40003f46270 */
[----:B------:R-:W-:-:S11]  /*dc60*/  ISETP.GE.AND P3, PT, R8, R5, PT ;  /* 0x000000050800720c */ /* 0x000fd60003f66270 */
[----:B-1----:R-:W-:Y:S02]  /*dc70*/  @!P2 LEA R3, P1, R22, R14, 0x1 ;  /* 0x0000000e1603a211 */ /* 0x002fe400078208ff */
[----:B------:R-:W-:Y:S01]  /*dc80*/  @!P2 LEA R8, R24, UR42, 0x1 ;  /* 0x0000002a1808ac11 */ /* 0x000fe2000f8e08ff */
[----:B------:R-:W-:Y:S01]  /*dc90*/  SHFL.IDX PT, R14, R0, 0x3, 0x181f ;  /* 0x00781f00000e7f89 */ /* 0x000fe200000e0000 */
[----:B------:R-:W-:Y:S01]  /*dca0*/  @P2 LOP3.LUT R16, R16, 0x100, RZ, 0xfc, !PT ;  /* 0x0000010010102812 */ /* 0x000fe200078efcff */
[----:B--2---:R-:W-:Y:S01]  /*dcb0*/  @!P2 IMAD.X R2, RZ, RZ, R2, P1 ;  /* 0x000000ffff02a224 */ /* 0x004fe200008e0602 */
[----:B---3--:R-:W-:Y:S02]  /*dcc0*/  @!P3 LEA R7, P1, R22, R7, 0x1 ;  /* 0x000000071607b211 */ /* 0x008fe400078208ff */
[----:B------:R-:W-:Y:S02]  /*dcd0*/  @!P3 LEA R10, R24, UR42, 0x1 ;  /* 0x0000002a180abc11 */ /* 0x000fe4000f8e08ff */
[----:B------:R-:W-:-:S02]  /*dce0*/  @!P2 LOP3.LUT R3, R3, R2, RZ, 0x3c, !PT ;  /* 0x000000020303a212 */ /* 0x000fc400078e3cff */
[----:B----4-:R-:W-:Y:S02]  /*dcf0*/  @!P3 IADD3.X R9, RZ, R9, RZ, P1, !PT ;  /* 0x00000009ff09b210 */ /* 0x010fe40000ffe4ff */
[C---:B------:R-:W-:Y:S02]  /*dd00*/  @!P2 LOP3.LUT R2, R3.reuse, R2, RZ, 0x3c, !PT ;  /* 0x000000020302a212 */ /* 0x040fe400078e3cff */
[----:B------:R-:W-:Y:S02]  /*dd10*/  LOP3.LUT R16, R16, 0xffffff7f, RZ, 0xc0, !PT ;  /* 0xffffff7f10107812 */ /* 0x000fe400078ec0ff */
[----:B------:R-:W-:Y:S02]  /*dd20*/  @!P2 LOP3.LUT R3, R3, R2, RZ, 0x3c, !PT ;  /* 0x000000020303a212 */ /* 0x000fe400078e3cff */
[----:B------:R-:W-:-:S03]  /*dd30*/  @P3 LOP3.LUT R16, R16, 0x80, RZ, 0xfc, !PT ;  /* 0x0000008010103812 */ /* 0x000fc600078efcff */
[----:B------:R0:W-:Y:S01]  /*dd40*/  @!P2 LDGSTS.E.BYPASS.LTC128B.128 [R8+0x20400], desc[UR36][R2.64], !P0 ;  /* 0x204000000208afae */ /* 0x0001e2000c101d64 */
[----:B------:R-:W-:-:S03]  /*dd50*/  LOP3.LUT R16, R16, 0xffffffbf, RZ, 0xc0, !PT ;  /* 0xffffffbf10107812 */ /* 0x000fc600078ec0ff */
[----:B0-----:R-:W0:Y:S01]  /*dd60*/  SHFL.IDX PT, R8, R0, 0x2, 0x181f ;  /* 0x00581f0000087f89 */ /* 0x001e2200000e0000 */
[----:B------:R-:W-:-:S03]  /*dd70*/  VIADD R3, R6, 0x20 ;  /* 0x0000002006037836 */ /* 0x000fc60000000000 */
[----:B------:R-:W1:Y:S02]  /*dd80*/  SHFL.IDX PT, R2, R4, 0x2, 0x181f ;  /* 0x00581f0004027f89 */ /* 0x000e6400000e0000 */
[----:B------:R-:W-:Y:S01]  /*dd90*/  ISETP.GE.AND P2, PT, R3, R5, PT ;  /* 0x000000050300720c */ /* 0x000fe20003f46270 */
[----:B------:R-:W-:Y:S01]  /*dda0*/  @!P3 IMAD.MOV.U32 R3, RZ, RZ, R9 ;  /* 0x000000ffff03b224 */ /* 0x000fe200078e0009 */
[----:B------:R-:W2:Y:S11]  /*ddb0*/  SHFL.IDX PT, R4, R4, 0x3, 0x181f ;  /* 0x00781f0004047f89 */ /* 0x000eb600000e0000 */
[----:B------:R-:W-:-:S02]  /*ddc0*/  @P2 LOP3.LUT R16, R16, 0x40, RZ, 0xfc, !PT ;  /* 0x0000004010102812 */ /* 0x000fc400078efcff */
[----:B0-----:R-:W-:-:S05]  /*ddd0*/  @!P2 LEA R8, P1, R22, R8, 0x1 ;  /* 0x000000081608a211 */ /* 0x001fca00078208ff */
[----:B-1----:R-:W-:Y:S02]  /*dde0*/  @!P2 IMAD.X R11, RZ, RZ, R2, P1 ;  /* 0x000000ffff0ba224 */ /* 0x002fe400008e0602 */
[----:B------:R-:W-:Y:S01]  /*ddf0*/  @!P3 IMAD.MOV.U32 R2, RZ, RZ, R7 ;  /* 0x000000ffff02b224 */ /* 0x000fe200078e0007 */
[----:B------:R-:W-:-:S04]  /*de00*/  @!P2 LEA R7, R24, UR42, 0x1 ;  /* 0x0000002a1807ac11 */ /* 0x000fc8000f8e08ff */
[----:B------:R0:W-:Y:S02]  /*de10*/  @!P3 LDGSTS.E.BYPASS.LTC128B.128 [R10+0x20c00], desc[UR36][R2.64], !P0 ;  /* 0x20c00000020abfae */ /* 0x0001e4000c101d64 */
[----:B0-----:R-:W-:Y:S02]  /*de20*/  @!P2 IMAD.MOV.U32 R2, RZ, RZ, R8 ;  /* 0x000000ffff02a224 */ /* 0x001fe400078e0008 */
[----:B------:R-:W-:-:S05]  /*de30*/  @!P2 IMAD.MOV.U32 R3, RZ, RZ, R11 ;  /* 0x000000ffff03a224 */ /* 0x000fca00078e000b */
[----:B--2---:R0:W-:Y:S02]  /*de40*/  @!P2 LDGSTS.E.BYPASS.LTC128B.128 [R7+0x21400], desc[UR36][R2.64], !P0 ;  /* 0x214000000207afae */ /* 0x0041e4000c101d64 */
.L_x_3489:
[----:B------:R-:W-:Y:S01]  /*de50*/  VIADD R6, R6, 0x30 ;  /* 0x0000003006067836 */ /* 0x000fe20000000000 */
[----:B------:R-:W-:-:S04]  /*de60*/  LOP3.LUT R16, R16, 0xffffdfff, RZ, 0xc0, !PT ;  /* 0xffffdfff10107812 */ /* 0x000fc800078ec0ff */
[----:B------:R-:W-:-:S13]  /*de70*/  ISETP.GE.AND P2, PT, R6, R5, PT ;  /* 0x000000050600720c */ /* 0x000fda0003f46270 */
[----:B0-----:R-:W-:Y:S02]  /*de80*/  @!P2 LEA R2, P1, R22, R14, 0x1 ;  /* 0x0000000e1602a211 */ /* 0x001fe400078208ff */
[----:B------:R-:W-:Y:S02]  /*de90*/  @!P2 LEA R5, R24, UR42, 0x1 ;  /* 0x0000002a1805ac11 */ /* 0x000fe4000f8e08ff */
[----:B------:R-:W-:Y:S01]  /*dea0*/  @P2 LOP3.LUT R16, R16, 0x2000, RZ, 0xfc, !PT ;  /* 0x0000200010102812 */ /* 0x000fe200078efcff */
[----:B------:R-:W-:-:S05]  /*deb0*/  @!P2 IMAD.X R3, RZ, RZ, R4, P1 ;  /* 0x000000ffff03a224 */ /* 0x000fca00008e0604 */
        /* <DEDUP_REMOVED lines=8> */
[----:B------:R-:W-:Y:S02]  /*df40*/  UIADD3 UR4, UR42, 0x26400, URZ ;  /* 0x000264002a047890 */ /* 0x000fe4000fffe03f */
[----:B------:R-:W-:Y:S02]  /*df50*/  SYNCS.ARRIVE.TRANS64.A1T0 RZ, [UR42+0x38800], RZ ;  /* 0x038800ffffff79a7 */ /* 0x000fe4000810002a */
[----:B------:R-:W-:-:S06]  /*df60*/  ULOP3.LUT UP0, URZ, UR4, 0x3ff, URZ, 0xc0, !UPT ;  /* 0x000003ff043f7892 */ /* 0x000fcc000f80c03f */
[----:B------:R-:W-:-:S13]  /*df70*/  PLOP3.LUT P0, PT, PT, PT, UP0, 0x80, 0x0 ;  /* 0x000000000000781c */ /* 0x000fda0003f0f008 */
[----:B0-----:R-:W-:Y:S05]  /*df80*/  @!P0 BRA `(.L_x_3430) ;  /* 0x0000000000408947 */ /* 0x001fea0003800000 */
[----:B------:R-:W-:Y:S01]  /*df90*/  MOV R2, 0x0 ;  /* 0x0000000000027802 */ /* 0x000fe20000000f00 */
[----:B------:R-:W-:Y:S01]  /*dfa0*/  ULDC.64 UR6, c[0x4][0xf0] ;  /* 0x01003c0000067ab9 */ /* 0x000fe20000000a00 */
[----:B------:R-:W-:Y:S01]  /*dfb0*/  ULDC.64 UR8, c[0x4][0xf8] ;  /* 0x01003e0000087ab9 */ /* 0x000fe20000000a00 */
[----:B------:R-:W-:Y:S01]  /*dfc0*/  ULDC.64 UR4, c[0x4][0x60] ;  /* 0x0100180000047ab9 */ /* 0x000fe20000000a00 */
[----:B------:R-:W-:Y:S01]  /*dfd0*/  IMAD.U32 R4, RZ, RZ, UR6 ;  /* 0x00000006ff047e24 */ /* 0x000fe2000f8e00ff */
[----:B------:R-:W-:Y:S01]  /*dfe0*/  MOV R13, RZ ;  /* 0x000000ff000d7202 */ /* 0x000fe20000000f00 */
[----:B------:R-:W0:Y:S01]  /*dff0*/  LDC.64 R2, c[0x4][R2] ;  /* 0x0100000002027b82 */ /* 0x000e220000000a00 */
[----:B------:R-:W-:Y:S02]  /*e000*/  IMAD.U32 R5, RZ, RZ, UR7 ;  /* 0x00000007ff057e24 */ /* 0x000fe4000f8e00ff */
[----:B------:R-:W-:Y:S02]  /*e010*/  IMAD.U32 R6, RZ, RZ, UR8 ;  /* 0x00000008ff067e24 */ /* 0x000fe4000f8e00ff */
[----:B------:R-:W-:-:S02]  /*e020*/  IMAD.U32 R7, RZ, RZ, UR9 ;  /* 0x00000009ff077e24 */ /* 0x000fc4000f8e00ff */
[----:B------:R-:W-:Y:S02]  /*e030*/  IMAD.U32 R10, RZ, RZ, UR4 ;  /* 0x00000004ff0a7e24 */ /* 0x000fe4000f8e00ff */
[----:B------:R-:W-:Y:S02]  /*e040*/  IMAD.U32 R11, RZ, RZ, UR5 ;  /* 0x00000005ff0b7e24 */ /* 0x000fe4000f8e00ff */
[----:B------:R-:W-:Y:S02]  /*e050*/  IMAD.MOV.U32 R8, RZ, RZ, 0x70 ;  /* 0x00000070ff087424 */ /* 0x000fe400078e00ff */
[----:B------:R-:W-:-:S07]  /*e060*/  IMAD.MOV.U32 R12, RZ, RZ, 0x1 ;  /* 0x00000001ff0c7424 */ /* 0x000fce00078e00ff */
[----:B------:R-:W-:-:S07]  /*e070*/  LEPC R20, `(.L_x_3430) ;  /* 0x000000001014794e */ /* 0x000fce0000000000 */
[----:B0-----:R-:W-:Y:S05]  /*e080*/  CALL.ABS.NOINC R2 ;  /* 0x0000000002007343 */ /* 0x001fea0003c00000 */
.L_x_3430:
[----:B------:R-:W0:Y:S01]  /*e090*/  LDC R2, c[0x0][0x448] ;  /* 0x00011200ff027b82 */ /* 0x000e220000000800 */
[----:B------:R-:W-:Y:S01]  /*e0a0*/  R2UR UR6, R23 ;  /* 0x00000000170672ca */ /* 0x000fe200000e0000 */
[----:B------:R-:W-:Y:S01]  /*e0b0*/  ULDC.64 UR8, c[0x0][0x3d8] ;  /* 0x0000f60000087ab9 */ /* 0x000fe20000000a00 */
[----:B------:R-:W-:Y:S01]  /*e0c0*/  ULDC UR7, c[0x0][0x448] ;  /* 0x0001120000077ab9 */ /* 0x000fe20000000800 */
[----:B------:R-:W-:Y:S01]  /*e0d0*/  UIMAD.WIDE.U32 UR4, UR39, UR8, URZ ;  /* 0x00000008270472a5 */ /* 0x000fe2000f8e003f */
[C---:B------:R-:W-:Y:S02]  /*e0e0*/  LOP3.LUT R10, R22.reuse, 0x80, RZ, 0xfc, !PT ;  /* 0x00000080160a7812 */ /* 0x040fe400078efcff */
[C---:B------:R-:W-:Y:S02]  /*e0f0*/  LOP3.LUT R8, R22.reuse, 0x40, RZ, 0xfc, !PT ;  /* 0x0000004016087812 */ /* 0x040fe400078efcff */
[----:B------:R-:W-:Y:S02]  /*e100*/  LOP3.LUT R6, R22, 0x180, RZ, 0xfc, !PT ;  /* 0x0000018016067812 */ /* 0x000fe400078efcff */
[----:B------:R-:W-:-:S03]  /*e110*/  LOP3.LUT R16, R16, 0xfffff7ff, RZ, 0xc0, !PT ;  /* 0xfffff7ff10107812 */ /* 0x000fc600078ec0ff */
[----:B------:R-:W-:-:S04]  /*e120*/  UIMAD UR6, UR6, UR8, URZ ;  /* 0x00000008060672a4 */ /* 0x000fc8000f8e023f */
[----:B------:R-:W-:-:S03]  /*e130*/  UIMAD UR6, UR39, UR9, UR6 ;  /* 0x00000009270672a4 */ /* 0x000fc6000f8e0206 */
[----:B------:R-:W-:Y:S01]  /*e140*/  ULDC.64 UR8, c[0x0][0x3e0] ;  /* 0x0000f80000087ab9 */ /* 0x000fe20000000a00 */
[----:B------:R-:W-:Y:S01]  /*e150*/  UIADD3 UR5, UR5, UR6, URZ ;  /* 0x0000000605057290 */ /* 0x000fe2000fffe03f */
[----:B0-----:R-:W-:Y:S01]  /*e160*/  ISETP.NE.AND P6, PT, R2, 0x1, PT ;  /* 0x000000010200780c */ /* 0x001fe20003fc5270 */
[----:B------:R-:W-:Y:S01]  /*e170*/  IMAD.MOV.U32 R2, RZ, RZ, R36 ;  /* 0x000000ffff027224 */ /* 0x000fe200078e0024 */
[----:B------:R-:W-:Y:S02]  /*e180*/  UIMAD UR6, UR46, UR8, URZ ;  /* 0x000000082e0672a4 */ /* 0x000fe4000f8e023f */
[----:B------:R-:W-:Y:S02]  /*e190*/  UIMAD.WIDE.U32 UR4, UR43, UR8, UR4 ;  /* 0x000000082b0472a5 */ /* 0x000fe4000f8e0004 */
[----:B------:R-:W-:-:S03]  /*e1a0*/  UIMAD UR6, UR43, UR9, UR6 ;  /* 0x000000092b0672a4 */ /* 0x000fc6000f8e0206 */
[----:B------:R-:W-:Y:S01]  /*e1b0*/  ULDC.64 UR8, c[0x0][0x3d0] ;  /* 0x0000f40000087ab9 */ /* 0x000fe20000000a00 */
[----:B------:R-:W-:Y:S01]  /*e1c0*/  UIADD3 UR5, UR5, UR6, URZ ;  /* 0x0000000605057290 */ /* 0x000fe2000fffe03f */
[----:B------:R-:W-:Y:S02]  /*e1d0*/  IMAD.U32 R9, RZ, RZ, UR8 ;  /* 0x00000008ff097e24 */ /* 0x000fe4000f8e00ff */
[----:B------:R-:W0:Y:S08]  /*e1e0*/  @P6 LDC R3, c[0x0][0x44c] ;  /* 0x00011300ff036b82 */ /* 0x000e300000000800 */
[----:B------:R-:W1:Y:S01]  /*e1f0*/  @P6 LDC R0, c[0x0][0x450] ;  /* 0x00011400ff006b82 */ /* 0x000e620000000800 */
[----:B0-----:R-:W-:-:S05]  /*e200*/  @P6 IMAD.HI.U32 R3, R36, R3, RZ ;  /* 0x0000000324036227 */ /* 0x001fca00078e00ff */
[----:B-1----:R-:W-:-:S04]  /*e210*/  @P6 SHF.R.U32.HI R2, RZ, R0, R3 ;  /* 0x00000000ff026219 */ /* 0x002fc80000011603 */
[--C-:B------:R-:W-:Y:S01]  /*e220*/  SHF.R.S32.HI R0, RZ, 0x1f, R2.reuse ;  /* 0x0000001fff007819 */ /* 0x100fe20000011402 */
[----:B------:R-:W-:-:S04]  /*e230*/  IMAD.MOV R5, RZ, RZ, -R2 ;  /* 0x000000ffff057224 */ /* 0x000fc800078e0a02 */
[----:B------:R-:W-:Y:S02]  /*e240*/  IMAD R3, R0, UR8, RZ ;  /* 0x0000000800037c24 */ /* 0x000fe4000f8e02ff */
[----:B------:R-:W-:Y:S02]  /*e250*/  IMAD R5, R5, UR7, R36 ;  /* 0x0000000705057c24 */ /* 0x000fe4000f8e0224 */
[C---:B------:R-:W-:Y:S02]  /*e260*/  IMAD R7, R2.reuse, UR9, R3 ;  /* 0x0000000902077c24 */ /* 0x040fe4000f8e0203 */
[----:B------:R-:W-:Y:S01]  /*e270*/  IMAD.WIDE.U32 R2, R2, R9, UR4 ;  /* 0x0000000402027e25 */ /* 0x000fe2000f8e0009 */
[----:B------:R-:W-:Y:S01]  /*e280*/  SHF.R.S32.HI R0, RZ, 0x1f, R5 ;  /* 0x0000001fff007819 */ /* 0x000fe20000011405 */
[----:B------:R-:W-:Y:S02]  /*e290*/  ULDC.64 UR4, c[0x0][0x3c8] ;  /* 0x0000f20000047ab9 */ /* 0x000fe40000000a00 */
[----:B------:R-:W-:-:S02]  /*e2a0*/  IMAD.IADD R3, R3, 0x1, R7 ;  /* 0x0000000103037824 */ /* 0x000fc400078e0207 */
[----:B------:R-:W-:Y:S02]  /*e2b0*/  IMAD R0, R0, UR4, RZ ;  /* 0x0000000400007c24 */ /* 0x000fe4000f8e02ff */
[----:B------:R-:W-:-:S04]  /*e2c0*/  IMAD.WIDE.U32 R2, R5, UR4, R2 ;  /* 0x0000000405027c25 */ /* 0x000fc8000f8e0002 */
[----:B------:R-:W-:Y:S01]  /*e2d0*/  IMAD R7, R5, UR5, R0 ;  /* 0x0000000505077c24 */ /* 0x000fe2000f8e0200 */
[----:B------:R-:W-:Y:S02]  /*e2e0*/  ULDC.64 UR4, c[0x0][0x390] ;  /* 0x0000e40000047ab9 */ /* 0x000fe40000000a00 */
[----:B------:R-:W-:Y:S01]  /*e2f0*/  LEA R0, P0, R2, UR4, 0x1 ;  /* 0x0000000402007c11 */ /* 0x000fe2000f8008ff */
[----:B------:R-:W-:Y:S01]  /*e300*/  ULDC UR4, c[0x0][0x3b8] ;  /* 0x0000ee0000047ab9 */ /* 0x000fe20000000800 */
[----:B------:R-:W-:Y:S01]  /*e310*/  IMAD.IADD R3, R3, 0x1, R7 ;  /* 0x0000000103037824 */ /* 0x000fe200078e0207 */
[----:B------:R-:W-:Y:S02]  /*e320*/  ISETP.GE.AND P1, PT, R22, UR4, PT ;  /* 0x0000000416007c0c */ /* 0x000fe4000bf26270 */
[----:B------:R-:W-:Y:S02]  /*e330*/  ISETP.GE.AND P4, PT, R10, UR4, PT ;  /* 0x000000040a007c0c */ /* 0x000fe4000bf86270 */
[----:B------:R-:W-:-:S02]  /*e340*/  ISETP.GE.AND P5, PT, R8, UR4, PT ;  /* 0x0000000408007c0c */ /* 0x000fc4000bfa6270 */
[----:B------:R-:W-:Y:S02]  /*e350*/  LOP3.LUT R8, R22, 0xc0, RZ, 0xfc, !PT ;  /* 0x000000c016087812 */ /* 0x000fe400078efcff */
[----:B------:R-:W-:Y:S02]  /*e360*/  LEA.HI.X R4, R2, UR5, R3, 0x1, P0 ;  /* 0x0000000502047c11 */ /* 0x000fe400080f0c03 */
[----:B------:R-:W-:Y:S02]  /*e370*/  SEL R2, RZ, 0x1, P1 ;  /* 0x00000001ff027807 */ /* 0x000fe40000800000 */
[----:B------:R-:W-:Y:S02]  /*e380*/  SEL R3, RZ, 0x4, P4 ;  /* 0x00000004ff037807 */ /* 0x000fe40002000000 */
[----:B------:R-:W-:Y:S02]  /*e390*/  SEL R7, RZ, 0x2, P5 ;  /* 0x00000002ff077807 */ /* 0x000fe40002800000 */
[----:B------:R-:W-:-:S02]  /*e3a0*/  ISETP.GE.AND P2, PT, R35, UR4, PT ;  /* 0x0000000423007c0c */ /* 0x000fc4000bf46270 */
[----:B------:R-:W-:Y:S02]  /*e3b0*/  ISETP.GE.AND P3, PT, R8, UR4, PT ;  /* 0x0000000408007c0c */ /* 0x000fe4000bf66270 */
[----:B------:R-:W-:Y:S02]  /*e3c0*/  IADD3 R7, R3, R7, R2 ;  /* 0x0000000703077210 */ /* 0x000fe40007ffe002 */
[----:B------:R-:W-:Y:S02]  /*e3d0*/  ISETP.GE.AND P0, PT, R6, UR4, PT ;  /* 0x0000000406007c0c */ /* 0x000fe4000bf06270 */
[----:B------:R-:W-:Y:S02]  /*e3e0*/  @P1 LOP3.LUT R16, R16, 0x800, RZ, 0xfc, !PT ;  /* 0x0000080010101812 */ /* 0x000fe400078efcff */
[----:B------:R-:W-:Y:S02]  /*e3f0*/  SEL R2, RZ, 0x10, P2 ;  /* 0x00000010ff027807 */ /* 0x000fe40001000000 */
[----:B------:R-:W-:-:S02]  /*e400*/  SEL R3, RZ, 0x8, P3 ;  /* 0x00000008ff037807 */ /* 0x000fc40001800000 */
[----:B------:R-:W-:Y:S02]  /*e410*/  ISETP.GE.AND P1, PT, R34, UR4, PT ;  /* 0x0000000422007c0c */ /* 0x000fe4000bf26270 */
[----:B------:R-:W-:Y:S02]  /*e420*/  SEL R5, RZ, 0x40, P0 ;  /* 0x00000040ff057807 */ /* 0x000fe40000000000 */
[----:B------:R-:W-:Y:S02]  /*e430*/  IADD3 R3, R2, R7, R3 ;  /* 0x0000000702037210 */ /* 0x000fe40007ffe003 */
[----:B------:R-:W-:Y:S01]  /*e440*/  ISETP.GE.AND P0, PT, R37, UR4, PT ;  /* 0x0000000425007c0c */ /* 0x000fe2000bf06270 */
[----:B------:R-:W-:Y:S01]  /*e450*/  UMOV UR4, 0xffffffff ;  /* 0xffffffff00047882 */ /* 0x000fe20000000000 */
[----:B------:R-:W-:Y:S02]  /*e460*/  SEL R2, RZ, 0x20, P1 ;  /* 0x00000020ff027807 */ /* 0x000fe40000800000 */
[----:B------:R-:W-:-:S02]  /*e470*/  SEL R6, RZ, 0x80, P0 ;  /* 0x00000080ff067807 */ /* 0x000fc40000000000 */
[----:B------:R-:W-:-:S05]  /*e480*/  IADD3 R5, R5, R3, R2 ;  /* 0x0000000305057210 */ /* 0x000fca0007ffe002 */
[----:B------:R-:W-:Y:S01]  /*e490*/  IMAD.IADD R6, R5, 0x1, R6 ;  /* 0x0000000105067824 */ /* 0x000fe200078e0206 */
[----:B------:R-:W-:Y:S06]  /*e4a0*/  BRA.DIV UR4, `(.L_x_3431) ;  /* 0x0000002e04ec7947 */ /* 0x000fec000b800000 */
[----:B------:R-:W0:Y:S01]  /*e4b0*/  SHFL.IDX PT, R14, R0, RZ, 0x181f ;  /* 0x00181fff000e7589 */ /* 0x000e2200000e0000 */
[----:B------:R-:W-:Y:S02]  /*e4c0*/  LOP3.LUT P6, RZ, R16, 0x100, RZ, 0xc0, !PT ;  /* 0x0000010010ff7812 */ /* 0x000fe400078cc0ff */
[----:B------:R-:W-:Y:S01]  /*e4d0*/  P2R R8, PR, RZ, 0x20 ;  /* 0x00000020ff087803 */ /* 0x000fe20000000000 */
[----:B------:R-:W1:Y:S10]  /*e4e0*/  SHFL.IDX PT, R2, R4, RZ, 0x181f ;  /* 0x00181fff04027589 */ /* 0x000e7400000e0000 */
[----:B------:R-:W-:-:S02]  /*e4f0*/  @!P6 LEA R7, R24, UR42, 0x1 ;  /* 0x0000002a1807ec11 */ /* 0x000fc4000f8e08ff */
[----:B0-----:R-:W-:-:S05]  /*e500*/  @!P6 LEA R14, P0, R22, R14, 0x1 ;  /* 0x0000000e160ee211 */ /* 0x001fca00078008ff */
[----:B-1----:R-:W-:Y:S01]  /*e510*/  @!P6 IMAD.X R21, RZ, RZ, R2, P0 ;  /* 0x000000ffff15e224 */ /* 0x002fe200000e0602 */
[----:B------:R-:W-:Y:S02]  /*e520*/  LOP3.LUT P0, RZ, R16, 0x800, RZ, 0xc0, !PT ;  /* 0x0000080010ff7812 */ /* 0x000fe4000780c0ff */
[----:B------:R-:W-:Y:S01]  /*e530*/  @!P6 LOP3.LUT R2, R5, 0x40, RZ, 0xc0, !PT ;  /* 0x000000400502e812 */ /* 0x000fe200078ec0ff */
[----:B------:R-:W-:-:S03]  /*e540*/  @!P6 IMAD.MOV.U32 R3, RZ, RZ, R21 ;  /* 0x000000ffff03e224 */ /* 0x000fc600078e0015 */
[----:B------:R-:W-:Y:S01]  /*e550*/  @!P6 SHF.R.U32.HI R9, RZ, 0x2, R2 ;  /* 0x00000002ff09e819 */ /* 0x000fe20000011602 */
[----:B------:R-:W-:Y:S02]  /*e560*/  @!P6 IMAD.MOV.U32 R2, RZ, RZ, R14 ;  /* 0x000000ffff02e224 */ /* 0x000fe400078e000e */
[----:B------:R-:W0:Y:S04]  /*e570*/  SHFL.IDX PT, R14, R0, 0x1, 0x181f ;  /* 0x00381f00000e7f89 */ /* 0x000e2800000e0000 */
[----:B------:R-:W-:Y:S04]  /*e580*/  @!P6 LDGSTS.E.BYPASS.LTC128B.128 [R7+0x26400], desc[UR36][R2.64], !P0 ;  /* 0x264000000207efae */ /* 0x000fe8000c101d64 */
[----:B------:R-:W-:Y:S01]  /*e590*/  @!P6 LDGSTS.E.BYPASS.LTC128B.128 [R7+0x28400], desc[UR36][R2.64+0x80], !P5 ;  /* 0x284000800207efae */ /* 0x000fe2000e901d64 */
[----:B------:R-:W-:-:S13]  /*e5a0*/  LOP3.LUT P5, RZ, R16, 0x100, RZ, 0xc0, !PT ;  /* 0x0000010010ff7812 */ /* 0x000fda00078ac0ff */
[----:B------:R-:W-:Y:S01]  /*e5b0*/  @!P5 ISETP.NE.U32.AND P6, PT, R9, RZ, PT ;  /* 0x000000ff0900d20c */ /* 0x000fe20003fc5070 */
[----:B------:R-:W-:Y:S01]  /*e5c0*/  @!P5 LDGSTS.E.BYPASS.LTC128B.128 [R7+0x2a400], desc[UR36][R2.64+0x100], !P4 ;  /* 0x2a4001000207dfae */ /* 0x000fe2000e101d64 */
[----:B------:R-:W-:-:S03]  /*e5d0*/  @!P5 LOP3.LUT R9, R6, 0x80, RZ, 0xc0, !PT ;  /* 0x000000800609d812 */ /* 0x000fc600078ec0ff */
[----:B------:R-:W-:Y:S01]  /*e5e0*/  @!P5 LDGSTS.E.BYPASS.LTC128B.128 [R7+0x2c400], desc[UR36][R2.64+0x180], !P3 ;  /* 0x2c4001800207dfae */ /* 0x000fe2000d901d64 */
[----:B------:R-:W-:-:S03]  /*e5f0*/  @!P5 SHF.R.U32.HI R9, RZ, 0x3, R9 ;  /* 0x00000003ff09d819 */ /* 0x000fc60000011609 */
[----:B------:R-:W-:Y:S01]  /*e600*/  @!P5 LDGSTS.E.BYPASS.LTC128B.128 [R7+0x2e400], desc[UR36][R2.64+0x200], !P2 ;  /* 0x2e4002000207dfae */ /* 0x000fe2000d101d64 */
[----:B------:R-:W-:-:S03]  /*e610*/  @!P5 ISETP.NE.U32.AND P0, PT, R9, RZ, PT ;  /* 0x000000ff0900d20c */ /* 0x000fc60003f05070 */
[----:B------:R-:W1:Y:S04]  /*e620*/  SHFL.IDX PT, R9, R4, 0x1, 0x181f ;  /* 0x00381f0004097f89 */ /* 0x000e6800000e0000 */
[----:B------:R-:W-:Y:S04]  /*e630*/  @!P5 LDGSTS.E.BYPASS.LTC128B.128 [R7+0x30400], desc[UR36][R2.64+0x280], !P1 ;  /* 0x304002800207dfae */ /* 0x000fe8000c901d64 */
[----:B------:R-:W-:Y:S01]  /*e640*/  @!P5 LDGSTS.E.BYPASS.LTC128B.128 [R7+0x32400], desc[UR36][R2.64+0x300], P6 ;  /* 0x324003000207dfae */ /* 0x000fe2000b101d64 */
[----:B------:R-:W-:-:S03]  /*e650*/  LOP3.LUT P6, RZ, R16, 0x80, RZ, 0xc0, !PT ;  /* 0x0000008010ff7812 */ /* 0x000fc600078cc0ff */
[----:B------:R2:W-:Y:S01]  /*e660*/  @!P5 LDGSTS.E.BYPASS.LTC128B.128 [R7+0x34400], desc[UR36][R2.64+0x380], P0 ;  /* 0x344003800207dfae */ /* 0x0005e20008101d64 */
[----:B------:R-:W-:-:S04]  /*e670*/  ISETP.NE.AND P5, PT, R8, RZ, PT ;  /* 0x000000ff0800720c */ /* 0x000fc80003fa5270 */
[----:B------:R-:W-:-:S05]  /*e680*/  P2R R10, PR, RZ, 0x20 ;  /* 0x00000020ff0a7803 */ /* 0x000fca0000000000 */
[----:B0-----:R-:W-:Y:S02]  /*e690*/  @!P6 LEA R14, P0, R22, R14, 0x1 ;  /* 0x0000000e160ee211 */ /* 0x001fe400078008ff */
[----:B------:R-:W-:-:S03]  /*e6a0*/  @!P6 LOP3.LUT R20, R5, 0x40, RZ, 0xc0, !PT ;  /* 0x000000400514e812 */ /* 0x000fc600078ec0ff */
[----:B-1----:R-:W-:Y:S01]  /*e6b0*/  @!P6 IMAD.X R21, RZ, RZ, R9, P0 ;  /* 0x000000ffff15e224 */ /* 0x002fe200000e0609 */
[----:B------:R-:W-:Y:S01]  /*e6c0*/  LOP3.LUT P0, RZ, R16, 0x800, RZ, 0xc0, !PT ;  /* 0x0000080010ff7812 */ /* 0x000fe2000780c0ff */
[----:B--2---:R-:W-:Y:S01]  /*e6d0*/  @!P6 IMAD.MOV.U32 R2, RZ, RZ, R14 ;  /* 0x000000ffff02e224 */ /* 0x004fe200078e000e */
[----:B------:R-:W-:Y:S01]  /*e6e0*/  @!P6 LEA R9, R24, UR42, 0x1 ;  /* 0x0000002a1809ec11 */ /* 0x000fe2000f8e08ff */
[----:B------:R-:W-:Y:S01]  /*e6f0*/  @!P6 IMAD.MOV.U32 R3, RZ, RZ, R21 ;  /* 0x000000ffff03e224 */ /* 0x000fe200078e0015 */
[----:B------:R-:W-:Y:S01]  /*e700*/  @!P6 SHF.R.U32.HI R20, RZ, 0x2, R20 ;  /* 0x00000002ff14e819 */ /* 0x000fe20000011614 */
[----:B------:R-:W0:Y:S08]  /*e710*/  SHFL.IDX PT, R14, R0, 0x2, 0x181f ;  /* 0x00581f00000e7f89 */ /* 0x000e3000000e0000 */
[----:B------:R-:W-:Y:S04]  /*e720*/  @!P6 LDGSTS.E.BYPASS.LTC128B.128 [R9+0x26c00], desc[UR36][R2.64], !P0 ;  /* 0x26c000000209efae */ /* 0x000fe8000c101d64 */
[----:B------:R-:W-:Y:S01]  /*e730*/  @!P6 LDGSTS.E.BYPASS.LTC128B.128 [R9+0x28c00], desc[UR36][R2.64+0x80], !P5 ;  /* 0x28c000800209efae */ /* 0x000fe2000e901d64 */
[----:B------:R-:W-:-:S04]  /*e740*/  LOP3.LUT P5, RZ, R16, 0x40, RZ, 0xc0, !PT ;  /* 0x0000004010ff7812 */ /* 0x000fc800078ac0ff */
[----:B------:R-:W-:Y:S02]  /*e750*/  P2R R8, PR, RZ, 0x20 ;  /* 0x00000020ff087803 */ /* 0x000fe40000000000 */
[----:B------:R-:W-:-:S13]  /*e760*/  LOP3.LUT P5, RZ, R16, 0x80, RZ, 0xc0, !PT ;  /* 0x0000008010ff7812 */ /* 0x000fda00078ac0ff */
[----:B------:R-:W-:Y:S01]  /*e770*/  @!P5 LOP3.LUT R7, R6, 0x80, RZ, 0xc0, !PT ;  /* 0x000000800607d812 */ /* 0x000fe200078ec0ff */
[----:B------:R-:W-:Y:S01]  /*e780*/  @!P5 LDGSTS.E.BYPASS.LTC128B.128 [R9+0x2ac00], desc[UR36][R2.64+0x100], !P4 ;  /* 0x2ac001000209dfae */ /* 0x000fe2000e101d64 */
[----:B------:R-:W-:Y:S02]  /*e790*/  @!P5 ISETP.NE.U32.AND P6, PT, R20, RZ, PT ;  /* 0x000000ff1400d20c */ /* 0x000fe40003fc5070 */
[----:B------:R-:W-:Y:S01]  /*e7a0*/  @!P5 SHF.R.U32.HI R7, RZ, 0x3, R7 ;  /* 0x00000003ff07d819 */ /* 0x000fe20000011607 */
[----:B------:R-:W-:Y:S03]  /*e7b0*/  @!P5 LDGSTS.E.BYPASS.LTC128B.128 [R9+0x2cc00], desc[UR36][R2.64+0x180], !P3 ;  /* 0x2cc001800209dfae */ /* 0x000fe6000d901d64 */
[----:B------:R-:W-:Y:S01]  /*e7c0*/  @!P5 ISETP.NE.U32.AND P0, PT, R7, RZ, PT ;  /* 0x000000ff0700d20c */ /* 0x000fe20003f05070 */
[----:B------:R-:W-:Y:S04]  /*e7d0*/  @!P5 LDGSTS.E.BYPASS.LTC128B.128 [R9+0x2ec00], desc[UR36][R2.64+0x200], !P2 ;  /* 0x2ec002000209dfae */ /* 0x000fe8000d101d64 */
[----:B------:R-:W1:Y:S04]  /*e7e0*/  SHFL.IDX PT, R7, R4, 0x2, 0x181f ;  /* 0x00581f0004077f89 */ /* 0x000e6800000e0000 */
[----:B------:R-:W-:Y:S04]  /*e7f0*/  @!P5 LDGSTS.E.BYPASS.LTC128B.128 [R9+0x30c00], desc[UR36][R2.64+0x280], !P1 ;  /* 0x30c002800209dfae */ /* 0x000fe8000c901d64 */
[----:B------:R-:W-:Y:S01]  /*e800*/  @!P5 LDGSTS.E.BYPASS.LTC128B.128 [R9+0x32c00], desc[UR36][R2.64+0x300], P6 ;  /* 0x32c003000209dfae */ /* 0x000fe2000b101d64 */
[----:B------:R-:W-:-:S03]  /*e810*/  LOP3.LUT P6, RZ, R16, 0x800, RZ, 0xc0, !PT ;  /* 0x0000080010ff7812 */ /* 0x000fc600078cc0ff */
[----:B------:R2:W-:Y:S01]  /*e820*/  @!P5 LDGSTS.E.BYPASS.LTC128B.128 [R9+0x34c00], desc[UR36][R2.64+0x380], P0 ;  /* 0x34c003800209dfae */ /* 0x0005e20008101d64 */
[----:B------:R-:W-:-:S03]  /*e830*/  ISETP.NE.AND P5, PT, R8, RZ, PT ;  /* 0x000000ff0800720c */ /* 0x000fc60003fa5270 */
[----:B------:R-:W3:Y:S10]  /*e840*/  SHFL.IDX PT, R4, R4, 0x3, 0x181f ;  /* 0x00781f0004047f89 */ /* 0x000ef400000e0000 */
[----:B0-----:R-:W-:-:S05]  /*e850*/  @!P5 LEA R14, P0, R22, R14, 0x1 ;  /* 0x0000000e160ed211 */ /* 0x001fca00078008ff */
[----:B-1----:R-:W-:Y:S01]  /*e860*/  @!P5 IMAD.X R7, RZ, RZ, R7, P0 ;  /* 0x000000ffff07d224 */ /* 0x002fe200000e0607 */
[----:B------:R-:W-:Y:S02]  /*e870*/  LOP3.LUT P0, RZ, R16, 0x40, RZ, 0xc0, !PT ;  /* 0x0000004010ff7812 */ /* 0x000fe4000780c0ff */
[----:B------:R-:W-:-:S11]  /*e880*/  ISETP.NE.AND P5, PT, R10, RZ, PT ;  /* 0x000000ff0a00720c */ /* 0x000fd60003fa5270 */
[----:B------:R-:W-:Y:S01]  /*e890*/  @!P0 LOP3.LUT R20, R5, 0x40, RZ, 0xc0, !PT ;  /* 0x0000004005148812 */ /* 0x000fe200078ec0ff */
[----:B--2---:R-:W-:Y:S01]  /*e8a0*/  @!P0 IMAD.MOV.U32 R2, RZ, RZ, R14 ;  /* 0x000000ffff028224 */ /* 0x004fe200078e000e */
[----:B------:R-:W-:Y:S01]  /*e8b0*/  @!P0 LEA R21, R24, UR42, 0x1 ;  /* 0x0000002a18158c11 */ /* 0x000fe2000f8e08ff */
[----:B------:R-:W-:Y:S01]  /*e8c0*/  @!P0 IMAD.MOV.U32 R3, RZ, RZ, R7 ;  /* 0x000000ffff038224 */ /* 0x000fe200078e0007 */
[----:B------:R-:W-:Y:S01]  /*e8d0*/  @!P0 SHF.R.U32.HI R20, RZ, 0x2, R20 ;  /* 0x00000002ff148819 */ /* 0x000fe20000011614 */
[----:B------:R0:W1:Y:S04]  /*e8e0*/  SHFL.IDX PT, R14, R0, 0x3, 0x181f ;  /* 0x00781f00000e7f89 */ /* 0x00006800000e0000 */
[----:B------:R0:W-:Y:S01]  /*e8f0*/  @!P0 LDGSTS.E.BYPASS.LTC128B.128 [R21+0x27400], desc[UR36][R2.64], !P6 ;  /* 0x2740000002158fae */ /* 0x0001e2000f101d64 */
[----:B------:R-:W-:-:S03]  /*e900*/  @!P0 ISETP.NE.U32.AND P6, PT, R20, RZ, PT ;  /* 0x000000ff1400820c */ /* 0x000fc60003fc5070 */
[----:B------:R0:W-:Y:S04]  /*e910*/  @!P0 LDGSTS.E.BYPASS.LTC128B.128 [R21+0x29400], desc[UR36][R2.64+0x80], !P5 ;  /* 0x2940008002158fae */ /* 0x0001e8000e901d64 */
[----:B------:R0:W-:Y:S04]  /*e920*/  @!P0 LDGSTS.E.BYPASS.LTC128B.128 [R21+0x2b400], desc[UR36][R2.64+0x100], !P4 ;  /* 0x2b40010002158fae */ /* 0x0001e8000e101d64 */
[----:B------:R0:W-:Y:S04]  /*e930*/  @!P0 LDGSTS.E.BYPASS.LTC128B.128 [R21+0x2d400], desc[UR36][R2.64+0x180], !P3 ;  /* 0x2d40018002158fae */ /* 0x0001e8000d901d64 */
[----:B------:R0:W-:Y:S04]  /*e940*/  @!P0 LDGSTS.E.BYPASS.LTC128B.128 [R21+0x2f400], desc[UR36][R2.64+0x200], !P2 ;  /* 0x2f40020002158fae */ /* 0x0001e8000d101d64 */
[----:B------:R0:W-:Y:S04]  /*e950*/  @!P0 LDGSTS.E.BYPASS.LTC128B.128 [R21+0x31400], desc[UR36][R2.64+0x280], !P1 ;  /* 0x3140028002158fae */ /* 0x0001e8000c901d64 */
[----:B------:R0:W-:Y:S01]  /*e960*/  @!P0 LDGSTS.E.BYPASS.LTC128B.128 [R21+0x33400], desc[UR36][R2.64+0x300], P6 ;  /* 0x3340030002158fae */ /* 0x0001e2000b101d64 */
[----:B------:R-:W-:-:S13]  /*e970*/  LOP3.LUT P6, RZ, R16, 0x40, RZ, 0xc0, !PT ;  /* 0x0000004010ff7812 */ /* 0x000fda00078cc0ff */
[----:B------:R-:W-:-:S04]  /*e980*/  @!P6 LOP3.LUT R9, R6, 0x80, RZ, 0xc0, !PT ;  /* 0x000000800609e812 */ /* 0x000fc800078ec0ff */
[----:B------:R-:W-:-:S04]  /*e990*/  @!P6 SHF.R.U32.HI R9, RZ, 0x3, R9 ;  /* 0x00000003ff09e819 */ /* 0x000fc80000011609 */
[----:B------:R-:W-:-:S13]  /*e9a0*/  @!P6 ISETP.NE.U32.AND P0, PT, R9, RZ, PT ;  /* 0x000000ff0900e20c */ /* 0x000fda0003f05070 */
[----:B-1-3--:R0:W-:Y:S02]  /*e9b0*/  @!P6 LDGSTS.E.BYPASS.LTC128B.128 [R21+0x35400], desc[UR36][R2.64+0x380], P0 ;  /* 0x354003800215efae */ /* 0x00a1e40008101d64 */
.L_x_3499:
[----:B------:R-:W-:Y:S01]  /*e9c0*/  LOP3.LUT P0, RZ, R16, 0x2000, RZ, 0xc0, !PT ;  /* 0x0000200010ff7812 */ /* 0x000fe2000780c0ff */
[----:B------:R-:W-:-:S12]  /*e9d0*/  BSSY B0, `(.L_x_3432) ;  /* 0x0000017000007945 */ /* 0x000fd80003800000 */
[----:B------:R-:W-:Y:S05]  /*e9e0*/  @P0 BRA `(.L_x_3433) ;  /* 0x0000000000540947 */ /* 0x000fea0003800000 */
[----:B------:R-:W-:Y:S02]  /*e9f0*/  LOP3.LUT R5, R5, 0x40, RZ, 0xc0, !PT ;  /* 0x0000004005057812 */ /* 0x000fe400078ec0ff */
[----:B------:R-:W-:Y:S02]  /*ea00*/  LOP3.LUT P6, RZ, R16, 0x800, RZ, 0xc0, !PT ;  /* 0x0000080010ff7812 */ /* 0x000fe400078cc0ff */
[----:B0-----:R-:W-:Y:S02]  /*ea10*/  LEA R2, P0, R22, R14, 0x1 ;  /* 0x0000000e16027211 */ /* 0x001fe400078008ff */
[----:B------:R-:W-:Y:S02]  /*ea20*/  SHF.R.U32.HI R5, RZ, 0x2, R5 ;  /* 0x00000002ff057819 */ /* 0x000fe40000011605 */
[----:B------:R-:W-:Y:S01]  /*ea30*/  LEA R7, R24, UR42, 0x1 ;  /* 0x0000002a18077c11 */ /* 0x000fe2000f8e08ff */
[----:B------:R-:W-:Y:S01]  /*ea40*/  IMAD.X R3, RZ, RZ, R4, P0 ;  /* 0x000000ffff037224 */ /* 0x000fe200000e0604 */
[----:B------:R-:W-:-:S02]  /*ea50*/  ISETP.NE.U32.AND P0, PT, R5, RZ, PT ;  /* 0x000000ff0500720c */ /* 0x000fc40003f05070 */
[----:B------:R-:W-:-:S03]  /*ea60*/  LOP3.LUT R6, R6, 0x80, RZ, 0xc0, !PT ;  /* 0x0000008006067812 */ /* 0x000fc600078ec0ff */
[----:B------:R-:W-:Y:S01]  /*ea70*/  @!PT LDS RZ, [RZ] ;  /* 0x00000000fffff984 */ /* 0x000fe20000000800 */
[----:B------:R-:W-:Y:S01]  /*ea80*/  @!PT LDS RZ, [RZ] ;  /* 0x00000000fffff984 */ /* 0x000fe20000000800 */
[----:B------:R-:W-:Y:S01]  /*ea90*/  @!PT LDS RZ, [RZ] ;  /* 0x00000000fffff984 */ /* 0x000fe20000000800 */
[----:B------:R1:W-:Y:S01]  /*eaa0*/  LDGSTS.E.BYPASS.LTC128B.128 [R7+0x27c00], desc[UR36][R2.64], !P6 ;  /* 0x27c0000002077fae */ /* 0x0003e2000f101d64 */
[----:B------:R-:W-:-:S03]  /*eab0*/  SHF.R.U32.HI R6, RZ, 0x3, R6 ;  /* 0x00000003ff067819 */ /* 0x000fc60000011606 */
[----:B------:R1:W-:Y:S04]  /*eac0*/  LDGSTS.E.BYPASS.LTC128B.128 [R7+0x29c00], desc[UR36][R2.64+0x80], !P5 ;  /* 0x29c0008002077fae */ /* 0x0003e8000e901d64 */
[----:B------:R1:W-:Y:S04]  /*ead0*/  LDGSTS.E.BYPASS.LTC128B.128 [R7+0x2bc00], desc[UR36][R2.64+0x100], !P4 ;  /* 0x2bc0010002077fae */ /* 0x0003e8000e101d64 */
[----:B------:R1:W-:Y:S04]  /*eae0*/  LDGSTS.E.BYPASS.LTC128B.128 [R7+0x2dc00], desc[UR36][R2.64+0x180], !P3 ;  /* 0x2dc0018002077fae */ /* 0x0003e8000d901d64 */
[----:B------:R1:W-:Y:S04]  /*eaf0*/  LDGSTS.E.BYPASS.LTC128B.128 [R7+0x2fc00], desc[UR36][R2.64+0x200], !P2 ;  /* 0x2fc0020002077fae */ /* 0x0003e8000d101d64 */
[----:B------:R1:W-:Y:S04]  /*eb00*/  LDGSTS.E.BYPASS.LTC128B.128 [R7+0x31c00], desc[UR36][R2.64+0x280], !P1 ;  /* 0x31c0028002077fae */ /* 0x0003e8000c901d64 */
[----:B------:R1:W-:Y:S01]  /*eb10*/  LDGSTS.E.BYPASS.LTC128B.128 [R7+0x33c00], desc[UR36][R2.64+0x300], P0 ;  /* 0x33c0030002077fae */ /* 0x0003e20008101d64 */
[----:B------:R-:W-:-:S13]  /*eb20*/  ISETP.NE.U32.AND P0, PT, R6, RZ, PT ;  /* 0x000000ff0600720c */ /* 0x000fda0003f05070 */
[----:B------:R1:W-:Y:S02]  /*eb30*/  LDGSTS.E.BYPASS.LTC128B.128 [R7+0x35c00], desc[UR36][R2.64+0x380], P0 ;  /* 0x35c0038002077fae */ /* 0x0003e40008101d64 */
.L_x_3433:
[----:B------:R-:W-:Y:S05]  /*eb40*/  BSYNC B0 ;  /* 0x0000000000007941 */ /* 0x000fea0003800000 */
.L_x_3432:
[----:B------:R-:W-:Y:S01]  /*eb50*/  NOP ;  /* 0x0000000000007918 */ /* 0x000fe20000000000 */
[----:B------:R-:W-:Y:S01]  /*eb60*/  SYNCS.ARRIVE.TRANS64.RED.A0T1 RZ, [UR42+0x38810], RZ ;  /* 0x038810ffffff79a7 */ /* 0x000fe2000820042a */
[----:B0-----:R-:W-:Y:S01]  /*eb70*/  MOV R0, 0x1 ;  /* 0x0000000100007802 */ /* 0x001fe20000000f00 */
[----:B------:R-:W-:Y:S03]  /*eb80*/  ARRIVES.LDGSTSBAR.64.TRANSCNT [UR42+0x38810] ;  /* 0x03881000ff0079b0 */ /* 0x000fe60008000aaa */
[----:B------:R-:W-:Y:S01]  /*eb90*/  SHF.L.U32 R0, R0, 0x1f, RZ ;  /* 0x0000001f00007819 */ /* 0x000fe200000006ff */
[----:B------:R-:W-:Y:S01]  /*eba0*/  NOP ;  /* 0x0000000000007918 */ /* 0x000fe20000000000 */
[----:B------:R-:W-:Y:S02]  /*ebb0*/  SYNCS.ARRIVE.TRANS64.A1T0 RZ, [UR42+0x38810], RZ ;  /* 0x038810ffffff79a7 */ /* 0x000fe4000810002a */
[----:B------:R-:W0:Y:S02]  /*ebc0*/  SYNCS.PHASECHK.TRANS64.TRYWAIT P0, [UR42+0x38820], R0 ;  /* 0x03882000ff0075a7 */ /* 0x000e24000800016a */
[----:B0-----:R-:W-:Y:S05]  /*ebd0*/  @!P0 BRA `(.L_x_3434) ;  /* 0x0000003000608947 */ /* 0x001fea0003800000 */
.L_x_3500:
[----:B------:R-:W-:-:S13]  /*ebe0*/  LOP3.LUT P0, RZ, R16, 0x400, RZ, 0xc0, !PT ;  /* 0x0000040010ff7812 */ /* 0x000fda000780c0ff */
[----:B------:R-:W-:Y:S05]  /*ebf0*/  @!P0 BRA `(.L_x_3435) ;  /* 0x0000000000048947 */ /* 0x000fea0003800000 */
[----:B------:R-:W-:Y:S01]  /*ec00*/  BPT.TRAP 0x1 ;  /* 0x000000040000795c */ /* 0x000fe20000300000 */
.L_x_3435:
[----:B------:R-:W2:Y:S02]  /*ec10*/  SYNCS.PHASECHK.TRANS64.TRYWAIT P0, [UR42+0x38860], R0 ;  /* 0x03886000ff0075a7 */ /* 0x000ea4000800016a */
[----:B--2---:R-:W-:Y:S05]  /*ec20*/  @!P0 BRA `(.L_x_3436) ;  /* 0x0000003000648947 */ /* 0x004fea0003800000 */
.L_x_3501:
[----:B------:R-:W-:Y:S01]  /*ec30*/  ULDC.64 UR4, c[0x0][0x328] ;  /* 0x0000ca0000047ab9 */ /* 0x000fe20000000a00 */
[----:B------:R-:W-:Y:S01]  /*ec40*/  ULDC.64 UR6, c[0x0][0x338] ;  /* 0x0000ce0000067ab9 */ /* 0x000fe20000000a00 */
[----:B------:R-:W-:Y:S02]  /*ec50*/  IMAD R30, R30, UR4, RZ ;  /* 0x000000041e1e7c24 */ /* 0x000fe4000f8e02ff */
[----:B01----:R-:W-:Y:S01]  /*ec60*/  IMAD.WIDE.U32 R2, R19, UR4, RZ ;  /* 0x0000000413027c25 */ /* 0x003fe2000f8e00ff */
        /* <DEDUP_REMOVED lines=8> */
[----:B------:R-:W-:-:S02]  /*ecf0*/  IMAD.IADD R3, R3, 0x1, R5 ;  /* 0x0000000103037824 */ /* 0x000fc400078e0205 */
[----:B------:R-:W-:Y:S01]  /*ed00*/  IMAD.U32 R5, RZ, RZ, UR6 ;  /* 0x00000006ff057e24 */ /* 0x000fe2000f8e00ff */
        /* <DEDUP_REMOVED lines=49> */
[----:B------:R-:W1:Y:S02]  /*f020*/  SHFL.IDX PT, R14, R6, 0x2, 0x181f ;  /* 0x00581f00060e7f89 */ /* 0x000e6400000e0000 */
[----:B------:R-:W-:Y:S01]  /*f030*/  IMAD.X R5, RZ, RZ, R5, P6 ;  /* 0x000000ffff057224 */ /* 0x000fe200030e0605 */
        /* <DEDUP_REMOVED lines=40> */
.L_x_3511:
        /* <DEDUP_REMOVED lines=27> */
[----:B------:R-:W-:-:S13]  /*f470*/  LOP3.LUT P6, RZ, R16, 0x400, RZ, 0xc0, !PT ;  /* 0x0000040010ff7812 */ /* 0x000fda00078cc0ff */
[----:B0-----:R-:W-:Y:S05]  /*f480*/  @!P6 BRA `(.L_x_3438) ;  /* 0x000000000004e947 */ /* 0x001fea0003800000 */
[----:B------:R-:W-:Y:S01]  /*f490*/  BPT.TRAP 0x1 ;  /* 0x000000040000795c */ /* 0x000fe20000300000 */
.L_x_3438:
[----:B------:R-:W-:Y:S01]  /*f4a0*/  VIADD R28, R28, 0xfffffffe ;  /* 0xfffffffe1c1c7836 */ /* 0x000fe20000000000 */
[----:B------:R-:W-:Y:S01]  /*f4b0*/  SYNCS.ARRIVE.TRANS64.A1T0 RZ, [UR42+0x38850], RZ ;  /* 0x038850ffffff79a7 */ /* 0x000fe2000810002a */
[----:B------:R-:W-:Y:S01]  /*f4c0*/  BSSY B0, `(.L_x_3418) ;  /* 0x00000f7000007945 */ /* 0x000fe20003800000 */
[----:B------:R-:W-:Y:S02]  /*f4d0*/  IMAD.MOV.U32 R8, RZ, RZ, 0x1 ;  /* 0x00000001ff087424 */ /* 0x000fe400078e00ff */
[----:B------:R-:W-:Y:S01]  /*f4e0*/  ISETP.GE.AND P0, PT, R28, UR45, PT ;  /* 0x0000002d1c007c0c */ /* 0x000fe2000bf06270 */
[----:B------:R-:W-:-:S12]  /*f4f0*/  IMAD.MOV.U32 R21, RZ, RZ, 0x1 ;  /* 0x00000001ff157424 */ /* 0x000fd800078e00ff */
[----:B------:R-:W-:Y:S05]  /*f500*/  @!P0 BRA `(.L_x_3439) ;  /* 0x0000000c00c88947 */ /* 0x000fea0003800000 */
[----:B------:R-:W0:Y:S01]  /*f510*/  S2R R5, SR_TID.X ;  /* 0x0000000000057919 */ /* 0x000e220000002100 */
[----:B------:R-:W-:Y:S01]  /*f520*/  UIADD3 UR4, UR44, 0x1, URZ ;  /* 0x000000012c047890 */ /* 0x000fe2000fffe03f */
[----:B------:R-:W-:Y:S01]  /*f530*/  LOP3.LUT R3, RZ, UR40, RZ, 0x33, !PT ;  /* 0x00000028ff037c12 */ /* 0x000fe2000f8e33ff */
[----:B------:R-:W-:Y:S01]  /*f540*/  IMAD.MOV.U32 R21, RZ, RZ, 0x1 ;  /* 0x00000001ff157424 */ /* 0x000fe200078e00ff */
[----:B------:R-:W1:Y:S01]  /*f550*/  S2R R6, SR_TID.X ;  /* 0x0000000000067919 */ /* 0x000e620000002100 */
[----:B------:R-:W-:Y:S01]  /*f560*/  UIMAD UR4, UR4, UR38, URZ ;  /* 0x00000026040472a4 */ /* 0x000fe2000f8e023f */
[----:B------:R-:W-:Y:S02]  /*f570*/  LOP3.LUT R30, R33, 0x40, RZ, 0xc0, !PT ;  /* 0x00000040211e7812 */ /* 0x000fe400078ec0ff */
[----:B------:R-:W-:Y:S02]  /*f580*/  LOP3.LUT R28, R17, 0x80, RZ, 0xc0, !PT ;  /* 0x00000080111c7812 */ /* 0x000fe400078ec0ff */
[----:B------:R-:W-:-:S02]  /*f590*/  MOV R8, 0x1 ;  /* 0x0000000100087802 */ /* 0x000fc40000000f00 */
[----:B------:R-:W-:Y:S02]  /*f5a0*/  LOP3.LUT R2, RZ, UR4, RZ, 0x33, !PT ;  /* 0x00000004ff027c12 */ /* 0x000fe4000f8e33ff */
[----:B------:R-:W-:Y:S02]  /*f5b0*/  SHF.R.U32.HI R30, RZ, 0x2, R30 ;  /* 0x00000002ff1e7819 */ /* 0x000fe4000001161e */
[----:B------:R-:W-:Y:S02]  /*f5c0*/  VIMNMX R2, R2, R3, !PT ;  /* 0x0000000302027248 */ /* 0x000fe40007fe0100 */
[----:B------:R-:W-:Y:S02]  /*f5d0*/  SHF.R.U32.HI R28, RZ, 0x3, R28 ;  /* 0x00000003ff1c7819 */ /* 0x000fe4000001161c */
[----:B------:R-:W-:Y:S01]  /*f5e0*/  IADD3 R22, -R2, -0x2, RZ ;  /* 0xfffffffe02167810 */ /* 0x000fe20007ffe1ff */
[----:B0-----:R-:W-:Y:S01]  /*f5f0*/  IMAD.SHL.U32 R5, R5, 0x10, RZ ;  /* 0x0000001005057824 */ /* 0x001fe200078e00ff */
[----:B-1----:R-:W-:-:S04]  /*f600*/  LOP3.LUT R6, R6, 0x7f, RZ, 0xc0, !PT ;  /* 0x0000007f06067812 */ /* 0x002fc800078ec0ff */
[----:B------:R-:W-:Y:S02]  /*f610*/  LOP3.LUT R5, R5, 0x70, RZ, 0xc0, !PT ;  /* 0x0000007005057812 */ /* 0x000fe400078ec0ff */
[----:B------:R-:W-:-:S04]  /*f620*/  SHF.R.U32.HI R6, RZ, 0x3, R6 ;  /* 0x00000003ff067819 */ /* 0x000fc80000011606 */
[----:B------:R-:W-:-:S05]  /*f630*/  IADD3 R29, R5, R29, R6 ;  /* 0x0000001d051d7210 */ /* 0x000fca0007ffe006 */
[----:B------:R-:W-:-:S04]  /*f640*/  VIADD R29, R29, 0xffffff40 ;  /* 0xffffff401d1d7836 */ /* 0x000fc80000000000 */
[----:B------:R-:W-:-:S07]  /*f650*/  IMAD R9, R2, -0x40, R29 ;  /* 0xffffffc002097824 */ /* 0x000fce00078e021d */
.L_x_3454:
        /* <DEDUP_REMOVED lines=12> */
[--C-:B------:R-:W-:Y:S01]  /*f720*/  SHF.R.S32.HI R3, RZ, 0x1f, R7.reuse ;  /* 0x0000001fff037819 */ /* 0x100fe20000011407 */
[----:B------:R-:W-:Y:S02]  /*f730*/  IMAD R4, R32, UR4, RZ ;  /* 0x0000000420047c24 */ /* 0x000fe4000f8e02ff */
[----:B------:R-:W-:Y:S02]  /*f740*/  IMAD.MOV.U32 R2, RZ, RZ, R7 ;  /* 0x000000ffff027224 */ /* 0x000fe400078e0007 */
[C---:B------:R-:W-:Y:S02]  /*f750*/  IMAD R5, R25.reuse, UR5, R4 ;  /* 0x0000000519057c24 */ /* 0x040fe4000f8e0204 */
[----:B------:R-:W-:Y:S01]  /*f760*/  IMAD.WIDE.U32 R2, R25, UR4, R2 ;  /* 0x0000000419027c25 */ /* 0x000fe2000f8e0002 */
[----:B------:R-:W-:-:S03]  /*f770*/  ULDC.64 UR4, c[0x0][0x418] ;  /* 0x0001060000047ab9 */ /* 0x000fc60000000a00 */
[----:B------:R-:W-:Y:S01]  /*f780*/  IMAD.IADD R3, R5, 0x1, R3 ;  /* 0x0000000105037824 */ /* 0x000fe200078e0203 */
[----:B------:R-:W-:-:S04]  /*f790*/  LEA R4, P0, R2, UR4, 0x2 ;  /* 0x0000000402047c11 */ /* 0x000fc8000f8010ff */
[----:B------:R-:W-:-:S05]  /*f7a0*/  LEA.HI.X R5, R2, UR5, R3, 0x2, P0 ;  /* 0x0000000502057c11 */ /* 0x000fca00080f1403 */
[----:B------:R0:W5:Y:S04]  /*f7b0*/  LDG.E R6, desc[UR36][R4.64] ;  /* 0x0000002404067981 */ /* 0x000168000c1e1900 */
.L_x_3441:
[----:B------:R-:W-:Y:S05]  /*f7c0*/  BSYNC B1 ;  /* 0x0000000000017941 */ /* 0x000fea0003800000 */
.L_x_3440:
[----:B------:R-:W-:-:S13]  /*f7d0*/  LOP3.LUT P0, RZ, R16, 0x400, RZ, 0xc0, !PT ;  /* 0x0000040010ff7812 */ /* 0x000fda000780c0ff */
[----:B------:R-:W-:Y:S05]  /*f7e0*/  @!P0 BRA `(.L_x_3442) ;  /* 0x0000000000048947 */ /* 0x000fea0003800000 */
[----:B------:R-:W-:Y:S01]  /*f7f0*/  BPT.TRAP 0x1 ;  /* 0x000000040000795c */ /* 0x000fe20000300000 */
.L_x_3442:
[----:B------:R-:W-:Y:S01]  /*f800*/  LEA R10, R8, UR42, 0x3 ;  /* 0x0000002a080a7c11 */ /* 0x000fe2000f8e18ff */
[----:B------:R-:W-:Y:S01]  /*f810*/  BSSY B1, `(.L_x_3443) ;  /* 0x0000004000017945 */ /* 0x000fe20003800000 */
[----:B------:R-:W-:-:S04]  /*f820*/  SHF.L.U32 R20, R21, 0x1f, RZ ;  /* 0x0000001f15147819 */ /* 0x000fc800000006ff */
[----:B------:R-:W1:Y:S02]  /*f830*/  SYNCS.PHASECHK.TRANS64.TRYWAIT P0, [R10+URZ+0x38840], R20 ;  /* 0x038840140a0075a7 */ /* 0x000e64000800017f */
[----:B-1----:R-:W-:Y:S05]  /*f840*/  @!P0 BRA `(.L_x_3444) ;  /* 0x0000002c00848947 */ /* 0x002fea0003800000 */
.L_x_3512:
[----:B------:R-:W-:Y:S05]  /*f850*/  BSYNC B1 ;  /* 0x0000000000017941 */ /* 0x000fea0003800000 */
.L_x_3443:
        /* <DEDUP_REMOVED lines=31> */
[----:B------:R-:W2:Y:S04]  /*fa50*/  SHFL.IDX PT, R3, R29, RZ, 0x181f ;  /* 0x00181fff1d037589 */ /* 0x000ea800000e0000 */
[----:B------:R-:W-:Y:S01]  /*fa60*/  SHFL.IDX PT, R33, R29, 0x3, 0x181f ;  /* 0x00781f001d217f89 */ /* 0x000fe200000e0000 */
[----:B0-----:R-:W-:-:S03]  /*fa70*/  IADD3 R12, P0, R14, R0, RZ ;  /* 0x000000000e0c7210 */ /* 0x001fc60007f1e0ff */
[----:B------:R-:W0:Y:S02]  /*fa80*/  SHFL.IDX PT, R14, R26, 0x1, 0x181f ;  /* 0x00381f001a0e7f89 */ /* 0x000e2400000e0000 */
[----:B--2---:R-:W-:Y:S02]  /*fa90*/  IMAD.X R13, RZ, RZ, R3, P0 ;  /* 0x000000ffff0d7224 */ /* 0x004fe400000e0603 */
        /* <DEDUP_REMOVED lines=11> */
.L_x_3522:
[----:B0--3--:R-:W-:-:S05]  /*fb50*/  IADD3 R2, P0, R14, R0, RZ ;  /* 0x000000000e027210 */ /* 0x009fca0007f1e0ff */
[----:B------:R-:W-:Y:S01]  /*fb60*/  IMAD.X R3, RZ, RZ, R33, P0 ;  /* 0x000000ffff037224 */ /* 0x000fe200000e0621 */
[----:B------:R-:W-:-:S04]  /*fb70*/  PLOP3.LUT P0, PT, PT, PT, PT, 0x80, 0x0 ;  /* 0x000000000000781c */ /* 0x000fc80003f0f070 */
[----:B------:R-:W-:Y:S01]  /*fb80*/  @!PT LDS RZ, [RZ] ;  /* 0x00000000fffff984 */ /* 0x000fe20000000800 */
[----:B------:R-:W-:Y:S01]  /*fb90*/  @!PT LDS RZ, [RZ] ;  /* 0x00000000fffff984 */ /* 0x000fe20000000800 */
[----:B------:R-:W-:Y:S01]  /*fba0*/  @!PT LDS RZ, [RZ] ;  /* 0x00000000fffff984 */ /* 0x000fe20000000800 */
[----:B------:R0:W-:Y:S01]  /*fbb0*/  LDGSTS.E.BYPASS.LTC128B.128 [R27+0x23c00], desc[UR36][R2.64], !P1 ;  /* 0x23c00000021b7fae */ /* 0x0001e2000c901d64 */
[----:B------:R-:W-:-:S08]  /*fbc0*/  NOP ;  /* 0x0000000000007918 */ /* 0x000fd00000000000 */
.L_x_3446:
        /* <DEDUP_REMOVED lines=10> */
.L_x_3447:
[----:B------:R2:W-:Y:S01]  /*fc70*/  SYNCS.ARRIVE.TRANS64.A1T0 RZ, [R10+URZ+0x38830], RZ ;  /* 0x038830ff0aff79a7 */ /* 0x0005e2000810003f */
[----:B------:R-:W-:Y:S05]  /*fc80*/  @!P2 BRA `(.L_x_3448) ;  /* 0x000000000004a947 */ /* 0x000fea0003800000 */
[----:B------:R-:W-:Y:S01]  /*fc90*/  BPT.TRAP 0x1 ;  /* 0x000000040000795c */ /* 0x000fe20000300000 */
.L_x_3448:
[----:B------:R-:W3:Y:S01]  /*fca0*/  SYNCS.PHASECHK.TRANS64.TRYWAIT P0, [R10+URZ+0x38860], R20 ;  /* 0x038860140a0075a7 */ /* 0x000ee2000800017f */
[----:B------:R-:W-:Y:S04]  /*fcb0*/  BSSY B1, `(.L_x_3449) ;  /* 0x0000002000017945 */ /* 0x000fe80003800000 */
[----:B---3--:R-:W-:Y:S05]  /*fcc0*/  @!P0 BRA `(.L_x_3450) ;  /* 0x0000002c00848947 */ /* 0x008fea0003800000 */
.L_x_3523:
[----:B------:R-:W-:Y:S05]  /*fcd0*/  BSYNC B1 ;  /* 0x0000000000017941 */ /* 0x000fea0003800000 */
.L_x_3449:
        /* <DEDUP_REMOVED lines=14> */
[----:B------:R-:W-:-:S03]  /*fdc0*/  ULDC.64 UR6, c[0x0][0x330] ;  /* 0x0000cc0000067ab9 */ /* 0x000fc60000000a00 */
[----:B------:R-:W-:Y:S01]  /*fdd0*/  UIMAD UR4, UR4, UR6, URZ ;  /* 0x00000006040472a4 */ /* 0x000fe2000f8e023f */
[----:B------:R-:W-:Y:S02]  /*fde0*/  IMAD.IADD R3, R3, 0x1, R7 ;  /* 0x0000000103037824 */ /* 0x000fe400078e0207 */
[----:B------:R-:W-:Y:S01]  /*fdf0*/  IMAD.U32 R5, RZ, RZ, UR6 ;  /* 0x00000006ff057e24 */ /* 0x000fe2000f8e00ff */
[----:B------:R-:W-:-:S03]  /*fe00*/  UIMAD UR4, UR39, UR7, UR4 ;  /* 0x00000007270472a4 */ /* 0x000fc6000f8e0204 */
[----:B------:R-:W-:Y:S01]  /*fe10*/  IMAD.WIDE.U32 R2, R5, UR39, R2 ;  /* 0x0000002705027c25 */ /* 0x000fe2000f8e0002 */
[----:B------:R-:W-:-:S04]  /*fe20*/  ULDC.64 UR6, c[0x0][0x318] ;  /* 0x0000c60000067ab9 */ /* 0x000fc80000000a00 */
[----:B------:R-:W-:Y:S01]  /*fe30*/  IADD3 R19, R3, UR4, RZ ;  /* 0x0000000403137c10 */ /* 0x000fe2000fffe0ff */
[----:B------:R-:W-:Y:S01]  /*fe40*/  UMOV UR4, 0xffffffff ;  /* 0xffffffff00047882 */ /* 0x000fe20000000000 */
[----:B------:R-:W-:-:S04]  /*fe50*/  LEA R18, P0, R2, UR6, 0x1 ;  /* 0x0000000602127c11 */ /* 0x000fc8000f8008ff */
        /* <DEDUP_REMOVED lines=22> */
[----:B------:R-:W-:Y:S04]  /*ffc0*/  LDGSTS.E.BYPASS.LTC128B.128 [R17+0x8400], desc[UR36][R6.64+0x200], !P4 ;  /* 0x0840020006117fae */ /* 0x000fe8000e101d64 */
[----:B------:R-:W0:Y:S01]  /*ffd0*/  SHFL.IDX PT, R14, R18, 0x2, 0x181f ;  /* 0x00581f00120e7f89 */ /* 0x000e2200000e0000 */
[----:B------:R-:W-:-:S03]  /*ffe0*/  IMAD.X R5, RZ, RZ, R5, P0 ;  /* 0x000000ffff057224 */ /* 0x000fc600000e0605 */
        /* <DEDUP_REMOVED lines=28> */
.L_x_3533:
[----:B------:R-:W-:Y:S02]  /*101b0*/  P2R R5, PR, RZ, 0x2 ;  /* 0x00000002ff057803 */ /* 0x000fe40000000000 */
[----:B------:R-:W-:Y:S02]  /*101c0*/  LOP3.LUT P1, RZ, R16, 0x200, RZ, 0xc0, !PT ;  /* 0x0000020010ff7812 */ /* 0x000fe4000782c0ff */
[----:B0-----:R-:W-:Y:S02]  /*101d0*/  IADD3 R2, P2, R14, R0, RZ ;  /* 0x000000000e027210 */ /* 0x001fe40007f5e0ff */
[----:B------:R-:W-:-:S03]  /*101e0*/  LOP3.LUT P6, RZ, R16, 0x10, RZ, 0xc0, !PT ;  /* 0x0000001010ff7812 */ /* 0x000fc600078cc0ff */
[----:B------:R-:W-:Y:S01]  /*101f0*/  IMAD.X R3, RZ, RZ, R19, P2 ;  /* 0x000000ffff037224 */ /* 0x000fe200010e0613 */
        /* <DEDUP_REMOVED lines=15> */
.L_x_3452:
        /* <DEDUP_REMOVED lines=10> */
.L_x_3453:
[----:B------:R-:W-:Y:S01]  /*10390*/  VIADD R8, R8, 0x1 ;  /* 0x0000000108087836 */ /* 0x000fe20000000000 */
[----:B------:R1:W-:Y:S01]  /*103a0*/  SYNCS.ARRIVE.TRANS64.A1T0 RZ, [R10+URZ+0x38850], RZ ;  /* 0x038850ff0aff79a7 */ /* 0x0003e2000810003f */
[----:B------:R-:W-:Y:S02]  /*103b0*/  VIADD R22, R22, 0xffffffff ;  /* 0xffffffff16167836 */ /* 0x000fe40000000000 */
[----:B------:R-:W-:Y:S01]  /*103c0*/  VIADD R9, R9, 0xffffffc0 ;  /* 0xffffffc009097836 */ /* 0x000fe20000000000 */
[----:B------:R-:W-:-:S04]  /*103d0*/  ISETP.NE.AND P0, PT, R8, 0x2, PT ;  /* 0x000000020800780c */ /* 0x000fc80003f05270 */
[----:B------:R-:W-:Y:S02]  /*103e0*/  SEL R8, R8, RZ, P0 ;  /* 0x000000ff08087207 */ /* 0x000fe40000000000 */
[----:B0-----:R-:W-:Y:S02]  /*103f0*/  SEL R2, RZ, 0x1, P0 ;  /* 0x00000001ff027807 */ /* 0x001fe40000000000 */
[----:B------:R-:W-:Y:S02]  /*10400*/  ISETP.GT.AND P0, PT, R22, UR45, PT ;  /* 0x0000002d16007c0c */ /* 0x000fe4000bf04270 */
[----:B------:R-:W-:-:S11]  /*10410*/  LOP3.LUT R21, R21, R2, RZ, 0x3c, !PT ;  /* 0x0000000215157212 */ /* 0x000fd600078e3cff */
[----:B-1----:R-:W-:Y:S05]  /*10420*/  @P0 BRA `(.L_x_3454) ;  /* 0xfffffff0008c0947 */ /* 0x002fea000383ffff */
.L_x_3439:
[----:B------:R-:W-:Y:S05]  /*10430*/  BSYNC B0 ;  /* 0x0000000000007941 */ /* 0x000fea0003800000 */
.L_x_3418:
[----:B------:R-:W0:Y:S01]  /*10440*/  S2R R3, SR_CgaCtaId ;  /* 0x0000000000037919 */ /* 0x000e220000008800 */
[----:B------:R-:W-:Y:S01]  /*10450*/  MOV R0, 0x400 ;  /* 0x0000040000007802 */ /* 0x000fe20000000f00 */
[----:B------:R-:W-:Y:S01]  /*10460*/  BSSY B0, `(.L_x_3455) ;  /* 0x0000005000007945 */ /* 0x000fe20003800000 */
[----:B------:R-:W-:Y:S02]  /*10470*/  SHF.L.U32 R4, R4, 0x1f, RZ ;  /* 0x0000001f04047819 */ /* 0x000fe400000006ff */
[----:B0-----:R-:W-:-:S04]  /*10480*/  LEA R5, R3, R0, 0x18 ;  /* 0x0000000003057211 */ /* 0x001fc800078ec0ff */
[----:B------:R-:W0:Y:S02]  /*10490*/  SYNCS.PHASECHK.TRANS64.TRYWAIT P0, [R5+URZ+0x38820], R4 ;  /* 0x03882004050075a7 */ /* 0x000e24000800017f */
[----:B0-----:R-:W-:Y:S05]  /*104a0*/  @!P0 BRA `(.L_x_3456) ;  /* 0x0000002c00648947 */ /* 0x001fea0003800000 */
.L_x_3534:
[----:B------:R-:W-:Y:S05]  /*104b0*/  BSYNC B0 ;  /* 0x0000000000007941 */ /* 0x000fea0003800000 */
.L_x_3455:
[----:B------:R-:W-:-:S03]  /*104c0*/  UMOV UR4, 0xffffffff ;  /* 0xffffffff00047882 */ /* 0x000fc60000000000 */
[----:B------:R-:W-:Y:S05]  /*104d0*/  BRA.DIV UR4, `(.L_x_3457) ;  /* 0x0000002e046c7947 */ /* 0x000fea000b800000 */
[----:B------:R-:W1:Y:S02]  /*104e0*/  S2R R0, SR_TID.X ;  /* 0x0000000000007919 */ /* 0x000e640000002100 */
[----:B-1----:R-:W-:-:S04]  /*104f0*/  SHF.R.U32.HI R0, RZ, 0x5, R0 ;  /* 0x00000005ff007819 */ /* 0x002fc80000011600 */
[----:B------:R-:W-:-:S05]  /*10500*/  LOP3.LUT R0, R0, 0x3, RZ, 0xc0, !PT ;  /* 0x0000000300007812 */ /* 0x000fca00078ec0ff */
[----:B------:R1:W3:Y:S02]  /*10510*/  SHFL.IDX PT, R14, R0, RZ, 0x1f ;  /* 0x00001fff000e7589 */ /* 0x0002e400000e0000 */
.L_x_3537:
[----:B---3--:R-:W-:-:S13]  /*10520*/  ISETP.NE.AND P0, PT, R14, RZ, PT ;  /* 0x000000ff0e00720c */ /* 0x008fda0003f05270 */
[----:B------:R-:W-:Y:S05]  /*10530*/  @P0 BRA `(.L_x_3378) ;  /* 0x0000000000900947 */ /* 0x000fea0003800000 */
[----:B------:R-:W-:-:S03]  /*10540*/  UMOV UR4, 0xffffffff ;  /* 0xffffffff00047882 */ /* 0x000fc60000000000 */
[----:B------:R-:W-:Y:S05]  /*10550*/  BRA.DIV UR4, `(.L_x_3458) ;  /* 0x0000002e04807947 */ /* 0x000fea000b800000 */
[----:B------:R-:W-:-:S13]  /*10560*/  ELECT P6, URZ, PT ;  /* 0x00000000003f782f */ /* 0x000fda00038c0000 */
.L_x_3540:
[----:B------:R-:W-:Y:S05]  /*10570*/  @!P6 BRA `(.L_x_3378) ;  /* 0x000000000080e947 */ /* 0x000fea0003800000 */
[----:B-1----:R-:W3:Y:S02]  /*10580*/  LDL R0, [R1] ;  /* 0x0000000001007983 */ /* 0x002ee40000100800 */
[----:B---3--:R-:W-:-:S13]  /*10590*/  R2UR UR4, R0 ;  /* 0x00000000000472ca */ /* 0x008fda00000e0000 */
[----:B------:R-:W-:-:S06]  /*105a0*/  ULOP3.LUT UR4, UR4, 0x2, URZ, 0xfc, !UPT ;  /* 0x0000000204047892 */ /* 0x000fcc000f8efc3f */
[----:B------:R-:W-:-:S05]  /*105b0*/  IMAD.U32 R0, RZ, RZ, UR4 ;  /* 0x00000004ff007e24 */ /* 0x000fca000f8e00ff */
[----:B------:R-:W-:-:S13]  /*105c0*/  ISETP.NE.AND P0, PT, R0, 0x3, PT ;  /* 0x000000030000780c */ /* 0x000fda0003f05270 */
[----:B------:R-:W-:Y:S05]  /*105d0*/  @!P0 BRA `(.L_x_3459) ;  /* 0x0000000000048947 */ /* 0x000fea0003800000 */
[----:B------:R-:W-:Y:S01]  /*105e0*/  BPT.TRAP 0x1 ;  /* 0x000000040000795c */ /* 0x000fe20000300000 */
.L_x_3459:
[C---:B------:R-:W-:Y:S01]  /*105f0*/  IMAD R3, R8.reuse, 0x8, R5 ;  /* 0x0000000808037824 */ /* 0x040fe200078e0205 */
[----:B------:R-:W-:Y:S01]  /*10600*/  SHF.L.U32 R2, R21, 0x1f, RZ ;  /* 0x0000001f15027819 */ /* 0x000fe200000006ff */
[----:B------:R-:W-:-:S03]  /*10610*/  VIADD R8, R8, 0x1 ;  /* 0x0000000108087836 */ /* 0x000fc60000000000 */
[----:B------:R-:W1:Y:S02]  /*10620*/  SYNCS.PHASECHK.TRANS64.TRYWAIT P1, [R3+URZ+0x38840], R2 ;  /* 0x03884002030075a7 */ /* 0x000e64000802017f */
[----:B------:R-:W-:-:S04]  /*10630*/  ISETP.NE.AND P2, PT, R8, 0x2, PT ;  /* 0x000000020800780c */ /* 0x000fc80003f45270 */
[----:B------:R-:W-:Y:S01]  /*10640*/  SEL R0, RZ, 0x1, P2 ;  /* 0x00000001ff007807 */ /* 0x000fe20001000000 */
[----:B-1----:R-:W-:Y:S08]  /*10650*/  @!P1 BRA `(.L_x_3460) ;  /* 0x0000002c00609947 */ /* 0x002ff00003800000 */
.L_x_3541:
[----:B------:R-:W-:Y:S02]  /*10660*/  SEL R8, R8, RZ, P2 ;  /* 0x000000ff08087207 */ /* 0x000fe40001000000 */
[----:B------:R-:W-:Y:S01]  /*10670*/  LOP3.LUT R0, R21, R0, RZ, 0x3c, !PT ;  /* 0x0000000015007212 */ /* 0x000fe200078e3cff */
[----:B------:R-:W-:Y:S06]  /*10680*/  @!P0 BRA `(.L_x_3461) ;  /* 0x0000000000048947 */ /* 0x000fec0003800000 */
[----:B------:R-:W-:Y:S01]  /*10690*/  BPT.TRAP 0x1 ;  /* 0x000000040000795c */ /* 0x000fe20000300000 */
.L_x_3461:
[----:B0-----:R-:W-:Y:S01]  /*106a0*/  IMAD R5, R8, 0x8, R5 ;  /* 0x0000000808057824 */ /* 0x001fe200078e0205 */
[----:B------:R-:W-:-:S04]  /*106b0*/  SHF.L.U32 R0, R0, 0x1f, RZ ;  /* 0x0000001f00007819 */ /* 0x000fc800000006ff */
[----:B------:R-:W0:Y:S02]  /*106c0*/  SYNCS.PHASECHK.TRANS64.TRYWAIT P1, [R5+URZ+0x38840], R0 ;  /* 0x03884000050075a7 */ /* 0x000e24000802017f */
[----:B0-----:R-:W-:Y:S05]  /*106d0*/  @!P1 BRA `(.L_x_3462) ;  /* 0x0000002c00549947 */ /* 0x001fea0003800000 */
.L_x_3542:
[----:B------:R-:W-:Y:S05]  /*106e0*/  @!P0 BRA `(.L_x_3463) ;  /* 0x0000000000048947 */ /* 0x000fea0003800000 */
[----:B------:R-:W-:Y:S01]  /*106f0*/  BPT.TRAP 0x1 ;  /* 0x000000040000795c */ /* 0x000fe20000300000 */
.L_x_3463:
[----:B------:R-:W3:Y:S02]  /*10700*/  SYNCS.PHASECHK.TRANS64.TRYWAIT P1, [R3+URZ+0x38860], R2 ;  /* 0x03886002030075a7 */ /* 0x000ee4000802017f */
[----:B---3--:R-:W-:Y:S05]  /*10710*/  @!P1 BRA `(.L_x_3464) ;  /* 0x0000002c00589947 */ /* 0x008fea0003800000 */
.L_x_3543:
[----:B------:R-:W-:Y:S05]  /*10720*/  @!P0 BRA `(.L_x_3465) ;  /* 0x0000000000048947 */ /* 0x000fea0003800000 */
[----:B------:R-:W-:Y:S01]  /*10730*/  BPT.TRAP 0x1 ;  /* 0x000000040000795c */ /* 0x000fe20000300000 */
.L_x_3465:
[----:B----4-:R4:W0:Y:S02]  /*10740*/  SYNCS.PHASECHK.TRANS64.TRYWAIT P0, [R5+URZ+0x38860], R0 ;  /* 0x03886000050075a7 */ /* 0x010824000800017f */
[----:B0-----:R-:W-:Y:S05]  /*10750*/  @!P0 NANOSLEEP.SYNCS 0x989680 ;  /* 0x009896800000895d */ /* 0x001fea0003900000 */
[----:B------:R-:W0:Y:S02]  /*10760*/  @!P0 SYNCS.PHASECHK.TRANS64 P0, [R5+URZ+0x38860], R0 ;  /* 0x03886000050085a7 */ /* 0x000e24000800007f */
[----:B0-----:R-:W-:Y:S05]  /*10770*/  @!P0 BRA `(.L_x_3465) ;  /* 0xfffffffc00f08947 */ /* 0x001fea000383ffff */
.L_x_3378:
[----:B------:R-:W-:Y:S05]  /*10780*/  BSYNC B6 ;  /* 0x0000000000067941 */ /* 0x000fea0003800000 */
.L_x_3375:
[----:B------:R-:W-:Y:S05]  /*10790*/  EXIT ;  /* 0x000000000000794d */ /* 0x000fea0003800000 */
.L_x_3388:
[----:B0-----:R0:W1:Y:S02]  /*107a0*/  SYNCS.PHASECHK.TRANS64.TRYWAIT P0, [R2+URZ+0x38800], R5 ;  /* 0x03880005020075a7 */ /* 0x001064000800017f */
[----:B-1----:R-:W-:Y:S05]  /*107b0*/  @!P0 NANOSLEEP.SYNCS 0x989680 ;  /* 0x009896800000895d */ /* 0x002fea0003900000 */
[----:B------:R-:W1:Y:S02]  /*107c0*/  @!P0 SYNCS.PHASECHK.TRANS64 P0, [R2+URZ+0x38800], R5 ;  /* 0x03880005020085a7 */ /* 0x000e64000800007f */
[----:B-1----:R-:W-:Y:S05]  /*107d0*/  @!P0 BRA `(.L_x_3388) ;  /* 0xfffffffc00f08947 */ /* 0x002fea000383ffff */
[----:B------:R-:W-:Y:S05]  /*107e0*/  BRA `(.L_x_3466) ;  /* 0xffffff2800f87947 */ /* 0x000fea000383ffff */
.L_x_3392:
[----:B--2---:R2:W3:Y:S02]  /*107f0*/  SYNCS.PHASECHK.TRANS64.TRYWAIT P1, [R2+URZ+0x38830], R5 ;  /* 0x03883005020075a7 */ /* 0x0044e4000802017f */
[----:B---3--:R-:W-:Y:S05]  /*10800*/  @!P1 NANOSLEEP.SYNCS 0x989680 ;  /* 0x009896800000995d */ /* 0x008fea0003900000 */
[----:B------:R-:W3:Y:S02]  /*10810*/  @!P1 SYNCS.PHASECHK.TRANS64 P1, [R2+URZ+0x38830], R5 ;  /* 0x03883005020095a7 */ /* 0x000ee4000802007f */
[----:B---3--:R-:W-:Y:S05]  /*10820*/  @!P1 BRA `(.L_x_3392) ;  /* 0xfffffffc00f09947 */ /* 0x008fea000383ffff */
[----:B------:R-:W-:Y:S05]  /*10830*/  BRA `(.L_x_3391) ;  /* 0xffffff2c00447947 */ /* 0x000fea000383ffff */
.L_x_3393:
[----:B---3--:R3:W4:Y:S02]  /*10840*/  SYNCS.PHASECHK.TRANS64.TRYWAIT P1, [R2+URZ+0x38810], R5 ;  /* 0x03881005020075a7 */ /* 0x008724000802017f */
[----:B----4-:R-:W-:Y:S05]  /*10850*/  @!P1 NANOSLEEP.SYNCS 0x989680 ;  /* 0x009896800000995d */ /* 0x010fea0003900000 */
[----:B------:R-:W4:Y:S02]  /*10860*/  @!P1 SYNCS.PHASECHK.TRANS64 P1, [R2+URZ+0x38810], R5 ;  /* 0x03881005020095a7 */ /* 0x000f24000802007f */
[----:B----4-:R-:W-:Y:S05]  /*10870*/  @!P1 BRA `(.L_x_3393) ;  /* 0xfffffffc00f09947 */ /* 0x010fea000383ffff */
[----:B------:R-:W-:Y:S05]  /*10880*/  BRA `(.L_x_3467) ;  /* 0xffffff3000347947 */ /* 0x000fea000383ffff */
.L_x_3397:
[----:B------:R0:W0:Y:S02]  /*10890*/  SYNCS.PHASECHK.TRANS64.TRYWAIT P1, [R2+URZ+0x38850], R5 ;  /* 0x03885005020075a7 */ /* 0x000024000802017f */
[----:B0-----:R-:W-:Y:S05]  /*108a0*/  @!P1 NANOSLEEP.SYNCS 0x989680 ;  /* 0x009896800000995d */ /* 0x001fea0003900000 */
[----:B------:R-:W0:Y:S02]  /*108b0*/  @!P1 SYNCS.PHASECHK.TRANS64 P1, [R2+URZ+0x38850], R5 ;  /* 0x03885005020095a7 */ /* 0x000e24000802007f */
[----:B0-----:R-:W-:Y:S05]  /*108c0*/  @!P1 BRA `(.L_x_3397) ;  /* 0xfffffffc00f09947 */ /* 0x001fea000383ffff */
[----:B------:R-:W-:Y:S05]  /*108d0*/  BRA `(.L_x_3396) ;  /* 0xffffff3000607947 */ /* 0x000fea000383ffff */
.L_x_3404:
[----:B-1----:R1:W2:Y:S02]  /*108e0*/  SYNCS.PHASECHK.TRANS64.TRYWAIT P2, [R196+URZ+0x38830], R201 ;  /* 0x038830c9c40075a7 */ /* 0x0022a4000804017f */
[----:B--2---:R-:W-:Y:S05]  /*108f0*/  @!P2 NANOSLEEP.SYNCS 0x989680 ;  /* 0x009896800000a95d */ /* 0x004fea0003900000 */
[----:B------:R-:W2:Y:S02]  /*10900*/  @!P2 SYNCS.PHASECHK.TRANS64 P2, [R196+URZ+0x38830], R201 ;  /* 0x038830c9c400a5a7 */ /* 0x000ea4000804007f */
[----:B--2---:R-:W-:Y:S05]  /*10910*/  @!P2 BRA `(.L_x_3404) ;  /* 0xfffffffc00f0a947 */ /* 0x004fea000383ffff */
[----:B------:R-:W-:Y:S05]  /*10920*/  BRA `(.L_x_3403) ;  /* 0xffffff5800907947 */ /* 0x000fea000383ffff */
.L_x_3408:
[----:B---3--:R3:W4:Y:S02]  /*10930*/  SYNCS.PHASECHK.TRANS64.TRYWAIT P2, [R196+URZ+0x38850], R201 ;  /* 0x038850c9c40075a7 */ /* 0x008724000804017f */
[----:B----4-:R-:W-:Y:S05]  /*10940*/  @!P2 NANOSLEEP.SYNCS 0x989680 ;  /* 0x009896800000a95d */ /* 0x010fea0003900000 */
[----:B------:R-:W4:Y:S02]  /*10950*/  @!P2 SYNCS.PHASECHK.TRANS64 P2, [R196+URZ+0x38850], R201 ;  /* 0x038850c9c400a5a7 */ /* 0x000f24000804007f */
[----:B----4-:R-:W-:Y:S05]  /*10960*/  @!P2 BRA `(.L_x_3408) ;  /* 0xfffffffc00f0a947 */ /* 0x010fea000383ffff */
[----:B------:R-:W-:Y:S05]  /*10970*/  BRA `(.L_x_3407) ;  /* 0xffffff5c005c7947 */ /* 0x000fea000383ffff */
.L_x_3423:
[----:B------:R-:W-:Y:S02]  /*10980*/  IMAD.MOV.U32 R13, RZ, RZ, R17 ;  /* 0x000000ffff0d7224 */ /* 0x000fe400078e0011 */
[----:B------:R-:W-:Y:S02]  /*10990*/  IMAD.MOV.U32 R12, RZ, RZ, RZ ;  /* 0x000000ffff0c7224 */ /* 0x000fe400078e00ff */
[----:B------:R-:W-:Y:S02]  /*109a0*/  IMAD.MOV.U32 R11, RZ, RZ, 0x1f ;  /* 0x0000001fff0b7424 */ /* 0x000fe400078e00ff */
[----:B------:R-:W-:-:S07]  /*109b0*/  IMAD.MOV.U32 R15, RZ, RZ, -0x1 ;  /* 0xffffffffff0f7424 */ /* 0x000fce00078e00ff */
[----:B------:R-:W-:Y:S05]  /*109c0*/  WARPSYNC.COLLECTIVE R15, `(.L_x_3468) ;  /* 0x000000000f087348 */ /* 0x000fea0003c00000 */
[----:B------:R0:W1:Y:S02]  /*109d0*/  SHFL.IDX P6, R14, R13, R12, R11 ;  /* 0x0000000c0d0e7389 */ /* 0x00006400000c000b */
[----:B01----:R-:W-:Y:S01]  /*109e0*/  ENDCOLLECTIVE ;  /* 0x000000000000791b */ /* 0x003fe20003800000 */
.L_x_3468:
[----:B------:R-:W-:Y:S05]  /*109f0*/  BRA `(.L_x_3469) ;  /* 0xffffffc400d07947 */ /* 0x000fea000383ffff */
.L_x_3425:
[----:B0-----:R-:W-:-:S04]  /*10a00*/  MOV R3, UR42 ;  /* 0x0000002a00037c02 */ /* 0x001fc80008000f00 */
[----:B------:R0:W1:Y:S03]  /*10a10*/  SYNCS.PHASECHK.TRANS64.TRYWAIT P0, [R3+URZ+0x38840], R0 ;  /* 0x03884000030075a7 */ /* 0x000066000800017f */
[----:B-1----:R-:W-:Y:S05]  /*10a20*/  @!P0 NANOSLEEP.SYNCS 0x989680 ;  /* 0x009896800000895d */ /* 0x002fea0003900000 */
[----:B------:R-:W1:Y:S02]  /*10a30*/  @!P0 SYNCS.PHASECHK.TRANS64 P0, [R3+URZ+0x38840], R0 ;  /* 0x03884000030085a7 */ /* 0x000e64000800007f */
[----:B-1----:R-:W-:Y:S05]  /*10a40*/  @!P0 BRA `(.L_x_3425) ;  /* 0xfffffffc00ec8947 */ /* 0x002fea000383ffff */
[----:B------:R-:W-:Y:S05]  /*10a50*/  BRA `(.L_x_3470) ;  /* 0xffffffc800087947 */ /* 0x000fea000383ffff */
.L_x_3426:
        /* <DEDUP_REMOVED lines=8> */
.L_x_3472:
[----:B------:R-:W-:Y:S05]  /*10ae0*/  BSYNC B0 ;  /* 0x0000000000007941 */ /* 0x000fea0003800000 */
.L_x_3471:
        /* <DEDUP_REMOVED lines=9> */
.L_x_3473:
[----:B------:R-:W-:Y:S02]  /*10b80*/  IMAD.MOV.U32 R13, RZ, RZ, R4 ;  /* 0x000000ffff0d7224 */ /* 0x000fe400078e0004 */
[----:B------:R-:W-:Y:S01]  /*10b90*/  IMAD.MOV.U32 R12, RZ, RZ, 0x1 ;  /* 0x00000001ff0c7424 */ /* 0x000fe200078e00ff */
[----:B------:R-:W-:-:S05]  /*10ba0*/  @P0 LEA R14, P1, R22, R14, 0x1 ;  /* 0x0000000e160e0211 */ /* 0x000fca00078208ff */
[----:B------:R-:W-:Y:S02]  /*10bb0*/  @P0 IMAD.X R3, RZ, RZ, R2, P1 ;  /* 0x000000ffff030224 */ /* 0x000fe400008e0602 */
[----:B------:R-:W-:-:S07]  /*10bc0*/  @P0 IMAD.MOV.U32 R2, RZ, RZ, R14 ;  /* 0x000000ffff020224 */ /* 0x000fce00078e000e */
[----:B------:R-:W-:Y:S05]  /*10bd0*/  WARPSYNC.COLLECTIVE R15, `(.L_x_3474) ;  /* 0x000000000f087348 */ /* 0x000fea0003c00000 */
[----:B------:R0:W1:Y:S02]  /*10be0*/  SHFL.IDX P6, R14, R13, R12, R11 ;  /* 0x0000000c0d0e7389 */ /* 0x00006400000c000b */
[----:B01----:R-:W-:Y:S01]  /*10bf0*/  ENDCOLLECTIVE ;  /* 0x000000000000791b */ /* 0x003fe20003800000 */
.L_x_3474:
[----:B------:R-:W-:Y:S01]  /*10c00*/  @!PT LDS RZ, [RZ] ;  /* 0x00000000fffff984 */ /* 0x000fe20000000800 */
[----:B------:R-:W-:Y:S01]  /*10c10*/  @!PT LDS RZ, [RZ] ;  /* 0x00000000fffff984 */ /* 0x000fe20000000800 */
[----:B------:R-:W-:Y:S01]  /*10c20*/  @!PT LDS RZ, [RZ] ;  /* 0x00000000fffff984 */ /* 0x000fe20000000800 */
[----:B------:R0:W-:Y:S01]  /*10c30*/  @P0 LDGSTS.E.BYPASS.LTC128B.128 [R7+0x22400], desc[UR36][R2.64], !P2 ;  /* 0x2240000002070fae */ /* 0x0001e2000d101d64 */
[----:B------:R-:W-:Y:S01]  /*10c40*/  ISETP.GE.AND P0, PT, R18, 0x11, PT ;  /* 0x000000111200780c */ /* 0x000fe20003f06270 */
[----:B------:R-:W-:-:S12]  /*10c50*/  IMAD.MOV.U32 R13, RZ, RZ, R0 ;  /* 0x000000ffff0d7224 */ /* 0x000fd800078e0000 */
[----:B------:R-:W-:Y:S01]  /*10c60*/  @P0 LEA R9, R24, UR42, 0x1 ;  /* 0x0000002a18090c11 */ /* 0x000fe2000f8e08ff */
[----:B0-----:R-:W-:-:S07]  /*10c70*/  IMAD.MOV.U32 R5, RZ, RZ, R14 ;  /* 0x000000ffff057224 */ /* 0x001fce00078e000e */
[----:B------:R-:W-:Y:S05]  /*10c80*/  WARPSYNC.COLLECTIVE R15, `(.L_x_3475) ;  /* 0x000000000f087348 */ /* 0x000fea0003c00000 */
[----:B------:R0:W1:Y:S02]  /*10c90*/  SHFL.IDX P6, R14, R13, R12, R11 ;  /* 0x0000000c0d0e7389 */ /* 0x00006400000c000b */
[----:B01----:R-:W-:Y:S01]  /*10ca0*/  ENDCOLLECTIVE ;  /* 0x000000000000791b */ /* 0x003fe20003800000 */
.L_x_3475:
[----:B------:R-:W-:Y:S01]  /*10cb0*/  MOV R13, R4 ;  /* 0x00000004000d7202 */ /* 0x000fe20000000f00 */
[----:B------:R-:W-:Y:S01]  /*10cc0*/  IMAD.MOV.U32 R12, RZ, RZ, 0x2 ;  /* 0x00000002ff0c7424 */ /* 0x000fe200078e00ff */
[----:B------:R-:W-:-:S13]  /*10cd0*/  @P0 LEA R2, P1, R22, R14, 0x1 ;  /* 0x0000000e16020211 */ /* 0x000fda00078208ff */
[----:B------:R-:W-:Y:S05]  /*10ce0*/  WARPSYNC.COLLECTIVE R15, `(.L_x_3476) ;  /* 0x000000000f087348 */ /* 0x000fea0003c00000 */
[----:B------:R0:W1:Y:S02]  /*10cf0*/  SHFL.IDX P6, R14, R13, R12, R11 ;  /* 0x0000000c0d0e7389 */ /* 0x00006400000c000b */
[----:B01----:R-:W-:Y:S01]  /*10d00*/  ENDCOLLECTIVE ;  /* 0x000000000000791b */ /* 0x003fe20003800000 */
.L_x_3476:
[----:B------:R-:W-:-:S05]  /*10d10*/  @P0 IMAD.X R3, RZ, RZ, R5, P1 ;  /* 0x000000ffff030224 */ /* 0x000fca00008e0605 */
[----:B------:R-:W-:Y:S01]  /*10d20*/  @!PT LDS RZ, [RZ] ;  /* 0x00000000fffff984 */ /* 0x000fe20000000800 */
[----:B------:R-:W-:Y:S01]  /*10d30*/  @!PT LDS RZ, [RZ] ;  /* 0x00000000fffff984 */ /* 0x000fe20000000800 */
[----:B------:R-:W-:Y:S01]  /*10d40*/  @!PT LDS RZ, [RZ] ;  /* 0x00000000fffff984 */ /* 0x000fe20000000800 */
[----:B------:R0:W-:Y:S01]  /*10d50*/  @P0 LDGSTS.E.BYPASS.LTC128B.128 [R9+0x22c00], desc[UR36][R2.64], !P2 ;  /* 0x22c0000002090fae */ /* 0x0001e2000d101d64 */
[----:B------:R-:W-:Y:S01]  /*10d60*/  ISETP.GE.AND P0, PT, R18, 0x21, PT ;  /* 0x000000211200780c */ /* 0x000fe20003f06270 */
[----:B------:R-:W-:Y:S02]  /*10d70*/  IMAD.MOV.U32 R13, RZ, RZ, R0 ;  /* 0x000000ffff0d7224 */ /* 0x000fe400078e0000 */
[----:B------:R-:W-:-:S10]  /*10d80*/  IMAD.MOV.U32 R5, RZ, RZ, R14 ;  /* 0x000000ffff057224 */ /* 0x000fd400078e000e */
[----:B0-----:R-:W-:Y:S05]  /*10d90*/  WARPSYNC.COLLECTIVE R15, `(.L_x_3477) ;  /* 0x000000000f087348 */ /* 0x001fea0003c00000 */
[----:B------:R1:W2:Y:S02]  /*10da0*/  SHFL.IDX P6, R14, R13, R12, R11 ;  /* 0x0000000c0d0e7389 */ /* 0x0002a400000c000b */
[----:B012---:R-:W-:Y:S01]  /*10db0*/  ENDCOLLECTIVE ;  /* 0x000000000000791b */ /* 0x007fe20003800000 */
.L_x_3477:
[----:B------:R-:W-:Y:S02]  /*10dc0*/  IMAD.MOV.U32 R13, RZ, RZ, R4 ;  /* 0x000000ffff0d7224 */ /* 0x000fe400078e0004 */
[----:B------:R-:W-:Y:S01]  /*10dd0*/  IMAD.MOV.U32 R12, RZ, RZ, 0x3 ;  /* 0x00000003ff0c7424 */ /* 0x000fe200078e00ff */
[----:B------:R-:W-:-:S13]  /*10de0*/  @P0 LEA R2, P1, R22, R14, 0x1 ;  /* 0x0000000e16020211 */ /* 0x000fda00078208ff */
[----:B------:R-:W-:Y:S05]  /*10df0*/  WARPSYNC.COLLECTIVE R15, `(.L_x_3478) ;  /* 0x000000000f087348 */ /* 0x000fea0003c00000 */
[----:B------:R0:W1:Y:S02]  /*10e00*/  SHFL.IDX P6, R14, R13, R12, R11 ;  /* 0x0000000c0d0e7389 */ /* 0x00006400000c000b */
[----:B01----:R-:W-:Y:S01]  /*10e10*/  ENDCOLLECTIVE ;  /* 0x000000000000791b */ /* 0x003fe20003800000 */
.L_x_3478:
[----:B------:R-:W-:Y:S01]  /*10e20*/  @P0 IMAD.X R3, RZ, RZ, R5, P1 ;  /* 0x000000ffff030224 */ /* 0x000fe200008e0605 */
[----:B------:R-:W-:-:S05]  /*10e30*/  @P0 LEA R5, R24, UR42, 0x1 ;  /* 0x0000002a18050c11 */ /* 0x000fca000f8e08ff */
        /* <DEDUP_REMOVED lines=9> */
.L_x_3479:
[----:B------:R-:W-:Y:S05]  /*10ed0*/  BRA `(.L_x_3480) ;  /* 0xffffffc400d07947 */ /* 0x000fea000383ffff */
.L_x_3429:
[----:B------:R-:W-:Y:S01]  /*10ee0*/  IMAD.MOV.U32 R13, RZ, RZ, R4 ;  /* 0x000000ffff0d7224 */ /* 0x000fe200078e0004 */
[----:B------:R-:W-:Y:S01]  /*10ef0*/  LOP3.LUT R16, R16, 0xfffffeff, RZ, 0xc0, !PT ;  /* 0xfffffeff10107812 */ /* 0x000fe200078ec0ff */
[----:B------:R-:W-:Y:S02]  /*10f00*/  IMAD.MOV.U32 R12, RZ, RZ, RZ ;  /* 0x000000ffff0c7224 */ /* 0x000fe400078e00ff */
[----:B------:R-:W-:Y:S02]  /*10f10*/  IMAD.MOV.U32 R11, RZ, RZ, 0x181f ;  /* 0x0000181fff0b7424 */ /* 0x000fe400078e00ff */
[----:B------:R-:W-:Y:S02]  /*10f20*/  IMAD.MOV.U32 R15, RZ, RZ, -0x1 ;  /* 0xffffffffff0f7424 */ /* 0x000fe400078e00ff */
[----:B------:R-:W-:-:S07]  /*10f30*/  IMAD R6, R20, 0x40, R21 ;  /* 0x0000004014067824 */ /* 0x000fce00078e0215 */
[----:B------:R-:W-:Y:S05]  /*10f40*/  WARPSYNC.COLLECTIVE R15, `(.L_x_3481) ;  /* 0x000000000f087348 */ /* 0x000fea0003c00000 */
[----:B------:R0:W1:Y:S02]  /*10f50*/  SHFL.IDX P6, R14, R13, R12, R11 ;  /* 0x0000000c0d0e7389 */ /* 0x00006400000c000b */
[----:B01----:R-:W-:Y:S01]  /*10f60*/  ENDCOLLECTIVE ;  /* 0x000000000000791b */ /* 0x003fe20003800000 */
.L_x_3481:
[----:B------:R-:W-:Y:S01]  /*10f70*/  IADD3 R10, R6, 0x10, RZ ;  /* 0x00000010060a7810 */ /* 0x000fe20007ffe0ff */
[----:B------:R-:W-:Y:S02]  /*10f80*/  IMAD.MOV.U32 R13, RZ, RZ, R0 ;  /* 0x000000ffff0d7224 */ /* 0x000fe400078e0000 */
[----:B------:R-:W-:-:S07]  /*10f90*/  IMAD.MOV.U32 R2, RZ, RZ, R14 ;  /* 0x000000ffff027224 */ /* 0x000fce00078e000e */
[----:B------:R-:W-:Y:S05]  /*10fa0*/  WARPSYNC.COLLECTIVE R15, `(.L_x_3482) ;  /* 0x000000000f087348 */ /* 0x000fea0003c00000 */
[----:B------:R0:W1:Y:S02]  /*10fb0*/  SHFL.IDX P6, R14, R13, R12, R11 ;  /* 0x0000000c0d0e7389 */ /* 0x00006400000c000b */
[----:B01----:R-:W-:Y:S01]  /*10fc0*/  ENDCOLLECTIVE ;  /* 0x000000000000791b */ /* 0x003fe20003800000 */
.L_x_3482:
[----:B------:R-:W-:Y:S02]  /*10fd0*/  ULDC UR4, c[0x0][0x288] ;  /* 0x0000a20000047ab9 */ /* 0x000fe40000000800 */
[----:B------:R-:W-:-:S05]  /*10fe0*/  IMAD R5, R8, UR4, RZ ;  /* 0x0000000408057c24 */ /* 0x000fca000f8e02ff */
[----:B------:R-:W-:Y:S01]  /*10ff0*/  ISETP.GE.AND P2, PT, R6, R5, PT ;  /* 0x000000050600720c */ /* 0x000fe20003f46270 */
[----:B------:R-:W-:Y:S02]  /*11000*/  IMAD.MOV.U32 R13, RZ, RZ, R4 ;  /* 0x000000ffff0d7224 */ /* 0x000fe400078e0004 */
[----:B------:R-:W-:-:S10]  /*11010*/  IMAD.MOV.U32 R12, RZ, RZ, 0x1 ;  /* 0x00000001ff0c7424 */ /* 0x000fd400078e00ff */
[----:B------:R-:W-:Y:S02]  /*11020*/  @!P2 LEA R8, R24, UR42, 0x1 ;  /* 0x0000002a1808ac11 */ /* 0x000fe4000f8e08ff */
[----:B------:R-:W-:Y:S02]  /*11030*/  @P2 LOP3.LUT R16, R16, 0x100, RZ, 0xfc, !PT ;  /* 0x0000010010102812 */ /* 0x000fe400078efcff */
[----:B------:R-:W-:-:S13]  /*11040*/  @!P2 LEA R3, P1, R22, R14, 0x1 ;  /* 0x0000000e1603a211 */ /* 0x000fda00078208ff */
[----:B------:R-:W-:Y:S05]  /*11050*/  WARPSYNC.COLLECTIVE R15, `(.L_x_3483) ;  /* 0x000000000f087348 */ /* 0x000fea0003c00000 */
[----:B------:R0:W1:Y:S02]  /*11060*/  SHFL.IDX P6, R14, R13, R12, R11 ;  /* 0x0000000c0d0e7389 */ /* 0x00006400000c000b */
[----:B01----:R-:W-:Y:S01]  /*11070*/  ENDCOLLECTIVE ;  /* 0x000000000000791b */ /* 0x003fe20003800000 */
.L_x_3483:
[----:B------:R-:W-:Y:S01]  /*11080*/  LOP3.LUT R16, R16, 0xffffff7f, RZ, 0xc0, !PT ;  /* 0xffffff7f10107812 */ /* 0x000fe200078ec0ff */
[----:B------:R-:W-:-:S05]  /*11090*/  @!P2 IMAD.X R2, RZ, RZ, R2, P1 ;  /* 0x000000ffff02a224 */ /* 0x000fca00008e0602 */
[----:B------:R-:W-:-:S04]  /*110a0*/  @!P2 LOP3.LUT R3, R3, R2, RZ, 0x3c, !PT ;  /* 0x000000020303a212 */ /* 0x000fc800078e3cff */
[----:B------:R-:W-:Y:S01]  /*110b0*/  @!P2 LOP3.LUT R2, R3, R2, RZ, 0x3c, !PT ;  /* 0x000000020302a212 */ /* 0x000fe200078e3cff */
[----:B------:R-:W-:-:S03]  /*110c0*/  IMAD.MOV.U32 R13, RZ, RZ, R0 ;  /* 0x000000ffff0d7224 */ /* 0x000fc600078e0000 */
[----:B------:R-:W-:-:S05]  /*110d0*/  @!P2 LOP3.LUT R3, R3, R2, RZ, 0x3c, !PT ;  /* 0x000000020303a212 */ /* 0x000fca00078e3cff */
[----:B------:R-:W-:Y:S01]  /*110e0*/  @!PT LDS RZ, [RZ] ;  /* 0x00000000fffff984 */ /* 0x000fe20000000800 */
[----:B------:R-:W-:Y:S01]  /*110f0*/  @!PT LDS RZ, [RZ] ;  /* 0x00000000fffff984 */ /* 0x000fe20000000800 */
[----:B------:R-:W-:Y:S01]  /*11100*/  @!PT LDS RZ, [RZ] ;  /* 0x00000000fffff984 */ /* 0x000fe20000000800 */
[----:B------:R0:W-:Y:S01]  /*11110*/  @!P2 LDGSTS.E.BYPASS.LTC128B.128 [R8+0x20400], desc[UR36][R2.64], !P0 ;  /* 0x204000000208afae */ /* 0x0001e2000c101d64 */
[----:B------:R-:W-:Y:S01]  /*11120*/  ISETP.GE.AND P2, PT, R10, R5, PT ;  /* 0x000000050a00720c */ /* 0x000fe20003f46270 */
[----:B------:R-:W-:-:S12]  /*11130*/  IMAD.MOV.U32 R9, RZ, RZ, R14 ;  /* 0x000000ffff097224 */ /* 0x000fd800078e000e */
[----:B0-----:R-:W-:Y:S05]  /*11140*/  WARPSYNC.COLLECTIVE R15, `(.L_x_3484) ;  /* 0x000000000f087348 */ /* 0x001fea0003c00000 */
[----:B------:R1:W2:Y:S02]  /*11150*/  SHFL.IDX P6, R14, R13, R12, R11 ;  /* 0x0000000c0d0e7389 */ /* 0x0002a400000c000b */
[----:B012---:R-:W-:Y:S01]  /*11160*/  ENDCOLLECTIVE ;  /* 0x000000000000791b */ /* 0x007fe20003800000 */
.L_x_3484:
[----:B------:R-:W-:Y:S01]  /*11170*/  VIADD R8, R6, 0x20 ;  /* 0x0000002006087836 */ /* 0x000fe20000000000 */
[----:B------:R-:W-:Y:S02]  /*11180*/  @!P2 LEA R10, R24, UR42, 0x1 ;  /* 0x0000002a180aac11 */ /* 0x000fe4000f8e08ff */
[----:B------:R-:W-:Y:S01]  /*11190*/  @P2 LOP3.LUT R16, R16, 0x80, RZ, 0xfc, !PT ;  /* 0x0000008010102812 */ /* 0x000fe200078efcff */
[----:B------:R-:W-:-:S03]  /*111a0*/  IMAD.MOV.U32 R13, RZ, RZ, R4 ;  /* 0x000000ffff0d7224 */ /* 0x000fc600078e0004 */
[----:B------:R-:W-:Y:S01]  /*111b0*/  LOP3.LUT R16, R16, 0xffffffbf, RZ, 0xc0, !PT ;  /* 0xffffffbf10107812 */ /* 0x000fe200078ec0ff */
[----:B------:R-:W-:Y:S02]  /*111c0*/  IMAD.MOV.U32 R12, RZ, RZ, 0x2 ;  /* 0x00000002ff0c7424 */ /* 0x000fe400078e00ff */
[----:B------:R-:W-:-:S07]  /*111d0*/  IMAD.MOV.U32 R7, RZ, RZ, R14 ;  /* 0x000000ffff077224 */ /* 0x000fce00078e000e */
[----:B------:R-:W-:Y:S05]  /*111e0*/  WARPSYNC.COLLECTIVE R15, `(.L_x_3485) ;  /* 0x000000000f087348 */ /* 0x000fea0003c00000 */
[----:B------:R0:W1:Y:S02]  /*111f0*/  SHFL.IDX P6, R14, R13, R12, R11 ;  /* 0x0000000c0d0e7389 */ /* 0x00006400000c000b */
[----:B01----:R-:W-:Y:S01]  /*11200*/  ENDCOLLECTIVE ;  /* 0x000000000000791b */ /* 0x003fe20003800000 */
.L_x_3485:
[----:B------:R-:W-:-:S05]  /*11210*/  @!P2 LEA R7, P1, R22, R7, 0x1 ;  /* 0x000000071607a211 */ /* 0x000fca00078208ff */
[----:B------:R-:W-:Y:S02]  /*11220*/  @!P2 IMAD.X R9, RZ, RZ, R9, P1 ;  /* 0x000000ffff09a224 */ /* 0x000fe400008e0609 */
[----:B------:R-:W-:Y:S02]  /*11230*/  @!P2 IMAD.MOV.U32 R2, RZ, RZ, R7 ;  /* 0x000000ffff02a224 */ /* 0x000fe400078e0007 */
[----:B------:R-:W-:Y:S02]  /*11240*/  @!P2 IMAD.MOV.U32 R3, RZ, RZ, R9 ;  /* 0x000000ffff03a224 */ /* 0x000fe400078e0009 */
[----:B------:R-:W-:-:S03]  /*11250*/  IMAD.MOV.U32 R13, RZ, RZ, R0 ;  /* 0x000000ffff0d7224 */ /* 0x000fc600078e0000 */
[----:B------:R-:W-:Y:S01]  /*11260*/  @!PT LDS RZ, [RZ] ;  /* 0x00000000fffff984 */ /* 0x000fe20000000800 */
[----:B------:R-:W-:Y:S01]  /*11270*/  @!PT LDS RZ, [RZ] ;  /* 0x00000000fffff984 */ /* 0x000fe20000000800 */
[----:B------:R-:W-:Y:S01]  /*11280*/  @!PT LDS RZ, [RZ] ;  /* 0x00000000fffff984 */ /* 0x000fe20000000800 */
[----:B------:R0:W-:Y:S01]  /*11290*/  @!P2 LDGSTS.E.BYPASS.LTC128B.128 [R10+0x20c00], desc[UR36][R2.64], !P0 ;  /* 0x20c00000020aafae */ /* 0x0001e2000c101d64 */
[----:B------:R-:W-:Y:S01]  /*112a0*/  ISETP.GE.AND P2, PT, R8, R5, PT ;  /* 0x000000050800720c */ /* 0x000fe20003f46270 */
[----:B0-----:R-:W-:-:S12]  /*112b0*/  IMAD.MOV.U32 R2, RZ, RZ, R14 ;  /* 0x000000ffff027224 */ /* 0x001fd800078e000e */
[----:B------:R-:W-:Y:S05]  /*112c0*/  WARPSYNC.COLLECTIVE R15, `(.L_x_3486) ;  /* 0x000000000f087348 */ /* 0x000fea0003c00000 */
[----:B------:R0:W1:Y:S02]  /*112d0*/  SHFL.IDX P6, R14, R13, R12, R11 ;  /* 0x0000000c0d0e7389 */ /* 0x00006400000c000b */
[----:B01----:R-:W-:Y:S01]  /*112e0*/  ENDCOLLECTIVE ;  /* 0x000000000000791b */ /* 0x003fe20003800000 */
.L_x_3486:
[----:B------:R-:W-:Y:S02]  /*112f0*/  @!P2 LEA R7, R24, UR42, 0x1 ;  /* 0x0000002a1807ac11 */ /* 0x000fe4000f8e08ff */
[----:B------:R-:W-:Y:S01]  /*11300*/  @P2 LOP3.LUT R16, R16, 0x40, RZ, 0xfc, !PT ;  /* 0x0000004010102812 */ /* 0x000fe200078efcff */
[----:B------:R-:W-:Y:S02]  /*11310*/  IMAD.MOV.U32 R13, RZ, RZ, R4 ;  /* 0x000000ffff0d7224 */ /* 0x000fe400078e0004 */
[----:B------:R-:W-:Y:S02]  /*11320*/  IMAD.MOV.U32 R12, RZ, RZ, 0x3 ;  /* 0x00000003ff0c7424 */ /* 0x000fe400078e00ff */
[----:B------:R-:W-:-:S05]  /*11330*/  IMAD.MOV.U32 R8, RZ, RZ, R14 ;  /* 0x000000ffff087224 */ /* 0x000fca00078e000e */
[----:B------:R-:W-:-:S05]  /*11340*/  @!P2 LEA R8, P1, R22, R8, 0x1 ;  /* 0x000000081608a211 */ /* 0x000fca00078208ff */
[----:B------:R-:W-:Y:S02]  /*11350*/  @!P2 IMAD.X R11, RZ, RZ, R2, P1 ;  /* 0x000000ffff0ba224 */ /* 0x000fe400008e0602 */
[----:B------:R-:W-:-:S03]  /*11360*/  @!P2 IMAD.MOV.U32 R2, RZ, RZ, R8 ;  /* 0x000000ffff02a224 */ /* 0x000fc600078e0008 */
[----:B------:R-:W-:Y:S01]  /*11370*/  @!P2 MOV R3, R11 ;  /* 0x0000000b0003a202 */ /* 0x000fe20000000f00 */
[----:B------:R-:W-:-:S04]  /*11380*/  IMAD.MOV.U32 R11, RZ, RZ, 0x181f ;  /* 0x0000181fff0b7424 */ /* 0x000fc800078e00ff */
[----:B------:R-:W-:Y:S01]  /*11390*/  @!PT LDS RZ, [RZ] ;  /* 0x00000000fffff984 */ /* 0x000fe20000000800 */
[----:B------:R-:W-:Y:S01]  /*113a0*/  @!PT LDS RZ, [RZ] ;  /* 0x00000000fffff984 */ /* 0x000fe20000000800 */
[----:B------:R-:W-:Y:S01]  /*113b0*/  @!PT LDS RZ, [RZ] ;  /* 0x00000000fffff984 */ /* 0x000fe20000000800 */
[----:B------:R0:W-:Y:S03]  /*113c0*/  @!P2 LDGSTS.E.BYPASS.LTC128B.128 [R7+0x21400], desc[UR36][R2.64], !P0 ;  /* 0x214000000207afae */ /* 0x0001e6000c101d64 */
[----:B0-----:R-:W-:Y:S05]  /*113d0*/  WARPSYNC.COLLECTIVE R15, `(.L_x_3487) ;  /* 0x000000000f087348 */ /* 0x001fea0003c00000 */
[----:B------:R1:W2:Y:S02]  /*113e0*/  SHFL.IDX P6, R14, R13, R12, R11 ;  /* 0x0000000c0d0e7389 */ /* 0x0002a400000c000b */
[----:B012---:R-:W-:Y:S01]  /*113f0*/  ENDCOLLECTIVE ;  /* 0x000000000000791b */ /* 0x007fe20003800000 */
.L_x_3487:
[----:B------:R-:W-:Y:S02]  /*11400*/  IMAD.MOV.U32 R13, RZ, RZ, R0 ;  /* 0x000000ffff0d7224 */ /* 0x000fe400078e0000 */
[----:B------:R-:W-:-:S07]  /*11410*/  IMAD.MOV.U32 R4, RZ, RZ, R14 ;  /* 0x000000ffff047224 */ /* 0x000fce00078e000e */
[----:B------:R-:W-:Y:S05]  /*11420*/  WARPSYNC.COLLECTIVE R15, `(.L_x_3488) ;  /* 0x000000000f087348 */ /* 0x000fea0003c00000 */
[----:B------:R0:W1:Y:S02]  /*11430*/  SHFL.IDX P6, R14, R13, R12, R11 ;  /* 0x0000000c0d0e7389 */ /* 0x00006400000c000b */
[----:B01----:R-:W-:Y:S01]  /*11440*/  ENDCOLLECTIVE ;  /* 0x000000000000791b */ /* 0x003fe20003800000 */
.L_x_3488:
[----:B------:R-:W-:Y:S05]  /*11450*/  BRA `(.L_x_3489) ;  /* 0xffffffc8007c7947 */ /* 0x000fea000383ffff */
.L_x_3431:
        /* <DEDUP_REMOVED lines=8> */
.L_x_3491:
[----:B------:R-:W-:Y:S05]  /*114e0*/  BSYNC B0 ;  /* 0x0000000000007941 */ /* 0x000fea0003800000 */
.L_x_3490:
[----:B------:R-:W-:Y:S01]  /*114f0*/  IMAD.MOV.U32 R13, RZ, RZ, R0 ;  /* 0x000000ffff0d7224 */ /* 0x000fe200078e0000 */
[----:B------:R-:W-:Y:S01]  /*11500*/  P2R R3, PR, RZ, 0x4 ;  /* 0x00000004ff037803 */ /* 0x000fe20000000000 */
[----:B------:R-:W-:Y:S01]  /*11510*/  IMAD.MOV.U32 R12, RZ, RZ, RZ ;  /* 0x000000ffff0c7224 */ /* 0x000fe200078e00ff */
[C---:B------:R-:W-:Y:S01]  /*11520*/  LOP3.LUT P2, RZ, R16.reuse, 0x100, RZ, 0xc0, !PT ;  /* 0x0000010010ff7812 */ /* 0x040fe2000784c0ff */
[----:B------:R-:W-:Y:S01]  /*11530*/  IMAD.MOV.U32 R11, RZ, RZ, 0x181f ;  /* 0x0000181fff0b7424 */ /* 0x000fe200078e00ff */
[----:B------:R-:W-:Y:S01]  /*11540*/  P2R R8, PR, RZ, 0x2 ;  /* 0x00000002ff087803 */ /* 0x000fe20000000000 */
[----:B------:R-:W-:Y:S01]  /*11550*/  IMAD.MOV.U32 R15, RZ, RZ, -0x1 ;  /* 0xffffffffff0f7424 */ /* 0x000fe200078e00ff */
[----:B------:R-:W-:Y:S01]  /*11560*/  LOP3.LUT P1, RZ, R16, 0x800, RZ, 0xc0, !PT ;  /* 0x0000080010ff7812 */ /* 0x000fe2000782c0ff */
[----:B------:R-:W-:Y:S01]  /*11570*/  IMAD.MOV.U32 R2, RZ, RZ, R14 ;  /* 0x000000ffff027224 */ /* 0x000fe200078e000e */
[----:B------:R-:W-:-:S11]  /*11580*/  P2R R10, PR, RZ, 0x8 ;  /* 0x00000008ff0a7803 */ /* 0x000fd60000000000 */
[----:B------:R-:W-:Y:S05]  /*11590*/  WARPSYNC.COLLECTIVE R15, `(.L_x_3492) ;  /* 0x000000000f087348 */ /* 0x000fea0003c00000 */
[----:B------:R0:W1:Y:S02]  /*115a0*/  SHFL.IDX P6, R14, R13, R12, R11 ;  /* 0x0000000c0d0e7389 */ /* 0x00006400000c000b */
[----:B01----:R-:W-:Y:S01]  /*115b0*/  ENDCOLLECTIVE ;  /* 0x000000000000791b */ /* 0x003fe20003800000 */
.L_x_3492:
[----:B------:R-:W-:Y:S02]  /*115c0*/  IMAD.MOV.U32 R13, RZ, RZ, R4 ;  /* 0x000000ffff0d7224 */ /* 0x000fe400078e0004 */
[----:B------:R-:W-:Y:S01]  /*115d0*/  IMAD.MOV.U32 R12, RZ, RZ, 0x1 ;  /* 0x00000001ff0c7424 */ /* 0x000fe200078e00ff */
[----:B------:R-:W-:-:S05]  /*115e0*/  @!P2 LEA R14, P0, R22, R14, 0x1 ;  /* 0x0000000e160ea211 */ /* 0x000fca00078008ff */
[----:B------:R-:W-:Y:S01]  /*115f0*/  @!P2 IMAD.X R21, RZ, RZ, R2, P0 ;  /* 0x000000ffff15a224 */ /* 0x000fe200000e0602 */
[----:B------:R-:W-:-:S04]  /*11600*/  @!P2 LOP3.LUT R2, R5, 0x40, RZ, 0xc0, !PT ;  /* 0x000000400502a812 */ /* 0x000fc800078ec0ff */
[----:B------:R-:W-:-:S04]  /*11610*/  @!P2 SHF.R.U32.HI R9, RZ, 0x2, R2 ;  /* 0x00000002ff09a819 */ /* 0x000fc80000011602 */
[----:B------:R-:W-:Y:S02]  /*11620*/  @!P2 ISETP.NE.U32.AND P6, PT, R9, RZ, PT ;  /* 0x000000ff0900a20c */ /* 0x000fe40003fc5070 */
[----:B------:R-:W-:-:S04]  /*11630*/  @!P2 LOP3.LUT R9, R6, 0x80, RZ, 0xc0, !PT ;  /* 0x000000800609a812 */ /* 0x000fc800078ec0ff */
[----:B------:R-:W-:-:S04]  /*11640*/  @!P2 SHF.R.U32.HI R9, RZ, 0x3, R9 ;  /* 0x00000003ff09a819 */ /* 0x000fc80000011609 */
[----:B------:R-:W-:Y:S02]  /*11650*/  @!P2 ISETP.NE.U32.AND P0, PT, R9, RZ, PT ;  /* 0x000000ff0900a20c */ /* 0x000fe40003f05070 */
[----:B------:R-:W-:Y:S02]  /*11660*/  ISETP.NE.AND P2, PT, R3, RZ, PT ;  /* 0x000000ff0300720c */ /* 0x000fe40003f45270 */
[----:B------:R-:W-:Y:S02]  /*11670*/  P2R R9, PR, RZ, 0x1 ;  /* 0x00000001ff097803 */ /* 0x000fe40000000000 */
[----:B------:R-:W-:-:S13]  /*11680*/  LOP3.LUT P0, RZ, R16, 0x100, RZ, 0xc0, !PT ;  /* 0x0000010010ff7812 */ /* 0x000fda000780c0ff */
[----:B------:R-:W-:Y:S01]  /*11690*/  @!P0 LEA R7, R24, UR42, 0x1 ;  /* 0x0000002a18078c11 */ /* 0x000fe2000f8e08ff */
[----:B------:R-:W-:Y:S01]  /*116a0*/  @!P0 IMAD.MOV.U32 R2, RZ, RZ, R14 ;  /* 0x000000ffff028224 */ /* 0x000fe200078e000e */
[----:B------:R-:W-:-:S05]  /*116b0*/  @!P0 MOV R3, R21 ;  /* 0x0000001500038202 */ /* 0x000fca0000000f00 */
[----:B------:R-:W-:Y:S01]  /*116c0*/  @!PT LDS RZ, [RZ] ;  /* 0x00000000fffff984 */ /* 0x000fe20000000800 */
[----:B------:R-:W-:Y:S01]  /*116d0*/  @!PT LDS RZ, [RZ] ;  /* 0x00000000fffff984 */ /* 0x000fe20000000800 */
[----:B------:R-:W-:Y:S01]  /*116e0*/  @!PT LDS RZ, [RZ] ;  /* 0x00000000fffff984 */ /* 0x000fe20000000800 */
[----:B------:R0:W-:Y:S01]  /*116f0*/  @!P0 LDGSTS.E.BYPASS.LTC128B.128 [R7+0x26400], desc[UR36][R2.64], !P1 ;  /* 0x2640000002078fae */ /* 0x0001e2000c901d64 */
[----:B------:R-:W-:Y:S02]  /*11700*/  ISETP.NE.AND P1, PT, R8, RZ, PT ;  /* 0x000000ff0800720c */ /* 0x000fe40003f25270 */
[----:B------:R-:W-:Y:S01]  /*11710*/  P2R R8, PR, RZ, 0x20 ;  /* 0x00000020ff087803 */ /* 0x000fe20000000000 */
[----:B------:R0:W-:Y:S01]  /*11720*/  @!P0 LDGSTS.E.BYPASS.LTC128B.128 [R7+0x28400], desc[UR36][R2.64+0x80], !P5 ;  /* 0x2840008002078fae */ /* 0x0001e2000e901d64 */
[----:B------:R-:W-:-:S03]  /*11730*/  LOP3.LUT P5, RZ, R16, 0x800, RZ, 0xc0, !PT ;  /* 0x0000080010ff7812 */ /* 0x000fc600078ac0ff */
[----:B------:R0:W-:Y:S04]  /*11740*/  @!P0 LDGSTS.E.BYPASS.LTC128B.128 [R7+0x2a400], desc[UR36][R2.64+0x100], !P4 ;  /* 0x2a40010002078fae */ /* 0x0001e8000e101d64 */
[----:B------:R0:W-:Y:S01]  /*11750*/  @!P0 LDGSTS.E.BYPASS.LTC128B.128 [R7+0x2c400], desc[UR36][R2.64+0x180], !P3 ;  /* 0x2c40018002078fae */ /* 0x0001e2000d901d64 */
[----:B------:R-:W-:-:S03]  /*11760*/  LOP3.LUT P3, RZ, R16, 0x80, RZ, 0xc0, !PT ;  /* 0x0000008010ff7812 */ /* 0x000fc6000786c0ff */
[----:B------:R0:W-:Y:S04]  /*11770*/  @!P0 LDGSTS.E.BYPASS.LTC128B.128 [R7+0x2e400], desc[UR36][R2.64+0x200], !P2 ;  /* 0x2e40020002078fae */ /* 0x0001e8000d101d64 */
[----:B------:R0:W-:Y:S04]  /*11780*/  @!P0 LDGSTS.E.BYPASS.LTC128B.128 [R7+0x30400], desc[UR36][R2.64+0x280], !P1 ;  /* 0x3040028002078fae */ /* 0x0001e8000c901d64 */
[----:B------:R0:W-:Y:S01]  /*11790*/  @!P0 LDGSTS.E.BYPASS.LTC128B.128 [R7+0x32400], desc[UR36][R2.64+0x300], P6 ;  /* 0x3240030002078fae */ /* 0x0001e2000b101d64 */
[----:B------:R-:W-:Y:S02]  /*117a0*/  ISETP.NE.AND P0, PT, R9, RZ, PT ;  /* 0x000000ff0900720c */ /* 0x000fe40003f05270 */
[----:B------:R-:W-:-:S02]  /*117b0*/  LOP3.LUT P6, RZ, R16, 0x100, RZ, 0xc0, !PT ;  /* 0x0000010010ff7812 */ /* 0x000fc400078cc0ff */
[----:B------:R-:W-:-:S04]  /*117c0*/  @!P3 LOP3.LUT R20, R5, 0x40, RZ, 0xc0, !PT ;  /* 0x000000400514b812 */ /* 0x000fc800078ec0ff */
[----:B------:R-:W-:-:S07]  /*117d0*/  @!P3 SHF.R.U32.HI R20, RZ, 0x2, R20 ;  /* 0x00000002ff14b819 */ /* 0x000fce0000011614 */
[----:B------:R0:W-:Y:S02]  /*117e0*/  @!P6 LDGSTS.E.BYPASS.LTC128B.128 [R7+0x34400], desc[UR36][R2.64+0x380], P0 ;  /* 0x344003800207efae */ /* 0x0001e40008101d64 */
[----:B0-----:R-:W-:Y:S05]  /*117f0*/  WARPSYNC.COLLECTIVE R15, `(.L_x_3493) ;  /* 0x000000000f087348 */ /* 0x001fea0003c00000 */
[----:B------:R1:W2:Y:S02]  /*11800*/  SHFL.IDX P6, R14, R13, R12, R11 ;  /* 0x0000000c0d0e7389 */ /* 0x0002a400000c000b */
[----:B012---:R-:W-:Y:S01]  /*11810*/  ENDCOLLECTIVE ;  /* 0x000000000000791b */ /* 0x007fe20003800000 */
.L_x_3493:
[----:B------:R-:W-:-:S04]  /*11820*/  @!P3 LOP3.LUT R7, R6, 0x80, RZ, 0xc0, !PT ;  /* 0x000000800607b812 */ /* 0x000fc800078ec0ff */
[----:B------:R-:W-:Y:S01]  /*11830*/  @!P3 SHF.R.U32.HI R7, RZ, 0x3, R7 ;  /* 0x00000003ff07b819 */ /* 0x000fe20000011607 */
[----:B------:R-:W-:Y:S02]  /*11840*/  IMAD.MOV.U32 R13, RZ, RZ, R0 ;  /* 0x000000ffff0d7224 */ /* 0x000fe400078e0000 */
[----:B------:R-:W-:-:S07]  /*11850*/  IMAD.MOV.U32 R9, RZ, RZ, R14 ;  /* 0x000000ffff097224 */ /* 0x000fce00078e000e */
[----:B------:R-:W-:Y:S05]  /*11860*/  WARPSYNC.COLLECTIVE R15, `(.L_x_3494) ;  /* 0x000000000f087348 */ /* 0x000fea0003c00000 */
[----:B------:R0:W1:Y:S02]  /*11870*/  SHFL.IDX P6, R14, R13, R12, R11 ;  /* 0x0000000c0d0e7389 */ /* 0x00006400000c000b */
[----:B01----:R-:W-:Y:S01]  /*11880*/  ENDCOLLECTIVE ;  /* 0x000000000000791b */ /* 0x003fe20003800000 */
.L_x_3494:
[----:B------:R-:W-:Y:S02]  /*11890*/  IMAD.MOV.U32 R13, RZ, RZ, R4 ;  /* 0x000000ffff0d7224 */ /* 0x000fe400078e0004 */
[----:B------:R-:W-:Y:S01]  /*118a0*/  IMAD.MOV.U32 R12, RZ, RZ, 0x2 ;  /* 0x00000002ff0c7424 */ /* 0x000fe200078e00ff */
[----:B------:R-:W-:Y:S02]  /*118b0*/  @!P3 LEA R14, P0, R22, R14, 0x1 ;  /* 0x0000000e160eb211 */ /* 0x000fe400078008ff */
[----:B------:R-:W-:-:S03]  /*118c0*/  @!P3 ISETP.NE.U32.AND P6, PT, R20, RZ, PT ;  /* 0x000000ff1400b20c */ /* 0x000fc60003fc5070 */
[----:B------:R-:W-:Y:S01]  /*118d0*/  @!P3 IMAD.X R21, RZ, RZ, R9, P0 ;  /* 0x000000ffff15b224 */ /* 0x000fe200000e0609 */
[----:B------:R-:W-:Y:S02]  /*118e0*/  @!P3 ISETP.NE.U32.AND P0, PT, R7, RZ, PT ;  /* 0x000000ff0700b20c */ /* 0x000fe40003f05070 */
[----:B------:R-:W-:Y:S02]  /*118f0*/  ISETP.NE.AND P3, PT, R10, RZ, PT ;  /* 0x000000ff0a00720c */ /* 0x000fe40003f65270 */
[----:B------:R-:W-:Y:S02]  /*11900*/  P2R R7, PR, RZ, 0x1 ;  /* 0x00000001ff077803 */ /* 0x000fe40000000000 */
[----:B------:R-:W-:Y:S02]  /*11910*/  LOP3.LUT P0, RZ, R16, 0x80, RZ, 0xc0, !PT ;  /* 0x0000008010ff7812 */ /* 0x000fe4000780c0ff */
[----:B------:R-:W-:-:S11]  /*11920*/  P2R R10, PR, RZ, 0x2 ;  /* 0x00000002ff0a7803 */ /* 0x000fd60000000000 */
[----:B------:R-:W-:Y:S01]  /*11930*/  @!P0 LEA R9, R24, UR42, 0x1 ;  /* 0x0000002a18098c11 */ /* 0x000fe2000f8e08ff */
[----:B------:R-:W-:Y:S02]  /*11940*/  @!P0 IMAD.MOV.U32 R2, RZ, RZ, R14 ;  /* 0x000000ffff028224 */ /* 0x000fe400078e000e */
[----:B------:R-:W-:-:S05]  /*11950*/  @!P0 IMAD.MOV.U32 R3, RZ, RZ, R21 ;  /* 0x000000ffff038224 */ /* 0x000fca00078e0015 */
[----:B------:R-:W-:Y:S01]  /*11960*/  @!PT LDS RZ, [RZ] ;  /* 0x00000000fffff984 */ /* 0x000fe20000000800 */
[----:B------:R-:W-:Y:S01]  /*11970*/  @!PT LDS RZ, [RZ] ;  /* 0x00000000fffff984 */ /* 0x000fe20000000800 */
[----:B------:R-:W-:Y:S01]  /*11980*/  @!PT LDS RZ, [RZ] ;  /* 0x00000000fffff984 */ /* 0x000fe20000000800 */
[----:B------:R0:W-:Y:S01]  /*11990*/  @!P0 LDGSTS.E.BYPASS.LTC128B.128 [R9+0x26c00], desc[UR36][R2.64], !P5 ;  /* 0x26c0000002098fae */ /* 0x0001e2000e901d64 */
[----:B------:R-:W-:-:S04]  /*119a0*/  ISETP.NE.AND P5, PT, R8, RZ, PT ;  /* 0x000000ff0800720c */ /* 0x000fc80003fa5270 */
[----:B------:R-:W-:-:S09]  /*119b0*/  P2R R8, PR, RZ, 0x20 ;  /* 0x00000020ff087803 */ /* 0x000fd20000000000 */
[----:B------:R0:W-:Y:S01]  /*119c0*/  @!P0 LDGSTS.E.BYPASS.LTC128B.128 [R9+0x28c00], desc[UR36][R2.64+0x80], !P5 ;  /* 0x28c0008002098fae */ /* 0x0001e2000e901d64 */
[----:B------:R-:W-:-:S03]  /*119d0*/  LOP3.LUT P5, RZ, R16, 0x800, RZ, 0xc0, !PT ;  /* 0x0000080010ff7812 */ /* 0x000fc600078ac0ff */
[----:B------:R0:W-:Y:S04]  /*119e0*/  @!P0 LDGSTS.E.BYPASS.LTC128B.128 [R9+0x2ac00], desc[UR36][R2.64+0x100], !P4 ;  /* 0x2ac0010002098fae */ /* 0x0001e8000e101d64 */
[----:B------:R0:W-:Y:S04]  /*119f0*/  @!P0 LDGSTS.E.BYPASS.LTC128B.128 [R9+0x2cc00], desc[UR36][R2.64+0x180], !P3 ;  /* 0x2cc0018002098fae */ /* 0x0001e8000d901d64 */
[----:B------:R0:W-:Y:S04]  /*11a00*/  @!P0 LDGSTS.E.BYPASS.LTC128B.128 [R9+0x2ec00], desc[UR36][R2.64+0x200], !P2 ;  /* 0x2ec0020002098fae */ /* 0x0001e8000d101d64 */
[----:B------:R0:W-:Y:S01]  /*11a10*/  @!P0 LDGSTS.E.BYPASS.LTC128B.128 [R9+0x30c00], desc[UR36][R2.64+0x280], !P1 ;  /* 0x30c0028002098fae */ /* 0x0001e2000c901d64 */
[----:B------:R-:W-:-:S03]  /*11a20*/  LOP3.LUT P1, RZ, R16, 0x40, RZ, 0xc0, !PT ;  /* 0x0000004010ff7812 */ /* 0x000fc6000782c0ff */
[----:B------:R0:W-:Y:S01]  /*11a30*/  @!P0 LDGSTS.E.BYPASS.LTC128B.128 [R9+0x32c00], desc[UR36][R2.64+0x300], P6 ;  /* 0x32c0030002098fae */ /* 0x0001e2000b101d64 */
[----:B------:R-:W-:Y:S02]  /*11a40*/  ISETP.NE.AND P0, PT, R7, RZ, PT ;  /* 0x000000ff0700720c */ /* 0x000fe40003f05270 */
[----:B------:R-:W-:-:S07]  /*11a50*/  LOP3.LUT P6, RZ, R16, 0x80, RZ, 0xc0, !PT ;  /* 0x0000008010ff7812 */ /* 0x000fce00078cc0ff */
[----:B------:R-:W-:-:S04]  /*11a60*/  @!P1 LOP3.LUT R20, R5, 0x40, RZ, 0xc0, !PT ;  /* 0x0000004005149812 */ /* 0x000fc800078ec0ff */
[----:B------:R-:W-:Y:S02]  /*11a70*/  @!P1 SHF.R.U32.HI R20, RZ, 0x2, R20 ;  /* 0x00000002ff149819 */ /* 0x000fe40000011614 */
[----:B------:R0:W-:Y:S05]  /*11a80*/  @!P6 LDGSTS.E.BYPASS.LTC128B.128 [R9+0x34c00], desc[UR36][R2.64+0x380], P0 ;  /* 0x34c003800209efae */ /* 0x0001ea0008101d64 */
[----:B0-----:R-:W-:Y:S05]  /*11a90*/  WARPSYNC.COLLECTIVE R15, `(.L_x_3495) ;  /* 0x000000000f087348 */ /* 0x001fea0003c00000 */
[----:B------:R1:W2:Y:S02]  /*11aa0*/  SHFL.IDX P6, R14, R13, R12, R11 ;  /* 0x0000000c0d0e7389 */ /* 0x0002a400000c000b */
[----:B012---:R-:W-:Y:S01]  /*11ab0*/  ENDCOLLECTIVE ;  /* 0x000000000000791b */ /* 0x007fe20003800000 */
.L_x_3495:
[----:B------:R-:W-:-:S04]  /*11ac0*/  @!P1 LOP3.LUT R9, R6, 0x80, RZ, 0xc0, !PT ;  /* 0x0000008006099812 */ /* 0x000fc800078ec0ff */
[----:B------:R-:W-:Y:S01]  /*11ad0*/  @!P1 SHF.R.U32.HI R9, RZ, 0x3, R9 ;  /* 0x00000003ff099819 */ /* 0x000fe20000011609 */
[----:B------:R-:W-:Y:S02]  /*11ae0*/  IMAD.MOV.U32 R13, RZ, RZ, R0 ;  /* 0x000000ffff0d7224 */ /* 0x000fe400078e0000 */
[----:B------:R-:W-:-:S07]  /*11af0*/  IMAD.MOV.U32 R7, RZ, RZ, R14 ;  /* 0x000000ffff077224 */ /* 0x000fce00078e000e */
[----:B------:R-:W-:Y:S05]  /*11b00*/  WARPSYNC.COLLECTIVE R15, `(.L_x_3496) ;  /* 0x000000000f087348 */ /* 0x000fea0003c00000 */
[----:B------:R0:W1:Y:S02]  /*11b10*/  SHFL.IDX P6, R14, R13, R12, R11 ;  /* 0x0000000c0d0e7389 */ /* 0x00006400000c000b */
[----:B01----:R-:W-:Y:S01]  /*11b20*/  ENDCOLLECTIVE ;  /* 0x000000000000791b */ /* 0x003fe20003800000 */
.L_x_3496:
        /* <DEDUP_REMOVED lines=8> */
[----:B------:R-:W-:-:S13]  /*11bb0*/  LOP3.LUT P0, RZ, R16, 0x40, RZ, 0xc0, !PT ;  /* 0x0000004010ff7812 */ /* 0x000fda000780c0ff */
[----:B------:R-:W-:Y:S01]  /*11bc0*/  @!P0 LEA R21, R24, UR42, 0x1 ;  /* 0x0000002a18158c11 */ /* 0x000fe2000f8e08ff */
[----:B------:R-:W-:Y:S02]  /*11bd0*/  @!P0 IMAD.MOV.U32 R2, RZ, RZ, R14 ;  /* 0x000000ffff028224 */ /* 0x000fe400078e000e */
[----:B------:R-:W-:-:S05]  /*11be0*/  @!P0 IMAD.MOV.U32 R3, RZ, RZ, R7 ;  /* 0x000000ffff038224 */ /* 0x000fca00078e0007 */
[----:B------:R-:W-:Y:S01]  /*11bf0*/  @!PT LDS RZ, [RZ] ;  /* 0x00000000fffff984 */ /* 0x000fe20000000800 */
[----:B------:R-:W-:Y:S01]  /*11c00*/  @!PT LDS RZ, [RZ] ;  /* 0x00000000fffff984 */ /* 0x000fe20000000800 */
[----:B------:R-:W-:Y:S01]  /*11c10*/  @!PT LDS RZ, [RZ] ;  /* 0x00000000fffff984 */ /* 0x000fe20000000800 */
[----:B------:R0:W-:Y:S01]  /*11c20*/  @!P0 LDGSTS.E.BYPASS.LTC128B.128 [R21+0x27400], desc[UR36][R2.64], !P5 ;  /* 0x2740000002158fae */ /* 0x0001e2000e901d64 */
[----:B------:R-:W-:-:S13]  /*11c30*/  ISETP.NE.AND P5, PT, R8, RZ, PT ;  /* 0x000000ff0800720c */ /* 0x000fda0003fa5270 */
[----:B------:R0:W-:Y:S04]  /*11c40*/  @!P0 LDGSTS.E.BYPASS.LTC128B.128 [R21+0x29400], desc[UR36][R2.64+0x80], !P5 ;  /* 0x2940008002158fae */ /* 0x0001e8000e901d64 */
[----:B------:R0:W-:Y:S04]  /*11c50*/  @!P0 LDGSTS.E.BYPASS.LTC128B.128 [R21+0x2b400], desc[UR36][R2.64+0x100], !P4 ;  /* 0x2b40010002158fae */ /* 0x0001e8000e101d64 */
[----:B------:R0:W-:Y:S04]  /*11c60*/  @!P0 LDGSTS.E.BYPASS.LTC128B.128 [R21+0x2d400], desc[UR36][R2.64+0x180], !P3 ;  /* 0x2d40018002158fae */ /* 0x0001e8000d901d64 */
[----:B------:R0:W-:Y:S04]  /*11c70*/  @!P0 LDGSTS.E.BYPASS.LTC128B.128 [R21+0x2f400], desc[UR36][R2.64+0x200], !P2 ;  /* 0x2f40020002158fae */ /* 0x0001e8000d101d64 */
[----:B------:R0:W-:Y:S04]  /*11c80*/  @!P0 LDGSTS.E.BYPASS.LTC128B.128 [R21+0x31400], desc[UR36][R2.64+0x280], !P1 ;  /* 0x3140028002158fae */ /* 0x0001e8000c901d64 */
[----:B------:R0:W-:Y:S01]  /*11c90*/  @!P0 LDGSTS.E.BYPASS.LTC128B.128 [R21+0x33400], desc[UR36][R2.64+0x300], P6 ;  /* 0x3340030002158fae */ /* 0x0001e2000b101d64 */
[----:B------:R-:W-:-:S02]  /*11ca0*/  ISETP.NE.AND P0, PT, R9, RZ, PT ;  /* 0x000000ff0900720c */ /* 0x000fc40003f05270 */
[----:B------:R-:W-:-:S13]  /*11cb0*/  LOP3.LUT P6, RZ, R16, 0x40, RZ, 0xc0, !PT ;  /* 0x0000004010ff7812 */ /* 0x000fda00078cc0ff */
[----:B------:R0:W-:Y:S02]  /*11cc0*/  @!P6 LDGSTS.E.BYPASS.LTC128B.128 [R21+0x35400], desc[UR36][R2.64+0x380], P0 ;  /* 0x354003800215efae */ /* 0x0001e40008101d64 */
[----:B0-----:R-:W-:Y:S05]  /*11cd0*/  WARPSYNC.COLLECTIVE R15, `(.L_x_3497) ;  /* 0x000000000f087348 */ /* 0x001fea0003c00000 */
[----:B------:R1:W2:Y:S02]  /*11ce0*/  SHFL.IDX P6, R14, R13, R12, R11 ;  /* 0x0000000c0d0e7389 */ /* 0x0002a400000c000b */
[----:B012---:R-:W-:Y:S01]  /*11cf0*/  ENDCOLLECTIVE ;  /* 0x000000000000791b */ /* 0x007fe20003800000 */
.L_x_3497:
[----:B------:R-:W-:Y:S01]  /*11d00*/  IMAD.MOV.U32 R13, RZ, RZ, R0 ;  /* 0x000000ffff0d7224 */ /* 0x000fe200078e0000 */
[----:B------:R-:W-:-:S07]  /*11d10*/  MOV R4, R14 ;  /* 0x0000000e00047202 */ /* 0x000fce0000000f00 */
[----:B------:R-:W-:Y:S05]  /*11d20*/  WARPSYNC.COLLECTIVE R15, `(.L_x_3498) ;  /* 0x000000000f087348 */ /* 0x000fea0003c00000 */
[----:B------:R0:W1:Y:S02]  /*11d30*/  SHFL.IDX P6, R14, R13, R12, R11 ;  /* 0x0000000c0d0e7389 */ /* 0x00006400000c000b */
[----:B01----:R-:W-:Y:S01]  /*11d40*/  ENDCOLLECTIVE ;  /* 0x000000000000791b */ /* 0x003fe20003800000 */
.L_x_3498:
[----:B------:R-:W-:Y:S05]  /*11d50*/  BRA `(.L_x_3499) ;  /* 0xffffffcc00187947 */ /* 0x000fea000383ffff */
.L_x_3434:
[----:B01----:R-:W-:-:S04]  /*11d60*/  IMAD.U32 R3, RZ, RZ, UR42 ;  /* 0x0000002aff037e24 */ /* 0x003fc8000f8e00ff */
[----:B------:R0:W1:Y:S03]  /*11d70*/  SYNCS.PHASECHK.TRANS64.TRYWAIT P0, [R3+URZ+0x38820], R0 ;  /* 0x03882000030075a7 */ /* 0x000066000800017f */
[----:B-1----:R-:W-:Y:S05]  /*11d80*/  @!P0 NANOSLEEP.SYNCS 0x989680 ;  /* 0x009896800000895d */ /* 0x002fea0003900000 */
[----:B------:R-:W1:Y:S02]  /*11d90*/  @!P0 SYNCS.PHASECHK.TRANS64 P0, [R3+URZ+0x38820], R0 ;  /* 0x03882000030085a7 */ /* 0x000e64000800007f */
[----:B-1----:R-:W-:Y:S05]  /*11da0*/  @!P0 BRA `(.L_x_3434) ;  /* 0xfffffffc00ec8947 */ /* 0x002fea000383ffff */
[----:B------:R-:W-:Y:S05]  /*11db0*/  BRA `(.L_x_3500) ;  /* 0xffffffcc00887947 */ /* 0x000fea000383ffff */
.L_x_3436:
[----:B01----:R-:W-:-:S04]  /*11dc0*/  IMAD.U32 R3, RZ, RZ, UR42 ;  /* 0x0000002aff037e24 */ /* 0x003fc8000f8e00ff */
[----:B------:R0:W1:Y:S03]  /*11dd0*/  SYNCS.PHASECHK.TRANS64.TRYWAIT P0, [R3+URZ+0x38860], R0 ;  /* 0x03886000030075a7 */ /* 0x000066000800017f */
[----:B-1----:R-:W-:Y:S05]  /*11de0*/  @!P0 NANOSLEEP.SYNCS 0x989680 ;  /* 0x009896800000895d */ /* 0x002fea0003900000 */
[----:B------:R-:W1:Y:S02]  /*11df0*/  @!P0 SYNCS.PHASECHK.TRANS64 P0, [R3+URZ+0x38860], R0 ;  /* 0x03886000030085a7 */ /* 0x000e64000800007f */
[----:B-1----:R-:W-:Y:S05]  /*11e00*/  @!P0 BRA `(.L_x_3436) ;  /* 0xfffffffc00ec8947 */ /* 0x002fea000383ffff */
[----:B------:R-:W-:Y:S05]  /*11e10*/  BRA `(.L_x_3501) ;  /* 0xffffffcc00847947 */ /* 0x000fea000383ffff */
.L_x_3437:
        /* <DEDUP_REMOVED lines=8> */
.L_x_3503:
[----:B------:R-:W-:Y:S05]  /*11ea0*/  BSYNC B0 ;  /* 0x0000000000007941 */ /* 0x000fea0003800000 */
.L_x_3502:
[----:B------:R-:W-:Y:S01]  /*11eb0*/  IMAD.MOV.U32 R13, RZ, RZ, R6 ;  /* 0x000000ffff0d7224 */ /* 0x000fe200078e0006 */
[C---:B------:R-:W-:Y:S01]  /*11ec0*/  LOP3.LUT R4, R17.reuse, 0x1, RZ, 0xc0, !PT ;  /* 0x0000000111047812 */ /* 0x040fe200078ec0ff */
[----:B------:R-:W-:Y:S01]  /*11ed0*/  IMAD.MOV.U32 R12, RZ, RZ, RZ ;  /* 0x000000ffff0c7224 */ /* 0x000fe200078e00ff */
[----:B------:R-:W-:Y:S01]  /*11ee0*/  LEA R7, R24, UR42, 0x1 ;  /* 0x0000002a18077c11 */ /* 0x000fe2000f8e08ff */
[----:B------:R-:W-:Y:S01]  /*11ef0*/  IMAD.MOV.U32 R11, RZ, RZ, 0x181f ;  /* 0x0000181fff0b7424 */ /* 0x000fe200078e00ff */
[----:B------:R-:W-:Y:S01]  /*11f00*/  ISETP.NE.U32.AND P1, PT, R4, 0x1, PT ;  /* 0x000000010400780c */ /* 0x000fe20003f25070 */
[----:B------:R-:W-:Y:S01]  /*11f10*/  IMAD.MOV.U32 R15, RZ, RZ, -0x1 ;  /* 0xffffffffff0f7424 */ /* 0x000fe200078e00ff */
[C---:B------:R-:W-:Y:S01]  /*11f20*/  LOP3.LUT P5, RZ, R17.reuse, 0x2, RZ, 0xc0, !PT ;  /* 0x0000000211ff7812 */ /* 0x040fe200078ac0ff */
[----:B------:R-:W-:Y:S01]  /*11f30*/  IMAD.MOV.U32 R3, RZ, RZ, R14 ;  /* 0x000000ffff037224 */ /* 0x000fe200078e000e */
[----:B------:R-:W-:Y:S01]  /*11f40*/  LOP3.LUT P4, RZ, R17, 0x4, RZ, 0xc0, !PT ;  /* 0x0000000411ff7812 */ /* 0x000fe2000788c0ff */
[----:B------:R-:W-:-:S12]  /*11f50*/  IMAD.SHL.U32 R0, R22, 0x2, RZ ;  /* 0x0000000216007824 */ /* 0x000fd800078e00ff */
[----:B------:R-:W-:Y:S05]  /*11f60*/  WARPSYNC.COLLECTIVE R15, `(.L_x_3504) ;  /* 0x000000000f087348 */ /* 0x000fea0003c00000 */
[----:B------:R0:W1:Y:S02]  /*11f70*/  SHFL.IDX P6, R14, R13, R12, R11 ;  /* 0x0000000c0d0e7389 */ /* 0x00006400000c000b */
[----:B01----:R-:W-:Y:S01]  /*11f80*/  ENDCOLLECTIVE ;  /* 0x000000000000791b */ /* 0x003fe20003800000 */
.L_x_3504:
[C---:B------:R-:W-:Y:S02]  /*11f90*/  LOP3.LUT P3, RZ, R17.reuse, 0x8, RZ, 0xc0, !PT ;  /* 0x0000000811ff7812 */ /* 0x040fe4000786c0ff */
[C---:B------:R-:W-:Y:S02]  /*11fa0*/  LOP3.LUT P2, RZ, R17.reuse, 0x10, RZ, 0xc0, !PT ;  /* 0x0000001011ff7812 */ /* 0x040fe4000784c0ff */
[----:B------:R-:W-:Y:S02]  /*11fb0*/  LOP3.LUT R16, R16, 0xffffffbf, RZ, 0xc0, !PT ;  /* 0xffffffbf10107812 */ /* 0x000fe400078ec0ff */
[----:B------:R-:W-:Y:S02]  /*11fc0*/  PRMT R4, R17, 0x8880, RZ ;  /* 0x0000888011047816 */ /* 0x000fe400000000ff */
[----:B------:R-:W-:-:S04]  /*11fd0*/  @P1 LOP3.LUT R16, R16, 0x40, RZ, 0xfc, !PT ;  /* 0x0000004010101812 */ /* 0x000fc800078efcff */
[----:B------:R-:W-:Y:S01]  /*11fe0*/  LOP3.LUT R16, R16, 0xffffff7f, RZ, 0xc0, !PT ;  /* 0xffffff7f10107812 */ /* 0x000fe200078ec0ff */
[----:B------:R-:W-:Y:S02]  /*11ff0*/  IMAD.MOV.U32 R13, RZ, RZ, R8 ;  /* 0x000000ffff0d7224 */ /* 0x000fe400078e0008 */
[----:B------:R-:W-:Y:S01]  /*12000*/  IMAD.MOV.U32 R12, RZ, RZ, 0x1 ;  /* 0x00000001ff0c7424 */ /* 0x000fe200078e00ff */
        /* <DEDUP_REMOVED lines=29> */
.L_x_3505:
[----:B------:R-:W-:Y:S01]  /*121e0*/  IMAD.MOV.U32 R13, RZ, RZ, R6 ;  /* 0x000000ffff0d7224 */ /* 0x000fe200078e0006 */
[----:B------:R-:W-:-:S07]  /*121f0*/  MOV R5, R14 ;  /* 0x0000000e00057202 */ /* 0x000fce0000000f00 */
[----:B------:R-:W-:Y:S05]  /*12200*/  WARPSYNC.COLLECTIVE R15, `(.L_x_3506) ;  /* 0x000000000f087348 */ /* 0x000fea0003c00000 */
[----:B------:R0:W1:Y:S02]  /*12210*/  SHFL.IDX P6, R14, R13, R12, R11 ;  /* 0x0000000c0d0e7389 */ /* 0x00006400000c000b */
[----:B01----:R-:W-:Y:S01]  /*12220*/  ENDCOLLECTIVE ;  /* 0x000000000000791b */ /* 0x003fe20003800000 */
.L_x_3506:
[----:B------:R-:W-:Y:S02]  /*12230*/  IMAD.MOV.U32 R13, RZ, RZ, R8 ;  /* 0x000000ffff0d7224 */ /* 0x000fe400078e0008 */
        /* <DEDUP_REMOVED lines=27> */
.L_x_3507:
[----:B------:R-:W-:Y:S02]  /*123f0*/  IMAD.MOV.U32 R13, RZ, RZ, R6 ;  /* 0x000000ffff0d7224 */ /* 0x000fe400078e0006 */
[----:B------:R-:W-:-:S07]  /*12400*/  IMAD.MOV.U32 R9, RZ, RZ, R14 ;  /* 0x000000ffff097224 */ /* 0x000fce00078e000e */
[----:B------:R-:W-:Y:S05]  /*12410*/  WARPSYNC.COLLECTIVE R15, `(.L_x_3508) ;  /* 0x000000000f087348 */ /* 0x000fea0003c00000 */
[----:B------:R0:W1:Y:S02]  /*12420*/  SHFL.IDX P6, R14, R13, R12, R11 ;  /* 0x0000000c0d0e7389 */ /* 0x00006400000c000b */
[----:B01----:R-:W-:Y:S01]  /*12430*/  ENDCOLLECTIVE ;  /* 0x000000000000791b */ /* 0x003fe20003800000 */
.L_x_3508:
        /* <DEDUP_REMOVED lines=28> */
.L_x_3509:
[----:B------:R-:W-:Y:S02]  /*12600*/  IMAD.MOV.U32 R13, RZ, RZ, R6 ;  /* 0x000000ffff0d7224 */ /* 0x000fe400078e0006 */
[----:B------:R-:W-:-:S07]  /*12610*/  IMAD.MOV.U32 R8, RZ, RZ, R14 ;  /* 0x000000ffff087224 */ /* 0x000fce00078e000e */
[----:B------:R-:W-:Y:S05]  /*12620*/  WARPSYNC.COLLECTIVE R15, `(.L_x_3510) ;  /* 0x000000000f087348 */ /* 0x000fea0003c00000 */
[----:B------:R0:W1:Y:S02]  /*12630*/  SHFL.IDX P6, R14, R13, R12, R11 ;  /* 0x0000000c0d0e7389 */ /* 0x00006400000c000b */
[----:B01----:R-:W-:Y:S01]  /*12640*/  ENDCOLLECTIVE ;  /* 0x000000000000791b */ /* 0x003fe20003800000 */
.L_x_3510:
[----:B------:R-:W-:Y:S05]  /*12650*/  BRA `(.L_x_3511) ;  /* 0xffffffcc00187947 */ /* 0x000fea000383ffff */
.L_x_3444:
[----:B-1----:R1:W2:Y:S02]  /*12660*/  SYNCS.PHASECHK.TRANS64.TRYWAIT P0, [R10+URZ+0x38840], R20 ;  /* 0x038840140a0075a7 */ /* 0x0022a4000800017f */
[----:B--2---:R-:W-:Y:S05]  /*12670*/  @!P0 NANOSLEEP.SYNCS 0x989680 ;  /* 0x009896800000895d */ /* 0x004fea0003900000 */
[----:B------:R-:W2:Y:S02]  /*12680*/  @!P0 SYNCS.PHASECHK.TRANS64 P0, [R10+URZ+0x38840], R20 ;  /* 0x038840140a0085a7 */ /* 0x000ea4000800007f */
[----:B--2---:R-:W-:Y:S05]  /*12690*/  @!P0 BRA `(.L_x_3444) ;  /* 0xfffffffc00f08947 */ /* 0x004fea000383ffff */
[----:B------:R-:W-:Y:S05]  /*126a0*/  BRA `(.L_x_3512) ;  /* 0xffffffd000687947 */ /* 0x000fea000383ffff */
.L_x_3445:
        /* <DEDUP_REMOVED lines=8> */
.L_x_3514:
[----:B------:R-:W-:Y:S05]  /*12730*/  BSYNC B1 ;  /* 0x0000000000017941 */ /* 0x000fea0003800000 */
.L_x_3513:
[----:B------:R-:W-:Y:S01]  /*12740*/  IMAD.MOV.U32 R13, RZ, RZ, R26 ;  /* 0x000000ffff0d7224 */ /* 0x000fe200078e001a */
[----:B------:R-:W-:Y:S01]  /*12750*/  MOV R3, R14 ;  /* 0x0000000e00037202 */ /* 0x000fe20000000f00 */
[----:B------:R-:W-:Y:S01]  /*12760*/  IMAD.MOV.U32 R12, RZ, RZ, RZ ;  /* 0x000000ffff0c7224 */ /* 0x000fe200078e00ff */
[----:B------:R-:W-:Y:S01]  /*12770*/  LEA R27, R17, UR42, 0x1 ;  /* 0x0000002a111b7c11 */ /* 0x000fe2000f8e08ff */
[----:B------:R-:W-:Y:S02]  /*12780*/  IMAD.MOV.U32 R11, RZ, RZ, 0x181f ;  /* 0x0000181fff0b7424 */ /* 0x000fe400078e00ff */
[----:B------:R-:W-:-:S07]  /*12790*/  IMAD.MOV.U32 R15, RZ, RZ, -0x1 ;  /* 0xffffffffff0f7424 */ /* 0x000fce00078e00ff */
[----:B------:R-:W-:Y:S05]  /*127a0*/  WARPSYNC.COLLECTIVE R15, `(.L_x_3515) ;  /* 0x000000000f087348 */ /* 0x000fea0003c00000 */
[----:B------:R0:W1:Y:S02]  /*127b0*/  SHFL.IDX P6, R14, R13, R12, R11 ;  /* 0x0000000c0d0e7389 */ /* 0x00006400000c000b */
[----:B01----:R-:W-:Y:S01]  /*127c0*/  ENDCOLLECTIVE ;  /* 0x000000000000791b */ /* 0x003fe20003800000 */
.L_x_3515:
[----:B------:R-:W-:Y:S02]  /*127d0*/  IMAD.MOV.U32 R13, RZ, RZ, R29 ;  /* 0x000000ffff0d7224 */ /* 0x000fe400078e001d */
[----:B------:R-:W-:Y:S01]  /*127e0*/  IMAD.MOV.U32 R12, RZ, RZ, 0x1 ;  /* 0x00000001ff0c7424 */ /* 0x000fe200078e00ff */
[----:B------:R-:W-:-:S13]  /*127f0*/  IADD3 R2, P0, R14, R0, RZ ;  /* 0x000000000e027210 */ /* 0x000fda0007f1e0ff */
[----:B------:R-:W-:Y:S05]  /*12800*/  WARPSYNC.COLLECTIVE R15, `(.L_x_3516) ;  /* 0x000000000f087348 */ /* 0x000fea0003c00000 */
[----:B------:R0:W1:Y:S02]  /*12810*/  SHFL.IDX P6, R14, R13, R12, R11 ;  /* 0x0000000c0d0e7389 */ /* 0x00006400000c000b */
[----:B01----:R-:W-:Y:S01]  /*12820*/  ENDCOLLECTIVE ;  /* 0x000000000000791b */ /* 0x003fe20003800000 */
.L_x_3516:
        /* <DEDUP_REMOVED lines=10> */
.L_x_3517:
[----:B------:R-:W-:Y:S02]  /*128d0*/  IMAD.MOV.U32 R13, RZ, RZ, R29 ;  /* 0x000000ffff0d7224 */ /* 0x000fe400078e001d */
[----:B------:R-:W-:Y:S01]  /*128e0*/  IMAD.MOV.U32 R12, RZ, RZ, 0x2 ;  /* 0x00000002ff0c7424 */ /* 0x000fe200078e00ff */
[----:B------:R-:W-:-:S13]  /*128f0*/  IADD3 R2, P0, R14, R0, RZ ;  /* 0x000000000e027210 */ /* 0x000fda0007f1e0ff */
[----:B------:R-:W-:Y:S05]  /*12900*/  WARPSYNC.COLLECTIVE R15, `(.L_x_3518) ;  /* 0x000000000f087348 */ /* 0x000fea0003c00000 */
[----:B------:R0:W1:Y:S02]  /*12910*/  SHFL.IDX P6, R14, R13, R12, R11 ;  /* 0x0000000c0d0e7389 */ /* 0x00006400000c000b */
[----:B01----:R-:W-:Y:S01]  /*12920*/  ENDCOLLECTIVE ;  /* 0x000000000000791b */ /* 0x003fe20003800000 */
.L_x_3518:
        /* <DEDUP_REMOVED lines=10> */
.L_x_3519:
[----:B------:R-:W-:Y:S01]  /*129d0*/  IMAD.MOV.U32 R13, RZ, RZ, R29 ;  /* 0x000000ffff0d7224 */ /* 0x000fe200078e001d */
[----:B------:R-:W-:Y:S02]  /*129e0*/  MOV R12, 0x3 ;  /* 0x00000003000c7802 */ /* 0x000fe40000000f00 */
[----:B------:R-:W-:-:S13]  /*129f0*/  IADD3 R2, P0, R14, R0, RZ ;  /* 0x000000000e027210 */ /* 0x000fda0007f1e0ff */
[----:B------:R-:W-:Y:S05]  /*12a00*/  WARPSYNC.COLLECTIVE R15, `(.L_x_3520) ;  /* 0x000000000f087348 */ /* 0x000fea0003c00000 */
[----:B------:R0:W1:Y:S02]  /*12a10*/  SHFL.IDX P6, R14, R13, R12, R11 ;  /* 0x0000000c0d0e7389 */ /* 0x00006400000c000b */
[----:B01----:R-:W-:Y:S01]  /*12a20*/  ENDCOLLECTIVE ;  /* 0x000000000000791b */ /* 0x003fe20003800000 */
.L_x_3520:
[----:B------:R-:W-:-:S05]  /*12a30*/  IMAD.X R3, RZ, RZ, R3, P0 ;  /* 0x000000ffff037224 */ /* 0x000fca00000e0603 */
[----:B------:R-:W-:Y:S01]  /*12a40*/  @!PT LDS RZ, [RZ] ;  /* 0x00000000fffff984 */ /* 0x000fe20000000800 */
[----:B------:R-:W-:Y:S01]  /*12a50*/  @!PT LDS RZ, [RZ] ;  /* 0x00000000fffff984 */ /* 0x000fe20000000800 */
[----:B------:R-:W-:Y:S01]  /*12a60*/  @!PT LDS RZ, [RZ] ;  /* 0x00000000fffff984 */ /* 0x000fe20000000800 */
[----:B------:R0:W-:Y:S01]  /*12a70*/  LDGSTS.E.BYPASS.LTC128B.128 [R27+0x23400], desc[UR36][R2.64], !P1 ;  /* 0x23400000021b7fae */ /* 0x0001e2000c901d64 */
[----:B------:R-:W-:Y:S02]  /*12a80*/  IMAD.MOV.U32 R13, RZ, RZ, R26 ;  /* 0x000000ffff0d7224 */ /* 0x000fe400078e001a */
[----:B------:R-:W-:-:S07]  /*12a90*/  IMAD.MOV.U32 R33, RZ, RZ, R14 ;  /* 0x000000ffff217224 */ /* 0x000fce00078e000e */
[----:B0-----:R-:W-:Y:S05]  /*12aa0*/  WARPSYNC.COLLECTIVE R15, `(.L_x_3521) ;  /* 0x000000000f087348 */ /* 0x001fea0003c00000 */
[----:B------:R1:W2:Y:S02]  /*12ab0*/  SHFL.IDX P6, R14, R13, R12, R11 ;  /* 0x0000000c0d0e7389 */ /* 0x0002a400000c000b */
[----:B012---:R-:W-:Y:S01]  /*12ac0*/  ENDCOLLECTIVE ;  /* 0x000000000000791b */ /* 0x007fe20003800000 */
.L_x_3521:
[----:B------:R-:W-:Y:S05]  /*12ad0*/  BRA `(.L_x_3522) ;  /* 0xffffffd0001c7947 */ /* 0x000fea000383ffff */
.L_x_3450:
[----:B---3--:R3:W4:Y:S02]  /*12ae0*/  SYNCS.PHASECHK.TRANS64.TRYWAIT P0, [R10+URZ+0x38860], R20 ;  /* 0x038860140a0075a7 */ /* 0x008724000800017f */
[----:B----4-:R-:W-:Y:S05]  /*12af0*/  @!P0 NANOSLEEP.SYNCS 0x989680 ;  /* 0x009896800000895d */ /* 0x010fea0003900000 */
[----:B------:R-:W4:Y:S02]  /*12b00*/  @!P0 SYNCS.PHASECHK.TRANS64 P0, [R10+URZ+0x38860], R20 ;  /* 0x038860140a0085a7 */ /* 0x000f24000800007f */
[----:B----4-:R-:W-:Y:S05]  /*12b10*/  @!P0 BRA `(.L_x_3450) ;  /* 0xfffffffc00f08947 */ /* 0x010fea000383ffff */
[----:B------:R-:W-:Y:S05]  /*12b20*/  BRA `(.L_x_3523) ;  /* 0xffffffd000687947 */ /* 0x000fea000383ffff */
.L_x_3451:
[----:B------:R-:W-:Y:S01]  /*12b30*/  BSSY B1, `(.L_x_3524) ;  /* 0x0000008000017945 */ /* 0x000fe20003800000 */
[----:B------:R-:W-:Y:S02]  /*12b40*/  IMAD.MOV.U32 R13, RZ, RZ, R19 ;  /* 0x000000ffff0d7224 */ /* 0x000fe400078e0013 */
[----:B------:R-:W-:Y:S02]  /*12b50*/  IMAD.MOV.U32 R12, RZ, RZ, RZ ;  /* 0x000000ffff0c7224 */ /* 0x000fe400078e00ff */
[----:B------:R-:W-:Y:S02]  /*12b60*/  IMAD.MOV.U32 R11, RZ, RZ, 0x181f ;  /* 0x0000181fff0b7424 */ /* 0x000fe400078e00ff */
[----:B------:R-:W-:-:S07]  /*12b70*/  IMAD.MOV.U32 R15, RZ, RZ, -0x1 ;  /* 0xffffffffff0f7424 */ /* 0x000fce00078e00ff */
[----:B-123--:R-:W-:Y:S05]  /*12b80*/  WARPSYNC.COLLECTIVE R15, `(.L_x_3525) ;  /* 0x000000000f087348 */ /* 0x00efea0003c00000 */
[----:B------:R0:W4:Y:S02]  /*12b90*/  SHFL.IDX P6, R14, R13, R12, R11 ;  /* 0x0000000c0d0e7389 */ /* 0x00012400000c000b */
[----:B01234-:R-:W-:Y:S01]  /*12ba0*/  ENDCOLLECTIVE ;  /* 0x000000000000791b */ /* 0x01ffe20003800000 */
.L_x_3525:
[----:B------:R-:W-:Y:S05]  /*12bb0*/  BSYNC B1 ;  /* 0x0000000000017941 */ /* 0x000fea0003800000 */
.L_x_3524:
[----:B------:R-:W-:Y:S01]  /*12bc0*/  IMAD.MOV.U32 R13, RZ, RZ, R18 ;  /* 0x000000ffff0d7224 */ /* 0x000fe200078e0012 */
[----:B------:R-:W-:Y:S01]  /*12bd0*/  LEA R17, R17, UR42, 0x1 ;  /* 0x0000002a11117c11 */ /* 0x000fe2000f8e08ff */
[----:B------:R-:W-:Y:S01]  /*12be0*/  IMAD.MOV.U32 R12, RZ, RZ, RZ ;  /* 0x000000ffff0c7224 */ /* 0x000fe200078e00ff */
[C---:B------:R-:W-:Y:S01]  /*12bf0*/  LOP3.LUT P2, RZ, R16.reuse, 0x20, RZ, 0xc0, !PT ;  /* 0x0000002010ff7812 */ /* 0x040fe2000784c0ff */
[----:B------:R-:W-:Y:S01]  /*12c00*/  IMAD.MOV.U32 R11, RZ, RZ, 0x181f ;  /* 0x0000181fff0b7424 */ /* 0x000fe200078e00ff */
[----:B------:R-:W-:Y:S01]  /*12c10*/  LOP3.LUT P1, RZ, R16, 0x10, RZ, 0xc0, !PT ;  /* 0x0000001010ff7812 */ /* 0x000fe2000782c0ff */
[----:B------:R-:W-:Y:S01]  /*12c20*/  IMAD.MOV.U32 R15, RZ, RZ, -0x1 ;  /* 0xffffffffff0f7424 */ /* 0x000fe200078e00ff */
[----:B------:R-:W-:Y:S01]  /*12c30*/  P2R R4, PR, RZ, 0x20 ;  /* 0x00000020ff047803 */ /* 0x000fe20000000000 */
[----:B------:R-:W-:-:S10]  /*12c40*/  IMAD.MOV.U32 R3, RZ, RZ, R14 ;  /* 0x000000ffff037224 */ /* 0x000fd400078e000e */
[----:B------:R-:W-:Y:S05]  /*12c50*/  WARPSYNC.COLLECTIVE R15, `(.L_x_3526) ;  /* 0x000000000f087348 */ /* 0x000fea0003c00000 */
[----:B------:R0:W1:Y:S02]  /*12c60*/  SHFL.IDX P6, R14, R13, R12, R11 ;  /* 0x0000000c0d0e7389 */ /* 0x00006400000c000b */
[----:B01----:R-:W-:Y:S01]  /*12c70*/  ENDCOLLECTIVE ;  /* 0x000000000000791b */ /* 0x003fe20003800000 */
.L_x_3526:
[----:B------:R-:W-:Y:S02]  /*12c80*/  IMAD.MOV.U32 R13, RZ, RZ, R19 ;  /* 0x000000ffff0d7224 */ /* 0x000fe400078e0013 */
        /* <DEDUP_REMOVED lines=12> */
.L_x_3527:
[----:B------:R-:W-:Y:S01]  /*12d50*/  @!PT LDS RZ, [RZ] ;  /* 0x00000000fffff984 */ /* 0x000fe20000000800 */
[----:B------:R-:W-:Y:S01]  /*12d60*/  @!PT LDS RZ, [RZ] ;  /* 0x00000000fffff984 */ /* 0x000fe20000000800 */
[----:B------:R-:W-:Y:S01]  /*12d70*/  @!PT LDS RZ, [RZ] ;  /* 0x00000000fffff984 */ /* 0x000fe20000000800 */
[----:B------:R0:W-:Y:S04]  /*12d80*/  LDGSTS.E.BYPASS.LTC128B.128 [R17+0x2400], desc[UR36][R2.64+0x80], !P2 ;  /* 0x0240008002117fae */ /* 0x0001e8000d101d64 */
[----:B------:R0:W-:Y:S01]  /*12d90*/  LDGSTS.E.BYPASS.LTC128B.128 [R17+0x4400], desc[UR36][R2.64+0x100], !P1 ;  /* 0x0440010002117fae */ /* 0x0001e2000c901d64 */
[----:B------:R-:W-:-:S03]  /*12da0*/  ISETP.NE.U32.AND P1, PT, R28, RZ, PT ;  /* 0x000000ff1c00720c */ /* 0x000fc60003f25070 */
[----:B------:R0:W-:Y:S01]  /*12db0*/  LDGSTS.E.BYPASS.LTC128B.128 [R17+0x6400], desc[UR36][R2.64+0x180], !P5 ;  /* 0x0640018002117fae */ /* 0x0001e2000e901d64 */
[----:B------:R-:W-:Y:S01]  /*12dc0*/  LOP3.LUT P5, RZ, R16, 0x200, RZ, 0xc0, !PT ;  /* 0x0000020010ff7812 */ /* 0x000fe200078ac0ff */
[----:B------:R-:W-:Y:S02]  /*12dd0*/  IMAD.MOV.U32 R13, RZ, RZ, R18 ;  /* 0x000000ffff0d7224 */ /* 0x000fe400078e0012 */
[----:B------:R0:W-:Y:S04]  /*12de0*/  LDGSTS.E.BYPASS.LTC128B.128 [R17+0x8400], desc[UR36][R2.64+0x200], !P4 ;  /* 0x0840020002117fae */ /* 0x0001e8000e101d64 */
[----:B------:R0:W-:Y:S01]  /*12df0*/  LDGSTS.E.BYPASS.LTC128B.128 [R17+0xa400], desc[UR36][R2.64+0x280], !P3 ;  /* 0x0a40028002117fae */ /* 0x0001e2000d901d64 */
[----:B------:R-:W-:-:S03]  /*12e00*/  IMAD.MOV.U32 R5, RZ, RZ, R14 ;  /* 0x000000ffff057224 */ /* 0x000fc600078e000e */
[----:B------:R0:W-:Y:S04]  /*12e10*/  LDGSTS.E.BYPASS.LTC128B.128 [R17+0xc400], desc[UR36][R2.64+0x300], P0 ;  /* 0x0c40030002117fae */ /* 0x0001e80008101d64 */
[----:B0-----:R-:W-:Y:S05]  /*12e20*/  WARPSYNC.COLLECTIVE R15, `(.L_x_3528) ;  /* 0x000000000f087348 */ /* 0x001fea0003c00000 */
[----:B------:R1:W2:Y:S02]  /*12e30*/  SHFL.IDX P6, R14, R13, R12, R11 ;  /* 0x0000000c0d0e7389 */ /* 0x0002a400000c000b */
[----:B012---:R-:W-:Y:S01]  /*12e40*/  ENDCOLLECTIVE ;  /* 0x000000000000791b */ /* 0x007fe20003800000 */
.L_x_3528:
[----:B------:R-:W-:Y:S01]  /*12e50*/  @!PT LDS RZ, [RZ] ;  /* 0x00000000fffff984 */ /* 0x000fe20000000800 */
[----:B------:R-:W-:Y:S01]  /*12e60*/  @!PT LDS RZ, [RZ] ;  /* 0x00000000fffff984 */ /* 0x000fe20000000800 */
[----:B------:R-:W-:Y:S01]  /*12e70*/  @!PT LDS RZ, [RZ] ;  /* 0x00000000fffff984 */ /* 0x000fe20000000800 */
[----:B------:R0:W-:Y:S01]  /*12e80*/  LDGSTS.E.BYPASS.LTC128B.128 [R17+0xe400], desc[UR36][R2.64+0x380], P1 ;  /* 0x0e40038002117fae */ /* 0x0001e20008901d64 */
[----:B------:R-:W-:Y:S02]  /*12e90*/  IMAD.MOV.U32 R13, RZ, RZ, R19 ;  /* 0x000000ffff0d7224 */ /* 0x000fe400078e0013 */
[----:B------:R-:W-:Y:S01]  /*12ea0*/  IMAD.MOV.U32 R12, RZ, RZ, 0x2 ;  /* 0x00000002ff0c7424 */ /* 0x000fe200078e00ff */
[----:B0-----:R-:W-:Y:S02]  /*12eb0*/  IADD3 R2, P2, R14, R0, RZ ;  /* 0x000000000e027210 */ /* 0x001fe40007f5e0ff */
[C---:B------:R-:W-:Y:S02]  /*12ec0*/  LOP3.LUT P6, RZ, R16.reuse, 0x10, RZ, 0xc0, !PT ;  /* 0x0000001010ff7812 */ /* 0x040fe400078cc0ff */
[----:B------:R-:W-:Y:S02]  /*12ed0*/  IADD3.X R3, RZ, R5, RZ, P2, !PT ;  /* 0x00000005ff037210 */ /* 0x000fe400017fe4ff */
[----:B------:R-:W-:-:S03]  /*12ee0*/  LOP3.LUT P2, RZ, R16, 0x20, RZ, 0xc0, !PT ;  /* 0x0000002010ff7812 */ /* 0x000fc6000784c0ff */
[----:B------:R0:W-:Y:S01]  /*12ef0*/  LDGSTS.E.BYPASS.LTC128B.128 [R17+0xc00], desc[UR36][R2.64], !P5 ;  /* 0x00c0000002117fae */ /* 0x0001e2000e901d64 */
[----:B------:R-:W-:-:S04]  /*12f00*/  ISETP.NE.AND P5, PT, R4, RZ, PT ;  /* 0x000000ff0400720c */ /* 0x000fc80003fa5270 */
[----:B------:R-:W-:-:S05]  /*12f10*/  P2R R4, PR, RZ, 0x20 ;  /* 0x00000020ff047803 */ /* 0x000fca0000000000 */
[----:B------:R0:W-:Y:S04]  /*12f20*/  LDGSTS.E.BYPASS.LTC128B.128 [R17+0x2c00], desc[UR36][R2.64+0x80], !P2 ;  /* 0x02c0008002117fae */ /* 0x0001e8000d101d64 */
[----:B------:R0:W-:Y:S02]  /*12f30*/  LDGSTS.E.BYPASS.LTC128B.128 [R17+0x4c00], desc[UR36][R2.64+0x100], !P6 ;  /* 0x04c0010002117fae */ /* 0x0001e4000f101d64 */
[----:B0-----:R-:W-:Y:S05]  /*12f40*/  WARPSYNC.COLLECTIVE R15, `(.L_x_3529) ;  /* 0x000000000f087348 */ /* 0x001fea0003c00000 */
[----:B------:R1:W2:Y:S02]  /*12f50*/  SHFL.IDX P6, R14, R13, R12, R11 ;  /* 0x0000000c0d0e7389 */ /* 0x0002a400000c000b */
[----:B012---:R-:W-:Y:S01]  /*12f60*/  ENDCOLLECTIVE ;  /* 0x000000000000791b */ /* 0x007fe20003800000 */
.L_x_3529:
        /* <DEDUP_REMOVED lines=14> */
.L_x_3530:
[----:B------:R-:W-:Y:S02]  /*13050*/  IMAD.MOV.U32 R13, RZ, RZ, R19 ;  /* 0x000000ffff0d7224 */ /* 0x000fe400078e0013 */
[----:B------:R-:W-:Y:S01]  /*13060*/  IMAD.MOV.U32 R12, RZ, RZ, 0x3 ;  /* 0x00000003ff0c7424 */ /* 0x000fe200078e00ff */
[----:B------:R-:W-:Y:S02]  /*13070*/  IADD3 R2, P2, R14, R0, RZ ;  /* 0x000000000e027210 */ /* 0x000fe40007f5e0ff */
[----:B------:R-:W-:-:S03]  /*13080*/  LOP3.LUT P6, RZ, R16, 0x10, RZ, 0xc0, !PT ;  /* 0x0000001010ff7812 */ /* 0x000fc600078cc0ff */
[----:B------:R-:W-:Y:S01]  /*13090*/  IMAD.X R3, RZ, RZ, R20, P2 ;  /* 0x000000ffff037224 */ /* 0x000fe200010e0614 */
[----:B------:R-:W-:-:S04]  /*130a0*/  LOP3.LUT P2, RZ, R16, 0x20, RZ, 0xc0, !PT ;  /* 0x0000002010ff7812 */ /* 0x000fc8000784c0ff */
[----:B------:R-:W-:Y:S01]  /*130b0*/  @!PT LDS RZ, [RZ] ;  /* 0x00000000fffff984 */ /* 0x000fe20000000800 */
[----:B------:R-:W-:Y:S01]  /*130c0*/  @!PT LDS RZ, [RZ] ;  /* 0x00000000fffff984 */ /* 0x000fe20000000800 */
[----:B------:R-:W-:Y:S01]  /*130d0*/  @!PT LDS RZ, [RZ] ;  /* 0x00000000fffff984 */ /* 0x000fe20000000800 */
[----:B------:R0:W-:Y:S01]  /*130e0*/  LDGSTS.E.BYPASS.LTC128B.128 [R17+0x1400], desc[UR36][R2.64], !P5 ;  /* 0x0140000002117fae */ /* 0x0001e2000e901d64 */
[----:B------:R-:W-:Y:S01]  /*130f0*/  ISETP.NE.AND P5, PT, R4, RZ, PT ;  /* 0x000000ff0400720c */ /* 0x000fe20003fa5270 */
[----:B------:R-:W-:-:S07]  /*13100*/  IMAD.MOV.U32 R4, RZ, RZ, RZ ;  /* 0x000000ffff047224 */ /* 0x000fce00078e00ff */
[----:B------:R0:W-:Y:S04]  /*13110*/  LDGSTS.E.BYPASS.LTC128B.128 [R17+0x3400], desc[UR36][R2.64+0x80], !P2 ;  /* 0x0340008002117fae */ /* 0x0001e8000d101d64 */
[----:B------:R0:W-:Y:S02]  /*13120*/  LDGSTS.E.BYPASS.LTC128B.128 [R17+0x5400], desc[UR36][R2.64+0x100], !P6 ;  /* 0x0540010002117fae */ /* 0x0001e4000f101d64 */
[----:B0-----:R-:W-:Y:S05]  /*13130*/  WARPSYNC.COLLECTIVE R15, `(.L_x_3531) ;  /* 0x000000000f087348 */ /* 0x001fea0003c00000 */
[----:B------:R1:W2:Y:S02]  /*13140*/  SHFL.IDX P6, R14, R13, R12, R11 ;  /* 0x0000000c0d0e7389 */ /* 0x0002a400000c000b */
[----:B012---:R-:W-:Y:S01]  /*13150*/  ENDCOLLECTIVE ;  /* 0x000000000000791b */ /* 0x007fe20003800000 */
.L_x_3531:
        /* <DEDUP_REMOVED lines=13> */
.L_x_3532:
[----:B------:R-:W-:Y:S05]  /*13230*/  BRA `(.L_x_3533) ;  /* 0xffffffcc00dc7947 */ /* 0x000fea000383ffff */
.L_x_3456:
[----:B0-----:R0:W1:Y:S02]  /*13240*/  SYNCS.PHASECHK.TRANS64.TRYWAIT P0, [R5+URZ+0x38820], R4 ;  /* 0x03882004050075a7 */ /* 0x001064000800017f */
[----:B-1----:R-:W-:Y:S05]  /*13250*/  @!P0 NANOSLEEP.SYNCS 0x989680 ;  /* 0x009896800000895d */ /* 0x002fea0003900000 */
[----:B------:R-:W1:Y:S02]  /*13260*/  @!P0 SYNCS.PHASECHK.TRANS64 P0, [R5+URZ+0x38820], R4 ;  /* 0x03882004050085a7 */ /* 0x000e64000800007f */
[----:B-1----:R-:W-:Y:S05]  /*13270*/  @!P0 BRA `(.L_x_3456) ;  /* 0xfffffffc00f08947 */ /* 0x002fea000383ffff */
[----:B------:R-:W-:Y:S05]  /*13280*/  BRA `(.L_x_3534) ;  /* 0xffffffd000887947 */ /* 0x000fea000383ffff */
.L_x_3457:
        /* <DEDUP_REMOVED lines=8> */
[----:B0-2--5:R-:W-:Y:S05]  /*13310*/  WARPSYNC.COLLECTIVE R15, `(.L_x_3536) ;  /* 0x000000000f087348 */ /* 0x025fea0003c00000 */
[----:B------:R1:W3:Y:S02]  /*13320*/  SHFL.IDX P6, R14, R13, R12, R11 ;  /* 0x0000000c0d0e7389 */ /* 0x0002e400000c000b */
[----:B0123-5:R-:W-:Y:S01]  /*13330*/  ENDCOLLECTIVE ;  /* 0x000000000000791b */ /* 0x02ffe20003800000 */
.L_x_3536:
[----:B------:R-:W-:Y:S05]  /*13340*/  BSYNC B0 ;  /* 0x0000000000007941 */ /* 0x000fea0003800000 */
.L_x_3535:
[----:B------:R-:W-:Y:S05]  /*13350*/  BRA `(.L_x_3537) ;  /* 0xffffffd000707947 */ /* 0x000fea000383ffff */
.L_x_3458:
[----:B------:R-:W-:Y:S01]  /*13360*/  BSSY B0, `(.L_x_3538) ;  /* 0x0000006000007945 */ /* 0x000fe20003800000 */
[----:B------:R-:W-:-:S07]  /*13370*/  IMAD.MOV.U32 R15, RZ, RZ, -0x1 ;  /* 0xffffffffff0f7424 */ /* 0x000fce00078e00ff */
[----:B012--5:R-:W-:Y:S05]  /*13380*/  WARPSYNC.COLLECTIVE R15, `(.L_x_3539) ;  /* 0x000000000f0c7348 */ /* 0x027fea0003c00000 */
[----:B------:R-:W-:Y:S02]  /*13390*/  ELECT P6, UR62, PT ;  /* 0x00000000003e782f */ /* 0x000fe400038c0000 */
[----:B------:R-:W-:Y:S01]  /*133a0*/  MOV R14, UR62 ;  /* 0x0000003e000e7c02 */ /* 0x000fe20008000f00 */
[----:B012--5:R-:W-:Y:S10]  /*133b0*/  ENDCOLLECTIVE ;  /* 0x000000000000791b */ /* 0x027ff40003800000 */
.L_x_3539:
[----:B------:R-:W-:Y:S05]  /*133c0*/  BSYNC B0 ;  /* 0x0000000000007941 */ /* 0x000fea0003800000 */
.L_x_3538:
[----:B------:R-:W-:Y:S05]  /*133d0*/  BRA `(.L_x_3540) ;  /* 0xffffffd000647947 */ /* 0x000fea000383ffff */
.L_x_3460:
[----:B-1----:R1:W3:Y:S02]  /*133e0*/  SYNCS.PHASECHK.TRANS64.TRYWAIT P1, [R3+URZ+0x38840], R2 ;  /* 0x03884002030075a7 */ /* 0x0022e4000802017f */
[----:B---3--:R-:W-:Y:S05]  /*133f0*/  @!P1 NANOSLEEP.SYNCS 0x989680 ;  /* 0x009896800000995d */ /* 0x008fea0003900000 */
[----:B------:R-:W3:Y:S02]  /*13400*/  @!P1 SYNCS.PHASECHK.TRANS64 P1, [R3+URZ+0x38840], R2 ;  /* 0x03884002030095a7 */ /* 0x000ee4000802007f */
[----:B---3--:R-:W-:Y:S05]  /*13410*/  @!P1 BRA `(.L_x_3460) ;  /* 0xfffffffc00f09947 */ /* 0x008fea000383ffff */
[----:B------:R-:W-:Y:S05]  /*13420*/  BRA `(.L_x_3541) ;  /* 0xffffffd0008c7947 */ /* 0x000fea000383ffff */
.L_x_3462:
[----:B0-----:R0:W3:Y:S02]  /*13430*/  SYNCS.PHASECHK.TRANS64.TRYWAIT P1, [R5+URZ+0x38840], R0 ;  /* 0x03884000050075a7 */ /* 0x0010e4000802017f */
[----:B---3--:R-:W-:Y:S05]  /*13440*/  @!P1 NANOSLEEP.SYNCS 0x989680 ;  /* 0x009896800000995d */ /* 0x008fea0003900000 */
[----:B------:R-:W3:Y:S02]  /*13450*/  @!P1 SYNCS.PHASECHK.TRANS64 P1, [R5+URZ+0x38840], R0 ;  /* 0x03884000050095a7 */ /* 0x000ee4000802007f */
[----:B---3--:R-:W-:Y:S05]  /*13460*/  @!P1 BRA `(.L_x_3462) ;  /* 0xfffffffc00f09947 */ /* 0x008fea000383ffff */
[----:B------:R-:W-:Y:S05]  /*13470*/  BRA `(.L_x_3542) ;  /* 0xffffffd000987947 */ /* 0x000fea000383ffff */
.L_x_3464:
[----:B---3--:R3:W4:Y:S02]  /*13480*/  SYNCS.PHASECHK.TRANS64.TRYWAIT P1, [R3+URZ+0x38860], R2 ;  /* 0x03886002030075a7 */ /* 0x008724000802017f */
[----:B----4-:R-:W-:Y:S05]  /*13490*/  @!P1 NANOSLEEP.SYNCS 0x989680 ;  /* 0x009896800000995d */ /* 0x010fea0003900000 */
[----:B------:R-:W4:Y:S02]  /*134a0*/  @!P1 SYNCS.PHASECHK.TRANS64 P1, [R3+URZ+0x38860], R2 ;  /* 0x03886002030095a7 */ /* 0x000f24000802007f */
[----:B----4-:R-:W-:Y:S05]  /*134b0*/  @!P1 BRA `(.L_x_3464) ;  /* 0xfffffffc00f09947 */ /* 0x010fea000383ffff */
[----:B------:R-:W-:Y:S05]  /*134c0*/  BRA `(.L_x_3543) ;  /* 0xffffffd000947947 */ /* 0x000fea000383ffff */
.L_x_3544:
        /* <DEDUP_REMOVED lines=11> */
.L_x_15640:


//--------------------- .text._ZN7cutlass13device_kernelIN5flash11enable_sm90INS1_16FlashAttnFwdSm90INS1_25CollectiveMainloopFwdSm90ILi2EN4cute5tupleIJNS5_1CILi1EEES8_S8_EEENS6_IJNS7_ILi64EEESA_SA_EEELi512ENS_6half_tEfNS_4arch4Sm90ELb0ELb0ELb0ELb1ELb1ELb0ELb0ELb0ELb0ELb1ELb1ELb0EEENS1_21CollectiveEpilogueFwdINS6_IJSA_NS7_ILi512EEESA_EEES9_SC_SE_Li256ELb1ELb1ELb1ELb0EEENS1_36VarlenDynamicPersistentTileSchedulerILi64ELi64ELi256ELi128ELb1ELb1ELb1ELb0ELb1ELb1EEEEEEEEEvNT_6ParamsE --------------------------
	.section	.text._ZN7cutlass13device_kernelIN5flash11enable_sm90INS1_16FlashAttnFwdSm90INS1_25CollectiveMainloopFwdSm90ILi2EN4cute5tupleIJNS5_1CILi1EEES8_S8_EEENS6_IJNS7_ILi64EEESA_SA_EEELi512ENS_6half_tEfNS_4arch4Sm90ELb0ELb0ELb0ELb1ELb1ELb0ELb0ELb0ELb0ELb1ELb1ELb0EEENS1_21CollectiveEpilogueFwdINS6_IJSA_NS7_ILi512EEESA_EEES9_SC_SE_Li256ELb1ELb1ELb1ELb0EEENS1_36VarlenDynamicPersistentTileSchedulerILi64ELi64ELi256ELi128ELb1ELb1ELb1ELb0ELb1ELb1EEEEEEEEEvNT_6ParamsE,"ax",@progbits
	.align	128
.text._ZN7cutlass13device_kernelIN5flash11enable_sm90INS1_16FlashAttnFwdSm90INS1_25CollectiveMainloopFwdSm90ILi2EN4cute5tupleIJNS5_1CILi1EEES8_S8_EEENS6_IJNS7_ILi64EEESA_SA_EEELi512ENS_6half_tEfNS_4arch4Sm90ELb0ELb0ELb0ELb1ELb1ELb0ELb0ELb0ELb0ELb1ELb1ELb0EEENS1_21CollectiveEpilogueFwdINS6_IJSA_NS7_ILi512EEESA_EEES9_SC_SE_Li256ELb1ELb1ELb1ELb0EEENS1_36VarlenDynamicPersistentTileSchedulerILi64ELi64ELi256ELi128ELb1ELb1ELb1ELb0ELb1ELb1EEEEEEEEEvNT_6ParamsE:
        .type           _ZN7cutlass13device_kernelIN5flash11enable_sm90INS1_16FlashAttnFwdSm90INS1_25CollectiveMainloopFwdSm90ILi2EN4cute5tupleIJNS5_1CILi1EEES8_S8_EEENS6_IJNS7_ILi64EEESA_SA_EEELi512ENS_6half_tEfNS_4arch4Sm90ELb0ELb0ELb0ELb1ELb1ELb0ELb0ELb0ELb0ELb1ELb1ELb0EEENS1_21CollectiveEpilogueFwdINS6_IJSA_NS7_ILi512EEESA_EEES9_SC_SE_Li256ELb1ELb1ELb1ELb0EEENS1_36VarlenDynamicPersistentTileSchedulerILi64ELi64ELi256ELi128ELb1ELb1ELb1ELb0ELb1ELb1EEEEEEEEEvNT_6ParamsE,@function
        .size           _ZN7cutlass13device_kernelIN5flash11enable_sm90INS1_16FlashAttnFwdSm90INS1_25CollectiveMainloopFwdSm90ILi2EN4cute5tupleIJNS5_1CILi1EEES8_S8_EEENS6_IJNS7_ILi64EEESA_SA_EEELi512ENS_6half_tEfNS_4arch4Sm90ELb0ELb0ELb0ELb1ELb1ELb0ELb0ELb0ELb0ELb1ELb1ELb0EEENS1_21CollectiveEpilogueFwdINS6_IJSA_NS7_ILi512EEESA_EEES9_SC_SE_Li256ELb1ELb1ELb1ELb0EEENS1_36VarlenDynamicPersistentTileSchedulerILi64ELi64ELi256ELi128ELb1ELb1ELb1ELb0ELb1ELb1EEEEEEEEEvNT_6ParamsE,(.L_x_15641 - _ZN7cutlass13device_kernelIN5flash11enable_sm90INS1_16FlashAttnFwdSm90INS1_25CollectiveMainloopFwdSm90ILi2EN4cute5tupleIJNS5_1CILi1EEES8_S8_EEENS6_IJNS7_ILi64EEESA_SA_EEELi512ENS_6half_tEfNS_4arch4Sm90ELb0ELb0ELb0ELb1ELb1ELb0ELb0ELb0ELb0ELb1ELb1ELb0EEENS1_21CollectiveEpilogueFwdINS6_IJSA_NS7_ILi512EEESA_EEES9_SC_SE_Li256ELb1ELb1ELb1ELb0EEENS1_36VarlenDynamicPersistentTileSchedulerILi64ELi64ELi256ELi128ELb1ELb1ELb1ELb0ELb1ELb1EEEEEEEEEvNT_6ParamsE)
        .other          _ZN7cutlass13device_kernelIN5flash11enable_sm90INS1_16FlashAttnFwdSm90INS1_25CollectiveMainloopFwdSm90ILi2EN4cute5tupleIJNS5_1CILi1EEES8_S8_EEENS6_IJNS7_ILi64EEESA_SA_EEELi512ENS_6half_tEfNS_4arch4Sm90ELb0ELb0ELb0ELb1ELb1ELb0ELb0ELb0ELb0ELb1ELb1ELb0EEENS1_21CollectiveEpilogueFwdINS6_IJSA_NS7_ILi512EEESA_EEES9_SC_SE_Li256ELb1ELb1ELb1ELb0EEENS1_36VarlenDynamicPersistentTileSchedulerILi64ELi64ELi256ELi128ELb1ELb1ELb1ELb0ELb1ELb1EEEEEEEEEvNT_6ParamsE,@"STO_CUDA_ENTRY STV_DEFAULT"
_ZN7cutlass13device_kernelIN5flash11enable_sm90INS1_16FlashAttnFwdSm90INS1_25CollectiveMainloopFwdSm90ILi2EN4cute5tupleIJNS5_1CILi1EEES8_S8_EEENS6_IJNS7_ILi64EEESA_SA_EEELi512ENS_6half_tEfNS_4arch4Sm90ELb0ELb0ELb0ELb1ELb1ELb0ELb0ELb0ELb0ELb1ELb1ELb0EEENS1_21CollectiveEpilogueFwdINS6_IJSA_NS7_ILi512EEESA_EEES9_SC_SE_Li256ELb1ELb1ELb1ELb0EEENS1_36VarlenDynamicPersistentTileSchedulerILi64ELi64ELi256ELi128ELb1ELb1ELb1ELb0ELb1ELb1EEEEEEEEEvNT_6ParamsE:
        /* <DEDUP_REMOVED lines=37> */
[----:B------:R0:W4:Y:S01]  /*0250*/  SYNCS.EXCH.64 URZ, [UR6+0x28c40], UR4 ;  /* 0x028c4004063f75b2 */ /* 0x0001220008000100 */
[----:B------:R0:W0:Y:S01]  /*0260*/  SYNCS.EXCH.64 URZ, [UR6+0x28c38], UR4 ;  /* 0x028c3804063f75b2 */ /* 0x0000220008000100 */
[----:B------:R0:W0:Y:S01]  /*0270*/  SYNCS.EXCH.64 URZ, [UR6+0x28c48], UR4 ;  /* 0x028c4804063f75b2 */ /* 0x0000220008000100 */
[----:B------:R-:W-:Y:S01]  /*0280*/  NOP ;  /* 0x0000000000007918 */ /* 0x000fe20000000000 */
.L_x_3545:
        /* <DEDUP_REMOVED lines=22> */
.L_x_3546:
        /* <DEDUP_REMOVED lines=18> */
.L_x_3547:
        /* <DEDUP_REMOVED lines=22> */
.L_x_3548:
        /* <DEDUP_REMOVED lines=23> */
.L_x_3549:
[----:B------:R-:W-:Y:S01]  /*07e0*/  UISETP.NE.AND UP0, UPT, UR47, URZ, UPT ;  /* 0x0000003f2f00728c */ /* 0x000fe2000bf05270 */
[----:B------:R-:W-:Y:S01]  /*07f0*/  NOP ;  /* 0x0000000000007918 */ /* 0x000fe20000000000 */
[----:B------:R-:W-:Y:S01]  /*0800*/  UMOV UR37, 0x1 ;  /* 0x0000000100257882 */ /* 0x000fe20000000000 */
[----:B------:R-:W-:Y:S01]  /*0810*/  ULDC.64 UR50, c[0x0][0x208] ;  /* 0x0000820000327ab9 */ /* 0x000fe20000000a00 */
[----:B------:R-:W-:Y:S01]  /*0820*/  USEL UR37, UR37, 0x2, !UP0 ;  /* 0x0000000225257887 */ /* 0x000fe2000c000000 */
[----:B01234-:R-:W-:Y:S01]  /*0830*/  BAR.SYNC.DEFER_BLOCKING 0x0 ;  /* 0x0000000000007b1d */ /* 0x01ffe20000010000 */
[----:B------:R-:W-:-:S13]  /*0840*/  PLOP3.LUT P0, PT, PT, PT, UP0, 0x80, 0x0 ;  /* 0x000000000000781c */ /* 0x000fda0003f0f008 */
[----:B------:R-:W-:Y:S05]  /*0850*/  @!P0 BRA `(.L_x_3550) ;  /* 0x000000b800d48947 */ /* 0x000fea0003800000 */
.L_x_3551:
[----:B------:R-:W-:-:S08]  /*0860*/  NOP ;  /* 0x0000000000007918 */ /* 0x000fd00000000000 */
[----:B------:R-:W0:Y:S02]  /*0870*/  USETMAXREG.TRY_ALLOC.CTAPOOL UP0, 0xe8 ;  /* 0x000000e8000079c8 */ /* 0x000e240008000600 */
[----:B0-----:R-:W-:-:S13]  /*0880*/  PLOP3.LUT P0, PT, PT, PT, UP0, 0x80, 0x0 ;  /* 0x000000000000781c */ /* 0x001fda0003f0f008 */
[----:B------:R-:W-:Y:S05]  /*0890*/  @!P0 BRA `(.L_x_3551) ;  /* 0xfffffffc00f08947 */ /* 0x000fea000383ffff */
[----:B------:R-:W-:Y:S01]  /*08a0*/  LOP3.LUT R2, R0, 0xffffff80, RZ, 0xc0, !PT ;  /* 0xffffff8000027812 */ /* 0x000fe200078ec0ff */
[----:B------:R-:W0:Y:S01]  /*08b0*/  S2UR UR38, SR_CgaCtaId ;  /* 0x00000000002679c3 */ /* 0x000e220000008800 */
[----:B------:R-:W-:Y:S01]  /*08c0*/  UMOV UR39, 0x400 ;  /* 0x0000040000277882 */ /* 0x000fe20000000000 */
[----:B------:R-:W-:Y:S01]  /*08d0*/  ULDC UR4, c[0x0][0xc3c] ;  /* 0x00030f0000047ab9 */ /* 0x000fe20000000800 */
[----:B------:R-:W-:-:S13]  /*08e0*/  ISETP.NE.AND P0, PT, R2, 0x80, PT ;  /* 0x000000800200780c */ /* 0x000fda0003f05270 */
[----:B------:R-:W-:Y:S06]  /*08f0*/  @!P0 BAR.ARV 0x8, 0x100 ;  /* 0x0204000000008b1d */ /* 0x000fec0000002000 */
[----:B------:R-:W-:Y:S01]  /*0900*/  ISETP.GE.U32.AND P0, PT, R0, 0x100, PT ;  /* 0x000001000000780c */ /* 0x000fe20003f06070 */
[----:B0-----:R-:W-:-:S12]  /*0910*/  ULEA UR39, UR38, UR39, 0x18 ;  /* 0x0000002726277291 */ /* 0x001fd8000f8ec03f */
[----:B------:R-:W-:Y:S08]  /*0920*/  @P0 BAR.ARV 0xf, 0x100 ;  /* 0x03c4000000000b1d */ /* 0x000ff00000002000 */
[----:B------:R-:W-:Y:S06]  /*0930*/  BAR.SYNC.DEFER_BLOCKING 0x5, 0x180 ;  /* 0x0146000000007b1d */ /* 0x000fec0000010000 */
[----:B------:R-:W0:Y:S02]  /*0940*/  LDS.128 R4, [UR39+0x28cd0] ;  /* 0x028cd027ff047984 */ /* 0x000e240008000c00 */
[----:B------:R-:W-:Y:S06]  /*0950*/  BAR.ARV 0x4, 0x180 ;  /* 0x0106000000007b1d */ /* 0x000fec0000002000 */
[----:B0-----:R-:W-:-:S13]  /*0960*/  ISETP.GE.AND P0, PT, R7, UR4, PT ;  /* 0x0000000407007c0c */ /* 0x001fda000bf06270 */
[----:B------:R-:W-:Y:S05]  /*0970*/  @P0 EXIT ;  /* 0x000000000000094d */ /* 0x000fea0003800000 */
[----:B------:R-:W-:Y:S01]  /*0980*/  VIADD R0, R0, 0xffffff80 ;  /* 0xffffff8000007836 */ /* 0x000fe20000000000 */
[----:B------:R-:W-:Y:S01]  /*0990*/  R2UR UR5, R5 ;  /* 0x00000000050572ca */ /* 0x000fe200000e0000 */
[----:B------:R-:W-:Y:S01]  /*09a0*/  IMAD.MOV.U32 R22, RZ, RZ, 0x20 ;  /* 0x00000020ff167424 */ /* 0x000fe200078e00ff */
[----:B------:R-:W-:Y:S01]  /*09b0*/  R2UR UR6, R6 ;  /* 0x00000000060672ca */ /* 0x000fe200000e0000 */
[----:B------:R-:W-:Y:S01]  /*09c0*/  UMOV UR46, URZ ;  /* 0x0000003f002e7c82 */ /* 0x000fe20008000000 */
[----:B------:R-:W-:Y:S01]  /*09d0*/  SHF.R.S32.HI R3, RZ, 0x1f, R0 ;  /* 0x0000001fff037819 */ /* 0x000fe20000011400 */
[----:B------:R-:W-:Y:S01]  /*09e0*/  UMOV UR36, URZ ;  /* 0x0000003f00247c82 */ /* 0x000fe20008000000 */
[----:B------:R-:W-:Y:S01]  /*09f0*/  R2UR UR7, R7 ;  /* 0x00000000070772ca */ /* 0x000fe200000e0000 */
[----:B------:R-:W-:Y:S01]  /*0a00*/  UMOV UR48, URZ ;  /* 0x0000003f00307c82 */ /* 0x000fe20008000000 */
[CC--:B------:R-:W-:Y:S02]  /*0a10*/  LEA.HI R5, R3.reuse, R0.reuse, RZ, 0x5 ;  /* 0x0000000003057211 */ /* 0x0c0fe400078f28ff */
[----:B------:R-:W-:-:S02]  /*0a20*/  LEA.HI R4, R3, R0, RZ, 0x4 ;  /* 0x0000000003047211 */ /* 0x000fc400078f20ff */
[CC--:B------:R-:W-:Y:S02]  /*0a30*/  LEA.HI R8, R3.reuse, R0.reuse, RZ, 0x2 ;  /* 0x0000000003087211 */ /* 0x0c0fe400078f10ff */
[--C-:B------:R-:W-:Y:S02]  /*0a40*/  SHF.R.S32.HI R10, RZ, 0x5, R5.reuse ;  /* 0x00000005ff0a7819 */ /* 0x100fe40000011405 */
[----:B------:R-:W-:Y:S02]  /*0a50*/  SHF.R.S32.HI R9, RZ, 0x1f, R5 ;  /* 0x0000001fff097819 */ /* 0x000fe40000011405 */
[CC--:B------:R-:W-:Y:S02]  /*0a60*/  LEA.HI R6, R3.reuse, R0.reuse, RZ, 0x3 ;  /* 0x0000000003067211 */ /* 0x0c0fe400078f18ff */
[----:B------:R-:W-:Y:S02]  /*0a70*/  LOP3.LUT R5, R4, 0xfffffff0, RZ, 0xc0, !PT ;  /* 0xfffffff004057812 */ /* 0x000fe400078ec0ff */
[----:B------:R-:W-:-:S02]  /*0a80*/  LEA.HI R2, R3, R0, RZ, 0x7 ;  /* 0x0000000003027211 */ /* 0x000fc400078f38ff */
[----:B------:R-:W-:Y:S02]  /*0a90*/  SHF.R.S32.HI R7, RZ, 0x4, R4 ;  /* 0x00000004ff077819 */ /* 0x000fe40000011404 */
[----:B------:R-:W-:Y:S02]  /*0aa0*/  LOP3.LUT R13, R8, 0xfffffffc, RZ, 0xc0, !PT ;  /* 0xfffffffc080d7812 */ /* 0x000fe400078ec0ff */
[----:B------:R-:W-:Y:S01]  /*0ab0*/  LOP3.LUT R11, R6, 0xfffffff8, RZ, 0xc0, !PT ;  /* 0xfffffff8060b7812 */ /* 0x000fe200078ec0ff */
[----:B------:R-:W-:Y:S01]  /*0ac0*/  IMAD.IADD R6, R0, 0x1, -R5 ;  /* 0x0000000100067824 */ /* 0x000fe200078e0a05 */
[----:B------:R-:W-:Y:S01]  /*0ad0*/  LOP3.LUT R3, R2, 0xffffff80, RZ, 0xc0, !PT ;  /* 0xffffff8002037812 */ /* 0x000fe200078ec0ff */
[----:B------:R-:W-:Y:S01]  /*0ae0*/  IMAD.IADD R13, R0, 0x1, -R13 ;  /* 0x00000001000d7824 */ /* 0x000fe200078e0a0d */
[----:B------:R-:W-:Y:S01]  /*0af0*/  LEA.HI R4, R4, R7, RZ, 0x1 ;  /* 0x0000000704047211 */ /* 0x000fe200078f08ff */
[C---:B------:R-:W-:Y:S01]  /*0b00*/  IMAD.IADD R11, R0.reuse, 0x1, -R11 ;  /* 0x00000001000b7824 */ /* 0x040fe200078e0a0b */
[----:B------:R-:W-:Y:S01]  /*0b10*/  SHF.R.S32.HI R5, RZ, 0x1f, R6 ;  /* 0x0000001fff057819 */ /* 0x000fe20000011406 */
[----:B------:R-:W-:Y:S01]  /*0b20*/  IMAD.IADD R3, R0, 0x1, -R3 ;  /* 0x0000000100037824 */ /* 0x000fe200078e0a03 */
[----:B------:R-:W-:-:S02]  /*0b30*/  LOP3.LUT R4, R4, 0x1ffffffe, RZ, 0xc0, !PT ;  /* 0x1ffffffe04047812 */ /* 0x000fc400078ec0ff */
[----:B------:R-:W-:Y:S02]  /*0b40*/  LEA.HI R9, R9, R10, RZ, 0x2 ;  /* 0x0000000a09097211 */ /* 0x000fe400078f10ff */
[----:B------:R-:W-:Y:S01]  /*0b50*/  LEA.HI R0, R13, R13, RZ, 0x1 ;  /* 0x0000000d0d007211 */ /* 0x000fe200078f08ff */
[----:B------:R-:W-:Y:S01]  /*0b60*/  IMAD.IADD R8, R7, 0x1, -R4 ;  /* 0x0000000107087824 */ /* 0x000fe200078e0a04 */
[----:B------:R-:W-:Y:S02]  /*0b70*/  LEA.HI R5, R5, R6, RZ, 0x3 ;  /* 0x0000000605057211 */ /* 0x000fe400078f18ff */
[----:B------:R-:W-:Y:S01]  /*0b80*/  SHF.R.S32.HI R221, RZ, 0x7, R2 ;  /* 0x00000007ffdd7819 */ /* 0x000fe20000011402 */
[----:B------:R-:W-:Y:S01]  /*0b90*/  IMAD.SHL.U32 R8, R8, 0x8, RZ ;  /* 0x0000000808087824 */ /* 0x000fe200078e00ff */
[----:B------:R-:W-:Y:S02]  /*0ba0*/  LOP3.LUT R9, R9, 0x3ffffc, RZ, 0xc0, !PT ;  /* 0x003ffffc09097812 */ /* 0x000fe400078ec0ff */
[----:B------:R-:W-:Y:S01]  /*0bb0*/  LOP3.LUT R4, R0, 0x1ffffffe, RZ, 0xc0, !PT ;  /* 0x1ffffffe00047812 */ /* 0x000fe200078ec0ff */
[----:B------:R-:W-:Y:S01]  /*0bc0*/  IMAD R12, R221, 0x100, R6 ;  /* 0x00000100dd0c7824 */ /* 0x000fe200078e0206 */
[----:B------:R-:W-:Y:S01]  /*0bd0*/  SHF.R.S32.HI R0, RZ, 0x1f, R3 ;  /* 0x0000001fff007819 */ /* 0x000fe20000011403 */
[----:B------:R-:W-:Y:S01]  /*0be0*/  IMAD.IADD R9, R10, 0x1, -R9 ;  /* 0x000000010a097824 */ /* 0x000fe200078e0a09 */
[----:B------:R-:W-:Y:S01]  /*0bf0*/  LOP3.LUT R7, R5, 0xfffffff8, RZ, 0xc0, !PT ;  /* 0xfffffff805077812 */ /* 0x000fe200078ec0ff */
[----:B------:R-:W-:Y:S01]  /*0c00*/  IMAD.IADD R13, R13, 0x1, -R4 ;  /* 0x000000010d0d7824 */ /* 0x000fe200078e0a04 */
[----:B------:R-:W-:Y:S01]  /*0c10*/  LEA.HI R4, R0, R3, RZ, 0x2 ;  /* 0x0000000300047211 */ /* 0x000fe200078f10ff */
[----:B------:R-:W-:Y:S01]  /*0c20*/  IMAD R15, R9, 0x10, R12 ;  /* 0x00000010090f7824 */ /* 0x000fe200078e020c */
[----:B------:R-:W-:Y:S01]  /*0c30*/  LEA.HI R2, R2, R221, RZ, 0x1 ;  /* 0x000000dd02027211 */ /* 0x000fe200078f08ff */
[----:B------:R-:W-:Y:S01]  /*0c40*/  IMAD.IADD R6, R6, 0x1, -R7 ;  /* 0x0000000106067824 */ /* 0x000fe200078e0a07 */
[----:B------:R-:W-:Y:S01]  /*0c50*/  LOP3.LUT R12, R4, 0x7ffffffc, RZ, 0xc0, !PT ;  /* 0x7ffffffc040c7812 */ /* 0x000fe200078ec0ff */
[----:B------:R-:W-:Y:S01]  /*0c60*/  IMAD.SHL.U32 R7, R5, 0x40, RZ ;  /* 0x0000004005077824 */ /* 0x000fe200078e00ff */
[----:B------:R-:W-:-:S02]  /*0c70*/  LEA.HI R5, R0, R3, RZ, 0x5 ;  /* 0x0000000300057211 */ /* 0x000fc400078f28ff */
[----:B------:R-:W-:Y:S01]  /*0c80*/  SHF.R.S32.HI R0, RZ, 0x2, R4 ;  /* 0x00000002ff007819 */ /* 0x000fe20000011404 */
[----:B------:R-:W-:Y:S01]  /*0c90*/  IMAD.IADD R12, R3, 0x1, -R12 ;  /* 0x00000001030c7824 */ /* 0x000fe200078e0a0c */
[----:B------:R-:W-:Y:S01]  /*0ca0*/  LOP3.LUT R9, R7, 0x7ffffe00, RZ, 0xc0, !PT ;  /* 0x7ffffe0007097812 */ /* 0x000fe200078ec0ff */
[----:B------:R-:W-:Y:S01]  /*0cb0*/  IMAD.SHL.U32 R3, R6, 0x40, RZ ;  /* 0x0000004006037824 */ /* 0x000fe200078e00ff */
[----:B------:R-:W-:Y:S01]  /*0cc0*/  SHF.R.S32.HI R7, RZ, 0x1f, R4 ;  /* 0x0000001fff077819 */ /* 0x000fe20000011404 */
[----:B------:R-:W-:Y:S01]  /*0cd0*/  IMAD.U32 R4, R15, 0x40, R8 ;  /* 0x000000400f047824 */ /* 0x000fe200078e0008 */
[----:B------:R-:W-:Y:S01]  /*0ce0*/  LOP3.LUT R2, R2, 0xfffffe, RZ, 0xc0, !PT ;  /* 0x00fffffe02027812 */ /* 0x000fe200078ec0ff */
[----:B------:R-:W-:Y:S01]  /*0cf0*/  IMAD R9, R10, 0x400, R9 ;  /* 0x000004000a097824 */ /* 0x000fe200078e0209 */
[----:B------:R-:W-:Y:S01]  /*0d00*/  LEA.HI R7, R7, R0, RZ, 0x3 ;  /* 0x0000000007077211 */ /* 0x000fe200078f18ff */
[----:B------:R-:W-:Y:S01]  /*0d10*/  IMAD.SHL.U32 R222, R12, 0x2, RZ ;  /* 0x000000020cde7824 */ /* 0x000fe200078e00ff */
[----:B------:R-:W-:Y:S01]  /*0d20*/  LOP3.LUT R3, R3, 0x1c0, RZ, 0xc0, !PT ;  /* 0x000001c003037812 */ /* 0x000fe200078ec0ff */
[----:B------:R0:W-:Y:S01]  /*0d30*/  STL [R1+0x38], R4 ;  /* 0x0000380401007387 */ /* 0x0001e20000100800 */
[----:B------:R-:W-:-:S02]  /*0d40*/  LOP3.LUT R7, R7, 0xfffffff8, RZ, 0xc0, !PT ;  /* 0xfffffff807077812 */ /* 0x000fc400078ec0ff */
[----:B------:R-:W-:Y:S02]  /*0d50*/  LOP3.LUT R8, R3, 0x8, R8, 0xf8, !PT ;  /* 0x0000000803087812 */ /* 0x000fe400078ef808 */
[----:B------:R-:W-:Y:S01]  /*0d60*/  SHF.R.U32.HI R3, RZ, 0x3, R3 ;  /* 0x00000003ff037819 */ /* 0x000fe20000011603 */
[----:B------:R-:W-:Y:S01]  /*0d70*/  IMAD.IADD R16, R0, 0x1, -R7 ;  /* 0x0000000100107824 */ /* 0x000fe200078e0a07 */
[----:B------:R-:W-:Y:S01]  /*0d80*/  SHF.R.S32.HI R5, RZ, 0x5, R5 ;  /* 0x00000005ff057819 */ /* 0x000fe20000011405 */
[----:B------:R-:W-:Y:S01]  /*0d90*/  IMAD.IADD R0, R221, 0x1, -R2 ;  /* 0x00000001dd007824 */ /* 0x000fe200078e0a02 */
[----:B------:R-:W-:Y:S01]  /*0da0*/  LOP3.LUT R8, R8, R3, RZ, 0x3c, !PT ;  /* 0x0000000308087212 */ /* 0x000fe200078e3cff */
[----:B------:R-:W-:Y:S01]  /*0db0*/  IMAD.SHL.U32 R2, R11, 0x8, RZ ;  /* 0x000000080b027824 */ /* 0x000fe200078e00ff */
[----:B------:R-:W-:Y:S01]  /*0dc0*/  R2P PR, R6, 0x6 ;  /* 0x0000000606007804 */ /* 0x000fe20000000000 */
[----:B0-----:R-:W-:Y:S02]  /*0dd0*/  IMAD.SHL.U32 R4, R0, 0x100, RZ ;  /* 0x0000010000047824 */ /* 0x001fe400078e00ff */
[----:B------:R-:W-:-:S02]  /*0de0*/  IMAD.IADD R8, R9, 0x1, R8 ;  /* 0x0000000109087824 */ /* 0x000fc400078e0208 */
[----:B------:R-:W-:Y:S01]  /*0df0*/  IMAD.IADD R17, R222, 0x1, R4 ;  /* 0x00000001de117824 */ /* 0x000fe200078e0204 */
[----:B------:R0:W-:Y:S01]  /*0e00*/  STL [R1+0x34], R4 ;  /* 0x0000340401007387 */ /* 0x0001e20000100800 */
[----:B------:R-:W-:Y:S01]  /*0e10*/  IMAD R16, R5, 0x10, R16 ;  /* 0x0000001005107824 */ /* 0x000fe200078e0210 */
[----:B------:R-:W-:Y:S01]  /*0e20*/  LEA R18, R8, UR39, 0x1 ;  /* 0x0000002708127c11 */ /* 0x000fe2000f8e08ff */
[----:B------:R-:W-:Y:S01]  /*0e30*/  VIADD R185, R2, 0x40 ;  /* 0x0000004002b97836 */ /* 0x000fe20000000000 */
[----:B------:R-:W-:Y:S01]  /*0e40*/  SHF.R.S32.HI R0, RZ, 0x1f, R17 ;  /* 0x0000001fff007819 */ /* 0x000fe20000011411 */
[C---:B------:R-:W-:Y:S01]  /*0e50*/  VIADD R220, R17.reuse, 0x8 ;  /* 0x0000000811dc7836 */ /* 0x040fe20000000000 */
[----:B------:R-:W-:Y:S01]  /*0e60*/  SEL R22, R22, 0xffffffe0, !P1 ;  /* 0xffffffe016167807 */ /* 0x000fe20004800000 */
[C---:B------:R-:W-:Y:S01]  /*0e70*/  VIADD R219, R17.reuse, 0x10 ;  /* 0x0000001011db7836 */ /* 0x040fe20000000000 */
[----:B------:R-:W-:Y:S01]  /*0e80*/  SHF.R.S32.HI R3, RZ, 0x1f, R185 ;  /* 0x0000001fff037819 */ /* 0x000fe200000114b9 */
[----:B------:R-:W-:Y:S01]  /*0e90*/  VIADD R217, R17, 0x20 ;  /* 0x0000002011d97836 */ /* 0x000fe20000000000 */
[----:B------:R-:W-:Y:S01]  /*0ea0*/  SHF.R.S32.HI R0, RZ, 0x1f, R220 ;  /* 0x0000001fff007819 */ /* 0x000fe200000114dc */
[----:B0-----:R-:W-:Y:S01]  /*0eb0*/  IMAD R4, R13, 0x8, R16 ;  /* 0x000000080d047824 */ /* 0x001fe200078e0210 */
[----:B------:R-:W-:Y:S01]  /*0ec0*/  SHF.R.S32.HI R3, RZ, 0x1f, R219 ;  /* 0x0000001fff037819 */ /* 0x000fe200000114db */
[C---:B------:R-:W-:Y:S01]  /*0ed0*/  VIADD R218, R17.reuse, 0x18 ;  /* 0x0000001811da7836 */ /* 0x040fe20000000000 */
[----:B------:R-:W-:Y:S01]  /*0ee0*/  SHF.R.S32.HI R0, RZ, 0x1f, R217 ;  /* 0x0000001fff007819 */ /* 0x000fe200000114d9 */
[C---:B------:R-:W-:Y:S01]  /*0ef0*/  VIADD R216, R17.reuse, 0x28 ;  /* 0x0000002811d87836 */ /* 0x040fe20000000000 */
[----:B------:R0:W-:Y:S01]  /*0f00*/  STL [R1+0x30], R4 ;  /* 0x0000300401007387 */ /* 0x0001e20000100800 */
[----:B------:R-:W-:-:S02]  /*0f10*/  VIADD R214, R17, 0x38 ;  /* 0x0000003811d67836 */ /* 0x000fc40000000000 */
[C---:B------:R-:W-:Y:S01]  /*0f20*/  VIADD R215, R17.reuse, 0x30 ;  /* 0x0000003011d77836 */ /* 0x040fe20000000000 */
[----:B------:R-:W-:Y:S01]  /*0f30*/  SHF.R.S32.HI R3, RZ, 0x1f, R216 ;  /* 0x0000001fff037819 */ /* 0x000fe200000114d8 */
[C---:B------:R-:W-:Y:S01]  /*0f40*/  VIADD R213, R17.reuse, 0x40 ;  /* 0x0000004011d57836 */ /* 0x040fe20000000000 */
[----:B------:R-:W-:Y:S01]  /*0f50*/  SHF.R.S32.HI R0, RZ, 0x1f, R214 ;  /* 0x0000001fff007819 */ /* 0x000fe200000114d6 */
[C---:B------:R-:W-:Y:S02]  /*0f60*/  VIADD R211, R17.reuse, 0x50 ;  /* 0x0000005011d37836 */ /* 0x040fe40000000000 */
[C---:B------:R-:W-:Y:S01]  /*0f70*/  VIADD R212, R17.reuse, 0x48 ;  /* 0x0000004811d47836 */ /* 0x040fe20000000000 */
[----:B0-----:R-:W-:Y:S01]  /*0f80*/  SHF.R.S32.HI R4, RZ, 0x1f, R218 ;  /* 0x0000001fff047819 */ /* 0x001fe200000114da */
        /* <DEDUP_REMOVED lines=44> */
[----:B------:R-:W-:Y:S01]  /*1250*/  VIADD R19, R18, 0x26840 ;  /* 0x0002684012137836 */ /* 0x000fe20000000000 */
[----:B------:R-:W-:Y:S01]  /*1260*/  SHF.R.S32.HI R225, RZ, 0x1f, R192 ;  /* 0x0000001fffe17819 */ /* 0x000fe200000114c0 */
[C---:B------:R-:W-:Y:S01]  /*1270*/  @P2 VIADD R19, R23.reuse, 0xffffffc0 ;  /* 0xffffffc017132836 */ /* 0x040fe20000000000 */
[----:B------:R-:W-:Y:S01]  /*1280*/  SHF.R.S32.HI R224, RZ, 0x1f, R187 ;  /* 0x0000001fffe07819 */ /* 0x000fe200000114bb */
[----:B------:R-:W-:Y:S01]  /*1290*/  IMAD.IADD R23, R23, 0x1, R22 ;  /* 0x0000000117177824 */ /* 0x000fe200078e0216 */
[----:B------:R-:W-:Y:S01]  /*12a0*/  SHF.R.S32.HI R223, RZ, 0x1f, R186 ;  /* 0x0000001fffdf7819 */ /* 0x000fe200000114ba */
[----:B------:R-:W-:-:S02]  /*12b0*/  VIADD R184, R2, 0x80 ;  /* 0x0000008002b87836 */ /* 0x000fc40000000000 */
[----:B------:R-:W-:-:S07]  /*12c0*/  IMAD.IADD R22, R22, 0x1, R19 ;  /* 0x0000000116167824 */ /* 0x000fce00078e0213 */
.L_x_3606:
[----:B------:R-:W-:Y:S01]  /*12d0*/  ULDC.64 UR8, c[0x0][0xc88] ;  /* 0x0003220000087ab9 */ /* 0x000fe20000000a00 */
[----:B------:R-:W-:Y:S01]  /*12e0*/  ULDC.64 UR10, c[0x0][0xa20] ;  /* 0x00028800000a7ab9 */ /* 0x000fe20000000a00 */
[----:B------:R-:W-:-:S06]  /*12f0*/  UIMAD.WIDE UR8, UR7, 0x4, UR8 ;  /* 0x00000004070878a5 */ /* 0x000fcc000f8e0208 */
[----:B0-23--:R-:W-:Y:S02]  /*1300*/  IMAD.U32 R4, RZ, RZ, UR8 ;  /* 0x00000008ff047e24 */ /* 0x00dfe4000f8e00ff */
[----:B----4-:R-:W-:Y:S01]  /*1310*/  IMAD.U32 R5, RZ, RZ, UR9 ;  /* 0x00000009ff057e24 */ /* 0x010fe2000f8e00ff */
[----:B------:R-:W-:-:S04]  /*1320*/  ULDC.64 UR8, c[0x0][0xa28] ;  /* 0x00028a0000087ab9 */ /* 0x000fc80000000a00 */
        /* <DEDUP_REMOVED lines=11> */
[----:B------:R-:W-:Y:S01]  /*13e0*/  @UP1 ULEA UR10, UP0, UR40, UR10, 0x2 ;  /* 0x0000000a280a1291 */ /* 0x000fe2000f80103f */
[----:B------:R-:W-:-:S03]  /*13f0*/  IMAD.U32 R4, RZ, RZ, UR8 ;  /* 0x00000008ff047e24 */ /* 0x000fc6000f8e00ff */
[----:B------:R-:W-:Y:S01]  /*1400*/  @UP1 ULEA.HI.X UR11, UR40, UR11, UR41, 0x2, UP0 ;  /* 0x0000000b280b1291 */ /* 0x000fe200080f1429 */
[----:B------:R-:W-:Y:S01]  /*1410*/  IMAD.U32 R5, RZ, RZ, UR9 ;  /* 0x00000009ff057e24 */ /* 0x000fe2000f8e00ff */
[----:B------:R-:W-:Y:S01]  /*1420*/  ULDC.64 UR8, c[0x0][0x418] ;  /* 0x0001060000087ab9 */ /* 0x000fe20000000a00 */
[----:B-1----:R-:W-:-:S03]  /*1430*/  IMAD.U32 R6, RZ, RZ, UR10 ;  /* 0x0000000aff067e24 */ /* 0x002fc6000f8e00ff */
[----:B------:R-:W-:Y:S01]  /*1440*/  IMAD.U32 R7, RZ, RZ, UR11 ;  /* 0x0000000bff077e24 */ /* 0x000fe2000f8e00ff */
[----:B------:R-:W2:Y:S04]  /*1450*/  @P0 LDG.E R4, desc[UR50][R4.64] ;  /* 0x0000003204040981 */ /* 0x000ea8000c1e1900 */
[----:B------:R-:W3:Y:S01]  /*1460*/  @P1 LDG.E R6, desc[UR50][R6.64] ;  /* 0x0000003206061981 */ /* 0x000ee2000c1e1900 */
[----:B------:R-:W-:Y:S02]  /*1470*/  ULOP3.LUT UR4, UR6, 0xff000000, URZ, 0xc0, !UPT ;  /* 0xff00000006047892 */ /* 0x000fe4000f8ec03f */
[----:B------:R-:W-:Y:S02]  /*1480*/  UISETP.NE.U32.AND UP0, UPT, UR8, URZ, UPT ;  /* 0x0000003f0800728c */ /* 0x000fe4000bf05070 */
[----:B------:R-:W-:-:S02]  /*1490*/  USHF.R.U32.HI UR7, URZ, 0x8, UR4 ;  /* 0x000000083f077899 */ /* 0x000fc40008011604 */
[----:B------:R-:W-:Y:S02]  /*14a0*/  UISETP.NE.AND.EX UP0, UPT, UR9, URZ, UPT, UP0 ;  /* 0x0000003f0900728c */ /* 0x000fe4000bf05300 */
[----:B------:R-:W-:Y:S02]  /*14b0*/  ULOP3.LUT UR42, UR6, 0xffff, URZ, 0xc0, !UPT ;  /* 0x0000ffff062a7892 */ /* 0x000fe4000f8ec03f */
[----:B------:R-:W-:Y:S01]  /*14c0*/  ULOP3.LUT UR6, UR6, 0xff0000, URZ, 0xc0, !UPT ;  /* 0x00ff000006067892 */ /* 0x000fe2000f8ec03f */
[----:B------:R-:W-:Y:S01]  /*14d0*/  ULDC UR4, c[0x0][0x424] ;  /* 0x0001090000047ab9 */ /* 0x000fe20000000800 */
[----:B------:R-:W-:Y:S01]  /*14e0*/  UMOV UR53, URZ ;  /* 0x0000003f00357c82 */ /* 0x000fe20008000000 */
[----:B------:R-:W-:Y:S02]  /*14f0*/  USEL UR4, UR4, 0x1, UP0 ;  /* 0x0000000104047887 */ /* 0x000fe40008000000 */
[----:B------:R-:W-:Y:S01]  /*1500*/  ULEA.HI UR6, UR6, UR7, URZ, 0x10 ;  /* 0x0000000706067291 */ /* 0x000fe2000f8f803f */
[----:B------:R-:W-:-:S02]  /*1510*/  UMOV UR43, UR5 ;  /* 0x00000005002b7c82 */ /* 0x000fc40008000000 */
[----:B------:R-:W-:Y:S02]  /*1520*/  ULDC UR7, c[0x0][0x2f0] ;  /* 0x0000bc0000077ab9 */ /* 0x000fe40000000800 */
[----:B------:R-:W-:-:S03]  /*1530*/  UIMAD UR4, UR4, UR7, URZ ;  /* 0x00000007040472a4 */ /* 0x000fc6000f8e023f */
[----:B------:R-:W-:Y:S01]  /*1540*/  ULDC UR7, c[0x0][0x9f0] ;  /* 0x00027c0000077ab9 */ /* 0x000fe20000000800 */
[----:B--2---:R-:W-:-:S03]  /*1550*/  @P0 R2UR UR53, R4 ;  /* 0x00000000043502ca */ /* 0x004fc600000e0000 */
[----:B---3--:R-:W-:Y:S01]  /*1560*/  @P1 R2UR UR4, R6 ;  /* 0x00000000060412ca */ /* 0x008fe200000e0000 */
[----:B-----5:R-:W-:-:S14]  /*1570*/  @P1 BRA `(.L_x_3552) ;  /* 0x0000000000341947 */ /* 0x020fdc0003800000 */
        /* <DEDUP_REMOVED lines=13> */
.L_x_3552:
[----:B------:R-:W-:Y:S02]  /*1650*/  UISETP.NE.AND UP1, UPT, UR47, 0x1, UPT ;  /* 0x000000012f00788c */ /* 0x000fe4000bf25270 */
[----:B------:R-:W-:Y:S02]  /*1660*/  UIADD3 UR53, -UR53, UR4, URZ ;  /* 0x0000000435357290 */ /* 0x000fe4000fffe13f */
[----:B------:R-:W-:Y:S02]  /*1670*/  USHF.R.U32.HI UR45, URZ, 0x10, UR6 ;  /* 0x000000103f2d7899 */ /* 0x000fe40008011606 */
[----:B------:R-:W-:Y:S01]  /*1680*/  UIADD3 UR4, UR53, 0x3f, URZ ;  /* 0x0000003f35047890 */ /* 0x000fe2000fffe03f */
[----:B------:R-:W-:Y:S01]  /*1690*/  PLOP3.LUT P0, PT, PT, PT, UP1, 0x80, 0x0 ;  /* 0x000000000000781c */ /* 0x000fe20003f0f018 */
[----:B------:R-:W-:Y:S02]  /*16a0*/  UISETP.NE.AND UP0, UPT, UR45, URZ, UPT ;  /* 0x0000003f2d00728c */ /* 0x000fe4000bf05270 */
[----:B------:R-:W-:-:S02]  /*16b0*/  USHF.R.S32.HI UR5, URZ, 0x1f, UR4 ;  /* 0x0000001f3f057899 */ /* 0x000fc40008011404 */
[----:B------:R-:W-:Y:S02]  /*16c0*/  ULOP3.LUT UR44, UR6, 0xff, URZ, 0xc0, !UPT ;  /* 0x000000ff062c7892 */ /* 0x000fe4000f8ec03f */
[----:B------:R-:W-:Y:S02]  /*16d0*/  ULEA.HI UR5, UR5, UR4, URZ, 0x6 ;  /* 0x0000000405057291 */ /* 0x000fe4000f8f303f */
[----:B------:R-:W-:Y:S02]  /*16e0*/  USEL UR10, UR45, UR7, UP0 ;  /* 0x000000072d0a7287 */ /* 0x000fe40008000000 */
[----:B------:R-:W-:Y:S02]  /*16f0*/  USHF.R.S32.HI UR9, URZ, 0x6, UR5 ;  /* 0x000000063f097899 */ /* 0x000fe40008011405 */
[----:B------:R-:W-:Y:S10]  /*1700*/  @!P0 BRA `(.L_x_3553) ;  /* 0x0000002000048947 */ /* 0x000ff40003800000 */
        /* <DEDUP_REMOVED lines=37> */
.L_x_3554:
[----:B------:R-:W-:Y:S01]  /*1960*/  UIMAD UR21, UR44, UR4, URZ ;  /* 0x000000042c1572a4 */ /* 0x000fe2000f8e023f */
[----:B------:R-:W-:Y:S01]  /*1970*/  IMAD.U32 R0, RZ, RZ, UR9 ;  /* 0x00000009ff007e24 */ /* 0x000fe2000f8e00ff */
[----:B------:R-:W-:Y:S01]  /*1980*/  PLOP3.LUT P0, PT, PT, PT, PT, 0x80, 0x0 ;  /* 0x000000000000781c */ /* 0x000fe20003f0f070 */
[----:B------:R-:W-:Y:S01]  /*1990*/  IMAD.U32 R3, RZ, RZ, UR4 ;  /* 0x00000004ff037e24 */ /* 0x000fe2000f8e00ff */
[----:B------:R-:W-:Y:S02]  /*19a0*/  CS2R R12, SRZ ;  /* 0x00000000000c7805 */ /* 0x000fe4000001ff00 */
[----:B------:R-:W-:Y:S02]  /*19b0*/  CS2R R150, SRZ ;  /* 0x0000000000967805 */ /* 0x000fe4000001ff00 */
[----:B------:R-:W-:Y:S02]  /*19c0*/  CS2R R148, SRZ ;  /* 0x0000000000947805 */ /* 0x000fe4000001ff00 */
[----:B------:R-:W-:-:S02]  /*19d0*/  CS2R R146, SRZ ;  /* 0x0000000000927805 */ /* 0x000fc4000001ff00 */
[----:B------:R-:W-:Y:S02]  /*19e0*/  VIADDMNMX R0, R3, UR21, R0, PT ;  /* 0x0000001503007c46 */ /* 0x000fe4000b800100 */
[----:B------:R-:W-:Y:S02]  /*19f0*/  CS2R R144, SRZ ;  /* 0x0000000000907805 */ /* 0x000fe4000001ff00 */
[----:B------:R-:W-:Y:S02]  /*1a00*/  CS2R R142, SRZ ;  /* 0x00000000008e7805 */ /* 0x000fe4000001ff00 */
[----:B------:R-:W-:Y:S02]  /*1a10*/  CS2R R140, SRZ ;  /* 0x00000000008c7805 */ /* 0x000fe4000001ff00 */
[----:B------:R-:W-:Y:S02]  /*1a20*/  R2UR UR16, R0 ;  /* 0x00000000001072ca */ /* 0x000fe400000e0000 */
        /* <DEDUP_REMOVED lines=12> */
[----:B------:R-:W-:Y:S01]  /*1af0*/  UISETP.GT.AND UP0, UPT, UR16, UR21, UPT ;  /* 0x000000151000728c */ /* 0x000fe2000bf04270 */
[----:B------:R-:W-:-:S02]  /*1b00*/  CS2R R114, SRZ ;  /* 0x0000000000727805 */ /* 0x000fc4000001ff00 */
[----:B------:R-:W-:Y:S02]  /*1b10*/  CS2R R112, SRZ ;  /* 0x0000000000707805 */ /* 0x000fe4000001ff00 */
[----:B------:R-:W-:Y:S02]  /*1b20*/  CS2R R110, SRZ ;  /* 0x00000000006e7805 */ /* 0x000fe4000001ff00 */
        /* <DEDUP_REMOVED lines=45> */
[----:B------:R-:W0:Y:S01]  /*1e00*/  SHFL.IDX PT, R0, R221, RZ, 0x1f ;  /* 0x00001fffdd007589 */ /* 0x000e2200000e0000 */
[----:B------:R-:W-:Y:S02]  /*1e10*/  ISETP.NE.AND P0, PT, RZ, UR47, PT ;  /* 0x0000002fff007c0c */ /* 0x000fe4000bf05270 */
[----:B0-----:R-:W-:Y:S01]  /*1e20*/  R2UR UR4, R0 ;  /* 0x00000000000472ca */ /* 0x001fe200000e0000 */
[----:B------:R-:W-:-:S05]  /*1e30*/  IMAD.MOV.U32 R0, RZ, RZ, 0x1 ;  /* 0x00000001ff007424 */ /* 0x000fca00078e00ff */
[----:B------:R-:W-:-:S04]  /*1e40*/  SEL R0, R0, 0x2, !P0 ;  /* 0x0000000200007807 */ /* 0x000fc80004000000 */
[----:B------:R-:W-:-:S03]  /*1e50*/  LOP3.LUT R0, R0, 0x1, RZ, 0xfc, !PT ;  /* 0x0000000100007812 */ /* 0x000fc600078efcff */
[----:B------:R-:W-:Y:S01]  /*1e60*/  ULEA.HI UR5, UR4, UR4, URZ, 0x1 ;  /* 0x0000000404057291 */ /* 0x000fe2000f8f083f */
[----:B------:R-:W-:-:S03]  /*1e70*/  ISETP.NE.AND P0, PT, R0, 0x3, PT ;  /* 0x000000030000780c */ /* 0x000fc60003f05270 */
[----:B------:R-:W-:-:S04]  /*1e80*/  ULOP3.LUT UR5, UR5, 0x1fffe, URZ, 0xc0, !UPT ;  /* 0x0001fffe05057892 */ /* 0x000fc8000f8ec03f */
[----:B------:R-:W-:-:S04]  /*1e90*/  UIADD3 UR5, UR4, -UR5, URZ ;  /* 0x8000000504057290 */ /* 0x000fc8000fffe03f */
[----:B------:R-:W-:-:S04]  /*1ea0*/  ULEA UR5, UR5, UR39, 0xf ;  /* 0x0000002705057291 */ /* 0x000fc8000f8e783f */
[----:B------:R-:W-:-:S04]  /*1eb0*/  UIADD3 UR5, UR5, 0x400, URZ ;  /* 0x0000040005057890 */ /* 0x000fc8000fffe03f */
[----:B------:R-:W-:-:S04]  /*1ec0*/  USHF.R.U32.HI UR5, URZ, 0x4, UR5 ;  /* 0x000000043f057899 */ /* 0x000fc80008011605 */
[----:B------:R-:W-:-:S04]  /*1ed0*/  ULOP3.LUT UR5, UR5, 0x3fff, URZ, 0xc0, !UPT ;  /* 0x00003fff05057892 */ /* 0x000fc8000f8ec03f */
[----:B------:R-:W-:Y:S01]  /*1ee0*/  ULOP3.LUT UR20, UR5, 0x2000000, URZ, 0xfc, !UPT ;  /* 0x0200000005147892 */ /* 0x000fe2000f8efc3f */
[----:B------:R-:W-:Y:S11]  /*1ef0*/  @!P0 BRA `(.L_x_3556) ;  /* 0x0000000000048947 */ /* 0x000ff60003800000 */
[----:B------:R-:W-:Y:S01]  /*1f00*/  BPT.TRAP 0x1 ;  /* 0x000000040000795c */ /* 0x000fe20000300000 */
.L_x_3556:
[----:B------:R-:W-:Y:S01]  /*1f10*/  ULEA UR17, UR48, UR39, 0x3 ;  /* 0x0000002730117291 */ /* 0x000fe2000f8e183f */
[----:B------:R-:W-:-:S05]  /*1f20*/  IMAD.U32 R0, RZ, RZ, UR36 ;  /* 0x00000024ff007e24 */ /* 0x000fca000f8e00ff */
[----:B------:R-:W-:-:S04]  /*1f30*/  SHF.L.U32 R0, R0, 0x1f, RZ ;  /* 0x0000001f00007819 */ /* 0x000fc800000006ff */
[----:B------:R-:W0:Y:S02]  /*1f40*/  SYNCS.PHASECHK.TRANS64.TRYWAIT P1, [UR17+0x28c50], R0 ;  /* 0x028c5000ff0075a7 */ /* 0x000e240008020151 */
[----:B0-----:R-:W-:Y:S05]  /*1f50*/  @!P1 BRA `(.L_x_3557) ;  /* 0x000000fc009c9947 */ /* 0x001fea0003800000 */
.L_x_3689:
[----:B------:R-:W-:Y:S01]  /*1f60*/  BAR.SYNC.DEFER_BLOCKING 0xe, 0x100 ;  /* 0x0384000000007b1d */ /* 0x000fe20000010000 */
[----:B------:R-:W-:Y:S02]  /*1f70*/  UIADD3 UR4, UR39, 0x26800, URZ ;  /* 0x0002680027047890 */ /* 0x000fe4000fffe03f */
[----:B------:R-:W-:Y:S02]  /*1f80*/  ULEA UR12, UR48, UR20, 0xc ;  /* 0x00000014300c7291 */ /* 0x000fe4000f8e603f */
[----:B------:R-:W-:Y:S01]  /*1f90*/  USHF.R.U32.HI UR4, URZ, 0x4, UR4 ;  /* 0x000000043f047899 */ /* 0x000fe20008011604 */
[----:B------:R-:W-:Y:S01]  /*1fa0*/  UMOV UR7, 0x40000040 ;  /* 0x4000004000077882 */ /* 0x000fe20000000000 */
[----:B------:R-:W-:Y:S02]  /*1fb0*/  UMOV UR5, 0x40000040 ;  /* 0x4000004000057882 */ /* 0x000fe40000000000 */
[----:B------:R-:W-:Y:S01]  /*1fc0*/  ULOP3.LUT UR4, UR4, 0x3fff, URZ, 0xc0, !UPT ;  /* 0x00003fff04047892 */ /* 0x000fe2000f8ec03f */
[----:B------:R-:W-:Y:S01]  /*1fd0*/  UMOV UR6, UR12 ;  /* 0x0000000c00067c82 */ /* 0x000fe20008000000 */
[----:B------:R-:W-:-:S02]  /*1fe0*/  UIADD3 UR10, UR12, 0x100, URZ ;  /* 0x000001000c0a7890 */ /* 0x000fc4000fffe03f */
[----:B------:R-:W-:Y:S01]  /*1ff0*/  ULOP3.LUT UR13, UR4, 0x10000, URZ, 0xfc, !UPT ;  /* 0x00010000040d7892 */ /* 0x000fe2000f8efc3f */
[----:B------:R-:W-:Y:S01]  /*2000*/  UMOV UR11, 0x40000040 ;  /* 0x40000040000b7882 */ /* 0x000fe20000000000 */
[----:B------:R-:W-:Y:S02]  /*2010*/  UMOV UR9, 0x40000040 ;  /* 0x4000004000097882 */ /* 0x000fe40000000000 */
[----:B------:R-:W-:Y:S02]  /*2020*/  UIADD3 UR8, UR13, 0x4, URZ ;  /* 0x000000040d087890 */ /* 0x000fe4000fffe03f */
[----:B------:R-:W-:Y:S01]  /*2030*/  UIADD3 UR14, UR12, 0x180, URZ ;  /* 0x000001800c0e7890 */ /* 0x000fe2000fffe03f */
[----:B------:R-:W-:Y:S01]  /*2040*/  UMOV UR4, UR13 ;  /* 0x0000000d00047c82 */ /* 0x000fe20008000000 */
[----:B------:R-:W-:Y:S01]  /*2050*/  UMOV UR15, 0x40000040 ;  /* 0x40000040000f7882 */ /* 0x000fe20000000000 */
[----:B------:R-:W-:-:S06]  /*2060*/  WARPGROUP.ARRIVE ;  /* 0x00000000000079c5 */ /* 0x000fcc0000000000 */
[----:B------:R-:W-:Y:S01]  /*2070*/  HGMMA.64x256x16.F32 R24, gdesc[UR4].tnspB, RZ, !UPT, gsb0 ;  /* 0x43e00000041879f0 */ /* 0x000fe2000c0008ff */
[----:B------:R-:W-:Y:S02]  /*2080*/  UIADD3 UR6, UR12, 0x80, URZ ;  /* 0x000000800c067890 */ /* 0x000fe4000fffe03f */
[----:B------:R-:W-:Y:S01]  /*2090*/  UIADD3 UR4, UR13, 0x2, URZ ;  /* 0x000000020d047890 */ /* 0x000fe2000fffe03f */
[----:B------:R-:W-:Y:S01]  /*20a0*/  UMOV UR7, 0x40000040 ;  /* 0x4000004000077882 */ /* 0x000fe20000000000 */
[----:B------:R-:W-:Y:S01]  /*20b0*/  UMOV UR5, 0x40000040 ;  /* 0x4000004000057882 */ /* 0x000fe20000000000 */
[----:B------:R-:W-:-:S03]  /*20c0*/  UIADD3 UR12, UR13, 0x6, URZ ;  /* 0x000000060d0c7890 */ /* 0x000fc6000fffe03f */
[----:B------:R-:W-:Y:S01]  /*20d0*/  UMOV UR13, 0x40000040 ;  /* 0x40000040000d7882 */ /* 0x000fe20000000000 */
[----:B------:R-:W-:Y:S02]  /*20e0*/  WARPGROUP.DEPBAR.LE gsb0, 0x0 ;  /* 0x00008000000079c5 */ /* 0x000fe40000010000 */
[----:B------:R-:W-:-:S15]  /*20f0*/  WARPGROUP.ARRIVE ;  /* 0x00000000000079c5 */ /* 0x000fde0000000000 */
[----:B------:R-:W-:-:S01]  /*2100*/  NOP ;  /* 0x0000000000007918 */ /* 0x000fc20000000000 */
        /* <DEDUP_REMOVED lines=13> */
.L_x_3558:
[----:B------:R-:W-:-:S04]  /*21e0*/  UIADD3 UR6, UR17, 0x28c60, URZ ;  /* 0x00028c6011067890 */ /* 0x000fc8000fffe03f */
[----:B------:R-:W-:-:S09]  /*21f0*/  UPRMT UR6, UR38, 0x654, UR6 ;  /* 0x0000065426067896 */ /* 0x000fd20008000006 */
[----:B------:R-:W-:Y:S01]  /*2200*/  SYNCS.ARRIVE.TRANS64.RED.A1T0 RZ, [UR6], RZ ;  /* 0x000000ffffff79a7 */ /* 0x000fe20008100406 */
[----:B------:R-:W-:-:S04]  /*2210*/  UIADD3 UR6, UR16, -0x2, URZ ;  /* 0xfffffffe10067890 */ /* 0x000fc8000fffe03f */
[----:B------:R-:W-:-:S06]  /*2220*/  UISETP.GE.AND UP0, UPT, UR6, UR21, UPT ;  /* 0x000000150600728c */ /* 0x000fcc000bf06270 */
[----:B------:R-:W-:-:S13]  /*2230*/  PLOP3.LUT P1, PT, PT, PT, UP0, 0x80, 0x0 ;  /* 0x000000000000781c */ /* 0x000fda0003f2f008 */
[----:B------:R-:W-:Y:S05]  /*2240*/  @!P1 BRA `(.L_x_3559) ;  /* 0x0000000800f89947 */ /* 0x000fea0003800000 */
[----:B------:R-:W-:-:S05]  /*2250*/  UMOV UR22, UR6 ;  /* 0x0000000600167c82 */ /* 0x000fca0008000000 */
.L_x_3565:
[----:B------:R-:W-:Y:S01]  /*2260*/  BAR.SYNC.DEFER_BLOCKING 0xe, 0x100 ;  /* 0x0384000000007b1d */ /* 0x000fe20000010000 */
[----:B01----:R-:W-:Y:S01]  /*2270*/  IMAD.U32 R3, RZ, RZ, UR48 ;  /* 0x00000030ff037e24 */ /* 0x003fe2000f8e00ff */
[----:B------:R-:W-:-:S03]  /*2280*/  UIADD3 UR48, UR48, 0x1, URZ ;  /* 0x0000000130307890 */ /* 0x000fc6000fffe03f */
[----:B------:R-:W-:Y:S01]  /*2290*/  IMAD R0, R3, 0x40, R16 ;  /* 0x0000004003007824 */ /* 0x000fe200078e0210 */
[----:B------:R-:W-:-:S04]  /*22a0*/  UISETP.NE.AND UP0, UPT, UR48, 0x2, UPT ;  /* 0x000000023000788c */ /* 0x000fc8000bf05270 */
[----:B------:R-:W-:Y:S01]  /*22b0*/  LEA R0, R0, UR39, 0x2 ;  /* 0x0000002700007c11 */ /* 0x000fe2000f8e10ff */
[----:B------:R-:W-:Y:S02]  /*22c0*/  USEL UR6, URZ, 0x1, UP0 ;  /* 0x000000013f067887 */ /* 0x000fe40008000000 */
[----:B------:R-:W-:Y:S02]  /*22d0*/  USEL UR48, UR48, URZ, UP0 ;  /* 0x0000003f30307287 */ /* 0x000fe40008000000 */
[----:B------:R-:W-:Y:S01]  /*22e0*/  ULOP3.LUT UR36, UR36, UR6, URZ, 0x3c, !UPT ;  /* 0x0000000624247292 */ /* 0x000fe2000f8e3c3f */
        /* <DEDUP_REMOVED lines=132> */
.L_x_3560:
[----:B------:R-:W-:Y:S01]  /*2b30*/  ULEA UR6, UR48, UR39, 0x3 ;  /* 0x0000002730067291 */ /* 0x000fe2000f8e183f */
[----:B------:R-:W-:-:S05]  /*2b40*/  IMAD.U32 R0, RZ, RZ, UR36 ;  /* 0x00000024ff007e24 */ /* 0x000fca000f8e00ff */
[----:B------:R-:W-:-:S04]  /*2b50*/  SHF.L.U32 R0, R0, 0x1f, RZ ;  /* 0x0000001f00007819 */ /* 0x000fc800000006ff */
[----:B------:R0:W1:Y:S01]  /*2b60*/  SYNCS.PHASECHK.TRANS64.TRYWAIT P1, [UR6+0x28c50], R0 ;  /* 0x028c5000ff0075a7 */ /* 0x0000620008020146 */
[----:B------:R-:W-:Y:S05]  /*2b70*/  @!P0 BRA `(.L_x_3561) ;  /* 0x0000000000048947 */ /* 0x000fea0003800000 */
[----:B------:R-:W-:Y:S01]  /*2b80*/  BPT.TRAP 0x1 ;  /* 0x000000040000795c */ /* 0x000fe20000300000 */
.L_x_3561:
[----:B-1----:R-:W-:Y:S05]  /*2b90*/  @P1 BRA `(.L_x_3562) ;  /* 0x0000000000081947 */ /* 0x002fea0003800000 */
[----:B------:R-:W1:Y:S02]  /*2ba0*/  SYNCS.PHASECHK.TRANS64.TRYWAIT P1, [UR6+0x28c50], R0 ;  /* 0x028c5000ff0075a7 */ /* 0x000e640008020146 */
[----:B-1----:R-:W-:Y:S05]  /*2bb0*/  @!P1 BRA `(.L_x_3563) ;  /* 0x000000f0009c9947 */ /* 0x002fea0003800000 */
.L_x_3562:
[----:B------:R-:W-:Y:S01]  /*2bc0*/  UIADD3 UR6, UR39, 0x26800, URZ ;  /* 0x0002680027067890 */ /* 0x000fe2000fffe03f */
[----:B------:R-:W-:Y:S01]  /*2bd0*/  WARPGROUP.ARRIVE ;  /* 0x00000000000079c5 */ /* 0x000fe20000000000 */
[----:B------:R-:W-:Y:S02]  /*2be0*/  ULEA UR18, UR48, UR20, 0xc ;  /* 0x0000001430127291 */ /* 0x000fe4000f8e603f */
[----:B------:R-:W-:Y:S01]  /*2bf0*/  USHF.R.U32.HI UR6, URZ, 0x4, UR6 ;  /* 0x000000043f067899 */ /* 0x000fe20008011606 */
[----:B------:R-:W-:Y:S01]  /*2c00*/  UMOV UR19, 0x40000040 ;  /* 0x4000004000137882 */ /* 0x000fe20000000000 */
[----:B------:R-:W-:Y:S02]  /*2c10*/  UMOV UR17, 0x40000040 ;  /* 0x4000004000117882 */ /* 0x000fe40000000000 */
[----:B------:R-:W-:Y:S01]  /*2c20*/  ULOP3.LUT UR6, UR6, 0x3fff, URZ, 0xc0, !UPT ;  /* 0x00003fff06067892 */ /* 0x000fe2000f8ec03f */
[----:B------:R-:W-:Y:S01]  /*2c30*/  UMOV UR7, 0x40000040 ;  /* 0x4000004000077882 */ /* 0x000fe20000000000 */
[----:B------:R-:W-:-:S02]  /*2c40*/  UIADD3 UR10, UR18, 0x100, URZ ;  /* 0x00000100120a7890 */ /* 0x000fc4000fffe03f */
[----:B------:R-:W-:Y:S02]  /*2c50*/  ULOP3.LUT UR16, UR6, 0x10000, URZ, 0xfc, !UPT ;  /* 0x0001000006107892 */ /* 0x000fe4000f8efc3f */
[----:B------:R-:W-:Y:S01]  /*2c60*/  UIADD3 UR6, UR18, 0x80, URZ ;  /* 0x0000008012067890 */ /* 0x000fe2000fffe03f */
[----:B------:R-:W-:Y:S01]  /*2c70*/  UMOV UR11, 0x40000040 ;  /* 0x40000040000b7882 */ /* 0x000fe20000000000 */
[----:B------:R-:W-:Y:S01]  /*2c80*/  UIADD3 UR14, UR18, 0x180, URZ ;  /* 0x00000180120e7890 */ /* 0x000fe2000fffe03f */
[----:B------:R-:W-:-:S04]  /*2c90*/  UMOV UR15, 0x40000040 ;  /* 0x40000040000f7882 */ /* 0x000fc80000000000 */
        /* <DEDUP_REMOVED lines=17> */
.L_x_3564:
[----:B------:R-:W-:Y:S02]  /*2db0*/  UISETP.GT.AND UP0, UPT, UR22, UR21, UPT ;  /* 0x000000151600728c */ /* 0x000fe4000bf04270 */
[----:B------:R-:W-:Y:S02]  /*2dc0*/  ULEA UR6, UR48, UR39, 0x3 ;  /* 0x0000002730067291 */ /* 0x000fe4000f8e183f */
[----:B------:R-:W-:Y:S02]  /*2dd0*/  UIADD3 UR22, UR22, -0x1, URZ ;  /* 0xffffffff16167890 */ /* 0x000fe4000fffe03f */
[----:B------:R-:W-:Y:S01]  /*2de0*/  UIADD3 UR6, UR6, 0x28c60, URZ ;  /* 0x00028c6006067890 */ /* 0x000fe2000fffe03f */
[----:B------:R-:W-:-:S03]  /*2df0*/  PLOP3.LUT P1, PT, PT, PT, UP0, 0x80, 0x0 ;  /* 0x000000000000781c */ /* 0x000fc60003f2f008 */
[----:B------:R-:W-:-:S09]  /*2e00*/  UPRMT UR6, UR38, 0x654, UR6 ;  /* 0x0000065426067896 */ /* 0x000fd20008000006 */
[----:B------:R-:W-:Y:S01]  /*2e10*/  SYNCS.ARRIVE.TRANS64.RED.A1T0 RZ, [UR6], RZ ;  /* 0x000000ffffff79a7 */ /* 0x000fe20008100406 */
[----:B------:R-:W-:Y:S05]  /*2e20*/  @P1 BRA `(.L_x_3565) ;  /* 0xfffffff4000c1947 */ /* 0x000fea000383ffff */
.L_x_3559:
[----:B------:R-:W-:Y:S01]  /*2e30*/  BAR.SYNC.DEFER_BLOCKING 0xe, 0x100 ;  /* 0x0384000000007b1d */ /* 0x000fe20000010000 */
[----:B01----:R-:W-:Y:S01]  /*2e40*/  IMAD.U32 R3, RZ, RZ, UR48 ;  /* 0x00000030ff037e24 */ /* 0x003fe2000f8e00ff */
[----:B------:R-:W-:Y:S01]  /*2e50*/  UIADD3 UR48, UR48, 0x1, URZ ;  /* 0x0000000130307890 */ /* 0x000fe2000fffe03f */
[----:B------:R-:W-:Y:S02]  /*2e60*/  PLOP3.LUT P0, PT, PT, PT, PT, 0x8, 0x0 ;  /* 0x000000000000781c */ /* 0x000fe40003f0e170 */
[----:B------:R-:W-:Y:S01]  /*2e70*/  CS2R R12, SRZ ;  /* 0x00000000000c7805 */ /* 0x000fe2000001ff00 */
        /* <DEDUP_REMOVED lines=138> */
.L_x_3553:
        /* <DEDUP_REMOVED lines=37> */
.L_x_3566:
        /* <DEDUP_REMOVED lines=103> */
.L_x_3567:
[----:B------:R-:W-:Y:S01]  /*3fe0*/  ULEA.HI UR4, UR46, UR46, URZ, 0x1 ;  /* 0x0000002e2e047291 */ /* 0x000fe2000f8f083f */
[----:B------:R-:W-:Y:S01]  /*3ff0*/  IMAD.MOV.U32 R3, RZ, RZ, 0x1 ;  /* 0x00000001ff037424 */ /* 0x000fe200078e00ff */
[----:B------:R-:W-:Y:S02]  /*4000*/  ISETP.NE.AND P0, PT, RZ, UR47, PT ;  /* 0x0000002fff007c0c */ /* 0x000fe4000bf05270 */
[----:B------:R-:W-:Y:S02]  /*4010*/  ULOP3.LUT UR4, UR4, 0xfffffffe, URZ, 0xc0, !UPT ;  /* 0xfffffffe04047892 */ /* 0x000fe4000f8ec03f */
[----:B------:R-:W-:Y:S02]  /*4020*/  SEL R3, R3, 0x2, !P0 ;  /* 0x0000000203037807 */ /* 0x000fe40004000000 */
[----:B------:R-:W-:Y:S02]  /*4030*/  UIADD3 UR4, UR46, -UR4, URZ ;  /* 0x800000042e047290 */ /* 0x000fe4000fffe03f */
[----:B------:R-:W-:-:S04]  /*4040*/  LOP3.LUT R3, R3, 0x1, RZ, 0xfc, !PT ;  /* 0x0000000103037812 */ /* 0x000fc800078efcff */
[----:B------:R-:W-:Y:S01]  /*4050*/  IMAD.U32 R0, RZ, RZ, UR4 ;  /* 0x00000004ff007e24 */ /* 0x000fe2000f8e00ff */
[----:B------:R-:W-:-:S04]  /*4060*/  ISETP.NE.AND P0, PT, R3, 0x3, PT ;  /* 0x000000030300780c */ /* 0x000fc80003f05270 */
[----:B------:R-:W-:-:S04]  /*4070*/  SHF.L.U32 R0, R0, 0x1f, RZ ;  /* 0x0000001f00007819 */ /* 0x000fc800000006ff */
[----:B------:R-:W0:Y:S02]  /*4080*/  SYNCS.PHASECHK.TRANS64.TRYWAIT P1, [UR39+0x28c00], R0 ;  /* 0x028c0000ff0075a7 */ /* 0x000e240008020167 */
[----:B0-----:R-:W-:Y:S05]  /*4090*/  @!P1 BRA `(.L_x_3568) ;  /* 0x000000dc007c9947 */ /* 0x001fea0003800000 */
.L_x_3690:
[----:B------:R-:W-:Y:S05]  /*40a0*/  @!P0 BRA `(.L_x_3569) ;  /* 0x0000000000048947 */ /* 0x000fea0003800000 */
[----:B------:R-:W-:Y:S01]  /*40b0*/  BPT.TRAP 0x1 ;  /* 0x000000040000795c */ /* 0x000fe20000300000 */
.L_x_3569:
[----:B------:R-:W-:Y:S02]  /*40c0*/  IMAD.U32 R7, RZ, RZ, UR48 ;  /* 0x00000030ff077e24 */ /* 0x000fe4000f8e00ff */
[----:B------:R-:W-:-:S03]  /*40d0*/  IMAD.U32 R8, RZ, RZ, UR36 ;  /* 0x00000024ff087e24 */ /* 0x000fc6000f8e00ff */
[----:B------:R-:W-:Y:S02]  /*40e0*/  LEA R7, R7, UR39, 0x3 ;  /* 0x0000002707077c11 */ /* 0x000fe4000f8e18ff */
[----:B------:R-:W-:-:S04]  /*40f0*/  SHF.L.U32 R8, R8, 0x1f, RZ ;  /* 0x0000001f08087819 */ /* 0x000fc800000006ff */
[----:B------:R1:W2:Y:S01]  /*4100*/  SYNCS.PHASECHK.TRANS64.TRYWAIT P1, [R7+URZ+0x28c30], R8 ;  /* 0x028c3008070075a7 */ /* 0x0002a2000802017f */
[----:B------:R-:W-:Y:S05]  /*4110*/  @!P0 BRA `(.L_x_3570) ;  /* 0x0000000000048947 */ /* 0x000fea0003800000 */
[----:B------:R-:W-:Y:S01]  /*4120*/  BPT.TRAP 0x1 ;  /* 0x000000040000795c */ /* 0x000fe20000300000 */
.L_x_3570:
[----:B--2---:R-:W-:Y:S05]  /*4130*/  @P1 BRA `(.L_x_3571) ;  /* 0x0000000000081947 */ /* 0x004fea0003800000 */
[----:B------:R-:W2:Y:S02]  /*4140*/  SYNCS.PHASECHK.TRANS64.TRYWAIT P1, [R7+URZ+0x28c30], R8 ;  /* 0x028c3008070075a7 */ /* 0x000ea4000802017f */
[----:B--2---:R-:W-:Y:S05]  /*4150*/  @!P1 BRA `(.L_x_3572) ;  /* 0x000000dc00649947 */ /* 0x004fea0003800000 */
.L_x_3571:
[----:B------:R-:W-:-:S04]  /*4160*/  UIADD3 UR4, UR39, 0x22400, URZ ;  /* 0x0002240027047890 */ /* 0x000fc8000fffe03f */
[----:B------:R-:W-:-:S04]  /*4170*/  USHF.R.U32.HI UR4, URZ, 0x4, UR4 ;  /* 0x000000043f047899 */ /* 0x000fc80008011604 */
[----:B------:R-:W-:-:S06]  /*4180*/  ULOP3.LUT UR4, UR4, 0x3fff, URZ, 0xc0, !UPT ;  /* 0x00003fff04047892 */ /* 0x000fcc000f8ec03f */
[----:B0-----:R-:W-:Y:S01]  /*4190*/  IMAD.U32 R3, RZ, RZ, UR4 ;  /* 0x00000004ff037e24 */ /* 0x001fe2000f8e00ff */
[----:B------:R-:W-:Y:S05]  /*41a0*/  WARPSYNC.ALL ;  /* 0x0000000000007948 */ /* 0x000fea0003800000 */
[----:B------:R-:W-:-:S04]  /*41b0*/  LOP3.LUT R3, R3, 0x10000, RZ, 0xfc, !PT ;  /* 0x0001000003037812 */ /* 0x000fc800078efcff */
[----:B------:R-:W-:Y:S01]  /*41c0*/  R2UR UR12, R3 ;  /* 0x00000000030c72ca */ /* 0x000fe200000e0000 */
[----:B------:R-:W-:Y:S01]  /*41d0*/  UIADD3 UR4, UR39, 0x20400, URZ ;  /* 0x0002040027047890 */ /* 0x000fe2000fffe03f */
[----:B------:R-:W-:Y:S01]  /*41e0*/  WARPGROUP.ARRIVE ;  /* 0x00000000000079c5 */ /* 0x000fe20000000000 */
[----:B------:R-:W-:Y:S01]  /*41f0*/  UMOV UR7, 0x40000040 ;  /* 0x4000004000077882 */ /* 0x000fe20000000000 */
[----:B------:R-:W-:Y:S01]  /*4200*/  UMOV UR5, 0x40000040 ;  /* 0x4000004000057882 */ /* 0x000fe20000000000 */
[----:B------:R-:W-:Y:S01]  /*4210*/  USHF.R.U32.HI UR4, URZ, 0x4, UR4 ;  /* 0x000000043f047899 */ /* 0x000fe20008011604 */
[----:B------:R-:W-:Y:S01]  /*4220*/  UMOV UR11, 0x40000040 ;  /* 0x40000040000b7882 */ /* 0x000fe20000000000 */
[----:B------:R-:W-:Y:S02]  /*4230*/  UMOV UR9, 0x40000040 ;  /* 0x4000004000097882 */ /* 0x000fe40000000000 */
[----:B------:R-:W-:Y:S01]  /*4240*/  ULOP3.LUT UR4, UR4, 0x3fff, URZ, 0xc0, !UPT ;  /* 0x00003fff04047892 */ /* 0x000fe2000f8ec03f */
[----:B------:R-:W-:-:S03]  /*4250*/  UMOV UR15, 0x40000040 ;  /* 0x40000040000f7882 */ /* 0x000fc60000000000 */
[----:B------:R-:W-:Y:S02]  /*4260*/  ULEA UR12, UR48, UR12, 0x9 ;  /* 0x0000000c300c7291 */ /* 0x000fe4000f8e483f */
[----:B------:R-:W-:Y:S02]  /*4270*/  ULOP3.LUT UR13, UR4, 0x10000, URZ, 0xfc, !UPT ;  /* 0x00010000040d7892 */ /* 0x000fe4000f8efc3f */
[----:B------:R-:W-:Y:S02]  /*4280*/  UIADD3 UR10, UR12, 0x4, URZ ;  /* 0x000000040c0a7890 */ /* 0x000fe4000fffe03f */
[----:B------:R-:W-:Y:S01]  /*4290*/  UIADD3 UR8, UR13, 0x4, URZ ;  /* 0x000000040d087890 */ /* 0x000fe2000fffe03f */
[----:B------:R-:W-:Y:S02]  /*42a0*/  UMOV UR6, UR12 ;  /* 0x0000000c00067c82 */ /* 0x000fe40008000000 */
[----:B------:R-:W-:Y:S01]  /*42b0*/  UMOV UR4, UR13 ;  /* 0x0000000d00047c82 */ /* 0x000fe20008000000 */
[----:B------:R-:W-:Y:S01]  /*42c0*/  UIADD3 UR14, UR12, 0x6, URZ ;  /* 0x000000060c0e7890 */ /* 0x000fe2000fffe03f */
[----:B------:R-:W-:Y:S01]  /*42d0*/  HGMMA.64x64x16.F32 R24, gdesc[UR4], RZ, !UPT, gsb0 ;  /* 0x00e00000041879f0 */ /* 0x000fe2000c0008ff */
[----:B------:R-:W-:-:S02]  /*42e0*/  UIADD3 UR6, UR12, 0x2, URZ ;  /* 0x000000020c067890 */ /* 0x000fc4000fffe03f */
[----:B------:R-:W-:Y:S01]  /*42f0*/  UIADD3 UR4, UR13, 0x2, URZ ;  /* 0x000000020d047890 */ /* 0x000fe2000fffe03f */
[----:B------:R-:W-:Y:S01]  /*4300*/  UMOV UR7, 0x40000040 ;  /* 0x4000004000077882 */ /* 0x000fe20000000000 */
[----:B------:R-:W-:Y:S01]  /*4310*/  UMOV UR5, 0x40000040 ;  /* 0x4000004000057882 */ /* 0x000fe20000000000 */
[----:B------:R-:W-:-:S03]  /*4320*/  UIADD3 UR12, UR13, 0x6, URZ ;  /* 0x000000060d0c7890 */ /* 0x000fc6000fffe03f */
        /* <DEDUP_REMOVED lines=13> */
.L_x_3573:
[----:B------:R-:W-:Y:S01]  /*4400*/  UIMAD UR53, UR52, -0x40, UR53 ;  /* 0xffffffc0343578a4 */ /* 0x000fe2000f8e0235 */
[----:B------:R-:W-:Y:S01]  /*4410*/  R2UR UR6, R7 ;  /* 0x00000000070672ca */ /* 0x000fe200000e0000 */
[----:B------:R-:W-:-:S04]  /*4420*/  ULDC UR10, c[0x0][0x988] ;  /* 0x00026200000a7ab9 */ /* 0x000fc80000000800 */
[----:B------:R-:W-:-:S05]  /*4430*/  IMAD.U32 R5, RZ, RZ, UR53 ;  /* 0x00000035ff057e24 */ /* 0x000fca000f8e00ff */
[----:B------:R-:W-:-:S03]  /*4440*/  IADD3 R0, -R222, 0x40, R5 ;  /* 0x00000040de007810 */ /* 0x000fc60007ffe105 */
[----:B------:R-:W-:Y:S01]  /*4450*/  UIADD3 UR6, UR6, 0x28c40, URZ ;  /* 0x00028c4006067890 */ /* 0x000fe2000fffe03f */
[C---:B------:R-:W-:Y:S02]  /*4460*/  ISETP.GT.AND P5, PT, R0.reuse, RZ, PT ;  /* 0x000000ff0000720c */ /* 0x040fe40003fa4270 */
[C---:B------:R-:W-:Y:S01]  /*4470*/  ISETP.GT.AND P4, PT, R0.reuse, 0x1, PT ;  /* 0x000000010000780c */ /* 0x040fe20003f84270 */
[----:B------:R-:W-:Y:S01]  /*4480*/  UPRMT UR6, UR38, 0x654, UR6 ;  /* 0x0000065426067896 */ /* 0x000fe20008000006 */
[----:B------:R-:W-:Y:S02]  /*4490*/  ISETP.GT.AND P3, PT, R0, 0x8, PT ;  /* 0x000000080000780c */ /* 0x000fe40003f64270 */
[----:B------:R-:W-:Y:S02]  /*44a0*/  FSEL R24, R24, -INF , P5 ;  /* 0xff80000018187808 */ /* 0x000fe40002800000 */
[----:B------:R-:W-:Y:S02]  /*44b0*/  FSEL R25, R25, -INF , P4 ;  /* 0xff80000019197808 */ /* 0x000fe40002000000 */
[----:B------:R-:W-:-:S02]  /*44c0*/  ISETP.GT.AND P2, PT, R0, 0x9, PT ;  /* 0x000000090000780c */ /* 0x000fc40003f44270 */
[----:B------:R-:W-:Y:S01]  /*44d0*/  FSEL R28, R28, -INF , P3 ;  /* 0xff8000001c1c7808 */ /* 0x000fe20001800000 */
[----:B------:R-:W-:Y:S01]  /*44e0*/  SYNCS.ARRIVE.TRANS64.RED.A1T0 RZ, [UR6], RZ ;  /* 0x000000ffffff79a7 */ /* 0x000fe20008100406 */
        /* <DEDUP_REMOVED lines=67> */
[----:B------:R-:W-:Y:S01]  /*4920*/  FMNMX.FTZ R0, R42, R5, !PT ;  /* 0x000000052a007209 */ /* 0x000fe20007810000 */
[----:B------:R-:W-:Y:S01]  /*4930*/  BAR.SYNC.DEFER_BLOCKING 0xf, 0x100 ;  /* 0x03c4000000007b1d */ /* 0x000fe20000010000 */
        /* <DEDUP_REMOVED lines=12> */
[----:B------:R-:W-:Y:S01]  /*4a00*/  MUFU.EX2 R24, R24 ;  /* 0x0000001800187308 */ /* 0x000fe20000000800 */
[--C-:B------:R-:W-:Y:S01]  /*4a10*/  FFMA.FTZ R32, R32, UR10, -R6.reuse ;  /* 0x0000000a20207c23 */ /* 0x100fe20008010806 */
[--C-:B------:R-:W-:Y:S01]  /*4a20*/  FFMA.FTZ R33, R33, UR10, -R6.reuse ;  /* 0x0000000a21217c23 */ /* 0x100fe20008010806 */
[----:B------:R-:W-:Y:S01]  /*4a30*/  FMNMX.FTZ R0, R54, R5, !PT ;  /* 0x0000000536007209 */ /* 0x000fe20007810000 */
[--C-:B------:R-:W-:Y:S01]  /*4a40*/  FFMA.FTZ R36, R36, UR10, -R6.reuse ;  /* 0x0000000a24247c23 */ /* 0x100fe20008010806 */
[--C-:B------:R-:W-:Y:S01]  /*4a50*/  FFMA.FTZ R37, R37, UR10, -R6.reuse ;  /* 0x0000000a25257c23 */ /* 0x100fe20008010806 */
[--C-:B------:R-:W-:Y:S01]  /*4a60*/  FFMA.FTZ R40, R40, UR10, -R6.reuse ;  /* 0x0000000a28287c23 */ /* 0x100fe20008010806 */
[----:B------:R-:W-:Y:S01]  /*4a70*/  FMNMX.FTZ R0, R55, R0, !PT ;  /* 0x0000000037007209 */ /* 0x000fe20007810000 */
[----:B------:R-:W0:Y:S01]  /*4a80*/  MUFU.EX2 R25, R25 ;  /* 0x0000001900197308 */ /* 0x000e220000000800 */
[--C-:B------:R-:W-:Y:S01]  /*4a90*/  FFMA.FTZ R41, R41, UR10, -R6.reuse ;  /* 0x0000000a29297c23 */ /* 0x100fe20008010806 */
[--C-:B------:R-:W-:Y:S01]  /*4aa0*/  FFMA.FTZ R44, R44, UR10, -R6.reuse ;  /* 0x0000000a2c2c7c23 */ /* 0x100fe20008010806 */
[--C-:B------:R-:W-:Y:S01]  /*4ab0*/  FFMA.FTZ R45, R45, UR10, -R6.reuse ;  /* 0x0000000a2d2d7c23 */ /* 0x100fe20008010806 */
[----:B------:R-:W3:Y:S01]  /*4ac0*/  SHFL.BFLY PT, R5, R0, 0x2, 0x1f ;  /* 0x0c401f0000057f89 */ /* 0x000ee200000e0000 */
[--C-:B------:R-:W-:Y:S01]  /*4ad0*/  FFMA.FTZ R48, R48, UR10, -R6.reuse ;  /* 0x0000000a30307c23 */ /* 0x100fe20008010806 */
[--C-:B------:R-:W-:Y:S01]  /*4ae0*/  FFMA.FTZ R49, R49, UR10, -R6.reuse ;  /* 0x0000000a31317c23 */ /* 0x100fe20008010806 */
[--C-:B------:R-:W-:Y:S01]  /*4af0*/  FFMA.FTZ R52, R52, UR10, -R6.reuse ;  /* 0x0000000a34347c23 */ /* 0x100fe20008010806 */
[----:B------:R-:W-:Y:S01]  /*4b00*/  MUFU.EX2 R28, R28 ;  /* 0x0000001c001c7308 */ /* 0x000fe20000000800 */
[----:B------:R-:W-:-:S07]  /*4b10*/  FFMA.FTZ R6, R53, UR10, -R6 ;  /* 0x0000000a35067c23 */ /* 0x000fce0008010806 */
[----:B------:R-:W4:Y:S01]  /*4b20*/  MUFU.EX2 R29, R29 ;  /* 0x0000001d001d7308 */ /* 0x000f220000000800 */
[----:B0-----:R-:W-:Y:S01]  /*4b30*/  FADD.FTZ R11, R24, R25 ;  /* 0x00000019180b7221 */ /* 0x001fe20000010000 */
[----:B------:R-:W-:-:S06]  /*4b40*/  F2FP.F16.F32.PACK_AB R152, R25, R24 ;  /* 0x000000181998723e */ /* 0x000fcc00000000ff */
[----:B------:R-:W-:Y:S01]  /*4b50*/  MUFU.EX2 R32, R32 ;  /* 0x0000002000207308 */ /* 0x000fe20000000800 */
[----:B---3--:R-:W-:-:S07]  /*4b60*/  FMNMX.FTZ R5, R0, R5, !PT ;  /* 0x0000000500057209 */ /* 0x008fce0007810000 */
[----:B------:R-:W0:Y:S01]  /*4b70*/  MUFU.EX2 R33, R33 ;  /* 0x0000002100217308 */ /* 0x000e220000000800 */
[----:B------:R-:W3:Y:S01]  /*4b80*/  SHFL.BFLY PT, R0, R5, 0x1, 0x1f ;  /* 0x0c201f0005007f89 */ /* 0x000ee200000e0000 */
[----:B----4-:R-:W-:-:S06]  /*4b90*/  F2FP.F16.F32.PACK_AB R154, R29, R28 ;  /* 0x0000001c1d9a723e */ /* 0x010fcc00000000ff */
[----:B------:R-:W-:Y:S08]  /*4ba0*/  MUFU.EX2 R36, R36 ;  /* 0x0000002400247308 */ /* 0x000ff00000000800 */
[----:B------:R-:W4:Y:S01]  /*4bb0*/  MUFU.EX2 R37, R37 ;  /* 0x0000002500257308 */ /* 0x000f220000000800 */
[----:B0-----:R-:W-:-:S07]  /*4bc0*/  F2FP.F16.F32.PACK_AB R156, R33, R32 ;  /* 0x00000020219c723e */ /* 0x001fce00000000ff */
[----:B------:R-:W-:Y:S01]  /*4bd0*/  MUFU.EX2 R40, R40 ;  /* 0x0000002800287308 */ /* 0x000fe20000000800 */
[----:B---3--:R-:W-:-:S04]  /*4be0*/  FMNMX.FTZ R0, R5, R0, !PT ;  /* 0x0000000005007209 */ /* 0x008fc80007810000 */
[C---:B------:R-:W-:Y:S01]  /*4bf0*/  FSETP.NEU.FTZ.AND P1, PT, R0.reuse, -INF , PT ;  /* 0xff8000000000780b */ /* 0x040fe20003f3d000 */
[----:B------:R-:W-:Y:S02]  /*4c00*/  FMUL.FTZ R5, R0, UR10 ;  /* 0x0000000a00057c20 */ /* 0x000fe40008410000 */
[----:B------:R-:W0:Y:S01]  /*4c10*/  MUFU.EX2 R41, R41 ;  /* 0x0000002900297308 */ /* 0x000e220000000800 */
[----:B----4-:R-:W-:Y:S02]  /*4c20*/  F2FP.F16.F32.PACK_AB R158, R37, R36 ;  /* 0x00000024259e723e */ /* 0x010fe400000000ff */
[----:B------:R-:W-:-:S05]  /*4c30*/  FSEL R9, R5, RZ, P1 ;  /* 0x000000ff05097208 */ /* 0x000fca0000800000 */
        /* <DEDUP_REMOVED lines=14> */
[----:B------:R-:W3:Y:S01]  /*4d20*/  MUFU.EX2 R27, R27 ;  /* 0x0000001b001b7308 */ /* 0x000ee20000000800 */
[--C-:B------:R-:W-:Y:S01]  /*4d30*/  FFMA.FTZ R51, R51, UR10, -R9.reuse ;  /* 0x0000000a33337c23 */ /* 0x100fe20008010809 */
[--C-:B------:R-:W-:Y:S01]  /*4d40*/  FFMA.FTZ R54, R54, UR10, -R9.reuse ;  /* 0x0000000a36367c23 */ /* 0x100fe20008010809 */
[----:B------:R-:W-:Y:S01]  /*4d50*/  FFMA.FTZ R9, R55, UR10, -R9 ;  /* 0x0000000a37097c23 */ /* 0x000fe20008010809 */
[----:B0-----:R-:W-:-:S04]  /*4d60*/  F2FP.F16.F32.PACK_AB R160, R41, R40 ;  /* 0x0000002829a0723e */ /* 0x001fc800000000ff */
[----:B------:R-:W-:Y:S08]  /*4d70*/  MUFU.EX2 R30, R30 ;  /* 0x0000001e001e7308 */ /* 0x000ff00000000800 */
[----:B------:R-:W0:Y:S01]  /*4d80*/  MUFU.EX2 R31, R31 ;  /* 0x0000001f001f7308 */ /* 0x000e220000000800 */
[----:B---3--:R-:W-:-:S07]  /*4d90*/  F2FP.F16.F32.PACK_AB R153, R27, R26 ;  /* 0x0000001a1b99723e */ /* 0x008fce00000000ff */
[----:B------:R-:W3:Y:S08]  /*4da0*/  MUFU.EX2 R34, R34 ;  /* 0x0000002200227308 */ /* 0x000ef00000000800 */
[----:B------:R4:W-:Y:S01]  /*4db0*/  MUFU.EX2 R5, R6 ;  /* 0x0000000600057308 */ /* 0x0009e20000000800 */
[----:B0-----:R-:W-:-:S05]  /*4dc0*/  F2FP.F16.F32.PACK_AB R155, R31, R30 ;  /* 0x0000001e1f9b723e */ /* 0x001fca00000000ff */
[----:B------:R0:W-:Y:S02]  /*4dd0*/  STSM.16.M88.4 [R18+0x26800], R152 ;  /* 0x0268009812007844 */ /* 0x0001e40000000200 */
[----:B------:R-:W5:Y:S01]  /*4de0*/  MUFU.EX2 R35, R35 ;  /* 0x0000002300237308 */ /* 0x000f620000000800 */
[----:B----4-:R-:W-:Y:S01]  /*4df0*/  FADD.FTZ R6, R28, R11 ;  /* 0x0000000b1c067221 */ /* 0x010fe20000010000 */
[----:B------:R-:W-:-:S03]  /*4e00*/  FADD.FTZ R11, R26, R27 ;  /* 0x0000001b1a0b7221 */ /* 0x000fc60000010000 */
[----:B------:R-:W-:Y:S01]  /*4e10*/  FADD.FTZ R13, R29, R6 ;  /* 0x000000061d0d7221 */ /* 0x000fe20000010000 */
[----:B------:R-:W-:Y:S02]  /*4e20*/  FADD.FTZ R6, R30, R11 ;  /* 0x0000000b1e067221 */ /* 0x000fe40000010000 */
[----:B------:R-:W4:Y:S01]  /*4e30*/  MUFU.EX2 R38, R38 ;  /* 0x0000002600267308 */ /* 0x000f220000000800 */
[----:B------:R-:W-:Y:S01]  /*4e40*/  FADD.FTZ R10, R32, R13 ;  /* 0x0000000d200a7221 */ /* 0x000fe20000010000 */
[----:B------:R-:W-:-:S03]  /*4e50*/  FADD.FTZ R11, R31, R6 ;  /* 0x000000061f0b7221 */ /* 0x000fc60000010000 */
[----:B------:R-:W-:Y:S01]  /*4e60*/  FADD.FTZ R13, R33, R10 ;  /* 0x0000000a210d7221 */ /* 0x000fe20000010000 */
[----:B---3--:R-:W-:Y:S02]  /*4e70*/  FADD.FTZ R6, R34, R11 ;  /* 0x0000000b22067221 */ /* 0x008fe40000010000 */
[----:B------:R-:W3:Y:S01]  /*4e80*/  MUFU.EX2 R39, R39 ;  /* 0x0000002700277308 */ /* 0x000ee20000000800 */
[----:B------:R-:W-:Y:S01]  /*4e90*/  FADD.FTZ R10, R36, R13 ;  /* 0x0000000d240a7221 */ /* 0x000fe20000010000 */
[C---:B-----5:R-:W-:Y:S01]  /*4ea0*/  FADD.FTZ R11, R35.reuse, R6 ;  /* 0x00000006230b7221 */ /* 0x060fe20000010000 */
[----:B------:R-:W-:Y:S02]  /*4eb0*/  F2FP.F16.F32.PACK_AB R157, R35, R34 ;  /* 0x00000022239d723e */ /* 0x000fe400000000ff */
[----:B------:R-:W-:-:S03]  /*4ec0*/  FADD.FTZ R13, R37, R10 ;  /* 0x0000000a250d7221 */ /* 0x000fc60000010000 */
[----:B------:R-:W5:Y:S01]  /*4ed0*/  MUFU.EX2 R42, R42 ;  /* 0x0000002a002a7308 */ /* 0x000f620000000800 */
[----:B----4-:R-:W-:Y:S01]  /*4ee0*/  FADD.FTZ R6, R38, R11 ;  /* 0x0000000b26067221 */ /* 0x010fe20000010000 */
[----:B------:R-:W-:-:S04]  /*4ef0*/  FADD.FTZ R10, R40, R13 ;  /* 0x0000000d280a7221 */ /* 0x000fc80000010000 */
[----:B------:R-:W-:Y:S02]  /*4f00*/  FADD.FTZ R13, R41, R10 ;  /* 0x0000000a290d7221 */ /* 0x000fe40000010000 */
[----:B------:R-:W4:Y:S01]  /*4f10*/  MUFU.EX2 R43, R43 ;  /* 0x0000002b002b7308 */ /* 0x000f220000000800 */
[C---:B---3--:R-:W-:Y:S01]  /*4f20*/  FADD.FTZ R11, R39.reuse, R6 ;  /* 0x00000006270b7221 */ /* 0x048fe20000010000 */
[----:B------:R-:W-:-:S05]  /*4f30*/  F2FP.F16.F32.PACK_AB R159, R39, R38 ;  /* 0x00000026279f723e */ /* 0x000fca00000000ff */
[----:B------:R0:W-:Y:S01]  /*4f40*/  STSM.16.M88.4 [R23], R156 ;  /* 0x0000009c17007844 */ /* 0x0001e20000000200 */
[----:B------:R-:W3:Y:S01]  /*4f50*/  MUFU.EX2 R44, R44 ;  /* 0x0000002c002c7308 */ /* 0x000ee20000000800 */
[----:B-----5:R-:W-:-:S07]  /*4f60*/  FADD.FTZ R6, R42, R11 ;  /* 0x0000000b2a067221 */ /* 0x020fce0000010000 */
[----:B------:R-:W5:Y:S01]  /*4f70*/  MUFU.EX2 R46, R46 ;  /* 0x0000002e002e7308 */ /* 0x000f620000000800 */
[C---:B----4-:R-:W-:Y:S01]  /*4f80*/  FADD.FTZ R11, R43.reuse, R6 ;  /* 0x000000062b0b7221 */ /* 0x050fe20000010000 */
[----:B------:R-:W-:-:S06]  /*4f90*/  F2FP.F16.F32.PACK_AB R161, R43, R42 ;  /* 0x0000002a2ba1723e */ /* 0x000fcc00000000ff */
[----:B------:R-:W4:Y:S01]  /*4fa0*/  MUFU.EX2 R45, R45 ;  /* 0x0000002d002d7308 */ /* 0x000f220000000800 */
[----:B---3--:R-:W-:-:S07]  /*4fb0*/  FADD.FTZ R6, R44, R13 ;  /* 0x0000000d2c067221 */ /* 0x008fce0000010000 */
[----:B------:R-:W3:Y:S01]  /*4fc0*/  MUFU.EX2 R47, R47 ;  /* 0x0000002f002f7308 */ /* 0x000ee20000000800 */
[----:B-----5:R-:W-:-:S07]  /*4fd0*/  FADD.FTZ R10, R46, R11 ;  /* 0x0000000b2e0a7221 */ /* 0x020fce0000010000 */
[----:B------:R-:W-:Y:S01]  /*4fe0*/  MUFU.EX2 R48, R48 ;  /* 0x0000003000307308 */ /* 0x000fe20000000800 */
[C---:B----4-:R-:W-:Y:S01]  /*4ff0*/  F2FP.F16.F32.PACK_AB R162, R45.reuse, R44 ;  /* 0x0000002c2da2723e */ /* 0x050fe200000000ff */
[----:B------:R-:W-:-:S06]  /*5000*/  FADD.FTZ R45, R45, R6 ;  /* 0x000000062d2d7221 */ /* 0x000fcc0000010000 */
[----:B------:R-:W4:Y:S01]  /*5010*/  MUFU.EX2 R49, R49 ;  /* 0x0000003100317308 */ /* 0x000f220000000800 */
[C---:B---3--:R-:W-:Y:S01]  /*5020*/  F2FP.F16.F32.PACK_AB R163, R47.reuse, R46 ;  /* 0x0000002e2fa3723e */ /* 0x048fe200000000ff */
[----:B------:R-:W-:-:S04]  /*5030*/  FADD.FTZ R47, R47, R10 ;  /* 0x0000000a2f2f7221 */ /* 0x000fc80000010000 */
[----:B------:R0:W-:Y:S02]  /*5040*/  STSM.16.M88.4 [R19], R160 ;  /* 0x000000a013007844 */ /* 0x0001e40000000200 */
[----:B------:R-:W-:Y:S08]  /*5050*/  MUFU.EX2 R50, R50 ;  /* 0x0000003200327308 */ /* 0x000ff00000000800 */
[----:B------:R-:W3:Y:S01]  /*5060*/  MUFU.EX2 R51, R51 ;  /* 0x0000003300337308 */ /* 0x000ee20000000800 */
[----:B----4-:R-:W-:Y:S01]  /*5070*/  F2FP.F16.F32.PACK_AB R164, R49, R48 ;  /* 0x0000003031a4723e */ /* 0x010fe200000000ff */
[----:B------:R-:W-:-:S04]  /*5080*/  FADD.FTZ R48, R48, R45 ;  /* 0x0000002d30307221 */ /* 0x000fc80000010000 */
[----:B------:R-:W-:Y:S02]  /*5090*/  FADD.FTZ R49, R49, R48 ;  /* 0x0000003031317221 */ /* 0x000fe40000010000 */
[----:B------:R-:W4:Y:S08]  /*50a0*/  MUFU.EX2 R52, R52 ;  /* 0x0000003400347308 */ /* 0x000f300000000800 */
[----:B------:R-:W5:Y:S01]  /*50b0*/  MUFU.EX2 R54, R54 ;  /* 0x0000003600367308 */ /* 0x000f620000000800 */
[----:B---3--:R-:W-:Y:S01]  /*50c0*/  F2FP.F16.F32.PACK_AB R165, R51, R50 ;  /* 0x0000003233a5723e */ /* 0x008fe200000000ff */
[----:B------:R-:W-:-:S04]  /*50d0*/  FADD.FTZ R50, R50, R47 ;  /* 0x0000002f32327221 */ /* 0x000fc80000010000 */
[----:B------:R-:W-:Y:S02]  /*50e0*/  FADD.FTZ R51, R51, R50 ;  /* 0x0000003233337221 */ /* 0x000fe40000010000 */
[----:B------:R-:W3:Y:S01]  /*50f0*/  MUFU.EX2 R9, R9 ;  /* 0x0000000900097308 */ /* 0x000ee20000000800 */
[----:B----4-:R-:W-:Y:S01]  /*5100*/  F2FP.F16.F32.PACK_AB R166, R5, R52 ;  /* 0x0000003405a6723e */ /* 0x010fe200000000ff */
[----:B------:R-:W-:-:S04]  /*5110*/  FADD.FTZ R52, R52, R49 ;  /* 0x0000003134347221 */ /* 0x000fc80000010000 */
[----:B------:R-:W-:Y:S01]  /*5120*/  FADD.FTZ R5, R5, R52 ;  /* 0x0000003405057221 */ /* 0x000fe20000010000 */
[----:B-----5:R-:W-:Y:S01]  /*5130*/  FADD.FTZ R6, R54, R51 ;  /* 0x0000003336067221 */ /* 0x020fe20000010000 */
[----:B---3--:R-:W-:-:S03]  /*5140*/  F2FP.F16.F32.PACK_AB R167, R9, R54 ;  /* 0x0000003609a7723e */ /* 0x008fc600000000ff */
[----:B------:R-:W-:Y:S02]  /*5150*/  FADD.FTZ R6, R9, R6 ;  /* 0x0000000609067221 */ /* 0x000fe40000010000 */
[----:B------:R0:W-:Y:S01]  /*5160*/  STSM.16.M88.4 [R22], R164 ;  /* 0x000000a416007844 */ /* 0x0001e20000000200 */
[----:B------:R-:W-:Y:S05]  /*5170*/  @!P0 BRA `(.L_x_3574) ;  /* 0x0000000000048947 */ /* 0x000fea0003800000 */
[----:B------:R-:W-:Y:S01]  /*5180*/  BPT.TRAP 0x1 ;  /* 0x000000040000795c */ /* 0x000fe20000300000 */
.L_x_3574:
[----:B------:R3:W4:Y:S01]  /*5190*/  SYNCS.PHASECHK.TRANS64.TRYWAIT P1, [R7+URZ+0x28c50], R8 ;  /* 0x028c5008070075a7 */ /* 0x000722000802017f */
[----:B------:R-:W-:Y:S05]  /*51a0*/  @!P0 BRA `(.L_x_3575) ;  /* 0x0000000000048947 */ /* 0x000fea0003800000 */
[----:B------:R-:W-:Y:S01]  /*51b0*/  BPT.TRAP 0x1 ;  /* 0x000000040000795c */ /* 0x000fe20000300000 */
.L_x_3575:
[----:B------:R-:W-:Y:S01]  /*51c0*/  ULOP3.LUT UR54, UR54, 0x2000000, URZ, 0xfc, !UPT ;  /* 0x0200000036367892 */ /* 0x000fe2000f8efc3f */
[----:B----4-:R-:W-:Y:S11]  /*51d0*/  @P1 BRA `(.L_x_3576) ;  /* 0x0000000000081947 */ /* 0x010ff60003800000 */
[----:B------:R-:W4:Y:S02]  /*51e0*/  SYNCS.PHASECHK.TRANS64.TRYWAIT P1, [R7+URZ+0x28c50], R8 ;  /* 0x028c5008070075a7 */ /* 0x000f24000802017f */
[----:B----4-:R-:W-:Y:S05]  /*51f0*/  @!P1 BRA `(.L_x_3577) ;  /* 0x000000cc00509947 */ /* 0x010fea0003800000 */
.L_x_3576:
[----:B------:R-:W-:Y:S01]  /*5200*/  ULEA UR11, UR48, UR54, 0xc ;  /* 0x00000036300b7291 */ /* 0x000fe2000f8e603f */
[----:B------:R-:W-:Y:S01]  /*5210*/  WARPGROUP.ARRIVE ;  /* 0x00000000000079c5 */ /* 0x000fe20000000000 */
[----:B------:R-:W-:-:S05]  /*5220*/  UMOV UR7, 0x40000040 ;  /* 0x4000004000077882 */ /* 0x000fca0000000000 */
[----:B------:R-:W-:Y:S02]  /*5230*/  UMOV UR6, UR11 ;  /* 0x0000000b00067c82 */ /* 0x000fe40008000000 */
[----:B------:R-:W-:Y:S01]  /*5240*/  HGMMA.64x256x16.F32 R24, R152, gdesc[UR4].tnspB, RZ, !UPT, gsb0 ;  /* 0x43e0000498187df0 */ /* 0x000fe2000c0008ff */
        /* <DEDUP_REMOVED lines=24> */
[----:B-----5:R-:W5:Y:S02]  /*53d0*/  FENCE.VIEW.ASYNC.S ;  /* 0x00000000000073c6 */ /* 0x020f640000000000 */
[----:B-----5:R-:W-:Y:S01]  /*53e0*/  NOP ;  /* 0x0000000000007918 */ /* 0x020fe20000000000 */
[----:B------:R-:W-:Y:S06]  /*53f0*/  BAR.ARV 0xe, 0x100 ;  /* 0x0384000000007b1d */ /* 0x000fec0000002000 */
[----:B------:R-:W-:Y:S05]  /*5400*/  @!P0 BRA `(.L_x_3578) ;  /* 0x0000000000048947 */ /* 0x000fea0003800000 */
[----:B------:R-:W-:Y:S01]  /*5410*/  BPT.TRAP 0x1 ;  /* 0x000000040000795c */ /* 0x000fe20000300000 */
.L_x_3578:
[----:B------:R-:W-:Y:S01]  /*5420*/  R2UR UR6, R7 ;  /* 0x00000000070672ca */ /* 0x000fe200000e0000 */
[----:B------:R-:W-:-:S04]  /*5430*/  UIADD3 UR20, UR52, -0x2, URZ ;  /* 0xfffffffe34147890 */ /* 0x000fc8000fffe03f */
[----:B------:R-:W-:-:S06]  /*5440*/  UISETP.GE.AND UP0, UPT, UR20, UR49, UPT ;  /* 0x000000311400728c */ /* 0x000fcc000bf06270 */
[----:B------:R-:W-:Y:S02]  /*5450*/  PLOP3.LUT P1, PT, PT, PT, UP0, 0x80, 0x0 ;  /* 0x000000000000781c */ /* 0x000fe40003f2f008 */
[----:B------:R-:W-:-:S04]  /*5460*/  UIADD3 UR6, UR6, 0x28c60, URZ ;  /* 0x00028c6006067890 */ /* 0x000fc8000fffe03f */
[----:B------:R-:W-:-:S09]  /*5470*/  UPRMT UR6, UR38, 0x654, UR6 ;  /* 0x0000065426067896 */ /* 0x000fd20008000006 */
[----:B------:R-:W-:Y:S01]  /*5480*/  SYNCS.ARRIVE.TRANS64.RED.A1T0 RZ, [UR6], RZ ;  /* 0x000000ffffff79a7 */ /* 0x000fe20008100406 */
[----:B------:R-:W-:Y:S05]  /*5490*/  @!P1 BRA `(.L_x_3579) ;  /* 0x0000001800509947 */ /* 0x000fea0003800000 */
[----:B------:R-:W-:Y:S01]  /*54a0*/  IMAD.MOV.U32 R9, RZ, RZ, R0 ;  /* 0x000000ffff097224 */ /* 0x000fe200078e0000 */
[----:B------:R-:W-:Y:S01]  /*54b0*/  UMOV UR23, UR48 ;  /* 0x0000003000177c82 */ /* 0x000fe20008000000 */
[----:B-1234-:R-:W-:Y:S01]  /*54c0*/  IMAD.MOV.U32 R8, RZ, RZ, R4 ;  /* 0x000000ffff087224 */ /* 0x01efe200078e0004 */
[----:B------:R-:W-:-:S06]  /*54d0*/  ULDC UR21, c[0x0][0x988] ;  /* 0x0002620000157ab9 */ /* 0x000fcc0000000800 */
.L_x_3590:
[----:B------:R-:W-:Y:S01]  /*54e0*/  UIADD3 UR48, UR23, 0x1, URZ ;  /* 0x0000000117307890 */ /* 0x000fe2000fffe03f */
[----:B------:R-:W-:Y:S01]  /*54f0*/  UMOV UR6, UR20 ;  /* 0x0000001400067c82 */ /* 0x000fe20008000000 */
[----:B------:R-:W-:Y:S02]  /*5500*/  UIADD3 UR20, UR20, -0x1, URZ ;  /* 0xffffffff14147890 */ /* 0x000fe4000fffe03f */
[----:B------:R-:W-:-:S04]  /*5510*/  UISETP.NE.AND UP0, UPT, UR48, 0x2, UPT ;  /* 0x000000023000788c */ /* 0x000fc8000bf05270 */
[----:B------:R-:W-:Y:S02]  /*5520*/  USEL UR7, URZ, 0x1, UP0 ;  /* 0x000000013f077887 */ /* 0x000fe40008000000 */
[----:B------:R-:W-:Y:S02]  /*5530*/  USEL UR48, UR48, URZ, UP0 ;  /* 0x0000003f30307287 */ /* 0x000fe40008000000 */
[----:B------:R-:W-:Y:S02]  /*5540*/  ULOP3.LUT UR36, UR36, UR7, URZ, 0x3c, !UPT ;  /* 0x0000000724247292 */ /* 0x000fe4000f8e3c3f */
[----:B------:R-:W-:Y:S01]  /*5550*/  UISETP.GT.AND UP0, UPT, UR6, UR49, UPT ;  /* 0x000000310600728c */ /* 0x000fe2000bf04270 */
[----:B-12---:R-:W-:Y:S10]  /*5560*/  @!P0 BRA `(.L_x_3580) ;  /* 0x0000000000048947 */ /* 0x006ff40003800000 */
[----:B------:R-:W-:Y:S01]  /*5570*/  BPT.TRAP 0x1 ;  /* 0x000000040000795c */ /* 0x000fe20000300000 */
.L_x_3580:
[----:B------:R-:W-:Y:S01]  /*5580*/  ULEA UR22, UR48, UR39, 0x3 ;  /* 0x0000002730167291 */ /* 0x000fe2000f8e183f */
[----:B------:R-:W-:-:S05]  /*5590*/  IMAD.U32 R7, RZ, RZ, UR36 ;  /* 0x00000024ff077e24 */ /* 0x000fca000f8e00ff */
[----:B------:R-:W-:-:S04]  /*55a0*/  SHF.L.U32 R7, R7, 0x1f, RZ ;  /* 0x0000001f07077819 */ /* 0x000fc800000006ff */
[----:B------:R1:W2:Y:S01]  /*55b0*/  SYNCS.PHASECHK.TRANS64.TRYWAIT P1, [UR22+0x28c30], R7 ;  /* 0x028c3007ff0075a7 */ /* 0x0002a20008020156 */
[----:B------:R-:W-:Y:S05]  /*55c0*/  @!P0 BRA `(.L_x_3581) ;  /* 0x0000000000048947 */ /* 0x000fea0003800000 */
[----:B------:R-:W-:Y:S01]  /*55d0*/  BPT.TRAP 0x1 ;  /* 0x000000040000795c */ /* 0x000fe20000300000 */
.L_x_3581:
[----:B--2---:R-:W-:Y:S05]  /*55e0*/  @P1 BRA `(.L_x_3582) ;  /* 0x0000000000081947 */ /* 0x004fea0003800000 */
[----:B------:R-:W2:Y:S02]  /*55f0*/  SYNCS.PHASECHK.TRANS64.TRYWAIT P1, [UR22+0x28c30], R7 ;  /* 0x028c3007ff0075a7 */ /* 0x000ea40008020156 */
[----:B--2---:R-:W-:Y:S05]  /*5600*/  @!P1 BRA `(.L_x_3583) ;  /* 0x000000c800609947 */ /* 0x004fea0003800000 */
.L_x_3582:
[----:B------:R-:W-:Y:S01]  /*5610*/  R2UR UR18, R3 ;  /* 0x00000000031272ca */ /* 0x000fe200000e0000 */
[----:B------:R-:W-:Y:S01]  /*5620*/  UIADD3 UR6, UR39, 0x20400, URZ ;  /* 0x0002040027067890 */ /* 0x000fe2000fffe03f */
[----:B0-----:R-:W-:Y:S01]  /*5630*/  WARPGROUP.ARRIVE ;  /* 0x00000000000079c5 */ /* 0x001fe20000000000 */
        /* <DEDUP_REMOVED lines=10> */
[----:B------:R-:W-:Y:S02]  /*56e0*/  UIADD3 UR10, UR18, 0x4, URZ ;  /* 0x00000004120a7890 */ /* 0x000fe4000fffe03f */
[----:B------:R-:W-:-:S03]  /*56f0*/  UIADD3 UR14, UR18, 0x6, URZ ;  /* 0x00000006120e7890 */ /* 0x000fc6000fffe03f */
[----:B------:R-:W-:Y:S03]  /*5700*/  HGMMA.64x64x16.F32 R152, gdesc[UR16], RZ, !UPT, gsb0 ;  /* 0x00e00000109879f0 */ /* 0x000fe6000c0008ff */
        /* <DEDUP_REMOVED lines=12> */
.L_x_3584:
[----:B--2---:R-:W-:Y:S01]  /*57d0*/  FMNMX.FTZ R0, R152, R8, !PT ;  /* 0x0000000898007209 */ /* 0x004fe20007810000 */
[----:B------:R-:W-:Y:S01]  /*57e0*/  UMOV UR10, UR21 ;  /* 0x00000015000a7c82 */ /* 0x000fe20008000000 */
[----:B------:R-:W-:Y:S01]  /*57f0*/  ISETP.NE.AND P1, PT, R17, RZ, PT ;  /* 0x000000ff1100720c */ /* 0x000fe20003f25270 */
[----:B------:R-:W-:Y:S01]  /*5800*/  UIADD3 UR6, UR22, 0x28c40, URZ ;  /* 0x00028c4016067890 */ /* 0x000fe2000fffe03f */
[----:B------:R-:W-:Y:S01]  /*5810*/  FMNMX.FTZ R0, R153, R0, !PT ;  /* 0x0000000099007209 */ /* 0x000fe20007810000 */
[----:B------:R-:W-:Y:S02]  /*5820*/  IMAD.U32 R12, RZ, RZ, UR23 ;  /* 0x00000017ff0c7e24 */ /* 0x000fe4000f8e00ff */
[----:B------:R-:W-:Y:S01]  /*5830*/  UPRMT UR6, UR38, 0x654, UR6 ;  /* 0x0000065426067896 */ /* 0x000fe20008000006 */
[----:B------:R-:W-:-:S04]  /*5840*/  FMNMX.FTZ R0, R156, R0, !PT ;  /* 0x000000009c007209 */ /* 0x000fc80007810000 */
[----:B------:R-:W-:-:S03]  /*5850*/  FMNMX.FTZ R0, R157, R0, !PT ;  /* 0x000000009d007209 */ /* 0x000fc60007810000 */
[----:B------:R-:W-:Y:S01]  /*5860*/  @!P1 IMAD R12, R12, 0x40, R16 ;  /* 0x000000400c0c9824 */ /* 0x000fe200078e0210 */
[----:B------:R-:W-:Y:S01]  /*5870*/  FMNMX.FTZ R0, R160, R0, !PT ;  /* 0x00000000a0007209 */ /* 0x000fe20007810000 */
[----:B------:R-:W-:Y:S03]  /*5880*/  SYNCS.ARRIVE.TRANS64.RED.A1T0 RZ, [UR6], RZ ;  /* 0x000000ffffff79a7 */ /* 0x000fe60008100406 */
[----:B------:R-:W-:Y:S02]  /*5890*/  FMNMX.FTZ R0, R161, R0, !PT ;  /* 0x00000000a1007209 */ /* 0x000fe40007810000 */
[----:B------:R-:W-:Y:S02]  /*58a0*/  @!P1 LEA R12, R12, UR39, 0x2 ;  /* 0x000000270c0c9c11 */ /* 0x000fe4000f8e10ff */
        /* <DEDUP_REMOVED lines=10> */
[----:B------:R-:W0:Y:S02]  /*5950*/  SHFL.BFLY PT, R4, R0, 0x2, 0x1f ;  /* 0x0c401f0000047f89 */ /* 0x000e2400000e0000 */
[----:B0-----:R-:W-:-:S05]  /*5960*/  FMNMX.FTZ R4, R0, R4, !PT ;  /* 0x0000000400047209 */ /* 0x001fca0007810000 */
[----:B------:R-:W0:Y:S02]  /*5970*/  SHFL.BFLY PT, R0, R4, 0x1, 0x1f ;  /* 0x0c201f0004007f89 */ /* 0x000e2400000e0000 */
[----:B0-----:R-:W-:-:S05]  /*5980*/  FMNMX.FTZ R4, R4, R0, !PT ;  /* 0x0000000004047209 */ /* 0x001fca0007810000 */
[C---:B------:R-:W-:Y:S01]  /*5990*/  FMUL.FTZ R0, R4.reuse, UR10 ;  /* 0x0000000a04007c20 */ /* 0x040fe20008410000 */
[----:B------:R-:W-:-:S03]  /*59a0*/  FADD.FTZ R8, -R4, R8 ;  /* 0x0000000804087221 */ /* 0x000fc60000010100 */
[--C-:B------:R-:W-:Y:S01]  /*59b0*/  FFMA.FTZ R152, R152, UR10, -R0.reuse ;  /* 0x0000000a98987c23 */ /* 0x100fe20008010800 */
[----:B------:R-:W-:Y:S01]  /*59c0*/  FMUL.FTZ R8, R8, UR10 ;  /* 0x0000000a08087c20 */ /* 0x000fe20008410000 */
        /* <DEDUP_REMOVED lines=16> */
[----:B------:R-:W-:-:S04]  /*5ad0*/  FFMA.FTZ R181, R181, UR10, -R0 ;  /* 0x0000000ab5b57c23 */ /* 0x000fc80008010800 */
[----:B------:R-:W2:Y:S08]  /*5ae0*/  MUFU.EX2 R153, R153 ;  /* 0x0000009900997308 */ /* 0x000eb00000000800 */
[----:B------:R-:W3:Y:S01]  /*5af0*/  MUFU.EX2 R156, R156 ;  /* 0x0000009c009c7308 */ /* 0x000ee20000000800 */
[----:B0-----:R-:W-:Y:S01]  /*5b00*/  FFMA.FTZ R0, R8, R5, R152 ;  /* 0x0000000508007223 */ /* 0x001fe20000010098 */
[----:B------:R-:W-:Y:S01]  /*5b10*/  @!P1 STS [R12+0x28800], R8 ;  /* 0x028800080c009388 */ /* 0x000fe20000000800 */
[-C--:B------:R-:W-:Y:S01]  /*5b20*/  FMUL.FTZ R24, R24, R8.reuse ;  /* 0x0000000818187220 */ /* 0x080fe20000410000 */
[-C--:B------:R-:W-:Y:S01]  /*5b30*/  FMUL.FTZ R25, R25, R8.reuse ;  /* 0x0000000819197220 */ /* 0x080fe20000410000 */
[-C--:B------:R-:W-:Y:S01]  /*5b40*/  FMUL.FTZ R28, R28, R8.reuse ;  /* 0x000000081c1c7220 */ /* 0x080fe20000410000 */
[-C--:B------:R-:W-:Y:S01]  /*5b50*/  FMUL.FTZ R29, R29, R8.reuse ;  /* 0x000000081d1d7220 */ /* 0x080fe20000410000 */
[----:B------:R-:W-:Y:S01]  /*5b60*/  FMUL.FTZ R32, R32, R8 ;  /* 0x0000000820207220 */ /* 0x000fe20000410000 */
[----:B------:R-:W0:Y:S01]  /*5b70*/  MUFU.EX2 R157, R157 ;  /* 0x0000009d009d7308 */ /* 0x000e220000000800 */
[C---:B--2---:R-:W-:Y:S01]  /*5b80*/  FADD.FTZ R0, R153.reuse, R0 ;  /* 0x0000000099007221 */ /* 0x044fe20000010000 */
[----:B------:R-:W-:Y:S01]  /*5b90*/  F2FP.F16.F32.PACK_AB R188, R153, R152 ;  /* 0x0000009899bc723e */ /* 0x000fe200000000ff */
[-C--:B------:R-:W-:Y:S01]  /*5ba0*/  FMUL.FTZ R33, R33, R8.reuse ;  /* 0x0000000821217220 */ /* 0x080fe20000410000 */
[-C--:B------:R-:W-:Y:S01]  /*5bb0*/  FMUL.FTZ R36, R36, R8.reuse ;  /* 0x0000000824247220 */ /* 0x080fe20000410000 */
[-C--:B------:R-:W-:Y:S01]  /*5bc0*/  FMUL.FTZ R37, R37, R8.reuse ;  /* 0x0000000825257220 */ /* 0x080fe20000410000 */
[-C--:B------:R-:W-:Y:S01]  /*5bd0*/  FMUL.FTZ R40, R40, R8.reuse ;  /* 0x0000000828287220 */ /* 0x080fe20000410000 */
[-C--:B------:R-:W-:Y:S01]  /*5be0*/  FMUL.FTZ R41, R41, R8.reuse ;  /* 0x0000000829297220 */ /* 0x080fe20000410000 */
[----:B------:R-:W2:Y:S01]  /*5bf0*/  MUFU.EX2 R152, R160 ;  /* 0x000000a000987308 */ /* 0x000ea20000000800 */
[----:B---3--:R-:W-:Y:S01]  /*5c00*/  FADD.FTZ R0, R156, R0 ;  /* 0x000000009c007221 */ /* 0x008fe20000010000 */
[-C--:B------:R-:W-:Y:S01]  /*5c10*/  FMUL.FTZ R44, R44, R8.reuse ;  /* 0x000000082c2c7220 */ /* 0x080fe20000410000 */
[-C--:B------:R-:W-:Y:S01]  /*5c20*/  FMUL.FTZ R45, R45, R8.reuse ;  /* 0x000000082d2d7220 */ /* 0x080fe20000410000 */
[-C--:B------:R-:W-:Y:S01]  /*5c30*/  FMUL.FTZ R48, R48, R8.reuse ;  /* 0x0000000830307220 */ /* 0x080fe20000410000 */
[-C--:B------:R-:W-:Y:S01]  /*5c40*/  FMUL.FTZ R49, R49, R8.reuse ;  /* 0x0000000831317220 */ /* 0x080fe20000410000 */
[-C--:B------:R-:W-:Y:S01]  /*5c50*/  FMUL.FTZ R52, R52, R8.reuse ;  /* 0x0000000834347220 */ /* 0x080fe20000410000 */
[-C--:B------:R-:W-:Y:S01]  /*5c60*/  FMUL.FTZ R53, R53, R8.reuse ;  /* 0x0000000835357220 */ /* 0x080fe20000410000 */
[----:B------:R-:W3:Y:S01]  /*5c70*/  MUFU.EX2 R161, R161 ;  /* 0x000000a100a17308 */ /* 0x000ee20000000800 */
[C---:B0-----:R-:W-:Y:S01]  /*5c80*/  FADD.FTZ R5, R157.reuse, R0 ;  /* 0x000000009d057221 */ /* 0x041fe20000010000 */
[----:B------:R-:W-:Y:S01]  /*5c90*/  FMNMX.FTZ R0, R154, R9, !PT ;  /* 0x000000099a007209 */ /* 0x000fe20007810000 */
[----:B------:R-:W-:Y:S01]  /*5ca0*/  FMUL.FTZ R56, R56, R8 ;  /* 0x0000000838387220 */ /* 0x000fe20000410000 */
[----:B------:R-:W-:Y:S01]  /*5cb0*/  F2FP.F16.F32.PACK_AB R190, R157, R156 ;  /* 0x0000009c9dbe723e */ /* 0x000fe200000000ff */
[----:B------:R-:W-:Y:S01]  /*5cc0*/  FMUL.FTZ R57, R57, R8 ;  /* 0x0000000839397220 */ /* 0x000fe20000410000 */
[----:B------:R-:W-:Y:S01]  /*5cd0*/  FMNMX.FTZ R0, R155, R0, !PT ;  /* 0x000000009b007209 */ /* 0x000fe20007810000 */
[----:B------:R-:W-:Y:S01]  /*5ce0*/  FMUL.FTZ R60, R60, R8 ;  /* 0x000000083c3c7220 */ /* 0x000fe20000410000 */
[----:B------:R-:W0:Y:S01]  /*5cf0*/  MUFU.EX2 R164, R164 ;  /* 0x000000a400a47308 */ /* 0x000e220000000800 */
[----:B--2---:R-:W-:Y:S01]  /*5d00*/  FADD.FTZ R5, R152, R5 ;  /* 0x0000000598057221 */ /* 0x004fe20000010000 */
[----:B------:R-:W-:Y:S01]  /*5d10*/  FMNMX.FTZ R0, R158, R0, !PT ;  /* 0x000000009e007209 */ /* 0x000fe20007810000 */
[-C--:B------:R-:W-:Y:S01]  /*5d20*/  FMUL.FTZ R61, R61, R8.reuse ;  /* 0x000000083d3d7220 */ /* 0x080fe20000410000 */
[-C--:B------:R-:W-:Y:S01]  /*5d30*/  FMUL.FTZ R64, R64, R8.reuse ;  /* 0x0000000840407220 */ /* 0x080fe20000410000 */
[----:B------:R-:W-:Y:S01]  /*5d40*/  FMUL.FTZ R65, R65, R8 ;  /* 0x0000000841417220 */ /* 0x000fe20000410000 */
[----:B------:R-:W-:Y:S01]  /*5d50*/  FMNMX.FTZ R0, R159, R0, !PT ;  /* 0x000000009f007209 */ /* 0x000fe20007810000 */
[----:B------:R-:W-:Y:S01]  /*5d60*/  FMUL.FTZ R68, R68, R8 ;  /* 0x0000000844447220 */ /* 0x000fe20000410000 */
[----:B------:R-:W2:Y:S01]  /*5d70*/  MUFU.EX2 R165, R165 ;  /* 0x000000a500a57308 */ /* 0x000ea20000000800 */
[----:B---3--:R-:W-:Y:S01]  /*5d80*/  FADD.FTZ R5, R161, R5 ;  /* 0x00000005a1057221 */ /* 0x008fe20000010000 */
[----:B------:R-:W-:Y:S01]  /*5d90*/  FMNMX.FTZ R0, R162, R0, !PT ;  /* 0x00000000a2007209 */ /* 0x000fe20007810000 */
[----:B------:R-:W-:Y:S01]  /*5da0*/  FMUL.FTZ R69, R69, R8 ;  /* 0x0000000845457220 */ /* 0x000fe20000410000 */
[----:B------:R-:W-:Y:S01]  /*5db0*/  F2FP.F16.F32.PACK_AB R152, R161, R152 ;  /* 0x00000098a198723e */ /* 0x000fe200000000ff */
[----:B------:R-:W-:Y:S01]  /*5dc0*/  FMUL.FTZ R72, R72, R8 ;  /* 0x0000000848487220 */ /* 0x000fe20000410000 */
[----:B------:R-:W-:Y:S01]  /*5dd0*/  FMNMX.FTZ R0, R163, R0, !PT ;  /* 0x00000000a3007209 */ /* 0x000fe20007810000 */
[----:B------:R-:W-:Y:S01]  /*5de0*/  FMUL.FTZ R73, R73, R8 ;  /* 0x0000000849497220 */ /* 0x000fe20000410000 */
[----:B------:R-:W3:Y:S01]  /*5df0*/  MUFU.EX2 R156, R168 ;  /* 0x000000a8009c7308 */ /* 0x000ee20000000800 */
[----:B0-----:R-:W-:Y:S01]  /*5e00*/  FADD.FTZ R5, R164, R5 ;  /* 0x00000005a4057221 */ /* 0x001fe20000010000 */
[----:B------:R-:W-:Y:S01]  /*5e10*/  FMNMX.FTZ R0, R166, R0, !PT ;  /* 0x00000000a6007209 */ /* 0x000fe20007810000 */
[-C--:B------:R-:W-:Y:S01]  /*5e20*/  FMUL.FTZ R76, R76, R8.reuse ;  /* 0x000000084c4c7220 */ /* 0x080fe20000410000 */
[-C--:B------:R-:W-:Y:S01]  /*5e30*/  FMUL.FTZ R77, R77, R8.reuse ;  /* 0x000000084d4d7220 */ /* 0x080fe20000410000 */
        /* <DEDUP_REMOVED lines=11> */
[----:B------:R-:W-:Y:S01]  /*5ef0*/  MUFU.EX2 R173, R173 ;  /* 0x000000ad00ad7308 */ /* 0x000fe20000000800 */
[----:B---3--:R-:W-:Y:S01]  /*5f00*/  FADD.FTZ R5, R156, R5 ;  /* 0x000000059c057221 */ /* 0x008fe20000010000 */
[----:B------:R-:W-:Y:S01]  /*5f10*/  FMNMX.FTZ R0, R174, R0, !PT ;  /* 0x00000000ae007209 */ /* 0x000fe20007810000 */
[-C--:B------:R-:W-:Y:S01]  /*5f20*/  FMUL.FTZ R92, R92, R8.reuse ;  /* 0x000000085c5c7220 */ /* 0x080fe20000410000 */
[-C--:B------:R-:W-:Y:S01]  /*5f30*/  FMUL.FTZ R93, R93, R8.reuse ;  /* 0x000000085d5d7220 */ /* 0x080fe20000410000 */
[----:B------:R-:W-:Y:S01]  /*5f40*/  FMUL.FTZ R96, R96, R8 ;  /* 0x0000000860607220 */ /* 0x000fe20000410000 */
[----:B------:R-:W-:Y:S01]  /*5f50*/  FMNMX.FTZ R0, R175, R0, !PT ;  /* 0x00000000af007209 */ /* 0x000fe20007810000 */
[----:B------:R-:W-:Y:S01]  /*5f60*/  FMUL.FTZ R97, R97, R8 ;  /* 0x0000000861617220 */ /* 0x000fe20000410000 */
[----:B------:R-:W-:Y:S01]  /*5f70*/  MUFU.EX2 R160, R176 ;  /* 0x000000b000a07308 */ /* 0x000fe20000000800 */
[C---:B0-----:R-:W-:Y:S01]  /*5f80*/  FADD.FTZ R5, R169.reuse, R5 ;  /* 0x00000005a9057221 */ /* 0x041fe20000010000 */
[----:B------:R-:W-:Y:S01]  /*5f90*/  FMNMX.FTZ R0, R178, R0, !PT ;  /* 0x00000000b2007209 */ /* 0x000fe20007810000 */
[----:B------:R-:W-:Y:S01]  /*5fa0*/  FMUL.FTZ R100, R100, R8 ;  /* 0x0000000864647220 */ /* 0x000fe20000410000 */
[----:B------:R-:W-:Y:S01]  /*5fb0*/  F2FP.F16.F32.PACK_AB R156, R169, R156 ;  /* 0x0000009ca99c723e */ /* 0x000fe200000000ff */
[----:B------:R-:W-:Y:S01]  /*5fc0*/  FMUL.FTZ R101, R101, R8 ;  /* 0x0000000865657220 */ /* 0x000fe20000410000 */
[----:B------:R-:W-:Y:S01]  /*5fd0*/  FMNMX.FTZ R0, R179, R0, !PT ;  /* 0x00000000b3007209 */ /* 0x000fe20007810000 */
[-C--:B------:R-:W-:Y:S01]  /*5fe0*/  FMUL.FTZ R104, R104, R8.reuse ;  /* 0x0000000868687220 */ /* 0x080fe20000410000 */
[----:B------:R-:W-:Y:S01]  /*5ff0*/  MUFU.EX2 R177, R177 ;  /* 0x000000b100b17308 */ /* 0x000fe20000000800 */
[----:B------:R-:W-:Y:S01]  /*6000*/  FMUL.FTZ R105, R105, R8 ;  /* 0x0000000869697220 */ /* 0x000fe20000410000 */
[----:B------:R-:W-:Y:S01]  /*6010*/  FMNMX.FTZ R0, R182, R0, !PT ;  /* 0x00000000b6007209 */ /* 0x000fe20007810000 */
[-C--:B------:R-:W-:Y:S01]  /*6020*/  FMUL.FTZ R108, R108, R8.reuse ;  /* 0x000000086c6c7220 */ /* 0x080fe20000410000 */
[-C--:B------:R-:W-:Y:S01]  /*6030*/  FMUL.FTZ R109, R109, R8.reuse ;  /* 0x000000086d6d7220 */ /* 0x080fe20000410000 */
[----:B------:R-:W-:Y:S01]  /*6040*/  FMUL.FTZ R112, R112, R8 ;  /* 0x0000000870707220 */ /* 0x000fe20000410000 */
[----:B------:R-:W-:Y:S01]  /*6050*/  FMNMX.FTZ R0, R183, R0, !PT ;  /* 0x00000000b7007209 */ /* 0x000fe20007810000 */
[-C--:B------:R-:W-:Y:S01]  /*6060*/  FMUL.FTZ R113, R113, R8.reuse ;  /* 0x0000000871717220 */ /* 0x080fe20000410000 */
[----:B------:R-:W-:Y:S01]  /*6070*/  MUFU.EX2 R180, R180 ;  /* 0x000000b400b47308 */ /* 0x000fe20000000800 */
[-C--:B------:R-:W-:Y:S01]  /*6080*/  FMUL.FTZ R116, R116, R8.reuse ;  /* 0x0000000874747220 */ /* 0x080fe20000410000 */
[-C--:B------:R-:W-:Y:S01]  /*6090*/  FMUL.FTZ R117, R117, R8.reuse ;  /* 0x0000000875757220 */ /* 0x080fe20000410000 */
[----:B------:R-:W0:Y:S01]  /*60a0*/  SHFL.BFLY PT, R10, R0, 0x2, 0x1f ;  /* 0x0c401f00000a7f89 */ /* 0x000e2200000e0000 */
        /* <DEDUP_REMOVED lines=44> */
[----:B------:R0:W-:Y:S01]  /*6370*/  @!P1 STS [R12+0x28820], R9 ;  /* 0x028820090c009388 */ /* 0x0001e20000000800 */
[-C--:B------:R-:W-:Y:S01]  /*6380*/  FMUL.FTZ R26, R26, R9.reuse ;  /* 0x000000091a1a7220 */ /* 0x080fe20000410000 */
[-C--:B------:R-:W-:Y:S01]  /*6390*/  FMUL.FTZ R27, R27, R9.reuse ;  /* 0x000000091b1b7220 */ /* 0x080fe20000410000 */
[-C--:B------:R-:W-:Y:S01]  /*63a0*/  FMUL.FTZ R30, R30, R9.reuse ;  /* 0x000000091e1e7220 */ /* 0x080fe20000410000 */
[-C--:B------:R-:W-:Y:S01]  /*63b0*/  FMUL.FTZ R31, R31, R9.reuse ;  /* 0x000000091f1f7220 */ /* 0x080fe20000410000 */
[-C--:B------:R-:W-:Y:S01]  /*63c0*/  FMUL.FTZ R34, R34, R9.reuse ;  /* 0x0000000922227220 */ /* 0x080fe20000410000 */
[----:B------:R-:W4:Y:S01]  /*63d0*/  MUFU.EX2 R191, R159 ;  /* 0x0000009f00bf7308 */ /* 0x000f220000000800 */
[C---:B--2---:R-:W-:Y:S01]  /*63e0*/  FADD.FTZ R6, R155.reuse, R6 ;  /* 0x000000069b067221 */ /* 0x044fe20000010000 */
[----:B------:R-:W-:Y:S01]  /*63f0*/  F2FP.F16.F32.PACK_AB R189, R155, R154 ;  /* 0x0000009a9bbd723e */ /* 0x000fe200000000ff */
[-C--:B------:R-:W-:Y:S01]  /*6400*/  FMUL.FTZ R35, R35, R9.reuse ;  /* 0x0000000923237220 */ /* 0x080fe20000410000 */
[----:B------:R-:W-:Y:S01]  /*6410*/  F2FP.F16.F32.PACK_AB R154, R165, R164 ;  /* 0x000000a4a59a723e */ /* 0x000fe200000000ff */
[-C--:B------:R-:W-:Y:S01]  /*6420*/  FMUL.FTZ R38, R38, R9.reuse ;  /* 0x0000000926267220 */ /* 0x080fe20000410000 */
[-C--:B------:R-:W-:Y:S01]  /*6430*/  FMUL.FTZ R39, R39, R9.reuse ;  /* 0x0000000927277220 */ /* 0x080fe20000410000 */
[-C--:B------:R-:W-:Y:S01]  /*6440*/  FMUL.FTZ R42, R42, R9.reuse ;  /* 0x000000092a2a7220 */ /* 0x080fe20000410000 */
[----:B------:R2:W5:Y:S01]  /*6450*/  MUFU.EX2 R153, R162 ;  /* 0x000000a200997308 */ /* 0x0005620000000800 */
[----:B---3--:R-:W-:Y:S01]  /*6460*/  FADD.FTZ R6, R11, R6 ;  /* 0x000000060b067221 */ /* 0x008fe20000010000 */
[-C--:B------:R-:W-:Y:S01]  /*6470*/  FMUL.FTZ R43, R43, R9.reuse ;  /* 0x000000092b2b7220 */ /* 0x080fe20000410000 */
[-C--:B------:R-:W-:Y:S01]  /*6480*/  FMUL.FTZ R46, R46, R9.reuse ;  /* 0x000000092e2e7220 */ /* 0x080fe20000410000 */
[-C--:B------:R-:W-:Y:S01]  /*6490*/  FMUL.FTZ R47, R47, R9.reuse ;  /* 0x000000092f2f7220 */ /* 0x080fe20000410000 */
[-C--:B------:R-:W-:Y:S01]  /*64a0*/  FMUL.FTZ R50, R50, R9.reuse ;  /* 0x0000000932327220 */ /* 0x080fe20000410000 */
[-C--:B------:R-:W-:Y:S01]  /*64b0*/  FMUL.FTZ R51, R51, R9.reuse ;  /* 0x0000000933337220 */ /* 0x080fe20000410000 */
[----:B------:R-:W-:Y:S01]  /*64c0*/  FMUL.FTZ R54, R54, R9 ;  /* 0x0000000936367220 */ /* 0x000fe20000410000 */
[----:B------:R-:W3:Y:S01]  /*64d0*/  MUFU.EX2 R163, R163 ;  /* 0x000000a300a37308 */ /* 0x000ee20000000800 */
[C---:B----4-:R-:W-:Y:S01]  /*64e0*/  FADD.FTZ R6, R191.reuse, R6 ;  /* 0x00000006bf067221 */ /* 0x050fe20000010000 */
[----:B------:R-:W-:Y:S01]  /*64f0*/  F2FP.F16.F32.PACK_AB R191, R191, R11 ;  /* 0x0000000bbfbf723e */ /* 0x000fe200000000ff */
[----:B------:R-:W-:Y:S01]  /*6500*/  BAR.SYNC.DEFER_BLOCKING 0xf, 0x100 ;  /* 0x03c4000000007b1d */ /* 0x000fe20000010000 */
[----:B--2---:R-:W-:Y:S01]  /*6510*/  F2FP.F16.F32.PACK_AB R162, R181, R180 ;  /* 0x000000b4b5a2723e */ /* 0x004fe200000000ff */
[-C--:B------:R-:W-:Y:S01]  /*6520*/  FMUL.FTZ R55, R55, R9.reuse ;  /* 0x0000000937377220 */ /* 0x080fe20000410000 */
[-C--:B------:R-:W-:Y:S01]  /*6530*/  FMUL.FTZ R58, R58, R9.reuse ;  /* 0x000000093a3a7220 */ /* 0x080fe20000410000 */
[-C--:B------:R-:W-:Y:S01]  /*6540*/  FMUL.FTZ R59, R59, R9.reuse ;  /* 0x000000093b3b7220 */ /* 0x080fe20000410000 */
[-C--:B------:R-:W-:Y:S01]  /*6550*/  FMUL.FTZ R62, R62, R9.reuse ;  /* 0x000000093e3e7220 */ /* 0x080fe20000410000 */
[----:B------:R-:W2:Y:S01]  /*6560*/  MUFU.EX2 R155, R166 ;  /* 0x000000a6009b7308 */ /* 0x000ea20000000800 */
[----:B-----5:R-:W-:Y:S01]  /*6570*/  FADD.FTZ R6, R153, R6 ;  /* 0x0000000699067221 */ /* 0x020fe20000010000 */
[-C--:B------:R-:W-:Y:S01]  /*6580*/  FMUL.FTZ R63, R63, R9.reuse ;  /* 0x000000093f3f7220 */ /* 0x080fe20000410000 */
[-C--:B------:R-:W-:Y:S01]  /*6590*/  FMUL.FTZ R66, R66, R9.reuse ;  /* 0x0000000942427220 */ /* 0x080fe20000410000 */
[-C--:B------:R-:W-:Y:S01]  /*65a0*/  FMUL.FTZ R67, R67, R9.reuse ;  /* 0x0000000943437220 */ /* 0x080fe20000410000 */
[-C--:B------:R-:W-:Y:S01]  /*65b0*/  FMUL.FTZ R70, R70, R9.reuse ;  /* 0x0000000946467220 */ /* 0x080fe20000410000 */
[-C--:B------:R-:W-:Y:S01]  /*65c0*/  FMUL.FTZ R71, R71, R9.reuse ;  /* 0x0000000947477220 */ /* 0x080fe20000410000 */
[----:B------:R-:W-:Y:S01]  /*65d0*/  FMUL.FTZ R74, R74, R9 ;  /* 0x000000094a4a7220 */ /* 0x000fe20000410000 */
[----:B------:R-:W4:Y:S01]  /*65e0*/  MUFU.EX2 R167, R167 ;  /* 0x000000a700a77308 */ /* 0x000f220000000800 */
[C---:B---3--:R-:W-:Y:S01]  /*65f0*/  FADD.FTZ R6, R163.reuse, R6 ;  /* 0x00000006a3067221 */ /* 0x048fe20000010000 */
[----:B------:R-:W-:Y:S01]  /*6600*/  F2FP.F16.F32.PACK_AB R153, R163, R153 ;  /* 0x00000099a399723e */ /* 0x000fe200000000ff */
[-C--:B------:R-:W-:Y:S01]  /*6610*/  FMUL.FTZ R75, R75, R9.reuse ;  /* 0x000000094b4b7220 */ /* 0x080fe20000410000 */
[-C--:B------:R-:W-:Y:S01]  /*6620*/  FMUL.FTZ R78, R78, R9.reuse ;  /* 0x000000094e4e7220 */ /* 0x080fe20000410000 */
[-C--:B------:R-:W-:Y:S01]  /*6630*/  FMUL.FTZ R79, R79, R9.reuse ;  /* 0x000000094f4f7220 */ /* 0x080fe20000410000 */
[-C--:B------:R-:W-:Y:S01]  /*6640*/  FMUL.FTZ R82, R82, R9.reuse ;  /* 0x0000000952527220 */ /* 0x080fe20000410000 */
[-C--:B------:R-:W-:Y:S01]  /*6650*/  FMUL.FTZ R83, R83, R9.reuse ;  /* 0x0000000953537220 */ /* 0x080fe20000410000 */
[----:B------:R-:W3:Y:S01]  /*6660*/  MUFU.EX2 R157, R170 ;  /* 0x000000aa009d7308 */ /* 0x000ee20000000800 */
[----:B--2---:R-:W-:Y:S01]  /*6670*/  FADD.FTZ R6, R155, R6 ;  /* 0x000000069b067221 */ /* 0x004fe20000010000 */
[----:B------:R0:W-:Y:S01]  /*6680*/  STSM.16.M88.4 [R18+0x26800], R188 ;  /* 0x026800bc12007844 */ /* 0x0001e20000000200 */
        /* <DEDUP_REMOVED lines=12> */
[----:B------:R0:W-:Y:S01]  /*6750*/  STSM.16.M88.4 [R23], R152 ;  /* 0x0000009817007844 */ /* 0x0001e20000000200 */
[----:B------:R-:W4:Y:S01]  /*6760*/  MUFU.EX2 R159, R174 ;  /* 0x000000ae009f7308 */ /* 0x000f220000000800 */
        /* <DEDUP_REMOVED lines=33> */
[----:B------:R-:W-:Y:S01]  /*6980*/  F2FP.F16.F32.PACK_AB R158, R173, R158 ;  /* 0x0000009ead9e723e */ /* 0x000fe200000000ff */
[-C--:B------:R-:W-:Y:S01]  /*6990*/  FMUL.FTZ R147, R147, R9.reuse ;  /* 0x0000000993937220 */ /* 0x080fe20000410000 */
[-C--:B------:R-:W-:Y:S01]  /*69a0*/  FMUL.FTZ R150, R150, R9.reuse ;  /* 0x0000000996967220 */ /* 0x080fe20000410000 */
[----:B------:R-:W-:Y:S01]  /*69b0*/  FADD.FTZ R5, R173, R5 ;  /* 0x00000005ad057221 */ /* 0x000fe20000010000 */
[----:B------:R-:W-:Y:S01]  /*69c0*/  FMUL.FTZ R151, R151, R9 ;  /* 0x0000000997977220 */ /* 0x000fe20000410000 */
[----:B------:R0:W-:Y:S01]  /*69d0*/  STSM.16.M88.4 [R19], R156 ;  /* 0x0000009c13007844 */ /* 0x0001e20000000200 */
[----:B------:R-:W2:Y:S01]  /*69e0*/  MUFU.EX2 R163, R182 ;  /* 0x000000b600a37308 */ /* 0x000ea20000000800 */
[----:B----4-:R-:W-:Y:S01]  /*69f0*/  FADD.FTZ R6, R161, R6 ;  /* 0x00000006a1067221 */ /* 0x010fe20000010000 */
[----:B------:R-:W-:Y:S01]  /*6a00*/  FADD.FTZ R5, R160, R5 ;  /* 0x00000005a0057221 */ /* 0x000fe20000010000 */
[----:B------:R-:W-:-:S03]  /*6a10*/  F2FP.F16.F32.PACK_AB R160, R177, R160 ;  /* 0x000000a0b1a0723e */ /* 0x000fc600000000ff */
[----:B------:R-:W-:Y:S02]  /*6a20*/  FADD.FTZ R5, R177, R5 ;  /* 0x00000005b1057221 */ /* 0x000fe40000010000 */
[----:B------:R-:W4:Y:S01]  /*6a30*/  MUFU.EX2 R10, R10 ;  /* 0x0000000a000a7308 */ /* 0x000f220000000800 */
[C---:B---3--:R-:W-:Y:S01]  /*6a40*/  FADD.FTZ R6, R179.reuse, R6 ;  /* 0x00000006b3067221 */ /* 0x048fe20000010000 */
[----:B------:R-:W-:Y:S01]  /*6a50*/  F2FP.F16.F32.PACK_AB R161, R179, R161 ;  /* 0x000000a1b3a1723e */ /* 0x000fe200000000ff */
[----:B------:R-:W-:-:S04]  /*6a60*/  FADD.FTZ R5, R180, R5 ;  /* 0x00000005b4057221 */ /* 0x000fc80000010000 */
[----:B------:R-:W-:Y:S01]  /*6a70*/  FADD.FTZ R5, R181, R5 ;  /* 0x00000005b5057221 */ /* 0x000fe20000010000 */
[----:B--2---:R-:W-:Y:S01]  /*6a80*/  FADD.FTZ R6, R163, R6 ;  /* 0x00000006a3067221 */ /* 0x004fe20000010000 */
[----:B----4-:R-:W-:-:S03]  /*6a90*/  F2FP.F16.F32.PACK_AB R163, R10, R163 ;  /* 0x000000a30aa3723e */ /* 0x010fc600000000ff */
[----:B------:R-:W-:Y:S02]  /*6aa0*/  FADD.FTZ R6, R10, R6 ;  /* 0x000000060a067221 */ /* 0x000fe40000010000 */
[----:B------:R0:W-:Y:S01]  /*6ab0*/  STSM.16.M88.4 [R22], R160 ;  /* 0x000000a016007844 */ /* 0x0001e20000000200 */
[----:B------:R-:W-:Y:S05]  /*6ac0*/  @!P0 BRA `(.L_x_3585) ;  /* 0x0000000000048947 */ /* 0x000fea0003800000 */
[----:B------:R-:W-:Y:S01]  /*6ad0*/  BPT.TRAP 0x1 ;  /* 0x000000040000795c */ /* 0x000fe20000300000 */
.L_x_3585:
[----:B------:R2:W3:Y:S01]  /*6ae0*/  SYNCS.PHASECHK.TRANS64.TRYWAIT P1, [UR22+0x28c50], R7 ;  /* 0x028c5007ff0075a7 */ /* 0x0004e20008020156 */
[----:B------:R-:W-:Y:S05]  /*6af0*/  @!P0 BRA `(.L_x_3586) ;  /* 0x0000000000048947 */ /* 0x000fea0003800000 */
[----:B------:R-:W-:Y:S01]  /*6b00*/  BPT.TRAP 0x1 ;  /* 0x000000040000795c */ /* 0x000fe20000300000 */
.L_x_3586:
[----:B---3--:R-:W-:Y:S05]  /*6b10*/  @P1 BRA `(.L_x_3587) ;  /* 0x0000000000081947 */ /* 0x008fea0003800000 */
[----:B------:R-:W3:Y:S02]  /*6b20*/  SYNCS.PHASECHK.TRANS64.TRYWAIT P1, [UR22+0x28c50], R7 ;  /* 0x028c5007ff0075a7 */ /* 0x000ee40008020156 */
[----:B---3--:R-:W-:Y:S05]  /*6b30*/  @!P1 BRA `(.L_x_3588) ;  /* 0x000000b4002c9947 */ /* 0x008fea0003800000 */
.L_x_3587:
        /* <DEDUP_REMOVED lines=34> */
.L_x_3589:
[----:B------:R-:W-:Y:S01]  /*6d60*/  UIADD3 UR22, UR22, 0x28c60, URZ ;  /* 0x00028c6016167890 */ /* 0x000fe2000fffe03f */
[----:B------:R-:W-:Y:S01]  /*6d70*/  PLOP3.LUT P1, PT, PT, PT, UP0, 0x80, 0x0 ;  /* 0x000000000000781c */ /* 0x000fe20003f2f008 */
[----:B------:R-:W-:Y:S01]  /*6d80*/  UMOV UR23, UR48 ;  /* 0x0000003000177c82 */ /* 0x000fe20008000000 */
[----:B0-----:R-:W-:Y:S01]  /*6d90*/  IMAD.MOV.U32 R9, RZ, RZ, R0 ;  /* 0x000000ffff097224 */ /* 0x001fe200078e0000 */
[----:B------:R-:W-:Y:S01]  /*6da0*/  UPRMT UR22, UR38, 0x654, UR22 ;  /* 0x0000065426167896 */ /* 0x000fe20008000016 */
[----:B---3--:R-:W-:-:S08]  /*6db0*/  IMAD.MOV.U32 R8, RZ, RZ, R4 ;  /* 0x000000ffff087224 */ /* 0x008fd000078e0004 */
[----:B------:R-:W-:Y:S01]  /*6dc0*/  SYNCS.ARRIVE.TRANS64.RED.A1T0 RZ, [UR22], RZ ;  /* 0x000000ffffff79a7 */ /* 0x000fe20008100416 */
[----:B------:R-:W-:Y:S05]  /*6dd0*/  @P1 BRA `(.L_x_3590) ;  /* 0xffffffe400c01947 */ /* 0x000fea000383ffff */
.L_x_3579:
[----:B-1234-:R-:W1:Y:S01]  /*6de0*/  SHFL.BFLY PT, R8, R5, 0x2, 0x1f ;  /* 0x0c401f0005087f89 */ /* 0x01ee6200000e0000 */
[----:B------:R-:W-:Y:S01]  /*6df0*/  IMAD.MOV.U32 R12, RZ, RZ, -0x800000 ;  /* 0xff800000ff0c7424 */ /* 0x000fe200078e00ff */
[----:B------:R-:W-:Y:S08]  /*6e00*/  BAR.ARV 0x8, 0x100 ;  /* 0x0204000000007b1d */ /* 0x000ff00000002000 */
[----:B------:R-:W-:Y:S01]  /*6e10*/  BAR.SYNC.DEFER_BLOCKING 0xf, 0x100 ;  /* 0x03c4000000007b1d */ /* 0x000fe20000010000 */
[----:B------:R-:W-:Y:S01]  /*6e20*/  ISETP.NE.AND P2, PT, R17, RZ, PT ;  /* 0x000000ff1100720c */ /* 0x000fe20003f45270 */
[----:B------:R-:W-:-:S04]  /*6e30*/  UIADD3 UR46, UR46, 0x1, URZ ;  /* 0x000000012e2e7890 */ /* 0x000fc8000fffe03f */
[----:B------:R-:W2:Y:S01]  /*6e40*/  SHFL.BFLY PT, R7, R6, 0x2, 0x1f ;  /* 0x0c401f0006077f89 */ /* 0x000ea200000e0000 */
[----:B-1----:R-:W-:Y:S01]  /*6e50*/  FADD.FTZ R8, R8, R5 ;  /* 0x0000000508087221 */ /* 0x002fe20000010000 */
[----:B------:R-:W-:Y:S01]  /*6e60*/  IMAD.U32 R5, RZ, RZ, UR48 ;  /* 0x00000030ff057e24 */ /* 0x000fe2000f8e00ff */
[----:B------:R-:W-:-:S03]  /*6e70*/  UIADD3 UR48, UR48, 0x1, URZ ;  /* 0x0000000130307890 */ /* 0x000fc6000fffe03f */
[----:B------:R-:W1:Y:S02]  /*6e80*/  SHFL.BFLY PT, R3, R8, 0x1, 0x1f ;  /* 0x0c201f0008037f89 */ /* 0x000e6400000e0000 */
[----:B------:R-:W-:Y:S01]  /*6e90*/  @!P2 IMAD R5, R5, 0x40, R16 ;  /* 0x000000400505a824 */ /* 0x000fe200078e0210 */
[----:B------:R-:W-:-:S04]  /*6ea0*/  UISETP.NE.AND UP0, UPT, UR48, 0x2, UPT ;  /* 0x000000023000788c */ /* 0x000fc8000bf05270 */
[----:B------:R-:W-:Y:S02]  /*6eb0*/  USEL UR4, URZ, 0x1, UP0 ;  /* 0x000000013f047887 */ /* 0x000fe40008000000 */
[----:B------:R-:W-:Y:S02]  /*6ec0*/  USEL UR48, UR48, URZ, UP0 ;  /* 0x0000003f30307287 */ /* 0x000fe40008000000 */
[----:B------:R-:W-:Y:S01]  /*6ed0*/  ULOP3.LUT UR36, UR36, UR4, URZ, 0x3c, !UPT ;  /* 0x0000000424247292 */ /* 0x000fe2000f8e3c3f */
[----:B--2---:R-:W-:Y:S01]  /*6ee0*/  FADD.FTZ R7, R7, R6 ;  /* 0x0000000607077221 */ /* 0x004fe20000010000 */
[----:B------:R-:W-:-:S04]  /*6ef0*/  @!P2 LEA R6, R5, UR39, 0x2 ;  /* 0x000000270506ac11 */ /* 0x000fc8000f8e10ff */
[----:B------:R-:W2:Y:S01]  /*6f00*/  SHFL.BFLY PT, R10, R7, 0x1, 0x1f ;  /* 0x0c201f00070a7f89 */ /* 0x000ea200000e0000 */
[----:B-1----:R-:W-:Y:S01]  /*6f10*/  FADD.FTZ R11, R8, R3 ;  /* 0x00000003080b7221 */ /* 0x002fe20000010000 */
[----:B------:R-:W-:-:S04]  /*6f20*/  IMAD.U32 R3, RZ, RZ, UR10 ;  /* 0x0000000aff037e24 */ /* 0x000fc8000f8e00ff */
[----:B------:R-:W-:-:S13]  /*6f30*/  FSETP.NE.FTZ.AND P0, PT, R11, RZ, PT ;  /* 0x000000ff0b00720b */ /* 0x000fda0003f15000 */
[----:B------:R-:W1:Y:S01]  /*6f40*/  @P0 MUFU.LG2 R9, R11 ;  /* 0x0000000b00090308 */ /* 0x000e620000000c00 */
[----:B------:R-:W-:Y:S01]  /*6f50*/  @P0 FMUL.FTZ R3, R3, 0.69314718246459960938 ;  /* 0x3f31721803030820 */ /* 0x000fe20000410000 */
[----:B--2---:R-:W-:-:S05]  /*6f60*/  FADD.FTZ R13, R7, R10 ;  /* 0x0000000a070d7221 */ /* 0x004fca0000010000 */
[----:B------:R-:W-:Y:S01]  /*6f70*/  FSETP.NE.FTZ.AND P1, PT, R13, RZ, PT ;  /* 0x000000ff0d00720b */ /* 0x000fe20003f35000 */
[----:B-1----:R-:W-:-:S12]  /*6f80*/  @P0 FMUL.FTZ R10, R9, 0.69314718246459960938 ;  /* 0x3f317218090a0820 */ /* 0x002fd80000410000 */
[----:B------:R-:W-:Y:S01]  /*6f90*/  @P1 MUFU.LG2 R5, R13 ;  /* 0x0000000d00051308 */ /* 0x000fe20000000c00 */
[----:B------:R-:W-:Y:S01]  /*6fa0*/  @P0 FFMA.FTZ R12, R3, R4, R10 ;  /* 0x00000004030c0223 */ /* 0x000fe2000001000a */
[----:B------:R-:W-:Y:S02]  /*6fb0*/  IMAD.MOV.U32 R4, RZ, RZ, RZ ;  /* 0x000000ffff047224 */ /* 0x000fe400078e00ff */
[----:B------:R-:W-:-:S04]  /*6fc0*/  IMAD.MOV.U32 R3, RZ, RZ, RZ ;  /* 0x000000ffff037224 */ /* 0x000fc800078e00ff */
[----:B------:R-:W1:Y:S01]  /*6fd0*/  @P0 MUFU.RCP R4, R11 ;  /* 0x0000000b00040308 */ /* 0x000e620000001000 */
[----:B------:R-:W-:-:S07]  /*6fe0*/  PLOP3.LUT P0, PT, PT, PT, PT, 0x8, 0x0 ;  /* 0x000000000000781c */ /* 0x000fce0003f0e170 */
[----:B------:R-:W2:Y:S01]  /*6ff0*/  @P1 MUFU.RCP R3, R13 ;  /* 0x0000000d00031308 */ /* 0x000ea20000001000 */
[----:B-1----:R-:W-:Y:S01]  /*7000*/  @!P2 STS [R6+0x28800], R4 ;  /* 0x028800040600a388 */ /* 0x002fe20000000800 */
[-C--:B------:R-:W-:Y:S01]  /*7010*/  FMUL.FTZ R24, R24, R4.reuse ;  /* 0x0000000418187220 */ /* 0x080fe20000410000 */
[-C--:B------:R-:W-:Y:S01]  /*7020*/  FMUL.FTZ R25, R25, R4.reuse ;  /* 0x0000000419197220 */ /* 0x080fe20000410000 */
[-C--:B------:R-:W-:Y:S01]  /*7030*/  FMUL.FTZ R28, R28, R4.reuse ;  /* 0x000000041c1c7220 */ /* 0x080fe20000410000 */
[-C--:B------:R-:W-:Y:S01]  /*7040*/  FMUL.FTZ R29, R29, R4.reuse ;  /* 0x000000041d1d7220 */ /* 0x080fe20000410000 */
[-C--:B------:R-:W-:Y:S01]  /*7050*/  FMUL.FTZ R32, R32, R4.reuse ;  /* 0x0000000420207220 */ /* 0x080fe20000410000 */
[-C--:B------:R-:W-:Y:S01]  /*7060*/  FMUL.FTZ R33, R33, R4.reuse ;  /* 0x0000000421217220 */ /* 0x080fe20000410000 */
[-C--:B------:R-:W-:Y:S01]  /*7070*/  FMUL.FTZ R36, R36, R4.reuse ;  /* 0x0000000424247220 */ /* 0x080fe20000410000 */
[----:B--2---:R1:W-:Y:S01]  /*7080*/  @!P2 STS [R6+0x28820], R3 ;  /* 0x028820030600a388 */ /* 0x0043e20000000800 */
        /* <DEDUP_REMOVED lines=58> */
[----:B------:R-:W-:Y:S01]  /*7430*/  @P1 FMUL.FTZ R6, R6, 0.69314718246459960938 ;  /* 0x3f31721806061820 */ /* 0x000fe20000410000 */
[----:B------:R-:W-:Y:S01]  /*7440*/  @P1 FMUL.FTZ R4, R5, 0.69314718246459960938 ;  /* 0x3f31721805041820 */ /* 0x000fe20000410000 */
[----:B------:R-:W-:-:S02]  /*7450*/  IMAD.MOV.U32 R13, RZ, RZ, -0x800000 ;  /* 0xff800000ff0d7424 */ /* 0x000fc400078e00ff */
        /* <DEDUP_REMOVED lines=66> */
.L_x_3555:
[----:B------:R-:W1:Y:S08]  /*7880*/  S2UR UR38, SR_CgaCtaId ;  /* 0x00000000002679c3 */ /* 0x000e700000008800 */
[----:B------:R-:W-:Y:S06]  /*7890*/  BAR.SYNC.DEFER_BLOCKING 0x5, 0x180 ;  /* 0x0146000000007b1d */ /* 0x000fec0000010000 */
[----:B------:R-:W-:Y:S01]  /*78a0*/  UMOV UR39, 0x400 ;  /* 0x0000040000277882 */ /* 0x000fe20000000000 */
[----:B------:R-:W-:Y:S01]  /*78b0*/  BSSY B0, `(.L_x_3591) ;  /* 0x00004aa000007945 */ /* 0x000fe20003800000 */
[----:B-1----:R-:W-:-:S09]  /*78c0*/  ULEA UR39, UR38, UR39, 0x18 ;  /* 0x0000002726277291 */ /* 0x002fd2000f8ec03f */
[----:B------:R-:W1:Y:S02]  /*78d0*/  LDS.128 R4, [UR39+0x28cd0] ;  /* 0x028cd027ff047984 */ /* 0x000e640008000c00 */
[----:B-1----:R-:W-:Y:S02]  /*78e0*/  R2UR UR5, R5 ;  /* 0x00000000050572ca */ /* 0x002fe400000e0000 */
[----:B------:R-:W-:Y:S02]  /*78f0*/  R2UR UR6, R6 ;  /* 0x00000000060672ca */ /* 0x000fe400000e0000 */
[----:B------:R-:W-:Y:S01]  /*7900*/  R2UR UR7, R7 ;  /* 0x00000000070772ca */ /* 0x000fe200000e0000 */
[----:B------:R-:W-:Y:S06]  /*7910*/  BAR.ARV 0x4, 0x180 ;  /* 0x0106000000007b1d */ /* 0x000fec0000002000 */
[----:B------:R-:W-:Y:S08]  /*7920*/  @P0 BRA `(.L_x_3592) ;  /* 0x0000003800780947 */ /* 0x000ff00003800000 */
[----:B------:R-:W2:Y:S01]  /*7930*/  LDL R0, [R1+0x38] ;  /* 0x0000380001007983 */ /* 0x000ea20000100800 */
[----:B------:R-:W1:Y:S01]  /*7940*/  S2UR UR4, SR_SWINHI ;  /* 0x00000000000479c3 */ /* 0x000e620000002f00 */
[----:B------:R-:W-:Y:S01]  /*7950*/  F2FP.F16.F32.PACK_AB R6, R29, R28 ;  /* 0x0000001c1d06723e */ /* 0x000fe200000000ff */
[----:B------:R-:W-:Y:S01]  /*7960*/  USHF.L.U64.HI UR12, UR40, 0x2, UR41 ;  /* 0x00000002280c7899 */ /* 0x000fe20008010229 */
[----:B------:R-:W-:Y:S01]  /*7970*/  F2FP.F16.F32.PACK_AB R7, R31, R30 ;  /* 0x0000001e1f07723e */ /* 0x000fe200000000ff */
[----:B------:R-:W-:Y:S01]  /*7980*/  ULDC.64 UR10, c[0x0][0xc00] ;  /* 0x00030000000a7ab9 */ /* 0x000fe20000000a00 */
[----:B------:R-:W-:Y:S02]  /*7990*/  F2FP.F16.F32.PACK_AB R9, R35, R34 ;  /* 0x000000222309723e */ /* 0x000fe400000000ff */
[----:B------:R-:W-:Y:S02]  /*79a0*/  F2FP.F16.F32.PACK_AB R10, R37, R36 ;  /* 0x00000024250a723e */ /* 0x000fe400000000ff */
[----:B------:R-:W-:Y:S01]  /*79b0*/  F2FP.F16.F32.PACK_AB R11, R39, R38 ;  /* 0x00000026270b723e */ /* 0x000fe200000000ff */
[----:B------:R-:W-:Y:S01]  /*79c0*/  UMOV UR8, UR39 ;  /* 0x0000002700087c82 */ /* 0x000fe20008000000 */
[----:B-1----:R-:W-:Y:S01]  /*79d0*/  UMOV UR9, UR4 ;  /* 0x0000000400097c82 */ /* 0x002fe20008000000 */
[----:B------:R-:W-:Y:S01]  /*79e0*/  USHF.L.U32 UR4, UR40, 0x2, URZ ;  /* 0x0000000228047899 */ /* 0x000fe2000800063f */
[----:B------:R-:W-:-:S02]  /*79f0*/  IMAD.U32 R14, RZ, RZ, UR8 ;  /* 0x00000008ff0e7e24 */ /* 0x000fc4000f8e00ff */
[----:B------:R-:W-:Y:S01]  /*7a00*/  IMAD.U32 R15, RZ, RZ, UR9 ;  /* 0x00000009ff0f7e24 */ /* 0x000fe2000f8e00ff */
[----:B------:R-:W-:Y:S02]  /*7a10*/  ULDC.64 UR8, c[0x0][0xc08] ;  /* 0x0003020000087ab9 */ /* 0x000fe40000000a00 */
[----:B------:R-:W-:-:S04]  /*7a20*/  UISETP.NE.U32.AND UP0, UPT, UR8, URZ, UPT ;  /* 0x0000003f0800728c */ /* 0x000fc8000bf05070 */
[----:B------:R-:W-:Y:S01]  /*7a30*/  UISETP.NE.AND.EX UP0, UPT, UR9, URZ, UPT, UP0 ;  /* 0x0000003f0900728c */ /* 0x000fe2000bf05300 */
[----:B------:R-:W-:Y:S05]  /*7a40*/  BAR.SYNC.DEFER_BLOCKING 0x1, 0x100 ;  /* 0x0044000000007b1d */ /* 0x000fea0000010000 */
[----:B------:R-:W-:-:S05]  /*7a50*/  PLOP3.LUT P1, PT, PT, PT, UP0, 0x80, 0x0 ;  /* 0x000000000000781c */ /* 0x000fca0003f2f008 */
[----:B------:R-:W-:-:S04]  /*7a60*/  @UP0 UIADD3 UR8, UP1, UR4, UR8, URZ ;  /* 0x0000000804080290 */ /* 0x000fc8000ff3e03f */
[----:B------:R-:W-:Y:S02]  /*7a70*/  @UP0 UIADD3.X UR9, UR12, UR9, URZ, UP1, !UPT ;  /* 0x000000090c090290 */ /* 0x000fe40008ffe43f */
[----:B------:R-:W-:Y:S01]  /*7a80*/  UIADD3 UR4, UP0, UR4, UR10, URZ ;  /* 0x0000000a04047290 */ /* 0x000fe2000ff1e03f */
[----:B--2---:R-:W-:-:S03]  /*7a90*/  IMAD.WIDE R20, R0, 0x2, R14 ;  /* 0x0000000200147825 */ /* 0x004fc600078e020e */
[C---:B------:R-:W-:Y:S02]  /*7aa0*/  LOP3.LUT R5, R20.reuse, 0x380, RZ, 0xc0, !PT ;  /* 0x0000038014057812 */ /* 0x040fe400078ec0ff */
[----:B------:R-:W-:Y:S02]  /*7ab0*/  IADD3 R8, P0, R20, 0x20, RZ ;  /* 0x0000002014087810 */ /* 0x000fe40007f1e0ff */
[----:B------:R-:W-:Y:S02]  /*7ac0*/  SHF.R.U64 R5, R5, 0x3, RZ ;  /* 0x0000000305057819 */ /* 0x000fe400000012ff */
[----:B------:R-:W-:Y:S02]  /*7ad0*/  LOP3.LUT R3, R8, 0x380, RZ, 0xc0, !PT ;  /* 0x0000038008037812 */ /* 0x000fe400078ec0ff */
[----:B------:R-:W-:Y:S01]  /*7ae0*/  LOP3.LUT R4, R5, R20, RZ, 0x3c, !PT ;  /* 0x0000001405047212 */ /* 0x000fe200078e3cff */
[----:B------:R-:W-:Y:S01]  /*7af0*/  IMAD.MOV.U32 R5, RZ, RZ, R21 ;  /* 0x000000ffff057224 */ /* 0x000fe200078e0015 */
[----:B------:R-:W-:-:S04]  /*7b00*/  SHF.R.U64 R3, R3, 0x3, RZ ;  /* 0x0000000303037819 */ /* 0x000fc800000012ff */
[----:B------:R-:W-:Y:S02]  /*7b10*/  MOV R0, R4 ;  /* 0x0000000400007202 */ /* 0x000fe40000000f00 */
[----:B------:R-:W-:Y:S02]  /*7b20*/  F2FP.F16.F32.PACK_AB R4, R25, R24 ;  /* 0x000000181904723e */ /* 0x000fe400000000ff */
[----:B------:R-:W-:-:S05]  /*7b30*/  F2FP.F16.F32.PACK_AB R5, R27, R26 ;  /* 0x0000001a1b05723e */ /* 0x000fca00000000ff */
[----:B------:R1:W-:Y:S02]  /*7b40*/  STSM.16.M88.4 [R0], R4 ;  /* 0x0000000400007844 */ /* 0x0003e40000000200 */
[----:B-1----:R-:W-:Y:S01]  /*7b50*/  IMAD.X R5, RZ, RZ, R21, P0 ;  /* 0x000000ffff057224 */ /* 0x002fe200000e0615 */
[----:B------:R-:W-:Y:S02]  /*7b60*/  LOP3.LUT R4, R3, R8, RZ, 0x3c, !PT ;  /* 0x0000000803047212 */ /* 0x000fe400078e3cff */
[----:B------:R-:W-:Y:S02]  /*7b70*/  F2FP.F16.F32.PACK_AB R8, R33, R32 ;  /* 0x000000202108723e */ /* 0x000fe400000000ff */
[----:B------:R-:W-:Y:S02]  /*7b80*/  MOV R3, R4 ;  /* 0x0000000400037202 */ /* 0x000fe40000000f00 */
[----:B------:R-:W-:Y:S02]  /*7b90*/  IADD3 R5, P0, R20, 0x40, RZ ;  /* 0x0000004014057810 */ /* 0x000fe40007f1e0ff */
[----:B------:R-:W-:Y:S01]  /*7ba0*/  F2FP.F16.F32.PACK_AB R6, R45, R44 ;  /* 0x0000002c2d06723e */ /* 0x000fe200000000ff */
[----:B------:R1:W-:Y:S01]  /*7bb0*/  STSM.16.M88.4 [R3], R8 ;  /* 0x0000000803007844 */ /* 0x0003e20000000200 */
[----:B------:R-:W-:-:S02]  /*7bc0*/  LOP3.LUT R4, R5, 0x380, RZ, 0xc0, !PT ;  /* 0x0000038005047812 */ /* 0x000fc400078ec0ff */
[----:B------:R-:W-:Y:S02]  /*7bd0*/  F2FP.F16.F32.PACK_AB R7, R47, R46 ;  /* 0x0000002e2f07723e */ /* 0x000fe400000000ff */
[----:B------:R-:W-:-:S04]  /*7be0*/  SHF.R.U64 R4, R4, 0x3, RZ ;  /* 0x0000000304047819 */ /* 0x000fc800000012ff */
[----:B------:R-:W-:Y:S01]  /*7bf0*/  LOP3.LUT R4, R4, R5, RZ, 0x3c, !PT ;  /* 0x0000000504047212 */ /* 0x000fe200078e3cff */
[----:B------:R-:W-:-:S05]  /*7c00*/  IMAD.X R5, RZ, RZ, R21, P0 ;  /* 0x000000ffff057224 */ /* 0x000fca00000e0615 */
[----:B------:R-:W-:Y:S02]  /*7c10*/  MOV R0, R4 ;  /* 0x0000000400007202 */ /* 0x000fe40000000f00 */
[----:B-1----:R-:W-:Y:S02]  /*7c20*/  IADD3 R8, P0, R20, 0x60, RZ ;  /* 0x0000006014087810 */ /* 0x002fe40007f1e0ff */
[----:B------:R-:W-:Y:S02]  /*7c30*/  F2FP.F16.F32.PACK_AB R4, R41, R40 ;  /* 0x000000282904723e */ /* 0x000fe400000000ff */
[----:B------:R-:W-:Y:S02]  /*7c40*/  LOP3.LUT R3, R8, 0x380, RZ, 0xc0, !PT ;  /* 0x0000038008037812 */ /* 0x000fe400078ec0ff */
[----:B------:R-:W-:Y:S02]  /*7c50*/  F2FP.F16.F32.PACK_AB R5, R43, R42 ;  /* 0x0000002a2b05723e */ /* 0x000fe400000000ff */
[----:B------:R-:W-:-:S02]  /*7c60*/  SHF.R.U64 R3, R3, 0x3, RZ ;  /* 0x0000000303037819 */ /* 0x000fc400000012ff */
[----:B------:R-:W-:Y:S01]  /*7c70*/  F2FP.F16.F32.PACK_AB R9, R51, R50 ;  /* 0x000000323309723e */ /* 0x000fe200000000ff */
[----:B------:R1:W-:Y:S01]  /*7c80*/  STSM.16.M88.4 [R0], R4 ;  /* 0x0000000400007844 */ /* 0x0003e20000000200 */
[----:B------:R-:W-:Y:S02]  /*7c90*/  F2FP.F16.F32.PACK_AB R10, R53, R52 ;  /* 0x00000034350a723e */ /* 0x000fe400000000ff */
[----:B------:R-:W-:Y:S01]  /*7ca0*/  F2FP.F16.F32.PACK_AB R11, R55, R54 ;  /* 0x00000036370b723e */ /* 0x000fe200000000ff */
[----:B-1----:R-:W-:Y:S01]  /*7cb0*/  IMAD.X R5, RZ, RZ, R21, P0 ;  /* 0x000000ffff057224 */ /* 0x002fe200000e0615 */
[----:B------:R-:W-:Y:S02]  /*7cc0*/  LOP3.LUT R4, R3, R8, RZ, 0x3c, !PT ;  /* 0x0000000803047212 */ /* 0x000fe400078e3cff */
[----:B------:R-:W-:Y:S02]  /*7cd0*/  F2FP.F16.F32.PACK_AB R8, R49, R48 ;  /* 0x000000303108723e */ /* 0x000fe400000000ff */
[----:B------:R-:W-:-:S02]  /*7ce0*/  MOV R3, R4 ;  /* 0x0000000400037202 */ /* 0x000fc40000000f00 */
[----:B------:R-:W-:Y:S02]  /*7cf0*/  IADD3 R5, P0, R20, 0x2000, RZ ;  /* 0x0000200014057810 */ /* 0x000fe40007f1e0ff */
[----:B------:R-:W-:Y:S01]  /*7d00*/  F2FP.F16.F32.PACK_AB R6, R61, R60 ;  /* 0x0000003c3d06723e */ /* 0x000fe200000000ff */
[----:B------:R1:W-:Y:S01]  /*7d10*/  STSM.16.M88.4 [R3], R8 ;  /* 0x0000000803007844 */ /* 0x0003e20000000200 */
[----:B------:R-:W-:Y:S02]  /*7d20*/  LOP3.LUT R4, R5, 0x380, RZ, 0xc0, !PT ;  /* 0x0000038005047812 */ /* 0x000fe400078ec0ff */
        /* <DEDUP_REMOVED lines=117> */
[----:B------:R-:W-:Y:S01]  /*8480*/  LOP3.LUT R3, R8, 0x380, RZ, 0xc0, !PT ;  /* 0x0000038008037812 */ /* 0x000fe200078ec0ff */
[----:B------:R-:W-:Y:S01]  /*8490*/  IMAD.X R21, RZ, RZ, R21, P0 ;  /* 0x000000ffff157224 */ /* 0x000fe200000e0615 */
[----:B------:R-:W-:Y:S02]  /*84a0*/  F2FP.F16.F32.PACK_AB R5, R139, R138 ;  /* 0x0000008a8b05723e */ /* 0x000fe400000000ff */
[----:B------:R-:W-:-:S02]  /*84b0*/  SHF.R.U64 R3, R3, 0x3, RZ ;  /* 0x0000000303037819 */ /* 0x000fc400000012ff */
[----:B------:R-:W-:Y:S01]  /*84c0*/  F2FP.F16.F32.PACK_AB R9, R147, R146 ;  /* 0x000000929309723e */ /* 0x000fe200000000ff */
[----:B------:R1:W-:Y:S01]  /*84d0*/  STSM.16.M88.4 [R0], R4 ;  /* 0x0000000400007844 */ /* 0x0003e20000000200 */
[----:B------:R-:W-:Y:S02]  /*84e0*/  LOP3.LUT R20, R3, R8, RZ, 0x3c, !PT ;  /* 0x0000000803147212 */ /* 0x000fe400078e3cff */
[----:B------:R-:W-:Y:S02]  /*84f0*/  F2FP.F16.F32.PACK_AB R8, R145, R144 ;  /* 0x000000909108723e */ /* 0x000fe400000000ff */
[----:B------:R-:W-:Y:S02]  /*8500*/  MOV R20, R20 ;  /* 0x0000001400147202 */ /* 0x000fe40000000f00 */
[----:B------:R-:W-:Y:S02]  /*8510*/  F2FP.F16.F32.PACK_AB R10, R149, R148 ;  /* 0x00000094950a723e */ /* 0x000fe400000000ff */
[----:B------:R-:W-:-:S02]  /*8520*/  F2FP.F16.F32.PACK_AB R11, R151, R150 ;  /* 0x00000096970b723e */ /* 0x000fc400000000ff */
[----:B------:R-:W-:-:S03]  /*8530*/  ISETP.NE.U32.AND P0, PT, RZ, UR10, PT ;  /* 0x0000000aff007c0c */ /* 0x000fc6000bf05070 */
[----:B------:R2:W-:Y:S01]  /*8540*/  STSM.16.M88.4 [R20], R8 ;  /* 0x0000000814007844 */ /* 0x0005e20000000200 */
[----:B------:R-:W-:Y:S01]  /*8550*/  BAR.SYNC.DEFER_BLOCKING 0x1, 0x100 ;  /* 0x0044000000007b1d */ /* 0x000fe20000010000 */
[----:B------:R-:W-:Y:S01]  /*8560*/  ISETP.NE.AND.EX P0, PT, RZ, UR11, PT, P0 ;  /* 0x0000000bff007c0c */ /* 0x000fe2000bf05300 */
[----:B-1----:R-:W-:Y:S01]  /*8570*/  IMAD.U32 R4, RZ, RZ, UR8 ;  /* 0x00000008ff047e24 */ /* 0x002fe2000f8e00ff */
[----:B------:R-:W-:Y:S01]  /*8580*/  UIADD3.X UR8, UR12, UR11, URZ, UP0, !UPT ;  /* 0x0000000b0c087290 */ /* 0x000fe200087fe43f */
[----:B------:R-:W-:-:S05]  /*8590*/  IMAD.U32 R5, RZ, RZ, UR9 ;  /* 0x00000009ff057e24 */ /* 0x000fca000f8e00ff */
[----:B------:R1:W3:Y:S02]  /*85a0*/  @P1 LDG.E R3, desc[UR50][R4.64] ;  /* 0x0000003204031981 */ /* 0x0002e4000c1e1900 */
[----:B-1----:R-:W-:Y:S01]  /*85b0*/  IMAD.U32 R4, RZ, RZ, UR4 ;  /* 0x00000004ff047e24 */ /* 0x002fe2000f8e00ff */
[----:B------:R-:W-:Y:S01]  /*85c0*/  UISETP.NE.AND UP0, UPT, UR45, URZ, UPT ;  /* 0x0000003f2d00728c */ /* 0x000fe2000bf05270 */
[----:B------:R-:W-:Y:S01]  /*85d0*/  IMAD.U32 R5, RZ, RZ, UR8 ;  /* 0x00000008ff057e24 */ /* 0x000fe2000f8e00ff */
[----:B------:R-:W-:-:S04]  /*85e0*/  ULDC UR4, c[0x0][0xad4] ;  /* 0x0002b50000047ab9 */ /* 0x000fc80000000800 */
[----:B------:R2:W5:Y:S01]  /*85f0*/  @P0 LDG.E R0, desc[UR50][R4.64] ;  /* 0x0000003204000981 */ /* 0x000562000c1e1900 */
[----:B------:R-:W-:Y:S01]  /*8600*/  ULDC UR8, c[0x0][0xa88] ;  /* 0x0002a20000087ab9 */ /* 0x000fe20000000800 */
[----:B------:R-:W-:Y:S01]  /*8610*/  USEL UR45, UR45, UR4, UP0 ;  /* 0x000000042d2d7287 */ /* 0x000fe20008000000 */
[----:B---3--:R-:W-:Y:S01]  /*8620*/  @P1 R2UR UR8, R3 ;  /* 0x00000000030812ca */ /* 0x008fe200000e0000 */
[----:B--2---:R-:W-:-:S14]  /*8630*/  @P1 BRA `(.L_x_3593) ;  /* 0x0000000000181947 */ /* 0x004fdc0003800000 */
[----:B------:R-:W-:Y:S05]  /*8640*/  @!P0 BRA `(.L_x_3593) ;  /* 0x0000000000148947 */ /* 0x000fea0003800000 */
[----:B------:R-:W2:Y:S04]  /*8650*/  LDG.E R6, desc[UR50][R4.64] ;  /* 0x0000003204067981 */ /* 0x000ea8000c1e1900 */
[----:B------:R-:W3:Y:S01]  /*8660*/  LDG.E R3, desc[UR50][R4.64+0x4] ;  /* 0x0000043204037981 */ /* 0x000ee2000c1e1900 */
[----:B--2---:R-:W-:Y:S02]  /*8670*/  R2UR UR4, R6 ;  /* 0x00000000060472ca */ /* 0x004fe400000e0000 */
[----:B---3--:R-:W-:-:S13]  /*8680*/  R2UR UR8, R3 ;  /* 0x00000000030872ca */ /* 0x008fda00000e0000 */
[----:B------:R-:W-:-:S12]  /*8690*/  UIADD3 UR8, -UR4, UR8, URZ ;  /* 0x0000000804087290 */ /* 0x000fd8000fffe13f */
.L_x_3593:
[----:B------:R-:W1:Y:S01]  /*86a0*/  SHFL.IDX PT, R3, R221, RZ, 0x1f ;  /* 0x00001fffdd037589 */ /* 0x000e6200000e0000 */
[----:B------:R-:W-:Y:S01]  /*86b0*/  UMOV UR4, URZ ;  /* 0x0000003f00047c82 */ /* 0x000fe20008000000 */
[----:B-----5:R-:W-:Y:S01]  /*86c0*/  @P0 R2UR UR4, R0 ;  /* 0x00000000000402ca */ /* 0x020fe200000e0000 */
[----:B------:R-:W-:Y:S02]  /*86d0*/  UISETP.NE.U32.AND UP0, UPT, UR10, URZ, UPT ;  /* 0x0000003f0a00728c */ /* 0x000fe4000bf05070 */
[----:B------:R-:W-:Y:S02]  /*86e0*/  UISETP.GT.AND UP1, UPT, UR45, 0x1, UPT ;  /* 0x000000012d00788c */ /* 0x000fe4000bf24270 */
[----:B------:R-:W-:-:S04]  /*86f0*/  UISETP.NE.AND.EX UP0, UPT, UR11, URZ, UPT, UP0 ;  /* 0x0000003f0b00728c */ /* 0x000fc8000bf05300 */
[----:B------:R-:W-:Y:S01]  /*8700*/  PLOP3.LUT P1, PT, PT, PT, UP1, 0x80, 0x0 ;  /* 0x000000000000781c */ /* 0x000fe20003f2f018 */
[----:B------:R-:W-:-:S03]  /*8710*/  USEL UR9, UR40, URZ, !UP0 ;  /* 0x0000003f28097287 */ /* 0x000fc6000c000000 */
[----:B------:R-:W-:Y:S01]  /*8720*/  USHF.R.S32.HI UR18, URZ, 0x1f, UR4 ;  /* 0x0000001f3f127899 */ /* 0x000fe20008011404 */
[----:B-1----:R-:W-:-:S13]  /*8730*/  ISETP.NE.AND P0, PT, R3, RZ, PT ;  /* 0x000000ff0300720c */ /* 0x002fda0003f05270 */
[----:B------:R-:W-:Y:S05]  /*8740*/  @P0 BRA `(.L_x_3594) ;  /* 0x0000000400080947 */ /* 0x000fea0003800000 */
[----:B------:R-:W2:Y:S01]  /*8750*/  LDL R6, [R1+0x30] ;  /* 0x0000300001067983 */ /* 0x000ea20000100800 */
[----:B------:R-:W1:Y:S01]  /*8760*/  LDC R0, c[0x0][0xbe8] ;  /* 0x0002fa00ff007b82 */ /* 0x000e620000000800 */
[----:B------:R-:W-:Y:S02]  /*8770*/  IMAD.U32 R9, RZ, RZ, UR43 ;  /* 0x0000002bff097e24 */ /* 0x000fe4000f8e00ff */
[----:B------:R-:W3:Y:S01]  /*8780*/  LDL R10, [R1+0x34] ;  /* 0x00003400010a7983 */ /* 0x000ee20000100800 */
[----:B------:R-:W-:Y:S01]  /*8790*/  UISETP.GT.AND UP1, UPT, UR45, 0x1, UPT ;  /* 0x000000012d00788c */ /* 0x000fe2000bf24270 */
[----:B------:R-:W-:Y:S01]  /*87a0*/  UMOV UR19, 0x9b8 ;  /* 0x000009b800137882 */ /* 0x000fe20000000000 */
[----:B-1----:R-:W-:Y:S02]  /*87b0*/  ISETP.NE.AND P0, PT, R0, 0x1, PT ;  /* 0x000000010000780c */ /* 0x002fe40003f05270 */
[----:B------:R-:W-:Y:S02]  /*87c0*/  USEL UR19, UR19, 0x978, UP1 ;  /* 0x0000097813137887 */ /* 0x000fe40008800000 */
[----:B------:R-:W-:-:S09]  /*87d0*/  UISETP.NE.U32.AND UP0, UPT, UR10, URZ, UPT ;  /* 0x0000003f0a00728c */ /* 0x000fd2000bf05070 */
[----:B------:R-:W1:Y:S08]  /*87e0*/  @P0 LDC R4, c[0x0][0xbec] ;  /* 0x0002fb00ff040b82 */ /* 0x000e700000000800 */
[----:B------:R-:W4:Y:S01]  /*87f0*/  @P0 LDC R5, c[0x0][0xbf0] ;  /* 0x0002fc00ff050b82 */ /* 0x000f220000000800 */
[----:B------:R-:W-:Y:S02]  /*8800*/  UISETP.NE.AND.EX UP0, UPT, UR11, URZ, UPT, UP0 ;  /* 0x0000003f0b00728c */ /* 0x000fe4000bf05300 */
[----:B------:R-:W-:-:S02]  /*8810*/  USEL UR16, UR44, URZ, UP1 ;  /* 0x0000003f2c107287 */ /* 0x000fc40008800000 */
[----:B------:R-:W-:Y:S01]  /*8820*/  USEL UR40, UR40, URZ, !UP0 ;  /* 0x0000003f28287287 */ /* 0x000fe2000c000000 */
[----:B------:R-:W-:Y:S01]  /*8830*/  ULDC.64 UR14, c[0x0][UR19+0x228] ;  /* 0x00008a00130e7abb */ /* 0x000fe20008000a00 */
[----:B------:R-:W-:Y:S01]  /*8840*/  ULDC.64 UR12, c[0x0][UR19+0x220] ;  /* 0x00008800130c7abb */ /* 0x000fe20008000a00 */
[----:B------:R-:W-:Y:S02]  /*8850*/  UIMAD.WIDE.U32 UR20, UR14, UR16, URZ ;  /* 0x000000100e1472a5 */ /* 0x000fe4000f8e003f */
[----:B------:R-:W-:Y:S02]  /*8860*/  UIMAD UR22, UR15, UR16, URZ ;  /* 0x000000100f1672a4 */ /* 0x000fe4000f8e023f */
[----:B------:R-:W-:Y:S01]  /*8870*/  UIMAD.WIDE.U32 UR14, UR12, UR40, URZ ;  /* 0x000000280c0e72a5 */ /* 0x000fe2000f8e003f */
[----:B------:R-:W-:Y:S01]  /*8880*/  ULDC.64 UR10, c[0x0][UR19+0x218] ;  /* 0x00008600130a7abb */ /* 0x000fe20008000a00 */
[----:B------:R-:W-:Y:S02]  /*8890*/  USEL UR41, UR41, URZ, !UP0 ;  /* 0x0000003f29297287 */ /* 0x000fe4000c000000 */
[----:B------:R-:W-:-:S02]  /*88a0*/  UIMAD UR40, UR13, UR40, URZ ;  /* 0x000000280d2872a4 */ /* 0x000fc4000f8e023f */
[----:B------:R-:W-:Y:S02]  /*88b0*/  UIMAD.WIDE.U32 UR16, UR10, UR42, URZ ;  /* 0x0000002a0a1072a5 */ /* 0x000fe4000f8e003f */
[----:B------:R-:W-:Y:S02]  /*88c0*/  UIMAD UR10, UR11, UR42, URZ ;  /* 0x0000002a0b0a72a4 */ /* 0x000fe4000f8e023f */
[----:B------:R-:W-:Y:S02]  /*88d0*/  UIMAD UR40, UR12, UR41, UR40 ;  /* 0x000000290c2872a4 */ /* 0x000fe4000f8e0228 */
[----:B------:R-:W-:Y:S02]  /*88e0*/  UIADD3 UR22, UR21, UR22, URZ ;  /* 0x0000001615167290 */ /* 0x000fe4000fffe03f */
[----:B------:R-:W-:Y:S02]  /*88f0*/  UIADD3 UR11, UR17, UR10, URZ ;  /* 0x0000000a110b7290 */ /* 0x000fe4000fffe03f */
[----:B------:R-:W-:-:S02]  /*8900*/  UIADD3 UR16, UP0, UP2, UR14, UR16, UR4 ;  /* 0x000000100e107290 */ /* 0x000fc4000fa1e004 */
[----:B------:R-:W-:-:S04]  /*8910*/  UIADD3 UR10, UR15, UR40, URZ ;  /* 0x000000280f0a7290 */ /* 0x000fc8000fffe03f */
[----:B------:R-:W-:Y:S01]  /*8920*/  UIADD3.X UR10, UR10, UR11, UR18, UP0, UP2 ;  /* 0x0000000b0a0a7290 */ /* 0x000fe200087e4412 */
[----:B------:R-:W-:Y:S02]  /*8930*/  IMAD.U32 R11, RZ, RZ, UR43 ;  /* 0x0000002bff0b7e24 */ /* 0x000fe4000f8e00ff */
[----:B--2---:R-:W-:-:S04]  /*8940*/  IMAD R9, R9, 0x40, R6 ;  /* 0x0000004009097824 */ /* 0x004fc800078e0206 */
[----:B-1----:R-:W-:-:S04]  /*8950*/  @P0 IMAD.HI.U32 R4, R9, R4, RZ ;  /* 0x0000000409040227 */ /* 0x002fc800078e00ff */
[----:B------:R-:W-:Y:S01]  /*8960*/  IMAD.MOV.U32 R3, RZ, RZ, R9 ;  /* 0x000000ffff037224 */ /* 0x000fe200078e0009 */
[----:B----4-:R-:W-:Y:S01]  /*8970*/  @P0 SHF.R.U32.HI R3, RZ, R5, R4 ;  /* 0x00000005ff030219 */ /* 0x010fe20000011604 */
[----:B------:R-:W-:Y:S02]  /*8980*/  IMAD.U32 R4, RZ, RZ, UR20 ;  /* 0x00000014ff047e24 */ /* 0x000fe4000f8e00ff */
[----:B------:R-:W-:Y:S02]  /*8990*/  IMAD.U32 R6, RZ, RZ, UR22 ;  /* 0x00000016ff067e24 */ /* 0x000fe4000f8e00ff */
[--C-:B------:R-:W-:Y:S01]  /*89a0*/  IMAD.MOV R7, RZ, RZ, -R3.reuse ;  /* 0x000000ffff077224 */ /* 0x100fe200078e0a03 */
[----:B------:R-:W-:Y:S02]  /*89b0*/  IADD3 R4, P0, P2, R3, UR16, R4 ;  /* 0x0000001003047c10 */ /* 0x000fe4000fa1e004 */
[----:B------:R-:W-:Y:S01]  /*89c0*/  SHF.R.S32.HI R3, RZ, 0x1f, R3 ;  /* 0x0000001fff037819 */ /* 0x000fe20000011403 */
[----:B------:R-:W-:-:S03]  /*89d0*/  IMAD R7, R0, R7, R9 ;  /* 0x0000000700077224 */ /* 0x000fc600078e0209 */
[----:B------:R-:W-:Y:S01]  /*89e0*/  IADD3.X R5, R3, UR10, R6, P0, P2 ;  /* 0x0000000a03057c10 */ /* 0x000fe200087e4406 */
[----:B------:R-:W-:Y:S01]  /*89f0*/  ULDC.64 UR10, c[0x0][UR19+0x210] ;  /* 0x00008400130a7abb */ /* 0x000fe20008000a00 */
[----:B------:R-:W-:Y:S01]  /*8a00*/  SHF.R.S32.HI R3, RZ, 0x1f, R7 ;  /* 0x0000001fff037819 */ /* 0x000fe20000011407 */
[C---:B------:R-:W-:Y:S02]  /*8a10*/  IMAD R6, R7.reuse, UR11, RZ ;  /* 0x0000000b07067c24 */ /* 0x040fe4000f8e02ff */
[----:B------:R-:W-:-:S04]  /*8a20*/  IMAD.WIDE.U32 R4, R7, UR10, R4 ;  /* 0x0000000a07047c25 */ /* 0x000fc8000f8e0004 */
[----:B------:R-:W-:Y:S01]  /*8a30*/  IMAD R3, R3, UR10, R6 ;  /* 0x0000000a03037c24 */ /* 0x000fe2000f8e0206 */
[----:B------:R-:W-:Y:S01]  /*8a40*/  ULDC.64 UR10, c[0x0][0xba8] ;  /* 0x0002ea00000a7ab9 */ /* 0x000fe20000000a00 */
[----:B------:R-:W-:Y:S01]  /*8a50*/  @!UP1 ULDC UR10, c[0x0][0xb50] ;  /* 0x0002d400000a9ab9 */ /* 0x000fe20000000800 */
[----:B------:R-:W-:Y:S01]  /*8a60*/  @!UP1 ULDC UR11, c[0x0][0xb54] ;  /* 0x0002d500000b9ab9 */ /* 0x000fe20000000800 */
[----:B------:R-:W-:Y:S01]  /*8a70*/  IMAD.IADD R3, R5, 0x1, R3 ;  /* 0x0000000105037824 */ /* 0x000fe200078e0203 */
[----:B------:R-:W-:-:S04]  /*8a80*/  LEA R8, P0, R4, UR10, 0x2 ;  /* 0x0000000a04087c11 */ /* 0x000fc8000f8010ff */
[----:B------:R-:W-:Y:S01]  /*8a90*/  LEA.HI.X R9, R4, UR11, R3, 0x2, P0 ;  /* 0x0000000b04097c11 */ /* 0x000fe200080f1403 */
[----:B---3--:R-:W-:Y:S01]  /*8aa0*/  IMAD.MOV R3, RZ, RZ, -R10 ;  /* 0x000000ffff037224 */ /* 0x008fe200078e0a0a */
[----:B------:R-:W-:Y:S04]  /*8ab0*/  SHFL.IDX PT, R4, R8, RZ, 0x1c1f ;  /* 0x001c1fff08047589 */ /* 0x000fe800000e0000 */
[----:B------:R-:W-:Y:S01]  /*8ac0*/  ISETP.NE.AND P0, PT, R222, R3, PT ;  /* 0x00000003de00720c */ /* 0x000fe20003f05270 */
[----:B------:R-:W1:Y:S01]  /*8ad0*/  SHFL.IDX PT, R5, R9, RZ, 0x1c1f ;  /* 0x001c1fff09057589 */ /* 0x000e6200000e0000 */
[----:B------:R-:W-:Y:S02]  /*8ae0*/  IMAD R3, R0, UR8, RZ ;  /* 0x0000000800037c24 */ /* 0x000fe4000f8e02ff */
[----:B------:R-:W-:Y:S01]  /*8af0*/  IMAD R0, R11, 0x40, R16 ;  /* 0x000000400b007824 */ /* 0x000fe200078e0210 */
[----:B------:R-:W-:Y:S04]  /*8b00*/  SHFL.IDX PT, R6, R8, 0x1, 0x1c1f ;  /* 0x003c1f0008067f89 */ /* 0x000fe800000e0000 */
[----:B------:R-:W2:Y:S01]  /*8b10*/  SHFL.IDX PT, R7, R9, 0x1, 0x1c1f ;  /* 0x003c1f0009077f89 */ /* 0x000ea200000e0000 */
[C---:B------:R-:W-:Y:S01]  /*8b20*/  ISETP.GE.OR P2, PT, R0.reuse, R3, P0 ;  /* 0x000000030000720c */ /* 0x040fe20000746670 */
[----:B------:R-:W-:-:S05]  /*8b30*/  VIADD R0, R0, 0x8 ;  /* 0x0000000800007836 */ /* 0x000fca0000000000 */
[----:B------:R-:W-:-:S07]  /*8b40*/  ISETP.GE.OR P0, PT, R0, R3, P0 ;  /* 0x000000030000720c */ /* 0x000fce0000706670 */
[----:B-1----:R1:W-:Y:S06]  /*8b50*/  @!P2 ST.E desc[UR50][R4.64], R12 ;  /* 0x0000000c0400a985 */ /* 0x0023ec000c101932 */
[----:B--2---:R1:W-:Y:S02]  /*8b60*/  @!P0 ST.E desc[UR50][R6.64], R13 ;  /* 0x0000000d06008985 */ /* 0x0043e4000c101932 */
.L_x_3594:
[----:B------:R-:W-:Y:S05]  /*8b70*/  @P1 BRA `(.L_x_3595) ;  /* 0x0000001000681947 */ /* 0x000fea0003800000 */
[----:B------:R-:W2:Y:S01]  /*8b80*/  S2R R0, SR_TID.X ;  /* 0x0000000000007919 */ /* 0x000ea20000002100 */
[----:B------:R-:W3:Y:S01]  /*8b90*/  LDC R82, c[0x0][0xbe8] ;  /* 0x0002fa00ff527b82 */ /* 0x000ee20000000800 */
[----:B------:R-:W-:Y:S01]  /*8ba0*/  ULDC UR14, c[0x0][0xac8] ;  /* 0x0002b200000e7ab9 */ /* 0x000fe20000000800 */
[----:B------:R-:W-:Y:S01]  /*8bb0*/  ULDC.64 UR12, c[0x0][0xaa0] ;  /* 0x0002a800000c7ab9 */ /* 0x000fe20000000a00 */
[----:B--2---:R-:W-:-:S05]  /*8bc0*/  VIADD R0, R0, 0xffffff80 ;  /* 0xffffff8000007836 */ /* 0x004fca0000000000 */
[----:B------:R-:W-:-:S04]  /*8bd0*/  SHF.R.S32.HI R3, RZ, 0x1f, R0 ;  /* 0x0000001fff037819 */ /* 0x000fc80000011400 */
[----:B------:R-:W-:-:S04]  /*8be0*/  LEA.HI R20, R3, R0, RZ, 0x3 ;  /* 0x0000000003147211 */ /* 0x000fc800078f18ff */
[----:B------:R-:W-:-:S05]  /*8bf0*/  SHF.R.S32.HI R3, RZ, 0x3, R20 ;  /* 0x00000003ff037819 */ /* 0x000fca0000011414 */
[----:B-1----:R-:W-:-:S04]  /*8c00*/  IMAD R5, R3, 0x40, R2 ;  /* 0x0000004003057824 */ /* 0x002fc800078e0202 */
[----:B------:R-:W-:-:S03]  /*8c10*/  IMAD.WIDE R14, R5, 0x2, R14 ;  /* 0x00000002050e7825 */ /* 0x000fc600078e020e */
[C---:B------:R-:W-:Y:S02]  /*8c20*/  IADD3 R41, P2, R14.reuse, 0x7000, RZ ;  /* 0x000070000e297810 */ /* 0x040fe40007f5e0ff */
[----:B------:R-:W-:Y:S02]  /*8c30*/  IADD3 R33, P0, R14, 0x5000, RZ ;  /* 0x000050000e217810 */ /* 0x000fe40007f1e0ff */
[----:B------:R-:W-:Y:S02]  /*8c40*/  LOP3.LUT R40, R41, 0x380, RZ, 0xc0, !PT ;  /* 0x0000038029287812 */ /* 0x000fe400078ec0ff */
[----:B------:R-:W-:Y:S02]  /*8c50*/  LOP3.LUT R32, R33, 0x380, RZ, 0xc0, !PT ;  /* 0x0000038021207812 */ /* 0x000fe400078ec0ff */
[----:B------:R-:W-:Y:S02]  /*8c60*/  SHF.R.U64 R40, R40, 0x3, RZ ;  /* 0x0000000328287819 */ /* 0x000fe400000012ff */
[----:B------:R-:W-:-:S02]  /*8c70*/  IADD3 R37, P1, R14, 0x6000, RZ ;  /* 0x000060000e257810 */ /* 0x000fc40007f3e0ff */
[----:B------:R-:W-:Y:S01]  /*8c80*/  LOP3.LUT R40, R40, R41, RZ, 0x3c, !PT ;  /* 0x0000002928287212 */ /* 0x000fe200078e3cff */
[--C-:B------:R-:W-:Y:S01]  /*8c90*/  IMAD.X R41, RZ, RZ, R15.reuse, P2 ;  /* 0x000000ffff297224 */ /* 0x100fe200010e060f */
[----:B------:R-:W-:Y:S02]  /*8ca0*/  IADD3 R69, P2, R14, 0xe000, RZ ;  /* 0x0000e0000e457810 */ /* 0x000fe40007f5e0ff */
[----:B------:R-:W-:Y:S02]  /*8cb0*/  SHF.R.U64 R32, R32, 0x3, RZ ;  /* 0x0000000320207819 */ /* 0x000fe400000012ff */
[----:B------:R-:W-:Y:S01]  /*8cc0*/  LOP3.LUT R68, R69, 0x380, RZ, 0xc0, !PT ;  /* 0x0000038045447812 */ /* 0x000fe200078ec0ff */
[----:B------:R-:W-:Y:S01]  /*8cd0*/  UIMAD UR18, UR18, UR12, URZ ;  /* 0x0000000c121272a4 */ /* 0x000fe2000f8e023f */
[----:B------:R-:W-:Y:S01]  /*8ce0*/  LOP3.LUT R36, R37, 0x380, RZ, 0xc0, !PT ;  /* 0x0000038025247812 */ /* 0x000fe200078ec0ff */
[----:B------:R-:W-:Y:S01]  /*8cf0*/  VIADD R87, R2, 0xc0 ;  /* 0x000000c002577836 */ /* 0x000fe20000000000 */
[----:B------:R-:W-:Y:S01]  /*8d00*/  SHF.R.U64 R68, R68, 0x3, RZ ;  /* 0x0000000344447819 */ /* 0x000fe200000012ff */
[----:B------:R-:W-:Y:S01]  /*8d10*/  UIMAD.WIDE.U32 UR10, UR4, UR12, URZ ;  /* 0x0000000c040a72a5 */ /* 0x000fe2000f8e003f */
[----:B------:R-:W-:Y:S01]  /*8d20*/  LOP3.LUT R32, R32, R33, RZ, 0x3c, !PT ;  /* 0x0000002120207212 */ /* 0x000fe200078e3cff */
[--C-:B------:R-:W-:Y:S01]  /*8d30*/  IMAD.X R33, RZ, RZ, R15.reuse, P0 ;  /* 0x000000ffff217224 */ /* 0x100fe200000e060f */
[----:B------:R-:W-:Y:S01]  /*8d40*/  LOP3.LUT R68, R68, R69, RZ, 0x3c, !PT ;  /* 0x0000004544447212 */ /* 0x000fe200078e3cff */
[----:B------:R-:W-:Y:S01]  /*8d50*/  IMAD.X R69, RZ, RZ, R15, P2 ;  /* 0x000000ffff457224 */ /* 0x000fe200010e060f */
[----:B---3--:R-:W-:Y:S01]  /*8d60*/  ISETP.NE.AND P2, PT, R82, 0x1, PT ;  /* 0x000000015200780c */ /* 0x008fe20003f45270 */
[----:B------:R-:W-:Y:S01]  /*8d70*/  VIADD R89, R2, 0x100 ;  /* 0x0000010002597836 */ /* 0x000fe20000000000 */
[----:B------:R-:W-:-:S02]  /*8d80*/  IADD3 R61, P0, R14, 0xc000, RZ ;  /* 0x0000c0000e3d7810 */ /* 0x000fc40007f1e0ff */
[----:B------:R-:W-:Y:S02]  /*8d90*/  IADD3 R9, P3, R14, 0x1000, RZ ;  /* 0x000010000e097810 */ /* 0x000fe40007f7e0ff */
[----:B------:R-:W-:Y:S02]  /*8da0*/  LOP3.LUT R81, R20, 0xfffffff8, RZ, 0xc0, !PT ;  /* 0xfffffff814517812 */ /* 0x000fe400078ec0ff */
[C---:B------:R-:W-:Y:S02]  /*8db0*/  IADD3 R13, P4, R14.reuse, 0x2000, RZ ;  /* 0x000020000e0d7810 */ /* 0x040fe40007f9e0ff */
[C---:B------:R-:W-:Y:S02]  /*8dc0*/  IADD3 R25, P5, R14.reuse, 0x3000, RZ ;  /* 0x000030000e197810 */ /* 0x040fe40007fbe0ff */
[----:B------:R-:W-:Y:S01]  /*8dd0*/  IADD3 R29, P6, R14, 0x4000, RZ ;  /* 0x000040000e1d7810 */ /* 0x000fe20007fde0ff */
[----:B------:R-:W1:Y:S01]  /*8de0*/  @P2 LDC R77, c[0x0][0xbec] ;  /* 0x0002fb00ff4d2b82 */ /* 0x000e620000000800 */
[----:B------:R-:W-:Y:S01]  /*8df0*/  SHF.R.U64 R36, R36, 0x3, RZ ;  /* 0x0000000324247819 */ /* 0x000fe200000012ff */
[----:B------:R-:W-:Y:S01]  /*8e00*/  UIMAD UR18, UR4, UR13, UR18 ;  /* 0x0000000d041272a4 */ /* 0x000fe2000f8e0212 */
[----:B------:R-:W-:Y:S01]  /*8e10*/  LOP3.LUT R60, R61, 0x380, RZ, 0xc0, !PT ;  /* 0x000003803d3c7812 */ /* 0x000fe200078ec0ff */
[----:B------:R-:W-:Y:S01]  /*8e20*/  VIADD R97, R2, 0x140 ;  /* 0x0000014002617836 */ /* 0x000fe20000000000 */
[----:B------:R-:W-:Y:S01]  /*8e30*/  LOP3.LUT R36, R36, R37, RZ, 0x3c, !PT ;  /* 0x0000002524247212 */ /* 0x000fe200078e3cff */
[----:B------:R-:W-:Y:S01]  /*8e40*/  IMAD.X R37, RZ, RZ, R15, P1 ;  /* 0x000000ffff257224 */ /* 0x000fe200008e060f */
[----:B------:R-:W-:Y:S01]  /*8e50*/  IADD3 R65, P1, R14, 0xd000, RZ ;  /* 0x0000d0000e417810 */ /* 0x000fe20007f3e0ff */
[----:B------:R-:W2:Y:S01]  /*8e60*/  @P2 LDC R79, c[0x0][0xbf0] ;  /* 0x0002fc00ff4f2b82 */ /* 0x000ea20000000800 */
[----:B------:R-:W-:Y:S01]  /*8e70*/  SHF.R.U64 R60, R60, 0x3, RZ ;  /* 0x000000033c3c7819 */ /* 0x000fe200000012ff */
[----:B------:R-:W-:Y:S01]  /*8e80*/  VIADD R93, R2, 0x180 ;  /* 0x00000180025d7836 */ /* 0x000fe20000000000 */
[----:B------:R-:W-:Y:S01]  /*8e90*/  LOP3.LUT R8, R9, 0x380, RZ, 0xc0, !PT ;  /* 0x0000038009087812 */ /* 0x000fe200078ec0ff */
[----:B------:R-:W-:Y:S01]  /*8ea0*/  IMAD.IADD R0, R0, 0x1, -R81 ;  /* 0x0000000100007824 */ /* 0x000fe200078e0a51 */
[----:B------:R-:W-:Y:S01]  /*8eb0*/  LOP3.LUT R64, R65, 0x380, RZ, 0xc0, !PT ;  /* 0x0000038041407812 */ /* 0x000fe200078ec0ff */
[----:B------:R-:W5:Y:S01]  /*8ec0*/  LD.E.128 R32, desc[UR50][R32.64] ;  /* 0x0000003220207980 */ /* 0x000f62000c101d00 */
[----:B------:R-:W-:Y:S01]  /*8ed0*/  LOP3.LUT R60, R60, R61, RZ, 0x3c, !PT ;  /* 0x0000003d3c3c7212 */ /* 0x000fe200078e3cff */
[----:B------:R-:W-:Y:S01]  /*8ee0*/  IMAD.X R61, RZ, RZ, R15, P0 ;  /* 0x000000ffff3d7224 */ /* 0x000fe200000e060f */
[----:B------:R-:W-:Y:S01]  /*8ef0*/  ISETP.GE.AND P0, PT, R185, UR14, PT ;  /* 0x0000000eb9007c0c */ /* 0x000fe2000bf06270 */
[----:B------:R-:W5:Y:S01]  /*8f00*/  LD.E.128 R40, desc[UR50][R40.64] ;  /* 0x0000003228287980 */ /* 0x000f62000c101d00 */
[----:B------:R-:W-:Y:S01]  /*8f10*/  SHF.R.U64 R8, R8, 0x3, RZ ;  /* 0x0000000308087819 */ /* 0x000fe200000012ff */
[----:B------:R-:W-:Y:S01]  /*8f20*/  ULDC.64 UR12, c[0x0][0xae8] ;  /* 0x0002ba00000c7ab9 */ /* 0x000fe20000000a00 */
[----:B------:R-:W-:Y:S01]  /*8f30*/  SHF.R.U64 R64, R64, 0x3, RZ ;  /* 0x0000000340407819 */ /* 0x000fe200000012ff */
[----:B------:R-:W-:Y:S01]  /*8f40*/  IMAD.U32 R81, RZ, RZ, UR43 ;  /* 0x0000002bff517e24 */ /* 0x000fe2000f8e00ff */
[----:B------:R-:W-:Y:S01]  /*8f50*/  SEL R76, RZ, 0xffffffff, P0 ;  /* 0xffffffffff4c7807 */ /* 0x000fe20000000000 */
[----:B------:R-:W-:Y:S01]  /*8f60*/  IMAD R0, R0, 0x20, R3 ;  /* 0x0000002000007824 */ /* 0x000fe200078e0203 */
[----:B------:R-:W-:Y:S01]  /*8f70*/  LOP3.LUT R8, R8, R9, RZ, 0x3c, !PT ;  /* 0x0000000908087212 */ /* 0x000fe200078e3cff */
[--C-:B------:R-:W-:Y:S01]  /*8f80*/  IMAD.X R9, RZ, RZ, R15.reuse, P3 ;  /* 0x000000ffff097224 */ /* 0x100fe200018e060f */
[----:B------:R-:W-:Y:S01]  /*8f90*/  ISETP.GE.AND P0, PT, R184, UR14, PT ;  /* 0x0000000eb8007c0c */ /* 0x000fe2000bf06270 */
[----:B------:R-:W5:Y:S01]  /*8fa0*/  LD.E.128 R68, desc[UR50][R68.64] ;  /* 0x0000003244447980 */ /* 0x000f62000c101d00 */
[----:B------:R-:W-:Y:S01]  /*8fb0*/  LOP3.LUT R64, R64, R65, RZ, 0x3c, !PT ;  /* 0x0000004140407212 */ /* 0x000fe200078e3cff */
[----:B------:R-:W-:Y:S01]  /*8fc0*/  IMAD.X R65, RZ, RZ, R15, P1 ;  /* 0x000000ffff417224 */ /* 0x000fe200008e060f */
[----:B------:R-:W-:Y:S01]  /*8fd0*/  IADD3 R45, P3, R14, 0x8000, RZ ;  /* 0x000080000e2d7810 */ /* 0x000fe20007f7e0ff */
[----:B------:R-:W-:Y:S01]  /*8fe0*/  IMAD.SHL.U32 R76, R76, 0x2, RZ ;  /* 0x000000024c4c7824 */ /* 0x000fe200078e00ff */
[----:B------:R-:W-:-:S02]  /*8ff0*/  ISETP.GE.AND P1, PT, R2, UR14, PT ;  /* 0x0000000e02007c0c */ /* 0x000fc4000bf26270 */
[----:B------:R-:W-:Y:S02]  /*9000*/  LOP3.LUT R12, R13, 0x380, RZ, 0xc0, !PT ;  /* 0x000003800d0c7812 */ /* 0x000fe400078ec0ff */
[----:B------:R-:W-:Y:S02]  /*9010*/  LOP3.LUT R24, R25, 0x380, RZ, 0xc0, !PT ;  /* 0x0000038019187812 */ /* 0x000fe400078ec0ff */
[----:B------:R-:W-:Y:S01]  /*9020*/  LOP3.LUT R28, R29, 0x380, RZ, 0xc0, !PT ;  /* 0x000003801d1c7812 */ /* 0x000fe200078ec0ff */
[----:B------:R-:W-:Y:S01]  /*9030*/  UIADD3 UR11, UR11, UR18, URZ ;  /* 0x000000120b0b7290 */ /* 0x000fe2000fffe03f */
[----:B------:R-:W-:Y:S01]  /*9040*/  SEL R20, RZ, 0xffffffff, P0 ;  /* 0xffffffffff147807 */ /* 0x000fe20000000000 */
[----:B------:R-:W-:Y:S01]  /*9050*/  IMAD R80, R81, 0x40, R0 ;  /* 0x0000004051507824 */ /* 0x000fe200078e0200 */
[----:B------:R-:W-:Y:S01]  /*9060*/  ISETP.GE.AND P0, PT, R87, UR14, PT ;  /* 0x0000000e57007c0c */ /* 0x000fe2000bf06270 */
[----:B------:R-:W-:Y:S01]  /*9070*/  USHF.R.S32.HI UR4, URZ, 0x1f, UR9 ;  /* 0x0000001f3f047899 */ /* 0x000fe20008011409 */
[----:B------:R-:W-:Y:S01]  /*9080*/  LOP3.LUT R44, R45, 0x380, RZ, 0xc0, !PT ;  /* 0x000003802d2c7812 */ /* 0x000fe200078ec0ff */
[----:B------:R-:W5:Y:S01]  /*9090*/  LD.E.128 R8, desc[UR50][R8.64] ;  /* 0x0000003208087980 */ /* 0x000f62000c101d00 */
[----:B------:R-:W-:Y:S01]  /*90a0*/  SEL R21, RZ, 0x1, P1 ;  /* 0x00000001ff157807 */ /* 0x000fe20000800000 */
[----:B------:R-:W-:Y:S01]  /*90b0*/  IMAD.SHL.U32 R20, R20, 0x4, RZ ;  /* 0x0000000414147824 */ /* 0x000fe200078e00ff */
[----:B------:R-:W-:Y:S01]  /*90c0*/  SHF.R.U64 R12, R12, 0x3, RZ ;  /* 0x000000030c0c7819 */ /* 0x000fe200000012ff */
[----:B------:R-:W5:Y:S01]  /*90d0*/  LD.E.128 R36, desc[UR50][R36.64] ;  /* 0x0000003224247980 */ /* 0x000f62000c101d00 */
[----:B------:R-:W-:-:S02]  /*90e0*/  SHF.R.U64 R24, R24, 0x3, RZ ;  /* 0x0000000318187819 */ /* 0x000fc400000012ff */
[----:B------:R-:W-:Y:S01]  /*90f0*/  SHF.R.U64 R28, R28, 0x3, RZ ;  /* 0x000000031c1c7819 */ /* 0x000fe200000012ff */
[----:B------:R-:W5:Y:S01]  /*9100*/  LD.E.128 R60, desc[UR50][R60.64] ;  /* 0x000000323c3c7980 */ /* 0x000f62000c101d00 */
[----:B------:R-:W-:Y:S02]  /*9110*/  SEL R0, RZ, 0xffffffff, P0 ;  /* 0xffffffffff007807 */ /* 0x000fe40000000000 */
[----:B------:R-:W-:Y:S01]  /*9120*/  SHF.R.U64 R44, R44, 0x3, RZ ;  /* 0x000000032c2c7819 */ /* 0x000fe200000012ff */
[----:B------:R-:W-:Y:S01]  /*9130*/  UIMAD.WIDE.U32 UR10, UR42, UR12, UR10 ;  /* 0x0000000c2a0a72a5 */ /* 0x000fe2000f8e000a */
[----:B------:R-:W-:Y:S01]  /*9140*/  LOP3.LUT R21, R76, 0x2, R21, 0xe2, !PT ;  /* 0x000000024c157812 */ /* 0x000fe200078ee215 */
[----:B------:R-:W5:Y:S01]  /*9150*/  LD.E.128 R64, desc[UR50][R64.64] ;  /* 0x0000003240407980 */ /* 0x000f62000c101d00 */
[----:B------:R-:W-:Y:S01]  /*9160*/  ISETP.GE.AND P0, PT, R89, UR14, PT ;  /* 0x0000000e59007c0c */ /* 0x000fe2000bf06270 */
[----:B------:R-:W-:Y:S01]  /*9170*/  IMAD.SHL.U32 R76, R0, 0x8, RZ ;  /* 0x00000008004c7824 */ /* 0x000fe200078e00ff */
        /* <DEDUP_REMOVED lines=8> */
[----:B------:R-:W-:Y:S01]  /*9200*/  IADD3 R49, P4, R14, 0x9000, RZ ;  /* 0x000090000e317810 */ /* 0x000fe20007f9e0ff */
[----:B-1----:R-:W-:Y:S01]  /*9210*/  @P2 IMAD.HI.U32 R0, R80, R77, RZ ;  /* 0x0000004d50002227 */ /* 0x002fe200078e00ff */
[C---:B------:R-:W-:Y:S01]  /*9220*/  IADD3 R53, P5, R14.reuse, 0xa000, RZ ;  /* 0x0000a0000e357810 */ /* 0x040fe20007fbe0ff */
[----:B------:R-:W-:Y:S01]  /*9230*/  UIMAD UR11, UR42, UR13, UR11 ;  /* 0x0000000d2a0b72a4 */ /* 0x000fe2000f8e020b */
[----:B------:R-:W-:Y:S01]  /*9240*/  IADD3 R57, P6, R14, 0xb000, RZ ;  /* 0x0000b0000e397810 */ /* 0x000fe20007fde0ff */
[----:B------:R-:W5:Y:S01]  /*9250*/  LD.E.128 R24, desc[UR50][R24.64] ;  /* 0x0000003218187980 */ /* 0x000f62000c101d00 */
[----:B------:R-:W-:Y:S01]  /*9260*/  LOP3.LUT R21, R20, 0x4, R21, 0xe2, !PT ;  /* 0x0000000414157812 */ /* 0x000fe200078ee215 */
[----:B------:R-:W-:Y:S01]  /*9270*/  ULDC.64 UR12, c[0x0][0xaf0] ;  /* 0x0002bc00000c7ab9 */ /* 0x000fe20000000a00 */
[----:B------:R-:W-:Y:S01]  /*9280*/  IADD3 R7, P3, R14, 0xf000, RZ ;  /* 0x0000f0000e077810 */ /* 0x000fe20007f7e0ff */
[----:B------:R-:W5:Y:S01]  /*9290*/  LD.E.128 R28, desc[UR50][R28.64] ;  /* 0x000000321c1c7980 */ /* 0x000f62000c101d00 */
[----:B------:R-:W-:Y:S01]  /*92a0*/  SEL R20, RZ, 0xffffffff, P0 ;  /* 0xffffffffff147807 */ /* 0x000fe20000000000 */
[----:B------:R-:W-:Y:S01]  /*92b0*/  UIMAD UR4, UR4, UR12, URZ ;  /* 0x0000000c040472a4 */ /* 0x000fe2000f8e023f */
[----:B------:R-:W-:Y:S01]  /*92c0*/  LOP3.LUT R48, R49, 0x380, RZ, 0xc0, !PT ;  /* 0x0000038031307812 */ /* 0x000fe200078ec0ff */
[----:B------:R-:W-:Y:S01]  /*92d0*/  IMAD.MOV.U32 R77, RZ, RZ, R80 ;  /* 0x000000ffff4d7224 */ /* 0x000fe200078e0050 */
[----:B------:R-:W-:Y:S01]  /*92e0*/  LOP3.LUT R52, R53, 0x380, RZ, 0xc0, !PT ;  /* 0x0000038035347812 */ /* 0x000fe200078ec0ff */
[----:B------:R-:W5:Y:S01]  /*92f0*/  LD.E.128 R44, desc[UR50][R44.64] ;  /* 0x000000322c2c7980 */ /* 0x000f62000c101d00 */
[----:B------:R-:W-:-:S02]  /*9300*/  LOP3.LUT R56, R57, 0x380, RZ, 0xc0, !PT ;  /* 0x0000038039387812 */ /* 0x000fc400078ec0ff */
[----:B------:R-:W-:Y:S01]  /*9310*/  LOP3.LUT R5, R14, 0x380, RZ, 0xc0, !PT ;  /* 0x000003800e057812 */ /* 0x000fe200078ec0ff */
[----:B------:R-:W-:Y:S01]  /*9320*/  UIMAD.WIDE.U32 UR10, UR9, UR12, UR10 ;  /* 0x0000000c090a72a5 */ /* 0x000fe2000f8e000a */
[----:B------:R-:W-:Y:S01]  /*9330*/  LOP3.LUT R6, R7, 0x380, RZ, 0xc0, !PT ;  /* 0x0000038007067812 */ /* 0x000fe200078ec0ff */
[----:B------:R-:W-:Y:S01]  /*9340*/  IMAD.X R73, RZ, RZ, R15, P3 ;  /* 0x000000ffff497224 */ /* 0x000fe200018e060f */
[----:B--2---:R-:W-:Y:S01]  /*9350*/  @P2 SHF.R.U32.HI R77, RZ, R79, R0 ;  /* 0x0000004fff4d2219 */ /* 0x004fe20000011600 */
[----:B------:R-:W-:Y:S01]  /*9360*/  IMAD.SHL.U32 R79, R20, 0x10, RZ ;  /* 0x00000010144f7824 */ /* 0x000fe200078e00ff */
[----:B------:R-:W-:Y:S01]  /*9370*/  LOP3.LUT R76, R76, 0x8, R21, 0xe2, !PT ;  /* 0x000000084c4c7812 */ /* 0x000fe200078ee215 */
[----:B------:R-:W-:Y:S01]  /*9380*/  UIMAD UR4, UR9, UR13, UR4 ;  /* 0x0000000d090472a4 */ /* 0x000fe2000f8e0204 */
[----:B------:R-:W-:Y:S02]  /*9390*/  SHF.R.U64 R48, R48, 0x3, RZ ;  /* 0x0000000330307819 */ /* 0x000fe400000012ff */
[----:B------:R-:W-:-:S02]  /*93a0*/  SHF.R.U64 R52, R52, 0x3, RZ ;  /* 0x0000000334347819 */ /* 0x000fc400000012ff */
[----:B------:R-:W-:Y:S02]  /*93b0*/  SHF.R.U64 R56, R56, 0x3, RZ ;  /* 0x0000000338387819 */ /* 0x000fe400000012ff */
[----:B------:R-:W-:Y:S02]  /*93c0*/  SHF.R.U64 R5, R5, 0x3, RZ ;  /* 0x0000000305057819 */ /* 0x000fe400000012ff */
[----:B------:R-:W-:Y:S01]  /*93d0*/  SHF.R.U64 R6, R6, 0x3, RZ ;  /* 0x0000000306067819 */ /* 0x000fe200000012ff */
[----:B------:R-:W-:Y:S01]  /*93e0*/  UIADD3 UR4, UR11, UR4, URZ ;  /* 0x000000040b047290 */ /* 0x000fe2000fffe03f */
[----:B------:R-:W-:Y:S01]  /*93f0*/  LOP3.LUT R76, R79, 0x10, R76, 0xe2, !PT ;  /* 0x000000104f4c7812 */ /* 0x000fe200078ee24c */
[----:B------:R-:W-:Y:S01]  /*9400*/  IMAD.MOV R79, RZ, RZ, -R77 ;  /* 0x000000ffff4f7224 */ /* 0x000fe200078e0a4d */
[----:B------:R-:W-:Y:S02]  /*9410*/  ISETP.GE.AND P0, PT, R97, UR14, PT ;  /* 0x0000000e61007c0c */ /* 0x000fe4000bf06270 */
[----:B------:R-:W-:Y:S01]  /*9420*/  LOP3.LUT R48, R48, R49, RZ, 0x3c, !PT ;  /* 0x0000003130307212 */ /* 0x000fe200078e3cff */
[--C-:B------:R-:W-:Y:S01]  /*9430*/  IMAD.X R49, RZ, RZ, R15.reuse, P4 ;  /* 0x000000ffff317224 */ /* 0x100fe200020e060f */
[----:B------:R-:W-:Y:S01]  /*9440*/  LOP3.LUT R52, R52, R53, RZ, 0x3c, !PT ;  /* 0x0000003534347212 */ /* 0x000fe200078e3cff */
[--C-:B------:R-:W-:Y:S01]  /*9450*/  IMAD.X R53, RZ, RZ, R15.reuse, P5 ;  /* 0x000000ffff357224 */ /* 0x100fe200028e060f */
[----:B------:R-:W-:Y:S01]  /*9460*/  LOP3.LUT R56, R56, R57, RZ, 0x3c, !PT ;  /* 0x0000003938387212 */ /* 0x000fe200078e3cff */
[--C-:B------:R-:W-:Y:S01]  /*9470*/  IMAD.X R57, RZ, RZ, R15.reuse, P6 ;  /* 0x000000ffff397224 */ /* 0x100fe200030e060f */
[----:B------:R-:W-:Y:S01]  /*9480*/  LOP3.LUT R4, R5, R14, RZ, 0x3c, !PT ;  /* 0x0000000e05047212 */ /* 0x000fe200078e3cff */
[----:B------:R-:W-:Y:S01]  /*9490*/  IMAD.MOV.U32 R5, RZ, RZ, R15 ;  /* 0x000000ffff057224 */ /* 0x000fe200078e000f */
[----:B------:R-:W-:-:S02]  /*94a0*/  LOP3.LUT R72, R6, R7, RZ, 0x3c, !PT ;  /* 0x0000000706487212 */ /* 0x000fc400078e3cff */
[----:B------:R-:W-:Y:S01]  /*94b0*/  SHF.R.S32.HI R78, RZ, 0x1f, R77 ;  /* 0x0000001fff4e7819 */ /* 0x000fe2000001144d */
[----:B------:R-:W-:Y:S01]  /*94c0*/  IMAD.U32 R20, RZ, RZ, UR10 ;  /* 0x0000000aff147e24 */ /* 0x000fe2000f8e00ff */
[----:B------:R-:W-:Y:S01]  /*94d0*/  SEL R0, RZ, 0xffffffff, P0 ;  /* 0xffffffffff007807 */ /* 0x000fe20000000000 */
[----:B------:R-:W-:Y:S01]  /*94e0*/  IMAD.U32 R21, RZ, RZ, UR11 ;  /* 0x0000000bff157e24 */ /* 0x000fe2000f8e00ff */
[----:B------:R-:W-:Y:S01]  /*94f0*/  ULDC.64 UR10, c[0x0][0xae0] ;  /* 0x0002b800000a7ab9 */ /* 0x000fe20000000a00 */
[----:B------:R-:W-:Y:S01]  /*9500*/  IMAD R79, R82, R79, R80 ;  /* 0x0000004f524f7224 */ /* 0x000fe200078e0250 */
[----:B------:R-:W5:Y:S01]  /*9510*/  LD.E.128 R4, desc[UR50][R4.64] ;  /* 0x0000003204047980 */ /* 0x000f62000c101d00 */
[----:B------:R-:W-:Y:S02]  /*9520*/  IMAD.U32 R21, RZ, RZ, UR4 ;  /* 0x00000004ff157e24 */ /* 0x000fe4000f8e00ff */
[----:B------:R-:W-:Y:S01]  /*9530*/  IMAD R78, R78, UR10, RZ ;  /* 0x0000000a4e4e7c24 */ /* 0x000fe2000f8e02ff */
[----:B------:R-:W5:Y:S01]  /*9540*/  LD.E.128 R12, desc[UR50][R12.64] ;  /* 0x000000320c0c7980 */ /* 0x000f62000c101d00 */
[----:B------:R-:W-:Y:S01]  /*9550*/  IMAD.SHL.U32 R83, R0, 0x20, RZ ;  /* 0x0000002000537824 */ /* 0x000fe200078e00ff */
[----:B------:R-:W-:-:S02]  /*9560*/  ISETP.GE.AND P0, PT, R93, UR14, PT ;  /* 0x0000000e5d007c0c */ /* 0x000fc4000bf06270 */
[----:B------:R-:W5:Y:S01]  /*9570*/  LD.E.128 R48, desc[UR50][R48.64] ;  /* 0x0000003230307980 */ /* 0x000f62000c101d00 */
[----:B------:R-:W-:-:S03]  /*9580*/  SHF.R.S32.HI R0, RZ, 0x1f, R79 ;  /* 0x0000001fff007819 */ /* 0x000fc6000001144f */
[----:B------:R-:W5:Y:S01]  /*9590*/  LD.E.128 R52, desc[UR50][R52.64] ;  /* 0x0000003234347980 */ /* 0x000f62000c101d00 */
[----:B------:R-:W-:-:S03]  /*95a0*/  IMAD.WIDE.U32 R20, R77, UR10, R20 ;  /* 0x0000000a4d147c25 */ /* 0x000fc6000f8e0014 */
[----:B------:R-:W5:Y:S01]  /*95b0*/  LD.E.128 R56, desc[UR50][R56.64] ;  /* 0x0000003238387980 */ /* 0x000f62000c101d00 */
[----:B------:R-:W-:Y:S01]  /*95c0*/  IMAD R81, R77, UR11, R78 ;  /* 0x0000000b4d517c24 */ /* 0x000fe2000f8e024e */
[----:B------:R-:W-:Y:S02]  /*95d0*/  ULDC.64 UR10, c[0x0][0xad8] ;  /* 0x0002b600000a7ab9 */ /* 0x000fe40000000a00 */
[----:B------:R-:W5:Y:S01]  /*95e0*/  LD.E.128 R72, desc[UR50][R72.64] ;  /* 0x0000003248487980 */ /* 0x000f62000c101d00 */
[----:B------:R-:W-:Y:S01]  /*95f0*/  VIADD R95, R2, 0x1c0 ;  /* 0x000001c0025f7836 */ /* 0x000fe20000000000 */
[----:B------:R-:W-:Y:S01]  /*9600*/  @!PT LDS RZ, [RZ] ;  /* 0x00000000fffff984 */ /* 0x000fe20000000800 */
[----:B------:R-:W-:Y:S01]  /*9610*/  @!PT LDS RZ, [RZ] ;  /* 0x00000000fffff984 */ /* 0x000fe20000000800 */
[----:B------:R-:W-:Y:S01]  /*9620*/  @!PT LDS RZ, [RZ] ;  /* 0x00000000fffff984 */ /* 0x000fe20000000800 */
[----:B------:R-:W-:Y:S01]  /*9630*/  @!PT LDS RZ, [RZ] ;  /* 0x00000000fffff984 */ /* 0x000fe20000000800 */
[----:B------:R1:W-:Y:S06]  /*9640*/  MEMBAR.ALL.CTA ;  /* 0x0000000000007992 */ /* 0x0003ec0000008000 */
[----:B-1----:R-:W1:Y:S01]  /*9650*/  FENCE.VIEW.ASYNC.S ;  /* 0x00000000000073c6 */ /* 0x002e620000000000 */
[----:B------:R-:W-:Y:S01]  /*9660*/  IMAD.U32 R90, RZ, RZ, UR43 ;  /* 0x0000002bff5a7e24 */ /* 0x000fe2000f8e00ff */
[----:B------:R-:W-:Y:S01]  /*9670*/  LOP3.LUT R76, R83, 0x20, R76, 0xe2, !PT ;  /* 0x00000020534c7812 */ /* 0x000fe200078ee24c */
[----:B------:R-:W-:Y:S01]  /*9680*/  IMAD.IADD R21, R21, 0x1, R81 ;  /* 0x0000000115157824 */ /* 0x000fe200078e0251 */
[----:B------:R-:W-:Y:S01]  /*9690*/  SEL R77, RZ, 0x40, P0 ;  /* 0x00000040ff4d7807 */ /* 0x000fe20000000000 */
[----:B------:R-:W-:Y:S01]  /*96a0*/  IMAD R78, R0, UR10, RZ ;  /* 0x0000000a004e7c24 */ /* 0x000fe2000f8e02ff */
[----:B------:R-:W-:Y:S01]  /*96b0*/  ISETP.GE.AND P0, PT, R95, UR14, PT ;  /* 0x0000000e5f007c0c */ /* 0x000fe2000bf06270 */
[----:B------:R-:W-:-:S02]  /*96c0*/  IMAD R90, R90, 0x40, R3 ;  /* 0x000000405a5a7824 */ /* 0x000fc400078e0203 */
[----:B------:R-:W-:Y:S01]  /*96d0*/  IMAD R91, R82, UR8, RZ ;  /* 0x00000008525b7c24 */ /* 0x000fe2000f8e02ff */
[----:B------:R-:W-:Y:S01]  /*96e0*/  LOP3.LUT R0, R76, R77, RZ, 0xfc, !PT ;  /* 0x0000004d4c007212 */ /* 0x000fe200078efcff */
[C---:B------:R-:W-:Y:S01]  /*96f0*/  IMAD R77, R79.reuse, UR11, R78 ;  /* 0x0000000b4f4d7c24 */ /* 0x040fe2000f8e024e */
[----:B------:R-:W-:Y:S01]  /*9700*/  UIADD3 UR4, UR39, 0x28c20, URZ ;  /* 0x00028c2027047890 */ /* 0x000fe2000fffe03f */
[----:B------:R-:W-:Y:S01]  /*9710*/  IMAD.WIDE.U32 R20, R79, UR10, R20 ;  /* 0x0000000a4f147c25 */ /* 0x000fe2000f8e0014 */
[----:B------:R-:W-:Y:S01]  /*9720*/  SEL R3, RZ, 0x80, P0 ;  /* 0x00000080ff037807 */ /* 0x000fe20000000000 */
[----:B------:R-:W-:Y:S01]  /*9730*/  ULDC.64 UR10, c[0x0][0xa80] ;  /* 0x0002a000000a7ab9 */ /* 0x000fe20000000a00 */
[----:B------:R-:W-:Y:S01]  /*9740*/  ISETP.GE.AND P0, PT, R90, R91, PT ;  /* 0x0000005b5a00720c */ /* 0x000fe20003f06270 */
[----:B------:R-:W-:Y:S01]  /*9750*/  IMAD.IADD R21, R21, 0x1, R77 ;  /* 0x0000000115157824 */ /* 0x000fe200078e024d */
[----:B------:R-:W-:Y:S01]  /*9760*/  UPRMT UR4, URZ, 0x654, UR4 ;  /* 0x000006543f047896 */ /* 0x000fe20008000004 */
[----:B------:R-:W-:-:S04]  /*9770*/  LEA R86, P1, R20, UR10, 0x1 ;  /* 0x0000000a14567c11 */ /* 0x000fc8000f8208ff */
[----:B------:R-:W-:Y:S01]  /*9780*/  LEA.HI.X R88, R20, UR11, R21, 0x1, P1 ;  /* 0x0000000b14587c11 */ /* 0x000fe200088f0c15 */
[----:B------:R-:W-:Y:S01]  /*9790*/  BSSY B1, `(.L_x_3596) ;  /* 0x000002c000017945 */ /* 0x000fe20003800000 */
[----:B-1----:R1:W2:Y:S02]  /*97a0*/  SHFL.IDX PT, R20, R86, RZ, 0x181f ;  /* 0x00181fff56147589 */ /* 0x0022a400000e0000 */
[----:B------:R-:W-:Y:S02]  /*97b0*/  SYNCS.ARRIVE.TRANS64.RED.A1T0 RZ, [UR4], RZ ;  /* 0x000000ffffff79a7 */ /* 0x000fe40008100404 */
[----:B------:R1:W3:Y:S01]  /*97c0*/  SHFL.IDX PT, R21, R88, RZ, 0x181f ;  /* 0x00181fff58157589 */ /* 0x0002e200000e0000 */
[----:B------:R-:W-:Y:S02]  /*97d0*/  LOP3.LUT R3, R0, R3, RZ, 0xfc, !PT ;  /* 0x0000000300037212 */ /* 0x000fe400078efcff */
[----:B0-----:R-:W-:Y:S01]  /*97e0*/  SHF.R.S32.HI R152, RZ, 0x1f, R185 ;  /* 0x0000001fff987819 */ /* 0x001fe200000114b9 */
[----:B------:R-:W-:Y:S06]  /*97f0*/  @P0 BRA `(.L_x_3597) ;  /* 0x0000000000940947 */ /* 0x000fec0003800000 */
[----:B------:R-:W-:Y:S02]  /*9800*/  ISETP.GE.AND P1, PT, R185, UR14, PT ;  /* 0x0000000eb9007c0c */ /* 0x000fe4000bf26270 */
[----:B------:R-:W-:Y:S02]  /*9810*/  ISETP.GE.AND P0, PT, R2, UR14, PT ;  /* 0x0000000e02007c0c */ /* 0x000fe4000bf06270 */
[----:B------:R-:W-:Y:S02]  /*9820*/  ISETP.GE.AND P4, PT, R184, UR14, PT ;  /* 0x0000000eb8007c0c */ /* 0x000fe4000bf86270 */
[----:B------:R-:W-:Y:S02]  /*9830*/  ISETP.GE.AND P3, PT, R87, UR14, PT ;  /* 0x0000000e57007c0c */ /* 0x000fe4000bf66270 */
[----:B------:R-:W-:Y:S02]  /*9840*/  SHF.R.S32.HI R81, RZ, 0x1f, R184 ;  /* 0x0000001fff517819 */ /* 0x000fe400000114b8 */
[----:B------:R-:W-:-:S02]  /*9850*/  SHF.R.S32.HI R83, RZ, 0x1f, R87 ;  /* 0x0000001fff537819 */ /* 0x000fc40000011457 */
[----:B------:R-:W-:Y:S02]  /*9860*/  SHF.R.S32.HI R85, RZ, 0x1f, R89 ;  /* 0x0000001fff557819 */ /* 0x000fe40000011459 */
[CC--:B--2---:R-:W-:Y:S01]  /*9870*/  @!P1 LEA R76, P2, R185.reuse, R20.reuse, 0x1 ;  /* 0x00000014b94c9211 */ /* 0x0c4fe200078408ff */
[----:B---3--:R-:W-:Y:S02]  /*9880*/  @!P0 IMAD.WIDE R78, R2, 0x2, R20 ;  /* 0x00000002024e8825 */ /* 0x008fe400078e0214 */
[----:B------:R-:W-:Y:S02]  /*9890*/  @!P4 LEA R80, P5, R184, R20, 0x1 ;  /* 0x00000014b850c211 */ /* 0x000fe400078a08ff */
[----:B------:R-:W-:Y:S01]  /*98a0*/  @!P1 LEA.HI.X R77, R185, R21, R152, 0x1, P2 ;  /* 0x00000015b94d9211 */ /* 0x000fe200010f0c98 */
[----:B-----5:R0:W-:Y:S01]  /*98b0*/  @!P0 ST.E.128 desc[UR50][R78.64], R4 ;  /* 0x000000044e008985 */ /* 0x0201e2000c101d32 */
[----:B------:R-:W-:Y:S02]  /*98c0*/  ISETP.GE.AND P2, PT, R89, UR14, PT ;  /* 0x0000000e59007c0c */ /* 0x000fe4000bf46270 */
[----:B------:R-:W-:Y:S01]  /*98d0*/  LOP3.LUT P0, RZ, R0, 0x40, RZ, 0xc0, !PT ;  /* 0x0000004000ff7812 */ /* 0x000fe2000780c0ff */
[----:B------:R2:W-:Y:S01]  /*98e0*/  @!P1 ST.E.128 desc[UR50][R76.64], R12 ;  /* 0x0000000c4c009985 */ /* 0x0005e2000c101d32 */
[----:B------:R-:W-:-:S02]  /*98f0*/  ISETP.GE.AND P1, PT, R97, UR14, PT ;  /* 0x0000000e61007c0c */ /* 0x000fc4000bf26270 */
[CC--:B------:R-:W-:Y:S02]  /*9900*/  @!P3 LEA R82, P6, R87.reuse, R20.reuse, 0x1 ;  /* 0x000000145752b211 */ /* 0x0c0fe400078c08ff */
[-C--:B------:R-:W-:Y:S02]  /*9910*/  @!P4 LEA.HI.X R81, R184, R21.reuse, R81, 0x1, P5 ;  /* 0x00000015b851c211 */ /* 0x080fe400028f0c51 */
[-C--:B------:R-:W-:Y:S02]  /*9920*/  @!P3 LEA.HI.X R83, R87, R21.reuse, R83, 0x1, P6 ;  /* 0x000000155753b211 */ /* 0x080fe400030f0c53 */
[----:B------:R-:W-:Y:S01]  /*9930*/  LOP3.LUT P6, RZ, R3, 0x80, RZ, 0xc0, !PT ;  /* 0x0000008003ff7812 */ /* 0x000fe200078cc0ff */
[----:B------:R4:W-:Y:S01]  /*9940*/  @!P4 ST.E.128 desc[UR50][R80.64], R28 ;  /* 0x0000001c5000c985 */ /* 0x0009e2000c101d32 */
[C---:B------:R-:W-:Y:S02]  /*9950*/  @!P2 LEA R84, P5, R89.reuse, R20, 0x1 ;  /* 0x000000145954a211 */ /* 0x040fe400078a08ff */
[----:B0-----:R-:W-:Y:S01]  /*9960*/  SHF.R.S32.HI R5, RZ, 0x1f, R97 ;  /* 0x0000001fff057819 */ /* 0x001fe20000011461 */
[----:B------:R4:W-:Y:S01]  /*9970*/  @!P3 ST.E.128 desc[UR50][R82.64], R36 ;  /* 0x000000245200b985 */ /* 0x0009e2000c101d32 */
[----:B------:R-:W-:-:S02]  /*9980*/  @!P2 LEA.HI.X R85, R89, R21, R85, 0x1, P5 ;  /* 0x000000155955a211 */ /* 0x000fc400028f0c55 */
[CC--:B------:R-:W-:Y:S02]  /*9990*/  @!P1 LEA R4, P5, R97.reuse, R20.reuse, 0x1 ;  /* 0x0000001461049211 */ /* 0x0c0fe400078a08ff */
[----:B------:R-:W-:Y:S01]  /*99a0*/  SHF.R.S32.HI R7, RZ, 0x1f, R93 ;  /* 0x0000001fff077819 */ /* 0x000fe2000001145d */
[----:B------:R4:W-:Y:S01]  /*99b0*/  @!P2 ST.E.128 desc[UR50][R84.64], R44 ;  /* 0x0000002c5400a985 */ /* 0x0009e2000c101d32 */
[-C--:B------:R-:W-:Y:S02]  /*99c0*/  @!P1 LEA.HI.X R5, R97, R21.reuse, R5, 0x1, P5 ;  /* 0x0000001561059211 */ /* 0x080fe400028f0c05 */
[C---:B------:R-:W-:Y:S02]  /*99d0*/  @P0 LEA R6, P5, R93.reuse, R20, 0x1 ;  /* 0x000000145d060211 */ /* 0x040fe400078a08ff */
[----:B--2---:R-:W-:Y:S01]  /*99e0*/  SHF.R.S32.HI R13, RZ, 0x1f, R95 ;  /* 0x0000001fff0d7819 */ /* 0x004fe2000001145f */
[----:B------:R4:W-:Y:S01]  /*99f0*/  @!P1 ST.E.128 desc[UR50][R4.64], R52 ;  /* 0x0000003404009985 */ /* 0x0009e2000c101d32 */
[----:B------:R-:W-:-:S02]  /*9a00*/  @P0 LEA.HI.X R7, R93, R21, R7, 0x1, P5 ;  /* 0x000000155d070211 */ /* 0x000fc400028f0c07 */
[----:B------:R-:W-:-:S03]  /*9a10*/  @P6 LEA R12, P5, R95, R20, 0x1 ;  /* 0x000000145f0c6211 */ /* 0x000fc600078a08ff */
[----:B------:R4:W-:Y:S01]  /*9a20*/  @P0 ST.E.128 desc[UR50][R6.64], R60 ;  /* 0x0000003c06000985 */ /* 0x0009e2000c101d32 */
[----:B------:R-:W-:-:S05]  /*9a30*/  @P6 LEA.HI.X R13, R95, R21, R13, 0x1, P5 ;  /* 0x000000155f0d6211 */ /* 0x000fca00028f0c0d */
[----:B------:R4:W-:Y:S04]  /*9a40*/  @P6 ST.E.128 desc[UR50][R12.64], R68 ;  /* 0x000000440c006985 */ /* 0x0009e8000c101d32 */
.L_x_3597:
[----:B------:R-:W-:Y:S05]  /*9a50*/  BSYNC B1 ;  /* 0x0000000000017941 */ /* 0x000fea0003800000 */
.L_x_3596:
[----:B----45:R-:W-:Y:S01]  /*9a60*/  VIADD R6, R90, 0x20 ;  /* 0x000000205a067836 */ /* 0x030fe20000000000 */
[----:B------:R0:W4:Y:S04]  /*9a70*/  SHFL.IDX PT, R5, R88, 0x1, 0x181f ;  /* 0x00381f0058057f89 */ /* 0x00012800000e0000 */
[----:B------:R-:W-:Y:S01]  /*9a80*/  ISETP.GE.AND P0, PT, R6, R91, PT ;  /* 0x0000005b0600720c */ /* 0x000fe20003f06270 */
[----:B------:R0:W0:-:S12]  /*9a90*/  SHFL.IDX PT, R4, R86, 0x1, 0x181f ;  /* 0x00381f0056047f89 */ /* 0x00001800000e0000 */
[----:B------:R-:W-:Y:S05]  /*9aa0*/  @P0 BRA `(.L_x_3598) ;  /* 0x0000002800280947 */ /* 0x000fea0003800000 */
[----:B------:R-:W-:Y:S02]  /*9ab0*/  ISETP.GE.AND P0, PT, R2, UR14, PT ;  /* 0x0000000e02007c0c */ /* 0x000fe4000bf06270 */
[----:B------:R-:W-:Y:S02]  /*9ac0*/  ISETP.GE.AND P4, PT, R185, UR14, PT ;  /* 0x0000000eb9007c0c */ /* 0x000fe4000bf86270 */
[----:B------:R-:W-:Y:S02]  /*9ad0*/  ISETP.GE.AND P3, PT, R184, UR14, PT ;  /* 0x0000000eb8007c0c */ /* 0x000fe4000bf66270 */
[----:B------:R-:W-:Y:S02]  /*9ae0*/  ISETP.GE.AND P2, PT, R87, UR14, PT ;  /* 0x0000000e57007c0c */ /* 0x000fe4000bf46270 */
[----:B------:R-:W-:Y:S02]  /*9af0*/  ISETP.GE.AND P1, PT, R89, UR14, PT ;  /* 0x0000000e59007c0c */ /* 0x000fe4000bf26270 */
[----:B------:R-:W-:-:S02]  /*9b00*/  SHF.R.S32.HI R15, RZ, 0x1f, R184 ;  /* 0x0000001fff0f7819 */ /* 0x000fc400000114b8 */
[----:B---3--:R-:W-:Y:S01]  /*9b10*/  SHF.R.S32.HI R21, RZ, 0x1f, R87 ;  /* 0x0000001fff157819 */ /* 0x008fe20000011457 */
[----:B0---4-:R-:W-:Y:S02]  /*9b20*/  @!P0 IMAD.WIDE R6, R2, 0x2, R4 ;  /* 0x0000000202068825 */ /* 0x011fe400078e0204 */
[-C--:B------:R-:W-:Y:S02]  /*9b30*/  @!P4 LEA R12, P5, R185, R4.reuse, 0x1 ;  /* 0x00000004b90cc211 */ /* 0x080fe400078a08ff */
[-C--:B------:R-:W-:Y:S01]  /*9b40*/  @!P3 LEA R14, P6, R184, R4.reuse, 0x1 ;  /* 0x00000004b80eb211 */ /* 0x080fe200078c08ff */
[----:B------:R0:W-:Y:S01]  /*9b50*/  @!P0 ST.E.128 desc[UR50][R6.64], R8 ;  /* 0x0000000806008985 */ /* 0x0001e2000c101d32 */
[----:B------:R-:W-:Y:S02]  /*9b60*/  ISETP.GE.AND P0, PT, R97, UR14, PT ;  /* 0x0000000e61007c0c */ /* 0x000fe4000bf06270 */
[----:B------:R-:W-:Y:S02]  /*9b70*/  @!P4 LEA.HI.X R13, R185, R5, R152, 0x1, P5 ;  /* 0x00000005b90dc211 */ /* 0x000fe400028f0c98 */
[----:B--2---:R-:W-:-:S02]  /*9b80*/  @!P2 LEA R20, P5, R87, R4, 0x1 ;  /* 0x000000045714a211 */ /* 0x004fc400078a08ff */
[-C--:B------:R-:W-:Y:S01]  /*9b90*/  @!P3 LEA.HI.X R15, R184, R5.reuse, R15, 0x1, P6 ;  /* 0x00000005b80fb211 */ /* 0x080fe200030f0c0f */
[----:B------:R2:W-:Y:S01]  /*9ba0*/  @!P4 ST.E.128 desc[UR50][R12.64], R24 ;  /* 0x000000180c00c985 */ /* 0x0005e2000c101d32 */
[----:B------:R-:W-:Y:S02]  /*9bb0*/  LOP3.LUT P6, RZ, R0, 0x40, RZ, 0xc0, !PT ;  /* 0x0000004000ff7812 */ /* 0x000fe400078cc0ff */
[----:B------:R-:W-:Y:S01]  /*9bc0*/  @!P2 LEA.HI.X R21, R87, R5, R21, 0x1, P5 ;  /* 0x000000055715a211 */ /* 0x000fe200028f0c15 */
[----:B------:R2:W-:Y:S01]  /*9bd0*/  @!P3 ST.E.128 desc[UR50][R14.64], R32 ;  /* 0x000000200e00b985 */ /* 0x0005e2000c101d32 */
[----:B------:R-:W-:-:S03]  /*9be0*/  SHF.R.S32.HI R0, RZ, 0x1f, R89 ;  /* 0x0000001fff007819 */ /* 0x000fc60000011459 */
[----:B------:R2:W-:Y:S01]  /*9bf0*/  @!P2 ST.E.128 desc[UR50][R20.64], R40 ;  /* 0x000000281400a985 */ /* 0x0005e2000c101d32 */
[----:B0-----:R-:W-:-:S04]  /*9c00*/  @!P1 LEA R6, P5, R89, R4, 0x1 ;  /* 0x0000000459069211 */ /* 0x001fc800078a08ff */
[-C--:B------:R-:W-:Y:S02]  /*9c10*/  @!P1 LEA.HI.X R7, R89, R5.reuse, R0, 0x1, P5 ;  /* 0x0000000559079211 */ /* 0x080fe400028f0c00 */
[----:B------:R-:W-:Y:S02]  /*9c20*/  SHF.R.S32.HI R0, RZ, 0x1f, R97 ;  /* 0x0000001fff007819 */ /* 0x000fe40000011461 */
[C---:B------:R-:W-:Y:S01]  /*9c30*/  @!P0 LEA R8, P5, R97.reuse, R4, 0x1 ;  /* 0x0000000461088211 */ /* 0x040fe200078a08ff */
[----:B------:R2:W-:Y:S03]  /*9c40*/  @!P1 ST.E.128 desc[UR50][R6.64], R48 ;  /* 0x0000003006009985 */ /* 0x0005e6000c101d32 */
[----:B------:R-:W-:Y:S02]  /*9c50*/  @!P0 LEA.HI.X R9, R97, R5, R0, 0x1, P5 ;  /* 0x0000000561098211 */ /* 0x000fe400028f0c00 */
[----:B------:R-:W-:-:S02]  /*9c60*/  SHF.R.S32.HI R0, RZ, 0x1f, R93 ;  /* 0x0000001fff007819 */ /* 0x000fc4000001145d */
[----:B------:R-:W-:Y:S01]  /*9c70*/  @P6 LEA R10, P5, R93, R4, 0x1 ;  /* 0x000000045d0a6211 */ /* 0x000fe200078a08ff */
[----:B------:R2:W-:Y:S01]  /*9c80*/  @!P0 ST.E.128 desc[UR50][R8.64], R56 ;  /* 0x0000003808008985 */ /* 0x0005e2000c101d32 */
[----:B------:R-:W-:Y:S02]  /*9c90*/  LOP3.LUT P0, RZ, R3, 0x80, RZ, 0xc0, !PT ;  /* 0x0000008003ff7812 */ /* 0x000fe4000780c0ff */
[----:B------:R-:W-:-:S05]  /*9ca0*/  @P6 LEA.HI.X R11, R93, R5, R0, 0x1, P5 ;  /* 0x000000055d0b6211 */ /* 0x000fca00028f0c00 */
[----:B------:R2:W-:Y:S06]  /*9cb0*/  @P6 ST.E.128 desc[UR50][R10.64], R64 ;  /* 0x000000400a006985 */ /* 0x0005ec000c101d32 */
[----:B------:R-:W-:Y:S05]  /*9cc0*/  @!P0 BRA `(.L_x_3598) ;  /* 0x0000002400a08947 */ /* 0x000fea0003800000 */
[----:B------:R-:W-:Y:S02]  /*9cd0*/  LEA R4, P0, R95, R4, 0x1 ;  /* 0x000000045f047211 */ /* 0x000fe400078008ff */
[----:B------:R-:W-:-:S04]  /*9ce0*/  SHF.R.S32.HI R0, RZ, 0x1f, R95 ;  /* 0x0000001fff007819 */ /* 0x000fc8000001145f */
[----:B------:R-:W-:-:S05]  /*9cf0*/  LEA.HI.X R5, R95, R5, R0, 0x1, P0 ;  /* 0x000000055f057211 */ /* 0x000fca00000f0c00 */
[----:B------:R0:W-:Y:S01]  /*9d00*/  ST.E.128 desc[UR50][R4.64], R72 ;  /* 0x0000004804007985 */ /* 0x0001e2000c101d32 */
[----:B------:R-:W-:Y:S05]  /*9d10*/  BRA `(.L_x_3598) ;  /* 0x00000024008c7947 */ /* 0x000fea0003800000 */
.L_x_3595:
[----:B------:R-:W2:Y:S01]  /*9d20*/  LDL R0, [R1+0x30] ;  /* 0x0000300001007983 */ /* 0x000ea20000100800 */
[----:B------:R-:W-:Y:S01]  /*9d30*/  ULDC.64 UR12, c[0x0][0xb08] ;  /* 0x0002c200000c7ab9 */ /* 0x000fe20000000a00 */
[----:B------:R-:W-:Y:S01]  /*9d40*/  ULDC UR14, c[0x0][0xbe8] ;  /* 0x0002fa00000e7ab9 */ /* 0x000fe20000000800 */
[----:B------:R-:W-:Y:S01]  /*9d50*/  UIMAD UR18, UR18, UR12, URZ ;  /* 0x0000000c121272a4 */ /* 0x000fe2000f8e023f */
[----:B------:R-:W-:Y:S01]  /*9d60*/  IMAD.U32 R9, RZ, RZ, UR43 ;  /* 0x0000002bff097e24 */ /* 0x000fe2000f8e00ff */
[----:B------:R-:W-:Y:S01]  /*9d70*/  UIMAD.WIDE.U32 UR10, UR4, UR12, URZ ;  /* 0x0000000c040a72a5 */ /* 0x000fe2000f8e003f */
[----:B------:R-:W-:Y:S01]  /*9d80*/  BSSY B1, `(.L_x_3599) ;  /* 0x00000d0000017945 */ /* 0x000fe20003800000 */
[----:B------:R-:W-:Y:S01]  /*9d90*/  UIMAD UR18, UR4, UR13, UR18 ;  /* 0x0000000d041272a4 */ /* 0x000fe2000f8e0212 */
[----:B------:R-:W-:Y:S01]  /*9da0*/  SHF.R.S32.HI R21, RZ, 0x1f, R197 ;  /* 0x0000001fff157819 */ /* 0x000fe200000114c5 */
[----:B------:R-:W-:Y:S01]  /*9db0*/  UISETP.NE.AND UP0, UPT, UR14, 0x1, UPT ;  /* 0x000000010e00788c */ /* 0x000fe2000bf05270 */
[----:B0-----:R-:W-:Y:S01]  /*9dc0*/  SHF.R.S32.HI R152, RZ, 0x1f, R198 ;  /* 0x0000001fff987819 */ /* 0x001fe200000114c6 */
[----:B------:R-:W-:Y:S01]  /*9dd0*/  UIADD3 UR11, UR11, UR18, URZ ;  /* 0x000000120b0b7290 */ /* 0x000fe2000fffe03f */
[----:B------:R-:W-:Y:S01]  /*9de0*/  SHF.R.S32.HI R153, RZ, 0x1f, R199 ;  /* 0x0000001fff997819 */ /* 0x000fe200000114c7 */
[----:B------:R-:W-:Y:S01]  /*9df0*/  ULDC.64 UR12, c[0x0][0xb38] ;  /* 0x0002ce00000c7ab9 */ /* 0x000fe20000000a00 */
[----:B------:R-:W-:Y:S01]  /*9e00*/  USHF.R.S32.HI UR4, URZ, 0x1f, UR9 ;  /* 0x0000001f3f047899 */ /* 0x000fe20008011409 */
[----:B------:R-:W-:Y:S01]  /*9e10*/  PLOP3.LUT P0, PT, PT, PT, UP0, 0x80, 0x0 ;  /* 0x000000000000781c */ /* 0x000fe20003f0f008 */
[----:B------:R-:W-:Y:S01]  /*9e20*/  UIMAD.WIDE.U32 UR10, UR42, UR12, UR10 ;  /* 0x0000000c2a0a72a5 */ /* 0x000fe2000f8e000a */
[----:B------:R-:W-:Y:S01]  /*9e30*/  SHF.R.S32.HI R154, RZ, 0x1f, R200 ;  /* 0x0000001fff9a7819 */ /* 0x000fe200000114c8 */
[----:B------:R-:W-:Y:S01]  /*9e40*/  UIMAD UR8, UR8, UR14, URZ ;  /* 0x0000000e080872a4 */ /* 0x000fe2000f8e023f */
[----:B------:R-:W-:Y:S01]  /*9e50*/  SHF.R.S32.HI R155, RZ, 0x1f, R201 ;  /* 0x0000001fff9b7819 */ /* 0x000fe200000114c9 */
[----:B------:R-:W-:Y:S01]  /*9e60*/  UIMAD UR11, UR42, UR13, UR11 ;  /* 0x0000000d2a0b72a4 */ /* 0x000fe2000f8e020b */
[----:B------:R-:W-:-:S02]  /*9e70*/  SHF.R.S32.HI R156, RZ, 0x1f, R202 ;  /* 0x0000001fff9c7819 */ /* 0x000fc400000114ca */
[----:B------:R-:W-:Y:S01]  /*9e80*/  ULDC.64 UR12, c[0x0][0xb40] ;  /* 0x0002d000000c7ab9 */ /* 0x000fe20000000a00 */
[----:B------:R-:W-:Y:S01]  /*9e90*/  SHF.R.S32.HI R157, RZ, 0x1f, R203 ;  /* 0x0000001fff9d7819 */ /* 0x000fe200000114cb */
[----:B------:R-:W-:Y:S01]  /*9ea0*/  UIMAD UR4, UR4, UR12, URZ ;  /* 0x0000000c040472a4 */ /* 0x000fe2000f8e023f */
[----:B------:R-:W-:Y:S01]  /*9eb0*/  SHF.R.S32.HI R158, RZ, 0x1f, R204 ;  /* 0x0000001fff9e7819 */ /* 0x000fe200000114cc */
[----:B------:R-:W-:Y:S01]  /*9ec0*/  UIMAD.WIDE.U32 UR10, UR9, UR12, UR10 ;  /* 0x0000000c090a72a5 */ /* 0x000fe2000f8e000a */
[----:B------:R-:W-:Y:S01]  /*9ed0*/  SHF.R.S32.HI R159, RZ, 0x1f, R205 ;  /* 0x0000001fff9f7819 */ /* 0x000fe200000114cd */
[----:B------:R-:W-:Y:S01]  /*9ee0*/  UIMAD UR4, UR9, UR13, UR4 ;  /* 0x0000000d090472a4 */ /* 0x000fe2000f8e0204 */
[----:B------:R-:W-:Y:S02]  /*9ef0*/  SHF.R.S32.HI R160, RZ, 0x1f, R206 ;  /* 0x0000001fffa07819 */ /* 0x000fe400000114ce */
[----:B------:R-:W-:Y:S01]  /*9f00*/  @UP0 ULDC UR9, c[0x0][0xbec] ;  /* 0x0002fb0000090ab9 */ /* 0x000fe20000000800 */
[----:B------:R-:W-:Y:S01]  /*9f10*/  UIADD3 UR11, UR11, UR4, URZ ;  /* 0x000000040b0b7290 */ /* 0x000fe2000fffe03f */
[----:B------:R-:W-:Y:S01]  /*9f20*/  SHF.R.S32.HI R161, RZ, 0x1f, R207 ;  /* 0x0000001fffa17819 */ /* 0x000fe200000114cf */
[----:B------:R-:W-:Y:S01]  /*9f30*/  ULDC.64 UR12, c[0x0][0xb48] ;  /* 0x0002d200000c7ab9 */ /* 0x000fe20000000a00 */
[----:B------:R-:W-:Y:S01]  /*9f40*/  @UP0 ULDC UR4, c[0x0][0xbf0] ;  /* 0x0002fc0000040ab9 */ /* 0x000fe20000000800 */
[----:B------:R-:W-:Y:S01]  /*9f50*/  UIMAD.WIDE.U32 UR10, UR44, UR12, UR10 ;  /* 0x0000000c2c0a72a5 */ /* 0x000fe2000f8e000a */
[----:B------:R-:W-:-:S02]  /*9f60*/  SHF.R.S32.HI R162, RZ, 0x1f, R208 ;  /* 0x0000001fffa27819 */ /* 0x000fc400000114d0 */
[----:B------:R-:W-:Y:S01]  /*9f70*/  SHF.R.S32.HI R163, RZ, 0x1f, R209 ;  /* 0x0000001fffa37819 */ /* 0x000fe200000114d1 */
[----:B------:R-:W-:Y:S01]  /*9f80*/  UIMAD UR44, UR44, UR13, UR11 ;  /* 0x0000000d2c2c72a4 */ /* 0x000fe2000f8e020b */
[----:B------:R-:W-:Y:S01]  /*9f90*/  SHF.R.S32.HI R164, RZ, 0x1f, R210 ;  /* 0x0000001fffa47819 */ /* 0x000fe200000114d2 */
[----:B-1----:R-:W-:Y:S01]  /*9fa0*/  IMAD.U32 R6, RZ, RZ, UR10 ;  /* 0x0000000aff067e24 */ /* 0x002fe2000f8e00ff */
[----:B------:R-:W-:Y:S01]  /*9fb0*/  ULDC.64 UR12, c[0x0][0xb30] ;  /* 0x0002cc00000c7ab9 */ /* 0x000fe20000000a00 */
[----:B------:R-:W-:Y:S01]  /*9fc0*/  IMAD.U32 R7, RZ, RZ, UR11 ;  /* 0x0000000bff077e24 */ /* 0x000fe2000f8e00ff */
[----:B------:R-:W-:Y:S01]  /*9fd0*/  ULDC.64 UR10, c[0x0][0xb28] ;  /* 0x0002ca00000a7ab9 */ /* 0x000fe20000000a00 */
[----:B------:R-:W-:Y:S01]  /*9fe0*/  IMAD.U32 R5, RZ, RZ, UR44 ;  /* 0x0000002cff057e24 */ /* 0x000fe2000f8e00ff */
[----:B------:R-:W-:Y:S02]  /*9ff0*/  SHF.R.S32.HI R165, RZ, 0x1f, R211 ;  /* 0x0000001fffa57819 */ /* 0x000fe400000114d3 */
[----:B------:R-:W-:-:S02]  /*a000*/  SHF.R.S32.HI R166, RZ, 0x1f, R212 ;  /* 0x0000001fffa67819 */ /* 0x000fc400000114d4 */
[----:B------:R-:W-:Y:S02]  /*a010*/  SHF.R.S32.HI R167, RZ, 0x1f, R213 ;  /* 0x0000001fffa77819 */ /* 0x000fe400000114d5 */
[----:B------:R-:W-:Y:S02]  /*a020*/  SHF.R.S32.HI R168, RZ, 0x1f, R214 ;  /* 0x0000001fffa87819 */ /* 0x000fe400000114d6 */
[----:B------:R-:W-:Y:S02]  /*a030*/  SHF.R.S32.HI R169, RZ, 0x1f, R215 ;  /* 0x0000001fffa97819 */ /* 0x000fe400000114d7 */
[----:B------:R-:W-:Y:S02]  /*a040*/  SHF.R.S32.HI R170, RZ, 0x1f, R216 ;  /* 0x0000001fffaa7819 */ /* 0x000fe400000114d8 */
[----:B------:R-:W-:Y:S02]  /*a050*/  SHF.R.S32.HI R171, RZ, 0x1f, R217 ;  /* 0x0000001fffab7819 */ /* 0x000fe400000114d9 */
[----:B------:R-:W-:-:S02]  /*a060*/  SHF.R.S32.HI R14, RZ, 0x1f, R218 ;  /* 0x0000001fff0e7819 */ /* 0x000fc400000114da */
[----:B------:R-:W-:Y:S02]  /*a070*/  SHF.R.S32.HI R15, RZ, 0x1f, R219 ;  /* 0x0000001fff0f7819 */ /* 0x000fe400000114db */
[----:B------:R-:W-:Y:S02]  /*a080*/  SHF.R.S32.HI R172, RZ, 0x1f, R220 ;  /* 0x0000001fffac7819 */ /* 0x000fe400000114dc */
[----:B------:R-:W-:Y:S01]  /*a090*/  SHF.R.S32.HI R173, RZ, 0x1f, R17 ;  /* 0x0000001fffad7819 */ /* 0x000fe20000011411 */
[----:B--2---:R-:W-:-:S04]  /*a0a0*/  IMAD R9, R9, 0x40, R0 ;  /* 0x0000004009097824 */ /* 0x004fc800078e0200 */
[----:B------:R-:W-:-:S04]  /*a0b0*/  @P0 IMAD.HI.U32 R0, R9, UR9, RZ ;  /* 0x0000000909000c27 */ /* 0x000fc8000f8e00ff */
[----:B------:R-:W-:Y:S01]  /*a0c0*/  IMAD.MOV.U32 R3, RZ, RZ, R9 ;  /* 0x000000ffff037224 */ /* 0x000fe200078e0009 */
[----:B------:R-:W-:Y:S01]  /*a0d0*/  @P0 SHF.R.U32.HI R3, RZ, UR4, R0 ;  /* 0x00000004ff030c19 */ /* 0x000fe20008011600 */
[----:B------:R-:W-:-:S03]  /*a0e0*/  UIADD3 UR4, UR39, 0x28c20, URZ ;  /* 0x00028c2027047890 */ /* 0x000fc6000fffe03f */
[--C-:B------:R-:W-:Y:S01]  /*a0f0*/  SHF.R.S32.HI R0, RZ, 0x1f, R3.reuse ;  /* 0x0000001fff007819 */ /* 0x100fe20000011403 */
[----:B------:R-:W-:Y:S01]  /*a100*/  IMAD.MOV R4, RZ, RZ, -R3 ;  /* 0x000000ffff047224 */ /* 0x000fe200078e0a03 */
[----:B------:R-:W-:-:S03]  /*a110*/  UPRMT UR4, URZ, 0x654, UR4 ;  /* 0x000006543f047896 */ /* 0x000fc60008000004 */
[----:B------:R-:W-:Y:S02]  /*a120*/  IMAD R0, R0, UR12, RZ ;  /* 0x0000000c00007c24 */ /* 0x000fe4000f8e02ff */
[----:B------:R-:W-:Y:S02]  /*a130*/  IMAD R7, R4, UR14, R9 ;  /* 0x0000000e04077c24 */ /* 0x000fe4000f8e0209 */
[----:B------:R-:W-:Y:S02]  /*a140*/  IMAD.MOV.U32 R4, RZ, RZ, R6 ;  /* 0x000000ffff047224 */ /* 0x000fe400078e0006 */
[C---:B------:R-:W-:Y:S01]  /*a150*/  IMAD R9, R3.reuse, UR13, R0 ;  /* 0x0000000d03097c24 */ /* 0x040fe2000f8e0200 */
[----:B------:R-:W-:Y:S01]  /*a160*/  SHF.R.S32.HI R0, RZ, 0x1f, R7 ;  /* 0x0000001fff007819 */ /* 0x000fe20000011407 */
[----:B------:R-:W-:Y:S01]  /*a170*/  IMAD.WIDE.U32 R4, R3, UR12, R4 ;  /* 0x0000000c03047c25 */ /* 0x000fe2000f8e0004 */
[----:B------:R-:W-:Y:S03]  /*a180*/  SYNCS.ARRIVE.TRANS64.RED.A1T0 RZ, [UR4], RZ ;  /* 0x000000ffffff79a7 */ /* 0x000fe60008100404 */
[----:B------:R-:W-:-:S02]  /*a190*/  IMAD.IADD R5, R5, 0x1, R9 ;  /* 0x0000000105057824 */ /* 0x000fc400078e0209 */
[----:B------:R-:W-:Y:S02]  /*a1a0*/  IMAD R0, R0, UR10, RZ ;  /* 0x0000000a00007c24 */ /* 0x000fe4000f8e02ff */
[----:B------:R-:W-:Y:S02]  /*a1b0*/  IMAD.U32 R9, RZ, RZ, UR43 ;  /* 0x0000002bff097e24 */ /* 0x000fe4000f8e00ff */
[----:B------:R-:W-:Y:S02]  /*a1c0*/  IMAD R3, R7, UR11, R0 ;  /* 0x0000000b07037c24 */ /* 0x000fe4000f8e0200 */
[----:B------:R-:W-:Y:S02]  /*a1d0*/  IMAD R0, R9, 0x40, R16 ;  /* 0x0000004009007824 */ /* 0x000fe400078e0210 */
[----:B------:R-:W-:Y:S01]  /*a1e0*/  IMAD.WIDE.U32 R4, R7, UR10, R4 ;  /* 0x0000000a07047c25 */ /* 0x000fe2000f8e0004 */
[----:B------:R-:W-:Y:S02]  /*a1f0*/  ULDC.64 UR10, c[0x0][0xb00] ;  /* 0x0002c000000a7ab9 */ /* 0x000fe40000000a00 */
[----:B------:R-:W-:Y:S01]  /*a200*/  ISETP.GE.AND P0, PT, R0, UR8, PT ;  /* 0x0000000800007c0c */ /* 0x000fe2000bf06270 */
[----:B------:R-:W-:Y:S01]  /*a210*/  IMAD.IADD R5, R5, 0x1, R3 ;  /* 0x0000000105057824 */ /* 0x000fe200078e0203 */
[----:B------:R-:W-:-:S04]  /*a220*/  LEA R3, P1, R4, UR10, 0x2 ;  /* 0x0000000a04037c11 */ /* 0x000fc8000f8210ff */
[----:B------:R-:W-:Y:S01]  /*a230*/  LEA.HI.X R10, R4, UR11, R5, 0x2, P1 ;  /* 0x0000000b040a7c11 */ /* 0x000fe200088f1405 */
[----:B------:R0:W1:Y:S04]  /*a240*/  SHFL.IDX PT, R12, R3, RZ, 0x1c1f ;  /* 0x001c1fff030c7589 */ /* 0x00006800000e0000 */
[----:B------:R0:W2:Y:S02]  /*a250*/  SHFL.IDX PT, R11, R10, RZ, 0x1c1f ;  /* 0x001c1fff0a0b7589 */ /* 0x0000a400000e0000 */
[----:B------:R-:W-:Y:S05]  /*a260*/  @P0 BRA `(.L_x_3600) ;  /* 0x0000000800040947 */ /* 0x000fea0003800000 */
[----:B------:R-:W-:Y:S02]  /*a270*/  ULDC UR4, c[0x0][0xac8] ;  /* 0x0002b20000047ab9 */ /* 0x000fe40000000800 */
[----:B------:R-:W-:Y:S02]  /*a280*/  ISETP.GE.AND P2, PT, R17, UR4, PT ;  /* 0x0000000411007c0c */ /* 0x000fe4000bf46270 */
[----:B------:R-:W-:Y:S02]  /*a290*/  ISETP.GE.AND P1, PT, R220, UR4, PT ;  /* 0x00000004dc007c0c */ /* 0x000fe4000bf26270 */
[----:B------:R-:W-:Y:S02]  /*a2a0*/  ISETP.GE.AND P0, PT, R219, UR4, PT ;  /* 0x00000004db007c0c */ /* 0x000fe4000bf06270 */
[----:B------:R-:W-:-:S07]  /*a2b0*/  ISETP.GE.AND P4, PT, R217, UR4, PT ;  /* 0x00000004d9007c0c */ /* 0x000fce000bf86270 */
[----:B-1----:R-:W-:-:S04]  /*a2c0*/  @!P2 LEA R4, P3, R17, R12, 0x2 ;  /* 0x0000000c1104a211 */ /* 0x002fc800078610ff */
[-C--:B--2---:R-:W-:Y:S02]  /*a2d0*/  @!P2 LEA.HI.X R5, R17, R11.reuse, R173, 0x2, P3 ;  /* 0x0000000b1105a211 */ /* 0x084fe400018f14ad */
[----:B------:R-:W-:Y:S02]  /*a2e0*/  ISETP.GE.AND P3, PT, R218, UR4, PT ;  /* 0x00000004da007c0c */ /* 0x000fe4000bf66270 */
[CC--:B------:R-:W-:Y:S01]  /*a2f0*/  @!P0 LEA R6, P5, R219.reuse, R12.reuse, 0x2 ;  /* 0x0000000cdb068211 */ /* 0x0c0fe200078a10ff */
[----:B------:R1:W-:Y:S03]  /*a300*/  @!P2 ST.E.64 desc[UR50][R4.64], R24 ;  /* 0x000000180400a985 */ /* 0x0003e6000c101b32 */
[----:B------:R-:W-:Y:S02]  /*a310*/  @!P0 LEA.HI.X R7, R219, R11, R15, 0x2, P5 ;  /* 0x0000000bdb078211 */ /* 0x000fe400028f140f */
[----:B-1----:R-:W-:-:S04]  /*a320*/  @!P1 LEA R4, P2, R220, R12, 0x2 ;  /* 0x0000000cdc049211 */ /* 0x002fc800078410ff */
[----:B------:R-:W-:Y:S02]  /*a330*/  @!P1 LEA.HI.X R5, R220, R11, R172, 0x2, P2 ;  /* 0x0000000bdc059211 */ /* 0x000fe400010f14ac */
[----:B------:R-:W-:-:S03]  /*a340*/  ISETP.GE.AND P2, PT, R214, UR4, PT ;  /* 0x00000004d6007c0c */ /* 0x000fc6000bf46270 */
[----:B------:R1:W-:Y:S01]  /*a350*/  @!P1 ST.E.64 desc[UR50][R4.64], R28 ;  /* 0x0000001c04009985 */ /* 0x0003e2000c101b32 */
[----:B------:R-:W-:-:S03]  /*a360*/  ISETP.GE.AND P1, PT, R215, UR4, PT ;  /* 0x00000004d7007c0c */ /* 0x000fc6000bf26270 */
[----:B------:R2:W-:Y:S01]  /*a370*/  @!P0 ST.E.64 desc[UR50][R6.64], R32 ;  /* 0x0000002006008985 */ /* 0x0005e2000c101b32 */
[----:B------:R-:W-:Y:S02]  /*a380*/  ISETP.GE.AND P0, PT, R216, UR4, PT ;  /* 0x00000004d8007c0c */ /* 0x000fe4000bf06270 */
[CC--:B-1----:R-:W-:Y:S02]  /*a390*/  @!P3 LEA R4, P5, R218.reuse, R12.reuse, 0x2 ;  /* 0x0000000cda04b211 */ /* 0x0c2fe400078a10ff */
[CC--:B--2---:R-:W-:Y:S02]  /*a3a0*/  @!P4 LEA R6, P6, R217.reuse, R12.reuse, 0x2 ;  /* 0x0000000cd906c211 */ /* 0x0c4fe400078c10ff */
[-C--:B------:R-:W-:Y:S02]  /*a3b0*/  @!P3 LEA.HI.X R5, R218, R11.reuse, R14, 0x2, P5 ;  /* 0x0000000bda05b211 */ /* 0x080fe400028f140e */
[----:B------:R-:W-:Y:S02]  /*a3c0*/  @!P4 LEA.HI.X R7, R217, R11, R171, 0x2, P6 ;  /* 0x0000000bd907c211 */ /* 0x000fe400030f14ab */
[----:B------:R-:W-:Y:S01]  /*a3d0*/  @!P2 LEA R8, P6, R214, R12, 0x2 ;  /* 0x0000000cd608a211 */ /* 0x000fe200078c10ff */
[----:B------:R1:W-:Y:S01]  /*a3e0*/  @!P3 ST.E.64 desc[UR50][R4.64], R36 ;  /* 0x000000240400b985 */ /* 0x0003e2000c101b32 */
[----:B------:R-:W-:-:S02]  /*a3f0*/  ISETP.GE.AND P3, PT, R213, UR4, PT ;  /* 0x00000004d5007c0c */ /* 0x000fc4000bf66270 */
[-C--:B------:R-:W-:Y:S01]  /*a400*/  @!P2 LEA.HI.X R9, R214, R11.reuse, R168, 0x2, P6 ;  /* 0x0000000bd609a211 */ /* 0x080fe200030f14a8 */
[----:B------:R2:W-:Y:S01]  /*a410*/  @!P4 ST.E.64 desc[UR50][R6.64], R40 ;  /* 0x000000280600c985 */ /* 0x0005e2000c101b32 */
[CC--:B-1----:R-:W-:Y:S02]  /*a420*/  @!P0 LEA R4, P4, R216.reuse, R12.reuse, 0x2 ;  /* 0x0000000cd8048211 */ /* 0x0c2fe400078810ff */
[C---:B--2---:R-:W-:Y:S02]  /*a430*/  @!P1 LEA R6, P5, R215.reuse, R12, 0x2 ;  /* 0x0000000cd7069211 */ /* 0x044fe400078a10ff */
[-C--:B------:R-:W-:Y:S02]  /*a440*/  @!P0 LEA.HI.X R5, R216, R11.reuse, R170, 0x2, P4 ;  /* 0x0000000bd8058211 */ /* 0x080fe400020f14aa */
[----:B------:R-:W-:Y:S02]  /*a450*/  ISETP.GE.AND P4, PT, R212, UR4, PT ;  /* 0x00000004d4007c0c */ /* 0x000fe4000bf86270 */
[----:B------:R-:W-:Y:S01]  /*a460*/  @!P1 LEA.HI.X R7, R215, R11, R169, 0x2, P5 ;  /* 0x0000000bd7079211 */ /* 0x000fe200028f14a9 */
[----:B------:R1:W-:Y:S01]  /*a470*/  @!P0 ST.E.64 desc[UR50][R4.64], R44 ;  /* 0x0000002c04008985 */ /* 0x0003e2000c101b32 */
[----:B------:R-:W-:-:S02]  /*a480*/  ISETP.GE.AND P5, PT, R211, UR4, PT ;  /* 0x00000004d3007c0c */ /* 0x000fc4000bfa6270 */
[----:B------:R-:W-:Y:S01]  /*a490*/  ISETP.GE.AND P0, PT, R210, UR4, PT ;  /* 0x00000004d2007c0c */ /* 0x000fe2000bf06270 */
[----:B------:R2:W-:Y:S01]  /*a4a0*/  @!P1 ST.E.64 desc[UR50][R6.64], R48 ;  /* 0x0000003006009985 */ /* 0x0005e2000c101b32 */
[----:B------:R-:W-:-:S03]  /*a4b0*/  ISETP.GE.AND P1, PT, R209, UR4, PT ;  /* 0x00000004d1007c0c */ /* 0x000fc6000bf26270 */
[----:B------:R3:W-:Y:S01]  /*a4c0*/  @!P2 ST.E.64 desc[UR50][R8.64], R52 ;  /* 0x000000340800a985 */ /* 0x0007e2000c101b32 */
[CC--:B-1----:R-:W-:Y:S02]  /*a4d0*/  @!P3 LEA R4, P6, R213.reuse, R12.reuse, 0x2 ;  /* 0x0000000cd504b211 */ /* 0x0c2fe400078c10ff */
[CC--:B--2---:R-:W-:Y:S02]  /*a4e0*/  @!P4 LEA R6, P2, R212.reuse, R12.reuse, 0x2 ;  /* 0x0000000cd406c211 */ /* 0x0c4fe400078410ff */
[-C--:B------:R-:W-:Y:S02]  /*a4f0*/  @!P3 LEA.HI.X R5, R213, R11.reuse, R167, 0x2, P6 ;  /* 0x0000000bd505b211 */ /* 0x080fe400030f14a7 */
[----:B---3--:R-:W-:Y:S02]  /*a500*/  @!P5 LEA R8, P6, R211, R12, 0x2 ;  /* 0x0000000cd308d211 */ /* 0x008fe400078c10ff */
[----:B------:R-:W-:Y:S01]  /*a510*/  @!P4 LEA.HI.X R7, R212, R11, R166, 0x2, P2 ;  /* 0x0000000bd407c211 */ /* 0x000fe200010f14a6 */
[----:B------:R1:W-:Y:S01]  /*a520*/  @!P3 ST.E.64 desc[UR50][R4.64], R56 ;  /* 0x000000380400b985 */ /* 0x0003e2000c101b32 */
[----:B------:R-:W-:-:S02]  /*a530*/  ISETP.GE.AND P2, PT, R208, UR4, PT ;  /* 0x00000004d0007c0c */ /* 0x000fc4000bf46270 */
[-C--:B------:R-:W-:Y:S01]  /*a540*/  @!P5 LEA.HI.X R9, R211, R11.reuse, R165, 0x2, P6 ;  /* 0x0000000bd309d211 */ /* 0x080fe200030f14a5 */
[----:B------:R2:W-:Y:S01]  /*a550*/  @!P4 ST.E.64 desc[UR50][R6.64], R60 ;  /* 0x0000003c0600c985 */ /* 0x0005e2000c101b32 */
[----:B------:R-:W-:Y:S02]  /*a560*/  ISETP.GE.AND P3, PT, R207, UR4, PT ;  /* 0x00000004cf007c0c */ /* 0x000fe4000bf66270 */
[----:B------:R-:W-:Y:S01]  /*a570*/  ISETP.GE.AND P4, PT, R206, UR4, PT ;  /* 0x00000004ce007c0c */ /* 0x000fe2000bf86270 */
[----:B------:R3:W-:Y:S01]  /*a580*/  @!P5 ST.E.64 desc[UR50][R8.64], R64 ;  /* 0x000000400800d985 */ /* 0x0007e2000c101b32 */
[CC--:B-1----:R-:W-:Y:S02]  /*a590*/  @!P0 LEA R4, P6, R210.reuse, R12.reuse, 0x2 ;  /* 0x0000000cd2048211 */ /* 0x0c2fe400078c10ff */
[----:B--2---:R-:W-:Y:S02]  /*a5a0*/  @!P1 LEA R6, P5, R209, R12, 0x2 ;  /* 0x0000000cd1069211 */ /* 0x004fe400078a10ff */
[----:B------:R-:W-:-:S02]  /*a5b0*/  @!P0 LEA.HI.X R5, R210, R11, R164, 0x2, P6 ;  /* 0x0000000bd2058211 */ /* 0x000fc400030f14a4 */
[----:B------:R-:W-:Y:S02]  /*a5c0*/  @!P1 LEA.HI.X R7, R209, R11, R163, 0x2, P5 ;  /* 0x0000000bd1079211 */ /* 0x000fe400028f14a3 */
[----:B------:R-:W-:Y:S01]  /*a5d0*/  ISETP.GE.AND P5, PT, R205, UR4, PT ;  /* 0x00000004cd007c0c */ /* 0x000fe2000bfa6270 */
[----:B------:R1:W-:Y:S01]  /*a5e0*/  @!P0 ST.E.64 desc[UR50][R4.64], R68 ;  /* 0x0000004404008985 */ /* 0x0003e2000c101b32 */
[----:B---3--:R-:W-:-:S03]  /*a5f0*/  @!P2 LEA R8, P6, R208, R12, 0x2 ;  /* 0x0000000cd008a211 */ /* 0x008fc600078c10ff */
[----:B------:R2:W-:Y:S01]  /*a600*/  @!P1 ST.E.64 desc[UR50][R6.64], R72 ;  /* 0x0000004806009985 */ /* 0x0005e2000c101b32 */
[----:B------:R-:W-:-:S05]  /*a610*/  @!P2 LEA.HI.X R9, R208, R11, R162, 0x2, P6 ;  /* 0x0000000bd009a211 */ /* 0x000fca00030f14a2 */
[----:B------:R3:W-:Y:S01]  /*a620*/  @!P2 ST.E.64 desc[UR50][R8.64], R76 ;  /* 0x0000004c0800a985 */ /* 0x0007e2000c101b32 */
[----:B------:R-:W-:Y:S02]  /*a630*/  ISETP.GE.AND P2, PT, R204, UR4, PT ;  /* 0x00000004cc007c0c */ /* 0x000fe4000bf46270 */
[----:B-1----:R-:W-:-:S04]  /*a640*/  @!P3 LEA R4, P1, R207, R12, 0x2 ;  /* 0x0000000ccf04b211 */ /* 0x002fc800078210ff */
[-C--:B------:R-:W-:Y:S02]  /*a650*/  @!P3 LEA.HI.X R5, R207, R11.reuse, R161, 0x2, P1 ;  /* 0x0000000bcf05b211 */ /* 0x080fe400008f14a1 */
[----:B------:R-:W-:Y:S02]  /*a660*/  ISETP.GE.AND P1, PT, R203, UR4, PT ;  /* 0x00000004cb007c0c */ /* 0x000fe4000bf26270 */
[CC--:B--2---:R-:W-:Y:S01]  /*a670*/  @!P4 LEA R6, P0, R206.reuse, R12.reuse, 0x2 ;  /* 0x0000000cce06c211 */ /* 0x0c4fe200078010ff */
[----:B------:R1:W-:Y:S01]  /*a680*/  @!P3 ST.E.64 desc[UR50][R4.64], R80 ;  /* 0x000000500400b985 */ /* 0x0003e2000c101b32 */
[----:B---3--:R-:W-:Y:S02]  /*a690*/  @!P5 LEA R8, P6, R205, R12, 0x2 ;  /* 0x0000000ccd08d211 */ /* 0x008fe400078c10ff */
[----:B------:R-:W-:Y:S02]  /*a6a0*/  @!P4 LEA.HI.X R7, R206, R11, R160, 0x2, P0 ;  /* 0x0000000bce07c211 */ /* 0x000fe400000f14a0 */
[----:B------:R-:W-:-:S02]  /*a6b0*/  ISETP.GE.AND P0, PT, R202, UR4, PT ;  /* 0x00000004ca007c0c */ /* 0x000fc4000bf06270 */
[----:B------:R-:W-:Y:S01]  /*a6c0*/  @!P5 LEA.HI.X R9, R205, R11, R159, 0x2, P6 ;  /* 0x0000000bcd09d211 */ /* 0x000fe200030f149f */
[----:B------:R2:W-:Y:S01]  /*a6d0*/  @!P4 ST.E.64 desc[UR50][R6.64], R84 ;  /* 0x000000540600c985 */ /* 0x0005e2000c101b32 */
[----:B------:R-:W-:-:S03]  /*a6e0*/  ISETP.GE.AND P4, PT, R200, UR4, PT ;  /* 0x00000004c8007c0c */ /* 0x000fc6000bf86270 */
[----:B------:R3:W-:Y:S01]  /*a6f0*/  @!P5 ST.E.64 desc[UR50][R8.64], R88 ;  /* 0x000000580800d985 */ /* 0x0007e2000c101b32 */
[----:B------:R-:W-:Y:S02]  /*a700*/  ISETP.GE.AND P5, PT, R201, UR4, PT ;  /* 0x00000004c9007c0c */ /* 0x000fe4000bfa6270 */
[----:B-1----:R-:W-:-:S04]  /*a710*/  @!P2 LEA R4, P6, R204, R12, 0x2 ;  /* 0x0000000ccc04a211 */ /* 0x002fc800078c10ff */
[----:B------:R-:W-:Y:S02]  /*a720*/  @!P2 LEA.HI.X R5, R204, R11, R158, 0x2, P6 ;  /* 0x0000000bcc05a211 */ /* 0x000fe400030f149e */
[----:B--2---:R-:W-:-:S03]  /*a730*/  @!P1 LEA R6, P3, R203, R12, 0x2 ;  /* 0x0000000ccb069211 */ /* 0x004fc600078610ff */
[----:B------:R1:W-:Y:S01]  /*a740*/  @!P2 ST.E.64 desc[UR50][R4.64], R92 ;  /* 0x0000005c0400a985 */ /* 0x0003e2000c101b32 */
[----:B------:R-:W-:Y:S02]  /*a750*/  ISETP.GE.AND P2, PT, R198, UR4, PT ;  /* 0x00000004c6007c0c */ /* 0x000fe4000bf46270 */
[-C--:B------:R-:W-:Y:S02]  /*a760*/  @!P1 LEA.HI.X R7, R203, R11.reuse, R157, 0x2, P3 ;  /* 0x0000000bcb079211 */ /* 0x080fe400018f149d */
[----:B------:R-:W-:Y:S02]  /*a770*/  ISETP.GE.AND P3, PT, R199, UR4, PT ;  /* 0x00000004c7007c0c */ /* 0x000fe4000bf66270 */
[C---:B---3--:R-:W-:Y:S01]  /*a780*/  @!P0 LEA R8, P6, R202.reuse, R12, 0x2 ;  /* 0x0000000cca088211 */ /* 0x048fe200078c10ff */
[----:B------:R2:W-:Y:S01]  /*a790*/  @!P1 ST.E.64 desc[UR50][R6.64], R96 ;  /* 0x0000006006009985 */ /* 0x0005e2000c101b32 */
[----:B------:R-:W-:Y:S02]  /*a7a0*/  ISETP.GE.AND P1, PT, R197, UR4, PT ;  /* 0x00000004c5007c0c */ /* 0x000fe4000bf26270 */
[----:B------:R-:W-:-:S02]  /*a7b0*/  @!P0 LEA.HI.X R9, R202, R11, R156, 0x2, P6 ;  /* 0x0000000bca098211 */ /* 0x000fc400030f149c */
[----:B-1----:R-:W-:-:S03]  /*a7c0*/  @!P5 LEA R4, P6, R201, R12, 0x2 ;  /* 0x0000000cc904d211 */ /* 0x002fc600078c10ff */
[----:B------:R1:W-:Y:S01]  /*a7d0*/  @!P0 ST.E.64 desc[UR50][R8.64], R100 ;  /* 0x0000006408008985 */ /* 0x0003e2000c101b32 */
[----:B------:R-:W-:Y:S02]  /*a7e0*/  @!P5 LEA.HI.X R5, R201, R11, R155, 0x2, P6 ;  /* 0x0000000bc905d211 */ /* 0x000fe400030f149b */
[----:B--2---:R-:W-:-:S03]  /*a7f0*/  @!P4 LEA R6, P0, R200, R12, 0x2 ;  /* 0x0000000cc806c211 */ /* 0x004fc600078010ff */
[----:B------:R2:W-:Y:S01]  /*a800*/  @!P5 ST.E.64 desc[UR50][R4.64], R104 ;  /* 0x000000680400d985 */ /* 0x0005e2000c101b32 */
[-C--:B------:R-:W-:Y:S02]  /*a810*/  @!P4 LEA.HI.X R7, R200, R11.reuse, R154, 0x2, P0 ;  /* 0x0000000bc807c211 */ /* 0x080fe400000f149a */
[----:B------:R-:W-:Y:S02]  /*a820*/  ISETP.GE.AND P0, PT, R196, UR4, PT ;  /* 0x00000004c4007c0c */ /* 0x000fe4000bf06270 */
[CC--:B-1----:R-:W-:Y:S01]  /*a830*/  @!P3 LEA R8, P6, R199.reuse, R12.reuse, 0x2 ;  /* 0x0000000cc708b211 */ /* 0x0c2fe200078c10ff */
[----:B------:R1:W-:Y:S03]  /*a840*/  @!P4 ST.E.64 desc[UR50][R6.64], R108 ;  /* 0x0000006c0600c985 */ /* 0x0003e6000c101b32 */
[----:B------:R-:W-:Y:S02]  /*a850*/  @!P3 LEA.HI.X R9, R199, R11, R153, 0x2, P6 ;  /* 0x0000000bc709b211 */ /* 0x000fe400030f1499 */
[----:B--2---:R-:W-:-:S03]  /*a860*/  @!P2 LEA R4, P4, R198, R12, 0x2 ;  /* 0x0000000cc604a211 */ /* 0x004fc600078810ff */
[----:B------:R2:W-:Y:S01]  /*a870*/  @!P3 ST.E.64 desc[UR50][R8.64], R112 ;  /* 0x000000700800b985 */ /* 0x0005e2000c101b32 */
[----:B------:R-:W-:Y:S02]  /*a880*/  ISETP.GE.AND P3, PT, R195, UR4, PT ;  /* 0x00000004c3007c0c */ /* 0x000fe4000bf66270 */
[-C--:B------:R-:W-:Y:S02]  /*a890*/  @!P2 LEA.HI.X R5, R198, R11.reuse, R152, 0x2, P4 ;  /* 0x0000000bc605a211 */ /* 0x080fe400020f1498 */
[----:B------:R-:W-:Y:S02]  /*a8a0*/  ISETP.GE.AND P4, PT, R194, UR4, PT ;  /* 0x00000004c2007c0c */ /* 0x000fe4000bf86270 */
[----:B-1----:R-:W-:Y:S01]  /*a8b0*/  @!P1 LEA R6, P5, R197, R12, 0x2 ;  /* 0x0000000cc5069211 */ /* 0x002fe200078a10ff */
[----:B------:R1:W-:Y:S01]  /*a8c0*/  @!P2 ST.E.64 desc[UR50][R4.64], R116 ;  /* 0x000000740400a985 */ /* 0x0003e2000c101b32 */
[----:B------:R-:W-:Y:S02]  /*a8d0*/  ISETP.GE.AND P2, PT, R193, UR4, PT ;  /* 0x00000004c1007c0c */ /* 0x000fe4000bf46270 */
[----:B------:R-:W-:-:S02]  /*a8e0*/  @!P1 LEA.HI.X R7, R197, R11, R21, 0x2, P5 ;  /* 0x0000000bc5079211 */ /* 0x000fc400028f1415 */
[----:B--2---:R-:W-:-:S03]  /*a8f0*/  @!P0 LEA R8, P6, R196, R12, 0x2 ;  /* 0x0000000cc4088211 */ /* 0x004fc600078c10ff */
[----:B------:R2:W-:Y:S01]  /*a900*/  @!P1 ST.E.64 desc[UR50][R6.64], R120 ;  /* 0x0000007806009985 */ /* 0x0005e2000c101b32 */
[----:B------:R-:W-:Y:S02]  /*a910*/  ISETP.GE.AND P1, PT, R192, UR4, PT ;  /* 0x00000004c0007c0c */ /* 0x000fe4000bf26270 */
[----:B------:R-:W-:Y:S02]  /*a920*/  @!P0 LEA.HI.X R9, R196, R11, R229, 0x2, P6 ;  /* 0x0000000bc4098211 */ /* 0x000fe400030f14e5 */
[----:B-1----:R-:W-:-:S03]  /*a930*/  @!P3 LEA R4, P5, R195, R12, 0x2 ;  /* 0x0000000cc304b211 */ /* 0x002fc600078a10ff */
[----:B------:R1:W-:Y:S01]  /*a940*/  @!P0 ST.E.64 desc[UR50][R8.64], R124 ;  /* 0x0000007c08008985 */ /* 0x0003e2000c101b32 */
[----:B------:R-:W-:Y:S02]  /*a950*/  ISETP.GE.AND P0, PT, R187, UR4, PT ;  /* 0x00000004bb007c0c */ /* 0x000fe4000bf06270 */
[-C--:B------:R-:W-:Y:S02]  /*a960*/  @!P3 LEA.HI.X R5, R195, R11.reuse, R228, 0x2, P5 ;  /* 0x0000000bc305b211 */ /* 0x080fe400028f14e4 */
[----:B------:R-:W-:Y:S02]  /*a970*/  ISETP.GE.AND P5, PT, R186, UR4, PT ;  /* 0x00000004ba007c0c */ /* 0x000fe4000bfa6270 */
[C---:B--2---:R-:W-:Y:S01]  /*a980*/  @!P4 LEA R6, P6, R194.reuse, R12, 0x2 ;  /* 0x0000000cc206c211 */ /* 0x044fe200078c10ff */
[----:B------:R2:W-:Y:S03]  /*a990*/  @!P3 ST.E.64 desc[UR50][R4.64], R128 ;  /* 0x000000800400b985 */ /* 0x0005e6000c101b32 */
[----:B------:R-:W-:-:S02]  /*a9a0*/  @!P4 LEA.HI.X R7, R194, R11, R227, 0x2, P6 ;  /* 0x0000000bc207c211 */ /* 0x000fc400030f14e3 */
[----:B-1----:R-:W-:-:S03]  /*a9b0*/  @!P1 LEA R8, P6, R192, R12, 0x2 ;  /* 0x0000000cc0089211 */ /* 0x002fc600078c10ff */
[----:B------:R1:W-:Y:S01]  /*a9c0*/  @!P4 ST.E.64 desc[UR50][R6.64], R132 ;  /* 0x000000840600c985 */ /* 0x0003e2000c101b32 */
[----:B------:R-:W-:Y:S02]  /*a9d0*/  @!P1 LEA.HI.X R9, R192, R11, R225, 0x2, P6 ;  /* 0x0000000bc0099211 */ /* 0x000fe400030f14e1 */
[----:B--2---:R-:W-:-:S04]  /*a9e0*/  @!P2 LEA R4, P3, R193, R12, 0x2 ;  /* 0x0000000cc104a211 */ /* 0x004fc800078610ff */
        /* <DEDUP_REMOVED lines=9> */
.L_x_3600:
[----:B------:R-:W-:Y:S05]  /*aa80*/  BSYNC B1 ;  /* 0x0000000000017941 */ /* 0x000fea0003800000 */
.L_x_3599:
[----:B------:R-:W-:Y:S01]  /*aa90*/  VIADD R0, R0, 0x8 ;  /* 0x0000000800007836 */ /* 0x000fe20000000000 */
[----:B------:R4:W1:Y:S04]  /*aaa0*/  SHFL.IDX PT, R20, R10, 0x1, 0x1c1f ;  /* 0x003c1f000a147f89 */ /* 0x00086800000e0000 */
[----:B------:R-:W-:Y:S01]  /*aab0*/  ISETP.GE.AND P0, PT, R0, UR8, PT ;  /* 0x0000000800007c0c */ /* 0x000fe2000bf06270 */
[----:B0-----:R-:W0:-:S12]  /*aac0*/  SHFL.IDX PT, R3, R3, 0x1, 0x1c1f ;  /* 0x003c1f0003037f89 */ /* 0x001e1800000e0000 */
[----:B----4-:R-:W-:Y:S05]  /*aad0*/  @P0 BRA `(.L_x_3598) ;  /* 0x00000018001c0947 */ /* 0x010fea0003800000 */
[----:B------:R-:W-:Y:S02]  /*aae0*/  ULDC UR4, c[0x0][0xac8] ;  /* 0x0002b20000047ab9 */ /* 0x000fe40000000800 */
[----:B------:R-:W-:Y:S02]  /*aaf0*/  ISETP.GE.AND P4, PT, R17, UR4, PT ;  /* 0x0000000411007c0c */ /* 0x000fe4000bf86270 */
[----:B------:R-:W-:Y:S02]  /*ab00*/  ISETP.GE.AND P2, PT, R220, UR4, PT ;  /* 0x00000004dc007c0c */ /* 0x000fe4000bf46270 */
[----:B------:R-:W-:Y:S02]  /*ab10*/  ISETP.GE.AND P1, PT, R219, UR4, PT ;  /* 0x00000004db007c0c */ /* 0x000fe4000bf26270 */
[----:B------:R-:W-:-:S07]  /*ab20*/  ISETP.GE.AND P0, PT, R218, UR4, PT ;  /* 0x00000004da007c0c */ /* 0x000fce000bf06270 */
[CC--:B0--3--:R-:W-:Y:S02]  /*ab30*/  @!P4 LEA R4, P3, R17.reuse, R3.reuse, 0x2 ;  /* 0x000000031104c211 */ /* 0x0c9fe400078610ff */
[-C--:B------:R-:W-:Y:S02]  /*ab40*/  @!P2 LEA R6, P6, R220, R3.reuse, 0x2 ;  /* 0x00000003dc06a211 */ /* 0x080fe400078c10ff */
[----:B-1----:R-:W-:Y:S02]  /*ab50*/  @!P4 LEA.HI.X R5, R17, R20, R173, 0x2, P3 ;  /* 0x000000141105c211 */ /* 0x002fe400018f14ad */
[----:B------:R-:W-:Y:S02]  /*ab60*/  ISETP.GE.AND P3, PT, R217, UR4, PT ;  /* 0x00000004d9007c0c */ /* 0x000fe4000bf66270 */
[----:B------:R-:W-:Y:S01]  /*ab70*/  @!P1 LEA R8, P5, R219, R3, 0x2 ;  /* 0x00000003db089211 */ /* 0x000fe200078a10ff */
[----:B------:R0:W-:Y:S01]  /*ab80*/  @!P4 ST.E.64 desc[UR50][R4.64], R26 ;  /* 0x0000001a0400c985 */ /* 0x0001e2000c101b32 */
[----:B------:R-:W-:-:S02]  /*ab90*/  ISETP.GE.AND P4, PT, R216, UR4, PT ;  /* 0x00000004d8007c0c */ /* 0x000fc4000bf86270 */
[-C--:B------:R-:W-:Y:S02]  /*aba0*/  @!P2 LEA.HI.X R7, R220, R20.reuse, R172, 0x2, P6 ;  /* 0x00000014dc07a211 */ /* 0x080fe400030f14ac */
[CC--:B------:R-:W-:Y:S02]  /*abb0*/  @!P0 LEA R10, P6, R218.reuse, R3.reuse, 0x2 ;  /* 0x00000003da0a8211 */ /* 0x0c0fe400078c10ff */
[-C--:B------:R-:W-:Y:S01]  /*abc0*/  @!P1 LEA.HI.X R9, R219, R20.reuse, R15, 0x2, P5 ;  /* 0x00000014db099211 */ /* 0x080fe200028f140f */
[----:B------:R1:W-:Y:S01]  /*abd0*/  @!P2 ST.E.64 desc[UR50][R6.64], R30 ;  /* 0x0000001e0600a985 */ /* 0x0003e2000c101b32 */
[----:B------:R-:W-:Y:S02]  /*abe0*/  ISETP.GE.AND P5, PT, R215, UR4, PT ;  /* 0x00000004d7007c0c */ /* 0x000fe4000bfa6270 */
[----:B--2---:R-:W-:Y:S01]  /*abf0*/  @!P0 LEA.HI.X R11, R218, R20, R14, 0x2, P6 ;  /* 0x00000014da0b8211 */ /* 0x004fe200030f140e */
[----:B------:R2:W-:Y:S01]  /*ac00*/  @!P1 ST.E.64 desc[UR50][R8.64], R34 ;  /* 0x0000002208009985 */ /* 0x0005e2000c101b32 */
[----:B0-----:R-:W-:-:S03]  /*ac10*/  @!P3 LEA R4, P1, R217, R3, 0x2 ;  /* 0x00000003d904b211 */ /* 0x001fc600078210ff */
[----:B------:R0:W-:Y:S01]  /*ac20*/  @!P0 ST.E.64 desc[UR50][R10.64], R38 ;  /* 0x000000260a008985 */ /* 0x0001e2000c101b32 */
[----:B------:R-:W-:Y:S02]  /*ac30*/  ISETP.GE.AND P0, PT, R214, UR4, PT ;  /* 0x00000004d6007c0c */ /* 0x000fe4000bf06270 */
[C---:B------:R-:W-:Y:S02]  /*ac40*/  @!P4 LEA R12, P2, R216.reuse, R3, 0x2 ;  /* 0x00000003d80cc211 */ /* 0x040fe400078410ff */
[-C--:B------:R-:W-:Y:S02]  /*ac50*/  @!P3 LEA.HI.X R5, R217, R20.reuse, R171, 0x2, P1 ;  /* 0x00000014d905b211 */ /* 0x080fe400008f14ab */
[----:B------:R-:W-:Y:S02]  /*ac60*/  ISETP.GE.AND P1, PT, R213, UR4, PT ;  /* 0x00000004d5007c0c */ /* 0x000fe4000bf26270 */
[----:B------:R-:W-:Y:S01]  /*ac70*/  @!P4 LEA.HI.X R13, R216, R20, R170, 0x2, P2 ;  /* 0x00000014d80dc211 */ /* 0x000fe200010f14aa */
[----:B------:R3:W-:Y:S01]  /*ac80*/  @!P3 ST.E.64 desc[UR50][R4.64], R42 ;  /* 0x0000002a0400b985 */ /* 0x0007e2000c101b32 */
[----:B------:R-:W-:-:S02]  /*ac90*/  ISETP.GE.AND P2, PT, R212, UR4, PT ;  /* 0x00000004d4007c0c */ /* 0x000fc4000bf46270 */
[-C--:B------:R-:W-:Y:S01]  /*aca0*/  @!P5 LEA R14, P6, R215, R3.reuse, 0x2 ;  /* 0x00000003d70ed211 */ /* 0x080fe200078c10ff */
[----:B------:R4:W-:Y:S01]  /*acb0*/  @!P4 ST.E.64 desc[UR50][R12.64], R46 ;  /* 0x0000002e0c00c985 */ /* 0x0009e2000c101b32 */
[----:B------:R-:W-:Y:S02]  /*acc0*/  ISETP.GE.AND P3, PT, R211, UR4, PT ;  /* 0x00000004d3007c0c */ /* 0x000fe4000bf66270 */
[----:B------:R-:W-:Y:S02]  /*acd0*/  @!P5 LEA.HI.X R15, R215, R20, R169, 0x2, P6 ;  /* 0x00000014d70fd211 */ /* 0x000fe400030f14a9 */
[-C--:B-1----:R-:W-:Y:S02]  /*ace0*/  @!P0 LEA R6, P6, R214, R3.reuse, 0x2 ;  /* 0x00000003d6068211 */ /* 0x082fe400078c10ff */
[----:B------:R-:W-:Y:S01]  /*acf0*/  ISETP.GE.AND P4, PT, R210, UR4, PT ;  /* 0x00000004d2007c0c */ /* 0x000fe2000bf86270 */
[----:B------:R1:W-:Y:S01]  /*ad00*/  @!P5 ST.E.64 desc[UR50][R14.64], R50 ;  /* 0x000000320e00d985 */ /* 0x0003e2000c101b32 */
[----:B--2---:R-:W-:-:S02]  /*ad10*/  @!P1 LEA R8, P5, R213, R3, 0x2 ;  /* 0x00000003d5089211 */ /* 0x004fc400078a10ff */
[-C--:B------:R-:W-:Y:S02]  /*ad20*/  @!P0 LEA.HI.X R7, R214, R20.reuse, R168, 0x2, P6 ;  /* 0x00000014d6078211 */ /* 0x080fe400030f14a8 */
[C---:B0-----:R-:W-:Y:S02]  /*ad30*/  @!P2 LEA R10, P6, R212.reuse, R3, 0x2 ;  /* 0x00000003d40aa211 */ /* 0x041fe400078c10ff */
[-C--:B------:R-:W-:Y:S01]  /*ad40*/  @!P1 LEA.HI.X R9, R213, R20.reuse, R167, 0x2, P5 ;  /* 0x00000014d5099211 */ /* 0x080fe200028f14a7 */
[----:B------:R0:W-:Y:S01]  /*ad50*/  @!P0 ST.E.64 desc[UR50][R6.64], R54 ;  /* 0x0000003606008985 */ /* 0x0001e2000c101b32 */
[----:B------:R-:W-:Y:S02]  /*ad60*/  ISETP.GE.AND P5, PT, R209, UR4, PT ;  /* 0x00000004d1007c0c */ /* 0x000fe4000bfa6270 */
[----:B------:R-:W-:Y:S01]  /*ad70*/  @!P2 LEA.HI.X R11, R212, R20, R166, 0x2, P6 ;  /* 0x00000014d40ba211 */ /* 0x000fe200030f14a6 */
[----:B------:R2:W-:Y:S01]  /*ad80*/  @!P1 ST.E.64 desc[UR50][R8.64], R58 ;  /* 0x0000003a08009985 */ /* 0x0005e2000c101b32 */
[----:B------:R-:W-:-:S02]  /*ad90*/  ISETP.GE.AND P0, PT, R208, UR4, PT ;  /* 0x00000004d0007c0c */ /* 0x000fc4000bf06270 */
[-C--:B---3--:R-:W-:Y:S01]  /*ada0*/  @!P3 LEA R4, P6, R211, R3.reuse, 0x2 ;  /* 0x00000003d304b211 */ /* 0x088fe200078c10ff */
[----:B------:R3:W-:Y:S01]  /*adb0*/  @!P2 ST.E.64 desc[UR50][R10.64], R62 ;  /* 0x0000003e0a00a985 */ /* 0x0007e2000c101b32 */
[CC--:B----4-:R-:W-:Y:S02]  /*adc0*/  @!P4 LEA R12, P2, R210.reuse, R3.reuse, 0x2 ;  /* 0x00000003d20cc211 */ /* 0x0d0fe400078410ff */
[----:B------:R-:W-:Y:S02]  /*add0*/  ISETP.GE.AND P1, PT, R207, UR4, PT ;  /* 0x00000004cf007c0c */ /* 0x000fe4000bf26270 */
[-C--:B------:R-:W-:Y:S02]  /*ade0*/  @!P3 LEA.HI.X R5, R211, R20.reuse, R165, 0x2, P6 ;  /* 0x00000014d305b211 */ /* 0x080fe400030f14a5 */
[----:B------:R-:W-:Y:S02]  /*adf0*/  @!P4 LEA.HI.X R13, R210, R20, R164, 0x2, P2 ;  /* 0x00000014d20dc211 */ /* 0x000fe400010f14a4 */
[----:B------:R-:W-:Y:S01]  /*ae00*/  ISETP.GE.AND P2, PT, R206, UR4, PT ;  /* 0x00000004ce007c0c */ /* 0x000fe2000bf46270 */
[----:B------:R-:W-:Y:S01]  /*ae10*/  @!P3 ST.E.64 desc[UR50][R4.64], R66 ;  /* 0x000000420400b985 */ /* 0x000fe2000c101b32 */
[----:B-1----:R-:W-:-:S03]  /*ae20*/  @!P5 LEA R14, P6, R209, R3, 0x2 ;  /* 0x00000003d10ed211 */ /* 0x002fc600078c10ff */
[----:B------:R1:W-:Y:S01]  /*ae30*/  @!P4 ST.E.64 desc[UR50][R12.64], R70 ;  /* 0x000000460c00c985 */ /* 0x0003e2000c101b32 */
[-C--:B------:R-:W-:Y:S02]  /*ae40*/  @!P5 LEA.HI.X R15, R209, R20.reuse, R163, 0x2, P6 ;  /* 0x00000014d10fd211 */ /* 0x080fe400030f14a3 */
[CC--:B0-----:R-:W-:Y:S02]  /*ae50*/  @!P0 LEA R6, P4, R208.reuse, R3.reuse, 0x2 ;  /* 0x00000003d0068211 */ /* 0x0c1fe400078810ff */
[-C--:B--2---:R-:W-:Y:S01]  /*ae60*/  @!P1 LEA R8, P3, R207, R3.reuse, 0x2 ;  /* 0x00000003cf089211 */ /* 0x084fe200078610ff */
[----:B------:R0:W-:Y:S01]  /*ae70*/  @!P5 ST.E.64 desc[UR50][R14.64], R74 ;  /* 0x0000004a0e00d985 */ /* 0x0001e2000c101b32 */
[----:B------:R-:W-:Y:S02]  /*ae80*/  @!P0 LEA.HI.X R7, R208, R20, R162, 0x2, P4 ;  /* 0x00000014d0078211 */ /* 0x000fe400020f14a2 */
[----:B------:R-:W-:Y:S02]  /*ae90*/  ISETP.GE.AND P4, PT, R204, UR4, PT ;  /* 0x00000004cc007c0c */ /* 0x000fe4000bf86270 */
[----:B------:R-:W-:Y:S01]  /*aea0*/  ISETP.GE.AND P5, PT, R205, UR4, PT ;  /* 0x00000004cd007c0c */ /* 0x000fe2000bfa6270 */
[----:B------:R2:W-:Y:S01]  /*aeb0*/  @!P0 ST.E.64 desc[UR50][R6.64], R78 ;  /* 0x0000004e06008985 */ /* 0x0005e2000c101b32 */
[----:B---3--:R-:W-:-:S02]  /*aec0*/  @!P2 LEA R10, P6, R206, R3, 0x2 ;  /* 0x00000003ce0aa211 */ /* 0x008fc400078c10ff */
[-C--:B------:R-:W-:Y:S02]  /*aed0*/  @!P1 LEA.HI.X R9, R207, R20.reuse, R161, 0x2, P3 ;  /* 0x00000014cf099211 */ /* 0x080fe400018f14a1 */
[----:B------:R-:W-:Y:S02]  /*aee0*/  ISETP.GE.AND P3, PT, R203, UR4, PT ;  /* 0x00000004cb007c0c */ /* 0x000fe4000bf66270 */
[----:B------:R-:W-:Y:S01]  /*aef0*/  @!P2 LEA.HI.X R11, R206, R20, R160, 0x2, P6 ;  /* 0x00000014ce0ba211 */ /* 0x000fe200030f14a0 */
[----:B------:R3:W-:Y:S01]  /*af00*/  @!P1 ST.E.64 desc[UR50][R8.64], R82 ;  /* 0x0000005208009985 */ /* 0x0007e2000c101b32 */
[----:B------:R-:W-:Y:S02]  /*af10*/  ISETP.GE.AND P1, PT, R201, UR4, PT ;  /* 0x00000004c9007c0c */ /* 0x000fe4000bf26270 */
[----:B-1----:R-:W-:Y:S01]  /*af20*/  @!P4 LEA R12, P0, R204, R3, 0x2 ;  /* 0x00000003cc0cc211 */ /* 0x002fe200078010ff */
[----:B------:R1:W-:Y:S01]  /*af30*/  @!P2 ST.E.64 desc[UR50][R10.64], R86 ;  /* 0x000000560a00a985 */ /* 0x0003e2000c101b32 */
[----:B------:R-:W-:-:S02]  /*af40*/  ISETP.GE.AND P2, PT, R202, UR4, PT ;  /* 0x00000004ca007c0c */ /* 0x000fc4000bf46270 */
[CC--:B------:R-:W-:Y:S02]  /*af50*/  @!P5 LEA R4, P6, R205.reuse, R3.reuse, 0x2 ;  /* 0x00000003cd04d211 */ /* 0x0c0fe400078c10ff */
[-C--:B------:R-:W-:Y:S02]  /*af60*/  @!P4 LEA.HI.X R13, R204, R20.reuse, R158, 0x2, P0 ;  /* 0x00000014cc0dc211 */ /* 0x080fe400000f149e */
[----:B------:R-:W-:Y:S02]  /*af70*/  @!P5 LEA.HI.X R5, R205, R20, R159, 0x2, P6 ;  /* 0x00000014cd05d211 */ /* 0x000fe400030f149f */
[----:B------:R-:W-:Y:S02]  /*af80*/  ISETP.GE.AND P0, PT, R200, UR4, PT ;  /* 0x00000004c8007c0c */ /* 0x000fe4000bf06270 */
[----:B0-----:R-:W-:Y:S01]  /*af90*/  @!P3 LEA R14, P6, R203, R3, 0x2 ;  /* 0x00000003cb0eb211 */ /* 0x001fe200078c10ff */
[----:B------:R0:W-:Y:S01]  /*afa0*/  @!P5 ST.E.64 desc[UR50][R4.64], R90 ;  /* 0x0000005a0400d985 */ /* 0x0001e2000c101b32 */
[----:B------:R-:W-:-:S02]  /*afb0*/  ISETP.GE.AND P5, PT, R199, UR4, PT ;  /* 0x00000004c7007c0c */ /* 0x000fc4000bfa6270 */
[-C--:B------:R-:W-:Y:S01]  /*afc0*/  @!P3 LEA.HI.X R15, R203, R20.reuse, R157, 0x2, P6 ;  /* 0x00000014cb0fb211 */ /* 0x080fe200030f149d */
[----:B------:R4:W-:Y:S01]  /*afd0*/  @!P4 ST.E.64 desc[UR50][R12.64], R94 ;  /* 0x0000005e0c00c985 */ /* 0x0009e2000c101b32 */
[-C--:B--2---:R-:W-:Y:S02]  /*afe0*/  @!P2 LEA R6, P6, R202, R3.reuse, 0x2 ;  /* 0x00000003ca06a211 */ /* 0x084fe400078c10ff */
[----:B------:R-:W-:Y:S01]  /*aff0*/  ISETP.GE.AND P4, PT, R198, UR4, PT ;  /* 0x00000004c6007c0c */ /* 0x000fe2000bf86270 */
[----:B------:R2:W-:Y:S01]  /*b000*/  @!P3 ST.E.64 desc[UR50][R14.64], R98 ;  /* 0x000000620e00b985 */ /* 0x0005e2000c101b32 */
[-C--:B---3--:R-:W-:Y:S02]  /*b010*/  @!P1 LEA R8, P3, R201, R3.reuse, 0x2 ;  /* 0x00000003c9089211 */ /* 0x088fe400078610ff */
[----:B------:R-:W-:Y:S02]  /*b020*/  @!P2 LEA.HI.X R7, R202, R20, R156, 0x2, P6 ;  /* 0x00000014ca07a211 */ /* 0x000fe400030f149c */
[----:B-1----:R-:W-:-:S02]  /*b030*/  @!P0 LEA R10, P6, R200, R3, 0x2 ;  /* 0x00000003c80a8211 */ /* 0x002fc400078c10ff */
[-C--:B------:R-:W-:Y:S01]  /*b040*/  @!P1 LEA.HI.X R9, R201, R20.reuse, R155, 0x2, P3 ;  /* 0x00000014c9099211 */ /* 0x080fe200018f149b */
[----:B------:R1:W-:Y:S01]  /*b050*/  @!P2 ST.E.64 desc[UR50][R6.64], R102 ;  /* 0x000000660600a985 */ /* 0x0003e2000c101b32 */
[----:B------:R-:W-:Y:S02]  /*b060*/  ISETP.GE.AND P3, PT, R197, UR4, PT ;  /* 0x00000004c5007c0c */ /* 0x000fe4000bf66270 */
[----:B------:R-:W-:Y:S01]  /*b070*/  @!P0 LEA.HI.X R11, R200, R20, R154, 0x2, P6 ;  /* 0x00000014c80b8211 */ /* 0x000fe200030f149a */
[----:B------:R3:W-:Y:S01]  /*b080*/  @!P1 ST.E.64 desc[UR50][R8.64], R106 ;  /* 0x0000006a08009985 */ /* 0x0007e2000c101b32 */
[-C--:B0-----:R-:W-:Y:S02]  /*b090*/  @!P5 LEA R4, P1, R199, R3.reuse, 0x2 ;  /* 0x00000003c704d211 */ /* 0x081fe400078210ff */
[----:B----4-:R-:W-:Y:S01]  /*b0a0*/  @!P4 LEA R12, P2, R198, R3, 0x2 ;  /* 0x00000003c60cc211 */ /* 0x010fe200078410ff */
[----:B------:R-:W-:Y:S01]  /*b0b0*/  @!P0 ST.E.64 desc[UR50][R10.64], R110 ;  /* 0x0000006e0a008985 */ /* 0x000fe2000c101b32 */
[----:B------:R-:W-:-:S02]  /*b0c0*/  ISETP.GE.AND P0, PT, R196, UR4, PT ;  /* 0x00000004c4007c0c */ /* 0x000fc4000bf06270 */
[-C--:B------:R-:W-:Y:S02]  /*b0d0*/  @!P5 LEA.HI.X R5, R199, R20.reuse, R153, 0x2, P1 ;  /* 0x00000014c705d211 */ /* 0x080fe400008f1499 */
[----:B------:R-:W-:Y:S02]  /*b0e0*/  ISETP.GE.AND P1, PT, R195, UR4, PT ;  /* 0x00000004c3007c0c */ /* 0x000fe4000bf26270 */
[C---:B--2---:R-:W-:Y:S01]  /*b0f0*/  @!P3 LEA R14, P6, R197.reuse, R3, 0x2 ;  /* 0x00000003c50eb211 */ /* 0x044fe200078c10ff */
[----:B------:R0:W-:Y:S01]  /*b100*/  @!P5 ST.E.64 desc[UR50][R4.64], R114 ;  /* 0x000000720400d985 */ /* 0x0001e2000c101b32 */
[-C--:B------:R-:W-:Y:S02]  /*b110*/  @!P4 LEA.HI.X R13, R198, R20.reuse, R152, 0x2, P2 ;  /* 0x00000014c60dc211 */ /* 0x080fe400010f1498 */
[----:B------:R-:W-:Y:S02]  /*b120*/  @!P3 LEA.HI.X R15, R197, R20, R21, 0x2, P6 ;  /* 0x00000014c50fb211 */ /* 0x000fe400030f1415 */
[----:B------:R-:W-:Y:S01]  /*b130*/  ISETP.GE.AND P2, PT, R192, UR4, PT ;  /* 0x00000004c0007c0c */ /* 0x000fe2000bf46270 */
[----:B------:R2:W-:Y:S01]  /*b140*/  @!P4 ST.E.64 desc[UR50][R12.64], R118 ;  /* 0x000000760c00c985 */ /* 0x0005e2000c101b32 */
[----:B------:R-:W-:-:S02]  /*b150*/  ISETP.GE.AND P4, PT, R194, UR4, PT ;  /* 0x00000004c2007c0c */ /* 0x000fc4000bf86270 */
[CC--:B-1----:R-:W-:Y:S01]  /*b160*/  @!P0 LEA R6, P5, R196.reuse, R3.reuse, 0x2 ;  /* 0x00000003c4068211 */ /* 0x0c2fe200078a10ff */
[----:B------:R1:W-:Y:S01]  /*b170*/  @!P3 ST.E.64 desc[UR50][R14.64], R122 ;  /* 0x0000007a0e00b985 */ /* 0x0003e2000c101b32 */
[----:B------:R-:W-:Y:S02]  /*b180*/  ISETP.GE.AND P3, PT, R193, UR4, PT ;  /* 0x00000004c1007c0c */ /* 0x000fe4000bf66270 */
[----:B------:R-:W-:Y:S02]  /*b190*/  @!P0 LEA.HI.X R7, R196, R20, R229, 0x2, P5 ;  /* 0x00000014c4078211 */ /* 0x000fe400028f14e5 */
[----:B------:R-:W-:Y:S02]  /*b1a0*/  ISETP.GE.AND P5, PT, R187, UR4, PT ;  /* 0x00000004bb007c0c */ /* 0x000fe4000bfa6270 */
[-C--:B---3--:R-:W-:Y:S01]  /*b1b0*/  @!P1 LEA R8, P6, R195, R3.reuse, 0x2 ;  /* 0x00000003c3089211 */ /* 0x088fe200078c10ff */
[----:B------:R3:W-:Y:S02]  /*b1c0*/  @!P0 ST.E.64 desc[UR50][R6.64], R126 ;  /* 0x0000007e06008985 */ /* 0x0007e4000c101b32 */
[----:B0-----:R-:W-:-:S02]  /*b1d0*/  @!P4 LEA R4, P0, R194, R3, 0x2 ;  /* 0x00000003c204c211 */ /* 0x001fc400078010ff */
[-C--:B------:R-:W-:Y:S02]  /*b1e0*/  @!P1 LEA.HI.X R9, R195, R20.reuse, R228, 0x2, P6 ;  /* 0x00000014c3099211 */ /* 0x080fe400030f14e4 */
[-C--:B------:R-:W-:Y:S02]  /*b1f0*/  @!P3 LEA R10, P6, R193, R3.reuse, 0x2 ;  /* 0x00000003c10ab211 */ /* 0x080fe400078c10ff */
[-C--:B------:R-:W-:Y:S01]  /*b200*/  @!P4 LEA.HI.X R5, R194, R20.reuse, R227, 0x2, P0 ;  /* 0x00000014c205c211 */ /* 0x080fe200000f14e3 */
[----:B------:R3:W-:Y:S01]  /*b210*/  @!P1 ST.E.64 desc[UR50][R8.64], R130 ;  /* 0x0000008208009985 */ /* 0x0007e2000c101b32 */
[-C--:B--2---:R-:W-:Y:S02]  /*b220*/  @!P2 LEA R12, P1, R192, R3.reuse, 0x2 ;  /* 0x00000003c00ca211 */ /* 0x084fe400078210ff */
[----:B-1----:R-:W-:Y:S01]  /*b230*/  @!P5 LEA R14, P0, R187, R3, 0x2 ;  /* 0x00000003bb0ed211 */ /* 0x002fe200078010ff */
[----:B------:R3:W-:Y:S01]  /*b240*/  @!P4 ST.E.64 desc[UR50][R4.64], R134 ;  /* 0x000000860400c985 */ /* 0x0007e2000c101b32 */
[----:B------:R-:W-:-:S02]  /*b250*/  @!P3 LEA.HI.X R11, R193, R20, R226, 0x2, P6 ;  /* 0x00000014c10bb211 */ /* 0x000fc400030f14e2 */
[-C--:B------:R-:W-:Y:S02]  /*b260*/  @!P2 LEA.HI.X R13, R192, R20.reuse, R225, 0x2, P1 ;  /* 0x00000014c00da211 */ /* 0x080fe400008f14e1 */
[----:B------:R-:W-:Y:S01]  /*b270*/  @!P5 LEA.HI.X R15, R187, R20, R224, 0x2, P0 ;  /* 0x00000014bb0fd211 */ /* 0x000fe200000f14e0 */
[----:B------:R3:W-:Y:S01]  /*b280*/  @!P3 ST.E.64 desc[UR50][R10.64], R138 ;  /* 0x0000008a0a00b985 */ /* 0x0007e2000c101b32 */
[----:B------:R-:W-:-:S03]  /*b290*/  ISETP.GE.AND P0, PT, R186, UR4, PT ;  /* 0x00000004ba007c0c */ /* 0x000fc6000bf06270 */
[----:B------:R3:W-:Y:S04]  /*b2a0*/  @!P2 ST.E.64 desc[UR50][R12.64], R142 ;  /* 0x0000008e0c00a985 */ /* 0x0007e8000c101b32 */
[----:B------:R3:W-:Y:S06]  /*b2b0*/  @!P5 ST.E.64 desc[UR50][R14.64], R146 ;  /* 0x000000920e00d985 */ /* 0x0007ec000c101b32 */
[----:B------:R-:W-:Y:S05]  /*b2c0*/  @P0 BRA `(.L_x_3598) ;  /* 0x0000001000200947 */ /* 0x000fea0003800000 */
[----:B---3--:R-:W-:-:S04]  /*b2d0*/  LEA R4, P0, R186, R3, 0x2 ;  /* 0x00000003ba047211 */ /* 0x008fc800078010ff */
[----:B------:R-:W-:-:S05]  /*b2e0*/  LEA.HI.X R5, R186, R20, R223, 0x2, P0 ;  /* 0x00000014ba057211 */ /* 0x000fca00000f14df */
[----:B------:R0:W-:Y:S01]  /*b2f0*/  ST.E.64 desc[UR50][R4.64], R150 ;  /* 0x0000009604007985 */ /* 0x0001e2000c101b32 */
[----:B------:R-:W-:Y:S05]  /*b300*/  BRA `(.L_x_3598) ;  /* 0x0000001000107947 */ /* 0x000fea0003800000 */
.L_x_3592:
[----:B------:R-:W-:Y:S02]  /*b310*/  ULDC.64 UR8, c[0x0][0xc00] ;  /* 0x0003000000087ab9 */ /* 0x000fe40000000a00 */
[----:B------:R-:W-:-:S04]  /*b320*/  UISETP.NE.U32.AND UP0, UPT, UR8, URZ, UPT ;  /* 0x0000003f0800728c */ /* 0x000fc8000bf05070 */
        /* <DEDUP_REMOVED lines=9> */
[----:B------:R-:W-:Y:S01]  /*b3c0*/  UISETP.NE.AND.EX UP1, UPT, UR9, URZ, UPT, UP1 ;  /* 0x0000003f0900728c */ /* 0x000fe2000bf25310 */
[----:B------:R-:W-:Y:S02]  /*b3d0*/  ULDC UR4, c[0x0][0xa88] ;  /* 0x0002a20000047ab9 */ /* 0x000fe40000000800 */
[----:B------:R-:W-:-:S03]  /*b3e0*/  IMAD.U32 R0, RZ, RZ, UR4 ;  /* 0x00000004ff007e24 */ /* 0x000fc6000f8e00ff */
[----:B------:R-:W-:-:S05]  /*b3f0*/  PLOP3.LUT P2, PT, PT, PT, UP1, 0x80, 0x0 ;  /* 0x000000000000781c */ /* 0x000fca0003f4f018 */
[----:B------:R-:W-:-:S04]  /*b400*/  @UP1 ULEA UR8, UP2, UR40, UR8, 0x2 ;  /* 0x0000000828081291 */ /* 0x000fc8000f84103f */
[----:B------:R-:W-:Y:S02]  /*b410*/  @UP1 ULEA.HI.X UR9, UR40, UR9, UR41, 0x2, UP2 ;  /* 0x0000000928091291 */ /* 0x000fe400090f1429 */
[----:B------:R-:W-:-:S04]  /*b420*/  IMAD.U32 R6, RZ, RZ, UR8 ;  /* 0x00000008ff067e24 */ /* 0x000fc8000f8e00ff */
[----:B------:R-:W-:-:S05]  /*b430*/  IMAD.U32 R7, RZ, RZ, UR9 ;  /* 0x00000009ff077e24 */ /* 0x000fca000f8e00ff */
[----:B------:R1:W5:Y:S01]  /*b440*/  @P2 LDG.E R0, desc[UR50][R6.64] ;  /* 0x0000003206002981 */ /* 0x000362000c1e1900 */
[----:B------:R-:W-:Y:S01]  /*b450*/  UMOV UR4, URZ ;  /* 0x0000003f00047c82 */ /* 0x000fe20008000000 */
[----:B------:R-:W-:Y:S01]  /*b460*/  UISETP.NE.AND UP1, UPT, UR45, URZ, UPT ;  /* 0x0000003f2d00728c */ /* 0x000fe2000bf25270 */
[----:B------:R-:W3:Y:S10]  /*b470*/  S2R R3, SR_TID.X ;  /* 0x0000000000037919 */ /* 0x000ef40000002100 */
[----:B------:R-:W-:Y:S01]  /*b480*/  @!UP1 ULDC UR45, c[0x0][0xad4] ;  /* 0x0002b500002d9ab9 */ /* 0x000fe20000000800 */
[----:B--2---:R-:W-:Y:S01]  /*b490*/  @P1 R2UR UR4, R8 ;  /* 0x00000000080412ca */ /* 0x004fe200000e0000 */
[----:B---3--:R-:W-:-:S05]  /*b4a0*/  VIADD R8, R3, 0xffffff80 ;  /* 0xffffff8003087836 */ /* 0x008fca0000000000 */
[----:B------:R-:W-:-:S07]  /*b4b0*/  ISETP.GT.AND P0, PT, R8, 0x3f, PT ;  /* 0x0000003f0800780c */ /* 0x000fce0003f04270 */
[----:B------:R-:W-:Y:S01]  /*b4c0*/  USHF.R.S32.HI UR19, URZ, 0x1f, UR4 ;  /* 0x0000001f3f137899 */ /* 0x000fe20008011404 */
[----:B-1----:R-:W-:Y:S11]  /*b4d0*/  @P2 BRA `(.L_x_3601) ;  /* 0x0000000000102947 */ /* 0x002ff60003800000 */
[----:B------:R-:W-:Y:S05]  /*b4e0*/  @!P1 BRA `(.L_x_3601) ;  /* 0x00000000000c9947 */ /* 0x000fea0003800000 */
[----:B------:R-:W2:Y:S04]  /*b4f0*/  LDG.E R3, desc[UR50][R4.64] ;  /* 0x0000003204037981 */ /* 0x000ea8000c1e1900 */
[----:B-----5:R-:W2:Y:S02]  /*b500*/  LDG.E R0, desc[UR50][R4.64+0x4] ;  /* 0x0000043204007981 */ /* 0x020ea4000c1e1900 */
[----:B--2---:R-:W-:-:S07]  /*b510*/  IMAD.IADD R0, R0, 0x1, -R3 ;  /* 0x0000000100007824 */ /* 0x004fce00078e0a03 */
.L_x_3601:
[----:B------:R-:W-:Y:S01]  /*b520*/  USEL UR40, UR40, URZ, !UP0 ;  /* 0x0000003f28287287 */ /* 0x000fe2000c000000 */
[----:B------:R-:W-:Y:S01]  /*b530*/  BSSY B1, `(.L_x_3602) ;  /* 0x0000039000017945 */ /* 0x000fe20003800000 */
[----:B------:R-:W-:-:S03]  /*b540*/  USEL UR41, UR41, URZ, !UP0 ;  /* 0x0000003f29297287 */ /* 0x000fc6000c000000 */
[----:B------:R-:W-:Y:S09]  /*b550*/  @P0 BRA `(.L_x_3603) ;  /* 0x0000000000d80947 */ /* 0x000ff20003800000 */
[----:B------:R-:W1:Y:S01]  /*b560*/  S2R R3, SR_TID.X ;  /* 0x0000000000037919 */ /* 0x000e620000002100 */
[----:B------:R-:W2:Y:S01]  /*b570*/  LDC R9, c[0x0][0xbe8] ;  /* 0x0002fa00ff097b82 */ /* 0x000ea20000000800 */
[----:B------:R-:W-:-:S04]  /*b580*/  IMAD.U32 R4, RZ, RZ, UR43 ;  /* 0x0000002bff047e24 */ /* 0x000fc8000f8e00ff */
[----:B-1----:R-:W-:Y:S02]  /*b590*/  IMAD R3, R4, 0x40, R3 ;  /* 0x0000004004037824 */ /* 0x002fe400078e0203 */
[----:B--2--5:R-:W-:Y:S02]  /*b5a0*/  IMAD R4, R0, R9, RZ ;  /* 0x0000000900047224 */ /* 0x024fe400078e02ff */
[----:B------:R-:W-:-:S05]  /*b5b0*/  VIADD R6, R3, 0xffffff80 ;  /* 0xffffff8003067836 */ /* 0x000fca0000000000 */
[----:B------:R-:W-:-:S13]  /*b5c0*/  ISETP.GE.AND P0, PT, R6, R4, PT ;  /* 0x000000040600720c */ /* 0x000fda0003f06270 */
[----:B------:R-:W-:Y:S05]  /*b5d0*/  @P0 BRA `(.L_x_3603) ;  /* 0x0000000000b80947 */ /* 0x000fea0003800000 */
[----:B------:R-:W-:Y:S01]  /*b5e0*/  ISETP.NE.AND P0, PT, R9, 0x1, PT ;  /* 0x000000010900780c */ /* 0x000fe20003f05270 */
[----:B------:R-:W-:Y:S01]  /*b5f0*/  UISETP.GT.AND UP0, UPT, UR45, 0x1, UPT ;  /* 0x000000012d00788c */ /* 0x000fe2000bf04270 */
[----:B------:R-:W-:-:S03]  /*b600*/  UMOV UR17, 0x9b8 ;  /* 0x000009b800117882 */ /* 0x000fc60000000000 */
[----:B------:R-:W-:Y:S02]  /*b610*/  USEL UR17, UR17, 0x978, UP0 ;  /* 0x0000097811117887 */ /* 0x000fe40008000000 */
[----:B------:R-:W-:-:S06]  /*b620*/  USEL UR16, UR44, URZ, UP0 ;  /* 0x0000003f2c107287 */ /* 0x000fcc0008000000 */
[----:B------:R-:W1:Y:S04]  /*b630*/  @P0 LDC R3, c[0x0][0xbec] ;  /* 0x0002fb00ff030b82 */ /* 0x000e680000000800 */
[----:B------:R-:W-:Y:S01]  /*b640*/  ULDC.64 UR8, c[0x0][UR17+0x218] ;  /* 0x0000860011087abb */ /* 0x000fe20008000a00 */
[----:B------:R-:W-:Y:S01]  /*b650*/  ULDC.64 UR12, c[0x0][UR17+0x220] ;  /* 0x00008800110c7abb */ /* 0x000fe20008000a00 */
[----:B------:R-:W-:Y:S01]  /*b660*/  ULDC.64 UR14, c[0x0][UR17+0x228] ;  /* 0x00008a00110e7abb */ /* 0x000fe20008000a00 */
[----:B------:R-:W-:Y:S01]  /*b670*/  UIMAD.WIDE.U32 UR10, UR8, UR42, URZ ;  /* 0x0000002a080a72a5 */ /* 0x000fe2000f8e003f */
[----:B------:R-:W2:Y:S01]  /*b680*/  @P0 LDC R5, c[0x0][0xbf0] ;  /* 0x0002fc00ff050b82 */ /* 0x000ea20000000800 */
[----:B------:R-:W-:Y:S02]  /*b690*/  UIMAD UR18, UR9, UR42, URZ ;  /* 0x0000002a091272a4 */ /* 0x000fe4000f8e023f */
[----:B------:R-:W-:-:S02]  /*b6a0*/  UIMAD UR13, UR13, UR40, URZ ;  /* 0x000000280d0d72a4 */ /* 0x000fc4000f8e023f */
[----:B------:R-:W-:Y:S02]  /*b6b0*/  UIMAD.WIDE.U32 UR20, UR14, UR16, URZ ;  /* 0x000000100e1472a5 */ /* 0x000fe4000f8e003f */
[----:B------:R-:W-:Y:S02]  /*b6c0*/  UIMAD.WIDE.U32 UR8, UR12, UR40, URZ ;  /* 0x000000280c0872a5 */ /* 0x000fe4000f8e003f */
[----:B------:R-:W-:Y:S02]  /*b6d0*/  UIMAD UR14, UR15, UR16, URZ ;  /* 0x000000100f0e72a4 */ /* 0x000fe4000f8e023f */
[----:B------:R-:W-:Y:S02]  /*b6e0*/  UIMAD UR13, UR12, UR41, UR13 ;  /* 0x000000290c0d72a4 */ /* 0x000fe4000f8e020d */
[----:B------:R-:W-:Y:S02]  /*b6f0*/  UIADD3 UR10, UP1, UP2, UR8, UR10, UR4 ;  /* 0x0000000a080a7290 */ /* 0x000fe4000fa3e004 */
[----:B------:R-:W-:Y:S01]  /*b700*/  UIADD3 UR14, UR21, UR14, URZ ;  /* 0x0000000e150e7290 */ /* 0x000fe2000fffe03f */
[----:B-1----:R-:W-:Y:S01]  /*b710*/  @P0 IMAD.HI.U32 R4, R6, R3, RZ ;  /* 0x0000000306040227 */ /* 0x002fe200078e00ff */
[----:B------:R-:W-:-:S02]  /*b720*/  UIADD3 UR18, UR11, UR18, URZ ;  /* 0x000000120b127290 */ /* 0x000fc4000fffe03f */
[----:B------:R-:W-:Y:S01]  /*b730*/  UIADD3 UR13, UR9, UR13, URZ ;  /* 0x0000000d090d7290 */ /* 0x000fe2000fffe03f */
[----:B------:R-:W-:Y:S02]  /*b740*/  IMAD.MOV.U32 R3, RZ, RZ, R6 ;  /* 0x000000ffff037224 */ /* 0x000fe400078e0006 */
[----:B------:R-:W-:Y:S01]  /*b750*/  IMAD.U32 R10, RZ, RZ, UR14 ;  /* 0x0000000eff0a7e24 */ /* 0x000fe2000f8e00ff */
[----:B------:R-:W-:Y:S01]  /*b760*/  ULDC.64 UR8, c[0x0][UR17+0x210] ;  /* 0x0000840011087abb */ /* 0x000fe20008000a00 */
[----:B--2---:R-:W-:Y:S01]  /*b770*/  @P0 SHF.R.U32.HI R3, RZ, R5, R4 ;  /* 0x00000005ff030219 */ /* 0x004fe20000011604 */
[----:B------:R-:W-:Y:S02]  /*b780*/  IMAD.U32 R4, RZ, RZ, UR20 ;  /* 0x00000014ff047e24 */ /* 0x000fe4000f8e00ff */
[----:B------:R-:W-:Y:S01]  /*b790*/  IMAD.U32 R5, RZ, RZ, UR21 ;  /* 0x00000015ff057e24 */ /* 0x000fe2000f8e00ff */
[--C-:B------:R-:W-:Y:S01]  /*b7a0*/  SHF.R.S32.HI R5, RZ, 0x1f, R3.reuse ;  /* 0x0000001fff057819 */ /* 0x100fe20000011403 */
[----:B------:R-:W-:Y:S01]  /*b7b0*/  IMAD.MOV R7, RZ, RZ, -R3 ;  /* 0x000000ffff077224 */ /* 0x000fe200078e0a03 */
[----:B------:R-:W-:Y:S01]  /*b7c0*/  IADD3 R4, P0, P1, R3, UR10, R4 ;  /* 0x0000000a03047c10 */ /* 0x000fe2000f91e004 */
[----:B------:R-:W-:-:S02]  /*b7d0*/  UIADD3.X UR10, UR13, UR18, UR19, UP1, UP2 ;  /* 0x000000120d0a7290 */ /* 0x000fc40008fe4413 */
[----:B------:R-:W-:-:S04]  /*b7e0*/  IMAD R7, R9, R7, R6 ;  /* 0x0000000709077224 */ /* 0x000fc800078e0206 */
[----:B------:R-:W-:Y:S01]  /*b7f0*/  IADD3.X R5, R5, UR10, R10, P0, P1 ;  /* 0x0000000a05057c10 */ /* 0x000fe200087e240a */
[C---:B------:R-:W-:Y:S01]  /*b800*/  IMAD R6, R7.reuse, UR9, RZ ;  /* 0x0000000907067c24 */ /* 0x040fe2000f8e02ff */
[----:B------:R-:W-:Y:S01]  /*b810*/  SHF.R.S32.HI R3, RZ, 0x1f, R7 ;  /* 0x0000001fff037819 */ /* 0x000fe20000011407 */
[----:B------:R-:W-:Y:S01]  /*b820*/  ULDC.64 UR10, c[0x0][0xba8] ;  /* 0x0002ea00000a7ab9 */ /* 0x000fe20000000a00 */
[----:B------:R-:W-:Y:S01]  /*b830*/  @!UP0 ULDC UR10, c[0x0][0xb50] ;  /* 0x0002d400000a8ab9 */ /* 0x000fe20000000800 */
[----:B------:R-:W-:Y:S01]  /*b840*/  IMAD.WIDE.U32 R4, R7, UR8, R4 ;  /* 0x0000000807047c25 */ /* 0x000fe2000f8e0004 */
[----:B------:R-:W-:-:S03]  /*b850*/  @!UP0 ULDC UR11, c[0x0][0xb54] ;  /* 0x0002d500000b8ab9 */ /* 0x000fc60000000800 */
[----:B------:R-:W-:Y:S01]  /*b860*/  IMAD R3, R3, UR8, R6 ;  /* 0x0000000803037c24 */ /* 0x000fe2000f8e0206 */
[----:B------:R-:W-:-:S03]  /*b870*/  LEA R6, P0, R4, UR10, 0x2 ;  /* 0x0000000a04067c11 */ /* 0x000fc6000f8010ff */
[----:B------:R-:W-:-:S05]  /*b880*/  IMAD.IADD R3, R5, 0x1, R3 ;  /* 0x0000000105037824 */ /* 0x000fca00078e0203 */
[----:B------:R-:W-:Y:S01]  /*b890*/  LEA.HI.X R7, R4, UR11, R3, 0x2, P0 ;  /* 0x0000000b04077c11 */ /* 0x000fe200080f1403 */
[----:B------:R-:W-:-:S05]  /*b8a0*/  IMAD.MOV.U32 R3, RZ, RZ, -0x800000 ;  /* 0xff800000ff037424 */ /* 0x000fca00078e00ff */
[----:B------:R1:W-:Y:S02]  /*b8b0*/  STG.E desc[UR50][R6.64], R3 ;  /* 0x0000000306007986 */ /* 0x0003e4000c101932 */
.L_x_3603:
[----:B------:R-:W-:Y:S05]  /*b8c0*/  BSYNC B1 ;  /* 0x0000000000017941 */ /* 0x000fea0003800000 */
.L_x_3602:
[----:B------:R-:W-:-:S06]  /*b8d0*/  UISETP.GT.AND UP0, UPT, UR45, 0x1, UPT ;  /* 0x000000012d00788c */ /* 0x000fcc000bf04270 */
[----:B------:R-:W-:-:S13]  /*b8e0*/  PLOP3.LUT P0, PT, PT, PT, UP0, 0x80, 0x0 ;  /* 0x000000000000781c */ /* 0x000fda0003f0f008 */
[----:B------:R-:W-:Y:S05]  /*b8f0*/  @P0 BRA `(.L_x_3598) ;  /* 0x0000000800940947 */ /* 0x000fea0003800000 */
[----:B------:R-:W2:Y:S01]  /*b900*/  LDC R11, c[0x0][0xbe8] ;  /* 0x0002fa00ff0b7b82 */ /* 0x000ea20000000800 */
[----:B-1----:R-:W-:Y:S01]  /*b910*/  SHF.R.S32.HI R3, RZ, 0x1f, R8 ;  /* 0x0000001fff037819 */ /* 0x002fe20000011408 */
[----:B------:R-:W-:Y:S01]  /*b920*/  ULDC.64 UR12, c[0x0][0xaa0] ;  /* 0x0002a800000c7ab9 */ /* 0x000fe20000000a00 */
[----:B------:R-:W-:Y:S01]  /*b930*/  IMAD.U32 R6, RZ, RZ, UR43 ;  /* 0x0000002bff067e24 */ /* 0x000fe2000f8e00ff */
[----:B------:R-:W-:Y:S01]  /*b940*/  UIMAD UR10, UR19, UR12, URZ ;  /* 0x0000000c130a72a4 */ /* 0x000fe2000f8e023f */
[----:B------:R-:W-:Y:S01]  /*b950*/  LEA.HI R3, R3, R8, RZ, 0x3 ;  /* 0x0000000803037211 */ /* 0x000fe200078f18ff */
[----:B------:R-:W-:Y:S01]  /*b960*/  UIMAD.WIDE.U32 UR8, UR4, UR12, URZ ;  /* 0x0000000c040872a5 */ /* 0x000fe2000f8e003f */
[----:B------:R-:W-:Y:S01]  /*b970*/  VIADD R33, R2, 0xc0 ;  /* 0x000000c002217836 */ /* 0x000fe20000000000 */
[----:B------:R-:W-:Y:S01]  /*b980*/  UIMAD UR10, UR4, UR13, UR10 ;  /* 0x0000000d040a72a4 */ /* 0x000fe2000f8e020a */
[----:B------:R-:W-:Y:S01]  /*b990*/  LOP3.LUT R5, R3, 0xfffffff8, RZ, 0xc0, !PT ;  /* 0xfffffff803057812 */ /* 0x000fe200078ec0ff */
[----:B------:R-:W-:Y:S01]  /*b9a0*/  ULDC UR12, c[0x0][0xac8] ;  /* 0x0002b200000c7ab9 */ /* 0x000fe20000000800 */
[----:B------:R-:W-:Y:S01]  /*b9b0*/  SHF.R.S32.HI R13, RZ, 0x3, R3 ;  /* 0x00000003ff0d7819 */ /* 0x000fe20000011403 */
[----:B------:R-:W-:Y:S01]  /*b9c0*/  UIADD3 UR9, UR9, UR10, URZ ;  /* 0x0000000a09097290 */ /* 0x000fe2000fffe03f */
[----:B------:R-:W-:Y:S01]  /*b9d0*/  ISETP.GE.AND P1, PT, R185, UR12, PT ;  /* 0x0000000cb9007c0c */ /* 0x000fe2000bf26270 */
[----:B------:R-:W-:Y:S01]  /*b9e0*/  IMAD.IADD R8, R8, 0x1, -R5 ;  /* 0x0000000108087824 */ /* 0x000fe200078e0a05 */
[----:B------:R-:W-:Y:S01]  /*b9f0*/  ULDC.64 UR10, c[0x0][0xae8] ;  /* 0x0002ba00000a7ab9 */ /* 0x000fe20000000a00 */
[----:B------:R-:W-:Y:S01]  /*ba00*/  ISETP.GE.AND P2, PT, R2, UR12, PT ;  /* 0x0000000c02007c0c */ /* 0x000fe2000bf46270 */
[----:B------:R-:W-:Y:S01]  /*ba10*/  UIMAD.WIDE.U32 UR8, UR42, UR10, UR8 ;  /* 0x0000000a2a0872a5 */ /* 0x000fe2000f8e0008 */
[----:B------:R-:W-:Y:S01]  /*ba20*/  IMAD R3, R8, 0x20, R13 ;  /* 0x0000002008037824 */ /* 0x000fe200078e020d */
[----:B------:R-:W-:Y:S01]  /*ba30*/  BSSY B1, `(.L_x_3604) ;  /* 0x000006d000017945 */ /* 0x000fe20003800000 */
[----:B------:R-:W-:Y:S01]  /*ba40*/  VIADD R27, R2, 0x100 ;  /* 0x00000100021b7836 */ /* 0x000fe20000000000 */
[----:B------:R-:W-:Y:S01]  /*ba50*/  UIMAD UR9, UR42, UR11, UR9 ;  /* 0x0000000b2a0972a4 */ /* 0x000fe2000f8e0209 */
[----:B------:R-:W-:Y:S01]  /*ba60*/  IMAD R9, R6, 0x40, R3 ;  /* 0x0000004006097824 */ /* 0x000fe200078e0203 */
[----:B------:R-:W-:Y:S01]  /*ba70*/  SEL R3, RZ, 0xffffffff, P1 ;  /* 0xffffffffff037807 */ /* 0x000fe20000800000 */
[----:B------:R-:W-:Y:S01]  /*ba80*/  ULDC.64 UR10, c[0x0][0xaf0] ;  /* 0x0002bc00000a7ab9 */ /* 0x000fe20000000a00 */
[----:B--2---:R-:W-:Y:S01]  /*ba90*/  ISETP.NE.AND P0, PT, R11, 0x1, PT ;  /* 0x000000010b00780c */ /* 0x004fe20003f05270 */
[----:B------:R-:W-:Y:S01]  /*baa0*/  UIMAD UR41, UR41, UR10, URZ ;  /* 0x0000000a292972a4 */ /* 0x000fe2000f8e023f */
[----:B------:R-:W-:Y:S01]  /*bab0*/  ISETP.GE.AND P1, PT, R184, UR12, PT ;  /* 0x0000000cb8007c0c */ /* 0x000fe2000bf26270 */
[----:B------:R-:W-:Y:S01]  /*bac0*/  IMAD.SHL.U32 R15, R3, 0x2, RZ ;  /* 0x00000002030f7824 */ /* 0x000fe200078e00ff */
[----:B------:R-:W-:Y:S01]  /*bad0*/  SEL R6, RZ, 0x1, P2 ;  /* 0x00000001ff067807 */ /* 0x000fe20001000000 */
[----:B------:R-:W-:Y:S01]  /*bae0*/  UIMAD UR4, UR40, UR11, UR41 ;  /* 0x0000000b280472a4 */ /* 0x000fe2000f8e0229 */
[----:B------:R-:W-:Y:S01]  /*baf0*/  SEL R7, RZ, 0xffffffff, P1 ;  /* 0xffffffffff077807 */ /* 0x000fe20000800000 */
[----:B------:R-:W-:Y:S01]  /*bb00*/  UIMAD.WIDE.U32 UR40, UR40, UR10, UR8 ;  /* 0x0000000a282872a5 */ /* 0x000fe2000f8e0008 */
[----:B------:R-:W-:Y:S01]  /*bb10*/  IMAD.MOV.U32 R3, RZ, RZ, R9 ;  /* 0x000000ffff037224 */ /* 0x000fe200078e0009 */
[----:B------:R-:W-:Y:S01]  /*bb20*/  LOP3.LUT R6, R15, 0x2, R6, 0xe2, !PT ;  /* 0x000000020f067812 */ /* 0x000fe200078ee206 */
[----:B------:R-:W-:Y:S01]  /*bb30*/  ULDC.64 UR8, c[0x0][0xae0] ;  /* 0x0002b80000087ab9 */ /* 0x000fe20000000a00 */
[----:B------:R-:W-:Y:S01]  /*bb40*/  IMAD.SHL.U32 R7, R7, 0x4, RZ ;  /* 0x0000000407077824 */ /* 0x000fe200078e00ff */
[----:B------:R-:W-:Y:S01]  /*bb50*/  UIADD3 UR4, UR41, UR4, URZ ;  /* 0x0000000429047290 */ /* 0x000fe2000fffe03f */
[----:B------:R-:W1:Y:S01]  /*bb60*/  @P0 LDC R4, c[0x0][0xbec] ;  /* 0x0002fb00ff040b82 */ /* 0x000e620000000800 */
[C---:B------:R-:W-:Y:S01]  /*bb70*/  VIADD R37, R2.reuse, 0x140 ;  /* 0x0000014002257836 */ /* 0x040fe20000000000 */
[----:B------:R-:W-:Y:S01]  /*bb80*/  SHF.R.S32.HI R35, RZ, 0x1f, R184 ;  /* 0x0000001fff237819 */ /* 0x000fe200000114b8 */
[----:B------:R-:W-:Y:S01]  /*bb90*/  VIADD R29, R2, 0x180 ;  /* 0x00000180021d7836 */ /* 0x000fe20000000000 */
[----:B------:R-:W-:Y:S01]  /*bba0*/  LOP3.LUT R10, R7, 0x4, R6, 0xe2, !PT ;  /* 0x00000004070a7812 */ /* 0x000fe200078ee206 */
[----:B------:R-:W-:Y:S01]  /*bbb0*/  IMAD.U32 R26, RZ, RZ, UR43 ;  /* 0x0000002bff1a7e24 */ /* 0x000fe2000f8e00ff */
[----:B------:R-:W-:Y:S01]  /*bbc0*/  SHF.R.S32.HI R28, RZ, 0x1f, R27 ;  /* 0x0000001fff1c7819 */ /* 0x000fe2000001141b */
[----:B-----5:R-:W-:Y:S01]  /*bbd0*/  IMAD R25, R0, R11, RZ ;  /* 0x0000000b00197224 */ /* 0x020fe200078e02ff */
[----:B------:R-:W2:Y:S01]  /*bbe0*/  @P0 LDC R5, c[0x0][0xbf0] ;  /* 0x0002fc00ff050b82 */ /* 0x000ea20000000800 */
[----:B------:R-:W-:Y:S01]  /*bbf0*/  IMAD R26, R26, 0x40, R13 ;  /* 0x000000401a1a7824 */ /* 0x000fe200078e020d */
[----:B------:R-:W-:Y:S01]  /*bc00*/  SHF.R.S32.HI R30, RZ, 0x1f, R29 ;  /* 0x0000001fff1e7819 */ /* 0x000fe2000001141d */
[----:B------:R-:W-:Y:S01]  /*bc10*/  VIADD R31, R2, 0x1c0 ;  /* 0x000001c0021f7836 */ /* 0x000fe20000000000 */
[----:B------:R-:W-:-:S02]  /*bc20*/  SHF.R.S32.HI R32, RZ, 0x1f, R33 ;  /* 0x0000001fff207819 */ /* 0x000fc40000011421 */
[----:B------:R-:W-:Y:S02]  /*bc30*/  SHF.R.S32.HI R36, RZ, 0x1f, R37 ;  /* 0x0000001fff247819 */ /* 0x000fe40000011425 */
[----:B------:R-:W-:Y:S02]  /*bc40*/  ISETP.GE.AND P1, PT, R31, UR12, PT ;  /* 0x0000000c1f007c0c */ /* 0x000fe4000bf26270 */
[----:B------:R-:W-:Y:S02]  /*bc50*/  SHF.R.S32.HI R34, RZ, 0x1f, R31 ;  /* 0x0000001fff227819 */ /* 0x000fe4000001141f */
[----:B------:R-:W-:Y:S02]  /*bc60*/  SEL R0, RZ, 0x80, P1 ;  /* 0x00000080ff007807 */ /* 0x000fe40000800000 */
[----:B------:R-:W-:Y:S01]  /*bc70*/  SHF.R.S32.HI R38, RZ, 0x1f, R185 ;  /* 0x0000001fff267819 */ /* 0x000fe200000114b9 */
[----:B-1----:R-:W-:-:S05]  /*bc80*/  @P0 IMAD.HI.U32 R4, R9, R4, RZ ;  /* 0x0000000409040227 */ /* 0x002fca00078e00ff */
[----:B--2---:R-:W-:Y:S01]  /*bc90*/  @P0 SHF.R.U32.HI R3, RZ, R5, R4 ;  /* 0x00000005ff030219 */ /* 0x004fe20000011604 */
[----:B------:R-:W-:Y:S01]  /*bca0*/  IMAD.U32 R5, RZ, RZ, UR41 ;  /* 0x00000029ff057e24 */ /* 0x000fe2000f8e00ff */
[----:B------:R-:W-:Y:S01]  /*bcb0*/  ISETP.GE.AND P0, PT, R33, UR12, PT ;  /* 0x0000000c21007c0c */ /* 0x000fe2000bf06270 */
[----:B------:R-:W-:Y:S01]  /*bcc0*/  IMAD.U32 R4, RZ, RZ, UR40 ;  /* 0x00000028ff047e24 */ /* 0x000fe2000f8e00ff */
[--C-:B------:R-:W-:Y:S01]  /*bcd0*/  SHF.R.S32.HI R6, RZ, 0x1f, R3.reuse ;  /* 0x0000001fff067819 */ /* 0x100fe20000011403 */
[----:B------:R-:W-:Y:S01]  /*bce0*/  IMAD.U32 R5, RZ, RZ, UR4 ;  /* 0x00000004ff057e24 */ /* 0x000fe2000f8e00ff */
[----:B------:R-:W-:Y:S01]  /*bcf0*/  SEL R7, RZ, 0xffffffff, P0 ;  /* 0xffffffffff077807 */ /* 0x000fe20000000000 */
[----:B------:R-:W-:Y:S01]  /*bd00*/  IMAD.MOV R8, RZ, RZ, -R3 ;  /* 0x000000ffff087224 */ /* 0x000fe200078e0a03 */
[----:B------:R-:W-:Y:S01]  /*bd10*/  ISETP.GE.AND P0, PT, R27, UR12, PT ;  /* 0x0000000c1b007c0c */ /* 0x000fe2000bf06270 */
[----:B------:R-:W-:Y:S02]  /*bd20*/  IMAD R6, R6, UR8, RZ ;  /* 0x0000000806067c24 */ /* 0x000fe4000f8e02ff */
[----:B------:R-:W-:Y:S01]  /*bd30*/  IMAD.SHL.U32 R15, R7, 0x8, RZ ;  /* 0x00000008070f7824 */ /* 0x000fe200078e00ff */
[----:B------:R-:W-:Y:S01]  /*bd40*/  SEL R12, RZ, 0xffffffff, P0 ;  /* 0xffffffffff0c7807 */ /* 0x000fe20000000000 */
[----:B------:R-:W-:Y:S01]  /*bd50*/  IMAD R7, R3, UR9, R6 ;  /* 0x0000000903077c24 */ /* 0x000fe2000f8e0206 */
[----:B------:R-:W-:Y:S01]  /*bd60*/  ISETP.GE.AND P0, PT, R37, UR12, PT ;  /* 0x0000000c25007c0c */ /* 0x000fe2000bf06270 */
[----:B------:R-:W-:Y:S01]  /*bd70*/  IMAD.WIDE.U32 R4, R3, UR8, R4 ;  /* 0x0000000803047c25 */ /* 0x000fe2000f8e0004 */
[----:B------:R-:W-:Y:S01]  /*bd80*/  LOP3.LUT R10, R15, 0x8, R10, 0xe2, !PT ;  /* 0x000000080f0a7812 */ /* 0x000fe200078ee20a */
[----:B------:R-:W-:-:S02]  /*bd90*/  ULDC.64 UR8, c[0x0][0xad8] ;  /* 0x0002b60000087ab9 */ /* 0x000fc40000000a00 */
[----:B------:R-:W-:Y:S02]  /*bda0*/  IMAD R3, R11, R8, R9 ;  /* 0x000000080b037224 */ /* 0x000fe400078e0209 */
[----:B------:R-:W-:Y:S02]  /*bdb0*/  IMAD.SHL.U32 R9, R12, 0x10, RZ ;  /* 0x000000100c097824 */ /* 0x000fe400078e00ff */
[----:B------:R-:W-:Y:S01]  /*bdc0*/  IMAD.IADD R5, R5, 0x1, R7 ;  /* 0x0000000105057824 */ /* 0x000fe200078e0207 */
[----:B------:R-:W-:Y:S02]  /*bdd0*/  SHF.R.S32.HI R6, RZ, 0x1f, R3 ;  /* 0x0000001fff067819 */ /* 0x000fe40000011403 */
[----:B------:R-:W-:Y:S01]  /*bde0*/  SEL R7, RZ, 0xffffffff, P0 ;  /* 0xffffffffff077807 */ /* 0x000fe20000000000 */
[----:B------:R-:W-:Y:S01]  /*bdf0*/  IMAD.WIDE.U32 R4, R3, UR8, R4 ;  /* 0x0000000803047c25 */ /* 0x000fe2000f8e0004 */
[----:B------:R-:W-:Y:S02]  /*be00*/  LOP3.LUT R10, R9, 0x10, R10, 0xe2, !PT ;  /* 0x00000010090a7812 */ /* 0x000fe400078ee20a */
[----:B------:R-:W-:Y:S01]  /*be10*/  ISETP.GE.AND P0, PT, R29, UR12, PT ;  /* 0x0000000c1d007c0c */ /* 0x000fe2000bf06270 */
[----:B------:R-:W-:-:S02]  /*be20*/  IMAD R6, R6, UR8, RZ ;  /* 0x0000000806067c24 */ /* 0x000fc4000f8e02ff */
[----:B------:R-:W-:Y:S02]  /*be30*/  IMAD.SHL.U32 R9, R7, 0x20, RZ ;  /* 0x0000002007097824 */ /* 0x000fe400078e00ff */
[----:B------:R-:W-:Y:S01]  /*be40*/  IMAD R7, R3, UR9, R6 ;  /* 0x0000000903077c24 */ /* 0x000fe2000f8e0206 */
[----:B------:R-:W-:Y:S02]  /*be50*/  ULDC.64 UR8, c[0x0][0xa80] ;  /* 0x0002a00000087ab9 */ /* 0x000fe40000000a00 */
[----:B------:R-:W-:Y:S01]  /*be60*/  LOP3.LUT R10, R9, 0x20, R10, 0xe2, !PT ;  /* 0x00000020090a7812 */ /* 0x000fe200078ee20a */
[----:B------:R-:W-:Y:S01]  /*be70*/  IMAD.IADD R3, R5, 0x1, R7 ;  /* 0x0000000105037824 */ /* 0x000fe200078e0207 */
[----:B------:R-:W-:Y:S02]  /*be80*/  SEL R9, RZ, 0x40, P0 ;  /* 0x00000040ff097807 */ /* 0x000fe40000000000 */
[----:B------:R-:W-:Y:S02]  /*be90*/  LEA R20, P0, R4, UR8, 0x1 ;  /* 0x0000000804147c11 */ /* 0x000fe4000f8008ff */
[----:B------:R-:W-:-:S02]  /*bea0*/  LOP3.LUT R21, R10, R9, RZ, 0xfc, !PT ;  /* 0x000000090a157212 */ /* 0x000fc400078efcff */
[----:B------:R-:W-:Y:S01]  /*beb0*/  LEA.HI.X R3, R4, UR9, R3, 0x1, P0 ;  /* 0x0000000904037c11 */ /* 0x000fe200080f0c03 */
[----:B------:R1:W2:Y:S01]  /*bec0*/  SHFL.IDX PT, R6, R20, RZ, 0x181f ;  /* 0x00181fff14067589 */ /* 0x0002a200000e0000 */
[----:B------:R-:W-:Y:S02]  /*bed0*/  ISETP.GE.AND P0, PT, R26, R25, PT ;  /* 0x000000191a00720c */ /* 0x000fe40003f06270 */
[----:B------:R-:W-:Y:S01]  /*bee0*/  LOP3.LUT R24, R21, R0, RZ, 0xfc, !PT ;  /* 0x0000000015187212 */ /* 0x000fe200078efcff */
[----:B------:R1:W3:Y:S10]  /*bef0*/  SHFL.IDX PT, R7, R3, RZ, 0x181f ;  /* 0x00181fff03077589 */ /* 0x0002f400000e0000 */
[----:B-1----:R-:W-:Y:S05]  /*bf00*/  @P0 BRA `(.L_x_3605) ;  /* 0x00000000007c0947 */ /* 0x002fea0003800000 */
[----:B------:R-:W-:Y:S02]  /*bf10*/  ISETP.GE.AND P2, PT, R185, UR12, PT ;  /* 0x0000000cb9007c0c */ /* 0x000fe4000bf46270 */
[----:B------:R-:W-:Y:S02]  /*bf20*/  ISETP.GE.AND P1, PT, R2, UR12, PT ;  /* 0x0000000c02007c0c */ /* 0x000fe4000bf26270 */
[----:B------:R-:W-:Y:S02]  /*bf30*/  ISETP.GE.AND P5, PT, R184, UR12, PT ;  /* 0x0000000cb8007c0c */ /* 0x000fe4000bfa6270 */
[----:B------:R-:W-:-:S07]  /*bf40*/  ISETP.GE.AND P3, PT, R33, UR12, PT ;  /* 0x0000000c21007c0c */ /* 0x000fce000bf66270 */
[CC--:B--2---:R-:W-:Y:S02]  /*bf50*/  @!P2 LEA R8, P0, R185.reuse, R6.reuse, 0x1 ;  /* 0x00000006b908a211 */ /* 0x0c4fe400078008ff */
[----:B---3--:R-:W-:Y:S02]  /*bf60*/  @!P1 IMAD.WIDE R4, R2, 0x2, R6 ;  /* 0x0000000202049825 */ /* 0x008fe400078e0206 */
[----:B------:R-:W-:Y:S02]  /*bf70*/  @!P2 LEA.HI.X R9, R185, R7, R38, 0x1, P0 ;  /* 0x00000007b909a211 */ /* 0x000fe400000f0c26 */
[----:B------:R-:W-:Y:S01]  /*bf80*/  @!P5 LEA R10, P4, R184, R6, 0x1 ;  /* 0x00000006b80ad211 */ /* 0x000fe200078808ff */
[----:B------:R-:W-:Y:S01]  /*bf90*/  @!P1 ST.E.128 desc[UR50][R4.64], RZ ;  /* 0x000000ff04009985 */ /* 0x000fe2000c101d32 */
[----:B------:R-:W-:Y:S02]  /*bfa0*/  ISETP.GE.AND P1, PT, R37, UR12, PT ;  /* 0x0000000c25007c0c */ /* 0x000fe4000bf26270 */
[----:B------:R-:W-:Y:S01]  /*bfb0*/  LOP3.LUT P0, RZ, R21, 0x40, RZ, 0xc0, !PT ;  /* 0x0000004015ff7812 */ /* 0x000fe2000780c0ff */
[----:B------:R1:W-:Y:S01]  /*bfc0*/  @!P2 ST.E.128 desc[UR50][R8.64], RZ ;  /* 0x000000ff0800a985 */ /* 0x0003e2000c101d32 */
[----:B------:R-:W-:-:S02]  /*bfd0*/  ISETP.GE.AND P2, PT, R27, UR12, PT ;  /* 0x0000000c1b007c0c */ /* 0x000fc4000bf46270 */
[-C--:B------:R-:W-:Y:S02]  /*bfe0*/  @!P5 LEA.HI.X R11, R184, R7.reuse, R35, 0x1, P4 ;  /* 0x00000007b80bd211 */ /* 0x080fe400020f0c23 */
[----:B------:R-:W-:Y:S02]  /*bff0*/  LOP3.LUT P4, RZ, R24, 0x80, RZ, 0xc0, !PT ;  /* 0x0000008018ff7812 */ /* 0x000fe4000788c0ff */
[CC--:B------:R-:W-:Y:S01]  /*c000*/  @!P3 LEA R12, P6, R33.reuse, R6.reuse, 0x1 ;  /* 0x00000006210cb211 */ /* 0x0c0fe200078c08ff */
[----:B------:R4:W-:Y:S03]  /*c010*/  @!P5 ST.E.128 desc[UR50][R10.64], RZ ;  /* 0x000000ff0a00d985 */ /* 0x0009e6000c101d32 */
[----:B------:R-:W-:Y:S02]  /*c020*/  @!P3 LEA.HI.X R13, R33, R7, R32, 0x1, P6 ;  /* 0x00000007210db211 */ /* 0x000fe400030f0c20 */
[----:B-1----:R-:W-:-:S02]  /*c030*/  @!P1 LEA R8, P6, R37, R6, 0x1 ;  /* 0x0000000625089211 */ /* 0x002fc400078c08ff */
[-C--:B------:R-:W-:Y:S01]  /*c040*/  @!P2 LEA R4, P5, R27, R6.reuse, 0x1 ;  /* 0x000000061b04a211 */ /* 0x080fe200078a08ff */
[----:B------:R4:W-:Y:S01]  /*c050*/  @!P3 ST.E.128 desc[UR50][R12.64], RZ ;  /* 0x000000ff0c00b985 */ /* 0x0009e2000c101d32 */
[-C--:B------:R-:W-:Y:S02]  /*c060*/  @P0 LEA R14, P3, R29, R6.reuse, 0x1 ;  /* 0x000000061d0e0211 */ /* 0x080fe400078608ff */
[-C--:B------:R-:W-:Y:S02]  /*c070*/  @!P2 LEA.HI.X R5, R27, R7.reuse, R28, 0x1, P5 ;  /* 0x000000071b05a211 */ /* 0x080fe400028f0c1c */
[----:B------:R-:W-:Y:S02]  /*c080*/  @P4 LEA R6, P5, R31, R6, 0x1 ;  /* 0x000000061f064211 */ /* 0x000fe400078a08ff */
[-C--:B------:R-:W-:Y:S01]  /*c090*/  @!P1 LEA.HI.X R9, R37, R7.reuse, R36, 0x1, P6 ;  /* 0x0000000725099211 */ /* 0x080fe200030f0c24 */
[----:B------:R4:W-:Y:S01]  /*c0a0*/  @!P2 ST.E.128 desc[UR50][R4.64], RZ ;  /* 0x000000ff0400a985 */ /* 0x0009e2000c101d32 */
[----:B------:R-:W-:-:S02]  /*c0b0*/  @P0 LEA.HI.X R15, R29, R7, R30, 0x1, P3 ;  /* 0x000000071d0f0211 */ /* 0x000fc400018f0c1e */
[----:B------:R-:W-:Y:S01]  /*c0c0*/  @P4 LEA.HI.X R7, R31, R7, R34, 0x1, P5 ;  /* 0x000000071f074211 */ /* 0x000fe200028f0c22 */
[----:B------:R4:W-:Y:S04]  /*c0d0*/  @!P1 ST.E.128 desc[UR50][R8.64], RZ ;  /* 0x000000ff08009985 */ /* 0x0009e8000c101d32 */
[----:B------:R4:W-:Y:S04]  /*c0e0*/  @P0 ST.E.128 desc[UR50][R14.64], RZ ;  /* 0x000000ff0e000985 */ /* 0x0009e8000c101d32 */
[----:B------:R4:W-:Y:S02]  /*c0f0*/  @P4 ST.E.128 desc[UR50][R6.64], RZ ;  /* 0x000000ff06004985 */ /* 0x0009e4000c101d32 */
.L_x_3605:
[----:B------:R-:W-:Y:S05]  /*c100*/  BSYNC B1 ;  /* 0x0000000000017941 */ /* 0x000fea0003800000 */
.L_x_3604:
[----:B------:R-:W-:Y:S01]  /*c110*/  VIADD R0, R26, 0x20 ;  /* 0x000000201a007836 */ /* 0x000fe20000000000 */
[----:B---34-:R1:W3:Y:S04]  /*c120*/  SHFL.IDX PT, R7, R3, 0x1, 0x181f ;  /* 0x00381f0003077f89 */ /* 0x0182e800000e0000 */
[----:B------:R-:W-:Y:S01]  /*c130*/  ISETP.GE.AND P0, PT, R0, R25, PT ;  /* 0x000000190000720c */ /* 0x000fe20003f06270 */
[----:B--2---:R1:W2:-:S12]  /*c140*/  SHFL.IDX PT, R6, R20, 0x1, 0x181f ;  /* 0x00381f0014067f89 */ /* 0x00429800000e0000 */
[----:B-1----:R-:W-:Y:S05]  /*c150*/  @P0 BRA `(.L_x_3598) ;  /* 0x00000000007c0947 */ /* 0x002fea0003800000 */
[----:B------:R-:W-:Y:S02]  /*c160*/  ISETP.GE.AND P1, PT, R2, UR12, PT ;  /* 0x0000000c02007c0c */ /* 0x000fe4000bf26270 */
[----:B------:R-:W-:Y:S02]  /*c170*/  ISETP.GE.AND P5, PT, R185, UR12, PT ;  /* 0x0000000cb9007c0c */ /* 0x000fe4000bfa6270 */
[----:B------:R-:W-:Y:S02]  /*c180*/  ISETP.GE.AND P4, PT, R184, UR12, PT ;  /* 0x0000000cb8007c0c */ /* 0x000fe4000bf86270 */
[----:B------:R-:W-:Y:S02]  /*c190*/  ISETP.GE.AND P3, PT, R33, UR12, PT ;  /* 0x0000000c21007c0c */ /* 0x000fe4000bf66270 */
[----:B------:R-:W-:-:S05]  /*c1a0*/  ISETP.GE.AND P2, PT, R27, UR12, PT ;  /* 0x0000000c1b007c0c */ /* 0x000fca000bf46270 */
[----:B--23--:R-:W-:Y:S02]  /*c1b0*/  @!P1 IMAD.WIDE R4, R2, 0x2, R6 ;  /* 0x0000000202049825 */ /* 0x00cfe400078e0206 */
[CC--:B------:R-:W-:Y:S02]  /*c1c0*/  @!P5 LEA R8, P0, R185.reuse, R6.reuse, 0x1 ;  /* 0x00000006b908d211 */ /* 0x0c0fe400078008ff */
[-C--:B------:R-:W-:Y:S01]  /*c1d0*/  @!P4 LEA R10, P6, R184, R6.reuse, 0x1 ;  /* 0x00000006b80ac211 */ /* 0x080fe200078c08ff */
[----:B------:R1:W-:Y:S01]  /*c1e0*/  @!P1 ST.E.128 desc[UR50][R4.64], RZ ;  /* 0x000000ff04009985 */ /* 0x0003e2000c101d32 */
[----:B------:R-:W-:Y:S02]  /*c1f0*/  @!P5 LEA.HI.X R9, R185, R7, R38, 0x1, P0 ;  /* 0x00000007b909d211 */ /* 0x000fe400000f0c26 */
[----:B------:R-:W-:Y:S02]  /*c200*/  ISETP.GE.AND P1, PT, R37, UR12, PT ;  /* 0x0000000c25007c0c */ /* 0x000fe4000bf26270 */
[----:B------:R-:W-:Y:S01]  /*c210*/  LOP3.LUT P0, RZ, R21, 0x40, RZ, 0xc0, !PT ;  /* 0x0000004015ff7812 */ /* 0x000fe2000780c0ff */
[----:B------:R2:W-:Y:S01]  /*c220*/  @!P5 ST.E.128 desc[UR50][R8.64], RZ ;  /* 0x000000ff0800d985 */ /* 0x0005e2000c101d32 */
[----:B------:R-:W-:-:S02]  /*c230*/  @!P3 LEA R12, P5, R33, R6, 0x1 ;  /* 0x00000006210cb211 */ /* 0x000fc400078a08ff */
[-C--:B------:R-:W-:Y:S02]  /*c240*/  @!P4 LEA.HI.X R11, R184, R7.reuse, R35, 0x1, P6 ;  /* 0x00000007b80bc211 */ /* 0x080fe400030f0c23 */
[-C--:B------:R-:W-:Y:S02]  /*c250*/  @!P2 LEA R14, P6, R27, R6.reuse, 0x1 ;  /* 0x000000061b0ea211 */ /* 0x080fe400078c08ff */
[-C--:B------:R-:W-:Y:S01]  /*c260*/  @!P3 LEA.HI.X R13, R33, R7.reuse, R32, 0x1, P5 ;  /* 0x00000007210db211 */ /* 0x080fe200028f0c20 */
[----:B------:R2:W-:Y:S01]  /*c270*/  @!P4 ST.E.128 desc[UR50][R10.64], RZ ;  /* 0x000000ff0a00c985 */ /* 0x0005e2000c101d32 */
[----:B------:R-:W-:Y:S02]  /*c280*/  LOP3.LUT P5, RZ, R24, 0x80, RZ, 0xc0, !PT ;  /* 0x0000008018ff7812 */ /* 0x000fe400078ac0ff */
[----:B------:R-:W-:Y:S01]  /*c290*/  @!P2 LEA.HI.X R15, R27, R7, R28, 0x1, P6 ;  /* 0x000000071b0fa211 */ /* 0x000fe200030f0c1c */
[----:B------:R2:W-:Y:S01]  /*c2a0*/  @!P3 ST.E.128 desc[UR50][R12.64], RZ ;  /* 0x000000ff0c00b985 */ /* 0x0005e2000c101d32 */
[----:B-1----:R-:W-:-:S03]  /*c2b0*/  @!P1 LEA R4, P6, R37, R6, 0x1 ;  /* 0x0000000625049211 */ /* 0x002fc600078c08ff */
[----:B------:R2:W-:Y:S01]  /*c2c0*/  @!P2 ST.E.128 desc[UR50][R14.64], RZ ;  /* 0x000000ff0e00a985 */ /* 0x0005e2000c101d32 */
[----:B------:R-:W-:Y:S02]  /*c2d0*/  @!P1 LEA.HI.X R5, R37, R7, R36, 0x1, P6 ;  /* 0x0000000725059211 */ /* 0x000fe400030f0c24 */
[----:B------:R-:W-:-:S03]  /*c2e0*/  @P0 LEA R20, P6, R29, R6, 0x1 ;  /* 0x000000061d140211 */ /* 0x000fc600078c08ff */
[----:B------:R2:W-:Y:S01]  /*c2f0*/  @!P1 ST.E.128 desc[UR50][R4.64], RZ ;  /* 0x000000ff04009985 */ /* 0x0005e2000c101d32 */
[----:B------:R-:W-:Y:S02]  /*c300*/  @P0 LEA.HI.X R21, R29, R7, R30, 0x1, P6 ;  /* 0x000000071d150211 */ /* 0x000fe400030f0c1e */
[----:B------:R-:W-:-:S03]  /*c310*/  @P5 LEA R6, P6, R31, R6, 0x1 ;  /* 0x000000061f065211 */ /* 0x000fc600078c08ff */
[----:B------:R2:W-:Y:S01]  /*c320*/  @P0 ST.E.128 desc[UR50][R20.64], RZ ;  /* 0x000000ff14000985 */ /* 0x0005e2000c101d32 */
[----:B------:R-:W-:-:S05]  /*c330*/  @P5 LEA.HI.X R7, R31, R7, R34, 0x1, P6 ;  /* 0x000000071f075211 */ /* 0x000fca00030f0c22 */
[----:B------:R2:W-:Y:S04]  /*c340*/  @P5 ST.E.128 desc[UR50][R6.64], RZ ;  /* 0x000000ff06005985 */ /* 0x0005e8000c101d32 */
.L_x_3598:
[----:B------:R-:W-:Y:S05]  /*c350*/  BSYNC B0 ;  /* 0x0000000000007941 */ /* 0x000fea0003800000 */
.L_x_3591:
[----:B------:R-:W-:Y:S02]  /*c360*/  ULDC UR4, c[0x0][0xc3c] ;  /* 0x00030f0000047ab9 */ /* 0x000fe40000000800 */
[----:B------:R-:W-:-:S06]  /*c370*/  UISETP.GE.AND UP0, UPT, UR7, UR4, UPT ;  /* 0x000000040700728c */ /* 0x000fcc000bf06270 */
[----:B------:R-:W-:-:S13]  /*c380*/  PLOP3.LUT P0, PT, PT, PT, UP0, 0x80, 0x0 ;  /* 0x000000000000781c */ /* 0x000fda0003f0f008 */
[----:B------:R-:W-:Y:S05]  /*c390*/  @!P0 BRA `(.L_x_3606) ;  /* 0xffffff4c00cc8947 */ /* 0x000fea000383ffff */
[----:B------:R-:W-:Y:S05]  /*c3a0*/  EXIT ;  /* 0x000000000000794d */ /* 0x000fea0003800000 */
.L_x_3550:
        /* <DEDUP_REMOVED lines=16> */
.L_x_3607:
        /* <DEDUP_REMOVED lines=43> */
.L_x_3611:
        /* <DEDUP_REMOVED lines=35> */
.L_x_3609:
        /* <DEDUP_REMOVED lines=14> */
[----:B0-----:R-:W-:Y:S01]  /*ca70*/  IMAD.MOV R11, RZ, RZ, -R3 ;  /* 0x000000ffff0b7224 */ /* 0x001fe200078e0a03 */
[----:B-12---:R-:W-:Y:S06]  /*ca80*/  @!P0 BRA `(.L_x_3612) ;  /* 0x0000000000088947 */ /* 0x006fec0003800000 */
[----:B------:R-:W-:-:S06]  /*ca90*/  VIADD R24, R27, 0xffffffff ;  /* 0xffffffff1b187836 */ /* 0x000fcc0000000000 */
[----:B------:R0:W1:Y:S02]  /*caa0*/  SHFL.IDX PT, R24, R5, R24, 0x1f ;  /* 0x00001f1805187589 */ /* 0x00006400000e0000 */
.L_x_3612:
[----:B-1----:R-:W-:Y:S01]  /*cab0*/  IMAD R24, R24, UR5, R10 ;  /* 0x0000000518187c24 */ /* 0x002fe2000f8e020a */
[----:B------:R-:W-:Y:S01]  /*cac0*/  IABS R4, R9 ;  /* 0x0000000900047213 */ /* 0x000fe20000000000 */
[----:B0-----:R-:W-:Y:S01]  /*cad0*/  IMAD.MOV.U32 R5, RZ, RZ, R11 ;  /* 0x000000ffff057224 */ /* 0x001fe200078e000b */
[----:B------:R-:W-:Y:S01]  /*cae0*/  IABS R11, R6 ;  /* 0x00000006000b7213 */ /* 0x000fe20000000000 */
[----:B------:R-:W-:Y:S01]  /*caf0*/  IMAD.MOV.U32 R2, RZ, RZ, RZ ;  /* 0x000000ffff027224 */ /* 0x000fe200078e00ff */
[----:B------:R-:W-:Y:S01]  /*cb00*/  IADD3 R25, -R24, UR6, RZ ;  /* 0x0000000618197c10 */ /* 0x000fe2000fffe1ff */
[----:B------:R-:W-:Y:S01]  /*cb10*/  IMAD R5, R5, R12, RZ ;  /* 0x0000000c05057224 */ /* 0x000fe200078e02ff */
[----:B------:R-:W0:Y:S01]  /*cb20*/  I2F.RP R8, R4 ;  /* 0x0000000400087306 */ /* 0x000e220000209400 */
[----:B------:R-:W-:Y:S01]  /*cb30*/  VIADD R27, R27, UR4 ;  /* 0x000000041b1b7c36 */ /* 0x000fe20008000000 */
[----:B------:R-:W-:Y:S01]  /*cb40*/  IABS R10, R25 ;  /* 0x00000019000a7213 */ /* 0x000fe20000000000 */
[----:B------:R-:W-:-:S04]  /*cb50*/  IMAD.HI.U32 R2, R3, R5, R2 ;  /* 0x0000000503027227 */ /* 0x000fc800078e0002 */
[----:B------:R-:W-:Y:S02]  /*cb60*/  IMAD.MOV.U32 R3, RZ, RZ, R10 ;  /* 0x000000ffff037224 */ /* 0x000fe400078e000a */
[----:B------:R-:W-:Y:S02]  /*cb70*/  IMAD.MOV R5, RZ, RZ, -R11 ;  /* 0x000000ffff057224 */ /* 0x000fe400078e0a0b */
[----:B------:R-:W-:-:S04]  /*cb80*/  IMAD.HI.U32 R2, R2, R3, RZ ;  /* 0x0000000302027227 */ /* 0x000fc800078e00ff */
[----:B------:R-:W-:Y:S01]  /*cb90*/  IMAD R3, R2, R5, R3 ;  /* 0x0000000502037224 */ /* 0x000fe200078e0203 */
[----:B0-----:R-:W0:Y:S01]  /*cba0*/  MUFU.RCP R8, R8 ;  /* 0x0000000800087308 */ /* 0x001e220000001000 */
[----:B------:R-:W-:-:S03]  /*cbb0*/  LOP3.LUT R5, R25, R6, RZ, 0x3c, !PT ;  /* 0x0000000619057212 */ /* 0x000fc600078e3cff */
[----:B------:R-:W-:Y:S02]  /*cbc0*/  ISETP.GT.U32.AND P1, PT, R12, R3, PT ;  /* 0x000000030c00720c */ /* 0x000fe40003f24070 */
[----:B------:R-:W-:-:S11]  /*cbd0*/  ISETP.GE.AND P2, PT, R5, RZ, PT ;  /* 0x000000ff0500720c */ /* 0x000fd60003f46270 */
[----:B------:R-:W-:Y:S02]  /*cbe0*/  @!P1 IMAD.IADD R3, R3, 0x1, -R12 ;  /* 0x0000000103039824 */ /* 0x000fe400078e0a0c */
[----:B0-----:R-:W-:Y:S02]  /*cbf0*/  VIADD R10, R8, 0xffffffe ;  /* 0x0ffffffe080a7836 */ /* 0x001fe40000000000 */
[----:B------:R-:W-:Y:S01]  /*cc00*/  @!P1 VIADD R2, R2, 0x1 ;  /* 0x0000000102029836 */ /* 0x000fe20000000000 */
[----:B------:R-:W-:Y:S02]  /*cc10*/  ISETP.GE.U32.AND P0, PT, R3, R12, PT ;  /* 0x0000000c0300720c */ /* 0x000fe40003f06070 */
[----:B------:R-:W0:Y:S01]  /*cc20*/  F2I.FTZ.U32.TRUNC.NTZ R3, R10 ;  /* 0x0000000a00037305 */ /* 0x000e22000021f000 */
[----:B------:R-:W-:-:S10]  /*cc30*/  ISETP.NE.AND P1, PT, R6, RZ, PT ;  /* 0x000000ff0600720c */ /* 0x000fd40003f25270 */
        /* <DEDUP_REMOVED lines=9> */
[----:B------:R-:W-:-:S02]  /*ccd0*/  IMAD.MOV.U32 R2, RZ, RZ, RZ ;  /* 0x000000ffff027224 */ /* 0x000fc400078e00ff */
[----:B------:R-:W-:Y:S02]  /*cce0*/  IMAD R6, R6, R8, RZ ;  /* 0x0000000806067224 */ /* 0x000fe400078e02ff */
[----:B------:R-:W-:-:S04]  /*ccf0*/  IMAD.HI.U32 R2, R3, R5, R2 ;  /* 0x0000000503027227 */ /* 0x000fc800078e0002 */
[----:B------:R-:W-:Y:S02]  /*cd00*/  IMAD.MOV.U32 R3, RZ, RZ, R10 ;  /* 0x000000ffff037224 */ /* 0x000fe400078e000a */
[----:B------:R-:W-:Y:S02]  /*cd10*/  IMAD.MOV.U32 R5, RZ, RZ, R11 ;  /* 0x000000ffff057224 */ /* 0x000fe400078e000b */
[----:B------:R-:W-:-:S04]  /*cd20*/  IMAD.HI.U32 R2, R2, R3, RZ ;  /* 0x0000000302027227 */ /* 0x000fc800078e00ff */
[----:B------:R-:W-:Y:S02]  /*cd30*/  IMAD R3, R2, R5, R3 ;  /* 0x0000000502037224 */ /* 0x000fe400078e0203 */
[----:B------:R-:W-:-:S03]  /*cd40*/  IMAD.IADD R25, R25, 0x1, -R6 ;  /* 0x0000000119197824 */ /* 0x000fc600078e0a06 */
        /* <DEDUP_REMOVED lines=15> */
.L_x_3610:
[----:B------:R-:W-:Y:S01]  /*ce40*/  ULDC UR4, c[0x0][0xc3c] ;  /* 0x00030f0000047ab9 */ /* 0x000fe20000000800 */
[----:B------:R-:W-:Y:S02]  /*ce50*/  IMAD.MOV.U32 R25, RZ, RZ, RZ ;  /* 0x000000ffff197224 */ /* 0x000fe400078e00ff */
[----:B------:R-:W-:Y:S02]  /*ce60*/  IMAD.U32 R24, RZ, RZ, UR6 ;  /* 0x00000006ff187e24 */ /* 0x000fe4000f8e00ff */
[----:B------:R-:W-:Y:S02]  /*ce70*/  IMAD.MOV.U32 R26, RZ, RZ, RZ ;  /* 0x000000ffff1a7224 */ /* 0x000fe400078e00ff */
[----:B------:R-:W-:-:S07]  /*ce80*/  IMAD.U32 R27, RZ, RZ, UR4 ;  /* 0x00000004ff1b7e24 */ /* 0x000fce000f8e00ff */
.L_x_3613:
[----:B------:R-:W-:-:S13]  /*ce90*/  ISETP.NE.AND P0, PT, R7, RZ, PT ;  /* 0x000000ff0700720c */ /* 0x000fda0003f05270 */
[----:B------:R-:W0:Y:S01]  /*cea0*/  @!P0 S2R R3, SR_CgaCtaId ;  /* 0x0000000000038919 */ /* 0x000e220000008800 */
[----:B------:R-:W-:-:S04]  /*ceb0*/  @!P0 MOV R2, 0x400 ;  /* 0x0000040000028802 */ /* 0x000fc80000000f00 */
[----:B0-----:R-:W-:-:S05]  /*cec0*/  @!P0 LEA R2, R3, R2, 0x18 ;  /* 0x0000000203028211 */ /* 0x001fca00078ec0ff */
[----:B------:R1:W-:Y:S01]  /*ced0*/  @!P0 STS.128 [R2+0x28cd0], R24 ;  /* 0x028cd01802008388 */ /* 0x0003e20000000c00 */
[----:B------:R-:W-:Y:S06]  /*cee0*/  BAR.ARV 0x5, 0x180 ;  /* 0x0146000000007b1d */ /* 0x000fec0000002000 */
.L_x_3608:
[----:B------:R2:W-:Y:S01]  /*cef0*/  STL [R1+0x24], RZ ;  /* 0x000024ff01007387 */ /* 0x0005e20000100800 */
[----:B------:R-:W-:Y:S01]  /*cf00*/  ULDC UR4, c[0x0][0xc3c] ;  /* 0x00030f0000047ab9 */ /* 0x000fe20000000800 */
[----:B------:R-:W-:Y:S01]  /*cf10*/  IMAD.MOV.U32 R22, RZ, RZ, 0x1 ;  /* 0x00000001ff167424 */ /* 0x000fe200078e00ff */
[----:B0-----:R-:W-:Y:S01]  /*cf20*/  ISETP.GE.AND P0, PT, R27, UR4, PT ;  /* 0x000000041b007c0c */ /* 0x001fe2000bf06270 */
[----:B------:R-:W-:-:S12]  /*cf30*/  IMAD.MOV.U32 R18, RZ, RZ, RZ ;  /* 0x000000ffff127224 */ /* 0x000fd800078e00ff */
[----:B--2---:R-:W-:Y:S05]  /*cf40*/  @P0 BRA `(.L_x_3614) ;  /* 0x0000004800b80947 */ /* 0x004fea0003800000 */
[----:B------:R-:W0:Y:S01]  /*cf50*/  S2UR UR5, SR_CgaCtaId ;  /* 0x00000000000579c3 */ /* 0x000e220000008800 */
[C---:B-1----:R-:W-:Y:S01]  /*cf60*/  IMAD.SHL.U32 R2, R0.reuse, 0x8, RZ ;  /* 0x0000000800027824 */ /* 0x042fe200078e00ff */
[----:B------:R-:W-:Y:S01]  /*cf70*/  UMOV UR4, 0x400 ;  /* 0x0000040000047882 */ /* 0x000fe20000000000 */
[C---:B------:R-:W-:Y:S01]  /*cf80*/  LOP3.LUT R4, R0.reuse, 0x7f, RZ, 0xc0, !PT ;  /* 0x0000007f00047812 */ /* 0x040fe200078ec0ff */
[----:B------:R-:W-:Y:S01]  /*cf90*/  IMAD.SHL.U32 R5, R0, 0x10, RZ ;  /* 0x0000001000057824 */ /* 0x000fe200078e00ff */
[----:B------:R1:W-:Y:S01]  /*cfa0*/  STL [R1+0x24], RZ ;  /* 0x000024ff01007387 */ /* 0x0003e20000100800 */
[C---:B------:R-:W-:Y:S01]  /*cfb0*/  LOP3.LUT R3, R2.reuse, 0x1f8, RZ, 0xc0, !PT ;  /* 0x000001f802037812 */ /* 0x040fe200078ec0ff */
[----:B------:R-:W-:Y:S01]  /*cfc0*/  BSSY B8, `(.L_x_3614) ;  /* 0x00004a6000087945 */ /* 0x000fe20003800000 */
[----:B------:R-:W-:Y:S01]  /*cfd0*/  SHF.R.U32.HI R36, RZ, 0x3, R4 ;  /* 0x00000003ff247819 */ /* 0x000fe20000011604 */
[----:B------:R-:W-:Y:S01]  /*cfe0*/  IMAD.MOV.U32 R22, RZ, RZ, 0x1 ;  /* 0x00000001ff167424 */ /* 0x000fe200078e00ff */
[----:B------:R-:W-:Y:S01]  /*cff0*/  LOP3.LUT R3, R3, 0x38, R0, 0x78, !PT ;  /* 0x0000003803037812 */ /* 0x000fe200078e7800 */
[----:B------:R-:W-:Y:S01]  /*d000*/  IMAD.MOV.U32 R18, RZ, RZ, RZ ;  /* 0x000000ffff127224 */ /* 0x000fe200078e00ff */
[----:B------:R-:W-:Y:S01]  /*d010*/  LOP3.LUT R0, R2, 0x38, RZ, 0xc0, !PT ;  /* 0x0000003802007812 */ /* 0x000fe200078ec0ff */
[----:B------:R-:W-:Y:S01]  /*d020*/  ULOP3.LUT UR36, UR37, 0x2, URZ, 0xfc, !UPT ;  /* 0x0000000225247892 */ /* 0x000fe2000f8efc3f */
[----:B------:R-:W-:Y:S01]  /*d030*/  LOP3.LUT R33, R3, 0x200, R2, 0xf8, !PT ;  /* 0x0000020003217812 */ /* 0x000fe200078ef802 */
[----:B------:R-:W-:Y:S01]  /*d040*/  ULDC UR38, c[0x0][0xc] ;  /* 0x0000030000267ab9 */ /* 0x000fe20000000800 */
[----:B------:R-:W-:-:S02]  /*d050*/  LOP3.LUT R3, R36, 0x70, R5, 0xf8, !PT ;  /* 0x0000007024037812 */ /* 0x000fc400078ef805 */
[C---:B------:R-:W-:Y:S02]  /*d060*/  LOP3.LUT R2, R0.reuse, 0x40, RZ, 0xfc, !PT ;  /* 0x0000004000027812 */ /* 0x040fe400078efcff */
[C---:B------:R-:W-:Y:S02]  /*d070*/  LOP3.LUT R4, R0.reuse, 0x80, RZ, 0xfc, !PT ;  /* 0x0000008000047812 */ /* 0x040fe400078efcff */
[C---:B------:R-:W-:Y:S01]  /*d080*/  LOP3.LUT R3, R0.reuse, 0xc0, RZ, 0xfc, !PT ;  /* 0x000000c000037812 */ /* 0x040fe200078efcff */
[----:B0-----:R-:W-:Y:S01]  /*d090*/  ULEA UR4, UR5, UR4, 0x18 ;  /* 0x0000000405047291 */ /* 0x001fe2000f8ec03f */
[C---:B------:R-:W-:Y:S02]  /*d0a0*/  LOP3.LUT R2, R0.reuse, 0x100, RZ, 0xfc, !PT ;  /* 0x0000010000027812 */ /* 0x040fe400078efcff */
[C---:B------:R-:W-:Y:S02]  /*d0b0*/  LOP3.LUT R4, R0.reuse, 0x140, RZ, 0xfc, !PT ;  /* 0x0000014000047812 */ /* 0x040fe400078efcff */
[C---:B------:R-:W-:Y:S01]  /*d0c0*/  LOP3.LUT R3, R0.reuse, 0x180, RZ, 0xfc, !PT ;  /* 0x0000018000037812 */ /* 0x040fe200078efcff */
[----:B------:R-:W-:Y:S01]  /*d0d0*/  IMAD.U32 R17, RZ, RZ, UR4 ;  /* 0x00000004ff117e24 */ /* 0x000fe2000f8e00ff */
[----:B------:R-:W-:-:S03]  /*d0e0*/  LOP3.LUT R2, R0, 0x1c0, RZ, 0xfc, !PT ;  /* 0x000001c000027812 */ /* 0x000fc600078efcff */
[----:B------:R-:W-:-:S05]  /*d0f0*/  IMAD R0, R33, 0x2, R17 ;  /* 0x0000000221007824 */ /* 0x000fca00078e0211 */
[----:B------:R1:W-:Y:S02]  /*d100*/  STL [R1+0x2c], R0 ;  /* 0x00002c0001007387 */ /* 0x0003e40000100800 */
.L_x_3675:
[----:B------:R-:W0:Y:S02]  /*d110*/  LDC.64 R2, c[0x0][0xc88] ;  /* 0x00032200ff027b82 */ /* 0x000e240000000a00 */
[----:B0-----:R-:W-:-:S05]  /*d120*/  IMAD.WIDE R2, R27, 0x4, R2 ;  /* 0x000000041b027825 */ /* 0x001fca00078e0202 */
[----:B-1----:R-:W1:Y:S01]  /*d130*/  LDG.E R29, desc[UR50][R2.64] ;  /* 0x00000032021d7981 */ /* 0x002e62000c1e1900 */
[----:B------:R-:W-:Y:S05]  /*d140*/  YIELD ;  /* 0x0000000000007946 */ /* 0x000fea0003800000 */
[----:B------:R-:W-:Y:S01]  /*d150*/  ULDC.64 UR4, c[0x0][0xa28] ;  /* 0x00028a0000047ab9 */ /* 0x000fe20000000a00 */
[----:B------:R-:W-:Y:S01]  /*d160*/  IMAD.MOV.U32 R31, RZ, RZ, RZ ;  /* 0x000000ffff1f7224 */ /* 0x000fe200078e00ff */
[----:B------:R-:W-:Y:S01]  /*d170*/  ISETP.NE.U32.AND P0, PT, RZ, UR4, PT ;  /* 0x00000004ff007c0c */ /* 0x000fe2000bf05070 */
[----:B------:R-:W-:-:S03]  /*d180*/  ULDC.64 UR6, c[0x0][0xa18] ;  /* 0x0002860000067ab9 */ /* 0x000fc60000000a00 */
[----:B------:R-:W-:Y:S01]  /*d190*/  ISETP.NE.AND.EX P0, PT, RZ, UR5, PT, P0 ;  /* 0x00000005ff007c0c */ /* 0x000fe2000bf05300 */
[----:B------:R-:W-:Y:S01]  /*d1a0*/  IMAD.MOV.U32 R37, RZ, RZ, RZ ;  /* 0x000000ffff257224 */ /* 0x000fe200078e00ff */
[----:B-1----:R-:W-:-:S11]  /*d1b0*/  SHF.R.S32.HI R0, RZ, 0x1f, R29 ;  /* 0x0000001fff007819 */ /* 0x002fd6000001141d */
        /* <DEDUP_REMOVED lines=19> */
[----:B0-2---:R-:W2:Y:S01]  /*d2f0*/  @P0 LDG.E R0, desc[UR50][R4.64] ;  /* 0x0000003204000981 */ /* 0x005ea2000c1e1900 */
        /* <DEDUP_REMOVED lines=8> */
[----:B---34-:R-:W-:Y:S05]  /*d380*/  @P0 BRA `(.L_x_3615) ;  /* 0x0000000000200947 */ /* 0x018fea0003800000 */
        /* <DEDUP_REMOVED lines=8> */
.L_x_3615:
        /* <DEDUP_REMOVED lines=9> */
.L_x_3616:
        /* <DEDUP_REMOVED lines=9> */
.L_x_3617:
[----:B-----5:R-:W-:Y:S01]  /*d530*/  IMAD.IADD R28, R28, 0x1, -R31 ;  /* 0x000000011c1c7824 */ /* 0x020fe200078e0a1f */
[C---:B012---:R-:W-:Y:S01]  /*d540*/  LOP3.LUT R0, R26.reuse, 0xff000000, RZ, 0xc0, !PT ;  /* 0xff0000001a007812 */ /* 0x047fe200078ec0ff */
[----:B------:R-:W-:Y:S01]  /*d550*/  BSSY B0, `(.L_x_3618) ;  /* 0x0000028000007945 */ /* 0x000fe20003800000 */
[----:B------:R-:W-:Y:S02]  /*d560*/  LOP3.LUT R4, R26, 0xff0000, RZ, 0xc0, !PT ;  /* 0x00ff00001a047812 */ /* 0x000fe400078ec0ff */
[C---:B------:R-:W-:Y:S02]  /*d570*/  ISETP.GE.AND P0, PT, R28.reuse, 0x1, PT ;  /* 0x000000011c00780c */ /* 0x040fe40003f06270 */
[----:B------:R-:W-:Y:S01]  /*d580*/  SHF.R.U32.HI R3, RZ, 0x8, R0 ;  /* 0x00000008ff037819 */ /* 0x000fe20000011600 */
[----:B------:R-:W-:-:S03]  /*d590*/  VIADD R0, R28, 0x3f ;  /* 0x0000003f1c007836 */ /* 0x000fc60000000000 */
[----:B------:R-:W-:Y:S02]  /*d5a0*/  LEA.HI R4, R4, R3, RZ, 0x10 ;  /* 0x0000000304047211 */ /* 0x000fe400078f80ff */
[----:B------:R-:W-:-:S04]  /*d5b0*/  SHF.R.S32.HI R3, RZ, 0x1f, R0 ;  /* 0x0000001fff037819 */ /* 0x000fc80000011400 */
[----:B------:R-:W-:Y:S01]  /*d5c0*/  LEA.HI R0, R3, R0, RZ, 0x6 ;  /* 0x0000000003007211 */ /* 0x000fe200078f30ff */
[----:B------:R-:W-:-:S03]  /*d5d0*/  IMAD.MOV.U32 R3, RZ, RZ, RZ ;  /* 0x000000ffff037224 */ /* 0x000fc600078e00ff */
[----:B------:R-:W-:Y:S01]  /*d5e0*/  SHF.R.S32.HI R0, RZ, 0x6, R0 ;  /* 0x00000006ff007819 */ /* 0x000fe20000011400 */
[----:B------:R-:W-:Y:S06]  /*d5f0*/  @!P0 BRA `(.L_x_3619) ;  /* 0x0000000000748947 */ /* 0x000fec0003800000 */
[----:B------:R-:W-:-:S04]  /*d600*/  SHF.R.U32.HI R5, RZ, 0x10, R4 ;  /* 0x00000010ff057819 */ /* 0x000fc80000011604 */
[----:B------:R-:W-:-:S13]  /*d610*/  ISETP.NE.AND P0, PT, R5, RZ, PT ;  /* 0x000000ff0500720c */ /* 0x000fda0003f05270 */
[----:B------:R-:W0:Y:S02]  /*d620*/  @!P0 LDC R5, c[0x0][0x9f0] ;  /* 0x00027c00ff058b82 */ /* 0x000e240000000800 */
[----:B0-----:R-:W-:Y:S02]  /*d630*/  IABS R7, R5 ;  /* 0x0000000500077213 */ /* 0x001fe40000000000 */
[----:B------:R-:W-:Y:S02]  /*d640*/  IADD3 R6, R5, -0x1, R0 ;  /* 0xffffffff05067810 */ /* 0x000fe40007ffe000 */
[----:B------:R-:W0:Y:S08]  /*d650*/  I2F.RP R2, R7 ;  /* 0x0000000700027306 */ /* 0x000e300000209400 */
        /* <DEDUP_REMOVED lines=23> */
.L_x_3619:
[----:B------:R-:W-:Y:S05]  /*d7d0*/  BSYNC B0 ;  /* 0x0000000000007941 */ /* 0x000fea0003800000 */
.L_x_3618:
[----:B------:R-:W-:Y:S01]  /*d7e0*/  LOP3.LUT R30, R4, 0xff, RZ, 0xc0, !PT ;  /* 0x000000ff041e7812 */ /* 0x000fe200078ec0ff */
[----:B------:R-:W-:Y:S04]  /*d7f0*/  BSSY B7, `(.L_x_3620) ;  /* 0x0000360000077945 */ /* 0x000fe80003800000 */
[----:B------:R-:W-:-:S05]  /*d800*/  IMAD R30, R30, R3, RZ ;  /* 0x000000031e1e7224 */ /* 0x000fca00078e02ff */
        /* <DEDUP_REMOVED lines=19> */
[----:B0-----:R-:W-:Y:S01]  /*d940*/  IADD3 R24, R0, UR38, R7 ;  /* 0x0000002600187c10 */ /* 0x001fe2000fffe007 */
[----:B------:R-:W-:Y:S06]  /*d950*/  BRA `(.L_x_3622) ;  /* 0x0000003400247947 */ /* 0x000fec0003800000 */
.L_x_3621:
        /* <DEDUP_REMOVED lines=20> */
.L_x_3624:
[----:B------:R-:W-:Y:S05]  /*daa0*/  BSYNC B6 ;  /* 0x0000000000067941 */ /* 0x000fea0003800000 */
.L_x_3623:
        /* <DEDUP_REMOVED lines=20> */
.L_x_3627:
        /* <DEDUP_REMOVED lines=15> */
.L_x_3626:
[----:B------:R-:W-:Y:S05]  /*dce0*/  BSYNC B6 ;  /* 0x0000000000067941 */ /* 0x000fea0003800000 */
.L_x_3625:
[----:B------:R-:W0:Y:S01]  /*dcf0*/  S2R R0, SR_TID.X ;  /* 0x0000000000007919 */ /* 0x000e220000002100 */
[----:B------:R-:W-:Y:S01]  /*dd00*/  ULDC.64 UR4, c[0x0][0x9f8] ;  /* 0x00027e0000047ab9 */ /* 0x000fe20000000a00 */
[----:B------:R-:W1:Y:S01]  /*dd10*/  LDC R20, c[0x0][0x430] ;  /* 0x00010c00ff147b82 */ /* 0x000e620000000800 */
[----:B------:R-:W-:Y:S01]  /*dd20*/  ISETP.NE.U32.AND P0, PT, RZ, UR4, PT ;  /* 0x00000004ff007c0c */ /* 0x000fe2000bf05070 */
[----:B------:R-:W2:Y:S03]  /*dd30*/  S2R R34, SR_TID.X ;  /* 0x0000000000227919 */ /* 0x000ea60000002100 */
[----:B------:R-:W-:-:S13]  /*dd40*/  ISETP.NE.AND.EX P0, PT, RZ, UR5, PT, P0 ;  /* 0x00000005ff007c0c */ /* 0x000fda000bf05300 */
[----:B------:R-:W-:Y:S01]  /*dd50*/  @P0 IADD3 R2, P1, R19, UR4, RZ ;  /* 0x0000000413020c10 */ /* 0x000fe2000ff3e0ff */
[----:B------:R-:W-:-:S03]  /*dd60*/  ULDC UR4, c[0x0][0x320] ;  /* 0x0000c80000047ab9 */ /* 0x000fc60000000800 */
[----:B------:R-:W-:Y:S01]  /*dd70*/  @P0 IADD3.X R3, R32, UR5, RZ, P1, !PT ;  /* 0x0000000520030c10 */ /* 0x000fe20008ffe4ff */
[----:B------:R-:W3:Y:S04]  /*dd80*/  S2R R21, SR_TID.X ;  /* 0x0000000000157919 */ /* 0x000ee80000002100 */
[----:B------:R4:W5:Y:S01]  /*dd90*/  @P0 LDG.E R23, desc[UR50][R2.64] ;  /* 0x0000003202170981 */ /* 0x000962000c1e1900 */
[----:B------:R-:W-:Y:S01]  /*dda0*/  LOP3.LUT R16, R16, 0xffffffbf, RZ, 0xc0, !PT ;  /* 0xffffffbf10107812 */ /* 0x000fe200078ec0ff */
[----:B------:R-:W-:Y:S01]  /*ddb0*/  UMOV UR5, 0xffffffff ;  /* 0xffffffff00057882 */ /* 0x000fe20000000000 */
[----:B0-----:R-:W-:Y:S02]  /*ddc0*/  IMAD.SHL.U32 R0, R0, 0x8, RZ ;  /* 0x0000000800007824 */ /* 0x001fe400078e00ff */
[----:B--2---:R-:W-:-:S03]  /*ddd0*/  IMAD.SHL.U32 R34, R34, 0x8, RZ ;  /* 0x0000000822227824 */ /* 0x004fc600078e00ff */
[----:B------:R-:W-:-:S04]  /*dde0*/  LOP3.LUT R0, R0, 0x38, RZ, 0xc0, !PT ;  /* 0x0000003800007812 */ /* 0x000fc800078ec0ff */
[C---:B------:R-:W-:Y:S02]  /*ddf0*/  LOP3.LUT R4, R0.reuse, 0x40, RZ, 0xfc, !PT ;  /* 0x0000004000047812 */ /* 0x040fe400078efcff */
[----:B------:R-:W-:Y:S02]  /*de00*/  LOP3.LUT R0, R0, 0x180, RZ, 0xfc, !PT ;  /* 0x0000018000007812 */ /* 0x000fe400078efcff */
[----:B------:R-:W-:Y:S02]  /*de10*/  ISETP.GE.AND P0, PT, R4, UR4, PT ;  /* 0x0000000404007c0c */ /* 0x000fe4000bf06270 */
[----:B------:R-:W-:Y:S02]  /*de20*/  LOP3.LUT R34, R34, 0x38, RZ, 0xc0, !PT ;  /* 0x0000003822227812 */ /* 0x000fe400078ec0ff */
[----:B------:R-:W-:Y:S02]  /*de30*/  ISETP.GE.AND P1, PT, R0, UR4, PT ;  /* 0x0000000400007c0c */ /* 0x000fe4000bf26270 */
[----:B------:R-:W-:-:S02]  /*de40*/  LOP3.LUT R0, R34, 0x1c0, RZ, 0xfc, !PT ;  /* 0x000001c022007812 */ /* 0x000fc400078efcff */
[----:B------:R-:W-:Y:S02]  /*de50*/  LOP3.LUT R34, R34, 0x80, RZ, 0xfc, !PT ;  /* 0x0000008022227812 */ /* 0x000fe400078efcff */
[----:B------:R-:W-:Y:S02]  /*de60*/  SEL R7, RZ, 0x40, P1 ;  /* 0x00000040ff077807 */ /* 0x000fe40000800000 */
[----:B------:R-:W-:Y:S01]  /*de70*/  ISETP.GE.AND P5, PT, R34, UR4, PT ;  /* 0x0000000422007c0c */ /* 0x000fe2000bfa6270 */
[----:B---3--:R-:W-:Y:S01]  /*de80*/  IMAD.SHL.U32 R21, R21, 0x8, RZ ;  /* 0x0000000815157824 */ /* 0x008fe200078e00ff */
[----:B------:R-:W-:Y:S01]  /*de90*/  @P0 LOP3.LUT R16, R16, 0x40, RZ, 0xfc, !PT ;  /* 0x0000004010100812 */ /* 0x000fe200078efcff */
[----:B------:R-:W0:Y:S01]  /*dea0*/  S2R R34, SR_TID.X ;  /* 0x0000000000227919 */ /* 0x000e220000002100 */
[----:B------:R-:W-:Y:S02]  /*deb0*/  ISETP.GE.AND P0, PT, R0, UR4, PT ;  /* 0x0000000400007c0c */ /* 0x000fe4000bf06270 */
[----:B------:R-:W-:Y:S01]  /*dec0*/  LOP3.LUT R21, R21, 0x38, RZ, 0xc0, !PT ;  /* 0x0000003815157812 */ /* 0x000fe200078ec0ff */
[----:B------:R-:W2:Y:S01]  /*ded0*/  S2R R0, SR_TID.X ;  /* 0x0000000000007919 */ /* 0x000ea20000002100 */
[----:B------:R-:W-:-:S02]  /*dee0*/  LOP3.LUT R16, R16, 0xffffff7f, RZ, 0xc0, !PT ;  /* 0xffffff7f10107812 */ /* 0x000fc400078ec0ff */
[C---:B------:R-:W-:Y:S02]  /*def0*/  ISETP.GE.AND P2, PT, R21.reuse, UR4, PT ;  /* 0x0000000415007c0c */ /* 0x040fe4000bf46270 */
[----:B------:R-:W-:Y:S02]  /*df00*/  LOP3.LUT R21, R21, 0x140, RZ, 0xfc, !PT ;  /* 0x0000014015157812 */ /* 0x000fe400078efcff */
[----:B------:R-:W-:-:S09]  /*df10*/  SEL R8, RZ, 0x80, P0 ;  /* 0x00000080ff087807 */ /* 0x000fd20000000000 */
[----:B------:R-:W-:Y:S02]  /*df20*/  @P2 LOP3.LUT R16, R16, 0x80, RZ, 0xfc, !PT ;  /* 0x0000008010102812 */ /* 0x000fe400078efcff */
[----:B------:R-:W-:Y:S02]  /*df30*/  ISETP.GE.AND P2, PT, R21, UR4, PT ;  /* 0x0000000415007c0c */ /* 0x000fe4000bf46270 */
[----:B------:R-:W-:-:S04]  /*df40*/  LOP3.LUT R16, R16, 0xffffffdf, RZ, 0xc0, !PT ;  /* 0xffffffdf10107812 */ /* 0x000fc800078ec0ff */
[----:B------:R-:W-:Y:S01]  /*df50*/  @P5 LOP3.LUT R16, R16, 0x20, RZ, 0xfc, !PT ;  /* 0x0000002010105812 */ /* 0x000fe200078efcff */
[----:B0-----:R-:W-:-:S03]  /*df60*/  IMAD.SHL.U32 R34, R34, 0x8, RZ ;  /* 0x0000000822227824 */ /* 0x001fc600078e00ff */
[----:B------:R-:W-:Y:S01]  /*df70*/  LOP3.LUT R16, R16, 0xffffffef, RZ, 0xc0, !PT ;  /* 0xffffffef10107812 */ /* 0x000fe200078ec0ff */
[----:B--2---:R-:W-:Y:S01]  /*df80*/  IMAD.SHL.U32 R0, R0, 0x8, RZ ;  /* 0x0000000800007824 */ /* 0x004fe200078e00ff */
[----:B------:R-:W-:-:S04]  /*df90*/  LOP3.LUT R34, R34, 0x38, RZ, 0xc0, !PT ;  /* 0x0000003822227812 */ /* 0x000fc800078ec0ff */
[----:B------:R-:W-:Y:S02]  /*dfa0*/  LOP3.LUT R0, R0, 0x38, RZ, 0xc0, !PT ;  /* 0x0000003800007812 */ /* 0x000fe400078ec0ff */
[----:B------:R-:W-:Y:S02]  /*dfb0*/  LOP3.LUT R34, R34, 0x100, RZ, 0xfc, !PT ;  /* 0x0000010022227812 */ /* 0x000fe400078efcff */
[----:B------:R-:W-:Y:S02]  /*dfc0*/  LOP3.LUT R0, R0, 0xc0, RZ, 0xfc, !PT ;  /* 0x000000c000007812 */ /* 0x000fe400078efcff */
[----:B------:R-:W-:Y:S02]  /*dfd0*/  ISETP.GE.AND P3, PT, R34, UR4, PT ;  /* 0x0000000422007c0c */ /* 0x000fe4000bf66270 */
[----:B------:R-:W-:Y:S02]  /*dfe0*/  ISETP.GE.AND P4, PT, R0, UR4, PT ;  /* 0x0000000400007c0c */ /* 0x000fe4000bf86270 */
[----:B------:R-:W-:-:S11]  /*dff0*/  LEA R0, R35, 0xffffffc0, 0x6 ;  /* 0xffffffc023007811 */ /* 0x000fd600078e30ff */
[----:B------:R-:W-:-:S04]  /*e000*/  @P4 LOP3.LUT R16, R16, 0x10, RZ, 0xfc, !PT ;  /* 0x0000001010104812 */ /* 0x000fc800078efcff */
[----:B------:R-:W-:-:S04]  /*e010*/  LOP3.LUT R16, R16, 0xfffffffb, RZ, 0xc0, !PT ;  /* 0xfffffffb10107812 */ /* 0x000fc800078ec0ff */
[----:B------:R-:W-:-:S04]  /*e020*/  LOP3.LUT R16, R16, 0xfffffff7, RZ, 0xc0, !PT ;  /* 0xfffffff710107812 */ /* 0x000fc800078ec0ff */
[----:B------:R-:W-:-:S04]  /*e030*/  @P3 LOP3.LUT R16, R16, 0x8, RZ, 0xfc, !PT ;  /* 0x0000000810103812 */ /* 0x000fc800078efcff */
[----:B------:R-:W-:Y:S01]  /*e040*/  @P2 LOP3.LUT R16, R16, 0x4, RZ, 0xfc, !PT ;  /* 0x0000000410102812 */ /* 0x000fe200078efcff */
[----:B-1--4-:R-:W-:Y:S06]  /*e050*/  BRA.DIV UR5, `(.L_x_3628) ;  /* 0x0000003e05fc7947 */ /* 0x012fec000b800000 */
.L_x_3693:
[----:B------:R-:W0:Y:S01]  /*e060*/  S2R R10, SR_TID.X ;  /* 0x00000000000a7919 */ /* 0x000e220000002100 */
[----:B------:R-:W-:Y:S01]  /*e070*/  ISETP.NE.AND P1, PT, R20, 0x1, PT ;  /* 0x000000011400780c */ /* 0x000fe20003f25270 */
[----:B------:R-:W-:Y:S01]  /*e080*/  IMAD.MOV.U32 R34, RZ, RZ, RZ ;  /* 0x000000ffff227224 */ /* 0x000fe200078e00ff */
[----:B-----5:R-:W-:Y:S02]  /*e090*/  SHF.R.S32.HI R32, RZ, 0x1f, R23 ;  /* 0x0000001fff207819 */ /* 0x020fe40000011417 */
[C---:B------:R-:W-:Y:S02]  /*e0a0*/  LOP3.LUT P6, RZ, R16.reuse, 0x80, RZ, 0xc0, !PT ;  /* 0x0000008010ff7812 */ /* 0x040fe400078cc0ff */
[----:B------:R-:W-:-:S07]  /*e0b0*/  LOP3.LUT R16, R16, 0xfffff7ff, RZ, 0xc0, !PT ;  /* 0xfffff7ff10107812 */ /* 0x000fce00078ec0ff */
[----:B------:R-:W1:Y:S01]  /*e0c0*/  @P1 LDC R3, c[0x0][0x434] ;  /* 0x00010d00ff031b82 */ /* 0x000e620000000800 */
[----:B------:R-:W-:-:S07]  /*e0d0*/  @P1 LOP3.LUT R16, R16, 0x800, RZ, 0xfc, !PT ;  /* 0x0000080010101812 */ /* 0x000fce00078efcff */
[----:B------:R-:W2:Y:S01]  /*e0e0*/  @P1 LDC R2, c[0x0][0x438] ;  /* 0x00010e00ff021b82 */ /* 0x000ea20000000800 */
[----:B0-----:R-:W-:-:S05]  /*e0f0*/  IMAD.SHL.U32 R10, R10, 0x10, RZ ;  /* 0x000000100a0a7824 */ /* 0x001fca00078e00ff */
[----:B------:R-:W-:-:S05]  /*e100*/  LOP3.LUT R10, R36, 0x70, R10, 0xf8, !PT ;  /* 0x00000070240a7812 */ /* 0x000fca00078ef80a */
[----:B------:R-:W-:-:S05]  /*e110*/  IMAD.IADD R35, R10, 0x1, R0 ;  /* 0x000000010a237824 */ /* 0x000fca00078e0200 */
[C---:B------:R-:W-:Y:S01]  /*e120*/  ISETP.GE.AND P0, PT, R35.reuse, R28, PT ;  /* 0x0000001c2300720c */ /* 0x040fe20003f06270 */
[----:B------:R-:W-:-:S03]  /*e130*/  IMAD.IADD R35, R35, 0x1, R31 ;  /* 0x0000000123237824 */ /* 0x000fc600078e021f */
[----:B------:R-:W-:Y:S01]  /*e140*/  ISETP.GT.U32.OR P0, PT, R10, 0x3f, P0 ;  /* 0x0000003f0a00780c */ /* 0x000fe20000704470 */
[----:B-1----:R-:W-:-:S04]  /*e150*/  @P1 IMAD.HI.U32 R3, R35, R3, RZ ;  /* 0x0000000323031227 */ /* 0x002fc800078e00ff */
[----:B------:R-:W-:Y:S01]  /*e160*/  IMAD.MOV.U32 R6, RZ, RZ, R35 ;  /* 0x000000ffff067224 */ /* 0x000fe200078e0023 */
[----:B--2---:R-:W-:-:S07]  /*e170*/  @P1 SHF.R.U32.HI R6, RZ, R2, R3 ;  /* 0x00000002ff061219 */ /* 0x004fce0000011603 */
[----:B------:R-:W0:Y:S01]  /*e180*/  @!P0 LDC.64 R4, c[0x0][0x428] ;  /* 0x00010a00ff048b82 */ /* 0x000e220000000a00 */
[--C-:B------:R-:W-:Y:S01]  /*e190*/  @!P0 SHF.R.S32.HI R3, RZ, 0x1f, R6.reuse ;  /* 0x0000001fff038819 */ /* 0x100fe20000011406 */
[----:B------:R-:W-:Y:S02]  /*e1a0*/  @!P0 IMAD.MOV.U32 R2, RZ, RZ, R6 ;  /* 0x000000ffff028224 */ /* 0x000fe400078e0006 */
[-C--:B0-----:R-:W-:Y:S02]  /*e1b0*/  @!P0 IMAD R9, R32, R4.reuse, RZ ;  /* 0x0000000420098224 */ /* 0x081fe400078e02ff */
[----:B------:R-:W-:-:S04]  /*e1c0*/  @!P0 IMAD.WIDE.U32 R2, R23, R4, R2 ;  /* 0x0000000417028225 */ /* 0x000fc800078e0002 */
[----:B------:R-:W-:Y:S02]  /*e1d0*/  @!P0 IMAD R9, R23, R5, R9 ;  /* 0x0000000517098224 */ /* 0x000fe400078e0209 */
[----:B------:R-:W0:Y:S02]  /*e1e0*/  @!P0 LDC.64 R4, c[0x0][0x418] ;  /* 0x00010600ff048b82 */ /* 0x000e240000000a00 */
[----:B------:R-:W-:Y:S01]  /*e1f0*/  @!P0 IMAD.IADD R3, R3, 0x1, R9 ;  /* 0x0000000103038824 */ /* 0x000fe200078e0209 */
[----:B0-----:R-:W-:-:S04]  /*e200*/  @!P0 LEA R4, P1, R2, R4, 0x2 ;  /* 0x0000000402048211 */ /* 0x001fc800078210ff */
[----:B------:R-:W-:Y:S02]  /*e210*/  @!P0 LEA.HI.X R5, R2, R5, R3, 0x2, P1 ;  /* 0x0000000502058211 */ /* 0x000fe400008f1403 */
[----:B------:R-:W-:Y:S02]  /*e220*/  LOP3.LUT P1, RZ, R16, 0x40, RZ, 0xc0, !PT ;  /* 0x0000004010ff7812 */ /* 0x000fe4000782c0ff */
[----:B------:R-:W-:Y:S01]  /*e230*/  SEL R3, RZ, 0x1, P6 ;  /* 0x00000001ff037807 */ /* 0x000fe20003000000 */
[----:B------:R0:W5:Y:S01]  /*e240*/  @!P0 LDG.E R34, desc[UR50][R4.64] ;  /* 0x0000003204228981 */ /* 0x000162000c1e1900 */
[----:B------:R-:W-:Y:S02]  /*e250*/  SEL R2, RZ, 0xffffffff, P1 ;  /* 0xffffffffff027807 */ /* 0x000fe40000800000 */
[----:B------:R-:W-:Y:S02]  /*e260*/  ISETP.GT.U32.AND P1, PT, R10, 0x3f, PT ;  /* 0x0000003f0a00780c */ /* 0x000fe40003f24070 */
[----:B------:R-:W-:Y:S01]  /*e270*/  LOP3.LUT R16, R16, 0xfffffbff, RZ, 0xc0, !PT ;  /* 0xfffffbff10107812 */ /* 0x000fe200078ec0ff */
[----:B------:R-:W-:Y:S01]  /*e280*/  IMAD.SHL.U32 R2, R2, 0x2, RZ ;  /* 0x0000000202027824 */ /* 0x000fe200078e00ff */
[----:B------:R-:W-:-:S02]  /*e290*/  LOP3.LUT R26, R26, 0xffff, RZ, 0xc0, !PT ;  /* 0x0000ffff1a1a7812 */ /* 0x000fc400078ec0ff */
[----:B0-----:R-:W-:Y:S02]  /*e2a0*/  SEL R4, RZ, 0x8, P4 ;  /* 0x00000008ff047807 */ /* 0x001fe40002000000 */
[----:B------:R-:W-:Y:S02]  /*e2b0*/  LOP3.LUT R2, R2, 0x2, R3, 0xe2, !PT ;  /* 0x0000000202027812 */ /* 0x000fe400078ee203 */
[----:B------:R-:W-:-:S04]  /*e2c0*/  SEL R3, RZ, 0x4, P5 ;  /* 0x00000004ff037807 */ /* 0x000fc80002800000 */
[----:B------:R-:W-:Y:S02]  /*e2d0*/  LOP3.LUT R2, R4, R2, R3, 0xfe, !PT ;  /* 0x0000000204027212 */ /* 0x000fe400078efe03 */
[----:B------:R-:W-:Y:S02]  /*e2e0*/  SEL R3, RZ, 0x10, P3 ;  /* 0x00000010ff037807 */ /* 0x000fe40001800000 */
[----:B------:R-:W-:-:S04]  /*e2f0*/  SEL R4, RZ, 0x20, P2 ;  /* 0x00000020ff047807 */ /* 0x000fc80001000000 */
[----:B------:R-:W-:Y:S01]  /*e300*/  LOP3.LUT R2, R4, R2, R3, 0xfe, !PT ;  /* 0x0000000204027212 */ /* 0x000fe200078efe03 */
[----:B------:R-:W-:-:S03]  /*e310*/  IMAD.U32 R3, RZ, RZ, UR36 ;  /* 0x00000024ff037e24 */ /* 0x000fc6000f8e00ff */
[----:B------:R-:W-:Y:S01]  /*e320*/  LOP3.LUT R7, R2, R7, RZ, 0xfc, !PT ;  /* 0x0000000702077212 */ /* 0x000fe200078efcff */
[----:B------:R-:W-:Y:S01]  /*e330*/  IMAD.MOV R2, RZ, RZ, -R6 ;  /* 0x000000ffff027224 */ /* 0x000fe200078e0a06 */
[----:B------:R-:W-:-:S03]  /*e340*/  ISETP.NE.AND P0, PT, R3, 0x3, PT ;  /* 0x000000030300780c */ /* 0x000fc60003f05270 */
[----:B------:R-:W-:Y:S01]  /*e350*/  IMAD R35, R20, R2, R35 ;  /* 0x0000000214237224 */ /* 0x000fe200078e0223 */
[----:B------:R-:W-:Y:S01]  /*e360*/  LOP3.LUT R2, R7, R8, RZ, 0xfc, !PT ;  /* 0x0000000807027212 */ /* 0x000fe200078efcff */
[----:B------:R0:W-:Y:S04]  /*e370*/  STL [R1+0x28], R7 ;  /* 0x0000280701007387 */ /* 0x0001e80000100800 */
[----:B------:R0:W-:Y:S04]  /*e380*/  STL [R1], R2 ;  /* 0x0000000201007387 */ /* 0x0001e80000100800 */
[----:B------:R-:W-:-:S04]  /*e390*/  @P0 LOP3.LUT R16, R16, 0x400, RZ, 0xfc, !PT ;  /* 0x0000040010100812 */ /* 0x000fc800078efcff */
[----:B------:R-:W-:-:S04]  /*e3a0*/  LOP3.LUT R16, R16, 0xfffffffe, RZ, 0xc0, !PT ;  /* 0xfffffffe10107812 */ /* 0x000fc800078ec0ff */
[----:B------:R-:W-:Y:S01]  /*e3b0*/  @P1 LOP3.LUT R16, R16, 0x1, RZ, 0xfc, !PT ;  /* 0x0000000110101812 */ /* 0x000fe200078efcff */
[----:B0-----:R-:W-:Y:S06]  /*e3c0*/  @!P0 BRA `(.L_x_3629) ;  /* 0x0000000000048947 */ /* 0x001fec0003800000 */
[----:B------:R-:W-:Y:S01]  /*e3d0*/  BPT.TRAP 0x1 ;  /* 0x000000040000795c */ /* 0x000fe20000300000 */
.L_x_3629:
[----:B------:R-:W-:Y:S01]  /*e3e0*/  IADD3 R28, -R36, R28, -R0 ;  /* 0x0000001c241c7210 */ /* 0x000fe20007ffe900 */
[----:B------:R-:W-:Y:S01]  /*e3f0*/  IMAD R19, R18, 0x8, R17 ;  /* 0x0000000812137824 */ /* 0x000fe200078e0211 */
[----:B------:R-:W-:Y:S01]  /*e400*/  SHF.L.U32 R0, R22, 0x1f, RZ ;  /* 0x0000001f16007819 */ /* 0x000fe200000006ff */
[----:B------:R-:W-:Y:S03]  /*e410*/  BSSY B0, `(.L_x_3630) ;  /* 0x0000003000007945 */ /* 0x000fe60003800000 */
[----:B------:R-:W0:Y:S02]  /*e420*/  SYNCS.PHASECHK.TRANS64.TRYWAIT P0, [R19+URZ+0x28c40], R0 ;  /* 0x028c4000130075a7 */ /* 0x000e24000800017f */
[----:B0-----:R-:W-:Y:S05]  /*e430*/  @!P0 BRA `(.L_x_3631) ;  /* 0x0000003c00388947 */ /* 0x001fea0003800000 */
.L_x_3694:
[----:B------:R-:W-:Y:S05]  /*e440*/  BSYNC B0 ;  /* 0x0000000000007941 */ /* 0x000fea0003800000 */
.L_x_3630:
[----:B------:R-:W1:Y:S01]  /*e450*/  S2R R7, SR_TID.X ;  /* 0x0000000000077919 */ /* 0x000e620000002100 */
[----:B0-----:R-:W-:Y:S01]  /*e460*/  SHF.R.S32.HI R0, RZ, 0x1f, R35 ;  /* 0x0000001fff007819 */ /* 0x001fe20000011423 */
[----:B------:R-:W-:Y:S01]  /*e470*/  ULDC.64 UR4, c[0x0][0x300] ;  /* 0x0000c00000047ab9 */ /* 0x000fe20000000a00 */
[----:B-----5:R-:W-:Y:S01]  /*e480*/  SHF.R.S32.HI R4, RZ, 0x1f, R34 ;  /* 0x0000001fff047819 */ /* 0x020fe20000011422 */
[----:B------:R-:W-:Y:S01]  /*e490*/  IMAD.WIDE.U32 R2, R35, UR4, RZ ;  /* 0x0000000423027c25 */ /* 0x000fe2000f8e00ff */
[----:B------:R-:W-:Y:S01]  /*e4a0*/  ULDC.64 UR6, c[0x0][0x2e8] ;  /* 0x0000ba0000067ab9 */ /* 0x000fe20000000a00 */
[----:B------:R0:W-:Y:S01]  /*e4b0*/  STL [R1+0x1c], R0 ;  /* 0x00001c0001007387 */ /* 0x0001e20000100800 */
[----:B------:R-:W-:-:S03]  /*e4c0*/  LOP3.LUT R16, R16, 0xfffffffd, RZ, 0xc0, !PT ;  /* 0xfffffffd10107812 */ /* 0x000fc600078ec0ff */
[----:B------:R2:W-:Y:S01]  /*e4d0*/  STL [R1+0x20], R4 ;  /* 0x0000200401007387 */ /* 0x0005e20000100800 */
[----:B0-----:R-:W-:-:S04]  /*e4e0*/  IMAD R0, R0, UR4, RZ ;  /* 0x0000000400007c24 */ /* 0x001fc8000f8e02ff */
[----:B------:R-:W-:Y:S01]  /*e4f0*/  IMAD R0, R35, UR5, R0 ;  /* 0x0000000523007c24 */ /* 0x000fe2000f8e0200 */
[----:B------:R-:W-:-:S03]  /*e500*/  ULDC.64 UR4, c[0x0][0x310] ;  /* 0x0000c40000047ab9 */ /* 0x000fc60000000a00 */
[----:B------:R-:W-:Y:S02]  /*e510*/  IMAD.IADD R3, R3, 0x1, R0 ;  /* 0x0000000103037824 */ /* 0x000fe400078e0200 */
[----:B------:R-:W-:Y:S02]  /*e520*/  IMAD R0, R4, UR4, RZ ;  /* 0x0000000404007c24 */ /* 0x000fe4000f8e02ff */
[----:B------:R-:W-:-:S04]  /*e530*/  IMAD.WIDE.U32 R2, R34, UR4, R2 ;  /* 0x0000000422027c25 */ /* 0x000fc8000f8e0002 */
[----:B------:R-:W-:Y:S01]  /*e540*/  IMAD R0, R34, UR5, R0 ;  /* 0x0000000522007c24 */ /* 0x000fe2000f8e0200 */
[----:B------:R-:W-:Y:S01]  /*e550*/  ULDC.64 UR4, c[0x0][0x308] ;  /* 0x0000c20000047ab9 */ /* 0x000fe20000000a00 */
[----:B-1----:R-:W-:Y:S02]  /*e560*/  IMAD.SHL.U32 R7, R7, 0x8, RZ ;  /* 0x0000000807077824 */ /* 0x002fe400078e00ff */
[----:B------:R-:W-:Y:S02]  /*e570*/  IMAD.IADD R3, R3, 0x1, R0 ;  /* 0x0000000103037824 */ /* 0x000fe400078e0200 */
[----:B--2---:R-:W-:Y:S01]  /*e580*/  IMAD R4, R18, 0x1000, R33 ;  /* 0x0000100012047824 */ /* 0x004fe200078e0221 */
[----:B------:R-:W-:Y:S01]  /*e590*/  LOP3.LUT R7, R7, 0x38, RZ, 0xc0, !PT ;  /* 0x0000003807077812 */ /* 0x000fe200078ec0ff */
[C---:B------:R-:W-:Y:S01]  /*e5a0*/  IMAD.WIDE.U32 R2, R26.reuse, UR4, R2 ;  /* 0x000000041a027c25 */ /* 0x040fe2000f8e0002 */
[----:B------:R-:W-:Y:S02]  /*e5b0*/  ULDC UR4, c[0x0][0x2f4] ;  /* 0x0000bd0000047ab9 */ /* 0x000fe40000000800 */
[----:B------:R-:W-:Y:S01]  /*e5c0*/  ISETP.GE.AND P2, PT, R7, UR4, PT ;  /* 0x0000000407007c0c */ /* 0x000fe2000bf46270 */
[----:B------:R-:W-:Y:S01]  /*e5d0*/  IMAD R5, R26, UR5, R3 ;  /* 0x000000051a057c24 */ /* 0x000fe2000f8e0203 */
[----:B------:R-:W-:Y:S01]  /*e5e0*/  LEA R0, P0, R2, UR6, 0x1 ;  /* 0x0000000602007c11 */ /* 0x000fe2000f8008ff */
[----:B------:R-:W-:-:S03]  /*e5f0*/  UMOV UR5, 0xffffffff ;  /* 0xffffffff00057882 */ /* 0x000fc60000000000 */
[----:B------:R-:W-:Y:S02]  /*e600*/  LEA.HI.X R5, R2, UR7, R5, 0x1, P0 ;  /* 0x0000000702057c11 */ /* 0x000fe400080f0c05 */
[----:B------:R-:W-:-:S05]  /*e610*/  ISETP.GE.AND P0, PT, R28, 0x1, PT ;  /* 0x000000011c00780c */ /* 0x000fca0003f06270 */
[----:B------:R-:W-:Y:S01]  /*e620*/  @P2 LOP3.LUT R16, R16, 0x2, RZ, 0xfc, !PT ;  /* 0x0000000210102812 */ /* 0x000fe200078efcff */
[----:B------:R-:W-:Y:S07]  /*e630*/  BRA.DIV UR5, `(.L_x_3632) ;  /* 0x0000003a05cc7947 */ /* 0x000fee000b800000 */
[----:B------:R-:W0:Y:S01]  /*e640*/  SHFL.IDX PT, R3, R0, RZ, 0x181f ;  /* 0x00181fff00037589 */ /* 0x000e2200000e0000 */
[----:B------:R-:W-:-:S03]  /*e650*/  @P0 IMAD R6, R4, 0x2, R17 ;  /* 0x0000000204060824 */ /* 0x000fc600078e0211 */
[----:B------:R-:W1:Y:S01]  /*e660*/  SHFL.IDX PT, R2, R5, RZ, 0x181f ;  /* 0x00181fff05027589 */ /* 0x000e6200000e0000 */
[----:B0-----:R-:W-:-:S05]  /*e670*/  @P0 LEA R3, P1, R7, R3, 0x1 ;  /* 0x0000000307030211 */ /* 0x001fca00078208ff */
[----:B-1----:R-:W-:-:S05]  /*e680*/  @P0 IMAD.X R2, RZ, RZ, R2, P1 ;  /* 0x000000ffff020224 */ /* 0x002fca00008e0602 */
[----:B------:R-:W-:-:S04]  /*e690*/  @P0 LOP3.LUT R3, R3, R2, RZ, 0x3c, !PT ;  /* 0x0000000203030212 */ /* 0x000fc800078e3cff */
[----:B------:R-:W-:-:S04]  /*e6a0*/  @P0 LOP3.LUT R2, R3, R2, RZ, 0x3c, !PT ;  /* 0x0000000203020212 */ /* 0x000fc800078e3cff */
[----:B------:R-:W-:-:S05]  /*e6b0*/  @P0 LOP3.LUT R3, R3, R2, RZ, 0x3c, !PT ;  /* 0x0000000203030212 */ /* 0x000fca00078e3cff */
[----:B------:R-:W-:Y:S01]  /*e6c0*/  @!PT LDS RZ, [RZ] ;  /* 0x00000000fffff984 */ /* 0x000fe20000000800 */
        /* <DEDUP_REMOVED lines=10> */
[----:B------:R0:W-:Y:S01]  /*e770*/  @P0 LDGSTS.E.BYPASS.LTC128B.128 [R6+0x22c00], desc[UR50][R2.64], !P2 ;  /* 0x22c0000002060fae */ /* 0x0001e2000d101d72 */
[----:B------:R-:W-:-:S03]  /*e780*/  ISETP.GE.AND P0, PT, R28, 0x21, PT ;  /* 0x000000211c00780c */ /* 0x000fc60003f06270 */
[----:B0-----:R-:W0:Y:S10]  /*e790*/  SHFL.IDX PT, R3, R0, 0x2, 0x181f ;  /* 0x00581f0000037f89 */ /* 0x001e3400000e0000 */
[----:B------:R-:W-:Y:S01]  /*e7a0*/  @P0 IMAD R6, R4, 0x2, R17 ;  /* 0x0000000204060824 */ /* 0x000fe200078e0211 */
[----:B------:R-:W1:Y:S04]  /*e7b0*/  SHFL.IDX PT, R2, R5, 0x2, 0x181f ;  /* 0x00581f0005027f89 */ /* 0x000e6800000e0000 */
[----:B------:R-:W2:Y:S04]  /*e7c0*/  SHFL.IDX PT, R5, R5, 0x3, 0x181f ;  /* 0x00781f0005057f89 */ /* 0x000ea800000e0000 */
[----:B------:R-:W3:Y:S01]  /*e7d0*/  SHFL.IDX PT, R0, R0, 0x3, 0x181f ;  /* 0x00781f0000007f89 */ /* 0x000ee200000e0000 */
[----:B0-----:R-:W-:-:S05]  /*e7e0*/  @P0 LEA R3, P1, R7, R3, 0x1 ;  /* 0x0000000307030211 */ /* 0x001fca00078208ff */
[----:B-1----:R-:W-:-:S05]  /*e7f0*/  @P0 IMAD.X R2, RZ, RZ, R2, P1 ;  /* 0x000000ffff020224 */ /* 0x002fca00008e0602 */
[----:B------:R-:W-:-:S04]  /*e800*/  @P0 LOP3.LUT R3, R3, R2, RZ, 0x3c, !PT ;  /* 0x0000000203030212 */ /* 0x000fc800078e3cff */
[----:B------:R-:W-:-:S04]  /*e810*/  @P0 LOP3.LUT R2, R3, R2, RZ, 0x3c, !PT ;  /* 0x0000000203020212 */ /* 0x000fc800078e3cff */
[----:B------:R-:W-:-:S05]  /*e820*/  @P0 LOP3.LUT R3, R3, R2, RZ, 0x3c, !PT ;  /* 0x0000000203030212 */ /* 0x000fca00078e3cff */
[----:B--23--:R0:W-:Y:S02]  /*e830*/  @P0 LDGSTS.E.BYPASS.LTC128B.128 [R6+0x23400], desc[UR50][R2.64], !P2 ;  /* 0x2340000002060fae */ /* 0x00c1e4000d101d72 */
.L_x_3704:
[----:B------:R-:W-:-:S13]  /*e840*/  ISETP.GE.AND P0, PT, R28, 0x31, PT ;  /* 0x000000311c00780c */ /* 0x000fda0003f06270 */
[----:B01----:R-:W-:Y:S01]  /*e850*/  @P0 LEA R2, P1, R7, R0, 0x1 ;  /* 0x0000000007020211 */ /* 0x003fe200078208ff */
[----:B------:R-:W-:-:S04]  /*e860*/  @P0 IMAD R4, R4, 0x2, R17 ;  /* 0x0000000204040824 */ /* 0x000fc800078e0211 */
[----:B------:R-:W-:-:S05]  /*e870*/  @P0 IMAD.X R3, RZ, RZ, R5, P1 ;  /* 0x000000ffff030224 */ /* 0x000fca00008e0605 */
[----:B------:R-:W-:Y:S01]  /*e880*/  @!PT LDS RZ, [RZ] ;  /* 0x00000000fffff984 */ /* 0x000fe20000000800 */
[----:B------:R-:W-:Y:S01]  /*e890*/  @!PT LDS RZ, [RZ] ;  /* 0x00000000fffff984 */ /* 0x000fe20000000800 */
[----:B------:R-:W-:Y:S01]  /*e8a0*/  @!PT LDS RZ, [RZ] ;  /* 0x00000000fffff984 */ /* 0x000fe20000000800 */
[----:B------:R0:W-:Y:S01]  /*e8b0*/  @P0 LDGSTS.E.BYPASS.LTC128B.128 [R4+0x23c00], desc[UR50][R2.64], !P2 ;  /* 0x23c0000002040fae */ /* 0x0001e2000d101d72 */
[----:B------:R-:W-:Y:S01]  /*e8c0*/  PLOP3.LUT P0, PT, PT, PT, PT, 0x80, 0x0 ;  /* 0x000000000000781c */ /* 0x000fe20003f0f070 */
[----:B------:R-:W-:-:S12]  /*e8d0*/  NOP ;  /* 0x0000000000007918 */ /* 0x000fd80000000000 */
.L_x_3633:
[----:B------:R-:W-:Y:S02]  /*e8e0*/  PLOP3.LUT P1, PT, P1, P0, PT, 0xa2, 0x0 ;  /* 0x000000000000781c */ /* 0x000fe40000f21472 */
[----:B------:R-:W-:-:S08]  /*e8f0*/  @P0 R2UR P1, UR4, R19 ;  /* 0x00000000130402ca */ /* 0x000fd00000020000 */
[----:B------:R-:W-:-:S05]  /*e900*/  @P0 PLOP3.LUT P0, PT, P1, PT, PT, 0x80, 0x0 ;  /* 0x000000000000081c */ /* 0x000fca0000f0f070 */
[----:B------:R-:W-:Y:S01]  /*e910*/  @!P1 SYNCS.ARRIVE.TRANS64.RED.A0T1 RZ, [UR4+0x28c30], RZ ;  /* 0x028c30ffffff99a7 */ /* 0x000fe20008200404 */
[----:B------:R-:W-:Y:S07]  /*e920*/  @!P1 ARRIVES.LDGSTSBAR.64.TRANSCNT [UR4+0x28c30] ;  /* 0x028c3000ff0099b0 */ /* 0x000fee0008000a84 */
[----:B------:R-:W-:Y:S05]  /*e930*/  @P0 BRA.U.ANY `(.L_x_3633) ;  /* 0xfffffffd00e80947 */ /* 0x000fea000393ffff */
[----:B------:R-:W-:Y:S01]  /*e940*/  NOP ;  /* 0x0000000000007918 */ /* 0x000fe20000000000 */
[----:B------:R-:W-:-:S05]  /*e950*/  IMAD.U32 R0, RZ, RZ, UR36 ;  /* 0x00000024ff007e24 */ /* 0x000fca000f8e00ff */
[----:B------:R-:W-:-:S13]  /*e960*/  ISETP.NE.AND P2, PT, R0, 0x3, PT ;  /* 0x000000030000780c */ /* 0x000fda0003f45270 */
[----:B------:R-:W-:Y:S05]  /*e970*/  @!P2 BRA `(.L_x_3634) ;  /* 0x000000000004a947 */ /* 0x000fea0003800000 */
[----:B------:R-:W-:Y:S01]  /*e980*/  BPT.TRAP 0x1 ;  /* 0x000000040000795c */ /* 0x000fe20000300000 */
.L_x_3634:
[----:B------:R1:W5:Y:S01]  /*e990*/  LDL.LU R0, [R1+0x4] ;  /* 0x0000040001007983 */ /* 0x0003620000300800 */
[----:B------:R-:W-:Y:S01]  /*e9a0*/  LOP3.LUT P0, RZ, R16, 0x100, RZ, 0xc0, !PT ;  /* 0x0000010010ff7812 */ /* 0x000fe2000780c0ff */
[----:B------:R1:W-:Y:S02]  /*e9b0*/  SYNCS.ARRIVE.TRANS64.A1T0 RZ, [R19+URZ+0x28c30], RZ ;  /* 0x028c30ff13ff79a7 */ /* 0x0003e4000810003f */
[----:B0-----:R1:W5:Y:S10]  /*e9c0*/  LDL R3, [R1] ;  /* 0x0000000001037983 */ /* 0x0013740000100800 */
[----:B------:R-:W-:Y:S05]  /*e9d0*/  WARPSYNC.ALL ;  /* 0x0000000000007948 */ /* 0x000fea0003800000 */
[----:B------:R-:W-:Y:S01]  /*e9e0*/  SEL R2, R29, RZ, !P0 ;  /* 0x000000ff1d027207 */ /* 0x000fe20004000000 */
[----:B------:R-:W-:Y:S01]  /*e9f0*/  ULDC.64 UR4, c[0x0][0x298] ;  /* 0x0000a60000047ab9 */ /* 0x000fe20000000a00 */
[----:B------:R-:W-:Y:S01]  /*ea00*/  BSSY B6, `(.L_x_3635) ;  /* 0x0000020000067945 */ /* 0x000fe20003800000 */
[----:B------:R-:W-:Y:S02]  /*ea10*/  IMAD.WIDE.U32 R4, R37, UR4, RZ ;  /* 0x0000000425047c25 */ /* 0x000fe4000f8e00ff */
[----:B------:R0:W-:Y:S02]  /*ea20*/  STL [R1+0x18], R2 ;  /* 0x0000180201007387 */ /* 0x0001e40000100800 */
[----:B0-----:R-:W-:Y:S01]  /*ea30*/  VIADD R2, R17, 0x20400 ;  /* 0x0002040011027836 */ /* 0x001fe20000000000 */
[----:B------:R-:W-:Y:S01]  /*ea40*/  BAR.SYNC.DEFER_BLOCKING 0x8, 0x100 ;  /* 0x0204000000007b1d */ /* 0x000fe20000010000 */
[----:B-----5:R-:W-:-:S03]  /*ea50*/  SEL R0, R0, RZ, !P0 ;  /* 0x000000ff00007207 */ /* 0x020fc60004000000 */
[----:B------:R-:W-:Y:S02]  /*ea60*/  LOP3.LUT P0, RZ, R2, 0x3ff, RZ, 0xc0, !PT ;  /* 0x000003ff02ff7812 */ /* 0x000fe4000780c0ff */
[----:B------:R-:W-:Y:S01]  /*ea70*/  PRMT R29, R3, 0x8880, RZ ;  /* 0x00008880031d7816 */ /* 0x000fe200000000ff */
[----:B------:R0:W-:Y:S03]  /*ea80*/  STL [R1+0x4], R0 ;  /* 0x0000040001007387 */ /* 0x0001e60000100800 */
[----:B------:R-:W-:Y:S01]  /*ea90*/  PRMT R29, R29, 0x7710, RZ ;  /* 0x000077101d1d7816 */ /* 0x000fe200000000ff */
[----:B------:R2:W-:Y:S01]  /*eaa0*/  STL.64 [R1+0x10], R4 ;  /* 0x0000100401007387 */ /* 0x0005e20000100a00 */
[----:B0-----:R-:W-:-:S05]  /*eab0*/  SHF.R.S32.HI R0, RZ, 0x1f, R37 ;  /* 0x0000001fff007819 */ /* 0x001fca0000011425 */
[----:B------:R-:W-:-:S04]  /*eac0*/  IMAD R0, R0, UR4, RZ ;  /* 0x0000000400007c24 */ /* 0x000fc8000f8e02ff */
[----:B------:R-:W-:-:S04]  /*ead0*/  IMAD R0, R37, UR5, R0 ;  /* 0x0000000525007c24 */ /* 0x000fc8000f8e0200 */
[----:B------:R-:W-:Y:S01]  /*eae0*/  IMAD.IADD R37, R5, 0x1, R0 ;  /* 0x0000000105257824 */ /* 0x000fe200078e0200 */
[----:B--2---:R-:W-:Y:S06]  /*eaf0*/  @!P0 BRA `(.L_x_3636) ;  /* 0x0000000000408947 */ /* 0x004fec0003800000 */
        /* <DEDUP_REMOVED lines=15> */
[----:B01----:R-:W-:Y:S05]  /*ebf0*/  CALL.ABS.NOINC R2 ;  /* 0x0000000002007343 */ /* 0x003fea0003c00000 */
.L_x_3636:
[----:B------:R-:W-:Y:S05]  /*ec00*/  BSYNC B6 ;  /* 0x0000000000067941 */ /* 0x000fea0003800000 */
.L_x_3635:
[----:B------:R-:W2:Y:S01]  /*ec10*/  LDL.LU.64 R2, [R1+0x10] ;  /* 0x0000100001027983 */ /* 0x000ea20000300a00 */
[----:B------:R-:W0:Y:S01]  /*ec20*/  LDC R7, c[0x0][0x448] ;  /* 0x00011200ff077b82 */ /* 0x000e220000000800 */
[----:B------:R-:W-:Y:S02]  /*ec30*/  ULDC.64 UR4, c[0x0][0x2d8] ;  /* 0x0000b60000047ab9 */ /* 0x000fe40000000a00 */
[----:B------:R-:W3:Y:S04]  /*ec40*/  LDL.LU R21, [R1+0x4] ;  /* 0x0000040001157983 */ /* 0x000ee80000300800 */
[----:B------:R-:W4:Y:S04]  /*ec50*/  LDL.LU R20, [R1+0x18] ;  /* 0x0000180001147983 */ /* 0x000f280000300800 */
[----:B------:R0:W5:Y:S04]  /*ec60*/  LDL R10, [R1+0x8] ;  /* 0x00000800010a7983 */ /* 0x0001680000100800 */
[----:B------:R0:W5:Y:S02]  /*ec70*/  LDL R8, [R1+0x2c] ;  /* 0x00002c0001087983 */ /* 0x0001640000100800 */
[----:B0-----:R-:W-:-:S13]  /*ec80*/  ISETP.NE.AND P0, PT, R7, 0x1, PT ;  /* 0x000000010700780c */ /* 0x001fda0003f05270 */
[----:B------:R-:W0:Y:S01]  /*ec90*/  @P0 LDC R6, c[0x0][0x44c] ;  /* 0x00011300ff060b82 */ /* 0x000e220000000800 */
[----:B------:R-:W1:Y:S02]  /*eca0*/  S2R R9, SR_TID.X ;  /* 0x0000000000097919 */ /* 0x000e640000002100 */
[----:B-1----:R-:W-:-:S05]  /*ecb0*/  IMAD.SHL.U32 R9, R9, 0x8, RZ ;  /* 0x0000000809097824 */ /* 0x002fca00078e00ff */
[----:B------:R-:W-:Y:S01]  /*ecc0*/  LOP3.LUT R9, R9, 0x38, RZ, 0xc0, !PT ;  /* 0x0000003809097812 */ /* 0x000fe200078ec0ff */
[----:B--2---:R-:W-:Y:S02]  /*ecd0*/  IMAD.MOV.U32 R3, RZ, RZ, R37 ;  /* 0x000000ffff037224 */ /* 0x004fe400078e0025 */
[----:B------:R-:W-:-:S04]  /*ece0*/  IMAD.WIDE.U32 R2, R26, UR4, R2 ;  /* 0x000000041a027c25 */ /* 0x000fc8000f8e0002 */
[----:B------:R-:W-:Y:S01]  /*ecf0*/  IMAD R3, R26, UR5, R3 ;  /* 0x000000051a037c24 */ /* 0x000fe2000f8e0203 */
[----:B------:R-:W-:Y:S02]  /*ed00*/  ULDC.64 UR4, c[0x0][0x2e0] ;  /* 0x0000b80000047ab9 */ /* 0x000fe40000000a00 */
[----:B---3--:R-:W-:Y:S02]  /*ed10*/  IMAD R0, R21, UR4, RZ ;  /* 0x0000000415007c24 */ /* 0x008fe4000f8e02ff */
[----:B----4-:R-:W-:-:S04]  /*ed20*/  IMAD.WIDE.U32 R2, R20, UR4, R2 ;  /* 0x0000000414027c25 */ /* 0x010fc8000f8e0002 */
[----:B------:R-:W-:Y:S01]  /*ed30*/  IMAD R0, R20, UR5, R0 ;  /* 0x0000000514007c24 */ /* 0x000fe2000f8e0200 */
[----:B------:R-:W-:Y:S01]  /*ed40*/  ULDC.64 UR4, c[0x0][0x2d0] ;  /* 0x0000b40000047ab9 */ /* 0x000fe20000000a00 */
[----:B------:R-:W1:Y:S02]  /*ed50*/  S2R R20, SR_TID.X ;  /* 0x0000000000147919 */ /* 0x000e640000002100 */
[----:B------:R-:W-:Y:S02]  /*ed60*/  IMAD.IADD R3, R3, 0x1, R0 ;  /* 0x0000000103037824 */ /* 0x000fe400078e0200 */
[----:B------:R-:W2:Y:S01]  /*ed70*/  @P0 LDC R0, c[0x0][0x450] ;  /* 0x00011400ff000b82 */ /* 0x000ea20000000800 */
[----:B-1----:R-:W-:-:S05]  /*ed80*/  IMAD.SHL.U32 R20, R20, 0x10, RZ ;  /* 0x0000001014147824 */ /* 0x002fca00078e00ff */
[----:B------:R-:W-:-:S05]  /*ed90*/  LOP3.LUT R20, R36, 0x70, R20, 0xf8, !PT ;  /* 0x0000007024147812 */ /* 0x000fca00078ef814 */
[----:B------:R-:W-:-:S04]  /*eda0*/  IMAD R5, R25, 0x40, R20 ;  /* 0x0000004019057824 */ /* 0x000fc800078e0214 */
[----:B0-----:R-:W-:-:S04]  /*edb0*/  @P0 IMAD.HI.U32 R6, R5, R6, RZ ;  /* 0x0000000605060227 */ /* 0x001fc800078e00ff */
[----:B------:R-:W-:Y:S01]  /*edc0*/  IMAD.MOV.U32 R4, RZ, RZ, R5 ;  /* 0x000000ffff047224 */ /* 0x000fe200078e0005 */
[----:B--2---:R-:W-:-:S05]  /*edd0*/  @P0 SHF.R.U32.HI R4, RZ, R0, R6 ;  /* 0x00000000ff040219 */ /* 0x004fca0000011606 */
        /* <DEDUP_REMOVED lines=20> */
[----:B------:R-:W0:Y:S01]  /*ef20*/  SHFL.IDX PT, R3, R0, RZ, 0x181f ;  /* 0x00181fff00037589 */ /* 0x000e2200000e0000 */
[----:B-----5:R-:W-:Y:S02]  /*ef30*/  IMAD R5, R10, R7, RZ ;  /* 0x000000070a057224 */ /* 0x020fe400078e02ff */
[----:B------:R-:W-:Y:S01]  /*ef40*/  IMAD R25, R25, 0x40, R36 ;  /* 0x0000004019197824 */ /* 0x000fe200078e0224 */
[----:B------:R-:W1:Y:S04]  /*ef50*/  SHFL.IDX PT, R2, R4, RZ, 0x181f ;  /* 0x00181fff04027589 */ /* 0x000e6800000e0000 */
[----:B------:R-:W-:-:S13]  /*ef60*/  ISETP.GE.AND P0, PT, R25, R5, PT ;  /* 0x000000051900720c */ /* 0x000fda0003f06270 */
[----:B0-----:R-:W-:-:S05]  /*ef70*/  @!P0 LEA R3, P2, R9, R3, 0x1 ;  /* 0x0000000309038211 */ /* 0x001fca00078408ff */
[----:B-1----:R-:W-:-:S05]  /*ef80*/  @!P0 IMAD.X R2, RZ, RZ, R2, P2 ;  /* 0x000000ffff028224 */ /* 0x002fca00010e0602 */
[----:B------:R-:W-:-:S04]  /*ef90*/  @!P0 LOP3.LUT R3, R3, R2, RZ, 0x3c, !PT ;  /* 0x0000000203038212 */ /* 0x000fc800078e3cff */
[----:B------:R-:W-:-:S04]  /*efa0*/  @!P0 LOP3.LUT R2, R3, R2, RZ, 0x3c, !PT ;  /* 0x0000000203028212 */ /* 0x000fc800078e3cff */
[----:B------:R-:W-:-:S05]  /*efb0*/  @!P0 LOP3.LUT R3, R3, R2, RZ, 0x3c, !PT ;  /* 0x0000000203038212 */ /* 0x000fca00078e3cff */
[----:B------:R-:W-:Y:S01]  /*efc0*/  @!PT LDS RZ, [RZ] ;  /* 0x00000000fffff984 */ /* 0x000fe20000000800 */
[----:B------:R0:W-:Y:S02]  /*efd0*/  @!P0 LDGSTS.E.BYPASS.LTC128B.128 [R8+0x20400], desc[UR50][R2.64], !P1 ;  /* 0x2040000002088fae */ /* 0x0001e4000c901d72 */
[----:B0-----:R-:W-:Y:S02]  /*efe0*/  VIADD R2, R25, 0x10 ;  /* 0x0000001019027836 */ /* 0x001fe40000000000 */
[----:B------:R-:W0:Y:S03]  /*eff0*/  SHFL.IDX PT, R3, R0, 0x1, 0x181f ;  /* 0x00381f0000037f89 */ /* 0x000e2600000e0000 */
[----:B------:R-:W-:Y:S02]  /*f000*/  ISETP.GE.AND P0, PT, R2, R5, PT ;  /* 0x000000050200720c */ /* 0x000fe40003f06270 */
[----:B------:R-:W1:Y:S11]  /*f010*/  SHFL.IDX PT, R2, R4, 0x1, 0x181f ;  /* 0x00381f0004027f89 */ /* 0x000e7600000e0000 */
[----:B0-----:R-:W-:-:S05]  /*f020*/  @!P0 LEA R3, P2, R9, R3, 0x1 ;  /* 0x0000000309038211 */ /* 0x001fca00078408ff */
[----:B-1----:R-:W-:-:S05]  /*f030*/  @!P0 IMAD.X R2, RZ, RZ, R2, P2 ;  /* 0x000000ffff028224 */ /* 0x002fca00010e0602 */
[----:B------:R-:W-:-:S04]  /*f040*/  @!P0 LOP3.LUT R3, R3, R2, RZ, 0x3c, !PT ;  /* 0x0000000203038212 */ /* 0x000fc800078e3cff */
[----:B------:R-:W-:-:S04]  /*f050*/  @!P0 LOP3.LUT R2, R3, R2, RZ, 0x3c, !PT ;  /* 0x0000000203028212 */ /* 0x000fc800078e3cff */
[----:B------:R-:W-:-:S05]  /*f060*/  @!P0 LOP3.LUT R3, R3, R2, RZ, 0x3c, !PT ;  /* 0x0000000203038212 */ /* 0x000fca00078e3cff */
[----:B------:R0:W-:Y:S02]  /*f070*/  @!P0 LDGSTS.E.BYPASS.LTC128B.128 [R8+0x20c00], desc[UR50][R2.64], !P1 ;  /* 0x20c0000002088fae */ /* 0x0001e4000c901d72 */
[----:B0-----:R-:W-:Y:S02]  /*f080*/  VIADD R2, R25, 0x20 ;  /* 0x0000002019027836 */ /* 0x001fe40000000000 */
[----:B------:R-:W0:Y:S03]  /*f090*/  SHFL.IDX PT, R3, R0, 0x2, 0x181f ;  /* 0x00581f0000037f89 */ /* 0x000e2600000e0000 */
[----:B------:R-:W-:Y:S01]  /*f0a0*/  ISETP.GE.AND P0, PT, R2, R5, PT ;  /* 0x000000050200720c */ /* 0x000fe20003f06270 */
[----:B------:R-:W-:Y:S04]  /*f0b0*/  SHFL.IDX PT, R0, R0, 0x3, 0x181f ;  /* 0x00781f0000007f89 */ /* 0x000fe800000e0000 */
[----:B------:R-:W1:Y:S04]  /*f0c0*/  SHFL.IDX PT, R2, R4, 0x2, 0x181f ;  /* 0x00581f0004027f89 */ /* 0x000e6800000e0000 */
[----:B------:R-:W2:Y:S04]  /*f0d0*/  SHFL.IDX PT, R4, R4, 0x3, 0x181f ;  /* 0x00781f0004047f89 */ /* 0x000ea800000e0000 */
[----:B0-----:R-:W-:-:S05]  /*f0e0*/  @!P0 LEA R3, P2, R9, R3, 0x1 ;  /* 0x0000000309038211 */ /* 0x001fca00078408ff */
[----:B-1----:R-:W-:-:S05]  /*f0f0*/  @!P0 IMAD.X R2, RZ, RZ, R2, P2 ;  /* 0x000000ffff028224 */ /* 0x002fca00010e0602 */
[----:B------:R-:W-:-:S04]  /*f100*/  @!P0 LOP3.LUT R3, R3, R2, RZ, 0x3c, !PT ;  /* 0x0000000203038212 */ /* 0x000fc800078e3cff */
[----:B------:R-:W-:-:S04]  /*f110*/  @!P0 LOP3.LUT R2, R3, R2, RZ, 0x3c, !PT ;  /* 0x0000000203028212 */ /* 0x000fc800078e3cff */
[----:B------:R-:W-:-:S05]  /*f120*/  @!P0 LOP3.LUT R3, R3, R2, RZ, 0x3c, !PT ;  /* 0x0000000203038212 */ /* 0x000fca00078e3cff */
[----:B--2---:R1:W-:Y:S02]  /*f130*/  @!P0 LDGSTS.E.BYPASS.LTC128B.128 [R8+0x21400], desc[UR50][R2.64], !P1 ;  /* 0x2140000002088fae */ /* 0x0043e4000c901d72 */
.L_x_3713:
[----:B------:R-:W-:-:S05]  /*f140*/  VIADD R25, R25, 0x30 ;  /* 0x0000003019197836 */ /* 0x000fca0000000000 */
[----:B------:R-:W-:-:S13]  /*f150*/  ISETP.GE.AND P0, PT, R25, R5, PT ;  /* 0x000000051900720c */ /* 0x000fda0003f06270 */
[----:B01----:R-:W-:-:S05]  /*f160*/  @!P0 LEA R2, P2, R9, R0, 0x1 ;  /* 0x0000000009028211 */ /* 0x003fca00078408ff */
[----:B------:R-:W-:-:S05]  /*f170*/  @!P0 IMAD.X R3, RZ, RZ, R4, P2 ;  /* 0x000000ffff038224 */ /* 0x000fca00010e0604 */
[----:B------:R-:W-:Y:S01]  /*f180*/  @!PT LDS RZ, [RZ] ;  /* 0x00000000fffff984 */ /* 0x000fe20000000800 */
[----:B------:R-:W-:Y:S01]  /*f190*/  @!PT LDS RZ, [RZ] ;  /* 0x00000000fffff984 */ /* 0x000fe20000000800 */
[----:B------:R-:W-:Y:S01]  /*f1a0*/  @!PT LDS RZ, [RZ] ;  /* 0x00000000fffff984 */ /* 0x000fe20000000800 */
[----:B------:R0:W-:Y:S01]  /*f1b0*/  @!P0 LDGSTS.E.BYPASS.LTC128B.128 [R8+0x21c00], desc[UR50][R2.64], !P1 ;  /* 0x21c0000002088fae */ /* 0x0001e2000c901d72 */
[----:B------:R-:W-:Y:S01]  /*f1c0*/  PLOP3.LUT P0, PT, PT, PT, PT, 0x80, 0x0 ;  /* 0x000000000000781c */ /* 0x000fe20003f0f070 */
[----:B------:R-:W-:-:S12]  /*f1d0*/  NOP ;  /* 0x0000000000007918 */ /* 0x000fd80000000000 */
.L_x_3638:
        /* <DEDUP_REMOVED lines=10> */
[----:B------:R-:W-:-:S05]  /*f280*/  LOP3.LUT R0, R0, 0xfffffffe, RZ, 0xc0, !PT ;  /* 0xfffffffe00007812 */ /* 0x000fca00078ec0ff */
[----:B------:R-:W-:-:S05]  /*f290*/  IMAD.IADD R0, R2, 0x1, -R0 ;  /* 0x0000000102007824 */ /* 0x000fca00078e0a00 */
[----:B------:R-:W-:Y:S01]  /*f2a0*/  SHF.L.U32 R0, R0, 0x1f, RZ ;  /* 0x0000001f00007819 */ /* 0x000fe200000006ff */
[----:B------:R-:W-:Y:S01]  /*f2b0*/  NOP ;  /* 0x0000000000007918 */ /* 0x000fe20000000000 */
[----:B------:R0:W-:Y:S01]  /*f2c0*/  SYNCS.ARRIVE.TRANS64.A1T0 RZ, [R17+URZ+0x28c00], RZ ;  /* 0x028c00ff11ff79a7 */ /* 0x0001e2000810003f */
[----:B------:R-:W-:Y:S01]  /*f2d0*/  BSSY B0, `(.L_x_3639) ;  /* 0x0000003000007945 */ /* 0x000fe20003800000 */
[----:B------:R-:W1:Y:S03]  /*f2e0*/  SYNCS.PHASECHK.TRANS64.TRYWAIT P0, [R17+URZ+0x28c20], R0 ;  /* 0x028c2000110075a7 */ /* 0x000e66000800017f */
[----:B01----:R-:W-:Y:S05]  /*f2f0*/  @!P0 BRA `(.L_x_3640) ;  /* 0x0000003800308947 */ /* 0x003fea0003800000 */
.L_x_3714:
[----:B------:R-:W-:Y:S05]  /*f300*/  BSYNC B0 ;  /* 0x0000000000007941 */ /* 0x000fea0003800000 */
.L_x_3639:
[----:B------:R-:W-:-:S05]  /*f310*/  IMAD.U32 R2, RZ, RZ, UR36 ;  /* 0x00000024ff027e24 */ /* 0x000fca000f8e00ff */
[----:B------:R-:W-:-:S13]  /*f320*/  ISETP.NE.AND P0, PT, R2, 0x3, PT ;  /* 0x000000030200780c */ /* 0x000fda0003f05270 */
[----:B------:R-:W-:Y:S05]  /*f330*/  @!P0 BRA `(.L_x_3641) ;  /* 0x0000000000048947 */ /* 0x000fea0003800000 */
[----:B------:R-:W-:Y:S01]  /*f340*/  BPT.TRAP 0x1 ;  /* 0x000000040000795c */ /* 0x000fe20000300000 */
.L_x_3641:
[----:B0-----:R-:W-:Y:S01]  /*f350*/  SHF.L.U32 R0, R22, 0x1f, RZ ;  /* 0x0000001f16007819 */ /* 0x001fe200000006ff */
[----:B------:R-:W-:Y:S03]  /*f360*/  BSSY B0, `(.L_x_3642) ;  /* 0x0000003000007945 */ /* 0x000fe60003800000 */
[----:B------:R-:W0:Y:S02]  /*f370*/  SYNCS.PHASECHK.TRANS64.TRYWAIT P0, [R19+URZ+0x28c60], R0 ;  /* 0x028c6000130075a7 */ /* 0x000e24000800017f */
[----:B0-----:R-:W-:Y:S05]  /*f380*/  @!P0 BRA `(.L_x_3643) ;  /* 0x0000003800208947 */ /* 0x001fea0003800000 */
.L_x_3715:
[----:B------:R-:W-:Y:S05]  /*f390*/  BSYNC B0 ;  /* 0x0000000000007941 */ /* 0x000fea0003800000 */
.L_x_3642:
[----:B------:R-:W0:Y:S01]  /*f3a0*/  LDL.LU R2, [R1+0x1c] ;  /* 0x00001c0001027983 */ /* 0x000e220000300800 */
[----:B------:R-:W-:Y:S01]  /*f3b0*/  ULDC.64 UR4, c[0x0][0x328] ;  /* 0x0000ca0000047ab9 */ /* 0x000fe20000000a00 */
[----:B------:R-:W-:Y:S02]  /*f3c0*/  ULDC.64 UR6, c[0x0][0x318] ;  /* 0x0000c60000067ab9 */ /* 0x000fe40000000a00 */
[----:B------:R-:W2:Y:S01]  /*f3d0*/  LDL.LU R4, [R1+0x20] ;  /* 0x0000200001047983 */ /* 0x000ea20000300800 */
[----:B------:R-:W-:Y:S02]  /*f3e0*/  IMAD R5, R18, 0x8000, R33 ;  /* 0x0000800012057824 */ /* 0x000fe400078e0221 */
[----:B0-----:R-:W-:Y:S02]  /*f3f0*/  IMAD R0, R2, UR4, RZ ;  /* 0x0000000402007c24 */ /* 0x001fe4000f8e02ff */
[----:B------:R-:W-:-:S04]  /*f400*/  IMAD.WIDE.U32 R2, R35, UR4, RZ ;  /* 0x0000000423027c25 */ /* 0x000fc8000f8e00ff */
[----:B------:R-:W-:Y:S01]  /*f410*/  IMAD R0, R35, UR5, R0 ;  /* 0x0000000523007c24 */ /* 0x000fe2000f8e0200 */
[----:B------:R-:W-:-:S03]  /*f420*/  ULDC.64 UR4, c[0x0][0x338] ;  /* 0x0000ce0000047ab9 */ /* 0x000fc60000000a00 */
[----:B------:R-:W-:Y:S02]  /*f430*/  IMAD.IADD R3, R3, 0x1, R0 ;  /* 0x0000000103037824 */ /* 0x000fe400078e0200 */
[----:B--2---:R-:W-:Y:S02]  /*f440*/  IMAD R0, R4, UR4, RZ ;  /* 0x0000000404007c24 */ /* 0x004fe4000f8e02ff */
        /* <DEDUP_REMOVED lines=10> */
[----:B------:R-:W2:Y:S01]  /*f4f0*/  LDL R3, [R1] ;  /* 0x0000000001037983 */ /* 0x000ea20000100800 */
[----:B------:R-:W-:Y:S01]  /*f500*/  IMAD R5, R5, 0x2, R17 ;  /* 0x0000000205057824 */ /* 0x000fe200078e0211 */
[C---:B------:R-:W-:Y:S01]  /*f510*/  LOP3.LUT P5, RZ, R29.reuse, 0x2, RZ, 0xc0, !PT ;  /* 0x000000021dff7812 */ /* 0x040fe200078ac0ff */
[----:B------:R-:W0:Y:S01]  /*f520*/  S2R R7, SR_TID.X ;  /* 0x0000000000077919 */ /* 0x000e220000002100 */
[C---:B------:R-:W-:Y:S02]  /*f530*/  LOP3.LUT P4, RZ, R29.reuse, 0x4, RZ, 0xc0, !PT ;  /* 0x000000041dff7812 */ /* 0x040fe4000788c0ff */
[C---:B------:R-:W-:Y:S01]  /*f540*/  LOP3.LUT P3, RZ, R29.reuse, 0x8, RZ, 0xc0, !PT ;  /* 0x000000081dff7812 */ /* 0x040fe2000786c0ff */
[----:B------:R-:W1:Y:S01]  /*f550*/  SHFL.IDX PT, R2, R4, RZ, 0x181f ;  /* 0x00181fff04027589 */ /* 0x000e6200000e0000 */
[----:B------:R-:W-:Y:S02]  /*f560*/  LOP3.LUT R16, R16, 0xfffffeff, RZ, 0xc0, !PT ;  /* 0xfffffeff10107812 */ /* 0x000fe400078ec0ff */
[----:B------:R-:W-:Y:S01]  /*f570*/  LOP3.LUT P2, RZ, R29, 0x10, RZ, 0xc0, !PT ;  /* 0x000000101dff7812 */ /* 0x000fe2000784c0ff */
[----:B0-----:R-:W-:-:S05]  /*f580*/  IMAD.SHL.U32 R7, R7, 0x8, RZ ;  /* 0x0000000807077824 */ /* 0x001fca00078e00ff */
[----:B------:R-:W-:-:S05]  /*f590*/  LOP3.LUT R7, R7, 0x38, RZ, 0xc0, !PT ;  /* 0x0000003807077812 */ /* 0x000fca00078ec0ff */
[----:B------:R-:W-:Y:S01]  /*f5a0*/  IMAD.SHL.U32 R0, R7, 0x2, RZ ;  /* 0x0000000207007824 */ /* 0x000fe200078e00ff */
[----:B------:R-:W-:-:S04]  /*f5b0*/  LOP3.LUT R7, R29, 0x1, RZ, 0xc0, !PT ;  /* 0x000000011d077812 */ /* 0x000fc800078ec0ff */
[----:B-1----:R-:W-:Y:S02]  /*f5c0*/  IADD3 R2, P0, R2, R0, RZ ;  /* 0x0000000002027210 */ /* 0x002fe40007f1e0ff */
[----:B------:R-:W-:-:S13]  /*f5d0*/  ISETP.NE.U32.AND P1, PT, R7, 0x1, PT ;  /* 0x000000010700780c */ /* 0x000fda0003f25070 */
[----:B------:R-:W-:-:S04]  /*f5e0*/  @P1 LOP3.LUT R16, R16, 0x100, RZ, 0xfc, !PT ;  /* 0x0000010010101812 */ /* 0x000fc800078efcff */
[----:B------:R-:W-:Y:S01]  /*f5f0*/  LOP3.LUT R16, R16, 0xfffffdff, RZ, 0xc0, !PT ;  /* 0xfffffdff10107812 */ /* 0x000fe200078ec0ff */
[----:B--2---:R-:W-:Y:S02]  /*f600*/  IMAD.MOV.U32 R8, RZ, RZ, R3 ;  /* 0x000000ffff087224 */ /* 0x004fe400078e0003 */
[----:B------:R-:W0:Y:S03]  /*f610*/  SHFL.IDX PT, R3, R6, RZ, 0x181f ;  /* 0x00181fff06037589 */ /* 0x000e2600000e0000 */
[----:B------:R-:W-:Y:S01]  /*f620*/  PRMT R7, R8, 0x8880, RZ ;  /* 0x0000888008077816 */ /* 0x000fe200000000ff */
[----:B0-----:R-:W-:Y:S01]  /*f630*/  IMAD.X R3, RZ, RZ, R3, P0 ;  /* 0x000000ffff037224 */ /* 0x001fe200000e0603 */
[----:B------:R-:W-:Y:S02]  /*f640*/  ISETP.LT.OR P0, PT, R28, 0x1, P1 ;  /* 0x000000011c00780c */ /* 0x000fe40000f01670 */
[----:B------:R-:W-:-:S04]  /*f650*/  LOP3.LUT P1, RZ, R29, 0x20, RZ, 0xc0, !PT ;  /* 0x000000201dff7812 */ /* 0x000fc8000782c0ff */
[----:B------:R-:W-:-:S07]  /*f660*/  ISETP.LT.OR P6, PT, R28, 0x1, !P1 ;  /* 0x000000011c00780c */ /* 0x000fce0004fc1670 */
[----:B------:R-:W-:Y:S01]  /*f670*/  @!PT LDS RZ, [RZ] ;  /* 0x00000000fffff984 */ /* 0x000fe20000000800 */
        /* <DEDUP_REMOVED lines=9> */
[----:B------:R-:W-:-:S03]  /*f710*/  LOP3.LUT P0, RZ, R29, 0x40, RZ, 0xc0, !PT ;  /* 0x000000401dff7812 */ /* 0x000fc6000780c0ff */
[----:B------:R-:W-:Y:S01]  /*f720*/  LDGSTS.E.BYPASS.LTC128B.128 [R5+0xa400], desc[UR50][R2.64+0x280], !P6 ;  /* 0x0a40028002057fae */ /* 0x000fe2000f101d72 */
[----:B------:R-:W-:-:S13]  /*f730*/  ISETP.LT.OR P6, PT, R28, 0x1, !P0 ;  /* 0x000000011c00780c */ /* 0x000fda00047c1670 */
[----:B------:R-:W-:Y:S01]  /*f740*/  LDGSTS.E.BYPASS.LTC128B.128 [R5+0xc400], desc[UR50][R2.64+0x300], !P6 ;  /* 0x0c40030002057fae */ /* 0x000fe2000f101d72 */
[----:B------:R-:W-:-:S03]  /*f750*/  ISETP.GT.AND P6, PT, R7, -0x1, PT ;  /* 0xffffffff0700780c */ /* 0x000fc60003fc4270 */
[----:B------:R-:W-:Y:S10]  /*f760*/  SHFL.IDX PT, R7, R6, 0x2, 0x181f ;  /* 0x00581f0006077f89 */ /* 0x000ff400000e0000 */
[----:B------:R-:W-:-:S02]  /*f770*/  @P6 LOP3.LUT R16, R16, 0x200, RZ, 0xfc, !PT ;  /* 0x0000020010106812 */ /* 0x000fc400078efcff */
[----:B------:R-:W-:-:S13]  /*f780*/  ISETP.LT.OR P6, PT, R28, 0x1, P6 ;  /* 0x000000011c00780c */ /* 0x000fda00037c1670 */
[----:B------:R0:W-:Y:S04]  /*f790*/  LDGSTS.E.BYPASS.LTC128B.128 [R5+0xe400], desc[UR50][R2.64+0x380], !P6 ;  /* 0x0e40038002057fae */ /* 0x0001e8000f101d72 */
[----:B0-----:R-:W0:Y:S04]  /*f7a0*/  SHFL.IDX PT, R2, R4, 0x1, 0x181f ;  /* 0x00381f0004027f89 */ /* 0x001e2800000e0000 */
[----:B------:R-:W1:Y:S04]  /*f7b0*/  SHFL.IDX PT, R3, R6, 0x1, 0x181f ;  /* 0x00381f0006037f89 */ /* 0x000e6800000e0000 */
[----:B------:R-:W-:Y:S01]  /*f7c0*/  SHFL.IDX PT, R6, R6, 0x3, 0x181f ;  /* 0x00781f0006067f89 */ /* 0x000fe200000e0000 */
[----:B0-----:R-:W-:-:S05]  /*f7d0*/  IADD3 R2, P6, R2, R0, RZ ;  /* 0x0000000002027210 */ /* 0x001fca0007fde0ff */
[----:B-1----:R-:W-:Y:S01]  /*f7e0*/  IMAD.X R3, RZ, RZ, R3, P6 ;  /* 0x000000ffff037224 */ /* 0x002fe200030e0603 */
        /* <DEDUP_REMOVED lines=17> */
[----:B------:R0:W-:Y:S04]  /*f900*/  LDGSTS.E.BYPASS.LTC128B.128 [R5+0xec00], desc[UR50][R2.64+0x380], !P6 ;  /* 0x0ec0038002057fae */ /* 0x0001e8000f101d72 */
[----:B0-----:R-:W0:Y:S02]  /*f910*/  SHFL.IDX PT, R2, R4, 0x2, 0x181f ;  /* 0x00581f0004027f89 */ /* 0x001e2400000e0000 */
[----:B0-----:R-:W-:-:S05]  /*f920*/  IADD3 R2, P6, R2, R0, RZ ;  /* 0x0000000002027210 */ /* 0x001fca0007fde0ff */
        /* <DEDUP_REMOVED lines=19> */
[----:B0-----:R0:W1:Y:S02]  /*fa60*/  SHFL.IDX PT, R2, R4, 0x3, 0x181f ;  /* 0x00781f0004027f89 */ /* 0x00106400000e0000 */
.L_x_3725:
[C---:B------:R-:W-:Y:S02]  /*fa70*/  LOP3.LUT P6, RZ, R16.reuse, 0x100, RZ, 0xc0, !PT ;  /* 0x0000010010ff7812 */ /* 0x040fe400078cc0ff */
[----:B------:R-:W-:Y:S02]  /*fa80*/  LOP3.LUT R16, R16, 0xffffefff, RZ, 0xc0, !PT ;  /* 0xffffefff10107812 */ /* 0x000fe400078ec0ff */
[C---:B------:R-:W-:Y:S02]  /*fa90*/  ISETP.LT.OR P6, PT, R28.reuse, 0x31, P6 ;  /* 0x000000311c00780c */ /* 0x040fe400037c1670 */
[----:B------:R-:W-:-:S11]  /*faa0*/  ISETP.LT.OR P5, PT, R28, 0x31, !P5 ;  /* 0x000000311c00780c */ /* 0x000fd60006fa1670 */
[----:B------:R-:W-:Y:S02]  /*fab0*/  @P6 LOP3.LUT R16, R16, 0x1000, RZ, 0xfc, !PT ;  /* 0x0000100010106812 */ /* 0x000fe400078efcff */
[----:B------:R-:W-:Y:S02]  /*fac0*/  ISETP.LT.OR P6, PT, R28, 0x31, !P4 ;  /* 0x000000311c00780c */ /* 0x000fe400067c1670 */
[----:B------:R-:W-:Y:S02]  /*fad0*/  LOP3.LUT R16, R16, 0xffffbfff, RZ, 0xc0, !PT ;  /* 0xffffbfff10107812 */ /* 0x000fe400078ec0ff */
[----:B------:R-:W-:Y:S02]  /*fae0*/  ISETP.LT.OR P4, PT, R28, 0x31, !P2 ;  /* 0x000000311c00780c */ /* 0x000fe40005781670 */
[----:B------:R-:W-:Y:S02]  /*faf0*/  LOP3.LUT R16, R16, 0xfffffeff, RZ, 0xc0, !PT ;  /* 0xfffffeff10107812 */ /* 0x000fe400078ec0ff */
[----:B------:R-:W-:-:S02]  /*fb00*/  ISETP.LT.OR P2, PT, R28, 0x31, !P0 ;  /* 0x000000311c00780c */ /* 0x000fc40004741670 */
[----:B------:R-:W-:Y:S02]  /*fb10*/  @P5 LOP3.LUT R16, R16, 0x100, RZ, 0xfc, !PT ;  /* 0x0000010010105812 */ /* 0x000fe400078efcff */
[----:B-1----:R-:W-:Y:S02]  /*fb20*/  IADD3 R2, P0, R2, R0, RZ ;  /* 0x0000000002027210 */ /* 0x002fe40007f1e0ff */
[----:B------:R-:W-:Y:S02]  /*fb30*/  @P6 LOP3.LUT R16, R16, 0x4000, RZ, 0xfc, !PT ;  /* 0x0000400010106812 */ /* 0x000fe400078efcff */
[----:B------:R-:W-:Y:S01]  /*fb40*/  ISETP.LT.OR P5, PT, R28, 0x31, !P3 ;  /* 0x000000311c00780c */ /* 0x000fe20005fa1670 */
[----:B------:R-:W-:Y:S01]  /*fb50*/  IMAD.X R3, RZ, RZ, R6, P0 ;  /* 0x000000ffff037224 */ /* 0x000fe200000e0606 */
[C---:B------:R-:W-:Y:S02]  /*fb60*/  LOP3.LUT P6, RZ, R16.reuse, 0x1000, RZ, 0xc0, !PT ;  /* 0x0000100010ff7812 */ /* 0x040fe400078cc0ff */
[----:B------:R-:W-:-:S02]  /*fb70*/  LOP3.LUT P0, RZ, R16, 0x100, RZ, 0xc0, !PT ;  /* 0x0000010010ff7812 */ /* 0x000fc4000780c0ff */
[----:B------:R-:W-:Y:S02]  /*fb80*/  ISETP.LT.OR P3, PT, R28, 0x31, !P1 ;  /* 0x000000311c00780c */ /* 0x000fe40004f61670 */
[----:B------:R-:W-:-:S04]  /*fb90*/  LOP3.LUT P1, RZ, R16, 0x200, RZ, 0xc0, !PT ;  /* 0x0000020010ff7812 */ /* 0x000fc8000782c0ff */
[----:B------:R-:W-:-:S03]  /*fba0*/  ISETP.LT.OR P1, PT, R28, 0x31, P1 ;  /* 0x000000311c00780c */ /* 0x000fc60000f21670 */
[----:B------:R-:W-:Y:S01]  /*fbb0*/  @!PT LDS RZ, [RZ] ;  /* 0x00000000fffff984 */ /* 0x000fe20000000800 */
[----:B------:R-:W-:Y:S01]  /*fbc0*/  @!PT LDS RZ, [RZ] ;  /* 0x00000000fffff984 */ /* 0x000fe20000000800 */
[----:B------:R-:W-:Y:S01]  /*fbd0*/  @!PT LDS RZ, [RZ] ;  /* 0x00000000fffff984 */ /* 0x000fe20000000800 */
[----:B------:R1:W-:Y:S01]  /*fbe0*/  LDGSTS.E.BYPASS.LTC128B.128 [R5+0x1c00], desc[UR50][R2.64], !P6 ;  /* 0x01c0000002057fae */ /* 0x0003e2000f101d72 */
[----:B------:R-:W-:-:S03]  /*fbf0*/  LOP3.LUT P6, RZ, R16, 0x4000, RZ, 0xc0, !PT ;  /* 0x0000400010ff7812 */ /* 0x000fc600078cc0ff */
[----:B------:R1:W-:Y:S01]  /*fc00*/  LDGSTS.E.BYPASS.LTC128B.128 [R5+0x3c00], desc[UR50][R2.64+0x80], !P0 ;  /* 0x03c0008002057fae */ /* 0x0003e2000c101d72 */
[----:B------:R-:W-:-:S09]  /*fc10*/  PLOP3.LUT P0, PT, PT, PT, PT, 0x80, 0x0 ;  /* 0x000000000000781c */ /* 0x000fd20003f0f070 */
[----:B------:R1:W-:Y:S04]  /*fc20*/  LDGSTS.E.BYPASS.LTC128B.128 [R5+0x5c00], desc[UR50][R2.64+0x100], !P6 ;  /* 0x05c0010002057fae */ /* 0x0003e8000f101d72 */
[----:B------:R1:W-:Y:S04]  /*fc30*/  LDGSTS.E.BYPASS.LTC128B.128 [R5+0x7c00], desc[UR50][R2.64+0x180], !P5 ;  /* 0x07c0018002057fae */ /* 0x0003e8000e901d72 */
[----:B------:R1:W-:Y:S04]  /*fc40*/  LDGSTS.E.BYPASS.LTC128B.128 [R5+0x9c00], desc[UR50][R2.64+0x200], !P4 ;  /* 0x09c0020002057fae */ /* 0x0003e8000e101d72 */
[----:B------:R1:W-:Y:S04]  /*fc50*/  LDGSTS.E.BYPASS.LTC128B.128 [R5+0xbc00], desc[UR50][R2.64+0x280], !P3 ;  /* 0x0bc0028002057fae */ /* 0x0003e8000d901d72 */
[----:B------:R1:W-:Y:S04]  /*fc60*/  LDGSTS.E.BYPASS.LTC128B.128 [R5+0xdc00], desc[UR50][R2.64+0x300], !P2 ;  /* 0x0dc0030002057fae */ /* 0x0003e8000d101d72 */
[----:B------:R1:W-:Y:S01]  /*fc70*/  LDGSTS.E.BYPASS.LTC128B.128 [R5+0xfc00], desc[UR50][R2.64+0x380], !P1 ;  /* 0x0fc0038002057fae */ /* 0x0003e2000c901d72 */
[----:B------:R-:W-:Y:S01]  /*fc80*/  NOP ;  /* 0x0000000000007918 */ /* 0x000fe20000000000 */
.L_x_3645:
[----:B------:R-:W-:Y:S02]  /*fc90*/  PLOP3.LUT P1, PT, P1, P0, PT, 0xa2, 0x0 ;  /* 0x000000000000781c */ /* 0x000fe40000f21472 */
[----:B------:R-:W-:-:S08]  /*fca0*/  @P0 R2UR P1, UR4, R19 ;  /* 0x00000000130402ca */ /* 0x000fd00000020000 */
[----:B------:R-:W-:-:S05]  /*fcb0*/  @P0 PLOP3.LUT P0, PT, P1, PT, PT, 0x80, 0x0 ;  /* 0x000000000000081c */ /* 0x000fca0000f0f070 */
[----:B------:R-:W-:Y:S01]  /*fcc0*/  @!P1 SYNCS.ARRIVE.TRANS64.RED.A0T1 RZ, [UR4+0x28c50], RZ ;  /* 0x028c50ffffff99a7 */ /* 0x000fe20008200404 */
[----:B------:R-:W-:Y:S07]  /*fcd0*/  @!P1 ARRIVES.LDGSTSBAR.64.TRANSCNT [UR4+0x28c50] ;  /* 0x028c5000ff0099b0 */ /* 0x000fee0008000a84 */
[----:B------:R-:W-:Y:S05]  /*fce0*/  @P0 BRA.U.ANY `(.L_x_3645) ;  /* 0xfffffffd00e80947 */ /* 0x000fea000393ffff */
[----:B------:R-:W-:Y:S01]  /*fcf0*/  NOP ;  /* 0x0000000000007918 */ /* 0x000fe20000000000 */
[----:B-1----:R-:W-:-:S05]  /*fd00*/  IMAD.U32 R2, RZ, RZ, UR36 ;  /* 0x00000024ff027e24 */ /* 0x002fca000f8e00ff */
[----:B------:R-:W-:-:S13]  /*fd10*/  ISETP.NE.AND P2, PT, R2, 0x3, PT ;  /* 0x000000030200780c */ /* 0x000fda0003f45270 */
[----:B------:R-:W-:Y:S05]  /*fd20*/  @!P2 BRA `(.L_x_3646) ;  /* 0x000000000004a947 */ /* 0x000fea0003800000 */
[----:B------:R-:W-:Y:S01]  /*fd30*/  BPT.TRAP 0x1 ;  /* 0x000000040000795c */ /* 0x000fe20000300000 */
.L_x_3646:
[----:B------:R-:W2:Y:S01]  /*fd40*/  LDL.LU R2, [R1+0xc] ;  /* 0x00000c0001027983 */ /* 0x000ea20000300800 */
[----:B------:R1:W-:Y:S01]  /*fd50*/  SYNCS.ARRIVE.TRANS64.A1T0 RZ, [R19+URZ+0x28c50], RZ ;  /* 0x028c50ff13ff79a7 */ /* 0x0003e2000810003f */
[----:B------:R-:W-:Y:S01]  /*fd60*/  BSSY B0, `(.L_x_3647) ;  /* 0x00000f1000007945 */ /* 0x000fe20003800000 */
[----:B--2---:R-:W-:-:S05]  /*fd70*/  VIADD R7, R2, 0xfffffffe ;  /* 0xfffffffe02077836 */ /* 0x004fca0000000000 */
[----:B------:R-:W-:-:S13]  /*fd80*/  ISETP.GE.AND P0, PT, R7, R30, PT ;  /* 0x0000001e0700720c */ /* 0x000fda0003f06270 */
[----:B-1----:R-:W-:Y:S05]  /*fd90*/  @!P0 BRA `(.L_x_3648) ;  /* 0x0000000c00b48947 */ /* 0x002fea0003800000 */
[----:B------:R-:W2:Y:S04]  /*fda0*/  LDL.LU R3, [R1+0x28] ;  /* 0x0000280001037983 */ /* 0x000ea80000300800 */
[----:B------:R-:W3:Y:S01]  /*fdb0*/  LDL.LU R2, [R1] ;  /* 0x0000000001027983 */ /* 0x000ee20000300800 */
[----:B--2---:R-:W-:Y:S02]  /*fdc0*/  LOP3.LUT R29, R3, 0x40, RZ, 0xc0, !PT ;  /* 0x00000040031d7812 */ /* 0x004fe400078ec0ff */
[----:B---3--:R-:W-:Y:S02]  /*fdd0*/  LOP3.LUT R28, R2, 0x80, RZ, 0xc0, !PT ;  /* 0x00000080021c7812 */ /* 0x008fe400078ec0ff */
[----:B------:R-:W-:Y:S02]  /*fde0*/  SHF.R.U32.HI R29, RZ, 0x2, R29 ;  /* 0x00000002ff1d7819 */ /* 0x000fe4000001161d */
[----:B------:R-:W-:-:S07]  /*fdf0*/  SHF.R.U32.HI R28, RZ, 0x3, R28 ;  /* 0x00000003ff1c7819 */ /* 0x000fce000001161c */
.L_x_3661:
[----:B0-----:R-:W0:Y:S01]  /*fe00*/  S2R R4, SR_TID.X ;  /* 0x0000000000047919 */ /* 0x001e220000002100 */
[----:B-1----:R-:W1:Y:S01]  /*fe10*/  LDC R2, c[0x0][0x430] ;  /* 0x00010c00ff027b82 */ /* 0x002e620000000800 */
[----:B--23--:R-:W-:Y:S01]  /*fe20*/  IMAD R6, R7, 0x40, R31 ;  /* 0x0000004007067824 */ /* 0x00cfe200078e021f */
[----:B------:R-:W-:Y:S05]  /*fe30*/  YIELD ;  /* 0x0000000000007946 */ /* 0x000fea0003800000 */
[----:B------:R-:W-:Y:S01]  /*fe40*/  IMAD.U32 R11, RZ, RZ, UR36 ;  /* 0x00000024ff0b7e24 */ /* 0x000fe2000f8e00ff */
[----:B------:R-:W-:Y:S01]  /*fe50*/  ULDC UR4, c[0x0][0x430] ;  /* 0x00010c0000047ab9 */ /* 0x000fe20000000800 */
[----:B------:R-:W-:Y:S01]  /*fe60*/  VIADD R18, R18, 0x1 ;  /* 0x0000000112127836 */ /* 0x000fe20000000000 */
[----:B-1----:R-:W-:Y:S01]  /*fe70*/  ISETP.NE.AND P0, PT, R2, 0x1, PT ;  /* 0x000000010200780c */ /* 0x002fe20003f05270 */
[----:B0-----:R-:W-:-:S05]  /*fe80*/  IMAD.SHL.U32 R4, R4, 0x10, RZ ;  /* 0x0000001004047824 */ /* 0x001fca00078e00ff */
[----:B------:R-:W-:-:S07]  /*fe90*/  LOP3.LUT R4, R36, 0x70, R4, 0xf8, !PT ;  /* 0x0000007024047812 */ /* 0x000fce00078ef804 */
[----:B------:R-:W0:Y:S01]  /*fea0*/  @P0 LDC R3, c[0x0][0x434] ;  /* 0x00010d00ff030b82 */ /* 0x000e220000000800 */
[C---:B------:R-:W-:Y:S01]  /*feb0*/  ISETP.GT.U32.AND P1, PT, R4.reuse, 0x3f, PT ;  /* 0x0000003f0400780c */ /* 0x040fe20003f24070 */
[----:B------:R-:W-:-:S06]  /*fec0*/  IMAD.IADD R6, R4, 0x1, R6 ;  /* 0x0000000104067824 */ /* 0x000fcc00078e0206 */
[----:B------:R-:W1:Y:S01]  /*fed0*/  @P0 LDC R2, c[0x0][0x438] ;  /* 0x00010e00ff020b82 */ /* 0x000e620000000800 */
[----:B------:R-:W-:-:S07]  /*fee0*/  IMAD.MOV.U32 R10, RZ, RZ, R6 ;  /* 0x000000ffff0a7224 */ /* 0x000fce00078e0006 */
[----:B------:R-:W2:Y:S01]  /*fef0*/  @!P1 LDC.64 R4, c[0x0][0x428] ;  /* 0x00010a00ff049b82 */ /* 0x000ea20000000a00 */
[----:B0-----:R-:W-:-:S07]  /*ff00*/  @P0 IMAD.HI.U32 R3, R6, R3, RZ ;  /* 0x0000000306030227 */ /* 0x001fce00078e00ff */
[----:B------:R-:W0:Y:S01]  /*ff10*/  @!P1 LDC.64 R8, c[0x0][0x418] ;  /* 0x00010600ff089b82 */ /* 0x000e220000000a00 */
[----:B-1----:R-:W-:-:S04]  /*ff20*/  @P0 SHF.R.U32.HI R10, RZ, R2, R3 ;  /* 0x00000002ff0a0219 */ /* 0x002fc80000011603 */
[--C-:B------:R-:W-:Y:S01]  /*ff30*/  @!P1 SHF.R.S32.HI R3, RZ, 0x1f, R10.reuse ;  /* 0x0000001fff039819 */ /* 0x100fe2000001140a */
[----:B------:R-:W-:-:S04]  /*ff40*/  @!P1 IMAD.MOV.U32 R2, RZ, RZ, R10 ;  /* 0x000000ffff029224 */ /* 0x000fc800078e000a */
[----:B--2---:R-:W-:-:S04]  /*ff50*/  @!P1 IMAD.WIDE.U32 R2, R23, R4, R2 ;  /* 0x0000000417029225 */ /* 0x004fc800078e0002 */
[----:B------:R-:W-:-:S04]  /*ff60*/  @!P1 IMAD R4, R32, R4, RZ ;  /* 0x0000000420049224 */ /* 0x000fc800078e02ff */
[----:B------:R-:W-:Y:S01]  /*ff70*/  @!P1 IMAD R5, R23, R5, R4 ;  /* 0x0000000517059224 */ /* 0x000fe200078e0204 */
[----:B0-----:R-:W-:Y:S01]  /*ff80*/  @!P1 LEA R8, P0, R2, R8, 0x2 ;  /* 0x0000000802089211 */ /* 0x001fe200078010ff */
[----:B------:R-:W-:Y:S02]  /*ff90*/  IMAD.MOV.U32 R4, RZ, RZ, RZ ;  /* 0x000000ffff047224 */ /* 0x000fe400078e00ff */
[----:B------:R-:W-:Y:S02]  /*ffa0*/  @!P1 IMAD.IADD R3, R5, 0x1, R3 ;  /* 0x0000000105039824 */ /* 0x000fe400078e0203 */
[----:B------:R-:W-:-:S03]  /*ffb0*/  IMAD.MOV R5, RZ, RZ, -R10 ;  /* 0x000000ffff057224 */ /* 0x000fc600078e0a0a */
[----:B------:R-:W-:Y:S01]  /*ffc0*/  @!P1 LEA.HI.X R9, R2, R9, R3, 0x2, P0 ;  /* 0x0000000902099211 */ /* 0x000fe200000f1403 */
[----:B------:R-:W-:Y:S01]  /*ffd0*/  IMAD R5, R5, UR4, R6 ;  /* 0x0000000405057c24 */ /* 0x000fe2000f8e0206 */
[----:B------:R-:W-:-:S03]  /*ffe0*/  ISETP.NE.AND P0, PT, R18, 0x2, PT ;  /* 0x000000021200780c */ /* 0x000fc60003f05270 */
[----:B------:R0:W5:Y:S01]  /*fff0*/  @!P1 LDG.E R4, desc[UR50][R8.64] ;  /* 0x0000003208049981 */ /* 0x000162000c1e1900 */
[----:B------:R-:W-:Y:S01]  /*10000*/  ISETP.NE.AND P1, PT, R11, 0x3, PT ;  /* 0x000000030b00780c */ /* 0x000fe20003f25270 */
[----:B------:R-:W-:Y:S01]  /*10010*/  IMAD.MOV.U32 R3, RZ, RZ, R7 ;  /* 0x000000ffff037224 */ /* 0x000fe200078e0007 */
[----:B------:R-:W-:Y:S01]  /*10020*/  SEL R2, RZ, 0x1, P0 ;  /* 0x00000001ff027807 */ /* 0x000fe20000000000 */
[----:B------:R-:W-:Y:S01]  /*10030*/  VIADD R7, R7, 0xffffffff ;  /* 0xffffffff07077836 */ /* 0x000fe20000000000 */
[----:B------:R-:W-:Y:S02]  /*10040*/  SEL R18, R18, RZ, P0 ;  /* 0x000000ff12127207 */ /* 0x000fe40000000000 */
[----:B------:R-:W-:Y:S02]  /*10050*/  LOP3.LUT R22, R22, R2, RZ, 0x3c, !PT ;  /* 0x0000000216167212 */ /* 0x000fe400078e3cff */
[----:B------:R-:W-:-:S05]  /*10060*/  ISETP.GT.AND P3, PT, R3, R30, PT ;  /* 0x0000001e0300720c */ /* 0x000fca0003f64270 */
[----:B0-----:R-:W-:Y:S08]  /*10070*/  @!P1 BRA `(.L_x_3649) ;  /* 0x0000000000049947 */ /* 0x001ff00003800000 */
[----:B------:R-:W-:Y:S01]  /*10080*/  BPT.TRAP 0x1 ;  /* 0x000000040000795c */ /* 0x000fe20000300000 */
.L_x_3649:
[----:B------:R-:W-:Y:S01]  /*10090*/  IMAD R6, R18, 0x8, R17 ;  /* 0x0000000812067824 */ /* 0x000fe200078e0211 */
[----:B------:R-:W-:Y:S01]  /*100a0*/  SHF.L.U32 R19, R22, 0x1f, RZ ;  /* 0x0000001f16137819 */ /* 0x000fe200000006ff */
[----:B------:R-:W-:Y:S01]  /*100b0*/  BSSY B1, `(.L_x_3650) ;  /* 0x0000004000017945 */ /* 0x000fe20003800000 */
[----:B------:R-:W-:Y:S02]  /*100c0*/  SHF.R.S32.HI R9, RZ, 0x1f, R5 ;  /* 0x0000001fff097819 */ /* 0x000fe40000011405 */
[----:B------:R-:W0:Y:S02]  /*100d0*/  SYNCS.PHASECHK.TRANS64.TRYWAIT P0, [R6+URZ+0x28c40], R19 ;  /* 0x028c4013060075a7 */ /* 0x000e24000800017f */
[----:B0-----:R-:W-:Y:S05]  /*100e0*/  @!P0 BRA `(.L_x_3651) ;  /* 0x0000003400088947 */ /* 0x001fea0003800000 */
.L_x_3726:
[----:B------:R-:W-:Y:S05]  /*100f0*/  BSYNC B1 ;  /* 0x0000000000017941 */ /* 0x000fea0003800000 */
.L_x_3650:
[----:B------:R-:W-:Y:S01]  /*10100*/  ULDC.64 UR4, c[0x0][0x300] ;  /* 0x0000c00000047ab9 */ /* 0x000fe20000000a00 */
[----:B-----5:R-:W-:Y:S01]  /*10110*/  SHF.R.S32.HI R10, RZ, 0x1f, R4 ;  /* 0x0000001fff0a7819 */ /* 0x020fe20000011404 */
[----:B------:R-:W-:Y:S01]  /*10120*/  IMAD R8, R9, UR4, RZ ;  /* 0x0000000409087c24 */ /* 0x000fe2000f8e02ff */
[----:B------:R-:W-:Y:S01]  /*10130*/  ULDC.64 UR6, c[0x0][0x2e8] ;  /* 0x0000ba0000067ab9 */ /* 0x000fe20000000a00 */
[----:B------:R-:W-:Y:S01]  /*10140*/  IMAD.WIDE.U32 R2, R5, UR4, RZ ;  /* 0x0000000405027c25 */ /* 0x000fe2000f8e00ff */
[----:B------:R-:W-:-:S03]  /*10150*/  LOP3.LUT P1, RZ, R16, 0x2, RZ, 0xc0, !PT ;  /* 0x0000000210ff7812 */ /* 0x000fc6000782c0ff */
        /* <DEDUP_REMOVED lines=8> */
[----:B------:R-:W-:Y:S02]  /*101e0*/  IMAD R8, R18, 0x1000, R33 ;  /* 0x0000100012087824 */ /* 0x000fe400078e0221 */
[----:B------:R-:W-:Y:S01]  /*101f0*/  IMAD.WIDE.U32 R2, R26, UR4, R2 ;  /* 0x000000041a027c25 */ /* 0x000fe2000f8e0002 */
[----:B------:R-:W-:-:S03]  /*10200*/  UMOV UR4, 0xffffffff ;  /* 0xffffffff00047882 */ /* 0x000fc60000000000 */
[----:B------:R-:W-:Y:S01]  /*10210*/  IMAD R25, R26, UR5, R3 ;  /* 0x000000051a197c24 */ /* 0x000fe2000f8e0203 */
[----:B------:R-:W-:-:S04]  /*10220*/  LEA R20, P0, R2, UR6, 0x1 ;  /* 0x0000000602147c11 */ /* 0x000fc8000f8008ff */
[----:B------:R-:W-:Y:S01]  /*10230*/  LEA.HI.X R25, R2, UR7, R25, 0x1, P0 ;  /* 0x0000000702197c11 */ /* 0x000fe200080f0c19 */
[----:B------:R-:W-:Y:S08]  /*10240*/  BRA.DIV UR4, `(.L_x_3652) ;  /* 0x0000003204c47947 */ /* 0x000ff0000b800000 */
[----:B------:R-:W1:Y:S01]  /*10250*/  SHFL.IDX PT, R2, R20, RZ, 0x181f ;  /* 0x00181fff14027589 */ /* 0x000e6200000e0000 */
[----:B------:R-:W-:-:S03]  /*10260*/  IMAD R21, R8, 0x2, R17 ;  /* 0x0000000208157824 */ /* 0x000fc600078e0211 */
[----:B------:R-:W2:Y:S01]  /*10270*/  SHFL.IDX PT, R3, R25, RZ, 0x181f ;  /* 0x00181fff19037589 */ /* 0x000ea200000e0000 */
[----:B-1----:R-:W-:-:S05]  /*10280*/  IADD3 R2, P0, R2, R0, RZ ;  /* 0x0000000002027210 */ /* 0x002fca0007f1e0ff */
[----:B--2---:R-:W-:-:S05]  /*10290*/  IMAD.X R3, RZ, RZ, R3, P0 ;  /* 0x000000ffff037224 */ /* 0x004fca00000e0603 */
[----:B------:R-:W-:Y:S01]  /*102a0*/  @!PT LDS RZ, [RZ] ;  /* 0x00000000fffff984 */ /* 0x000fe20000000800 */
[----:B------:R1:W-:Y:S04]  /*102b0*/  LDGSTS.E.BYPASS.LTC128B.128 [R21+0x22400], desc[UR50][R2.64], !P1 ;  /* 0x2240000002157fae */ /* 0x0003e8000c901d72 */
[----:B-1----:R-:W1:Y:S04]  /*102c0*/  SHFL.IDX PT, R2, R20, 0x1, 0x181f ;  /* 0x00381f0014027f89 */ /* 0x002e6800000e0000 */
[----:B------:R-:W2:Y:S01]  /*102d0*/  SHFL.IDX PT, R3, R25, 0x1, 0x181f ;  /* 0x00381f0019037f89 */ /* 0x000ea200000e0000 */
[----:B-1----:R-:W-:-:S05]  /*102e0*/  IADD3 R2, P0, R2, R0, RZ ;  /* 0x0000000002027210 */ /* 0x002fca0007f1e0ff */
[----:B--2---:R-:W-:-:S05]  /*102f0*/  IMAD.X R3, RZ, RZ, R3, P0 ;  /* 0x000000ffff037224 */ /* 0x004fca00000e0603 */
[----:B------:R1:W-:Y:S04]  /*10300*/  LDGSTS.E.BYPASS.LTC128B.128 [R21+0x22c00], desc[UR50][R2.64], !P1 ;  /* 0x22c0000002157fae */ /* 0x0003e8000c901d72 */
[----:B-1----:R-:W1:Y:S04]  /*10310*/  SHFL.IDX PT, R2, R20, 0x2, 0x181f ;  /* 0x00581f0014027f89 */ /* 0x002e6800000e0000 */
[----:B------:R-:W2:Y:S04]  /*10320*/  SHFL.IDX PT, R3, R25, 0x2, 0x181f ;  /* 0x00581f0019037f89 */ /* 0x000ea800000e0000 */
[----:B------:R-:W3:Y:S01]  /*10330*/  SHFL.IDX PT, R25, R25, 0x3, 0x181f ;  /* 0x00781f0019197f89 */ /* 0x000ee200000e0000 */
[----:B-1----:R-:W-:-:S05]  /*10340*/  IADD3 R2, P0, R2, R0, RZ ;  /* 0x0000000002027210 */ /* 0x002fca0007f1e0ff */
[----:B--2---:R-:W-:-:S05]  /*10350*/  IMAD.X R3, RZ, RZ, R3, P0 ;  /* 0x000000ffff037224 */ /* 0x004fca00000e0603 */
[----:B------:R1:W-:Y:S04]  /*10360*/  LDGSTS.E.BYPASS.LTC128B.128 [R21+0x23400], desc[UR50][R2.64], !P1 ;  /* 0x2340000002157fae */ /* 0x0003e8000c901d72 */
[----:B-1-3--:R1:W2:Y:S02]  /*10370*/  SHFL.IDX PT, R2, R20, 0x3, 0x181f ;  /* 0x00781f0014027f89 */ /* 0x00a2a400000e0000 */
.L_x_3736:
[----:B--2---:R-:W-:-:S05]  /*10380*/  IADD3 R2, P0, R2, R0, RZ ;  /* 0x0000000002027210 */ /* 0x004fca0007f1e0ff */
[----:B------:R-:W-:Y:S01]  /*10390*/  IMAD.X R3, RZ, RZ, R25, P0 ;  /* 0x000000ffff037224 */ /* 0x000fe200000e0619 */
[----:B------:R-:W-:-:S04]  /*103a0*/  PLOP3.LUT P0, PT, PT, PT, PT, 0x80, 0x0 ;  /* 0x000000000000781c */ /* 0x000fc80003f0f070 */
[----:B------:R-:W-:Y:S01]  /*103b0*/  @!PT LDS RZ, [RZ] ;  /* 0x00000000fffff984 */ /* 0x000fe20000000800 */
[----:B------:R-:W-:Y:S01]  /*103c0*/  @!PT LDS RZ, [RZ] ;  /* 0x00000000fffff984 */ /* 0x000fe20000000800 */
[----:B------:R-:W-:Y:S01]  /*103d0*/  @!PT LDS RZ, [RZ] ;  /* 0x00000000fffff984 */ /* 0x000fe20000000800 */
[----:B------:R2:W-:Y:S01]  /*103e0*/  LDGSTS.E.BYPASS.LTC128B.128 [R21+0x23c00], desc[UR50][R2.64], !P1 ;  /* 0x23c0000002157fae */ /* 0x0005e2000c901d72 */
[----:B------:R-:W-:-:S08]  /*103f0*/  NOP ;  /* 0x0000000000007918 */ /* 0x000fd00000000000 */
.L_x_3653:
[----:B------:R-:W-:Y:S02]  /*10400*/  PLOP3.LUT P1, PT, P1, P0, PT, 0xa2, 0x0 ;  /* 0x000000000000781c */ /* 0x000fe40000f21472 */
[----:B------:R-:W-:-:S08]  /*10410*/  @P0 R2UR P1, UR4, R6 ;  /* 0x00000000060402ca */ /* 0x000fd00000020000 */
[----:B------:R-:W-:-:S05]  /*10420*/  @P0 PLOP3.LUT P0, PT, P1, PT, PT, 0x80, 0x0 ;  /* 0x000000000000081c */ /* 0x000fca0000f0f070 */
[----:B------:R-:W-:Y:S01]  /*10430*/  @!P1 SYNCS.ARRIVE.TRANS64.RED.A0T1 RZ, [UR4+0x28c30], RZ ;  /* 0x028c30ffffff99a7 */ /* 0x000fe20008200404 */
[----:B------:R-:W-:Y:S07]  /*10440*/  @!P1 ARRIVES.LDGSTSBAR.64.TRANSCNT [UR4+0x28c30] ;  /* 0x028c3000ff0099b0 */ /* 0x000fee0008000a84 */
[----:B------:R-:W-:Y:S05]  /*10450*/  @P0 BRA.U.ANY `(.L_x_3653) ;  /* 0xfffffffd00e80947 */ /* 0x000fea000393ffff */
[----:B------:R-:W-:Y:S01]  /*10460*/  NOP ;  /* 0x0000000000007918 */ /* 0x000fe20000000000 */
[----:B--2---:R-:W-:-:S05]  /*10470*/  IMAD.U32 R2, RZ, RZ, UR36 ;  /* 0x00000024ff027e24 */ /* 0x004fca000f8e00ff */
[----:B------:R-:W-:-:S13]  /*10480*/  ISETP.NE.AND P2, PT, R2, 0x3, PT ;  /* 0x000000030200780c */ /* 0x000fda0003f45270 */
[----:B------:R-:W-:Y:S05]  /*10490*/  @!P2 BRA `(.L_x_3654) ;  /* 0x000000000004a947 */ /* 0x000fea0003800000 */
[----:B------:R-:W-:Y:S01]  /*104a0*/  BPT.TRAP 0x1 ;  /* 0x000000040000795c */ /* 0x000fe20000300000 */
.L_x_3654:
[----:B------:R2:W-:Y:S01]  /*104b0*/  SYNCS.ARRIVE.TRANS64.A1T0 RZ, [R6+URZ+0x28c30], RZ ;  /* 0x028c30ff06ff79a7 */ /* 0x0005e2000810003f */
[----:B------:R-:W-:Y:S05]  /*104c0*/  @!P2 BRA `(.L_x_3655) ;  /* 0x000000000004a947 */ /* 0x000fea0003800000 */
[----:B------:R-:W-:Y:S01]  /*104d0*/  BPT.TRAP 0x1 ;  /* 0x000000040000795c */ /* 0x000fe20000300000 */
.L_x_3655:
[----:B------:R-:W3:Y:S01]  /*104e0*/  SYNCS.PHASECHK.TRANS64.TRYWAIT P0, [R6+URZ+0x28c60], R19 ;  /* 0x028c6013060075a7 */ /* 0x000ee2000800017f */
[----:B------:R-:W-:Y:S04]  /*104f0*/  BSSY B1, `(.L_x_3656) ;  /* 0x0000002000017945 */ /* 0x000fe80003800000 */
[----:B---3--:R-:W-:Y:S05]  /*10500*/  @!P0 BRA `(.L_x_3657) ;  /* 0x0000003400308947 */ /* 0x008fea0003800000 */
.L_x_3737:
[----:B------:R-:W-:Y:S05]  /*10510*/  BSYNC B1 ;  /* 0x0000000000017941 */ /* 0x000fea0003800000 */
.L_x_3656:
[----:B------:R-:W-:Y:S01]  /*10520*/  ULDC.64 UR4, c[0x0][0x328] ;  /* 0x0000ca0000047ab9 */ /* 0x000fe20000000a00 */
[----:B------:R-:W-:Y:S01]  /*10530*/  ULDC.64 UR6, c[0x0][0x318] ;  /* 0x0000c60000067ab9 */ /* 0x000fe20000000a00 */
[----:B------:R-:W-:Y:S01]  /*10540*/  IMAD R9, R9, UR4, RZ ;  /* 0x0000000409097c24 */ /* 0x000fe2000f8e02ff */
[C---:B------:R-:W-:Y:S01]  /*10550*/  LOP3.LUT P5, RZ, R16.reuse, 0x8, RZ, 0xc0, !PT ;  /* 0x0000000810ff7812 */ /* 0x040fe200078ac0ff */
[----:B------:R-:W-:Y:S01]  /*10560*/  IMAD.WIDE.U32 R2, R5, UR4, RZ ;  /* 0x0000000405027c25 */ /* 0x000fe2000f8e00ff */
[----:B------:R-:W-:-:S03]  /*10570*/  LOP3.LUT P4, RZ, R16, 0x4, RZ, 0xc0, !PT ;  /* 0x0000000410ff7812 */ /* 0x000fc6000788c0ff */
[----:B------:R-:W-:Y:S01]  /*10580*/  IMAD R9, R5, UR5, R9 ;  /* 0x0000000505097c24 */ /* 0x000fe2000f8e0209 */
[----:B------:R-:W-:Y:S01]  /*10590*/  ULDC.64 UR4, c[0x0][0x338] ;  /* 0x0000ce0000047ab9 */ /* 0x000fe20000000a00 */
[----:B0--3--:R-:W-:Y:S02]  /*105a0*/  IMAD R19, R18, 0x7000, R8 ;  /* 0x0000700012137824 */ /* 0x009fe400078e0208 */
        /* <DEDUP_REMOVED lines=12> */
[----:B------:R-:W0:Y:S01]  /*10670*/  SHFL.IDX PT, R2, R9, RZ, 0x181f ;  /* 0x00181fff09027589 */ /* 0x000e2200000e0000 */
[C---:B------:R-:W-:Y:S01]  /*10680*/  LOP3.LUT P1, RZ, R16.reuse, 0x80, RZ, 0xc0, !PT ;  /* 0x0000008010ff7812 */ /* 0x040fe2000782c0ff */
[----:B------:R-:W-:Y:S01]  /*10690*/  IMAD R19, R19, 0x2, R17 ;  /* 0x0000000213137824 */ /* 0x000fe200078e0211 */
[C---:B------:R-:W-:Y:S01]  /*106a0*/  LOP3.LUT P2, RZ, R16.reuse, 0x40, RZ, 0xc0, !PT ;  /* 0x0000004010ff7812 */ /* 0x040fe2000784c0ff */
[----:B------:R-:W3:Y:S01]  /*106b0*/  SHFL.IDX PT, R3, R10, RZ, 0x181f ;  /* 0x00181fff0a037589 */ /* 0x000ee200000e0000 */
[----:B------:R-:W-:-:S03]  /*106c0*/  LOP3.LUT R16, R16, 0xffffbfff, RZ, 0xc0, !PT ;  /* 0xffffbfff10107812 */ /* 0x000fc600078ec0ff */
[----:B------:R-:W4:Y:S01]  /*106d0*/  SHFL.IDX PT, R14, R9, 0x1, 0x181f ;  /* 0x00381f00090e7f89 */ /* 0x000f2200000e0000 */
[----:B------:R-:W-:-:S03]  /*106e0*/  @P3 LOP3.LUT R16, R16, 0x4000, RZ, 0xfc, !PT ;  /* 0x0000400010103812 */ /* 0x000fc600078efcff */
[----:B------:R-:W5:Y:S01]  /*106f0*/  SHFL.IDX PT, R5, R10, 0x1, 0x181f ;  /* 0x00381f000a057f89 */ /* 0x000f6200000e0000 */
[C---:B------:R-:W-:Y:S02]  /*10700*/  LOP3.LUT P3, RZ, R16.reuse, 0x20, RZ, 0xc0, !PT ;  /* 0x0000002010ff7812 */ /* 0x040fe4000786c0ff */
[C---:B------:R-:W-:Y:S01]  /*10710*/  LOP3.LUT P6, RZ, R16.reuse, 0x10, RZ, 0xc0, !PT ;  /* 0x0000001010ff7812 */ /* 0x040fe200078cc0ff */
[----:B------:R-:W-:Y:S01]  /*10720*/  SHFL.IDX PT, R8, R10, 0x2, 0x181f ;  /* 0x00581f000a087f89 */ /* 0x000fe200000e0000 */
[----:B------:R-:W-:-:S03]  /*10730*/  LOP3.LUT R16, R16, 0xfffeffff, RZ, 0xc0, !PT ;  /* 0xfffeffff10107812 */ /* 0x000fc600078ec0ff */
[----:B------:R-:W-:Y:S01]  /*10740*/  SHFL.IDX PT, R10, R10, 0x3, 0x181f ;  /* 0x00781f000a0a7f89 */ /* 0x000fe200000e0000 */
[----:B0-----:R-:W-:-:S05]  /*10750*/  IADD3 R2, P0, R2, R0, RZ ;  /* 0x0000000002027210 */ /* 0x001fca0007f1e0ff */
[----:B------:R-:W-:Y:S01]  /*10760*/  @P3 LOP3.LUT R16, R16, 0x10000, RZ, 0xfc, !PT ;  /* 0x0001000010103812 */ /* 0x000fe200078efcff */
[----:B---3--:R-:W-:Y:S01]  /*10770*/  IMAD.X R3, RZ, RZ, R3, P0 ;  /* 0x000000ffff037224 */ /* 0x008fe200000e0603 */
[----:B------:R-:W-:-:S04]  /*10780*/  ISETP.NE.U32.AND P0, PT, R29, RZ, PT ;  /* 0x000000ff1d00720c */ /* 0x000fc80003f05070 */
[----:B------:R-:W-:Y:S01]  /*10790*/  LDGSTS.E.BYPASS.LTC128B.128 [R19+0x400], desc[UR50][R2.64], !P1 ;  /* 0x0040000002137fae */ /* 0x000fe2000c901d72 */
[----:B------:R-:W-:-:S03]  /*107a0*/  ISETP.NE.U32.AND P1, PT, R28, RZ, PT ;  /* 0x000000ff1c00720c */ /* 0x000fc60003f25070 */
[----:B------:R-:W-:Y:S01]  /*107b0*/  LDGSTS.E.BYPASS.LTC128B.128 [R19+0x2400], desc[UR50][R2.64+0x80], !P2 ;  /* 0x0240008002137fae */ /* 0x000fe2000d101d72 */
[----:B----4-:R-:W-:-:S03]  /*107c0*/  IADD3 R4, P2, R14, R0, RZ ;  /* 0x000000000e047210 */ /* 0x010fc60007f5e0ff */
[----:B------:R-:W-:Y:S01]  /*107d0*/  LDGSTS.E.BYPASS.LTC128B.128 [R19+0x4400], desc[UR50][R2.64+0x100], !P3 ;  /* 0x0440010002137fae */ /* 0x000fe2000d901d72 */
[C---:B------:R-:W-:Y:S01]  /*107e0*/  LOP3.LUT P3, RZ, R16.reuse, 0x80, RZ, 0xc0, !PT ;  /* 0x0000008010ff7812 */ /* 0x040fe2000786c0ff */
[----:B-----5:R-:W-:Y:S01]  /*107f0*/  IMAD.X R5, RZ, RZ, R5, P2 ;  /* 0x000000ffff057224 */ /* 0x020fe200010e0605 */
[C---:B------:R-:W-:Y:S01]  /*10800*/  LOP3.LUT P2, RZ, R16.reuse, 0x40, RZ, 0xc0, !PT ;  /* 0x0000004010ff7812 */ /* 0x040fe2000784c0ff */
[----:B------:R-:W-:Y:S04]  /*10810*/  LDGSTS.E.BYPASS.LTC128B.128 [R19+0x6400], desc[UR50][R2.64+0x180], !P6 ;  /* 0x0640018002137fae */ /* 0x000fe8000f101d72 */
[----:B------:R-:W-:Y:S04]  /*10820*/  LDGSTS.E.BYPASS.LTC128B.128 [R19+0x8400], desc[UR50][R2.64+0x200], !P5 ;  /* 0x0840020002137fae */ /* 0x000fe8000e901d72 */
[----:B------:R-:W-:Y:S04]  /*10830*/  LDGSTS.E.BYPASS.LTC128B.128 [R19+0xa400], desc[UR50][R2.64+0x280], !P4 ;  /* 0x0a40028002137fae */ /* 0x000fe8000e101d72 */
[----:B------:R-:W0:Y:S04]  /*10840*/  SHFL.IDX PT, R14, R9, 0x2, 0x181f ;  /* 0x00581f00090e7f89 */ /* 0x000e2800000e0000 */
[----:B------:R-:W-:Y:S04]  /*10850*/  LDGSTS.E.BYPASS.LTC128B.128 [R19+0xc400], desc[UR50][R2.64+0x300], P0 ;  /* 0x0c40030002137fae */ /* 0x000fe80008101d72 */
[----:B------:R0:W-:Y:S04]  /*10860*/  LDGSTS.E.BYPASS.LTC128B.128 [R19+0xe400], desc[UR50][R2.64+0x380], P1 ;  /* 0x0e40038002137fae */ /* 0x0001e80008901d72 */
[----:B------:R3:W-:Y:S01]  /*10870*/  LDGSTS.E.BYPASS.LTC128B.128 [R19+0xc00], desc[UR50][R4.64], !P3 ;  /* 0x00c0000004137fae */ /* 0x0007e2000d901d72 */
[----:B------:R-:W-:-:S02]  /*10880*/  LOP3.LUT P3, RZ, R16, 0x10000, RZ, 0xc0, !PT ;  /* 0x0001000010ff7812 */ /* 0x000fc4000786c0ff */
[----:B------:R-:W-:Y:S01]  /*10890*/  LOP3.LUT R16, R16, 0xffff7fff, RZ, 0xc0, !PT ;  /* 0xffff7fff10107812 */ /* 0x000fe200078ec0ff */
[----:B------:R3:W-:Y:S01]  /*108a0*/  LDGSTS.E.BYPASS.LTC128B.128 [R19+0x2c00], desc[UR50][R4.64+0x80], !P2 ;  /* 0x02c0008004137fae */ /* 0x0007e2000d101d72 */
[----:B0-----:R-:W-:-:S09]  /*108b0*/  IADD3 R2, P2, R14, R0, RZ ;  /* 0x000000000e027210 */ /* 0x001fd20007f5e0ff */
[----:B------:R-:W-:Y:S01]  /*108c0*/  @P3 LOP3.LUT R16, R16, 0x8000, RZ, 0xfc, !PT ;  /* 0x0000800010103812 */ /* 0x000fe200078efcff */
[----:B------:R3:W-:Y:S01]  /*108d0*/  LDGSTS.E.BYPASS.LTC128B.128 [R19+0x4c00], desc[UR50][R4.64+0x100], !P3 ;  /* 0x04c0010004137fae */ /* 0x0007e2000d901d72 */
[----:B------:R-:W-:Y:S02]  /*108e0*/  IMAD.X R3, RZ, RZ, R8, P2 ;  /* 0x000000ffff037224 */ /* 0x000fe400010e0608 */
[C---:B------:R-:W-:Y:S01]  /*108f0*/  LOP3.LUT P3, RZ, R16.reuse, 0x80, RZ, 0xc0, !PT ;  /* 0x0000008010ff7812 */ /* 0x040fe2000786c0ff */
[----:B------:R3:W-:Y:S01]  /*10900*/  LDGSTS.E.BYPASS.LTC128B.128 [R19+0x6c00], desc[UR50][R4.64+0x180], !P6 ;  /* 0x06c0018004137fae */ /* 0x0007e2000f101d72 */
[----:B------:R-:W-:-:S03]  /*10910*/  LOP3.LUT P2, RZ, R16, 0x40, RZ, 0xc0, !PT ;  /* 0x0000004010ff7812 */ /* 0x000fc6000784c0ff */
[----:B------:R3:W-:Y:S04]  /*10920*/  LDGSTS.E.BYPASS.LTC128B.128 [R19+0x8c00], desc[UR50][R4.64+0x200], !P5 ;  /* 0x08c0020004137fae */ /* 0x0007e8000e901d72 */
[----:B------:R3:W-:Y:S04]  /*10930*/  LDGSTS.E.BYPASS.LTC128B.128 [R19+0xac00], desc[UR50][R4.64+0x280], !P4 ;  /* 0x0ac0028004137fae */ /* 0x0007e8000e101d72 */
[----:B------:R3:W-:Y:S04]  /*10940*/  LDGSTS.E.BYPASS.LTC128B.128 [R19+0xcc00], desc[UR50][R4.64+0x300], P0 ;  /* 0x0cc0030004137fae */ /* 0x0007e80008101d72 */
[----:B------:R3:W-:Y:S04]  /*10950*/  LDGSTS.E.BYPASS.LTC128B.128 [R19+0xec00], desc[UR50][R4.64+0x380], P1 ;  /* 0x0ec0038004137fae */ /* 0x0007e80008901d72 */
[----:B------:R3:W-:Y:S01]  /*10960*/  LDGSTS.E.BYPASS.LTC128B.128 [R19+0x1400], desc[UR50][R2.64], !P3 ;  /* 0x0140000002137fae */ /* 0x0007e2000d901d72 */
[----:B------:R-:W-:-:S03]  /*10970*/  LOP3.LUT P3, RZ, R16, 0x8000, RZ, 0xc0, !PT ;  /* 0x0000800010ff7812 */ /* 0x000fc6000786c0ff */
[----:B------:R3:W-:Y:S04]  /*10980*/  LDGSTS.E.BYPASS.LTC128B.128 [R19+0x3400], desc[UR50][R2.64+0x80], !P2 ;  /* 0x0340008002137fae */ /* 0x0007e8000d101d72 */
[----:B------:R3:W0:Y:S06]  /*10990*/  SHFL.IDX PT, R14, R9, 0x3, 0x181f ;  /* 0x00781f00090e7f89 */ /* 0x00062c00000e0000 */
[----:B------:R3:W-:Y:S01]  /*109a0*/  LDGSTS.E.BYPASS.LTC128B.128 [R19+0x5400], desc[UR50][R2.64+0x100], !P3 ;  /* 0x0540010002137fae */ /* 0x0007e2000d901d72 */
[----:B------:R-:W-:-:S03]  /*109b0*/  LOP3.LUT P3, RZ, R16, 0x4000, RZ, 0xc0, !PT ;  /* 0x0000400010ff7812 */ /* 0x000fc6000786c0ff */
[----:B------:R3:W-:Y:S04]  /*109c0*/  LDGSTS.E.BYPASS.LTC128B.128 [R19+0x7400], desc[UR50][R2.64+0x180], !P6 ;  /* 0x0740018002137fae */ /* 0x0007e8000f101d72 */
[----:B------:R3:W-:Y:S04]  /*109d0*/  LDGSTS.E.BYPASS.LTC128B.128 [R19+0x9400], desc[UR50][R2.64+0x200], !P5 ;  /* 0x0940020002137fae */ /* 0x0007e8000e901d72 */
[----:B------:R3:W-:Y:S04]  /*109e0*/  LDGSTS.E.BYPASS.LTC128B.128 [R19+0xb400], desc[UR50][R2.64+0x280], !P4 ;  /* 0x0b40028002137fae */ /* 0x0007e8000e101d72 */
[----:B------:R3:W-:Y:S04]  /*109f0*/  LDGSTS.E.BYPASS.LTC128B.128 [R19+0xd400], desc[UR50][R2.64+0x300], P0 ;  /* 0x0d40030002137fae */ /* 0x0007e80008101d72 */
[----:B0-----:R3:W-:Y:S02]  /*10a00*/  LDGSTS.E.BYPASS.LTC128B.128 [R19+0xf400], desc[UR50][R2.64+0x380], P1 ;  /* 0x0f40038002137fae */ /* 0x0017e40008901d72 */
.L_x_3747:
[----:B------:R-:W-:Y:S02]  /*10a10*/  LOP3.LUT R16, R16, 0xffff7fff, RZ, 0xc0, !PT ;  /* 0xffff7fff10107812 */ /* 0x000fe400078ec0ff */
[----:B---3--:R-:W-:Y:S02]  /*10a20*/  IADD3 R2, P2, R14, R0, RZ ;  /* 0x000000000e027210 */ /* 0x008fe40007f5e0ff */
[----:B------:R-:W-:-:S03]  /*10a30*/  @P1 LOP3.LUT R16, R16, 0x8000, RZ, 0xfc, !PT ;  /* 0x0000800010101812 */ /* 0x000fc600078efcff */
[----:B------:R-:W-:Y:S01]  /*10a40*/  IMAD.X R3, RZ, RZ, R10, P2 ;  /* 0x000000ffff037224 */ /* 0x000fe200010e060a */
[C---:B------:R-:W-:Y:S02]  /*10a50*/  LOP3.LUT P1, RZ, R16.reuse, 0x80, RZ, 0xc0, !PT ;  /* 0x0000008010ff7812 */ /* 0x040fe4000782c0ff */
[----:B------:R-:W-:-:S04]  /*10a60*/  LOP3.LUT R16, R16, 0xffffbfff, RZ, 0xc0, !PT ;  /* 0xffffbfff10107812 */ /* 0x000fc800078ec0ff */
[----:B------:R-:W-:-:S04]  /*10a70*/  @P3 LOP3.LUT R16, R16, 0x4000, RZ, 0xfc, !PT ;  /* 0x0000400010103812 */ /* 0x000fc800078efcff */
[C---:B------:R-:W-:Y:S02]  /*10a80*/  LOP3.LUT P3, RZ, R16.reuse, 0x40, RZ, 0xc0, !PT ;  /* 0x0000004010ff7812 */ /* 0x040fe4000786c0ff */
[C---:B------:R-:W-:Y:S01]  /*10a90*/  LOP3.LUT P2, RZ, R16.reuse, 0x20, RZ, 0xc0, !PT ;  /* 0x0000002010ff7812 */ /* 0x040fe2000784c0ff */
[----:B------:R-:W-:Y:S01]  /*10aa0*/  @!PT LDS RZ, [RZ] ;  /* 0x00000000fffff984 */ /* 0x000fe20000000800 */
[----:B------:R-:W-:Y:S01]  /*10ab0*/  @!PT LDS RZ, [RZ] ;  /* 0x00000000fffff984 */ /* 0x000fe20000000800 */
[----:B------:R-:W-:Y:S01]  /*10ac0*/  @!PT LDS RZ, [RZ] ;  /* 0x00000000fffff984 */ /* 0x000fe20000000800 */
[----:B------:R0:W-:Y:S01]  /*10ad0*/  LDGSTS.E.BYPASS.LTC128B.128 [R19+0x1c00], desc[UR50][R2.64], !P1 ;  /* 0x01c0000002137fae */ /* 0x0001e2000c901d72 */
[C---:B------:R-:W-:Y:S02]  /*10ae0*/  LOP3.LUT P6, RZ, R16.reuse, 0x10, RZ, 0xc0, !PT ;  /* 0x0000001010ff7812 */ /* 0x040fe400078cc0ff */
[----:B------:R-:W-:-:S07]  /*10af0*/  LOP3.LUT P1, RZ, R16, 0x8000, RZ, 0xc0, !PT ;  /* 0x0000800010ff7812 */ /* 0x000fce000782c0ff */
[----:B------:R0:W-:Y:S01]  /*10b00*/  LDGSTS.E.BYPASS.LTC128B.128 [R19+0x3c00], desc[UR50][R2.64+0x80], !P3 ;  /* 0x03c0008002137fae */ /* 0x0001e2000d901d72 */
[----:B------:R-:W-:-:S03]  /*10b10*/  LOP3.LUT P3, RZ, R16, 0x4000, RZ, 0xc0, !PT ;  /* 0x0000400010ff7812 */ /* 0x000fc6000786c0ff */
        /* <DEDUP_REMOVED lines=8> */
.L_x_3659:
[----:B------:R-:W-:Y:S02]  /*10ba0*/  PLOP3.LUT P1, PT, P1, P0, PT, 0xa2, 0x0 ;  /* 0x000000000000781c */ /* 0x000fe40000f21472 */
[----:B------:R-:W-:-:S08]  /*10bb0*/  @P0 R2UR P1, UR4, R6 ;  /* 0x00000000060402ca */ /* 0x000fd00000020000 */
[----:B------:R-:W-:-:S05]  /*10bc0*/  @P0 PLOP3.LUT P0, PT, P1, PT, PT, 0x80, 0x0 ;  /* 0x000000000000081c */ /* 0x000fca0000f0f070 */
[----:B------:R-:W-:Y:S01]  /*10bd0*/  @!P1 SYNCS.ARRIVE.TRANS64.RED.A0T1 RZ, [UR4+0x28c50], RZ ;  /* 0x028c50ffffff99a7 */ /* 0x000fe20008200404 */
[----:B------:R-:W-:Y:S07]  /*10be0*/  @!P1 ARRIVES.LDGSTSBAR.64.TRANSCNT [UR4+0x28c50] ;  /* 0x028c5000ff0099b0 */ /* 0x000fee0008000a84 */
[----:B------:R-:W-:Y:S05]  /*10bf0*/  @P0 BRA.U.ANY `(.L_x_3659) ;  /* 0xfffffffd00e80947 */ /* 0x000fea000393ffff */
[----:B------:R-:W-:Y:S01]  /*10c00*/  NOP ;  /* 0x0000000000007918 */ /* 0x000fe20000000000 */
[----:B0-----:R-:W-:-:S05]  /*10c10*/  IMAD.U32 R2, RZ, RZ, UR36 ;  /* 0x00000024ff027e24 */ /* 0x001fca000f8e00ff */
[----:B------:R-:W-:-:S13]  /*10c20*/  ISETP.NE.AND P2, PT, R2, 0x3, PT ;  /* 0x000000030200780c */ /* 0x000fda0003f45270 */
[----:B------:R-:W-:Y:S05]  /*10c30*/  @!P2 BRA `(.L_x_3660) ;  /* 0x000000000004a947 */ /* 0x000fea0003800000 */
[----:B------:R-:W-:Y:S01]  /*10c40*/  BPT.TRAP 0x1 ;  /* 0x000000040000795c */ /* 0x000fe20000300000 */
.L_x_3660:
[----:B------:R3:W-:Y:S01]  /*10c50*/  SYNCS.ARRIVE.TRANS64.A1T0 RZ, [R6+URZ+0x28c50], RZ ;  /* 0x028c50ff06ff79a7 */ /* 0x0007e2000810003f */
[----:B------:R-:W-:Y:S05]  /*10c60*/  @P3 BRA `(.L_x_3661) ;  /* 0xfffffff000643947 */ /* 0x000fea000383ffff */
.L_x_3648:
[----:B------:R-:W-:Y:S05]  /*10c70*/  BSYNC B0 ;  /* 0x0000000000007941 */ /* 0x000fea0003800000 */
.L_x_3647:
[----:B------:R-:W4:Y:S01]  /*10c80*/  S2R R2, SR_TID.X ;  /* 0x0000000000027919 */ /* 0x000f220000002100 */
[----:B------:R-:W-:Y:S01]  /*10c90*/  VIADD R18, R18, 0x1 ;  /* 0x0000000112127836 */ /* 0x000fe20000000000 */
[----:B------:R-:W-:Y:S04]  /*10ca0*/  BSSY B0, `(.L_x_3662) ;  /* 0x0000013000007945 */ /* 0x000fe80003800000 */
[----:B------:R-:W-:-:S04]  /*10cb0*/  ISETP.NE.AND P0, PT, R18, 0x2, PT ;  /* 0x000000021200780c */ /* 0x000fc80003f05270 */
[----:B------:R-:W-:-:S04]  /*10cc0*/  SEL R3, RZ, 0x1, P0 ;  /* 0x00000001ff037807 */ /* 0x000fc80000000000 */
[----:B------:R-:W-:Y:S02]  /*10cd0*/  LOP3.LUT R22, R22, R3, RZ, 0x3c, !PT ;  /* 0x0000000316167212 */ /* 0x000fe400078e3cff */
[----:B----4-:R-:W-:-:S04]  /*10ce0*/  LOP3.LUT R2, R2, 0x7f, RZ, 0xc0, !PT ;  /* 0x0000007f02027812 */ /* 0x010fc800078ec0ff */
[----:B------:R-:W-:-:S13]  /*10cf0*/  ISETP.NE.AND P1, PT, R2, RZ, PT ;  /* 0x000000ff0200720c */ /* 0x000fda0003f25270 */
[----:B------:R-:W-:Y:S05]  /*10d00*/  @P1 BRA `(.L_x_3663) ;  /* 0x0000000000301947 */ /* 0x000fea0003800000 */
[----:B------:R-:W4:Y:S01]  /*10d10*/  S2R R5, SR_LANEID ;  /* 0x0000000000057919 */ /* 0x000f220000000000 */
[----:B------:R-:W-:Y:S01]  /*10d20*/  VOTEU.ANY UR4, UPT, PT ;  /* 0x0000000000047886 */ /* 0x000fe200038e0100 */
[----:B------:R-:W5:Y:S01]  /*10d30*/  LDC.64 R2, c[0x0][0xc60] ;  /* 0x00031800ff027b82 */ /* 0x000f620000000a00 */
[----:B------:R-:W4:Y:S02]  /*10d40*/  FLO.U32 R0, UR4 ;  /* 0x0000000400007d00 */ /* 0x000f2400080e0000 */
[----:B----4-:R-:W-:-:S06]  /*10d50*/  ISETP.EQ.U32.AND P1, PT, R0, R5, PT ;  /* 0x000000050000720c */ /* 0x010fcc0003f22070 */
[----:B------:R-:W5:Y:S07]  /*10d60*/  POPC R5, UR4 ;  /* 0x0000000400057d09 */ /* 0x000f6e0008000000 */
[----:B-----5:R-:W4:Y:S01]  /*10d70*/  @P1 ATOMG.E.ADD.STRONG.GPU PT, R3, desc[UR50][R2.64], R5 ;  /* 0x00000005020319a8 */ /* 0x020f2200081ee1f2 */
[----:B0-----:R-:W0:Y:S02]  /*10d80*/  S2R R4, SR_LTMASK ;  /* 0x0000000000047919 */ /* 0x001e240000003900 */
[----:B0-----:R-:W-:-:S04]  /*10d90*/  LOP3.LUT R4, R4, UR4, RZ, 0xc0, !PT ;  /* 0x0000000404047c12 */ /* 0x001fc8000f8ec0ff */
[----:B------:R-:W0:Y:S01]  /*10da0*/  POPC R7, R4 ;  /* 0x0000000400077309 */ /* 0x000e220000000000 */
[----:B----4-:R-:W0:Y:S02]  /*10db0*/  SHFL.IDX PT, R0, R3, R0, 0x1f ;  /* 0x00001f0003007589 */ /* 0x010e2400000e0000 */
[----:B0-----:R-:W-:-:S07]  /*10dc0*/  IADD3 R24, R0, UR38, R7 ;  /* 0x0000002600187c10 */ /* 0x001fce000fffe007 */
.L_x_3663:
[----:B------:R-:W-:Y:S05]  /*10dd0*/  BSYNC B0 ;  /* 0x0000000000007941 */ /* 0x000fea0003800000 */
.L_x_3662:
[----:B------:R-:W-:-:S07]  /*10de0*/  SEL R18, R18, RZ, P0 ;  /* 0x000000ff12127207 */ /* 0x000fce0000000000 */
.L_x_3622:
[----:B------:R-:W-:Y:S05]  /*10df0*/  BSYNC B7 ;  /* 0x0000000000077941 */ /* 0x000fea0003800000 */
.L_x_3620:
[----:B------:R-:W-:-:S13]  /*10e00*/  LOP3.LUT P0, RZ, R16, 0x2000, RZ, 0xc0, !PT ;  /* 0x0000200010ff7812 */ /* 0x000fda000780c0ff */
[----:B------:R-:W-:Y:S05]  /*10e10*/  @!P0 BRA `(.L_x_3664) ;  /* 0x0000000000248947 */ /* 0x000fea0003800000 */
[----:B------:R-:W-:Y:S05]  /*10e20*/  WARPSYNC.ALL ;  /* 0x0000000000007948 */ /* 0x000fea0003800000 */
[----:B------:R-:W4:Y:S08]  /*10e30*/  S2UR UR5, SR_CgaCtaId ;  /* 0x00000000000579c3 */ /* 0x000f300000008800 */
[----:B------:R-:W-:Y:S06]  /*10e40*/  BAR.SYNC.DEFER_BLOCKING 0x5, 0x180 ;  /* 0x0146000000007b1d */ /* 0x000fec0000010000 */
[----:B------:R-:W-:-:S02]  /*10e50*/  UMOV UR4, 0x400 ;  /* 0x0000040000047882 */ /* 0x000fc40000000000 */
[----:B----4-:R-:W-:-:S06]  /*10e60*/  ULEA UR4, UR5, UR4, 0x18 ;  /* 0x0000000405047291 */ /* 0x010fcc000f8ec03f */
[----:B------:R-:W-:-:S05]  /*10e70*/  IMAD.U32 R17, RZ, RZ, UR4 ;  /* 0x00000004ff117e24 */ /* 0x000fca000f8e00ff */
[----:B------:R4:W0:Y:S01]  /*10e80*/  LDS.128 R24, [R17+0x28cd0] ;  /* 0x028cd00011187984 */ /* 0x0008220000000c00 */
[----:B------:R-:W-:Y:S06]  /*10e90*/  BAR.ARV 0x4, 0x180 ;  /* 0x0106000000007b1d */ /* 0x000fec0000002000 */
[----:B------:R-:W-:Y:S05]  /*10ea0*/  BRA `(.L_x_3665) ;  /* 0x0000000800d07947 */ /* 0x000fea0003800000 */
.L_x_3664:
[----:B------:R-:W4:Y:S01]  /*10eb0*/  S2R R9, SR_TID.X ;  /* 0x0000000000097919 */ /* 0x000f220000002100 */
[----:B------:R-:W-:Y:S01]  /*10ec0*/  UMOV UR4, 0xffffffff ;  /* 0xffffffff00047882 */ /* 0x000fe20000000000 */
[----:B----4-:R-:W-:-:S04]  /*10ed0*/  LOP3.LUT R9, R9, 0x1f, RZ, 0xc0, !PT ;  /* 0x0000001f09097812 */ /* 0x010fc800078ec0ff */
[----:B------:R-:W-:Y:S01]  /*10ee0*/  ISETP.NE.AND P0, PT, R9, 0x1f, PT ;  /* 0x0000001f0900780c */ /* 0x000fe20003f05270 */
[----:B------:R-:W-:-:S12]  /*10ef0*/  BRA.DIV UR4, `(.L_x_3666) ;  /* 0x0000003204a47947 */ /* 0x000fd8000b800000 */
[----:B------:R-:W-:Y:S01]  /*10f00*/  IMAD.IADD R7, R27, 0x1, R9 ;  /* 0x000000011b077824 */ /* 0x000fe200078e0209 */
[----:B------:R-:W-:-:S04]  /*10f10*/  ULDC UR4, c[0x0][0xc3c] ;  /* 0x00030f0000047ab9 */ /* 0x000fc80000000800 */
[----:B------:R-:W-:-:S13]  /*10f20*/  ISETP.GE.OR P1, PT, R7, UR4, !P0 ;  /* 0x0000000407007c0c */ /* 0x000fda000c726670 */
[----:B------:R-:W4:Y:S08]  /*10f30*/  @!P1 LDC.64 R2, c[0x0][0xc80] ;  /* 0x00032000ff029b82 */ /* 0x000f300000000a00 */
[----:B0-----:R-:W0:Y:S01]  /*10f40*/  @!P1 LDC.64 R4, c[0x0][0xc78] ;  /* 0x00031e00ff049b82 */ /* 0x001e220000000a00 */
[----:B----4-:R-:W-:-:S05]  /*10f50*/  @!P1 IMAD.WIDE R2, R7, 0x4, R2 ;  /* 0x0000000407029825 */ /* 0x010fca00078e0202 */
[----:B------:R0:W4:Y:S02]  /*10f60*/  @!P1 LDG.E R8, desc[UR50][R2.64] ;  /* 0x0000003202089981 */ /* 0x000124000c1e1900 */
[----:B0-----:R-:W-:-:S05]  /*10f70*/  @!P1 IMAD.WIDE R2, R7, 0x4, R4 ;  /* 0x0000000407029825 */ /* 0x001fca00078e0204 */
[----:B------:R-:W5:Y:S01]  /*10f80*/  @!P1 LDG.E R5, desc[UR50][R2.64] ;  /* 0x0000003202059981 */ /* 0x000f62000c1e1900 */
[----:B------:R-:W-:Y:S01]  /*10f90*/  IMAD.MOV.U32 R7, RZ, RZ, RZ ;  /* 0x000000ffff077224 */ /* 0x000fe200078e00ff */
[C---:B------:R-:W-:Y:S01]  /*10fa0*/  ISETP.GE.U32.AND P2, PT, R9.reuse, 0x2, PT ;  /* 0x000000020900780c */ /* 0x040fe20003f46070 */
[----:B------:R-:W-:Y:S01]  /*10fb0*/  IMAD.MOV.U32 R4, RZ, RZ, RZ ;  /* 0x000000ffff047224 */ /* 0x000fe200078e00ff */
[C---:B------:R-:W-:Y:S01]  /*10fc0*/  ISETP.GE.U32.AND P3, PT, R9.reuse, 0x4, PT ;  /* 0x000000040900780c */ /* 0x040fe20003f66070 */
[----:B------:R-:W-:Y:S01]  /*10fd0*/  SHFL.IDX PT, R0, R24, RZ, 0x1f ;  /* 0x00001fff18007589 */ /* 0x000fe200000e0000 */
[C---:B------:R-:W-:Y:S02]  /*10fe0*/  ISETP.GE.U32.AND P4, PT, R9.reuse, 0x8, PT ;  /* 0x000000080900780c */ /* 0x040fe40003f86070 */
[----:B------:R-:W-:Y:S01]  /*10ff0*/  ISETP.GE.U32.AND P5, PT, R9, 0x10, PT ;  /* 0x000000100900780c */ /* 0x000fe20003fa6070 */
[----:B--23--:R0:W-:Y:S02]  /*11000*/  SHFL.IDX PT, R6, R24, 0x1, 0x1f ;  /* 0x00201f0018067f89 */ /* 0x00c1e400000e0000 */
[----:B0-----:R-:W-:-:S02]  /*11010*/  IMAD.MOV.U32 R24, RZ, RZ, RZ ;  /* 0x000000ffff187224 */ /* 0x001fc400078e00ff */
[----:B----4-:R-:W-:Y:S02]  /*11020*/  @!P1 IMAD.MOV.U32 R7, RZ, RZ, R8 ;  /* 0x000000ffff079224 */ /* 0x010fe400078e0008 */
[----:B-----5:R-:W-:Y:S01]  /*11030*/  @!P1 IMAD.MOV.U32 R4, RZ, RZ, R5 ;  /* 0x000000ffff049224 */ /* 0x020fe200078e0005 */
[----:B------:R-:W-:-:S03]  /*11040*/  ISETP.NE.AND P1, PT, R9, RZ, PT ;  /* 0x000000ff0900720c */ /* 0x000fc60003f25270 */
[----:B------:R-:W-:-:S05]  /*11050*/  IMAD R13, R4, R7, RZ ;  /* 0x00000007040d7224 */ /* 0x000fca00078e02ff */
        /* <DEDUP_REMOVED lines=15> */
[----:B------:R0:W2:Y:S02]  /*11150*/  SHFL.IDX PT, R14, R3, 0x1f, 0x1f ;  /* 0x03e01f00030e7f89 */ /* 0x0000a400000e0000 */
.L_x_3757:
[----:B------:R-:W-:Y:S02]  /*11160*/  ULDC UR4, c[0x0][0xc38] ;  /* 0x00030e0000047ab9 */ /* 0x000fe40000000800 */
[----:B------:R-:W-:-:S04]  /*11170*/  IMAD.U32 R5, RZ, RZ, UR4 ;  /* 0x00000004ff057e24 */ /* 0x000fc8000f8e00ff */
[----:B--2---:R-:W-:-:S04]  /*11180*/  IMAD R9, R14, R5, RZ ;  /* 0x000000050e097224 */ /* 0x004fc800078e02ff */
[----:B------:R-:W-:-:S05]  /*11190*/  IMAD.IADD R6, R6, 0x1, R9 ;  /* 0x0000000106067824 */ /* 0x000fca00078e0209 */
[----:B------:R-:W-:-:S13]  /*111a0*/  ISETP.GT.AND P6, PT, R6, R0, PT ;  /* 0x000000000600720c */ /* 0x000fda0003fc4270 */
[----:B------:R-:W-:Y:S05]  /*111b0*/  @P6 BRA `(.L_x_3667) ;  /* 0x0000000000a46947 */ /* 0x000fea0003800000 */
.L_x_3670:
[----:B------:R-:W2:Y:S01]  /*111c0*/  LDC R2, c[0x0][0xc3c] ;  /* 0x00030f00ff027b82 */ /* 0x000ea20000000800 */
[----:B------:R-:W-:-:S05]  /*111d0*/  VIADD R27, R27, 0x1f ;  /* 0x0000001f1b1b7836 */ /* 0x000fca0000000000 */
[----:B--2---:R-:W-:-:S13]  /*111e0*/  ISETP.GE.AND P6, PT, R27, R2, PT ;  /* 0x000000021b00720c */ /* 0x004fda0003fc6270 */
[----:B------:R-:W-:Y:S05]  /*111f0*/  @P6 BRA `(.L_x_3668) ;  /* 0x0000000400b86947 */ /* 0x000fea0003800000 */
[----:B0-----:R-:W0:Y:S01]  /*11200*/  S2R R3, SR_TID.X ;  /* 0x0000000000037919 */ /* 0x001e220000002100 */
[----:B------:R-:W-:Y:S01]  /*11210*/  IMAD.MOV.U32 R7, RZ, RZ, RZ ;  /* 0x000000ffff077224 */ /* 0x000fe200078e00ff */
[----:B0-----:R-:W-:-:S05]  /*11220*/  LOP3.LUT R3, R3, 0x1f, RZ, 0xc0, !PT ;  /* 0x0000001f03037812 */ /* 0x001fca00078ec0ff */
[----:B------:R-:W-:-:S05]  /*11230*/  IMAD.IADD R9, R27, 0x1, R3 ;  /* 0x000000011b097824 */ /* 0x000fca00078e0203 */
[----:B------:R-:W-:-:S13]  /*11240*/  ISETP.GE.OR P6, PT, R9, R2, !P0 ;  /* 0x000000020900720c */ /* 0x000fda00047c6670 */
[----:B------:R-:W0:Y:S08]  /*11250*/  @!P6 LDC.64 R2, c[0x0][0xc80] ;  /* 0x00032000ff02eb82 */ /* 0x000e300000000a00 */
[----:B------:R-:W2:Y:S01]  /*11260*/  @!P6 LDC.64 R4, c[0x0][0xc78] ;  /* 0x00031e00ff04eb82 */ /* 0x000ea20000000a00 */
[----:B0-----:R-:W-:-:S05]  /*11270*/  @!P6 IMAD.WIDE R2, R9, 0x4, R2 ;  /* 0x000000040902e825 */ /* 0x001fca00078e0202 */
[----:B------:R2:W3:Y:S02]  /*11280*/  @!P6 LDG.E R7, desc[UR50][R2.64] ;  /* 0x000000320207e981 */ /* 0x0004e4000c1e1900 */
[----:B--2---:R-:W-:-:S04]  /*11290*/  @!P6 IMAD.WIDE R2, R9, 0x4, R4 ;  /* 0x000000040902e825 */ /* 0x004fc800078e0204 */
[----:B------:R-:W-:-:S06]  /*112a0*/  IMAD.MOV.U32 R4, RZ, RZ, RZ ;  /* 0x000000ffff047224 */ /* 0x000fcc00078e00ff */
[----:B------:R-:W3:Y:S01]  /*112b0*/  @!P6 LDG.E R4, desc[UR50][R2.64] ;  /* 0x000000320204e981 */ /* 0x000ee2000c1e1900 */
[----:B------:R-:W-:Y:S01]  /*112c0*/  UMOV UR4, 0xffffffff ;  /* 0xffffffff00047882 */ /* 0x000fe20000000000 */
[----:B---3--:R-:W-:Y:S02]  /*112d0*/  IMAD R13, R4, R7, RZ ;  /* 0x00000007040d7224 */ /* 0x008fe400078e02ff */
        /* <DEDUP_REMOVED lines=17> */
.L_x_3765:
[----:B------:R-:W-:Y:S02]  /*113f0*/  ULDC UR4, c[0x0][0xc38] ;  /* 0x00030e0000047ab9 */ /* 0x000fe40000000800 */
[----:B------:R-:W-:-:S04]  /*11400*/  IMAD.U32 R5, RZ, RZ, UR4 ;  /* 0x00000004ff057e24 */ /* 0x000fc8000f8e00ff */
[----:B--2---:R-:W-:-:S04]  /*11410*/  IMAD R9, R14, R5, RZ ;  /* 0x000000050e097224 */ /* 0x004fc800078e02ff */
[----:B------:R-:W-:-:S05]  /*11420*/  IMAD.IADD R6, R9, 0x1, R6 ;  /* 0x0000000109067824 */ /* 0x000fca00078e0206 */
[----:B------:R-:W-:-:S13]  /*11430*/  ISETP.GT.AND P6, PT, R6, R0, PT ;  /* 0x000000000600720c */ /* 0x000fda0003fc4270 */
[----:B------:R-:W-:Y:S05]  /*11440*/  @!P6 BRA `(.L_x_3670) ;  /* 0xfffffffc005ce947 */ /* 0x000fea000383ffff */
.L_x_3667:
[----:B------:R-:W-:Y:S01]  /*11450*/  IMAD.IADD R2, R6, 0x1, -R9 ;  /* 0x0000000106027824 */ /* 0x000fe200078e0a09 */
[----:B------:R-:W-:-:S03]  /*11460*/  UMOV UR4, 0xffffffff ;  /* 0xffffffff00047882 */ /* 0x000fc60000000000 */
[----:B------:R-:W-:-:S05]  /*11470*/  IMAD R9, R3, R5, R2 ;  /* 0x0000000503097224 */ /* 0x000fca00078e0202 */
[----:B------:R-:W-:Y:S01]  /*11480*/  ISETP.GT.AND P6, PT, R9, R0, PT ;  /* 0x000000000900720c */ /* 0x000fe20003fc4270 */
[----:B------:R-:W-:-:S12]  /*11490*/  BRA.DIV UR4, `(.L_x_3671) ;  /* 0x0000003604307947 */ /* 0x000fd8000b800000 */
[----:B------:R-:W-:-:S04]  /*114a0*/  VOTE.ANY R8, PT, !P6 ;  /* 0x0000000000087806 */ /* 0x000fc800070e0100 */
[----:B------:R-:W2:Y:S02]  /*114b0*/  POPC R6, R8 ;  /* 0x0000000800067309 */ /* 0x000ea40000000000 */
[----:B--2---:R2:W3:Y:S04]  /*114c0*/  SHFL.IDX PT, R7, R7, R6, 0x1f ;  /* 0x00001f0607077589 */ /* 0x0044e800000e0000 */
[----:B------:R2:W4:Y:S02]  /*114d0*/  SHFL.IDX PT, R4, R4, R6, 0x1f ;  /* 0x00001f0604047589 */ /* 0x00052400000e0000 */
.L_x_3770:
[----:B------:R-:W-:-:S13]  /*114e0*/  ISETP.NE.AND P0, PT, R8, RZ, PT ;  /* 0x000000ff0800720c */ /* 0x000fda0003f05270 */
[----:B------:R-:W-:Y:S05]  /*114f0*/  @!P0 BRA `(.L_x_3672) ;  /* 0x0000000000108947 */ /* 0x000fea0003800000 */
[----:B------:R-:W-:Y:S01]  /*11500*/  UMOV UR4, 0xffffffff ;  /* 0xffffffff00047882 */ /* 0x000fe20000000000 */
[----:B------:R-:W-:Y:S02]  /*11510*/  VIADD R12, R6, 0xffffffff ;  /* 0xffffffff060c7836 */ /* 0x000fe40000000000 */
[----:B------:R-:W-:Y:S05]  /*11520*/  BRA.DIV UR4, `(.L_x_3673) ;  /* 0x0000003604687947 */ /* 0x000fea000b800000 */
[----:B------:R0:W0:Y:S02]  /*11530*/  SHFL.IDX PT, R24, R3, R12, 0x1f ;  /* 0x00001f0c03187589 */ /* 0x00002400000e0000 */
.L_x_3672:
[----:B---3--:R-:W-:Y:S01]  /*11540*/  IABS R8, R7 ;  /* 0x0000000700087213 */ /* 0x008fe20000000000 */
[----:B0-----:R-:W-:Y:S01]  /*11550*/  IMAD R24, R24, R5, R2 ;  /* 0x0000000518187224 */ /* 0x001fe200078e0202 */
[----:B----4-:R-:W-:Y:S01]  /*11560*/  IABS R5, R4 ;  /* 0x0000000400057213 */ /* 0x010fe20000000000 */
[----:B------:R-:W-:Y:S01]  /*11570*/  IMAD.MOV.U32 R2, RZ, RZ, RZ ;  /* 0x000000ffff027224 */ /* 0x000fe200078e00ff */
[----:B------:R-:W0:Y:S01]  /*11580*/  I2F.RP R9, R8 ;  /* 0x0000000800097306 */ /* 0x000e220000209400 */
[----:B------:R-:W-:Y:S02]  /*11590*/  IMAD.IADD R0, R0, 0x1, -R24 ;  /* 0x0000000100007824 */ /* 0x000fe400078e0a18 */
[----:B------:R-:W-:-:S05]  /*115a0*/  IMAD.IADD R27, R6, 0x1, R27 ;  /* 0x00000001061b7824 */ /* 0x000fca00078e021b */
[----:B------:R-:W3:Y:S08]  /*115b0*/  I2F.RP R10, R5 ;  /* 0x00000005000a7306 */ /* 0x000ef00000209400 */
[----:B0-----:R-:W0:Y:S08]  /*115c0*/  MUFU.RCP R9, R9 ;  /* 0x0000000900097308 */ /* 0x001e300000001000 */
[----:B---3--:R-:W-:Y:S01]  /*115d0*/  MUFU.RCP R10, R10 ;  /* 0x0000000a000a7308 */ /* 0x008fe20000001000 */
[----:B0-----:R-:W-:-:S07]  /*115e0*/  VIADD R3, R9, 0xffffffe ;  /* 0x0ffffffe09037836 */ /* 0x001fce0000000000 */
[----:B------:R-:W0:Y:S02]  /*115f0*/  F2I.FTZ.U32.TRUNC.NTZ R3, R3 ;  /* 0x0000000300037305 */ /* 0x000e24000021f000 */
[----:B0-----:R-:W-:-:S04]  /*11600*/  IMAD.MOV R11, RZ, RZ, -R3 ;  /* 0x000000ffff0b7224 */ /* 0x001fc800078e0a03 */
        /* <DEDUP_REMOVED lines=45> */
.L_x_3668:
[----:B------:R-:W-:Y:S01]  /*118e0*/  UMOV UR4, URZ ;  /* 0x0000003f00047c82 */ /* 0x000fe20008000000 */
[----:B------:R-:W-:Y:S01]  /*118f0*/  UMOV UR5, URZ ;  /* 0x0000003f00057c82 */ /* 0x000fe20008000000 */
[----:B------:R-:W-:Y:S01]  /*11900*/  ULDC UR6, c[0x0][0xc3c] ;  /* 0x00030f0000067ab9 */ /* 0x000fe20000000800 */
[----:B------:R-:W-:Y:S02]  /*11910*/  IMAD.MOV.U32 R24, RZ, RZ, R0 ;  /* 0x000000ffff187224 */ /* 0x000fe400078e0000 */
[----:B------:R-:W-:Y:S02]  /*11920*/  IMAD.U32 R25, RZ, RZ, UR4 ;  /* 0x00000004ff197e24 */ /* 0x000fe4000f8e00ff */
[----:B------:R-:W-:Y:S02]  /*11930*/  IMAD.U32 R26, RZ, RZ, UR5 ;  /* 0x00000005ff1a7e24 */ /* 0x000fe4000f8e00ff */
[----:B------:R-:W-:-:S07]  /*11940*/  IMAD.U32 R27, RZ, RZ, UR6 ;  /* 0x00000006ff1b7e24 */ /* 0x000fce000f8e00ff */
.L_x_3674:
[----:B------:R-:W3:Y:S01]  /*11950*/  S2R R0, SR_TID.X ;  /* 0x0000000000007919 */ /* 0x000ee20000002100 */
[----:B------:R-:W-:Y:S05]  /*11960*/  WARPSYNC.ALL ;  /* 0x0000000000007948 */ /* 0x000fea0003800000 */
[----:B------:R-:W-:Y:S01]  /*11970*/  BAR.SYNC.DEFER_BLOCKING 0x4, 0x180 ;  /* 0x0106000000007b1d */ /* 0x000fe20000010000 */
[----:B---3--:R-:W-:-:S04]  /*11980*/  LOP3.LUT R0, R0, 0x1f, RZ, 0xc0, !PT ;  /* 0x0000001f00007812 */ /* 0x008fc800078ec0ff */
[----:B------:R-:W-:-:S13]  /*11990*/  ISETP.NE.AND P0, PT, R0, RZ, PT ;  /* 0x000000ff0000720c */ /* 0x000fda0003f05270 */
[----:B0-----:R-:W0:Y:S01]  /*119a0*/  @!P0 S2R R3, SR_CgaCtaId ;  /* 0x0000000000038919 */ /* 0x001e220000008800 */
[----:B------:R-:W-:-:S04]  /*119b0*/  @!P0 MOV R0, 0x400 ;  /* 0x0000040000008802 */ /* 0x000fc80000000f00 */
[----:B0-----:R-:W-:-:S05]  /*119c0*/  @!P0 LEA R17, R3, R0, 0x18 ;  /* 0x0000000003118211 */ /* 0x001fca00078ec0ff */
[----:B------:R0:W-:Y:S01]  /*119d0*/  @!P0 STS.128 [R17+0x28cd0], R24 ;  /* 0x028cd01811008388 */ /* 0x0001e20000000c00 */
[----:B------:R-:W-:Y:S06]  /*119e0*/  BAR.ARV 0x5, 0x180 ;  /* 0x0146000000007b1d */ /* 0x000fec0000002000 */
.L_x_3665:
[----:B------:R-:W-:Y:S02]  /*119f0*/  ULDC UR4, c[0x0][0xc3c] ;  /* 0x00030f0000047ab9 */ /* 0x000fe40000000800 */
[----:B0-----:R-:W-:-:S13]  /*11a00*/  ISETP.GE.AND P0, PT, R27, UR4, PT ;  /* 0x000000041b007c0c */ /* 0x001fda000bf06270 */
[----:B------:R-:W-:Y:S05]  /*11a10*/  @!P0 BRA `(.L_x_3675) ;  /* 0xffffffb400bc8947 */ /* 0x000fea000383ffff */
[----:B------:R-:W-:Y:S05]  /*11a20*/  BSYNC B8 ;  /* 0x0000000000087941 */ /* 0x000fea0003800000 */
.L_x_3614:
[----:B------:R-:W5:Y:S01]  /*11a30*/  LDL.LU R0, [R1+0x24] ;  /* 0x0000240001007983 */ /* 0x000f620000300800 */
[----:B------:R-:W-:Y:S01]  /*11a40*/  BSSY B0, `(.L_x_3676) ;  /* 0x000000b000007945 */ /* 0x000fe20003800000 */
[----:B------:R-:W0:Y:S01]  /*11a50*/  S2R R5, SR_CgaCtaId ;  /* 0x0000000000057919 */ /* 0x000e220000008800 */
[----:B-----5:R-:W-:-:S05]  /*11a60*/  VIADD R0, R0, 0x1 ;  /* 0x0000000100007836 */ /* 0x020fca0000000000 */
[----:B-1----:R-:W-:-:S04]  /*11a70*/  LEA.HI R2, R0, R0, RZ, 0x1 ;  /* 0x0000000000027211 */ /* 0x002fc800078f08ff */
[----:B------:R-:W-:Y:S02]  /*11a80*/  LOP3.LUT R3, R2, 0xfffffffe, RZ, 0xc0, !PT ;  /* 0xfffffffe02037812 */ /* 0x000fe400078ec0ff */
[----:B------:R-:W-:-:S03]  /*11a90*/  MOV R2, 0x400 ;  /* 0x0000040000027802 */ /* 0x000fc60000000f00 */
[----:B------:R-:W-:Y:S01]  /*11aa0*/  IMAD.IADD R0, R0, 0x1, -R3 ;  /* 0x0000000100007824 */ /* 0x000fe200078e0a03 */
[----:B0-----:R-:W-:-:S04]  /*11ab0*/  LEA R7, R5, R2, 0x18 ;  /* 0x0000000205077211 */ /* 0x001fc800078ec0ff */
[----:B------:R-:W-:-:S04]  /*11ac0*/  SHF.L.U32 R0, R0, 0x1f, RZ ;  /* 0x0000001f00007819 */ /* 0x000fc800000006ff */
[----:B------:R-:W0:Y:S02]  /*11ad0*/  SYNCS.PHASECHK.TRANS64.TRYWAIT P0, [R7+URZ+0x28c20], R0 ;  /* 0x028c2000070075a7 */ /* 0x000e24000800017f */
[----:B0-----:R-:W-:Y:S05]  /*11ae0*/  @!P0 BRA `(.L_x_3677) ;  /* 0x0000003000208947 */ /* 0x001fea0003800000 */
.L_x_3773:
[----:B------:R-:W-:Y:S05]  /*11af0*/  BSYNC B0 ;  /* 0x0000000000007941 */ /* 0x000fea0003800000 */
.L_x_3676:
[----:B------:R-:W-:-:S03]  /*11b00*/  UMOV UR4, 0xffffffff ;  /* 0xffffffff00047882 */ /* 0x000fc60000000000 */
[----:B------:R-:W-:Y:S05]  /*11b10*/  BRA.DIV UR4, `(.L_x_3678) ;  /* 0x0000003204287947 */ /* 0x000fea000b800000 */
[----:B0-----:R-:W0:Y:S02]  /*11b20*/  S2R R0, SR_TID.X ;  /* 0x0000000000007919 */ /* 0x001e240000002100 */
[----:B0-----:R-:W-:-:S04]  /*11b30*/  SHF.R.U32.HI R0, RZ, 0x5, R0 ;  /* 0x00000005ff007819 */ /* 0x001fc80000011600 */
[----:B------:R-:W-:-:S05]  /*11b40*/  LOP3.LUT R0, R0, 0x3, RZ, 0xc0, !PT ;  /* 0x0000000300007812 */ /* 0x000fca00078ec0ff */
[----:B------:R0:W1:Y:S02]  /*11b50*/  SHFL.IDX PT, R14, R0, RZ, 0x1f ;  /* 0x00001fff000e7589 */ /* 0x00006400000e0000 */
.L_x_3776:
[----:B-1----:R-:W-:Y:S01]  /*11b60*/  ISETP.NE.AND P0, PT, R14, RZ, PT ;  /* 0x000000ff0e00720c */ /* 0x002fe20003f05270 */
[----:B------:R-:W-:-:S12]  /*11b70*/  BSSY B0, `(.L_x_3679) ;  /* 0x0000024000007945 */ /* 0x000fd80003800000 */
[----:B------:R-:W-:Y:S05]  /*11b80*/  @P0 BRA `(.L_x_3680) ;  /* 0x0000000000880947 */ /* 0x000fea0003800000 */
[----:B------:R-:W-:-:S03]  /*11b90*/  UMOV UR4, 0xffffffff ;  /* 0xffffffff00047882 */ /* 0x000fc60000000000 */
[----:B------:R-:W-:Y:S05]  /*11ba0*/  BRA.DIV UR4, `(.L_x_3681) ;  /* 0x0000003204387947 */ /* 0x000fea000b800000 */
[----:B------:R-:W-:-:S13]  /*11bb0*/  ELECT P6, URZ, PT ;  /* 0x00000000003f782f */ /* 0x000fda00038c0000 */
.L_x_3779:
[----:B------:R-:W-:Y:S05]  /*11bc0*/  @!P6 BRA `(.L_x_3680) ;  /* 0x000000000078e947 */ /* 0x000fea0003800000 */
[----:B------:R-:W-:-:S06]  /*11bd0*/  ULOP3.LUT UR4, UR37, 0x2, URZ, 0xfc, !UPT ;  /* 0x0000000225047892 */ /* 0x000fcc000f8efc3f */
[----:B0-----:R-:W-:-:S05]  /*11be0*/  IMAD.U32 R0, RZ, RZ, UR4 ;  /* 0x00000004ff007e24 */ /* 0x001fca000f8e00ff */
[----:B------:R-:W-:-:S13]  /*11bf0*/  ISETP.NE.AND P0, PT, R0, 0x3, PT ;  /* 0x000000030000780c */ /* 0x000fda0003f05270 */
[----:B------:R-:W-:Y:S05]  /*11c00*/  @!P0 BRA `(.L_x_3682) ;  /* 0x0000000000048947 */ /* 0x000fea0003800000 */
[----:B------:R-:W-:Y:S01]  /*11c10*/  BPT.TRAP 0x1 ;  /* 0x000000040000795c */ /* 0x000fe20000300000 */
.L_x_3682:
[----:B------:R-:W-:Y:S01]  /*11c20*/  IMAD R5, R18, 0x8, R7 ;  /* 0x0000000812057824 */ /* 0x000fe200078e0207 */
[----:B------:R-:W-:Y:S01]  /*11c30*/  SHF.L.U32 R0, R22, 0x1f, RZ ;  /* 0x0000001f16007819 */ /* 0x000fe200000006ff */
[----:B------:R-:W-:-:S03]  /*11c40*/  VIADD R18, R18, 0x1 ;  /* 0x0000000112127836 */ /* 0x000fc60000000000 */
[----:B------:R-:W0:Y:S02]  /*11c50*/  SYNCS.PHASECHK.TRANS64.TRYWAIT P1, [R5+URZ+0x28c40], R0 ;  /* 0x028c4000050075a7 */ /* 0x000e24000802017f */
[----:B------:R-:W-:-:S04]  /*11c60*/  ISETP.NE.AND P2, PT, R18, 0x2, PT ;  /* 0x000000021200780c */ /* 0x000fc80003f45270 */
[----:B------:R-:W-:Y:S01]  /*11c70*/  SEL R3, RZ, 0x1, P2 ;  /* 0x00000001ff037807 */ /* 0x000fe20001000000 */
[----:B0-----:R-:W-:Y:S08]  /*11c80*/  @!P1 BRA `(.L_x_3683) ;  /* 0x0000003000209947 */ /* 0x001ff00003800000 */
.L_x_3780:
[----:B------:R-:W-:Y:S02]  /*11c90*/  SEL R18, R18, RZ, P2 ;  /* 0x000000ff12127207 */ /* 0x000fe40001000000 */
[----:B------:R-:W-:Y:S01]  /*11ca0*/  LOP3.LUT R2, R22, R3, RZ, 0x3c, !PT ;  /* 0x0000000316027212 */ /* 0x000fe200078e3cff */
[----:B------:R-:W-:Y:S06]  /*11cb0*/  @!P0 BRA `(.L_x_3684) ;  /* 0x0000000000048947 */ /* 0x000fec0003800000 */
[----:B------:R-:W-:Y:S01]  /*11cc0*/  BPT.TRAP 0x1 ;  /* 0x000000040000795c */ /* 0x000fe20000300000 */
.L_x_3684:
[----:B------:R-:W-:Y:S01]  /*11cd0*/  IMAD R3, R18, 0x8, R7 ;  /* 0x0000000812037824 */ /* 0x000fe200078e0207 */
[----:B------:R-:W-:-:S04]  /*11ce0*/  SHF.L.U32 R2, R2, 0x1f, RZ ;  /* 0x0000001f02027819 */ /* 0x000fc800000006ff */
[----:B------:R-:W1:Y:S02]  /*11cf0*/  SYNCS.PHASECHK.TRANS64.TRYWAIT P1, [R3+URZ+0x28c40], R2 ;  /* 0x028c4002030075a7 */ /* 0x000e64000802017f */
[----:B-1----:R-:W-:Y:S05]  /*11d00*/  @!P1 BRA `(.L_x_3685) ;  /* 0x0000003000149947 */ /* 0x002fea0003800000 */
.L_x_3781:
[----:B------:R-:W-:Y:S05]  /*11d10*/  @!P0 BRA `(.L_x_3686) ;  /* 0x0000000000048947 */ /* 0x000fea0003800000 */
[----:B------:R-:W-:Y:S01]  /*11d20*/  BPT.TRAP 0x1 ;  /* 0x000000040000795c */ /* 0x000fe20000300000 */
.L_x_3686:
[----:B------:R-:W5:Y:S02]  /*11d30*/  SYNCS.PHASECHK.TRANS64.TRYWAIT P1, [R5+URZ+0x28c60], R0 ;  /* 0x028c6000050075a7 */ /* 0x000f64000802017f */
[----:B-----5:R-:W-:Y:S05]  /*11d40*/  @!P1 BRA `(.L_x_3687) ;  /* 0x0000003000189947 */ /* 0x020fea0003800000 */
.L_x_3782:
[----:B------:R-:W-:Y:S05]  /*11d50*/  @!P0 BRA `(.L_x_3688) ;  /* 0x0000000000048947 */ /* 0x000fea0003800000 */
[----:B------:R-:W-:Y:S01]  /*11d60*/  BPT.TRAP 0x1 ;  /* 0x000000040000795c */ /* 0x000fe20000300000 */
.L_x_3688:
[----:B------:R0:W0:Y:S02]  /*11d70*/  SYNCS.PHASECHK.TRANS64.TRYWAIT P0, [R3+URZ+0x28c60], R2 ;  /* 0x028c6002030075a7 */ /* 0x000024000800017f */
[----:B0-----:R-:W-:Y:S05]  /*11d80*/  @!P0 NANOSLEEP.SYNCS 0x989680 ;  /* 0x009896800000895d */ /* 0x001fea0003900000 */
[----:B------:R-:W0:Y:S02]  /*11d90*/  @!P0 SYNCS.PHASECHK.TRANS64 P0, [R3+URZ+0x28c60], R2 ;  /* 0x028c6002030085a7 */ /* 0x000e24000800007f */
[----:B0-----:R-:W-:Y:S05]  /*11da0*/  @!P0 BRA `(.L_x_3688) ;  /* 0xfffffffc00f08947 */ /* 0x001fea000383ffff */
.L_x_3680:
[----:B------:R-:W-:Y:S05]  /*11db0*/  BSYNC B0 ;  /* 0x0000000000007941 */ /* 0x000fea0003800000 */
.L_x_3679:
[----:B------:R-:W-:Y:S05]  /*11dc0*/  EXIT ;  /* 0x000000000000794d */ /* 0x000fea0003800000 */
.L_x_3557:
[----:B0-----:R-:W-:-:S04]  /*11dd0*/  IMAD.U32 R3, RZ, RZ, UR17 ;  /* 0x00000011ff037e24 */ /* 0x001fc8000f8e00ff */
[----:B------:R0:W1:Y:S03]  /*11de0*/  SYNCS.PHASECHK.TRANS64.TRYWAIT P1, [R3+URZ+0x28c50], R0 ;  /* 0x028c5000030075a7 */ /* 0x000066000802017f */
[----:B-1----:R-:W-:Y:S05]  /*11df0*/  @!P1 NANOSLEEP.SYNCS 0x989680 ;  /* 0x009896800000995d */ /* 0x002fea0003900000 */
[----:B------:R-:W1:Y:S02]  /*11e00*/  @!P1 SYNCS.PHASECHK.TRANS64 P1, [R3+URZ+0x28c50], R0 ;  /* 0x028c5000030095a7 */ /* 0x000e64000802007f */
[----:B-1----:R-:W-:Y:S05]  /*11e10*/  @!P1 BRA `(.L_x_3557) ;  /* 0xfffffffc00ec9947 */ /* 0x002fea000383ffff */
[----:B------:R-:W-:Y:S05]  /*11e20*/  BRA `(.L_x_3689) ;  /* 0xffffff00004c7947 */ /* 0x000fea000383ffff */
.L_x_3563:
[----:B-1----:R-:W-:-:S04]  /*11e30*/  IMAD.U32 R3, RZ, RZ, UR6 ;  /* 0x00000006ff037e24 */ /* 0x002fc8000f8e00ff */
[----:B------:R1:W2:Y:S03]  /*11e40*/  SYNCS.PHASECHK.TRANS64.TRYWAIT P1, [R3+URZ+0x28c50], R0 ;  /* 0x028c5000030075a7 */ /* 0x0002a6000802017f */
[----:B--2---:R-:W-:Y:S05]  /*11e50*/  @!P1 NANOSLEEP.SYNCS 0x989680 ;  /* 0x009896800000995d */ /* 0x004fea0003900000 */
[----:B------:R-:W2:Y:S02]  /*11e60*/  @!P1 SYNCS.PHASECHK.TRANS64 P1, [R3+URZ+0x28c50], R0 ;  /* 0x028c5000030095a7 */ /* 0x000ea4000802007f */
[----:B--2---:R-:W-:Y:S05]  /*11e70*/  @!P1 BRA `(.L_x_3563) ;  /* 0xfffffffc00ec9947 */ /* 0x004fea000383ffff */
[----:B------:R-:W-:Y:S05]  /*11e80*/  BRA `(.L_x_3562) ;  /* 0xffffff0c004c7947 */ /* 0x000fea000383ffff */
.L_x_3568:
[----:B0-----:R-:W-:-:S04]  /*11e90*/  IMAD.U32 R3, RZ, RZ, UR39 ;  /* 0x00000027ff037e24 */ /* 0x001fc8000f8e00ff */
[----:B------:R0:W1:Y:S03]  /*11ea0*/  SYNCS.PHASECHK.TRANS64.TRYWAIT P1, [R3+URZ+0x28c00], R0 ;  /* 0x028c0000030075a7 */ /* 0x000066000802017f */
[----:B-1----:R-:W-:Y:S05]  /*11eb0*/  @!P1 NANOSLEEP.SYNCS 0x989680 ;  /* 0x009896800000995d */ /* 0x002fea0003900000 */
[----:B------:R-:W1:Y:S02]  /*11ec0*/  @!P1 SYNCS.PHASECHK.TRANS64 P1, [R3+URZ+0x28c00], R0 ;  /* 0x028c0000030095a7 */ /* 0x000e64000802007f */
[----:B-1----:R-:W-:Y:S05]  /*11ed0*/  @!P1 BRA `(.L_x_3568) ;  /* 0xfffffffc00ec9947 */ /* 0x002fea000383ffff */
[----:B------:R-:W-:Y:S05]  /*11ee0*/  BRA `(.L_x_3690) ;  /* 0xffffff20006c7947 */ /* 0x000fea000383ffff */
.L_x_3572:
[----:B--2---:R2:W3:Y:S02]  /*11ef0*/  SYNCS.PHASECHK.TRANS64.TRYWAIT P1, [R7+URZ+0x28c30], R8 ;  /* 0x028c3008070075a7 */ /* 0x0044e4000802017f */
[----:B---3--:R-:W-:Y:S05]  /*11f00*/  @!P1 NANOSLEEP.SYNCS 0x989680 ;  /* 0x009896800000995d */ /* 0x008fea0003900000 */
[----:B------:R-:W3:Y:S02]  /*11f10*/  @!P1 SYNCS.PHASECHK.TRANS64 P1, [R7+URZ+0x28c30], R8 ;  /* 0x028c3008070095a7 */ /* 0x000ee4000802007f */
[----:B---3--:R-:W-:Y:S05]  /*11f20*/  @!P1 BRA `(.L_x_3572) ;  /* 0xfffffffc00f09947 */ /* 0x008fea000383ffff */
[----:B------:R-:W-:Y:S05]  /*11f30*/  BRA `(.L_x_3571) ;  /* 0xffffff2000887947 */ /* 0x000fea000383ffff */
.L_x_3577:
[----:B----4-:R4:W0:Y:S02]  /*11f40*/  SYNCS.PHASECHK.TRANS64.TRYWAIT P1, [R7+URZ+0x28c50], R8 ;  /* 0x028c5008070075a7 */ /* 0x010824000802017f */
[----:B0-----:R-:W-:Y:S05]  /*11f50*/  @!P1 NANOSLEEP.SYNCS 0x989680 ;  /* 0x009896800000995d */ /* 0x001fea0003900000 */
[----:B------:R-:W0:Y:S02]  /*11f60*/  @!P1 SYNCS.PHASECHK.TRANS64 P1, [R7+URZ+0x28c50], R8 ;  /* 0x028c5008070095a7 */ /* 0x000e24000802007f */
[----:B0-----:R-:W-:Y:S05]  /*11f70*/  @!P1 BRA `(.L_x_3577) ;  /* 0xfffffffc00f09947 */ /* 0x001fea000383ffff */
[----:B------:R-:W-:Y:S05]  /*11f80*/  BRA `(.L_x_3576) ;  /* 0xffffff30009c7947 */ /* 0x000fea000383ffff */
.L_x_3583:
[----:B--2---:R-:W-:-:S04]  /*11f90*/  IMAD.U32 R0, RZ, RZ, UR22 ;  /* 0x00000016ff007e24 */ /* 0x004fc8000f8e00ff */
[----:B------:R2:W3:Y:S03]  /*11fa0*/  SYNCS.PHASECHK.TRANS64.TRYWAIT P1, [R0+URZ+0x28c30], R7 ;  /* 0x028c3007000075a7 */ /* 0x0004e6000802017f */
[----:B---3--:R-:W-:Y:S05]  /*11fb0*/  @!P1 NANOSLEEP.SYNCS 0x989680 ;  /* 0x009896800000995d */ /* 0x008fea0003900000 */
[----:B------:R-:W3:Y:S02]  /*11fc0*/  @!P1 SYNCS.PHASECHK.TRANS64 P1, [R0+URZ+0x28c30], R7 ;  /* 0x028c3007000095a7 */ /* 0x000ee4000802007f */
[----:B---3--:R-:W-:Y:S05]  /*11fd0*/  @!P1 BRA `(.L_x_3583) ;  /* 0xfffffffc00ec9947 */ /* 0x008fea000383ffff */
[----:B------:R-:W-:Y:S05]  /*11fe0*/  BRA `(.L_x_3582) ;  /* 0xffffff3400887947 */ /* 0x000fea000383ffff */
.L_x_3588:
[----:B---3--:R-:W-:-:S04]  /*11ff0*/  IMAD.U32 R8, RZ, RZ, UR22 ;  /* 0x00000016ff087e24 */ /* 0x008fc8000f8e00ff */
[----:B------:R3:W4:Y:S03]  /*12000*/  SYNCS.PHASECHK.TRANS64.TRYWAIT P1, [R8+URZ+0x28c50], R7 ;  /* 0x028c5007080075a7 */ /* 0x000726000802017f */
[----:B----4-:R-:W-:Y:S05]  /*12010*/  @!P1 NANOSLEEP.SYNCS 0x989680 ;  /* 0x009896800000995d */ /* 0x010fea0003900000 */
[----:B------:R-:W4:Y:S02]  /*12020*/  @!P1 SYNCS.PHASECHK.TRANS64 P1, [R8+URZ+0x28c50], R7 ;  /* 0x028c5007080095a7 */ /* 0x000f24000802007f */
[----:B----4-:R-:W-:Y:S05]  /*12030*/  @!P1 BRA `(.L_x_3588) ;  /* 0xfffffffc00ec9947 */ /* 0x010fea000383ffff */
[----:B------:R-:W-:Y:S05]  /*12040*/  BRA `(.L_x_3587) ;  /* 0xffffff4800bc7947 */ /* 0x000fea000383ffff */
.L_x_3628:
        /* <DEDUP_REMOVED lines=11> */
.L_x_3692:
[----:B------:R-:W-:Y:S05]  /*12100*/  BSYNC B0 ;  /* 0x0000000000007941 */ /* 0x000fea0003800000 */
.L_x_3691:
[----:B------:R-:W-:Y:S05]  /*12110*/  BRA `(.L_x_3693) ;  /* 0xffffffbc00d07947 */ /* 0x000fea000383ffff */
.L_x_3631:
[----:B0-----:R0:W1:Y:S02]  /*12120*/  SYNCS.PHASECHK.TRANS64.TRYWAIT P0, [R19+URZ+0x28c40], R0 ;  /* 0x028c4000130075a7 */ /* 0x001064000800017f */
[----:B-1----:R-:W-:Y:S05]  /*12130*/  @!P0 NANOSLEEP.SYNCS 0x989680 ;  /* 0x009896800000895d */ /* 0x002fea0003900000 */
[----:B------:R-:W1:Y:S02]  /*12140*/  @!P0 SYNCS.PHASECHK.TRANS64 P0, [R19+URZ+0x28c40], R0 ;  /* 0x028c4000130085a7 */ /* 0x000e64000800007f */
[----:B-1----:R-:W-:Y:S05]  /*12150*/  @!P0 BRA `(.L_x_3631) ;  /* 0xfffffffc00f08947 */ /* 0x002fea000383ffff */
[----:B------:R-:W-:Y:S05]  /*12160*/  BRA `(.L_x_3694) ;  /* 0xffffffc000b47947 */ /* 0x000fea000383ffff */
.L_x_3632:
        /* <DEDUP_REMOVED lines=8> */
.L_x_3696:
[----:B------:R-:W-:Y:S05]  /*121f0*/  BSYNC B0 ;  /* 0x0000000000007941 */ /* 0x000fea0003800000 */
.L_x_3695:
        /* <DEDUP_REMOVED lines=9> */
.L_x_3697:
[----:B------:R-:W-:Y:S02]  /*12290*/  IMAD.MOV.U32 R13, RZ, RZ, R5 ;  /* 0x000000ffff0d7224 */ /* 0x000fe400078e0005 */
[----:B------:R-:W-:Y:S02]  /*122a0*/  IMAD.MOV.U32 R12, RZ, RZ, 0x1 ;  /* 0x00000001ff0c7424 */ /* 0x000fe400078e00ff */
[----:B------:R-:W-:-:S07]  /*122b0*/  IMAD.MOV.U32 R3, RZ, RZ, R14 ;  /* 0x000000ffff037224 */ /* 0x000fce00078e000e */
[----:B------:R-:W-:Y:S05]  /*122c0*/  WARPSYNC.COLLECTIVE R15, `(.L_x_3698) ;  /* 0x000000000f087348 */ /* 0x000fea0003c00000 */
[----:B------:R0:W1:Y:S02]  /*122d0*/  SHFL.IDX P6, R14, R13, R12, R11 ;  /* 0x0000000c0d0e7389 */ /* 0x00006400000c000b */
[----:B01----:R-:W-:Y:S01]  /*122e0*/  ENDCOLLECTIVE ;  /* 0x000000000000791b */ /* 0x003fe20003800000 */
.L_x_3698:
        /* <DEDUP_REMOVED lines=9> */
[----:B------:R0:W-:Y:S01]  /*12380*/  @P0 LDGSTS.E.BYPASS.LTC128B.128 [R6+0x22400], desc[UR50][R2.64], !P2 ;  /* 0x2240000002060fae */ /* 0x0001e2000d101d72 */
[----:B------:R-:W-:Y:S01]  /*12390*/  ISETP.GE.AND P0, PT, R28, 0x11, PT ;  /* 0x000000111c00780c */ /* 0x000fe20003f06270 */
[----:B0-----:R-:W-:-:S12]  /*123a0*/  IMAD.MOV.U32 R2, RZ, RZ, R14 ;  /* 0x000000ffff027224 */ /* 0x001fd800078e000e */
[----:B------:R-:W-:Y:S05]  /*123b0*/  WARPSYNC.COLLECTIVE R15, `(.L_x_3699) ;  /* 0x000000000f087348 */ /* 0x000fea0003c00000 */
[----:B------:R0:W1:Y:S02]  /*123c0*/  SHFL.IDX P6, R14, R13, R12, R11 ;  /* 0x0000000c0d0e7389 */ /* 0x00006400000c000b */
[----:B01----:R-:W-:Y:S01]  /*123d0*/  ENDCOLLECTIVE ;  /* 0x000000000000791b */ /* 0x003fe20003800000 */
.L_x_3699:
[----:B------:R-:W-:Y:S02]  /*123e0*/  @P0 IMAD R6, R4, 0x2, R17 ;  /* 0x0000000204060824 */ /* 0x000fe400078e0211 */
[----:B------:R-:W-:Y:S02]  /*123f0*/  IMAD.MOV.U32 R13, RZ, RZ, R5 ;  /* 0x000000ffff0d7224 */ /* 0x000fe400078e0005 */
[----:B------:R-:W-:Y:S02]  /*12400*/  IMAD.MOV.U32 R12, RZ, RZ, 0x2 ;  /* 0x00000002ff0c7424 */ /* 0x000fe400078e00ff */
[----:B------:R-:W-:-:S07]  /*12410*/  IMAD.MOV.U32 R3, RZ, RZ, R14 ;  /* 0x000000ffff037224 */ /* 0x000fce00078e000e */
[----:B------:R-:W-:Y:S05]  /*12420*/  WARPSYNC.COLLECTIVE R15, `(.L_x_3700) ;  /* 0x000000000f087348 */ /* 0x000fea0003c00000 */
[----:B------:R0:W1:Y:S02]  /*12430*/  SHFL.IDX P6, R14, R13, R12, R11 ;  /* 0x0000000c0d0e7389 */ /* 0x00006400000c000b */
[----:B01----:R-:W-:Y:S01]  /*12440*/  ENDCOLLECTIVE ;  /* 0x000000000000791b */ /* 0x003fe20003800000 */
.L_x_3700:
        /* <DEDUP_REMOVED lines=15> */
.L_x_3701:
[----:B------:R-:W-:Y:S02]  /*12540*/  @P0 IMAD R6, R4, 0x2, R17 ;  /* 0x0000000204060824 */ /* 0x000fe400078e0211 */
[----:B------:R-:W-:Y:S02]  /*12550*/  IMAD.MOV.U32 R13, RZ, RZ, R5 ;  /* 0x000000ffff0d7224 */ /* 0x000fe400078e0005 */
[----:B------:R-:W-:Y:S02]  /*12560*/  IMAD.MOV.U32 R12, RZ, RZ, 0x3 ;  /* 0x00000003ff0c7424 */ /* 0x000fe400078e00ff */
[----:B------:R-:W-:-:S07]  /*12570*/  IMAD.MOV.U32 R3, RZ, RZ, R14 ;  /* 0x000000ffff037224 */ /* 0x000fce00078e000e */
[----:B------:R-:W-:Y:S05]  /*12580*/  WARPSYNC.COLLECTIVE R15, `(.L_x_3702) ;  /* 0x000000000f087348 */ /* 0x000fea0003c00000 */
[----:B------:R0:W1:Y:S02]  /*12590*/  SHFL.IDX P6, R14, R13, R12, R11 ;  /* 0x0000000c0d0e7389 */ /* 0x00006400000c000b */
[----:B01----:R-:W-:Y:S01]  /*125a0*/  ENDCOLLECTIVE ;  /* 0x000000000000791b */ /* 0x003fe20003800000 */
.L_x_3702:
        /* <DEDUP_REMOVED lines=10> */
.L_x_3703:
[----:B------:R-:W-:Y:S01]  /*12650*/  @!PT LDS RZ, [RZ] ;  /* 0x00000000fffff984 */ /* 0x000fe20000000800 */
[----:B------:R-:W-:Y:S01]  /*12660*/  @!PT LDS RZ, [RZ] ;  /* 0x00000000fffff984 */ /* 0x000fe20000000800 */
[----:B------:R-:W-:Y:S01]  /*12670*/  @!PT LDS RZ, [RZ] ;  /* 0x00000000fffff984 */ /* 0x000fe20000000800 */
[----:B------:R1:W-:Y:S01]  /*12680*/  @P0 LDGSTS.E.BYPASS.LTC128B.128 [R6+0x23400], desc[UR50][R2.64], !P2 ;  /* 0x2340000002060fae */ /* 0x0003e2000d101d72 */
[----:B------:R-:W-:Y:S01]  /*12690*/  IMAD.MOV.U32 R0, RZ, RZ, R14 ;  /* 0x000000ffff007224 */ /* 0x000fe200078e000e */
[----:B------:R-:W-:Y:S06]  /*126a0*/  BRA `(.L_x_3704) ;  /* 0xffffffc000647947 */ /* 0x000fec000383ffff */
.L_x_3637:
        /* <DEDUP_REMOVED lines=9> */
.L_x_3705:
[C---:B------:R-:W-:Y:S01]  /*12740*/  VIADD R6, R25.reuse, 0x10 ;  /* 0x0000001019067836 */ /* 0x040fe20000000000 */
[----:B------:R-:W-:Y:S01]  /*12750*/  ISETP.GE.AND P0, PT, R25, R5, PT ;  /* 0x000000051900720c */ /* 0x000fe20003f06270 */
[----:B------:R-:W-:Y:S02]  /*12760*/  IMAD.MOV.U32 R13, RZ, RZ, R0 ;  /* 0x000000ffff0d7224 */ /* 0x000fe400078e0000 */
[----:B------:R-:W-:-:S10]  /*12770*/  IMAD.MOV.U32 R2, RZ, RZ, R14 ;  /* 0x000000ffff027224 */ /* 0x000fd400078e000e */
[----:B------:R-:W-:Y:S05]  /*12780*/  WARPSYNC.COLLECTIVE R15, `(.L_x_3706) ;  /* 0x000000000f087348 */ /* 0x000fea0003c00000 */
[----:B------:R0:W1:Y:S02]  /*12790*/  SHFL.IDX P6, R14, R13, R12, R11 ;  /* 0x0000000c0d0e7389 */ /* 0x00006400000c000b */
[----:B01----:R-:W-:Y:S01]  /*127a0*/  ENDCOLLECTIVE ;  /* 0x000000000000791b */ /* 0x003fe20003800000 */
.L_x_3706:
[----:B------:R-:W-:Y:S02]  /*127b0*/  IMAD.MOV.U32 R13, RZ, RZ, R4 ;  /* 0x000000ffff0d7224 */ /* 0x000fe400078e0004 */
[----:B------:R-:W-:Y:S02]  /*127c0*/  IMAD.MOV.U32 R12, RZ, RZ, 0x1 ;  /* 0x00000001ff0c7424 */ /* 0x000fe400078e00ff */
[----:B------:R-:W-:-:S07]  /*127d0*/  IMAD.MOV.U32 R3, RZ, RZ, R14 ;  /* 0x000000ffff037224 */ /* 0x000fce00078e000e */
[----:B------:R-:W-:Y:S05]  /*127e0*/  WARPSYNC.COLLECTIVE R15, `(.L_x_3707) ;  /* 0x000000000f087348 */ /* 0x000fea0003c00000 */
[----:B------:R0:W1:Y:S02]  /*127f0*/  SHFL.IDX P6, R14, R13, R12, R11 ;  /* 0x0000000c0d0e7389 */ /* 0x00006400000c000b */
[----:B01----:R-:W-:Y:S01]  /*12800*/  ENDCOLLECTIVE ;  /* 0x000000000000791b */ /* 0x003fe20003800000 */
.L_x_3707:
[----:B------:R-:W-:-:S05]  /*12810*/  @!P0 LEA R3, P2, R9, R3, 0x1 ;  /* 0x0000000309038211 */ /* 0x000fca00078408ff */
[----:B------:R-:W-:-:S05]  /*12820*/  @!P0 IMAD.X R2, RZ, RZ, R2, P2 ;  /* 0x000000ffff028224 */ /* 0x000fca00010e0602 */
[----:B------:R-:W-:Y:S01]  /*12830*/  @!P0 LOP3.LUT R3, R3, R2, RZ, 0x3c, !PT ;  /* 0x0000000203038212 */ /* 0x000fe200078e3cff */
[----:B------:R-:W-:-:S03]  /*12840*/  IMAD.MOV.U32 R13, RZ, RZ, R0 ;  /* 0x000000ffff0d7224 */ /* 0x000fc600078e0000 */
[----:B------:R-:W-:-:S04]  /*12850*/  @!P0 LOP3.LUT R2, R3, R2, RZ, 0x3c, !PT ;  /* 0x0000000203028212 */ /* 0x000fc800078e3cff */
[----:B------:R-:W-:-:S05]  /*12860*/  @!P0 LOP3.LUT R3, R3, R2, RZ, 0x3c, !PT ;  /* 0x0000000203038212 */ /* 0x000fca00078e3cff */
        /* <DEDUP_REMOVED lines=9> */
.L_x_3708:
[----:B------:R-:W-:Y:S02]  /*12900*/  IMAD.MOV.U32 R13, RZ, RZ, R4 ;  /* 0x000000ffff0d7224 */ /* 0x000fe400078e0004 */
[----:B------:R-:W-:Y:S02]  /*12910*/  IMAD.MOV.U32 R12, RZ, RZ, 0x2 ;  /* 0x00000002ff0c7424 */ /* 0x000fe400078e00ff */
[----:B------:R-:W-:-:S07]  /*12920*/  IMAD.MOV.U32 R3, RZ, RZ, R14 ;  /* 0x000000ffff037224 */ /* 0x000fce00078e000e */
[----:B------:R-:W-:Y:S05]  /*12930*/  WARPSYNC.COLLECTIVE R15, `(.L_x_3709) ;  /* 0x000000000f087348 */ /* 0x000fea0003c00000 */
[----:B------:R0:W1:Y:S02]  /*12940*/  SHFL.IDX P6, R14, R13, R12, R11 ;  /* 0x0000000c0d0e7389 */ /* 0x00006400000c000b */
[----:B01----:R-:W-:Y:S01]  /*12950*/  ENDCOLLECTIVE ;  /* 0x000000000000791b */ /* 0x003fe20003800000 */
.L_x_3709:
        /* <DEDUP_REMOVED lines=9> */
[----:B------:R0:W-:Y:S02]  /*129f0*/  @!P0 LDGSTS.E.BYPASS.LTC128B.128 [R8+0x20c00], desc[UR50][R2.64], !P1 ;  /* 0x20c0000002088fae */ /* 0x0001e4000c901d72 */
[----:B0-----:R-:W-:-:S05]  /*12a00*/  VIADD R2, R25, 0x20 ;  /* 0x0000002019027836 */ /* 0x001fca0000000000 */
[----:B------:R-:W-:Y:S01]  /*12a10*/  ISETP.GE.AND P0, PT, R2, R5, PT ;  /* 0x000000050200720c */ /* 0x000fe20003f06270 */
[----:B------:R-:W-:-:S12]  /*12a20*/  IMAD.MOV.U32 R2, RZ, RZ, R14 ;  /* 0x000000ffff027224 */ /* 0x000fd800078e000e */
[----:B------:R-:W-:Y:S05]  /*12a30*/  WARPSYNC.COLLECTIVE R15, `(.L_x_3710) ;  /* 0x000000000f087348 */ /* 0x000fea0003c00000 */
[----:B------:R0:W1:Y:S02]  /*12a40*/  SHFL.IDX P6, R14, R13, R12, R11 ;  /* 0x0000000c0d0e7389 */ /* 0x00006400000c000b */
[----:B01----:R-:W-:Y:S01]  /*12a50*/  ENDCOLLECTIVE ;  /* 0x000000000000791b */ /* 0x003fe20003800000 */
.L_x_3710:
[----:B------:R-:W-:Y:S02]  /*12a60*/  IMAD.MOV.U32 R13, RZ, RZ, R4 ;  /* 0x000000ffff0d7224 */ /* 0x000fe400078e0004 */
[----:B------:R-:W-:Y:S02]  /*12a70*/  IMAD.MOV.U32 R12, RZ, RZ, 0x3 ;  /* 0x00000003ff0c7424 */ /* 0x000fe400078e00ff */
[----:B------:R-:W-:-:S07]  /*12a80*/  IMAD.MOV.U32 R3, RZ, RZ, R14 ;  /* 0x000000ffff037224 */ /* 0x000fce00078e000e */
[----:B------:R-:W-:Y:S05]  /*12a90*/  WARPSYNC.COLLECTIVE R15, `(.L_x_3711) ;  /* 0x000000000f087348 */ /* 0x000fea0003c00000 */
[----:B------:R0:W1:Y:S02]  /*12aa0*/  SHFL.IDX P6, R14, R13, R12, R11 ;  /* 0x0000000c0d0e7389 */ /* 0x00006400000c000b */
[----:B01----:R-:W-:Y:S01]  /*12ab0*/  ENDCOLLECTIVE ;  /* 0x000000000000791b */ /* 0x003fe20003800000 */
.L_x_3711:
[----:B------:R-:W-:-:S05]  /*12ac0*/  @!P0 LEA R3, P2, R9, R3, 0x1 ;  /* 0x0000000309038211 */ /* 0x000fca00078408ff */
[----:B------:R-:W-:-:S05]  /*12ad0*/  @!P0 IMAD.X R2, RZ, RZ, R2, P2 ;  /* 0x000000ffff028224 */ /* 0x000fca00010e0602 */
[----:B------:R-:W-:Y:S01]  /*12ae0*/  @!P0 LOP3.LUT R3, R3, R2, RZ, 0x3c, !PT ;  /* 0x0000000203038212 */ /* 0x000fe200078e3cff */
[----:B------:R-:W-:-:S03]  /*12af0*/  IMAD.MOV.U32 R13, RZ, RZ, R0 ;  /* 0x000000ffff0d7224 */ /* 0x000fc600078e0000 */
[----:B------:R-:W-:-:S04]  /*12b00*/  @!P0 LOP3.LUT R2, R3, R2, RZ, 0x3c, !PT ;  /* 0x0000000203028212 */ /* 0x000fc800078e3cff */
[----:B------:R-:W-:Y:S01]  /*12b10*/  @!P0 LOP3.LUT R3, R3, R2, RZ, 0x3c, !PT ;  /* 0x0000000203038212 */ /* 0x000fe200078e3cff */
[----:B------:R-:W-:-:S07]  /*12b20*/  IMAD.MOV.U32 R4, RZ, RZ, R14 ;  /* 0x000000ffff047224 */ /* 0x000fce00078e000e */
[----:B------:R-:W-:Y:S05]  /*12b30*/  WARPSYNC.COLLECTIVE R15, `(.L_x_3712) ;  /* 0x000000000f087348 */ /* 0x000fea0003c00000 */
[----:B------:R0:W1:Y:S02]  /*12b40*/  SHFL.IDX P6, R14, R13, R12, R11 ;  /* 0x0000000c0d0e7389 */ /* 0x00006400000c000b */
[----:B01----:R-:W-:Y:S01]  /*12b50*/  ENDCOLLECTIVE ;  /* 0x000000000000791b */ /* 0x003fe20003800000 */
.L_x_3712:
[----:B------:R-:W-:Y:S01]  /*12b60*/  @!PT LDS RZ, [RZ] ;  /* 0x00000000fffff984 */ /* 0x000fe20000000800 */
[----:B------:R-:W-:Y:S01]  /*12b70*/  @!PT LDS RZ, [RZ] ;  /* 0x00000000fffff984 */ /* 0x000fe20000000800 */
[----:B------:R-:W-:Y:S01]  /*12b80*/  @!PT LDS RZ, [RZ] ;  /* 0x00000000fffff984 */ /* 0x000fe20000000800 */
[----:B------:R0:W-:Y:S01]  /*12b90*/  @!P0 LDGSTS.E.BYPASS.LTC128B.128 [R8+0x21400], desc[UR50][R2.64], !P1 ;  /* 0x2140000002088fae */ /* 0x0001e2000c901d72 */
[----:B------:R-:W-:Y:S01]  /*12ba0*/  IMAD.MOV.U32 R0, RZ, RZ, R14 ;  /* 0x000000ffff007224 */ /* 0x000fe200078e000e */
[----:B------:R-:W-:Y:S06]  /*12bb0*/  BRA `(.L_x_3713) ;  /* 0xffffffc400607947 */ /* 0x000fec000383ffff */
.L_x_3640:
[----:B0-----:R0:W1:Y:S02]  /*12bc0*/  SYNCS.PHASECHK.TRANS64.TRYWAIT P0, [R17+URZ+0x28c20], R0 ;  /* 0x028c2000110075a7 */ /* 0x001064000800017f */
[----:B-1----:R-:W-:Y:S05]  /*12bd0*/  @!P0 NANOSLEEP.SYNCS 0x989680 ;  /* 0x009896800000895d */ /* 0x002fea0003900000 */
[----:B------:R-:W1:Y:S02]  /*12be0*/  @!P0 SYNCS.PHASECHK.TRANS64 P0, [R17+URZ+0x28c20], R0 ;  /* 0x028c2000110085a7 */ /* 0x000e64000800007f */
[----:B-1----:R-:W-:Y:S05]  /*12bf0*/  @!P0 BRA `(.L_x_3640) ;  /* 0xfffffffc00f08947 */ /* 0x002fea000383ffff */
[----:B------:R-:W-:Y:S05]  /*12c00*/  BRA `(.L_x_3714) ;  /* 0xffffffc400bc7947 */ /* 0x000fea000383ffff */
.L_x_3643:
[----:B0-----:R0:W1:Y:S02]  /*12c10*/  SYNCS.PHASECHK.TRANS64.TRYWAIT P0, [R19+URZ+0x28c60], R0 ;  /* 0x028c6000130075a7 */ /* 0x001064000800017f */
[----:B-1----:R-:W-:Y:S05]  /*12c20*/  @!P0 NANOSLEEP.SYNCS 0x989680 ;  /* 0x009896800000895d */ /* 0x002fea0003900000 */
[----:B------:R-:W1:Y:S02]  /*12c30*/  @!P0 SYNCS.PHASECHK.TRANS64 P0, [R19+URZ+0x28c60], R0 ;  /* 0x028c6000130085a7 */ /* 0x000e64000800007f */
[----:B-1----:R-:W-:Y:S05]  /*12c40*/  @!P0 BRA `(.L_x_3643) ;  /* 0xfffffffc00f08947 */ /* 0x002fea000383ffff */
[----:B------:R-:W-:Y:S05]  /*12c50*/  BRA `(.L_x_3715) ;  /* 0xffffffc400cc7947 */ /* 0x000fea000383ffff */
.L_x_3644:
        /* <DEDUP_REMOVED lines=8> */
.L_x_3717:
[----:B------:R-:W-:Y:S05]  /*12ce0*/  BSYNC B0 ;  /* 0x0000000000007941 */ /* 0x000fea0003800000 */
.L_x_3716:
[----:B------:R0:W5:Y:S01]  /*12cf0*/  LDL R8, [R1] ;  /* 0x0000000001087983 */ /* 0x0001620000100800 */
[----:B------:R-:W-:Y:S01]  /*12d00*/  IMAD.MOV.U32 R13, RZ, RZ, R4 ;  /* 0x000000ffff0d7224 */ /* 0x000fe200078e0004 */
[C---:B------:R-:W-:Y:S01]  /*12d10*/  LOP3.LUT P5, RZ, R29.reuse, 0x2, RZ, 0xc0, !PT ;  /* 0x000000021dff7812 */ /* 0x040fe200078ac0ff */
[----:B------:R-:W-:Y:S01]  /*12d20*/  IMAD.MOV.U32 R12, RZ, RZ, RZ ;  /* 0x000000ffff0c7224 */ /* 0x000fe200078e00ff */
[----:B------:R-:W1:Y:S01]  /*12d30*/  S2R R7, SR_TID.X ;  /* 0x0000000000077919 */ /* 0x000e620000002100 */
[----:B------:R-:W-:Y:S01]  /*12d40*/  IMAD.MOV.U32 R11, RZ, RZ, 0x181f ;  /* 0x0000181fff0b7424 */ /* 0x000fe200078e00ff */
[C---:B------:R-:W-:Y:S01]  /*12d50*/  LOP3.LUT P4, RZ, R29.reuse, 0x4, RZ, 0xc0, !PT ;  /* 0x000000041dff7812 */ /* 0x040fe2000788c0ff */
[----:B------:R-:W-:Y:S01]  /*12d60*/  IMAD.MOV.U32 R15, RZ, RZ, -0x1 ;  /* 0xffffffffff0f7424 */ /* 0x000fe200078e00ff */
[----:B------:R-:W-:Y:S01]  /*12d70*/  LOP3.LUT P3, RZ, R29, 0x8, RZ, 0xc0, !PT ;  /* 0x000000081dff7812 */ /* 0x000fe2000786c0ff */
[----:B------:R-:W-:Y:S01]  /*12d80*/  IMAD.MOV.U32 R3, RZ, RZ, R14 ;  /* 0x000000ffff037224 */ /* 0x000fe200078e000e */
[----:B------:R-:W-:Y:S01]  /*12d90*/  LOP3.LUT R16, R16, 0xfffffeff, RZ, 0xc0, !PT ;  /* 0xfffffeff10107812 */ /* 0x000fe200078ec0ff */
[----:B0-----:R-:W-:-:S10]  /*12da0*/  IMAD R5, R5, 0x2, R17 ;  /* 0x0000000205057824 */ /* 0x001fd400078e0211 */
[----:B-1---5:R-:W-:Y:S05]  /*12db0*/  WARPSYNC.COLLECTIVE R15, `(.L_x_3718) ;  /* 0x000000000f087348 */ /* 0x022fea0003c00000 */
[----:B------:R0:W2:Y:S02]  /*12dc0*/  SHFL.IDX P6, R14, R13, R12, R11 ;  /* 0x0000000c0d0e7389 */ /* 0x0000a400000c000b */
[----:B012--5:R-:W-:Y:S01]  /*12dd0*/  ENDCOLLECTIVE ;  /* 0x000000000000791b */ /* 0x027fe20003800000 */
.L_x_3718:
[----:B------:R-:W-:Y:S01]  /*12de0*/  LOP3.LUT P2, RZ, R29, 0x10, RZ, 0xc0, !PT ;  /* 0x000000101dff7812 */ /* 0x000fe2000784c0ff */
[----:B------:R-:W-:Y:S02]  /*12df0*/  IMAD.MOV.U32 R13, RZ, RZ, R6 ;  /* 0x000000ffff0d7224 */ /* 0x000fe400078e0006 */
[----:B------:R-:W-:Y:S02]  /*12e00*/  IMAD.MOV.U32 R12, RZ, RZ, 0x1 ;  /* 0x00000001ff0c7424 */ /* 0x000fe400078e00ff */
[----:B------:R-:W-:Y:S02]  /*12e10*/  IMAD.SHL.U32 R7, R7, 0x8, RZ ;  /* 0x0000000807077824 */ /* 0x000fe400078e00ff */
[----:B------:R-:W-:-:S03]  /*12e20*/  IMAD.MOV.U32 R2, RZ, RZ, R14 ;  /* 0x000000ffff027224 */ /* 0x000fc600078e000e */
[----:B------:R-:W-:-:S05]  /*12e30*/  LOP3.LUT R7, R7, 0x38, RZ, 0xc0, !PT ;  /* 0x0000003807077812 */ /* 0x000fca00078ec0ff */
[----:B------:R-:W-:Y:S01]  /*12e40*/  IMAD.SHL.U32 R0, R7, 0x2, RZ ;  /* 0x0000000207007824 */ /* 0x000fe200078e00ff */
[----:B------:R-:W-:-:S04]  /*12e50*/  LOP3.LUT R7, R29, 0x1, RZ, 0xc0, !PT ;  /* 0x000000011d077812 */ /* 0x000fc800078ec0ff */
[----:B------:R-:W-:Y:S02]  /*12e60*/  IADD3 R2, P0, R2, R0, RZ ;  /* 0x0000000002027210 */ /* 0x000fe40007f1e0ff */
[----:B------:R-:W-:-:S03]  /*12e70*/  ISETP.NE.U32.AND P1, PT, R7, 0x1, PT ;  /* 0x000000010700780c */ /* 0x000fc60003f25070 */
[----:B------:R-:W-:Y:S01]  /*12e80*/  IMAD.X R3, RZ, RZ, R3, P0 ;  /* 0x000000ffff037224 */ /* 0x000fe200000e0603 */
[----:B------:R-:W-:-:S09]  /*12e90*/  ISETP.LT.OR P0, PT, R28, 0x1, P1 ;  /* 0x000000011c00780c */ /* 0x000fd20000f01670 */
[----:B------:R-:W-:Y:S02]  /*12ea0*/  @P1 LOP3.LUT R16, R16, 0x100, RZ, 0xfc, !PT ;  /* 0x0000010010101812 */ /* 0x000fe400078efcff */
[----:B------:R-:W-:Y:S02]  /*12eb0*/  LOP3.LUT P1, RZ, R29, 0x20, RZ, 0xc0, !PT ;  /* 0x000000201dff7812 */ /* 0x000fe4000782c0ff */
[----:B------:R-:W-:Y:S01]  /*12ec0*/  @!PT LDS RZ, [RZ] ;  /* 0x00000000fffff984 */ /* 0x000fe20000000800 */
[----:B------:R-:W-:Y:S01]  /*12ed0*/  @!PT LDS RZ, [RZ] ;  /* 0x00000000fffff984 */ /* 0x000fe20000000800 */
[----:B------:R-:W-:Y:S01]  /*12ee0*/  @!PT LDS RZ, [RZ] ;  /* 0x00000000fffff984 */ /* 0x000fe20000000800 */
[----:B------:R0:W-:Y:S01]  /*12ef0*/  LDGSTS.E.BYPASS.LTC128B.128 [R5+0x400], desc[UR50][R2.64], !P0 ;  /* 0x0040000002057fae */ /* 0x0001e2000c101d72 */
[C---:B------:R-:W-:Y:S02]  /*12f00*/  ISETP.LT.OR P0, PT, R28.reuse, 0x1, !P5 ;  /* 0x000000011c00780c */ /* 0x040fe40006f01670 */
[----:B------:R-:W-:Y:S02]  /*12f10*/  ISETP.LT.OR P6, PT, R28, 0x1, !P1 ;  /* 0x000000011c00780c */ /* 0x000fe40004fc1670 */
[----:B------:R-:W-:-:S09]  /*12f20*/  LOP3.LUT R16, R16, 0xfffffdff, RZ, 0xc0, !PT ;  /* 0xfffffdff10107812 */ /* 0x000fd200078ec0ff */
[----:B------:R0:W-:Y:S01]  /*12f30*/  LDGSTS.E.BYPASS.LTC128B.128 [R5+0x2400], desc[UR50][R2.64+0x80], !P0 ;  /* 0x0240008002057fae */ /* 0x0001e2000c101d72 */
[----:B------:R-:W-:-:S13]  /*12f40*/  ISETP.LT.OR P0, PT, R28, 0x1, !P4 ;  /* 0x000000011c00780c */ /* 0x000fda0006701670 */
[----:B------:R0:W-:Y:S01]  /*12f50*/  LDGSTS.E.BYPASS.LTC128B.128 [R5+0x4400], desc[UR50][R2.64+0x100], !P0 ;  /* 0x0440010002057fae */ /* 0x0001e2000c101d72 */
[----:B------:R-:W-:-:S13]  /*12f60*/  ISETP.LT.OR P0, PT, R28, 0x1, !P3 ;  /* 0x000000011c00780c */ /* 0x000fda0005f01670 */
[----:B------:R0:W-:Y:S01]  /*12f70*/  LDGSTS.E.BYPASS.LTC128B.128 [R5+0x6400], desc[UR50][R2.64+0x180], !P0 ;  /* 0x0640018002057fae */ /* 0x0001e2000c101d72 */
[----:B------:R-:W-:-:S13]  /*12f80*/  ISETP.LT.OR P0, PT, R28, 0x1, !P2 ;  /* 0x000000011c00780c */ /* 0x000fda0005701670 */
[----:B------:R0:W-:Y:S01]  /*12f90*/  LDGSTS.E.BYPASS.LTC128B.128 [R5+0x8400], desc[UR50][R2.64+0x200], !P0 ;  /* 0x0840020002057fae */ /* 0x0001e2000c101d72 */
[----:B------:R-:W-:-:S03]  /*12fa0*/  LOP3.LUT P0, RZ, R29, 0x40, RZ, 0xc0, !PT ;  /* 0x000000401dff7812 */ /* 0x000fc6000780c0ff */
[----:B------:R0:W-:Y:S01]  /*12fb0*/  LDGSTS.E.BYPASS.LTC128B.128 [R5+0xa400], desc[UR50][R2.64+0x280], !P6 ;  /* 0x0a40028002057fae */ /* 0x0001e2000f101d72 */
[----:B------:R-:W-:-:S13]  /*12fc0*/  ISETP.LT.OR P6, PT, R28, 0x1, !P0 ;  /* 0x000000011c00780c */ /* 0x000fda00047c1670 */
[----:B------:R0:W-:Y:S01]  /*12fd0*/  LDGSTS.E.BYPASS.LTC128B.128 [R5+0xc400], desc[UR50][R2.64+0x300], !P6 ;  /* 0x0c40030002057fae */ /* 0x0001e2000f101d72 */
[----:B------:R-:W-:-:S04]  /*12fe0*/  PRMT R7, R8, 0x8880, RZ ;  /* 0x0000888008077816 */ /* 0x000fc800000000ff */
[----:B------:R-:W-:-:S13]  /*12ff0*/  ISETP.GT.AND P6, PT, R7, -0x1, PT ;  /* 0xffffffff0700780c */ /* 0x000fda0003fc4270 */
[----:B------:R-:W-:Y:S02]  /*13000*/  @P6 LOP3.LUT R16, R16, 0x200, RZ, 0xfc, !PT ;  /* 0x0000020010106812 */ /* 0x000fe400078efcff */
[----:B------:R-:W-:-:S13]  /*13010*/  ISETP.LT.OR P6, PT, R28, 0x1, P6 ;  /* 0x000000011c00780c */ /* 0x000fda00037c1670 */
[----:B------:R0:W-:Y:S02]  /*13020*/  LDGSTS.E.BYPASS.LTC128B.128 [R5+0xe400], desc[UR50][R2.64+0x380], !P6 ;  /* 0x0e40038002057fae */ /* 0x0001e4000f101d72 */
[----:B0-----:R-:W-:Y:S05]  /*13030*/  WARPSYNC.COLLECTIVE R15, `(.L_x_3719) ;  /* 0x000000000f087348 */ /* 0x001fea0003c00000 */
[----:B------:R1:W2:Y:S02]  /*13040*/  SHFL.IDX P6, R14, R13, R12, R11 ;  /* 0x0000000c0d0e7389 */ /* 0x0002a400000c000b */
[----:B012---:R-:W-:Y:S01]  /*13050*/  ENDCOLLECTIVE ;  /* 0x000000000000791b */ /* 0x007fe20003800000 */
.L_x_3719:
[----:B------:R-:W-:Y:S02]  /*13060*/  IMAD.MOV.U32 R13, RZ, RZ, R4 ;  /* 0x000000ffff0d7224 */ /* 0x000fe400078e0004 */
[----:B------:R-:W-:-:S07]  /*13070*/  IMAD.MOV.U32 R3, RZ, RZ, R14 ;  /* 0x000000ffff037224 */ /* 0x000fce00078e000e */
[----:B------:R-:W-:Y:S05]  /*13080*/  WARPSYNC.COLLECTIVE R15, `(.L_x_3720) ;  /* 0x000000000f087348 */ /* 0x000fea0003c00000 */
[----:B------:R0:W1:Y:S02]  /*13090*/  SHFL.IDX P6, R14, R13, R12, R11 ;  /* 0x0000000c0d0e7389 */ /* 0x00006400000c000b */
[----:B01----:R-:W-:Y:S01]  /*130a0*/  ENDCOLLECTIVE ;  /* 0x000000000000791b */ /* 0x003fe20003800000 */
.L_x_3720:
[----:B------:R-:W-:Y:S02]  /*130b0*/  IMAD.MOV.U32 R13, RZ, RZ, R6 ;  /* 0x000000ffff0d7224 */ /* 0x000fe400078e0006 */
[----:B------:R-:W-:Y:S02]  /*130c0*/  IMAD.MOV.U32 R12, RZ, RZ, 0x2 ;  /* 0x00000002ff0c7424 */ /* 0x000fe400078e00ff */
[----:B------:R-:W-:-:S05]  /*130d0*/  IMAD.MOV.U32 R2, RZ, RZ, R14 ;  /* 0x000000ffff027224 */ /* 0x000fca00078e000e */
        /* <DEDUP_REMOVED lines=26> */
.L_x_3721:
[----:B------:R-:W-:Y:S02]  /*13280*/  IMAD.MOV.U32 R13, RZ, RZ, R4 ;  /* 0x000000ffff0d7224 */ /* 0x000fe400078e0004 */
[----:B------:R-:W-:-:S07]  /*13290*/  IMAD.MOV.U32 R7, RZ, RZ, R14 ;  /* 0x000000ffff077224 */ /* 0x000fce00078e000e */
[----:B------:R-:W-:Y:S05]  /*132a0*/  WARPSYNC.COLLECTIVE R15, `(.L_x_3722) ;  /* 0x000000000f087348 */ /* 0x000fea0003c00000 */
[----:B------:R0:W1:Y:S02]  /*132b0*/  SHFL.IDX P6, R14, R13, R12, R11 ;  /* 0x0000000c0d0e7389 */ /* 0x00006400000c000b */
[----:B01----:R-:W-:Y:S01]  /*132c0*/  ENDCOLLECTIVE ;  /* 0x000000000000791b */ /* 0x003fe20003800000 */
.L_x_3722:
        /* <DEDUP_REMOVED lines=29> */
.L_x_3723:
[----:B------:R-:W-:Y:S02]  /*134a0*/  IMAD.MOV.U32 R13, RZ, RZ, R4 ;  /* 0x000000ffff0d7224 */ /* 0x000fe400078e0004 */
[----:B------:R-:W-:-:S07]  /*134b0*/  IMAD.MOV.U32 R6, RZ, RZ, R14 ;  /* 0x000000ffff067224 */ /* 0x000fce00078e000e */
[----:B------:R-:W-:Y:S05]  /*134c0*/  WARPSYNC.COLLECTIVE R15, `(.L_x_3724) ;  /* 0x000000000f087348 */ /* 0x000fea0003c00000 */
[----:B------:R0:W1:Y:S02]  /*134d0*/  SHFL.IDX P6, R14, R13, R12, R11 ;  /* 0x0000000c0d0e7389 */ /* 0x00006400000c000b */
[----:B01----:R-:W-:Y:S01]  /*134e0*/  ENDCOLLECTIVE ;  /* 0x000000000000791b */ /* 0x003fe20003800000 */
.L_x_3724:
[----:B------:R-:W-:Y:S01]  /*134f0*/  IMAD.MOV.U32 R2, RZ, RZ, R14 ;  /* 0x000000ffff027224 */ /* 0x000fe200078e000e */
[----:B------:R-:W-:Y:S06]  /*13500*/  BRA `(.L_x_3725) ;  /* 0xffffffc400587947 */ /* 0x000fec000383ffff */
.L_x_3651:
[----:B0-----:R0:W1:Y:S02]  /*13510*/  SYNCS.PHASECHK.TRANS64.TRYWAIT P0, [R6+URZ+0x28c40], R19 ;  /* 0x028c4013060075a7 */ /* 0x001064000800017f */
[----:B-1----:R-:W-:Y:S05]  /*13520*/  @!P0 NANOSLEEP.SYNCS 0x989680 ;  /* 0x009896800000895d */ /* 0x002fea0003900000 */
[----:B------:R-:W1:Y:S02]  /*13530*/  @!P0 SYNCS.PHASECHK.TRANS64 P0, [R6+URZ+0x28c40], R19 ;  /* 0x028c4013060085a7 */ /* 0x000e64000800007f */
[----:B-1----:R-:W-:Y:S05]  /*13540*/  @!P0 BRA `(.L_x_3651) ;  /* 0xfffffffc00f08947 */ /* 0x002fea000383ffff */
[----:B------:R-:W-:Y:S05]  /*13550*/  BRA `(.L_x_3726) ;  /* 0xffffffc800e47947 */ /* 0x000fea000383ffff */
.L_x_3652:
        /* <DEDUP_REMOVED lines=8> */
.L_x_3728:
[----:B------:R-:W-:Y:S05]  /*135e0*/  BSYNC B1 ;  /* 0x0000000000017941 */ /* 0x000fea0003800000 */
.L_x_3727:
        /* <DEDUP_REMOVED lines=9> */
.L_x_3729:
[----:B------:R-:W-:Y:S02]  /*13680*/  IMAD.MOV.U32 R13, RZ, RZ, R25 ;  /* 0x000000ffff0d7224 */ /* 0x000fe400078e0019 */
[----:B------:R-:W-:Y:S02]  /*13690*/  IMAD.MOV.U32 R12, RZ, RZ, 0x1 ;  /* 0x00000001ff0c7424 */ /* 0x000fe400078e00ff */
[----:B------:R-:W-:-:S07]  /*136a0*/  IMAD.MOV.U32 R2, RZ, RZ, R14 ;  /* 0x000000ffff027224 */ /* 0x000fce00078e000e */
[----:B------:R-:W-:Y:S05]  /*136b0*/  WARPSYNC.COLLECTIVE R15, `(.L_x_3730) ;  /* 0x000000000f087348 */ /* 0x000fea0003c00000 */
[----:B------:R0:W1:Y:S02]  /*136c0*/  SHFL.IDX P6, R14, R13, R12, R11 ;  /* 0x0000000c0d0e7389 */ /* 0x00006400000c000b */
[----:B01----:R-:W-:Y:S01]  /*136d0*/  ENDCOLLECTIVE ;  /* 0x000000000000791b */ /* 0x003fe20003800000 */
.L_x_3730:
[----:B------:R-:W-:-:S05]  /*136e0*/  IADD3 R2, P0, R2, R0, RZ ;  /* 0x0000000002027210 */ /* 0x000fca0007f1e0ff */
        /* <DEDUP_REMOVED lines=10> */
.L_x_3731:
[----:B------:R-:W-:Y:S02]  /*13790*/  IMAD.MOV.U32 R13, RZ, RZ, R25 ;  /* 0x000000ffff0d7224 */ /* 0x000fe400078e0019 */
[----:B------:R-:W-:Y:S02]  /*137a0*/  IMAD.MOV.U32 R12, RZ, RZ, 0x2 ;  /* 0x00000002ff0c7424 */ /* 0x000fe400078e00ff */
[----:B------:R-:W-:-:S07]  /*137b0*/  IMAD.MOV.U32 R2, RZ, RZ, R14 ;  /* 0x000000ffff027224 */ /* 0x000fce00078e000e */
[----:B------:R-:W-:Y:S05]  /*137c0*/  WARPSYNC.COLLECTIVE R15, `(.L_x_3732) ;  /* 0x000000000f087348 */ /* 0x000fea0003c00000 */
[----:B------:R0:W1:Y:S02]  /*137d0*/  SHFL.IDX P6, R14, R13, R12, R11 ;  /* 0x0000000c0d0e7389 */ /* 0x00006400000c000b */
[----:B01----:R-:W-:Y:S01]  /*137e0*/  ENDCOLLECTIVE ;  /* 0x000000000000791b */ /* 0x003fe20003800000 */
.L_x_3732:
        /* <DEDUP_REMOVED lines=11> */
.L_x_3733:
[----:B------:R-:W-:Y:S02]  /*138a0*/  IMAD.MOV.U32 R13, RZ, RZ, R25 ;  /* 0x000000ffff0d7224 */ /* 0x000fe400078e0019 */
[----:B------:R-:W-:Y:S02]  /*138b0*/  IMAD.MOV.U32 R12, RZ, RZ, 0x3 ;  /* 0x00000003ff0c7424 */ /* 0x000fe400078e00ff */
[----:B------:R-:W-:-:S07]  /*138c0*/  IMAD.MOV.U32 R2, RZ, RZ, R14 ;  /* 0x000000ffff027224 */ /* 0x000fce00078e000e */
[----:B------:R-:W-:Y:S05]  /*138d0*/  WARPSYNC.COLLECTIVE R15, `(.L_x_3734) ;  /* 0x000000000f087348 */ /* 0x000fea0003c00000 */
[----:B------:R0:W1:Y:S02]  /*138e0*/  SHFL.IDX P6, R14, R13, R12, R11 ;  /* 0x0000000c0d0e7389 */ /* 0x00006400000c000b */
[----:B01----:R-:W-:Y:S01]  /*138f0*/  ENDCOLLECTIVE ;  /* 0x000000000000791b */ /* 0x003fe20003800000 */
.L_x_3734:
[----:B------:R-:W-:-:S05]  /*13900*/  IADD3 R2, P0, R2, R0, RZ ;  /* 0x0000000002027210 */ /* 0x000fca0007f1e0ff */
        /* <DEDUP_REMOVED lines=10> */
.L_x_3735:
[----:B------:R-:W-:Y:S01]  /*139b0*/  IMAD.MOV.U32 R2, RZ, RZ, R14 ;  /* 0x000000ffff027224 */ /* 0x000fe200078e000e */
[----:B------:R-:W-:Y:S06]  /*139c0*/  BRA `(.L_x_3736) ;  /* 0xffffffc8006c7947 */ /* 0x000fec000383ffff */
.L_x_3657:
[----:B---3--:R3:W4:Y:S02]  /*139d0*/  SYNCS.PHASECHK.TRANS64.TRYWAIT P0, [R6+URZ+0x28c60], R19 ;  /* 0x028c6013060075a7 */ /* 0x008724000800017f */
[----:B----4-:R-:W-:Y:S05]  /*139e0*/  @!P0 NANOSLEEP.SYNCS 0x989680 ;  /* 0x009896800000895d */ /* 0x010fea0003900000 */
[----:B------:R-:W4:Y:S02]  /*139f0*/  @!P0 SYNCS.PHASECHK.TRANS64 P0, [R6+URZ+0x28c60], R19 ;  /* 0x028c6013060085a7 */ /* 0x000f24000800007f */
[----:B----4-:R-:W-:Y:S05]  /*13a00*/  @!P0 BRA `(.L_x_3657) ;  /* 0xfffffffc00f08947 */ /* 0x010fea000383ffff */
[----:B------:R-:W-:Y:S05]  /*13a10*/  BRA `(.L_x_3737) ;  /* 0xffffffc800bc7947 */ /* 0x000fea000383ffff */
.L_x_3658:
[----:B------:R-:W-:Y:S01]  /*13a20*/  BSSY B1, `(.L_x_3738) ;  /* 0x0000008000017945 */ /* 0x000fe20003800000 */
[----:B------:R-:W-:Y:S02]  /*13a30*/  IMAD.MOV.U32 R13, RZ, RZ, R10 ;  /* 0x000000ffff0d7224 */ /* 0x000fe400078e000a */
[----:B------:R-:W-:Y:S02]  /*13a40*/  IMAD.MOV.U32 R12, RZ, RZ, RZ ;  /* 0x000000ffff0c7224 */ /* 0x000fe400078e00ff */
[----:B------:R-:W-:Y:S02]  /*13a50*/  IMAD.MOV.U32 R11, RZ, RZ, 0x181f ;  /* 0x0000181fff0b7424 */ /* 0x000fe400078e00ff */
[----:B------:R-:W-:-:S07]  /*13a60*/  IMAD.MOV.U32 R15, RZ, RZ, -0x1 ;  /* 0xffffffffff0f7424 */ /* 0x000fce00078e00ff */
[----:B-12---:R-:W-:Y:S05]  /*13a70*/  WARPSYNC.COLLECTIVE R15, `(.L_x_3739) ;  /* 0x000000000f087348 */ /* 0x006fea0003c00000 */
[----:B------:R0:W3:Y:S02]  /*13a80*/  SHFL.IDX P6, R14, R13, R12, R11 ;  /* 0x0000000c0d0e7389 */ /* 0x0000e400000c000b */
[----:B0123--:R-:W-:Y:S01]  /*13a90*/  ENDCOLLECTIVE ;  /* 0x000000000000791b */ /* 0x00ffe20003800000 */
.L_x_3739:
[----:B------:R-:W-:Y:S05]  /*13aa0*/  BSYNC B1 ;  /* 0x0000000000017941 */ /* 0x000fea0003800000 */
.L_x_3738:
[----:B------:R-:W-:Y:S01]  /*13ab0*/  IMAD.MOV.U32 R13, RZ, RZ, R9 ;  /* 0x000000ffff0d7224 */ /* 0x000fe200078e0009 */
[C---:B------:R-:W-:Y:S01]  /*13ac0*/  LOP3.LUT P2, RZ, R16.reuse, 0x40, RZ, 0xc0, !PT ;  /* 0x0000004010ff7812 */ /* 0x040fe2000784c0ff */
[----:B------:R-:W-:Y:S01]  /*13ad0*/  IMAD.MOV.U32 R12, RZ, RZ, RZ ;  /* 0x000000ffff0c7224 */ /* 0x000fe200078e00ff */
[C---:B------:R-:W-:Y:S01]  /*13ae0*/  LOP3.LUT P1, RZ, R16.reuse, 0x20, RZ, 0xc0, !PT ;  /* 0x0000002010ff7812 */ /* 0x040fe2000782c0ff */
[----:B------:R-:W-:Y:S01]  /*13af0*/  IMAD.MOV.U32 R11, RZ, RZ, 0x181f ;  /* 0x0000181fff0b7424 */ /* 0x000fe200078e00ff */
[----:B------:R-:W-:Y:S01]  /*13b00*/  LOP3.LUT R16, R16, 0xffffbfff, RZ, 0xc0, !PT ;  /* 0xffffbfff10107812 */ /* 0x000fe200078ec0ff */
[----:B------:R-:W-:Y:S02]  /*13b10*/  IMAD.MOV.U32 R15, RZ, RZ, -0x1 ;  /* 0xffffffffff0f7424 */ /* 0x000fe400078e00ff */
[----:B------:R-:W-:Y:S01]  /*13b20*/  IMAD.MOV.U32 R3, RZ, RZ, R14 ;  /* 0x000000ffff037224 */ /* 0x000fe200078e000e */
[----:B------:R-:W-:Y:S01]  /*13b30*/  @P3 LOP3.LUT R16, R16, 0x4000, RZ, 0xfc, !PT ;  /* 0x0000400010103812 */ /* 0x000fe200078efcff */
[----:B------:R-:W-:-:S07]  /*13b40*/  IMAD R19, R19, 0x2, R17 ;  /* 0x0000000213137824 */ /* 0x000fce00078e0211 */
[----:B------:R-:W-:Y:S05]  /*13b50*/  WARPSYNC.COLLECTIVE R15, `(.L_x_3740) ;  /* 0x000000000f087348 */ /* 0x000fea0003c00000 */
[----:B------:R0:W1:Y:S02]  /*13b60*/  SHFL.IDX P6, R14, R13, R12, R11 ;  /* 0x0000000c0d0e7389 */ /* 0x00006400000c000b */
[----:B01----:R-:W-:Y:S01]  /*13b70*/  ENDCOLLECTIVE ;  /* 0x000000000000791b */ /* 0x003fe20003800000 */
.L_x_3740:
[C---:B------:R-:W-:Y:S01]  /*13b80*/  LOP3.LUT P3, RZ, R16.reuse, 0x10, RZ, 0xc0, !PT ;  /* 0x0000001010ff7812 */ /* 0x040fe2000786c0ff */
[----:B------:R-:W-:Y:S02]  /*13b90*/  IMAD.MOV.U32 R13, RZ, RZ, R10 ;  /* 0x000000ffff0d7224 */ /* 0x000fe400078e000a */
[----:B------:R-:W-:Y:S02]  /*13ba0*/  IMAD.MOV.U32 R12, RZ, RZ, 0x1 ;  /* 0x00000001ff0c7424 */ /* 0x000fe400078e00ff */
[----:B------:R-:W-:Y:S01]  /*13bb0*/  IMAD.MOV.U32 R2, RZ, RZ, R14 ;  /* 0x000000ffff027224 */ /* 0x000fe200078e000e */
[C---:B------:R-:W-:Y:S02]  /*13bc0*/  LOP3.LUT P6, RZ, R16.reuse, 0x80, RZ, 0xc0, !PT ;  /* 0x0000008010ff7812 */ /* 0x040fe400078cc0ff */
[----:B------:R-:W-:Y:S02]  /*13bd0*/  LOP3.LUT R16, R16, 0xfffeffff, RZ, 0xc0, !PT ;  /* 0xfffeffff10107812 */ /* 0x000fe400078ec0ff */
[----:B------:R-:W-:-:S03]  /*13be0*/  IADD3 R2, P0, R2, R0, RZ ;  /* 0x0000000002027210 */ /* 0x000fc60007f1e0ff */
[----:B------:R-:W-:Y:S02]  /*13bf0*/  @P3 LOP3.LUT R16, R16, 0x10000, RZ, 0xfc, !PT ;  /* 0x0001000010103812 */ /* 0x000fe400078efcff */
[----:B------:R-:W-:Y:S01]  /*13c00*/  IMAD.X R3, RZ, RZ, R3, P0 ;  /* 0x000000ffff037224 */ /* 0x000fe200000e0603 */
[----:B------:R-:W-:-:S04]  /*13c10*/  ISETP.NE.U32.AND P0, PT, R29, RZ, PT ;  /* 0x000000ff1d00720c */ /* 0x000fc80003f05070 */
[----:B------:R-:W-:Y:S01]  /*13c20*/  @!PT LDS RZ, [RZ] ;  /* 0x00000000fffff984 */ /* 0x000fe20000000800 */
[----:B------:R-:W-:Y:S01]  /*13c30*/  @!PT LDS RZ, [RZ] ;  /* 0x00000000fffff984 */ /* 0x000fe20000000800 */
[----:B------:R-:W-:Y:S01]  /*13c40*/  @!PT LDS RZ, [RZ] ;  /* 0x00000000fffff984 */ /* 0x000fe20000000800 */
[----:B------:R0:W-:Y:S09]  /*13c50*/  LDGSTS.E.BYPASS.LTC128B.128 [R19+0x400], desc[UR50][R2.64], !P6 ;  /* 0x0040000002137fae */ /* 0x0001f2000f101d72 */
[----:B0-----:R-:W-:Y:S05]  /*13c60*/  WARPSYNC.COLLECTIVE R15, `(.L_x_3741) ;  /* 0x000000000f087348 */ /* 0x001fea0003c00000 */
[----:B------:R1:W2:Y:S02]  /*13c70*/  SHFL.IDX P6, R14, R13, R12, R11 ;  /* 0x0000000c0d0e7389 */ /* 0x0002a400000c000b */
[----:B012---:R-:W-:Y:S01]  /*13c80*/  ENDCOLLECTIVE ;  /* 0x000000000000791b */ /* 0x007fe20003800000 */
.L_x_3741:
        /* <DEDUP_REMOVED lines=16> */
.L_x_3742:
[----:B------:R-:W-:Y:S01]  /*13d90*/  @!PT LDS RZ, [RZ] ;  /* 0x00000000fffff984 */ /* 0x000fe20000000800 */
[----:B------:R-:W-:Y:S01]  /*13da0*/  @!PT LDS RZ, [RZ] ;  /* 0x00000000fffff984 */ /* 0x000fe20000000800 */
[----:B------:R-:W-:Y:S01]  /*13db0*/  @!PT LDS RZ, [RZ] ;  /* 0x00000000fffff984 */ /* 0x000fe20000000800 */
[----:B------:R0:W-:Y:S01]  /*13dc0*/  LDGSTS.E.BYPASS.LTC128B.128 [R19+0xe400], desc[UR50][R2.64+0x380], P1 ;  /* 0x0e40038002137fae */ /* 0x0001e20008901d72 */
[----:B------:R-:W-:Y:S02]  /*13dd0*/  IMAD.MOV.U32 R13, RZ, RZ, R10 ;  /* 0x000000ffff0d7224 */ /* 0x000fe400078e000a */
[----:B------:R-:W-:Y:S01]  /*13de0*/  IMAD.MOV.U32 R12, RZ, RZ, 0x2 ;  /* 0x00000002ff0c7424 */ /* 0x000fe200078e00ff */
[----:B0-----:R-:W-:Y:S02]  /*13df0*/  IADD3 R2, P2, R14, R0, RZ ;  /* 0x000000000e027210 */ /* 0x001fe40007f5e0ff */
[----:B------:R-:W-:-:S03]  /*13e00*/  LOP3.LUT P6, RZ, R16, 0x20, RZ, 0xc0, !PT ;  /* 0x0000002010ff7812 */ /* 0x000fc600078cc0ff */
[----:B------:R-:W-:Y:S01]  /*13e10*/  IMAD.X R3, RZ, RZ, R5, P2 ;  /* 0x000000ffff037224 */ /* 0x000fe200010e0605 */
[----:B------:R-:W-:-:S04]  /*13e20*/  LOP3.LUT P2, RZ, R16, 0x40, RZ, 0xc0, !PT ;  /* 0x0000004010ff7812 */ /* 0x000fc8000784c0ff */
[----:B------:R0:W-:Y:S01]  /*13e30*/  LDGSTS.E.BYPASS.LTC128B.128 [R19+0xc00], desc[UR50][R2.64], !P3 ;  /* 0x00c0000002137fae */ /* 0x0001e2000d901d72 */
[C---:B------:R-:W-:Y:S02]  /*13e40*/  LOP3.LUT P3, RZ, R16.reuse, 0x10000, RZ, 0xc0, !PT ;  /* 0x0001000010ff7812 */ /* 0x040fe4000786c0ff */
[----:B------:R-:W-:-:S06]  /*13e50*/  LOP3.LUT R16, R16, 0xffff7fff, RZ, 0xc0, !PT ;  /* 0xffff7fff10107812 */ /* 0x000fcc00078ec0ff */
[----:B------:R0:W-:Y:S04]  /*13e60*/  LDGSTS.E.BYPASS.LTC128B.128 [R19+0x2c00], desc[UR50][R2.64+0x80], !P2 ;  /* 0x02c0008002137fae */ /* 0x0001e8000d101d72 */
[----:B------:R0:W-:Y:S01]  /*13e70*/  LDGSTS.E.BYPASS.LTC128B.128 [R19+0x4c00], desc[UR50][R2.64+0x100], !P6 ;  /* 0x04c0010002137fae */ /* 0x0001e2000f101d72 */
[----:B------:R-:W-:-:S07]  /*13e80*/  @P3 LOP3.LUT R16, R16, 0x8000, RZ, 0xfc, !PT ;  /* 0x0000800010103812 */ /* 0x000fce00078efcff */
[----:B0-----:R-:W-:Y:S05]  /*13e90*/  WARPSYNC.COLLECTIVE R15, `(.L_x_3743) ;  /* 0x000000000f087348 */ /* 0x001fea0003c00000 */
[----:B------:R1:W2:Y:S02]  /*13ea0*/  SHFL.IDX P6, R14, R13, R12, R11 ;  /* 0x0000000c0d0e7389 */ /* 0x0002a400000c000b */
[----:B012---:R-:W-:Y:S01]  /*13eb0*/  ENDCOLLECTIVE ;  /* 0x000000000000791b */ /* 0x007fe20003800000 */
.L_x_3743:
        /* <DEDUP_REMOVED lines=14> */
.L_x_3744:
        /* <DEDUP_REMOVED lines=10> */
[----:B------:R-:W-:-:S08]  /*14040*/  LOP3.LUT P3, RZ, R16, 0x8000, RZ, 0xc0, !PT ;  /* 0x0000800010ff7812 */ /* 0x000fd0000786c0ff */
[----:B------:R0:W-:Y:S04]  /*14050*/  LDGSTS.E.BYPASS.LTC128B.128 [R19+0x3400], desc[UR50][R2.64+0x80], !P2 ;  /* 0x0340008002137fae */ /* 0x0001e8000d101d72 */
[----:B------:R0:W-:Y:S02]  /*14060*/  LDGSTS.E.BYPASS.LTC128B.128 [R19+0x5400], desc[UR50][R2.64+0x100], !P6 ;  /* 0x0540010002137fae */ /* 0x0001e4000f101d72 */
[----:B0-----:R-:W-:Y:S05]  /*14070*/  WARPSYNC.COLLECTIVE R15, `(.L_x_3745) ;  /* 0x000000000f087348 */ /* 0x001fea0003c00000 */
[----:B------:R1:W2:Y:S02]  /*14080*/  SHFL.IDX P6, R14, R13, R12, R11 ;  /* 0x0000000c0d0e7389 */ /* 0x0002a400000c000b */
[----:B012---:R-:W-:Y:S01]  /*14090*/  ENDCOLLECTIVE ;  /* 0x000000000000791b */ /* 0x007fe20003800000 */
.L_x_3745:
        /* <DEDUP_REMOVED lines=14> */
.L_x_3746:
[----:B------:R-:W-:Y:S05]  /*14180*/  BRA `(.L_x_3747) ;  /* 0xffffffc800207947 */ /* 0x000fea000383ffff */
.L_x_3666:
[----:B------:R-:W-:Y:S01]  /*14190*/  BSSY B0, `(.L_x_3748) ;  /* 0x0000008000007945 */ /* 0x000fe20003800000 */
[----:B------:R-:W-:Y:S02]  /*141a0*/  IMAD.MOV.U32 R13, RZ, RZ, R24 ;  /* 0x000000ffff0d7224 */ /* 0x000fe400078e0018 */
[----:B------:R-:W-:Y:S02]  /*141b0*/  IMAD.MOV.U32 R12, RZ, RZ, RZ ;  /* 0x000000ffff0c7224 */ /* 0x000fe400078e00ff */
[----:B------:R-:W-:Y:S02]  /*141c0*/  IMAD.MOV.U32 R11, RZ, RZ, 0x1f ;  /* 0x0000001fff0b7424 */ /* 0x000fe400078e00ff */
[----:B------:R-:W-:-:S07]  /*141d0*/  IMAD.MOV.U32 R15, RZ, RZ, -0x1 ;  /* 0xffffffffff0f7424 */ /* 0x000fce00078e00ff */
[----:B0123--:R-:W-:Y:S05]  /*141e0*/  WARPSYNC.COLLECTIVE R15, `(.L_x_3749) ;  /* 0x000000000f087348 */ /* 0x00ffea0003c00000 */
[----:B------:R4:W0:Y:S02]  /*141f0*/  SHFL.IDX P6, R14, R13, R12, R11 ;  /* 0x0000000c0d0e7389 */ /* 0x00082400000c000b */
[----:B01234-:R-:W-:Y:S01]  /*14200*/  ENDCOLLECTIVE ;  /* 0x000000000000791b */ /* 0x01ffe20003800000 */
.L_x_3749:
[----:B------:R-:W-:Y:S05]  /*14210*/  BSYNC B0 ;  /* 0x0000000000007941 */ /* 0x000fea0003800000 */
.L_x_3748:
        /* <DEDUP_REMOVED lines=9> */
.L_x_3750:
        /* <DEDUP_REMOVED lines=13> */
[C---:B------:R-:W-:Y:S01]  /*14380*/  ISETP.GE.U32.AND P3, PT, R9.reuse, 0x4, PT ;  /* 0x000000040900780c */ /* 0x040fe20003f66070 */
[----:B------:R-:W-:Y:S01]  /*14390*/  IMAD.MOV.U32 R24, RZ, RZ, RZ ;  /* 0x000000ffff187224 */ /* 0x000fe200078e00ff */
        /* <DEDUP_REMOVED lines=9> */
.L_x_3751:
[----:B------:R-:W-:Y:S01]  /*14430*/  IMAD.MOV.U32 R12, RZ, RZ, 0x2 ;  /* 0x00000002ff0c7424 */ /* 0x000fe200078e00ff */
[----:B------:R-:W-:-:S05]  /*14440*/  SEL R14, R14, RZ, P1 ;  /* 0x000000ff0e0e7207 */ /* 0x000fca0000800000 */
[----:B------:R-:W-:-:S04]  /*14450*/  IMAD.IADD R5, R13, 0x1, R14 ;  /* 0x000000010d057824 */ /* 0x000fc800078e020e */
[----:B------:R-:W-:-:S07]  /*14460*/  IMAD.MOV.U32 R13, RZ, RZ, R5 ;  /* 0x000000ffff0d7224 */ /* 0x000fce00078e0005 */
[----:B------:R-:W-:Y:S05]  /*14470*/  WARPSYNC.COLLECTIVE R15, `(.L_x_3752) ;  /* 0x000000000f087348 */ /* 0x000fea0003c00000 */
[----:B------:R0:W1:Y:S02]  /*14480*/  SHFL.UP P6, R14, R13, R12, R11 ;  /* 0x0400000c0d0e7389 */ /* 0x00006400000c000b */
[----:B01----:R-:W-:Y:S01]  /*14490*/  ENDCOLLECTIVE ;  /* 0x000000000000791b */ /* 0x003fe20003800000 */
.L_x_3752:
[----:B------:R-:W-:Y:S01]  /*144a0*/  IMAD.MOV.U32 R12, RZ, RZ, 0x4 ;  /* 0x00000004ff0c7424 */ /* 0x000fe200078e00ff */
[----:B------:R-:W-:-:S05]  /*144b0*/  SEL R2, R14, RZ, P2 ;  /* 0x000000ff0e027207 */ /* 0x000fca0001000000 */
[----:B------:R-:W-:-:S04]  /*144c0*/  IMAD.IADD R2, R5, 0x1, R2 ;  /* 0x0000000105027824 */ /* 0x000fc800078e0202 */
[----:B------:R-:W-:-:S07]  /*144d0*/  IMAD.MOV.U32 R13, RZ, RZ, R2 ;  /* 0x000000ffff0d7224 */ /* 0x000fce00078e0002 */
[----:B------:R-:W-:Y:S05]  /*144e0*/  WARPSYNC.COLLECTIVE R15, `(.L_x_3753) ;  /* 0x000000000f087348 */ /* 0x000fea0003c00000 */
[----:B------:R0:W1:Y:S02]  /*144f0*/  SHFL.UP P6, R14, R13, R12, R11 ;  /* 0x0400000c0d0e7389 */ /* 0x00006400000c000b */
[----:B01----:R-:W-:Y:S01]  /*14500*/  ENDCOLLECTIVE ;  /* 0x000000000000791b */ /* 0x003fe20003800000 */
.L_x_3753:
[----:B------:R-:W-:Y:S01]  /*14510*/  IMAD.MOV.U32 R12, RZ, RZ, 0x8 ;  /* 0x00000008ff0c7424 */ /* 0x000fe200078e00ff */
[----:B------:R-:W-:-:S05]  /*14520*/  SEL R3, R14, RZ, P3 ;  /* 0x000000ff0e037207 */ /* 0x000fca0001800000 */
[----:B------:R-:W-:-:S04]  /*14530*/  IMAD.IADD R3, R2, 0x1, R3 ;  /* 0x0000000102037824 */ /* 0x000fc800078e0203 */
[----:B------:R-:W-:-:S07]  /*14540*/  IMAD.MOV.U32 R13, RZ, RZ, R3 ;  /* 0x000000ffff0d7224 */ /* 0x000fce00078e0003 */
[----:B------:R-:W-:Y:S05]  /*14550*/  WARPSYNC.COLLECTIVE R15, `(.L_x_3754) ;  /* 0x000000000f087348 */ /* 0x000fea0003c00000 */
[----:B------:R0:W1:Y:S02]  /*14560*/  SHFL.UP P6, R14, R13, R12, R11 ;  /* 0x0400000c0d0e7389 */ /* 0x00006400000c000b */
[----:B01----:R-:W-:Y:S01]  /*14570*/  ENDCOLLECTIVE ;  /* 0x000000000000791b */ /* 0x003fe20003800000 */
.L_x_3754:
[----:B------:R-:W-:Y:S01]  /*14580*/  IMAD.MOV.U32 R12, RZ, RZ, 0x10 ;  /* 0x00000010ff0c7424 */ /* 0x000fe200078e00ff */
[----:B------:R-:W-:-:S05]  /*14590*/  SEL R14, R14, RZ, P4 ;  /* 0x000000ff0e0e7207 */ /* 0x000fca0002000000 */
[----:B------:R-:W-:-:S04]  /*145a0*/  IMAD.IADD R5, R3, 0x1, R14 ;  /* 0x0000000103057824 */ /* 0x000fc800078e020e */
[----:B------:R-:W-:-:S07]  /*145b0*/  IMAD.MOV.U32 R13, RZ, RZ, R5 ;  /* 0x000000ffff0d7224 */ /* 0x000fce00078e0005 */
[----:B------:R-:W-:Y:S05]  /*145c0*/  WARPSYNC.COLLECTIVE R15, `(.L_x_3755) ;  /* 0x000000000f087348 */ /* 0x000fea0003c00000 */
[----:B------:R0:W1:Y:S02]  /*145d0*/  SHFL.UP P6, R14, R13, R12, R11 ;  /* 0x0400000c0d0e7389 */ /* 0x00006400000c000b */
[----:B01----:R-:W-:Y:S01]  /*145e0*/  ENDCOLLECTIVE ;  /* 0x000000000000791b */ /* 0x003fe20003800000 */
.L_x_3755:
        /* <DEDUP_REMOVED lines=8> */
.L_x_3756:
[----:B------:R-:W-:Y:S05]  /*14670*/  BRA `(.L_x_3757) ;  /* 0xffffffc800b87947 */ /* 0x000fea000383ffff */
.L_x_3669:
[----:B------:R-:W-:Y:S01]  /*14680*/  BSSY B0, `(.L_x_3758) ;  /* 0x0000007000007945 */ /* 0x000fe20003800000 */
[----:B------:R-:W-:Y:S02]  /*14690*/  IMAD.MOV.U32 R12, RZ, RZ, 0x1 ;  /* 0x00000001ff0c7424 */ /* 0x000fe400078e00ff */
[----:B------:R-:W-:Y:S02]  /*146a0*/  IMAD.MOV.U32 R11, RZ, RZ, RZ ;  /* 0x000000ffff0b7224 */ /* 0x000fe400078e00ff */
[----:B------:R-:W-:-:S07]  /*146b0*/  IMAD.MOV.U32 R15, RZ, RZ, -0x1 ;  /* 0xffffffffff0f7424 */ /* 0x000fce00078e00ff */
[----:B-1----:R-:W-:Y:S05]  /*146c0*/  WARPSYNC.COLLECTIVE R15, `(.L_x_3759) ;  /* 0x000000000f087348 */ /* 0x002fea0003c00000 */
[----:B------:R0:W2:Y:S02]  /*146d0*/  SHFL.UP P6, R14, R13, R12, R11 ;  /* 0x0400000c0d0e7389 */ /* 0x0000a400000c000b */
[----:B012---:R-:W-:Y:S01]  /*146e0*/  ENDCOLLECTIVE ;  /* 0x000000000000791b */ /* 0x007fe20003800000 */
.L_x_3759:
[----:B------:R-:W-:Y:S05]  /*146f0*/  BSYNC B0 ;  /* 0x0000000000007941 */ /* 0x000fea0003800000 */
.L_x_3758:
        /* <DEDUP_REMOVED lines=8> */
.L_x_3760:
[----:B------:R-:W-:Y:S01]  /*14780*/  IMAD.MOV.U32 R12, RZ, RZ, 0x4 ;  /* 0x00000004ff0c7424 */ /* 0x000fe200078e00ff */
[----:B------:R-:W-:-:S05]  /*14790*/  SEL R2, R14, RZ, P2 ;  /* 0x000000ff0e027207 */ /* 0x000fca0001000000 */
[----:B------:R-:W-:-:S04]  /*147a0*/  IMAD.IADD R2, R13, 0x1, R2 ;  /* 0x000000010d027824 */ /* 0x000fc800078e0202 */
[----:B------:R-:W-:-:S07]  /*147b0*/  IMAD.MOV.U32 R13, RZ, RZ, R2 ;  /* 0x000000ffff0d7224 */ /* 0x000fce00078e0002 */
[----:B------:R-:W-:Y:S05]  /*147c0*/  WARPSYNC.COLLECTIVE R15, `(.L_x_3761) ;  /* 0x000000000f087348 */ /* 0x000fea0003c00000 */
[----:B------:R0:W1:Y:S02]  /*147d0*/  SHFL.UP P6, R14, R13, R12, R11 ;  /* 0x0400000c0d0e7389 */ /* 0x00006400000c000b */
[----:B01----:R-:W-:Y:S01]  /*147e0*/  ENDCOLLECTIVE ;  /* 0x000000000000791b */ /* 0x003fe20003800000 */
.L_x_3761:
[----:B------:R-:W-:Y:S01]  /*147f0*/  IMAD.MOV.U32 R12, RZ, RZ, 0x8 ;  /* 0x00000008ff0c7424 */ /* 0x000fe200078e00ff */
[----:B------:R-:W-:-:S05]  /*14800*/  SEL R3, R14, RZ, P3 ;  /* 0x000000ff0e037207 */ /* 0x000fca0001800000 */
[----:B------:R-:W-:-:S04]  /*14810*/  IMAD.IADD R3, R2, 0x1, R3 ;  /* 0x0000000102037824 */ /* 0x000fc800078e0203 */
[----:B------:R-:W-:-:S07]  /*14820*/  IMAD.MOV.U32 R13, RZ, RZ, R3 ;  /* 0x000000ffff0d7224 */ /* 0x000fce00078e0003 */
[----:B------:R-:W-:Y:S05]  /*14830*/  WARPSYNC.COLLECTIVE R15, `(.L_x_3762) ;  /* 0x000000000f087348 */ /* 0x000fea0003c00000 */
[----:B------:R0:W1:Y:S02]  /*14840*/  SHFL.UP P6, R14, R13, R12, R11 ;  /* 0x0400000c0d0e7389 */ /* 0x00006400000c000b */
[----:B01----:R-:W-:Y:S01]  /*14850*/  ENDCOLLECTIVE ;  /* 0x000000000000791b */ /* 0x003fe20003800000 */
.L_x_3762:
[----:B------:R-:W-:Y:S01]  /*14860*/  IMAD.MOV.U32 R12, RZ, RZ, 0x10 ;  /* 0x00000010ff0c7424 */ /* 0x000fe200078e00ff */
[----:B------:R-:W-:-:S05]  /*14870*/  SEL R14, R14, RZ, P4 ;  /* 0x000000ff0e0e7207 */ /* 0x000fca0002000000 */
[----:B------:R-:W-:-:S04]  /*14880*/  IMAD.IADD R5, R3, 0x1, R14 ;  /* 0x0000000103057824 */ /* 0x000fc800078e020e */
[----:B------:R-:W-:-:S07]  /*14890*/  IMAD.MOV.U32 R13, RZ, RZ, R5 ;  /* 0x000000ffff0d7224 */ /* 0x000fce00078e0005 */
[----:B------:R-:W-:Y:S05]  /*148a0*/  WARPSYNC.COLLECTIVE R15, `(.L_x_3763) ;  /* 0x000000000f087348 */ /* 0x000fea0003c00000 */
[----:B------:R0:W1:Y:S02]  /*148b0*/  SHFL.UP P6, R14, R13, R12, R11 ;  /* 0x0400000c0d0e7389 */ /* 0x00006400000c000b */
[----:B01----:R-:W-:Y:S01]  /*148c0*/  ENDCOLLECTIVE ;  /* 0x000000000000791b */ /* 0x003fe20003800000 */
.L_x_3763:
        /* <DEDUP_REMOVED lines=8> */
.L_x_3764:
[----:B------:R-:W-:Y:S05]  /*14950*/  BRA `(.L_x_3765) ;  /* 0xffffffc800a47947 */ /* 0x000fea000383ffff */
.L_x_3671:
[----:B------:R-:W-:Y:S01]  /*14960*/  BSSY B0, `(.L_x_3766) ;  /* 0x0000006000007945 */ /* 0x000fe20003800000 */
[----:B------:R-:W-:Y:S01]  /*14970*/  PLOP3.LUT P6, PT, P6, PT, PT, 0x8, 0x0 ;  /* 0x000000000000781c */ /* 0x000fe200037ce170 */
[----:B------:R-:W-:-:S12]  /*14980*/  IMAD.MOV.U32 R15, RZ, RZ, -0x1 ;  /* 0xffffffffff0f7424 */ /* 0x000fd800078e00ff */
[----:B01----:R-:W-:Y:S05]  /*14990*/  WARPSYNC.COLLECTIVE R15, `(.L_x_3767) ;  /* 0x000000000f087348 */ /* 0x003fea0003c00000 */
[----:B------:R-:W-:Y:S01]  /*149a0*/  VOTE.ANY R14, PT, P6 ;  /* 0x00000000000e7806 */ /* 0x000fe200030e0100 */
[----:B01----:R-:W-:Y:S06]  /*149b0*/  ENDCOLLECTIVE ;  /* 0x000000000000791b */ /* 0x003fec0003800000 */
.L_x_3767:
[----:B------:R-:W-:Y:S05]  /*149c0*/  BSYNC B0 ;  /* 0x0000000000007941 */ /* 0x000fea0003800000 */
.L_x_3766:
        /* <DEDUP_REMOVED lines=9> */
.L_x_3768:
[----:B------:R-:W-:Y:S02]  /*14a60*/  IMAD.MOV.U32 R13, RZ, RZ, R4 ;  /* 0x000000ffff0d7224 */ /* 0x000fe400078e0004 */
[----:B------:R-:W-:-:S07]  /*14a70*/  IMAD.MOV.U32 R7, RZ, RZ, R14 ;  /* 0x000000ffff077224 */ /* 0x000fce00078e000e */
[----:B------:R-:W-:Y:S05]  /*14a80*/  WARPSYNC.COLLECTIVE R15, `(.L_x_3769) ;  /* 0x000000000f087348 */ /* 0x000fea0003c00000 */
[----:B------:R0:W1:Y:S02]  /*14a90*/  SHFL.IDX P6, R14, R13, R12, R11 ;  /* 0x0000000c0d0e7389 */ /* 0x00006400000c000b */
[----:B01----:R-:W-:Y:S01]  /*14aa0*/  ENDCOLLECTIVE ;  /* 0x000000000000791b */ /* 0x003fe20003800000 */
.L_x_3769:
[----:B------:R-:W-:Y:S01]  /*14ab0*/  IMAD.MOV.U32 R4, RZ, RZ, R14 ;  /* 0x000000ffff047224 */ /* 0x000fe200078e000e */
[----:B------:R-:W-:Y:S06]  /*14ac0*/  BRA `(.L_x_3770) ;  /* 0xffffffc800847947 */ /* 0x000fec000383ffff */
.L_x_3673:
[----:B------:R-:W-:Y:S01]  /*14ad0*/  BSSY B0, `(.L_x_3771) ;  /* 0x0000007000007945 */ /* 0x000fe20003800000 */
[----:B------:R-:W-:Y:S02]  /*14ae0*/  IMAD.MOV.U32 R13, RZ, RZ, R3 ;  /* 0x000000ffff0d7224 */ /* 0x000fe400078e0003 */
[----:B------:R-:W-:Y:S02]  /*14af0*/  IMAD.MOV.U32 R11, RZ, RZ, 0x1f ;  /* 0x0000001fff0b7424 */ /* 0x000fe400078e00ff */
[----:B------:R-:W-:-:S07]  /*14b00*/  IMAD.MOV.U32 R15, RZ, RZ, -0x1 ;  /* 0xffffffffff0f7424 */ /* 0x000fce00078e00ff */
[----:B01234-:R-:W-:Y:S05]  /*14b10*/  WARPSYNC.COLLECTIVE R15, `(.L_x_3772) ;  /* 0x000000000f087348 */ /* 0x01ffea0003c00000 */
[----:B------:R0:W0:Y:S02]  /*14b20*/  SHFL.IDX P6, R14, R13, R12, R11 ;  /* 0x0000000c0d0e7389 */ /* 0x00002400000c000b */
[----:B01234-:R-:W-:Y:S01]  /*14b30*/  ENDCOLLECTIVE ;  /* 0x000000000000791b */ /* 0x01ffe20003800000 */
.L_x_3772:
[----:B------:R-:W-:Y:S05]  /*14b40*/  BSYNC B0 ;  /* 0x0000000000007941 */ /* 0x000fea0003800000 */
.L_x_3771:
[----:B------:R-:W-:Y:S01]  /*14b50*/  IMAD.MOV.U32 R24, RZ, RZ, R14 ;  /* 0x000000ffff187224 */ /* 0x000fe200078e000e */
[----:B------:R-:W-:Y:S06]  /*14b60*/  BRA `(.L_x_3672) ;  /* 0xffffffc800747947 */ /* 0x000fec000383ffff */
.L_x_3677:
[----:B0-----:R0:W1:Y:S02]  /*14b70*/  SYNCS.PHASECHK.TRANS64.TRYWAIT P0, [R7+URZ+0x28c20], R0 ;  /* 0x028c2000070075a7 */ /* 0x001064000800017f */
[----:B-1----:R-:W-:Y:S05]  /*14b80*/  @!P0 NANOSLEEP.SYNCS 0x989680 ;  /* 0x009896800000895d */ /* 0x002fea0003900000 */
[----:B------:R-:W1:Y:S02]  /*14b90*/  @!P0 SYNCS.PHASECHK.TRANS64 P0, [R7+URZ+0x28c20], R0 ;  /* 0x028c2000070085a7 */ /* 0x000e64000800007f */
[----:B-1----:R-:W-:Y:S05]  /*14ba0*/  @!P0 BRA `(.L_x_3677) ;  /* 0xfffffffc00f08947 */ /* 0x002fea000383ffff */
[----:B------:R-:W-:Y:S05]  /*14bb0*/  BRA `(.L_x_3773) ;  /* 0xffffffcc00cc7947 */ /* 0x000fea000383ffff */
.L_x_3678:
        /* <DEDUP_REMOVED lines=8> */
[----:B0-234-:R-:W-:Y:S05]  /*14c40*/  WARPSYNC.COLLECTIVE R15, `(.L_x_3775) ;  /* 0x000000000f087348 */ /* 0x01dfea0003c00000 */
[----:B------:R1:W0:Y:S02]  /*14c50*/  SHFL.IDX P6, R14, R13, R12, R11 ;  /* 0x0000000c0d0e7389 */ /* 0x00022400000c000b */
[----:B01234-:R-:W-:Y:S01]  /*14c60*/  ENDCOLLECTIVE ;  /* 0x000000000000791b */ /* 0x01ffe20003800000 */
.L_x_3775:
[----:B------:R-:W-:Y:S05]  /*14c70*/  BSYNC B0 ;  /* 0x0000000000007941 */ /* 0x000fea0003800000 */
.L_x_3774:
[----:B------:R-:W-:Y:S05]  /*14c80*/  BRA `(.L_x_3776) ;  /* 0xffffffcc00b47947 */ /* 0x000fea000383ffff */
.L_x_3681:
[----:B------:R-:W-:Y:S01]  /*14c90*/  BSSY B1, `(.L_x_3777) ;  /* 0x0000006000017945 */ /* 0x000fe20003800000 */
[----:B------:R-:W-:-:S07]  /*14ca0*/  IMAD.MOV.U32 R15, RZ, RZ, -0x1 ;  /* 0xffffffffff0f7424 */ /* 0x000fce00078e00ff */
[----:B0-234-:R-:W-:Y:S05]  /*14cb0*/  WARPSYNC.COLLECTIVE R15, `(.L_x_3778) ;  /* 0x000000000f0c7348 */ /* 0x01dfea0003c00000 */
[----:B------:R-:W-:Y:S02]  /*14cc0*/  ELECT P6, UR62, PT ;  /* 0x00000000003e782f */ /* 0x000fe400038c0000 */
[----:B------:R-:W-:Y:S01]  /*14cd0*/  MOV R14, UR62 ;  /* 0x0000003e000e7c02 */ /* 0x000fe20008000f00 */
[----:B0-234-:R-:W-:Y:S10]  /*14ce0*/  ENDCOLLECTIVE ;  /* 0x000000000000791b */ /* 0x01dff40003800000 */
.L_x_3778:
[----:B------:R-:W-:Y:S05]  /*14cf0*/  BSYNC B1 ;  /* 0x0000000000017941 */ /* 0x000fea0003800000 */
.L_x_3777:
[----:B------:R-:W-:Y:S05]  /*14d00*/  BRA `(.L_x_3779) ;  /* 0xffffffcc00ac7947 */ /* 0x000fea000383ffff */
.L_x_3683:
[----:B0-----:R0:W1:Y:S02]  /*14d10*/  SYNCS.PHASECHK.TRANS64.TRYWAIT P1, [R5+URZ+0x28c40], R0 ;  /* 0x028c4000050075a7 */ /* 0x001064000802017f */
[----:B-1----:R-:W-:Y:S05]  /*14d20*/  @!P1 NANOSLEEP.SYNCS 0x989680 ;  /* 0x009896800000995d */ /* 0x002fea0003900000 */
[----:B------:R-:W1:Y:S02]  /*14d30*/  @!P1 SYNCS.PHASECHK.TRANS64 P1, [R5+URZ+0x28c40], R0 ;  /* 0x028c4000050095a7 */ /* 0x000e64000802007f */
[----:B-1----:R-:W-:Y:S05]  /*14d40*/  @!P1 BRA `(.L_x_3683) ;  /* 0xfffffffc00f09947 */ /* 0x002fea000383ffff */
[----:B------:R-:W-:Y:S05]  /*14d50*/  BRA `(.L_x_3780) ;  /* 0xffffffcc00cc7947 */ /* 0x000fea000383ffff */
.L_x_3685:
[----:B-1----:R1:W0:Y:S02]  /*14d60*/  SYNCS.PHASECHK.TRANS64.TRYWAIT P1, [R3+URZ+0x28c40], R2 ;  /* 0x028c4002030075a7 */ /* 0x002224000802017f */
[----:B0-----:R-:W-:Y:S05]  /*14d70*/  @!P1 NANOSLEEP.SYNCS 0x989680 ;  /* 0x009896800000995d */ /* 0x001fea0003900000 */
[----:B------:R-:W0:Y:S02]  /*14d80*/  @!P1 SYNCS.PHASECHK.TRANS64 P1, [R3+URZ+0x28c40], R2 ;  /* 0x028c4002030095a7 */ /* 0x000e24000802007f */
[----:B0-----:R-:W-:Y:S05]  /*14d90*/  @!P1 BRA `(.L_x_3685) ;  /* 0xfffffffc00f09947 */ /* 0x001fea000383ffff */
[----:B------:R-:W-:Y:S05]  /*14da0*/  BRA `(.L_x_3781) ;  /* 0xffffffcc00d87947 */ /* 0x000fea000383ffff */
.L_x_3687:
[----:B------:R0:W0:Y:S02]  /*14db0*/  SYNCS.PHASECHK.TRANS64.TRYWAIT P1, [R5+URZ+0x28c60], R0 ;  /* 0x028c6000050075a7 */ /* 0x000024000802017f */
[----:B0-----:R-:W-:Y:S05]  /*14dc0*/  @!P1 NANOSLEEP.SYNCS 0x989680 ;  /* 0x009896800000995d */ /* 0x001fea0003900000 */
[----:B------:R-:W0:Y:S02]  /*14dd0*/  @!P1 SYNCS.PHASECHK.TRANS64 P1, [R5+URZ+0x28c60], R0 ;  /* 0x028c6000050095a7 */ /* 0x000e24000802007f */
[----:B0-----:R-:W-:Y:S05]  /*14de0*/  @!P1 BRA `(.L_x_3687) ;  /* 0xfffffffc00f09947 */ /* 0x001fea000383ffff */
[----:B------:R-:W-:Y:S05]  /*14df0*/  BRA `(.L_x_3782) ;  /* 0xffffffcc00d47947 */ /* 0x000fea000383ffff */
.L_x_3783:
        /* <DEDUP_REMOVED lines=16> */
.L_x_15641:


//--------------------- .text._ZN7cutlass13device_kernelIN5flash11enable_sm90INS1_16FlashAttnFwdSm90INS1_25CollectiveMainloopFwdSm90ILi2EN4cute5tupleIJNS5_1CILi1EEES8_S8_EEENS6_IJNS7_ILi64EEESA_SA_EEELi512ENS_6half_tEfNS_4arch4Sm90ELb0ELb0ELb0ELb1ELb1ELb1ELb0ELb0ELb0ELb1ELb1ELb0EEENS1_21CollectiveEpilogueFwdINS6_IJSA_NS7_ILi512EEESA_EEES9_SC_SE_Li256ELb1ELb1ELb1ELb0EEENS1_36VarlenDynamicPersistentTileSchedulerILi64ELi64ELi256ELi128ELb1ELb1ELb1ELb0ELb1ELb1EEEEEEEEEvNT_6ParamsE --------------------------
	.section	.text._ZN7cutlass13device_kernelIN5flash11enable_sm90INS1_16FlashAttnFwdSm90INS1_25CollectiveMainloopFwdSm90ILi2EN4cute5tupleIJNS5_1CILi1EEES8_S8_EEENS6_IJNS7_ILi64EEESA_SA_EEELi512ENS_6half_tEfNS_4arch4Sm90ELb0ELb0ELb0ELb1ELb1ELb1ELb0ELb0ELb0ELb1ELb1ELb0EEENS1_21CollectiveEpilogueFwdINS6_IJSA_NS7_ILi512EEESA_EEES9_SC_SE_Li256ELb1ELb1ELb1ELb0EEENS1_36VarlenDynamicPersistentTileSchedulerILi64ELi64ELi256ELi128ELb1ELb1ELb1ELb0ELb1ELb1EEEEEEEEEvNT_6ParamsE,"ax",@progbits
	.align	128
.text._ZN7cutlass13device_kernelIN5flash11enable_sm90INS1_16FlashAttnFwdSm90INS1_25CollectiveMainloopFwdSm90ILi2EN4cute5tupleIJNS5_1CILi1EEES8_S8_EEENS6_IJNS7_ILi64EEESA_SA_EEELi512ENS_6half_tEfNS_4arch4Sm90ELb0ELb0ELb0ELb1ELb1ELb1ELb0ELb0ELb0ELb1ELb1ELb0EEENS1_21CollectiveEpilogueFwdINS6_IJSA_NS7_ILi512EEESA_EEES9_SC_SE_Li256ELb1ELb1ELb1ELb0EEENS1_36VarlenDynamicPersistentTileSchedulerILi64ELi64ELi256ELi128ELb1ELb1ELb1ELb0ELb1ELb1EEEEEEEEEvNT_6ParamsE:
        .type           _ZN7cutlass13device_kernelIN5flash11enable_sm90INS1_16FlashAttnFwdSm90INS1_25CollectiveMainloopFwdSm90ILi2EN4cute5tupleIJNS5_1CILi1EEES8_S8_EEENS6_IJNS7_ILi64EEESA_SA_EEELi512ENS_6half_tEfNS_4arch4Sm90ELb0ELb0ELb0ELb1ELb1ELb1ELb0ELb0ELb0ELb1ELb1ELb0EEENS1_21CollectiveEpilogueFwdINS6_IJSA_NS7_ILi512EEESA_EEES9_SC_SE_Li256ELb1ELb1ELb1ELb0EEENS1_36VarlenDynamicPersistentTileSchedulerILi64ELi64ELi256ELi128ELb1ELb1ELb1ELb0ELb1ELb1EEEEEEEEEvNT_6ParamsE,@function
        .size           _ZN7cutlass13device_kernelIN5flash11enable_sm90INS1_16FlashAttnFwdSm90INS1_25CollectiveMainloopFwdSm90ILi2EN4cute5tupleIJNS5_1CILi1EEES8_S8_EEENS6_IJNS7_ILi64EEESA_SA_EEELi512ENS_6half_tEfNS_4arch4Sm90ELb0ELb0ELb0ELb1ELb1ELb1ELb0ELb0ELb0ELb1ELb1ELb0EEENS1_21CollectiveEpilogueFwdINS6_IJSA_NS7_ILi512EEESA_EEES9_SC_SE_Li256ELb1ELb1ELb1ELb0EEENS1_36VarlenDynamicPersistentTileSchedulerILi64ELi64ELi256ELi128ELb1ELb1ELb1ELb0ELb1ELb1EEEEEEEEEvNT_6ParamsE,(.L_x_15642 - _ZN7cutlass13device_kernelIN5flash11enable_sm90INS1_16FlashAttnFwdSm90INS1_25CollectiveMainloopFwdSm90ILi2EN4cute5tupleIJNS5_1CILi1EEES8_S8_EEENS6_IJNS7_ILi64EEESA_SA_EEELi512ENS_6half_tEfNS_4arch4Sm90ELb0ELb0ELb0ELb1ELb1ELb1ELb0ELb0ELb0ELb1ELb1ELb0EEENS1_21CollectiveEpilogueFwdINS6_IJSA_NS7_ILi512EEESA_EEES9_SC_SE_Li256ELb1ELb1ELb1ELb0EEENS1_36VarlenDynamicPersistentTileSchedulerILi64ELi64ELi256ELi128ELb1ELb1ELb1ELb0ELb1ELb1EEEEEEEEEvNT_6ParamsE)
        .other          _ZN7cutlass13device_kernelIN5flash11enable_sm90INS1_16FlashAttnFwdSm90INS1_25CollectiveMainloopFwdSm90ILi2EN4cute5tupleIJNS5_1CILi1EEES8_S8_EEENS6_IJNS7_ILi64EEESA_SA_EEELi512ENS_6half_tEfNS_4arch4Sm90ELb0ELb0ELb0ELb1ELb1ELb1ELb0ELb0ELb0ELb1ELb1ELb0EEENS1_21CollectiveEpilogueFwdINS6_IJSA_NS7_ILi512EEESA_EEES9_SC_SE_Li256ELb1ELb1ELb1ELb0EEENS1_36VarlenDynamicPersistentTileSchedulerILi64ELi64ELi256ELi128ELb1ELb1ELb1ELb0ELb1ELb1EEEEEEEEEvNT_6ParamsE,@"STO_CUDA_ENTRY STV_DEFAULT"
_ZN7cutlass13device_kernelIN5flash11enable_sm90INS1_16FlashAttnFwdSm90INS1_25CollectiveMainloopFwdSm90ILi2EN4cute5tupleIJNS5_1CILi1EEES8_S8_EEENS6_IJNS7_ILi64EEESA_SA_EEELi512ENS_6half_tEfNS_4arch4Sm90ELb0ELb0ELb0ELb1ELb1ELb1ELb0ELb0ELb0ELb1ELb1ELb0EEENS1_21CollectiveEpilogueFwdINS6_IJSA_NS7_ILi512EEESA_EEES9_SC_SE_Li256ELb1ELb1ELb1ELb0EEENS1_36VarlenDynamicPersistentTileSchedulerILi64ELi64ELi256ELi128ELb1ELb1ELb1ELb0ELb1ELb1EEEEEEEEEvNT_6ParamsE:
        /* <DEDUP_REMOVED lines=18> */
.L_x_3785:
[----:B------:R-:W-:Y:S05]  /*0120*/  BSYNC B0 ;  /* 0x0000000000007941 */ /* 0x000fea0003800000 */
.L_x_3784:
        /* <DEDUP_REMOVED lines=32> */
[----:B0-----:R3:W4:Y:S01]  /*0330*/  SYNCS.EXCH.64 URZ, [UR6+0x28c30], UR4 ;  /* 0x028c3004063f75b2 */ /* 0x0017220008000100 */
[----:B------:R3:W0:Y:S01]  /*0340*/  SYNCS.EXCH.64 URZ, [UR6+0x28c40], UR4 ;  /* 0x028c4004063f75b2 */ /* 0x0006220008000100 */
[----:B------:R3:W0:Y:S01]  /*0350*/  SYNCS.EXCH.64 URZ, [UR6+0x28c38], UR4 ;  /* 0x028c3804063f75b2 */ /* 0x0006220008000100 */
[----:B------:R3:W0:Y:S02]  /*0360*/  SYNCS.EXCH.64 URZ, [UR6+0x28c48], UR4 ;  /* 0x028c4804063f75b2 */ /* 0x0006240008000100 */
[----:B---3--:R-:W-:Y:S01]  /*0370*/  NOP ;  /* 0x0000000000007918 */ /* 0x008fe20000000000 */
.L_x_3786:
        /* <DEDUP_REMOVED lines=22> */
.L_x_3787:
        /* <DEDUP_REMOVED lines=18> */
.L_x_3788:
        /* <DEDUP_REMOVED lines=22> */
.L_x_3789:
        /* <DEDUP_REMOVED lines=22> */
.L_x_3790:
        /* <DEDUP_REMOVED lines=8> */
.L_x_3793:
[----:B------:R-:W-:-:S08]  /*0940*/  NOP ;  /* 0x0000000000007918 */ /* 0x000fd00000000000 */
[----:B------:R-:W0:Y:S02]  /*0950*/  USETMAXREG.TRY_ALLOC.CTAPOOL UP0, 0xe8 ;  /* 0x000000e8000079c8 */ /* 0x000e240008000600 */
[----:B0-----:R-:W-:-:S13]  /*0960*/  PLOP3.LUT P0, PT, PT, PT, UP0, 0x80, 0x0 ;  /* 0x000000000000781c */ /* 0x001fda0003f0f008 */
[----:B------:R-:W-:Y:S05]  /*0970*/  @!P0 BRA `(.L_x_3793) ;  /* 0xfffffffc00f08947 */ /* 0x000fea000383ffff */
[----:B------:R-:W-:Y:S01]  /*0980*/  ISETP.NE.AND P0, PT, R3, 0x1, PT ;  /* 0x000000010300780c */ /* 0x000fe20003f05270 */
[----:B------:R-:W0:Y:S01]  /*0990*/  S2UR UR4, SR_CgaCtaId ;  /* 0x00000000000479c3 */ /* 0x000e220000008800 */
[----:B------:R-:W-:-:S11]  /*09a0*/  MOV R3, 0x400 ;  /* 0x0000040000037802 */ /* 0x000fd60000000f00 */
[----:B------:R-:W-:Y:S06]  /*09b0*/  @!P0 BAR.ARV 0x8, 0x100 ;  /* 0x0204000000008b1d */ /* 0x000fec0000002000 */
[----:B------:R-:W-:Y:S01]  /*09c0*/  ISETP.GE.U32.AND P0, PT, R0, 0x100, PT ;  /* 0x000001000000780c */ /* 0x000fe20003f06070 */
[----:B0-----:R-:W-:Y:S01]  /*09d0*/  IMAD.U32 R190, RZ, RZ, UR4 ;  /* 0x00000004ffbe7e24 */ /* 0x001fe2000f8e00ff */
[----:B------:R-:W-:-:S04]  /*09e0*/  ULDC UR4, c[0x0][0xc3c] ;  /* 0x00030f0000047ab9 */ /* 0x000fc80000000800 */
[----:B------:R-:W-:-:S07]  /*09f0*/  LEA R2, R190, R3, 0x18 ;  /* 0x00000003be027211 */ /* 0x000fce00078ec0ff */
[----:B------:R-:W-:Y:S08]  /*0a00*/  @P0 BAR.ARV 0xf, 0x100 ;  /* 0x03c4000000000b1d */ /* 0x000ff00000002000 */
[----:B------:R-:W-:Y:S06]  /*0a10*/  BAR.SYNC.DEFER_BLOCKING 0x5, 0x180 ;  /* 0x0146000000007b1d */ /* 0x000fec0000010000 */
[----:B------:R-:W0:Y:S02]  /*0a20*/  LDS.128 R152, [R2+0x28cd0] ;  /* 0x028cd00002987984 */ /* 0x000e240000000c00 */
[----:B------:R-:W-:Y:S06]  /*0a30*/  BAR.ARV 0x4, 0x180 ;  /* 0x0106000000007b1d */ /* 0x000fec0000002000 */
[----:B0-----:R-:W-:-:S13]  /*0a40*/  ISETP.GE.AND P0, PT, R155, UR4, PT ;  /* 0x000000049b007c0c */ /* 0x001fda000bf06270 */
[----:B------:R-:W-:Y:S05]  /*0a50*/  @P0 BRA `(.L_x_3794) ;  /* 0x0000019800400947 */ /* 0x000fea0003800000 */
[----:B------:R-:W-:Y:S01]  /*0a60*/  VIADD R0, R0, 0xffffff80 ;  /* 0xffffff8000007836 */ /* 0x000fe20000000000 */
[----:B------:R-:W-:Y:S01]  /*0a70*/  ULOP3.LUT UR37, UR36, 0x1, URZ, 0xfc, !UPT ;  /* 0x0000000124257892 */ /* 0x000fe2000f8efc3f */
[----:B------:R-:W-:Y:S02]  /*0a80*/  IMAD.MOV.U32 R201, RZ, RZ, 0x20 ;  /* 0x00000020ffc97424 */ /* 0x000fe400078e00ff */
[----:B------:R-:W-:Y:S01]  /*0a90*/  IMAD.MOV.U32 R23, RZ, RZ, RZ ;  /* 0x000000ffff177224 */ /* 0x000fe200078e00ff */
[----:B------:R-:W-:Y:S01]  /*0aa0*/  SHF.R.S32.HI R3, RZ, 0x1f, R0 ;  /* 0x0000001fff037819 */ /* 0x000fe20000011400 */
[----:B------:R-:W-:Y:S02]  /*0ab0*/  IMAD.MOV.U32 R188, RZ, RZ, RZ ;  /* 0x000000ffffbc7224 */ /* 0x000fe400078e00ff */
[----:B------:R-:W-:Y:S01]  /*0ac0*/  IMAD.MOV.U32 R185, RZ, RZ, RZ ;  /* 0x000000ffffb97224 */ /* 0x000fe200078e00ff */
[CC--:B------:R-:W-:Y:S01]  /*0ad0*/  LEA.HI R4, R3.reuse, R0.reuse, RZ, 0x7 ;  /* 0x0000000003047211 */ /* 0x0c0fe200078f38ff */
[----:B------:R-:W-:Y:S01]  /*0ae0*/  IMAD.MOV.U32 R19, RZ, RZ, RZ ;  /* 0x000000ffff137224 */ /* 0x000fe200078e00ff */
[----:B------:R-:W-:-:S02]  /*0af0*/  LEA.HI R5, R3, R0, RZ, 0x4 ;  /* 0x0000000003057211 */ /* 0x000fc400078f20ff */
[CC--:B------:R-:W-:Y:S02]  /*0b00*/  LEA.HI R6, R3.reuse, R0.reuse, RZ, 0x5 ;  /* 0x0000000003067211 */ /* 0x0c0fe400078f28ff */
[CC--:B------:R-:W-:Y:S02]  /*0b10*/  LEA.HI R14, R3.reuse, R0.reuse, RZ, 0x2 ;  /* 0x00000000030e7211 */ /* 0x0c0fe400078f10ff */
[----:B------:R-:W-:Y:S02]  /*0b20*/  LEA.HI R8, R3, R0, RZ, 0x3 ;  /* 0x0000000003087211 */ /* 0x000fe400078f18ff */
[----:B------:R-:W-:Y:S02]  /*0b30*/  LOP3.LUT R3, R4, 0xffffff80, RZ, 0xc0, !PT ;  /* 0xffffff8004037812 */ /* 0x000fe400078ec0ff */
[C---:B------:R-:W-:Y:S02]  /*0b40*/  LOP3.LUT R7, R5.reuse, 0xfffffff0, RZ, 0xc0, !PT ;  /* 0xfffffff005077812 */ /* 0x040fe400078ec0ff */
[----:B------:R-:W-:Y:S01]  /*0b50*/  LOP3.LUT R9, R14, 0xfffffffc, RZ, 0xc0, !PT ;  /* 0xfffffffc0e097812 */ /* 0x000fe200078ec0ff */
[----:B------:R-:W-:Y:S01]  /*0b60*/  IMAD.IADD R3, R0, 0x1, -R3 ;  /* 0x0000000100037824 */ /* 0x000fe200078e0a03 */
[----:B------:R-:W-:Y:S01]  /*0b70*/  LOP3.LUT R11, R8, 0xfffffff8, RZ, 0xc0, !PT ;  /* 0xfffffff8080b7812 */ /* 0x000fe200078ec0ff */
[C---:B------:R-:W-:Y:S01]  /*0b80*/  IMAD.IADD R8, R0.reuse, 0x1, -R7 ;  /* 0x0000000100087824 */ /* 0x040fe200078e0a07 */
[----:B------:R-:W-:Y:S01]  /*0b90*/  SHF.R.S32.HI R10, RZ, 0x4, R5 ;  /* 0x00000004ff0a7819 */ /* 0x000fe20000011405 */
[C---:B------:R-:W-:Y:S01]  /*0ba0*/  IMAD.IADD R186, R0.reuse, 0x1, -R9 ;  /* 0x0000000100ba7824 */ /* 0x040fe200078e0a09 */
[--C-:B------:R-:W-:Y:S01]  /*0bb0*/  SHF.R.S32.HI R198, RZ, 0x5, R6.reuse ;  /* 0x00000005ffc67819 */ /* 0x100fe20000011406 */
[----:B------:R-:W-:Y:S01]  /*0bc0*/  IMAD.IADD R192, R0, 0x1, -R11 ;  /* 0x0000000100c07824 */ /* 0x000fe200078e0a0b */
[----:B------:R-:W-:Y:S01]  /*0bd0*/  SHF.R.S32.HI R0, RZ, 0x1f, R3 ;  /* 0x0000001fff007819 */ /* 0x000fe20000011403 */
[----:B------:R-:W-:Y:S01]  /*0be0*/  IMAD.SHL.U32 R16, R186, 0x8, RZ ;  /* 0x00000008ba107824 */ /* 0x000fe200078e00ff */
[----:B------:R-:W-:Y:S01]  /*0bf0*/  SHF.R.S32.HI R11, RZ, 0x1f, R6 ;  /* 0x0000001fff0b7819 */ /* 0x000fe20000011406 */
[----:B------:R-:W-:Y:S01]  /*0c00*/  IMAD.SHL.U32 R192, R192, 0x8, RZ ;  /* 0x00000008c0c07824 */ /* 0x000fe200078e00ff */
[----:B------:R-:W-:Y:S01]  /*0c10*/  SHF.R.S32.HI R7, RZ, 0x1f, R8 ;  /* 0x0000001fff077819 */ /* 0x000fe20000011408 */
[C---:B------:R-:W-:Y:S01]  /*0c20*/  VIADD R214, R16.reuse, 0xa0 ;  /* 0x000000a010d67836 */ /* 0x040fe20000000000 */
[----:B------:R-:W-:Y:S01]  /*0c30*/  LEA.HI R6, R5, R10, RZ, 0x1 ;  /* 0x0000000a05067211 */ /* 0x000fe200078f08ff */
[----:B------:R-:W-:Y:S01]  /*0c40*/  VIADD R207, R16, 0x160 ;  /* 0x0000016010cf7836 */ /* 0x000fe20000000000 */
[-C--:B------:R-:W-:Y:S01]  /*0c50*/  LEA.HI R5, R0, R3.reuse, RZ, 0x2 ;  /* 0x0000000300057211 */ /* 0x080fe200078f10ff */
[C---:B------:R-:W-:Y:S01]  /*0c60*/  VIADD R213, R16.reuse, 0xc0 ;  /* 0x000000c010d57836 */ /* 0x040fe20000000000 */
[----:B------:R-:W-:Y:S01]  /*0c70*/  LEA.HI R12, R11, R198, RZ, 0x2 ;  /* 0x000000c60b0c7211 */ /* 0x000fe200078f10ff */
[C---:B------:R-:W-:Y:S01]  /*0c80*/  VIADD R206, R16.reuse, 0x180 ;  /* 0x0000018010ce7836 */ /* 0x040fe20000000000 */
[----:B------:R-:W-:Y:S01]  /*0c90*/  LEA.HI R9, R7, R8, RZ, 0x3 ;  /* 0x0000000807097211 */ /* 0x000fe200078f18ff */
[----:B------:R-:W-:Y:S01]  /*0ca0*/  VIADD R215, R16, 0x80 ;  /* 0x0000008010d77836 */ /* 0x000fe20000000000 */
[----:B------:R-:W-:Y:S01]  /*0cb0*/  LOP3.LUT R13, R6, 0x1ffffffe, RZ, 0xc0, !PT ;  /* 0x1ffffffe060d7812 */ /* 0x000fe200078ec0ff */
[C---:B------:R-:W-:Y:S01]  /*0cc0*/  VIADD R205, R16.reuse, 0x1a0 ;  /* 0x000001a010cd7836 */ /* 0x040fe20000000000 */
[--C-:B------:R-:W-:Y:S01]  /*0cd0*/  SHF.R.S32.HI R6, RZ, 0x2, R5.reuse ;  /* 0x00000002ff067819 */ /* 0x100fe20000011405 */
[----:B------:R-:W-:Y:S01]  /*0ce0*/  VIADD R204, R16, 0x1c0 ;  /* 0x000001c010cc7836 */ /* 0x000fe20000000000 */
[----:B------:R-:W-:Y:S01]  /*0cf0*/  SHF.R.S32.HI R7, RZ, 0x1f, R5 ;  /* 0x0000001fff077819 */ /* 0x000fe20000011405 */
[----:B------:R-:W-:Y:S01]  /*0d00*/  IMAD.IADD R13, R10, 0x1, -R13 ;  /* 0x000000010a0d7824 */ /* 0x000fe200078e0a0d */
[----:B------:R-:W-:Y:S01]  /*0d10*/  SHF.R.S32.HI R18, RZ, 0x7, R4 ;  /* 0x00000007ff127819 */ /* 0x000fe20000011404 */
[----:B------:R-:W-:Y:S01]  /*0d20*/  VIADD R203, R16, 0x1e0 ;  /* 0x000001e010cb7836 */ /* 0x000fe20000000000 */
[----:B------:R-:W-:Y:S01]  /*0d30*/  LOP3.LUT R15, R12, 0x3ffffc, RZ, 0xc0, !PT ;  /* 0x003ffffc0c0f7812 */ /* 0x000fe200078ec0ff */
[----:B------:R-:W-:Y:S01]  /*0d40*/  IMAD.SHL.U32 R13, R13, 0x8, RZ ;  /* 0x000000080d0d7824 */ /* 0x000fe200078e00ff */
[----:B------:R-:W-:Y:S01]  /*0d50*/  LEA.HI R7, R7, R6, RZ, 0x3 ;  /* 0x0000000607077211 */ /* 0x000fe200078f18ff */
[----:B------:R-:W-:Y:S01]  /*0d60*/  IMAD R12, R18, 0x100, R8 ;  /* 0x00000100120c7824 */ /* 0x000fe200078e0208 */
[----:B------:R-:W-:Y:S01]  /*0d70*/  LEA.HI R0, R0, R3, RZ, 0x5 ;  /* 0x0000000300007211 */ /* 0x000fe200078f28ff */
[----:B------:R-:W-:Y:S01]  /*0d80*/  IMAD.IADD R15, R198, 0x1, -R15 ;  /* 0x00000001c60f7824 */ /* 0x000fe200078e0a0f */
[----:B------:R-:W-:Y:S01]  /*0d90*/  LOP3.LUT R7, R7, 0xfffffff8, RZ, 0xc0, !PT ;  /* 0xfffffff807077812 */ /* 0x000fe200078ec0ff */
[----:B------:R-:W-:Y:S01]  /*0da0*/  STL [R1+0x44], R18 ;  /* 0x0000441201007387 */ /* 0x000fe20000100800 */
[----:B------:R-:W-:Y:S01]  /*0db0*/  SHF.R.S32.HI R0, RZ, 0x5, R0 ;  /* 0x00000005ff007819 */ /* 0x000fe20000011400 */
[----:B------:R-:W-:Y:S01]  /*0dc0*/  IMAD R12, R15, 0x10, R12 ;  /* 0x000000100f0c7824 */ /* 0x000fe200078e020c */
[----:B------:R-:W-:Y:S01]  /*0dd0*/  LOP3.LUT R11, R9, 0xfffffff8, RZ, 0xc0, !PT ;  /* 0xfffffff8090b7812 */ /* 0x000fe200078ec0ff */
[----:B------:R-:W-:Y:S01]  /*0de0*/  IMAD.IADD R7, R6, 0x1, -R7 ;  /* 0x0000000106077824 */ /* 0x000fe200078e0a07 */
[--C-:B------:R-:W-:Y:S01]  /*0df0*/  SHF.R.S32.HI R189, RZ, 0x2, R14.reuse ;  /* 0x00000002ffbd7819 */ /* 0x100fe2000001140e */
[----:B------:R-:W-:Y:S01]  /*0e00*/  IMAD.U32 R6, R12, 0x40, R13 ;  /* 0x000000400c067824 */ /* 0x000fe200078e000d */
[----:B------:R-:W-:Y:S01]  /*0e10*/  LEA.HI R4, R4, R18, RZ, 0x1 ;  /* 0x0000001204047211 */ /* 0x000fe200078f08ff */
[----:B------:R-:W-:Y:S01]  /*0e20*/  IMAD R195, R0, 0x10, R7 ;  /* 0x0000001000c37824 */ /* 0x000fe200078e0207 */
[----:B------:R-:W-:Y:S01]  /*0e30*/  LEA.HI R0, R186, R186, RZ, 0x1 ;  /* 0x000000baba007211 */ /* 0x000fe200078f08ff */
[----:B------:R-:W-:Y:S01]  /*0e40*/  IMAD.IADD R11, R8, 0x1, -R11 ;  /* 0x00000001080b7824 */ /* 0x000fe200078e0a0b */
[----:B------:R0:W-:Y:S01]  /*0e50*/  STL [R1+0x5c], R6 ;  /* 0x00005c0601007387 */ /* 0x0001e20000100800 */
[----:B------:R-:W-:Y:S01]  /*0e60*/  VIADD R7, R189, 0x20 ;  /* 0x00000020bd077836 */ /* 0x000fe20000000000 */
[----:B------:R-:W-:Y:S01]  /*0e70*/  LOP3.LUT R4, R4, 0xfffffe, RZ, 0xc0, !PT ;  /* 0x00fffffe04047812 */ /* 0x000fe200078ec0ff */
[----:B------:R-:W-:Y:S01]  /*0e80*/  IMAD.SHL.U32 R8, R11, 0x40, RZ ;  /* 0x000000400b087824 */ /* 0x000fe200078e00ff */
[----:B------:R-:W-:Y:S01]  /*0e90*/  SHF.R.S32.HI R14, RZ, 0x1f, R14 ;  /* 0x0000001fff0e7819 */ /* 0x000fe2000001140e */
[----:B------:R-:W-:Y:S01]  /*0ea0*/  IMAD.SHL.U32 R9, R9, 0x40, RZ ;  /* 0x0000004009097824 */ /* 0x000fe200078e00ff */
[----:B------:R-:W-:Y:S01]  /*0eb0*/  SHF.R.S32.HI R10, RZ, 0x1f, R207 ;  /* 0x0000001fff0a7819 */ /* 0x000fe200000114cf */
[----:B------:R-:W-:Y:S01]  /*0ec0*/  IMAD.IADD R4, R18, 0x1, -R4 ;  /* 0x0000000112047824 */ /* 0x000fe200078e0a04 */
[----:B------:R-:W-:Y:S01]  /*0ed0*/  LOP3.LUT R8, R8, 0x1c0, RZ, 0xc0, !PT ;  /* 0x000001c008087812 */ /* 0x000fe200078ec0ff */
[----:B------:R-:W-:Y:S01]  /*0ee0*/  STL [R1+0x3c], RZ ;  /* 0x00003cff01007387 */ /* 0x000fe20000100800 */
[----:B0-----:R-:W-:Y:S01]  /*0ef0*/  LOP3.LUT R6, R5, 0x7ffffffc, RZ, 0xc0, !PT ;  /* 0x7ffffffc05067812 */ /* 0x001fe200078ec0ff */
[----:B------:R-:W-:Y:S01]  /*0f00*/  IMAD.SHL.U32 R18, R4, 0x100, RZ ;  /* 0x0000010004127824 */ /* 0x000fe200078e00ff */
[----:B------:R-:W-:Y:S01]  /*0f10*/  SHF.R.S32.HI R5, RZ, 0x1f, R7 ;  /* 0x0000001fff057819 */ /* 0x000fe20000011407 */
[----:B------:R-:W-:Y:S01]  /*0f20*/  VIADD R29, R192, 0x40 ;  /* 0x00000040c01d7836 */ /* 0x000fe20000000000 */
[----:B------:R-:W-:Y:S01]  /*0f30*/  LOP3.LUT R13, R8, 0x8, R13, 0xf8, !PT ;  /* 0x00000008080d7812 */ /* 0x000fe200078ef80d */
[----:B------:R-:W-:Y:S01]  /*0f40*/  IMAD.IADD R6, R3, 0x1, -R6 ;  /* 0x0000000103067824 */ /* 0x000fe200078e0a06 */
[----:B------:R-:W-:Y:S01]  /*0f50*/  LOP3.LUT R3, R0, 0x1ffffffe, RZ, 0xc0, !PT ;  /* 0x1ffffffe00037812 */ /* 0x000fe200078ec0ff */
[----:B------:R-:W-:Y:S01]  /*0f60*/  STL [R1+0x58], R18 ;  /* 0x0000581201007387 */ /* 0x000fe20000100800 */
[----:B------:R-:W-:Y:S01]  /*0f70*/  LEA.HI R5, R5, R7, RZ, 0x3 ;  /* 0x0000000705057211 */ /* 0x000fe200078f18ff */
[----:B------:R-:W-:Y:S01]  /*0f80*/  VIADD R26, R192, 0x100 ;  /* 0x00000100c01a7836 */ /* 0x000fe20000000000 */
[----:B------:R-:W-:Y:S01]  /*0f90*/  SHF.R.U32.HI R8, RZ, 0x3, R8 ;  /* 0x00000003ff087819 */ /* 0x000fe20000011608 */
[----:B------:R-:W-:Y:S01]  /*0fa0*/  IMAD.IADD R0, R186, 0x1, -R3 ;  /* 0x00000001ba007824 */ /* 0x000fe200078e0a03 */
[----:B------:R-:W-:Y:S01]  /*0fb0*/  LOP3.LUT R9, R9, 0x7ffffe00, RZ, 0xc0, !PT ;  /* 0x7ffffe0009097812 */ /* 0x000fe200078ec0ff */
[----:B------:R-:W-:Y:S01]  /*0fc0*/  IMAD.SHL.U32 R3, R7, 0x40, RZ ;  /* 0x0000004007037824 */ /* 0x000fe200078e00ff */
[----:B------:R-:W-:Y:S01]  /*0fd0*/  LOP3.LUT R8, R13, R8, RZ, 0x3c, !PT ;  /* 0x000000080d087212 */ /* 0x000fe200078e3cff */
[----:B------:R-:W-:Y:S01]  /*0fe0*/  IMAD.SHL.U32 R5, R5, 0x40, RZ ;  /* 0x0000004005057824 */ /* 0x000fe200078e00ff */
[----:B------:R-:W-:Y:S01]  /*0ff0*/  LEA.HI R14, R14, R189, RZ, 0x3 ;  /* 0x000000bd0e0e7211 */ /* 0x000fe200078f18ff */
[----:B------:R-:W-:Y:S01]  /*1000*/  IMAD R9, R198, 0x400, R9 ;  /* 0x00000400c6097824 */ /* 0x000fe200078e0209 */
[----:B------:R-:W-:Y:S01]  /*1010*/  LOP3.LUT R7, R3, 0x1c0, RZ, 0xc0, !PT ;  /* 0x000001c003077812 */ /* 0x000fe200078ec0ff */
[----:B------:R-:W-:Y:S01]  /*1020*/  VIADD R21, R192, 0x1c0 ;  /* 0x000001c0c0157836 */ /* 0x000fe20000000000 */
[----:B------:R-:W-:Y:S01]  /*1030*/  LOP3.LUT R5, R5, 0xfffffe00, RZ, 0xc0, !PT ;  /* 0xfffffe0005057812 */ /* 0x000fe200078ec0ff */
[----:B------:R-:W-:Y:S01]  /*1040*/  IMAD.IADD R9, R9, 0x1, R8 ;  /* 0x0000000109097824 */ /* 0x000fe200078e0208 */
[----:B------:R-:W-:Y:S01]  /*1050*/  LOP3.LUT R3, R7, 0x38, R16, 0xf8, !PT ;  /* 0x0000003807037812 */ /* 0x000fe200078ef810 */
[----:B------:R-:W-:Y:S01]  /*1060*/  IMAD R0, R0, 0x8, R195 ;  /* 0x0000000800007824 */ /* 0x000fe200078e02c3 */
[----:B------:R-:W-:Y:S01]  /*1070*/  SHF.R.U32.HI R20, RZ, 0x3, R7 ;  /* 0x00000003ff147819 */ /* 0x000fe20000011607 */
[----:B------:R-:W-:Y:S01]  /*1080*/  STL [R1+0x54], R5 ;  /* 0x0000540501007387 */ /* 0x000fe20000100800 */
[----:B------:R-:W-:Y:S01]  /*1090*/  SHF.R.S32.HI R7, RZ, 0x1f, R214 ;  /* 0x0000001fff077819 */ /* 0x000fe200000114d6 */
[----:B------:R-:W-:Y:S01]  /*10a0*/  VIADD R212, R16, 0xe0 ;  /* 0x000000e010d47836 */ /* 0x000fe20000000000 */
[----:B------:R-:W-:Y:S01]  /*10b0*/  SHF.R.S32.HI R8, RZ, 0x1f, R213 ;  /* 0x0000001fff087819 */ /* 0x000fe200000114d5 */
[----:B------:R-:W-:Y:S01]  /*10c0*/  IMAD R199, R9, 0x2, R2 ;  /* 0x0000000209c77824 */ /* 0x000fe200078e0202 */
[----:B------:R-:W-:Y:S01]  /*10d0*/  SHF.L.U64.HI R224, R214, 0x1, R7 ;  /* 0x00000001d6e07819 */ /* 0x000fe20000010207 */
[C---:B------:R-:W-:Y:S01]  /*10e0*/  VIADD R28, R192.reuse, 0x80 ;  /* 0x00000080c01c7836 */ /* 0x040fe20000000000 */
[----:B------:R-:W-:Y:S01]  /*10f0*/  SHF.L.U64.HI R7, R207, 0x1, R10 ;  /* 0x00000001cf077819 */ /* 0x000fe2000001020a */
[C---:B------:R-:W-:Y:S01]  /*1100*/  VIADD R27, R192.reuse, 0xc0 ;  /* 0x000000c0c01b7836 */ /* 0x040fe20000000000 */
[----:B------:R-:W-:Y:S01]  /*1110*/  SHF.R.S32.HI R13, RZ, 0x1f, R206 ;  /* 0x0000001fff0d7819 */ /* 0x000fe200000114ce */
[----:B------:R-:W-:Y:S01]  /*1120*/  VIADD R25, R192, 0x140 ;  /* 0x00000140c0197836 */ /* 0x000fe20000000000 */
[----:B------:R-:W-:Y:S01]  /*1130*/  LOP3.LUT R14, R14, 0xfffffff8, RZ, 0xc0, !PT ;  /* 0xfffffff80e0e7812 */ /* 0x000fe200078ec0ff */
[----:B------:R0:W-:Y:S01]  /*1140*/  STL [R1], R7 ;  /* 0x0000000701007387 */ /* 0x0001e20000100800 */
[----:B------:R-:W-:Y:S01]  /*1150*/  SHF.R.S32.HI R4, RZ, 0x1f, R215 ;  /* 0x0000001fff047819 */ /* 0x000fe200000114d7 */
[----:B------:R-:W-:Y:S01]  /*1160*/  VIADD R24, R192, 0x180 ;  /* 0x00000180c0187836 */ /* 0x000fe20000000000 */
[----:B------:R-:W-:Y:S01]  /*1170*/  SHF.R.S32.HI R12, RZ, 0x1f, R205 ;  /* 0x0000001fff0c7819 */ /* 0x000fe200000114cd */
[----:B------:R-:W-:Y:S01]  /*1180*/  IMAD.IADD R191, R189, 0x1, -R14 ;  /* 0x00000001bdbf7824 */ /* 0x000fe200078e0a0e */
[----:B------:R-:W-:Y:S01]  /*1190*/  SHF.L.U64.HI R225, R213, 0x1, R8 ;  /* 0x00000001d5e17819 */ /* 0x000fe20000010208 */
[----:B------:R-:W-:Y:S01]  /*11a0*/  VIADD R216, R16, 0x60 ;  /* 0x0000006010d87836 */ /* 0x000fe20000000000 */
[----:B------:R-:W-:Y:S01]  /*11b0*/  SHF.L.U64.HI R8, R206, 0x1, R13 ;  /* 0x00000001ce087819 */ /* 0x000fe2000001020d */
[----:B------:R-:W-:Y:S01]  /*11c0*/  VIADD R210, R16, 0x100 ;  /* 0x0000010010d27836 */ /* 0x000fe20000000000 */
[----:B------:R-:W-:Y:S01]  /*11d0*/  SHF.L.U64.HI R223, R215, 0x1, R4 ;  /* 0x00000001d7df7819 */ /* 0x000fe20000010204 */
[----:B------:R-:W-:Y:S01]  /*11e0*/  IMAD.SHL.U32 R4, R6, 0x2, RZ ;  /* 0x0000000206047824 */ /* 0x000fe200078e00ff */
[----:B0-----:R-:W-:Y:S01]  /*11f0*/  SHF.L.U64.HI R7, R205, 0x1, R12 ;  /* 0x00000001cd077819 */ /* 0x001fe2000001020c */
[----:B------:R-:W-:Y:S01]  /*1200*/  STL [R1+0x4], R8 ;  /* 0x0000040801007387 */ /* 0x000fe20000100800 */
[----:B------:R-:W-:Y:S01]  /*1210*/  SHF.R.S32.HI R15, RZ, 0x1f, R204 ;  /* 0x0000001fff0f7819 */ /* 0x000fe200000114cc */
[----:B------:R-:W-:Y:S01]  /*1220*/  IMAD.IADD R197, R4, 0x1, R18 ;  /* 0x0000000104c57824 */ /* 0x000fe200078e0212 */
[----:B------:R-:W-:Y:S01]  /*1230*/  SHF.R.S32.HI R14, RZ, 0x1f, R203 ;  /* 0x0000001fff0e7819 */ /* 0x000fe200000114cb */
[----:B------:R-:W-:Y:S01]  /*1240*/  STL [R1+0x8], R7 ;  /* 0x0000080701007387 */ /* 0x000fe20000100800 */
[----:B------:R-:W-:Y:S01]  /*1250*/  LOP3.LUT R3, R5, R3, R20, 0xf6, !PT ;  /* 0x0000000305037212 */ /* 0x000fe200078ef614 */
[----:B------:R-:W-:Y:S01]  /*1260*/  VIADD R38, R197, 0x10 ;  /* 0x00000010c5267836 */ /* 0x000fe20000000000 */
[----:B------:R-:W-:Y:S01]  /*1270*/  SHF.L.U64.HI R6, R204, 0x1, R15 ;  /* 0x00000001cc067819 */ /* 0x000fe2000001020f */
[----:B------:R0:W-:Y:S01]  /*1280*/  STL [R1+0x48], R4 ;  /* 0x0000480401007387 */ /* 0x0001e20000100800 */
[----:B------:R-:W-:Y:S01]  /*1290*/  SHF.L.U64.HI R5, R203, 0x1, R14 ;  /* 0x00000001cb057819 */ /* 0x000fe2000001020e */
[----:B------:R-:W-:Y:S01]  /*12a0*/  VIADD R35, R197, 0x28 ;  /* 0x00000028c5237836 */ /* 0x000fe20000000000 */
[----:B------:R-:W-:Y:S01]  /*12b0*/  R2P PR, R11, 0x6 ;  /* 0x000000060b007804 */ /* 0x000fe20000000000 */
[----:B------:R-:W-:Y:S01]  /*12c0*/  STL [R1+0xc], R6 ;  /* 0x00000c0601007387 */ /* 0x000fe20000100800 */
[----:B------:R-:W-:Y:S01]  /*12d0*/  SHF.R.S32.HI R29, RZ, 0x1f, R29 ;  /* 0x0000001fff1d7819 */ /* 0x000fe2000001141d */
[C---:B------:R-:W-:Y:S01]  /*12e0*/  VIADD R29, R197.reuse, 0x58 ;  /* 0x00000058c51d7836 */ /* 0x040fe20000000000 */
[----:B------:R-:W-:Y:S01]  /*12f0*/  SHF.R.S32.HI R26, RZ, 0x1f, R26 ;  /* 0x0000001fff1a7819 */ /* 0x000fe2000001141a */
[----:B------:R1:W-:Y:S01]  /*1300*/  STL [R1+0x10], R5 ;  /* 0x0000100501007387 */ /* 0x0003e20000100800 */
[----:B------:R-:W-:Y:S01]  /*1310*/  IADD3 R32, R197, 0x40, RZ ;  /* 0x00000040c5207810 */ /* 0x000fe20007ffe0ff */
[----:B0-----:R-:W-:Y:S01]  /*1320*/  IMAD R4, R3, 0x2, R2 ;  /* 0x0000000203047824 */ /* 0x001fe200078e0202 */
[----:B------:R-:W-:Y:S01]  /*1330*/  SHF.R.S32.HI R21, RZ, 0x1f, R21 ;  /* 0x0000001fff157819 */ /* 0x000fe20000011415 */
[C---:B------:R-:W-:Y:S01]  /*1340*/  VIADD R26, R197.reuse, 0x70 ;  /* 0x00000070c51a7836 */ /* 0x040fe20000000000 */
[----:B------:R-:W-:Y:S01]  /*1350*/  SHF.R.S32.HI R11, RZ, 0x1f, R212 ;  /* 0x0000001fff0b7819 */ /* 0x000fe200000114d4 */
[C---:B------:R-:W-:Y:S01]  /*1360*/  VIADD R21, R197.reuse, 0x88 ;  /* 0x00000088c5157836 */ /* 0x040fe20000000000 */
[----:B------:R-:W-:Y:S01]  /*1370*/  STL [R1+0x4c], R4 ;  /* 0x00004c0401007387 */ /* 0x000fe20000100800 */
[C---:B------:R-:W-:Y:S01]  /*1380*/  VIADD R209, R16.reuse, 0x120 ;  /* 0x0000012010d17836 */ /* 0x040fe20000000000 */
[C---:B------:R-:W-:Y:S01]  /*1390*/  IADD3 R217, R16.reuse, 0x40, RZ ;  /* 0x0000004010d97810 */ /* 0x040fe20007ffe0ff */
[C---:B------:R-:W-:Y:S01]  /*13a0*/  VIADD R208, R16.reuse, 0x140 ;  /* 0x0000014010d07836 */ /* 0x040fe20000000000 */
[----:B------:R0:W-:Y:S01]  /*13b0*/  STL [R1+0x50], R0 ;  /* 0x0000500001007387 */ /* 0x0001e20000100800 */
[C---:B------:R-:W-:Y:S01]  /*13c0*/  VIADD R15, R197.reuse, 0xa0 ;  /* 0x000000a0c50f7836 */ /* 0x040fe20000000000 */
[----:B------:R-:W-:Y:S01]  /*13d0*/  SHF.R.S32.HI R28, RZ, 0x1f, R28 ;  /* 0x0000001fff1c7819 */ /* 0x000fe2000001141c */
[----:B------:R-:W-:Y:S01]  /*13e0*/  VIADD R12, R197, 0xb8 ;  /* 0x000000b8c50c7836 */ /* 0x000fe20000000000 */
[----:B------:R-:W-:Y:S01]  /*13f0*/  SHF.R.S32.HI R27, RZ, 0x1f, R27 ;  /* 0x0000001fff1b7819 */ /* 0x000fe2000001141b */
[----:B------:R-:W-:Y:S01]  /*1400*/  VIADD R202, R199, 0x26800 ;  /* 0x00026800c7ca7836 */ /* 0x000fe20000000000 */
[----:B------:R-:W-:Y:S01]  /*1410*/  SHF.R.S32.HI R25, RZ, 0x1f, R25 ;  /* 0x0000001fff197819 */ /* 0x000fe20000011419 */
[C---:B------:R-:W-:Y:S01]  /*1420*/  VIADD R8, R197.reuse, 0xd0 ;  /* 0x000000d0c5087836 */ /* 0x040fe20000000000 */
[----:B------:R-:W-:Y:S01]  /*1430*/  SHF.R.S32.HI R24, RZ, 0x1f, R24 ;  /* 0x0000001fff187819 */ /* 0x000fe20000011418 */
[C---:B-1----:R-:W-:Y:S01]  /*1440*/  VIADD R5, R197.reuse, 0xe8 ;  /* 0x000000e8c5057836 */ /* 0x042fe20000000000 */
[----:B0-----:R-:W-:Y:S01]  /*1450*/  SHF.R.S32.HI R0, RZ, 0x1f, R38 ;  /* 0x0000001fff007819 */ /* 0x001fe20000011426 */
[----:B------:R-:W-:Y:S01]  /*1460*/  VIADD R22, R16, 0x20 ;  /* 0x0000002010167836 */ /* 0x000fe20000000000 */
[----:B------:R-:W-:Y:S01]  /*1470*/  SHF.R.S32.HI R0, RZ, 0x1f, R35 ;  /* 0x0000001fff007819 */ /* 0x000fe20000011423 */
[C---:B------:R-:W-:Y:S01]  /*1480*/  VIADD R39, R197.reuse, 0x8 ;  /* 0x00000008c5277836 */ /* 0x040fe20000000000 */
[----:B------:R-:W-:Y:S01]  /*1490*/  SHF.R.S32.HI R0, RZ, 0x1f, R32 ;  /* 0x0000001fff007819 */ /* 0x000fe20000011420 */
[C---:B------:R-:W-:Y:S01]  /*14a0*/  VIADD R37, R197.reuse, 0x18 ;  /* 0x00000018c5257836 */ /* 0x040fe20000000000 */
[----:B------:R-:W-:Y:S01]  /*14b0*/  SHF.R.S32.HI R0, RZ, 0x1f, R29 ;  /* 0x0000001fff007819 */ /* 0x000fe2000001141d */
[C---:B------:R-:W-:Y:S01]  /*14c0*/  VIADD R36, R197.reuse, 0x20 ;  /* 0x00000020c5247836 */ /* 0x040fe20000000000 */
[----:B------:R-:W-:Y:S01]  /*14d0*/  SHF.L.U64.HI R226, R212, 0x1, R11 ;  /* 0x00000001d4e27819 */ /* 0x000fe2000001020b */
[----:B------:R-:W-:Y:S01]  /*14e0*/  VIADD R34, R197, 0x30 ;  /* 0x00000030c5227836 */ /* 0x000fe20000000000 */
[----:B------:R-:W-:Y:S01]  /*14f0*/  SEL R201, R201, 0xffffffe0, !P1 ;  /* 0xffffffe0c9c97807 */ /* 0x000fe20004800000 */
        /* <DEDUP_REMOVED lines=29> */
[----:B------:R-:W-:Y:S01]  /*16d0*/  SHF.L.U64.HI R220, R217, 0x1, R220 ;  /* 0x00000001d9dc7819 */ /* 0x000fe200000102dc */
[C---:B------:R-:W-:Y:S01]  /*16e0*/  VIADD R4, R197.reuse, 0xf0 ;  /* 0x000000f0c5047836 */ /* 0x040fe20000000000 */
[----:B------:R-:W-:Y:S01]  /*16f0*/  SHF.L.U64.HI R221, R216, 0x1, R221 ;  /* 0x00000001d8dd7819 */ /* 0x000fe200000102dd */
[----:B------:R-:W-:Y:S01]  /*1700*/  VIADD R3, R197, 0xf8 ;  /* 0x000000f8c5037836 */ /* 0x000fe20000000000 */
[----:B------:R-:W-:Y:S01]  /*1710*/  SHF.L.U64.HI R227, R210, 0x1, R227 ;  /* 0x00000001d2e37819 */ /* 0x000fe200000102e3 */
[----:B------:R-:W-:Y:S01]  /*1720*/  VIADD R200, R199, 0x26840 ;  /* 0x00026840c7c87836 */ /* 0x000fe20000000000 */
[----:B------:R-:W-:Y:S01]  /*1730*/  SHF.L.U64.HI R228, R209, 0x1, R228 ;  /* 0x00000001d1e47819 */ /* 0x000fe200000102e4 */
[----:B------:R-:W-:Y:S01]  /*1740*/  IMAD.SHL.U32 R186, R186, 0x4, RZ ;  /* 0x00000004baba7824 */ /* 0x000fe200078e00ff */
[----:B------:R-:W-:Y:S01]  /*1750*/  SHF.L.U64.HI R229, R208, 0x1, R229 ;  /* 0x00000001d0e57819 */ /* 0x000fe200000102e5 */
[C---:B------:R-:W-:Y:S01]  /*1760*/  @P2 VIADD R200, R202.reuse, 0xffffffc0 ;  /* 0xffffffc0cac82836 */ /* 0x040fe20000000000 */
[----:B------:R-:W-:Y:S01]  /*1770*/  SHF.R.S32.HI R39, RZ, 0x1f, R39 ;  /* 0x0000001fff277819 */ /* 0x000fe20000011427 */
[----:B------:R-:W-:Y:S01]  /*1780*/  IMAD.IADD R202, R202, 0x1, R201 ;  /* 0x00000001caca7824 */ /* 0x000fe200078e02c9 */
[----:B------:R-:W-:Y:S01]  /*1790*/  SHF.R.S32.HI R37, RZ, 0x1f, R37 ;  /* 0x0000001fff257819 */ /* 0x000fe20000011425 */
[----:B------:R-:W-:Y:S01]  /*17a0*/  VIADD R194, R186, 0x10 ;  /* 0x00000010bac27836 */ /* 0x000fe20000000000 */
[----:B------:R-:W-:Y:S01]  /*17b0*/  SHF.R.S32.HI R36, RZ, 0x1f, R36 ;  /* 0x0000001fff247819 */ /* 0x000fe20000011424 */
[----:B------:R-:W-:Y:S01]  /*17c0*/  IMAD.IADD R201, R201, 0x1, R200 ;  /* 0x00000001c9c97824 */ /* 0x000fe200078e02c8 */
        /* <DEDUP_REMOVED lines=17> */
[----:B------:R-:W-:-:S07]  /*18e0*/  SHF.R.S32.HI R0, RZ, 0x1f, R3 ;  /* 0x0000001fff007819 */ /* 0x000fce0000011403 */
.L_x_3931:
[----:B012-4-:R-:W0:Y:S01]  /*18f0*/  LDC.64 R4, c[0x0][0xc88] ;  /* 0x00032200ff047b82 */ /* 0x017e220000000a00 */
[----:B------:R-:W-:Y:S01]  /*1900*/  ULDC.64 UR4, c[0x0][0xa28] ;  /* 0x00028a0000047ab9 */ /* 0x000fe20000000a00 */
[----:B------:R-:W-:Y:S01]  /*1910*/  ULDC.64 UR8, c[0x0][0xa18] ;  /* 0x0002860000087ab9 */ /* 0x000fe20000000a00 */
[----:B------:R-:W-:Y:S01]  /*1920*/  ULDC.64 UR6, c[0x0][0xa08] ;  /* 0x0002820000067ab9 */ /* 0x000fe20000000a00 */
[----:B0-----:R-:W-:-:S05]  /*1930*/  IMAD.WIDE R4, R155, 0x4, R4 ;  /* 0x000000049b047825 */ /* 0x001fca00078e0204 */
[----:B-----5:R-:W2:Y:S01]  /*1940*/  LDG.E R26, desc[UR42][R4.64] ;  /* 0x0000002a041a7981 */ /* 0x020ea2000c1e1900 */
[----:B------:R-:W-:Y:S01]  /*1950*/  ISETP.NE.U32.AND P2, PT, RZ, UR4, PT ;  /* 0x00000004ff007c0c */ /* 0x000fe2000bf45070 */
[----:B---3--:R-:W-:Y:S01]  /*1960*/  IMAD.MOV.U32 R8, RZ, RZ, RZ ;  /* 0x000000ffff087224 */ /* 0x008fe200078e00ff */
[----:B------:R-:W-:Y:S01]  /*1970*/  ISETP.NE.U32.AND P1, PT, RZ, UR8, PT ;  /* 0x00000008ff007c0c */ /* 0x000fe2000bf25070 */
[----:B------:R-:W-:Y:S01]  /*1980*/  IMAD.MOV.U32 R24, RZ, RZ, RZ ;  /* 0x000000ffff187224 */ /* 0x000fe200078e00ff */
[----:B------:R-:W-:Y:S02]  /*1990*/  ISETP.NE.AND.EX P2, PT, RZ, UR5, PT, P2 ;  /* 0x00000005ff007c0c */ /* 0x000fe4000bf45320 */
[----:B------:R-:W-:Y:S02]  /*19a0*/  ISETP.NE.AND.EX P1, PT, RZ, UR9, PT, P1 ;  /* 0x00000009ff007c0c */ /* 0x000fe4000bf25310 */
[----:B------:R-:W-:-:S04]  /*19b0*/  ISETP.NE.U32.AND P0, PT, RZ, UR6, PT ;  /* 0x00000006ff007c0c */ /* 0x000fc8000bf05070 */
[----:B------:R-:W-:Y:S02]  /*19c0*/  ISETP.NE.AND.EX P0, PT, RZ, UR7, PT, P0 ;  /* 0x00000007ff007c0c */ /* 0x000fe4000bf05300 */
[----:B--2---:R-:W-:Y:S01]  /*19d0*/  SHF.R.S32.HI R0, RZ, 0x1f, R26 ;  /* 0x0000001fff007819 */ /* 0x004fe2000001141a */
[C---:B------:R-:W-:Y:S02]  /*19e0*/  IMAD.SHL.U32 R28, R26.reuse, 0x4, RZ ;  /* 0x000000041a1c7824 */ /* 0x040fe400078e00ff */
[C---:B------:R-:W-:Y:S01]  /*19f0*/  @P2 LEA R6, P3, R26.reuse, UR4, 0x2 ;  /* 0x000000041a062c11 */ /* 0x040fe2000f8610ff */
[----:B------:R-:W-:Y:S01]  /*1a00*/  STL [R1+0x14], R26 ;  /* 0x0000141a01007387 */ /* 0x000fe20000100800 */
[C-C-:B------:R-:W-:Y:S02]  /*1a10*/  SHF.L.U64.HI R27, R26.reuse, 0x2, R0.reuse ;  /* 0x000000021a1b7819 */ /* 0x140fe40000010200 */
[----:B------:R-:W-:Y:S01]  /*1a20*/  @P2 LEA.HI.X R7, R26, UR5, R0, 0x2, P3 ;  /* 0x000000051a072c11 */ /* 0x000fe200098f1400 */
[----:B------:R-:W-:Y:S01]  /*1a30*/  ULDC UR4, c[0x0][0x288] ;  /* 0x0000a20000047ab9 */ /* 0x000fe20000000800 */
[C---:B------:R-:W-:Y:S01]  /*1a40*/  IADD3 R4, P4, R28.reuse, UR6, RZ ;  /* 0x000000061c047c10 */ /* 0x040fe2000ff9e0ff */
[----:B------:R0:W-:Y:S04]  /*1a50*/  STL [R1+0x40], R0 ;  /* 0x0000400001007387 */ /* 0x0001e80000100800 */
[----:B------:R1:W5:Y:S01]  /*1a60*/  @P2 LDG.E R8, desc[UR42][R6.64] ;  /* 0x0000002a06082981 */ /* 0x000362000c1e1900 */
[----:B------:R-:W-:Y:S01]  /*1a70*/  MOV R152, UR4 ;  /* 0x0000000400987c02 */ /* 0x000fe20008000f00 */
[----:B------:R-:W-:Y:S01]  /*1a80*/  ULDC.64 UR4, c[0x0][0x418] ;  /* 0x0001060000047ab9 */ /* 0x000fe20000000a00 */
[----:B------:R-:W-:Y:S01]  /*1a90*/  IADD3.X R5, R27, UR7, RZ, P4, !PT ;  /* 0x000000071b057c10 */ /* 0x000fe2000a7fe4ff */
[----:B------:R2:W-:Y:S04]  /*1aa0*/  STL [R1+0x1c], R28 ;  /* 0x00001c1c01007387 */ /* 0x0005e80000100800 */
[----:B------:R2:W5:Y:S01]  /*1ab0*/  @P0 LDG.E R24, desc[UR42][R4.64] ;  /* 0x0000002a04180981 */ /* 0x000562000c1e1900 */
[----:B-1----:R-:W-:-:S03]  /*1ac0*/  @P1 IADD3 R6, P2, R28, UR8, RZ ;  /* 0x000000081c061c10 */ /* 0x002fc6000ff5e0ff */
[----:B------:R2:W-:Y:S01]  /*1ad0*/  STL [R1+0x20], R27 ;  /* 0x0000201b01007387 */ /* 0x0005e20000100800 */
[----:B------:R-:W-:Y:S01]  /*1ae0*/  @P1 IADD3.X R7, R27, UR9, RZ, P2, !PT ;  /* 0x000000091b071c10 */ /* 0x000fe200097fe4ff */
[----:B------:R-:W-:Y:S02]  /*1af0*/  UISETP.NE.U32.AND UP0, UPT, UR4, URZ, UPT ;  /* 0x0000003f0400728c */ /* 0x000fe4000bf05070 */
[----:B------:R2:W-:Y:S01]  /*1b00*/  STL [R1+0x24], R153 ;  /* 0x0000249901007387 */ /* 0x0005e20000100800 */
[----:B------:R-:W-:Y:S01]  /*1b10*/  ULDC.64 UR8, c[0x0][0xa20] ;  /* 0x0002880000087ab9 */ /* 0x000fe20000000a00 */
[----:B------:R-:W-:Y:S02]  /*1b20*/  ULDC UR4, c[0x0][0x424] ;  /* 0x0001090000047ab9 */ /* 0x000fe40000000800 */
[----:B------:R2:W5:Y:S01]  /*1b30*/  @P1 LDG.E R152, desc[UR42][R6.64] ;  /* 0x0000002a06981981 */ /* 0x000562000c1e1900 */
[----:B------:R-:W-:Y:S01]  /*1b40*/  UISETP.NE.AND.EX UP0, UPT, UR5, URZ, UPT, UP0 ;  /* 0x0000003f0500728c */ /* 0x000fe2000bf05300 */
[----:B------:R-:W-:-:S02]  /*1b50*/  LOP3.LUT R3, R154, 0xff000000, RZ, 0xc0, !PT ;  /* 0xff0000009a037812 */ /* 0x000fc400078ec0ff */
[----:B------:R-:W-:Y:S01]  /*1b60*/  ISETP.NE.U32.AND P2, PT, RZ, UR8, PT ;  /* 0x00000008ff007c0c */ /* 0x000fe2000bf45070 */
[----:B------:R-:W-:Y:S01]  /*1b70*/  USEL UR4, UR4, 0x1, UP0 ;  /* 0x0000000104047887 */ /* 0x000fe20008000000 */
[----:B------:R-:W-:Y:S01]  /*1b80*/  ULDC UR5, c[0x0][0x2f0] ;  /* 0x0000bc0000057ab9 */ /* 0x000fe20000000800 */
[----:B0-----:R-:W-:Y:S02]  /*1b90*/  LOP3.LUT R0, R154, 0xff0000, RZ, 0xc0, !PT ;  /* 0x00ff00009a007812 */ /* 0x001fe400078ec0ff */
[----:B------:R-:W-:Y:S01]  /*1ba0*/  UIMAD UR4, UR4, UR5, URZ ;  /* 0x00000005040472a4 */ /* 0x000fe2000f8e023f */
[----:B------:R-:W-:Y:S02]  /*1bb0*/  SHF.R.U32.HI R3, RZ, 0x8, R3 ;  /* 0x00000008ff037819 */ /* 0x000fe40000011603 */
[----:B------:R-:W-:Y:S01]  /*1bc0*/  ISETP.NE.AND.EX P2, PT, RZ, UR9, PT, P2 ;  /* 0x00000009ff007c0c */ /* 0x000fe2000bf45320 */
[----:B------:R-:W-:Y:S01]  /*1bd0*/  ULDC UR5, c[0x0][0x348] ;  /* 0x0000d20000057ab9 */ /* 0x000fe20000000800 */
[----:B------:R-:W-:-:S02]  /*1be0*/  LEA.HI R9, R0, R3, RZ, 0x10 ;  /* 0x0000000300097211 */ /* 0x000fc400078f80ff */
[----:B------:R-:W-:Y:S01]  /*1bf0*/  LOP3.LUT R184, R154, 0xffff, RZ, 0xc0, !PT ;  /* 0x0000ffff9ab87812 */ /* 0x000fe200078ec0ff */
[----:B--2---:R-:W-:Y:S08]  /*1c00*/  @P1 BRA `(.L_x_3795) ;  /* 0x0000000000241947 */ /* 0x004ff00003800000 */
        /* <DEDUP_REMOVED lines=9> */
.L_x_3795:
[----:B------:R-:W-:Y:S02]  /*1ca0*/  IMAD.U32 R36, RZ, RZ, UR5 ;  /* 0x00000005ff247e24 */ /* 0x000fe4000f8e00ff */
[----:B------:R-:W-:Y:S01]  /*1cb0*/  IMAD.U32 R25, RZ, RZ, UR4 ;  /* 0x00000004ff197e24 */ /* 0x000fe2000f8e00ff */
[----:B------:R-:W-:Y:S06]  /*1cc0*/  @!P2 BRA `(.L_x_3796) ;  /* 0x000000000010a947 */ /* 0x000fec0003800000 */
[----:B------:R-:W-:-:S04]  /*1cd0*/  IADD3 R4, P0, R28, UR8, RZ ;  /* 0x000000081c047c10 */ /* 0x000fc8000ff1e0ff */
[----:B------:R-:W-:-:S05]  /*1ce0*/  IADD3.X R5, R27, UR9, RZ, P0, !PT ;  /* 0x000000091b057c10 */ /* 0x000fca00087fe4ff */
[----:B------:R0:W5:Y:S01]  /*1cf0*/  LDG.E R25, desc[UR42][R4.64] ;  /* 0x0000002a04197981 */ /* 0x000162000c1e1900 */
[----:B------:R-:W-:Y:S05]  /*1d00*/  BRA `(.L_x_3797) ;  /* 0x0000000000107947 */ /* 0x000fea0003800000 */
.L_x_3796:
[----:B------:R-:W-:Y:S05]  /*1d10*/  @!P0 BRA `(.L_x_3797) ;  /* 0x00000000000c8947 */ /* 0x000fea0003800000 */
[----:B------:R-:W2:Y:S04]  /*1d20*/  LDG.E R0, desc[UR42][R4.64] ;  /* 0x0000002a04007981 */ /* 0x000ea8000c1e1900 */
[----:B------:R-:W2:Y:S02]  /*1d30*/  LDG.E R25, desc[UR42][R4.64+0x4] ;  /* 0x0000042a04197981 */ /* 0x000ea4000c1e1900 */
[----:B--2---:R-:W-:-:S07]  /*1d40*/  IMAD.IADD R25, R25, 0x1, -R0 ;  /* 0x0000000119197824 */ /* 0x004fce00078e0a00 */
.L_x_3797:
[----:B------:R-:W-:Y:S02]  /*1d50*/  ULDC.64 UR4, c[0x0][0xa10] ;  /* 0x0002840000047ab9 */ /* 0x000fe40000000a00 */
[----:B------:R-:W-:-:S04]  /*1d60*/  ISETP.NE.U32.AND P0, PT, RZ, UR4, PT ;  /* 0x00000004ff007c0c */ /* 0x000fc8000bf05070 */
[----:B------:R-:W-:Y:S01]  /*1d70*/  ISETP.NE.AND.EX P0, PT, RZ, UR5, PT, P0 ;  /* 0x00000005ff007c0c */ /* 0x000fe2000bf05300 */
[----:B------:R-:W-:Y:S02]  /*1d80*/  ULDC.64 UR4, c[0x0][0xa30] ;  /* 0x00028c0000047ab9 */ /* 0x000fe40000000a00 */
[----:B------:R-:W-:-:S10]  /*1d90*/  ISETP.NE.U32.AND P1, PT, RZ, UR4, PT ;  /* 0x00000004ff007c0c */ /* 0x000fd4000bf25070 */
[----:B0-----:R-:W0:Y:S01]  /*1da0*/  @P0 LDC.64 R4, c[0x0][0xa10] ;  /* 0x00028400ff040b82 */ /* 0x001e220000000a00 */
[----:B------:R-:W-:Y:S01]  /*1db0*/  ISETP.NE.AND.EX P1, PT, RZ, UR5, PT, P1 ;  /* 0x00000005ff007c0c */ /* 0x000fe2000bf25310 */
[----:B0-----:R-:W-:-:S05]  /*1dc0*/  @P0 IMAD.WIDE R4, R26, 0x4, R4 ;  /* 0x000000041a040825 */ /* 0x001fca00078e0204 */
[----:B------:R-:W2:Y:S04]  /*1dd0*/  @P0 LDG.E R0, desc[UR42][R4.64] ;  /* 0x0000002a04000981 */ /* 0x000ea8000c1e1900 */
[----:B------:R0:W2:Y:S01]  /*1de0*/  @P0 LDG.E R3, desc[UR42][R4.64+0x4] ;  /* 0x0000042a04030981 */ /* 0x0000a2000c1e1900 */
[----:B-----5:R-:W-:Y:S02]  /*1df0*/  IMAD.MOV.U32 R154, RZ, RZ, R25 ;  /* 0x000000ffff9a7224 */ /* 0x020fe400078e0019 */
[----:B0-----:R-:W-:-:S04]  /*1e00*/  @P1 IADD3 R4, P2, R28, UR4, RZ ;  /* 0x000000041c041c10 */ /* 0x001fc8000ff5e0ff */
[----:B------:R-:W-:-:S05]  /*1e10*/  @P1 IADD3.X R5, R27, UR5, RZ, P2, !PT ;  /* 0x000000051b051c10 */ /* 0x000fca00097fe4ff */
[----:B------:R0:W5:Y:S01]  /*1e20*/  @P1 LDG.E R154, desc[UR42][R4.64] ;  /* 0x0000002a049a1981 */ /* 0x000162000c1e1900 */
[----:B------:R-:W-:Y:S01]  /*1e30*/  LOP3.LUT R12, R9, 0xff, RZ, 0xc0, !PT ;  /* 0x000000ff090c7812 */ /* 0x000fe200078ec0ff */
[----:B------:R-:W-:Y:S01]  /*1e40*/  IMAD.IADD R11, R25, 0x1, -R8 ;  /* 0x00000001190b7824 */ /* 0x000fe200078e0a08 */
[----:B------:R-:W-:Y:S01]  /*1e50*/  SHF.R.U32.HI R6, RZ, 0x10, R9 ;  /* 0x00000010ff067819 */ /* 0x000fe20000011609 */
[----:B------:R-:W-:Y:S01]  /*1e60*/  BSSY B0, `(.L_x_3798) ;  /* 0x000002b000007945 */ /* 0x000fe20003800000 */
[----:B------:R-:W-:Y:S01]  /*1e70*/  LOP3.LUT R18, R18, 0xfffffffb, RZ, 0xc0, !PT ;  /* 0xfffffffb12127812 */ /* 0x000fe200078ec0ff */
[----:B------:R0:W-:Y:S01]  /*1e80*/  STL [R1+0x38], R12 ;  /* 0x0000380c01007387 */ /* 0x0001e20000100800 */
[----:B------:R-:W-:-:S03]  /*1e90*/  IMAD.MOV.U32 R7, RZ, RZ, RZ ;  /* 0x000000ffff077224 */ /* 0x000fc600078e00ff */
[----:B------:R0:W-:Y:S01]  /*1ea0*/  STL [R1+0x18], R6 ;  /* 0x0000180601007387 */ /* 0x0001e20000100800 */
[----:B--2---:R-:W-:-:S04]  /*1eb0*/  @P0 IMAD.IADD R36, R3, 0x1, -R0 ;  /* 0x0000000103240824 */ /* 0x004fc800078e0a00 */
[----:B------:R-:W-:-:S04]  /*1ec0*/  IMAD.IADD R155, R11, 0x1, R36 ;  /* 0x000000010b9b7824 */ /* 0x000fc800078e0224 */
[C---:B------:R-:W-:Y:S01]  /*1ed0*/  VIADD R0, R155.reuse, 0x3f ;  /* 0x0000003f9b007836 */ /* 0x040fe20000000000 */
[----:B------:R-:W-:-:S04]  /*1ee0*/  ISETP.GE.AND P3, PT, R155, 0x1, PT ;  /* 0x000000019b00780c */ /* 0x000fc80003f66270 */
[----:B------:R-:W-:-:S04]  /*1ef0*/  SHF.R.S32.HI R3, RZ, 0x1f, R0 ;  /* 0x0000001fff037819 */ /* 0x000fc80000011400 */
[----:B------:R-:W-:-:S04]  /*1f00*/  LEA.HI R3, R3, R0, RZ, 0x6 ;  /* 0x0000000003037211 */ /* 0x000fc800078f30ff */
[----:B------:R-:W-:Y:S02]  /*1f10*/  SHF.R.S32.HI R168, RZ, 0x6, R3 ;  /* 0x00000006ffa87819 */ /* 0x000fe40000011403 */
[----:B------:R-:W-:Y:S01]  /*1f20*/  @P3 LOP3.LUT R18, R18, 0x4, RZ, 0xfc, !PT ;  /* 0x0000000412123812 */ /* 0x000fe200078efcff */
[----:B0-----:R-:W-:Y:S06]  /*1f30*/  @!P3 BRA `(.L_x_3799) ;  /* 0x000000000074b947 */ /* 0x001fec0003800000 */
[----:B------:R-:W-:Y:S01]  /*1f40*/  ISETP.NE.AND P0, PT, R6, RZ, PT ;  /* 0x000000ff0600720c */ /* 0x000fe20003f05270 */
[----:B------:R-:W-:-:S03]  /*1f50*/  ULDC UR4, c[0x0][0x9f0] ;  /* 0x00027c0000047ab9 */ /* 0x000fc60000000800 */
[----:B------:R-:W-:-:S04]  /*1f60*/  SEL R9, R6, UR4, P0 ;  /* 0x0000000406097c07 */ /* 0x000fc80008000000 */
[-C--:B------:R-:W-:Y:S02]  /*1f70*/  IABS R6, R9.reuse ;  /* 0x0000000900067213 */ /* 0x080fe40000000000 */
        /* <DEDUP_REMOVED lines=10> */
[----:B0-----:R-:W-:Y:S02]  /*2020*/  IMAD.MOV.U32 R4, RZ, RZ, RZ ;  /* 0x000000ffff047224 */ /* 0x001fe400078e00ff */
        /* <DEDUP_REMOVED lines=14> */
.L_x_3799:
[----:B------:R-:W-:Y:S05]  /*2110*/  BSYNC B0 ;  /* 0x0000000000007941 */ /* 0x000fea0003800000 */
.L_x_3798:
[----:B------:R-:W-:Y:S01]  /*2120*/  IMAD R0, R12, R7, RZ ;  /* 0x000000070c007224 */ /* 0x000fe200078e02ff */
[----:B------:R-:W-:-:S04]  /*2130*/  PLOP3.LUT P2, PT, PT, PT, PT, 0x80, 0x0 ;  /* 0x000000000000781c */ /* 0x000fc80003f4f070 */
[C---:B------:R-:W-:Y:S01]  /*2140*/  VIADDMNMX R7, R0.reuse, R7, R168, PT ;  /* 0x0000000700077246 */ /* 0x040fe200038001a8 */
[----:B------:R-:W-:-:S04]  /*2150*/  IMAD R0, R0, 0x40, -R11 ;  /* 0x0000004000007824 */ /* 0x000fc800078e0a0b */
[----:B------:R-:W-:Y:S01]  /*2160*/  IMAD R7, R7, 0x40, -R11 ;  /* 0x0000004007077824 */ /* 0x000fe200078e0a0b */
[----:B------:R-:W-:-:S04]  /*2170*/  VIMNMX R0, RZ, R0, !PT ;  /* 0x00000000ff007248 */ /* 0x000fc80007fe0100 */
[----:B------:R-:W-:Y:S02]  /*2180*/  VIMNMX R7, R7, R36, PT ;  /* 0x0000002407077248 */ /* 0x000fe40003fe0100 */
[----:B------:R-:W-:Y:S02]  /*2190*/  SHF.R.U32.HI R35, RZ, 0x6, R0 ;  /* 0x00000006ff237819 */ /* 0x000fe40000011600 */
[----:B------:R-:W-:-:S03]  /*21a0*/  ISETP.GT.AND P0, PT, R7, R0, PT ;  /* 0x000000000700720c */ /* 0x000fc60003f04270 */
[----:B------:R-:W-:-:S10]  /*21b0*/  IMAD.MOV.U32 R34, RZ, RZ, R35 ;  /* 0x000000ffff227224 */ /* 0x000fd400078e0023 */
[----:B------:R-:W-:-:S05]  /*21c0*/  @P0 VIADD R3, R7, 0x3f ;  /* 0x0000003f07030836 */ /* 0x000fca0000000000 */
[----:B------:R-:W-:-:S04]  /*21d0*/  @P0 SHF.R.S32.HI R0, RZ, 0x1f, R3 ;  /* 0x0000001fff000819 */ /* 0x000fc80000011403 */
[----:B------:R-:W-:-:S04]  /*21e0*/  @P0 LEA.HI R0, R0, R3, RZ, 0x6 ;  /* 0x0000000300000211 */ /* 0x000fc800078f30ff */
[----:B------:R-:W-:-:S04]  /*21f0*/  @P0 SHF.R.S32.HI R34, RZ, 0x6, R0 ;  /* 0x00000006ff220819 */ /* 0x000fc80000011400 */
        /* <DEDUP_REMOVED lines=22> */
.L_x_3802:
[----:B------:R-:W-:Y:S05]  /*2360*/  BSYNC B6 ;  /* 0x0000000000067941 */ /* 0x000fea0003800000 */
.L_x_3801:
[----:B------:R-:W-:Y:S01]  /*2370*/  IADD3 R0, R2, 0x400, RZ ;  /* 0x0000040002007810 */ /* 0x000fe20007ffe0ff */
[----:B------:R-:W-:Y:S03]  /*2380*/  BSSY B6, `(.L_x_3803) ;  /* 0x0000013000067945 */ /* 0x000fe60003800000 */
        /* <DEDUP_REMOVED lines=18> */
.L_x_3804:
[----:B------:R-:W-:Y:S05]  /*24b0*/  BSYNC B6 ;  /* 0x0000000000067941 */ /* 0x000fea0003800000 */
.L_x_3803:
[----:B------:R-:W-:Y:S01]  /*24c0*/  ULDC.64 UR4, c[0x0][0x9f8] ;  /* 0x00027e0000047ab9 */ /* 0x000fe20000000a00 */
[----:B------:R-:W-:Y:S01]  /*24d0*/  IMAD.MOV.U32 R0, RZ, RZ, R26 ;  /* 0x000000ffff007224 */ /* 0x000fe200078e001a */
[----:B------:R-:W-:Y:S01]  /*24e0*/  ISETP.NE.U32.AND P0, PT, RZ, UR4, PT ;  /* 0x00000004ff007c0c */ /* 0x000fe2000bf05070 */
[----:B------:R-:W0:Y:S01]  /*24f0*/  S2R R3, SR_TID.X ;  /* 0x0000000000037919 */ /* 0x000e220000002100 */
[----:B------:R-:W1:Y:S02]  /*2500*/  LDC.64 R6, c[0x0][0x3f8] ;  /* 0x0000fe00ff067b82 */ /* 0x000e640000000a00 */
[----:B------:R-:W-:-:S06]  /*2510*/  ISETP.NE.AND.EX P0, PT, RZ, UR5, PT, P0 ;  /* 0x00000005ff007c0c */ /* 0x000fcc000bf05300 */
[----:B------:R-:W2:Y:S07]  /*2520*/  LDC R45, c[0x0][0x3f4] ;  /* 0x0000fd00ff2d7b82 */ /* 0x000eae0000000800 */
[----:B------:R-:W-:Y:S02]  /*2530*/  @P0 IADD3 R4, P1, R28, UR4, RZ ;  /* 0x000000041c040c10 */ /* 0x000fe4000ff3e0ff */
[----:B------:R-:W-:Y:S02]  /*2540*/  SHF.R.S32.HI R9, RZ, 0x1f, R189 ;  /* 0x0000001fff097819 */ /* 0x000fe400000114bd */
[----:B------:R-:W-:Y:S01]  /*2550*/  SHF.R.S32.HI R187, RZ, 0x1f, R186 ;  /* 0x0000001fffbb7819 */ /* 0x000fe200000114ba */
[----:B------:R-:W3:Y:S01]  /*2560*/  S2R R44, SR_TID.X ;  /* 0x00000000002c7919 */ /* 0x000ee20000002100 */
[----:B------:R-:W-:Y:S01]  /*2570*/  @P0 IADD3.X R5, R27, UR5, RZ, P1, !PT ;  /* 0x000000051b050c10 */ /* 0x000fe20008ffe4ff */
[----:B------:R-:W-:Y:S01]  /*2580*/  IMAD.SHL.U32 R40, R191, 0x40, RZ ;  /* 0x00000040bf287824 */ /* 0x000fe200078e00ff */
[----:B------:R-:W-:-:S03]  /*2590*/  ULDC UR4, c[0x0][0x2f4] ;  /* 0x0000bd0000047ab9 */ /* 0x000fc60000000800 */
[----:B------:R4:W3:Y:S01]  /*25a0*/  @P0 LDG.E R0, desc[UR42][R4.64] ;  /* 0x0000002a04000981 */ /* 0x0008e2000c1e1900 */
[-C--:B-1----:R-:W-:Y:S01]  /*25b0*/  IMAD R8, R9, R6.reuse, RZ ;  /* 0x0000000609087224 */ /* 0x082fe200078e02ff */
[----:B------:R-:W-:Y:S01]  /*25c0*/  LOP3.LUT R40, R40, 0x1c0, RZ, 0xc0, !PT ;  /* 0x000001c028287812 */ /* 0x000fe200078ec0ff */
[-C--:B------:R-:W-:Y:S01]  /*25d0*/  IMAD.WIDE.U32 R20, R189, R6.reuse, R186 ;  /* 0x00000006bd147225 */ /* 0x080fe200078e00ba */
[C---:B------:R-:W-:Y:S02]  /*25e0*/  ISETP.GE.AND P2, PT, R16.reuse, UR4, PT ;  /* 0x0000000410007c0c */ /* 0x040fe4000bf46270 */
[----:B--2---:R-:W-:Y:S01]  /*25f0*/  ISETP.GE.AND P0, PT, R16, R45, PT ;  /* 0x0000002d1000720c */ /* 0x004fe20003f06270 */
[----:B0-----:R-:W-:Y:S01]  /*2600*/  VIADD R10, R3, 0xffffff80 ;  /* 0xffffff80030a7836 */ /* 0x001fe20000000000 */
[----:B------:R-:W-:Y:S01]  /*2610*/  SHF.R.U32.HI R42, RZ, 0x3, R40 ;  /* 0x00000003ff2a7819 */ /* 0x000fe20000011628 */
[C---:B------:R-:W-:Y:S01]  /*2620*/  IMAD R11, R189.reuse, R7, R8 ;  /* 0x00000007bd0b7224 */ /* 0x040fe200078e0208 */
[----:B----4-:R-:W0:Y:S01]  /*2630*/  LDC.64 R4, c[0x0][0x408] ;  /* 0x00010200ff047b82 */ /* 0x010e220000000a00 */
[----:B------:R-:W-:Y:S01]  /*2640*/  IMAD.WIDE.U32 R28, R189, R6, R16 ;  /* 0x00000006bd1c7225 */ /* 0x000fe200078e0010 */
[----:B------:R-:W-:-:S02]  /*2650*/  SHF.R.S32.HI R3, RZ, 0x1f, R10 ;  /* 0x0000001fff037819 */ /* 0x000fc4000001140a */
[----:B------:R-:W-:Y:S01]  /*2660*/  ISETP.GE.AND P1, PT, R22, UR4, PT ;  /* 0x0000000416007c0c */ /* 0x000fe2000bf26270 */
[----:B------:R-:W-:Y:S01]  /*2670*/  IMAD.IADD R21, R21, 0x1, R11 ;  /* 0x0000000115157824 */ /* 0x000fe200078e020b */
[----:B------:R-:W-:Y:S01]  /*2680*/  LEA.HI R3, R3, R10, RZ, 0x2 ;  /* 0x0000000a03037211 */ /* 0x000fe200078f10ff */
[----:B------:R-:W-:Y:S01]  /*2690*/  IMAD.IADD R29, R11, 0x1, R29 ;  /* 0x000000010b1d7824 */ /* 0x000fe200078e021d */
[----:B-----5:R-:W-:Y:S01]  /*26a0*/  SHF.R.S32.HI R11, RZ, 0x1f, R154 ;  /* 0x0000001fff0b7819 */ /* 0x020fe2000001149a */
[-C--:B------:R-:W-:Y:S01]  /*26b0*/  IMAD.WIDE.U32 R20, R154, R6.reuse, R20 ;  /* 0x000000069a147225 */ /* 0x080fe200078e0014 */
[----:B------:R-:W-:Y:S02]  /*26c0*/  LOP3.LUT R13, R3, 0xfffffffc, RZ, 0xc0, !PT ;  /* 0xfffffffc030d7812 */ /* 0x000fe400078ec0ff */
[----:B------:R-:W-:Y:S01]  /*26d0*/  LOP3.LUT R18, R18, 0xfffffffd, RZ, 0xc0, !PT ;  /* 0xfffffffd12127812 */ /* 0x000fe200078ec0ff */
[----:B------:R-:W-:Y:S01]  /*26e0*/  IMAD.WIDE.U32 R28, R154, R6, R28 ;  /* 0x000000069a1c7225 */ /* 0x000fe200078e001c */
[----:B------:R-:W-:-:S02]  /*26f0*/  SHF.L.U64.HI R38, R6, 0x6, R7 ;  /* 0x0000000606267819 */ /* 0x000fc40000010207 */
[----:B------:R-:W-:Y:S01]  /*2700*/  @P2 LOP3.LUT R18, R18, 0x2, RZ, 0xfc, !PT ;  /* 0x0000000212122812 */ /* 0x000fe200078efcff */
[----:B------:R-:W-:Y:S01]  /*2710*/  IMAD.IADD R12, R10, 0x1, -R13 ;  /* 0x000000010a0c7824 */ /* 0x000fe200078e0a0d */
[----:B---3--:R-:W-:Y:S01]  /*2720*/  LEA.HI R44, R44, 0x8, RZ, 0x19 ;  /* 0x000000082c2c7811 */ /* 0x008fe200078fc8ff */
[----:B------:R-:W-:Y:S01]  /*2730*/  IMAD R10, R11, R6, RZ ;  /* 0x000000060b0a7224 */ /* 0x000fe200078e02ff */
[----:B------:R-:W-:Y:S01]  /*2740*/  LOP3.LUT R18, R18, 0xfffffffe, RZ, 0xc0, !PT ;  /* 0xfffffffe12127812 */ /* 0x000fe200078ec0ff */
[----:B------:R-:W-:Y:S02]  /*2750*/  IMAD.IADD R3, R24, 0x1, R25 ;  /* 0x0000000118037824 */ /* 0x000fe400078e0219 */
[----:B------:R-:W-:Y:S01]  /*2760*/  IMAD R49, R154, R7, R10 ;  /* 0x000000079a317224 */ /* 0x000fe200078e020a */
[----:B0-----:R-:W-:Y:S01]  /*2770*/  SHF.L.U64.HI R41, R4, 0x6, R5 ;  /* 0x0000000604297819 */ /* 0x001fe20000010205 */
[-C--:B------:R-:W-:Y:S01]  /*2780*/  IMAD R8, R9, R4.reuse, RZ ;  /* 0x0000000409087224 */ /* 0x080fe200078e02ff */
[----:B------:R-:W-:Y:S01]  /*2790*/  SEL R9, R45, RZ, P0 ;  /* 0x000000ff2d097207 */ /* 0x000fe20000000000 */
[----:B------:R-:W-:Y:S01]  /*27a0*/  IMAD R11, R11, R4, RZ ;  /* 0x000000040b0b7224 */ /* 0x000fe200078e02ff */
[----:B------:R-:W-:Y:S01]  /*27b0*/  @P1 LOP3.LUT R18, R18, 0x1, RZ, 0xfc, !PT ;  /* 0x0000000112121812 */ /* 0x000fe200078efcff */
[----:B------:R-:W-:-:S02]  /*27c0*/  IMAD R13, R189, R5, R8 ;  /* 0x00000005bd0d7224 */ /* 0x000fc400078e0208 */
[----:B------:R-:W-:Y:S02]  /*27d0*/  IMAD.IADD R9, R16, 0x1, R9 ;  /* 0x0000000110097824 */ /* 0x000fe400078e0209 */
[----:B------:R-:W-:Y:S01]  /*27e0*/  IMAD R11, R154, R5, R11 ;  /* 0x000000059a0b7224 */ /* 0x000fe200078e020b */
[----:B------:R-:W-:Y:S01]  /*27f0*/  LOP3.LUT R5, R40, 0x18, R16, 0xf8, !PT ;  /* 0x0000001828057812 */ /* 0x000fe200078ef810 */
[----:B------:R-:W-:Y:S01]  /*2800*/  IMAD.WIDE.U32 R30, R189, R4, R186 ;  /* 0x00000004bd1e7225 */ /* 0x000fe200078e00ba */
[----:B------:R-:W-:Y:S02]  /*2810*/  SHF.R.S32.HI R8, RZ, 0x1f, R9 ;  /* 0x0000001fff087819 */ /* 0x000fe40000011409 */
[----:B------:R-:W-:Y:S01]  /*2820*/  LOP3.LUT R5, R5, R42, RZ, 0x3c, !PT ;  /* 0x0000002a05057212 */ /* 0x000fe200078e3cff */
[----:B------:R-:W-:Y:S01]  /*2830*/  IMAD.WIDE.U32 R32, R189, R4, R16 ;  /* 0x00000004bd207225 */ /* 0x000fe200078e0010 */
[----:B------:R-:W-:-:S03]  /*2840*/  LEA.HI R37, R8, R9, RZ, 0x3 ;  /* 0x0000000908257211 */ /* 0x000fc600078f18ff */
[----:B------:R-:W-:Y:S01]  /*2850*/  IMAD R46, R198, 0x200, R5 ;  /* 0x00000200c62e7824 */ /* 0x000fe200078e0205 */
[----:B------:R-:W-:Y:S01]  /*2860*/  LOP3.LUT R5, R40, 0x38, R37, 0xf8, !PT ;  /* 0x0000003828057812 */ /* 0x000fe200078ef825 */
[----:B------:R-:W-:Y:S01]  /*2870*/  IMAD.IADD R31, R31, 0x1, R13 ;  /* 0x000000011f1f7824 */ /* 0x000fe200078e020d */
[----:B------:R-:W-:Y:S01]  /*2880*/  LOP3.LUT R51, R37, 0xfffffff8, RZ, 0xc0, !PT ;  /* 0xfffffff825337812 */ /* 0x000fe200078ec0ff */
[----:B------:R-:W-:Y:S01]  /*2890*/  IMAD.IADD R33, R13, 0x1, R33 ;  /* 0x000000010d217824 */ /* 0x000fe200078e0221 */
[----:B------:R-:W-:Y:S01]  /*28a0*/  LOP3.LUT R5, R5, R42, RZ, 0x3c, !PT ;  /* 0x0000002a05057212 */ /* 0x000fe200078e3cff */
[----:B------:R-:W-:Y:S01]  /*28b0*/  IMAD.WIDE.U32 R30, R154, R4, R30 ;  /* 0x000000049a1e7225 */ /* 0x000fe200078e001e */
[----:B------:R-:W-:-:S03]  /*28c0*/  SHF.R.S32.HI R54, RZ, 0x1f, R51 ;  /* 0x0000001fff367819 */ /* 0x000fc60000011433 */
[----:B------:R-:W-:-:S04]  /*28d0*/  IMAD.WIDE.U32 R32, R154, R4, R32 ;  /* 0x000000049a207225 */ /* 0x000fc800078e0020 */
[----:B------:R-:W-:Y:S02]  /*28e0*/  IMAD.IADD R48, R21, 0x1, R49 ;  /* 0x0000000115307824 */ /* 0x000fe400078e0231 */
[----:B------:R-:W-:Y:S02]  /*28f0*/  IMAD.SHL.U32 R39, R6, 0x40, RZ ;  /* 0x0000004006277824 */ /* 0x000fe400078e00ff */
[----:B------:R-:W-:Y:S02]  /*2900*/  IMAD.SHL.U32 R43, R4, 0x40, RZ ;  /* 0x00000040042b7824 */ /* 0x000fe400078e00ff */
[----:B------:R-:W-:Y:S02]  /*2910*/  IMAD.SHL.U32 R45, R45, 0x2, RZ ;  /* 0x000000022d2d7824 */ /* 0x000fe400078e00ff */
[----:B------:R-:W-:Y:S02]  /*2920*/  IMAD R47, R12, 0x40, R189 ;  /* 0x000000400c2f7824 */ /* 0x000fe400078e02bd */
[----:B------:R-:W-:-:S02]  /*2930*/  IMAD.IADD R49, R49, 0x1, R29 ;  /* 0x0000000131317824 */ /* 0x000fc400078e021d */
[----:B------:R-:W-:Y:S02]  /*2940*/  IMAD.IADD R50, R31, 0x1, R11 ;  /* 0x000000011f327824 */ /* 0x000fe400078e020b */
[----:B------:R-:W-:Y:S02]  /*2950*/  IMAD.IADD R52, R11, 0x1, R33 ;  /* 0x000000010b347824 */ /* 0x000fe400078e0221 */
[----:B------:R-:W-:Y:S01]  /*2960*/  IMAD R55, R198, 0x200, R5 ;  /* 0x00000200c6377824 */ /* 0x000fe200078e0205 */
[----:B------:R-:W-:-:S07]  /*2970*/  SHF.R.S32.HI R53, RZ, 0x1f, R0 ;  /* 0x0000001fff357819 */ /* 0x000fce0000011400 */
.L_x_3837:
[----:B0-----:R-:W0:Y:S01]  /*2980*/  LDC R60, c[0x0][0x430] ;  /* 0x00010c00ff3c7b82 */ /* 0x001e220000000800 */
[----:B------:R-:W-:Y:S02]  /*2990*/  VIADD R34, R34, 0xffffffff ;  /* 0xffffffff22227836 */ /* 0x000fe40000000000 */
[----:B------:R-:W-:Y:S02]  /*29a0*/  IMAD.MOV.U32 R59, RZ, RZ, RZ ;  /* 0x000000ffff3b7224 */ /* 0x000fe400078e00ff */
[----:B------:R-:W-:-:S03]  /*29b0*/  IMAD R4, R34, 0x40, R47 ;  /* 0x0000004022047824 */ /* 0x000fc600078e022f */
[----:B-1----:R-:W1:Y:S01]  /*29c0*/  LDC R66, c[0x0][0x3f4] ;  /* 0x0000fd00ff427b82 */ /* 0x002e620000000800 */
[----:B------:R-:W-:Y:S01]  /*29d0*/  IMAD.IADD R12, R3, 0x1, R4 ;  /* 0x00000001030c7824 */ /* 0x000fe200078e0204 */
[----:B------:R-:W-:-:S03]  /*29e0*/  ISETP.GE.AND P1, PT, R4, R36, PT ;  /* 0x000000240400720c */ /* 0x000fc60003f26270 */
[----:B------:R-:W-:Y:S01]  /*29f0*/  IMAD.MOV.U32 R8, RZ, RZ, R12 ;  /* 0x000000ffff087224 */ /* 0x000fe200078e000c */
[----:B------:R-:W-:Y:S02]  /*2a00*/  ISETP.GT.OR P1, PT, R47, 0x3f, P1 ;  /* 0x0000003f2f00780c */ /* 0x000fe40000f24670 */
[----:B0-----:R-:W-:-:S11]  /*2a10*/  ISETP.NE.AND P2, PT, R60, 0x1, PT ;  /* 0x000000013c00780c */ /* 0x001fd60003f45270 */
[----:B------:R-:W0:Y:S08]  /*2a20*/  @!P1 LDC.64 R6, c[0x0][0x428] ;  /* 0x00010a00ff069b82 */ /* 0x000e300000000a00 */
[----:B--2---:R-:W2:Y:S08]  /*2a30*/  @!P1 LDC.64 R4, c[0x0][0x418] ;  /* 0x00010600ff049b82 */ /* 0x004eb00000000a00 */
[----:B---3--:R-:W3:Y:S08]  /*2a40*/  @P2 LDC R9, c[0x0][0x434] ;  /* 0x00010d00ff092b82 */ /* 0x008ef00000000800 */
[----:B------:R-:W4:Y:S01]  /*2a50*/  @P2 LDC R10, c[0x0][0x438] ;  /* 0x00010e00ff0a2b82 */ /* 0x000f220000000800 */
[----:B---3--:R-:W-:-:S05]  /*2a60*/  @P2 IMAD.HI.U32 R9, R12, R9, RZ ;  /* 0x000000090c092227 */ /* 0x008fca00078e00ff */
[----:B----4-:R-:W-:Y:S01]  /*2a70*/  @P2 SHF.R.U32.HI R8, RZ, R10, R9 ;  /* 0x0000000aff082219 */ /* 0x010fe20000011609 */
[----:B0-----:R-:W-:-:S03]  /*2a80*/  @!P1 IMAD R10, R53, R6, RZ ;  /* 0x00000006350a9224 */ /* 0x001fc600078e02ff */
[----:B------:R-:W-:Y:S01]  /*2a90*/  @!P1 SHF.R.S32.HI R9, RZ, 0x1f, R8 ;  /* 0x0000001fff099819 */ /* 0x000fe20000011408 */
[C---:B------:R-:W-:Y:S02]  /*2aa0*/  @!P1 IMAD R11, R0.reuse, R7, R10 ;  /* 0x00000007000b9224 */ /* 0x040fe400078e020a */
[----:B------:R-:W-:-:S05]  /*2ab0*/  @!P1 IMAD.WIDE.U32 R6, R0, R6, R8 ;  /* 0x0000000600069225 */ /* 0x000fca00078e0008 */
[----:B------:R-:W-:Y:S02]  /*2ac0*/  @!P1 IADD3 R7, R7, R11, RZ ;  /* 0x0000000b07079210 */ /* 0x000fe40007ffe0ff */
[----:B--2---:R-:W-:-:S04]  /*2ad0*/  @!P1 LEA R4, P2, R6, R4, 0x2 ;  /* 0x0000000406049211 */ /* 0x004fc800078410ff */
[----:B------:R-:W-:Y:S02]  /*2ae0*/  @!P1 LEA.HI.X R5, R6, R5, R7, 0x2, P2 ;  /* 0x0000000506059211 */ /* 0x000fe400010f1407 */
[----:B-1----:R-:W-:Y:S01]  /*2af0*/  ISETP.GE.AND P2, PT, R66, 0x1, PT ;  /* 0x000000014200780c */ /* 0x002fe20003f46270 */
[----:B------:R-:W-:Y:S01]  /*2b00*/  IMAD.SHL.U32 R64, R23, 0x1000, RZ ;  /* 0x0000100017407824 */ /* 0x000fe200078e00ff */
[----:B------:R-:W-:Y:S05]  /*2b10*/  YIELD ;  /* 0x0000000000007946 */ /* 0x000fea0003800000 */
[----:B------:R-:W-:Y:S01]  /*2b20*/  IMAD.MOV R7, RZ, RZ, -R8 ;  /* 0x000000ffff077224 */ /* 0x000fe200078e0a08 */
[----:B------:R-:W-:Y:S01]  /*2b30*/  BSSY B0, `(.L_x_3805) ;  /* 0x00001ad000007945 */ /* 0x000fe20003800000 */
[----:B------:R-:W-:Y:S01]  /*2b40*/  IMAD.IADD R67, R46, 0x1, R64 ;  /* 0x000000012e437824 */ /* 0x000fe200078e0240 */
[----:B------:R0:W5:Y:S01]  /*2b50*/  @!P1 LDG.E R59, desc[UR42][R4.64] ;  /* 0x0000002a043b9981 */ /* 0x000162000c1e1900 */
[----:B------:R-:W-:Y:S01]  /*2b60*/  IMAD R60, R60, R7, R12 ;  /* 0x000000073c3c7224 */ /* 0x000fe200078e020c */
[----:B------:R-:W-:Y:S01]  /*2b70*/  ISETP.GT.AND P1, PT, R34, R35, PT ;  /* 0x000000232200720c */ /* 0x000fe20003f24270 */
[----:B------:R-:W-:Y:S01]  /*2b80*/  IMAD R67, R67, 0x2, R2 ;  /* 0x0000000243437824 */ /* 0x000fe200078e0202 */
[----:B------:R-:W-:Y:S11]  /*2b90*/  @!P2 BRA `(.L_x_3806) ;  /* 0x0000001400c4a947 */ /* 0x000ff60003800000 */
[----:B------:R-:W-:Y:S01]  /*2ba0*/  SHF.R.S32.HI R62, RZ, 0x1f, R60 ;  /* 0x0000001fff3e7819 */ /* 0x000fe2000001143c */
[----:B------:R-:W-:Y:S01]  /*2bb0*/  ULDC.64 UR4, c[0x0][0x300] ;  /* 0x0000c00000047ab9 */ /* 0x000fe20000000a00 */
[----:B-----5:R-:W-:Y:S01]  /*2bc0*/  SHF.R.S32.HI R61, RZ, 0x1f, R59 ;  /* 0x0000001fff3d7819 */ /* 0x020fe2000001143b */
[----:B0-----:R-:W-:Y:S01]  /*2bd0*/  IMAD.WIDE.U32 R4, R60, UR4, RZ ;  /* 0x000000043c047c25 */ /* 0x001fe2000f8e00ff */
[----:B------:R-:W-:Y:S01]  /*2be0*/  ULDC.U8 UR8, c[0x0][0x410] ;  /* 0x0001040000087ab9 */ /* 0x000fe20000000000 */
[----:B------:R-:W-:Y:S01]  /*2bf0*/  SHF.R.S32.HI R12, RZ, 0x1f, R34 ;  /* 0x0000001fff0c7819 */ /* 0x000fe20000011422 */
[----:B------:R-:W-:Y:S01]  /*2c00*/  ULDC.64 UR6, c[0x0][0x2e8] ;  /* 0x0000ba0000067ab9 */ /* 0x000fe20000000a00 */
[----:B------:R-:W-:Y:S01]  /*2c10*/  IMAD R7, R62, UR4, RZ ;  /* 0x000000043e077c24 */ /* 0x000fe2000f8e02ff */
[----:B------:R-:W-:Y:S01]  /*2c20*/  ISETP.NE.AND P2, PT, RZ, UR8, PT ;  /* 0x00000008ff007c0c */ /* 0x000fe2000bf45270 */
[----:B------:R-:W-:Y:S02]  /*2c30*/  IMAD R8, R38, R34, RZ ;  /* 0x0000002226087224 */ /* 0x000fe400078e02ff */
[----:B------:R-:W-:Y:S01]  /*2c40*/  IMAD R7, R60, UR5, R7 ;  /* 0x000000053c077c24 */ /* 0x000fe2000f8e0207 */
[----:B------:R-:W-:Y:S01]  /*2c50*/  ULDC.64 UR4, c[0x0][0x310] ;  /* 0x0000c40000047ab9 */ /* 0x000fe20000000a00 */
[----:B------:R-:W-:-:S02]  /*2c60*/  IMAD R9, R12, R39, R8 ;  /* 0x000000270c097224 */ /* 0x000fc400078e0208 */
[----:B------:R-:W-:Y:S02]  /*2c70*/  IMAD R6, R61, UR4, RZ ;  /* 0x000000043d067c24 */ /* 0x000fe4000f8e02ff */
[----:B------:R-:W-:Y:S02]  /*2c80*/  IMAD.IADD R5, R5, 0x1, R7 ;  /* 0x0000000105057824 */ /* 0x000fe400078e0207 */
[C---:B------:R-:W-:Y:S02]  /*2c90*/  IMAD R7, R59.reuse, UR5, R6 ;  /* 0x000000053b077c24 */ /* 0x040fe4000f8e0206 */
[----:B------:R-:W-:Y:S01]  /*2ca0*/  IMAD.WIDE.U32 R4, R59, UR4, R4 ;  /* 0x000000043b047c25 */ /* 0x000fe2000f8e0004 */
[----:B------:R-:W-:-:S03]  /*2cb0*/  ULDC.64 UR4, c[0x0][0x308] ;  /* 0x0000c20000047ab9 */ /* 0x000fc60000000a00 */
[----:B------:R-:W-:Y:S02]  /*2cc0*/  IMAD.IADD R5, R5, 0x1, R7 ;  /* 0x0000000105057824 */ /* 0x000fe400078e0207 */
[----:B------:R-:W-:-:S04]  /*2cd0*/  IMAD.WIDE.U32 R6, R184, UR4, R4 ;  /* 0x00000004b8067c25 */ /* 0x000fc8000f8e0004 */
[----:B------:R-:W-:Y:S01]  /*2ce0*/  IMAD R13, R184, UR5, R7 ;  /* 0x00000005b80d7c24 */ /* 0x000fe2000f8e0207 */
[----:B------:R-:W-:Y:S01]  /*2cf0*/  LEA R68, P3, R6, UR6, 0x1 ;  /* 0x0000000606447c11 */ /* 0x000fe2000f8608ff */
[----:B------:R-:W-:-:S03]  /*2d00*/  IMAD.WIDE.U32 R4, R39, R34, RZ ;  /* 0x0000002227047225 */ /* 0x000fc600078e00ff */
[----:B------:R-:W-:Y:S01]  /*2d10*/  LEA.HI.X R13, R6, UR7, R13, 0x1, P3 ;  /* 0x00000007060d7c11 */ /* 0x000fe200098f0c0d */
[----:B------:R-:W-:Y:S01]  /*2d20*/  IMAD.IADD R10, R5, 0x1, R9 ;  /* 0x00000001050a7824 */ /* 0x000fe200078e0209 */
[----:B------:R-:W-:Y:S07]  /*2d30*/  @!P2 BRA `(.L_x_3807) ;  /* 0x0000000800a8a947 */ /* 0x000fee0003800000 */
[----:B------:R-:W-:Y:S01]  /*2d40*/  IMAD R63, R34, -0x40, R36 ;  /* 0xffffffc0223f7824 */ /* 0x000fe200078e0224 */
[----:B------:R-:W-:Y:S01]  /*2d50*/  BSSY B1, `(.L_x_3808) ;  /* 0x000001e000017945 */ /* 0x000fe20003800000 */
[----:B------:R-:W-:Y:S02]  /*2d60*/  CS2R R8, SRZ ;  /* 0x0000000000087805 */ /* 0x000fe4000001ff00 */
[----:B------:R-:W-:Y:S02]  /*2d70*/  CS2R R26, SRZ ;  /* 0x00000000001a7805 */ /* 0x000fe4000001ff00 */
[----:B------:R-:W-:Y:S02]  /*2d80*/  CS2R R24, SRZ ;  /* 0x0000000000187805 */ /* 0x000fe4000001ff00 */
[----:B------:R-:W-:Y:S02]  /*2d90*/  VIMNMX R63, R63, 0x40, PT ;  /* 0x000000403f3f7848 */ /* 0x000fe40003fe0100 */
[----:B------:R-:W-:-:S02]  /*2da0*/  CS2R R56, SRZ ;  /* 0x0000000000387805 */ /* 0x000fc4000001ff00 */
[----:B------:R-:W-:-:S13]  /*2db0*/  ISETP.GE.AND P2, PT, R189, R63, PT ;  /* 0x0000003fbd00720c */ /* 0x000fda0003f46270 */
[----:B------:R-:W-:Y:S05]  /*2dc0*/  @P2 BRA `(.L_x_3809) ;  /* 0x0000000000582947 */ /* 0x000fea0003800000 */
[----:B------:R-:W-:Y:S01]  /*2dd0*/  IMAD R6, R41, R34, RZ ;  /* 0x0000002229067224 */ /* 0x000fe200078e02ff */
[----:B------:R-:W-:Y:S01]  /*2de0*/  IADD3 R8, P3, R20, R4, RZ ;  /* 0x0000000414087210 */ /* 0x000fe20007f7e0ff */
[----:B------:R-:W-:Y:S01]  /*2df0*/  IMAD.MOV.U32 R4, RZ, RZ, R30 ;  /* 0x000000ffff047224 */ /* 0x000fe200078e001e */
[----:B------:R-:W-:Y:S01]  /*2e00*/  ULDC.64 UR6, c[0x0][0x400] ;  /* 0x0001000000067ab9 */ /* 0x000fe20000000a00 */
[----:B------:R-:W-:Y:S01]  /*2e10*/  IMAD.MOV.U32 R5, RZ, RZ, R50 ;  /* 0x000000ffff057224 */ /* 0x000fe200078e0032 */
[----:B------:R-:W-:Y:S01]  /*2e20*/  ULDC.64 UR4, c[0x0][0x3e8] ;  /* 0x0000fa0000047ab9 */ /* 0x000fe20000000a00 */
[-C--:B------:R-:W-:Y:S02]  /*2e30*/  IMAD R11, R12, R43.reuse, R6 ;  /* 0x0000002b0c0b7224 */ /* 0x080fe400078e0206 */
[----:B------:R-:W-:-:S04]  /*2e40*/  IMAD.WIDE.U32 R6, R34, R43, R4 ;  /* 0x0000002b22067225 */ /* 0x000fc800078e0004 */
[----:B------:R-:W-:Y:S01]  /*2e50*/  IMAD.X R9, R10, 0x1, R48, P3 ;  /* 0x000000010a097824 */ /* 0x000fe200018e0630 */
[----:B------:R-:W-:Y:S01]  /*2e60*/  LEA R4, P3, R6, UR6, 0x1 ;  /* 0x0000000606047c11 */ /* 0x000fe2000f8608ff */
[----:B------:R-:W-:-:S05]  /*2e70*/  IMAD.IADD R5, R7, 0x1, R11 ;  /* 0x0000000107057824 */ /* 0x000fca00078e020b */
        /* <DEDUP_REMOVED lines=11> */
.L_x_3809:
[----:B------:R-:W-:Y:S05]  /*2f30*/  BSYNC B1 ;  /* 0x0000000000017941 */ /* 0x000fea0003800000 */
.L_x_3808:
[----:B------:R-:W-:Y:S01]  /*2f40*/  UISETP.NE.AND UP0, UPT, UR37, 0x3, UPT ;  /* 0x000000032500788c */ /* 0x000fe2000bf05270 */
[----:B0----5:R-:W-:Y:S02]  /*2f50*/  IMAD.MOV.U32 R4, RZ, RZ, R8 ;  /* 0x000000ffff047224 */ /* 0x021fe400078e0008 */
[----:B------:R-:W-:Y:S02]  /*2f60*/  IMAD.MOV.U32 R5, RZ, RZ, R9 ;  /* 0x000000ffff057224 */ /* 0x000fe400078e0009 */
[----:B------:R-:W-:Y:S01]  /*2f70*/  IMAD.MOV.U32 R6, RZ, RZ, R26 ;  /* 0x000000ffff067224 */ /* 0x000fe200078e001a */
[----:B------:R-:W-:Y:S01]  /*2f80*/  PLOP3.LUT P3, PT, PT, PT, UP0, 0x80, 0x0 ;  /* 0x000000000000781c */ /* 0x000fe20003f6f008 */
[----:B------:R-:W-:Y:S01]  /*2f90*/  IMAD.MOV.U32 R7, RZ, RZ, R57 ;  /* 0x000000ffff077224 */ /* 0x000fe200078e0039 */
[----:B------:R-:W-:Y:S01]  /*2fa0*/  PRMT R70, R4, 0x5410, R5 ;  /* 0x0000541004467816 */ /* 0x000fe20000000005 */
[----:B------:R-:W-:Y:S02]  /*2fb0*/  IMAD.MOV.U32 R4, RZ, RZ, R27 ;  /* 0x000000ffff047224 */ /* 0x000fe400078e001b */
[----:B------:R-:W-:-:S03]  /*2fc0*/  IMAD.MOV.U32 R5, RZ, RZ, R25 ;  /* 0x000000ffff057224 */ /* 0x000fc600078e0019 */
[----:B------:R-:W-:Y:S01]  /*2fd0*/  PRMT R71, R6, 0x5410, R4 ;  /* 0x0000541006477816 */ /* 0x000fe20000000004 */
[----:B------:R-:W-:Y:S02]  /*2fe0*/  IMAD.MOV.U32 R4, RZ, RZ, R24 ;  /* 0x000000ffff047224 */ /* 0x000fe400078e0018 */
[----:B------:R-:W-:-:S03]  /*2ff0*/  IMAD.MOV.U32 R6, RZ, RZ, R56 ;  /* 0x000000ffff067224 */ /* 0x000fc600078e0038 */
[----:B------:R-:W-:Y:S02]  /*3000*/  PRMT R72, R4, 0x5410, R5 ;  /* 0x0000541004487816 */ /* 0x000fe40000000005 */
[----:B------:R-:W-:Y:S01]  /*3010*/  PRMT R73, R6, 0x5410, R7 ;  /* 0x0000541006497816 */ /* 0x000fe20000000007 */
[----:B------:R-:W-:Y:S06]  /*3020*/  @!P3 BRA `(.L_x_3810) ;  /* 0x000000000004b947 */ /* 0x000fec0003800000 */
[----:B------:R-:W-:Y:S01]  /*3030*/  BPT.TRAP 0x1 ;  /* 0x000000040000795c */ /* 0x000fe20000300000 */
.L_x_3810:
[----:B------:R-:W-:Y:S01]  /*3040*/  IMAD R58, R23, 0x8, R2 ;  /* 0x00000008173a7824 */ /* 0x000fe200078e0202 */
[----:B------:R-:W-:Y:S01]  /*3050*/  SHF.L.U32 R65, R188, 0x1f, RZ ;  /* 0x0000001fbc417819 */ /* 0x000fe200000006ff */
[----:B------:R-:W-:Y:S03]  /*3060*/  BSSY B1, `(.L_x_3811) ;  /* 0x0000003000017945 */ /* 0x000fe60003800000 */
[----:B------:R-:W0:Y:S02]  /*3070*/  SYNCS.PHASECHK.TRANS64.TRYWAIT P4, [R58+URZ+0x28c90], R65 ;  /* 0x028c90413a0075a7 */ /* 0x000e24000808017f */
[----:B0-----:R-:W-:Y:S05]  /*3080*/  @!P4 BRA `(.L_x_3812) ;  /* 0x0000017000bcc947 */ /* 0x001fea0003800000 */
.L_x_4060:
[----:B------:R-:W-:Y:S05]  /*3090*/  BSYNC B1 ;  /* 0x0000000000017941 */ /* 0x000fea0003800000 */
.L_x_3811:
[----:B------:R-:W-:-:S03]  /*30a0*/  UMOV UR4, 0xffffffff ;  /* 0xffffffff00047882 */ /* 0x000fc60000000000 */
[----:B------:R-:W-:Y:S05]  /*30b0*/  BRA.DIV UR4, `(.L_x_3813) ;  /* 0x0000017204c47947 */ /* 0x000fea000b800000 */
[----:B------:R1:W2:Y:S04]  /*30c0*/  SHFL.IDX PT, R69, R13, RZ, 0x1c1f ;  /* 0x001c1fff0d457589 */ /* 0x0002a800000e0000 */
[----:B------:R1:W3:Y:S02]  /*30d0*/  SHFL.IDX PT, R14, R68, RZ, 0x1c1f ;  /* 0x001c1fff440e7589 */ /* 0x0002e400000e0000 */
.L_x_4064:
[----:B------:R-:W-:Y:S05]  /*30e0*/  @P2 BRA `(.L_x_3814) ;  /* 0x0000001400442947 */ /* 0x000fea0003800000 */
[----:B------:R-:W-:Y:S01]  /*30f0*/  LOP3.LUT P4, RZ, R18, 0x2, RZ, 0xc0, !PT ;  /* 0x0000000212ff7812 */ /* 0x000fe2000788c0ff */
[----:B------:R-:W-:-:S12]  /*3100*/  BSSY B1, `(.L_x_3815) ;  /* 0x0000034000017945 */ /* 0x000fd80003800000 */
[----:B------:R-:W-:Y:S05]  /*3110*/  @P4 BRA `(.L_x_3816) ;  /* 0x0000000000c84947 */ /* 0x000fea0003800000 */
[----:B------:R4:W0:Y:S01]  /*3120*/  LDS.128 R4, [R67+0x22400] ;  /* 0x0224000043047984 */ /* 0x0008220000000c00 */
[C---:B---3--:R-:W-:Y:S01]  /*3130*/  LEA R10, P2, R16.reuse, R14, 0x1 ;  /* 0x0000000e100a7211 */ /* 0x048fe200078408ff */
[----:B------:R-:W-:Y:S03]  /*3140*/  BSSY B2, `(.L_x_3817) ;  /* 0x000002e000027945 */ /* 0x000fe60003800000 */
[----:B--2---:R-:W-:Y:S02]  /*3150*/  LEA.HI.X R11, R16, R69, R17, 0x1, P2 ;  /* 0x00000045100b7211 */ /* 0x004fe400010f0c11 */
[----:B------:R-:W-:-:S13]  /*3160*/  ISETP.GE.AND P2, PT, R186, R66, PT ;  /* 0x00000042ba00720c */ /* 0x000fda0003f46270 */
[----:B----4-:R-:W-:Y:S05]  /*3170*/  @P2 BRA `(.L_x_3818) ;  /* 0x0000000000a82947 */ /* 0x010fea0003800000 */
[----:B------:R-:W-:Y:S01]  /*3180*/  SHF.R.U64 R15, R56, 0x10, R57 ;  /* 0x00000010380f7819 */ /* 0x000fe20000001239 */
[--C-:B0-----:R-:W-:Y:S01]  /*3190*/  HADD2.F32 R12, -RZ, R5.reuse.H1_H1 ;  /* 0x30000005ff0c7230 */ /* 0x101fe20000004100 */
[--C-:B-1----:R-:W-:Y:S01]  /*31a0*/  SHF.R.U64 R13, R26, 0x10, R27.reuse ;  /* 0x000000101a0d7819 */ /* 0x102fe2000000121b */
[----:B------:R-:W-:Y:S01]  /*31b0*/  HADD2.F32 R5, -RZ, R5.H0_H0 ;  /* 0x20000005ff057230 */ /* 0x000fe20000004100 */
[----:B------:R-:W-:Y:S01]  /*31c0*/  SHF.R.U32.HI R27, RZ, 0x10, R27 ;  /* 0x00000010ff1b7819 */ /* 0x000fe2000001161b */
[----:B------:R-:W-:Y:S02]  /*31d0*/  HADD2.F32 R15, -RZ, R15.H0_H0 ;  /* 0x2000000fff0f7230 */ /* 0x000fe40000004100 */
[----:B------:R-:W-:-:S03]  /*31e0*/  HADD2.F32 R13, -RZ, R13.H0_H0 ;  /* 0x2000000dff0d7230 */ /* 0x000fc60000004100 */
[-C--:B------:R-:W-:Y:S01]  /*31f0*/  FMUL.FTZ R26, R12, R15.reuse ;  /* 0x0000000f0c1a7220 */ /* 0x080fe20000410000 */
[----:B------:R-:W-:-:S03]  /*3200*/  FMUL.FTZ R15, R5, R15 ;  /* 0x0000000f050f7220 */ /* 0x000fc60000410000 */
[-C--:B------:R-:W-:Y:S01]  /*3210*/  FFMA.FTZ R5, R5, R13.reuse, -R26 ;  /* 0x0000000d05057223 */ /* 0x080fe2000001081a */
[----:B------:R-:W-:Y:S01]  /*3220*/  SHF.R.U32.HI R26, RZ, 0x10, R57 ;  /* 0x00000010ff1a7819 */ /* 0x000fe20000011639 */
[----:B------:R-:W-:Y:S01]  /*3230*/  FFMA.FTZ R12, R12, R13, R15 ;  /* 0x0000000d0c0c7223 */ /* 0x000fe2000001000f */
[----:B------:R-:W-:Y:S02]  /*3240*/  IMAD.MOV.U32 R13, RZ, RZ, R4 ;  /* 0x000000ffff0d7224 */ /* 0x000fe400078e0004 */
[--C-:B------:R-:W-:Y:S02]  /*3250*/  HADD2.F32 R15, -RZ, R7.reuse.H1_H1 ;  /* 0x30000007ff0f7230 */ /* 0x100fe40000004100 */
[----:B------:R-:W-:Y:S01]  /*3260*/  HADD2.F32 R26, -RZ, R26.H0_H0 ;  /* 0x2000001aff1a7230 */ /* 0x000fe20000004100 */
[----:B------:R-:W-:Y:S01]  /*3270*/  F2FP.F16.F32.PACK_AB R5, R12, R5 ;  /* 0x000000050c05723e */ /* 0x000fe200000000ff */
[----:B------:R-:W-:Y:S02]  /*3280*/  HADD2.F32 R4, -RZ, R7.H0_H0 ;  /* 0x20000007ff047230 */ /* 0x000fe40000004100 */
[----:B------:R-:W-:-:S02]  /*3290*/  HADD2.F32 R7, -RZ, R27.H0_H0 ;  /* 0x2000001bff077230 */ /* 0x000fc40000004100 */
[-C--:B------:R-:W-:Y:S01]  /*32a0*/  FMUL.FTZ R27, R15, R26.reuse ;  /* 0x0000001a0f1b7220 */ /* 0x080fe20000410000 */
[----:B------:R-:W-:-:S03]  /*32b0*/  FMUL.FTZ R26, R4, R26 ;  /* 0x0000001a041a7220 */ /* 0x000fc60000410000 */
[-C--:B------:R-:W-:Y:S01]  /*32c0*/  FFMA.FTZ R4, R4, R7.reuse, -R27 ;  /* 0x0000000704047223 */ /* 0x080fe2000001081b */
[----:B------:R-:W-:Y:S02]  /*32d0*/  HADD2.F32 R27, -RZ, R73.H0_H0 ;  /* 0x20000049ff1b7230 */ /* 0x000fe40000004100 */
[----:B------:R-:W-:Y:S01]  /*32e0*/  FFMA.FTZ R7, R15, R7, R26 ;  /* 0x000000070f077223 */ /* 0x000fe2000001001a */
[----:B------:R-:W-:Y:S02]  /*32f0*/  IMAD.MOV.U32 R15, RZ, RZ, R6 ;  /* 0x000000ffff0f7224 */ /* 0x000fe400078e0006 */
[--C-:B------:R-:W-:Y:S02]  /*3300*/  HADD2.F32 R6, -RZ, R13.reuse.H0_H0 ;  /* 0x2000000dff067230 */ /* 0x100fe40000004100 */
[----:B------:R-:W-:Y:S01]  /*3310*/  HADD2.F32 R13, -RZ, R13.H1_H1 ;  /* 0x3000000dff0d7230 */ /* 0x000fe20000004100 */
[----:B------:R-:W-:Y:S01]  /*3320*/  F2FP.F16.F32.PACK_AB R7, R7, R4 ;  /* 0x000000040707723e */ /* 0x000fe200000000ff */
[----:B------:R-:W-:-:S02]  /*3330*/  HADD2.F32 R26, -RZ, R71.H0_H0 ;  /* 0x20000047ff1a7230 */ /* 0x000fc40000004100 */
[-C--:B------:R-:W-:Y:S01]  /*3340*/  FMUL.FTZ R56, R6, R27.reuse ;  /* 0x0000001b06387220 */ /* 0x080fe20000410000 */
[----:B------:R-:W-:-:S03]  /*3350*/  FMUL.FTZ R57, R13, R27 ;  /* 0x0000001b0d397220 */ /* 0x000fc60000410000 */
[-C--:B------:R-:W-:Y:S01]  /*3360*/  FFMA.FTZ R56, R13, R26.reuse, R56 ;  /* 0x0000001a0d387223 */ /* 0x080fe20000010038 */
[----:B------:R-:W-:Y:S02]  /*3370*/  HADD2.F32 R13, -RZ, R71.H1_H1 ;  /* 0x30000047ff0d7230 */ /* 0x000fe40000004100 */
[----:B------:R-:W-:Y:S01]  /*3380*/  FFMA.FTZ R57, R6, R26, -R57 ;  /* 0x0000001a06397223 */ /* 0x000fe20000010839 */
[--C-:B------:R-:W-:Y:S02]  /*3390*/  HADD2.F32 R6, -RZ, R15.reuse.H0_H0 ;  /* 0x2000000fff067230 */ /* 0x100fe40000004100 */
[----:B------:R-:W-:Y:S02]  /*33a0*/  HADD2.F32 R15, -RZ, R15.H1_H1 ;  /* 0x3000000fff0f7230 */ /* 0x000fe40000004100 */
[----:B------:R-:W-:Y:S01]  /*33b0*/  HADD2.F32 R26, -RZ, R73.H1_H1 ;  /* 0x30000049ff1a7230 */ /* 0x000fe20000004100 */
[----:B------:R-:W-:-:S04]  /*33c0*/  F2FP.F16.F32.PACK_AB R4, R56, R57 ;  /* 0x000000393804723e */ /* 0x000fc800000000ff */
[-C--:B------:R-:W-:Y:S01]  /*33d0*/  FMUL.FTZ R27, R15, R26.reuse ;  /* 0x0000001a0f1b7220 */ /* 0x080fe20000410000 */
[----:B------:R-:W-:-:S03]  /*33e0*/  FMUL.FTZ R26, R6, R26 ;  /* 0x0000001a061a7220 */ /* 0x000fc60000410000 */
[-C--:B------:R-:W-:Y:S01]  /*33f0*/  FFMA.FTZ R27, R6, R13.reuse, -R27 ;  /* 0x0000000d061b7223 */ /* 0x080fe2000001081b */
[----:B------:R-:W-:-:S05]  /*3400*/  FFMA.FTZ R26, R15, R13, R26 ;  /* 0x0000000d0f1a7223 */ /* 0x000fca000001001a */
[----:B------:R-:W-:-:S07]  /*3410*/  F2FP.F16.F32.PACK_AB R6, R26, R27 ;  /* 0x0000001b1a06723e */ /* 0x000fce00000000ff */
.L_x_3818:
[----:B------:R-:W-:Y:S05]  /*3420*/  BSYNC B2 ;  /* 0x0000000000027941 */ /* 0x000fea0003800000 */
.L_x_3817:
[----:B0-----:R4:W-:Y:S02]  /*3430*/  ST.E.128 desc[UR42][R10.64], R4 ;  /* 0x000000040a007985 */ /* 0x0019e4000c101d2a */
.L_x_3816:
[----:B------:R-:W-:Y:S05]  /*3440*/  BSYNC B1 ;  /* 0x0000000000017941 */ /* 0x000fea0003800000 */
.L_x_3815:
[----:B------:R-:W-:-:S13]  /*3450*/  LOP3.LUT P2, RZ, R18, 0x1, RZ, 0xc0, !PT ;  /* 0x0000000112ff7812 */ /* 0x000fda000784c0ff */
[----:B------:R-:W-:Y:S05]  /*3460*/  @P2 BRA `(.L_x_3814) ;  /* 0x0000001000642947 */ /* 0x000fea0003800000 */
[----:B----4-:R-:W-:Y:S01]  /*3470*/  IMAD.MOV.U32 R5, RZ, RZ, 0x20 ;  /* 0x00000020ff057424 */ /* 0x010fe200078e00ff */
[----:B------:R-:W-:Y:S01]  /*3480*/  LOP3.LUT P2, RZ, R191, 0x4, RZ, 0xc0, !PT ;  /* 0x00000004bfff7812 */ /* 0x000fe2000784c0ff */
[----:B------:R-:W-:Y:S03]  /*3490*/  BSSY B1, `(.L_x_3819) ;  /* 0x0000032000017945 */ /* 0x000fe60003800000 */
[----:B------:R-:W-:Y:S02]  /*34a0*/  SEL R5, R5, 0xffffffe0, !P2 ;  /* 0xffffffe005057807 */ /* 0x000fe40005000000 */
[C---:B---3--:R-:W-:Y:S02]  /*34b0*/  LEA R10, P2, R22.reuse, R14, 0x1 ;  /* 0x0000000e160a7211 */ /* 0x048fe400078408ff */
[----:B------:R-:W-:Y:S02]  /*34c0*/  IADD3 R5, R5, R46, R64 ;  /* 0x0000002e05057210 */ /* 0x000fe40007ffe040 */
[----:B--2---:R-:W-:-:S02]  /*34d0*/  LEA.HI.X R11, R22, R69, R193, 0x1, P2 ;  /* 0x00000045160b7211 */ /* 0x004fc400010f0cc1 */
[----:B------:R-:W-:Y:S01]  /*34e0*/  ISETP.GE.AND P2, PT, R194, R66, PT ;  /* 0x00000042c200720c */ /* 0x000fe20003f46270 */
[----:B------:R-:W-:-:S06]  /*34f0*/  IMAD R4, R5, 0x2, R2 ;  /* 0x0000000205047824 */ /* 0x000fcc00078e0202 */
[----:B------:R-:W2:Y:S06]  /*3500*/  LDS.128 R4, [R4+0x22400] ;  /* 0x0224000004047984 */ /* 0x000eac0000000c00 */
[----:B------:R-:W-:Y:S05]  /*3510*/  @P2 BRA `(.L_x_3820) ;  /* 0x0000000000a42947 */ /* 0x000fea0003800000 */
[----:B-1----:R-:W-:Y:S02]  /*3520*/  SHF.R.U64 R13, R24, 0x10, R25 ;  /* 0x00000010180d7819 */ /* 0x002fe40000001219 */
[----:B------:R-:W-:Y:S01]  /*3530*/  SHF.R.U64 R12, R8, 0x10, R9 ;  /* 0x00000010080c7819 */ /* 0x000fe20000001209 */
[----:B--2---:R-:W-:Y:S01]  /*3540*/  IMAD.MOV.U32 R8, RZ, RZ, R6 ;  /* 0x000000ffff087224 */ /* 0x004fe200078e0006 */
        /* <DEDUP_REMOVED lines=9> */
[--C-:B------:R-:W-:Y:S02]  /*35e0*/  HADD2.F32 R9, -RZ, R7.reuse.H1_H1 ;  /* 0x30000007ff097230 */ /* 0x100fe40000004100 */
[-C--:B------:R-:W-:Y:S01]  /*35f0*/  FFMA.FTZ R26, R5, R12.reuse, -R26 ;  /* 0x0000000c051a7223 */ /* 0x080fe2000001081a */
[----:B------:R-:W-:Y:S02]  /*3600*/  HADD2.F32 R7, -RZ, R7.H0_H0 ;  /* 0x20000007ff077230 */ /* 0x000fe40000004100 */
[----:B------:R-:W-:Y:S01]  /*3610*/  FFMA.FTZ R25, R6, R12, R13 ;  /* 0x0000000c06197223 */ /* 0x000fe2000001000d */
[----:B------:R-:W-:-:S02]  /*3620*/  HADD2.F32 R14, -RZ, R14.H0_H0 ;  /* 0x2000000eff0e7230 */ /* 0x000fc40000004100 */
[-C--:B------:R-:W-:Y:S01]  /*3630*/  FMUL.FTZ R56, R9, R24.reuse ;  /* 0x0000001809387220 */ /* 0x080fe20000410000 */
[--C-:B------:R-:W-:Y:S02]  /*3640*/  HADD2.F32 R12, -RZ, R72.reuse.H0_H0 ;  /* 0x20000048ff0c7230 */ /* 0x100fe40000004100 */
[C---:B------:R-:W-:Y:S01]  /*3650*/  FMUL.FTZ R24, R7.reuse, R24 ;  /* 0x0000001807187220 */ /* 0x040fe20000410000 */
[----:B------:R-:W-:Y:S02]  /*3660*/  HADD2.F32 R13, -RZ, R72.H1_H1 ;  /* 0x30000048ff0d7230 */ /* 0x000fe40000004100 */
[-C--:B------:R-:W-:Y:S01]  /*3670*/  FFMA.FTZ R56, R7, R14.reuse, -R56 ;  /* 0x0000000e07387223 */ /* 0x080fe20000010838 */
[----:B------:R-:W-:Y:S02]  /*3680*/  HADD2.F32 R5, -RZ, R4.H1_H1 ;  /* 0x30000004ff057230 */ /* 0x000fe40000004100 */
[----:B------:R-:W-:Y:S01]  /*3690*/  FFMA.FTZ R57, R9, R14, R24 ;  /* 0x0000000e09397223 */ /* 0x000fe20000010018 */
[----:B------:R-:W-:-:S02]  /*36a0*/  HADD2.F32 R6, -RZ, R8.H1_H1 ;  /* 0x30000008ff067230 */ /* 0x000fc40000004100 */
[----:B------:R-:W-:Y:S02]  /*36b0*/  HADD2.F32 R4, -RZ, R4.H0_H0 ;  /* 0x20000004ff047230 */ /* 0x000fe40000004100 */
[CC--:B------:R-:W-:Y:S01]  /*36c0*/  FMUL.FTZ R15, R5.reuse, R12.reuse ;  /* 0x0000000c050f7220 */ /* 0x0c0fe20000410000 */
[----:B------:R-:W-:Y:S02]  /*36d0*/  HADD2.F32 R8, -RZ, R8.H0_H0 ;  /* 0x20000008ff087230 */ /* 0x000fe40000004100 */
[-C--:B------:R-:W-:Y:S01]  /*36e0*/  FMUL.FTZ R27, R6, R13.reuse ;  /* 0x0000000d061b7220 */ /* 0x080fe20000410000 */
        /* <DEDUP_REMOVED lines=12> */
.L_x_3820:
[----:B------:R-:W-:Y:S05]  /*37b0*/  BSYNC B1 ;  /* 0x0000000000017941 */ /* 0x000fea0003800000 */
.L_x_3819:
[----:B--2---:R2:W-:Y:S01]  /*37c0*/  ST.E.128 desc[UR42][R10.64], R4 ;  /* 0x000000040a007985 */ /* 0x0045e2000c101d2a */
[----:B------:R-:W-:Y:S05]  /*37d0*/  BRA `(.L_x_3814) ;  /* 0x0000000c00887947 */ /* 0x000fea0003800000 */
.L_x_3807:
[----:B------:R-:W-:-:S05]  /*37e0*/  IMAD R63, R34, -0x40, R36 ;  /* 0xffffffc0223f7824 */ /* 0x000fca00078e0224 */
[----:B------:R-:W-:-:S04]  /*37f0*/  VIMNMX R63, R63, 0x40, PT ;  /* 0x000000403f3f7848 */ /* 0x000fc80003fe0100 */
[----:B------:R-:W-:-:S04]  /*3800*/  ISETP.GE.AND P2, PT, R189, R63, PT ;  /* 0x0000003fbd00720c */ /* 0x000fc80003f46270 */
[----:B------:R-:W-:-:S13]  /*3810*/  ISETP.GE.OR P3, PT, R16, R66, P2 ;  /* 0x000000421000720c */ /* 0x000fda0001766670 */
[----:B------:R-:W-:Y:S01]  /*3820*/  @!P3 IADD3 R4, P4, R28, R4, RZ ;  /* 0x000000041c04b210 */ /* 0x000fe20007f9e0ff */
[----:B------:R-:W0:Y:S04]  /*3830*/  @!P3 LDC.64 R8, c[0x0][0x400] ;  /* 0x00010000ff08bb82 */ /* 0x000e280000000a00 */
[----:B------:R-:W-:-:S04]  /*3840*/  @!P3 IMAD.X R5, R10, 0x1, R49, P4 ;  /* 0x000000010a05b824 */ /* 0x000fc800020e0631 */
[----:B------:R-:W1:Y:S02]  /*3850*/  @!P3 LDC.64 R10, c[0x0][0x3e8] ;  /* 0x0000fa00ff0abb82 */ /* 0x000e640000000a00 */
[----:B-1----:R-:W-:-:S04]  /*3860*/  @!P3 LEA R10, P4, R4, R10, 0x1 ;  /* 0x0000000a040ab211 */ /* 0x002fc800078808ff */
[----:B------:R-:W-:Y:S01]  /*3870*/  @!P3 LEA.HI.X R11, R4, R11, R5, 0x1, P4 ;  /* 0x0000000b040bb211 */ /* 0x000fe200020f0c05 */
[----:B------:R-:W-:Y:S02]  /*3880*/  @!P3 IMAD R4, R41, R34, RZ ;  /* 0x000000222904b224 */ /* 0x000fe400078e02ff */
[----:B------:R-:W-:Y:S02]  /*3890*/  @!P3 IMAD.MOV.U32 R5, RZ, RZ, R52 ;  /* 0x000000ffff05b224 */ /* 0x000fe400078e0034 */
[----:B------:R-:W-:Y:S02]  /*38a0*/  @!P3 IMAD R7, R12, R43, R4 ;  /* 0x0000002b0c07b224 */ /* 0x000fe400078e0204 */
[----:B------:R-:W-:-:S04]  /*38b0*/  @!P3 IMAD.MOV.U32 R4, RZ, RZ, R32 ;  /* 0x000000ffff04b224 */ /* 0x000fc800078e0020 */
[----:B------:R-:W-:-:S04]  /*38c0*/  @!P3 IMAD.WIDE.U32 R4, R34, R43, R4 ;  /* 0x0000002b2204b225 */ /* 0x000fc800078e0004 */
[----:B------:R-:W-:Y:S01]  /*38d0*/  @!P3 IMAD.IADD R5, R7, 0x1, R5 ;  /* 0x000000010705b824 */ /* 0x000fe200078e0205 */
[C---:B0-----:R-:W-:Y:S02]  /*38e0*/  @!P3 LEA R8, P4, R4.reuse, R8, 0x1 ;  /* 0x000000080408b211 */ /* 0x041fe400078808ff */
[----:B------:R-:W-:Y:S02]  /*38f0*/  CS2R R6, SRZ ;  /* 0x0000000000067805 */ /* 0x000fe4000001ff00 */
[----:B------:R-:W-:Y:S02]  /*3900*/  @!P3 LEA.HI.X R9, R4, R9, R5, 0x1, P4 ;  /* 0x000000090409b211 */ /* 0x000fe400020f0c05 */
[----:B------:R-:W-:Y:S02]  /*3910*/  CS2R R4, SRZ ;  /* 0x0000000000047805 */ /* 0x000fe4000001ff00 */
[----:B------:R-:W-:Y:S02]  /*3920*/  CS2R R26, SRZ ;  /* 0x00000000001a7805 */ /* 0x000fe4000001ff00 */
[----:B------:R-:W-:-:S02]  /*3930*/  CS2R R24, SRZ ;  /* 0x0000000000187805 */ /* 0x000fc4000001ff00 */
[----:B------:R-:W2:Y:S04]  /*3940*/  @!P3 LDG.E.128 R4, desc[UR42][R10.64] ;  /* 0x0000002a0a04b981 */ /* 0x000ea8000c1e1d00 */
[----:B------:R-:W3:Y:S01]  /*3950*/  @!P3 LDG.E.128 R24, desc[UR42][R8.64] ;  /* 0x0000002a0818b981 */ /* 0x000ee2000c1e1d00 */
[----:B------:R-:W-:Y:S01]  /*3960*/  UISETP.NE.AND UP0, UPT, UR37, 0x3, UPT ;  /* 0x000000032500788c */ /* 0x000fe2000bf05270 */
[----:B------:R-:W-:-:S05]  /*3970*/  ISETP.GE.AND P4, PT, R16, R66, PT ;  /* 0x000000421000720c */ /* 0x000fca0003f86270 */
[----:B------:R-:W-:Y:S01]  /*3980*/  PLOP3.LUT P3, PT, PT, PT, UP0, 0x80, 0x0 ;  /* 0x000000000000781c */ /* 0x000fe20003f6f008 */
[----:B--2---:R-:W-:Y:S01]  /*3990*/  IMAD.MOV.U32 R12, RZ, RZ, R4 ;  /* 0x000000ffff0c7224 */ /* 0x004fe200078e0004 */
[----:B------:R-:W-:Y:S01]  /*39a0*/  MOV R56, R7 ;  /* 0x0000000700387202 */ /* 0x000fe20000000f00 */
[----:B------:R-:W-:Y:S02]  /*39b0*/  IMAD.MOV.U32 R14, RZ, RZ, R5 ;  /* 0x000000ffff0e7224 */ /* 0x000fe400078e0005 */
[----:B------:R-:W-:Y:S01]  /*39c0*/  IMAD.MOV.U32 R15, RZ, RZ, R6 ;  /* 0x000000ffff0f7224 */ /* 0x000fe200078e0006 */
[----:B------:R-:W-:Y:S01]  /*39d0*/  PRMT R73, R12, 0x7610, R73 ;  /* 0x000076100c497816 */ /* 0x000fe20000000049 */
[----:B---3--:R-:W-:Y:S01]  /*39e0*/  IMAD.MOV.U32 R8, RZ, RZ, R26 ;  /* 0x000000ffff087224 */ /* 0x008fe200078e001a */
[----:B------:R-:W-:Y:S01]  /*39f0*/  PRMT R67, R14, 0x7610, R67 ;  /* 0x000076100e437816 */ /* 0x000fe20000000043 */
[----:B------:R-:W-:Y:S01]  /*3a00*/  IMAD.MOV.U32 R9, RZ, RZ, R27 ;  /* 0x000000ffff097224 */ /* 0x000fe200078e001b */
[----:B------:R-:W-:Y:S01]  /*3a10*/  PRMT R77, R15, 0x5410, R56 ;  /* 0x000054100f4d7816 */ /* 0x000fe20000000038 */
[----:B------:R-:W-:-:S02]  /*3a20*/  IMAD.MOV.U32 R10, RZ, RZ, R24 ;  /* 0x000000ffff0a7224 */ /* 0x000fc400078e0018 */
[----:B------:R-:W-:Y:S01]  /*3a30*/  IMAD.MOV.U32 R11, RZ, RZ, R25 ;  /* 0x000000ffff0b7224 */ /* 0x000fe200078e0019 */
[----:B------:R-:W-:Y:S02]  /*3a40*/  PRMT R73, R73, 0x5410, R9 ;  /* 0x0000541049497816 */ /* 0x000fe40000000009 */
[----:B------:R-:W-:Y:S02]  /*3a50*/  PRMT R75, R8, 0x5410, R10 ;  /* 0x00005410084b7816 */ /* 0x000fe4000000000a */
[----:B------:R-:W-:Y:S01]  /*3a60*/  PRMT R69, R11, 0x7610, R69 ;  /* 0x000076100b457816 */ /* 0x000fe20000000045 */
[----:B------:R-:W-:Y:S06]  /*3a70*/  @!P3 BRA `(.L_x_3821) ;  /* 0x000000000004b947 */ /* 0x000fec0003800000 */
[----:B------:R-:W-:Y:S01]  /*3a80*/  BPT.TRAP 0x1 ;  /* 0x000000040000795c */ /* 0x000fe20000300000 */
.L_x_3821:
[----:B------:R-:W-:Y:S01]  /*3a90*/  IMAD R58, R23, 0x8, R2 ;  /* 0x00000008173a7824 */ /* 0x000fe200078e0202 */
[----:B------:R-:W-:Y:S01]  /*3aa0*/  SHF.L.U32 R65, R188, 0x1f, RZ ;  /* 0x0000001fbc417819 */ /* 0x000fe200000006ff */
[----:B------:R-:W-:Y:S03]  /*3ab0*/  BSSY B1, `(.L_x_3822) ;  /* 0x0000003000017945 */ /* 0x000fe60003800000 */
[----:B------:R-:W0:Y:S02]  /*3ac0*/  SYNCS.PHASECHK.TRANS64.TRYWAIT P5, [R58+URZ+0x28c90], R65 ;  /* 0x028c90413a0075a7 */ /* 0x000e2400080a017f */
[----:B0-----:R-:W-:Y:S05]  /*3ad0*/  @!P5 BRA `(.L_x_3823) ;  /* 0x000001680080d947 */ /* 0x001fea0003800000 */
.L_x_4065:
[----:B------:R-:W-:Y:S05]  /*3ae0*/  BSYNC B1 ;  /* 0x0000000000017941 */ /* 0x000fea0003800000 */
.L_x_3822:
[----:B------:R-:W-:-:S03]  /*3af0*/  UMOV UR4, 0xffffffff ;  /* 0xffffffff00047882 */ /* 0x000fc60000000000 */
[----:B------:R-:W-:Y:S05]  /*3b00*/  BRA.DIV UR4, `(.L_x_3824) ;  /* 0x0000016a04887947 */ /* 0x000fea000b800000 */
[----:B------:R1:W2:Y:S04]  /*3b10*/  SHFL.IDX PT, R56, R13, RZ, 0x1c1f ;  /* 0x001c1fff0d387589 */ /* 0x0002a800000e0000 */
[----:B------:R-:W3:Y:S02]  /*3b20*/  SHFL.IDX PT, R68, R68, RZ, 0x1c1f ;  /* 0x001c1fff44447589 */ /* 0x000ee400000e0000 */
.L_x_4069:
[----:B------:R-:W4:Y:S02]  /*3b30*/  LDC R66, c[0x0][0x2f4] ;  /* 0x0000bd00ff427b82 */ /* 0x000f240000000800 */
[----:B----4-:R-:W-:-:S13]  /*3b40*/  ISETP.GE.OR P2, PT, R16, R66, P2 ;  /* 0x000000421000720c */ /* 0x010fda0001746670 */
[----:B------:R-:W-:Y:S05]  /*3b50*/  @P2 BRA `(.L_x_3814) ;  /* 0x0000000800a82947 */ /* 0x000fea0003800000 */
[----:B------:R-:W-:Y:S01]  /*3b60*/  IMAD.IADD R8, R66, 0x1, -R45 ;  /* 0x0000000142087824 */ /* 0x000fe200078e0a2d */
[----:B------:R-:W-:Y:S04]  /*3b70*/  BSSY B1, `(.L_x_3825) ;  /* 0x0000069000017945 */ /* 0x000fe80003800000 */
[----:B------:R-:W-:-:S04]  /*3b80*/  SEL R8, R45, R8, !P0 ;  /* 0x000000082d087207 */ /* 0x000fc80004000000 */
[----:B------:R-:W-:-:S04]  /*3b90*/  SHF.R.S32.HI R9, RZ, 0x1f, R8 ;  /* 0x0000001fff097819 */ /* 0x000fc80000011408 */
[----:B------:R-:W-:-:S04]  /*3ba0*/  LEA.HI R9, R9, R8, RZ, 0x4 ;  /* 0x0000000809097211 */ /* 0x000fc800078f20ff */
[----:B------:R-:W-:-:S04]  /*3bb0*/  SHF.R.S32.HI R8, RZ, 0x4, R9 ;  /* 0x00000004ff087819 */ /* 0x000fc80000011409 */
[----:B------:R-:W-:-:S05]  /*3bc0*/  LEA.HI.SX32 R8, R37, R8, 0x1d ;  /* 0x0000000825087211 */ /* 0x000fca00078feaff */
[----:B------:R-:W-:-:S05]  /*3bd0*/  IMAD.SHL.U32 R57, R8, 0x8, RZ ;  /* 0x0000000808397824 */ /* 0x000fca00078e00ff */
[----:B------:R-:W-:-:S04]  /*3be0*/  LOP3.LUT R9, R40, 0x38, R57, 0xf8, !PT ;  /* 0x0000003828097812 */ /* 0x000fc800078ef839 */
[----:B------:R-:W-:-:S05]  /*3bf0*/  LOP3.LUT R9, R9, R42, RZ, 0x3c, !PT ;  /* 0x0000002a09097212 */ /* 0x000fca00078e3cff */
[----:B------:R-:W-:Y:S02]  /*3c00*/  IMAD R11, R198, 0x200, R9 ;  /* 0x00000200c60b7824 */ /* 0x000fe400078e0209 */
[----:B------:R-:W-:Y:S02]  /*3c10*/  IMAD.IADD R9, R55, 0x1, R64 ;  /* 0x0000000137097824 */ /* 0x000fe400078e0240 */
[----:B------:R-:W-:Y:S02]  /*3c20*/  IMAD.IADD R11, R64, 0x1, R11 ;  /* 0x00000001400b7824 */ /* 0x000fe400078e020b */
[--C-:B------:R-:W-:Y:S02]  /*3c30*/  IMAD R9, R9, 0x2, R2.reuse ;  /* 0x0000000209097824 */ /* 0x100fe400078e0202 */
[----:B------:R-:W-:-:S04]  /*3c40*/  IMAD R12, R11, 0x2, R2 ;  /* 0x000000020b0c7824 */ /* 0x000fc800078e0202 */
[----:B------:R-:W4:Y:S04]  /*3c50*/  LDS.128 R8, [R9+0x22400] ;  /* 0x0224000009087984 */ /* 0x000f280000000c00 */
[----:B-1----:R-:W1:Y:S01]  /*3c60*/  LDS.128 R12, [R12+0x22400] ;  /* 0x022400000c0c7984 */ /* 0x002e620000000c00 */
[----:B------:R-:W-:Y:S05]  /*3c70*/  @P4 BRA `(.L_x_3826) ;  /* 0x0000000400604947 */ /* 0x000fea0003800000 */
[----:B------:R-:W-:Y:S01]  /*3c80*/  HADD2.F32 R69, -RZ, R69.H0_H0 ;  /* 0x20000045ff457230 */ /* 0x000fe20000004100 */
[----:B------:R-:W-:Y:S01]  /*3c90*/  SHF.R.U32.HI R74, RZ, 0x10, R25 ;  /* 0x00000010ff4a7819 */ /* 0x000fe20000011619 */
[----:B-1----:R-:W-:Y:S01]  /*3ca0*/  HADD2.F32 R64, -RZ, R13.H0_H0 ;  /* 0x2000000dff407230 */ /* 0x002fe20000004100 */
[----:B------:R-:W-:Y:S01]  /*3cb0*/  SHF.R.U32.HI R72, RZ, 0x10, R5 ;  /* 0x00000010ff487819 */ /* 0x000fe20000011605 */
[----:B----4-:R-:W-:Y:S01]  /*3cc0*/  HADD2.F32 R70, -RZ, R9.H0_H0 ;  /* 0x20000009ff467230 */ /* 0x010fe20000004100 */
[----:B------:R-:W-:Y:S01]  /*3cd0*/  SHF.R.U64 R24, R24, 0x10, R25 ;  /* 0x0000001018187819 */ /* 0x000fe20000001219 */
[----:B------:R-:W-:Y:S02]  /*3ce0*/  HADD2.F32 R67, -RZ, R67.H0_H0 ;  /* 0x20000043ff437230 */ /* 0x000fe40000004100 */
[-C--:B------:R-:W-:Y:S01]  /*3cf0*/  FMUL.FTZ R71, R64, R69.reuse ;  /* 0x0000004540477220 */ /* 0x080fe20000410000 */
[----:B------:R-:W-:Y:S02]  /*3d00*/  HADD2.F32 R74, -RZ, R74.H0_H0 ;  /* 0x2000004aff4a7230 */ /* 0x000fe40000004100 */
[----:B------:R-:W-:Y:S01]  /*3d10*/  FMUL.FTZ R69, R70, R69 ;  /* 0x0000004546457220 */ /* 0x000fe20000410000 */
[----:B------:R-:W-:-:S02]  /*3d20*/  HADD2.F32 R72, -RZ, R72.H0_H0 ;  /* 0x20000048ff487230 */ /* 0x000fc40000004100 */
[-C--:B------:R-:W-:Y:S01]  /*3d30*/  FFMA.FTZ R70, R70, R67.reuse, -R71 ;  /* 0x0000004346467223 */ /* 0x080fe20000010847 */
[----:B------:R-:W-:Y:S01]  /*3d40*/  SHF.R.U32.HI R71, RZ, 0x10, R27 ;  /* 0x00000010ff477819 */ /* 0x000fe2000001161b */
[----:B------:R-:W-:Y:S01]  /*3d50*/  FFMA.FTZ R64, R64, R67, R69 ;  /* 0x0000004340407223 */ /* 0x000fe20000010045 */
[----:B------:R-:W-:Y:S01]  /*3d60*/  HADD2.F32 R67, -RZ, R13.H1_H1 ;  /* 0x3000000dff437230 */ /* 0x000fe20000004100 */
[----:B------:R-:W-:Y:S01]  /*3d70*/  SHF.R.U64 R4, R4, 0x10, R5 ;  /* 0x0000001004047819 */ /* 0x000fe20000001205 */
[----:B------:R-:W-:Y:S01]  /*3d80*/  HADD2.F32 R13, -RZ, R9.H1_H1 ;  /* 0x30000009ff0d7230 */ /* 0x000fe20000004100 */
[----:B------:R-:W-:Y:S01]  /*3d90*/  SHF.R.U64 R26, R26, 0x10, R27 ;  /* 0x000000101a1a7819 */ /* 0x000fe2000000121b */
[----:B------:R-:W-:Y:S02]  /*3da0*/  IMAD.MOV.U32 R69, RZ, RZ, R15 ;  /* 0x000000ffff457224 */ /* 0x000fe400078e000f */
[----:B------:R-:W-:Y:S01]  /*3db0*/  FMUL.FTZ R76, R67, R74 ;  /* 0x0000004a434c7220 */ /* 0x000fe20000410000 */
[----:B------:R-:W-:-:S02]  /*3dc0*/  HADD2.F32 R25, -RZ, R73.H0_H0 ;  /* 0x20000049ff197230 */ /* 0x000fc40000004100 */
[C---:B------:R-:W-:Y:S01]  /*3dd0*/  FMUL.FTZ R74, R13.reuse, R74 ;  /* 0x0000004a0d4a7220 */ /* 0x040fe20000410000 */
[----:B------:R-:W-:Y:S02]  /*3de0*/  HADD2.F32 R24, -RZ, R24.H0_H0 ;  /* 0x20000018ff187230 */ /* 0x000fe40000004100 */
[-C--:B------:R-:W-:Y:S01]  /*3df0*/  FFMA.FTZ R13, R13, R72.reuse, -R76 ;  /* 0x000000480d0d7223 */ /* 0x080fe2000001084c */
[----:B------:R-:W-:Y:S02]  /*3e00*/  HADD2.F32 R15, -RZ, R69.H0_H0 ;  /* 0x20000045ff0f7230 */ /* 0x000fe40000004100 */
[----:B------:R-:W-:Y:S01]  /*3e10*/  FFMA.FTZ R9, R67, R72, R74 ;  /* 0x0000004843097223 */ /* 0x000fe2000001004a */
[----:B------:R-:W-:Y:S02]  /*3e20*/  IMAD.MOV.U32 R67, RZ, RZ, R11 ;  /* 0x000000ffff437224 */ /* 0x000fe400078e000b */
[----:B------:R-:W-:Y:S01]  /*3e30*/  HADD2.F32 R74, -RZ, R73.H1_H1 ;  /* 0x30000049ff4a7230 */ /* 0x000fe20000004100 */
[----:B------:R-:W-:Y:S01]  /*3e40*/  F2FP.F16.F32.PACK_AB R13, R13, R70 ;  /* 0x000000460d0d723e */ /* 0x000fe200000000ff */
[----:B------:R-:W-:Y:S01]  /*3e50*/  HADD2.F32 R72, -RZ, R77.H1_H1 ;  /* 0x3000004dff487230 */ /* 0x000fe20000004100 */
[----:B------:R-:W-:Y:S01]  /*3e60*/  F2FP.F16.F32.PACK_AB R64, R9, R64 ;  /* 0x000000400940723e */ /* 0x000fe200000000ff */
[----:B------:R-:W-:-:S02]  /*3e70*/  HADD2.F32 R11, -RZ, R67.H0_H0 ;  /* 0x20000043ff0b7230 */ /* 0x000fc40000004100 */
[-C--:B------:R-:W-:Y:S01]  /*3e80*/  FMUL.FTZ R76, R15, R74.reuse ;  /* 0x0000004a0f4c7220 */ /* 0x080fe20000410000 */
[----:B------:R-:W-:Y:S02]  /*3e90*/  HADD2.F32 R4, -RZ, R4.H0_H0 ;  /* 0x20000004ff047230 */ /* 0x000fe40000004100 */
[----:B------:R-:W-:Y:S02]  /*3ea0*/  HADD2.F32 R27, -RZ, R77.H0_H0 ;  /* 0x2000004dff1b7230 */ /* 0x000fe40000004100 */
[C---:B------:R-:W-:Y:S01]  /*3eb0*/  FMUL.FTZ R74, R11.reuse, R74 ;  /* 0x0000004a0b4a7220 */ /* 0x040fe20000410000 */
[-C--:B------:R-:W-:Y:S01]  /*3ec0*/  FFMA.FTZ R11, R11, R72.reuse, -R76 ;  /* 0x000000480b0b7223 */ /* 0x080fe2000001084c */
[----:B------:R-:W-:Y:S02]  /*3ed0*/  IMAD.MOV.U32 R9, RZ, RZ, R13 ;  /* 0x000000ffff097224 */ /* 0x000fe400078e000d */
[----:B------:R-:W-:Y:S01]  /*3ee0*/  FFMA.FTZ R15, R15, R72, R74 ;  /* 0x000000480f0f7223 */ /* 0x000fe2000001004a */
[----:B------:R-:W-:-:S02]  /*3ef0*/  HADD2.F32 R74, -RZ, R69.H1_H1 ;  /* 0x30000045ff4a7230 */ /* 0x000fc40000004100 */
[----:B------:R-:W-:Y:S01]  /*3f00*/  HADD2.F32 R69, -RZ, R71.H0_H0 ;  /* 0x20000047ff457230 */ /* 0x000fe20000004100 */
[--C-:B------:R-:W-:Y:S01]  /*3f10*/  SHF.R.U32.HI R71, RZ, 0x10, R7.reuse ;  /* 0x00000010ff477819 */ /* 0x100fe20000011607 */
[----:B------:R-:W-:Y:S01]  /*3f20*/  HADD2.F32 R72, -RZ, R67.H1_H1 ;  /* 0x30000043ff487230 */ /* 0x000fe20000004100 */
[----:B------:R-:W-:Y:S01]  /*3f30*/  SHF.R.U64 R7, R6, 0x10, R7 ;  /* 0x0000001006077819 */ /* 0x000fe20000001207 */
[----:B------:R-:W-:Y:S02]  /*3f40*/  IMAD.MOV.U32 R13, RZ, RZ, R64 ;  /* 0x000000ffff0d7224 */ /* 0x000fe400078e0040 */
[----:B------:R-:W-:Y:S02]  /*3f50*/  HADD2.F32 R67, -RZ, R71.H0_H0 ;  /* 0x20000047ff437230 */ /* 0x000fe40000004100 */
[-C--:B------:R-:W-:Y:S01]  /*3f60*/  FMUL.FTZ R71, R74, R69.reuse ;  /* 0x000000454a477220 */ /* 0x080fe20000410000 */
[----:B------:R-:W-:Y:S01]  /*3f70*/  FMUL.FTZ R69, R72, R69 ;  /* 0x0000004548457220 */ /* 0x000fe20000410000 */
[----:B------:R-:W-:-:S02]  /*3f80*/  HADD2.F32 R7, -RZ, R7.H0_H0 ;  /* 0x20000007ff077230 */ /* 0x000fc40000004100 */
[-C--:B------:R-:W-:Y:S01]  /*3f90*/  FFMA.FTZ R72, R72, R67.reuse, -R71 ;  /* 0x0000004348487223 */ /* 0x080fe20000010847 */
[----:B------:R-:W-:Y:S01]  /*3fa0*/  FFMA.FTZ R74, R74, R67, R69 ;  /* 0x000000434a4a7223 */ /* 0x000fe20000010045 */
[----:B------:R-:W-:Y:S02]  /*3fb0*/  IMAD.MOV.U32 R67, RZ, RZ, R12 ;  /* 0x000000ffff437224 */ /* 0x000fe400078e000c */
[----:B------:R-:W-:Y:S01]  /*3fc0*/  IMAD.MOV.U32 R69, RZ, RZ, R8 ;  /* 0x000000ffff457224 */ /* 0x000fe200078e0008 */
[----:B------:R-:W-:Y:S01]  /*3fd0*/  F2FP.F16.F32.PACK_AB R11, R72, R11 ;  /* 0x0000000b480b723e */ /* 0x000fe200000000ff */
[----:B------:R-:W-:Y:S01]  /*3fe0*/  HADD2.F32 R71, -RZ, R75.H1_H1 ;  /* 0x3000004bff477230 */ /* 0x000fe20000004100 */
[----:B------:R-:W-:Y:S01]  /*3ff0*/  F2FP.F16.F32.PACK_AB R15, R74, R15 ;  /* 0x0000000f4a0f723e */ /* 0x000fe200000000ff */
[----:B------:R-:W-:Y:S02]  /*4000*/  HADD2.F32 R12, -RZ, R67.H0_H0 ;  /* 0x20000043ff0c7230 */ /* 0x000fe40000004100 */
[----:B------:R-:W-:-:S02]  /*4010*/  HADD2.F32 R8, -RZ, R69.H0_H0 ;  /* 0x20000045ff087230 */ /* 0x000fc40000004100 */
[----:B------:R-:W-:Y:S02]  /*4020*/  HADD2.F32 R5, -RZ, R69.H1_H1 ;  /* 0x30000045ff057230 */ /* 0x000fe40000004100 */
[-C--:B------:R-:W-:Y:S01]  /*4030*/  FMUL.FTZ R73, R12, R71.reuse ;  /* 0x000000470c497220 */ /* 0x080fe20000410000 */
[----:B------:R-:W-:-:S03]  /*4040*/  FMUL.FTZ R71, R8, R71 ;  /* 0x0000004708477220 */ /* 0x000fc60000410000 */
[-C--:B------:R-:W-:Y:S01]  /*4050*/  FFMA.FTZ R8, R8, R25.reuse, -R73 ;  /* 0x0000001908087223 */ /* 0x080fe20000010849 */
[----:B------:R-:W-:Y:S01]  /*4060*/  FFMA.FTZ R12, R12, R25, R71 ;  /* 0x000000190c0c7223 */ /* 0x000fe20000010047 */
[----:B------:R-:W-:Y:S02]  /*4070*/  HADD2.F32 R25, -RZ, R67.H1_H1 ;  /* 0x30000043ff197230 */ /* 0x000fe40000004100 */
[----:B------:R-:W-:-:S03]  /*4080*/  HADD2.F32 R67, -RZ, R75.H0_H0 ;  /* 0x2000004bff437230 */ /* 0x000fc60000004100 */
[-C--:B------:R-:W-:Y:S01]  /*4090*/  FMUL.FTZ R76, R25, R24.reuse ;  /* 0x00000018194c7220 */ /* 0x080fe20000410000 */
[----:B------:R-:W-:-:S03]  /*40a0*/  FMUL.FTZ R24, R5, R24 ;  /* 0x0000001805187220 */ /* 0x000fc60000410000 */
[-C--:B------:R-:W-:Y:S01]  /*40b0*/  FFMA.FTZ R5, R5, R4.reuse, -R76 ;  /* 0x0000000405057223 */ /* 0x080fe2000001084c */
[----:B------:R-:W-:Y:S01]  /*40c0*/  FFMA.FTZ R25, R25, R4, R24 ;  /* 0x0000000419197223 */ /* 0x000fe20000010018 */
[----:B------:R-:W-:Y:S02]  /*40d0*/  IMAD.MOV.U32 R24, RZ, RZ, R10 ;  /* 0x000000ffff187224 */ /* 0x000fe400078e000a */
[--C-:B------:R-:W-:Y:S01]  /*40e0*/  HADD2.F32 R10, -RZ, R14.reuse.H0_H0 ;  /* 0x2000000eff0a7230 */ /* 0x100fe20000004100 */
[----:B------:R-:W-:Y:S01]  /*40f0*/  F2FP.F16.F32.PACK_AB R8, R5, R8 ;  /* 0x000000080508723e */ /* 0x000fe200000000ff */
[----:B------:R-:W-:Y:S01]  /*4100*/  HADD2.F32 R14, -RZ, R14.H1_H1 ;  /* 0x3000000eff0e7230 */ /* 0x000fe20000004100 */
[----:B------:R-:W-:Y:S01]  /*4110*/  F2FP.F16.F32.PACK_AB R12, R25, R12 ;  /* 0x0000000c190c723e */ /* 0x000fe200000000ff */
[--C-:B------:R-:W-:Y:S02]  /*4120*/  HADD2.F32 R4, -RZ, R24.reuse.H0_H0 ;  /* 0x20000018ff047230 */ /* 0x100fe40000004100 */
[----:B------:R-:W-:Y:S01]  /*4130*/  FMUL.FTZ R69, R10, R67 ;  /* 0x000000430a457220 */ /* 0x000fe20000410000 */
[----:B------:R-:W-:-:S02]  /*4140*/  HADD2.F32 R24, -RZ, R24.H1_H1 ;  /* 0x30000018ff187230 */ /* 0x000fc40000004100 */
[C---:B------:R-:W-:Y:S01]  /*4150*/  FMUL.FTZ R67, R4.reuse, R67 ;  /* 0x0000004304437220 */ /* 0x040fe20000410000 */
[----:B------:R-:W-:-:S03]  /*4160*/  FFMA.FTZ R4, R4, R27, -R69 ;  /* 0x0000001b04047223 */ /* 0x000fc60000010845 */
[----:B------:R-:W-:Y:S01]  /*4170*/  FFMA.FTZ R10, R10, R27, R67 ;  /* 0x0000001b0a0a7223 */ /* 0x000fe20000010043 */
[----:B------:R-:W-:-:S05]  /*4180*/  HADD2.F32 R27, -RZ, R26.H0_H0 ;  /* 0x2000001aff1b7230 */ /* 0x000fca0000004100 */
[-C--:B------:R-:W-:Y:S01]  /*4190*/  FMUL.FTZ R67, R14, R27.reuse ;  /* 0x0000001b0e437220 */ /* 0x080fe20000410000 */
[----:B------:R-:W-:-:S03]  /*41a0*/  FMUL.FTZ R27, R24, R27 ;  /* 0x0000001b181b7220 */ /* 0x000fc60000410000 */
[-C--:B------:R-:W-:Y:S01]  /*41b0*/  FFMA.FTZ R67, R24, R7.reuse, -R67 ;  /* 0x0000000718437223 */ /* 0x080fe20000010843 */
[----:B------:R-:W-:-:S04]  /*41c0*/  FFMA.FTZ R27, R14, R7, R27 ;  /* 0x000000070e1b7223 */ /* 0x000fc8000001001b */
[----:B------:R-:W-:Y:S02]  /*41d0*/  F2FP.F16.F32.PACK_AB R4, R67, R4 ;  /* 0x000000044304723e */ /* 0x000fe400000000ff */
[----:B------:R-:W-:-:S03]  /*41e0*/  F2FP.F16.F32.PACK_AB R14, R27, R10 ;  /* 0x0000000a1b0e723e */ /* 0x000fc600000000ff */
[----:B------:R-:W-:-:S07]  /*41f0*/  IMAD.MOV.U32 R10, RZ, RZ, R4 ;  /* 0x000000ffff0a7224 */ /* 0x000fce00078e0004 */
.L_x_3826:
[----:B------:R-:W-:Y:S05]  /*4200*/  BSYNC B1 ;  /* 0x0000000000017941 */ /* 0x000fea0003800000 */
.L_x_3825:
[----:B---3--:R-:W-:-:S04]  /*4210*/  LEA R4, P2, R51, R68, 0x1 ;  /* 0x0000004433047211 */ /* 0x008fc800078408ff */
[----:B--2---:R-:W-:Y:S02]  /*4220*/  LEA.HI.X R5, R51, R56, R54, 0x1, P2 ;  /* 0x0000003833057211 */ /* 0x004fe400010f0c36 */
[----:B------:R-:W-:-:S03]  /*4230*/  ISETP.GE.AND P2, PT, R57, R66, PT ;  /* 0x000000423900720c */ /* 0x000fc60003f46270 */
[----:B----4-:R2:W-:Y:S02]  /*4240*/  ST.E.128 desc[UR42][R4.64], R8 ;  /* 0x0000000804007985 */ /* 0x0105e4000c101d2a */
[----:B--2---:R-:W-:Y:S02]  /*4250*/  IMAD.MOV.U32 R4, RZ, RZ, R68 ;  /* 0x000000ffff047224 */ /* 0x004fe400078e0044 */
[----:B------:R-:W-:-:S06]  /*4260*/  IMAD.MOV.U32 R5, RZ, RZ, R56 ;  /* 0x000000ffff057224 */ /* 0x000fcc00078e0038 */
[----:B------:R-:W-:Y:S05]  /*4270*/  @P2 BRA `(.L_x_3814) ;  /* 0x0000000000e02947 */ /* 0x000fea0003800000 */
[----:B------:R-:W-:-:S05]  /*4280*/  IMAD.WIDE R4, R57, 0x2, R4 ;  /* 0x0000000239047825 */ /* 0x000fca00078e0204 */
[----:B-1----:R1:W-:Y:S01]  /*4290*/  ST.E.128 desc[UR42][R4.64], R12 ;  /* 0x0000000c04007985 */ /* 0x0023e2000c101d2a */
[----:B------:R-:W-:Y:S05]  /*42a0*/  BRA `(.L_x_3814) ;  /* 0x0000000000d47947 */ /* 0x000fea0003800000 */
.L_x_3806:
[----:B------:R-:W-:-:S06]  /*42b0*/  UISETP.NE.AND UP0, UPT, UR37, 0x3, UPT ;  /* 0x000000032500788c */ /* 0x000fcc000bf05270 */
[----:B------:R-:W-:-:S13]  /*42c0*/  PLOP3.LUT P3, PT, PT, PT, UP0, 0x80, 0x0 ;  /* 0x000000000000781c */ /* 0x000fda0003f6f008 */
[----:B------:R-:W-:Y:S05]  /*42d0*/  @!P3 BRA `(.L_x_3827) ;  /* 0x000000000004b947 */ /* 0x000fea0003800000 */
[----:B------:R-:W-:Y:S01]  /*42e0*/  BPT.TRAP 0x1 ;  /* 0x000000040000795c */ /* 0x000fe20000300000 */
.L_x_3827:
[----:B------:R-:W-:Y:S01]  /*42f0*/  IMAD R58, R23, 0x8, R2 ;  /* 0x00000008173a7824 */ /* 0x000fe200078e0202 */
[----:B------:R-:W-:Y:S01]  /*4300*/  SHF.L.U32 R65, R188, 0x1f, RZ ;  /* 0x0000001fbc417819 */ /* 0x000fe200000006ff */
[----:B------:R-:W-:Y:S01]  /*4310*/  BSSY B1, `(.L_x_3828) ;  /* 0x0000004000017945 */ /* 0x000fe20003800000 */
[----:B------:R-:W-:Y:S02]  /*4320*/  SHF.R.S32.HI R62, RZ, 0x1f, R60 ;  /* 0x0000001fff3e7819 */ /* 0x000fe4000001143c */
[----:B------:R-:W1:Y:S02]  /*4330*/  SYNCS.PHASECHK.TRANS64.TRYWAIT P2, [R58+URZ+0x28c90], R65 ;  /* 0x028c90413a0075a7 */ /* 0x000e64000804017f */
[----:B-1----:R-:W-:Y:S05]  /*4340*/  @!P2 BRA `(.L_x_3829) ;  /* 0x0000016000c0a947 */ /* 0x002fea0003800000 */
.L_x_4070:
[----:B------:R-:W-:Y:S05]  /*4350*/  BSYNC B1 ;  /* 0x0000000000017941 */ /* 0x000fea0003800000 */
.L_x_3828:
        /* <DEDUP_REMOVED lines=15> */
[----:B------:R-:W-:Y:S01]  /*4450*/  IMAD.WIDE.U32 R4, R184, UR4, R4 ;  /* 0x00000004b8047c25 */ /* 0x000fe2000f8e0004 */
[----:B------:R-:W-:-:S03]  /*4460*/  UMOV UR4, 0xffffffff ;  /* 0xffffffff00047882 */ /* 0x000fc60000000000 */
[----:B------:R-:W-:Y:S01]  /*4470*/  IMAD R13, R184, UR5, R5 ;  /* 0x00000005b80d7c24 */ /* 0x000fe2000f8e0205 */
[----:B------:R-:W-:-:S04]  /*4480*/  LEA R5, P2, R4, UR6, 0x1 ;  /* 0x0000000604057c11 */ /* 0x000fc8000f8408ff */
[----:B------:R-:W-:Y:S02]  /*4490*/  LEA.HI.X R13, R4, UR7, R13, 0x1, P2 ;  /* 0x00000007040d7c11 */ /* 0x000fe400090f0c0d */
[----:B------:R-:W-:Y:S01]  /*44a0*/  ISETP.GT.AND P2, PT, R63, R189, PT ;  /* 0x000000bd3f00720c */ /* 0x000fe20003f44270 */
[----:B------:R-:W-:-:S12]  /*44b0*/  BRA.DIV UR4, `(.L_x_3830) ;  /* 0x0000016204787947 */ /* 0x000fd8000b800000 */
[----:B------:R0:W2:Y:S04]  /*44c0*/  SHFL.IDX PT, R25, R13, RZ, 0x1c1f ;  /* 0x001c1fff0d197589 */ /* 0x0000a800000e0000 */
[----:B------:R0:W3:Y:S02]  /*44d0*/  SHFL.IDX PT, R14, R5, RZ, 0x1c1f ;  /* 0x001c1fff050e7589 */ /* 0x0000e400000e0000 */
.L_x_4074:
[----:B------:R-:W-:Y:S05]  /*44e0*/  @!P2 BRA `(.L_x_3814) ;  /* 0x000000000044a947 */ /* 0x000fea0003800000 */
[----:B------:R-:W-:Y:S02]  /*44f0*/  ULDC UR4, c[0x0][0x2f4] ;  /* 0x0000bd0000047ab9 */ /* 0x000fe40000000800 */
[----:B------:R-:W-:-:S13]  /*4500*/  ISETP.GE.AND P2, PT, R16, UR4, PT ;  /* 0x0000000410007c0c */ /* 0x000fda000bf46270 */
[----:B0-----:R-:W0:Y:S01]  /*4510*/  @!P2 LDS.128 R4, [R67+0x22400] ;  /* 0x022400004304a984 */ /* 0x001e220000000c00 */
[----:B---3--:R-:W-:-:S04]  /*4520*/  @!P2 LEA R8, P4, R16, R14, 0x1 ;  /* 0x0000000e1008a211 */ /* 0x008fc800078808ff */
[----:B--2---:R-:W-:-:S05]  /*4530*/  @!P2 LEA.HI.X R9, R16, R25, R17, 0x1, P4 ;  /* 0x000000191009a211 */ /* 0x004fca00020f0c11 */
[----:B0-----:R4:W-:Y:S01]  /*4540*/  @!P2 ST.E.128 desc[UR42][R8.64], R4 ;  /* 0x000000040800a985 */ /* 0x0019e2000c101d2a */
[----:B------:R-:W-:-:S13]  /*4550*/  ISETP.GE.AND P2, PT, R22, UR4, PT ;  /* 0x0000000416007c0c */ /* 0x000fda000bf46270 */
[----:B------:R-:W-:Y:S05]  /*4560*/  @P2 BRA `(.L_x_3814) ;  /* 0x0000000000242947 */ /* 0x000fea0003800000 */
[----:B------:R-:W-:Y:S01]  /*4570*/  LOP3.LUT P2, RZ, R191, 0x4, RZ, 0xc0, !PT ;  /* 0x00000004bfff7812 */ /* 0x000fe2000784c0ff */
[----:B----4-:R-:W-:-:S12]  /*4580*/  VIADD R5, R46, 0x20 ;  /* 0x000000202e057836 */ /* 0x010fd80000000000 */
[----:B------:R-:W-:Y:S01]  /*4590*/  @P2 VIADD R5, R46, 0xffffffe0 ;  /* 0xffffffe02e052836 */ /* 0x000fe20000000000 */
[----:B------:R-:W-:-:S03]  /*45a0*/  LEA R8, P2, R22, R14, 0x1 ;  /* 0x0000000e16087211 */ /* 0x000fc600078408ff */
[----:B------:R-:W-:Y:S01]  /*45b0*/  IMAD.IADD R5, R64, 0x1, R5 ;  /* 0x0000000140057824 */ /* 0x000fe200078e0205 */
[----:B------:R-:W-:-:S03]  /*45c0*/  LEA.HI.X R9, R22, R25, R193, 0x1, P2 ;  /* 0x0000001916097211 */ /* 0x000fc600010f0cc1 */
[----:B------:R-:W-:-:S06]  /*45d0*/  IMAD R5, R5, 0x2, R2 ;  /* 0x0000000205057824 */ /* 0x000fcc00078e0202 */
[----:B------:R-:W0:Y:S04]  /*45e0*/  LDS.128 R4, [R5+0x22400] ;  /* 0x0224000005047984 */ /* 0x000e280000000c00 */
[----:B0-----:R0:W-:Y:S02]  /*45f0*/  ST.E.128 desc[UR42][R8.64], R4 ;  /* 0x0000000408007985 */ /* 0x0011e4000c101d2a */
.L_x_3814:
[----:B------:R-:W-:Y:S05]  /*4600*/  BSYNC B0 ;  /* 0x0000000000007941 */ /* 0x000fea0003800000 */
.L_x_3805:
[----:B012-4-:R-:W0:Y:S01]  /*4610*/  S2R R4, SR_TID.X ;  /* 0x0000000000047919 */ /* 0x017e220000002100 */
[----:B------:R-:W-:Y:S01]  /*4620*/  @!PT LDS RZ, [RZ] ;  /* 0x00000000fffff984 */ /* 0x000fe20000000800 */
[----:B------:R-:W-:Y:S01]  /*4630*/  @!PT LDS RZ, [RZ] ;  /* 0x00000000fffff984 */ /* 0x000fe20000000800 */
[----:B------:R-:W-:Y:S01]  /*4640*/  @!PT LDS RZ, [RZ] ;  /* 0x00000000fffff984 */ /* 0x000fe20000000800 */
[----:B------:R-:W-:Y:S01]  /*4650*/  @!PT LDS RZ, [RZ] ;  /* 0x00000000fffff984 */ /* 0x000fe20000000800 */
[----:B------:R1:W-:Y:S06]  /*4660*/  MEMBAR.ALL.CTA ;  /* 0x0000000000007992 */ /* 0x0003ec0000008000 */
[----:B-1----:R-:W1:Y:S01]  /*4670*/  FENCE.VIEW.ASYNC.S ;  /* 0x00000000000073c6 */ /* 0x002e620000000000 */
[----:B------:R-:W-:Y:S05]  /*4680*/  WARPSYNC.ALL ;  /* 0x0000000000007948 */ /* 0x000fea0003800000 */
[----:B------:R-:W-:Y:S01]  /*4690*/  BSSY B0, `(.L_x_3831) ;  /* 0x0000009000007945 */ /* 0x000fe20003800000 */
[----:B0-----:R-:W-:Y:S01]  /*46a0*/  LOP3.LUT R4, R4, 0x7f, RZ, 0xc0, !PT ;  /* 0x0000007f04047812 */ /* 0x001fe200078ec0ff */
[----:B-1----:R0:W-:Y:S03]  /*46b0*/  BAR.SYNC.DEFER_BLOCKING R44, 0x80 ;  /* 0x0002002c0000751d */ /* 0x0021e60000010000 */
[----:B------:R-:W-:-:S13]  /*46c0*/  ISETP.NE.AND P2, PT, R4, RZ, PT ;  /* 0x000000ff0400720c */ /* 0x000fda0003f45270 */
[----:B------:R-:W-:-:S05]  /*46d0*/  @!P2 VIADD R4, R58, 0x28ca0 ;  /* 0x00028ca03a04a836 */ /* 0x000fca0000000000 */
[----:B------:R-:W-:-:S04]  /*46e0*/  @!P2 PRMT R4, RZ, 0x654, R4 ;  /* 0x00000654ff04a816 */ /* 0x000fc80000000004 */
[----:B------:R0:W-:Y:S01]  /*46f0*/  @!P2 SYNCS.ARRIVE.TRANS64.RED.A1T0 RZ, [R4+URZ], RZ ;  /* 0x000000ff04ffa9a7 */ /* 0x0001e2000810043f */
[----:B------:R-:W-:Y:S05]  /*4700*/  @!P3 BRA `(.L_x_3832) ;  /* 0x000000000004b947 */ /* 0x000fea0003800000 */
[----:B------:R-:W-:Y:S01]  /*4710*/  BPT.TRAP 0x1 ;  /* 0x000000040000795c */ /* 0x000fe20000300000 */
.L_x_3832:
[----:B------:R-:W-:Y:S05]  /*4720*/  BSYNC B0 ;  /* 0x0000000000007941 */ /* 0x000fea0003800000 */
.L_x_3831:
[----:B------:R-:W1:Y:S01]  /*4730*/  SYNCS.PHASECHK.TRANS64.TRYWAIT P3, [R58+URZ+0x28cb0], R65 ;  /* 0x028cb0413a0075a7 */ /* 0x000e62000806017f */
[----:B------:R-:W-:Y:S04]  /*4740*/  BSSY B0, `(.L_x_3833) ;  /* 0x0000002000007945 */ /* 0x000fe80003800000 */
[----:B-1----:R-:W-:Y:S05]  /*4750*/  @!P3 BRA `(.L_x_3834) ;  /* 0x000001600014b947 */ /* 0x002fea0003800000 */
.L_x_4075:
[----:B------:R-:W-:Y:S05]  /*4760*/  BSYNC B0 ;  /* 0x0000000000007941 */ /* 0x000fea0003800000 */
.L_x_3833:
[----:B------:R-:W-:Y:S01]  /*4770*/  ULDC.64 UR4, c[0x0][0x328] ;  /* 0x0000ca0000047ab9 */ /* 0x000fe20000000a00 */
[----:B------:R-:W-:Y:S01]  /*4780*/  ULDC.64 UR6, c[0x0][0x318] ;  /* 0x0000c60000067ab9 */ /* 0x000fe20000000a00 */
[----:B------:R-:W-:Y:S01]  /*4790*/  IMAD R7, R62, UR4, RZ ;  /* 0x000000043e077c24 */ /* 0x000fe2000f8e02ff */
[----:B------:R-:W-:Y:S01]  /*47a0*/  BSSY B0, `(.L_x_3835) ;  /* 0x000007c000007945 */ /* 0x000fe20003800000 */
[----:B0-----:R-:W-:-:S04]  /*47b0*/  IMAD.WIDE.U32 R4, R60, UR4, RZ ;  /* 0x000000043c047c25 */ /* 0x001fc8000f8e00ff */
[----:B------:R-:W-:Y:S01]  /*47c0*/  IMAD R7, R60, UR5, R7 ;  /* 0x000000053c077c24 */ /* 0x000fe2000f8e0207 */
[----:B------:R-:W-:Y:S02]  /*47d0*/  ULDC.64 UR4, c[0x0][0x338] ;  /* 0x0000ce0000047ab9 */ /* 0x000fe40000000a00 */
        /* <DEDUP_REMOVED lines=8> */
[----:B------:R-:W-:-:S04]  /*4860*/  LEA R25, P3, R4, UR6, 0x1 ;  /* 0x0000000604197c11 */ /* 0x000fc8000f8608ff */
[----:B------:R-:W-:Y:S02]  /*4870*/  LEA.HI.X R24, R4, UR7, R5, 0x1, P3 ;  /* 0x0000000704187c11 */ /* 0x000fe400098f0c05 */
[----:B------:R-:W-:Y:S01]  /*4880*/  ISETP.GT.AND P3, PT, R63, R189, PT ;  /* 0x000000bd3f00720c */ /* 0x000fe20003f64270 */
[----:B------:R-:W0:Y:S04]  /*4890*/  SHFL.IDX PT, R25, R25, RZ, 0x1c1f ;  /* 0x001c1fff19197589 */ /* 0x000e2800000e0000 */
[----:B------:R-:W2:Y:S08]  /*48a0*/  SHFL.IDX PT, R24, R24, RZ, 0x1c1f ;  /* 0x001c1fff18187589 */ /* 0x000eb000000e0000 */
[----:B------:R-:W-:Y:S05]  /*48b0*/  @!P3 BRA `(.L_x_3836) ;  /* 0x0000000400a8b947 */ /* 0x000fea0003800000 */
[----:B------:R-:W-:Y:S01]  /*48c0*/  LOP3.LUT P3, RZ, R191, 0x4, RZ, 0xc0, !PT ;  /* 0x00000004bfff7812 */ /* 0x000fe2000786c0ff */
[----:B------:R-:W-:Y:S01]  /*48d0*/  IMAD R5, R23, 0x8000, R46 ;  /* 0x0000800017057824 */ /* 0x000fe200078e022e */
[----:B------:R-:W-:Y:S01]  /*48e0*/  ULDC UR4, c[0x0][0x320] ;  /* 0x0000c80000047ab9 */ /* 0x000fe20000000800 */
[----:B------:R-:W4:Y:S03]  /*48f0*/  LDL R66, [R1] ;  /* 0x0000000001427983 */ /* 0x000f260000100800 */
[C---:B------:R-:W-:Y:S01]  /*4900*/  IADD3 R15, R5.reuse, 0x20, RZ ;  /* 0x00000020050f7810 */ /* 0x040fe20007ffe0ff */
[----:B------:R-:W5:Y:S04]  /*4910*/  LDL R64, [R1+0x4] ;  /* 0x0000040001407983 */ /* 0x000f680000100800 */
[----:B------:R-:W5:Y:S02]  /*4920*/  LDL R57, [R1+0x8] ;  /* 0x0000080001397983 */ /* 0x000f640000100800 */
[C---:B------:R-:W-:Y:S01]  /*4930*/  @P3 VIADD R15, R5.reuse, 0xffffffe0 ;  /* 0xffffffe0050f3836 */ /* 0x040fe20000000000 */
[----:B------:R-:W-:Y:S01]  /*4940*/  ISETP.GE.AND P3, PT, R16, UR4, PT ;  /* 0x0000000410007c0c */ /* 0x000fe2000bf66270 */
[--C-:B---3--:R-:W-:Y:S01]  /*4950*/  IMAD R14, R5, 0x2, R2.reuse ;  /* 0x00000002050e7824 */ /* 0x108fe200078e0202 */
[----:B------:R-:W3:Y:S04]  /*4960*/  LDL R56, [R1+0xc] ;  /* 0x00000c0001387983 */ /* 0x000ee80000100800 */
[----:B------:R-:W3:Y:S01]  /*4970*/  LDL R27, [R1+0x10] ;  /* 0x00001000011b7983 */ /* 0x000ee20000100800 */
[----:B------:R-:W-:Y:S01]  /*4980*/  ISETP.GE.AND P5, PT, R22, UR4, PT ;  /* 0x0000000416007c0c */ /* 0x000fe2000bfa6270 */
[----:B------:R-:W-:-:S02]  /*4990*/  IMAD R15, R15, 0x2, R2 ;  /* 0x000000020f0f7824 */ /* 0x000fc400078e0202 */
[C---:B------:R-:W-:Y:S02]  /*49a0*/  VIADD R10, R16.reuse, 0x40 ;  /* 0x00000040100a7836 */ /* 0x040fe40000000000 */
[C---:B------:R-:W-:Y:S01]  /*49b0*/  VIADD R26, R16.reuse, 0x80 ;  /* 0x00000080101a7836 */ /* 0x040fe20000000000 */
[----:B------:R-:W1:Y:S01]  /*49c0*/  @!P3 LDS.128 R4, [R14+0x400] ;  /* 0x000400000e04b984 */ /* 0x000e620000000c00 */
[----:B0-----:R-:W-:-:S04]  /*49d0*/  @!P3 LEA R8, P4, R16, R25, 0x1 ;  /* 0x000000191008b211 */ /* 0x001fc800078808ff */
[----:B--2---:R-:W-:Y:S02]  /*49e0*/  @!P3 LEA.HI.X R9, R16, R24, R17, 0x1, P4 ;  /* 0x000000181009b211 */ /* 0x004fe400020f0c11 */
[----:B------:R-:W-:-:S04]  /*49f0*/  @!P5 LEA R12, P4, R22, R25, 0x1 ;  /* 0x00000019160cd211 */ /* 0x000fc800078808ff */
[----:B------:R-:W-:Y:S02]  /*4a00*/  @!P5 LEA.HI.X R13, R22, R24, R193, 0x1, P4 ;  /* 0x00000018160dd211 */ /* 0x000fe400020f0cc1 */
[----:B------:R-:W-:Y:S01]  /*4a10*/  ISETP.GE.AND P4, PT, R10, UR4, PT ;  /* 0x000000040a007c0c */ /* 0x000fe2000bf86270 */
[----:B------:R-:W-:Y:S01]  /*4a20*/  VIADD R10, R16, 0x60 ;  /* 0x00000060100a7836 */ /* 0x000fe20000000000 */
[----:B-1----:R0:W-:Y:S04]  /*4a30*/  @!P3 ST.E.128 desc[UR42][R8.64], R4 ;  /* 0x000000040800b985 */ /* 0x0021e8000c101d2a */
[----:B------:R-:W1:Y:S07]  /*4a40*/  @!P5 LDS.128 R4, [R15+0x400] ;  /* 0x000400000f04d984 */ /* 0x000e6e0000000c00 */
[----:B0-----:R-:W-:-:S05]  /*4a50*/  @!P4 LEA R8, P3, R217, R25, 0x1 ;  /* 0x00000019d908c211 */ /* 0x001fca00078608ff */
[----:B------:R-:W-:Y:S01]  /*4a60*/  @!P4 IMAD.X R9, R24, 0x1, R220, P3 ;  /* 0x000000011809c824 */ /* 0x000fe200018e06dc */
[----:B------:R-:W-:-:S13]  /*4a70*/  ISETP.GE.AND P3, PT, R10, UR4, PT ;  /* 0x000000040a007c0c */ /* 0x000fda000bf66270 */
[----:B------:R-:W-:-:S05]  /*4a80*/  @!P3 LEA R10, P6, R216, R25, 0x1 ;  /* 0x00000019d80ab211 */ /* 0x000fca00078c08ff */
[----:B------:R-:W-:Y:S01]  /*4a90*/  @!P3 IMAD.X R11, R24, 0x1, R221, P6 ;  /* 0x00000001180bb824 */ /* 0x000fe200030e06dd */
[----:B-1----:R0:W-:Y:S01]  /*4aa0*/  @!P5 ST.E.128 desc[UR42][R12.64], R4 ;  /* 0x000000040c00d985 */ /* 0x0021e2000c101d2a */
[----:B------:R-:W-:Y:S01]  /*4ab0*/  ISETP.GE.AND P5, PT, R26, UR4, PT ;  /* 0x000000041a007c0c */ /* 0x000fe2000bfa6270 */
[----:B------:R-:W-:Y:S02]  /*4ac0*/  VIADD R26, R16, 0xa0 ;  /* 0x000000a0101a7836 */ /* 0x000fe40000000000 */
[----:B------:R-:W1:Y:S10]  /*4ad0*/  @!P4 LDS.128 R4, [R14+0x2400] ;  /* 0x002400000e04c984 */ /* 0x000e740000000c00 */
[----:B0-----:R-:W-:-:S05]  /*4ae0*/  @!P5 LEA R12, P6, R215, R25, 0x1 ;  /* 0x00000019d70cd211 */ /* 0x001fca00078c08ff */
        /* <DEDUP_REMOVED lines=42> */
[----:B----4-:R-:W-:Y:S01]  /*4d90*/  @!P4 IMAD.X R9, R24, 0x1, R66, P6 ;  /* 0x000000011809c824 */ /* 0x010fe200030e0642 */
[----:B-1----:R0:W-:Y:S01]  /*4da0*/  @!P3 ST.E.128 desc[UR42][R10.64], R4 ;  /* 0x000000040a00b985 */ /* 0x0021e2000c101d2a */
[----:B------:R-:W-:Y:S01]  /*4db0*/  ISETP.GE.AND P3, PT, R26, UR4, PT ;  /* 0x000000041a007c0c */ /* 0x000fe2000bf66270 */
[----:B------:R-:W-:Y:S02]  /*4dc0*/  VIADD R26, R16, 0x1a0 ;  /* 0x000001a0101a7836 */ /* 0x000fe40000000000 */
[----:B------:R-:W1:Y:S10]  /*4dd0*/  @!P5 LDS.128 R4, [R14+0xa400] ;  /* 0x00a400000e04d984 */ /* 0x000e740000000c00 */
[----:B0-----:R-:W-:-:S05]  /*4de0*/  @!P3 LEA R10, P6, R206, R25, 0x1 ;  /* 0x00000019ce0ab211 */ /* 0x001fca00078c08ff */
[----:B-----5:R-:W-:Y:S01]  /*4df0*/  @!P3 IMAD.X R11, R24, 0x1, R64, P6 ;  /* 0x00000001180bb824 */ /* 0x020fe200030e0640 */
        /* <DEDUP_REMOVED lines=11> */
[----:B---3--:R-:W-:Y:S01]  /*4eb0*/  @!P4 IMAD.X R9, R24, 0x1, R56, P6 ;  /* 0x000000011809c824 */ /* 0x008fe200030e0638 */
[----:B-1----:R0:W-:Y:S01]  /*4ec0*/  @!P3 ST.E.128 desc[UR42][R10.64], R4 ;  /* 0x000000040a00b985 */ /* 0x0021e2000c101d2a */
[----:B------:R-:W-:-:S03]  /*4ed0*/  ISETP.GE.AND P3, PT, R26, UR4, PT ;  /* 0x000000041a007c0c */ /* 0x000fc6000bf66270 */
[----:B------:R-:W1:Y:S10]  /*4ee0*/  @!P5 LDS.128 R4, [R15+0xc400] ;  /* 0x00c400000f04d984 */ /* 0x000e740000000c00 */
[----:B0-----:R-:W-:-:S05]  /*4ef0*/  @!P3 LEA R10, P6, R203, R25, 0x1 ;  /* 0x00000019cb0ab211 */ /* 0x001fca00078c08ff */
[----:B------:R-:W-:Y:S01]  /*4f00*/  @!P3 IMAD.X R11, R24, 0x1, R27, P6 ;  /* 0x00000001180bb824 */ /* 0x000fe200030e061b */
[----:B-1----:R-:W-:Y:S04]  /*4f10*/  @!P5 ST.E.128 desc[UR42][R12.64], R4 ;  /* 0x000000040c00d985 */ /* 0x002fe8000c101d2a */
[----:B------:R-:W0:Y:S04]  /*4f20*/  @!P4 LDS.128 R4, [R14+0xe400] ;  /* 0x00e400000e04c984 */ /* 0x000e280000000c00 */
[----:B0-----:R-:W-:Y:S04]  /*4f30*/  @!P4 ST.E.128 desc[UR42][R8.64], R4 ;  /* 0x000000040800c985 */ /* 0x001fe8000c101d2a */
[----:B------:R-:W0:Y:S04]  /*4f40*/  @!P3 LDS.128 R4, [R15+0xe400] ;  /* 0x00e400000f04b984 */ /* 0x000e280000000c00 */
[----:B0-----:R4:W-:Y:S02]  /*4f50*/  @!P3 ST.E.128 desc[UR42][R10.64], R4 ;  /* 0x000000040a00b985 */ /* 0x0019e4000c101d2a */
.L_x_3836:
[----:B------:R-:W-:Y:S05]  /*4f60*/  BSYNC B0 ;  /* 0x0000000000007941 */ /* 0x000fea0003800000 */
.L_x_3835:
[----:B------:R-:W-:Y:S01]  /*4f70*/  @!PT LDS RZ, [RZ] ;  /* 0x00000000fffff984 */ /* 0x000fe20000000800 */
[----:B------:R-:W-:Y:S01]  /*4f80*/  @!PT LDS RZ, [RZ] ;  /* 0x00000000fffff984 */ /* 0x000fe20000000800 */
[----:B------:R-:W-:Y:S01]  /*4f90*/  @!PT LDS RZ, [RZ] ;  /* 0x00000000fffff984 */ /* 0x000fe20000000800 */
[----:B------:R-:W-:Y:S01]  /*4fa0*/  @!PT LDS RZ, [RZ] ;  /* 0x00000000fffff984 */ /* 0x000fe20000000800 */
[----:B------:R5:W-:Y:S06]  /*4fb0*/  MEMBAR.ALL.CTA ;  /* 0x0000000000007992 */ /* 0x000bec0000008000 */
[----:B-----5:R-:W5:Y:S01]  /*4fc0*/  FENCE.VIEW.ASYNC.S ;  /* 0x00000000000073c6 */ /* 0x020f620000000000 */
[----:B------:R-:W-:Y:S02]  /*4fd0*/  VIADD R23, R23, 0x1 ;  /* 0x0000000117177836 */ /* 0x000fe40000000000 */
[----:B-1----:R-:W-:Y:S01]  /*4fe0*/  @!P2 VIADD R58, R58, 0x28cc0 ;  /* 0x00028cc03a3aa836 */ /* 0x002fe20000000000 */
[----:B-----5:R1:W-:Y:S02]  /*4ff0*/  BAR.SYNC.DEFER_BLOCKING R44, 0x80 ;  /* 0x0002002c0000751d */ /* 0x0203e40000010000 */
[----:B------:R-:W-:-:S02]  /*5000*/  ISETP.NE.AND P3, PT, R23, 0x2, PT ;  /* 0x000000021700780c */ /* 0x000fc40003f65270 */
[----:B------:R-:W-:Y:S02]  /*5010*/  @!P2 PRMT R58, RZ, 0x654, R58 ;  /* 0x00000654ff3aa816 */ /* 0x000fe4000000003a */
[----:B----4-:R-:W-:Y:S02]  /*5020*/  SEL R5, RZ, 0x1, P3 ;  /* 0x00000001ff057807 */ /* 0x010fe40001800000 */
[----:B------:R-:W-:Y:S02]  /*5030*/  SEL R23, R23, RZ, P3 ;  /* 0x000000ff17177207 */ /* 0x000fe40001800000 */
[----:B------:R-:W-:Y:S01]  /*5040*/  LOP3.LUT R188, R188, R5, RZ, 0x3c, !PT ;  /* 0x00000005bcbc7212 */ /* 0x000fe200078e3cff */
[----:B------:R1:W-:Y:S01]  /*5050*/  @!P2 SYNCS.ARRIVE.TRANS64.RED.A1T0 RZ, [R58+URZ], RZ ;  /* 0x000000ff3affa9a7 */ /* 0x0003e2000810043f */
[----:B------:R-:W-:Y:S01]  /*5060*/  PLOP3.LUT P2, PT, PT, PT, PT, 0x8, 0x0 ;  /* 0x000000000000781c */ /* 0x000fe20003f4e170 */
[----:B------:R-:W-:-:S12]  /*5070*/  @P1 BRA `(.L_x_3837) ;  /* 0xffffffd800401947 */ /* 0x000fd8000383ffff */
.L_x_3800:
[----:B------:R-:W-:Y:S04]  /*5080*/  BSSY B0, `(.L_x_3838) ;  /* 0x0000004000007945 */ /* 0x000fe80003800000 */
[----:B------:R-:W-:Y:S05]  /*5090*/  @P2 BRA `(.L_x_3839) ;  /* 0x0000000000082947 */ /* 0x000fea0003800000 */
[----:B------:R-:W4:Y:S02]  /*50a0*/  FENCE.VIEW.ASYNC.G ;  /* 0x00000000000073c6 */ /* 0x000f240000000100 */
[----:B----4-:R-:W-:Y:S06]  /*50b0*/  BAR.ARV 0xc, 0x180 ;  /* 0x0306000000007b1d */ /* 0x010fec0000002000 */
.L_x_3839:
[----:B------:R-:W-:Y:S05]  /*50c0*/  BSYNC B0 ;  /* 0x0000000000007941 */ /* 0x000fea0003800000 */
.L_x_3838:
[----:B------:R-:W4:Y:S01]  /*50d0*/  LDL R0, [R1+0x18] ;  /* 0x0000180001007983 */ /* 0x000f220000100800 */
[----:B------:R-:W-:Y:S01]  /*50e0*/  UISETP.NE.AND UP0, UPT, UR39, 0x1, UPT ;  /* 0x000000012700788c */ /* 0x000fe2000bf05270 */
[----:B------:R-:W-:Y:S01]  /*50f0*/  BSSY B7, `(.L_x_3840) ;  /* 0x0000886000077945 */ /* 0x000fe20003800000 */
[----:B------:R-:W-:-:S04]  /*5100*/  ULDC UR4, c[0x0][0x9f0] ;  /* 0x00027c0000047ab9 */ /* 0x000fc80000000800 */
[----:B------:R-:W-:Y:S02]  /*5110*/  PLOP3.LUT P1, PT, PT, PT, UP0, 0x80, 0x0 ;  /* 0x000000000000781c */ /* 0x000fe40003f2f008 */
[----:B----4-:R-:W-:-:S04]  /*5120*/  ISETP.NE.AND P0, PT, R0, RZ, PT ;  /* 0x000000ff0000720c */ /* 0x010fc80003f05270 */
[----:B------:R-:W-:-:S07]  /*5130*/  SEL R9, R0, UR4, P0 ;  /* 0x0000000400097c07 */ /* 0x000fce0008000000 */
[----:B------:R-:W-:Y:S05]  /*5140*/  @!P1 BRA `(.L_x_3841) ;  /* 0x0000002000449947 */ /* 0x000fea0003800000 */
[----:B------:R-:W-:Y:S01]  /*5150*/  LOP3.LUT P2, RZ, R18, 0x4, RZ, 0xc0, !PT ;  /* 0x0000000412ff7812 */ /* 0x000fe2000784c0ff */
[----:B------:R-:W-:Y:S01]  /*5160*/  BSSY B0, `(.L_x_3842) ;  /* 0x000001d000007945 */ /* 0x000fe20003800000 */
[----:B------:R-:W-:-:S11]  /*5170*/  MOV R3, RZ ;  /* 0x000000ff00037202 */ /* 0x000fd60000000f00 */
[----:B------:R-:W-:Y:S05]  /*5180*/  @!P2 BRA `(.L_x_3843) ;  /* 0x000000000068a947 */ /* 0x000fea0003800000 */
[-C--:B------:R-:W-:Y:S02]  /*5190*/  IABS R6, R9.reuse ;  /* 0x0000000900067213 */ /* 0x080fe40000000000 */
[----:B------:R-:W-:Y:S02]  /*51a0*/  IADD3 R0, R168, -0x1, R9 ;  /* 0xffffffffa8007810 */ /* 0x000fe40007ffe009 */
[----:B------:R-:W4:Y:S01]  /*51b0*/  I2F.RP R3, R6 ;  /* 0x0000000600037306 */ /* 0x000f220000209400 */
[-C--:B------:R-:W-:Y:S02]  /*51c0*/  IABS R10, R9.reuse ;  /* 0x00000009000a7213 */ /* 0x080fe40000000000 */
[----:B------:R-:W-:Y:S02]  /*51d0*/  IABS R8, R0 ;  /* 0x0000000000087213 */ /* 0x000fe40000000000 */
[----:B------:R-:W-:-:S04]  /*51e0*/  LOP3.LUT R0, R0, R9, RZ, 0x3c, !PT ;  /* 0x0000000900007212 */ /* 0x000fc800078e3cff */
[----:B------:R-:W-:Y:S01]  /*51f0*/  ISETP.GE.AND P2, PT, R0, RZ, PT ;  /* 0x000000ff0000720c */ /* 0x000fe20003f46270 */
[----:B----4-:R-:W4:Y:S02]  /*5200*/  MUFU.RCP R3, R3 ;  /* 0x0000000300037308 */ /* 0x010f240000001000 */
[----:B----4-:R-:W-:Y:S02]  /*5210*/  VIADD R4, R3, 0xffffffe ;  /* 0x0ffffffe03047836 */ /* 0x010fe40000000000 */
[----:B------:R-:W-:-:S04]  /*5220*/  IMAD.MOV R3, RZ, RZ, -R10 ;  /* 0x000000ffff037224 */ /* 0x000fc800078e0a0a */
[----:B------:R4:W0:Y:S02]  /*5230*/  F2I.FTZ.U32.TRUNC.NTZ R5, R4 ;  /* 0x0000000400057305 */ /* 0x000824000021f000 */
[----:B----4-:R-:W-:Y:S02]  /*5240*/  IMAD.MOV.U32 R4, RZ, RZ, RZ ;  /* 0x000000ffff047224 */ /* 0x010fe400078e00ff */
[----:B0-----:R-:W-:-:S04]  /*5250*/  IMAD.MOV R7, RZ, RZ, -R5 ;  /* 0x000000ffff077224 */ /* 0x001fc800078e0a05 */
        /* <DEDUP_REMOVED lines=13> */
.L_x_3843:
[----:B------:R-:W-:Y:S05]  /*5330*/  BSYNC B0 ;  /* 0x0000000000007941 */ /* 0x000fea0003800000 */
.L_x_3842:
[----:B------:R-:W4:Y:S01]  /*5340*/  LDL R0, [R1+0x38] ;  /* 0x0000380001007983 */ /* 0x000f220000100800 */
[----:B------:R-:W-:Y:S01]  /*5350*/  PLOP3.LUT P0, PT, PT, PT, PT, 0x80, 0x0 ;  /* 0x000000000000781c */ /* 0x000fe20003f0f070 */
[----:B------:R-:W-:Y:S01]  /*5360*/  IMAD.MOV.U32 R21, RZ, RZ, RZ ;  /* 0x000000ffff157224 */ /* 0x000fe200078e00ff */
[----:B------:R-:W-:Y:S01]  /*5370*/  CS2R R150, SRZ ;  /* 0x0000000000967805 */ /* 0x000fe2000001ff00 */
        /* <DEDUP_REMOVED lines=41> */
[----:B---3--:R-:W-:Y:S02]  /*5610*/  CS2R R68, SRZ ;  /* 0x0000000000447805 */ /* 0x008fe4000001ff00 */
[----:B------:R-:W-:Y:S02]  /*5620*/  CS2R R66, SRZ ;  /* 0x0000000000427805 */ /* 0x000fe4000001ff00 */
[----:B------:R-:W-:Y:S02]  /*5630*/  CS2R R64, SRZ ;  /* 0x0000000000407805 */ /* 0x000fe4000001ff00 */
[----:B------:R-:W-:Y:S02]  /*5640*/  CS2R R62, SRZ ;  /* 0x00000000003e7805 */ /* 0x000fe4000001ff00 */
[----:B------:R-:W-:Y:S02]  /*5650*/  CS2R R60, SRZ ;  /* 0x00000000003c7805 */ /* 0x000fe4000001ff00 */
[----:B-1----:R-:W-:-:S02]  /*5660*/  CS2R R58, SRZ ;  /* 0x00000000003a7805 */ /* 0x002fc4000001ff00 */
        /* <DEDUP_REMOVED lines=16> */
[----:B0-2---:R-:W-:Y:S01]  /*5770*/  CS2R R24, SRZ ;  /* 0x0000000000187805 */ /* 0x005fe2000001ff00 */
[----:B----4-:R-:W-:-:S05]  /*5780*/  IMAD R0, R0, R3, RZ ;  /* 0x0000000300007224 */ /* 0x010fca00078e02ff */
[----:B------:R-:W-:-:S04]  /*5790*/  VIADDMNMX R3, R0, R3, R168, PT ;  /* 0x0000000300037246 */ /* 0x000fc800038001a8 */
[----:B------:R-:W-:-:S13]  /*57a0*/  ISETP.GT.AND P1, PT, R3, R0, PT ;  /* 0x000000000300720c */ /* 0x000fda0003f24270 */
[----:B------:R-:W-:Y:S05]  /*57b0*/  @!P1 BRA `(.L_x_3844) ;  /* 0x0000008000649947 */ /* 0x000fea0003800000 */
[----:B------:R-:W2:Y:S04]  /*57c0*/  LDL R4, [R1+0x44] ;  /* 0x0000440001047983 */ /* 0x000ea80000100800 */
[----:B--2---:R-:W0:Y:S02]  /*57d0*/  SHFL.IDX PT, R4, R4, RZ, 0x1f ;  /* 0x00001fff04047589 */ /* 0x004e2400000e0000 */
[----:B0-----:R-:W-:-:S04]  /*57e0*/  LEA.HI R5, R4, R4, RZ, 0x1 ;  /* 0x0000000404057211 */ /* 0x001fc800078f08ff */
[----:B------:R-:W-:-:S05]  /*57f0*/  LOP3.LUT R5, R5, 0x1fffe, RZ, 0xc0, !PT ;  /* 0x0001fffe05057812 */ /* 0x000fca00078ec0ff */
[----:B------:R-:W-:Y:S02]  /*5800*/  IMAD.IADD R5, R4, 0x1, -R5 ;  /* 0x0000000104057824 */ /* 0x000fe400078e0a05 */
[----:B------:R-:W-:Y:S02]  /*5810*/  IMAD.U32 R4, RZ, RZ, UR37 ;  /* 0x00000025ff047e24 */ /* 0x000fe4000f8e00ff */
[----:B------:R-:W-:-:S03]  /*5820*/  IMAD R5, R5, 0x8000, R2 ;  /* 0x0000800005057824 */ /* 0x000fc600078e0202 */
[----:B------:R-:W-:Y:S01]  /*5830*/  ISETP.NE.AND P0, PT, R4, 0x3, PT ;  /* 0x000000030400780c */ /* 0x000fe20003f05270 */
[----:B------:R-:W-:-:S05]  /*5840*/  VIADD R5, R5, 0x400 ;  /* 0x0000040005057836 */ /* 0x000fca0000000000 */
[----:B------:R-:W-:-:S04]  /*5850*/  SHF.R.U32.HI R5, RZ, 0x4, R5 ;  /* 0x00000004ff057819 */ /* 0x000fc80000011605 */
[----:B------:R-:W-:-:S04]  /*5860*/  LOP3.LUT R5, R5, 0x3fff, RZ, 0xc0, !PT ;  /* 0x00003fff05057812 */ /* 0x000fc800078ec0ff */
[----:B------:R-:W-:Y:S01]  /*5870*/  LOP3.LUT R14, R5, 0x2000000, RZ, 0xfc, !PT ;  /* 0x02000000050e7812 */ /* 0x000fe200078efcff */
[----:B------:R-:W-:Y:S06]  /*5880*/  @!P0 BRA `(.L_x_3845) ;  /* 0x0000000000048947 */ /* 0x000fec0003800000 */
[----:B------:R-:W-:Y:S01]  /*5890*/  BPT.TRAP 0x1 ;  /* 0x000000040000795c */ /* 0x000fe20000300000 */
.L_x_3845:
[----:B------:R-:W-:Y:S01]  /*58a0*/  IMAD R10, R19, 0x8, R2 ;  /* 0x00000008130a7824 */ /* 0x000fe200078e0202 */
[----:B------:R-:W-:Y:S01]  /*58b0*/  SHF.L.U32 R7, R185, 0x1f, RZ ;  /* 0x0000001fb9077819 */ /* 0x000fe200000006ff */
[----:B------:R-:W-:Y:S01]  /*58c0*/  VIADD R4, R2, 0x26800 ;  /* 0x0002680002047836 */ /* 0x000fe20000000000 */
[----:B------:R-:W-:Y:S02]  /*58d0*/  BSSY B0, `(.L_x_3846) ;  /* 0x0000008000007945 */ /* 0x000fe40003800000 */
[----:B------:R-:W0:Y:S02]  /*58e0*/  SYNCS.PHASECHK.TRANS64.TRYWAIT P1, [R10+URZ+0x28c50], R7 ;  /* 0x028c50070a0075a7 */ /* 0x000e24000802017f */
[----:B------:R-:W-:Y:S01]  /*58f0*/  SHF.R.U32.HI R5, RZ, 0x4, R4 ;  /* 0x00000004ff057819 */ /* 0x000fe20000011604 */
[----:B------:R-:W-:-:S03]  /*5900*/  IMAD R4, R19, 0x1000, R14 ;  /* 0x0000100013047824 */ /* 0x000fc600078e020e */
[----:B------:R-:W-:-:S04]  /*5910*/  LOP3.LUT R5, R5, 0x3fff, RZ, 0xc0, !PT ;  /* 0x00003fff05057812 */ /* 0x000fc800078ec0ff */
[----:B------:R-:W-:Y:S01]  /*5920*/  LOP3.LUT R11, R5, 0x10000, RZ, 0xfc, !PT ;  /* 0x00010000050b7812 */ /* 0x000fe200078efcff */
[----:B------:R-:W-:Y:S01]  /*5930*/  IMAD.MOV.U32 R5, RZ, RZ, 0x40000040 ;  /* 0x40000040ff057424 */ /* 0x000fe200078e00ff */
[----:B0-----:R-:W-:Y:S06]  /*5940*/  @!P1 BRA `(.L_x_3847) ;  /* 0x0000014c00ac9947 */ /* 0x001fec0003800000 */
.L_x_4076:
[----:B------:R-:W-:Y:S05]  /*5950*/  BSYNC B0 ;  /* 0x0000000000007941 */ /* 0x000fea0003800000 */
.L_x_3846:
[----:B------:R-:W-:Y:S01]  /*5960*/  BAR.SYNC.DEFER_BLOCKING 0xe, 0x100 ;  /* 0x0384000000007b1d */ /* 0x000fe20000010000 */
[----:B------:R-:W-:Y:S01]  /*5970*/  IMAD.MOV.U32 R6, RZ, RZ, R11 ;  /* 0x000000ffff067224 */ /* 0x000fe200078e000b */
[C---:B------:R-:W-:Y:S01]  /*5980*/  R2UR UR6, R4.reuse ;  /* 0x00000000040672ca */ /* 0x040fe200000e0000 */
[----:B0-----:R-:W-:Y:S01]  /*5990*/  IMAD.MOV.U32 R7, RZ, RZ, 0x40000040 ;  /* 0x40000040ff077424 */ /* 0x001fe200078e00ff */
[----:B------:R-:W-:Y:S01]  /*59a0*/  R2UR UR7, R5 ;  /* 0x00000000050772ca */ /* 0x000fe200000e0000 */
[----:B------:R-:W-:Y:S01]  /*59b0*/  VIADD R8, R4, 0x100 ;  /* 0x0000010004087836 */ /* 0x000fe20000000000 */
[----:B------:R-:W-:Y:S01]  /*59c0*/  R2UR UR4, R6 ;  /* 0x00000000060472ca */ /* 0x000fe200000e0000 */
[----:B------:R-:W-:Y:S01]  /*59d0*/  IMAD.MOV.U32 R9, RZ, RZ, 0x40000040 ;  /* 0x40000040ff097424 */ /* 0x000fe200078e00ff */
[----:B------:R-:W-:Y:S01]  /*59e0*/  R2UR UR5, R7 ;  /* 0x00000000070572ca */ /* 0x000fe200000e0000 */
[----:B------:R-:W-:Y:S01]  /*59f0*/  VIADD R6, R4, 0x80 ;  /* 0x0000008004067836 */ /* 0x000fe20000000000 */
[----:B------:R-:W-:Y:S01]  /*5a00*/  R2UR UR14, R8 ;  /* 0x00000000080e72ca */ /* 0x000fe200000e0000 */
[----:B------:R-:W-:Y:S01]  /*5a10*/  VIADD R8, R11, 0x2 ;  /* 0x000000020b087836 */ /* 0x000fe20000000000 */
[----:B------:R-:W-:Y:S01]  /*5a20*/  R2UR UR15, R9 ;  /* 0x00000000090f72ca */ /* 0x000fe200000e0000 */
[----:B------:R-:W-:Y:S01]  /*5a30*/  IMAD.MOV.U32 R9, RZ, RZ, 0x40000040 ;  /* 0x40000040ff097424 */ /* 0x000fe200078e00ff */
        /* <DEDUP_REMOVED lines=9> */
[----:B------:R-:W-:Y:S01]  /*5ad0*/  WARPGROUP.ARRIVE ;  /* 0x00000000000079c5 */ /* 0x000fe20000000000 */
[----:B------:R-:W-:-:S05]  /*5ae0*/  R2UR UR13, R7 ;  /* 0x00000000070d72ca */ /* 0x000fca00000e0000 */
[----:B------:R-:W-:Y:S01]  /*5af0*/  HGMMA.64x256x16.F32 R24, gdesc[UR4].tnspB, RZ, !UPT, gsb0 ;  /* 0x43e00000041879f0 */ /* 0x000fe2000c0008ff */
[----:B------:R-:W-:Y:S01]  /*5b00*/  R2UR UR6, R4 ;  /* 0x00000000040672ca */ /* 0x000fe200000e0000 */
[----:B------:R-:W-:Y:S01]  /*5b10*/  VIADD R4, R11, 0x6 ;  /* 0x000000060b047836 */ /* 0x000fe20000000000 */
[----:B------:R-:W-:Y:S01]  /*5b20*/  R2UR UR7, R5 ;  /* 0x00000000050772ca */ /* 0x000fe200000e0000 */
[----:B------:R-:W-:-:S03]  /*5b30*/  IMAD.MOV.U32 R5, RZ, RZ, 0x40000040 ;  /* 0x40000040ff057424 */ /* 0x000fc600078e00ff */
[----:B------:R-:W-:Y:S02]  /*5b40*/  R2UR UR4, R4 ;  /* 0x00000000040472ca */ /* 0x000fe400000e0000 */
[----:B------:R-:W-:Y:S01]  /*5b50*/  R2UR UR5, R5 ;  /* 0x00000000050572ca */ /* 0x000fe200000e0000 */
        /* <DEDUP_REMOVED lines=16> */
.L_x_3848:
[----:B------:R-:W-:Y:S01]  /*5c60*/  IADD3 R3, R3, -0x2, RZ ;  /* 0xfffffffe03037810 */ /* 0x000fe20007ffe0ff */
[----:B------:R-:W-:Y:S01]  /*5c70*/  VIADD R10, R10, 0x28c60 ;  /* 0x00028c600a0a7836 */ /* 0x000fe20000000000 */
[----:B------:R-:W-:Y:S02]  /*5c80*/  BSSY B0, `(.L_x_3849) ;  /* 0x00000ce000007945 */ /* 0x000fe40003800000 */
[----:B------:R-:W-:Y:S02]  /*5c90*/  ISETP.GE.AND P1, PT, R3, R0, PT ;  /* 0x000000000300720c */ /* 0x000fe40003f26270 */
[----:B------:R-:W-:-:S04]  /*5ca0*/  PRMT R10, R190, 0x654, R10 ;  /* 0x00000654be0a7816 */ /* 0x000fc8000000000a */
[----:B------:R0:W-:Y:S07]  /*5cb0*/  SYNCS.ARRIVE.TRANS64.RED.A1T0 RZ, [R10+URZ], RZ ;  /* 0x000000ff0aff79a7 */ /* 0x0001ee000810043f */
[----:B------:R-:W-:Y:S05]  /*5cc0*/  @!P1 BRA `(.L_x_3850) ;  /* 0x0000000c00249947 */ /* 0x000fea0003800000 */
.L_x_3857:
[----:B------:R-:W-:Y:S01]  /*5cd0*/  BAR.SYNC.DEFER_BLOCKING 0xe, 0x100 ;  /* 0x0384000000007b1d */ /* 0x000fe20000010000 */
[C---:B01----:R-:W-:Y:S02]  /*5ce0*/  IMAD R10, R19.reuse, 0x40, R195 ;  /* 0x00000040130a7824 */ /* 0x043fe400078e02c3 */
[----:B------:R-:W-:Y:S02]  /*5cf0*/  VIADD R19, R19, 0x1 ;  /* 0x0000000113137836 */ /* 0x000fe40000000000 */
[----:B------:R-:W-:-:S03]  /*5d00*/  IMAD R10, R10, 0x4, R2 ;  /* 0x000000040a0a7824 */ /* 0x000fc600078e0202 */
[----:B------:R-:W-:-:S04]  /*5d10*/  ISETP.NE.AND P1, PT, R19, 0x2, PT ;  /* 0x000000021300780c */ /* 0x000fc80003f25270 */
[----:B------:R-:W-:Y:S01]  /*5d20*/  SEL R19, R19, RZ, P1 ;  /* 0x000000ff13137207 */ /* 0x000fe20000800000 */
[----:B------:R-:W0:Y:S04]  /*5d30*/  LDS R11, [R10+0x28800] ;  /* 0x028800000a0b7984 */ /* 0x000e280000000800 */
[----:B------:R-:W1:Y:S01]  /*5d40*/  LDS R10, [R10+0x28820] ;  /* 0x028820000a0a7984 */ /* 0x000e620000000800 */
[-C--:B0-----:R-:W-:Y:S01]  /*5d50*/  FMUL.FTZ R24, R24, R11.reuse ;  /* 0x0000000b18187220 */ /* 0x081fe20000410000 */
[-C--:B------:R-:W-:Y:S01]  /*5d60*/  FMUL.FTZ R25, R25, R11.reuse ;  /* 0x0000000b19197220 */ /* 0x080fe20000410000 */
[-C--:B------:R-:W-:Y:S01]  /*5d70*/  FMUL.FTZ R28, R28, R11.reuse ;  /* 0x0000000b1c1c7220 */ /* 0x080fe20000410000 */
[-C--:B------:R-:W-:Y:S01]  /*5d80*/  FMUL.FTZ R29, R29, R11.reuse ;  /* 0x0000000b1d1d7220 */ /* 0x080fe20000410000 */
        /* <DEDUP_REMOVED lines=126> */
[----:B------:R-:W-:Y:S06]  /*6570*/  @!P0 BRA `(.L_x_3851) ;  /* 0x0000000000048947 */ /* 0x000fec0003800000 */
[----:B------:R-:W-:Y:S01]  /*6580*/  BPT.TRAP 0x1 ;  /* 0x000000040000795c */ /* 0x000fe20000300000 */
.L_x_3851:
[----:B------:R-:W-:Y:S01]  /*6590*/  IMAD R10, R19, 0x8, R2 ;  /* 0x00000008130a7824 */ /* 0x000fe200078e0202 */
[----:B------:R-:W-:-:S04]  /*65a0*/  SHF.L.U32 R11, R185, 0x1f, RZ ;  /* 0x0000001fb90b7819 */ /* 0x000fc800000006ff */
[----:B------:R0:W1:Y:S01]  /*65b0*/  SYNCS.PHASECHK.TRANS64.TRYWAIT P1, [R10+URZ+0x28c50], R11 ;  /* 0x028c500b0a0075a7 */ /* 0x000062000802017f */
[----:B------:R-:W-:Y:S05]  /*65c0*/  @!P0 BRA `(.L_x_3852) ;  /* 0x0000000000048947 */ /* 0x000fea0003800000 */
[----:B------:R-:W-:Y:S01]  /*65d0*/  BPT.TRAP 0x1 ;  /* 0x000000040000795c */ /* 0x000fe20000300000 */
.L_x_3852:
[----:B------:R-:W-:Y:S04]  /*65e0*/  BSSY B1, `(.L_x_3853) ;  /* 0x0000004000017945 */ /* 0x000fe80003800000 */
[----:B-1----:R-:W-:Y:S05]  /*65f0*/  @P1 BRA `(.L_x_3854) ;  /* 0x0000000000081947 */ /* 0x002fea0003800000 */
[----:B------:R-:W1:Y:S02]  /*6600*/  SYNCS.PHASECHK.TRANS64.TRYWAIT P1, [R10+URZ+0x28c50], R11 ;  /* 0x028c500b0a0075a7 */ /* 0x000e64000802017f */
[----:B-1----:R-:W-:Y:S05]  /*6610*/  @!P1 BRA `(.L_x_3855) ;  /* 0x00000140008c9947 */ /* 0x002fea0003800000 */
.L_x_3854:
[----:B------:R-:W-:Y:S05]  /*6620*/  BSYNC B1 ;  /* 0x0000000000017941 */ /* 0x000fea0003800000 */
.L_x_3853:
[----:B01----:R-:W-:Y:S01]  /*6630*/  IMAD R10, R19, 0x1000, R14 ;  /* 0x00001000130a7824 */ /* 0x003fe200078e020e */
[----:B------:R-:W-:Y:S01]  /*6640*/  WARPGROUP.ARRIVE ;  /* 0x00000000000079c5 */ /* 0x000fe20000000000 */
[----:B------:R-:W-:Y:S01]  /*6650*/  IMAD.MOV.U32 R11, RZ, RZ, 0x40000040 ;  /* 0x40000040ff0b7424 */ /* 0x000fe200078e00ff */
[----:B------:R-:W-:Y:S01]  /*6660*/  R2UR UR8, R8 ;  /* 0x00000000080872ca */ /* 0x000fe200000e0000 */
[C---:B------:R-:W-:Y:S01]  /*6670*/  VIADD R12, R10.reuse, 0x80 ;  /* 0x000000800a0c7836 */ /* 0x040fe20000000000 */
[----:B------:R-:W-:Y:S01]  /*6680*/  R2UR UR6, R10 ;  /* 0x000000000a0672ca */ /* 0x000fe200000e0000 */
[----:B------:R-:W-:Y:S01]  /*6690*/  IMAD.MOV.U32 R13, RZ, RZ, 0x40000040 ;  /* 0x40000040ff0d7424 */ /* 0x000fe200078e00ff */
[C---:B------:R-:W-:Y:S02]  /*66a0*/  R2UR UR7, R11.reuse ;  /* 0x000000000b0772ca */ /* 0x040fe400000e0000 */
[----:B------:R-:W-:Y:S01]  /*66b0*/  R2UR UR10, R12 ;  /* 0x000000000c0a72ca */ /* 0x000fe200000e0000 */
[C---:B------:R-:W-:Y:S01]  /*66c0*/  VIADD R12, R10.reuse, 0x100 ;  /* 0x000001000a0c7836 */ /* 0x040fe20000000000 */
[----:B------:R-:W-:Y:S01]  /*66d0*/  R2UR UR5, R11 ;  /* 0x000000000b0572ca */ /* 0x000fe200000e0000 */
[----:B------:R-:W-:Y:S01]  /*66e0*/  VIADD R10, R10, 0x180 ;  /* 0x000001800a0a7836 */ /* 0x000fe20000000000 */
[----:B------:R-:W-:-:S02]  /*66f0*/  R2UR UR11, R13 ;  /* 0x000000000d0b72ca */ /* 0x000fc400000e0000 */
[----:B------:R-:W-:Y:S02]  /*6700*/  R2UR UR9, R9 ;  /* 0x00000000090972ca */ /* 0x000fe400000e0000 */
[----:B------:R-:W-:Y:S01]  /*6710*/  R2UR UR18, R10 ;  /* 0x000000000a1272ca */ /* 0x000fe200000e0000 */
[----:B------:R-:W-:Y:S01]  /*6720*/  VIADD R10, R2, 0x26800 ;  /* 0x00026800020a7836 */ /* 0x000fe20000000000 */
[----:B------:R-:W-:Y:S02]  /*6730*/  R2UR UR14, R12 ;  /* 0x000000000c0e72ca */ /* 0x000fe400000e0000 */
[----:B------:R-:W-:Y:S02]  /*6740*/  R2UR UR15, R13 ;  /* 0x000000000d0f72ca */ /* 0x000fe400000e0000 */
[----:B------:R-:W-:Y:S02]  /*6750*/  SHF.R.U32.HI R10, RZ, 0x4, R10 ;  /* 0x00000004ff0a7819 */ /* 0x000fe4000001160a */
[----:B------:R-:W-:-:S02]  /*6760*/  R2UR UR12, R6 ;  /* 0x00000000060c72ca */ /* 0x000fc400000e0000 */
[----:B------:R-:W-:Y:S02]  /*6770*/  LOP3.LUT R10, R10, 0x3fff, RZ, 0xc0, !PT ;  /* 0x00003fff0a0a7812 */ /* 0x000fe400078ec0ff */
[----:B------:R-:W-:Y:S02]  /*6780*/  R2UR UR13, R7 ;  /* 0x00000000070d72ca */ /* 0x000fe400000e0000 */
[----:B------:R-:W-:Y:S02]  /*6790*/  LOP3.LUT R10, R10, 0x10000, RZ, 0xfc, !PT ;  /* 0x000100000a0a7812 */ /* 0x000fe400078efcff */
[----:B------:R-:W-:Y:S02]  /*67a0*/  R2UR UR19, R11 ;  /* 0x000000000b1372ca */ /* 0x000fe400000e0000 */
[----:B------:R-:W-:Y:S02]  /*67b0*/  R2UR UR4, R10 ;  /* 0x000000000a0472ca */ /* 0x000fe400000e0000 */
[----:B------:R-:W-:-:S02]  /*67c0*/  R2UR UR16, R4 ;  /* 0x00000000041072ca */ /* 0x000fc400000e0000 */
[----:B------:R-:W-:-:S09]  /*67d0*/  R2UR UR17, R5 ;  /* 0x00000000051172ca */ /* 0x000fd200000e0000 */
        /* <DEDUP_REMOVED lines=17> */
.L_x_3856:
[----:B------:R-:W-:Y:S01]  /*68f0*/  IMAD R10, R19, 0x8, R2 ;  /* 0x00000008130a7824 */ /* 0x000fe200078e0202 */
[C---:B------:R-:W-:Y:S01]  /*6900*/  ISETP.GT.AND P1, PT, R3.reuse, R0, PT ;  /* 0x000000000300720c */ /* 0x040fe20003f24270 */
[----:B------:R-:W-:Y:S02]  /*6910*/  VIADD R3, R3, 0xffffffff ;  /* 0xffffffff03037836 */ /* 0x000fe40000000000 */
[----:B------:R-:W-:-:S05]  /*6920*/  VIADD R10, R10, 0x28c60 ;  /* 0x00028c600a0a7836 */ /* 0x000fca0000000000 */
[----:B------:R-:W-:-:S04]  /*6930*/  PRMT R10, R190, 0x654, R10 ;  /* 0x00000654be0a7816 */ /* 0x000fc8000000000a */
[----:B------:R1:W-:Y:S01]  /*6940*/  SYNCS.ARRIVE.TRANS64.RED.A1T0 RZ, [R10+URZ], RZ ;  /* 0x000000ff0aff79a7 */ /* 0x0003e2000810043f */
[----:B------:R-:W-:Y:S05]  /*6950*/  @P1 BRA `(.L_x_3857) ;  /* 0xfffffff000dc1947 */ /* 0x000fea000383ffff */
.L_x_3850:
[----:B------:R-:W-:Y:S05]  /*6960*/  BSYNC B0 ;  /* 0x0000000000007941 */ /* 0x000fea0003800000 */
.L_x_3849:
[----:B------:R-:W-:Y:S01]  /*6970*/  BAR.SYNC.DEFER_BLOCKING 0xe, 0x100 ;  /* 0x0384000000007b1d */ /* 0x000fe20000010000 */
[C---:B------:R-:W-:Y:S01]  /*6980*/  IMAD R0, R19.reuse, 0x40, R195 ;  /* 0x0000004013007824 */ /* 0x040fe200078e02c3 */
[----:B------:R-:W-:Y:S01]  /*6990*/  PLOP3.LUT P0, PT, PT, PT, PT, 0x8, 0x0 ;  /* 0x000000000000781c */ /* 0x000fe20003f0e170 */
[----:B------:R-:W-:Y:S02]  /*69a0*/  VIADD R19, R19, 0x1 ;  /* 0x0000000113137836 */ /* 0x000fe40000000000 */
[----:B------:R-:W-:Y:S02]  /*69b0*/  IMAD R2, R0, 0x4, R2 ;  /* 0x0000000400027824 */ /* 0x000fe400078e0202 */
[----:B------:R-:W-:Y:S01]  /*69c0*/  IMAD.MOV.U32 R21, RZ, RZ, RZ ;  /* 0x000000ffff157224 */ /* 0x000fe200078e00ff */
[----:B------:R-:W-:Y:S01]  /*69d0*/  ISETP.NE.AND P1, PT, R19, 0x2, PT ;  /* 0x000000021300780c */ /* 0x000fe20003f25270 */
[----:B------:R-:W-:-:S03]  /*69e0*/  IMAD.MOV.U32 R156, RZ, RZ, RZ ;  /* 0x000000ffff9c7224 */ /* 0x000fc600078e00ff */
[----:B------:R-:W-:Y:S01]  /*69f0*/  SEL R19, R19, RZ, P1 ;  /* 0x000000ff13137207 */ /* 0x000fe20000800000 */
[----:B------:R-:W2:Y:S02]  /*6a00*/  LDS R0, [R2+0x28800] ;  /* 0x0288000002007984 */ /* 0x000ea40000000800 */
        /* <DEDUP_REMOVED lines=63> */
[----:B------:R-:W-:-:S02]  /*6e00*/  FMUL.FTZ R149, R149, R0 ;  /* 0x0000000095957220 */ /* 0x000fc40000410000 */
        /* <DEDUP_REMOVED lines=65> */
[----:B------:R-:W-:-:S04]  /*7220*/  SEL R0, RZ, 0x1, P1 ;  /* 0x00000001ff007807 */ /* 0x000fc80000800000 */
[----:B------:R-:W-:Y:S01]  /*7230*/  LOP3.LUT R185, R185, R0, RZ, 0x3c, !PT ;  /* 0x00000000b9b97212 */ /* 0x000fe200078e3cff */
[----:B------:R-:W-:Y:S06]  /*7240*/  BAR.ARV 0xf, 0x100 ;  /* 0x03c4000000007b1d */ /* 0x000fec0000002000 */
[----:B------:R-:W-:Y:S05]  /*7250*/  BRA `(.L_x_3844) ;  /* 0x0000006400bc7947 */ /* 0x000fea0003800000 */
.L_x_3841:
[----:B------:R-:W-:Y:S01]  /*7260*/  LOP3.LUT P1, RZ, R18, 0x4, RZ, 0xc0, !PT ;  /* 0x0000000412ff7812 */ /* 0x000fe2000782c0ff */
[----:B------:R-:W-:Y:S01]  /*7270*/  BSSY B0, `(.L_x_3858) ;  /* 0x000001e000007945 */ /* 0x000fe20003800000 */
[----:B------:R-:W-:-:S11]  /*7280*/  IMAD.MOV.U32 R3, RZ, RZ, RZ ;  /* 0x000000ffff037224 */ /* 0x000fd600078e00ff */
[----:B------:R-:W-:Y:S05]  /*7290*/  @!P1 BRA `(.L_x_3859) ;  /* 0x00000000006c9947 */ /* 0x000fea0003800000 */
[-C--:B------:R-:W-:Y:S02]  /*72a0*/  IABS R3, R9.reuse ;  /* 0x0000000900037213 */ /* 0x080fe40000000000 */
[----:B------:R-:W-:Y:S02]  /*72b0*/  IADD3 R0, R168, -0x1, R9 ;  /* 0xffffffffa8007810 */ /* 0x000fe40007ffe009 */
[----:B------:R-:W4:Y:S01]  /*72c0*/  I2F.RP R6, R3 ;  /* 0x0000000300067306 */ /* 0x000f220000209400 */
[----:B------:R-:W-:-:S05]  /*72d0*/  IABS R10, R9 ;  /* 0x00000009000a7213 */ /* 0x000fca0000000000 */
[----:B------:R-:W-:Y:S02]  /*72e0*/  IMAD.MOV R10, RZ, RZ, -R10 ;  /* 0x000000ffff0a7224 */ /* 0x000fe400078e0a0a */
[----:B----4-:R-:W4:Y:S02]  /*72f0*/  MUFU.RCP R6, R6 ;  /* 0x0000000600067308 */ /* 0x010f240000001000 */
[----:B----4-:R-:W-:Y:S01]  /*7300*/  VIADD R4, R6, 0xffffffe ;  /* 0x0ffffffe06047836 */ /* 0x010fe20000000000 */
[----:B------:R-:W-:Y:S02]  /*7310*/  IABS R6, R0 ;  /* 0x0000000000067213 */ /* 0x000fe40000000000 */
[----:B------:R-:W-:-:S03]  /*7320*/  LOP3.LUT R0, R0, R9, RZ, 0x3c, !PT ;  /* 0x0000000900007212 */ /* 0x000fc600078e3cff */
[----:B------:R4:W0:Y:S01]  /*7330*/  F2I.FTZ.U32.TRUNC.NTZ R5, R4 ;  /* 0x0000000400057305 */ /* 0x000822000021f000 */
[----:B------:R-:W-:Y:S01]  /*7340*/  ISETP.GE.AND P2, PT, R0, RZ, PT ;  /* 0x000000ff0000720c */ /* 0x000fe20003f46270 */
[----:B----4-:R-:W-:Y:S02]  /*7350*/  IMAD.MOV.U32 R4, RZ, RZ, RZ ;  /* 0x000000ffff047224 */ /* 0x010fe400078e00ff */
[----:B0-----:R-:W-:-:S04]  /*7360*/  IMAD.MOV R8, RZ, RZ, -R5 ;  /* 0x000000ffff087224 */ /* 0x001fc800078e0a05 */
        /* <DEDUP_REMOVED lines=14> */
.L_x_3859:
[----:B------:R-:W-:Y:S05]  /*7450*/  BSYNC B0 ;  /* 0x0000000000007941 */ /* 0x000fea0003800000 */
.L_x_3858:
        /* <DEDUP_REMOVED lines=72> */
[----:B------:R-:W2:Y:S01]  /*78e0*/  LDL R0, [R1+0x44] ;  /* 0x0000440001007983 */ /* 0x000ea20000100800 */
[----:B------:R-:W-:Y:S03]  /*78f0*/  BSSY B6, `(.L_x_3860) ;  /* 0x000001c000067945 */ /* 0x000fe60003800000 */
[----:B--2---:R-:W0:Y:S02]  /*7900*/  SHFL.IDX PT, R0, R0, RZ, 0x1f ;  /* 0x00001fff00007589 */ /* 0x004e2400000e0000 */
[----:B0-----:R-:W-:-:S04]  /*7910*/  LEA.HI R3, R0, R0, RZ, 0x1 ;  /* 0x0000000000037211 */ /* 0x001fc800078f08ff */
[----:B------:R-:W-:-:S05]  /*7920*/  LOP3.LUT R3, R3, 0x1fffe, RZ, 0xc0, !PT ;  /* 0x0001fffe03037812 */ /* 0x000fca00078ec0ff */
[----:B------:R-:W-:Y:S02]  /*7930*/  IMAD.IADD R3, R0, 0x1, -R3 ;  /* 0x0000000100037824 */ /* 0x000fe400078e0a03 */
[----:B------:R-:W-:-:S03]  /*7940*/  VIADD R0, R2, 0x26800 ;  /* 0x0002680002007836 */ /* 0x000fc60000000000 */
[----:B------:R-:W-:Y:S02]  /*7950*/  LEA R3, R3, R2, 0xf ;  /* 0x0000000203037211 */ /* 0x000fe400078e78ff */
[----:B------:R-:W-:-:S03]  /*7960*/  LOP3.LUT P0, RZ, R0, 0x3ff, RZ, 0xc0, !PT ;  /* 0x000003ff00ff7812 */ /* 0x000fc6000780c0ff */
[----:B------:R-:W-:-:S05]  /*7970*/  VIADD R3, R3, 0x400 ;  /* 0x0000040003037836 */ /* 0x000fca0000000000 */
[----:B------:R-:W-:-:S04]  /*7980*/  SHF.R.U32.HI R3, RZ, 0x4, R3 ;  /* 0x00000004ff037819 */ /* 0x000fc80000011603 */
[----:B------:R-:W-:Y:S01]  /*7990*/  LOP3.LUT R56, R3, 0x3fff, RZ, 0xc0, !PT ;  /* 0x00003fff03387812 */ /* 0x000fe200078ec0ff */
[----:B------:R-:W-:Y:S06]  /*79a0*/  @!P0 BRA `(.L_x_3861) ;  /* 0x0000000000408947 */ /* 0x000fec0003800000 */
        /* <DEDUP_REMOVED lines=16> */
.L_x_3861:
[----:B------:R-:W-:Y:S05]  /*7ab0*/  BSYNC B6 ;  /* 0x0000000000067941 */ /* 0x000fea0003800000 */
.L_x_3860:
[----:B------:R-:W-:Y:S02]  /*7ac0*/  ULDC UR4, c[0x0][0x3f4] ;  /* 0x0000fd0000047ab9 */ /* 0x000fe40000000800 */
[----:B------:R-:W-:-:S13]  /*7ad0*/  ISETP.LT.AND P0, PT, RZ, UR4, PT ;  /* 0x00000004ff007c0c */ /* 0x000fda000bf01270 */
[----:B------:R-:W-:Y:S05]  /*7ae0*/  @P0 BRA `(.L_x_3862) ;  /* 0x0000000000400947 */ /* 0x000fea0003800000 */
[----:B------:R-:W2:Y:S02]  /*7af0*/  LDL R20, [R1+0x3c] ;  /* 0x00003c0001147983 */ /* 0x000ea40000100800 */
[----:B--2---:R-:W-:-:S04]  /*7b00*/  LEA.HI R0, R20, R20, RZ, 0x1 ;  /* 0x0000001414007211 */ /* 0x004fc800078f08ff */
[----:B------:R-:W-:-:S05]  /*7b10*/  LOP3.LUT R0, R0, 0xfffffffe, RZ, 0xc0, !PT ;  /* 0xfffffffe00007812 */ /* 0x000fca00078ec0ff */
[----:B------:R-:W-:-:S05]  /*7b20*/  IMAD.IADD R0, R20, 0x1, -R0 ;  /* 0x0000000114007824 */ /* 0x000fca00078e0a00 */
[----:B------:R-:W-:-:S04]  /*7b30*/  SHF.L.U32 R3, R0, 0x1f, RZ ;  /* 0x0000001f00037819 */ /* 0x000fc800000006ff */
[----:B------:R0:W1:Y:S03]  /*7b40*/  SYNCS.PHASECHK.TRANS64.TRYWAIT P0, [R2+URZ+0x28c00], R3 ;  /* 0x028c0003020075a7 */ /* 0x000066000800017f */
[----:B-1----:R-:W-:Y:S05]  /*7b50*/  @!P0 NANOSLEEP.SYNCS 0x989680 ;  /* 0x009896800000895d */ /* 0x002fea0003900000 */
[----:B------:R-:W1:Y:S01]  /*7b60*/  @!P0 SYNCS.PHASECHK.TRANS64 P0, [R2+URZ+0x28c00], R3 ;  /* 0x028c0003020085a7 */ /* 0x000e62000800007f */
[----:B------:R-:W-:Y:S04]  /*7b70*/  BSSY B0, `(.L_x_3863) ;  /* 0x0000006000007945 */ /* 0x000fe80003800000 */
[----:B-1----:R-:W-:Y:S05]  /*7b80*/  @P0 BRA `(.L_x_3864) ;  /* 0x0000000000100947 */ /* 0x002fea0003800000 */
.L_x_3865:
[----:B-1----:R1:W2:Y:S02]  /*7b90*/  SYNCS.PHASECHK.TRANS64.TRYWAIT P0, [R2+URZ+0x28c00], R3 ;  /* 0x028c0003020075a7 */ /* 0x0022a4000800017f */
[----:B--2---:R-:W-:Y:S05]  /*7ba0*/  @!P0 NANOSLEEP.SYNCS 0x989680 ;  /* 0x009896800000895d */ /* 0x004fea0003900000 */
[----:B------:R-:W2:Y:S02]  /*7bb0*/  @!P0 SYNCS.PHASECHK.TRANS64 P0, [R2+URZ+0x28c00], R3 ;  /* 0x028c0003020085a7 */ /* 0x000ea4000800007f */
[----:B--2---:R-:W-:Y:S05]  /*7bc0*/  @!P0 BRA `(.L_x_3865) ;  /* 0xfffffffc00f08947 */ /* 0x004fea000383ffff */
.L_x_3864:
[----:B------:R-:W-:Y:S05]  /*7bd0*/  BSYNC B0 ;  /* 0x0000000000007941 */ /* 0x000fea0003800000 */
.L_x_3863:
[----:B------:R-:W-:Y:S05]  /*7be0*/  BRA `(.L_x_3866) ;  /* 0x0000002000b87947 */ /* 0x000fea0003800000 */
.L_x_3862:
[----:B-----5:R-:W-:Y:S01]  /*7bf0*/  SHF.R.S32.HI R0, RZ, 0x1f, R154 ;  /* 0x0000001fff007819 */ /* 0x020fe2000001149a */
[----:B------:R-:W-:Y:S01]  /*7c00*/  VIADD R4, R2, 0x20400 ;  /* 0x0002040002047836 */ /* 0x000fe20000000000 */
[----:B------:R-:W-:Y:S01]  /*7c10*/  ULDC.64 UR4, c[0x0][0x3f8] ;  /* 0x0000fe0000047ab9 */ /* 0x000fe20000000a00 */
[----:B------:R-:W-:Y:S01]  /*7c20*/  ULDC.64 UR6, c[0x0][0x408] ;  /* 0x0001020000067ab9 */ /* 0x000fe20000000a00 */
[----:B------:R-:W-:Y:S01]  /*7c30*/  BSSY B6, `(.L_x_3867) ;  /* 0x0000021000067945 */ /* 0x000fe20003800000 */
[----:B------:R-:W-:Y:S01]  /*7c40*/  IMAD R3, R0, UR4, RZ ;  /* 0x0000000400037c24 */ /* 0x000fe2000f8e02ff */
[----:B------:R-:W-:Y:S01]  /*7c50*/  LOP3.LUT P0, RZ, R4, 0x3ff, RZ, 0xc0, !PT ;  /* 0x000003ff04ff7812 */ /* 0x000fe2000780c0ff */
[----:B------:R-:W-:Y:S02]  /*7c60*/  IMAD R9, R0, UR6, RZ ;  /* 0x0000000600097c24 */ /* 0x000fe4000f8e02ff */
[----:B------:R-:W-:-:S04]  /*7c70*/  IMAD.WIDE.U32 R4, R154, UR4, RZ ;  /* 0x000000049a047c25 */ /* 0x000fc8000f8e00ff */
[C---:B------:R-:W-:Y:S01]  /*7c80*/  IMAD R3, R154.reuse, UR5, R3 ;  /* 0x000000059a037c24 */ /* 0x040fe2000f8e0203 */
[----:B------:R-:W-:Y:S01]  /*7c90*/  ULDC.64 UR4, c[0x0][0x3e8] ;  /* 0x0000fa0000047ab9 */ /* 0x000fe20000000a00 */
[----:B------:R-:W-:Y:S01]  /*7ca0*/  IMAD.WIDE.U32 R6, R154, UR6, RZ ;  /* 0x000000069a067c25 */ /* 0x000fe2000f8e00ff */
[----:B------:R-:W-:-:S03]  /*7cb0*/  LEA R25, P1, R4, UR4, 0x1 ;  /* 0x0000000404197c11 */ /* 0x000fc6000f8208ff */
[----:B------:R-:W-:Y:S01]  /*7cc0*/  IMAD R9, R154, UR7, R9 ;  /* 0x000000079a097c24 */ /* 0x000fe2000f8e0209 */
[----:B------:R-:W-:Y:S01]  /*7cd0*/  ULDC.64 UR6, c[0x0][0x400] ;  /* 0x0001000000067ab9 */ /* 0x000fe20000000a00 */
[----:B------:R-:W-:Y:S01]  /*7ce0*/  IMAD.IADD R5, R3, 0x1, R5 ;  /* 0x0000000103057824 */ /* 0x000fe200078e0205 */
[----:B------:R-:W-:Y:S01]  /*7cf0*/  LEA R27, P2, R6, UR6, 0x1 ;  /* 0x00000006061b7c11 */ /* 0x000fe2000f8408ff */
[----:B------:R-:W-:-:S03]  /*7d00*/  IMAD.IADD R3, R9, 0x1, R7 ;  /* 0x0000000109037824 */ /* 0x000fc600078e0207 */
[----:B------:R-:W-:Y:S02]  /*7d10*/  LEA.HI.X R26, R4, UR5, R5, 0x1, P1 ;  /* 0x00000005041a7c11 */ /* 0x000fe400088f0c05 */
[----:B------:R-:W-:Y:S01]  /*7d20*/  LEA.HI.X R24, R6, UR7, R3, 0x1, P2 ;  /* 0x0000000706187c11 */ /* 0x000fe200090f0c03 */
        /* <DEDUP_REMOVED lines=17> */
.L_x_3868:
[----:B------:R-:W-:Y:S05]  /*7e40*/  BSYNC B6 ;  /* 0x0000000000067941 */ /* 0x000fea0003800000 */
.L_x_3867:
[----:B------:R-:W-:Y:S01]  /*7e50*/  ULDC.U8 UR4, c[0x0][0x410] ;  /* 0x0001040000047ab9 */ /* 0x000fe20000000000 */
[----:B------:R-:W-:Y:S01]  /*7e60*/  BSSY B0, `(.L_x_3869) ;  /* 0x00001fe000007945 */ /* 0x000fe20003800000 */
[----:B------:R-:W-:Y:S01]  /*7e70*/  ISETP.NE.AND P0, PT, RZ, UR4, PT ;  /* 0x00000004ff007c0c */ /* 0x000fe2000bf05270 */
[----:B------:R-:W-:-:S12]  /*7e80*/  IMAD R4, R153, 0x40, R189 ;  /* 0x0000004099047824 */ /* 0x000fd800078e02bd */
[----:B------:R-:W-:Y:S05]  /*7e90*/  @!P0 BRA `(.L_x_3870) ;  /* 0x0000001000088947 */ /* 0x000fea0003800000 */
[----:B------:R-:W-:-:S03]  /*7ea0*/  UMOV UR4, 0xffffffff ;  /* 0xffffffff00047882 */ /* 0x000fc60000000000 */
[----:B------:R-:W-:Y:S05]  /*7eb0*/  BRA.DIV UR4, `(.L_x_3871) ;  /* 0x0000012a04787947 */ /* 0x000fea000b800000 */
[----:B------:R0:W1:Y:S04]  /*7ec0*/  SHFL.IDX PT, R0, R26, RZ, 0x1c1f ;  /* 0x001c1fff1a007589 */ /* 0x00006800000e0000 */
[----:B------:R0:W2:Y:S04]  /*7ed0*/  SHFL.IDX PT, R3, R25, RZ, 0x1c1f ;  /* 0x001c1fff19037589 */ /* 0x0000a800000e0000 */
[----:B------:R-:W3:Y:S04]  /*7ee0*/  SHFL.IDX PT, R24, R24, RZ, 0x1c1f ;  /* 0x001c1fff18187589 */ /* 0x000ee800000e0000 */
[----:B------:R0:W4:Y:S02]  /*7ef0*/  SHFL.IDX PT, R21, R27, RZ, 0x1c1f ;  /* 0x001c1fff1b157589 */ /* 0x00012400000e0000 */
.L_x_4082:
[----:B------:R-:W5:Y:S01]  /*7f00*/  LDL R11, [R1+0x3c] ;  /* 0x00003c00010b7983 */ /* 0x000f620000100800 */
[----:B------:R-:W-:Y:S01]  /*7f10*/  ULDC UR4, c[0x0][0x448] ;  /* 0x0001120000047ab9 */ /* 0x000fe20000000800 */
[----:B------:R-:W-:Y:S01]  /*7f20*/  IMAD.SHL.U32 R5, R191, 0x40, RZ ;  /* 0x00000040bf057824 */ /* 0x000fe200078e00ff */
[----:B------:R-:W-:Y:S01]  /*7f30*/  BSSY B1, `(.L_x_3872) ;  /* 0x0000026000017945 */ /* 0x000fe20003800000 */
[----:B0-----:R-:W-:Y:S01]  /*7f40*/  IMAD R25, R152, UR4, RZ ;  /* 0x0000000498197c24 */ /* 0x001fe2000f8e02ff */
[----:B------:R-:W-:Y:S02]  /*7f50*/  CS2R R8, SRZ ;  /* 0x0000000000087805 */ /* 0x000fe4000001ff00 */
[----:B------:R-:W-:Y:S02]  /*7f60*/  LOP3.LUT R5, R5, 0x1c0, RZ, 0xc0, !PT ;  /* 0x000001c005057812 */ /* 0x000fe400078ec0ff */
[----:B------:R-:W-:Y:S01]  /*7f70*/  ISETP.GE.AND P0, PT, R4, R25, PT ;  /* 0x000000190400720c */ /* 0x000fe20003f06270 */
[----:B------:R-:W-:Y:S01]  /*7f80*/  IMAD R25, R153, -0x40, R25 ;  /* 0xffffffc099197824 */ /* 0x000fe200078e0219 */
[----:B------:R-:W-:-:S02]  /*7f90*/  LOP3.LUT R6, R5, 0x18, R16, 0xf8, !PT ;  /* 0x0000001805067812 */ /* 0x000fc400078ef810 */
[----:B------:R-:W-:-:S04]  /*7fa0*/  SHF.R.U32.HI R7, RZ, 0x3, R5 ;  /* 0x00000003ff077819 */ /* 0x000fc80000011605 */
[----:B------:R-:W-:Y:S02]  /*7fb0*/  LOP3.LUT R27, R6, R7, RZ, 0x3c, !PT ;  /* 0x00000007061b7212 */ /* 0x000fe400078e3cff */
[----:B------:R-:W-:Y:S02]  /*7fc0*/  CS2R R6, SRZ ;  /* 0x0000000000067805 */ /* 0x000fe4000001ff00 */
[----:B-----5:R-:W-:-:S04]  /*7fd0*/  LEA.HI R5, R11, R11, RZ, 0x1 ;  /* 0x0000000b0b057211 */ /* 0x020fc800078f08ff */
[----:B------:R-:W-:Y:S02]  /*7fe0*/  LOP3.LUT R10, R5, 0xfffffffe, RZ, 0xc0, !PT ;  /* 0xfffffffe050a7812 */ /* 0x000fe400078ec0ff */
[----:B------:R-:W-:-:S03]  /*7ff0*/  CS2R R4, SRZ ;  /* 0x0000000000047805 */ /* 0x000fc6000001ff00 */
[----:B------:R-:W-:Y:S01]  /*8000*/  IMAD.IADD R26, R11, 0x1, -R10 ;  /* 0x000000010b1a7824 */ /* 0x000fe200078e0a0a */
[----:B------:R-:W-:Y:S01]  /*8010*/  CS2R R10, SRZ ;  /* 0x00000000000a7805 */ /* 0x000fe2000001ff00 */
[----:B------:R-:W-:Y:S06]  /*8020*/  @P0 BRA `(.L_x_3873) ;  /* 0x0000000000580947 */ /* 0x000fec0003800000 */
[----:B------:R-:W-:Y:S01]  /*8030*/  ULDC UR4, c[0x0][0x3f4] ;  /* 0x0000fd0000047ab9 */ /* 0x000fe20000000800 */
[----:B--2---:R-:W-:Y:S01]  /*8040*/  IMAD.MOV.U32 R4, RZ, RZ, R3 ;  /* 0x000000ffff047224 */ /* 0x004fe200078e0003 */
[----:B------:R-:W-:Y:S01]  /*8050*/  ISETP.GE.AND P2, PT, R186, UR4, PT ;  /* 0x00000004ba007c0c */ /* 0x000fe2000bf46270 */
[----:B-1----:R-:W-:Y:S01]  /*8060*/  IMAD.MOV.U32 R5, RZ, RZ, R0 ;  /* 0x000000ffff057224 */ /* 0x002fe200078e0000 */
[C---:B------:R-:W-:Y:S01]  /*8070*/  ISETP.GE.AND P3, PT, R194.reuse, UR4, PT ;  /* 0x00000004c2007c0c */ /* 0x040fe2000bf66270 */
[----:B------:R-:W-:Y:S01]  /*8080*/  IMAD.SHL.U32 R14, R194, 0x2, RZ ;  /* 0x00000002c20e7824 */ /* 0x000fe200078e00ff */
[----:B------:R-:W-:-:S04]  /*8090*/  SHF.R.S32.HI R9, RZ, 0x1f, R194 ;  /* 0x0000001fff097819 */ /* 0x000fc800000114c2 */
[----:B------:R-:W-:-:S05]  /*80a0*/  SHF.L.U64.HI R9, R194, 0x1, R9 ;  /* 0x00000001c2097819 */ /* 0x000fca0000010209 */
[----:B------:R-:W-:Y:S02]  /*80b0*/  @!P2 IMAD.WIDE R4, R186, 0x2, R4 ;  /* 0x00000002ba04a825 */ /* 0x000fe400078e0204 */
[-C--:B------:R-:W-:Y:S02]  /*80c0*/  @!P3 IADD3 R12, P0, R3, R14.reuse, RZ ;  /* 0x0000000e030cb210 */ /* 0x080fe40007f1e0ff */
[----:B----4-:R-:W-:Y:S01]  /*80d0*/  @!P3 IADD3 R14, P1, R21, R14, RZ ;  /* 0x0000000e150eb210 */ /* 0x010fe20007f3e0ff */
[----:B------:R0:W5:Y:S02]  /*80e0*/  @!P2 LD.E.64 R6, desc[UR42][R4.64] ;  /* 0x0000002a0406a980 */ /* 0x000164000c101b00 */
[----:B------:R-:W-:Y:S01]  /*80f0*/  @!P3 IMAD.X R13, R0, 0x1, R9, P0 ;  /* 0x00000001000db824 */ /* 0x000fe200000e0609 */
[----:B---3--:R-:W-:Y:S02]  /*8100*/  @!P3 IADD3.X R15, R24, R9, RZ, P1, !PT ;  /* 0x00000009180fb210 */ /* 0x008fe40000ffe4ff */
[----:B------:R-:W-:Y:S01]  /*8110*/  CS2R R8, SRZ ;  /* 0x0000000000087805 */ /* 0x000fe2000001ff00 */
[----:B0-----:R-:W-:-:S05]  /*8120*/  IMAD.MOV.U32 R4, RZ, RZ, R21 ;  /* 0x000000ffff047224 */ /* 0x001fca00078e0015 */
[----:B------:R0:W5:Y:S01]  /*8130*/  @!P3 LD.E.64 R8, desc[UR42][R14.64] ;  /* 0x0000002a0e08b980 */ /* 0x000162000c101b00 */
[----:B------:R-:W-:Y:S02]  /*8140*/  IMAD.MOV.U32 R5, RZ, RZ, R24 ;  /* 0x000000ffff057224 */ /* 0x000fe400078e0018 */
[----:B------:R-:W-:Y:S01]  /*8150*/  @!P2 IMAD.WIDE R20, R186, 0x2, R4 ;  /* 0x00000002ba14a825 */ /* 0x000fe200078e0204 */
[----:B------:R-:W-:-:S04]  /*8160*/  CS2R R4, SRZ ;  /* 0x0000000000047805 */ /* 0x000fc8000001ff00 */
[----:B------:R0:W5:Y:S04]  /*8170*/  @!P2 LD.E.64 R10, desc[UR42][R20.64] ;  /* 0x0000002a140aa980 */ /* 0x000168000c101b00 */
[----:B------:R0:W5:Y:S02]  /*8180*/  @!P3 LD.E.64 R4, desc[UR42][R12.64] ;  /* 0x0000002a0c04b980 */ /* 0x000164000c101b00 */
.L_x_3873:
[----:B------:R-:W-:Y:S05]  /*8190*/  BSYNC B1 ;  /* 0x0000000000017941 */ /* 0x000fea0003800000 */
.L_x_3872:
[----:B0-----:R-:W-:Y:S01]  /*81a0*/  SHF.L.U32 R13, R26, 0x1f, RZ ;  /* 0x0000001f1a0d7819 */ /* 0x001fe200000006ff */
[----:B--2---:R-:W-:Y:S01]  /*81b0*/  IMAD R3, R198, 0x200, R27 ;  /* 0x00000200c6037824 */ /* 0x004fe200078e021b */
[----:B------:R-:W-:Y:S01]  /*81c0*/  LOP3.LUT P1, RZ, R191, 0x4, RZ, 0xc0, !PT ;  /* 0x00000004bfff7812 */ /* 0x000fe2000782c0ff */
[----:B-----5:R-:W-:Y:S01]  /*81d0*/  IMAD.MOV.U32 R12, RZ, RZ, R6 ;  /* 0x000000ffff0c7224 */ /* 0x020fe200078e0006 */
[----:B------:R-:W0:Y:S01]  /*81e0*/  SYNCS.PHASECHK.TRANS64.TRYWAIT P0, [R2+URZ+0x28c00], R13 ;  /* 0x028c000d020075a7 */ /* 0x000e22000800017f */
[----:B------:R-:W-:Y:S01]  /*81f0*/  IMAD R3, R3, 0x2, R2 ;  /* 0x0000000203037824 */ /* 0x000fe200078e0202 */
[--C-:B------:R-:W-:Y:S01]  /*8200*/  SHF.R.U64 R31, R6, 0x10, R7.reuse ;  /* 0x00000010061f7819 */ /* 0x100fe20000001207 */
[--C-:B------:R-:W-:Y:S01]  /*8210*/  IMAD.MOV.U32 R14, RZ, RZ, R7.reuse ;  /* 0x000000ffff0e7224 */ /* 0x100fe200078e0007 */
[----:B------:R-:W-:Y:S01]  /*8220*/  SHF.R.U32.HI R15, RZ, 0x10, R7 ;  /* 0x00000010ff0f7819 */ /* 0x000fe20000011607 */
[----:B------:R-:W-:Y:S01]  /*8230*/  IMAD.MOV.U32 R28, RZ, RZ, R4 ;  /* 0x000000ffff1c7224 */ /* 0x000fe200078e0004 */
[--C-:B------:R-:W-:Y:S01]  /*8240*/  SHF.R.U64 R32, R4, 0x10, R5.reuse ;  /* 0x0000001004207819 */ /* 0x100fe20000001205 */
[--C-:B------:R-:W-:Y:S01]  /*8250*/  IMAD.MOV.U32 R6, RZ, RZ, R5.reuse ;  /* 0x000000ffff067224 */ /* 0x100fe200078e0005 */
[----:B------:R-:W-:Y:S01]  /*8260*/  SHF.R.U32.HI R20, RZ, 0x10, R5 ;  /* 0x00000010ff147819 */ /* 0x000fe20000011605 */
[----:B------:R-:W-:Y:S01]  /*8270*/  IMAD.MOV.U32 R30, RZ, RZ, R10 ;  /* 0x000000ffff1e7224 */ /* 0x000fe200078e000a */
[--C-:B------:R-:W-:Y:S01]  /*8280*/  SHF.R.U64 R33, R10, 0x10, R11.reuse ;  /* 0x000000100a217819 */ /* 0x100fe2000000120b */
[----:B------:R-:W-:Y:S01]  /*8290*/  IMAD.MOV.U32 R7, RZ, RZ, R11 ;  /* 0x000000ffff077224 */ /* 0x000fe200078e000b */
[----:B------:R-:W-:Y:S01]  /*82a0*/  SHF.R.U64 R34, R8, 0x10, R9 ;  /* 0x0000001008227819 */ /* 0x000fe20000001209 */
[----:B------:R-:W-:Y:S01]  /*82b0*/  IMAD.MOV.U32 R29, RZ, RZ, R8 ;  /* 0x000000ffff1d7224 */ /* 0x000fe200078e0008 */
[----:B------:R-:W-:Y:S01]  /*82c0*/  SHF.R.U32.HI R10, RZ, 0x10, R11 ;  /* 0x00000010ff0a7819 */ /* 0x000fe2000001160b */
[----:B------:R-:W-:Y:S01]  /*82d0*/  VIADD R4, R3, 0x20400 ;  /* 0x0002040003047836 */ /* 0x000fe20000000000 */
[----:B------:R-:W-:Y:S01]  /*82e0*/  VIMNMX R8, R25, 0x40, PT ;  /* 0x0000004019087848 */ /* 0x000fe20003fe0100 */
[--C-:B------:R-:W-:Y:S01]  /*82f0*/  IMAD.MOV.U32 R5, RZ, RZ, R9.reuse ;  /* 0x000000ffff057224 */ /* 0x100fe200078e0009 */
[----:B------:R-:W-:Y:S01]  /*8300*/  BSSY B1, `(.L_x_3874) ;  /* 0x000000d000017945 */ /* 0x000fe20003800000 */
[----:B-1----:R-:W-:Y:S01]  /*8310*/  VIADD R0, R3, 0x20440 ;  /* 0x0002044003007836 */ /* 0x002fe20000000000 */
[----:B------:R-:W-:Y:S01]  /*8320*/  SHF.R.U32.HI R9, RZ, 0x10, R9 ;  /* 0x00000010ff097819 */ /* 0x000fe20000011609 */
[----:B------:R-:W-:Y:S01]  /*8330*/  @P1 VIADD R0, R4, 0xffffffc0 ;  /* 0xffffffc004001836 */ /* 0x000fe20000000000 */
[----:B------:R-:W-:-:S02]  /*8340*/  PRMT R27, R12, 0x5410, R14 ;  /* 0x000054100c1b7816 */ /* 0x000fc4000000000e */
[----:B------:R-:W-:Y:S02]  /*8350*/  PRMT R31, R31, 0x5410, R15 ;  /* 0x000054101f1f7816 */ /* 0x000fe4000000000f */
[----:B------:R-:W-:Y:S02]  /*8360*/  PRMT R28, R28, 0x5410, R6 ;  /* 0x000054101c1c7816 */ /* 0x000fe40000000006 */
[----:B------:R-:W-:Y:S02]  /*8370*/  PRMT R32, R32, 0x5410, R20 ;  /* 0x0000541020207816 */ /* 0x000fe40000000014 */
[----:B------:R-:W-:Y:S02]  /*8380*/  ISETP.GE.AND P1, PT, R189, R8, PT ;  /* 0x00000008bd00720c */ /* 0x000fe40003f26270 */
[----:B------:R-:W-:Y:S02]  /*8390*/  PRMT R30, R30, 0x5410, R7 ;  /* 0x000054101e1e7816 */ /* 0x000fe40000000007 */
[----:B------:R-:W-:-:S02]  /*83a0*/  PRMT R33, R33, 0x5410, R10 ;  /* 0x0000541021217816 */ /* 0x000fc4000000000a */
[----:B------:R-:W-:Y:S01]  /*83b0*/  PRMT R29, R29, 0x5410, R5 ;  /* 0x000054101d1d7816 */ /* 0x000fe20000000005 */
[----:B0-----:R-:W-:Y:S06]  /*83c0*/  @!P0 BRA `(.L_x_3875) ;  /* 0x0000012400a88947 */ /* 0x001fec0003800000 */
.L_x_4083:
[----:B------:R-:W-:Y:S05]  /*83d0*/  BSYNC B1 ;  /* 0x0000000000017941 */ /* 0x000fea0003800000 */
.L_x_3874:
[----:B------:R-:W-:Y:S01]  /*83e0*/  BSSY B1, `(.L_x_3876) ;  /* 0x0000056000017945 */ /* 0x000fe20003800000 */
[----:B------:R-:W-:-:S03]  /*83f0*/  PRMT R34, R34, 0x5410, R9 ;  /* 0x0000541022227816 */ /* 0x000fc60000000009 */
[----:B------:R-:W-:Y:S05]  /*8400*/  @P1 BRA `(.L_x_3877) ;  /* 0x00000004004c1947 */ /* 0x000fea0003800000 */
[----:B------:R-:W1:Y:S01]  /*8410*/  LDC R5, c[0x0][0x3f4] ;  /* 0x0000fd00ff057b82 */ /* 0x000e620000000800 */
[----:B------:R-:W-:Y:S01]  /*8420*/  BSSY B2, `(.L_x_3878) ;  /* 0x000002a000027945 */ /* 0x000fe20003800000 */
[-C--:B-1----:R-:W-:Y:S02]  /*8430*/  ISETP.GE.AND P0, PT, R186, R5.reuse, PT ;  /* 0x00000005ba00720c */ /* 0x082fe40003f06270 */
[----:B------:R-:W-:-:S11]  /*8440*/  ISETP.GE.AND P1, PT, R194, R5, PT ;  /* 0x00000005c200720c */ /* 0x000fd60003f26270 */
[----:B------:R-:W-:Y:S05]  /*8450*/  @P0 BRA `(.L_x_3879) ;  /* 0x0000000000980947 */ /* 0x000fea0003800000 */
[----:B------:R-:W1:Y:S01]  /*8460*/  LDS.128 R4, [R3+0x20400] ;  /* 0x0204000003047984 */ /* 0x000e620000000c00 */
[----:B------:R-:W-:Y:S02]  /*8470*/  HADD2.F32 R15, -RZ, R30.H0_H0 ;  /* 0x2000001eff0f7230 */ /* 0x000fe40000004100 */
[----:B0-----:R-:W-:Y:S02]  /*8480*/  HADD2.F32 R13, -RZ, R27.H0_H0 ;  /* 0x2000001bff0d7230 */ /* 0x001fe40000004100 */
[----:B------:R-:W-:Y:S02]  /*8490*/  HADD2.F32 R14, -RZ, R31.H0_H0 ;  /* 0x2000001fff0e7230 */ /* 0x000fe40000004100 */
[----:B------:R-:W-:Y:S02]  /*84a0*/  HADD2.F32 R20, -RZ, R33.H0_H0 ;  /* 0x20000021ff147230 */ /* 0x000fe40000004100 */
[--C-:B-1----:R-:W-:Y:S02]  /*84b0*/  HADD2.F32 R9, -RZ, R4.reuse.H0_H0 ;  /* 0x20000004ff097230 */ /* 0x102fe40000004100 */
[----:B------:R-:W-:-:S02]  /*84c0*/  HADD2.F32 R4, -RZ, R4.H1_H1 ;  /* 0x30000004ff047230 */ /* 0x000fc40000004100 */
[--C-:B------:R-:W-:Y:S02]  /*84d0*/  HADD2.F32 R10, -RZ, R5.reuse.H0_H0 ;  /* 0x20000005ff0a7230 */ /* 0x100fe40000004100 */
[----:B------:R-:W-:Y:S02]  /*84e0*/  HADD2.F32 R5, -RZ, R5.H1_H1 ;  /* 0x30000005ff057230 */ /* 0x000fe40000004100 */
[C---:B---3--:R-:W-:Y:S01]  /*84f0*/  FMUL.FTZ R24, R4.reuse, R15 ;  /* 0x0000000f04187220 */ /* 0x048fe20000410000 */
[-C--:B------:R-:W-:Y:S01]  /*8500*/  FMUL.FTZ R4, R4, R13.reuse ;  /* 0x0000000d04047220 */ /* 0x080fe20000410000 */
[--C-:B------:R-:W-:Y:S02]  /*8510*/  HADD2.F32 R11, -RZ, R6.reuse.H0_H0 ;  /* 0x20000006ff0b7230 */ /* 0x100fe40000004100 */
[----:B------:R-:W-:Y:S02]  /*8520*/  HADD2.F32 R12, -RZ, R7.H0_H0 ;  /* 0x20000007ff0c7230 */ /* 0x000fe40000004100 */
[----:B----4-:R-:W-:Y:S01]  /*8530*/  FMUL.FTZ R21, R5, R20 ;  /* 0x0000001405157220 */ /* 0x010fe20000410000 */
        /* <DEDUP_REMOVED lines=13> */
[----:B------:R-:W-:Y:S01]  /*8610*/  FMUL.FTZ R25, R7, R13 ;  /* 0x0000000d07197220 */ /* 0x000fe20000410000 */
[----:B------:R-:W-:Y:S01]  /*8620*/  FFMA.FTZ R6, R11, R4, -R14 ;  /* 0x000000040b067223 */ /* 0x000fe2000001080e */
[----:B------:R-:W-:Y:S01]  /*8630*/  FMUL.FTZ R26, R7, R5 ;  /* 0x00000005071a7220 */ /* 0x000fe20000410000 */
        /* <DEDUP_REMOVED lines=8> */
.L_x_3879:
[----:B------:R-:W-:Y:S05]  /*86c0*/  BSYNC B2 ;  /* 0x0000000000027941 */ /* 0x000fea0003800000 */
.L_x_3878:
[----:B------:R-:W-:Y:S05]  /*86d0*/  @P1 BRA `(.L_x_3877) ;  /* 0x0000000000981947 */ /* 0x000fea0003800000 */
[----:B-1----:R-:W1:Y:S01]  /*86e0*/  LDS.128 R4, [R0] ;  /* 0x0000000000047984 */ /* 0x002e620000000c00 */
        /* <DEDUP_REMOVED lines=37> */
.L_x_3877:
[----:B------:R-:W-:Y:S05]  /*8940*/  BSYNC B1 ;  /* 0x0000000000017941 */ /* 0x000fea0003800000 */
.L_x_3876:
[----:B-12---:R-:W-:-:S05]  /*8950*/  VIADD R4, R189, 0x20 ;  /* 0x00000020bd047836 */ /* 0x006fca0000000000 */
[----:B------:R-:W-:-:S13]  /*8960*/  ISETP.GE.AND P0, PT, R4, R8, PT ;  /* 0x000000080400720c */ /* 0x000fda0003f06270 */
        /* <DEDUP_REMOVED lines=8> */
[--C-:B------:R-:W-:Y:S02]  /*89f0*/  HADD2.F32 R20, -RZ, R30.reuse.H0_H0 ;  /* 0x2000001eff147230 */ /* 0x100fe40000004100 */
[----:B------:R-:W-:Y:S02]  /*8a00*/  HADD2.F32 R25, -RZ, R33.H0_H0 ;  /* 0x20000021ff197230 */ /* 0x000fe40000004100 */
[----:B----4-:R-:W-:Y:S02]  /*8a10*/  HADD2.F32 R21, -RZ, R31.H0_H0 ;  /* 0x2000001fff157230 */ /* 0x010fe40000004100 */
[----:B---3--:R-:W-:Y:S02]  /*8a20*/  HADD2.F32 R24, -RZ, R30.H1_H1 ;  /* 0x3000001eff187230 */ /* 0x008fe40000004100 */
[----:B-1----:R-:W-:-:S02]  /*8a30*/  HADD2.F32 R8, -RZ, R4.H0_H0 ;  /* 0x20000004ff087230 */ /* 0x002fc40000004100 */
[----:B------:R-:W-:Y:S02]  /*8a40*/  HADD2.F32 R4, -RZ, R4.H1_H1 ;  /* 0x30000004ff047230 */ /* 0x000fe40000004100 */
[--C-:B------:R-:W-:Y:S02]  /*8a50*/  HADD2.F32 R9, -RZ, R5.reuse.H0_H0 ;  /* 0x20000005ff097230 */ /* 0x100fe40000004100 */
[----:B------:R-:W-:Y:S02]  /*8a60*/  HADD2.F32 R5, -RZ, R5.H1_H1 ;  /* 0x30000005ff057230 */ /* 0x000fe40000004100 */
[-C--:B0-----:R-:W-:Y:S01]  /*8a70*/  FMUL.FTZ R13, R20, R4.reuse ;  /* 0x00000004140d7220 */ /* 0x081fe20000410000 */
[C---:B------:R-:W-:Y:S01]  /*8a80*/  FMUL.FTZ R15, R14.reuse, R4 ;  /* 0x000000040e0f7220 */ /* 0x040fe20000410000 */
[----:B------:R-:W-:Y:S02]  /*8a90*/  HADD2.F32 R10, -RZ, R6.H0_H0 ;  /* 0x20000006ff0a7230 */ /* 0x000fe40000004100 */
[-C--:B------:R-:W-:Y:S01]  /*8aa0*/  FMUL.FTZ R12, R25, R5.reuse ;  /* 0x00000005190c7220 */ /* 0x080fe20000410000 */
[-C--:B------:R-:W-:Y:S01]  /*8ab0*/  FFMA.FTZ R4, R14, R8.reuse, -R13 ;  /* 0x000000080e047223 */ /* 0x080fe2000001080d */
[----:B------:R-:W-:Y:S01]  /*8ac0*/  FFMA.FTZ R15, R20, R8, R15 ;  /* 0x00000008140f7223 */ /* 0x000fe2000001000f */
[----:B------:R-:W-:Y:S01]  /*8ad0*/  FMUL.FTZ R8, R21, R5 ;  /* 0x0000000515087220 */ /* 0x000fe20000410000 */
[----:B------:R-:W-:-:S02]  /*8ae0*/  HADD2.F32 R11, -RZ, R7.H0_H0 ;  /* 0x20000007ff0b7230 */ /* 0x000fc40000004100 */
[-C--:B------:R-:W-:Y:S01]  /*8af0*/  FFMA.FTZ R5, R21, R9.reuse, -R12 ;  /* 0x0000000915057223 */ /* 0x080fe2000001080c */
[----:B------:R-:W-:Y:S02]  /*8b00*/  HADD2.F32 R20, -RZ, R27.H1_H1 ;  /* 0x3000001bff147230 */ /* 0x000fe40000004100 */
[----:B------:R-:W-:Y:S01]  /*8b10*/  FFMA.FTZ R8, R25, R9, R8 ;  /* 0x0000000919087223 */ /* 0x000fe20000010008 */
[----:B------:R-:W-:Y:S01]  /*8b20*/  HADD2.F32 R6, -RZ, R6.H1_H1 ;  /* 0x30000006ff067230 */ /* 0x000fe20000004100 */
[----:B------:R-:W-:Y:S01]  /*8b30*/  F2FP.F16.F32.PACK_AB R4, R15, R4 ;  /* 0x000000040f04723e */ /* 0x000fe200000000ff */
[----:B------:R-:W-:Y:S02]  /*8b40*/  HADD2.F32 R7, -RZ, R7.H1_H1 ;  /* 0x30000007ff077230 */ /* 0x000fe40000004100 */
[----:B------:R-:W-:Y:S02]  /*8b50*/  HADD2.F32 R27, -RZ, R33.H1_H1 ;  /* 0x30000021ff1b7230 */ /* 0x000fe40000004100 */
[----:B------:R-:W-:Y:S01]  /*8b60*/  FMUL.FTZ R9, R24, R6 ;  /* 0x0000000618097220 */ /* 0x000fe20000410000 */
[----:B------:R-:W-:-:S02]  /*8b70*/  HADD2.F32 R21, -RZ, R31.H1_H1 ;  /* 0x3000001fff157230 */ /* 0x000fc40000004100 */
[----:B------:R-:W-:Y:S01]  /*8b80*/  FMUL.FTZ R13, R20, R6 ;  /* 0x00000006140d7220 */ /* 0x000fe20000410000 */
[----:B------:R-:W-:Y:S01]  /*8b90*/  F2FP.F16.F32.PACK_AB R5, R8, R5 ;  /* 0x000000050805723e */ /* 0x000fe200000000ff */
[-C--:B------:R-:W-:Y:S01]  /*8ba0*/  FMUL.FTZ R12, R27, R7.reuse ;  /* 0x000000071b0c7220 */ /* 0x080fe20000410000 */
[-C--:B------:R-:W-:Y:S01]  /*8bb0*/  FFMA.FTZ R6, R20, R10.reuse, -R9 ;  /* 0x0000000a14067223 */ /* 0x080fe20000010809 */
[C---:B------:R-:W-:Y:S01]  /*8bc0*/  FMUL.FTZ R14, R21.reuse, R7 ;  /* 0x00000007150e7220 */ /* 0x040fe20000410000 */
[----:B------:R-:W-:Y:S01]  /*8bd0*/  FFMA.FTZ R13, R24, R10, R13 ;  /* 0x0000000a180d7223 */ /* 0x000fe2000001000d */
[-C--:B------:R-:W-:Y:S02]  /*8be0*/  FFMA.FTZ R7, R21, R11.reuse, -R12 ;  /* 0x0000000b15077223 */ /* 0x080fe4000001080c */
[----:B------:R-:W-:Y:S02]  /*8bf0*/  FFMA.FTZ R14, R27, R11, R14 ;  /* 0x0000000b1b0e7223 */ /* 0x000fe4000001000e */
[----:B------:R-:W-:-:S03]  /*8c00*/  F2FP.F16.F32.PACK_AB R6, R13, R6 ;  /* 0x000000060d06723e */ /* 0x000fc600000000ff */
[----:B------:R-:W-:-:S05]  /*8c10*/  F2FP.F16.F32.PACK_AB R7, R14, R7 ;  /* 0x000000070e07723e */ /* 0x000fca00000000ff */
[----:B------:R1:W-:Y:S02]  /*8c20*/  STS.128 [R3+0x21400], R4 ;  /* 0x0214000403007388 */ /* 0x0003e40000000c00 */
.L_x_3882:
[----:B------:R-:W-:Y:S05]  /*8c30*/  BSYNC B1 ;  /* 0x0000000000017941 */ /* 0x000fea0003800000 */
.L_x_3881:
[----:B------:R-:W-:Y:S05]  /*8c40*/  @P1 BRA `(.L_x_3880) ;  /* 0x00000010007c1947 */ /* 0x000fea0003800000 */
[----:B-1----:R-:W1:Y:S01]  /*8c50*/  LDS.128 R4, [R0+0x1000] ;  /* 0x0010000000047984 */ /* 0x002e620000000c00 */
[--C-:B------:R-:W-:Y:S02]  /*8c60*/  HADD2.F32 R15, -RZ, R29.reuse.H0_H0 ;  /* 0x2000001dff0f7230 */ /* 0x100fe40000004100 */
[----:B0-----:R-:W-:Y:S02]  /*8c70*/  HADD2.F32 R13, -RZ, R28.H0_H0 ;  /* 0x2000001cff0d7230 */ /* 0x001fe40000004100 */
[----:B---3--:R-:W-:Y:S02]  /*8c80*/  HADD2.F32 R24, -RZ, R34.H0_H0 ;  /* 0x20000022ff187230 */ /* 0x008fe40000004100 */
[----:B------:R-:W-:Y:S02]  /*8c90*/  HADD2.F32 R20, -RZ, R32.H0_H0 ;  /* 0x20000020ff147230 */ /* 0x000fe40000004100 */
[----:B----4-:R-:W-:Y:S02]  /*8ca0*/  HADD2.F32 R21, -RZ, R29.H1_H1 ;  /* 0x3000001dff157230 */ /* 0x010fe40000004100 */
[----:B------:R-:W-:-:S02]  /*8cb0*/  HADD2.F32 R26, -RZ, R34.H1_H1 ;  /* 0x30000022ff1a7230 */ /* 0x000fc40000004100 */
[--C-:B-1----:R-:W-:Y:S02]  /*8cc0*/  HADD2.F32 R3, -RZ, R4.reuse.H0_H0 ;  /* 0x20000004ff037230 */ /* 0x102fe40000004100 */
[----:B------:R-:W-:Y:S02]  /*8cd0*/  HADD2.F32 R4, -RZ, R4.H1_H1 ;  /* 0x30000004ff047230 */ /* 0x000fe40000004100 */
[--C-:B------:R-:W-:Y:S02]  /*8ce0*/  HADD2.F32 R8, -RZ, R5.reuse.H0_H0 ;  /* 0x20000005ff087230 */ /* 0x100fe40000004100 */
[----:B------:R-:W-:Y:S02]  /*8cf0*/  HADD2.F32 R5, -RZ, R5.H1_H1 ;  /* 0x30000005ff057230 */ /* 0x000fe40000004100 */
[-C--:B------:R-:W-:Y:S01]  /*8d00*/  FMUL.FTZ R12, R15, R4.reuse ;  /* 0x000000040f0c7220 */ /* 0x080fe20000410000 */
[----:B------:R-:W-:Y:S01]  /*8d10*/  FMUL.FTZ R14, R13, R4 ;  /* 0x000000040d0e7220 */ /* 0x000fe20000410000 */
[----:B------:R-:W-:-:S02]  /*8d20*/  HADD2.F32 R9, -RZ, R6.H0_H0 ;  /* 0x20000006ff097230 */ /* 0x000fc40000004100 */
[----:B------:R-:W-:Y:S01]  /*8d30*/  FMUL.FTZ R11, R24, R5 ;  /* 0x00000005180b7220 */ /* 0x000fe20000410000 */
[----:B------:R-:W-:Y:S01]  /*8d40*/  FFMA.FTZ R4, R13, R3, -R12 ;  /* 0x000000030d047223 */ /* 0x000fe2000001080c */
[--C-:B------:R-:W-:Y:S02]  /*8d50*/  HADD2.F32 R10, -RZ, R7.reuse.H0_H0 ;  /* 0x20000007ff0a7230 */ /* 0x100fe40000004100 */
[C---:B------:R-:W-:Y:S01]  /*8d60*/  FMUL.FTZ R13, R20.reuse, R5 ;  /* 0x00000005140d7220 */ /* 0x040fe20000410000 */
[----:B------:R-:W-:Y:S02]  /*8d70*/  HADD2.F32 R6, -RZ, R6.H1_H1 ;  /* 0x30000006ff067230 */ /* 0x000fe40000004100 */
[----:B------:R-:W-:Y:S01]  /*8d80*/  FFMA.FTZ R3, R15, R3, R14 ;  /* 0x000000030f037223 */ /* 0x000fe2000001000e */
[----:B------:R-:W-:Y:S02]  /*8d90*/  HADD2.F32 R7, -RZ, R7.H1_H1 ;  /* 0x30000007ff077230 */ /* 0x000fe40000004100 */
[----:B------:R-:W-:Y:S01]  /*8da0*/  FFMA.FTZ R5, R20, R8, -R11 ;  /* 0x0000000814057223 */ /* 0x000fe2000001080b */
[----:B------:R-:W-:-:S02]  /*8db0*/  HADD2.F32 R15, -RZ, R28.H1_H1 ;  /* 0x3000001cff0f7230 */ /* 0x000fc40000004100 */
[----:B------:R-:W-:Y:S01]  /*8dc0*/  FFMA.FTZ R8, R24, R8, R13 ;  /* 0x0000000818087223 */ /* 0x000fe2000001000d */
[----:B------:R-:W-:Y:S02]  /*8dd0*/  HADD2.F32 R20, -RZ, R32.H1_H1 ;  /* 0x30000020ff147230 */ /* 0x000fe40000004100 */
[-C--:B------:R-:W-:Y:S01]  /*8de0*/  FMUL.FTZ R12, R21, R6.reuse ;  /* 0x00000006150c7220 */ /* 0x080fe20000410000 */
[-C--:B------:R-:W-:Y:S01]  /*8df0*/  FMUL.FTZ R11, R26, R7.reuse ;  /* 0x000000071a0b7220 */ /* 0x080fe20000410000 */
[----:B------:R-:W-:Y:S01]  /*8e00*/  FMUL.FTZ R14, R15, R6 ;  /* 0x000000060f0e7220 */ /* 0x000fe20000410000 */
[----:B------:R-:W-:Y:S01]  /*8e10*/  F2FP.F16.F32.PACK_AB R4, R3, R4 ;  /* 0x000000040304723e */ /* 0x000fe200000000ff */
[C---:B------:R-:W-:Y:S01]  /*8e20*/  FMUL.FTZ R13, R20.reuse, R7 ;  /* 0x00000007140d7220 */ /* 0x040fe20000410000 */
[-C--:B------:R-:W-:Y:S01]  /*8e30*/  FFMA.FTZ R6, R15, R9.reuse, -R12 ;  /* 0x000000090f067223 */ /* 0x080fe2000001080c */
[-C--:B------:R-:W-:Y:S01]  /*8e40*/  FFMA.FTZ R7, R20, R10.reuse, -R11 ;  /* 0x0000000a14077223 */ /* 0x080fe2000001080b */
[----:B------:R-:W-:Y:S01]  /*8e50*/  FFMA.FTZ R9, R21, R9, R14 ;  /* 0x0000000915097223 */ /* 0x000fe2000001000e */
[----:B------:R-:W-:Y:S01]  /*8e60*/  FFMA.FTZ R10, R26, R10, R13 ;  /* 0x0000000a1a0a7223 */ /* 0x000fe2000001000d */
[----:B------:R-:W-:-:S03]  /*8e70*/  F2FP.F16.F32.PACK_AB R5, R8, R5 ;  /* 0x000000050805723e */ /* 0x000fc600000000ff */
[----:B------:R-:W-:Y:S02]  /*8e80*/  F2FP.F16.F32.PACK_AB R6, R9, R6 ;  /* 0x000000060906723e */ /* 0x000fe400000000ff */
[----:B------:R-:W-:-:S05]  /*8e90*/  F2FP.F16.F32.PACK_AB R7, R10, R7 ;  /* 0x000000070a07723e */ /* 0x000fca00000000ff */
[----:B------:R0:W-:Y:S01]  /*8ea0*/  STS.128 [R0+0x1000], R4 ;  /* 0x0010000400007388 */ /* 0x0001e20000000c00 */
[----:B------:R-:W-:Y:S05]  /*8eb0*/  BRA `(.L_x_3880) ;  /* 0x0000000c00e07947 */ /* 0x000fea0003800000 */
.L_x_3870:
[----:B------:R-:W-:-:S03]  /*8ec0*/  UMOV UR4, 0xffffffff ;  /* 0xffffffff00047882 */ /* 0x000fc60000000000 */
[----:B------:R-:W-:Y:S05]  /*8ed0*/  BRA.DIV UR4, `(.L_x_3883) ;  /* 0x0000011a04f87947 */ /* 0x000fea000b800000 */
[----:B------:R0:W1:Y:S04]  /*8ee0*/  SHFL.IDX PT, R0, R26, RZ, 0x1c1f ;  /* 0x001c1fff1a007589 */ /* 0x00006800000e0000 */
[----:B------:R0:W2:Y:S04]  /*8ef0*/  SHFL.IDX PT, R3, R25, RZ, 0x1c1f ;  /* 0x001c1fff19037589 */ /* 0x0000a800000e0000 */
[----:B------:R0:W3:Y:S04]  /*8f00*/  SHFL.IDX PT, R20, R24, RZ, 0x1c1f ;  /* 0x001c1fff18147589 */ /* 0x0000e800000e0000 */
[----:B------:R0:W4:Y:S02]  /*8f10*/  SHFL.IDX PT, R14, R27, RZ, 0x1c1f ;  /* 0x001c1fff1b0e7589 */ /* 0x00012400000e0000 */
.L_x_4089:
[----:B------:R-:W5:Y:S01]  /*8f20*/  LDL R6, [R1+0x3c] ;  /* 0x00003c0001067983 */ /* 0x000f620000100800 */
[----:B------:R-:W-:Y:S01]  /*8f30*/  ULDC UR4, c[0x0][0x448] ;  /* 0x0001120000047ab9 */ /* 0x000fe20000000800 */
[----:B------:R-:W-:Y:S01]  /*8f40*/  BSSY B1, `(.L_x_3884) ;  /* 0x0000019000017945 */ /* 0x000fe20003800000 */
[----:B------:R-:W-:Y:S01]  /*8f50*/  IMAD R21, R152, UR4, RZ ;  /* 0x0000000498157c24 */ /* 0x000fe2000f8e02ff */
[----:B------:R-:W-:Y:S02]  /*8f60*/  CS2R R8, SRZ ;  /* 0x0000000000087805 */ /* 0x000fe4000001ff00 */
[----:B------:R-:W-:Y:S02]  /*8f70*/  CS2R R10, SRZ ;  /* 0x00000000000a7805 */ /* 0x000fe4000001ff00 */
[----:B------:R-:W-:Y:S01]  /*8f80*/  ISETP.GE.AND P0, PT, R4, R21, PT ;  /* 0x000000150400720c */ /* 0x000fe20003f06270 */
[----:B------:R-:W-:Y:S01]  /*8f90*/  IMAD R21, R153, -0x40, R21 ;  /* 0xffffffc099157824 */ /* 0x000fe200078e0215 */
[----:B-----5:R-:W-:-:S04]  /*8fa0*/  LEA.HI R5, R6, R6, RZ, 0x1 ;  /* 0x0000000606057211 */ /* 0x020fc800078f08ff */
[----:B------:R-:W-:-:S05]  /*8fb0*/  LOP3.LUT R5, R5, 0xfffffffe, RZ, 0xc0, !PT ;  /* 0xfffffffe05057812 */ /* 0x000fca00078ec0ff */
[----:B0-----:R-:W-:Y:S01]  /*8fc0*/  IMAD.IADD R25, R6, 0x1, -R5 ;  /* 0x0000000106197824 */ /* 0x001fe200078e0a05 */
[----:B------:R-:W-:Y:S02]  /*8fd0*/  CS2R R4, SRZ ;  /* 0x0000000000047805 */ /* 0x000fe4000001ff00 */
[----:B------:R-:W-:Y:S02]  /*8fe0*/  CS2R R6, SRZ ;  /* 0x0000000000067805 */ /* 0x000fe4000001ff00 */
[----:B------:R-:W-:Y:S01]  /*8ff0*/  SHF.L.U32 R25, R25, 0x1f, RZ ;  /* 0x0000001f19197819 */ /* 0x000fe200000006ff */
[----:B------:R-:W-:Y:S06]  /*9000*/  @P0 BRA `(.L_x_3885) ;  /* 0x0000000000300947 */ /* 0x000fec0003800000 */
[----:B------:R-:W-:Y:S01]  /*9010*/  ULDC UR4, c[0x0][0x3f4] ;  /* 0x0000fd0000047ab9 */ /* 0x000fe20000000800 */
[C---:B------:R-:W-:Y:S01]  /*9020*/  IMAD.SHL.U32 R15, R16.reuse, 0x2, RZ ;  /* 0x00000002100f7824 */ /* 0x040fe200078e00ff */
[C---:B------:R-:W-:Y:S02]  /*9030*/  ISETP.GE.AND P2, PT, R16.reuse, UR4, PT ;  /* 0x0000000410007c0c */ /* 0x040fe4000bf46270 */
[----:B------:R-:W-:Y:S02]  /*9040*/  SHF.L.U64.HI R5, R16, 0x1, R17 ;  /* 0x0000000110057819 */ /* 0x000fe40000010211 */
[-C--:B--2---:R-:W-:Y:S02]  /*9050*/  IADD3 R12, P0, R3, R15.reuse, RZ ;  /* 0x0000000f030c7210 */ /* 0x084fe40007f1e0ff */
[----:B----4-:R-:W-:-:S03]  /*9060*/  IADD3 R14, P1, R14, R15, RZ ;  /* 0x0000000f0e0e7210 */ /* 0x010fc60007f3e0ff */
[--C-:B-1----:R-:W-:Y:S02]  /*9070*/  IMAD.X R13, R0, 0x1, R5.reuse, P0 ;  /* 0x00000001000d7824 */ /* 0x102fe400000e0605 */
[----:B---3--:R-:W-:Y:S01]  /*9080*/  IMAD.X R15, R20, 0x1, R5, P1 ;  /* 0x00000001140f7824 */ /* 0x008fe200008e0605 */
[----:B------:R-:W-:Y:S01]  /*9090*/  CS2R R4, SRZ ;  /* 0x0000000000047805 */ /* 0x000fe2000001ff00 */
[----:B------:R-:W-:Y:S06]  /*90a0*/  @P2 BRA `(.L_x_3885) ;  /* 0x0000000000082947 */ /* 0x000fec0003800000 */
[----:B------:R0:W5:Y:S04]  /*90b0*/  LD.E.128 R4, desc[UR42][R12.64] ;  /* 0x0000002a0c047980 */ /* 0x000168000c101d00 */
[----:B------:R0:W5:Y:S02]  /*90c0*/  LD.E.128 R8, desc[UR42][R14.64] ;  /* 0x0000002a0e087980 */ /* 0x000164000c101d00 */
.L_x_3885:
[----:B------:R-:W-:Y:S05]  /*90d0*/  BSYNC B1 ;  /* 0x0000000000017941 */ /* 0x000fea0003800000 */
.L_x_3884:
[----:B------:R-:W3:Y:S01]  /*90e0*/  SYNCS.PHASECHK.TRANS64.TRYWAIT P1, [R2+URZ+0x28c00], R25 ;  /* 0x028c0019020075a7 */ /* 0x000ee2000802017f */
[----:B-----5:R-:W-:Y:S01]  /*90f0*/  IMAD.MOV.U32 R38, RZ, RZ, R4 ;  /* 0x000000ffff267224 */ /* 0x020fe200078e0004 */
[--C-:B0-----:R-:W-:Y:S01]  /*9100*/  SHF.R.U64 R12, R4, 0x10, R5.reuse ;  /* 0x00000010040c7819 */ /* 0x101fe20000001205 */
[--C-:B-1----:R-:W-:Y:S01]  /*9110*/  IMAD.MOV.U32 R0, RZ, RZ, R5.reuse ;  /* 0x000000ffff007224 */ /* 0x102fe200078e0005 */
[----:B------:R-:W-:Y:S01]  /*9120*/  SHF.R.U32.HI R42, RZ, 0x10, R5 ;  /* 0x00000010ff2a7819 */ /* 0x000fe20000011605 */
[----:B------:R-:W-:Y:S01]  /*9130*/  IMAD.MOV.U32 R39, RZ, RZ, R6 ;  /* 0x000000ffff277224 */ /* 0x000fe200078e0006 */
[----:B------:R-:W-:Y:S01]  /*9140*/  SHF.R.U64 R43, R8, 0x10, R9 ;  /* 0x00000010082b7819 */ /* 0x000fe20000001209 */
[----:B------:R-:W-:Y:S01]  /*9150*/  IMAD.MOV.U32 R4, RZ, RZ, R8 ;  /* 0x000000ffff047224 */ /* 0x000fe200078e0008 */
[----:B------:R-:W-:Y:S01]  /*9160*/  PRMT R38, R38, 0x5410, R0 ;  /* 0x0000541026267816 */ /* 0x000fe20000000000 */
[----:B----4-:R-:W-:Y:S01]  /*9170*/  VIADD R14, R189, 0x20 ;  /* 0x00000020bd0e7836 */ /* 0x010fe20000000000 */
[----:B------:R-:W-:Y:S01]  /*9180*/  VIMNMX R0, R21, 0x40, PT ;  /* 0x0000004015007848 */ /* 0x000fe20003fe0100 */
[--C-:B------:R-:W-:Y:S01]  /*9190*/  IMAD.MOV.U32 R13, RZ, RZ, R7.reuse ;  /* 0x000000ffff0d7224 */ /* 0x100fe200078e0007 */
[----:B------:R-:W-:Y:S01]  /*91a0*/  SHF.R.U64 R6, R6, 0x10, R7 ;  /* 0x0000001006067819 */ /* 0x000fe20000001207 */
[--C-:B------:R-:W-:Y:S01]  /*91b0*/  IMAD.MOV.U32 R40, RZ, RZ, R9.reuse ;  /* 0x000000ffff287224 */ /* 0x100fe200078e0009 */
[----:B------:R-:W-:Y:S01]  /*91c0*/  SHF.R.U32.HI R8, RZ, 0x10, R9 ;  /* 0x00000010ff087819 */ /* 0x000fe20000011609 */
[----:B------:R-:W-:Y:S01]  /*91d0*/  IMAD.MOV.U32 R5, RZ, RZ, R10 ;  /* 0x000000ffff057224 */ /* 0x000fe200078e000a */
[----:B--2---:R-:W0:Y:S01]  /*91e0*/  LDC R3, c[0x0][0x3f4] ;  /* 0x0000fd00ff037b82 */ /* 0x004e220000000800 */
[----:B------:R-:W-:Y:S01]  /*91f0*/  IMAD.MOV.U32 R41, RZ, RZ, R11 ;  /* 0x000000ffff297224 */ /* 0x000fe200078e000b */
[----:B------:R-:W-:Y:S01]  /*9200*/  SHF.R.U32.HI R7, RZ, 0x10, R7 ;  /* 0x00000010ff077819 */ /* 0x000fe20000011607 */
[----:B------:R-:W-:Y:S01]  /*9210*/  BSSY B1, `(.L_x_3886) ;  /* 0x000000f000017945 */ /* 0x000fe20003800000 */
[----:B------:R-:W-:-:S02]  /*9220*/  SHF.R.U64 R44, R10, 0x10, R11 ;  /* 0x000000100a2c7819 */ /* 0x000fc4000000120b */
[----:B------:R-:W-:Y:S02]  /*9230*/  SHF.R.U32.HI R9, RZ, 0x10, R11 ;  /* 0x00000010ff097819 */ /* 0x000fe4000001160b */
[----:B------:R-:W-:Y:S02]  /*9240*/  PRMT R41, R41, 0x5410, R12 ;  /* 0x0000541029297816 */ /* 0x000fe4000000000c */
[----:B------:R-:W-:Y:S02]  /*9250*/  PRMT R13, R7, 0x5410, R13 ;  /* 0x00005410070d7816 */ /* 0x000fe4000000000d */
[----:B------:R-:W-:Y:S02]  /*9260*/  PRMT R42, R42, 0x5410, R6 ;  /* 0x000054102a2a7816 */ /* 0x000fe40000000006 */
[----:B------:R-:W-:Y:S02]  /*9270*/  PRMT R39, R39, 0x5410, R4 ;  /* 0x0000541027277816 */ /* 0x000fe40000000004 */
[----:B------:R-:W-:-:S02]  /*9280*/  PRMT R43, R43, 0x5410, R8 ;  /* 0x000054102b2b7816 */ /* 0x000fc40000000008 */
[----:B------:R-:W-:Y:S02]  /*9290*/  PRMT R40, R40, 0x5410, R5 ;  /* 0x0000541028287816 */ /* 0x000fe40000000005 */
[----:B------:R-:W-:Y:S02]  /*92a0*/  PRMT R44, R44, 0x5410, R9 ;  /* 0x000054102c2c7816 */ /* 0x000fe40000000009 */
[----:B0-----:R-:W-:-:S04]  /*92b0*/  ISETP.GE.AND P0, PT, R16, R3, PT ;  /* 0x000000031000720c */ /* 0x001fc80003f06270 */
[-C--:B------:R-:W-:Y:S02]  /*92c0*/  ISETP.GE.OR P2, PT, R189, R0.reuse, P0 ;  /* 0x00000000bd00720c */ /* 0x080fe40000746670 */
[----:B------:R-:W-:Y:S01]  /*92d0*/  ISETP.GE.OR P0, PT, R14, R0, P0 ;  /* 0x000000000e00720c */ /* 0x000fe20000706670 */
[----:B------:R-:W-:Y:S01]  /*92e0*/  IMAD.IADD R0, R16, 0x1, R3 ;  /* 0x0000000110007824 */ /* 0x000fe200078e0203 */
[----:B---3--:R-:W-:Y:S11]  /*92f0*/  @!P1 BRA `(.L_x_3887) ;  /* 0x0000011800609947 */ /* 0x008ff60003800000 */
.L_x_4090:
[----:B------:R-:W-:Y:S05]  /*9300*/  BSYNC B1 ;  /* 0x0000000000017941 */ /* 0x000fea0003800000 */
.L_x_3886:
[----:B------:R-:W-:Y:S01]  /*9310*/  BSSY B1, `(.L_x_3888) ;  /* 0x0000059000017945 */ /* 0x000fe20003800000 */
[----:B------:R-:W-:-:S03]  /*9320*/  LOP3.LUT R0, R0, 0x38, RZ, 0xc0, !PT ;  /* 0x0000003800007812 */ /* 0x000fc600078ec0ff */
[----:B------:R-:W-:Y:S05]  /*9330*/  @P2 BRA `(.L_x_3889) ;  /* 0x0000000400582947 */ /* 0x000fea0003800000 */
[----:B------:R-:W-:Y:S02]  /*9340*/  IMAD.SHL.U32 R3, R191, 0x40, RZ ;  /* 0x00000040bf037824 */ /* 0x000fe400078e00ff */
[----:B------:R-:W-:Y:S02]  /*9350*/  HADD2.F32 R31, -RZ, R39.H1_H1 ;  /* 0x30000027ff1f7230 */ /* 0x000fe40000004100 */
[----:B------:R-:W-:Y:S01]  /*9360*/  HADD2.F32 R29, -RZ, R38.H0_H0 ;  /* 0x20000026ff1d7230 */ /* 0x000fe20000004100 */
[----:B------:R-:W-:Y:S01]  /*9370*/  LOP3.LUT R9, R3, 0x1c0, RZ, 0xc0, !PT ;  /* 0x000001c003097812 */ /* 0x000fe200078ec0ff */
[----:B------:R-:W-:Y:S02]  /*9380*/  HADD2.F32 R32, -RZ, R43.H0_H0 ;  /* 0x2000002bff207230 */ /* 0x000fe40000004100 */
[----:B------:R-:W-:Y:S01]  /*9390*/  HADD2.F32 R30, -RZ, R41.H1_H1 ;  /* 0x30000029ff1e7230 */ /* 0x000fe20000004100 */
[----:B------:R-:W-:Y:S02]  /*93a0*/  LOP3.LUT R3, R9, 0x38, R16, 0xf8, !PT ;  /* 0x0000003809037812 */ /* 0x000fe400078ef810 */
[----:B------:R-:W-:-:S04]  /*93b0*/  SHF.R.U32.HI R4, RZ, 0x3, R9 ;  /* 0x00000003ff047819 */ /* 0x000fc80000011609 */
[----:B------:R-:W-:Y:S02]  /*93c0*/  LOP3.LUT R3, R3, R4, RZ, 0x3c, !PT ;  /* 0x0000000403037212 */ /* 0x000fe400078e3cff */
[----:B------:R-:W-:-:S03]  /*93d0*/  LOP3.LUT R9, R4, R0, R9, 0x1e, !PT ;  /* 0x0000000004097212 */ /* 0x000fc600078e1e09 */
[C---:B------:R-:W-:Y:S02]  /*93e0*/  IMAD R3, R198.reuse, 0x200, R3 ;  /* 0x00000200c6037824 */ /* 0x040fe400078e0203 */
[----:B------:R-:W-:Y:S02]  /*93f0*/  IMAD R9, R198, 0x200, R9 ;  /* 0x00000200c6097824 */ /* 0x000fe400078e0209 */
[--C-:B------:R-:W-:Y:S02]  /*9400*/  IMAD R3, R3, 0x2, R2.reuse ;  /* 0x0000000203037824 */ /* 0x100fe400078e0202 */
[----:B------:R-:W-:-:S03]  /*9410*/  IMAD R12, R9, 0x2, R2 ;  /* 0x00000002090c7824 */ /* 0x000fc600078e0202 */
[----:B------:R-:W1:Y:S04]  /*9420*/  LDS.128 R4, [R3+0x20400] ;  /* 0x0204000003047984 */ /* 0x000e680000000c00 */
[----:B------:R-:W2:Y:S01]  /*9430*/  LDS.128 R8, [R12+0x20400] ;  /* 0x020400000c087984 */ /* 0x000ea20000000c00 */
[--C-:B-1----:R-:W-:Y:S02]  /*9440*/  HADD2.F32 R20, -RZ, R5.reuse.H0_H0 ;  /* 0x20000005ff147230 */ /* 0x102fe40000004100 */
[----:B------:R-:W-:Y:S02]  /*9450*/  HADD2.F32 R21, -RZ, R5.H1_H1 ;  /* 0x30000005ff157230 */ /* 0x000fe40000004100 */
[----:B--2---:R-:W-:Y:S02]  /*9460*/  HADD2.F32 R5, -RZ, R8.H0_H0 ;  /* 0x20000008ff057230 */ /* 0x004fe40000004100 */
[----:B------:R-:W-:-:S02]  /*9470*/  HADD2.F32 R14, -RZ, R4.H0_H0 ;  /* 0x20000004ff0e7230 */ /* 0x000fc40000004100 */
[----:B0-----:R-:W-:Y:S02]  /*9480*/  HADD2.F32 R25, -RZ, R8.H1_H1 ;  /* 0x30000008ff197230 */ /* 0x001fe40000004100 */
[C---:B------:R-:W-:Y:S01]  /*9490*/  FMUL.FTZ R33, R5.reuse, R31 ;  /* 0x0000001f05217220 */ /* 0x040fe20000410000 */
[-C--:B------:R-:W-:Y:S01]  /*94a0*/  FMUL.FTZ R35, R5, R29.reuse ;  /* 0x0000001d05237220 */ /* 0x080fe20000410000 */
[----:B------:R-:W-:Y:S02]  /*94b0*/  HADD2.F32 R26, -RZ, R9.H0_H0 ;  /* 0x20000009ff1a7230 */ /* 0x000fe40000004100 */
[C---:B------:R-:W-:Y:S01]  /*94c0*/  FFMA.FTZ R5, R14.reuse, R29, -R33 ;  /* 0x0000001d0e057223 */ /* 0x040fe20000010821 */
[----:B------:R-:W-:Y:S02]  /*94d0*/  HADD2.F32 R33, -RZ, R40.H0_H0 ;  /* 0x20000028ff217230 */ /* 0x000fe40000004100 */
[----:B------:R-:W-:Y:S01]  /*94e0*/  FFMA.FTZ R8, R14, R31, R35 ;  /* 0x0000001f0e087223 */ /* 0x000fe20000010023 */
[----:B------:R-:W-:-:S02]  /*94f0*/  HADD2.F32 R29, -RZ, R38.H1_H1 ;  /* 0x30000026ff1d7230 */ /* 0x000fc40000004100 */
[C---:B------:R-:W-:Y:S01]  /*9500*/  FMUL.FTZ R34, R25.reuse, R32 ;  /* 0x0000002019227220 */ /* 0x040fe20000410000 */
[----:B------:R-:W-:Y:S02]  /*9510*/  HADD2.F32 R15, -RZ, R4.H1_H1 ;  /* 0x30000004ff0f7230 */ /* 0x000fe40000004100 */
[-C--:B------:R-:W-:Y:S01]  /*9520*/  FMUL.FTZ R14, R25, R30.reuse ;  /* 0x0000001e190e7220 */ /* 0x080fe20000410000 */
[C---:B------:R-:W-:Y:S01]  /*9530*/  FMUL.FTZ R25, R26.reuse, R33 ;  /* 0x000000211a197220 */ /* 0x040fe20000410000 */
[-C--:B------:R-:W-:Y:S01]  /*9540*/  FMUL.FTZ R36, R26, R29.reuse ;  /* 0x0000001d1a247220 */ /* 0x080fe20000410000 */
[----:B------:R-:W-:Y:S02]  /*9550*/  HADD2.F32 R27, -RZ, R9.H1_H1 ;  /* 0x30000009ff1b7230 */ /* 0x000fe40000004100 */
[C---:B------:R-:W-:Y:S01]  /*9560*/  FFMA.FTZ R34, R15.reuse, R30, -R34 ;  /* 0x0000001e0f227223 */ /* 0x040fe20000010822 */
[----:B------:R-:W-:Y:S01]  /*9570*/  FFMA.FTZ R31, R15, R32, R14 ;  /* 0x000000200f1f7223 */ /* 0x000fe2000001000e */
[----:B------:R-:W-:Y:S01]  /*9580*/  FFMA.FTZ R26, R20, R29, -R25 ;  /* 0x0000001d141a7223 */ /* 0x000fe20000010819 */
[----:B------:R-:W-:-:S02]  /*9590*/  HADD2.F32 R28, -RZ, R10.H0_H0 ;  /* 0x2000000aff1c7230 */ /* 0x000fc40000004100 */
[----:B------:R-:W-:Y:S01]  /*95a0*/  FFMA.FTZ R36, R20, R33, R36 ;  /* 0x0000002114247223 */ /* 0x000fe20000010024 */
[----:B------:R-:W-:Y:S01]  /*95b0*/  HADD2.F32 R30, -RZ, R43.H1_H1 ;  /* 0x3000002bff1e7230 */ /* 0x000fe20000004100 */
[----:B------:R-:W-:Y:S01]  /*95c0*/  F2FP.F16.F32.PACK_AB R8, R31, R8 ;  /* 0x000000081f08723e */ /* 0x000fe200000000ff */
[----:B------:R-:W-:Y:S02]  /*95d0*/  HADD2.F32 R14, -RZ, R42.H0_H0 ;  /* 0x2000002aff0e7230 */ /* 0x000fe40000004100 */
[----:B------:R-:W-:Y:S02]  /*95e0*/  HADD2.F32 R29, -RZ, R40.H1_H1 ;  /* 0x30000028ff1d7230 */ /* 0x000fe40000004100 */
[C---:B------:R-:W-:Y:S01]  /*95f0*/  FMUL.FTZ R20, R27.reuse, R30 ;  /* 0x0000001e1b147220 */ /* 0x040fe20000410000 */
[----:B------:R-:W-:Y:S02]  /*9600*/  HADD2.F32 R15, -RZ, R39.H0_H0 ;  /* 0x20000027ff0f7230 */ /* 0x000fe40000004100 */
[----:B------:R-:W-:Y:S01]  /*9610*/  FMUL.FTZ R32, R27, R14 ;  /* 0x0000000e1b207220 */ /* 0x000fe20000410000 */
[----:B------:R-:W-:-:S02]  /*9620*/  HADD2.F32 R24, -RZ, R6.H0_H0 ;  /* 0x20000006ff187230 */ /* 0x000fc40000004100 */
[C---:B------:R-:W-:Y:S01]  /*9630*/  FMUL.FTZ R35, R28.reuse, R29 ;  /* 0x0000001d1c237220 */ /* 0x040fe20000410000 */
[----:B------:R-:W-:Y:S02]  /*9640*/  HADD2.F32 R10, -RZ, R10.H1_H1 ;  /* 0x3000000aff0a7230 */ /* 0x000fe40000004100 */
[----:B------:R-:W-:Y:S01]  /*9650*/  FMUL.FTZ R28, R28, R15 ;  /* 0x0000000f1c1c7220 */ /* 0x000fe20000410000 */
[----:B------:R-:W-:Y:S02]  /*9660*/  HADD2.F32 R27, -RZ, R44.H0_H0 ;  /* 0x2000002cff1b7230 */ /* 0x000fe40000004100 */
[----:B------:R-:W-:Y:S01]  /*9670*/  FFMA.FTZ R33, R21, R14, -R20 ;  /* 0x0000000e15217223 */ /* 0x000fe20000010814 */
[----:B------:R-:W-:Y:S02]  /*9680*/  HADD2.F32 R25, -RZ, R42.H1_H1 ;  /* 0x3000002aff197230 */ /* 0x000fe40000004100 */
[----:B------:R-:W-:Y:S01]  /*9690*/  FFMA.FTZ R28, R24, R29, R28 ;  /* 0x0000001d181c7223 */ /* 0x000fe2000001001c */
[----:B------:R-:W-:-:S02]  /*96a0*/  HADD2.F32 R6, -RZ, R6.H1_H1 ;  /* 0x30000006ff067230 */ /* 0x000fc40000004100 */
[----:B------:R-:W-:Y:S01]  /*96b0*/  FMUL.FTZ R37, R10, R27 ;  /* 0x0000001b0a257220 */ /* 0x000fe20000410000 */
[--C-:B------:R-:W-:Y:S02]  /*96c0*/  HADD2.F32 R9, -RZ, R11.reuse.H0_H0 ;  /* 0x2000000bff097230 */ /* 0x100fe40000004100 */
[----:B------:R-:W-:Y:S01]  /*96d0*/  FFMA.FTZ R35, R24, R15, -R35 ;  /* 0x0000000f18237223 */ /* 0x000fe20000010823 */
[-C--:B------:R-:W-:Y:S01]  /*96e0*/  FMUL.FTZ R29, R10, R25.reuse ;  /* 0x000000190a1d7220 */ /* 0x080fe20000410000 */
[----:B------:R-:W-:Y:S02]  /*96f0*/  HADD2.F32 R11, -RZ, R11.H1_H1 ;  /* 0x3000000bff0b7230 */ /* 0x000fe40000004100 */
[----:B------:R-:W-:Y:S01]  /*9700*/  FFMA.FTZ R21, R21, R30, R32 ;  /* 0x0000001e15157223 */ /* 0x000fe20000010020 */
[----:B------:R-:W-:Y:S02]  /*9710*/  HADD2.F32 R15, -RZ, R41.H0_H0 ;  /* 0x20000029ff0f7230 */ /* 0x000fe40000004100 */
[----:B------:R-:W-:Y:S01]  /*9720*/  FFMA.FTZ R24, R6, R25, -R37 ;  /* 0x0000001906187223 */ /* 0x000fe20000010825 */
[----:B------:R-:W-:-:S02]  /*9730*/  HADD2.F32 R10, -RZ, R13.H1_H1 ;  /* 0x3000000dff0a7230 */ /* 0x000fc40000004100 */
[----:B------:R-:W-:Y:S01]  /*9740*/  FFMA.FTZ R29, R6, R27, R29 ;  /* 0x0000001b061d7223 */ /* 0x000fe2000001001d */
[----:B------:R-:W-:Y:S02]  /*9750*/  HADD2.F32 R20, -RZ, R44.H1_H1 ;  /* 0x3000002cff147230 */ /* 0x000fe40000004100 */
[C---:B------:R-:W-:Y:S01]  /*9760*/  FMUL.FTZ R25, R9.reuse, R15 ;  /* 0x0000000f09197220 */ /* 0x040fe20000410000 */
[----:B------:R-:W-:Y:S02]  /*9770*/  HADD2.F32 R14, -RZ, R13.H0_H0 ;  /* 0x2000000dff0e7230 */ /* 0x000fe40000004100 */
[----:B------:R-:W-:Y:S01]  /*9780*/  FMUL.FTZ R6, R9, R10 ;  /* 0x0000000a09067220 */ /* 0x000fe20000410000 */
[--C-:B------:R-:W-:Y:S02]  /*9790*/  HADD2.F32 R4, -RZ, R7.reuse.H0_H0 ;  /* 0x20000007ff047230 */ /* 0x100fe40000004100 */
        /* <DEDUP_REMOVED lines=13> */
[----:B------:R1:W-:Y:S01]  /*9870*/  STS.128 [R3+0x20400], R4 ;  /* 0x0204000403007388 */ /* 0x0003e20000000c00 */
[----:B------:R-:W-:-:S05]  /*9880*/  F2FP.F16.F32.PACK_AB R11, R20, R11 ;  /* 0x0000000b140b723e */ /* 0x000fca00000000ff */
[----:B------:R1:W-:Y:S02]  /*9890*/  STS.128 [R12+0x20400], R8 ;  /* 0x020400080c007388 */ /* 0x0003e40000000c00 */
.L_x_3889:
[----:B------:R-:W-:Y:S05]  /*98a0*/  BSYNC B1 ;  /* 0x0000000000017941 */ /* 0x000fea0003800000 */
.L_x_3888:
[----:B------:R-:W-:Y:S05]  /*98b0*/  @P0 BRA `(.L_x_3880) ;  /* 0x0000000400600947 */ /* 0x000fea0003800000 */
[----:B-1----:R-:W2:Y:S01]  /*98c0*/  LDL R3, [R1+0x54] ;  /* 0x0000540001037983 */ /* 0x002ea20000100800 */
[C---:B------:R-:W-:Y:S01]  /*98d0*/  IADD3 R4, R189.reuse, 0x20, RZ ;  /* 0x00000020bd047810 */ /* 0x040fe20007ffe0ff */
[----:B------:R-:W-:Y:S02]  /*98e0*/  VIADD R5, R189, 0x20 ;  /* 0x00000020bd057836 */ /* 0x000fe40000000000 */
[----:B------:R-:W3:Y:S02]  /*98f0*/  LDL R34, [R1+0x4c] ;  /* 0x00004c0001227983 */ /* 0x000ee40000100800 */
[----:B------:R-:W-:Y:S02]  /*9900*/  IMAD.SHL.U32 R4, R4, 0x40, RZ ;  /* 0x0000004004047824 */ /* 0x000fe400078e00ff */
[----:B------:R-:W-:-:S03]  /*9910*/  IMAD.SHL.U32 R5, R5, 0x40, RZ ;  /* 0x0000004005057824 */ /* 0x000fc600078e00ff */
[----:B------:R-:W-:Y:S02]  /*9920*/  LOP3.LUT R4, R4, 0x1c0, RZ, 0xc0, !PT ;  /* 0x000001c004047812 */ /* 0x000fe400078ec0ff */
[----:B------:R-:W-:Y:S02]  /*9930*/  LOP3.LUT R5, R5, 0x1c0, RZ, 0xc0, !PT ;  /* 0x000001c005057812 */ /* 0x000fe400078ec0ff */
[----:B------:R-:W-:-:S04]  /*9940*/  SHF.R.U32.HI R4, RZ, 0x3, R4 ;  /* 0x00000003ff047819 */ /* 0x000fc80000011604 */
[----:B------:R-:W-:Y:S01]  /*9950*/  LOP3.LUT R0, R4, R0, R5, 0x1e, !PT ;  /* 0x0000000004007212 */ /* 0x000fe200078e1e05 */
[----:B------:R-:W-:Y:S02]  /*9960*/  HADD2.F32 R26, -RZ, R38.H0_H0 ;  /* 0x20000026ff1a7230 */ /* 0x000fe40000004100 */
[----:B------:R-:W-:Y:S02]  /*9970*/  HADD2.F32 R28, -RZ, R39.H1_H1 ;  /* 0x30000027ff1c7230 */ /* 0x000fe40000004100 */
[--C-:B------:R-:W-:Y:S02]  /*9980*/  HADD2.F32 R30, -RZ, R43.reuse.H0_H0 ;  /* 0x2000002bff1e7230 */ /* 0x100fe40000004100 */
[----:B------:R-:W-:Y:S02]  /*9990*/  HADD2.F32 R32, -RZ, R40.H0_H0 ;  /* 0x20000028ff207230 */ /* 0x000fe40000004100 */
[----:B------:R-:W-:Y:S02]  /*99a0*/  HADD2.F32 R37, -RZ, R43.H1_H1 ;  /* 0x3000002bff257230 */ /* 0x000fe40000004100 */
[----:B------:R-:W-:-:S02]  /*99b0*/  HADD2.F32 R35, -RZ, R39.H0_H0 ;  /* 0x20000027ff237230 */ /* 0x000fc40000004100 */
[----:B------:R-:W-:Y:S02]  /*99c0*/  HADD2.F32 R39, -RZ, R40.H1_H1 ;  /* 0x30000028ff277230 */ /* 0x000fe40000004100 */
[----:B--2---:R-:W-:-:S04]  /*99d0*/  IMAD.IADD R3, R3, 0x1, R0 ;  /* 0x0000000103037824 */ /* 0x004fc800078e0200 */
[----:B------:R-:W-:Y:S01]  /*99e0*/  IMAD R0, R3, 0x2, R2 ;  /* 0x0000000203007824 */ /* 0x000fe200078e0202 */
[----:B---3--:R-:W-:Y:S04]  /*99f0*/  LDS.128 R4, [R34+0x20400] ;  /* 0x0204000022047984 */ /* 0x008fe80000000c00 */
[----:B------:R-:W1:Y:S02]  /*9a00*/  LDS.128 R8, [R0+0x20400] ;  /* 0x0204000000087984 */ /* 0x000e640000000c00 */
[--C-:B-1----:R-:W-:Y:S02]  /*9a10*/  HADD2.F32 R20, -RZ, R8.reuse.H0_H0 ;  /* 0x20000008ff147230 */ /* 0x102fe40000004100 */
[----:B------:R-:W-:-:S03]  /*9a20*/  HADD2.F32 R8, -RZ, R8.H1_H1 ;  /* 0x30000008ff087230 */ /* 0x000fc60000004100 */
[-C--:B------:R-:W-:Y:S01]  /*9a30*/  FMUL.FTZ R27, R28, R20.reuse ;  /* 0x000000141c1b7220 */ /* 0x080fe20000410000 */
[----:B------:R-:W-:Y:S01]  /*9a40*/  FMUL.FTZ R29, R26, R20 ;  /* 0x000000141a1d7220 */ /* 0x000fe20000410000 */
[----:B------:R-:W-:Y:S02]  /*9a50*/  HADD2.F32 R20, -RZ, R41.H1_H1 ;  /* 0x30000029ff147230 */ /* 0x000fe40000004100 */
[--C-:B------:R-:W-:Y:S02]  /*9a60*/  HADD2.F32 R12, -RZ, R4.reuse.H0_H0 ;  /* 0x20000004ff0c7230 */ /* 0x100fe40000004100 */
[----:B------:R-:W-:Y:S02]  /*9a70*/  HADD2.F32 R4, -RZ, R4.H1_H1 ;  /* 0x30000004ff047230 */ /* 0x000fe40000004100 */
[----:B------:R-:W-:Y:S01]  /*9a80*/  FMUL.FTZ R33, R20, R8 ;  /* 0x0000000814217220 */ /* 0x000fe20000410000 */
[----:B------:R-:W-:Y:S02]  /*9a90*/  HADD2.F32 R21, -RZ, R9.H0_H0 ;  /* 0x20000009ff157230 */ /* 0x000fe40000004100 */
[----:B------:R-:W-:Y:S01]  /*9aa0*/  FFMA.FTZ R27, R26, R12, -R27 ;  /* 0x0000000c1a1b7223 */ /* 0x000fe2000001081b */
[----:B------:R-:W-:Y:S01]  /*9ab0*/  FMUL.FTZ R31, R30, R8 ;  /* 0x000000081e1f7220 */ /* 0x000fe20000410000 */
[----:B------:R-:W-:Y:S01]  /*9ac0*/  FFMA.FTZ R29, R28, R12, R29 ;  /* 0x0000000c1c1d7223 */ /* 0x000fe2000001001d */
[----:B------:R-:W-:-:S02]  /*9ad0*/  HADD2.F32 R26, -RZ, R38.H1_H1 ;  /* 0x30000026ff1a7230 */ /* 0x000fc40000004100 */
[-C--:B------:R-:W-:Y:S01]  /*9ae0*/  FFMA.FTZ R12, R30, R4.reuse, R33 ;  /* 0x000000041e0c7223 */ /* 0x080fe20000010021 */
[----:B------:R-:W-:Y:S02]  /*9af0*/  HADD2.F32 R9, -RZ, R9.H1_H1 ;  /* 0x30000009ff097230 */ /* 0x000fe40000004100 */
[----:B------:R-:W-:Y:S01]  /*9b00*/  FFMA.FTZ R8, R20, R4, -R31 ;  /* 0x0000000414087223 */ /* 0x000fe2000001081f */
[----:B------:R-:W-:Y:S02]  /*9b10*/  HADD2.F32 R33, -RZ, R42.H0_H0 ;  /* 0x2000002aff217230 */ /* 0x000fe40000004100 */
[-C--:B------:R-:W-:Y:S01]  /*9b20*/  FMUL.FTZ R31, R32, R21.reuse ;  /* 0x00000015201f7220 */ /* 0x080fe20000410000 */
[--C-:B------:R-:W-:Y:S02]  /*9b30*/  HADD2.F32 R14, -RZ, R5.reuse.H0_H0 ;  /* 0x20000005ff0e7230 */ /* 0x100fe40000004100 */
[----:B------:R-:W-:Y:S01]  /*9b40*/  FMUL.FTZ R21, R26, R21 ;  /* 0x000000151a157220 */ /* 0x000fe20000410000 */
[----:B------:R-:W-:-:S02]  /*9b50*/  HADD2.F32 R5, -RZ, R5.H1_H1 ;  /* 0x30000005ff057230 */ /* 0x000fc40000004100 */
[-C--:B------:R-:W-:Y:S01]  /*9b60*/  FMUL.FTZ R4, R37, R9.reuse ;  /* 0x0000000925047220 */ /* 0x080fe20000410000 */
[--C-:B------:R-:W-:Y:S02]  /*9b70*/  HADD2.F32 R24, -RZ, R10.reuse.H0_H0 ;  /* 0x2000000aff187230 */ /* 0x100fe40000004100 */
[----:B------:R-:W-:Y:S01]  /*9b80*/  FMUL.FTZ R20, R33, R9 ;  /* 0x0000000921147220 */ /* 0x000fe20000410000 */
[----:B------:R-:W-:Y:S02]  /*9b90*/  HADD2.F32 R10, -RZ, R10.H1_H1 ;  /* 0x3000000aff0a7230 */ /* 0x000fe40000004100 */
[----:B------:R-:W-:Y:S02]  /*9ba0*/  HADD2.F32 R30, -RZ, R44.H0_H0 ;  /* 0x2000002cff1e7230 */ /* 0x000fe40000004100 */
[-C--:B------:R-:W-:Y:S01]  /*9bb0*/  FFMA.FTZ R31, R26, R14.reuse, -R31 ;  /* 0x0000000e1a1f7223 */ /* 0x080fe2000001081f */
[----:B------:R-:W-:Y:S01]  /*9bc0*/  FFMA.FTZ R21, R32, R14, R21 ;  /* 0x0000000e20157223 */ /* 0x000fe20000010015 */
[----:B------:R-:W-:-:S02]  /*9bd0*/  HADD2.F32 R15, -RZ, R6.H0_H0 ;  /* 0x20000006ff0f7230 */ /* 0x000fc40000004100 */
[-C--:B------:R-:W-:Y:S01]  /*9be0*/  FFMA.FTZ R14, R33, R5.reuse, -R4 ;  /* 0x00000005210e7223 */ /* 0x080fe20000010804 */
[----:B------:R-:W-:Y:S02]  /*9bf0*/  HADD2.F32 R6, -RZ, R6.H1_H1 ;  /* 0x30000006ff067230 */ /* 0x000fe40000004100 */
[-C--:B------:R-:W-:Y:S01]  /*9c00*/  FMUL.FTZ R4, R39, R24.reuse ;  /* 0x0000001827047220 */ /* 0x080fe20000410000 */
[----:B------:R-:W-:Y:S02]  /*9c10*/  HADD2.F32 R28, -RZ, R42.H1_H1 ;  /* 0x3000002aff1c7230 */ /* 0x000fe40000004100 */
[----:B------:R-:W-:Y:S01]  /*9c20*/  FMUL.FTZ R26, R35, R24 ;  /* 0x00000018231a7220 */ /* 0x000fe20000410000 */
[----:B------:R-:W-:Y:S01]  /*9c30*/  FFMA.FTZ R20, R37, R5, R20 ;  /* 0x0000000525147223 */ /* 0x000fe20000010014 */
[----:B------:R-:W-:Y:S01]  /*9c40*/  FMUL.FTZ R5, R30, R10 ;  /* 0x0000000a1e057220 */ /* 0x000fe20000410000 */
[--C-:B0-----:R-:W-:Y:S02]  /*9c50*/  HADD2.F32 R25, -RZ, R11.reuse.H0_H0 ;  /* 0x2000000bff197230 */ /* 0x101fe40000004100 */
[-C--:B------:R-:W-:Y:S01]  /*9c60*/  FFMA.FTZ R24, R35, R15.reuse, -R4 ;  /* 0x0000000f23187223 */ /* 0x080fe20000010804 */
[----:B------:R-:W-:Y:S01]  /*9c70*/  FFMA.FTZ R26, R39, R15, R26 ;  /* 0x0000000f271a7223 */ /* 0x000fe2000001001a */
[----:B------:R-:W-:-:S02]  /*9c80*/  HADD2.F32 R11, -RZ, R11.H1_H1 ;  /* 0x3000000bff0b7230 */ /* 0x000fc40000004100 */
[C---:B------:R-:W-:Y:S01]  /*9c90*/  FFMA.FTZ R15, R28.reuse, R6, -R5 ;  /* 0x000000061c0f7223 */ /* 0x040fe20000010805 */
[----:B------:R-:W-:Y:S02]  /*9ca0*/  HADD2.F32 R35, -RZ, R41.H0_H0 ;  /* 0x20000029ff237230 */ /* 0x000fe40000004100 */
[----:B------:R-:W-:Y:S01]  /*9cb0*/  FMUL.FTZ R9, R28, R10 ;  /* 0x0000000a1c097220 */ /* 0x000fe20000410000 */
[----:B------:R-:W-:Y:S02]  /*9cc0*/  HADD2.F32 R37, -RZ, R44.H1_H1 ;  /* 0x3000002cff257230 */ /* 0x000fe40000004100 */
[--C-:B------:R-:W-:Y:S02]  /*9cd0*/  HADD2.F32 R5, -RZ, R13.reuse.H1_H1 ;  /* 0x3000000dff057230 */ /* 0x100fe40000004100 */
[----:B------:R-:W-:Y:S02]  /*9ce0*/  HADD2.F32 R33, -RZ, R13.H0_H0 ;  /* 0x2000000dff217230 */ /* 0x000fe40000004100 */
[----:B------:R-:W-:-:S02]  /*9cf0*/  HADD2.F32 R3, -RZ, R7.H0_H0 ;  /* 0x20000007ff037230 */ /* 0x000fc40000004100 */
[----:B------:R-:W-:Y:S01]  /*9d00*/  FFMA.FTZ R13, R30, R6, R9 ;  /* 0x000000061e0d7223 */ /* 0x000fe20000010009 */
[----:B------:R-:W-:Y:S02]  /*9d10*/  HADD2.F32 R7, -RZ, R7.H1_H1 ;  /* 0x30000007ff077230 */ /* 0x000fe40000004100 */
[----:B------:R-:W-:Y:S01]  /*9d20*/  FMUL.FTZ R4, R35, R25 ;  /* 0x0000001923047220 */ /* 0x000fe20000410000 */
[----:B------:R-:W-:Y:S01]  /*9d30*/  FMUL.FTZ R10, R37, R11 ;  /* 0x0000000b250a7220 */ /* 0x000fe20000410000 */
[----:B------:R-:W-:Y:S01]  /*9d40*/  FMUL.FTZ R6, R5, R25 ;  /* 0x0000001905067220 */ /* 0x000fe20000410000 */
[----:B------:R-:W-:Y:S01]  /*9d50*/  FMUL.FTZ R30, R33, R11 ;  /* 0x0000000b211e7220 */ /* 0x000fe20000410000 */
        /* <DEDUP_REMOVED lines=12> */
[----:B------:R2:W-:Y:S04]  /*9e20*/  STS.128 [R34+0x20400], R4 ;  /* 0x0204000422007388 */ /* 0x0005e80000000c00 */
[----:B------:R2:W-:Y:S02]  /*9e30*/  STS.128 [R0+0x20400], R8 ;  /* 0x0204000800007388 */ /* 0x0005e40000000c00 */
.L_x_3880:
[----:B------:R-:W-:Y:S05]  /*9e40*/  BSYNC B0 ;  /* 0x0000000000007941 */ /* 0x000fea0003800000 */
.L_x_3869:
        /* <DEDUP_REMOVED lines=8> */
.L_x_3866:
[----:B0-2---:R-:W-:-:S05]  /*9ed0*/  IMAD.U32 R0, RZ, RZ, UR37 ;  /* 0x00000025ff007e24 */ /* 0x005fca000f8e00ff */
[----:B------:R-:W-:-:S13]  /*9ee0*/  ISETP.NE.AND P0, PT, R0, 0x3, PT ;  /* 0x000000030000780c */ /* 0x000fda0003f05270 */
[----:B------:R-:W-:Y:S05]  /*9ef0*/  @!P0 BRA `(.L_x_3890) ;  /* 0x0000000000048947 */ /* 0x000fea0003800000 */
[----:B------:R-:W-:Y:S01]  /*9f00*/  BPT.TRAP 0x1 ;  /* 0x000000040000795c */ /* 0x000fe20000300000 */
.L_x_3890:
[----:B------:R-:W-:Y:S01]  /*9f10*/  IMAD R14, R19, 0x8, R2 ;  /* 0x00000008130e7824 */ /* 0x000fe200078e0202 */
[----:B------:R-:W-:-:S04]  /*9f20*/  SHF.L.U32 R15, R185, 0x1f, RZ ;  /* 0x0000001fb90f7819 */ /* 0x000fc800000006ff */
[----:B------:R0:W2:Y:S01]  /*9f30*/  SYNCS.PHASECHK.TRANS64.TRYWAIT P1, [R14+URZ+0x28c30], R15 ;  /* 0x028c300f0e0075a7 */ /* 0x0000a2000802017f */
[----:B------:R-:W-:Y:S05]  /*9f40*/  @!P0 BRA `(.L_x_3891) ;  /* 0x0000000000048947 */ /* 0x000fea0003800000 */
[----:B------:R-:W-:Y:S01]  /*9f50*/  BPT.TRAP 0x1 ;  /* 0x000000040000795c */ /* 0x000fe20000300000 */
.L_x_3891:
[C---:B------:R-:W-:Y:S02]  /*9f60*/  VIADD R0, R2.reuse, 0x22400 ;  /* 0x0002240002007836 */ /* 0x040fe40000000000 */
[----:B-1----:R-:W-:-:S03]  /*9f70*/  VIADD R3, R2, 0x20400 ;  /* 0x0002040002037836 */ /* 0x002fc60000000000 */
[----:B------:R-:W-:Y:S02]  /*9f80*/  SHF.R.U32.HI R0, RZ, 0x4, R0 ;  /* 0x00000004ff007819 */ /* 0x000fe40000011600 */
[----:B------:R-:W-:Y:S02]  /*9f90*/  SHF.R.U32.HI R3, RZ, 0x4, R3 ;  /* 0x00000004ff037819 */ /* 0x000fe40000011603 */
[----:B------:R-:W-:Y:S02]  /*9fa0*/  LOP3.LUT R0, R0, 0x3fff, RZ, 0xc0, !PT ;  /* 0x00003fff00007812 */ /* 0x000fe400078ec0ff */
[----:B------:R-:W-:Y:S02]  /*9fb0*/  LOP3.LUT R3, R3, 0x3fff, RZ, 0xc0, !PT ;  /* 0x00003fff03037812 */ /* 0x000fe400078ec0ff */
[----:B------:R-:W-:Y:S01]  /*9fc0*/  LOP3.LUT R0, R0, 0x10000, RZ, 0xfc, !PT ;  /* 0x0001000000007812 */ /* 0x000fe200078efcff */
[----:B--2---:R-:W-:Y:S06]  /*9fd0*/  @P1 BRA `(.L_x_3892) ;  /* 0x0000000000081947 */ /* 0x004fec0003800000 */
[----:B------:R-:W1:Y:S02]  /*9fe0*/  SYNCS.PHASECHK.TRANS64.TRYWAIT P1, [R14+URZ+0x28c30], R15 ;  /* 0x028c300f0e0075a7 */ /* 0x000e64000802017f */
[----:B-1----:R-:W-:Y:S05]  /*9ff0*/  @!P1 BRA `(.L_x_3893) ;  /* 0x0000010c00349947 */ /* 0x002fea0003800000 */
.L_x_3892:
[----:B------:R-:W-:Y:S01]  /*a000*/  IMAD R10, R19, 0x200, R0 ;  /* 0x00000200130a7824 */ /* 0x000fe200078e0200 */
[----:B------:R-:W-:Y:S01]  /*a010*/  LOP3.LUT R4, R3, 0x10000, RZ, 0xfc, !PT ;  /* 0x0001000003047812 */ /* 0x000fe200078efcff */
[----:B------:R-:W-:Y:S01]  /*a020*/  IMAD.MOV.U32 R5, RZ, RZ, 0x40000040 ;  /* 0x40000040ff057424 */ /* 0x000fe200078e00ff */
[----:B------:R-:W-:Y:S05]  /*a030*/  WARPSYNC.ALL ;  /* 0x0000000000007948 */ /* 0x000fea0003800000 */
[----:B------:R-:W-:Y:S01]  /*a040*/  IMAD.MOV.U32 R11, RZ, RZ, 0x40000040 ;  /* 0x40000040ff0b7424 */ /* 0x000fe200078e00ff */
[C---:B------:R-:W-:Y:S01]  /*a050*/  R2UR UR4, R4.reuse ;  /* 0x00000000040472ca */ /* 0x040fe200000e0000 */
[----:B---3--:R-:W-:Y:S01]  /*a060*/  WARPGROUP.ARRIVE ;  /* 0x00000000000079c5 */ /* 0x008fe20000000000 */
[----:B------:R-:W-:Y:S01]  /*a070*/  R2UR UR5, R5 ;  /* 0x00000000050572ca */ /* 0x000fe200000e0000 */
[----:B------:R-:W-:Y:S01]  /*a080*/  VIADD R8, R4, 0x2 ;  /* 0x0000000204087836 */ /* 0x000fe20000000000 */
[C---:B------:R-:W-:Y:S01]  /*a090*/  R2UR UR6, R10.reuse ;  /* 0x000000000a0672ca */ /* 0x040fe200000e0000 */
[----:B------:R-:W-:Y:S01]  /*a0a0*/  VIADD R6, R10, 0x2 ;  /* 0x000000020a067836 */ /* 0x000fe20000000000 */
[----:B------:R-:W-:Y:S01]  /*a0b0*/  R2UR UR7, R11 ;  /* 0x000000000b0772ca */ /* 0x000fe200000e0000 */
[----:B------:R-:W-:-:S02]  /*a0c0*/  IMAD.MOV.U32 R9, RZ, RZ, 0x40000040 ;  /* 0x40000040ff097424 */ /* 0x000fc400078e00ff */
[----:B------:R-:W-:Y:S02]  /*a0d0*/  IMAD.MOV.U32 R7, RZ, RZ, 0x40000040 ;  /* 0x40000040ff077424 */ /* 0x000fe400078e00ff */
[C---:B------:R-:W-:Y:S02]  /*a0e0*/  VIADD R12, R10.reuse, 0x4 ;  /* 0x000000040a0c7836 */ /* 0x040fe40000000000 */
[----:B------:R-:W-:Y:S02]  /*a0f0*/  IMAD.MOV.U32 R13, RZ, RZ, 0x40000040 ;  /* 0x40000040ff0d7424 */ /* 0x000fe400078e00ff */
[----:B------:R-:W-:Y:S02]  /*a100*/  VIADD R10, R10, 0x6 ;  /* 0x000000060a0a7836 */ /* 0x000fe40000000000 */
[----:B------:R-:W-:Y:S02]  /*a110*/  IMAD.MOV.U32 R5, RZ, RZ, 0x40000040 ;  /* 0x40000040ff057424 */ /* 0x000fe400078e00ff */
[----:B------:R-:W-:Y:S01]  /*a120*/  HGMMA.64x64x16.F32 R24, gdesc[UR4], RZ, !UPT, gsb0 ;  /* 0x00e00000041879f0 */ /* 0x000fe2000c0008ff */
[----:B------:R-:W-:Y:S01]  /*a130*/  R2UR UR4, R8 ;  /* 0x00000000080472ca */ /* 0x000fe200000e0000 */
[----:B------:R-:W-:Y:S01]  /*a140*/  IMAD.MOV.U32 R11, RZ, RZ, 0x40000040 ;  /* 0x40000040ff0b7424 */ /* 0x000fe200078e00ff */
[----:B------:R-:W-:-:S02]  /*a150*/  R2UR UR5, R9 ;  /* 0x00000000090572ca */ /* 0x000fc400000e0000 */
[----:B------:R-:W-:Y:S01]  /*a160*/  R2UR UR6, R6 ;  /* 0x00000000060672ca */ /* 0x000fe200000e0000 */
[C---:B------:R-:W-:Y:S01]  /*a170*/  VIADD R6, R4.reuse, 0x4 ;  /* 0x0000000404067836 */ /* 0x040fe20000000000 */
[----:B------:R-:W-:Y:S01]  /*a180*/  R2UR UR7, R7 ;  /* 0x00000000070772ca */ /* 0x000fe200000e0000 */
[----:B------:R-:W-:Y:S02]  /*a190*/  IMAD.MOV.U32 R7, RZ, RZ, 0x40000040 ;  /* 0x40000040ff077424 */ /* 0x000fe400078e00ff */
[----:B------:R-:W-:Y:S01]  /*a1a0*/  VIADD R4, R4, 0x6 ;  /* 0x0000000604047836 */ /* 0x000fe20000000000 */
[----:B------:R-:W-:Y:S02]  /*a1b0*/  WARPGROUP.DEPBAR.LE gsb0, 0x0 ;  /* 0x00008000000079c5 */ /* 0x000fe40000010000 */
[----:B------:R-:W-:-:S07]  /*a1c0*/  WARPGROUP.ARRIVE ;  /* 0x00000000000079c5 */ /* 0x000fce0000000000 */
[----:B------:R-:W-:Y:S01]  /*a1d0*/  HGMMA.64x64x16.F32 R24, gdesc[UR4], R24, gsb0 ;  /* 0x00e00000041879f0 */ /* 0x000fe20008000818 */
[----:B------:R-:W-:Y:S02]  /*a1e0*/  R2UR UR4, R6 ;  /* 0x00000000060472ca */ /* 0x000fe400000e0000 */
[----:B------:R-:W-:Y:S02]  /*a1f0*/  R2UR UR5, R7 ;  /* 0x00000000070572ca */ /* 0x000fe400000e0000 */
[----:B------:R-:W-:Y:S02]  /*a200*/  R2UR UR6, R12 ;  /* 0x000000000c0672ca */ /* 0x000fe400000e0000 */
[----:B------:R-:W-:Y:S01]  /*a210*/  R2UR UR7, R13 ;  /* 0x000000000d0772ca */ /* 0x000fe200000e0000 */
[----:B------:R-:W-:Y:S02]  /*a220*/  WARPGROUP.DEPBAR.LE gsb0, 0x0 ;  /* 0x00008000000079c5 */ /* 0x000fe40000010000 */
[----:B------:R-:W-:-:S10]  /*a230*/  WARPGROUP.ARRIVE ;  /* 0x00000000000079c5 */ /* 0x000fd40000000000 */
[----:B------:R-:W-:Y:S01]  /*a240*/  HGMMA.64x64x16.F32 R24, gdesc[UR4], R24, gsb0 ;  /* 0x00e00000041879f0 */ /* 0x000fe20008000818 */
[----:B------:R-:W-:Y:S02]  /*a250*/  R2UR UR4, R4 ;  /* 0x00000000040472ca */ /* 0x000fe400000e0000 */
[----:B------:R-:W-:Y:S02]  /*a260*/  R2UR UR5, R5 ;  /* 0x00000000050572ca */ /* 0x000fe400000e0000 */
[----:B------:R-:W-:Y:S02]  /*a270*/  R2UR UR6, R10 ;  /* 0x000000000a0672ca */ /* 0x000fe400000e0000 */
[----:B------:R-:W-:Y:S01]  /*a280*/  R2UR UR7, R11 ;  /* 0x000000000b0772ca */ /* 0x000fe200000e0000 */
[----:B------:R-:W-:Y:S02]  /*a290*/  WARPGROUP.DEPBAR.LE gsb0, 0x0 ;  /* 0x00008000000079c5 */ /* 0x000fe40000010000 */
[----:B------:R-:W-:-:S10]  /*a2a0*/  WARPGROUP.ARRIVE ;  /* 0x00000000000079c5 */ /* 0x000fd40000000000 */
[----:B------:R-:W-:Y:S03]  /*a2b0*/  HGMMA.64x64x16.F32 R24, gdesc[UR4], R24, gsb0 ;  /* 0x00e00000041879f0 */ /* 0x000fe60008000818 */
[----:B------:R-:W-:Y:S02]  /*a2c0*/  WARPGROUP.DEPBAR.LE gsb0, 0x0 ;  /* 0x00008000000079c5 */ /* 0x000fe40000010000 */
[----:B------:R-:W-:Y:S05]  /*a2d0*/  @!P0 BRA `(.L_x_3894) ;  /* 0x0000000000048947 */ /* 0x000fea0003800000 */
[----:B------:R-:W-:Y:S01]  /*a2e0*/  BPT.TRAP 0x1 ;  /* 0x000000040000795c */ /* 0x000fe20000300000 */
.L_x_3894:
[----:B------:R-:W2:Y:S01]  /*a2f0*/  LDL R10, [R1+0x48] ;  /* 0x00004800010a7983 */ /* 0x000ea20000100800 */
[----:B------:R-:W-:Y:S01]  /*a300*/  IMAD R3, R168, -0x40, R155 ;  /* 0xffffffc0a8037824 */ /* 0x000fe200078e029b */
[----:B------:R-:W-:-:S04]  /*a310*/  ULDC UR4, c[0x0][0x988] ;  /* 0x0002620000047ab9 */ /* 0x000fc80000000800 */
[----:B--2---:R-:W-:-:S04]  /*a320*/  IADD3 R3, -R10, 0x40, R3 ;  /* 0x000000400a037810 */ /* 0x004fc80007ffe103 */
        /* <DEDUP_REMOVED lines=19> */
[C---:B------:R-:W-:Y:S02]  /*a460*/  ISETP.GT.AND P4, PT, R3.reuse, 0x19, PT ;  /* 0x000000190300780c */ /* 0x040fe40003f84270 */
        /* <DEDUP_REMOVED lines=36> */
[----:B------:R-:W-:Y:S02]  /*a6b0*/  FMNMX.FTZ R3, R26, R27, !PT ;  /* 0x0000001b1a037209 */ /* 0x000fe40007810000 */
[----:B----4-:R-:W-:Y:S02]  /*a6c0*/  FMNMX.FTZ R21, R78, R13, !PT ;  /* 0x0000000d4e157209 */ /* 0x010fe40007810000 */
[----:B------:R-:W-:Y:S02]  /*a6d0*/  FMNMX.FTZ R3, R30, R3, !PT ;  /* 0x000000031e037209 */ /* 0x000fe40007810000 */
[----:B------:R-:W-:Y:S01]  /*a6e0*/  FSEL R46, R46, -INF , P1 ;  /* 0xff8000002e2e7808 */ /* 0x000fe20000800000 */
[----:B------:R-:W2:Y:S01]  /*a6f0*/  SHFL.BFLY PT, R10, R21, 0x2, 0x1f ;  /* 0x0c401f00150a7f89 */ /* 0x000ea200000e0000 */
[----:B------:R-:W-:-:S02]  /*a700*/  FMNMX.FTZ R3, R12, R3, !PT ;  /* 0x000000030c037209 */ /* 0x000fc40007810000 */
[----:B------:R-:W-:Y:S02]  /*a710*/  FSEL R48, R47, -INF , P6 ;  /* 0xff8000002f307808 */ /* 0x000fe40003000000 */
[----:B------:R-:W-:Y:S02]  /*a720*/  FMNMX.FTZ R3, R34, R3, !PT ;  /* 0x0000000322037209 */ /* 0x000fe40007810000 */
[----:B------:R-:W-:Y:S02]  /*a730*/  FSEL R50, R50, -INF , P5 ;  /* 0xff80000032327808 */ /* 0x000fe40002800000 */
[----:B------:R-:W-:Y:S02]  /*a740*/  FMNMX.FTZ R3, R24, R3, !PT ;  /* 0x0000000318037209 */ /* 0x000fe40007810000 */
[----:B------:R-:W-:Y:S02]  /*a750*/  FSEL R44, R51, -INF , P4 ;  /* 0xff800000332c7808 */ /* 0x000fe40002000000 */
[----:B------:R-:W-:Y:S01]  /*a760*/  FMNMX.FTZ R13, R38, R3, !PT ;  /* 0x00000003260d7209 */ /* 0x000fe20007810000 */
[----:B------:R-:W-:Y:S01]  /*a770*/  IMAD.U32 R3, RZ, RZ, UR4 ;  /* 0x00000004ff037e24 */ /* 0x000fe2000f8e00ff */
[----:B------:R-:W-:-:S02]  /*a780*/  FSEL R54, R54, -INF , P3 ;  /* 0xff80000036367808 */ /* 0x000fc40001800000 */
[----:B------:R-:W-:-:S04]  /*a790*/  FMNMX.FTZ R13, R28, R13, !PT ;  /* 0x0000000d1c0d7209 */ /* 0x000fc80007810000 */
[----:B------:R-:W-:Y:S02]  /*a7a0*/  FMNMX.FTZ R13, R42, R13, !PT ;  /* 0x0000000d2a0d7209 */ /* 0x000fe40007810000 */
[----:B--2---:R-:W-:Y:S02]  /*a7b0*/  FMNMX.FTZ R25, R21, R10, !PT ;  /* 0x0000000a15197209 */ /* 0x004fe40007810000 */
[----:B------:R-:W-:-:S03]  /*a7c0*/  FMNMX.FTZ R13, R32, R13, !PT ;  /* 0x0000000d200d7209 */ /* 0x000fc60007810000 */
[----:B------:R-:W2:Y:S01]  /*a7d0*/  SHFL.BFLY PT, R10, R25, 0x1, 0x1f ;  /* 0x0c201f00190a7f89 */ /* 0x000ea200000e0000 */
[----:B------:R-:W-:-:S04]  /*a7e0*/  FMNMX.FTZ R13, R46, R13, !PT ;  /* 0x0000000d2e0d7209 */ /* 0x000fc80007810000 */
[----:B------:R-:W-:-:S04]  /*a7f0*/  FMNMX.FTZ R13, R48, R13, !PT ;  /* 0x0000000d300d7209 */ /* 0x000fc80007810000 */
[----:B------:R-:W-:-:S04]  /*a800*/  FMNMX.FTZ R13, R50, R13, !PT ;  /* 0x0000000d320d7209 */ /* 0x000fc80007810000 */
[----:B------:R-:W-:-:S04]  /*a810*/  FMNMX.FTZ R13, R44, R13, !PT ;  /* 0x0000000d2c0d7209 */ /* 0x000fc80007810000 */
[----:B------:R-:W-:Y:S02]  /*a820*/  FMNMX.FTZ R13, R54, R13, !PT ;  /* 0x0000000d360d7209 */ /* 0x000fe40007810000 */
[----:B--2---:R-:W-:-:S04]  /*a830*/  FMNMX.FTZ R10, R25, R10, !PT ;  /* 0x0000000a190a7209 */ /* 0x004fc80007810000 */
[C---:B------:R-:W-:Y:S01]  /*a840*/  FSETP.NEU.FTZ.AND P1, PT, R10.reuse, -INF , PT ;  /* 0xff8000000a00780b */ /* 0x040fe20003f3d000 */
[----:B------:R-:W-:-:S05]  /*a850*/  FMUL.FTZ R35, R10, R3 ;  /* 0x000000030a237220 */ /* 0x000fca0000410000 */
[----:B------:R-:W-:-:S05]  /*a860*/  FSEL R35, R35, RZ, P1 ;  /* 0x000000ff23237208 */ /* 0x000fca0000800000 */
[-CC-:B------:R-:W-:Y:S01]  /*a870*/  FFMA.FTZ R25, R60, R3.reuse, -R35.reuse ;  /* 0x000000033c197223 */ /* 0x180fe20000010823 */
[----:B------:R-:W-:Y:S01]  /*a880*/  FSEL R60, R55, -INF , P2 ;  /* 0xff800000373c7808 */ /* 0x000fe20001000000 */
[-CC-:B-----5:R-:W-:Y:S01]  /*a890*/  FFMA.FTZ R154, R20, R3.reuse, -R35.reuse ;  /* 0x00000003149a7223 */ /* 0x1a0fe20000010823 */
[-CC-:B------:R-:W-:Y:S01]  /*a8a0*/  FFMA.FTZ R152, R11, R3.reuse, -R35.reuse ;  /* 0x000000030b987223 */ /* 0x180fe20000010823 */
[--C-:B------:R-:W-:Y:S01]  /*a8b0*/  FFMA.FTZ R158, R36, R3, -R35.reuse ;  /* 0x00000003249e7223 */ /* 0x100fe20000010823 */
[----:B------:R-:W-:Y:S01]  /*a8c0*/  FMNMX.FTZ R13, R60, R13, !PT ;  /* 0x0000000d3c0d7209 */ /* 0x000fe20007810000 */
[-CC-:B------:R-:W-:Y:S01]  /*a8d0*/  FFMA.FTZ R160, R40, R3.reuse, -R35.reuse ;  /* 0x0000000328a07223 */ /* 0x180fe20000010823 */
[-CC-:B------:R-:W-:Y:S01]  /*a8e0*/  FFMA.FTZ R29, R58, R3.reuse, -R35.reuse ;  /* 0x000000033a1d7223 */ /* 0x180fe20000010823 */
[-CC-:B------:R-:W-:Y:S01]  /*a8f0*/  FFMA.FTZ R156, R62, R3.reuse, -R35.reuse ;  /* 0x000000033e9c7223 */ /* 0x180fe20000010823 */
[-CC-:B------:R-:W-:Y:S01]  /*a900*/  FFMA.FTZ R31, R64, R3.reuse, -R35.reuse ;  /* 0x00000003401f7223 */ /* 0x180fe20000010823 */
[----:B------:R-:W2:Y:S01]  /*a910*/  SHFL.BFLY PT, R20, R13, 0x2, 0x1f ;  /* 0x0c401f000d147f89 */ /* 0x000ea200000e0000 */
[-CC-:B------:R-:W-:Y:S01]  /*a920*/  FFMA.FTZ R33, R66, R3.reuse, -R35.reuse ;  /* 0x0000000342217223 */ /* 0x180fe20000010823 */
[-CC-:B------:R-:W-:Y:S01]  /*a930*/  FFMA.FTZ R37, R68, R3.reuse, -R35.reuse ;  /* 0x0000000344257223 */ /* 0x180fe20000010823 */
[-CC-:B------:R-:W-:Y:S01]  /*a940*/  FFMA.FTZ R162, R70, R3.reuse, -R35.reuse ;  /* 0x0000000346a27223 */ /* 0x180fe20000010823 */
[-CC-:B------:R-:W-:Y:S01]  /*a950*/  FFMA.FTZ R11, R72, R3.reuse, -R35.reuse ;  /* 0x00000003480b7223 */ /* 0x180fe20000010823 */
[-CC-:B------:R-:W-:Y:S01]  /*a960*/  FFMA.FTZ R36, R76, R3.reuse, -R35.reuse ;  /* 0x000000034c247223 */ /* 0x180fe20000010823 */
[-CC-:B------:R-:W-:Y:S01]  /*a970*/  FFMA.FTZ R40, R78, R3.reuse, -R35.reuse ;  /* 0x000000034e287223 */ /* 0x180fe20000010823 */
[----:B------:R-:W-:Y:S08]  /*a980*/  MUFU.EX2 R152, R152 ;  /* 0x0000009800987308 */ /* 0x000ff00000000800 */
[----:B------:R-:W3:Y:S08]  /*a990*/  MUFU.EX2 R25, R25 ;  /* 0x0000001900197308 */ /* 0x000ef00000000800 */
[----:B------:R-:W4:Y:S01]  /*a9a0*/  MUFU.EX2 R154, R154 ;  /* 0x0000009a009a7308 */ /* 0x000f220000000800 */
[----:B--2---:R-:W-:Y:S01]  /*a9b0*/  FMNMX.FTZ R21, R13, R20, !PT ;  /* 0x000000140d157209 */ /* 0x004fe20007810000 */
[----:B------:R-:W-:-:S04]  /*a9c0*/  FFMA.FTZ R13, R74, R3, -R35 ;  /* 0x000000034a0d7223 */ /* 0x000fc80000010823 */
[----:B------:R-:W2:Y:S02]  /*a9d0*/  SHFL.BFLY PT, R20, R21, 0x1, 0x1f ;  /* 0x0c201f0015147f89 */ /* 0x000ea400000e0000 */
[----:B------:R-:W0:Y:S08]  /*a9e0*/  MUFU.EX2 R29, R29 ;  /* 0x0000001d001d7308 */ /* 0x000e300000000800 */
[----:B------:R-:W1:Y:S08]  /*a9f0*/  MUFU.EX2 R156, R156 ;  /* 0x0000009c009c7308 */ /* 0x000e700000000800 */
[----:B------:R-:W1:Y:S01]  /*aa00*/  MUFU.EX2 R31, R31 ;  /* 0x0000001f001f7308 */ /* 0x000e620000000800 */
[----:B--2---:R-:W-:Y:S01]  /*aa10*/  FMNMX.FTZ R20, R21, R20, !PT ;  /* 0x0000001415147209 */ /* 0x004fe20007810000 */
[----:B------:R-:W-:-:S06]  /*aa20*/  FFMA.FTZ R21, R52, R3, -R35 ;  /* 0x0000000334157223 */ /* 0x000fcc0000010823 */
[----:B------:R-:W2:Y:S01]  /*aa30*/  MUFU.EX2 R158, R158 ;  /* 0x0000009e009e7308 */ /* 0x000ea20000000800 */
[C---:B------:R-:W-:Y:S01]  /*aa40*/  FSETP.NEU.FTZ.AND P1, PT, R20.reuse, -INF , PT ;  /* 0xff8000001400780b */ /* 0x040fe20003f3d000 */
[----:B------:R-:W-:-:S05]  /*aa50*/  FMUL.FTZ R39, R20, R3 ;  /* 0x0000000314277220 */ /* 0x000fca0000410000 */
[----:B------:R-:W-:Y:S01]  /*aa60*/  FSEL R35, R39, RZ, P1 ;  /* 0x000000ff27237208 */ /* 0x000fe20000800000 */
[----:B---3--:R-:W-:Y:S01]  /*aa70*/  FADD.FTZ R39, R152, R25 ;  /* 0x0000001998277221 */ /* 0x008fe20000010000 */
[----:B------:R-:W-:Y:S01]  /*aa80*/  MUFU.EX2 R33, R33 ;  /* 0x0000002100217308 */ /* 0x000fe20000000800 */
[----:B------:R-:W-:Y:S02]  /*aa90*/  F2FP.F16.F32.PACK_AB R152, R25, R152 ;  /* 0x000000981998723e */ /* 0x000fe400000000ff */
        /* <DEDUP_REMOVED lines=9> */
[-C--:B------:R-:W-:Y:S01]  /*ab30*/  FFMA.FTZ R161, R42, R3.reuse, -R35 ;  /* 0x000000032aa17223 */ /* 0x080fe20000010823 */
[----:B----4-:R-:W-:Y:S01]  /*ab40*/  FADD.FTZ R42, R154, R39 ;  /* 0x000000279a2a7221 */ /* 0x010fe20000010000 */
[-CC-:B------:R-:W-:Y:S01]  /*ab50*/  FFMA.FTZ R30, R32, R3.reuse, -R35.reuse ;  /* 0x00000003201e7223 */ /* 0x180fe20000010823 */
[-CC-:B------:R-:W-:Y:S01]  /*ab60*/  FFMA.FTZ R34, R46, R3.reuse, -R35.reuse ;  /* 0x000000032e227223 */ /* 0x180fe20000010823 */
[----:B------:R-:W-:Y:S01]  /*ab70*/  VIADD R39, R14, 0x28c40 ;  /* 0x00028c400e277836 */ /* 0x000fe20000000000 */
[----:B------:R-:W3:Y:S01]  /*ab80*/  MUFU.EX2 R26, R26 ;  /* 0x0000001a001a7308 */ /* 0x000ee20000000800 */
[C---:B0-----:R-:W-:Y:S01]  /*ab90*/  FADD.FTZ R43, R29.reuse, R42 ;  /* 0x0000002a1d2b7221 */ /* 0x041fe20000010000 */
[-CC-:B------:R-:W-:Y:S01]  /*aba0*/  FFMA.FTZ R27, R48, R3.reuse, -R35.reuse ;  /* 0x00000003301b7223 */ /* 0x180fe20000010823 */
[----:B------:R-:W-:Y:S01]  /*abb0*/  F2FP.F16.F32.PACK_AB R154, R29, R154 ;  /* 0x0000009a1d9a723e */ /* 0x000fe200000000ff */
[-C--:B------:R-:W-:Y:S01]  /*abc0*/  FFMA.FTZ R32, R50, R3.reuse, -R35 ;  /* 0x0000000332207223 */ /* 0x080fe20000010823 */
[----:B-1----:R-:W-:Y:S01]  /*abd0*/  FADD.FTZ R42, R156, R43 ;  /* 0x0000002b9c2a7221 */ /* 0x002fe20000010000 */
[----:B------:R-:W-:Y:S01]  /*abe0*/  PRMT R39, R190, 0x654, R39 ;  /* 0x00000654be277816 */ /* 0x000fe20000000027 */
[-CC-:B------:R-:W-:Y:S01]  /*abf0*/  FFMA.FTZ R44, R44, R3.reuse, -R35.reuse ;  /* 0x000000032c2c7223 */ /* 0x180fe20000010823 */
[----:B------:R-:W0:Y:S01]  /*ac00*/  MUFU.EX2 R155, R155 ;  /* 0x0000009b009b7308 */ /* 0x000e220000000800 */
[C---:B------:R-:W-:Y:S01]  /*ac10*/  FADD.FTZ R43, R31.reuse, R42 ;  /* 0x0000002a1f2b7221 */ /* 0x040fe20000010000 */
[----:B------:R1:W-:Y:S01]  /*ac20*/  SYNCS.ARRIVE.TRANS64.RED.A1T0 RZ, [R39+URZ], RZ ;  /* 0x000000ff27ff79a7 */ /* 0x0003e2000810043f */
[-CC-:B------:R-:W-:Y:S01]  /*ac30*/  FFMA.FTZ R54, R54, R3.reuse, -R35.reuse ;  /* 0x0000000336367223 */ /* 0x180fe20000010823 */
[----:B------:R-:W-:Y:S01]  /*ac40*/  FFMA.FTZ R35, R60, R3, -R35 ;  /* 0x000000033c237223 */ /* 0x000fe20000010823 */
[----:B--2---:R-:W-:Y:S01]  /*ac50*/  FADD.FTZ R42, R158, R43 ;  /* 0x0000002b9e2a7221 */ /* 0x004fe20000010000 */
[----:B------:R-:W-:-:S02]  /*ac60*/  F2FP.F16.F32.PACK_AB R156, R31, R156 ;  /* 0x0000009c1f9c723e */ /* 0x000fc400000000ff */
[----:B------:R-:W2:Y:S01]  /*ac70*/  MUFU.EX2 R12, R12 ;  /* 0x0000000c000c7308 */ /* 0x000ea20000000800 */
[----:B---3--:R-:W-:Y:S01]  /*ac80*/  FADD.FTZ R38, R153, R26 ;  /* 0x0000001a99267221 */ /* 0x008fe20000010000 */
[----:B------:R-:W-:Y:S02]  /*ac90*/  F2FP.F16.F32.PACK_AB R153, R26, R153 ;  /* 0x000000991a99723e */ /* 0x000fe400000000ff */
[----:B------:R-:W-:-:S04]  /*aca0*/  F2FP.F16.F32.PACK_AB R158, R33, R158 ;  /* 0x0000009e219e723e */ /* 0x000fc800000000ff */
[----:B------:R-:W3:Y:S01]  /*acb0*/  MUFU.EX2 R157, R157 ;  /* 0x0000009d009d7308 */ /* 0x000ee20000000800 */
[----:B0-----:R-:W-:-:S07]  /*acc0*/  FADD.FTZ R41, R155, R38 ;  /* 0x000000269b297221 */ /* 0x001fce0000010000 */
[----:B------:R-:W0:Y:S01]  /*acd0*/  MUFU.EX2 R24, R24 ;  /* 0x0000001800187308 */ /* 0x000e220000000800 */
[C---:B--2---:R-:W-:Y:S01]  /*ace0*/  FADD.FTZ R38, R12.reuse, R41 ;  /* 0x000000290c267221 */ /* 0x044fe20000010000 */
[----:B------:R-:W-:Y:S01]  /*acf0*/  F2FP.F16.F32.PACK_AB R155, R12, R155 ;  /* 0x0000009b0c9b723e */ /* 0x000fe200000000ff */
[----:B------:R-:W-:Y:S06]  /*ad00*/  BAR.SYNC.DEFER_BLOCKING 0xf, 0x100 ;  /* 0x03c4000000007b1d */ /* 0x000fec0000010000 */
[----:B------:R-:W2:Y:S01]  /*ad10*/  MUFU.EX2 R159, R159 ;  /* 0x0000009f009f7308 */ /* 0x000ea20000000800 */
[----:B---3--:R-:W-:-:S07]  /*ad20*/  FADD.FTZ R41, R157, R38 ;  /* 0x000000269d297221 */ /* 0x008fce0000010000 */
[----:B------:R-:W3:Y:S01]  /*ad30*/  MUFU.EX2 R28, R28 ;  /* 0x0000001c001c7308 */ /* 0x000ee20000000800 */
[C---:B0-----:R-:W-:Y:S01]  /*ad40*/  FADD.FTZ R38, R24.reuse, R41 ;  /* 0x0000002918267221 */ /* 0x041fe20000010000 */
[----:B------:R-:W-:Y:S01]  /*ad50*/  FADD.FTZ R41, R33, R42 ;  /* 0x0000002a21297221 */ /* 0x000fe20000010000 */
[----:B------:R-:W-:-:S05]  /*ad60*/  F2FP.F16.F32.PACK_AB R157, R24, R157 ;  /* 0x0000009d189d723e */ /* 0x000fca00000000ff */
[----:B------:R-:W-:Y:S01]  /*ad70*/  MUFU.EX2 R160, R160 ;  /* 0x000000a000a07308 */ /* 0x000fe20000000800 */
[----:B--2---:R-:W-:Y:S01]  /*ad80*/  FADD.FTZ R29, R159, R38 ;  /* 0x000000269f1d7221 */ /* 0x004fe20000010000 */
[----:B------:R0:W-:Y:S06]  /*ad90*/  STSM.16.M88.4 [R199+0x26800], R152 ;  /* 0x02680098c7007844 */ /* 0x0001ec0000000200 */
[----:B------:R-:W2:Y:S01]  /*ada0*/  MUFU.EX2 R161, R161 ;  /* 0x000000a100a17308 */ /* 0x000ea20000000800 */
[C---:B---3--:R-:W-:Y:S01]  /*adb0*/  FADD.FTZ R42, R28.reuse, R29 ;  /* 0x0000001d1c2a7221 */ /* 0x048fe20000010000 */
[----:B------:R-:W-:-:S05]  /*adc0*/  F2FP.F16.F32.PACK_AB R159, R28, R159 ;  /* 0x0000009f1c9f723e */ /* 0x000fca00000000ff */
[----:B------:R0:W-:Y:S01]  /*add0*/  STSM.16.M88.4 [R202], R156 ;  /* 0x0000009cca007844 */ /* 0x0001e20000000200 */
[----:B------:R-:W-:Y:S08]  /*ade0*/  MUFU.EX2 R37, R37 ;  /* 0x0000002500257308 */ /* 0x000ff00000000800 */
[----:B------:R-:W3:Y:S01]  /*adf0*/  MUFU.EX2 R30, R30 ;  /* 0x0000001e001e7308 */ /* 0x000ee20000000800 */
[----:B--2---:R-:W-:-:S07]  /*ae00*/  FADD.FTZ R29, R161, R42 ;  /* 0x0000002aa11d7221 */ /* 0x004fce0000010000 */
[----:B------:R-:W-:Y:S08]  /*ae10*/  MUFU.EX2 R162, R162 ;  /* 0x000000a200a27308 */ /* 0x000ff00000000800 */
[----:B------:R-:W2:Y:S01]  /*ae20*/  MUFU.EX2 R34, R34 ;  /* 0x0000002200227308 */ /* 0x000ea20000000800 */
[C---:B---3--:R-:W-:Y:S01]  /*ae30*/  FADD.FTZ R29, R30.reuse, R29 ;  /* 0x0000001d1e1d7221 */ /* 0x048fe20000010000 */
[----:B------:R-:W-:-:S06]  /*ae40*/  F2FP.F16.F32.PACK_AB R161, R30, R161 ;  /* 0x000000a11ea1723e */ /* 0x000fcc00000000ff */
[----:B------:R-:W3:Y:S08]  /*ae50*/  MUFU.EX2 R27, R27 ;  /* 0x0000001b001b7308 */ /* 0x000ef00000000800 */
[----:B------:R-:W-:Y:S01]  /*ae60*/  MUFU.EX2 R11, R11 ;  /* 0x0000000b000b7308 */ /* 0x000fe20000000800 */
[----:B--2---:R-:W-:-:S07]  /*ae70*/  FADD.FTZ R24, R34, R29 ;  /* 0x0000001d22187221 */ /* 0x004fce0000010000 */
[----:B------:R-:W-:Y:S01]  /*ae80*/  MUFU.EX2 R13, R13 ;  /* 0x0000000d000d7308 */ /* 0x000fe20000000800 */
[C---:B---3--:R-:W-:Y:S01]  /*ae90*/  F2FP.F16.F32.PACK_AB R163, R27.reuse, R34 ;  /* 0x000000221ba3723e */ /* 0x048fe200000000ff */
[----:B------:R-:W-:-:S06]  /*aea0*/  FADD.FTZ R27, R27, R24 ;  /* 0x000000181b1b7221 */ /* 0x000fcc0000010000 */
[----:B------:R-:W2:Y:S08]  /*aeb0*/  MUFU.EX2 R36, R36 ;  /* 0x0000002400247308 */ /* 0x000eb00000000800 */
[----:B------:R-:W-:Y:S08]  /*aec0*/  MUFU.EX2 R32, R32 ;  /* 0x0000002000207308 */ /* 0x000ff00000000800 */
[----:B-1----:R1:W3:Y:S01]  /*aed0*/  MUFU.EX2 R39, R44 ;  /* 0x0000002c00277308 */ /* 0x0022e20000000800 */
[----:B--2---:R-:W-:-:S07]  /*aee0*/  F2FP.F16.F32.PACK_AB R164, R36, R13 ;  /* 0x0000000d24a4723e */ /* 0x004fce00000000ff */
[----:B------:R-:W-:Y:S01]  /*aef0*/  MUFU.EX2 R21, R21 ;  /* 0x0000001500157308 */ /* 0x000fe20000000800 */
[----:B-1----:R-:W-:Y:S01]  /*af00*/  FADD.FTZ R44, R160, R41 ;  /* 0x00000029a02c7221 */ /* 0x002fe20000010000 */
[----:B------:R-:W-:-:S03]  /*af10*/  F2FP.F16.F32.PACK_AB R160, R37, R160 ;  /* 0x000000a025a0723e */ /* 0x000fc600000000ff */
[----:B------:R-:W-:-:S03]  /*af20*/  FADD.FTZ R31, R37, R44 ;  /* 0x0000002c251f7221 */ /* 0x000fc60000010000 */
[----:B------:R-:W1:Y:S01]  /*af30*/  MUFU.EX2 R40, R40 ;  /* 0x0000002800287308 */ /* 0x000e620000000800 */
[----:B------:R-:W-:Y:S01]  /*af40*/  FADD.FTZ R12, R162, R31 ;  /* 0x0000001fa20c7221 */ /* 0x000fe20000010000 */
[----:B---3--:R-:W-:Y:S01]  /*af50*/  F2FP.F16.F32.PACK_AB R165, R39, R32 ;  /* 0x0000002027a5723e */ /* 0x008fe200000000ff */
[----:B------:R-:W-:Y:S01]  /*af60*/  FADD.FTZ R32, R32, R27 ;  /* 0x0000001b20207221 */ /* 0x000fe20000010000 */
[C---:B------:R-:W-:Y:S01]  /*af70*/  F2FP.F16.F32.PACK_AB R162, R11.reuse, R162 ;  /* 0x000000a20ba2723e */ /* 0x040fe200000000ff */
[----:B------:R-:W-:Y:S02]  /*af80*/  FADD.FTZ R12, R11, R12 ;  /* 0x0000000c0b0c7221 */ /* 0x000fe40000010000 */
[----:B------:R-:W-:Y:S01]  /*af90*/  FADD.FTZ R32, R39, R32 ;  /* 0x0000002027207221 */ /* 0x000fe20000010000 */
[----:B------:R-:W-:Y:S01]  /*afa0*/  MUFU.EX2 R25, R54 ;  /* 0x0000003600197308 */ /* 0x000fe20000000800 */
[----:B------:R-:W-:Y:S01]  /*afb0*/  FADD.FTZ R13, R13, R12 ;  /* 0x0000000c0d0d7221 */ /* 0x000fe20000010000 */
[----:B------:R0:W-:Y:S03]  /*afc0*/  STSM.16.M88.4 [R200], R160 ;  /* 0x000000a0c8007844 */ /* 0x0001e60000000200 */
[----:B------:R-:W-:-:S03]  /*afd0*/  FADD.FTZ R36, R36, R13 ;  /* 0x0000000d24247221 */ /* 0x000fc60000010000 */
[----:B------:R-:W2:Y:S01]  /*afe0*/  MUFU.EX2 R38, R35 ;  /* 0x0000002300267308 */ /* 0x000ea20000000800 */
[----:B-1----:R-:W-:Y:S01]  /*aff0*/  F2FP.F16.F32.PACK_AB R166, R40, R21 ;  /* 0x0000001528a6723e */ /* 0x002fe200000000ff */
[----:B------:R-:W-:-:S04]  /*b000*/  FADD.FTZ R11, R21, R36 ;  /* 0x00000024150b7221 */ /* 0x000fc80000010000 */
[----:B------:R-:W-:Y:S01]  /*b010*/  FADD.FTZ R11, R40, R11 ;  /* 0x0000000b280b7221 */ /* 0x000fe20000010000 */
[----:B--2---:R-:W-:Y:S01]  /*b020*/  F2FP.F16.F32.PACK_AB R167, R38, R25 ;  /* 0x0000001926a7723e */ /* 0x004fe200000000ff */
[----:B------:R-:W-:-:S04]  /*b030*/  FADD.FTZ R25, R25, R32 ;  /* 0x0000002019197221 */ /* 0x000fc80000010000 */
[----:B------:R0:W-:Y:S01]  /*b040*/  STSM.16.M88.4 [R201], R164 ;  /* 0x000000a4c9007844 */ /* 0x0001e20000000200 */
[----:B------:R-:W-:Y:S01]  /*b050*/  FADD.FTZ R12, R38, R25 ;  /* 0x00000019260c7221 */ /* 0x000fe20000010000 */
[----:B------:R-:W-:Y:S06]  /*b060*/  @!P0 BRA `(.L_x_3895) ;  /* 0x0000000000048947 */ /* 0x000fec0003800000 */
[----:B------:R-:W-:Y:S01]  /*b070*/  BPT.TRAP 0x1 ;  /* 0x000000040000795c */ /* 0x000fe20000300000 */
.L_x_3895:
[----:B------:R1:W2:Y:S01]  /*b080*/  SYNCS.PHASECHK.TRANS64.TRYWAIT P1, [R14+URZ+0x28c50], R15 ;  /* 0x028c500f0e0075a7 */ /* 0x0002a2000802017f */
[----:B------:R-:W-:Y:S05]  /*b090*/  @!P0 BRA `(.L_x_3896) ;  /* 0x0000000000048947 */ /* 0x000fea0003800000 */
[----:B------:R-:W-:Y:S01]  /*b0a0*/  BPT.TRAP 0x1 ;  /* 0x000000040000795c */ /* 0x000fe20000300000 */
.L_x_3896:
[----:B------:R-:W-:Y:S01]  /*b0b0*/  LOP3.LUT R13, R56, 0x2000000, RZ, 0xfc, !PT ;  /* 0x02000000380d7812 */ /* 0x000fe200078efcff */
[----:B------:R-:W-:Y:S01]  /*b0c0*/  ULDC UR38, c[0x0][0x988] ;  /* 0x0002620000267ab9 */ /* 0x000fe20000000800 */
[----:B------:R-:W-:Y:S01]  /*b0d0*/  BSSY B0, `(.L_x_3897) ;  /* 0x0000006000007945 */ /* 0x000fe20003800000 */
[----:B------:R-:W-:Y:S02]  /*b0e0*/  IMAD.MOV.U32 R29, RZ, RZ, 0x40000040 ;  /* 0x40000040ff1d7424 */ /* 0x000fe400078e00ff */
[----:B------:R-:W-:Y:S01]  /*b0f0*/  IMAD R28, R19, 0x1000, R13 ;  /* 0x00001000131c7824 */ /* 0x000fe200078e020d */
[----:B--2---:R-:W-:Y:S06]  /*b100*/  @P1 BRA `(.L_x_3898) ;  /* 0x0000000000081947 */ /* 0x004fec0003800000 */
[----:B------:R-:W2:Y:S02]  /*b110*/  SYNCS.PHASECHK.TRANS64.TRYWAIT P1, [R14+URZ+0x28c50], R15 ;  /* 0x028c500f0e0075a7 */ /* 0x000ea4000802017f */
[----:B--2---:R-:W-:Y:S05]  /*b120*/  @!P1 BRA `(.L_x_3899) ;  /* 0x000000f800fc9947 */ /* 0x004fea0003800000 */
.L_x_3898:
[----:B------:R-:W-:Y:S05]  /*b130*/  BSYNC B0 ;  /* 0x0000000000007941 */ /* 0x000fea0003800000 */
.L_x_3897:
[C---:B------:R-:W-:Y:S01]  /*b140*/  R2UR UR6, R28.reuse ;  /* 0x000000001c0672ca */ /* 0x040fe200000e0000 */
[C---:B------:R-:W-:Y:S01]  /*b150*/  VIADD R26, R28.reuse, 0x80 ;  /* 0x000000801c1a7836 */ /* 0x040fe20000000000 */
[----:B------:R-:W-:Y:S01]  /*b160*/  R2UR UR7, R29 ;  /* 0x000000001d0772ca */ /* 0x000fe200000e0000 */
[C---:B------:R-:W-:Y:S01]  /*b170*/  VIADD R24, R28.reuse, 0x100 ;  /* 0x000001001c187836 */ /* 0x040fe20000000000 */
[----:B------:R-:W-:Y:S01]  /*b180*/  MOV R29, 0x40000040 ;  /* 0x40000040001d7802 */ /* 0x000fe20000000f00 */
[----:B------:R-:W-:Y:S01]  /*b190*/  VIADD R28, R28, 0x180 ;  /* 0x000001801c1c7836 */ /* 0x000fe20000000000 */
[----:B------:R-:W-:Y:S01]  /*b1a0*/  R2UR UR10, R26 ;  /* 0x000000001a0a72ca */ /* 0x000fe200000e0000 */
[----:B------:R-:W-:Y:S01]  /*b1b0*/  IMAD.MOV.U32 R27, RZ, RZ, 0x40000040 ;  /* 0x40000040ff1b7424 */ /* 0x000fe200078e00ff */
[----:B------:R-:W-:Y:S01]  /*b1c0*/  R2UR UR14, R24 ;  /* 0x00000000180e72ca */ /* 0x000fe200000e0000 */
[----:B------:R-:W-:Y:S01]  /*b1d0*/  IMAD.MOV.U32 R25, RZ, RZ, 0x40000040 ;  /* 0x40000040ff197424 */ /* 0x000fe200078e00ff */
[----:B------:R-:W-:-:S02]  /*b1e0*/  R2UR UR18, R28 ;  /* 0x000000001c1272ca */ /* 0x000fc400000e0000 */
[----:B------:R-:W-:Y:S02]  /*b1f0*/  R2UR UR11, R27 ;  /* 0x000000001b0b72ca */ /* 0x000fe400000e0000 */
[----:B------:R-:W-:Y:S02]  /*b200*/  R2UR UR15, R25 ;  /* 0x00000000190f72ca */ /* 0x000fe400000e0000 */
[----:B------:R-:W-:Y:S02]  /*b210*/  R2UR UR19, R29 ;  /* 0x000000001d1372ca */ /* 0x000fe400000e0000 */
[----:B------:R-:W-:-:S06]  /*b220*/  WARPGROUP.ARRIVE ;  /* 0x00000000000079c5 */ /* 0x000fcc0000000000 */
[----:B------:R-:W-:Y:S03]  /*b230*/  HGMMA.64x256x16.F32 R24, R152, gdesc[UR4].tnspB, RZ, !UPT, gsb0 ;  /* 0x43e0000498187df0 */ /* 0x000fe6000c0008ff */
[----:B------:R-:W-:Y:S02]  /*b240*/  WARPGROUP.DEPBAR.LE gsb0, 0x0 ;  /* 0x00008000000079c5 */ /* 0x000fe40000010000 */
[----:B------:R-:W-:-:S15]  /*b250*/  WARPGROUP.ARRIVE ;  /* 0x00000000000079c5 */ /* 0x000fde0000000000 */
[----:B------:R-:W-:-:S08]  /*b260*/  NOP ;  /* 0x0000000000007918 */ /* 0x000fd00000000000 */
[----:B------:R-:W-:Y:S03]  /*b270*/  HGMMA.64x256x16.F32 R24, R156, gdesc[UR8].tnspB, R24, gsb0 ;  /* 0x43e000089c187df0 */ /* 0x000fe60008000818 */
        /* <DEDUP_REMOVED lines=14> */
[----:B---3--:R-:W3:Y:S02]  /*b360*/  FENCE.VIEW.ASYNC.S ;  /* 0x00000000000073c6 */ /* 0x008ee40000000000 */
[----:B---3--:R-:W-:Y:S01]  /*b370*/  NOP ;  /* 0x0000000000007918 */ /* 0x008fe20000000000 */
[----:B------:R-:W-:Y:S06]  /*b380*/  BAR.ARV 0xe, 0x100 ;  /* 0x0384000000007b1d */ /* 0x000fec0000002000 */
[----:B------:R-:W-:Y:S05]  /*b390*/  @!P0 BRA `(.L_x_3900) ;  /* 0x0000000000048947 */ /* 0x000fea0003800000 */
[----:B------:R-:W-:Y:S01]  /*b3a0*/  BPT.TRAP 0x1 ;  /* 0x000000040000795c */ /* 0x000fe20000300000 */
.L_x_3900:
[----:B------:R-:W-:Y:S01]  /*b3b0*/  VIADD R168, R168, 0xfffffffe ;  /* 0xfffffffea8a87836 */ /* 0x000fe20000000000 */
[----:B------:R-:W-:Y:S01]  /*b3c0*/  BSSY B0, `(.L_x_3901) ;  /* 0x00001af000007945 */ /* 0x000fe20003800000 */
[----:B-12---:R-:W-:-:S03]  /*b3d0*/  VIADD R14, R14, 0x28c60 ;  /* 0x00028c600e0e7836 */ /* 0x006fc60000000000 */
[----:B------:R-:W-:Y:S02]  /*b3e0*/  ISETP.GE.AND P1, PT, R168, R196, PT ;  /* 0x000000c4a800720c */ /* 0x000fe40003f26270 */
[----:B------:R-:W-:-:S04]  /*b3f0*/  PRMT R14, R190, 0x654, R14 ;  /* 0x00000654be0e7816 */ /* 0x000fc8000000000e */
[----:B------:R1:W-:Y:S07]  /*b400*/  SYNCS.ARRIVE.TRANS64.RED.A1T0 RZ, [R14+URZ], RZ ;  /* 0x000000ff0eff79a7 */ /* 0x0003ee000810043f */
[----:B------:R-:W-:Y:S05]  /*b410*/  @!P1 BRA `(.L_x_3902) ;  /* 0x0000001800a49947 */ /* 0x000fea0003800000 */
[----:B------:R-:W-:Y:S02]  /*b420*/  IMAD.MOV.U32 R211, RZ, RZ, R168 ;  /* 0x000000ffffd37224 */ /* 0x000fe400078e00a8 */
[----:B------:R-:W-:Y:S02]  /*b430*/  IMAD.MOV.U32 R15, RZ, RZ, R20 ;  /* 0x000000ffff0f7224 */ /* 0x000fe400078e0014 */
[----:B------:R-:W-:Y:S02]  /*b440*/  IMAD.MOV.U32 R219, RZ, RZ, R10 ;  /* 0x000000ffffdb7224 */ /* 0x000fe400078e000a */
[----:B------:R-:W-:-:S07]  /*b450*/  IMAD.MOV.U32 R218, RZ, RZ, R19 ;  /* 0x000000ffffda7224 */ /* 0x000fce00078e0013 */
.L_x_3915:
[----:B------:R-:W-:Y:S02]  /*b460*/  VIADD R19, R218, 0x1 ;  /* 0x00000001da137836 */ /* 0x000fe40000000000 */
[----:B------:R-:W-:Y:S02]  /*b470*/  IMAD.MOV.U32 R3, RZ, RZ, R211 ;  /* 0x000000ffff037224 */ /* 0x000fe400078e00d3 */
[----:B------:R-:W-:Y:S01]  /*b480*/  VIADD R211, R211, 0xffffffff ;  /* 0xffffffffd3d37836 */ /* 0x000fe20000000000 */
[----:B------:R-:W-:Y:S02]  /*b490*/  ISETP.NE.AND P2, PT, R19, 0x2, PT ;  /* 0x000000021300780c */ /* 0x000fe40003f45270 */
[----:B------:R-:W-:Y:S02]  /*b4a0*/  ISETP.GT.AND P1, PT, R3, R196, PT ;  /* 0x000000c40300720c */ /* 0x000fe40003f24270 */
[----:B------:R-:W-:Y:S02]  /*b4b0*/  SEL R3, RZ, 0x1, P2 ;  /* 0x00000001ff037807 */ /* 0x000fe40001000000 */
[----:B------:R-:W-:-:S02]  /*b4c0*/  SEL R19, R19, RZ, P2 ;  /* 0x000000ff13137207 */ /* 0x000fc40001000000 */
[----:B------:R-:W-:Y:S01]  /*b4d0*/  LOP3.LUT R185, R185, R3, RZ, 0x3c, !PT ;  /* 0x00000003b9b97212 */ /* 0x000fe200078e3cff */
[----:B--2---:R-:W-:Y:S06]  /*b4e0*/  @!P0 BRA `(.L_x_3903) ;  /* 0x0000000000048947 */ /* 0x004fec0003800000 */
[----:B------:R-:W-:Y:S01]  /*b4f0*/  BPT.TRAP 0x1 ;  /* 0x000000040000795c */ /* 0x000fe20000300000 */
.L_x_3903:
[----:B------:R-:W-:Y:S01]  /*b500*/  IMAD R21, R19, 0x8, R2 ;  /* 0x0000000813157824 */ /* 0x000fe200078e0202 */
[----:B-1----:R-:W-:-:S04]  /*b510*/  SHF.L.U32 R14, R185, 0x1f, RZ ;  /* 0x0000001fb90e7819 */ /* 0x002fc800000006ff */
[----:B------:R1:W2:Y:S01]  /*b520*/  SYNCS.PHASECHK.TRANS64.TRYWAIT P2, [R21+URZ+0x28c30], R14 ;  /* 0x028c300e150075a7 */ /* 0x0002a2000804017f */
[----:B------:R-:W-:Y:S05]  /*b530*/  @!P0 BRA `(.L_x_3904) ;  /* 0x0000000000048947 */ /* 0x000fea0003800000 */
[----:B------:R-:W-:Y:S01]  /*b540*/  BPT.TRAP 0x1 ;  /* 0x000000040000795c */ /* 0x000fe20000300000 */
.L_x_3904:
[----:B------:R-:W-:Y:S01]  /*b550*/  VIADD R3, R2, 0x20400 ;  /* 0x0002040002037836 */ /* 0x000fe20000000000 */
[----:B------:R-:W-:Y:S01]  /*b560*/  BSSY B1, `(.L_x_3905) ;  /* 0x0000009000017945 */ /* 0x000fe20003800000 */
[----:B0-----:R-:W-:Y:S02]  /*b570*/  IMAD R156, R19, 0x200, R0 ;  /* 0x00000200139c7824 */ /* 0x001fe400078e0200 */
[----:B------:R-:W-:Y:S01]  /*b580*/  IMAD.MOV.U32 R157, RZ, RZ, 0x40000040 ;  /* 0x40000040ff9d7424 */ /* 0x000fe200078e00ff */
[----:B------:R-:W-:-:S04]  /*b590*/  SHF.R.U32.HI R3, RZ, 0x4, R3 ;  /* 0x00000004ff037819 */ /* 0x000fc80000011603 */
[----:B------:R-:W-:-:S04]  /*b5a0*/  LOP3.LUT R3, R3, 0x3fff, RZ, 0xc0, !PT ;  /* 0x00003fff03037812 */ /* 0x000fc800078ec0ff */
[----:B------:R-:W-:Y:S01]  /*b5b0*/  LOP3.LUT R152, R3, 0x10000, RZ, 0xfc, !PT ;  /* 0x0001000003987812 */ /* 0x000fe200078efcff */
[----:B--2---:R-:W-:Y:S06]  /*b5c0*/  @P2 BRA `(.L_x_3906) ;  /* 0x0000000000082947 */ /* 0x004fec0003800000 */
[----:B------:R-:W0:Y:S02]  /*b5d0*/  SYNCS.PHASECHK.TRANS64.TRYWAIT P2, [R21+URZ+0x28c30], R14 ;  /* 0x028c300e150075a7 */ /* 0x000e24000804017f */
[----:B0-----:R-:W-:Y:S05]  /*b5e0*/  @!P2 BRA `(.L_x_3907) ;  /* 0x000000f400e0a947 */ /* 0x001fea0003800000 */
.L_x_3906:
[----:B------:R-:W-:Y:S05]  /*b5f0*/  BSYNC B1 ;  /* 0x0000000000017941 */ /* 0x000fea0003800000 */
.L_x_3905:
[----:B------:R-:W-:Y:S01]  /*b600*/  IMAD.MOV.U32 R153, RZ, RZ, 0x40000040 ;  /* 0x40000040ff997424 */ /* 0x000fe200078e00ff */
[----:B------:R-:W-:Y:S01]  /*b610*/  R2UR UR4, R152 ;  /* 0x00000000980472ca */ /* 0x000fe200000e0000 */
[C---:B------:R-:W-:Y:S01]  /*b620*/  VIADD R154, R156.reuse, 0x2 ;  /* 0x000000029c9a7836 */ /* 0x040fe20000000000 */
[C---:B------:R-:W-:Y:S01]  /*b630*/  R2UR UR6, R156.reuse ;  /* 0x000000009c0672ca */ /* 0x040fe200000e0000 */
[C---:B------:R-:W-:Y:S01]  /*b640*/  VIADD R152, R156.reuse, 0x4 ;  /* 0x000000049c987836 */ /* 0x040fe20000000000 */
[----:B------:R-:W-:Y:S01]  /*b650*/  R2UR UR7, R157 ;  /* 0x000000009d0772ca */ /* 0x000fe200000e0000 */
        /* <DEDUP_REMOVED lines=9> */
[----:B------:R-:W-:Y:S02]  /*b6f0*/  R2UR UR19, R157 ;  /* 0x000000009d1372ca */ /* 0x000fe400000e0000 */
[----:B------:R-:W-:Y:S01]  /*b700*/  WARPGROUP.ARRIVE ;  /* 0x00000000000079c5 */ /* 0x000fe20000000000 */
[----:B------:R-:W-:Y:S02]  /*b710*/  R2UR UR8, R8 ;  /* 0x00000000080872ca */ /* 0x000fe400000e0000 */
[----:B------:R-:W-:-:S02]  /*b720*/  R2UR UR9, R9 ;  /* 0x00000000090972ca */ /* 0x000fc400000e0000 */
[----:B------:R-:W-:Y:S01]  /*b730*/  R2UR UR12, R6 ;  /* 0x00000000060c72ca */ /* 0x000fe200000e0000 */
[----:B------:R-:W-:Y:S01]  /*b740*/  HGMMA.64x64x16.F32 R152, gdesc[UR4], RZ, !UPT, gsb0 ;  /* 0x00e00000049879f0 */ /* 0x000fe2000c0008ff */
[----:B------:R-:W-:Y:S02]  /*b750*/  R2UR UR13, R7 ;  /* 0x00000000070d72ca */ /* 0x000fe400000e0000 */
[----:B------:R-:W-:Y:S02]  /*b760*/  R2UR UR16, R4 ;  /* 0x00000000041072ca */ /* 0x000fe400000e0000 */
[----:B------:R-:W-:Y:S01]  /*b770*/  R2UR UR17, R5 ;  /* 0x00000000051172ca */ /* 0x000fe200000e0000 */
        /* <DEDUP_REMOVED lines=12> */
.L_x_3908:
[----:B------:R-:W-:Y:S02]  /*b840*/  FMNMX.FTZ R3, R152, R219, !PT ;  /* 0x000000db98037209 */ /* 0x000fe40007810000 */
[----:B------:R-:W-:Y:S02]  /*b850*/  ISETP.NE.AND P2, PT, R197, RZ, PT ;  /* 0x000000ffc500720c */ /* 0x000fe40003f45270 */
[----:B------:R-:W-:-:S04]  /*b860*/  FMNMX.FTZ R3, R153, R3, !PT ;  /* 0x0000000399037209 */ /* 0x000fc80007810000 */
[----:B------:R-:W-:-:S04]  /*b870*/  FMNMX.FTZ R3, R156, R3, !PT ;  /* 0x000000039c037209 */ /* 0x000fc80007810000 */
[----:B------:R-:W-:-:S03]  /*b880*/  FMNMX.FTZ R3, R157, R3, !PT ;  /* 0x000000039d037209 */ /* 0x000fc60007810000 */
[----:B------:R-:W-:Y:S01]  /*b890*/  @!P2 IMAD R218, R218, 0x40, R195 ;  /* 0x00000040dadaa824 */ /* 0x000fe200078e02c3 */
[----:B------:R-:W-:-:S03]  /*b8a0*/  FMNMX.FTZ R3, R160, R3, !PT ;  /* 0x00000003a0037209 */ /* 0x000fc60007810000 */
[----:B------:R-:W-:Y:S01]  /*b8b0*/  @!P2 IMAD R218, R218, 0x4, R2 ;  /* 0x00000004dadaa824 */ /* 0x000fe200078e0202 */
        /* <DEDUP_REMOVED lines=11> */
[----:B------:R-:W2:Y:S02]  /*b970*/  SHFL.BFLY PT, R10, R3, 0x2, 0x1f ;  /* 0x0c401f00030a7f89 */ /* 0x000ea400000e0000 */
[----:B--2---:R-:W-:-:S05]  /*b980*/  FMNMX.FTZ R10, R3, R10, !PT ;  /* 0x0000000a030a7209 */ /* 0x004fca0007810000 */
[----:B------:R-:W2:Y:S02]  /*b990*/  SHFL.BFLY PT, R3, R10, 0x1, 0x1f ;  /* 0x0c201f000a037f89 */ /* 0x000ea400000e0000 */
[----:B--2---:R-:W-:Y:S01]  /*b9a0*/  FMNMX.FTZ R10, R10, R3, !PT ;  /* 0x000000030a0a7209 */ /* 0x004fe20007810000 */
[----:B------:R-:W-:-:S04]  /*b9b0*/  IMAD.U32 R3, RZ, RZ, UR38 ;  /* 0x00000026ff037e24 */ /* 0x000fc8000f8e00ff */
[C---:B------:R-:W-:Y:S01]  /*b9c0*/  FADD.FTZ R219, -R10.reuse, R219 ;  /* 0x000000db0adb7221 */ /* 0x040fe20000010100 */
[----:B------:R-:W-:-:S03]  /*b9d0*/  FMUL.FTZ R20, R10, R3 ;  /* 0x000000030a147220 */ /* 0x000fc60000410000 */
[-C--:B------:R-:W-:Y:S01]  /*b9e0*/  FMUL.FTZ R222, R219, R3.reuse ;  /* 0x00000003dbde7220 */ /* 0x080fe20000410000 */
        /* <DEDUP_REMOVED lines=15> */
[----:B------:R-:W-:Y:S01]  /*bae0*/  FFMA.FTZ R181, R181, R3, -R20 ;  /* 0x00000003b5b57223 */ /* 0x000fe20000010814 */
[----:B------:R-:W-:Y:S01]  /*baf0*/  VIADD R20, R21, 0x28c40 ;  /* 0x00028c4015147836 */ /* 0x000fe20000000000 */
[----:B------:R-:W2:Y:S04]  /*bb00*/  MUFU.EX2 R168, R222 ;  /* 0x000000de00a87308 */ /* 0x000ea80000000800 */
[----:B------:R-:W-:-:S04]  /*bb10*/  PRMT R20, R190, 0x654, R20 ;  /* 0x00000654be147816 */ /* 0x000fc80000000014 */
[----:B------:R3:W-:Y:S01]  /*bb20*/  SYNCS.ARRIVE.TRANS64.RED.A1T0 RZ, [R20+URZ], RZ ;  /* 0x000000ff14ff79a7 */ /* 0x0007e2000810043f */
[----:B------:R-:W4:Y:S01]  /*bb30*/  MUFU.EX2 R152, R152 ;  /* 0x0000009800987308 */ /* 0x000f220000000800 */
[----:B---3--:R-:W-:-:S07]  /*bb40*/  FMNMX.FTZ R20, R154, R15, !PT ;  /* 0x0000000f9a147209 */ /* 0x008fce0007810000 */
[----:B------:R-:W3:Y:S01]  /*bb50*/  MUFU.EX2 R153, R153 ;  /* 0x0000009900997308 */ /* 0x000ee20000000800 */
[----:B--2---:R-:W-:Y:S01]  /*bb60*/  @!P2 STS [R218+0x28800], R168 ;  /* 0x028800a8da00a388 */ /* 0x004fe20000000800 */
[----:B------:R-:W-:Y:S01]  /*bb70*/  FMUL.FTZ R24, R24, R168 ;  /* 0x000000a818187220 */ /* 0x000fe20000410000 */
[----:B------:R-:W-:Y:S01]  /*bb80*/  FMNMX.FTZ R20, R155, R20, !PT ;  /* 0x000000149b147209 */ /* 0x000fe20007810000 */
[-C--:B------:R-:W-:Y:S01]  /*bb90*/  FMUL.FTZ R25, R25, R168.reuse ;  /* 0x000000a819197220 */ /* 0x080fe20000410000 */
[-C--:B------:R-:W-:Y:S01]  /*bba0*/  FMUL.FTZ R28, R28, R168.reuse ;  /* 0x000000a81c1c7220 */ /* 0x080fe20000410000 */
[----:B------:R-:W-:Y:S01]  /*bbb0*/  FMUL.FTZ R29, R29, R168 ;  /* 0x000000a81d1d7220 */ /* 0x000fe20000410000 */
[----:B------:R-:W-:Y:S01]  /*bbc0*/  FMNMX.FTZ R20, R158, R20, !PT ;  /* 0x000000149e147209 */ /* 0x000fe20007810000 */
[----:B------:R-:W2:Y:S01]  /*bbd0*/  MUFU.EX2 R156, R156 ;  /* 0x0000009c009c7308 */ /* 0x000ea20000000800 */
[----:B----4-:R-:W-:Y:S01]  /*bbe0*/  FFMA.FTZ R11, R168, R11, R152 ;  /* 0x0000000ba80b7223 */ /* 0x010fe20000010098 */
[----:B------:R-:W-:Y:S01]  /*bbf0*/  FMUL.FTZ R32, R32, R168 ;  /* 0x000000a820207220 */ /* 0x000fe20000410000 */
[----:B------:R-:W-:Y:S01]  /*bc00*/  FMNMX.FTZ R20, R159, R20, !PT ;  /* 0x000000149f147209 */ /* 0x000fe20007810000 */
[-C--:B------:R-:W-:Y:S01]  /*bc10*/  FMUL.FTZ R33, R33, R168.reuse ;  /* 0x000000a821217220 */ /* 0x080fe20000410000 */
[-C--:B------:R-:W-:Y:S01]  /*bc20*/  FMUL.FTZ R36, R36, R168.reuse ;  /* 0x000000a824247220 */ /* 0x080fe20000410000 */
[----:B------:R-:W-:Y:S01]  /*bc30*/  FMUL.FTZ R37, R37, R168 ;  /* 0x000000a825257220 */ /* 0x000fe20000410000 */
[----:B------:R-:W-:Y:S01]  /*bc40*/  FMNMX.FTZ R20, R162, R20, !PT ;  /* 0x00000014a2147209 */ /* 0x000fe20007810000 */
[----:B------:R-:W4:Y:S01]  /*bc50*/  MUFU.EX2 R157, R157 ;  /* 0x0000009d009d7308 */ /* 0x000f220000000800 */
[C---:B---3--:R-:W-:Y:S01]  /*bc60*/  FADD.FTZ R11, R153.reuse, R11 ;  /* 0x0000000b990b7221 */ /* 0x048fe20000010000 */
[----:B------:R-:W-:Y:S01]  /*bc70*/  F2FP.F16.F32.PACK_AB R152, R153, R152 ;  /* 0x000000989998723e */ /* 0x000fe200000000ff */
[----:B------:R-:W-:Y:S01]  /*bc80*/  FMUL.FTZ R40, R40, R168 ;  /* 0x000000a828287220 */ /* 0x000fe20000410000 */
[----:B------:R-:W-:Y:S01]  /*bc90*/  FMNMX.FTZ R20, R163, R20, !PT ;  /* 0x00000014a3147209 */ /* 0x000fe20007810000 */
[-C--:B------:R-:W-:Y:S01]  /*bca0*/  FMUL.FTZ R41, R41, R168.reuse ;  /* 0x000000a829297220 */ /* 0x080fe20000410000 */
[-C--:B------:R-:W-:Y:S01]  /*bcb0*/  FMUL.FTZ R44, R44, R168.reuse ;  /* 0x000000a82c2c7220 */ /* 0x080fe20000410000 */
[----:B------:R-:W-:Y:S01]  /*bcc0*/  FMUL.FTZ R45, R45, R168 ;  /* 0x000000a82d2d7220 */ /* 0x000fe20000410000 */
[----:B------:R-:W-:Y:S01]  /*bcd0*/  FMNMX.FTZ R20, R166, R20, !PT ;  /* 0x00000014a6147209 */ /* 0x000fe20007810000 */
[----:B------:R-:W-:Y:S01]  /*bce0*/  MUFU.EX2 R161, R161 ;  /* 0x000000a100a17308 */ /* 0x000fe20000000800 */
[----:B--2---:R-:W-:Y:S01]  /*bcf0*/  FADD.FTZ R11, R156, R11 ;  /* 0x0000000b9c0b7221 */ /* 0x004fe20000010000 */
[----:B------:R-:W-:Y:S01]  /*bd00*/  FMUL.FTZ R48, R48, R168 ;  /* 0x000000a830307220 */ /* 0x000fe20000410000 */
[----:B------:R-:W-:Y:S01]  /*bd10*/  FMNMX.FTZ R20, R167, R20, !PT ;  /* 0x00000014a7147209 */ /* 0x000fe20007810000 */
[-C--:B------:R-:W-:Y:S01]  /*bd20*/  FMUL.FTZ R49, R49, R168.reuse ;  /* 0x000000a831317220 */ /* 0x080fe20000410000 */
[-C--:B------:R-:W-:Y:S01]  /*bd30*/  FMUL.FTZ R52, R52, R168.reuse ;  /* 0x000000a834347220 */ /* 0x080fe20000410000 */
[----:B------:R-:W-:Y:S01]  /*bd40*/  FMUL.FTZ R53, R53, R168 ;  /* 0x000000a835357220 */ /* 0x000fe20000410000 */
[----:B------:R-:W-:Y:S01]  /*bd50*/  FMNMX.FTZ R20, R170, R20, !PT ;  /* 0x00000014aa147209 */ /* 0x000fe20007810000 */
[----:B------:R-:W-:Y:S01]  /*bd60*/  MUFU.EX2 R164, R164 ;  /* 0x000000a400a47308 */ /* 0x000fe20000000800 */
[----:B----4-:R-:W-:Y:S01]  /*bd70*/  FADD.FTZ R11, R157, R11 ;  /* 0x0000000b9d0b7221 */ /* 0x010fe20000010000 */
[----:B------:R-:W-:Y:S01]  /*bd80*/  FMUL.FTZ R56, R56, R168 ;  /* 0x000000a838387220 */ /* 0x000fe20000410000 */
[----:B------:R-:W-:Y:S01]  /*bd90*/  FMNMX.FTZ R20, R171, R20, !PT ;  /* 0x00000014ab147209 */ /* 0x000fe20007810000 */
[-C--:B------:R-:W-:Y:S01]  /*bda0*/  FMUL.FTZ R57, R57, R168.reuse ;  /* 0x000000a839397220 */ /* 0x080fe20000410000 */
[-C--:B------:R-:W-:Y:S01]  /*bdb0*/  FMUL.FTZ R60, R60, R168.reuse ;  /* 0x000000a83c3c7220 */ /* 0x080fe20000410000 */
[----:B------:R-:W-:Y:S01]  /*bdc0*/  FMUL.FTZ R61, R61, R168 ;  /* 0x000000a83d3d7220 */ /* 0x000fe20000410000 */
[----:B------:R-:W-:Y:S01]  /*bdd0*/  FMNMX.FTZ R20, R174, R20, !PT ;  /* 0x00000014ae147209 */ /* 0x000fe20007810000 */
[----:B------:R-:W-:Y:S01]  /*bde0*/  MUFU.EX2 R165, R165 ;  /* 0x000000a500a57308 */ /* 0x000fe20000000800 */
[-C--:B------:R-:W-:Y:S01]  /*bdf0*/  FMUL.FTZ R64, R64, R168.reuse ;  /* 0x000000a840407220 */ /* 0x080fe20000410000 */
        /* <DEDUP_REMOVED lines=20> */
[-C--:B------:R-:W-:Y:S01]  /*bf40*/  FMUL.FTZ R92, R92, R168.reuse ;  /* 0x000000a85c5c7220 */ /* 0x080fe20000410000 */
[-C--:B------:R-:W-:Y:S01]  /*bf50*/  FMUL.FTZ R93, R93, R168.reuse ;  /* 0x000000a85d5d7220 */ /* 0x080fe20000410000 */
[----:B------:R-:W2:Y:S01]  /*bf60*/  SHFL.BFLY PT, R153, R20, 0x2, 0x1f ;  /* 0x0c401f0014997f89 */ /* 0x000ea200000e0000 */
        /* <DEDUP_REMOVED lines=23> */
[----:B--2---:R-:W-:Y:S01]  /*c0e0*/  FMNMX.FTZ R20, R20, R153, !PT ;  /* 0x0000009914147209 */ /* 0x004fe20007810000 */
[----:B------:R-:W-:Y:S01]  /*c0f0*/  MUFU.EX2 R180, R180 ;  /* 0x000000b400b47308 */ /* 0x000fe20000000800 */
[-C--:B------:R-:W-:Y:S01]  /*c100*/  FMUL.FTZ R136, R136, R168.reuse ;  /* 0x000000a888887220 */ /* 0x080fe20000410000 */
[-C--:B------:R-:W-:Y:S01]  /*c110*/  FMUL.FTZ R137, R137, R168.reuse ;  /* 0x000000a889897220 */ /* 0x080fe20000410000 */
[-C--:B------:R-:W-:Y:S01]  /*c120*/  FMUL.FTZ R140, R140, R168.reuse ;  /* 0x000000a88c8c7220 */ /* 0x080fe20000410000 */
[----:B------:R-:W2:Y:S01]  /*c130*/  SHFL.BFLY PT, R222, R20, 0x1, 0x1f ;  /* 0x0c201f0014de7f89 */ /* 0x000ea200000e0000 */
[-C--:B------:R-:W-:Y:S01]  /*c140*/  FMUL.FTZ R141, R141, R168.reuse ;  /* 0x000000a88d8d7220 */ /* 0x080fe20000410000 */
[-C--:B------:R-:W-:Y:S01]  /*c150*/  FMUL.FTZ R144, R144, R168.reuse ;  /* 0x000000a890907220 */ /* 0x080fe20000410000 */
[-C--:B------:R-:W-:Y:S01]  /*c160*/  FMUL.FTZ R145, R145, R168.reuse ;  /* 0x000000a891917220 */ /* 0x080fe20000410000 */
[----:B------:R-:W3:Y:S01]  /*c170*/  MUFU.EX2 R153, R160 ;  /* 0x000000a000997308 */ /* 0x000ee20000000800 */
[-C--:B------:R-:W-:Y:S01]  /*c180*/  FMUL.FTZ R148, R148, R168.reuse ;  /* 0x000000a894947220 */ /* 0x080fe20000410000 */
[----:B------:R-:W-:-:S06]  /*c190*/  FMUL.FTZ R149, R149, R168 ;  /* 0x000000a895957220 */ /* 0x000fcc0000410000 */
[----:B------:R-:W4:Y:S01]  /*c1a0*/  MUFU.EX2 R160, R219 ;  /* 0x000000db00a07308 */ /* 0x000f220000000800 */
[----:B---3--:R-:W-:Y:S01]  /*c1b0*/  FADD.FTZ R11, R153, R11 ;  /* 0x0000000b990b7221 */ /* 0x008fe20000010000 */
[----:B--2---:R-:W-:-:S03]  /*c1c0*/  FMNMX.FTZ R20, R20, R222, !PT ;  /* 0x000000de14147209 */ /* 0x004fc60007810000 */
[----:B------:R-:W-:Y:S02]  /*c1d0*/  FADD.FTZ R11, R161, R11 ;  /* 0x0000000ba10b7221 */ /* 0x000fe40000010000 */
[----:B------:R-:W-:Y:S02]  /*c1e0*/  FADD.FTZ R15, -R20, R15 ;  /* 0x0000000f140f7221 */ /* 0x000fe40000010100 */
[----:B------:R-:W-:Y:S02]  /*c1f0*/  FADD.FTZ R11, R164, R11 ;  /* 0x0000000ba40b7221 */ /* 0x000fe40000010000 */
[----:B------:R-:W-:Y:S02]  /*c200*/  FMUL.FTZ R15, R15, R3 ;  /* 0x000000030f0f7220 */ /* 0x000fe40000410000 */
[----:B------:R-:W-:-:S04]  /*c210*/  FADD.FTZ R11, R165, R11 ;  /* 0x0000000ba50b7221 */ /* 0x000fc80000010000 */
[----:B----4-:R-:W-:Y:S01]  /*c220*/  FADD.FTZ R11, R160, R11 ;  /* 0x0000000ba00b7221 */ /* 0x010fe20000010000 */
[----:B------:R-:W2:Y:S01]  /*c230*/  MUFU.EX2 R15, R15 ;  /* 0x0000000f000f7308 */ /* 0x000ea20000000800 */
[C---:B------:R-:W-:Y:S02]  /*c240*/  F2FP.F16.F32.PACK_AB R160, R169.reuse, R160 ;  /* 0x000000a0a9a0723e */ /* 0x040fe400000000ff */
[----:B------:R-:W-:-:S04]  /*c250*/  FADD.FTZ R11, R169, R11 ;  /* 0x0000000ba90b7221 */ /* 0x000fc80000010000 */
[----:B------:R-:W-:-:S04]  /*c260*/  FADD.FTZ R11, R172, R11 ;  /* 0x0000000bac0b7221 */ /* 0x000fc80000010000 */
[----:B------:R-:W-:-:S04]  /*c270*/  FADD.FTZ R11, R173, R11 ;  /* 0x0000000bad0b7221 */ /* 0x000fc80000010000 */
[----:B------:R-:W-:Y:S01]  /*c280*/  FADD.FTZ R11, R176, R11 ;  /* 0x0000000bb00b7221 */ /* 0x000fe20000010000 */
[----:B--2---:R2:W-:Y:S01]  /*c290*/  @!P2 STS [R218+0x28820], R15 ;  /* 0x0288200fda00a388 */ /* 0x0045e20000000800 */
[-C--:B------:R-:W-:Y:S02]  /*c2a0*/  FMUL.FTZ R26, R26, R15.reuse ;  /* 0x0000000f1a1a7220 */ /* 0x080fe40000410000 */
[----:B------:R-:W-:Y:S01]  /*c2b0*/  FADD.FTZ R11, R177, R11 ;  /* 0x0000000bb10b7221 */ /* 0x000fe20000010000 */
[-C--:B------:R-:W-:Y:S01]  /*c2c0*/  FMUL.FTZ R27, R27, R15.reuse ;  /* 0x0000000f1b1b7220 */ /* 0x080fe20000410000 */
[-C--:B------:R-:W-:Y:S01]  /*c2d0*/  FMUL.FTZ R30, R30, R15.reuse ;  /* 0x0000000f1e1e7220 */ /* 0x080fe20000410000 */
[-C--:B------:R-:W-:Y:S01]  /*c2e0*/  FMUL.FTZ R31, R31, R15.reuse ;  /* 0x0000000f1f1f7220 */ /* 0x080fe20000410000 */
[----:B------:R-:W-:Y:S01]  /*c2f0*/  FADD.FTZ R11, R180, R11 ;  /* 0x0000000bb40b7221 */ /* 0x000fe20000010000 */
[-C--:B------:R-:W-:Y:S01]  /*c300*/  FMUL.FTZ R34, R34, R15.reuse ;  /* 0x0000000f22227220 */ /* 0x080fe20000410000 */
[-C--:B------:R-:W-:Y:S01]  /*c310*/  FMUL.FTZ R35, R35, R15.reuse ;  /* 0x0000000f23237220 */ /* 0x080fe20000410000 */
[----:B------:R-:W-:Y:S01]  /*c320*/  FMUL.FTZ R38, R38, R15 ;  /* 0x0000000f26267220 */ /* 0x000fe20000410000 */
[----:B--2---:R-:W-:Y:S01]  /*c330*/  FMUL.FTZ R218, R20, R3 ;  /* 0x0000000314da7220 */ /* 0x004fe20000410000 */
[-C--:B------:R-:W-:Y:S01]  /*c340*/  FMUL.FTZ R39, R39, R15.reuse ;  /* 0x0000000f27277220 */ /* 0x080fe20000410000 */
[-C--:B------:R-:W-:Y:S01]  /*c350*/  FMUL.FTZ R42, R42, R15.reuse ;  /* 0x0000000f2a2a7220 */ /* 0x080fe20000410000 */
[----:B------:R-:W-:Y:S01]  /*c360*/  FMUL.FTZ R43, R43, R15 ;  /* 0x0000000f2b2b7220 */ /* 0x000fe20000410000 */
[-CC-:B------:R-:W-:Y:S01]  /*c370*/  FFMA.FTZ R154, R154, R3.reuse, -R218.reuse ;  /* 0x000000039a9a7223 */ /* 0x180fe200000108da */
[-CC-:B------:R-:W-:Y:S01]  /*c380*/  FFMA.FTZ R155, R155, R3.reuse, -R218.reuse ;  /* 0x000000039b9b7223 */ /* 0x180fe200000108da */
[-CC-:B------:R-:W-:Y:S01]  /*c390*/  FFMA.FTZ R219, R166, R3.reuse, -R218.reuse ;  /* 0x00000003a6db7223 */ /* 0x180fe200000108da */
[-CC-:B------:R-:W-:Y:S01]  /*c3a0*/  FFMA.FTZ R158, R158, R3.reuse, -R218.reuse ;  /* 0x000000039e9e7223 */ /* 0x180fe200000108da */
[----:B------:R-:W2:Y:S01]  /*c3b0*/  MUFU.EX2 R166, R181 ;  /* 0x000000b500a67308 */ /* 0x000ea20000000800 */
[-CC-:B------:R-:W-:Y:S01]  /*c3c0*/  FFMA.FTZ R159, R159, R3.reuse, -R218.reuse ;  /* 0x000000039f9f7223 */ /* 0x180fe200000108da */
[-CC-:B------:R-:W-:Y:S01]  /*c3d0*/  FFMA.FTZ R162, R162, R3.reuse, -R218.reuse ;  /* 0x00000003a2a27223 */ /* 0x180fe200000108da */
[-CC-:B------:R-:W-:Y:S01]  /*c3e0*/  FFMA.FTZ R163, R163, R3.reuse, -R218.reuse ;  /* 0x00000003a3a37223 */ /* 0x180fe200000108da */
[-CC-:B------:R-:W-:Y:S01]  /*c3f0*/  FFMA.FTZ R167, R167, R3.reuse, -R218.reuse ;  /* 0x00000003a7a77223 */ /* 0x180fe200000108da */
[-CC-:B------:R-:W-:Y:S01]  /*c400*/  FFMA.FTZ R170, R170, R3.reuse, -R218.reuse ;  /* 0x00000003aaaa7223 */ /* 0x180fe200000108da */
[-CC-:B------:R-:W-:Y:S01]  /*c410*/  FFMA.FTZ R171, R171, R3.reuse, -R218.reuse ;  /* 0x00000003abab7223 */ /* 0x180fe200000108da */
[-CC-:B------:R-:W-:Y:S01]  /*c420*/  FFMA.FTZ R174, R174, R3.reuse, -R218.reuse ;  /* 0x00000003aeae7223 */ /* 0x180fe200000108da */
[----:B------:R3:W4:Y:S01]  /*c430*/  MUFU.EX2 R181, R154 ;  /* 0x0000009a00b57308 */ /* 0x0007220000000800 */
[-CC-:B------:R-:W-:Y:S01]  /*c440*/  FFMA.FTZ R175, R175, R3.reuse, -R218.reuse ;  /* 0x00000003afaf7223 */ /* 0x180fe200000108da */
[-CC-:B------:R-:W-:Y:S01]  /*c450*/  FFMA.FTZ R178, R178, R3.reuse, -R218.reuse ;  /* 0x00000003b2b27223 */ /* 0x180fe200000108da */
[-CC-:B------:R-:W-:Y:S01]  /*c460*/  FFMA.FTZ R179, R179, R3.reuse, -R218.reuse ;  /* 0x00000003b3b37223 */ /* 0x180fe200000108da */
[-CC-:B------:R-:W-:Y:S01]  /*c470*/  FFMA.FTZ R183, R183, R3.reuse, -R218.reuse ;  /* 0x00000003b7b77223 */ /* 0x180fe200000108da */
[----:B------:R-:W-:Y:S01]  /*c480*/  FFMA.FTZ R182, R182, R3, -R218 ;  /* 0x00000003b6b67223 */ /* 0x000fe200000108da */
[-C--:B------:R-:W-:Y:S01]  /*c490*/  FMUL.FTZ R46, R46, R15.reuse ;  /* 0x0000000f2e2e7220 */ /* 0x080fe20000410000 */
[----:B------:R-:W-:Y:S01]  /*c4a0*/  FMUL.FTZ R47, R47, R15 ;  /* 0x0000000f2f2f7220 */ /* 0x000fe20000410000 */
[----:B------:R-:W5:Y:S01]  /*c4b0*/  MUFU.EX2 R155, R155 ;  /* 0x0000009b009b7308 */ /* 0x000f620000000800 */
[----:B---3--:R-:W-:Y:S01]  /*c4c0*/  F2FP.F16.F32.PACK_AB R154, R157, R156 ;  /* 0x0000009c9d9a723e */ /* 0x008fe200000000ff */
[----:B--2---:R-:W-:Y:S01]  /*c4d0*/  FADD.FTZ R11, R166, R11 ;  /* 0x0000000ba60b7221 */ /* 0x004fe20000010000 */
[----:B------:R-:W-:Y:S01]  /*c4e0*/  F2FP.F16.F32.PACK_AB R156, R161, R153 ;  /* 0x00000099a19c723e */ /* 0x000fe200000000ff */
[-C--:B------:R-:W-:Y:S01]  /*c4f0*/  FMUL.FTZ R50, R50, R15.reuse ;  /* 0x0000000f32327220 */ /* 0x080fe20000410000 */
[----:B------:R-:W-:Y:S01]  /*c500*/  F2FP.F16.F32.PACK_AB R166, R166, R180 ;  /* 0x000000b4a6a6723e */ /* 0x000fe200000000ff */
[-C--:B------:R-:W-:Y:S01]  /*c510*/  FMUL.FTZ R51, R51, R15.reuse ;  /* 0x0000000f33337220 */ /* 0x080fe20000410000 */
[-C--:B------:R-:W-:Y:S01]  /*c520*/  FMUL.FTZ R54, R54, R15.reuse ;  /* 0x0000000f36367220 */ /* 0x080fe20000410000 */
[----:B------:R-:W2:Y:S01]  /*c530*/  MUFU.EX2 R158, R158 ;  /* 0x0000009e009e7308 */ /* 0x000ea20000000800 */
[----:B----4-:R-:W-:Y:S01]  /*c540*/  FFMA.FTZ R12, R15, R12, R181 ;  /* 0x0000000c0f0c7223 */ /* 0x010fe200000100b5 */
[-C--:B------:R-:W-:Y:S01]  /*c550*/  FMUL.FTZ R55, R55, R15.reuse ;  /* 0x0000000f37377220 */ /* 0x080fe20000410000 */
[-C--:B------:R-:W-:Y:S01]  /*c560*/  FMUL.FTZ R58, R58, R15.reuse ;  /* 0x0000000f3a3a7220 */ /* 0x080fe20000410000 */
[-C--:B------:R-:W-:Y:S01]  /*c570*/  FMUL.FTZ R59, R59, R15.reuse ;  /* 0x0000000f3b3b7220 */ /* 0x080fe20000410000 */
[-C--:B------:R-:W-:Y:S01]  /*c580*/  FMUL.FTZ R62, R62, R15.reuse ;  /* 0x0000000f3e3e7220 */ /* 0x080fe20000410000 */
[-C--:B------:R-:W-:Y:S01]  /*c590*/  FMUL.FTZ R63, R63, R15.reuse ;  /* 0x0000000f3f3f7220 */ /* 0x080fe20000410000 */
[----:B------:R-:W-:Y:S01]  /*c5a0*/  FMUL.FTZ R66, R66, R15 ;  /* 0x0000000f42427220 */ /* 0x000fe20000410000 */
[----:B------:R-:W3:Y:S01]  /*c5b0*/  MUFU.EX2 R159, R159 ;  /* 0x0000009f009f7308 */ /* 0x000ee20000000800 */
[C---:B-----5:R-:W-:Y:S01]  /*c5c0*/  FADD.FTZ R12, R155.reuse, R12 ;  /* 0x0000000c9b0c7221 */ /* 0x060fe20000010000 */
[----:B------:R-:W-:Y:S01]  /*c5d0*/  F2FP.F16.F32.PACK_AB R153, R155, R181 ;  /* 0x000000b59b99723e */ /* 0x000fe200000000ff */
[-C--:B------:R-:W-:Y:S01]  /*c5e0*/  FMUL.FTZ R67, R67, R15.reuse ;  /* 0x0000000f43437220 */ /* 0x080fe20000410000 */
[-C--:B------:R-:W-:Y:S01]  /*c5f0*/  FMUL.FTZ R70, R70, R15.reuse ;  /* 0x0000000f46467220 */ /* 0x080fe20000410000 */
[-C--:B------:R-:W-:Y:S01]  /*c600*/  FMUL.FTZ R71, R71, R15.reuse ;  /* 0x0000000f47477220 */ /* 0x080fe20000410000 */
[-C--:B------:R-:W-:Y:S01]  /*c610*/  FMUL.FTZ R74, R74, R15.reuse ;  /* 0x0000000f4a4a7220 */ /* 0x080fe20000410000 */
[-C--:B------:R-:W-:Y:S01]  /*c620*/  FMUL.FTZ R75, R75, R15.reuse ;  /* 0x0000000f4b4b7220 */ /* 0x080fe20000410000 */
[----:B------:R-:W4:Y:S01]  /*c630*/  MUFU.EX2 R162, R162 ;  /* 0x000000a200a27308 */ /* 0x000f220000000800 */
        /* <DEDUP_REMOVED lines=8> */
[C---:B---3--:R-:W-:Y:S01]  /*c6c0*/  FADD.FTZ R12, R159.reuse, R12 ;  /* 0x0000000c9f0c7221 */ /* 0x048fe20000010000 */
[----:B------:R-:W-:Y:S01]  /*c6d0*/  F2FP.F16.F32.PACK_AB R155, R159, R158 ;  /* 0x0000009e9f9b723e */ /* 0x000fe200000000ff */
[----:B------:R-:W-:Y:S01]  /*c6e0*/  BAR.SYNC.DEFER_BLOCKING 0xf, 0x100 ;  /* 0x03c4000000007b1d */ /* 0x000fe20000010000 */
[----:B------:R-:W-:Y:S01]  /*c6f0*/  F2FP.F16.F32.PACK_AB R158, R165, R164 ;  /* 0x000000a4a59e723e */ /* 0x000fe200000000ff */
[-C--:B------:R-:W-:Y:S01]  /*c700*/  FMUL.FTZ R90, R90, R15.reuse ;  /* 0x0000000f5a5a7220 */ /* 0x080fe20000410000 */
[----:B------:R-:W-:Y:S01]  /*c710*/  F2FP.F16.F32.PACK_AB R164, R177, R176 ;  /* 0x000000b0b1a4723e */ /* 0x000fe200000000ff */
[-C--:B------:R-:W-:Y:S01]  /*c720*/  FMUL.FTZ R91, R91, R15.reuse ;  /* 0x0000000f5b5b7220 */ /* 0x080fe20000410000 */
[-C--:B------:R-:W-:Y:S01]  /*c730*/  FMUL.FTZ R94, R94, R15.reuse ;  /* 0x0000000f5e5e7220 */ /* 0x080fe20000410000 */
[----:B------:R-:W3:Y:S01]  /*c740*/  MUFU.EX2 R219, R219 ;  /* 0x000000db00db7308 */ /* 0x000ee20000000800 */
[----:B----4-:R-:W-:Y:S01]  /*c750*/  FADD.FTZ R12, R162, R12 ;  /* 0x0000000ca20c7221 */ /* 0x010fe20000010000 */
[-C--:B------:R-:W-:Y:S01]  /*c760*/  FMUL.FTZ R95, R95, R15.reuse ;  /* 0x0000000f5f5f7220 */ /* 0x080fe20000410000 */
        /* <DEDUP_REMOVED lines=13> */
[----:B------:R-:W2:Y:S01]  /*c840*/  MUFU.EX2 R170, R170 ;  /* 0x000000aa00aa7308 */ /* 0x000ea20000000800 */
[----:B---3--:R-:W-:Y:S01]  /*c850*/  FADD.FTZ R12, R219, R12 ;  /* 0x0000000cdb0c7221 */ /* 0x008fe20000010000 */
[----:B------:R3:W-:Y:S01]  /*c860*/  STSM.16.M88.4 [R199+0x26800], R152 ;  /* 0x02680098c7007844 */ /* 0x0007e20000000200 */
[-C--:B------:R-:W-:Y:S01]  /*c870*/  FMUL.FTZ R115, R115, R15.reuse ;  /* 0x0000000f73737220 */ /* 0x080fe20000410000 */
[-C--:B------:R-:W-:Y:S01]  /*c880*/  FMUL.FTZ R118, R118, R15.reuse ;  /* 0x0000000f76767220 */ /* 0x080fe20000410000 */
[-C--:B------:R-:W-:Y:S01]  /*c890*/  FMUL.FTZ R119, R119, R15.reuse ;  /* 0x0000000f77777220 */ /* 0x080fe20000410000 */
[-C--:B------:R-:W-:Y:S01]  /*c8a0*/  FMUL.FTZ R122, R122, R15.reuse ;  /* 0x0000000f7a7a7220 */ /* 0x080fe20000410000 */
[----:B------:R-:W-:Y:S01]  /*c8b0*/  FMUL.FTZ R123, R123, R15 ;  /* 0x0000000f7b7b7220 */ /* 0x000fe20000410000 */
[----:B------:R-:W5:Y:S01]  /*c8c0*/  MUFU.EX2 R171, R171 ;  /* 0x000000ab00ab7308 */ /* 0x000f620000000800 */
        /* <DEDUP_REMOVED lines=16> */
[C---:B-----5:R-:W-:Y:S01]  /*c9d0*/  FADD.FTZ R12, R171.reuse, R12 ;  /* 0x0000000cab0c7221 */ /* 0x060fe20000010000 */
[----:B------:R-:W-:Y:S01]  /*c9e0*/  F2FP.F16.F32.PACK_AB R161, R171, R170 ;  /* 0x000000aaaba1723e */ /* 0x000fe200000000ff */
[-C--:B------:R-:W-:Y:S01]  /*c9f0*/  FMUL.FTZ R146, R146, R15.reuse ;  /* 0x0000000f92927220 */ /* 0x080fe20000410000 */
[-C--:B------:R-:W-:Y:S01]  /*ca00*/  FMUL.FTZ R147, R147, R15.reuse ;  /* 0x0000000f93937220 */ /* 0x080fe20000410000 */
[-C--:B------:R-:W-:Y:S01]  /*ca10*/  FMUL.FTZ R150, R150, R15.reuse ;  /* 0x0000000f96967220 */ /* 0x080fe20000410000 */
[----:B------:R-:W-:-:S02]  /*ca20*/  FMUL.FTZ R151, R151, R15 ;  /* 0x0000000f97977220 */ /* 0x000fc40000410000 */
[----:B------:R-:W5:Y:S01]  /*ca30*/  MUFU.EX2 R178, R178 ;  /* 0x000000b200b27308 */ /* 0x000f620000000800 */
[----:B----4-:R-:W-:-:S07]  /*ca40*/  FADD.FTZ R12, R174, R12 ;  /* 0x0000000cae0c7221 */ /* 0x010fce0000010000 */
[----:B------:R-:W4:Y:S01]  /*ca50*/  MUFU.EX2 R165, R179 ;  /* 0x000000b300a57308 */ /* 0x000f220000000800 */
[C---:B--2---:R-:W-:Y:S01]  /*ca60*/  FADD.FTZ R12, R175.reuse, R12 ;  /* 0x0000000caf0c7221 */ /* 0x044fe20000010000 */
[----:B------:R-:W-:-:S05]  /*ca70*/  F2FP.F16.F32.PACK_AB R163, R175, R174 ;  /* 0x000000aeafa3723e */ /* 0x000fca00000000ff */
[----:B------:R3:W-:Y:S01]  /*ca80*/  STSM.16.M88.4 [R200], R160 ;  /* 0x000000a0c8007844 */ /* 0x0007e20000000200 */
[----:B------:R-:W2:Y:S01]  /*ca90*/  MUFU.EX2 R167, R182 ;  /* 0x000000b600a77308 */ /* 0x000ea20000000800 */
[----:B-----5:R-:W-:-:S07]  /*caa0*/  FADD.FTZ R12, R178, R12 ;  /* 0x0000000cb20c7221 */ /* 0x020fce0000010000 */
[----:B------:R-:W5:Y:S01]  /*cab0*/  MUFU.EX2 R183, R183 ;  /* 0x000000b700b77308 */ /* 0x000f620000000800 */
[C---:B----4-:R-:W-:Y:S01]  /*cac0*/  FADD.FTZ R12, R165.reuse, R12 ;  /* 0x0000000ca50c7221 */ /* 0x050fe20000010000 */
[----:B------:R-:W-:-:S03]  /*cad0*/  F2FP.F16.F32.PACK_AB R165, R165, R178 ;  /* 0x000000b2a5a5723e */ /* 0x000fc600000000ff */
[----:B--2---:R-:W-:Y:S01]  /*cae0*/  FADD.FTZ R12, R167, R12 ;  /* 0x0000000ca70c7221 */ /* 0x004fe20000010000 */
[----:B-----5:R-:W-:-:S03]  /*caf0*/  F2FP.F16.F32.PACK_AB R167, R183, R167 ;  /* 0x000000a7b7a7723e */ /* 0x020fc600000000ff */
[----:B------:R-:W-:Y:S02]  /*cb00*/  FADD.FTZ R12, R183, R12 ;  /* 0x0000000cb70c7221 */ /* 0x000fe40000010000 */
[----:B------:R3:W-:Y:S01]  /*cb10*/  STSM.16.M88.4 [R201], R164 ;  /* 0x000000a4c9007844 */ /* 0x0007e20000000200 */
[----:B------:R-:W-:Y:S05]  /*cb20*/  @!P0 BRA `(.L_x_3909) ;  /* 0x0000000000048947 */ /* 0x000fea0003800000 */
[----:B------:R-:W-:Y:S01]  /*cb30*/  BPT.TRAP 0x1 ;  /* 0x000000040000795c */ /* 0x000fe20000300000 */
.L_x_3909:
[----:B------:R2:W4:Y:S01]  /*cb40*/  SYNCS.PHASECHK.TRANS64.TRYWAIT P2, [R21+URZ+0x28c50], R14 ;  /* 0x028c500e150075a7 */ /* 0x000522000804017f */
[----:B------:R-:W-:Y:S05]  /*cb50*/  @!P0 BRA `(.L_x_3910) ;  /* 0x0000000000048947 */ /* 0x000fea0003800000 */
[----:B------:R-:W-:Y:S01]  /*cb60*/  BPT.TRAP 0x1 ;  /* 0x000000040000795c */ /* 0x000fe20000300000 */
.L_x_3910:
[----:B------:R-:W-:Y:S04]  /*cb70*/  BSSY B1, `(.L_x_3911) ;  /* 0x0000004000017945 */ /* 0x000fe80003800000 */
[----:B----4-:R-:W-:Y:S05]  /*cb80*/  @P2 BRA `(.L_x_3912) ;  /* 0x0000000000082947 */ /* 0x010fea0003800000 */
[----:B------:R-:W4:Y:S02]  /*cb90*/  SYNCS.PHASECHK.TRANS64.TRYWAIT P2, [R21+URZ+0x28c50], R14 ;  /* 0x028c500e150075a7 */ /* 0x000f24000804017f */
[----:B----4-:R-:W-:Y:S05]  /*cba0*/  @!P2 BRA `(.L_x_3913) ;  /* 0x000000e00084a947 */ /* 0x010fea0003800000 */
.L_x_3912:
[----:B------:R-:W-:Y:S05]  /*cbb0*/  BSYNC B1 ;  /* 0x0000000000017941 */ /* 0x000fea0003800000 */
.L_x_3911:
[----:B012-4-:R-:W-:Y:S01]  /*cbc0*/  IMAD R14, R19, 0x1000, R13 ;  /* 0x00001000130e7824 */ /* 0x017fe200078e020d */
[----:B------:R-:W-:Y:S01]  /*cbd0*/  WARPGROUP.ARRIVE ;  /* 0x00000000000079c5 */ /* 0x000fe20000000000 */
[----:B------:R-:W-:-:S03]  /*cbe0*/  IMAD.MOV.U32 R15, RZ, RZ, 0x40000040 ;  /* 0x40000040ff0f7424 */ /* 0x000fc600078e00ff */
[----:B------:R-:W-:Y:S02]  /*cbf0*/  R2UR UR6, R14 ;  /* 0x000000000e0672ca */ /* 0x000fe400000e0000 */
[----:B------:R-:W-:Y:S01]  /*cc00*/  R2UR UR7, R15 ;  /* 0x000000000f0772ca */ /* 0x000fe200000e0000 */
[----:B------:R-:W-:-:S12]  /*cc10*/  IMAD.MOV.U32 R15, RZ, RZ, 0x40000040 ;  /* 0x40000040ff0f7424 */ /* 0x000fd800078e00ff */
[----:B------:R-:W-:Y:S03]  /*cc20*/  HGMMA.64x256x16.F32 R24, R152, gdesc[UR4].tnspB, R24, gsb0 ;  /* 0x43e0000498187df0 */ /* 0x000fe60008000818 */
[----:B------:R-:W-:Y:S02]  /*cc30*/  WARPGROUP.DEPBAR.LE gsb0, 0x0 ;  /* 0x00008000000079c5 */ /* 0x000fe40000010000 */
[----:B---3--:R-:W-:Y:S01]  /*cc40*/  VIADD R152, R14, 0x80 ;  /* 0x000000800e987836 */ /* 0x008fe20000000000 */
[----:B------:R-:W-:Y:S01]  /*cc50*/  WARPGROUP.ARRIVE ;  /* 0x00000000000079c5 */ /* 0x000fe20000000000 */
[----:B------:R-:W-:-:S03]  /*cc60*/  IMAD.MOV.U32 R153, RZ, RZ, 0x40000040 ;  /* 0x40000040ff997424 */ /* 0x000fc600078e00ff */
[----:B------:R-:W-:Y:S01]  /*cc70*/  R2UR UR6, R152 ;  /* 0x00000000980672ca */ /* 0x000fe200000e0000 */
[C---:B------:R-:W-:Y:S01]  /*cc80*/  VIADD R152, R14.reuse, 0x100 ;  /* 0x000001000e987836 */ /* 0x040fe20000000000 */
[----:B------:R-:W-:Y:S01]  /*cc90*/  R2UR UR7, R153 ;  /* 0x00000000990772ca */ /* 0x000fe200000e0000 */
[----:B------:R-:W-:Y:S02]  /*cca0*/  IMAD.MOV.U32 R153, RZ, RZ, 0x40000040 ;  /* 0x40000040ff997424 */ /* 0x000fe400078e00ff */
[----:B------:R-:W-:-:S13]  /*ccb0*/  VIADD R14, R14, 0x180 ;  /* 0x000001800e0e7836 */ /* 0x000fda0000000000 */
[----:B------:R-:W-:Y:S01]  /*ccc0*/  HGMMA.64x256x16.F32 R24, R156, gdesc[UR4].tnspB, R24, gsb0 ;  /* 0x43e000049c187df0 */ /* 0x000fe20008000818 */
[----:B------:R-:W-:Y:S02]  /*ccd0*/  R2UR UR6, R152 ;  /* 0x00000000980672ca */ /* 0x000fe400000e0000 */
[----:B------:R-:W-:Y:S01]  /*cce0*/  R2UR UR7, R153 ;  /* 0x00000000990772ca */ /* 0x000fe200000e0000 */
[----:B------:R-:W-:Y:S02]  /*ccf0*/  WARPGROUP.DEPBAR.LE gsb0, 0x0 ;  /* 0x00008000000079c5 */ /* 0x000fe40000010000 */
[----:B------:R-:W-:-:S15]  /*cd00*/  WARPGROUP.ARRIVE ;  /* 0x00000000000079c5 */ /* 0x000fde0000000000 */
[----:B------:R-:W-:-:S07]  /*cd10*/  NOP ;  /* 0x0000000000007918 */ /* 0x000fce0000000000 */
[----:B------:R-:W-:Y:S01]  /*cd20*/  HGMMA.64x256x16.F32 R24, R160, gdesc[UR4].tnspB, R24, gsb0 ;  /* 0x43e00004a0187df0 */ /* 0x000fe20008000818 */
[----:B------:R-:W-:Y:S02]  /*cd30*/  R2UR UR6, R14 ;  /* 0x000000000e0672ca */ /* 0x000fe400000e0000 */
[----:B------:R-:W-:Y:S01]  /*cd40*/  R2UR UR7, R15 ;  /* 0x000000000f0772ca */ /* 0x000fe200000e0000 */
        /* <DEDUP_REMOVED lines=13> */
[----:B------:R-:W-:Y:S05]  /*ce20*/  @!P0 BRA `(.L_x_3914) ;  /* 0x0000000000048947 */ /* 0x000fea0003800000 */
[----:B------:R-:W-:Y:S01]  /*ce30*/  BPT.TRAP 0x1 ;  /* 0x000000040000795c */ /* 0x000fe20000300000 */
.L_x_3914:
[----:B------:R-:W-:Y:S01]  /*ce40*/  VIADD R21, R21, 0x28c60 ;  /* 0x00028c6015157836 */ /* 0x000fe20000000000 */
[----:B------:R-:W-:Y:S01]  /*ce50*/  MOV R219, R10 ;  /* 0x0000000a00db7202 */ /* 0x000fe20000000f00 */
[----:B------:R-:W-:Y:S02]  /*ce60*/  IMAD.MOV.U32 R15, RZ, RZ, R20 ;  /* 0x000000ffff0f7224 */ /* 0x000fe400078e0014 */
[----:B------:R-:W-:Y:S01]  /*ce70*/  IMAD.MOV.U32 R218, RZ, RZ, R19 ;  /* 0x000000ffffda7224 */ /* 0x000fe200078e0013 */
[----:B------:R-:W-:-:S04]  /*ce80*/  PRMT R21, R190, 0x654, R21 ;  /* 0x00000654be157816 */ /* 0x000fc80000000015 */
[----:B------:R2:W-:Y:S01]  /*ce90*/  SYNCS.ARRIVE.TRANS64.RED.A1T0 RZ, [R21+URZ], RZ ;  /* 0x000000ff15ff79a7 */ /* 0x0005e2000810043f */
[----:B------:R-:W-:Y:S05]  /*cea0*/  @P1 BRA `(.L_x_3915) ;  /* 0xffffffe4006c1947 */ /* 0x000fea000383ffff */
.L_x_3902:
[----:B------:R-:W-:Y:S05]  /*ceb0*/  BSYNC B0 ;  /* 0x0000000000007941 */ /* 0x000fea0003800000 */
.L_x_3901:
[----:B-1----:R-:W3:Y:S01]  /*cec0*/  LDL.LU R14, [R1+0x3c] ;  /* 0x00003c00010e7983 */ /* 0x002ee20000300800 */
[----:B0-----:R-:W-:Y:S02]  /*ced0*/  IMAD.MOV.U32 R156, RZ, RZ, -0x800000 ;  /* 0xff800000ff9c7424 */ /* 0x001fe400078e00ff */
[----:B--2---:R-:W-:Y:S01]  /*cee0*/  IMAD.MOV.U32 R21, RZ, RZ, -0x800000 ;  /* 0xff800000ff157424 */ /* 0x004fe200078e00ff */
[----:B------:R-:W0:Y:S02]  /*cef0*/  SHFL.BFLY PT, R0, R11, 0x2, 0x1f ;  /* 0x0c401f000b007f89 */ /* 0x000e2400000e0000 */
[----:B0-----:R-:W-:-:S05]  /*cf00*/  FADD.FTZ R0, R0, R11 ;  /* 0x0000000b00007221 */ /* 0x001fca0000010000 */
[----:B------:R-:W0:Y:S02]  /*cf10*/  SHFL.BFLY PT, R4, R0, 0x1, 0x1f ;  /* 0x0c201f0000047f89 */ /* 0x000e2400000e0000 */
[----:B0-----:R-:W-:Y:S01]  /*cf20*/  FADD.FTZ R0, R0, R4 ;  /* 0x0000000400007221 */ /* 0x001fe20000010000 */
[----:B------:R-:W-:Y:S01]  /*cf30*/  IMAD.MOV.U32 R4, RZ, RZ, RZ ;  /* 0x000000ffff047224 */ /* 0x000fe200078e00ff */
[----:B------:R-:W-:Y:S08]  /*cf40*/  BAR.ARV 0x8, 0x100 ;  /* 0x0204000000007b1d */ /* 0x000ff00000002000 */
[----:B------:R-:W-:Y:S01]  /*cf50*/  BAR.SYNC.DEFER_BLOCKING 0xf, 0x100 ;  /* 0x03c4000000007b1d */ /* 0x000fe20000010000 */
[----:B------:R-:W-:-:S13]  /*cf60*/  FSETP.NE.FTZ.AND P0, PT, R0, RZ, PT ;  /* 0x000000ff0000720b */ /* 0x000fda0003f15000 */
[----:B------:R-:W0:Y:S01]  /*cf70*/  @P0 MUFU.RCP R4, R0 ;  /* 0x0000000000040308 */ /* 0x000e220000001000 */
[----:B------:R-:W-:-:S07]  /*cf80*/  @P0 FMUL.FTZ R5, R3, 0.69314718246459960938 ;  /* 0x3f31721803050820 */ /* 0x000fce0000410000 */
[----:B------:R-:W1:Y:S01]  /*cf90*/  @P0 MUFU.LG2 R0, R0 ;  /* 0x0000000000000308 */ /* 0x000e620000000c00 */
        /* <DEDUP_REMOVED lines=8> */
[----:B-1----:R-:W-:Y:S01]  /*d020*/  @P0 FMUL.FTZ R0, R0, 0.69314718246459960938 ;  /* 0x3f31721800000820 */ /* 0x002fe20000410000 */
[-C--:B------:R-:W-:Y:S01]  /*d030*/  FMUL.FTZ R40, R40, R4.reuse ;  /* 0x0000000428287220 */ /* 0x080fe20000410000 */
[-C--:B------:R-:W-:Y:S01]  /*d040*/  FMUL.FTZ R41, R41, R4.reuse ;  /* 0x0000000429297220 */ /* 0x080fe20000410000 */
[----:B------:R-:W-:Y:S01]  /*d050*/  FMUL.FTZ R44, R44, R4 ;  /* 0x000000042c2c7220 */ /* 0x000fe20000410000 */
[----:B------:R-:W-:Y:S01]  /*d060*/  @P0 FFMA.FTZ R156, R5, R10, R0 ;  /* 0x0000000a059c0223 */ /* 0x000fe20000010000 */
[-C--:B------:R-:W-:Y:S01]  /*d070*/  FMUL.FTZ R45, R45, R4.reuse ;  /* 0x000000042d2d7220 */ /* 0x080fe20000410000 */
[----:B------:R-:W0:Y:S01]  /*d080*/  SHFL.BFLY PT, R0, R12, 0x2, 0x1f ;  /* 0x0c401f000c007f89 */ /* 0x000e2200000e0000 */
        /* <DEDUP_REMOVED lines=23> */
[----:B0-----:R-:W-:Y:S01]  /*d200*/  FADD.FTZ R0, R0, R12 ;  /* 0x0000000c00007221 */ /* 0x001fe20000010000 */
[-C--:B------:R-:W-:Y:S01]  /*d210*/  FMUL.FTZ R93, R93, R4.reuse ;  /* 0x000000045d5d7220 */ /* 0x080fe20000410000 */
[-C--:B------:R-:W-:Y:S01]  /*d220*/  FMUL.FTZ R96, R96, R4.reuse ;  /* 0x0000000460607220 */ /* 0x080fe20000410000 */
[-C--:B------:R-:W-:Y:S01]  /*d230*/  FMUL.FTZ R97, R97, R4.reuse ;  /* 0x0000000461617220 */ /* 0x080fe20000410000 */
        /* <DEDUP_REMOVED lines=25> */
[----:B0-----:R-:W-:Y:S01]  /*d3d0*/  FADD.FTZ R5, R0, R5 ;  /* 0x0000000500057221 */ /* 0x001fe20000010000 */
[----:B------:R-:W-:-:S02]  /*d3e0*/  IMAD.MOV.U32 R0, RZ, RZ, RZ ;  /* 0x000000ffff007224 */ /* 0x000fc400078e00ff */
[-C--:B------:R-:W-:Y:S01]  /*d3f0*/  FMUL.FTZ R148, R148, R4.reuse ;  /* 0x0000000494947220 */ /* 0x080fe20000410000 */
[----:B------:R-:W-:Y:S01]  /*d400*/  FMUL.FTZ R149, R149, R4 ;  /* 0x0000000495957220 */ /* 0x000fe20000410000 */
        /* <DEDUP_REMOVED lines=17> */
[----:B------:R-:W-:Y:S01]  /*d520*/  ISETP.NE.AND P0, PT, R197, RZ, PT ;  /* 0x000000ffc500720c */ /* 0x000fe20003f05270 */
        /* <DEDUP_REMOVED lines=12> */
[----:B------:R-:W-:-:S02]  /*d5f0*/  @!P0 IMAD R3, R19, 0x40, R195 ;  /* 0x0000004013038824 */ /* 0x000fc400078e02c3 */
[-C--:B------:R-:W-:Y:S01]  /*d600*/  FMUL.FTZ R71, R71, R0.reuse ;  /* 0x0000000047477220 */ /* 0x080fe20000410000 */
[----:B------:R-:W-:Y:S02]  /*d610*/  VIADD R19, R19, 0x1 ;  /* 0x0000000113137836 */ /* 0x000fe40000000000 */
[-C--:B------:R-:W-:Y:S01]  /*d620*/  FMUL.FTZ R74, R74, R0.reuse ;  /* 0x000000004a4a7220 */ /* 0x080fe20000410000 */
[----:B------:R-:W-:Y:S02]  /*d630*/  @!P0 IMAD R3, R3, 0x4, R2 ;  /* 0x0000000403038824 */ /* 0x000fe400078e0202 */
[-C--:B------:R-:W-:Y:S01]  /*d640*/  FMUL.FTZ R75, R75, R0.reuse ;  /* 0x000000004b4b7220 */ /* 0x080fe20000410000 */
[-C--:B------:R-:W-:Y:S01]  /*d650*/  FMUL.FTZ R78, R78, R0.reuse ;  /* 0x000000004e4e7220 */ /* 0x080fe20000410000 */
[----:B------:R-:W-:Y:S01]  /*d660*/  ISETP.NE.AND P1, PT, R19, 0x2, PT ;  /* 0x000000021300780c */ /* 0x000fe20003f25270 */
[-C--:B------:R-:W-:Y:S01]  /*d670*/  FMUL.FTZ R79, R79, R0.reuse ;  /* 0x000000004f4f7220 */ /* 0x080fe20000410000 */
[----:B------:R-:W-:Y:S01]  /*d680*/  @!P0 STS [R3+0x28800], R4 ;  /* 0x0288000403008388 */ /* 0x000fe20000000800 */
[-C--:B------:R-:W-:Y:S01]  /*d690*/  FMUL.FTZ R82, R82, R0.reuse ;  /* 0x0000000052527220 */ /* 0x080fe20000410000 */
[-C--:B------:R-:W-:Y:S01]  /*d6a0*/  FMUL.FTZ R83, R83, R0.reuse ;  /* 0x0000000053537220 */ /* 0x080fe20000410000 */
[-C--:B------:R-:W-:Y:S01]  /*d6b0*/  FMUL.FTZ R86, R86, R0.reuse ;  /* 0x0000000056567220 */ /* 0x080fe20000410000 */
[----:B------:R0:W-:Y:S01]  /*d6c0*/  @!P0 STS [R3+0x28820], R0 ;  /* 0x0288200003008388 */ /* 0x0001e20000000800 */
        /* <DEDUP_REMOVED lines=33> */
[----:B0-----:R-:W-:Y:S01]  /*d8e0*/  SEL R0, RZ, 0x1, P1 ;  /* 0x00000001ff007807 */ /* 0x001fe20000800000 */
[----:B------:R-:W-:Y:S06]  /*d8f0*/  BAR.ARV 0xe, 0x100 ;  /* 0x0384000000007b1d */ /* 0x000fec0000002000 */
[----:B------:R-:W-:-:S02]  /*d900*/  PLOP3.LUT P0, PT, PT, PT, PT, 0x8, 0x0 ;  /* 0x000000000000781c */ /* 0x000fc40003f0e170 */
[----:B------:R-:W-:Y:S02]  /*d910*/  LOP3.LUT R185, R185, R0, RZ, 0x3c, !PT ;  /* 0x00000000b9b97212 */ /* 0x000fe400078e3cff */
[----:B------:R-:W-:Y:S01]  /*d920*/  SEL R19, R19, RZ, P1 ;  /* 0x000000ff13137207 */ /* 0x000fe20000800000 */
[----:B---3--:R-:W-:-:S05]  /*d930*/  VIADD R14, R14, 0x1 ;  /* 0x000000010e0e7836 */ /* 0x008fca0000000000 */
[----:B------:R0:W-:Y:S03]  /*d940*/  STL [R1+0x3c], R14 ;  /* 0x00003c0e01007387 */ /* 0x0001e60000100800 */
.L_x_3844:
[----:B------:R-:W-:Y:S05]  /*d950*/  BSYNC B7 ;  /* 0x0000000000077941 */ /* 0x000fea0003800000 */
.L_x_3840:
[----:B------:R-:W2:Y:S08]  /*d960*/  S2UR UR4, SR_CgaCtaId ;  /* 0x00000000000479c3 */ /* 0x000eb00000008800 */
[----:B------:R-:W-:Y:S01]  /*d970*/  BAR.SYNC.DEFER_BLOCKING 0x5, 0x180 ;  /* 0x0146000000007b1d */ /* 0x000fe20000010000 */
[----:B------:R-:W-:-:S05]  /*d980*/  MOV R2, 0x400 ;  /* 0x0000040000027802 */ /* 0x000fca0000000f00 */
[----:B------:R-:W-:Y:S01]  /*d990*/  BSSY B0, `(.L_x_3916) ;  /* 0x0000507000007945 */ /* 0x000fe20003800000 */
[----:B--2---:R-:W-:-:S05]  /*d9a0*/  IMAD.U32 R190, RZ, RZ, UR4 ;  /* 0x00000004ffbe7e24 */ /* 0x004fca000f8e00ff */
[----:B------:R-:W-:-:S05]  /*d9b0*/  LEA R2, R190, R2, 0x18 ;  /* 0x00000002be027211 */ /* 0x000fca00078ec0ff */
[----:B-----5:R2:W3:Y:S01]  /*d9c0*/  LDS.128 R152, [R2+0x28cd0] ;  /* 0x028cd00002987984 */ /* 0x0204e20000000c00 */
[----:B------:R-:W-:Y:S06]  /*d9d0*/  BAR.ARV 0x4, 0x180 ;  /* 0x0106000000007b1d */ /* 0x000fec0000002000 */
[----:B------:R-:W-:Y:S05]  /*d9e0*/  @P0 BRA `(.L_x_3917) ;  /* 0x0000003c00ec0947 */ /* 0x000fea0003800000 */
[----:B------:R-:W4:Y:S01]  /*d9f0*/  LDL R3, [R1+0x5c] ;  /* 0x00005c0001037983 */ /* 0x000f220000100800 */
[----:B------:R-:W1:Y:S01]  /*da00*/  S2R R0, SR_SWINHI ;  /* 0x0000000000007919 */ /* 0x000e620000002f00 */
[----:B------:R-:W-:Y:S01]  /*da10*/  F2FP.F16.F32.PACK_AB R6, R29, R28 ;  /* 0x0000001c1d06723e */ /* 0x000fe200000000ff */
[----:B------:R-:W-:Y:S01]  /*da20*/  ULDC.64 UR6, c[0x0][0xc00] ;  /* 0x0003000000067ab9 */ /* 0x000fe20000000a00 */
[----:B------:R-:W-:Y:S01]  /*da30*/  F2FP.F16.F32.PACK_AB R7, R31, R30 ;  /* 0x0000001e1f07723e */ /* 0x000fe200000000ff */
[----:B---3--:R-:W3:Y:S01]  /*da40*/  LDL.LU R152, [R1+0x1c] ;  /* 0x00001c0001987983 */ /* 0x008ee20000300800 */
[----:B------:R-:W-:Y:S01]  /*da50*/  F2FP.F16.F32.PACK_AB R8, R33, R32 ;  /* 0x000000202108723e */ /* 0x000fe200000000ff */
[----:B------:R-:W-:Y:S01]  /*da60*/  ULDC.64 UR4, c[0x0][0xc08] ;  /* 0x0003020000047ab9 */ /* 0x000fe20000000a00 */
[----:B------:R-:W-:Y:S01]  /*da70*/  F2FP.F16.F32.PACK_AB R9, R35, R34 ;  /* 0x000000222309723e */ /* 0x000fe200000000ff */
[----:B------:R-:W2:Y:S01]  /*da80*/  LDL.LU R20, [R1+0x20] ;  /* 0x0000200001147983 */ /* 0x000ea20000300800 */
[----:B0-----:R-:W-:-:S02]  /*da90*/  MOV R14, R2 ;  /* 0x00000002000e7202 */ /* 0x001fc40000000f00 */
[----:B-1----:R-:W-:Y:S02]  /*daa0*/  MOV R15, R0 ;  /* 0x00000000000f7202 */ /* 0x002fe40000000f00 */
[----:B------:R-:W-:Y:S02]  /*dab0*/  F2FP.F16.F32.PACK_AB R10, R37, R36 ;  /* 0x00000024250a723e */ /* 0x000fe400000000ff */
[----:B------:R-:W-:Y:S01]  /*dac0*/  F2FP.F16.F32.PACK_AB R11, R39, R38 ;  /* 0x00000026270b723e */ /* 0x000fe200000000ff */
[----:B------:R-:W-:Y:S01]  /*dad0*/  BAR.SYNC.DEFER_BLOCKING 0x1, 0x100 ;  /* 0x0044000000007b1d */ /* 0x000fe20000010000 */
[----:B----4-:R-:W-:-:S03]  /*dae0*/  IMAD.WIDE R12, R3, 0x2, R14 ;  /* 0x00000002030c7825 */ /* 0x010fc600078e020e */
[----:B------:R-:W-:Y:S01]  /*daf0*/  LOP3.LUT R0, R12, 0x380, RZ, 0xc0, !PT ;  /* 0x000003800c007812 */ /* 0x000fe200078ec0ff */
[----:B------:R-:W-:-:S03]  /*db00*/  IMAD.MOV.U32 R5, RZ, RZ, R13 ;  /* 0x000000ffff057224 */ /* 0x000fc600078e000d */
[----:B------:R-:W-:-:S04]  /*db10*/  SHF.R.U64 R0, R0, 0x3, RZ ;  /* 0x0000000300007819 */ /* 0x000fc800000012ff */
[----:B------:R-:W-:-:S04]  /*db20*/  LOP3.LUT R4, R0, R12, RZ, 0x3c, !PT ;  /* 0x0000000c00047212 */ /* 0x000fc800078e3cff */
[----:B------:R-:W-:Y:S02]  /*db30*/  MOV R0, R4 ;  /* 0x0000000400007202 */ /* 0x000fe40000000f00 */
[----:B------:R-:W-:Y:S02]  /*db40*/  F2FP.F16.F32.PACK_AB R4, R25, R24 ;  /* 0x000000181904723e */ /* 0x000fe400000000ff */
[----:B------:R-:W-:-:S05]  /*db50*/  F2FP.F16.F32.PACK_AB R5, R27, R26 ;  /* 0x0000001a1b05723e */ /* 0x000fca00000000ff */
[----:B------:R0:W-:Y:S02]  /*db60*/  STSM.16.M88.4 [R0], R4 ;  /* 0x0000000400007844 */ /* 0x0001e40000000200 */
[----:B0-----:R-:W-:-:S04]  /*db70*/  IADD3 R4, P0, R12, 0x20, RZ ;  /* 0x000000200c047810 */ /* 0x001fc80007f1e0ff */
[----:B------:R-:W-:Y:S01]  /*db80*/  LOP3.LUT R0, R4, 0x380, RZ, 0xc0, !PT ;  /* 0x0000038004007812 */ /* 0x000fe200078ec0ff */
[----:B------:R-:W-:-:S03]  /*db90*/  IMAD.X R5, RZ, RZ, R13, P0 ;  /* 0x000000ffff057224 */ /* 0x000fc600000e060d */
[----:B------:R-:W-:-:S04]  /*dba0*/  SHF.R.U64 R0, R0, 0x3, RZ ;  /* 0x0000000300007819 */ /* 0x000fc800000012ff */
[----:B------:R-:W-:-:S04]  /*dbb0*/  LOP3.LUT R4, R0, R4, RZ, 0x3c, !PT ;  /* 0x0000000400047212 */ /* 0x000fc800078e3cff */
[----:B------:R-:W-:-:S05]  /*dbc0*/  MOV R4, R4 ;  /* 0x0000000400047202 */ /* 0x000fca0000000f00 */
[----:B------:R0:W-:Y:S02]  /*dbd0*/  STSM.16.M88.4 [R4], R8 ;  /* 0x0000000804007844 */ /* 0x0001e40000000200 */
[----:B0-----:R-:W-:-:S04]  /*dbe0*/  IADD3 R4, P0, R12, 0x40, RZ ;  /* 0x000000400c047810 */ /* 0x001fc80007f1e0ff */
[----:B------:R-:W-:Y:S01]  /*dbf0*/  LOP3.LUT R0, R4, 0x380, RZ, 0xc0, !PT ;  /* 0x0000038004007812 */ /* 0x000fe200078ec0ff */
[----:B------:R-:W-:-:S03]  /*dc00*/  IMAD.X R5, RZ, RZ, R13, P0 ;  /* 0x000000ffff057224 */ /* 0x000fc600000e060d */
[----:B------:R-:W-:-:S04]  /*dc10*/  SHF.R.U64 R0, R0, 0x3, RZ ;  /* 0x0000000300007819 */ /* 0x000fc800000012ff */
[----:B------:R-:W-:Y:S02]  /*dc20*/  LOP3.LUT R4, R0, R4, RZ, 0x3c, !PT ;  /* 0x0000000400047212 */ /* 0x000fe400078e3cff */
[----:B------:R-:W-:Y:S02]  /*dc30*/  F2FP.F16.F32.PACK_AB R6, R45, R44 ;  /* 0x0000002c2d06723e */ /* 0x000fe400000000ff */
[----:B------:R-:W-:Y:S02]  /*dc40*/  MOV R0, R4 ;  /* 0x0000000400007202 */ /* 0x000fe40000000f00 */
[----:B------:R-:W-:Y:S02]  /*dc50*/  F2FP.F16.F32.PACK_AB R4, R41, R40 ;  /* 0x000000282904723e */ /* 0x000fe400000000ff */
[----:B------:R-:W-:Y:S02]  /*dc60*/  F2FP.F16.F32.PACK_AB R5, R43, R42 ;  /* 0x0000002a2b05723e */ /* 0x000fe400000000ff */
[----:B------:R-:W-:-:S05]  /*dc70*/  F2FP.F16.F32.PACK_AB R7, R47, R46 ;  /* 0x0000002e2f07723e */ /* 0x000fca00000000ff */
        /* <DEDUP_REMOVED lines=131> */
[----:B------:R-:W-:-:S02]  /*e4b0*/  F2FP.F16.F32.PACK_AB R7, R143, R142 ;  /* 0x0000008e8f07723e */ /* 0x000fc400000000ff */
[----:B------:R-:W-:-:S03]  /*e4c0*/  IADD3 R0, P0, R12, 0x6060, RZ ;  /* 0x000060600c007810 */ /* 0x000fc60007f1e0ff */
[----:B------:R0:W-:Y:S02]  /*e4d0*/  STSM.16.M88.4 [R3], R4 ;  /* 0x0000000403007844 */ /* 0x0001e40000000200 */
[----:B------:R-:W-:Y:S01]  /*e4e0*/  IMAD.X R13, RZ, RZ, R13, P0 ;  /* 0x000000ffff0d7224 */ /* 0x000fe200000e060d */
[----:B------:R-:W-:Y:S02]  /*e4f0*/  F2FP.F16.F32.PACK_AB R8, R145, R144 ;  /* 0x000000909108723e */ /* 0x000fe400000000ff */
[----:B0-----:R-:W-:-:S04]  /*e500*/  LOP3.LUT R3, R0, 0x380, RZ, 0xc0, !PT ;  /* 0x0000038000037812 */ /* 0x001fc800078ec0ff */
[----:B------:R-:W-:-:S04]  /*e510*/  SHF.R.U64 R3, R3, 0x3, RZ ;  /* 0x0000000303037819 */ /* 0x000fc800000012ff */
[----:B------:R-:W-:Y:S02]  /*e520*/  LOP3.LUT R12, R3, R0, RZ, 0x3c, !PT ;  /* 0x00000000030c7212 */ /* 0x000fe400078e3cff */
[----:B---3--:R-:W-:Y:S02]  /*e530*/  IADD3 R6, P0, R152, UR6, RZ ;  /* 0x0000000698067c10 */ /* 0x008fe4000ff1e0ff */
[----:B------:R-:W-:Y:S02]  /*e540*/  MOV R12, R12 ;  /* 0x0000000c000c7202 */ /* 0x000fe40000000f00 */
[----:B------:R-:W-:Y:S02]  /*e550*/  F2FP.F16.F32.PACK_AB R9, R147, R146 ;  /* 0x000000929309723e */ /* 0x000fe400000000ff */
[----:B------:R-:W-:Y:S02]  /*e560*/  F2FP.F16.F32.PACK_AB R10, R149, R148 ;  /* 0x00000094950a723e */ /* 0x000fe400000000ff */
[----:B------:R-:W-:-:S02]  /*e570*/  F2FP.F16.F32.PACK_AB R11, R151, R150 ;  /* 0x00000096970b723e */ /* 0x000fc400000000ff */
[----:B--2---:R-:W-:Y:S02]  /*e580*/  IADD3.X R7, R20, UR7, RZ, P0, !PT ;  /* 0x0000000714077c10 */ /* 0x004fe400087fe4ff */
[----:B------:R-:W-:Y:S01]  /*e590*/  ISETP.NE.U32.AND P0, PT, RZ, UR4, PT ;  /* 0x00000004ff007c0c */ /* 0x000fe2000bf05070 */
[----:B------:R0:W-:Y:S01]  /*e5a0*/  STSM.16.M88.4 [R12], R8 ;  /* 0x000000080c007844 */ /* 0x0001e20000000200 */
[----:B------:R-:W-:Y:S02]  /*e5b0*/  BAR.SYNC.DEFER_BLOCKING 0x1, 0x100 ;  /* 0x0044000000007b1d */ /* 0x000fe40000010000 */
[----:B------:R-:W-:Y:S02]  /*e5c0*/  ISETP.NE.AND.EX P0, PT, RZ, UR5, PT, P0 ;  /* 0x00000005ff007c0c */ /* 0x000fe4000bf05300 */
[----:B------:R-:W-:-:S04]  /*e5d0*/  ISETP.NE.U32.AND P1, PT, RZ, UR6, PT ;  /* 0x00000006ff007c0c */ /* 0x000fc8000bf25070 */
[----:B------:R-:W-:Y:S01]  /*e5e0*/  ISETP.NE.AND.EX P1, PT, RZ, UR7, PT, P1 ;  /* 0x00000007ff007c0c */ /* 0x000fe2000bf25310 */
[----:B------:R-:W-:-:S06]  /*e5f0*/  IMAD.MOV.U32 R4, RZ, RZ, RZ ;  /* 0x000000ffff047224 */ /* 0x000fcc00078e00ff */
[----:B0-----:R-:W-:Y:S01]  /*e600*/  @P0 IADD3 R8, P2, R152, UR4, RZ ;  /* 0x0000000498080c10 */ /* 0x001fe2000ff5e0ff */
[----:B------:R-:W-:Y:S02]  /*e610*/  ULDC UR4, c[0x0][0xa88] ;  /* 0x0002a20000047ab9 */ /* 0x000fe40000000800 */
[----:B------:R-:W-:Y:S01]  /*e620*/  IMAD.U32 R3, RZ, RZ, UR4 ;  /* 0x00000004ff037e24 */ /* 0x000fe2000f8e00ff */
[----:B------:R-:W-:Y:S02]  /*e630*/  @P0 IADD3.X R9, R20, UR5, RZ, P2, !PT ;  /* 0x0000000514090c10 */ /* 0x000fe400097fe4ff */
[----:B------:R0:W5:Y:S04]  /*e640*/  @P1 LDG.E R4, desc[UR42][R6.64] ;  /* 0x0000002a06041981 */ /* 0x000168000c1e1900 */
[----:B------:R0:W5:Y:S01]  /*e650*/  @P0 LDG.E R3, desc[UR42][R8.64] ;  /* 0x0000002a08030981 */ /* 0x000162000c1e1900 */
[----:B------:R-:W-:Y:S05]  /*e660*/  @P0 BRA `(.L_x_3918) ;  /* 0x0000000000100947 */ /* 0x000fea0003800000 */
[----:B------:R-:W-:Y:S05]  /*e670*/  @!P1 BRA `(.L_x_3918) ;  /* 0x00000000000c9947 */ /* 0x000fea0003800000 */
[----:B-----5:R-:W2:Y:S04]  /*e680*/  LDG.E R3, desc[UR42][R6.64] ;  /* 0x0000002a06037981 */ /* 0x020ea8000c1e1900 */
[----:B0-----:R-:W2:Y:S02]  /*e690*/  LDG.E R6, desc[UR42][R6.64+0x4] ;  /* 0x0000042a06067981 */ /* 0x001ea4000c1e1900 */
[----:B--2---:R-:W-:-:S07]  /*e6a0*/  IMAD.IADD R3, R6, 0x1, -R3 ;  /* 0x0000000106037824 */ /* 0x004fce00078e0a03 */
.L_x_3918:
[----:B------:R-:W2:Y:S01]  /*e6b0*/  LDL R0, [R1+0x44] ;  /* 0x0000440001007983 */ /* 0x000ea20000100800 */
[----:B------:R-:W-:-:S03]  /*e6c0*/  ULDC UR4, c[0x0][0xad4] ;  /* 0x0002b50000047ab9 */ /* 0x000fc60000000800 */
[----:B------:R-:W3:Y:S04]  /*e6d0*/  LDL.LU R5, [R1+0x18] ;  /* 0x0000180001057983 */ /* 0x000ee80000300800 */
[----:B------:R1:W5:Y:S04]  /*e6e0*/  LDL R159, [R1+0x14] ;  /* 0x00001400019f7983 */ /* 0x0003680000100800 */
[----:B------:R1:W5:Y:S04]  /*e6f0*/  LDL R158, [R1+0x24] ;  /* 0x00002400019e7983 */ /* 0x0003680000100800 */
[----:B--2---:R-:W2:Y:S01]  /*e700*/  SHFL.IDX PT, R0, R0, RZ, 0x1f ;  /* 0x00001fff00007589 */ /* 0x004ea200000e0000 */
[----:B---3--:R-:W-:-:S02]  /*e710*/  ISETP.NE.AND P1, PT, R5, RZ, PT ;  /* 0x000000ff0500720c */ /* 0x008fc40003f25270 */
[----:B--2---:R-:W-:Y:S02]  /*e720*/  ISETP.NE.AND P0, PT, R0, RZ, PT ;  /* 0x000000ff0000720c */ /* 0x004fe40003f05270 */
[----:B------:R-:W-:Y:S02]  /*e730*/  SEL R0, R5, UR4, P1 ;  /* 0x0000000405007c07 */ /* 0x000fe40008800000 */
[----:B-----5:R-:W-:-:S09]  /*e740*/  SHF.R.S32.HI R5, RZ, 0x1f, R4 ;  /* 0x0000001fff057819 */ /* 0x020fd20000011404 */
[----:B-1----:R-:W-:Y:S05]  /*e750*/  @P0 BRA `(.L_x_3919) ;  /* 0x0000000400040947 */ /* 0x002fea0003800000 */
[----:B0-----:R-:W2:Y:S01]  /*e760*/  LDL.LU R9, [R1+0x40] ;  /* 0x0000400001097983 */ /* 0x001ea20000300800 */
[----:B------:R-:W-:Y:S01]  /*e770*/  IMAD.MOV.U32 R12, RZ, RZ, 0x9b8 ;  /* 0x000009b8ff0c7424 */ /* 0x000fe200078e00ff */
[----:B------:R-:W-:Y:S01]  /*e780*/  ISETP.GT.AND P1, PT, R0, 0x1, PT ;  /* 0x000000010000780c */ /* 0x000fe20003f24270 */
[----:B------:R-:W0:Y:S01]  /*e790*/  LDC R157, c[0x0][0xbe8] ;  /* 0x0002fa00ff9d7b82 */ /* 0x000e220000000800 */
[----:B------:R-:W3:Y:S04]  /*e7a0*/  LDL R163, [R1+0x50] ;  /* 0x0000500001a37983 */ /* 0x000ee80000100800 */
[----:B------:R-:W4:Y:S01]  /*e7b0*/  LDL R162, [R1+0x38] ;  /* 0x0000380001a27983 */ /* 0x000f220000100800 */
[----:B------:R-:W-:Y:S02]  /*e7c0*/  SEL R12, R12, 0x978, P1 ;  /* 0x000009780c0c7807 */ /* 0x000fe40000800000 */
[----:B------:R-:W-:Y:S01]  /*e7d0*/  ISETP.NE.U32.AND P0, PT, RZ, UR6, PT ;  /* 0x00000006ff007c0c */ /* 0x000fe2000bf05070 */
[----:B------:R-:W5:Y:S01]  /*e7e0*/  LDL R161, [R1+0x58] ;  /* 0x0000580001a17983 */ /* 0x000f620000100800 */
[----:B------:R-:W1:Y:S02]  /*e7f0*/  LDC.64 R6, c[0x0][R12+0x220] ;  /* 0x000088000c067b82 */ /* 0x000e640000000a00 */
[----:B------:R-:W-:Y:S01]  /*e800*/  ISETP.NE.AND.EX P0, PT, RZ, UR7, PT, P0 ;  /* 0x00000007ff007c0c */ /* 0x000fe2000bf05300 */
[----:B------:R-:W5:Y:S03]  /*e810*/  LDL R160, [R1+0x48] ;  /* 0x0000480001a07983 */ /* 0x000f660000100800 */
[----:B------:R-:W-:-:S02]  /*e820*/  SEL R8, R159, RZ, !P0 ;  /* 0x000000ff9f087207 */ /* 0x000fc40004000000 */
[----:B------:R-:W2:Y:S01]  /*e830*/  LDC.64 R10, c[0x0][R12+0x218] ;  /* 0x000086000c0a7b82 */ /* 0x000ea20000000a00 */
[----:B0-----:R-:W-:Y:S02]  /*e840*/  ISETP.NE.AND P2, PT, R157, 0x1, PT ;  /* 0x000000019d00780c */ /* 0x001fe40003f45270 */
[----:B-1----:R-:W-:Y:S01]  /*e850*/  IMAD R7, R7, R8, RZ ;  /* 0x0000000807077224 */ /* 0x002fe200078e02ff */
[----:B--2---:R-:W-:-:S05]  /*e860*/  SEL R13, R9, RZ, !P0 ;  /* 0x000000ff090d7207 */ /* 0x004fca0004000000 */
[C---:B------:R-:W-:Y:S02]  /*e870*/  IMAD R13, R6.reuse, R13, R7 ;  /* 0x0000000d060d7224 */ /* 0x040fe400078e0207 */
[----:B------:R-:W-:-:S04]  /*e880*/  IMAD.WIDE.U32 R6, R6, R8, RZ ;  /* 0x0000000806067225 */ /* 0x000fc800078e00ff */
[----:B------:R-:W-:-:S04]  /*e890*/  IMAD.WIDE.U32 R8, R10, R184, RZ ;  /* 0x000000b80a087225 */ /* 0x000fc800078e00ff */
[----:B------:R-:W-:Y:S01]  /*e8a0*/  IMAD R10, R11, R184, RZ ;  /* 0x000000b80b0a7224 */ /* 0x000fe200078e02ff */
[----:B------:R-:W-:Y:S01]  /*e8b0*/  IADD3 R20, P0, P3, R6, R8, R4 ;  /* 0x0000000806147210 */ /* 0x000fe20007b1e004 */
[----:B------:R-:W-:Y:S01]  /*e8c0*/  IMAD.IADD R13, R7, 0x1, R13 ;  /* 0x00000001070d7824 */ /* 0x000fe200078e020d */
[----:B------:R-:W0:Y:S01]  /*e8d0*/  @P2 LDC R6, c[0x0][0xbf0] ;  /* 0x0002fc00ff062b82 */ /* 0x000e220000000800 */
[----:B------:R-:W-:-:S07]  /*e8e0*/  IMAD.IADD R152, R9, 0x1, R10 ;  /* 0x0000000109987824 */ /* 0x000fce00078e020a */
[----:B------:R-:W1:Y:S08]  /*e8f0*/  LDC.64 R8, c[0x0][R12+0x228] ;  /* 0x00008a000c087b82 */ /* 0x000e700000000a00 */
[----:B------:R-:W2:Y:S01]  /*e900*/  @P2 LDC R7, c[0x0][0xbec] ;  /* 0x0002fb00ff072b82 */ /* 0x000ea20000000800 */
[----:B---3--:R-:W-:Y:S01]  /*e910*/  IMAD R10, R158, 0x40, R163 ;  /* 0x000000409e0a7824 */ /* 0x008fe200078e02a3 */
[----:B------:R-:W-:-:S02]  /*e920*/  IADD3.X R13, R13, R152, R5, P0, P3 ;  /* 0x000000980d0d7210 */ /* 0x000fc400007e6405 */
[----:B----4-:R-:W-:Y:S02]  /*e930*/  SEL R152, R162, RZ, P1 ;  /* 0x000000ffa2987207 */ /* 0x010fe40000800000 */
[----:B------:R-:W-:Y:S01]  /*e940*/  MOV R11, R10 ;  /* 0x0000000a000b7202 */ /* 0x000fe20000000f00 */
[----:B--2---:R-:W-:-:S05]  /*e950*/  @P2 IMAD.HI.U32 R7, R10, R7, RZ ;  /* 0x000000070a072227 */ /* 0x004fca00078e00ff */
[----:B0-----:R-:W-:Y:S01]  /*e960*/  @P2 SHF.R.U32.HI R11, RZ, R6, R7 ;  /* 0x00000006ff0b2219 */ /* 0x001fe20000011607 */
[----:B-1----:R-:W-:-:S04]  /*e970*/  IMAD.WIDE.U32 R6, R8, R152, RZ ;  /* 0x0000009808067225 */ /* 0x002fc800078e00ff */
[----:B------:R-:W-:-:S04]  /*e980*/  IMAD R8, R9, R152, RZ ;  /* 0x0000009809087224 */ /* 0x000fc800078e02ff */
[----:B------:R-:W-:Y:S02]  /*e990*/  IMAD.IADD R7, R7, 0x1, R8 ;  /* 0x0000000107077824 */ /* 0x000fe400078e0208 */
[----:B------:R0:W1:Y:S02]  /*e9a0*/  LDC.64 R8, c[0x0][R12+0x210] ;  /* 0x000084000c087b82 */ /* 0x0000640000000a00 */
[----:B0-----:R-:W-:-:S04]  /*e9b0*/  IMAD.MOV R12, RZ, RZ, -R11 ;  /* 0x000000ffff0c7224 */ /* 0x001fc800078e0a0b */
[----:B------:R-:W-:Y:S01]  /*e9c0*/  IMAD R12, R157, R12, R10 ;  /* 0x0000000c9d0c7224 */ /* 0x000fe200078e020a */
[----:B------:R-:W-:Y:S02]  /*e9d0*/  IADD3 R6, P0, P2, R11, R20, R6 ;  /* 0x000000140b067210 */ /* 0x000fe40007a1e006 */
[----:B------:R-:W-:Y:S02]  /*e9e0*/  SHF.R.S32.HI R11, RZ, 0x1f, R11 ;  /* 0x0000001fff0b7819 */ /* 0x000fe4000001140b */
[----:B------:R-:W-:Y:S02]  /*e9f0*/  SHF.R.S32.HI R10, RZ, 0x1f, R12 ;  /* 0x0000001fff0a7819 */ /* 0x000fe4000001140c */
[----:B------:R-:W-:Y:S01]  /*ea00*/  IADD3.X R7, R11, R13, R7, P0, P2 ;  /* 0x0000000d0b077210 */ /* 0x000fe200007e4407 */
[----:B-1----:R-:W-:-:S04]  /*ea10*/  IMAD R9, R9, R12, RZ ;  /* 0x0000000c09097224 */ /* 0x002fc800078e02ff */
[C---:B------:R-:W-:Y:S02]  /*ea20*/  IMAD R9, R8.reuse, R10, R9 ;  /* 0x0000000a08097224 */ /* 0x040fe400078e0209 */
[----:B------:R-:W0:Y:S01]  /*ea30*/  LDC.64 R10, c[0x0][0xba8] ;  /* 0x0002ea00ff0a7b82 */ /* 0x000e220000000a00 */
[----:B------:R-:W-:-:S07]  /*ea40*/  IMAD.WIDE.U32 R6, R8, R12, R6 ;  /* 0x0000000c08067225 */ /* 0x000fce00078e0006 */
[----:B0-----:R-:W0:Y:S08]  /*ea50*/  @!P1 LDC R10, c[0x0][0xb50] ;  /* 0x0002d400ff0a9b82 */ /* 0x001e300000000800 */
[----:B------:R-:W1:Y:S01]  /*ea60*/  @!P1 LDC R11, c[0x0][0xb54] ;  /* 0x0002d500ff0b9b82 */ /* 0x000e620000000800 */
[----:B------:R-:W-:Y:S01]  /*ea70*/  IMAD.IADD R9, R7, 0x1, R9 ;  /* 0x0000000107097824 */ /* 0x000fe200078e0209 */
[----:B0-----:R-:W-:-:S04]  /*ea80*/  LEA R10, P0, R6, R10, 0x2 ;  /* 0x0000000a060a7211 */ /* 0x001fc800078010ff */
[----:B-1----:R-:W-:Y:S01]  /*ea90*/  LEA.HI.X R9, R6, R11, R9, 0x2, P0 ;  /* 0x0000000b06097211 */ /* 0x002fe200000f1409 */
[----:B-----5:R-:W-:Y:S01]  /*eaa0*/  IMAD.MOV R6, RZ, RZ, -R161 ;  /* 0x000000ffff067224 */ /* 0x020fe200078e0aa1 */
[----:B------:R-:W-:Y:S01]  /*eab0*/  SHFL.IDX PT, R8, R10, 0x1, 0x1c1f ;  /* 0x003c1f000a087f89 */ /* 0x000fe200000e0000 */
[----:B------:R-:W-:-:S03]  /*eac0*/  IMAD R11, R158, 0x40, R195 ;  /* 0x000000409e0b7824 */ /* 0x000fc600078e02c3 */
[----:B------:R-:W-:Y:S01]  /*ead0*/  ISETP.NE.AND P0, PT, R160, R6, PT ;  /* 0x00000006a000720c */ /* 0x000fe20003f05270 */
[----:B------:R-:W-:Y:S04]  /*eae0*/  SHFL.IDX PT, R7, R9, RZ, 0x1c1f ;  /* 0x001c1fff09077589 */ /* 0x000fe800000e0000 */
[----:B------:R0:W1:Y:S04]  /*eaf0*/  SHFL.IDX PT, R6, R10, RZ, 0x1c1f ;  /* 0x001c1fff0a067589 */ /* 0x00006800000e0000 */
[----:B------:R-:W2:Y:S01]  /*eb00*/  SHFL.IDX PT, R9, R9, 0x1, 0x1c1f ;  /* 0x003c1f0009097f89 */ /* 0x000ea200000e0000 */
[----:B0-----:R-:W-:-:S05]  /*eb10*/  IMAD R10, R3, R157, RZ ;  /* 0x0000009d030a7224 */ /* 0x001fca00078e02ff */
[C---:B------:R-:W-:Y:S01]  /*eb20*/  ISETP.GE.OR P1, PT, R11.reuse, R10, P0 ;  /* 0x0000000a0b00720c */ /* 0x040fe20000726670 */
[----:B------:R-:W-:-:S05]  /*eb30*/  VIADD R11, R11, 0x8 ;  /* 0x000000080b0b7836 */ /* 0x000fca0000000000 */
[----:B------:R-:W-:-:S07]  /*eb40*/  ISETP.GE.OR P0, PT, R11, R10, P0 ;  /* 0x0000000a0b00720c */ /* 0x000fce0000706670 */
[----:B-1----:R1:W-:Y:S06]  /*eb50*/  @!P1 ST.E desc[UR42][R6.64], R156 ;  /* 0x0000009c06009985 */ /* 0x0023ec000c10192a */
[----:B--2---:R1:W-:Y:S02]  /*eb60*/  @!P0 ST.E desc[UR42][R8.64], R21 ;  /* 0x0000001508008985 */ /* 0x0043e4000c10192a */
.L_x_3919:
[----:B------:R-:W-:Y:S02]  /*eb70*/  ISETP.GT.AND P1, PT, R0, 0x1, PT ;  /* 0x000000010000780c */ /* 0x000fe40003f24270 */
[----:B------:R-:W-:-:S04]  /*eb80*/  ISETP.NE.U32.AND P0, PT, RZ, UR6, PT ;  /* 0x00000006ff007c0c */ /* 0x000fc8000bf05070 */
[----:B------:R-:W-:-:S04]  /*eb90*/  ISETP.NE.AND.EX P0, PT, RZ, UR7, PT, P0 ;  /* 0x00000007ff007c0c */ /* 0x000fc8000bf05300 */
[----:B------:R-:W-:-:S03]  /*eba0*/  SEL R0, R159, RZ, !P0 ;  /* 0x000000ff9f007207 */ /* 0x000fc60004000000 */
[----:B------:R-:W-:Y:S06]  /*ebb0*/  @P1 BRA `(.L_x_3920) ;  /* 0x0000001000601947 */ /* 0x000fec0003800000 */
[----:B------:R-:W2:Y:S01]  /*ebc0*/  S2R R20, SR_TID.X ;  /* 0x0000000000147919 */ /* 0x000ea20000002100 */
[----:B------:R-:W3:Y:S01]  /*ebd0*/  LDC R80, c[0x0][0xbe8] ;  /* 0x0002fa00ff507b82 */ /* 0x000ee20000000800 */
[----:B------:R-:W-:Y:S01]  /*ebe0*/  ULDC.64 UR4, c[0x0][0xaa0] ;  /* 0x0002a80000047ab9 */ /* 0x000fe20000000a00 */
[----:B--2---:R-:W-:-:S05]  /*ebf0*/  VIADD R20, R20, 0xffffff80 ;  /* 0xffffff8014147836 */ /* 0x004fca0000000000 */
[----:B01----:R-:W-:-:S04]  /*ec00*/  SHF.R.S32.HI R7, RZ, 0x1f, R20 ;  /* 0x0000001fff077819 */ /* 0x003fc80000011414 */
[----:B------:R-:W-:-:S04]  /*ec10*/  LEA.HI R7, R7, R20, RZ, 0x3 ;  /* 0x0000001407077211 */ /* 0x000fc800078f18ff */
[----:B------:R-:W-:-:S05]  /*ec20*/  SHF.R.S32.HI R6, RZ, 0x3, R7 ;  /* 0x00000003ff067819 */ /* 0x000fca0000011407 */
[----:B------:R-:W-:-:S04]  /*ec30*/  IMAD R9, R6, 0x40, R192 ;  /* 0x0000004006097824 */ /* 0x000fc800078e02c0 */
[----:B------:R-:W-:-:S03]  /*ec40*/  IMAD.WIDE R14, R9, 0x2, R14 ;  /* 0x00000002090e7825 */ /* 0x000fc600078e020e */
[C---:B------:R-:W-:Y:S01]  /*ec50*/  IADD3 R37, P0, R14.reuse, 0x5000, RZ ;  /* 0x000050000e257810 */ /* 0x040fe20007f1e0ff */
[----:B------:R-:W-:Y:S01]  /*ec60*/  IMAD R5, R5, UR4, RZ ;  /* 0x0000000405057c24 */ /* 0x000fe2000f8e02ff */
[----:B------:R-:W-:Y:S02]  /*ec70*/  IADD3 R13, P3, R14, 0x1000, RZ ;  /* 0x000010000e0d7810 */ /* 0x000fe40007f7e0ff */
[----:B------:R-:W-:Y:S01]  /*ec80*/  LOP3.LUT R36, R37, 0x380, RZ, 0xc0, !PT ;  /* 0x0000038025247812 */ /* 0x000fe200078ec0ff */
[----:B------:R-:W-:Y:S01]  /*ec90*/  IMAD R21, R4, UR5, R5 ;  /* 0x0000000504157c24 */ /* 0x000fe2000f8e0205 */
[----:B------:R-:W-:Y:S02]  /*eca0*/  LOP3.LUT R12, R13, 0x380, RZ, 0xc0, !PT ;  /* 0x000003800d0c7812 */ /* 0x000fe400078ec0ff */
[----:B------:R-:W-:Y:S01]  /*ecb0*/  SHF.R.U64 R36, R36, 0x3, RZ ;  /* 0x0000000324247819 */ /* 0x000fe200000012ff */
[----:B------:R-:W-:Y:S01]  /*ecc0*/  IMAD.WIDE.U32 R4, R4, UR4, RZ ;  /* 0x0000000404047c25 */ /* 0x000fe2000f8e00ff */
[----:B------:R-:W-:Y:S01]  /*ecd0*/  LOP3.LUT R7, R7, 0xfffffff8, RZ, 0xc0, !PT ;  /* 0xfffffff807077812 */ /* 0x000fe200078ec0ff */
[----:B------:R-:W-:Y:S01]  /*ece0*/  ULDC.64 UR4, c[0x0][0xae8] ;  /* 0x0002ba0000047ab9 */ /* 0x000fe20000000a00 */
[----:B------:R-:W-:Y:S01]  /*ecf0*/  LOP3.LUT R36, R36, R37, RZ, 0x3c, !PT ;  /* 0x0000002524247212 */ /* 0x000fe200078e3cff */
[----:B------:R-:W-:Y:S01]  /*ed00*/  IMAD.X R37, RZ, RZ, R15, P0 ;  /* 0x000000ffff257224 */ /* 0x000fe200000e060f */
[----:B------:R-:W-:-:S02]  /*ed10*/  IADD3 R65, P0, R14, 0xc000, RZ ;  /* 0x0000c0000e417810 */ /* 0x000fc40007f1e0ff */
[----:B------:R-:W-:Y:S02]  /*ed20*/  SHF.R.U64 R12, R12, 0x3, RZ ;  /* 0x000000030c0c7819 */ /* 0x000fe400000012ff */
[----:B------:R-:W-:Y:S01]  /*ed30*/  LOP3.LUT R64, R65, 0x380, RZ, 0xc0, !PT ;  /* 0x0000038041407812 */ /* 0x000fe200078ec0ff */
[----:B------:R-:W-:Y:S01]  /*ed40*/  IMAD.IADD R5, R5, 0x1, R21 ;  /* 0x0000000105057824 */ /* 0x000fe200078e0215 */
[----:B------:R-:W-:Y:S01]  /*ed50*/  LOP3.LUT R12, R12, R13, RZ, 0x3c, !PT ;  /* 0x0000000d0c0c7212 */ /* 0x000fe200078e3cff */
[----:B------:R-:W-:Y:S01]  /*ed60*/  IMAD.IADD R7, R20, 0x1, -R7 ;  /* 0x0000000114077824 */ /* 0x000fe200078e0a07 */
[----:B------:R-:W-:Y:S01]  /*ed70*/  SHF.R.U64 R64, R64, 0x3, RZ ;  /* 0x0000000340407819 */ /* 0x000fe200000012ff */
[--C-:B------:R-:W-:Y:S01]  /*ed80*/  IMAD.X R13, RZ, RZ, R15.reuse, P3 ;  /* 0x000000ffff0d7224 */ /* 0x100fe200018e060f */
[----:B------:R-:W-:Y:S01]  /*ed90*/  IADD3 R25, P4, R14, 0x2000, RZ ;  /* 0x000020000e197810 */ /* 0x000fe20007f9e0ff */
[----:B------:R-:W5:Y:S01]  /*eda0*/  LD.E.128 R36, desc[UR42][R36.64] ;  /* 0x0000002a24247980 */ /* 0x000f62000c101d00 */
[----:B------:R-:W-:Y:S01]  /*edb0*/  LOP3.LUT R64, R64, R65, RZ, 0x3c, !PT ;  /* 0x0000004140407212 */ /* 0x000fe200078e3cff */
[----:B------:R-:W-:Y:S01]  /*edc0*/  IMAD.X R65, RZ, RZ, R15, P0 ;  /* 0x000000ffff417224 */ /* 0x000fe200000e060f */
[----:B---3--:R-:W-:Y:S01]  /*edd0*/  ISETP.NE.AND P0, PT, R80, 0x1, PT ;  /* 0x000000015000780c */ /* 0x008fe20003f05270 */
[----:B------:R-:W-:Y:S01]  /*ede0*/  IMAD.WIDE.U32 R4, R184, UR4, R4 ;  /* 0x00000004b8047c25 */ /* 0x000fe2000f8e0004 */
[----:B------:R-:W-:-:S02]  /*edf0*/  IADD3 R29, P5, R14, 0x3000, RZ ;  /* 0x000030000e1d7810 */ /* 0x000fc40007fbe0ff */
[C---:B------:R-:W-:Y:S01]  /*ee00*/  IADD3 R33, P6, R14.reuse, 0x4000, RZ ;  /* 0x000040000e217810 */ /* 0x040fe20007fde0ff */
[----:B------:R-:W-:Y:S01]  /*ee10*/  IMAD R7, R7, 0x20, R6 ;  /* 0x0000002007077824 */ /* 0x000fe200078e0206 */
[C---:B------:R-:W-:Y:S01]  /*ee20*/  IADD3 R41, P1, R14.reuse, 0x6000, RZ ;  /* 0x000060000e297810 */ /* 0x040fe20007f3e0ff */
[----:B------:R-:W5:Y:S01]  /*ee30*/  LD.E.128 R64, desc[UR42][R64.64] ;  /* 0x0000002a40407980 */ /* 0x000f62000c101d00 */
[C---:B------:R-:W-:Y:S02]  /*ee40*/  IADD3 R45, P2, R14.reuse, 0x7000, RZ ;  /* 0x000070000e2d7810 */ /* 0x040fe40007f5e0ff */
[----:B------:R-:W-:Y:S02]  /*ee50*/  IADD3 R49, P3, R14, 0x8000, RZ ;  /* 0x000080000e317810 */ /* 0x000fe40007f7e0ff */
[----:B------:R-:W-:Y:S01]  /*ee60*/  SHF.R.S32.HI R20, RZ, 0x1f, R0 ;  /* 0x0000001fff147819 */ /* 0x000fe20000011400 */
[----:B------:R-:W0:Y:S01]  /*ee70*/  @P0 LDC R82, c[0x0][0xbec] ;  /* 0x0002fb00ff520b82 */ /* 0x000e220000000800 */
[----:B------:R-:W-:-:S02]  /*ee80*/  LOP3.LUT R24, R25, 0x380, RZ, 0xc0, !PT ;  /* 0x0000038019187812 */ /* 0x000fc400078ec0ff */
[----:B------:R-:W-:-:S05]  /*ee90*/  LOP3.LUT R9, R14, 0x380, RZ, 0xc0, !PT ;  /* 0x000003800e097812 */ /* 0x000fca00078ec0ff */
[----:B------:R-:W1:Y:S01]  /*eea0*/  @P0 LDC R21, c[0x0][0xbf0] ;  /* 0x0002fc00ff150b82 */ /* 0x000e620000000800 */
[----:B------:R-:W-:Y:S01]  /*eeb0*/  LOP3.LUT R28, R29, 0x380, RZ, 0xc0, !PT ;  /* 0x000003801d1c7812 */ /* 0x000fe200078ec0ff */
[----:B------:R-:W-:Y:S01]  /*eec0*/  IMAD R5, R184, UR5, R5 ;  /* 0x00000005b8057c24 */ /* 0x000fe2000f8e0205 */
[----:B------:R-:W-:Y:S01]  /*eed0*/  LOP3.LUT R32, R33, 0x380, RZ, 0xc0, !PT ;  /* 0x0000038021207812 */ /* 0x000fe200078ec0ff */
[----:B------:R-:W-:Y:S01]  /*eee0*/  IMAD R7, R158, 0x40, R7 ;  /* 0x000000409e077824 */ /* 0x000fe200078e0207 */
[----:B------:R-:W-:Y:S01]  /*eef0*/  LOP3.LUT R40, R41, 0x380, RZ, 0xc0, !PT ;  /* 0x0000038029287812 */ /* 0x000fe200078ec0ff */
[----:B------:R-:W-:Y:S01]  /*ef00*/  ULDC.64 UR4, c[0x0][0xaf0] ;  /* 0x0002bc0000047ab9 */ /* 0x000fe20000000a00 */
[----:B------:R-:W-:Y:S02]  /*ef10*/  LOP3.LUT R44, R45, 0x380, RZ, 0xc0, !PT ;  /* 0x000003802d2c7812 */ /* 0x000fe400078ec0ff */
[----:B------:R-:W-:Y:S01]  /*ef20*/  LOP3.LUT R48, R49, 0x380, RZ, 0xc0, !PT ;  /* 0x0000038031307812 */ /* 0x000fe200078ec0ff */
[----:B------:R-:W-:Y:S01]  /*ef30*/  IMAD R81, R20, UR4, RZ ;  /* 0x0000000414517c24 */ /* 0x000fe2000f8e02ff */
[----:B------:R-:W-:-:S02]  /*ef40*/  SHF.R.U64 R24, R24, 0x3, RZ ;  /* 0x0000000318187819 */ /* 0x000fc400000012ff */
[----:B------:R-:W-:Y:S02]  /*ef50*/  SHF.R.U64 R28, R28, 0x3, RZ ;  /* 0x000000031c1c7819 */ /* 0x000fe400000012ff */
[----:B------:R-:W-:Y:S01]  /*ef60*/  SHF.R.U64 R32, R32, 0x3, RZ ;  /* 0x0000000320207819 */ /* 0x000fe200000012ff */
[----:B0-----:R-:W-:Y:S01]  /*ef70*/  @P0 IMAD.HI.U32 R82, R7, R82, RZ ;  /* 0x0000005207520227 */ /* 0x001fe200078e00ff */
[----:B------:R-:W-:Y:S01]  /*ef80*/  SHF.R.U64 R40, R40, 0x3, RZ ;  /* 0x0000000328287819 */ /* 0x000fe200000012ff */
[----:B------:R-:W0:Y:S01]  /*ef90*/  LDC R20, c[0x0][0xac8] ;  /* 0x0002b200ff147b82 */ /* 0x000e220000000800 */
[----:B------:R-:W-:Y:S02]  /*efa0*/  SHF.R.U64 R44, R44, 0x3, RZ ;  /* 0x000000032c2c7819 */ /* 0x000fe400000012ff */
[----:B------:R-:W-:Y:S01]  /*efb0*/  SHF.R.U64 R48, R48, 0x3, RZ ;  /* 0x0000000330307819 */ /* 0x000fe200000012ff */
[----:B------:R-:W-:Y:S01]  /*efc0*/  IMAD R83, R0, UR5, R81 ;  /* 0x0000000500537c24 */ /* 0x000fe2000f8e0251 */
[----:B------:R-:W-:Y:S01]  /*efd0*/  LOP3.LUT R24, R24, R25, RZ, 0x3c, !PT ;  /* 0x0000001918187212 */ /* 0x000fe200078e3cff */
[----:B------:R-:W-:Y:S01]  /*efe0*/  IMAD.MOV.U32 R81, RZ, RZ, R7 ;  /* 0x000000ffff517224 */ /* 0x000fe200078e0007 */
        /* <DEDUP_REMOVED lines=10> */
[----:B-1----:R-:W-:Y:S01]  /*f090*/  @P0 SHF.R.U32.HI R81, RZ, R21, R82 ;  /* 0x00000015ff510219 */ /* 0x002fe20000011652 */
[----:B------:R-:W-:Y:S01]  /*f0a0*/  IMAD.X R49, RZ, RZ, R15, P3 ;  /* 0x000000ffff317224 */ /* 0x000fe200018e060f */
[----:B------:R-:W-:Y:S01]  /*f0b0*/  IADD3 R53, P4, R14, 0x9000, RZ ;  /* 0x000090000e357810 */ /* 0x000fe20007f9e0ff */
[----:B------:R-:W-:Y:S01]  /*f0c0*/  IMAD.WIDE.U32 R4, R0, UR4, R4 ;  /* 0x0000000400047c25 */ /* 0x000fe2000f8e0004 */
[C---:B------:R-:W-:Y:S01]  /*f0d0*/  IADD3 R57, P5, R14.reuse, 0xa000, RZ ;  /* 0x0000a0000e397810 */ /* 0x040fe20007fbe0ff */
[----:B------:R-:W-:Y:S01]  /*f0e0*/  ULDC.64 UR4, c[0x0][0xae0] ;  /* 0x0002b80000047ab9 */ /* 0x000fe20000000a00 */
[C---:B------:R-:W-:Y:S01]  /*f0f0*/  IADD3 R61, P6, R14.reuse, 0xb000, RZ ;  /* 0x0000b0000e3d7810 */ /* 0x040fe20007fde0ff */
[----:B------:R-:W5:Y:S01]  /*f100*/  LD.E.128 R24, desc[UR42][R24.64] ;  /* 0x0000002a18187980 */ /* 0x000f62000c101d00 */
[----:B------:R-:W-:-:S02]  /*f110*/  IADD3 R69, P1, R14, 0xd000, RZ ;  /* 0x0000d0000e457810 */ /* 0x000fc40007f3e0ff */
[C---:B------:R-:W-:Y:S01]  /*f120*/  IADD3 R73, P2, R14.reuse, 0xe000, RZ ;  /* 0x0000e0000e497810 */ /* 0x040fe20007f5e0ff */
[----:B------:R-:W5:Y:S01]  /*f130*/  LD.E.128 R28, desc[UR42][R28.64] ;  /* 0x0000002a1c1c7980 */ /* 0x000f62000c101d00 */
[----:B------:R-:W-:Y:S02]  /*f140*/  IADD3 R11, P3, R14, 0xf000, RZ ;  /* 0x0000f0000e0b7810 */ /* 0x000fe40007f7e0ff */
[----:B------:R-:W-:Y:S01]  /*f150*/  SHF.R.S32.HI R0, RZ, 0x1f, R81 ;  /* 0x0000001fff007819 */ /* 0x000fe20000011451 */
[----:B------:R-:W5:Y:S01]  /*f160*/  LD.E.128 R32, desc[UR42][R32.64] ;  /* 0x0000002a20207980 */ /* 0x000f62000c101d00 */
[----:B------:R-:W-:Y:S01]  /*f170*/  LOP3.LUT R52, R53, 0x380, RZ, 0xc0, !PT ;  /* 0x0000038035347812 */ /* 0x000fe200078ec0ff */
[----:B------:R-:W-:Y:S01]  /*f180*/  IMAD.X R77, RZ, RZ, R15, P3 ;  /* 0x000000ffff4d7224 */ /* 0x000fe200018e060f */
[----:B------:R-:W-:Y:S01]  /*f190*/  LOP3.LUT R56, R57, 0x380, RZ, 0xc0, !PT ;  /* 0x0000038039387812 */ /* 0x000fe200078ec0ff */
[----:B------:R-:W5:Y:S01]  /*f1a0*/  LD.E.128 R40, desc[UR42][R40.64] ;  /* 0x0000002a28287980 */ /* 0x000f62000c101d00 */
[----:B------:R-:W-:-:S02]  /*f1b0*/  LOP3.LUT R60, R61, 0x380, RZ, 0xc0, !PT ;  /* 0x000003803d3c7812 */ /* 0x000fc400078ec0ff */
[----:B------:R-:W-:Y:S01]  /*f1c0*/  LOP3.LUT R68, R69, 0x380, RZ, 0xc0, !PT ;  /* 0x0000038045447812 */ /* 0x000fe200078ec0ff */
[----:B------:R-:W5:Y:S01]  /*f1d0*/  LD.E.128 R44, desc[UR42][R44.64] ;  /* 0x0000002a2c2c7980 */ /* 0x000f62000c101d00 */
[----:B------:R-:W-:Y:S02]  /*f1e0*/  LOP3.LUT R72, R73, 0x380, RZ, 0xc0, !PT ;  /* 0x0000038049487812 */ /* 0x000fe400078ec0ff */
[----:B------:R-:W-:Y:S01]  /*f1f0*/  LOP3.LUT R10, R11, 0x380, RZ, 0xc0, !PT ;  /* 0x000003800b0a7812 */ /* 0x000fe200078ec0ff */
[----:B------:R-:W-:Y:S01]  /*f200*/  IMAD R0, R0, UR4, RZ ;  /* 0x0000000400007c24 */ /* 0x000fe2000f8e02ff */
[----:B------:R-:W-:Y:S01]  /*f210*/  SHF.R.U64 R52, R52, 0x3, RZ ;  /* 0x0000000334347819 */ /* 0x000fe200000012ff */
[----:B------:R-:W5:Y:S01]  /*f220*/  LD.E.128 R48, desc[UR42][R48.64] ;  /* 0x0000002a30307980 */ /* 0x000f62000c101d00 */
[----:B------:R-:W-:Y:S02]  /*f230*/  SHF.R.U64 R56, R56, 0x3, RZ ;  /* 0x0000000338387819 */ /* 0x000fe400000012ff */
[----:B------:R-:W-:-:S02]  /*f240*/  SHF.R.U64 R60, R60, 0x3, RZ ;  /* 0x000000033c3c7819 */ /* 0x000fc400000012ff */
[----:B------:R-:W-:Y:S02]  /*f250*/  SHF.R.U64 R68, R68, 0x3, RZ ;  /* 0x0000000344447819 */ /* 0x000fe400000012ff */
[----:B------:R-:W-:Y:S02]  /*f260*/  SHF.R.U64 R72, R72, 0x3, RZ ;  /* 0x0000000348487819 */ /* 0x000fe400000012ff */
[----:B------:R-:W-:Y:S02]  /*f270*/  SHF.R.U64 R9, R9, 0x3, RZ ;  /* 0x0000000309097819 */ /* 0x000fe400000012ff */
[----:B------:R-:W-:Y:S01]  /*f280*/  SHF.R.U64 R10, R10, 0x3, RZ ;  /* 0x000000030a0a7819 */ /* 0x000fe200000012ff */
[----:B------:R-:W-:Y:S01]  /*f290*/  IMAD R21, R81, UR5, R0 ;  /* 0x0000000551157c24 */ /* 0x000fe2000f8e0200 */
        /* <DEDUP_REMOVED lines=12> */
[----:B------:R-:W-:Y:S01]  /*f360*/  LOP3.LUT R76, R10, R11, RZ, 0x3c, !PT ;  /* 0x0000000b0a4c7212 */ /* 0x000fe200078e3cff */
[----:B------:R-:W-:Y:S01]  /*f370*/  IMAD.MOV R0, RZ, RZ, -R81 ;  /* 0x000000ffff007224 */ /* 0x000fe200078e0a51 */
[----:B------:R-:W5:Y:S01]  /*f380*/  LD.E.128 R12, desc[UR42][R12.64] ;  /* 0x0000002a0c0c7980 */ /* 0x000f62000c101d00 */
[----:B------:R-:W-:-:S02]  /*f390*/  IMAD.IADD R5, R5, 0x1, R83 ;  /* 0x0000000105057824 */ /* 0x000fc400078e0253 */
[----:B------:R-:W-:Y:S01]  /*f3a0*/  IMAD R7, R80, R0, R7 ;  /* 0x0000000050077224 */ /* 0x000fe200078e0207 */
[----:B------:R-:W5:Y:S04]  /*f3b0*/  LD.E.128 R8, desc[UR42][R8.64] ;  /* 0x0000002a08087980 */ /* 0x000f68000c101d00 */
[----:B------:R-:W5:Y:S01]  /*f3c0*/  LD.E.128 R52, desc[UR42][R52.64] ;  /* 0x0000002a34347980 */ /* 0x000f62000c101d00 */
[----:B------:R-:W-:-:S03]  /*f3d0*/  SHF.R.S32.HI R0, RZ, 0x1f, R7 ;  /* 0x0000001fff007819 */ /* 0x000fc60000011407 */
[----:B------:R-:W5:Y:S04]  /*f3e0*/  LD.E.128 R56, desc[UR42][R56.64] ;  /* 0x0000002a38387980 */ /* 0x000f68000c101d00 */
        /* <DEDUP_REMOVED lines=14> */
[----:B------:R-:W-:-:S04]  /*f4d0*/  IMAD.WIDE.U32 R4, R7, UR4, R4 ;  /* 0x0000000407047c25 */ /* 0x000fc8000f8e0004 */
[----:B------:R-:W-:Y:S01]  /*f4e0*/  IMAD R81, R7, UR5, R0 ;  /* 0x0000000507517c24 */ /* 0x000fe2000f8e0200 */
[----:B------:R-:W-:Y:S01]  /*f4f0*/  ULDC.64 UR4, c[0x0][0xa80] ;  /* 0x0002a00000047ab9 */ /* 0x000fe20000000a00 */
[----:B------:R-:W-:Y:S01]  /*f500*/  VIADD R0, R2, 0x28c20 ;  /* 0x00028c2002007836 */ /* 0x000fe20000000000 */
[----:B------:R-:W-:Y:S01]  /*f510*/  LEA R21, P0, R4, UR4, 0x1 ;  /* 0x0000000404157c11 */ /* 0x000fe2000f8008ff */
[----:B------:R-:W-:Y:S02]  /*f520*/  IMAD.IADD R81, R5, 0x1, R81 ;  /* 0x0000000105517824 */ /* 0x000fe400078e0251 */
[----:B------:R-:W-:Y:S01]  /*f530*/  VIADD R160, R192, 0x40 ;  /* 0x00000040c0a07836 */ /* 0x000fe20000000000 */
[----:B------:R-:W-:Y:S02]  /*f540*/  PRMT R0, RZ, 0x654, R0 ;  /* 0x00000654ff007816 */ /* 0x000fe40000000000 */
[----:B------:R-:W-:Y:S02]  /*f550*/  LEA.HI.X R81, R4, UR5, R81, 0x1, P0 ;  /* 0x0000000504517c11 */ /* 0x000fe400080f0c51 */
[-C--:B0-----:R-:W-:Y:S01]  /*f560*/  ISETP.GE.AND P0, PT, R160, R20.reuse, PT ;  /* 0x00000014a000720c */ /* 0x081fe20003f06270 */
[C---:B------:R-:W-:Y:S01]  /*f570*/  VIADD R159, R192.reuse, 0x80 ;  /* 0x00000080c09f7836 */ /* 0x040fe20000000000 */
[----:B-1----:R0:W-:Y:S01]  /*f580*/  SYNCS.ARRIVE.TRANS64.RED.A1T0 RZ, [R0+URZ], RZ ;  /* 0x000000ff00ff79a7 */ /* 0x0021e2000810043f */
[----:B------:R-:W-:Y:S01]  /*f590*/  ISETP.GE.AND P1, PT, R192, R20, PT ;  /* 0x00000014c000720c */ /* 0x000fe20003f26270 */
[----:B------:R-:W-:Y:S01]  /*f5a0*/  IMAD R80, R3, R80, RZ ;  /* 0x0000005003507224 */ /* 0x000fe200078e02ff */
[----:B0-----:R-:W-:-:S02]  /*f5b0*/  SEL R0, RZ, 0xffffffff, P0 ;  /* 0xffffffffff007807 */ /* 0x001fc40000000000 */
[----:B------:R-:W-:-:S03]  /*f5c0*/  ISETP.GE.AND P0, PT, R159, R20, PT ;  /* 0x000000149f00720c */ /* 0x000fc60003f06270 */
[----:B------:R-:W-:Y:S01]  /*f5d0*/  IMAD.SHL.U32 R3, R0, 0x2, RZ ;  /* 0x0000000200037824 */ /* 0x000fe200078e00ff */
[----:B------:R-:W-:Y:S02]  /*f5e0*/  SEL R0, RZ, 0x1, P1 ;  /* 0x00000001ff007807 */ /* 0x000fe40000800000 */
[----:B------:R-:W-:Y:S02]  /*f5f0*/  LEA R82, R158, R6, 0x6 ;  /* 0x000000069e527211 */ /* 0x000fe400078e30ff */
[----:B------:R-:W-:Y:S02]  /*f600*/  LOP3.LUT R0, R3, 0x2, R0, 0xe2, !PT ;  /* 0x0000000203007812 */ /* 0x000fe400078ee200 */
[----:B------:R-:W-:Y:S01]  /*f610*/  SEL R3, RZ, 0xffffffff, P0 ;  /* 0xffffffffff037807 */ /* 0x000fe20000000000 */
[----:B------:R-:W-:-:S04]  /*f620*/  VIADD R158, R192, 0xc0 ;  /* 0x000000c0c09e7836 */ /* 0x000fc80000000000 */
[----:B------:R-:W-:Y:S01]  /*f630*/  IMAD.SHL.U32 R3, R3, 0x4, RZ ;  /* 0x0000000403037824 */ /* 0x000fe200078e00ff */
[----:B------:R-:W-:Y:S01]  /*f640*/  ISETP.GE.AND P0, PT, R158, R20, PT ;  /* 0x000000149e00720c */ /* 0x000fe20003f06270 */
[----:B------:R-:W-:-:S03]  /*f650*/  VIADD R157, R192, 0x100 ;  /* 0x00000100c09d7836 */ /* 0x000fc60000000000 */
[----:B------:R-:W-:Y:S02]  /*f660*/  LOP3.LUT R0, R3, 0x4, R0, 0xe2, !PT ;  /* 0x0000000403007812 */ /* 0x000fe400078ee200 */
[----:B------:R-:W-:Y:S02]  /*f670*/  SEL R3, RZ, 0xffffffff, P0 ;  /* 0xffffffffff037807 */ /* 0x000fe40000000000 */
[----:B------:R-:W-:-:S03]  /*f680*/  ISETP.GE.AND P0, PT, R157, R20, PT ;  /* 0x000000149d00720c */ /* 0x000fc60003f06270 */
[----:B------:R-:W-:Y:S02]  /*f690*/  IMAD.SHL.U32 R3, R3, 0x8, RZ ;  /* 0x0000000803037824 */ /* 0x000fe400078e00ff */
        /* <DEDUP_REMOVED lines=8> */
[----:B------:R-:W-:Y:S01]  /*f720*/  ISETP.GE.AND P1, PT, R82, R80, PT ;  /* 0x000000505200720c */ /* 0x000fe20003f26270 */
[----:B------:R-:W-:Y:S02]  /*f730*/  VIADD R83, R192, 0x1c0 ;  /* 0x000001c0c0537836 */ /* 0x000fe40000000000 */
[----:B------:R-:W-:Y:S01]  /*f740*/  IMAD.SHL.U32 R3, R3, 0x20, RZ ;  /* 0x0000002003037824 */ /* 0x000fe200078e00ff */
[----:B------:R-:W-:-:S04]  /*f750*/  ISETP.GE.AND P0, PT, R152, R20, PT ;  /* 0x000000149800720c */ /* 0x000fc80003f06270 */
[----:B------:R-:W-:Y:S02]  /*f760*/  LOP3.LUT R0, R3, 0x20, R0, 0xe2, !PT ;  /* 0x0000002003007812 */ /* 0x000fe400078ee200 */
[----:B------:R-:W-:Y:S02]  /*f770*/  SEL R3, RZ, 0x40, P0 ;  /* 0x00000040ff037807 */ /* 0x000fe40000000000 */
[----:B------:R-:W-:Y:S01]  /*f780*/  ISETP.GE.AND P0, PT, R83, R20, PT ;  /* 0x000000145300720c */ /* 0x000fe20003f06270 */
[----:B------:R-:W-:Y:S01]  /*f790*/  VIADD R84, R192, 0x1c0 ;  /* 0x000001c0c0547836 */ /* 0x000fe20000000000 */
[----:B------:R-:W-:Y:S01]  /*f7a0*/  LOP3.LUT R3, R0, R3, RZ, 0xfc, !PT ;  /* 0x0000000300037212 */ /* 0x000fe200078efcff */
[C---:B------:R-:W-:Y:S01]  /*f7b0*/  VIADD R85, R192.reuse, 0x180 ;  /* 0x00000180c0557836 */ /* 0x040fe20000000000 */
[----:B------:R-:W-:Y:S01]  /*f7c0*/  SEL R0, RZ, 0x80, P0 ;  /* 0x00000080ff007807 */ /* 0x000fe20000000000 */
[C---:B------:R-:W-:Y:S02]  /*f7d0*/  VIADD R86, R192.reuse, 0x140 ;  /* 0x00000140c0567836 */ /* 0x040fe40000000000 */
[----:B------:R-:W-:-:S02]  /*f7e0*/  VIADD R87, R192, 0x100 ;  /* 0x00000100c0577836 */ /* 0x000fc40000000000 */
[C---:B------:R-:W-:Y:S02]  /*f7f0*/  VIADD R88, R192.reuse, 0xc0 ;  /* 0x000000c0c0587836 */ /* 0x040fe40000000000 */
[C---:B------:R-:W-:Y:S02]  /*f800*/  VIADD R89, R192.reuse, 0x80 ;  /* 0x00000080c0597836 */ /* 0x040fe40000000000 */
[----:B------:R-:W-:Y:S01]  /*f810*/  VIADD R90, R192, 0x40 ;  /* 0x00000040c05a7836 */ /* 0x000fe20000000000 */
[----:B------:R0:W1:Y:S01]  /*f820*/  SHFL.IDX PT, R4, R21, RZ, 0x181f ;  /* 0x00181fff15047589 */ /* 0x00006200000e0000 */
[----:B------:R-:W-:Y:S03]  /*f830*/  BSSY B1, `(.L_x_3921) ;  /* 0x000002a000017945 */ /* 0x000fe60003800000 */
[----:B------:R0:W2:Y:S01]  /*f840*/  SHFL.IDX PT, R5, R81, RZ, 0x181f ;  /* 0x00181fff51057589 */ /* 0x0000a200000e0000 */
[----:B------:R-:W-:-:S02]  /*f850*/  LOP3.LUT R0, R3, R0, RZ, 0xfc, !PT ;  /* 0x0000000003007212 */ /* 0x000fc400078efcff */
[----:B------:R-:W-:Y:S02]  /*f860*/  SHF.R.S32.HI R84, RZ, 0x1f, R84 ;  /* 0x0000001fff547819 */ /* 0x000fe40000011454 */
[----:B------:R-:W-:Y:S02]  /*f870*/  SHF.R.S32.HI R85, RZ, 0x1f, R85 ;  /* 0x0000001fff557819 */ /* 0x000fe40000011455 */
[----:B------:R-:W-:Y:S02]  /*f880*/  SHF.R.S32.HI R86, RZ, 0x1f, R86 ;  /* 0x0000001fff567819 */ /* 0x000fe40000011456 */
[----:B------:R-:W-:Y:S02]  /*f890*/  SHF.R.S32.HI R87, RZ, 0x1f, R87 ;  /* 0x0000001fff577819 */ /* 0x000fe40000011457 */
[----:B------:R-:W-:Y:S02]  /*f8a0*/  SHF.R.S32.HI R88, RZ, 0x1f, R88 ;  /* 0x0000001fff587819 */ /* 0x000fe40000011458 */
[----:B------:R-:W-:-:S02]  /*f8b0*/  SHF.R.S32.HI R89, RZ, 0x1f, R89 ;  /* 0x0000001fff597819 */ /* 0x000fc40000011459 */
[----:B------:R-:W-:Y:S01]  /*f8c0*/  SHF.R.S32.HI R90, RZ, 0x1f, R90 ;  /* 0x0000001fff5a7819 */ /* 0x000fe2000001145a */
[----:B0-----:R-:W-:Y:S06]  /*f8d0*/  @P1 BRA `(.L_x_3922) ;  /* 0x00000000007c1947 */ /* 0x001fec0003800000 */
[-C--:B------:R-:W-:Y:S02]  /*f8e0*/  ISETP.GE.AND P0, PT, R192, R20.reuse, PT ;  /* 0x00000014c000720c */ /* 0x080fe40003f06270 */
[-C--:B------:R-:W-:Y:S02]  /*f8f0*/  ISETP.GE.AND P5, PT, R159, R20.reuse, PT ;  /* 0x000000149f00720c */ /* 0x080fe40003fa6270 */
[-C--:B------:R-:W-:Y:S02]  /*f900*/  ISETP.GE.AND P3, PT, R158, R20.reuse, PT ;  /* 0x000000149e00720c */ /* 0x080fe40003f66270 */
[----:B------:R-:W-:-:S07]  /*f910*/  ISETP.GE.AND P2, PT, R157, R20, PT ;  /* 0x000000149d00720c */ /* 0x000fce0003f46270 */
[----:B-12---:R-:W-:-:S05]  /*f920*/  @!P0 IMAD.WIDE R6, R192, 0x2, R4 ;  /* 0x00000002c0068825 */ /* 0x006fca00078e0204 */
[----:B-----5:R0:W-:Y:S01]  /*f930*/  @!P0 ST.E.128 desc[UR42][R6.64], R8 ;  /* 0x0000000806008985 */ /* 0x0201e2000c101d2a */
[----:B------:R-:W-:-:S13]  /*f940*/  ISETP.GE.AND P0, PT, R160, R20, PT ;  /* 0x00000014a000720c */ /* 0x000fda0003f06270 */
[-C--:B0-----:R-:W-:Y:S02]  /*f950*/  @!P0 LEA R6, P1, R160, R4.reuse, 0x1 ;  /* 0x00000004a0068211 */ /* 0x081fe400078208ff */
[----:B------:R-:W-:Y:S02]  /*f960*/  @!P3 LEA R8, P6, R158, R4, 0x1 ;  /* 0x000000049e08b211 */ /* 0x000fe400078c08ff */
[-C--:B------:R-:W-:Y:S02]  /*f970*/  @!P0 LEA.HI.X R7, R160, R5.reuse, R90, 0x1, P1 ;  /* 0x00000005a0078211 */ /* 0x080fe400008f0c5a */
[----:B------:R-:W-:Y:S02]  /*f980*/  ISETP.GE.AND P1, PT, R156, R20, PT ;  /* 0x000000149c00720c */ /* 0x000fe40003f26270 */
[----:B------:R-:W-:Y:S01]  /*f990*/  @!P3 LEA.HI.X R9, R158, R5, R88, 0x1, P6 ;  /* 0x000000059e09b211 */ /* 0x000fe200030f0c58 */
[----:B------:R0:W-:Y:S01]  /*f9a0*/  @!P0 ST.E.128 desc[UR42][R6.64], R24 ;  /* 0x0000001806008985 */ /* 0x0001e2000c101d2a */
[----:B------:R-:W-:-:S09]  /*f9b0*/  LOP3.LUT P0, RZ, R3, 0x40, RZ, 0xc0, !PT ;  /* 0x0000004003ff7812 */ /* 0x000fd2000780c0ff */
[----:B------:R-:W-:-:S04]  /*f9c0*/  @!P1 LEA R10, P6, R156, R4, 0x1 ;  /* 0x000000049c0a9211 */ /* 0x000fc800078c08ff */
[----:B------:R-:W-:Y:S02]  /*f9d0*/  @!P1 LEA.HI.X R11, R156, R5, R86, 0x1, P6 ;  /* 0x000000059c0b9211 */ /* 0x000fe400030f0c56 */
[----:B0-----:R-:W-:-:S04]  /*f9e0*/  @!P5 LEA R6, P4, R159, R4, 0x1 ;  /* 0x000000049f06d211 */ /* 0x001fc800078808ff */
[----:B------:R-:W-:Y:S02]  /*f9f0*/  @!P5 LEA.HI.X R7, R159, R5, R89, 0x1, P4 ;  /* 0x000000059f07d211 */ /* 0x000fe400020f0c59 */
[----:B------:R-:W-:-:S03]  /*fa00*/  LOP3.LUT P4, RZ, R0, 0x80, RZ, 0xc0, !PT ;  /* 0x0000008000ff7812 */ /* 0x000fc6000788c0ff */
[----:B------:R0:W-:Y:S04]  /*fa10*/  @!P5 ST.E.128 desc[UR42][R6.64], R32 ;  /* 0x000000200600d985 */ /* 0x0001e8000c101d2a */
[----:B------:R1:W-:Y:S01]  /*fa20*/  @!P3 ST.E.128 desc[UR42][R8.64], R40 ;  /* 0x000000280800b985 */ /* 0x0003e2000c101d2a */
[CC--:B0-----:R-:W-:Y:S02]  /*fa30*/  @!P2 LEA R6, P5, R157.reuse, R4.reuse, 0x1 ;  /* 0x000000049d06a211 */ /* 0x0c1fe400078a08ff */
[-C--:B-1----:R-:W-:Y:S02]  /*fa40*/  @P0 LEA R8, P3, R152, R4.reuse, 0x1 ;  /* 0x0000000498080211 */ /* 0x082fe400078608ff */
[----:B------:R-:W-:Y:S02]  /*fa50*/  @!P2 LEA.HI.X R7, R157, R5, R87, 0x1, P5 ;  /* 0x000000059d07a211 */ /* 0x000fe400028f0c57 */
[----:B------:R-:W-:-:S02]  /*fa60*/  @P4 LEA R4, P5, R83, R4, 0x1 ;  /* 0x0000000453044211 */ /* 0x000fc400078a08ff */
[-C--:B------:R-:W-:Y:S01]  /*fa70*/  @P0 LEA.HI.X R9, R152, R5.reuse, R85, 0x1, P3 ;  /* 0x0000000598090211 */ /* 0x080fe200018f0c55 */
[----:B------:R0:W-:Y:S01]  /*fa80*/  @!P2 ST.E.128 desc[UR42][R6.64], R48 ;  /* 0x000000300600a985 */ /* 0x0001e2000c101d2a */
[----:B------:R-:W-:-:S03]  /*fa90*/  @P4 LEA.HI.X R5, R83, R5, R84, 0x1, P5 ;  /* 0x0000000553054211 */ /* 0x000fc600028f0c54 */
[----:B------:R0:W-:Y:S04]  /*faa0*/  @!P1 ST.E.128 desc[UR42][R10.64], R56 ;  /* 0x000000380a009985 */ /* 0x0001e8000c101d2a */
[----:B------:R0:W-:Y:S04]  /*fab0*/  @P0 ST.E.128 desc[UR42][R8.64], R64 ;  /* 0x0000004008000985 */ /* 0x0001e8000c101d2a */
[----:B------:R0:W-:Y:S02]  /*fac0*/  @P4 ST.E.128 desc[UR42][R4.64], R72 ;  /* 0x0000004804004985 */ /* 0x0001e4000c101d2a */
.L_x_3922:
[----:B------:R-:W-:Y:S05]  /*fad0*/  BSYNC B1 ;  /* 0x0000000000017941 */ /* 0x000fea0003800000 */
.L_x_3921:
[----:B0-----:R-:W-:Y:S01]  /*fae0*/  VIADD R7, R82, 0x20 ;  /* 0x0000002052077836 */ /* 0x001fe20000000000 */
[----:B--2---:R0:W2:Y:S04]  /*faf0*/  SHFL.IDX PT, R5, R81, 0x1, 0x181f ;  /* 0x00381f0051057f89 */ /* 0x0040a800000e0000 */
[----:B------:R-:W-:Y:S01]  /*fb00*/  ISETP.GE.AND P0, PT, R7, R80, PT ;  /* 0x000000500700720c */ /* 0x000fe20003f06270 */
[----:B-1----:R0:W1:-:S12]  /*fb10*/  SHFL.IDX PT, R4, R21, 0x1, 0x181f ;  /* 0x00381f0015047f89 */ /* 0x00205800000e0000 */
[----:B0-----:R-:W-:Y:S05]  /*fb20*/  @P0 BRA `(.L_x_3923) ;  /* 0x0000002c00b40947 */ /* 0x001fea0003800000 */
[-C--:B------:R-:W-:Y:S02]  /*fb30*/  ISETP.GE.AND P6, PT, R192, R20.reuse, PT ;  /* 0x00000014c000720c */ /* 0x080fe40003fc6270 */
[-C--:B------:R-:W-:Y:S02]  /*fb40*/  ISETP.GE.AND P5, PT, R160, R20.reuse, PT ;  /* 0x00000014a000720c */ /* 0x080fe40003fa6270 */
[-C--:B------:R-:W-:Y:S02]  /*fb50*/  ISETP.GE.AND P3, PT, R159, R20.reuse, PT ;  /* 0x000000149f00720c */ /* 0x080fe40003f66270 */
[-C--:B------:R-:W-:Y:S02]  /*fb60*/  ISETP.GE.AND P2, PT, R158, R20.reuse, PT ;  /* 0x000000149e00720c */ /* 0x080fe40003f46270 */
[-C--:B------:R-:W-:Y:S02]  /*fb70*/  ISETP.GE.AND P1, PT, R157, R20.reuse, PT ;  /* 0x000000149d00720c */ /* 0x080fe40003f26270 */
[----:B------:R-:W-:-:S03]  /*fb80*/  ISETP.GE.AND P0, PT, R156, R20, PT ;  /* 0x000000149c00720c */ /* 0x000fc60003f06270 */
[----:B-12---:R-:W-:Y:S02]  /*fb90*/  @!P6 IMAD.WIDE R6, R192, 0x2, R4 ;  /* 0x00000002c006e825 */ /* 0x006fe400078e0204 */
[----:B-----5:R-:W-:-:S03]  /*fba0*/  @!P5 LEA R8, P4, R160, R4, 0x1 ;  /* 0x00000004a008d211 */ /* 0x020fc600078808ff */
[----:B------:R0:W-:Y:S01]  /*fbb0*/  @!P6 ST.E.128 desc[UR42][R6.64], R12 ;  /* 0x0000000c0600e985 */ /* 0x0001e2000c101d2a */
[----:B------:R-:W-:Y:S02]  /*fbc0*/  @!P5 LEA.HI.X R9, R160, R5, R90, 0x1, P4 ;  /* 0x00000005a009d211 */ /* 0x000fe400020f0c5a */
[----:B------:R-:W-:-:S03]  /*fbd0*/  LOP3.LUT P4, RZ, R3, 0x40, RZ, 0xc0, !PT ;  /* 0x0000004003ff7812 */ /* 0x000fc6000788c0ff */
[----:B------:R1:W-:Y:S01]  /*fbe0*/  @!P5 ST.E.128 desc[UR42][R8.64], R28 ;  /* 0x0000001c0800d985 */ /* 0x0003e2000c101d2a */
[----:B0-----:R-:W-:-:S04]  /*fbf0*/  @!P3 LEA R6, P6, R159, R4, 0x1 ;  /* 0x000000049f06b211 */ /* 0x001fc800078c08ff */
[----:B------:R-:W-:Y:S02]  /*fc00*/  @!P3 LEA.HI.X R7, R159, R5, R89, 0x1, P6 ;  /* 0x000000059f07b211 */ /* 0x000fe400030f0c59 */
[----:B-1----:R-:W-:-:S03]  /*fc10*/  @!P2 LEA R8, P5, R158, R4, 0x1 ;  /* 0x000000049e08a211 */ /* 0x002fc600078a08ff */
[----:B------:R0:W-:Y:S01]  /*fc20*/  @!P3 ST.E.128 desc[UR42][R6.64], R36 ;  /* 0x000000240600b985 */ /* 0x0001e2000c101d2a */
[-C--:B------:R-:W-:Y:S02]  /*fc30*/  @!P0 LEA R10, P3, R156, R4.reuse, 0x1 ;  /* 0x000000049c0a8211 */ /* 0x080fe400078608ff */
[-C--:B------:R-:W-:Y:S02]  /*fc40*/  @!P2 LEA.HI.X R9, R158, R5.reuse, R88, 0x1, P5 ;  /* 0x000000059e09a211 */ /* 0x080fe400028f0c58 */
[-C--:B------:R-:W-:Y:S02]  /*fc50*/  @P4 LEA R12, P5, R152, R4.reuse, 0x1 ;  /* 0x00000004980c4211 */ /* 0x080fe400078a08ff */
[-C--:B------:R-:W-:Y:S01]  /*fc60*/  @!P0 LEA.HI.X R11, R156, R5.reuse, R86, 0x1, P3 ;  /* 0x000000059c0b8211 */ /* 0x080fe200018f0c56 */
[----:B------:R3:W-:Y:S01]  /*fc70*/  @!P2 ST.E.128 desc[UR42][R8.64], R44 ;  /* 0x0000002c0800a985 */ /* 0x0007e2000c101d2a */
[----:B------:R-:W-:Y:S02]  /*fc80*/  @P4 LEA.HI.X R13, R152, R5, R85, 0x1, P5 ;  /* 0x00000005980d4211 */ /* 0x000fe400028f0c55 */
[----:B0-----:R-:W-:-:S04]  /*fc90*/  @!P1 LEA R6, P6, R157, R4, 0x1 ;  /* 0x000000049d069211 */ /* 0x001fc800078c08ff */
[----:B------:R-:W-:-:S05]  /*fca0*/  @!P1 LEA.HI.X R7, R157, R5, R87, 0x1, P6 ;  /* 0x000000059d079211 */ /* 0x000fca00030f0c57 */
[----:B------:R3:W-:Y:S04]  /*fcb0*/  @!P1 ST.E.128 desc[UR42][R6.64], R52 ;  /* 0x0000003406009985 */ /* 0x0007e8000c101d2a */
[----:B------:R3:W-:Y:S01]  /*fcc0*/  @!P0 ST.E.128 desc[UR42][R10.64], R60 ;  /* 0x0000003c0a008985 */ /* 0x0007e2000c101d2a */
[----:B------:R-:W-:-:S03]  /*fcd0*/  LOP3.LUT P0, RZ, R0, 0x80, RZ, 0xc0, !PT ;  /* 0x0000008000ff7812 */ /* 0x000fc6000780c0ff */
[----:B------:R3:W-:Y:S10]  /*fce0*/  @P4 ST.E.128 desc[UR42][R12.64], R68 ;  /* 0x000000440c004985 */ /* 0x0007f4000c101d2a */
[----:B------:R-:W-:Y:S05]  /*fcf0*/  @!P0 BRA `(.L_x_3923) ;  /* 0x0000002c00408947 */ /* 0x000fea0003800000 */
[----:B------:R-:W-:-:S04]  /*fd00*/  LEA R4, P0, R83, R4, 0x1 ;  /* 0x0000000453047211 */ /* 0x000fc800078008ff */
[----:B------:R-:W-:-:S05]  /*fd10*/  LEA.HI.X R5, R83, R5, R84, 0x1, P0 ;  /* 0x0000000553057211 */ /* 0x000fca00000f0c54 */
[----:B------:R0:W-:Y:S01]  /*fd20*/  ST.E.128 desc[UR42][R4.64], R76 ;  /* 0x0000004c04007985 */ /* 0x0001e2000c101d2a */
[----:B------:R-:W-:Y:S05]  /*fd30*/  BRA `(.L_x_3923) ;  /* 0x0000002c00307947 */ /* 0x000fea0003800000 */
.L_x_3920:
[----:B01----:R-:W2:Y:S01]  /*fd40*/  LDL.LU R8, [R1+0x38] ;  /* 0x0000380001087983 */ /* 0x003ea20000300800 */
[----:B------:R-:W-:Y:S01]  /*fd50*/  ULDC.64 UR4, c[0x0][0xb08] ;  /* 0x0002c20000047ab9 */ /* 0x000fe20000000a00 */
[----:B------:R-:W0:Y:S02]  /*fd60*/  LDC R9, c[0x0][0xbe8] ;  /* 0x0002fa00ff097b82 */ /* 0x000e240000000800 */
[----:B------:R-:W3:Y:S04]  /*fd70*/  LDL R7, [R1+0x50] ;  /* 0x0000500001077983 */ /* 0x000ee80000100800 */
[----:B------:R-:W3:Y:S01]  /*fd80*/  LDL.LU R10, [R1+0x24] ;  /* 0x00002400010a7983 */ /* 0x000ee20000300800 */
[----:B------:R-:W-:Y:S01]  /*fd90*/  IMAD R6, R5, UR4, RZ ;  /* 0x0000000405067c24 */ /* 0x000fe2000f8e02ff */
[C---:B------:R-:W-:Y:S01]  /*fda0*/  IADD3 R156, R197.reuse, 0xf0, RZ ;  /* 0x000000f0c59c7810 */ /* 0x040fe20007ffe0ff */
[----:B------:R-:W-:Y:S01]  /*fdb0*/  VIADD R21, R197, 0xf8 ;  /* 0x000000f8c5157836 */ /* 0x000fe20000000000 */
[----:B------:R-:W-:Y:S01]  /*fdc0*/  BSSY B1, `(.L_x_3924) ;  /* 0x000010e000017945 */ /* 0x000fe20003800000 */
[C---:B------:R-:W-:Y:S01]  /*fdd0*/  IMAD R6, R4.reuse, UR5, R6 ;  /* 0x0000000504067c24 */ /* 0x040fe2000f8e0206 */
[----:B------:R-:W-:Y:S01]  /*fde0*/  SHF.R.S32.HI R156, RZ, 0x1f, R156 ;  /* 0x0000001fff9c7819 */ /* 0x000fe2000001149c */
[----:B------:R-:W-:Y:S01]  /*fdf0*/  IMAD.WIDE.U32 R4, R4, UR4, RZ ;  /* 0x0000000404047c25 */ /* 0x000fe2000f8e00ff */
[----:B------:R-:W-:Y:S01]  /*fe00*/  ULDC.64 UR4, c[0x0][0xb38] ;  /* 0x0002ce0000047ab9 */ /* 0x000fe20000000a00 */
[----:B------:R-:W-:-:S02]  /*fe10*/  SHF.R.S32.HI R21, RZ, 0x1f, R21 ;  /* 0x0000001fff157819 */ /* 0x000fc40000011415 */
[----:B------:R-:W-:Y:S01]  /*fe20*/  IMAD.IADD R5, R5, 0x1, R6 ;  /* 0x0000000105057824 */ /* 0x000fe200078e0206 */
[----:B------:R-:W-:Y:S01]  /*fe30*/  SHF.R.S32.HI R6, RZ, 0x1f, R0 ;  /* 0x0000001fff067819 */ /* 0x000fe20000011400 */
[----:B------:R-:W-:Y:S02]  /*fe40*/  VIADD R158, R197, 0xe8 ;  /* 0x000000e8c59e7836 */ /* 0x000fe40000000000 */
[----:B------:R-:W-:Y:S01]  /*fe50*/  IMAD.WIDE.U32 R4, R184, UR4, R4 ;  /* 0x00000004b8047c25 */ /* 0x000fe2000f8e0004 */
[----:B0-----:R-:W-:-:S03]  /*fe60*/  ISETP.NE.AND P0, PT, R9, 0x1, PT ;  /* 0x000000010900780c */ /* 0x001fc60003f05270 */
[----:B------:R-:W-:Y:S01]  /*fe70*/  IMAD R5, R184, UR5, R5 ;  /* 0x00000005b8057c24 */ /* 0x000fe2000f8e0205 */
[----:B------:R-:W-:Y:S01]  /*fe80*/  ULDC.64 UR4, c[0x0][0xb40] ;  /* 0x0002d00000047ab9 */ /* 0x000fe20000000a00 */
[----:B------:R-:W-:Y:S01]  /*fe90*/  IMAD R3, R3, R9, RZ ;  /* 0x0000000903037224 */ /* 0x000fe200078e02ff */
[----:B------:R-:W-:Y:S01]  /*fea0*/  SHF.R.S32.HI R158, RZ, 0x1f, R158 ;  /* 0x0000001fff9e7819 */ /* 0x000fe2000001149e */
[----:B------:R-:W-:Y:S02]  /*feb0*/  IMAD R6, R6, UR4, RZ ;  /* 0x0000000406067c24 */ /* 0x000fe4000f8e02ff */
[----:B------:R-:W-:-:S04]  /*fec0*/  IMAD.WIDE.U32 R4, R0, UR4, R4 ;  /* 0x0000000400047c25 */ /* 0x000fc8000f8e0004 */
[----:B------:R-:W-:Y:S01]  /*fed0*/  IMAD R6, R0, UR5, R6 ;  /* 0x0000000500067c24 */ /* 0x000fe2000f8e0206 */
[----:B------:R-:W-:Y:S01]  /*fee0*/  ULDC.64 UR4, c[0x0][0xb48] ;  /* 0x0002d20000047ab9 */ /* 0x000fe20000000a00 */
[----:B------:R-:W0:Y:S01]  /*fef0*/  @P0 LDC R0, c[0x0][0xbf0] ;  /* 0x0002fc00ff000b82 */ /* 0x000e220000000800 */
[----:B------:R-:W-:Y:S02]  /*ff00*/  VIADD R160, R197, 0xe0 ;  /* 0x000000e0c5a07836 */ /* 0x000fe40000000000 */
[----:B------:R-:W-:Y:S02]  /*ff10*/  IMAD.IADD R5, R5, 0x1, R6 ;  /* 0x0000000105057824 */ /* 0x000fe400078e0206 */
[C---:B------:R-:W-:Y:S01]  /*ff20*/  VIADD R162, R197.reuse, 0xd8 ;  /* 0x000000d8c5a27836 */ /* 0x040fe20000000000 */
[----:B------:R-:W-:Y:S01]  /*ff30*/  SHF.R.S32.HI R160, RZ, 0x1f, R160 ;  /* 0x0000001fffa07819 */ /* 0x000fe200000114a0 */
        /* <DEDUP_REMOVED lines=29> */
[----:B------:R-:W-:-:S02]  /*10110*/  VIADD R157, R197, 0xe8 ;  /* 0x000000e8c59d7836 */ /* 0x000fc40000000000 */
[C---:B------:R-:W-:Y:S02]  /*10120*/  VIADD R159, R197.reuse, 0xe0 ;  /* 0x000000e0c59f7836 */ /* 0x040fe40000000000 */
[C---:B------:R-:W-:Y:S02]  /*10130*/  VIADD R161, R197.reuse, 0xd8 ;  /* 0x000000d8c5a17836 */ /* 0x040fe40000000000 */
[C---:B------:R-:W-:Y:S02]  /*10140*/  VIADD R163, R197.reuse, 0xd0 ;  /* 0x000000d0c5a37836 */ /* 0x040fe40000000000 */
[C---:B------:R-:W-:Y:S02]  /*10150*/  VIADD R165, R197.reuse, 0xc8 ;  /* 0x000000c8c5a57836 */ /* 0x040fe40000000000 */
[C---:B------:R-:W-:Y:S02]  /*10160*/  VIADD R167, R197.reuse, 0xc0 ;  /* 0x000000c0c5a77836 */ /* 0x040fe40000000000 */
        /* <DEDUP_REMOVED lines=10> */
[----:B------:R-:W-:Y:S02]  /*10210*/  VIADD R222, R197, 0x68 ;  /* 0x00000068c5de7836 */ /* 0x000fe40000000000 */
[----:B--2---:R-:W-:-:S04]  /*10220*/  IMAD.WIDE.U32 R4, R8, UR4, R4 ;  /* 0x0000000408047c25 */ /* 0x004fc8000f8e0004 */
[----:B------:R-:W-:Y:S01]  /*10230*/  IMAD R5, R8, UR5, R5 ;  /* 0x0000000508057c24 */ /* 0x000fe2000f8e0205 */
[----:B------:R-:W-:Y:S01]  /*10240*/  ULDC.64 UR4, c[0x0][0xb30] ;  /* 0x0002cc0000047ab9 */ /* 0x000fe20000000a00 */
[----:B------:R-:W1:Y:S01]  /*10250*/  @P0 LDC R8, c[0x0][0xbec] ;  /* 0x0002fb00ff080b82 */ /* 0x000e620000000800 */
[----:B---3--:R-:W-:-:S04]  /*10260*/  IMAD R7, R10, 0x40, R7 ;  /* 0x000000400a077824 */ /* 0x008fc800078e0207 */
[----:B------:R-:W-:Y:S02]  /*10270*/  IMAD.MOV.U32 R6, RZ, RZ, R7 ;  /* 0x000000ffff067224 */ /* 0x000fe400078e0007 */
[----:B-1----:R-:W-:-:S05]  /*10280*/  @P0 IMAD.HI.U32 R8, R7, R8, RZ ;  /* 0x0000000807080227 */ /* 0x002fca00078e00ff */
[----:B0-----:R-:W-:-:S05]  /*10290*/  @P0 SHF.R.U32.HI R6, RZ, R0, R8 ;  /* 0x00000000ff060219 */ /* 0x001fca0000011608 */
[----:B------:R-:W-:Y:S02]  /*102a0*/  IMAD.MOV R0, RZ, RZ, -R6 ;  /* 0x000000ffff007224 */ /* 0x000fe400078e0a06 */
[----:B------:R-:W-:-:S04]  /*102b0*/  IMAD.WIDE.U32 R4, R6, UR4, R4 ;  /* 0x0000000406047c25 */ /* 0x000fc8000f8e0004 */
[----:B------:R-:W-:Y:S01]  /*102c0*/  IMAD R0, R9, R0, R7 ;  /* 0x0000000009007224 */ /* 0x000fe200078e0207 */
[----:B------:R-:W-:Y:S01]  /*102d0*/  SHF.R.S32.HI R7, RZ, 0x1f, R6 ;  /* 0x0000001fff077819 */ /* 0x000fe20000011406 */
[----:B------:R-:W-:-:S04]  /*102e0*/  IMAD R9, R10, 0x40, R195 ;  /* 0x000000400a097824 */ /* 0x000fc800078e02c3 */
        /* <DEDUP_REMOVED lines=10> */
[----:B------:R-:W-:-:S04]  /*10390*/  IMAD.IADD R6, R5, 0x1, R6 ;  /* 0x0000000105067824 */ /* 0x000fc800078e0206 */
[----:B------:R0:W1:Y:S01]  /*103a0*/  SHFL.IDX PT, R13, R0, RZ, 0x1c1f ;  /* 0x001c1fff000d7589 */ /* 0x00006200000e0000 */
[----:B------:R-:W-:Y:S01]  /*103b0*/  LEA.HI.X R8, R4, UR5, R6, 0x2, P0 ;  /* 0x0000000504087c11 */ /* 0x000fe200080f1406 */
[----:B------:R-:W-:Y:S01]  /*103c0*/  VIADD R4, R2, 0x28c20 ;  /* 0x00028c2002047836 */ /* 0x000fe20000000000 */
[----:B------:R-:W-:-:S03]  /*103d0*/  ISETP.GE.AND P0, PT, R9, R3, PT ;  /* 0x000000030900720c */ /* 0x000fc60003f06270 */
[----:B------:R0:W2:Y:S01]  /*103e0*/  SHFL.IDX PT, R12, R8, RZ, 0x1c1f ;  /* 0x001c1fff080c7589 */ /* 0x0000a200000e0000 */
[----:B------:R-:W-:-:S04]  /*103f0*/  PRMT R4, RZ, 0x654, R4 ;  /* 0x00000654ff047816 */ /* 0x000fc80000000004 */
[----:B------:R0:W-:Y:S05]  /*10400*/  SYNCS.ARRIVE.TRANS64.RED.A1T0 RZ, [R4+URZ], RZ ;  /* 0x000000ff04ff79a7 */ /* 0x0001ea000810043f */
[----:B------:R-:W-:Y:S05]  /*10410*/  @P0 BRA `(.L_x_3925) ;  /* 0x0000000800a00947 */ /* 0x000fea0003800000 */
[----:B------:R-:W-:Y:S01]  /*10420*/  ULDC UR4, c[0x0][0xac8] ;  /* 0x0002b20000047ab9 */ /* 0x000fe20000000800 */
[----:B------:R-:W-:Y:S01]  /*10430*/  SHF.R.S32.HI R6, RZ, 0x1f, R197 ;  /* 0x0000001fff067819 */ /* 0x000fe200000114c5 */
[C---:B------:R-:W-:Y:S01]  /*10440*/  VIADD R11, R197.reuse, 0x8 ;  /* 0x00000008c50b7836 */ /* 0x040fe20000000000 */
[C---:B------:R-:W-:Y:S01]  /*10450*/  ISETP.GE.AND P0, PT, R197.reuse, UR4, PT ;  /* 0x00000004c5007c0c */ /* 0x040fe2000bf06270 */
[C---:B------:R-:W-:Y:S01]  /*10460*/  VIADD R10, R197.reuse, 0x18 ;  /* 0x00000018c50a7836 */ /* 0x040fe20000000000 */
[C---:B------:R-:W-:Y:S01]  /*10470*/  IADD3 R7, R197.reuse, 0x8, RZ ;  /* 0x00000008c5077810 */ /* 0x040fe20007ffe0ff */
[----:B------:R-:W-:Y:S01]  /*10480*/  VIADD R14, R197, 0x60 ;  /* 0x00000060c50e7836 */ /* 0x000fe20000000000 */
[----:B------:R-:W-:Y:S02]  /*10490*/  SHF.R.S32.HI R11, RZ, 0x1f, R11 ;  /* 0x0000001fff0b7819 */ /* 0x000fe4000001140b */
[----:B------:R-:W-:Y:S02]  /*104a0*/  ISETP.GE.AND P4, PT, R222, UR4, PT ;  /* 0x00000004de007c0c */ /* 0x000fe4000bf86270 */
[----:B------:R-:W-:-:S05]  /*104b0*/  SHF.R.S32.HI R14, RZ, 0x1f, R14 ;  /* 0x0000001fff0e7819 */ /* 0x000fca000001140e */
[----:B01----:R-:W-:-:S04]  /*104c0*/  @!P0 LEA R4, P1, R197, R13, 0x2 ;  /* 0x0000000dc5048211 */ /* 0x003fc800078210ff */
[C---:B--2---:R-:W-:Y:S01]  /*104d0*/  @!P0 LEA.HI.X R5, R197.reuse, R12, R6, 0x2, P1 ;  /* 0x0000000cc5058211 */ /* 0x044fe200008f1406 */
[----:B------:R-:W-:-:S04]  /*104e0*/  VIADD R6, R197, 0x10 ;  /* 0x00000010c5067836 */ /* 0x000fc80000000000 */
[----:B------:R0:W-:Y:S01]  /*104f0*/  @!P0 ST.E.64 desc[UR42][R4.64], R24 ;  /* 0x0000001804008985 */ /* 0x0001e2000c101b2a */
[----:B------:R-:W-:-:S13]  /*10500*/  ISETP.GE.AND P0, PT, R7, UR4, PT ;  /* 0x0000000407007c0c */ /* 0x000fda000bf06270 */
[----:B0-----:R-:W-:-:S04]  /*10510*/  @!P0 LEA R4, P1, R7, R13, 0x2 ;  /* 0x0000000d07048211 */ /* 0x001fc800078210ff */
[----:B------:R-:W-:Y:S01]  /*10520*/  @!P0 LEA.HI.X R5, R7, R12, R11, 0x2, P1 ;  /* 0x0000000c07058211 */ /* 0x000fe200008f140b */
[C---:B------:R-:W-:Y:S01]  /*10530*/  VIADD R11, R197.reuse, 0x10 ;  /* 0x00000010c50b7836 */ /* 0x040fe20000000000 */
[----:B------:R-:W-:Y:S01]  /*10540*/  ISETP.GE.AND P1, PT, R10, UR4, PT ;  /* 0x000000040a007c0c */ /* 0x000fe2000bf26270 */
[----:B------:R-:W-:Y:S02]  /*10550*/  VIADD R7, R197, 0x20 ;  /* 0x00000020c5077836 */ /* 0x000fe40000000000 */
[----:B------:R0:W-:Y:S01]  /*10560*/  @!P0 ST.E.64 desc[UR42][R4.64], R28 ;  /* 0x0000001c04008985 */ /* 0x0001e2000c101b2a */
[----:B------:R-:W-:Y:S02]  /*10570*/  ISETP.GE.AND P0, PT, R6, UR4, PT ;  /* 0x0000000406007c0c */ /* 0x000fe4000bf06270 */
[----:B------:R-:W-:-:S11]  /*10580*/  SHF.R.S32.HI R11, RZ, 0x1f, R11 ;  /* 0x0000001fff0b7819 */ /* 0x000fd6000001140b */
[----:B0-----:R-:W-:-:S04]  /*10590*/  @!P0 LEA R4, P2, R6, R13, 0x2 ;  /* 0x0000000d06048211 */ /* 0x001fc800078410ff */
[----:B------:R-:W-:Y:S01]  /*105a0*/  @!P0 LEA.HI.X R5, R6, R12, R11, 0x2, P2 ;  /* 0x0000000c06058211 */ /* 0x000fe200010f140b */
[C---:B------:R-:W-:Y:S02]  /*105b0*/  VIADD R11, R197.reuse, 0x18 ;  /* 0x00000018c50b7836 */ /* 0x040fe40000000000 */
[----:B------:R-:W-:Y:S02]  /*105c0*/  VIADD R6, R197, 0x28 ;  /* 0x00000028c5067836 */ /* 0x000fe40000000000 */
[----:B------:R0:W-:Y:S01]  /*105d0*/  @!P0 ST.E.64 desc[UR42][R4.64], R32 ;  /* 0x0000002004008985 */ /* 0x0001e2000c101b2a */
[----:B------:R-:W-:Y:S02]  /*105e0*/  SHF.R.S32.HI R11, RZ, 0x1f, R11 ;  /* 0x0000001fff0b7819 */ /* 0x000fe4000001140b */
[----:B------:R-:W-:Y:S02]  /*105f0*/  ISETP.GE.AND P0, PT, R7, UR4, PT ;  /* 0x0000000407007c0c */ /* 0x000fe4000bf06270 */
[----:B0-----:R-:W-:-:S04]  /*10600*/  @!P1 LEA R4, P2, R10, R13, 0x2 ;  /* 0x0000000d0a049211 */ /* 0x001fc800078410ff */
[----:B------:R-:W-:Y:S01]  /*10610*/  @!P1 LEA.HI.X R5, R10, R12, R11, 0x2, P2 ;  /* 0x0000000c0a059211 */ /* 0x000fe200010f140b */
[C---:B------:R-:W-:Y:S02]  /*10620*/  VIADD R11, R197.reuse, 0x20 ;  /* 0x00000020c50b7836 */ /* 0x040fe40000000000 */
[----:B------:R-:W-:Y:S02]  /*10630*/  VIADD R10, R197, 0x30 ;  /* 0x00000030c50a7836 */ /* 0x000fe40000000000 */
[----:B------:R0:W-:Y:S01]  /*10640*/  @!P1 ST.E.64 desc[UR42][R4.64], R36 ;  /* 0x0000002404009985 */ /* 0x0001e2000c101b2a */
[----:B------:R-:W-:Y:S02]  /*10650*/  ISETP.GE.AND P1, PT, R6, UR4, PT ;  /* 0x0000000406007c0c */ /* 0x000fe4000bf26270 */
[----:B------:R-:W-:Y:S02]  /*10660*/  SHF.R.S32.HI R11, RZ, 0x1f, R11 ;  /* 0x0000001fff0b7819 */ /* 0x000fe4000001140b */
        /* <DEDUP_REMOVED lines=42> */
[----:B------:R-:W-:-:S02]  /*10910*/  ISETP.GE.AND P3, PT, R11, UR4, PT ;  /* 0x000000040b007c0c */ /* 0x000fc4000bf66270 */
[----:B0-----:R-:W-:-:S04]  /*10920*/  @!P0 LEA R4, P2, R7, R13, 0x2 ;  /* 0x0000000d07048211 */ /* 0x001fc800078410ff */
[----:B------:R-:W-:Y:S01]  /*10930*/  @!P0 LEA.HI.X R5, R7, R12, R10, 0x2, P2 ;  /* 0x0000000c07058211 */ /* 0x000fe200010f140a */
[----:B------:R-:W-:Y:S01]  /*10940*/  VIADD R7, R197, 0x58 ;  /* 0x00000058c5077836 */ /* 0x000fe20000000000 */
[----:B------:R-:W-:Y:S01]  /*10950*/  ISETP.GE.AND P2, PT, R183, UR4, PT ;  /* 0x00000004b7007c0c */ /* 0x000fe2000bf46270 */
[----:B------:R-:W-:Y:S02]  /*10960*/  VIADD R10, R197, 0x68 ;  /* 0x00000068c50a7836 */ /* 0x000fe40000000000 */
[----:B------:R0:W-:Y:S01]  /*10970*/  @!P0 ST.E.64 desc[UR42][R4.64], R64 ;  /* 0x0000004004008985 */ /* 0x0001e2000c101b2a */
[----:B------:R-:W-:Y:S02]  /*10980*/  SHF.R.S32.HI R7, RZ, 0x1f, R7 ;  /* 0x0000001fff077819 */ /* 0x000fe40000011407 */
[----:B------:R-:W-:Y:S02]  /*10990*/  SHF.R.S32.HI R10, RZ, 0x1f, R10 ;  /* 0x0000001fff0a7819 */ /* 0x000fe4000001140a */
[----:B0-----:R-:W-:-:S04]  /*109a0*/  @!P1 LEA R4, P0, R6, R13, 0x2 ;  /* 0x0000000d06049211 */ /* 0x001fc800078010ff */
[-C--:B------:R-:W-:Y:S02]  /*109b0*/  @!P1 LEA.HI.X R5, R6, R12.reuse, R7, 0x2, P0 ;  /* 0x0000000c06059211 */ /* 0x080fe400000f1407 */
[----:B------:R-:W-:Y:S02]  /*109c0*/  ISETP.GE.AND P0, PT, R218, UR4, PT ;  /* 0x00000004da007c0c */ /* 0x000fe4000bf06270 */
[-C--:B------:R-:W-:Y:S01]  /*109d0*/  @!P4 LEA R6, P6, R222, R13.reuse, 0x2 ;  /* 0x0000000dde06c211 */ /* 0x080fe200078c10ff */
[----:B------:R0:W-:Y:S01]  /*109e0*/  @!P1 ST.E.64 desc[UR42][R4.64], R68 ;  /* 0x0000004404009985 */ /* 0x0001e2000c101b2a */
[----:B------:R-:W-:Y:S02]  /*109f0*/  ISETP.GE.AND P1, PT, R196, UR4, PT ;  /* 0x00000004c4007c0c */ /* 0x000fe4000bf26270 */
[----:B------:R-:W-:Y:S02]  /*10a00*/  @!P4 LEA.HI.X R7, R222, R12, R10, 0x2, P6 ;  /* 0x0000000cde07c211 */ /* 0x000fe400030f140a */
[----:B------:R-:W-:-:S02]  /*10a10*/  @!P2 LEA R10, P6, R183, R13, 0x2 ;  /* 0x0000000db70aa211 */ /* 0x000fc400078c10ff */
[----:B0-----:R-:W-:-:S04]  /*10a20*/  @!P3 LEA R4, P5, R11, R13, 0x2 ;  /* 0x0000000d0b04b211 */ /* 0x001fc800078a10ff */
[-C--:B------:R-:W-:Y:S02]  /*10a30*/  @!P3 LEA.HI.X R5, R11, R12.reuse, R14, 0x2, P5 ;  /* 0x0000000c0b05b211 */ /* 0x080fe400028f140e */
[----:B------:R-:W-:-:S03]  /*10a40*/  @!P2 LEA.HI.X R11, R183, R12, R184, 0x2, P6 ;  /* 0x0000000cb70ba211 */ /* 0x000fc600030f14b8 */
[----:B------:R0:W-:Y:S01]  /*10a50*/  @!P3 ST.E.64 desc[UR42][R4.64], R72 ;  /* 0x000000480400b985 */ /* 0x0001e2000c101b2a */
[----:B------:R-:W-:-:S03]  /*10a60*/  ISETP.GE.AND P3, PT, R181, UR4, PT ;  /* 0x00000004b5007c0c */ /* 0x000fc6000bf66270 */
[----:B------:R1:W-:Y:S01]  /*10a70*/  @!P4 ST.E.64 desc[UR42][R6.64], R76 ;  /* 0x0000004c0600c985 */ /* 0x0003e2000c101b2a */
[-C--:B0-----:R-:W-:Y:S02]  /*10a80*/  @!P0 LEA R4, P4, R218, R13.reuse, 0x2 ;  /* 0x0000000dda048211 */ /* 0x081fe400078810ff */
[----:B-1----:R-:W-:Y:S02]  /*10a90*/  @!P1 LEA R6, P5, R196, R13, 0x2 ;  /* 0x0000000dc4069211 */ /* 0x002fe400078a10ff */
        /* <DEDUP_REMOVED lines=9> */
[-C--:B0-----:R-:W-:Y:S02]  /*10b30*/  @!P3 LEA R4, P6, R181, R13.reuse, 0x2 ;  /* 0x0000000db504b211 */ /* 0x081fe400078c10ff */
[-C--:B-1----:R-:W-:Y:S02]  /*10b40*/  @!P4 LEA R6, P2, R179, R13.reuse, 0x2 ;  /* 0x0000000db306c211 */ /* 0x082fe400078410ff */
[-C--:B------:R-:W-:Y:S02]  /*10b50*/  @!P3 LEA.HI.X R5, R181, R12.reuse, R182, 0x2, P6 ;  /* 0x0000000cb505b211 */ /* 0x080fe400030f14b6 */
[----:B--2---:R-:W-:Y:S02]  /*10b60*/  @!P5 LEA R10, P6, R177, R13, 0x2 ;  /* 0x0000000db10ad211 */ /* 0x004fe400078c10ff */
[----:B------:R-:W-:Y:S01]  /*10b70*/  @!P4 LEA.HI.X R7, R179, R12, R180, 0x2, P2 ;  /* 0x0000000cb307c211 */ /* 0x000fe200010f14b4 */
[----:B------:R0:W-:Y:S01]  /*10b80*/  @!P3 ST.E.64 desc[UR42][R4.64], R92 ;  /* 0x0000005c0400b985 */ /* 0x0001e2000c101b2a */
[----:B------:R-:W-:-:S02]  /*10b90*/  ISETP.GE.AND P2, PT, R171, UR4, PT ;  /* 0x00000004ab007c0c */ /* 0x000fc4000bf46270 */
[----:B------:R-:W-:Y:S01]  /*10ba0*/  @!P5 LEA.HI.X R11, R177, R12, R178, 0x2, P6 ;  /* 0x0000000cb10bd211 */ /* 0x000fe200030f14b2 */
[----:B------:R1:W-:Y:S01]  /*10bb0*/  @!P4 ST.E.64 desc[UR42][R6.64], R96 ;  /* 0x000000600600c985 */ /* 0x0003e2000c101b2a */
[----:B------:R-:W-:-:S03]  /*10bc0*/  ISETP.GE.AND P4, PT, R167, UR4, PT ;  /* 0x00000004a7007c0c */ /* 0x000fc6000bf86270 */
[----:B------:R2:W-:Y:S01]  /*10bd0*/  @!P5 ST.E.64 desc[UR42][R10.64], R100 ;  /* 0x000000640a00d985 */ /* 0x0005e2000c101b2a */
[----:B------:R-:W-:Y:S02]  /*10be0*/  ISETP.GE.AND P5, PT, R169, UR4, PT ;  /* 0x00000004a9007c0c */ /* 0x000fe4000bfa6270 */
[-C--:B0-----:R-:W-:Y:S02]  /*10bf0*/  @!P0 LEA R4, P6, R175, R13.reuse, 0x2 ;  /* 0x0000000daf048211 */ /* 0x081fe400078c10ff */
[-C--:B-1----:R-:W-:Y:S02]  /*10c00*/  @!P1 LEA R6, P3, R173, R13.reuse, 0x2 ;  /* 0x0000000dad069211 */ /* 0x082fe400078610ff */
[-C--:B------:R-:W-:Y:S02]  /*10c10*/  @!P0 LEA.HI.X R5, R175, R12.reuse, R176, 0x2, P6 ;  /* 0x0000000caf058211 */ /* 0x080fe400030f14b0 */
[----:B------:R-:W-:Y:S02]  /*10c20*/  @!P1 LEA.HI.X R7, R173, R12, R174, 0x2, P3 ;  /* 0x0000000cad079211 */ /* 0x000fe400018f14ae */
[----:B--2---:R-:W-:Y:S01]  /*10c30*/  @!P2 LEA R10, P6, R171, R13, 0x2 ;  /* 0x0000000dab0aa211 */ /* 0x004fe200078c10ff */
[----:B------:R0:W-:Y:S01]  /*10c40*/  @!P0 ST.E.64 desc[UR42][R4.64], R104 ;  /* 0x0000006804008985 */ /* 0x0001e2000c101b2a */
[----:B------:R-:W-:-:S02]  /*10c50*/  ISETP.GE.AND P3, PT, R165, UR4, PT ;  /* 0x00000004a5007c0c */ /* 0x000fc4000bf66270 */
[----:B------:R-:W-:Y:S01]  /*10c60*/  @!P2 LEA.HI.X R11, R171, R12, R172, 0x2, P6 ;  /* 0x0000000cab0ba211 */ /* 0x000fe200030f14ac */
[----:B------:R1:W-:Y:S01]  /*10c70*/  @!P1 ST.E.64 desc[UR42][R6.64], R108 ;  /* 0x0000006c06009985 */ /* 0x0003e2000c101b2a */
[----:B------:R-:W-:-:S03]  /*10c80*/  ISETP.GE.AND P0, PT, R163, UR4, PT ;  /* 0x00000004a3007c0c */ /* 0x000fc6000bf06270 */
[----:B------:R2:W-:Y:S01]  /*10c90*/  @!P2 ST.E.64 desc[UR42][R10.64], R112 ;  /* 0x000000700a00a985 */ /* 0x0005e2000c101b2a */
[-C--:B0-----:R-:W-:Y:S02]  /*10ca0*/  @!P5 LEA R4, P1, R169, R13.reuse, 0x2 ;  /* 0x0000000da904d211 */ /* 0x081fe400078210ff */
[-C--:B-1----:R-:W-:Y:S02]  /*10cb0*/  @!P4 LEA R6, P2, R167, R13.reuse, 0x2 ;  /* 0x0000000da706c211 */ /* 0x082fe400078410ff */
[-C--:B------:R-:W-:Y:S02]  /*10cc0*/  @!P5 LEA.HI.X R5, R169, R12.reuse, R170, 0x2, P1 ;  /* 0x0000000ca905d211 */ /* 0x080fe400008f14aa */
[----:B--2---:R-:W-:Y:S02]  /*10cd0*/  @!P3 LEA R10, P6, R165, R13, 0x2 ;  /* 0x0000000da50ab211 */ /* 0x004fe400078c10ff */
[----:B------:R-:W-:Y:S01]  /*10ce0*/  ISETP.GE.AND P1, PT, R161, UR4, PT ;  /* 0x00000004a1007c0c */ /* 0x000fe2000bf26270 */
        /* <DEDUP_REMOVED lines=18> */
[-C--:B------:R-:W-:Y:S02]  /*10e10*/  @!P4 LEA.HI.X R5, R159, R12.reuse, R160, 0x2, P0 ;  /* 0x0000000c9f05c211 */ /* 0x080fe400000f14a0 */
[-C--:B------:R-:W-:Y:S02]  /*10e20*/  @!P5 LEA R14, P0, R20, R13.reuse, 0x2 ;  /* 0x0000000d140ed211 */ /* 0x080fe400078010ff */
[----:B-1----:R-:W-:Y:S01]  /*10e30*/  @!P2 LEA R6, P1, R152, R13, 0x2 ;  /* 0x0000000d9806a211 */ /* 0x002fe200078210ff */
[----:B------:R3:W-:Y:S01]  /*10e40*/  @!P4 ST.E.64 desc[UR42][R4.64], R136 ;  /* 0x000000880400c985 */ /* 0x0007e2000c101b2a */
[-C--:B------:R-:W-:Y:S02]  /*10e50*/  @!P5 LEA.HI.X R15, R20, R12.reuse, R21, 0x2, P0 ;  /* 0x0000000c140fd211 */ /* 0x080fe400000f1415 */
[----:B------:R-:W-:Y:S01]  /*10e60*/  @!P2 LEA.HI.X R7, R152, R12, R156, 0x2, P1 ;  /* 0x0000000c9807a211 */ /* 0x000fe200008f149c */
[----:B------:R3:W-:Y:S04]  /*10e70*/  @!P3 ST.E.64 desc[UR42][R10.64], R140 ;  /* 0x0000008c0a00b985 */ /* 0x0007e8000c101b2a */
[----:B------:R3:W-:Y:S04]  /*10e80*/  @!P2 ST.E.64 desc[UR42][R6.64], R144 ;  /* 0x000000900600a985 */ /* 0x0007e8000c101b2a */
[----:B------:R3:W-:Y:S02]  /*10e90*/  @!P5 ST.E.64 desc[UR42][R14.64], R148 ;  /* 0x000000940e00d985 */ /* 0x0007e4000c101b2a */
.L_x_3925:
[----:B------:R-:W-:Y:S05]  /*10ea0*/  BSYNC B1 ;  /* 0x0000000000017941 */ /* 0x000fea0003800000 */
.L_x_3924:
[----:B0--3--:R-:W-:Y:S01]  /*10eb0*/  VIADD R4, R9, 0x8 ;  /* 0x0000000809047836 */ /* 0x009fe20000000000 */
[----:B------:R4:W0:Y:S04]  /*10ec0*/  SHFL.IDX PT, R10, R8, 0x1, 0x1c1f ;  /* 0x003c1f00080a7f89 */ /* 0x00082800000e0000 */
[----:B------:R-:W-:Y:S01]  /*10ed0*/  ISETP.GE.AND P0, PT, R4, R3, PT ;  /* 0x000000030400720c */ /* 0x000fe20003f06270 */
[----:B------:R-:W3:-:S12]  /*10ee0*/  SHFL.IDX PT, R0, R0, 0x1, 0x1c1f ;  /* 0x003c1f0000007f89 */ /* 0x000ed800000e0000 */
[----:B----4-:R-:W-:Y:S05]  /*10ef0*/  @P0 BRA `(.L_x_3923) ;  /* 0x0000001800c00947 */ /* 0x010fea0003800000 */
[----:B------:R-:W-:Y:S01]  /*10f00*/  ULDC UR4, c[0x0][0xac8] ;  /* 0x0002b20000047ab9 */ /* 0x000fe20000000800 */
[C---:B------:R-:W-:Y:S01]  /*10f10*/  VIADD R15, R197.reuse, 0x8 ;  /* 0x00000008c50f7836 */ /* 0x040fe20000000000 */
[C---:B------:R-:W-:Y:S01]  /*10f20*/  ISETP.GE.AND P4, PT, R197.reuse, UR4, PT ;  /* 0x00000004c5007c0c */ /* 0x040fe2000bf86270 */
[C---:B------:R-:W-:Y:S01]  /*10f30*/  VIADD R24, R197.reuse, 0x10 ;  /* 0x00000010c5187836 */ /* 0x040fe20000000000 */
[----:B------:R-:W-:Y:S01]  /*10f40*/  SHF.R.S32.HI R6, RZ, 0x1f, R197 ;  /* 0x0000001fff067819 */ /* 0x000fe200000114c5 */
[----:B------:R-:W-:Y:S01]  /*10f50*/  VIADD R25, R197, 0x8 ;  /* 0x00000008c5197836 */ /* 0x000fe20000000000 */
[----:B------:R-:W-:Y:S01]  /*10f60*/  ISETP.GE.AND P2, PT, R15, UR4, PT ;  /* 0x000000040f007c0c */ /* 0x000fe2000bf46270 */
[C---:B------:R-:W-:Y:S01]  /*10f70*/  VIADD R14, R197.reuse, 0x18 ;  /* 0x00000018c50e7836 */ /* 0x040fe20000000000 */
[----:B------:R-:W-:Y:S01]  /*10f80*/  ISETP.GE.AND P1, PT, R24, UR4, PT ;  /* 0x0000000418007c0c */ /* 0x000fe2000bf26270 */
[C---:B--2---:R-:W-:Y:S01]  /*10f90*/  VIADD R12, R197.reuse, 0x20 ;  /* 0x00000020c50c7836 */ /* 0x044fe20000000000 */
[----:B------:R-:W-:Y:S01]  /*10fa0*/  SHF.R.S32.HI R25, RZ, 0x1f, R25 ;  /* 0x0000001fff197819 */ /* 0x000fe20000011419 */
[C---:B-1----:R-:W-:Y:S01]  /*10fb0*/  VIADD R13, R197.reuse, 0x28 ;  /* 0x00000028c50d7836 */ /* 0x042fe20000000000 */
[----:B------:R-:W-:Y:S01]  /*10fc0*/  ISETP.GE.AND P0, PT, R14, UR4, PT ;  /* 0x000000040e007c0c */ /* 0x000fe2000bf06270 */
[----:B------:R-:W-:-:S02]  /*10fd0*/  VIADD R11, R197, 0x30 ;  /* 0x00000030c50b7836 */ /* 0x000fc40000000000 */
[----:B---3--:R-:W-:-:S04]  /*10fe0*/  @!P4 LEA R4, P3, R197, R0, 0x2 ;  /* 0x00000000c504c211 */ /* 0x008fc800078610ff */
[----:B0-----:R-:W-:Y:S02]  /*10ff0*/  @!P4 LEA.HI.X R5, R197, R10, R6, 0x2, P3 ;  /* 0x0000000ac505c211 */ /* 0x001fe400018f1406 */
[----:B------:R-:W-:Y:S02]  /*11000*/  ISETP.GE.AND P3, PT, R12, UR4, PT ;  /* 0x000000040c007c0c */ /* 0x000fe4000bf66270 */
[-C--:B------:R-:W-:Y:S01]  /*11010*/  @!P1 LEA R6, P5, R24, R0.reuse, 0x2 ;  /* 0x0000000018069211 */ /* 0x080fe200078a10ff */
[----:B------:R0:W-:Y:S01]  /*11020*/  @!P4 ST.E.64 desc[UR42][R4.64], R26 ;  /* 0x0000001a0400c985 */ /* 0x0001e2000c101b2a */
[----:B------:R-:W-:Y:S02]  /*11030*/  ISETP.GE.AND P4, PT, R13, UR4, PT ;  /* 0x000000040d007c0c */ /* 0x000fe4000bf86270 */
[----:B0-----:R-:W-:-:S04]  /*11040*/  @!P2 LEA R4, P6, R15, R0, 0x2 ;  /* 0x000000000f04a211 */ /* 0x001fc800078c10ff */
[----:B------:R-:W-:Y:S01]  /*11050*/  @!P2 LEA.HI.X R5, R15, R10, R25, 0x2, P6 ;  /* 0x0000000a0f05a211 */ /* 0x000fe200030f1419 */
[C---:B------:R-:W-:Y:S01]  /*11060*/  VIADD R25, R197.reuse, 0x10 ;  /* 0x00000010c5197836 */ /* 0x040fe20000000000 */
[C---:B------:R-:W-:Y:S02]  /*11070*/  IADD3 R15, R197.reuse, 0x18, RZ ;  /* 0x00000018c50f7810 */ /* 0x040fe40007ffe0ff */
[----:B------:R-:W-:Y:S01]  /*11080*/  @!P0 LEA R8, P6, R14, R0, 0x2 ;  /* 0x000000000e088211 */ /* 0x000fe200078c10ff */
[----:B------:R0:W-:Y:S01]  /*11090*/  @!P2 ST.E.64 desc[UR42][R4.64], R30 ;  /* 0x0000001e0400a985 */ /* 0x0001e2000c101b2a */
[----:B------:R-:W-:Y:S02]  /*110a0*/  SHF.R.S32.HI R25, RZ, 0x1f, R25 ;  /* 0x0000001fff197819 */ /* 0x000fe40000011419 */
[----:B------:R-:W-:Y:S02]  /*110b0*/  SHF.R.S32.HI R15, RZ, 0x1f, R15 ;  /* 0x0000001fff0f7819 */ /* 0x000fe4000001140f */
[-C--:B------:R-:W-:Y:S01]  /*110c0*/  @!P1 LEA.HI.X R7, R24, R10.reuse, R25, 0x2, P5 ;  /* 0x0000000a18079211 */ /* 0x080fe200028f1419 */
[C---:B------:R-:W-:Y:S01]  /*110d0*/  VIADD R25, R197.reuse, 0x20 ;  /* 0x00000020c5197836 */ /* 0x040fe20000000000 */
[----:B------:R-:W-:Y:S01]  /*110e0*/  @!P0 LEA.HI.X R9, R14, R10, R15, 0x2, P6 ;  /* 0x0000000a0e098211 */ /* 0x000fe200030f140f */
[----:B------:R-:W-:Y:S01]  /*110f0*/  VIADD R15, R197, 0x38 ;  /* 0x00000038c50f7836 */ /* 0x000fe20000000000 */
[----:B------:R-:W-:Y:S01]  /*11100*/  ISETP.GE.AND P5, PT, R11, UR4, PT ;  /* 0x000000040b007c0c */ /* 0x000fe2000bfa6270 */
[----:B------:R1:W-:Y:S01]  /*11110*/  @!P1 ST.E.64 desc[UR42][R6.64], R34 ;  /* 0x0000002206009985 */ /* 0x0003e2000c101b2a */
[----:B------:R-:W-:Y:S01]  /*11120*/  SHF.R.S32.HI R25, RZ, 0x1f, R25 ;  /* 0x0000001fff197819 */ /* 0x000fe20000011419 */
[----:B------:R-:W-:Y:S01]  /*11130*/  VIADD R14, R197, 0x48 ;  /* 0x00000048c50e7836 */ /* 0x000fe20000000000 */
[C---:B0-----:R-:W-:Y:S01]  /*11140*/  @!P3 LEA R4, P1, R12.reuse, R0, 0x2 ;  /* 0x000000000c04b211 */ /* 0x041fe200078210ff */
[----:B------:R0:W-:Y:S01]  /*11150*/  @!P0 ST.E.64 desc[UR42][R8.64], R38 ;  /* 0x0000002608008985 */ /* 0x0001e2000c101b2a */
[----:B------:R-:W-:Y:S01]  /*11160*/  ISETP.GE.AND P0, PT, R15, UR4, PT ;  /* 0x000000040f007c0c */ /* 0x000fe2000bf06270 */
[C---:B------:R-:W-:Y:S01]  /*11170*/  VIADD R24, R197.reuse, 0x40 ;  /* 0x00000040c5187836 */ /* 0x040fe20000000000 */
[----:B------:R-:W-:Y:S01]  /*11180*/  @!P3 LEA.HI.X R5, R12, R10, R25, 0x2, P1 ;  /* 0x0000000a0c05b211 */ /* 0x000fe200008f1419 */
[----:B------:R-:W-:-:S02]  /*11190*/  VIADD R25, R197, 0x28 ;  /* 0x00000028c5197836 */ /* 0x000fc40000000000 */
[----:B------:R-:W-:Y:S01]  /*111a0*/  VIADD R12, R197, 0x30 ;  /* 0x00000030c50c7836 */ /* 0x000fe20000000000 */
[----:B------:R-:W-:Y:S01]  /*111b0*/  ISETP.GE.AND P1, PT, R24, UR4, PT ;  /* 0x0000000418007c0c */ /* 0x000fe2000bf26270 */
[----:B------:R2:W-:Y:S01]  /*111c0*/  @!P3 ST.E.64 desc[UR42][R4.64], R42 ;  /* 0x0000002a0400b985 */ /* 0x0005e2000c101b2a */
[C---:B-1----:R-:W-:Y:S02]  /*111d0*/  @!P4 LEA R6, P2, R13.reuse, R0, 0x2 ;  /* 0x000000000d06c211 */ /* 0x042fe400078410ff */
[----:B------:R-:W-:Y:S02]  /*111e0*/  SHF.R.S32.HI R25, RZ, 0x1f, R25 ;  /* 0x0000001fff197819 */ /* 0x000fe40000011419 */
[----:B------:R-:W-:Y:S02]  /*111f0*/  SHF.R.S32.HI R12, RZ, 0x1f, R12 ;  /* 0x0000001fff0c7819 */ /* 0x000fe4000001140c */
[----:B------:R-:W-:Y:S01]  /*11200*/  @!P4 LEA.HI.X R7, R13, R10, R25, 0x2, P2 ;  /* 0x0000000a0d07c211 */ /* 0x000fe200010f1419 */
[----:B------:R-:W-:Y:S01]  /*11210*/  VIADD R25, R197, 0x38 ;  /* 0x00000038c5197836 */ /* 0x000fe20000000000 */
[----:B0-----:R-:W-:Y:S01]  /*11220*/  @!P5 LEA R8, P6, R11, R0, 0x2 ;  /* 0x000000000b08d211 */ /* 0x001fe200078c10ff */
[----:B------:R-:W-:Y:S01]  /*11230*/  VIADD R13, R197, 0x58 ;  /* 0x00000058c50d7836 */ /* 0x000fe20000000000 */
[----:B------:R-:W-:Y:S01]  /*11240*/  ISETP.GE.AND P2, PT, R14, UR4, PT ;  /* 0x000000040e007c0c */ /* 0x000fe2000bf46270 */
[----:B------:R0:W-:Y:S01]  /*11250*/  @!P4 ST.E.64 desc[UR42][R6.64], R46 ;  /* 0x0000002e0600c985 */ /* 0x0001e2000c101b2a */
[----:B------:R-:W-:Y:S01]  /*11260*/  @!P5 LEA.HI.X R9, R11, R10, R12, 0x2, P6 ;  /* 0x0000000a0b09d211 */ /* 0x000fe200030f140c */
[----:B------:R-:W-:Y:S01]  /*11270*/  VIADD R12, R197, 0x50 ;  /* 0x00000050c50c7836 */ /* 0x000fe20000000000 */
[----:B--2---:R-:W-:Y:S01]  /*11280*/  @!P0 LEA R4, P6, R15, R0, 0x2 ;  /* 0x000000000f048211 */ /* 0x004fe200078c10ff */
[----:B------:R-:W-:Y:S01]  /*11290*/  VIADD R11, R197, 0x60 ;  /* 0x00000060c50b7836 */ /* 0x000fe20000000000 */
[----:B------:R-:W-:Y:S01]  /*112a0*/  SHF.R.S32.HI R25, RZ, 0x1f, R25 ;  /* 0x0000001fff197819 */ /* 0x000fe20000011419 */
[----:B------:R1:W-:Y:S01]  /*112b0*/  @!P5 ST.E.64 desc[UR42][R8.64], R50 ;  /* 0x000000320800d985 */ /* 0x0003e2000c101b2a */
[----:B------:R-:W-:-:S02]  /*112c0*/  ISETP.GE.AND P3, PT, R12, UR4, PT ;  /* 0x000000040c007c0c */ /* 0x000fc4000bf66270 */
[----:B------:R-:W-:Y:S01]  /*112d0*/  @!P0 LEA.HI.X R5, R15, R10, R25, 0x2, P6 ;  /* 0x0000000a0f058211 */ /* 0x000fe200030f1419 */
[----:B------:R-:W-:Y:S01]  /*112e0*/  VIADD R15, R197, 0x48 ;  /* 0x00000048c50f7836 */ /* 0x000fe20000000000 */
[----:B------:R-:W-:Y:S01]  /*112f0*/  ISETP.GE.AND P4, PT, R13, UR4, PT ;  /* 0x000000040d007c0c */ /* 0x000fe2000bf86270 */
[----:B------:R-:W-:Y:S01]  /*11300*/  VIADD R25, R197, 0x40 ;  /* 0x00000040c5197836 */ /* 0x000fe20000000000 */
[-C--:B0-----:R-:W-:Y:S01]  /*11310*/  @!P1 LEA R6, P5, R24, R0.reuse, 0x2 ;  /* 0x0000000018069211 */ /* 0x081fe200078a10ff */
[----:B------:R0:W-:Y:S01]  /*11320*/  @!P0 ST.E.64 desc[UR42][R4.64], R54 ;  /* 0x0000003604008985 */ /* 0x0001e2000c101b2a */
[----:B------:R-:W-:Y:S02]  /*11330*/  SHF.R.S32.HI R15, RZ, 0x1f, R15 ;  /* 0x0000001fff0f7819 */ /* 0x000fe4000001140f */
[----:B------:R-:W-:Y:S02]  /*11340*/  SHF.R.S32.HI R25, RZ, 0x1f, R25 ;  /* 0x0000001fff197819 */ /* 0x000fe40000011419 */
[----:B-1----:R-:W-:-:S02]  /*11350*/  @!P2 LEA R8, P6, R14, R0, 0x2 ;  /* 0x000000000e08a211 */ /* 0x002fc400078c10ff */
[-C--:B------:R-:W-:Y:S02]  /*11360*/  @!P1 LEA.HI.X R7, R24, R10.reuse, R25, 0x2, P5 ;  /* 0x0000000a18079211 */ /* 0x080fe400028f1419 */
[----:B------:R-:W-:Y:S01]  /*11370*/  @!P2 LEA.HI.X R9, R14, R10, R15, 0x2, P6 ;  /* 0x0000000a0e09a211 */ /* 0x000fe200030f140f */
[----:B------:R-:W-:Y:S01]  /*11380*/  VIADD R14, R197, 0x50 ;  /* 0x00000050c50e7836 */ /* 0x000fe20000000000 */
[----:B------:R-:W-:Y:S01]  /*11390*/  ISETP.GE.AND P5, PT, R11, UR4, PT ;  /* 0x000000040b007c0c */ /* 0x000fe2000bfa6270 */
[----:B------:R1:W-:Y:S01]  /*113a0*/  @!P1 ST.E.64 desc[UR42][R6.64], R58 ;  /* 0x0000003a06009985 */ /* 0x0003e2000c101b2a */
[----:B------:R-:W-:Y:S02]  /*113b0*/  ISETP.GE.AND P0, PT, R222, UR4, PT ;  /* 0x00000004de007c0c */ /* 0x000fe4000bf06270 */
[----:B0-----:R-:W-:Y:S01]  /*113c0*/  @!P3 LEA R4, P6, R12, R0, 0x2 ;  /* 0x000000000c04b211 */ /* 0x001fe200078c10ff */
[----:B------:R0:W-:Y:S01]  /*113d0*/  @!P2 ST.E.64 desc[UR42][R8.64], R62 ;  /* 0x0000003e0800a985 */ /* 0x0001e2000c101b2a */
[----:B------:R-:W-:-:S02]  /*113e0*/  SHF.R.S32.HI R14, RZ, 0x1f, R14 ;  /* 0x0000001fff0e7819 */ /* 0x000fc4000001140e */
[----:B------:R-:W-:Y:S02]  /*113f0*/  ISETP.GE.AND P1, PT, R218, UR4, PT ;  /* 0x00000004da007c0c */ /* 0x000fe4000bf26270 */
[----:B------:R-:W-:Y:S01]  /*11400*/  @!P3 LEA.HI.X R5, R12, R10, R14, 0x2, P6 ;  /* 0x0000000a0c05b211 */ /* 0x000fe200030f140e */
[C---:B------:R-:W-:Y:S02]  /*11410*/  VIADD R14, R197.reuse, 0x58 ;  /* 0x00000058c50e7836 */ /* 0x040fe40000000000 */
[----:B------:R-:W-:Y:S01]  /*11420*/  VIADD R12, R197, 0x60 ;  /* 0x00000060c50c7836 */ /* 0x000fe20000000000 */
[----:B-1----:R-:W-:Y:S01]  /*11430*/  @!P4 LEA R6, P2, R13, R0, 0x2 ;  /* 0x000000000d06c211 */ /* 0x002fe200078410ff */
[----:B------:R1:W-:Y:S01]  /*11440*/  @!P3 ST.E.64 desc[UR42][R4.64], R66 ;  /* 0x000000420400b985 */ /* 0x0003e2000c101b2a */
[----:B------:R-:W-:Y:S02]  /*11450*/  SHF.R.S32.HI R14, RZ, 0x1f, R14 ;  /* 0x0000001fff0e7819 */ /* 0x000fe4000001140e */
[----:B------:R-:W-:-:S02]  /*11460*/  SHF.R.S32.HI R12, RZ, 0x1f, R12 ;  /* 0x0000001fff0c7819 */ /* 0x000fc4000001140c */
[----:B0-----:R-:W-:Y:S02]  /*11470*/  @!P5 LEA R8, P6, R11, R0, 0x2 ;  /* 0x000000000b08d211 */ /* 0x001fe400078c10ff */
[-C--:B------:R-:W-:Y:S02]  /*11480*/  @!P4 LEA.HI.X R7, R13, R10.reuse, R14, 0x2, P2 ;  /* 0x0000000a0d07c211 */ /* 0x080fe400010f140e */
[----:B------:R-:W-:Y:S01]  /*11490*/  @!P5 LEA.HI.X R9, R11, R10, R12, 0x2, P6 ;  /* 0x0000000a0b09d211 */ /* 0x000fe200030f140c */
[----:B------:R-:W-:Y:S01]  /*114a0*/  VIADD R11, R197, 0x68 ;  /* 0x00000068c50b7836 */ /* 0x000fe20000000000 */
[----:B------:R-:W-:Y:S01]  /*114b0*/  ISETP.GE.AND P2, PT, R196, UR4, PT ;  /* 0x00000004c4007c0c */ /* 0x000fe2000bf46270 */
[----:B------:R0:W-:Y:S01]  /*114c0*/  @!P4 ST.E.64 desc[UR42][R6.64], R70 ;  /* 0x000000460600c985 */ /* 0x0001e2000c101b2a */
[----:B-1----:R-:W-:Y:S02]  /*114d0*/  @!P0 LEA R4, P4, R222, R0, 0x2 ;  /* 0x00000000de048211 */ /* 0x002fe400078810ff */
[----:B------:R-:W-:Y:S01]  /*114e0*/  SHF.R.S32.HI R11, RZ, 0x1f, R11 ;  /* 0x0000001fff0b7819 */ /* 0x000fe2000001140b */
[----:B------:R1:W-:Y:S01]  /*114f0*/  @!P5 ST.E.64 desc[UR42][R8.64], R74 ;  /* 0x0000004a0800d985 */ /* 0x0003e2000c101b2a */
[----:B------:R-:W-:-:S02]  /*11500*/  ISETP.GE.AND P5, PT, R183, UR4, PT ;  /* 0x00000004b7007c0c */ /* 0x000fc4000bfa6270 */
[----:B------:R-:W-:Y:S02]  /*11510*/  @!P0 LEA.HI.X R5, R222, R10, R11, 0x2, P4 ;  /* 0x0000000ade058211 */ /* 0x000fe400020f140b */
[----:B------:R-:W-:-:S03]  /*11520*/  ISETP.GE.AND P4, PT, R181, UR4, PT ;  /* 0x00000004b5007c0c */ /* 0x000fc6000bf86270 */
[----:B------:R2:W-:Y:S01]  /*11530*/  @!P0 ST.E.64 desc[UR42][R4.64], R78 ;  /* 0x0000004e04008985 */ /* 0x0005e2000c101b2a */
[----:B0-----:R-:W-:-:S04]  /*11540*/  @!P1 LEA R6, P3, R218, R0, 0x2 ;  /* 0x00000000da069211 */ /* 0x001fc800078610ff */
[----:B------:R-:W-:Y:S02]  /*11550*/  @!P1 LEA.HI.X R7, R218, R10, R219, 0x2, P3 ;  /* 0x0000000ada079211 */ /* 0x000fe400018f14db */
[C---:B-1----:R-:W-:Y:S02]  /*11560*/  @!P2 LEA R8, P6, R196.reuse, R0, 0x2 ;  /* 0x00000000c408a211 */ /* 0x042fe400078c10ff */
[----:B------:R-:W-:Y:S01]  /*11570*/  ISETP.GE.AND P3, PT, R179, UR4, PT ;  /* 0x00000004b3007c0c */ /* 0x000fe2000bf66270 */
[----:B------:R0:W-:Y:S01]  /*11580*/  @!P1 ST.E.64 desc[UR42][R6.64], R82 ;  /* 0x0000005206009985 */ /* 0x0001e2000c101b2a */
[----:B------:R-:W-:Y:S02]  /*11590*/  @!P2 LEA.HI.X R9, R196, R10, R211, 0x2, P6 ;  /* 0x0000000ac409a211 */ /* 0x000fe400030f14d3 */
[----:B------:R-:W-:Y:S02]  /*115a0*/  ISETP.GE.AND P1, PT, R175, UR4, PT ;  /* 0x00000004af007c0c */ /* 0x000fe4000bf26270 */
[----:B--2---:R-:W-:Y:S01]  /*115b0*/  @!P5 LEA R4, P6, R183, R0, 0x2 ;  /* 0x00000000b704d211 */ /* 0x004fe200078c10ff */
[----:B------:R1:W-:Y:S01]  /*115c0*/  @!P2 ST.E.64 desc[UR42][R8.64], R86 ;  /* 0x000000560800a985 */ /* 0x0003e2000c101b2a */
[----:B------:R-:W-:-:S02]  /*115d0*/  ISETP.GE.AND P2, PT, R177, UR4, PT ;  /* 0x00000004b1007c0c */ /* 0x000fc4000bf46270 */
[----:B------:R-:W-:Y:S02]  /*115e0*/  @!P5 LEA.HI.X R5, R183, R10, R184, 0x2, P6 ;  /* 0x0000000ab705d211 */ /* 0x000fe400030f14b8 */
[----:B0-----:R-:W-:-:S03]  /*115f0*/  @!P4 LEA R6, P0, R181, R0, 0x2 ;  /* 0x00000000b506c211 */ /* 0x001fc600078010ff */
[----:B------:R0:W-:Y:S01]  /*11600*/  @!P5 ST.E.64 desc[UR42][R4.64], R90 ;  /* 0x0000005a0400d985 */ /* 0x0001e2000c101b2a */
[----:B------:R-:W-:Y:S02]  /*11610*/  ISETP.GE.AND P5, PT, R171, UR4, PT ;  /* 0x00000004ab007c0c */ /* 0x000fe4000bfa6270 */
[----:B------:R-:W-:Y:S02]  /*11620*/  @!P4 LEA.HI.X R7, R181, R10, R182, 0x2, P0 ;  /* 0x0000000ab507c211 */ /* 0x000fe400000f14b6 */
[----:B------:R-:W-:Y:S02]  /*11630*/  ISETP.GE.AND P0, PT, R173, UR4, PT ;  /* 0x00000004ad007c0c */ /* 0x000fe4000bf06270 */
[----:B-1----:R-:W-:Y:S01]  /*11640*/  @!P3 LEA R8, P6, R179, R0, 0x2 ;  /* 0x00000000b308b211 */ /* 0x002fe200078c10ff */
[----:B------:R1:W-:Y:S01]  /*11650*/  @!P4 ST.E.64 desc[UR42][R6.64], R94 ;  /* 0x0000005e0600c985 */ /* 0x0003e2000c101b2a */
[----:B------:R-:W-:Y:S02]  /*11660*/  ISETP.GE.AND P4, PT, R169, UR4, PT ;  /* 0x00000004a9007c0c */ /* 0x000fe4000bf86270 */
[----:B------:R-:W-:-:S02]  /*11670*/  @!P3 LEA.HI.X R9, R179, R10, R180, 0x2, P6 ;  /* 0x0000000ab309b211 */ /* 0x000fc400030f14b4 */
[----:B0-----:R-:W-:-:S03]  /*11680*/  @!P2 LEA R4, P6, R177, R0, 0x2 ;  /* 0x00000000b104a211 */ /* 0x001fc600078c10ff */
[----:B------:R0:W-:Y:S01]  /*11690*/  @!P3 ST.E.64 desc[UR42][R8.64], R98 ;  /* 0x000000620800b985 */ /* 0x0001e2000c101b2a */
[----:B------:R-:W-:Y:S02]  /*116a0*/  @!P2 LEA.HI.X R5, R177, R10, R178, 0x2, P6 ;  /* 0x0000000ab105a211 */ /* 0x000fe400030f14b2 */
[----:B-1----:R-:W-:-:S03]  /*116b0*/  @!P1 LEA R6, P3, R175, R0, 0x2 ;  /* 0x00000000af069211 */ /* 0x002fc600078610ff */
[----:B------:R1:W-:Y:S01]  /*116c0*/  @!P2 ST.E.64 desc[UR42][R4.64], R102 ;  /* 0x000000660400a985 */ /* 0x0003e2000c101b2a */
[----:B------:R-:W-:Y:S02]  /*116d0*/  @!P1 LEA.HI.X R7, R175, R10, R176, 0x2, P3 ;  /* 0x0000000aaf079211 */ /* 0x000fe400018f14b0 */
[----:B------:R-:W-:Y:S02]  /*116e0*/  ISETP.GE.AND P3, PT, R167, UR4, PT ;  /* 0x00000004a7007c0c */ /* 0x000fe4000bf66270 */
[C---:B0-----:R-:W-:Y:S01]  /*116f0*/  @!P0 LEA R8, P6, R173.reuse, R0, 0x2 ;  /* 0x00000000ad088211 */ /* 0x041fe200078c10ff */
[----:B------:R0:W-:Y:S03]  /*11700*/  @!P1 ST.E.64 desc[UR42][R6.64], R106 ;  /* 0x0000006a06009985 */ /* 0x0001e6000c101b2a */
[----:B------:R-:W-:Y:S02]  /*11710*/  @!P0 LEA.HI.X R9, R173, R10, R174, 0x2, P6 ;  /* 0x0000000aad098211 */ /* 0x000fe400030f14ae */
[----:B-1----:R-:W-:-:S03]  /*11720*/  @!P5 LEA R4, P1, R171, R0, 0x2 ;  /* 0x00000000ab04d211 */ /* 0x002fc600078210ff */
[----:B------:R1:W-:Y:S01]  /*11730*/  @!P0 ST.E.64 desc[UR42][R8.64], R110 ;  /* 0x0000006e08008985 */ /* 0x0003e2000c101b2a */
[----:B------:R-:W-:Y:S02]  /*11740*/  ISETP.GE.AND P0, PT, R165, UR4, PT ;  /* 0x00000004a5007c0c */ /* 0x000fe4000bf06270 */
[----:B------:R-:W-:Y:S02]  /*11750*/  @!P5 LEA.HI.X R5, R171, R10, R172, 0x2, P1 ;  /* 0x0000000aab05d211 */ /* 0x000fe400008f14ac */
[----:B------:R-:W-:Y:S02]  /*11760*/  ISETP.GE.AND P1, PT, R163, UR4, PT ;  /* 0x00000004a3007c0c */ /* 0x000fe4000bf26270 */
[C---:B0-----:R-:W-:Y:S01]  /*11770*/  @!P4 LEA R6, P2, R169.reuse, R0, 0x2 ;  /* 0x00000000a906c211 */ /* 0x041fe200078410ff */
[----:B------:R0:W-:Y:S03]  /*11780*/  @!P5 ST.E.64 desc[UR42][R4.64], R114 ;  /* 0x000000720400d985 */ /* 0x0001e6000c101b2a */
[----:B------:R-:W-:-:S02]  /*11790*/  @!P4 LEA.HI.X R7, R169, R10, R170, 0x2, P2 ;  /* 0x0000000aa907c211 */ /* 0x000fc400010f14aa */
[----:B------:R-:W-:Y:S02]  /*117a0*/  ISETP.GE.AND P2, PT, R157, UR4, PT ;  /* 0x000000049d007c0c */ /* 0x000fe4000bf46270 */
[----:B-1----:R-:W-:Y:S01]  /*117b0*/  @!P3 LEA R8, P6, R167, R0, 0x2 ;  /* 0x00000000a708b211 */ /* 0x002fe200078c10ff */
[----:B------:R1:W-:Y:S01]  /*117c0*/  @!P4 ST.E.64 desc[UR42][R6.64], R118 ;  /* 0x000000760600c985 */ /* 0x0003e2000c101b2a */
[----:B------:R-:W-:Y:S02]  /*117d0*/  ISETP.GE.AND P4, PT, R161, UR4, PT ;  /* 0x00000004a1007c0c */ /* 0x000fe4000bf86270 */
[----:B------:R-:W-:Y:S02]  /*117e0*/  @!P3 LEA.HI.X R9, R167, R10, R168, 0x2, P6 ;  /* 0x0000000aa709b211 */ /* 0x000fe400030f14a8 */
[----:B0-----:R-:W-:-:S03]  /*117f0*/  @!P1 LEA R4, P6, R163, R0, 0x2 ;  /* 0x00000000a3049211 */ /* 0x001fc600078c10ff */
[----:B------:R0:W-:Y:S01]  /*11800*/  @!P3 ST.E.64 desc[UR42][R8.64], R122 ;  /* 0x0000007a0800b985 */ /* 0x0001e2000c101b2a */
[----:B------:R-:W-:Y:S02]  /*11810*/  ISETP.GE.AND P3, PT, R159, UR4, PT ;  /* 0x000000049f007c0c */ /* 0x000fe4000bf66270 */
[----:B------:R-:W-:Y:S02]  /*11820*/  @!P1 LEA.HI.X R5, R163, R10, R164, 0x2, P6 ;  /* 0x0000000aa3059211 */ /* 0x000fe400030f14a4 */
[----:B-1----:R-:W-:-:S04]  /*11830*/  @!P0 LEA R6, P5, R165, R0, 0x2 ;  /* 0x00000000a5068211 */ /* 0x002fc800078a10ff */
[----:B------:R-:W-:Y:S02]  /*11840*/  @!P0 LEA.HI.X R7, R165, R10, R166, 0x2, P5 ;  /* 0x0000000aa5078211 */ /* 0x000fe400028f14a6 */
[----:B------:R-:W-:-:S03]  /*11850*/  ISETP.GE.AND P5, PT, R152, UR4, PT ;  /* 0x0000000498007c0c */ /* 0x000fc6000bfa6270 */
[----:B------:R1:W-:Y:S04]  /*11860*/  @!P0 ST.E.64 desc[UR42][R6.64], R126 ;  /* 0x0000007e06008985 */ /* 0x0003e8000c101b2a */
[----:B------:R2:W-:Y:S01]  /*11870*/  @!P1 ST.E.64 desc[UR42][R4.64], R130 ;  /* 0x0000008204009985 */ /* 0x0005e2000c101b2a */
[----:B0-----:R-:W-:-:S04]  /*11880*/  @!P2 LEA R8, P1, R157, R0, 0x2 ;  /* 0x000000009d08a211 */ /* 0x001fc800078210ff */
[----:B------:R-:W-:Y:S02]  /*11890*/  @!P2 LEA.HI.X R9, R157, R10, R158, 0x2, P1 ;  /* 0x0000000a9d09a211 */ /* 0x000fe400008f149e */
[-C--:B-1----:R-:W-:Y:S02]  /*118a0*/  @!P4 LEA R6, P0, R161, R0.reuse, 0x2 ;  /* 0x00000000a106c211 */ /* 0x082fe400078010ff */
[----:B--2---:R-:W-:Y:S02]  /*118b0*/  @!P3 LEA R4, P6, R159, R0, 0x2 ;  /* 0x000000009f04b211 */ /* 0x004fe400078c10ff */
[----:B------:R-:W-:Y:S02]  /*118c0*/  @!P4 LEA.HI.X R7, R161, R10, R162, 0x2, P0 ;  /* 0x0000000aa107c211 */ /* 0x000fe400000f14a2 */
[C---:B------:R-:W-:Y:S02]  /*118d0*/  @!P5 LEA R12, P0, R152.reuse, R0, 0x2 ;  /* 0x00000000980cd211 */ /* 0x040fe400078010ff */
[-C--:B------:R-:W-:Y:S01]  /*118e0*/  @!P3 LEA.HI.X R5, R159, R10.reuse, R160, 0x2, P6 ;  /* 0x0000000a9f05b211 */ /* 0x080fe200030f14a0 */
[----:B------:R4:W-:Y:S01]  /*118f0*/  @!P4 ST.E.64 desc[UR42][R6.64], R134 ;  /* 0x000000860600c985 */ /* 0x0009e2000c101b2a */
[----:B------:R-:W-:-:S02]  /*11900*/  @!P5 LEA.HI.X R13, R152, R10, R156, 0x2, P0 ;  /* 0x0000000a980dd211 */ /* 0x000fc400000f149c */
[----:B------:R-:W-:Y:S01]  /*11910*/  ISETP.GE.AND P0, PT, R20, UR4, PT ;  /* 0x0000000414007c0c */ /* 0x000fe2000bf06270 */
[----:B------:R4:W-:Y:S04]  /*11920*/  @!P3 ST.E.64 desc[UR42][R4.64], R138 ;  /* 0x0000008a0400b985 */ /* 0x0009e8000c101b2a */
[----:B------:R4:W-:Y:S04]  /*11930*/  @!P2 ST.E.64 desc[UR42][R8.64], R142 ;  /* 0x0000008e0800a985 */ /* 0x0009e8000c101b2a */
[----:B------:R4:W-:Y:S04]  /*11940*/  @!P5 ST.E.64 desc[UR42][R12.64], R146 ;  /* 0x000000920c00d985 */ /* 0x0009e8000c101b2a */
[----:B------:R-:W-:Y:S05]  /*11950*/  @P0 BRA `(.L_x_3923) ;  /* 0x0000001000280947 */ /* 0x000fea0003800000 */
[----:B----4-:R-:W-:-:S04]  /*11960*/  LEA R4, P0, R20, R0, 0x2 ;  /* 0x0000000014047211 */ /* 0x010fc800078010ff */
[----:B------:R-:W-:-:S05]  /*11970*/  LEA.HI.X R5, R20, R10, R21, 0x2, P0 ;  /* 0x0000000a14057211 */ /* 0x000fca00000f1415 */
[----:B------:R0:W-:Y:S01]  /*11980*/  ST.E.64 desc[UR42][R4.64], R150 ;  /* 0x0000009604007985 */ /* 0x0001e2000c101b2a */
[----:B------:R-:W-:Y:S05]  /*11990*/  BRA `(.L_x_3923) ;  /* 0x0000001000187947 */ /* 0x000fea0003800000 */
.L_x_3917:
[----:B------:R-:W4:Y:S01]  /*119a0*/  LDL.LU R6, [R1+0x1c] ;  /* 0x00001c0001067983 */ /* 0x000f220000300800 */
[----:B------:R-:W-:Y:S01]  /*119b0*/  ULDC.64 UR6, c[0x0][0xc08] ;  /* 0x0003020000067ab9 */ /* 0x000fe20000000a00 */
[----:B------:R-:W-:Y:S02]  /*119c0*/  ULDC.64 UR4, c[0x0][0xc00] ;  /* 0x0003000000047ab9 */ /* 0x000fe40000000a00 */
[----:B------:R-:W2:Y:S04]  /*119d0*/  LDL.LU R0, [R1+0x20] ;  /* 0x0000200001007983 */ /* 0x000ea80000300800 */
[----:B01----:R-:W3:Y:S01]  /*119e0*/  LDL R10, [R1+0x18] ;  /* 0x00001800010a7983 */ /* 0x003ee20000100800 */
[----:B------:R-:W-:Y:S01]  /*119f0*/  ISETP.NE.U32.AND P1, PT, RZ, UR6, PT ;  /* 0x00000006ff007c0c */ /* 0x000fe2000bf25070 */
[----:B------:R-:W-:Y:S01]  /*11a00*/  IMAD.MOV.U32 R3, RZ, RZ, RZ ;  /* 0x000000ffff037224 */ /* 0x000fe200078e00ff */
[----:B------:R-:W-:-:S02]  /*11a10*/  ISETP.NE.U32.AND P0, PT, RZ, UR4, PT ;  /* 0x00000004ff007c0c */ /* 0x000fc4000bf05070 */
[----:B------:R-:W-:Y:S02]  /*11a20*/  ISETP.NE.AND.EX P1, PT, RZ, UR7, PT, P1 ;  /* 0x00000007ff007c0c */ /* 0x000fe4000bf25310 */
[----:B------:R-:W-:Y:S01]  /*11a30*/  ISETP.NE.AND.EX P0, PT, RZ, UR5, PT, P0 ;  /* 0x00000005ff007c0c */ /* 0x000fe2000bf05300 */
[----:B------:R-:W0:Y:S01]  /*11a40*/  S2R R8, SR_TID.X ;  /* 0x0000000000087919 */ /* 0x000e220000002100 */
[----:B----4-:R-:W-:-:S04]  /*11a50*/  IADD3 R4, P2, R6, UR4, RZ ;  /* 0x0000000406047c10 */ /* 0x010fc8000ff5e0ff */
[----:B--2---:R-:W-:-:S05]  /*11a60*/  IADD3.X R5, R0, UR5, RZ, P2, !PT ;  /* 0x0000000500057c10 */ /* 0x004fca00097fe4ff */
[----:B------:R-:W-:Y:S01]  /*11a70*/  @P1 IADD3 R6, P2, R6, UR6, RZ ;  /* 0x0000000606061c10 */ /* 0x000fe2000ff5e0ff */
[----:B------:R-:W-:Y:S01]  /*11a80*/  ULDC UR4, c[0x0][0xa88] ;  /* 0x0002a20000047ab9 */ /* 0x000fe20000000800 */
[----:B------:R1:W5:Y:S02]  /*11a90*/  @P0 LDG.E R3, desc[UR42][R4.64] ;  /* 0x0000002a04030981 */ /* 0x000364000c1e1900 */
[----:B------:R-:W-:Y:S01]  /*11aa0*/  @P1 IADD3.X R7, R0, UR7, RZ, P2, !PT ;  /* 0x0000000700071c10 */ /* 0x000fe200097fe4ff */
[----:B------:R-:W-:-:S06]  /*11ab0*/  IMAD.U32 R0, RZ, RZ, UR4 ;  /* 0x00000004ff007e24 */ /* 0x000fcc000f8e00ff */
[----:B------:R1:W5:Y:S01]  /*11ac0*/  @P1 LDG.E R0, desc[UR42][R6.64] ;  /* 0x0000002a06001981 */ /* 0x000362000c1e1900 */
[----:B---3--:R-:W-:Y:S01]  /*11ad0*/  ISETP.NE.AND P2, PT, R10, RZ, PT ;  /* 0x000000ff0a00720c */ /* 0x008fe20003f45270 */
[----:B0-----:R-:W-:-:S05]  /*11ae0*/  VIADD R9, R8, 0xffffff80 ;  /* 0xffffff8008097836 */ /* 0x001fca0000000000 */
[----:B------:R-:W-:-:S07]  /*11af0*/  ISETP.GT.AND P3, PT, R9, 0x3f, PT ;  /* 0x0000003f0900780c */ /* 0x000fce0003f64270 */
[----:B------:R-:W0:Y:S02]  /*11b00*/  @!P2 LDC R10, c[0x0][0xad4] ;  /* 0x0002b500ff0aab82 */ /* 0x000e240000000800 */
[----:B0-----:R1:W-:Y:S01]  /*11b10*/  @!P2 STL [R1+0x18], R10 ;  /* 0x0000180a0100a387 */ /* 0x0013e20000100800 */
[----:B------:R-:W-:Y:S01]  /*11b20*/  ISETP.GT.AND P2, PT, R10, 0x1, PT ;  /* 0x000000010a00780c */ /* 0x000fe20003f44270 */
[----:B------:R-:W-:-:S12]  /*11b30*/  @P1 BRA `(.L_x_3926) ;  /* 0x0000000000101947 */ /* 0x000fd80003800000 */
[----:B------:R-:W-:Y:S05]  /*11b40*/  @!P0 BRA `(.L_x_3926) ;  /* 0x00000000000c8947 */ /* 0x000fea0003800000 */
[----:B-1----:R-:W2:Y:S04]  /*11b50*/  LDG.E R7, desc[UR42][R4.64] ;  /* 0x0000002a04077981 */ /* 0x002ea8000c1e1900 */
[----:B-----5:R-:W2:Y:S02]  /*11b60*/  LDG.E R0, desc[UR42][R4.64+0x4] ;  /* 0x0000042a04007981 */ /* 0x020ea4000c1e1900 */
[----:B--2---:R-:W-:-:S07]  /*11b70*/  IMAD.IADD R0, R0, 0x1, -R7 ;  /* 0x0000000100007824 */ /* 0x004fce00078e0a07 */
.L_x_3926:
[----:B-1----:R-:W2:Y:S04]  /*11b80*/  LDL.LU R5, [R1+0x14] ;  /* 0x0000140001057983 */ /* 0x002ea80000300800 */
[----:B------:R-:W3:Y:S01]  /*11b90*/  LDL.LU R4, [R1+0x40] ;  /* 0x0000400001047983 */ /* 0x000ee20000300800 */
[----:B------:R-:W-:Y:S01]  /*11ba0*/  BSSY B1, `(.L_x_3927) ;  /* 0x0000038000017945 */ /* 0x000fe20003800000 */
[----:B-----5:R-:W-:Y:S02]  /*11bb0*/  SHF.R.S32.HI R26, RZ, 0x1f, R3 ;  /* 0x0000001fff1a7819 */ /* 0x020fe40000011403 */
[----:B--2---:R-:W-:Y:S02]  /*11bc0*/  SEL R21, R5, RZ, !P0 ;  /* 0x000000ff05157207 */ /* 0x004fe40004000000 */
[----:B---3--:R-:W-:Y:S01]  /*11bd0*/  SEL R28, R4, RZ, !P0 ;  /* 0x000000ff041c7207 */ /* 0x008fe20004000000 */
[----:B------:R-:W-:Y:S06]  /*11be0*/  @P3 BRA `(.L_x_3928) ;  /* 0x0000000000cc3947 */ /* 0x000fec0003800000 */
[----:B------:R-:W2:Y:S01]  /*11bf0*/  LDL R4, [R1+0x24] ;  /* 0x0000240001047983 */ /* 0x000ea20000100800 */
[----:B------:R-:W0:Y:S02]  /*11c00*/  LDC R31, c[0x0][0xbe8] ;  /* 0x0002fa00ff1f7b82 */ /* 0x000e240000000800 */
[----:B0-----:R-:W-:Y:S02]  /*11c10*/  IMAD R5, R0, R31, RZ ;  /* 0x0000001f00057224 */ /* 0x001fe400078e02ff */
[----:B--2---:R-:W-:-:S04]  /*11c20*/  IMAD R4, R4, 0x40, R8 ;  /* 0x0000004004047824 */ /* 0x004fc800078e0208 */
[----:B------:R-:W-:-:S05]  /*11c30*/  VIADD R30, R4, 0xffffff80 ;  /* 0xffffff80041e7836 */ /* 0x000fca0000000000 */
[----:B------:R-:W-:-:S13]  /*11c40*/  ISETP.GE.AND P0, PT, R30, R5, PT ;  /* 0x000000051e00720c */ /* 0x000fda0003f06270 */
[----:B------:R-:W-:Y:S05]  /*11c50*/  @P0 BRA `(.L_x_3928) ;  /* 0x0000000000b00947 */ /* 0x000fea0003800000 */
[----:B------:R-:W2:Y:S01]  /*11c60*/  LDL.LU R32, [R1+0x38] ;  /* 0x0000380001207983 */ /* 0x000ea20000300800 */
[----:B------:R-:W-:Y:S01]  /*11c70*/  IMAD.MOV.U32 R24, RZ, RZ, 0x9b8 ;  /* 0x000009b8ff187424 */ /* 0x000fe200078e00ff */
[----:B------:R-:W-:Y:S01]  /*11c80*/  ISETP.GT.AND P0, PT, R10, 0x1, PT ;  /* 0x000000010a00780c */ /* 0x000fe20003f04270 */
[----:B------:R-:W-:Y:S01]  /*11c90*/  IMAD.MOV.U32 R25, RZ, RZ, R30 ;  /* 0x000000ffff197224 */ /* 0x000fe200078e001e */
[----:B------:R-:W-:Y:S01]  /*11ca0*/  ISETP.NE.AND P1, PT, R31, 0x1, PT ;  /* 0x000000011f00780c */ /* 0x000fe20003f25270 */
[----:B------:R-:W0:Y:S01]  /*11cb0*/  LDC.64 R10, c[0x0][0xba8] ;  /* 0x0002ea00ff0a7b82 */ /* 0x000e220000000a00 */
[----:B------:R-:W-:-:S07]  /*11cc0*/  SEL R24, R24, 0x978, P0 ;  /* 0x0000097818187807 */ /* 0x000fce0000000000 */
[----:B------:R-:W1:Y:S08]  /*11cd0*/  LDC.64 R4, c[0x0][R24+0x220] ;  /* 0x0000880018047b82 */ /* 0x000e700000000a00 */
[----:B------:R-:W3:Y:S08]  /*11ce0*/  LDC.64 R12, c[0x0][R24+0x218] ;  /* 0x00008600180c7b82 */ /* 0x000ef00000000a00 */
[----:B------:R-:W4:Y:S08]  /*11cf0*/  LDC.64 R6, c[0x0][R24+0x228] ;  /* 0x00008a0018067b82 */ /* 0x000f300000000a00 */
[----:B------:R-:W5:Y:S08]  /*11d00*/  @P1 LDC R15, c[0x0][0xbec] ;  /* 0x0002fb00ff0f1b82 */ /* 0x000f700000000800 */
[----:B------:R-:W4:Y:S08]  /*11d10*/  LDC.64 R8, c[0x0][R24+0x210] ;  /* 0x0000840018087b82 */ /* 0x000f300000000a00 */
[----:B------:R-:W4:Y:S01]  /*11d20*/  @P1 LDC R29, c[0x0][0xbf0] ;  /* 0x0002fc00ff1d1b82 */ /* 0x000f220000000800 */
[----:B-----5:R-:W-:-:S07]  /*11d30*/  @P1 IMAD.HI.U32 R20, R30, R15, RZ ;  /* 0x0000000f1e141227 */ /* 0x020fce00078e00ff */
[----:B0-----:R-:W0:Y:S01]  /*11d40*/  @!P0 LDC R10, c[0x0][0xb50] ;  /* 0x0002d400ff0a8b82 */ /* 0x001e220000000800 */
[-C--:B-1----:R-:W-:Y:S02]  /*11d50*/  IMAD R5, R5, R21.reuse, RZ ;  /* 0x0000001505057224 */ /* 0x082fe400078e02ff */
[----:B------:R-:W-:-:S05]  /*11d60*/  IMAD.WIDE.U32 R14, R4, R21, RZ ;  /* 0x00000015040e7225 */ /* 0x000fca00078e00ff */
[----:B------:R-:W1:Y:S01]  /*11d70*/  @!P0 LDC R11, c[0x0][0xb54] ;  /* 0x0002d500ff0b8b82 */ /* 0x000e620000000800 */
[-C--:B---3--:R-:W-:Y:S02]  /*11d80*/  IMAD R27, R13, R184.reuse, RZ ;  /* 0x000000b80d1b7224 */ /* 0x088fe400078e02ff */
[----:B------:R-:W-:Y:S01]  /*11d90*/  IMAD.WIDE.U32 R12, R12, R184, RZ ;  /* 0x000000b80c0c7225 */ /* 0x000fe200078e00ff */
[----:B----4-:R-:W-:-:S03]  /*11da0*/  @P1 SHF.R.U32.HI R25, RZ, R29, R20 ;  /* 0x0000001dff191219 */ /* 0x010fc60000011614 */
[----:B------:R-:W-:Y:S01]  /*11db0*/  IMAD R29, R4, R28, R5 ;  /* 0x0000001c041d7224 */ /* 0x000fe200078e0205 */
[----:B------:R-:W-:Y:S01]  /*11dc0*/  IADD3 R12, P1, P3, R14, R12, R3 ;  /* 0x0000000c0e0c7210 */ /* 0x000fe20007b3e003 */
[----:B------:R-:W-:Y:S02]  /*11dd0*/  IMAD.IADD R27, R13, 0x1, R27 ;  /* 0x000000010d1b7824 */ /* 0x000fe400078e021b */
[----:B------:R-:W-:Y:S02]  /*11de0*/  IMAD.MOV R4, RZ, RZ, -R25 ;  /* 0x000000ffff047224 */ /* 0x000fe400078e0a19 */
[----:B------:R-:W-:Y:S01]  /*11df0*/  IMAD.IADD R29, R15, 0x1, R29 ;  /* 0x000000010f1d7824 */ /* 0x000fe200078e021d */
[----:B--2---:R-:W-:-:S05]  /*11e00*/  SEL R5, R32, RZ, P0 ;  /* 0x000000ff20057207 */ /* 0x004fca0000000000 */
[-C--:B------:R-:W-:Y:S02]  /*11e10*/  IMAD R13, R7, R5.reuse, RZ ;  /* 0x00000005070d7224 */ /* 0x080fe400078e02ff */
[----:B------:R-:W-:-:S04]  /*11e20*/  IMAD.WIDE.U32 R6, R6, R5, RZ ;  /* 0x0000000506067225 */ /* 0x000fc800078e00ff */
[----:B------:R-:W-:Y:S01]  /*11e30*/  IMAD R5, R31, R4, R30 ;  /* 0x000000041f057224 */ /* 0x000fe200078e021e */
[----:B------:R-:W-:Y:S01]  /*11e40*/  IADD3.X R4, R29, R27, R26, P1, P3 ;  /* 0x0000001b1d047210 */ /* 0x000fe20000fe641a */
[----:B------:R-:W-:Y:S01]  /*11e50*/  IMAD.IADD R13, R7, 0x1, R13 ;  /* 0x00000001070d7824 */ /* 0x000fe200078e020d */
[----:B------:R-:W-:Y:S02]  /*11e60*/  IADD3 R6, P0, P1, R25, R12, R6 ;  /* 0x0000000c19067210 */ /* 0x000fe4000791e006 */
[----:B------:R-:W-:-:S04]  /*11e70*/  SHF.R.S32.HI R25, RZ, 0x1f, R25 ;  /* 0x0000001fff197819 */ /* 0x000fc80000011419 */
[----:B------:R-:W-:Y:S01]  /*11e80*/  IADD3.X R7, R25, R4, R13, P0, P1 ;  /* 0x0000000419077210 */ /* 0x000fe200007e240d */
[-C--:B------:R-:W-:Y:S01]  /*11e90*/  IMAD R4, R9, R5.reuse, RZ ;  /* 0x0000000509047224 */ /* 0x080fe200078e02ff */
[----:B------:R-:W-:Y:S01]  /*11ea0*/  SHF.R.S32.HI R13, RZ, 0x1f, R5 ;  /* 0x0000001fff0d7819 */ /* 0x000fe20000011405 */
[----:B------:R-:W-:-:S04]  /*11eb0*/  IMAD.WIDE.U32 R6, R8, R5, R6 ;  /* 0x0000000508067225 */ /* 0x000fc800078e0006 */
[----:B------:R-:W-:Y:S01]  /*11ec0*/  IMAD R13, R8, R13, R4 ;  /* 0x0000000d080d7224 */ /* 0x000fe200078e0204 */
[----:B0-----:R-:W-:Y:S01]  /*11ed0*/  LEA R10, P0, R6, R10, 0x2 ;  /* 0x0000000a060a7211 */ /* 0x001fe200078010ff */
[----:B------:R-:W-:Y:S02]  /*11ee0*/  IMAD.MOV.U32 R5, RZ, RZ, -0x800000 ;  /* 0xff800000ff057424 */ /* 0x000fe400078e00ff */
[----:B------:R-:W-:-:S05]  /*11ef0*/  IMAD.IADD R4, R7, 0x1, R13 ;  /* 0x0000000107047824 */ /* 0x000fca00078e020d */
[----:B-1----:R-:W-:-:S05]  /*11f00*/  LEA.HI.X R11, R6, R11, R4, 0x2, P0 ;  /* 0x0000000b060b7211 */ /* 0x002fca00000f1404 */
[----:B------:R0:W-:Y:S02]  /*11f10*/  STG.E desc[UR42][R10.64], R5 ;  /* 0x000000050a007986 */ /* 0x0001e4000c10192a */
.L_x_3928:
[----:B------:R-:W-:Y:S05]  /*11f20*/  BSYNC B1 ;  /* 0x0000000000017941 */ /* 0x000fea0003800000 */
.L_x_3927:
[----:B------:R-:W-:Y:S05]  /*11f30*/  @P2 BRA `(.L_x_3923) ;  /* 0x0000000800b02947 */ /* 0x000fea0003800000 */
[----:B------:R-:W2:Y:S01]  /*11f40*/  LDL.LU R8, [R1+0x24] ;  /* 0x0000240001087983 */ /* 0x000ea20000300800 */
[----:B0-----:R-:W0:Y:S01]  /*11f50*/  LDC R11, c[0x0][0xbe8] ;  /* 0x0002fa00ff0b7b82 */ /* 0x001e220000000800 */
[----:B------:R-:W-:Y:S01]  /*11f60*/  ULDC.64 UR4, c[0x0][0xaa0] ;  /* 0x0002a80000047ab9 */ /* 0x000fe20000000a00 */
[----:B------:R-:W-:Y:S01]  /*11f70*/  VIADD R38, R192, 0x40 ;  /* 0x00000040c0267836 */ /* 0x000fe20000000000 */
[----:B------:R-:W1:Y:S01]  /*11f80*/  S2R R6, SR_TID.X ;  /* 0x0000000000067919 */ /* 0x000e620000002100 */
[----:B------:R-:W-:Y:S01]  /*11f90*/  IMAD R4, R26, UR4, RZ ;  /* 0x000000041a047c24 */ /* 0x000fe2000f8e02ff */
[----:B------:R-:W-:Y:S01]  /*11fa0*/  BSSY B1, `(.L_x_3929) ;  /* 0x0000081000017945 */ /* 0x000fe20003800000 */
[----:B------:R-:W-:Y:S02]  /*11fb0*/  VIADD R36, R192, 0x80 ;  /* 0x00000080c0247836 */ /* 0x000fe40000000000 */
[C---:B------:R-:W-:Y:S02]  /*11fc0*/  IMAD R7, R3.reuse, UR5, R4 ;  /* 0x0000000503077c24 */ /* 0x040fe4000f8e0204 */
[----:B------:R-:W-:Y:S01]  /*11fd0*/  IMAD.WIDE.U32 R4, R3, UR4, RZ ;  /* 0x0000000403047c25 */ /* 0x000fe2000f8e00ff */
[----:B------:R-:W-:Y:S01]  /*11fe0*/  ULDC.64 UR4, c[0x0][0xae8] ;  /* 0x0002ba0000047ab9 */ /* 0x000fe20000000a00 */
[----:B------:R-:W3:Y:S02]  /*11ff0*/  LDC R3, c[0x0][0xac8] ;  /* 0x0002b200ff037b82 */ /* 0x000ee40000000800 */
[----:B------:R-:W-:-:S02]  /*12000*/  IMAD.IADD R5, R5, 0x1, R7 ;  /* 0x0000000105057824 */ /* 0x000fc400078e0207 */
[----:B------:R-:W-:Y:S02]  /*12010*/  VIADD R34, R192, 0xc0 ;  /* 0x000000c0c0227836 */ /* 0x000fe40000000000 */
[----:B------:R-:W-:-:S04]  /*12020*/  IMAD.WIDE.U32 R4, R184, UR4, R4 ;  /* 0x00000004b8047c25 */ /* 0x000fc8000f8e0004 */
[----:B------:R-:W-:Y:S01]  /*12030*/  IMAD R5, R184, UR5, R5 ;  /* 0x00000005b8057c24 */ /* 0x000fe2000f8e0205 */
[----:B------:R-:W-:Y:S01]  /*12040*/  ULDC.64 UR4, c[0x0][0xaf0] ;  /* 0x0002bc0000047ab9 */ /* 0x000fe20000000a00 */
[----:B0-----:R-:W-:Y:S01]  /*12050*/  ISETP.NE.AND P0, PT, R11, 0x1, PT ;  /* 0x000000010b00780c */ /* 0x001fe20003f05270 */
[----:B------:R-:W-:Y:S02]  /*12060*/  VIADD R32, R192, 0x100 ;  /* 0x00000100c0207836 */ /* 0x000fe40000000000 */
[----:B------:R-:W-:-:S04]  /*12070*/  IMAD.WIDE.U32 R4, R21, UR4, R4 ;  /* 0x0000000415047c25 */ /* 0x000fc8000f8e0004 */
[C---:B------:R-:W-:Y:S02]  /*12080*/  VIADD R30, R192.reuse, 0x140 ;  /* 0x00000140c01e7836 */ /* 0x040fe40000000000 */
[----:B------:R-:W-:Y:S02]  /*12090*/  VIADD R27, R192, 0x180 ;  /* 0x00000180c01b7836 */ /* 0x000fe40000000000 */
[----:B-1----:R-:W-:Y:S01]  /*120a0*/  VIADD R6, R6, 0xffffff80 ;  /* 0xffffff8006067836 */ /* 0x002fe20000000000 */
[-C--:B---3--:R-:W-:Y:S01]  /*120b0*/  ISETP.GE.AND P1, PT, R38, R3.reuse, PT ;  /* 0x000000032600720c */ /* 0x088fe20003f26270 */
[----:B------:R-:W0:Y:S01]  /*120c0*/  @P0 LDC R13, c[0x0][0xbec] ;  /* 0x0002fb00ff0d0b82 */ /* 0x000e220000000800 */
[CC--:B------:R-:W-:Y:S01]  /*120d0*/  ISETP.GE.AND P2, PT, R192.reuse, R3.reuse, PT ;  /* 0x00000003c000720c */ /* 0x0c0fe20003f46270 */
[C---:B------:R-:W-:Y:S01]  /*120e0*/  VIADD R24, R192.reuse, 0x1c0 ;  /* 0x000001c0c0187836 */ /* 0x040fe20000000000 */
[----:B------:R-:W-:Y:S01]  /*120f0*/  SHF.R.S32.HI R9, RZ, 0x1f, R6 ;  /* 0x0000001fff097819 */ /* 0x000fe20000011406 */
[C---:B------:R-:W-:Y:S01]  /*12100*/  VIADD R25, R192.reuse, 0x1c0 ;  /* 0x000001c0c0197836 */ /* 0x040fe20000000000 */
[----:B------:R-:W-:Y:S01]  /*12110*/  SEL R10, RZ, 0xffffffff, P1 ;  /* 0xffffffffff0a7807 */ /* 0x000fe20000800000 */
[----:B------:R-:W-:Y:S01]  /*12120*/  VIADD R29, R192, 0x180 ;  /* 0x00000180c01d7836 */ /* 0x000fe20000000000 */
[----:B------:R-:W-:Y:S01]  /*12130*/  LEA.HI R9, R9, R6, RZ, 0x3 ;  /* 0x0000000609097211 */ /* 0x000fe200078f18ff */
[----:B------:R-:W1:Y:S01]  /*12140*/  @P0 LDC R15, c[0x0][0xbf0] ;  /* 0x0002fc00ff0f0b82 */ /* 0x000e620000000800 */
[----:B------:R-:W-:Y:S01]  /*12150*/  ISETP.GE.AND P1, PT, R36, R3, PT ;  /* 0x000000032400720c */ /* 0x000fe20003f26270 */
[----:B------:R-:W-:Y:S01]  /*12160*/  IMAD.SHL.U32 R10, R10, 0x2, RZ ;  /* 0x000000020a0a7824 */ /* 0x000fe200078e00ff */
[----:B------:R-:W-:Y:S01]  /*12170*/  LOP3.LUT R7, R9, 0xfffffff8, RZ, 0xc0, !PT ;  /* 0xfffffff809077812 */ /* 0x000fe200078ec0ff */
[C---:B------:R-:W-:Y:S01]  /*12180*/  VIADD R31, R192.reuse, 0x140 ;  /* 0x00000140c01f7836 */ /* 0x040fe20000000000 */
[----:B------:R-:W-:Y:S01]  /*12190*/  SHF.R.S32.HI R20, RZ, 0x3, R9 ;  /* 0x00000003ff147819 */ /* 0x000fe20000011409 */
[----:B------:R-:W-:Y:S01]  /*121a0*/  VIADD R33, R192, 0x100 ;  /* 0x00000100c0217836 */ /* 0x000fe20000000000 */
[----:B------:R-:W-:Y:S01]  /*121b0*/  SHF.R.S32.HI R25, RZ, 0x1f, R25 ;  /* 0x0000001fff197819 */ /* 0x000fe20000011419 */
[----:B------:R-:W-:Y:S01]  /*121c0*/  IMAD.IADD R7, R6, 0x1, -R7 ;  /* 0x0000000106077824 */ /* 0x000fe200078e0a07 */
[----:B------:R-:W-:Y:S01]  /*121d0*/  SHF.R.S32.HI R29, RZ, 0x1f, R29 ;  /* 0x0000001fff1d7819 */ /* 0x000fe2000001141d */
[----:B------:R-:W-:Y:S01]  /*121e0*/  IMAD R6, R28, UR4, RZ ;  /* 0x000000041c067c24 */ /* 0x000fe2000f8e02ff */
[----:B------:R-:W-:Y:S01]  /*121f0*/  SHF.R.S32.HI R31, RZ, 0x1f, R31 ;  /* 0x0000001fff1f7819 */ /* 0x000fe2000001141f */
[----:B------:R-:W-:Y:S01]  /*12200*/  VIADD R35, R192, 0xc0 ;  /* 0x000000c0c0237836 */ /* 0x000fe20000000000 */
[----:B------:R-:W-:Y:S01]  /*12210*/  LEA R7, R7, R20, 0x5 ;  /* 0x0000001407077211 */ /* 0x000fe200078e28ff */
[----:B------:R-:W-:Y:S01]  /*12220*/  IMAD R9, R21, UR5, R6 ;  /* 0x0000000515097c24 */ /* 0x000fe2000f8e0206 */
[----:B------:R-:W-:Y:S01]  /*12230*/  ULDC.64 UR4, c[0x0][0xae0] ;  /* 0x0002b80000047ab9 */ /* 0x000fe20000000a00 */
[----:B------:R-:W-:Y:S01]  /*12240*/  IMAD R21, R0, R11, RZ ;  /* 0x0000000b00157224 */ /* 0x000fe200078e02ff */
[----:B------:R-:W-:Y:S01]  /*12250*/  SHF.R.S32.HI R33, RZ, 0x1f, R33 ;  /* 0x0000001fff217819 */ /* 0x000fe20000011421 */
[----:B------:R-:W-:Y:S01]  /*12260*/  IMAD.IADD R5, R5, 0x1, R9 ;  /* 0x0000000105057824 */ /* 0x000fe200078e0209 */
[----:B------:R-:W-:Y:S01]  /*12270*/  SEL R9, RZ, 0x1, P2 ;  /* 0x00000001ff097807 */ /* 0x000fe20001000000 */
[----:B------:R-:W-:Y:S01]  /*12280*/  VIADD R37, R192, 0x80 ;  /* 0x00000080c0257836 */ /* 0x000fe20000000000 */
[----:B------:R-:W-:Y:S01]  /*12290*/  ISETP.GE.AND P2, PT, R24, R3, PT ;  /* 0x000000031800720c */ /* 0x000fe20003f46270 */
[----:B------:R-:W-:Y:S01]  /*122a0*/  VIADD R39, R192, 0x40 ;  /* 0x00000040c0277836 */ /* 0x000fe20000000000 */
[----:B------:R-:W-:-:S02]  /*122b0*/  SHF.R.S32.HI R35, RZ, 0x1f, R35 ;  /* 0x0000001fff237819 */ /* 0x000fc40000011423 */
[----:B------:R-:W-:Y:S02]  /*122c0*/  SHF.R.S32.HI R37, RZ, 0x1f, R37 ;  /* 0x0000001fff257819 */ /* 0x000fe40000011425 */
[----:B------:R-:W-:Y:S01]  /*122d0*/  SHF.R.S32.HI R39, RZ, 0x1f, R39 ;  /* 0x0000001fff277819 */ /* 0x000fe20000011427 */
[C---:B--2---:R-:W-:Y:S02]  /*122e0*/  IMAD R20, R8.reuse, 0x40, R20 ;  /* 0x0000004008147824 */ /* 0x044fe400078e0214 */
[----:B------:R-:W-:-:S04]  /*122f0*/  IMAD R8, R8, 0x40, R7 ;  /* 0x0000004008087824 */ /* 0x000fc800078e0207 */
[----:B0-----:R-:W-:-:S04]  /*12300*/  @P0 IMAD.HI.U32 R6, R8, R13, RZ ;  /* 0x0000000d08060227 */ /* 0x001fc800078e00ff */
[----:B------:R-:W-:Y:S01]  /*12310*/  IMAD.MOV.U32 R7, RZ, RZ, R8 ;  /* 0x000000ffff077224 */ /* 0x000fe200078e0008 */
[----:B-1----:R-:W-:Y:S02]  /*12320*/  @P0 SHF.R.U32.HI R7, RZ, R15, R6 ;  /* 0x0000000fff070219 */ /* 0x002fe40000011606 */
[----:B------:R-:W-:Y:S02]  /*12330*/  LOP3.LUT R6, R10, 0x2, R9, 0xe2, !PT ;  /* 0x000000020a067812 */ /* 0x000fe400078ee209 */
[----:B------:R-:W-:Y:S01]  /*12340*/  SEL R10, RZ, 0xffffffff, P1 ;  /* 0xffffffffff0a7807 */ /* 0x000fe20000800000 */
[----:B------:R-:W-:Y:S01]  /*12350*/  IMAD.MOV R9, RZ, RZ, -R7 ;  /* 0x000000ffff097224 */ /* 0x000fe200078e0a07 */
[-C--:B------:R-:W-:Y:S01]  /*12360*/  ISETP.GE.AND P0, PT, R34, R3.reuse, PT ;  /* 0x000000032200720c */ /* 0x080fe20003f06270 */
[----:B------:R-:W-:Y:S01]  /*12370*/  IMAD.WIDE.U32 R4, R7, UR4, R4 ;  /* 0x0000000407047c25 */ /* 0x000fe2000f8e0004 */
[----:B------:R-:W-:Y:S02]  /*12380*/  SHF.R.S32.HI R0, RZ, 0x1f, R7 ;  /* 0x0000001fff007819 */ /* 0x000fe40000011407 */
[----:B------:R-:W-:Y:S01]  /*12390*/  ISETP.GE.AND P1, PT, R32, R3, PT ;  /* 0x000000032000720c */ /* 0x000fe20003f26270 */
[----:B------:R-:W-:Y:S01]  /*123a0*/  IMAD R9, R11, R9, R8 ;  /* 0x000000090b097224 */ /* 0x000fe200078e0208 */
[----:B------:R-:W-:Y:S01]  /*123b0*/  SEL R8, RZ, 0xffffffff, P0 ;  /* 0xffffffffff087807 */ /* 0x000fe20000000000 */
[----:B------:R-:W-:Y:S01]  /*123c0*/  IMAD.SHL.U32 R13, R10, 0x4, RZ ;  /* 0x000000040a0d7824 */ /* 0x000fe200078e00ff */
[----:B------:R-:W-:Y:S01]  /*123d0*/  ISETP.GE.AND P0, PT, R30, R3, PT ;  /* 0x000000031e00720c */ /* 0x000fe20003f06270 */
[----:B------:R-:W-:-:S02]  /*123e0*/  IMAD R0, R0, UR4, RZ ;  /* 0x0000000400007c24 */ /* 0x000fc4000f8e02ff */
[----:B------:R-:W-:Y:S01]  /*123f0*/  IMAD.SHL.U32 R11, R8, 0x8, RZ ;  /* 0x00000008080b7824 */ /* 0x000fe200078e00ff */
[----:B------:R-:W-:Y:S01]  /*12400*/  LOP3.LUT R6, R13, 0x4, R6, 0xe2, !PT ;  /* 0x000000040d067812 */ /* 0x000fe200078ee206 */
[----:B------:R-:W-:Y:S01]  /*12410*/  IMAD R7, R7, UR5, R0 ;  /* 0x0000000507077c24 */ /* 0x000fe2000f8e0200 */
[----:B------:R-:W-:Y:S01]  /*12420*/  SEL R8, RZ, 0xffffffff, P1 ;  /* 0xffffffffff087807 */ /* 0x000fe20000800000 */
[----:B------:R-:W-:Y:S01]  /*12430*/  ULDC.64 UR4, c[0x0][0xad8] ;  /* 0x0002b60000047ab9 */ /* 0x000fe20000000a00 */
[----:B------:R-:W-:Y:S01]  /*12440*/  SHF.R.S32.HI R0, RZ, 0x1f, R9 ;  /* 0x0000001fff007819 */ /* 0x000fe20000011409 */
[----:B------:R-:W-:Y:S01]  /*12450*/  IMAD.IADD R5, R5, 0x1, R7 ;  /* 0x0000000105057824 */ /* 0x000fe200078e0207 */
[----:B------:R-:W-:Y:S01]  /*12460*/  LOP3.LUT R6, R11, 0x8, R6, 0xe2, !PT ;  /* 0x000000080b067812 */ /* 0x000fe200078ee206 */
[----:B------:R-:W-:Y:S01]  /*12470*/  IMAD.SHL.U32 R11, R8, 0x10, RZ ;  /* 0x00000010080b7824 */ /* 0x000fe200078e00ff */
[----:B------:R-:W-:Y:S01]  /*12480*/  SEL R7, RZ, 0xffffffff, P0 ;  /* 0xffffffffff077807 */ /* 0x000fe20000000000 */
[----:B------:R-:W-:Y:S01]  /*12490*/  IMAD R0, R0, UR4, RZ ;  /* 0x0000000400007c24 */ /* 0x000fe2000f8e02ff */
[----:B------:R-:W-:Y:S01]  /*124a0*/  ISETP.GE.AND P0, PT, R27, R3, PT ;  /* 0x000000031b00720c */ /* 0x000fe20003f06270 */
[----:B------:R-:W-:Y:S01]  /*124b0*/  IMAD.WIDE.U32 R4, R9, UR4, R4 ;  /* 0x0000000409047c25 */ /* 0x000fe2000f8e0004 */
[----:B------:R-:W-:-:S03]  /*124c0*/  LOP3.LUT R6, R11, 0x10, R6, 0xe2, !PT ;  /* 0x000000100b067812 */ /* 0x000fc600078ee206 */
[----:B------:R-:W-:Y:S02]  /*124d0*/  IMAD.SHL.U32 R11, R7, 0x20, RZ ;  /* 0x00000020070b7824 */ /* 0x000fe400078e00ff */
[----:B------:R-:W-:Y:S01]  /*124e0*/  IMAD R7, R9, UR5, R0 ;  /* 0x0000000509077c24 */ /* 0x000fe2000f8e0200 */
[----:B------:R-:W-:Y:S01]  /*124f0*/  SEL R9, RZ, 0x40, P0 ;  /* 0x00000040ff097807 */ /* 0x000fe20000000000 */
[----:B------:R-:W-:Y:S01]  /*12500*/  ULDC.64 UR4, c[0x0][0xa80] ;  /* 0x0002a00000047ab9 */ /* 0x000fe20000000a00 */
[----:B------:R-:W-:Y:S01]  /*12510*/  ISETP.GE.AND P0, PT, R20, R21, PT ;  /* 0x000000151400720c */ /* 0x000fe20003f06270 */
[----:B------:R-:W-:Y:S01]  /*12520*/  IMAD.IADD R5, R5, 0x1, R7 ;  /* 0x0000000105057824 */ /* 0x000fe200078e0207 */
[C---:B------:R-:W-:Y:S02]  /*12530*/  LEA R12, P1, R4.reuse, UR4, 0x1 ;  /* 0x00000004040c7c11 */ /* 0x040fe4000f8208ff */
[----:B------:R-:W-:Y:S02]  /*12540*/  LOP3.LUT R6, R11, 0x20, R6, 0xe2, !PT ;  /* 0x000000200b067812 */ /* 0x000fe400078ee206 */
[----:B------:R-:W-:Y:S01]  /*12550*/  LEA.HI.X R13, R4, UR5, R5, 0x1, P1 ;  /* 0x00000005040d7c11 */ /* 0x000fe200088f0c05 */
[----:B------:R0:W1:Y:S01]  /*12560*/  SHFL.IDX PT, R10, R12, RZ, 0x181f ;  /* 0x00181fff0c0a7589 */ /* 0x00006200000e0000 */
[----:B------:R-:W-:-:S02]  /*12570*/  LOP3.LUT R14, R6, R9, RZ, 0xfc, !PT ;  /* 0x00000009060e7212 */ /* 0x000fc400078efcff */
[----:B------:R-:W-:Y:S01]  /*12580*/  SEL R7, RZ, 0x80, P2 ;  /* 0x00000080ff077807 */ /* 0x000fe20001000000 */
[----:B------:R0:W2:Y:S03]  /*12590*/  SHFL.IDX PT, R11, R13, RZ, 0x181f ;  /* 0x00181fff0d0b7589 */ /* 0x0000a600000e0000 */
[----:B------:R-:W-:Y:S01]  /*125a0*/  LOP3.LUT R15, R14, R7, RZ, 0xfc, !PT ;  /* 0x000000070e0f7212 */ /* 0x000fe200078efcff */
[----:B------:R-:W-:Y:S06]  /*125b0*/  @P0 BRA `(.L_x_3930) ;  /* 0x00000000007c0947 */ /* 0x000fec0003800000 */
[-C--:B------:R-:W-:Y:S02]  /*125c0*/  ISETP.GE.AND P2, PT, R38, R3.reuse, PT ;  /* 0x000000032600720c */ /* 0x080fe40003f46270 */
[-C--:B------:R-:W-:Y:S02]  /*125d0*/  ISETP.GE.AND P1, PT, R192, R3.reuse, PT ;  /* 0x00000003c000720c */ /* 0x080fe40003f26270 */
[-C--:B------:R-:W-:Y:S02]  /*125e0*/  ISETP.GE.AND P5, PT, R36, R3.reuse, PT ;  /* 0x000000032400720c */ /* 0x080fe40003fa6270 */
[----:B------:R-:W-:-:S07]  /*125f0*/  ISETP.GE.AND P3, PT, R34, R3, PT ;  /* 0x000000032200720c */ /* 0x000fce0003f66270 */
[----:B-1----:R-:W-:Y:S02]  /*12600*/  @!P2 LEA R4, P0, R38, R10, 0x1 ;  /* 0x0000000a2604a211 */ /* 0x002fe400078008ff */
[----:B--2---:R-:W-:Y:S02]  /*12610*/  @!P1 IMAD.WIDE R6, R192, 0x2, R10 ;  /* 0x00000002c0069825 */ /* 0x004fe400078e020a */
[----:B------:R-:W-:Y:S02]  /*12620*/  @!P2 LEA.HI.X R5, R38, R11, R39, 0x1, P0 ;  /* 0x0000000b2605a211 */ /* 0x000fe400000f0c27 */
[----:B------:R-:W-:Y:S01]  /*12630*/  LOP3.LUT P0, RZ, R14, 0x40, RZ, 0xc0, !PT ;  /* 0x000000400eff7812 */ /* 0x000fe2000780c0ff */
[----:B------:R1:W-:Y:S01]  /*12640*/  @!P1 ST.E.128 desc[UR42][R6.64], RZ ;  /* 0x000000ff06009985 */ /* 0x0003e2000c101d2a */
[----:B------:R-:W-:-:S03]  /*12650*/  ISETP.GE.AND P1, PT, R30, R3, PT ;  /* 0x000000031e00720c */ /* 0x000fc60003f26270 */
[----:B------:R2:W-:Y:S01]  /*12660*/  @!P2 ST.E.128 desc[UR42][R4.64], RZ ;  /* 0x000000ff0400a985 */ /* 0x0005e2000c101d2a */
[----:B------:R-:W-:Y:S02]  /*12670*/  ISETP.GE.AND P2, PT, R32, R3, PT ;  /* 0x000000032000720c */ /* 0x000fe40003f46270 */
[----:B-1----:R-:W-:-:S04]  /*12680*/  @!P5 LEA R6, P4, R36, R10, 0x1 ;  /* 0x0000000a2406d211 */ /* 0x002fc800078808ff */
[-C--:B------:R-:W-:Y:S02]  /*12690*/  @!P5 LEA.HI.X R7, R36, R11.reuse, R37, 0x1, P4 ;  /* 0x0000000b2407d211 */ /* 0x080fe400020f0c25 */
[----:B------:R-:W-:Y:S02]  /*126a0*/  LOP3.LUT P4, RZ, R15, 0x80, RZ, 0xc0, !PT ;  /* 0x000000800fff7812 */ /* 0x000fe4000788c0ff */
[-C--:B--2---:R-:W-:Y:S01]  /*126b0*/  @!P3 LEA R4, P6, R34, R10.reuse, 0x1 ;  /* 0x0000000a2204b211 */ /* 0x084fe200078c08ff */
[----:B------:R1:W-:Y:S02]  /*126c0*/  @!P5 ST.E.128 desc[UR42][R6.64], RZ ;  /* 0x000000ff0600d985 */ /* 0x0003e4000c101d2a */
[----:B------:R-:W-:Y:S02]  /*126d0*/  @!P2 LEA R8, P5, R32, R10, 0x1 ;  /* 0x0000000a2008a211 */ /* 0x000fe400078a08ff */
[-C--:B------:R-:W-:Y:S02]  /*126e0*/  @!P3 LEA.HI.X R5, R34, R11.reuse, R35, 0x1, P6 ;  /* 0x0000000b2205b211 */ /* 0x080fe400030f0c23 */
[----:B------:R-:W-:-:S03]  /*126f0*/  @!P2 LEA.HI.X R9, R32, R11, R33, 0x1, P5 ;  /* 0x0000000b2009a211 */ /* 0x000fc600028f0c21 */
[----:B------:R2:W-:Y:S01]  /*12700*/  @!P3 ST.E.128 desc[UR42][R4.64], RZ ;  /* 0x000000ff0400b985 */ /* 0x0005e2000c101d2a */
[----:B-1----:R-:W-:-:S03]  /*12710*/  @!P1 LEA R6, P6, R30, R10, 0x1 ;  /* 0x0000000a1e069211 */ /* 0x002fc600078c08ff */
[----:B------:R3:W-:Y:S01]  /*12720*/  @!P2 ST.E.128 desc[UR42][R8.64], RZ ;  /* 0x000000ff0800a985 */ /* 0x0007e2000c101d2a */
[----:B------:R-:W-:Y:S02]  /*12730*/  @!P1 LEA.HI.X R7, R30, R11, R31, 0x1, P6 ;  /* 0x0000000b1e079211 */ /* 0x000fe400030f0c1f */
[----:B--2---:R-:W-:-:S03]  /*12740*/  @P0 LEA R4, P3, R27, R10, 0x1 ;  /* 0x0000000a1b040211 */ /* 0x004fc600078608ff */
[----:B------:R3:W-:Y:S01]  /*12750*/  @!P1 ST.E.128 desc[UR42][R6.64], RZ ;  /* 0x000000ff06009985 */ /* 0x0007e2000c101d2a */
[C---:B------:R-:W-:Y:S02]  /*12760*/  @P4 LEA R10, P5, R24.reuse, R10, 0x1 ;  /* 0x0000000a180a4211 */ /* 0x040fe400078a08ff */
[-C--:B------:R-:W-:Y:S02]  /*12770*/  @P0 LEA.HI.X R5, R27, R11.reuse, R29, 0x1, P3 ;  /* 0x0000000b1b050211 */ /* 0x080fe400018f0c1d */
[----:B------:R-:W-:-:S03]  /*12780*/  @P4 LEA.HI.X R11, R24, R11, R25, 0x1, P5 ;  /* 0x0000000b180b4211 */ /* 0x000fc600028f0c19 */
[----:B------:R3:W-:Y:S04]  /*12790*/  @P0 ST.E.128 desc[UR42][R4.64], RZ ;  /* 0x000000ff04000985 */ /* 0x0007e8000c101d2a */
[----:B------:R3:W-:Y:S02]  /*127a0*/  @P4 ST.E.128 desc[UR42][R10.64], RZ ;  /* 0x000000ff0a004985 */ /* 0x0007e4000c101d2a */
.L_x_3930:
[----:B------:R-:W-:Y:S05]  /*127b0*/  BSYNC B1 ;  /* 0x0000000000017941 */ /* 0x000fea0003800000 */
.L_x_3929:
[----:B------:R-:W-:Y:S01]  /*127c0*/  VIADD R0, R20, 0x20 ;  /* 0x0000002014007836 */ /* 0x000fe20000000000 */
[----:B--23--:R2:W3:Y:S04]  /*127d0*/  SHFL.IDX PT, R11, R13, 0x1, 0x181f ;  /* 0x00381f000d0b7f89 */ /* 0x00c4e800000e0000 */
[----:B------:R-:W-:Y:S01]  /*127e0*/  ISETP.GE.AND P0, PT, R0, R21, PT ;  /* 0x000000150000720c */ /* 0x000fe20003f06270 */
[----:B-1----:R2:W1:-:S12]  /*127f0*/  SHFL.IDX PT, R10, R12, 0x1, 0x181f ;  /* 0x00381f000c0a7f89 */ /* 0x00245800000e0000 */
[----:B--2---:R-:W-:Y:S05]  /*12800*/  @P0 BRA `(.L_x_3923) ;  /* 0x00000000007c0947 */ /* 0x004fea0003800000 */
[-C--:B------:R-:W-:Y:S02]  /*12810*/  ISETP.GE.AND P6, PT, R192, R3.reuse, PT ;  /* 0x00000003c000720c */ /* 0x080fe40003fc6270 */
[-C--:B------:R-:W-:Y:S02]  /*12820*/  ISETP.GE.AND P5, PT, R38, R3.reuse, PT ;  /* 0x000000032600720c */ /* 0x080fe40003fa6270 */
[-C--:B------:R-:W-:Y:S02]  /*12830*/  ISETP.GE.AND P4, PT, R36, R3.reuse, PT ;  /* 0x000000032400720c */ /* 0x080fe40003f86270 */
[-C--:B------:R-:W-:Y:S02]  /*12840*/  ISETP.GE.AND P3, PT, R34, R3.reuse, PT ;  /* 0x000000032200720c */ /* 0x080fe40003f66270 */
[-C--:B------:R-:W-:Y:S02]  /*12850*/  ISETP.GE.AND P2, PT, R32, R3.reuse, PT ;  /* 0x000000032000720c */ /* 0x080fe40003f46270 */
[----:B------:R-:W-:-:S03]  /*12860*/  ISETP.GE.AND P1, PT, R30, R3, PT ;  /* 0x000000031e00720c */ /* 0x000fc60003f26270 */
[----:B-1-3--:R-:W-:Y:S02]  /*12870*/  @!P6 IMAD.WIDE R6, R192, 0x2, R10 ;  /* 0x00000002c006e825 */ /* 0x00afe400078e020a */
[----:B------:R-:W-:-:S03]  /*12880*/  @!P5 LEA R4, P0, R38, R10, 0x1 ;  /* 0x0000000a2604d211 */ /* 0x000fc600078008ff */
[----:B------:R1:W-:Y:S01]  /*12890*/  @!P6 ST.E.128 desc[UR42][R6.64], RZ ;  /* 0x000000ff0600e985 */ /* 0x0003e2000c101d2a */
[----:B------:R-:W-:Y:S02]  /*128a0*/  @!P5 LEA.HI.X R5, R38, R11, R39, 0x1, P0 ;  /* 0x0000000b2605d211 */ /* 0x000fe400000f0c27 */
[----:B------:R-:W-:-:S03]  /*128b0*/  LOP3.LUT P0, RZ, R14, 0x40, RZ, 0xc0, !PT ;  /* 0x000000400eff7812 */ /* 0x000fc6000780c0ff */
[----:B------:R2:W-:Y:S01]  /*128c0*/  @!P5 ST.E.128 desc[UR42][R4.64], RZ ;  /* 0x000000ff0400d985 */ /* 0x0005e2000c101d2a */
[----:B-1----:R-:W-:-:S04]  /*128d0*/  @!P4 LEA R6, P6, R36, R10, 0x1 ;  /* 0x0000000a2406c211 */ /* 0x002fc800078c08ff */
[-C--:B------:R-:W-:Y:S02]  /*128e0*/  @!P4 LEA.HI.X R7, R36, R11.reuse, R37, 0x1, P6 ;  /* 0x0000000b2407c211 */ /* 0x080fe400030f0c25 */
[----:B------:R-:W-:Y:S02]  /*128f0*/  LOP3.LUT P6, RZ, R15, 0x80, RZ, 0xc0, !PT ;  /* 0x000000800fff7812 */ /* 0x000fe400078cc0ff */
[-C--:B--2---:R-:W-:Y:S01]  /*12900*/  @!P3 LEA R4, P5, R34, R10.reuse, 0x1 ;  /* 0x0000000a2204b211 */ /* 0x084fe200078a08ff */
[----:B------:R1:W-:Y:S01]  /*12910*/  @!P4 ST.E.128 desc[UR42][R6.64], RZ ;  /* 0x000000ff0600c985 */ /* 0x0003e2000c101d2a */
        /* <DEDUP_REMOVED lines=14> */
.L_x_3923:
[----:B------:R-:W-:Y:S05]  /*12a00*/  BSYNC B0 ;  /* 0x0000000000007941 */ /* 0x000fea0003800000 */
.L_x_3916:
[----:B------:R-:W-:Y:S02]  /*12a10*/  ULDC UR4, c[0x0][0xc3c] ;  /* 0x00030f0000047ab9 */ /* 0x000fe40000000800 */
[----:B------:R-:W-:-:S13]  /*12a20*/  ISETP.GE.AND P0, PT, R155, UR4, PT ;  /* 0x000000049b007c0c */ /* 0x000fda000bf06270 */
[----:B------:R-:W-:Y:S05]  /*12a30*/  @!P0 BRA `(.L_x_3931) ;  /* 0xfffffeec00ac8947 */ /* 0x000fea000383ffff */
[----:B------:R-:W-:Y:S05]  /*12a40*/  BRA `(.L_x_3794) ;  /* 0x0000007800447947 */ /* 0x000fea0003800000 */
.L_x_3792:
        /* <DEDUP_REMOVED lines=16> */
.L_x_3932:
        /* <DEDUP_REMOVED lines=43> */
.L_x_3936:
[----:B------:R-:W0:Y:S01]  /*12e00*/  LDC R2, c[0x0][0xc3c] ;  /* 0x00030f00ff027b82 */ /* 0x000e220000000800 */
[----:B------:R-:W-:Y:S01]  /*12e10*/  UIADD3 UR4, UR4, 0x1f, URZ ;  /* 0x0000001f04047890 */ /* 0x000fe2000fffe03f */
[----:B------:R-:W-:Y:S02]  /*12e20*/  ULDC UR7, c[0x0][0xc3c] ;  /* 0x00030f0000077ab9 */ /* 0x000fe40000000800 */
[----:B------:R-:W-:-:S03]  /*12e30*/  IMAD.U32 R27, RZ, RZ, UR7 ;  /* 0x00000007ff1b7e24 */ /* 0x000fc6000f8e00ff */
        /* <DEDUP_REMOVED lines=33> */
.L_x_3934:
        /* <DEDUP_REMOVED lines=18> */
.L_x_3937:
[----:B-1----:R-:W-:Y:S01]  /*13170*/  IMAD R24, R24, UR5, R11 ;  /* 0x0000000518187c24 */ /* 0x002fe2000f8e020b */
[----:B0-----:R-:W-:Y:S01]  /*13180*/  IABS R5, R9 ;  /* 0x0000000900057213 */ /* 0x001fe20000000000 */
[----:B------:R-:W-:Y:S01]  /*13190*/  IMAD.MOV.U32 R11, RZ, RZ, R12 ;  /* 0x000000ffff0b7224 */ /* 0x000fe200078e000c */
[----:B------:R-:W-:Y:S01]  /*131a0*/  IABS R12, R6 ;  /* 0x00000006000c7213 */ /* 0x000fe20000000000 */
[----:B------:R-:W-:Y:S01]  /*131b0*/  IMAD.MOV.U32 R2, RZ, RZ, RZ ;  /* 0x000000ffff027224 */ /* 0x000fe200078e00ff */
[----:B------:R-:W-:Y:S01]  /*131c0*/  IADD3 R25, -R24, UR6, RZ ;  /* 0x0000000618197c10 */ /* 0x000fe2000fffe1ff */
[----:B------:R-:W-:Y:S01]  /*131d0*/  IMAD R11, R11, R4, RZ ;  /* 0x000000040b0b7224 */ /* 0x000fe200078e02ff */
[----:B------:R-:W0:Y:S01]  /*131e0*/  I2F.RP R8, R5 ;  /* 0x0000000500087306 */ /* 0x000e220000209400 */
[----:B------:R-:W-:Y:S01]  /*131f0*/  IMAD.MOV R12, RZ, RZ, -R12 ;  /* 0x000000ffff0c7224 */ /* 0x000fe200078e0a0c */
[----:B------:R-:W-:Y:S01]  /*13200*/  IABS R10, R25 ;  /* 0x00000019000a7213 */ /* 0x000fe20000000000 */
[----:B------:R-:W-:-:S04]  /*13210*/  IMAD.HI.U32 R2, R3, R11, R2 ;  /* 0x0000000b03027227 */ /* 0x000fc800078e0002 */
[----:B------:R-:W-:Y:S02]  /*13220*/  IMAD.MOV.U32 R3, RZ, RZ, R10 ;  /* 0x000000ffff037224 */ /* 0x000fe400078e000a */
[----:B------:R-:W-:Y:S02]  /*13230*/  IMAD.MOV.U32 R10, RZ, RZ, R12 ;  /* 0x000000ffff0a7224 */ /* 0x000fe400078e000c */
[----:B------:R-:W-:-:S04]  /*13240*/  IMAD.HI.U32 R2, R2, R3, RZ ;  /* 0x0000000302027227 */ /* 0x000fc800078e00ff */
[----:B------:R-:W-:Y:S01]  /*13250*/  IMAD R3, R2, R10, R3 ;  /* 0x0000000a02037224 */ /* 0x000fe200078e0203 */
[----:B0-----:R-:W0:Y:S01]  /*13260*/  MUFU.RCP R8, R8 ;  /* 0x0000000800087308 */ /* 0x001e220000001000 */
[----:B------:R-:W-:-:S03]  /*13270*/  VIADD R27, R27, UR4 ;  /* 0x000000041b1b7c36 */ /* 0x000fc60008000000 */
        /* <DEDUP_REMOVED lines=10> */
[----:B------:R-:W-:-:S04]  /*13320*/  @P0 VIADD R2, R2, 0x1 ;  /* 0x0000000102020836 */ /* 0x000fc80000000000 */
[----:B------:R-:W-:Y:S02]  /*13330*/  IMAD.MOV.U32 R8, RZ, RZ, R2 ;  /* 0x000000ffff087224 */ /* 0x000fe400078e0002 */
[----:B-1----:R-:W-:Y:S02]  /*13340*/  IMAD.MOV R2, RZ, RZ, -R3 ;  /* 0x000000ffff027224 */ /* 0x002fe400078e0a03 */
[----:B------:R-:W-:Y:S01]  /*13350*/  @!P2 IMAD.MOV R8, RZ, RZ, -R8 ;  /* 0x000000ffff08a224 */ /* 0x000fe200078e0a08 */
[----:B------:R-:W-:Y:S01]  /*13360*/  @!P1 LOP3.LUT R8, RZ, R6, RZ, 0x33, !PT ;  /* 0x00000006ff089212 */ /* 0x000fe200078e33ff */
[----:B------:R-:W-:Y:S02]  /*13370*/  IMAD R11, R2, R5, RZ ;  /* 0x00000005020b7224 */ /* 0x000fe400078e02ff */
[----:B------:R-:W-:Y:S01]  /*13380*/  IMAD.MOV.U32 R2, RZ, RZ, RZ ;  /* 0x000000ffff027224 */ /* 0x000fe200078e00ff */
[----:B------:R-:W-:Y:S01]  /*13390*/  IABS R4, R8 ;  /* 0x0000000800047213 */ /* 0x000fe20000000000 */
[----:B------:R-:W-:-:S02]  /*133a0*/  IMAD.MOV R10, RZ, RZ, -R10 ;  /* 0x000000ffff0a7224 */ /* 0x000fc400078e0a0a */
[----:B------:R-:W-:-:S04]  /*133b0*/  IMAD.HI.U32 R2, R3, R11, R2 ;  /* 0x0000000b03027227 */ /* 0x000fc800078e0002 */
[----:B------:R-:W-:Y:S02]  /*133c0*/  IMAD.MOV.U32 R3, RZ, RZ, R4 ;  /* 0x000000ffff037224 */ /* 0x000fe400078e0004 */
[----:B------:R-:W-:Y:S02]  /*133d0*/  IMAD.MOV.U32 R4, RZ, RZ, R10 ;  /* 0x000000ffff047224 */ /* 0x000fe400078e000a */
[----:B------:R-:W-:-:S04]  /*133e0*/  IMAD.HI.U32 R2, R2, R3, RZ ;  /* 0x0000000302027227 */ /* 0x000fc800078e00ff */
[----:B------:R-:W-:Y:S01]  /*133f0*/  IMAD R4, R2, R4, R3 ;  /* 0x0000000402047224 */ /* 0x000fe200078e0203 */
[----:B------:R-:W-:Y:S01]  /*13400*/  LOP3.LUT R3, R8, R9, RZ, 0x3c, !PT ;  /* 0x0000000908037212 */ /* 0x000fe200078e3cff */
[----:B------:R-:W-:-:S03]  /*13410*/  IMAD R6, R6, R8, RZ ;  /* 0x0000000806067224 */ /* 0x000fc600078e02ff */
[----:B------:R-:W-:Y:S01]  /*13420*/  ISETP.GT.U32.AND P1, PT, R5, R4, PT ;  /* 0x000000040500720c */ /* 0x000fe20003f24070 */
[----:B------:R-:W-:Y:S01]  /*13430*/  IMAD.IADD R25, R25, 0x1, -R6 ;  /* 0x0000000119197824 */ /* 0x000fe200078e0a06 */
[----:B------:R-:W-:-:S11]  /*13440*/  ISETP.GE.AND P2, PT, R3, RZ, PT ;  /* 0x000000ff0300720c */ /* 0x000fd60003f46270 */
[-C--:B------:R-:W-:Y:S01]  /*13450*/  @!P1 IADD3 R4, R4, -R5.reuse, RZ ;  /* 0x8000000504049210 */ /* 0x080fe20007ffe0ff */
[----:B------:R-:W-:Y:S01]  /*13460*/  @!P1 VIADD R2, R2, 0x1 ;  /* 0x0000000102029836 */ /* 0x000fe20000000000 */
[----:B------:R-:W-:Y:S02]  /*13470*/  ISETP.NE.AND P1, PT, R9, RZ, PT ;  /* 0x000000ff0900720c */ /* 0x000fe40003f25270 */
[----:B------:R-:W-:-:S13]  /*13480*/  ISETP.GE.U32.AND P0, PT, R4, R5, PT ;  /* 0x000000050400720c */ /* 0x000fda0003f06070 */
[----:B------:R-:W-:-:S04]  /*13490*/  @P0 VIADD R2, R2, 0x1 ;  /* 0x0000000102020836 */ /* 0x000fc80000000000 */
[----:B------:R-:W-:Y:S01]  /*134a0*/  @!P2 IMAD.MOV R2, RZ, RZ, -R2 ;  /* 0x000000ffff02a224 */ /* 0x000fe200078e0a02 */
[----:B------:R-:W-:-:S05]  /*134b0*/  @!P1 LOP3.LUT R2, RZ, R9, RZ, 0x33, !PT ;  /* 0x00000009ff029212 */ /* 0x000fca00078e33ff */
[----:B------:R-:W-:-:S04]  /*134c0*/  IMAD.MOV R26, RZ, RZ, -R2 ;  /* 0x000000ffff1a7224 */ /* 0x000fc800078e0a02 */
[C---:B------:R-:W-:Y:S02]  /*134d0*/  IMAD R26, R9.reuse, R26, R8 ;  /* 0x0000001a091a7224 */ /* 0x040fe400078e0208 */
[----:B------:R-:W-:-:S04]  /*134e0*/  IMAD R9, R9, 0x1000000, R2 ;  /* 0x0100000009097824 */ /* 0x000fc800078e0202 */
[----:B------:R-:W-:Y:S01]  /*134f0*/  IMAD R26, R26, 0x10000, R9 ;  /* 0x000100001a1a7824 */ /* 0x000fe200078e0209 */
[----:B------:R-:W-:Y:S06]  /*13500*/  BRA `(.L_x_3938) ;  /* 0x00000000000c7947 */ /* 0x000fec0003800000 */
.L_x_3935:
[----:B------:R-:W-:Y:S02]  /*13510*/  IMAD.MOV.U32 R25, RZ, RZ, RZ ;  /* 0x000000ffff197224 */ /* 0x000fe400078e00ff */
[----:B------:R-:W-:Y:S02]  /*13520*/  IMAD.U32 R24, RZ, RZ, UR6 ;  /* 0x00000006ff187e24 */ /* 0x000fe4000f8e00ff */
[----:B------:R-:W-:-:S07]  /*13530*/  IMAD.MOV.U32 R26, RZ, RZ, RZ ;  /* 0x000000ffff1a7224 */ /* 0x000fce00078e00ff */
.L_x_3938:
[----:B------:R-:W-:-:S13]  /*13540*/  ISETP.NE.AND P0, PT, R7, RZ, PT ;  /* 0x000000ff0700720c */ /* 0x000fda0003f05270 */
[----:B------:R-:W0:Y:S01]  /*13550*/  @!P0 S2R R3, SR_CgaCtaId ;  /* 0x0000000000038919 */ /* 0x000e220000008800 */
[----:B------:R-:W-:-:S04]  /*13560*/  @!P0 MOV R2, 0x400 ;  /* 0x0000040000028802 */ /* 0x000fc80000000f00 */
[----:B0-----:R-:W-:-:S05]  /*13570*/  @!P0 LEA R2, R3, R2, 0x18 ;  /* 0x0000000203028211 */ /* 0x001fca00078ec0ff */
[----:B------:R1:W-:Y:S01]  /*13580*/  @!P0 STS.128 [R2+0x28cd0], R24 ;  /* 0x028cd01802008388 */ /* 0x0003e20000000c00 */
[----:B------:R-:W-:Y:S06]  /*13590*/  BAR.ARV 0x5, 0x180 ;  /* 0x0146000000007b1d */ /* 0x000fec0000002000 */
.L_x_3933:
        /* <DEDUP_REMOVED lines=8> */
[----:B------:R-:W-:Y:S01]  /*13620*/  LOP3.LUT R5, R0, 0x7f, RZ, 0xc0, !PT ;  /* 0x0000007f00057812 */ /* 0x000fe200078ec0ff */
[----:B------:R-:W-:Y:S01]  /*13630*/  UMOV UR4, 0x400 ;  /* 0x0000040000047882 */ /* 0x000fe20000000000 */
[----:B------:R1:W-:Y:S01]  /*13640*/  STL [R1+0x20], RZ ;  /* 0x000020ff01007387 */ /* 0x0003e20000100800 */
[----:B------:R-:W-:Y:S01]  /*13650*/  BSSY B8, `(.L_x_3939) ;  /* 0x0000699000087945 */ /* 0x000fe20003800000 */
[C---:B------:R-:W-:Y:S01]  /*13660*/  LOP3.LUT R3, R2.reuse, 0x1f8, RZ, 0xc0, !PT ;  /* 0x000001f802037812 */ /* 0x040fe200078ec0ff */
[----:B------:R-:W-:Y:S01]  /*13670*/  IMAD.SHL.U32 R35, R5, 0x8, RZ ;  /* 0x0000000805237824 */ /* 0x000fe200078e00ff */
[----:B------:R-:W-:Y:S01]  /*13680*/  LOP3.LUT R2, R2, 0x38, RZ, 0xc0, !PT ;  /* 0x0000003802027812 */ /* 0x000fe200078ec0ff */
[----:B------:R-:W-:Y:S01]  /*13690*/  IMAD.MOV.U32 R29, RZ, RZ, 0x1 ;  /* 0x00000001ff1d7424 */ /* 0x000fe200078e00ff */
[----:B------:R-:W-:Y:S01]  /*136a0*/  LOP3.LUT R4, R3, 0x38, R0, 0x78, !PT ;  /* 0x0000003803047812 */ /* 0x000fe200078e7800 */
[----:B------:R-:W-:Y:S01]  /*136b0*/  IMAD.SHL.U32 R0, R0, 0x10, RZ ;  /* 0x0000001000007824 */ /* 0x000fe200078e00ff */
[----:B------:R-:W-:Y:S01]  /*136c0*/  SHF.R.U32.HI R3, RZ, 0x3, R5 ;  /* 0x00000003ff037819 */ /* 0x000fe20000011605 */
[----:B------:R-:W-:Y:S01]  /*136d0*/  IMAD.MOV.U32 R19, RZ, RZ, RZ ;  /* 0x000000ffff137224 */ /* 0x000fe200078e00ff */
[----:B------:R-:W-:Y:S01]  /*136e0*/  LOP3.LUT R35, R4, 0x200, R35, 0xf8, !PT ;  /* 0x0000020004237812 */ /* 0x000fe200078ef823 */
[----:B------:R-:W-:Y:S01]  /*136f0*/  IMAD.MOV.U32 R22, RZ, RZ, RZ ;  /* 0x000000ffff167224 */ /* 0x000fe200078e00ff */
[----:B------:R-:W-:Y:S01]  /*13700*/  LOP3.LUT R0, R3, 0x70, R0, 0xf8, !PT ;  /* 0x0000007003007812 */ /* 0x000fe200078ef800 */
[----:B------:R-:W-:Y:S01]  /*13710*/  IMAD.MOV.U32 R28, RZ, RZ, 0x1 ;  /* 0x00000001ff1c7424 */ /* 0x000fe200078e00ff */
[C---:B------:R-:W-:Y:S01]  /*13720*/  LOP3.LUT R0, R2.reuse, 0xc0, RZ, 0xfc, !PT ;  /* 0x000000c002007812 */ /* 0x040fe200078efcff */
[----:B------:R-:W-:Y:S01]  /*13730*/  ULDC.64 UR40, c[0x0][0x198] ;  /* 0x0000660000287ab9 */ /* 0x000fe20000000a00 */
[C---:B------:R-:W-:Y:S01]  /*13740*/  LOP3.LUT R0, R2.reuse, 0x140, RZ, 0xfc, !PT ;  /* 0x0000014002007812 */ /* 0x040fe200078efcff */
[----:B------:R-:W-:Y:S01]  /*13750*/  ULOP3.LUT UR38, UR36, 0x2, URZ, 0xfc, !UPT ;  /* 0x0000000224267892 */ /* 0x000fe2000f8efc3f */
[C---:B------:R-:W-:Y:S01]  /*13760*/  LOP3.LUT R3, R2.reuse, 0x40, RZ, 0xfc, !PT ;  /* 0x0000004002037812 */ /* 0x040fe200078efcff */
[----:B------:R-:W-:Y:S01]  /*13770*/  ULDC UR37, c[0x0][0xc] ;  /* 0x0000030000257ab9 */ /* 0x000fe20000000800 */
[----:B0-----:R-:W-:Y:S01]  /*13780*/  ULEA UR4, UR5, UR4, 0x18 ;  /* 0x0000000405047291 */ /* 0x001fe2000f8ec03f */
[----:B------:R-:W-:-:S02]  /*13790*/  LOP3.LUT R3, R2, 0x100, RZ, 0xfc, !PT ;  /* 0x0000010002037812 */ /* 0x000fc400078efcff */
[C---:B------:R-:W-:Y:S02]  /*137a0*/  LOP3.LUT R4, R2.reuse, 0x80, RZ, 0xfc, !PT ;  /* 0x0000008002047812 */ /* 0x040fe400078efcff */
[C---:B------:R-:W-:Y:S01]  /*137b0*/  LOP3.LUT R3, R2.reuse, 0x180, RZ, 0xfc, !PT ;  /* 0x0000018002037812 */ /* 0x040fe200078efcff */
[----:B------:R-:W-:Y:S01]  /*137c0*/  IMAD.U32 R17, RZ, RZ, UR4 ;  /* 0x00000004ff117e24 */ /* 0x000fe2000f8e00ff */
[----:B------:R-:W-:-:S03]  /*137d0*/  LOP3.LUT R2, R2, 0x1c0, RZ, 0xfc, !PT ;  /* 0x000001c002027812 */ /* 0x000fc600078efcff */
[----:B------:R-:W-:-:S05]  /*137e0*/  IMAD R0, R35, 0x2, R17 ;  /* 0x0000000223007824 */ /* 0x000fca00078e0211 */
[----:B------:R1:W-:Y:S02]  /*137f0*/  STL [R1+0x30], R0 ;  /* 0x0000300001007387 */ /* 0x0003e40000100800 */
.L_x_4048:
[----:B0-----:R-:W0:Y:S02]  /*13800*/  LDC.64 R2, c[0x0][0xc88] ;  /* 0x00032200ff027b82 */ /* 0x001e240000000a00 */
[----:B0-----:R-:W-:-:S05]  /*13810*/  IMAD.WIDE R2, R27, 0x4, R2 ;  /* 0x000000041b027825 */ /* 0x001fca00078e0202 */
[----:B-1----:R-:W1:Y:S01]  /*13820*/  LDG.E R31, desc[UR42][R2.64] ;  /* 0x0000002a021f7981 */ /* 0x002e62000c1e1900 */
[----:B------:R-:W-:Y:S05]  /*13830*/  YIELD ;  /* 0x0000000000007946 */ /* 0x000fea0003800000 */
[----:B------:R-:W-:Y:S01]  /*13840*/  ULDC.64 UR4, c[0x0][0xa28] ;  /* 0x00028a0000047ab9 */ /* 0x000fe20000000a00 */
[----:B------:R-:W-:Y:S01]  /*13850*/  IMAD.MOV.U32 R33, RZ, RZ, RZ ;  /* 0x000000ffff217224 */ /* 0x000fe200078e00ff */
[----:B------:R-:W-:Y:S01]  /*13860*/  ISETP.NE.U32.AND P0, PT, RZ, UR4, PT ;  /* 0x00000004ff007c0c */ /* 0x000fe2000bf05070 */
[----:B--23--:R-:W-:Y:S01]  /*13870*/  IMAD.MOV.U32 R6, RZ, RZ, RZ ;  /* 0x000000ffff067224 */ /* 0x00cfe200078e00ff */
[----:B------:R-:W-:Y:S01]  /*13880*/  ULDC.64 UR8, c[0x0][0xa18] ;  /* 0x0002860000087ab9 */ /* 0x000fe20000000a00 */
[----:B------:R-:W-:Y:S01]  /*13890*/  ULDC.64 UR6, c[0x0][0xa10] ;  /* 0x0002840000067ab9 */ /* 0x000fe20000000a00 */
[----:B------:R-:W-:-:S02]  /*138a0*/  ISETP.NE.AND.EX P0, PT, RZ, UR5, PT, P0 ;  /* 0x00000005ff007c0c */ /* 0x000fc4000bf05300 */
        /* <DEDUP_REMOVED lines=9> */
[----:B------:R-:W-:Y:S01]  /*13940*/  ISETP.NE.U32.AND P1, PT, RZ, UR8, PT ;  /* 0x00000008ff007c0c */ /* 0x000fe2000bf25070 */
[----:B0-----:R-:W-:Y:S01]  /*13950*/  IMAD.MOV.U32 R0, RZ, RZ, RZ ;  /* 0x000000ffff007224 */ /* 0x001fe200078e00ff */
[----:B------:R-:W-:Y:S02]  /*13960*/  ISETP.NE.AND.EX P0, PT, RZ, UR5, PT, P0 ;  /* 0x00000005ff007c0c */ /* 0x000fe4000bf05300 */
[----:B------:R-:W-:Y:S02]  /*13970*/  ISETP.NE.AND.EX P1, PT, RZ, UR9, PT, P1 ;  /* 0x00000009ff007c0c */ /* 0x000fe4000bf25310 */
[----:B------:R-:W-:Y:S02]  /*13980*/  ISETP.NE.U32.AND P2, PT, RZ, UR6, PT ;  /* 0x00000006ff007c0c */ /* 0x000fe4000bf45070 */
[----:B-1----:R-:W-:-:S02]  /*13990*/  IADD3 R2, P3, R23, UR4, RZ ;  /* 0x0000000417027c10 */ /* 0x002fc4000ff7e0ff */
[----:B------:R-:W-:Y:S02]  /*139a0*/  ISETP.NE.AND.EX P2, PT, RZ, UR7, PT, P2 ;  /* 0x00000007ff007c0c */ /* 0x000fe4000bf45320 */
[----:B------:R-:W-:Y:S02]  /*139b0*/  IADD3.X R3, R30, UR5, RZ, P3, !PT ;  /* 0x000000051e037c10 */ /* 0x000fe40009ffe4ff */
[----:B------:R-:W-:-:S03]  /*139c0*/  IADD3 R4, P4, R23, UR6, RZ ;  /* 0x0000000617047c10 */ /* 0x000fc6000ff9e0ff */
[----:B------:R-:W2:Y:S01]  /*139d0*/  @P0 LDG.E R6, desc[UR42][R2.64] ;  /* 0x0000002a02060981 */ /* 0x000ea2000c1e1900 */
[----:B------:R-:W-:Y:S01]  /*139e0*/  ULDC UR4, c[0x0][0x288] ;  /* 0x0000a20000047ab9 */ /* 0x000fe20000000800 */
[----:B------:R-:W-:Y:S01]  /*139f0*/  IADD3.X R5, R30, UR7, RZ, P4, !PT ;  /* 0x000000071e057c10 */ /* 0x000fe2000a7fe4ff */
[----:B------:R-:W-:Y:S01]  /*13a00*/  IMAD.U32 R8, RZ, RZ, UR4 ;  /* 0x00000004ff087e24 */ /* 0x000fe2000f8e00ff */
[----:B------:R-:W-:-:S03]  /*13a10*/  ULDC.64 UR4, c[0x0][0x418] ;  /* 0x0001060000047ab9 */ /* 0x000fc60000000a00 */
[----:B------:R-:W5:Y:S04]  /*13a20*/  @P2 LDG.E R0, desc[UR42][R4.64] ;  /* 0x0000002a04002981 */ /* 0x000f68000c1e1900 */
[----:B--2---:R0:W-:Y:S02]  /*13a30*/  STL [R1+0x4], R6 ;  /* 0x0000040601007387 */ /* 0x0041e40000100800 */
[----:B0-----:R-:W-:-:S04]  /*13a40*/  @P1 IADD3 R6, P3, R23, UR8, RZ ;  /* 0x0000000817061c10 */ /* 0x001fc8000ff7e0ff */
[----:B------:R-:W-:-:S05]  /*13a50*/  @P1 IADD3.X R7, R30, UR9, RZ, P3, !PT ;  /* 0x000000091e071c10 */ /* 0x000fca0009ffe4ff */
[----:B------:R0:W2:Y:S01]  /*13a60*/  @P1 LDG.E R8, desc[UR42][R6.64] ;  /* 0x0000002a06081981 */ /* 0x0000a2000c1e1900 */
        /* <DEDUP_REMOVED lines=8> */
[----:B--2---:R0:W-:Y:S02]  /*13af0*/  STL [R1+0x14], R8 ;  /* 0x0000140801007387 */ /* 0x0041e40000100800 */
[----:B0-----:R-:W-:Y:S01]  /*13b00*/  IMAD.U32 R8, RZ, RZ, UR4 ;  /* 0x00000004ff087e24 */ /* 0x001fe2000f8e00ff */
[----:B------:R-:W-:Y:S06]  /*13b10*/  @P1 BRA `(.L_x_3940) ;  /* 0x0000000000141947 */ /* 0x000fec0003800000 */
[----:B------:R-:W-:Y:S05]  /*13b20*/  @!P0 BRA `(.L_x_3940) ;  /* 0x0000000000108947 */ /* 0x000fea0003800000 */
[----:B------:R-:W2:Y:S04]  /*13b30*/  LDG.E R7, desc[UR42][R2.64] ;  /* 0x0000002a02077981 */ /* 0x000ea8000c1e1900 */
[----:B------:R-:W2:Y:S02]  /*13b40*/  LDG.E R2, desc[UR42][R2.64+0x4] ;  /* 0x0000042a02027981 */ /* 0x000ea4000c1e1900 */
[----:B--2---:R-:W-:-:S05]  /*13b50*/  IMAD.IADD R2, R2, 0x1, -R7 ;  /* 0x0000000102027824 */ /* 0x004fca00078e0a07 */
[----:B------:R0:W-:Y:S02]  /*13b60*/  STL [R1+0x14], R2 ;  /* 0x0000140201007387 */ /* 0x0001e40000100800 */
.L_x_3940:
[----:B------:R-:W-:Y:S01]  /*13b70*/  ULDC.64 UR4, c[0x0][0xa20] ;  /* 0x0002880000047ab9 */ /* 0x000fe20000000a00 */
[C---:B------:R-:W-:Y:S02]  /*13b80*/  LOP3.LUT R7, R26.reuse, 0xff000000, RZ, 0xc0, !PT ;  /* 0xff0000001a077812 */ /* 0x040fe400078ec0ff */
[----:B------:R-:W-:Y:S02]  /*13b90*/  ISETP.NE.U32.AND P0, PT, RZ, UR4, PT ;  /* 0x00000004ff007c0c */ /* 0x000fe4000bf05070 */
[----:B------:R-:W-:Y:S02]  /*13ba0*/  SHF.R.U32.HI R7, RZ, 0x8, R7 ;  /* 0x00000008ff077819 */ /* 0x000fe40000011607 */
[----:B------:R-:W-:Y:S02]  /*13bb0*/  ISETP.NE.AND.EX P0, PT, RZ, UR5, PT, P0 ;  /* 0x00000005ff007c0c */ /* 0x000fe4000bf05300 */
[C---:B0-----:R-:W-:Y:S02]  /*13bc0*/  LOP3.LUT R2, R26.reuse, 0xff0000, RZ, 0xc0, !PT ;  /* 0x00ff00001a027812 */ /* 0x041fe400078ec0ff */
[----:B------:R-:W-:Y:S01]  /*13bd0*/  LOP3.LUT R16, R26, 0xffff, RZ, 0xc0, !PT ;  /* 0x0000ffff1a107812 */ /* 0x000fe200078ec0ff */
[----:B------:R-:W-:Y:S01]  /*13be0*/  IMAD.MOV.U32 R26, RZ, RZ, R31 ;  /* 0x000000ffff1a7224 */ /* 0x000fe200078e001f */
[----:B------:R-:W-:-:S07]  /*13bf0*/  LEA.HI R7, R2, R7, RZ, 0x10 ;  /* 0x0000000702077211 */ /* 0x000fce00078f80ff */
[----:B------:R-:W-:Y:S05]  /*13c00*/  @!P0 BRA `(.L_x_3941) ;  /* 0x0000000000108947 */ /* 0x000fea0003800000 */
[----:B------:R-:W-:-:S04]  /*13c10*/  IADD3 R2, P0, R23, UR4, RZ ;  /* 0x0000000417027c10 */ /* 0x000fc8000ff1e0ff */
[----:B------:R-:W-:-:S05]  /*13c20*/  IADD3.X R3, R30, UR5, RZ, P0, !PT ;  /* 0x000000051e037c10 */ /* 0x000fca00087fe4ff */
[----:B------:R0:W5:Y:S01]  /*13c30*/  LDG.E R8, desc[UR42][R2.64] ;  /* 0x0000002a02087981 */ /* 0x000162000c1e1900 */
[----:B------:R-:W-:Y:S05]  /*13c40*/  BRA `(.L_x_3942) ;  /* 0x0000000000247947 */ /* 0x000fea0003800000 */
.L_x_3941:
        /* <DEDUP_REMOVED lines=9> */
.L_x_3942:
[----:B0-----:R-:W2:Y:S04]  /*13ce0*/  @P2 LDG.E R2, desc[UR42][R4.64] ;  /* 0x0000002a04022981 */ /* 0x001ea8000c1e1900 */
[----:B------:R0:W2:Y:S01]  /*13cf0*/  @P2 LDG.E R4, desc[UR42][R4.64+0x4] ;  /* 0x0000042a04042981 */ /* 0x0000a2000c1e1900 */
[----:B-----5:R-:W-:Y:S01]  /*13d00*/  IADD3 R8, -R33, R8, RZ ;  /* 0x0000000821087210 */ /* 0x020fe20007ffe1ff */
[----:B------:R-:W-:Y:S01]  /*13d10*/  BSSY B0, `(.L_x_3943) ;  /* 0x000002a000007945 */ /* 0x000fe20003800000 */
[----:B------:R-:W-:Y:S02]  /*13d20*/  LOP3.LUT R32, R7, 0xff, RZ, 0xc0, !PT ;  /* 0x000000ff07207812 */ /* 0x000fe400078ec0ff */
[----:B0-----:R-:W-:Y:S01]  /*13d30*/  SHF.R.U32.HI R5, RZ, 0x10, R7 ;  /* 0x00000010ff057819 */ /* 0x001fe20000011607 */
[----:B--2---:R-:W-:-:S04]  /*13d40*/  @P2 IMAD.IADD R6, R4, 0x1, -R2 ;  /* 0x0000000104062824 */ /* 0x004fc800078e0a02 */
[----:B------:R-:W-:-:S04]  /*13d50*/  IMAD.IADD R3, R8, 0x1, R6 ;  /* 0x0000000108037824 */ /* 0x000fc800078e0206 */
[C---:B------:R-:W-:Y:S01]  /*13d60*/  VIADD R4, R3.reuse, 0x3f ;  /* 0x0000003f03047836 */ /* 0x040fe20000000000 */
[----:B------:R-:W-:Y:S01]  /*13d70*/  ISETP.GE.AND P1, PT, R3, 0x1, PT ;  /* 0x000000010300780c */ /* 0x000fe20003f26270 */
[----:B------:R0:W-:Y:S03]  /*13d80*/  STL [R1], R3 ;  /* 0x0000000301007387 */ /* 0x0001e60000100800 */
[----:B------:R-:W-:-:S04]  /*13d90*/  SHF.R.S32.HI R2, RZ, 0x1f, R4 ;  /* 0x0000001fff027819 */ /* 0x000fc80000011404 */
[----:B------:R-:W-:Y:S01]  /*13da0*/  LEA.HI R4, R2, R4, RZ, 0x6 ;  /* 0x0000000402047211 */ /* 0x000fe200078f30ff */
[----:B0-----:R-:W-:-:S03]  /*13db0*/  IMAD.MOV.U32 R3, RZ, RZ, RZ ;  /* 0x000000ffff037224 */ /* 0x001fc600078e00ff */
[----:B------:R-:W-:Y:S01]  /*13dc0*/  SHF.R.S32.HI R4, RZ, 0x6, R4 ;  /* 0x00000006ff047819 */ /* 0x000fe20000011404 */
        /* <DEDUP_REMOVED lines=30> */
.L_x_3944:
[----:B------:R-:W-:Y:S05]  /*13fb0*/  BSYNC B0 ;  /* 0x0000000000007941 */ /* 0x000fea0003800000 */
.L_x_3943:
[-C--:B------:R-:W-:Y:S01]  /*13fc0*/  IMAD R2, R32, R3.reuse, RZ ;  /* 0x0000000320027224 */ /* 0x080fe200078e02ff */
[----:B------:R-:W-:Y:S04]  /*13fd0*/  BSSY B0, `(.L_x_3945) ;  /* 0x00001a8000007945 */ /* 0x000fe80003800000 */
[C---:B------:R-:W-:Y:S01]  /*13fe0*/  VIADDMNMX R3, R2.reuse, R3, R4, PT ;  /* 0x0000000302037246 */ /* 0x040fe20003800104 */
[----:B------:R-:W-:-:S04]  /*13ff0*/  IMAD R2, R2, 0x40, -R8 ;  /* 0x0000004002027824 */ /* 0x000fc800078e0a08 */
[----:B------:R-:W-:Y:S01]  /*14000*/  IMAD R3, R3, 0x40, -R8 ;  /* 0x0000004003037824 */ /* 0x000fe200078e0a08 */
[----:B------:R-:W-:-:S04]  /*14010*/  VIMNMX R7, RZ, R2, !PT ;  /* 0x00000002ff077248 */ /* 0x000fc80007fe0100 */
[----:B------:R-:W-:-:S04]  /*14020*/  VIMNMX R3, R3, R6, PT ;  /* 0x0000000603037248 */ /* 0x000fc80003fe0100 */
[----:B------:R-:W-:Y:S02]  /*14030*/  ISETP.GT.AND P0, PT, R3, R7, PT ;  /* 0x000000070300720c */ /* 0x000fe40003f04270 */
[----:B------:R-:W-:-:S11]  /*14040*/  SHF.R.U32.HI R7, RZ, 0x6, R7 ;  /* 0x00000006ff077819 */ /* 0x000fd60000011607 */
[----:B------:R-:W-:-:S05]  /*14050*/  @P0 VIADD R2, R3, 0x3f ;  /* 0x0000003f03020836 */ /* 0x000fca0000000000 */
[----:B------:R-:W-:-:S04]  /*14060*/  @P0 SHF.R.S32.HI R3, RZ, 0x1f, R2 ;  /* 0x0000001fff030819 */ /* 0x000fc80000011402 */
[----:B------:R-:W-:Y:S01]  /*14070*/  @P0 LEA.HI R3, R3, R2, RZ, 0x6 ;  /* 0x0000000203030211 */ /* 0x000fe200078f30ff */
[----:B------:R-:W-:-:S03]  /*14080*/  IMAD.MOV.U32 R2, RZ, RZ, R7 ;  /* 0x000000ffff027224 */ /* 0x000fc600078e0007 */
[----:B------:R-:W-:Y:S02]  /*14090*/  @P0 SHF.R.S32.HI R2, RZ, 0x6, R3 ;  /* 0x00000006ff020819 */ /* 0x000fe40000011403 */
        /* <DEDUP_REMOVED lines=10> */
.L_x_4093:
[----:B-1----:R-:W-:Y:S02]  /*14140*/  ISETP.NE.AND P0, PT, R14, RZ, PT ;  /* 0x000000ff0e00720c */ /* 0x002fe40003f05270 */
[----:B------:R-:W-:-:S11]  /*14150*/  PLOP3.LUT P6, PT, PT, PT, PT, 0x8, 0x0 ;  /* 0x000000000000781c */ /* 0x000fd60003fce170 */
[----:B------:R-:W-:Y:S05]  /*14160*/  @P0 BRA `(.L_x_3948) ;  /* 0x00000000000c0947 */ /* 0x000fea0003800000 */
[----:B------:R-:W-:-:S03]  /*14170*/  UMOV UR4, 0xffffffff ;  /* 0xffffffff00047882 */ /* 0x000fc60000000000 */
[----:B------:R-:W-:Y:S05]  /*14180*/  BRA.DIV UR4, `(.L_x_3949) ;  /* 0x0000006e04547947 */ /* 0x000fea000b800000 */
[----:B------:R-:W-:-:S13]  /*14190*/  ELECT P6, URZ, PT ;  /* 0x00000000003f782f */ /* 0x000fda00038c0000 */
.L_x_3948:
[----:B0-----:R-:W2:Y:S01]  /*141a0*/  LDL R3, [R1+0x20] ;  /* 0x0000200001037983 */ /* 0x001ea20000100800 */
[----:B------:R-:W-:Y:S01]  /*141b0*/  BSSY B1, `(.L_x_3950) ;  /* 0x0000008000017945 */ /* 0x000fe20003800000 */
[----:B--2---:R-:W-:-:S05]  /*141c0*/  VIADD R3, R3, 0x1 ;  /* 0x0000000103037836 */ /* 0x004fca0000000000 */
[----:B------:R-:W-:-:S04]  /*141d0*/  LEA.HI R8, R3, R3, RZ, 0x1 ;  /* 0x0000000303087211 */ /* 0x000fc800078f08ff */
[----:B------:R-:W-:-:S05]  /*141e0*/  LOP3.LUT R8, R8, 0xfffffffe, RZ, 0xc0, !PT ;  /* 0xfffffffe08087812 */ /* 0x000fca00078ec0ff */
[----:B------:R-:W-:-:S05]  /*141f0*/  IMAD.IADD R3, R3, 0x1, -R8 ;  /* 0x0000000103037824 */ /* 0x000fca00078e0a08 */
[----:B------:R-:W-:-:S04]  /*14200*/  SHF.L.U32 R3, R3, 0x1f, RZ ;  /* 0x0000001f03037819 */ /* 0x000fc800000006ff */
[----:B------:R-:W0:Y:S02]  /*14210*/  SYNCS.PHASECHK.TRANS64.TRYWAIT P0, [R17+URZ+0x28c20], R3 ;  /* 0x028c2003110075a7 */ /* 0x000e24000800017f */
[----:B0-----:R-:W-:Y:S05]  /*14220*/  @!P0 BRA `(.L_x_3951) ;  /* 0x0000006c004c8947 */ /* 0x001fea0003800000 */
.L_x_4096:
[----:B------:R-:W-:Y:S05]  /*14230*/  BSYNC B1 ;  /* 0x0000000000017941 */ /* 0x000fea0003800000 */
.L_x_3950:
        /* <DEDUP_REMOVED lines=10> */
.L_x_4097:
[----:B------:R-:W-:Y:S05]  /*142e0*/  BSYNC B2 ;  /* 0x0000000000027941 */ /* 0x000fea0003800000 */
.L_x_3954:
        /* <DEDUP_REMOVED lines=9> */
.L_x_3957:
[----:B------:R-:W-:Y:S05]  /*14380*/  BSYNC B2 ;  /* 0x0000000000027941 */ /* 0x000fea0003800000 */
.L_x_3956:
[----:B------:R-:W-:Y:S01]  /*14390*/  IMAD.MOV.U32 R14, RZ, RZ, RZ ;  /* 0x000000ffff0e7224 */ /* 0x000fe200078e00ff */
[----:B------:R-:W-:Y:S01]  /*143a0*/  UIADD3 UR4, UP0, UR40, 0x570, URZ ;  /* 0x0000057028047890 */ /* 0x000fe2000ff1e03f */
[----:B------:R-:W-:Y:S01]  /*143b0*/  IMAD R9, R2, 0x40, R0 ;  /* 0x0000004002097824 */ /* 0x000fe200078e0200 */
[----:B------:R-:W-:Y:S01]  /*143c0*/  PLOP3.LUT P0, PT, PT, PT, PT, 0x80, 0x0 ;  /* 0x000000000000781c */ /* 0x000fe20003f0f070 */
[----:B------:R-:W-:Y:S01]  /*143d0*/  IMAD R10, R19, 0x2000, R17 ;  /* 0x00002000130a7824 */ /* 0x000fe200078e0211 */
[----:B------:R-:W-:Y:S01]  /*143e0*/  R2UR UR10, R14 ;  /* 0x000000000e0a72ca */ /* 0x000fe200000e0000 */
[----:B------:R-:W-:Y:S01]  /*143f0*/  VIADD R9, R9, 0xffffffc0 ;  /* 0xffffffc009097836 */ /* 0x000fe20000000000 */
[----:B------:R-:W-:Y:S01]  /*14400*/  UIADD3.X UR5, URZ, UR41, URZ, UP0, !UPT ;  /* 0x000000293f057290 */ /* 0x000fe200087fe43f */
[----:B------:R-:W-:Y:S01]  /*14410*/  VIADD R10, R10, 0x22400 ;  /* 0x000224000a0a7836 */ /* 0x000fe20000000000 */
[----:B------:R-:W-:Y:S01]  /*14420*/  UMOV UR6, 0x0 ;  /* 0x0000000000067882 */ /* 0x000fe20000000000 */
[----:B------:R-:W-:Y:S01]  /*14430*/  VIADD R11, R3, 0x28c90 ;  /* 0x00028c90030b7836 */ /* 0x000fe20000000000 */
[----:B------:R-:W-:-:S09]  /*14440*/  UMOV UR7, 0x12f00000 ;  /* 0x12f0000000077882 */ /* 0x000fd20000000000 */
.L_x_3958:
        /* <DEDUP_REMOVED lines=13> */
.L_x_4098:
[----:B------:R-:W-:Y:S05]  /*14520*/  BSYNC B2 ;  /* 0x0000000000027941 */ /* 0x000fea0003800000 */
.L_x_3959:
[----:B------:R-:W-:Y:S01]  /*14530*/  BSSY B2, `(.L_x_3961) ;  /* 0x000000b000027945 */ /* 0x000fe20003800000 */
[----:B------:R-:W-:Y:S02]  /*14540*/  IMAD.MOV.U32 R12, RZ, RZ, 0x0 ;  /* 0x00000000ff0c7424 */ /* 0x000fe400078e00ff */
[----:B------:R-:W-:Y:S01]  /*14550*/  IMAD.MOV.U32 R13, RZ, RZ, 0x12f00000 ;  /* 0x12f00000ff0d7424 */ /* 0x000fe200078e00ff */
[----:B------:R-:W-:Y:S06]  /*14560*/  @P2 BRA `(.L_x_3962) ;  /* 0x00000000001c2947 */ /* 0x000fec0003800000 */
[----:B------:R-:W2:Y:S01]  /*14570*/  S2R R10, SR_TID.X ;  /* 0x00000000000a7919 */ /* 0x000ea20000002100 */
[----:B01----:R-:W-:-:S04]  /*14580*/  IMAD.MOV.U32 R8, RZ, RZ, 0x10000 ;  /* 0x00010000ff087424 */ /* 0x003fc800078e00ff */
[----:B------:R3:W-:Y:S01]  /*14590*/  SYNCS.ARRIVE.TRANS64 RZ, [R3+URZ+0x28cb0], R8 ;  /* 0x028cb00803ff79a7 */ /* 0x0007e2000800003f */
[----:B--2---:R-:W-:-:S04]  /*145a0*/  LOP3.LUT R10, R10, 0x1f, RZ, 0xc0, !PT ;  /* 0x0000001f0a0a7812 */ /* 0x004fc800078ec0ff */
[----:B------:R-:W-:-:S13]  /*145b0*/  ISETP.NE.AND P0, PT, R10, RZ, PT ;  /* 0x000000ff0a00720c */ /* 0x000fda0003f05270 */
[----:B---3--:R-:W-:Y:S05]  /*145c0*/  @!P0 BRA `(.L_x_3962) ;  /* 0x0000000000048947 */ /* 0x008fea0003800000 */
[----:B------:R-:W-:Y:S01]  /*145d0*/  BPT.TRAP 0x1 ;  /* 0x000000040000795c */ /* 0x000fe20000300000 */
.L_x_3962:
[----:B------:R-:W-:Y:S05]  /*145e0*/  BSYNC B2 ;  /* 0x0000000000027941 */ /* 0x000fea0003800000 */
.L_x_3961:
[----:B------:R-:W-:Y:S01]  /*145f0*/  R2UR UR10, R14 ;  /* 0x000000000e0a72ca */ /* 0x000fe200000e0000 */
[----:B01----:R-:W-:Y:S01]  /*14600*/  IMAD R8, R19, 0x10000, R17 ;  /* 0x0001000013087824 */ /* 0x003fe200078e0211 */
[----:B------:R-:W-:Y:S01]  /*14610*/  R2UR UR6, R12 ;  /* 0x000000000c0672ca */ /* 0x000fe200000e0000 */
[----:B------:R-:W-:Y:S01]  /*14620*/  UIADD3 UR4, UP0, UR40, 0x670, URZ ;  /* 0x0000067028047890 */ /* 0x000fe2000ff1e03f */
[----:B------:R-:W-:Y:S01]  /*14630*/  R2UR UR7, R13 ;  /* 0x000000000d0772ca */ /* 0x000fe200000e0000 */
[----:B------:R-:W-:Y:S01]  /*14640*/  VIADD R3, R3, 0x28cb0 ;  /* 0x00028cb003037836 */ /* 0x000fe20000000000 */
[----:B------:R-:W-:Y:S01]  /*14650*/  PLOP3.LUT P0, PT, PT, PT, PT, 0x80, 0x0 ;  /* 0x000000000000781c */ /* 0x000fe20003f0f070 */
[----:B------:R-:W-:Y:S01]  /*14660*/  VIADD R10, R8, 0x400 ;  /* 0x00000400080a7836 */ /* 0x000fe20000000000 */
[----:B------:R-:W-:-:S12]  /*14670*/  UIADD3.X UR5, URZ, UR41, URZ, UP0, !UPT ;  /* 0x000000293f057290 */ /* 0x000fd800087fe43f */
.L_x_3963:
        /* <DEDUP_REMOVED lines=12> */
[----:B------:R-:W-:Y:S01]  /*14740*/  R2UR UR7, R13 ;  /* 0x000000000d0772ca */ /* 0x000fe200000e0000 */
[----:B------:R-:W-:Y:S01]  /*14750*/  UMOV UR10, 0x40 ;  /* 0x00000040000a7882 */ /* 0x000fe20000000000 */
[----:B------:R-:W-:-:S13]  /*14760*/  PLOP3.LUT P0, PT, PT, PT, PT, 0x80, 0x0 ;  /* 0x000000000000781c */ /* 0x000fda0003f0f070 */
.L_x_3964:
        /* <DEDUP_REMOVED lines=11> */
[----:B------:R-:W-:Y:S01]  /*14820*/  UMOV UR10, 0x80 ;  /* 0x00000080000a7882 */ /* 0x000fe20000000000 */
[----:B------:R-:W-:Y:S02]  /*14830*/  R2UR UR7, R13 ;  /* 0x000000000d0772ca */ /* 0x000fe400000e0000 */
[----:B------:R-:W-:Y:S02]  /*14840*/  PLOP3.LUT P0, PT, PT, PT, PT, 0x80, 0x0 ;  /* 0x000000000000781c */ /* 0x000fe40003f0f070 */
[----:B------:R-:W-:-:S11]  /*14850*/  IADD3 R10, R8, 0x4400, RZ ;  /* 0x00004400080a7810 */ /* 0x000fd60007ffe0ff */
.L_x_3965:
        /* <DEDUP_REMOVED lines=15> */
.L_x_3966:
        /* <DEDUP_REMOVED lines=15> */
.L_x_3967:
        /* <DEDUP_REMOVED lines=15> */
.L_x_3968:
        /* <DEDUP_REMOVED lines=15> */
.L_x_3969:
        /* <DEDUP_REMOVED lines=15> */
.L_x_3970:
        /* <DEDUP_REMOVED lines=10> */
.L_x_3953:
[----:B------:R-:W-:Y:S05]  /*14db0*/  BSYNC B1 ;  /* 0x0000000000017941 */ /* 0x000fea0003800000 */
.L_x_3952:
        /* <DEDUP_REMOVED lines=9> */
.L_x_3990:
[----:B------:R-:W-:Y:S05]  /*14e50*/  YIELD ;  /* 0x0000000000007946 */ /* 0x000fea0003800000 */
[----:B------:R-:W-:Y:S04]  /*14e60*/  BSSY B1, `(.L_x_3971) ;  /* 0x00000b6000017945 */ /* 0x000fe80003800000 */
[----:B------:R-:W-:Y:S05]  /*14e70*/  @!P6 BRA `(.L_x_3972) ;  /* 0x0000000800d0e947 */ /* 0x000fea0003800000 */
[----:B------:R-:W-:Y:S01]  /*14e80*/  IMAD R8, R19, 0x8, R17 ;  /* 0x0000000813087824 */ /* 0x000fe200078e0211 */
[----:B------:R-:W-:Y:S01]  /*14e90*/  SHF.L.U32 R2, R29, 0x1f, RZ ;  /* 0x0000001f1d027819 */ /* 0x000fe200000006ff */
[----:B0-----:R-:W0:Y:S01]  /*14ea0*/  S2R R3, SR_TID.X ;  /* 0x0000000000037919 */ /* 0x001e220000002100 */
[----:B------:R-:W-:Y:S02]  /*14eb0*/  BSSY B2, `(.L_x_3973) ;  /* 0x0000005000027945 */ /* 0x000fe40003800000 */
[----:B------:R-:W1:Y:S01]  /*14ec0*/  SYNCS.PHASECHK.TRANS64.TRYWAIT P2, [R8+URZ+0x28ca0], R2 ;  /* 0x028ca002080075a7 */ /* 0x000e62000804017f */
[----:B0-----:R-:W-:-:S04]  /*14ed0*/  LOP3.LUT R3, R3, 0x7f, RZ, 0xc0, !PT ;  /* 0x0000007f03037812 */ /* 0x001fc800078ec0ff */
[----:B------:R-:W-:Y:S01]  /*14ee0*/  ISETP.NE.AND P3, PT, R3, RZ, PT ;  /* 0x000000ff0300720c */ /* 0x000fe20003f65270 */
[----:B-1----:R-:W-:-:S12]  /*14ef0*/  @!P2 BRA `(.L_x_3974) ;  /* 0x000000600054a947 */ /* 0x002fd80003800000 */
.L_x_4099:
[----:B------:R-:W-:Y:S05]  /*14f00*/  BSYNC B2 ;  /* 0x0000000000027941 */ /* 0x000fea0003800000 */
.L_x_3973:
        /* <DEDUP_REMOVED lines=9> */
.L_x_3976:
[----:B------:R-:W-:Y:S05]  /*14fa0*/  BSYNC B2 ;  /* 0x0000000000027941 */ /* 0x000fea0003800000 */
.L_x_3975:
        /* <DEDUP_REMOVED lines=11> */
.L_x_3977:
        /* <DEDUP_REMOVED lines=13> */
.L_x_4100:
[----:B------:R-:W-:Y:S05]  /*15130*/  BSYNC B2 ;  /* 0x0000000000027941 */ /* 0x000fea0003800000 */
.L_x_3978:
[----:B------:R-:W-:Y:S01]  /*15140*/  BSSY B2, `(.L_x_3980) ;  /* 0x000000b000027945 */ /* 0x000fe20003800000 */
[----:B01----:R-:W-:Y:S02]  /*15150*/  IMAD.MOV.U32 R2, RZ, RZ, 0x0 ;  /* 0x00000000ff027424 */ /* 0x003fe400078e00ff */
[----:B------:R-:W-:Y:S01]  /*15160*/  IMAD.MOV.U32 R3, RZ, RZ, 0x12f00000 ;  /* 0x12f00000ff037424 */ /* 0x000fe200078e00ff */
[----:B------:R-:W-:Y:S06]  /*15170*/  @P3 BRA `(.L_x_3981) ;  /* 0x00000000001c3947 */ /* 0x000fec0003800000 */
[----:B------:R-:W0:Y:S01]  /*15180*/  S2R R13, SR_TID.X ;  /* 0x00000000000d7919 */ /* 0x000e220000002100 */
[----:B------:R-:W-:-:S04]  /*15190*/  IMAD.MOV.U32 R9, RZ, RZ, 0x10000 ;  /* 0x00010000ff097424 */ /* 0x000fc800078e00ff */
[----:B------:R1:W-:Y:S01]  /*151a0*/  SYNCS.ARRIVE.TRANS64 RZ, [R8+URZ+0x28cb0], R9 ;  /* 0x028cb00908ff79a7 */ /* 0x0003e2000800003f */
[----:B0-----:R-:W-:-:S04]  /*151b0*/  LOP3.LUT R13, R13, 0x1f, RZ, 0xc0, !PT ;  /* 0x0000001f0d0d7812 */ /* 0x001fc800078ec0ff */
[----:B------:R-:W-:-:S13]  /*151c0*/  ISETP.NE.AND P2, PT, R13, RZ, PT ;  /* 0x000000ff0d00720c */ /* 0x000fda0003f45270 */
[----:B-1----:R-:W-:Y:S05]  /*151d0*/  @!P2 BRA `(.L_x_3981) ;  /* 0x000000000004a947 */ /* 0x002fea0003800000 */
[----:B------:R-:W-:Y:S01]  /*151e0*/  BPT.TRAP 0x1 ;  /* 0x000000040000795c */ /* 0x000fe20000300000 */
.L_x_3981:
[----:B------:R-:W-:Y:S05]  /*151f0*/  BSYNC B2 ;  /* 0x0000000000027941 */ /* 0x000fea0003800000 */
.L_x_3980:
        /* <DEDUP_REMOVED lines=9> */
.L_x_3982:
        /* <DEDUP_REMOVED lines=15> */
.L_x_3983:
        /* <DEDUP_REMOVED lines=15> */
.L_x_3984:
        /* <DEDUP_REMOVED lines=15> */
.L_x_3985:
        /* <DEDUP_REMOVED lines=15> */
.L_x_3986:
        /* <DEDUP_REMOVED lines=15> */
.L_x_3987:
        /* <DEDUP_REMOVED lines=15> */
.L_x_3988:
        /* <DEDUP_REMOVED lines=15> */
.L_x_3989:
        /* <DEDUP_REMOVED lines=10> */
.L_x_3972:
[----:B------:R-:W-:Y:S05]  /*159c0*/  BSYNC B1 ;  /* 0x0000000000017941 */ /* 0x000fea0003800000 */
.L_x_3971:
        /* <DEDUP_REMOVED lines=8> */
.L_x_3946:
[----:B------:R-:W-:Y:S05]  /*15a50*/  BSYNC B0 ;  /* 0x0000000000007941 */ /* 0x000fea0003800000 */
.L_x_3945:
[----:B------:R-:W-:Y:S05]  /*15a60*/  @!P0 WARPSYNC.ALL ;  /* 0x0000000000008948 */ /* 0x000fea0003800000 */
[----:B------:R-:W-:Y:S01]  /*15a70*/  @!P0 BAR.SYNC.DEFER_BLOCKING 0xc, 0x180 ;  /* 0x0306000000008b1d */ /* 0x000fe20000010000 */
[----:B------:R-:W-:-:S05]  /*15a80*/  IMAD.MOV.U32 R0, RZ, RZ, RZ ;  /* 0x000000ffff007224 */ /* 0x000fca00078e00ff */
[----:B------:R-:W-:Y:S04]  /*15a90*/  BSSY B0, `(.L_x_3991) ;  /* 0x000001e000007945 */ /* 0x000fe80003800000 */
[----:B------:R-:W-:Y:S05]  /*15aa0*/  @!P1 BRA `(.L_x_3992) ;  /* 0x0000000000709947 */ /* 0x000fea0003800000 */
[----:B------:R-:W-:-:S13]  /*15ab0*/  ISETP.NE.AND P0, PT, R5, RZ, PT ;  /* 0x000000ff0500720c */ /* 0x000fda0003f05270 */
[----:B------:R-:W1:Y:S02]  /*15ac0*/  @!P0 LDC R5, c[0x0][0x9f0] ;  /* 0x00027c00ff058b82 */ /* 0x000e640000000800 */
[-C--:B-1----:R-:W-:Y:S02]  /*15ad0*/  IABS R0, R5.reuse ;  /* 0x0000000500007213 */ /* 0x082fe40000000000 */
[----:B------:R-:W-:Y:S02]  /*15ae0*/  IABS R7, R5 ;  /* 0x0000000500077213 */ /* 0x000fe40000000000 */
[----:B------:R-:W1:Y:S02]  /*15af0*/  I2F.RP R2, R0 ;  /* 0x0000000000027306 */ /* 0x000e640000209400 */
[----:B------:R-:W-:-:S06]  /*15b00*/  IADD3 R7, RZ, -R7, RZ ;  /* 0x80000007ff077210 */ /* 0x000fcc0007ffe0ff */
[----:B-1----:R-:W1:Y:S02]  /*15b10*/  MUFU.RCP R2, R2 ;  /* 0x0000000200027308 */ /* 0x002e640000001000 */
[----:B-1----:R-:W-:-:S06]  /*15b20*/  VIADD R2, R2, 0xffffffe ;  /* 0x0ffffffe02027836 */ /* 0x002fcc0000000000 */
[----:B0-----:R-:W0:Y:S02]  /*15b30*/  F2I.FTZ.U32.TRUNC.NTZ R3, R2 ;  /* 0x0000000200037305 */ /* 0x001e24000021f000 */
[----:B0-----:R-:W-:-:S04]  /*15b40*/  IMAD.MOV R2, RZ, RZ, -R3 ;  /* 0x000000ffff027224 */ /* 0x001fc800078e0a03 */
[----:B------:R-:W-:Y:S02]  /*15b50*/  IMAD R6, R2, R0, RZ ;  /* 0x0000000002067224 */ /* 0x000fe400078e02ff */
[----:B------:R-:W-:-:S04]  /*15b60*/  IMAD.MOV.U32 R2, RZ, RZ, RZ ;  /* 0x000000ffff027224 */ /* 0x000fc800078e00ff */
        /* <DEDUP_REMOVED lines=16> */
.L_x_3992:
[----:B------:R-:W-:Y:S05]  /*15c70*/  BSYNC B0 ;  /* 0x0000000000007941 */ /* 0x000fea0003800000 */
.L_x_3991:
        /* <DEDUP_REMOVED lines=21> */
[----:B0-----:R-:W-:Y:S01]  /*15dd0*/  IADD3 R24, R0, UR37, R7 ;  /* 0x0000002500187c10 */ /* 0x001fe2000fffe007 */
[----:B------:R-:W-:Y:S06]  /*15de0*/  BRA `(.L_x_3995) ;  /* 0x0000003400707947 */ /* 0x000fec0003800000 */
.L_x_3994:
        /* <DEDUP_REMOVED lines=9> */
[----:B0-----:R-:W0:Y:S01]  /*15e80*/  LDC.64 R2, c[0x4][R2] ;  /* 0x0100000002027b82 */ /* 0x001e220000000a00 */
        /* <DEDUP_REMOVED lines=10> */
.L_x_3997:
[----:B------:R-:W-:Y:S05]  /*15f30*/  BSYNC B6 ;  /* 0x0000000000067941 */ /* 0x000fea0003800000 */
.L_x_3996:
        /* <DEDUP_REMOVED lines=8> */
[----:B0-----:R0:W1:Y:S01]  /*15fc0*/  LDC.64 R2, c[0x4][R34] ;  /* 0x0100000022027b82 */ /* 0x0010620000000a00 */
        /* <DEDUP_REMOVED lines=11> */
.L_x_4000:
[----:B------:R0:W1:Y:S01]  /*16080*/  LDC.64 R2, c[0x4][R34] ;  /* 0x0100000022027b82 */ /* 0x0000620000000a00 */
[----:B------:R-:W-:Y:S01]  /*16090*/  ULDC.64 UR4, c[0x4][0xf0] ;  /* 0x01003c0000047ab9 */ /* 0x000fe20000000a00 */
[----:B------:R-:W-:Y:S01]  /*160a0*/  ULDC.64 UR6, c[0x4][0xf8] ;  /* 0x01003e0000067ab9 */ /* 0x000fe20000000a00 */
[----:B------:R-:W-:Y:S01]  /*160b0*/  ULDC.64 UR8, c[0x4][0x50] ;  /* 0x0100140000087ab9 */ /* 0x000fe20000000a00 */
[----:B------:R-:W-:Y:S01]  /*160c0*/  IMAD.U32 R4, RZ, RZ, UR4 ;  /* 0x00000004ff047e24 */ /* 0x000fe2000f8e00ff */
[----:B------:R-:W-:Y:S01]  /*160d0*/  MOV R13, RZ ;  /* 0x000000ff000d7202 */ /* 0x000fe20000000f00 */
[----:B------:R-:W-:Y:S02]  /*160e0*/  IMAD.U32 R5, RZ, RZ, UR5 ;  /* 0x00000005ff057e24 */ /* 0x000fe4000f8e00ff */
[----:B------:R-:W-:Y:S02]  /*160f0*/  IMAD.U32 R6, RZ, RZ, UR6 ;  /* 0x00000006ff067e24 */ /* 0x000fe4000f8e00ff */
[----:B------:R-:W-:-:S02]  /*16100*/  IMAD.U32 R7, RZ, RZ, UR7 ;  /* 0x00000007ff077e24 */ /* 0x000fc4000f8e00ff */
[----:B------:R-:W-:Y:S02]  /*16110*/  IMAD.U32 R10, RZ, RZ, UR8 ;  /* 0x00000008ff0a7e24 */ /* 0x000fe4000f8e00ff */
[----:B------:R-:W-:Y:S02]  /*16120*/  IMAD.U32 R11, RZ, RZ, UR9 ;  /* 0x00000009ff0b7e24 */ /* 0x000fe4000f8e00ff */
[----:B------:R-:W-:Y:S02]  /*16130*/  IMAD.MOV.U32 R8, RZ, RZ, 0x70 ;  /* 0x00000070ff087424 */ /* 0x000fe400078e00ff */
[----:B0-----:R-:W-:-:S07]  /*16140*/  IMAD.MOV.U32 R12, RZ, RZ, 0x1 ;  /* 0x00000001ff0c7424 */ /* 0x001fce00078e00ff */
[----:B------:R-:W-:-:S07]  /*16150*/  LEPC R20, `(.L_x_3999) ;  /* 0x000000001014794e */ /* 0x000fce0000000000 */
[----:B-1----:R-:W-:Y:S05]  /*16160*/  CALL.ABS.NOINC R2 ;  /* 0x0000000002007343 */ /* 0x002fea0003c00000 */
.L_x_3999:
[----:B------:R-:W-:Y:S05]  /*16170*/  BSYNC B6 ;  /* 0x0000000000067941 */ /* 0x000fea0003800000 */
.L_x_3998:
[----:B------:R-:W2:Y:S01]  /*16180*/  LDL R34, [R1+0x18] ;  /* 0x0000180001227983 */ /* 0x000ea20000100800 */
[----:B------:R-:W-:Y:S01]  /*16190*/  ULDC.64 UR4, c[0x0][0x9f8] ;  /* 0x00027e0000047ab9 */ /* 0x000fe20000000a00 */
[----:B------:R-:W1:Y:S02]  /*161a0*/  LDC R8, c[0x0][0x430] ;  /* 0x00010c00ff087b82 */ /* 0x000e640000000800 */
[----:B------:R-:W3:Y:S01]  /*161b0*/  LDL R20, [R1] ;  /* 0x0000000001147983 */ /* 0x000ee20000100800 */
[----:B------:R-:W-:Y:S01]  /*161c0*/  ISETP.NE.U32.AND P0, PT, RZ, UR4, PT ;  /* 0x00000004ff007c0c */ /* 0x000fe2000bf05070 */
[----:B------:R-:W4:Y:S03]  /*161d0*/  S2R R21, SR_TID.X ;  /* 0x0000000000157919 */ /* 0x000f260000002100 */
[----:B------:R-:W-:-:S13]  /*161e0*/  ISETP.NE.AND.EX P0, PT, RZ, UR5, PT, P0 ;  /* 0x00000005ff007c0c */ /* 0x000fda000bf05300 */
[----:B------:R-:W-:Y:S01]  /*161f0*/  @P0 IADD3 R2, P1, R23, UR4, RZ ;  /* 0x0000000417020c10 */ /* 0x000fe2000ff3e0ff */
[----:B------:R-:W-:-:S03]  /*16200*/  ULDC UR4, c[0x0][0x320] ;  /* 0x0000c80000047ab9 */ /* 0x000fc60000000800 */
[----:B0-----:R-:W-:-:S05]  /*16210*/  @P0 IADD3.X R3, R30, UR5, RZ, P1, !PT ;  /* 0x000000051e030c10 */ /* 0x001fca0008ffe4ff */
[----:B------:R0:W3:Y:S01]  /*16220*/  @P0 LDG.E R26, desc[UR42][R2.64] ;  /* 0x0000002a021a0981 */ /* 0x0000e2000c1e1900 */
[----:B----4-:R-:W-:-:S04]  /*16230*/  LOP3.LUT R21, R21, 0x7f, RZ, 0xc0, !PT ;  /* 0x0000007f15157812 */ /* 0x010fc800078ec0ff */
[----:B------:R-:W-:Y:S02]  /*16240*/  SHF.R.U32.HI R0, RZ, 0x3, R21 ;  /* 0x00000003ff007819 */ /* 0x000fe40000011615 */
[----:B------:R-:W4:Y:S01]  /*16250*/  S2R R21, SR_TID.X ;  /* 0x0000000000157919 */ /* 0x000f220000002100 */
[----:B-1----:R-:W-:Y:S01]  /*16260*/  ISETP.NE.AND P1, PT, R8, 0x1, PT ;  /* 0x000000010800780c */ /* 0x002fe20003f25270 */
[----:B------:R-:W1:Y:S01]  /*16270*/  S2R R9, SR_TID.X ;  /* 0x0000000000097919 */ /* 0x000e620000002100 */
[----:B------:R-:W1:Y:S11]  /*16280*/  S2R R6, SR_TID.X ;  /* 0x0000000000067919 */ /* 0x000e760000002100 */
[----:B0-----:R-:W0:Y:S08]  /*16290*/  @P1 LDC R3, c[0x0][0x434] ;  /* 0x00010d00ff031b82 */ /* 0x001e300000000800 */
[----:B------:R-:W0:Y:S01]  /*162a0*/  @P1 LDC R2, c[0x0][0x438] ;  /* 0x00010e00ff021b82 */ /* 0x000e220000000800 */
[----:B----4-:R-:W-:-:S05]  /*162b0*/  IMAD.SHL.U32 R21, R21, 0x10, RZ ;  /* 0x0000001015157824 */ /* 0x010fca00078e00ff */
[----:B------:R-:W-:Y:S01]  /*162c0*/  LOP3.LUT R21, R0, 0x70, R21, 0xf8, !PT ;  /* 0x0000007000157812 */ /* 0x000fe200078ef815 */
[----:B-1----:R-:W-:Y:S02]  /*162d0*/  IMAD.SHL.U32 R9, R9, 0x8, RZ ;  /* 0x0000000809097824 */ /* 0x002fe400078e00ff */
[----:B------:R-:W-:-:S03]  /*162e0*/  IMAD.SHL.U32 R6, R6, 0x8, RZ ;  /* 0x0000000806067824 */ /* 0x000fc600078e00ff */
[----:B------:R-:W-:Y:S02]  /*162f0*/  LOP3.LUT R9, R9, 0x38, RZ, 0xc0, !PT ;  /* 0x0000003809097812 */ /* 0x000fe400078ec0ff */
[----:B------:R-:W-:Y:S02]  /*16300*/  LOP3.LUT R6, R6, 0x38, RZ, 0xc0, !PT ;  /* 0x0000003806067812 */ /* 0x000fe400078ec0ff */
[----:B------:R-:W-:Y:S02]  /*16310*/  ISETP.GE.AND P3, PT, R9, UR4, PT ;  /* 0x0000000409007c0c */ /* 0x000fe4000bf66270 */
[----:B------:R-:W-:Y:S02]  /*16320*/  LOP3.LUT R18, R18, 0xffffffbf, RZ, 0xc0, !PT ;  /* 0xffffffbf12127812 */ /* 0x000fe400078ec0ff */
[----:B------:R-:W-:Y:S01]  /*16330*/  LOP3.LUT R6, R6, 0x80, RZ, 0xfc, !PT ;  /* 0x0000008006067812 */ /* 0x000fe200078efcff */
[----:B------:R-:W1:Y:S01]  /*16340*/  S2R R11, SR_TID.X ;  /* 0x00000000000b7919 */ /* 0x000e620000002100 */
[----:B------:R-:W4:Y:S01]  /*16350*/  S2R R10, SR_TID.X ;  /* 0x00000000000a7919 */ /* 0x000f220000002100 */
[----:B------:R-:W-:-:S02]  /*16360*/  IMAD.MOV.U32 R36, RZ, RZ, RZ ;  /* 0x000000ffff247224 */ /* 0x000fc400078e00ff */
[----:B-1----:R-:W-:Y:S02]  /*16370*/  IMAD.SHL.U32 R11, R11, 0x8, RZ ;  /* 0x000000080b0b7824 */ /* 0x002fe400078e00ff */
[----:B----4-:R-:W-:-:S03]  /*16380*/  IMAD.SHL.U32 R10, R10, 0x8, RZ ;  /* 0x000000080a0a7824 */ /* 0x010fc600078e00ff */
[----:B------:R-:W-:-:S04]  /*16390*/  LOP3.LUT R11, R11, 0x38, RZ, 0xc0, !PT ;  /* 0x000000380b0b7812 */ /* 0x000fc800078ec0ff */
[----:B------:R-:W-:Y:S02]  /*163a0*/  LOP3.LUT R11, R11, 0x180, RZ, 0xfc, !PT ;  /* 0x000001800b0b7812 */ /* 0x000fe400078efcff */
[----:B------:R-:W-:-:S04]  /*163b0*/  LOP3.LUT R10, R10, 0x38, RZ, 0xc0, !PT ;  /* 0x000000380a0a7812 */ /* 0x000fc800078ec0ff */
[----:B------:R-:W-:Y:S02]  /*163c0*/  LOP3.LUT R12, R10, 0x1c0, RZ, 0xfc, !PT ;  /* 0x000001c00a0c7812 */ /* 0x000fe400078efcff */
[----:B--2---:R-:W-:Y:S02]  /*163d0*/  LEA R23, R34, 0xffffffc0, 0x6 ;  /* 0xffffffc022177811 */ /* 0x004fe400078e30ff */
[----:B------:R-:W1:Y:S03]  /*163e0*/  S2R R34, SR_TID.X ;  /* 0x0000000000227919 */ /* 0x000e660000002100 */
[----:B------:R-:W-:Y:S02]  /*163f0*/  IMAD.IADD R37, R21, 0x1, R23 ;  /* 0x0000000115257824 */ /* 0x000fe400078e0217 */
[----:B-1----:R-:W-:-:S05]  /*16400*/  IMAD.SHL.U32 R34, R34, 0x8, RZ ;  /* 0x0000000822227824 */ /* 0x002fca00078e00ff */
[----:B------:R-:W-:-:S04]  /*16410*/  LOP3.LUT R34, R34, 0x38, RZ, 0xc0, !PT ;  /* 0x0000003822227812 */ /* 0x000fc800078ec0ff */
[----:B------:R-:W-:-:S04]  /*16420*/  LOP3.LUT R34, R34, 0x40, RZ, 0xfc, !PT ;  /* 0x0000004022227812 */ /* 0x000fc800078efcff */
[----:B------:R-:W-:Y:S02]  /*16430*/  ISETP.GE.AND P2, PT, R34, UR4, PT ;  /* 0x0000000422007c0c */ /* 0x000fe4000bf46270 */
[----:B------:R-:W1:Y:S01]  /*16440*/  S2R R34, SR_TID.X ;  /* 0x0000000000227919 */ /* 0x000e620000002100 */
[----:B---3--:R-:W-:-:S04]  /*16450*/  ISETP.GE.AND P0, PT, R37, R20, PT ;  /* 0x000000142500720c */ /* 0x008fc80003f06270 */
[----:B------:R-:W-:Y:S01]  /*16460*/  ISETP.GT.U32.OR P0, PT, R21, 0x3f, P0 ;  /* 0x0000003f1500780c */ /* 0x000fe20000704470 */
[----:B------:R-:W-:Y:S01]  /*16470*/  IMAD.IADD R37, R37, 0x1, R33 ;  /* 0x0000000125257824 */ /* 0x000fe200078e0221 */
[----:B------:R-:W-:-:S03]  /*16480*/  SEL R7, RZ, 0xffffffff, P2 ;  /* 0xffffffffff077807 */ /* 0x000fc60001000000 */
[----:B0-----:R-:W-:-:S08]  /*16490*/  @P1 IMAD.HI.U32 R3, R37, R3, RZ ;  /* 0x0000000325031227 */ /* 0x001fd000078e00ff */
[----:B------:R-:W0:Y:S01]  /*164a0*/  @!P0 LDC.64 R4, c[0x0][0x428] ;  /* 0x00010a00ff048b82 */ /* 0x000e220000000a00 */
[----:B------:R-:W-:Y:S01]  /*164b0*/  IMAD.MOV.U32 R0, RZ, RZ, R37 ;  /* 0x000000ffff007224 */ /* 0x000fe200078e0025 */
[----:B------:R-:W-:Y:S01]  /*164c0*/  @P1 SHF.R.U32.HI R0, RZ, R2, R3 ;  /* 0x00000002ff001219 */ /* 0x000fe20000011603 */
[----:B------:R-:W-:Y:S02]  /*164d0*/  IMAD.SHL.U32 R7, R7, 0x2, RZ ;  /* 0x0000000207077824 */ /* 0x000fe400078e00ff */
[----:B-1----:R-:W-:-:S05]  /*164e0*/  IMAD.SHL.U32 R34, R34, 0x8, RZ ;  /* 0x0000000822227824 */ /* 0x002fca00078e00ff */
[----:B------:R-:W-:-:S04]  /*164f0*/  LOP3.LUT R34, R34, 0x38, RZ, 0xc0, !PT ;  /* 0x0000003822227812 */ /* 0x000fc800078ec0ff */
[----:B------:R-:W-:Y:S02]  /*16500*/  LOP3.LUT R34, R34, 0xc0, RZ, 0xfc, !PT ;  /* 0x000000c022227812 */ /* 0x000fe400078efcff */
[----:B------:R-:W-:Y:S02]  /*16510*/  @P2 LOP3.LUT R18, R18, 0x40, RZ, 0xfc, !PT ;  /* 0x0000004012122812 */ /* 0x000fe400078efcff */
[----:B------:R-:W-:Y:S02]  /*16520*/  SEL R2, RZ, 0x1, P3 ;  /* 0x00000001ff027807 */ /* 0x000fe40001800000 */
[----:B------:R-:W-:Y:S02]  /*16530*/  ISETP.GE.AND P2, PT, R6, UR4, PT ;  /* 0x0000000406007c0c */ /* 0x000fe4000bf46270 */
[----:B------:R-:W-:Y:S02]  /*16540*/  ISETP.GE.AND P1, PT, R34, UR4, PT ;  /* 0x0000000422007c0c */ /* 0x000fe4000bf26270 */
[----:B------:R-:W-:-:S02]  /*16550*/  LOP3.LUT R7, R7, 0x2, R2, 0xe2, !PT ;  /* 0x0000000207077812 */ /* 0x000fc400078ee202 */
[----:B------:R-:W-:Y:S02]  /*16560*/  SEL R2, RZ, 0x4, P2 ;  /* 0x00000004ff027807 */ /* 0x000fe40001000000 */
[----:B------:R-:W-:Y:S02]  /*16570*/  SEL R3, RZ, 0x8, P1 ;  /* 0x00000008ff037807 */ /* 0x000fe40000800000 */
[----:B------:R-:W-:Y:S02]  /*16580*/  SHF.R.S32.HI R34, RZ, 0x1f, R26 ;  /* 0x0000001fff227819 */ /* 0x000fe4000001141a */
[----:B------:R-:W-:Y:S01]  /*16590*/  LOP3.LUT R7, R3, R7, R2, 0xfe, !PT ;  /* 0x0000000703077212 */ /* 0x000fe200078efe02 */
[--C-:B------:R-:W-:Y:S01]  /*165a0*/  @!P0 IMAD.MOV.U32 R2, RZ, RZ, R0.reuse ;  /* 0x000000ffff028224 */ /* 0x100fe200078e0000 */
[----:B------:R-:W-:Y:S01]  /*165b0*/  @!P0 SHF.R.S32.HI R3, RZ, 0x1f, R0 ;  /* 0x0000001fff038819 */ /* 0x000fe20000011400 */
[----:B0-----:R-:W-:-:S04]  /*165c0*/  @!P0 IMAD R6, R34, R4, RZ ;  /* 0x0000000422068224 */ /* 0x001fc800078e02ff */
[C---:B------:R-:W-:Y:S02]  /*165d0*/  @!P0 IMAD R6, R26.reuse, R5, R6 ;  /* 0x000000051a068224 */ /* 0x040fe400078e0206 */
[----:B------:R-:W-:Y:S02]  /*165e0*/  @!P0 IMAD.WIDE.U32 R2, R26, R4, R2 ;  /* 0x000000041a028225 */ /* 0x000fe400078e0002 */
[----:B------:R-:W0:Y:S01]  /*165f0*/  @!P0 LDC.64 R4, c[0x0][0x418] ;  /* 0x00010600ff048b82 */ /* 0x000e220000000a00 */
[----:B------:R-:W-:-:S04]  /*16600*/  LOP3.LUT R18, R18, 0xffffff7f, RZ, 0xc0, !PT ;  /* 0xffffff7f12127812 */ /* 0x000fc800078ec0ff */
[----:B------:R-:W-:-:S04]  /*16610*/  @P3 LOP3.LUT R18, R18, 0x80, RZ, 0xfc, !PT ;  /* 0x0000008012123812 */ /* 0x000fc800078efcff */
[----:B------:R-:W-:-:S04]  /*16620*/  LOP3.LUT R18, R18, 0xffffffdf, RZ, 0xc0, !PT ;  /* 0xffffffdf12127812 */ /* 0x000fc800078ec0ff */
[----:B------:R-:W-:-:S04]  /*16630*/  @P2 LOP3.LUT R18, R18, 0x20, RZ, 0xfc, !PT ;  /* 0x0000002012122812 */ /* 0x000fc800078efcff */
[----:B------:R-:W-:Y:S01]  /*16640*/  LOP3.LUT R18, R18, 0xffffffef, RZ, 0xc0, !PT ;  /* 0xffffffef12127812 */ /* 0x000fe200078ec0ff */
[----:B------:R-:W-:-:S03]  /*16650*/  @!P0 IMAD.IADD R6, R3, 0x1, R6 ;  /* 0x0000000103068824 */ /* 0x000fc600078e0206 */
[----:B------:R-:W-:Y:S02]  /*16660*/  @P1 LOP3.LUT R18, R18, 0x10, RZ, 0xfc, !PT ;  /* 0x0000001012121812 */ /* 0x000fe400078efcff */
[----:B0-----:R-:W-:-:S04]  /*16670*/  @!P0 LEA R4, P1, R2, R4, 0x2 ;  /* 0x0000000402048211 */ /* 0x001fc800078210ff */
[----:B------:R-:W-:-:S05]  /*16680*/  @!P0 LEA.HI.X R5, R2, R5, R6, 0x2, P1 ;  /* 0x0000000502058211 */ /* 0x000fca00008f1406 */
[----:B------:R0:W5:Y:S01]  /*16690*/  @!P0 LDG.E R36, desc[UR42][R4.64] ;  /* 0x0000002a04248981 */ /* 0x000162000c1e1900 */
[----:B------:R-:W-:Y:S02]  /*166a0*/  ISETP.GE.AND P0, PT, R11, UR4, PT ;  /* 0x000000040b007c0c */ /* 0x000fe4000bf06270 */
[C---:B------:R-:W-:Y:S02]  /*166b0*/  LOP3.LUT R11, R10.reuse, 0x100, RZ, 0xfc, !PT ;  /* 0x000001000a0b7812 */ /* 0x040fe400078efcff */
[----:B------:R-:W-:Y:S02]  /*166c0*/  LOP3.LUT R10, R10, 0x140, RZ, 0xfc, !PT ;  /* 0x000001400a0a7812 */ /* 0x000fe400078efcff */
[----:B------:R-:W-:Y:S02]  /*166d0*/  ISETP.GE.AND P3, PT, R11, UR4, PT ;  /* 0x000000040b007c0c */ /* 0x000fe4000bf66270 */
[----:B------:R-:W-:Y:S02]  /*166e0*/  ISETP.GE.AND P2, PT, R10, UR4, PT ;  /* 0x000000040a007c0c */ /* 0x000fe4000bf46270 */
[----:B0-----:R-:W-:-:S02]  /*166f0*/  SEL R4, RZ, 0x10, P3 ;  /* 0x00000010ff047807 */ /* 0x001fc40001800000 */
[----:B------:R-:W-:Y:S02]  /*16700*/  SEL R5, RZ, 0x20, P2 ;  /* 0x00000020ff057807 */ /* 0x000fe40001000000 */
[----:B------:R-:W-:Y:S02]  /*16710*/  SEL R3, RZ, 0x40, P0 ;  /* 0x00000040ff037807 */ /* 0x000fe40000000000 */
[----:B------:R-:W-:-:S04]  /*16720*/  LOP3.LUT R4, R5, R7, R4, 0xfe, !PT ;  /* 0x0000000705047212 */ /* 0x000fc800078efe04 */
[----:B------:R-:W-:Y:S02]  /*16730*/  LOP3.LUT R3, R4, R3, RZ, 0xfc, !PT ;  /* 0x0000000304037212 */ /* 0x000fe400078efcff */
[----:B------:R-:W-:-:S03]  /*16740*/  LOP3.LUT R18, R18, 0xfffffff7, RZ, 0xc0, !PT ;  /* 0xfffffff712127812 */ /* 0x000fc600078ec0ff */
[----:B------:R0:W-:Y:S01]  /*16750*/  STL [R1+0x2c], R3 ;  /* 0x00002c0301007387 */ /* 0x0001e20000100800 */
[----:B------:R-:W-:Y:S01]  /*16760*/  ISETP.GE.AND P0, PT, R12, UR4, PT ;  /* 0x000000040c007c0c */ /* 0x000fe2000bf06270 */
[----:B------:R-:W-:Y:S01]  /*16770*/  ULDC UR4, c[0x0][0x2f4] ;  /* 0x0000bd0000047ab9 */ /* 0x000fe20000000800 */
[----:B------:R-:W-:Y:S02]  /*16780*/  @P3 LOP3.LUT R18, R18, 0x8, RZ, 0xfc, !PT ;  /* 0x0000000812123812 */ /* 0x000fe400078efcff */
[----:B------:R-:W-:Y:S02]  /*16790*/  SEL R2, RZ, 0x80, P0 ;  /* 0x00000080ff027807 */ /* 0x000fe40000000000 */
[----:B------:R-:W-:Y:S02]  /*167a0*/  ISETP.GE.AND P0, PT, R9, UR4, PT ;  /* 0x0000000409007c0c */ /* 0x000fe4000bf06270 */
[----:B------:R-:W-:Y:S01]  /*167b0*/  LOP3.LUT R18, R18, 0xfffffffb, RZ, 0xc0, !PT ;  /* 0xfffffffb12127812 */ /* 0x000fe200078ec0ff */
[----:B------:R-:W-:-:S03]  /*167c0*/  UMOV UR5, 0xffffffff ;  /* 0xffffffff00057882 */ /* 0x000fc60000000000 */
[----:B------:R-:W-:Y:S01]  /*167d0*/  @P2 LOP3.LUT R18, R18, 0x4, RZ, 0xfc, !PT ;  /* 0x0000000412122812 */ /* 0x000fe200078efcff */
[----:B------:R-:W-:-:S03]  /*167e0*/  IMAD.MOV R0, RZ, RZ, -R0 ;  /* 0x000000ffff007224 */ /* 0x000fc600078e0a00 */
[----:B------:R-:W-:Y:S01]  /*167f0*/  LOP3.LUT R18, R18, 0xfffffffd, RZ, 0xc0, !PT ;  /* 0xfffffffd12127812 */ /* 0x000fe200078ec0ff */
[----:B------:R-:W-:Y:S02]  /*16800*/  IMAD R37, R8, R0, R37 ;  /* 0x0000000008257224 */ /* 0x000fe400078e0225 */
[----:B------:R-:W-:Y:S01]  /*16810*/  IMAD.U32 R6, RZ, RZ, UR38 ;  /* 0x00000026ff067e24 */ /* 0x000fe2000f8e00ff */
[----:B------:R-:W-:Y:S01]  /*16820*/  @P0 LOP3.LUT R18, R18, 0x2, RZ, 0xfc, !PT ;  /* 0x0000000212120812 */ /* 0x000fe200078efcff */
[----:B0-----:R-:W-:Y:S06]  /*16830*/  BRA.DIV UR5, `(.L_x_4001) ;  /* 0x0000004a052c7947 */ /* 0x001fec000b800000 */
.L_x_4103:
[----:B------:R-:W-:Y:S02]  /*16840*/  LOP3.LUT R0, R3, R2, RZ, 0xfc, !PT ;  /* 0x0000000203007212 */ /* 0x000fe400078efcff */
[----:B------:R-:W-:Y:S02]  /*16850*/  ISETP.NE.AND P0, PT, R6, 0x3, PT ;  /* 0x000000030600780c */ /* 0x000fe40003f05270 */
[----:B------:R-:W-:Y:S01]  /*16860*/  ISETP.GT.U32.AND P1, PT, R21, 0x3f, PT ;  /* 0x0000003f1500780c */ /* 0x000fe20003f24070 */
[----:B------:R0:W-:Y:S01]  /*16870*/  STL [R1+0x8], R0 ;  /* 0x0000080001007387 */ /* 0x0001e20000100800 */
[----:B------:R-:W-:-:S09]  /*16880*/  LOP3.LUT R18, R18, 0xfffffbff, RZ, 0xc0, !PT ;  /* 0xfffffbff12127812 */ /* 0x000fd200078ec0ff */
[----:B------:R-:W-:-:S04]  /*16890*/  @P0 LOP3.LUT R18, R18, 0x400, RZ, 0xfc, !PT ;  /* 0x0000040012120812 */ /* 0x000fc800078efcff */
[----:B------:R-:W-:-:S04]  /*168a0*/  LOP3.LUT R18, R18, 0xfffffffe, RZ, 0xc0, !PT ;  /* 0xfffffffe12127812 */ /* 0x000fc800078ec0ff */
[----:B------:R-:W-:Y:S01]  /*168b0*/  @P1 LOP3.LUT R18, R18, 0x1, RZ, 0xfc, !PT ;  /* 0x0000000112121812 */ /* 0x000fe200078efcff */
[----:B0-----:R-:W-:Y:S06]  /*168c0*/  @!P0 BRA `(.L_x_4002) ;  /* 0x0000000000048947 */ /* 0x001fec0003800000 */
[----:B------:R-:W-:Y:S01]  /*168d0*/  BPT.TRAP 0x1 ;  /* 0x000000040000795c */ /* 0x000fe20000300000 */
.L_x_4002:
[----:B------:R-:W0:Y:S01]  /*168e0*/  S2R R0, SR_TID.X ;  /* 0x0000000000007919 */ /* 0x000e220000002100 */
[----:B------:R-:W-:Y:S01]  /*168f0*/  IMAD R30, R22, 0x8, R17 ;  /* 0x00000008161e7824 */ /* 0x000fe200078e0211 */
[----:B------:R-:W-:Y:S01]  /*16900*/  BSSY B0, `(.L_x_4003) ;  /* 0x0000007000007945 */ /* 0x000fe20003800000 */
[----:B0-----:R-:W-:-:S04]  /*16910*/  LOP3.LUT R0, R0, 0x7f, RZ, 0xc0, !PT ;  /* 0x0000007f00007812 */ /* 0x001fc800078ec0ff */
[----:B------:R-:W-:-:S04]  /*16920*/  SHF.R.U32.HI R0, RZ, 0x3, R0 ;  /* 0x00000003ff007819 */ /* 0x000fc80000011600 */
[----:B------:R-:W-:Y:S02]  /*16930*/  IADD3 R23, -R0, R20, -R23 ;  /* 0x0000001400177210 */ /* 0x000fe40007ffe917 */
[----:B------:R-:W-:-:S04]  /*16940*/  SHF.L.U32 R0, R28, 0x1f, RZ ;  /* 0x0000001f1c007819 */ /* 0x000fc800000006ff */
[----:B------:R-:W0:Y:S02]  /*16950*/  SYNCS.PHASECHK.TRANS64.TRYWAIT P0, [R30+URZ+0x28c40], R0 ;  /* 0x028c40001e0075a7 */ /* 0x000e24000800017f */
[----:B0-----:R-:W-:Y:S05]  /*16960*/  @!P0 BRA `(.L_x_4004) ;  /* 0x0000004800148947 */ /* 0x001fea0003800000 */
.L_x_4104:
[----:B------:R-:W-:Y:S05]  /*16970*/  BSYNC B0 ;  /* 0x0000000000007941 */ /* 0x000fea0003800000 */
.L_x_4003:
[----:B0-----:R-:W-:Y:S01]  /*16980*/  SHF.R.S32.HI R0, RZ, 0x1f, R37 ;  /* 0x0000001fff007819 */ /* 0x001fe20000011425 */
[----:B------:R-:W0:Y:S01]  /*16990*/  S2R R7, SR_TID.X ;  /* 0x0000000000077919 */ /* 0x000e220000002100 */
[----:B------:R-:W-:Y:S01]  /*169a0*/  ULDC.64 UR4, c[0x0][0x300] ;  /* 0x0000c00000047ab9 */ /* 0x000fe20000000a00 */
[----:B-----5:R-:W-:Y:S01]  /*169b0*/  SHF.R.S32.HI R4, RZ, 0x1f, R36 ;  /* 0x0000001fff047819 */ /* 0x020fe20000011424 */
[----:B------:R-:W-:Y:S01]  /*169c0*/  IMAD.WIDE.U32 R2, R37, UR4, RZ ;  /* 0x0000000425027c25 */ /* 0x000fe2000f8e00ff */
[----:B------:R1:W-:Y:S01]  /*169d0*/  STL [R1+0x24], R0 ;  /* 0x0000240001007387 */ /* 0x0003e20000100800 */
[----:B------:R-:W-:Y:S01]  /*169e0*/  ULDC.64 UR6, c[0x0][0x2e8] ;  /* 0x0000ba0000067ab9 */ /* 0x000fe20000000a00 */
[----:B------:R-:W-:Y:S02]  /*169f0*/  LOP3.LUT P2, RZ, R18, 0x2, RZ, 0xc0, !PT ;  /* 0x0000000212ff7812 */ /* 0x000fe4000784c0ff */
[----:B------:R2:W-:Y:S01]  /*16a00*/  STL [R1+0x28], R4 ;  /* 0x0000280401007387 */ /* 0x0005e20000100800 */
[----:B-1----:R-:W-:-:S04]  /*16a10*/  IMAD R0, R0, UR4, RZ ;  /* 0x0000000400007c24 */ /* 0x002fc8000f8e02ff */
[----:B------:R-:W-:Y:S01]  /*16a20*/  IMAD R0, R37, UR5, R0 ;  /* 0x0000000525007c24 */ /* 0x000fe2000f8e0200 */
[----:B------:R-:W-:-:S03]  /*16a30*/  ULDC.64 UR4, c[0x0][0x310] ;  /* 0x0000c40000047ab9 */ /* 0x000fc60000000a00 */
[----:B------:R-:W-:Y:S02]  /*16a40*/  IMAD.IADD R3, R3, 0x1, R0 ;  /* 0x0000000103037824 */ /* 0x000fe400078e0200 */
[----:B------:R-:W-:Y:S02]  /*16a50*/  IMAD R0, R4, UR4, RZ ;  /* 0x0000000404007c24 */ /* 0x000fe4000f8e02ff */
[----:B------:R-:W-:-:S04]  /*16a60*/  IMAD.WIDE.U32 R2, R36, UR4, R2 ;  /* 0x0000000424027c25 */ /* 0x000fc8000f8e0002 */
[----:B------:R-:W-:Y:S01]  /*16a70*/  IMAD R0, R36, UR5, R0 ;  /* 0x0000000524007c24 */ /* 0x000fe2000f8e0200 */
[----:B------:R-:W-:Y:S01]  /*16a80*/  ULDC.64 UR4, c[0x0][0x308] ;  /* 0x0000c20000047ab9 */ /* 0x000fe20000000a00 */
[----:B0-----:R-:W-:Y:S02]  /*16a90*/  IMAD.SHL.U32 R7, R7, 0x8, RZ ;  /* 0x0000000807077824 */ /* 0x001fe400078e00ff */
[----:B------:R-:W-:Y:S02]  /*16aa0*/  IMAD.IADD R3, R3, 0x1, R0 ;  /* 0x0000000103037824 */ /* 0x000fe400078e0200 */
[----:B--2---:R-:W-:Y:S01]  /*16ab0*/  IMAD R4, R22, 0x1000, R35 ;  /* 0x0000100016047824 */ /* 0x004fe200078e0223 */
[----:B------:R-:W-:Y:S01]  /*16ac0*/  LOP3.LUT R7, R7, 0x38, RZ, 0xc0, !PT ;  /* 0x0000003807077812 */ /* 0x000fe200078ec0ff */
[----:B------:R-:W-:Y:S01]  /*16ad0*/  IMAD.WIDE.U32 R2, R16, UR4, R2 ;  /* 0x0000000410027c25 */ /* 0x000fe2000f8e0002 */
[----:B------:R-:W-:-:S03]  /*16ae0*/  UMOV UR4, 0xffffffff ;  /* 0xffffffff00047882 */ /* 0x000fc60000000000 */
[----:B------:R-:W-:Y:S01]  /*16af0*/  IMAD R5, R16, UR5, R3 ;  /* 0x0000000510057c24 */ /* 0x000fe2000f8e0203 */
[----:B------:R-:W-:-:S04]  /*16b00*/  LEA R0, P0, R2, UR6, 0x1 ;  /* 0x0000000602007c11 */ /* 0x000fc8000f8008ff */
[----:B------:R-:W-:Y:S02]  /*16b10*/  LEA.HI.X R5, R2, UR7, R5, 0x1, P0 ;  /* 0x0000000702057c11 */ /* 0x000fe400080f0c05 */
[----:B------:R-:W-:Y:S01]  /*16b20*/  ISETP.GE.AND P0, PT, R23, 0x1, PT ;  /* 0x000000011700780c */ /* 0x000fe20003f06270 */
[----:B------:R-:W-:-:S12]  /*16b30*/  BRA.DIV UR4, `(.L_x_4005) ;  /* 0x0000004604b47947 */ /* 0x000fd8000b800000 */
        /* <DEDUP_REMOVED lines=32> */
.L_x_4114:
        /* <DEDUP_REMOVED lines=10> */
.L_x_4006:
        /* <DEDUP_REMOVED lines=11> */
.L_x_4007:
[----:B------:R1:W5:Y:S01]  /*16e90*/  LDL.LU R0, [R1+0x10] ;  /* 0x0000100001007983 */ /* 0x0003620000300800 */
[----:B------:R1:W-:Y:S03]  /*16ea0*/  SYNCS.ARRIVE.TRANS64.A1T0 RZ, [R30+URZ+0x28c30], RZ ;  /* 0x028c30ff1eff79a7 */ /* 0x0003e6000810003f */
[----:B0-----:R1:W5:Y:S04]  /*16eb0*/  LDL.LU R4, [R1+0x4] ;  /* 0x0000040001047983 */ /* 0x0013680000300800 */
[----:B------:R1:W5:Y:S02]  /*16ec0*/  LDL R3, [R1+0x8] ;  /* 0x0000080001037983 */ /* 0x0003640000100800 */
[----:B------:R-:W-:Y:S05]  /*16ed0*/  WARPSYNC.ALL ;  /* 0x0000000000007948 */ /* 0x000fea0003800000 */
[----:B------:R-:W-:Y:S01]  /*16ee0*/  ULDC.64 UR4, c[0x0][0xa00] ;  /* 0x0002800000047ab9 */ /* 0x000fe20000000a00 */
[----:B------:R-:W-:Y:S01]  /*16ef0*/  BSSY B6, `(.L_x_4008) ;  /* 0x0000025000067945 */ /* 0x000fe20003800000 */
[----:B------:R-:W-:Y:S01]  /*16f00*/  BAR.SYNC.DEFER_BLOCKING 0x8, 0x100 ;  /* 0x0204000000007b1d */ /* 0x000fe20000010000 */
[----:B------:R-:W-:-:S04]  /*16f10*/  ISETP.NE.U32.AND P0, PT, RZ, UR4, PT ;  /* 0x00000004ff007c0c */ /* 0x000fc8000bf05070 */
[----:B------:R-:W-:Y:S01]  /*16f20*/  ISETP.NE.AND.EX P0, PT, RZ, UR5, PT, P0 ;  /* 0x00000005ff007c0c */ /* 0x000fe2000bf05300 */
[----:B------:R-:W-:-:S03]  /*16f30*/  ULDC.64 UR4, c[0x0][0x298] ;  /* 0x0000a60000047ab9 */ /* 0x000fc60000000a00 */
[----:B------:R-:W-:-:S05]  /*16f40*/  SEL R5, R31, RZ, !P0 ;  /* 0x000000ff1f057207 */ /* 0x000fca0004000000 */
[----:B------:R0:W-:Y:S01]  /*16f50*/  STL [R1+0x1c], R5 ;  /* 0x00001c0501007387 */ /* 0x0001e20000100800 */
[----:B-----5:R-:W-:Y:S02]  /*16f60*/  SEL R2, R0, RZ, !P0 ;  /* 0x000000ff00027207 */ /* 0x020fe40004000000 */
[----:B------:R-:W-:-:S03]  /*16f70*/  SHF.R.S32.HI R0, RZ, 0x1f, R4 ;  /* 0x0000001fff007819 */ /* 0x000fc60000011404 */
[----:B------:R2:W-:Y:S01]  /*16f80*/  STL [R1+0x34], R2 ;  /* 0x0000340201007387 */ /* 0x0005e20000100800 */
[----:B------:R-:W-:Y:S01]  /*16f90*/  PRMT R31, R3, 0x8880, RZ ;  /* 0x00008880031f7816 */ /* 0x000fe200000000ff */
[----:B------:R-:W-:-:S03]  /*16fa0*/  IMAD R0, R0, UR4, RZ ;  /* 0x0000000400007c24 */ /* 0x000fc6000f8e02ff */
[----:B------:R-:W-:Y:S01]  /*16fb0*/  PRMT R31, R31, 0x7710, RZ ;  /* 0x000077101f1f7816 */ /* 0x000fe200000000ff */
[C---:B------:R-:W-:Y:S02]  /*16fc0*/  IMAD R0, R4.reuse, UR5, R0 ;  /* 0x0000000504007c24 */ /* 0x040fe4000f8e0200 */
[----:B0-----:R-:W-:-:S04]  /*16fd0*/  IMAD.WIDE.U32 R4, R4, UR4, RZ ;  /* 0x0000000404047c25 */ /* 0x001fc8000f8e00ff */
[----:B------:R-:W-:Y:S01]  /*16fe0*/  IMAD.IADD R0, R5, 0x1, R0 ;  /* 0x0000000105007824 */ /* 0x000fe200078e0200 */
[----:B------:R0:W-:Y:S01]  /*16ff0*/  STL.64 [R1], R4 ;  /* 0x0000000401007387 */ /* 0x0001e20000100a00 */
[----:B--2---:R-:W-:-:S03]  /*17000*/  VIADD R2, R17, 0x20400 ;  /* 0x0002040011027836 */ /* 0x004fc60000000000 */
[----:B------:R0:W-:Y:S02]  /*17010*/  STL [R1+0x10], R0 ;  /* 0x0000100001007387 */ /* 0x0001e40000100800 */
[----:B------:R-:W-:-:S13]  /*17020*/  LOP3.LUT P0, RZ, R2, 0x3ff, RZ, 0xc0, !PT ;  /* 0x000003ff02ff7812 */ /* 0x000fda000780c0ff */
[----:B0-----:R-:W-:Y:S05]  /*17030*/  @!P0 BRA `(.L_x_4009) ;  /* 0x0000000000408947 */ /* 0x001fea0003800000 */
        /* <DEDUP_REMOVED lines=15> */
[----:B01----:R-:W-:Y:S05]  /*17130*/  CALL.ABS.NOINC R2 ;  /* 0x0000000002007343 */ /* 0x003fea0003c00000 */
.L_x_4009:
[----:B------:R-:W-:Y:S05]  /*17140*/  BSYNC B6 ;  /* 0x0000000000067941 */ /* 0x000fea0003800000 */
.L_x_4008:
[----:B------:R-:W2:Y:S01]  /*17150*/  LDL.LU R0, [R1+0x10] ;  /* 0x0000100001007983 */ /* 0x000ea20000300800 */
[----:B------:R-:W-:Y:S01]  /*17160*/  ULDC.64 UR4, c[0x0][0x2d8] ;  /* 0x0000b60000047ab9 */ /* 0x000fe20000000a00 */
[----:B------:R-:W0:Y:S02]  /*17170*/  LDC R7, c[0x0][0x448] ;  /* 0x00011200ff077b82 */ /* 0x000e240000000800 */
[----:B------:R-:W2:Y:S04]  /*17180*/  LDL.LU.64 R2, [R1] ;  /* 0x0000000001027983 */ /* 0x000ea80000300a00 */
[----:B------:R-:W3:Y:S04]  /*17190*/  LDL.LU R20, [R1+0x34] ;  /* 0x0000340001147983 */ /* 0x000ee80000300800 */
[----:B------:R-:W4:Y:S04]  /*171a0*/  LDL.LU R21, [R1+0x1c] ;  /* 0x00001c0001157983 */ /* 0x000f280000300800 */
[----:B------:R0:W5:Y:S02]  /*171b0*/  LDL R8, [R1+0x30] ;  /* 0x0000300001087983 */ /* 0x0001640000100800 */
[----:B0-----:R-:W-:-:S13]  /*171c0*/  ISETP.NE.AND P0, PT, R7, 0x1, PT ;  /* 0x000000010700780c */ /* 0x001fda0003f05270 */
[----:B------:R-:W0:Y:S08]  /*171d0*/  @P0 LDC R5, c[0x0][0x44c] ;  /* 0x00011300ff050b82 */ /* 0x000e300000000800 */
[----:B------:R-:W1:Y:S01]  /*171e0*/  @P0 LDC R6, c[0x0][0x450] ;  /* 0x00011400ff060b82 */ /* 0x000e620000000800 */
[----:B--2---:R-:W-:Y:S02]  /*171f0*/  IMAD.MOV.U32 R3, RZ, RZ, R0 ;  /* 0x000000ffff037224 */ /* 0x004fe400078e0000 */
[----:B------:R-:W-:-:S04]  /*17200*/  IMAD.WIDE.U32 R2, R16, UR4, R2 ;  /* 0x0000000410027c25 */ /* 0x000fc8000f8e0002 */
[----:B------:R-:W-:Y:S01]  /*17210*/  IMAD R3, R16, UR5, R3 ;  /* 0x0000000510037c24 */ /* 0x000fe2000f8e0203 */
[----:B------:R-:W-:Y:S02]  /*17220*/  ULDC.64 UR4, c[0x0][0x2e0] ;  /* 0x0000b80000047ab9 */ /* 0x000fe40000000a00 */
[----:B---3--:R-:W-:Y:S02]  /*17230*/  IMAD R0, R20, UR4, RZ ;  /* 0x0000000414007c24 */ /* 0x008fe4000f8e02ff */
[----:B------:R-:W2:Y:S01]  /*17240*/  S2R R20, SR_TID.X ;  /* 0x0000000000147919 */ /* 0x000ea20000002100 */
[----:B----4-:R-:W-:-:S04]  /*17250*/  IMAD.WIDE.U32 R2, R21, UR4, R2 ;  /* 0x0000000415027c25 */ /* 0x010fc8000f8e0002 */
[----:B------:R-:W-:Y:S01]  /*17260*/  IMAD R0, R21, UR5, R0 ;  /* 0x0000000515007c24 */ /* 0x000fe2000f8e0200 */
[----:B------:R-:W3:Y:S01]  /*17270*/  S2R R9, SR_TID.X ;  /* 0x0000000000097919 */ /* 0x000ee20000002100 */
[----:B------:R-:W-:Y:S02]  /*17280*/  ULDC.64 UR4, c[0x0][0x2d0] ;  /* 0x0000b40000047ab9 */ /* 0x000fe40000000a00 */
[----:B------:R-:W-:Y:S01]  /*17290*/  IMAD.IADD R3, R3, 0x1, R0 ;  /* 0x0000000103037824 */ /* 0x000fe200078e0200 */
[----:B--2---:R-:W-:-:S04]  /*172a0*/  LOP3.LUT R20, R20, 0x7f, RZ, 0xc0, !PT ;  /* 0x0000007f14147812 */ /* 0x004fc800078ec0ff */
[----:B------:R-:W-:Y:S02]  /*172b0*/  SHF.R.U32.HI R21, RZ, 0x3, R20 ;  /* 0x00000003ff157819 */ /* 0x000fe40000011614 */
[----:B------:R-:W2:Y:S02]  /*172c0*/  S2R R20, SR_TID.X ;  /* 0x0000000000147919 */ /* 0x000ea40000002100 */
[----:B--2---:R-:W-:-:S05]  /*172d0*/  IMAD.SHL.U32 R20, R20, 0x10, RZ ;  /* 0x0000001014147824 */ /* 0x004fca00078e00ff */
[----:B------:R-:W-:-:S05]  /*172e0*/  LOP3.LUT R20, R21, 0x70, R20, 0xf8, !PT ;  /* 0x0000007015147812 */ /* 0x000fca00078ef814 */
[----:B------:R-:W-:Y:S02]  /*172f0*/  IMAD R0, R25, 0x40, R20 ;  /* 0x0000004019007824 */ /* 0x000fe400078e0214 */
[----:B------:R2:W5:Y:S02]  /*17300*/  LDL R20, [R1+0x14] ;  /* 0x0000140001147983 */ /* 0x0005640000100800 */
[----:B0-----:R-:W-:-:S04]  /*17310*/  @P0 IMAD.HI.U32 R5, R0, R5, RZ ;  /* 0x0000000500050227 */ /* 0x001fc800078e00ff */
[----:B------:R-:W-:Y:S01]  /*17320*/  IMAD.MOV.U32 R4, RZ, RZ, R0 ;  /* 0x000000ffff047224 */ /* 0x000fe200078e0000 */
[----:B-1----:R-:W-:Y:S01]  /*17330*/  @P0 SHF.R.U32.HI R4, RZ, R6, R5 ;  /* 0x00000006ff040219 */ /* 0x002fe20000011605 */
[----:B------:R-:W0:Y:S04]  /*17340*/  S2R R21, SR_TID.X ;  /* 0x0000000000157919 */ /* 0x000e280000002100 */
        /* <DEDUP_REMOVED lines=12> */
[----:B------:R-:W-:Y:S01]  /*17410*/  ULDC.64 UR4, c[0x0][0x280] ;  /* 0x0000a00000047ab9 */ /* 0x000fe20000000a00 */
[----:B---3--:R-:W-:Y:S01]  /*17420*/  IMAD.SHL.U32 R9, R9, 0x8, RZ ;  /* 0x0000000809097824 */ /* 0x008fe200078e00ff */
[C---:B------:R-:W-:Y:S01]  /*17430*/  LEA R0, P0, R2.reuse, UR4, 0x1 ;  /* 0x0000000402007c11 */ /* 0x040fe2000f8008ff */
[----:B------:R-:W-:Y:S01]  /*17440*/  IMAD.IADD R3, R3, 0x1, R4 ;  /* 0x0000000103037824 */ /* 0x000fe200078e0204 */
[----:B------:R-:W-:Y:S02]  /*17450*/  ULDC UR4, c[0x0][0x2b8] ;  /* 0x0000ae0000047ab9 */ /* 0x000fe40000000800 */
[----:B------:R-:W-:Y:S02]  /*17460*/  LOP3.LUT R9, R9, 0x38, RZ, 0xc0, !PT ;  /* 0x0000003809097812 */ /* 0x000fe400078ec0ff */
[----:B------:R-:W-:Y:S01]  /*17470*/  LEA.HI.X R2, R2, UR5, R3, 0x1, P0 ;  /* 0x0000000502027c11 */ /* 0x000fe200080f0c03 */
[----:B------:R-:W-:Y:S01]  /*17480*/  UMOV UR5, 0xffffffff ;  /* 0xffffffff00057882 */ /* 0x000fe20000000000 */
[----:B0-----:R-:W-:-:S02]  /*17490*/  LOP3.LUT R21, R21, 0x7f, RZ, 0xc0, !PT ;  /* 0x0000007f15157812 */ /* 0x001fc400078ec0ff */
[----:B------:R-:W-:Y:S02]  /*174a0*/  ISETP.GE.AND P1, PT, R9, UR4, PT ;  /* 0x0000000409007c0c */ /* 0x000fe4000bf26270 */
[----:B------:R-:W-:Y:S01]  /*174b0*/  SHF.R.U32.HI R10, RZ, 0x3, R21 ;  /* 0x00000003ff0a7819 */ /* 0x000fe20000011615 */
[----:B--2---:R-:W-:Y:S10]  /*174c0*/  BRA.DIV UR5, `(.L_x_4010) ;  /* 0x0000004205a07947 */ /* 0x004ff4000b800000 */
        /* <DEDUP_REMOVED lines=26> */
[----:B------:R-:W1:Y:S08]  /*17670*/  SHFL.IDX PT, R4, R2, 0x2, 0x181f ;  /* 0x00581f0002047f89 */ /* 0x000e7000000e0000 */
[----:B0-----:R-:W-:-:S05]  /*17680*/  @!P0 LEA R5, P2, R9, R5, 0x1 ;  /* 0x0000000509058211 */ /* 0x001fca00078408ff */
[----:B-1----:R-:W-:-:S05]  /*17690*/  @!P0 IMAD.X R4, RZ, RZ, R4, P2 ;  /* 0x000000ffff048224 */ /* 0x002fca00010e0604 */
[----:B------:R-:W-:-:S04]  /*176a0*/  @!P0 LOP3.LUT R5, R5, R4, RZ, 0x3c, !PT ;  /* 0x0000000405058212 */ /* 0x000fc800078e3cff */
[----:B------:R-:W-:-:S04]  /*176b0*/  @!P0 LOP3.LUT R4, R5, R4, RZ, 0x3c, !PT ;  /* 0x0000000405048212 */ /* 0x000fc800078e3cff */
[----:B------:R-:W-:-:S05]  /*176c0*/  @!P0 LOP3.LUT R5, R5, R4, RZ, 0x3c, !PT ;  /* 0x0000000405058212 */ /* 0x000fca00078e3cff */
[----:B------:R0:W-:Y:S04]  /*176d0*/  @!P0 LDGSTS.E.BYPASS.LTC128B.128 [R8+0x21400], desc[UR42][R4.64], !P1 ;  /* 0x2140000004088fae */ /* 0x0001e8000c901d6a */
[----:B0-----:R0:W1:Y:S02]  /*176e0*/  SHFL.IDX PT, R4, R2, 0x3, 0x181f ;  /* 0x00781f0002047f89 */ /* 0x00106400000e0000 */
.L_x_4123:
[----:B------:R-:W-:-:S05]  /*176f0*/  VIADD R25, R25, 0x30 ;  /* 0x0000003019197836 */ /* 0x000fca0000000000 */
[----:B------:R-:W-:-:S13]  /*17700*/  ISETP.GE.AND P0, PT, R25, R3, PT ;  /* 0x000000031900720c */ /* 0x000fda0003f06270 */
[----:B0-----:R-:W-:-:S05]  /*17710*/  @!P0 LEA R2, P2, R9, R0, 0x1 ;  /* 0x0000000009028211 */ /* 0x001fca00078408ff */
[----:B-1----:R-:W-:-:S05]  /*17720*/  @!P0 IMAD.X R3, RZ, RZ, R4, P2 ;  /* 0x000000ffff038224 */ /* 0x002fca00010e0604 */
[----:B------:R-:W-:Y:S01]  /*17730*/  @!PT LDS RZ, [RZ] ;  /* 0x00000000fffff984 */ /* 0x000fe20000000800 */
[----:B------:R-:W-:Y:S01]  /*17740*/  @!PT LDS RZ, [RZ] ;  /* 0x00000000fffff984 */ /* 0x000fe20000000800 */
[----:B------:R-:W-:Y:S01]  /*17750*/  @!PT LDS RZ, [RZ] ;  /* 0x00000000fffff984 */ /* 0x000fe20000000800 */
[----:B------:R0:W-:Y:S01]  /*17760*/  @!P0 LDGSTS.E.BYPASS.LTC128B.128 [R8+0x21c00], desc[UR42][R2.64], !P1 ;  /* 0x21c0000002088fae */ /* 0x0001e2000c901d6a */
[----:B------:R-:W-:Y:S01]  /*17770*/  PLOP3.LUT P0, PT, PT, PT, PT, 0x80, 0x0 ;  /* 0x000000000000781c */ /* 0x000fe20003f0f070 */
[----:B------:R-:W-:-:S12]  /*17780*/  NOP ;  /* 0x0000000000007918 */ /* 0x000fd80000000000 */
.L_x_4011:
        /* <DEDUP_REMOVED lines=18> */
.L_x_4124:
[----:B------:R-:W-:Y:S05]  /*178b0*/  BSYNC B0 ;  /* 0x0000000000007941 */ /* 0x000fea0003800000 */
.L_x_4012:
[----:B------:R-:W-:-:S05]  /*178c0*/  IMAD.U32 R2, RZ, RZ, UR38 ;  /* 0x00000026ff027e24 */ /* 0x000fca000f8e00ff */
[----:B------:R-:W-:-:S13]  /*178d0*/  ISETP.NE.AND P0, PT, R2, 0x3, PT ;  /* 0x000000030200780c */ /* 0x000fda0003f05270 */
[----:B------:R-:W-:Y:S05]  /*178e0*/  @!P0 BRA `(.L_x_4014) ;  /* 0x0000000000048947 */ /* 0x000fea0003800000 */
[----:B------:R-:W-:Y:S01]  /*178f0*/  BPT.TRAP 0x1 ;  /* 0x000000040000795c */ /* 0x000fe20000300000 */
.L_x_4014:
[----:B0-----:R-:W-:Y:S01]  /*17900*/  SHF.L.U32 R0, R28, 0x1f, RZ ;  /* 0x0000001f1c007819 */ /* 0x001fe200000006ff */
[----:B------:R-:W-:Y:S03]  /*17910*/  BSSY B0, `(.L_x_4015) ;  /* 0x0000003000007945 */ /* 0x000fe60003800000 */
[----:B------:R-:W0:Y:S02]  /*17920*/  SYNCS.PHASECHK.TRANS64.TRYWAIT P0, [R30+URZ+0x28c60], R0 ;  /* 0x028c60001e0075a7 */ /* 0x000e24000800017f */
[----:B0-----:R-:W-:Y:S05]  /*17930*/  @!P0 BRA `(.L_x_4016) ;  /* 0x0000004000dc8947 */ /* 0x001fea0003800000 */
.L_x_4125:
[----:B------:R-:W-:Y:S05]  /*17940*/  BSYNC B0 ;  /* 0x0000000000007941 */ /* 0x000fea0003800000 */
.L_x_4015:
[----:B------:R-:W0:Y:S01]  /*17950*/  LDL.LU R2, [R1+0x24] ;  /* 0x0000240001027983 */ /* 0x000e220000300800 */
[----:B------:R-:W-:Y:S01]  /*17960*/  ULDC.64 UR4, c[0x0][0x328] ;  /* 0x0000ca0000047ab9 */ /* 0x000fe20000000a00 */
[----:B------:R-:W-:Y:S02]  /*17970*/  ULDC.64 UR6, c[0x0][0x318] ;  /* 0x0000c60000067ab9 */ /* 0x000fe40000000a00 */
[----:B------:R-:W2:Y:S01]  /*17980*/  LDL.LU R4, [R1+0x28] ;  /* 0x0000280001047983 */ /* 0x000ea20000300800 */
        /* <DEDUP_REMOVED lines=8> */
[----:B------:R-:W-:Y:S01]  /*17a10*/  ULDC.64 UR4, c[0x0][0x330] ;  /* 0x0000cc0000047ab9 */ /* 0x000fe20000000a00 */
[----:B------:R-:W-:Y:S02]  /*17a20*/  IMAD R4, R22, 0x8000, R35 ;  /* 0x0000800016047824 */ /* 0x000fe400078e0223 */
[----:B------:R-:W-:Y:S02]  /*17a30*/  IMAD.IADD R3, R3, 0x1, R0 ;  /* 0x0000000103037824 */ /* 0x000fe400078e0200 */
[----:B------:R-:W-:Y:S01]  /*17a40*/  IMAD.WIDE.U32 R2, R16, UR4, R2 ;  /* 0x0000000410027c25 */ /* 0x000fe2000f8e0002 */
[----:B------:R-:W-:-:S03]  /*17a50*/  UMOV UR4, 0xffffffff ;  /* 0xffffffff00047882 */ /* 0x000fc60000000000 */
[----:B------:R-:W-:Y:S01]  /*17a60*/  IMAD R6, R16, UR5, R3 ;  /* 0x0000000510067c24 */ /* 0x000fe2000f8e0203 */
[----:B------:R-:W-:-:S04]  /*17a70*/  LEA R5, P0, R2, UR6, 0x1 ;  /* 0x0000000602057c11 */ /* 0x000fc8000f8008ff */
[----:B------:R-:W-:Y:S01]  /*17a80*/  LEA.HI.X R6, R2, UR7, R6, 0x1, P0 ;  /* 0x0000000702067c11 */ /* 0x000fe200080f0c06 */
[----:B------:R-:W-:Y:S08]  /*17a90*/  BRA.DIV UR4, `(.L_x_4017) ;  /* 0x0000004204987947 */ /* 0x000ff0000b800000 */
[----:B------:R-:W2:Y:S01]  /*17aa0*/  LDL R3, [R1+0x8] ;  /* 0x0000080001037983 */ /* 0x000ea20000100800 */
        /* <DEDUP_REMOVED lines=18> */
[----:B------:R-:W-:Y:S02]  /*17bd0*/  PRMT R7, R8, 0x8880, RZ ;  /* 0x0000888008077816 */ /* 0x000fe400000000ff */
[----:B0-----:R-:W-:Y:S02]  /*17be0*/  IADD3.X R3, RZ, R3, RZ, P0, !PT ;  /* 0x00000003ff037210 */ /* 0x001fe400007fe4ff */
[----:B------:R-:W-:-:S02]  /*17bf0*/  ISETP.LT.OR P0, PT, R23, 0x1, P1 ;  /* 0x000000011700780c */ /* 0x000fc40000f01670 */
        /* <DEDUP_REMOVED lines=66> */
.L_x_4135:
[C---:B------:R-:W-:Y:S02]  /*18020*/  LOP3.LUT P6, RZ, R18.reuse, 0x100, RZ, 0xc0, !PT ;  /* 0x0000010012ff7812 */ /* 0x040fe400078cc0ff */
[----:B------:R-:W-:Y:S02]  /*18030*/  LOP3.LUT R18, R18, 0xfffff7ff, RZ, 0xc0, !PT ;  /* 0xfffff7ff12127812 */ /* 0x000fe400078ec0ff */
[C---:B------:R-:W-:Y:S02]  /*18040*/  ISETP.LT.OR P6, PT, R23.reuse, 0x31, P6 ;  /* 0x000000311700780c */ /* 0x040fe400037c1670 */
[----:B------:R-:W-:-:S11]  /*18050*/  ISETP.LT.OR P5, PT, R23, 0x31, !P5 ;  /* 0x000000311700780c */ /* 0x000fd60006fa1670 */
[----:B------:R-:W-:Y:S02]  /*18060*/  @P6 LOP3.LUT R18, R18, 0x800, RZ, 0xfc, !PT ;  /* 0x0000080012126812 */ /* 0x000fe400078efcff */
[C---:B------:R-:W-:Y:S02]  /*18070*/  ISETP.LT.OR P6, PT, R23.reuse, 0x31, !P4 ;  /* 0x000000311700780c */ /* 0x040fe400067c1670 */
[----:B------:R-:W-:Y:S02]  /*18080*/  LOP3.LUT R18, R18, 0xffffdfff, RZ, 0xc0, !PT ;  /* 0xffffdfff12127812 */ /* 0x000fe400078ec0ff */
[C---:B------:R-:W-:Y:S02]  /*18090*/  ISETP.LT.OR P4, PT, R23.reuse, 0x31, !P2 ;  /* 0x000000311700780c */ /* 0x040fe40005781670 */
        /* <DEDUP_REMOVED lines=26> */
.L_x_4018:
        /* <DEDUP_REMOVED lines=11> */
.L_x_4019:
[----:B------:R-:W2:Y:S01]  /*182f0*/  LDL.LU R2, [R1+0x18] ;  /* 0x0000180001027983 */ /* 0x000ea20000300800 */
[----:B------:R1:W-:Y:S01]  /*18300*/  SYNCS.ARRIVE.TRANS64.A1T0 RZ, [R30+URZ+0x28c50], RZ ;  /* 0x028c50ff1eff79a7 */ /* 0x0003e2000810003f */
[----:B------:R-:W-:Y:S01]  /*18310*/  BSSY B0, `(.L_x_4020) ;  /* 0x00000f2000007945 */ /* 0x000fe20003800000 */
[----:B--2---:R-:W-:-:S05]  /*18320*/  VIADD R7, R2, 0xfffffffe ;  /* 0xfffffffe02077836 */ /* 0x004fca0000000000 */
[----:B------:R-:W-:-:S13]  /*18330*/  ISETP.GE.AND P0, PT, R7, R32, PT ;  /* 0x000000200700720c */ /* 0x000fda0003f06270 */
[----:B-1----:R-:W-:Y:S05]  /*18340*/  @!P0 BRA `(.L_x_4021) ;  /* 0x0000000c00b88947 */ /* 0x002fea0003800000 */
[----:B------:R-:W2:Y:S04]  /*18350*/  LDL.LU R3, [R1+0x2c] ;  /* 0x00002c0001037983 */ /* 0x000ea80000300800 */
[----:B------:R-:W3:Y:S01]  /*18360*/  LDL.LU R2, [R1+0x8] ;  /* 0x0000080001027983 */ /* 0x000ee20000300800 */
[----:B--2---:R-:W-:Y:S02]  /*18370*/  LOP3.LUT R31, R3, 0x40, RZ, 0xc0, !PT ;  /* 0x00000040031f7812 */ /* 0x004fe400078ec0ff */
[----:B---3--:R-:W-:Y:S02]  /*18380*/  LOP3.LUT R30, R2, 0x80, RZ, 0xc0, !PT ;  /* 0x00000080021e7812 */ /* 0x008fe400078ec0ff */
[----:B------:R-:W-:Y:S02]  /*18390*/  SHF.R.U32.HI R31, RZ, 0x2, R31 ;  /* 0x00000002ff1f7819 */ /* 0x000fe4000001161f */
[----:B------:R-:W-:-:S07]  /*183a0*/  SHF.R.U32.HI R30, RZ, 0x3, R30 ;  /* 0x00000003ff1e7819 */ /* 0x000fce000001161e */
.L_x_4034:
[----:B-1----:R-:W1:Y:S01]  /*183b0*/  S2R R2, SR_TID.X ;  /* 0x0000000000027919 */ /* 0x002e620000002100 */
[----:B0-----:R-:W0:Y:S01]  /*183c0*/  LDC R5, c[0x0][0x430] ;  /* 0x00010c00ff057b82 */ /* 0x001e220000000800 */
[----:B------:R-:W-:Y:S01]  /*183d0*/  IMAD R4, R7, 0x40, R33 ;  /* 0x0000004007047824 */ /* 0x000fe200078e0221 */
[----:B--2---:R-:W2:Y:S01]  /*183e0*/  S2R R8, SR_TID.X ;  /* 0x0000000000087919 */ /* 0x004ea20000002100 */
[----:B------:R-:W-:Y:S02]  /*183f0*/  IMAD.U32 R10, RZ, RZ, UR38 ;  /* 0x00000026ff0a7e24 */ /* 0x000fe4000f8e00ff */
[----:B------:R-:W-:Y:S01]  /*18400*/  VIADD R22, R22, 0x1 ;  /* 0x0000000116167836 */ /* 0x000fe20000000000 */
[----:B0-----:R-:W-:Y:S02]  /*18410*/  ISETP.NE.AND P0, PT, R5, 0x1, PT ;  /* 0x000000010500780c */ /* 0x001fe40003f05270 */
[----:B-1----:R-:W-:Y:S01]  /*18420*/  LOP3.LUT R2, R2, 0x7f, RZ, 0xc0, !PT ;  /* 0x0000007f02027812 */ /* 0x002fe200078ec0ff */
[----:B--2---:R-:W-:-:S03]  /*18430*/  IMAD.SHL.U32 R8, R8, 0x10, RZ ;  /* 0x0000001008087824 */ /* 0x004fc600078e00ff */
[----:B------:R-:W-:-:S07]  /*18440*/  SHF.R.U32.HI R2, RZ, 0x3, R2 ;  /* 0x00000003ff027819 */ /* 0x000fce0000011602 */
[----:B---3--:R-:W0:Y:S01]  /*18450*/  @P0 LDC R6, c[0x0][0x434] ;  /* 0x00010d00ff060b82 */ /* 0x008e220000000800 */
[----:B------:R-:W-:-:S04]  /*18460*/  LOP3.LUT R8, R2, 0x70, R8, 0xf8, !PT ;  /* 0x0000007002087812 */ /* 0x000fc800078ef808 */
[----:B------:R-:W-:-:S03]  /*18470*/  ISETP.GT.U32.AND P1, PT, R8, 0x3f, PT ;  /* 0x0000003f0800780c */ /* 0x000fc60003f24070 */
[----:B------:R-:W1:Y:S01]  /*18480*/  @P0 LDC R3, c[0x0][0x438] ;  /* 0x00010e00ff030b82 */ /* 0x000e620000000800 */
[----:B------:R-:W-:-:S04]  /*18490*/  IMAD.IADD R4, R8, 0x1, R4 ;  /* 0x0000000108047824 */ /* 0x000fc800078e0204 */
[----:B------:R-:W-:-:S05]  /*184a0*/  IMAD.MOV.U32 R2, RZ, RZ, R4 ;  /* 0x000000ffff027224 */ /* 0x000fca00078e0004 */
[----:B------:R-:W2:Y:S01]  /*184b0*/  @!P1 LDC.64 R8, c[0x0][0x428] ;  /* 0x00010a00ff089b82 */ /* 0x000ea20000000a00 */
[----:B0-----:R-:W-:-:S05]  /*184c0*/  @P0 IMAD.HI.U32 R6, R4, R6, RZ ;  /* 0x0000000604060227 */ /* 0x001fca00078e00ff */
[----:B-1----:R-:W-:-:S05]  /*184d0*/  @P0 SHF.R.U32.HI R2, RZ, R3, R6 ;  /* 0x00000003ff020219 */ /* 0x002fca0000011606 */
[----:B------:R-:W-:-:S04]  /*184e0*/  IMAD.MOV R3, RZ, RZ, -R2 ;  /* 0x000000ffff037224 */ /* 0x000fc800078e0a02 */
[----:B------:R-:W-:Y:S01]  /*184f0*/  IMAD R5, R5, R3, R4 ;  /* 0x0000000305057224 */ /* 0x000fe200078e0204 */
[--C-:B------:R-:W-:Y:S01]  /*18500*/  @!P1 SHF.R.S32.HI R3, RZ, 0x1f, R2.reuse ;  /* 0x0000001fff039819 */ /* 0x100fe20000011402 */
[-C--:B--2---:R-:W-:Y:S02]  /*18510*/  @!P1 IMAD R4, R34, R8.reuse, RZ ;  /* 0x0000000822049224 */ /* 0x084fe400078e02ff */
[----:B------:R-:W-:-:S04]  /*18520*/  @!P1 IMAD.WIDE.U32 R2, R26, R8, R2 ;  /* 0x000000081a029225 */ /* 0x000fc800078e0002 */
[----:B------:R-:W-:Y:S02]  /*18530*/  @!P1 IMAD R4, R26, R9, R4 ;  /* 0x000000091a049224 */ /* 0x000fe400078e0204 */
[----:B------:R-:W0:Y:S02]  /*18540*/  @!P1 LDC.64 R8, c[0x0][0x418] ;  /* 0x00010600ff089b82 */ /* 0x000e240000000a00 */
[----:B------:R-:W-:Y:S02]  /*18550*/  @!P1 IMAD.IADD R3, R4, 0x1, R3 ;  /* 0x0000000104039824 */ /* 0x000fe400078e0203 */
[----:B------:R-:W-:Y:S01]  /*18560*/  IMAD.MOV.U32 R4, RZ, RZ, RZ ;  /* 0x000000ffff047224 */ /* 0x000fe200078e00ff */
[----:B0-----:R-:W-:-:S04]  /*18570*/  @!P1 LEA R8, P0, R2, R8, 0x2 ;  /* 0x0000000802089211 */ /* 0x001fc800078010ff */
[----:B------:R-:W-:Y:S02]  /*18580*/  @!P1 LEA.HI.X R9, R2, R9, R3, 0x2, P0 ;  /* 0x0000000902099211 */ /* 0x000fe400000f1403 */
[----:B------:R-:W-:-:S03]  /*18590*/  ISETP.NE.AND P0, PT, R22, 0x2, PT ;  /* 0x000000021600780c */ /* 0x000fc60003f05270 */
[----:B------:R0:W5:Y:S01]  /*185a0*/  @!P1 LDG.E R4, desc[UR42][R8.64] ;  /* 0x0000002a08049981 */ /* 0x000162000c1e1900 */
[----:B------:R-:W-:Y:S01]  /*185b0*/  ISETP.NE.AND P1, PT, R10, 0x3, PT ;  /* 0x000000030a00780c */ /* 0x000fe20003f25270 */
[----:B------:R-:W-:Y:S01]  /*185c0*/  IMAD.MOV.U32 R3, RZ, RZ, R7 ;  /* 0x000000ffff037224 */ /* 0x000fe200078e0007 */
[----:B------:R-:W-:Y:S01]  /*185d0*/  SEL R2, RZ, 0x1, P0 ;  /* 0x00000001ff027807 */ /* 0x000fe20000000000 */
[----:B------:R-:W-:Y:S05]  /*185e0*/  YIELD ;  /* 0x0000000000007946 */ /* 0x000fea0003800000 */
[----:B------:R-:W-:Y:S01]  /*185f0*/  SEL R22, R22, RZ, P0 ;  /* 0x000000ff16167207 */ /* 0x000fe20000000000 */
[----:B------:R-:W-:Y:S01]  /*18600*/  VIADD R7, R7, 0xffffffff ;  /* 0xffffffff07077836 */ /* 0x000fe20000000000 */
[----:B------:R-:W-:-:S02]  /*18610*/  LOP3.LUT R28, R28, R2, RZ, 0x3c, !PT ;  /* 0x000000021c1c7212 */ /* 0x000fc400078e3cff */
[----:B------:R-:W-:Y:S01]  /*18620*/  ISETP.GT.AND P3, PT, R3, R32, PT ;  /* 0x000000200300720c */ /* 0x000fe20003f64270 */
[----:B0-----:R-:W-:-:S12]  /*18630*/  @!P1 BRA `(.L_x_4022) ;  /* 0x0000000000049947 */ /* 0x001fd80003800000 */
[----:B------:R-:W-:Y:S01]  /*18640*/  BPT.TRAP 0x1 ;  /* 0x000000040000795c */ /* 0x000fe20000300000 */
.L_x_4022:
[----:B------:R-:W-:Y:S01]  /*18650*/  IMAD R6, R22, 0x8, R17 ;  /* 0x0000000816067824 */ /* 0x000fe200078e0211 */
[----:B------:R-:W-:Y:S01]  /*18660*/  SHF.L.U32 R20, R28, 0x1f, RZ ;  /* 0x0000001f1c147819 */ /* 0x000fe200000006ff */
[----:B------:R-:W-:Y:S01]  /*18670*/  BSSY B1, `(.L_x_4023) ;  /* 0x0000004000017945 */ /* 0x000fe20003800000 */
[----:B------:R-:W-:Y:S02]  /*18680*/  SHF.R.S32.HI R9, RZ, 0x1f, R5 ;  /* 0x0000001fff097819 */ /* 0x000fe40000011405 */
[----:B------:R-:W0:Y:S02]  /*18690*/  SYNCS.PHASECHK.TRANS64.TRYWAIT P0, [R6+URZ+0x28c40], R20 ;  /* 0x028c4014060075a7 */ /* 0x000e24000800017f */
[----:B0-----:R-:W-:Y:S05]  /*186a0*/  @!P0 BRA `(.L_x_4024) ;  /* 0x0000003c00c08947 */ /* 0x001fea0003800000 */
.L_x_4136:
[----:B------:R-:W-:Y:S05]  /*186b0*/  BSYNC B1 ;  /* 0x0000000000017941 */ /* 0x000fea0003800000 */
.L_x_4023:
        /* <DEDUP_REMOVED lines=40> */
.L_x_4146:
        /* <DEDUP_REMOVED lines=8> */
.L_x_4026:
        /* <DEDUP_REMOVED lines=11> */
.L_x_4027:
[----:B------:R2:W-:Y:S01]  /*18a70*/  SYNCS.ARRIVE.TRANS64.A1T0 RZ, [R6+URZ+0x28c30], RZ ;  /* 0x028c30ff06ff79a7 */ /* 0x0005e2000810003f */
[----:B------:R-:W-:Y:S05]  /*18a80*/  @!P2 BRA `(.L_x_4028) ;  /* 0x000000000004a947 */ /* 0x000fea0003800000 */
[----:B------:R-:W-:Y:S01]  /*18a90*/  BPT.TRAP 0x1 ;  /* 0x000000040000795c */ /* 0x000fe20000300000 */
.L_x_4028:
[----:B------:R-:W3:Y:S01]  /*18aa0*/  SYNCS.PHASECHK.TRANS64.TRYWAIT P0, [R6+URZ+0x28c60], R20 ;  /* 0x028c6014060075a7 */ /* 0x000ee2000800017f */
[----:B------:R-:W-:Y:S04]  /*18ab0*/  BSSY B1, `(.L_x_4029) ;  /* 0x0000002000017945 */ /* 0x000fe80003800000 */
[----:B---3--:R-:W-:Y:S05]  /*18ac0*/  @!P0 BRA `(.L_x_4030) ;  /* 0x0000003c00e88947 */ /* 0x008fea0003800000 */
.L_x_4147:
[----:B------:R-:W-:Y:S05]  /*18ad0*/  BSYNC B1 ;  /* 0x0000000000017941 */ /* 0x000fea0003800000 */
.L_x_4029:
        /* <DEDUP_REMOVED lines=8> */
[----:B-1----:R-:W-:Y:S02]  /*18b60*/  IMAD R21, R22, 0x7000, R8 ;  /* 0x0000700016157824 */ /* 0x002fe400078e0208 */
        /* <DEDUP_REMOVED lines=12> */
[----:B------:R-:W1:Y:S01]  /*18c30*/  SHFL.IDX PT, R2, R9, RZ, 0x181f ;  /* 0x00181fff09027589 */ /* 0x000e6200000e0000 */
[C---:B------:R-:W-:Y:S01]  /*18c40*/  LOP3.LUT P1, RZ, R18.reuse, 0x80, RZ, 0xc0, !PT ;  /* 0x0000008012ff7812 */ /* 0x040fe2000782c0ff */
[----:B------:R-:W-:Y:S01]  /*18c50*/  IMAD R21, R21, 0x2, R17 ;  /* 0x0000000215157824 */ /* 0x000fe200078e0211 */
[C---:B------:R-:W-:Y:S01]  /*18c60*/  LOP3.LUT P2, RZ, R18.reuse, 0x40, RZ, 0xc0, !PT ;  /* 0x0000004012ff7812 */ /* 0x040fe2000784c0ff */
[----:B------:R-:W4:Y:S01]  /*18c70*/  SHFL.IDX PT, R3, R10, RZ, 0x181f ;  /* 0x00181fff0a037589 */ /* 0x000f2200000e0000 */
[----:B------:R-:W-:-:S03]  /*18c80*/  LOP3.LUT R18, R18, 0xffffdfff, RZ, 0xc0, !PT ;  /* 0xffffdfff12127812 */ /* 0x000fc600078ec0ff */
[----:B------:R-:W5:Y:S01]  /*18c90*/  SHFL.IDX PT, R14, R9, 0x1, 0x181f ;  /* 0x00381f00090e7f89 */ /* 0x000f6200000e0000 */
[----:B------:R-:W-:-:S03]  /*18ca0*/  @P3 LOP3.LUT R18, R18, 0x2000, RZ, 0xfc, !PT ;  /* 0x0000200012123812 */ /* 0x000fc600078efcff */
[----:B------:R-:W0:Y:S01]  /*18cb0*/  SHFL.IDX PT, R5, R10, 0x1, 0x181f ;  /* 0x00381f000a057f89 */ /* 0x000e2200000e0000 */
[C---:B------:R-:W-:Y:S02]  /*18cc0*/  LOP3.LUT P3, RZ, R18.reuse, 0x20, RZ, 0xc0, !PT ;  /* 0x0000002012ff7812 */ /* 0x040fe4000786c0ff */
[C---:B------:R-:W-:Y:S01]  /*18cd0*/  LOP3.LUT P6, RZ, R18.reuse, 0x10, RZ, 0xc0, !PT ;  /* 0x0000001012ff7812 */ /* 0x040fe200078cc0ff */
[----:B------:R-:W-:Y:S01]  /*18ce0*/  SHFL.IDX PT, R8, R10, 0x2, 0x181f ;  /* 0x00581f000a087f89 */ /* 0x000fe200000e0000 */
[----:B------:R-:W-:-:S03]  /*18cf0*/  LOP3.LUT R18, R18, 0xffff7fff, RZ, 0xc0, !PT ;  /* 0xffff7fff12127812 */ /* 0x000fc600078ec0ff */
[----:B------:R-:W-:Y:S01]  /*18d00*/  SHFL.IDX PT, R10, R10, 0x3, 0x181f ;  /* 0x00781f000a0a7f89 */ /* 0x000fe200000e0000 */
[----:B-1----:R-:W-:-:S05]  /*18d10*/  IADD3 R2, P0, R2, R0, RZ ;  /* 0x0000000002027210 */ /* 0x002fca0007f1e0ff */
[----:B------:R-:W-:Y:S01]  /*18d20*/  @P3 LOP3.LUT R18, R18, 0x8000, RZ, 0xfc, !PT ;  /* 0x0000800012123812 */ /* 0x000fe200078efcff */
[----:B----4-:R-:W-:Y:S01]  /*18d30*/  IMAD.X R3, RZ, RZ, R3, P0 ;  /* 0x000000ffff037224 */ /* 0x010fe200000e0603 */
[----:B------:R-:W-:-:S04]  /*18d40*/  ISETP.NE.U32.AND P0, PT, R31, RZ, PT ;  /* 0x000000ff1f00720c */ /* 0x000fc80003f05070 */
[----:B------:R-:W-:Y:S01]  /*18d50*/  LDGSTS.E.BYPASS.LTC128B.128 [R21+0x400], desc[UR42][R2.64], !P1 ;  /* 0x0040000002157fae */ /* 0x000fe2000c901d6a */
[----:B------:R-:W-:-:S03]  /*18d60*/  ISETP.NE.U32.AND P1, PT, R30, RZ, PT ;  /* 0x000000ff1e00720c */ /* 0x000fc60003f25070 */
[----:B------:R-:W-:Y:S01]  /*18d70*/  LDGSTS.E.BYPASS.LTC128B.128 [R21+0x2400], desc[UR42][R2.64+0x80], !P2 ;  /* 0x0240008002157fae */ /* 0x000fe2000d101d6a */
[----:B-----5:R-:W-:-:S03]  /*18d80*/  IADD3 R4, P2, R14, R0, RZ ;  /* 0x000000000e047210 */ /* 0x020fc60007f5e0ff */
[----:B------:R-:W-:Y:S01]  /*18d90*/  LDGSTS.E.BYPASS.LTC128B.128 [R21+0x4400], desc[UR42][R2.64+0x100], !P3 ;  /* 0x0440010002157fae */ /* 0x000fe2000d901d6a */
[C---:B------:R-:W-:Y:S01]  /*18da0*/  LOP3.LUT P3, RZ, R18.reuse, 0x80, RZ, 0xc0, !PT ;  /* 0x0000008012ff7812 */ /* 0x040fe2000786c0ff */
[----:B0-----:R-:W-:Y:S01]  /*18db0*/  IMAD.X R5, RZ, RZ, R5, P2 ;  /* 0x000000ffff057224 */ /* 0x001fe200010e0605 */
        /* <DEDUP_REMOVED lines=33> */
.L_x_4157:
[----:B------:R-:W-:Y:S02]  /*18fd0*/  LOP3.LUT R18, R18, 0xffffbfff, RZ, 0xc0, !PT ;  /* 0xffffbfff12127812 */ /* 0x000fe400078ec0ff */
[----:B-1----:R-:W-:Y:S02]  /*18fe0*/  IADD3 R2, P2, R14, R0, RZ ;  /* 0x000000000e027210 */ /* 0x002fe40007f5e0ff */
[----:B------:R-:W-:Y:S02]  /*18ff0*/  @P1 LOP3.LUT R18, R18, 0x4000, RZ, 0xfc, !PT ;  /* 0x0000400012121812 */ /* 0x000fe400078efcff */
[----:B------:R-:W-:Y:S02]  /*19000*/  IADD3.X R3, RZ, R10, RZ, P2, !PT ;  /* 0x0000000aff037210 */ /* 0x000fe400017fe4ff */
        /* <DEDUP_REMOVED lines=21> */
.L_x_4032:
        /* <DEDUP_REMOVED lines=11> */
.L_x_4033:
[----:B------:R1:W-:Y:S01]  /*19210*/  SYNCS.ARRIVE.TRANS64.A1T0 RZ, [R6+URZ+0x28c50], RZ ;  /* 0x028c50ff06ff79a7 */ /* 0x0003e2000810003f */
[----:B------:R-:W-:Y:S05]  /*19220*/  @P3 BRA `(.L_x_4034) ;  /* 0xfffffff000603947 */ /* 0x000fea000383ffff */
.L_x_4021:
[----:B------:R-:W-:Y:S05]  /*19230*/  BSYNC B0 ;  /* 0x0000000000007941 */ /* 0x000fea0003800000 */
.L_x_4020:
        /* <DEDUP_REMOVED lines=9> */
[----:B0-----:R-:W0:Y:S01]  /*192d0*/  S2R R5, SR_LANEID ;  /* 0x0000000000057919 */ /* 0x001e220000000000 */
[----:B------:R-:W-:Y:S01]  /*192e0*/  VOTEU.ANY UR4, UPT, PT ;  /* 0x0000000000047886 */ /* 0x000fe200038e0100 */
[----:B------:R-:W4:Y:S01]  /*192f0*/  LDC.64 R2, c[0x0][0xc60] ;  /* 0x00031800ff027b82 */ /* 0x000f220000000a00 */
[----:B------:R-:W0:Y:S02]  /*19300*/  FLO.U32 R0, UR4 ;  /* 0x0000000400007d00 */ /* 0x000e2400080e0000 */
[----:B0-----:R-:W-:-:S06]  /*19310*/  ISETP.EQ.U32.AND P1, PT, R0, R5, PT ;  /* 0x000000050000720c */ /* 0x001fcc0003f22070 */
[----:B------:R-:W4:Y:S07]  /*19320*/  POPC R5, UR4 ;  /* 0x0000000400057d09 */ /* 0x000f2e0008000000 */
[----:B----4-:R-:W4:Y:S01]  /*19330*/  @P1 ATOMG.E.ADD.STRONG.GPU PT, R3, desc[UR42][R2.64], R5 ;  /* 0x00000005020319a8 */ /* 0x010f2200081ee1ea */
[----:B------:R-:W0:Y:S02]  /*19340*/  S2R R4, SR_LTMASK ;  /* 0x0000000000047919 */ /* 0x000e240000003900 */
[----:B0-----:R-:W-:-:S04]  /*19350*/  LOP3.LUT R4, R4, UR4, RZ, 0xc0, !PT ;  /* 0x0000000404047c12 */ /* 0x001fc8000f8ec0ff */
[----:B------:R-:W0:Y:S01]  /*19360*/  POPC R7, R4 ;  /* 0x0000000400077309 */ /* 0x000e220000000000 */
[----:B----4-:R-:W0:Y:S02]  /*19370*/  SHFL.IDX PT, R0, R3, R0, 0x1f ;  /* 0x00001f0003007589 */ /* 0x010e2400000e0000 */
[----:B0-----:R-:W-:-:S07]  /*19380*/  IADD3 R24, R0, UR37, R7 ;  /* 0x0000002500187c10 */ /* 0x001fce000fffe007 */
.L_x_4036:
[----:B------:R-:W-:Y:S05]  /*19390*/  BSYNC B0 ;  /* 0x0000000000007941 */ /* 0x000fea0003800000 */
.L_x_4035:
[----:B------:R-:W-:-:S07]  /*193a0*/  SEL R22, R22, RZ, P0 ;  /* 0x000000ff16167207 */ /* 0x000fce0000000000 */
.L_x_3995:
[----:B------:R-:W-:Y:S05]  /*193b0*/  BSYNC B7 ;  /* 0x0000000000077941 */ /* 0x000fea0003800000 */
.L_x_3993:
[----:B------:R-:W-:-:S13]  /*193c0*/  LOP3.LUT P0, RZ, R18, 0x1000, RZ, 0xc0, !PT ;  /* 0x0000100012ff7812 */ /* 0x000fda000780c0ff */
[----:B------:R-:W-:Y:S05]  /*193d0*/  @!P0 BRA `(.L_x_4037) ;  /* 0x0000000000248947 */ /* 0x000fea0003800000 */
[----:B------:R-:W-:Y:S05]  /*193e0*/  WARPSYNC.ALL ;  /* 0x0000000000007948 */ /* 0x000fea0003800000 */
[----:B------:R-:W4:Y:S08]  /*193f0*/  S2UR UR5, SR_CgaCtaId ;  /* 0x00000000000579c3 */ /* 0x000f300000008800 */
[----:B------:R-:W-:Y:S06]  /*19400*/  BAR.SYNC.DEFER_BLOCKING 0x5, 0x180 ;  /* 0x0146000000007b1d */ /* 0x000fec0000010000 */
[----:B------:R-:W-:-:S02]  /*19410*/  UMOV UR4, 0x400 ;  /* 0x0000040000047882 */ /* 0x000fc40000000000 */
[----:B----4-:R-:W-:-:S06]  /*19420*/  ULEA UR4, UR5, UR4, 0x18 ;  /* 0x0000000405047291 */ /* 0x010fcc000f8ec03f */
[----:B0-----:R-:W-:-:S05]  /*19430*/  IMAD.U32 R17, RZ, RZ, UR4 ;  /* 0x00000004ff117e24 */ /* 0x001fca000f8e00ff */
[----:B------:R0:W4:Y:S01]  /*19440*/  LDS.128 R24, [R17+0x28cd0] ;  /* 0x028cd00011187984 */ /* 0x0001220000000c00 */
[----:B------:R-:W-:Y:S06]  /*19450*/  BAR.ARV 0x4, 0x180 ;  /* 0x0106000000007b1d */ /* 0x000fec0000002000 */
[----:B------:R-:W-:Y:S05]  /*19460*/  BRA `(.L_x_4038) ;  /* 0x0000000800d07947 */ /* 0x000fea0003800000 */
.L_x_4037:
        /* <DEDUP_REMOVED lines=8> */
[----:B0-----:R-:W0:Y:S08]  /*194f0*/  @!P1 LDC.64 R2, c[0x0][0xc80] ;  /* 0x00032000ff029b82 */ /* 0x001e300000000a00 */
[----:B------:R-:W4:Y:S01]  /*19500*/  @!P1 LDC.64 R4, c[0x0][0xc78] ;  /* 0x00031e00ff049b82 */ /* 0x000f220000000a00 */
[----:B0-----:R-:W-:-:S05]  /*19510*/  @!P1 IMAD.WIDE R2, R7, 0x4, R2 ;  /* 0x0000000407029825 */ /* 0x001fca00078e0202 */
[----:B------:R4:W5:Y:S02]  /*19520*/  @!P1 LDG.E R8, desc[UR42][R2.64] ;  /* 0x0000002a02089981 */ /* 0x000964000c1e1900 */
[----:B----4-:R-:W-:-:S05]  /*19530*/  @!P1 IMAD.WIDE R2, R7, 0x4, R4 ;  /* 0x0000000407029825 */ /* 0x010fca00078e0204 */
[----:B------:R-:W4:Y:S01]  /*19540*/  @!P1 LDG.E R5, desc[UR42][R2.64] ;  /* 0x0000002a02059981 */ /* 0x000f22000c1e1900 */
[----:B------:R-:W-:Y:S01]  /*19550*/  IMAD.MOV.U32 R7, RZ, RZ, RZ ;  /* 0x000000ffff077224 */ /* 0x000fe200078e00ff */
[C---:B------:R-:W-:Y:S01]  /*19560*/  ISETP.GE.U32.AND P2, PT, R9.reuse, 0x2, PT ;  /* 0x000000020900780c */ /* 0x040fe20003f46070 */
[----:B------:R-:W-:Y:S01]  /*19570*/  IMAD.MOV.U32 R4, RZ, RZ, RZ ;  /* 0x000000ffff047224 */ /* 0x000fe200078e00ff */
[C---:B------:R-:W-:Y:S01]  /*19580*/  ISETP.GE.U32.AND P3, PT, R9.reuse, 0x4, PT ;  /* 0x000000040900780c */ /* 0x040fe20003f66070 */
[----:B------:R-:W-:Y:S01]  /*19590*/  SHFL.IDX PT, R0, R24, RZ, 0x1f ;  /* 0x00001fff18007589 */ /* 0x000fe200000e0000 */
[C---:B------:R-:W-:Y:S02]  /*195a0*/  ISETP.GE.U32.AND P4, PT, R9.reuse, 0x8, PT ;  /* 0x000000080900780c */ /* 0x040fe40003f86070 */
[----:B------:R-:W-:Y:S01]  /*195b0*/  ISETP.GE.U32.AND P5, PT, R9, 0x10, PT ;  /* 0x000000100900780c */ /* 0x000fe20003fa6070 */
[----:B-123--:R0:W-:Y:S02]  /*195c0*/  SHFL.IDX PT, R6, R24, 0x1, 0x1f ;  /* 0x00201f0018067f89 */ /* 0x00e1e400000e0000 */
[----:B0-----:R-:W-:-:S02]  /*195d0*/  IMAD.MOV.U32 R24, RZ, RZ, RZ ;  /* 0x000000ffff187224 */ /* 0x001fc400078e00ff */
[----:B-----5:R-:W-:Y:S02]  /*195e0*/  @!P1 IMAD.MOV.U32 R7, RZ, RZ, R8 ;  /* 0x000000ffff079224 */ /* 0x020fe400078e0008 */
[----:B----4-:R-:W-:Y:S01]  /*195f0*/  @!P1 IMAD.MOV.U32 R4, RZ, RZ, R5 ;  /* 0x000000ffff049224 */ /* 0x010fe200078e0005 */
        /* <DEDUP_REMOVED lines=18> */
.L_x_4167:
[----:B------:R-:W-:Y:S02]  /*19720*/  ULDC UR4, c[0x0][0xc38] ;  /* 0x00030e0000047ab9 */ /* 0x000fe40000000800 */
[----:B------:R-:W-:-:S04]  /*19730*/  IMAD.U32 R2, RZ, RZ, UR4 ;  /* 0x00000004ff027e24 */ /* 0x000fc8000f8e00ff */
[----:B-1----:R-:W-:-:S04]  /*19740*/  IMAD R5, R14, R2, RZ ;  /* 0x000000020e057224 */ /* 0x002fc800078e02ff */
[----:B------:R-:W-:-:S05]  /*19750*/  IMAD.IADD R6, R6, 0x1, R5 ;  /* 0x0000000106067824 */ /* 0x000fca00078e0205 */
[----:B------:R-:W-:-:S13]  /*19760*/  ISETP.GT.AND P6, PT, R6, R0, PT ;  /* 0x000000000600720c */ /* 0x000fda0003fc4270 */
[----:B------:R-:W-:Y:S05]  /*19770*/  @P6 BRA `(.L_x_4040) ;  /* 0x0000000000a46947 */ /* 0x000fea0003800000 */
.L_x_4043:
[----:B------:R-:W1:Y:S01]  /*19780*/  LDC R2, c[0x0][0xc3c] ;  /* 0x00030f00ff027b82 */ /* 0x000e620000000800 */
[----:B------:R-:W-:-:S05]  /*19790*/  VIADD R27, R27, 0x1f ;  /* 0x0000001f1b1b7836 */ /* 0x000fca0000000000 */
[----:B-1----:R-:W-:-:S13]  /*197a0*/  ISETP.GE.AND P6, PT, R27, R2, PT ;  /* 0x000000021b00720c */ /* 0x002fda0003fc6270 */
[----:B------:R-:W-:Y:S05]  /*197b0*/  @P6 BRA `(.L_x_4041) ;  /* 0x0000000400b86947 */ /* 0x000fea0003800000 */
[----:B0-----:R-:W0:Y:S01]  /*197c0*/  S2R R3, SR_TID.X ;  /* 0x0000000000037919 */ /* 0x001e220000002100 */
[----:B------:R-:W-:Y:S01]  /*197d0*/  IMAD.MOV.U32 R7, RZ, RZ, RZ ;  /* 0x000000ffff077224 */ /* 0x000fe200078e00ff */
        /* <DEDUP_REMOVED lines=29> */
.L_x_4175:
[----:B------:R-:W-:Y:S02]  /*199b0*/  ULDC UR4, c[0x0][0xc38] ;  /* 0x00030e0000047ab9 */ /* 0x000fe40000000800 */
[----:B------:R-:W-:-:S04]  /*199c0*/  IMAD.U32 R2, RZ, RZ, UR4 ;  /* 0x00000004ff027e24 */ /* 0x000fc8000f8e00ff */
[----:B-1----:R-:W-:-:S04]  /*199d0*/  IMAD R5, R14, R2, RZ ;  /* 0x000000020e057224 */ /* 0x002fc800078e02ff */
[----:B------:R-:W-:-:S05]  /*199e0*/  IMAD.IADD R6, R5, 0x1, R6 ;  /* 0x0000000105067824 */ /* 0x000fca00078e0206 */
[----:B------:R-:W-:-:S13]  /*199f0*/  ISETP.GT.AND P6, PT, R6, R0, PT ;  /* 0x000000000600720c */ /* 0x000fda0003fc4270 */
[----:B------:R-:W-:Y:S05]  /*19a00*/  @!P6 BRA `(.L_x_4043) ;  /* 0xfffffffc005ce947 */ /* 0x000fea000383ffff */
.L_x_4040:
        /* <DEDUP_REMOVED lines=9> */
.L_x_4180:
[----:B------:R-:W-:-:S13]  /*19aa0*/  ISETP.NE.AND P0, PT, R8, RZ, PT ;  /* 0x000000ff0800720c */ /* 0x000fda0003f05270 */
[----:B------:R-:W-:Y:S05]  /*19ab0*/  @!P0 BRA `(.L_x_4045) ;  /* 0x0000000000108947 */ /* 0x000fea0003800000 */
[----:B------:R-:W-:Y:S01]  /*19ac0*/  UMOV UR4, 0xffffffff ;  /* 0xffffffff00047882 */ /* 0x000fe20000000000 */
[----:B------:R-:W-:Y:S02]  /*19ad0*/  VIADD R12, R5, 0xffffffff ;  /* 0xffffffff050c7836 */ /* 0x000fe40000000000 */
[----:B------:R-:W-:Y:S05]  /*19ae0*/  BRA.DIV UR4, `(.L_x_4046) ;  /* 0x0000004204207947 */ /* 0x000fea000b800000 */
[----:B------:R4:W0:Y:S02]  /*19af0*/  SHFL.IDX PT, R24, R3, R12, 0x1f ;  /* 0x00001f0c03187589 */ /* 0x00082400000e0000 */
.L_x_4045:
[----:B--2---:R-:W-:Y:S01]  /*19b00*/  IABS R8, R7 ;  /* 0x0000000700087213 */ /* 0x004fe20000000000 */
[----:B0-----:R-:W-:Y:S01]  /*19b10*/  IMAD R24, R24, R2, R6 ;  /* 0x0000000218187224 */ /* 0x001fe200078e0206 */
[----:B---3--:R-:W-:Y:S01]  /*19b20*/  IABS R6, R4 ;  /* 0x0000000400067213 */ /* 0x008fe20000000000 */
[----:B------:R-:W-:Y:S01]  /*19b30*/  IMAD.MOV.U32 R2, RZ, RZ, RZ ;  /* 0x000000ffff027224 */ /* 0x000fe200078e00ff */
[----:B------:R-:W0:Y:S01]  /*19b40*/  I2F.RP R9, R8 ;  /* 0x0000000800097306 */ /* 0x000e220000209400 */
[----:B------:R-:W-:Y:S02]  /*19b50*/  IMAD.IADD R0, R0, 0x1, -R24 ;  /* 0x0000000100007824 */ /* 0x000fe400078e0a18 */
[----:B------:R-:W-:-:S05]  /*19b60*/  IMAD.IADD R27, R5, 0x1, R27 ;  /* 0x00000001051b7824 */ /* 0x000fca00078e021b */
[----:B------:R-:W2:Y:S08]  /*19b70*/  I2F.RP R10, R6 ;  /* 0x00000006000a7306 */ /* 0x000eb00000209400 */
[----:B0-----:R-:W4:Y:S08]  /*19b80*/  MUFU.RCP R9, R9 ;  /* 0x0000000900097308 */ /* 0x001f300000001000 */
[----:B--2---:R-:W-:Y:S01]  /*19b90*/  MUFU.RCP R10, R10 ;  /* 0x0000000a000a7308 */ /* 0x004fe20000001000 */
[----:B----4-:R-:W-:-:S07]  /*19ba0*/  VIADD R3, R9, 0xffffffe ;  /* 0x0ffffffe09037836 */ /* 0x010fce0000000000 */
[----:B------:R-:W0:Y:S02]  /*19bb0*/  F2I.FTZ.U32.TRUNC.NTZ R3, R3 ;  /* 0x0000000300037305 */ /* 0x000e24000021f000 */
[----:B0-----:R-:W-:-:S04]  /*19bc0*/  IMAD.MOV R11, RZ, RZ, -R3 ;  /* 0x000000ffff0b7224 */ /* 0x001fc800078e0a03 */
[----:B------:R-:W-:-:S04]  /*19bd0*/  IMAD R11, R11, R8, RZ ;  /* 0x000000080b0b7224 */ /* 0x000fc800078e02ff */
[----:B------:R-:W-:Y:S01]  /*19be0*/  IMAD.HI.U32 R2, R3, R11, R2 ;  /* 0x0000000b03027227 */ /* 0x000fe200078e0002 */
[----:B------:R-:W-:Y:S02]  /*19bf0*/  IABS R3, R7 ;  /* 0x0000000700037213 */ /* 0x000fe40000000000 */
[----:B------:R-:W-:Y:S02]  /*19c00*/  IABS R11, R0 ;  /* 0x00000000000b7213 */ /* 0x000fe40000000000 */
[----:B------:R-:W-:-:S03]  /*19c10*/  IADD3 R12, RZ, -R3, RZ ;  /* 0x80000003ff0c7210 */ /* 0x000fc60007ffe0ff */
[----:B------:R-:W-:-:S04]  /*19c20*/  IMAD.HI.U32 R9, R2, R11, RZ ;  /* 0x0000000b02097227 */ /* 0x000fc800078e00ff */
[----:B------:R-:W-:Y:S02]  /*19c30*/  IMAD R11, R9, R12, R11 ;  /* 0x0000000c090b7224 */ /* 0x000fe400078e020b */
[----:B------:R-:W-:Y:S02]  /*19c40*/  VIADD R12, R10, 0xffffffe ;  /* 0x0ffffffe0a0c7836 */ /* 0x000fe40000000000 */
[----:B------:R-:W-:Y:S01]  /*19c50*/  IMAD.MOV.U32 R2, RZ, RZ, RZ ;  /* 0x000000ffff027224 */ /* 0x000fe200078e00ff */
[----:B------:R-:W-:Y:S01]  /*19c60*/  ISETP.GT.U32.AND P1, PT, R8, R11, PT ;  /* 0x0000000b0800720c */ /* 0x000fe20003f24070 */
[----:B------:R-:W0:-:S12]  /*19c70*/  F2I.FTZ.U32.TRUNC.NTZ R3, R12 ;  /* 0x0000000c00037305 */ /* 0x000e18000021f000 */
[----:B------:R-:W-:Y:S02]  /*19c80*/  @!P1 IMAD.IADD R11, R11, 0x1, -R8 ;  /* 0x000000010b0b9824 */ /* 0x000fe400078e0a08 */
[----:B------:R-:W-:Y:S01]  /*19c90*/  @!P1 VIADD R9, R9, 0x1 ;  /* 0x0000000109099836 */ /* 0x000fe20000000000 */
[----:B------:R-:W-:Y:S02]  /*19ca0*/  ISETP.NE.AND P1, PT, R7, RZ, PT ;  /* 0x000000ff0700720c */ /* 0x000fe40003f25270 */
[----:B------:R-:W-:Y:S01]  /*19cb0*/  ISETP.GE.U32.AND P0, PT, R11, R8, PT ;  /* 0x000000080b00720c */ /* 0x000fe20003f06070 */
[----:B0-----:R-:W-:Y:S01]  /*19cc0*/  IMAD.MOV R11, RZ, RZ, -R3 ;  /* 0x000000ffff0b7224 */ /* 0x001fe200078e0a03 */
[----:B------:R-:W-:-:S03]  /*19cd0*/  IABS R8, R4 ;  /* 0x0000000400087213 */ /* 0x000fc60000000000 */
[----:B------:R-:W-:Y:S02]  /*19ce0*/  IMAD R11, R11, R6, RZ ;  /* 0x000000060b0b7224 */ /* 0x000fe400078e02ff */
[----:B------:R-:W-:Y:S02]  /*19cf0*/  IMAD.MOV R8, RZ, RZ, -R8 ;  /* 0x000000ffff087224 */ /* 0x000fe400078e0a08 */
[----:B------:R-:W-:Y:S01]  /*19d00*/  IMAD.HI.U32 R2, R3, R11, R2 ;  /* 0x0000000b03027227 */ /* 0x000fe200078e0002 */
[----:B------:R-:W-:-:S03]  /*19d10*/  LOP3.LUT R3, R0, R7, RZ, 0x3c, !PT ;  /* 0x0000000700037212 */ /* 0x000fc600078e3cff */
[----:B------:R-:W-:Y:S01]  /*19d20*/  @P0 VIADD R9, R9, 0x1 ;  /* 0x0000000109090836 */ /* 0x000fe20000000000 */
[----:B------:R-:W-:-:S13]  /*19d30*/  ISETP.GE.AND P2, PT, R3, RZ, PT ;  /* 0x000000ff0300720c */ /* 0x000fda0003f46270 */
        /* <DEDUP_REMOVED lines=17> */
[--C-:B------:R-:W-:Y:S02]  /*19e50*/  IMAD.MOV R3, RZ, RZ, -R2.reuse ;  /* 0x000000ffff037224 */ /* 0x100fe400078e0a02 */
[C---:B------:R-:W-:Y:S02]  /*19e60*/  IMAD R2, R4.reuse, 0x1000000, R2 ;  /* 0x0100000004027824 */ /* 0x040fe400078e0202 */
[----:B------:R-:W-:-:S04]  /*19e70*/  IMAD R9, R4, R3, R9 ;  /* 0x0000000304097224 */ /* 0x000fc800078e0209 */
[----:B------:R-:W-:Y:S01]  /*19e80*/  IMAD R26, R9, 0x10000, R2 ;  /* 0x00010000091a7824 */ /* 0x000fe200078e0202 */
[----:B------:R-:W-:Y:S06]  /*19e90*/  BRA `(.L_x_4047) ;  /* 0x00000000001c7947 */ /* 0x000fec0003800000 */
.L_x_4041:
[----:B------:R-:W-:Y:S01]  /*19ea0*/  UMOV UR4, URZ ;  /* 0x0000003f00047c82 */ /* 0x000fe20008000000 */
[----:B------:R-:W-:Y:S01]  /*19eb0*/  UMOV UR5, URZ ;  /* 0x0000003f00057c82 */ /* 0x000fe20008000000 */
[----:B------:R-:W-:Y:S01]  /*19ec0*/  ULDC UR6, c[0x0][0xc3c] ;  /* 0x00030f0000067ab9 */ /* 0x000fe20000000800 */
[----:B------:R-:W-:Y:S02]  /*19ed0*/  IMAD.MOV.U32 R24, RZ, RZ, R0 ;  /* 0x000000ffff187224 */ /* 0x000fe400078e0000 */
[----:B------:R-:W-:Y:S02]  /*19ee0*/  IMAD.U32 R25, RZ, RZ, UR4 ;  /* 0x00000004ff197e24 */ /* 0x000fe4000f8e00ff */
[----:B------:R-:W-:Y:S02]  /*19ef0*/  IMAD.U32 R26, RZ, RZ, UR5 ;  /* 0x00000005ff1a7e24 */ /* 0x000fe4000f8e00ff */
[----:B------:R-:W-:-:S07]  /*19f00*/  IMAD.U32 R27, RZ, RZ, UR6 ;  /* 0x00000006ff1b7e24 */ /* 0x000fce000f8e00ff */
.L_x_4047:
[----:B------:R-:W2:Y:S01]  /*19f10*/  S2R R0, SR_TID.X ;  /* 0x0000000000007919 */ /* 0x000ea20000002100 */
[----:B------:R-:W-:Y:S05]  /*19f20*/  WARPSYNC.ALL ;  /* 0x0000000000007948 */ /* 0x000fea0003800000 */
[----:B------:R-:W-:Y:S01]  /*19f30*/  BAR.SYNC.DEFER_BLOCKING 0x4, 0x180 ;  /* 0x0106000000007b1d */ /* 0x000fe20000010000 */
[----:B--2---:R-:W-:-:S04]  /*19f40*/  LOP3.LUT R0, R0, 0x1f, RZ, 0xc0, !PT ;  /* 0x0000001f00007812 */ /* 0x004fc800078ec0ff */
[----:B------:R-:W-:-:S13]  /*19f50*/  ISETP.NE.AND P0, PT, R0, RZ, PT ;  /* 0x000000ff0000720c */ /* 0x000fda0003f05270 */
[----:B0-----:R-:W0:Y:S01]  /*19f60*/  @!P0 S2R R3, SR_CgaCtaId ;  /* 0x0000000000038919 */ /* 0x001e220000008800 */
[----:B------:R-:W-:-:S04]  /*19f70*/  @!P0 MOV R0, 0x400 ;  /* 0x0000040000008802 */ /* 0x000fc80000000f00 */
[----:B0-----:R-:W-:-:S05]  /*19f80*/  @!P0 LEA R17, R3, R0, 0x18 ;  /* 0x0000000003118211 */ /* 0x001fca00078ec0ff */
[----:B------:R0:W-:Y:S01]  /*19f90*/  @!P0 STS.128 [R17+0x28cd0], R24 ;  /* 0x028cd01811008388 */ /* 0x0001e20000000c00 */
[----:B------:R-:W-:Y:S06]  /*19fa0*/  BAR.ARV 0x5, 0x180 ;  /* 0x0146000000007b1d */ /* 0x000fec0000002000 */
.L_x_4038:
[----:B------:R-:W-:Y:S02]  /*19fb0*/  ULDC UR4, c[0x0][0xc3c] ;  /* 0x00030f0000047ab9 */ /* 0x000fe40000000800 */
[----:B----4-:R-:W-:-:S13]  /*19fc0*/  ISETP.GE.AND P0, PT, R27, UR4, PT ;  /* 0x000000041b007c0c */ /* 0x010fda000bf06270 */
[----:B------:R-:W-:Y:S05]  /*19fd0*/  @!P0 BRA `(.L_x_4048) ;  /* 0xffffff9800088947 */ /* 0x000fea000383ffff */
[----:B------:R-:W-:Y:S05]  /*19fe0*/  BSYNC B8 ;  /* 0x0000000000087941 */ /* 0x000fea0003800000 */
.L_x_3939:
[----:B------:R-:W4:Y:S01]  /*19ff0*/  LDL.LU R0, [R1+0x20] ;  /* 0x0000200001007983 */ /* 0x000f220000300800 */
[----:B------:R-:W-:Y:S01]  /*1a000*/  BSSY B0, `(.L_x_4049) ;  /* 0x000000b000007945 */ /* 0x000fe20003800000 */
[----:B-1----:R-:W1:Y:S01]  /*1a010*/  S2R R5, SR_CgaCtaId ;  /* 0x0000000000057919 */ /* 0x002e620000008800 */
[----:B----4-:R-:W-:-:S05]  /*1a020*/  VIADD R0, R0, 0x1 ;  /* 0x0000000100007836 */ /* 0x010fca0000000000 */
        /* <DEDUP_REMOVED lines=8> */
.L_x_4183:
[----:B------:R-:W-:Y:S05]  /*1a0b0*/  BSYNC B0 ;  /* 0x0000000000007941 */ /* 0x000fea0003800000 */
.L_x_4049:
[----:B------:R-:W-:-:S03]  /*1a0c0*/  UMOV UR4, 0xffffffff ;  /* 0xffffffff00047882 */ /* 0x000fc60000000000 */
[----:B------:R-:W-:Y:S05]  /*1a0d0*/  BRA.DIV UR4, `(.L_x_4051) ;  /* 0x0000003a04e07947 */ /* 0x000fea000b800000 */
[----:B-1----:R-:W1:Y:S02]  /*1a0e0*/  S2R R0, SR_TID.X ;  /* 0x0000000000007919 */ /* 0x002e640000002100 */
[----:B-1----:R-:W-:-:S04]  /*1a0f0*/  SHF.R.U32.HI R0, RZ, 0x5, R0 ;  /* 0x00000005ff007819 */ /* 0x002fc80000011600 */
[----:B------:R-:W-:-:S05]  /*1a100*/  LOP3.LUT R0, R0, 0x3, RZ, 0xc0, !PT ;  /* 0x0000000300007812 */ /* 0x000fca00078ec0ff */
[----:B------:R1:W4:Y:S02]  /*1a110*/  SHFL.IDX PT, R14, R0, RZ, 0x1f ;  /* 0x00001fff000e7589 */ /* 0x00032400000e0000 */
.L_x_4186:
[----:B----4-:R-:W-:-:S13]  /*1a120*/  ISETP.NE.AND P0, PT, R14, RZ, PT ;  /* 0x000000ff0e00720c */ /* 0x010fda0003f05270 */
[----:B------:R-:W-:Y:S05]  /*1a130*/  @P0 BRA `(.L_x_3794) ;  /* 0x0000000000880947 */ /* 0x000fea0003800000 */
[----:B------:R-:W-:-:S03]  /*1a140*/  UMOV UR4, 0xffffffff ;  /* 0xffffffff00047882 */ /* 0x000fc60000000000 */
[----:B------:R-:W-:Y:S05]  /*1a150*/  BRA.DIV UR4, `(.L_x_4052) ;  /* 0x0000003a04f47947 */ /* 0x000fea000b800000 */
[----:B------:R-:W-:-:S13]  /*1a160*/  ELECT P6, URZ, PT ;  /* 0x00000000003f782f */ /* 0x000fda00038c0000 */
.L_x_4189:
[----:B------:R-:W-:Y:S05]  /*1a170*/  @!P6 BRA `(.L_x_3794) ;  /* 0x000000000078e947 */ /* 0x000fea0003800000 */
[----:B------:R-:W-:-:S06]  /*1a180*/  ULOP3.LUT UR4, UR36, 0x2, URZ, 0xfc, !UPT ;  /* 0x0000000224047892 */ /* 0x000fcc000f8efc3f */
[----:B-1----:R-:W-:-:S05]  /*1a190*/  IMAD.U32 R0, RZ, RZ, UR4 ;  /* 0x00000004ff007e24 */ /* 0x002fca000f8e00ff */
[----:B------:R-:W-:-:S13]  /*1a1a0*/  ISETP.NE.AND P0, PT, R0, 0x3, PT ;  /* 0x000000030000780c */ /* 0x000fda0003f05270 */
[----:B------:R-:W-:Y:S05]  /*1a1b0*/  @!P0 BRA `(.L_x_4053) ;  /* 0x0000000000048947 */ /* 0x000fea0003800000 */
[----:B------:R-:W-:Y:S01]  /*1a1c0*/  BPT.TRAP 0x1 ;  /* 0x000000040000795c */ /* 0x000fe20000300000 */
.L_x_4053:
[----:B------:R-:W-:Y:S01]  /*1a1d0*/  IMAD R5, R22, 0x8, R7 ;  /* 0x0000000816057824 */ /* 0x000fe200078e0207 */
[----:B------:R-:W-:Y:S01]  /*1a1e0*/  SHF.L.U32 R0, R28, 0x1f, RZ ;  /* 0x0000001f1c007819 */ /* 0x000fe200000006ff */
[----:B------:R-:W-:-:S03]  /*1a1f0*/  VIADD R22, R22, 0x1 ;  /* 0x0000000116167836 */ /* 0x000fc60000000000 */
[----:B------:R-:W1:Y:S02]  /*1a200*/  SYNCS.PHASECHK.TRANS64.TRYWAIT P1, [R5+URZ+0x28c40], R0 ;  /* 0x028c4000050075a7 */ /* 0x000e64000802017f */
[----:B------:R-:W-:-:S04]  /*1a210*/  ISETP.NE.AND P2, PT, R22, 0x2, PT ;  /* 0x000000021600780c */ /* 0x000fc80003f45270 */
[----:B------:R-:W-:Y:S01]  /*1a220*/  SEL R3, RZ, 0x1, P2 ;  /* 0x00000001ff037807 */ /* 0x000fe20001000000 */
[----:B-1----:R-:W-:Y:S08]  /*1a230*/  @!P1 BRA `(.L_x_4054) ;  /* 0x0000003800dc9947 */ /* 0x002ff00003800000 */
.L_x_4190:
[----:B------:R-:W-:Y:S02]  /*1a240*/  SEL R22, R22, RZ, P2 ;  /* 0x000000ff16167207 */ /* 0x000fe40001000000 */
[----:B------:R-:W-:Y:S01]  /*1a250*/  LOP3.LUT R2, R28, R3, RZ, 0x3c, !PT ;  /* 0x000000031c027212 */ /* 0x000fe200078e3cff */
[----:B------:R-:W-:Y:S06]  /*1a260*/  @!P0 BRA `(.L_x_4055) ;  /* 0x0000000000048947 */ /* 0x000fec0003800000 */
[----:B------:R-:W-:Y:S01]  /*1a270*/  BPT.TRAP 0x1 ;  /* 0x000000040000795c */ /* 0x000fe20000300000 */
.L_x_4055:
[----:B------:R-:W-:Y:S01]  /*1a280*/  IMAD R3, R22, 0x8, R7 ;  /* 0x0000000816037824 */ /* 0x000fe200078e0207 */
[----:B------:R-:W-:-:S04]  /*1a290*/  SHF.L.U32 R2, R2, 0x1f, RZ ;  /* 0x0000001f02027819 */ /* 0x000fc800000006ff */
[----:B------:R-:W4:Y:S02]  /*1a2a0*/  SYNCS.PHASECHK.TRANS64.TRYWAIT P1, [R3+URZ+0x28c40], R2 ;  /* 0x028c4002030075a7 */ /* 0x000f24000802017f */
[----:B----4-:R-:W-:Y:S05]  /*1a2b0*/  @!P1 BRA `(.L_x_4056) ;  /* 0x0000003800d09947 */ /* 0x010fea0003800000 */
.L_x_4191:
[----:B------:R-:W-:Y:S05]  /*1a2c0*/  @!P0 BRA `(.L_x_4057) ;  /* 0x0000000000048947 */ /* 0x000fea0003800000 */
[----:B------:R-:W-:Y:S01]  /*1a2d0*/  BPT.TRAP 0x1 ;  /* 0x000000040000795c */ /* 0x000fe20000300000 */
.L_x_4057:
[----:B------:R-:W5:Y:S02]  /*1a2e0*/  SYNCS.PHASECHK.TRANS64.TRYWAIT P1, [R5+URZ+0x28c60], R0 ;  /* 0x028c6000050075a7 */ /* 0x000f64000802017f */
[----:B-----5:R-:W-:Y:S05]  /*1a2f0*/  @!P1 BRA `(.L_x_4058) ;  /* 0x0000003800d49947 */ /* 0x020fea0003800000 */
.L_x_4192:
[----:B------:R-:W-:Y:S05]  /*1a300*/  @!P0 BRA `(.L_x_4059) ;  /* 0x0000000000048947 */ /* 0x000fea0003800000 */
[----:B------:R-:W-:Y:S01]  /*1a310*/  BPT.TRAP 0x1 ;  /* 0x000000040000795c */ /* 0x000fe20000300000 */
.L_x_4059:
[----:B------:R0:W0:Y:S02]  /*1a320*/  SYNCS.PHASECHK.TRANS64.TRYWAIT P0, [R3+URZ+0x28c60], R2 ;  /* 0x028c6002030075a7 */ /* 0x000024000800017f */
[----:B0-----:R-:W-:Y:S05]  /*1a330*/  @!P0 NANOSLEEP.SYNCS 0x989680 ;  /* 0x009896800000895d */ /* 0x001fea0003900000 */
[----:B------:R-:W0:Y:S02]  /*1a340*/  @!P0 SYNCS.PHASECHK.TRANS64 P0, [R3+URZ+0x28c60], R2 ;  /* 0x028c6002030085a7 */ /* 0x000e24000800007f */
[----:B0-----:R-:W-:Y:S05]  /*1a350*/  @!P0 BRA `(.L_x_4059) ;  /* 0xfffffffc00f08947 */ /* 0x001fea000383ffff */
.L_x_3794:
[----:B------:R-:W-:Y:S05]  /*1a360*/  BSYNC B9 ;  /* 0x0000000000097941 */ /* 0x000fea0003800000 */
.L_x_3791:
[----:B------:R-:W-:Y:S05]  /*1a370*/  EXIT ;  /* 0x000000000000794d */ /* 0x000fea0003800000 */
.L_x_3812:
[----:B0-----:R0:W1:Y:S02]  /*1a380*/  SYNCS.PHASECHK.TRANS64.TRYWAIT P4, [R58+URZ+0x28c90], R65 ;  /* 0x028c90413a0075a7 */ /* 0x001064000808017f */
[----:B-1----:R-:W-:Y:S05]  /*1a390*/  @!P4 NANOSLEEP.SYNCS 0x989680 ;  /* 0x009896800000c95d */ /* 0x002fea0003900000 */
[----:B------:R-:W1:Y:S02]  /*1a3a0*/  @!P4 SYNCS.PHASECHK.TRANS64 P4, [R58+URZ+0x28c90], R65 ;  /* 0x028c90413a00c5a7 */ /* 0x000e64000808007f */
[----:B-1----:R-:W-:Y:S05]  /*1a3b0*/  @!P4 BRA `(.L_x_3812) ;  /* 0xfffffffc00f0c947 */ /* 0x002fea000383ffff */
[----:B------:R-:W-:Y:S05]  /*1a3c0*/  BRA `(.L_x_4060) ;  /* 0xfffffe8c00307947 */ /* 0x000fea000383ffff */
.L_x_3813:
[----:B------:R-:W-:Y:S01]  /*1a3d0*/  BSSY B1, `(.L_x_4061) ;  /* 0x0000007000017945 */ /* 0x000fe20003800000 */
[----:B------:R-:W-:Y:S02]  /*1a3e0*/  IMAD.MOV.U32 R12, RZ, RZ, RZ ;  /* 0x000000ffff0c7224 */ /* 0x000fe400078e00ff */
[----:B------:R-:W-:Y:S02]  /*1a3f0*/  IMAD.MOV.U32 R11, RZ, RZ, 0x1c1f ;  /* 0x00001c1fff0b7424 */ /* 0x000fe400078e00ff */
[----:B------:R-:W-:-:S07]  /*1a400*/  IMAD.MOV.U32 R15, RZ, RZ, -0x1 ;  /* 0xffffffffff0f7424 */ /* 0x000fce00078e00ff */
[----:B0-----:R-:W-:Y:S05]  /*1a410*/  WARPSYNC.COLLECTIVE R15, `(.L_x_4062) ;  /* 0x000000000f087348 */ /* 0x001fea0003c00000 */
[----:B------:R1:W2:Y:S02]  /*1a420*/  SHFL.IDX P6, R14, R13, R12, R11 ;  /* 0x0000000c0d0e7389 */ /* 0x0002a400000c000b */
[----:B012---:R-:W-:Y:S01]  /*1a430*/  ENDCOLLECTIVE ;  /* 0x000000000000791b */ /* 0x007fe20003800000 */
.L_x_4062:
[----:B------:R-:W-:Y:S05]  /*1a440*/  BSYNC B1 ;  /* 0x0000000000017941 */ /* 0x000fea0003800000 */
.L_x_4061:
        /* <DEDUP_REMOVED lines=8> */
.L_x_4063:
[----:B------:R-:W-:Y:S05]  /*1a4d0*/  BRA `(.L_x_4064) ;  /* 0xfffffe8c00007947 */ /* 0x000fea000383ffff */
.L_x_3823:
[----:B0-----:R0:W1:Y:S02]  /*1a4e0*/  SYNCS.PHASECHK.TRANS64.TRYWAIT P5, [R58+URZ+0x28c90], R65 ;  /* 0x028c90413a0075a7 */ /* 0x00106400080a017f */
[----:B-1----:R-:W-:Y:S05]  /*1a4f0*/  @!P5 NANOSLEEP.SYNCS 0x989680 ;  /* 0x009896800000d95d */ /* 0x002fea0003900000 */
[----:B------:R-:W1:Y:S02]  /*1a500*/  @!P5 SYNCS.PHASECHK.TRANS64 P5, [R58+URZ+0x28c90], R65 ;  /* 0x028c90413a00d5a7 */ /* 0x000e6400080a007f */
[----:B-1----:R-:W-:Y:S05]  /*1a510*/  @!P5 BRA `(.L_x_3823) ;  /* 0xfffffffc00f0d947 */ /* 0x002fea000383ffff */
[----:B------:R-:W-:Y:S05]  /*1a520*/  BRA `(.L_x_4065) ;  /* 0xfffffe94006c7947 */ /* 0x000fea000383ffff */
.L_x_3824:
[----:B------:R-:W-:Y:S01]  /*1a530*/  BSSY B1, `(.L_x_4066) ;  /* 0x0000007000017945 */ /* 0x000fe20003800000 */
[----:B------:R-:W-:Y:S02]  /*1a540*/  IMAD.MOV.U32 R12, RZ, RZ, RZ ;  /* 0x000000ffff0c7224 */ /* 0x000fe400078e00ff */
[----:B------:R-:W-:Y:S02]  /*1a550*/  IMAD.MOV.U32 R11, RZ, RZ, 0x1c1f ;  /* 0x00001c1fff0b7424 */ /* 0x000fe400078e00ff */
[----:B------:R-:W-:-:S07]  /*1a560*/  IMAD.MOV.U32 R15, RZ, RZ, -0x1 ;  /* 0xffffffffff0f7424 */ /* 0x000fce00078e00ff */
[----:B0-----:R-:W-:Y:S05]  /*1a570*/  WARPSYNC.COLLECTIVE R15, `(.L_x_4067) ;  /* 0x000000000f087348 */ /* 0x001fea0003c00000 */
[----:B------:R1:W2:Y:S02]  /*1a580*/  SHFL.IDX P6, R14, R13, R12, R11 ;  /* 0x0000000c0d0e7389 */ /* 0x0002a400000c000b */
[----:B012---:R-:W-:Y:S01]  /*1a590*/  ENDCOLLECTIVE ;  /* 0x000000000000791b */ /* 0x007fe20003800000 */
.L_x_4067:
[----:B------:R-:W-:Y:S05]  /*1a5a0*/  BSYNC B1 ;  /* 0x0000000000017941 */ /* 0x000fea0003800000 */
.L_x_4066:
[----:B------:R-:W-:Y:S02]  /*1a5b0*/  IMAD.MOV.U32 R13, RZ, RZ, R68 ;  /* 0x000000ffff0d7224 */ /* 0x000fe400078e0044 */
[----:B------:R-:W-:Y:S02]  /*1a5c0*/  IMAD.MOV.U32 R12, RZ, RZ, RZ ;  /* 0x000000ffff0c7224 */ /* 0x000fe400078e00ff */
[----:B------:R-:W-:Y:S02]  /*1a5d0*/  IMAD.MOV.U32 R11, RZ, RZ, 0x1c1f ;  /* 0x00001c1fff0b7424 */ /* 0x000fe400078e00ff */
[----:B------:R-:W-:Y:S02]  /*1a5e0*/  IMAD.MOV.U32 R15, RZ, RZ, -0x1 ;  /* 0xffffffffff0f7424 */ /* 0x000fe400078e00ff */
[----:B------:R-:W-:-:S07]  /*1a5f0*/  IMAD.MOV.U32 R56, RZ, RZ, R14 ;  /* 0x000000ffff387224 */ /* 0x000fce00078e000e */
[----:B------:R-:W-:Y:S05]  /*1a600*/  WARPSYNC.COLLECTIVE R15, `(.L_x_4068) ;  /* 0x000000000f087348 */ /* 0x000fea0003c00000 */
[----:B------:R0:W1:Y:S02]  /*1a610*/  SHFL.IDX P6, R14, R13, R12, R11 ;  /* 0x0000000c0d0e7389 */ /* 0x00006400000c000b */
[----:B01----:R-:W-:Y:S01]  /*1a620*/  ENDCOLLECTIVE ;  /* 0x000000000000791b */ /* 0x003fe20003800000 */
.L_x_4068:
[----:B------:R-:W-:Y:S01]  /*1a630*/  IMAD.MOV.U32 R68, RZ, RZ, R14 ;  /* 0x000000ffff447224 */ /* 0x000fe200078e000e */
[----:B------:R-:W-:Y:S06]  /*1a640*/  BRA `(.L_x_4069) ;  /* 0xfffffe9400387947 */ /* 0x000fec000383ffff */
.L_x_3829:
[----:B-1----:R1:W2:Y:S02]  /*1a650*/  SYNCS.PHASECHK.TRANS64.TRYWAIT P2, [R58+URZ+0x28c90], R65 ;  /* 0x028c90413a0075a7 */ /* 0x0022a4000804017f */
[----:B--2---:R-:W-:Y:S05]  /*1a660*/  @!P2 NANOSLEEP.SYNCS 0x989680 ;  /* 0x009896800000a95d */ /* 0x004fea0003900000 */
[----:B------:R-:W2:Y:S02]  /*1a670*/  @!P2 SYNCS.PHASECHK.TRANS64 P2, [R58+URZ+0x28c90], R65 ;  /* 0x028c90413a00a5a7 */ /* 0x000ea4000804007f */
[----:B--2---:R-:W-:Y:S05]  /*1a680*/  @!P2 BRA `(.L_x_3829) ;  /* 0xfffffffc00f0a947 */ /* 0x004fea000383ffff */
[----:B------:R-:W-:Y:S05]  /*1a690*/  BRA `(.L_x_4070) ;  /* 0xfffffe9c002c7947 */ /* 0x000fea000383ffff */
.L_x_3830:
[----:B------:R-:W-:Y:S01]  /*1a6a0*/  BSSY B1, `(.L_x_4071) ;  /* 0x0000007000017945 */ /* 0x000fe20003800000 */
[----:B------:R-:W-:Y:S02]  /*1a6b0*/  IMAD.MOV.U32 R12, RZ, RZ, RZ ;  /* 0x000000ffff0c7224 */ /* 0x000fe400078e00ff */
[----:B------:R-:W-:Y:S02]  /*1a6c0*/  IMAD.MOV.U32 R11, RZ, RZ, 0x1c1f ;  /* 0x00001c1fff0b7424 */ /* 0x000fe400078e00ff */
[----:B------:R-:W-:-:S07]  /*1a6d0*/  IMAD.MOV.U32 R15, RZ, RZ, -0x1 ;  /* 0xffffffffff0f7424 */ /* 0x000fce00078e00ff */
[----:B-1----:R-:W-:Y:S05]  /*1a6e0*/  WARPSYNC.COLLECTIVE R15, `(.L_x_4072) ;  /* 0x000000000f087348 */ /* 0x002fea0003c00000 */
[----:B------:R0:W2:Y:S02]  /*1a6f0*/  SHFL.IDX P6, R14, R13, R12, R11 ;  /* 0x0000000c0d0e7389 */ /* 0x0000a400000c000b */
[----:B012---:R-:W-:Y:S01]  /*1a700*/  ENDCOLLECTIVE ;  /* 0x000000000000791b */ /* 0x007fe20003800000 */
.L_x_4072:
[----:B------:R-:W-:Y:S05]  /*1a710*/  BSYNC B1 ;  /* 0x0000000000017941 */ /* 0x000fea0003800000 */
.L_x_4071:
        /* <DEDUP_REMOVED lines=8> */
.L_x_4073:
[----:B------:R-:W-:Y:S05]  /*1a7a0*/  BRA `(.L_x_4074) ;  /* 0xfffffe9c004c7947 */ /* 0x000fea000383ffff */
.L_x_3834:
[----:B-1----:R1:W2:Y:S02]  /*1a7b0*/  SYNCS.PHASECHK.TRANS64.TRYWAIT P3, [R58+URZ+0x28cb0], R65 ;  /* 0x028cb0413a0075a7 */ /* 0x0022a4000806017f */
[----:B--2---:R-:W-:Y:S05]  /*1a7c0*/  @!P3 NANOSLEEP.SYNCS 0x989680 ;  /* 0x009896800000b95d */ /* 0x004fea0003900000 */
[----:B------:R-:W2:Y:S02]  /*1a7d0*/  @!P3 SYNCS.PHASECHK.TRANS64 P3, [R58+URZ+0x28cb0], R65 ;  /* 0x028cb0413a00b5a7 */ /* 0x000ea4000806007f */
[----:B--2---:R-:W-:Y:S05]  /*1a7e0*/  @!P3 BRA `(.L_x_3834) ;  /* 0xfffffffc00f0b947 */ /* 0x004fea000383ffff */
[----:B------:R-:W-:Y:S05]  /*1a7f0*/  BRA `(.L_x_4075) ;  /* 0xfffffe9c00d87947 */ /* 0x000fea000383ffff */
.L_x_3847:
[----:B0-----:R0:W1:Y:S02]  /*1a800*/  SYNCS.PHASECHK.TRANS64.TRYWAIT P1, [R10+URZ+0x28c50], R7 ;  /* 0x028c50070a0075a7 */ /* 0x001064000802017f */
[----:B-1----:R-:W-:Y:S05]  /*1a810*/  @!P1 NANOSLEEP.SYNCS 0x989680 ;  /* 0x009896800000995d */ /* 0x002fea0003900000 */
[----:B------:R-:W1:Y:S02]  /*1a820*/  @!P1 SYNCS.PHASECHK.TRANS64 P1, [R10+URZ+0x28c50], R7 ;  /* 0x028c50070a0095a7 */ /* 0x000e64000802007f */
[----:B-1----:R-:W-:Y:S05]  /*1a830*/  @!P1 BRA `(.L_x_3847) ;  /* 0xfffffffc00f09947 */ /* 0x002fea000383ffff */
[----:B------:R-:W-:Y:S05]  /*1a840*/  BRA `(.L_x_4076) ;  /* 0xfffffeb000407947 */ /* 0x000fea000383ffff */
.L_x_3855:
[----:B-1----:R1:W2:Y:S02]  /*1a850*/  SYNCS.PHASECHK.TRANS64.TRYWAIT P1, [R10+URZ+0x28c50], R11 ;  /* 0x028c500b0a0075a7 */ /* 0x0022a4000802017f */
[----:B--2---:R-:W-:Y:S05]  /*1a860*/  @!P1 NANOSLEEP.SYNCS 0x989680 ;  /* 0x009896800000995d */ /* 0x004fea0003900000 */
[----:B------:R-:W2:Y:S02]  /*1a870*/  @!P1 SYNCS.PHASECHK.TRANS64 P1, [R10+URZ+0x28c50], R11 ;  /* 0x028c500b0a0095a7 */ /* 0x000ea4000802007f */
[----:B--2---:R-:W-:Y:S05]  /*1a880*/  @!P1 BRA `(.L_x_3855) ;  /* 0xfffffffc00f09947 */ /* 0x004fea000383ffff */
[----:B------:R-:W-:Y:S05]  /*1a890*/  BRA `(.L_x_3854) ;  /* 0xfffffebc00607947 */ /* 0x000fea000383ffff */
.L_x_3871:
        /* <DEDUP_REMOVED lines=8> */
.L_x_4078:
[----:B------:R-:W-:Y:S05]  /*1a920*/  BSYNC B1 ;  /* 0x0000000000017941 */ /* 0x000fea0003800000 */
.L_x_4077:
        /* <DEDUP_REMOVED lines=8> */
.L_x_4079:
[----:B------:R-:W-:Y:S02]  /*1a9b0*/  IMAD.MOV.U32 R13, RZ, RZ, R24 ;  /* 0x000000ffff0d7224 */ /* 0x000fe400078e0018 */
[----:B------:R-:W-:-:S07]  /*1a9c0*/  IMAD.MOV.U32 R3, RZ, RZ, R14 ;  /* 0x000000ffff037224 */ /* 0x000fce00078e000e */
[----:B------:R-:W-:Y:S05]  /*1a9d0*/  WARPSYNC.COLLECTIVE R15, `(.L_x_4080) ;  /* 0x000000000f087348 */ /* 0x000fea0003c00000 */
[----:B------:R0:W1:Y:S02]  /*1a9e0*/  SHFL.IDX P6, R14, R13, R12, R11 ;  /* 0x0000000c0d0e7389 */ /* 0x00006400000c000b */
[----:B01----:R-:W-:Y:S01]  /*1a9f0*/  ENDCOLLECTIVE ;  /* 0x000000000000791b */ /* 0x003fe20003800000 */
.L_x_4080:
[----:B------:R-:W-:Y:S02]  /*1aa00*/  IMAD.MOV.U32 R13, RZ, RZ, R27 ;  /* 0x000000ffff0d7224 */ /* 0x000fe400078e001b */
[----:B------:R-:W-:-:S07]  /*1aa10*/  IMAD.MOV.U32 R24, RZ, RZ, R14 ;  /* 0x000000ffff187224 */ /* 0x000fce00078e000e */
[----:B------:R-:W-:Y:S05]  /*1aa20*/  WARPSYNC.COLLECTIVE R15, `(.L_x_4081) ;  /* 0x000000000f087348 */ /* 0x000fea0003c00000 */
[----:B------:R0:W1:Y:S02]  /*1aa30*/  SHFL.IDX P6, R14, R13, R12, R11 ;  /* 0x0000000c0d0e7389 */ /* 0x00006400000c000b */
[----:B01----:R-:W-:Y:S01]  /*1aa40*/  ENDCOLLECTIVE ;  /* 0x000000000000791b */ /* 0x003fe20003800000 */
.L_x_4081:
[----:B------:R-:W-:Y:S01]  /*1aa50*/  IMAD.MOV.U32 R21, RZ, RZ, R14 ;  /* 0x000000ffff157224 */ /* 0x000fe200078e000e */
[----:B------:R-:W-:Y:S06]  /*1aa60*/  BRA `(.L_x_4082) ;  /* 0xfffffed400247947 */ /* 0x000fec000383ffff */
.L_x_3875:
[----:B0-----:R0:W1:Y:S02]  /*1aa70*/  SYNCS.PHASECHK.TRANS64.TRYWAIT P0, [R2+URZ+0x28c00], R13 ;  /* 0x028c000d020075a7 */ /* 0x001064000800017f */
[----:B-1----:R-:W-:Y:S05]  /*1aa80*/  @!P0 NANOSLEEP.SYNCS 0x989680 ;  /* 0x009896800000895d */ /* 0x002fea0003900000 */
[----:B------:R-:W1:Y:S02]  /*1aa90*/  @!P0 SYNCS.PHASECHK.TRANS64 P0, [R2+URZ+0x28c00], R13 ;  /* 0x028c000d020085a7 */ /* 0x000e64000800007f */
[----:B-1----:R-:W-:Y:S05]  /*1aaa0*/  @!P0 BRA `(.L_x_3875) ;  /* 0xfffffffc00f08947 */ /* 0x002fea000383ffff */
[----:B------:R-:W-:Y:S05]  /*1aab0*/  BRA `(.L_x_4083) ;  /* 0xfffffed800447947 */ /* 0x000fea000383ffff */
.L_x_3883:
        /* <DEDUP_REMOVED lines=8> */
.L_x_4085:
[----:B------:R-:W-:Y:S05]  /*1ab40*/  BSYNC B1 ;  /* 0x0000000000017941 */ /* 0x000fea0003800000 */
.L_x_4084:
        /* <DEDUP_REMOVED lines=8> */
.L_x_4086:
[----:B------:R-:W-:Y:S02]  /*1abd0*/  IMAD.MOV.U32 R13, RZ, RZ, R24 ;  /* 0x000000ffff0d7224 */ /* 0x000fe400078e0018 */
[----:B------:R-:W-:-:S07]  /*1abe0*/  IMAD.MOV.U32 R3, RZ, RZ, R14 ;  /* 0x000000ffff037224 */ /* 0x000fce00078e000e */
[----:B------:R-:W-:Y:S05]  /*1abf0*/  WARPSYNC.COLLECTIVE R15, `(.L_x_4087) ;  /* 0x000000000f087348 */ /* 0x000fea0003c00000 */
[----:B------:R0:W1:Y:S02]  /*1ac00*/  SHFL.IDX P6, R14, R13, R12, R11 ;  /* 0x0000000c0d0e7389 */ /* 0x00006400000c000b */
[----:B01----:R-:W-:Y:S01]  /*1ac10*/  ENDCOLLECTIVE ;  /* 0x000000000000791b */ /* 0x003fe20003800000 */
.L_x_4087:
[----:B------:R-:W-:Y:S02]  /*1ac20*/  IMAD.MOV.U32 R13, RZ, RZ, R27 ;  /* 0x000000ffff0d7224 */ /* 0x000fe400078e001b */
[----:B------:R-:W-:-:S07]  /*1ac30*/  IMAD.MOV.U32 R20, RZ, RZ, R14 ;  /* 0x000000ffff147224 */ /* 0x000fce00078e000e */
[----:B------:R-:W-:Y:S05]  /*1ac40*/  WARPSYNC.COLLECTIVE R15, `(.L_x_4088) ;  /* 0x000000000f087348 */ /* 0x000fea0003c00000 */
[----:B------:R0:W1:Y:S02]  /*1ac50*/  SHFL.IDX P6, R14, R13, R12, R11 ;  /* 0x0000000c0d0e7389 */ /* 0x00006400000c000b */
[----:B01----:R-:W-:Y:S01]  /*1ac60*/  ENDCOLLECTIVE ;  /* 0x000000000000791b */ /* 0x003fe20003800000 */
.L_x_4088:
[----:B------:R-:W-:Y:S05]  /*1ac70*/  BRA `(.L_x_4089) ;  /* 0xfffffee000a87947 */ /* 0x000fea000383ffff */
.L_x_3887:
[----:B0-----:R0:W1:Y:S02]  /*1ac80*/  SYNCS.PHASECHK.TRANS64.TRYWAIT P1, [R2+URZ+0x28c00], R25 ;  /* 0x028c0019020075a7 */ /* 0x001064000802017f */
[----:B-1----:R-:W-:Y:S05]  /*1ac90*/  @!P1 NANOSLEEP.SYNCS 0x989680 ;  /* 0x009896800000995d */ /* 0x002fea0003900000 */
[----:B------:R-:W1:Y:S02]  /*1aca0*/  @!P1 SYNCS.PHASECHK.TRANS64 P1, [R2+URZ+0x28c00], R25 ;  /* 0x028c0019020095a7 */ /* 0x000e64000802007f */
[----:B-1----:R-:W-:Y:S05]  /*1acb0*/  @!P1 BRA `(.L_x_3887) ;  /* 0xfffffffc00f09947 */ /* 0x002fea000383ffff */
[----:B------:R-:W-:Y:S05]  /*1acc0*/  BRA `(.L_x_4090) ;  /* 0xfffffee4008c7947 */ /* 0x000fea000383ffff */
.L_x_3893:
[----:B-1----:R1:W2:Y:S02]  /*1acd0*/  SYNCS.PHASECHK.TRANS64.TRYWAIT P1, [R14+URZ+0x28c30], R15 ;  /* 0x028c300f0e0075a7 */ /* 0x0022a4000802017f */
[----:B--2---:R-:W-:Y:S05]  /*1ace0*/  @!P1 NANOSLEEP.SYNCS 0x989680 ;  /* 0x009896800000995d */ /* 0x004fea0003900000 */
[----:B------:R-:W2:Y:S02]  /*1acf0*/  @!P1 SYNCS.PHASECHK.TRANS64 P1, [R14+URZ+0x28c30], R15 ;  /* 0x028c300f0e0095a7 */ /* 0x000ea4000802007f */
[----:B--2---:R-:W-:Y:S05]  /*1ad00*/  @!P1 BRA `(.L_x_3893) ;  /* 0xfffffffc00f09947 */ /* 0x004fea000383ffff */
[----:B------:R-:W-:Y:S05]  /*1ad10*/  BRA `(.L_x_3892) ;  /* 0xfffffef000b87947 */ /* 0x000fea000383ffff */
.L_x_3899:
[----:B--2---:R2:W3:Y:S02]  /*1ad20*/  SYNCS.PHASECHK.TRANS64.TRYWAIT P1, [R14+URZ+0x28c50], R15 ;  /* 0x028c500f0e0075a7 */ /* 0x0044e4000802017f */
[----:B---3--:R-:W-:Y:S05]  /*1ad30*/  @!P1 NANOSLEEP.SYNCS 0x989680 ;  /* 0x009896800000995d */ /* 0x008fea0003900000 */
[----:B------:R-:W3:Y:S02]  /*1ad40*/  @!P1 SYNCS.PHASECHK.TRANS64 P1, [R14+URZ+0x28c50], R15 ;  /* 0x028c500f0e0095a7 */ /* 0x000ee4000802007f */
[----:B---3--:R-:W-:Y:S05]  /*1ad50*/  @!P1 BRA `(.L_x_3899) ;  /* 0xfffffffc00f09947 */ /* 0x008fea000383ffff */
[----:B------:R-:W-:Y:S05]  /*1ad60*/  BRA `(.L_x_3898) ;  /* 0xffffff0000f07947 */ /* 0x000fea000383ffff */
.L_x_3907:
[----:B0-----:R0:W2:Y:S02]  /*1ad70*/  SYNCS.PHASECHK.TRANS64.TRYWAIT P2, [R21+URZ+0x28c30], R14 ;  /* 0x028c300e150075a7 */ /* 0x0010a4000804017f */
[----:B--2---:R-:W-:Y:S05]  /*1ad80*/  @!P2 NANOSLEEP.SYNCS 0x989680 ;  /* 0x009896800000a95d */ /* 0x004fea0003900000 */
[----:B------:R-:W2:Y:S02]  /*1ad90*/  @!P2 SYNCS.PHASECHK.TRANS64 P2, [R21+URZ+0x28c30], R14 ;  /* 0x028c300e1500a5a7 */ /* 0x000ea4000804007f */
[----:B--2---:R-:W-:Y:S05]  /*1ada0*/  @!P2 BRA `(.L_x_3907) ;  /* 0xfffffffc00f0a947 */ /* 0x004fea000383ffff */
[----:B------:R-:W-:Y:S05]  /*1adb0*/  BRA `(.L_x_3906) ;  /* 0xffffff08000c7947 */ /* 0x000fea000383ffff */
.L_x_3913:
[----:B----4-:R4:W0:Y:S02]  /*1adc0*/  SYNCS.PHASECHK.TRANS64.TRYWAIT P2, [R21+URZ+0x28c50], R14 ;  /* 0x028c500e150075a7 */ /* 0x010824000804017f */
[----:B0-----:R-:W-:Y:S05]  /*1add0*/  @!P2 NANOSLEEP.SYNCS 0x989680 ;  /* 0x009896800000a95d */ /* 0x001fea0003900000 */
[----:B------:R-:W0:Y:S02]  /*1ade0*/  @!P2 SYNCS.PHASECHK.TRANS64 P2, [R21+URZ+0x28c50], R14 ;  /* 0x028c500e1500a5a7 */ /* 0x000e24000804007f */
[----:B0-----:R-:W-:Y:S05]  /*1adf0*/  @!P2 BRA `(.L_x_3913) ;  /* 0xfffffffc00f0a947 */ /* 0x001fea000383ffff */
[----:B------:R-:W-:Y:S05]  /*1ae00*/  BRA `(.L_x_3912) ;  /* 0xffffff1c00687947 */ /* 0x000fea000383ffff */
.L_x_3947:
        /* <DEDUP_REMOVED lines=11> */
.L_x_4092:
[----:B------:R-:W-:Y:S05]  /*1aec0*/  BSYNC B1 ;  /* 0x0000000000017941 */ /* 0x000fea0003800000 */
.L_x_4091:
[----:B------:R-:W-:Y:S05]  /*1aed0*/  BRA `(.L_x_4093) ;  /* 0xffffff9000987947 */ /* 0x000fea000383ffff */
.L_x_3949:
[----:B------:R-:W-:Y:S01]  /*1aee0*/  BSSY B1, `(.L_x_4094) ;  /* 0x0000006000017945 */ /* 0x000fe20003800000 */
[----:B------:R-:W-:-:S07]  /*1aef0*/  IMAD.MOV.U32 R15, RZ, RZ, -0x1 ;  /* 0xffffffffff0f7424 */ /* 0x000fce00078e00ff */
[----:B0-----:R-:W-:Y:S05]  /*1af00*/  WARPSYNC.COLLECTIVE R15, `(.L_x_4095) ;  /* 0x000000000f0c7348 */ /* 0x001fea0003c00000 */
[----:B------:R-:W-:Y:S02]  /*1af10*/  ELECT P6, UR62, PT ;  /* 0x00000000003e782f */ /* 0x000fe400038c0000 */
[----:B------:R-:W-:Y:S01]  /*1af20*/  MOV R14, UR62 ;  /* 0x0000003e000e7c02 */ /* 0x000fe20008000f00 */
[----:B0-----:R-:W-:Y:S10]  /*1af30*/  ENDCOLLECTIVE ;  /* 0x000000000000791b */ /* 0x001ff40003800000 */
.L_x_4095:
[----:B------:R-:W-:Y:S05]  /*1af40*/  BSYNC B1 ;  /* 0x0000000000017941 */ /* 0x000fea0003800000 */
.L_x_4094:
[----:B------:R-:W-:Y:S05]  /*1af50*/  BRA `(.L_x_3948) ;  /* 0xffffff9000907947 */ /* 0x000fea000383ffff */
.L_x_3951:
[----:B0-----:R0:W1:Y:S02]  /*1af60*/  SYNCS.PHASECHK.TRANS64.TRYWAIT P0, [R17+URZ+0x28c20], R3 ;  /* 0x028c2003110075a7 */ /* 0x001064000800017f */
[----:B-1----:R-:W-:Y:S05]  /*1af70*/  @!P0 NANOSLEEP.SYNCS 0x989680 ;  /* 0x009896800000895d */ /* 0x002fea0003900000 */
[----:B------:R-:W1:Y:S02]  /*1af80*/  @!P0 SYNCS.PHASECHK.TRANS64 P0, [R17+URZ+0x28c20], R3 ;  /* 0x028c2003110085a7 */ /* 0x000e64000800007f */
[----:B-1----:R-:W-:Y:S05]  /*1af90*/  @!P0 BRA `(.L_x_3951) ;  /* 0xfffffffc00f08947 */ /* 0x002fea000383ffff */
[----:B------:R-:W-:Y:S05]  /*1afa0*/  BRA `(.L_x_4096) ;  /* 0xffffff9000a07947 */ /* 0x000fea000383ffff */
.L_x_3955:
[----:B0-----:R0:W1:Y:S02]  /*1afb0*/  SYNCS.PHASECHK.TRANS64.TRYWAIT P0, [R3+URZ+0x28ca0], R8 ;  /* 0x028ca008030075a7 */ /* 0x001064000800017f */
[----:B-1----:R-:W-:Y:S05]  /*1afc0*/  @!P0 NANOSLEEP.SYNCS 0x989680 ;  /* 0x009896800000895d */ /* 0x002fea0003900000 */
[----:B------:R-:W1:Y:S02]  /*1afd0*/  @!P0 SYNCS.PHASECHK.TRANS64 P0, [R3+URZ+0x28ca0], R8 ;  /* 0x028ca008030085a7 */ /* 0x000e64000800007f */
[----:B-1----:R-:W-:Y:S05]  /*1afe0*/  @!P0 BRA `(.L_x_3955) ;  /* 0xfffffffc00f08947 */ /* 0x002fea000383ffff */
[----:B------:R-:W-:Y:S05]  /*1aff0*/  BRA `(.L_x_4097) ;  /* 0xffffff9000b87947 */ /* 0x000fea000383ffff */
.L_x_3960:
[----:B-1----:R1:W2:Y:S02]  /*1b000*/  SYNCS.PHASECHK.TRANS64.TRYWAIT P0, [R3+URZ+0x28cc0], R8 ;  /* 0x028cc008030075a7 */ /* 0x0022a4000800017f */
[----:B--2---:R-:W-:Y:S05]  /*1b010*/  @!P0 NANOSLEEP.SYNCS 0x989680 ;  /* 0x009896800000895d */ /* 0x004fea0003900000 */
[----:B------:R-:W2:Y:S02]  /*1b020*/  @!P0 SYNCS.PHASECHK.TRANS64 P0, [R3+URZ+0x28cc0], R8 ;  /* 0x028cc008030085a7 */ /* 0x000ea4000800007f */
[----:B--2---:R-:W-:Y:S05]  /*1b030*/  @!P0 BRA `(.L_x_3960) ;  /* 0xfffffffc00f08947 */ /* 0x004fea000383ffff */
[----:B------:R-:W-:Y:S05]  /*1b040*/  BRA `(.L_x_4098) ;  /* 0xffffff9400347947 */ /* 0x000fea000383ffff */
.L_x_3974:
[----:B0-----:R0:W1:Y:S02]  /*1b050*/  SYNCS.PHASECHK.TRANS64.TRYWAIT P2, [R8+URZ+0x28ca0], R2 ;  /* 0x028ca002080075a7 */ /* 0x001064000804017f */
[----:B-1----:R-:W-:Y:S05]  /*1b060*/  @!P2 NANOSLEEP.SYNCS 0x989680 ;  /* 0x009896800000a95d */ /* 0x002fea0003900000 */
[----:B------:R-:W1:Y:S02]  /*1b070*/  @!P2 SYNCS.PHASECHK.TRANS64 P2, [R8+URZ+0x28ca0], R2 ;  /* 0x028ca0020800a5a7 */ /* 0x000e64000804007f */
[----:B-1----:R-:W-:Y:S05]  /*1b080*/  @!P2 BRA `(.L_x_3974) ;  /* 0xfffffffc00f0a947 */ /* 0x002fea000383ffff */
[----:B------:R-:W-:Y:S05]  /*1b090*/  BRA `(.L_x_4099) ;  /* 0xffffff9c00987947 */ /* 0x000fea000383ffff */
.L_x_3979:
[----:B-1----:R1:W2:Y:S02]  /*1b0a0*/  SYNCS.PHASECHK.TRANS64.TRYWAIT P2, [R8+URZ+0x28cc0], R2 ;  /* 0x028cc002080075a7 */ /* 0x0022a4000804017f */
[----:B--2---:R-:W-:Y:S05]  /*1b0b0*/  @!P2 NANOSLEEP.SYNCS 0x989680 ;  /* 0x009896800000a95d */ /* 0x004fea0003900000 */
[----:B------:R-:W2:Y:S02]  /*1b0c0*/  @!P2 SYNCS.PHASECHK.TRANS64 P2, [R8+URZ+0x28cc0], R2 ;  /* 0x028cc0020800a5a7 */ /* 0x000ea4000804007f */
[----:B--2---:R-:W-:Y:S05]  /*1b0d0*/  @!P2 BRA `(.L_x_3979) ;  /* 0xfffffffc00f0a947 */ /* 0x004fea000383ffff */
[----:B------:R-:W-:Y:S05]  /*1b0e0*/  BRA `(.L_x_4100) ;  /* 0xffffffa000107947 */ /* 0x000fea000383ffff */
.L_x_4001:
        /* <DEDUP_REMOVED lines=11> */
.L_x_4102:
[----:B------:R-:W-:Y:S05]  /*1b1a0*/  BSYNC B0 ;  /* 0x0000000000007941 */ /* 0x000fea0003800000 */
.L_x_4101:
[----:B------:R-:W-:Y:S05]  /*1b1b0*/  BRA `(.L_x_4103) ;  /* 0xffffffb400a07947 */ /* 0x000fea000383ffff */
.L_x_4004:
[----:B0-----:R0:W1:Y:S02]  /*1b1c0*/  SYNCS.PHASECHK.TRANS64.TRYWAIT P0, [R30+URZ+0x28c40], R0 ;  /* 0x028c40001e0075a7 */ /* 0x001064000800017f */
[----:B-1----:R-:W-:Y:S05]  /*1b1d0*/  @!P0 NANOSLEEP.SYNCS 0x989680 ;  /* 0x009896800000895d */ /* 0x002fea0003900000 */
[----:B------:R-:W1:Y:S02]  /*1b1e0*/  @!P0 SYNCS.PHASECHK.TRANS64 P0, [R30+URZ+0x28c40], R0 ;  /* 0x028c40001e0085a7 */ /* 0x000e64000800007f */
[----:B-1----:R-:W-:Y:S05]  /*1b1f0*/  @!P0 BRA `(.L_x_4004) ;  /* 0xfffffffc00f08947 */ /* 0x002fea000383ffff */
[----:B------:R-:W-:Y:S05]  /*1b200*/  BRA `(.L_x_4104) ;  /* 0xffffffb400d87947 */ /* 0x000fea000383ffff */
.L_x_4005:
        /* <DEDUP_REMOVED lines=8> */
.L_x_4106:
[----:B------:R-:W-:Y:S05]  /*1b290*/  BSYNC B0 ;  /* 0x0000000000007941 */ /* 0x000fea0003800000 */
.L_x_4105:
        /* <DEDUP_REMOVED lines=9> */
.L_x_4107:
[----:B------:R-:W-:Y:S01]  /*1b330*/  IMAD.MOV.U32 R13, RZ, RZ, R5 ;  /* 0x000000ffff0d7224 */ /* 0x000fe200078e0005 */
[----:B------:R-:W-:Y:S01]  /*1b340*/  MOV R12, 0x1 ;  /* 0x00000001000c7802 */ /* 0x000fe20000000f00 */
[----:B------:R-:W-:-:S07]  /*1b350*/  IMAD.MOV.U32 R3, RZ, RZ, R14 ;  /* 0x000000ffff037224 */ /* 0x000fce00078e000e */
[----:B------:R-:W-:Y:S05]  /*1b360*/  WARPSYNC.COLLECTIVE R15, `(.L_x_4108) ;  /* 0x000000000f087348 */ /* 0x000fea0003c00000 */
[----:B------:R0:W1:Y:S02]  /*1b370*/  SHFL.IDX P6, R14, R13, R12, R11 ;  /* 0x0000000c0d0e7389 */ /* 0x00006400000c000b */
[----:B01----:R-:W-:Y:S01]  /*1b380*/  ENDCOLLECTIVE ;  /* 0x000000000000791b */ /* 0x003fe20003800000 */
.L_x_4108:
        /* <DEDUP_REMOVED lines=15> */
.L_x_4109:
[----:B------:R-:W-:Y:S02]  /*1b480*/  @P0 IMAD R6, R4, 0x2, R17 ;  /* 0x0000000204060824 */ /* 0x000fe400078e0211 */
[----:B------:R-:W-:Y:S02]  /*1b490*/  IMAD.MOV.U32 R13, RZ, RZ, R5 ;  /* 0x000000ffff0d7224 */ /* 0x000fe400078e0005 */
[----:B------:R-:W-:Y:S02]  /*1b4a0*/  IMAD.MOV.U32 R12, RZ, RZ, 0x2 ;  /* 0x00000002ff0c7424 */ /* 0x000fe400078e00ff */
[----:B------:R-:W-:-:S07]  /*1b4b0*/  IMAD.MOV.U32 R3, RZ, RZ, R14 ;  /* 0x000000ffff037224 */ /* 0x000fce00078e000e */
[----:B------:R-:W-:Y:S05]  /*1b4c0*/  WARPSYNC.COLLECTIVE R15, `(.L_x_4110) ;  /* 0x000000000f087348 */ /* 0x000fea0003c00000 */
[----:B------:R0:W1:Y:S02]  /*1b4d0*/  SHFL.IDX P6, R14, R13, R12, R11 ;  /* 0x0000000c0d0e7389 */ /* 0x00006400000c000b */
[----:B01----:R-:W-:Y:S01]  /*1b4e0*/  ENDCOLLECTIVE ;  /* 0x000000000000791b */ /* 0x003fe20003800000 */
.L_x_4110:
        /* <DEDUP_REMOVED lines=15> */
.L_x_4111:
[----:B------:R-:W-:Y:S02]  /*1b5e0*/  @P0 IMAD R6, R4, 0x2, R17 ;  /* 0x0000000204060824 */ /* 0x000fe400078e0211 */
[----:B------:R-:W-:Y:S02]  /*1b5f0*/  IMAD.MOV.U32 R13, RZ, RZ, R5 ;  /* 0x000000ffff0d7224 */ /* 0x000fe400078e0005 */
[----:B------:R-:W-:Y:S02]  /*1b600*/  IMAD.MOV.U32 R12, RZ, RZ, 0x3 ;  /* 0x00000003ff0c7424 */ /* 0x000fe400078e00ff */
[----:B------:R-:W-:-:S07]  /*1b610*/  IMAD.MOV.U32 R3, RZ, RZ, R14 ;  /* 0x000000ffff037224 */ /* 0x000fce00078e000e */
[----:B------:R-:W-:Y:S05]  /*1b620*/  WARPSYNC.COLLECTIVE R15, `(.L_x_4112) ;  /* 0x000000000f087348 */ /* 0x000fea0003c00000 */
[----:B------:R0:W1:Y:S02]  /*1b630*/  SHFL.IDX P6, R14, R13, R12, R11 ;  /* 0x0000000c0d0e7389 */ /* 0x00006400000c000b */
[----:B01----:R-:W-:Y:S01]  /*1b640*/  ENDCOLLECTIVE ;  /* 0x000000000000791b */ /* 0x003fe20003800000 */
.L_x_4112:
        /* <DEDUP_REMOVED lines=10> */
.L_x_4113:
[----:B------:R-:W-:Y:S01]  /*1b6f0*/  @!PT LDS RZ, [RZ] ;  /* 0x00000000fffff984 */ /* 0x000fe20000000800 */
[----:B------:R-:W-:Y:S01]  /*1b700*/  @!PT LDS RZ, [RZ] ;  /* 0x00000000fffff984 */ /* 0x000fe20000000800 */
[----:B------:R-:W-:Y:S01]  /*1b710*/  @!PT LDS RZ, [RZ] ;  /* 0x00000000fffff984 */ /* 0x000fe20000000800 */
[----:B------:R0:W-:Y:S01]  /*1b720*/  @P0 LDGSTS.E.BYPASS.LTC128B.128 [R6+0x23400], desc[UR42][R2.64], !P2 ;  /* 0x2340000002060fae */ /* 0x0001e2000d101d6a */
[----:B------:R-:W-:Y:S01]  /*1b730*/  IMAD.MOV.U32 R0, RZ, RZ, R14 ;  /* 0x000000ffff007224 */ /* 0x000fe200078e000e */
[----:B------:R-:W-:Y:S06]  /*1b740*/  BRA `(.L_x_4114) ;  /* 0xffffffb4007c7947 */ /* 0x000fec000383ffff */
.L_x_4010:
        /* <DEDUP_REMOVED lines=9> */
.L_x_4115:
[C---:B------:R-:W-:Y:S01]  /*1b7e0*/  VIADD R6, R25.reuse, 0x10 ;  /* 0x0000001019067836 */ /* 0x040fe20000000000 */
[----:B------:R-:W-:Y:S01]  /*1b7f0*/  ISETP.GE.AND P0, PT, R25, R3, PT ;  /* 0x000000031900720c */ /* 0x000fe20003f06270 */
[----:B------:R-:W-:Y:S02]  /*1b800*/  IMAD.MOV.U32 R13, RZ, RZ, R0 ;  /* 0x000000ffff0d7224 */ /* 0x000fe400078e0000 */
[----:B------:R-:W-:-:S10]  /*1b810*/  IMAD.MOV.U32 R4, RZ, RZ, R14 ;  /* 0x000000ffff047224 */ /* 0x000fd400078e000e */
[----:B------:R-:W-:Y:S05]  /*1b820*/  WARPSYNC.COLLECTIVE R15, `(.L_x_4116) ;  /* 0x000000000f087348 */ /* 0x000fea0003c00000 */
[----:B------:R0:W1:Y:S02]  /*1b830*/  SHFL.IDX P6, R14, R13, R12, R11 ;  /* 0x0000000c0d0e7389 */ /* 0x00006400000c000b */
[----:B01----:R-:W-:Y:S01]  /*1b840*/  ENDCOLLECTIVE ;  /* 0x000000000000791b */ /* 0x003fe20003800000 */
.L_x_4116:
[----:B------:R-:W-:Y:S02]  /*1b850*/  IMAD.MOV.U32 R13, RZ, RZ, R2 ;  /* 0x000000ffff0d7224 */ /* 0x000fe400078e0002 */
[----:B------:R-:W-:Y:S02]  /*1b860*/  IMAD.MOV.U32 R12, RZ, RZ, 0x1 ;  /* 0x00000001ff0c7424 */ /* 0x000fe400078e00ff */
[----:B------:R-:W-:-:S07]  /*1b870*/  IMAD.MOV.U32 R5, RZ, RZ, R14 ;  /* 0x000000ffff057224 */ /* 0x000fce00078e000e */
[----:B------:R-:W-:Y:S05]  /*1b880*/  WARPSYNC.COLLECTIVE R15, `(.L_x_4117) ;  /* 0x000000000f087348 */ /* 0x000fea0003c00000 */
[----:B------:R0:W1:Y:S02]  /*1b890*/  SHFL.IDX P6, R14, R13, R12, R11 ;  /* 0x0000000c0d0e7389 */ /* 0x00006400000c000b */
[----:B01----:R-:W-:Y:S01]  /*1b8a0*/  ENDCOLLECTIVE ;  /* 0x000000000000791b */ /* 0x003fe20003800000 */
.L_x_4117:
        /* <DEDUP_REMOVED lines=15> */
.L_x_4118:
[----:B------:R-:W-:Y:S02]  /*1b9a0*/  IMAD.MOV.U32 R13, RZ, RZ, R2 ;  /* 0x000000ffff0d7224 */ /* 0x000fe400078e0002 */
[----:B------:R-:W-:Y:S02]  /*1b9b0*/  IMAD.MOV.U32 R12, RZ, RZ, 0x2 ;  /* 0x00000002ff0c7424 */ /* 0x000fe400078e00ff */
[----:B------:R-:W-:-:S07]  /*1b9c0*/  IMAD.MOV.U32 R5, RZ, RZ, R14 ;  /* 0x000000ffff057224 */ /* 0x000fce00078e000e */
[----:B------:R-:W-:Y:S05]  /*1b9d0*/  WARPSYNC.COLLECTIVE R15, `(.L_x_4119) ;  /* 0x000000000f087348 */ /* 0x000fea0003c00000 */
[----:B------:R0:W1:Y:S02]  /*1b9e0*/  SHFL.IDX P6, R14, R13, R12, R11 ;  /* 0x0000000c0d0e7389 */ /* 0x00006400000c000b */
[----:B01----:R-:W-:Y:S01]  /*1b9f0*/  ENDCOLLECTIVE ;  /* 0x000000000000791b */ /* 0x003fe20003800000 */
.L_x_4119:
        /* <DEDUP_REMOVED lines=10> */
[----:B0-----:R-:W-:-:S04]  /*1baa0*/  IADD3 R4, R25, 0x20, RZ ;  /* 0x0000002019047810 */ /* 0x001fc80007ffe0ff */
[----:B------:R-:W-:Y:S01]  /*1bab0*/  ISETP.GE.AND P0, PT, R4, R3, PT ;  /* 0x000000030400720c */ /* 0x000fe20003f06270 */
[----:B------:R-:W-:-:S12]  /*1bac0*/  IMAD.MOV.U32 R4, RZ, RZ, R14 ;  /* 0x000000ffff047224 */ /* 0x000fd800078e000e */
[----:B------:R-:W-:Y:S05]  /*1bad0*/  WARPSYNC.COLLECTIVE R15, `(.L_x_4120) ;  /* 0x000000000f087348 */ /* 0x000fea0003c00000 */
[----:B------:R0:W1:Y:S02]  /*1bae0*/  SHFL.IDX P6, R14, R13, R12, R11 ;  /* 0x0000000c0d0e7389 */ /* 0x00006400000c000b */
[----:B01----:R-:W-:Y:S01]  /*1baf0*/  ENDCOLLECTIVE ;  /* 0x000000000000791b */ /* 0x003fe20003800000 */
.L_x_4120:
[----:B------:R-:W-:Y:S02]  /*1bb00*/  IMAD.MOV.U32 R13, RZ, RZ, R2 ;  /* 0x000000ffff0d7224 */ /* 0x000fe400078e0002 */
[----:B------:R-:W-:Y:S02]  /*1bb10*/  IMAD.MOV.U32 R12, RZ, RZ, 0x3 ;  /* 0x00000003ff0c7424 */ /* 0x000fe400078e00ff */
[----:B------:R-:W-:-:S07]  /*1bb20*/  IMAD.MOV.U32 R5, RZ, RZ, R14 ;  /* 0x000000ffff057224 */ /* 0x000fce00078e000e */
[----:B------:R-:W-:Y:S05]  /*1bb30*/  WARPSYNC.COLLECTIVE R15, `(.L_x_4121) ;  /* 0x000000000f087348 */ /* 0x000fea0003c00000 */
[----:B------:R0:W1:Y:S02]  /*1bb40*/  SHFL.IDX P6, R14, R13, R12, R11 ;  /* 0x0000000c0d0e7389 */ /* 0x00006400000c000b */
[----:B01----:R-:W-:Y:S01]  /*1bb50*/  ENDCOLLECTIVE ;  /* 0x000000000000791b */ /* 0x003fe20003800000 */
.L_x_4121:
        /* <DEDUP_REMOVED lines=10> */
[----:B0-----:R-:W-:-:S07]  /*1bc00*/  IMAD.MOV.U32 R4, RZ, RZ, R14 ;  /* 0x000000ffff047224 */ /* 0x001fce00078e000e */
[----:B------:R-:W-:Y:S05]  /*1bc10*/  WARPSYNC.COLLECTIVE R15, `(.L_x_4122) ;  /* 0x000000000f087348 */ /* 0x000fea0003c00000 */
[----:B------:R0:W1:Y:S02]  /*1bc20*/  SHFL.IDX P6, R14, R13, R12, R11 ;  /* 0x0000000c0d0e7389 */ /* 0x00006400000c000b */
[----:B01----:R-:W-:Y:S01]  /*1bc30*/  ENDCOLLECTIVE ;  /* 0x000000000000791b */ /* 0x003fe20003800000 */
.L_x_4122:
[----:B------:R-:W-:Y:S01]  /*1bc40*/  IMAD.MOV.U32 R0, RZ, RZ, R14 ;  /* 0x000000ffff007224 */ /* 0x000fe200078e000e */
[----:B------:R-:W-:Y:S06]  /*1bc50*/  BRA `(.L_x_4123) ;  /* 0xffffffb800a47947 */ /* 0x000fec000383ffff */
.L_x_4013:
[----:B0-----:R0:W1:Y:S02]  /*1bc60*/  SYNCS.PHASECHK.TRANS64.TRYWAIT P0, [R17+URZ+0x28c20], R0 ;  /* 0x028c2000110075a7 */ /* 0x001064000800017f */
[----:B-1----:R-:W-:Y:S05]  /*1bc70*/  @!P0 NANOSLEEP.SYNCS 0x989680 ;  /* 0x009896800000895d */ /* 0x002fea0003900000 */
[----:B------:R-:W1:Y:S02]  /*1bc80*/  @!P0 SYNCS.PHASECHK.TRANS64 P0, [R17+URZ+0x28c20], R0 ;  /* 0x028c2000110085a7 */ /* 0x000e64000800007f */
[----:B-1----:R-:W-:Y:S05]  /*1bc90*/  @!P0 BRA `(.L_x_4013) ;  /* 0xfffffffc00f08947 */ /* 0x002fea000383ffff */
[----:B------:R-:W-:Y:S05]  /*1bca0*/  BRA `(.L_x_4124) ;  /* 0xffffffbc00007947 */ /* 0x000fea000383ffff */
.L_x_4016:
[----:B0-----:R0:W1:Y:S02]  /*1bcb0*/  SYNCS.PHASECHK.TRANS64.TRYWAIT P0, [R30+URZ+0x28c60], R0 ;  /* 0x028c60001e0075a7 */ /* 0x001064000800017f */
[----:B-1----:R-:W-:Y:S05]  /*1bcc0*/  @!P0 NANOSLEEP.SYNCS 0x989680 ;  /* 0x009896800000895d */ /* 0x002fea0003900000 */
[----:B------:R-:W1:Y:S02]  /*1bcd0*/  @!P0 SYNCS.PHASECHK.TRANS64 P0, [R30+URZ+0x28c60], R0 ;  /* 0x028c60001e0085a7 */ /* 0x000e64000800007f */
[----:B-1----:R-:W-:Y:S05]  /*1bce0*/  @!P0 BRA `(.L_x_4016) ;  /* 0xfffffffc00f08947 */ /* 0x002fea000383ffff */
[----:B------:R-:W-:Y:S05]  /*1bcf0*/  BRA `(.L_x_4125) ;  /* 0xffffffbc00107947 */ /* 0x000fea000383ffff */
.L_x_4017:
        /* <DEDUP_REMOVED lines=8> */
.L_x_4127:
[----:B------:R-:W-:Y:S05]  /*1bd80*/  BSYNC B0 ;  /* 0x0000000000007941 */ /* 0x000fea0003800000 */
.L_x_4126:
[----:B------:R0:W5:Y:S01]  /*1bd90*/  LDL R8, [R1+0x8] ;  /* 0x0000080001087983 */ /* 0x0001620000100800 */
        /* <DEDUP_REMOVED lines=14> */
.L_x_4128:
        /* <DEDUP_REMOVED lines=40> */
.L_x_4129:
[----:B------:R-:W-:Y:S02]  /*1c100*/  IMAD.MOV.U32 R13, RZ, RZ, R5 ;  /* 0x000000ffff0d7224 */ /* 0x000fe400078e0005 */
[----:B------:R-:W-:-:S07]  /*1c110*/  IMAD.MOV.U32 R3, RZ, RZ, R14 ;  /* 0x000000ffff037224 */ /* 0x000fce00078e000e */
[----:B------:R-:W-:Y:S05]  /*1c120*/  WARPSYNC.COLLECTIVE R15, `(.L_x_4130) ;  /* 0x000000000f087348 */ /* 0x000fea0003c00000 */
[----:B------:R0:W1:Y:S02]  /*1c130*/  SHFL.IDX P6, R14, R13, R12, R11 ;  /* 0x0000000c0d0e7389 */ /* 0x00006400000c000b */
[----:B01----:R-:W-:Y:S01]  /*1c140*/  ENDCOLLECTIVE ;  /* 0x000000000000791b */ /* 0x003fe20003800000 */
.L_x_4130:
        /* <DEDUP_REMOVED lines=29> */
.L_x_4131:
[----:B------:R-:W-:Y:S01]  /*1c320*/  IMAD.MOV.U32 R13, RZ, RZ, R5 ;  /* 0x000000ffff0d7224 */ /* 0x000fe200078e0005 */
[----:B------:R-:W-:-:S07]  /*1c330*/  MOV R7, R14 ;  /* 0x0000000e00077202 */ /* 0x000fce0000000f00 */
[----:B------:R-:W-:Y:S05]  /*1c340*/  WARPSYNC.COLLECTIVE R15, `(.L_x_4132) ;  /* 0x000000000f087348 */ /* 0x000fea0003c00000 */
[----:B------:R0:W1:Y:S02]  /*1c350*/  SHFL.IDX P6, R14, R13, R12, R11 ;  /* 0x0000000c0d0e7389 */ /* 0x00006400000c000b */
[----:B01----:R-:W-:Y:S01]  /*1c360*/  ENDCOLLECTIVE ;  /* 0x000000000000791b */ /* 0x003fe20003800000 */
.L_x_4132:
        /* <DEDUP_REMOVED lines=29> */
.L_x_4133:
[----:B------:R-:W-:Y:S02]  /*1c540*/  IMAD.MOV.U32 R13, RZ, RZ, R5 ;  /* 0x000000ffff0d7224 */ /* 0x000fe400078e0005 */
[----:B------:R-:W-:-:S07]  /*1c550*/  IMAD.MOV.U32 R6, RZ, RZ, R14 ;  /* 0x000000ffff067224 */ /* 0x000fce00078e000e */
[----:B------:R-:W-:Y:S05]  /*1c560*/  WARPSYNC.COLLECTIVE R15, `(.L_x_4134) ;  /* 0x000000000f087348 */ /* 0x000fea0003c00000 */
[----:B------:R0:W1:Y:S02]  /*1c570*/  SHFL.IDX P6, R14, R13, R12, R11 ;  /* 0x0000000c0d0e7389 */ /* 0x00006400000c000b */
[----:B01----:R-:W-:Y:S01]  /*1c580*/  ENDCOLLECTIVE ;  /* 0x000000000000791b */ /* 0x003fe20003800000 */
.L_x_4134:
[----:B------:R-:W-:Y:S01]  /*1c590*/  IMAD.MOV.U32 R2, RZ, RZ, R14 ;  /* 0x000000ffff027224 */ /* 0x000fe200078e000e */
[----:B------:R-:W-:Y:S06]  /*1c5a0*/  BRA `(.L_x_4135) ;  /* 0xffffffb8009c7947 */ /* 0x000fec000383ffff */
.L_x_4024:
[----:B0-----:R0:W1:Y:S02]  /*1c5b0*/  SYNCS.PHASECHK.TRANS64.TRYWAIT P0, [R6+URZ+0x28c40], R20 ;  /* 0x028c4014060075a7 */ /* 0x001064000800017f */
[----:B-1----:R-:W-:Y:S05]  /*1c5c0*/  @!P0 NANOSLEEP.SYNCS 0x989680 ;  /* 0x009896800000895d */ /* 0x002fea0003900000 */
[----:B------:R-:W1:Y:S02]  /*1c5d0*/  @!P0 SYNCS.PHASECHK.TRANS64 P0, [R6+URZ+0x28c40], R20 ;  /* 0x028c4014060085a7 */ /* 0x000e64000800007f */
[----:B-1----:R-:W-:Y:S05]  /*1c5e0*/  @!P0 BRA `(.L_x_4024) ;  /* 0xfffffffc00f08947 */ /* 0x002fea000383ffff */
[----:B------:R-:W-:Y:S05]  /*1c5f0*/  BRA `(.L_x_4136) ;  /* 0xffffffc0002c7947 */ /* 0x000fea000383ffff */
.L_x_4025:
        /* <DEDUP_REMOVED lines=8> */
.L_x_4138:
[----:B------:R-:W-:Y:S05]  /*1c680*/  BSYNC B1 ;  /* 0x0000000000017941 */ /* 0x000fea0003800000 */
.L_x_4137:
        /* <DEDUP_REMOVED lines=9> */
.L_x_4139:
[----:B------:R-:W-:Y:S02]  /*1c720*/  IMAD.MOV.U32 R13, RZ, RZ, R25 ;  /* 0x000000ffff0d7224 */ /* 0x000fe400078e0019 */
[----:B------:R-:W-:Y:S02]  /*1c730*/  IMAD.MOV.U32 R12, RZ, RZ, 0x1 ;  /* 0x00000001ff0c7424 */ /* 0x000fe400078e00ff */
[----:B------:R-:W-:-:S07]  /*1c740*/  IMAD.MOV.U32 R2, RZ, RZ, R14 ;  /* 0x000000ffff027224 */ /* 0x000fce00078e000e */
[----:B------:R-:W-:Y:S05]  /*1c750*/  WARPSYNC.COLLECTIVE R15, `(.L_x_4140) ;  /* 0x000000000f087348 */ /* 0x000fea0003c00000 */
[----:B------:R0:W1:Y:S02]  /*1c760*/  SHFL.IDX P6, R14, R13, R12, R11 ;  /* 0x0000000c0d0e7389 */ /* 0x00006400000c000b */
[----:B01----:R-:W-:Y:S01]  /*1c770*/  ENDCOLLECTIVE ;  /* 0x000000000000791b */ /* 0x003fe20003800000 */
.L_x_4140:
        /* <DEDUP_REMOVED lines=11> */
.L_x_4141:
[----:B------:R-:W-:Y:S02]  /*1c830*/  IMAD.MOV.U32 R13, RZ, RZ, R25 ;  /* 0x000000ffff0d7224 */ /* 0x000fe400078e0019 */
[----:B------:R-:W-:Y:S02]  /*1c840*/  IMAD.MOV.U32 R12, RZ, RZ, 0x2 ;  /* 0x00000002ff0c7424 */ /* 0x000fe400078e00ff */
[----:B------:R-:W-:-:S07]  /*1c850*/  IMAD.MOV.U32 R2, RZ, RZ, R14 ;  /* 0x000000ffff027224 */ /* 0x000fce00078e000e */
[----:B------:R-:W-:Y:S05]  /*1c860*/  WARPSYNC.COLLECTIVE R15, `(.L_x_4142) ;  /* 0x000000000f087348 */ /* 0x000fea0003c00000 */
[----:B------:R0:W1:Y:S02]  /*1c870*/  SHFL.IDX P6, R14, R13, R12, R11 ;  /* 0x0000000c0d0e7389 */ /* 0x00006400000c000b */
[----:B01----:R-:W-:Y:S01]  /*1c880*/  ENDCOLLECTIVE ;  /* 0x000000000000791b */ /* 0x003fe20003800000 */
.L_x_4142:
        /* <DEDUP_REMOVED lines=11> */
.L_x_4143:
[----:B------:R-:W-:Y:S01]  /*1c940*/  IMAD.MOV.U32 R13, RZ, RZ, R25 ;  /* 0x000000ffff0d7224 */ /* 0x000fe200078e0019 */
[----:B------:R-:W-:Y:S01]  /*1c950*/  MOV R12, 0x3 ;  /* 0x00000003000c7802 */ /* 0x000fe20000000f00 */
[----:B------:R-:W-:-:S07]  /*1c960*/  IMAD.MOV.U32 R2, RZ, RZ, R14 ;  /* 0x000000ffff027224 */ /* 0x000fce00078e000e */
[----:B------:R-:W-:Y:S05]  /*1c970*/  WARPSYNC.COLLECTIVE R15, `(.L_x_4144) ;  /* 0x000000000f087348 */ /* 0x000fea0003c00000 */
[----:B------:R0:W1:Y:S02]  /*1c980*/  SHFL.IDX P6, R14, R13, R12, R11 ;  /* 0x0000000c0d0e7389 */ /* 0x00006400000c000b */
[----:B01----:R-:W-:Y:S01]  /*1c990*/  ENDCOLLECTIVE ;  /* 0x000000000000791b */ /* 0x003fe20003800000 */
.L_x_4144:
        /* <DEDUP_REMOVED lines=11> */
.L_x_4145:
[----:B------:R-:W-:Y:S01]  /*1ca50*/  IMAD.MOV.U32 R2, RZ, RZ, R14 ;  /* 0x000000ffff027224 */ /* 0x000fe200078e000e */
[----:B------:R-:W-:Y:S06]  /*1ca60*/  BRA `(.L_x_4146) ;  /* 0xffffffbc00b47947 */ /* 0x000fec000383ffff */
.L_x_4030:
[----:B---3--:R3:W4:Y:S02]  /*1ca70*/  SYNCS.PHASECHK.TRANS64.TRYWAIT P0, [R6+URZ+0x28c60], R20 ;  /* 0x028c6014060075a7 */ /* 0x008724000800017f */
[----:B----4-:R-:W-:Y:S05]  /*1ca80*/  @!P0 NANOSLEEP.SYNCS 0x989680 ;  /* 0x009896800000895d */ /* 0x010fea0003900000 */
[----:B------:R-:W4:Y:S02]  /*1ca90*/  @!P0 SYNCS.PHASECHK.TRANS64 P0, [R6+URZ+0x28c60], R20 ;  /* 0x028c6014060085a7 */ /* 0x000f24000800007f */
[----:B----4-:R-:W-:Y:S05]  /*1caa0*/  @!P0 BRA `(.L_x_4030) ;  /* 0xfffffffc00f08947 */ /* 0x010fea000383ffff */
[----:B------:R-:W-:Y:S05]  /*1cab0*/  BRA `(.L_x_4147) ;  /* 0xffffffc000047947 */ /* 0x000fea000383ffff */
.L_x_4031:
[----:B------:R-:W-:Y:S01]  /*1cac0*/  BSSY B1, `(.L_x_4148) ;  /* 0x0000008000017945 */ /* 0x000fe20003800000 */
[----:B------:R-:W-:Y:S02]  /*1cad0*/  IMAD.MOV.U32 R13, RZ, RZ, R10 ;  /* 0x000000ffff0d7224 */ /* 0x000fe400078e000a */
[----:B------:R-:W-:Y:S02]  /*1cae0*/  IMAD.MOV.U32 R12, RZ, RZ, RZ ;  /* 0x000000ffff0c7224 */ /* 0x000fe400078e00ff */
[----:B------:R-:W-:Y:S02]  /*1caf0*/  IMAD.MOV.U32 R11, RZ, RZ, 0x181f ;  /* 0x0000181fff0b7424 */ /* 0x000fe400078e00ff */
[----:B------:R-:W-:-:S07]  /*1cb00*/  IMAD.MOV.U32 R15, RZ, RZ, -0x1 ;  /* 0xffffffffff0f7424 */ /* 0x000fce00078e00ff */
[----:B0-23--:R-:W-:Y:S05]  /*1cb10*/  WARPSYNC.COLLECTIVE R15, `(.L_x_4149) ;  /* 0x000000000f087348 */ /* 0x00dfea0003c00000 */
[----:B------:R1:W4:Y:S02]  /*1cb20*/  SHFL.IDX P6, R14, R13, R12, R11 ;  /* 0x0000000c0d0e7389 */ /* 0x00032400000c000b */
[----:B01234-:R-:W-:Y:S01]  /*1cb30*/  ENDCOLLECTIVE ;  /* 0x000000000000791b */ /* 0x01ffe20003800000 */
.L_x_4149:
[----:B------:R-:W-:Y:S05]  /*1cb40*/  BSYNC B1 ;  /* 0x0000000000017941 */ /* 0x000fea0003800000 */
.L_x_4148:
        /* <DEDUP_REMOVED lines=13> */
.L_x_4150:
        /* <DEDUP_REMOVED lines=17> */
.L_x_4151:
        /* <DEDUP_REMOVED lines=16> */
.L_x_4152:
        /* <DEDUP_REMOVED lines=19> */
.L_x_4153:
        /* <DEDUP_REMOVED lines=14> */
.L_x_4154:
        /* <DEDUP_REMOVED lines=16> */
.L_x_4155:
        /* <DEDUP_REMOVED lines=14> */
.L_x_4156:
[----:B------:R-:W-:Y:S05]  /*1d220*/  BRA `(.L_x_4157) ;  /* 0xffffffbc00687947 */ /* 0x000fea000383ffff */
.L_x_4039:
        /* <DEDUP_REMOVED lines=8> */
.L_x_4159:
[----:B------:R-:W-:Y:S05]  /*1d2b0*/  BSYNC B0 ;  /* 0x0000000000007941 */ /* 0x000fea0003800000 */
.L_x_4158:
[----:B------:R-:W-:Y:S01]  /*1d2c0*/  IMAD.MOV.U32 R13, RZ, RZ, R24 ;  /* 0x000000ffff0d7224 */ /* 0x000fe200078e0018 */
[----:B------:R-:W-:Y:S01]  /*1d2d0*/  MOV R0, R14 ;  /* 0x0000000e00007202 */ /* 0x000fe20000000f00 */
[----:B------:R-:W-:Y:S02]  /*1d2e0*/  IMAD.MOV.U32 R12, RZ, RZ, 0x1 ;  /* 0x00000001ff0c7424 */ /* 0x000fe400078e00ff */
[----:B------:R-:W-:Y:S02]  /*1d2f0*/  IMAD.MOV.U32 R11, RZ, RZ, 0x1f ;  /* 0x0000001fff0b7424 */ /* 0x000fe400078e00ff */
[----:B------:R-:W-:Y:S02]  /*1d300*/  IMAD.MOV.U32 R15, RZ, RZ, -0x1 ;  /* 0xffffffffff0f7424 */ /* 0x000fe400078e00ff */
[----:B------:R-:W-:-:S07]  /*1d310*/  IMAD.IADD R7, R27, 0x1, R9 ;  /* 0x000000011b077824 */ /* 0x000fce00078e0209 */
[----:B------:R-:W-:Y:S05]  /*1d320*/  WARPSYNC.COLLECTIVE R15, `(.L_x_4160) ;  /* 0x000000000f087348 */ /* 0x000fea0003c00000 */
[----:B------:R0:W1:Y:S02]  /*1d330*/  SHFL.IDX P6, R14, R13, R12, R11 ;  /* 0x0000000c0d0e7389 */ /* 0x00006400000c000b */
[----:B01----:R-:W-:Y:S01]  /*1d340*/  ENDCOLLECTIVE ;  /* 0x000000000000791b */ /* 0x003fe20003800000 */
.L_x_4160:
        /* <DEDUP_REMOVED lines=24> */
.L_x_4161:
[----:B------:R-:W-:Y:S01]  /*1d4d0*/  IMAD.MOV.U32 R12, RZ, RZ, 0x2 ;  /* 0x00000002ff0c7424 */ /* 0x000fe200078e00ff */
[----:B------:R-:W-:-:S05]  /*1d4e0*/  SEL R14, R14, RZ, P1 ;  /* 0x000000ff0e0e7207 */ /* 0x000fca0000800000 */
[----:B------:R-:W-:-:S04]  /*1d4f0*/  IMAD.IADD R5, R13, 0x1, R14 ;  /* 0x000000010d057824 */ /* 0x000fc800078e020e */
[----:B------:R-:W-:-:S07]  /*1d500*/  IMAD.MOV.U32 R13, RZ, RZ, R5 ;  /* 0x000000ffff0d7224 */ /* 0x000fce00078e0005 */
[----:B------:R-:W-:Y:S05]  /*1d510*/  WARPSYNC.COLLECTIVE R15, `(.L_x_4162) ;  /* 0x000000000f087348 */ /* 0x000fea0003c00000 */
[----:B------:R0:W1:Y:S02]  /*1d520*/  SHFL.UP P6, R14, R13, R12, R11 ;  /* 0x0400000c0d0e7389 */ /* 0x00006400000c000b */
[----:B01----:R-:W-:Y:S01]  /*1d530*/  ENDCOLLECTIVE ;  /* 0x000000000000791b */ /* 0x003fe20003800000 */
.L_x_4162:
[----:B------:R-:W-:Y:S01]  /*1d540*/  IMAD.MOV.U32 R12, RZ, RZ, 0x4 ;  /* 0x00000004ff0c7424 */ /* 0x000fe200078e00ff */
[----:B------:R-:W-:-:S05]  /*1d550*/  SEL R2, R14, RZ, P2 ;  /* 0x000000ff0e027207 */ /* 0x000fca0001000000 */
[----:B------:R-:W-:-:S04]  /*1d560*/  IMAD.IADD R2, R5, 0x1, R2 ;  /* 0x0000000105027824 */ /* 0x000fc800078e0202 */
[----:B------:R-:W-:-:S07]  /*1d570*/  IMAD.MOV.U32 R13, RZ, RZ, R2 ;  /* 0x000000ffff0d7224 */ /* 0x000fce00078e0002 */
[----:B------:R-:W-:Y:S05]  /*1d580*/  WARPSYNC.COLLECTIVE R15, `(.L_x_4163) ;  /* 0x000000000f087348 */ /* 0x000fea0003c00000 */
[----:B------:R0:W1:Y:S02]  /*1d590*/  SHFL.UP P6, R14, R13, R12, R11 ;  /* 0x0400000c0d0e7389 */ /* 0x00006400000c000b */
[----:B01----:R-:W-:Y:S01]  /*1d5a0*/  ENDCOLLECTIVE ;  /* 0x000000000000791b */ /* 0x003fe20003800000 */
.L_x_4163:
[----:B------:R-:W-:Y:S01]  /*1d5b0*/  IMAD.MOV.U32 R12, RZ, RZ, 0x8 ;  /* 0x00000008ff0c7424 */ /* 0x000fe200078e00ff */
[----:B------:R-:W-:-:S05]  /*1d5c0*/  SEL R3, R14, RZ, P3 ;  /* 0x000000ff0e037207 */ /* 0x000fca0001800000 */
[----:B------:R-:W-:-:S04]  /*1d5d0*/  IMAD.IADD R8, R2, 0x1, R3 ;  /* 0x0000000102087824 */ /* 0x000fc800078e0203 */
[----:B------:R-:W-:-:S07]  /*1d5e0*/  IMAD.MOV.U32 R13, RZ, RZ, R8 ;  /* 0x000000ffff0d7224 */ /* 0x000fce00078e0008 */
[----:B------:R-:W-:Y:S05]  /*1d5f0*/  WARPSYNC.COLLECTIVE R15, `(.L_x_4164) ;  /* 0x000000000f087348 */ /* 0x000fea0003c00000 */
[----:B------:R0:W1:Y:S02]  /*1d600*/  SHFL.UP P6, R14, R13, R12, R11 ;  /* 0x0400000c0d0e7389 */ /* 0x00006400000c000b */
[----:B01----:R-:W-:Y:S01]  /*1d610*/  ENDCOLLECTIVE ;  /* 0x000000000000791b */ /* 0x003fe20003800000 */
.L_x_4164:
[----:B------:R-:W-:Y:S01]  /*1d620*/  IMAD.MOV.U32 R12, RZ, RZ, 0x10 ;  /* 0x00000010ff0c7424 */ /* 0x000fe200078e00ff */
[----:B------:R-:W-:-:S05]  /*1d630*/  SEL R5, R14, RZ, P4 ;  /* 0x000000ff0e057207 */ /* 0x000fca0002000000 */
[----:B------:R-:W-:-:S04]  /*1d640*/  IMAD.IADD R5, R8, 0x1, R5 ;  /* 0x0000000108057824 */ /* 0x000fc800078e0205 */
[----:B------:R-:W-:-:S07]  /*1d650*/  IMAD.MOV.U32 R13, RZ, RZ, R5 ;  /* 0x000000ffff0d7224 */ /* 0x000fce00078e0005 */
[----:B------:R-:W-:Y:S05]  /*1d660*/  WARPSYNC.COLLECTIVE R15, `(.L_x_4165) ;  /* 0x000000000f087348 */ /* 0x000fea0003c00000 */
[----:B------:R0:W1:Y:S02]  /*1d670*/  SHFL.UP P6, R14, R13, R12, R11 ;  /* 0x0400000c0d0e7389 */ /* 0x00006400000c000b */
[----:B01----:R-:W-:Y:S01]  /*1d680*/  ENDCOLLECTIVE ;  /* 0x000000000000791b */ /* 0x003fe20003800000 */
.L_x_4165:
        /* <DEDUP_REMOVED lines=8> */
.L_x_4166:
[----:B------:R-:W-:Y:S05]  /*1d710*/  BRA `(.L_x_4167) ;  /* 0xffffffc000007947 */ /* 0x000fea000383ffff */
.L_x_4042:
[----:B------:R-:W-:Y:S01]  /*1d720*/  BSSY B0, `(.L_x_4168) ;  /* 0x0000007000007945 */ /* 0x000fe20003800000 */
[----:B------:R-:W-:Y:S02]  /*1d730*/  IMAD.MOV.U32 R12, RZ, RZ, 0x1 ;  /* 0x00000001ff0c7424 */ /* 0x000fe400078e00ff */
[----:B------:R-:W-:Y:S02]  /*1d740*/  IMAD.MOV.U32 R11, RZ, RZ, RZ ;  /* 0x000000ffff0b7224 */ /* 0x000fe400078e00ff */
[----:B------:R-:W-:-:S07]  /*1d750*/  IMAD.MOV.U32 R15, RZ, RZ, -0x1 ;  /* 0xffffffffff0f7424 */ /* 0x000fce00078e00ff */
[----:B------:R-:W-:Y:S05]  /*1d760*/  WARPSYNC.COLLECTIVE R15, `(.L_x_4169) ;  /* 0x000000000f087348 */ /* 0x000fea0003c00000 */
[----:B------:R0:W1:Y:S02]  /*1d770*/  SHFL.UP P6, R14, R13, R12, R11 ;  /* 0x0400000c0d0e7389 */ /* 0x00006400000c000b */
[----:B01----:R-:W-:Y:S01]  /*1d780*/  ENDCOLLECTIVE ;  /* 0x000000000000791b */ /* 0x003fe20003800000 */
.L_x_4169:
[----:B------:R-:W-:Y:S05]  /*1d790*/  BSYNC B0 ;  /* 0x0000000000007941 */ /* 0x000fea0003800000 */
.L_x_4168:
[----:B------:R-:W-:Y:S01]  /*1d7a0*/  SEL R14, R14, RZ, P1 ;  /* 0x000000ff0e0e7207 */ /* 0x000fe20000800000 */
[----:B------:R-:W-:Y:S01]  /*1d7b0*/  IMAD.MOV.U32 R12, RZ, RZ, 0x2 ;  /* 0x00000002ff0c7424 */ /* 0x000fe200078e00ff */
[----:B------:R-:W-:Y:S01]  /*1d7c0*/  MOV R11, RZ ;  /* 0x000000ff000b7202 */ /* 0x000fe20000000f00 */
[----:B------:R-:W-:Y:S02]  /*1d7d0*/  IMAD.MOV.U32 R15, RZ, RZ, -0x1 ;  /* 0xffffffffff0f7424 */ /* 0x000fe400078e00ff */
[----:B------:R-:W-:-:S07]  /*1d7e0*/  IMAD.IADD R13, R13, 0x1, R14 ;  /* 0x000000010d0d7824 */ /* 0x000fce00078e020e */
[----:B------:R-:W-:Y:S05]  /*1d7f0*/  WARPSYNC.COLLECTIVE R15, `(.L_x_4170) ;  /* 0x000000000f087348 */ /* 0x000fea0003c00000 */
[----:B------:R0:W1:Y:S02]  /*1d800*/  SHFL.UP P6, R14, R13, R12, R11 ;  /* 0x0400000c0d0e7389 */ /* 0x00006400000c000b */
[----:B01----:R-:W-:Y:S01]  /*1d810*/  ENDCOLLECTIVE ;  /* 0x000000000000791b */ /* 0x003fe20003800000 */
.L_x_4170:
[----:B------:R-:W-:Y:S01]  /*1d820*/  IMAD.MOV.U32 R12, RZ, RZ, 0x4 ;  /* 0x00000004ff0c7424 */ /* 0x000fe200078e00ff */
[----:B------:R-:W-:-:S05]  /*1d830*/  SEL R2, R14, RZ, P2 ;  /* 0x000000ff0e027207 */ /* 0x000fca0001000000 */
[----:B------:R-:W-:-:S04]  /*1d840*/  IMAD.IADD R2, R13, 0x1, R2 ;  /* 0x000000010d027824 */ /* 0x000fc800078e0202 */
[----:B------:R-:W-:-:S07]  /*1d850*/  IMAD.MOV.U32 R13, RZ, RZ, R2 ;  /* 0x000000ffff0d7224 */ /* 0x000fce00078e0002 */
[----:B------:R-:W-:Y:S05]  /*1d860*/  WARPSYNC.COLLECTIVE R15, `(.L_x_4171) ;  /* 0x000000000f087348 */ /* 0x000fea0003c00000 */
[----:B------:R0:W1:Y:S02]  /*1d870*/  SHFL.UP P6, R14, R13, R12, R11 ;  /* 0x0400000c0d0e7389 */ /* 0x00006400000c000b */
[----:B01----:R-:W-:Y:S01]  /*1d880*/  ENDCOLLECTIVE ;  /* 0x000000000000791b */ /* 0x003fe20003800000 */
.L_x_4171:
[----:B------:R-:W-:Y:S01]  /*1d890*/  IMAD.MOV.U32 R12, RZ, RZ, 0x8 ;  /* 0x00000008ff0c7424 */ /* 0x000fe200078e00ff */
[----:B------:R-:W-:-:S05]  /*1d8a0*/  SEL R3, R14, RZ, P3 ;  /* 0x000000ff0e037207 */ /* 0x000fca0001800000 */
[----:B------:R-:W-:-:S04]  /*1d8b0*/  IMAD.IADD R3, R2, 0x1, R3 ;  /* 0x0000000102037824 */ /* 0x000fc800078e0203 */
[----:B------:R-:W-:-:S07]  /*1d8c0*/  IMAD.MOV.U32 R13, RZ, RZ, R3 ;  /* 0x000000ffff0d7224 */ /* 0x000fce00078e0003 */
[----:B------:R-:W-:Y:S05]  /*1d8d0*/  WARPSYNC.COLLECTIVE R15, `(.L_x_4172) ;  /* 0x000000000f087348 */ /* 0x000fea0003c00000 */
[----:B------:R0:W1:Y:S02]  /*1d8e0*/  SHFL.UP P6, R14, R13, R12, R11 ;  /* 0x0400000c0d0e7389 */ /* 0x00006400000c000b */
[----:B01----:R-:W-:Y:S01]  /*1d8f0*/  ENDCOLLECTIVE ;  /* 0x000000000000791b */ /* 0x003fe20003800000 */
.L_x_4172:
[----:B------:R-:W-:Y:S01]  /*1d900*/  IMAD.MOV.U32 R12, RZ, RZ, 0x10 ;  /* 0x00000010ff0c7424 */ /* 0x000fe200078e00ff */
[----:B------:R-:W-:-:S05]  /*1d910*/  SEL R14, R14, RZ, P4 ;  /* 0x000000ff0e0e7207 */ /* 0x000fca0002000000 */
[----:B------:R-:W-:-:S04]  /*1d920*/  IMAD.IADD R5, R3, 0x1, R14 ;  /* 0x0000000103057824 */ /* 0x000fc800078e020e */
[----:B------:R-:W-:-:S07]  /*1d930*/  IMAD.MOV.U32 R13, RZ, RZ, R5 ;  /* 0x000000ffff0d7224 */ /* 0x000fce00078e0005 */
[----:B------:R-:W-:Y:S05]  /*1d940*/  WARPSYNC.COLLECTIVE R15, `(.L_x_4173) ;  /* 0x000000000f087348 */ /* 0x000fea0003c00000 */
[----:B------:R0:W1:Y:S02]  /*1d950*/  SHFL.UP P6, R14, R13, R12, R11 ;  /* 0x0400000c0d0e7389 */ /* 0x00006400000c000b */
[----:B01----:R-:W-:Y:S01]  /*1d960*/  ENDCOLLECTIVE ;  /* 0x000000000000791b */ /* 0x003fe20003800000 */
.L_x_4173:
        /* <DEDUP_REMOVED lines=8> */
.L_x_4174:
[----:B------:R-:W-:Y:S05]  /*1d9f0*/  BRA `(.L_x_4175) ;  /* 0xffffffbc00ec7947 */ /* 0x000fea000383ffff */
.L_x_4044:
[----:B------:R-:W-:Y:S01]  /*1da00*/  BSSY B0, `(.L_x_4176) ;  /* 0x0000006000007945 */ /* 0x000fe20003800000 */
[----:B------:R-:W-:Y:S01]  /*1da10*/  PLOP3.LUT P6, PT, P6, PT, PT, 0x8, 0x0 ;  /* 0x000000000000781c */ /* 0x000fe200037ce170 */
[----:B------:R-:W-:-:S12]  /*1da20*/  IMAD.MOV.U32 R15, RZ, RZ, -0x1 ;  /* 0xffffffffff0f7424 */ /* 0x000fd800078e00ff */
[----:B0-----:R-:W-:Y:S05]  /*1da30*/  WARPSYNC.COLLECTIVE R15, `(.L_x_4177) ;  /* 0x000000000f087348 */ /* 0x001fea0003c00000 */
[----:B------:R-:W-:Y:S01]  /*1da40*/  VOTE.ANY R14, PT, P6 ;  /* 0x00000000000e7806 */ /* 0x000fe200030e0100 */
[----:B0-----:R-:W-:Y:S06]  /*1da50*/  ENDCOLLECTIVE ;  /* 0x000000000000791b */ /* 0x001fec0003800000 */
.L_x_4177:
[----:B------:R-:W-:Y:S05]  /*1da60*/  BSYNC B0 ;  /* 0x0000000000007941 */ /* 0x000fea0003800000 */
.L_x_4176:
        /* <DEDUP_REMOVED lines=9> */
.L_x_4178:
[----:B------:R-:W-:Y:S02]  /*1db00*/  IMAD.MOV.U32 R13, RZ, RZ, R4 ;  /* 0x000000ffff0d7224 */ /* 0x000fe400078e0004 */
[----:B------:R-:W-:-:S07]  /*1db10*/  IMAD.MOV.U32 R7, RZ, RZ, R14 ;  /* 0x000000ffff077224 */ /* 0x000fce00078e000e */
[----:B------:R-:W-:Y:S05]  /*1db20*/  WARPSYNC.COLLECTIVE R15, `(.L_x_4179) ;  /* 0x000000000f087348 */ /* 0x000fea0003c00000 */
[----:B------:R0:W1:Y:S02]  /*1db30*/  SHFL.IDX P6, R14, R13, R12, R11 ;  /* 0x0000000c0d0e7389 */ /* 0x00006400000c000b */
[----:B01----:R-:W-:Y:S01]  /*1db40*/  ENDCOLLECTIVE ;  /* 0x000000000000791b */ /* 0x003fe20003800000 */
.L_x_4179:
[----:B------:R-:W-:Y:S01]  /*1db50*/  IMAD.MOV.U32 R4, RZ, RZ, R14 ;  /* 0x000000ffff047224 */ /* 0x000fe200078e000e */
[----:B------:R-:W-:Y:S06]  /*1db60*/  BRA `(.L_x_4180) ;  /* 0xffffffbc00cc7947 */ /* 0x000fec000383ffff */
.L_x_4046:
[----:B------:R-:W-:Y:S01]  /*1db70*/  BSSY B0, `(.L_x_4181) ;  /* 0x0000007000007945 */ /* 0x000fe20003800000 */
[----:B------:R-:W-:Y:S02]  /*1db80*/  IMAD.MOV.U32 R13, RZ, RZ, R3 ;  /* 0x000000ffff0d7224 */ /* 0x000fe400078e0003 */
[----:B------:R-:W-:Y:S02]  /*1db90*/  IMAD.MOV.U32 R11, RZ, RZ, 0x1f ;  /* 0x0000001fff0b7424 */ /* 0x000fe400078e00ff */
[----:B------:R-:W-:-:S07]  /*1dba0*/  IMAD.MOV.U32 R15, RZ, RZ, -0x1 ;  /* 0xffffffffff0f7424 */ /* 0x000fce00078e00ff */
[----:B0123--:R-:W-:Y:S05]  /*1dbb0*/  WARPSYNC.COLLECTIVE R15, `(.L_x_4182) ;  /* 0x000000000f087348 */ /* 0x00ffea0003c00000 */
[----:B------:R4:W0:Y:S02]  /*1dbc0*/  SHFL.IDX P6, R14, R13, R12, R11 ;  /* 0x0000000c0d0e7389 */ /* 0x00082400000c000b */
[----:B01234-:R-:W-:Y:S01]  /*1dbd0*/  ENDCOLLECTIVE ;  /* 0x000000000000791b */ /* 0x01ffe20003800000 */
.L_x_4182:
[----:B------:R-:W-:Y:S05]  /*1dbe0*/  BSYNC B0 ;  /* 0x0000000000007941 */ /* 0x000fea0003800000 */
.L_x_4181:
[----:B------:R-:W-:Y:S01]  /*1dbf0*/  IMAD.MOV.U32 R24, RZ, RZ, R14 ;  /* 0x000000ffff187224 */ /* 0x000fe200078e000e */
[----:B------:R-:W-:Y:S06]  /*1dc00*/  BRA `(.L_x_4045) ;  /* 0xffffffbc00bc7947 */ /* 0x000fec000383ffff */
.L_x_4050:
[----:B-1----:R1:W4:Y:S02]  /*1dc10*/  SYNCS.PHASECHK.TRANS64.TRYWAIT P0, [R7+URZ+0x28c20], R0 ;  /* 0x028c2000070075a7 */ /* 0x002324000800017f */
[----:B----4-:R-:W-:Y:S05]  /*1dc20*/  @!P0 NANOSLEEP.SYNCS 0x989680 ;  /* 0x009896800000895d */ /* 0x010fea0003900000 */
[----:B------:R-:W4:Y:S02]  /*1dc30*/  @!P0 SYNCS.PHASECHK.TRANS64 P0, [R7+URZ+0x28c20], R0 ;  /* 0x028c2000070085a7 */ /* 0x000f24000800007f */
[----:B----4-:R-:W-:Y:S05]  /*1dc40*/  @!P0 BRA `(.L_x_4050) ;  /* 0xfffffffc00f08947 */ /* 0x010fea000383ffff */
[----:B------:R-:W-:Y:S05]  /*1dc50*/  BRA `(.L_x_4183) ;  /* 0xffffffc400147947 */ /* 0x000fea000383ffff */
.L_x_4051:
[----:B------:R-:W4:Y:S01]  /*1dc60*/  S2R R2, SR_TID.X ;  /* 0x0000000000027919 */ /* 0x000f220000002100 */
[----:B------:R-:W-:Y:S01]  /*1dc70*/  BSSY B0, `(.L_x_4184) ;  /* 0x000000a000007945 */ /* 0x000fe20003800000 */
[----:B------:R-:W-:Y:S02]  /*1dc80*/  IMAD.MOV.U32 R12, RZ, RZ, RZ ;  /* 0x000000ffff0c7224 */ /* 0x000fe400078e00ff */
[----:B------:R-:W-:Y:S02]  /*1dc90*/  IMAD.MOV.U32 R11, RZ, RZ, 0x1f ;  /* 0x0000001fff0b7424 */ /* 0x000fe400078e00ff */
[----:B------:R-:W-:Y:S01]  /*1dca0*/  IMAD.MOV.U32 R15, RZ, RZ, -0x1 ;  /* 0xffffffffff0f7424 */ /* 0x000fe200078e00ff */
[----:B----4-:R-:W-:-:S04]  /*1dcb0*/  SHF.R.U32.HI R2, RZ, 0x5, R2 ;  /* 0x00000005ff027819 */ /* 0x010fc80000011602 */
[----:B------:R-:W-:-:S05]  /*1dcc0*/  LOP3.LUT R2, R2, 0x3, RZ, 0xc0, !PT ;  /* 0x0000000302027812 */ /* 0x000fca00078ec0ff */
[----:B------:R-:W-:-:S07]  /*1dcd0*/  IMAD.MOV.U32 R13, RZ, RZ, R2 ;  /* 0x000000ffff0d7224 */ /* 0x000fce00078e0002 */
[----:B0123--:R-:W-:Y:S05]  /*1dce0*/  WARPSYNC.COLLECTIVE R15, `(.L_x_4185) ;  /* 0x000000000f087348 */ /* 0x00ffea0003c00000 */
[----:B------:R4:W0:Y:S02]  /*1dcf0*/  SHFL.IDX P6, R14, R13, R12, R11 ;  /* 0x0000000c0d0e7389 */ /* 0x00082400000c000b */
[----:B01234-:R-:W-:Y:S01]  /*1dd00*/  ENDCOLLECTIVE ;  /* 0x000000000000791b */ /* 0x01ffe20003800000 */
.L_x_4185:
[----:B------:R-:W-:Y:S05]  /*1dd10*/  BSYNC B0 ;  /* 0x0000000000007941 */ /* 0x000fea0003800000 */
.L_x_4184:
[----:B------:R-:W-:Y:S05]  /*1dd20*/  BRA `(.L_x_4186) ;  /* 0xffffffc000fc7947 */ /* 0x000fea000383ffff */
.L_x_4052:
[----:B------:R-:W-:Y:S01]  /*1dd30*/  BSSY B0, `(.L_x_4187) ;  /* 0x0000006000007945 */ /* 0x000fe20003800000 */
[----:B------:R-:W-:-:S07]  /*1dd40*/  IMAD.MOV.U32 R15, RZ, RZ, -0x1 ;  /* 0xffffffffff0f7424 */ /* 0x000fce00078e00ff */
[----:B0123--:R-:W-:Y:S05]  /*1dd50*/  WARPSYNC.COLLECTIVE R15, `(.L_x_4188) ;  /* 0x000000000f0c7348 */ /* 0x00ffea0003c00000 */
[----:B------:R-:W-:Y:S02]  /*1dd60*/  ELECT P6, UR62, PT ;  /* 0x00000000003e782f */ /* 0x000fe400038c0000 */
[----:B------:R-:W-:Y:S01]  /*1dd70*/  MOV R14, UR62 ;  /* 0x0000003e000e7c02 */ /* 0x000fe20008000f00 */
[----:B0123--:R-:W-:Y:S10]  /*1dd80*/  ENDCOLLECTIVE ;  /* 0x000000000000791b */ /* 0x00fff40003800000 */
.L_x_4188:
[----:B------:R-:W-:Y:S05]  /*1dd90*/  BSYNC B0 ;  /* 0x0000000000007941 */ /* 0x000fea0003800000 */
.L_x_4187:
[----:B------:R-:W-:Y:S05]  /*1dda0*/  BRA `(.L_x_4189) ;  /* 0xffffffc000f07947 */ /* 0x000fea000383ffff */
.L_x_4054:
[----:B-1----:R1:W4:Y:S02]  /*1ddb0*/  SYNCS.PHASECHK.TRANS64.TRYWAIT P1, [R5+URZ+0x28c40], R0 ;  /* 0x028c4000050075a7 */ /* 0x002324000802017f */
[----:B----4-:R-:W-:Y:S05]  /*1ddc0*/  @!P1 NANOSLEEP.SYNCS 0x989680 ;  /* 0x009896800000995d */ /* 0x010fea0003900000 */
[----:B------:R-:W4:Y:S02]  /*1ddd0*/  @!P1 SYNCS.PHASECHK.TRANS64 P1, [R5+URZ+0x28c40], R0 ;  /* 0x028c4000050095a7 */ /* 0x000f24000802007f */
[----:B----4-:R-:W-:Y:S05]  /*1dde0*/  @!P1 BRA `(.L_x_4054) ;  /* 0xfffffffc00f09947 */ /* 0x010fea000383ffff */
[----:B------:R-:W-:Y:S05]  /*1ddf0*/  BRA `(.L_x_4190) ;  /* 0xffffffc400107947 */ /* 0x000fea000383ffff */
.L_x_4056:
[----:B----4-:R4:W0:Y:S02]  /*1de00*/  SYNCS.PHASECHK.TRANS64.TRYWAIT P1, [R3+URZ+0x28c40], R2 ;  /* 0x028c4002030075a7 */ /* 0x010824000802017f */
[----:B0-----:R-:W-:Y:S05]  /*1de10*/  @!P1 NANOSLEEP.SYNCS 0x989680 ;  /* 0x009896800000995d */ /* 0x001fea0003900000 */
[----:B------:R-:W0:Y:S02]  /*1de20*/  @!P1 SYNCS.PHASECHK.TRANS64 P1, [R3+URZ+0x28c40], R2 ;  /* 0x028c4002030095a7 */ /* 0x000e24000802007f */
[----:B0-----:R-:W-:Y:S05]  /*1de30*/  @!P1 BRA `(.L_x_4056) ;  /* 0xfffffffc00f09947 */ /* 0x001fea000383ffff */
[----:B------:R-:W-:Y:S05]  /*1de40*/  BRA `(.L_x_4191) ;  /* 0xffffffc4001c7947 */ /* 0x000fea000383ffff */
.L_x_4058:
[----:B------:R0:W0:Y:S02]  /*1de50*/  SYNCS.PHASECHK.TRANS64.TRYWAIT P1, [R5+URZ+0x28c60], R0 ;  /* 0x028c6000050075a7 */ /* 0x000024000802017f */
[----:B0-----:R-:W-:Y:S05]  /*1de60*/  @!P1 NANOSLEEP.SYNCS 0x989680 ;  /* 0x009896800000995d */ /* 0x001fea0003900000 */
[----:B------:R-:W0:Y:S02]  /*1de70*/  @!P1 SYNCS.PHASECHK.TRANS64 P1, [R5+URZ+0x28c60], R0 ;  /* 0x028c6000050095a7 */ /* 0x000e24000802007f */
[----:B0-----:R-:W-:Y:S05]  /*1de80*/  @!P1 BRA `(.L_x_4058) ;  /* 0xfffffffc00f09947 */ /* 0x001fea000383ffff */
[----:B------:R-:W-:Y:S05]  /*1de90*/  BRA `(.L_x_4192) ;  /* 0xffffffc400187947 */ /* 0x000fea000383ffff */
.L_x_4193:
        /* <DEDUP_REMOVED lines=14> */
.L_x_15642:


//--------------------- .text._ZN7cutlass13device_kernelIN5flash11enable_sm90INS1_16FlashAttnFwdSm90INS1_25CollectiveMainloopFwdSm90ILi2EN4cute5tupleIJNS5_1CILi1EEES8_S8_EEENS6_IJNS7_ILi64EEESA_SA_EEELi512ENS_6half_tEfNS_4arch4Sm90ELb0ELb0ELb0ELb1ELb1ELb0ELb1ELb0ELb0ELb1ELb1ELb0EEENS1_21CollectiveEpilogueFwdINS6_IJSA_NS7_ILi512EEESA_EEES9_SC_SE_Li256ELb1ELb1ELb1ELb0EEENS1_36VarlenDynamicPersistentTileSchedulerILi64ELi64ELi256ELi128ELb1ELb1ELb1ELb0ELb1ELb1EEEEEEEEEvNT_6ParamsE --------------------------
	.section	.text._ZN7cutlass13device_kernelIN5flash11enable_sm90INS1_16FlashAttnFwdSm90INS1_25CollectiveMainloopFwdSm90ILi2EN4cute5tupleIJNS5_1CILi1EEES8_S8_EEENS6_IJNS7_ILi64EEESA_SA_EEELi512ENS_6half_tEfNS_4arch4Sm90ELb0ELb0ELb0ELb1ELb1ELb0ELb1ELb0ELb0ELb1ELb1ELb0EEENS1_21CollectiveEpilogueFwdINS6_IJSA_NS7_ILi512EEESA_EEES9_SC_SE_Li256ELb1ELb1ELb1ELb0EEENS1_36VarlenDynamicPersistentTileSchedulerILi64ELi64ELi256ELi128ELb1ELb1ELb1ELb0ELb1ELb1EEEEEEEEEvNT_6ParamsE,"ax",@progbits
	.align	128
.text._ZN7cutlass13device_kernelIN5flash11enable_sm90INS1_16FlashAttnFwdSm90INS1_25CollectiveMainloopFwdSm90ILi2EN4cute5tupleIJNS5_1CILi1EEES8_S8_EEENS6_IJNS7_ILi64EEESA_SA_EEELi512ENS_6half_tEfNS_4arch4Sm90ELb0ELb0ELb0ELb1ELb1ELb0ELb1ELb0ELb0ELb1ELb1ELb0EEENS1_21CollectiveEpilogueFwdINS6_IJSA_NS7_ILi512EEESA_EEES9_SC_SE_Li256ELb1ELb1ELb1ELb0EEENS1_36VarlenDynamicPersistentTileSchedulerILi64ELi64ELi256ELi128ELb1ELb1ELb1ELb0ELb1ELb1EEEEEEEEEvNT_6ParamsE:
        .type           _ZN7cutlass13device_kernelIN5flash11enable_sm90INS1_16FlashAttnFwdSm90INS1_25CollectiveMainloopFwdSm90ILi2EN4cute5tupleIJNS5_1CILi1EEES8_S8_EEENS6_IJNS7_ILi64EEESA_SA_EEELi512ENS_6half_tEfNS_4arch4Sm90ELb0ELb0ELb0ELb1ELb1ELb0ELb1ELb0ELb0ELb1ELb1ELb0EEENS1_21CollectiveEpilogueFwdINS6_IJSA_NS7_ILi512EEESA_EEES9_SC_SE_Li256ELb1ELb1ELb1ELb0EEENS1_36VarlenDynamicPersistentTileSchedulerILi64ELi64ELi256ELi128ELb1ELb1ELb1ELb0ELb1ELb1EEEEEEEEEvNT_6ParamsE,@function
        .size           _ZN7cutlass13device_kernelIN5flash11enable_sm90INS1_16FlashAttnFwdSm90INS1_25CollectiveMainloopFwdSm90ILi2EN4cute5tupleIJNS5_1CILi1EEES8_S8_EEENS6_IJNS7_ILi64EEESA_SA_EEELi512ENS_6half_tEfNS_4arch4Sm90ELb0ELb0ELb0ELb1ELb1ELb0ELb1ELb0ELb0ELb1ELb1ELb0EEENS1_21CollectiveEpilogueFwdINS6_IJSA_NS7_ILi512EEESA_EEES9_SC_SE_Li256ELb1ELb1ELb1ELb0EEENS1_36VarlenDynamicPersistentTileSchedulerILi64ELi64ELi256ELi128ELb1ELb1ELb1ELb0ELb1ELb1EEEEEEEEEvNT_6ParamsE,(.L_x_15643 - _ZN7cutlass13device_kernelIN5flash11enable_sm90INS1_16FlashAttnFwdSm90INS1_25CollectiveMainloopFwdSm90ILi2EN4cute5tupleIJNS5_1CILi1EEES8_S8_EEENS6_IJNS7_ILi64EEESA_SA_EEELi512ENS_6half_tEfNS_4arch4Sm90ELb0ELb0ELb0ELb1ELb1ELb0ELb1ELb0ELb0ELb1ELb1ELb0EEENS1_21CollectiveEpilogueFwdINS6_IJSA_NS7_ILi512EEESA_EEES9_SC_SE_Li256ELb1ELb1ELb1ELb0EEENS1_36VarlenDynamicPersistentTileSchedulerILi64ELi64ELi256ELi128ELb1ELb1ELb1ELb0ELb1ELb1EEEEEEEEEvNT_6ParamsE)
        .other          _ZN7cutlass13device_kernelIN5flash11enable_sm90INS1_16FlashAttnFwdSm90INS1_25CollectiveMainloopFwdSm90ILi2EN4cute5tupleIJNS5_1CILi1EEES8_S8_EEENS6_IJNS7_ILi64EEESA_SA_EEELi512ENS_6half_tEfNS_4arch4Sm90ELb0ELb0ELb0ELb1ELb1ELb0ELb1ELb0ELb0ELb1ELb1ELb0EEENS1_21CollectiveEpilogueFwdINS6_IJSA_NS7_ILi512EEESA_EEES9_SC_SE_Li256ELb1ELb1ELb1ELb0EEENS1_36VarlenDynamicPersistentTileSchedulerILi64ELi64ELi256ELi128ELb1ELb1ELb1ELb0ELb1ELb1EEEEEEEEEvNT_6ParamsE,@"STO_CUDA_ENTRY STV_DEFAULT"
_ZN7cutlass13device_kernelIN5flash11enable_sm90INS1_16FlashAttnFwdSm90INS1_25CollectiveMainloopFwdSm90ILi2EN4cute5tupleIJNS5_1CILi1EEES8_S8_EEENS6_IJNS7_ILi64EEESA_SA_EEELi512ENS_6half_tEfNS_4arch4Sm90ELb0ELb0ELb0ELb1ELb1ELb0ELb1ELb0ELb0ELb1ELb1ELb0EEENS1_21CollectiveEpilogueFwdINS6_IJSA_NS7_ILi512EEESA_EEES9_SC_SE_Li256ELb1ELb1ELb1ELb0EEENS1_36VarlenDynamicPersistentTileSchedulerILi64ELi64ELi256ELi128ELb1ELb1ELb1ELb0ELb1ELb1EEEEEEEEEvNT_6ParamsE:
        /* <DEDUP_REMOVED lines=43> */
.L_x_4194:
        /* <DEDUP_REMOVED lines=22> */
.L_x_4195:
        /* <DEDUP_REMOVED lines=18> */
.L_x_4196:
        /* <DEDUP_REMOVED lines=22> */
.L_x_4197:
        /* <DEDUP_REMOVED lines=23> */
.L_x_4198:
        /* <DEDUP_REMOVED lines=8> */
.L_x_4200:
        /* <DEDUP_REMOVED lines=24> */
[----:B------:R-:W-:-:S03]  /*0a00*/  UMOV UR37, URZ ;  /* 0x0000003f00257c82 */ /* 0x000fc60008000000 */
[CC--:B------:R-:W-:Y:S02]  /*0a10*/  LEA.HI R7, R3.reuse, R0.reuse, RZ, 0x3 ;  /* 0x0000000003077211 */ /* 0x0c0fe400078f18ff */
[CC--:B------:R-:W-:Y:S02]  /*0a20*/  LEA.HI R4, R3.reuse, R0.reuse, RZ, 0x4 ;  /* 0x0000000003047211 */ /* 0x0c0fe400078f20ff */
[CC--:B------:R-:W-:Y:S02]  /*0a30*/  LEA.HI R5, R3.reuse, R0.reuse, RZ, 0x5 ;  /* 0x0000000003057211 */ /* 0x0c0fe400078f28ff */
[-C--:B------:R-:W-:Y:S02]  /*0a40*/  LEA.HI R2, R3, R0.reuse, RZ, 0x7 ;  /* 0x0000000003027211 */ /* 0x080fe400078f38ff */
[----:B------:R-:W-:Y:S02]  /*0a50*/  LOP3.LUT R11, R7, 0xfffffff8, RZ, 0xc0, !PT ;  /* 0xfffffff8070b7812 */ /* 0x000fe400078ec0ff */
[----:B------:R-:W-:-:S02]  /*0a60*/  LEA.HI R3, R3, R0, RZ, 0x2 ;  /* 0x0000000003037211 */ /* 0x000fc400078f10ff */
[----:B------:R-:W-:Y:S01]  /*0a70*/  SHF.R.S32.HI R7, RZ, 0x4, R4 ;  /* 0x00000004ff077819 */ /* 0x000fe20000011404 */
[----:B------:R-:W-:Y:S01]  /*0a80*/  IMAD.IADD R11, R0, 0x1, -R11 ;  /* 0x00000001000b7824 */ /* 0x000fe200078e0a0b */
[--C-:B------:R-:W-:Y:S02]  /*0a90*/  SHF.R.S32.HI R9, RZ, 0x5, R5.reuse ;  /* 0x00000005ff097819 */ /* 0x100fe40000011405 */
[----:B------:R-:W-:Y:S02]  /*0aa0*/  SHF.R.S32.HI R6, RZ, 0x1f, R5 ;  /* 0x0000001fff067819 */ /* 0x000fe40000011405 */
[C---:B------:R-:W-:Y:S02]  /*0ab0*/  LOP3.LUT R5, R4.reuse, 0xfffffff0, RZ, 0xc0, !PT ;  /* 0xfffffff004057812 */ /* 0x040fe400078ec0ff */
[----:B------:R-:W-:Y:S02]  /*0ac0*/  LOP3.LUT R13, R3, 0xfffffffc, RZ, 0xc0, !PT ;  /* 0xfffffffc030d7812 */ /* 0x000fe400078ec0ff */
[----:B------:R-:W-:Y:S01]  /*0ad0*/  LEA.HI R4, R4, R7, RZ, 0x1 ;  /* 0x0000000704047211 */ /* 0x000fe200078f08ff */
[----:B------:R-:W-:Y:S01]  /*0ae0*/  IMAD.IADD R5, R0, 0x1, -R5 ;  /* 0x0000000100057824 */ /* 0x000fe200078e0a05 */
[----:B------:R-:W-:Y:S01]  /*0af0*/  LOP3.LUT R3, R2, 0xffffff80, RZ, 0xc0, !PT ;  /* 0xffffff8002037812 */ /* 0x000fe200078ec0ff */
[----:B------:R-:W-:Y:S01]  /*0b00*/  IMAD.IADD R13, R0, 0x1, -R13 ;  /* 0x00000001000d7824 */ /* 0x000fe200078e0a0d */
[----:B------:R-:W-:-:S02]  /*0b10*/  LOP3.LUT R4, R4, 0x1ffffffe, RZ, 0xc0, !PT ;  /* 0x1ffffffe04047812 */ /* 0x000fc400078ec0ff */
[----:B------:R-:W-:Y:S01]  /*0b20*/  LEA.HI R6, R6, R9, RZ, 0x2 ;  /* 0x0000000906067211 */ /* 0x000fe200078f10ff */
[----:B------:R-:W-:Y:S01]  /*0b30*/  IMAD.IADD R3, R0, 0x1, -R3 ;  /* 0x0000000100037824 */ /* 0x000fe200078e0a03 */
[----:B------:R-:W-:Y:S01]  /*0b40*/  SHF.R.S32.HI R18, RZ, 0x7, R2 ;  /* 0x00000007ff127819 */ /* 0x000fe20000011402 */
[----:B------:R-:W-:Y:S01]  /*0b50*/  IMAD.IADD R7, R7, 0x1, -R4 ;  /* 0x0000000107077824 */ /* 0x000fe200078e0a04 */
[----:B------:R-:W-:Y:S02]  /*0b60*/  LOP3.LUT R8, R6, 0x3ffffc, RZ, 0xc0, !PT ;  /* 0x003ffffc06087812 */ /* 0x000fe400078ec0ff */
[--C-:B------:R-:W-:Y:S01]  /*0b70*/  SHF.R.S32.HI R4, RZ, 0x1f, R5.reuse ;  /* 0x0000001fff047819 */ /* 0x100fe20000011405 */
[----:B------:R-:W-:Y:S01]  /*0b80*/  IMAD R15, R18, 0x100, R5 ;  /* 0x00000100120f7824 */ /* 0x000fe200078e0205 */
[----:B------:R-:W-:Y:S01]  /*0b90*/  SHF.R.S32.HI R0, RZ, 0x1f, R3 ;  /* 0x0000001fff007819 */ /* 0x000fe20000011403 */
[----:B------:R-:W-:Y:S01]  /*0ba0*/  IMAD.IADD R10, R9, 0x1, -R8 ;  /* 0x00000001090a7824 */ /* 0x000fe200078e0a08 */
[----:B------:R-:W-:Y:S01]  /*0bb0*/  LEA.HI R6, R4, R5, RZ, 0x3 ;  /* 0x0000000504067211 */ /* 0x000fe200078f18ff */
[----:B------:R-:W-:Y:S01]  /*0bc0*/  IMAD.SHL.U32 R7, R7, 0x8, RZ ;  /* 0x0000000807077824 */ /* 0x000fe200078e00ff */
[----:B------:R-:W-:Y:S01]  /*0bd0*/  LEA.HI R4, R0, R3, RZ, 0x2 ;  /* 0x0000000300047211 */ /* 0x000fe200078f10ff */
[----:B------:R-:W-:Y:S01]  /*0be0*/  IMAD R16, R10, 0x10, R15 ;  /* 0x000000100a107824 */ /* 0x000fe200078e020f */
[C---:B------:R-:W-:Y:S01]  /*0bf0*/  LOP3.LUT R8, R6.reuse, 0xfffffff8, RZ, 0xc0, !PT ;  /* 0xfffffff806087812 */ /* 0x040fe200078ec0ff */
[----:B------:R-:W-:Y:S01]  /*0c00*/  IMAD.SHL.U32 R6, R6, 0x40, RZ ;  /* 0x0000004006067824 */ /* 0x000fe200078e00ff */
[----:B------:R-:W-:Y:S01]  /*0c10*/  LOP3.LUT R10, R4, 0x7ffffffc, RZ, 0xc0, !PT ;  /* 0x7ffffffc040a7812 */ /* 0x000fe200078ec0ff */
[----:B------:R-:W-:Y:S01]  /*0c20*/  STL [R1+0x8], R18 ;  /* 0x0000081201007387 */ /* 0x000fe20000100800 */
[----:B------:R-:W-:Y:S01]  /*0c30*/  LEA.HI R12, R13, R13, RZ, 0x1 ;  /* 0x0000000d0d0c7211 */ /* 0x000fe200078f08ff */
[----:B------:R-:W-:Y:S01]  /*0c40*/  IMAD.IADD R8, R5, 0x1, -R8 ;  /* 0x0000000105087824 */ /* 0x000fe200078e0a08 */
[----:B------:R-:W-:Y:S01]  /*0c50*/  LEA.HI R5, R0, R3, RZ, 0x5 ;  /* 0x0000000300057211 */ /* 0x000fe200078f28ff */
[----:B------:R-:W-:Y:S01]  /*0c60*/  IMAD.IADD R10, R3, 0x1, -R10 ;  /* 0x00000001030a7824 */ /* 0x000fe200078e0a0a */
[----:B------:R-:W-:-:S02]  /*0c70*/  SHF.R.S32.HI R0, RZ, 0x2, R4 ;  /* 0x00000002ff007819 */ /* 0x000fc40000011404 */
[----:B------:R-:W-:Y:S01]  /*0c80*/  SHF.R.S32.HI R3, RZ, 0x1f, R4 ;  /* 0x0000001fff037819 */ /* 0x000fe20000011404 */
[----:B------:R-:W-:Y:S01]  /*0c90*/  IMAD.SHL.U32 R4, R8, 0x40, RZ ;  /* 0x0000004008047824 */ /* 0x000fe200078e00ff */
[----:B------:R-:W-:Y:S02]  /*0ca0*/  SHF.R.S32.HI R5, RZ, 0x5, R5 ;  /* 0x00000005ff057819 */ /* 0x000fe40000011405 */
[----:B------:R-:W-:Y:S02]  /*0cb0*/  LEA.HI R3, R3, R0, RZ, 0x3 ;  /* 0x0000000003037211 */ /* 0x000fe400078f18ff */
[----:B------:R-:W-:Y:S02]  /*0cc0*/  LOP3.LUT R12, R12, 0x1ffffffe, RZ, 0xc0, !PT ;  /* 0x1ffffffe0c0c7812 */ /* 0x000fe400078ec0ff */
[----:B------:R-:W-:Y:S02]  /*0cd0*/  LOP3.LUT R3, R3, 0xfffffff8, RZ, 0xc0, !PT ;  /* 0xfffffff803037812 */ /* 0x000fe400078ec0ff */
[----:B------:R-:W-:Y:S01]  /*0ce0*/  LEA.HI R2, R2, R18, RZ, 0x1 ;  /* 0x0000001202027211 */ /* 0x000fe200078f08ff */
[----:B------:R-:W-:Y:S01]  /*0cf0*/  IMAD.IADD R12, R13, 0x1, -R12 ;  /* 0x000000010d0c7824 */ /* 0x000fe200078e0a0c */
[----:B------:R-:W-:Y:S01]  /*0d00*/  LOP3.LUT R4, R4, 0x1c0, RZ, 0xc0, !PT ;  /* 0x000001c004047812 */ /* 0x000fe200078ec0ff */
[----:B------:R-:W-:Y:S01]  /*0d10*/  IMAD.IADD R0, R0, 0x1, -R3 ;  /* 0x0000000100007824 */ /* 0x000fe200078e0a03 */
[----:B------:R-:W-:Y:S01]  /*0d20*/  LOP3.LUT R6, R6, 0x7ffffe00, RZ, 0xc0, !PT ;  /* 0x7ffffe0006067812 */ /* 0x000fe200078ec0ff */
[--C-:B------:R-:W-:Y:S01]  /*0d30*/  IMAD.U32 R13, R16, 0x40, R7.reuse ;  /* 0x00000040100d7824 */ /* 0x100fe200078e0007 */
[----:B------:R-:W-:Y:S01]  /*0d40*/  LOP3.LUT R7, R4, 0x8, R7, 0xf8, !PT ;  /* 0x0000000804077812 */ /* 0x000fe200078ef807 */
[----:B------:R-:W-:Y:S01]  /*0d50*/  IMAD R17, R5, 0x10, R0 ;  /* 0x0000001005117824 */ /* 0x000fe200078e0200 */
[----:B------:R-:W-:Y:S01]  /*0d60*/  LOP3.LUT R0, R2, 0xfffffe, RZ, 0xc0, !PT ;  /* 0x00fffffe02007812 */ /* 0x000fe200078ec0ff */
[----:B------:R-:W-:Y:S01]  /*0d70*/  IMAD.SHL.U32 R16, R11, 0x8, RZ ;  /* 0x000000080b107824 */ /* 0x000fe200078e00ff */
[----:B------:R-:W-:Y:S01]  /*0d80*/  SHF.R.U32.HI R4, RZ, 0x3, R4 ;  /* 0x00000003ff047819 */ /* 0x000fe20000011604 */
[----:B------:R-:W-:Y:S01]  /*0d90*/  IMAD.SHL.U32 R3, R10, 0x2, RZ ;  /* 0x000000020a037824 */ /* 0x000fe200078e00ff */
[----:B------:R-:W-:Y:S01]  /*0da0*/  STL [R1+0x34], R13 ;  /* 0x0000340d01007387 */ /* 0x000fe20000100800 */
[----:B------:R-:W-:Y:S01]  /*0db0*/  IMAD.IADD R0, R18, 0x1, -R0 ;  /* 0x0000000112007824 */ /* 0x000fe200078e0a00 */
[----:B------:R-:W-:Y:S01]  /*0dc0*/  LOP3.LUT R7, R7, R4, RZ, 0x3c, !PT ;  /* 0x0000000407077212 */ /* 0x000fe200078e3cff */
[----:B------:R-:W-:Y:S01]  /*0dd0*/  IMAD R6, R9, 0x400, R6 ;  /* 0x0000040009067824 */ /* 0x000fe200078e0206 */
[----:B------:R-:W-:Y:S01]  /*0de0*/  R2P PR, R8, 0x6 ;  /* 0x0000000608007804 */ /* 0x000fe20000000000 */
[----:B------:R-:W-:-:S02]  /*0df0*/  IMAD.SHL.U32 R4, R0, 0x100, RZ ;  /* 0x0000010000047824 */ /* 0x000fc400078e00ff */
[----:B------:R-:W-:Y:S02]  /*0e00*/  VIADD R198, R16, 0x40 ;  /* 0x0000004010c67836 */ /* 0x000fe40000000000 */
[----:B------:R-:W-:Y:S01]  /*0e10*/  IMAD.IADD R19, R3, 0x1, R4 ;  /* 0x0000000103137824 */ /* 0x000fe200078e0204 */
[----:B------:R0:W-:Y:S01]  /*0e20*/  STL [R1+0x30], R4 ;  /* 0x0000300401007387 */ /* 0x0001e20000100800 */
[----:B------:R-:W-:Y:S01]  /*0e30*/  IMAD.IADD R7, R6, 0x1, R7 ;  /* 0x0000000106077824 */ /* 0x000fe200078e0207 */
[----:B------:R-:W-:Y:S01]  /*0e40*/  SEL R186, R186, 0xffffffe0, !P1 ;  /* 0xffffffe0baba7807 */ /* 0x000fe20004800000 */
[----:B------:R-:W-:Y:S01]  /*0e50*/  VIADD R0, R16, 0x180 ;  /* 0x0000018010007836 */ /* 0x000fe20000000000 */
[----:B------:R1:W-:Y:S01]  /*0e60*/  STL [R1+0x14], R3 ;  /* 0x0000140301007387 */ /* 0x0003e20000100800 */
[----:B------:R-:W-:Y:S01]  /*0e70*/  SHF.R.S32.HI R0, RZ, 0x1f, R198 ;  /* 0x0000001fff007819 */ /* 0x000fe200000114c6 */
[----:B------:R-:W-:Y:S01]  /*0e80*/  VIADD R0, R19, 0x10 ;  /* 0x0000001013007836 */ /* 0x000fe20000000000 */
[----:B------:R-:W-:Y:S01]  /*0e90*/  LEA R184, R7, UR41, 0x1 ;  /* 0x0000002907b87c11 */ /* 0x000fe2000f8e08ff */
[C---:B------:R-:W-:Y:S01]  /*0ea0*/  VIADD R228, R19.reuse, 0x20 ;  /* 0x0000002013e47836 */ /* 0x040fe20000000000 */
[----:B0-----:R-:W-:Y:S01]  /*0eb0*/  SHF.R.S32.HI R4, RZ, 0x1f, R19 ;  /* 0x0000001fff047819 */ /* 0x001fe20000011413 */
[----:B------:R-:W-:Y:S01]  /*0ec0*/  VIADD R227, R19, 0x28 ;  /* 0x0000002813e37836 */ /* 0x000fe20000000000 */
[----:B------:R-:W-:Y:S01]  /*0ed0*/  SHF.R.S32.HI R0, RZ, 0x1f, R0 ;  /* 0x0000001fff007819 */ /* 0x000fe20000011400 */
[----:B------:R-:W-:-:S02]  /*0ee0*/  IMAD R4, R12, 0x8, R17 ;  /* 0x000000080c047824 */ /* 0x000fc400078e0211 */
[----:B-1----:R-:W-:Y:S01]  /*0ef0*/  VIADD R3, R16, 0x1c0 ;  /* 0x000001c010037836 */ /* 0x002fe20000000000 */
[----:B------:R-:W-:Y:S01]  /*0f00*/  SHF.R.S32.HI R0, RZ, 0x1f, R227 ;  /* 0x0000001fff007819 */ /* 0x000fe200000114e3 */
[C---:B------:R-:W-:Y:S01]  /*0f10*/  VIADD R3, R19.reuse, 0x8 ;  /* 0x0000000813037836 */ /* 0x040fe20000000000 */
[----:B------:R0:W-:Y:S01]  /*0f20*/  STL [R1+0x2c], R4 ;  /* 0x00002c0401007387 */ /* 0x0001e20000100800 */
        /* <DEDUP_REMOVED lines=59> */
[----:B------:R-:W-:-:S02]  /*12e0*/  IMAD.IADD R187, R187, 0x1, R186 ;  /* 0x00000001bbbb7824 */ /* 0x000fc400078e02ba */
[----:B------:R-:W-:Y:S02]  /*12f0*/  IMAD.MOV.U32 R6, RZ, RZ, R14 ;  /* 0x000000ffff067224 */ /* 0x000fe400078e000e */
[----:B------:R-:W-:Y:S02]  /*1300*/  IMAD.MOV.U32 R2, RZ, RZ, RZ ;  /* 0x000000ffff027224 */ /* 0x000fe400078e00ff */
[C---:B------:R-:W-:Y:S02]  /*1310*/  VIADD R197, R16.reuse, 0x80 ;  /* 0x0000008010c57836 */ /* 0x040fe40000000000 */
[C---:B------:R-:W-:Y:S02]  /*1320*/  VIADD R196, R16.reuse, 0xc0 ;  /* 0x000000c010c47836 */ /* 0x040fe40000000000 */
[C---:B------:R-:W-:Y:S02]  /*1330*/  VIADD R195, R16.reuse, 0x100 ;  /* 0x0000010010c37836 */ /* 0x040fe40000000000 */
[----:B------:R-:W-:-:S02]  /*1340*/  VIADD R194, R16, 0x140 ;  /* 0x0000014010c27836 */ /* 0x000fc40000000000 */
[----:B------:R-:W-:-:S07]  /*1350*/  IMAD.IADD R186, R186, 0x1, R185 ;  /* 0x00000001baba7824 */ /* 0x000fce00078e02b9 */
.L_x_4250:
[----:B------:R-:W-:Y:S01]  /*1360*/  ULDC.64 UR6, c[0x0][0xd88] ;  /* 0x0003620000067ab9 */ /* 0x000fe20000000a00 */
[----:B012---:R-:W0:Y:S01]  /*1370*/  LDC.64 R8, c[0x0][0x418] ;  /* 0x00010600ff087b82 */ /* 0x007e220000000a00 */
[----:B------:R-:W-:-:S06]  /*1380*/  UIMAD.WIDE UR6, UR5, 0x4, UR6 ;  /* 0x00000004050678a5 */ /* 0x000fcc000f8e0206 */
[----:B------:R-:W-:Y:S01]  /*1390*/  IMAD.U32 R192, RZ, RZ, UR6 ;  /* 0x00000006ffc07e24 */ /* 0x000fe2000f8e00ff */
[----:B------:R-:W1:Y:S01]  /*13a0*/  LDC R0, c[0x0][0x424] ;  /* 0x00010900ff007b82 */ /* 0x000e620000000800 */
[----:B------:R-:W-:Y:S01]  /*13b0*/  IMAD.U32 R193, RZ, RZ, UR7 ;  /* 0x00000007ffc17e24 */ /* 0x000fe2000f8e00ff */
[----:B------:R-:W-:-:S04]  /*13c0*/  ULDC.64 UR6, c[0x0][0xb20] ;  /* 0x0002c80000067ab9 */ /* 0x000fc80000000a00 */
[----:B------:R-:W2:Y:S01]  /*13d0*/  LDG.E R192, desc[UR44][R192.64] ;  /* 0x0000002cc0c07981 */ /* 0x000ea2000c1e1900 */
[----:B------:R-:W-:Y:S01]  /*13e0*/  ISETP.NE.U32.AND P0, PT, RZ, UR6, PT ;  /* 0x00000006ff007c0c */ /* 0x000fe2000bf05070 */
[----:B---3--:R-:W3:Y:S01]  /*13f0*/  LDC R153, c[0x0][0x2f0] ;  /* 0x0000bc00ff997b82 */ /* 0x008ee20000000800 */
[----:B------:R-:W-:Y:S02]  /*1400*/  IMAD.MOV.U32 R10, RZ, RZ, RZ ;  /* 0x000000ffff0a7224 */ /* 0x000fe400078e00ff */
[----:B------:R-:W-:-:S05]  /*1410*/  ISETP.NE.AND.EX P0, PT, RZ, UR7, PT, P0 ;  /* 0x00000007ff007c0c */ /* 0x000fca000bf05300 */
[----:B----4-:R-:W4:Y:S01]  /*1420*/  LDC R7, c[0x0][0xae8] ;  /* 0x0002ba00ff077b82 */ /* 0x010f220000000800 */
[----:B--2---:R-:W-:-:S07]  /*1430*/  SHF.R.S32.HI R200, RZ, 0x1f, R192 ;  /* 0x0000001fffc87819 */ /* 0x004fce00000114c0 */
[----:B------:R-:W-:-:S04]  /*1440*/  @P0 LEA R4, P1, R192, UR6, 0x2 ;  /* 0x00000006c0040c11 */ /* 0x000fc8000f8210ff */
[----:B------:R-:W-:Y:S01]  /*1450*/  @P0 LEA.HI.X R5, R192, UR7, R200, 0x2, P1 ;  /* 0x00000007c0050c11 */ /* 0x000fe200088f14c8 */
[----:B------:R-:W-:Y:S02]  /*1460*/  ULDC.64 UR6, c[0x0][0xb18] ;  /* 0x0002c60000067ab9 */ /* 0x000fe40000000a00 */
[----:B------:R-:W-:Y:S02]  /*1470*/  ISETP.NE.U32.AND P1, PT, RZ, UR6, PT ;  /* 0x00000006ff007c0c */ /* 0x000fe4000bf25070 */
[----:B-----5:R2:W5:Y:S01]  /*1480*/  @P0 LDG.E R10, desc[UR44][R4.64] ;  /* 0x0000002c040a0981 */ /* 0x020562000c1e1900 */
[----:B0-----:R-:W-:Y:S02]  /*1490*/  ISETP.NE.U32.AND P0, PT, R8, RZ, PT ;  /* 0x000000ff0800720c */ /* 0x001fe40003f05070 */
[----:B------:R-:W-:Y:S02]  /*14a0*/  ISETP.NE.AND.EX P1, PT, RZ, UR7, PT, P1 ;  /* 0x00000007ff007c0c */ /* 0x000fe4000bf25310 */
[----:B------:R-:W-:-:S04]  /*14b0*/  ISETP.NE.AND.EX P0, PT, R9, RZ, PT, P0 ;  /* 0x000000ff0900720c */ /* 0x000fc80003f05300 */
[----:B-1----:R-:W-:-:S05]  /*14c0*/  SEL R0, R0, 0x1, P0 ;  /* 0x0000000100007807 */ /* 0x002fca0000000000 */
[----:B---3--:R-:W-:Y:S02]  /*14d0*/  IMAD R153, R0, R153, RZ ;  /* 0x0000009900997224 */ /* 0x008fe400078e02ff */
[----:B------:R-:W-:-:S04]  /*14e0*/  @P1 LEA R8, P0, R192, UR6, 0x2 ;  /* 0x00000006c0081c11 */ /* 0x000fc8000f8010ff */
[----:B------:R-:W-:-:S05]  /*14f0*/  @P1 LEA.HI.X R9, R192, UR7, R200, 0x2, P0 ;  /* 0x00000007c0091c11 */ /* 0x000fca00080f14c8 */
[----:B------:R2:W5:Y:S01]  /*1500*/  @P1 LDG.E R153, desc[UR44][R8.64] ;  /* 0x0000002c08991981 */ /* 0x000562000c1e1900 */
[C---:B------:R-:W-:Y:S01]  /*1510*/  LOP3.LUT R0, R6.reuse, 0xff000000, RZ, 0xc0, !PT ;  /* 0xff00000006007812 */ /* 0x040fe200078ec0ff */
[----:B------:R-:W-:Y:S01]  /*1520*/  UMOV UR42, UR4 ;  /* 0x00000004002a7c82 */ /* 0x000fe20008000000 */
[----:B------:R-:W-:Y:S02]  /*1530*/  LOP3.LUT R3, R6, 0xff0000, RZ, 0xc0, !PT ;  /* 0x00ff000006037812 */ /* 0x000fe400078ec0ff */
[----:B------:R-:W-:Y:S01]  /*1540*/  SHF.R.U32.HI R12, RZ, 0x8, R0 ;  /* 0x00000008ff0c7819 */ /* 0x000fe20000011600 */
[----:B----4-:R-:W-:Y:S06]  /*1550*/  @P1 BRA `(.L_x_4201) ;  /* 0x0000000000241947 */ /* 0x010fec0003800000 */
[----:B------:R-:W-:Y:S02]  /*1560*/  ULDC.64 UR4, c[0x0][0xb00] ;  /* 0x0002c00000047ab9 */ /* 0x000fe40000000a00 */
[----:B------:R-:W-:-:S04]  /*1570*/  ISETP.NE.U32.AND P0, PT, RZ, UR4, PT ;  /* 0x00000004ff007c0c */ /* 0x000fc8000bf05070 */
[----:B------:R-:W-:-:S13]  /*1580*/  ISETP.NE.AND.EX P0, PT, RZ, UR5, PT, P0 ;  /* 0x00000005ff007c0c */ /* 0x000fda000bf05300 */
[----:B------:R-:W-:Y:S05]  /*1590*/  @!P0 BRA `(.L_x_4201) ;  /* 0x0000000000148947 */ /* 0x000fea0003800000 */
[----:B--2---:R-:W0:Y:S02]  /*15a0*/  LDC.64 R4, c[0x0][0xb00] ;  /* 0x0002c000ff047b82 */ /* 0x004e240000000a00 */
[----:B0-----:R-:W-:-:S05]  /*15b0*/  IMAD.WIDE R4, R192, 0x4, R4 ;  /* 0x00000004c0047825 */ /* 0x001fca00078e0204 */
[----:B-----5:R-:W2:Y:S04]  /*15c0*/  LDG.E R153, desc[UR44][R4.64] ;  /* 0x0000002c04997981 */ /* 0x020ea8000c1e1900 */
[----:B------:R-:W2:Y:S02]  /*15d0*/  LDG.E R0, desc[UR44][R4.64+0x4] ;  /* 0x0000042c04007981 */ /* 0x000ea4000c1e1900 */
[----:B--2---:R-:W-:-:S07]  /*15e0*/  IMAD.IADD R153, R0, 0x1, -R153 ;  /* 0x0000000100997824 */ /* 0x004fce00078e0a99 */
.L_x_4201:
[----:B------:R-:W-:Y:S01]  /*15f0*/  UISETP.NE.AND UP0, UPT, UR38, 0x1, UPT ;  /* 0x000000012600788c */ /* 0x000fe2000bf05270 */
[----:B-----5:R-:W-:Y:S01]  /*1600*/  IMAD.IADD R153, R153, 0x1, -R10 ;  /* 0x0000000199997824 */ /* 0x020fe200078e0a0a */
[----:B------:R-:W-:Y:S02]  /*1610*/  LEA.HI R3, R3, R12, RZ, 0x10 ;  /* 0x0000000c03037211 */ /* 0x000fe400078f80ff */
[----:B------:R-:W-:Y:S01]  /*1620*/  LOP3.LUT R193, R6, 0xffff, RZ, 0xc0, !PT ;  /* 0x0000ffff06c17812 */ /* 0x000fe200078ec0ff */
[----:B------:R-:W-:Y:S01]  /*1630*/  VIADD R0, R153, 0x3f ;  /* 0x0000003f99007836 */ /* 0x000fe20000000000 */
[----:B------:R-:W-:Y:S02]  /*1640*/  PLOP3.LUT P1, PT, PT, PT, UP0, 0x80, 0x0 ;  /* 0x000000000000781c */ /* 0x000fe40003f2f008 */
[----:B------:R-:W-:Y:S02]  /*1650*/  SHF.R.U32.HI R22, RZ, 0x10, R3 ;  /* 0x00000010ff167819 */ /* 0x000fe40000011603 */
[----:B--2---:R-:W-:-:S02]  /*1660*/  SHF.R.S32.HI R5, RZ, 0x1f, R0 ;  /* 0x0000001fff057819 */ /* 0x004fc40000011400 */
[C---:B------:R-:W-:Y:S02]  /*1670*/  ISETP.NE.AND P0, PT, R22.reuse, RZ, PT ;  /* 0x000000ff1600720c */ /* 0x040fe40003f05270 */
[----:B------:R-:W-:Y:S02]  /*1680*/  LEA.HI R5, R5, R0, RZ, 0x6 ;  /* 0x0000000005057211 */ /* 0x000fe400078f30ff */
[----:B------:R-:W-:Y:S02]  /*1690*/  LOP3.LUT R199, R3, 0xff, RZ, 0xc0, !PT ;  /* 0x000000ff03c77812 */ /* 0x000fe400078ec0ff */
[----:B------:R-:W-:Y:S02]  /*16a0*/  SEL R10, R22, R7, P0 ;  /* 0x00000007160a7207 */ /* 0x000fe40000000000 */
[----:B------:R-:W-:Y:S01]  /*16b0*/  SHF.R.S32.HI R9, RZ, 0x6, R5 ;  /* 0x00000006ff097819 */ /* 0x000fe20000011405 */
[----:B------:R-:W-:Y:S06]  /*16c0*/  @!P1 BRA `(.L_x_4202) ;  /* 0x0000001c007c9947 */ /* 0x000fec0003800000 */
[----:B------:R-:W-:Y:S01]  /*16d0*/  ISETP.GE.AND P0, PT, R153, 0x1, PT ;  /* 0x000000019900780c */ /* 0x000fe20003f06270 */
[----:B------:R-:W-:-:S12]  /*16e0*/  IMAD.MOV.U32 R3, RZ, RZ, RZ ;  /* 0x000000ffff037224 */ /* 0x000fd800078e00ff */
[----:B------:R-:W-:Y:S05]  /*16f0*/  @!P0 BRA `(.L_x_4203) ;  /* 0x0000000000688947 */ /* 0x000fea0003800000 */
        /* <DEDUP_REMOVED lines=26> */
.L_x_4203:
[-C--:B------:R-:W-:Y:S01]  /*18a0*/  IMAD R0, R199, R3.reuse, RZ ;  /* 0x00000003c7007224 */ /* 0x080fe200078e02ff */
[----:B------:R-:W-:Y:S01]  /*18b0*/  PLOP3.LUT P0, PT, PT, PT, PT, 0x80, 0x0 ;  /* 0x000000000000781c */ /* 0x000fe20003f0f070 */
[----:B------:R-:W-:Y:S01]  /*18c0*/  IMAD.MOV.U32 R152, RZ, RZ, RZ ;  /* 0x000000ffff987224 */ /* 0x000fe200078e00ff */
[----:B------:R-:W-:Y:S02]  /*18d0*/  CS2R R150, SRZ ;  /* 0x0000000000967805 */ /* 0x000fe4000001ff00 */
[----:B------:R-:W-:Y:S02]  /*18e0*/  CS2R R148, SRZ ;  /* 0x0000000000947805 */ /* 0x000fe4000001ff00 */
[----:B------:R-:W-:Y:S02]  /*18f0*/  VIADDMNMX R3, R0, R3, R9, PT ;  /* 0x0000000300037246 */ /* 0x000fe40003800109 */
[----:B------:R-:W-:Y:S02]  /*1900*/  CS2R R146, SRZ ;  /* 0x0000000000927805 */ /* 0x000fe4000001ff00 */
[----:B------:R-:W-:-:S02]  /*1910*/  CS2R R144, SRZ ;  /* 0x0000000000907805 */ /* 0x000fc4000001ff00 */
[----:B------:R-:W-:Y:S02]  /*1920*/  CS2R R142, SRZ ;  /* 0x00000000008e7805 */ /* 0x000fe4000001ff00 */
[----:B------:R-:W-:Y:S01]  /*1930*/  R2UR UR21, R3 ;  /* 0x00000000031572ca */ /* 0x000fe200000e0000 */
        /* <DEDUP_REMOVED lines=12> */
[----:B------:R-:W-:Y:S02]  /*1a00*/  ISETP.LT.AND P1, PT, R0, UR21, PT ;  /* 0x0000001500007c0c */ /* 0x000fe4000bf21270 */
        /* <DEDUP_REMOVED lines=48> */
[----:B------:R-:W-:Y:S06]  /*1d10*/  @!P1 BRA `(.L_x_4204) ;  /* 0x0000007800749947 */ /* 0x000fec0003800000 */
[----:B------:R-:W2:Y:S01]  /*1d20*/  LDL R4, [R1+0x8] ;  /* 0x0000080001047983 */ /* 0x000ea20000100800 */
[----:B------:R-:W-:Y:S01]  /*1d30*/  UMOV UR9, 0x40000040 ;  /* 0x4000004000097882 */ /* 0x000fe20000000000 */
[----:B------:R-:W-:Y:S01]  /*1d40*/  UMOV UR11, 0x40000040 ;  /* 0x40000040000b7882 */ /* 0x000fe20000000000 */
[----:B------:R-:W-:Y:S01]  /*1d50*/  UMOV UR13, 0x40000040 ;  /* 0x40000040000d7882 */ /* 0x000fe20000000000 */
[----:B------:R-:W-:Y:S01]  /*1d60*/  BAR.SYNC.DEFER_BLOCKING 0xe, 0x100 ;  /* 0x0384000000007b1d */ /* 0x000fe20000010000 */
[----:B------:R-:W-:-:S05]  /*1d70*/  ISETP.NE.AND P0, PT, RZ, UR38, PT ;  /* 0x00000026ff007c0c */ /* 0x000fca000bf05270 */
[----:B------:R-:W-:Y:S01]  /*1d80*/  UMOV UR15, 0x40000040 ;  /* 0x40000040000f7882 */ /* 0x000fe20000000000 */
[----:B------:R-:W-:Y:S01]  /*1d90*/  UMOV UR17, 0x40000040 ;  /* 0x4000004000117882 */ /* 0x000fe20000000000 */
[----:B------:R-:W-:Y:S01]  /*1da0*/  UMOV UR19, 0x40000040 ;  /* 0x4000004000137882 */ /* 0x000fe20000000000 */
[----:B------:R-:W-:Y:S01]  /*1db0*/  UMOV UR7, 0x40000040 ;  /* 0x4000004000077882 */ /* 0x000fe20000000000 */
[----:B------:R-:W-:Y:S01]  /*1dc0*/  WARPGROUP.ARRIVE ;  /* 0x00000000000079c5 */ /* 0x000fe20000000000 */
[----:B--2---:R-:W0:Y:S02]  /*1dd0*/  SHFL.IDX PT, R3, R4, RZ, 0x1f ;  /* 0x00001fff04037589 */ /* 0x004e2400000e0000 */
[----:B0-----:R-:W-:Y:S01]  /*1de0*/  R2UR UR4, R3 ;  /* 0x00000000030472ca */ /* 0x001fe200000e0000 */
[----:B------:R-:W-:-:S05]  /*1df0*/  IMAD.MOV.U32 R3, RZ, RZ, 0x1 ;  /* 0x00000001ff037424 */ /* 0x000fca00078e00ff */
[----:B------:R-:W-:-:S04]  /*1e00*/  SEL R3, R3, 0x2, !P0 ;  /* 0x0000000203037807 */ /* 0x000fc80004000000 */
[----:B------:R-:W-:-:S03]  /*1e10*/  LOP3.LUT R3, R3, 0x1, RZ, 0xfc, !PT ;  /* 0x0000000103037812 */ /* 0x000fc600078efcff */
[----:B------:R-:W-:Y:S01]  /*1e20*/  ULEA.HI UR5, UR4, UR4, URZ, 0x1 ;  /* 0x0000000404057291 */ /* 0x000fe2000f8f083f */
[----:B------:R-:W-:-:S03]  /*1e30*/  ISETP.NE.AND P1, PT, R3, 0x3, PT ;  /* 0x000000030300780c */ /* 0x000fc60003f25270 */
[----:B------:R-:W-:-:S04]  /*1e40*/  ULOP3.LUT UR5, UR5, 0x1fffe, URZ, 0xc0, !UPT ;  /* 0x0001fffe05057892 */ /* 0x000fc8000f8ec03f */
[----:B------:R-:W-:Y:S02]  /*1e50*/  UIADD3 UR5, UR4, -UR5, URZ ;  /* 0x8000000504057290 */ /* 0x000fe4000fffe03f */
[----:B------:R-:W-:Y:S02]  /*1e60*/  UIADD3 UR4, UR41, 0x36400, URZ ;  /* 0x0003640029047890 */ /* 0x000fe4000fffe03f */
[----:B------:R-:W-:Y:S02]  /*1e70*/  ULEA UR5, UR5, UR41, 0xf ;  /* 0x0000002905057291 */ /* 0x000fe4000f8e783f */
[----:B------:R-:W-:Y:S02]  /*1e80*/  USHF.R.U32.HI UR4, URZ, 0x4, UR4 ;  /* 0x000000043f047899 */ /* 0x000fe40008011604 */
[----:B------:R-:W-:Y:S02]  /*1e90*/  UIADD3 UR5, UR5, 0x400, URZ ;  /* 0x0000040005057890 */ /* 0x000fe4000fffe03f */
[----:B------:R-:W-:-:S02]  /*1ea0*/  ULOP3.LUT UR4, UR4, 0x3fff, URZ, 0xc0, !UPT ;  /* 0x00003fff04047892 */ /* 0x000fc4000f8ec03f */
[----:B------:R-:W-:Y:S02]  /*1eb0*/  USHF.R.U32.HI UR5, URZ, 0x4, UR5 ;  /* 0x000000043f057899 */ /* 0x000fe40008011605 */
[----:B------:R-:W-:Y:S02]  /*1ec0*/  ULOP3.LUT UR8, UR4, 0x10000, URZ, 0xfc, !UPT ;  /* 0x0001000004087892 */ /* 0x000fe4000f8efc3f */
[----:B------:R-:W-:Y:S02]  /*1ed0*/  ULOP3.LUT UR5, UR5, 0x3fff, URZ, 0xc0, !UPT ;  /* 0x00003fff05057892 */ /* 0x000fe4000f8ec03f */
[----:B------:R-:W-:Y:S02]  /*1ee0*/  UIADD3 UR12, UR8, 0x2, URZ ;  /* 0x00000002080c7890 */ /* 0x000fe4000fffe03f */
[----:B------:R-:W-:Y:S02]  /*1ef0*/  ULOP3.LUT UR20, UR5, 0x2000000, URZ, 0xfc, !UPT ;  /* 0x0200000005147892 */ /* 0x000fe4000f8efc3f */
[----:B------:R-:W-:-:S02]  /*1f00*/  UIADD3 UR16, UR8, 0x4, URZ ;  /* 0x0000000408107890 */ /* 0x000fc4000fffe03f */
[----:B------:R-:W-:Y:S02]  /*1f10*/  ULEA UR10, UR36, UR20, 0xc ;  /* 0x00000014240a7291 */ /* 0x000fe4000f8e603f */
[----:B------:R-:W-:Y:S02]  /*1f20*/  UIADD3 UR4, UR8, 0x6, URZ ;  /* 0x0000000608047890 */ /* 0x000fe4000fffe03f */
[----:B------:R-:W-:Y:S02]  /*1f30*/  UIADD3 UR14, UR10, 0x80, URZ ;  /* 0x000000800a0e7890 */ /* 0x000fe4000fffe03f */
[----:B------:R-:W-:Y:S02]  /*1f40*/  UIADD3 UR18, UR10, 0x100, URZ ;  /* 0x000001000a127890 */ /* 0x000fe4000fffe03f */
[----:B------:R-:W-:Y:S02]  /*1f50*/  UIADD3 UR6, UR10, 0x180, URZ ;  /* 0x000001800a067890 */ /* 0x000fe4000fffe03f */
[----:B------:R-:W-:Y:S01]  /*1f60*/  HGMMA.64x256x16.F32 R24, gdesc[UR8].tnspB, RZ, !UPT, gsb0 ;  /* 0x43e00000081879f0 */ /* 0x000fe2000c0008ff */
[----:B------:R-:W-:-:S02]  /*1f70*/  UMOV UR5, 0x40000040 ;  /* 0x4000004000057882 */ /* 0x000fc40000000000 */
        /* <DEDUP_REMOVED lines=16> */
.L_x_4205:
[----:B------:R-:W-:-:S04]  /*2080*/  ULEA UR6, UR36, UR41, 0x3 ;  /* 0x0000002924067291 */ /* 0x000fc8000f8e183f */
[----:B------:R-:W-:-:S04]  /*2090*/  UIADD3 UR6, UR6, 0x38860, URZ ;  /* 0x0003886006067890 */ /* 0x000fc8000fffe03f */
[----:B------:R-:W-:-:S09]  /*20a0*/  UPRMT UR6, UR40, 0x654, UR6 ;  /* 0x0000065428067896 */ /* 0x000fd20008000006 */
[----:B------:R-:W-:Y:S01]  /*20b0*/  SYNCS.ARRIVE.TRANS64.RED.A1T0 RZ, [UR6], RZ ;  /* 0x000000ffffff79a7 */ /* 0x000fe20008100406 */
[----:B------:R-:W-:-:S06]  /*20c0*/  UIADD3 UR6, UR21, -0x2, URZ ;  /* 0xfffffffe15067890 */ /* 0x000fcc000fffe03f */
[----:B------:R-:W-:-:S13]  /*20d0*/  ISETP.LE.AND P0, PT, R0, UR6, PT ;  /* 0x0000000600007c0c */ /* 0x000fda000bf03270 */
[----:B------:R-:W-:Y:S05]  /*20e0*/  @!P0 BRA `(.L_x_4206) ;  /* 0x0000000800b48947 */ /* 0x000fea0003800000 */
[----:B------:R-:W-:-:S05]  /*20f0*/  UMOV UR21, UR6 ;  /* 0x0000000600157c82 */ /* 0x000fca0008000000 */
.L_x_4208:
[----:B------:R-:W-:Y:S01]  /*2100*/  BAR.SYNC.DEFER_BLOCKING 0xe, 0x100 ;  /* 0x0384000000007b1d */ /* 0x000fe20000010000 */
[----:B------:R-:W-:Y:S01]  /*2110*/  IMAD.U32 R4, RZ, RZ, UR36 ;  /* 0x00000024ff047e24 */ /* 0x000fe2000f8e00ff */
[----:B------:R-:W-:Y:S01]  /*2120*/  UIADD3 UR36, UR36, 0x1, URZ ;  /* 0x0000000124247890 */ /* 0x000fe2000fffe03f */
[----:B------:R-:W-:Y:S01]  /*2130*/  ISETP.LT.AND P0, PT, R0, UR21, PT ;  /* 0x0000001500007c0c */ /* 0x000fe2000bf01270 */
[----:B------:R-:W-:Y:S01]  /*2140*/  UIADD3 UR21, UR21, -0x1, URZ ;  /* 0xffffffff15157890 */ /* 0x000fe2000fffe03f */
        /* <DEDUP_REMOVED lines=10> */
[----:B------:R-:W-:Y:S02]  /*21f0*/  UIADD3 UR18, UR10, 0x100, URZ ;  /* 0x000001000a127890 */ /* 0x000fe4000fffe03f */
[----:B------:R-:W-:Y:S01]  /*2200*/  UIADD3 UR6, UR10, 0x180, URZ ;  /* 0x000001800a067890 */ /* 0x000fe2000fffe03f */
        /* <DEDUP_REMOVED lines=143> */
[----:B------:R-:W-:Y:S01]  /*2b00*/  HGMMA.64x256x16.F32 R24, gdesc[UR4].tnspB, R24, gsb0 ;  /* 0x43e00000041879f0 */ /* 0x000fe20008000818 */
[----:B------:R-:W-:-:S06]  /*2b10*/  USEL UR6, URZ, 0x1, UP0 ;  /* 0x000000013f067887 */ /* 0x000fcc0008000000 */
[----:B------:R-:W-:Y:S01]  /*2b20*/  LOP3.LUT R2, R2, UR6, RZ, 0x3c, !PT ;  /* 0x0000000602027c12 */ /* 0x000fe2000f8e3cff */
[----:B------:R-:W-:Y:S02]  /*2b30*/  WARPGROUP.DEPBAR.LE gsb0, 0x0 ;  /* 0x00008000000079c5 */ /* 0x000fe40000010000 */
[----:B------:R-:W-:Y:S06]  /*2b40*/  BAR.ARV 0xf, 0x100 ;  /* 0x03c4000000007b1d */ /* 0x000fec0000002000 */
[----:B------:R-:W-:Y:S05]  /*2b50*/  @!P1 BRA `(.L_x_4207) ;  /* 0x0000000000049947 */ /* 0x000fea0003800000 */
[----:B------:R-:W-:Y:S01]  /*2b60*/  BPT.TRAP 0x1 ;  /* 0x000000040000795c */ /* 0x000fe20000300000 */
.L_x_4207:
[----:B------:R-:W-:-:S04]  /*2b70*/  ULEA UR6, UR36, UR41, 0x3 ;  /* 0x0000002924067291 */ /* 0x000fc8000f8e183f */
[----:B------:R-:W-:-:S04]  /*2b80*/  UIADD3 UR6, UR6, 0x38860, URZ ;  /* 0x0003886006067890 */ /* 0x000fc8000fffe03f */
[----:B------:R-:W-:-:S09]  /*2b90*/  UPRMT UR6, UR40, 0x654, UR6 ;  /* 0x0000065428067896 */ /* 0x000fd20008000006 */
[----:B------:R-:W-:Y:S01]  /*2ba0*/  SYNCS.ARRIVE.TRANS64.RED.A1T0 RZ, [UR6], RZ ;  /* 0x000000ffffff79a7 */ /* 0x000fe20008100406 */
[----:B------:R-:W-:Y:S05]  /*2bb0*/  @P0 BRA `(.L_x_4208) ;  /* 0xfffffff400500947 */ /* 0x000fea000383ffff */
.L_x_4206:
[----:B------:R-:W-:Y:S01]  /*2bc0*/  BAR.SYNC.DEFER_BLOCKING 0xe, 0x100 ;  /* 0x0384000000007b1d */ /* 0x000fe20000010000 */
[----:B------:R-:W-:Y:S01]  /*2bd0*/  IMAD.U32 R0, RZ, RZ, UR36 ;  /* 0x00000024ff007e24 */ /* 0x000fe2000f8e00ff */
[----:B------:R-:W-:Y:S01]  /*2be0*/  UIADD3 UR36, UR36, 0x1, URZ ;  /* 0x0000000124247890 */ /* 0x000fe2000fffe03f */
[----:B------:R-:W-:Y:S01]  /*2bf0*/  PLOP3.LUT P0, PT, PT, PT, PT, 0x8, 0x0 ;  /* 0x000000000000781c */ /* 0x000fe20003f0e170 */
[----:B------:R-:W-:Y:S02]  /*2c00*/  IMAD.MOV.U32 R152, RZ, RZ, RZ ;  /* 0x000000ffff987224 */ /* 0x000fe400078e00ff */
[----:B------:R-:W-:Y:S01]  /*2c10*/  IMAD R0, R0, 0x40, R17 ;  /* 0x0000004000007824 */ /* 0x000fe200078e0211 */
[----:B------:R-:W-:-:S04]  /*2c20*/  UISETP.NE.AND UP0, UPT, UR36, 0x2, UPT ;  /* 0x000000022400788c */ /* 0x000fc8000bf05270 */
        /* <DEDUP_REMOVED lines=137> */
.L_x_4202:
[----:B------:R-:W-:Y:S01]  /*34c0*/  ISETP.GE.AND P0, PT, R153, 0x1, PT ;  /* 0x000000019900780c */ /* 0x000fe20003f06270 */
[----:B------:R-:W-:-:S12]  /*34d0*/  IMAD.MOV.U32 R23, RZ, RZ, RZ ;  /* 0x000000ffff177224 */ /* 0x000fd800078e00ff */
[----:B------:R-:W-:Y:S05]  /*34e0*/  @!P0 BRA `(.L_x_4209) ;  /* 0x0000000000688947 */ /* 0x000fea0003800000 */
[-C--:B------:R-:W-:Y:S02]  /*34f0*/  IABS R0, R10.reuse ;  /* 0x0000000a00007213 */ /* 0x080fe40000000000 */
        /* <DEDUP_REMOVED lines=25> */
.L_x_4209:
[-C--:B------:R-:W-:Y:S01]  /*3690*/  IMAD R18, R199, R23.reuse, RZ ;  /* 0x00000017c7127224 */ /* 0x080fe200078e02ff */
[----:B------:R-:W-:Y:S01]  /*36a0*/  PLOP3.LUT P0, PT, PT, PT, PT, 0x80, 0x0 ;  /* 0x000000000000781c */ /* 0x000fe20003f0f070 */
[----:B------:R-:W-:Y:S01]  /*36b0*/  IMAD.MOV.U32 R152, RZ, RZ, RZ ;  /* 0x000000ffff987224 */ /* 0x000fe200078e00ff */
        /* <DEDUP_REMOVED lines=68> */
[----:B------:R-:W2:Y:S04]  /*3b00*/  LDL R0, [R1+0x8] ;  /* 0x0000080001007983 */ /* 0x000ea80000100800 */
[----:B--2---:R-:W0:Y:S02]  /*3b10*/  SHFL.IDX PT, R0, R0, RZ, 0x1f ;  /* 0x00001fff00007589 */ /* 0x004e2400000e0000 */
        /* <DEDUP_REMOVED lines=28> */
.L_x_4210:
        /* <DEDUP_REMOVED lines=12> */
.L_x_4339:
[----:B------:R-:W-:Y:S05]  /*3da0*/  @!P0 BRA `(.L_x_4212) ;  /* 0x0000000000048947 */ /* 0x000fea0003800000 */
[----:B------:R-:W-:Y:S01]  /*3db0*/  BPT.TRAP 0x1 ;  /* 0x000000040000795c */ /* 0x000fe20000300000 */
.L_x_4212:
[----:B------:R-:W-:Y:S01]  /*3dc0*/  IMAD.U32 R7, RZ, RZ, UR36 ;  /* 0x00000024ff077e24 */ /* 0x000fe2000f8e00ff */
[----:B------:R-:W-:-:S04]  /*3dd0*/  SHF.L.U32 R4, R2, 0x1f, RZ ;  /* 0x0000001f02047819 */ /* 0x000fc800000006ff */
[----:B------:R-:W-:-:S04]  /*3de0*/  LEA R7, R7, UR41, 0x3 ;  /* 0x0000002907077c11 */ /* 0x000fc8000f8e18ff */
[----:B------:R1:W2:Y:S01]  /*3df0*/  SYNCS.PHASECHK.TRANS64.TRYWAIT P1, [R7+URZ+0x38830], R4 ;  /* 0x03883004070075a7 */ /* 0x0002a2000802017f */
[----:B------:R-:W-:Y:S05]  /*3e00*/  @!P0 BRA `(.L_x_4213) ;  /* 0x0000000000048947 */ /* 0x000fea0003800000 */
[----:B------:R-:W-:Y:S01]  /*3e10*/  BPT.TRAP 0x1 ;  /* 0x000000040000795c */ /* 0x000fe20000300000 */
.L_x_4213:
[----:B--2---:R-:W-:Y:S05]  /*3e20*/  @P1 BRA `(.L_x_4214) ;  /* 0x0000000000081947 */ /* 0x004fea0003800000 */
[----:B------:R-:W2:Y:S02]  /*3e30*/  SYNCS.PHASECHK.TRANS64.TRYWAIT P1, [R7+URZ+0x38830], R4 ;  /* 0x03883004070075a7 */ /* 0x000ea4000802017f */
[----:B--2---:R-:W-:Y:S05]  /*3e40*/  @!P1 BRA `(.L_x_4215) ;  /* 0x0000010800e49947 */ /* 0x004fea0003800000 */
.L_x_4214:
        /* <DEDUP_REMOVED lines=15> */
[----:B------:R-:W-:Y:S01]  /*3f40*/  UMOV UR15, 0x40000040 ;  /* 0x40000040000f7882 */ /* 0x000fe20000000000 */
[----:B------:R-:W-:-:S02]  /*3f50*/  UMOV UR13, 0x40000040 ;  /* 0x40000040000d7882 */ /* 0x000fc40000000000 */
[----:B------:R-:W-:Y:S02]  /*3f60*/  ULEA UR6, UR36, UR6, 0x9 ;  /* 0x0000000624067291 */ /* 0x000fe4000f8e483f */
[----:B------:R-:W-:Y:S02]  /*3f70*/  ULOP3.LUT UR4, UR4, 0x10000, URZ, 0xfc, !UPT ;  /* 0x0001000004047892 */ /* 0x000fe4000f8efc3f */
[----:B------:R-:W-:Y:S02]  /*3f80*/  UIADD3 UR10, UR6, 0x2, URZ ;  /* 0x00000002060a7890 */ /* 0x000fe4000fffe03f */
[----:B------:R-:W-:Y:S02]  /*3f90*/  UIADD3 UR8, UR4, 0x2, URZ ;  /* 0x0000000204087890 */ /* 0x000fe4000fffe03f */
[----:B------:R-:W-:Y:S02]  /*3fa0*/  UIADD3 UR14, UR6, 0x4, URZ ;  /* 0x00000004060e7890 */ /* 0x000fe4000fffe03f */
[----:B------:R-:W-:-:S02]  /*3fb0*/  UIADD3 UR12, UR4, 0x4, URZ ;  /* 0x00000004040c7890 */ /* 0x000fc4000fffe03f */
[----:B------:R-:W-:Y:S01]  /*3fc0*/  HGMMA.64x64x16.F32 R24, gdesc[UR4], RZ, !UPT, gsb0 ;  /* 0x00e00000041879f0 */ /* 0x000fe2000c0008ff */
[----:B------:R-:W-:Y:S02]  /*3fd0*/  UIADD3 UR18, UR6, 0x6, URZ ;  /* 0x0000000606127890 */ /* 0x000fe4000fffe03f */
        /* <DEDUP_REMOVED lines=13> */
[----:B------:R-:W0:Y:S02]  /*40b0*/  SYNCS.PHASECHK.TRANS64.TRYWAIT P1, [UR41+0x38810], R3 ;  /* 0x03881003ff0075a7 */ /* 0x000e240008020169 */
[----:B0-----:R-:W-:Y:S05]  /*40c0*/  @!P1 BRA `(.L_x_4216) ;  /* 0x0000010800589947 */ /* 0x001fea0003800000 */
.L_x_4340:
[----:B------:R-:W-:Y:S05]  /*40d0*/  @!P0 BRA `(.L_x_4217) ;  /* 0x0000000000048947 */ /* 0x000fea0003800000 */
[----:B------:R-:W-:Y:S01]  /*40e0*/  BPT.TRAP 0x1 ;  /* 0x000000040000795c */ /* 0x000fe20000300000 */
.L_x_4217:
[----:B------:R3:W4:Y:S01]  /*40f0*/  SYNCS.PHASECHK.TRANS64.TRYWAIT P1, [R7+URZ+0x38850], R4 ;  /* 0x03885004070075a7 */ /* 0x000722000802017f */
[----:B------:R-:W-:Y:S05]  /*4100*/  @!P0 BRA `(.L_x_4218) ;  /* 0x0000000000048947 */ /* 0x000fea0003800000 */
[----:B------:R-:W-:Y:S01]  /*4110*/  BPT.TRAP 0x1 ;  /* 0x000000040000795c */ /* 0x000fe20000300000 */
.L_x_4218:
[----:B----4-:R-:W-:Y:S05]  /*4120*/  @P1 BRA `(.L_x_4219) ;  /* 0x0000000000081947 */ /* 0x010fea0003800000 */
[----:B------:R-:W4:Y:S02]  /*4130*/  SYNCS.PHASECHK.TRANS64.TRYWAIT P1, [R7+URZ+0x38850], R4 ;  /* 0x03885004070075a7 */ /* 0x000f24000802017f */
[----:B----4-:R-:W-:Y:S05]  /*4140*/  @!P1 BRA `(.L_x_4220) ;  /* 0x0000010800509947 */ /* 0x010fea0003800000 */
.L_x_4219:
[----:B------:R-:W-:Y:S01]  /*4150*/  UIADD3 UR4, UR41, 0x400, URZ ;  /* 0x0000040029047890 */ /* 0x000fe2000fffe03f */
[----:B------:R-:W-:Y:S01]  /*4160*/  WARPGROUP.ARRIVE ;  /* 0x00000000000079c5 */ /* 0x000fe20000000000 */
[----:B------:R-:W-:-:S05]  /*4170*/  UIADD3 UR5, UR41, 0x26400, URZ ;  /* 0x0002640029057890 */ /* 0x000fca000fffe03f */
[----:B0-----:R-:W0:Y:S01]  /*4180*/  S2R R3, SR_TID.X ;  /* 0x0000000000037919 */ /* 0x001e220000002100 */
[----:B------:R-:W-:Y:S02]  /*4190*/  USHF.R.U32.HI UR4, URZ, 0x4, UR4 ;  /* 0x000000043f047899 */ /* 0x000fe40008011604 */
[----:B------:R-:W-:Y:S02]  /*41a0*/  USHF.R.U32.HI UR5, URZ, 0x4, UR5 ;  /* 0x000000043f057899 */ /* 0x000fe40008011605 */
[----:B------:R-:W-:Y:S02]  /*41b0*/  ULOP3.LUT UR4, UR4, 0x3fff, URZ, 0xc0, !UPT ;  /* 0x00003fff04047892 */ /* 0x000fe4000f8ec03f */
[----:B------:R-:W-:Y:S02]  /*41c0*/  ULOP3.LUT UR5, UR5, 0x3fff, URZ, 0xc0, !UPT ;  /* 0x00003fff05057892 */ /* 0x000fe4000f8ec03f */
[----:B------:R-:W-:Y:S02]  /*41d0*/  ULOP3.LUT UR4, UR4, 0x10000, URZ, 0xfc, !UPT ;  /* 0x0001000004047892 */ /* 0x000fe4000f8efc3f */
[----:B------:R-:W-:-:S02]  /*41e0*/  ULOP3.LUT UR6, UR5, 0x10000, URZ, 0xfc, !UPT ;  /* 0x0001000005067892 */ /* 0x000fc4000f8efc3f */
[----:B------:R-:W-:Y:S01]  /*41f0*/  ULEA UR5, UR36, UR4, 0xc ;  /* 0x0000000424057291 */ /* 0x000fe2000f8e603f */
[----:B------:R-:W-:Y:S01]  /*4200*/  UMOV UR21, 0x40000040 ;  /* 0x4000004000157882 */ /* 0x000fe20000000000 */
[----:B------:R-:W-:Y:S01]  /*4210*/  UMOV UR23, 0x40000040 ;  /* 0x4000004000177882 */ /* 0x000fe20000000000 */
[----:B------:R-:W-:Y:S02]  /*4220*/  UIADD3 UR14, UR6, 0x800, URZ ;  /* 0x00000800060e7890 */ /* 0x000fe4000fffe03f */
[----:B------:R-:W-:Y:S02]  /*4230*/  UMOV UR20, UR6 ;  /* 0x0000000600147c82 */ /* 0x000fe40008000000 */
[----:B------:R-:W-:Y:S01]  /*4240*/  UMOV UR22, UR5 ;  /* 0x0000000500167c82 */ /* 0x000fe20008000000 */
[----:B------:R-:W-:Y:S01]  /*4250*/  UIADD3 UR15, UR5, 0x800, URZ ;  /* 0x00000800050f7890 */ /* 0x000fe2000fffe03f */
[----:B------:R-:W-:Y:S01]  /*4260*/  HGMMA.64x64x16.F32 R24, gdesc[UR20], R24, gsb0 ;  /* 0x00e00000141879f0 */ /* 0x000fe20008000818 */
[----:B------:R-:W-:-:S02]  /*4270*/  UIADD3 UR20, UR6, 0x2, URZ ;  /* 0x0000000206147890 */ /* 0x000fc4000fffe03f */
[----:B------:R-:W-:Y:S01]  /*4280*/  UIADD3 UR22, UR5, 0x2, URZ ;  /* 0x0000000205167890 */ /* 0x000fe2000fffe03f */
[----:B------:R-:W-:Y:S01]  /*4290*/  UMOV UR21, 0x40000040 ;  /* 0x4000004000157882 */ /* 0x000fe20000000000 */
[----:B------:R-:W-:Y:S01]  /*42a0*/  UMOV UR23, 0x40000040 ;  /* 0x4000004000177882 */ /* 0x000fe20000000000 */
[----:B0-----:R-:W-:-:S06]  /*42b0*/  SHF.R.U32.HI R3, RZ, 0x7, R3 ;  /* 0x00000007ff037819 */ /* 0x001fcc0000011603 */
[----:B------:R-:W0:Y:S02]  /*42c0*/  SHFL.IDX PT, R3, R3, RZ, 0x1f ;  /* 0x00001fff03037589 */ /* 0x000e2400000e0000 */
[----:B0-----:R-:W-:-:S13]  /*42d0*/  R2UR UR7, R3 ;  /* 0x00000000030772ca */ /* 0x001fda00000e0000 */
[----:B------:R-:W-:-:S03]  /*42e0*/  UISETP.GT.AND UP0, UPT, UR7, 0x7f, UPT ;  /* 0x0000007f0700788c */ /* 0x000fc6000bf04270 */
[----:B------:R-:W-:Y:S01]  /*42f0*/  UMOV UR7, 0x4 ;  /* 0x0000000400077882 */ /* 0x000fe20000000000 */
[----:B------:R-:W-:Y:S02]  /*4300*/  USEL UR11, URZ, 0x2, !UP0 ;  /* 0x000000023f0b7887 */ /* 0x000fe4000c000000 */
[----:B------:R-:W-:Y:S02]  /*4310*/  USEL UR10, UR7, 0x2, UP0 ;  /* 0x00000002070a7887 */ /* 0x000fe40008000000 */
[----:B------:R-:W-:Y:S01]  /*4320*/  USEL UR7, UR7, 0x6, !UP0 ;  /* 0x0000000607077887 */ /* 0x000fe2000c000000 */
[----:B------:R-:W-:Y:S02]  /*4330*/  WARPGROUP.DEPBAR.LE gsb0, 0x0 ;  /* 0x00008000000079c5 */ /* 0x000fe40000010000 */
[----:B------:R-:W-:-:S06]  /*4340*/  WARPGROUP.ARRIVE ;  /* 0x00000000000079c5 */ /* 0x000fcc0000000000 */
[----:B------:R-:W-:Y:S01]  /*4350*/  HGMMA.64x64x16.F32 R24, gdesc[UR20], R24, gsb0 ;  /* 0x00e00000141879f0 */ /* 0x000fe20008000818 */
[----:B------:R-:W-:Y:S02]  /*4360*/  UIADD3 UR20, UR6, 0x4, URZ ;  /* 0x0000000406147890 */ /* 0x000fe4000fffe03f */
[----:B------:R-:W-:Y:S01]  /*4370*/  UIADD3 UR22, UR5, 0x4, URZ ;  /* 0x0000000405167890 */ /* 0x000fe2000fffe03f */
[----:B------:R-:W-:Y:S01]  /*4380*/  UMOV UR21, 0x40000040 ;  /* 0x4000004000157882 */ /* 0x000fe20000000000 */
[----:B------:R-:W-:Y:S01]  /*4390*/  UMOV UR23, 0x40000040 ;  /* 0x4000004000177882 */ /* 0x000fe20000000000 */
        /* <DEDUP_REMOVED lines=94> */
[----:B------:R-:W-:Y:S02]  /*4980*/  UIADD3 UR20, UR11, UR14, URZ ;  /* 0x0000000e0b147290 */ /* 0x000fe4000fffe03f */
[----:B------:R-:W-:Y:S01]  /*4990*/  UIADD3 UR22, UR11, UR15, URZ ;  /* 0x0000000f0b167290 */ /* 0x000fe2000fffe03f */
        /* <DEDUP_REMOVED lines=16> */
[----:B------:R-:W-:Y:S01]  /*4aa0*/  UMOV UR14, 0x28 ;  /* 0x00000028000e7882 */ /* 0x000fe20000000000 */
[----:B------:R-:W-:Y:S01]  /*4ab0*/  UMOV UR15, 0xa00 ;  /* 0x00000a00000f7882 */ /* 0x000fe20000000000 */
[----:B------:R-:W-:Y:S02]  /*4ac0*/  USEL UR14, UR14, 0x26, UP0 ;  /* 0x000000260e0e7887 */ /* 0x000fe40008000000 */
[----:B------:R-:W-:-:S02]  /*4ad0*/  USEL UR15, UR15, 0x980, UP0 ;  /* 0x000009800f0f7887 */ /* 0x000fc40008000000 */
[----:B------:R-:W-:Y:S02]  /*4ae0*/  ULOP3.LUT UR14, UR14, 0x6, URZ, 0xc0, !UPT ;  /* 0x000000060e0e7892 */ /* 0x000fe4000f8ec03f */
[----:B------:R-:W-:Y:S01]  /*4af0*/  ULOP3.LUT UR15, UR15, 0xa00, URZ, 0xc0, !UPT ;  /* 0x00000a000f0f7892 */ /* 0x000fe2000f8ec03f */
[----:B------:R-:W-:Y:S02]  /*4b00*/  WARPGROUP.DEPBAR.LE gsb0, 0x0 ;  /* 0x00008000000079c5 */ /* 0x000fe40000010000 */
[----:B------:R-:W-:-:S06]  /*4b10*/  WARPGROUP.ARRIVE ;  /* 0x00000000000079c5 */ /* 0x000fcc0000000000 */
[----:B------:R-:W-:Y:S01]  /*4b20*/  HGMMA.64x64x16.F32 R24, gdesc[UR20], R24, gsb0 ;  /* 0x00e00000141879f0 */ /* 0x000fe20008000818 */
[----:B------:R-:W-:Y:S02]  /*4b30*/  UIADD3 UR20, UR14, UR15, UR6 ;  /* 0x0000000f0e147290 */ /* 0x000fe4000fffe006 */
[----:B------:R-:W-:Y:S01]  /*4b40*/  UIADD3 UR22, UR14, UR15, UR5 ;  /* 0x0000000f0e167290 */ /* 0x000fe2000fffe005 */
[----:B------:R-:W-:Y:S01]  /*4b50*/  UMOV UR21, 0x40000040 ;  /* 0x4000004000157882 */ /* 0x000fe20000000000 */
[----:B------:R-:W-:Y:S01]  /*4b60*/  UMOV UR23, 0x40000040 ;  /* 0x4000004000177882 */ /* 0x000fe20000000000 */
[----:B------:R-:W-:Y:S02]  /*4b70*/  UIADD3 UR14, UR6, 0xa00, URZ ;  /* 0x00000a00060e7890 */ /* 0x000fe4000fffe03f */
[----:B------:R-:W-:Y:S01]  /*4b80*/  UIADD3 UR15, UR5, 0xa00, URZ ;  /* 0x00000a00050f7890 */ /* 0x000fe2000fffe03f */
        /* <DEDUP_REMOVED lines=86> */
[----:B------:R-:W-:Y:S02]  /*50f0*/  UMOV UR10, 0x1000 ;  /* 0x00001000000a7882 */ /* 0x000fe40000000000 */
[----:B------:R-:W-:-:S04]  /*5100*/  USEL UR10, UR10, 0xf80, UP0 ;  /* 0x00000f800a0a7887 */ /* 0x000fc80008000000 */
[----:B------:R-:W-:Y:S01]  /*5110*/  ULOP3.LUT UR10, UR10, 0x1e00, URZ, 0xc0, !UPT ;  /* 0x00001e000a0a7892 */ /* 0x000fe2000f8ec03f */
        /* <DEDUP_REMOVED lines=17> */
[----:B------:R-:W-:Y:S02]  /*5230*/  WARPGROUP.DEPBAR.LE gsb0, 0x0 ;  /* 0x00008000000079c5 */ /* 0x000fe40000010000 */
[----:B------:R-:W-:-:S06]  /*5240*/  WARPGROUP.ARRIVE ;  /* 0x00000000000079c5 */ /* 0x000fcc0000000000 */
[----:B------:R-:W-:Y:S03]  /*5250*/  HGMMA.64x64x16.F32 R24, gdesc[UR20], R24, gsb0 ;  /* 0x00e00000141879f0 */ /* 0x000fe60008000818 */
[----:B------:R-:W-:Y:S02]  /*5260*/  WARPGROUP.DEPBAR.LE gsb0, 0x0 ;  /* 0x00008000000079c5 */ /* 0x000fe40000010000 */
[----:B------:R-:W-:Y:S05]  /*5270*/  @!P0 BRA `(.L_x_4221) ;  /* 0x0000000000048947 */ /* 0x000fea0003800000 */
[----:B------:R-:W-:Y:S01]  /*5280*/  BPT.TRAP 0x1 ;  /* 0x000000040000795c */ /* 0x000fe20000300000 */
.L_x_4221:
[----:B------:R-:W5:Y:S01]  /*5290*/  LDL R3, [R1+0x14] ;  /* 0x0000140001037983 */ /* 0x000f620000100800 */
[----:B------:R-:W-:Y:S01]  /*52a0*/  IMAD R153, R23, -0x40, R153 ;  /* 0xffffffc017997824 */ /* 0x000fe200078e0299 */
[----:B------:R-:W-:Y:S01]  /*52b0*/  ULDC UR18, c[0x0][0xa80] ;  /* 0x0002a00000127ab9 */ /* 0x000fe20000000800 */
[----:B------:R-:W-:Y:S01]  /*52c0*/  R2UR UR5, R7 ;  /* 0x00000000070572ca */ /* 0x000fe200000e0000 */
[----:B------:R-:W-:Y:S01]  /*52d0*/  ULOP3.LUT UR43, UR43, 0x2000000, URZ, 0xfc, !UPT ;  /* 0x020000002b2b7892 */ /* 0x000fe2000f8efc3f */
[----:B------:R-:W-:Y:S01]  /*52e0*/  UMOV UR11, 0x40000040 ;  /* 0x40000040000b7882 */ /* 0x000fe20000000000 */
[----:B------:R-:W-:Y:S02]  /*52f0*/  UMOV UR15, 0x40000040 ;  /* 0x40000040000f7882 */ /* 0x000fe40000000000 */
[----:B------:R-:W-:-:S04]  /*5300*/  ULEA UR10, UR36, UR43, 0xc ;  /* 0x0000002b240a7291 */ /* 0x000fc8000f8e603f */
[----:B------:R-:W-:-:S04]  /*5310*/  UIADD3 UR14, UR10, 0x80, URZ ;  /* 0x000000800a0e7890 */ /* 0x000fc8000fffe03f */
[----:B------:R-:W-:-:S04]  /*5320*/  UIADD3 UR5, UR5, 0x38840, URZ ;  /* 0x0003884005057890 */ /* 0x000fc8000fffe03f */
[----:B------:R-:W-:-:S09]  /*5330*/  UPRMT UR5, UR40, 0x654, UR5 ;  /* 0x0000065428057896 */ /* 0x000fd20008000005 */
[----:B------:R-:W-:Y:S01]  /*5340*/  SYNCS.ARRIVE.TRANS64.RED.A1T0 RZ, [UR5], RZ ;  /* 0x000000ffffff79a7 */ /* 0x000fe20008100405 */
[----:B------:R-:W-:Y:S01]  /*5350*/  BAR.SYNC.DEFER_BLOCKING 0xf, 0x100 ;  /* 0x03c4000000007b1d */ /* 0x000fe20000010000 */
[----:B-----5:R-:W-:-:S04]  /*5360*/  IADD3 R153, -R3, 0x40, R153 ;  /* 0x0000004003997810 */ /* 0x020fc80007ffe199 */
        /* <DEDUP_REMOVED lines=10> */
[----:B-1234-:R-:W-:Y:S02]  /*5410*/  FMNMX.FTZ R4, R28, R3, !PT ;  /* 0x000000031c047209 */ /* 0x01efe40007810000 */
        /* <DEDUP_REMOVED lines=46> */
[----:B------:R-:W-:Y:S02]  /*5700*/  FMNMX.FTZ R5, R53, R4, !PT ;  /* 0x0000000435057209 */ /* 0x000fe40007810000 */
[----:B------:R-:W-:Y:S02]  /*5710*/  FSEL R46, R46, -INF , P1 ;  /* 0xff8000002e2e7808 */ /* 0x000fe40000800000 */
[----:B------:R-:W-:Y:S01]  /*5720*/  FSEL R47, R47, -INF , P6 ;  /* 0xff8000002f2f7808 */ /* 0x000fe20003000000 */
[----:B------:R-:W0:Y:S01]  /*5730*/  SHFL.BFLY PT, R4, R5, 0x2, 0x1f ;  /* 0x0c401f0005047f89 */ /* 0x000e2200000e0000 */
[----:B------:R-:W-:-:S02]  /*5740*/  FSEL R50, R50, -INF , P5 ;  /* 0xff80000032327808 */ /* 0x000fc40002800000 */
[----:B------:R-:W-:Y:S02]  /*5750*/  FSEL R51, R51, -INF , P4 ;  /* 0xff80000033337808 */ /* 0x000fe40002000000 */
        /* <DEDUP_REMOVED lines=34> */
[----:B------:R-:W1:Y:S01]  /*5980*/  MUFU.EX2 R25, R25 ;  /* 0x0000001900197308 */ /* 0x000e620000000800 */
[--C-:B------:R-:W-:Y:S01]  /*5990*/  FFMA.FTZ R44, R44, UR18, -R8.reuse ;  /* 0x000000122c2c7c23 */ /* 0x100fe20008010808 */
[--C-:B------:R-:W-:Y:S01]  /*59a0*/  FFMA.FTZ R45, R45, UR18, -R8.reuse ;  /* 0x000000122d2d7c23 */ /* 0x100fe20008010808 */
[--C-:B------:R-:W-:Y:S01]  /*59b0*/  FFMA.FTZ R48, R48, UR18, -R8.reuse ;  /* 0x0000001230307c23 */ /* 0x100fe20008010808 */
[--C-:B------:R-:W-:Y:S01]  /*59c0*/  FFMA.FTZ R49, R49, UR18, -R8.reuse ;  /* 0x0000001231317c23 */ /* 0x100fe20008010808 */
[--C-:B------:R-:W-:Y:S01]  /*59d0*/  FFMA.FTZ R52, R52, UR18, -R8.reuse ;  /* 0x0000001234347c23 */ /* 0x100fe20008010808 */
[----:B------:R-:W-:-:S02]  /*59e0*/  FFMA.FTZ R8, R53, UR18, -R8 ;  /* 0x0000001235087c23 */ /* 0x000fc40008010808 */
[----:B------:R-:W-:Y:S08]  /*59f0*/  MUFU.EX2 R28, R28 ;  /* 0x0000001c001c7308 */ /* 0x000ff00000000800 */
[----:B------:R-:W2:Y:S01]  /*5a00*/  MUFU.EX2 R29, R29 ;  /* 0x0000001d001d7308 */ /* 0x000ea20000000800 */
[----:B-1----:R-:W-:Y:S01]  /*5a10*/  FADD.FTZ R11, R24, R25 ;  /* 0x00000019180b7221 */ /* 0x002fe20000010000 */
[----:B------:R-:W-:-:S02]  /*5a20*/  F2FP.F16.F32.PACK_AB R152, R25, R24 ;  /* 0x000000181998723e */ /* 0x000fc400000000ff */
[----:B0-----:R-:W-:-:S04]  /*5a30*/  FMNMX.FTZ R3, R6, R3, !PT ;  /* 0x0000000306037209 */ /* 0x001fc80007810000 */
[----:B------:R-:W-:Y:S01]  /*5a40*/  MUFU.EX2 R32, R32 ;  /* 0x0000002000207308 */ /* 0x000fe20000000800 */
[----:B------:R-:W0:Y:S07]  /*5a50*/  SHFL.BFLY PT, R6, R3, 0x1, 0x1f ;  /* 0x0c201f0003067f89 */ /* 0x000e2e00000e0000 */
[----:B------:R-:W1:Y:S01]  /*5a60*/  MUFU.EX2 R33, R33 ;  /* 0x0000002100217308 */ /* 0x000e620000000800 */
[----:B--2---:R-:W-:-:S07]  /*5a70*/  F2FP.F16.F32.PACK_AB R154, R29, R28 ;  /* 0x0000001c1d9a723e */ /* 0x004fce00000000ff */
[----:B------:R-:W2:Y:S08]  /*5a80*/  MUFU.EX2 R36, R36 ;  /* 0x0000002400247308 */ /* 0x000eb00000000800 */
[----:B------:R-:W-:Y:S01]  /*5a90*/  MUFU.EX2 R9, R8 ;  /* 0x0000000800097308 */ /* 0x000fe20000000800 */
[----:B-1----:R-:W-:Y:S02]  /*5aa0*/  F2FP.F16.F32.PACK_AB R156, R33, R32 ;  /* 0x00000020219c723e */ /* 0x002fe400000000ff */
[----:B0-----:R-:W-:Y:S01]  /*5ab0*/  FMNMX.FTZ R5, R3, R6, !PT ;  /* 0x0000000603057209 */ /* 0x001fe20007810000 */
[----:B------:R-:W-:-:S03]  /*5ac0*/  FADD.FTZ R6, R28, R11 ;  /* 0x0000000b1c067221 */ /* 0x000fc60000010000 */
[C---:B------:R-:W-:Y:S01]  /*5ad0*/  FSETP.NEU.FTZ.AND P1, PT, R5.reuse, -INF , PT ;  /* 0xff8000000500780b */ /* 0x040fe20003f3d000 */
[----:B------:R-:W-:Y:S01]  /*5ae0*/  FMUL.FTZ R3, R5, UR18 ;  /* 0x0000001205037c20 */ /* 0x000fe20008410000 */
[----:B------:R-:W0:Y:S01]  /*5af0*/  MUFU.EX2 R37, R37 ;  /* 0x0000002500257308 */ /* 0x000e220000000800 */
[----:B------:R-:W-:-:S03]  /*5b00*/  FADD.FTZ R11, R29, R6 ;  /* 0x000000061d0b7221 */ /* 0x000fc60000010000 */
[----:B------:R-:W-:Y:S01]  /*5b10*/  FSEL R3, R3, RZ, P1 ;  /* 0x000000ff03037208 */ /* 0x000fe20000800000 */
[----:B------:R-:W-:-:S03]  /*5b20*/  FADD.FTZ R6, R32, R11 ;  /* 0x0000000b20067221 */ /* 0x000fc60000010000 */
[----:B------:R-:W1:Y:S01]  /*5b30*/  MUFU.EX2 R40, R40 ;  /* 0x0000002800287308 */ /* 0x000e620000000800 */
        /* <DEDUP_REMOVED lines=12> */
[----:B------:R-:W-:Y:S01]  /*5c00*/  FADD.FTZ R11, R33, R6 ;  /* 0x00000006210b7221 */ /* 0x000fe20000010000 */
[--C-:B------:R-:W-:Y:S01]  /*5c10*/  FFMA.FTZ R47, R47, UR18, -R3.reuse ;  /* 0x000000122f2f7c23 */ /* 0x100fe20008010803 */
[----:B------:R-:W-:Y:S01]  /*5c20*/  FFMA.FTZ R50, R50, UR18, -R3 ;  /* 0x0000001232327c23 */ /* 0x000fe20008010803 */
[----:B------:R-:W3:Y:S01]  /*5c30*/  MUFU.EX2 R27, R27 ;  /* 0x0000001b001b7308 */ /* 0x000ee20000000800 */
[----:B--2---:R-:W-:Y:S01]  /*5c40*/  FADD.FTZ R6, R36, R11 ;  /* 0x0000000b24067221 */ /* 0x004fe20000010000 */
[--C-:B------:R-:W-:Y:S01]  /*5c50*/  FFMA.FTZ R51, R51, UR18, -R3.reuse ;  /* 0x0000001233337c23 */ /* 0x100fe20008010803 */
[--C-:B------:R-:W-:Y:S01]  /*5c60*/  FFMA.FTZ R54, R54, UR18, -R3.reuse ;  /* 0x0000001236367c23 */ /* 0x100fe20008010803 */
[----:B------:R-:W-:Y:S01]  /*5c70*/  FFMA.FTZ R3, R55, UR18, -R3 ;  /* 0x0000001237037c23 */ /* 0x000fe20008010803 */
[C---:B0-----:R-:W-:Y:S01]  /*5c80*/  FADD.FTZ R11, R37.reuse, R6 ;  /* 0x00000006250b7221 */ /* 0x041fe20000010000 */
[----:B------:R-:W-:-:S02]  /*5c90*/  F2FP.F16.F32.PACK_AB R158, R37, R36 ;  /* 0x00000024259e723e */ /* 0x000fc400000000ff */
[----:B------:R-:W0:Y:S01]  /*5ca0*/  MUFU.EX2 R30, R30 ;  /* 0x0000001e001e7308 */ /* 0x000e220000000800 */
[----:B-1----:R-:W-:-:S07]  /*5cb0*/  FADD.FTZ R6, R40, R11 ;  /* 0x0000000b28067221 */ /* 0x002fce0000010000 */
[----:B------:R-:W1:Y:S01]  /*5cc0*/  MUFU.EX2 R31, R31 ;  /* 0x0000001f001f7308 */ /* 0x000e620000000800 */
[----:B---3--:R-:W-:Y:S01]  /*5cd0*/  FADD.FTZ R13, R26, R27 ;  /* 0x0000001b1a0d7221 */ /* 0x008fe20000010000 */
[----:B------:R-:W-:-:S06]  /*5ce0*/  F2FP.F16.F32.PACK_AB R153, R27, R26 ;  /* 0x0000001a1b99723e */ /* 0x000fcc00000000ff */
[----:B------:R-:W2:Y:S01]  /*5cf0*/  MUFU.EX2 R34, R34 ;  /* 0x0000002200227308 */ /* 0x000ea20000000800 */
[----:B0-----:R-:W-:-:S07]  /*5d00*/  FADD.FTZ R8, R30, R13 ;  /* 0x0000000d1e087221 */ /* 0x001fce0000010000 */
[----:B------:R-:W0:Y:S01]  /*5d10*/  MUFU.EX2 R35, R35 ;  /* 0x0000002300237308 */ /* 0x000e220000000800 */
[C---:B-1----:R-:W-:Y:S01]  /*5d20*/  FADD.FTZ R13, R31.reuse, R8 ;  /* 0x000000081f0d7221 */ /* 0x042fe20000010000 */
[----:B------:R-:W-:-:S05]  /*5d30*/  F2FP.F16.F32.PACK_AB R155, R31, R30 ;  /* 0x0000001e1f9b723e */ /* 0x000fca00000000ff */
[----:B------:R1:W-:Y:S01]  /*5d40*/  STSM.16.M88.4 [R184+0x36400], R152 ;  /* 0x03640098b8007844 */ /* 0x0003e20000000200 */
[----:B------:R-:W3:Y:S01]  /*5d50*/  MUFU.EX2 R38, R38 ;  /* 0x0000002600267308 */ /* 0x000ee20000000800 */
[----:B--2---:R-:W-:-:S07]  /*5d60*/  FADD.FTZ R8, R34, R13 ;  /* 0x0000000d22087221 */ /* 0x004fce0000010000 */
[----:B------:R-:W2:Y:S01]  /*5d70*/  MUFU.EX2 R39, R39 ;  /* 0x0000002700277308 */ /* 0x000ea20000000800 */
[C---:B0-----:R-:W-:Y:S01]  /*5d80*/  FADD.FTZ R13, R35.reuse, R8 ;  /* 0x00000008230d7221 */ /* 0x041fe20000010000 */
[----:B------:R-:W-:-:S06]  /*5d90*/  F2FP.F16.F32.PACK_AB R157, R35, R34 ;  /* 0x00000022239d723e */ /* 0x000fcc00000000ff */
[----:B------:R-:W0:Y:S01]  /*5da0*/  MUFU.EX2 R42, R42 ;  /* 0x0000002a002a7308 */ /* 0x000e220000000800 */
[----:B---3--:R-:W-:-:S07]  /*5db0*/  FADD.FTZ R8, R38, R13 ;  /* 0x0000000d26087221 */ /* 0x008fce0000010000 */
[----:B------:R-:W3:Y:S01]  /*5dc0*/  MUFU.EX2 R41, R41 ;  /* 0x0000002900297308 */ /* 0x000ee20000000800 */
[C---:B--2---:R-:W-:Y:S01]  /*5dd0*/  FADD.FTZ R13, R39.reuse, R8 ;  /* 0x00000008270d7221 */ /* 0x044fe20000010000 */
[----:B------:R-:W-:-:S05]  /*5de0*/  F2FP.F16.F32.PACK_AB R159, R39, R38 ;  /* 0x00000026279f723e */ /* 0x000fca00000000ff */
[----:B------:R1:W-:Y:S01]  /*5df0*/  STSM.16.M88.4 [R187], R156 ;  /* 0x0000009cbb007844 */ /* 0x0003e20000000200 */
[----:B------:R-:W2:Y:S01]  /*5e00*/  MUFU.EX2 R43, R43 ;  /* 0x0000002b002b7308 */ /* 0x000ea20000000800 */
[----:B0-----:R-:W-:-:S07]  /*5e10*/  FADD.FTZ R8, R42, R13 ;  /* 0x0000000d2a087221 */ /* 0x001fce0000010000 */
[----:B------:R-:W0:Y:S01]  /*5e20*/  MUFU.EX2 R44, R44 ;  /* 0x0000002c002c7308 */ /* 0x000e220000000800 */
[C---:B---3--:R-:W-:Y:S01]  /*5e30*/  FADD.FTZ R11, R41.reuse, R6 ;  /* 0x00000006290b7221 */ /* 0x048fe20000010000 */
[----:B------:R-:W-:-:S06]  /*5e40*/  F2FP.F16.F32.PACK_AB R160, R41, R40 ;  /* 0x0000002829a0723e */ /* 0x000fcc00000000ff */
[----:B------:R-:W3:Y:S01]  /*5e50*/  MUFU.EX2 R46, R46 ;  /* 0x0000002e002e7308 */ /* 0x000ee20000000800 */
[C---:B--2---:R-:W-:Y:S01]  /*5e60*/  FADD.FTZ R13, R43.reuse, R8 ;  /* 0x000000082b0d7221 */ /* 0x044fe20000010000 */
[----:B------:R-:W-:-:S06]  /*5e70*/  F2FP.F16.F32.PACK_AB R161, R43, R42 ;  /* 0x0000002a2ba1723e */ /* 0x000fcc00000000ff */
[----:B------:R-:W2:Y:S01]  /*5e80*/  MUFU.EX2 R45, R45 ;  /* 0x0000002d002d7308 */ /* 0x000ea20000000800 */
[----:B0-----:R-:W-:-:S07]  /*5e90*/  FADD.FTZ R6, R44, R11 ;  /* 0x0000000b2c067221 */ /* 0x001fce0000010000 */
[----:B------:R-:W0:Y:S01]  /*5ea0*/  MUFU.EX2 R47, R47 ;  /* 0x0000002f002f7308 */ /* 0x000e220000000800 */
[----:B---3--:R-:W-:-:S07]  /*5eb0*/  FADD.FTZ R8, R46, R13 ;  /* 0x0000000d2e087221 */ /* 0x008fce0000010000 */
[----:B------:R-:W3:Y:S01]  /*5ec0*/  MUFU.EX2 R48, R48 ;  /* 0x0000003000307308 */ /* 0x000ee20000000800 */
[C---:B--2---:R-:W-:Y:S01]  /*5ed0*/  FADD.FTZ R11, R45.reuse, R6 ;  /* 0x000000062d0b7221 */ /* 0x044fe20000010000 */
[----:B------:R-:W-:-:S06]  /*5ee0*/  F2FP.F16.F32.PACK_AB R162, R45, R44 ;  /* 0x0000002c2da2723e */ /* 0x000fcc00000000ff */
[----:B------:R-:W2:Y:S01]  /*5ef0*/  MUFU.EX2 R50, R50 ;  /* 0x0000003200327308 */ /* 0x000ea20000000800 */
[C---:B0-----:R-:W-:Y:S01]  /*5f00*/  FADD.FTZ R13, R47.reuse, R8 ;  /* 0x000000082f0d7221 */ /* 0x041fe20000010000 */
[----:B------:R-:W-:-:S05]  /*5f10*/  F2FP.F16.F32.PACK_AB R163, R47, R46 ;  /* 0x0000002e2fa3723e */ /* 0x000fca00000000ff */
[----:B------:R1:W-:Y:S01]  /*5f20*/  STSM.16.M88.4 [R185], R160 ;  /* 0x000000a0b9007844 */ /* 0x0003e20000000200 */
[----:B------:R-:W0:Y:S01]  /*5f30*/  MUFU.EX2 R49, R49 ;  /* 0x0000003100317308 */ /* 0x000e220000000800 */
[----:B---3--:R-:W-:-:S07]  /*5f40*/  FADD.FTZ R6, R48, R11 ;  /* 0x0000000b30067221 */ /* 0x008fce0000010000 */
[----:B------:R-:W3:Y:S01]  /*5f50*/  MUFU.EX2 R51, R51 ;  /* 0x0000003300337308 */ /* 0x000ee20000000800 */
[----:B--2---:R-:W-:-:S07]  /*5f60*/  FADD.FTZ R8, R50, R13 ;  /* 0x0000000d32087221 */ /* 0x004fce0000010000 */
[----:B------:R-:W2:Y:S01]  /*5f70*/  MUFU.EX2 R52, R52 ;  /* 0x0000003400347308 */ /* 0x000ea20000000800 */
[C---:B0-----:R-:W-:Y:S01]  /*5f80*/  FADD.FTZ R11, R49.reuse, R6 ;  /* 0x00000006310b7221 */ /* 0x041fe20000010000 */
[----:B------:R-:W-:-:S06]  /*5f90*/  F2FP.F16.F32.PACK_AB R164, R49, R48 ;  /* 0x0000003031a4723e */ /* 0x000fcc00000000ff */
[----:B------:R-:W0:Y:S01]  /*5fa0*/  MUFU.EX2 R54, R54 ;  /* 0x0000003600367308 */ /* 0x000e220000000800 */
[C---:B---3--:R-:W-:Y:S01]  /*5fb0*/  FADD.FTZ R13, R51.reuse, R8 ;  /* 0x00000008330d7221 */ /* 0x048fe20000010000 */
[----:B------:R-:W-:-:S06]  /*5fc0*/  F2FP.F16.F32.PACK_AB R165, R51, R50 ;  /* 0x0000003233a5723e */ /* 0x000fcc00000000ff */
[----:B------:R3:W4:Y:S01]  /*5fd0*/  MUFU.EX2 R167, R3 ;  /* 0x0000000300a77308 */ /* 0x0007220000000800 */
[----:B--2---:R-:W-:Y:S01]  /*5fe0*/  FADD.FTZ R6, R52, R11 ;  /* 0x0000000b34067221 */ /* 0x004fe20000010000 */
[C---:B------:R-:W-:Y:S01]  /*5ff0*/  F2FP.F16.F32.PACK_AB R166, R9.reuse, R52 ;  /* 0x0000003409a6723e */ /* 0x040fe200000000ff */
[----:B0-----:R-:W-:Y:S02]  /*6000*/  FADD.FTZ R8, R54, R13 ;  /* 0x0000000d36087221 */ /* 0x001fe40000010000 */
[----:B---3--:R-:W-:Y:S02]  /*6010*/  FADD.FTZ R3, R9, R6 ;  /* 0x0000000609037221 */ /* 0x008fe40000010000 */
[C---:B----4-:R-:W-:Y:S01]  /*6020*/  FADD.FTZ R6, R167.reuse, R8 ;  /* 0x00000008a7067221 */ /* 0x050fe20000010000 */
[----:B------:R-:W-:-:S05]  /*6030*/  F2FP.F16.F32.PACK_AB R167, R167, R54 ;  /* 0x00000036a7a7723e */ /* 0x000fca00000000ff */
[----:B------:R1:W-:Y:S01]  /*6040*/  STSM.16.M88.4 [R186], R164 ;  /* 0x000000a4ba007844 */ /* 0x0003e20000000200 */
[----:B------:R-:W-:-:S06]  /*6050*/  WARPGROUP.ARRIVE ;  /* 0x00000000000079c5 */ /* 0x000fcc0000000000 */
[----:B------:R-:W-:Y:S01]  /*6060*/  HGMMA.64x256x16.F32 R24, R152, gdesc[UR8].tnspB, RZ, !UPT, gsb0 ;  /* 0x43e0000898187df0 */ /* 0x000fe2000c0008ff */
[----:B------:R-:W-:Y:S02]  /*6070*/  UMOV UR11, 0x40000040 ;  /* 0x40000040000b7882 */ /* 0x000fe40000000000 */
        /* <DEDUP_REMOVED lines=10> */
[----:B------:R-:W-:Y:S03]  /*6120*/  HGMMA.64x256x16.F32 R24, R160, gdesc[UR12].tnspB, R24, gsb0 ;  /* 0x43e0000ca0187df0 */ /* 0x000fe60008000818 */
        /* <DEDUP_REMOVED lines=9> */
[----:B-1----:R-:W-:Y:S05]  /*61c0*/  @!P0 BRA `(.L_x_4222) ;  /* 0x0000000000048947 */ /* 0x002fea0003800000 */
[----:B------:R-:W-:Y:S01]  /*61d0*/  BPT.TRAP 0x1 ;  /* 0x000000040000795c */ /* 0x000fe20000300000 */
.L_x_4222:
[----:B------:R-:W-:Y:S01]  /*61e0*/  R2UR UR5, R7 ;  /* 0x00000000070572ca */ /* 0x000fe200000e0000 */
[----:B------:R-:W-:-:S05]  /*61f0*/  VIADD R7, R23, 0xfffffffe ;  /* 0xfffffffe17077836 */ /* 0x000fca0000000000 */
[----:B------:R-:W-:-:S07]  /*6200*/  ISETP.GE.AND P1, PT, R7, R18, PT ;  /* 0x000000120700720c */ /* 0x000fce0003f26270 */
[----:B------:R-:W-:-:S04]  /*6210*/  UIADD3 UR5, UR5, 0x38860, URZ ;  /* 0x0003886005057890 */ /* 0x000fc8000fffe03f */
[----:B------:R-:W-:-:S09]  /*6220*/  UPRMT UR5, UR40, 0x654, UR5 ;  /* 0x0000065428057896 */ /* 0x000fd20008000005 */
[----:B------:R-:W-:Y:S01]  /*6230*/  SYNCS.ARRIVE.TRANS64.RED.A1T0 RZ, [UR5], RZ ;  /* 0x000000ffffff79a7 */ /* 0x000fe20008100405 */
[----:B------:R-:W-:Y:S05]  /*6240*/  @!P1 BRA `(.L_x_4223) ;  /* 0x0000002800809947 */ /* 0x000fea0003800000 */
[----:B------:R-:W-:Y:S01]  /*6250*/  IMAD.MOV.U32 R8, RZ, RZ, R5 ;  /* 0x000000ffff087224 */ /* 0x000fe200078e0005 */
[----:B------:R-:W-:Y:S01]  /*6260*/  UMOV UR7, UR36 ;  /* 0x0000002400077c82 */ /* 0x000fe20008000000 */
[----:B------:R-:W-:-:S07]  /*6270*/  IMAD.MOV.U32 R9, RZ, RZ, R4 ;  /* 0x000000ffff097224 */ /* 0x000fce00078e0004 */
.L_x_4234:
[----:B------:R-:W-:Y:S01]  /*6280*/  UIADD3 UR36, UR7, 0x1, URZ ;  /* 0x0000000107247890 */ /* 0x000fe2000fffe03f */
[C---:B------:R-:W-:Y:S01]  /*6290*/  ISETP.GT.AND P1, PT, R7.reuse, R18, PT ;  /* 0x000000120700720c */ /* 0x040fe20003f24270 */
[----:B------:R-:W-:Y:S02]  /*62a0*/  VIADD R7, R7, 0xffffffff ;  /* 0xffffffff07077836 */ /* 0x000fe40000000000 */
[----:B------:R-:W-:-:S04]  /*62b0*/  UISETP.NE.AND UP0, UPT, UR36, 0x2, UPT ;  /* 0x000000022400788c */ /* 0x000fc8000bf05270 */
[----:B------:R-:W-:Y:S02]  /*62c0*/  USEL UR5, URZ, 0x1, UP0 ;  /* 0x000000013f057887 */ /* 0x000fe40008000000 */
[----:B------:R-:W-:-:S04]  /*62d0*/  USEL UR36, UR36, URZ, UP0 ;  /* 0x0000003f24247287 */ /* 0x000fc80008000000 */
[----:B------:R-:W-:Y:S01]  /*62e0*/  LOP3.LUT R2, R2, UR5, RZ, 0x3c, !PT ;  /* 0x0000000502027c12 */ /* 0x000fe2000f8e3cff */
[----:B------:R-:W-:Y:S07]  /*62f0*/  @!P0 BRA `(.L_x_4224) ;  /* 0x0000000000048947 */ /* 0x000fee0003800000 */
[----:B------:R-:W-:Y:S01]  /*6300*/  BPT.TRAP 0x1 ;  /* 0x000000040000795c */ /* 0x000fe20000300000 */
.L_x_4224:
[----:B------:R-:W-:Y:S01]  /*6310*/  ULEA UR5, UR36, UR41, 0x3 ;  /* 0x0000002924057291 */ /* 0x000fe2000f8e183f */
[----:B------:R-:W-:-:S08]  /*6320*/  SHF.L.U32 R4, R2, 0x1f, RZ ;  /* 0x0000001f02047819 */ /* 0x000fd000000006ff */
[----:B------:R0:W1:Y:S01]  /*6330*/  SYNCS.PHASECHK.TRANS64.TRYWAIT P2, [UR5+0x38830], R4 ;  /* 0x03883004ff0075a7 */ /* 0x0000620008040145 */
[----:B------:R-:W-:Y:S05]  /*6340*/  @!P0 BRA `(.L_x_4225) ;  /* 0x0000000000048947 */ /* 0x000fea0003800000 */
[----:B------:R-:W-:Y:S01]  /*6350*/  BPT.TRAP 0x1 ;  /* 0x000000040000795c */ /* 0x000fe20000300000 */
.L_x_4225:
[----:B-1----:R-:W-:Y:S05]  /*6360*/  @P2 BRA `(.L_x_4226) ;  /* 0x0000000000082947 */ /* 0x002fea0003800000 */
[----:B------:R-:W1:Y:S02]  /*6370*/  SYNCS.PHASECHK.TRANS64.TRYWAIT P2, [UR5+0x38830], R4 ;  /* 0x03883004ff0075a7 */ /* 0x000e640008040145 */
[----:B-1----:R-:W-:Y:S05]  /*6380*/  @!P2 BRA `(.L_x_4227) ;  /* 0x000000e400d4a947 */ /* 0x002fea0003800000 */
.L_x_4226:
        /* <DEDUP_REMOVED lines=28> */
.L_x_4228:
[----:B------:R2:W3:Y:S01]  /*6550*/  SYNCS.PHASECHK.TRANS64.TRYWAIT P2, [UR5+0x38850], R4 ;  /* 0x03885004ff0075a7 */ /* 0x0004e20008040145 */
[----:B------:R-:W-:Y:S05]  /*6560*/  @!P0 BRA `(.L_x_4229) ;  /* 0x0000000000048947 */ /* 0x000fea0003800000 */
[----:B------:R-:W-:Y:S01]  /*6570*/  BPT.TRAP 0x1 ;  /* 0x000000040000795c */ /* 0x000fe20000300000 */
.L_x_4229:
[----:B---3--:R-:W-:Y:S05]  /*6580*/  @P2 BRA `(.L_x_4230) ;  /* 0x0000000000082947 */ /* 0x008fea0003800000 */
[----:B------:R-:W3:Y:S02]  /*6590*/  SYNCS.PHASECHK.TRANS64.TRYWAIT P2, [UR5+0x38850], R4 ;  /* 0x03885004ff0075a7 */ /* 0x000ee40008040145 */
[----:B---3--:R-:W-:Y:S05]  /*65a0*/  @!P2 BRA `(.L_x_4231) ;  /* 0x000000e40064a947 */ /* 0x008fea0003800000 */
.L_x_4230:
[----:B------:R-:W-:Y:S01]  /*65b0*/  UIADD3 UR10, UR41, 0x26400, URZ ;  /* 0x00026400290a7890 */ /* 0x000fe2000fffe03f */
[----:B------:R-:W-:Y:S01]  /*65c0*/  WARPGROUP.ARRIVE ;  /* 0x00000000000079c5 */ /* 0x000fe20000000000 */
[----:B------:R-:W-:-:S05]  /*65d0*/  UIADD3 UR15, UR6, 0x2, URZ ;  /* 0x00000002060f7890 */ /* 0x000fca000fffe03f */
[----:B-1----:R-:W1:Y:S01]  /*65e0*/  S2R R5, SR_TID.X ;  /* 0x0000000000057919 */ /* 0x002e620000002100 */
[----:B------:R-:W-:Y:S02]  /*65f0*/  USHF.R.U32.HI UR10, URZ, 0x4, UR10 ;  /* 0x000000043f0a7899 */ /* 0x000fe4000801160a */
[----:B------:R-:W-:Y:S02]  /*6600*/  UIADD3 UR11, UR6, 0x6, URZ ;  /* 0x00000006060b7890 */ /* 0x000fe4000fffe03f */
[----:B------:R-:W-:Y:S02]  /*6610*/  ULOP3.LUT UR18, UR10, 0x3fff, URZ, 0xc0, !UPT ;  /* 0x00003fff0a127892 */ /* 0x000fe4000f8ec03f */
[----:B------:R-:W-:Y:S02]  /*6620*/  UIADD3 UR14, UR6, 0x4, URZ ;  /* 0x00000004060e7890 */ /* 0x000fe4000fffe03f */
[----:B------:R-:W-:Y:S02]  /*6630*/  ULEA UR10, UR36, UR4, 0xc ;  /* 0x00000004240a7291 */ /* 0x000fe4000f8e603f */
[----:B------:R-:W-:Y:S01]  /*6640*/  ULOP3.LUT UR6, UR18, 0x10000, URZ, 0xfc, !UPT ;  /* 0x0001000012067892 */ /* 0x000fe2000f8efc3f */
[----:B------:R-:W-:Y:S01]  /*6650*/  UMOV UR23, 0x40000040 ;  /* 0x4000004000177882 */ /* 0x000fe20000000000 */
[----:B------:R-:W-:Y:S01]  /*6660*/  UMOV UR21, 0x40000040 ;  /* 0x4000004000157882 */ /* 0x000fe20000000000 */
[----:B------:R-:W-:-:S02]  /*6670*/  UIADD3 UR18, UR10, 0x800, URZ ;  /* 0x000008000a127890 */ /* 0x000fc4000fffe03f */
[----:B------:R-:W-:Y:S02]  /*6680*/  UMOV UR22, UR10 ;  /* 0x0000000a00167c82 */ /* 0x000fe40008000000 */
[----:B------:R-:W-:Y:S01]  /*6690*/  UMOV UR20, UR6 ;  /* 0x0000000600147c82 */ /* 0x000fe20008000000 */
[----:B------:R-:W-:Y:S01]  /*66a0*/  UIADD3 UR19, UR6, 0x800, URZ ;  /* 0x0000080006137890 */ /* 0x000fe2000fffe03f */
[----:B------:R-:W-:Y:S01]  /*66b0*/  HGMMA.64x64x16.F32 R152, gdesc[UR20], R152, gsb0 ;  /* 0x00e00000149879f0 */ /* 0x000fe20008000898 */
[----:B------:R-:W-:Y:S01]  /*66c0*/  UIADD3 UR22, UR10, 0x2, URZ ;  /* 0x000000020a167890 */ /* 0x000fe2000fffe03f */
[----:B------:R-:W-:Y:S01]  /*66d0*/  UMOV UR20, UR15 ;  /* 0x0000000f00147c82 */ /* 0x000fe20008000000 */
[----:B------:R-:W-:Y:S01]  /*66e0*/  UMOV UR21, 0x40000040 ;  /* 0x4000004000157882 */ /* 0x000fe20000000000 */
[----:B------:R-:W-:Y:S01]  /*66f0*/  UMOV UR23, 0x40000040 ;  /* 0x4000004000177882 */ /* 0x000fe20000000000 */
[----:B-1----:R-:W-:-:S05]  /*6700*/  SHF.R.U32.HI R5, RZ, 0x7, R5 ;  /* 0x00000007ff057819 */ /* 0x002fca0000011605 */
[----:B0-2---:R-:W0:Y:S01]  /*6710*/  SHFL.IDX PT, R4, R5, RZ, 0x1f ;  /* 0x00001fff05047589 */ /* 0x005e2200000e0000 */
[----:B------:R-:W-:Y:S02]  /*6720*/  WARPGROUP.DEPBAR.LE gsb0, 0x0 ;  /* 0x00008000000079c5 */ /* 0x000fe40000010000 */
[----:B------:R-:W-:-:S06]  /*6730*/  WARPGROUP.ARRIVE ;  /* 0x00000000000079c5 */ /* 0x000fcc0000000000 */
[----:B------:R-:W-:Y:S01]  /*6740*/  HGMMA.64x64x16.F32 R152, gdesc[UR20], R152, gsb0 ;  /* 0x00e00000149879f0 */ /* 0x000fe20008000898 */
[----:B------:R-:W-:Y:S01]  /*6750*/  UIADD3 UR22, UR10, 0x4, URZ ;  /* 0x000000040a167890 */ /* 0x000fe2000fffe03f */
[----:B------:R-:W-:Y:S01]  /*6760*/  UMOV UR20, UR14 ;  /* 0x0000000e00147c82 */ /* 0x000fe20008000000 */
[----:B------:R-:W-:Y:S01]  /*6770*/  UMOV UR21, 0x40000040 ;  /* 0x4000004000157882 */ /* 0x000fe20000000000 */
[----:B------:R-:W-:Y:S01]  /*6780*/  UMOV UR23, 0x40000040 ;  /* 0x4000004000177882 */ /* 0x000fe20000000000 */
[----:B------:R-:W-:Y:S02]  /*6790*/  WARPGROUP.DEPBAR.LE gsb0, 0x0 ;  /* 0x00008000000079c5 */ /* 0x000fe40000010000 */
[----:B------:R-:W-:-:S06]  /*67a0*/  WARPGROUP.ARRIVE ;  /* 0x00000000000079c5 */ /* 0x000fcc0000000000 */
[----:B------:R-:W-:Y:S01]  /*67b0*/  HGMMA.64x64x16.F32 R152, gdesc[UR20], R152, gsb0 ;  /* 0x00e00000149879f0 */ /* 0x000fe20008000898 */
[----:B------:R-:W-:Y:S01]  /*67c0*/  UIADD3 UR22, UR10, 0x6, URZ ;  /* 0x000000060a167890 */ /* 0x000fe2000fffe03f */
[----:B------:R-:W-:Y:S01]  /*67d0*/  UMOV UR20, UR11 ;  /* 0x0000000b00147c82 */ /* 0x000fe20008000000 */
[----:B------:R-:W-:Y:S01]  /*67e0*/  UMOV UR21, 0x40000040 ;  /* 0x4000004000157882 */ /* 0x000fe20000000000 */
[----:B------:R-:W-:Y:S01]  /*67f0*/  UMOV UR23, 0x40000040 ;  /* 0x4000004000177882 */ /* 0x000fe20000000000 */
        /* <DEDUP_REMOVED lines=238> */
.L_x_4232:
[----:B------:R-:W-:Y:S01]  /*76e0*/  FMNMX.FTZ R4, R152, R9, !PT ;  /* 0x0000000998047209 */ /* 0x000fe20007810000 */
[----:B------:R-:W-:Y:S01]  /*76f0*/  ULDC UR18, c[0x0][0xa80] ;  /* 0x0002a00000127ab9 */ /* 0x000fe20000000800 */
[----:B------:R-:W-:Y:S01]  /*7700*/  ISETP.NE.AND P2, PT, R19, RZ, PT ;  /* 0x000000ff1300720c */ /* 0x000fe20003f45270 */
[----:B------:R-:W-:Y:S01]  /*7710*/  UIADD3 UR10, UR5, 0x38840, URZ ;  /* 0x00038840050a7890 */ /* 0x000fe2000fffe03f */
[----:B------:R-:W-:Y:S01]  /*7720*/  FMNMX.FTZ R4, R153, R4, !PT ;  /* 0x0000000499047209 */ /* 0x000fe20007810000 */
[----:B------:R-:W-:Y:S01]  /*7730*/  IMAD.U32 R13, RZ, RZ, UR7 ;  /* 0x00000007ff0d7e24 */ /* 0x000fe2000f8e00ff */
[----:B------:R-:W-:Y:S01]  /*7740*/  UMOV UR11, 0x40000040 ;  /* 0x40000040000b7882 */ /* 0x000fe20000000000 */
[----:B------:R-:W-:Y:S01]  /*7750*/  UPRMT UR10, UR40, 0x654, UR10 ;  /* 0x00000654280a7896 */ /* 0x000fe2000800000a */
[----:B------:R-:W-:Y:S01]  /*7760*/  FMNMX.FTZ R4, R156, R4, !PT ;  /* 0x000000049c047209 */ /* 0x000fe20007810000 */
[----:B------:R-:W-:-:S03]  /*7770*/  UMOV UR15, 0x40000040 ;  /* 0x40000040000f7882 */ /* 0x000fc60000000000 */
[----:B------:R-:W-:-:S03]  /*7780*/  FMNMX.FTZ R4, R157, R4, !PT ;  /* 0x000000049d047209 */ /* 0x000fc60007810000 */
[----:B------:R-:W-:Y:S01]  /*7790*/  @!P2 IMAD R13, R13, 0x40, R17 ;  /* 0x000000400d0da824 */ /* 0x000fe200078e0211 */
[----:B------:R-:W-:Y:S01]  /*77a0*/  FMNMX.FTZ R4, R160, R4, !PT ;  /* 0x00000004a0047209 */ /* 0x000fe20007810000 */
[----:B------:R-:W-:Y:S01]  /*77b0*/  SYNCS.ARRIVE.TRANS64.RED.A1T0 RZ, [UR10], RZ ;  /* 0x000000ffffff79a7 */ /* 0x000fe2000810040a */
[----:B------:R-:W-:Y:S02]  /*77c0*/  ULEA UR10, UR36, UR43, 0xc ;  /* 0x0000002b240a7291 */ /* 0x000fe4000f8e603f */
[----:B------:R-:W-:Y:S02]  /*77d0*/  FMNMX.FTZ R4, R161, R4, !PT ;  /* 0x00000004a1047209 */ /* 0x000fe40007810000 */
[----:B------:R-:W-:Y:S01]  /*77e0*/  @!P2 LEA R13, R13, UR41, 0x2 ;  /* 0x000000290d0dac11 */ /* 0x000fe2000f8e10ff */
[----:B------:R-:W-:Y:S01]  /*77f0*/  UIADD3 UR14, UR10, 0x80, URZ ;  /* 0x000000800a0e7890 */ /* 0x000fe2000fffe03f */
        /* <DEDUP_REMOVED lines=32> */
[----:B------:R-:W-:Y:S01]  /*7a00*/  FMNMX.FTZ R5, R154, R8, !PT ;  /* 0x000000089a057209 */ /* 0x000fe20007810000 */
[----:B------:R-:W-:Y:S01]  /*7a10*/  FMUL.FTZ R9, R9, UR18 ;  /* 0x0000001209097c20 */ /* 0x000fe20008410000 */
        /* <DEDUP_REMOVED lines=9> */
[----:B------:R-:W2:Y:S01]  /*7ab0*/  MUFU.EX2 R156, R156 ;  /* 0x0000009c009c7308 */ /* 0x000ea20000000800 */
[----:B0-----:R-:W-:Y:S01]  /*7ac0*/  FFMA.FTZ R3, R9, R3, R152 ;  /* 0x0000000309037223 */ /* 0x001fe20000010098 */
[----:B------:R-:W-:Y:S01]  /*7ad0*/  FMNMX.FTZ R5, R167, R5, !PT ;  /* 0x00000005a7057209 */ /* 0x000fe20007810000 */
[----:B------:R-:W-:Y:S01]  /*7ae0*/  @!P2 STS [R13+0x38400], R9 ;  /* 0x038400090d00a388 */ /* 0x000fe20000000800 */
[-C--:B------:R-:W-:Y:S01]  /*7af0*/  FMUL.FTZ R24, R24, R9.reuse ;  /* 0x0000000918187220 */ /* 0x080fe20000410000 */
[----:B------:R-:W-:Y:S01]  /*7b00*/  FMUL.FTZ R25, R25, R9 ;  /* 0x0000000919197220 */ /* 0x000fe20000410000 */
[----:B------:R-:W-:Y:S01]  /*7b10*/  FMNMX.FTZ R5, R170, R5, !PT ;  /* 0x00000005aa057209 */ /* 0x000fe20007810000 */
[----:B------:R-:W-:Y:S01]  /*7b20*/  FMUL.FTZ R28, R28, R9 ;  /* 0x000000091c1c7220 */ /* 0x000fe20000410000 */
[----:B------:R-:W0:Y:S01]  /*7b30*/  MUFU.EX2 R157, R157 ;  /* 0x0000009d009d7308 */ /* 0x000e220000000800 */
[C---:B-1----:R-:W-:Y:S01]  /*7b40*/  F2FP.F16.F32.PACK_AB R188, R153.reuse, R152 ;  /* 0x0000009899bc723e */ /* 0x042fe200000000ff */
[----:B------:R-:W-:Y:S01]  /*7b50*/  FADD.FTZ R3, R153, R3 ;  /* 0x0000000399037221 */ /* 0x000fe20000010000 */
[----:B------:R-:W-:Y:S01]  /*7b60*/  FMNMX.FTZ R5, R171, R5, !PT ;  /* 0x00000005ab057209 */ /* 0x000fe20007810000 */
[-C--:B------:R-:W-:Y:S01]  /*7b70*/  FMUL.FTZ R29, R29, R9.reuse ;  /* 0x000000091d1d7220 */ /* 0x080fe20000410000 */
[-C--:B------:R-:W-:Y:S01]  /*7b80*/  FMUL.FTZ R32, R32, R9.reuse ;  /* 0x0000000920207220 */ /* 0x080fe20000410000 */
[----:B------:R-:W-:Y:S01]  /*7b90*/  FMUL.FTZ R33, R33, R9 ;  /* 0x0000000921217220 */ /* 0x000fe20000410000 */
[----:B------:R-:W-:Y:S01]  /*7ba0*/  FMNMX.FTZ R5, R174, R5, !PT ;  /* 0x00000005ae057209 */ /* 0x000fe20007810000 */
[----:B------:R-:W1:Y:S01]  /*7bb0*/  MUFU.EX2 R152, R160 ;  /* 0x000000a000987308 */ /* 0x000e620000000800 */
[----:B--2---:R-:W-:Y:S01]  /*7bc0*/  FADD.FTZ R3, R156, R3 ;  /* 0x000000039c037221 */ /* 0x004fe20000010000 */
[----:B------:R-:W-:Y:S01]  /*7bd0*/  FMUL.FTZ R36, R36, R9 ;  /* 0x0000000924247220 */ /* 0x000fe20000410000 */
[----:B------:R-:W-:Y:S01]  /*7be0*/  FMNMX.FTZ R5, R175, R5, !PT ;  /* 0x00000005af057209 */ /* 0x000fe20007810000 */
[-C--:B------:R-:W-:Y:S01]  /*7bf0*/  FMUL.FTZ R37, R37, R9.reuse ;  /* 0x0000000925257220 */ /* 0x080fe20000410000 */
[-C--:B------:R-:W-:Y:S01]  /*7c00*/  FMUL.FTZ R40, R40, R9.reuse ;  /* 0x0000000928287220 */ /* 0x080fe20000410000 */
[----:B------:R-:W-:Y:S01]  /*7c10*/  FMUL.FTZ R41, R41, R9 ;  /* 0x0000000929297220 */ /* 0x000fe20000410000 */
[----:B------:R-:W-:Y:S01]  /*7c20*/  FMNMX.FTZ R5, R178, R5, !PT ;  /* 0x00000005b2057209 */ /* 0x000fe20007810000 */
[----:B------:R-:W2:Y:S01]  /*7c30*/  MUFU.EX2 R161, R161 ;  /* 0x000000a100a17308 */ /* 0x000ea20000000800 */
[C---:B0-----:R-:W-:Y:S01]  /*7c40*/  FADD.FTZ R3, R157.reuse, R3 ;  /* 0x000000039d037221 */ /* 0x041fe20000010000 */
[----:B------:R-:W-:Y:S01]  /*7c50*/  F2FP.F16.F32.PACK_AB R190, R157, R156 ;  /* 0x0000009c9dbe723e */ /* 0x000fe200000000ff */
[----:B------:R-:W-:Y:S01]  /*7c60*/  FMUL.FTZ R44, R44, R9 ;  /* 0x000000092c2c7220 */ /* 0x000fe20000410000 */
[----:B------:R-:W-:Y:S01]  /*7c70*/  FMNMX.FTZ R5, R179, R5, !PT ;  /* 0x00000005b3057209 */ /* 0x000fe20007810000 */
[-C--:B------:R-:W-:Y:S01]  /*7c80*/  FMUL.FTZ R45, R45, R9.reuse ;  /* 0x000000092d2d7220 */ /* 0x080fe20000410000 */
[-C--:B------:R-:W-:Y:S01]  /*7c90*/  FMUL.FTZ R48, R48, R9.reuse ;  /* 0x0000000930307220 */ /* 0x080fe20000410000 */
[----:B------:R-:W-:Y:S01]  /*7ca0*/  FMUL.FTZ R49, R49, R9 ;  /* 0x0000000931317220 */ /* 0x000fe20000410000 */
[----:B------:R-:W-:Y:S01]  /*7cb0*/  FMNMX.FTZ R5, R182, R5, !PT ;  /* 0x00000005b6057209 */ /* 0x000fe20007810000 */
[----:B------:R-:W0:Y:S01]  /*7cc0*/  MUFU.EX2 R164, R164 ;  /* 0x000000a400a47308 */ /* 0x000e220000000800 */
[----:B-1----:R-:W-:Y:S01]  /*7cd0*/  FADD.FTZ R3, R152, R3 ;  /* 0x0000000398037221 */ /* 0x002fe20000010000 */
[----:B------:R-:W-:Y:S01]  /*7ce0*/  FMUL.FTZ R52, R52, R9 ;  /* 0x0000000934347220 */ /* 0x000fe20000410000 */
[----:B------:R-:W-:Y:S01]  /*7cf0*/  FMNMX.FTZ R5, R183, R5, !PT ;  /* 0x00000005b7057209 */ /* 0x000fe20007810000 */
[-C--:B------:R-:W-:Y:S01]  /*7d00*/  FMUL.FTZ R53, R53, R9.reuse ;  /* 0x0000000935357220 */ /* 0x080fe20000410000 */
[-C--:B------:R-:W-:Y:S01]  /*7d10*/  FMUL.FTZ R56, R56, R9.reuse ;  /* 0x0000000938387220 */ /* 0x080fe20000410000 */
[-C--:B------:R-:W-:Y:S01]  /*7d20*/  FMUL.FTZ R57, R57, R9.reuse ;  /* 0x0000000939397220 */ /* 0x080fe20000410000 */
[-C--:B------:R-:W-:Y:S01]  /*7d30*/  FMUL.FTZ R60, R60, R9.reuse ;  /* 0x000000093c3c7220 */ /* 0x080fe20000410000 */
[----:B------:R-:W1:Y:S01]  /*7d40*/  SHFL.BFLY PT, R10, R5, 0x2, 0x1f ;  /* 0x0c401f00050a7f89 */ /* 0x000e6200000e0000 */
        /* <DEDUP_REMOVED lines=9> */
[----:B0-----:R-:W-:Y:S01]  /*7de0*/  FADD.FTZ R3, R164, R3 ;  /* 0x00000003a4037221 */ /* 0x001fe20000010000 */
[-C--:B------:R-:W-:Y:S01]  /*7df0*/  FMUL.FTZ R72, R72, R9.reuse ;  /* 0x0000000948487220 */ /* 0x080fe20000410000 */
[-C--:B------:R-:W-:Y:S01]  /*7e00*/  FMUL.FTZ R73, R73, R9.reuse ;  /* 0x0000000949497220 */ /* 0x080fe20000410000 */
[-C--:B------:R-:W-:Y:S01]  /*7e10*/  FMUL.FTZ R76, R76, R9.reuse ;  /* 0x000000094c4c7220 */ /* 0x080fe20000410000 */
[-C--:B------:R-:W-:Y:S01]  /*7e20*/  FMUL.FTZ R77, R77, R9.reuse ;  /* 0x000000094d4d7220 */ /* 0x080fe20000410000 */
[-C--:B------:R-:W-:Y:S01]  /*7e30*/  FMUL.FTZ R80, R80, R9.reuse ;  /* 0x0000000950507220 */ /* 0x080fe20000410000 */
[-C--:B------:R-:W-:Y:S01]  /*7e40*/  FMUL.FTZ R81, R81, R9.reuse ;  /* 0x0000000951517220 */ /* 0x080fe20000410000 */
[----:B------:R-:W0:Y:S01]  /*7e50*/  MUFU.EX2 R169, R169 ;  /* 0x000000a900a97308 */ /* 0x000e220000000800 */
[----:B---3--:R-:W-:Y:S01]  /*7e60*/  FADD.FTZ R3, R165, R3 ;  /* 0x00000003a5037221 */ /* 0x008fe20000010000 */
[-C--:B------:R-:W-:Y:S01]  /*7e70*/  FMUL.FTZ R84, R84, R9.reuse ;  /* 0x0000000954547220 */ /* 0x080fe20000410000 */
[-C--:B------:R-:W-:Y:S01]  /*7e80*/  FMUL.FTZ R85, R85, R9.reuse ;  /* 0x0000000955557220 */ /* 0x080fe20000410000 */
[-C--:B------:R-:W-:Y:S01]  /*7e90*/  FMUL.FTZ R88, R88, R9.reuse ;  /* 0x0000000958587220 */ /* 0x080fe20000410000 */
[-C--:B------:R-:W-:Y:S01]  /*7ea0*/  FMUL.FTZ R89, R89, R9.reuse ;  /* 0x0000000959597220 */ /* 0x080fe20000410000 */
[-C--:B------:R-:W-:Y:S01]  /*7eb0*/  FMUL.FTZ R92, R92, R9.reuse ;  /* 0x000000095c5c7220 */ /* 0x080fe20000410000 */
[----:B-1----:R-:W-:Y:S01]  /*7ec0*/  FMNMX.FTZ R5, R5, R10, !PT ;  /* 0x0000000a05057209 */ /* 0x002fe20007810000 */
[----:B------:R-:W-:Y:S01]  /*7ed0*/  MUFU.EX2 R173, R173 ;  /* 0x000000ad00ad7308 */ /* 0x000fe20000000800 */
[----:B--2---:R-:W-:Y:S01]  /*7ee0*/  FADD.FTZ R3, R156, R3 ;  /* 0x000000039c037221 */ /* 0x004fe20000010000 */
[-C--:B------:R-:W-:Y:S01]  /*7ef0*/  FMUL.FTZ R93, R93, R9.reuse ;  /* 0x000000095d5d7220 */ /* 0x080fe20000410000 */
[-C--:B------:R-:W-:Y:S01]  /*7f00*/  FMUL.FTZ R96, R96, R9.reuse ;  /* 0x0000000960607220 */ /* 0x080fe20000410000 */
[----:B------:R-:W1:Y:S01]  /*7f10*/  SHFL.BFLY PT, R10, R5, 0x1, 0x1f ;  /* 0x0c201f00050a7f89 */ /* 0x000e6200000e0000 */
[-C--:B------:R-:W-:Y:S01]  /*7f20*/  FMUL.FTZ R97, R97, R9.reuse ;  /* 0x0000000961617220 */ /* 0x080fe20000410000 */
[-C--:B------:R-:W-:Y:S01]  /*7f30*/  FMUL.FTZ R100, R100, R9.reuse ;  /* 0x0000000964647220 */ /* 0x080fe20000410000 */
[-C--:B------:R-:W-:Y:S01]  /*7f40*/  FMUL.FTZ R101, R101, R9.reuse ;  /* 0x0000000965657220 */ /* 0x080fe20000410000 */
[----:B------:R-:W-:Y:S01]  /*7f50*/  MUFU.EX2 R160, R176 ;  /* 0x000000b000a07308 */ /* 0x000fe20000000800 */
[C---:B0-----:R-:W-:Y:S01]  /*7f60*/  FADD.FTZ R3, R169.reuse, R3 ;  /* 0x00000003a9037221 */ /* 0x041fe20000010000 */
[----:B------:R-:W-:Y:S01]  /*7f70*/  F2FP.F16.F32.PACK_AB R156, R169, R156 ;  /* 0x0000009ca99c723e */ /* 0x000fe200000000ff */
        /* <DEDUP_REMOVED lines=17> */
[----:B-1----:R-:W-:Y:S01]  /*8090*/  FMNMX.FTZ R5, R5, R10, !PT ;  /* 0x0000000a05057209 */ /* 0x002fe20007810000 */
[-C--:B------:R-:W-:Y:S01]  /*80a0*/  FMUL.FTZ R133, R133, R9.reuse ;  /* 0x0000000985857220 */ /* 0x080fe20000410000 */
[-C--:B------:R-:W-:Y:S01]  /*80b0*/  FMUL.FTZ R136, R136, R9.reuse ;  /* 0x0000000988887220 */ /* 0x080fe20000410000 */
[-C--:B------:R-:W-:Y:S01]  /*80c0*/  FMUL.FTZ R137, R137, R9.reuse ;  /* 0x0000000989897220 */ /* 0x080fe20000410000 */
[----:B------:R-:W-:Y:S01]  /*80d0*/  MUFU.EX2 R181, R181 ;  /* 0x000000b500b57308 */ /* 0x000fe20000000800 */
[C---:B------:R-:W-:Y:S01]  /*80e0*/  FADD.FTZ R8, -R5.reuse, R8 ;  /* 0x0000000805087221 */ /* 0x040fe20000010100 */
[----:B------:R-:W-:Y:S01]  /*80f0*/  FMUL.FTZ R10, R5, UR18 ;  /* 0x00000012050a7c20 */ /* 0x000fe20008410000 */
[-C--:B------:R-:W-:Y:S01]  /*8100*/  FMUL.FTZ R140, R140, R9.reuse ;  /* 0x000000098c8c7220 */ /* 0x080fe20000410000 */
[-C--:B------:R-:W-:Y:S01]  /*8110*/  FMUL.FTZ R141, R141, R9.reuse ;  /* 0x000000098d8d7220 */ /* 0x080fe20000410000 */
        /* <DEDUP_REMOVED lines=17> */
[--C-:B------:R-:W-:Y:S01]  /*8230*/  FFMA.FTZ R182, R182, UR18, -R10.reuse ;  /* 0x00000012b6b67c23 */ /* 0x100fe2000801080a */
[----:B------:R-:W-:Y:S01]  /*8240*/  FFMA.FTZ R10, R183, UR18, -R10 ;  /* 0x00000012b70a7c23 */ /* 0x000fe2000801080a */
[-C--:B------:R-:W-:Y:S01]  /*8250*/  FMUL.FTZ R144, R144, R9.reuse ;  /* 0x0000000990907220 */ /* 0x080fe20000410000 */
[-C--:B------:R-:W-:Y:S01]  /*8260*/  FMUL.FTZ R145, R145, R9.reuse ;  /* 0x0000000991917220 */ /* 0x080fe20000410000 */
[----:B------:R-:W2:Y:S01]  /*8270*/  MUFU.EX2 R154, R154 ;  /* 0x0000009a009a7308 */ /* 0x000ea20000000800 */
[----:B0-----:R-:W-:Y:S01]  /*8280*/  FADD.FTZ R3, R158, R3 ;  /* 0x000000039e037221 */ /* 0x001fe20000010000 */
[----:B------:R-:W-:Y:S01]  /*8290*/  F2FP.F16.F32.PACK_AB R158, R173, R158 ;  /* 0x0000009ead9e723e */ /* 0x000fe200000000ff */
[-C--:B------:R-:W-:Y:S01]  /*82a0*/  FMUL.FTZ R148, R148, R9.reuse ;  /* 0x0000000994947220 */ /* 0x080fe20000410000 */
[----:B------:R-:W-:Y:S01]  /*82b0*/  FMUL.FTZ R149, R149, R9 ;  /* 0x0000000995957220 */ /* 0x000fe20000410000 */
[----:B------:R-:W-:-:S03]  /*82c0*/  FADD.FTZ R3, R173, R3 ;  /* 0x00000003ad037221 */ /* 0x000fc60000010000 */
[----:B------:R-:W0:Y:S01]  /*82d0*/  MUFU.EX2 R155, R155 ;  /* 0x0000009b009b7308 */ /* 0x000e220000000800 */
[----:B-1----:R1:W-:Y:S01]  /*82e0*/  @!P2 STS [R13+0x38420], R8 ;  /* 0x038420080d00a388 */ /* 0x0023e20000000800 */
[----:B------:R-:W-:Y:S01]  /*82f0*/  FADD.FTZ R3, R160, R3 ;  /* 0x00000003a0037221 */ /* 0x000fe20000010000 */
[----:B------:R-:W-:Y:S01]  /*8300*/  F2FP.F16.F32.PACK_AB R160, R177, R160 ;  /* 0x000000a0b1a0723e */ /* 0x000fe200000000ff */
[-C--:B------:R-:W-:Y:S01]  /*8310*/  FMUL.FTZ R26, R26, R8.reuse ;  /* 0x000000081a1a7220 */ /* 0x080fe20000410000 */
[-C--:B------:R-:W-:Y:S01]  /*8320*/  FMUL.FTZ R27, R27, R8.reuse ;  /* 0x000000081b1b7220 */ /* 0x080fe20000410000 */
[-C--:B------:R-:W-:Y:S01]  /*8330*/  FMUL.FTZ R30, R30, R8.reuse ;  /* 0x000000081e1e7220 */ /* 0x080fe20000410000 */
[----:B------:R-:W-:Y:S01]  /*8340*/  FMUL.FTZ R31, R31, R8 ;  /* 0x000000081f1f7220 */ /* 0x000fe20000410000 */
[----:B------:R-:W3:Y:S01]  /*8350*/  MUFU.EX2 R191, R11 ;  /* 0x0000000b00bf7308 */ /* 0x000ee20000000800 */
[----:B--2---:R-:W-:Y:S01]  /*8360*/  FFMA.FTZ R12, R8, R6, R154 ;  /* 0x00000006080c7223 */ /* 0x004fe2000001009a */
[-C--:B------:R-:W-:Y:S01]  /*8370*/  FMUL.FTZ R34, R34, R8.reuse ;  /* 0x0000000822227220 */ /* 0x080fe20000410000 */
[-C--:B------:R-:W-:Y:S01]  /*8380*/  FMUL.FTZ R35, R35, R8.reuse ;  /* 0x0000000823237220 */ /* 0x080fe20000410000 */
[-C--:B------:R-:W-:Y:S01]  /*8390*/  FMUL.FTZ R38, R38, R8.reuse ;  /* 0x0000000826267220 */ /* 0x080fe20000410000 */
[-C--:B------:R-:W-:Y:S01]  /*83a0*/  FMUL.FTZ R39, R39, R8.reuse ;  /* 0x0000000827277220 */ /* 0x080fe20000410000 */
[-C--:B------:R-:W-:Y:S01]  /*83b0*/  FMUL.FTZ R42, R42, R8.reuse ;  /* 0x000000082a2a7220 */ /* 0x080fe20000410000 */
[----:B------:R-:W-:Y:S01]  /*83c0*/  FMUL.FTZ R43, R43, R8 ;  /* 0x000000082b2b7220 */ /* 0x000fe20000410000 */
[----:B------:R-:W2:Y:S01]  /*83d0*/  MUFU.EX2 R159, R159 ;  /* 0x0000009f009f7308 */ /* 0x000ea20000000800 */
[C---:B0-----:R-:W-:Y:S01]  /*83e0*/  FADD.FTZ R12, R155.reuse, R12 ;  /* 0x0000000c9b0c7221 */ /* 0x041fe20000010000 */
[----:B------:R-:W-:Y:S01]  /*83f0*/  F2FP.F16.F32.PACK_AB R189, R155, R154 ;  /* 0x0000009a9bbd723e */ /* 0x000fe200000000ff */
[----:B------:R-:W-:Y:S01]  /*8400*/  FMUL.FTZ R46, R46, R8 ;  /* 0x000000082e2e7220 */ /* 0x000fe20000410000 */
[----:B------:R-:W-:Y:S01]  /*8410*/  F2FP.F16.F32.PACK_AB R154, R165, R164 ;  /* 0x000000a4a59a723e */ /* 0x000fe200000000ff */
[-C--:B------:R-:W-:Y:S01]  /*8420*/  FMUL.FTZ R47, R47, R8.reuse ;  /* 0x000000082f2f7220 */ /* 0x080fe20000410000 */
[-C--:B------:R-:W-:Y:S01]  /*8430*/  FMUL.FTZ R50, R50, R8.reuse ;  /* 0x0000000832327220 */ /* 0x080fe20000410000 */
[-C--:B------:R-:W-:Y:S01]  /*8440*/  FMUL.FTZ R51, R51, R8.reuse ;  /* 0x0000000833337220 */ /* 0x080fe20000410000 */
[----:B------:R0:W-:Y:S01]  /*8450*/  MUFU.EX2 R6, R162 ;  /* 0x000000a200067308 */ /* 0x0001e20000000800 */
        /* <DEDUP_REMOVED lines=8> */
[C---:B--2---:R-:W-:Y:S01]  /*84e0*/  F2FP.F16.F32.PACK_AB R191, R159.reuse, R191 ;  /* 0x000000bf9fbf723e */ /* 0x044fe200000000ff */
[----:B------:R-:W-:Y:S01]  /*84f0*/  BAR.SYNC.DEFER_BLOCKING 0xf, 0x100 ;  /* 0x03c4000000007b1d */ /* 0x000fe20000010000 */
[----:B------:R-:W-:Y:S01]  /*8500*/  FADD.FTZ R12, R159, R12 ;  /* 0x0000000c9f0c7221 */ /* 0x000fe20000010000 */
[----:B0-----:R-:W-:Y:S01]  /*8510*/  F2FP.F16.F32.PACK_AB R162, R181, R180 ;  /* 0x000000b4b5a2723e */ /* 0x001fe200000000ff */
        /* <DEDUP_REMOVED lines=12> */
[----:B---3--:R-:W-:Y:S01]  /*85e0*/  F2FP.F16.F32.PACK_AB R153, R11, R6 ;  /* 0x000000060b99723e */ /* 0x008fe200000000ff */
        /* <DEDUP_REMOVED lines=14> */
[----:B------:R-:W2:Y:S01]  /*86d0*/  MUFU.EX2 R171, R171 ;  /* 0x000000ab00ab7308 */ /* 0x000ea20000000800 */
        /* <DEDUP_REMOVED lines=16> */
[----:B--2---:R-:W-:Y:S01]  /*87e0*/  F2FP.F16.F32.PACK_AB R157, R171, R170 ;  /* 0x000000aaab9d723e */ /* 0x004fe200000000ff */
        /* <DEDUP_REMOVED lines=9> */
[----:B------:R1:W-:Y:S01]  /*8880*/  STSM.16.M88.4 [R184+0x36400], R188 ;  /* 0x036400bcb8007844 */ /* 0x0003e20000000200 */
[----:B------:R-:W-:Y:S01]  /*8890*/  FADD.FTZ R12, R6, R12 ;  /* 0x0000000c060c7221 */ /* 0x000fe20000010000 */
[----:B------:R-:W-:-:S02]  /*88a0*/  FADD.FTZ R3, R177, R3 ;  /* 0x00000003b1037221 */ /* 0x000fc40000010000 */
[----:B------:R1:W-:Y:S01]  /*88b0*/  STSM.16.M88.4 [R187], R152 ;  /* 0x00000098bb007844 */ /* 0x0003e20000000200 */
        /* <DEDUP_REMOVED lines=8> */
[----:B------:R-:W-:-:S04]  /*8940*/  FADD.FTZ R12, R167, R12 ;  /* 0x0000000ca70c7221 */ /* 0x000fc80000010000 */
[----:B------:R-:W-:Y:S01]  /*8950*/  FADD.FTZ R12, R170, R12 ;  /* 0x0000000caa0c7221 */ /* 0x000fe20000010000 */
[----:B------:R-:W0:Y:S01]  /*8960*/  MUFU.EX2 R10, R10 ;  /* 0x0000000a000a7308 */ /* 0x000e220000000800 */
[----:B--2---:R-:W-:Y:S02]  /*8970*/  F2FP.F16.F32.PACK_AB R161, R179, R178 ;  /* 0x000000b2b3a1723e */ /* 0x004fe400000000ff */
[----:B------:R-:W-:-:S04]  /*8980*/  FADD.FTZ R12, R171, R12 ;  /* 0x0000000cab0c7221 */ /* 0x000fc80000010000 */
[----:B------:R-:W-:-:S04]  /*8990*/  FADD.FTZ R12, R174, R12 ;  /* 0x0000000cae0c7221 */ /* 0x000fc80000010000 */
[----:B------:R-:W-:-:S04]  /*89a0*/  FADD.FTZ R175, R175, R12 ;  /* 0x0000000cafaf7221 */ /* 0x000fc80000010000 */
[----:B------:R-:W-:Y:S01]  /*89b0*/  FADD.FTZ R178, R178, R175 ;  /* 0x000000afb2b27221 */ /* 0x000fe20000010000 */
[----:B0-----:R-:W-:-:S03]  /*89c0*/  F2FP.F16.F32.PACK_AB R163, R10, R182 ;  /* 0x000000b60aa3723e */ /* 0x001fc600000000ff */
[----:B------:R-:W-:Y:S02]  /*89d0*/  FADD.FTZ R179, R179, R178 ;  /* 0x000000b2b3b37221 */ /* 0x000fe40000010000 */
[----:B------:R1:W-:Y:S01]  /*89e0*/  STSM.16.M88.4 [R186], R160 ;  /* 0x000000a0ba007844 */ /* 0x0003e20000000200 */
[----:B------:R-:W-:Y:S01]  /*89f0*/  WARPGROUP.ARRIVE ;  /* 0x00000000000079c5 */ /* 0x000fe20000000000 */
[----:B------:R-:W-:-:S04]  /*8a00*/  FADD.FTZ R179, R182, R179 ;  /* 0x000000b3b6b37221 */ /* 0x000fc80000010000 */
[----:B------:R-:W-:Y:S01]  /*8a10*/  FADD.FTZ R6, R10, R179 ;  /* 0x000000b30a067221 */ /* 0x000fe20000010000 */
[----:B------:R-:W-:Y:S01]  /*8a20*/  HGMMA.64x256x16.F32 R24, R188, gdesc[UR8].tnspB, R24, gsb0 ;  /* 0x43e00008bc187df0 */ /* 0x000fe20008000818 */
        /* <DEDUP_REMOVED lines=27> */
.L_x_4233:
[----:B------:R-:W-:Y:S01]  /*8be0*/  UIADD3 UR5, UR5, 0x38860, URZ ;  /* 0x0003886005057890 */ /* 0x000fe2000fffe03f */
[----:B------:R-:W-:Y:S01]  /*8bf0*/  IMAD.MOV.U32 R8, RZ, RZ, R5 ;  /* 0x000000ffff087224 */ /* 0x000fe200078e0005 */
[----:B------:R-:W-:Y:S01]  /*8c00*/  UMOV UR7, UR36 ;  /* 0x0000002400077c82 */ /* 0x000fe20008000000 */
[----:B------:R-:W-:Y:S01]  /*8c10*/  IMAD.MOV.U32 R9, RZ, RZ, R4 ;  /* 0x000000ffff097224 */ /* 0x000fe200078e0004 */
[----:B------:R-:W-:-:S09]  /*8c20*/  UPRMT UR5, UR40, 0x654, UR5 ;  /* 0x0000065428057896 */ /* 0x000fd20008000005 */
[----:B------:R-:W-:Y:S01]  /*8c30*/  SYNCS.ARRIVE.TRANS64.RED.A1T0 RZ, [UR5], RZ ;  /* 0x000000ffffff79a7 */ /* 0x000fe20008100405 */
[----:B------:R-:W-:Y:S05]  /*8c40*/  @P1 BRA `(.L_x_4234) ;  /* 0xffffffd4008c1947 */ /* 0x000fea000383ffff */
.L_x_4223:
[----:B------:R-:W0:Y:S01]  /*8c50*/  SHFL.BFLY PT, R0, R3, 0x2, 0x1f ;  /* 0x0c401f0003007f89 */ /* 0x000e2200000e0000 */
[----:B------:R-:W-:Y:S01]  /*8c60*/  IMAD.MOV.U32 R152, RZ, RZ, -0x800000 ;  /* 0xff800000ff987424 */ /* 0x000fe200078e00ff */
[----:B------:R-:W-:Y:S02]  /*8c70*/  UIADD3 UR37, UR37, 0x1, URZ ;  /* 0x0000000125257890 */ /* 0x000fe4000fffe03f */
[----:B------:R-:W1:Y:S01]  /*8c80*/  SHFL.BFLY PT, R7, R6, 0x2, 0x1f ;  /* 0x0c401f0006077f89 */ /* 0x000e6200000e0000 */
[----:B------:R-:W-:Y:S08]  /*8c90*/  BAR.ARV 0x8, 0x100 ;  /* 0x0204000000007b1d */ /* 0x000ff00000002000 */
[----:B------:R-:W-:Y:S01]  /*8ca0*/  BAR.SYNC.DEFER_BLOCKING 0xf, 0x100 ;  /* 0x03c4000000007b1d */ /* 0x000fe20000010000 */
[----:B0-----:R-:W-:Y:S01]  /*8cb0*/  FADD.FTZ R9, R0, R3 ;  /* 0x0000000300097221 */ /* 0x001fe20000010000 */
[----:B------:R-:W-:-:S02]  /*8cc0*/  IMAD.MOV.U32 R3, RZ, RZ, -0x800000 ;  /* 0xff800000ff037424 */ /* 0x000fc400078e00ff */
[----:B-1----:R-:W-:Y:S02]  /*8cd0*/  FADD.FTZ R10, R7, R6 ;  /* 0x00000006070a7221 */ /* 0x002fe40000010000 */
[----:B------:R-:W0:Y:S01]  /*8ce0*/  SHFL.BFLY PT, R0, R9, 0x1, 0x1f ;  /* 0x0c201f0009007f89 */ /* 0x000e2200000e0000 */
[----:B------:R-:W-:Y:S01]  /*8cf0*/  IMAD.U32 R6, RZ, RZ, UR36 ;  /* 0x00000024ff067e24 */ /* 0x000fe2000f8e00ff */
[----:B------:R-:W-:Y:S02]  /*8d00*/  UIADD3 UR36, UR36, 0x1, URZ ;  /* 0x0000000124247890 */ /* 0x000fe4000fffe03f */
[----:B------:R-:W1:Y:S02]  /*8d10*/  SHFL.BFLY PT, R11, R10, 0x1, 0x1f ;  /* 0x0c201f000a0b7f89 */ /* 0x000e6400000e0000 */
[----:B------:R-:W-:-:S04]  /*8d20*/  UISETP.NE.AND UP0, UPT, UR36, 0x2, UPT ;  /* 0x000000022400788c */ /* 0x000fc8000bf05270 */
[----:B------:R-:W-:Y:S02]  /*8d30*/  USEL UR4, URZ, 0x1, UP0 ;  /* 0x000000013f047887 */ /* 0x000fe40008000000 */
[----:B------:R-:W-:-:S04]  /*8d40*/  USEL UR36, UR36, URZ, UP0 ;  /* 0x0000003f24247287 */ /* 0x000fc80008000000 */
[----:B------:R-:W-:Y:S01]  /*8d50*/  LOP3.LUT R2, R2, UR4, RZ, 0x3c, !PT ;  /* 0x0000000402027c12 */ /* 0x000fe2000f8e3cff */
[----:B0-----:R-:W-:Y:S01]  /*8d60*/  FADD.FTZ R7, R9, R0 ;  /* 0x0000000009077221 */ /* 0x001fe20000010000 */
[----:B------:R-:W-:Y:S02]  /*8d70*/  IMAD.U32 R9, RZ, RZ, UR18 ;  /* 0x00000012ff097e24 */ /* 0x000fe4000f8e00ff */
[----:B-1----:R-:W-:Y:S02]  /*8d80*/  FADD.FTZ R8, R10, R11 ;  /* 0x0000000b0a087221 */ /* 0x002fe40000010000 */
[----:B------:R-:W-:Y:S01]  /*8d90*/  FSETP.NE.FTZ.AND P0, PT, R7, RZ, PT ;  /* 0x000000ff0700720b */ /* 0x000fe20003f15000 */
[----:B------:R-:W-:Y:S02]  /*8da0*/  IMAD.U32 R11, RZ, RZ, UR18 ;  /* 0x00000012ff0b7e24 */ /* 0x000fe4000f8e00ff */
[----:B------:R-:W-:-:S10]  /*8db0*/  FSETP.NE.FTZ.AND P1, PT, R8, RZ, PT ;  /* 0x000000ff0800720b */ /* 0x000fd40003f35000 */
[----:B------:R-:W0:Y:S01]  /*8dc0*/  @P0 MUFU.LG2 R12, R7 ;  /* 0x00000007000c0308 */ /* 0x000e220000000c00 */
[----:B------:R-:W-:Y:S02]  /*8dd0*/  @P0 FMUL.FTZ R11, R11, 0.69314718246459960938 ;  /* 0x3f3172180b0b0820 */ /* 0x000fe40000410000 */
[----:B------:R-:W-:-:S05]  /*8de0*/  @P1 FMUL.FTZ R9, R9, 0.69314718246459960938 ;  /* 0x3f31721809091820 */ /* 0x000fca0000410000 */
[----:B------:R-:W1:Y:S01]  /*8df0*/  @P1 MUFU.LG2 R0, R8 ;  /* 0x0000000800001308 */ /* 0x000e620000000c00 */
[----:B0-----:R-:W-:-:S04]  /*8e00*/  @P0 FMUL.FTZ R12, R12, 0.69314718246459960938 ;  /* 0x3f3172180c0c0820 */ /* 0x001fc80000410000 */
[----:B------:R-:W-:Y:S01]  /*8e10*/  @P0 FFMA.FTZ R3, R11, R4, R12 ;  /* 0x000000040b030223 */ /* 0x000fe2000001000c */
[----:B------:R-:W-:Y:S02]  /*8e20*/  IMAD.MOV.U32 R4, RZ, RZ, RZ ;  /* 0x000000ffff047224 */ /* 0x000fe400078e00ff */
[----:B-1----:R-:W-:-:S04]  /*8e30*/  @P1 FMUL.FTZ R0, R0, 0.69314718246459960938 ;  /* 0x3f31721800001820 */ /* 0x002fc80000410000 */
[----:B------:R-:W0:Y:S01]  /*8e40*/  @P0 MUFU.RCP R4, R7 ;  /* 0x0000000700040308 */ /* 0x000e220000001000 */
[----:B------:R-:W-:Y:S01]  /*8e50*/  @P1 FFMA.FTZ R152, R9, R5, R0 ;  /* 0x0000000509981223 */ /* 0x000fe20000010000 */
[----:B------:R-:W-:Y:S01]  /*8e60*/  ISETP.NE.AND P0, PT, R19, RZ, PT ;  /* 0x000000ff1300720c */ /* 0x000fe20003f05270 */
[----:B------:R-:W-:-:S06]  /*8e70*/  IMAD.MOV.U32 R0, RZ, RZ, RZ ;  /* 0x000000ffff007224 */ /* 0x000fcc00078e00ff */
[----:B------:R-:W1:Y:S06]  /*8e80*/  @P1 MUFU.RCP R0, R8 ;  /* 0x0000000800001308 */ /* 0x000e6c0000001000 */
[----:B------:R-:W-:Y:S02]  /*8e90*/  @!P0 IMAD R5, R6, 0x40, R17 ;  /* 0x0000004006058824 */ /* 0x000fe400078e0211 */
[-C--:B0-----:R-:W-:Y:S01]  /*8ea0*/  FMUL.FTZ R24, R24, R4.reuse ;  /* 0x0000000418187220 */ /* 0x081fe20000410000 */
[-C--:B------:R-:W-:Y:S01]  /*8eb0*/  FMUL.FTZ R25, R25, R4.reuse ;  /* 0x0000000419197220 */ /* 0x080fe20000410000 */
[-C--:B------:R-:W-:Y:S01]  /*8ec0*/  FMUL.FTZ R28, R28, R4.reuse ;  /* 0x000000041c1c7220 */ /* 0x080fe20000410000 */
[----:B------:R-:W-:Y:S01]  /*8ed0*/  @!P0 LEA R5, R5, UR41, 0x2 ;  /* 0x0000002905058c11 */ /* 0x000fe2000f8e10ff */
[-C--:B------:R-:W-:Y:S01]  /*8ee0*/  FMUL.FTZ R29, R29, R4.reuse ;  /* 0x000000041d1d7220 */ /* 0x080fe20000410000 */
[-C--:B------:R-:W-:Y:S01]  /*8ef0*/  FMUL.FTZ R32, R32, R4.reuse ;  /* 0x0000000420207220 */ /* 0x080fe20000410000 */
[-C--:B------:R-:W-:Y:S01]  /*8f00*/  FMUL.FTZ R33, R33, R4.reuse ;  /* 0x0000000421217220 */ /* 0x080fe20000410000 */
[-C--:B------:R-:W-:Y:S01]  /*8f10*/  FMUL.FTZ R36, R36, R4.reuse ;  /* 0x0000000424247220 */ /* 0x080fe20000410000 */
[----:B------:R0:W-:Y:S01]  /*8f20*/  @!P0 STS [R5+0x38400], R4 ;  /* 0x0384000405008388 */ /* 0x0001e20000000800 */
        /* <DEDUP_REMOVED lines=123> */
[----:B0-----:R-:W-:Y:S06]  /*96e0*/  BAR.ARV 0xe, 0x100 ;  /* 0x0384000000007b1d */ /* 0x001fec0000002000 */
.L_x_4204:
[----:B------:R-:W0:Y:S08]  /*96f0*/  S2UR UR40, SR_CgaCtaId ;  /* 0x00000000002879c3 */ /* 0x000e300000008800 */
[----:B------:R-:W-:Y:S06]  /*9700*/  BAR.SYNC.DEFER_BLOCKING 0x5, 0x180 ;  /* 0x0146000000007b1d */ /* 0x000fec0000010000 */
[----:B------:R-:W-:Y:S01]  /*9710*/  UMOV UR41, 0x400 ;  /* 0x0000040000297882 */ /* 0x000fe20000000000 */
[----:B------:R-:W-:Y:S01]  /*9720*/  BSSY B0, `(.L_x_4235) ;  /* 0x0000491000007945 */ /* 0x000fe20003800000 */
[----:B0-----:R-:W-:-:S09]  /*9730*/  ULEA UR41, UR40, UR41, 0x18 ;  /* 0x0000002928297291 */ /* 0x001fd2000f8ec03f */
[----:B------:R-:W0:Y:S02]  /*9740*/  LDS.128 R4, [UR41+0x388d0] ;  /* 0x0388d029ff047984 */ /* 0x000e240008000c00 */
[----:B0-----:R-:W-:Y:S02]  /*9750*/  R2UR UR4, R5 ;  /* 0x00000000050472ca */ /* 0x001fe400000e0000 */
[----:B------:R-:W-:Y:S01]  /*9760*/  R2UR UR5, R7 ;  /* 0x00000000070572ca */ /* 0x000fe200000e0000 */
[----:B------:R-:W-:Y:S06]  /*9770*/  BAR.ARV 0x4, 0x180 ;  /* 0x0106000000007b1d */ /* 0x000fec0000002000 */
[----:B------:R-:W-:Y:S08]  /*9780*/  @P0 BRA `(.L_x_4236) ;  /* 0x00000038005c0947 */ /* 0x000ff00003800000 */
[----:B------:R-:W2:Y:S01]  /*9790*/  LDL R0, [R1+0x34] ;  /* 0x0000340001007983 */ /* 0x000ea20000100800 */
[----:B------:R-:W0:Y:S01]  /*97a0*/  S2UR UR8, SR_SWINHI ;  /* 0x00000000000879c3 */ /* 0x000e220000002f00 */
[----:B------:R-:W-:Y:S01]  /*97b0*/  F2FP.F16.F32.PACK_AB R23, R71, R70 ;  /* 0x000000464717723e */ /* 0x000fe200000000ff */
[----:B------:R-:W-:Y:S01]  /*97c0*/  UMOV UR6, UR41 ;  /* 0x0000002900067c82 */ /* 0x000fe20008000000 */
[----:B0-----:R-:W-:Y:S01]  /*97d0*/  UMOV UR7, UR8 ;  /* 0x0000000800077c82 */ /* 0x001fe20008000000 */
[----:B------:R-:W-:Y:S02]  /*97e0*/  IMAD.U32 R4, RZ, RZ, UR6 ;  /* 0x00000006ff047e24 */ /* 0x000fe4000f8e00ff */
[----:B------:R-:W-:Y:S01]  /*97f0*/  IMAD.U32 R5, RZ, RZ, UR7 ;  /* 0x00000007ff057e24 */ /* 0x000fe2000f8e00ff */
[----:B------:R-:W-:Y:S01]  /*9800*/  ULDC.64 UR6, c[0x0][0xd08] ;  /* 0x0003420000067ab9 */ /* 0x000fe20000000a00 */
[----:B------:R-:W-:Y:S01]  /*9810*/  BAR.SYNC.DEFER_BLOCKING 0x1, 0x100 ;  /* 0x0044000000007b1d */ /* 0x000fe20000010000 */
[----:B--2---:R-:W-:-:S03]  /*9820*/  IMAD.WIDE R20, R0, 0x2, R4 ;  /* 0x0000000200147825 */ /* 0x004fc600078e0204 */
[C---:B------:R-:W-:Y:S02]  /*9830*/  IADD3 R9, P6, R20.reuse, 0x6060, RZ ;  /* 0x0000606014097810 */ /* 0x040fe40007fde0ff */
[C---:B------:R-:W-:Y:S02]  /*9840*/  IADD3 R12, P1, R20.reuse, 0x6020, RZ ;  /* 0x00006020140c7810 */ /* 0x040fe40007f3e0ff */
[----:B------:R-:W-:Y:S02]  /*9850*/  LOP3.LUT R8, R9, 0x380, RZ, 0xc0, !PT ;  /* 0x0000038009087812 */ /* 0x000fe400078ec0ff */
[----:B------:R-:W-:Y:S02]  /*9860*/  IADD3 R10, P0, R20, 0x6040, RZ ;  /* 0x00006040140a7810 */ /* 0x000fe40007f1e0ff */
[----:B------:R-:W-:Y:S02]  /*9870*/  SHF.R.U64 R8, R8, 0x3, RZ ;  /* 0x0000000308087819 */ /* 0x000fe400000012ff */
[----:B------:R-:W-:-:S02]  /*9880*/  LOP3.LUT R13, R12, 0x380, RZ, 0xc0, !PT ;  /* 0x000003800c0d7812 */ /* 0x000fc400078ec0ff */
[----:B------:R-:W-:Y:S01]  /*9890*/  LOP3.LUT R8, R8, R9, RZ, 0x3c, !PT ;  /* 0x0000000908087212 */ /* 0x000fe200078e3cff */
[----:B------:R-:W-:Y:S01]  /*98a0*/  IMAD.X R9, RZ, RZ, R21, P6 ;  /* 0x000000ffff097224 */ /* 0x000fe200030e0615 */
[----:B------:R-:W-:Y:S02]  /*98b0*/  LOP3.LUT R11, R10, 0x380, RZ, 0xc0, !PT ;  /* 0x000003800a0b7812 */ /* 0x000fe400078ec0ff */
[----:B------:R-:W-:Y:S02]  /*98c0*/  LOP3.LUT R0, R20, 0x380, RZ, 0xc0, !PT ;  /* 0x0000038014007812 */ /* 0x000fe400078ec0ff */
[----:B------:R-:W-:Y:S02]  /*98d0*/  SHF.R.U64 R13, R13, 0x3, RZ ;  /* 0x000000030d0d7819 */ /* 0x000fe400000012ff */
[----:B------:R-:W-:Y:S02]  /*98e0*/  SHF.R.U64 R11, R11, 0x3, RZ ;  /* 0x000000030b0b7819 */ /* 0x000fe400000012ff */
[----:B------:R-:W-:-:S02]  /*98f0*/  SHF.R.U64 R0, R0, 0x3, RZ ;  /* 0x0000000300007819 */ /* 0x000fc400000012ff */
[----:B------:R-:W-:Y:S01]  /*9900*/  LOP3.LUT R12, R13, R12, RZ, 0x3c, !PT ;  /* 0x0000000c0d0c7212 */ /* 0x000fe200078e3cff */
[--C-:B------:R-:W-:Y:S01]  /*9910*/  IMAD.X R13, RZ, RZ, R21.reuse, P1 ;  /* 0x000000ffff0d7224 */ /* 0x100fe200008e0615 */
[----:B------:R-:W-:Y:S01]  /*9920*/  MOV R165, R8 ;  /* 0x0000000800a57202 */ /* 0x000fe20000000f00 */
[--C-:B------:R-:W-:Y:S01]  /*9930*/  IMAD.MOV.U32 R9, RZ, RZ, R21.reuse ;  /* 0x000000ffff097224 */ /* 0x100fe200078e0015 */
[----:B------:R-:W-:Y:S01]  /*9940*/  LOP3.LUT R10, R11, R10, RZ, 0x3c, !PT ;  /* 0x0000000a0b0a7212 */ /* 0x000fe200078e3cff */
[----:B------:R-:W-:Y:S01]  /*9950*/  IMAD.X R11, RZ, RZ, R21, P0 ;  /* 0x000000ffff0b7224 */ /* 0x000fe200000e0615 */
[----:B------:R-:W-:Y:S02]  /*9960*/  LOP3.LUT R8, R0, R20, RZ, 0x3c, !PT ;  /* 0x0000001400087212 */ /* 0x000fe400078e3cff */
[----:B------:R-:W-:Y:S02]  /*9970*/  IADD3 R162, P0, R20, 0x2060, RZ ;  /* 0x0000206014a27810 */ /* 0x000fe40007f1e0ff */
[----:B------:R-:W-:-:S02]  /*9980*/  MOV R153, R12 ;  /* 0x0000000c00997202 */ /* 0x000fc40000000f00 */
[----:B------:R-:W-:Y:S02]  /*9990*/  MOV R12, R8 ;  /* 0x00000008000c7202 */ /* 0x000fe40000000f00 */
[----:B------:R-:W0:Y:S01]  /*99a0*/  LDC R9, c[0x0][0xbd4] ;  /* 0x0002f500ff097b82 */ /* 0x000e220000000800 */
[----:B------:R-:W-:Y:S02]  /*99b0*/  LOP3.LUT R163, R162, 0x380, RZ, 0xc0, !PT ;  /* 0x00000380a2a37812 */ /* 0x000fe400078ec0ff */
[----:B------:R-:W-:Y:S02]  /*99c0*/  ISETP.NE.AND P1, PT, R22, RZ, PT ;  /* 0x000000ff1600720c */ /* 0x000fe40003f25270 */
[----:B------:R-:W-:Y:S02]  /*99d0*/  SHF.R.U64 R163, R163, 0x3, RZ ;  /* 0x00000003a3a37819 */ /* 0x000fe400000012ff */
[C---:B------:R-:W-:Y:S02]  /*99e0*/  IADD3 R154, P3, R20.reuse, 0x4060, RZ ;  /* 0x00004060149a7810 */ /* 0x040fe40007f7e0ff */
[----:B------:R-:W-:Y:S01]  /*99f0*/  LOP3.LUT R162, R163, R162, RZ, 0x3c, !PT ;  /* 0x000000a2a3a27212 */ /* 0x000fe200078e3cff */
[----:B------:R-:W-:Y:S01]  /*9a00*/  IMAD.X R163, RZ, RZ, R21, P0 ;  /* 0x000000ffffa37224 */ /* 0x000fe200000e0615 */
[----:B------:R-:W-:-:S02]  /*9a10*/  IADD3 R8, P0, R20, 0x2040, RZ ;  /* 0x0000204014087810 */ /* 0x000fc40007f1e0ff */
[----:B------:R-:W-:Y:S02]  /*9a20*/  LOP3.LUT R155, R154, 0x380, RZ, 0xc0, !PT ;  /* 0x000003809a9b7812 */ /* 0x000fe400078ec0ff */
[----:B------:R-:W-:Y:S02]  /*9a30*/  LOP3.LUT R0, R8, 0x380, RZ, 0xc0, !PT ;  /* 0x0000038008007812 */ /* 0x000fe400078ec0ff */
[----:B------:R-:W-:Y:S02]  /*9a40*/  SHF.R.U64 R155, R155, 0x3, RZ ;  /* 0x000000039b9b7819 */ /* 0x000fe400000012ff */
[----:B------:R-:W-:Y:S02]  /*9a50*/  SHF.R.U64 R0, R0, 0x3, RZ ;  /* 0x0000000300007819 */ /* 0x000fe400000012ff */
[----:B------:R-:W-:Y:S01]  /*9a60*/  LOP3.LUT R154, R155, R154, RZ, 0x3c, !PT ;  /* 0x0000009a9b9a7212 */ /* 0x000fe200078e3cff */
[----:B------:R-:W-:Y:S01]  /*9a70*/  IMAD.X R155, RZ, RZ, R21, P3 ;  /* 0x000000ffff9b7224 */ /* 0x000fe200018e0615 */
[----:B------:R-:W-:-:S02]  /*9a80*/  LOP3.LUT R8, R0, R8, RZ, 0x3c, !PT ;  /* 0x0000000800087212 */ /* 0x000fc400078e3cff */
[----:B0-----:R-:W-:Y:S01]  /*9a90*/  SEL R0, R22, R9, P1 ;  /* 0x0000000916007207 */ /* 0x001fe20000800000 */
[----:B------:R-:W-:Y:S01]  /*9aa0*/  IMAD.X R9, RZ, RZ, R21, P0 ;  /* 0x000000ffff097224 */ /* 0x000fe200000e0615 */
[----:B------:R-:W-:Y:S02]  /*9ab0*/  MOV R154, R154 ;  /* 0x0000009a009a7202 */ /* 0x000fe40000000f00 */
[----:B------:R-:W-:Y:S02]  /*9ac0*/  MOV R164, R10 ;  /* 0x0000000a00a47202 */ /* 0x000fe40000000f00 */
[----:B------:R-:W-:Y:S02]  /*9ad0*/  MOV R18, R8 ;  /* 0x0000000800127202 */ /* 0x000fe40000000f00 */
[----:B------:R-:W-:Y:S02]  /*9ae0*/  IADD3 R8, P0, R20, 0x2020, RZ ;  /* 0x0000202014087810 */ /* 0x000fe40007f1e0ff */
[----:B------:R-:W-:-:S02]  /*9af0*/  F2FP.F16.F32.PACK_AB R10, R29, R28 ;  /* 0x0000001c1d0a723e */ /* 0x000fc400000000ff */
[----:B------:R-:W-:Y:S02]  /*9b00*/  LOP3.LUT R9, R8, 0x380, RZ, 0xc0, !PT ;  /* 0x0000038008097812 */ /* 0x000fe400078ec0ff */
[----:B------:R-:W-:Y:S02]  /*9b10*/  F2FP.F16.F32.PACK_AB R11, R31, R30 ;  /* 0x0000001e1f0b723e */ /* 0x000fe400000000ff */
[----:B------:R-:W-:Y:S02]  /*9b20*/  SHF.R.U64 R9, R9, 0x3, RZ ;  /* 0x0000000309097819 */ /* 0x000fe400000012ff */
[----:B------:R-:W-:Y:S02]  /*9b30*/  IADD3 R14, P2, R20, 0x6000, RZ ;  /* 0x00006000140e7810 */ /* 0x000fe40007f5e0ff */
[----:B------:R-:W-:Y:S01]  /*9b40*/  LOP3.LUT R8, R9, R8, RZ, 0x3c, !PT ;  /* 0x0000000809087212 */ /* 0x000fe200078e3cff */
[----:B------:R-:W-:Y:S01]  /*9b50*/  IMAD.X R9, RZ, RZ, R21, P0 ;  /* 0x000000ffff097224 */ /* 0x000fe200000e0615 */
[----:B------:R-:W-:-:S02]  /*9b60*/  LOP3.LUT R15, R14, 0x380, RZ, 0xc0, !PT ;  /* 0x000003800e0f7812 */ /* 0x000fc400078ec0ff */
[----:B------:R-:W-:Y:S02]  /*9b70*/  F2FP.F16.F32.PACK_AB R13, R35, R34 ;  /* 0x00000022230d723e */ /* 0x000fe400000000ff */
[----:B------:R-:W-:Y:S02]  /*9b80*/  MOV R155, R8 ;  /* 0x00000008009b7202 */ /* 0x000fe40000000f00 */
[----:B------:R-:W-:Y:S02]  /*9b90*/  F2FP.F16.F32.PACK_AB R8, R25, R24 ;  /* 0x000000181908723e */ /* 0x000fe400000000ff */
[----:B------:R-:W-:Y:S02]  /*9ba0*/  F2FP.F16.F32.PACK_AB R9, R27, R26 ;  /* 0x0000001a1b09723e */ /* 0x000fe400000000ff */
[----:B------:R-:W-:Y:S02]  /*9bb0*/  SHF.R.U64 R15, R15, 0x3, RZ ;  /* 0x000000030f0f7819 */ /* 0x000fe400000012ff */
[C---:B------:R-:W-:Y:S01]  /*9bc0*/  IADD3 R156, P4, R20.reuse, 0x4040, RZ ;  /* 0x00004040149c7810 */ /* 0x040fe20007f9e0ff */
[----:B------:R0:W-:Y:S01]  /*9bd0*/  STSM.16.M88.4 [R12], R8 ;  /* 0x000000080c007844 */ /* 0x0001e20000000200 */
[----:B------:R-:W-:Y:S01]  /*9be0*/  LOP3.LUT R14, R15, R14, RZ, 0x3c, !PT ;  /* 0x0000000e0f0e7212 */ /* 0x000fe200078e3cff */
[----:B------:R-:W-:Y:S01]  /*9bf0*/  IMAD.X R15, RZ, RZ, R21, P2 ;  /* 0x000000ffff0f7224 */ /* 0x000fe200010e0615 */
[----:B------:R-:W-:-:S02]  /*9c00*/  IADD3 R158, P5, R20, 0x4020, RZ ;  /* 0x00004020149e7810 */ /* 0x000fc40007fbe0ff */
[----:B------:R-:W-:Y:S02]  /*9c10*/  IADD3 R160, P6, R20, 0x4000, RZ ;  /* 0x0000400014a07810 */ /* 0x000fe40007fde0ff */
[----:B------:R-:W-:Y:S02]  /*9c20*/  MOV R7, R14 ;  /* 0x0000000e00077202 */ /* 0x000fe40000000f00 */
[----:B------:R-:W-:Y:S02]  /*9c30*/  F2FP.F16.F32.PACK_AB R14, R37, R36 ;  /* 0x00000024250e723e */ /* 0x000fe400000000ff */
[----:B------:R-:W-:Y:S02]  /*9c40*/  F2FP.F16.F32.PACK_AB R15, R39, R38 ;  /* 0x00000026270f723e */ /* 0x000fe400000000ff */
[----:B------:R-:W-:Y:S02]  /*9c50*/  LOP3.LUT R157, R156, 0x380, RZ, 0xc0, !PT ;  /* 0x000003809c9d7812 */ /* 0x000fe400078ec0ff */
[----:B------:R-:W-:-:S02]  /*9c60*/  LOP3.LUT R159, R158, 0x380, RZ, 0xc0, !PT ;  /* 0x000003809e9f7812 */ /* 0x000fc400078ec0ff */
[----:B0-----:R-:W-:Y:S02]  /*9c70*/  IADD3 R8, P0, R20, 0x20, RZ ;  /* 0x0000002014087810 */ /* 0x001fe40007f1e0ff */
[----:B------:R-:W-:Y:S02]  /*9c80*/  F2FP.F16.F32.PACK_AB R12, R33, R32 ;  /* 0x00000020210c723e */ /* 0x000fe400000000ff */
[----:B------:R-:W-:Y:S02]  /*9c90*/  LOP3.LUT R9, R8, 0x380, RZ, 0xc0, !PT ;  /* 0x0000038008097812 */ /* 0x000fe400078ec0ff */
[----:B------:R-:W-:Y:S02]  /*9ca0*/  F2FP.F16.F32.PACK_AB R10, R45, R44 ;  /* 0x0000002c2d0a723e */ /* 0x000fe400000000ff */
[----:B------:R-:W-:Y:S02]  /*9cb0*/  SHF.R.U64 R9, R9, 0x3, RZ ;  /* 0x0000000309097819 */ /* 0x000fe400000012ff */
[----:B------:R-:W-:-:S02]  /*9cc0*/  F2FP.F16.F32.PACK_AB R11, R47, R46 ;  /* 0x0000002e2f0b723e */ /* 0x000fc400000000ff */
[----:B------:R-:W-:Y:S01]  /*9cd0*/  LOP3.LUT R8, R9, R8, RZ, 0x3c, !PT ;  /* 0x0000000809087212 */ /* 0x000fe200078e3cff */
[--C-:B------:R-:W-:Y:S01]  /*9ce0*/  IMAD.X R9, RZ, RZ, R21.reuse, P0 ;  /* 0x000000ffff097224 */ /* 0x100fe200000e0615 */
[----:B------:R-:W-:Y:S02]  /*9cf0*/  LOP3.LUT R161, R160, 0x380, RZ, 0xc0, !PT ;  /* 0x00000380a0a17812 */ /* 0x000fe400078ec0ff */
[----:B------:R-:W-:Y:S02]  /*9d00*/  SHF.R.U64 R157, R157, 0x3, RZ ;  /* 0x000000039d9d7819 */ /* 0x000fe400000012ff */
[----:B------:R-:W-:Y:S02]  /*9d10*/  MOV R8, R8 ;  /* 0x0000000800087202 */ /* 0x000fe40000000f00 */
[----:B------:R-:W-:Y:S02]  /*9d20*/  SHF.R.U64 R159, R159, 0x3, RZ ;  /* 0x000000039f9f7819 */ /* 0x000fe400000012ff */
[----:B------:R-:W-:Y:S01]  /*9d30*/  SHF.R.U64 R161, R161, 0x3, RZ ;  /* 0x00000003a1a17819 */ /* 0x000fe200000012ff */
[----:B------:R0:W-:Y:S01]  /*9d40*/  STSM.16.M88.4 [R8], R12 ;  /* 0x0000000c08007844 */ /* 0x0001e20000000200 */
[----:B------:R-:W-:Y:S01]  /*9d50*/  LOP3.LUT R156, R157, R156, RZ, 0x3c, !PT ;  /* 0x0000009c9d9c7212 */ /* 0x000fe200078e3cff */
[--C-:B------:R-:W-:Y:S01]  /*9d60*/  IMAD.X R157, RZ, RZ, R21.reuse, P4 ;  /* 0x000000ffff9d7224 */ /* 0x100fe200020e0615 */
[----:B------:R-:W-:Y:S01]  /*9d70*/  LOP3.LUT R158, R159, R158, RZ, 0x3c, !PT ;  /* 0x0000009e9f9e7212 */ /* 0x000fe200078e3cff */
[--C-:B------:R-:W-:Y:S01]  /*9d80*/  IMAD.X R159, RZ, RZ, R21.reuse, P5 ;  /* 0x000000ffff9f7224 */ /* 0x100fe200028e0615 */
[----:B------:R-:W-:Y:S01]  /*9d90*/  LOP3.LUT R160, R161, R160, RZ, 0x3c, !PT ;  /* 0x000000a0a1a07212 */ /* 0x000fe200078e3cff */
[----:B------:R-:W-:Y:S01]  /*9da0*/  IMAD.X R161, RZ, RZ, R21, P6 ;  /* 0x000000ffffa17224 */ /* 0x000fe200030e0615 */
[----:B------:R-:W-:-:S02]  /*9db0*/  MOV R162, R162 ;  /* 0x000000a200a27202 */ /* 0x000fc40000000f00 */
[----:B------:R-:W-:Y:S02]  /*9dc0*/  MOV R158, R158 ;  /* 0x0000009e009e7202 */ /* 0x000fe40000000f00 */
[----:B------:R-:W-:Y:S02]  /*9dd0*/  MOV R160, R160 ;  /* 0x000000a000a07202 */ /* 0x000fe40000000f00 */
[----:B------:R-:W-:Y:S02]  /*9de0*/  MOV R156, R156 ;  /* 0x0000009c009c7202 */ /* 0x000fe40000000f00 */
[----:B0-----:R-:W-:Y:S02]  /*9df0*/  IADD3 R8, P0, R20, 0x40, RZ ;  /* 0x0000004014087810 */ /* 0x001fe40007f1e0ff */
[----:B------:R-:W-:Y:S02]  /*9e00*/  F2FP.F16.F32.PACK_AB R13, R59, R58 ;  /* 0x0000003a3b0d723e */ /* 0x000fe400000000ff */
[----:B------:R-:W-:-:S02]  /*9e10*/  LOP3.LUT R9, R8, 0x380, RZ, 0xc0, !PT ;  /* 0x0000038008097812 */ /* 0x000fc400078ec0ff */
[----:B------:R-:W-:Y:S02]  /*9e20*/  F2FP.F16.F32.PACK_AB R14, R61, R60 ;  /* 0x0000003c3d0e723e */ /* 0x000fe400000000ff */
[----:B------:R-:W-:Y:S02]  /*9e30*/  SHF.R.U64 R9, R9, 0x3, RZ ;  /* 0x0000000309097819 */ /* 0x000fe400000012ff */
[----:B------:R-:W-:Y:S02]  /*9e40*/  F2FP.F16.F32.PACK_AB R15, R63, R62 ;  /* 0x0000003e3f0f723e */ /* 0x000fe400000000ff */
[----:B------:R-:W-:Y:S01]  /*9e50*/  LOP3.LUT R8, R9, R8, RZ, 0x3c, !PT ;  /* 0x0000000809087212 */ /* 0x000fe200078e3cff */
[----:B------:R-:W-:-:S05]  /*9e60*/  IMAD.X R9, RZ, RZ, R21, P0 ;  /* 0x000000ffff097224 */ /* 0x000fca00000e0615 */
[----:B------:R-:W-:Y:S02]  /*9e70*/  MOV R12, R8 ;  /* 0x00000008000c7202 */ /* 0x000fe40000000f00 */
[----:B------:R-:W-:Y:S02]  /*9e80*/  F2FP.F16.F32.PACK_AB R8, R41, R40 ;  /* 0x000000282908723e */ /* 0x000fe400000000ff */
[----:B------:R-:W-:-:S05]  /*9e90*/  F2FP.F16.F32.PACK_AB R9, R43, R42 ;  /* 0x0000002a2b09723e */ /* 0x000fca00000000ff */
[----:B------:R0:W-:Y:S02]  /*9ea0*/  STSM.16.M88.4 [R12], R8 ;  /* 0x000000080c007844 */ /* 0x0001e40000000200 */
[C---:B0-----:R-:W-:Y:S02]  /*9eb0*/  IADD3 R8, P0, R20.reuse, 0x2000, RZ ;  /* 0x0000200014087810 */ /* 0x041fe40007f1e0ff */
[----:B------:R-:W-:Y:S02]  /*9ec0*/  IADD3 R10, P1, R20, 0x60, RZ ;  /* 0x00000060140a7810 */ /* 0x000fe40007f3e0ff */
[----:B------:R-:W-:Y:S02]  /*9ed0*/  LOP3.LUT R9, R8, 0x380, RZ, 0xc0, !PT ;  /* 0x0000038008097812 */ /* 0x000fe400078ec0ff */
[----:B------:R-:W-:Y:S02]  /*9ee0*/  F2FP.F16.F32.PACK_AB R11, R55, R54 ;  /* 0x00000036370b723e */ /* 0x000fe400000000ff */
[----:B------:R-:W-:-:S02]  /*9ef0*/  SHF.R.U64 R9, R9, 0x3, RZ ;  /* 0x0000000309097819 */ /* 0x000fc400000012ff */
[----:B------:R-:W-:Y:S02]  /*9f00*/  F2FP.F16.F32.PACK_AB R12, R57, R56 ;  /* 0x00000038390c723e */ /* 0x000fe400000000ff */
[----:B------:R-:W-:Y:S01]  /*9f10*/  LOP3.LUT R8, R9, R8, RZ, 0x3c, !PT ;  /* 0x0000000809087212 */ /* 0x000fe200078e3cff */
[--C-:B------:R-:W-:Y:S01]  /*9f20*/  IMAD.X R9, RZ, RZ, R21.reuse, P0 ;  /* 0x000000ffff097224 */ /* 0x100fe200000e0615 */
[----:B------:R-:W-:Y:S01]  /*9f30*/  ISETP.NE.U32.AND P0, PT, RZ, UR6, PT ;  /* 0x00000006ff007c0c */ /* 0x000fe2000bf05070 */
[----:B------:R-:W-:-:S03]  /*9f40*/  IMAD.X R21, RZ, RZ, R21, P1 ;  /* 0x000000ffff157224 */ /* 0x000fc600008e0615 */
[----:B------:R-:W-:Y:S02]  /*9f50*/  MOV R22, R8 ;  /* 0x0000000800167202 */ /* 0x000fe40000000f00 */
[----:B------:R-:W-:Y:S02]  /*9f60*/  LOP3.LUT R8, R10, 0x380, RZ, 0xc0, !PT ;  /* 0x000003800a087812 */ /* 0x000fe400078ec0ff */
[----:B------:R-:W-:Y:S02]  /*9f70*/  F2FP.F16.F32.PACK_AB R9, R51, R50 ;  /* 0x000000323309723e */ /* 0x000fe400000000ff */
[----:B------:R-:W-:Y:S02]  /*9f80*/  SHF.R.U64 R8, R8, 0x3, RZ ;  /* 0x0000000308087819 */ /* 0x000fe400000012ff */
[----:B------:R-:W-:Y:S02]  /*9f90*/  ISETP.NE.AND.EX P0, PT, RZ, UR7, PT, P0 ;  /* 0x00000007ff007c0c */ /* 0x000fe4000bf05300 */
[----:B------:R-:W-:-:S02]  /*9fa0*/  LOP3.LUT R20, R8, R10, RZ, 0x3c, !PT ;  /* 0x0000000a08147212 */ /* 0x000fc400078e3cff */
[----:B------:R-:W-:Y:S02]  /*9fb0*/  F2FP.F16.F32.PACK_AB R8, R49, R48 ;  /* 0x000000303108723e */ /* 0x000fe400000000ff */
[----:B------:R-:W-:Y:S02]  /*9fc0*/  MOV R20, R20 ;  /* 0x0000001400147202 */ /* 0x000fe40000000f00 */
[----:B------:R-:W-:Y:S02]  /*9fd0*/  F2FP.F16.F32.PACK_AB R10, R53, R52 ;  /* 0x00000034350a723e */ /* 0x000fe400000000ff */
[----:B------:R-:W-:-:S03]  /*9fe0*/  F2FP.F16.F32.PACK_AB R21, R67, R66 ;  /* 0x000000424315723e */ /* 0x000fc600000000ff */
[----:B------:R0:W-:Y:S04]  /*9ff0*/  STSM.16.M88.4 [R20], R8 ;  /* 0x0000000814007844 */ /* 0x0001e80000000200 */
[----:B------:R1:W-:Y:S01]  /*a000*/  STSM.16.M88.4 [R22], R12 ;  /* 0x0000000c16007844 */ /* 0x0003e20000000200 */
[----:B0-----:R-:W-:Y:S02]  /*a010*/  F2FP.F16.F32.PACK_AB R20, R65, R64 ;  /* 0x000000404114723e */ /* 0x001fe400000000ff */
[----:B------:R-:W-:Y:S02]  /*a020*/  F2FP.F16.F32.PACK_AB R8, R73, R72 ;  /* 0x000000484908723e */ /* 0x000fe400000000ff */
[----:B-1----:R-:W-:Y:S02]  /*a030*/  F2FP.F16.F32.PACK_AB R22, R69, R68 ;  /* 0x000000444516723e */ /* 0x002fe400000000ff */
[----:B------:R-:W-:-:S02]  /*a040*/  F2FP.F16.F32.PACK_AB R9, R75, R74 ;  /* 0x0000004a4b09723e */ /* 0x000fc400000000ff */
[----:B------:R-:W-:Y:S01]  /*a050*/  F2FP.F16.F32.PACK_AB R10, R77, R76 ;  /* 0x0000004c4d0a723e */ /* 0x000fe200000000ff */
[----:B------:R0:W-:Y:S01]  /*a060*/  STSM.16.M88.4 [R155], R20 ;  /* 0x000000149b007844 */ /* 0x0001e20000000200 */
[----:B------:R-:W-:Y:S02]  /*a070*/  F2FP.F16.F32.PACK_AB R11, R79, R78 ;  /* 0x0000004e4f0b723e */ /* 0x000fe400000000ff */
[----:B------:R-:W-:Y:S02]  /*a080*/  F2FP.F16.F32.PACK_AB R12, R81, R80 ;  /* 0x00000050510c723e */ /* 0x000fe400000000ff */
[----:B------:R-:W-:Y:S01]  /*a090*/  F2FP.F16.F32.PACK_AB R13, R83, R82 ;  /* 0x00000052530d723e */ /* 0x000fe200000000ff */
[----:B------:R1:W-:Y:S01]  /*a0a0*/  STSM.16.M88.4 [R18], R8 ;  /* 0x0000000812007844 */ /* 0x0003e20000000200 */
[----:B------:R-:W-:Y:S02]  /*a0b0*/  F2FP.F16.F32.PACK_AB R14, R85, R84 ;  /* 0x00000054550e723e */ /* 0x000fe400000000ff */
[----:B------:R-:W-:-:S05]  /*a0c0*/  F2FP.F16.F32.PACK_AB R15, R87, R86 ;  /* 0x00000056570f723e */ /* 0x000fca00000000ff */
[----:B------:R2:W-:Y:S01]  /*a0d0*/  STSM.16.M88.4 [R162], R12 ;  /* 0x0000000ca2007844 */ /* 0x0005e20000000200 */
[----:B0-----:R-:W-:Y:S02]  /*a0e0*/  F2FP.F16.F32.PACK_AB R20, R89, R88 ;  /* 0x000000585914723e */ /* 0x001fe400000000ff */
[----:B------:R-:W-:Y:S02]  /*a0f0*/  F2FP.F16.F32.PACK_AB R21, R91, R90 ;  /* 0x0000005a5b15723e */ /* 0x000fe400000000ff */
[----:B------:R-:W-:Y:S02]  /*a100*/  F2FP.F16.F32.PACK_AB R22, R93, R92 ;  /* 0x0000005c5d16723e */ /* 0x000fe400000000ff */
[----:B------:R-:W-:Y:S02]  /*a110*/  F2FP.F16.F32.PACK_AB R23, R95, R94 ;  /* 0x0000005e5f17723e */ /* 0x000fe400000000ff */
[----:B-1----:R-:W-:Y:S02]  /*a120*/  F2FP.F16.F32.PACK_AB R8, R97, R96 ;  /* 0x000000606108723e */ /* 0x002fe400000000ff */
[----:B------:R-:W-:Y:S01]  /*a130*/  F2FP.F16.F32.PACK_AB R9, R99, R98 ;  /* 0x000000626309723e */ /* 0x000fe200000000ff */
[----:B------:R0:W-:Y:S01]  /*a140*/  STSM.16.M88.4 [R160], R20 ;  /* 0x00000014a0007844 */ /* 0x0001e20000000200 */
[----:B------:R-:W-:-:S02]  /*a150*/  F2FP.F16.F32.PACK_AB R10, R101, R100 ;  /* 0x00000064650a723e */ /* 0x000fc400000000ff */
[----:B------:R-:W-:Y:S02]  /*a160*/  F2FP.F16.F32.PACK_AB R11, R103, R102 ;  /* 0x00000066670b723e */ /* 0x000fe400000000ff */
[----:B--2---:R-:W-:Y:S02]  /*a170*/  F2FP.F16.F32.PACK_AB R12, R105, R104 ;  /* 0x00000068690c723e */ /* 0x004fe400000000ff */
[----:B------:R-:W-:Y:S01]  /*a180*/  F2FP.F16.F32.PACK_AB R13, R107, R106 ;  /* 0x0000006a6b0d723e */ /* 0x000fe200000000ff */
[----:B------:R1:W-:Y:S01]  /*a190*/  STSM.16.M88.4 [R158], R8 ;  /* 0x000000089e007844 */ /* 0x0003e20000000200 */
[----:B------:R-:W-:Y:S02]  /*a1a0*/  F2FP.F16.F32.PACK_AB R14, R109, R108 ;  /* 0x0000006c6d0e723e */ /* 0x000fe400000000ff */
[----:B------:R-:W-:Y:S02]  /*a1b0*/  F2FP.F16.F32.PACK_AB R15, R111, R110 ;  /* 0x0000006e6f0f723e */ /* 0x000fe400000000ff */
[----:B0-----:R-:W-:-:S03]  /*a1c0*/  F2FP.F16.F32.PACK_AB R20, R113, R112 ;  /* 0x000000707114723e */ /* 0x001fc600000000ff */
[----:B------:R0:W-:Y:S01]  /*a1d0*/  STSM.16.M88.4 [R156], R12 ;  /* 0x0000000c9c007844 */ /* 0x0001e20000000200 */
        /* <DEDUP_REMOVED lines=8> */
[----:B0-----:R-:W-:Y:S02]  /*a260*/  F2FP.F16.F32.PACK_AB R12, R129, R128 ;  /* 0x00000080810c723e */ /* 0x001fe400000000ff */
[----:B------:R-:W-:Y:S01]  /*a270*/  F2FP.F16.F32.PACK_AB R13, R131, R130 ;  /* 0x00000082830d723e */ /* 0x000fe200000000ff */
[----:B------:R0:W-:Y:S01]  /*a280*/  STSM.16.M88.4 [R7], R8 ;  /* 0x0000000807007844 */ /* 0x0001e20000000200 */
[----:B------:R-:W-:Y:S02]  /*a290*/  F2FP.F16.F32.PACK_AB R14, R133, R132 ;  /* 0x00000084850e723e */ /* 0x000fe400000000ff */
[----:B------:R-:W-:Y:S02]  /*a2a0*/  F2FP.F16.F32.PACK_AB R15, R135, R134 ;  /* 0x00000086870f723e */ /* 0x000fe400000000ff */
[----:B-1----:R-:W-:-:S03]  /*a2b0*/  F2FP.F16.F32.PACK_AB R20, R137, R136 ;  /* 0x000000888914723e */ /* 0x002fc600000000ff */
[----:B------:R1:W-:Y:S01]  /*a2c0*/  STSM.16.M88.4 [R153], R12 ;  /* 0x0000000c99007844 */ /* 0x0003e20000000200 */
[----:B------:R-:W-:Y:S02]  /*a2d0*/  F2FP.F16.F32.PACK_AB R21, R139, R138 ;  /* 0x0000008a8b15723e */ /* 0x000fe400000000ff */
[----:B------:R-:W-:Y:S02]  /*a2e0*/  F2FP.F16.F32.PACK_AB R22, R141, R140 ;  /* 0x0000008c8d16723e */ /* 0x000fe400000000ff */
[----:B------:R-:W-:Y:S02]  /*a2f0*/  F2FP.F16.F32.PACK_AB R23, R143, R142 ;  /* 0x0000008e8f17723e */ /* 0x000fe400000000ff */
[----:B0-----:R-:W-:Y:S02]  /*a300*/  F2FP.F16.F32.PACK_AB R8, R145, R144 ;  /* 0x000000909108723e */ /* 0x001fe400000000ff */
[----:B------:R-:W-:Y:S01]  /*a310*/  F2FP.F16.F32.PACK_AB R9, R147, R146 ;  /* 0x000000929309723e */ /* 0x000fe200000000ff */
[----:B------:R-:W-:Y:S01]  /*a320*/  STSM.16.M88.4 [R164], R20 ;  /* 0x00000014a4007844 */ /* 0x000fe20000000200 */
[----:B------:R-:W-:-:S02]  /*a330*/  F2FP.F16.F32.PACK_AB R10, R149, R148 ;  /* 0x00000094950a723e */ /* 0x000fc400000000ff */
[----:B------:R-:W-:Y:S01]  /*a340*/  F2FP.F16.F32.PACK_AB R11, R151, R150 ;  /* 0x00000096970b723e */ /* 0x000fe200000000ff */
[C---:B-1----:R-:W-:Y:S01]  /*a350*/  IMAD.SHL.U32 R13, R192.reuse, 0x4, RZ ;  /* 0x00000004c00d7824 */ /* 0x042fe200078e00ff */
[----:B------:R-:W-:-:S03]  /*a360*/  SHF.L.U64.HI R7, R192, 0x2, R200 ;  /* 0x00000002c0077819 */ /* 0x000fc600000102c8 */
[----:B------:R0:W-:Y:S02]  /*a370*/  STSM.16.M88.4 [R165], R8 ;  /* 0x00000008a5007844 */ /* 0x0001e40000000200 */
[----:B0-----:R-:W0:Y:S08]  /*a380*/  LDC.64 R10, c[0x0][0xd00] ;  /* 0x00034000ff0a7b82 */ /* 0x001e300000000a00 */
[----:B------:R-:W-:Y:S01]  /*a390*/  BAR.SYNC.DEFER_BLOCKING 0x1, 0x100 ;  /* 0x0044000000007b1d */ /* 0x000fe20000010000 */
[----:B------:R-:W-:-:S04]  /*a3a0*/  @P0 IADD3 R8, P2, R13, UR6, RZ ;  /* 0x000000060d080c10 */ /* 0x000fc8000ff5e0ff */
[----:B------:R-:W-:Y:S02]  /*a3b0*/  @P0 IADD3.X R9, R7, UR7, RZ, P2, !PT ;  /* 0x0000000707090c10 */ /* 0x000fe400097fe4ff */
[----:B0-----:R-:W-:-:S04]  /*a3c0*/  ISETP.NE.U32.AND P1, PT, R10, RZ, PT ;  /* 0x000000ff0a00720c */ /* 0x001fc80003f25070 */
[----:B------:R0:W2:Y:S01]  /*a3d0*/  @P0 LDG.E R9, desc[UR44][R8.64] ;  /* 0x0000002c08090981 */ /* 0x0000a2000c1e1900 */
[----:B------:R-:W-:Y:S02]  /*a3e0*/  IADD3 R12, P2, R13, R10, RZ ;  /* 0x0000000a0d0c7210 */ /* 0x000fe40007f5e0ff */
[----:B------:R-:W-:-:S03]  /*a3f0*/  ISETP.NE.AND.EX P1, PT, R11, RZ, PT, P1 ;  /* 0x000000ff0b00720c */ /* 0x000fc60003f25310 */
[----:B------:R-:W-:Y:S02]  /*a400*/  IMAD.X R13, R7, 0x1, R11, P2 ;  /* 0x00000001070d7824 */ /* 0x000fe400010e060b */
[----:B0-----:R-:W-:-:S08]  /*a410*/  IMAD.MOV.U32 R8, RZ, RZ, RZ ;  /* 0x000000ffff087224 */ /* 0x001fd000078e00ff */
[----:B------:R0:W5:Y:S01]  /*a420*/  @P1 LDG.E R8, desc[UR44][R12.64] ;  /* 0x0000002c0c081981 */ /* 0x000162000c1e1900 */
[----:B------:R-:W-:Y:S01]  /*a430*/  ULDC UR6, c[0x0][0xb88] ;  /* 0x0002e20000067ab9 */ /* 0x000fe20000000800 */
[----:B--2---:R-:W-:Y:S01]  /*a440*/  @P0 R2UR UR6, R9 ;  /* 0x00000000090602ca */ /* 0x004fe200000e0000 */
[----:B0-----:R-:W-:-:S14]  /*a450*/  @P0 BRA `(.L_x_4237) ;  /* 0x0000000000180947 */ /* 0x001fdc0003800000 */
[----:B------:R-:W-:Y:S05]  /*a460*/  @!P1 BRA `(.L_x_4237) ;  /* 0x0000000000149947 */ /* 0x000fea0003800000 */
[----:B------:R-:W2:Y:S04]  /*a470*/  LDG.E R7, desc[UR44][R12.64] ;  /* 0x0000002c0c077981 */ /* 0x000ea8000c1e1900 */
[----:B------:R-:W3:Y:S01]  /*a480*/  LDG.E R9, desc[UR44][R12.64+0x4] ;  /* 0x0000042c0c097981 */ /* 0x000ee2000c1e1900 */
[----:B--2---:R-:W-:Y:S02]  /*a490*/  R2UR UR7, R7 ;  /* 0x00000000070772ca */ /* 0x004fe400000e0000 */
[----:B---3--:R-:W-:-:S13]  /*a4a0*/  R2UR UR6, R9 ;  /* 0x00000000090672ca */ /* 0x008fda00000e0000 */
[----:B------:R-:W-:-:S12]  /*a4b0*/  UIADD3 UR6, -UR7, UR6, URZ ;  /* 0x0000000607067290 */ /* 0x000fd8000fffe13f */
.L_x_4237:
[----:B------:R-:W2:Y:S04]  /*a4c0*/  LDL R7, [R1+0x8] ;  /* 0x0000080001077983 */ /* 0x000ea80000100800 */
[----:B--2---:R-:W0:Y:S02]  /*a4d0*/  SHFL.IDX PT, R7, R7, RZ, 0x1f ;  /* 0x00001fff07077589 */ /* 0x004e2400000e0000 */
[----:B0-----:R-:W-:Y:S02]  /*a4e0*/  ISETP.NE.AND P0, PT, R7, RZ, PT ;  /* 0x000000ff0700720c */ /* 0x001fe40003f05270 */
[----:B-----5:R-:W-:-:S11]  /*a4f0*/  SHF.R.S32.HI R7, RZ, 0x1f, R8 ;  /* 0x0000001fff077819 */ /* 0x020fd60000011408 */
[----:B------:R-:W-:Y:S05]  /*a500*/  @P0 BRA `(.L_x_4238) ;  /* 0x0000000400040947 */ /* 0x000fea0003800000 */
[----:B------:R-:W2:Y:S04]  /*a510*/  LDL R23, [R1+0x2c] ;  /* 0x00002c0001177983 */ /* 0x000ea80000100800 */
[----:B------:R-:W3:Y:S04]  /*a520*/  LDL R155, [R1+0x30] ;  /* 0x00003000019b7983 */ /* 0x000ee80000100800 */
[----:B------:R-:W4:Y:S01]  /*a530*/  LDL R154, [R1+0x14] ;  /* 0x00001400019a7983 */ /* 0x000f220000100800 */
[----:B------:R-:W-:Y:S01]  /*a540*/  IMAD.MOV.U32 R9, RZ, RZ, 0xab8 ;  /* 0x00000ab8ff097424 */ /* 0x000fe200078e00ff */
[----:B------:R-:W-:Y:S01]  /*a550*/  ISETP.GT.AND P1, PT, R0, 0x1, PT ;  /* 0x000000010000780c */ /* 0x000fe20003f24270 */
[----:B------:R-:W0:Y:S01]  /*a560*/  LDC R153, c[0x0][0xce8] ;  /* 0x00033a00ff997b82 */ /* 0x000e220000000800 */
[----:B------:R-:W-:Y:S01]  /*a570*/  ISETP.NE.U32.AND P0, PT, R10, RZ, PT ;  /* 0x000000ff0a00720c */ /* 0x000fe20003f05070 */
[----:B------:R-:W-:Y:S01]  /*a580*/  IMAD.U32 R22, RZ, RZ, UR42 ;  /* 0x0000002aff167e24 */ /* 0x000fe2000f8e00ff */
[----:B------:R-:W-:-:S02]  /*a590*/  SEL R9, R9, 0xa78, P1 ;  /* 0x00000a7809097807 */ /* 0x000fc40000800000 */
[----:B------:R-:W-:-:S03]  /*a5a0*/  ISETP.NE.AND.EX P0, PT, R11, RZ, PT, P0 ;  /* 0x000000ff0b00720c */ /* 0x000fc60003f05300 */
[----:B------:R-:W1:Y:S01]  /*a5b0*/  LDC.64 R12, c[0x0][R9+0x220] ;  /* 0x00008800090c7b82 */ /* 0x000e620000000a00 */
[----:B------:R-:W-:Y:S02]  /*a5c0*/  SEL R20, R192, RZ, !P0 ;  /* 0x000000ffc0147207 */ /* 0x000fe40004000000 */
[----:B------:R-:W-:-:S05]  /*a5d0*/  SEL R18, R200, RZ, !P0 ;  /* 0x000000ffc8127207 */ /* 0x000fca0004000000 */
[----:B------:R-:W5:Y:S01]  /*a5e0*/  LDC.64 R14, c[0x0][R9+0x218] ;  /* 0x00008600090e7b82 */ /* 0x000f620000000a00 */
[----:B0-----:R-:W-:Y:S01]  /*a5f0*/  ISETP.NE.AND P0, PT, R153, 0x1, PT ;  /* 0x000000019900780c */ /* 0x001fe20003f05270 */
[----:B-1----:R-:W-:-:S04]  /*a600*/  IMAD R13, R13, R20, RZ ;  /* 0x000000140d0d7224 */ /* 0x002fc800078e02ff */
[C---:B------:R-:W-:Y:S02]  /*a610*/  IMAD R18, R12.reuse, R18, R13 ;  /* 0x000000120c127224 */ /* 0x040fe400078e020d */
[----:B------:R-:W-:-:S04]  /*a620*/  IMAD.WIDE.U32 R12, R12, R20, RZ ;  /* 0x000000140c0c7225 */ /* 0x000fc800078e00ff */
[-C--:B-----5:R-:W-:Y:S02]  /*a630*/  IMAD R20, R15, R193.reuse, RZ ;  /* 0x000000c10f147224 */ /* 0x0a0fe400078e02ff */
[----:B------:R-:W-:-:S04]  /*a640*/  IMAD.WIDE.U32 R14, R14, R193, RZ ;  /* 0x000000c10e0e7225 */ /* 0x000fc800078e00ff */
[----:B------:R-:W-:Y:S01]  /*a650*/  IMAD.IADD R18, R13, 0x1, R18 ;  /* 0x000000010d127824 */ /* 0x000fe200078e0212 */
[----:B------:R-:W-:Y:S01]  /*a660*/  IADD3 R21, P2, P3, R12, R14, R8 ;  /* 0x0000000e0c157210 */ /* 0x000fe20007b5e008 */
[----:B------:R-:W0:Y:S01]  /*a670*/  @P0 LDC R13, c[0x0][0xcec] ;  /* 0x00033b00ff0d0b82 */ /* 0x000e220000000800 */
[----:B------:R-:W-:-:S05]  /*a680*/  IMAD.IADD R20, R15, 0x1, R20 ;  /* 0x000000010f147824 */ /* 0x000fca00078e0214 */
[----:B------:R-:W-:Y:S02]  /*a690*/  IADD3.X R18, R18, R20, R7, P2, P3 ;  /* 0x0000001412127210 */ /* 0x000fe400017e6407 */
[----:B------:R-:W1:Y:S01]  /*a6a0*/  @P0 LDC R12, c[0x0][0xcf0] ;  /* 0x00033c00ff0c0b82 */ /* 0x000e620000000800 */
[----:B--2---:R-:W-:Y:S01]  /*a6b0*/  IMAD R22, R22, 0x40, R23 ;  /* 0x0000004016167824 */ /* 0x004fe200078e0217 */
[----:B------:R-:W-:-:S03]  /*a6c0*/  SEL R23, R199, RZ, P1 ;  /* 0x000000ffc7177207 */ /* 0x000fc60000800000 */
[----:B0-----:R-:W-:-:S04]  /*a6d0*/  @P0 IMAD.HI.U32 R13, R22, R13, RZ ;  /* 0x0000000d160d0227 */ /* 0x001fc800078e00ff */
[----:B------:R-:W-:Y:S01]  /*a6e0*/  IMAD.MOV.U32 R20, RZ, RZ, R22 ;  /* 0x000000ffff147224 */ /* 0x000fe200078e0016 */
[----:B-1----:R-:W-:Y:S02]  /*a6f0*/  @P0 SHF.R.U32.HI R20, RZ, R12, R13 ;  /* 0x0000000cff140219 */ /* 0x002fe4000001160d */
[----:B------:R-:W0:Y:S02]  /*a700*/  LDC.64 R12, c[0x0][R9+0x228] ;  /* 0x00008a00090c7b82 */ /* 0x000e240000000a00 */
[----:B0-----:R-:W-:-:S04]  /*a710*/  IMAD.WIDE.U32 R14, R12, R23, RZ ;  /* 0x000000170c0e7225 */ /* 0x001fc800078e00ff */
[----:B------:R-:W-:Y:S01]  /*a720*/  IMAD R12, R13, R23, RZ ;  /* 0x000000170d0c7224 */ /* 0x000fe200078e02ff */
[----:B------:R-:W-:Y:S01]  /*a730*/  IADD3 R14, P0, P2, R20, R21, R14 ;  /* 0x00000015140e7210 */ /* 0x000fe20007a1e00e */
[--C-:B------:R-:W-:Y:S01]  /*a740*/  IMAD.MOV R21, RZ, RZ, -R20.reuse ;  /* 0x000000ffff157224 */ /* 0x100fe200078e0a14 */
[----:B------:R-:W-:Y:S01]  /*a750*/  SHF.R.S32.HI R20, RZ, 0x1f, R20 ;  /* 0x0000001fff147819 */ /* 0x000fe20000011414 */
[----:B------:R-:W-:Y:S02]  /*a760*/  IMAD.IADD R15, R15, 0x1, R12 ;  /* 0x000000010f0f7824 */ /* 0x000fe400078e020c */
[----:B------:R0:W1:Y:S01]  /*a770*/  LDC.64 R12, c[0x0][R9+0x210] ;  /* 0x00008400090c7b82 */ /* 0x0000620000000a00 */
[----:B------:R-:W-:Y:S02]  /*a780*/  IMAD R21, R153, R21, R22 ;  /* 0x0000001599157224 */ /* 0x000fe400078e0216 */
[----:B------:R-:W-:Y:S01]  /*a790*/  IADD3.X R15, R20, R18, R15, P0, P2 ;  /* 0x00000012140f7210 */ /* 0x000fe200007e440f */
[----:B------:R-:W-:-:S02]  /*a7a0*/  IMAD.U32 R18, RZ, RZ, UR42 ;  /* 0x0000002aff127e24 */ /* 0x000fc4000f8e00ff */
[----:B0-----:R-:W-:Y:S02]  /*a7b0*/  SHF.R.S32.HI R9, RZ, 0x1f, R21 ;  /* 0x0000001fff097819 */ /* 0x001fe40000011415 */
[----:B------:R-:W-:Y:S02]  /*a7c0*/  IMAD R18, R18, 0x40, R17 ;  /* 0x0000004012127824 */ /* 0x000fe400078e0211 */
[-C--:B-1----:R-:W-:Y:S02]  /*a7d0*/  IMAD R13, R13, R21.reuse, RZ ;  /* 0x000000150d0d7224 */ /* 0x082fe400078e02ff */
[----:B------:R-:W-:-:S04]  /*a7e0*/  IMAD.WIDE.U32 R14, R12, R21, R14 ;  /* 0x000000150c0e7225 */ /* 0x000fc800078e000e */
[----:B------:R-:W-:Y:S02]  /*a7f0*/  IMAD R9, R12, R9, R13 ;  /* 0x000000090c097224 */ /* 0x000fe400078e020d */
[----:B------:R-:W0:Y:S02]  /*a800*/  LDC.64 R12, c[0x0][0xca8] ;  /* 0x00032a00ff0c7b82 */ /* 0x000e240000000a00 */
[----:B------:R-:W-:-:S06]  /*a810*/  IMAD.IADD R9, R15, 0x1, R9 ;  /* 0x000000010f097824 */ /* 0x000fcc00078e0209 */
[----:B0-----:R-:W0:Y:S08]  /*a820*/  @!P1 LDC R12, c[0x0][0xc50] ;  /* 0x00031400ff0c9b82 */ /* 0x001e300000000800 */
[----:B------:R-:W1:Y:S01]  /*a830*/  @!P1 LDC R13, c[0x0][0xc54] ;  /* 0x00031500ff0d9b82 */ /* 0x000e620000000800 */
[----:B0-----:R-:W-:Y:S01]  /*a840*/  LEA R15, P0, R14, R12, 0x2 ;  /* 0x0000000c0e0f7211 */ /* 0x001fe200078010ff */
[----:B---3--:R-:W-:-:S03]  /*a850*/  IMAD.MOV R12, RZ, RZ, -R155 ;  /* 0x000000ffff0c7224 */ /* 0x008fc600078e0a9b */
[----:B-1----:R-:W-:Y:S02]  /*a860*/  LEA.HI.X R9, R14, R13, R9, 0x2, P0 ;  /* 0x0000000d0e097211 */ /* 0x002fe400000f1409 */
[----:B----4-:R-:W-:Y:S01]  /*a870*/  ISETP.NE.AND P0, PT, R154, R12, PT ;  /* 0x0000000c9a00720c */ /* 0x010fe20003f05270 */
[----:B------:R-:W-:Y:S04]  /*a880*/  SHFL.IDX PT, R14, R15, 0x1, 0x1c1f ;  /* 0x003c1f000f0e7f89 */ /* 0x000fe800000e0000 */
[----:B------:R-:W-:Y:S04]  /*a890*/  SHFL.IDX PT, R12, R15, RZ, 0x1c1f ;  /* 0x001c1fff0f0c7589 */ /* 0x000fe800000e0000 */
[----:B------:R-:W0:Y:S04]  /*a8a0*/  SHFL.IDX PT, R13, R9, RZ, 0x1c1f ;  /* 0x001c1fff090d7589 */ /* 0x000e2800000e0000 */
[----:B------:R1:W2:Y:S02]  /*a8b0*/  SHFL.IDX PT, R15, R9, 0x1, 0x1c1f ;  /* 0x003c1f00090f7f89 */ /* 0x0002a400000e0000 */
[----:B-1----:R-:W-:-:S05]  /*a8c0*/  IMAD R9, R153, UR6, RZ ;  /* 0x0000000699097c24 */ /* 0x002fca000f8e02ff */
[C---:B------:R-:W-:Y:S01]  /*a8d0*/  ISETP.GE.OR P1, PT, R18.reuse, R9, P0 ;  /* 0x000000091200720c */ /* 0x040fe20000726670 */
[----:B------:R-:W-:-:S05]  /*a8e0*/  VIADD R18, R18, 0x8 ;  /* 0x0000000812127836 */ /* 0x000fca0000000000 */
[----:B------:R-:W-:-:S07]  /*a8f0*/  ISETP.GE.OR P0, PT, R18, R9, P0 ;  /* 0x000000091200720c */ /* 0x000fce0000706670 */
[----:B0-----:R0:W-:Y:S06]  /*a900*/  @!P1 ST.E desc[UR44][R12.64], R3 ;  /* 0x000000030c009985 */ /* 0x0011ec000c10192c */
[----:B--2---:R0:W-:Y:S02]  /*a910*/  @!P0 ST.E desc[UR44][R14.64], R152 ;  /* 0x000000980e008985 */ /* 0x0041e4000c10192c */
.L_x_4238:
[----:B------:R-:W-:Y:S02]  /*a920*/  ISETP.GT.AND P1, PT, R0, 0x1, PT ;  /* 0x000000010000780c */ /* 0x000fe40003f24270 */
[----:B------:R-:W-:-:S04]  /*a930*/  ISETP.NE.U32.AND P0, PT, R10, RZ, PT ;  /* 0x000000ff0a00720c */ /* 0x000fc80003f05070 */
[----:B------:R-:W-:-:S04]  /*a940*/  ISETP.NE.AND.EX P0, PT, R11, RZ, PT, P0 ;  /* 0x000000ff0b00720c */ /* 0x000fc80003f05300 */
[----:B------:R-:W-:-:S03]  /*a950*/  SEL R192, R192, RZ, !P0 ;  /* 0x000000ffc0c07207 */ /* 0x000fc60004000000 */
[----:B------:R-:W-:Y:S06]  /*a960*/  @P1 BRA `(.L_x_4239) ;  /* 0x00000010004c1947 */ /* 0x000fec0003800000 */
[----:B------:R-:W1:Y:S01]  /*a970*/  S2R R0, SR_TID.X ;  /* 0x0000000000007919 */ /* 0x000e620000002100 */
[----:B------:R-:W2:Y:S01]  /*a980*/  LDC R18, c[0x0][0xce8] ;  /* 0x00033a00ff127b82 */ /* 0x000ea20000000800 */
[----:B------:R-:W-:Y:S01]  /*a990*/  ULDC.64 UR8, c[0x0][0xba0] ;  /* 0x0002e80000087ab9 */ /* 0x000fe20000000a00 */
[----:B------:R-:W-:Y:S01]  /*a9a0*/  ULDC UR10, c[0x0][0xbc8] ;  /* 0x0002f200000a7ab9 */ /* 0x000fe20000000800 */
[----:B-1----:R-:W-:-:S05]  /*a9b0*/  VIADD R0, R0, 0xffffff80 ;  /* 0xffffff8000007836 */ /* 0x002fca0000000000 */
[----:B0-----:R-:W-:-:S04]  /*a9c0*/  SHF.R.S32.HI R3, RZ, 0x1f, R0 ;  /* 0x0000001fff037819 */ /* 0x001fc80000011400 */
[----:B------:R-:W-:-:S04]  /*a9d0*/  LEA.HI R10, R3, R0, RZ, 0x3 ;  /* 0x00000000030a7211 */ /* 0x000fc800078f18ff */
[----:B------:R-:W-:-:S05]  /*a9e0*/  SHF.R.S32.HI R3, RZ, 0x3, R10 ;  /* 0x00000003ff037819 */ /* 0x000fca000001140a */
[----:B------:R-:W-:-:S04]  /*a9f0*/  IMAD R9, R3, 0x40, R16 ;  /* 0x0000004003097824 */ /* 0x000fc800078e0210 */
[----:B------:R-:W-:-:S03]  /*aa00*/  IMAD.WIDE R4, R9, 0x2, R4 ;  /* 0x0000000209047825 */ /* 0x000fc600078e0204 */
[C---:B------:R-:W-:Y:S02]  /*aa10*/  IADD3 R21, P3, R4.reuse, 0x1000, RZ ;  /* 0x0000100004157810 */ /* 0x040fe40007f7e0ff */
[----:B------:R-:W-:Y:S02]  /*aa20*/  IADD3 R45, P2, R4, 0x7000, RZ ;  /* 0x00007000042d7810 */ /* 0x000fe40007f5e0ff */
[----:B------:R-:W-:Y:S02]  /*aa30*/  LOP3.LUT R20, R21, 0x380, RZ, 0xc0, !PT ;  /* 0x0000038015147812 */ /* 0x000fe400078ec0ff */
[----:B------:R-:W-:Y:S02]  /*aa40*/  LOP3.LUT R44, R45, 0x380, RZ, 0xc0, !PT ;  /* 0x000003802d2c7812 */ /* 0x000fe400078ec0ff */
[----:B------:R-:W-:Y:S02]  /*aa50*/  SHF.R.U64 R20, R20, 0x3, RZ ;  /* 0x0000000314147819 */ /* 0x000fe400000012ff */
[----:B------:R-:W-:-:S02]  /*aa60*/  IADD3 R37, P0, R4, 0x5000, RZ ;  /* 0x0000500004257810 */ /* 0x000fc40007f1e0ff */
[----:B------:R-:W-:Y:S02]  /*aa70*/  SHF.R.U64 R44, R44, 0x3, RZ ;  /* 0x000000032c2c7819 */ /* 0x000fe400000012ff */
[----:B------:R-:W-:Y:S01]  /*aa80*/  LOP3.LUT R20, R20, R21, RZ, 0x3c, !PT ;  /* 0x0000001514147212 */ /* 0x000fe200078e3cff */
[----:B------:R-:W-:Y:S01]  /*aa90*/  IMAD.X R21, RZ, RZ, R5, P3 ;  /* 0x000000ffff157224 */ /* 0x000fe200018e0605 */
[C---:B------:R-:W-:Y:S02]  /*aaa0*/  IADD3 R25, P4, R4.reuse, 0x2000, RZ ;  /* 0x0000200004197810 */ /* 0x040fe40007f9e0ff */
[C---:B------:R-:W-:Y:S02]  /*aab0*/  IADD3 R29, P5, R4.reuse, 0x3000, RZ ;  /* 0x00003000041d7810 */ /* 0x040fe40007fbe0ff */
[C---:B------:R-:W-:Y:S01]  /*aac0*/  IADD3 R33, P6, R4.reuse, 0x4000, RZ ;  /* 0x0000400004217810 */ /* 0x040fe20007fde0ff */
[----:B------:R-:W-:Y:S01]  /*aad0*/  IMAD R7, R7, UR8, RZ ;  /* 0x0000000807077c24 */ /* 0x000fe2000f8e02ff */
[----:B------:R-:W-:Y:S01]  /*aae0*/  IADD3 R41, P1, R4, 0x6000, RZ ;  /* 0x0000600004297810 */ /* 0x000fe20007f3e0ff */
[----:B------:R-:W-:Y:S01]  /*aaf0*/  VIADD R153, R16, 0x180 ;  /* 0x0000018010997836 */ /* 0x000fe20000000000 */
[----:B------:R-:W-:Y:S01]  /*ab00*/  LOP3.LUT R36, R37, 0x380, RZ, 0xc0, !PT ;  /* 0x0000038025247812 */ /* 0x000fe200078ec0ff */
[----:B------:R-:W5:Y:S01]  /*ab10*/  LD.E.128 R20, desc[UR44][R20.64] ;  /* 0x0000002c14147980 */ /* 0x000f62000c101d00 */
[----:B------:R-:W-:-:S02]  /*ab20*/  IADD3 R49, P3, R4, 0x8000, RZ ;  /* 0x0000800004317810 */ /* 0x000fc40007f7e0ff */
[----:B------:R-:W-:Y:S01]  /*ab30*/  LOP3.LUT R44, R44, R45, RZ, 0x3c, !PT ;  /* 0x0000002d2c2c7212 */ /* 0x000fe200078e3cff */
[----:B------:R-:W-:Y:S01]  /*ab40*/  IMAD.X R45, RZ, RZ, R5, P2 ;  /* 0x000000ffff2d7224 */ /* 0x000fe200010e0605 */
[C---:B------:R-:W-:Y:S02]  /*ab50*/  IADD3 R73, P2, R4.reuse, 0xe000, RZ ;  /* 0x0000e00004497810 */ /* 0x040fe40007f5e0ff */
[----:B------:R-:W-:Y:S02]  /*ab60*/  LOP3.LUT R24, R25, 0x380, RZ, 0xc0, !PT ;  /* 0x0000038019187812 */ /* 0x000fe400078ec0ff */
[----:B------:R-:W-:Y:S02]  /*ab70*/  LOP3.LUT R28, R29, 0x380, RZ, 0xc0, !PT ;  /* 0x000003801d1c7812 */ /* 0x000fe400078ec0ff */
[----:B------:R-:W-:Y:S02]  /*ab80*/  LOP3.LUT R32, R33, 0x380, RZ, 0xc0, !PT ;  /* 0x0000038021207812 */ /* 0x000fe400078ec0ff */
[----:B------:R-:W-:Y:S01]  /*ab90*/  LOP3.LUT R11, R4, 0x380, RZ, 0xc0, !PT ;  /* 0x00000380040b7812 */ /* 0x000fe200078ec0ff */
[----:B------:R-:W-:Y:S01]  /*aba0*/  IMAD R7, R8, UR9, R7 ;  /* 0x0000000908077c24 */ /* 0x000fe2000f8e0207 */
[----:B------:R-:W-:Y:S01]  /*abb0*/  LOP3.LUT R40, R41, 0x380, RZ, 0xc0, !PT ;  /* 0x0000038029287812 */ /* 0x000fe200078ec0ff */
[----:B------:R-:W5:Y:S01]  /*abc0*/  LD.E.128 R44, desc[UR44][R44.64] ;  /* 0x0000002c2c2c7980 */ /* 0x000f62000c101d00 */
[----:B------:R-:W-:-:S02]  /*abd0*/  SHF.R.U64 R36, R36, 0x3, RZ ;  /* 0x0000000324247819 */ /* 0x000fc400000012ff */
[----:B------:R-:W-:Y:S02]  /*abe0*/  LOP3.LUT R48, R49, 0x380, RZ, 0xc0, !PT ;  /* 0x0000038031307812 */ /* 0x000fe400078ec0ff */
[----:B------:R-:W-:Y:S02]  /*abf0*/  LOP3.LUT R72, R73, 0x380, RZ, 0xc0, !PT ;  /* 0x0000038049487812 */ /* 0x000fe400078ec0ff */
[----:B------:R-:W-:Y:S02]  /*ac00*/  SHF.R.U64 R24, R24, 0x3, RZ ;  /* 0x0000000318187819 */ /* 0x000fe400000012ff */
[----:B------:R-:W-:Y:S02]  /*ac10*/  SHF.R.U64 R28, R28, 0x3, RZ ;  /* 0x000000031c1c7819 */ /* 0x000fe400000012ff */
[----:B------:R-:W-:Y:S02]  /*ac20*/  SHF.R.U64 R32, R32, 0x3, RZ ;  /* 0x0000000320207819 */ /* 0x000fe400000012ff */
[----:B------:R-:W-:-:S02]  /*ac30*/  SHF.R.U64 R40, R40, 0x3, RZ ;  /* 0x0000000328287819 */ /* 0x000fc400000012ff */
[----:B------:R-:W-:Y:S01]  /*ac40*/  LOP3.LUT R36, R36, R37, RZ, 0x3c, !PT ;  /* 0x0000002524247212 */ /* 0x000fe200078e3cff */
[--C-:B------:R-:W-:Y:S01]  /*ac50*/  IMAD.X R37, RZ, RZ, R5.reuse, P0 ;  /* 0x000000ffff257224 */ /* 0x100fe200000e0605 */
[----:B------:R-:W-:Y:S02]  /*ac60*/  SHF.R.U64 R48, R48, 0x3, RZ ;  /* 0x0000000330307819 */ /* 0x000fe400000012ff */
[----:B------:R-:W-:Y:S02]  /*ac70*/  IADD3 R65, P0, R4, 0xc000, RZ ;  /* 0x0000c00004417810 */ /* 0x000fe40007f1e0ff */
[----:B------:R-:W-:Y:S01]  /*ac80*/  SHF.R.U64 R72, R72, 0x3, RZ ;  /* 0x0000000348487819 */ /* 0x000fe200000012ff */
[----:B------:R-:W5:Y:S01]  /*ac90*/  LD.E.128 R36, desc[UR44][R36.64] ;  /* 0x0000002c24247980 */ /* 0x000f62000c101d00 */
        /* <DEDUP_REMOVED lines=10> */
[C---:B------:R-:W-:Y:S01]  /*ad40*/  IADD3 R53, P4, R4.reuse, 0x9000, RZ ;  /* 0x0000900004357810 */ /* 0x040fe20007f9e0ff */
[----:B------:R-:W5:Y:S01]  /*ad50*/  LD.E.128 R24, desc[UR44][R24.64] ;  /* 0x0000002c18187980 */ /* 0x000f62000c101d00 */
[----:B------:R-:W-:-:S02]  /*ad60*/  IADD3 R57, P5, R4, 0xa000, RZ ;  /* 0x0000a00004397810 */ /* 0x000fc40007fbe0ff */
[C---:B------:R-:W-:Y:S01]  /*ad70*/  IADD3 R61, P6, R4.reuse, 0xb000, RZ ;  /* 0x0000b000043d7810 */ /* 0x040fe20007fde0ff */
[----:B------:R-:W5:Y:S01]  /*ad80*/  LD.E.128 R28, desc[UR44][R28.64] ;  /* 0x0000002c1c1c7980 */ /* 0x000f62000c101d00 */
[----:B------:R-:W-:Y:S02]  /*ad90*/  IADD3 R69, P1, R4, 0xd000, RZ ;  /* 0x0000d00004457810 */ /* 0x000fe40007f3e0ff */
[----:B------:R-:W-:Y:S01]  /*ada0*/  LOP3.LUT R64, R65, 0x380, RZ, 0xc0, !PT ;  /* 0x0000038041407812 */ /* 0x000fe200078ec0ff */
[----:B------:R-:W5:Y:S01]  /*adb0*/  LD.E.128 R32, desc[UR44][R32.64] ;  /* 0x0000002c20207980 */ /* 0x000f62000c101d00 */
[----:B------:R-:W-:Y:S01]  /*adc0*/  LOP3.LUT R72, R72, R73, RZ, 0x3c, !PT ;  /* 0x0000004948487212 */ /* 0x000fe200078e3cff */
[----:B------:R-:W-:Y:S01]  /*add0*/  IMAD.X R73, RZ, RZ, R5, P2 ;  /* 0x000000ffff497224 */ /* 0x000fe200010e0605 */
[----:B------:R-:W-:Y:S01]  /*ade0*/  IADD3 R12, P3, R4, 0xf000, RZ ;  /* 0x0000f000040c7810 */ /* 0x000fe20007f7e0ff */
[----:B------:R-:W5:Y:S01]  /*adf0*/  LD.E.128 R40, desc[UR44][R40.64] ;  /* 0x0000002c28287980 */ /* 0x000f62000c101d00 */
[----:B--2---:R-:W-:-:S02]  /*ae00*/  ISETP.NE.AND P2, PT, R18, 0x1, PT ;  /* 0x000000011200780c */ /* 0x004fc40003f45270 */
[----:B------:R-:W-:Y:S01]  /*ae10*/  LOP3.LUT R52, R53, 0x380, RZ, 0xc0, !PT ;  /* 0x0000038035347812 */ /* 0x000fe200078ec0ff */
[----:B------:R-:W-:Y:S01]  /*ae20*/  IMAD.X R77, RZ, RZ, R5, P3 ;  /* 0x000000ffff4d7224 */ /* 0x000fe200018e0605 */
[----:B------:R-:W-:Y:S01]  /*ae30*/  LOP3.LUT R56, R57, 0x380, RZ, 0xc0, !PT ;  /* 0x0000038039387812 */ /* 0x000fe200078ec0ff */
[----:B------:R-:W5:Y:S01]  /*ae40*/  LD.E.128 R48, desc[UR44][R48.64] ;  /* 0x0000002c30307980 */ /* 0x000f62000c101d00 */
[----:B------:R-:W-:Y:S02]  /*ae50*/  LOP3.LUT R60, R61, 0x380, RZ, 0xc0, !PT ;  /* 0x000003803d3c7812 */ /* 0x000fe400078ec0ff */
[----:B------:R-:W-:Y:S01]  /*ae60*/  LOP3.LUT R68, R69, 0x380, RZ, 0xc0, !PT ;  /* 0x0000038045447812 */ /* 0x000fe200078ec0ff */
[----:B------:R-:W5:Y:S01]  /*ae70*/  LD.E.128 R72, desc[UR44][R72.64] ;  /* 0x0000002c48487980 */ /* 0x000f62000c101d00 */
[----:B------:R-:W-:Y:S02]  /*ae80*/  SHF.R.U64 R64, R64, 0x3, RZ ;  /* 0x0000000340407819 */ /* 0x000fe400000012ff */
[----:B------:R-:W-:Y:S01]  /*ae90*/  SHF.R.U64 R11, R11, 0x3, RZ ;  /* 0x000000030b0b7819 */ /* 0x000fe200000012ff */
[----:B------:R-:W0:Y:S01]  /*aea0*/  @P2 LDC R81, c[0x0][0xcec] ;  /* 0x00033b00ff512b82 */ /* 0x000e220000000800 */
[----:B------:R-:W-:-:S02]  /*aeb0*/  LOP3.LUT R9, R12, 0x380, RZ, 0xc0, !PT ;  /* 0x000003800c097812 */ /* 0x000fc400078ec0ff */
[----:B------:R-:W-:Y:S02]  /*aec0*/  SHF.R.U64 R52, R52, 0x3, RZ ;  /* 0x0000000334347819 */ /* 0x000fe400000012ff */
[----:B------:R-:W-:Y:S02]  /*aed0*/  SHF.R.U64 R56, R56, 0x3, RZ ;  /* 0x0000000338387819 */ /* 0x000fe400000012ff */
[----:B------:R-:W-:Y:S01]  /*aee0*/  SHF.R.U64 R60, R60, 0x3, RZ ;  /* 0x000000033c3c7819 */ /* 0x000fe200000012ff */
[----:B------:R-:W1:Y:S01]  /*aef0*/  @P2 LDC R83, c[0x0][0xcf0] ;  /* 0x00033c00ff532b82 */ /* 0x000e620000000800 */
[----:B------:R-:W-:Y:S02]  /*af00*/  SHF.R.U64 R68, R68, 0x3, RZ ;  /* 0x0000000344447819 */ /* 0x000fe400000012ff */
[----:B------:R-:W-:Y:S01]  /*af10*/  LOP3.LUT R64, R64, R65, RZ, 0x3c, !PT ;  /* 0x0000004140407212 */ /* 0x000fe200078e3cff */
[----:B------:R-:W-:Y:S01]  /*af20*/  IMAD.X R65, RZ, RZ, R5, P0 ;  /* 0x000000ffff417224 */ /* 0x000fe200000e0605 */
[----:B------:R-:W-:-:S02]  /*af30*/  LOP3.LUT R4, R11, R4, RZ, 0x3c, !PT ;  /* 0x000000040b047212 */ /* 0x000fc400078e3cff */
[----:B------:R-:W-:Y:S02]  /*af40*/  SHF.R.U64 R9, R9, 0x3, RZ ;  /* 0x0000000309097819 */ /* 0x000fe400000012ff */
[----:B------:R-:W-:Y:S01]  /*af50*/  ISETP.GE.AND P0, PT, R198, UR10, PT ;  /* 0x0000000ac6007c0c */ /* 0x000fe2000bf06270 */
        /* <DEDUP_REMOVED lines=9> */
[----:B------:R-:W-:Y:S01]  /*aff0*/  LOP3.LUT R76, R9, R12, RZ, 0x3c, !PT ;  /* 0x0000000c094c7212 */ /* 0x000fe200078e3cff */
[----:B------:R-:W-:Y:S01]  /*b000*/  IMAD.WIDE.U32 R8, R8, UR8, RZ ;  /* 0x0000000808087c25 */ /* 0x000fe2000f8e00ff */
[----:B------:R2:W5:Y:S01]  /*b010*/  LD.E.128 R12, desc[UR44][R4.64] ;  /* 0x0000002c040c7980 */ /* 0x000562000c101d00 */
[----:B------:R-:W-:Y:S01]  /*b020*/  ISETP.GE.AND P1, PT, R16, UR10, PT ;  /* 0x0000000a10007c0c */ /* 0x000fe2000bf26270 */
[----:B------:R-:W-:Y:S01]  /*b030*/  ULDC.64 UR8, c[0x0][0xbe8] ;  /* 0x0002fa0000087ab9 */ /* 0x000fe20000000a00 */
[----:B------:R-:W-:Y:S01]  /*b040*/  IMAD.IADD R9, R9, 0x1, R7 ;  /* 0x0000000109097824 */ /* 0x000fe200078e0207 */
[----:B------:R-:W-:Y:S01]  /*b050*/  LOP3.LUT R7, R10, 0xfffffff8, RZ, 0xc0, !PT ;  /* 0xfffffff80a077812 */ /* 0x000fe200078ec0ff */
[----:B------:R-:W5:Y:S01]  /*b060*/  LD.E.128 R52, desc[UR44][R52.64] ;  /* 0x0000002c34347980 */ /* 0x000f62000c101d00 */
[----:B------:R-:W-:-:S03]  /*b070*/  VIADD R152, R16, 0x1c0 ;  /* 0x000001c010987836 */ /* 0x000fc60000000000 */
[----:B------:R-:W5:Y:S01]  /*b080*/  LD.E.128 R56, desc[UR44][R56.64] ;  /* 0x0000002c38387980 */ /* 0x000f62000c101d00 */
[----:B--2---:R-:W-:Y:S02]  /*b090*/  SEL R5, RZ, 0xffffffff, P0 ;  /* 0xffffffffff057807 */ /* 0x004fe40000000000 */
[----:B------:R-:W-:Y:S01]  /*b0a0*/  ISETP.GE.AND P0, PT, R197, UR10, PT ;  /* 0x0000000ac5007c0c */ /* 0x000fe2000bf06270 */
[----:B------:R-:W5:Y:S02]  /*b0b0*/  LD.E.128 R60, desc[UR44][R60.64] ;  /* 0x0000002c3c3c7980 */ /* 0x000f64000c101d00 */
[----:B------:R-:W-:Y:S01]  /*b0c0*/  IMAD.SHL.U32 R11, R5, 0x2, RZ ;  /* 0x00000002050b7824 */ /* 0x000fe200078e00ff */
[----:B------:R-:W-:Y:S01]  /*b0d0*/  SEL R5, RZ, 0xffffffff, P0 ;  /* 0xffffffffff057807 */ /* 0x000fe20000000000 */
[----:B------:R-:W5:Y:S01]  /*b0e0*/  LD.E.128 R68, desc[UR44][R68.64] ;  /* 0x0000002c44447980 */ /* 0x000f62000c101d00 */
[----:B------:R-:W-:Y:S01]  /*b0f0*/  ISETP.GE.AND P0, PT, R196, UR10, PT ;  /* 0x0000000ac4007c0c */ /* 0x000fe2000bf06270 */
[----:B------:R-:W-:Y:S01]  /*b100*/  IMAD.IADD R10, R0, 0x1, -R7 ;  /* 0x00000001000a7824 */ /* 0x000fe200078e0a07 */
[----:B------:R-:W-:Y:S01]  /*b110*/  SEL R4, RZ, 0x1, P1 ;  /* 0x00000001ff047807 */ /* 0x000fe20000800000 */
[----:B------:R-:W5:Y:S01]  /*b120*/  LD.E.128 R76, desc[UR44][R76.64] ;  /* 0x0000002c4c4c7980 */ /* 0x000f62000c101d00 */
[----:B------:R-:W-:Y:S01]  /*b130*/  SEL R0, RZ, 0xffffffff, P0 ;  /* 0xffffffffff007807 */ /* 0x000fe20000000000 */
[----:B------:R-:W-:Y:S01]  /*b140*/  IMAD.SHL.U32 R5, R5, 0x4, RZ ;  /* 0x0000000405057824 */ /* 0x000fe200078e00ff */
[----:B------:R-:W-:Y:S01]  /*b150*/  LOP3.LUT R4, R11, 0x2, R4, 0xe2, !PT ;  /* 0x000000020b047812 */ /* 0x000fe200078ee204 */
[----:B------:R-:W-:Y:S01]  /*b160*/  IMAD.WIDE.U32 R8, R193, UR8, R8 ;  /* 0x00000008c1087c25 */ /* 0x000fe2000f8e0008 */
[----:B------:R-:W-:Y:S01]  /*b170*/  ISETP.GE.AND P1, PT, R195, UR10, PT ;  /* 0x0000000ac3007c0c */ /* 0x000fe2000bf26270 */
[----:B------:R-:W-:Y:S01]  /*b180*/  @!PT LDS RZ, [RZ] ;  /* 0x00000000fffff984 */ /* 0x000fe20000000800 */
[----:B------:R-:W-:Y:S01]  /*b190*/  @!PT LDS RZ, [RZ] ;  /* 0x00000000fffff984 */ /* 0x000fe20000000800 */
[----:B------:R-:W-:Y:S01]  /*b1a0*/  @!PT LDS RZ, [RZ] ;  /* 0x00000000fffff984 */ /* 0x000fe20000000800 */
[----:B------:R-:W-:Y:S01]  /*b1b0*/  @!PT LDS RZ, [RZ] ;  /* 0x00000000fffff984 */ /* 0x000fe20000000800 */
[----:B------:R2:W-:Y:S06]  /*b1c0*/  MEMBAR.ALL.CTA ;  /* 0x0000000000007992 */ /* 0x0005ec0000008000 */
[----:B--2---:R-:W2:Y:S01]  /*b1d0*/  FENCE.VIEW.ASYNC.S ;  /* 0x00000000000073c6 */ /* 0x004ea20000000000 */
[----:B------:R-:W-:Y:S01]  /*b1e0*/  IMAD.SHL.U32 R7, R0, 0x8, RZ ;  /* 0x0000000800077824 */ /* 0x000fe200078e00ff */
[----:B------:R-:W-:Y:S01]  /*b1f0*/  LOP3.LUT R4, R5, 0x4, R4, 0xe2, !PT ;  /* 0x0000000405047812 */ /* 0x000fe200078ee204 */
[----:B------:R-:W-:-:S02]  /*b200*/  IMAD.U32 R11, RZ, RZ, UR42 ;  /* 0x0000002aff0b7e24 */ /* 0x000fc4000f8e00ff */
[----:B------:R-:W-:Y:S01]  /*b210*/  IMAD R0, R10, 0x20, R3 ;  /* 0x000000200a007824 */ /* 0x000fe200078e0203 */
[----:B------:R-:W-:Y:S01]  /*b220*/  SHF.R.S32.HI R5, RZ, 0x1f, R192 ;  /* 0x0000001fff057819 */ /* 0x000fe200000114c0 */
[----:B------:R-:W-:Y:S01]  /*b230*/  IMAD R9, R193, UR9, R9 ;  /* 0x00000009c1097c24 */ /* 0x000fe2000f8e0209 */
[----:B------:R-:W-:Y:S01]  /*b240*/  LOP3.LUT R4, R7, 0x8, R4, 0xe2, !PT ;  /* 0x0000000807047812 */ /* 0x000fe200078ee204 */
[----:B------:R-:W-:Y:S01]  /*b250*/  IMAD R10, R11, 0x40, R0 ;  /* 0x000000400b0a7824 */ /* 0x000fe200078e0200 */
[----:B------:R-:W-:Y:S01]  /*b260*/  ULDC.64 UR8, c[0x0][0xbf0] ;  /* 0x0002fc0000087ab9 */ /* 0x000fe20000000a00 */
[----:B------:R-:W-:Y:S01]  /*b270*/  SEL R7, RZ, 0xffffffff, P1 ;  /* 0xffffffffff077807 */ /* 0x000fe20000800000 */
[----:B------:R-:W-:Y:S01]  /*b280*/  IMAD R5, R5, UR8, RZ ;  /* 0x0000000805057c24 */ /* 0x000fe2000f8e02ff */
[----:B------:R-:W-:Y:S01]  /*b290*/  ISETP.GE.AND P0, PT, R194, UR10, PT ;  /* 0x0000000ac2007c0c */ /* 0x000fe2000bf06270 */
[----:B0-----:R-:W-:-:S04]  /*b2a0*/  @P2 IMAD.HI.U32 R0, R10, R81, RZ ;  /* 0x000000510a002227 */ /* 0x001fc800078e00ff */
[----:B------:R-:W-:Y:S02]  /*b2b0*/  IMAD R11, R192, UR9, R5 ;  /* 0x00000009c00b7c24 */ /* 0x000fe4000f8e0205 */
[----:B------:R-:W-:Y:S01]  /*b2c0*/  IMAD.SHL.U32 R81, R7, 0x10, RZ ;  /* 0x0000001007517824 */ /* 0x000fe200078e00ff */
[----:B------:R-:W-:Y:S01]  /*b2d0*/  SEL R7, RZ, 0xffffffff, P0 ;  /* 0xffffffffff077807 */ /* 0x000fe20000000000 */
[----:B------:R-:W-:Y:S01]  /*b2e0*/  IMAD.MOV.U32 R5, RZ, RZ, R10 ;  /* 0x000000ffff057224 */ /* 0x000fe200078e000a */
[----:B-1----:R-:W-:Y:S02]  /*b2f0*/  @P2 SHF.R.U32.HI R5, RZ, R83, R0 ;  /* 0x00000053ff052219 */ /* 0x002fe40000011600 */
[----:B------:R-:W-:Y:S01]  /*b300*/  LOP3.LUT R4, R81, 0x10, R4, 0xe2, !PT ;  /* 0x0000001051047812 */ /* 0x000fe200078ee204 */
[----:B------:R-:W-:Y:S01]  /*b310*/  IMAD.SHL.U32 R81, R7, 0x20, RZ ;  /* 0x0000002007517824 */ /* 0x000fe200078e00ff */
[--C-:B------:R-:W-:Y:S01]  /*b320*/  SHF.R.S32.HI R0, RZ, 0x1f, R5.reuse ;  /* 0x0000001fff007819 */ /* 0x100fe20000011405 */
[----:B------:R-:W-:-:S02]  /*b330*/  IMAD.MOV R7, RZ, RZ, -R5 ;  /* 0x000000ffff077224 */ /* 0x000fc400078e0a05 */
[----:B------:R-:W-:Y:S01]  /*b340*/  IMAD.WIDE.U32 R8, R192, UR8, R8 ;  /* 0x00000008c0087c25 */ /* 0x000fe2000f8e0008 */
[----:B------:R-:W-:-:S03]  /*b350*/  ULDC.64 UR8, c[0x0][0xbe0] ;  /* 0x0002f80000087ab9 */ /* 0x000fc60000000a00 */
[----:B------:R-:W-:Y:S02]  /*b360*/  IMAD R0, R0, UR8, RZ ;  /* 0x0000000800007c24 */ /* 0x000fe4000f8e02ff */
[----:B------:R-:W-:Y:S02]  /*b370*/  IMAD R7, R18, R7, R10 ;  /* 0x0000000712077224 */ /* 0x000fe400078e020a */
[----:B------:R-:W-:Y:S01]  /*b380*/  IMAD.IADD R9, R9, 0x1, R11 ;  /* 0x0000000109097824 */ /* 0x000fe200078e020b */
[----:B------:R-:W-:Y:S01]  /*b390*/  ISETP.GE.AND P0, PT, R153, UR10, PT ;  /* 0x0000000a99007c0c */ /* 0x000fe2000bf06270 */
[C---:B------:R-:W-:Y:S01]  /*b3a0*/  IMAD R11, R5.reuse, UR9, R0 ;  /* 0x00000009050b7c24 */ /* 0x040fe2000f8e0200 */
[----:B------:R-:W-:Y:S01]  /*b3b0*/  SHF.R.S32.HI R0, RZ, 0x1f, R7 ;  /* 0x0000001fff007819 */ /* 0x000fe20000011407 */
[----:B------:R-:W-:Y:S01]  /*b3c0*/  IMAD.WIDE.U32 R8, R5, UR8, R8 ;  /* 0x0000000805087c25 */ /* 0x000fe2000f8e0008 */
[----:B------:R-:W-:Y:S01]  /*b3d0*/  ULDC.64 UR8, c[0x0][0xbd8] ;  /* 0x0002f60000087ab9 */ /* 0x000fe20000000a00 */
[----:B------:R-:W-:-:S02]  /*b3e0*/  LOP3.LUT R4, R81, 0x20, R4, 0xe2, !PT ;  /* 0x0000002051047812 */ /* 0x000fc400078ee204 */
[----:B------:R-:W-:Y:S01]  /*b3f0*/  IMAD.U32 R80, RZ, RZ, UR42 ;  /* 0x0000002aff507e24 */ /* 0x000fe2000f8e00ff */
[----:B------:R-:W-:Y:S01]  /*b400*/  SEL R5, RZ, 0x40, P0 ;  /* 0x00000040ff057807 */ /* 0x000fe20000000000 */
[----:B------:R-:W-:Y:S01]  /*b410*/  IMAD.IADD R9, R9, 0x1, R11 ;  /* 0x0000000109097824 */ /* 0x000fe200078e020b */
[----:B------:R-:W-:Y:S01]  /*b420*/  ISETP.GE.AND P0, PT, R152, UR10, PT ;  /* 0x0000000a98007c0c */ /* 0x000fe2000bf06270 */
[----:B------:R-:W-:Y:S02]  /*b430*/  IMAD R10, R0, UR8, RZ ;  /* 0x00000008000a7c24 */ /* 0x000fe4000f8e02ff */
[----:B------:R-:W-:Y:S02]  /*b440*/  IMAD R81, R80, 0x40, R3 ;  /* 0x0000004050517824 */ /* 0x000fe400078e0203 */
        /* <DEDUP_REMOVED lines=12> */
[----:B--2---:R0:W1:Y:S01]  /*b510*/  SHFL.IDX PT, R4, R18, RZ, 0x181f ;  /* 0x00181fff12047589 */ /* 0x00406200000e0000 */
[----:B------:R-:W-:Y:S02]  /*b520*/  BSSY B1, `(.L_x_4240) ;  /* 0x000002b000017945 */ /* 0x000fe40003800000 */
[----:B------:R-:W-:Y:S01]  /*b530*/  SYNCS.ARRIVE.TRANS64.RED.A1T0 RZ, [UR7], RZ ;  /* 0x000000ffffff79a7 */ /* 0x000fe20008100407 */
[----:B------:R0:W2:Y:S01]  /*b540*/  SHFL.IDX PT, R5, R80, RZ, 0x181f ;  /* 0x00181fff50057589 */ /* 0x0000a200000e0000 */
[----:B------:R-:W-:Y:S02]  /*b550*/  LOP3.LUT R3, R0, R3, RZ, 0xfc, !PT ;  /* 0x0000000300037212 */ /* 0x000fe400078efcff */
[----:B------:R-:W-:Y:S01]  /*b560*/  SHF.R.S32.HI R154, RZ, 0x1f, R198 ;  /* 0x0000001fff9a7819 */ /* 0x000fe200000114c6 */
        /* <DEDUP_REMOVED lines=8> */
[----:B-1----:R-:W-:Y:S01]  /*b5f0*/  @!P1 LEA R8, P2, R198, R4, 0x1 ;  /* 0x00000004c6089211 */ /* 0x002fe200078408ff */
[----:B--2---:R-:W-:-:S03]  /*b600*/  @!P0 IMAD.WIDE R10, R16, 0x2, R4 ;  /* 0x00000002100a8825 */ /* 0x004fc600078e0204 */
[----:B------:R-:W-:Y:S02]  /*b610*/  @!P1 LEA.HI.X R9, R198, R5, R154, 0x1, P2 ;  /* 0x00000005c6099211 */ /* 0x000fe400010f0c9a */
[----:B------:R-:W-:Y:S01]  /*b620*/  ISETP.GE.AND P2, PT, R195, UR10, PT ;  /* 0x0000000ac3007c0c */ /* 0x000fe2000bf46270 */
[----:B-----5:R1:W-:Y:S01]  /*b630*/  @!P0 ST.E.128 desc[UR44][R10.64], R12 ;  /* 0x0000000c0a008985 */ /* 0x0203e2000c101d2c */
[----:B------:R-:W-:-:S03]  /*b640*/  LOP3.LUT P0, RZ, R0, 0x40, RZ, 0xc0, !PT ;  /* 0x0000004000ff7812 */ /* 0x000fc6000780c0ff */
[----:B------:R2:W-:Y:S01]  /*b650*/  @!P1 ST.E.128 desc[UR44][R8.64], R24 ;  /* 0x0000001808009985 */ /* 0x0005e2000c101d2c */
[----:B------:R-:W-:Y:S02]  /*b660*/  ISETP.GE.AND P1, PT, R194, UR10, PT ;  /* 0x0000000ac2007c0c */ /* 0x000fe4000bf26270 */
[CC--:B-1----:R-:W-:Y:S02]  /*b670*/  @!P3 LEA R14, P6, R196.reuse, R4.reuse, 0x1 ;  /* 0x00000004c40eb211 */ /* 0x0c2fe400078c08ff */
[CC--:B--2---:R-:W-:Y:S02]  /*b680*/  @!P4 LEA R24, P5, R197.reuse, R4.reuse, 0x1 ;  /* 0x00000004c518c211 */ /* 0x0c4fe400078a08ff */
[-C--:B------:R-:W-:Y:S02]  /*b690*/  @!P3 LEA.HI.X R15, R196, R5.reuse, R85, 0x1, P6 ;  /* 0x00000005c40fb211 */ /* 0x080fe400030f0c55 */
[----:B------:R-:W-:Y:S02]  /*b6a0*/  @!P4 LEA.HI.X R25, R197, R5, R7, 0x1, P5 ;  /* 0x00000005c519c211 */ /* 0x000fe400028f0c07 */
[----:B------:R-:W-:-:S02]  /*b6b0*/  @!P2 LEA R12, P5, R195, R4, 0x1 ;  /* 0x00000004c30ca211 */ /* 0x000fc400078a08ff */
[----:B------:R-:W-:Y:S01]  /*b6c0*/  LOP3.LUT P6, RZ, R3, 0x80, RZ, 0xc0, !PT ;  /* 0x0000008003ff7812 */ /* 0x000fe200078cc0ff */
[----:B------:R3:W-:Y:S01]  /*b6d0*/  @!P4 ST.E.128 desc[UR44][R24.64], R32 ;  /* 0x000000201800c985 */ /* 0x0007e2000c101d2c */
[-C--:B------:R-:W-:Y:S02]  /*b6e0*/  @!P2 LEA.HI.X R13, R195, R5.reuse, R83, 0x1, P5 ;  /* 0x00000005c30da211 */ /* 0x080fe400028f0c53 */
[----:B------:R-:W-:Y:S01]  /*b6f0*/  SHF.R.S32.HI R7, RZ, 0x1f, R194 ;  /* 0x0000001fff077819 */ /* 0x000fe200000114c2 */
[----:B------:R3:W-:Y:S01]  /*b700*/  @!P3 ST.E.128 desc[UR44][R14.64], R40 ;  /* 0x000000280e00b985 */ /* 0x0007e2000c101d2c */
[C---:B------:R-:W-:Y:S02]  /*b710*/  @!P1 LEA R10, P5, R194.reuse, R4, 0x1 ;  /* 0x00000004c20a9211 */ /* 0x040fe400078a08ff */
[----:B------:R-:W-:Y:S01]  /*b720*/  SHF.R.S32.HI R9, RZ, 0x1f, R153 ;  /* 0x0000001fff097819 */ /* 0x000fe20000011499 */
[----:B------:R3:W-:Y:S01]  /*b730*/  @!P2 ST.E.128 desc[UR44][R12.64], R48 ;  /* 0x000000300c00a985 */ /* 0x0007e2000c101d2c */
[----:B------:R-:W-:-:S02]  /*b740*/  @!P1 LEA.HI.X R11, R194, R5, R7, 0x1, P5 ;  /* 0x00000005c20b9211 */ /* 0x000fc400028f0c07 */
[CC--:B------:R-:W-:Y:S02]  /*b750*/  @P0 LEA R8, P5, R153.reuse, R4.reuse, 0x1 ;  /* 0x0000000499080211 */ /* 0x0c0fe400078a08ff */
[----:B------:R-:W-:Y:S01]  /*b760*/  SHF.R.S32.HI R7, RZ, 0x1f, R152 ;  /* 0x0000001fff077819 */ /* 0x000fe20000011498 */
[----:B------:R3:W-:Y:S01]  /*b770*/  @!P1 ST.E.128 desc[UR44][R10.64], R56 ;  /* 0x000000380a009985 */ /* 0x0007e2000c101d2c */
[----:B------:R-:W-:Y:S02]  /*b780*/  @P0 LEA.HI.X R9, R153, R5, R9, 0x1, P5 ;  /* 0x0000000599090211 */ /* 0x000fe400028f0c09 */
[----:B------:R-:W-:-:S03]  /*b790*/  @P6 LEA R4, P5, R152, R4, 0x1 ;  /* 0x0000000498046211 */ /* 0x000fc600078a08ff */
[----:B------:R3:W-:Y:S01]  /*b7a0*/  @P0 ST.E.128 desc[UR44][R8.64], R64 ;  /* 0x0000004008000985 */ /* 0x0007e2000c101d2c */
[----:B------:R-:W-:-:S05]  /*b7b0*/  @P6 LEA.HI.X R5, R152, R5, R7, 0x1, P5 ;  /* 0x0000000598056211 */ /* 0x000fca00028f0c07 */
[----:B------:R3:W-:Y:S04]  /*b7c0*/  @P6 ST.E.128 desc[UR44][R4.64], R72 ;  /* 0x0000004804006985 */ /* 0x0007e8000c101d2c */
.L_x_4241:
[----:B------:R-:W-:Y:S05]  /*b7d0*/  BSYNC B1 ;  /* 0x0000000000017941 */ /* 0x000fea0003800000 */
.L_x_4240:
[----:B------:R-:W-:Y:S01]  /*b7e0*/  VIADD R7, R81, 0x20 ;  /* 0x0000002051077836 */ /* 0x000fe20000000000 */
[----:B--23--:R2:W3:Y:S04]  /*b7f0*/  SHFL.IDX PT, R5, R80, 0x1, 0x181f ;  /* 0x00381f0050057f89 */ /* 0x00c4e800000e0000 */
[----:B------:R-:W-:Y:S01]  /*b800*/  ISETP.GE.AND P0, PT, R7, R82, PT ;  /* 0x000000520700720c */ /* 0x000fe20003f06270 */
[----:B-1----:R2:W1:-:S12]  /*b810*/  SHFL.IDX PT, R4, R18, 0x1, 0x181f ;  /* 0x00381f0012047f89 */ /* 0x00245800000e0000 */
[----:B--2---:R-:W-:Y:S05]  /*b820*/  @P0 BRA `(.L_x_4242) ;  /* 0x0000002800000947 */ /* 0x004fea0003800000 */
[----:B------:R-:W-:Y:S02]  /*b830*/  ISETP.GE.AND P0, PT, R198, UR10, PT ;  /* 0x0000000ac6007c0c */ /* 0x000fe4000bf06270 */
[----:B------:R-:W-:Y:S02]  /*b840*/  ISETP.GE.AND P5, PT, R16, UR10, PT ;  /* 0x0000000a10007c0c */ /* 0x000fe4000bfa6270 */
[----:B------:R-:W-:Y:S02]  /*b850*/  ISETP.GE.AND P2, PT, R197, UR10, PT ;  /* 0x0000000ac5007c0c */ /* 0x000fe4000bf46270 */
[----:B------:R-:W-:Y:S02]  /*b860*/  ISETP.GE.AND P1, PT, R196, UR10, PT ;  /* 0x0000000ac4007c0c */ /* 0x000fe4000bf26270 */
[----:B------:R-:W-:Y:S02]  /*b870*/  ISETP.GE.AND P3, PT, R195, UR10, PT ;  /* 0x0000000ac3007c0c */ /* 0x000fe4000bf66270 */
[----:B------:R-:W-:-:S02]  /*b880*/  SHF.R.S32.HI R7, RZ, 0x1f, R197 ;  /* 0x0000001fff077819 */ /* 0x000fc400000114c5 */
[----:B-----5:R-:W-:Y:S02]  /*b890*/  SHF.R.S32.HI R27, RZ, 0x1f, R194 ;  /* 0x0000001fff1b7819 */ /* 0x020fe400000114c2 */
[----:B-1----:R-:W-:Y:S01]  /*b8a0*/  @!P0 LEA R10, P4, R198, R4, 0x1 ;  /* 0x00000004c60a8211 */ /* 0x002fe200078808ff */
[----:B---3--:R-:W-:Y:S01]  /*b8b0*/  @!P5 IMAD.WIDE R8, R16, 0x2, R4 ;  /* 0x000000021008d825 */ /* 0x008fe200078e0204 */
[----:B------:R-:W-:Y:S02]  /*b8c0*/  SHF.R.S32.HI R33, RZ, 0x1f, R153 ;  /* 0x0000001fff217819 */ /* 0x000fe40000011499 */
[----:B------:R-:W-:Y:S02]  /*b8d0*/  @!P0 LEA.HI.X R11, R198, R5, R154, 0x1, P4 ;  /* 0x00000005c60b8211 */ /* 0x000fe400020f0c9a */
[----:B------:R-:W-:Y:S01]  /*b8e0*/  ISETP.GE.AND P4, PT, R194, UR10, PT ;  /* 0x0000000ac2007c0c */ /* 0x000fe2000bf86270 */
[----:B------:R1:W-:Y:S01]  /*b8f0*/  @!P5 ST.E.128 desc[UR44][R8.64], R20 ;  /* 0x000000140800d985 */ /* 0x0003e2000c101d2c */
[----:B------:R-:W-:-:S02]  /*b900*/  LOP3.LUT P5, RZ, R0, 0x40, RZ, 0xc0, !PT ;  /* 0x0000004000ff7812 */ /* 0x000fc400078ac0ff */
[CC--:B------:R-:W-:Y:S01]  /*b910*/  @!P2 LEA R12, P6, R197.reuse, R4.reuse, 0x1 ;  /* 0x00000004c50ca211 */ /* 0x0c0fe200078c08ff */
[----:B------:R2:W-:Y:S01]  /*b920*/  @!P0 ST.E.128 desc[UR44][R10.64], R28 ;  /* 0x0000001c0a008985 */ /* 0x0005e2000c101d2c */
[----:B------:R-:W-:Y:S02]  /*b930*/  SHF.R.S32.HI R0, RZ, 0x1f, R195 ;  /* 0x0000001fff007819 */ /* 0x000fe400000114c3 */
[----:B------:R-:W-:Y:S02]  /*b940*/  @!P2 LEA.HI.X R13, R197, R5, R7, 0x1, P6 ;  /* 0x00000005c50da211 */ /* 0x000fe400030f0c07 */
[----:B------:R-:W-:Y:S02]  /*b950*/  SHF.R.S32.HI R7, RZ, 0x1f, R196 ;  /* 0x0000001fff077819 */ /* 0x000fe400000114c4 */
[-C--:B------:R-:W-:Y:S01]  /*b960*/  @!P1 LEA R14, P6, R196, R4.reuse, 0x1 ;  /* 0x00000004c40e9211 */ /* 0x080fe200078c08ff */
[----:B------:R2:W-:Y:S01]  /*b970*/  @!P2 ST.E.128 desc[UR44][R12.64], R36 ;  /* 0x000000240c00a985 */ /* 0x0005e2000c101d2c */
[----:B------:R-:W-:-:S02]  /*b980*/  @!P3 LEA R24, P2, R195, R4, 0x1 ;  /* 0x00000004c318b211 */ /* 0x000fc400078408ff */
[-C--:B------:R-:W-:Y:S02]  /*b990*/  @!P4 LEA R26, P0, R194, R4.reuse, 0x1 ;  /* 0x00000004c21ac211 */ /* 0x080fe400078008ff */
[-C--:B------:R-:W-:Y:S02]  /*b9a0*/  @!P1 LEA.HI.X R15, R196, R5.reuse, R7, 0x1, P6 ;  /* 0x00000005c40f9211 */ /* 0x080fe400030f0c07 */
[----:B-1----:R-:W-:Y:S02]  /*b9b0*/  @P5 LEA R8, P6, R153, R4, 0x1 ;  /* 0x0000000499085211 */ /* 0x002fe400078c08ff */
[-C--:B------:R-:W-:Y:S01]  /*b9c0*/  @!P3 LEA.HI.X R25, R195, R5.reuse, R0, 0x1, P2 ;  /* 0x00000005c319b211 */ /* 0x080fe200010f0c00 */
[----:B------:R2:W-:Y:S01]  /*b9d0*/  @!P1 ST.E.128 desc[UR44][R14.64], R44 ;  /* 0x0000002c0e009985 */ /* 0x0005e2000c101d2c */
[-C--:B------:R-:W-:Y:S02]  /*b9e0*/  @!P4 LEA.HI.X R27, R194, R5.reuse, R27, 0x1, P0 ;  /* 0x00000005c21bc211 */ /* 0x080fe400000f0c1b */
[----:B------:R-:W-:Y:S01]  /*b9f0*/  @P5 LEA.HI.X R9, R153, R5, R33, 0x1, P6 ;  /* 0x0000000599095211 */ /* 0x000fe200030f0c21 */
[----:B------:R2:W-:Y:S01]  /*ba00*/  @!P3 ST.E.128 desc[UR44][R24.64], R52 ;  /* 0x000000341800b985 */ /* 0x0005e2000c101d2c */
[----:B------:R-:W-:-:S03]  /*ba10*/  LOP3.LUT P0, RZ, R3, 0x80, RZ, 0xc0, !PT ;  /* 0x0000008003ff7812 */ /* 0x000fc6000780c0ff */
[----:B------:R2:W-:Y:S04]  /*ba20*/  @!P4 ST.E.128 desc[UR44][R26.64], R60 ;  /* 0x0000003c1a00c985 */ /* 0x0005e8000c101d2c */
[----:B------:R2:W-:Y:S06]  /*ba30*/  @P5 ST.E.128 desc[UR44][R8.64], R68 ;  /* 0x0000004408005985 */ /* 0x0005ec000c101d2c */
[----:B------:R-:W-:Y:S05]  /*ba40*/  @!P0 BRA `(.L_x_4242) ;  /* 0x0000002400788947 */ /* 0x000fea0003800000 */
[----:B------:R-:W-:Y:S02]  /*ba50*/  LEA R4, P0, R152, R4, 0x1 ;  /* 0x0000000498047211 */ /* 0x000fe400078008ff */
[----:B------:R-:W-:-:S04]  /*ba60*/  SHF.R.S32.HI R3, RZ, 0x1f, R152 ;  /* 0x0000001fff037819 */ /* 0x000fc80000011498 */
[----:B------:R-:W-:-:S05]  /*ba70*/  LEA.HI.X R5, R152, R5, R3, 0x1, P0 ;  /* 0x0000000598057211 */ /* 0x000fca00000f0c03 */
[----:B------:R4:W-:Y:S01]  /*ba80*/  ST.E.128 desc[UR44][R4.64], R76 ;  /* 0x0000004c04007985 */ /* 0x0009e2000c101d2c */
[----:B------:R-:W-:Y:S05]  /*ba90*/  BRA `(.L_x_4242) ;  /* 0x0000002400647947 */ /* 0x000fea0003800000 */
.L_x_4239:
[----:B------:R-:W2:Y:S01]  /*baa0*/  LDL R0, [R1+0x2c] ;  /* 0x00002c0001007983 */ /* 0x000ea20000100800 */
[----:B------:R-:W-:Y:S01]  /*bab0*/  ULDC.64 UR8, c[0x0][0xc08] ;  /* 0x0003020000087ab9 */ /* 0x000fe20000000a00 */
[----:B0-----:R-:W-:Y:S01]  /*bac0*/  SHF.R.S32.HI R3, RZ, 0x1f, R192 ;  /* 0x0000001fff037819 */ /* 0x001fe200000114c0 */
[----:B------:R-:W-:Y:S01]  /*bad0*/  IMAD R7, R7, UR8, RZ ;  /* 0x0000000807077c24 */ /* 0x000fe2000f8e02ff */
[----:B------:R-:W-:Y:S01]  /*bae0*/  ULDC.64 UR10, c[0x0][0xc40] ;  /* 0x00031000000a7ab9 */ /* 0x000fe20000000a00 */
[----:B------:R-:W-:Y:S01]  /*baf0*/  IMAD.U32 R4, RZ, RZ, UR42 ;  /* 0x0000002aff047e24 */ /* 0x000fe2000f8e00ff */
[----:B------:R-:W-:Y:S01]  /*bb00*/  ULDC.64 UR12, c[0x0][0xc30] ;  /* 0x00030c00000c7ab9 */ /* 0x000fe20000000a00 */
[C---:B------:R-:W-:Y:S01]  /*bb10*/  IMAD R7, R8.reuse, UR9, R7 ;  /* 0x0000000908077c24 */ /* 0x040fe2000f8e0207 */
[----:B------:R-:W-:Y:S01]  /*bb20*/  BSSY B1, `(.L_x_4243) ;  /* 0x00000d5000017945 */ /* 0x000fe20003800000 */
[----:B------:R-:W-:Y:S01]  /*bb30*/  IMAD.WIDE.U32 R8, R8, UR8, RZ ;  /* 0x0000000808087c25 */ /* 0x000fe2000f8e00ff */
[----:B------:R-:W-:Y:S01]  /*bb40*/  ULDC.64 UR8, c[0x0][0xc38] ;  /* 0x00030e0000087ab9 */ /* 0x000fe20000000a00 */
[----:B------:R-:W-:-:S02]  /*bb50*/  SHF.R.S32.HI R22, RZ, 0x1f, R201 ;  /* 0x0000001fff167819 */ /* 0x000fc400000114c9 */
[----:B------:R-:W-:Y:S01]  /*bb60*/  IMAD.IADD R9, R9, 0x1, R7 ;  /* 0x0000000109097824 */ /* 0x000fe200078e0207 */
[----:B------:R-:W-:Y:S01]  /*bb70*/  SHF.R.S32.HI R23, RZ, 0x1f, R202 ;  /* 0x0000001fff177819 */ /* 0x000fe200000114ca */
[----:B------:R-:W-:Y:S01]  /*bb80*/  IMAD R3, R3, UR10, RZ ;  /* 0x0000000a03037c24 */ /* 0x000fe2000f8e02ff */
[----:B------:R-:W-:Y:S01]  /*bb90*/  SHF.R.S32.HI R152, RZ, 0x1f, R203 ;  /* 0x0000001fff987819 */ /* 0x000fe200000114cb */
[C---:B------:R-:W-:Y:S01]  /*bba0*/  IMAD.WIDE.U32 R8, R193.reuse, UR8, R8 ;  /* 0x00000008c1087c25 */ /* 0x040fe2000f8e0008 */
[----:B------:R-:W-:Y:S01]  /*bbb0*/  ULDC UR8, c[0x0][0xce8] ;  /* 0x00033a0000087ab9 */ /* 0x000fe20000000800 */
[----:B------:R-:W-:Y:S01]  /*bbc0*/  SHF.R.S32.HI R153, RZ, 0x1f, R204 ;  /* 0x0000001fff997819 */ /* 0x000fe200000114cc */
[----:B------:R-:W-:Y:S01]  /*bbd0*/  UISETP.NE.AND UP0, UPT, UR8, 0x1, UPT ;  /* 0x000000010800788c */ /* 0x000fe2000bf05270 */
[----:B------:R-:W-:Y:S01]  /*bbe0*/  IMAD R9, R193, UR9, R9 ;  /* 0x00000009c1097c24 */ /* 0x000fe2000f8e0209 */
[----:B------:R-:W-:Y:S01]  /*bbf0*/  UIMAD UR6, UR6, UR8, URZ ;  /* 0x00000008060672a4 */ /* 0x000fe2000f8e023f */
[C---:B------:R-:W-:Y:S01]  /*bc00*/  IMAD R3, R192.reuse, UR11, R3 ;  /* 0x0000000bc0037c24 */ /* 0x040fe2000f8e0203 */
[----:B------:R-:W-:Y:S01]  /*bc10*/  SHF.R.S32.HI R154, RZ, 0x1f, R205 ;  /* 0x0000001fff9a7819 */ /* 0x000fe200000114cd */
[----:B------:R-:W-:Y:S01]  /*bc20*/  IMAD.WIDE.U32 R8, R192, UR10, R8 ;  /* 0x0000000ac0087c25 */ /* 0x000fe2000f8e0008 */
[----:B------:R-:W-:Y:S01]  /*bc30*/  PLOP3.LUT P0, PT, PT, PT, UP0, 0x80, 0x0 ;  /* 0x000000000000781c */ /* 0x000fe20003f0f008 */
[----:B------:R-:W-:Y:S01]  /*bc40*/  ULDC.64 UR10, c[0x0][0xc48] ;  /* 0x00031200000a7ab9 */ /* 0x000fe20000000a00 */
[----:B------:R-:W-:Y:S01]  /*bc50*/  SHF.R.S32.HI R155, RZ, 0x1f, R206 ;  /* 0x0000001fff9b7819 */ /* 0x000fe200000114ce */
[----:B------:R-:W-:Y:S01]  /*bc60*/  IMAD.IADD R9, R9, 0x1, R3 ;  /* 0x0000000109097824 */ /* 0x000fe200078e0203 */
[----:B------:R-:W-:Y:S01]  /*bc70*/  SHF.R.S32.HI R156, RZ, 0x1f, R207 ;  /* 0x0000001fff9c7819 */ /* 0x000fe200000114cf */
[----:B------:R-:W-:Y:S01]  /*bc80*/  @UP0 ULDC UR7, c[0x0][0xcec] ;  /* 0x00033b0000070ab9 */ /* 0x000fe20000000800 */
[----:B------:R-:W-:Y:S01]  /*bc90*/  VIADD R178, R19, 0x10 ;  /* 0x0000001013b27836 */ /* 0x000fe20000000000 */
[----:B------:R-:W-:Y:S01]  /*bca0*/  SHF.R.S32.HI R157, RZ, 0x1f, R208 ;  /* 0x0000001fff9d7819 */ /* 0x000fe200000114d0 */
[----:B------:R-:W-:Y:S01]  /*bcb0*/  IMAD.WIDE.U32 R8, R199, UR10, R8 ;  /* 0x0000000ac7087c25 */ /* 0x000fe2000f8e0008 */
[----:B------:R-:W-:-:S02]  /*bcc0*/  SHF.R.S32.HI R158, RZ, 0x1f, R209 ;  /* 0x0000001fff9e7819 */ /* 0x000fc400000114d1 */
[----:B------:R-:W-:Y:S01]  /*bcd0*/  SHF.R.S32.HI R159, RZ, 0x1f, R210 ;  /* 0x0000001fff9f7819 */ /* 0x000fe200000114d2 */
[----:B------:R-:W-:Y:S01]  /*bce0*/  IMAD R9, R199, UR11, R9 ;  /* 0x0000000bc7097c24 */ /* 0x000fe2000f8e0209 */
[----:B------:R-:W-:Y:S01]  /*bcf0*/  ULDC.64 UR10, c[0x0][0xc28] ;  /* 0x00030a00000a7ab9 */ /* 0x000fe20000000a00 */
[C---:B------:R-:W-:Y:S01]  /*bd00*/  VIADD R180, R19.reuse, 0x8 ;  /* 0x0000000813b47836 */ /* 0x040fe20000000000 */
[----:B------:R-:W-:Y:S01]  /*bd10*/  SHF.R.S32.HI R160, RZ, 0x1f, R211 ;  /* 0x0000001fffa07819 */ /* 0x000fe200000114d3 */
[C---:B------:R-:W-:Y:S01]  /*bd20*/  VIADD R177, R19.reuse, 0x10 ;  /* 0x0000001013b17836 */ /* 0x040fe20000000000 */
[----:B------:R-:W-:Y:S01]  /*bd30*/  SHF.R.S32.HI R161, RZ, 0x1f, R212 ;  /* 0x0000001fffa17819 */ /* 0x000fe200000114d4 */
[----:B------:R-:W-:Y:S01]  /*bd40*/  VIADD R179, R19, 0x8 ;  /* 0x0000000813b37836 */ /* 0x000fe20000000000 */
        /* <DEDUP_REMOVED lines=19> */
[----:B------:R-:W-:Y:S01]  /*be80*/  SHF.R.S32.HI R181, RZ, 0x1f, R19 ;  /* 0x0000001fffb57819 */ /* 0x000fe20000011413 */
[----:B--2---:R-:W-:-:S04]  /*be90*/  IMAD R4, R4, 0x40, R0 ;  /* 0x0000004004047824 */ /* 0x004fc800078e0200 */
[----:B------:R-:W-:Y:S01]  /*bea0*/  @P0 IMAD.HI.U32 R0, R4, UR7, RZ ;  /* 0x0000000704000c27 */ /* 0x000fe2000f8e00ff */
[----:B------:R-:W-:-:S03]  /*beb0*/  @UP0 ULDC UR7, c[0x0][0xcf0] ;  /* 0x00033c0000070ab9 */ /* 0x000fc60000000800 */
[----:B------:R-:W-:Y:S01]  /*bec0*/  IMAD.MOV.U32 R3, RZ, RZ, R4 ;  /* 0x000000ffff037224 */ /* 0x000fe200078e0004 */
[----:B------:R-:W-:Y:S01]  /*bed0*/  @P0 SHF.R.U32.HI R3, RZ, UR7, R0 ;  /* 0x00000007ff030c19 */ /* 0x000fe20008011600 */
[----:B------:R-:W-:-:S03]  /*bee0*/  UIADD3 UR7, UR41, 0x38820, URZ ;  /* 0x0003882029077890 */ /* 0x000fc6000fffe03f */
[--C-:B------:R-:W-:Y:S01]  /*bef0*/  SHF.R.S32.HI R0, RZ, 0x1f, R3.reuse ;  /* 0x0000001fff007819 */ /* 0x100fe20000011403 */
[----:B------:R-:W-:Y:S01]  /*bf00*/  IMAD.MOV R5, RZ, RZ, -R3 ;  /* 0x000000ffff057224 */ /* 0x000fe200078e0a03 */
[----:B------:R-:W-:Y:S01]  /*bf10*/  UPRMT UR7, URZ, 0x654, UR7 ;  /* 0x000006543f077896 */ /* 0x000fe20008000007 */
[----:B------:R-:W-:-:S04]  /*bf20*/  IMAD.WIDE.U32 R8, R3, UR12, R8 ;  /* 0x0000000c03087c25 */ /* 0x000fc8000f8e0008 */
[----:B------:R-:W-:Y:S02]  /*bf30*/  IMAD R0, R0, UR12, RZ ;  /* 0x0000000c00007c24 */ /* 0x000fe4000f8e02ff */
[----:B------:R-:W-:Y:S02]  /*bf40*/  IMAD R5, R5, UR8, R4 ;  /* 0x0000000805057c24 */ /* 0x000fe4000f8e0204 */
[----:B------:R-:W-:Y:S01]  /*bf50*/  IMAD R7, R3, UR13, R0 ;  /* 0x0000000d03077c24 */ /* 0x000fe2000f8e0200 */
[----:B------:R-:W-:Y:S01]  /*bf60*/  SYNCS.ARRIVE.TRANS64.RED.A1T0 RZ, [UR7], RZ ;  /* 0x000000ffffff79a7 */ /* 0x000fe20008100407 */
[----:B------:R-:W-:Y:S01]  /*bf70*/  IMAD.U32 R4, RZ, RZ, UR42 ;  /* 0x0000002aff047e24 */ /* 0x000fe2000f8e00ff */
[----:B------:R-:W-:Y:S01]  /*bf80*/  SHF.R.S32.HI R0, RZ, 0x1f, R5 ;  /* 0x0000001fff007819 */ /* 0x000fe20000011405 */
[----:B------:R-:W-:Y:S02]  /*bf90*/  IMAD.IADD R9, R9, 0x1, R7 ;  /* 0x0000000109097824 */ /* 0x000fe400078e0207 */
[----:B------:R-:W-:-:S02]  /*bfa0*/  IMAD R7, R4, 0x40, R17 ;  /* 0x0000004004077824 */ /* 0x000fc400078e0211 */
[----:B------:R-:W-:Y:S02]  /*bfb0*/  IMAD R0, R0, UR10, RZ ;  /* 0x0000000a00007c24 */ /* 0x000fe4000f8e02ff */
[----:B------:R-:W-:-:S04]  /*bfc0*/  IMAD.WIDE.U32 R8, R5, UR10, R8 ;  /* 0x0000000a05087c25 */ /* 0x000fc8000f8e0008 */
[----:B------:R-:W-:Y:S01]  /*bfd0*/  IMAD R3, R5, UR11, R0 ;  /* 0x0000000b05037c24 */ /* 0x000fe2000f8e0200 */
[----:B------:R-:W-:Y:S02]  /*bfe0*/  ULDC.64 UR10, c[0x0][0xc00] ;  /* 0x00030000000a7ab9 */ /* 0x000fe40000000a00 */
[----:B------:R-:W-:Y:S01]  /*bff0*/  LEA R0, P0, R8, UR10, 0x2 ;  /* 0x0000000a08007c11 */ /* 0x000fe2000f8010ff */
[----:B------:R-:W-:-:S04]  /*c000*/  IMAD.IADD R3, R9, 0x1, R3 ;  /* 0x0000000109037824 */ /* 0x000fc800078e0203 */
[----:B------:R0:W1:Y:S01]  /*c010*/  SHFL.IDX PT, R13, R0, RZ, 0x1c1f ;  /* 0x001c1fff000d7589 */ /* 0x00006200000e0000 */
[----:B------:R-:W-:Y:S02]  /*c020*/  LEA.HI.X R3, R8, UR11, R3, 0x2, P0 ;  /* 0x0000000b08037c11 */ /* 0x000fe400080f1403 */
[----:B------:R-:W-:-:S03]  /*c030*/  ISETP.GE.AND P0, PT, R7, UR6, PT ;  /* 0x0000000607007c0c */ /* 0x000fc6000bf06270 */
[----:B------:R0:W2:Y:S10]  /*c040*/  SHFL.IDX PT, R12, R3, RZ, 0x1c1f ;  /* 0x001c1fff030c7589 */ /* 0x0000b400000e0000 */
[----:B0-----:R-:W-:Y:S05]  /*c050*/  @P0 BRA `(.L_x_4244) ;  /* 0x0000000800040947 */ /* 0x001fea0003800000 */
[----:B------:R-:W-:Y:S02]  /*c060*/  ULDC UR7, c[0x0][0xbc8] ;  /* 0x0002f20000077ab9 */ /* 0x000fe40000000800 */
[----:B------:R-:W-:Y:S02]  /*c070*/  ISETP.GE.AND P0, PT, R19, UR7, PT ;  /* 0x0000000713007c0c */ /* 0x000fe4000bf06270 */
[----:B------:R-:W-:Y:S02]  /*c080*/  ISETP.GE.AND P1, PT, R179, UR7, PT ;  /* 0x00000007b3007c0c */ /* 0x000fe4000bf26270 */
[----:B------:R-:W-:Y:S02]  /*c090*/  ISETP.GE.AND P4, PT, R223, UR7, PT ;  /* 0x00000007df007c0c */ /* 0x000fe4000bf86270 */
[----:B------:R-:W-:-:S07]  /*c0a0*/  ISETP.GE.AND P5, PT, R222, UR7, PT ;  /* 0x00000007de007c0c */ /* 0x000fce000bfa6270 */
[----:B-1----:R-:W-:-:S04]  /*c0b0*/  @!P0 LEA R4, P2, R19, R13, 0x2 ;  /* 0x0000000d13048211 */ /* 0x002fc800078410ff */
[----:B--2---:R-:W-:-:S05]  /*c0c0*/  @!P0 LEA.HI.X R5, R19, R12, R181, 0x2, P2 ;  /* 0x0000000c13058211 */ /* 0x004fca00010f14b5 */
[----:B------:R0:W-:Y:S01]  /*c0d0*/  @!P0 ST.E.64 desc[UR44][R4.64], R24 ;  /* 0x0000001804008985 */ /* 0x0001e2000c101b2c */
[----:B------:R-:W-:Y:S02]  /*c0e0*/  ISETP.GE.AND P0, PT, R177, UR7, PT ;  /* 0x00000007b1007c0c */ /* 0x000fe4000bf06270 */
[----:B0-----:R-:W-:-:S04]  /*c0f0*/  @!P1 LEA R4, P2, R179, R13, 0x2 ;  /* 0x0000000db3049211 */ /* 0x001fc800078410ff */
[----:B------:R-:W-:-:S05]  /*c100*/  @!P1 LEA.HI.X R5, R179, R12, R180, 0x2, P2 ;  /* 0x0000000cb3059211 */ /* 0x000fca00010f14b4 */
[----:B------:R0:W-:Y:S01]  /*c110*/  @!P1 ST.E.64 desc[UR44][R4.64], R28 ;  /* 0x0000001c04009985 */ /* 0x0001e2000c101b2c */
[----:B------:R-:W-:Y:S02]  /*c120*/  ISETP.GE.AND P1, PT, R229, UR7, PT ;  /* 0x00000007e5007c0c */ /* 0x000fe4000bf26270 */
[----:B0-----:R-:W-:-:S04]  /*c130*/  @!P0 LEA R4, P2, R177, R13, 0x2 ;  /* 0x0000000db1048211 */ /* 0x001fc800078410ff */
[----:B------:R-:W-:-:S05]  /*c140*/  @!P0 LEA.HI.X R5, R177, R12, R178, 0x2, P2 ;  /* 0x0000000cb1058211 */ /* 0x000fca00010f14b2 */
[----:B------:R0:W-:Y:S01]  /*c150*/  @!P0 ST.E.64 desc[UR44][R4.64], R32 ;  /* 0x0000002004008985 */ /* 0x0001e2000c101b2c */
[----:B------:R-:W-:Y:S02]  /*c160*/  ISETP.GE.AND P0, PT, R228, UR7, PT ;  /* 0x00000007e4007c0c */ /* 0x000fe4000bf06270 */
[----:B0-----:R-:W-:-:S04]  /*c170*/  @!P1 LEA R4, P2, R229, R13, 0x2 ;  /* 0x0000000de5049211 */ /* 0x001fc800078410ff */
[----:B------:R-:W-:Y:S02]  /*c180*/  @!P1 LEA.HI.X R5, R229, R12, R176, 0x2, P2 ;  /* 0x0000000ce5059211 */ /* 0x000fe400010f14b0 */
[----:B------:R-:W-:-:S03]  /*c190*/  ISETP.GE.AND P2, PT, R227, UR7, PT ;  /* 0x00000007e3007c0c */ /* 0x000fc6000bf46270 */
[----:B------:R0:W-:Y:S02]  /*c1a0*/  @!P1 ST.E.64 desc[UR44][R4.64], R36 ;  /* 0x0000002404009985 */ /* 0x0001e4000c101b2c */
[----:B0-----:R-:W-:-:S04]  /*c1b0*/  @!P0 LEA R4, P1, R228, R13, 0x2 ;  /* 0x0000000de4048211 */ /* 0x001fc800078210ff */
[----:B------:R-:W-:Y:S02]  /*c1c0*/  @!P0 LEA.HI.X R5, R228, R12, R175, 0x2, P1 ;  /* 0x0000000ce4058211 */ /* 0x000fe400008f14af */
[----:B------:R-:W-:-:S03]  /*c1d0*/  ISETP.GE.AND P1, PT, R225, UR7, PT ;  /* 0x00000007e1007c0c */ /* 0x000fc6000bf26270 */
[----:B------:R0:W-:Y:S01]  /*c1e0*/  @!P0 ST.E.64 desc[UR44][R4.64], R40 ;  /* 0x0000002804008985 */ /* 0x0001e2000c101b2c */
[----:B------:R-:W-:-:S09]  /*c1f0*/  ISETP.GE.AND P0, PT, R226, UR7, PT ;  /* 0x00000007e2007c0c */ /* 0x000fd2000bf06270 */
[-C--:B------:R-:W-:Y:S02]  /*c200*/  @!P1 LEA R8, P6, R225, R13.reuse, 0x2 ;  /* 0x0000000de1089211 */ /* 0x080fe400078c10ff */
[----:B0-----:R-:W-:Y:S02]  /*c210*/  @!P2 LEA R4, P3, R227, R13, 0x2 ;  /* 0x0000000de304a211 */ /* 0x001fe400078610ff */
[-C--:B------:R-:W-:Y:S02]  /*c220*/  @!P1 LEA.HI.X R9, R225, R12.reuse, R20, 0x2, P6 ;  /* 0x0000000ce1099211 */ /* 0x080fe400030f1414 */
[----:B------:R-:W-:Y:S02]  /*c230*/  @!P2 LEA.HI.X R5, R227, R12, R174, 0x2, P3 ;  /* 0x0000000ce305a211 */ /* 0x000fe400018f14ae */
[----:B------:R-:W-:-:S03]  /*c240*/  ISETP.GE.AND P3, PT, R224, UR7, PT ;  /* 0x00000007e0007c0c */ /* 0x000fc6000bf66270 */
[----:B------:R0:W-:Y:S02]  /*c250*/  @!P2 ST.E.64 desc[UR44][R4.64], R44 ;  /* 0x0000002c0400a985 */ /* 0x0001e4000c101b2c */
[----:B0-----:R-:W-:-:S04]  /*c260*/  @!P0 LEA R4, P2, R226, R13, 0x2 ;  /* 0x0000000de2048211 */ /* 0x001fc800078410ff */
[----:B------:R-:W-:-:S05]  /*c270*/  @!P0 LEA.HI.X R5, R226, R12, R21, 0x2, P2 ;  /* 0x0000000ce2058211 */ /* 0x000fca00010f1415 */
[----:B------:R0:W-:Y:S01]  /*c280*/  @!P0 ST.E.64 desc[UR44][R4.64], R48 ;  /* 0x0000003004008985 */ /* 0x0001e2000c101b2c */
[----:B------:R-:W-:-:S03]  /*c290*/  ISETP.GE.AND P0, PT, R221, UR7, PT ;  /* 0x00000007dd007c0c */ /* 0x000fc6000bf06270 */
[----:B------:R1:W-:Y:S01]  /*c2a0*/  @!P1 ST.E.64 desc[UR44][R8.64], R52 ;  /* 0x0000003408009985 */ /* 0x0003e2000c101b2c */
[----:B------:R-:W-:Y:S02]  /*c2b0*/  ISETP.GE.AND P1, PT, R220, UR7, PT ;  /* 0x00000007dc007c0c */ /* 0x000fe4000bf26270 */
[CC--:B0-----:R-:W-:Y:S02]  /*c2c0*/  @!P3 LEA R4, P6, R224.reuse, R13.reuse, 0x2 ;  /* 0x0000000de004b211 */ /* 0x0c1fe400078c10ff */
[CC--:B-1----:R-:W-:Y:S02]  /*c2d0*/  @!P4 LEA R8, P2, R223.reuse, R13.reuse, 0x2 ;  /* 0x0000000ddf08c211 */ /* 0x0c2fe400078410ff */
[-C--:B------:R-:W-:Y:S02]  /*c2e0*/  @!P3 LEA.HI.X R5, R224, R12.reuse, R173, 0x2, P6 ;  /* 0x0000000ce005b211 */ /* 0x080fe400030f14ad */
[----:B------:R-:W-:Y:S02]  /*c2f0*/  @!P5 LEA R10, P6, R222, R13, 0x2 ;  /* 0x0000000dde0ad211 */ /* 0x000fe400078c10ff */
        /* <DEDUP_REMOVED lines=8> */
[CC--:B0-----:R-:W-:Y:S02]  /*c380*/  @!P0 LEA R4, P6, R221.reuse, R13.reuse, 0x2 ;  /* 0x0000000ddd048211 */ /* 0x0c1fe400078c10ff */
[----:B-1----:R-:W-:Y:S02]  /*c390*/  @!P1 LEA R8, P5, R220, R13, 0x2 ;  /* 0x0000000ddc089211 */ /* 0x002fe400078a10ff */
[----:B------:R-:W-:-:S02]  /*c3a0*/  @!P0 LEA.HI.X R5, R221, R12, R170, 0x2, P6 ;  /* 0x0000000cdd058211 */ /* 0x000fc400030f14aa */
[-C--:B------:R-:W-:Y:S02]  /*c3b0*/  @!P1 LEA.HI.X R9, R220, R12.reuse, R169, 0x2, P5 ;  /* 0x0000000cdc099211 */ /* 0x080fe400028f14a9 */
[----:B------:R-:W-:Y:S01]  /*c3c0*/  ISETP.GE.AND P5, PT, R216, UR7, PT ;  /* 0x00000007d8007c0c */ /* 0x000fe2000bfa6270 */
[----:B------:R0:W-:Y:S01]  /*c3d0*/  @!P0 ST.E.64 desc[UR44][R4.64], R68 ;  /* 0x0000004404008985 */ /* 0x0001e2000c101b2c */
[----:B--2---:R-:W-:Y:S02]  /*c3e0*/  @!P2 LEA R10, P6, R219, R13, 0x2 ;  /* 0x0000000ddb0aa211 */ /* 0x004fe400078c10ff */
[----:B------:R-:W-:Y:S01]  /*c3f0*/  ISETP.GE.AND P0, PT, R215, UR7, PT ;  /* 0x00000007d7007c0c */ /* 0x000fe2000bf06270 */
[----:B------:R1:W-:Y:S01]  /*c400*/  @!P1 ST.E.64 desc[UR44][R8.64], R72 ;  /* 0x0000004808009985 */ /* 0x0003e2000c101b2c */
[----:B------:R-:W-:-:S05]  /*c410*/  @!P2 LEA.HI.X R11, R219, R12, R168, 0x2, P6 ;  /* 0x0000000cdb0ba211 */ /* 0x000fca00030f14a8 */
[----:B------:R2:W-:Y:S01]  /*c420*/  @!P2 ST.E.64 desc[UR44][R10.64], R76 ;  /* 0x0000004c0a00a985 */ /* 0x0005e2000c101b2c */
[----:B0-----:R-:W-:-:S04]  /*c430*/  @!P3 LEA R4, P1, R218, R13, 0x2 ;  /* 0x0000000dda04b211 */ /* 0x001fc800078210ff */
[-C--:B------:R-:W-:Y:S02]  /*c440*/  @!P3 LEA.HI.X R5, R218, R12.reuse, R167, 0x2, P1 ;  /* 0x0000000cda05b211 */ /* 0x080fe400008f14a7 */
[----:B------:R-:W-:Y:S02]  /*c450*/  ISETP.GE.AND P1, PT, R214, UR7, PT ;  /* 0x00000007d6007c0c */ /* 0x000fe4000bf26270 */
[CC--:B-1----:R-:W-:Y:S01]  /*c460*/  @!P4 LEA R8, P2, R217.reuse, R13.reuse, 0x2 ;  /* 0x0000000dd908c211 */ /* 0x0c2fe200078410ff */
[----:B------:R0:W-:Y:S01]  /*c470*/  @!P3 ST.E.64 desc[UR44][R4.64], R80 ;  /* 0x000000500400b985 */ /* 0x0001e2000c101b2c */
[----:B--2---:R-:W-:Y:S02]  /*c480*/  @!P5 LEA R10, P6, R216, R13, 0x2 ;  /* 0x0000000dd80ad211 */ /* 0x004fe400078c10ff */
[----:B------:R-:W-:Y:S02]  /*c490*/  @!P4 LEA.HI.X R9, R217, R12, R166, 0x2, P2 ;  /* 0x0000000cd909c211 */ /* 0x000fe400010f14a6 */
[----:B------:R-:W-:-:S02]  /*c4a0*/  ISETP.GE.AND P2, PT, R213, UR7, PT ;  /* 0x00000007d5007c0c */ /* 0x000fc4000bf46270 */
[----:B------:R-:W-:Y:S01]  /*c4b0*/  @!P5 LEA.HI.X R11, R216, R12, R165, 0x2, P6 ;  /* 0x0000000cd80bd211 */ /* 0x000fe200030f14a5 */
[----:B------:R1:W-:Y:S01]  /*c4c0*/  @!P4 ST.E.64 desc[UR44][R8.64], R84 ;  /* 0x000000540800c985 */ /* 0x0003e2000c101b2c */
[----:B------:R-:W-:-:S03]  /*c4d0*/  ISETP.GE.AND P4, PT, R211, UR7, PT ;  /* 0x00000007d3007c0c */ /* 0x000fc6000bf86270 */
[----:B------:R2:W-:Y:S01]  /*c4e0*/  @!P5 ST.E.64 desc[UR44][R10.64], R88 ;  /* 0x000000580a00d985 */ /* 0x0005e2000c101b2c */
[----:B------:R-:W-:Y:S02]  /*c4f0*/  ISETP.GE.AND P5, PT, R212, UR7, PT ;  /* 0x00000007d4007c0c */ /* 0x000fe4000bfa6270 */
[----:B0-----:R-:W-:-:S04]  /*c500*/  @!P0 LEA R4, P6, R215, R13, 0x2 ;  /* 0x0000000dd7048211 */ /* 0x001fc800078c10ff */
[----:B------:R-:W-:Y:S02]  /*c510*/  @!P0 LEA.HI.X R5, R215, R12, R164, 0x2, P6 ;  /* 0x0000000cd7058211 */ /* 0x000fe400030f14a4 */
[----:B-1----:R-:W-:-:S03]  /*c520*/  @!P1 LEA R8, P3, R214, R13, 0x2 ;  /* 0x0000000dd6089211 */ /* 0x002fc600078610ff */
[----:B------:R0:W-:Y:S01]  /*c530*/  @!P0 ST.E.64 desc[UR44][R4.64], R92 ;  /* 0x0000005c04008985 */ /* 0x0001e2000c101b2c */
[-C--:B------:R-:W-:Y:S02]  /*c540*/  @!P1 LEA.HI.X R9, R214, R12.reuse, R163, 0x2, P3 ;  /* 0x0000000cd6099211 */ /* 0x080fe400018f14a3 */
[----:B------:R-:W-:Y:S02]  /*c550*/  ISETP.GE.AND P3, PT, R210, UR7, PT ;  /* 0x00000007d2007c0c */ /* 0x000fe4000bf66270 */
[CC--:B--2---:R-:W-:Y:S01]  /*c560*/  @!P2 LEA R10, P6, R213.reuse, R13.reuse, 0x2 ;  /* 0x0000000dd50aa211 */ /* 0x0c4fe200078c10ff */
[----:B------:R1:W-:Y:S01]  /*c570*/  @!P1 ST.E.64 desc[UR44][R8.64], R96 ;  /* 0x0000006008009985 */ /* 0x0003e2000c101b2c */
[----:B------:R-:W-:Y:S02]  /*c580*/  ISETP.GE.AND P1, PT, R208, UR7, PT ;  /* 0x00000007d0007c0c */ /* 0x000fe4000bf26270 */
[----:B------:R-:W-:Y:S02]  /*c590*/  @!P2 LEA.HI.X R11, R213, R12, R162, 0x2, P6 ;  /* 0x0000000cd50ba211 */ /* 0x000fe400030f14a2 */
[----:B0-----:R-:W-:-:S03]  /*c5a0*/  @!P5 LEA R4, P6, R212, R13, 0x2 ;  /* 0x0000000dd404d211 */ /* 0x001fc600078c10ff */
[----:B------:R0:W-:Y:S01]  /*c5b0*/  @!P2 ST.E.64 desc[UR44][R10.64], R100 ;  /* 0x000000640a00a985 */ /* 0x0001e2000c101b2c */
[----:B------:R-:W-:Y:S02]  /*c5c0*/  ISETP.GE.AND P2, PT, R209, UR7, PT ;  /* 0x00000007d1007c0c */ /* 0x000fe4000bf46270 */
[----:B------:R-:W-:Y:S02]  /*c5d0*/  @!P5 LEA.HI.X R5, R212, R12, R161, 0x2, P6 ;  /* 0x0000000cd405d211 */ /* 0x000fe400030f14a1 */
[----:B-1----:R-:W-:-:S03]  /*c5e0*/  @!P4 LEA R8, P0, R211, R13, 0x2 ;  /* 0x0000000dd308c211 */ /* 0x002fc600078010ff */
[----:B------:R1:W-:Y:S01]  /*c5f0*/  @!P5 ST.E.64 desc[UR44][R4.64], R104 ;  /* 0x000000680400d985 */ /* 0x0003e2000c101b2c */
[-C--:B------:R-:W-:Y:S02]  /*c600*/  @!P4 LEA.HI.X R9, R211, R12.reuse, R160, 0x2, P0 ;  /* 0x0000000cd309c211 */ /* 0x080fe400000f14a0 */
[----:B------:R-:W-:Y:S02]  /*c610*/  ISETP.GE.AND P0, PT, R207, UR7, PT ;  /* 0x00000007cf007c0c */ /* 0x000fe4000bf06270 */
[CC--:B0-----:R-:W-:Y:S01]  /*c620*/  @!P3 LEA R10, P6, R210.reuse, R13.reuse, 0x2 ;  /* 0x0000000dd20ab211 */ /* 0x0c1fe200078c10ff */
[----:B------:R0:W-:Y:S03]  /*c630*/  @!P4 ST.E.64 desc[UR44][R8.64], R108 ;  /* 0x0000006c0800c985 */ /* 0x0001e6000c101b2c */
[----:B------:R-:W-:Y:S02]  /*c640*/  @!P3 LEA.HI.X R11, R210, R12, R159, 0x2, P6 ;  /* 0x0000000cd20bb211 */ /* 0x000fe400030f149f */
[----:B-1----:R-:W-:-:S03]  /*c650*/  @!P2 LEA R4, P4, R209, R13, 0x2 ;  /* 0x0000000dd104a211 */ /* 0x002fc600078810ff */
[----:B------:R1:W-:Y:S01]  /*c660*/  @!P3 ST.E.64 desc[UR44][R10.64], R112 ;  /* 0x000000700a00b985 */ /* 0x0003e2000c101b2c */
[----:B------:R-:W-:Y:S02]  /*c670*/  ISETP.GE.AND P3, PT, R206, UR7, PT ;  /* 0x00000007ce007c0c */ /* 0x000fe4000bf66270 */
[-C--:B------:R-:W-:Y:S02]  /*c680*/  @!P2 LEA.HI.X R5, R209, R12.reuse, R158, 0x2, P4 ;  /* 0x0000000cd105a211 */ /* 0x080fe400020f149e */
[----:B------:R-:W-:Y:S02]  /*c690*/  ISETP.GE.AND P4, PT, R205, UR7, PT ;  /* 0x00000007cd007c0c */ /* 0x000fe4000bf86270 */
[----:B0-----:R-:W-:Y:S01]  /*c6a0*/  @!P1 LEA R8, P5, R208, R13, 0x2 ;  /* 0x0000000dd0089211 */ /* 0x001fe200078a10ff */
[----:B------:R0:W-:Y:S01]  /*c6b0*/  @!P2 ST.E.64 desc[UR44][R4.64], R116 ;  /* 0x000000740400a985 */ /* 0x0001e2000c101b2c */
[----:B------:R-:W-:Y:S02]  /*c6c0*/  ISETP.GE.AND P2, PT, R204, UR7, PT ;  /* 0x00000007cc007c0c */ /* 0x000fe4000bf46270 */
[----:B------:R-:W-:-:S02]  /*c6d0*/  @!P1 LEA.HI.X R9, R208, R12, R157, 0x2, P5 ;  /* 0x0000000cd0099211 */ /* 0x000fc400028f149d */
[----:B-1----:R-:W-:-:S03]  /*c6e0*/  @!P0 LEA R10, P6, R207, R13, 0x2 ;  /* 0x0000000dcf0a8211 */ /* 0x002fc600078c10ff */
[----:B------:R1:W-:Y:S01]  /*c6f0*/  @!P1 ST.E.64 desc[UR44][R8.64], R120 ;  /* 0x0000007808009985 */ /* 0x0003e2000c101b2c */
[----:B------:R-:W-:Y:S02]  /*c700*/  ISETP.GE.AND P1, PT, R203, UR7, PT ;  /* 0x00000007cb007c0c */ /* 0x000fe4000bf26270 */
[----:B------:R-:W-:Y:S02]  /*c710*/  @!P0 LEA.HI.X R11, R207, R12, R156, 0x2, P6 ;  /* 0x0000000ccf0b8211 */ /* 0x000fe400030f149c */
[----:B0-----:R-:W-:-:S03]  /*c720*/  @!P3 LEA R4, P5, R206, R13, 0x2 ;  /* 0x0000000dce04b211 */ /* 0x001fc600078a10ff */
[----:B------:R0:W-:Y:S01]  /*c730*/  @!P0 ST.E.64 desc[UR44][R10.64], R124 ;  /* 0x0000007c0a008985 */ /* 0x0001e2000c101b2c */
[----:B------:R-:W-:Y:S02]  /*c740*/  ISETP.GE.AND P0, PT, R202, UR7, PT ;  /* 0x00000007ca007c0c */ /* 0x000fe4000bf06270 */
[-C--:B------:R-:W-:Y:S02]  /*c750*/  @!P3 LEA.HI.X R5, R206, R12.reuse, R155, 0x2, P5 ;  /* 0x0000000cce05b211 */ /* 0x080fe400028f149b */
[----:B------:R-:W-:Y:S02]  /*c760*/  ISETP.GE.AND P5, PT, R201, UR7, PT ;  /* 0x00000007c9007c0c */ /* 0x000fe4000bfa6270 */
[C---:B-1----:R-:W-:Y:S01]  /*c770*/  @!P4 LEA R8, P6, R205.reuse, R13, 0x2 ;  /* 0x0000000dcd08c211 */ /* 0x042fe200078c10ff */
[----:B------:R1:W-:Y:S03]  /*c780*/  @!P3 ST.E.64 desc[UR44][R4.64], R128 ;  /* 0x000000800400b985 */ /* 0x0003e6000c101b2c */
[----:B------:R-:W-:-:S02]  /*c790*/  @!P4 LEA.HI.X R9, R205, R12, R154, 0x2, P6 ;  /* 0x0000000ccd09c211 */ /* 0x000fc400030f149a */
[----:B0-----:R-:W-:-:S03]  /*c7a0*/  @!P1 LEA R10, P6, R203, R13, 0x2 ;  /* 0x0000000dcb0a9211 */ /* 0x001fc600078c10ff */
[----:B------:R0:W-:Y:S01]  /*c7b0*/  @!P4 ST.E.64 desc[UR44][R8.64], R132 ;  /* 0x000000840800c985 */ /* 0x0001e2000c101b2c */
[----:B------:R-:W-:Y:S02]  /*c7c0*/  @!P1 LEA.HI.X R11, R203, R12, R152, 0x2, P6 ;  /* 0x0000000ccb0b9211 */ /* 0x000fe400030f1498 */
[----:B-1----:R-:W-:-:S04]  /*c7d0*/  @!P2 LEA R4, P3, R204, R13, 0x2 ;  /* 0x0000000dcc04a211 */ /* 0x002fc800078610ff */
[-C--:B------:R-:W-:Y:S02]  /*c7e0*/  @!P2 LEA.HI.X R5, R204, R12.reuse, R153, 0x2, P3 ;  /* 0x0000000ccc05a211 */ /* 0x080fe400018f1499 */
[CC--:B------:R-:W-:Y:S02]  /*c7f0*/  @!P5 LEA R14, P3, R201.reuse, R13.reuse, 0x2 ;  /* 0x0000000dc90ed211 */ /* 0x0c0fe400078610ff */
[C---:B0-----:R-:W-:Y:S01]  /*c800*/  @!P0 LEA R8, P4, R202.reuse, R13, 0x2 ;  /* 0x0000000dca088211 */ /* 0x041fe200078810ff */
[----:B------:R0:W-:Y:S01]  /*c810*/  @!P2 ST.E.64 desc[UR44][R4.64], R136 ;  /* 0x000000880400a985 */ /* 0x0001e2000c101b2c */
[-C--:B------:R-:W-:Y:S02]  /*c820*/  @!P5 LEA.HI.X R15, R201, R12.reuse, R22, 0x2, P3 ;  /* 0x0000000cc90fd211 */ /* 0x080fe400018f1416 */
[----:B------:R-:W-:Y:S01]  /*c830*/  @!P0 LEA.HI.X R9, R202, R12, R23, 0x2, P4 ;  /* 0x0000000cca098211 */ /* 0x000fe200020f1417 */
[----:B------:R0:W-:Y:S04]  /*c840*/  @!P1 ST.E.64 desc[UR44][R10.64], R140 ;  /* 0x0000008c0a009985 */ /* 0x0001e8000c101b2c */
[----:B------:R0:W-:Y:S04]  /*c850*/  @!P0 ST.E.64 desc[UR44][R8.64], R144 ;  /* 0x0000009008008985 */ /* 0x0001e8000c101b2c */
[----:B------:R0:W-:Y:S02]  /*c860*/  @!P5 ST.E.64 desc[UR44][R14.64], R148 ;  /* 0x000000940e00d985 */ /* 0x0001e4000c101b2c */
.L_x_4244:
[----:B------:R-:W-:Y:S05]  /*c870*/  BSYNC B1 ;  /* 0x0000000000017941 */ /* 0x000fea0003800000 */
.L_x_4243:
[----:B------:R-:W-:Y:S01]  /*c880*/  VIADD R7, R7, 0x8 ;  /* 0x0000000807077836 */ /* 0x000fe20000000000 */
[----:B------:R3:W4:Y:S04]  /*c890*/  SHFL.IDX PT, R18, R3, 0x1, 0x1c1f ;  /* 0x003c1f0003127f89 */ /* 0x00072800000e0000 */
[----:B------:R-:W-:Y:S01]  /*c8a0*/  ISETP.GE.AND P0, PT, R7, UR6, PT ;  /* 0x0000000607007c0c */ /* 0x000fe2000bf06270 */
[----:B------:R-:W0:-:S12]  /*c8b0*/  SHFL.IDX PT, R0, R0, 0x1, 0x1c1f ;  /* 0x003c1f0000007f89 */ /* 0x000e1800000e0000 */
[----:B---3--:R-:W-:Y:S05]  /*c8c0*/  @P0 BRA `(.L_x_4242) ;  /* 0x0000001400d80947 */ /* 0x008fea0003800000 */
[----:B------:R-:W-:Y:S02]  /*c8d0*/  ULDC UR6, c[0x0][0xbc8] ;  /* 0x0002f20000067ab9 */ /* 0x000fe40000000800 */
[----:B------:R-:W-:Y:S02]  /*c8e0*/  ISETP.GE.AND P4, PT, R19, UR6, PT ;  /* 0x0000000613007c0c */ /* 0x000fe4000bf86270 */
[----:B------:R-:W-:Y:S02]  /*c8f0*/  ISETP.GE.AND P2, PT, R179, UR6, PT ;  /* 0x00000006b3007c0c */ /* 0x000fe4000bf46270 */
[----:B------:R-:W-:Y:S02]  /*c900*/  ISETP.GE.AND P1, PT, R177, UR6, PT ;  /* 0x00000006b1007c0c */ /* 0x000fe4000bf26270 */
[----:B------:R-:W-:-:S07]  /*c910*/  ISETP.GE.AND P0, PT, R229, UR6, PT ;  /* 0x00000006e5007c0c */ /* 0x000fce000bf06270 */
[----:B0-----:R-:W-:-:S04]  /*c920*/  @!P4 LEA R4, P3, R19, R0, 0x2 ;  /* 0x000000001304c211 */ /* 0x001fc800078610ff */
[----:B----4-:R-:W-:Y:S02]  /*c930*/  @!P4 LEA.HI.X R5, R19, R18, R181, 0x2, P3 ;  /* 0x000000121305c211 */ /* 0x010fe400018f14b5 */
[----:B------:R-:W-:Y:S02]  /*c940*/  ISETP.GE.AND P3, PT, R228, UR6, PT ;  /* 0x00000006e4007c0c */ /* 0x000fe4000bf66270 */
[----:B------:R-:W-:Y:S01]  /*c950*/  @!P1 LEA R8, P5, R177, R0, 0x2 ;  /* 0x00000000b1089211 */ /* 0x000fe200078a10ff */
[----:B------:R0:W-:Y:S01]  /*c960*/  @!P4 ST.E.64 desc[UR44][R4.64], R26 ;  /* 0x0000001a0400c985 */ /* 0x0001e2000c101b2c */
[----:B------:R-:W-:Y:S02]  /*c970*/  ISETP.GE.AND P4, PT, R227, UR6, PT ;  /* 0x00000006e3007c0c */ /* 0x000fe4000bf86270 */
[----:B------:R-:W-:Y:S02]  /*c980*/  @!P1 LEA.HI.X R9, R177, R18, R178, 0x2, P5 ;  /* 0x00000012b1099211 */ /* 0x000fe400028f14b2 */
[----:B------:R-:W-:-:S02]  /*c990*/  ISETP.GE.AND P5, PT, R226, UR6, PT ;  /* 0x00000006e2007c0c */ /* 0x000fc4000bfa6270 */
[----:B0-----:R-:W-:-:S04]  /*c9a0*/  @!P2 LEA R4, P6, R179, R0, 0x2 ;  /* 0x00000000b304a211 */ /* 0x001fc800078c10ff */
[----:B------:R-:W-:Y:S02]  /*c9b0*/  @!P2 LEA.HI.X R5, R179, R18, R180, 0x2, P6 ;  /* 0x00000012b305a211 */ /* 0x000fe400030f14b4 */
[----:B------:R-:W-:-:S03]  /*c9c0*/  @!P0 LEA R10, P6, R229, R0, 0x2 ;  /* 0x00000000e50a8211 */ /* 0x000fc600078c10ff */
[----:B------:R0:W-:Y:S01]  /*c9d0*/  @!P2 ST.E.64 desc[UR44][R4.64], R30 ;  /* 0x0000001e0400a985 */ /* 0x0001e2000c101b2c */
[----:B------:R-:W-:-:S03]  /*c9e0*/  @!P0 LEA.HI.X R11, R229, R18, R176, 0x2, P6 ;  /* 0x00000012e50b8211 */ /* 0x000fc600030f14b0 */
[----:B------:R3:W-:Y:S04]  /*c9f0*/  @!P1 ST.E.64 desc[UR44][R8.64], R34 ;  /* 0x0000002208009985 */ /* 0x0007e8000c101b2c */
[----:B------:R4:W-:Y:S01]  /*ca00*/  @!P0 ST.E.64 desc[UR44][R10.64], R38 ;  /* 0x000000260a008985 */ /* 0x0009e2000c101b2c */
[----:B------:R-:W-:Y:S02]  /*ca10*/  ISETP.GE.AND P0, PT, R225, UR6, PT ;  /* 0x00000006e1007c0c */ /* 0x000fe4000bf06270 */
[CC--:B0-----:R-:W-:Y:S02]  /*ca20*/  @!P3 LEA R4, P1, R228.reuse, R0.reuse, 0x2 ;  /* 0x00000000e404b211 */ /* 0x0c1fe400078210ff */
[----:B---3--:R-:W-:Y:S02]  /*ca30*/  @!P4 LEA R8, P2, R227, R0, 0x2 ;  /* 0x00000000e308c211 */ /* 0x008fe400078410ff */
[----:B------:R-:W-:-:S02]  /*ca40*/  @!P3 LEA.HI.X R5, R228, R18, R175, 0x2, P1 ;  /* 0x00000012e405b211 */ /* 0x000fc400008f14af */
[----:B------:R-:W-:Y:S02]  /*ca50*/  ISETP.GE.AND P1, PT, R224, UR6, PT ;  /* 0x00000006e0007c0c */ /* 0x000fe4000bf26270 */
[----:B------:R-:W-:Y:S01]  /*ca60*/  @!P4 LEA.HI.X R9, R227, R18, R174, 0x2, P2 ;  /* 0x00000012e309c211 */ /* 0x000fe200010f14ae */
[----:B------:R0:W-:Y:S01]  /*ca70*/  @!P3 ST.E.64 desc[UR44][R4.64], R42 ;  /* 0x0000002a0400b985 */ /* 0x0001e2000c101b2c */
[----:B------:R-:W-:Y:S02]  /*ca80*/  ISETP.GE.AND P2, PT, R223, UR6, PT ;  /* 0x00000006df007c0c */ /* 0x000fe4000bf46270 */
[----:B----4-:R-:W-:Y:S01]  /*ca90*/  @!P5 LEA R10, P6, R226, R0, 0x2 ;  /* 0x00000000e20ad211 */ /* 0x010fe200078c10ff */
[----:B------:R3:W-:Y:S01]  /*caa0*/  @!P4 ST.E.64 desc[UR44][R8.64], R46 ;  /* 0x0000002e0800c985 */ /* 0x0007e2000c101b2c */
[----:B------:R-:W-:Y:S02]  /*cab0*/  ISETP.GE.AND P3, PT, R222, UR6, PT ;  /* 0x00000006de007c0c */ /* 0x000fe4000bf66270 */
[----:B------:R-:W-:-:S02]  /*cac0*/  @!P5 LEA.HI.X R11, R226, R18, R21, 0x2, P6 ;  /* 0x00000012e20bd211 */ /* 0x000fc400030f1415 */
[-C--:B--2---:R-:W-:Y:S02]  /*cad0*/  @!P0 LEA R12, P6, R225, R0.reuse, 0x2 ;  /* 0x00000000e10c8211 */ /* 0x084fe400078c10ff */
[----:B------:R-:W-:Y:S01]  /*cae0*/  ISETP.GE.AND P4, PT, R221, UR6, PT ;  /* 0x00000006dd007c0c */ /* 0x000fe2000bf86270 */
[----:B------:R2:W-:Y:S01]  /*caf0*/  @!P5 ST.E.64 desc[UR44][R10.64], R50 ;  /* 0x000000320a00d985 */ /* 0x0005e2000c101b2c */
[C---:B------:R-:W-:Y:S02]  /*cb00*/  @!P1 LEA R14, P5, R224.reuse, R0, 0x2 ;  /* 0x00000000e00e9211 */ /* 0x040fe400078a10ff */
[----:B-1----:R-:W-:Y:S02]  /*cb10*/  @!P0 LEA.HI.X R13, R225, R18, R20, 0x2, P6 ;  /* 0x00000012e10d8211 */ /* 0x002fe400030f1414 */
[----:B------:R-:W-:Y:S02]  /*cb20*/  @!P2 LEA R20, P6, R223, R0, 0x2 ;  /* 0x00000000df14a211 */ /* 0x000fe400078c10ff */
[----:B------:R-:W-:Y:S01]  /*cb30*/  @!P1 LEA.HI.X R15, R224, R18, R173, 0x2, P5 ;  /* 0x00000012e00f9211 */ /* 0x000fe200028f14ad */
[----:B------:R1:W-:Y:S01]  /*cb40*/  @!P0 ST.E.64 desc[UR44][R12.64], R54 ;  /* 0x000000360c008985 */ /* 0x0003e2000c101b2c */
[----:B------:R-:W-:-:S02]  /*cb50*/  ISETP.GE.AND P5, PT, R220, UR6, PT ;  /* 0x00000006dc007c0c */ /* 0x000fc4000bfa6270 */
[----:B------:R-:W-:Y:S01]  /*cb60*/  @!P2 LEA.HI.X R21, R223, R18, R172, 0x2, P6 ;  /* 0x00000012df15a211 */ /* 0x000fe200030f14ac */
[----:B------:R4:W-:Y:S01]  /*cb70*/  @!P1 ST.E.64 desc[UR44][R14.64], R58 ;  /* 0x0000003a0e009985 */ /* 0x0009e2000c101b2c */
[----:B------:R-:W-:Y:S02]  /*cb80*/  ISETP.GE.AND P0, PT, R219, UR6, PT ;  /* 0x00000006db007c0c */ /* 0x000fe4000bf06270 */
[-C--:B0-----:R-:W-:Y:S01]  /*cb90*/  @!P3 LEA R4, P6, R222, R0.reuse, 0x2 ;  /* 0x00000000de04b211 */ /* 0x081fe200078c10ff */
[----:B------:R0:W-:Y:S01]  /*cba0*/  @!P2 ST.E.64 desc[UR44][R20.64], R62 ;  /* 0x0000003e1400a985 */ /* 0x0001e2000c101b2c */
[----:B---3--:R-:W-:Y:S02]  /*cbb0*/  @!P4 LEA R8, P2, R221, R0, 0x2 ;  /* 0x00000000dd08c211 */ /* 0x008fe400078410ff */
[----:B------:R-:W-:Y:S02]  /*cbc0*/  ISETP.GE.AND P1, PT, R218, UR6, PT ;  /* 0x00000006da007c0c */ /* 0x000fe4000bf26270 */
[----:B------:R-:W-:-:S02]  /*cbd0*/  @!P3 LEA.HI.X R5, R222, R18, R171, 0x2, P6 ;  /* 0x00000012de05b211 */ /* 0x000fc400030f14ab */
[----:B------:R-:W-:Y:S02]  /*cbe0*/  @!P4 LEA.HI.X R9, R221, R18, R170, 0x2, P2 ;  /* 0x00000012dd09c211 */ /* 0x000fe400010f14aa */
[----:B------:R-:W-:Y:S01]  /*cbf0*/  ISETP.GE.AND P2, PT, R217, UR6, PT ;  /* 0x00000006d9007c0c */ /* 0x000fe2000bf46270 */
[----:B------:R-:W-:Y:S01]  /*cc00*/  @!P3 ST.E.64 desc[UR44][R4.64], R66 ;  /* 0x000000420400b985 */ /* 0x000fe2000c101b2c */
[----:B--2---:R-:W-:-:S03]  /*cc10*/  @!P5 LEA R10, P6, R220, R0, 0x2 ;  /* 0x00000000dc0ad211 */ /* 0x004fc600078c10ff */
[----:B------:R2:W-:Y:S01]  /*cc20*/  @!P4 ST.E.64 desc[UR44][R8.64], R70 ;  /* 0x000000460800c985 */ /* 0x0005e2000c101b2c */
[----:B------:R-:W-:Y:S02]  /*cc30*/  @!P5 LEA.HI.X R11, R220, R18, R169, 0x2, P6 ;  /* 0x00000012dc0bd211 */ /* 0x000fe400030f14a9 */
[CC--:B-1----:R-:W-:Y:S02]  /*cc40*/  @!P0 LEA R12, P4, R219.reuse, R0.reuse, 0x2 ;  /* 0x00000000db0c8211 */ /* 0x0c2fe400078810ff */
[----:B----4-:R-:W-:Y:S01]  /*cc50*/  @!P1 LEA R14, P3, R218, R0, 0x2 ;  /* 0x00000000da0e9211 */ /* 0x010fe200078610ff */
[----:B------:R1:W-:Y:S01]  /*cc60*/  @!P5 ST.E.64 desc[UR44][R10.64], R74 ;  /* 0x0000004a0a00d985 */ /* 0x0003e2000c101b2c */
[----:B------:R-:W-:Y:S02]  /*cc70*/  @!P0 LEA.HI.X R13, R219, R18, R168, 0x2, P4 ;  /* 0x00000012db0d8211 */ /* 0x000fe400020f14a8 */
[----:B------:R-:W-:Y:S02]  /*cc80*/  ISETP.GE.AND P4, PT, R215, UR6, PT ;  /* 0x00000006d7007c0c */ /* 0x000fe4000bf86270 */
[----:B------:R-:W-:Y:S01]  /*cc90*/  ISETP.GE.AND P5, PT, R216, UR6, PT ;  /* 0x00000006d8007c0c */ /* 0x000fe2000bfa6270 */
[----:B------:R3:W-:Y:S01]  /*cca0*/  @!P0 ST.E.64 desc[UR44][R12.64], R78 ;  /* 0x0000004e0c008985 */ /* 0x0007e2000c101b2c */
[----:B0-----:R-:W-:-:S02]  /*ccb0*/  @!P2 LEA R20, P6, R217, R0, 0x2 ;  /* 0x00000000d914a211 */ /* 0x001fc400078c10ff */
[-C--:B------:R-:W-:Y:S02]  /*ccc0*/  @!P1 LEA.HI.X R15, R218, R18.reuse, R167, 0x2, P3 ;  /* 0x00000012da0f9211 */ /* 0x080fe400018f14a7 */
[----:B------:R-:W-:Y:S02]  /*ccd0*/  ISETP.GE.AND P3, PT, R214, UR6, PT ;  /* 0x00000006d6007c0c */ /* 0x000fe4000bf66270 */
[----:B------:R-:W-:Y:S01]  /*cce0*/  @!P2 LEA.HI.X R21, R217, R18, R166, 0x2, P6 ;  /* 0x00000012d915a211 */ /* 0x000fe200030f14a6 */
[----:B------:R0:W-:Y:S01]  /*ccf0*/  @!P1 ST.E.64 desc[UR44][R14.64], R82 ;  /* 0x000000520e009985 */ /* 0x0001e2000c101b2c */
[----:B------:R-:W-:Y:S02]  /*cd00*/  ISETP.GE.AND P1, PT, R212, UR6, PT ;  /* 0x00000006d4007c0c */ /* 0x000fe4000bf26270 */
[----:B--2---:R-:W-:Y:S01]  /*cd10*/  @!P4 LEA R8, P0, R215, R0, 0x2 ;  /* 0x00000000d708c211 */ /* 0x004fe200078010ff */
[----:B------:R2:W-:Y:S01]  /*cd20*/  @!P2 ST.E.64 desc[UR44][R20.64], R86 ;  /* 0x000000561400a985 */ /* 0x0005e2000c101b2c */
[----:B------:R-:W-:-:S02]  /*cd30*/  ISETP.GE.AND P2, PT, R213, UR6, PT ;  /* 0x00000006d5007c0c */ /* 0x000fc4000bf46270 */
[C---:B------:R-:W-:Y:S02]  /*cd40*/  @!P5 LEA R4, P6, R216.reuse, R0, 0x2 ;  /* 0x00000000d804d211 */ /* 0x040fe400078c10ff */
[-C--:B------:R-:W-:Y:S02]  /*cd50*/  @!P4 LEA.HI.X R9, R215, R18.reuse, R164, 0x2, P0 ;  /* 0x00000012d709c211 */ /* 0x080fe400000f14a4 */
[----:B------:R-:W-:Y:S02]  /*cd60*/  @!P5 LEA.HI.X R5, R216, R18, R165, 0x2, P6 ;  /* 0x00000012d805d211 */ /* 0x000fe400030f14a5 */
[----:B------:R-:W-:Y:S02]  /*cd70*/  ISETP.GE.AND P0, PT, R211, UR6, PT ;  /* 0x00000006d3007c0c */ /* 0x000fe4000bf06270 */
[----:B-1----:R-:W-:Y:S01]  /*cd80*/  @!P3 LEA R10, P6, R214, R0, 0x2 ;  /* 0x00000000d60ab211 */ /* 0x002fe200078c10ff */
[----:B------:R1:W-:Y:S01]  /*cd90*/  @!P5 ST.E.64 desc[UR44][R4.64], R90 ;  /* 0x0000005a0400d985 */ /* 0x0003e2000c101b2c */
[----:B------:R-:W-:-:S02]  /*cda0*/  ISETP.GE.AND P5, PT, R210, UR6, PT ;  /* 0x00000006d2007c0c */ /* 0x000fc4000bfa6270 */
[----:B------:R-:W-:Y:S01]  /*cdb0*/  @!P3 LEA.HI.X R11, R214, R18, R163, 0x2, P6 ;  /* 0x00000012d60bb211 */ /* 0x000fe200030f14a3 */
[----:B------:R4:W-:Y:S01]  /*cdc0*/  @!P4 ST.E.64 desc[UR44][R8.64], R94 ;  /* 0x0000005e0800c985 */ /* 0x0009e2000c101b2c */
[-C--:B---3--:R-:W-:Y:S02]  /*cdd0*/  @!P2 LEA R12, P6, R213, R0.reuse, 0x2 ;  /* 0x00000000d50ca211 */ /* 0x088fe400078c10ff */
[----:B------:R-:W-:Y:S01]  /*cde0*/  ISETP.GE.AND P4, PT, R209, UR6, PT ;  /* 0x00000006d1007c0c */ /* 0x000fe2000bf86270 */
[----:B------:R3:W-:Y:S01]  /*cdf0*/  @!P3 ST.E.64 desc[UR44][R10.64], R98 ;  /* 0x000000620a00b985 */ /* 0x0007e2000c101b2c */
[----:B0-----:R-:W-:Y:S02]  /*ce00*/  @!P1 LEA R14, P3, R212, R0, 0x2 ;  /* 0x00000000d40e9211 */ /* 0x001fe400078610ff */
[----:B------:R-:W-:Y:S02]  /*ce10*/  @!P2 LEA.HI.X R13, R213, R18, R162, 0x2, P6 ;  /* 0x00000012d50da211 */ /* 0x000fe400030f14a2 */
[----:B--2---:R-:W-:-:S02]  /*ce20*/  @!P0 LEA R20, P6, R211, R0, 0x2 ;  /* 0x00000000d3148211 */ /* 0x004fc400078c10ff */
[-C--:B------:R-:W-:Y:S01]  /*ce30*/  @!P1 LEA.HI.X R15, R212, R18.reuse, R161, 0x2, P3 ;  /* 0x00000012d40f9211 */ /* 0x080fe200018f14a1 */
[----:B------:R0:W-:Y:S01]  /*ce40*/  @!P2 ST.E.64 desc[UR44][R12.64], R102 ;  /* 0x000000660c00a985 */ /* 0x0001e2000c101b2c */
[----:B------:R-:W-:Y:S02]  /*ce50*/  ISETP.GE.AND P3, PT, R208, UR6, PT ;  /* 0x00000006d0007c0c */ /* 0x000fe4000bf66270 */
[----:B------:R-:W-:Y:S01]  /*ce60*/  @!P0 LEA.HI.X R21, R211, R18, R160, 0x2, P6 ;  /* 0x00000012d3158211 */ /* 0x000fe200030f14a0 */
[----:B------:R2:W-:Y:S01]  /*ce70*/  @!P1 ST.E.64 desc[UR44][R14.64], R106 ;  /* 0x0000006a0e009985 */ /* 0x0005e2000c101b2c */
[-C--:B-1----:R-:W-:Y:S02]  /*ce80*/  @!P5 LEA R4, P1, R210, R0.reuse, 0x2 ;  /* 0x00000000d204d211 */ /* 0x082fe400078210ff */
[----:B----4-:R-:W-:Y:S01]  /*ce90*/  @!P4 LEA R8, P2, R209, R0, 0x2 ;  /* 0x00000000d108c211 */ /* 0x010fe200078410ff */
[----:B------:R-:W-:Y:S01]  /*cea0*/  @!P0 ST.E.64 desc[UR44][R20.64], R110 ;  /* 0x0000006e14008985 */ /* 0x000fe2000c101b2c */
[----:B------:R-:W-:-:S02]  /*ceb0*/  ISETP.GE.AND P0, PT, R207, UR6, PT ;  /* 0x00000006cf007c0c */ /* 0x000fc4000bf06270 */
[----:B------:R-:W-:Y:S02]  /*cec0*/  @!P5 LEA.HI.X R5, R210, R18, R159, 0x2, P1 ;  /* 0x00000012d205d211 */ /* 0x000fe400008f149f */
[----:B------:R-:W-:Y:S02]  /*ced0*/  ISETP.GE.AND P1, PT, R206, UR6, PT ;  /* 0x00000006ce007c0c */ /* 0x000fe4000bf26270 */
[C---:B---3--:R-:W-:Y:S01]  /*cee0*/  @!P3 LEA R10, P6, R208.reuse, R0, 0x2 ;  /* 0x00000000d00ab211 */ /* 0x048fe200078c10ff */
[----:B------:R1:W-:Y:S01]  /*cef0*/  @!P5 ST.E.64 desc[UR44][R4.64], R114 ;  /* 0x000000720400d985 */ /* 0x0003e2000c101b2c */
[-C--:B------:R-:W-:Y:S02]  /*cf00*/  @!P4 LEA.HI.X R9, R209, R18.reuse, R158, 0x2, P2 ;  /* 0x00000012d109c211 */ /* 0x080fe400010f149e */
[----:B------:R-:W-:Y:S02]  /*cf10*/  @!P3 LEA.HI.X R11, R208, R18, R157, 0x2, P6 ;  /* 0x00000012d00bb211 */ /* 0x000fe400030f149d */
[----:B------:R-:W-:Y:S01]  /*cf20*/  ISETP.GE.AND P2, PT, R203, UR6, PT ;  /* 0x00000006cb007c0c */ /* 0x000fe2000bf46270 */
[----:B------:R3:W-:Y:S01]  /*cf30*/  @!P4 ST.E.64 desc[UR44][R8.64], R118 ;  /* 0x000000760800c985 */ /* 0x0007e2000c101b2c */
[----:B------:R-:W-:-:S02]  /*cf40*/  ISETP.GE.AND P4, PT, R205, UR6, PT ;  /* 0x00000006cd007c0c */ /* 0x000fc4000bf86270 */
[C---:B0-----:R-:W-:Y:S01]  /*cf50*/  @!P0 LEA R12, P5, R207.reuse, R0, 0x2 ;  /* 0x00000000cf0c8211 */ /* 0x041fe200078a10ff */
[----:B------:R0:W-:Y:S01]  /*cf60*/  @!P3 ST.E.64 desc[UR44][R10.64], R122 ;  /* 0x0000007a0a00b985 */ /* 0x0001e2000c101b2c */
[----:B------:R-:W-:Y:S02]  /*cf70*/  ISETP.GE.AND P3, PT, R204, UR6, PT ;  /* 0x00000006cc007c0c */ /* 0x000fe4000bf66270 */
[----:B------:R-:W-:Y:S02]  /*cf80*/  @!P0 LEA.HI.X R13, R207, R18, R156, 0x2, P5 ;  /* 0x00000012cf0d8211 */ /* 0x000fe400028f149c */
[----:B------:R-:W-:Y:S02]  /*cf90*/  ISETP.GE.AND P5, PT, R202, UR6, PT ;  /* 0x00000006ca007c0c */ /* 0x000fe4000bfa6270 */
[-C--:B--2---:R-:W-:Y:S01]  /*cfa0*/  @!P1 LEA R14, P6, R206, R0.reuse, 0x2 ;  /* 0x00000000ce0e9211 */ /* 0x084fe200078c10ff */
[----:B------:R2:W-:Y:S02]  /*cfb0*/  @!P0 ST.E.64 desc[UR44][R12.64], R126 ;  /* 0x0000007e0c008985 */ /* 0x0005e4000c101b2c */
[----:B-1----:R-:W-:-:S02]  /*cfc0*/  @!P4 LEA R4, P0, R205, R0, 0x2 ;  /* 0x00000000cd04c211 */ /* 0x002fc400078010ff */
[----:B------:R-:W-:Y:S02]  /*cfd0*/  @!P1 LEA.HI.X R15, R206, R18, R155, 0x2, P6 ;  /* 0x00000012ce0f9211 */ /* 0x000fe400030f149b */
[----:B---3--:R-:W-:Y:S02]  /*cfe0*/  @!P3 LEA R8, P6, R204, R0, 0x2 ;  /* 0x00000000cc08b211 */ /* 0x008fe400078c10ff */
[----:B------:R-:W-:Y:S01]  /*cff0*/  @!P4 LEA.HI.X R5, R205, R18, R154, 0x2, P0 ;  /* 0x00000012cd05c211 */ /* 0x000fe200000f149a */
[----:B------:R2:W-:Y:S01]  /*d000*/  @!P1 ST.E.64 desc[UR44][R14.64], R130 ;  /* 0x000000820e009985 */ /* 0x0005e2000c101b2c */
[-C--:B0-----:R-:W-:Y:S02]  /*d010*/  @!P2 LEA R10, P1, R203, R0.reuse, 0x2 ;  /* 0x00000000cb0aa211 */ /* 0x081fe400078210ff */
[----:B------:R-:W-:Y:S01]  /*d020*/  @!P5 LEA R20, P0, R202, R0, 0x2 ;  /* 0x00000000ca14d211 */ /* 0x000fe200078010ff */
        /* <DEDUP_REMOVED lines=9> */
[----:B--2---:R-:W-:-:S04]  /*d0c0*/  LEA R4, P0, R201, R0, 0x2 ;  /* 0x00000000c9047211 */ /* 0x004fc800078010ff */
[----:B------:R-:W-:-:S05]  /*d0d0*/  LEA.HI.X R5, R201, R18, R22, 0x2, P0 ;  /* 0x00000012c9057211 */ /* 0x000fca00000f1416 */
[----:B------:R0:W-:Y:S01]  /*d0e0*/  ST.E.64 desc[UR44][R4.64], R150 ;  /* 0x0000009604007985 */ /* 0x0001e2000c101b2c */
[----:B------:R-:W-:Y:S05]  /*d0f0*/  BRA `(.L_x_4242) ;  /* 0x0000000c00cc7947 */ /* 0x000fea0003800000 */
.L_x_4236:
[----:B------:R-:W0:Y:S01]  /*d100*/  LDC.64 R8, c[0x0][0xd00] ;  /* 0x00034000ff087b82 */ /* 0x000e220000000a00 */
[----:B------:R-:W-:Y:S01]  /*d110*/  ULDC.64 UR6, c[0x0][0xd08] ;  /* 0x0003420000067ab9 */ /* 0x000fe20000000a00 */
[----:B------:R-:W-:Y:S01]  /*d120*/  IMAD.MOV.U32 R3, RZ, RZ, RZ ;  /* 0x000000ffff037224 */ /* 0x000fe200078e00ff */
[----:B------:R-:W-:-:S04]  /*d130*/  ISETP.NE.U32.AND P1, PT, RZ, UR6, PT ;  /* 0x00000006ff007c0c */ /* 0x000fc8000bf25070 */
[----:B------:R-:W-:Y:S01]  /*d140*/  ISETP.NE.AND.EX P1, PT, RZ, UR7, PT, P1 ;  /* 0x00000007ff007c0c */ /* 0x000fe2000bf25310 */
[----:B------:R-:W1:Y:S01]  /*d150*/  LDC.64 R4, c[0x0][0xd00] ;  /* 0x00034000ff047b82 */ /* 0x000e620000000a00 */
[----:B0-----:R-:W-:-:S04]  /*d160*/  ISETP.NE.U32.AND P0, PT, R8, RZ, PT ;  /* 0x000000ff0800720c */ /* 0x001fc80003f05070 */
[----:B------:R-:W-:Y:S01]  /*d170*/  ISETP.NE.AND.EX P0, PT, R9, RZ, PT, P0 ;  /* 0x000000ff0900720c */ /* 0x000fe20003f05300 */
[----:B-1----:R-:W-:-:S06]  /*d180*/  IMAD.WIDE R8, R192, 0x4, R4 ;  /* 0x00000004c0087825 */ /* 0x002fcc00078e0204 */
[C---:B------:R-:W-:Y:S01]  /*d190*/  @P1 LEA R4, P2, R192.reuse, UR6, 0x2 ;  /* 0x00000006c0041c11 */ /* 0x040fe2000f8410ff */
[----:B------:R-:W-:Y:S02]  /*d1a0*/  ULDC UR6, c[0x0][0xb88] ;  /* 0x0002e20000067ab9 */ /* 0x000fe40000000800 */
[----:B------:R-:W-:Y:S01]  /*d1b0*/  IMAD.U32 R0, RZ, RZ, UR6 ;  /* 0x00000006ff007e24 */ /* 0x000fe2000f8e00ff */
[----:B------:R-:W-:Y:S02]  /*d1c0*/  @P1 LEA.HI.X R5, R192, UR7, R200, 0x2, P2 ;  /* 0x00000007c0051c11 */ /* 0x000fe400090f14c8 */
[----:B------:R0:W5:Y:S04]  /*d1d0*/  @P0 LDG.E R3, desc[UR44][R8.64] ;  /* 0x0000002c08030981 */ /* 0x000168000c1e1900 */
[----:B------:R0:W5:Y:S01]  /*d1e0*/  @P1 LDG.E R0, desc[UR44][R4.64] ;  /* 0x0000002c04001981 */ /* 0x000162000c1e1900 */
[----:B------:R-:W-:Y:S01]  /*d1f0*/  ISETP.NE.AND P2, PT, R22, RZ, PT ;  /* 0x000000ff1600720c */ /* 0x000fe20003f45270 */
[----:B------:R-:W1:-:S12]  /*d200*/  S2R R7, SR_TID.X ;  /* 0x0000000000077919 */ /* 0x000e580000002100 */
[----:B------:R-:W2:Y:S01]  /*d210*/  @!P2 LDC R22, c[0x0][0xbd4] ;  /* 0x0002f500ff16ab82 */ /* 0x000ea20000000800 */
[----:B-1----:R-:W-:Y:S01]  /*d220*/  VIADD R28, R7, 0xffffff80 ;  /* 0xffffff80071c7836 */ /* 0x002fe20000000000 */
[----:B--2---:R-:W-:-:S04]  /*d230*/  ISETP.GT.AND P2, PT, R22, 0x1, PT ;  /* 0x000000011600780c */ /* 0x004fc80003f44270 */
[----:B------:R-:W-:Y:S01]  /*d240*/  ISETP.GT.AND P3, PT, R28, 0x3f, PT ;  /* 0x0000003f1c00780c */ /* 0x000fe20003f64270 */
[----:B0-----:R-:W-:-:S12]  /*d250*/  @P1 BRA `(.L_x_4245) ;  /* 0x0000000000101947 */ /* 0x001fd80003800000 */
[----:B------:R-:W-:Y:S05]  /*d260*/  @!P0 BRA `(.L_x_4245) ;  /* 0x00000000000c8947 */ /* 0x000fea0003800000 */
[----:B------:R-:W2:Y:S04]  /*d270*/  LDG.E R5, desc[UR44][R8.64] ;  /* 0x0000002c08057981 */ /* 0x000ea8000c1e1900 */
[----:B-----5:R-:W2:Y:S02]  /*d280*/  LDG.E R0, desc[UR44][R8.64+0x4] ;  /* 0x0000042c08007981 */ /* 0x020ea4000c1e1900 */
[----:B--2---:R-:W-:-:S07]  /*d290*/  IMAD.IADD R0, R0, 0x1, -R5 ;  /* 0x0000000100007824 */ /* 0x004fce00078e0a05 */
.L_x_4245:
[----:B------:R-:W-:Y:S01]  /*d2a0*/  BSSY B1, `(.L_x_4246) ;  /* 0x0000038000017945 */ /* 0x000fe20003800000 */
[----:B------:R-:W-:Y:S02]  /*d2b0*/  SEL R25, R192, RZ, !P0 ;  /* 0x000000ffc0197207 */ /* 0x000fe40004000000 */
[----:B------:R-:W-:Y:S02]  /*d2c0*/  SEL R200, R200, RZ, !P0 ;  /* 0x000000ffc8c87207 */ /* 0x000fe40004000000 */
[----:B-----5:R-:W-:Y:S01]  /*d2d0*/  SHF.R.S32.HI R24, RZ, 0x1f, R3 ;  /* 0x0000001fff187819 */ /* 0x020fe20000011403 */
[----:B------:R-:W-:Y:S06]  /*d2e0*/  @P3 BRA `(.L_x_4247) ;  /* 0x0000000000cc3947 */ /* 0x000fec0003800000 */
[----:B------:R-:W0:Y:S01]  /*d2f0*/  S2R R4, SR_TID.X ;  /* 0x0000000000047919 */ /* 0x000e220000002100 */
[----:B------:R-:W1:Y:S01]  /*d300*/  LDC R27, c[0x0][0xce8] ;  /* 0x00033a00ff1b7b82 */ /* 0x000e620000000800 */
[----:B------:R-:W-:-:S04]  /*d310*/  IMAD.U32 R5, RZ, RZ, UR42 ;  /* 0x0000002aff057e24 */ /* 0x000fc8000f8e00ff */
[----:B0-----:R-:W-:Y:S02]  /*d320*/  IMAD R4, R5, 0x40, R4 ;  /* 0x0000004005047824 */ /* 0x001fe400078e0204 */
[----:B-1----:R-:W-:Y:S02]  /*d330*/  IMAD R5, R0, R27, RZ ;  /* 0x0000001b00057224 */ /* 0x002fe400078e02ff */
[----:B------:R-:W-:-:S05]  /*d340*/  VIADD R26, R4, 0xffffff80 ;  /* 0xffffff80041a7836 */ /* 0x000fca0000000000 */
[----:B------:R-:W-:-:S13]  /*d350*/  ISETP.GE.AND P0, PT, R26, R5, PT ;  /* 0x000000051a00720c */ /* 0x000fda0003f06270 */
[----:B------:R-:W-:Y:S05]  /*d360*/  @P0 BRA `(.L_x_4247) ;  /* 0x0000000000ac0947 */ /* 0x000fea0003800000 */
[----:B------:R-:W-:Y:S01]  /*d370*/  ISETP.NE.AND P1, PT, R27, 0x1, PT ;  /* 0x000000011b00780c */ /* 0x000fe20003f25270 */
[----:B------:R-:W0:Y:S01]  /*d380*/  LDC.64 R4, c[0x0][0xca8] ;  /* 0x00032a00ff047b82 */ /* 0x000e220000000a00 */
[----:B------:R-:W-:Y:S01]  /*d390*/  ISETP.GT.AND P0, PT, R22, 0x1, PT ;  /* 0x000000011600780c */ /* 0x000fe20003f04270 */
[----:B------:R-:W-:Y:S02]  /*d3a0*/  IMAD.MOV.U32 R22, RZ, RZ, 0xab8 ;  /* 0x00000ab8ff167424 */ /* 0x000fe400078e00ff */
[----:B------:R-:W-:Y:S01]  /*d3b0*/  IMAD.MOV.U32 R7, RZ, RZ, R26 ;  /* 0x000000ffff077224 */ /* 0x000fe200078e001a */
[----:B------:R-:W-:Y:S02]  /*d3c0*/  SEL R199, R199, RZ, P0 ;  /* 0x000000ffc7c77207 */ /* 0x000fe40000000000 */
[----:B------:R-:W-:-:S04]  /*d3d0*/  SEL R22, R22, 0xa78, P0 ;  /* 0x00000a7816167807 */ /* 0x000fc80000000000 */
[----:B------:R-:W1:Y:S08]  /*d3e0*/  LDC.64 R14, c[0x0][R22+0x220] ;  /* 0x00008800160e7b82 */ /* 0x000e700000000a00 */
[----:B------:R-:W2:Y:S08]  /*d3f0*/  @P1 LDC R21, c[0x0][0xcec] ;  /* 0x00033b00ff151b82 */ /* 0x000eb00000000800 */
[----:B------:R-:W3:Y:S08]  /*d400*/  LDC.64 R12, c[0x0][R22+0x218] ;  /* 0x00008600160c7b82 */ /* 0x000ef00000000a00 */
[----:B------:R-:W4:Y:S01]  /*d410*/  @P1 LDC R29, c[0x0][0xcf0] ;  /* 0x00033c00ff1d1b82 */ /* 0x000f220000000800 */
[----:B-1----:R-:W-:-:S04]  /*d420*/  IMAD R15, R15, R25, RZ ;  /* 0x000000190f0f7224 */ /* 0x002fc800078e02ff */
[----:B------:R-:W-:-:S03]  /*d430*/  IMAD R15, R14, R200, R15 ;  /* 0x000000c80e0f7224 */ /* 0x000fc600078e020f */
[----:B------:R-:W1:Y:S01]  /*d440*/  LDC.64 R10, c[0x0][R22+0x228] ;  /* 0x00008a00160a7b82 */ /* 0x000e620000000a00 */
[----:B--2---:R-:W-:-:S04]  /*d450*/  @P1 IMAD.HI.U32 R18, R26, R21, RZ ;  /* 0x000000151a121227 */ /* 0x004fc800078e00ff */
[----:B------:R-:W-:-:S03]  /*d460*/  IMAD.WIDE.U32 R20, R14, R25, RZ ;  /* 0x000000190e147225 */ /* 0x000fc600078e00ff */
[----:B------:R-:W2:Y:S01]  /*d470*/  LDC.64 R8, c[0x0][R22+0x210] ;  /* 0x0000840016087b82 */ /* 0x000ea20000000a00 */
[-C--:B---3--:R-:W-:Y:S02]  /*d480*/  IMAD R23, R13, R193.reuse, RZ ;  /* 0x000000c10d177224 */ /* 0x088fe400078e02ff */
[----:B------:R-:W-:-:S04]  /*d490*/  IMAD.WIDE.U32 R12, R12, R193, RZ ;  /* 0x000000c10c0c7225 */ /* 0x000fc800078e00ff */
[----:B------:R-:W-:Y:S01]  /*d4a0*/  IMAD.IADD R14, R21, 0x1, R15 ;  /* 0x00000001150e7824 */ /* 0x000fe200078e020f */
[----:B----4-:R-:W-:Y:S01]  /*d4b0*/  @P1 SHF.R.U32.HI R7, RZ, R29, R18 ;  /* 0x0000001dff071219 */ /* 0x010fe20000011612 */
[----:B0-----:R-:W0:Y:S01]  /*d4c0*/  @!P0 LDC R4, c[0x0][0xc50] ;  /* 0x00031400ff048b82 */ /* 0x001e220000000800 */
[----:B------:R-:W-:Y:S01]  /*d4d0*/  IMAD.IADD R23, R13, 0x1, R23 ;  /* 0x000000010d177824 */ /* 0x000fe200078e0217 */
[----:B------:R-:W-:Y:S02]  /*d4e0*/  IADD3 R12, P1, P3, R20, R12, R3 ;  /* 0x0000000c140c7210 */ /* 0x000fe40007b3e003 */
[----:B------:R-:W-:Y:S02]  /*d4f0*/  IMAD.MOV R13, RZ, RZ, -R7 ;  /* 0x000000ffff0d7224 */ /* 0x000fe400078e0a07 */
[----:B------:R-:W-:Y:S01]  /*d500*/  IADD3.X R14, R14, R23, R24, P1, P3 ;  /* 0x000000170e0e7210 */ /* 0x000fe20000fe6418 */
[-C--:B-1----:R-:W-:Y:S01]  /*d510*/  IMAD R15, R11, R199.reuse, RZ ;  /* 0x000000c70b0f7224 */ /* 0x082fe200078e02ff */
[----:B------:R-:W1:Y:S01]  /*d520*/  @!P0 LDC R5, c[0x0][0xc54] ;  /* 0x00031500ff058b82 */ /* 0x000e620000000800 */
[----:B------:R-:W-:-:S04]  /*d530*/  IMAD.WIDE.U32 R10, R10, R199, RZ ;  /* 0x000000c70a0a7225 */ /* 0x000fc800078e00ff */
[----:B------:R-:W-:Y:S01]  /*d540*/  IMAD.IADD R15, R11, 0x1, R15 ;  /* 0x000000010b0f7824 */ /* 0x000fe200078e020f */
[----:B------:R-:W-:Y:S01]  /*d550*/  IADD3 R10, P0, P1, R7, R12, R10 ;  /* 0x0000000c070a7210 */ /* 0x000fe2000791e00a */
[----:B------:R-:W-:Y:S01]  /*d560*/  IMAD R13, R27, R13, R26 ;  /* 0x0000000d1b0d7224 */ /* 0x000fe200078e021a */
[----:B------:R-:W-:-:S03]  /*d570*/  SHF.R.S32.HI R7, RZ, 0x1f, R7 ;  /* 0x0000001fff077819 */ /* 0x000fc60000011407 */
[----:B--2---:R-:W-:Y:S01]  /*d580*/  IMAD R9, R9, R13, RZ ;  /* 0x0000000d09097224 */ /* 0x004fe200078e02ff */
        /* <DEDUP_REMOVED lines=9> */
.L_x_4247:
[----:B------:R-:W-:Y:S05]  /*d620*/  BSYNC B1 ;  /* 0x0000000000017941 */ /* 0x000fea0003800000 */
.L_x_4246:
[----:B------:R-:W-:Y:S05]  /*d630*/  @P2 BRA `(.L_x_4242) ;  /* 0x00000008007c2947 */ /* 0x000fea0003800000 */
[----:B------:R-:W1:Y:S01]  /*d640*/  LDC R11, c[0x0][0xce8] ;  /* 0x00033a00ff0b7b82 */ /* 0x000e620000000800 */
[----:B------:R-:W-:Y:S01]  /*d650*/  ULDC.64 UR6, c[0x0][0xba0] ;  /* 0x0002e80000067ab9 */ /* 0x000fe20000000a00 */
[----:B0-----:R-:W-:Y:S01]  /*d660*/  SHF.R.S32.HI R7, RZ, 0x1f, R28 ;  /* 0x0000001fff077819 */ /* 0x001fe2000001141c */
[----:B------:R-:W-:Y:S01]  /*d670*/  IMAD R8, R24, UR6, RZ ;  /* 0x0000000618087c24 */ /* 0x000fe2000f8e02ff */
[----:B------:R-:W-:Y:S01]  /*d680*/  ULDC UR8, c[0x0][0xbc8] ;  /* 0x0002f20000087ab9 */ /* 0x000fe20000000800 */
[----:B------:R-:W-:Y:S01]  /*d690*/  IMAD.WIDE.U32 R4, R3, UR6, RZ ;  /* 0x0000000603047c25 */ /* 0x000fe2000f8e00ff */
[----:B------:R-:W-:Y:S01]  /*d6a0*/  ISETP.GE.AND P2, PT, R198, UR8, PT ;  /* 0x00000008c6007c0c */ /* 0x000fe2000bf46270 */
[----:B------:R-:W-:Y:S01]  /*d6b0*/  BSSY B1, `(.L_x_4248) ;  /* 0x0000073000017945 */ /* 0x000fe20003800000 */
[----:B------:R-:W-:Y:S01]  /*d6c0*/  ISETP.GE.AND P1, PT, R197, UR8, PT ;  /* 0x00000008c5007c0c */ /* 0x000fe2000bf26270 */
[----:B------:R-:W-:Y:S01]  /*d6d0*/  IMAD R3, R3, UR7, R8 ;  /* 0x0000000703037c24 */ /* 0x000fe2000f8e0208 */
[----:B------:R-:W-:Y:S01]  /*d6e0*/  LEA.HI R8, R7, R28, RZ, 0x3 ;  /* 0x0000001c07087211 */ /* 0x000fe200078f18ff */
[----:B------:R-:W-:Y:S01]  /*d6f0*/  ULDC.64 UR6, c[0x0][0xbe8] ;  /* 0x0002fa0000067ab9 */ /* 0x000fe20000000a00 */
[----:B------:R-:W-:Y:S01]  /*d700*/  IMAD.U32 R10, RZ, RZ, UR42 ;  /* 0x0000002aff0a7e24 */ /* 0x000fe2000f8e00ff */
[----:B------:R-:W-:Y:S01]  /*d710*/  SEL R13, RZ, 0xffffffff, P2 ;  /* 0xffffffffff0d7807 */ /* 0x000fe20001000000 */
[----:B------:R-:W-:Y:S01]  /*d720*/  IMAD.IADD R5, R5, 0x1, R3 ;  /* 0x0000000105057824 */ /* 0x000fe200078e0203 */
[----:B------:R-:W-:Y:S01]  /*d730*/  LOP3.LUT R3, R8, 0xfffffff8, RZ, 0xc0, !PT ;  /* 0xfffffff808037812 */ /* 0x000fe200078ec0ff */
[C---:B------:R-:W-:Y:S01]  /*d740*/  VIADD R32, R16.reuse, 0x180 ;  /* 0x0000018010207836 */ /* 0x040fe20000000000 */
[----:B------:R-:W-:Y:S01]  /*d750*/  SHF.R.S32.HI R24, RZ, 0x3, R8 ;  /* 0x00000003ff187819 */ /* 0x000fe20000011408 */
[----:B------:R-:W-:Y:S01]  /*d760*/  IMAD.WIDE.U32 R4, R193, UR6, R4 ;  /* 0x00000006c1047c25 */ /* 0x000fe2000f8e0004 */
[----:B------:R-:W-:-:S02]  /*d770*/  ISETP.GE.AND P3, PT, R16, UR8, PT ;  /* 0x0000000810007c0c */ /* 0x000fc4000bf66270 */
[----:B------:R-:W-:Y:S01]  /*d780*/  SHF.R.S32.HI R27, RZ, 0x1f, R194 ;  /* 0x0000001fff1b7819 */ /* 0x000fe200000114c2 */
[----:B------:R-:W-:Y:S01]  /*d790*/  IMAD.IADD R3, R28, 0x1, -R3 ;  /* 0x000000011c037824 */ /* 0x000fe200078e0a03 */
[----:B------:R-:W-:Y:S01]  /*d7a0*/  SEL R12, RZ, 0x1, P3 ;  /* 0x00000001ff0c7807 */ /* 0x000fe20001800000 */
[----:B------:R-:W-:Y:S01]  /*d7b0*/  IMAD R5, R193, UR7, R5 ;  /* 0x00000007c1057c24 */ /* 0x000fe2000f8e0205 */
[----:B-1----:R-:W-:Y:S01]  /*d7c0*/  ISETP.NE.AND P0, PT, R11, 0x1, PT ;  /* 0x000000010b00780c */ /* 0x002fe20003f05270 */
[----:B------:R-:W-:Y:S01]  /*d7d0*/  IMAD R3, R3, 0x20, R24 ;  /* 0x0000002003037824 */ /* 0x000fe200078e0218 */
[----:B------:R-:W-:Y:S01]  /*d7e0*/  ULDC.64 UR6, c[0x0][0xbf0] ;  /* 0x0002fc0000067ab9 */ /* 0x000fe20000000a00 */
[----:B------:R-:W-:Y:S01]  /*d7f0*/  IMAD.SHL.U32 R15, R13, 0x2, RZ ;  /* 0x000000020d0f7824 */ /* 0x000fe200078e00ff */
[----:B------:R-:W-:Y:S01]  /*d800*/  SEL R13, RZ, 0xffffffff, P1 ;  /* 0xffffffffff0d7807 */ /* 0x000fe20000800000 */
[----:B------:R-:W-:Y:S01]  /*d810*/  IMAD R10, R10, 0x40, R3 ;  /* 0x000000400a0a7824 */ /* 0x000fe200078e0203 */
[----:B------:R-:W-:Y:S01]  /*d820*/  SHF.R.S32.HI R26, RZ, 0x1f, R195 ;  /* 0x0000001fff1a7819 */ /* 0x000fe200000114c3 */
[----:B------:R-:W-:Y:S01]  /*d830*/  IMAD R3, R200, UR6, RZ ;  /* 0x00000006c8037c24 */ /* 0x000fe2000f8e02ff */
[----:B------:R-:W-:Y:S01]  /*d840*/  LOP3.LUT R12, R15, 0x2, R12, 0xe2, !PT ;  /* 0x000000020f0c7812 */ /* 0x000fe200078ee20c */
[----:B------:R-:W-:Y:S01]  /*d850*/  IMAD.WIDE.U32 R4, R25, UR6, R4 ;  /* 0x0000000619047c25 */ /* 0x000fe2000f8e0004 */
[----:B------:R-:W-:-:S02]  /*d860*/  SHF.R.S32.HI R31, RZ, 0x1f, R32 ;  /* 0x0000001fff1f7819 */ /* 0x000fc40000011420 */
[----:B------:R-:W-:Y:S01]  /*d870*/  SHF.R.S32.HI R28, RZ, 0x1f, R197 ;  /* 0x0000001fff1c7819 */ /* 0x000fe200000114c5 */
[----:B------:R-:W0:Y:S01]  /*d880*/  @P0 LDC R7, c[0x0][0xcec] ;  /* 0x00033b00ff070b82 */ /* 0x000e220000000800 */
[----:B------:R-:W-:Y:S01]  /*d890*/  IMAD R9, R25, UR7, R3 ;  /* 0x0000000719097c24 */ /* 0x000fe2000f8e0203 */
[----:B------:R-:W-:Y:S01]  /*d8a0*/  ULDC.64 UR6, c[0x0][0xbe0] ;  /* 0x0002f80000067ab9 */ /* 0x000fe20000000a00 */
[----:B------:R-:W-:Y:S01]  /*d8b0*/  IMAD.MOV.U32 R3, RZ, RZ, R10 ;  /* 0x000000ffff037224 */ /* 0x000fe200078e000a */
[----:B------:R-:W-:Y:S01]  /*d8c0*/  SHF.R.S32.HI R25, RZ, 0x1f, R196 ;  /* 0x0000001fff197819 */ /* 0x000fe200000114c4 */
[----:B------:R-:W-:Y:S01]  /*d8d0*/  IMAD.SHL.U32 R13, R13, 0x4, RZ ;  /* 0x000000040d0d7824 */ /* 0x000fe200078e00ff */
[----:B------:R-:W-:Y:S01]  /*d8e0*/  SHF.R.S32.HI R33, RZ, 0x1f, R198 ;  /* 0x0000001fff217819 */ /* 0x000fe200000114c6 */
[----:B------:R-:W-:Y:S01]  /*d8f0*/  IMAD.IADD R5, R5, 0x1, R9 ;  /* 0x0000000105057824 */ /* 0x000fe200078e0209 */
[----:B------:R-:W1:Y:S01]  /*d900*/  @P0 LDC R8, c[0x0][0xcf0] ;  /* 0x00033c00ff080b82 */ /* 0x000e620000000800 */
[----:B------:R-:W-:Y:S01]  /*d910*/  IMAD R23, R0, R11, RZ ;  /* 0x0000000b00177224 */ /* 0x000fe200078e02ff */
[----:B------:R-:W-:Y:S01]  /*d920*/  LOP3.LUT R12, R13, 0x4, R12, 0xe2, !PT ;  /* 0x000000040d0c7812 */ /* 0x000fe200078ee20c */
[----:B------:R-:W-:-:S05]  /*d930*/  VIADD R30, R16, 0x1c0 ;  /* 0x000001c0101e7836 */ /* 0x000fca0000000000 */
[----:B------:R-:W-:Y:S02]  /*d940*/  ISETP.GE.AND P1, PT, R30, UR8, PT ;  /* 0x000000081e007c0c */ /* 0x000fe4000bf26270 */
[----:B------:R-:W-:Y:S01]  /*d950*/  SHF.R.S32.HI R29, RZ, 0x1f, R30 ;  /* 0x0000001fff1d7819 */ /* 0x000fe2000001141e */
[----:B0-----:R-:W-:-:S05]  /*d960*/  @P0 IMAD.HI.U32 R7, R10, R7, RZ ;  /* 0x000000070a070227 */ /* 0x001fca00078e00ff */
[----:B-1----:R-:W-:Y:S02]  /*d970*/  @P0 SHF.R.U32.HI R3, RZ, R8, R7 ;  /* 0x00000008ff030219 */ /* 0x002fe40000011607 */
[----:B------:R-:W-:Y:S02]  /*d980*/  ISETP.GE.AND P0, PT, R196, UR8, PT ;  /* 0x00000008c4007c0c */ /* 0x000fe4000bf06270 */
[--C-:B------:R-:W-:Y:S01]  /*d990*/  SHF.R.S32.HI R7, RZ, 0x1f, R3.reuse ;  /* 0x0000001fff077819 */ /* 0x100fe20000011403 */
[----:B------:R-:W-:Y:S01]  /*d9a0*/  IMAD.MOV R9, RZ, RZ, -R3 ;  /* 0x000000ffff097224 */ /* 0x000fe200078e0a03 */
[----:B------:R-:W-:Y:S01]  /*d9b0*/  SEL R13, RZ, 0xffffffff, P0 ;  /* 0xffffffffff0d7807 */ /* 0x000fe20000000000 */
[----:B------:R-:W-:Y:S01]  /*d9c0*/  IMAD.WIDE.U32 R4, R3, UR6, R4 ;  /* 0x0000000603047c25 */ /* 0x000fe2000f8e0004 */
[----:B------:R-:W-:-:S03]  /*d9d0*/  ISETP.GE.AND P0, PT, R195, UR8, PT ;  /* 0x00000008c3007c0c */ /* 0x000fc6000bf06270 */
[----:B------:R-:W-:Y:S02]  /*d9e0*/  IMAD R8, R7, UR6, RZ ;  /* 0x0000000607087c24 */ /* 0x000fe4000f8e02ff */
[----:B------:R-:W-:Y:S02]  /*d9f0*/  IMAD R7, R11, R9, R10 ;  /* 0x000000090b077224 */ /* 0x000fe400078e020a */
[----:B------:R-:W-:Y:S01]  /*da00*/  IMAD R9, R3, UR7, R8 ;  /* 0x0000000703097c24 */ /* 0x000fe2000f8e0208 */
[----:B------:R-:W-:Y:S01]  /*da10*/  SEL R8, RZ, 0xffffffff, P0 ;  /* 0xffffffffff087807 */ /* 0x000fe20000000000 */
[----:B------:R-:W-:Y:S01]  /*da20*/  IMAD.SHL.U32 R13, R13, 0x8, RZ ;  /* 0x000000080d0d7824 */ /* 0x000fe200078e00ff */
[----:B------:R-:W-:Y:S01]  /*da30*/  ISETP.GE.AND P0, PT, R194, UR8, PT ;  /* 0x00000008c2007c0c */ /* 0x000fe2000bf06270 */
[----:B------:R-:W-:Y:S01]  /*da40*/  IMAD.IADD R5, R5, 0x1, R9 ;  /* 0x0000000105057824 */ /* 0x000fe200078e0209 */
[----:B------:R-:W-:Y:S01]  /*da50*/  SHF.R.S32.HI R3, RZ, 0x1f, R7 ;  /* 0x0000001fff037819 */ /* 0x000fe20000011407 */
[----:B------:R-:W-:Y:S01]  /*da60*/  ULDC.64 UR6, c[0x0][0xbd8] ;  /* 0x0002f60000067ab9 */ /* 0x000fe20000000a00 */
[----:B------:R-:W-:Y:S01]  /*da70*/  LOP3.LUT R12, R13, 0x8, R12, 0xe2, !PT ;  /* 0x000000080d0c7812 */ /* 0x000fe200078ee20c */
[----:B------:R-:W-:Y:S01]  /*da80*/  IMAD.SHL.U32 R13, R8, 0x10, RZ ;  /* 0x00000010080d7824 */ /* 0x000fe200078e00ff */
[----:B------:R-:W-:Y:S01]  /*da90*/  SEL R9, RZ, 0xffffffff, P0 ;  /* 0xffffffffff097807 */ /* 0x000fe20000000000 */
[----:B------:R-:W-:Y:S01]  /*daa0*/  IMAD R8, R3, UR6, RZ ;  /* 0x0000000603087c24 */ /* 0x000fe2000f8e02ff */
[----:B------:R-:W-:Y:S01]  /*dab0*/  ISETP.GE.AND P0, PT, R32, UR8, PT ;  /* 0x0000000820007c0c */ /* 0x000fe2000bf06270 */
[----:B------:R-:W-:Y:S01]  /*dac0*/  IMAD.WIDE.U32 R4, R7, UR6, R4 ;  /* 0x0000000607047c25 */ /* 0x000fe2000f8e0004 */
[----:B------:R-:W-:-:S03]  /*dad0*/  LOP3.LUT R12, R13, 0x10, R12, 0xe2, !PT ;  /* 0x000000100d0c7812 */ /* 0x000fc600078ee20c */
[----:B------:R-:W-:Y:S02]  /*dae0*/  IMAD.SHL.U32 R9, R9, 0x20, RZ ;  /* 0x0000002009097824 */ /* 0x000fe400078e00ff */
[----:B------:R-:W-:Y:S01]  /*daf0*/  IMAD R3, R7, UR7, R8 ;  /* 0x0000000707037c24 */ /* 0x000fe2000f8e0208 */
[----:B------:R-:W-:Y:S01]  /*db00*/  ULDC.64 UR6, c[0x0][0xb80] ;  /* 0x0002e00000067ab9 */ /* 0x000fe20000000a00 */
[----:B------:R-:W-:Y:S01]  /*db10*/  IMAD.U32 R13, RZ, RZ, UR42 ;  /* 0x0000002aff0d7e24 */ /* 0x000fe2000f8e00ff */
[----:B------:R-:W-:Y:S01]  /*db20*/  LOP3.LUT R12, R9, 0x20, R12, 0xe2, !PT ;  /* 0x00000020090c7812 */ /* 0x000fe200078ee20c */
[----:B------:R-:W-:Y:S01]  /*db30*/  IMAD.IADD R3, R5, 0x1, R3 ;  /* 0x0000000105037824 */ /* 0x000fe200078e0203 */
[----:B------:R-:W-:Y:S01]  /*db40*/  SEL R9, RZ, 0x40, P0 ;  /* 0x00000040ff097807 */ /* 0x000fe20000000000 */
[----:B------:R-:W-:Y:S01]  /*db50*/  IMAD R24, R13, 0x40, R24 ;  /* 0x000000400d187824 */ /* 0x000fe200078e0218 */
[----:B------:R-:W-:Y:S02]  /*db60*/  LEA R7, P0, R4, UR6, 0x1 ;  /* 0x0000000604077c11 */ /* 0x000fe4000f8008ff */
[----:B------:R-:W-:-:S02]  /*db70*/  LOP3.LUT R18, R12, R9, RZ, 0xfc, !PT ;  /* 0x000000090c127212 */ /* 0x000fc400078efcff */
[----:B------:R-:W-:Y:S01]  /*db80*/  LEA.HI.X R3, R4, UR7, R3, 0x1, P0 ;  /* 0x0000000704037c11 */ /* 0x000fe200080f0c03 */
[----:B------:R0:W1:Y:S01]  /*db90*/  SHFL.IDX PT, R8, R7, RZ, 0x181f ;  /* 0x00181fff07087589 */ /* 0x00006200000e0000 */
[----:B------:R-:W-:Y:S02]  /*dba0*/  ISETP.GE.AND P0, PT, R24, R23, PT ;  /* 0x000000171800720c */ /* 0x000fe40003f06270 */
[----:B------:R-:W-:Y:S01]  /*dbb0*/  SEL R5, RZ, 0x80, P1 ;  /* 0x00000080ff057807 */ /* 0x000fe20000800000 */
[----:B------:R0:W2:Y:S03]  /*dbc0*/  SHFL.IDX PT, R9, R3, RZ, 0x181f ;  /* 0x00181fff03097589 */ /* 0x0000a600000e0000 */
[----:B------:R-:W-:-:S07]  /*dbd0*/  LOP3.LUT R22, R18, R5, RZ, 0xfc, !PT ;  /* 0x0000000512167212 */ /* 0x000fce00078efcff */
[----:B0-----:R-:W-:Y:S05]  /*dbe0*/  @P0 BRA `(.L_x_4249) ;  /* 0x00000000007c0947 */ /* 0x001fea0003800000 */
[----:B------:R-:W-:Y:S02]  /*dbf0*/  ISETP.GE.AND P2, PT, R198, UR8, PT ;  /* 0x00000008c6007c0c */ /* 0x000fe4000bf46270 */
[----:B------:R-:W-:Y:S02]  /*dc00*/  ISETP.GE.AND P1, PT, R16, UR8, PT ;  /* 0x0000000810007c0c */ /* 0x000fe4000bf26270 */
[----:B------:R-:W-:Y:S02]  /*dc10*/  ISETP.GE.AND P5, PT, R197, UR8, PT ;  /* 0x00000008c5007c0c */ /* 0x000fe4000bfa6270 */
[----:B------:R-:W-:-:S07]  /*dc20*/  ISETP.GE.AND P3, PT, R196, UR8, PT ;  /* 0x00000008c4007c0c */ /* 0x000fce000bf66270 */
[-C--:B-1----:R-:W-:Y:S02]  /*dc30*/  @!P2 LEA R10, P0, R198, R8.reuse, 0x1 ;  /* 0x00000008c60aa211 */ /* 0x082fe400078008ff */
[----:B--2---:R-:W-:Y:S02]  /*dc40*/  @!P1 IMAD.WIDE R4, R16, 0x2, R8 ;  /* 0x0000000210049825 */ /* 0x004fe400078e0208 */
        /* <DEDUP_REMOVED lines=12> */
[----:B0-----:R-:W-:-:S02]  /*dd10*/  @!P1 LEA R10, P6, R194, R8, 0x1 ;  /* 0x00000008c20a9211 */ /* 0x001fc400078c08ff */
[CC--:B------:R-:W-:Y:S01]  /*dd20*/  @!P2 LEA R4, P5, R195.reuse, R8.reuse, 0x1 ;  /* 0x00000008c304a211 */ /* 0x0c0fe200078a08ff */
        /* <DEDUP_REMOVED lines=11> */
.L_x_4249:
[----:B------:R-:W-:Y:S05]  /*dde0*/  BSYNC B1 ;  /* 0x0000000000017941 */ /* 0x000fea0003800000 */
.L_x_4248:
[----:B------:R-:W-:Y:S01]  /*ddf0*/  VIADD R0, R24, 0x20 ;  /* 0x0000002018007836 */ /* 0x000fe20000000000 */
[----:B--23--:R0:W2:Y:S04]  /*de00*/  SHFL.IDX PT, R9, R3, 0x1, 0x181f ;  /* 0x00381f0003097f89 */ /* 0x00c0a800000e0000 */
[----:B------:R-:W-:Y:S01]  /*de10*/  ISETP.GE.AND P0, PT, R0, R23, PT ;  /* 0x000000170000720c */ /* 0x000fe20003f06270 */
[----:B-1----:R0:W1:-:S12]  /*de20*/  SHFL.IDX PT, R8, R7, 0x1, 0x181f ;  /* 0x00381f0007087f89 */ /* 0x00205800000e0000 */
[----:B0-----:R-:W-:Y:S05]  /*de30*/  @P0 BRA `(.L_x_4242) ;  /* 0x00000000007c0947 */ /* 0x001fea0003800000 */
[----:B------:R-:W-:Y:S02]  /*de40*/  ISETP.GE.AND P1, PT, R16, UR8, PT ;  /* 0x0000000810007c0c */ /* 0x000fe4000bf26270 */
[----:B------:R-:W-:Y:S02]  /*de50*/  ISETP.GE.AND P5, PT, R198, UR8, PT ;  /* 0x00000008c6007c0c */ /* 0x000fe4000bfa6270 */
[----:B------:R-:W-:Y:S02]  /*de60*/  ISETP.GE.AND P4, PT, R197, UR8, PT ;  /* 0x00000008c5007c0c */ /* 0x000fe4000bf86270 */
[----:B------:R-:W-:Y:S02]  /*de70*/  ISETP.GE.AND P3, PT, R196, UR8, PT ;  /* 0x00000008c4007c0c */ /* 0x000fe4000bf66270 */
[----:B------:R-:W-:-:S05]  /*de80*/  ISETP.GE.AND P2, PT, R195, UR8, PT ;  /* 0x00000008c3007c0c */ /* 0x000fca000bf46270 */
[----:B-12---:R-:W-:Y:S02]  /*de90*/  @!P1 IMAD.WIDE R4, R16, 0x2, R8 ;  /* 0x0000000210049825 */ /* 0x006fe400078e0208 */
        /* <DEDUP_REMOVED lines=9> */
[CC--:B------:R-:W-:Y:S02]  /*df30*/  @!P2 LEA R20, P6, R195.reuse, R8.reuse, 0x1 ;  /* 0x00000008c314a211 */ /* 0x0c0fe400078c08ff */
[-C--:B------:R-:W-:Y:S01]  /*df40*/  @!P3 LEA.HI.X R15, R196, R9.reuse, R25, 0x1, P5 ;  /* 0x00000009c40fb211 */ /* 0x080fe200028f0c19 */
[----:B------:R1:W-:Y:S01]  /*df50*/  @!P4 ST.E.128 desc[UR44][R12.64], RZ ;  /* 0x000000ff0c00c985 */ /* 0x0003e2000c101d2c */
[----:B------:R-:W-:Y:S02]  /*df60*/  LOP3.LUT P5, RZ, R22, 0x80, RZ, 0xc0, !PT ;  /* 0x0000008016ff7812 */ /* 0x000fe400078ac0ff */
[----:B------:R-:W-:Y:S01]  /*df70*/  @!P2 LEA.HI.X R21, R195, R9, R26, 0x1, P6 ;  /* 0x00000009c315a211 */ /* 0x000fe200030f0c1a */
[----:B------:R1:W-:Y:S01]  /*df80*/  @!P3 ST.E.128 desc[UR44][R14.64], RZ ;  /* 0x000000ff0e00b985 */ /* 0x0003e2000c101d2c */
[----:B0-----:R-:W-:-:S03]  /*df90*/  @!P1 LEA R4, P6, R194, R8, 0x1 ;  /* 0x00000008c2049211 */ /* 0x001fc600078c08ff */
        /* <DEDUP_REMOVED lines=9> */
.L_x_4242:
[----:B------:R-:W-:Y:S05]  /*e030*/  BSYNC B0 ;  /* 0x0000000000007941 */ /* 0x000fea0003800000 */
.L_x_4235:
[----:B------:R-:W-:Y:S02]  /*e040*/  ULDC UR6, c[0x0][0xd3c] ;  /* 0x00034f0000067ab9 */ /* 0x000fe40000000800 */
[----:B------:R-:W-:-:S06]  /*e050*/  UISETP.GE.AND UP0, UPT, UR5, UR6, UPT ;  /* 0x000000060500728c */ /* 0x000fcc000bf06270 */
[----:B------:R-:W-:-:S13]  /*e060*/  PLOP3.LUT P0, PT, PT, PT, UP0, 0x80, 0x0 ;  /* 0x000000000000781c */ /* 0x000fda0003f0f008 */
[----:B------:R-:W-:Y:S05]  /*e070*/  @!P0 BRA `(.L_x_4250) ;  /* 0xffffff3000b88947 */ /* 0x000fea000383ffff */
[----:B------:R-:W-:Y:S05]  /*e080*/  EXIT ;  /* 0x000000000000794d */ /* 0x000fea0003800000 */
.L_x_4199:
        /* <DEDUP_REMOVED lines=16> */
.L_x_4251:
        /* <DEDUP_REMOVED lines=43> */
.L_x_4255:
        /* <DEDUP_REMOVED lines=35> */
.L_x_4253:
        /* <DEDUP_REMOVED lines=18> */
.L_x_4256:
        /* <DEDUP_REMOVED lines=57> */
.L_x_4254:
[----:B------:R-:W-:Y:S01]  /*eb20*/  ULDC UR4, c[0x0][0xd3c] ;  /* 0x00034f0000047ab9 */ /* 0x000fe20000000800 */
[----:B------:R-:W-:Y:S02]  /*eb30*/  IMAD.MOV.U32 R25, RZ, RZ, RZ ;  /* 0x000000ffff197224 */ /* 0x000fe400078e00ff */
[----:B------:R-:W-:Y:S02]  /*eb40*/  IMAD.U32 R24, RZ, RZ, UR6 ;  /* 0x00000006ff187e24 */ /* 0x000fe4000f8e00ff */
[----:B------:R-:W-:Y:S02]  /*eb50*/  IMAD.MOV.U32 R26, RZ, RZ, RZ ;  /* 0x000000ffff1a7224 */ /* 0x000fe400078e00ff */
[----:B------:R-:W-:-:S07]  /*eb60*/  IMAD.U32 R27, RZ, RZ, UR4 ;  /* 0x00000004ff1b7e24 */ /* 0x000fce000f8e00ff */
.L_x_4257:
[----:B------:R-:W-:-:S13]  /*eb70*/  ISETP.NE.AND P0, PT, R7, RZ, PT ;  /* 0x000000ff0700720c */ /* 0x000fda0003f05270 */
[----:B------:R-:W0:Y:S01]  /*eb80*/  @!P0 S2R R3, SR_CgaCtaId ;  /* 0x0000000000038919 */ /* 0x000e220000008800 */
[----:B------:R-:W-:-:S04]  /*eb90*/  @!P0 MOV R2, 0x400 ;  /* 0x0000040000028802 */ /* 0x000fc80000000f00 */
[----:B0-----:R-:W-:-:S05]  /*eba0*/  @!P0 LEA R2, R3, R2, 0x18 ;  /* 0x0000000203028211 */ /* 0x001fca00078ec0ff */
[----:B------:R1:W-:Y:S01]  /*ebb0*/  @!P0 STS.128 [R2+0x388d0], R24 ;  /* 0x0388d01802008388 */ /* 0x0003e20000000c00 */
[----:B------:R-:W-:Y:S06]  /*ebc0*/  BAR.ARV 0x5, 0x180 ;  /* 0x0146000000007b1d */ /* 0x000fec0000002000 */
.L_x_4252:
[----:B------:R2:W-:Y:S01]  /*ebd0*/  STL [R1+0x24], RZ ;  /* 0x000024ff01007387 */ /* 0x0005e20000100800 */
[----:B------:R-:W-:Y:S01]  /*ebe0*/  ULDC UR4, c[0x0][0xd3c] ;  /* 0x00034f0000047ab9 */ /* 0x000fe20000000800 */
[----:B------:R-:W-:Y:S01]  /*ebf0*/  IMAD.MOV.U32 R23, RZ, RZ, 0x1 ;  /* 0x00000001ff177424 */ /* 0x000fe200078e00ff */
[----:B0-----:R-:W-:Y:S01]  /*ec00*/  ISETP.GE.AND P0, PT, R27, UR4, PT ;  /* 0x000000041b007c0c */ /* 0x001fe2000bf06270 */
[----:B------:R-:W-:-:S12]  /*ec10*/  IMAD.MOV.U32 R18, RZ, RZ, RZ ;  /* 0x000000ffff127224 */ /* 0x000fd800078e00ff */
[----:B--2---:R-:W-:Y:S05]  /*ec20*/  @P0 BRA `(.L_x_4258) ;  /* 0x00000058006c0947 */ /* 0x004fea0003800000 */
[----:B------:R-:W0:Y:S01]  /*ec30*/  S2UR UR5, SR_CgaCtaId ;  /* 0x00000000000579c3 */ /* 0x000e220000008800 */
[----:B------:R2:W-:Y:S01]  /*ec40*/  STL [R1+0x24], RZ ;  /* 0x000024ff01007387 */ /* 0x0005e20000100800 */
[C---:B-1----:R-:W-:Y:S01]  /*ec50*/  IMAD.SHL.U32 R2, R0.reuse, 0x8, RZ ;  /* 0x0000000800027824 */ /* 0x042fe200078e00ff */
[----:B------:R-:W-:Y:S01]  /*ec60*/  UMOV UR4, 0x400 ;  /* 0x0000040000047882 */ /* 0x000fe20000000000 */
[----:B------:R-:W-:Y:S01]  /*ec70*/  LOP3.LUT R4, R0, 0x7f, RZ, 0xc0, !PT ;  /* 0x0000007f00047812 */ /* 0x000fe200078ec0ff */
[----:B------:R-:W-:Y:S01]  /*ec80*/  BSSY B8, `(.L_x_4258) ;  /* 0x0000595000087945 */ /* 0x000fe20003800000 */
[----:B------:R-:W-:Y:S01]  /*ec90*/  IMAD.MOV.U32 R23, RZ, RZ, 0x1 ;  /* 0x00000001ff177424 */ /* 0x000fe200078e00ff */
[----:B------:R-:W-:Y:S01]  /*eca0*/  LOP3.LUT R3, R2, 0x1f8, RZ, 0xc0, !PT ;  /* 0x000001f802037812 */ /* 0x000fe200078ec0ff */
[----:B------:R-:W-:Y:S01]  /*ecb0*/  IMAD.MOV.U32 R18, RZ, RZ, RZ ;  /* 0x000000ffff127224 */ /* 0x000fe200078e00ff */
[----:B------:R-:W-:Y:S01]  /*ecc0*/  SHF.R.U32.HI R5, RZ, 0x3, R4 ;  /* 0x00000003ff057819 */ /* 0x000fe20000011604 */
[----:B------:R-:W-:Y:S01]  /*ecd0*/  ULOP3.LUT UR36, UR39, 0x2, URZ, 0xfc, !UPT ;  /* 0x0000000227247892 */ /* 0x000fe2000f8efc3f */
[----:B------:R-:W-:Y:S01]  /*ece0*/  LOP3.LUT R3, R3, 0x38, R0, 0x78, !PT ;  /* 0x0000003803037812 */ /* 0x000fe200078e7800 */
[----:B------:R-:W-:Y:S01]  /*ecf0*/  IMAD.SHL.U32 R0, R0, 0x10, RZ ;  /* 0x0000001000007824 */ /* 0x000fe200078e00ff */
[----:B------:R-:W-:Y:S01]  /*ed00*/  LOP3.LUT R4, R2, 0x38, RZ, 0xc0, !PT ;  /* 0x0000003802047812 */ /* 0x000fe200078ec0ff */
[----:B------:R-:W-:Y:S01]  /*ed10*/  ULDC UR37, c[0x0][0xc] ;  /* 0x0000030000257ab9 */ /* 0x000fe20000000800 */
[----:B------:R-:W-:-:S02]  /*ed20*/  LOP3.LUT R34, R3, 0x200, R2, 0xf8, !PT ;  /* 0x0000020003227812 */ /* 0x000fc400078ef802 */
[----:B------:R-:W-:Y:S02]  /*ed30*/  LOP3.LUT R2, R5, 0x70, R0, 0xf8, !PT ;  /* 0x0000007005027812 */ /* 0x000fe400078ef800 */
[C---:B------:R-:W-:Y:S02]  /*ed40*/  LOP3.LUT R0, R4.reuse, 0x40, RZ, 0xfc, !PT ;  /* 0x0000004004007812 */ /* 0x040fe400078efcff */
[C---:B------:R-:W-:Y:S02]  /*ed50*/  LOP3.LUT R3, R4.reuse, 0x80, RZ, 0xfc, !PT ;  /* 0x0000008004037812 */ /* 0x040fe400078efcff */
[C---:B------:R-:W-:Y:S01]  /*ed60*/  LOP3.LUT R2, R4.reuse, 0xc0, RZ, 0xfc, !PT ;  /* 0x000000c004027812 */ /* 0x040fe200078efcff */
[----:B0-----:R-:W-:Y:S01]  /*ed70*/  ULEA UR4, UR5, UR4, 0x18 ;  /* 0x0000000405047291 */ /* 0x001fe2000f8ec03f */
[C---:B------:R-:W-:Y:S02]  /*ed80*/  LOP3.LUT R0, R4.reuse, 0x100, RZ, 0xfc, !PT ;  /* 0x0000010004007812 */ /* 0x040fe400078efcff */
[----:B------:R-:W-:-:S02]  /*ed90*/  LOP3.LUT R3, R4, 0x140, RZ, 0xfc, !PT ;  /* 0x0000014004037812 */ /* 0x000fc400078efcff */
[C---:B------:R-:W-:Y:S01]  /*eda0*/  LOP3.LUT R2, R4.reuse, 0x180, RZ, 0xfc, !PT ;  /* 0x0000018004027812 */ /* 0x040fe200078efcff */
[----:B------:R-:W-:Y:S01]  /*edb0*/  IMAD.U32 R17, RZ, RZ, UR4 ;  /* 0x00000004ff117e24 */ /* 0x000fe2000f8e00ff */
[----:B------:R-:W-:-:S03]  /*edc0*/  LOP3.LUT R0, R4, 0x1c0, RZ, 0xfc, !PT ;  /* 0x000001c004007812 */ /* 0x000fc600078efcff */
[----:B--2---:R-:W-:-:S07]  /*edd0*/  IMAD R19, R34, 0x2, R17 ;  /* 0x0000000222137824 */ /* 0x004fce00078e0211 */
.L_x_4325:
[----:B------:R-:W0:Y:S02]  /*ede0*/  LDC.64 R2, c[0x0][0xd88] ;  /* 0x00036200ff027b82 */ /* 0x000e240000000a00 */
[----:B0-----:R-:W-:-:S05]  /*edf0*/  IMAD.WIDE R2, R27, 0x4, R2 ;  /* 0x000000041b027825 */ /* 0x001fca00078e0202 */
        /* <DEDUP_REMOVED lines=15> */
[----:B-1----:R1:W5:Y:S01]  /*eef0*/  @P0 LDG.E R32, desc[UR44][R2.64] ;  /* 0x0000002c02200981 */ /* 0x002362000c1e1900 */
        /* <DEDUP_REMOVED lines=30> */
.L_x_4259:
        /* <DEDUP_REMOVED lines=9> */
.L_x_4260:
[----:B------:R-:W-:Y:S02]  /*f170*/  ULDC.64 UR4, c[0x0][0xb00] ;  /* 0x0002c00000047ab9 */ /* 0x000fe40000000a00 */
[----:B------:R-:W-:-:S04]  /*f180*/  ISETP.NE.U32.AND P0, PT, RZ, UR4, PT ;  /* 0x00000004ff007c0c */ /* 0x000fc8000bf05070 */
[----:B------:R-:W-:-:S13]  /*f190*/  ISETP.NE.AND.EX P0, PT, RZ, UR5, PT, P0 ;  /* 0x00000005ff007c0c */ /* 0x000fda000bf05300 */
[----:B------:R-:W-:Y:S05]  /*f1a0*/  @!P0 BRA `(.L_x_4261) ;  /* 0x0000000000148947 */ /* 0x000fea0003800000 */
[----:B-1----:R-:W1:Y:S02]  /*f1b0*/  LDC.64 R2, c[0x0][0xb00] ;  /* 0x0002c000ff027b82 */ /* 0x002e640000000a00 */
[----:B-1----:R-:W-:-:S05]  /*f1c0*/  IMAD.WIDE R2, R28, 0x4, R2 ;  /* 0x000000041c027825 */ /* 0x002fca00078e0202 */
[----:B------:R-:W3:Y:S04]  /*f1d0*/  LDG.E R29, desc[UR44][R2.64] ;  /* 0x0000002c021d7981 */ /* 0x000ee8000c1e1900 */
[----:B0-2---:R-:W3:Y:S02]  /*f1e0*/  LDG.E R0, desc[UR44][R2.64+0x4] ;  /* 0x0000042c02007981 */ /* 0x005ee4000c1e1900 */
[----:B---3--:R-:W-:-:S07]  /*f1f0*/  IMAD.IADD R29, R0, 0x1, -R29 ;  /* 0x00000001001d7824 */ /* 0x008fce00078e0a1d */
.L_x_4261:
[----:B-----5:R-:W-:Y:S01]  /*f200*/  IMAD.IADD R29, R29, 0x1, -R32 ;  /* 0x000000011d1d7824 */ /* 0x020fe200078e0a20 */
[C---:B012---:R-:W-:Y:S01]  /*f210*/  LOP3.LUT R0, R26.reuse, 0xff000000, RZ, 0xc0, !PT ;  /* 0xff0000001a007812 */ /* 0x047fe200078ec0ff */
[----:B------:R-:W-:Y:S01]  /*f220*/  BSSY B0, `(.L_x_4262) ;  /* 0x0000028000007945 */ /* 0x000fe20003800000 */
[----:B------:R-:W-:Y:S01]  /*f230*/  LOP3.LUT R4, R26, 0xff0000, RZ, 0xc0, !PT ;  /* 0x00ff00001a047812 */ /* 0x000fe200078ec0ff */
[----:B------:R-:W-:Y:S01]  /*f240*/  IMAD.MOV.U32 R2, RZ, RZ, RZ ;  /* 0x000000ffff027224 */ /* 0x000fe200078e00ff */
[C---:B------:R-:W-:Y:S02]  /*f250*/  ISETP.GE.AND P0, PT, R29.reuse, 0x1, PT ;  /* 0x000000011d00780c */ /* 0x040fe40003f06270 */
[----:B------:R-:W-:Y:S01]  /*f260*/  SHF.R.U32.HI R3, RZ, 0x8, R0 ;  /* 0x00000008ff037819 */ /* 0x000fe20000011600 */
[----:B------:R-:W-:-:S03]  /*f270*/  VIADD R0, R29, 0x3f ;  /* 0x0000003f1d007836 */ /* 0x000fc60000000000 */
[----:B------:R-:W-:Y:S02]  /*f280*/  LEA.HI R4, R4, R3, RZ, 0x10 ;  /* 0x0000000304047211 */ /* 0x000fe400078f80ff */
[----:B------:R-:W-:-:S04]  /*f290*/  SHF.R.S32.HI R3, RZ, 0x1f, R0 ;  /* 0x0000001fff037819 */ /* 0x000fc80000011400 */
[----:B------:R-:W-:-:S04]  /*f2a0*/  LEA.HI R0, R3, R0, RZ, 0x6 ;  /* 0x0000000003007211 */ /* 0x000fc800078f30ff */
        /* <DEDUP_REMOVED lines=31> */
.L_x_4263:
[----:B------:R-:W-:Y:S05]  /*f4a0*/  BSYNC B0 ;  /* 0x0000000000007941 */ /* 0x000fea0003800000 */
.L_x_4262:
        /* <DEDUP_REMOVED lines=24> */
.L_x_4265:
        /* <DEDUP_REMOVED lines=20> */
.L_x_4268:
[----:B------:R-:W-:Y:S05]  /*f770*/  BSYNC B6 ;  /* 0x0000000000067941 */ /* 0x000fea0003800000 */
.L_x_4267:
        /* <DEDUP_REMOVED lines=20> */
.L_x_4271:
        /* <DEDUP_REMOVED lines=15> */
.L_x_4270:
[----:B------:R-:W-:Y:S05]  /*f9b0*/  BSYNC B6 ;  /* 0x0000000000067941 */ /* 0x000fea0003800000 */
.L_x_4269:
[----:B------:R-:W2:Y:S01]  /*f9c0*/  LDL R33, [R1+0x18] ;  /* 0x0000180001217983 */ /* 0x000ea20000100800 */
[----:B------:R-:W-:Y:S01]  /*f9d0*/  ULDC.64 UR4, c[0x0][0xaf0] ;  /* 0x0002bc0000047ab9 */ /* 0x000fe20000000a00 */
[----:B------:R-:W0:Y:S01]  /*f9e0*/  LDC R20, c[0x0][0x430] ;  /* 0x00010c00ff147b82 */ /* 0x000e220000000800 */
[----:B------:R-:W-:Y:S01]  /*f9f0*/  ISETP.NE.U32.AND P0, PT, RZ, UR4, PT ;  /* 0x00000004ff007c0c */ /* 0x000fe2000bf05070 */
[----:B------:R-:W1:Y:S03]  /*fa00*/  S2R R4, SR_TID.X ;  /* 0x0000000000047919 */ /* 0x000e660000002100 */
[----:B------:R-:W-:Y:S01]  /*fa10*/  ISETP.NE.AND.EX P0, PT, RZ, UR5, PT, P0 ;  /* 0x00000005ff007c0c */ /* 0x000fe2000bf05300 */
[----:B------:R-:W3:-:S12]  /*fa20*/  S2R R0, SR_TID.X ;  /* 0x0000000000007919 */ /* 0x000ed80000002100 */
[----:B------:R-:W-:Y:S01]  /*fa30*/  @P0 IADD3 R2, P1, R22, UR4, RZ ;  /* 0x0000000416020c10 */ /* 0x000fe2000ff3e0ff */
[----:B------:R-:W-:-:S03]  /*fa40*/  ULDC UR4, c[0x0][0x320] ;  /* 0x0000c80000047ab9 */ /* 0x000fc60000000800 */
[----:B------:R-:W-:Y:S01]  /*fa50*/  @P0 IADD3.X R3, R30, UR5, RZ, P1, !PT ;  /* 0x000000051e030c10 */ /* 0x000fe20008ffe4ff */
[----:B------:R-:W4:Y:S04]  /*fa60*/  S2R R21, SR_TID.X ;  /* 0x0000000000157919 */ /* 0x000f280000002100 */
[----:B------:R0:W5:Y:S01]  /*fa70*/  @P0 LDG.E R28, desc[UR44][R2.64] ;  /* 0x0000002c021c0981 */ /* 0x000162000c1e1900 */
[----:B------:R-:W-:Y:S01]  /*fa80*/  LOP3.LUT R16, R16, 0xfffffdff, RZ, 0xc0, !PT ;  /* 0xfffffdff10107812 */ /* 0x000fe200078ec0ff */
[----:B------:R-:W-:Y:S01]  /*fa90*/  UMOV UR5, 0xffffffff ;  /* 0xffffffff00057882 */ /* 0x000fe20000000000 */
[----:B-1----:R-:W-:Y:S02]  /*faa0*/  IMAD.SHL.U32 R4, R4, 0x8, RZ ;  /* 0x0000000804047824 */ /* 0x002fe400078e00ff */
[----:B---3--:R-:W-:-:S03]  /*fab0*/  IMAD.SHL.U32 R0, R0, 0x8, RZ ;  /* 0x0000000800007824 */ /* 0x008fc600078e00ff */
[----:B------:R-:W-:-:S04]  /*fac0*/  LOP3.LUT R4, R4, 0x38, RZ, 0xc0, !PT ;  /* 0x0000003804047812 */ /* 0x000fc800078ec0ff */
[C---:B------:R-:W-:Y:S02]  /*fad0*/  LOP3.LUT R5, R4.reuse, 0x40, RZ, 0xfc, !PT ;  /* 0x0000004004057812 */ /* 0x040fe400078efcff */
[----:B------:R-:W-:Y:S02]  /*fae0*/  LOP3.LUT R4, R4, 0x180, RZ, 0xfc, !PT ;  /* 0x0000018004047812 */ /* 0x000fe400078efcff */
[----:B------:R-:W-:Y:S02]  /*faf0*/  ISETP.GE.AND P0, PT, R5, UR4, PT ;  /* 0x0000000405007c0c */ /* 0x000fe4000bf06270 */
[----:B------:R-:W-:Y:S02]  /*fb00*/  LOP3.LUT R0, R0, 0x38, RZ, 0xc0, !PT ;  /* 0x0000003800007812 */ /* 0x000fe400078ec0ff */
[----:B------:R-:W-:Y:S02]  /*fb10*/  ISETP.GE.AND P1, PT, R4, UR4, PT ;  /* 0x0000000404007c0c */ /* 0x000fe4000bf26270 */
[----:B------:R-:W-:-:S02]  /*fb20*/  LOP3.LUT R4, R0, 0x1c0, RZ, 0xfc, !PT ;  /* 0x000001c000047812 */ /* 0x000fc400078efcff */
[----:B------:R-:W-:Y:S01]  /*fb30*/  LOP3.LUT R0, R0, 0x80, RZ, 0xfc, !PT ;  /* 0x0000008000007812 */ /* 0x000fe200078efcff */
[----:B----4-:R-:W-:Y:S01]  /*fb40*/  IMAD.SHL.U32 R21, R21, 0x8, RZ ;  /* 0x0000000815157824 */ /* 0x010fe200078e00ff */
[----:B------:R-:W-:Y:S02]  /*fb50*/  SEL R8, RZ, 0x40, P1 ;  /* 0x00000040ff087807 */ /* 0x000fe40000800000 */
[----:B------:R-:W-:Y:S02]  /*fb60*/  ISETP.GE.AND P5, PT, R0, UR4, PT ;  /* 0x0000000400007c0c */ /* 0x000fe4000bfa6270 */
[----:B------:R-:W-:Y:S01]  /*fb70*/  @P0 LOP3.LUT R16, R16, 0x200, RZ, 0xfc, !PT ;  /* 0x0000020010100812 */ /* 0x000fe200078efcff */
[----:B------:R-:W1:Y:S01]  /*fb80*/  S2R R0, SR_TID.X ;  /* 0x0000000000007919 */ /* 0x000e620000002100 */
[----:B------:R-:W-:Y:S02]  /*fb90*/  ISETP.GE.AND P0, PT, R4, UR4, PT ;  /* 0x0000000404007c0c */ /* 0x000fe4000bf06270 */
[----:B------:R-:W-:Y:S01]  /*fba0*/  LOP3.LUT R21, R21, 0x38, RZ, 0xc0, !PT ;  /* 0x0000003815157812 */ /* 0x000fe200078ec0ff */
[----:B------:R-:W3:Y:S01]  /*fbb0*/  S2R R4, SR_TID.X ;  /* 0x0000000000047919 */ /* 0x000ee20000002100 */
        /* <DEDUP_REMOVED lines=8> */
[----:B-1----:R-:W-:-:S03]  /*fc40*/  IMAD.SHL.U32 R0, R0, 0x8, RZ ;  /* 0x0000000800007824 */ /* 0x002fc600078e00ff */
[----:B------:R-:W-:Y:S01]  /*fc50*/  LOP3.LUT R16, R16, 0xffffffef, RZ, 0xc0, !PT ;  /* 0xffffffef10107812 */ /* 0x000fe200078ec0ff */
[----:B---3--:R-:W-:Y:S01]  /*fc60*/  IMAD.SHL.U32 R4, R4, 0x8, RZ ;  /* 0x0000000804047824 */ /* 0x008fe200078e00ff */
[----:B------:R-:W-:-:S04]  /*fc70*/  LOP3.LUT R0, R0, 0x38, RZ, 0xc0, !PT ;  /* 0x0000003800007812 */ /* 0x000fc800078ec0ff */
[----:B------:R-:W-:Y:S02]  /*fc80*/  LOP3.LUT R4, R4, 0x38, RZ, 0xc0, !PT ;  /* 0x0000003804047812 */ /* 0x000fe400078ec0ff */
[----:B------:R-:W-:Y:S02]  /*fc90*/  LOP3.LUT R0, R0, 0x100, RZ, 0xfc, !PT ;  /* 0x0000010000007812 */ /* 0x000fe400078efcff */
[----:B------:R-:W-:Y:S02]  /*fca0*/  LOP3.LUT R4, R4, 0xc0, RZ, 0xfc, !PT ;  /* 0x000000c004047812 */ /* 0x000fe400078efcff */
[----:B------:R-:W-:Y:S02]  /*fcb0*/  ISETP.GE.AND P3, PT, R0, UR4, PT ;  /* 0x0000000400007c0c */ /* 0x000fe4000bf66270 */
[----:B------:R-:W-:-:S13]  /*fcc0*/  ISETP.GE.AND P4, PT, R4, UR4, PT ;  /* 0x0000000404007c0c */ /* 0x000fda000bf86270 */
[----:B------:R-:W-:-:S04]  /*fcd0*/  @P4 LOP3.LUT R16, R16, 0x10, RZ, 0xfc, !PT ;  /* 0x0000001010104812 */ /* 0x000fc800078efcff */
[----:B------:R-:W-:-:S04]  /*fce0*/  LOP3.LUT R16, R16, 0xfffffffb, RZ, 0xc0, !PT ;  /* 0xfffffffb10107812 */ /* 0x000fc800078ec0ff */
[----:B------:R-:W-:-:S04]  /*fcf0*/  LOP3.LUT R16, R16, 0xfffffff7, RZ, 0xc0, !PT ;  /* 0xfffffff710107812 */ /* 0x000fc800078ec0ff */
[----:B------:R-:W-:-:S04]  /*fd00*/  @P3 LOP3.LUT R16, R16, 0x8, RZ, 0xfc, !PT ;  /* 0x0000000810103812 */ /* 0x000fc800078efcff */
[----:B------:R-:W-:Y:S02]  /*fd10*/  @P2 LOP3.LUT R16, R16, 0x4, RZ, 0xfc, !PT ;  /* 0x0000000410102812 */ /* 0x000fe400078efcff */
[----:B--2---:R-:W-:Y:S01]  /*fd20*/  LEA R0, R33, 0xffffffc0, 0x6 ;  /* 0xffffffc021007811 */ /* 0x004fe200078e30ff */
[----:B0-----:R-:W-:Y:S06]  /*fd30*/  BRA.DIV UR5, `(.L_x_4272) ;  /* 0x0000004e05987947 */ /* 0x001fec000b800000 */
.L_x_4343:
[----:B------:R-:W0:Y:S01]  /*fd40*/  S2R R2, SR_TID.X ;  /* 0x0000000000027919 */ /* 0x000e220000002100 */
[----:B------:R-:W-:Y:S01]  /*fd50*/  ISETP.NE.AND P1, PT, R20, 0x1, PT ;  /* 0x000000011400780c */ /* 0x000fe20003f25270 */
[----:B------:R-:W-:Y:S01]  /*fd60*/  IMAD.MOV.U32 R37, RZ, RZ, RZ ;  /* 0x000000ffff257224 */ /* 0x000fe200078e00ff */
[----:B-----5:R-:W-:Y:S01]  /*fd70*/  SHF.R.S32.HI R33, RZ, 0x1f, R28 ;  /* 0x0000001fff217819 */ /* 0x020fe2000001141c */
[----:B------:R-:W1:Y:S01]  /*fd80*/  S2R R10, SR_TID.X ;  /* 0x00000000000a7919 */ /* 0x000e620000002100 */
[C---:B------:R-:W-:Y:S02]  /*fd90*/  LOP3.LUT P6, RZ, R16.reuse, 0x400, RZ, 0xc0, !PT ;  /* 0x0000040010ff7812 */ /* 0x040fe400078cc0ff */
[----:B------:R-:W-:-:S07]  /*fda0*/  LOP3.LUT R16, R16, 0xffffdfff, RZ, 0xc0, !PT ;  /* 0xffffdfff10107812 */ /* 0x000fce00078ec0ff */
[----:B------:R-:W2:Y:S01]  /*fdb0*/  @P1 LDC R3, c[0x0][0x434] ;  /* 0x00010d00ff031b82 */ /* 0x000ea20000000800 */
[----:B------:R-:W-:Y:S02]  /*fdc0*/  @P1 LOP3.LUT R16, R16, 0x2000, RZ, 0xfc, !PT ;  /* 0x0000200010101812 */ /* 0x000fe400078efcff */
[----:B0-----:R-:W-:Y:S01]  /*fdd0*/  LOP3.LUT R2, R2, 0x7f, RZ, 0xc0, !PT ;  /* 0x0000007f02027812 */ /* 0x001fe200078ec0ff */
[----:B-1----:R-:W-:-:S03]  /*fde0*/  IMAD.SHL.U32 R10, R10, 0x10, RZ ;  /* 0x000000100a0a7824 */ /* 0x002fc600078e00ff */
[----:B------:R-:W-:-:S04]  /*fdf0*/  SHF.R.U32.HI R2, RZ, 0x3, R2 ;  /* 0x00000003ff027819 */ /* 0x000fc80000011602 */
[----:B------:R-:W-:Y:S02]  /*fe00*/  LOP3.LUT R10, R2, 0x70, R10, 0xf8, !PT ;  /* 0x00000070020a7812 */ /* 0x000fe400078ef80a */
[----:B------:R-:W0:Y:S03]  /*fe10*/  @P1 LDC R2, c[0x0][0x438] ;  /* 0x00010e00ff021b82 */ /* 0x000e260000000800 */
[----:B------:R-:W-:-:S05]  /*fe20*/  IMAD.IADD R6, R10, 0x1, R0 ;  /* 0x000000010a067824 */ /* 0x000fca00078e0200 */
[C---:B------:R-:W-:Y:S01]  /*fe30*/  ISETP.GE.AND P0, PT, R6.reuse, R29, PT ;  /* 0x0000001d0600720c */ /* 0x040fe20003f06270 */
[----:B------:R-:W-:-:S03]  /*fe40*/  IMAD.IADD R6, R6, 0x1, R32 ;  /* 0x0000000106067824 */ /* 0x000fc600078e0220 */
[----:B------:R-:W-:Y:S01]  /*fe50*/  ISETP.GT.U32.OR P0, PT, R10, 0x3f, P0 ;  /* 0x0000003f0a00780c */ /* 0x000fe20000704470 */
[----:B--2---:R-:W-:-:S04]  /*fe60*/  @P1 IMAD.HI.U32 R3, R6, R3, RZ ;  /* 0x0000000306031227 */ /* 0x004fc800078e00ff */
[----:B------:R-:W-:Y:S01]  /*fe70*/  IMAD.MOV.U32 R7, RZ, RZ, R6 ;  /* 0x000000ffff077224 */ /* 0x000fe200078e0006 */
[----:B0-----:R-:W-:-:S07]  /*fe80*/  @P1 SHF.R.U32.HI R7, RZ, R2, R3 ;  /* 0x00000002ff071219 */ /* 0x001fce0000011603 */
        /* <DEDUP_REMOVED lines=28> */
[----:B------:R-:W-:Y:S02]  /*10050*/  ISETP.NE.AND P0, PT, R3, 0x3, PT ;  /* 0x000000030300780c */ /* 0x000fe40003f05270 */
[----:B------:R-:W-:Y:S01]  /*10060*/  LOP3.LUT R30, R8, R30, RZ, 0xfc, !PT ;  /* 0x0000001e081e7212 */ /* 0x000fe200078efcff */
[----:B------:R-:W-:Y:S01]  /*10070*/  IMAD R2, R20, R2, R6 ;  /* 0x0000000214027224 */ /* 0x000fe200078e0206 */
[----:B------:R0:W-:Y:S04]  /*10080*/  STL [R1+0x28], R8 ;  /* 0x0000280801007387 */ /* 0x0001e80000100800 */
[----:B------:R0:W-:Y:S05]  /*10090*/  STL [R1], R2 ;  /* 0x0000000201007387 */ /* 0x0001ea0000100800 */
[----:B------:R-:W-:-:S04]  /*100a0*/  @P0 LOP3.LUT R16, R16, 0x1000, RZ, 0xfc, !PT ;  /* 0x0000100010100812 */ /* 0x000fc800078efcff */
[----:B------:R-:W-:-:S04]  /*100b0*/  LOP3.LUT R16, R16, 0xfffffffe, RZ, 0xc0, !PT ;  /* 0xfffffffe10107812 */ /* 0x000fc800078ec0ff */
[----:B------:R-:W-:Y:S01]  /*100c0*/  @P1 LOP3.LUT R16, R16, 0x1, RZ, 0xfc, !PT ;  /* 0x0000000110101812 */ /* 0x000fe200078efcff */
[----:B0-----:R-:W-:Y:S06]  /*100d0*/  @!P0 BRA `(.L_x_4273) ;  /* 0x0000000000048947 */ /* 0x001fec0003800000 */
[----:B------:R-:W-:Y:S01]  /*100e0*/  BPT.TRAP 0x1 ;  /* 0x000000040000795c */ /* 0x000fe20000300000 */
.L_x_4273:
        /* <DEDUP_REMOVED lines=9> */
.L_x_4344:
[----:B------:R-:W-:Y:S05]  /*10180*/  BSYNC B0 ;  /* 0x0000000000007941 */ /* 0x000fea0003800000 */
.L_x_4274:
[----:B------:R-:W0:Y:S01]  /*10190*/  LDL R2, [R1] ;  /* 0x0000000001027983 */ /* 0x000e220000100800 */
[----:B------:R-:W-:Y:S01]  /*101a0*/  ULDC.64 UR4, c[0x0][0x300] ;  /* 0x0000c00000047ab9 */ /* 0x000fe20000000a00 */
[----:B-----5:R-:W-:Y:S01]  /*101b0*/  SHF.R.S32.HI R4, RZ, 0x1f, R37 ;  /* 0x0000001fff047819 */ /* 0x020fe20000011425 */
[----:B------:R-:W-:Y:S01]  /*101c0*/  ULDC.64 UR6, c[0x0][0x2e8] ;  /* 0x0000ba0000067ab9 */ /* 0x000fe20000000a00 */
[----:B------:R-:W1:Y:S01]  /*101d0*/  S2R R7, SR_TID.X ;  /* 0x0000000000077919 */ /* 0x000e620000002100 */
[----:B------:R-:W-:Y:S01]  /*101e0*/  LOP3.LUT R16, R16, 0xfffffffd, RZ, 0xc0, !PT ;  /* 0xfffffffd10107812 */ /* 0x000fe200078ec0ff */
[----:B-1----:R-:W-:-:S05]  /*101f0*/  IMAD.SHL.U32 R7, R7, 0x8, RZ ;  /* 0x0000000807077824 */ /* 0x002fca00078e00ff */
[----:B------:R-:W-:Y:S02]  /*10200*/  LOP3.LUT R7, R7, 0x38, RZ, 0xc0, !PT ;  /* 0x0000003807077812 */ /* 0x000fe400078ec0ff */
[----:B0-----:R-:W-:-:S05]  /*10210*/  SHF.R.S32.HI R0, RZ, 0x1f, R2 ;  /* 0x0000001fff007819 */ /* 0x001fca0000011402 */
[----:B------:R0:W-:Y:S04]  /*10220*/  STL [R1+0x1c], R0 ;  /* 0x00001c0001007387 */ /* 0x0001e80000100800 */
[----:B------:R1:W-:Y:S01]  /*10230*/  STL [R1+0x20], R4 ;  /* 0x0000200401007387 */ /* 0x0003e20000100800 */
[----:B0-----:R-:W-:-:S04]  /*10240*/  IMAD R0, R0, UR4, RZ ;  /* 0x0000000400007c24 */ /* 0x001fc8000f8e02ff */
[C---:B------:R-:W-:Y:S02]  /*10250*/  IMAD R0, R2.reuse, UR5, R0 ;  /* 0x0000000502007c24 */ /* 0x040fe4000f8e0200 */
[----:B------:R-:W-:Y:S01]  /*10260*/  IMAD.WIDE.U32 R2, R2, UR4, RZ ;  /* 0x0000000402027c25 */ /* 0x000fe2000f8e00ff */
[----:B------:R-:W-:-:S03]  /*10270*/  ULDC.64 UR4, c[0x0][0x310] ;  /* 0x0000c40000047ab9 */ /* 0x000fc60000000a00 */
[----:B------:R-:W-:Y:S02]  /*10280*/  IMAD.IADD R3, R3, 0x1, R0 ;  /* 0x0000000103037824 */ /* 0x000fe400078e0200 */
[----:B------:R-:W-:Y:S02]  /*10290*/  IMAD R0, R4, UR4, RZ ;  /* 0x0000000404007c24 */ /* 0x000fe4000f8e02ff */
[----:B------:R-:W-:-:S04]  /*102a0*/  IMAD.WIDE.U32 R2, R37, UR4, R2 ;  /* 0x0000000425027c25 */ /* 0x000fc8000f8e0002 */
[----:B------:R-:W-:Y:S01]  /*102b0*/  IMAD R0, R37, UR5, R0 ;  /* 0x0000000525007c24 */ /* 0x000fe2000f8e0200 */
[----:B------:R-:W-:Y:S01]  /*102c0*/  ULDC.64 UR4, c[0x0][0x308] ;  /* 0x0000c20000047ab9 */ /* 0x000fe20000000a00 */
[----:B-1----:R-:W-:Y:S02]  /*102d0*/  IMAD R4, R18, 0x1000, R34 ;  /* 0x0000100012047824 */ /* 0x002fe400078e0222 */
[----:B------:R-:W-:Y:S02]  /*102e0*/  IMAD.IADD R3, R3, 0x1, R0 ;  /* 0x0000000103037824 */ /* 0x000fe400078e0200 */
        /* <DEDUP_REMOVED lines=42> */
.L_x_4354:
        /* <DEDUP_REMOVED lines=10> */
.L_x_4277:
        /* <DEDUP_REMOVED lines=11> */
.L_x_4278:
[----:B------:R1:W5:Y:S01]  /*106e0*/  LDL.LU R0, [R1+0xc] ;  /* 0x00000c0001007983 */ /* 0x0003620000300800 */
[----:B------:R-:W-:Y:S01]  /*106f0*/  LOP3.LUT P0, RZ, R16, 0x40, RZ, 0xc0, !PT ;  /* 0x0000004010ff7812 */ /* 0x000fe2000780c0ff */
[----:B------:R1:W-:-:S12]  /*10700*/  SYNCS.ARRIVE.TRANS64.A1T0 RZ, [R22+URZ+0x38830], RZ ;  /* 0x038830ff16ff79a7 */ /* 0x0003d8000810003f */
[----:B------:R-:W-:Y:S05]  /*10710*/  WARPSYNC.ALL ;  /* 0x0000000000007948 */ /* 0x000fea0003800000 */
[----:B0-----:R-:W-:Y:S01]  /*10720*/  SEL R2, R35, RZ, !P0 ;  /* 0x000000ff23027207 */ /* 0x001fe20004000000 */
[----:B------:R-:W-:Y:S04]  /*10730*/  BSSY B6, `(.L_x_4279) ;  /* 0x000001a000067945 */ /* 0x000fe80003800000 */
[----:B------:R0:W-:Y:S01]  /*10740*/  STL [R1+0x4], R2 ;  /* 0x0000040201007387 */ /* 0x0001e20000100800 */
[----:B------:R-:W-:Y:S01]  /*10750*/  BAR.SYNC.DEFER_BLOCKING 0x8, 0x100 ;  /* 0x0204000000007b1d */ /* 0x000fe20000010000 */
[----:B-----5:R-:W-:Y:S01]  /*10760*/  SEL R35, R0, RZ, !P0 ;  /* 0x000000ff00237207 */ /* 0x020fe20004000000 */
[----:B------:R-:W-:-:S04]  /*10770*/  VIADD R0, R17, 0x20400 ;  /* 0x0002040011007836 */ /* 0x000fc80000000000 */
[----:B------:R0:W-:Y:S01]  /*10780*/  STL [R1+0x14], R35 ;  /* 0x0000142301007387 */ /* 0x0001e20000100800 */
[----:B------:R-:W-:Y:S02]  /*10790*/  LOP3.LUT P0, RZ, R0, 0x3ff, RZ, 0xc0, !PT ;  /* 0x000003ff00ff7812 */ /* 0x000fe4000780c0ff */
[----:B------:R-:W-:-:S05]  /*107a0*/  SHF.R.S32.HI R0, RZ, 0x1f, R36 ;  /* 0x0000001fff007819 */ /* 0x000fca0000011424 */
[----:B------:R0:W-:Y:S06]  /*107b0*/  STL [R1+0xc], R0 ;  /* 0x00000c0001007387 */ /* 0x0001ec0000100800 */
[----:B------:R-:W-:Y:S05]  /*107c0*/  @!P0 BRA `(.L_x_4280) ;  /* 0x0000000000408947 */ /* 0x000fea0003800000 */
[----:B0-----:R-:W-:Y:S01]  /*107d0*/  MOV R2, 0x0 ;  /* 0x0000000000027802 */ /* 0x001fe20000000f00 */
        /* <DEDUP_REMOVED lines=15> */
.L_x_4280:
[----:B------:R-:W-:Y:S05]  /*108d0*/  BSYNC B6 ;  /* 0x0000000000067941 */ /* 0x000fea0003800000 */
.L_x_4279:
[----:B------:R-:W2:Y:S01]  /*108e0*/  LDL R4, [R1+0xc] ;  /* 0x00000c0001047983 */ /* 0x000ea20000100800 */
[----:B------:R-:W3:Y:S01]  /*108f0*/  LDC R10, c[0x0][0x448] ;  /* 0x00011200ff0a7b82 */ /* 0x000ee20000000800 */
[----:B------:R-:W-:Y:S01]  /*10900*/  IMAD.MOV.U32 R21, RZ, RZ, R35 ;  /* 0x000000ffff157224 */ /* 0x000fe200078e0023 */
[----:B------:R-:W-:Y:S01]  /*10910*/  ULDC.64 UR4, c[0x0][0x298] ;  /* 0x0000a60000047ab9 */ /* 0x000fe20000000a00 */
[----:B------:R-:W4:Y:S04]  /*10920*/  LDL R20, [R1+0x4] ;  /* 0x0000040001147983 */ /* 0x000f280000100800 */
[----:B------:R1:W5:Y:S01]  /*10930*/  LDL R9, [R1+0x10] ;  /* 0x0000100001097983 */ /* 0x0003620000100800 */
[----:B0-----:R-:W0:Y:S01]  /*10940*/  S2R R2, SR_TID.X ;  /* 0x0000000000027919 */ /* 0x001e220000002100 */
[----:B------:R-:W1:Y:S01]  /*10950*/  S2R R35, SR_TID.X ;  /* 0x0000000000237919 */ /* 0x000e620000002100 */
[----:B---3--:R-:W-:-:S13]  /*10960*/  ISETP.NE.AND P0, PT, R10, 0x1, PT ;  /* 0x000000010a00780c */ /* 0x008fda0003f05270 */
[----:B------:R-:W3:Y:S01]  /*10970*/  @P0 LDC R3, c[0x0][0x44c] ;  /* 0x00011300ff030b82 */ /* 0x000ee20000000800 */
[----:B0-----:R-:W-:-:S04]  /*10980*/  LOP3.LUT R2, R2, 0x7f, RZ, 0xc0, !PT ;  /* 0x0000007f02027812 */ /* 0x001fc800078ec0ff */
[----:B------:R-:W-:Y:S01]  /*10990*/  SHF.R.U32.HI R2, RZ, 0x3, R2 ;  /* 0x00000003ff027819 */ /* 0x000fe20000011602 */
[----:B-1----:R-:W-:-:S05]  /*109a0*/  IMAD.SHL.U32 R35, R35, 0x10, RZ ;  /* 0x0000001023237824 */ /* 0x002fca00078e00ff */
[----:B------:R-:W-:Y:S02]  /*109b0*/  LOP3.LUT R35, R2, 0x70, R35, 0xf8, !PT ;  /* 0x0000007002237812 */ /* 0x000fe400078ef823 */
[----:B------:R-:W0:Y:S03]  /*109c0*/  @P0 LDC R2, c[0x0][0x450] ;  /* 0x00011400ff020b82 */ /* 0x000e260000000800 */
[----:B------:R-:W-:-:S04]  /*109d0*/  IMAD R35, R25, 0x40, R35 ;  /* 0x0000004019237824 */ /* 0x000fc800078e0223 */
[----:B---3--:R-:W-:-:S04]  /*109e0*/  @P0 IMAD.HI.U32 R3, R35, R3, RZ ;  /* 0x0000000323030227 */ /* 0x008fc800078e00ff */
[----:B------:R-:W-:Y:S01]  /*109f0*/  IMAD.MOV.U32 R0, RZ, RZ, R35 ;  /* 0x000000ffff007224 */ /* 0x000fe200078e0023 */
[----:B0-----:R-:W-:Y:S01]  /*10a00*/  @P0 SHF.R.U32.HI R0, RZ, R2, R3 ;  /* 0x00000002ff000219 */ /* 0x001fe20000011603 */
[----:B------:R-:W-:Y:S01]  /*10a10*/  IMAD.WIDE.U32 R2, R36, UR4, RZ ;  /* 0x0000000424027c25 */ /* 0x000fe2000f8e00ff */
[----:B------:R-:W0:Y:S01]  /*10a20*/  S2R R7, SR_TID.X ;  /* 0x0000000000077919 */ /* 0x000e220000002100 */
[----:B------:R-:W-:-:S04]  /*10a30*/  LOP3.LUT R16, R16, 0xfffff7ff, RZ, 0xc0, !PT ;  /* 0xfffff7ff10107812 */ /* 0x000fc800078ec0ff */
[----:B------:R-:W-:Y:S01]  /*10a40*/  @P0 LOP3.LUT R16, R16, 0x800, RZ, 0xfc, !PT ;  /* 0x0000080010100812 */ /* 0x000fe200078efcff */
[----:B0-----:R-:W-:-:S05]  /*10a50*/  IMAD.SHL.U32 R7, R7, 0x8, RZ ;  /* 0x0000000807077824 */ /* 0x001fca00078e00ff */
[----:B------:R-:W-:Y:S01]  /*10a60*/  LOP3.LUT R7, R7, 0x38, RZ, 0xc0, !PT ;  /* 0x0000003807077812 */ /* 0x000fe200078ec0ff */
[----:B--2---:R-:W-:-:S04]  /*10a70*/  IMAD R4, R4, UR4, RZ ;  /* 0x0000000404047c24 */ /* 0x004fc8000f8e02ff */
[----:B------:R-:W-:Y:S01]  /*10a80*/  IMAD R4, R36, UR5, R4 ;  /* 0x0000000524047c24 */ /* 0x000fe2000f8e0204 */
[----:B------:R-:W-:-:S03]  /*10a90*/  ULDC.64 UR4, c[0x0][0x2d8] ;  /* 0x0000b60000047ab9 */ /* 0x000fc60000000a00 */
[----:B------:R-:W-:Y:S02]  /*10aa0*/  IMAD.IADD R3, R3, 0x1, R4 ;  /* 0x0000000103037824 */ /* 0x000fe400078e0204 */
[----:B------:R-:W-:-:S04]  /*10ab0*/  IMAD.WIDE.U32 R2, R26, UR4, R2 ;  /* 0x000000041a027c25 */ /* 0x000fc8000f8e0002 */
[----:B------:R-:W-:Y:S01]  /*10ac0*/  IMAD R3, R26, UR5, R3 ;  /* 0x000000051a037c24 */ /* 0x000fe2000f8e0203 */
[----:B------:R-:W-:Y:S02]  /*10ad0*/  ULDC.64 UR4, c[0x0][0x2e0] ;  /* 0x0000b80000047ab9 */ /* 0x000fe40000000a00 */
[----:B------:R-:W-:Y:S02]  /*10ae0*/  IMAD R4, R21, UR4, RZ ;  /* 0x0000000415047c24 */ /* 0x000fe4000f8e02ff */
[----:B----4-:R-:W-:-:S04]  /*10af0*/  IMAD.WIDE.U32 R2, R20, UR4, R2 ;  /* 0x0000000414027c25 */ /* 0x010fc8000f8e0002 */
[----:B------:R-:W-:Y:S01]  /*10b00*/  IMAD R4, R20, UR5, R4 ;  /* 0x0000000514047c24 */ /* 0x000fe2000f8e0204 */
[----:B------:R-:W-:-:S03]  /*10b10*/  ULDC.64 UR4, c[0x0][0x2d0] ;  /* 0x0000b40000047ab9 */ /* 0x000fc60000000a00 */
[----:B------:R-:W-:Y:S01]  /*10b20*/  IMAD.IADD R3, R3, 0x1, R4 ;  /* 0x0000000103037824 */ /* 0x000fe200078e0204 */
[----:B------:R-:W-:Y:S01]  /*10b30*/  SHF.R.S32.HI R4, RZ, 0x1f, R0 ;  /* 0x0000001fff047819 */ /* 0x000fe20000011400 */
[----:B------:R-:W0:Y:S04]  /*10b40*/  S2R R20, SR_TID.X ;  /* 0x0000000000147919 */ /* 0x000e280000002100 */
[----:B------:R-:W-:Y:S02]  /*10b50*/  IMAD R4, R4, UR4, RZ ;  /* 0x0000000404047c24 */ /* 0x000fe4000f8e02ff */
[----:B------:R-:W-:-:S04]  /*10b60*/  IMAD.WIDE.U32 R2, R0, UR4, R2 ;  /* 0x0000000400027c25 */ /* 0x000fc8000f8e0002 */
[----:B------:R-:W-:Y:S01]  /*10b70*/  IMAD R4, R0, UR5, R4 ;  /* 0x0000000500047c24 */ /* 0x000fe2000f8e0204 */
[----:B------:R-:W-:Y:S01]  /*10b80*/  ULDC.64 UR4, c[0x0][0x2c8] ;  /* 0x0000b20000047ab9 */ /* 0x000fe20000000a00 */
[----:B------:R-:W-:-:S04]  /*10b90*/  IMAD.MOV R0, RZ, RZ, -R0 ;  /* 0x000000ffff007224 */ /* 0x000fc800078e0a00 */
[----:B------:R-:W-:Y:S02]  /*10ba0*/  IMAD R0, R10, R0, R35 ;  /* 0x000000000a007224 */ /* 0x000fe400078e0223 */
[----:B------:R-:W-:-:S03]  /*10bb0*/  IMAD.IADD R3, R3, 0x1, R4 ;  /* 0x0000000103037824 */ /* 0x000fc600078e0204 */
[----:B------:R-:W-:Y:S01]  /*10bc0*/  SHF.R.S32.HI R4, RZ, 0x1f, R0 ;  /* 0x0000001fff047819 */ /* 0x000fe20000011400 */
[----:B------:R-:W-:-:S04]  /*10bd0*/  IMAD.WIDE.U32 R2, R0, UR4, R2 ;  /* 0x0000000400027c25 */ /* 0x000fc8000f8e0002 */
[----:B------:R-:W-:-:S04]  /*10be0*/  IMAD R4, R4, UR4, RZ ;  /* 0x0000000404047c24 */ /* 0x000fc8000f8e02ff */
[----:B------:R-:W-:Y:S01]  /*10bf0*/  IMAD R4, R0, UR5, R4 ;  /* 0x0000000500047c24 */ /* 0x000fe2000f8e0204 */
[----:B------:R-:W-:Y:S02]  /*10c00*/  ULDC.64 UR4, c[0x0][0x280] ;  /* 0x0000a00000047ab9 */ /* 0x000fe40000000a00 */
[----:B------:R-:W-:Y:S01]  /*10c10*/  LEA R0, P0, R2, UR4, 0x1 ;  /* 0x0000000402007c11 */ /* 0x000fe2000f8008ff */
[----:B------:R-:W-:Y:S01]  /*10c20*/  IMAD.IADD R3, R3, 0x1, R4 ;  /* 0x0000000103037824 */ /* 0x000fe200078e0204 */
[----:B------:R-:W-:Y:S01]  /*10c30*/  ULDC UR4, c[0x0][0x2b8] ;  /* 0x0000ae0000047ab9 */ /* 0x000fe20000000800 */
[----:B0-----:R-:W-:-:S03]  /*10c40*/  LOP3.LUT R20, R20, 0x7f, RZ, 0xc0, !PT ;  /* 0x0000007f14147812 */ /* 0x001fc600078ec0ff */
[----:B------:R-:W-:Y:S01]  /*10c50*/  LEA.HI.X R2, R2, UR5, R3, 0x1, P0 ;  /* 0x0000000502027c11 */ /* 0x000fe200080f0c03 */
[----:B------:R-:W-:Y:S01]  /*10c60*/  UMOV UR5, 0xffffffff ;  /* 0xffffffff00057882 */ /* 0x000fe20000000000 */
[----:B------:R-:W-:Y:S02]  /*10c70*/  ISETP.GE.AND P0, PT, R7, UR4, PT ;  /* 0x0000000407007c0c */ /* 0x000fe4000bf06270 */
[----:B------:R-:W-:Y:S01]  /*10c80*/  SHF.R.U32.HI R8, RZ, 0x3, R20 ;  /* 0x00000003ff087819 */ /* 0x000fe20000011614 */
[----:B------:R-:W-:Y:S10]  /*10c90*/  BRA.DIV UR5, `(.L_x_4281) ;  /* 0x0000004605587947 */ /* 0x000ff4000b800000 */
[----:B------:R-:W0:Y:S01]  /*10ca0*/  SHFL.IDX PT, R5, R0, RZ, 0x181f ;  /* 0x00181fff00057589 */ /* 0x000e2200000e0000 */
[----:B-----5:R-:W-:Y:S01]  /*10cb0*/  IMAD R3, R9, R10, RZ ;  /* 0x0000000a09037224 */ /* 0x020fe200078e02ff */
[----:B------:R-:W-:Y:S01]  /*10cc0*/  LOP3.LUT R16, R16, 0xfffffeff, RZ, 0xc0, !PT ;  /* 0xfffffeff10107812 */ /* 0x000fe200078ec0ff */
[----:B------:R-:W-:Y:S01]  /*10cd0*/  IMAD R25, R25, 0x40, R8 ;  /* 0x0000004019197824 */ /* 0x000fe200078e0208 */
[----:B------:R-:W1:Y:S04]  /*10ce0*/  SHFL.IDX PT, R4, R2, RZ, 0x181f ;  /* 0x00181fff02047589 */ /* 0x000e6800000e0000 */
[----:B------:R-:W-:-:S13]  /*10cf0*/  ISETP.GE.AND P2, PT, R25, R3, PT ;  /* 0x000000031900720c */ /* 0x000fda0003f46270 */
[----:B------:R-:W-:Y:S02]  /*10d00*/  @P2 LOP3.LUT R16, R16, 0x100, RZ, 0xfc, !PT ;  /* 0x0000010010102812 */ /* 0x000fe400078efcff */
[----:B0-----:R-:W-:Y:S02]  /*10d10*/  @!P2 LEA R5, P1, R7, R5, 0x1 ;  /* 0x000000050705a211 */ /* 0x001fe400078208ff */
[----:B------:R-:W-:-:S03]  /*10d20*/  LOP3.LUT R16, R16, 0xffffff7f, RZ, 0xc0, !PT ;  /* 0xffffff7f10107812 */ /* 0x000fc600078ec0ff */
        /* <DEDUP_REMOVED lines=10> */
[----:B------:R-:W-:-:S04]  /*10dd0*/  @P2 LOP3.LUT R16, R16, 0x80, RZ, 0xfc, !PT ;  /* 0x0000008010102812 */ /* 0x000fc800078efcff */
[----:B------:R-:W-:Y:S02]  /*10de0*/  LOP3.LUT R16, R16, 0xffffffbf, RZ, 0xc0, !PT ;  /* 0xffffffbf10107812 */ /* 0x000fe400078ec0ff */
        /* <DEDUP_REMOVED lines=11> */
[----:B------:R-:W-:-:S02]  /*10ea0*/  @P2 LOP3.LUT R16, R16, 0x40, RZ, 0xfc, !PT ;  /* 0x0000004010102812 */ /* 0x000fc400078efcff */
[----:B0-----:R-:W-:-:S05]  /*10eb0*/  @!P2 LEA R5, P1, R7, R5, 0x1 ;  /* 0x000000050705a211 */ /* 0x001fca00078208ff */
[----:B-1----:R-:W-:-:S05]  /*10ec0*/  @!P2 IMAD.X R4, RZ, RZ, R4, P1 ;  /* 0x000000ffff04a224 */ /* 0x002fca00008e0604 */
[----:B------:R-:W-:-:S04]  /*10ed0*/  @!P2 LOP3.LUT R5, R5, R4, RZ, 0x3c, !PT ;  /* 0x000000040505a212 */ /* 0x000fc800078e3cff */
[----:B------:R-:W-:-:S04]  /*10ee0*/  @!P2 LOP3.LUT R4, R5, R4, RZ, 0x3c, !PT ;  /* 0x000000040504a212 */ /* 0x000fc800078e3cff */
[----:B------:R-:W-:-:S05]  /*10ef0*/  @!P2 LOP3.LUT R5, R5, R4, RZ, 0x3c, !PT ;  /* 0x000000040505a212 */ /* 0x000fca00078e3cff */
[----:B------:R0:W-:Y:S04]  /*10f00*/  @!P2 LDGSTS.E.BYPASS.LTC128B.128 [R19+0x21400], desc[UR44][R4.64], !P0 ;  /* 0x214000000413afae */ /* 0x0001e8000c101d6c */
[----:B0-----:R0:W1:Y:S02]  /*10f10*/  SHFL.IDX PT, R4, R2, 0x3, 0x181f ;  /* 0x00781f0002047f89 */ /* 0x00106400000e0000 */
.L_x_4363:
[----:B------:R-:W-:Y:S01]  /*10f20*/  VIADD R25, R25, 0x30 ;  /* 0x0000003019197836 */ /* 0x000fe20000000000 */
[----:B------:R-:W-:-:S04]  /*10f30*/  LOP3.LUT R16, R16, 0xfffeffff, RZ, 0xc0, !PT ;  /* 0xfffeffff10107812 */ /* 0x000fc800078ec0ff */
[----:B------:R-:W-:-:S13]  /*10f40*/  ISETP.GE.AND P2, PT, R25, R3, PT ;  /* 0x000000031900720c */ /* 0x000fda0003f46270 */
[----:B0-----:R-:W-:Y:S02]  /*10f50*/  @!P2 LEA R2, P1, R7, R0, 0x1 ;  /* 0x000000000702a211 */ /* 0x001fe400078208ff */
[----:B------:R-:W-:-:S03]  /*10f60*/  @P2 LOP3.LUT R16, R16, 0x10000, RZ, 0xfc, !PT ;  /* 0x0001000010102812 */ /* 0x000fc600078efcff */
[----:B-1----:R-:W-:-:S05]  /*10f70*/  @!P2 IMAD.X R3, RZ, RZ, R4, P1 ;  /* 0x000000ffff03a224 */ /* 0x002fca00008e0604 */
[----:B------:R-:W-:Y:S01]  /*10f80*/  @!PT LDS RZ, [RZ] ;  /* 0x00000000fffff984 */ /* 0x000fe20000000800 */
[----:B------:R-:W-:Y:S01]  /*10f90*/  @!PT LDS RZ, [RZ] ;  /* 0x00000000fffff984 */ /* 0x000fe20000000800 */
[----:B------:R-:W-:Y:S01]  /*10fa0*/  @!PT LDS RZ, [RZ] ;  /* 0x00000000fffff984 */ /* 0x000fe20000000800 */
[----:B------:R0:W-:Y:S01]  /*10fb0*/  @!P2 LDGSTS.E.BYPASS.LTC128B.128 [R19+0x21c00], desc[UR44][R2.64], !P0 ;  /* 0x21c000000213afae */ /* 0x0001e2000c101d6c */
[----:B------:R-:W-:Y:S01]  /*10fc0*/  PLOP3.LUT P0, PT, PT, PT, PT, 0x80, 0x0 ;  /* 0x000000000000781c */ /* 0x000fe20003f0f070 */
[----:B------:R-:W-:-:S12]  /*10fd0*/  NOP ;  /* 0x0000000000007918 */ /* 0x000fd80000000000 */
.L_x_4282:
[----:B------:R-:W-:Y:S02]  /*10fe0*/  PLOP3.LUT P1, PT, P1, P0, PT, 0xa2, 0x0 ;  /* 0x000000000000781c */ /* 0x000fe40000f21472 */
[----:B------:R-:W-:-:S08]  /*10ff0*/  @P0 R2UR P1, UR4, R17 ;  /* 0x00000000110402ca */ /* 0x000fd00000020000 */
[----:B------:R-:W-:-:S05]  /*11000*/  @P0 PLOP3.LUT P0, PT, P1, PT, PT, 0x80, 0x0 ;  /* 0x000000000000081c */ /* 0x000fca0000f0f070 */
[----:B------:R-:W-:Y:S01]  /*11010*/  @!P1 SYNCS.ARRIVE.TRANS64.RED.A0T1 RZ, [UR4+0x38800], RZ ;  /* 0x038800ffffff99a7 */ /* 0x000fe20008200404 */
[----:B------:R-:W-:Y:S07]  /*11020*/  @!P1 ARRIVES.LDGSTSBAR.64.TRANSCNT [UR4+0x38800] ;  /* 0x03880000ff0099b0 */ /* 0x000fee0008000a84 */
[----:B------:R-:W-:Y:S05]  /*11030*/  @P0 BRA.U.ANY `(.L_x_4282) ;  /* 0xfffffffd00e80947 */ /* 0x000fea000393ffff */
[----:B------:R-:W-:Y:S01]  /*11040*/  NOP ;  /* 0x0000000000007918 */ /* 0x000fe20000000000 */
[----:B------:R-:W-:Y:S01]  /*11050*/  VIADD R0, R17, 0x26400 ;  /* 0x0002640011007836 */ /* 0x000fe20000000000 */
[----:B------:R1:W-:Y:S01]  /*11060*/  SYNCS.ARRIVE.TRANS64.A1T0 RZ, [R17+URZ+0x38800], RZ ;  /* 0x038800ff11ff79a7 */ /* 0x0003e2000810003f */
[----:B------:R-:W-:Y:S03]  /*11070*/  BSSY B6, `(.L_x_4283) ;  /* 0x0000013000067945 */ /* 0x000fe60003800000 */
[----:B------:R-:W-:-:S13]  /*11080*/  LOP3.LUT P0, RZ, R0, 0x3ff, RZ, 0xc0, !PT ;  /* 0x000003ff00ff7812 */ /* 0x000fda000780c0ff */
[----:B-1----:R-:W-:Y:S05]  /*11090*/  @!P0 BRA `(.L_x_4284) ;  /* 0x0000000000408947 */ /* 0x002fea0003800000 */
        /* <DEDUP_REMOVED lines=16> */
.L_x_4284:
[----:B------:R-:W-:Y:S05]  /*111a0*/  BSYNC B6 ;  /* 0x0000000000067941 */ /* 0x000fea0003800000 */
.L_x_4283:
[----:B------:R-:W2:Y:S01]  /*111b0*/  LDL.LU R25, [R1+0xc] ;  /* 0x00000c0001197983 */ /* 0x000ea20000300800 */
[----:B0-----:R-:W0:Y:S01]  /*111c0*/  LDC R2, c[0x0][0x448] ;  /* 0x00011200ff027b82 */ /* 0x001e220000000800 */
[----:B------:R-:W-:Y:S02]  /*111d0*/  ULDC.64 UR4, c[0x0][0x398] ;  /* 0x0000e60000047ab9 */ /* 0x000fe40000000a00 */
[----:B------:R-:W3:Y:S04]  /*111e0*/  LDL.LU R21, [R1+0x14] ;  /* 0x0000140001157983 */ /* 0x000ee80000300800 */
[----:B------:R-:W4:Y:S01]  /*111f0*/  LDL.LU R20, [R1+0x4] ;  /* 0x0000040001147983 */ /* 0x000f220000300800 */
[----:B0-----:R-:W-:-:S13]  /*11200*/  ISETP.NE.AND P6, PT, R2, 0x1, PT ;  /* 0x000000010200780c */ /* 0x001fda0003fc5270 */
[----:B------:R-:W0:Y:S08]  /*11210*/  @P6 LDC R3, c[0x0][0x44c] ;  /* 0x00011300ff036b82 */ /* 0x000e300000000800 */
[----:B------:R-:W1:Y:S01]  /*11220*/  @P6 LDC R2, c[0x0][0x450] ;  /* 0x00011400ff026b82 */ /* 0x000e620000000800 */
[----:B------:R-:W-:Y:S02]  /*11230*/  IMAD.MOV.U32 R0, RZ, RZ, R35 ;  /* 0x000000ffff007224 */ /* 0x000fe400078e0023 */
[----:B0-----:R-:W-:-:S05]  /*11240*/  @P6 IMAD.HI.U32 R3, R35, R3, RZ ;  /* 0x0000000323036227 */ /* 0x001fca00078e00ff */
[----:B-1----:R-:W-:Y:S01]  /*11250*/  @P6 SHF.R.U32.HI R0, RZ, R2, R3 ;  /* 0x00000002ff006219 */ /* 0x002fe20000011603 */
[----:B------:R-:W-:-:S03]  /*11260*/  IMAD.WIDE.U32 R2, R36, UR4, RZ ;  /* 0x0000000424027c25 */ /* 0x000fc6000f8e00ff */
[----:B------:R-:W-:Y:S01]  /*11270*/  SHF.R.S32.HI R5, RZ, 0x1f, R0 ;  /* 0x0000001fff057819 */ /* 0x000fe20000011400 */
[----:B------:R-:W0:Y:S01]  /*11280*/  S2R R8, SR_TID.X ;  /* 0x0000000000087919 */ /* 0x000e220000002100 */
[----:B------:R-:W-:Y:S01]  /*11290*/  LOP3.LUT R16, R16, 0xfffff7ff, RZ, 0xc0, !PT ;  /* 0xfffff7ff10107812 */ /* 0x000fe200078ec0ff */
        /* <DEDUP_REMOVED lines=9> */
[----:B---3--:R-:W-:Y:S02]  /*11330*/  IMAD R4, R21, UR4, RZ ;  /* 0x0000000415047c24 */ /* 0x008fe4000f8e02ff */
[----:B------:R-:W0:Y:S01]  /*11340*/  S2R R21, SR_TID.X ;  /* 0x0000000000157919 */ /* 0x000e220000002100 */
[----:B----4-:R-:W-:Y:S01]  /*11350*/  IMAD.WIDE.U32 R2, R20, UR4, R2 ;  /* 0x0000000414027c25 */ /* 0x010fe2000f8e0002 */
[----:B------:R-:W-:-:S03]  /*11360*/  ULDC UR4, c[0x0][0x448] ;  /* 0x0001120000047ab9 */ /* 0x000fc60000000800 */
[----:B------:R-:W-:Y:S02]  /*11370*/  IMAD R4, R20, UR5, R4 ;  /* 0x0000000514047c24 */ /* 0x000fe4000f8e0204 */
[----:B------:R-:W1:Y:S02]  /*11380*/  S2R R20, SR_TID.X ;  /* 0x0000000000147919 */ /* 0x000e640000002100 */
[----:B------:R-:W-:Y:S02]  /*11390*/  IMAD.IADD R3, R3, 0x1, R4 ;  /* 0x0000000103037824 */ /* 0x000fe400078e0204 */
[----:B------:R-:W-:-:S04]  /*113a0*/  IMAD.MOV R4, RZ, RZ, -R0 ;  /* 0x000000ffff047224 */ /* 0x000fc800078e0a00 */
[----:B------:R-:W-:Y:S01]  /*113b0*/  IMAD R4, R4, UR4, R35 ;  /* 0x0000000404047c24 */ /* 0x000fe2000f8e0223 */
[----:B------:R-:W-:Y:S02]  /*113c0*/  ULDC.64 UR4, c[0x0][0x3d0] ;  /* 0x0000f40000047ab9 */ /* 0x000fe40000000a00 */
[----:B------:R-:W-:Y:S02]  /*113d0*/  IMAD R5, R5, UR4, RZ ;  /* 0x0000000405057c24 */ /* 0x000fe4000f8e02ff */
[----:B------:R-:W-:-:S04]  /*113e0*/  IMAD.WIDE.U32 R2, R0, UR4, R2 ;  /* 0x0000000400027c25 */ /* 0x000fc8000f8e0002 */
[----:B------:R-:W-:Y:S01]  /*113f0*/  IMAD R5, R0, UR5, R5 ;  /* 0x0000000500057c24 */ /* 0x000fe2000f8e0205 */
[----:B------:R-:W-:Y:S01]  /*11400*/  SHF.R.S32.HI R0, RZ, 0x1f, R4 ;  /* 0x0000001fff007819 */ /* 0x000fe20000011404 */
[----:B------:R-:W-:Y:S02]  /*11410*/  ULDC.64 UR4, c[0x0][0x3c8] ;  /* 0x0000f20000047ab9 */ /* 0x000fe40000000a00 */
[----:B------:R-:W-:Y:S02]  /*11420*/  IMAD.IADD R3, R3, 0x1, R5 ;  /* 0x0000000103037824 */ /* 0x000fe400078e0205 */
[----:B------:R-:W-:Y:S02]  /*11430*/  IMAD R0, R0, UR4, RZ ;  /* 0x0000000400007c24 */ /* 0x000fe4000f8e02ff */
[----:B0-----:R-:W-:Y:S02]  /*11440*/  IMAD.SHL.U32 R21, R21, 0x8, RZ ;  /* 0x0000000815157824 */ /* 0x001fe400078e00ff */
[----:B------:R-:W-:-:S02]  /*11450*/  IMAD R0, R4, UR5, R0 ;  /* 0x0000000504007c24 */ /* 0x000fc4000f8e0200 */
[----:B------:R-:W-:Y:S01]  /*11460*/  IMAD.WIDE.U32 R2, R4, UR4, R2 ;  /* 0x0000000404027c25 */ /* 0x000fe2000f8e0002 */
[----:B------:R-:W-:Y:S01]  /*11470*/  LOP3.LUT R21, R21, 0x38, RZ, 0xc0, !PT ;  /* 0x0000003815157812 */ /* 0x000fe200078ec0ff */
[----:B------:R-:W-:Y:S02]  /*11480*/  ULDC.64 UR4, c[0x0][0x390] ;  /* 0x0000e40000047ab9 */ /* 0x000fe40000000a00 */
[----:B-1----:R-:W-:Y:S01]  /*11490*/  IMAD.SHL.U32 R20, R20, 0x8, RZ ;  /* 0x0000000814147824 */ /* 0x002fe200078e00ff */
[----:B------:R-:W-:Y:S01]  /*114a0*/  LOP3.LUT R7, R21, 0x80, RZ, 0xfc, !PT ;  /* 0x0000008015077812 */ /* 0x000fe200078efcff */
[----:B------:R-:W-:Y:S01]  /*114b0*/  IMAD.IADD R6, R3, 0x1, R0 ;  /* 0x0000000103067824 */ /* 0x000fe200078e0200 */
[----:B------:R-:W0:Y:S01]  /*114c0*/  S2R R25, SR_TID.X ;  /* 0x0000000000197919 */ /* 0x000e220000002100 */
[----:B------:R-:W-:Y:S01]  /*114d0*/  LEA R0, P0, R2, UR4, 0x1 ;  /* 0x0000000402007c11 */ /* 0x000fe2000f8008ff */
[----:B------:R-:W-:Y:S01]  /*114e0*/  ULDC UR4, c[0x0][0x3b8] ;  /* 0x0000ee0000047ab9 */ /* 0x000fe20000000800 */
[----:B------:R-:W-:Y:S01]  /*114f0*/  LOP3.LUT R20, R20, 0x38, RZ, 0xc0, !PT ;  /* 0x0000003814147812 */ /* 0x000fe200078ec0ff */
[----:B------:R-:W1:Y:S01]  /*11500*/  S2R R21, SR_TID.X ;  /* 0x0000000000157919 */ /* 0x000e620000002100 */
[----:B------:R-:W-:-:S02]  /*11510*/  ISETP.GE.AND P4, PT, R7, UR4, PT ;  /* 0x0000000407007c0c */ /* 0x000fc4000bf86270 */
[C---:B------:R-:W-:Y:S02]  /*11520*/  LOP3.LUT R9, R20.reuse, 0x40, RZ, 0xfc, !PT ;  /* 0x0000004014097812 */ /* 0x040fe400078efcff */
[----:B------:R-:W-:Y:S02]  /*11530*/  LOP3.LUT R7, R20, 0x100, RZ, 0xfc, !PT ;  /* 0x0000010014077812 */ /* 0x000fe400078efcff */
[----:B------:R-:W2:Y:S01]  /*11540*/  S2R R20, SR_TID.X ;  /* 0x0000000000147919 */ /* 0x000ea20000002100 */
[----:B------:R-:W-:Y:S02]  /*11550*/  ISETP.GE.AND P1, PT, R8, UR4, PT ;  /* 0x0000000408007c0c */ /* 0x000fe4000bf26270 */
[----:B------:R-:W-:Y:S02]  /*11560*/  ISETP.GE.AND P5, PT, R9, UR4, PT ;  /* 0x0000000409007c0c */ /* 0x000fe4000bfa6270 */
[----:B------:R-:W-:Y:S02]  /*11570*/  ISETP.GE.AND P2, PT, R7, UR4, PT ;  /* 0x0000000407007c0c */ /* 0x000fe4000bf46270 */
[----:B------:R-:W-:-:S02]  /*11580*/  LEA.HI.X R6, R2, UR5, R6, 0x1, P0 ;  /* 0x0000000502067c11 */ /* 0x000fc400080f0c06 */
[----:B------:R-:W-:Y:S01]  /*11590*/  SEL R2, RZ, 0x1, P1 ;  /* 0x00000001ff027807 */ /* 0x000fe20000800000 */
[----:B0-----:R-:W-:Y:S02]  /*115a0*/  IMAD.SHL.U32 R25, R25, 0x8, RZ ;  /* 0x0000000819197824 */ /* 0x001fe400078e00ff */
[----:B-1----:R-:W-:-:S03]  /*115b0*/  IMAD.SHL.U32 R21, R21, 0x8, RZ ;  /* 0x0000000815157824 */ /* 0x002fc600078e00ff */
[----:B------:R-:W-:Y:S01]  /*115c0*/  LOP3.LUT R25, R25, 0x38, RZ, 0xc0, !PT ;  /* 0x0000003819197812 */ /* 0x000fe200078ec0ff */
[----:B--2---:R-:W-:-:S03]  /*115d0*/  IMAD.SHL.U32 R20, R20, 0x8, RZ ;  /* 0x0000000814147824 */ /* 0x004fc600078e00ff */
[----:B------:R-:W-:Y:S02]  /*115e0*/  LOP3.LUT R7, R25, 0xc0, RZ, 0xfc, !PT ;  /* 0x000000c019077812 */ /* 0x000fe400078efcff */
[----:B------:R-:W-:Y:S02]  /*115f0*/  LOP3.LUT R21, R21, 0x38, RZ, 0xc0, !PT ;  /* 0x0000003815157812 */ /* 0x000fe400078ec0ff */
[----:B------:R-:W-:Y:S02]  /*11600*/  LOP3.LUT R20, R20, 0x38, RZ, 0xc0, !PT ;  /* 0x0000003814147812 */ /* 0x000fe400078ec0ff */
[----:B------:R-:W-:Y:S02]  /*11610*/  SEL R3, RZ, 0x4, P4 ;  /* 0x00000004ff037807 */ /* 0x000fe40002000000 */
[----:B------:R-:W-:Y:S02]  /*11620*/  SEL R4, RZ, 0x2, P5 ;  /* 0x00000002ff047807 */ /* 0x000fe40002800000 */
[----:B------:R-:W-:-:S02]  /*11630*/  ISETP.GE.AND P3, PT, R7, UR4, PT ;  /* 0x0000000407007c0c */ /* 0x000fc4000bf66270 */
[----:B------:R-:W-:Y:S02]  /*11640*/  LOP3.LUT R7, R21, 0x180, RZ, 0xfc, !PT ;  /* 0x0000018015077812 */ /* 0x000fe400078efcff */
[----:B------:R-:W-:Y:S02]  /*11650*/  LOP3.LUT R9, R20, 0x140, RZ, 0xfc, !PT ;  /* 0x0000014014097812 */ /* 0x000fe400078efcff */
[----:B------:R-:W-:Y:S02]  /*11660*/  IADD3 R2, R3, R4, R2 ;  /* 0x0000000403027210 */ /* 0x000fe40007ffe002 */
[----:B------:R-:W-:Y:S02]  /*11670*/  SEL R3, RZ, 0x10, P2 ;  /* 0x00000010ff037807 */ /* 0x000fe40001000000 */
[----:B------:R-:W-:Y:S02]  /*11680*/  SEL R4, RZ, 0x8, P3 ;  /* 0x00000008ff047807 */ /* 0x000fe40001800000 */
[----:B------:R-:W-:-:S02]  /*11690*/  @P1 LOP3.LUT R16, R16, 0x800, RZ, 0xfc, !PT ;  /* 0x0000080010101812 */ /* 0x000fc400078efcff */
[----:B------:R-:W-:Y:S02]  /*116a0*/  ISETP.GE.AND P0, PT, R7, UR4, PT ;  /* 0x0000000407007c0c */ /* 0x000fe4000bf06270 */
[----:B------:R-:W-:Y:S02]  /*116b0*/  LOP3.LUT R7, R20, 0x1c0, RZ, 0xfc, !PT ;  /* 0x000001c014077812 */ /* 0x000fe400078efcff */
[----:B------:R-:W-:Y:S02]  /*116c0*/  ISETP.GE.AND P1, PT, R9, UR4, PT ;  /* 0x0000000409007c0c */ /* 0x000fe4000bf26270 */
[----:B------:R-:W-:Y:S02]  /*116d0*/  IADD3 R4, R3, R2, R4 ;  /* 0x0000000203047210 */ /* 0x000fe40007ffe004 */
[----:B------:R-:W-:Y:S02]  /*116e0*/  SEL R2, RZ, 0x40, P0 ;  /* 0x00000040ff027807 */ /* 0x000fe40000000000 */
[----:B------:R-:W-:-:S02]  /*116f0*/  SEL R3, RZ, 0x20, P1 ;  /* 0x00000020ff037807 */ /* 0x000fc40000800000 */
[----:B------:R-:W-:Y:S01]  /*11700*/  ISETP.GE.AND P0, PT, R7, UR4, PT ;  /* 0x0000000407007c0c */ /* 0x000fe2000bf06270 */
[----:B------:R-:W-:Y:S01]  /*11710*/  UMOV UR4, 0xffffffff ;  /* 0xffffffff00047882 */ /* 0x000fe20000000000 */
[----:B------:R-:W-:Y:S02]  /*11720*/  IADD3 R4, R2, R4, R3 ;  /* 0x0000000402047210 */ /* 0x000fe40007ffe003 */
[----:B------:R-:W-:-:S05]  /*11730*/  SEL R5, RZ, 0x80, P0 ;  /* 0x00000080ff057807 */ /* 0x000fca0000000000 */
[----:B------:R-:W-:Y:S01]  /*11740*/  IMAD.IADD R5, R4, 0x1, R5 ;  /* 0x0000000104057824 */ /* 0x000fe200078e0205 */
[----:B------:R-:W-:Y:S06]  /*11750*/  BRA.DIV UR4, `(.L_x_4285) ;  /* 0x0000004204047947 */ /* 0x000fec000b800000 */
[C---:B------:R-:W-:Y:S01]  /*11760*/  LOP3.LUT P6, RZ, R16.reuse, 0x40, RZ, 0xc0, !PT ;  /* 0x0000004010ff7812 */ /* 0x040fe200078cc0ff */
[----:B------:R-:W0:Y:S01]  /*11770*/  SHFL.IDX PT, R3, R0, RZ, 0x181f ;  /* 0x00181fff00037589 */ /* 0x000e2200000e0000 */
[----:B------:R-:W-:-:S03]  /*11780*/  LOP3.LUT R16, R16, 0xffbfffff, RZ, 0xc0, !PT ;  /* 0xffbfffff10107812 */ /* 0x000fc600078ec0ff */
[----:B------:R-:W1:Y:S08]  /*11790*/  SHFL.IDX PT, R2, R6, RZ, 0x181f ;  /* 0x00181fff06027589 */ /* 0x000e7000000e0000 */
[----:B------:R-:W-:-:S04]  /*117a0*/  @P6 LOP3.LUT R16, R16, 0x400000, RZ, 0xfc, !PT ;  /* 0x0040000010106812 */ /* 0x000fc800078efcff */
[C---:B------:R-:W-:Y:S02]  /*117b0*/  LOP3.LUT P6, RZ, R16.reuse, 0x80, RZ, 0xc0, !PT ;  /* 0x0000008010ff7812 */ /* 0x040fe400078cc0ff */
[----:B------:R-:W-:-:S11]  /*117c0*/  LOP3.LUT R16, R16, 0xff7fffff, RZ, 0xc0, !PT ;  /* 0xff7fffff10107812 */ /* 0x000fd600078ec0ff */
[----:B------:R-:W-:-:S04]  /*117d0*/  @P6 LOP3.LUT R16, R16, 0x800000, RZ, 0xfc, !PT ;  /* 0x0080000010106812 */ /* 0x000fc800078efcff */
[----:B------:R-:W-:-:S13]  /*117e0*/  LOP3.LUT P6, RZ, R16, 0x100, RZ, 0xc0, !PT ;  /* 0x0000010010ff7812 */ /* 0x000fda00078cc0ff */
[----:B0-----:R-:W-:Y:S02]  /*117f0*/  @!P6 LEA R3, P0, R8, R3, 0x1 ;  /* 0x000000030803e211 */ /* 0x001fe400078008ff */
[----:B------:R-:W-:-:S03]  /*11800*/  @!P6 LOP3.LUT R7, R4, 0x40, RZ, 0xc0, !PT ;  /* 0x000000400407e812 */ /* 0x000fc600078ec0ff */
[----:B-1----:R-:W-:Y:S01]  /*11810*/  @!P6 IMAD.X R2, RZ, RZ, R2, P0 ;  /* 0x000000ffff02e224 */ /* 0x002fe200000e0602 */
[----:B------:R-:W-:Y:S02]  /*11820*/  LOP3.LUT P0, RZ, R16, 0x800, RZ, 0xc0, !PT ;  /* 0x0000080010ff7812 */ /* 0x000fe4000780c0ff */
[----:B------:R-:W-:Y:S02]  /*11830*/  @!P6 SHF.R.U32.HI R7, RZ, 0x2, R7 ;  /* 0x00000002ff07e819 */ /* 0x000fe40000011607 */
[----:B------:R-:W-:-:S04]  /*11840*/  @!P6 LOP3.LUT R3, R3, R2, RZ, 0x3c, !PT ;  /* 0x000000020303e212 */ /* 0x000fc800078e3cff */
[----:B------:R-:W-:-:S04]  /*11850*/  @!P6 LOP3.LUT R2, R3, R2, RZ, 0x3c, !PT ;  /* 0x000000020302e212 */ /* 0x000fc800078e3cff */
[----:B------:R-:W-:-:S05]  /*11860*/  @!P6 LOP3.LUT R3, R3, R2, RZ, 0x3c, !PT ;  /* 0x000000020303e212 */ /* 0x000fca00078e3cff */
[----:B------:R-:W-:Y:S01]  /*11870*/  @!PT LDS RZ, [RZ] ;  /* 0x00000000fffff984 */ /* 0x000fe20000000800 */
[----:B------:R-:W-:Y:S01]  /*11880*/  @!P6 LDGSTS.E.BYPASS.LTC128B.128 [R19+0x26400], desc[UR44][R2.64], !P0 ;  /* 0x264000000213efae */ /* 0x000fe2000c101d6c */
[----:B------:R-:W-:Y:S02]  /*11890*/  @!P6 ISETP.NE.U32.AND P0, PT, R7, RZ, PT ;  /* 0x000000ff0700e20c */ /* 0x000fe40003f05070 */
[----:B------:R-:W-:Y:S01]  /*118a0*/  @!P6 LOP3.LUT R7, R5, 0x80, RZ, 0xc0, !PT ;  /* 0x000000800507e812 */ /* 0x000fe200078ec0ff */
[----:B------:R-:W-:Y:S03]  /*118b0*/  @!P6 LDGSTS.E.BYPASS.LTC128B.128 [R19+0x28400], desc[UR44][R2.64+0x80], !P5 ;  /* 0x284000800213efae */ /* 0x000fe6000e901d6c */
[----:B------:R-:W-:Y:S01]  /*118c0*/  @!P6 SHF.R.U32.HI R7, RZ, 0x3, R7 ;  /* 0x00000003ff07e819 */ /* 0x000fe20000011607 */
[----:B------:R-:W-:Y:S04]  /*118d0*/  @!P6 LDGSTS.E.BYPASS.LTC128B.128 [R19+0x2a400], desc[UR44][R2.64+0x100], !P4 ;  /* 0x2a4001000213efae */ /* 0x000fe8000e101d6c */
[----:B------:R-:W-:Y:S04]  /*118e0*/  @!P6 LDGSTS.E.BYPASS.LTC128B.128 [R19+0x2c400], desc[UR44][R2.64+0x180], !P3 ;  /* 0x2c4001800213efae */ /* 0x000fe8000d901d6c */
[----:B------:R-:W-:Y:S04]  /*118f0*/  @!P6 LDGSTS.E.BYPASS.LTC128B.128 [R19+0x2e400], desc[UR44][R2.64+0x200], !P2 ;  /* 0x2e4002000213efae */ /* 0x000fe8000d101d6c */
[----:B------:R-:W-:Y:S04]  /*11900*/  @!P6 LDGSTS.E.BYPASS.LTC128B.128 [R19+0x30400], desc[UR44][R2.64+0x280], !P1 ;  /* 0x304002800213efae */ /* 0x000fe8000c901d6c */
[----:B------:R-:W-:Y:S01]  /*11910*/  @!P6 LDGSTS.E.BYPASS.LTC128B.128 [R19+0x32400], desc[UR44][R2.64+0x300], P0 ;  /* 0x324003000213efae */ /* 0x000fe20008101d6c */
[----:B------:R-:W-:-:S03]  /*11920*/  @!P6 ISETP.NE.U32.AND P0, PT, R7, RZ, PT ;  /* 0x000000ff0700e20c */ /* 0x000fc60003f05070 */
[----:B------:R-:W-:Y:S10]  /*11930*/  SHFL.IDX PT, R7, R6, 0x1, 0x181f ;  /* 0x00381f0006077f89 */ /* 0x000ff400000e0000 */
[----:B------:R0:W-:Y:S01]  /*11940*/  @!P6 LDGSTS.E.BYPASS.LTC128B.128 [R19+0x34400], desc[UR44][R2.64+0x380], P0 ;  /* 0x344003800213efae */ /* 0x0001e20008101d6c */
[----:B------:R-:W-:-:S03]  /*11950*/  LOP3.LUT P6, RZ, R16, 0x800000, RZ, 0xc0, !PT ;  /* 0x0080000010ff7812 */ /* 0x000fc600078cc0ff */
[----:B0-----:R-:W0:Y:S10]  /*11960*/  SHFL.IDX PT, R2, R0, 0x1, 0x181f ;  /* 0x00381f0000027f89 */ /* 0x001e3400000e0000 */
[----:B0-----:R-:W-:-:S05]  /*11970*/  @!P6 LEA R2, P0, R8, R2, 0x1 ;  /* 0x000000020802e211 */ /* 0x001fca00078008ff */
[----:B------:R-:W-:Y:S01]  /*11980*/  @!P6 IMAD.X R3, RZ, RZ, R7, P0 ;  /* 0x000000ffff03e224 */ /* 0x000fe200000e0607 */
[----:B------:R-:W-:Y:S02]  /*11990*/  LOP3.LUT P0, RZ, R16, 0x800, RZ, 0xc0, !PT ;  /* 0x0000080010ff7812 */ /* 0x000fe4000780c0ff */
[----:B------:R-:W-:-:S04]  /*119a0*/  @!P6 LOP3.LUT R7, R4, 0x40, RZ, 0xc0, !PT ;  /* 0x000000400407e812 */ /* 0x000fc800078ec0ff */
[----:B------:R-:W-:-:S07]  /*119b0*/  @!P6 SHF.R.U32.HI R7, RZ, 0x2, R7 ;  /* 0x00000002ff07e819 */ /* 0x000fce0000011607 */
        /* <DEDUP_REMOVED lines=11> */
[----:B------:R-:W-:Y:S04]  /*11a70*/  SHFL.IDX PT, R7, R6, 0x2, 0x181f ;  /* 0x00581f0006077f89 */ /* 0x000fe800000e0000 */
[----:B------:R-:W-:Y:S06]  /*11a80*/  SHFL.IDX PT, R6, R6, 0x3, 0x181f ;  /* 0x00781f0006067f89 */ /* 0x000fec00000e0000 */
[----:B------:R0:W-:Y:S01]  /*11a90*/  @!P6 LDGSTS.E.BYPASS.LTC128B.128 [R19+0x34c00], desc[UR44][R2.64+0x380], P0 ;  /* 0x34c003800213efae */ /* 0x0001e20008101d6c */
[----:B------:R-:W-:-:S03]  /*11aa0*/  LOP3.LUT P6, RZ, R16, 0x400000, RZ, 0xc0, !PT ;  /* 0x0040000010ff7812 */ /* 0x000fc600078cc0ff */
[----:B0-----:R-:W0:Y:S04]  /*11ab0*/  SHFL.IDX PT, R2, R0, 0x2, 0x181f ;  /* 0x00581f0000027f89 */ /* 0x001e2800000e0000 */
[----:B------:R-:W1:Y:S06]  /*11ac0*/  SHFL.IDX PT, R0, R0, 0x3, 0x181f ;  /* 0x00781f0000007f89 */ /* 0x000e6c00000e0000 */
[----:B0-----:R-:W-:-:S05]  /*11ad0*/  @!P6 LEA R2, P0, R8, R2, 0x1 ;  /* 0x000000020802e211 */ /* 0x001fca00078008ff */
[----:B------:R-:W-:Y:S01]  /*11ae0*/  @!P6 IMAD.X R3, RZ, RZ, R7, P0 ;  /* 0x000000ffff03e224 */ /* 0x000fe200000e0607 */
[----:B------:R-:W-:Y:S02]  /*11af0*/  LOP3.LUT P0, RZ, R16, 0x800, RZ, 0xc0, !PT ;  /* 0x0000080010ff7812 */ /* 0x000fe4000780c0ff */
[----:B------:R-:W-:-:S04]  /*11b00*/  @!P6 LOP3.LUT R7, R4, 0x40, RZ, 0xc0, !PT ;  /* 0x000000400407e812 */ /* 0x000fc800078ec0ff */
[----:B------:R-:W-:-:S07]  /*11b10*/  @!P6 SHF.R.U32.HI R7, RZ, 0x2, R7 ;  /* 0x00000002ff07e819 */ /* 0x000fce0000011607 */
[----:B------:R0:W-:Y:S01]  /*11b20*/  @!P6 LDGSTS.E.BYPASS.LTC128B.128 [R19+0x27400], desc[UR44][R2.64], !P0 ;  /* 0x274000000213efae */ /* 0x0001e2000c101d6c */
[----:B------:R-:W-:Y:S02]  /*11b30*/  @!P6 ISETP.NE.U32.AND P0, PT, R7, RZ, PT ;  /* 0x000000ff0700e20c */ /* 0x000fe40003f05070 */
[----:B------:R-:W-:Y:S01]  /*11b40*/  @!P6 LOP3.LUT R7, R5, 0x80, RZ, 0xc0, !PT ;  /* 0x000000800507e812 */ /* 0x000fe200078ec0ff */
[----:B------:R0:W-:Y:S03]  /*11b50*/  @!P6 LDGSTS.E.BYPASS.LTC128B.128 [R19+0x29400], desc[UR44][R2.64+0x80], !P5 ;  /* 0x294000800213efae */ /* 0x0001e6000e901d6c */
[----:B------:R-:W-:Y:S01]  /*11b60*/  @!P6 SHF.R.U32.HI R7, RZ, 0x3, R7 ;  /* 0x00000003ff07e819 */ /* 0x000fe20000011607 */
[----:B------:R0:W-:Y:S04]  /*11b70*/  @!P6 LDGSTS.E.BYPASS.LTC128B.128 [R19+0x2b400], desc[UR44][R2.64+0x100], !P4 ;  /* 0x2b4001000213efae */ /* 0x0001e8000e101d6c */
[----:B------:R0:W-:Y:S04]  /*11b80*/  @!P6 LDGSTS.E.BYPASS.LTC128B.128 [R19+0x2d400], desc[UR44][R2.64+0x180], !P3 ;  /* 0x2d4001800213efae */ /* 0x0001e8000d901d6c */
[----:B------:R0:W-:Y:S04]  /*11b90*/  @!P6 LDGSTS.E.BYPASS.LTC128B.128 [R19+0x2f400], desc[UR44][R2.64+0x200], !P2 ;  /* 0x2f4002000213efae */ /* 0x0001e8000d101d6c */
[----:B------:R0:W-:Y:S04]  /*11ba0*/  @!P6 LDGSTS.E.BYPASS.LTC128B.128 [R19+0x31400], desc[UR44][R2.64+0x280], !P1 ;  /* 0x314002800213efae */ /* 0x0001e8000c901d6c */
[----:B------:R0:W-:Y:S01]  /*11bb0*/  @!P6 LDGSTS.E.BYPASS.LTC128B.128 [R19+0x33400], desc[UR44][R2.64+0x300], P0 ;  /* 0x334003000213efae */ /* 0x0001e20008101d6c */
[----:B------:R-:W-:-:S13]  /*11bc0*/  @!P6 ISETP.NE.U32.AND P0, PT, R7, RZ, PT ;  /* 0x000000ff0700e20c */ /* 0x000fda0003f05070 */
[----:B-1----:R0:W-:Y:S02]  /*11bd0*/  @!P6 LDGSTS.E.BYPASS.LTC128B.128 [R19+0x35400], desc[UR44][R2.64+0x380], P0 ;  /* 0x354003800213efae */ /* 0x0021e40008101d6c */
.L_x_4373:
[----:B------:R-:W-:Y:S01]  /*11be0*/  LOP3.LUT P0, RZ, R16, 0x10000, RZ, 0xc0, !PT ;  /* 0x0001000010ff7812 */ /* 0x000fe2000780c0ff */
[----:B------:R-:W-:-:S12]  /*11bf0*/  BSSY B0, `(.L_x_4286) ;  /* 0x0000016000007945 */ /* 0x000fd80003800000 */
[----:B------:R-:W-:Y:S05]  /*11c00*/  @P0 BRA `(.L_x_4287) ;  /* 0x0000000000500947 */ /* 0x000fea0003800000 */
[----:B------:R-:W-:Y:S02]  /*11c10*/  LOP3.LUT R4, R4, 0x40, RZ, 0xc0, !PT ;  /* 0x0000004004047812 */ /* 0x000fe400078ec0ff */
[----:B------:R-:W-:Y:S02]  /*11c20*/  LOP3.LUT P6, RZ, R16, 0x800, RZ, 0xc0, !PT ;  /* 0x0000080010ff7812 */ /* 0x000fe400078cc0ff */
[----:B0-----:R-:W-:Y:S02]  /*11c30*/  LEA R2, P0, R8, R0, 0x1 ;  /* 0x0000000008027211 */ /* 0x001fe400078008ff */
[----:B------:R-:W-:Y:S02]  /*11c40*/  SHF.R.U32.HI R4, RZ, 0x2, R4 ;  /* 0x00000002ff047819 */ /* 0x000fe40000011604 */
[----:B------:R-:W-:Y:S01]  /*11c50*/  LOP3.LUT R5, R5, 0x80, RZ, 0xc0, !PT ;  /* 0x0000008005057812 */ /* 0x000fe200078ec0ff */
[----:B------:R-:W-:Y:S01]  /*11c60*/  IMAD.X R3, RZ, RZ, R6, P0 ;  /* 0x000000ffff037224 */ /* 0x000fe200000e0606 */
[----:B------:R-:W-:-:S02]  /*11c70*/  ISETP.NE.U32.AND P0, PT, R4, RZ, PT ;  /* 0x000000ff0400720c */ /* 0x000fc40003f05070 */
[----:B------:R-:W-:-:S03]  /*11c80*/  SHF.R.U32.HI R5, RZ, 0x3, R5 ;  /* 0x00000003ff057819 */ /* 0x000fc60000011605 */
[----:B------:R-:W-:Y:S01]  /*11c90*/  @!PT LDS RZ, [RZ] ;  /* 0x00000000fffff984 */ /* 0x000fe20000000800 */
[----:B------:R-:W-:Y:S01]  /*11ca0*/  @!PT LDS RZ, [RZ] ;  /* 0x00000000fffff984 */ /* 0x000fe20000000800 */
[----:B------:R-:W-:Y:S01]  /*11cb0*/  @!PT LDS RZ, [RZ] ;  /* 0x00000000fffff984 */ /* 0x000fe20000000800 */
[----:B------:R1:W-:Y:S04]  /*11cc0*/  LDGSTS.E.BYPASS.LTC128B.128 [R19+0x27c00], desc[UR44][R2.64], !P6 ;  /* 0x27c0000002137fae */ /* 0x0003e8000f101d6c */
        /* <DEDUP_REMOVED lines=8> */
.L_x_4287:
[----:B------:R-:W-:Y:S05]  /*11d50*/  BSYNC B0 ;  /* 0x0000000000007941 */ /* 0x000fea0003800000 */
.L_x_4286:
[----:B------:R-:W-:Y:S01]  /*11d60*/  NOP ;  /* 0x0000000000007918 */ /* 0x000fe20000000000 */
[----:B------:R-:W-:-:S13]  /*11d70*/  PLOP3.LUT P0, PT, PT, PT, PT, 0x80, 0x0 ;  /* 0x000000000000781c */ /* 0x000fda0003f0f070 */
.L_x_4288:
        /* <DEDUP_REMOVED lines=18> */
.L_x_4374:
[----:B------:R-:W-:Y:S05]  /*11ea0*/  BSYNC B0 ;  /* 0x0000000000007941 */ /* 0x000fea0003800000 */
.L_x_4289:
[----:B------:R-:W-:-:S05]  /*11eb0*/  IMAD.U32 R2, RZ, RZ, UR36 ;  /* 0x00000024ff027e24 */ /* 0x000fca000f8e00ff */
[----:B------:R-:W-:-:S13]  /*11ec0*/  ISETP.NE.AND P0, PT, R2, 0x3, PT ;  /* 0x000000030200780c */ /* 0x000fda0003f05270 */
[----:B------:R-:W-:Y:S05]  /*11ed0*/  @!P0 BRA `(.L_x_4291) ;  /* 0x0000000000048947 */ /* 0x000fea0003800000 */
[----:B------:R-:W-:Y:S01]  /*11ee0*/  BPT.TRAP 0x1 ;  /* 0x000000040000795c */ /* 0x000fe20000300000 */
.L_x_4291:
[----:B0-----:R-:W-:Y:S01]  /*11ef0*/  SHF.L.U32 R0, R23, 0x1f, RZ ;  /* 0x0000001f17007819 */ /* 0x001fe200000006ff */
[----:B------:R-:W-:Y:S03]  /*11f00*/  BSSY B0, `(.L_x_4292) ;  /* 0x0000003000007945 */ /* 0x000fe60003800000 */
[----:B------:R-:W0:Y:S02]  /*11f10*/  SYNCS.PHASECHK.TRANS64.TRYWAIT P0, [R22+URZ+0x38860], R0 ;  /* 0x03886000160075a7 */ /* 0x000e24000800017f */
[----:B0-----:R-:W-:Y:S05]  /*11f20*/  @!P0 BRA `(.L_x_4293) ;  /* 0x0000004000e08947 */ /* 0x001fea0003800000 */
.L_x_4375:
[----:B------:R-:W-:Y:S05]  /*11f30*/  BSYNC B0 ;  /* 0x0000000000007941 */ /* 0x000fea0003800000 */
.L_x_4292:
[----:B------:R-:W0:Y:S01]  /*11f40*/  LDL.LU R3, [R1+0x1c] ;  /* 0x00001c0001037983 */ /* 0x000e220000300800 */
[----:B------:R-:W-:Y:S01]  /*11f50*/  ULDC.64 UR4, c[0x0][0x328] ;  /* 0x0000ca0000047ab9 */ /* 0x000fe20000000a00 */
[----:B------:R-:W-:Y:S02]  /*11f60*/  ULDC.64 UR6, c[0x0][0x318] ;  /* 0x0000c60000067ab9 */ /* 0x000fe40000000a00 */
[----:B------:R-:W2:Y:S04]  /*11f70*/  LDL.LU R2, [R1] ;  /* 0x0000000001027983 */ /* 0x000ea80000300800 */
[----:B------:R-:W3:Y:S01]  /*11f80*/  LDL.LU R4, [R1+0x20] ;  /* 0x0000200001047983 */ /* 0x000ee20000300800 */
[----:B------:R-:W-:Y:S02]  /*11f90*/  IMAD R5, R18, 0x8000, R34 ;  /* 0x0000800012057824 */ /* 0x000fe400078e0222 */
[----:B0-----:R-:W-:-:S04]  /*11fa0*/  IMAD R0, R3, UR4, RZ ;  /* 0x0000000403007c24 */ /* 0x001fc8000f8e02ff */
[C---:B--2---:R-:W-:Y:S02]  /*11fb0*/  IMAD R0, R2.reuse, UR5, R0 ;  /* 0x0000000502007c24 */ /* 0x044fe4000f8e0200 */
[----:B------:R-:W-:Y:S01]  /*11fc0*/  IMAD.WIDE.U32 R2, R2, UR4, RZ ;  /* 0x0000000402027c25 */ /* 0x000fe2000f8e00ff */
[----:B------:R-:W-:-:S03]  /*11fd0*/  ULDC.64 UR4, c[0x0][0x338] ;  /* 0x0000ce0000047ab9 */ /* 0x000fc60000000a00 */
[----:B------:R-:W-:Y:S02]  /*11fe0*/  IMAD.IADD R3, R3, 0x1, R0 ;  /* 0x0000000103037824 */ /* 0x000fe400078e0200 */
[----:B---3--:R-:W-:Y:S02]  /*11ff0*/  IMAD R0, R4, UR4, RZ ;  /* 0x0000000404007c24 */ /* 0x008fe4000f8e02ff */
        /* <DEDUP_REMOVED lines=12> */
[C---:B------:R-:W-:Y:S01]  /*120c0*/  LOP3.LUT P5, RZ, R30.reuse, 0x2, RZ, 0xc0, !PT ;  /* 0x000000021eff7812 */ /* 0x040fe200078ac0ff */
[----:B------:R-:W1:Y:S01]  /*120d0*/  SHFL.IDX PT, R2, R4, RZ, 0x181f ;  /* 0x00181fff04027589 */ /* 0x000e6200000e0000 */
[C---:B------:R-:W-:Y:S02]  /*120e0*/  LOP3.LUT P4, RZ, R30.reuse, 0x4, RZ, 0xc0, !PT ;  /* 0x000000041eff7812 */ /* 0x040fe4000788c0ff */
[C---:B------:R-:W-:Y:S01]  /*120f0*/  LOP3.LUT P3, RZ, R30.reuse, 0x8, RZ, 0xc0, !PT ;  /* 0x000000081eff7812 */ /* 0x040fe2000786c0ff */
[----:B------:R-:W2:Y:S01]  /*12100*/  SHFL.IDX PT, R3, R6, RZ, 0x181f ;  /* 0x00181fff06037589 */ /* 0x000ea200000e0000 */
[----:B------:R-:W-:Y:S02]  /*12110*/  LOP3.LUT P2, RZ, R30, 0x10, RZ, 0xc0, !PT ;  /* 0x000000101eff7812 */ /* 0x000fe4000784c0ff */
[----:B------:R-:W-:Y:S01]  /*12120*/  LOP3.LUT R16, R16, 0xffffffbf, RZ, 0xc0, !PT ;  /* 0xffffffbf10107812 */ /* 0x000fe200078ec0ff */
[----:B0-----:R-:W-:-:S05]  /*12130*/  IMAD.SHL.U32 R7, R7, 0x8, RZ ;  /* 0x0000000807077824 */ /* 0x001fca00078e00ff */
[----:B------:R-:W-:-:S05]  /*12140*/  LOP3.LUT R7, R7, 0x38, RZ, 0xc0, !PT ;  /* 0x0000003807077812 */ /* 0x000fca00078ec0ff */
[----:B------:R-:W-:Y:S01]  /*12150*/  IMAD.SHL.U32 R0, R7, 0x2, RZ ;  /* 0x0000000207007824 */ /* 0x000fe200078e00ff */
[----:B------:R-:W-:-:S04]  /*12160*/  LOP3.LUT R7, R30, 0x1, RZ, 0xc0, !PT ;  /* 0x000000011e077812 */ /* 0x000fc800078ec0ff */
[----:B-1----:R-:W-:Y:S02]  /*12170*/  IADD3 R2, P0, R2, R0, RZ ;  /* 0x0000000002027210 */ /* 0x002fe40007f1e0ff */
[----:B------:R-:W-:Y:S02]  /*12180*/  ISETP.NE.U32.AND P1, PT, R7, 0x1, PT ;  /* 0x000000010700780c */ /* 0x000fe40003f25070 */
[----:B------:R-:W-:Y:S01]  /*12190*/  PRMT R7, R30, 0x8880, RZ ;  /* 0x000088801e077816 */ /* 0x000fe200000000ff */
[----:B--2---:R-:W-:Y:S01]  /*121a0*/  IMAD.X R3, RZ, RZ, R3, P0 ;  /* 0x000000ffff037224 */ /* 0x004fe200000e0603 */
[----:B------:R-:W-:-:S09]  /*121b0*/  ISETP.LT.OR P0, PT, R29, 0x1, P1 ;  /* 0x000000011d00780c */ /* 0x000fd20000f01670 */
[----:B------:R-:W-:Y:S02]  /*121c0*/  @P1 LOP3.LUT R16, R16, 0x40, RZ, 0xfc, !PT ;  /* 0x0000004010101812 */ /* 0x000fe400078efcff */
[----:B------:R-:W-:Y:S02]  /*121d0*/  LOP3.LUT P1, RZ, R30, 0x20, RZ, 0xc0, !PT ;  /* 0x000000201eff7812 */ /* 0x000fe4000782c0ff */
[----:B------:R-:W-:Y:S01]  /*121e0*/  @!PT LDS RZ, [RZ] ;  /* 0x00000000fffff984 */ /* 0x000fe20000000800 */
[----:B------:R-:W-:Y:S01]  /*121f0*/  LDGSTS.E.BYPASS.LTC128B.128 [R5+0x400], desc[UR44][R2.64], !P0 ;  /* 0x0040000002057fae */ /* 0x000fe2000c101d6c */
[----:B------:R-:W-:Y:S02]  /*12200*/  ISETP.LT.OR P0, PT, R29, 0x1, !P5 ;  /* 0x000000011d00780c */ /* 0x000fe40006f01670 */
[----:B------:R-:W-:-:S11]  /*12210*/  LOP3.LUT R16, R16, 0xffffff7f, RZ, 0xc0, !PT ;  /* 0xffffff7f10107812 */ /* 0x000fd600078ec0ff */
        /* <DEDUP_REMOVED lines=62> */
.L_x_4385:
        /* <DEDUP_REMOVED lines=34> */
.L_x_4295:
        /* <DEDUP_REMOVED lines=11> */
.L_x_4296:
[----:B------:R-:W2:Y:S01]  /*128d0*/  LDL.LU R2, [R1+0x18] ;  /* 0x0000180001027983 */ /* 0x000ea20000300800 */
[----:B------:R1:W-:Y:S01]  /*128e0*/  SYNCS.ARRIVE.TRANS64.A1T0 RZ, [R22+URZ+0x38850], RZ ;  /* 0x038850ff16ff79a7 */ /* 0x0003e2000810003f */
[----:B------:R-:W-:Y:S01]  /*128f0*/  BSSY B0, `(.L_x_4297) ;  /* 0x00000f3000007945 */ /* 0x000fe20003800000 */
[----:B--2---:R-:W-:-:S05]  /*12900*/  VIADD R7, R2, 0xfffffffe ;  /* 0xfffffffe02077836 */ /* 0x004fca0000000000 */
[----:B------:R-:W-:-:S13]  /*12910*/  ISETP.GE.AND P0, PT, R7, R31, PT ;  /* 0x0000001f0700720c */ /* 0x000fda0003f06270 */
[----:B-1----:R-:W-:Y:S05]  /*12920*/  @!P0 BRA `(.L_x_4298) ;  /* 0x0000000c00bc8947 */ /* 0x002fea0003800000 */
[----:B------:R-:W2:Y:S01]  /*12930*/  LDL.LU R2, [R1+0x28] ;  /* 0x0000280001027983 */ /* 0x000ea20000300800 */
[----:B------:R-:W-:-:S04]  /*12940*/  LOP3.LUT R29, R30, 0x80, RZ, 0xc0, !PT ;  /* 0x000000801e1d7812 */ /* 0x000fc800078ec0ff */
[----:B------:R-:W-:Y:S02]  /*12950*/  SHF.R.U32.HI R29, RZ, 0x3, R29 ;  /* 0x00000003ff1d7819 */ /* 0x000fe4000001161d */
[----:B--2---:R-:W-:-:S04]  /*12960*/  LOP3.LUT R2, R2, 0x40, RZ, 0xc0, !PT ;  /* 0x0000004002027812 */ /* 0x004fc800078ec0ff */
[----:B------:R-:W-:-:S07]  /*12970*/  SHF.R.U32.HI R30, RZ, 0x2, R2 ;  /* 0x00000002ff1e7819 */ /* 0x000fce0000011602 */
.L_x_4311:
[----:B-1----:R-:W1:Y:S01]  /*12980*/  S2R R2, SR_TID.X ;  /* 0x0000000000027919 */ /* 0x002e620000002100 */
[----:B--2---:R-:W2:Y:S01]  /*12990*/  LDC R3, c[0x0][0x430] ;  /* 0x00010c00ff037b82 */ /* 0x004ea20000000800 */
[----:B---3--:R-:W-:Y:S01]  /*129a0*/  IMAD R6, R7, 0x40, R32 ;  /* 0x0000004007067824 */ /* 0x008fe200078e0220 */
[----:B------:R-:W-:Y:S05]  /*129b0*/  YIELD ;  /* 0x0000000000007946 */ /* 0x000fea0003800000 */
[----:B0-----:R-:W0:Y:S01]  /*129c0*/  S2R R4, SR_TID.X ;  /* 0x0000000000047919 */ /* 0x001e220000002100 */
[----:B------:R-:W-:Y:S01]  /*129d0*/  IMAD.U32 R11, RZ, RZ, UR36 ;  /* 0x00000024ff0b7e24 */ /* 0x000fe2000f8e00ff */
[----:B------:R-:W-:Y:S01]  /*129e0*/  ULDC UR4, c[0x0][0x430] ;  /* 0x00010c0000047ab9 */ /* 0x000fe20000000800 */
[----:B------:R-:W-:Y:S01]  /*129f0*/  VIADD R18, R18, 0x1 ;  /* 0x0000000112127836 */ /* 0x000fe20000000000 */
[----:B--2---:R-:W-:-:S02]  /*12a00*/  ISETP.NE.AND P0, PT, R3, 0x1, PT ;  /* 0x000000010300780c */ /* 0x004fc40003f05270 */
[----:B-1----:R-:W-:-:S04]  /*12a10*/  LOP3.LUT R2, R2, 0x7f, RZ, 0xc0, !PT ;  /* 0x0000007f02027812 */ /* 0x002fc800078ec0ff */
[----:B------:R-:W-:-:S07]  /*12a20*/  SHF.R.U32.HI R2, RZ, 0x3, R2 ;  /* 0x00000003ff027819 */ /* 0x000fce0000011602 */
[----:B------:R-:W1:Y:S01]  /*12a30*/  @P0 LDC R3, c[0x0][0x434] ;  /* 0x00010d00ff030b82 */ /* 0x000e620000000800 */
[----:B0-----:R-:W-:-:S05]  /*12a40*/  IMAD.SHL.U32 R4, R4, 0x10, RZ ;  /* 0x0000001004047824 */ /* 0x001fca00078e00ff */
[----:B------:R-:W-:Y:S02]  /*12a50*/  LOP3.LUT R4, R2, 0x70, R4, 0xf8, !PT ;  /* 0x0000007002047812 */ /* 0x000fe400078ef804 */
[----:B------:R-:W0:Y:S02]  /*12a60*/  @P0 LDC R2, c[0x0][0x438] ;  /* 0x00010e00ff020b82 */ /* 0x000e240000000800 */
[C---:B------:R-:W-:Y:S01]  /*12a70*/  ISETP.GT.U32.AND P1, PT, R4.reuse, 0x3f, PT ;  /* 0x0000003f0400780c */ /* 0x040fe20003f24070 */
[----:B------:R-:W-:-:S04]  /*12a80*/  IMAD.IADD R6, R4, 0x1, R6 ;  /* 0x0000000104067824 */ /* 0x000fc800078e0206 */
[----:B------:R-:W-:-:S08]  /*12a90*/  IMAD.MOV.U32 R10, RZ, RZ, R6 ;  /* 0x000000ffff0a7224 */ /* 0x000fd000078e0006 */
[----:B------:R-:W2:Y:S01]  /*12aa0*/  @!P1 LDC.64 R4, c[0x0][0x428] ;  /* 0x00010a00ff049b82 */ /* 0x000ea20000000a00 */
[----:B-1----:R-:W-:-:S07]  /*12ab0*/  @P0 IMAD.HI.U32 R3, R6, R3, RZ ;  /* 0x0000000306030227 */ /* 0x002fce00078e00ff */
[----:B------:R-:W1:Y:S01]  /*12ac0*/  @!P1 LDC.64 R8, c[0x0][0x418] ;  /* 0x00010600ff089b82 */ /* 0x000e620000000a00 */
[----:B0-----:R-:W-:-:S04]  /*12ad0*/  @P0 SHF.R.U32.HI R10, RZ, R2, R3 ;  /* 0x00000002ff0a0219 */ /* 0x001fc80000011603 */
[--C-:B------:R-:W-:Y:S01]  /*12ae0*/  @!P1 SHF.R.S32.HI R3, RZ, 0x1f, R10.reuse ;  /* 0x0000001fff039819 */ /* 0x100fe2000001140a */
[----:B------:R-:W-:-:S04]  /*12af0*/  @!P1 IMAD.MOV.U32 R2, RZ, RZ, R10 ;  /* 0x000000ffff029224 */ /* 0x000fc800078e000a */
[----:B--2---:R-:W-:-:S04]  /*12b00*/  @!P1 IMAD.WIDE.U32 R2, R28, R4, R2 ;  /* 0x000000041c029225 */ /* 0x004fc800078e0002 */
[----:B------:R-:W-:-:S04]  /*12b10*/  @!P1 IMAD R4, R33, R4, RZ ;  /* 0x0000000421049224 */ /* 0x000fc800078e02ff */
[----:B------:R-:W-:Y:S01]  /*12b20*/  @!P1 IMAD R5, R28, R5, R4 ;  /* 0x000000051c059224 */ /* 0x000fe200078e0204 */
[----:B-1----:R-:W-:Y:S01]  /*12b30*/  @!P1 LEA R8, P0, R2, R8, 0x2 ;  /* 0x0000000802089211 */ /* 0x002fe200078010ff */
[----:B------:R-:W-:Y:S02]  /*12b40*/  IMAD.MOV.U32 R4, RZ, RZ, RZ ;  /* 0x000000ffff047224 */ /* 0x000fe400078e00ff */
[----:B------:R-:W-:Y:S02]  /*12b50*/  @!P1 IMAD.IADD R3, R5, 0x1, R3 ;  /* 0x0000000105039824 */ /* 0x000fe400078e0203 */
[----:B------:R-:W-:-:S03]  /*12b60*/  IMAD.MOV R5, RZ, RZ, -R10 ;  /* 0x000000ffff057224 */ /* 0x000fc600078e0a0a */
[----:B------:R-:W-:Y:S01]  /*12b70*/  @!P1 LEA.HI.X R9, R2, R9, R3, 0x2, P0 ;  /* 0x0000000902099211 */ /* 0x000fe200000f1403 */
[----:B------:R-:W-:Y:S01]  /*12b80*/  IMAD R5, R5, UR4, R6 ;  /* 0x0000000405057c24 */ /* 0x000fe2000f8e0206 */
[----:B------:R-:W-:-:S03]  /*12b90*/  ISETP.NE.AND P0, PT, R18, 0x2, PT ;  /* 0x000000021200780c */ /* 0x000fc60003f05270 */
[----:B------:R0:W5:Y:S01]  /*12ba0*/  @!P1 LDG.E R4, desc[UR44][R8.64] ;  /* 0x0000002c08049981 */ /* 0x000162000c1e1900 */
[----:B------:R-:W-:Y:S02]  /*12bb0*/  ISETP.NE.AND P1, PT, R11, 0x3, PT ;  /* 0x000000030b00780c */ /* 0x000fe40003f25270 */
[----:B------:R-:W-:Y:S02]  /*12bc0*/  SEL R2, RZ, 0x1, P0 ;  /* 0x00000001ff027807 */ /* 0x000fe40000000000 */
[----:B------:R-:W-:Y:S02]  /*12bd0*/  SEL R18, R18, RZ, P0 ;  /* 0x000000ff12127207 */ /* 0x000fe40000000000 */
[----:B------:R-:W-:Y:S01]  /*12be0*/  LOP3.LUT R23, R23, R2, RZ, 0x3c, !PT ;  /* 0x0000000217177212 */ /* 0x000fe200078e3cff */
[----:B------:R-:W-:Y:S02]  /*12bf0*/  IMAD.MOV.U32 R2, RZ, RZ, R7 ;  /* 0x000000ffff027224 */ /* 0x000fe400078e0007 */
[----:B------:R-:W-:-:S03]  /*12c00*/  VIADD R7, R7, 0xffffffff ;  /* 0xffffffff07077836 */ /* 0x000fc60000000000 */
[----:B------:R-:W-:Y:S01]  /*12c10*/  ISETP.GT.AND P3, PT, R2, R31, PT ;  /* 0x0000001f0200720c */ /* 0x000fe20003f64270 */
[----:B0-----:R-:W-:-:S12]  /*12c20*/  @!P1 BRA `(.L_x_4299) ;  /* 0x0000000000049947 */ /* 0x001fd80003800000 */
[----:B------:R-:W-:Y:S01]  /*12c30*/  BPT.TRAP 0x1 ;  /* 0x000000040000795c */ /* 0x000fe20000300000 */
.L_x_4299:
[----:B------:R-:W-:Y:S01]  /*12c40*/  IMAD R6, R18, 0x8, R17 ;  /* 0x0000000812067824 */ /* 0x000fe200078e0211 */
[----:B------:R-:W-:Y:S01]  /*12c50*/  SHF.L.U32 R20, R23, 0x1f, RZ ;  /* 0x0000001f17147819 */ /* 0x000fe200000006ff */
[----:B------:R-:W-:Y:S01]  /*12c60*/  BSSY B1, `(.L_x_4300) ;  /* 0x0000004000017945 */ /* 0x000fe20003800000 */
[----:B------:R-:W-:Y:S02]  /*12c70*/  SHF.R.S32.HI R9, RZ, 0x1f, R5 ;  /* 0x0000001fff097819 */ /* 0x000fe40000011405 */
[----:B------:R-:W0:Y:S02]  /*12c80*/  SYNCS.PHASECHK.TRANS64.TRYWAIT P0, [R6+URZ+0x38840], R20 ;  /* 0x03884014060075a7 */ /* 0x000e24000800017f */
[----:B0-----:R-:W-:Y:S05]  /*12c90*/  @!P0 BRA `(.L_x_4301) ;  /* 0x0000003c00c08947 */ /* 0x001fea0003800000 */
.L_x_4386:
[----:B------:R-:W-:Y:S05]  /*12ca0*/  BSYNC B1 ;  /* 0x0000000000017941 */ /* 0x000fea0003800000 */
.L_x_4300:
        /* <DEDUP_REMOVED lines=40> */
.L_x_4396:
        /* <DEDUP_REMOVED lines=8> */
.L_x_4303:
        /* <DEDUP_REMOVED lines=11> */
.L_x_4304:
[----:B------:R2:W-:Y:S01]  /*13060*/  SYNCS.ARRIVE.TRANS64.A1T0 RZ, [R6+URZ+0x38830], RZ ;  /* 0x038830ff06ff79a7 */ /* 0x0005e2000810003f */
[----:B------:R-:W-:Y:S05]  /*13070*/  @!P2 BRA `(.L_x_4305) ;  /* 0x000000000004a947 */ /* 0x000fea0003800000 */
[----:B------:R-:W-:Y:S01]  /*13080*/  BPT.TRAP 0x1 ;  /* 0x000000040000795c */ /* 0x000fe20000300000 */
.L_x_4305:
[----:B------:R-:W3:Y:S01]  /*13090*/  SYNCS.PHASECHK.TRANS64.TRYWAIT P0, [R6+URZ+0x38860], R20 ;  /* 0x03886014060075a7 */ /* 0x000ee2000800017f */
[----:B------:R-:W-:Y:S04]  /*130a0*/  BSSY B1, `(.L_x_4306) ;  /* 0x0000002000017945 */ /* 0x000fe80003800000 */
[----:B---3--:R-:W-:Y:S05]  /*130b0*/  @!P0 BRA `(.L_x_4307) ;  /* 0x0000003c00e88947 */ /* 0x008fea0003800000 */
.L_x_4397:
[----:B------:R-:W-:Y:S05]  /*130c0*/  BSYNC B1 ;  /* 0x0000000000017941 */ /* 0x000fea0003800000 */
.L_x_4306:
        /* <DEDUP_REMOVED lines=79> */
.L_x_4407:
[----:B------:R-:W-:Y:S02]  /*135c0*/  LOP3.LUT R16, R16, 0xff7fffff, RZ, 0xc0, !PT ;  /* 0xff7fffff10107812 */ /* 0x000fe400078ec0ff */
[----:B-1----:R-:W-:Y:S02]  /*135d0*/  IADD3 R2, P2, R14, R0, RZ ;  /* 0x000000000e027210 */ /* 0x002fe40007f5e0ff */
        /* <DEDUP_REMOVED lines=23> */
.L_x_4309:
        /* <DEDUP_REMOVED lines=11> */
.L_x_4310:
[----:B------:R1:W-:Y:S01]  /*13800*/  SYNCS.ARRIVE.TRANS64.A1T0 RZ, [R6+URZ+0x38850], RZ ;  /* 0x038850ff06ff79a7 */ /* 0x0003e2000810003f */
[----:B------:R-:W-:Y:S05]  /*13810*/  @P3 BRA `(.L_x_4311) ;  /* 0xfffffff000583947 */ /* 0x000fea000383ffff */
.L_x_4298:
[----:B------:R-:W-:Y:S05]  /*13820*/  BSYNC B0 ;  /* 0x0000000000007941 */ /* 0x000fea0003800000 */
.L_x_4297:
        /* <DEDUP_REMOVED lines=21> */
.L_x_4313:
[----:B------:R-:W-:Y:S05]  /*13980*/  BSYNC B0 ;  /* 0x0000000000007941 */ /* 0x000fea0003800000 */
.L_x_4312:
[----:B------:R-:W-:-:S07]  /*13990*/  SEL R18, R18, RZ, P0 ;  /* 0x000000ff12127207 */ /* 0x000fce0000000000 */
.L_x_4266:
[----:B------:R-:W-:Y:S05]  /*139a0*/  BSYNC B7 ;  /* 0x0000000000077941 */ /* 0x000fea0003800000 */
.L_x_4264:
        /* <DEDUP_REMOVED lines=11> */
.L_x_4314:
        /* <DEDUP_REMOVED lines=43> */
.L_x_4417:
[----:B------:R-:W-:Y:S02]  /*13d10*/  ULDC UR4, c[0x0][0xd38] ;  /* 0x00034e0000047ab9 */ /* 0x000fe40000000800 */
[----:B------:R-:W-:-:S04]  /*13d20*/  IMAD.U32 R5, RZ, RZ, UR4 ;  /* 0x00000004ff057e24 */ /* 0x000fc8000f8e00ff */
[----:B-1----:R-:W-:-:S04]  /*13d30*/  IMAD R9, R14, R5, RZ ;  /* 0x000000050e097224 */ /* 0x002fc800078e02ff */
[----:B------:R-:W-:-:S05]  /*13d40*/  IMAD.IADD R6, R6, 0x1, R9 ;  /* 0x0000000106067824 */ /* 0x000fca00078e0209 */
[----:B------:R-:W-:-:S13]  /*13d50*/  ISETP.GT.AND P6, PT, R6, R0, PT ;  /* 0x000000000600720c */ /* 0x000fda0003fc4270 */
[----:B------:R-:W-:Y:S05]  /*13d60*/  @P6 BRA `(.L_x_4317) ;  /* 0x0000000000a46947 */ /* 0x000fea0003800000 */
.L_x_4320:
        /* <DEDUP_REMOVED lines=35> */
.L_x_4425:
[----:B------:R-:W-:Y:S02]  /*13fa0*/  ULDC UR4, c[0x0][0xd38] ;  /* 0x00034e0000047ab9 */ /* 0x000fe40000000800 */
[----:B------:R-:W-:-:S04]  /*13fb0*/  IMAD.U32 R5, RZ, RZ, UR4 ;  /* 0x00000004ff057e24 */ /* 0x000fc8000f8e00ff */
[----:B-1----:R-:W-:-:S04]  /*13fc0*/  IMAD R9, R14, R5, RZ ;  /* 0x000000050e097224 */ /* 0x002fc800078e02ff */
[----:B------:R-:W-:-:S05]  /*13fd0*/  IMAD.IADD R6, R9, 0x1, R6 ;  /* 0x0000000109067824 */ /* 0x000fca00078e0206 */
[----:B------:R-:W-:-:S13]  /*13fe0*/  ISETP.GT.AND P6, PT, R6, R0, PT ;  /* 0x000000000600720c */ /* 0x000fda0003fc4270 */
[----:B------:R-:W-:Y:S05]  /*13ff0*/  @!P6 BRA `(.L_x_4320) ;  /* 0xfffffffc005ce947 */ /* 0x000fea000383ffff */
.L_x_4317:
        /* <DEDUP_REMOVED lines=9> */
.L_x_4430:
[----:B------:R-:W-:-:S13]  /*14090*/  ISETP.NE.AND P0, PT, R8, RZ, PT ;  /* 0x000000ff0800720c */ /* 0x000fda0003f05270 */
[----:B------:R-:W-:Y:S05]  /*140a0*/  @!P0 BRA `(.L_x_4322) ;  /* 0x0000000000108947 */ /* 0x000fea0003800000 */
[----:B------:R-:W-:Y:S01]  /*140b0*/  UMOV UR4, 0xffffffff ;  /* 0xffffffff00047882 */ /* 0x000fe20000000000 */
[----:B------:R-:W-:Y:S02]  /*140c0*/  VIADD R12, R6, 0xffffffff ;  /* 0xffffffff060c7836 */ /* 0x000fe40000000000 */
[----:B------:R-:W-:Y:S05]  /*140d0*/  BRA.DIV UR4, `(.L_x_4323) ;  /* 0x0000004204207947 */ /* 0x000fea000b800000 */
[----:B------:R4:W0:Y:S02]  /*140e0*/  SHFL.IDX PT, R24, R3, R12, 0x1f ;  /* 0x00001f0c03187589 */ /* 0x00082400000e0000 */
.L_x_4322:
        /* <DEDUP_REMOVED lines=58> */
.L_x_4318:
[----:B------:R-:W-:Y:S01]  /*14490*/  UMOV UR4, URZ ;  /* 0x0000003f00047c82 */ /* 0x000fe20008000000 */
[----:B------:R-:W-:Y:S01]  /*144a0*/  UMOV UR5, URZ ;  /* 0x0000003f00057c82 */ /* 0x000fe20008000000 */
[----:B------:R-:W-:Y:S01]  /*144b0*/  ULDC UR6, c[0x0][0xd3c] ;  /* 0x00034f0000067ab9 */ /* 0x000fe20000000800 */
[----:B------:R-:W-:Y:S02]  /*144c0*/  IMAD.MOV.U32 R24, RZ, RZ, R0 ;  /* 0x000000ffff187224 */ /* 0x000fe400078e0000 */
[----:B------:R-:W-:Y:S02]  /*144d0*/  IMAD.U32 R25, RZ, RZ, UR4 ;  /* 0x00000004ff197e24 */ /* 0x000fe4000f8e00ff */
[----:B------:R-:W-:Y:S02]  /*144e0*/  IMAD.U32 R26, RZ, RZ, UR5 ;  /* 0x00000005ff1a7e24 */ /* 0x000fe4000f8e00ff */
[----:B------:R-:W-:-:S07]  /*144f0*/  IMAD.U32 R27, RZ, RZ, UR6 ;  /* 0x00000006ff1b7e24 */ /* 0x000fce000f8e00ff */
.L_x_4324:
        /* <DEDUP_REMOVED lines=10> */
.L_x_4315:
[----:B------:R-:W-:Y:S02]  /*145a0*/  ULDC UR4, c[0x0][0xd3c] ;  /* 0x00034f0000047ab9 */ /* 0x000fe40000000800 */
[----:B0-----:R-:W-:-:S13]  /*145b0*/  ISETP.GE.AND P0, PT, R27, UR4, PT ;  /* 0x000000041b007c0c */ /* 0x001fda000bf06270 */
[----:B------:R-:W-:Y:S05]  /*145c0*/  @!P0 BRA `(.L_x_4325) ;  /* 0xffffffa800048947 */ /* 0x000fea000383ffff */
[----:B------:R-:W-:Y:S05]  /*145d0*/  BSYNC B8 ;  /* 0x0000000000087941 */ /* 0x000fea0003800000 */
.L_x_4258:
        /* <DEDUP_REMOVED lines=12> */
.L_x_4433:
[----:B------:R-:W-:Y:S05]  /*146a0*/  BSYNC B0 ;  /* 0x0000000000007941 */ /* 0x000fea0003800000 */
.L_x_4326:
[----:B------:R-:W-:-:S03]  /*146b0*/  UMOV UR4, 0xffffffff ;  /* 0xffffffff00047882 */ /* 0x000fc60000000000 */
[----:B------:R-:W-:Y:S05]  /*146c0*/  BRA.DIV UR4, `(.L_x_4328) ;  /* 0x0000003a04e07947 */ /* 0x000fea000b800000 */
[----:B0-----:R-:W0:Y:S02]  /*146d0*/  S2R R0, SR_TID.X ;  /* 0x0000000000007919 */ /* 0x001e240000002100 */
[----:B0-----:R-:W-:-:S04]  /*146e0*/  SHF.R.U32.HI R0, RZ, 0x5, R0 ;  /* 0x00000005ff007819 */ /* 0x001fc80000011600 */
[----:B------:R-:W-:-:S05]  /*146f0*/  LOP3.LUT R0, R0, 0x3, RZ, 0xc0, !PT ;  /* 0x0000000300007812 */ /* 0x000fca00078ec0ff */
[----:B------:R0:W1:Y:S02]  /*14700*/  SHFL.IDX PT, R14, R0, RZ, 0x1f ;  /* 0x00001fff000e7589 */ /* 0x00006400000e0000 */
.L_x_4436:
[----:B-1----:R-:W-:Y:S01]  /*14710*/  ISETP.NE.AND P0, PT, R14, RZ, PT ;  /* 0x000000ff0e00720c */ /* 0x002fe20003f05270 */
[----:B------:R-:W-:-:S12]  /*14720*/  BSSY B0, `(.L_x_4329) ;  /* 0x0000024000007945 */ /* 0x000fd80003800000 */
[----:B------:R-:W-:Y:S05]  /*14730*/  @P0 BRA `(.L_x_4330) ;  /* 0x0000000000880947 */ /* 0x000fea0003800000 */
[----:B------:R-:W-:-:S03]  /*14740*/  UMOV UR4, 0xffffffff ;  /* 0xffffffff00047882 */ /* 0x000fc60000000000 */
[----:B------:R-:W-:Y:S05]  /*14750*/  BRA.DIV UR4, `(.L_x_4331) ;  /* 0x0000003a04f07947 */ /* 0x000fea000b800000 */
[----:B------:R-:W-:-:S13]  /*14760*/  ELECT P6, URZ, PT ;  /* 0x00000000003f782f */ /* 0x000fda00038c0000 */
.L_x_4439:
[----:B------:R-:W-:Y:S05]  /*14770*/  @!P6 BRA `(.L_x_4330) ;  /* 0x000000000078e947 */ /* 0x000fea0003800000 */
[----:B------:R-:W-:-:S06]  /*14780*/  ULOP3.LUT UR4, UR39, 0x2, URZ, 0xfc, !UPT ;  /* 0x0000000227047892 */ /* 0x000fcc000f8efc3f */
[----:B0-----:R-:W-:-:S05]  /*14790*/  IMAD.U32 R0, RZ, RZ, UR4 ;  /* 0x00000004ff007e24 */ /* 0x001fca000f8e00ff */
[----:B------:R-:W-:-:S13]  /*147a0*/  ISETP.NE.AND P0, PT, R0, 0x3, PT ;  /* 0x000000030000780c */ /* 0x000fda0003f05270 */
[----:B------:R-:W-:Y:S05]  /*147b0*/  @!P0 BRA `(.L_x_4332) ;  /* 0x0000000000048947 */ /* 0x000fea0003800000 */
[----:B------:R-:W-:Y:S01]  /*147c0*/  BPT.TRAP 0x1 ;  /* 0x000000040000795c */ /* 0x000fe20000300000 */
.L_x_4332:
[C---:B------:R-:W-:Y:S01]  /*147d0*/  IMAD R3, R18.reuse, 0x8, R5 ;  /* 0x0000000812037824 */ /* 0x040fe200078e0205 */
[----:B------:R-:W-:Y:S01]  /*147e0*/  SHF.L.U32 R2, R23, 0x1f, RZ ;  /* 0x0000001f17027819 */ /* 0x000fe200000006ff */
[----:B------:R-:W-:-:S03]  /*147f0*/  VIADD R18, R18, 0x1 ;  /* 0x0000000112127836 */ /* 0x000fc60000000000 */
[----:B------:R-:W0:Y:S02]  /*14800*/  SYNCS.PHASECHK.TRANS64.TRYWAIT P1, [R3+URZ+0x38840], R2 ;  /* 0x03884002030075a7 */ /* 0x000e24000802017f */
[----:B------:R-:W-:-:S04]  /*14810*/  ISETP.NE.AND P2, PT, R18, 0x2, PT ;  /* 0x000000021200780c */ /* 0x000fc80003f45270 */
[----:B------:R-:W-:Y:S01]  /*14820*/  SEL R0, RZ, 0x1, P2 ;  /* 0x00000001ff007807 */ /* 0x000fe20001000000 */
[----:B0-----:R-:W-:Y:S08]  /*14830*/  @!P1 BRA `(.L_x_4333) ;  /* 0x0000003800d89947 */ /* 0x001ff00003800000 */
.L_x_4440:
[----:B------:R-:W-:Y:S02]  /*14840*/  SEL R18, R18, RZ, P2 ;  /* 0x000000ff12127207 */ /* 0x000fe40001000000 */
[----:B------:R-:W-:Y:S01]  /*14850*/  LOP3.LUT R0, R23, R0, RZ, 0x3c, !PT ;  /* 0x0000000017007212 */ /* 0x000fe200078e3cff */
[----:B------:R-:W-:Y:S06]  /*14860*/  @!P0 BRA `(.L_x_4334) ;  /* 0x0000000000048947 */ /* 0x000fec0003800000 */
[----:B------:R-:W-:Y:S01]  /*14870*/  BPT.TRAP 0x1 ;  /* 0x000000040000795c */ /* 0x000fe20000300000 */
.L_x_4334:
[----:B------:R-:W-:Y:S01]  /*14880*/  IMAD R5, R18, 0x8, R5 ;  /* 0x0000000812057824 */ /* 0x000fe200078e0205 */
[----:B------:R-:W-:-:S04]  /*14890*/  SHF.L.U32 R0, R0, 0x1f, RZ ;  /* 0x0000001f00007819 */ /* 0x000fc800000006ff */
[----:B------:R-:W1:Y:S02]  /*148a0*/  SYNCS.PHASECHK.TRANS64.TRYWAIT P1, [R5+URZ+0x38840], R0 ;  /* 0x03884000050075a7 */ /* 0x000e64000802017f */
[----:B-1----:R-:W-:Y:S05]  /*148b0*/  @!P1 BRA `(.L_x_4335) ;  /* 0x0000003800cc9947 */ /* 0x002fea0003800000 */
.L_x_4441:
[----:B------:R-:W-:Y:S05]  /*148c0*/  @!P0 BRA `(.L_x_4336) ;  /* 0x0000000000048947 */ /* 0x000fea0003800000 */
[----:B------:R-:W-:Y:S01]  /*148d0*/  BPT.TRAP 0x1 ;  /* 0x000000040000795c */ /* 0x000fe20000300000 */
.L_x_4336:
[----:B------:R-:W5:Y:S02]  /*148e0*/  SYNCS.PHASECHK.TRANS64.TRYWAIT P1, [R3+URZ+0x38860], R2 ;  /* 0x03886002030075a7 */ /* 0x000f64000802017f */
[----:B-----5:R-:W-:Y:S05]  /*148f0*/  @!P1 BRA `(.L_x_4337) ;  /* 0x0000003800d09947 */ /* 0x020fea0003800000 */
.L_x_4442:
[----:B------:R-:W-:Y:S05]  /*14900*/  @!P0 BRA `(.L_x_4338) ;  /* 0x0000000000048947 */ /* 0x000fea0003800000 */
[----:B------:R-:W-:Y:S01]  /*14910*/  BPT.TRAP 0x1 ;  /* 0x000000040000795c */ /* 0x000fe20000300000 */
.L_x_4338:
[----:B------:R0:W0:Y:S02]  /*14920*/  SYNCS.PHASECHK.TRANS64.TRYWAIT P0, [R5+URZ+0x38860], R0 ;  /* 0x03886000050075a7 */ /* 0x000024000800017f */
[----:B0-----:R-:W-:Y:S05]  /*14930*/  @!P0 NANOSLEEP.SYNCS 0x989680 ;  /* 0x009896800000895d */ /* 0x001fea0003900000 */
[----:B------:R-:W0:Y:S02]  /*14940*/  @!P0 SYNCS.PHASECHK.TRANS64 P0, [R5+URZ+0x38860], R0 ;  /* 0x03886000050085a7 */ /* 0x000e24000800007f */
[----:B0-----:R-:W-:Y:S05]  /*14950*/  @!P0 BRA `(.L_x_4338) ;  /* 0xfffffffc00f08947 */ /* 0x001fea000383ffff */
.L_x_4330:
[----:B------:R-:W-:Y:S05]  /*14960*/  BSYNC B0 ;  /* 0x0000000000007941 */ /* 0x000fea0003800000 */
.L_x_4329:
[----:B------:R-:W-:Y:S05]  /*14970*/  EXIT ;  /* 0x000000000000794d */ /* 0x000fea0003800000 */
.L_x_4211:
[----:B0-----:R-:W-:-:S04]  /*14980*/  IMAD.U32 R0, RZ, RZ, UR41 ;  /* 0x00000029ff007e24 */ /* 0x001fc8000f8e00ff */
[----:B------:R0:W1:Y:S03]  /*14990*/  SYNCS.PHASECHK.TRANS64.TRYWAIT P1, [R0+URZ+0x38800], R3 ;  /* 0x03880003000075a7 */ /* 0x000066000802017f */
[----:B-1----:R-:W-:Y:S05]  /*149a0*/  @!P1 NANOSLEEP.SYNCS 0x989680 ;  /* 0x009896800000995d */ /* 0x002fea0003900000 */
[----:B------:R-:W1:Y:S02]  /*149b0*/  @!P1 SYNCS.PHASECHK.TRANS64 P1, [R0+URZ+0x38800], R3 ;  /* 0x03880003000095a7 */ /* 0x000e64000802007f */
[----:B-1----:R-:W-:Y:S05]  /*149c0*/  @!P1 BRA `(.L_x_4211) ;  /* 0xfffffffc00ec9947 */ /* 0x002fea000383ffff */
[----:B------:R-:W-:Y:S05]  /*149d0*/  BRA `(.L_x_4339) ;  /* 0xfffffef000f07947 */ /* 0x000fea000383ffff */
.L_x_4215:
[----:B--2---:R2:W3:Y:S02]  /*149e0*/  SYNCS.PHASECHK.TRANS64.TRYWAIT P1, [R7+URZ+0x38830], R4 ;  /* 0x03883004070075a7 */ /* 0x0044e4000802017f */
[----:B---3--:R-:W-:Y:S05]  /*149f0*/  @!P1 NANOSLEEP.SYNCS 0x989680 ;  /* 0x009896800000995d */ /* 0x008fea0003900000 */
[----:B------:R-:W3:Y:S02]  /*14a00*/  @!P1 SYNCS.PHASECHK.TRANS64 P1, [R7+URZ+0x38830], R4 ;  /* 0x03883004070095a7 */ /* 0x000ee4000802007f */
[----:B---3--:R-:W-:Y:S05]  /*14a10*/  @!P1 BRA `(.L_x_4215) ;  /* 0xfffffffc00f09947 */ /* 0x008fea000383ffff */
[----:B------:R-:W-:Y:S05]  /*14a20*/  BRA `(.L_x_4214) ;  /* 0xfffffef400087947 */ /* 0x000fea000383ffff */
.L_x_4216:
[----:B0-----:R-:W-:-:S04]  /*14a30*/  IMAD.U32 R6, RZ, RZ, UR41 ;  /* 0x00000029ff067e24 */ /* 0x001fc8000f8e00ff */
[----:B------:R0:W3:Y:S03]  /*14a40*/  SYNCS.PHASECHK.TRANS64.TRYWAIT P1, [R6+URZ+0x38810], R3 ;  /* 0x03881003060075a7 */ /* 0x0000e6000802017f */
[----:B---3--:R-:W-:Y:S05]  /*14a50*/  @!P1 NANOSLEEP.SYNCS 0x989680 ;  /* 0x009896800000995d */ /* 0x008fea0003900000 */
[----:B------:R-:W3:Y:S02]  /*14a60*/  @!P1 SYNCS.PHASECHK.TRANS64 P1, [R6+URZ+0x38810], R3 ;  /* 0x03881003060095a7 */ /* 0x000ee4000802007f */
[----:B---3--:R-:W-:Y:S05]  /*14a70*/  @!P1 BRA `(.L_x_4216) ;  /* 0xfffffffc00ec9947 */ /* 0x008fea000383ffff */
[----:B------:R-:W-:Y:S05]  /*14a80*/  BRA `(.L_x_4340) ;  /* 0xfffffef400907947 */ /* 0x000fea000383ffff */
.L_x_4220:
[----:B----4-:R4:W0:Y:S02]  /*14a90*/  SYNCS.PHASECHK.TRANS64.TRYWAIT P1, [R7+URZ+0x38850], R4 ;  /* 0x03885004070075a7 */ /* 0x010824000802017f */
[----:B0-----:R-:W-:Y:S05]  /*14aa0*/  @!P1 NANOSLEEP.SYNCS 0x989680 ;  /* 0x009896800000995d */ /* 0x001fea0003900000 */
[----:B------:R-:W0:Y:S02]  /*14ab0*/  @!P1 SYNCS.PHASECHK.TRANS64 P1, [R7+URZ+0x38850], R4 ;  /* 0x03885004070095a7 */ /* 0x000e24000802007f */
[----:B0-----:R-:W-:Y:S05]  /*14ac0*/  @!P1 BRA `(.L_x_4220) ;  /* 0xfffffffc00f09947 */ /* 0x001fea000383ffff */
[----:B------:R-:W-:Y:S05]  /*14ad0*/  BRA `(.L_x_4219) ;  /* 0xfffffef4009c7947 */ /* 0x000fea000383ffff */
.L_x_4227:
[----:B-1----:R-:W-:-:S04]  /*14ae0*/  IMAD.U32 R5, RZ, RZ, UR5 ;  /* 0x00000005ff057e24 */ /* 0x002fc8000f8e00ff */
[----:B------:R1:W2:Y:S03]  /*14af0*/  SYNCS.PHASECHK.TRANS64.TRYWAIT P2, [R5+URZ+0x38830], R4 ;  /* 0x03883004050075a7 */ /* 0x0002a6000804017f */
[----:B--2---:R-:W-:Y:S05]  /*14b00*/  @!P2 NANOSLEEP.SYNCS 0x989680 ;  /* 0x009896800000a95d */ /* 0x004fea0003900000 */
[----:B------:R-:W2:Y:S02]  /*14b10*/  @!P2 SYNCS.PHASECHK.TRANS64 P2, [R5+URZ+0x38830], R4 ;  /* 0x038830040500a5a7 */ /* 0x000ea4000804007f */
[----:B--2---:R-:W-:Y:S05]  /*14b20*/  @!P2 BRA `(.L_x_4227) ;  /* 0xfffffffc00eca947 */ /* 0x004fea000383ffff */
[----:B------:R-:W-:Y:S05]  /*14b30*/  BRA `(.L_x_4226) ;  /* 0xffffff1800147947 */ /* 0x000fea000383ffff */
.L_x_4231:
[----:B-1----:R-:W-:-:S04]  /*14b40*/  IMAD.U32 R5, RZ, RZ, UR5 ;  /* 0x00000005ff057e24 */ /* 0x002fc8000f8e00ff */
[----:B------:R1:W3:Y:S03]  /*14b50*/  SYNCS.PHASECHK.TRANS64.TRYWAIT P2, [R5+URZ+0x38850], R4 ;  /* 0x03885004050075a7 */ /* 0x0002e6000804017f */
[----:B---3--:R-:W-:Y:S05]  /*14b60*/  @!P2 NANOSLEEP.SYNCS 0x989680 ;  /* 0x009896800000a95d */ /* 0x008fea0003900000 */
[----:B------:R-:W3:Y:S02]  /*14b70*/  @!P2 SYNCS.PHASECHK.TRANS64 P2, [R5+URZ+0x38850], R4 ;  /* 0x038850040500a5a7 */ /* 0x000ee4000804007f */
[----:B---3--:R-:W-:Y:S05]  /*14b80*/  @!P2 BRA `(.L_x_4231) ;  /* 0xfffffffc00eca947 */ /* 0x008fea000383ffff */
[----:B------:R-:W-:Y:S05]  /*14b90*/  BRA `(.L_x_4230) ;  /* 0xffffff1800847947 */ /* 0x000fea000383ffff */
.L_x_4272:
        /* <DEDUP_REMOVED lines=11> */
.L_x_4342:
[----:B------:R-:W-:Y:S05]  /*14c50*/  BSYNC B0 ;  /* 0x0000000000007941 */ /* 0x000fea0003800000 */
.L_x_4341:
[----:B------:R-:W-:Y:S05]  /*14c60*/  BRA `(.L_x_4343) ;  /* 0xffffffb000347947 */ /* 0x000fea000383ffff */
.L_x_4275:
[----:B0-----:R0:W1:Y:S02]  /*14c70*/  SYNCS.PHASECHK.TRANS64.TRYWAIT P0, [R22+URZ+0x38840], R0 ;  /* 0x03884000160075a7 */ /* 0x001064000800017f */
[----:B-1----:R-:W-:Y:S05]  /*14c80*/  @!P0 NANOSLEEP.SYNCS 0x989680 ;  /* 0x009896800000895d */ /* 0x002fea0003900000 */
[----:B------:R-:W1:Y:S02]  /*14c90*/  @!P0 SYNCS.PHASECHK.TRANS64 P0, [R22+URZ+0x38840], R0 ;  /* 0x03884000160085a7 */ /* 0x000e64000800007f */
[----:B-1----:R-:W-:Y:S05]  /*14ca0*/  @!P0 BRA `(.L_x_4275) ;  /* 0xfffffffc00f08947 */ /* 0x002fea000383ffff */
[----:B------:R-:W-:Y:S05]  /*14cb0*/  BRA `(.L_x_4344) ;  /* 0xffffffb400307947 */ /* 0x000fea000383ffff */
.L_x_4276:
        /* <DEDUP_REMOVED lines=8> */
.L_x_4346:
[----:B------:R-:W-:Y:S05]  /*14d40*/  BSYNC B0 ;  /* 0x0000000000007941 */ /* 0x000fea0003800000 */
.L_x_4345:
        /* <DEDUP_REMOVED lines=9> */
.L_x_4347:
[----:B------:R-:W-:Y:S02]  /*14de0*/  IMAD.MOV.U32 R13, RZ, RZ, R5 ;  /* 0x000000ffff0d7224 */ /* 0x000fe400078e0005 */
[----:B------:R-:W-:Y:S02]  /*14df0*/  IMAD.MOV.U32 R12, RZ, RZ, 0x1 ;  /* 0x00000001ff0c7424 */ /* 0x000fe400078e00ff */
[----:B------:R-:W-:-:S07]  /*14e00*/  IMAD.MOV.U32 R3, RZ, RZ, R14 ;  /* 0x000000ffff037224 */ /* 0x000fce00078e000e */
[----:B------:R-:W-:Y:S05]  /*14e10*/  WARPSYNC.COLLECTIVE R15, `(.L_x_4348) ;  /* 0x000000000f087348 */ /* 0x000fea0003c00000 */
[----:B------:R0:W1:Y:S02]  /*14e20*/  SHFL.IDX P6, R14, R13, R12, R11 ;  /* 0x0000000c0d0e7389 */ /* 0x00006400000c000b */
[----:B01----:R-:W-:Y:S01]  /*14e30*/  ENDCOLLECTIVE ;  /* 0x000000000000791b */ /* 0x003fe20003800000 */
.L_x_4348:
        /* <DEDUP_REMOVED lines=15> */
.L_x_4349:
[----:B------:R-:W-:Y:S02]  /*14f30*/  @P0 IMAD R6, R4, 0x2, R17 ;  /* 0x0000000204060824 */ /* 0x000fe400078e0211 */
[----:B------:R-:W-:Y:S02]  /*14f40*/  IMAD.MOV.U32 R13, RZ, RZ, R5 ;  /* 0x000000ffff0d7224 */ /* 0x000fe400078e0005 */
[----:B------:R-:W-:Y:S02]  /*14f50*/  IMAD.MOV.U32 R12, RZ, RZ, 0x2 ;  /* 0x00000002ff0c7424 */ /* 0x000fe400078e00ff */
[----:B------:R-:W-:-:S07]  /*14f60*/  IMAD.MOV.U32 R3, RZ, RZ, R14 ;  /* 0x000000ffff037224 */ /* 0x000fce00078e000e */
[----:B------:R-:W-:Y:S05]  /*14f70*/  WARPSYNC.COLLECTIVE R15, `(.L_x_4350) ;  /* 0x000000000f087348 */ /* 0x000fea0003c00000 */
[----:B------:R0:W1:Y:S02]  /*14f80*/  SHFL.IDX P6, R14, R13, R12, R11 ;  /* 0x0000000c0d0e7389 */ /* 0x00006400000c000b */
[----:B01----:R-:W-:Y:S01]  /*14f90*/  ENDCOLLECTIVE ;  /* 0x000000000000791b */ /* 0x003fe20003800000 */
.L_x_4350:
        /* <DEDUP_REMOVED lines=15> */
.L_x_4351:
[----:B------:R-:W-:Y:S02]  /*15090*/  @P0 IMAD R6, R4, 0x2, R17 ;  /* 0x0000000204060824 */ /* 0x000fe400078e0211 */
[----:B------:R-:W-:Y:S02]  /*150a0*/  IMAD.MOV.U32 R13, RZ, RZ, R5 ;  /* 0x000000ffff0d7224 */ /* 0x000fe400078e0005 */
[----:B------:R-:W-:Y:S02]  /*150b0*/  IMAD.MOV.U32 R12, RZ, RZ, 0x3 ;  /* 0x00000003ff0c7424 */ /* 0x000fe400078e00ff */
[----:B------:R-:W-:-:S07]  /*150c0*/  IMAD.MOV.U32 R3, RZ, RZ, R14 ;  /* 0x000000ffff037224 */ /* 0x000fce00078e000e */
[----:B------:R-:W-:Y:S05]  /*150d0*/  WARPSYNC.COLLECTIVE R15, `(.L_x_4352) ;  /* 0x000000000f087348 */ /* 0x000fea0003c00000 */
[----:B------:R0:W1:Y:S02]  /*150e0*/  SHFL.IDX P6, R14, R13, R12, R11 ;  /* 0x0000000c0d0e7389 */ /* 0x00006400000c000b */
[----:B01----:R-:W-:Y:S01]  /*150f0*/  ENDCOLLECTIVE ;  /* 0x000000000000791b */ /* 0x003fe20003800000 */
.L_x_4352:
        /* <DEDUP_REMOVED lines=10> */
.L_x_4353:
[----:B------:R-:W-:Y:S01]  /*151a0*/  @!PT LDS RZ, [RZ] ;  /* 0x00000000fffff984 */ /* 0x000fe20000000800 */
[----:B------:R-:W-:Y:S01]  /*151b0*/  @!PT LDS RZ, [RZ] ;  /* 0x00000000fffff984 */ /* 0x000fe20000000800 */
[----:B------:R-:W-:Y:S01]  /*151c0*/  @!PT LDS RZ, [RZ] ;  /* 0x00000000fffff984 */ /* 0x000fe20000000800 */
[----:B------:R0:W-:Y:S01]  /*151d0*/  @P0 LDGSTS.E.BYPASS.LTC128B.128 [R6+0x23400], desc[UR44][R2.64], !P2 ;  /* 0x2340000002060fae */ /* 0x0001e2000d101d6c */
[----:B------:R-:W-:Y:S01]  /*151e0*/  IMAD.MOV.U32 R0, RZ, RZ, R14 ;  /* 0x000000ffff007224 */ /* 0x000fe200078e000e */
[----:B------:R-:W-:Y:S06]  /*151f0*/  BRA `(.L_x_4354) ;  /* 0xffffffb000e47947 */ /* 0x000fec000383ffff */
.L_x_4281:
[----:B------:R-:W-:Y:S01]  /*15200*/  IMAD.MOV.U32 R13, RZ, RZ, R2 ;  /* 0x000000ffff0d7224 */ /* 0x000fe200078e0002 */
[----:B------:R-:W-:Y:S01]  /*15210*/  LOP3.LUT R16, R16, 0xfffffeff, RZ, 0xc0, !PT ;  /* 0xfffffeff10107812 */ /* 0x000fe200078ec0ff */
        /* <DEDUP_REMOVED lines=8> */
.L_x_4355:
[C---:B------:R-:W-:Y:S01]  /*152a0*/  VIADD R6, R25.reuse, 0x10 ;  /* 0x0000001019067836 */ /* 0x040fe20000000000 */
[----:B------:R-:W-:Y:S01]  /*152b0*/  ISETP.GE.AND P2, PT, R25, R3, PT ;  /* 0x000000031900720c */ /* 0x000fe20003f46270 */
[----:B------:R-:W-:-:S12]  /*152c0*/  IMAD.MOV.U32 R13, RZ, RZ, R0 ;  /* 0x000000ffff0d7224 */ /* 0x000fd800078e0000 */
[----:B------:R-:W-:-:S04]  /*152d0*/  @P2 LOP3.LUT R16, R16, 0x100, RZ, 0xfc, !PT ;  /* 0x0000010010102812 */ /* 0x000fc800078efcff */
[----:B------:R-:W-:Y:S01]  /*152e0*/  LOP3.LUT R16, R16, 0xffffff7f, RZ, 0xc0, !PT ;  /* 0xffffff7f10107812 */ /* 0x000fe200078ec0ff */
[----:B------:R-:W-:-:S07]  /*152f0*/  IMAD.MOV.U32 R4, RZ, RZ, R14 ;  /* 0x000000ffff047224 */ /* 0x000fce00078e000e */
[----:B------:R-:W-:Y:S05]  /*15300*/  WARPSYNC.COLLECTIVE R15, `(.L_x_4356) ;  /* 0x000000000f087348 */ /* 0x000fea0003c00000 */
[----:B------:R0:W1:Y:S02]  /*15310*/  SHFL.IDX P6, R14, R13, R12, R11 ;  /* 0x0000000c0d0e7389 */ /* 0x00006400000c000b */
[----:B01----:R-:W-:Y:S01]  /*15320*/  ENDCOLLECTIVE ;  /* 0x000000000000791b */ /* 0x003fe20003800000 */
.L_x_4356:
[----:B------:R-:W-:Y:S02]  /*15330*/  IMAD.MOV.U32 R13, RZ, RZ, R2 ;  /* 0x000000ffff0d7224 */ /* 0x000fe400078e0002 */
[----:B------:R-:W-:Y:S02]  /*15340*/  IMAD.MOV.U32 R12, RZ, RZ, 0x1 ;  /* 0x00000001ff0c7424 */ /* 0x000fe400078e00ff */
[----:B------:R-:W-:-:S07]  /*15350*/  IMAD.MOV.U32 R5, RZ, RZ, R14 ;  /* 0x000000ffff057224 */ /* 0x000fce00078e000e */
[----:B------:R-:W-:Y:S05]  /*15360*/  WARPSYNC.COLLECTIVE R15, `(.L_x_4357) ;  /* 0x000000000f087348 */ /* 0x000fea0003c00000 */
[----:B------:R0:W1:Y:S02]  /*15370*/  SHFL.IDX P6, R14, R13, R12, R11 ;  /* 0x0000000c0d0e7389 */ /* 0x00006400000c000b */
[----:B01----:R-:W-:Y:S01]  /*15380*/  ENDCOLLECTIVE ;  /* 0x000000000000791b */ /* 0x003fe20003800000 */
.L_x_4357:
        /* <DEDUP_REMOVED lines=15> */
.L_x_4358:
[----:B------:R-:W-:-:S04]  /*15480*/  @P2 LOP3.LUT R16, R16, 0x80, RZ, 0xfc, !PT ;  /* 0x0000008010102812 */ /* 0x000fc800078efcff */
[----:B------:R-:W-:Y:S01]  /*15490*/  LOP3.LUT R16, R16, 0xffffffbf, RZ, 0xc0, !PT ;  /* 0xffffffbf10107812 */ /* 0x000fe200078ec0ff */
[----:B------:R-:W-:Y:S02]  /*154a0*/  IMAD.MOV.U32 R13, RZ, RZ, R2 ;  /* 0x000000ffff0d7224 */ /* 0x000fe400078e0002 */
[----:B------:R-:W-:Y:S02]  /*154b0*/  IMAD.MOV.U32 R12, RZ, RZ, 0x2 ;  /* 0x00000002ff0c7424 */ /* 0x000fe400078e00ff */
[----:B------:R-:W-:-:S07]  /*154c0*/  IMAD.MOV.U32 R5, RZ, RZ, R14 ;  /* 0x000000ffff057224 */ /* 0x000fce00078e000e */
[----:B------:R-:W-:Y:S05]  /*154d0*/  WARPSYNC.COLLECTIVE R15, `(.L_x_4359) ;  /* 0x000000000f087348 */ /* 0x000fea0003c00000 */
[----:B------:R0:W1:Y:S02]  /*154e0*/  SHFL.IDX P6, R14, R13, R12, R11 ;  /* 0x0000000c0d0e7389 */ /* 0x00006400000c000b */
[----:B01----:R-:W-:Y:S01]  /*154f0*/  ENDCOLLECTIVE ;  /* 0x000000000000791b */ /* 0x003fe20003800000 */
.L_x_4359:
        /* <DEDUP_REMOVED lines=16> */
.L_x_4360:
[----:B------:R-:W-:Y:S01]  /*15600*/  @P2 LOP3.LUT R16, R16, 0x40, RZ, 0xfc, !PT ;  /* 0x0000004010102812 */ /* 0x000fe200078efcff */
[----:B------:R-:W-:Y:S02]  /*15610*/  IMAD.MOV.U32 R13, RZ, RZ, R2 ;  /* 0x000000ffff0d7224 */ /* 0x000fe400078e0002 */
[----:B------:R-:W-:Y:S02]  /*15620*/  IMAD.MOV.U32 R12, RZ, RZ, 0x3 ;  /* 0x00000003ff0c7424 */ /* 0x000fe400078e00ff */
[----:B------:R-:W-:-:S07]  /*15630*/  IMAD.MOV.U32 R5, RZ, RZ, R14 ;  /* 0x000000ffff057224 */ /* 0x000fce00078e000e */
[----:B------:R-:W-:Y:S05]  /*15640*/  WARPSYNC.COLLECTIVE R15, `(.L_x_4361) ;  /* 0x000000000f087348 */ /* 0x000fea0003c00000 */
[----:B------:R0:W1:Y:S02]  /*15650*/  SHFL.IDX P6, R14, R13, R12, R11 ;  /* 0x0000000c0d0e7389 */ /* 0x00006400000c000b */
[----:B01----:R-:W-:Y:S01]  /*15660*/  ENDCOLLECTIVE ;  /* 0x000000000000791b */ /* 0x003fe20003800000 */
.L_x_4361:
        /* <DEDUP_REMOVED lines=14> */
.L_x_4362:
[----:B------:R-:W-:Y:S01]  /*15750*/  IMAD.MOV.U32 R0, RZ, RZ, R14 ;  /* 0x000000ffff007224 */ /* 0x000fe200078e000e */
[----:B------:R-:W-:Y:S06]  /*15760*/  BRA `(.L_x_4363) ;  /* 0xffffffb400ec7947 */ /* 0x000fec000383ffff */
.L_x_4285:
[----:B------:R-:W-:Y:S01]  /*15770*/  LOP3.LUT R16, R16, 0xff7fffff, RZ, 0xc0, !PT ;  /* 0xff7fffff10107812 */ /* 0x000fe200078ec0ff */
[----:B------:R-:W-:Y:S01]  /*15780*/  BSSY B0, `(.L_x_4364) ;  /* 0x000002e000007945 */ /* 0x000fe20003800000 */
[----:B------:R-:W-:Y:S02]  /*15790*/  IMAD.MOV.U32 R13, RZ, RZ, R6 ;  /* 0x000000ffff0d7224 */ /* 0x000fe400078e0006 */
[----:B------:R-:W-:Y:S01]  /*157a0*/  @P2 LOP3.LUT R16, R16, 0x800000, RZ, 0xfc, !PT ;  /* 0x0080000010102812 */ /* 0x000fe200078efcff */
[----:B------:R-:W-:Y:S02]  /*157b0*/  IMAD.MOV.U32 R12, RZ, RZ, RZ ;  /* 0x000000ffff0c7224 */ /* 0x000fe400078e00ff */
[----:B------:R-:W-:Y:S01]  /*157c0*/  IMAD.MOV.U32 R11, RZ, RZ, 0x181f ;  /* 0x0000181fff0b7424 */ /* 0x000fe200078e00ff */
[----:B------:R-:W-:Y:S01]  /*157d0*/  LOP3.LUT R16, R16, 0xffbfffff, RZ, 0xc0, !PT ;  /* 0xffbfffff10107812 */ /* 0x000fe200078ec0ff */
[----:B------:R-:W-:-:S03]  /*157e0*/  IMAD.MOV.U32 R15, RZ, RZ, -0x1 ;  /* 0xffffffffff0f7424 */ /* 0x000fc600078e00ff */
[----:B------:R-:W-:-:S04]  /*157f0*/  @P1 LOP3.LUT R16, R16, 0x400000, RZ, 0xfc, !PT ;  /* 0x0040000010101812 */ /* 0x000fc800078efcff */
[C---:B------:R-:W-:Y:S02]  /*15800*/  LOP3.LUT P1, RZ, R16.reuse, 0x100, RZ, 0xc0, !PT ;  /* 0x0000010010ff7812 */ /* 0x040fe4000782c0ff */
[C---:B------:R-:W-:Y:S02]  /*15810*/  LOP3.LUT P0, RZ, R16.reuse, 0x80, RZ, 0xc0, !PT ;  /* 0x0000008010ff7812 */ /* 0x040fe4000780c0ff */
[C---:B------:R-:W-:Y:S02]  /*15820*/  LOP3.LUT P6, RZ, R16.reuse, 0x40, RZ, 0xc0, !PT ;  /* 0x0000004010ff7812 */ /* 0x040fe400078cc0ff */
[----:B------:R-:W-:-:S07]  /*15830*/  LOP3.LUT R16, R16, 0xffff7fff, RZ, 0xc0, !PT ;  /* 0xffff7fff10107812 */ /* 0x000fce00078ec0ff */
[----:B------:R-:W-:-:S04]  /*15840*/  @!P1 LOP3.LUT R7, R4, 0x40, RZ, 0xc0, !PT ;  /* 0x0000004004079812 */ /* 0x000fc800078ec0ff */
[----:B------:R-:W-:-:S04]  /*15850*/  @!P1 SHF.R.U32.HI R7, RZ, 0x2, R7 ;  /* 0x00000002ff079819 */ /* 0x000fc80000011607 */
[----:B------:R-:W-:Y:S02]  /*15860*/  @!P1 ISETP.NE.U32.AND P2, PT, R7, RZ, PT ;  /* 0x000000ff0700920c */ /* 0x000fe40003f45070 */
[----:B------:R-:W-:-:S04]  /*15870*/  @!P1 LOP3.LUT R7, R5, 0x80, RZ, 0xc0, !PT ;  /* 0x0000008005079812 */ /* 0x000fc800078ec0ff */
[----:B------:R-:W-:-:S04]  /*15880*/  @!P1 SHF.R.U32.HI R7, RZ, 0x3, R7 ;  /* 0x00000003ff079819 */ /* 0x000fc80000011607 */
[----:B------:R-:W-:Y:S02]  /*15890*/  @!P1 ISETP.NE.U32.AND P1, PT, R7, RZ, PT ;  /* 0x000000ff0700920c */ /* 0x000fe40003f25070 */
[----:B------:R-:W-:Y:S02]  /*158a0*/  @!P0 LOP3.LUT R7, R4, 0x40, RZ, 0xc0, !PT ;  /* 0x0000004004078812 */ /* 0x000fe400078ec0ff */
[----:B------:R-:W-:Y:S02]  /*158b0*/  @P2 LOP3.LUT R16, R16, 0x8000, RZ, 0xfc, !PT ;  /* 0x0000800010102812 */ /* 0x000fe400078efcff */
[----:B------:R-:W-:Y:S02]  /*158c0*/  @!P0 SHF.R.U32.HI R7, RZ, 0x2, R7 ;  /* 0x00000002ff078819 */ /* 0x000fe40000011607 */
[C---:B------:R-:W-:Y:S02]  /*158d0*/  LOP3.LUT P2, RZ, R16.reuse, 0x800000, RZ, 0xc0, !PT ;  /* 0x0080000010ff7812 */ /* 0x040fe4000784c0ff */
[----:B------:R-:W-:-:S04]  /*158e0*/  LOP3.LUT R16, R16, 0xffffbfff, RZ, 0xc0, !PT ;  /* 0xffffbfff10107812 */ /* 0x000fc800078ec0ff */
[----:B------:R-:W-:Y:S02]  /*158f0*/  @P1 LOP3.LUT R16, R16, 0x4000, RZ, 0xfc, !PT ;  /* 0x0000400010101812 */ /* 0x000fe400078efcff */
[----:B------:R-:W-:Y:S02]  /*15900*/  @!P0 ISETP.NE.U32.AND P1, PT, R7, RZ, PT ;  /* 0x000000ff0700820c */ /* 0x000fe40003f25070 */
[----:B------:R-:W-:Y:S02]  /*15910*/  @!P0 LOP3.LUT R7, R5, 0x80, RZ, 0xc0, !PT ;  /* 0x0000008005078812 */ /* 0x000fe400078ec0ff */
[----:B------:R-:W-:Y:S02]  /*15920*/  LOP3.LUT R16, R16, 0xfffbffff, RZ, 0xc0, !PT ;  /* 0xfffbffff10107812 */ /* 0x000fe400078ec0ff */
        /* <DEDUP_REMOVED lines=11> */
[----:B------:R-:W-:-:S07]  /*159e0*/  @!P6 SHF.R.U32.HI R7, RZ, 0x3, R7 ;  /* 0x00000003ff07e819 */ /* 0x000fce0000011607 */
[----:B------:R-:W-:Y:S02]  /*159f0*/  @P0 LOP3.LUT R16, R16, 0x100000, RZ, 0xfc, !PT ;  /* 0x0010000010100812 */ /* 0x000fe400078efcff */
[----:B------:R-:W-:Y:S02]  /*15a00*/  @!P6 ISETP.NE.U32.AND P0, PT, R7, RZ, PT ;  /* 0x000000ff0700e20c */ /* 0x000fe40003f05070 */
[----:B------:R-:W-:-:S11]  /*15a10*/  LOP3.LUT R16, R16, 0xfff7ffff, RZ, 0xc0, !PT ;  /* 0xfff7ffff10107812 */ /* 0x000fd600078ec0ff */
[----:B------:R-:W-:-:S07]  /*15a20*/  @P0 LOP3.LUT R16, R16, 0x80000, RZ, 0xfc, !PT ;  /* 0x0008000010100812 */ /* 0x000fce00078efcff */
[----:B------:R-:W-:Y:S05]  /*15a30*/  WARPSYNC.COLLECTIVE R15, `(.L_x_4365) ;  /* 0x000000000f087348 */ /* 0x000fea0003c00000 */
[----:B------:R0:W1:Y:S02]  /*15a40*/  SHFL.IDX P6, R14, R13, R12, R11 ;  /* 0x0000000c0d0e7389 */ /* 0x00006400000c000b */
[----:B01----:R-:W-:Y:S01]  /*15a50*/  ENDCOLLECTIVE ;  /* 0x000000000000791b */ /* 0x003fe20003800000 */
.L_x_4365:
[----:B------:R-:W-:Y:S05]  /*15a60*/  BSYNC B0 ;  /* 0x0000000000007941 */ /* 0x000fea0003800000 */
.L_x_4364:
[----:B------:R-:W-:Y:S01]  /*15a70*/  IMAD.MOV.U32 R13, RZ, RZ, R0 ;  /* 0x000000ffff0d7224 */ /* 0x000fe200078e0000 */
[----:B------:R-:W-:Y:S01]  /*15a80*/  LOP3.LUT R16, R16, 0xbfffffff, RZ, 0xc0, !PT ;  /* 0xbfffffff10107812 */ /* 0x000fe200078ec0ff */
[----:B------:R-:W-:Y:S02]  /*15a90*/  IMAD.MOV.U32 R12, RZ, RZ, RZ ;  /* 0x000000ffff0c7224 */ /* 0x000fe400078e00ff */
[----:B------:R-:W-:Y:S01]  /*15aa0*/  IMAD.MOV.U32 R11, RZ, RZ, 0x181f ;  /* 0x0000181fff0b7424 */ /* 0x000fe200078e00ff */
[----:B------:R-:W-:Y:S01]  /*15ab0*/  @P2 LOP3.LUT R16, R16, 0x40000000, RZ, 0xfc, !PT ;  /* 0x4000000010102812 */ /* 0x000fe200078efcff */
[----:B------:R-:W-:Y:S02]  /*15ac0*/  IMAD.MOV.U32 R15, RZ, RZ, -0x1 ;  /* 0xffffffffff0f7424 */ /* 0x000fe400078e00ff */
[----:B------:R-:W-:Y:S01]  /*15ad0*/  IMAD.MOV.U32 R2, RZ, RZ, R14 ;  /* 0x000000ffff027224 */ /* 0x000fe200078e000e */
[----:B------:R-:W-:-:S13]  /*15ae0*/  LOP3.LUT P2, RZ, R16, 0x100, RZ, 0xc0, !PT ;  /* 0x0000010010ff7812 */ /* 0x000fda000784c0ff */
[----:B------:R-:W-:Y:S05]  /*15af0*/  WARPSYNC.COLLECTIVE R15, `(.L_x_4366) ;  /* 0x000000000f087348 */ /* 0x000fea0003c00000 */
[----:B------:R0:W1:Y:S02]  /*15b00*/  SHFL.IDX P6, R14, R13, R12, R11 ;  /* 0x0000000c0d0e7389 */ /* 0x00006400000c000b */
[----:B01----:R-:W-:Y:S01]  /*15b10*/  ENDCOLLECTIVE ;  /* 0x000000000000791b */ /* 0x003fe20003800000 */
.L_x_4366:
[----:B------:R-:W-:-:S04]  /*15b20*/  LOP3.LUT R16, R16, 0xdfffffff, RZ, 0xc0, !PT ;  /* 0xdfffffff10107812 */ /* 0x000fc800078ec0ff */
[----:B------:R-:W-:-:S04]  /*15b30*/  @P1 LOP3.LUT R16, R16, 0x20000000, RZ, 0xfc, !PT ;  /* 0x2000000010101812 */ /* 0x000fc800078efcff */
[C---:B------:R-:W-:Y:S01]  /*15b40*/  LOP3.LUT P1, RZ, R16.reuse, 0x800, RZ, 0xc0, !PT ;  /* 0x0000080010ff7812 */ /* 0x040fe2000782c0ff */
[----:B------:R-:W-:Y:S02]  /*15b50*/  IMAD.MOV.U32 R13, RZ, RZ, R6 ;  /* 0x000000ffff0d7224 */ /* 0x000fe400078e0006 */
[----:B------:R-:W-:Y:S01]  /*15b60*/  IMAD.MOV.U32 R12, RZ, RZ, 0x1 ;  /* 0x00000001ff0c7424 */ /* 0x000fe200078e00ff */
[C---:B------:R-:W-:Y:S01]  /*15b70*/  LOP3.LUT P6, RZ, R16.reuse, 0x4000, RZ, 0xc0, !PT ;  /* 0x0000400010ff7812 */ /* 0x040fe200078cc0ff */
[----:B------:R-:W-:Y:S01]  /*15b80*/  IMAD.MOV.U32 R3, RZ, RZ, R14 ;  /* 0x000000ffff037224 */ /* 0x000fe200078e000e */
[----:B------:R-:W-:-:S04]  /*15b90*/  LOP3.LUT R16, R16, 0xefffffff, RZ, 0xc0, !PT ;  /* 0xefffffff10107812 */ /* 0x000fc800078ec0ff */
[----:B------:R-:W-:-:S05]  /*15ba0*/  @!P2 LEA R3, P0, R8, R3, 0x1 ;  /* 0x000000030803a211 */ /* 0x000fca00078008ff */
[----:B------:R-:W-:Y:S02]  /*15bb0*/  @!P2 IMAD.X R2, RZ, RZ, R2, P0 ;  /* 0x000000ffff02a224 */ /* 0x000fe400000e0602 */
[----:B------:R-:W-:-:S04]  /*15bc0*/  @P6 LOP3.LUT R16, R16, 0x10000000, RZ, 0xfc, !PT ;  /* 0x1000000010106812 */ /* 0x000fc800078efcff */
[C---:B------:R-:W-:Y:S02]  /*15bd0*/  LOP3.LUT P0, RZ, R16.reuse, 0x100, RZ, 0xc0, !PT ;  /* 0x0000010010ff7812 */ /* 0x040fe4000780c0ff */
[C---:B------:R-:W-:Y:S02]  /*15be0*/  LOP3.LUT P6, RZ, R16.reuse, 0x8000, RZ, 0xc0, !PT ;  /* 0x0000800010ff7812 */ /* 0x040fe400078cc0ff */
[----:B------:R-:W-:-:S09]  /*15bf0*/  LOP3.LUT P2, RZ, R16, 0x40000000, RZ, 0xc0, !PT ;  /* 0x4000000010ff7812 */ /* 0x000fd2000784c0ff */
[----:B------:R-:W-:-:S04]  /*15c00*/  @!P0 LOP3.LUT R3, R3, R2, RZ, 0x3c, !PT ;  /* 0x0000000203038212 */ /* 0x000fc800078e3cff */
[----:B------:R-:W-:-:S04]  /*15c10*/  @!P0 LOP3.LUT R2, R3, R2, RZ, 0x3c, !PT ;  /* 0x0000000203028212 */ /* 0x000fc800078e3cff */
[----:B------:R-:W-:-:S05]  /*15c20*/  @!P0 LOP3.LUT R3, R3, R2, RZ, 0x3c, !PT ;  /* 0x0000000203038212 */ /* 0x000fca00078e3cff */
[----:B------:R-:W-:Y:S01]  /*15c30*/  @!PT LDS RZ, [RZ] ;  /* 0x00000000fffff984 */ /* 0x000fe20000000800 */
[----:B------:R-:W-:Y:S01]  /*15c40*/  @!PT LDS RZ, [RZ] ;  /* 0x00000000fffff984 */ /* 0x000fe20000000800 */
[----:B------:R-:W-:Y:S01]  /*15c50*/  @!PT LDS RZ, [RZ] ;  /* 0x00000000fffff984 */ /* 0x000fe20000000800 */
[----:B------:R0:W-:Y:S01]  /*15c60*/  @!P0 LDGSTS.E.BYPASS.LTC128B.128 [R19+0x26400], desc[UR44][R2.64], !P1 ;  /* 0x2640000002138fae */ /* 0x0001e2000c901d6c */
[C---:B------:R-:W-:Y:S02]  /*15c70*/  LOP3.LUT P1, RZ, R16.reuse, 0x20000000, RZ, 0xc0, !PT ;  /* 0x2000000010ff7812 */ /* 0x040fe4000782c0ff */
[----:B------:R-:W-:Y:S01]  /*15c80*/  LOP3.LUT R16, R16, 0xfbffffff, RZ, 0xc0, !PT ;  /* 0xfbffffff10107812 */ /* 0x000fe200078ec0ff */
[----:B------:R0:W-:Y:S03]  /*15c90*/  @!P0 LDGSTS.E.BYPASS.LTC128B.128 [R19+0x28400], desc[UR44][R2.64+0x80], !P5 ;  /* 0x2840008002138fae */ /* 0x0001e6000e901d6c */
[----:B------:R-:W-:Y:S01]  /*15ca0*/  @P5 LOP3.LUT R16, R16, 0x4000000, RZ, 0xfc, !PT ;  /* 0x0400000010105812 */ /* 0x000fe200078efcff */
[----:B------:R0:W-:Y:S03]  /*15cb0*/  @!P0 LDGSTS.E.BYPASS.LTC128B.128 [R19+0x2a400], desc[UR44][R2.64+0x100], !P4 ;  /* 0x2a40010002138fae */ /* 0x0001e6000e101d6c */
[C---:B------:R-:W-:Y:S01]  /*15cc0*/  LOP3.LUT P5, RZ, R16.reuse, 0x800, RZ, 0xc0, !PT ;  /* 0x0000080010ff7812 */ /* 0x040fe200078ac0ff */
[----:B------:R0:W-:Y:S01]  /*15cd0*/  @!P0 LDGSTS.E.BYPASS.LTC128B.128 [R19+0x2c400], desc[UR44][R2.64+0x180], !P3 ;  /* 0x2c40018002138fae */ /* 0x0001e2000d901d6c */
[----:B------:R-:W-:-:S03]  /*15ce0*/  LOP3.LUT R16, R16, 0xf7ffffff, RZ, 0xc0, !PT ;  /* 0xf7ffffff10107812 */ /* 0x000fc600078ec0ff */
[----:B------:R0:W-:Y:S04]  /*15cf0*/  @!P0 LDGSTS.E.BYPASS.LTC128B.128 [R19+0x2e400], desc[UR44][R2.64+0x200], !P2 ;  /* 0x2e40020002138fae */ /* 0x0001e8000d101d6c */
[----:B------:R0:W-:Y:S04]  /*15d00*/  @!P0 LDGSTS.E.BYPASS.LTC128B.128 [R19+0x30400], desc[UR44][R2.64+0x280], !P1 ;  /* 0x3040028002138fae */ /* 0x0001e8000c901d6c */
[----:B------:R-:W-:Y:S01]  /*15d10*/  @P5 LOP3.LUT R16, R16, 0x8000000, RZ, 0xfc, !PT ;  /* 0x0800000010105812 */ /* 0x000fe200078efcff */
[----:B------:R0:W-:Y:S03]  /*15d20*/  @!P0 LDGSTS.E.BYPASS.LTC128B.128 [R19+0x32400], desc[UR44][R2.64+0x300], P6 ;  /* 0x3240030002138fae */ /* 0x0001e6000b101d6c */
[----:B------:R-:W-:-:S02]  /*15d30*/  LOP3.LUT P6, RZ, R16, 0x10000000, RZ, 0xc0, !PT ;  /* 0x1000000010ff7812 */ /* 0x000fc400078cc0ff */
[----:B------:R-:W-:-:S11]  /*15d40*/  LOP3.LUT P5, RZ, R16, 0x80, RZ, 0xc0, !PT ;  /* 0x0000008010ff7812 */ /* 0x000fd600078ac0ff */
[----:B------:R0:W-:Y:S02]  /*15d50*/  @!P0 LDGSTS.E.BYPASS.LTC128B.128 [R19+0x34400], desc[UR44][R2.64+0x380], P6 ;  /* 0x3440038002138fae */ /* 0x0001e4000b101d6c */
[----:B0-----:R-:W-:Y:S05]  /*15d60*/  WARPSYNC.COLLECTIVE R15, `(.L_x_4367) ;  /* 0x000000000f087348 */ /* 0x001fea0003c00000 */
[----:B------:R1:W2:Y:S02]  /*15d70*/  SHFL.IDX P6, R14, R13, R12, R11 ;  /* 0x0000000c0d0e7389 */ /* 0x0002a400000c000b */
[----:B012---:R-:W-:Y:S01]  /*15d80*/  ENDCOLLECTIVE ;  /* 0x000000000000791b */ /* 0x007fe20003800000 */
.L_x_4367:
[----:B------:R-:W-:Y:S02]  /*15d90*/  IMAD.MOV.U32 R13, RZ, RZ, R0 ;  /* 0x000000ffff0d7224 */ /* 0x000fe400078e0000 */
[----:B------:R-:W-:-:S07]  /*15da0*/  IMAD.MOV.U32 R7, RZ, RZ, R14 ;  /* 0x000000ffff077224 */ /* 0x000fce00078e000e */
[----:B------:R-:W-:Y:S05]  /*15db0*/  WARPSYNC.COLLECTIVE R15, `(.L_x_4368) ;  /* 0x000000000f087348 */ /* 0x000fea0003c00000 */
[----:B------:R0:W1:Y:S02]  /*15dc0*/  SHFL.IDX P6, R14, R13, R12, R11 ;  /* 0x0000000c0d0e7389 */ /* 0x00006400000c000b */
[----:B01----:R-:W-:Y:S01]  /*15dd0*/  ENDCOLLECTIVE ;  /* 0x000000000000791b */ /* 0x003fe20003800000 */
.L_x_4368:
        /* <DEDUP_REMOVED lines=10> */
[----:B------:R-:W-:-:S11]  /*15e80*/  LOP3.LUT P6, RZ, R16, 0x40000, RZ, 0xc0, !PT ;  /* 0x0004000010ff7812 */ /* 0x000fd600078cc0ff */
[----:B------:R-:W-:Y:S01]  /*15e90*/  @!PT LDS RZ, [RZ] ;  /* 0x00000000fffff984 */ /* 0x000fe20000000800 */
[----:B------:R-:W-:Y:S01]  /*15ea0*/  @!PT LDS RZ, [RZ] ;  /* 0x00000000fffff984 */ /* 0x000fe20000000800 */
[----:B------:R-:W-:Y:S01]  /*15eb0*/  @!PT LDS RZ, [RZ] ;  /* 0x00000000fffff984 */ /* 0x000fe20000000800 */
[----:B------:R0:W-:Y:S01]  /*15ec0*/  @!P0 LDGSTS.E.BYPASS.LTC128B.128 [R19+0x26c00], desc[UR44][R2.64], !P5 ;  /* 0x26c0000002138fae */ /* 0x0001e2000e901d6c */
[C---:B------:R-:W-:Y:S02]  /*15ed0*/  LOP3.LUT P5, RZ, R16.reuse, 0x4000000, RZ, 0xc0, !PT ;  /* 0x0400000010ff7812 */ /* 0x040fe400078ac0ff */
[----:B------:R-:W-:-:S11]  /*15ee0*/  LOP3.LUT R16, R16, 0xff7fffff, RZ, 0xc0, !PT ;  /* 0xff7fffff10107812 */ /* 0x000fd600078ec0ff */
        /* <DEDUP_REMOVED lines=8> */
[----:B------:R0:W-:Y:S03]  /*15f70*/  @!P0 LDGSTS.E.BYPASS.LTC128B.128 [R19+0x30c00], desc[UR44][R2.64+0x280], !P1 ;  /* 0x30c0028002138fae */ /* 0x0001e6000c901d6c */
[C---:B------:R-:W-:Y:S01]  /*15f80*/  LOP3.LUT P5, RZ, R16.reuse, 0x40, RZ, 0xc0, !PT ;  /* 0x0000004010ff7812 */ /* 0x040fe200078ac0ff */
[----:B------:R0:W-:Y:S01]  /*15f90*/  @!P0 LDGSTS.E.BYPASS.LTC128B.128 [R19+0x32c00], desc[UR44][R2.64+0x300], P6 ;  /* 0x32c0030002138fae */ /* 0x0001e2000b101d6c */
[----:B------:R-:W-:-:S13]  /*15fa0*/  LOP3.LUT P6, RZ, R16, 0x2000000, RZ, 0xc0, !PT ;  /* 0x0200000010ff7812 */ /* 0x000fda00078cc0ff */
[----:B------:R0:W-:Y:S02]  /*15fb0*/  @!P0 LDGSTS.E.BYPASS.LTC128B.128 [R19+0x34c00], desc[UR44][R2.64+0x380], P6 ;  /* 0x34c0038002138fae */ /* 0x0001e4000b101d6c */
[----:B0-----:R-:W-:Y:S05]  /*15fc0*/  WARPSYNC.COLLECTIVE R15, `(.L_x_4369) ;  /* 0x000000000f087348 */ /* 0x001fea0003c00000 */
[----:B------:R1:W2:Y:S02]  /*15fd0*/  SHFL.IDX P6, R14, R13, R12, R11 ;  /* 0x0000000c0d0e7389 */ /* 0x0002a400000c000b */
[----:B012---:R-:W-:Y:S01]  /*15fe0*/  ENDCOLLECTIVE ;  /* 0x000000000000791b */ /* 0x007fe20003800000 */
.L_x_4369:
[----:B------:R-:W-:Y:S02]  /*15ff0*/  IMAD.MOV.U32 R13, RZ, RZ, R0 ;  /* 0x000000ffff0d7224 */ /* 0x000fe400078e0000 */
[----:B------:R-:W-:-:S07]  /*16000*/  IMAD.MOV.U32 R7, RZ, RZ, R14 ;  /* 0x000000ffff077224 */ /* 0x000fce00078e000e */
[----:B------:R-:W-:Y:S05]  /*16010*/  WARPSYNC.COLLECTIVE R15, `(.L_x_4370) ;  /* 0x000000000f087348 */ /* 0x000fea0003c00000 */
[----:B------:R0:W1:Y:S02]  /*16020*/  SHFL.IDX P6, R14, R13, R12, R11 ;  /* 0x0000000c0d0e7389 */ /* 0x00006400000c000b */
[----:B01----:R-:W-:Y:S01]  /*16030*/  ENDCOLLECTIVE ;  /* 0x000000000000791b */ /* 0x003fe20003800000 */
.L_x_4370:
        /* <DEDUP_REMOVED lines=15> */
[----:B------:R-:W-:-:S13]  /*16130*/  LOP3.LUT P5, RZ, R16, 0x800000, RZ, 0xc0, !PT ;  /* 0x0080000010ff7812 */ /* 0x000fda00078ac0ff */
[----:B------:R0:W-:Y:S04]  /*16140*/  @!P0 LDGSTS.E.BYPASS.LTC128B.128 [R19+0x29400], desc[UR44][R2.64+0x80], !P5 ;  /* 0x2940008002138fae */ /* 0x0001e8000e901d6c */
[----:B------:R0:W-:Y:S04]  /*16150*/  @!P0 LDGSTS.E.BYPASS.LTC128B.128 [R19+0x2b400], desc[UR44][R2.64+0x100], !P4 ;  /* 0x2b40010002138fae */ /* 0x0001e8000e101d6c */
[----:B------:R0:W-:Y:S04]  /*16160*/  @!P0 LDGSTS.E.BYPASS.LTC128B.128 [R19+0x2d400], desc[UR44][R2.64+0x180], !P3 ;  /* 0x2d40018002138fae */ /* 0x0001e8000d901d6c */
[----:B------:R0:W-:Y:S04]  /*16170*/  @!P0 LDGSTS.E.BYPASS.LTC128B.128 [R19+0x2f400], desc[UR44][R2.64+0x200], !P2 ;  /* 0x2f40020002138fae */ /* 0x0001e8000d101d6c */
[----:B------:R0:W-:Y:S04]  /*16180*/  @!P0 LDGSTS.E.BYPASS.LTC128B.128 [R19+0x31400], desc[UR44][R2.64+0x280], !P1 ;  /* 0x3140028002138fae */ /* 0x0001e8000c901d6c */
[----:B------:R0:W-:Y:S01]  /*16190*/  @!P0 LDGSTS.E.BYPASS.LTC128B.128 [R19+0x33400], desc[UR44][R2.64+0x300], P6 ;  /* 0x3340030002138fae */ /* 0x0001e2000b101d6c */
[----:B------:R-:W-:-:S13]  /*161a0*/  LOP3.LUT P6, RZ, R16, 0x400000, RZ, 0xc0, !PT ;  /* 0x0040000010ff7812 */ /* 0x000fda00078cc0ff */
[----:B------:R0:W-:Y:S02]  /*161b0*/  @!P0 LDGSTS.E.BYPASS.LTC128B.128 [R19+0x35400], desc[UR44][R2.64+0x380], P6 ;  /* 0x3540038002138fae */ /* 0x0001e4000b101d6c */
[----:B0-----:R-:W-:Y:S05]  /*161c0*/  WARPSYNC.COLLECTIVE R15, `(.L_x_4371) ;  /* 0x000000000f087348 */ /* 0x001fea0003c00000 */
[----:B------:R1:W2:Y:S02]  /*161d0*/  SHFL.IDX P6, R14, R13, R12, R11 ;  /* 0x0000000c0d0e7389 */ /* 0x0002a400000c000b */
[----:B012---:R-:W-:Y:S01]  /*161e0*/  ENDCOLLECTIVE ;  /* 0x000000000000791b */ /* 0x007fe20003800000 */
.L_x_4371:
[----:B------:R-:W-:Y:S02]  /*161f0*/  IMAD.MOV.U32 R13, RZ, RZ, R0 ;  /* 0x000000ffff0d7224 */ /* 0x000fe400078e0000 */
[----:B------:R-:W-:-:S07]  /*16200*/  IMAD.MOV.U32 R6, RZ, RZ, R14 ;  /* 0x000000ffff067224 */ /* 0x000fce00078e000e */
[----:B------:R-:W-:Y:S05]  /*16210*/  WARPSYNC.COLLECTIVE R15, `(.L_x_4372) ;  /* 0x000000000f087348 */ /* 0x000fea0003c00000 */
[----:B------:R0:W1:Y:S02]  /*16220*/  SHFL.IDX P6, R14, R13, R12, R11 ;  /* 0x0000000c0d0e7389 */ /* 0x00006400000c000b */
[----:B01----:R-:W-:Y:S01]  /*16230*/  ENDCOLLECTIVE ;  /* 0x000000000000791b */ /* 0x003fe20003800000 */
.L_x_4372:
[----:B------:R-:W-:Y:S01]  /*16240*/  IMAD.MOV.U32 R0, RZ, RZ, R14 ;  /* 0x000000ffff007224 */ /* 0x000fe200078e000e */
[----:B------:R-:W-:Y:S06]  /*16250*/  BRA `(.L_x_4373) ;  /* 0xffffffb800607947 */ /* 0x000fec000383ffff */
.L_x_4290:
[----:B0-----:R0:W1:Y:S02]  /*16260*/  SYNCS.PHASECHK.TRANS64.TRYWAIT P0, [R17+URZ+0x38820], R0 ;  /* 0x03882000110075a7 */ /* 0x001064000800017f */
[----:B-1----:R-:W-:Y:S05]  /*16270*/  @!P0 NANOSLEEP.SYNCS 0x989680 ;  /* 0x009896800000895d */ /* 0x002fea0003900000 */
[----:B------:R-:W1:Y:S02]  /*16280*/  @!P0 SYNCS.PHASECHK.TRANS64 P0, [R17+URZ+0x38820], R0 ;  /* 0x03882000110085a7 */ /* 0x000e64000800007f */
[----:B-1----:R-:W-:Y:S05]  /*16290*/  @!P0 BRA `(.L_x_4290) ;  /* 0xfffffffc00f08947 */ /* 0x002fea000383ffff */
[----:B------:R-:W-:Y:S05]  /*162a0*/  BRA `(.L_x_4374) ;  /* 0xffffffb800fc7947 */ /* 0x000fea000383ffff */
.L_x_4293:
[----:B0-----:R0:W1:Y:S02]  /*162b0*/  SYNCS.PHASECHK.TRANS64.TRYWAIT P0, [R22+URZ+0x38860], R0 ;  /* 0x03886000160075a7 */ /* 0x001064000800017f */
[----:B-1----:R-:W-:Y:S05]  /*162c0*/  @!P0 NANOSLEEP.SYNCS 0x989680 ;  /* 0x009896800000895d */ /* 0x002fea0003900000 */
[----:B------:R-:W1:Y:S02]  /*162d0*/  @!P0 SYNCS.PHASECHK.TRANS64 P0, [R22+URZ+0x38860], R0 ;  /* 0x03886000160085a7 */ /* 0x000e64000800007f */
[----:B-1----:R-:W-:Y:S05]  /*162e0*/  @!P0 BRA `(.L_x_4293) ;  /* 0xfffffffc00f08947 */ /* 0x002fea000383ffff */
[----:B------:R-:W-:Y:S05]  /*162f0*/  BRA `(.L_x_4375) ;  /* 0xffffffbc000c7947 */ /* 0x000fea000383ffff */
.L_x_4294:
        /* <DEDUP_REMOVED lines=8> */
.L_x_4377:
[----:B------:R-:W-:Y:S05]  /*16380*/  BSYNC B0 ;  /* 0x0000000000007941 */ /* 0x000fea0003800000 */
.L_x_4376:
[----:B------:R-:W0:Y:S01]  /*16390*/  S2R R7, SR_TID.X ;  /* 0x0000000000077919 */ /* 0x000e220000002100 */
[----:B------:R-:W-:Y:S01]  /*163a0*/  IMAD.MOV.U32 R13, RZ, RZ, R4 ;  /* 0x000000ffff0d7224 */ /* 0x000fe200078e0004 */
[C---:B------:R-:W-:Y:S01]  /*163b0*/  LOP3.LUT P5, RZ, R30.reuse, 0x2, RZ, 0xc0, !PT ;  /* 0x000000021eff7812 */ /* 0x040fe200078ac0ff */
[----:B------:R-:W-:Y:S01]  /*163c0*/  IMAD.MOV.U32 R12, RZ, RZ, RZ ;  /* 0x000000ffff0c7224 */ /* 0x000fe200078e00ff */
[C---:B------:R-:W-:Y:S01]  /*163d0*/  LOP3.LUT P4, RZ, R30.reuse, 0x4, RZ, 0xc0, !PT ;  /* 0x000000041eff7812 */ /* 0x040fe2000788c0ff */
[----:B------:R-:W-:Y:S01]  /*163e0*/  IMAD.MOV.U32 R11, RZ, RZ, 0x181f ;  /* 0x0000181fff0b7424 */ /* 0x000fe200078e00ff */
[C---:B------:R-:W-:Y:S01]  /*163f0*/  LOP3.LUT P3, RZ, R30.reuse, 0x8, RZ, 0xc0, !PT ;  /* 0x000000081eff7812 */ /* 0x040fe2000786c0ff */
[----:B------:R-:W-:Y:S01]  /*16400*/  IMAD.MOV.U32 R15, RZ, RZ, -0x1 ;  /* 0xffffffffff0f7424 */ /* 0x000fe200078e00ff */
[----:B------:R-:W-:Y:S01]  /*16410*/  LOP3.LUT P2, RZ, R30, 0x10, RZ, 0xc0, !PT ;  /* 0x000000101eff7812 */ /* 0x000fe2000784c0ff */
[----:B------:R-:W-:Y:S01]  /*16420*/  IMAD.MOV.U32 R3, RZ, RZ, R14 ;  /* 0x000000ffff037224 */ /* 0x000fe200078e000e */
[----:B------:R-:W-:Y:S01]  /*16430*/  LOP3.LUT R16, R16, 0xffffffbf, RZ, 0xc0, !PT ;  /* 0xffffffbf10107812 */ /* 0x000fe200078ec0ff */
[----:B------:R-:W-:-:S10]  /*16440*/  IMAD R5, R5, 0x2, R17 ;  /* 0x0000000205057824 */ /* 0x000fd400078e0211 */
[----:B0-----:R-:W-:Y:S05]  /*16450*/  WARPSYNC.COLLECTIVE R15, `(.L_x_4378) ;  /* 0x000000000f087348 */ /* 0x001fea0003c00000 */
[----:B------:R1:W2:Y:S02]  /*16460*/  SHFL.IDX P6, R14, R13, R12, R11 ;  /* 0x0000000c0d0e7389 */ /* 0x0002a400000c000b */
[----:B012---:R-:W-:Y:S01]  /*16470*/  ENDCOLLECTIVE ;  /* 0x000000000000791b */ /* 0x007fe20003800000 */
.L_x_4378:
        /* <DEDUP_REMOVED lines=8> */
[----:B------:R-:W-:Y:S02]  /*16500*/  ISETP.NE.U32.AND P1, PT, R7, 0x1, PT ;  /* 0x000000010700780c */ /* 0x000fe40003f25070 */
[----:B------:R-:W-:Y:S01]  /*16510*/  PRMT R7, R30, 0x8880, RZ ;  /* 0x000088801e077816 */ /* 0x000fe200000000ff */
        /* <DEDUP_REMOVED lines=8> */
[----:B------:R-:W-:Y:S02]  /*165a0*/  ISETP.LT.OR P0, PT, R29, 0x1, !P5 ;  /* 0x000000011d00780c */ /* 0x000fe40006f01670 */
[----:B------:R-:W-:-:S11]  /*165b0*/  LOP3.LUT R16, R16, 0xffffff7f, RZ, 0xc0, !PT ;  /* 0xffffff7f10107812 */ /* 0x000fd600078ec0ff */
        /* <DEDUP_REMOVED lines=12> */
[----:B------:R-:W-:-:S13]  /*16680*/  ISETP.GT.AND P6, PT, R7, -0x1, PT ;  /* 0xffffffff0700780c */ /* 0x000fda0003fc4270 */
[----:B------:R-:W-:Y:S02]  /*16690*/  @P6 LOP3.LUT R16, R16, 0x80, RZ, 0xfc, !PT ;  /* 0x0000008010106812 */ /* 0x000fe400078efcff */
[----:B------:R-:W-:-:S13]  /*166a0*/  ISETP.LT.OR P6, PT, R29, 0x1, P6 ;  /* 0x000000011d00780c */ /* 0x000fda00037c1670 */
[----:B------:R0:W-:Y:S02]  /*166b0*/  LDGSTS.E.BYPASS.LTC128B.128 [R5+0xe400], desc[UR44][R2.64+0x380], !P6 ;  /* 0x0e40038002057fae */ /* 0x0001e4000f101d6c */
[----:B0-----:R-:W-:Y:S05]  /*166c0*/  WARPSYNC.COLLECTIVE R15, `(.L_x_4379) ;  /* 0x000000000f087348 */ /* 0x001fea0003c00000 */
[----:B------:R1:W2:Y:S02]  /*166d0*/  SHFL.IDX P6, R14, R13, R12, R11 ;  /* 0x0000000c0d0e7389 */ /* 0x0002a400000c000b */
[----:B012---:R-:W-:Y:S01]  /*166e0*/  ENDCOLLECTIVE ;  /* 0x000000000000791b */ /* 0x007fe20003800000 */
.L_x_4379:
[----:B------:R-:W-:Y:S02]  /*166f0*/  IMAD.MOV.U32 R13, RZ, RZ, R4 ;  /* 0x000000ffff0d7224 */ /* 0x000fe400078e0004 */
[----:B------:R-:W-:-:S07]  /*16700*/  IMAD.MOV.U32 R3, RZ, RZ, R14 ;  /* 0x000000ffff037224 */ /* 0x000fce00078e000e */
[----:B------:R-:W-:Y:S05]  /*16710*/  WARPSYNC.COLLECTIVE R15, `(.L_x_4380) ;  /* 0x000000000f087348 */ /* 0x000fea0003c00000 */
[----:B------:R0:W1:Y:S02]  /*16720*/  SHFL.IDX P6, R14, R13, R12, R11 ;  /* 0x0000000c0d0e7389 */ /* 0x00006400000c000b */
[----:B01----:R-:W-:Y:S01]  /*16730*/  ENDCOLLECTIVE ;  /* 0x000000000000791b */ /* 0x003fe20003800000 */
.L_x_4380:
        /* <DEDUP_REMOVED lines=29> */
.L_x_4381:
[----:B------:R-:W-:Y:S02]  /*16910*/  IMAD.MOV.U32 R13, RZ, RZ, R4 ;  /* 0x000000ffff0d7224 */ /* 0x000fe400078e0004 */
[----:B------:R-:W-:-:S07]  /*16920*/  IMAD.MOV.U32 R7, RZ, RZ, R14 ;  /* 0x000000ffff077224 */ /* 0x000fce00078e000e */
[----:B------:R-:W-:Y:S05]  /*16930*/  WARPSYNC.COLLECTIVE R15, `(.L_x_4382) ;  /* 0x000000000f087348 */ /* 0x000fea0003c00000 */
[----:B------:R0:W1:Y:S02]  /*16940*/  SHFL.IDX P6, R14, R13, R12, R11 ;  /* 0x0000000c0d0e7389 */ /* 0x00006400000c000b */
[----:B01----:R-:W-:Y:S01]  /*16950*/  ENDCOLLECTIVE ;  /* 0x000000000000791b */ /* 0x003fe20003800000 */
.L_x_4382:
        /* <DEDUP_REMOVED lines=29> */
.L_x_4383:
[----:B------:R-:W-:Y:S02]  /*16b30*/  IMAD.MOV.U32 R13, RZ, RZ, R4 ;  /* 0x000000ffff0d7224 */ /* 0x000fe400078e0004 */
[----:B------:R-:W-:-:S07]  /*16b40*/  IMAD.MOV.U32 R6, RZ, RZ, R14 ;  /* 0x000000ffff067224 */ /* 0x000fce00078e000e */
[----:B------:R-:W-:Y:S05]  /*16b50*/  WARPSYNC.COLLECTIVE R15, `(.L_x_4384) ;  /* 0x000000000f087348 */ /* 0x000fea0003c00000 */
[----:B------:R0:W1:Y:S02]  /*16b60*/  SHFL.IDX P6, R14, R13, R12, R11 ;  /* 0x0000000c0d0e7389 */ /* 0x00006400000c000b */
[----:B01----:R-:W-:Y:S01]  /*16b70*/  ENDCOLLECTIVE ;  /* 0x000000000000791b */ /* 0x003fe20003800000 */
.L_x_4384:
[----:B------:R-:W-:Y:S01]  /*16b80*/  IMAD.MOV.U32 R2, RZ, RZ, R14 ;  /* 0x000000ffff027224 */ /* 0x000fe200078e000e */
[----:B------:R-:W-:Y:S06]  /*16b90*/  BRA `(.L_x_4385) ;  /* 0xffffffb800987947 */ /* 0x000fec000383ffff */
.L_x_4301:
[----:B0-----:R0:W1:Y:S02]  /*16ba0*/  SYNCS.PHASECHK.TRANS64.TRYWAIT P0, [R6+URZ+0x38840], R20 ;  /* 0x03884014060075a7 */ /* 0x001064000800017f */
[----:B-1----:R-:W-:Y:S05]  /*16bb0*/  @!P0 NANOSLEEP.SYNCS 0x989680 ;  /* 0x009896800000895d */ /* 0x002fea0003900000 */
[----:B------:R-:W1:Y:S02]  /*16bc0*/  @!P0 SYNCS.PHASECHK.TRANS64 P0, [R6+URZ+0x38840], R20 ;  /* 0x03884014060085a7 */ /* 0x000e64000800007f */
[----:B-1----:R-:W-:Y:S05]  /*16bd0*/  @!P0 BRA `(.L_x_4301) ;  /* 0xfffffffc00f08947 */ /* 0x002fea000383ffff */
[----:B------:R-:W-:Y:S05]  /*16be0*/  BRA `(.L_x_4386) ;  /* 0xffffffc0002c7947 */ /* 0x000fea000383ffff */
.L_x_4302:
        /* <DEDUP_REMOVED lines=8> */
.L_x_4388:
[----:B------:R-:W-:Y:S05]  /*16c70*/  BSYNC B1 ;  /* 0x0000000000017941 */ /* 0x000fea0003800000 */
.L_x_4387:
        /* <DEDUP_REMOVED lines=9> */
.L_x_4389:
[----:B------:R-:W-:Y:S02]  /*16d10*/  IMAD.MOV.U32 R13, RZ, RZ, R25 ;  /* 0x000000ffff0d7224 */ /* 0x000fe400078e0019 */
[----:B------:R-:W-:Y:S02]  /*16d20*/  IMAD.MOV.U32 R12, RZ, RZ, 0x1 ;  /* 0x00000001ff0c7424 */ /* 0x000fe400078e00ff */
[----:B------:R-:W-:-:S07]  /*16d30*/  IMAD.MOV.U32 R2, RZ, RZ, R14 ;  /* 0x000000ffff027224 */ /* 0x000fce00078e000e */
[----:B------:R-:W-:Y:S05]  /*16d40*/  WARPSYNC.COLLECTIVE R15, `(.L_x_4390) ;  /* 0x000000000f087348 */ /* 0x000fea0003c00000 */
[----:B------:R0:W1:Y:S02]  /*16d50*/  SHFL.IDX P6, R14, R13, R12, R11 ;  /* 0x0000000c0d0e7389 */ /* 0x00006400000c000b */
[----:B01----:R-:W-:Y:S01]  /*16d60*/  ENDCOLLECTIVE ;  /* 0x000000000000791b */ /* 0x003fe20003800000 */
.L_x_4390:
        /* <DEDUP_REMOVED lines=11> */
.L_x_4391:
[----:B------:R-:W-:Y:S02]  /*16e20*/  IMAD.MOV.U32 R13, RZ, RZ, R25 ;  /* 0x000000ffff0d7224 */ /* 0x000fe400078e0019 */
[----:B------:R-:W-:Y:S02]  /*16e30*/  IMAD.MOV.U32 R12, RZ, RZ, 0x2 ;  /* 0x00000002ff0c7424 */ /* 0x000fe400078e00ff */
[----:B------:R-:W-:-:S07]  /*16e40*/  IMAD.MOV.U32 R2, RZ, RZ, R14 ;  /* 0x000000ffff027224 */ /* 0x000fce00078e000e */
[----:B------:R-:W-:Y:S05]  /*16e50*/  WARPSYNC.COLLECTIVE R15, `(.L_x_4392) ;  /* 0x000000000f087348 */ /* 0x000fea0003c00000 */
[----:B------:R0:W1:Y:S02]  /*16e60*/  SHFL.IDX P6, R14, R13, R12, R11 ;  /* 0x0000000c0d0e7389 */ /* 0x00006400000c000b */
[----:B01----:R-:W-:Y:S01]  /*16e70*/  ENDCOLLECTIVE ;  /* 0x000000000000791b */ /* 0x003fe20003800000 */
.L_x_4392:
        /* <DEDUP_REMOVED lines=11> */
.L_x_4393:
[----:B------:R-:W-:Y:S02]  /*16f30*/  IMAD.MOV.U32 R13, RZ, RZ, R25 ;  /* 0x000000ffff0d7224 */ /* 0x000fe400078e0019 */
[----:B------:R-:W-:Y:S02]  /*16f40*/  IMAD.MOV.U32 R12, RZ, RZ, 0x3 ;  /* 0x00000003ff0c7424 */ /* 0x000fe400078e00ff */
[----:B------:R-:W-:-:S07]  /*16f50*/  IMAD.MOV.U32 R2, RZ, RZ, R14 ;  /* 0x000000ffff027224 */ /* 0x000fce00078e000e */
[----:B------:R-:W-:Y:S05]  /*16f60*/  WARPSYNC.COLLECTIVE R15, `(.L_x_4394) ;  /* 0x000000000f087348 */ /* 0x000fea0003c00000 */
[----:B------:R0:W1:Y:S02]  /*16f70*/  SHFL.IDX P6, R14, R13, R12, R11 ;  /* 0x0000000c0d0e7389 */ /* 0x00006400000c000b */
[----:B01----:R-:W-:Y:S01]  /*16f80*/  ENDCOLLECTIVE ;  /* 0x000000000000791b */ /* 0x003fe20003800000 */
.L_x_4394:
        /* <DEDUP_REMOVED lines=11> */
.L_x_4395:
[----:B------:R-:W-:Y:S01]  /*17040*/  IMAD.MOV.U32 R2, RZ, RZ, R14 ;  /* 0x000000ffff027224 */ /* 0x000fe200078e000e */
[----:B------:R-:W-:Y:S06]  /*17050*/  BRA `(.L_x_4396) ;  /* 0xffffffbc00b47947 */ /* 0x000fec000383ffff */
.L_x_4307:
[----:B---3--:R3:W4:Y:S02]  /*17060*/  SYNCS.PHASECHK.TRANS64.TRYWAIT P0, [R6+URZ+0x38860], R20 ;  /* 0x03886014060075a7 */ /* 0x008724000800017f */
[----:B----4-:R-:W-:Y:S05]  /*17070*/  @!P0 NANOSLEEP.SYNCS 0x989680 ;  /* 0x009896800000895d */ /* 0x010fea0003900000 */
[----:B------:R-:W4:Y:S02]  /*17080*/  @!P0 SYNCS.PHASECHK.TRANS64 P0, [R6+URZ+0x38860], R20 ;  /* 0x03886014060085a7 */ /* 0x000f24000800007f */
[----:B----4-:R-:W-:Y:S05]  /*17090*/  @!P0 BRA `(.L_x_4307) ;  /* 0xfffffffc00f08947 */ /* 0x010fea000383ffff */
[----:B------:R-:W-:Y:S05]  /*170a0*/  BRA `(.L_x_4397) ;  /* 0xffffffc000047947 */ /* 0x000fea000383ffff */
.L_x_4308:
        /* <DEDUP_REMOVED lines=8> */
.L_x_4399:
[----:B------:R-:W-:Y:S05]  /*17130*/  BSYNC B1 ;  /* 0x0000000000017941 */ /* 0x000fea0003800000 */
.L_x_4398:
        /* <DEDUP_REMOVED lines=13> */
.L_x_4400:
        /* <DEDUP_REMOVED lines=17> */
.L_x_4401:
        /* <DEDUP_REMOVED lines=16> */
.L_x_4402:
        /* <DEDUP_REMOVED lines=19> */
.L_x_4403:
        /* <DEDUP_REMOVED lines=14> */
.L_x_4404:
        /* <DEDUP_REMOVED lines=16> */
.L_x_4405:
        /* <DEDUP_REMOVED lines=14> */
.L_x_4406:
[----:B------:R-:W-:Y:S05]  /*17810*/  BRA `(.L_x_4407) ;  /* 0xffffffbc00687947 */ /* 0x000fea000383ffff */
.L_x_4316:
        /* <DEDUP_REMOVED lines=8> */
.L_x_4409:
[----:B------:R-:W-:Y:S05]  /*178a0*/  BSYNC B0 ;  /* 0x0000000000007941 */ /* 0x000fea0003800000 */
.L_x_4408:
        /* <DEDUP_REMOVED lines=9> */
.L_x_4410:
        /* <DEDUP_REMOVED lines=24> */
.L_x_4411:
[----:B------:R-:W-:Y:S01]  /*17ac0*/  IMAD.MOV.U32 R12, RZ, RZ, 0x2 ;  /* 0x00000002ff0c7424 */ /* 0x000fe200078e00ff */
[----:B------:R-:W-:-:S05]  /*17ad0*/  SEL R14, R14, RZ, P1 ;  /* 0x000000ff0e0e7207 */ /* 0x000fca0000800000 */
[----:B------:R-:W-:-:S04]  /*17ae0*/  IMAD.IADD R5, R13, 0x1, R14 ;  /* 0x000000010d057824 */ /* 0x000fc800078e020e */
[----:B------:R-:W-:-:S07]  /*17af0*/  IMAD.MOV.U32 R13, RZ, RZ, R5 ;  /* 0x000000ffff0d7224 */ /* 0x000fce00078e0005 */
[----:B------:R-:W-:Y:S05]  /*17b00*/  WARPSYNC.COLLECTIVE R15, `(.L_x_4412) ;  /* 0x000000000f087348 */ /* 0x000fea0003c00000 */
[----:B------:R0:W1:Y:S02]  /*17b10*/  SHFL.UP P6, R14, R13, R12, R11 ;  /* 0x0400000c0d0e7389 */ /* 0x00006400000c000b */
[----:B01----:R-:W-:Y:S01]  /*17b20*/  ENDCOLLECTIVE ;  /* 0x000000000000791b */ /* 0x003fe20003800000 */
.L_x_4412:
[----:B------:R-:W-:Y:S01]  /*17b30*/  IMAD.MOV.U32 R12, RZ, RZ, 0x4 ;  /* 0x00000004ff0c7424 */ /* 0x000fe200078e00ff */
[----:B------:R-:W-:-:S05]  /*17b40*/  SEL R2, R14, RZ, P2 ;  /* 0x000000ff0e027207 */ /* 0x000fca0001000000 */
[----:B------:R-:W-:-:S04]  /*17b50*/  IMAD.IADD R2, R5, 0x1, R2 ;  /* 0x0000000105027824 */ /* 0x000fc800078e0202 */
[----:B------:R-:W-:-:S07]  /*17b60*/  IMAD.MOV.U32 R13, RZ, RZ, R2 ;  /* 0x000000ffff0d7224 */ /* 0x000fce00078e0002 */
[----:B------:R-:W-:Y:S05]  /*17b70*/  WARPSYNC.COLLECTIVE R15, `(.L_x_4413) ;  /* 0x000000000f087348 */ /* 0x000fea0003c00000 */
[----:B------:R0:W1:Y:S02]  /*17b80*/  SHFL.UP P6, R14, R13, R12, R11 ;  /* 0x0400000c0d0e7389 */ /* 0x00006400000c000b */
[----:B01----:R-:W-:Y:S01]  /*17b90*/  ENDCOLLECTIVE ;  /* 0x000000000000791b */ /* 0x003fe20003800000 */
.L_x_4413:
[----:B------:R-:W-:Y:S01]  /*17ba0*/  IMAD.MOV.U32 R12, RZ, RZ, 0x8 ;  /* 0x00000008ff0c7424 */ /* 0x000fe200078e00ff */
[----:B------:R-:W-:-:S05]  /*17bb0*/  SEL R3, R14, RZ, P3 ;  /* 0x000000ff0e037207 */ /* 0x000fca0001800000 */
[----:B------:R-:W-:-:S04]  /*17bc0*/  IMAD.IADD R3, R2, 0x1, R3 ;  /* 0x0000000102037824 */ /* 0x000fc800078e0203 */
[----:B------:R-:W-:-:S07]  /*17bd0*/  IMAD.MOV.U32 R13, RZ, RZ, R3 ;  /* 0x000000ffff0d7224 */ /* 0x000fce00078e0003 */
[----:B------:R-:W-:Y:S05]  /*17be0*/  WARPSYNC.COLLECTIVE R15, `(.L_x_4414) ;  /* 0x000000000f087348 */ /* 0x000fea0003c00000 */
[----:B------:R0:W1:Y:S02]  /*17bf0*/  SHFL.UP P6, R14, R13, R12, R11 ;  /* 0x0400000c0d0e7389 */ /* 0x00006400000c000b */
[----:B01----:R-:W-:Y:S01]  /*17c00*/  ENDCOLLECTIVE ;  /* 0x000000000000791b */ /* 0x003fe20003800000 */
.L_x_4414:
[----:B------:R-:W-:Y:S01]  /*17c10*/  IMAD.MOV.U32 R12, RZ, RZ, 0x10 ;  /* 0x00000010ff0c7424 */ /* 0x000fe200078e00ff */
[----:B------:R-:W-:-:S05]  /*17c20*/  SEL R14, R14, RZ, P4 ;  /* 0x000000ff0e0e7207 */ /* 0x000fca0002000000 */
[----:B------:R-:W-:-:S04]  /*17c30*/  IMAD.IADD R5, R3, 0x1, R14 ;  /* 0x0000000103057824 */ /* 0x000fc800078e020e */
[----:B------:R-:W-:-:S07]  /*17c40*/  IMAD.MOV.U32 R13, RZ, RZ, R5 ;  /* 0x000000ffff0d7224 */ /* 0x000fce00078e0005 */
[----:B------:R-:W-:Y:S05]  /*17c50*/  WARPSYNC.COLLECTIVE R15, `(.L_x_4415) ;  /* 0x000000000f087348 */ /* 0x000fea0003c00000 */
[----:B------:R0:W1:Y:S02]  /*17c60*/  SHFL.UP P6, R14, R13, R12, R11 ;  /* 0x0400000c0d0e7389 */ /* 0x00006400000c000b */
[----:B01----:R-:W-:Y:S01]  /*17c70*/  ENDCOLLECTIVE ;  /* 0x000000000000791b */ /* 0x003fe20003800000 */
.L_x_4415:
        /* <DEDUP_REMOVED lines=8> */
.L_x_4416:
[----:B------:R-:W-:Y:S05]  /*17d00*/  BRA `(.L_x_4417) ;  /* 0xffffffc000007947 */ /* 0x000fea000383ffff */
.L_x_4319:
[----:B------:R-:W-:Y:S01]  /*17d10*/  BSSY B0, `(.L_x_4418) ;  /* 0x0000007000007945 */ /* 0x000fe20003800000 */
[----:B------:R-:W-:Y:S02]  /*17d20*/  IMAD.MOV.U32 R12, RZ, RZ, 0x1 ;  /* 0x00000001ff0c7424 */ /* 0x000fe400078e00ff */
[----:B------:R-:W-:Y:S02]  /*17d30*/  IMAD.MOV.U32 R11, RZ, RZ, RZ ;  /* 0x000000ffff0b7224 */ /* 0x000fe400078e00ff */
[----:B------:R-:W-:-:S07]  /*17d40*/  IMAD.MOV.U32 R15, RZ, RZ, -0x1 ;  /* 0xffffffffff0f7424 */ /* 0x000fce00078e00ff */
[----:B------:R-:W-:Y:S05]  /*17d50*/  WARPSYNC.COLLECTIVE R15, `(.L_x_4419) ;  /* 0x000000000f087348 */ /* 0x000fea0003c00000 */
[----:B------:R0:W1:Y:S02]  /*17d60*/  SHFL.UP P6, R14, R13, R12, R11 ;  /* 0x0400000c0d0e7389 */ /* 0x00006400000c000b */
[----:B01----:R-:W-:Y:S01]  /*17d70*/  ENDCOLLECTIVE ;  /* 0x000000000000791b */ /* 0x003fe20003800000 */
.L_x_4419:
[----:B------:R-:W-:Y:S05]  /*17d80*/  BSYNC B0 ;  /* 0x0000000000007941 */ /* 0x000fea0003800000 */
.L_x_4418:
        /* <DEDUP_REMOVED lines=8> */
.L_x_4420:
[----:B------:R-:W-:Y:S01]  /*17e10*/  IMAD.MOV.U32 R12, RZ, RZ, 0x4 ;  /* 0x00000004ff0c7424 */ /* 0x000fe200078e00ff */
[----:B------:R-:W-:-:S05]  /*17e20*/  SEL R2, R14, RZ, P2 ;  /* 0x000000ff0e027207 */ /* 0x000fca0001000000 */
[----:B------:R-:W-:-:S04]  /*17e30*/  IMAD.IADD R2, R13, 0x1, R2 ;  /* 0x000000010d027824 */ /* 0x000fc800078e0202 */
[----:B------:R-:W-:-:S07]  /*17e40*/  IMAD.MOV.U32 R13, RZ, RZ, R2 ;  /* 0x000000ffff0d7224 */ /* 0x000fce00078e0002 */
[----:B------:R-:W-:Y:S05]  /*17e50*/  WARPSYNC.COLLECTIVE R15, `(.L_x_4421) ;  /* 0x000000000f087348 */ /* 0x000fea0003c00000 */
[----:B------:R0:W1:Y:S02]  /*17e60*/  SHFL.UP P6, R14, R13, R12, R11 ;  /* 0x0400000c0d0e7389 */ /* 0x00006400000c000b */
[----:B01----:R-:W-:Y:S01]  /*17e70*/  ENDCOLLECTIVE ;  /* 0x000000000000791b */ /* 0x003fe20003800000 */
.L_x_4421:
[----:B------:R-:W-:Y:S01]  /*17e80*/  IMAD.MOV.U32 R12, RZ, RZ, 0x8 ;  /* 0x00000008ff0c7424 */ /* 0x000fe200078e00ff */
[----:B------:R-:W-:-:S05]  /*17e90*/  SEL R3, R14, RZ, P3 ;  /* 0x000000ff0e037207 */ /* 0x000fca0001800000 */
[----:B------:R-:W-:-:S04]  /*17ea0*/  IMAD.IADD R3, R2, 0x1, R3 ;  /* 0x0000000102037824 */ /* 0x000fc800078e0203 */
[----:B------:R-:W-:-:S07]  /*17eb0*/  IMAD.MOV.U32 R13, RZ, RZ, R3 ;  /* 0x000000ffff0d7224 */ /* 0x000fce00078e0003 */
[----:B------:R-:W-:Y:S05]  /*17ec0*/  WARPSYNC.COLLECTIVE R15, `(.L_x_4422) ;  /* 0x000000000f087348 */ /* 0x000fea0003c00000 */
[----:B------:R0:W1:Y:S02]  /*17ed0*/  SHFL.UP P6, R14, R13, R12, R11 ;  /* 0x0400000c0d0e7389 */ /* 0x00006400000c000b */
[----:B01----:R-:W-:Y:S01]  /*17ee0*/  ENDCOLLECTIVE ;  /* 0x000000000000791b */ /* 0x003fe20003800000 */
.L_x_4422:
[----:B------:R-:W-:Y:S01]  /*17ef0*/  IMAD.MOV.U32 R12, RZ, RZ, 0x10 ;  /* 0x00000010ff0c7424 */ /* 0x000fe200078e00ff */
[----:B------:R-:W-:-:S05]  /*17f00*/  SEL R14, R14, RZ, P4 ;  /* 0x000000ff0e0e7207 */ /* 0x000fca0002000000 */
[----:B------:R-:W-:-:S04]  /*17f10*/  IMAD.IADD R5, R3, 0x1, R14 ;  /* 0x0000000103057824 */ /* 0x000fc800078e020e */
[----:B------:R-:W-:-:S07]  /*17f20*/  IMAD.MOV.U32 R13, RZ, RZ, R5 ;  /* 0x000000ffff0d7224 */ /* 0x000fce00078e0005 */
[----:B------:R-:W-:Y:S05]  /*17f30*/  WARPSYNC.COLLECTIVE R15, `(.L_x_4423) ;  /* 0x000000000f087348 */ /* 0x000fea0003c00000 */
[----:B------:R0:W1:Y:S02]  /*17f40*/  SHFL.UP P6, R14, R13, R12, R11 ;  /* 0x0400000c0d0e7389 */ /* 0x00006400000c000b */
[----:B01----:R-:W-:Y:S01]  /*17f50*/  ENDCOLLECTIVE ;  /* 0x000000000000791b */ /* 0x003fe20003800000 */
.L_x_4423:
        /* <DEDUP_REMOVED lines=8> */
.L_x_4424:
[----:B------:R-:W-:Y:S05]  /*17fe0*/  BRA `(.L_x_4425) ;  /* 0xffffffbc00ec7947 */ /* 0x000fea000383ffff */
.L_x_4321:
[----:B------:R-:W-:Y:S01]  /*17ff0*/  BSSY B0, `(.L_x_4426) ;  /* 0x0000006000007945 */ /* 0x000fe20003800000 */
[----:B------:R-:W-:Y:S01]  /*18000*/  PLOP3.LUT P6, PT, P6, PT, PT, 0x8, 0x0 ;  /* 0x000000000000781c */ /* 0x000fe200037ce170 */
[----:B------:R-:W-:-:S12]  /*18010*/  IMAD.MOV.U32 R15, RZ, RZ, -0x1 ;  /* 0xffffffffff0f7424 */ /* 0x000fd800078e00ff */
[----:B0-----:R-:W-:Y:S05]  /*18020*/  WARPSYNC.COLLECTIVE R15, `(.L_x_4427) ;  /* 0x000000000f087348 */ /* 0x001fea0003c00000 */
[----:B------:R-:W-:Y:S01]  /*18030*/  VOTE.ANY R14, PT, P6 ;  /* 0x00000000000e7806 */ /* 0x000fe200030e0100 */
[----:B0-----:R-:W-:Y:S06]  /*18040*/  ENDCOLLECTIVE ;  /* 0x000000000000791b */ /* 0x001fec0003800000 */
.L_x_4427:
[----:B------:R-:W-:Y:S05]  /*18050*/  BSYNC B0 ;  /* 0x0000000000007941 */ /* 0x000fea0003800000 */
.L_x_4426:
        /* <DEDUP_REMOVED lines=9> */
.L_x_4428:
[----:B------:R-:W-:Y:S02]  /*180f0*/  IMAD.MOV.U32 R13, RZ, RZ, R4 ;  /* 0x000000ffff0d7224 */ /* 0x000fe400078e0004 */
[----:B------:R-:W-:-:S07]  /*18100*/  IMAD.MOV.U32 R7, RZ, RZ, R14 ;  /* 0x000000ffff077224 */ /* 0x000fce00078e000e */
[----:B------:R-:W-:Y:S05]  /*18110*/  WARPSYNC.COLLECTIVE R15, `(.L_x_4429) ;  /* 0x000000000f087348 */ /* 0x000fea0003c00000 */
[----:B------:R0:W1:Y:S02]  /*18120*/  SHFL.IDX P6, R14, R13, R12, R11 ;  /* 0x0000000c0d0e7389 */ /* 0x00006400000c000b */
[----:B01----:R-:W-:Y:S01]  /*18130*/  ENDCOLLECTIVE ;  /* 0x000000000000791b */ /* 0x003fe20003800000 */
.L_x_4429:
[----:B------:R-:W-:Y:S01]  /*18140*/  IMAD.MOV.U32 R4, RZ, RZ, R14 ;  /* 0x000000ffff047224 */ /* 0x000fe200078e000e */
[----:B------:R-:W-:Y:S06]  /*18150*/  BRA `(.L_x_4430) ;  /* 0xffffffbc00cc7947 */ /* 0x000fec000383ffff */
.L_x_4323:
[----:B------:R-:W-:Y:S01]  /*18160*/  BSSY B0, `(.L_x_4431) ;  /* 0x0000007000007945 */ /* 0x000fe20003800000 */
[----:B------:R-:W-:Y:S02]  /*18170*/  IMAD.MOV.U32 R13, RZ, RZ, R3 ;  /* 0x000000ffff0d7224 */ /* 0x000fe400078e0003 */
[----:B------:R-:W-:Y:S02]  /*18180*/  IMAD.MOV.U32 R11, RZ, RZ, 0x1f ;  /* 0x0000001fff0b7424 */ /* 0x000fe400078e00ff */
[----:B------:R-:W-:-:S07]  /*18190*/  IMAD.MOV.U32 R15, RZ, RZ, -0x1 ;  /* 0xffffffffff0f7424 */ /* 0x000fce00078e00ff */
[----:B0123--:R-:W-:Y:S05]  /*181a0*/  WARPSYNC.COLLECTIVE R15, `(.L_x_4432) ;  /* 0x000000000f087348 */ /* 0x00ffea0003c00000 */
[----:B------:R4:W0:Y:S02]  /*181b0*/  SHFL.IDX P6, R14, R13, R12, R11 ;  /* 0x0000000c0d0e7389 */ /* 0x00082400000c000b */
[----:B01234-:R-:W-:Y:S01]  /*181c0*/  ENDCOLLECTIVE ;  /* 0x000000000000791b */ /* 0x01ffe20003800000 */
.L_x_4432:
[----:B------:R-:W-:Y:S05]  /*181d0*/  BSYNC B0 ;  /* 0x0000000000007941 */ /* 0x000fea0003800000 */
.L_x_4431:
[----:B------:R-:W-:Y:S01]  /*181e0*/  IMAD.MOV.U32 R24, RZ, RZ, R14 ;  /* 0x000000ffff187224 */ /* 0x000fe200078e000e */
[----:B------:R-:W-:Y:S06]  /*181f0*/  BRA `(.L_x_4322) ;  /* 0xffffffbc00bc7947 */ /* 0x000fec000383ffff */
.L_x_4327:
[----:B0-----:R0:W1:Y:S02]  /*18200*/  SYNCS.PHASECHK.TRANS64.TRYWAIT P0, [R5+URZ+0x38820], R0 ;  /* 0x03882000050075a7 */ /* 0x001064000800017f */
[----:B-1----:R-:W-:Y:S05]  /*18210*/  @!P0 NANOSLEEP.SYNCS 0x989680 ;  /* 0x009896800000895d */ /* 0x002fea0003900000 */
[----:B------:R-:W1:Y:S02]  /*18220*/  @!P0 SYNCS.PHASECHK.TRANS64 P0, [R5+URZ+0x38820], R0 ;  /* 0x03882000050085a7 */ /* 0x000e64000800007f */
[----:B-1----:R-:W-:Y:S05]  /*18230*/  @!P0 BRA `(.L_x_4327) ;  /* 0xfffffffc00f08947 */ /* 0x002fea000383ffff */
[----:B------:R-:W-:Y:S05]  /*18240*/  BRA `(.L_x_4433) ;  /* 0xffffffc400147947 */ /* 0x000fea000383ffff */
.L_x_4328:
        /* <DEDUP_REMOVED lines=11> */
.L_x_4435:
[----:B------:R-:W-:Y:S05]  /*18300*/  BSYNC B0 ;  /* 0x0000000000007941 */ /* 0x000fea0003800000 */
.L_x_4434:
[----:B------:R-:W-:Y:S05]  /*18310*/  BRA `(.L_x_4436) ;  /* 0xffffffc000fc7947 */ /* 0x000fea000383ffff */
.L_x_4331:
[----:B------:R-:W-:Y:S01]  /*18320*/  BSSY B1, `(.L_x_4437) ;  /* 0x0000006000017945 */ /* 0x000fe20003800000 */
[----:B------:R-:W-:-:S07]  /*18330*/  IMAD.MOV.U32 R15, RZ, RZ, -0x1 ;  /* 0xffffffffff0f7424 */ /* 0x000fce00078e00ff */
[----:B0-234-:R-:W-:Y:S05]  /*18340*/  WARPSYNC.COLLECTIVE R15, `(.L_x_4438) ;  /* 0x000000000f0c7348 */ /* 0x01dfea0003c00000 */
[----:B------:R-:W-:Y:S02]  /*18350*/  ELECT P6, UR62, PT ;  /* 0x00000000003e782f */ /* 0x000fe400038c0000 */
[----:B------:R-:W-:Y:S01]  /*18360*/  MOV R14, UR62 ;  /* 0x0000003e000e7c02 */ /* 0x000fe20008000f00 */
[----:B0-234-:R-:W-:Y:S10]  /*18370*/  ENDCOLLECTIVE ;  /* 0x000000000000791b */ /* 0x01dff40003800000 */
.L_x_4438:
[----:B------:R-:W-:Y:S05]  /*18380*/  BSYNC B1 ;  /* 0x0000000000017941 */ /* 0x000fea0003800000 */
.L_x_4437:
[----:B------:R-:W-:Y:S05]  /*18390*/  BRA `(.L_x_4439) ;  /* 0xffffffc000f47947 */ /* 0x000fea000383ffff */
.L_x_4333:
[----:B0-----:R0:W1:Y:S02]  /*183a0*/  SYNCS.PHASECHK.TRANS64.TRYWAIT P1, [R3+URZ+0x38840], R2 ;  /* 0x03884002030075a7 */ /* 0x001064000802017f */
[----:B-1----:R-:W-:Y:S05]  /*183b0*/  @!P1 NANOSLEEP.SYNCS 0x989680 ;  /* 0x009896800000995d */ /* 0x002fea0003900000 */
[----:B------:R-:W1:Y:S02]  /*183c0*/  @!P1 SYNCS.PHASECHK.TRANS64 P1, [R3+URZ+0x38840], R2 ;  /* 0x03884002030095a7 */ /* 0x000e64000802007f */
[----:B-1----:R-:W-:Y:S05]  /*183d0*/  @!P1 BRA `(.L_x_4333) ;  /* 0xfffffffc00f09947 */ /* 0x002fea000383ffff */
[----:B------:R-:W-:Y:S05]  /*183e0*/  BRA `(.L_x_4440) ;  /* 0xffffffc400147947 */ /* 0x000fea000383ffff */
.L_x_4335:
[----:B-1----:R1:W0:Y:S02]  /*183f0*/  SYNCS.PHASECHK.TRANS64.TRYWAIT P1, [R5+URZ+0x38840], R0 ;  /* 0x03884000050075a7 */ /* 0x002224000802017f */
[----:B0-----:R-:W-:Y:S05]  /*18400*/  @!P1 NANOSLEEP.SYNCS 0x989680 ;  /* 0x009896800000995d */ /* 0x001fea0003900000 */
[----:B------:R-:W0:Y:S02]  /*18410*/  @!P1 SYNCS.PHASECHK.TRANS64 P1, [R5+URZ+0x38840], R0 ;  /* 0x03884000050095a7 */ /* 0x000e24000802007f */
[----:B0-----:R-:W-:Y:S05]  /*18420*/  @!P1 BRA `(.L_x_4335) ;  /* 0xfffffffc00f09947 */ /* 0x001fea000383ffff */
[----:B------:R-:W-:Y:S05]  /*18430*/  BRA `(.L_x_4441) ;  /* 0xffffffc400207947 */ /* 0x000fea000383ffff */
.L_x_4337:
[----:B------:R0:W0:Y:S02]  /*18440*/  SYNCS.PHASECHK.TRANS64.TRYWAIT P1, [R3+URZ+0x38860], R2 ;  /* 0x03886002030075a7 */ /* 0x000024000802017f */
[----:B0-----:R-:W-:Y:S05]  /*18450*/  @!P1 NANOSLEEP.SYNCS 0x989680 ;  /* 0x009896800000995d */ /* 0x001fea0003900000 */
[----:B------:R-:W0:Y:S02]  /*18460*/  @!P1 SYNCS.PHASECHK.TRANS64 P1, [R3+URZ+0x38860], R2 ;  /* 0x03886002030095a7 */ /* 0x000e24000802007f */
[----:B0-----:R-:W-:Y:S05]  /*18470*/  @!P1 BRA `(.L_x_4337) ;  /* 0xfffffffc00f09947 */ /* 0x001fea000383ffff */
[----:B------:R-:W-:Y:S05]  /*18480*/  BRA `(.L_x_4442) ;  /* 0xffffffc4001c7947 */ /* 0x000fea000383ffff */
.L_x_4443:
        /* <DEDUP_REMOVED lines=15> */
.L_x_15643:


//--------------------- .text._ZN7cutlass13device_kernelIN5flash11enable_sm90INS1_16FlashAttnFwdSm90INS1_25CollectiveMainloopFwdSm90ILi2EN4cute5tupleIJNS5_1CILi1EEES8_S8_EEENS6_IJNS7_ILi64EEESA_SA_EEELi512ENS_6half_tEfNS_4arch4Sm90ELb0ELb0ELb0ELb1ELb1ELb1ELb1ELb0ELb0ELb1ELb1ELb0EEENS1_21CollectiveEpilogueFwdINS6_IJSA_NS7_ILi512EEESA_EEES9_SC_SE_Li256ELb1ELb1ELb1ELb0EEENS1_36VarlenDynamicPersistentTileSchedulerILi64ELi64ELi256ELi128ELb1ELb1ELb1ELb0ELb1ELb1EEEEEEEEEvNT_6ParamsE --------------------------
	.section	.text._ZN7cutlass13device_kernelIN5flash11enable_sm90INS1_16FlashAttnFwdSm90INS1_25CollectiveMainloopFwdSm90ILi2EN4cute5tupleIJNS5_1CILi1EEES8_S8_EEENS6_IJNS7_ILi64EEESA_SA_EEELi512ENS_6half_tEfNS_4arch4Sm90ELb0ELb0ELb0ELb1ELb1ELb1ELb1ELb0ELb0ELb1ELb1ELb0EEENS1_21CollectiveEpilogueFwdINS6_IJSA_NS7_ILi512EEESA_EEES9_SC_SE_Li256ELb1ELb1ELb1ELb0EEENS1_36VarlenDynamicPersistentTileSchedulerILi64ELi64ELi256ELi128ELb1ELb1ELb1ELb0ELb1ELb1EEEEEEEEEvNT_6ParamsE,"ax",@progbits
	.align	128
.text._ZN7cutlass13device_kernelIN5flash11enable_sm90INS1_16FlashAttnFwdSm90INS1_25CollectiveMainloopFwdSm90ILi2EN4cute5tupleIJNS5_1CILi1EEES8_S8_EEENS6_IJNS7_ILi64EEESA_SA_EEELi512ENS_6half_tEfNS_4arch4Sm90ELb0ELb0ELb0ELb1ELb1ELb1ELb1ELb0ELb0ELb1ELb1ELb0EEENS1_21CollectiveEpilogueFwdINS6_IJSA_NS7_ILi512EEESA_EEES9_SC_SE_Li256ELb1ELb1ELb1ELb0EEENS1_36VarlenDynamicPersistentTileSchedulerILi64ELi64ELi256ELi128ELb1ELb1ELb1ELb0ELb1ELb1EEEEEEEEEvNT_6ParamsE:
        .type           _ZN7cutlass13device_kernelIN5flash11enable_sm90INS1_16FlashAttnFwdSm90INS1_25CollectiveMainloopFwdSm90ILi2EN4cute5tupleIJNS5_1CILi1EEES8_S8_EEENS6_IJNS7_ILi64EEESA_SA_EEELi512ENS_6half_tEfNS_4arch4Sm90ELb0ELb0ELb0ELb1ELb1ELb1ELb1ELb0ELb0ELb1ELb1ELb0EEENS1_21CollectiveEpilogueFwdINS6_IJSA_NS7_ILi512EEESA_EEES9_SC_SE_Li256ELb1ELb1ELb1ELb0EEENS1_36VarlenDynamicPersistentTileSchedulerILi64ELi64ELi256ELi128ELb1ELb1ELb1ELb0ELb1ELb1EEEEEEEEEvNT_6ParamsE,@function
        .size           _ZN7cutlass13device_kernelIN5flash11enable_sm90INS1_16FlashAttnFwdSm90INS1_25CollectiveMainloopFwdSm90ILi2EN4cute5tupleIJNS5_1CILi1EEES8_S8_EEENS6_IJNS7_ILi64EEESA_SA_EEELi512ENS_6half_tEfNS_4arch4Sm90ELb0ELb0ELb0ELb1ELb1ELb1ELb1ELb0ELb0ELb1ELb1ELb0EEENS1_21CollectiveEpilogueFwdINS6_IJSA_NS7_ILi512EEESA_EEES9_SC_SE_Li256ELb1ELb1ELb1ELb0EEENS1_36VarlenDynamicPersistentTileSchedulerILi64ELi64ELi256ELi128ELb1ELb1ELb1ELb0ELb1ELb1EEEEEEEEEvNT_6ParamsE,(.L_x_15644 - _ZN7cutlass13device_kernelIN5flash11enable_sm90INS1_16FlashAttnFwdSm90INS1_25CollectiveMainloopFwdSm90ILi2EN4cute5tupleIJNS5_1CILi1EEES8_S8_EEENS6_IJNS7_ILi64EEESA_SA_EEELi512ENS_6half_tEfNS_4arch4Sm90ELb0ELb0ELb0ELb1ELb1ELb1ELb1ELb0ELb0ELb1ELb1ELb0EEENS1_21CollectiveEpilogueFwdINS6_IJSA_NS7_ILi512EEESA_EEES9_SC_SE_Li256ELb1ELb1ELb1ELb0EEENS1_36VarlenDynamicPersistentTileSchedulerILi64ELi64ELi256ELi128ELb1ELb1ELb1ELb0ELb1ELb1EEEEEEEEEvNT_6ParamsE)
        .other          _ZN7cutlass13device_kernelIN5flash11enable_sm90INS1_16FlashAttnFwdSm90INS1_25CollectiveMainloopFwdSm90ILi2EN4cute5tupleIJNS5_1CILi1EEES8_S8_EEENS6_IJNS7_ILi64EEESA_SA_EEELi512ENS_6half_tEfNS_4arch4Sm90ELb0ELb0ELb0ELb1ELb1ELb1ELb1ELb0ELb0ELb1ELb1ELb0EEENS1_21CollectiveEpilogueFwdINS6_IJSA_NS7_ILi512EEESA_EEES9_SC_SE_Li256ELb1ELb1ELb1ELb0EEENS1_36VarlenDynamicPersistentTileSchedulerILi64ELi64ELi256ELi128ELb1ELb1ELb1ELb0ELb1ELb1EEEEEEEEEvNT_6ParamsE,@"STO_CUDA_ENTRY STV_DEFAULT"
_ZN7cutlass13device_kernelIN5flash11enable_sm90INS1_16FlashAttnFwdSm90INS1_25CollectiveMainloopFwdSm90ILi2EN4cute5tupleIJNS5_1CILi1EEES8_S8_EEENS6_IJNS7_ILi64EEESA_SA_EEELi512ENS_6half_tEfNS_4arch4Sm90ELb0ELb0ELb0ELb1ELb1ELb1ELb1ELb0ELb0ELb1ELb1ELb0EEENS1_21CollectiveEpilogueFwdINS6_IJSA_NS7_ILi512EEESA_EEES9_SC_SE_Li256ELb1ELb1ELb1ELb0EEENS1_36VarlenDynamicPersistentTileSchedulerILi64ELi64ELi256ELi128ELb1ELb1ELb1ELb0ELb1ELb1EEEEEEEEEvNT_6ParamsE:
[----:B------:R-:W0:Y:S02]  /*0000*/  LDC R1, c[0x0][0x28] ;  /* 0x00000a00ff017b82 */ /* 0x000e240000000800 */
[----:B0-----:R-:W-:Y:S01]  /*0010*/  VIADD R1, R1, 0xffffff90 ;  /* 0xffffff9001017836 */ /* 0x001fe20000000000 */
[----:B------:R-:W0:Y:S01]  /*0020*/  S2R R0, SR_TID.X ;  /* 0x0000000000007919 */ /* 0x000e220000002100 */
[----:B------:R-:W-:Y:S01]  /*0030*/  ELECT P0, URZ, PT ;  /* 0x00000000003f782f */ /* 0x000fe20003800000 */
[----:B------:R-:W-:Y:S01]  /*0040*/  BSSY B0, `(.L_x_4444) ;  /* 0x000000e000007945 */ /* 0x000fe20003800000 */
[--C-:B0-----:R-:W-:Y:S02]  /*0050*/  SHF.R.U32.HI R2, RZ, 0x5, R0.reuse ;  /* 0x00000005ff027819 */ /* 0x101fe40000011600 */
[----:B------:R-:W-:-:S03]  /*0060*/  SHF.R.U32.HI R4, RZ, 0x7, R0 ;  /* 0x00000007ff047819 */ /* 0x000fc60000011600 */
[----:B------:R-:W0:Y:S02]  /*0070*/  SHFL.IDX PT, R3, R2, RZ, 0x1f ;  /* 0x00001fff02037589 */ /* 0x000e2400000e0000 */
[----:B0-----:R-:W-:-:S13]  /*0080*/  ISETP.EQ.AND P0, PT, R3, RZ, P0 ;  /* 0x000000ff0300720c */ /* 0x001fda0000702270 */
        /* <DEDUP_REMOVED lines=9> */
.L_x_4445:
[----:B------:R-:W-:Y:S05]  /*0120*/  BSYNC B0 ;  /* 0x0000000000007941 */ /* 0x000fea0003800000 */
.L_x_4444:
        /* <DEDUP_REMOVED lines=21> */
[----:B0-----:R0:W1:Y:S01]  /*0280*/  @UP1 SYNCS.EXCH.64 URZ, [UR8+0x38800], UR4 ;  /* 0x03880004083f15b2 */ /* 0x0010620008000100 */
[----:B------:R0:W2:Y:S04]  /*0290*/  @UP2 SYNCS.EXCH.64 URZ, [UR8+0x38810], UR4 ;  /* 0x03881004083f25b2 */ /* 0x0000a80008000100 */
[----:B------:R0:W3:Y:S01]  /*02a0*/  @UP3 SYNCS.EXCH.64 URZ, [UR8+0x38820], UR6 ;  /* 0x03882006083f35b2 */ /* 0x0000e20008000100 */
        /* <DEDUP_REMOVED lines=14> */
[----:B----4-:R-:W-:Y:S01]  /*0390*/  NOP ;  /* 0x0000000000007918 */ /* 0x010fe20000000000 */
.L_x_4446:
[----:B------:R-:W4:Y:S01]  /*03a0*/  SHFL.IDX PT, R3, R2, RZ, 0x1f ;  /* 0x00001fff02037589 */ /* 0x000f2200000e0000 */
[----:B------:R-:W-:Y:S01]  /*03b0*/  NOP ;  /* 0x0000000000007918 */ /* 0x000fe20000000000 */
[----:B----4-:R-:W-:-:S13]  /*03c0*/  ISETP.NE.AND P0, PT, R3, RZ, PT ;  /* 0x000000ff0300720c */ /* 0x010fda0003f05270 */
        /* <DEDUP_REMOVED lines=18> */
[----:B----4-:R-:W-:Y:S01]  /*04f0*/  NOP ;  /* 0x0000000000007918 */ /* 0x010fe20000000000 */
.L_x_4447:
[----:B------:R-:W4:Y:S01]  /*0500*/  SHFL.IDX PT, R3, R2, RZ, 0x1f ;  /* 0x00001fff02037589 */ /* 0x000f2200000e0000 */
[----:B------:R-:W-:Y:S01]  /*0510*/  NOP ;  /* 0x0000000000007918 */ /* 0x000fe20000000000 */
[----:B----4-:R-:W-:-:S13]  /*0520*/  ISETP.NE.AND P0, PT, R3, RZ, PT ;  /* 0x000000ff0300720c */ /* 0x010fda0003f05270 */
        /* <DEDUP_REMOVED lines=15> */
.L_x_4448:
        /* <DEDUP_REMOVED lines=22> */
.L_x_4449:
        /* <DEDUP_REMOVED lines=22> */
.L_x_4450:
[----:B------:R-:W-:Y:S01]  /*08e0*/  PLOP3.LUT P0, PT, PT, PT, UP0, 0x80, 0x0 ;  /* 0x000000000000781c */ /* 0x000fe20003f0f008 */
[----:B------:R-:W-:Y:S01]  /*08f0*/  UMOV UR36, 0x1 ;  /* 0x0000000100247882 */ /* 0x000fe20000000000 */
[----:B------:R-:W-:Y:S01]  /*0900*/  NOP ;  /* 0x0000000000007918 */ /* 0x000fe20000000000 */
[----:B------:R-:W-:Y:S01]  /*0910*/  USEL UR36, UR36, 0x2, !UP0 ;  /* 0x0000000224247887 */ /* 0x000fe2000c000000 */
[----:B------:R-:W-:Y:S01]  /*0920*/  BSSY B9, `(.L_x_4451) ;  /* 0x0001d99000097945 */ /* 0x000fe20003800000 */
[----:B------:R-:W-:Y:S01]  /*0930*/  ULDC.64 UR42, c[0x0][0x208] ;  /* 0x00008200002a7ab9 */ /* 0x000fe20000000a00 */
[----:B0123--:R-:W-:Y:S07]  /*0940*/  BAR.SYNC.DEFER_BLOCKING 0x0 ;  /* 0x0000000000007b1d */ /* 0x00ffee0000010000 */
[----:B------:R-:W-:Y:S05]  /*0950*/  @!P0 BRA `(.L_x_4452) ;  /* 0x0000015000448947 */ /* 0x000fea0003800000 */
.L_x_4453:
[----:B------:R-:W-:-:S08]  /*0960*/  NOP ;  /* 0x0000000000007918 */ /* 0x000fd00000000000 */
[----:B------:R-:W0:Y:S02]  /*0970*/  USETMAXREG.TRY_ALLOC.CTAPOOL UP0, 0xe8 ;  /* 0x000000e8000079c8 */ /* 0x000e240008000600 */
[----:B0-----:R-:W-:-:S13]  /*0980*/  PLOP3.LUT P0, PT, PT, PT, UP0, 0x80, 0x0 ;  /* 0x000000000000781c */ /* 0x001fda0003f0f008 */
[----:B------:R-:W-:Y:S05]  /*0990*/  @!P0 BRA `(.L_x_4453) ;  /* 0xfffffffc00f08947 */ /* 0x000fea000383ffff */
[----:B------:R-:W-:Y:S01]  /*09a0*/  SHF.R.U32.HI R2, RZ, 0x7, R0 ;  /* 0x00000007ff027819 */ /* 0x000fe20000011600 */
[----:B------:R-:W0:Y:S01]  /*09b0*/  S2UR UR4, SR_CgaCtaId ;  /* 0x00000000000479c3 */ /* 0x000e220000008800 */
[----:B------:R-:W-:Y:S02]  /*09c0*/  MOV R3, 0x400 ;  /* 0x0000040000037802 */ /* 0x000fe40000000f00 */
[----:B------:R-:W-:-:S13]  /*09d0*/  ISETP.NE.AND P0, PT, R2, 0x1, PT ;  /* 0x000000010200780c */ /* 0x000fda0003f05270 */
        /* <DEDUP_REMOVED lines=42> */
[----:B------:R-:W-:Y:S01]  /*0c80*/  LEA.HI R5, R0, R3, RZ, 0x2 ;  /* 0x0000000300057211 */ /* 0x000fe200078f10ff */
[C---:B------:R-:W-:Y:S01]  /*0c90*/  VIADD R212, R18.reuse, 0x80 ;  /* 0x0000008012d47836 */ /* 0x040fe20000000000 */
[----:B------:R-:W-:Y:S01]  /*0ca0*/  LEA.HI R9, R7, R8, RZ, 0x3 ;  /* 0x0000000807097211 */ /* 0x000fe200078f18ff */
[----:B------:R-:W-:Y:S01]  /*0cb0*/  VIADD R211, R18, 0xa0 ;  /* 0x000000a012d37836 */ /* 0x000fe20000000000 */
        /* <DEDUP_REMOVED lines=12> */
[----:B------:R-:W-:Y:S01]  /*0d80*/  LOP3.LUT R12, R12, 0x3ffffc, RZ, 0xc0, !PT ;  /* 0x003ffffc0c0c7812 */ /* 0x000fe200078ec0ff */
[----:B------:R-:W-:Y:S01]  /*0d90*/  IMAD R15, R16, 0x100, R8 ;  /* 0x00000100100f7824 */ /* 0x000fe200078e0208 */
[----:B------:R-:W-:Y:S01]  /*0da0*/  LEA.HI R7, R7, R6, RZ, 0x3 ;  /* 0x0000000607077211 */ /* 0x000fe200078f18ff */
[----:B------:R-:W-:Y:S01]  /*0db0*/  IMAD.IADD R11, R8, 0x1, -R11 ;  /* 0x00000001080b7824 */ /* 0x000fe200078e0a0b */
[----:B------:R-:W-:Y:S01]  /*0dc0*/  LEA.HI R0, R0, R3, RZ, 0x5 ;  /* 0x0000000300007211 */ /* 0x000fe200078f28ff */
[----:B------:R-:W-:Y:S01]  /*0dd0*/  IMAD.IADD R12, R223, 0x1, -R12 ;  /* 0x00000001df0c7824 */ /* 0x000fe200078e0a0c */
[----:B------:R-:W-:Y:S01]  /*0de0*/  LOP3.LUT R7, R7, 0xfffffff8, RZ, 0xc0, !PT ;  /* 0xfffffff807077812 */ /* 0x000fe200078ec0ff */
[----:B------:R-:W-:Y:S01]  /*0df0*/  IMAD.SHL.U32 R8, R11, 0x40, RZ ;  /* 0x000000400b087824 */ /* 0x000fe200078e00ff */
[----:B------:R-:W-:Y:S01]  /*0e00*/  STL [R1+0x54], R16 ;  /* 0x0000541001007387 */ /* 0x000fe20000100800 */
[----:B------:R-:W-:Y:S01]  /*0e10*/  IMAD R12, R12, 0x10, R15 ;  /* 0x000000100c0c7824 */ /* 0x000fe200078e020f */
[----:B------:R-:W-:Y:S01]  /*0e20*/  SHF.R.S32.HI R0, RZ, 0x5, R0 ;  /* 0x00000005ff007819 */ /* 0x000fe20000011400 */
[----:B------:R-:W-:Y:S01]  /*0e30*/  IMAD.IADD R7, R6, 0x1, -R7 ;  /* 0x0000000106077824 */ /* 0x000fe200078e0a07 */
[----:B------:R-:W-:Y:S01]  /*0e40*/  LOP3.LUT R8, R8, 0x1c0, RZ, 0xc0, !PT ;  /* 0x000001c008087812 */ /* 0x000fe200078ec0ff */
[--C-:B------:R-:W-:Y:S01]  /*0e50*/  IMAD.U32 R6, R12, 0x40, R13.reuse ;  /* 0x000000400c067824 */ /* 0x100fe200078e000d */
[----:B------:R-:W-:Y:S01]  /*0e60*/  LOP3.LUT R10, R5, 0x7ffffffc, RZ, 0xc0, !PT ;  /* 0x7ffffffc050a7812 */ /* 0x000fe200078ec0ff */
[----:B------:R-:W-:Y:S01]  /*0e70*/  IMAD.SHL.U32 R9, R9, 0x40, RZ ;  /* 0x0000004009097824 */ /* 0x000fe200078e00ff */
[----:B------:R-:W-:Y:S01]  /*0e80*/  LOP3.LUT R13, R8, 0x8, R13, 0xf8, !PT ;  /* 0x00000008080d7812 */ /* 0x000fe200078ef80d */
[----:B------:R-:W-:Y:S01]  /*0e90*/  IMAD R195, R0, 0x10, R7 ;  /* 0x0000001000c37824 */ /* 0x000fe200078e0207 */
[----:B------:R0:W-:Y:S01]  /*0ea0*/  STL [R1+0x6c], R6 ;  /* 0x00006c0601007387 */ /* 0x0001e20000100800 */
[----:B------:R-:W-:Y:S01]  /*0eb0*/  SHF.R.U32.HI R8, RZ, 0x3, R8 ;  /* 0x00000003ff087819 */ /* 0x000fe20000011608 */
[----:B------:R-:W-:Y:S01]  /*0ec0*/  IMAD.IADD R10, R3, 0x1, -R10 ;  /* 0x00000001030a7824 */ /* 0x000fe200078e0a0a */
[----:B------:R-:W-:Y:S01]  /*0ed0*/  SHF.R.S32.HI R189, RZ, 0x2, R14 ;  /* 0x00000002ffbd7819 */ /* 0x000fe2000001140e */
[----:B------:R-:W-:Y:S01]  /*0ee0*/  STL [R1+0x4c], RZ ;  /* 0x00004cff01007387 */ /* 0x000fe20000100800 */
[----:B------:R-:W-:Y:S01]  /*0ef0*/  LOP3.LUT R13, R13, R8, RZ, 0x3c, !PT ;  /* 0x000000080d0d7212 */ /* 0x000fe200078e3cff */
[----:B------:R-:W-:Y:S01]  /*0f00*/  VIADD R206, R18, 0x140 ;  /* 0x0000014012ce7836 */ /* 0x000fe20000000000 */
[----:B------:R-:W-:Y:S01]  /*0f10*/  LEA.HI R0, R186, R186, RZ, 0x1 ;  /* 0x000000baba007211 */ /* 0x000fe200078f08ff */
[----:B------:R-:W-:Y:S01]  /*0f20*/  VIADD R203, R18, 0x160 ;  /* 0x0000016012cb7836 */ /* 0x000fe20000000000 */
[----:B------:R-:W-:Y:S01]  /*0f30*/  LEA.HI R4, R4, R16, RZ, 0x1 ;  /* 0x0000001004047211 */ /* 0x000fe200078f08ff */
[C---:B------:R-:W-:Y:S01]  /*0f40*/  VIADD R202, R18.reuse, 0x180 ;  /* 0x0000018012ca7836 */ /* 0x040fe20000000000 */
[----:B0-----:R-:W-:Y:S01]  /*0f50*/  LOP3.LUT R6, R9, 0x7ffffe00, RZ, 0xc0, !PT ;  /* 0x7ffffe0009067812 */ /* 0x001fe200078ec0ff */
[----:B------:R-:W-:Y:S01]  /*0f60*/  VIADD R218, R18, 0x1a0 ;  /* 0x000001a012da7836 */ /* 0x000fe20000000000 */
[----:B------:R-:W-:Y:S01]  /*0f70*/  LOP3.LUT R3, R0, 0x1ffffffe, RZ, 0xc0, !PT ;  /* 0x1ffffffe00037812 */ /* 0x000fe200078ec0ff */
[----:B------:R-:W-:Y:S01]  /*0f80*/  VIADD R217, R18, 0x1c0 ;  /* 0x000001c012d97836 */ /* 0x000fe20000000000 */
[----:B------:R-:W-:Y:S01]  /*0f90*/  LOP3.LUT R4, R4, 0xfffffe, RZ, 0xc0, !PT ;  /* 0x00fffffe04047812 */ /* 0x000fe200078ec0ff */
[----:B------:R-:W-:Y:S01]  /*0fa0*/  IMAD R6, R223, 0x400, R6 ;  /* 0x00000400df067824 */ /* 0x000fe200078e0206 */
[----:B------:R-:W-:Y:S01]  /*0fb0*/  SHF.R.S32.HI R14, RZ, 0x1f, R14 ;  /* 0x0000001fff0e7819 */ /* 0x000fe2000001140e */
[----:B------:R-:W-:Y:S01]  /*0fc0*/  IMAD.IADD R0, R186, 0x1, -R3 ;  /* 0x00000001ba007824 */ /* 0x000fe200078e0a03 */
[----:B------:R-:W-:Y:S01]  /*0fd0*/  SHF.R.S32.HI R7, RZ, 0x1f, R214 ;  /* 0x0000001fff077819 */ /* 0x000fe200000114d6 */
[----:B------:R-:W-:Y:S01]  /*0fe0*/  IMAD.IADD R13, R6, 0x1, R13 ;  /* 0x00000001060d7824 */ /* 0x000fe200078e020d */
[----:B------:R-:W-:Y:S01]  /*0ff0*/  SHF.R.S32.HI R9, RZ, 0x1f, R212 ;  /* 0x0000001fff097819 */ /* 0x000fe200000114d4 */
[----:B------:R-:W-:Y:S01]  /*1000*/  VIADD R6, R189, 0x20 ;  /* 0x00000020bd067836 */ /* 0x000fe20000000000 */
[----:B------:R-:W-:Y:S01]  /*1010*/  LEA.HI R14, R14, R189, RZ, 0x3 ;  /* 0x000000bd0e0e7211 */ /* 0x000fe200078f18ff */
[----:B------:R-:W-:Y:S01]  /*1020*/  IMAD.IADD R4, R16, 0x1, -R4 ;  /* 0x0000000110047824 */ /* 0x000fe200078e0a04 */
[----:B------:R-:W-:Y:S01]  /*1030*/  R2P PR, R11, 0x6 ;  /* 0x000000060b007804 */ /* 0x000fe20000000000 */
[----:B------:R-:W-:Y:S01]  /*1040*/  IMAD.SHL.U32 R3, R6, 0x40, RZ ;  /* 0x0000004006037824 */ /* 0x000fe200078e00ff */
[----:B------:R-:W-:Y:S01]  /*1050*/  SHF.R.S32.HI R5, RZ, 0x1f, R6 ;  /* 0x0000001fff057819 */ /* 0x000fe20000011406 */
[----:B------:R-:W-:Y:S01]  /*1060*/  IMAD.SHL.U32 R20, R4, 0x100, RZ ;  /* 0x0000010004147824 */ /* 0x000fe200078e00ff */
[----:B------:R-:W-:Y:S01]  /*1070*/  SHF.R.S32.HI R4, RZ, 0x1f, R213 ;  /* 0x0000001fff047819 */ /* 0x000fe200000114d5 */
[----:B------:R-:W-:Y:S01]  /*1080*/  VIADD R216, R18, 0x1e0 ;  /* 0x000001e012d87836 */ /* 0x000fe20000000000 */
[----:B------:R-:W-:Y:S01]  /*1090*/  LEA.HI R5, R5, R6, RZ, 0x3 ;  /* 0x0000000605057211 */ /* 0x000fe200078f18ff */
[----:B------:R-:W-:Y:S01]  /*10a0*/  VIADD R32, R192, 0xc0 ;  /* 0x000000c0c0207836 */ /* 0x000fe20000000000 */
[----:B------:R-:W-:Y:S01]  /*10b0*/  LOP3.LUT R6, R3, 0x1c0, RZ, 0xc0, !PT ;  /* 0x000001c003067812 */ /* 0x000fe200078ec0ff */
[----:B------:R-:W-:Y:S01]  /*10c0*/  STL [R1+0x68], R20 ;  /* 0x0000681401007387 */ /* 0x000fe20000100800 */
[----:B------:R-:W-:Y:S01]  /*10d0*/  SHF.L.U64.HI R229, R213, 0x1, R4 ;  /* 0x00000001d5e57819 */ /* 0x000fe20000010204 */
[----:B------:R-:W-:Y:S01]  /*10e0*/  IMAD.SHL.U32 R5, R5, 0x40, RZ ;  /* 0x0000004005057824 */ /* 0x000fe200078e00ff */
[----:B------:R-:W-:Y:S01]  /*10f0*/  LOP3.LUT R3, R6, 0x38, R18, 0xf8, !PT ;  /* 0x0000003806037812 */ /* 0x000fe200078ef812 */
[----:B------:R-:W-:Y:S01]  /*1100*/  VIADD R26, R192, 0x1c0 ;  /* 0x000001c0c01a7836 */ /* 0x000fe20000000000 */
[----:B------:R-:W-:Y:S01]  /*1110*/  SHF.R.U32.HI R24, RZ, 0x3, R6 ;  /* 0x00000003ff187819 */ /* 0x000fe20000011606 */
[----:B------:R-:W-:Y:S01]  /*1120*/  IMAD R0, R0, 0x8, R195 ;  /* 0x0000000800007824 */ /* 0x000fe200078e02c3 */
[----:B------:R-:W-:Y:S01]  /*1130*/  SHF.R.S32.HI R6, RZ, 0x1f, R211 ;  /* 0x0000001fff067819 */ /* 0x000fe200000114d3 */
[----:B------:R-:W-:Y:S01]  /*1140*/  IMAD R224, R13, 0x2, R2 ;  /* 0x000000020de07824 */ /* 0x000fe200078e0202 */
[----:B------:R-:W-:Y:S01]  /*1150*/  LOP3.LUT R5, R5, 0xfffffe00, RZ, 0xc0, !PT ;  /* 0xfffffe0005057812 */ /* 0x000fe200078ec0ff */
[----:B------:R-:W-:Y:S01]  /*1160*/  VIADD R34, R192, 0x40 ;  /* 0x00000040c0227836 */ /* 0x000fe20000000000 */
[----:B------:R-:W-:Y:S01]  /*1170*/  SHF.L.U64.HI R228, R214, 0x1, R7 ;  /* 0x00000001d6e47819 */ /* 0x000fe20000010207 */
[----:B------:R-:W-:Y:S01]  /*1180*/  VIADD R33, R192, 0x80 ;  /* 0x00000080c0217836 */ /* 0x000fe20000000000 */
[----:B------:R-:W-:Y:S01]  /*1190*/  SHF.L.U64.HI R4, R212, 0x1, R9 ;  /* 0x00000001d4047819 */ /* 0x000fe20000010209 */
[----:B------:R-:W-:Y:S01]  /*11a0*/  STL [R1+0x64], R5 ;  /* 0x0000640501007387 */ /* 0x000fe20000100800 */
[----:B------:R-:W-:Y:S01]  /*11b0*/  SHF.R.S32.HI R11, RZ, 0x1f, R210 ;  /* 0x0000001fff0b7819 */ /* 0x000fe200000114d2 */
[C---:B------:R-:W-:Y:S01]  /*11c0*/  VIADD R31, R192.reuse, 0x100 ;  /* 0x00000100c01f7836 */ /* 0x040fe20000000000 */
[----:B------:R-:W-:Y:S01]  /*11d0*/  SHF.L.U64.HI R7, R211, 0x1, R6 ;  /* 0x00000001d3077819 */ /* 0x000fe20000010206 */
[----:B------:R0:W-:Y:S01]  /*11e0*/  STL [R1], R4 ;  /* 0x0000000401007387 */ /* 0x0001e20000100800 */
[----:B------:R-:W-:Y:S01]  /*11f0*/  SHF.R.S32.HI R8, RZ, 0x1f, R209 ;  /* 0x0000001fff087819 */ /* 0x000fe200000114d1 */
[----:B------:R-:W-:Y:S01]  /*1200*/  VIADD R30, R192, 0x140 ;  /* 0x00000140c01e7836 */ /* 0x000fe20000000000 */
[----:B------:R-:W-:Y:S01]  /*1210*/  LOP3.LUT R14, R14, 0xfffffff8, RZ, 0xc0, !PT ;  /* 0xfffffff80e0e7812 */ /* 0x000fe200078ec0ff */
[----:B------:R1:W-:Y:S01]  /*1220*/  STL [R1+0x4], R7 ;  /* 0x0000040701007387 */ /* 0x0003e20000100800 */
[----:B------:R-:W-:Y:S01]  /*1230*/  SHF.R.S32.HI R15, RZ, 0x1f, R208 ;  /* 0x0000001fff0f7819 */ /* 0x000fe200000114d0 */
[----:B------:R-:W-:Y:S01]  /*1240*/  VIADD R28, R192, 0x180 ;  /* 0x00000180c01c7836 */ /* 0x000fe20000000000 */
[----:B------:R-:W-:Y:S01]  /*1250*/  SHF.L.U64.HI R6, R210, 0x1, R11 ;  /* 0x00000001d2067819 */ /* 0x000fe2000001020b */
[----:B------:R-:W-:Y:S01]  /*1260*/  IMAD.IADD R191, R189, 0x1, -R14 ;  /* 0x00000001bdbf7824 */ /* 0x000fe200078e0a0e */
[----:B------:R-:W-:Y:S01]  /*1270*/  SHF.R.S32.HI R12, RZ, 0x1f, R207 ;  /* 0x0000001fff0c7819 */ /* 0x000fe200000114cf */
[----:B------:R-:W-:Y:S01]  /*1280*/  VIADD R227, R224, 0x36400 ;  /* 0x00036400e0e37836 */ /* 0x000fe20000000000 */
[----:B0-----:R-:W-:Y:S01]  /*1290*/  SHF.L.U64.HI R4, R209, 0x1, R8 ;  /* 0x00000001d1047819 */ /* 0x001fe20000010208 */
[----:B------:R0:W-:Y:S01]  /*12a0*/  STL [R1+0x8], R6 ;  /* 0x0000080601007387 */ /* 0x0001e20000100800 */
[----:B------:R-:W-:Y:S01]  /*12b0*/  SHF.R.S32.HI R21, RZ, 0x1f, R206 ;  /* 0x0000001fff157819 */ /* 0x000fe200000114ce */
[----:B------:R-:W-:Y:S01]  /*12c0*/  VIADD R22, R18, 0x20 ;  /* 0x0000002012167836 */ /* 0x000fe20000000000 */
[----:B-1----:R-:W-:Y:S01]  /*12d0*/  SHF.L.U64.HI R7, R208, 0x1, R15 ;  /* 0x00000001d0077819 */ /* 0x002fe2000001020f */
[----:B------:R1:W-:Y:S01]  /*12e0*/  STL [R1+0xc], R4 ;  /* 0x00000c0401007387 */ /* 0x0003e20000100800 */
[----:B------:R-:W-:Y:S01]  /*12f0*/  SHF.R.S32.HI R14, RZ, 0x1f, R203 ;  /* 0x0000001fff0e7819 */ /* 0x000fe200000114cb */
[----:B------:R-:W-:Y:S01]  /*1300*/  VIADD R225, R224, 0x36440 ;  /* 0x00036440e0e17836 */ /* 0x000fe20000000000 */
[----:B------:R-:W-:Y:S01]  /*1310*/  SHF.R.S32.HI R25, RZ, 0x1f, R202 ;  /* 0x0000001fff197819 */ /* 0x000fe200000114ca */
[----:B------:R2:W-:Y:S01]  /*1320*/  STL [R1+0x10], R7 ;  /* 0x0000100701007387 */ /* 0x0005e20000100800 */
[----:B------:R-:W-:Y:S01]  /*1330*/  SHF.R.S32.HI R27, RZ, 0x1f, R218 ;  /* 0x0000001fff1b7819 */ /* 0x000fe200000114da */
[----:B------:R-:W-:Y:S01]  /*1340*/  IMAD.SHL.U32 R186, R186, 0x4, RZ ;  /* 0x00000004baba7824 */ /* 0x000fe200078e00ff */
[----:B0-----:R-:W-:Y:S01]  /*1350*/  SHF.L.U64.HI R6, R207, 0x1, R12 ;  /* 0x00000001cf067819 */ /* 0x001fe2000001020c */
[----:B------:R-:W-:Y:S01]  /*1360*/  @P2 VIADD R225, R227, 0xffffffc0 ;  /* 0xffffffc0e3e12836 */ /* 0x000fe20000000000 */
[----:B------:R-:W-:Y:S01]  /*1370*/  SHF.R.S32.HI R16, RZ, 0x1f, R217 ;  /* 0x0000001fff107819 */ /* 0x000fe200000114d9 */
[----:B------:R-:W-:Y:S01]  /*1380*/  VIADD R194, R186, 0x10 ;  /* 0x00000010bac27836 */ /* 0x000fe20000000000 */
[----:B-1----:R-:W-:Y:S01]  /*1390*/  SHF.L.U64.HI R4, R206, 0x1, R21 ;  /* 0x00000001ce047819 */ /* 0x002fe20000010215 */
[----:B------:R0:W-:Y:S01]  /*13a0*/  STL [R1+0x14], R6 ;  /* 0x0000140601007387 */ /* 0x0001e20000100800 */
[----:B------:R-:W-:-:S02]  /*13b0*/  SHF.R.S32.HI R29, RZ, 0x1f, R216 ;  /* 0x0000001fff1d7819 */ /* 0x000fc400000114d8 */
[----:B--2---:R-:W-:Y:S01]  /*13c0*/  SHF.L.U64.HI R7, R203, 0x1, R14 ;  /* 0x00000001cb077819 */ /* 0x004fe2000001020e */
[----:B------:R1:W-:Y:S01]  /*13d0*/  STL [R1+0x18], R4 ;  /* 0x0000180401007387 */ /* 0x0003e20000100800 */
[----:B------:R-:W-:Y:S02]  /*13e0*/  LOP3.LUT R3, R5, R3, R24, 0xf6, !PT ;  /* 0x0000000305037212 */ /* 0x000fe400078ef618 */
[----:B------:R-:W-:Y:S01]  /*13f0*/  SHF.L.U64.HI R5, R216, 0x1, R29 ;  /* 0x00000001d8057819 */ /* 0x000fe2000001021d */
[----:B------:R2:W-:Y:S01]  /*1400*/  STL [R1+0x1c], R7 ;  /* 0x00001c0701007387 */ /* 0x0005e20000100800 */
[----:B------:R-:W-:Y:S02]  /*1410*/  SHF.R.S32.HI R32, RZ, 0x1f, R32 ;  /* 0x0000001fff207819 */ /* 0x000fe40000011420 */
[----:B0-----:R-:W-:Y:S02]  /*1420*/  SHF.L.U64.HI R6, R202, 0x1, R25 ;  /* 0x00000001ca067819 */ /* 0x001fe40000010219 */
[----:B------:R-:W-:Y:S01]  /*1430*/  SHF.R.S32.HI R26, RZ, 0x1f, R26 ;  /* 0x0000001fff1a7819 */ /* 0x000fe2000001141a */
[----:B-1----:R-:W-:Y:S01]  /*1440*/  IMAD.SHL.U32 R4, R10, 0x2, RZ ;  /* 0x000000020a047824 */ /* 0x002fe200078e00ff */
[----:B------:R-:W-:Y:S01]  /*1450*/  SHF.R.S32.HI R34, RZ, 0x1f, R34 ;  /* 0x0000001fff227819 */ /* 0x000fe20000011422 */
[----:B------:R0:W-:Y:S01]  /*1460*/  STL [R1+0x20], R6 ;  /* 0x0000200601007387 */ /* 0x0001e20000100800 */
[----:B------:R-:W-:Y:S01]  /*1470*/  SHF.R.S32.HI R33, RZ, 0x1f, R33 ;  /* 0x0000001fff217819 */ /* 0x000fe20000011421 */
[----:B------:R-:W-:Y:S01]  /*1480*/  IMAD.IADD R222, R4, 0x1, R20 ;  /* 0x0000000104de7824 */ /* 0x000fe200078e0214 */
[----:B--2---:R-:W-:-:S02]  /*1490*/  SHF.L.U64.HI R7, R218, 0x1, R27 ;  /* 0x00000001da077819 */ /* 0x004fc4000001021b */
[----:B------:R-:W-:Y:S01]  /*14a0*/  SHF.R.S32.HI R31, RZ, 0x1f, R31 ;  /* 0x0000001fff1f7819 */ /* 0x000fe2000001141f */
[C---:B------:R-:W-:Y:S01]  /*14b0*/  VIADD R38, R222.reuse, 0x10 ;  /* 0x00000010de267836 */ /* 0x040fe20000000000 */
[----:B------:R-:W-:Y:S01]  /*14c0*/  SHF.R.S32.HI R30, RZ, 0x1f, R30 ;  /* 0x0000001fff1e7819 */ /* 0x000fe2000001141e */
[----:B------:R-:W-:Y:S01]  /*14d0*/  STL [R1+0x24], R7 ;  /* 0x0000240701007387 */ /* 0x000fe20000100800 */
[C---:B------:R-:W-:Y:S01]  /*14e0*/  VIADD R35, R222.reuse, 0x28 ;  /* 0x00000028de237836 */ /* 0x040fe20000000000 */
[----:B0-----:R-:W-:Y:S01]  /*14f0*/  SHF.L.U64.HI R6, R217, 0x1, R16 ;  /* 0x00000001d9067819 */ /* 0x001fe20000010210 */
[C---:B------:R-:W-:Y:S01]  /*1500*/  VIADD R32, R222.reuse, 0x40 ;  /* 0x00000040de207836 */ /* 0x040fe20000000000 */
[----:B------:R0:W-:Y:S01]  /*1510*/  STL [R1+0x58], R4 ;  /* 0x0000580401007387 */ /* 0x0001e20000100800 */
[C---:B------:R-:W-:Y:S01]  /*1520*/  VIADD R29, R222.reuse, 0x58 ;  /* 0x00000058de1d7836 */ /* 0x040fe20000000000 */
[----:B------:R-:W-:Y:S01]  /*1530*/  SHF.R.S32.HI R28, RZ, 0x1f, R28 ;  /* 0x0000001fff1c7819 */ /* 0x000fe2000001141c */
[C---:B------:R-:W-:Y:S01]  /*1540*/  VIADD R26, R222.reuse, 0x70 ;  /* 0x00000070de1a7836 */ /* 0x040fe20000000000 */
[----:B------:R-:W-:Y:S01]  /*1550*/  STL [R1+0x28], R6 ;  /* 0x0000280601007387 */ /* 0x000fe20000100800 */
[----:B------:R-:W-:Y:S01]  /*1560*/  VIADD R21, R222, 0x88 ;  /* 0x00000088de157836 */ /* 0x000fe20000000000 */
[----:B------:R-:W-:Y:S01]  /*1570*/  SEL R226, R226, 0xffffffe0, !P1 ;  /* 0xffffffe0e2e27807 */ /* 0x000fe20004800000 */
[C---:B------:R-:W-:Y:S01]  /*1580*/  VIADD R15, R222.reuse, 0xa0 ;  /* 0x000000a0de0f7836 */ /* 0x040fe20000000000 */
[----:B------:R1:W-:Y:S01]  /*1590*/  STL [R1+0x2c], R5 ;  /* 0x00002c0501007387 */ /* 0x0003e20000100800 */
[C---:B------:R-:W-:Y:S01]  /*15a0*/  VIADD R11, R222.reuse, 0xb8 ;  /* 0x000000b8de0b7836 */ /* 0x040fe20000000000 */
[----:B------:R-:W-:Y:S01]  /*15b0*/  SHF.R.S32.HI R19, RZ, 0x1f, R18 ;  /* 0x0000001fff137819 */ /* 0x000fe20000011412 */
[----:B0-----:R-:W-:Y:S01]  /*15c0*/  IMAD R4, R3, 0x2, R2 ;  /* 0x0000000203047824 */ /* 0x001fe200078e0202 */
[----:B------:R-:W-:Y:S01]  /*15d0*/  SHF.R.S32.HI R3, RZ, 0x1f, R222 ;  /* 0x0000001fff037819 */ /* 0x000fe200000114de */
[C---:B------:R-:W-:Y:S01]  /*15e0*/  VIADD R8, R222.reuse, 0xd0 ;  /* 0x000000d0de087836 */ /* 0x040fe20000000000 */
[----:B------:R-:W-:Y:S01]  /*15f0*/  SHF.R.S32.HI R193, RZ, 0x1f, R22 ;  /* 0x0000001fffc17819 */ /* 0x000fe20000011416 */
[C---:B------:R-:W-:Y:S01]  /*1600*/  VIADD R39, R222.reuse, 0x8 ;  /* 0x00000008de277836 */ /* 0x040fe20000000000 */
[----:B------:R-:W-:Y:S01]  /*1610*/  STL [R1+0x5c], R4 ;  /* 0x00005c0401007387 */ /* 0x000fe20000100800 */
[----:B------:R-:W-:-:S02]  /*1620*/  VIADD R37, R222, 0x18 ;  /* 0x00000018de257836 */ /* 0x000fc40000000000 */
[C---:B-1----:R-:W-:Y:S01]  /*1630*/  VIADD R5, R222.reuse, 0xe8 ;  /* 0x000000e8de057836 */ /* 0x042fe20000000000 */
[----:B------:R0:W-:Y:S01]  /*1640*/  STL [R1+0x60], R0 ;  /* 0x0000600001007387 */ /* 0x0001e20000100800 */
        /* <DEDUP_REMOVED lines=38> */
[----:B------:R-:W-:Y:S01]  /*18b0*/  IMAD.IADD R227, R227, 0x1, R226 ;  /* 0x00000001e3e37824 */ /* 0x000fe200078e02e2 */
        /* <DEDUP_REMOVED lines=12> */
[----:B------:R-:W-:-:S07]  /*1980*/  SHF.R.S32.HI R0, RZ, 0x1f, R3 ;  /* 0x0000001fff007819 */ /* 0x000fce0000011403 */
.L_x_4584:
[----:B01-34-:R-:W0:Y:S01]  /*1990*/  LDC.64 R4, c[0x0][0xd88] ;  /* 0x00036200ff047b82 */ /* 0x01be220000000a00 */
[----:B------:R-:W-:Y:S01]  /*19a0*/  ULDC.64 UR4, c[0x0][0xb20] ;  /* 0x0002c80000047ab9 */ /* 0x000fe20000000a00 */
[----:B------:R-:W-:Y:S01]  /*19b0*/  ULDC.64 UR8, c[0x0][0xb10] ;  /* 0x0002c40000087ab9 */ /* 0x000fe20000000a00 */
[----:B------:R-:W-:Y:S01]  /*19c0*/  ULDC.64 UR6, c[0x0][0xb00] ;  /* 0x0002c00000067ab9 */ /* 0x000fe20000000a00 */
[----:B0-----:R-:W-:-:S05]  /*19d0*/  IMAD.WIDE R4, R87, 0x4, R4 ;  /* 0x0000000457047825 */ /* 0x001fca00078e0204 */
[----:B--2---:R-:W2:Y:S01]  /*19e0*/  LDG.E R26, desc[UR42][R4.64] ;  /* 0x0000002a041a7981 */ /* 0x004ea2000c1e1900 */
[----:B------:R-:W-:Y:S01]  /*19f0*/  ISETP.NE.U32.AND P2, PT, RZ, UR4, PT ;  /* 0x00000004ff007c0c */ /* 0x000fe2000bf45070 */
[----:B------:R-:W-:Y:S01]  /*1a00*/  IMAD.MOV.U32 R8, RZ, RZ, RZ ;  /* 0x000000ffff087224 */ /* 0x000fe200078e00ff */
        /* <DEDUP_REMOVED lines=16> */
[----:B------:R-:W-:Y:S01]  /*1b10*/  IMAD.U32 R87, RZ, RZ, UR4 ;  /* 0x00000004ff577e24 */ /* 0x000fe2000f8e00ff */
[----:B------:R-:W-:Y:S01]  /*1b20*/  IADD3.X R5, R27, UR7, RZ, P4, !PT ;  /* 0x000000071b057c10 */ /* 0x000fe2000a7fe4ff */
[----:B------:R-:W-:Y:S01]  /*1b30*/  ULDC.64 UR4, c[0x0][0x418] ;  /* 0x0001060000047ab9 */ /* 0x000fe20000000a00 */
        /* <DEDUP_REMOVED lines=32> */
.L_x_4455:
[----:B------:R-:W-:Y:S02]  /*1d40*/  IMAD.U32 R36, RZ, RZ, UR5 ;  /* 0x00000005ff247e24 */ /* 0x000fe4000f8e00ff */
[----:B------:R-:W-:Y:S01]  /*1d50*/  IMAD.U32 R25, RZ, RZ, UR4 ;  /* 0x00000004ff197e24 */ /* 0x000fe2000f8e00ff */
[----:B------:R-:W-:Y:S06]  /*1d60*/  @!P2 BRA `(.L_x_4456) ;  /* 0x000000000010a947 */ /* 0x000fec0003800000 */
[----:B------:R-:W-:-:S04]  /*1d70*/  IADD3 R4, P0, R28, UR8, RZ ;  /* 0x000000081c047c10 */ /* 0x000fc8000ff1e0ff */
[----:B------:R-:W-:-:S05]  /*1d80*/  IADD3.X R5, R27, UR9, RZ, P0, !PT ;  /* 0x000000091b057c10 */ /* 0x000fca00087fe4ff */
[----:B------:R0:W5:Y:S01]  /*1d90*/  LDG.E R25, desc[UR42][R4.64] ;  /* 0x0000002a04197981 */ /* 0x000162000c1e1900 */
[----:B------:R-:W-:Y:S05]  /*1da0*/  BRA `(.L_x_4457) ;  /* 0x0000000000107947 */ /* 0x000fea0003800000 */
.L_x_4456:
[----:B------:R-:W-:Y:S05]  /*1db0*/  @!P0 BRA `(.L_x_4457) ;  /* 0x00000000000c8947 */ /* 0x000fea0003800000 */
[----:B------:R-:W2:Y:S04]  /*1dc0*/  LDG.E R0, desc[UR42][R4.64] ;  /* 0x0000002a04007981 */ /* 0x000ea8000c1e1900 */
[----:B------:R-:W2:Y:S02]  /*1dd0*/  LDG.E R25, desc[UR42][R4.64+0x4] ;  /* 0x0000042a04197981 */ /* 0x000ea4000c1e1900 */
[----:B--2---:R-:W-:-:S07]  /*1de0*/  IMAD.IADD R25, R25, 0x1, -R0 ;  /* 0x0000000119197824 */ /* 0x004fce00078e0a00 */
.L_x_4457:
        /* <DEDUP_REMOVED lines=19> */
[----:B------:R0:W-:Y:S04]  /*1f20*/  STL [R1+0x48], R12 ;  /* 0x0000480c01007387 */ /* 0x0001e80000100800 */
[----:B------:R0:W-:Y:S01]  /*1f30*/  STL [R1+0x34], R6 ;  /* 0x0000340601007387 */ /* 0x0001e20000100800 */
[----:B--2---:R-:W-:-:S04]  /*1f40*/  @P0 IMAD.IADD R36, R3, 0x1, -R0 ;  /* 0x0000000103240824 */ /* 0x004fc800078e0a00 */
[----:B------:R-:W-:-:S04]  /*1f50*/  IMAD.IADD R84, R11, 0x1, R36 ;  /* 0x000000010b547824 */ /* 0x000fc800078e0224 */
[C---:B------:R-:W-:Y:S01]  /*1f60*/  VIADD R0, R84.reuse, 0x3f ;  /* 0x0000003f54007836 */ /* 0x040fe20000000000 */
[----:B------:R-:W-:-:S04]  /*1f70*/  ISETP.GE.AND P3, PT, R84, 0x1, PT ;  /* 0x000000015400780c */ /* 0x000fc80003f66270 */
[----:B------:R-:W-:-:S04]  /*1f80*/  SHF.R.S32.HI R3, RZ, 0x1f, R0 ;  /* 0x0000001fff037819 */ /* 0x000fc80000011400 */
[----:B------:R-:W-:Y:S01]  /*1f90*/  LEA.HI R3, R3, R0, RZ, 0x6 ;  /* 0x0000000003037211 */ /* 0x000fe200078f30ff */
[----:B------:R-:W-:-:S03]  /*1fa0*/  IMAD.MOV.U32 R0, RZ, RZ, RZ ;  /* 0x000000ffff007224 */ /* 0x000fc600078e00ff */
        /* <DEDUP_REMOVED lines=32> */
.L_x_4459:
[----:B------:R-:W-:Y:S05]  /*21b0*/  BSYNC B0 ;  /* 0x0000000000007941 */ /* 0x000fea0003800000 */
.L_x_4458:
        /* <DEDUP_REMOVED lines=36> */
.L_x_4462:
[----:B------:R-:W-:Y:S05]  /*2400*/  BSYNC B6 ;  /* 0x0000000000067941 */ /* 0x000fea0003800000 */
.L_x_4461:
        /* <DEDUP_REMOVED lines=20> */
.L_x_4464:
[----:B------:R-:W-:Y:S05]  /*2550*/  BSYNC B6 ;  /* 0x0000000000067941 */ /* 0x000fea0003800000 */
.L_x_4463:
        /* <DEDUP_REMOVED lines=8> */
[----:B------:R-:W-:Y:S01]  /*25e0*/  SHF.R.S32.HI R7, RZ, 0x1f, R189 ;  /* 0x0000001fff077819 */ /* 0x000fe200000114bd */
[----:B------:R-:W3:Y:S01]  /*25f0*/  S2R R12, SR_TID.X ;  /* 0x00000000000c7919 */ /* 0x000ee20000002100 */
[----:B------:R-:W-:-:S02]  /*2600*/  @P0 IADD3.X R5, R27, UR5, RZ, P1, !PT ;  /* 0x000000051b050c10 */ /* 0x000fc40008ffe4ff */
[--C-:B------:R-:W-:Y:S01]  /*2610*/  SHF.R.S32.HI R187, RZ, 0x1f, R186.reuse ;  /* 0x0000001fffbb7819 */ /* 0x100fe200000114ba */
[----:B------:R-:W-:Y:S01]  /*2620*/  IMAD.SHL.U32 R38, R191, 0x40, RZ ;  /* 0x00000040bf267824 */ /* 0x000fe200078e00ff */
[----:B------:R-:W-:Y:S01]  /*2630*/  ULDC UR4, c[0x0][0x2f4] ;  /* 0x0000bd0000047ab9 */ /* 0x000fe20000000800 */
[----:B------:R4:W3:Y:S01]  /*2640*/  @P0 LDG.E R0, desc[UR42][R4.64] ;  /* 0x0000002a04000981 */ /* 0x0008e2000c1e1900 */
[-C--:B-1----:R-:W-:Y:S01]  /*2650*/  IMAD R6, R7, R40.reuse, RZ ;  /* 0x0000002807067224 */ /* 0x082fe200078e02ff */
[----:B------:R-:W-:Y:S01]  /*2660*/  ISETP.GE.AND P2, PT, R18, UR4, PT ;  /* 0x0000000412007c0c */ /* 0x000fe2000bf46270 */
[-C--:B------:R-:W-:Y:S01]  /*2670*/  IMAD.WIDE.U32 R20, R189, R40.reuse, R186 ;  /* 0x00000028bd147225 */ /* 0x080fe200078e00ba */
[----:B------:R-:W-:Y:S02]  /*2680*/  LOP3.LUT R38, R38, 0x1c0, RZ, 0xc0, !PT ;  /* 0x000001c026267812 */ /* 0x000fe400078ec0ff */
[----:B------:R-:W-:Y:S01]  /*2690*/  SHF.L.U64.HI R39, R40, 0x6, R41 ;  /* 0x0000000628277819 */ /* 0x000fe20000010229 */
[----:B0-----:R-:W-:Y:S01]  /*26a0*/  VIADD R8, R3, 0xffffff80 ;  /* 0xffffff8003087836 */ /* 0x001fe20000000000 */
[----:B--2---:R-:W-:Y:S01]  /*26b0*/  ISETP.GE.AND P0, PT, R18, R45, PT ;  /* 0x0000002d1200720c */ /* 0x004fe20003f06270 */
[----:B------:R-:W-:Y:S01]  /*26c0*/  IMAD.WIDE.U32 R28, R189, R40, R18 ;  /* 0x00000028bd1c7225 */ /* 0x000fe200078e0012 */
[----:B----4-:R-:W0:Y:S01]  /*26d0*/  LDC.64 R4, c[0x0][0x408] ;  /* 0x00010200ff047b82 */ /* 0x010e220000000a00 */
[----:B------:R-:W-:-:S02]  /*26e0*/  SHF.R.U32.HI R42, RZ, 0x3, R38 ;  /* 0x00000003ff2a7819 */ /* 0x000fc40000011626 */
[----:B------:R-:W-:Y:S02]  /*26f0*/  SHF.R.S32.HI R3, RZ, 0x1f, R8 ;  /* 0x0000001fff037819 */ /* 0x000fe40000011408 */
[----:B------:R-:W-:Y:S02]  /*2700*/  ISETP.GE.AND P1, PT, R22, UR4, PT ;  /* 0x0000000416007c0c */ /* 0x000fe4000bf26270 */
[----:B------:R-:W-:Y:S01]  /*2710*/  LEA.HI R9, R3, R8, RZ, 0x2 ;  /* 0x0000000803097211 */ /* 0x000fe200078f10ff */
[----:B------:R-:W-:Y:S01]  /*2720*/  IMAD.IADD R3, R24, 0x1, R25 ;  /* 0x0000000118037824 */ /* 0x000fe200078e0219 */
[----:B------:R-:W-:Y:S02]  /*2730*/  LOP3.LUT R16, R16, 0xfffffffd, RZ, 0xc0, !PT ;  /* 0xfffffffd10107812 */ /* 0x000fe400078ec0ff */
[----:B------:R-:W-:Y:S01]  /*2740*/  LOP3.LUT R11, R9, 0xfffffffc, RZ, 0xc0, !PT ;  /* 0xfffffffc090b7812 */ /* 0x000fe200078ec0ff */
[----:B------:R-:W-:Y:S01]  /*2750*/  IMAD R9, R189, R41, R6 ;  /* 0x00000029bd097224 */ /* 0x000fe200078e0206 */
[----:B------:R-:W-:-:S03]  /*2760*/  @P2 LOP3.LUT R16, R16, 0x2, RZ, 0xfc, !PT ;  /* 0x0000000210102812 */ /* 0x000fc600078efcff */
[----:B------:R-:W-:Y:S01]  /*2770*/  IMAD.IADD R21, R21, 0x1, R9 ;  /* 0x0000000115157824 */ /* 0x000fe200078e0209 */
[----:B---3--:R-:W-:Y:S01]  /*2780*/  SHF.R.U32.HI R12, RZ, 0x7, R12 ;  /* 0x00000007ff0c7819 */ /* 0x008fe2000001160c */
[----:B------:R-:W-:Y:S01]  /*2790*/  IMAD.IADD R29, R9, 0x1, R29 ;  /* 0x00000001091d7824 */ /* 0x000fe200078e021d */
[----:B-----5:R-:W-:Y:S01]  /*27a0*/  SHF.R.S32.HI R9, RZ, 0x1f, R86 ;  /* 0x0000001fff097819 */ /* 0x020fe20000011456 */
[----:B------:R-:W-:Y:S01]  /*27b0*/  IMAD.IADD R10, R8, 0x1, -R11 ;  /* 0x00000001080a7824 */ /* 0x000fe200078e0a0b */
[----:B------:R-:W-:Y:S01]  /*27c0*/  LOP3.LUT R16, R16, 0xfffffffe, RZ, 0xc0, !PT ;  /* 0xfffffffe10107812 */ /* 0x000fe200078ec0ff */
[----:B------:R-:W-:-:S03]  /*27d0*/  IMAD.WIDE.U32 R20, R86, R40, R20 ;  /* 0x0000002856147225 */ /* 0x000fc600078e0014 */
[----:B------:R-:W-:Y:S01]  /*27e0*/  @P1 LOP3.LUT R16, R16, 0x1, RZ, 0xfc, !PT ;  /* 0x0000000110101812 */ /* 0x000fe200078efcff */
[----:B0-----:R-:W-:Y:S01]  /*27f0*/  IMAD R6, R7, R4, RZ ;  /* 0x0000000407067224 */ /* 0x001fe200078e02ff */
[----:B------:R-:W-:Y:S01]  /*2800*/  SEL R7, R45, RZ, P0 ;  /* 0x000000ff2d077207 */ /* 0x000fe20000000000 */
[C---:B------:R-:W-:Y:S02]  /*2810*/  IMAD R8, R9.reuse, R40, RZ ;  /* 0x0000002809087224 */ /* 0x040fe400078e02ff */
[-C--:B------:R-:W-:Y:S02]  /*2820*/  IMAD R9, R9, R4.reuse, RZ ;  /* 0x0000000409097224 */ /* 0x080fe400078e02ff */
[----:B------:R-:W-:Y:S02]  /*2830*/  IMAD.IADD R7, R18, 0x1, R7 ;  /* 0x0000000112077824 */ /* 0x000fe400078e0207 */
[C---:B------:R-:W-:Y:S02]  /*2840*/  IMAD R11, R189.reuse, R5, R6 ;  /* 0x00000005bd0b7224 */ /* 0x040fe400078e0206 */
[C---:B------:R-:W-:Y:S01]  /*2850*/  IMAD R49, R86.reuse, R41, R8 ;  /* 0x0000002956317224 */ /* 0x040fe200078e0208 */
[----:B------:R-:W-:Y:S01]  /*2860*/  SHF.R.S32.HI R6, RZ, 0x1f, R7 ;  /* 0x0000001fff067819 */ /* 0x000fe20000011407 */
[----:B------:R-:W-:Y:S01]  /*2870*/  IMAD R9, R86, R5, R9 ;  /* 0x0000000556097224 */ /* 0x000fe200078e0209 */
[----:B------:R-:W-:Y:S01]  /*2880*/  SHF.L.U64.HI R41, R4, 0x6, R5 ;  /* 0x0000000604297819 */ /* 0x000fe20000010205 */
[----:B------:R-:W-:Y:S01]  /*2890*/  IMAD.WIDE.U32 R30, R189, R4, R186 ;  /* 0x00000004bd1e7225 */ /* 0x000fe200078e00ba */
[----:B------:R-:W-:-:S02]  /*28a0*/  LOP3.LUT R5, R38, 0x18, R18, 0xf8, !PT ;  /* 0x0000001826057812 */ /* 0x000fc400078ef812 */
[----:B------:R-:W-:Y:S01]  /*28b0*/  LEA.HI R37, R6, R7, RZ, 0x3 ;  /* 0x0000000706257211 */ /* 0x000fe200078f18ff */
[----:B------:R-:W-:Y:S01]  /*28c0*/  IMAD.WIDE.U32 R32, R189, R4, R18 ;  /* 0x00000004bd207225 */ /* 0x000fe200078e0012 */
[----:B------:R-:W-:Y:S02]  /*28d0*/  LOP3.LUT R46, R5, R42, RZ, 0x3c, !PT ;  /* 0x0000002a052e7212 */ /* 0x000fe400078e3cff */
[----:B------:R-:W-:Y:S01]  /*28e0*/  LOP3.LUT R5, R38, 0x38, R37, 0xf8, !PT ;  /* 0x0000003826057812 */ /* 0x000fe200078ef825 */
[----:B------:R-:W-:Y:S01]  /*28f0*/  IMAD.IADD R31, R31, 0x1, R11 ;  /* 0x000000011f1f7824 */ /* 0x000fe200078e020b */
[----:B------:R-:W-:Y:S01]  /*2900*/  LOP3.LUT R51, R37, 0xfffffff8, RZ, 0xc0, !PT ;  /* 0xfffffff825337812 */ /* 0x000fe200078ec0ff */
[----:B------:R-:W-:Y:S02]  /*2910*/  IMAD.IADD R33, R11, 0x1, R33 ;  /* 0x000000010b217824 */ /* 0x000fe400078e0221 */
[----:B------:R-:W-:Y:S01]  /*2920*/  IMAD.WIDE.U32 R30, R86, R4, R30 ;  /* 0x00000004561e7225 */ /* 0x000fe200078e001e */
[----:B------:R-:W-:-:S03]  /*2930*/  SHF.R.S32.HI R54, RZ, 0x1f, R51 ;  /* 0x0000001fff367819 */ /* 0x000fc60000011433 */
[----:B------:R-:W-:-:S04]  /*2940*/  IMAD.WIDE.U32 R32, R86, R4, R32 ;  /* 0x0000000456207225 */ /* 0x000fc800078e0020 */
[----:B------:R-:W-:Y:S01]  /*2950*/  IMAD.SHL.U32 R43, R4, 0x40, RZ ;  /* 0x00000040042b7824 */ /* 0x000fe200078e00ff */
[----:B------:R-:W-:Y:S01]  /*2960*/  LOP3.LUT R4, R5, R42, RZ, 0x3c, !PT ;  /* 0x0000002a05047212 */ /* 0x000fe200078e3cff */
[----:B------:R-:W-:-:S04]  /*2970*/  IMAD.WIDE.U32 R28, R86, R40, R28 ;  /* 0x00000028561c7225 */ /* 0x000fc800078e001c */
[----:B------:R-:W-:Y:S02]  /*2980*/  IMAD.IADD R48, R21, 0x1, R49 ;  /* 0x0000000115307824 */ /* 0x000fe400078e0231 */
[----:B------:R-:W-:Y:S02]  /*2990*/  IMAD.SHL.U32 R40, R40, 0x40, RZ ;  /* 0x0000004028287824 */ /* 0x000fe400078e00ff */
[----:B------:R-:W-:Y:S02]  /*29a0*/  VIADD R44, R12, 0x8 ;  /* 0x000000080c2c7836 */ /* 0x000fe40000000000 */
[----:B------:R-:W-:Y:S02]  /*29b0*/  IMAD.SHL.U32 R45, R45, 0x2, RZ ;  /* 0x000000022d2d7824 */ /* 0x000fe400078e00ff */
[----:B------:R-:W-:Y:S02]  /*29c0*/  IMAD R46, R223, 0x200, R46 ;  /* 0x00000200df2e7824 */ /* 0x000fe400078e022e */
[----:B------:R-:W-:-:S02]  /*29d0*/  IMAD R47, R10, 0x40, R189 ;  /* 0x000000400a2f7824 */ /* 0x000fc400078e02bd */
[----:B------:R-:W-:Y:S02]  /*29e0*/  IMAD.IADD R49, R49, 0x1, R29 ;  /* 0x0000000131317824 */ /* 0x000fe400078e021d */
[----:B------:R-:W-:Y:S02]  /*29f0*/  IMAD.IADD R50, R31, 0x1, R9 ;  /* 0x000000011f327824 */ /* 0x000fe400078e0209 */
[----:B------:R-:W-:Y:S02]  /*2a00*/  IMAD.IADD R52, R9, 0x1, R33 ;  /* 0x0000000109347824 */ /* 0x000fe400078e0221 */
[----:B------:R-:W-:Y:S01]  /*2a10*/  IMAD R55, R223, 0x200, R4 ;  /* 0x00000200df377824 */ /* 0x000fe200078e0204 */
[----:B------:R-:W-:-:S07]  /*2a20*/  SHF.R.S32.HI R53, RZ, 0x1f, R0 ;  /* 0x0000001fff357819 */ /* 0x000fce0000011400 */
.L_x_4497:
        /* <DEDUP_REMOVED lines=19> */
[----:B------:R-:W-:-:S04]  /*2b60*/  @!P1 IMAD.WIDE.U32 R6, R0, R6, R8 ;  /* 0x0000000600069225 */ /* 0x000fc800078e0008 */
[----:B------:R-:W-:Y:S01]  /*2b70*/  @!P1 IMAD.IADD R7, R7, 0x1, R13 ;  /* 0x0000000107079824 */ /* 0x000fe200078e020d */
[----:B--2---:R-:W-:-:S04]  /*2b80*/  @!P1 LEA R4, P2, R6, R4, 0x2 ;  /* 0x0000000406049211 */ /* 0x004fc800078410ff */
[----:B------:R-:W-:Y:S02]  /*2b90*/  @!P1 LEA.HI.X R5, R6, R5, R7, 0x2, P2 ;  /* 0x0000000506059211 */ /* 0x000fe400010f1407 */
[----:B-1----:R-:W-:Y:S01]  /*2ba0*/  ISETP.GE.AND P2, PT, R66, 0x1, PT ;  /* 0x000000014200780c */ /* 0x002fe20003f46270 */
[----:B------:R-:W-:Y:S02]  /*2bb0*/  IMAD.MOV R7, RZ, RZ, -R8 ;  /* 0x000000ffff077224 */ /* 0x000fe400078e0a08 */
[----:B------:R-:W-:Y:S01]  /*2bc0*/  IMAD.SHL.U32 R64, R23, 0x1000, RZ ;  /* 0x0000100017407824 */ /* 0x000fe200078e00ff */
[----:B------:R-:W-:Y:S05]  /*2bd0*/  YIELD ;  /* 0x0000000000007946 */ /* 0x000fea0003800000 */
[----:B------:R-:W-:Y:S01]  /*2be0*/  IMAD R60, R60, R7, R12 ;  /* 0x000000073c3c7224 */ /* 0x000fe200078e020c */
[----:B------:R-:W-:Y:S01]  /*2bf0*/  BSSY B0, `(.L_x_4465) ;  /* 0x00001b4000007945 */ /* 0x000fe20003800000 */
[----:B------:R-:W-:Y:S01]  /*2c00*/  IMAD.IADD R7, R46, 0x1, R64 ;  /* 0x000000012e077824 */ /* 0x000fe200078e0240 */
[----:B------:R0:W5:Y:S01]  /*2c10*/  @!P1 LDG.E R59, desc[UR42][R4.64] ;  /* 0x0000002a043b9981 */ /* 0x000162000c1e1900 */
[----:B------:R-:W-:Y:S01]  /*2c20*/  ISETP.GT.AND P1, PT, R11, R35, PT ;  /* 0x000000230b00720c */ /* 0x000fe20003f24270 */
[----:B------:R-:W-:-:S02]  /*2c30*/  IMAD.MOV.U32 R34, RZ, RZ, R11 ;  /* 0x000000ffff227224 */ /* 0x000fc400078e000b */
[----:B------:R-:W-:Y:S01]  /*2c40*/  IMAD R10, R7, 0x2, R2 ;  /* 0x00000002070a7824 */ /* 0x000fe200078e0202 */
[----:B------:R-:W-:Y:S09]  /*2c50*/  @!P2 BRA `(.L_x_4466) ;  /* 0x0000001400e0a947 */ /* 0x000ff20003800000 */
        /* <DEDUP_REMOVED lines=57> */
.L_x_4469:
[----:B------:R-:W-:Y:S05]  /*2ff0*/  BSYNC B1 ;  /* 0x0000000000017941 */ /* 0x000fea0003800000 */
.L_x_4468:
        /* <DEDUP_REMOVED lines=16> */
.L_x_4470:
[----:B------:R-:W-:Y:S01]  /*3100*/  IMAD R58, R23, 0x8, R2 ;  /* 0x00000008173a7824 */ /* 0x000fe200078e0202 */
[----:B------:R-:W-:Y:S01]  /*3110*/  SHF.L.U32 R65, R188, 0x1f, RZ ;  /* 0x0000001fbc417819 */ /* 0x000fe200000006ff */
[----:B------:R-:W-:Y:S03]  /*3120*/  BSSY B1, `(.L_x_4471) ;  /* 0x0000003000017945 */ /* 0x000fe60003800000 */
[----:B------:R-:W0:Y:S02]  /*3130*/  SYNCS.PHASECHK.TRANS64.TRYWAIT P4, [R58+URZ+0x38890], R65 ;  /* 0x038890413a0075a7 */ /* 0x000e24000808017f */
[----:B0-----:R-:W-:Y:S05]  /*3140*/  @!P4 BRA `(.L_x_4472) ;  /* 0x000001b00060c947 */ /* 0x001fea0003800000 */
.L_x_4719:
[----:B------:R-:W-:Y:S05]  /*3150*/  BSYNC B1 ;  /* 0x0000000000017941 */ /* 0x000fea0003800000 */
.L_x_4471:
[----:B------:R-:W-:-:S03]  /*3160*/  UMOV UR4, 0xffffffff ;  /* 0xffffffff00047882 */ /* 0x000fc60000000000 */
[----:B------:R-:W-:Y:S05]  /*3170*/  BRA.DIV UR4, `(.L_x_4473) ;  /* 0x000001b204687947 */ /* 0x000fea000b800000 */
[----:B------:R1:W2:Y:S04]  /*3180*/  SHFL.IDX PT, R69, R13, RZ, 0x1c1f ;  /* 0x001c1fff0d457589 */ /* 0x0002a800000e0000 */
[----:B------:R1:W3:Y:S02]  /*3190*/  SHFL.IDX PT, R14, R67, RZ, 0x1c1f ;  /* 0x001c1fff430e7589 */ /* 0x0002e400000e0000 */
.L_x_4723:
[----:B------:R-:W-:Y:S05]  /*31a0*/  @P2 BRA `(.L_x_4474) ;  /* 0x0000001400602947 */ /* 0x000fea0003800000 */
[----:B------:R-:W-:Y:S01]  /*31b0*/  LOP3.LUT P4, RZ, R16, 0x2, RZ, 0xc0, !PT ;  /* 0x0000000210ff7812 */ /* 0x000fe2000788c0ff */
[----:B------:R-:W-:-:S12]  /*31c0*/  BSSY B1, `(.L_x_4475) ;  /* 0x0000034000017945 */ /* 0x000fd80003800000 */
[----:B------:R-:W-:Y:S05]  /*31d0*/  @P4 BRA `(.L_x_4476) ;  /* 0x0000000000c84947 */ /* 0x000fea0003800000 */
[----:B------:R4:W0:Y:S01]  /*31e0*/  LDS.128 R4, [R10+0x22400] ;  /* 0x022400000a047984 */ /* 0x0008220000000c00 */
[----:B------:R-:W-:Y:S01]  /*31f0*/  ISETP.GE.AND P2, PT, R186, R66, PT ;  /* 0x00000042ba00720c */ /* 0x000fe20003f46270 */
[----:B------:R-:W-:-:S12]  /*3200*/  BSSY B2, `(.L_x_4477) ;  /* 0x000002c000027945 */ /* 0x000fd80003800000 */
[----:B----4-:R-:W-:Y:S05]  /*3210*/  @P2 BRA `(.L_x_4478) ;  /* 0x0000000000a82947 */ /* 0x010fea0003800000 */
[----:B------:R-:W-:Y:S01]  /*3220*/  SHF.R.U64 R12, R56, 0x10, R57 ;  /* 0x00000010380c7819 */ /* 0x000fe20000001239 */
[--C-:B0-----:R-:W-:Y:S01]  /*3230*/  HADD2.F32 R10, -RZ, R5.reuse.H1_H1 ;  /* 0x30000005ff0a7230 */ /* 0x101fe20000004100 */
[----:B------:R-:W-:Y:S01]  /*3240*/  SHF.R.U64 R11, R26, 0x10, R27 ;  /* 0x000000101a0b7819 */ /* 0x000fe2000000121b */
[----:B------:R-:W-:Y:S02]  /*3250*/  HADD2.F32 R5, -RZ, R5.H0_H0 ;  /* 0x20000005ff057230 */ /* 0x000fe40000004100 */
[----:B------:R-:W-:Y:S02]  /*3260*/  HADD2.F32 R12, -RZ, R12.H0_H0 ;  /* 0x2000000cff0c7230 */ /* 0x000fe40000004100 */
[----:B------:R-:W-:-:S03]  /*3270*/  HADD2.F32 R11, -RZ, R11.H0_H0 ;  /* 0x2000000bff0b7230 */ /* 0x000fc60000004100 */
[CC--:B-1----:R-:W-:Y:S01]  /*3280*/  FMUL.FTZ R13, R5.reuse, R12.reuse ;  /* 0x0000000c050d7220 */ /* 0x0c2fe20000410000 */
[C---:B------:R-:W-:Y:S01]  /*3290*/  FMUL.FTZ R26, R10.reuse, R12 ;  /* 0x0000000c0a1a7220 */ /* 0x040fe20000410000 */
[----:B------:R-:W-:Y:S02]  /*32a0*/  HADD2.F32 R12, -RZ, R7.H1_H1 ;  /* 0x30000007ff0c7230 */ /* 0x000fe40000004100 */
[-C--:B------:R-:W-:Y:S01]  /*32b0*/  FFMA.FTZ R10, R10, R11.reuse, R13 ;  /* 0x0000000b0a0a7223 */ /* 0x080fe2000001000d */
[----:B------:R-:W-:Y:S01]  /*32c0*/  SHF.R.U32.HI R13, RZ, 0x10, R57 ;  /* 0x00000010ff0d7819 */ /* 0x000fe20000011639 */
[----:B------:R-:W-:Y:S01]  /*32d0*/  FFMA.FTZ R5, R5, R11, -R26 ;  /* 0x0000000b05057223 */ /* 0x000fe2000001081a */
[----:B------:R-:W-:Y:S01]  /*32e0*/  SHF.R.U32.HI R26, RZ, 0x10, R27 ;  /* 0x00000010ff1a7819 */ /* 0x000fe2000001161b */
[----:B------:R-:W-:Y:S02]  /*32f0*/  IMAD.MOV.U32 R11, RZ, RZ, R4 ;  /* 0x000000ffff0b7224 */ /* 0x000fe400078e0004 */
[----:B------:R-:W-:Y:S01]  /*3300*/  HADD2.F32 R13, -RZ, R13.H0_H0 ;  /* 0x2000000dff0d7230 */ /* 0x000fe20000004100 */
[----:B------:R-:W-:Y:S01]  /*3310*/  F2FP.F16.F32.PACK_AB R5, R10, R5 ;  /* 0x000000050a05723e */ /* 0x000fe200000000ff */
[----:B------:R-:W-:-:S02]  /*3320*/  HADD2.F32 R4, -RZ, R7.H0_H0 ;  /* 0x20000007ff047230 */ /* 0x000fc40000004100 */
[----:B------:R-:W-:Y:S02]  /*3330*/  HADD2.F32 R7, -RZ, R26.H0_H0 ;  /* 0x2000001aff077230 */ /* 0x000fe40000004100 */
[-C--:B------:R-:W-:Y:S01]  /*3340*/  FMUL.FTZ R15, R12, R13.reuse ;  /* 0x0000000d0c0f7220 */ /* 0x080fe20000410000 */
[----:B------:R-:W-:-:S03]  /*3350*/  FMUL.FTZ R13, R4, R13 ;  /* 0x0000000d040d7220 */ /* 0x000fc60000410000 */
[-C--:B------:R-:W-:Y:S01]  /*3360*/  FFMA.FTZ R4, R4, R7.reuse, -R15 ;  /* 0x0000000704047223 */ /* 0x080fe2000001080f */
[----:B------:R-:W-:Y:S02]  /*3370*/  HADD2.F32 R15, -RZ, R72.H0_H0 ;  /* 0x20000048ff0f7230 */ /* 0x000fe40000004100 */
[----:B------:R-:W-:Y:S01]  /*3380*/  FFMA.FTZ R7, R12, R7, R13 ;  /* 0x000000070c077223 */ /* 0x000fe2000001000d */
[----:B------:R-:W-:Y:S02]  /*3390*/  IMAD.MOV.U32 R12, RZ, RZ, R6 ;  /* 0x000000ffff0c7224 */ /* 0x000fe400078e0006 */
[--C-:B------:R-:W-:Y:S02]  /*33a0*/  HADD2.F32 R6, -RZ, R11.reuse.H1_H1 ;  /* 0x3000000bff067230 */ /* 0x100fe40000004100 */
[----:B------:R-:W-:Y:S01]  /*33b0*/  HADD2.F32 R11, -RZ, R11.H0_H0 ;  /* 0x2000000bff0b7230 */ /* 0x000fe20000004100 */
[----:B------:R-:W-:Y:S01]  /*33c0*/  F2FP.F16.F32.PACK_AB R7, R7, R4 ;  /* 0x000000040707723e */ /* 0x000fe200000000ff */
[----:B------:R-:W-:-:S02]  /*33d0*/  HADD2.F32 R13, -RZ, R70.H0_H0 ;  /* 0x20000046ff0d7230 */ /* 0x000fc40000004100 */
[-C--:B------:R-:W-:Y:S01]  /*33e0*/  FMUL.FTZ R26, R6, R15.reuse ;  /* 0x0000000f061a7220 */ /* 0x080fe20000410000 */
[----:B------:R-:W-:-:S03]  /*33f0*/  FMUL.FTZ R15, R11, R15 ;  /* 0x0000000f0b0f7220 */ /* 0x000fc60000410000 */
[-C--:B------:R-:W-:Y:S01]  /*3400*/  FFMA.FTZ R26, R11, R13.reuse, -R26 ;  /* 0x0000000d0b1a7223 */ /* 0x080fe2000001081a */
[----:B------:R-:W-:Y:S02]  /*3410*/  HADD2.F32 R11, -RZ, R70.H1_H1 ;  /* 0x30000046ff0b7230 */ /* 0x000fe40000004100 */
[----:B------:R-:W-:Y:S01]  /*3420*/  FFMA.FTZ R15, R6, R13, R15 ;  /* 0x0000000d060f7223 */ /* 0x000fe2000001000f */
[----:B------:R-:W-:Y:S02]  /*3430*/  HADD2.F32 R13, -RZ, R72.H1_H1 ;  /* 0x30000048ff0d7230 */ /* 0x000fe40000004100 */
[--C-:B------:R-:W-:Y:S02]  /*3440*/  HADD2.F32 R6, -RZ, R12.reuse.H1_H1 ;  /* 0x3000000cff067230 */ /* 0x100fe40000004100 */
[----:B------:R-:W-:Y:S01]  /*3450*/  HADD2.F32 R12, -RZ, R12.H0_H0 ;  /* 0x2000000cff0c7230 */ /* 0x000fe20000004100 */
[----:B------:R-:W-:Y:S02]  /*3460*/  F2FP.F16.F32.PACK_AB R4, R15, R26 ;  /* 0x0000001a0f04723e */ /* 0x000fe400000000ff */
[----:B------:R-:W-:-:S02]  /*3470*/  FMUL.FTZ R27, R6, R13 ;  /* 0x0000000d061b7220 */ /* 0x000fc40000410000 */
[C---:B------:R-:W-:Y:S02]  /*3480*/  FMUL.FTZ R13, R12.reuse, R13 ;  /* 0x0000000d0c0d7220 */ /* 0x040fe40000410000 */
[-C--:B------:R-:W-:Y:S02]  /*3490*/  FFMA.FTZ R27, R12, R11.reuse, -R27 ;  /* 0x0000000b0c1b7223 */ /* 0x080fe4000001081b */
[----:B------:R-:W-:-:S05]  /*34a0*/  FFMA.FTZ R6, R6, R11, R13 ;  /* 0x0000000b06067223 */ /* 0x000fca000001000d */
[----:B------:R-:W-:-:S07]  /*34b0*/  F2FP.F16.F32.PACK_AB R6, R6, R27 ;  /* 0x0000001b0606723e */ /* 0x000fce00000000ff */
.L_x_4478:
[----:B------:R-:W-:Y:S05]  /*34c0*/  BSYNC B2 ;  /* 0x0000000000027941 */ /* 0x000fea0003800000 */
.L_x_4477:
[----:B---3--:R-:W-:-:S04]  /*34d0*/  LEA R10, P2, R18, R14, 0x1 ;  /* 0x0000000e120a7211 */ /* 0x008fc800078408ff */
[----:B--2---:R-:W-:-:S05]  /*34e0*/  LEA.HI.X R11, R18, R69, R19, 0x1, P2 ;  /* 0x00000045120b7211 */ /* 0x004fca00010f0c13 */
[----:B0-----:R4:W-:Y:S04]  /*34f0*/  ST.E.128 desc[UR42][R10.64], R4 ;  /* 0x000000040a007985 */ /* 0x0019e8000c101d2a */
.L_x_4476:
[----:B------:R-:W-:Y:S05]  /*3500*/  BSYNC B1 ;  /* 0x0000000000017941 */ /* 0x000fea0003800000 */
.L_x_4475:
        /* <DEDUP_REMOVED lines=13> */
[----:B------:R-:W-:Y:S01]  /*35e0*/  SHF.R.U64 R12, R8, 0x10, R9 ;  /* 0x00000010080c7819 */ /* 0x000fe20000001209 */
[----:B--2---:R-:W-:Y:S01]  /*35f0*/  IMAD.MOV.U32 R8, RZ, RZ, R7 ;  /* 0x000000ffff087224 */ /* 0x004fe200078e0007 */
[--C-:B------:R-:W-:Y:S01]  /*3600*/  SHF.R.U64 R14, R24, 0x10, R25.reuse ;  /* 0x00000010180e7819 */ /* 0x100fe20000001219 */
[--C-:B------:R-:W-:Y:S01]  /*3610*/  HADD2.F32 R7, -RZ, R5.reuse.H1_H1 ;  /* 0x30000005ff077230 */ /* 0x100fe20000004100 */
[----:B------:R-:W-:Y:S01]  /*3620*/  SHF.R.U32.HI R15, RZ, 0x10, R25 ;  /* 0x00000010ff0f7819 */ /* 0x000fe20000011619 */
[----:B------:R-:W-:Y:S01]  /*3630*/  HADD2.F32 R5, -RZ, R5.H0_H0 ;  /* 0x20000005ff057230 */ /* 0x000fe20000004100 */
[----:B-1----:R-:W-:Y:S01]  /*3640*/  SHF.R.U32.HI R13, RZ, 0x10, R9 ;  /* 0x00000010ff0d7819 */ /* 0x002fe20000011609 */
[----:B------:R-:W-:Y:S02]  /*3650*/  HADD2.F32 R14, -RZ, R14.H0_H0 ;  /* 0x2000000eff0e7230 */ /* 0x000fe40000004100 */
[----:B------:R-:W-:Y:S02]  /*3660*/  HADD2.F32 R15, -RZ, R15.H0_H0 ;  /* 0x2000000fff0f7230 */ /* 0x000fe40000004100 */
[----:B------:R-:W-:-:S02]  /*3670*/  HADD2.F32 R9, -RZ, R8.H1_H1 ;  /* 0x30000008ff097230 */ /* 0x000fc40000004100 */
[-C--:B------:R-:W-:Y:S01]  /*3680*/  FMUL.FTZ R24, R7, R14.reuse ;  /* 0x0000000e07187220 */ /* 0x080fe20000410000 */
[----:B------:R-:W-:Y:S02]  /*3690*/  HADD2.F32 R12, -RZ, R12.H0_H0 ;  /* 0x2000000cff0c7230 */ /* 0x000fe40000004100 */
[----:B------:R-:W-:Y:S01]  /*36a0*/  FMUL.FTZ R14, R5, R14 ;  /* 0x0000000e050e7220 */ /* 0x000fe20000410000 */
[----:B------:R-:W-:Y:S02]  /*36b0*/  HADD2.F32 R8, -RZ, R8.H0_H0 ;  /* 0x20000008ff087230 */ /* 0x000fe40000004100 */
[-C--:B------:R-:W-:Y:S01]  /*36c0*/  FMUL.FTZ R25, R9, R15.reuse ;  /* 0x0000000f09197220 */ /* 0x080fe20000410000 */
[----:B------:R-:W-:Y:S02]  /*36d0*/  HADD2.F32 R13, -RZ, R13.H0_H0 ;  /* 0x2000000dff0d7230 */ /* 0x000fe40000004100 */
        /* <DEDUP_REMOVED lines=10> */
[----:B------:R-:W-:Y:S02]  /*3780*/  HADD2.F32 R4, -RZ, R4.H0_H0 ;  /* 0x20000004ff047230 */ /* 0x000fe40000004100 */
[----:B------:R-:W-:Y:S01]  /*3790*/  FMUL.FTZ R25, R7, R12 ;  /* 0x0000000c07197220 */ /* 0x000fe20000410000 */
[----:B------:R-:W-:-:S02]  /*37a0*/  HADD2.F32 R6, -RZ, R6.H0_H0 ;  /* 0x20000006ff067230 */ /* 0x000fc40000004100 */
        /* <DEDUP_REMOVED lines=11> */
[----:B------:R-:W-:-:S07]  /*3860*/  F2FP.F16.F32.PACK_AB R6, R8, R27 ;  /* 0x0000001b0806723e */ /* 0x000fce00000000ff */
.L_x_4480:
[----:B------:R-:W-:Y:S05]  /*3870*/  BSYNC B1 ;  /* 0x0000000000017941 */ /* 0x000fea0003800000 */
.L_x_4479:
[----:B--2---:R2:W-:Y:S01]  /*3880*/  ST.E.128 desc[UR42][R10.64], R4 ;  /* 0x000000040a007985 */ /* 0x0045e2000c101d2a */
[----:B------:R-:W-:Y:S05]  /*3890*/  BRA `(.L_x_4474) ;  /* 0x0000000c00a47947 */ /* 0x000fea0003800000 */
.L_x_4467:
[----:B------:R-:W-:-:S05]  /*38a0*/  IMAD R63, R11, -0x40, R36 ;  /* 0xffffffc00b3f7824 */ /* 0x000fca00078e0224 */
[----:B------:R-:W-:-:S04]  /*38b0*/  VIMNMX R63, R63, 0x40, PT ;  /* 0x000000403f3f7848 */ /* 0x000fc80003fe0100 */
[----:B------:R-:W-:-:S04]  /*38c0*/  ISETP.GE.AND P2, PT, R189, R63, PT ;  /* 0x0000003fbd00720c */ /* 0x000fc80003f46270 */
[----:B------:R-:W-:-:S13]  /*38d0*/  ISETP.GE.OR P3, PT, R18, R66, P2 ;  /* 0x000000421200720c */ /* 0x000fda0001766670 */
[----:B------:R-:W0:Y:S01]  /*38e0*/  @!P3 LDC.64 R10, c[0x0][0x3e8] ;  /* 0x0000fa00ff0abb82 */ /* 0x000e220000000a00 */
[----:B------:R-:W-:-:S05]  /*38f0*/  @!P3 IADD3 R4, P4, R28, R4, RZ ;  /* 0x000000041c04b210 */ /* 0x000fca0007f9e0ff */
[----:B------:R-:W-:Y:S02]  /*3900*/  @!P3 IMAD.X R5, R14, 0x1, R49, P4 ;  /* 0x000000010e05b824 */ /* 0x000fe400020e0631 */
[----:B------:R-:W1:Y:S01]  /*3910*/  @!P3 LDC.64 R8, c[0x0][0x400] ;  /* 0x00010000ff08bb82 */ /* 0x000e620000000a00 */
[----:B0-----:R-:W-:-:S04]  /*3920*/  @!P3 LEA R10, P4, R4, R10, 0x1 ;  /* 0x0000000a040ab211 */ /* 0x001fc800078808ff */
[----:B------:R-:W-:Y:S01]  /*3930*/  @!P3 LEA.HI.X R11, R4, R11, R5, 0x1, P4 ;  /* 0x0000000b040bb211 */ /* 0x000fe200020f0c05 */
[----:B------:R-:W-:Y:S02]  /*3940*/  @!P3 IMAD R4, R41, R34, RZ ;  /* 0x000000222904b224 */ /* 0x000fe400078e02ff */
[----:B------:R-:W-:Y:S02]  /*3950*/  @!P3 IMAD.MOV.U32 R5, RZ, RZ, R52 ;  /* 0x000000ffff05b224 */ /* 0x000fe400078e0034 */
[----:B------:R-:W-:Y:S02]  /*3960*/  @!P3 IMAD R7, R12, R43, R4 ;  /* 0x0000002b0c07b224 */ /* 0x000fe400078e0204 */
[----:B------:R-:W-:-:S04]  /*3970*/  @!P3 IMAD.MOV.U32 R4, RZ, RZ, R32 ;  /* 0x000000ffff04b224 */ /* 0x000fc800078e0020 */
[----:B------:R-:W-:-:S04]  /*3980*/  @!P3 IMAD.WIDE.U32 R4, R34, R43, R4 ;  /* 0x0000002b2204b225 */ /* 0x000fc800078e0004 */
[----:B------:R-:W-:Y:S01]  /*3990*/  @!P3 IMAD.IADD R5, R7, 0x1, R5 ;  /* 0x000000010705b824 */ /* 0x000fe200078e0205 */
[C---:B-1----:R-:W-:Y:S02]  /*39a0*/  @!P3 LEA R8, P4, R4.reuse, R8, 0x1 ;  /* 0x000000080408b211 */ /* 0x042fe400078808ff */
        /* <DEDUP_REMOVED lines=10> */
[----:B--2---:R-:W-:Y:S02]  /*3a50*/  IMAD.MOV.U32 R12, RZ, RZ, R4 ;  /* 0x000000ffff0c7224 */ /* 0x004fe400078e0004 */
[----:B------:R-:W-:Y:S02]  /*3a60*/  IMAD.MOV.U32 R15, RZ, RZ, R6 ;  /* 0x000000ffff0f7224 */ /* 0x000fe400078e0006 */
[----:B------:R-:W-:Y:S01]  /*3a70*/  IMAD.MOV.U32 R14, RZ, RZ, R5 ;  /* 0x000000ffff0e7224 */ /* 0x000fe200078e0005 */
[----:B------:R-:W-:Y:S01]  /*3a80*/  PRMT R75, R12, 0x7610, R75 ;  /* 0x000076100c4b7816 */ /* 0x000fe2000000004b */
[----:B------:R-:W-:Y:S01]  /*3a90*/  IMAD.MOV.U32 R56, RZ, RZ, R7 ;  /* 0x000000ffff387224 */ /* 0x000fe200078e0007 */
[----:B------:R-:W-:Y:S01]  /*3aa0*/  PRMT R77, R77, 0x5410, R15 ;  /* 0x000054104d4d7816 */ /* 0x000fe2000000000f */
[----:B---3--:R-:W-:Y:S01]  /*3ab0*/  IMAD.MOV.U32 R8, RZ, RZ, R26 ;  /* 0x000000ffff087224 */ /* 0x008fe200078e001a */
[----:B------:R-:W-:Y:S01]  /*3ac0*/  PRMT R69, R14, 0x7610, R69 ;  /* 0x000076100e457816 */ /* 0x000fe20000000045 */
[----:B------:R-:W-:Y:S01]  /*3ad0*/  IMAD.MOV.U32 R9, RZ, RZ, R27 ;  /* 0x000000ffff097224 */ /* 0x000fe200078e001b */
[----:B------:R-:W-:Y:S01]  /*3ae0*/  PRMT R78, R56, 0x7610, R78 ;  /* 0x00007610384e7816 */ /* 0x000fe2000000004e */
[----:B------:R-:W-:Y:S01]  /*3af0*/  IMAD.MOV.U32 R10, RZ, RZ, R24 ;  /* 0x000000ffff0a7224 */ /* 0x000fe200078e0018 */
[----:B------:R-:W-:Y:S01]  /*3b00*/  PRMT R77, R8, 0x7610, R77 ;  /* 0x00007610084d7816 */ /* 0x000fe2000000004d */
[----:B------:R-:W-:Y:S01]  /*3b10*/  IMAD.MOV.U32 R11, RZ, RZ, R25 ;  /* 0x000000ffff0b7224 */ /* 0x000fe200078e0019 */
[----:B------:R-:W-:-:S02]  /*3b20*/  PRMT R76, R9, 0x7610, R76 ;  /* 0x00007610094c7816 */ /* 0x000fc4000000004c */
[----:B------:R-:W-:Y:S02]  /*3b30*/  PRMT R75, R75, 0x5410, R10 ;  /* 0x000054104b4b7816 */ /* 0x000fe4000000000a */
[----:B------:R-:W-:Y:S01]  /*3b40*/  PRMT R71, R11, 0x7610, R71 ;  /* 0x000076100b477816 */ /* 0x000fe20000000047 */
[----:B------:R-:W-:Y:S06]  /*3b50*/  @!P3 BRA `(.L_x_4481) ;  /* 0x000000000004b947 */ /* 0x000fec0003800000 */
[----:B------:R-:W-:Y:S01]  /*3b60*/  BPT.TRAP 0x1 ;  /* 0x000000040000795c */ /* 0x000fe20000300000 */
.L_x_4481:
[----:B------:R-:W-:Y:S01]  /*3b70*/  IMAD R58, R23, 0x8, R2 ;  /* 0x00000008173a7824 */ /* 0x000fe200078e0202 */
[----:B------:R-:W-:Y:S01]  /*3b80*/  SHF.L.U32 R65, R188, 0x1f, RZ ;  /* 0x0000001fbc417819 */ /* 0x000fe200000006ff */
[----:B------:R-:W-:Y:S03]  /*3b90*/  BSSY B1, `(.L_x_4482) ;  /* 0x0000003000017945 */ /* 0x000fe60003800000 */
[----:B------:R-:W0:Y:S02]  /*3ba0*/  SYNCS.PHASECHK.TRANS64.TRYWAIT P5, [R58+URZ+0x38890], R65 ;  /* 0x038890413a0075a7 */ /* 0x000e2400080a017f */
[----:B0-----:R-:W-:Y:S05]  /*3bb0*/  @!P5 BRA `(.L_x_4483) ;  /* 0x000001a8001cd947 */ /* 0x001fea0003800000 */
.L_x_4724:
[----:B------:R-:W-:Y:S05]  /*3bc0*/  BSYNC B1 ;  /* 0x0000000000017941 */ /* 0x000fea0003800000 */
.L_x_4482:
[----:B------:R-:W-:-:S03]  /*3bd0*/  UMOV UR4, 0xffffffff ;  /* 0xffffffff00047882 */ /* 0x000fc60000000000 */
[----:B------:R-:W-:Y:S05]  /*3be0*/  BRA.DIV UR4, `(.L_x_4484) ;  /* 0x000001aa04247947 */ /* 0x000fea000b800000 */
[----:B------:R1:W2:Y:S04]  /*3bf0*/  SHFL.IDX PT, R56, R13, RZ, 0x1c1f ;  /* 0x001c1fff0d387589 */ /* 0x0002a800000e0000 */
[----:B------:R-:W3:Y:S02]  /*3c00*/  SHFL.IDX PT, R67, R67, RZ, 0x1c1f ;  /* 0x001c1fff43437589 */ /* 0x000ee400000e0000 */
.L_x_4728:
        /* <DEDUP_REMOVED lines=12> */
[----:B------:R-:W-:Y:S01]  /*3cd0*/  LOP3.LUT R8, R9, R42, RZ, 0x3c, !PT ;  /* 0x0000002a09087212 */ /* 0x000fe200078e3cff */
[----:B------:R-:W-:-:S04]  /*3ce0*/  IMAD.IADD R9, R55, 0x1, R64 ;  /* 0x0000000137097824 */ /* 0x000fc800078e0240 */
[----:B------:R-:W-:Y:S02]  /*3cf0*/  IMAD R11, R223, 0x200, R8 ;  /* 0x00000200df0b7824 */ /* 0x000fe400078e0208 */
[----:B------:R-:W-:Y:S02]  /*3d00*/  IMAD R9, R9, 0x2, R2 ;  /* 0x0000000209097824 */ /* 0x000fe400078e0202 */
[----:B------:R-:W-:-:S04]  /*3d10*/  IMAD.IADD R11, R64, 0x1, R11 ;  /* 0x00000001400b7824 */ /* 0x000fc800078e020b */
[----:B------:R-:W-:Y:S02]  /*3d20*/  IMAD R12, R11, 0x2, R2 ;  /* 0x000000020b0c7824 */ /* 0x000fe400078e0202 */
        /* <DEDUP_REMOVED lines=15> */
[----:B------:R-:W-:Y:S02]  /*3e20*/  HADD2.F32 R76, -RZ, R76.H0_H0 ;  /* 0x2000004cff4c7230 */ /* 0x000fe40000004100 */
[----:B------:R-:W-:Y:S01]  /*3e30*/  FFMA.FTZ R64, R64, R69, R71 ;  /* 0x0000004540407223 */ /* 0x000fe20000010047 */
[----:B------:R-:W-:Y:S01]  /*3e40*/  HADD2.F32 R69, -RZ, R13.H1_H1 ;  /* 0x3000000dff457230 */ /* 0x000fe20000004100 */
[----:B------:R-:W-:Y:S01]  /*3e50*/  SHF.R.U32.HI R71, RZ, 0x10, R27 ;  /* 0x00000010ff477819 */ /* 0x000fe2000001161b */
[----:B------:R-:W-:Y:S01]  /*3e60*/  HADD2.F32 R13, -RZ, R9.H1_H1 ;  /* 0x30000009ff0d7230 */ /* 0x000fe20000004100 */
[----:B------:R-:W-:Y:S01]  /*3e70*/  SHF.R.U32.HI R73, RZ, 0x10, R7 ;  /* 0x00000010ff497819 */ /* 0x000fe20000011607 */
[----:B------:R-:W-:Y:S02]  /*3e80*/  HADD2.F32 R25, -RZ, R75.H0_H0 ;  /* 0x2000004bff197230 */ /* 0x000fe40000004100 */
[----:B------:R-:W-:Y:S01]  /*3e90*/  FMUL.FTZ R74, R69, R72 ;  /* 0x00000048454a7220 */ /* 0x000fe20000410000 */
[----:B------:R-:W-:-:S02]  /*3ea0*/  HADD2.F32 R71, -RZ, R71.H0_H0 ;  /* 0x20000047ff477230 */ /* 0x000fc40000004100 */
[C---:B------:R-:W-:Y:S01]  /*3eb0*/  FMUL.FTZ R72, R13.reuse, R72 ;  /* 0x000000480d487220 */ /* 0x040fe20000410000 */
[----:B------:R-:W-:Y:S01]  /*3ec0*/  SHF.R.U64 R4, R4, 0x10, R5 ;  /* 0x0000001004047819 */ /* 0x000fe20000001205 */
[-C--:B------:R-:W-:Y:S01]  /*3ed0*/  FFMA.FTZ R13, R13, R70.reuse, -R74 ;  /* 0x000000460d0d7223 */ /* 0x080fe2000001084a */
[----:B------:R-:W-:Y:S02]  /*3ee0*/  HADD2.F32 R24, -RZ, R24.H0_H0 ;  /* 0x20000018ff187230 */ /* 0x000fe40000004100 */
[----:B------:R-:W-:Y:S01]  /*3ef0*/  FFMA.FTZ R9, R69, R70, R72 ;  /* 0x0000004645097223 */ /* 0x000fe20000010048 */
[----:B------:R-:W-:Y:S01]  /*3f00*/  IMAD.MOV.U32 R70, RZ, RZ, R15 ;  /* 0x000000ffff467224 */ /* 0x000fe200078e000f */
[----:B------:R-:W-:Y:S01]  /*3f10*/  SHF.R.U64 R26, R26, 0x10, R27 ;  /* 0x000000101a1a7819 */ /* 0x000fe2000000121b */
[----:B------:R-:W-:Y:S01]  /*3f20*/  IMAD.MOV.U32 R69, RZ, RZ, R11 ;  /* 0x000000ffff457224 */ /* 0x000fe200078e000b */
[----:B------:R-:W-:Y:S01]  /*3f30*/  SHF.R.U64 R7, R6, 0x10, R7 ;  /* 0x0000001006077819 */ /* 0x000fe20000001207 */
[----:B------:R-:W-:Y:S01]  /*3f40*/  HADD2.F32 R72, -RZ, R78.H0_H0 ;  /* 0x2000004eff487230 */ /* 0x000fe20000004100 */
[----:B------:R-:W-:Y:S01]  /*3f50*/  F2FP.F16.F32.PACK_AB R13, R13, R68 ;  /* 0x000000440d0d723e */ /* 0x000fe200000000ff */
[----:B------:R-:W-:Y:S01]  /*3f60*/  HADD2.F32 R11, -RZ, R70.H0_H0 ;  /* 0x20000046ff0b7230 */ /* 0x000fe20000004100 */
[----:B------:R-:W-:Y:S01]  /*3f70*/  F2FP.F16.F32.PACK_AB R64, R9, R64 ;  /* 0x000000400940723e */ /* 0x000fe200000000ff */
[----:B------:R-:W-:-:S02]  /*3f80*/  HADD2.F32 R15, -RZ, R69.H0_H0 ;  /* 0x20000045ff0f7230 */ /* 0x000fc40000004100 */
[----:B------:R-:W-:Y:S02]  /*3f90*/  HADD2.F32 R70, -RZ, R70.H1_H1 ;  /* 0x30000046ff467230 */ /* 0x000fe40000004100 */
[-C--:B------:R-:W-:Y:S01]  /*3fa0*/  FMUL.FTZ R74, R11, R76.reuse ;  /* 0x0000004c0b4a7220 */ /* 0x080fe20000410000 */
[----:B------:R-:W-:Y:S02]  /*3fb0*/  HADD2.F32 R4, -RZ, R4.H0_H0 ;  /* 0x20000004ff047230 */ /* 0x000fe40000004100 */
[C---:B------:R-:W-:Y:S01]  /*3fc0*/  FMUL.FTZ R76, R15.reuse, R76 ;  /* 0x0000004c0f4c7220 */ /* 0x040fe20000410000 */
[----:B------:R-:W-:Y:S02]  /*3fd0*/  HADD2.F32 R27, -RZ, R77.H1_H1 ;  /* 0x3000004dff1b7230 */ /* 0x000fe40000004100 */
[-C--:B------:R-:W-:Y:S01]  /*3fe0*/  FFMA.FTZ R15, R15, R72.reuse, -R74 ;  /* 0x000000480f0f7223 */ /* 0x080fe2000001084a */
[----:B------:R-:W-:Y:S02]  /*3ff0*/  HADD2.F32 R7, -RZ, R7.H0_H0 ;  /* 0x20000007ff077230 */ /* 0x000fe40000004100 */
[----:B------:R-:W-:Y:S01]  /*4000*/  FFMA.FTZ R11, R11, R72, R76 ;  /* 0x000000480b0b7223 */ /* 0x000fe2000001004c */
[----:B------:R-:W-:-:S02]  /*4010*/  HADD2.F32 R72, -RZ, R69.H1_H1 ;  /* 0x30000045ff487230 */ /* 0x000fc40000004100 */
[----:B------:R-:W-:Y:S02]  /*4020*/  HADD2.F32 R69, -RZ, R73.H0_H0 ;  /* 0x20000049ff457230 */ /* 0x000fe40000004100 */
[-C--:B------:R-:W-:Y:S01]  /*4030*/  FMUL.FTZ R73, R70, R71.reuse ;  /* 0x0000004746497220 */ /* 0x080fe20000410000 */
[----:B------:R-:W-:Y:S02]  /*4040*/  IMAD.MOV.U32 R9, RZ, RZ, R13 ;  /* 0x000000ffff097224 */ /* 0x000fe400078e000d */
[C---:B------:R-:W-:Y:S01]  /*4050*/  FMUL.FTZ R71, R72.reuse, R71 ;  /* 0x0000004748477220 */ /* 0x040fe20000410000 */
[----:B------:R-:W-:Y:S02]  /*4060*/  IMAD.MOV.U32 R13, RZ, RZ, R64 ;  /* 0x000000ffff0d7224 */ /* 0x000fe400078e0040 */
[-C--:B------:R-:W-:Y:S01]  /*4070*/  FFMA.FTZ R72, R72, R69.reuse, -R73 ;  /* 0x0000004548487223 */ /* 0x080fe20000010849 */
[----:B------:R-:W-:Y:S02]  /*4080*/  HADD2.F32 R73, -RZ, R75.H1_H1 ;  /* 0x3000004bff497230 */ /* 0x000fe40000004100 */
[----:B------:R-:W-:Y:S01]  /*4090*/  FFMA.FTZ R70, R70, R69, R71 ;  /* 0x0000004546467223 */ /* 0x000fe20000010047 */
[----:B------:R-:W-:-:S02]  /*40a0*/  IMAD.MOV.U32 R69, RZ, RZ, R12 ;  /* 0x000000ffff457224 */ /* 0x000fc400078e000c */
[----:B------:R-:W-:Y:S01]  /*40b0*/  IMAD.MOV.U32 R71, RZ, RZ, R8 ;  /* 0x000000ffff477224 */ /* 0x000fe200078e0008 */
[----:B------:R-:W-:Y:S02]  /*40c0*/  F2FP.F16.F32.PACK_AB R15, R72, R15 ;  /* 0x0000000f480f723e */ /* 0x000fe400000000ff */
[----:B------:R-:W-:Y:S01]  /*40d0*/  HADD2.F32 R8, -RZ, R69.H0_H0 ;  /* 0x20000045ff087230 */ /* 0x000fe20000004100 */
[----:B------:R-:W-:Y:S01]  /*40e0*/  F2FP.F16.F32.PACK_AB R70, R70, R11 ;  /* 0x0000000b4646723e */ /* 0x000fe200000000ff */
[--C-:B------:R-:W-:Y:S02]  /*40f0*/  HADD2.F32 R12, -RZ, R71.reuse.H0_H0 ;  /* 0x20000047ff0c7230 */ /* 0x100fe40000004100 */
[----:B------:R-:W-:Y:S02]  /*4100*/  HADD2.F32 R5, -RZ, R71.H1_H1 ;  /* 0x30000047ff057230 */ /* 0x000fe40000004100 */
[----:B------:R-:W-:Y:S01]  /*4110*/  FMUL.FTZ R75, R8, R73 ;  /* 0x00000049084b7220 */ /* 0x000fe20000410000 */
[----:B------:R-:W-:-:S02]  /*4120*/  IMAD.MOV.U32 R11, RZ, RZ, R15 ;  /* 0x000000ffff0b7224 */ /* 0x000fc400078e000f */
[C---:B------:R-:W-:Y:S01]  /*4130*/  FMUL.FTZ R73, R12.reuse, R73 ;  /* 0x000000490c497220 */ /* 0x040fe20000410000 */
[----:B------:R-:W-:Y:S02]  /*4140*/  IMAD.MOV.U32 R15, RZ, RZ, R70 ;  /* 0x000000ffff0f7224 */ /* 0x000fe400078e0046 */
        /* <DEDUP_REMOVED lines=16> */
[----:B------:R-:W-:Y:S02]  /*4250*/  IMAD.MOV.U32 R8, RZ, RZ, R12 ;  /* 0x000000ffff087224 */ /* 0x000fe400078e000c */
[C---:B------:R-:W-:Y:S01]  /*4260*/  FMUL.FTZ R69, R4.reuse, R69 ;  /* 0x0000004504457220 */ /* 0x040fe20000410000 */
[-C--:B------:R-:W-:Y:S01]  /*4270*/  FFMA.FTZ R4, R4, R27.reuse, -R71 ;  /* 0x0000001b04047223 */ /* 0x080fe20000010847 */
[----:B------:R-:W-:Y:S02]  /*4280*/  IMAD.MOV.U32 R12, RZ, RZ, R25 ;  /* 0x000000ffff0c7224 */ /* 0x000fe400078e0019 */
        /* <DEDUP_REMOVED lines=8> */
[----:B------:R-:W-:Y:S02]  /*4310*/  IMAD.MOV.U32 R10, RZ, RZ, R14 ;  /* 0x000000ffff0a7224 */ /* 0x000fe400078e000e */
[----:B------:R-:W-:-:S07]  /*4320*/  IMAD.MOV.U32 R14, RZ, RZ, R27 ;  /* 0x000000ffff0e7224 */ /* 0x000fce00078e001b */
.L_x_4486:
[----:B------:R-:W-:Y:S05]  /*4330*/  BSYNC B1 ;  /* 0x0000000000017941 */ /* 0x000fea0003800000 */
.L_x_4485:
        /* <DEDUP_REMOVED lines=10> */
.L_x_4466:
[----:B------:R-:W-:-:S06]  /*43e0*/  UISETP.NE.AND UP0, UPT, UR37, 0x3, UPT ;  /* 0x000000032500788c */ /* 0x000fcc000bf05270 */
[----:B------:R-:W-:-:S13]  /*43f0*/  PLOP3.LUT P3, PT, PT, PT, UP0, 0x80, 0x0 ;  /* 0x000000000000781c */ /* 0x000fda0003f6f008 */
[----:B------:R-:W-:Y:S05]  /*4400*/  @!P3 BRA `(.L_x_4487) ;  /* 0x000000000004b947 */ /* 0x000fea0003800000 */
[----:B------:R-:W-:Y:S01]  /*4410*/  BPT.TRAP 0x1 ;  /* 0x000000040000795c */ /* 0x000fe20000300000 */
.L_x_4487:
[----:B------:R-:W-:Y:S01]  /*4420*/  IMAD R58, R23, 0x8, R2 ;  /* 0x00000008173a7824 */ /* 0x000fe200078e0202 */
[----:B------:R-:W-:Y:S01]  /*4430*/  SHF.L.U32 R65, R188, 0x1f, RZ ;  /* 0x0000001fbc417819 */ /* 0x000fe200000006ff */
[----:B------:R-:W-:Y:S01]  /*4440*/  BSSY B1, `(.L_x_4488) ;  /* 0x0000004000017945 */ /* 0x000fe20003800000 */
[----:B------:R-:W-:Y:S02]  /*4450*/  SHF.R.S32.HI R62, RZ, 0x1f, R60 ;  /* 0x0000001fff3e7819 */ /* 0x000fe4000001143c */
[----:B------:R-:W1:Y:S02]  /*4460*/  SYNCS.PHASECHK.TRANS64.TRYWAIT P2, [R58+URZ+0x38890], R65 ;  /* 0x038890413a0075a7 */ /* 0x000e64000804017f */
[----:B-1----:R-:W-:Y:S05]  /*4470*/  @!P2 BRA `(.L_x_4489) ;  /* 0x000001a00048a947 */ /* 0x002fea0003800000 */
.L_x_4729:
[----:B------:R-:W-:Y:S05]  /*4480*/  BSYNC B1 ;  /* 0x0000000000017941 */ /* 0x000fea0003800000 */
.L_x_4488:
        /* <DEDUP_REMOVED lines=24> */
.L_x_4733:
        /* <DEDUP_REMOVED lines=18> */
.L_x_4474:
[----:B------:R-:W-:Y:S05]  /*4730*/  BSYNC B0 ;  /* 0x0000000000007941 */ /* 0x000fea0003800000 */
.L_x_4465:
        /* <DEDUP_REMOVED lines=17> */
.L_x_4492:
[----:B------:R-:W-:Y:S05]  /*4850*/  BSYNC B0 ;  /* 0x0000000000007941 */ /* 0x000fea0003800000 */
.L_x_4491:
[----:B------:R-:W1:Y:S01]  /*4860*/  SYNCS.PHASECHK.TRANS64.TRYWAIT P3, [R58+URZ+0x388b0], R65 ;  /* 0x0388b0413a0075a7 */ /* 0x000e62000806017f */
[----:B------:R-:W-:Y:S04]  /*4870*/  BSSY B0, `(.L_x_4493) ;  /* 0x0000002000007945 */ /* 0x000fe80003800000 */
[----:B-1----:R-:W-:Y:S05]  /*4880*/  @!P3 BRA `(.L_x_4494) ;  /* 0x0000019c009cb947 */ /* 0x002fea0003800000 */
.L_x_4734:
[----:B------:R-:W-:Y:S05]  /*4890*/  BSYNC B0 ;  /* 0x0000000000007941 */ /* 0x000fea0003800000 */
.L_x_4493:
        /* <DEDUP_REMOVED lines=21> */
[----:B------:R-:W4:Y:S04]  /*49f0*/  LDL R64, [R1] ;  /* 0x0000000001407983 */ /* 0x000f280000100800 */
[----:B------:R-:W5:Y:S04]  /*4a00*/  LDL R57, [R1+0x4] ;  /* 0x0000040001397983 */ /* 0x000f680000100800 */
[----:B------:R-:W5:Y:S01]  /*4a10*/  LDL R56, [R1+0x8] ;  /* 0x0000080001387983 */ /* 0x000f620000100800 */
[----:B------:R-:W-:Y:S01]  /*4a20*/  LOP3.LUT P3, RZ, R191, 0x4, RZ, 0xc0, !PT ;  /* 0x00000004bfff7812 */ /* 0x000fe2000786c0ff */
[----:B------:R-:W-:Y:S01]  /*4a30*/  IMAD R5, R23, 0x8000, R46 ;  /* 0x0000800017057824 */ /* 0x000fe200078e022e */
[----:B------:R-:W-:Y:S01]  /*4a40*/  ULDC UR4, c[0x0][0x320] ;  /* 0x0000c80000047ab9 */ /* 0x000fe20000000800 */
[----:B------:R-:W5:Y:S02]  /*4a50*/  LDL R27, [R1+0xc] ;  /* 0x00000c00011b7983 */ /* 0x000f640000100800 */
[----:B------:R-:W-:-:S02]  /*4a60*/  VIADD R15, R5, 0x20 ;  /* 0x00000020050f7836 */ /* 0x000fc40000000000 */
[----:B------:R-:W5:Y:S01]  /*4a70*/  LDL R26, [R1+0x10] ;  /* 0x00001000011a7983 */ /* 0x000f620000100800 */
[C-C-:B---3--:R-:W-:Y:S01]  /*4a80*/  IMAD R14, R5.reuse, 0x2, R2.reuse ;  /* 0x00000002050e7824 */ /* 0x148fe200078e0202 */
[----:B------:R-:W-:Y:S02]  /*4a90*/  ISETP.GE.AND P5, PT, R22, UR4, PT ;  /* 0x0000000416007c0c */ /* 0x000fe4000bfa6270 */
[----:B------:R-:W3:Y:S02]  /*4aa0*/  LDL R61, [R1+0x14] ;  /* 0x00001400013d7983 */ /* 0x000ee40000100800 */
[----:B------:R-:W-:Y:S01]  /*4ab0*/  @P3 VIADD R15, R5, 0xffffffe0 ;  /* 0xffffffe0050f3836 */ /* 0x000fe20000000000 */
[----:B------:R-:W-:Y:S01]  /*4ac0*/  ISETP.GE.AND P3, PT, R18, UR4, PT ;  /* 0x0000000412007c0c */ /* 0x000fe2000bf66270 */
[----:B------:R-:W3:Y:S02]  /*4ad0*/  LDL R60, [R1+0x18] ;  /* 0x00001800013c7983 */ /* 0x000ee40000100800 */
[----:B------:R-:W-:-:S02]  /*4ae0*/  IMAD R15, R15, 0x2, R2 ;  /* 0x000000020f0f7824 */ /* 0x000fc400078e0202 */
[----:B------:R-:W3:Y:S08]  /*4af0*/  LDL R59, [R1+0x1c] ;  /* 0x00001c00013b7983 */ /* 0x000ef00000100800 */
[----:B------:R-:W1:Y:S01]  /*4b00*/  @!P3 LDS.128 R4, [R14+0x400] ;  /* 0x000400000e04b984 */ /* 0x000e620000000c00 */
[----:B0-----:R-:W-:-:S04]  /*4b10*/  @!P3 LEA R8, P4, R18, R25, 0x1 ;  /* 0x000000191208b211 */ /* 0x001fc800078808ff */
[----:B--2---:R-:W-:Y:S02]  /*4b20*/  @!P3 LEA.HI.X R9, R18, R24, R19, 0x1, P4 ;  /* 0x000000181209b211 */ /* 0x004fe400020f0c13 */
[----:B------:R-:W-:-:S04]  /*4b30*/  @!P5 LEA R12, P4, R22, R25, 0x1 ;  /* 0x00000019160cd211 */ /* 0x000fc800078808ff */
[----:B------:R-:W-:Y:S02]  /*4b40*/  @!P5 LEA.HI.X R13, R22, R24, R193, 0x1, P4 ;  /* 0x00000018160dd211 */ /* 0x000fe400020f0cc1 */
[C---:B------:R-:W-:Y:S01]  /*4b50*/  ISETP.GE.AND P4, PT, R214.reuse, UR4, PT ;  /* 0x00000004d6007c0c */ /* 0x040fe2000bf86270 */
[----:B-1----:R0:W-:Y:S04]  /*4b60*/  @!P3 ST.E.128 desc[UR42][R8.64], R4 ;  /* 0x000000040800b985 */ /* 0x0021e8000c101d2a */
[----:B------:R-:W1:Y:S08]  /*4b70*/  @!P5 LDS.128 R4, [R15+0x400] ;  /* 0x000400000f04d984 */ /* 0x000e700000000c00 */
[----:B0-----:R-:W-:-:S05]  /*4b80*/  @!P4 LEA R8, P3, R214, R25, 0x1 ;  /* 0x00000019d608c211 */ /* 0x001fca00078608ff */
[----:B------:R-:W-:Y:S01]  /*4b90*/  @!P4 IMAD.X R9, R24, 0x1, R228, P3 ;  /* 0x000000011809c824 */ /* 0x000fe200018e06e4 */
[----:B------:R-:W-:-:S13]  /*4ba0*/  ISETP.GE.AND P3, PT, R213, UR4, PT ;  /* 0x00000004d5007c0c */ /* 0x000fda000bf66270 */
[----:B------:R-:W-:-:S05]  /*4bb0*/  @!P3 LEA R10, P6, R213, R25, 0x1 ;  /* 0x00000019d50ab211 */ /* 0x000fca00078c08ff */
[----:B------:R-:W-:Y:S01]  /*4bc0*/  @!P3 IMAD.X R11, R24, 0x1, R229, P6 ;  /* 0x00000001180bb824 */ /* 0x000fe200030e06e5 */
[----:B-1----:R0:W-:Y:S01]  /*4bd0*/  @!P5 ST.E.128 desc[UR42][R12.64], R4 ;  /* 0x000000040c00d985 */ /* 0x0021e2000c101d2a */
[----:B------:R-:W-:-:S03]  /*4be0*/  ISETP.GE.AND P5, PT, R212, UR4, PT ;  /* 0x00000004d4007c0c */ /* 0x000fc6000bfa6270 */
[----:B------:R-:W1:Y:S10]  /*4bf0*/  @!P4 LDS.128 R4, [R14+0x2400] ;  /* 0x002400000e04c984 */ /* 0x000e740000000c00 */
[----:B0-----:R-:W-:Y:S01]  /*4c00*/  @!P5 LEA R12, P6, R212, R25, 0x1 ;  /* 0x00000019d40cd211 */ /* 0x001fe200078c08ff */
[----:B-1----:R-:W-:Y:S04]  /*4c10*/  @!P4 ST.E.128 desc[UR42][R8.64], R4 ;  /* 0x000000040800c985 */ /* 0x002fe8000c101d2a */
[----:B------:R-:W0:Y:S01]  /*4c20*/  @!P3 LDS.128 R4, [R15+0x2400] ;  /* 0x002400000f04b984 */ /* 0x000e220000000c00 */
[----:B------:R-:W-:-:S03]  /*4c30*/  ISETP.GE.AND P4, PT, R211, UR4, PT ;  /* 0x00000004d3007c0c */ /* 0x000fc6000bf86270 */
[----:B0-----:R-:W-:Y:S04]  /*4c40*/  @!P3 ST.E.128 desc[UR42][R10.64], R4 ;  /* 0x000000040a00b985 */ /* 0x001fe8000c101d2a */
[----:B------:R-:W0:Y:S01]  /*4c50*/  @!P5 LDS.128 R4, [R14+0x4400] ;  /* 0x004400000e04d984 */ /* 0x000e220000000c00 */
[----:B------:R-:W-:Y:S01]  /*4c60*/  ISETP.GE.AND P3, PT, R210, UR4, PT ;  /* 0x00000004d2007c0c */ /* 0x000fe2000bf66270 */
[----:B----4-:R-:W-:-:S05]  /*4c70*/  @!P5 IMAD.X R13, R24, 0x1, R64, P6 ;  /* 0x00000001180dd824 */ /* 0x010fca00030e0640 */
[----:B0-----:R-:W-:Y:S04]  /*4c80*/  @!P5 ST.E.128 desc[UR42][R12.64], R4 ;  /* 0x000000040c00d985 */ /* 0x001fe8000c101d2a */
[----:B------:R-:W0:Y:S01]  /*4c90*/  @!P4 LDS.128 R4, [R15+0x4400] ;  /* 0x004400000f04c984 */ /* 0x000e220000000c00 */
[----:B------:R-:W-:-:S05]  /*4ca0*/  @!P4 LEA R8, P6, R211, R25, 0x1 ;  /* 0x00000019d308c211 */ /* 0x000fca00078c08ff */
[----:B-----5:R-:W-:Y:S02]  /*4cb0*/  @!P4 IMAD.X R9, R24, 0x1, R57, P6 ;  /* 0x000000011809c824 */ /* 0x020fe400030e0639 */
[----:B------:R-:W2:Y:S01]  /*4cc0*/  LDL R57, [R1+0x20] ;  /* 0x0000200001397983 */ /* 0x000ea20000100800 */
[----:B------:R-:W-:-:S05]  /*4cd0*/  @!P3 LEA R10, P6, R210, R25, 0x1 ;  /* 0x00000019d20ab211 */ /* 0x000fca00078c08ff */
[----:B------:R-:W-:Y:S02]  /*4ce0*/  @!P3 IMAD.X R11, R24, 0x1, R56, P6 ;  /* 0x00000001180bb824 */ /* 0x000fe400030e0638 */
[----:B------:R-:W4:Y:S04]  /*4cf0*/  LDL R56, [R1+0x24] ;  /* 0x0000240001387983 */ /* 0x000f280000100800 */
[----:B0-----:R-:W-:Y:S04]  /*4d00*/  @!P4 ST.E.128 desc[UR42][R8.64], R4 ;  /* 0x000000040800c985 */ /* 0x001fe8000c101d2a */
[----:B------:R-:W0:Y:S01]  /*4d10*/  @!P3 LDS.128 R4, [R14+0x6400] ;  /* 0x006400000e04b984 */ /* 0x000e220000000c00 */
[----:B------:R-:W-:-:S13]  /*4d20*/  ISETP.GE.AND P5, PT, R209, UR4, PT ;  /* 0x00000004d1007c0c */ /* 0x000fda000bfa6270 */
[----:B------:R-:W-:Y:S01]  /*4d30*/  @!P5 LEA R12, P6, R209, R25, 0x1 ;  /* 0x00000019d10cd211 */ /* 0x000fe200078c08ff */
[----:B0-----:R-:W-:Y:S04]  /*4d40*/  @!P3 ST.E.128 desc[UR42][R10.64], R4 ;  /* 0x000000040a00b985 */ /* 0x001fe8000c101d2a */
[----:B------:R-:W0:Y:S01]  /*4d50*/  @!P5 LDS.128 R4, [R15+0x6400] ;  /* 0x006400000f04d984 */ /* 0x000e220000000c00 */
[----:B------:R-:W-:-:S03]  /*4d60*/  @!P5 IMAD.X R13, R24, 0x1, R27, P6 ;  /* 0x00000001180dd824 */ /* 0x000fc600030e061b */
[----:B------:R-:W5:Y:S01]  /*4d70*/  LDL R27, [R1+0x28] ;  /* 0x00002800011b7983 */ /* 0x000f620000100800 */
[----:B------:R-:W-:-:S13]  /*4d80*/  ISETP.GE.AND P4, PT, R208, UR4, PT ;  /* 0x00000004d0007c0c */ /* 0x000fda000bf86270 */
[----:B------:R-:W-:Y:S01]  /*4d90*/  @!P4 LEA R8, P6, R208, R25, 0x1 ;  /* 0x00000019d008c211 */ /* 0x000fe200078c08ff */
[----:B0-----:R-:W-:Y:S04]  /*4da0*/  @!P5 ST.E.128 desc[UR42][R12.64], R4 ;  /* 0x000000040c00d985 */ /* 0x001fe8000c101d2a */
[----:B------:R-:W0:Y:S01]  /*4db0*/  @!P4 LDS.128 R4, [R14+0x8400] ;  /* 0x008400000e04c984 */ /* 0x000e220000000c00 */
[----:B------:R-:W-:-:S03]  /*4dc0*/  @!P4 IMAD.X R9, R24, 0x1, R26, P6 ;  /* 0x000000011809c824 */ /* 0x000fc600030e061a */
[----:B------:R-:W5:Y:S01]  /*4dd0*/  LDL R26, [R1+0x2c] ;  /* 0x00002c00011a7983 */ /* 0x000f620000100800 */
[C---:B------:R-:W-:Y:S02]  /*4de0*/  ISETP.GE.AND P3, PT, R207.reuse, UR4, PT ;  /* 0x00000004cf007c0c */ /* 0x040fe4000bf66270 */
[----:B------:R-:W-:Y:S01]  /*4df0*/  ISETP.GE.AND P5, PT, R206, UR4, PT ;  /* 0x00000004ce007c0c */ /* 0x000fe2000bfa6270 */
[----:B0-----:R-:W-:Y:S10]  /*4e00*/  @!P4 ST.E.128 desc[UR42][R8.64], R4 ;  /* 0x000000040800c985 */ /* 0x001ff4000c101d2a */
[----:B------:R-:W0:Y:S01]  /*4e10*/  @!P3 LDS.128 R4, [R15+0x8400] ;  /* 0x008400000f04b984 */ /* 0x000e220000000c00 */
[----:B------:R-:W-:-:S05]  /*4e20*/  @!P3 LEA R10, P6, R207, R25, 0x1 ;  /* 0x00000019cf0ab211 */ /* 0x000fca00078c08ff */
[----:B---3--:R-:W-:Y:S01]  /*4e30*/  @!P3 IMAD.X R11, R24, 0x1, R61, P6 ;  /* 0x00000001180bb824 */ /* 0x008fe200030e063d */
[----:B------:R-:W-:Y:S02]  /*4e40*/  ISETP.GE.AND P4, PT, R203, UR4, PT ;  /* 0x00000004cb007c0c */ /* 0x000fe4000bf86270 */
[----:B------:R-:W-:Y:S02]  /*4e50*/  @!P5 LEA R12, P6, R206, R25, 0x1 ;  /* 0x00000019ce0cd211 */ /* 0x000fe400078c08ff */
[----:B0-----:R-:W-:Y:S04]  /*4e60*/  @!P3 ST.E.128 desc[UR42][R10.64], R4 ;  /* 0x000000040a00b985 */ /* 0x001fe8000c101d2a */
[----:B------:R-:W0:Y:S01]  /*4e70*/  @!P5 LDS.128 R4, [R14+0xa400] ;  /* 0x00a400000e04d984 */ /* 0x000e220000000c00 */
[----:B------:R-:W-:Y:S01]  /*4e80*/  @!P5 IMAD.X R13, R24, 0x1, R60, P6 ;  /* 0x00000001180dd824 */ /* 0x000fe200030e063c */
[----:B------:R-:W-:-:S03]  /*4e90*/  ISETP.GE.AND P3, PT, R202, UR4, PT ;  /* 0x00000004ca007c0c */ /* 0x000fc6000bf66270 */
[----:B------:R-:W-:Y:S01]  /*4ea0*/  @!P4 LEA R8, P6, R203, R25, 0x1 ;  /* 0x00000019cb08c211 */ /* 0x000fe200078c08ff */
[----:B0-----:R-:W-:Y:S04]  /*4eb0*/  @!P5 ST.E.128 desc[UR42][R12.64], R4 ;  /* 0x000000040c00d985 */ /* 0x001fe8000c101d2a */
[----:B------:R-:W0:Y:S01]  /*4ec0*/  @!P4 LDS.128 R4, [R15+0xa400] ;  /* 0x00a400000f04c984 */ /* 0x000e220000000c00 */
[----:B------:R-:W-:Y:S01]  /*4ed0*/  @!P4 IMAD.X R9, R24, 0x1, R59, P6 ;  /* 0x000000011809c824 */ /* 0x000fe200030e063b */
[----:B------:R-:W-:-:S03]  /*4ee0*/  ISETP.GE.AND P5, PT, R218, UR4, PT ;  /* 0x00000004da007c0c */ /* 0x000fc6000bfa6270 */
[----:B------:R-:W-:Y:S01]  /*4ef0*/  @!P3 LEA R10, P6, R202, R25, 0x1 ;  /* 0x00000019ca0ab211 */ /* 0x000fe200078c08ff */
[----:B0-----:R-:W-:Y:S04]  /*4f00*/  @!P4 ST.E.128 desc[UR42][R8.64], R4 ;  /* 0x000000040800c985 */ /* 0x001fe8000c101d2a */
[----:B------:R-:W0:Y:S01]  /*4f10*/  @!P3 LDS.128 R4, [R14+0xc400] ;  /* 0x00c400000e04b984 */ /* 0x000e220000000c00 */
[----:B--2---:R-:W-:Y:S01]  /*4f20*/  @!P3 IMAD.X R11, R24, 0x1, R57, P6 ;  /* 0x00000001180bb824 */ /* 0x004fe200030e0639 */
[----:B------:R-:W-:-:S03]  /*4f30*/  ISETP.GE.AND P4, PT, R217, UR4, PT ;  /* 0x00000004d9007c0c */ /* 0x000fc6000bf86270 */
[----:B------:R-:W-:Y:S01]  /*4f40*/  @!P5 LEA R12, P6, R218, R25, 0x1 ;  /* 0x00000019da0cd211 */ /* 0x000fe200078c08ff */
[----:B0-----:R-:W-:Y:S04]  /*4f50*/  @!P3 ST.E.128 desc[UR42][R10.64], R4 ;  /* 0x000000040a00b985 */ /* 0x001fe8000c101d2a */
[----:B------:R-:W0:Y:S01]  /*4f60*/  @!P5 LDS.128 R4, [R15+0xc400] ;  /* 0x00c400000f04d984 */ /* 0x000e220000000c00 */
[----:B----4-:R-:W-:Y:S01]  /*4f70*/  @!P5 IMAD.X R13, R24, 0x1, R56, P6 ;  /* 0x00000001180dd824 */ /* 0x010fe200030e0638 */
[----:B------:R-:W-:-:S03]  /*4f80*/  ISETP.GE.AND P3, PT, R216, UR4, PT ;  /* 0x00000004d8007c0c */ /* 0x000fc6000bf66270 */
[----:B------:R-:W-:Y:S01]  /*4f90*/  @!P4 LEA R8, P6, R217, R25, 0x1 ;  /* 0x00000019d908c211 */ /* 0x000fe200078c08ff */
[----:B0-----:R-:W-:Y:S04]  /*4fa0*/  @!P5 ST.E.128 desc[UR42][R12.64], R4 ;  /* 0x000000040c00d985 */ /* 0x001fe8000c101d2a */
[----:B------:R-:W0:Y:S01]  /*4fb0*/  @!P4 LDS.128 R4, [R14+0xe400] ;  /* 0x00e400000e04c984 */ /* 0x000e220000000c00 */
[----:B-----5:R-:W-:-:S04]  /*4fc0*/  @!P4 IMAD.X R9, R24, 0x1, R27, P6 ;  /* 0x000000011809c824 */ /* 0x020fc800030e061b */
[----:B------:R-:W-:Y:S01]  /*4fd0*/  @!P3 LEA R10, P6, R216, R25, 0x1 ;  /* 0x00000019d80ab211 */ /* 0x000fe200078c08ff */
[----:B0-----:R-:W-:Y:S04]  /*4fe0*/  @!P4 ST.E.128 desc[UR42][R8.64], R4 ;  /* 0x000000040800c985 */ /* 0x001fe8000c101d2a */
[----:B------:R-:W0:Y:S01]  /*4ff0*/  @!P3 LDS.128 R4, [R15+0xe400] ;  /* 0x00e400000f04b984 */ /* 0x000e220000000c00 */
[----:B------:R-:W-:-:S05]  /*5000*/  @!P3 IMAD.X R11, R24, 0x1, R26, P6 ;  /* 0x00000001180bb824 */ /* 0x000fca00030e061a */
[----:B0-----:R4:W-:Y:S02]  /*5010*/  @!P3 ST.E.128 desc[UR42][R10.64], R4 ;  /* 0x000000040a00b985 */ /* 0x0019e4000c101d2a */
.L_x_4496:
[----:B------:R-:W-:Y:S05]  /*5020*/  BSYNC B0 ;  /* 0x0000000000007941 */ /* 0x000fea0003800000 */
.L_x_4495:
        /* <DEDUP_REMOVED lines=17> */
.L_x_4460:
[----:B------:R-:W-:Y:S04]  /*5140*/  BSSY B0, `(.L_x_4498) ;  /* 0x0000004000007945 */ /* 0x000fe80003800000 */
[----:B------:R-:W-:Y:S05]  /*5150*/  @P2 BRA `(.L_x_4499) ;  /* 0x0000000000082947 */ /* 0x000fea0003800000 */
[----:B------:R-:W4:Y:S02]  /*5160*/  FENCE.VIEW.ASYNC.G ;  /* 0x00000000000073c6 */ /* 0x000f240000000100 */
[----:B----4-:R-:W-:Y:S06]  /*5170*/  BAR.ARV 0xc, 0x180 ;  /* 0x0306000000007b1d */ /* 0x010fec0000002000 */
.L_x_4499:
[----:B------:R-:W-:Y:S05]  /*5180*/  BSYNC B0 ;  /* 0x0000000000007941 */ /* 0x000fea0003800000 */
.L_x_4498:
        /* <DEDUP_REMOVED lines=10> */
[----:B------:R-:W-:-:S11]  /*5230*/  IMAD.MOV.U32 R3, RZ, RZ, RZ ;  /* 0x000000ffff037224 */ /* 0x000fd600078e00ff */
[----:B------:R-:W-:Y:S05]  /*5240*/  @!P2 BRA `(.L_x_4503) ;  /* 0x000000000068a947 */ /* 0x000fea0003800000 */
[-C--:B------:R-:W-:Y:S02]  /*5250*/  IABS R6, R10.reuse ;  /* 0x0000000a00067213 */ /* 0x080fe40000000000 */
[----:B------:R-:W-:Y:S02]  /*5260*/  IADD3 R0, R169, -0x1, R10 ;  /* 0xffffffffa9007810 */ /* 0x000fe40007ffe00a */
[----:B------:R-:W4:Y:S01]  /*5270*/  I2F.RP R3, R6 ;  /* 0x0000000600037306 */ /* 0x000f220000209400 */
[----:B------:R-:W-:Y:S02]  /*5280*/  IABS R9, R10 ;  /* 0x0000000a00097213 */ /* 0x000fe40000000000 */
        /* <DEDUP_REMOVED lines=22> */
.L_x_4503:
[----:B------:R-:W-:Y:S05]  /*53f0*/  BSYNC B0 ;  /* 0x0000000000007941 */ /* 0x000fea0003800000 */
.L_x_4502:
[----:B------:R-:W4:Y:S01]  /*5400*/  LDL R0, [R1+0x48] ;  /* 0x0000480001007983 */ /* 0x000f220000100800 */
[----:B------:R-:W-:Y:S02]  /*5410*/  PLOP3.LUT P0, PT, PT, PT, PT, 0x80, 0x0 ;  /* 0x000000000000781c */ /* 0x000fe40003f0f070 */
        /* <DEDUP_REMOVED lines=43> */
[----:B---3--:R-:W-:Y:S02]  /*56d0*/  CS2R R66, SRZ ;  /* 0x0000000000427805 */ /* 0x008fe4000001ff00 */
[----:B------:R-:W-:Y:S02]  /*56e0*/  CS2R R64, SRZ ;  /* 0x0000000000407805 */ /* 0x000fe4000001ff00 */
[----:B------:R-:W-:Y:S02]  /*56f0*/  CS2R R62, SRZ ;  /* 0x00000000003e7805 */ /* 0x000fe4000001ff00 */
[----:B------:R-:W-:-:S02]  /*5700*/  CS2R R60, SRZ ;  /* 0x00000000003c7805 */ /* 0x000fc4000001ff00 */
[----:B-1----:R-:W-:Y:S02]  /*5710*/  CS2R R58, SRZ ;  /* 0x00000000003a7805 */ /* 0x002fe4000001ff00 */
        /* <DEDUP_REMOVED lines=22> */
[----:B------:R-:W-:Y:S02]  /*5880*/  IMAD.MOV.U32 R7, RZ, RZ, 0x40000040 ;  /* 0x40000040ff077424 */ /* 0x000fe400078e00ff */
[----:B------:R-:W-:Y:S01]  /*5890*/  IMAD.MOV.U32 R11, RZ, RZ, 0x40000040 ;  /* 0x40000040ff0b7424 */ /* 0x000fe200078e00ff */
[----:B------:R-:W-:Y:S01]  /*58a0*/  BAR.SYNC.DEFER_BLOCKING 0xe, 0x100 ;  /* 0x0384000000007b1d */ /* 0x000fe20000010000 */
[----:B------:R-:W-:Y:S01]  /*58b0*/  IMAD.MOV.U32 R9, RZ, RZ, 0x40000040 ;  /* 0x40000040ff097424 */ /* 0x000fe200078e00ff */
[----:B------:R-:W-:Y:S01]  /*58c0*/  R2UR UR7, R7 ;  /* 0x00000000070772ca */ /* 0x000fe200000e0000 */
[----:B------:R-:W-:Y:S01]  /*58d0*/  IMAD.MOV.U32 R7, RZ, RZ, 0x40000040 ;  /* 0x40000040ff077424 */ /* 0x000fe200078e00ff */
[----:B------:R-:W-:Y:S01]  /*58e0*/  R2UR UR15, R11 ;  /* 0x000000000b0f72ca */ /* 0x000fe200000e0000 */
[----:B------:R-:W-:Y:S01]  /*58f0*/  IMAD.MOV.U32 R11, RZ, RZ, 0x40000040 ;  /* 0x40000040ff0b7424 */ /* 0x000fe200078e00ff */
[----:B------:R-:W-:Y:S01]  /*5900*/  R2UR UR11, R9 ;  /* 0x00000000090b72ca */ /* 0x000fe200000e0000 */
[----:B------:R-:W-:-:S03]  /*5910*/  IMAD.MOV.U32 R9, RZ, RZ, 0x40000040 ;  /* 0x40000040ff097424 */ /* 0x000fc600078e00ff */
[----:B------:R-:W-:Y:S02]  /*5920*/  R2UR UR9, R11 ;  /* 0x000000000b0972ca */ /* 0x000fe400000e0000 */
[----:B------:R-:W-:Y:S01]  /*5930*/  R2UR UR13, R9 ;  /* 0x00000000090d72ca */ /* 0x000fe200000e0000 */
[----:B-----5:R-:W-:Y:S01]  /*5940*/  WARPGROUP.ARRIVE ;  /* 0x00000000000079c5 */ /* 0x020fe20000000000 */
[----:B--2---:R-:W0:Y:S02]  /*5950*/  SHFL.IDX PT, R4, R8, RZ, 0x1f ;  /* 0x00001fff08047589 */ /* 0x004e2400000e0000 */
[----:B0-----:R-:W-:-:S04]  /*5960*/  LEA.HI R5, R4, R4, RZ, 0x1 ;  /* 0x0000000404057211 */ /* 0x001fc800078f08ff */
[----:B------:R-:W-:-:S05]  /*5970*/  LOP3.LUT R5, R5, 0x1fffe, RZ, 0xc0, !PT ;  /* 0x0001fffe05057812 */ /* 0x000fca00078ec0ff */
[----:B------:R-:W-:Y:S02]  /*5980*/  IMAD.IADD R5, R4, 0x1, -R5 ;  /* 0x0000000104057824 */ /* 0x000fe400078e0a05 */
[----:B------:R-:W-:Y:S02]  /*5990*/  VIADD R4, R2, 0x36400 ;  /* 0x0003640002047836 */ /* 0x000fe40000000000 */
[----:B------:R-:W-:-:S03]  /*59a0*/  IMAD R5, R5, 0x8000, R2 ;  /* 0x0000800005057824 */ /* 0x000fc600078e0202 */
[----:B------:R-:W-:Y:S01]  /*59b0*/  SHF.R.U32.HI R4, RZ, 0x4, R4 ;  /* 0x00000004ff047819 */ /* 0x000fe20000011604 */
[----:B------:R-:W-:-:S03]  /*59c0*/  VIADD R5, R5, 0x400 ;  /* 0x0000040005057836 */ /* 0x000fc60000000000 */
[----:B------:R-:W-:Y:S02]  /*59d0*/  LOP3.LUT R4, R4, 0x3fff, RZ, 0xc0, !PT ;  /* 0x00003fff04047812 */ /* 0x000fe400078ec0ff */
[----:B------:R-:W-:Y:S02]  /*59e0*/  SHF.R.U32.HI R5, RZ, 0x4, R5 ;  /* 0x00000004ff057819 */ /* 0x000fe40000011605 */
[----:B------:R-:W-:Y:S02]  /*59f0*/  LOP3.LUT R4, R4, 0x10000, RZ, 0xfc, !PT ;  /* 0x0001000004047812 */ /* 0x000fe400078efcff */
[----:B------:R-:W-:Y:S02]  /*5a00*/  LOP3.LUT R5, R5, 0x3fff, RZ, 0xc0, !PT ;  /* 0x00003fff05057812 */ /* 0x000fe400078ec0ff */
[----:B------:R-:W-:Y:S02]  /*5a10*/  R2UR UR4, R4 ;  /* 0x00000000040472ca */ /* 0x000fe400000e0000 */
[----:B------:R-:W-:Y:S01]  /*5a20*/  LOP3.LUT R20, R5, 0x2000000, RZ, 0xfc, !PT ;  /* 0x0200000005147812 */ /* 0x000fe200078efcff */
[----:B------:R-:W-:-:S04]  /*5a30*/  IMAD.MOV.U32 R5, RZ, RZ, 0x40000040 ;  /* 0x40000040ff057424 */ /* 0x000fc800078e00ff */
[----:B------:R-:W-:Y:S01]  /*5a40*/  IMAD R6, R17, 0x1000, R20 ;  /* 0x0000100011067824 */ /* 0x000fe200078e0214 */
[----:B------:R-:W-:-:S03]  /*5a50*/  R2UR UR5, R5 ;  /* 0x00000000050572ca */ /* 0x000fc600000e0000 */
[C---:B------:R-:W-:Y:S01]  /*5a60*/  VIADD R10, R6.reuse, 0x100 ;  /* 0x00000100060a7836 */ /* 0x040fe20000000000 */
[C---:B------:R-:W-:Y:S01]  /*5a70*/  R2UR UR6, R6.reuse ;  /* 0x00000000060672ca */ /* 0x040fe200000e0000 */
[C---:B------:R-:W-:Y:S02]  /*5a80*/  VIADD R8, R6.reuse, 0x80 ;  /* 0x0000008006087836 */ /* 0x040fe40000000000 */
[----:B------:R-:W-:Y:S01]  /*5a90*/  VIADD R6, R6, 0x180 ;  /* 0x0000018006067836 */ /* 0x000fe20000000000 */
[----:B------:R-:W-:Y:S01]  /*5aa0*/  R2UR UR14, R10 ;  /* 0x000000000a0e72ca */ /* 0x000fe200000e0000 */
[----:B------:R-:W-:Y:S01]  /*5ab0*/  VIADD R10, R4, 0x2 ;  /* 0x00000002040a7836 */ /* 0x000fe20000000000 */
[----:B------:R-:W-:Y:S01]  /*5ac0*/  R2UR UR10, R8 ;  /* 0x00000000080a72ca */ /* 0x000fe200000e0000 */
[----:B------:R-:W-:-:S03]  /*5ad0*/  VIADD R8, R4, 0x4 ;  /* 0x0000000404087836 */ /* 0x000fc60000000000 */
[----:B------:R-:W-:Y:S02]  /*5ae0*/  R2UR UR8, R10 ;  /* 0x000000000a0872ca */ /* 0x000fe400000e0000 */
[----:B------:R-:W-:Y:S01]  /*5af0*/  R2UR UR12, R8 ;  /* 0x00000000080c72ca */ /* 0x000fe200000e0000 */
[----:B------:R-:W-:Y:S01]  /*5b00*/  HGMMA.64x256x16.F32 R24, gdesc[UR4].tnspB, RZ, !UPT, gsb0 ;  /* 0x43e00000041879f0 */ /* 0x000fe2000c0008ff */
[----:B------:R-:W-:Y:S01]  /*5b10*/  R2UR UR6, R6 ;  /* 0x00000000060672ca */ /* 0x000fe200000e0000 */
[----:B------:R-:W-:Y:S01]  /*5b20*/  IMAD.U32 R6, RZ, RZ, UR37 ;  /* 0x00000025ff067e24 */ /* 0x000fe2000f8e00ff */
[----:B------:R-:W-:Y:S01]  /*5b30*/  R2UR UR7, R7 ;  /* 0x00000000070772ca */ /* 0x000fe200000e0000 */
[----:B------:R-:W-:-:S03]  /*5b40*/  IMAD.MOV.U32 R7, RZ, RZ, 0x40000040 ;  /* 0x40000040ff077424 */ /* 0x000fc600078e00ff */
[----:B------:R-:W-:Y:S01]  /*5b50*/  ISETP.NE.AND P2, PT, R6, 0x3, PT ;  /* 0x000000030600780c */ /* 0x000fe20003f45270 */
[----:B------:R-:W-:Y:S01]  /*5b60*/  VIADD R6, R4, 0x6 ;  /* 0x0000000604067836 */ /* 0x000fe20000000000 */
[----:B------:R-:W-:-:S04]  /*5b70*/  R2UR UR5, R7 ;  /* 0x00000000070572ca */ /* 0x000fc800000e0000 */
[----:B------:R-:W-:Y:S01]  /*5b80*/  R2UR UR4, R6 ;  /* 0x00000000060472ca */ /* 0x000fe200000e0000 */
[----:B------:R-:W-:Y:S02]  /*5b90*/  WARPGROUP.DEPBAR.LE gsb0, 0x0 ;  /* 0x00008000000079c5 */ /* 0x000fe40000010000 */
[----:B------:R-:W-:-:S12]  /*5ba0*/  WARPGROUP.ARRIVE ;  /* 0x00000000000079c5 */ /* 0x000fd80000000000 */
        /* <DEDUP_REMOVED lines=13> */
.L_x_4505:
[----:B------:R-:W-:Y:S01]  /*5c80*/  VIADD R3, R3, 0xfffffffe ;  /* 0xfffffffe03037836 */ /* 0x000fe20000000000 */
[----:B------:R-:W-:Y:S01]  /*5c90*/  BSSY B0, `(.L_x_4506) ;  /* 0x00000c1000007945 */ /* 0x000fe20003800000 */
[----:B------:R-:W-:-:S03]  /*5ca0*/  IMAD R12, R17, 0x8, R2 ;  /* 0x00000008110c7824 */ /* 0x000fc600078e0202 */
[----:B------:R-:W-:Y:S01]  /*5cb0*/  ISETP.GE.AND P0, PT, R3, R0, PT ;  /* 0x000000000300720c */ /* 0x000fe20003f06270 */
[----:B------:R-:W-:-:S05]  /*5cc0*/  VIADD R12, R12, 0x38860 ;  /* 0x000388600c0c7836 */ /* 0x000fca0000000000 */
[----:B------:R-:W-:-:S04]  /*5cd0*/  PRMT R12, R190, 0x654, R12 ;  /* 0x00000654be0c7816 */ /* 0x000fc8000000000c */
[----:B------:R0:W-:Y:S03]  /*5ce0*/  SYNCS.ARRIVE.TRANS64.RED.A1T0 RZ, [R12+URZ], RZ ;  /* 0x000000ff0cff79a7 */ /* 0x0001e6000810043f */
[----:B------:R-:W-:Y:S05]  /*5cf0*/  @!P0 BRA `(.L_x_4507) ;  /* 0x0000000800e88947 */ /* 0x000fea0003800000 */
.L_x_4509:
[----:B------:R-:W-:Y:S01]  /*5d00*/  BAR.SYNC.DEFER_BLOCKING 0xe, 0x100 ;  /* 0x0384000000007b1d */ /* 0x000fe20000010000 */
[C---:B01----:R-:W-:Y:S01]  /*5d10*/  IMAD R12, R17.reuse, 0x40, R195 ;  /* 0x00000040110c7824 */ /* 0x043fe200078e02c3 */
[----:B------:R-:W-:Y:S01]  /*5d20*/  R2UR UR4, R4 ;  /* 0x00000000040472ca */ /* 0x000fe200000e0000 */
[----:B------:R-:W-:Y:S01]  /*5d30*/  VIADD R17, R17, 0x1 ;  /* 0x0000000111117836 */ /* 0x000fe20000000000 */
[----:B------:R-:W-:Y:S01]  /*5d40*/  R2UR UR5, R5 ;  /* 0x00000000050572ca */ /* 0x000fe200000e0000 */
[----:B------:R-:W-:Y:S01]  /*5d50*/  IMAD R12, R12, 0x4, R2 ;  /* 0x000000040c0c7824 */ /* 0x000fe200078e0202 */
[----:B------:R-:W-:Y:S01]  /*5d60*/  ISETP.GT.AND P1, PT, R3, R0, PT ;  /* 0x000000000300720c */ /* 0x000fe20003f24270 */
[----:B------:R-:W-:Y:S01]  /*5d70*/  IMAD.MOV.U32 R15, RZ, RZ, 0x40000040 ;  /* 0x40000040ff0f7424 */ /* 0x000fe200078e00ff */
[----:B------:R-:W-:Y:S01]  /*5d80*/  ISETP.NE.AND P0, PT, R17, 0x2, PT ;  /* 0x000000021100780c */ /* 0x000fe20003f05270 */
[----:B------:R-:W-:-:S03]  /*5d90*/  VIADD R3, R3, 0xffffffff ;  /* 0xffffffff03037836 */ /* 0x000fc60000000000 */
[----:B------:R-:W-:Y:S01]  /*5da0*/  SEL R17, R17, RZ, P0 ;  /* 0x000000ff11117207 */ /* 0x000fe20000000000 */
        /* <DEDUP_REMOVED lines=130> */
[----:B------:R-:W-:-:S02]  /*65d0*/  IMAD R12, R17, 0x1000, R20 ;  /* 0x00001000110c7824 */ /* 0x000fc400078e0214 */
[----:B------:R-:W-:Y:S02]  /*65e0*/  IMAD.MOV.U32 R13, RZ, RZ, 0x40000040 ;  /* 0x40000040ff0d7424 */ /* 0x000fe400078e00ff */
[C---:B------:R-:W-:Y:S01]  /*65f0*/  VIADD R14, R12.reuse, 0x80 ;  /* 0x000000800c0e7836 */ /* 0x040fe20000000000 */
[----:B------:R-:W-:Y:S01]  /*6600*/  R2UR UR6, R12 ;  /* 0x000000000c0672ca */ /* 0x000fe200000e0000 */
[----:B------:R-:W-:Y:S01]  /*6610*/  WARPGROUP.ARRIVE ;  /* 0x00000000000079c5 */ /* 0x000fe20000000000 */
[----:B------:R-:W-:Y:S01]  /*6620*/  R2UR UR7, R13 ;  /* 0x000000000d0772ca */ /* 0x000fe200000e0000 */
[----:B------:R-:W-:-:S12]  /*6630*/  IMAD.MOV.U32 R13, RZ, RZ, 0x40000040 ;  /* 0x40000040ff0d7424 */ /* 0x000fd800078e00ff */
[----:B------:R-:W-:Y:S01]  /*6640*/  HGMMA.64x256x16.F32 R24, gdesc[UR4].tnspB, R24, gsb0 ;  /* 0x43e00000041879f0 */ /* 0x000fe20008000818 */
[----:B------:R-:W-:Y:S01]  /*6650*/  R2UR UR6, R14 ;  /* 0x000000000e0672ca */ /* 0x000fe200000e0000 */
[----:B------:R-:W-:Y:S01]  /*6660*/  VIADD R14, R12, 0x100 ;  /* 0x000001000c0e7836 */ /* 0x000fe20000000000 */
[----:B------:R-:W-:Y:S01]  /*6670*/  R2UR UR7, R15 ;  /* 0x000000000f0772ca */ /* 0x000fe200000e0000 */
[----:B------:R-:W-:Y:S01]  /*6680*/  IMAD.MOV.U32 R15, RZ, RZ, 0x40000040 ;  /* 0x40000040ff0f7424 */ /* 0x000fe200078e00ff */
[----:B------:R-:W-:Y:S01]  /*6690*/  R2UR UR4, R10 ;  /* 0x000000000a0472ca */ /* 0x000fe200000e0000 */
[----:B------:R-:W-:Y:S01]  /*66a0*/  VIADD R12, R12, 0x180 ;  /* 0x000001800c0c7836 */ /* 0x000fe20000000000 */
[----:B------:R-:W-:Y:S01]  /*66b0*/  R2UR UR5, R11 ;  /* 0x000000000b0572ca */ /* 0x000fe200000e0000 */
[----:B------:R-:W-:Y:S02]  /*66c0*/  WARPGROUP.DEPBAR.LE gsb0, 0x0 ;  /* 0x00008000000079c5 */ /* 0x000fe40000010000 */
[----:B------:R-:W-:-:S15]  /*66d0*/  WARPGROUP.ARRIVE ;  /* 0x00000000000079c5 */ /* 0x000fde0000000000 */
[----:B------:R-:W-:-:S03]  /*66e0*/  NOP ;  /* 0x0000000000007918 */ /* 0x000fc60000000000 */
[----:B------:R-:W-:Y:S01]  /*66f0*/  HGMMA.64x256x16.F32 R24, gdesc[UR4].tnspB, R24, gsb0 ;  /* 0x43e00000041879f0 */ /* 0x000fe20008000818 */
[----:B------:R-:W-:Y:S02]  /*6700*/  R2UR UR6, R14 ;  /* 0x000000000e0672ca */ /* 0x000fe400000e0000 */
[----:B------:R-:W-:Y:S02]  /*6710*/  R2UR UR7, R15 ;  /* 0x000000000f0772ca */ /* 0x000fe400000e0000 */
[----:B------:R-:W-:Y:S02]  /*6720*/  R2UR UR4, R8 ;  /* 0x00000000080472ca */ /* 0x000fe400000e0000 */
        /* <DEDUP_REMOVED lines=8> */
[----:B------:R-:W-:Y:S02]  /*67b0*/  R2UR UR5, R7 ;  /* 0x00000000070572ca */ /* 0x000fe400000e0000 */
[----:B------:R-:W-:-:S04]  /*67c0*/  SEL R12, RZ, 0x1, P0 ;  /* 0x00000001ff0c7807 */ /* 0x000fc80000000000 */
[----:B------:R-:W-:Y:S01]  /*67d0*/  LOP3.LUT R185, R185, R12, RZ, 0x3c, !PT ;  /* 0x0000000cb9b97212 */ /* 0x000fe200078e3cff */
[----:B------:R-:W-:Y:S02]  /*67e0*/  WARPGROUP.DEPBAR.LE gsb0, 0x0 ;  /* 0x00008000000079c5 */ /* 0x000fe40000010000 */
[----:B------:R-:W-:-:S12]  /*67f0*/  WARPGROUP.ARRIVE ;  /* 0x00000000000079c5 */ /* 0x000fd80000000000 */
[----:B------:R-:W-:Y:S03]  /*6800*/  HGMMA.64x256x16.F32 R24, gdesc[UR4].tnspB, R24, gsb0 ;  /* 0x43e00000041879f0 */ /* 0x000fe60008000818 */
[----:B------:R-:W-:Y:S02]  /*6810*/  WARPGROUP.DEPBAR.LE gsb0, 0x0 ;  /* 0x00008000000079c5 */ /* 0x000fe40000010000 */
[----:B------:R-:W-:Y:S06]  /*6820*/  BAR.ARV 0xf, 0x100 ;  /* 0x03c4000000007b1d */ /* 0x000fec0000002000 */
[----:B------:R-:W-:Y:S05]  /*6830*/  @!P2 BRA `(.L_x_4508) ;  /* 0x000000000004a947 */ /* 0x000fea0003800000 */
[----:B------:R-:W-:Y:S01]  /*6840*/  BPT.TRAP 0x1 ;  /* 0x000000040000795c */ /* 0x000fe20000300000 */
.L_x_4508:
[----:B------:R-:W-:-:S04]  /*6850*/  IMAD R12, R17, 0x8, R2 ;  /* 0x00000008110c7824 */ /* 0x000fc800078e0202 */
[----:B------:R-:W-:-:S05]  /*6860*/  VIADD R12, R12, 0x38860 ;  /* 0x000388600c0c7836 */ /* 0x000fca0000000000 */
[----:B------:R-:W-:-:S04]  /*6870*/  PRMT R12, R190, 0x654, R12 ;  /* 0x00000654be0c7816 */ /* 0x000fc8000000000c */
[----:B------:R1:W-:Y:S01]  /*6880*/  SYNCS.ARRIVE.TRANS64.RED.A1T0 RZ, [R12+URZ], RZ ;  /* 0x000000ff0cff79a7 */ /* 0x0003e2000810043f */
[----:B------:R-:W-:Y:S05]  /*6890*/  @P1 BRA `(.L_x_4509) ;  /* 0xfffffff400181947 */ /* 0x000fea000383ffff */
.L_x_4507:
[----:B------:R-:W-:Y:S05]  /*68a0*/  BSYNC B0 ;  /* 0x0000000000007941 */ /* 0x000fea0003800000 */
.L_x_4506:
[----:B------:R-:W-:Y:S01]  /*68b0*/  BAR.SYNC.DEFER_BLOCKING 0xe, 0x100 ;  /* 0x0384000000007b1d */ /* 0x000fe20000010000 */
[C---:B------:R-:W-:Y:S01]  /*68c0*/  IMAD R0, R17.reuse, 0x40, R195 ;  /* 0x0000004011007824 */ /* 0x040fe200078e02c3 */
[----:B------:R-:W-:Y:S01]  /*68d0*/  PLOP3.LUT P0, PT, PT, PT, PT, 0x8, 0x0 ;  /* 0x000000000000781c */ /* 0x000fe20003f0e170 */
[----:B------:R-:W-:Y:S01]  /*68e0*/  VIADD R17, R17, 0x1 ;  /* 0x0000000111117836 */ /* 0x000fe20000000000 */
[----:B------:R-:W-:Y:S01]  /*68f0*/  CS2R R154, SRZ ;  /* 0x00000000009a7805 */ /* 0x000fe2000001ff00 */
[----:B------:R-:W-:-:S03]  /*6900*/  IMAD R2, R0, 0x4, R2 ;  /* 0x0000000400027824 */ /* 0x000fc600078e0202 */
[----:B------:R-:W-:-:S04]  /*6910*/  ISETP.NE.AND P1, PT, R17, 0x2, PT ;  /* 0x000000021100780c */ /* 0x000fc80003f25270 */
        /* <DEDUP_REMOVED lines=135> */
.L_x_4501:
        /* <DEDUP_REMOVED lines=31> */
.L_x_4511:
[----:B------:R-:W-:Y:S05]  /*7380*/  BSYNC B0 ;  /* 0x0000000000007941 */ /* 0x000fea0003800000 */
.L_x_4510:
        /* <DEDUP_REMOVED lines=100> */
.L_x_4513:
[----:B------:R-:W-:Y:S05]  /*79d0*/  BSYNC B6 ;  /* 0x0000000000067941 */ /* 0x000fea0003800000 */
.L_x_4512:
        /* <DEDUP_REMOVED lines=13> */
.L_x_4517:
[----:B-1----:R1:W2:Y:S02]  /*7ab0*/  SYNCS.PHASECHK.TRANS64.TRYWAIT P0, [R2+URZ+0x38800], R3 ;  /* 0x03880003020075a7 */ /* 0x0022a4000800017f */
[----:B--2---:R-:W-:Y:S05]  /*7ac0*/  @!P0 NANOSLEEP.SYNCS 0x989680 ;  /* 0x009896800000895d */ /* 0x004fea0003900000 */
[----:B------:R-:W2:Y:S02]  /*7ad0*/  @!P0 SYNCS.PHASECHK.TRANS64 P0, [R2+URZ+0x38800], R3 ;  /* 0x03880003020085a7 */ /* 0x000ea4000800007f */
[----:B--2---:R-:W-:Y:S05]  /*7ae0*/  @!P0 BRA `(.L_x_4517) ;  /* 0xfffffffc00f08947 */ /* 0x004fea000383ffff */
.L_x_4516:
[----:B------:R-:W-:Y:S05]  /*7af0*/  BSYNC B0 ;  /* 0x0000000000007941 */ /* 0x000fea0003800000 */
.L_x_4515:
[----:B------:R-:W-:Y:S05]  /*7b00*/  BRA `(.L_x_4518) ;  /* 0x0000002000b87947 */ /* 0x000fea0003800000 */
.L_x_4514:
        /* <DEDUP_REMOVED lines=37> */
.L_x_4520:
[----:B------:R-:W-:Y:S05]  /*7d60*/  BSYNC B6 ;  /* 0x0000000000067941 */ /* 0x000fea0003800000 */
.L_x_4519:
        /* <DEDUP_REMOVED lines=11> */
.L_x_4740:
        /* <DEDUP_REMOVED lines=31> */
[--C-:B------:R-:W-:Y:S02]  /*8010*/  @!P3 IMAD.X R13, R3, 0x1, R9.reuse, P0 ;  /* 0x00000001030db824 */ /* 0x100fe400000e0609 */
[----:B---3--:R-:W-:Y:S01]  /*8020*/  @!P3 IMAD.X R15, R24, 0x1, R9, P1 ;  /* 0x00000001180fb824 */ /* 0x008fe200008e0609 */
        /* <DEDUP_REMOVED lines=8> */
.L_x_4525:
[----:B------:R-:W-:Y:S05]  /*80b0*/  BSYNC B1 ;  /* 0x0000000000017941 */ /* 0x000fea0003800000 */
.L_x_4524:
[----:B0-----:R-:W-:Y:S01]  /*80c0*/  SHF.L.U32 R13, R0, 0x1f, RZ ;  /* 0x0000001f000d7819 */ /* 0x001fe200000006ff */
[----:B-1----:R-:W-:Y:S01]  /*80d0*/  IMAD R3, R223, 0x200, R26 ;  /* 0x00000200df037824 */ /* 0x002fe200078e021a */
        /* <DEDUP_REMOVED lines=10> */
[----:B--2---:R-:W-:Y:S01]  /*8180*/  SHF.R.U32.HI R20, RZ, 0x10, R5 ;  /* 0x00000010ff147819 */ /* 0x004fe20000011605 */
[----:B------:R-:W-:Y:S01]  /*8190*/  IMAD.MOV.U32 R33, RZ, RZ, R10 ;  /* 0x000000ffff217224 */ /* 0x000fe200078e000a */
[--C-:B------:R-:W-:Y:S01]  /*81a0*/  SHF.R.U64 R36, R10, 0x10, R11.reuse ;  /* 0x000000100a247819 */ /* 0x100fe2000000120b */
[----:B------:R-:W-:Y:S01]  /*81b0*/  IMAD.MOV.U32 R7, RZ, RZ, R11 ;  /* 0x000000ffff077224 */ /* 0x000fe200078e000b */
[----:B------:R-:W-:Y:S01]  /*81c0*/  SHF.R.U64 R37, R8, 0x10, R9 ;  /* 0x0000001008257819 */ /* 0x000fe20000001209 */
[----:B------:R-:W-:Y:S01]  /*81d0*/  IMAD.MOV.U32 R32, RZ, RZ, R8 ;  /* 0x000000ffff207224 */ /* 0x000fe200078e0008 */
[----:B------:R-:W-:Y:S01]  /*81e0*/  SHF.R.U32.HI R10, RZ, 0x10, R11 ;  /* 0x00000010ff0a7819 */ /* 0x000fe2000001160b */
[C---:B------:R-:W-:Y:S01]  /*81f0*/  VIADD R4, R12.reuse, 0x20400 ;  /* 0x000204000c047836 */ /* 0x040fe20000000000 */
[----:B------:R-:W-:Y:S01]  /*8200*/  VIMNMX R8, R25, 0x40, PT ;  /* 0x0000004019087848 */ /* 0x000fe20003fe0100 */
[--C-:B------:R-:W-:Y:S01]  /*8210*/  IMAD.MOV.U32 R5, RZ, RZ, R9.reuse ;  /* 0x000000ffff057224 */ /* 0x100fe200078e0009 */
[----:B------:R-:W-:Y:S01]  /*8220*/  BSSY B1, `(.L_x_4526) ;  /* 0x000000d000017945 */ /* 0x000fe20003800000 */
[----:B------:R-:W-:Y:S01]  /*8230*/  VIADD R3, R12, 0x20440 ;  /* 0x000204400c037836 */ /* 0x000fe20000000000 */
        /* <DEDUP_REMOVED lines=11> */
.L_x_4741:
[----:B------:R-:W-:Y:S05]  /*82f0*/  BSYNC B1 ;  /* 0x0000000000017941 */ /* 0x000fea0003800000 */
.L_x_4526:
        /* <DEDUP_REMOVED lines=10> */
[----:B------:R-:W-:Y:S02]  /*83a0*/  HADD2.F32 R20, -RZ, R33.H0_H0 ;  /* 0x20000021ff147230 */ /* 0x000fe40000004100 */
[----:B------:R-:W-:Y:S02]  /*83b0*/  HADD2.F32 R15, -RZ, R34.H0_H0 ;  /* 0x20000022ff0f7230 */ /* 0x000fe40000004100 */
[----:B----4-:R-:W-:Y:S02]  /*83c0*/  HADD2.F32 R21, -RZ, R36.H0_H0 ;  /* 0x20000024ff157230 */ /* 0x010fe40000004100 */
[--C-:B-1----:R-:W-:Y:S02]  /*83d0*/  HADD2.F32 R9, -RZ, R4.reuse.H0_H0 ;  /* 0x20000004ff097230 */ /* 0x102fe40000004100 */
[----:B------:R-:W-:-:S02]  /*83e0*/  HADD2.F32 R4, -RZ, R4.H1_H1 ;  /* 0x30000004ff047230 */ /* 0x000fc40000004100 */
[--C-:B------:R-:W-:Y:S02]  /*83f0*/  HADD2.F32 R10, -RZ, R5.reuse.H0_H0 ;  /* 0x20000005ff0a7230 */ /* 0x100fe40000004100 */
[----:B------:R-:W-:Y:S02]  /*8400*/  HADD2.F32 R5, -RZ, R5.H1_H1 ;  /* 0x30000005ff057230 */ /* 0x000fe40000004100 */
[C---:B---3--:R-:W-:Y:S01]  /*8410*/  FMUL.FTZ R24, R4.reuse, R20 ;  /* 0x0000001404187220 */ /* 0x048fe20000410000 */
[-C--:B------:R-:W-:Y:S01]  /*8420*/  FMUL.FTZ R25, R4, R14.reuse ;  /* 0x0000000e04197220 */ /* 0x080fe20000410000 */
[--C-:B------:R-:W-:Y:S02]  /*8430*/  HADD2.F32 R11, -RZ, R6.reuse.H0_H0 ;  /* 0x20000006ff0b7230 */ /* 0x100fe40000004100 */
[C---:B------:R-:W-:Y:S01]  /*8440*/  FFMA.FTZ R24, R9.reuse, R14, -R24 ;  /* 0x0000000e09187223 */ /* 0x040fe20000010818 */
[----:B------:R-:W-:Y:S01]  /*8450*/  FFMA.FTZ R25, R9, R20, R25 ;  /* 0x0000001409197223 */ /* 0x000fe20000010019 */
[C---:B------:R-:W-:Y:S01]  /*8460*/  FMUL.FTZ R27, R5.reuse, R21 ;  /* 0x00000015051b7220 */ /* 0x040fe20000410000 */
[----:B------:R-:W-:Y:S01]  /*8470*/  FMUL.FTZ R9, R5, R15 ;  /* 0x0000000f05097220 */ /* 0x000fe20000410000 */
[----:B------:R-:W-:-:S02]  /*8480*/  HADD2.F32 R6, -RZ, R6.H1_H1 ;  /* 0x30000006ff067230 */ /* 0x000fc40000004100 */
[----:B0-----:R-:W-:Y:S02]  /*8490*/  HADD2.F32 R13, -RZ, R7.H0_H0 ;  /* 0x20000007ff0d7230 */ /* 0x001fe40000004100 */
[C---:B------:R-:W-:Y:S01]  /*84a0*/  FFMA.FTZ R27, R10.reuse, R15, -R27 ;  /* 0x0000000f0a1b7223 */ /* 0x040fe2000001081b */
[----:B------:R-:W-:Y:S02]  /*84b0*/  HADD2.F32 R5, -RZ, R33.H1_H1 ;  /* 0x30000021ff057230 */ /* 0x000fe40000004100 */
[----:B------:R-:W-:Y:S01]  /*84c0*/  FFMA.FTZ R10, R10, R21, R9 ;  /* 0x000000150a0a7223 */ /* 0x000fe20000010009 */
[----:B------:R-:W-:Y:S02]  /*84d0*/  HADD2.F32 R7, -RZ, R7.H1_H1 ;  /* 0x30000007ff077230 */ /* 0x000fe40000004100 */
[----:B------:R-:W-:Y:S02]  /*84e0*/  HADD2.F32 R4, -RZ, R31.H1_H1 ;  /* 0x3000001fff047230 */ /* 0x000fe40000004100 */
[----:B------:R-:W-:Y:S01]  /*84f0*/  FMUL.FTZ R26, R6, R5 ;  /* 0x00000005061a7220 */ /* 0x000fe20000410000 */
[----:B------:R-:W-:-:S02]  /*8500*/  HADD2.F32 R20, -RZ, R36.H1_H1 ;  /* 0x30000024ff147230 */ /* 0x000fc40000004100 */
[----:B------:R-:W-:Y:S02]  /*8510*/  HADD2.F32 R14, -RZ, R34.H1_H1 ;  /* 0x30000022ff0e7230 */ /* 0x000fe40000004100 */
[-C--:B------:R-:W-:Y:S01]  /*8520*/  FMUL.FTZ R28, R6, R4.reuse ;  /* 0x00000004061c7220 */ /* 0x080fe20000410000 */
[----:B------:R-:W-:Y:S01]  /*8530*/  FFMA.FTZ R6, R11, R4, -R26 ;  /* 0x000000040b067223 */ /* 0x000fe2000001081a */
[----:B------:R-:W-:Y:S01]  /*8540*/  FMUL.FTZ R30, R7, R20 ;  /* 0x00000014071e7220 */ /* 0x000fe20000410000 */
[----:B------:R-:W-:Y:S01]  /*8550*/  F2FP.F16.F32.PACK_AB R4, R25, R24 ;  /* 0x000000181904723e */ /* 0x000fe200000000ff */
[-C--:B------:R-:W-:Y:S01]  /*8560*/  FMUL.FTZ R9, R7, R14.reuse ;  /* 0x0000000e07097220 */ /* 0x080fe20000410000 */
[----:B------:R-:W-:Y:S01]  /*8570*/  FFMA.FTZ R11, R11, R5, R28 ;  /* 0x000000050b0b7223 */ /* 0x000fe2000001001c */
[C---:B------:R-:W-:Y:S01]  /*8580*/  FFMA.FTZ R7, R13.reuse, R14, -R30 ;  /* 0x0000000e0d077223 */ /* 0x040fe2000001081e */
[----:B------:R-:W-:Y:S01]  /*8590*/  F2FP.F16.F32.PACK_AB R5, R10, R27 ;  /* 0x0000001b0a05723e */ /* 0x000fe200000000ff */
[----:B------:R-:W-:-:S02]  /*85a0*/  FFMA.FTZ R20, R13, R20, R9 ;  /* 0x000000140d147223 */ /* 0x000fc40000010009 */
[----:B------:R-:W-:-:S03]  /*85b0*/  F2FP.F16.F32.PACK_AB R6, R11, R6 ;  /* 0x000000060b06723e */ /* 0x000fc600000000ff */
[----:B------:R-:W-:-:S05]  /*85c0*/  F2FP.F16.F32.PACK_AB R7, R20, R7 ;  /* 0x000000071407723e */ /* 0x000fca00000000ff */
[----:B------:R1:W-:Y:S02]  /*85d0*/  STS.128 [R12+0x20400], R4 ;  /* 0x020400040c007388 */ /* 0x0003e40000000c00 */
.L_x_4531:
[----:B------:R-:W-:Y:S05]  /*85e0*/  BSYNC B2 ;  /* 0x0000000000027941 */ /* 0x000fea0003800000 */
.L_x_4530:
[----:B------:R-:W-:Y:S05]  /*85f0*/  @P1 BRA `(.L_x_4529) ;  /* 0x0000000000981947 */ /* 0x000fea0003800000 */
[----:B-1----:R-:W1:Y:S01]  /*8600*/  LDS.128 R4, [R3] ;  /* 0x0000000003047984 */ /* 0x002e620000000c00 */
        /* <DEDUP_REMOVED lines=16> */
[--C-:B0-----:R-:W-:Y:S02]  /*8710*/  HADD2.F32 R13, -RZ, R7.reuse.H0_H0 ;  /* 0x20000007ff0d7230 */ /* 0x101fe40000004100 */
        /* <DEDUP_REMOVED lines=19> */
[----:B------:R2:W-:Y:S02]  /*8850*/  STS.128 [R3], R4 ;  /* 0x0000000403007388 */ /* 0x0005e40000000c00 */
.L_x_4529:
[----:B------:R-:W-:Y:S05]  /*8860*/  BSYNC B1 ;  /* 0x0000000000017941 */ /* 0x000fea0003800000 */
.L_x_4528:
        /* <DEDUP_REMOVED lines=10> */
[--C-:B---3--:R-:W-:Y:S02]  /*8910*/  HADD2.F32 R24, -RZ, R33.reuse.H0_H0 ;  /* 0x20000021ff187230 */ /* 0x108fe40000004100 */
[----:B------:R-:W-:Y:S02]  /*8920*/  HADD2.F32 R25, -RZ, R36.H0_H0 ;  /* 0x20000024ff197230 */ /* 0x000fe40000004100 */
[----:B----4-:R-:W-:Y:S02]  /*8930*/  HADD2.F32 R21, -RZ, R34.H0_H0 ;  /* 0x20000022ff157230 */ /* 0x010fe40000004100 */
[----:B------:R-:W-:Y:S02]  /*8940*/  HADD2.F32 R26, -RZ, R33.H1_H1 ;  /* 0x30000021ff1a7230 */ /* 0x000fe40000004100 */
[----:B------:R-:W-:-:S02]  /*8950*/  HADD2.F32 R27, -RZ, R36.H1_H1 ;  /* 0x30000024ff1b7230 */ /* 0x000fc40000004100 */
[--C-:B-1----:R-:W-:Y:S02]  /*8960*/  HADD2.F32 R8, -RZ, R4.reuse.H0_H0 ;  /* 0x20000004ff087230 */ /* 0x102fe40000004100 */
[----:B------:R-:W-:Y:S02]  /*8970*/  HADD2.F32 R4, -RZ, R4.H1_H1 ;  /* 0x30000004ff047230 */ /* 0x000fe40000004100 */
[--C-:B------:R-:W-:Y:S02]  /*8980*/  HADD2.F32 R9, -RZ, R5.reuse.H0_H0 ;  /* 0x20000005ff097230 */ /* 0x100fe40000004100 */
[----:B------:R-:W-:Y:S02]  /*8990*/  HADD2.F32 R5, -RZ, R5.H1_H1 ;  /* 0x30000005ff057230 */ /* 0x000fe40000004100 */
[-C--:B0-----:R-:W-:Y:S01]  /*89a0*/  FMUL.FTZ R13, R24, R4.reuse ;  /* 0x00000004180d7220 */ /* 0x081fe20000410000 */
[----:B------:R-:W-:Y:S01]  /*89b0*/  FMUL.FTZ R15, R20, R4 ;  /* 0x00000004140f7220 */ /* 0x000fe20000410000 */
[----:B------:R-:W-:-:S02]  /*89c0*/  HADD2.F32 R10, -RZ, R6.H0_H0 ;  /* 0x20000006ff0a7230 */ /* 0x000fc40000004100 */
[-C--:B------:R-:W-:Y:S01]  /*89d0*/  FMUL.FTZ R14, R25, R5.reuse ;  /* 0x00000005190e7220 */ /* 0x080fe20000410000 */
[-C--:B------:R-:W-:Y:S01]  /*89e0*/  FFMA.FTZ R4, R20, R8.reuse, -R13 ;  /* 0x0000000814047223 */ /* 0x080fe2000001080d */
[----:B------:R-:W-:Y:S01]  /*89f0*/  FFMA.FTZ R15, R24, R8, R15 ;  /* 0x00000008180f7223 */ /* 0x000fe2000001000f */
[C---:B------:R-:W-:Y:S01]  /*8a00*/  FMUL.FTZ R8, R21.reuse, R5 ;  /* 0x0000000515087220 */ /* 0x040fe20000410000 */
[--C-:B------:R-:W-:Y:S02]  /*8a10*/  HADD2.F32 R11, -RZ, R7.reuse.H0_H0 ;  /* 0x20000007ff0b7230 */ /* 0x100fe40000004100 */
[-C--:B------:R-:W-:Y:S01]  /*8a20*/  FFMA.FTZ R5, R21, R9.reuse, -R14 ;  /* 0x0000000915057223 */ /* 0x080fe2000001080e */
[----:B------:R-:W-:Y:S02]  /*8a30*/  HADD2.F32 R6, -RZ, R6.H1_H1 ;  /* 0x30000006ff067230 */ /* 0x000fe40000004100 */
[----:B------:R-:W-:Y:S01]  /*8a40*/  FFMA.FTZ R8, R25, R9, R8 ;  /* 0x0000000919087223 */ /* 0x000fe20000010008 */
[----:B------:R-:W-:Y:S01]  /*8a50*/  HADD2.F32 R7, -RZ, R7.H1_H1 ;  /* 0x30000007ff077230 */ /* 0x000fe20000004100 */
[----:B------:R-:W-:Y:S01]  /*8a60*/  F2FP.F16.F32.PACK_AB R4, R15, R4 ;  /* 0x000000040f04723e */ /* 0x000fe200000000ff */
[----:B------:R-:W-:-:S02]  /*8a70*/  HADD2.F32 R24, -RZ, R31.H1_H1 ;  /* 0x3000001fff187230 */ /* 0x000fc40000004100 */
[-C--:B------:R-:W-:Y:S01]  /*8a80*/  FMUL.FTZ R9, R26, R6.reuse ;  /* 0x000000061a097220 */ /* 0x080fe20000410000 */
[----:B------:R-:W-:Y:S02]  /*8a90*/  HADD2.F32 R21, -RZ, R34.H1_H1 ;  /* 0x30000022ff157230 */ /* 0x000fe40000004100 */
[----:B------:R-:W-:Y:S01]  /*8aa0*/  FMUL.FTZ R14, R27, R7 ;  /* 0x000000071b0e7220 */ /* 0x000fe20000410000 */
[----:B------:R-:W-:Y:S01]  /*8ab0*/  F2FP.F16.F32.PACK_AB R5, R8, R5 ;  /* 0x000000050805723e */ /* 0x000fe200000000ff */
[C---:B------:R-:W-:Y:S01]  /*8ac0*/  FMUL.FTZ R13, R24.reuse, R6 ;  /* 0x00000006180d7220 */ /* 0x040fe20000410000 */
[-C--:B------:R-:W-:Y:S01]  /*8ad0*/  FFMA.FTZ R6, R24, R10.reuse, -R9 ;  /* 0x0000000a18067223 */ /* 0x080fe20000010809 */
[C---:B------:R-:W-:Y:S01]  /*8ae0*/  FMUL.FTZ R20, R21.reuse, R7 ;  /* 0x0000000715147220 */ /* 0x040fe20000410000 */
[-C--:B------:R-:W-:Y:S01]  /*8af0*/  FFMA.FTZ R7, R21, R11.reuse, -R14 ;  /* 0x0000000b15077223 */ /* 0x080fe2000001080e */
[----:B------:R-:W-:Y:S02]  /*8b00*/  FFMA.FTZ R13, R26, R10, R13 ;  /* 0x0000000a1a0d7223 */ /* 0x000fe4000001000d */
[----:B------:R-:W-:-:S03]  /*8b10*/  FFMA.FTZ R20, R27, R11, R20 ;  /* 0x0000000b1b147223 */ /* 0x000fc60000010014 */
[----:B------:R-:W-:Y:S02]  /*8b20*/  F2FP.F16.F32.PACK_AB R6, R13, R6 ;  /* 0x000000060d06723e */ /* 0x000fe400000000ff */
[----:B------:R-:W-:-:S05]  /*8b30*/  F2FP.F16.F32.PACK_AB R7, R20, R7 ;  /* 0x000000071407723e */ /* 0x000fca00000000ff */
[----:B------:R1:W-:Y:S02]  /*8b40*/  STS.128 [R12+0x21400], R4 ;  /* 0x021400040c007388 */ /* 0x0003e40000000c00 */
.L_x_4534:
[----:B------:R-:W-:Y:S05]  /*8b50*/  BSYNC B1 ;  /* 0x0000000000017941 */ /* 0x000fea0003800000 */
.L_x_4533:
[----:B------:R-:W-:Y:S05]  /*8b60*/  @P1 BRA `(.L_x_4532) ;  /* 0x00000010007c1947 */ /* 0x000fea0003800000 */
[----:B-1----:R-:W1:Y:S01]  /*8b70*/  LDS.128 R4, [R3+0x1000] ;  /* 0x0010000003047984 */ /* 0x002e620000000c00 */
[----:B------:R-:W-:Y:S02]  /*8b80*/  HADD2.F32 R14, -RZ, R29.H0_H0 ;  /* 0x2000001dff0e7230 */ /* 0x000fe40000004100 */
[--C-:B------:R-:W-:Y:S02]  /*8b90*/  HADD2.F32 R20, -RZ, R32.reuse.H0_H0 ;  /* 0x20000020ff147230 */ /* 0x100fe40000004100 */
[----:B------:R-:W-:Y:S02]  /*8ba0*/  HADD2.F32 R25, -RZ, R37.H0_H0 ;  /* 0x20000025ff197230 */ /* 0x000fe40000004100 */
[----:B----4-:R-:W-:Y:S02]  /*8bb0*/  HADD2.F32 R21, -RZ, R35.H0_H0 ;  /* 0x20000023ff157230 */ /* 0x010fe40000004100 */
[----:B---3--:R-:W-:Y:S02]  /*8bc0*/  HADD2.F32 R24, -RZ, R32.H1_H1 ;  /* 0x30000020ff187230 */ /* 0x008fe40000004100 */
        /* <DEDUP_REMOVED lines=33> */
.L_x_4522:
[----:B------:R-:W-:-:S03]  /*8de0*/  UMOV UR4, 0xffffffff ;  /* 0xffffffff00047882 */ /* 0x000fc60000000000 */
[----:B------:R-:W-:Y:S05]  /*8df0*/  BRA.DIV UR4, `(.L_x_4535) ;  /* 0x0000015a04dc7947 */ /* 0x000fea000b800000 */
[----:B------:R0:W1:Y:S04]  /*8e00*/  SHFL.IDX PT, R3, R26, RZ, 0x1c1f ;  /* 0x001c1fff1a037589 */ /* 0x00006800000e0000 */
[----:B------:R0:W2:Y:S04]  /*8e10*/  SHFL.IDX PT, R20, R25, RZ, 0x1c1f ;  /* 0x001c1fff19147589 */ /* 0x0000a800000e0000 */
[----:B------:R0:W3:Y:S04]  /*8e20*/  SHFL.IDX PT, R21, R24, RZ, 0x1c1f ;  /* 0x001c1fff18157589 */ /* 0x0000e800000e0000 */
[----:B------:R0:W4:Y:S02]  /*8e30*/  SHFL.IDX PT, R14, R27, RZ, 0x1c1f ;  /* 0x001c1fff1b0e7589 */ /* 0x00012400000e0000 */
.L_x_4747:
[----:B------:R-:W5:Y:S01]  /*8e40*/  LDL R5, [R1+0x4c] ;  /* 0x00004c0001057983 */ /* 0x000f620000100800 */
[----:B------:R-:W-:Y:S01]  /*8e50*/  ULDC UR4, c[0x0][0x448] ;  /* 0x0001120000047ab9 */ /* 0x000fe20000000800 */
[----:B------:R-:W-:Y:S01]  /*8e60*/  BSSY B1, `(.L_x_4536) ;  /* 0x0000019000017945 */ /* 0x000fe20003800000 */
[----:B0-----:R-:W-:Y:S01]  /*8e70*/  IMAD R24, R87, UR4, RZ ;  /* 0x0000000457187c24 */ /* 0x001fe2000f8e02ff */
[----:B------:R-:W-:Y:S02]  /*8e80*/  CS2R R6, SRZ ;  /* 0x0000000000067805 */ /* 0x000fe4000001ff00 */
[----:B------:R-:W-:Y:S02]  /*8e90*/  CS2R R8, SRZ ;  /* 0x0000000000087805 */ /* 0x000fe4000001ff00 */
[----:B------:R-:W-:Y:S02]  /*8ea0*/  CS2R R10, SRZ ;  /* 0x00000000000a7805 */ /* 0x000fe4000001ff00 */
[----:B------:R-:W-:Y:S01]  /*8eb0*/  ISETP.GE.AND P0, PT, R0, R24, PT ;  /* 0x000000180000720c */ /* 0x000fe20003f06270 */
[----:B------:R-:W-:Y:S01]  /*8ec0*/  IMAD R24, R85, -0x40, R24 ;  /* 0xffffffc055187824 */ /* 0x000fe200078e0218 */
[----:B-----5:R-:W-:-:S04]  /*8ed0*/  LEA.HI R4, R5, R5, RZ, 0x1 ;  /* 0x0000000505047211 */ /* 0x020fc800078f08ff */
[----:B------:R-:W-:-:S05]  /*8ee0*/  LOP3.LUT R4, R4, 0xfffffffe, RZ, 0xc0, !PT ;  /* 0xfffffffe04047812 */ /* 0x000fca00078ec0ff */
[----:B------:R-:W-:Y:S01]  /*8ef0*/  IMAD.IADD R0, R5, 0x1, -R4 ;  /* 0x0000000105007824 */ /* 0x000fe200078e0a04 */
[----:B------:R-:W-:-:S04]  /*8f00*/  CS2R R4, SRZ ;  /* 0x0000000000047805 */ /* 0x000fc8000001ff00 */
        /* <DEDUP_REMOVED lines=14> */
.L_x_4537:
[----:B------:R-:W-:Y:S05]  /*8ff0*/  BSYNC B1 ;  /* 0x0000000000017941 */ /* 0x000fea0003800000 */
.L_x_4536:
[----:B------:R-:W2:Y:S01]  /*9000*/  SYNCS.PHASECHK.TRANS64.TRYWAIT P1, [R2+URZ+0x38800], R25 ;  /* 0x03880019020075a7 */ /* 0x000ea2000802017f */
[----:B-----5:R-:W-:Y:S01]  /*9010*/  IMAD.MOV.U32 R38, RZ, RZ, R4 ;  /* 0x000000ffff267224 */ /* 0x020fe200078e0004 */
[--C-:B0-----:R-:W-:Y:S01]  /*9020*/  SHF.R.U64 R13, R4, 0x10, R5.reuse ;  /* 0x00000010040d7819 */ /* 0x101fe20000001205 */
[--C-:B------:R-:W-:Y:S01]  /*9030*/  IMAD.MOV.U32 R12, RZ, RZ, R5.reuse ;  /* 0x000000ffff0c7224 */ /* 0x100fe200078e0005 */
[----:B------:R-:W-:Y:S01]  /*9040*/  SHF.R.U32.HI R42, RZ, 0x10, R5 ;  /* 0x00000010ff2a7819 */ /* 0x000fe20000011605 */
[----:B------:R-:W-:Y:S01]  /*9050*/  IMAD.MOV.U32 R39, RZ, RZ, R6 ;  /* 0x000000ffff277224 */ /* 0x000fe200078e0006 */
[----:B------:R-:W-:Y:S01]  /*9060*/  SHF.R.U64 R43, R8, 0x10, R9 ;  /* 0x00000010082b7819 */ /* 0x000fe20000001209 */
[----:B------:R-:W-:Y:S01]  /*9070*/  IMAD.MOV.U32 R4, RZ, RZ, R8 ;  /* 0x000000ffff047224 */ /* 0x000fe200078e0008 */
[--C-:B------:R-:W-:Y:S01]  /*9080*/  SHF.R.U64 R6, R6, 0x10, R7.reuse ;  /* 0x0000001006067819 */ /* 0x100fe20000001207 */
[----:B----4-:R-:W-:Y:S01]  /*9090*/  IMAD.MOV.U32 R14, RZ, RZ, R7 ;  /* 0x000000ffff0e7224 */ /* 0x010fe200078e0007 */
[--C-:B------:R-:W-:Y:S01]  /*90a0*/  SHF.R.U32.HI R8, RZ, 0x10, R9.reuse ;  /* 0x00000010ff087819 */ /* 0x100fe20000011609 */
[----:B------:R-:W-:Y:S01]  /*90b0*/  IMAD.MOV.U32 R40, RZ, RZ, R9 ;  /* 0x000000ffff287224 */ /* 0x000fe200078e0009 */
[----:B------:R-:W-:Y:S01]  /*90c0*/  VIMNMX R24, R24, 0x40, PT ;  /* 0x0000004018187848 */ /* 0x000fe20003fe0100 */
[----:B------:R-:W-:Y:S01]  /*90d0*/  IMAD.MOV.U32 R5, RZ, RZ, R10 ;  /* 0x000000ffff057224 */ /* 0x000fe200078e000a */
[----:B------:R-:W-:Y:S01]  /*90e0*/  SHF.R.U32.HI R7, RZ, 0x10, R7 ;  /* 0x00000010ff077819 */ /* 0x000fe20000011607 */
[--C-:B------:R-:W-:Y:S01]  /*90f0*/  IMAD.MOV.U32 R41, RZ, RZ, R11.reuse ;  /* 0x000000ffff297224 */ /* 0x100fe200078e000b */
[----:B-1----:R-:W0:Y:S01]  /*9100*/  LDC R3, c[0x0][0x3f4] ;  /* 0x0000fd00ff037b82 */ /* 0x002e220000000800 */
[----:B------:R-:W-:Y:S01]  /*9110*/  VIADD R15, R189, 0x20 ;  /* 0x00000020bd0f7836 */ /* 0x000fe20000000000 */
[--C-:B------:R-:W-:Y:S01]  /*9120*/  SHF.R.U64 R44, R10, 0x10, R11.reuse ;  /* 0x000000100a2c7819 */ /* 0x100fe2000000120b */
[----:B------:R-:W-:Y:S01]  /*9130*/  BSSY B1, `(.L_x_4538) ;  /* 0x000000f000017945 */ /* 0x000fe20003800000 */
[----:B------:R-:W-:-:S02]  /*9140*/  SHF.R.U32.HI R9, RZ, 0x10, R11 ;  /* 0x00000010ff097819 */ /* 0x000fc4000001160b */
        /* <DEDUP_REMOVED lines=8> */
[C---:B0-----:R-:W-:Y:S01]  /*91d0*/  ISETP.GE.AND P0, PT, R18.reuse, R3, PT ;  /* 0x000000031200720c */ /* 0x041fe20003f06270 */
[----:B------:R-:W-:-:S03]  /*91e0*/  IMAD.IADD R3, R18, 0x1, R3 ;  /* 0x0000000112037824 */ /* 0x000fc600078e0203 */
[-C--:B------:R-:W-:Y:S02]  /*91f0*/  ISETP.GE.OR P2, PT, R189, R24.reuse, P0 ;  /* 0x00000018bd00720c */ /* 0x080fe40000746670 */
[----:B------:R-:W-:Y:S01]  /*9200*/  ISETP.GE.OR P0, PT, R15, R24, P0 ;  /* 0x000000180f00720c */ /* 0x000fe20000706670 */
[----:B--2---:R-:W-:-:S12]  /*9210*/  @!P1 BRA `(.L_x_4539) ;  /* 0x0000015800449947 */ /* 0x004fd80003800000 */
.L_x_4748:
[----:B------:R-:W-:Y:S05]  /*9220*/  BSYNC B1 ;  /* 0x0000000000017941 */ /* 0x000fea0003800000 */
.L_x_4538:
        /* <DEDUP_REMOVED lines=9> */
[----:B------:R-:W-:Y:S01]  /*92c0*/  LOP3.LUT R4, R8, 0x38, R18, 0xf8, !PT ;  /* 0x0000003808047812 */ /* 0x000fe200078ef812 */
[----:B------:R-:W-:Y:S01]  /*92d0*/  HADD2.F32 R34, -RZ, R40.H0_H0 ;  /* 0x20000028ff227230 */ /* 0x000fe20000004100 */
[----:B------:R-:W-:-:S04]  /*92e0*/  SHF.R.U32.HI R7, RZ, 0x3, R8 ;  /* 0x00000003ff077819 */ /* 0x000fc80000011608 */
[----:B------:R-:W-:Y:S02]  /*92f0*/  LOP3.LUT R4, R4, R7, RZ, 0x3c, !PT ;  /* 0x0000000704047212 */ /* 0x000fe400078e3cff */
[----:B------:R-:W-:-:S03]  /*9300*/  LOP3.LUT R8, R7, R3, R8, 0x1e, !PT ;  /* 0x0000000307087212 */ /* 0x000fc600078e1e08 */
[C---:B------:R-:W-:Y:S02]  /*9310*/  IMAD R5, R223.reuse, 0x200, R4 ;  /* 0x00000200df057824 */ /* 0x040fe400078e0204 */
[----:B------:R-:W-:Y:S02]  /*9320*/  IMAD R13, R223, 0x200, R8 ;  /* 0x00000200df0d7824 */ /* 0x000fe400078e0208 */
[--C-:B------:R-:W-:Y:S02]  /*9330*/  IMAD R12, R5, 0x2, R2.reuse ;  /* 0x00000002050c7824 */ /* 0x100fe400078e0202 */
[----:B------:R-:W-:-:S03]  /*9340*/  IMAD R13, R13, 0x2, R2 ;  /* 0x000000020d0d7824 */ /* 0x000fc600078e0202 */
[----:B------:R-:W3:Y:S04]  /*9350*/  LDS.128 R4, [R12+0x20400] ;  /* 0x020400000c047984 */ /* 0x000ee80000000c00 */
[----:B------:R-:W1:Y:S01]  /*9360*/  LDS.128 R8, [R13+0x20400] ;  /* 0x020400000d087984 */ /* 0x000e620000000c00 */
[--C-:B---3--:R-:W-:Y:S02]  /*9370*/  HADD2.F32 R21, -RZ, R5.reuse.H0_H0 ;  /* 0x20000005ff157230 */ /* 0x108fe40000004100 */
[----:B------:R-:W-:Y:S02]  /*9380*/  HADD2.F32 R24, -RZ, R5.H1_H1 ;  /* 0x30000005ff187230 */ /* 0x000fe40000004100 */
[----:B-1----:R-:W-:Y:S02]  /*9390*/  HADD2.F32 R5, -RZ, R8.H0_H0 ;  /* 0x20000008ff057230 */ /* 0x002fe40000004100 */
[----:B------:R-:W-:-:S02]  /*93a0*/  HADD2.F32 R15, -RZ, R4.H0_H0 ;  /* 0x20000004ff0f7230 */ /* 0x000fc40000004100 */
[----:B------:R-:W-:Y:S02]  /*93b0*/  HADD2.F32 R26, -RZ, R8.H1_H1 ;  /* 0x30000008ff1a7230 */ /* 0x000fe40000004100 */
[C---:B------:R-:W-:Y:S01]  /*93c0*/  FMUL.FTZ R8, R5.reuse, R32 ;  /* 0x0000002005087220 */ /* 0x040fe20000410000 */
[-C--:B------:R-:W-:Y:S01]  /*93d0*/  FMUL.FTZ R36, R5, R30.reuse ;  /* 0x0000001e05247220 */ /* 0x080fe20000410000 */
[----:B------:R-:W-:Y:S02]  /*93e0*/  HADD2.F32 R20, -RZ, R4.H1_H1 ;  /* 0x30000004ff147230 */ /* 0x000fe40000004100 */
[----:B------:R-:W-:Y:S02]  /*93f0*/  HADD2.F32 R27, -RZ, R9.H0_H0 ;  /* 0x20000009ff1b7230 */ /* 0x000fe40000004100 */
[----:B------:R-:W-:Y:S01]  /*9400*/  FFMA.FTZ R5, R15, R30, -R8 ;  /* 0x0000001e0f057223 */ /* 0x000fe20000010808 */
[----:B------:R-:W-:Y:S01]  /*9410*/  FMUL.FTZ R35, R26, R33 ;  /* 0x000000211a237220 */ /* 0x000fe20000410000 */
[----:B------:R-:W-:-:S02]  /*9420*/  HADD2.F32 R30, -RZ, R38.H1_H1 ;  /* 0x30000026ff1e7230 */ /* 0x000fc40000004100 */
[----:B------:R-:W-:Y:S01]  /*9430*/  FFMA.FTZ R8, R15, R32, R36 ;  /* 0x000000200f087223 */ /* 0x000fe20000010024 */
[-C--:B------:R-:W-:Y:S01]  /*9440*/  FMUL.FTZ R15, R26, R31.reuse ;  /* 0x0000001f1a0f7220 */ /* 0x080fe20000410000 */
[C---:B------:R-:W-:Y:S01]  /*9450*/  FFMA.FTZ R32, R20.reuse, R31, -R35 ;  /* 0x0000001f14207223 */ /* 0x040fe20000010823 */
[C---:B------:R-:W-:Y:S01]  /*9460*/  FMUL.FTZ R26, R27.reuse, R34 ;  /* 0x000000221b1a7220 */ /* 0x040fe20000410000 */
[----:B------:R-:W-:Y:S02]  /*9470*/  HADD2.F32 R28, -RZ, R9.H1_H1 ;  /* 0x30000009ff1c7230 */ /* 0x000fe40000004100 */
[-C--:B------:R-:W-:Y:S01]  /*9480*/  FMUL.FTZ R27, R27, R30.reuse ;  /* 0x0000001e1b1b7220 */ /* 0x080fe20000410000 */
[----:B------:R-:W-:Y:S02]  /*9490*/  HADD2.F32 R31, -RZ, R43.H1_H1 ;  /* 0x3000002bff1f7230 */ /* 0x000fe40000004100 */
[----:B------:R-:W-:Y:S01]  /*94a0*/  FFMA.FTZ R33, R20, R33, R15 ;  /* 0x0000002114217223 */ /* 0x000fe2000001000f */
[----:B------:R-:W-:Y:S01]  /*94b0*/  FFMA.FTZ R30, R21, R30, -R26 ;  /* 0x0000001e151e7223 */ /* 0x000fe2000001081a */
[----:B------:R-:W-:-:S02]  /*94c0*/  HADD2.F32 R15, -RZ, R42.H0_H0 ;  /* 0x2000002aff0f7230 */ /* 0x000fc40000004100 */
[----:B------:R-:W-:Y:S01]  /*94d0*/  FFMA.FTZ R27, R21, R34, R27 ;  /* 0x00000022151b7223 */ /* 0x000fe2000001001b */
[----:B------:R-:W-:Y:S01]  /*94e0*/  FMUL.FTZ R21, R28, R31 ;  /* 0x0000001f1c157220 */ /* 0x000fe20000410000 */
[----:B------:R-:W-:Y:S01]  /*94f0*/  HADD2.F32 R29, -RZ, R10.H0_H0 ;  /* 0x2000000aff1d7230 */ /* 0x000fe20000004100 */
[----:B------:R-:W-:Y:S01]  /*9500*/  F2FP.F16.F32.PACK_AB R8, R33, R8 ;  /* 0x000000082108723e */ /* 0x000fe200000000ff */
[----:B------:R-:W-:Y:S02]  /*9510*/  HADD2.F32 R26, -RZ, R40.H1_H1 ;  /* 0x30000028ff1a7230 */ /* 0x000fe40000004100 */
[-C--:B------:R-:W-:Y:S01]  /*9520*/  FFMA.FTZ R35, R24, R15.reuse, -R21 ;  /* 0x0000000f18237223 */ /* 0x080fe20000010815 */
[----:B------:R-:W-:Y:S02]  /*9530*/  HADD2.F32 R20, -RZ, R39.H0_H0 ;  /* 0x20000027ff147230 */ /* 0x000fe40000004100 */
[----:B------:R-:W-:Y:S01]  /*9540*/  FMUL.FTZ R37, R28, R15 ;  /* 0x0000000f1c257220 */ /* 0x000fe20000410000 */
[----:B------:R-:W-:-:S02]  /*9550*/  HADD2.F32 R10, -RZ, R10.H1_H1 ;  /* 0x3000000aff0a7230 */ /* 0x000fc40000004100 */
[C---:B------:R-:W-:Y:S01]  /*9560*/  FMUL.FTZ R34, R29.reuse, R26 ;  /* 0x0000001a1d227220 */ /* 0x040fe20000410000 */
[----:B------:R-:W-:Y:S02]  /*9570*/  HADD2.F32 R21, -RZ, R44.H0_H0 ;  /* 0x2000002cff157230 */ /* 0x000fe40000004100 */
[----:B------:R-:W-:Y:S01]  /*9580*/  FMUL.FTZ R29, R29, R20 ;  /* 0x000000141d1d7220 */ /* 0x000fe20000410000 */
[--C-:B0-----:R-:W-:Y:S02]  /*9590*/  HADD2.F32 R25, -RZ, R6.reuse.H0_H0 ;  /* 0x20000006ff197230 */ /* 0x101fe40000004100 */
[----:B------:R-:W-:Y:S01]  /*95a0*/  FFMA.FTZ R28, R24, R31, R37 ;  /* 0x0000001f181c7223 */ /* 0x000fe20000010025 */
[----:B------:R-:W-:Y:S02]  /*95b0*/  HADD2.F32 R6, -RZ, R6.H1_H1 ;  /* 0x30000006ff067230 */ /* 0x000fe40000004100 */
[----:B------:R-:W-:Y:S01]  /*95c0*/  FMUL.FTZ R31, R10, R21 ;  /* 0x000000150a1f7220 */ /* 0x000fe20000410000 */
[----:B------:R-:W-:-:S02]  /*95d0*/  HADD2.F32 R15, -RZ, R42.H1_H1 ;  /* 0x3000002aff0f7230 */ /* 0x000fc40000004100 */
[C---:B------:R-:W-:Y:S01]  /*95e0*/  FFMA.FTZ R34, R25.reuse, R20, -R34 ;  /* 0x0000001419227223 */ /* 0x040fe20000010822 */
[----:B------:R-:W-:Y:S01]  /*95f0*/  FFMA.FTZ R29, R25, R26, R29 ;  /* 0x0000001a191d7223 */ /* 0x000fe2000001001d */
[--C-:B------:R-:W-:Y:S02]  /*9600*/  HADD2.F32 R9, -RZ, R11.reuse.H0_H0 ;  /* 0x2000000bff097230 */ /* 0x100fe40000004100 */
[-C--:B------:R-:W-:Y:S01]  /*9610*/  FMUL.FTZ R25, R10, R15.reuse ;  /* 0x0000000f0a197220 */ /* 0x080fe20000410000 */
[C---:B------:R-:W-:Y:S01]  /*9620*/  FFMA.FTZ R31, R6.reuse, R15, -R31 ;  /* 0x0000000f061f7223 */ /* 0x040fe2000001081f */
[----:B------:R-:W-:Y:S02]  /*9630*/  HADD2.F32 R11, -RZ, R11.H1_H1 ;  /* 0x3000000bff0b7230 */ /* 0x000fe40000004100 */
[----:B------:R-:W-:Y:S02]  /*9640*/  HADD2.F32 R15, -RZ, R41.H0_H0 ;  /* 0x20000029ff0f7230 */ /* 0x000fe40000004100 */
[----:B------:R-:W-:Y:S01]  /*9650*/  FFMA.FTZ R26, R6, R21, R25 ;  /* 0x00000015061a7223 */ /* 0x000fe20000010019 */
[----:B------:R-:W-:-:S02]  /*9660*/  HADD2.F32 R10, -RZ, R14.H1_H1 ;  /* 0x3000000eff0a7230 */ /* 0x000fc40000004100 */
[----:B------:R-:W-:Y:S02]  /*9670*/  HADD2.F32 R24, -RZ, R44.H1_H1 ;  /* 0x3000002cff187230 */ /* 0x000fe40000004100 */
[CC--:B------:R-:W-:Y:S01]  /*9680*/  FMUL.FTZ R21, R9.reuse, R15.reuse ;  /* 0x0000000f09157220 */ /* 0x0c0fe20000410000 */
[----:B------:R-:W-:Y:S02]  /*9690*/  HADD2.F32 R20, -RZ, R14.H0_H0 ;  /* 0x2000000eff147230 */ /* 0x000fe40000004100 */
[----:B------:R-:W-:Y:S01]  /*96a0*/  FMUL.FTZ R6, R9, R10 ;  /* 0x0000000a09067220 */ /* 0x000fe20000410000 */
[--C-:B------:R-:W-:Y:S02]  /*96b0*/  HADD2.F32 R4, -RZ, R7.reuse.H0_H0 ;  /* 0x20000007ff047230 */ /* 0x100fe40000004100 */
[C---:B------:R-:W-:Y:S01]  /*96c0*/  FMUL.FTZ R36, R11.reuse, R24 ;  /* 0x000000180b247220 */ /* 0x040fe20000410000 */
        /* <DEDUP_REMOVED lines=13> */
[----:B------:R-:W-:-:S05]  /*97a0*/  F2FP.F16.F32.PACK_AB R11, R24, R11 ;  /* 0x0000000b180b723e */ /* 0x000fca00000000ff */
[----:B------:R1:W-:Y:S02]  /*97b0*/  STS.128 [R13+0x20400], R8 ;  /* 0x020400080d007388 */ /* 0x0003e40000000c00 */
.L_x_4541:
[----:B------:R-:W-:Y:S05]  /*97c0*/  BSYNC B1 ;  /* 0x0000000000017941 */ /* 0x000fea0003800000 */
.L_x_4540:
[----:B------:R-:W-:Y:S05]  /*97d0*/  @P0 BRA `(.L_x_4532) ;  /* 0x0000000400600947 */ /* 0x000fea0003800000 */
[----:B-1----:R-:W2:Y:S01]  /*97e0*/  LDL R8, [R1+0x64] ;  /* 0x0000640001087983 */ /* 0x002ea20000100800 */
[C---:B------:R-:W-:Y:S02]  /*97f0*/  VIADD R4, R189.reuse, 0x20 ;  /* 0x00000020bd047836 */ /* 0x040fe40000000000 */
[----:B------:R-:W-:Y:S01]  /*9800*/  VIADD R5, R189, 0x20 ;  /* 0x00000020bd057836 */ /* 0x000fe20000000000 */
[----:B------:R-:W4:Y:S01]  /*9810*/  LDL R37, [R1+0x5c] ;  /* 0x00005c0001257983 */ /* 0x000f220000100800 */
[----:B------:R-:W-:Y:S02]  /*9820*/  IMAD.SHL.U32 R4, R4, 0x40, RZ ;  /* 0x0000004004047824 */ /* 0x000fe400078e00ff */
[----:B------:R-:W-:-:S03]  /*9830*/  IMAD.SHL.U32 R5, R5, 0x40, RZ ;  /* 0x0000004005057824 */ /* 0x000fc600078e00ff */
[----:B------:R-:W-:Y:S02]  /*9840*/  LOP3.LUT R4, R4, 0x1c0, RZ, 0xc0, !PT ;  /* 0x000001c004047812 */ /* 0x000fe400078ec0ff */
[----:B------:R-:W-:Y:S02]  /*9850*/  LOP3.LUT R5, R5, 0x1c0, RZ, 0xc0, !PT ;  /* 0x000001c005057812 */ /* 0x000fe400078ec0ff */
[----:B------:R-:W-:-:S04]  /*9860*/  SHF.R.U32.HI R4, RZ, 0x3, R4 ;  /* 0x00000003ff047819 */ /* 0x000fc80000011604 */
[----:B------:R-:W-:Y:S01]  /*9870*/  LOP3.LUT R3, R4, R3, R5, 0x1e, !PT ;  /* 0x0000000304037212 */ /* 0x000fe200078e1e05 */
[----:B------:R-:W-:Y:S02]  /*9880*/  HADD2.F32 R30, -RZ, R39.H1_H1 ;  /* 0x30000027ff1e7230 */ /* 0x000fe40000004100 */
[----:B------:R-:W-:Y:S02]  /*9890*/  HADD2.F32 R28, -RZ, R38.H0_H0 ;  /* 0x20000026ff1c7230 */ /* 0x000fe40000004100 */
[--C-:B------:R-:W-:Y:S02]  /*98a0*/  HADD2.F32 R33, -RZ, R43.reuse.H0_H0 ;  /* 0x2000002bff217230 */ /* 0x100fe40000004100 */
[----:B------:R-:W-:Y:S02]  /*98b0*/  HADD2.F32 R35, -RZ, R40.H0_H0 ;  /* 0x20000028ff237230 */ /* 0x000fe40000004100 */
[----:B------:R-:W-:Y:S02]  /*98c0*/  HADD2.F32 R31, -RZ, R38.H1_H1 ;  /* 0x30000026ff1f7230 */ /* 0x000fe40000004100 */
[----:B------:R-:W-:-:S02]  /*98d0*/  HADD2.F32 R36, -RZ, R43.H1_H1 ;  /* 0x3000002bff247230 */ /* 0x000fc40000004100 */
[----:B------:R-:W-:Y:S02]  /*98e0*/  HADD2.F32 R38, -RZ, R44.H0_H0 ;  /* 0x2000002cff267230 */ /* 0x000fe40000004100 */
[----:B------:R-:W-:Y:S02]  /*98f0*/  HADD2.F32 R34, -RZ, R42.H1_H1 ;  /* 0x3000002aff227230 */ /* 0x000fe40000004100 */
[----:B--2---:R-:W-:-:S04]  /*9900*/  IMAD.IADD R3, R8, 0x1, R3 ;  /* 0x0000000108037824 */ /* 0x004fc800078e0203 */
[----:B------:R-:W-:Y:S01]  /*9910*/  IMAD R3, R3, 0x2, R2 ;  /* 0x0000000203037824 */ /* 0x000fe200078e0202 */
[----:B----4-:R-:W1:Y:S04]  /*9920*/  LDS.128 R4, [R37+0x20400] ;  /* 0x0204000025047984 */ /* 0x010e680000000c00 */
[----:B------:R-:W2:Y:S01]  /*9930*/  LDS.128 R8, [R3+0x20400] ;  /* 0x0204000003087984 */ /* 0x000ea20000000c00 */
[--C-:B-1----:R-:W-:Y:S02]  /*9940*/  HADD2.F32 R15, -RZ, R5.reuse.H0_H0 ;  /* 0x20000005ff0f7230 */ /* 0x102fe40000004100 */
[----:B------:R-:W-:Y:S02]  /*9950*/  HADD2.F32 R20, -RZ, R5.H1_H1 ;  /* 0x30000005ff147230 */ /* 0x000fe40000004100 */
[----:B--2---:R-:W-:-:S02]  /*9960*/  HADD2.F32 R5, -RZ, R8.H0_H0 ;  /* 0x20000008ff057230 */ /* 0x004fc40000004100 */
[----:B------:R-:W-:-:S03]  /*9970*/  HADD2.F32 R12, -RZ, R4.H0_H0 ;  /* 0x20000004ff0c7230 */ /* 0x000fc60000004100 */
[-C--:B------:R-:W-:Y:S01]  /*9980*/  FMUL.FTZ R27, R30, R5.reuse ;  /* 0x000000051e1b7220 */ /* 0x080fe20000410000 */
[C---:B------:R-:W-:Y:S01]  /*9990*/  FMUL.FTZ R29, R28.reuse, R5 ;  /* 0x000000051c1d7220 */ /* 0x040fe20000410000 */
[----:B------:R-:W-:Y:S02]  /*99a0*/  HADD2.F32 R8, -RZ, R8.H1_H1 ;  /* 0x30000008ff087230 */ /* 0x000fe40000004100 */
[----:B------:R-:W-:Y:S01]  /*99b0*/  FFMA.FTZ R5, R28, R12, -R27 ;  /* 0x0000000c1c057223 */ /* 0x000fe2000001081b */
[----:B------:R-:W-:Y:S02]  /*99c0*/  HADD2.F32 R24, -RZ, R9.H0_H0 ;  /* 0x20000009ff187230 */ /* 0x000fe40000004100 */
[----:B------:R-:W-:Y:S02]  /*99d0*/  HADD2.F32 R27, -RZ, R41.H1_H1 ;  /* 0x30000029ff1b7230 */ /* 0x000fe40000004100 */
[----:B------:R-:W-:Y:S01]  /*99e0*/  FMUL.FTZ R28, R33, R8 ;  /* 0x00000008211c7220 */ /* 0x000fe20000410000 */
[----:B------:R-:W-:-:S02]  /*99f0*/  HADD2.F32 R13, -RZ, R4.H1_H1 ;  /* 0x30000004ff0d7230 */ /* 0x000fc40000004100 */
[----:B------:R-:W-:Y:S01]  /*9a00*/  FFMA.FTZ R29, R30, R12, R29 ;  /* 0x0000000c1e1d7223 */ /* 0x000fe2000001001d */
[----:B------:R-:W-:Y:S02]  /*9a10*/  HADD2.F32 R9, -RZ, R9.H1_H1 ;  /* 0x30000009ff097230 */ /* 0x000fe40000004100 */
[----:B------:R-:W-:Y:S01]  /*9a20*/  FMUL.FTZ R8, R27, R8 ;  /* 0x000000081b087220 */ /* 0x000fe20000410000 */
[-C--:B------:R-:W-:Y:S01]  /*9a30*/  FMUL.FTZ R12, R35, R24.reuse ;  /* 0x00000018230c7220 */ /* 0x080fe20000410000 */
[-C--:B------:R-:W-:Y:S01]  /*9a40*/  FFMA.FTZ R28, R27, R13.reuse, -R28 ;  /* 0x0000000d1b1c7223 */ /* 0x080fe2000001081c */
[----:B------:R-:W-:Y:S01]  /*9a50*/  FMUL.FTZ R24, R31, R24 ;  /* 0x000000181f187220 */ /* 0x000fe20000410000 */
[----:B------:R-:W-:Y:S01]  /*9a60*/  FFMA.FTZ R8, R33, R13, R8 ;  /* 0x0000000d21087223 */ /* 0x000fe20000010008 */
[----:B------:R-:W-:Y:S01]  /*9a70*/  FFMA.FTZ R12, R31, R15, -R12 ;  /* 0x0000000f1f0c7223 */ /* 0x000fe2000001080c */
[----:B------:R-:W-:Y:S02]  /*9a80*/  HADD2.F32 R30, -RZ, R42.H0_H0 ;  /* 0x2000002aff1e7230 */ /* 0x000fe40000004100 */
[----:B------:R-:W-:Y:S01]  /*9a90*/  FMUL.FTZ R13, R36, R9 ;  /* 0x00000009240d7220 */ /* 0x000fe20000410000 */
[----:B0-----:R-:W-:-:S02]  /*9aa0*/  HADD2.F32 R25, -RZ, R10.H0_H0 ;  /* 0x2000000aff197230 */ /* 0x001fc40000004100 */
[----:B------:R-:W-:Y:S02]  /*9ab0*/  HADD2.F32 R27, -RZ, R39.H0_H0 ;  /* 0x20000027ff1b7230 */ /* 0x000fe40000004100 */
[----:B------:R-:W-:Y:S02]  /*9ac0*/  HADD2.F32 R31, -RZ, R40.H1_H1 ;  /* 0x30000028ff1f7230 */ /* 0x000fe40000004100 */
[----:B------:R-:W-:Y:S02]  /*9ad0*/  HADD2.F32 R10, -RZ, R10.H1_H1 ;  /* 0x3000000aff0a7230 */ /* 0x000fe40000004100 */
[C---:B------:R-:W-:Y:S01]  /*9ae0*/  FMUL.FTZ R9, R30.reuse, R9 ;  /* 0x000000091e097220 */ /* 0x040fe20000410000 */
[--C-:B---3--:R-:W-:Y:S02]  /*9af0*/  HADD2.F32 R21, -RZ, R6.reuse.H0_H0 ;  /* 0x20000006ff157230 */ /* 0x108fe40000004100 */
[----:B------:R-:W-:Y:S01]  /*9b00*/  FFMA.FTZ R13, R30, R20, -R13 ;  /* 0x000000141e0d7223 */ /* 0x000fe2000001080d */
[----:B------:R-:W-:-:S02]  /*9b10*/  HADD2.F32 R6, -RZ, R6.H1_H1 ;  /* 0x30000006ff067230 */ /* 0x000fc40000004100 */
[----:B------:R-:W-:Y:S01]  /*9b20*/  FFMA.FTZ R24, R35, R15, R24 ;  /* 0x0000000f23187223 */ /* 0x000fe20000010018 */
[-C--:B------:R-:W-:Y:S01]  /*9b30*/  FMUL.FTZ R30, R31, R25.reuse ;  /* 0x000000191f1e7220 */ /* 0x080fe20000410000 */
[C---:B------:R-:W-:Y:S01]  /*9b40*/  FMUL.FTZ R32, R27.reuse, R25 ;  /* 0x000000191b207220 */ /* 0x040fe20000410000 */
[-C--:B------:R-:W-:Y:S01]  /*9b50*/  FMUL.FTZ R15, R38, R10.reuse ;  /* 0x0000000a260f7220 */ /* 0x080fe20000410000 */
[--C-:B------:R-:W-:Y:S02]  /*9b60*/  HADD2.F32 R26, -RZ, R11.reuse.H0_H0 ;  /* 0x2000000bff1a7230 */ /* 0x100fe40000004100 */
[-C--:B------:R-:W-:Y:S01]  /*9b70*/  FFMA.FTZ R30, R27, R21.reuse, -R30 ;  /* 0x000000151b1e7223 */ /* 0x080fe2000001081e */
[----:B------:R-:W-:Y:S01]  /*9b80*/  FFMA.FTZ R32, R31, R21, R32 ;  /* 0x000000151f207223 */ /* 0x000fe20000010020 */
[C---:B------:R-:W-:Y:S01]  /*9b90*/  FMUL.FTZ R21, R34.reuse, R10 ;  /* 0x0000000a22157220 */ /* 0x040fe20000410000 */
[----:B------:R-:W-:Y:S01]  /*9ba0*/  FFMA.FTZ R15, R34, R6, -R15 ;  /* 0x00000006220f7223 */ /* 0x000fe2000001080f */
[----:B------:R-:W-:-:S02]  /*9bb0*/  HADD2.F32 R11, -RZ, R11.H1_H1 ;  /* 0x3000000bff0b7230 */ /* 0x000fc40000004100 */
[----:B------:R-:W-:Y:S01]  /*9bc0*/  FFMA.FTZ R9, R36, R20, R9 ;  /* 0x0000001424097223 */ /* 0x000fe20000010009 */
[----:B------:R-:W-:Y:S02]  /*9bd0*/  HADD2.F32 R34, -RZ, R41.H0_H0 ;  /* 0x20000029ff227230 */ /* 0x000fe40000004100 */
[----:B------:R-:W-:Y:S02]  /*9be0*/  HADD2.F32 R33, -RZ, R44.H1_H1 ;  /* 0x3000002cff217230 */ /* 0x000fe40000004100 */
[--C-:B------:R-:W-:Y:S02]  /*9bf0*/  HADD2.F32 R20, -RZ, R14.reuse.H1_H1 ;  /* 0x3000000eff147230 */ /* 0x100fe40000004100 */
[----:B------:R-:W-:Y:S02]  /*9c00*/  HADD2.F32 R31, -RZ, R14.H0_H0 ;  /* 0x2000000eff1f7230 */ /* 0x000fe40000004100 */
[----:B------:R-:W-:Y:S01]  /*9c10*/  FFMA.FTZ R21, R38, R6, R21 ;  /* 0x0000000626157223 */ /* 0x000fe20000010015 */
[----:B------:R-:W-:-:S02]  /*9c20*/  HADD2.F32 R4, -RZ, R7.H0_H0 ;  /* 0x20000007ff047230 */ /* 0x000fc40000004100 */
[-C--:B------:R-:W-:Y:S01]  /*9c30*/  FMUL.FTZ R25, R34, R26.reuse ;  /* 0x0000001a22197220 */ /* 0x080fe20000410000 */
[----:B------:R-:W-:Y:S02]  /*9c40*/  HADD2.F32 R7, -RZ, R7.H1_H1 ;  /* 0x30000007ff077230 */ /* 0x000fe40000004100 */
[-C--:B------:R-:W-:Y:S01]  /*9c50*/  FMUL.FTZ R6, R33, R11.reuse ;  /* 0x0000000b21067220 */ /* 0x080fe20000410000 */
[C---:B------:R-:W-:Y:S01]  /*9c60*/  FMUL.FTZ R27, R20.reuse, R26 ;  /* 0x0000001a141b7220 */ /* 0x040fe20000410000 */
[C---:B------:R-:W-:Y:S01]  /*9c70*/  FMUL.FTZ R10, R31.reuse, R11 ;  /* 0x0000000b1f0a7220 */ /* 0x040fe20000410000 */
[-C--:B------:R-:W-:Y:S01]  /*9c80*/  FFMA.FTZ R25, R20, R4.reuse, -R25 ;  /* 0x0000000414197223 */ /* 0x080fe20000010819 */
        /* <DEDUP_REMOVED lines=13> */
.L_x_4532:
[----:B------:R-:W-:Y:S05]  /*9d60*/  BSYNC B0 ;  /* 0x0000000000007941 */ /* 0x000fea0003800000 */
.L_x_4521:
        /* <DEDUP_REMOVED lines=8> */
.L_x_4518:
[----:B012---:R-:W-:-:S05]  /*9df0*/  IMAD.U32 R3, RZ, RZ, UR37 ;  /* 0x00000025ff037e24 */ /* 0x007fca000f8e00ff */
[----:B------:R-:W-:-:S13]  /*9e00*/  ISETP.NE.AND P0, PT, R3, 0x3, PT ;  /* 0x000000030300780c */ /* 0x000fda0003f05270 */
[----:B------:R-:W-:Y:S05]  /*9e10*/  @!P0 BRA `(.L_x_4542) ;  /* 0x0000000000048947 */ /* 0x000fea0003800000 */
[----:B------:R-:W-:Y:S01]  /*9e20*/  BPT.TRAP 0x1 ;  /* 0x000000040000795c */ /* 0x000fe20000300000 */
.L_x_4542:
[----:B------:R-:W-:Y:S01]  /*9e30*/  IMAD R13, R17, 0x8, R2 ;  /* 0x00000008110d7824 */ /* 0x000fe200078e0202 */
[----:B------:R-:W-:-:S04]  /*9e40*/  SHF.L.U32 R12, R185, 0x1f, RZ ;  /* 0x0000001fb90c7819 */ /* 0x000fc800000006ff */
[----:B------:R0:W1:Y:S01]  /*9e50*/  SYNCS.PHASECHK.TRANS64.TRYWAIT P1, [R13+URZ+0x38830], R12 ;  /* 0x0388300c0d0075a7 */ /* 0x000062000802017f */
[----:B------:R-:W-:Y:S05]  /*9e60*/  @!P0 BRA `(.L_x_4543) ;  /* 0x0000000000048947 */ /* 0x000fea0003800000 */
[----:B------:R-:W-:Y:S01]  /*9e70*/  BPT.TRAP 0x1 ;  /* 0x000000040000795c */ /* 0x000fe20000300000 */
.L_x_4543:
[C---:B------:R-:W-:Y:S02]  /*9e80*/  VIADD R3, R2.reuse, 0x22400 ;  /* 0x0002240002037836 */ /* 0x040fe40000000000 */
[----:B------:R-:W-:-:S03]  /*9e90*/  VIADD R4, R2, 0x20400 ;  /* 0x0002040002047836 */ /* 0x000fc60000000000 */
[----:B------:R-:W-:Y:S02]  /*9ea0*/  SHF.R.U32.HI R3, RZ, 0x4, R3 ;  /* 0x00000004ff037819 */ /* 0x000fe40000011603 */
[----:B------:R-:W-:Y:S02]  /*9eb0*/  SHF.R.U32.HI R4, RZ, 0x4, R4 ;  /* 0x00000004ff047819 */ /* 0x000fe40000011604 */
[----:B------:R-:W-:Y:S02]  /*9ec0*/  LOP3.LUT R3, R3, 0x3fff, RZ, 0xc0, !PT ;  /* 0x00003fff03037812 */ /* 0x000fe400078ec0ff */
[----:B------:R-:W-:Y:S02]  /*9ed0*/  LOP3.LUT R4, R4, 0x3fff, RZ, 0xc0, !PT ;  /* 0x00003fff04047812 */ /* 0x000fe400078ec0ff */
[----:B------:R-:W-:Y:S01]  /*9ee0*/  LOP3.LUT R219, R3, 0x10000, RZ, 0xfc, !PT ;  /* 0x0001000003db7812 */ /* 0x000fe200078efcff */
[----:B-1----:R-:W-:Y:S06]  /*9ef0*/  @P1 BRA `(.L_x_4544) ;  /* 0x0000000000081947 */ /* 0x002fec0003800000 */
[----:B------:R-:W1:Y:S02]  /*9f00*/  SYNCS.PHASECHK.TRANS64.TRYWAIT P1, [R13+URZ+0x38830], R12 ;  /* 0x0388300c0d0075a7 */ /* 0x000e64000802017f */
[----:B-1----:R-:W-:Y:S05]  /*9f10*/  @!P1 BRA `(.L_x_4545) ;  /* 0x0000014c00189947 */ /* 0x002fea0003800000 */
.L_x_4544:
        /* <DEDUP_REMOVED lines=12> */
[----:B------:R-:W-:Y:S01]  /*9fe0*/  IMAD.MOV.U32 R5, RZ, RZ, 0x40000040 ;  /* 0x40000040ff057424 */ /* 0x000fe200078e00ff */
[----:B------:R-:W-:Y:S01]  /*9ff0*/  SHF.L.U32 R3, R0, 0x1f, RZ ;  /* 0x0000001f00037819 */ /* 0x000fe200000006ff */
[----:B------:R-:W-:Y:S01]  /*a000*/  IMAD.MOV.U32 R7, RZ, RZ, 0x40000040 ;  /* 0x40000040ff077424 */ /* 0x000fe200078e00ff */
[----:B------:R-:W-:Y:S01]  /*a010*/  BSSY B0, `(.L_x_4546) ;  /* 0x0000022000007945 */ /* 0x000fe20003800000 */
[----:B------:R-:W-:-:S02]  /*a020*/  VIADD R14, R10, 0x4 ;  /* 0x000000040a0e7836 */ /* 0x000fc40000000000 */
[----:B------:R-:W-:Y:S02]  /*a030*/  IMAD.MOV.U32 R15, RZ, RZ, 0x40000040 ;  /* 0x40000040ff0f7424 */ /* 0x000fe400078e00ff */
[----:B------:R-:W-:Y:S02]  /*a040*/  VIADD R10, R10, 0x6 ;  /* 0x000000060a0a7836 */ /* 0x000fe40000000000 */
[----:B------:R-:W-:Y:S02]  /*a050*/  IMAD.MOV.U32 R9, RZ, RZ, 0x40000040 ;  /* 0x40000040ff097424 */ /* 0x000fe400078e00ff */
[----:B------:R-:W-:Y:S01]  /*a060*/  HGMMA.64x64x16.F32 R24, gdesc[UR4], RZ, !UPT, gsb0 ;  /* 0x00e00000041879f0 */ /* 0x000fe2000c0008ff */
[----:B------:R-:W-:Y:S01]  /*a070*/  R2UR UR4, R4 ;  /* 0x00000000040472ca */ /* 0x000fe200000e0000 */
[----:B------:R-:W-:Y:S01]  /*a080*/  IMAD.MOV.U32 R11, RZ, RZ, 0x40000040 ;  /* 0x40000040ff0b7424 */ /* 0x000fe200078e00ff */
[----:B------:R-:W-:Y:S02]  /*a090*/  R2UR UR5, R5 ;  /* 0x00000000050572ca */ /* 0x000fe400000e0000 */
[----:B------:R-:W-:Y:S01]  /*a0a0*/  R2UR UR6, R6 ;  /* 0x00000000060672ca */ /* 0x000fe200000e0000 */
[----:B------:R-:W-:Y:S01]  /*a0b0*/  VIADD R6, R8, 0x4 ;  /* 0x0000000408067836 */ /* 0x000fe20000000000 */
[----:B------:R-:W-:Y:S01]  /*a0c0*/  R2UR UR7, R7 ;  /* 0x00000000070772ca */ /* 0x000fe200000e0000 */
[----:B------:R-:W-:-:S02]  /*a0d0*/  IMAD.MOV.U32 R7, RZ, RZ, 0x40000040 ;  /* 0x40000040ff077424 */ /* 0x000fc400078e00ff */
        /* <DEDUP_REMOVED lines=19> */
[----:B------:R-:W2:Y:S02]  /*a210*/  SYNCS.PHASECHK.TRANS64.TRYWAIT P1, [R2+URZ+0x38810], R3 ;  /* 0x03881003020075a7 */ /* 0x000ea4000802017f */
[----:B--2---:R-:W-:Y:S05]  /*a220*/  @!P1 BRA `(.L_x_4547) ;  /* 0x0000014800689947 */ /* 0x004fea0003800000 */
.L_x_4749:
[----:B------:R-:W-:Y:S05]  /*a230*/  BSYNC B0 ;  /* 0x0000000000007941 */ /* 0x000fea0003800000 */
.L_x_4546:
[----:B------:R-:W-:Y:S05]  /*a240*/  @!P0 BRA `(.L_x_4548) ;  /* 0x0000000000048947 */ /* 0x000fea0003800000 */
[----:B------:R-:W-:Y:S01]  /*a250*/  BPT.TRAP 0x1 ;  /* 0x000000040000795c */ /* 0x000fe20000300000 */
.L_x_4548:
[----:B------:R3:W0:Y:S01]  /*a260*/  SYNCS.PHASECHK.TRANS64.TRYWAIT P1, [R13+URZ+0x38850], R12 ;  /* 0x0388500c0d0075a7 */ /* 0x000622000802017f */
[----:B------:R-:W-:Y:S05]  /*a270*/  @!P0 BRA `(.L_x_4549) ;  /* 0x0000000000048947 */ /* 0x000fea0003800000 */
[----:B------:R-:W-:Y:S01]  /*a280*/  BPT.TRAP 0x1 ;  /* 0x000000040000795c */ /* 0x000fe20000300000 */
.L_x_4549:
[C---:B------:R-:W-:Y:S02]  /*a290*/  VIADD R0, R2.reuse, 0x400 ;  /* 0x0000040002007836 */ /* 0x040fe40000000000 */
[----:B--2---:R-:W-:-:S03]  /*a2a0*/  VIADD R3, R2, 0x26400 ;  /* 0x0002640002037836 */ /* 0x004fc60000000000 */
[----:B------:R-:W-:Y:S02]  /*a2b0*/  SHF.R.U32.HI R0, RZ, 0x4, R0 ;  /* 0x00000004ff007819 */ /* 0x000fe40000011600 */
[----:B------:R-:W-:Y:S02]  /*a2c0*/  SHF.R.U32.HI R3, RZ, 0x4, R3 ;  /* 0x00000004ff037819 */ /* 0x000fe40000011603 */
[----:B------:R-:W-:Y:S02]  /*a2d0*/  LOP3.LUT R0, R0, 0x3fff, RZ, 0xc0, !PT ;  /* 0x00003fff00007812 */ /* 0x000fe400078ec0ff */
[----:B------:R-:W-:Y:S02]  /*a2e0*/  LOP3.LUT R3, R3, 0x3fff, RZ, 0xc0, !PT ;  /* 0x00003fff03037812 */ /* 0x000fe400078ec0ff */
[----:B------:R-:W-:Y:S01]  /*a2f0*/  LOP3.LUT R220, R0, 0x10000, RZ, 0xfc, !PT ;  /* 0x0001000000dc7812 */ /* 0x000fe200078efcff */
[----:B0-----:R-:W-:Y:S06]  /*a300*/  @P1 BRA `(.L_x_4550) ;  /* 0x0000000000081947 */ /* 0x001fec0003800000 */
[----:B------:R-:W0:Y:S02]  /*a310*/  SYNCS.PHASECHK.TRANS64.TRYWAIT P1, [R13+URZ+0x38850], R12 ;  /* 0x0388500c0d0075a7 */ /* 0x000e24000802017f */
[----:B0-----:R-:W-:Y:S05]  /*a320*/  @!P1 BRA `(.L_x_4551) ;  /* 0x00000148003c9947 */ /* 0x001fea0003800000 */
.L_x_4550:
[----:B------:R-:W-:Y:S01]  /*a330*/  LOP3.LUT R0, R3, 0x10000, RZ, 0xfc, !PT ;  /* 0x0001000003007812 */ /* 0x000fe200078efcff */
[----:B------:R-:W-:Y:S01]  /*a340*/  IMAD R10, R17, 0x1000, R220 ;  /* 0x00001000110a7824 */ /* 0x000fe200078e02dc */
[----:B------:R-:W-:Y:S05]  /*a350*/  WARPSYNC.ALL ;  /* 0x0000000000007948 */ /* 0x000fea0003800000 */
[----:B------:R-:W-:Y:S01]  /*a360*/  IMAD.MOV.U32 R14, RZ, RZ, R0 ;  /* 0x000000ffff0e7224 */ /* 0x000fe200078e0000 */
[----:B------:R-:W-:Y:S01]  /*a370*/  R2UR UR6, R10 ;  /* 0x000000000a0672ca */ /* 0x000fe200000e0000 */
[----:B------:R-:W-:Y:S01]  /*a380*/  IMAD.MOV.U32 R15, RZ, RZ, 0x40000040 ;  /* 0x40000040ff0f7424 */ /* 0x000fe200078e00ff */
[----:B------:R-:W-:Y:S01]  /*a390*/  WARPGROUP.ARRIVE ;  /* 0x00000000000079c5 */ /* 0x000fe20000000000 */
[----:B------:R-:W-:Y:S01]  /*a3a0*/  IMAD.MOV.U32 R11, RZ, RZ, 0x40000040 ;  /* 0x40000040ff0b7424 */ /* 0x000fe200078e00ff */
[----:B------:R-:W-:Y:S01]  /*a3b0*/  R2UR UR4, R14 ;  /* 0x000000000e0472ca */ /* 0x000fe200000e0000 */
[----:B------:R-:W-:Y:S01]  /*a3c0*/  VIADD R14, R0, 0x2 ;  /* 0x00000002000e7836 */ /* 0x000fe20000000000 */
[----:B------:R-:W-:Y:S01]  /*a3d0*/  R2UR UR5, R15 ;  /* 0x000000000f0572ca */ /* 0x000fe200000e0000 */
[----:B------:R-:W-:Y:S01]  /*a3e0*/  VIADD R20, R10, 0x2 ;  /* 0x000000020a147836 */ /* 0x000fe20000000000 */
[----:B------:R-:W-:Y:S01]  /*a3f0*/  R2UR UR7, R11 ;  /* 0x000000000b0772ca */ /* 0x000fe200000e0000 */
[----:B------:R-:W-:Y:S01]  /*a400*/  IMAD.MOV.U32 R15, RZ, RZ, 0x40000040 ;  /* 0x40000040ff0f7424 */ /* 0x000fe200078e00ff */
[----:B------:R-:W2:Y:S01]  /*a410*/  S2R R56, SR_TID.X ;  /* 0x0000000000387919 */ /* 0x000ea20000002100 */
[----:B----4-:R-:W-:-:S02]  /*a420*/  IMAD.MOV.U32 R21, RZ, RZ, 0x40000040 ;  /* 0x40000040ff157424 */ /* 0x010fc400078e00ff */
[----:B------:R-:W-:Y:S02]  /*a430*/  VIADD R58, R10, 0x800 ;  /* 0x000008000a3a7836 */ /* 0x000fe40000000000 */
[----:B01-3--:R-:W-:-:S06]  /*a440*/  IMAD.MOV.U32 R12, RZ, RZ, 0x4 ;  /* 0x00000004ff0c7424 */ /* 0x00bfcc00078e00ff */
[----:B------:R-:W-:Y:S01]  /*a450*/  HGMMA.64x64x16.F32 R24, gdesc[UR4], R24, gsb0 ;  /* 0x00e00000041879f0 */ /* 0x000fe20008000818 */
        /* <DEDUP_REMOVED lines=8> */
[----:B--2---:R-:W-:-:S05]  /*a4e0*/  SHF.R.U32.HI R56, RZ, 0x7, R56 ;  /* 0x00000007ff387819 */ /* 0x004fca0000011638 */
[----:B------:R0:W1:Y:S02]  /*a4f0*/  SHFL.IDX PT, R3, R56, RZ, 0x1f ;  /* 0x00001fff38037589 */ /* 0x00006400000e0000 */
[----:B0-----:R-:W-:Y:S01]  /*a500*/  VIADD R56, R0, 0x800 ;  /* 0x0000080000387836 */ /* 0x001fe20000000000 */
[----:B-1----:R-:W-:-:S04]  /*a510*/  ISETP.GT.AND P1, PT, R3, 0x7f, PT ;  /* 0x0000007f0300780c */ /* 0x002fc80003f24270 */
[----:B------:R-:W-:Y:S02]  /*a520*/  SEL R3, RZ, 0x2, !P1 ;  /* 0x00000002ff037807 */ /* 0x000fe40004800000 */
[C---:B------:R-:W-:Y:S02]  /*a530*/  SEL R11, R12.reuse, 0x2, P1 ;  /* 0x000000020c0b7807 */ /* 0x040fe40000800000 */
[----:B------:R-:W-:Y:S01]  /*a540*/  SEL R12, R12, 0x6, !P1 ;  /* 0x000000060c0c7807 */ /* 0x000fe20004800000 */
[----:B------:R-:W-:Y:S02]  /*a550*/  WARPGROUP.DEPBAR.LE gsb0, 0x0 ;  /* 0x00008000000079c5 */ /* 0x000fe40000010000 */
[----:B------:R-:W-:-:S06]  /*a560*/  WARPGROUP.ARRIVE ;  /* 0x00000000000079c5 */ /* 0x000fcc0000000000 */
        /* <DEDUP_REMOVED lines=9> */
[----:B------:R-:W-:Y:S02]  /*a600*/  WARPGROUP.DEPBAR.LE gsb0, 0x0 ;  /* 0x00008000000079c5 */ /* 0x000fe40000010000 */
[----:B------:R-:W-:-:S09]  /*a610*/  WARPGROUP.ARRIVE ;  /* 0x00000000000079c5 */ /* 0x000fd20000000000 */
        /* <DEDUP_REMOVED lines=134> */
[----:B------:R-:W-:Y:S01]  /*ae80*/  IMAD.IADD R14, R3, 0x1, R58 ;  /* 0x00000001030e7824 */ /* 0x000fe200078e023a */
[----:B------:R-:W-:Y:S01]  /*ae90*/  R2UR UR5, R15 ;  /* 0x000000000f0572ca */ /* 0x000fe200000e0000 */
[----:B------:R-:W-:Y:S01]  /*aea0*/  IMAD.MOV.U32 R15, RZ, RZ, 0x40000040 ;  /* 0x40000040ff0f7424 */ /* 0x000fe200078e00ff */
[----:B------:R-:W-:Y:S01]  /*aeb0*/  R2UR UR6, R20 ;  /* 0x00000000140672ca */ /* 0x000fe200000e0000 */
[----:B------:R-:W-:Y:S01]  /*aec0*/  IMAD.IADD R20, R3, 0x1, R56 ;  /* 0x0000000103147824 */ /* 0x000fe200078e0238 */
[----:B------:R-:W-:Y:S01]  /*aed0*/  R2UR UR7, R21 ;  /* 0x00000000150772ca */ /* 0x000fe200000e0000 */
[----:B------:R-:W-:Y:S01]  /*aee0*/  IMAD.MOV.U32 R21, RZ, RZ, 0x40000040 ;  /* 0x40000040ff157424 */ /* 0x000fe200078e00ff */
[----:B------:R-:W-:Y:S02]  /*aef0*/  WARPGROUP.DEPBAR.LE gsb0, 0x0 ;  /* 0x00008000000079c5 */ /* 0x000fe40000010000 */
[----:B------:R-:W-:-:S09]  /*af00*/  WARPGROUP.ARRIVE ;  /* 0x00000000000079c5 */ /* 0x000fd20000000000 */
[----:B------:R-:W-:Y:S01]  /*af10*/  HGMMA.64x64x16.F32 R24, gdesc[UR4], R24, gsb0 ;  /* 0x00e00000041879f0 */ /* 0x000fe20008000818 */
[----:B------:R-:W-:Y:S01]  /*af20*/  R2UR UR6, R14 ;  /* 0x000000000e0672ca */ /* 0x000fe200000e0000 */
[--C-:B------:R-:W-:Y:S01]  /*af30*/  IMAD.IADD R14, R58, 0x1, R11.reuse ;  /* 0x000000013a0e7824 */ /* 0x100fe200078e020b */
        /* <DEDUP_REMOVED lines=16> */
[----:B------:R-:W-:Y:S02]  /*b040*/  IMAD.MOV.U32 R21, RZ, RZ, 0x40000040 ;  /* 0x40000040ff157424 */ /* 0x000fe400078e00ff */
[----:B------:R-:W-:-:S02]  /*b050*/  VIADD R56, R0, 0xa00 ;  /* 0x00000a0000387836 */ /* 0x000fc40000000000 */
[----:B------:R-:W-:Y:S01]  /*b060*/  VIADD R58, R10, 0xa00 ;  /* 0x00000a000a3a7836 */ /* 0x000fe20000000000 */
[----:B------:R-:W-:Y:S02]  /*b070*/  WARPGROUP.DEPBAR.LE gsb0, 0x0 ;  /* 0x00008000000079c5 */ /* 0x000fe40000010000 */
[----:B------:R-:W-:-:S06]  /*b080*/  WARPGROUP.ARRIVE ;  /* 0x00000000000079c5 */ /* 0x000fcc0000000000 */
[----:B------:R-:W-:Y:S01]  /*b090*/  HGMMA.64x64x16.F32 R24, gdesc[UR4], R24, gsb0 ;  /* 0x00e00000041879f0 */ /* 0x000fe20008000818 */
[----:B------:R-:W-:Y:S01]  /*b0a0*/  R2UR UR4, R14 ;  /* 0x000000000e0472ca */ /* 0x000fe200000e0000 */
[----:B------:R-:W-:Y:S01]  /*b0b0*/  IMAD.MOV.U32 R14, RZ, RZ, 0x28 ;  /* 0x00000028ff0e7424 */ /* 0x000fe200078e00ff */
[----:B------:R-:W-:Y:S01]  /*b0c0*/  R2UR UR5, R15 ;  /* 0x000000000f0572ca */ /* 0x000fe200000e0000 */
[----:B------:R-:W-:Y:S01]  /*b0d0*/  IMAD.MOV.U32 R15, RZ, RZ, 0xa00 ;  /* 0x00000a00ff0f7424 */ /* 0x000fe200078e00ff */
[----:B------:R-:W-:Y:S02]  /*b0e0*/  R2UR UR6, R20 ;  /* 0x00000000140672ca */ /* 0x000fe400000e0000 */
[----:B------:R-:W-:Y:S02]  /*b0f0*/  R2UR UR7, R21 ;  /* 0x00000000150772ca */ /* 0x000fe400000e0000 */
[----:B------:R-:W-:Y:S02]  /*b100*/  SEL R14, R14, 0x26, P1 ;  /* 0x000000260e0e7807 */ /* 0x000fe40000800000 */
[----:B------:R-:W-:-:S02]  /*b110*/  SEL R15, R15, 0x980, P1 ;  /* 0x000009800f0f7807 */ /* 0x000fc40000800000 */
[----:B------:R-:W-:Y:S02]  /*b120*/  LOP3.LUT R21, R14, 0x6, RZ, 0xc0, !PT ;  /* 0x000000060e157812 */ /* 0x000fe400078ec0ff */
[----:B------:R-:W-:-:S04]  /*b130*/  LOP3.LUT R15, R15, 0xa00, RZ, 0xc0, !PT ;  /* 0x00000a000f0f7812 */ /* 0x000fc800078ec0ff */
[CC--:B------:R-:W-:Y:S02]  /*b140*/  IADD3 R14, R21.reuse, R15.reuse, R0 ;  /* 0x0000000f150e7210 */ /* 0x0c0fe40007ffe000 */
[----:B------:R-:W-:Y:S01]  /*b150*/  IADD3 R20, R21, R15, R10 ;  /* 0x0000000f15147210 */ /* 0x000fe20007ffe00a */
[----:B------:R-:W-:Y:S02]  /*b160*/  IMAD.MOV.U32 R15, RZ, RZ, 0x40000040 ;  /* 0x40000040ff0f7424 */ /* 0x000fe400078e00ff */
[----:B------:R-:W-:Y:S01]  /*b170*/  IMAD.MOV.U32 R21, RZ, RZ, 0x40000040 ;  /* 0x40000040ff157424 */ /* 0x000fe200078e00ff */
[----:B------:R-:W-:Y:S02]  /*b180*/  WARPGROUP.DEPBAR.LE gsb0, 0x0 ;  /* 0x00008000000079c5 */ /* 0x000fe40000010000 */
[----:B------:R-:W-:-:S06]  /*b190*/  WARPGROUP.ARRIVE ;  /* 0x00000000000079c5 */ /* 0x000fcc0000000000 */
        /* <DEDUP_REMOVED lines=113> */
[----:B------:R-:W-:-:S05]  /*b8b0*/  IMAD.MOV.U32 R3, RZ, RZ, 0x40 ;  /* 0x00000040ff037424 */ /* 0x000fca00078e00ff */
[----:B------:R-:W-:-:S04]  /*b8c0*/  SEL R3, R3, 0x3e, P1 ;  /* 0x0000003e03037807 */ /* 0x000fc80000800000 */
[----:B------:R-:W-:Y:S01]  /*b8d0*/  LOP3.LUT R3, R3, 0x6, RZ, 0xc0, !PT ;  /* 0x0000000603037812 */ /* 0x000fe200078ec0ff */
        /* <DEDUP_REMOVED lines=13> */
[----:B------:R-:W-:-:S04]  /*b9b0*/  LOP3.LUT R11, R11, 0x1e00, RZ, 0xc0, !PT ;  /* 0x00001e000b0b7812 */ /* 0x000fc800078ec0ff */
[----:B------:R-:W-:Y:S01]  /*b9c0*/  IADD3 R10, R3, R11, R10 ;  /* 0x0000000b030a7210 */ /* 0x000fe20007ffe00a */
        /* <DEDUP_REMOVED lines=14> */
[----:B------:R-:W-:Y:S02]  /*bab0*/  R2UR UR4, R14 ;  /* 0x000000000e0472ca */ /* 0x000fe400000e0000 */
[----:B------:R-:W-:Y:S01]  /*bac0*/  R2UR UR5, R15 ;  /* 0x000000000f0572ca */ /* 0x000fe200000e0000 */
[----:B------:R-:W-:Y:S01]  /*bad0*/  IMAD.MOV.U32 R15, RZ, RZ, 0x40000040 ;  /* 0x40000040ff0f7424 */ /* 0x000fe200078e00ff */
[----:B------:R-:W-:Y:S02]  /*bae0*/  R2UR UR6, R20 ;  /* 0x00000000140672ca */ /* 0x000fe400000e0000 */
[----:B------:R-:W-:Y:S02]  /*baf0*/  R2UR UR7, R21 ;  /* 0x00000000150772ca */ /* 0x000fe400000e0000 */
[----:B------:R-:W-:Y:S01]  /*bb00*/  IADD3 R14, R3, R11, R0 ;  /* 0x0000000b030e7210 */ /* 0x000fe20007ffe000 */
[----:B------:R-:W-:Y:S01]  /*bb10*/  IMAD.MOV.U32 R11, RZ, RZ, 0x40000040 ;  /* 0x40000040ff0b7424 */ /* 0x000fe200078e00ff */
[----:B------:R-:W-:-:S02]  /*bb20*/  WARPGROUP.DEPBAR.LE gsb0, 0x0 ;  /* 0x00008000000079c5 */ /* 0x000fc40000010000 */
        /* <DEDUP_REMOVED lines=12> */
.L_x_4552:
[----:B------:R-:W2:Y:S01]  /*bbf0*/  LDL R10, [R1+0x58] ;  /* 0x00005800010a7983 */ /* 0x000ea20000100800 */
[----:B------:R-:W-:Y:S01]  /*bc00*/  IMAD R3, R169, -0x40, R84 ;  /* 0xffffffc0a9037824 */ /* 0x000fe200078e0254 */
[----:B------:R-:W-:Y:S01]  /*bc10*/  ULDC UR4, c[0x0][0xa80] ;  /* 0x0002a00000047ab9 */ /* 0x000fe20000000800 */
[----:B------:R-:W-:-:S03]  /*bc20*/  LOP3.LUT R215, R215, 0x2000000, RZ, 0xfc, !PT ;  /* 0x02000000d7d77812 */ /* 0x000fc600078efcff */
        /* <DEDUP_REMOVED lines=59> */
[----:B------:R-:W-:Y:S02]  /*bfe0*/  FMNMX.FTZ R3, R30, R3, !PT ;  /* 0x000000031e037209 */ /* 0x000fe40007810000 */
[----:B------:R-:W-:Y:S01]  /*bff0*/  FSEL R46, R46, -INF , P1 ;  /* 0xff8000002e2e7808 */ /* 0x000fe20000800000 */
[----:B------:R-:W0:Y:S01]  /*c000*/  SHFL.BFLY PT, R10, R21, 0x2, 0x1f ;  /* 0x0c401f00150a7f89 */ /* 0x000e2200000e0000 */
        /* <DEDUP_REMOVED lines=9> */
[----:B------:R-:W-:Y:S02]  /*c0a0*/  FMNMX.FTZ R15, R24, R15, !PT ;  /* 0x0000000f180f7209 */ /* 0x000fe40007810000 */
[----:B------:R-:W-:Y:S02]  /*c0b0*/  FSEL R48, R55, -INF , P2 ;  /* 0xff80000037307808 */ /* 0x000fe40001000000 */
[----:B------:R-:W-:Y:S02]  /*c0c0*/  FMNMX.FTZ R15, R42, R15, !PT ;  /* 0x0000000f2a0f7209 */ /* 0x000fe40007810000 */
        /* <DEDUP_REMOVED lines=9> */
[----:B0-----:R-:W-:-:S04]  /*c160*/  FMNMX.FTZ R10, R25, R10, !PT ;  /* 0x0000000a190a7209 */ /* 0x001fc80007810000 */
[C---:B------:R-:W-:Y:S01]  /*c170*/  FSETP.NEU.FTZ.AND P1, PT, R10.reuse, -INF , PT ;  /* 0xff8000000a00780b */ /* 0x040fe20003f3d000 */
[----:B------:R-:W-:-:S05]  /*c180*/  FMUL.FTZ R25, R10, R3 ;  /* 0x000000030a197220 */ /* 0x000fca0000410000 */
[----:B------:R-:W-:-:S05]  /*c190*/  FSEL R15, R25, RZ, P1 ;  /* 0x000000ff190f7208 */ /* 0x000fca0000800000 */
[-CC-:B------:R-:W-:Y:S01]  /*c1a0*/  FFMA.FTZ R37, R20, R3.reuse, -R15.reuse ;  /* 0x0000000314257223 */ /* 0x180fe2000001080f */
[-CC-:B------:R-:W-:Y:S01]  /*c1b0*/  FFMA.FTZ R164, R11, R3.reuse, -R15.reuse ;  /* 0x000000030ba47223 */ /* 0x180fe2000001080f */
[----:B------:R-:W0:Y:S01]  /*c1c0*/  SHFL.BFLY PT, R20, R21, 0x2, 0x1f ;  /* 0x0c401f0015147f89 */ /* 0x000e2200000e0000 */
        /* <DEDUP_REMOVED lines=14> */
[----:B------:R-:W-:Y:S08]  /*c2b0*/  MUFU.EX2 R164, R164 ;  /* 0x000000a400a47308 */ /* 0x000ff00000000800 */
[----:B------:R-:W1:Y:S01]  /*c2c0*/  MUFU.EX2 R29, R29 ;  /* 0x0000001d001d7308 */ /* 0x000e620000000800 */
[----:B0-----:R-:W-:-:S05]  /*c2d0*/  FMNMX.FTZ R20, R21, R20, !PT ;  /* 0x0000001415147209 */ /* 0x001fca0007810000 */
[----:B------:R-:W0:Y:S02]  /*c2e0*/  SHFL.BFLY PT, R21, R20, 0x1, 0x1f ;  /* 0x0c201f0014157f89 */ /* 0x000e2400000e0000 */
[----:B------:R-:W2:Y:S08]  /*c2f0*/  MUFU.EX2 R166, R166 ;  /* 0x000000a600a67308 */ /* 0x000eb00000000800 */
[----:B------:R-:W-:Y:S08]  /*c300*/  MUFU.EX2 R37, R37 ;  /* 0x0000002500257308 */ /* 0x000ff00000000800 */
[----:B------:R-:W-:Y:S01]  /*c310*/  MUFU.EX2 R152, R152 ;  /* 0x0000009800987308 */ /* 0x000fe20000000800 */
[----:B0-----:R-:W-:Y:S01]  /*c320*/  FMNMX.FTZ R168, R20, R21, !PT ;  /* 0x0000001514a87209 */ /* 0x001fe20007810000 */
[----:B------:R-:W-:-:S06]  /*c330*/  VIADD R21, R13, 0x38840 ;  /* 0x000388400d157836 */ /* 0x000fcc0000000000 */
[----:B------:R-:W-:Y:S01]  /*c340*/  MUFU.EX2 R39, R39 ;  /* 0x0000002700277308 */ /* 0x000fe20000000800 */
[C---:B------:R-:W-:Y:S01]  /*c350*/  FSETP.NEU.FTZ.AND P1, PT, R168.reuse, -INF , PT ;  /* 0xff800000a800780b */ /* 0x040fe20003f3d000 */
[----:B------:R-:W-:Y:S01]  /*c360*/  FMUL.FTZ R20, R168, R3 ;  /* 0x00000003a8147220 */ /* 0x000fe20000410000 */
[----:B------:R-:W-:-:S04]  /*c370*/  PRMT R21, R190, 0x654, R21 ;  /* 0x00000654be157816 */ /* 0x000fc80000000015 */
[----:B------:R-:W-:Y:S01]  /*c380*/  FSEL R15, R20, RZ, P1 ;  /* 0x000000ff140f7208 */ /* 0x000fe20000800000 */
[----:B------:R0:W-:Y:S01]  /*c390*/  SYNCS.ARRIVE.TRANS64.RED.A1T0 RZ, [R21+URZ], RZ ;  /* 0x000000ff15ff79a7 */ /* 0x0001e2000810043f */
[----:B------:R-:W-:Y:S03]  /*c3a0*/  MUFU.EX2 R154, R154 ;  /* 0x0000009a009a7308 */ /* 0x000fe60000000800 */
        /* <DEDUP_REMOVED lines=14> */
[----:B------:R-:W3:Y:S01]  /*c490*/  MUFU.EX2 R26, R26 ;  /* 0x0000001a001a7308 */ /* 0x000ee20000000800 */
[-CC-:B------:R-:W-:Y:S01]  /*c4a0*/  FFMA.FTZ R44, R44, R3.reuse, -R15.reuse ;  /* 0x000000032c2c7223 */ /* 0x180fe2000001080f */
[-CC-:B------:R-:W-:Y:S01]  /*c4b0*/  FFMA.FTZ R54, R54, R3.reuse, -R15.reuse ;  /* 0x0000000336367223 */ /* 0x180fe2000001080f */
[----:B------:R-:W-:Y:S01]  /*c4c0*/  FFMA.FTZ R48, R48, R3, -R15 ;  /* 0x0000000330307223 */ /* 0x000fe2000001080f */
[----:B------:R-:W-:-:S02]  /*c4d0*/  IMAD.MOV.U32 R15, RZ, RZ, 0x40000040 ;  /* 0x40000040ff0f7424 */ /* 0x000fc400078e00ff */
[----:B------:R-:W-:Y:S02]  /*c4e0*/  IMAD R14, R17, 0x1000, R215 ;  /* 0x00001000110e7824 */ /* 0x000fe400078e02d7 */
[----:B------:R-:W4:Y:S01]  /*c4f0*/  MUFU.EX2 R167, R167 ;  /* 0x000000a700a77308 */ /* 0x000f220000000800 */
[----:B------:R-:W-:Y:S01]  /*c500*/  R2UR UR7, R15 ;  /* 0x000000000f0772ca */ /* 0x000fe200000e0000 */
[----:B-1----:R-:W-:Y:S01]  /*c510*/  FADD.FTZ R15, R164, R29 ;  /* 0x0000001da40f7221 */ /* 0x002fe20000010000 */
[----:B0-----:R-:W-:Y:S01]  /*c520*/  IMAD.MOV.U32 R21, RZ, RZ, 0x40000040 ;  /* 0x40000040ff157424 */ /* 0x001fe200078e00ff */
[C---:B------:R-:W-:Y:S01]  /*c530*/  R2UR UR6, R14.reuse ;  /* 0x000000000e0672ca */ /* 0x040fe200000e0000 */
[----:B------:R-:W-:Y:S02]  /*c540*/  VIADD R20, R14, 0x80 ;  /* 0x000000800e147836 */ /* 0x000fe40000000000 */
[----:B--2---:R-:W-:Y:S01]  /*c550*/  FADD.FTZ R36, R166, R15 ;  /* 0x0000000fa6247221 */ /* 0x004fe20000010000 */
[----:B------:R-:W-:Y:S01]  /*c560*/  F2FP.F16.F32.PACK_AB R164, R29, R164 ;  /* 0x000000a41da4723e */ /* 0x000fe200000000ff */
[----:B------:R-:W0:Y:S01]  /*c570*/  MUFU.EX2 R12, R12 ;  /* 0x0000000c000c7308 */ /* 0x000e220000000800 */
[----:B---3--:R-:W-:Y:S01]  /*c580*/  FADD.FTZ R34, R165, R26 ;  /* 0x0000001aa5227221 */ /* 0x008fe20000010000 */
[----:B------:R-:W-:Y:S01]  /*c590*/  R2UR UR11, R21 ;  /* 0x00000000150b72ca */ /* 0x000fe200000e0000 */
[C---:B------:R-:W-:Y:S01]  /*c5a0*/  FADD.FTZ R21, R37.reuse, R36 ;  /* 0x0000002425157221 */ /* 0x040fe20000010000 */
[----:B------:R-:W-:Y:S01]  /*c5b0*/  R2UR UR10, R20 ;  /* 0x00000000140a72ca */ /* 0x000fe200000e0000 */
[----:B------:R-:W-:Y:S01]  /*c5c0*/  VIADD R20, R14, 0x100 ;  /* 0x000001000e147836 */ /* 0x000fe20000000000 */
[----:B------:R-:W-:Y:S01]  /*c5d0*/  F2FP.F16.F32.PACK_AB R166, R37, R166 ;  /* 0x000000a625a6723e */ /* 0x000fe200000000ff */
[----:B------:R-:W-:Y:S01]  /*c5e0*/  FADD.FTZ R36, R152, R21 ;  /* 0x0000001598247221 */ /* 0x000fe20000010000 */
[----:B------:R-:W1:Y:S01]  /*c5f0*/  MUFU.EX2 R153, R153 ;  /* 0x0000009900997308 */ /* 0x000e620000000800 */
[----:B----4-:R-:W-:Y:S01]  /*c600*/  FADD.FTZ R15, R167, R34 ;  /* 0x00000022a70f7221 */ /* 0x010fe20000010000 */
[----:B------:R-:W-:Y:S01]  /*c610*/  IMAD.MOV.U32 R21, RZ, RZ, 0x40000040 ;  /* 0x40000040ff157424 */ /* 0x000fe200078e00ff */
[----:B------:R-:W-:Y:S01]  /*c620*/  R2UR UR14, R20 ;  /* 0x00000000140e72ca */ /* 0x000fe200000e0000 */
[----:B------:R-:W-:Y:S01]  /*c630*/  VIADD R14, R14, 0x180 ;  /* 0x000001800e0e7836 */ /* 0x000fe20000000000 */
[----:B------:R-:W-:-:S02]  /*c640*/  F2FP.F16.F32.PACK_AB R165, R26, R165 ;  /* 0x000000a51aa5723e */ /* 0x000fc400000000ff */
[----:B------:R-:W-:Y:S01]  /*c650*/  R2UR UR15, R21 ;  /* 0x00000000150f72ca */ /* 0x000fe200000e0000 */
[----:B------:R-:W2:Y:S01]  /*c660*/  MUFU.EX2 R28, R28 ;  /* 0x0000001c001c7308 */ /* 0x000ea20000000800 */
[----:B0-----:R-:W-:Y:S01]  /*c670*/  FADD.FTZ R34, R12, R15 ;  /* 0x0000000f0c227221 */ /* 0x001fe20000010000 */
[C---:B------:R-:W-:Y:S01]  /*c680*/  FADD.FTZ R21, R39.reuse, R36 ;  /* 0x0000002427157221 */ /* 0x040fe20000010000 */
[----:B------:R-:W-:Y:S02]  /*c690*/  R2UR UR18, R14 ;  /* 0x000000000e1272ca */ /* 0x000fe400000e0000 */
[----:B------:R-:W-:Y:S01]  /*c6a0*/  F2FP.F16.F32.PACK_AB R167, R12, R167 ;  /* 0x000000a70ca7723e */ /* 0x000fe200000000ff */
[----:B------:R-:W-:Y:S01]  /*c6b0*/  BAR.SYNC.DEFER_BLOCKING 0xf, 0x100 ;  /* 0x03c4000000007b1d */ /* 0x000fe20000010000 */
[----:B------:R-:W-:Y:S01]  /*c6c0*/  F2FP.F16.F32.PACK_AB R152, R39, R152 ;  /* 0x000000982798723e */ /* 0x000fe200000000ff */
[----:B-1----:R-:W-:Y:S01]  /*c6d0*/  FADD.FTZ R15, R153, R34 ;  /* 0x00000022990f7221 */ /* 0x002fe20000010000 */
[----:B------:R-:W-:-:S03]  /*c6e0*/  FADD.FTZ R34, R154, R21 ;  /* 0x000000159a227221 */ /* 0x000fc60000010000 */
[----:B------:R-:W0:Y:S01]  /*c6f0*/  MUFU.EX2 R155, R155 ;  /* 0x0000009b009b7308 */ /* 0x000e220000000800 */
[C---:B--2---:R-:W-:Y:S01]  /*c700*/  FADD.FTZ R20, R28.reuse, R15 ;  /* 0x0000000f1c147221 */ /* 0x044fe20000010000 */
[----:B------:R-:W-:Y:S01]  /*c710*/  IMAD.MOV.U32 R15, RZ, RZ, 0x40000040 ;  /* 0x40000040ff0f7424 */ /* 0x000fe200078e00ff */
[----:B------:R-:W-:-:S05]  /*c720*/  F2FP.F16.F32.PACK_AB R153, R28, R153 ;  /* 0x000000991c99723e */ /* 0x000fca00000000ff */
[----:B------:R-:W1:Y:S01]  /*c730*/  MUFU.EX2 R11, R11 ;  /* 0x0000000b000b7308 */ /* 0x000e620000000800 */
[----:B------:R-:W-:-:S07]  /*c740*/  R2UR UR19, R15 ;  /* 0x000000000f1372ca */ /* 0x000fce00000e0000 */
[----:B------:R-:W2:Y:S01]  /*c750*/  MUFU.EX2 R24, R24 ;  /* 0x0000001800187308 */ /* 0x000ea20000000800 */
[----:B0-----:R-:W-:Y:S01]  /*c760*/  FADD.FTZ R15, R155, R20 ;  /* 0x000000149b0f7221 */ /* 0x001fe20000010000 */
[----:B------:R0:W-:Y:S06]  /*c770*/  STSM.16.M88.4 [R224+0x36400], R164 ;  /* 0x036400a4e0007844 */ /* 0x0001ec0000000200 */
[----:B------:R-:W3:Y:S01]  /*c780*/  MUFU.EX2 R156, R156 ;  /* 0x0000009c009c7308 */ /* 0x000ee20000000800 */
[C---:B-1----:R-:W-:Y:S01]  /*c790*/  FADD.FTZ R21, R11.reuse, R34 ;  /* 0x000000220b157221 */ /* 0x042fe20000010000 */
[----:B------:R-:W-:-:S06]  /*c7a0*/  F2FP.F16.F32.PACK_AB R154, R11, R154 ;  /* 0x0000009a0b9a723e */ /* 0x000fcc00000000ff */
[----:B------:R-:W1:Y:S01]  /*c7b0*/  MUFU.EX2 R157, R157 ;  /* 0x0000009d009d7308 */ /* 0x000e620000000800 */
[C---:B--2---:R-:W-:Y:S01]  /*c7c0*/  FADD.FTZ R14, R24.reuse, R15 ;  /* 0x0000000f180e7221 */ /* 0x044fe20000010000 */
[----:B------:R-:W-:-:S05]  /*c7d0*/  F2FP.F16.F32.PACK_AB R155, R24, R155 ;  /* 0x0000009b189b723e */ /* 0x000fca00000000ff */
[----:B------:R0:W-:Y:S01]  /*c7e0*/  STSM.16.M88.4 [R227], R152 ;  /* 0x00000098e3007844 */ /* 0x0001e20000000200 */
[----:B------:R-:W2:Y:S01]  /*c7f0*/  MUFU.EX2 R31, R31 ;  /* 0x0000001f001f7308 */ /* 0x000ea20000000800 */
[----:B---3--:R-:W-:-:S07]  /*c800*/  FADD.FTZ R20, R156, R21 ;  /* 0x000000159c147221 */ /* 0x008fce0000010000 */
[----:B------:R-:W3:Y:S01]  /*c810*/  MUFU.EX2 R30, R30 ;  /* 0x0000001e001e7308 */ /* 0x000ee20000000800 */
[----:B-1----:R-:W-:-:S07]  /*c820*/  FADD.FTZ R15, R157, R14 ;  /* 0x0000000e9d0f7221 */ /* 0x002fce0000010000 */
[----:B------:R-:W1:Y:S01]  /*c830*/  MUFU.EX2 R158, R158 ;  /* 0x0000009e009e7308 */ /* 0x000e620000000800 */
[C---:B--2---:R-:W-:Y:S01]  /*c840*/  FADD.FTZ R21, R31.reuse, R20 ;  /* 0x000000141f157221 */ /* 0x044fe20000010000 */
[----:B------:R-:W-:-:S06]  /*c850*/  F2FP.F16.F32.PACK_AB R156, R31, R156 ;  /* 0x0000009c1f9c723e */ /* 0x000fcc00000000ff */
[----:B------:R-:W2:Y:S01]  /*c860*/  MUFU.EX2 R159, R159 ;  /* 0x0000009f009f7308 */ /* 0x000ea20000000800 */
[C---:B---3--:R-:W-:Y:S01]  /*c870*/  FADD.FTZ R14, R30.reuse, R15 ;  /* 0x0000000f1e0e7221 */ /* 0x048fe20000010000 */
[----:B------:R-:W-:-:S06]  /*c880*/  F2FP.F16.F32.PACK_AB R157, R30, R157 ;  /* 0x0000009d1e9d723e */ /* 0x000fcc00000000ff */
[----:B------:R-:W3:Y:S01]  /*c890*/  MUFU.EX2 R33, R33 ;  /* 0x0000002100217308 */ /* 0x000ee20000000800 */
[----:B-1----:R-:W-:-:S07]  /*c8a0*/  FADD.FTZ R12, R158, R21 ;  /* 0x000000159e0c7221 */ /* 0x002fce0000010000 */
[----:B------:R-:W1:Y:S01]  /*c8b0*/  MUFU.EX2 R32, R32 ;  /* 0x0000002000207308 */ /* 0x000e620000000800 */
[----:B--2---:R-:W-:-:S07]  /*c8c0*/  FADD.FTZ R15, R159, R14 ;  /* 0x0000000e9f0f7221 */ /* 0x004fce0000010000 */
[----:B------:R-:W2:Y:S01]  /*c8d0*/  MUFU.EX2 R160, R160 ;  /* 0x000000a000a07308 */ /* 0x000ea20000000800 */
[C---:B---3--:R-:W-:Y:S01]  /*c8e0*/  FADD.FTZ R11, R33.reuse, R12 ;  /* 0x0000000c210b7221 */ /* 0x048fe20000010000 */
[----:B------:R-:W-:-:S06]  /*c8f0*/  F2FP.F16.F32.PACK_AB R158, R33, R158 ;  /* 0x0000009e219e723e */ /* 0x000fcc00000000ff */
[----:B------:R-:W3:Y:S01]  /*c900*/  MUFU.EX2 R161, R161 ;  /* 0x000000a100a17308 */ /* 0x000ee20000000800 */
[C---:B-1----:R-:W-:Y:S01]  /*c910*/  FADD.FTZ R12, R32.reuse, R15 ;  /* 0x0000000f200c7221 */ /* 0x042fe20000010000 */
[----:B------:R-:W-:-:S05]  /*c920*/  F2FP.F16.F32.PACK_AB R159, R32, R159 ;  /* 0x0000009f209f723e */ /* 0x000fca00000000ff */
[----:B------:R0:W-:Y:S01]  /*c930*/  STSM.16.M88.4 [R225], R156 ;  /* 0x0000009ce1007844 */ /* 0x0001e20000000200 */
[----:B------:R-:W1:Y:S01]  /*c940*/  MUFU.EX2 R25, R25 ;  /* 0x0000001900197308 */ /* 0x000e620000000800 */
[----:B--2---:R-:W-:-:S07]  /*c950*/  FADD.FTZ R14, R160, R11 ;  /* 0x0000000ba00e7221 */ /* 0x004fce0000010000 */
[----:B------:R-:W2:Y:S01]  /*c960*/  MUFU.EX2 R44, R44 ;  /* 0x0000002c002c7308 */ /* 0x000ea20000000800 */
[----:B---3--:R-:W-:-:S07]  /*c970*/  FADD.FTZ R11, R161, R12 ;  /* 0x0000000ca10b7221 */ /* 0x008fce0000010000 */
[----:B------:R-:W3:Y:S01]  /*c980*/  MUFU.EX2 R162, R162 ;  /* 0x000000a200a27308 */ /* 0x000ee20000000800 */
[C---:B-1----:R-:W-:Y:S01]  /*c990*/  FADD.FTZ R15, R25.reuse, R14 ;  /* 0x0000000e190f7221 */ /* 0x042fe20000010000 */
[----:B------:R-:W-:-:S06]  /*c9a0*/  F2FP.F16.F32.PACK_AB R160, R25, R160 ;  /* 0x000000a019a0723e */ /* 0x000fcc00000000ff */
[----:B------:R-:W1:Y:S01]  /*c9b0*/  MUFU.EX2 R54, R54 ;  /* 0x0000003600367308 */ /* 0x000e620000000800 */
[C---:B--2---:R-:W-:Y:S01]  /*c9c0*/  FADD.FTZ R11, R44.reuse, R11 ;  /* 0x0000000b2c0b7221 */ /* 0x044fe20000010000 */
[----:B------:R-:W-:-:S06]  /*c9d0*/  F2FP.F16.F32.PACK_AB R161, R44, R161 ;  /* 0x000000a12ca1723e */ /* 0x000fcc00000000ff */
[----:B------:R-:W2:Y:S01]  /*c9e0*/  MUFU.EX2 R35, R35 ;  /* 0x0000002300237308 */ /* 0x000ea20000000800 */
[----:B---3--:R-:W-:-:S07]  /*c9f0*/  FADD.FTZ R12, R162, R15 ;  /* 0x0000000fa20c7221 */ /* 0x008fce0000010000 */
[----:B------:R-:W3:Y:S01]  /*ca00*/  MUFU.EX2 R163, R48 ;  /* 0x0000003000a37308 */ /* 0x000ee20000000800 */
[----:B-1----:R-:W-:Y:S01]  /*ca10*/  FADD.FTZ R14, R54, R11 ;  /* 0x0000000b360e7221 */ /* 0x002fe20000010000 */
[C---:B--2---:R-:W-:Y:S01]  /*ca20*/  FADD.FTZ R11, R35.reuse, R12 ;  /* 0x0000000c230b7221 */ /* 0x044fe20000010000 */
[----:B------:R-:W-:Y:S02]  /*ca30*/  F2FP.F16.F32.PACK_AB R162, R35, R162 ;  /* 0x000000a223a2723e */ /* 0x000fe400000000ff */
[C---:B---3--:R-:W-:Y:S01]  /*ca40*/  FADD.FTZ R12, R163.reuse, R14 ;  /* 0x0000000ea30c7221 */ /* 0x048fe20000010000 */
[----:B------:R-:W-:-:S05]  /*ca50*/  F2FP.F16.F32.PACK_AB R163, R163, R54 ;  /* 0x00000036a3a3723e */ /* 0x000fca00000000ff */
[----:B------:R0:W-:Y:S01]  /*ca60*/  STSM.16.M88.4 [R226], R160 ;  /* 0x000000a0e2007844 */ /* 0x0001e20000000200 */
[----:B-----5:R-:W-:-:S06]  /*ca70*/  WARPGROUP.ARRIVE ;  /* 0x00000000000079c5 */ /* 0x020fcc0000000000 */
        /* <DEDUP_REMOVED lines=19> */
[----:B-1----:R-:W1:Y:S02]  /*cbb0*/  FENCE.VIEW.ASYNC.S ;  /* 0x00000000000073c6 */ /* 0x002e640000000000 */
[----:B-1----:R-:W-:Y:S01]  /*cbc0*/  NOP ;  /* 0x0000000000007918 */ /* 0x002fe20000000000 */
[----:B------:R-:W-:Y:S06]  /*cbd0*/  BAR.ARV 0xe, 0x100 ;  /* 0x0384000000007b1d */ /* 0x000fec0000002000 */
[----:B0-----:R-:W-:Y:S05]  /*cbe0*/  @!P0 BRA `(.L_x_4553) ;  /* 0x0000000000048947 */ /* 0x001fea0003800000 */
[----:B------:R-:W-:Y:S01]  /*cbf0*/  BPT.TRAP 0x1 ;  /* 0x000000040000795c */ /* 0x000fe20000300000 */
.L_x_4553:
[----:B------:R-:W-:Y:S01]  /*cc00*/  VIADD R13, R13, 0x38860 ;  /* 0x000388600d0d7836 */ /* 0x000fe20000000000 */
[----:B------:R-:W-:Y:S01]  /*cc10*/  ULDC UR38, c[0x0][0xa80] ;  /* 0x0002a00000267ab9 */ /* 0x000fe20000000800 */
[----:B------:R-:W-:Y:S03]  /*cc20*/  BSSY B0, `(.L_x_4554) ;  /* 0x000033a000007945 */ /* 0x000fe60003800000 */
[----:B------:R-:W-:-:S04]  /*cc30*/  PRMT R13, R190, 0x654, R13 ;  /* 0x00000654be0d7816 */ /* 0x000fc8000000000d */
[----:B------:R0:W-:Y:S02]  /*cc40*/  SYNCS.ARRIVE.TRANS64.RED.A1T0 RZ, [R13+URZ], RZ ;  /* 0x000000ff0dff79a7 */ /* 0x0001e4000810043f */
[----:B0-----:R-:W-:-:S05]  /*cc50*/  VIADD R13, R169, 0xfffffffe ;  /* 0xfffffffea90d7836 */ /* 0x001fca0000000000 */
[----:B------:R-:W-:-:S13]  /*cc60*/  ISETP.GE.AND P1, PT, R13, R221, PT ;  /* 0x000000dd0d00720c */ /* 0x000fda0003f26270 */
[----:B------:R-:W-:Y:S05]  /*cc70*/  @!P1 BRA `(.L_x_4555) ;  /* 0x0000003000d09947 */ /* 0x000fea0003800000 */
[----:B------:R-:W-:Y:S02]  /*cc80*/  IMAD.MOV.U32 R15, RZ, RZ, R168 ;  /* 0x000000ffff0f7224 */ /* 0x000fe400078e00a8 */
[----:B------:R-:W-:Y:S02]  /*cc90*/  IMAD.MOV.U32 R21, RZ, RZ, R10 ;  /* 0x000000ffff157224 */ /* 0x000fe400078e000a */
[----:B------:R-:W-:-:S07]  /*cca0*/  IMAD.MOV.U32 R20, RZ, RZ, R17 ;  /* 0x000000ffff147224 */ /* 0x000fce00078e0011 */
.L_x_4568:
        /* <DEDUP_REMOVED lines=8> */
[----:B0-----:R-:W-:Y:S06]  /*cd30*/  @!P0 BRA `(.L_x_4556) ;  /* 0x0000000000048947 */ /* 0x001fec0003800000 */
[----:B------:R-:W-:Y:S01]  /*cd40*/  BPT.TRAP 0x1 ;  /* 0x000000040000795c */ /* 0x000fe20000300000 */
.L_x_4556:
[----:B------:R-:W-:Y:S01]  /*cd50*/  IMAD R14, R17, 0x8, R2 ;  /* 0x00000008110e7824 */ /* 0x000fe200078e0202 */
[----:B------:R-:W-:-:S04]  /*cd60*/  SHF.L.U32 R3, R185, 0x1f, RZ ;  /* 0x0000001fb9037819 */ /* 0x000fc800000006ff */
[----:B------:R0:W1:Y:S01]  /*cd70*/  SYNCS.PHASECHK.TRANS64.TRYWAIT P2, [R14+URZ+0x38830], R3 ;  /* 0x038830030e0075a7 */ /* 0x000062000804017f */
[----:B------:R-:W-:Y:S05]  /*cd80*/  @!P0 BRA `(.L_x_4557) ;  /* 0x0000000000048947 */ /* 0x000fea0003800000 */
[----:B------:R-:W-:Y:S01]  /*cd90*/  BPT.TRAP 0x1 ;  /* 0x000000040000795c */ /* 0x000fe20000300000 */
.L_x_4557:
[----:B------:R-:W-:Y:S01]  /*cda0*/  VIADD R10, R2, 0x20400 ;  /* 0x00020400020a7836 */ /* 0x000fe20000000000 */
[----:B------:R-:W-:Y:S01]  /*cdb0*/  BSSY B1, `(.L_x_4558) ;  /* 0x0000009000017945 */ /* 0x000fe20003800000 */
[----:B------:R-:W-:Y:S02]  /*cdc0*/  IMAD R156, R17, 0x200, R219 ;  /* 0x00000200119c7824 */ /* 0x000fe400078e02db */
[----:B------:R-:W-:Y:S01]  /*cdd0*/  IMAD.MOV.U32 R157, RZ, RZ, 0x40000040 ;  /* 0x40000040ff9d7424 */ /* 0x000fe200078e00ff */
[----:B------:R-:W-:-:S04]  /*cde0*/  SHF.R.U32.HI R10, RZ, 0x4, R10 ;  /* 0x00000004ff0a7819 */ /* 0x000fc8000001160a */
[----:B------:R-:W-:-:S04]  /*cdf0*/  LOP3.LUT R10, R10, 0x3fff, RZ, 0xc0, !PT ;  /* 0x00003fff0a0a7812 */ /* 0x000fc800078ec0ff */
[----:B------:R-:W-:Y:S01]  /*ce00*/  LOP3.LUT R152, R10, 0x10000, RZ, 0xfc, !PT ;  /* 0x000100000a987812 */ /* 0x000fe200078efcff */
[----:B-1----:R-:W-:Y:S06]  /*ce10*/  @P2 BRA `(.L_x_4559) ;  /* 0x0000000000082947 */ /* 0x002fec0003800000 */
[----:B------:R-:W1:Y:S02]  /*ce20*/  SYNCS.PHASECHK.TRANS64.TRYWAIT P2, [R14+URZ+0x38830], R3 ;  /* 0x038830030e0075a7 */ /* 0x000e64000804017f */
[----:B-1----:R-:W-:Y:S05]  /*ce30*/  @!P2 BRA `(.L_x_4560) ;  /* 0x0000011c008ca947 */ /* 0x002fea0003800000 */
.L_x_4559:
[----:B------:R-:W-:Y:S05]  /*ce40*/  BSYNC B1 ;  /* 0x0000000000017941 */ /* 0x000fea0003800000 */
.L_x_4558:
        /* <DEDUP_REMOVED lines=36> */
.L_x_4561:
[----:B------:R2:W3:Y:S01]  /*d090*/  SYNCS.PHASECHK.TRANS64.TRYWAIT P2, [R14+URZ+0x38850], R3 ;  /* 0x038850030e0075a7 */ /* 0x0004e2000804017f */
[----:B------:R-:W-:Y:S05]  /*d0a0*/  @!P0 BRA `(.L_x_4562) ;  /* 0x0000000000048947 */ /* 0x000fea0003800000 */
[----:B------:R-:W-:Y:S01]  /*d0b0*/  BPT.TRAP 0x1 ;  /* 0x000000040000795c */ /* 0x000fe20000300000 */
.L_x_4562:
[----:B------:R-:W-:Y:S01]  /*d0c0*/  VIADD R10, R2, 0x26400 ;  /* 0x00026400020a7836 */ /* 0x000fe20000000000 */
[----:B------:R-:W-:Y:S04]  /*d0d0*/  BSSY B1, `(.L_x_4563) ;  /* 0x0000005000017945 */ /* 0x000fe80003800000 */
[----:B------:R-:W-:Y:S01]  /*d0e0*/  SHF.R.U32.HI R10, RZ, 0x4, R10 ;  /* 0x00000004ff0a7819 */ /* 0x000fe2000001160a */
[----:B---3--:R-:W-:Y:S06]  /*d0f0*/  @P2 BRA `(.L_x_4564) ;  /* 0x0000000000082947 */ /* 0x008fec0003800000 */
[----:B------:R-:W3:Y:S02]  /*d100*/  SYNCS.PHASECHK.TRANS64.TRYWAIT P2, [R14+URZ+0x38850], R3 ;  /* 0x038850030e0075a7 */ /* 0x000ee4000804017f */
[----:B---3--:R-:W-:Y:S05]  /*d110*/  @!P2 BRA `(.L_x_4565) ;  /* 0x0000011800e8a947 */ /* 0x008fea0003800000 */
.L_x_4564:
[----:B------:R-:W-:Y:S05]  /*d120*/  BSYNC B1 ;  /* 0x0000000000017941 */ /* 0x000fea0003800000 */
.L_x_4563:
[----:B0123--:R-:W-:Y:S01]  /*d130*/  LOP3.LUT R3, R10, 0x3fff, RZ, 0xc0, !PT ;  /* 0x00003fff0a037812 */ /* 0x00ffe200078ec0ff */
[C---:B------:R-:W-:Y:S01]  /*d140*/  VIADD R200, R0.reuse, 0x4 ;  /* 0x0000000400c87836 */ /* 0x040fe20000000000 */
[----:B------:R-:W-:Y:S01]  /*d150*/  WARPGROUP.ARRIVE ;  /* 0x00000000000079c5 */ /* 0x000fe20000000000 */
[----:B------:R-:W-:Y:S01]  /*d160*/  VIADD R198, R0, 0x6 ;  /* 0x0000000600c67836 */ /* 0x000fe20000000000 */
[----:B------:R-:W-:Y:S01]  /*d170*/  LOP3.LUT R0, R3, 0x10000, RZ, 0xfc, !PT ;  /* 0x0001000003007812 */ /* 0x000fe200078efcff */
[----:B------:R-:W-:-:S03]  /*d180*/  IMAD R196, R17, 0x1000, R220 ;  /* 0x0000100011c47824 */ /* 0x000fc600078e02dc */
[----:B------:R-:W0:Y:S01]  /*d190*/  S2R R10, SR_TID.X ;  /* 0x00000000000a7919 */ /* 0x000e220000002100 */
[----:B------:R-:W-:Y:S02]  /*d1a0*/  IMAD.MOV.U32 R197, RZ, RZ, 0x40000040 ;  /* 0x40000040ffc57424 */ /* 0x000fe400078e00ff */
[----:B------:R-:W-:Y:S01]  /*d1b0*/  IMAD.MOV.U32 R204, RZ, RZ, R0 ;  /* 0x000000ffffcc7224 */ /* 0x000fe200078e0000 */
[----:B------:R-:W-:Y:S01]  /*d1c0*/  R2UR UR6, R196 ;  /* 0x00000000c40672ca */ /* 0x000fe200000e0000 */
[----:B------:R-:W-:Y:S01]  /*d1d0*/  IMAD.MOV.U32 R205, RZ, RZ, 0x40000040 ;  /* 0x40000040ffcd7424 */ /* 0x000fe200078e00ff */
[----:B------:R-:W-:Y:S01]  /*d1e0*/  R2UR UR7, R197 ;  /* 0x00000000c50772ca */ /* 0x000fe200000e0000 */
[----:B------:R-:W-:Y:S01]  /*d1f0*/  IMAD.MOV.U32 R201, RZ, RZ, 0x40000040 ;  /* 0x40000040ffc97424 */ /* 0x000fe200078e00ff */
[----:B------:R-:W-:Y:S01]  /*d200*/  R2UR UR4, R204 ;  /* 0x00000000cc0472ca */ /* 0x000fe200000e0000 */
[----:B------:R-:W-:Y:S01]  /*d210*/  VIADD R204, R196, 0x2 ;  /* 0x00000002c4cc7836 */ /* 0x000fe20000000000 */
[----:B------:R-:W-:Y:S01]  /*d220*/  R2UR UR5, R205 ;  /* 0x00000000cd0572ca */ /* 0x000fe200000e0000 */
[----:B------:R-:W-:-:S02]  /*d230*/  IMAD.MOV.U32 R205, RZ, RZ, 0x40000040 ;  /* 0x40000040ffcd7424 */ /* 0x000fc400078e00ff */
[----:B------:R-:W-:-:S10]  /*d240*/  IMAD.MOV.U32 R199, RZ, RZ, 0x40000040 ;  /* 0x40000040ffc77424 */ /* 0x000fd400078e00ff */
[----:B------:R-:W-:Y:S01]  /*d250*/  HGMMA.64x64x16.F32 R152, gdesc[UR4], R152, gsb0 ;  /* 0x00e00000049879f0 */ /* 0x000fe20008000898 */
[----:B------:R-:W-:Y:S01]  /*d260*/  R2UR UR6, R204 ;  /* 0x00000000cc0672ca */ /* 0x000fe200000e0000 */
[----:B------:R-:W-:Y:S01]  /*d270*/  VIADD R204, R0, 0x2 ;  /* 0x0000000200cc7836 */ /* 0x000fe20000000000 */
[----:B------:R-:W-:Y:S01]  /*d280*/  R2UR UR7, R205 ;  /* 0x00000000cd0772ca */ /* 0x000fe200000e0000 */
[----:B------:R-:W-:-:S03]  /*d290*/  IMAD.MOV.U32 R205, RZ, RZ, 0x40000040 ;  /* 0x40000040ffcd7424 */ /* 0x000fc600078e00ff */
[----:B------:R-:W-:Y:S02]  /*d2a0*/  R2UR UR4, R204 ;  /* 0x00000000cc0472ca */ /* 0x000fe400000e0000 */
[----:B------:R-:W-:Y:S02]  /*d2b0*/  R2UR UR5, R205 ;  /* 0x00000000cd0572ca */ /* 0x000fe400000e0000 */
[----:B0-----:R-:W-:-:S05]  /*d2c0*/  SHF.R.U32.HI R10, RZ, 0x7, R10 ;  /* 0x00000007ff0a7819 */ /* 0x001fca000001160a */
[----:B------:R0:W1:Y:S02]  /*d2d0*/  SHFL.IDX PT, R3, R10, RZ, 0x1f ;  /* 0x00001fff0a037589 */ /* 0x00006400000e0000 */
[----:B0-----:R-:W-:Y:S01]  /*d2e0*/  IMAD.MOV.U32 R10, RZ, RZ, 0x4 ;  /* 0x00000004ff0a7424 */ /* 0x001fe200078e00ff */
        /* <DEDUP_REMOVED lines=10> */
[----:B------:R-:W-:-:S03]  /*d390*/  IMAD.MOV.U32 R201, RZ, RZ, 0x40000040 ;  /* 0x40000040ffc97424 */ /* 0x000fc600078e00ff */
[----:B------:R-:W-:Y:S01]  /*d3a0*/  R2UR UR6, R200 ;  /* 0x00000000c80672ca */ /* 0x000fe200000e0000 */
[----:B------:R-:W-:Y:S01]  /*d3b0*/  VIADD R200, R196, 0x800 ;  /* 0x00000800c4c87836 */ /* 0x000fe20000000000 */
[----:B------:R-:W-:Y:S01]  /*d3c0*/  R2UR UR7, R201 ;  /* 0x00000000c90772ca */ /* 0x000fe200000e0000 */
[----:B------:R-:W-:Y:S01]  /*d3d0*/  VIADD R201, R0, 0x800 ;  /* 0x0000080000c97836 */ /* 0x000fe20000000000 */
[----:B------:R-:W-:Y:S02]  /*d3e0*/  WARPGROUP.DEPBAR.LE gsb0, 0x0 ;  /* 0x00008000000079c5 */ /* 0x000fe40000010000 */
[----:B------:R-:W-:-:S09]  /*d3f0*/  WARPGROUP.ARRIVE ;  /* 0x00000000000079c5 */ /* 0x000fd20000000000 */
        /* <DEDUP_REMOVED lines=172> */
[----:B------:R-:W-:Y:S02]  /*dec0*/  IMAD.MOV.U32 R199, RZ, RZ, 0x40000040 ;  /* 0x40000040ffc77424 */ /* 0x000fe400078e00ff */
[----:B------:R-:W-:Y:S01]  /*ded0*/  IMAD.MOV.U32 R200, RZ, RZ, 0x28 ;  /* 0x00000028ffc87424 */ /* 0x000fe200078e00ff */
[----:B------:R-:W-:Y:S02]  /*dee0*/  R2UR UR6, R198 ;  /* 0x00000000c60672ca */ /* 0x000fe400000e0000 */
[----:B------:R-:W-:Y:S01]  /*def0*/  R2UR UR7, R199 ;  /* 0x00000000c70772ca */ /* 0x000fe200000e0000 */
[----:B------:R-:W-:Y:S01]  /*df00*/  IMAD.MOV.U32 R199, RZ, RZ, 0x40000040 ;  /* 0x40000040ffc77424 */ /* 0x000fe200078e00ff */
[----:B------:R-:W-:-:S04]  /*df10*/  SEL R200, R200, 0x26, P2 ;  /* 0x00000026c8c87807 */ /* 0x000fc80001000000 */
[----:B------:R-:W-:-:S04]  /*df20*/  LOP3.LUT R200, R200, 0x6, RZ, 0xc0, !PT ;  /* 0x00000006c8c87812 */ /* 0x000fc800078ec0ff */
[CC--:B------:R-:W-:Y:S02]  /*df30*/  IADD3 R198, R200.reuse, R201.reuse, R0 ;  /* 0x000000c9c8c67210 */ /* 0x0c0fe40007ffe000 */
[----:B------:R-:W-:Y:S01]  /*df40*/  IADD3 R200, R200, R201, R196 ;  /* 0x000000c9c8c87210 */ /* 0x000fe20007ffe0c4 */
[----:B------:R-:W-:Y:S01]  /*df50*/  IMAD.MOV.U32 R201, RZ, RZ, 0x40000040 ;  /* 0x40000040ffc97424 */ /* 0x000fe200078e00ff */
[----:B------:R-:W-:Y:S02]  /*df60*/  WARPGROUP.DEPBAR.LE gsb0, 0x0 ;  /* 0x00008000000079c5 */ /* 0x000fe40000010000 */
[----:B------:R-:W-:-:S06]  /*df70*/  WARPGROUP.ARRIVE ;  /* 0x00000000000079c5 */ /* 0x000fcc0000000000 */
[----:B------:R-:W-:Y:S01]  /*df80*/  HGMMA.64x64x16.F32 R152, gdesc[UR4], R152, gsb0 ;  /* 0x00e00000049879f0 */ /* 0x000fe20008000898 */
[----:B------:R-:W-:Y:S02]  /*df90*/  R2UR UR4, R198 ;  /* 0x00000000c60472ca */ /* 0x000fe400000e0000 */
[----:B------:R-:W-:Y:S01]  /*dfa0*/  R2UR UR5, R199 ;  /* 0x00000000c70572ca */ /* 0x000fe200000e0000 */
[----:B------:R-:W-:Y:S01]  /*dfb0*/  IMAD.MOV.U32 R199, RZ, RZ, 0x40000040 ;  /* 0x40000040ffc77424 */ /* 0x000fe200078e00ff */
[----:B------:R-:W-:Y:S01]  /*dfc0*/  R2UR UR6, R200 ;  /* 0x00000000c80672ca */ /* 0x000fe200000e0000 */
[----:B------:R-:W-:Y:S01]  /*dfd0*/  VIADD R200, R0, 0xa00 ;  /* 0x00000a0000c87836 */ /* 0x000fe20000000000 */
[----:B------:R-:W-:Y:S01]  /*dfe0*/  R2UR UR7, R201 ;  /* 0x00000000c90772ca */ /* 0x000fe200000e0000 */
[----:B------:R-:W-:Y:S02]  /*dff0*/  VIADD R201, R196, 0xa00 ;  /* 0x00000a00c4c97836 */ /* 0x000fe40000000000 */
[----:B------:R-:W-:Y:S01]  /*e000*/  IMAD.IADD R198, R200, 0x1, R3 ;  /* 0x00000001c8c67824 */ /* 0x000fe200078e0203 */
[----:B------:R-:W-:-:S02]  /*e010*/  WARPGROUP.DEPBAR.LE gsb0, 0x0 ;  /* 0x00008000000079c5 */ /* 0x000fc40000010000 */
[----:B------:R-:W-:-:S07]  /*e020*/  WARPGROUP.ARRIVE ;  /* 0x00000000000079c5 */ /* 0x000fce0000000000 */
        /* <DEDUP_REMOVED lines=108> */
[----:B------:R-:W-:Y:S02]  /*e6f0*/  IMAD.MOV.U32 R199, RZ, RZ, 0x40000040 ;  /* 0x40000040ffc77424 */ /* 0x000fe400078e00ff */
[----:B------:R-:W-:Y:S01]  /*e700*/  IMAD.MOV.U32 R3, RZ, RZ, 0x1000 ;  /* 0x00001000ff037424 */ /* 0x000fe200078e00ff */
[----:B------:R-:W-:Y:S01]  /*e710*/  R2UR UR4, R198 ;  /* 0x00000000c60472ca */ /* 0x000fe200000e0000 */
[----:B------:R-:W-:Y:S01]  /*e720*/  IMAD.IADD R198, R201, 0x1, R197 ;  /* 0x00000001c9c67824 */ /* 0x000fe200078e02c5 */
[----:B------:R-:W-:Y:S01]  /*e730*/  R2UR UR5, R199 ;  /* 0x00000000c70572ca */ /* 0x000fe200000e0000 */
[----:B------:R-:W-:Y:S01]  /*e740*/  IMAD.MOV.U32 R199, RZ, RZ, 0x40000040 ;  /* 0x40000040ffc77424 */ /* 0x000fe200078e00ff */
[----:B------:R-:W-:-:S04]  /*e750*/  SEL R3, R3, 0xf80, P2 ;  /* 0x00000f8003037807 */ /* 0x000fc80001000000 */
[----:B------:R-:W-:Y:S01]  /*e760*/  LOP3.LUT R3, R3, 0x1e00, RZ, 0xc0, !PT ;  /* 0x00001e0003037812 */ /* 0x000fe200078ec0ff */
[----:B------:R-:W-:Y:S02]  /*e770*/  WARPGROUP.DEPBAR.LE gsb0, 0x0 ;  /* 0x00008000000079c5 */ /* 0x000fe40000010000 */
[----:B------:R-:W-:-:S06]  /*e780*/  WARPGROUP.ARRIVE ;  /* 0x00000000000079c5 */ /* 0x000fcc0000000000 */
[----:B------:R-:W-:Y:S01]  /*e790*/  HGMMA.64x64x16.F32 R152, gdesc[UR4], R152, gsb0 ;  /* 0x00e00000049879f0 */ /* 0x000fe20008000898 */
[----:B------:R-:W-:Y:S01]  /*e7a0*/  R2UR UR4, R198 ;  /* 0x00000000c60472ca */ /* 0x000fe200000e0000 */
[--C-:B------:R-:W-:Y:S01]  /*e7b0*/  IMAD.IADD R198, R197, 0x1, R200.reuse ;  /* 0x00000001c5c67824 */ /* 0x100fe200078e02c8 */
[----:B------:R-:W-:Y:S01]  /*e7c0*/  R2UR UR5, R199 ;  /* 0x00000000c70572ca */ /* 0x000fe200000e0000 */
[----:B------:R-:W-:Y:S02]  /*e7d0*/  IMAD.MOV.U32 R199, RZ, RZ, 0x40000040 ;  /* 0x40000040ffc77424 */ /* 0x000fe400078e00ff */
[----:B------:R-:W-:Y:S01]  /*e7e0*/  IMAD.IADD R200, R10, 0x1, R200 ;  /* 0x000000010ac87824 */ /* 0x000fe200078e02c8 */
[----:B------:R-:W-:Y:S01]  /*e7f0*/  R2UR UR6, R198 ;  /* 0x00000000c60672ca */ /* 0x000fe200000e0000 */
[----:B------:R-:W-:Y:S01]  /*e800*/  IMAD.IADD R198, R201, 0x1, R10 ;  /* 0x00000001c9c67824 */ /* 0x000fe200078e020a */
[----:B------:R-:W-:Y:S01]  /*e810*/  R2UR UR7, R199 ;  /* 0x00000000c70772ca */ /* 0x000fe200000e0000 */
[----:B------:R-:W-:-:S02]  /*e820*/  IMAD.MOV.U32 R199, RZ, RZ, 0x40000040 ;  /* 0x40000040ffc77424 */ /* 0x000fc400078e00ff */
        /* <DEDUP_REMOVED lines=28> */
.L_x_4566:
        /* <DEDUP_REMOVED lines=22> */
[----:B0-----:R-:W-:Y:S01]  /*eb50*/  FMNMX.FTZ R10, R10, R3, !PT ;  /* 0x000000030a0a7209 */ /* 0x001fe20007810000 */
[----:B------:R-:W-:-:S04]  /*eb60*/  IMAD.U32 R3, RZ, RZ, UR38 ;  /* 0x00000026ff037e24 */ /* 0x000fc8000f8e00ff */
[C---:B------:R-:W-:Y:S01]  /*eb70*/  FMUL.FTZ R204, R10.reuse, R3 ;  /* 0x000000030acc7220 */ /* 0x040fe20000410000 */
[----:B------:R-:W-:-:S03]  /*eb80*/  FADD.FTZ R199, -R10, R21 ;  /* 0x000000150ac77221 */ /* 0x000fc60000010100 */
        /* <DEDUP_REMOVED lines=18> */
[----:B------:R-:W-:-:S05]  /*ecb0*/  FFMA.FTZ R204, R181, R3, -R204 ;  /* 0x00000003b5cc7223 */ /* 0x000fca00000108cc */
[----:B------:R-:W1:Y:S08]  /*ecc0*/  MUFU.EX2 R198, R198 ;  /* 0x000000c600c67308 */ /* 0x000e700000000800 */
[----:B------:R-:W-:Y:S01]  /*ecd0*/  MUFU.EX2 R180, R165 ;  /* 0x000000a500b47308 */ /* 0x000fe20000000800 */
[----:B0-----:R-:W-:Y:S01]  /*ece0*/  FFMA.FTZ R176, R153, R11, R152 ;  /* 0x0000000b99b07223 */ /* 0x001fe20000010098 */
[----:B------:R-:W-:-:S02]  /*ecf0*/  VIADD R11, R14, 0x38840 ;  /* 0x000388400e0b7836 */ /* 0x000fc40000000000 */
[-C--:B------:R-:W-:Y:S01]  /*ed00*/  FMUL.FTZ R24, R24, R153.reuse ;  /* 0x0000009918187220 */ /* 0x080fe20000410000 */
[-C--:B------:R-:W-:Y:S01]  /*ed10*/  FMUL.FTZ R25, R25, R153.reuse ;  /* 0x0000009919197220 */ /* 0x080fe20000410000 */
[-C--:B------:R-:W-:Y:S01]  /*ed20*/  FMUL.FTZ R28, R28, R153.reuse ;  /* 0x000000991c1c7220 */ /* 0x080fe20000410000 */
[-C--:B------:R-:W-:Y:S01]  /*ed30*/  FMUL.FTZ R29, R29, R153.reuse ;  /* 0x000000991d1d7220 */ /* 0x080fe20000410000 */
[----:B------:R-:W-:Y:S01]  /*ed40*/  PRMT R11, R190, 0x654, R11 ;  /* 0x00000654be0b7816 */ /* 0x000fe2000000000b */
[----:B------:R0:W-:Y:S01]  /*ed50*/  MUFU.EX2 R165, R168 ;  /* 0x000000a800a57308 */ /* 0x0001e20000000800 */
[C---:B-1----:R-:W-:Y:S01]  /*ed60*/  FADD.FTZ R176, R198.reuse, R176 ;  /* 0x000000b0c6b07221 */ /* 0x042fe20000010000 */
[----:B------:R-:W-:Y:S01]  /*ed70*/  F2FP.F16.F32.PACK_AB R152, R198, R152 ;  /* 0x00000098c698723e */ /* 0x000fe200000000ff */
[----:B------:R1:W-:Y:S01]  /*ed80*/  SYNCS.ARRIVE.TRANS64.RED.A1T0 RZ, [R11+URZ], RZ ;  /* 0x000000ff0bff79a7 */ /* 0x0003e2000810043f */
[----:B------:R-:W-:Y:S01]  /*ed90*/  @!P2 STS [R20+0x38400], R153 ;  /* 0x038400991400a388 */ /* 0x000fe20000000800 */
        /* <DEDUP_REMOVED lines=67> */
[-C--:B------:R-:W-:Y:S01]  /*f1d0*/  FMUL.FTZ R117, R117, R153.reuse ;  /* 0x0000009975757220 */ /* 0x080fe20000410000 */
[-C--:B------:R-:W-:Y:S01]  /*f1e0*/  FMUL.FTZ R120, R120, R153.reuse ;  /* 0x0000009978787220 */ /* 0x080fe20000410000 */
[-C--:B------:R-:W-:Y:S01]  /*f1f0*/  FMUL.FTZ R121, R121, R153.reuse ;  /* 0x0000009979797220 */ /* 0x080fe20000410000 */
[-C--:B------:R-:W-:Y:S01]  /*f200*/  FMUL.FTZ R124, R124, R153.reuse ;  /* 0x000000997c7c7220 */ /* 0x080fe20000410000 */
[----:B------:R-:W1:Y:S01]  /*f210*/  SHFL.BFLY PT, R177, R11, 0x2, 0x1f ;  /* 0x0c401f000bb17f89 */ /* 0x000e6200000e0000 */
        /* <DEDUP_REMOVED lines=13> */
[----:B-1----:R-:W-:-:S02]  /*f2f0*/  FMNMX.FTZ R11, R11, R177, !PT ;  /* 0x000000b10b0b7209 */ /* 0x002fc40007810000 */
[----:B------:R-:W-:Y:S03]  /*f300*/  MUFU.EX2 R177, R21 ;  /* 0x0000001500b17308 */ /* 0x000fe60000000800 */
[----:B------:R-:W0:Y:S02]  /*f310*/  SHFL.BFLY PT, R198, R11, 0x1, 0x1f ;  /* 0x0c201f000bc67f89 */ /* 0x000e2400000e0000 */
[----:B0-----:R-:W-:-:S05]  /*f320*/  FMNMX.FTZ R168, R11, R198, !PT ;  /* 0x000000c60ba87209 */ /* 0x001fca0007810000 */
[----:B------:R-:W-:-:S04]  /*f330*/  FADD.FTZ R11, -R168, R15 ;  /* 0x0000000fa80b7221 */ /* 0x000fc80000010100 */
[----:B------:R-:W-:-:S04]  /*f340*/  FMUL.FTZ R11, R11, R3 ;  /* 0x000000030b0b7220 */ /* 0x000fc80000410000 */
[----:B------:R-:W0:Y:S08]  /*f350*/  MUFU.EX2 R15, R11 ;  /* 0x0000000b000f7308 */ /* 0x000e300000000800 */
[----:B------:R1:W-:Y:S01]  /*f360*/  MUFU.EX2 R11, R173 ;  /* 0x000000ad000b7308 */ /* 0x0003e20000000800 */
        /* <DEDUP_REMOVED lines=10> */
[----:B0-----:R-:W-:Y:S01]  /*f410*/  FMUL.FTZ R20, R168, R3 ;  /* 0x00000003a8147220 */ /* 0x001fe20000410000 */
[-C--:B------:R-:W-:Y:S01]  /*f420*/  FMUL.FTZ R43, R43, R15.reuse ;  /* 0x0000000f2b2b7220 */ /* 0x080fe20000410000 */
[-C--:B------:R-:W-:Y:S01]  /*f430*/  FMUL.FTZ R46, R46, R15.reuse ;  /* 0x0000000f2e2e7220 */ /* 0x080fe20000410000 */
[----:B------:R-:W-:Y:S01]  /*f440*/  FMUL.FTZ R47, R47, R15 ;  /* 0x0000000f2f2f7220 */ /* 0x000fe20000410000 */
[-CC-:B------:R-:W-:Y:S01]  /*f450*/  FFMA.FTZ R21, R154, R3.reuse, -R20.reuse ;  /* 0x000000039a157223 */ /* 0x180fe20000010814 */
[-CC-:B-1----:R-:W-:Y:S01]  /*f460*/  FFMA.FTZ R173, R159, R3.reuse, -R20.reuse ;  /* 0x000000039fad7223 */ /* 0x182fe20000010814 */
[-CC-:B------:R-:W-:Y:S01]  /*f470*/  FFMA.FTZ R169, R155, R3.reuse, -R20.reuse ;  /* 0x000000039ba97223 */ /* 0x180fe20000010814 */
[-CC-:B------:R-:W-:Y:S01]  /*f480*/  FFMA.FTZ R154, R167, R3.reuse, -R20.reuse ;  /* 0x00000003a79a7223 */ /* 0x180fe20000010814 */
[----:B------:R0:W1:Y:S01]  /*f490*/  MUFU.EX2 R159, R21 ;  /* 0x00000015009f7308 */ /* 0x0000620000000800 */
[-CC-:B------:R-:W-:Y:S01]  /*f4a0*/  FFMA.FTZ R199, R162, R3.reuse, -R20.reuse ;  /* 0x00000003a2c77223 */ /* 0x180fe20000010814 */
[-CC-:B------:R-:W-:Y:S01]  /*f4b0*/  FFMA.FTZ R200, R163, R3.reuse, -R20.reuse ;  /* 0x00000003a3c87223 */ /* 0x180fe20000010814 */
[-CC-:B------:R-:W-:Y:S01]  /*f4c0*/  FFMA.FTZ R201, R166, R3.reuse, -R20.reuse ;  /* 0x00000003a6c97223 */ /* 0x180fe20000010814 */
[-CC-:B------:R-:W-:Y:S01]  /*f4d0*/  FFMA.FTZ R179, R179, R3.reuse, -R20.reuse ;  /* 0x00000003b3b37223 */ /* 0x180fe20000010814 */
[-CC-:B------:R-:W-:Y:S01]  /*f4e0*/  FFMA.FTZ R182, R182, R3.reuse, -R20.reuse ;  /* 0x00000003b6b67223 */ /* 0x180fe20000010814 */
[-CC-:B------:R-:W-:Y:S01]  /*f4f0*/  FFMA.FTZ R183, R183, R3.reuse, -R20.reuse ;  /* 0x00000003b7b77223 */ /* 0x180fe20000010814 */
[----:B------:R-:W-:Y:S01]  /*f500*/  FFMA.FTZ R198, R170, R3, -R20 ;  /* 0x00000003aac67223 */ /* 0x000fe20000010814 */
[----:B------:R2:W-:Y:S01]  /*f510*/  MUFU.EX2 R155, R172 ;  /* 0x000000ac009b7308 */ /* 0x0005e20000000800 */
[----:B0-----:R-:W-:-:S02]  /*f520*/  IMAD.MOV.U32 R21, RZ, RZ, 0x40000040 ;  /* 0x40000040ff157424 */ /* 0x001fc400078e00ff */
[-CC-:B------:R-:W-:Y:S01]  /*f530*/  FFMA.FTZ R167, R171, R3.reuse, -R20.reuse ;  /* 0x00000003aba77223 */ /* 0x180fe20000010814 */
[-CC-:B------:R-:W-:Y:S01]  /*f540*/  FFMA.FTZ R162, R175, R3.reuse, -R20.reuse ;  /* 0x00000003afa27223 */ /* 0x180fe20000010814 */
[----:B------:R-:W-:Y:S01]  /*f550*/  FFMA.FTZ R163, R178, R3, -R20 ;  /* 0x00000003b2a37223 */ /* 0x000fe20000010814 */
[----:B------:R-:W-:Y:S01]  /*f560*/  FMUL.FTZ R50, R50, R15 ;  /* 0x0000000f32327220 */ /* 0x000fe20000410000 */
[----:B------:R-:W-:Y:S01]  /*f570*/  R2UR UR7, R21 ;  /* 0x00000000150772ca */ /* 0x000fe200000e0000 */
[----:B------:R-:W-:Y:S01]  /*f580*/  FADD.FTZ R21, R197, R176 ;  /* 0x000000b0c5157221 */ /* 0x000fe20000010000 */
[----:B------:R-:W-:Y:S01]  /*f590*/  MUFU.EX2 R166, R204 ;  /* 0x000000cc00a67308 */ /* 0x000fe20000000800 */
[-CC-:B--2---:R-:W-:Y:S01]  /*f5a0*/  FFMA.FTZ R172, R158, R3.reuse, -R20.reuse ;  /* 0x000000039eac7223 */ /* 0x184fe20000010814 */
[----:B------:R-:W-:Y:S01]  /*f5b0*/  FFMA.FTZ R158, R174, R3, -R20 ;  /* 0x00000003ae9e7223 */ /* 0x000fe20000010814 */
[----:B------:R-:W-:Y:S01]  /*f5c0*/  FADD.FTZ R21, R177, R21 ;  /* 0x00000015b1157221 */ /* 0x000fe20000010000 */
[----:B------:R-:W-:-:S02]  /*f5d0*/  IMAD R20, R17, 0x1000, R215 ;  /* 0x0000100011147824 */ /* 0x000fc400078e02d7 */
[----:B-1----:R-:W-:Y:S01]  /*f5e0*/  FFMA.FTZ R12, R15, R12, R159 ;  /* 0x0000000c0f0c7223 */ /* 0x002fe2000001009f */
[-C--:B------:R-:W-:Y:S01]  /*f5f0*/  FMUL.FTZ R51, R51, R15.reuse ;  /* 0x0000000f33337220 */ /* 0x080fe20000410000 */
[----:B------:R-:W-:Y:S01]  /*f600*/  FADD.FTZ R21, R196, R21 ;  /* 0x00000015c4157221 */ /* 0x000fe20000010000 */
[----:B------:R-:W0:Y:S01]  /*f610*/  MUFU.EX2 R169, R169 ;  /* 0x000000a900a97308 */ /* 0x000e220000000800 */
[----:B------:R-:W-:Y:S01]  /*f620*/  R2UR UR6, R20 ;  /* 0x00000000140672ca */ /* 0x000fe200000e0000 */
[-C--:B------:R-:W-:Y:S01]  /*f630*/  FMUL.FTZ R54, R54, R15.reuse ;  /* 0x0000000f36367220 */ /* 0x080fe20000410000 */
[C---:B------:R-:W-:Y:S01]  /*f640*/  FADD.FTZ R21, R156.reuse, R21 ;  /* 0x000000159c157221 */ /* 0x040fe20000010000 */
[----:B------:R-:W-:Y:S01]  /*f650*/  F2FP.F16.F32.PACK_AB R156, R156, R196 ;  /* 0x000000c49c9c723e */ /* 0x000fe200000000ff */
[-C--:B------:R-:W-:Y:S01]  /*f660*/  FMUL.FTZ R55, R55, R15.reuse ;  /* 0x0000000f37377220 */ /* 0x080fe20000410000 */
[-C--:B------:R-:W-:Y:S01]  /*f670*/  FMUL.FTZ R58, R58, R15.reuse ;  /* 0x0000000f3a3a7220 */ /* 0x080fe20000410000 */
[----:B------:R-:W-:Y:S01]  /*f680*/  FADD.FTZ R21, R181, R21 ;  /* 0x00000015b5157221 */ /* 0x000fe20000010000 */
[----:B------:R-:W-:Y:S01]  /*f690*/  MUFU.EX2 R170, R172 ;  /* 0x000000ac00aa7308 */ /* 0x000fe20000000800 */
[-C--:B------:R-:W-:Y:S01]  /*f6a0*/  FMUL.FTZ R59, R59, R15.reuse ;  /* 0x0000000f3b3b7220 */ /* 0x080fe20000410000 */
[-C--:B------:R-:W-:Y:S01]  /*f6b0*/  FMUL.FTZ R62, R62, R15.reuse ;  /* 0x0000000f3e3e7220 */ /* 0x080fe20000410000 */
[----:B------:R-:W-:Y:S01]  /*f6c0*/  FADD.FTZ R21, R180, R21 ;  /* 0x00000015b4157221 */ /* 0x000fe20000010000 */
[-C--:B------:R-:W-:Y:S01]  /*f6d0*/  FMUL.FTZ R63, R63, R15.reuse ;  /* 0x0000000f3f3f7220 */ /* 0x080fe20000410000 */
[-C--:B------:R-:W-:Y:S01]  /*f6e0*/  FMUL.FTZ R66, R66, R15.reuse ;  /* 0x0000000f42427220 */ /* 0x080fe20000410000 */
[----:B------:R-:W-:Y:S01]  /*f6f0*/  FMUL.FTZ R67, R67, R15 ;  /* 0x0000000f43437220 */ /* 0x000fe20000410000 */
[----:B------:R-:W-:Y:S01]  /*f700*/  FADD.FTZ R21, R165, R21 ;  /* 0x00000015a5157221 */ /* 0x000fe20000010000 */
[----:B------:R-:W-:Y:S01]  /*f710*/  MUFU.EX2 R171, R173 ;  /* 0x000000ad00ab7308 */ /* 0x000fe20000000800 */
[----:B0-----:R-:W-:Y:S01]  /*f720*/  F2FP.F16.F32.PACK_AB R153, R169, R159 ;  /* 0x0000009fa999723e */ /* 0x001fe200000000ff */
[----:B------:R-:W-:Y:S01]  /*f730*/  FMUL.FTZ R70, R70, R15 ;  /* 0x0000000f46467220 */ /* 0x000fe20000410000 */
[C---:B------:R-:W-:Y:S01]  /*f740*/  FADD.FTZ R21, R160.reuse, R21 ;  /* 0x00000015a0157221 */ /* 0x040fe20000010000 */
[----:B------:R-:W-:Y:S01]  /*f750*/  F2FP.F16.F32.PACK_AB R160, R160, R165 ;  /* 0x000000a5a0a0723e */ /* 0x000fe200000000ff */
[-C--:B------:R-:W-:Y:S01]  /*f760*/  FMUL.FTZ R71, R71, R15.reuse ;  /* 0x0000000f47477220 */ /* 0x080fe20000410000 */
[-C--:B------:R-:W-:Y:S01]  /*f770*/  FMUL.FTZ R74, R74, R15.reuse ;  /* 0x0000000f4a4a7220 */ /* 0x080fe20000410000 */
[----:B------:R-:W-:Y:S01]  /*f780*/  FADD.FTZ R21, R161, R21 ;  /* 0x00000015a1157221 */ /* 0x000fe20000010000 */
[----:B------:R0:W-:Y:S01]  /*f790*/  MUFU.EX2 R175, R154 ;  /* 0x0000009a00af7308 */ /* 0x0001e20000000800 */
[-C--:B------:R-:W-:Y:S01]  /*f7a0*/  FMUL.FTZ R75, R75, R15.reuse ;  /* 0x0000000f4b4b7220 */ /* 0x080fe20000410000 */
[-C--:B------:R-:W-:Y:S01]  /*f7b0*/  FMUL.FTZ R78, R78, R15.reuse ;  /* 0x0000000f4e4e7220 */ /* 0x080fe20000410000 */
[----:B------:R-:W-:Y:S01]  /*f7c0*/  FADD.FTZ R21, R11, R21 ;  /* 0x000000150b157221 */ /* 0x000fe20000010000 */
[-C--:B------:R-:W-:Y:S01]  /*f7d0*/  FMUL.FTZ R79, R79, R15.reuse ;  /* 0x0000000f4f4f7220 */ /* 0x080fe20000410000 */
[-C--:B------:R-:W-:Y:S01]  /*f7e0*/  FMUL.FTZ R82, R82, R15.reuse ;  /* 0x0000000f52527220 */ /* 0x080fe20000410000 */
[----:B------:R-:W-:Y:S01]  /*f7f0*/  FMUL.FTZ R83, R83, R15 ;  /* 0x0000000f53537220 */ /* 0x000fe20000410000 */
[----:B------:R-:W-:Y:S01]  /*f800*/  FADD.FTZ R21, R157, R21 ;  /* 0x000000159d157221 */ /* 0x000fe20000010000 */
[----:B------:R1:W-:Y:S01]  /*f810*/  MUFU.EX2 R178, R158 ;  /* 0x0000009e00b27308 */ /* 0x0003e20000000800 */
[----:B0-----:R-:W-:Y:S01]  /*f820*/  F2FP.F16.F32.PACK_AB R154, R177, R197 ;  /* 0x000000c5b19a723e */ /* 0x001fe200000000ff */
[----:B------:R-:W-:Y:S01]  /*f830*/  FMUL.FTZ R86, R86, R15 ;  /* 0x0000000f56567220 */ /* 0x000fe20000410000 */
[C---:B------:R-:W-:Y:S01]  /*f840*/  FADD.FTZ R21, R164.reuse, R21 ;  /* 0x00000015a4157221 */ /* 0x040fe20000010000 */
[----:B------:R-:W-:Y:S01]  /*f850*/  F2FP.F16.F32.PACK_AB R164, R164, R157 ;  /* 0x0000009da4a4723e */ /* 0x000fe200000000ff */
[-C--:B------:R-:W-:Y:S01]  /*f860*/  FMUL.FTZ R87, R87, R15.reuse ;  /* 0x0000000f57577220 */ /* 0x080fe20000410000 */
[----:B------:R-:W-:Y:S01]  /*f870*/  FMUL.FTZ R90, R90, R15 ;  /* 0x0000000f5a5a7220 */ /* 0x000fe20000410000 */
[----:B------:R-:W-:Y:S01]  /*f880*/  FADD.FTZ R21, R155, R21 ;  /* 0x000000159b157221 */ /* 0x000fe20000010000 */
[----:B------:R-:W-:Y:S01]  /*f890*/  MUFU.EX2 R172, R199 ;  /* 0x000000c700ac7308 */ /* 0x000fe20000000800 */
[----:B-1----:R-:W-:Y:S01]  /*f8a0*/  F2FP.F16.F32.PACK_AB R158, R180, R181 ;  /* 0x000000b5b49e723e */ /* 0x002fe200000000ff */
[-C--:B------:R-:W-:Y:S01]  /*f8b0*/  FMUL.FTZ R91, R91, R15.reuse ;  /* 0x0000000f5b5b7220 */ /* 0x080fe20000410000 */
[-C--:B------:R-:W-:Y:S01]  /*f8c0*/  FMUL.FTZ R94, R94, R15.reuse ;  /* 0x0000000f5e5e7220 */ /* 0x080fe20000410000 */
[-C--:B------:R-:W-:Y:S01]  /*f8d0*/  FMUL.FTZ R95, R95, R15.reuse ;  /* 0x0000000f5f5f7220 */ /* 0x080fe20000410000 */
[-C--:B------:R-:W-:Y:S01]  /*f8e0*/  FMUL.FTZ R98, R98, R15.reuse ;  /* 0x0000000f62627220 */ /* 0x080fe20000410000 */
[-C--:B------:R-:W-:Y:S01]  /*f8f0*/  FMUL.FTZ R99, R99, R15.reuse ;  /* 0x0000000f63637220 */ /* 0x080fe20000410000 */
[-C--:B------:R-:W-:Y:S01]  /*f900*/  FMUL.FTZ R102, R102, R15.reuse ;  /* 0x0000000f66667220 */ /* 0x080fe20000410000 */
[----:B------:R-:W0:Y:S01]  /*f910*/  MUFU.EX2 R173, R200 ;  /* 0x000000c800ad7308 */ /* 0x000e220000000800 */
        /* <DEDUP_REMOVED lines=23> */
[----:B------:R-:W0:Y:S01]  /*fa90*/  MUFU.EX2 R177, R167 ;  /* 0x000000a700b17308 */ /* 0x000e220000000800 */
[----:B-1----:R-:W-:Y:S01]  /*faa0*/  F2FP.F16.F32.PACK_AB R159, R175, R174 ;  /* 0x000000aeaf9f723e */ /* 0x002fe200000000ff */
[-C--:B------:R-:W-:Y:S01]  /*fab0*/  FMUL.FTZ R143, R143, R15.reuse ;  /* 0x0000000f8f8f7220 */ /* 0x080fe20000410000 */
[-C--:B------:R-:W-:Y:S01]  /*fac0*/  FMUL.FTZ R146, R146, R15.reuse ;  /* 0x0000000f92927220 */ /* 0x080fe20000410000 */
[-C--:B------:R-:W-:Y:S01]  /*fad0*/  FMUL.FTZ R147, R147, R15.reuse ;  /* 0x0000000f93937220 */ /* 0x080fe20000410000 */
[-C--:B------:R-:W-:Y:S01]  /*fae0*/  FMUL.FTZ R150, R150, R15.reuse ;  /* 0x0000000f96967220 */ /* 0x080fe20000410000 */
[----:B------:R-:W-:Y:S01]  /*faf0*/  FMUL.FTZ R151, R151, R15 ;  /* 0x0000000f97977220 */ /* 0x000fe20000410000 */
[----:B------:R-:W-:Y:S01]  /*fb00*/  FADD.FTZ R12, R169, R12 ;  /* 0x0000000ca90c7221 */ /* 0x000fe20000010000 */
[----:B------:R1:W2:Y:S03]  /*fb10*/  MUFU.EX2 R180, R162 ;  /* 0x000000a200b47308 */ /* 0x0002a60000000800 */
[----:B------:R-:W-:-:S04]  /*fb20*/  FADD.FTZ R12, R170, R12 ;  /* 0x0000000caa0c7221 */ /* 0x000fc80000010000 */
[----:B------:R-:W-:Y:S01]  /*fb30*/  FADD.FTZ R12, R171, R12 ;  /* 0x0000000cab0c7221 */ /* 0x000fe20000010000 */
[----:B------:R2:W-:Y:S01]  /*fb40*/  MUFU.EX2 R181, R163 ;  /* 0x000000a300b57308 */ /* 0x0005e20000000800 */
[----:B-1----:R-:W-:Y:S01]  /*fb50*/  F2FP.F16.F32.PACK_AB R162, R11, R161 ;  /* 0x000000a10ba2723e */ /* 0x002fe200000000ff */
[C---:B------:R-:W-:Y:S01]  /*fb60*/  FADD.FTZ R11, R166.reuse, R21 ;  /* 0x00000015a60b7221 */ /* 0x040fe20000010000 */
[----:B------:R-:W-:Y:S01]  /*fb70*/  F2FP.F16.F32.PACK_AB R166, R166, R155 ;  /* 0x0000009ba6a6723e */ /* 0x000fe200000000ff */
[----:B------:R-:W-:Y:S01]  /*fb80*/  IMAD.MOV.U32 R21, RZ, RZ, 0x40000040 ;  /* 0x40000040ff157424 */ /* 0x000fe200078e00ff */
[----:B------:R-:W-:Y:S01]  /*fb90*/  F2FP.F16.F32.PACK_AB R155, R171, R170 ;  /* 0x000000aaab9b723e */ /* 0x000fe200000000ff */
[----:B------:R-:W-:Y:S01]  /*fba0*/  BAR.SYNC.DEFER_BLOCKING 0xf, 0x100 ;  /* 0x03c4000000007b1d */ /* 0x000fe20000010000 */
[----:B0-----:R-:W-:Y:S01]  /*fbb0*/  F2FP.F16.F32.PACK_AB R161, R177, R176 ;  /* 0x000000b0b1a1723e */ /* 0x001fe200000000ff */
[----:B------:R-:W-:Y:S01]  /*fbc0*/  FADD.FTZ R12, R172, R12 ;  /* 0x0000000cac0c7221 */ /* 0x000fe20000010000 */
[----:B--2---:R-:W-:-:S03]  /*fbd0*/  F2FP.F16.F32.PACK_AB R163, R180, R178 ;  /* 0x000000b2b4a3723e */ /* 0x004fc600000000ff */
[----:B------:R-:W0:Y:S01]  /*fbe0*/  MUFU.EX2 R179, R179 ;  /* 0x000000b300b37308 */ /* 0x000e220000000800 */
[----:B------:R-:W-:-:S04]  /*fbf0*/  FADD.FTZ R12, R173, R12 ;  /* 0x0000000cad0c7221 */ /* 0x000fc80000010000 */
[----:B------:R-:W-:-:S03]  /*fc00*/  FADD.FTZ R12, R174, R12 ;  /* 0x0000000cae0c7221 */ /* 0x000fc60000010000 */
[----:B------:R-:W-:Y:S01]  /*fc10*/  MUFU.EX2 R182, R182 ;  /* 0x000000b600b67308 */ /* 0x000fe20000000800 */
[----:B------:R-:W-:-:S04]  /*fc20*/  FADD.FTZ R12, R175, R12 ;  /* 0x0000000caf0c7221 */ /* 0x000fc80000010000 */
[----:B------:R-:W-:-:S03]  /*fc30*/  FADD.FTZ R12, R176, R12 ;  /* 0x0000000cb00c7221 */ /* 0x000fc60000010000 */
[----:B------:R-:W1:Y:S01]  /*fc40*/  MUFU.EX2 R183, R183 ;  /* 0x000000b700b77308 */ /* 0x000e620000000800 */
[----:B0-----:R-:W-:Y:S01]  /*fc50*/  F2FP.F16.F32.PACK_AB R165, R179, R181 ;  /* 0x000000b5b3a5723e */ /* 0x001fe200000000ff */
[----:B------:R0:W-:Y:S01]  /*fc60*/  STSM.16.M88.4 [R224+0x36400], R152 ;  /* 0x03640098e0007844 */ /* 0x0001e20000000200 */
[----:B------:R-:W-:-:S03]  /*fc70*/  FADD.FTZ R12, R177, R12 ;  /* 0x0000000cb10c7221 */ /* 0x000fc60000010000 */
[----:B------:R2:W-:Y:S01]  /*fc80*/  STSM.16.M88.4 [R227], R156 ;  /* 0x0000009ce3007844 */ /* 0x0005e20000000200 */
[----:B------:R-:W-:-:S03]  /*fc90*/  FADD.FTZ R12, R178, R12 ;  /* 0x0000000cb20c7221 */ /* 0x000fc60000010000 */
[----:B------:R2:W-:Y:S01]  /*fca0*/  STSM.16.M88.4 [R225], R160 ;  /* 0x000000a0e1007844 */ /* 0x0005e20000000200 */
[----:B------:R-:W-:-:S04]  /*fcb0*/  FADD.FTZ R12, R180, R12 ;  /* 0x0000000cb40c7221 */ /* 0x000fc80000010000 */
[----:B------:R-:W-:Y:S01]  /*fcc0*/  FADD.FTZ R12, R181, R12 ;  /* 0x0000000cb50c7221 */ /* 0x000fe20000010000 */
[----:B-1----:R-:W-:-:S03]  /*fcd0*/  F2FP.F16.F32.PACK_AB R167, R183, R182 ;  /* 0x000000b6b7a7723e */ /* 0x002fc600000000ff */
[----:B------:R-:W-:Y:S02]  /*fce0*/  FADD.FTZ R12, R179, R12 ;  /* 0x0000000cb30c7221 */ /* 0x000fe40000010000 */
[----:B------:R2:W-:Y:S01]  /*fcf0*/  STSM.16.M88.4 [R226], R164 ;  /* 0x000000a4e2007844 */ /* 0x0005e20000000200 */
[----:B------:R-:W-:Y:S01]  /*fd00*/  WARPGROUP.ARRIVE ;  /* 0x00000000000079c5 */ /* 0x000fe20000000000 */
[----:B------:R-:W-:-:S04]  /*fd10*/  FADD.FTZ R12, R182, R12 ;  /* 0x0000000cb60c7221 */ /* 0x000fc80000010000 */
[----:B------:R-:W-:Y:S01]  /*fd20*/  FADD.FTZ R12, R183, R12 ;  /* 0x0000000cb70c7221 */ /* 0x000fe20000010000 */
[----:B------:R-:W-:Y:S03]  /*fd30*/  HGMMA.64x256x16.F32 R24, R152, gdesc[UR4].tnspB, R24, gsb0 ;  /* 0x43e0000498187df0 */ /* 0x000fe60008000818 */
[----:B------:R-:W-:Y:S02]  /*fd40*/  WARPGROUP.DEPBAR.LE gsb0, 0x0 ;  /* 0x00008000000079c5 */ /* 0x000fe40000010000 */
[----:B0-----:R-:W-:Y:S01]  /*fd50*/  VIADD R152, R20, 0x80 ;  /* 0x0000008014987836 */ /* 0x001fe20000000000 */
        /* <DEDUP_REMOVED lines=29> */
[----:B--2---:R-:W-:Y:S05]  /*ff30*/  @!P0 BRA `(.L_x_4567) ;  /* 0x0000000000048947 */ /* 0x004fea0003800000 */
[----:B------:R-:W-:Y:S01]  /*ff40*/  BPT.TRAP 0x1 ;  /* 0x000000040000795c */ /* 0x000fe20000300000 */
.L_x_4567:
[----:B------:R-:W-:Y:S02]  /*ff50*/  VIADD R14, R14, 0x38860 ;  /* 0x000388600e0e7836 */ /* 0x000fe40000000000 */
[----:B------:R-:W-:Y:S02]  /*ff60*/  IMAD.MOV.U32 R15, RZ, RZ, R168 ;  /* 0x000000ffff0f7224 */ /* 0x000fe400078e00a8 */
[----:B------:R-:W-:Y:S01]  /*ff70*/  IMAD.MOV.U32 R21, RZ, RZ, R10 ;  /* 0x000000ffff157224 */ /* 0x000fe200078e000a */
[----:B------:R-:W-:Y:S01]  /*ff80*/  PRMT R14, R190, 0x654, R14 ;  /* 0x00000654be0e7816 */ /* 0x000fe2000000000e */
[----:B------:R-:W-:-:S03]  /*ff90*/  IMAD.MOV.U32 R20, RZ, RZ, R17 ;  /* 0x000000ffff147224 */ /* 0x000fc600078e0011 */
[----:B------:R0:W-:Y:S01]  /*ffa0*/  SYNCS.ARRIVE.TRANS64.RED.A1T0 RZ, [R14+URZ], RZ ;  /* 0x000000ff0eff79a7 */ /* 0x0001e2000810043f */
[----:B------:R-:W-:Y:S05]  /*ffb0*/  @P1 BRA `(.L_x_4568) ;  /* 0xffffffcc003c1947 */ /* 0x000fea000383ffff */
.L_x_4555:
[----:B------:R-:W-:Y:S05]  /*ffc0*/  BSYNC B0 ;  /* 0x0000000000007941 */ /* 0x000fea0003800000 */
.L_x_4554:
[----:B0-----:R-:W2:Y:S01]  /*ffd0*/  LDL.LU R14, [R1+0x4c] ;  /* 0x00004c00010e7983 */ /* 0x001ea20000300800 */
[----:B------:R-:W-:Y:S02]  /*ffe0*/  IMAD.MOV.U32 R155, RZ, RZ, -0x800000 ;  /* 0xff800000ff9b7424 */ /* 0x000fe400078e00ff */
[----:B------:R-:W-:Y:S01]  /*fff0*/  IMAD.MOV.U32 R154, RZ, RZ, -0x800000 ;  /* 0xff800000ff9a7424 */ /* 0x000fe200078e00ff */
        /* <DEDUP_REMOVED lines=121> */
[----:B------:R0:W-:Y:S01]  /*10790*/  @!P0 STS [R3+0x38400], R4 ;  /* 0x0384000403008388 */ /* 0x0001e20000000800 */
        /* <DEDUP_REMOVED lines=37> */
[----:B-1----:R-:W-:Y:S01]  /*109f0*/  SEL R0, RZ, 0x1, P1 ;  /* 0x00000001ff007807 */ /* 0x002fe20000800000 */
[----:B------:R-:W-:Y:S06]  /*10a00*/  BAR.ARV 0xe, 0x100 ;  /* 0x0384000000007b1d */ /* 0x000fec0000002000 */
[----:B------:R-:W-:-:S02]  /*10a10*/  PLOP3.LUT P0, PT, PT, PT, PT, 0x8, 0x0 ;  /* 0x000000000000781c */ /* 0x000fc40003f0e170 */
[----:B------:R-:W-:Y:S02]  /*10a20*/  LOP3.LUT R185, R185, R0, RZ, 0x3c, !PT ;  /* 0x00000000b9b97212 */ /* 0x000fe400078e3cff */
[----:B------:R-:W-:Y:S01]  /*10a30*/  SEL R17, R17, RZ, P1 ;  /* 0x000000ff11117207 */ /* 0x000fe20000800000 */
[----:B--2---:R-:W-:-:S05]  /*10a40*/  VIADD R14, R14, 0x1 ;  /* 0x000000010e0e7836 */ /* 0x004fca0000000000 */
[----:B------:R2:W-:Y:S03]  /*10a50*/  STL [R1+0x4c], R14 ;  /* 0x00004c0e01007387 */ /* 0x0005e60000100800 */
.L_x_4504:
[----:B------:R-:W-:Y:S05]  /*10a60*/  BSYNC B7 ;  /* 0x0000000000077941 */ /* 0x000fea0003800000 */
.L_x_4500:
[----:B------:R-:W3:Y:S08]  /*10a70*/  S2UR UR4, SR_CgaCtaId ;  /* 0x00000000000479c3 */ /* 0x000ef00000008800 */
[----:B------:R-:W-:Y:S01]  /*10a80*/  BAR.SYNC.DEFER_BLOCKING 0x5, 0x180 ;  /* 0x0146000000007b1d */ /* 0x000fe20000010000 */
[----:B------:R-:W-:-:S05]  /*10a90*/  MOV R2, 0x400 ;  /* 0x0000040000027802 */ /* 0x000fca0000000f00 */
[----:B------:R-:W-:Y:S01]  /*10aa0*/  BSSY B0, `(.L_x_4569) ;  /* 0x00004f8000007945 */ /* 0x000fe20003800000 */
[----:B---3--:R-:W-:-:S05]  /*10ab0*/  IMAD.U32 R190, RZ, RZ, UR4 ;  /* 0x00000004ffbe7e24 */ /* 0x008fca000f8e00ff */
[----:B------:R-:W-:-:S05]  /*10ac0*/  LEA R2, R190, R2, 0x18 ;  /* 0x00000002be027211 */ /* 0x000fca00078ec0ff */
[----:B-----5:R3:W4:Y:S01]  /*10ad0*/  LDS.128 R84, [R2+0x388d0] ;  /* 0x0388d00002547984 */ /* 0x0207220000000c00 */
[----:B------:R-:W-:Y:S06]  /*10ae0*/  BAR.ARV 0x4, 0x180 ;  /* 0x0106000000007b1d */ /* 0x000fec0000002000 */
[----:B------:R-:W-:Y:S05]  /*10af0*/  @P0 BRA `(.L_x_4570) ;  /* 0x0000003c00b40947 */ /* 0x000fea0003800000 */
[----:B------:R-:W3:Y:S01]  /*10b00*/  LDL R3, [R1+0x6c] ;  /* 0x00006c0001037983 */ /* 0x000ee20000100800 */
[----:B------:R-:W2:Y:S01]  /*10b10*/  S2R R0, SR_SWINHI ;  /* 0x0000000000007919 */ /* 0x000ea20000002f00 */
[----:B------:R-:W-:Y:S01]  /*10b20*/  F2FP.F16.F32.PACK_AB R10, R29, R28 ;  /* 0x0000001c1d0a723e */ /* 0x000fe200000000ff */
[----:B------:R-:W-:Y:S01]  /*10b30*/  ULDC.64 UR6, c[0x0][0xd00] ;  /* 0x0003400000067ab9 */ /* 0x000fe20000000a00 */
[----:B------:R-:W-:Y:S01]  /*10b40*/  F2FP.F16.F32.PACK_AB R11, R31, R30 ;  /* 0x0000001e1f0b723e */ /* 0x000fe200000000ff */
[----:B------:R-:W3:Y:S01]  /*10b50*/  LDL.LU R156, [R1+0x38] ;  /* 0x00003800019c7983 */ /* 0x000ee20000300800 */
[----:B01----:R-:W-:Y:S01]  /*10b60*/  F2FP.F16.F32.PACK_AB R12, R33, R32 ;  /* 0x00000020210c723e */ /* 0x003fe200000000ff */
[----:B------:R-:W-:Y:S01]  /*10b70*/  ULDC.64 UR4, c[0x0][0xd08] ;  /* 0x0003420000047ab9 */ /* 0x000fe20000000a00 */
[----:B------:R-:W-:Y:S01]  /*10b80*/  F2FP.F16.F32.PACK_AB R13, R35, R34 ;  /* 0x00000022230d723e */ /* 0x000fe200000000ff */
[----:B----4-:R-:W4:Y:S01]  /*10b90*/  LDL.LU R84, [R1+0x3c] ;  /* 0x00003c0001547983 */ /* 0x010f220000300800 */
[----:B------:R-:W-:-:S02]  /*10ba0*/  MOV R152, R2 ;  /* 0x0000000200987202 */ /* 0x000fc40000000f00 */
[----:B--2---:R-:W-:Y:S02]  /*10bb0*/  MOV R153, R0 ;  /* 0x0000000000997202 */ /* 0x004fe40000000f00 */
[----:B------:R-:W-:Y:S02]  /*10bc0*/  F2FP.F16.F32.PACK_AB R14, R37, R36 ;  /* 0x00000024250e723e */ /* 0x000fe400000000ff */
[----:B------:R-:W-:Y:S01]  /*10bd0*/  F2FP.F16.F32.PACK_AB R15, R39, R38 ;  /* 0x00000026270f723e */ /* 0x000fe200000000ff */
[----:B------:R-:W-:Y:S01]  /*10be0*/  BAR.SYNC.DEFER_BLOCKING 0x1, 0x100 ;  /* 0x0044000000007b1d */ /* 0x000fe20000010000 */
[----:B---3--:R-:W-:-:S03]  /*10bf0*/  IMAD.WIDE R20, R3, 0x2, R152 ;  /* 0x0000000203147825 */ /* 0x008fc600078e0298 */
        /* <DEDUP_REMOVED lines=164> */
[----:B------:R-:W-:Y:S02]  /*11640*/  IADD3 R10, P0, R156, UR6, RZ ;  /* 0x000000069c0a7c10 */ /* 0x000fe4000ff1e0ff */
[----:B------:R-:W-:Y:S02]  /*11650*/  MOV R20, R20 ;  /* 0x0000001400147202 */ /* 0x000fe40000000f00 */
[----:B------:R-:W-:Y:S02]  /*11660*/  F2FP.F16.F32.PACK_AB R13, R147, R146 ;  /* 0x00000092930d723e */ /* 0x000fe400000000ff */
[----:B------:R-:W-:Y:S02]  /*11670*/  F2FP.F16.F32.PACK_AB R14, R149, R148 ;  /* 0x00000094950e723e */ /* 0x000fe400000000ff */
[----:B------:R-:W-:-:S02]  /*11680*/  F2FP.F16.F32.PACK_AB R15, R151, R150 ;  /* 0x00000096970f723e */ /* 0x000fc400000000ff */
[----:B----4-:R-:W-:Y:S02]  /*11690*/  IADD3.X R11, R84, UR7, RZ, P0, !PT ;  /* 0x00000007540b7c10 */ /* 0x010fe400087fe4ff */
        /* <DEDUP_REMOVED lines=18> */
.L_x_4571:
        /* <DEDUP_REMOVED lines=11> */
[----:B------:R-:W2:Y:S01]  /*11870*/  LDL.LU R15, [R1+0x50] ;  /* 0x00005000010f7983 */ /* 0x000ea20000300800 */
[----:B------:R-:W-:Y:S01]  /*11880*/  IMAD.MOV.U32 R20, RZ, RZ, 0xab8 ;  /* 0x00000ab8ff147424 */ /* 0x000fe200078e00ff */
[----:B------:R-:W-:Y:S01]  /*11890*/  ISETP.GT.AND P1, PT, R0, 0x1, PT ;  /* 0x000000010000780c */ /* 0x000fe20003f24270 */
[----:B------:R-:W1:Y:S01]  /*118a0*/  LDC R157, c[0x0][0xce8] ;  /* 0x00033a00ff9d7b82 */ /* 0x000e620000000800 */
[----:B------:R-:W3:Y:S04]  /*118b0*/  LDL R162, [R1+0x60] ;  /* 0x0000600001a27983 */ /* 0x000ee80000100800 */
[----:B------:R-:W4:Y:S01]  /*118c0*/  LDL R156, [R1+0x48] ;  /* 0x00004800019c7983 */ /* 0x000f220000100800 */
[----:B------:R-:W-:Y:S02]  /*118d0*/  SEL R20, R20, 0xa78, P1 ;  /* 0x00000a7814147807 */ /* 0x000fe40000800000 */
[----:B------:R-:W-:Y:S01]  /*118e0*/  ISETP.NE.U32.AND P0, PT, RZ, UR6, PT ;  /* 0x00000006ff007c0c */ /* 0x000fe2000bf05070 */
[----:B------:R-:W5:Y:S01]  /*118f0*/  LDL R161, [R1+0x68] ;  /* 0x0000680001a17983 */ /* 0x000f620000100800 */
[----:B0-----:R-:W0:Y:S02]  /*11900*/  LDC.64 R12, c[0x0][R20+0x220] ;  /* 0x00008800140c7b82 */ /* 0x001e240000000a00 */
[----:B------:R-:W-:Y:S01]  /*11910*/  ISETP.NE.AND.EX P0, PT, RZ, UR7, PT, P0 ;  /* 0x00000007ff007c0c */ /* 0x000fe2000bf05300 */
[----:B------:R-:W5:Y:S03]  /*11920*/  LDL R160, [R1+0x58] ;  /* 0x0000580001a07983 */ /* 0x000f660000100800 */
[----:B------:R-:W-:-:S02]  /*11930*/  SEL R14, R159, RZ, !P0 ;  /* 0x000000ff9f0e7207 */ /* 0x000fc40004000000 */
[----:B------:R-:W2:Y:S01]  /*11940*/  LDC.64 R10, c[0x0][R20+0x218] ;  /* 0x00008600140a7b82 */ /* 0x000ea20000000a00 */
[----:B-1----:R-:W-:Y:S02]  /*11950*/  ISETP.NE.AND P2, PT, R157, 0x1, PT ;  /* 0x000000019d00780c */ /* 0x002fe40003f45270 */
[----:B0-----:R-:W-:Y:S01]  /*11960*/  IMAD R13, R13, R14, RZ ;  /* 0x0000000e0d0d7224 */ /* 0x001fe200078e02ff */
[----:B--2---:R-:W-:-:S05]  /*11970*/  SEL R21, R15, RZ, !P0 ;  /* 0x000000ff0f157207 */ /* 0x004fca0004000000 */
[C---:B------:R-:W-:Y:S02]  /*11980*/  IMAD R21, R12.reuse, R21, R13 ;  /* 0x000000150c157224 */ /* 0x040fe400078e020d */
[----:B------:R-:W-:-:S04]  /*11990*/  IMAD.WIDE.U32 R12, R12, R14, RZ ;  /* 0x0000000e0c0c7225 */ /* 0x000fc800078e00ff */
[----:B------:R-:W-:-:S03]  /*119a0*/  IMAD.WIDE.U32 R14, R10, R184, RZ ;  /* 0x000000b80a0e7225 */ /* 0x000fc600078e00ff */
[----:B------:R-:W-:Y:S02]  /*119b0*/  IADD3 R84, P0, P3, R12, R14, R8 ;  /* 0x0000000e0c547210 */ /* 0x000fe40007b1e008 */
[----:B------:R-:W0:Y:S01]  /*119c0*/  @P2 LDC R12, c[0x0][0xcec] ;  /* 0x00033b00ff0c2b82 */ /* 0x000e220000000800 */
[----:B------:R-:W-:-:S07]  /*119d0*/  IMAD R10, R11, R184, RZ ;  /* 0x000000b80b0a7224 */ /* 0x000fce00078e02ff */
[----:B------:R-:W1:Y:S01]  /*119e0*/  @P2 LDC R11, c[0x0][0xcf0] ;  /* 0x00033c00ff0b2b82 */ /* 0x000e620000000800 */
[----:B---3--:R-:W-:Y:S02]  /*119f0*/  IMAD R14, R158, 0x40, R162 ;  /* 0x000000409e0e7824 */ /* 0x008fe400078e02a2 */
[----:B------:R-:W-:Y:S02]  /*11a00*/  IMAD.IADD R21, R13, 0x1, R21 ;  /* 0x000000010d157824 */ /* 0x000fe400078e0215 */
[----:B------:R-:W-:Y:S02]  /*11a10*/  IMAD.IADD R13, R15, 0x1, R10 ;  /* 0x000000010f0d7824 */ /* 0x000fe400078e020a */
[----:B------:R-:W-:Y:S02]  /*11a20*/  IMAD.MOV.U32 R15, RZ, RZ, R14 ;  /* 0x000000ffff0f7224 */ /* 0x000fe400078e000e */
[----:B0-----:R-:W-:-:S05]  /*11a30*/  @P2 IMAD.HI.U32 R12, R14, R12, RZ ;  /* 0x0000000c0e0c2227 */ /* 0x001fca00078e00ff */
[----:B-1----:R-:W-:Y:S02]  /*11a40*/  @P2 SHF.R.U32.HI R15, RZ, R11, R12 ;  /* 0x0000000bff0f2219 */ /* 0x002fe4000001160c */
[----:B------:R-:W0:Y:S01]  /*11a50*/  LDC.64 R10, c[0x0][R20+0x228] ;  /* 0x00008a00140a7b82 */ /* 0x000e220000000a00 */
[----:B----4-:R-:W-:Y:S02]  /*11a60*/  SEL R156, R156, RZ, P1 ;  /* 0x000000ff9c9c7207 */ /* 0x010fe40000800000 */
[----:B------:R-:W-:-:S03]  /*11a70*/  IADD3.X R21, R21, R13, R9, P0, P3 ;  /* 0x0000000d15157210 */ /* 0x000fc600007e6409 */
[----:B0-----:R-:W-:-:S04]  /*11a80*/  IMAD.WIDE.U32 R12, R10, R156, RZ ;  /* 0x0000009c0a0c7225 */ /* 0x001fc800078e00ff */
[----:B------:R-:W-:Y:S01]  /*11a90*/  IMAD R11, R11, R156, RZ ;  /* 0x0000009c0b0b7224 */ /* 0x000fe200078e02ff */
[----:B------:R-:W-:-:S03]  /*11aa0*/  IADD3 R10, P0, P2, R15, R84, R12 ;  /* 0x000000540f0a7210 */ /* 0x000fc60007a1e00c */
[----:B------:R-:W-:Y:S02]  /*11ab0*/  IMAD.IADD R11, R13, 0x1, R11 ;  /* 0x000000010d0b7824 */ /* 0x000fe400078e020b */
[----:B------:R0:W1:Y:S02]  /*11ac0*/  LDC.64 R12, c[0x0][R20+0x210] ;  /* 0x00008400140c7b82 */ /* 0x0000640000000a00 */
[----:B0-----:R-:W-:-:S04]  /*11ad0*/  IMAD.MOV R20, RZ, RZ, -R15 ;  /* 0x000000ffff147224 */ /* 0x001fc800078e0a0f */
[----:B------:R-:W-:Y:S01]  /*11ae0*/  IMAD R20, R157, R20, R14 ;  /* 0x000000149d147224 */ /* 0x000fe200078e020e */
[----:B------:R-:W-:-:S04]  /*11af0*/  SHF.R.S32.HI R15, RZ, 0x1f, R15 ;  /* 0x0000001fff0f7819 */ /* 0x000fc8000001140f */
        /* <DEDUP_REMOVED lines=24> */
.L_x_4572:
        /* <DEDUP_REMOVED lines=22> */
[----:B------:R-:W-:Y:S01]  /*11de0*/  SHF.R.U64 R12, R12, 0x3, RZ ;  /* 0x000000030c0c7819 */ /* 0x000fe200000012ff */
[----:B------:R-:W-:Y:S01]  /*11df0*/  ULDC.64 UR4, c[0x0][0xbe8] ;  /* 0x0002fa0000047ab9 */ /* 0x000fe20000000a00 */
[----:B------:R-:W-:Y:S01]  /*11e00*/  LOP3.LUT R36, R36, R37, RZ, 0x3c, !PT ;  /* 0x0000002524247212 */ /* 0x000fe200078e3cff */
[----:B------:R-:W-:Y:S01]  /*11e10*/  IMAD.X R37, RZ, RZ, R153, P0 ;  /* 0x000000ffff257224 */ /* 0x000fe200000e0699 */
[----:B------:R-:W-:Y:S01]  /*11e20*/  IADD3 R65, P0, R152, 0xc000, RZ ;  /* 0x0000c00098417810 */ /* 0x000fe20007f1e0ff */
[----:B------:R-:W-:Y:S01]  /*11e30*/  IMAD.IADD R9, R9, 0x1, R21 ;  /* 0x0000000109097824 */ /* 0x000fe200078e0215 */
[----:B------:R-:W-:Y:S01]  /*11e40*/  LOP3.LUT R12, R12, R13, RZ, 0x3c, !PT ;  /* 0x0000000d0c0c7212 */ /* 0x000fe200078e3cff */
[----:B------:R-:W-:Y:S01]  /*11e50*/  IMAD.X R13, RZ, RZ, R153, P3 ;  /* 0x000000ffff0d7224 */ /* 0x000fe200018e0699 */
[----:B------:R-:W-:Y:S01]  /*11e60*/  LOP3.LUT R64, R65, 0x380, RZ, 0xc0, !PT ;  /* 0x0000038041407812 */ /* 0x000fe200078ec0ff */
[----:B------:R-:W5:Y:S01]  /*11e70*/  LD.E.128 R36, desc[UR42][R36.64] ;  /* 0x0000002a24247980 */ /* 0x000f62000c101d00 */
[----:B------:R-:W-:-:S02]  /*11e80*/  LOP3.LUT R11, R11, 0xfffffff8, RZ, 0xc0, !PT ;  /* 0xfffffff80b0b7812 */ /* 0x000fc400078ec0ff */
[----:B------:R-:W-:Y:S02]  /*11e90*/  SHF.R.U64 R64, R64, 0x3, RZ ;  /* 0x0000000340407819 */ /* 0x000fe400000012ff */
[C---:B------:R-:W-:Y:S02]  /*11ea0*/  IADD3 R25, P4, R152.reuse, 0x2000, RZ ;  /* 0x0000200098197810 */ /* 0x040fe40007f9e0ff */
[C---:B------:R-:W-:Y:S02]  /*11eb0*/  IADD3 R29, P5, R152.reuse, 0x3000, RZ ;  /* 0x00003000981d7810 */ /* 0x040fe40007fbe0ff */
[C---:B------:R-:W-:Y:S02]  /*11ec0*/  IADD3 R33, P6, R152.reuse, 0x4000, RZ ;  /* 0x0000400098217810 */ /* 0x040fe40007fde0ff */
[C---:B------:R-:W-:Y:S02]  /*11ed0*/  IADD3 R41, P1, R152.reuse, 0x6000, RZ ;  /* 0x0000600098297810 */ /* 0x040fe40007f3e0ff */
[----:B------:R-:W-:Y:S01]  /*11ee0*/  IADD3 R45, P2, R152, 0x7000, RZ ;  /* 0x00007000982d7810 */ /* 0x000fe20007f5e0ff */
[----:B------:R-:W-:Y:S01]  /*11ef0*/  IMAD.WIDE.U32 R8, R184, UR4, R8 ;  /* 0x00000004b8087c25 */ /* 0x000fe2000f8e0008 */
[----:B------:R-:W-:Y:S01]  /*11f00*/  LOP3.LUT R64, R64, R65, RZ, 0x3c, !PT ;  /* 0x0000004140407212 */ /* 0x000fe200078e3cff */
[----:B------:R-:W5:Y:S01]  /*11f10*/  LD.E.128 R12, desc[UR42][R12.64] ;  /* 0x0000002a0c0c7980 */ /* 0x000f62000c101d00 */
[----:B------:R-:W-:Y:S01]  /*11f20*/  IADD3 R49, P3, R152, 0x8000, RZ ;  /* 0x0000800098317810 */ /* 0x000fe20007f7e0ff */
[----:B------:R-:W-:Y:S01]  /*11f30*/  IMAD.X R65, RZ, RZ, R153, P0 ;  /* 0x000000ffff417224 */ /* 0x000fe200000e0699 */
[----:B---3--:R-:W-:Y:S01]  /*11f40*/  ISETP.NE.AND P0, PT, R80, 0x1, PT ;  /* 0x000000015000780c */ /* 0x008fe20003f05270 */
[----:B------:R-:W-:Y:S01]  /*11f50*/  IMAD.IADD R11, R20, 0x1, -R11 ;  /* 0x00000001140b7824 */ /* 0x000fe200078e0a0b */
[----:B------:R-:W-:-:S02]  /*11f60*/  LOP3.LUT R24, R25, 0x380, RZ, 0xc0, !PT ;  /* 0x0000038019187812 */ /* 0x000fc400078ec0ff */
[----:B------:R-:W-:Y:S02]  /*11f70*/  LOP3.LUT R28, R29, 0x380, RZ, 0xc0, !PT ;  /* 0x000003801d1c7812 */ /* 0x000fe400078ec0ff */
[----:B------:R-:W-:Y:S02]  /*11f80*/  LOP3.LUT R32, R33, 0x380, RZ, 0xc0, !PT ;  /* 0x0000038021207812 */ /* 0x000fe400078ec0ff */
[----:B------:R-:W-:Y:S02]  /*11f90*/  LOP3.LUT R40, R41, 0x380, RZ, 0xc0, !PT ;  /* 0x0000038029287812 */ /* 0x000fe400078ec0ff */
[----:B------:R-:W-:Y:S01]  /*11fa0*/  LOP3.LUT R44, R45, 0x380, RZ, 0xc0, !PT ;  /* 0x000003802d2c7812 */ /* 0x000fe200078ec0ff */
[----:B------:R-:W-:Y:S01]  /*11fb0*/  IMAD R9, R184, UR5, R9 ;  /* 0x00000005b8097c24 */ /* 0x000fe2000f8e0209 */
[----:B------:R-:W-:Y:S01]  /*11fc0*/  LOP3.LUT R48, R49, 0x380, RZ, 0xc0, !PT ;  /* 0x0000038031307812 */ /* 0x000fe200078ec0ff */
[----:B------:R-:W0:Y:S01]  /*11fd0*/  @P0 LDC R81, c[0x0][0xcec] ;  /* 0x00033b00ff510b82 */ /* 0x000e220000000800 */
[----:B------:R-:W-:Y:S01]  /*11fe0*/  LOP3.LUT R5, R152, 0x380, RZ, 0xc0, !PT ;  /* 0x0000038098057812 */ /* 0x000fe200078ec0ff */
[----:B------:R-:W5:Y:S06]  /*11ff0*/  LD.E.128 R64, desc[UR42][R64.64] ;  /* 0x0000002a40407980 */ /* 0x000f6c000c101d00 */
[----:B------:R-:W1:Y:S01]  /*12000*/  @P0 LDC R21, c[0x0][0xcf0] ;  /* 0x00033c00ff150b82 */ /* 0x000e620000000800 */
[----:B------:R-:W-:Y:S01]  /*12010*/  SHF.R.S32.HI R20, RZ, 0x1f, R0 ;  /* 0x0000001fff147819 */ /* 0x000fe20000011400 */
[----:B------:R-:W-:Y:S01]  /*12020*/  IMAD R11, R11, 0x20, R10 ;  /* 0x000000200b0b7824 */ /* 0x000fe200078e020a */
[----:B------:R-:W-:Y:S01]  /*12030*/  SHF.R.U64 R24, R24, 0x3, RZ ;  /* 0x0000000318187819 */ /* 0x000fe200000012ff */
[----:B------:R-:W-:Y:S01]  /*12040*/  ULDC.64 UR4, c[0x0][0xbf0] ;  /* 0x0002fc0000047ab9 */ /* 0x000fe20000000a00 */
[----:B------:R-:W-:-:S02]  /*12050*/  SHF.R.U64 R28, R28, 0x3, RZ ;  /* 0x000000031c1c7819 */ /* 0x000fc400000012ff */
[----:B------:R-:W-:Y:S02]  /*12060*/  SHF.R.U64 R32, R32, 0x3, RZ ;  /* 0x0000000320207819 */ /* 0x000fe400000012ff */
[----:B------:R-:W-:Y:S02]  /*12070*/  SHF.R.U64 R40, R40, 0x3, RZ ;  /* 0x0000000328287819 */ /* 0x000fe400000012ff */
[----:B------:R-:W-:Y:S02]  /*12080*/  SHF.R.U64 R44, R44, 0x3, RZ ;  /* 0x000000032c2c7819 */ /* 0x000fe400000012ff */
[----:B------:R-:W-:Y:S01]  /*12090*/  SHF.R.U64 R48, R48, 0x3, RZ ;  /* 0x0000000330307819 */ /* 0x000fe200000012ff */
[----:B------:R-:W-:Y:S01]  /*120a0*/  IMAD R83, R20, UR4, RZ ;  /* 0x0000000414537c24 */ /* 0x000fe2000f8e02ff */
[----:B------:R-:W-:Y:S01]  /*120b0*/  LOP3.LUT R24, R24, R25, RZ, 0x3c, !PT ;  /* 0x0000001918187212 */ /* 0x000fe200078e3cff */
[----:B------:R-:W-:Y:S01]  /*120c0*/  IMAD R20, R158, 0x40, R11 ;  /* 0x000000409e147824 */ /* 0x000fe200078e020b */
        /* <DEDUP_REMOVED lines=10> */
[C---:B------:R-:W-:Y:S01]  /*12170*/  IADD3 R53, P4, R152.reuse, 0x9000, RZ ;  /* 0x0000900098357810 */ /* 0x040fe20007f9e0ff */
[----:B------:R-:W-:Y:S01]  /*12180*/  IMAD.X R49, RZ, RZ, R153, P3 ;  /* 0x000000ffff317224 */ /* 0x000fe200018e0699 */
[----:B------:R-:W-:Y:S01]  /*12190*/  IADD3 R57, P5, R152, 0xa000, RZ ;  /* 0x0000a00098397810 */ /* 0x000fe20007fbe0ff */
[----:B------:R-:W-:Y:S01]  /*121a0*/  IMAD R83, R0, UR5, R83 ;  /* 0x0000000500537c24 */ /* 0x000fe2000f8e0253 */
[----:B------:R-:W-:Y:S01]  /*121b0*/  IADD3 R61, P6, R152, 0xb000, RZ ;  /* 0x0000b000983d7810 */ /* 0x000fe20007fde0ff */
[----:B------:R-:W-:Y:S01]  /*121c0*/  IMAD.WIDE.U32 R8, R0, UR4, R8 ;  /* 0x0000000400087c25 */ /* 0x000fe2000f8e0008 */
[C---:B------:R-:W-:Y:S01]  /*121d0*/  IADD3 R69, P1, R152.reuse, 0xd000, RZ ;  /* 0x0000d00098457810 */ /* 0x040fe20007f3e0ff */
[----:B------:R-:W-:Y:S01]  /*121e0*/  ULDC.64 UR4, c[0x0][0xbe0] ;  /* 0x0002f80000047ab9 */ /* 0x000fe20000000a00 */
[----:B------:R-:W-:Y:S01]  /*121f0*/  IADD3 R73, P2, R152, 0xe000, RZ ;  /* 0x0000e00098497810 */ /* 0x000fe20007f5e0ff */
[----:B0-----:R-:W-:Y:S01]  /*12200*/  @P0 IMAD.HI.U32 R0, R20, R81, RZ ;  /* 0x0000005114000227 */ /* 0x001fe200078e00ff */
[----:B------:R-:W-:Y:S01]  /*12210*/  IADD3 R7, P3, R152, 0xf000, RZ ;  /* 0x0000f00098077810 */ /* 0x000fe20007f7e0ff */
[----:B------:R-:W5:Y:S01]  /*12220*/  LD.E.128 R24, desc[UR42][R24.64] ;  /* 0x0000002a18187980 */ /* 0x000f62000c101d00 */
[----:B------:R-:W-:-:S02]  /*12230*/  LOP3.LUT R52, R53, 0x380, RZ, 0xc0, !PT ;  /* 0x0000038035347812 */ /* 0x000fc400078ec0ff */
[----:B------:R-:W-:Y:S01]  /*12240*/  LOP3.LUT R56, R57, 0x380, RZ, 0xc0, !PT ;  /* 0x0000038039387812 */ /* 0x000fe200078ec0ff */
[----:B------:R-:W-:Y:S01]  /*12250*/  IMAD.MOV.U32 R11, RZ, RZ, R20 ;  /* 0x000000ffff0b7224 */ /* 0x000fe200078e0014 */
[----:B------:R-:W-:Y:S01]  /*12260*/  LOP3.LUT R60, R61, 0x380, RZ, 0xc0, !PT ;  /* 0x000003803d3c7812 */ /* 0x000fe200078ec0ff */
[----:B------:R-:W-:Y:S01]  /*12270*/  IMAD.X R77, RZ, RZ, R153, P3 ;  /* 0x000000ffff4d7224 */ /* 0x000fe200018e0699 */
[----:B------:R-:W-:Y:S01]  /*12280*/  LOP3.LUT R68, R69, 0x380, RZ, 0xc0, !PT ;  /* 0x0000038045447812 */ /* 0x000fe200078ec0ff */
[----:B------:R-:W5:Y:S01]  /*12290*/  LD.E.128 R28, desc[UR42][R28.64] ;  /* 0x0000002a1c1c7980 */ /* 0x000f62000c101d00 */
[----:B------:R-:W-:Y:S02]  /*122a0*/  LOP3.LUT R72, R73, 0x380, RZ, 0xc0, !PT ;  /* 0x0000038049487812 */ /* 0x000fe400078ec0ff */
[----:B------:R-:W-:Y:S01]  /*122b0*/  LOP3.LUT R6, R7, 0x380, RZ, 0xc0, !PT ;  /* 0x0000038007067812 */ /* 0x000fe200078ec0ff */
[----:B------:R-:W5:Y:S01]  /*122c0*/  LD.E.128 R32, desc[UR42][R32.64] ;  /* 0x0000002a20207980 */ /* 0x000f62000c101d00 */
[----:B-1----:R-:W-:-:S02]  /*122d0*/  @P0 SHF.R.U32.HI R11, RZ, R21, R0 ;  /* 0x00000015ff0b0219 */ /* 0x002fc40000011600 */
[----:B------:R-:W-:Y:S01]  /*122e0*/  SHF.R.U64 R52, R52, 0x3, RZ ;  /* 0x0000000334347819 */ /* 0x000fe200000012ff */
[----:B------:R-:W5:Y:S01]  /*122f0*/  LD.E.128 R40, desc[UR42][R40.64] ;  /* 0x0000002a28287980 */ /* 0x000f62000c101d00 */
[----:B------:R-:W-:Y:S02]  /*12300*/  SHF.R.U64 R56, R56, 0x3, RZ ;  /* 0x0000000338387819 */ /* 0x000fe400000012ff */
[----:B------:R-:W-:Y:S01]  /*12310*/  SHF.R.U64 R60, R60, 0x3, RZ ;  /* 0x000000033c3c7819 */ /* 0x000fe200000012ff */
[----:B------:R-:W5:Y:S01]  /*12320*/  LD.E.128 R44, desc[UR42][R44.64] ;  /* 0x0000002a2c2c7980 */ /* 0x000f62000c101d00 */
[----:B------:R-:W-:Y:S02]  /*12330*/  SHF.R.U64 R68, R68, 0x3, RZ ;  /* 0x0000000344447819 */ /* 0x000fe400000012ff */
[----:B------:R-:W-:Y:S01]  /*12340*/  SHF.R.U64 R72, R72, 0x3, RZ ;  /* 0x0000000348487819 */ /* 0x000fe200000012ff */
[----:B------:R-:W5:Y:S01]  /*12350*/  LD.E.128 R48, desc[UR42][R48.64] ;  /* 0x0000002a30307980 */ /* 0x000f62000c101d00 */
[----:B------:R-:W-:-:S02]  /*12360*/  SHF.R.U64 R5, R5, 0x3, RZ ;  /* 0x0000000305057819 */ /* 0x000fc400000012ff */
[----:B------:R-:W-:Y:S01]  /*12370*/  SHF.R.U64 R6, R6, 0x3, RZ ;  /* 0x0000000306067819 */ /* 0x000fe200000012ff */
[----:B------:R-:W-:Y:S01]  /*12380*/  IMAD.MOV R21, RZ, RZ, -R11 ;  /* 0x000000ffff157224 */ /* 0x000fe200078e0a0b */
        /* <DEDUP_REMOVED lines=12> */
[----:B------:R-:W-:-:S02]  /*12450*/  SHF.R.S32.HI R0, RZ, 0x1f, R11 ;  /* 0x0000001fff007819 */ /* 0x000fc4000001140b */
[----:B------:R-:W-:Y:S01]  /*12460*/  LOP3.LUT R76, R6, R7, RZ, 0x3c, !PT ;  /* 0x00000007064c7212 */ /* 0x000fe200078e3cff */
[----:B------:R-:W-:Y:S01]  /*12470*/  IMAD.IADD R9, R9, 0x1, R83 ;  /* 0x0000000109097824 */ /* 0x000fe200078e0253 */
[----:B------:R-:W5:Y:S01]  /*12480*/  LD.E.128 R52, desc[UR42][R52.64] ;  /* 0x0000002a34347980 */ /* 0x000f62000c101d00 */
[----:B------:R-:W-:Y:S02]  /*12490*/  IMAD R21, R80, R21, R20 ;  /* 0x0000001550157224 */ /* 0x000fe400078e0214 */
[----:B------:R-:W-:Y:S01]  /*124a0*/  IMAD R0, R0, UR4, RZ ;  /* 0x0000000400007c24 */ /* 0x000fe2000f8e02ff */
[----:B------:R-:W0:Y:S01]  /*124b0*/  LDC R20, c[0x0][0xbc8] ;  /* 0x0002f200ff147b82 */ /* 0x000e220000000800 */
[----:B------:R-:W5:Y:S01]  /*124c0*/  LD.E.128 R4, desc[UR42][R4.64] ;  /* 0x0000002a04047980 */ /* 0x000f62000c101d00 */
[----:B------:R-:W-:-:S03]  /*124d0*/  IMAD.WIDE.U32 R8, R11, UR4, R8 ;  /* 0x000000040b087c25 */ /* 0x000fc6000f8e0008 */
[----:B------:R-:W5:Y:S01]  /*124e0*/  LD.E.128 R56, desc[UR42][R56.64] ;  /* 0x0000002a38387980 */ /* 0x000f62000c101d00 */
[----:B------:R-:W-:-:S03]  /*124f0*/  IMAD R11, R11, UR5, R0 ;  /* 0x000000050b0b7c24 */ /* 0x000fc6000f8e0200 */
[----:B------:R-:W5:Y:S01]  /*12500*/  LD.E.128 R60, desc[UR42][R60.64] ;  /* 0x0000002a3c3c7980 */ /* 0x000f62000c101d00 */
[----:B------:R-:W-:Y:S01]  /*12510*/  SHF.R.S32.HI R0, RZ, 0x1f, R21 ;  /* 0x0000001fff007819 */ /* 0x000fe20000011415 */
[----:B------:R-:W-:Y:S02]  /*12520*/  ULDC.64 UR4, c[0x0][0xbd8] ;  /* 0x0002f60000047ab9 */ /* 0x000fe40000000a00 */
[----:B------:R-:W5:Y:S04]  /*12530*/  LD.E.128 R68, desc[UR42][R68.64] ;  /* 0x0000002a44447980 */ /* 0x000f68000c101d00 */
[----:B------:R-:W5:Y:S04]  /*12540*/  LD.E.128 R72, desc[UR42][R72.64] ;  /* 0x0000002a48487980 */ /* 0x000f68000c101d00 */
[----:B------:R-:W5:Y:S01]  /*12550*/  LD.E.128 R76, desc[UR42][R76.64] ;  /* 0x0000002a4c4c7980 */ /* 0x000f62000c101d00 */
        /* <DEDUP_REMOVED lines=18> */
[----:B------:R-:W-:Y:S01]  /*12680*/  IMAD R82, R158, 0x40, R10 ;  /* 0x000000409e527824 */ /* 0x000fe200078e020a */
[----:B-1----:R0:W-:Y:S01]  /*12690*/  SYNCS.ARRIVE.TRANS64.RED.A1T0 RZ, [R0+URZ], RZ ;  /* 0x000000ff00ff79a7 */ /* 0x0021e2000810043f */
[C---:B------:R-:W-:Y:S01]  /*126a0*/  VIADD R158, R192.reuse, 0x80 ;  /* 0x00000080c09e7836 */ /* 0x040fe20000000000 */
[----:B------:R-:W-:Y:S01]  /*126b0*/  ISETP.GE.AND P1, PT, R192, R20, PT ;  /* 0x00000014c000720c */ /* 0x000fe20003f26270 */
[----:B------:R-:W-:Y:S01]  /*126c0*/  IMAD R80, R3, R80, RZ ;  /* 0x0000005003507224 */ /* 0x000fe200078e02ff */
[----:B0-----:R-:W-:-:S02]  /*126d0*/  SEL R0, RZ, 0xffffffff, P0 ;  /* 0xffffffffff007807 */ /* 0x001fc40000000000 */
[----:B------:R-:W-:-:S03]  /*126e0*/  ISETP.GE.AND P0, PT, R158, R20, PT ;  /* 0x000000149e00720c */ /* 0x000fc60003f06270 */
[----:B------:R-:W-:Y:S01]  /*126f0*/  IMAD.SHL.U32 R3, R0, 0x2, RZ ;  /* 0x0000000200037824 */ /* 0x000fe200078e00ff */
[----:B------:R-:W-:Y:S01]  /*12700*/  SEL R0, RZ, 0x1, P1 ;  /* 0x00000001ff007807 */ /* 0x000fe20000800000 */
        /* <DEDUP_REMOVED lines=67> */
[-C--:B0-----:R-:W-:Y:S02]  /*12b40*/  @!P2 LEA R4, P5, R156, R8.reuse, 0x1 ;  /* 0x000000089c04a211 */ /* 0x081fe400078a08ff */
        /* <DEDUP_REMOVED lines=9> */
.L_x_4575:
[----:B------:R-:W-:Y:S05]  /*12be0*/  BSYNC B1 ;  /* 0x0000000000017941 */ /* 0x000fea0003800000 */
.L_x_4574:
[----:B0----5:R-:W-:Y:S01]  /*12bf0*/  VIADD R7, R82, 0x20 ;  /* 0x0000002052077836 */ /* 0x021fe20000000000 */
[----:B------:R0:W3:Y:S04]  /*12c00*/  SHFL.IDX PT, R5, R81, 0x1, 0x181f ;  /* 0x00381f0051057f89 */ /* 0x0000e800000e0000 */
[----:B------:R-:W-:Y:S01]  /*12c10*/  ISETP.GE.AND P0, PT, R7, R80, PT ;  /* 0x000000500700720c */ /* 0x000fe20003f06270 */
[----:B------:R0:W4:-:S12]  /*12c20*/  SHFL.IDX PT, R4, R21, 0x1, 0x181f ;  /* 0x00381f0015047f89 */ /* 0x00011800000e0000 */
[----:B0-----:R-:W-:Y:S05]  /*12c30*/  @P0 BRA `(.L_x_4576) ;  /* 0x0000002c00780947 */ /* 0x001fea0003800000 */
[-C--:B------:R-:W-:Y:S02]  /*12c40*/  ISETP.GE.AND P6, PT, R192, R20.reuse, PT ;  /* 0x00000014c000720c */ /* 0x080fe40003fc6270 */
[-C--:B------:R-:W-:Y:S02]  /*12c50*/  ISETP.GE.AND P5, PT, R159, R20.reuse, PT ;  /* 0x000000149f00720c */ /* 0x080fe40003fa6270 */
[-C--:B------:R-:W-:Y:S02]  /*12c60*/  ISETP.GE.AND P3, PT, R158, R20.reuse, PT ;  /* 0x000000149e00720c */ /* 0x080fe40003f66270 */
[-C--:B------:R-:W-:Y:S02]  /*12c70*/  ISETP.GE.AND P2, PT, R157, R20.reuse, PT ;  /* 0x000000149d00720c */ /* 0x080fe40003f46270 */
[-C--:B------:R-:W-:Y:S02]  /*12c80*/  ISETP.GE.AND P1, PT, R156, R20.reuse, PT ;  /* 0x000000149c00720c */ /* 0x080fe40003f26270 */
[----:B------:R-:W-:-:S03]  /*12c90*/  ISETP.GE.AND P0, PT, R155, R20, PT ;  /* 0x000000149b00720c */ /* 0x000fc60003f06270 */
[----:B---34-:R-:W-:Y:S02]  /*12ca0*/  @!P6 IMAD.WIDE R6, R192, 0x2, R4 ;  /* 0x00000002c006e825 */ /* 0x018fe400078e0204 */
[----:B-1----:R-:W-:-:S03]  /*12cb0*/  @!P5 LEA R8, P4, R159, R4, 0x1 ;  /* 0x000000049f08d211 */ /* 0x002fc600078808ff */
[----:B------:R0:W-:Y:S01]  /*12cc0*/  @!P6 ST.E.128 desc[UR42][R6.64], R12 ;  /* 0x0000000c0600e985 */ /* 0x0001e2000c101d2a */
[----:B--2---:R-:W-:Y:S02]  /*12cd0*/  @!P5 LEA.HI.X R9, R159, R5, R93, 0x1, P4 ;  /* 0x000000059f09d211 */ /* 0x004fe400020f0c5d */
        /* <DEDUP_REMOVED lines=8> */
[CC--:B------:R-:W-:Y:S02]  /*12d60*/  @P4 LEA R12, P5, R154.reuse, R4.reuse, 0x1 ;  /* 0x000000049a0c4211 */ /* 0x0c0fe400078a08ff */
        /* <DEDUP_REMOVED lines=14> */
.L_x_4573:
[----:B01----:R-:W2:Y:S01]  /*12e50*/  LDL.LU R12, [R1+0x48] ;  /* 0x00004800010c7983 */ /* 0x003ea20000300800 */
[----:B------:R-:W-:Y:S01]  /*12e60*/  ULDC.64 UR4, c[0x0][0xc08] ;  /* 0x0003020000047ab9 */ /* 0x000fe20000000a00 */
[----:B------:R-:W0:Y:S02]  /*12e70*/  LDC R13, c[0x0][0xce8] ;  /* 0x00033a00ff0d7b82 */ /* 0x000e240000000800 */
[----:B------:R-:W3:Y:S04]  /*12e80*/  LDL R11, [R1+0x60] ;  /* 0x00006000010b7983 */ /* 0x000ee80000100800 */
[----:B------:R-:W3:Y:S01]  /*12e90*/  LDL.LU R14, [R1+0x40] ;  /* 0x00004000010e7983 */ /* 0x000ee20000300800 */
[----:B------:R-:W-:Y:S01]  /*12ea0*/  IMAD R10, R9, UR4, RZ ;  /* 0x00000004090a7c24 */ /* 0x000fe2000f8e02ff */
[----:B------:R-:W-:Y:S01]  /*12eb0*/  BSSY B1, `(.L_x_4577) ;  /* 0x0000110000017945 */ /* 0x000fe20003800000 */
[----:B------:R-:W-:-:S02]  /*12ec0*/  VIADD R152, R222, 0xf8 ;  /* 0x000000f8de987836 */ /* 0x000fc40000000000 */
[C---:B------:R-:W-:Y:S02]  /*12ed0*/  IMAD R10, R8.reuse, UR5, R10 ;  /* 0x00000005080a7c24 */ /* 0x040fe4000f8e020a */
[----:B------:R-:W-:Y:S01]  /*12ee0*/  IMAD.WIDE.U32 R8, R8, UR4, RZ ;  /* 0x0000000408087c25 */ /* 0x000fe2000f8e00ff */
[----:B------:R-:W-:Y:S01]  /*12ef0*/  ULDC.64 UR4, c[0x0][0xc38] ;  /* 0x00030e0000047ab9 */ /* 0x000fe20000000a00 */
[----:B------:R-:W-:Y:S02]  /*12f00*/  SHF.R.S32.HI R152, RZ, 0x1f, R152 ;  /* 0x0000001fff987819 */ /* 0x000fe40000011498 */
        /* <DEDUP_REMOVED lines=14> */
[C---:B------:R-:W-:Y:S02]  /*12ff0*/  VIADD R156, R222.reuse, 0xe8 ;  /* 0x000000e8de9c7836 */ /* 0x040fe40000000000 */
        /* <DEDUP_REMOVED lines=101> */
[----:B------:R-:W-:Y:S01]  /*13650*/  VIADD R15, R222, 0x8 ;  /* 0x00000008de0f7836 */ /* 0x000fe20000000000 */
[----:B------:R-:W-:Y:S01]  /*13660*/  ISETP.GE.AND P3, PT, R200, UR4, PT ;  /* 0x00000004c8007c0c */ /* 0x000fe2000bf66270 */
[----:B------:R-:W-:Y:S01]  /*13670*/  VIADD R14, R222, 0x18 ;  /* 0x00000018de0e7836 */ /* 0x000fe20000000000 */
[----:B------:R-:W-:Y:S02]  /*13680*/  ISETP.GE.AND P4, PT, R198, UR4, PT ;  /* 0x00000004c6007c0c */ /* 0x000fe4000bf86270 */
[----:B------:R-:W-:-:S07]  /*13690*/  SHF.R.S32.HI R15, RZ, 0x1f, R15 ;  /* 0x0000001fff0f7819 */ /* 0x000fce000001140f */
[----:B01----:R-:W-:-:S04]  /*136a0*/  @!P0 LEA R8, P1, R222, R21, 0x2 ;  /* 0x00000015de088211 */ /* 0x003fc800078210ff */
[C---:B--2---:R-:W-:Y:S01]  /*136b0*/  @!P0 LEA.HI.X R9, R222.reuse, R20, R10, 0x2, P1 ;  /* 0x00000014de098211 */ /* 0x044fe200008f140a */
[----:B------:R-:W-:-:S04]  /*136c0*/  VIADD R10, R222, 0x10 ;  /* 0x00000010de0a7836 */ /* 0x000fc80000000000 */
[----:B------:R0:W-:Y:S01]  /*136d0*/  @!P0 ST.E.64 desc[UR42][R8.64], R24 ;  /* 0x0000001808008985 */ /* 0x0001e2000c101b2a */
[----:B------:R-:W-:-:S13]  /*136e0*/  ISETP.GE.AND P0, PT, R11, UR4, PT ;  /* 0x000000040b007c0c */ /* 0x000fda000bf06270 */
[----:B0-----:R-:W-:-:S04]  /*136f0*/  @!P0 LEA R8, P1, R11, R21, 0x2 ;  /* 0x000000150b088211 */ /* 0x001fc800078210ff */
[----:B------:R-:W-:Y:S01]  /*13700*/  @!P0 LEA.HI.X R9, R11, R20, R15, 0x2, P1 ;  /* 0x000000140b098211 */ /* 0x000fe200008f140f */
[----:B------:R-:W-:Y:S01]  /*13710*/  VIADD R15, R222, 0x10 ;  /* 0x00000010de0f7836 */ /* 0x000fe20000000000 */
        /* <DEDUP_REMOVED lines=35> */
[----:B------:R-:W-:-:S04]  /*13950*/  VIADD R14, R222, 0x38 ;  /* 0x00000038de0e7836 */ /* 0x000fc80000000000 */
[----:B------:R0:W-:Y:S01]  /*13960*/  @!P0 ST.E.64 desc[UR42][R8.64], R48 ;  /* 0x0000003008008985 */ /* 0x0001e2000c101b2a */
[----:B------:R-:W-:Y:S02]  /*13970*/  SHF.R.S32.HI R14, RZ, 0x1f, R14 ;  /* 0x0000001fff0e7819 */ /* 0x000fe4000001140e */
[----:B------:R-:W-:Y:S02]  /*13980*/  ISETP.GE.AND P0, PT, R10, UR4, PT ;  /* 0x000000040a007c0c */ /* 0x000fe4000bf06270 */
[----:B0-----:R-:W-:-:S04]  /*13990*/  @!P1 LEA R8, P2, R11, R21, 0x2 ;  /* 0x000000150b089211 */ /* 0x001fc800078410ff */
[----:B------:R-:W-:Y:S01]  /*139a0*/  @!P1 LEA.HI.X R9, R11, R20, R14, 0x2, P2 ;  /* 0x000000140b099211 */ /* 0x000fe200010f140e */
[----:B------:R-:W-:-:S04]  /*139b0*/  VIADD R11, R222, 0x40 ;  /* 0x00000040de0b7836 */ /* 0x000fc80000000000 */
[----:B------:R0:W-:Y:S01]  /*139c0*/  @!P1 ST.E.64 desc[UR42][R8.64], R52 ;  /* 0x0000003408009985 */ /* 0x0001e2000c101b2a */
[----:B------:R-:W-:Y:S02]  /*139d0*/  ISETP.GE.AND P1, PT, R220, UR4, PT ;  /* 0x00000004dc007c0c */ /* 0x000fe4000bf26270 */
[----:B------:R-:W-:Y:S02]  /*139e0*/  SHF.R.S32.HI R11, RZ, 0x1f, R11 ;  /* 0x0000001fff0b7819 */ /* 0x000fe4000001140b */
[----:B0-----:R-:W-:-:S04]  /*139f0*/  @!P0 LEA R8, P2, R10, R21, 0x2 ;  /* 0x000000150a088211 */ /* 0x001fc800078410ff */
[----:B------:R-:W-:Y:S02]  /*13a00*/  @!P0 LEA.HI.X R9, R10, R20, R11, 0x2, P2 ;  /* 0x000000140a098211 */ /* 0x000fe400010f140b */
[----:B------:R-:W-:-:S03]  /*13a10*/  @!P4 LEA R10, P6, R198, R21, 0x2 ;  /* 0x00000015c60ac211 */ /* 0x000fc600078c10ff */
[----:B------:R0:W-:Y:S01]  /*13a20*/  @!P0 ST.E.64 desc[UR42][R8.64], R56 ;  /* 0x0000003808008985 */ /* 0x0001e2000c101b2a */
[----:B------:R-:W-:Y:S02]  /*13a30*/  ISETP.GE.AND P0, PT, R215, UR4, PT ;  /* 0x00000004d7007c0c */ /* 0x000fe4000bf06270 */
[----:B------:R-:W-:Y:S02]  /*13a40*/  @!P4 LEA.HI.X R11, R198, R20, R199, 0x2, P6 ;  /* 0x00000014c60bc211 */ /* 0x000fe400030f14c7 */
[----:B0-----:R-:W-:-:S04]  /*13a50*/  @!P1 LEA R8, P2, R220, R21, 0x2 ;  /* 0x00000015dc089211 */ /* 0x001fc800078410ff */
[----:B------:R-:W-:-:S05]  /*13a60*/  @!P1 LEA.HI.X R9, R220, R20, R221, 0x2, P2 ;  /* 0x00000014dc099211 */ /* 0x000fca00010f14dd */
[----:B------:R0:W-:Y:S01]  /*13a70*/  @!P1 ST.E.64 desc[UR42][R8.64], R60 ;  /* 0x0000003c08009985 */ /* 0x0001e2000c101b2a */
[----:B------:R-:W-:Y:S02]  /*13a80*/  ISETP.GE.AND P1, PT, R204, UR4, PT ;  /* 0x00000004cc007c0c */ /* 0x000fe4000bf26270 */
[----:B0-----:R-:W-:-:S04]  /*13a90*/  @!P0 LEA R8, P2, R215, R21, 0x2 ;  /* 0x00000015d7088211 */ /* 0x001fc800078410ff */
[----:B------:R-:W-:Y:S02]  /*13aa0*/  @!P0 LEA.HI.X R9, R215, R20, R219, 0x2, P2 ;  /* 0x00000014d7098211 */ /* 0x000fe400010f14db */
[----:B------:R-:W-:-:S03]  /*13ab0*/  ISETP.GE.AND P2, PT, R181, UR4, PT ;  /* 0x00000004b5007c0c */ /* 0x000fc6000bf46270 */
[----:B------:R0:W-:Y:S10]  /*13ac0*/  @!P0 ST.E.64 desc[UR42][R8.64], R64 ;  /* 0x0000004008008985 */ /* 0x0001f4000c101b2a */
[----:B------:R-:W-:-:S02]  /*13ad0*/  @!P2 LEA R14, P6, R181, R21, 0x2 ;  /* 0x00000015b50ea211 */ /* 0x000fc400078c10ff */
[C---:B0-----:R-:W-:Y:S02]  /*13ae0*/  @!P1 LEA R8, P0, R204.reuse, R21, 0x2 ;  /* 0x00000015cc089211 */ /* 0x041fe400078010ff */
[-C--:B------:R-:W-:Y:S02]  /*13af0*/  @!P2 LEA.HI.X R15, R181, R20.reuse, R182, 0x2, P6 ;  /* 0x00000014b50fa211 */ /* 0x080fe400030f14b6 */
[----:B------:R-:W-:Y:S02]  /*13b00*/  @!P1 LEA.HI.X R9, R204, R20, R205, 0x2, P0 ;  /* 0x00000014cc099211 */ /* 0x000fe400000f14cd */
[----:B------:R-:W-:-:S03]  /*13b10*/  ISETP.GE.AND P0, PT, R196, UR4, PT ;  /* 0x00000004c4007c0c */ /* 0x000fc6000bf06270 */
[----:B------:R0:W-:Y:S01]  /*13b20*/  @!P1 ST.E.64 desc[UR42][R8.64], R68 ;  /* 0x0000004408009985 */ /* 0x0001e2000c101b2a */
[----:B------:R-:W-:Y:S02]  /*13b30*/  ISETP.GE.AND P1, PT, R183, UR4, PT ;  /* 0x00000004b7007c0c */ /* 0x000fe4000bf26270 */
[----:B0-----:R-:W-:-:S04]  /*13b40*/  @!P3 LEA R8, P5, R200, R21, 0x2 ;  /* 0x00000015c808b211 */ /* 0x001fc800078a10ff */
[----:B------:R-:W-:-:S05]  /*13b50*/  @!P3 LEA.HI.X R9, R200, R20, R201, 0x2, P5 ;  /* 0x00000014c809b211 */ /* 0x000fca00028f14c9 */
[----:B------:R0:W-:Y:S01]  /*13b60*/  @!P3 ST.E.64 desc[UR42][R8.64], R72 ;  /* 0x000000480800b985 */ /* 0x0001e2000c101b2a */
[----:B------:R-:W-:-:S03]  /*13b70*/  ISETP.GE.AND P3, PT, R179, UR4, PT ;  /* 0x00000004b3007c0c */ /* 0x000fc6000bf66270 */
[----:B------:R1:W-:Y:S01]  /*13b80*/  @!P4 ST.E.64 desc[UR42][R10.64], R76 ;  /* 0x0000004c0a00c985 */ /* 0x0003e2000c101b2a */
[CC--:B0-----:R-:W-:Y:S02]  /*13b90*/  @!P0 LEA R8, P4, R196.reuse, R21.reuse, 0x2 ;  /* 0x00000015c4088211 */ /* 0x0c1fe400078810ff */
        /* <DEDUP_REMOVED lines=9> */
[----:B------:R-:W-:Y:S02]  /*13c30*/  @!P2 ST.E.64 desc[UR42][R14.64], R88 ;  /* 0x000000580e00a985 */ /* 0x000fe4000c101b2a */
[-C--:B0-----:R-:W-:Y:S02]  /*13c40*/  @!P4 LEA R8, P2, R177, R21.reuse, 0x2 ;  /* 0x00000015b108c211 */ /* 0x081fe400078410ff */
[-C--:B-1----:R-:W-:Y:S02]  /*13c50*/  @!P3 LEA R6, P6, R179, R21.reuse, 0x2 ;  /* 0x00000015b306b211 */ /* 0x082fe400078c10ff */
[-C--:B------:R-:W-:Y:S02]  /*13c60*/  @!P4 LEA.HI.X R9, R177, R20.reuse, R178, 0x2, P2 ;  /* 0x00000014b109c211 */ /* 0x080fe400010f14b2 */
[----:B------:R-:W-:Y:S02]  /*13c70*/  @!P3 LEA.HI.X R7, R179, R20, R180, 0x2, P6 ;  /* 0x00000014b307b211 */ /* 0x000fe400030f14b4 */
[----:B------:R-:W-:-:S02]  /*13c80*/  @!P5 LEA R10, P6, R175, R21, 0x2 ;  /* 0x00000015af0ad211 */ /* 0x000fc400078c10ff */
[----:B------:R-:W-:Y:S01]  /*13c90*/  ISETP.GE.AND P2, PT, R169, UR4, PT ;  /* 0x00000004a9007c0c */ /* 0x000fe2000bf46270 */
[----:B------:R0:W-:Y:S01]  /*13ca0*/  @!P3 ST.E.64 desc[UR42][R6.64], R92 ;  /* 0x0000005c0600b985 */ /* 0x0001e2000c101b2a */
[----:B------:R-:W-:-:S03]  /*13cb0*/  @!P5 LEA.HI.X R11, R175, R20, R176, 0x2, P6 ;  /* 0x00000014af0bd211 */ /* 0x000fc600030f14b0 */
        /* <DEDUP_REMOVED lines=39> */
[CC--:B------:R-:W-:Y:S02]  /*13f30*/  @!P5 LEA R14, P0, R84.reuse, R21.reuse, 0x2 ;  /* 0x00000015540ed211 */ /* 0x0c0fe400078010ff */
[C---:B-1----:R-:W-:Y:S01]  /*13f40*/  @!P2 LEA R8, P1, R153.reuse, R21, 0x2 ;  /* 0x000000159908a211 */ /* 0x042fe200078210ff */
[----:B------:R3:W-:Y:S01]  /*13f50*/  @!P4 ST.E.64 desc[UR42][R6.64], R136 ;  /* 0x000000880600c985 */ /* 0x0007e2000c101b2a */
[-C--:B------:R-:W-:Y:S02]  /*13f60*/  @!P5 LEA.HI.X R15, R84, R20.reuse, R152, 0x2, P0 ;  /* 0x00000014540fd211 */ /* 0x080fe400000f1498 */
[----:B------:R-:W-:Y:S01]  /*13f70*/  @!P2 LEA.HI.X R9, R153, R20, R154, 0x2, P1 ;  /* 0x000000149909a211 */ /* 0x000fe200008f149a */
[----:B------:R3:W-:Y:S04]  /*13f80*/  @!P3 ST.E.64 desc[UR42][R10.64], R140 ;  /* 0x0000008c0a00b985 */ /* 0x0007e8000c101b2a */
[----:B------:R3:W-:Y:S04]  /*13f90*/  @!P2 ST.E.64 desc[UR42][R8.64], R144 ;  /* 0x000000900800a985 */ /* 0x0007e8000c101b2a */
[----:B------:R3:W-:Y:S02]  /*13fa0*/  @!P5 ST.E.64 desc[UR42][R14.64], R148 ;  /* 0x000000940e00d985 */ /* 0x0007e4000c101b2a */
.L_x_4578:
[----:B------:R-:W-:Y:S05]  /*13fb0*/  BSYNC B1 ;  /* 0x0000000000017941 */ /* 0x000fea0003800000 */
.L_x_4577:
[----:B---3--:R-:W-:Y:S01]  /*13fc0*/  VIADD R6, R13, 0x8 ;  /* 0x000000080d067836 */ /* 0x008fe20000000000 */
[----:B0-----:R-:W0:Y:S04]  /*13fd0*/  SHFL.IDX PT, R12, R12, 0x1, 0x1c1f ;  /* 0x003c1f000c0c7f89 */ /* 0x001e2800000e0000 */
[----:B------:R-:W-:Y:S01]  /*13fe0*/  ISETP.GE.AND P0, PT, R6, R3, PT ;  /* 0x000000030600720c */ /* 0x000fe20003f06270 */
[----:B------:R-:W3:-:S12]  /*13ff0*/  SHFL.IDX PT, R0, R0, 0x1, 0x1c1f ;  /* 0x003c1f0000007f89 */ /* 0x000ed800000e0000 */
[----:B------:R-:W-:Y:S05]  /*14000*/  @P0 BRA `(.L_x_4576) ;  /* 0x0000001800840947 */ /* 0x000fea0003800000 */
[C---:B------:R-:W-:Y:S01]  /*14010*/  VIADD R11, R222.reuse, 0x8 ;  /* 0x00000008de0b7836 */ /* 0x040fe20000000000 */
[----:B------:R-:W-:Y:S01]  /*14020*/  ULDC UR4, c[0x0][0xbc8] ;  /* 0x0002f20000047ab9 */ /* 0x000fe20000000800 */
[C---:B------:R-:W-:Y:S01]  /*14030*/  VIADD R14, R222.reuse, 0x10 ;  /* 0x00000010de0e7836 */ /* 0x040fe20000000000 */
[C---:B------:R-:W-:Y:S01]  /*14040*/  ISETP.GE.AND P2, PT, R222.reuse, UR4, PT ;  /* 0x00000004de007c0c */ /* 0x040fe2000bf46270 */
[C---:B------:R-:W-:Y:S01]  /*14050*/  VIADD R10, R222.reuse, 0x18 ;  /* 0x00000018de0a7836 */ /* 0x040fe20000000000 */
[----:B------:R-:W-:Y:S01]  /*14060*/  ISETP.GE.AND P5, PT, R11, UR4, PT ;  /* 0x000000040b007c0c */ /* 0x000fe2000bfa6270 */
[----:B------:R-:W-:Y:S01]  /*14070*/  VIADD R15, R222, 0x8 ;  /* 0x00000008de0f7836 */ /* 0x000fe20000000000 */
[----:B------:R-:W-:Y:S01]  /*14080*/  ISETP.GE.AND P3, PT, R14, UR4, PT ;  /* 0x000000040e007c0c */ /* 0x000fe2000bf66270 */
[----:B-1----:R-:W-:Y:S01]  /*14090*/  VIADD R21, R222, 0x20 ;  /* 0x00000020de157836 */ /* 0x002fe20000000000 */
[----:B------:R-:W-:Y:S01]  /*140a0*/  ISETP.GE.AND P4, PT, R10, UR4, PT ;  /* 0x000000040a007c0c */ /* 0x000fe2000bf86270 */
[C---:B------:R-:W-:Y:S01]  /*140b0*/  VIADD R24, R222.reuse, 0x28 ;  /* 0x00000028de187836 */ /* 0x040fe20000000000 */
[----:B--2---:R-:W-:Y:S01]  /*140c0*/  SHF.R.S32.HI R20, RZ, 0x1f, R222 ;  /* 0x0000001fff147819 */ /* 0x004fe200000114de */
[----:B------:R-:W-:Y:S01]  /*140d0*/  VIADD R25, R222, 0x20 ;  /* 0x00000020de197836 */ /* 0x000fe20000000000 */
[----:B------:R-:W-:-:S03]  /*140e0*/  SHF.R.S32.HI R15, RZ, 0x1f, R15 ;  /* 0x0000001fff0f7819 */ /* 0x000fc6000001140f */
[CC--:B---3--:R-:W-:Y:S02]  /*140f0*/  @!P2 LEA R6, P0, R222.reuse, R0.reuse, 0x2 ;  /* 0x00000000de06a211 */ /* 0x0c8fe400078010ff */
[C---:B------:R-:W-:Y:S02]  /*14100*/  @!P5 LEA R8, P1, R11.reuse, R0, 0x2 ;  /* 0x000000000b08d211 */ /* 0x040fe400078210ff */
[CC--:B0-----:R-:W-:Y:S01]  /*14110*/  @!P2 LEA.HI.X R7, R222.reuse, R12.reuse, R20, 0x2, P0 ;  /* 0x0000000cde07a211 */ /* 0x0c1fe200000f1414 */
[C---:B------:R-:W-:Y:S01]  /*14120*/  VIADD R20, R222.reuse, 0x10 ;  /* 0x00000010de147836 */ /* 0x040fe20000000000 */
[----:B------:R-:W-:Y:S01]  /*14130*/  @!P5 LEA.HI.X R9, R11, R12, R15, 0x2, P1 ;  /* 0x0000000c0b09d211 */ /* 0x000fe200008f140f */
[C---:B------:R-:W-:Y:S01]  /*14140*/  VIADD R11, R222.reuse, 0x18 ;  /* 0x00000018de0b7836 */ /* 0x040fe20000000000 */
[----:B------:R-:W-:Y:S01]  /*14150*/  ISETP.GE.AND P0, PT, R21, UR4, PT ;  /* 0x0000000415007c0c */ /* 0x000fe2000bf06270 */
[----:B------:R0:W-:Y:S01]  /*14160*/  @!P2 ST.E.64 desc[UR42][R6.64], R26 ;  /* 0x0000001a0600a985 */ /* 0x0001e2000c101b2a */
[----:B------:R-:W-:Y:S01]  /*14170*/  SHF.R.S32.HI R20, RZ, 0x1f, R20 ;  /* 0x0000001fff147819 */ /* 0x000fe20000011414 */
[----:B------:R-:W-:Y:S01]  /*14180*/  VIADD R15, R222, 0x30 ;  /* 0x00000030de0f7836 */ /* 0x000fe20000000000 */
[----:B------:R-:W-:Y:S01]  /*14190*/  SHF.R.S32.HI R11, RZ, 0x1f, R11 ;  /* 0x0000001fff0b7819 */ /* 0x000fe2000001140b */
[----:B------:R1:W-:Y:S01]  /*141a0*/  @!P5 ST.E.64 desc[UR42][R8.64], R30 ;  /* 0x0000001e0800d985 */ /* 0x0003e2000c101b2a */
[----:B------:R-:W-:-:S02]  /*141b0*/  ISETP.GE.AND P1, PT, R24, UR4, PT ;  /* 0x0000000418007c0c */ /* 0x000fc4000bf26270 */
[----:B------:R-:W-:Y:S02]  /*141c0*/  ISETP.GE.AND P2, PT, R15, UR4, PT ;  /* 0x000000040f007c0c */ /* 0x000fe4000bf46270 */
[----:B------:R-:W-:Y:S02]  /*141d0*/  SHF.R.S32.HI R25, RZ, 0x1f, R25 ;  /* 0x0000001fff197819 */ /* 0x000fe40000011419 */
[-C--:B0-----:R-:W-:Y:S02]  /*141e0*/  @!P3 LEA R6, P5, R14, R0.reuse, 0x2 ;  /* 0x000000000e06b211 */ /* 0x081fe400078a10ff */
[----:B-1----:R-:W-:Y:S02]  /*141f0*/  @!P4 LEA R8, P6, R10, R0, 0x2 ;  /* 0x000000000a08c211 */ /* 0x002fe400078c10ff */
[-C--:B------:R-:W-:Y:S01]  /*14200*/  @!P3 LEA.HI.X R7, R14, R12.reuse, R20, 0x2, P5 ;  /* 0x0000000c0e07b211 */ /* 0x080fe200028f1414 */
[----:B------:R-:W-:Y:S01]  /*14210*/  VIADD R20, R222, 0x38 ;  /* 0x00000038de147836 */ /* 0x000fe20000000000 */
[----:B------:R-:W-:Y:S01]  /*14220*/  @!P4 LEA.HI.X R9, R10, R12, R11, 0x2, P6 ;  /* 0x0000000c0a09c211 */ /* 0x000fe200030f140b */
[----:B------:R-:W-:-:S02]  /*14230*/  VIADD R14, R222, 0x40 ;  /* 0x00000040de0e7836 */ /* 0x000fc40000000000 */
[----:B------:R-:W-:Y:S01]  /*14240*/  @!P2 LEA R10, P6, R15, R0, 0x2 ;  /* 0x000000000f0aa211 */ /* 0x000fe200078c10ff */
[----:B------:R0:W-:Y:S01]  /*14250*/  @!P3 ST.E.64 desc[UR42][R6.64], R34 ;  /* 0x000000220600b985 */ /* 0x0001e2000c101b2a */
[----:B------:R-:W-:-:S03]  /*14260*/  ISETP.GE.AND P3, PT, R20, UR4, PT ;  /* 0x0000000414007c0c */ /* 0x000fc6000bf66270 */
[----:B------:R1:W-:Y:S01]  /*14270*/  @!P4 ST.E.64 desc[UR42][R8.64], R38 ;  /* 0x000000260800c985 */ /* 0x0003e2000c101b2a */
[----:B0-----:R-:W-:-:S04]  /*14280*/  @!P0 LEA R6, P4, R21, R0, 0x2 ;  /* 0x0000000015068211 */ /* 0x001fc800078810ff */
[----:B------:R-:W-:Y:S01]  /*14290*/  @!P0 LEA.HI.X R7, R21, R12, R25, 0x2, P4 ;  /* 0x0000000c15078211 */ /* 0x000fe200020f1419 */
[----:B------:R-:W-:Y:S01]  /*142a0*/  VIADD R25, R222, 0x28 ;  /* 0x00000028de197836 */ /* 0x000fe20000000000 */
[----:B-1----:R-:W-:Y:S01]  /*142b0*/  @!P1 LEA R8, P5, R24, R0, 0x2 ;  /* 0x0000000018089211 */ /* 0x002fe200078a10ff */
[----:B------:R-:W-:Y:S01]  /*142c0*/  VIADD R21, R222, 0x30 ;  /* 0x00000030de157836 */ /* 0x000fe20000000000 */
[----:B------:R-:W-:Y:S01]  /*142d0*/  ISETP.GE.AND P4, PT, R14, UR4, PT ;  /* 0x000000040e007c0c */ /* 0x000fe2000bf86270 */
[----:B------:R0:W-:Y:S01]  /*142e0*/  @!P0 ST.E.64 desc[UR42][R6.64], R42 ;  /* 0x0000002a06008985 */ /* 0x0001e2000c101b2a */
[----:B------:R-:W-:Y:S02]  /*142f0*/  SHF.R.S32.HI R25, RZ, 0x1f, R25 ;  /* 0x0000001fff197819 */ /* 0x000fe40000011419 */
[----:B------:R-:W-:Y:S02]  /*14300*/  SHF.R.S32.HI R21, RZ, 0x1f, R21 ;  /* 0x0000001fff157819 */ /* 0x000fe40000011415 */
[----:B------:R-:W-:-:S02]  /*14310*/  @!P1 LEA.HI.X R9, R24, R12, R25, 0x2, P5 ;  /* 0x0000000c18099211 */ /* 0x000fc400028f1419 */
[----:B------:R-:W-:Y:S02]  /*14320*/  ISETP.GE.AND P5, PT, R220, UR4, PT ;  /* 0x00000004dc007c0c */ /* 0x000fe4000bfa6270 */
[----:B------:R-:W-:Y:S01]  /*14330*/  @!P2 LEA.HI.X R11, R15, R12, R21, 0x2, P6 ;  /* 0x0000000c0f0ba211 */ /* 0x000fe200030f1415 */
[C---:B------:R-:W-:Y:S01]  /*14340*/  VIADD R21, R222.reuse, 0x38 ;  /* 0x00000038de157836 */ /* 0x040fe20000000000 */
[----:B------:R1:W-:Y:S01]  /*14350*/  @!P1 ST.E.64 desc[UR42][R8.64], R46 ;  /* 0x0000002e08009985 */ /* 0x0003e2000c101b2a */
[----:B------:R-:W-:Y:S01]  /*14360*/  VIADD R15, R222, 0x40 ;  /* 0x00000040de0f7836 */ /* 0x000fe20000000000 */
[----:B------:R-:W-:Y:S02]  /*14370*/  ISETP.GE.AND P0, PT, R215, UR4, PT ;  /* 0x00000004d7007c0c */ /* 0x000fe4000bf06270 */
[----:B0-----:R-:W-:Y:S01]  /*14380*/  @!P3 LEA R6, P6, R20, R0, 0x2 ;  /* 0x000000001406b211 */ /* 0x001fe200078c10ff */
[----:B------:R0:W-:Y:S01]  /*14390*/  @!P2 ST.E.64 desc[UR42][R10.64], R50 ;  /* 0x000000320a00a985 */ /* 0x0001e2000c101b2a */
[----:B------:R-:W-:-:S02]  /*143a0*/  SHF.R.S32.HI R21, RZ, 0x1f, R21 ;  /* 0x0000001fff157819 */ /* 0x000fc40000011415 */
[----:B------:R-:W-:Y:S02]  /*143b0*/  ISETP.GE.AND P1, PT, R204, UR4, PT ;  /* 0x00000004cc007c0c */ /* 0x000fe4000bf26270 */
[----:B------:R-:W-:Y:S02]  /*143c0*/  SHF.R.S32.HI R15, RZ, 0x1f, R15 ;  /* 0x0000001fff0f7819 */ /* 0x000fe4000001140f */
[----:B------:R-:W-:Y:S02]  /*143d0*/  @!P3 LEA.HI.X R7, R20, R12, R21, 0x2, P6 ;  /* 0x0000000c1407b211 */ /* 0x000fe400030f1415 */
[----:B-1----:R-:W-:-:S03]  /*143e0*/  @!P4 LEA R8, P2, R14, R0, 0x2 ;  /* 0x000000000e08c211 */ /* 0x002fc600078410ff */
[----:B------:R1:W-:Y:S01]  /*143f0*/  @!P3 ST.E.64 desc[UR42][R6.64], R54 ;  /* 0x000000360600b985 */ /* 0x0003e2000c101b2a */
[----:B------:R-:W-:Y:S02]  /*14400*/  @!P4 LEA.HI.X R9, R14, R12, R15, 0x2, P2 ;  /* 0x0000000c0e09c211 */ /* 0x000fe400010f140f */
[----:B0-----:R-:W-:Y:S02]  /*14410*/  @!P5 LEA R10, P6, R220, R0, 0x2 ;  /* 0x00000000dc0ad211 */ /* 0x001fe400078c10ff */
[----:B------:R-:W-:Y:S01]  /*14420*/  ISETP.GE.AND P2, PT, R200, UR4, PT ;  /* 0x00000004c8007c0c */ /* 0x000fe2000bf46270 */
[----:B------:R0:W-:Y:S01]  /*14430*/  @!P4 ST.E.64 desc[UR42][R8.64], R58 ;  /* 0x0000003a0800c985 */ /* 0x0001e2000c101b2a */
[----:B------:R-:W-:Y:S02]  /*14440*/  @!P5 LEA.HI.X R11, R220, R12, R221, 0x2, P6 ;  /* 0x0000000cdc0bd211 */ /* 0x000fe400030f14dd */
[----:B------:R-:W-:Y:S02]  /*14450*/  ISETP.GE.AND P3, PT, R198, UR4, PT ;  /* 0x00000004c6007c0c */ /* 0x000fe4000bf66270 */
[----:B------:R-:W-:Y:S01]  /*14460*/  ISETP.GE.AND P4, PT, R196, UR4, PT ;  /* 0x00000004c4007c0c */ /* 0x000fe2000bf86270 */
[----:B------:R2:W-:Y:S01]  /*14470*/  @!P5 ST.E.64 desc[UR42][R10.64], R62 ;  /* 0x0000003e0a00d985 */ /* 0x0005e2000c101b2a */
[----:B-1----:R-:W-:-:S04]  /*14480*/  @!P0 LEA R6, P6, R215, R0, 0x2 ;  /* 0x00000000d7068211 */ /* 0x002fc800078c10ff */
[----:B------:R-:W-:Y:S02]  /*14490*/  @!P0 LEA.HI.X R7, R215, R12, R219, 0x2, P6 ;  /* 0x0000000cd7078211 */ /* 0x000fe400030f14db */
[----:B0-----:R-:W-:-:S03]  /*144a0*/  @!P1 LEA R8, P5, R204, R0, 0x2 ;  /* 0x00000000cc089211 */ /* 0x001fc600078a10ff */
[----:B------:R0:W-:Y:S01]  /*144b0*/  @!P0 ST.E.64 desc[UR42][R6.64], R66 ;  /* 0x0000004206008985 */ /* 0x0001e2000c101b2a */
[----:B------:R-:W-:Y:S02]  /*144c0*/  @!P1 LEA.HI.X R9, R204, R12, R205, 0x2, P5 ;  /* 0x0000000ccc099211 */ /* 0x000fe400028f14cd */
[----:B------:R-:W-:Y:S02]  /*144d0*/  ISETP.GE.AND P5, PT, R183, UR4, PT ;  /* 0x00000004b7007c0c */ /* 0x000fe4000bfa6270 */
[C---:B--2---:R-:W-:Y:S01]  /*144e0*/  @!P2 LEA R10, P6, R200.reuse, R0, 0x2 ;  /* 0x00000000c80aa211 */ /* 0x044fe200078c10ff */
[----:B------:R1:W-:Y:S03]  /*144f0*/  @!P1 ST.E.64 desc[UR42][R8.64], R70 ;  /* 0x0000004608009985 */ /* 0x0003e6000c101b2a */
[----:B------:R-:W-:Y:S02]  /*14500*/  @!P2 LEA.HI.X R11, R200, R12, R201, 0x2, P6 ;  /* 0x0000000cc80ba211 */ /* 0x000fe400030f14c9 */
[----:B0-----:R-:W-:-:S03]  /*14510*/  @!P3 LEA R6, P1, R198, R0, 0x2 ;  /* 0x00000000c606b211 */ /* 0x001fc600078210ff */
[----:B------:R0:W-:Y:S01]  /*14520*/  @!P2 ST.E.64 desc[UR42][R10.64], R74 ;  /* 0x0000004a0a00a985 */ /* 0x0001e2000c101b2a */
[----:B------:R-:W-:Y:S02]  /*14530*/  ISETP.GE.AND P2, PT, R181, UR4, PT ;  /* 0x00000004b5007c0c */ /* 0x000fe4000bf46270 */
[----:B------:R-:W-:Y:S02]  /*14540*/  @!P3 LEA.HI.X R7, R198, R12, R199, 0x2, P1 ;  /* 0x0000000cc607b211 */ /* 0x000fe400008f14c7 */
[----:B------:R-:W-:Y:S02]  /*14550*/  ISETP.GE.AND P1, PT, R179, UR4, PT ;  /* 0x00000004b3007c0c */ /* 0x000fe4000bf26270 */
[C---:B-1----:R-:W-:Y:S01]  /*14560*/  @!P4 LEA R8, P0, R196.reuse, R0, 0x2 ;  /* 0x00000000c408c211 */ /* 0x042fe200078010ff */
[----:B------:R1:W-:Y:S03]  /*14570*/  @!P3 ST.E.64 desc[UR42][R6.64], R78 ;  /* 0x0000004e0600b985 */ /* 0x0003e6000c101b2a */
[----:B------:R-:W-:-:S02]  /*14580*/  @!P4 LEA.HI.X R9, R196, R12, R197, 0x2, P0 ;  /* 0x0000000cc409c211 */ /* 0x000fc400000f14c5 */
[----:B------:R-:W-:Y:S02]  /*14590*/  ISETP.GE.AND P0, PT, R177, UR4, PT ;  /* 0x00000004b1007c0c */ /* 0x000fe4000bf06270 */
[----:B0-----:R-:W-:Y:S01]  /*145a0*/  @!P5 LEA R10, P6, R183, R0, 0x2 ;  /* 0x00000000b70ad211 */ /* 0x001fe200078c10ff */
[----:B------:R-:W-:Y:S01]  /*145b0*/  @!P4 ST.E.64 desc[UR42][R8.64], R82 ;  /* 0x000000520800c985 */ /* 0x000fe2000c101b2a */
[----:B------:R-:W-:Y:S02]  /*145c0*/  ISETP.GE.AND P4, PT, R173, UR4, PT ;  /* 0x00000004ad007c0c */ /* 0x000fe4000bf86270 */
[----:B------:R-:W-:Y:S02]  /*145d0*/  @!P5 LEA.HI.X R11, R183, R12, R184, 0x2, P6 ;  /* 0x0000000cb70bd211 */ /* 0x000fe400030f14b8 */
[----:B-1----:R-:W-:-:S03]  /*145e0*/  @!P1 LEA R6, P3, R179, R0, 0x2 ;  /* 0x00000000b3069211 */ /* 0x002fc600078610ff */
        /* <DEDUP_REMOVED lines=13> */
[-C--:B0-----:R-:W-:Y:S02]  /*146c0*/  @!P5 LEA R4, P6, R175, R0.reuse, 0x2 ;  /* 0x00000000af04d211 */ /* 0x081fe400078c10ff */
[----:B-1----:R-:W-:Y:S02]  /*146d0*/  @!P4 LEA R6, P0, R173, R0, 0x2 ;  /* 0x00000000ad06c211 */ /* 0x002fe400078010ff */
[----:B------:R-:W-:Y:S02]  /*146e0*/  @!P5 LEA.HI.X R5, R175, R12, R176, 0x2, P6 ;  /* 0x0000000caf05d211 */ /* 0x000fe400030f14b0 */
[----:B--2---:R-:W-:Y:S02]  /*146f0*/  @!P3 LEA R8, P6, R171, R0, 0x2 ;  /* 0x00000000ab08b211 */ /* 0x004fe400078c10ff */
[----:B------:R-:W-:Y:S01]  /*14700*/  @!P4 LEA.HI.X R7, R173, R12, R174, 0x2, P0 ;  /* 0x0000000cad07c211 */ /* 0x000fe200000f14ae */
[----:B------:R0:W-:Y:S01]  /*14710*/  @!P5 ST.E.64 desc[UR42][R4.64], R102 ;  /* 0x000000660400d985 */ /* 0x0001e2000c101b2a */
[----:B------:R-:W-:-:S02]  /*14720*/  ISETP.GE.AND P0, PT, R165, UR4, PT ;  /* 0x00000004a5007c0c */ /* 0x000fc4000bf06270 */
[----:B------:R-:W-:Y:S01]  /*14730*/  @!P3 LEA.HI.X R9, R171, R12, R172, 0x2, P6 ;  /* 0x0000000cab09b211 */ /* 0x000fe200030f14ac */
[----:B------:R1:W-:Y:S04]  /*14740*/  @!P4 ST.E.64 desc[UR42][R6.64], R106 ;  /* 0x0000006a0600c985 */ /* 0x0003e8000c101b2a */
[----:B------:R2:W-:Y:S01]  /*14750*/  @!P3 ST.E.64 desc[UR42][R8.64], R110 ;  /* 0x0000006e0800b985 */ /* 0x0005e2000c101b2a */
[----:B------:R-:W-:Y:S02]  /*14760*/  ISETP.GE.AND P3, PT, R163, UR4, PT ;  /* 0x00000004a3007c0c */ /* 0x000fe4000bf66270 */
[-C--:B0-----:R-:W-:Y:S02]  /*14770*/  @!P2 LEA R4, P4, R169, R0.reuse, 0x2 ;  /* 0x00000000a904a211 */ /* 0x081fe400078810ff */
[----:B-1----:R-:W-:-:S02]  /*14780*/  @!P1 LEA R6, P5, R167, R0, 0x2 ;  /* 0x00000000a7069211 */ /* 0x002fc400078a10ff */
[----:B------:R-:W-:Y:S02]  /*14790*/  @!P2 LEA.HI.X R5, R169, R12, R170, 0x2, P4 ;  /* 0x0000000ca905a211 */ /* 0x000fe400020f14aa */
[----:B------:R-:W-:Y:S02]  /*147a0*/  ISETP.GE.AND P4, PT, R161, UR4, PT ;  /* 0x00000004a1007c0c */ /* 0x000fe4000bf86270 */
[----:B--2---:R-:W-:Y:S01]  /*147b0*/  @!P0 LEA R8, P6, R165, R0, 0x2 ;  /* 0x00000000a5088211 */ /* 0x004fe200078c10ff */
[----:B------:R0:W-:Y:S01]  /*147c0*/  @!P2 ST.E.64 desc[UR42][R4.64], R114 ;  /* 0x000000720400a985 */ /* 0x0001e2000c101b2a */
[-C--:B------:R-:W-:Y:S02]  /*147d0*/  @!P1 LEA.HI.X R7, R167, R12.reuse, R168, 0x2, P5 ;  /* 0x0000000ca7079211 */ /* 0x080fe400028f14a8 */
[----:B------:R-:W-:Y:S02]  /*147e0*/  @!P0 LEA.HI.X R9, R165, R12, R166, 0x2, P6 ;  /* 0x0000000ca5098211 */ /* 0x000fe400030f14a6 */
[----:B------:R-:W-:Y:S01]  /*147f0*/  ISETP.GE.AND P2, PT, R159, UR4, PT ;  /* 0x000000049f007c0c */ /* 0x000fe2000bf46270 */
[----:B------:R1:W-:Y:S01]  /*14800*/  @!P1 ST.E.64 desc[UR42][R6.64], R118 ;  /* 0x0000007606009985 */ /* 0x0003e2000c101b2a */
[----:B------:R-:W-:-:S03]  /*14810*/  ISETP.GE.AND P1, PT, R157, UR4, PT ;  /* 0x000000049d007c0c */ /* 0x000fc6000bf26270 */
[----:B------:R2:W-:Y:S01]  /*14820*/  @!P0 ST.E.64 desc[UR42][R8.64], R122 ;  /* 0x0000007a08008985 */ /* 0x0005e2000c101b2a */
[----:B------:R-:W-:Y:S02]  /*14830*/  ISETP.GE.AND P0, PT, R155, UR4, PT ;  /* 0x000000049b007c0c */ /* 0x000fe4000bf06270 */
[----:B0-----:R-:W-:-:S04]  /*14840*/  @!P4 LEA R4, P6, R161, R0, 0x2 ;  /* 0x00000000a104c211 */ /* 0x001fc800078c10ff */
[----:B------:R-:W-:Y:S02]  /*14850*/  @!P4 LEA.HI.X R5, R161, R12, R162, 0x2, P6 ;  /* 0x0000000ca105c211 */ /* 0x000fe400030f14a2 */
[----:B-1----:R-:W-:-:S04]  /*14860*/  @!P3 LEA R6, P5, R163, R0, 0x2 ;  /* 0x00000000a306b211 */ /* 0x002fc800078a10ff */
[----:B------:R-:W-:Y:S02]  /*14870*/  @!P3 LEA.HI.X R7, R163, R12, R164, 0x2, P5 ;  /* 0x0000000ca307b211 */ /* 0x000fe400028f14a4 */
[----:B------:R-:W-:-:S03]  /*14880*/  ISETP.GE.AND P5, PT, R153, UR4, PT ;  /* 0x0000000499007c0c */ /* 0x000fc6000bfa6270 */
[----:B------:R0:W-:Y:S04]  /*14890*/  @!P3 ST.E.64 desc[UR42][R6.64], R126 ;  /* 0x0000007e0600b985 */ /* 0x0001e8000c101b2a */
[----:B------:R1:W-:Y:S01]  /*148a0*/  @!P4 ST.E.64 desc[UR42][R4.64], R130 ;  /* 0x000000820400c985 */ /* 0x0003e2000c101b2a */
[----:B--2---:R-:W-:-:S04]  /*148b0*/  @!P0 LEA R8, P4, R155, R0, 0x2 ;  /* 0x000000009b088211 */ /* 0x004fc800078810ff */
[----:B------:R-:W-:Y:S02]  /*148c0*/  @!P0 LEA.HI.X R9, R155, R12, R156, 0x2, P4 ;  /* 0x0000000c9b098211 */ /* 0x000fe400020f149c */
[-C--:B0-----:R-:W-:Y:S02]  /*148d0*/  @!P2 LEA R6, P3, R159, R0.reuse, 0x2 ;  /* 0x000000009f06a211 */ /* 0x081fe400078610ff */
[----:B-1----:R-:W-:Y:S02]  /*148e0*/  @!P1 LEA R4, P6, R157, R0, 0x2 ;  /* 0x000000009d049211 */ /* 0x002fe400078c10ff */
[----:B------:R-:W-:Y:S02]  /*148f0*/  @!P2 LEA.HI.X R7, R159, R12, R160, 0x2, P3 ;  /* 0x0000000c9f07a211 */ /* 0x000fe400018f14a0 */
[----:B------:R-:W-:Y:S02]  /*14900*/  @!P5 LEA R10, P3, R153, R0, 0x2 ;  /* 0x00000000990ad211 */ /* 0x000fe400078610ff */
[-C--:B------:R-:W-:Y:S01]  /*14910*/  @!P1 LEA.HI.X R5, R157, R12.reuse, R158, 0x2, P6 ;  /* 0x0000000c9d059211 */ /* 0x080fe200030f149e */
[----:B------:R0:W-:Y:S01]  /*14920*/  @!P2 ST.E.64 desc[UR42][R6.64], R134 ;  /* 0x000000860600a985 */ /* 0x0001e2000c101b2a */
[----:B------:R-:W-:-:S03]  /*14930*/  @!P5 LEA.HI.X R11, R153, R12, R154, 0x2, P3 ;  /* 0x0000000c990bd211 */ /* 0x000fc600018f149a */
[----:B------:R0:W-:Y:S04]  /*14940*/  @!P1 ST.E.64 desc[UR42][R4.64], R138 ;  /* 0x0000008a04009985 */ /* 0x0001e8000c101b2a */
[----:B------:R0:W-:Y:S01]  /*14950*/  @!P0 ST.E.64 desc[UR42][R8.64], R142 ;  /* 0x0000008e08008985 */ /* 0x0001e2000c101b2a */
[----:B------:R-:W-:-:S03]  /*14960*/  ISETP.GE.AND P0, PT, R84, UR4, PT ;  /* 0x0000000454007c0c */ /* 0x000fc6000bf06270 */
[----:B------:R0:W-:Y:S10]  /*14970*/  @!P5 ST.E.64 desc[UR42][R10.64], R146 ;  /* 0x000000920a00d985 */ /* 0x0001f4000c101b2a */
[----:B------:R-:W-:Y:S05]  /*14980*/  @P0 BRA `(.L_x_4576) ;  /* 0x0000001000240947 */ /* 0x000fea0003800000 */
[----:B0-----:R-:W-:-:S04]  /*14990*/  LEA R4, P0, R84, R0, 0x2 ;  /* 0x0000000054047211 */ /* 0x001fc800078010ff */
[----:B------:R-:W-:-:S05]  /*149a0*/  LEA.HI.X R5, R84, R12, R152, 0x2, P0 ;  /* 0x0000000c54057211 */ /* 0x000fca00000f1498 */
[----:B------:R0:W-:Y:S01]  /*149b0*/  ST.E.64 desc[UR42][R4.64], R150 ;  /* 0x0000009604007985 */ /* 0x0001e2000c101b2a */
[----:B------:R-:W-:Y:S05]  /*149c0*/  BRA `(.L_x_4576) ;  /* 0x0000001000147947 */ /* 0x000fea0003800000 */
.L_x_4570:
[----:B------:R-:W2:Y:S01]  /*149d0*/  LDL.LU R6, [R1+0x38] ;  /* 0x0000380001067983 */ /* 0x000ea20000300800 */
[----:B------:R-:W-:Y:S01]  /*149e0*/  ULDC.64 UR6, c[0x0][0xd08] ;  /* 0x0003420000067ab9 */ /* 0x000fe20000000a00 */
[----:B------:R-:W-:Y:S02]  /*149f0*/  ULDC.64 UR4, c[0x0][0xd00] ;  /* 0x0003400000047ab9 */ /* 0x000fe40000000a00 */
[----:B------:R-:W3:Y:S04]  /*14a00*/  LDL.LU R0, [R1+0x3c] ;  /* 0x00003c0001007983 */ /* 0x000ee80000300800 */
[----:B------:R-:W4:Y:S01]  /*14a10*/  LDL R9, [R1+0x34] ;  /* 0x0000340001097983 */ /* 0x000f220000100800 */
[----:B------:R-:W-:Y:S01]  /*14a20*/  ISETP.NE.U32.AND P1, PT, RZ, UR6, PT ;  /* 0x00000006ff007c0c */ /* 0x000fe2000bf25070 */
[----:B------:R-:W-:Y:S01]  /*14a30*/  IMAD.MOV.U32 R3, RZ, RZ, RZ ;  /* 0x000000ffff037224 */ /* 0x000fe200078e00ff */
[----:B------:R-:W-:-:S02]  /*14a40*/  ISETP.NE.U32.AND P0, PT, RZ, UR4, PT ;  /* 0x00000004ff007c0c */ /* 0x000fc4000bf05070 */
[----:B------:R-:W-:Y:S02]  /*14a50*/  ISETP.NE.AND.EX P1, PT, RZ, UR7, PT, P1 ;  /* 0x00000007ff007c0c */ /* 0x000fe4000bf25310 */
[----:B------:R-:W-:Y:S01]  /*14a60*/  ISETP.NE.AND.EX P0, PT, RZ, UR5, PT, P0 ;  /* 0x00000005ff007c0c */ /* 0x000fe2000bf05300 */
[----:B------:R-:W0:Y:S01]  /*14a70*/  S2R R8, SR_TID.X ;  /* 0x0000000000087919 */ /* 0x000e220000002100 */
[----:B--2---:R-:W-:-:S04]  /*14a80*/  IADD3 R4, P2, R6, UR4, RZ ;  /* 0x0000000406047c10 */ /* 0x004fc8000ff5e0ff */
[----:B---3--:R-:W-:-:S05]  /*14a90*/  IADD3.X R5, R0, UR5, RZ, P2, !PT ;  /* 0x0000000500057c10 */ /* 0x008fca00097fe4ff */
[----:B------:R-:W-:Y:S01]  /*14aa0*/  @P1 IADD3 R6, P2, R6, UR6, RZ ;  /* 0x0000000606061c10 */ /* 0x000fe2000ff5e0ff */
[----:B------:R-:W-:Y:S01]  /*14ab0*/  ULDC UR4, c[0x0][0xb88] ;  /* 0x0002e20000047ab9 */ /* 0x000fe20000000800 */
[----:B------:R2:W5:Y:S02]  /*14ac0*/  @P0 LDG.E R3, desc[UR42][R4.64] ;  /* 0x0000002a04030981 */ /* 0x000564000c1e1900 */
[----:B------:R-:W-:Y:S01]  /*14ad0*/  @P1 IADD3.X R7, R0, UR7, RZ, P2, !PT ;  /* 0x0000000700071c10 */ /* 0x000fe200097fe4ff */
[----:B------:R-:W-:-:S06]  /*14ae0*/  IMAD.U32 R0, RZ, RZ, UR4 ;  /* 0x00000004ff007e24 */ /* 0x000fcc000f8e00ff */
[----:B------:R2:W5:Y:S01]  /*14af0*/  @P1 LDG.E R0, desc[UR42][R6.64] ;  /* 0x0000002a06001981 */ /* 0x000562000c1e1900 */
[----:B----4-:R-:W-:Y:S01]  /*14b00*/  ISETP.NE.AND P2, PT, R9, RZ, PT ;  /* 0x000000ff0900720c */ /* 0x010fe20003f45270 */
[----:B0-----:R-:W-:-:S05]  /*14b10*/  VIADD R32, R8, 0xffffff80 ;  /* 0xffffff8008207836 */ /* 0x001fca0000000000 */
[----:B------:R-:W-:-:S07]  /*14b20*/  ISETP.GT.AND P3, PT, R32, 0x3f, PT ;  /* 0x0000003f2000780c */ /* 0x000fce0003f64270 */
[----:B------:R-:W0:Y:S02]  /*14b30*/  @!P2 LDC R9, c[0x0][0xbd4] ;  /* 0x0002f500ff09ab82 */ /* 0x000e240000000800 */
[----:B0-----:R2:W-:Y:S01]  /*14b40*/  @!P2 STL [R1+0x34], R9 ;  /* 0x000034090100a387 */ /* 0x0015e20000100800 */
[----:B------:R-:W-:Y:S01]  /*14b50*/  ISETP.GT.AND P2, PT, R9, 0x1, PT ;  /* 0x000000010900780c */ /* 0x000fe20003f44270 */
[----:B------:R-:W-:-:S12]  /*14b60*/  @P1 BRA `(.L_x_4579) ;  /* 0x0000000000101947 */ /* 0x000fd80003800000 */
[----:B------:R-:W-:Y:S05]  /*14b70*/  @!P0 BRA `(.L_x_4579) ;  /* 0x00000000000c8947 */ /* 0x000fea0003800000 */
[----:B--2---:R-:W2:Y:S04]  /*14b80*/  LDG.E R7, desc[UR42][R4.64] ;  /* 0x0000002a04077981 */ /* 0x004ea8000c1e1900 */
[----:B-----5:R-:W2:Y:S02]  /*14b90*/  LDG.E R0, desc[UR42][R4.64+0x4] ;  /* 0x0000042a04007981 */ /* 0x020ea4000c1e1900 */
[----:B--2---:R-:W-:-:S07]  /*14ba0*/  IMAD.IADD R0, R0, 0x1, -R7 ;  /* 0x0000000100007824 */ /* 0x004fce00078e0a07 */
.L_x_4579:
[----:B--2---:R-:W2:Y:S04]  /*14bb0*/  LDL.LU R5, [R1+0x30] ;  /* 0x0000300001057983 */ /* 0x004ea80000300800 */
[----:B------:R-:W3:Y:S01]  /*14bc0*/  LDL.LU R4, [R1+0x50] ;  /* 0x0000500001047983 */ /* 0x000ee20000300800 */
[----:B------:R-:W-:Y:S01]  /*14bd0*/  BSSY B1, `(.L_x_4580) ;  /* 0x0000039000017945 */ /* 0x000fe20003800000 */
[----:B-----5:R-:W-:Y:S02]  /*14be0*/  SHF.R.S32.HI R26, RZ, 0x1f, R3 ;  /* 0x0000001fff1a7819 */ /* 0x020fe40000011403 */
[----:B--2---:R-:W-:Y:S02]  /*14bf0*/  SEL R29, R5, RZ, !P0 ;  /* 0x000000ff051d7207 */ /* 0x004fe40004000000 */
[----:B---3--:R-:W-:Y:S01]  /*14c00*/  SEL R28, R4, RZ, !P0 ;  /* 0x000000ff041c7207 */ /* 0x008fe20004000000 */
[----:B------:R-:W-:Y:S06]  /*14c10*/  @P3 BRA `(.L_x_4581) ;  /* 0x0000000000d03947 */ /* 0x000fec0003800000 */
[----:B------:R-:W2:Y:S01]  /*14c20*/  LDL R5, [R1+0x40] ;  /* 0x0000400001057983 */ /* 0x000ea20000100800 */
[----:B------:R-:W0:Y:S01]  /*14c30*/  LDC R31, c[0x0][0xce8] ;  /* 0x00033a00ff1f7b82 */ /* 0x000e220000000800 */
[----:B------:R-:W2:Y:S02]  /*14c40*/  S2R R4, SR_TID.X ;  /* 0x0000000000047919 */ /* 0x000ea40000002100 */
[----:B--2---:R-:W-:Y:S02]  /*14c50*/  IMAD R4, R5, 0x40, R4 ;  /* 0x0000004005047824 */ /* 0x004fe400078e0204 */
[----:B0-----:R-:W-:Y:S02]  /*14c60*/  IMAD R5, R0, R31, RZ ;  /* 0x0000001f00057224 */ /* 0x001fe400078e02ff */
[----:B------:R-:W-:-:S05]  /*14c70*/  VIADD R30, R4, 0xffffff80 ;  /* 0xffffff80041e7836 */ /* 0x000fca0000000000 */
[----:B------:R-:W-:-:S13]  /*14c80*/  ISETP.GE.AND P0, PT, R30, R5, PT ;  /* 0x000000051e00720c */ /* 0x000fda0003f06270 */
[----:B------:R-:W-:Y:S05]  /*14c90*/  @P0 BRA `(.L_x_4581) ;  /* 0x0000000000b00947 */ /* 0x000fea0003800000 */
[----:B------:R-:W2:Y:S01]  /*14ca0*/  LDL.LU R33, [R1+0x48] ;  /* 0x0000480001217983 */ /* 0x000ea20000300800 */
[----:B------:R-:W-:Y:S01]  /*14cb0*/  IMAD.MOV.U32 R24, RZ, RZ, 0xab8 ;  /* 0x00000ab8ff187424 */ /* 0x000fe200078e00ff */
[----:B------:R-:W-:Y:S01]  /*14cc0*/  ISETP.GT.AND P0, PT, R9, 0x1, PT ;  /* 0x000000010900780c */ /* 0x000fe20003f04270 */
[----:B------:R-:W0:Y:S01]  /*14cd0*/  LDC.64 R10, c[0x0][0xca8] ;  /* 0x00032a00ff0a7b82 */ /* 0x000e220000000a00 */
[----:B------:R-:W-:Y:S01]  /*14ce0*/  ISETP.NE.AND P1, PT, R31, 0x1, PT ;  /* 0x000000011f00780c */ /* 0x000fe20003f25270 */
[----:B------:R-:W-:Y:S01]  /*14cf0*/  IMAD.MOV.U32 R21, RZ, RZ, R30 ;  /* 0x000000ffff157224 */ /* 0x000fe200078e001e */
[----:B------:R-:W-:-:S05]  /*14d00*/  SEL R24, R24, 0xa78, P0 ;  /* 0x00000a7818187807 */ /* 0x000fca0000000000 */
[----:B------:R-:W3:Y:S08]  /*14d10*/  LDC.64 R4, c[0x0][R24+0x220] ;  /* 0x0000880018047b82 */ /* 0x000ef00000000a00 */
[----:B-1----:R-:W1:Y:S08]  /*14d20*/  LDC.64 R12, c[0x0][R24+0x218] ;  /* 0x00008600180c7b82 */ /* 0x002e700000000a00 */
[----:B------:R-:W4:Y:S08]  /*14d30*/  LDC.64 R6, c[0x0][R24+0x228] ;  /* 0x00008a0018067b82 */ /* 0x000f300000000a00 */
[----:B------:R-:W5:Y:S08]  /*14d40*/  @P1 LDC R15, c[0x0][0xcec] ;  /* 0x00033b00ff0f1b82 */ /* 0x000f700000000800 */
[----:B------:R-:W4:Y:S08]  /*14d50*/  LDC.64 R8, c[0x0][R24+0x210] ;  /* 0x0000840018087b82 */ /* 0x000f300000000a00 */
[----:B------:R-:W4:Y:S01]  /*14d60*/  @P1 LDC R27, c[0x0][0xcf0] ;  /* 0x00033c00ff1b1b82 */ /* 0x000f220000000800 */
[----:B-----5:R-:W-:-:S07]  /*14d70*/  @P1 IMAD.HI.U32 R20, R30, R15, RZ ;  /* 0x0000000f1e141227 */ /* 0x020fce00078e00ff */
[----:B0-----:R-:W0:Y:S01]  /*14d80*/  @!P0 LDC R10, c[0x0][0xc50] ;  /* 0x00031400ff0a8b82 */ /* 0x001e220000000800 */
[-C--:B---3--:R-:W-:Y:S02]  /*14d90*/  IMAD R5, R5, R29.reuse, RZ ;  /* 0x0000001d05057224 */ /* 0x088fe400078e02ff */
[----:B------:R-:W-:-:S05]  /*14da0*/  IMAD.WIDE.U32 R14, R4, R29, RZ ;  /* 0x0000001d040e7225 */ /* 0x000fca00078e00ff */
[----:B------:R-:W3:Y:S01]  /*14db0*/  @!P0 LDC R11, c[0x0][0xc54] ;  /* 0x00031500ff0b8b82 */ /* 0x000ee20000000800 */
[-C--:B-1----:R-:W-:Y:S02]  /*14dc0*/  IMAD R25, R13, R184.reuse, RZ ;  /* 0x000000b80d197224 */ /* 0x082fe400078e02ff */
        /* <DEDUP_REMOVED lines=23> */
[----:B---3--:R-:W-:-:S05]  /*14f40*/  LEA.HI.X R11, R6, R11, R4, 0x2, P0 ;  /* 0x0000000b060b7211 */ /* 0x008fca00000f1404 */
[----:B------:R0:W-:Y:S02]  /*14f50*/  STG.E desc[UR42][R10.64], R5 ;  /* 0x000000050a007986 */ /* 0x0001e4000c10192a */
.L_x_4581:
[----:B------:R-:W-:Y:S05]  /*14f60*/  BSYNC B1 ;  /* 0x0000000000017941 */ /* 0x000fea0003800000 */
.L_x_4580:
[----:B------:R-:W-:Y:S05]  /*14f70*/  @P2 BRA `(.L_x_4576) ;  /* 0x0000000800a82947 */ /* 0x000fea0003800000 */
[----:B0-----:R-:W2:Y:S01]  /*14f80*/  LDL.LU R10, [R1+0x40] ;  /* 0x00004000010a7983 */ /* 0x001ea20000300800 */
[----:B------:R-:W0:Y:S01]  /*14f90*/  LDC R11, c[0x0][0xce8] ;  /* 0x00033a00ff0b7b82 */ /* 0x000e220000000800 */
[----:B------:R-:W-:Y:S01]  /*14fa0*/  ULDC.64 UR4, c[0x0][0xba0] ;  /* 0x0002e80000047ab9 */ /* 0x000fe20000000a00 */
[----:B------:R-:W-:Y:S01]  /*14fb0*/  SHF.R.S32.HI R9, RZ, 0x1f, R32 ;  /* 0x0000001fff097819 */ /* 0x000fe20000011420 */
[----:B------:R-:W-:Y:S01]  /*14fc0*/  IMAD R6, R26, UR4, RZ ;  /* 0x000000041a067c24 */ /* 0x000fe2000f8e02ff */
[----:B------:R-:W-:Y:S01]  /*14fd0*/  BSSY B1, `(.L_x_4582) ;  /* 0x0000080000017945 */ /* 0x000fe20003800000 */
[----:B------:R-:W-:-:S04]  /*14fe0*/  IMAD.WIDE.U32 R4, R3, UR4, RZ ;  /* 0x0000000403047c25 */ /* 0x000fc8000f8e00ff */
[----:B------:R-:W-:Y:S01]  /*14ff0*/  IMAD R7, R3, UR5, R6 ;  /* 0x0000000503077c24 */ /* 0x000fe2000f8e0206 */
[----:B------:R-:W-:Y:S01]  /*15000*/  LEA.HI R6, R9, R32, RZ, 0x3 ;  /* 0x0000002009067211 */ /* 0x000fe200078f18ff */
[----:B------:R-:W3:Y:S01]  /*15010*/  LDC R3, c[0x0][0xbc8] ;  /* 0x0002f200ff037b82 */ /* 0x000ee20000000800 */
[----:B------:R-:W-:Y:S01]  /*15020*/  ULDC.64 UR4, c[0x0][0xbe8] ;  /* 0x0002fa0000047ab9 */ /* 0x000fe20000000a00 */
[----:B------:R-:W-:Y:S01]  /*15030*/  IMAD.IADD R5, R5, 0x1, R7 ;  /* 0x0000000105057824 */ /* 0x000fe200078e0207 */
[----:B------:R-:W-:Y:S01]  /*15040*/  LOP3.LUT R7, R6, 0xfffffff8, RZ, 0xc0, !PT ;  /* 0xfffffff806077812 */ /* 0x000fe200078ec0ff */
[----:B------:R-:W-:Y:S01]  /*15050*/  VIADD R40, R192, 0x40 ;  /* 0x00000040c0287836 */ /* 0x000fe20000000000 */
[----:B------:R-:W-:Y:S01]  /*15060*/  SHF.R.S32.HI R20, RZ, 0x3, R6 ;  /* 0x00000003ff147819 */ /* 0x000fe20000011406 */
[----:B------:R-:W-:-:S04]  /*15070*/  IMAD.WIDE.U32 R4, R184, UR4, R4 ;  /* 0x00000004b8047c25 */ /* 0x000fc8000f8e0004 */
[----:B------:R-:W-:Y:S02]  /*15080*/  IMAD.IADD R7, R32, 0x1, -R7 ;  /* 0x0000000120077824 */ /* 0x000fe400078e0a07 */
[----:B------:R-:W-:Y:S01]  /*15090*/  IMAD R5, R184, UR5, R5 ;  /* 0x00000005b8057c24 */ /* 0x000fe2000f8e0205 */
[----:B0-----:R-:W-:Y:S01]  /*150a0*/  ISETP.NE.AND P0, PT, R11, 0x1, PT ;  /* 0x000000010b00780c */ /* 0x001fe20003f05270 */
[----:B------:R-:W-:Y:S01]  /*150b0*/  IMAD R8, R7, 0x20, R20 ;  /* 0x0000002007087824 */ /* 0x000fe200078e0214 */
[----:B------:R-:W-:Y:S01]  /*150c0*/  ULDC.64 UR4, c[0x0][0xbf0] ;  /* 0x0002fc0000047ab9 */ /* 0x000fe20000000a00 */
[----:B------:R-:W-:Y:S02]  /*150d0*/  VIADD R38, R192, 0x80 ;  /* 0x00000080c0267836 */ /* 0x000fe40000000000 */
[----:B------:R-:W-:Y:S02]  /*150e0*/  IMAD R6, R28, UR4, RZ ;  /* 0x000000041c067c24 */ /* 0x000fe4000f8e02ff */
[----:B------:R-:W-:Y:S01]  /*150f0*/  IMAD.WIDE.U32 R4, R29, UR4, R4 ;  /* 0x000000041d047c25 */ /* 0x000fe2000f8e0004 */
[----:B---3--:R-:W-:-:S03]  /*15100*/  ISETP.GE.AND P1, PT, R40, R3, PT ;  /* 0x000000032800720c */ /* 0x008fc60003f26270 */
[----:B------:R-:W-:Y:S02]  /*15110*/  IMAD R7, R29, UR5, R6 ;  /* 0x000000051d077c24 */ /* 0x000fe4000f8e0206 */
[----:B------:R-:W0:Y:S01]  /*15120*/  @P0 LDC R9, c[0x0][0xcec] ;  /* 0x00033b00ff090b82 */ /* 0x000e220000000800 */
[C---:B------:R-:W-:Y:S01]  /*15130*/  ISETP.GE.AND P2, PT, R192.reuse, R3, PT ;  /* 0x00000003c000720c */ /* 0x040fe20003f46270 */
[C---:B------:R-:W-:Y:S01]  /*15140*/  VIADD R36, R192.reuse, 0xc0 ;  /* 0x000000c0c0247836 */ /* 0x040fe20000000000 */
[----:B------:R-:W-:Y:S01]  /*15150*/  ULDC.64 UR4, c[0x0][0xbe0] ;  /* 0x0002f80000047ab9 */ /* 0x000fe20000000a00 */
[----:B------:R-:W-:Y:S02]  /*15160*/  IMAD.IADD R5, R5, 0x1, R7 ;  /* 0x0000000105057824 */ /* 0x000fe400078e0207 */
[----:B------:R-:W-:Y:S02]  /*15170*/  VIADD R34, R192, 0x100 ;  /* 0x00000100c0227836 */ /* 0x000fe40000000000 */
[----:B------:R-:W3:Y:S01]  /*15180*/  @P0 LDC R13, c[0x0][0xcf0] ;  /* 0x00033c00ff0d0b82 */ /* 0x000ee20000000800 */
[----:B------:R-:W-:-:S02]  /*15190*/  IMAD R21, R0, R11, RZ ;  /* 0x0000000b00157224 */ /* 0x000fc400078e02ff */
[C---:B------:R-:W-:Y:S02]  /*151a0*/  VIADD R31, R192.reuse, 0x140 ;  /* 0x00000140c01f7836 */ /* 0x040fe40000000000 */
[C---:B------:R-:W-:Y:S02]  /*151b0*/  VIADD R27, R192.reuse, 0x180 ;  /* 0x00000180c01b7836 */ /* 0x040fe40000000000 */
[C---:B------:R-:W-:Y:S02]  /*151c0*/  VIADD R24, R192.reuse, 0x1c0 ;  /* 0x000001c0c0187836 */ /* 0x040fe40000000000 */
[C---:B------:R-:W-:Y:S02]  /*151d0*/  VIADD R25, R192.reuse, 0x1c0 ;  /* 0x000001c0c0197836 */ /* 0x040fe40000000000 */
        /* <DEDUP_REMOVED lines=10> */
[----:B------:R-:W-:-:S02]  /*15280*/  SHF.R.S32.HI R37, RZ, 0x1f, R37 ;  /* 0x0000001fff257819 */ /* 0x000fc40000011425 */
[----:B------:R-:W-:Y:S02]  /*15290*/  SHF.R.S32.HI R39, RZ, 0x1f, R39 ;  /* 0x0000001fff277819 */ /* 0x000fe40000011427 */
[----:B------:R-:W-:Y:S01]  /*152a0*/  SHF.R.S32.HI R41, RZ, 0x1f, R41 ;  /* 0x0000001fff297819 */ /* 0x000fe20000011429 */
[C---:B--2---:R-:W-:Y:S02]  /*152b0*/  IMAD R8, R10.reuse, 0x40, R8 ;  /* 0x000000400a087824 */ /* 0x044fe400078e0208 */
[----:B------:R-:W-:Y:S01]  /*152c0*/  IMAD R20, R10, 0x40, R20 ;  /* 0x000000400a147824 */ /* 0x000fe200078e0214 */
[----:B------:R-:W-:Y:S01]  /*152d0*/  SEL R10, RZ, 0xffffffff, P1 ;  /* 0xffffffffff0a7807 */ /* 0x000fe20000800000 */
[----:B0-----:R-:W-:Y:S01]  /*152e0*/  @P0 IMAD.HI.U32 R6, R8, R9, RZ ;  /* 0x0000000908060227 */ /* 0x001fe200078e00ff */
[----:B------:R-:W-:Y:S02]  /*152f0*/  ISETP.GE.AND P1, PT, R38, R3, PT ;  /* 0x000000032600720c */ /* 0x000fe40003f26270 */
[----:B------:R-:W-:Y:S01]  /*15300*/  SEL R9, RZ, 0x1, P2 ;  /* 0x00000001ff097807 */ /* 0x000fe20001000000 */
[----:B------:R-:W-:Y:S01]  /*15310*/  IMAD.MOV.U32 R7, RZ, RZ, R8 ;  /* 0x000000ffff077224 */ /* 0x000fe200078e0008 */
[----:B---3--:R-:W-:Y:S01]  /*15320*/  @P0 SHF.R.U32.HI R7, RZ, R13, R6 ;  /* 0x0000000dff070219 */ /* 0x008fe20000011606 */
[----:B------:R-:W-:Y:S01]  /*15330*/  IMAD.SHL.U32 R10, R10, 0x2, RZ ;  /* 0x000000020a0a7824 */ /* 0x000fe200078e00ff */
[----:B-1----:R-:W-:-:S02]  /*15340*/  SEL R12, RZ, 0xffffffff, P1 ;  /* 0xffffffffff0c7807 */ /* 0x002fc40000800000 */
[----:B------:R-:W-:Y:S01]  /*15350*/  SHF.R.S32.HI R6, RZ, 0x1f, R7 ;  /* 0x0000001fff067819 */ /* 0x000fe20000011407 */
[----:B------:R-:W-:Y:S01]  /*15360*/  IMAD.WIDE.U32 R4, R7, UR4, R4 ;  /* 0x0000000407047c25 */ /* 0x000fe2000f8e0004 */
[----:B------:R-:W-:Y:S02]  /*15370*/  LOP3.LUT R10, R10, 0x2, R9, 0xe2, !PT ;  /* 0x000000020a0a7812 */ /* 0x000fe400078ee209 */
[-C--:B------:R-:W-:Y:S01]  /*15380*/  ISETP.GE.AND P0, PT, R36, R3.reuse, PT ;  /* 0x000000032400720c */ /* 0x080fe20003f06270 */
[----:B------:R-:W-:Y:S01]  /*15390*/  IMAD.MOV R9, RZ, RZ, -R7 ;  /* 0x000000ffff097224 */ /* 0x000fe200078e0a07 */
[-C--:B------:R-:W-:Y:S01]  /*153a0*/  ISETP.GE.AND P1, PT, R34, R3.reuse, PT ;  /* 0x000000032200720c */ /* 0x080fe20003f26270 */
[----:B------:R-:W-:Y:S01]  /*153b0*/  IMAD.SHL.U32 R13, R12, 0x4, RZ ;  /* 0x000000040c0d7824 */ /* 0x000fe200078e00ff */
[----:B------:R-:W-:Y:S01]  /*153c0*/  SEL R0, RZ, 0xffffffff, P0 ;  /* 0xffffffffff007807 */ /* 0x000fe20000000000 */
[----:B------:R-:W-:Y:S01]  /*153d0*/  IMAD R6, R6, UR4, RZ ;  /* 0x0000000406067c24 */ /* 0x000fe2000f8e02ff */
[----:B------:R-:W-:Y:S01]  /*153e0*/  ISETP.GE.AND P0, PT, R31, R3, PT ;  /* 0x000000031f00720c */ /* 0x000fe20003f06270 */
[----:B------:R-:W-:Y:S01]  /*153f0*/  IMAD R9, R11, R9, R8 ;  /* 0x000000090b097224 */ /* 0x000fe200078e0208 */
[----:B------:R-:W-:Y:S01]  /*15400*/  LOP3.LUT R10, R13, 0x4, R10, 0xe2, !PT ;  /* 0x000000040d0a7812 */ /* 0x000fe200078ee20a */
[----:B------:R-:W-:Y:S01]  /*15410*/  IMAD R11, R7, UR5, R6 ;  /* 0x00000005070b7c24 */ /* 0x000fe2000f8e0206 */
[----:B------:R-:W-:Y:S01]  /*15420*/  SEL R6, RZ, 0xffffffff, P1 ;  /* 0xffffffffff067807 */ /* 0x000fe20000800000 */
[----:B------:R-:W-:Y:S01]  /*15430*/  IMAD.SHL.U32 R13, R0, 0x8, RZ ;  /* 0x00000008000d7824 */ /* 0x000fe200078e00ff */
[----:B------:R-:W-:Y:S01]  /*15440*/  SHF.R.S32.HI R0, RZ, 0x1f, R9 ;  /* 0x0000001fff007819 */ /* 0x000fe20000011409 */
[----:B------:R-:W-:Y:S01]  /*15450*/  ULDC.64 UR4, c[0x0][0xbd8] ;  /* 0x0002f60000047ab9 */ /* 0x000fe20000000a00 */
[----:B------:R-:W-:Y:S01]  /*15460*/  IMAD.IADD R5, R5, 0x1, R11 ;  /* 0x0000000105057824 */ /* 0x000fe200078e020b */
[-C--:B------:R-:W-:Y:S01]  /*15470*/  ISETP.GE.AND P2, PT, R24, R3.reuse, PT ;  /* 0x000000031800720c */ /* 0x080fe20003f46270 */
[----:B------:R-:W-:Y:S01]  /*15480*/  IMAD.SHL.U32 R7, R6, 0x10, RZ ;  /* 0x0000001006077824 */ /* 0x000fe200078e00ff */
[----:B------:R-:W-:Y:S01]  /*15490*/  LOP3.LUT R10, R13, 0x8, R10, 0xe2, !PT ;  /* 0x000000080d0a7812 */ /* 0x000fe200078ee20a */
[----:B------:R-:W-:Y:S01]  /*154a0*/  IMAD R0, R0, UR4, RZ ;  /* 0x0000000400007c24 */ /* 0x000fe2000f8e02ff */
[----:B------:R-:W-:Y:S01]  /*154b0*/  SEL R6, RZ, 0xffffffff, P0 ;  /* 0xffffffffff067807 */ /* 0x000fe20000000000 */
[----:B------:R-:W-:Y:S01]  /*154c0*/  IMAD.WIDE.U32 R4, R9, UR4, R4 ;  /* 0x0000000409047c25 */ /* 0x000fe2000f8e0004 */
[----:B------:R-:W-:-:S02]  /*154d0*/  ISETP.GE.AND P0, PT, R27, R3, PT ;  /* 0x000000031b00720c */ /* 0x000fc40003f06270 */
[----:B------:R-:W-:Y:S01]  /*154e0*/  LOP3.LUT R10, R7, 0x10, R10, 0xe2, !PT ;  /* 0x00000010070a7812 */ /* 0x000fe200078ee20a */
[----:B------:R-:W-:Y:S01]  /*154f0*/  IMAD R7, R9, UR5, R0 ;  /* 0x0000000509077c24 */ /* 0x000fe2000f8e0200 */
[----:B------:R-:W-:Y:S01]  /*15500*/  SEL R9, RZ, 0x40, P0 ;  /* 0x00000040ff097807 */ /* 0x000fe20000000000 */
[----:B------:R-:W-:Y:S01]  /*15510*/  IMAD.SHL.U32 R11, R6, 0x20, RZ ;  /* 0x00000020060b7824 */ /* 0x000fe200078e00ff */
[----:B------:R-:W-:Y:S01]  /*15520*/  ISETP.GE.AND P0, PT, R20, R21, PT ;  /* 0x000000151400720c */ /* 0x000fe20003f06270 */
[----:B------:R-:W-:Y:S01]  /*15530*/  ULDC.64 UR4, c[0x0][0xb80] ;  /* 0x0002e00000047ab9 */ /* 0x000fe20000000a00 */
[----:B------:R-:W-:Y:S01]  /*15540*/  IMAD.IADD R5, R5, 0x1, R7 ;  /* 0x0000000105057824 */ /* 0x000fe200078e0207 */
[C---:B------:R-:W-:Y:S02]  /*15550*/  LEA R12, P1, R4.reuse, UR4, 0x1 ;  /* 0x00000004040c7c11 */ /* 0x040fe4000f8208ff */
[----:B------:R-:W-:Y:S02]  /*15560*/  LOP3.LUT R10, R11, 0x20, R10, 0xe2, !PT ;  /* 0x000000200b0a7812 */ /* 0x000fe400078ee20a */
[----:B------:R-:W-:-:S02]  /*15570*/  LEA.HI.X R13, R4, UR5, R5, 0x1, P1 ;  /* 0x00000005040d7c11 */ /* 0x000fc400088f0c05 */
[----:B------:R-:W-:Y:S02]  /*15580*/  LOP3.LUT R14, R10, R9, RZ, 0xfc, !PT ;  /* 0x000000090a0e7212 */ /* 0x000fe400078efcff */
[----:B------:R-:W-:Y:S01]  /*15590*/  SEL R7, RZ, 0x80, P2 ;  /* 0x00000080ff077807 */ /* 0x000fe20001000000 */
[----:B------:R0:W1:Y:S03]  /*155a0*/  SHFL.IDX PT, R10, R12, RZ, 0x181f ;  /* 0x00181fff0c0a7589 */ /* 0x00006600000e0000 */
[----:B------:R-:W-:Y:S01]  /*155b0*/  LOP3.LUT R15, R14, R7, RZ, 0xfc, !PT ;  /* 0x000000070e0f7212 */ /* 0x000fe200078efcff */
[----:B------:R0:W2:Y:S01]  /*155c0*/  SHFL.IDX PT, R11, R13, RZ, 0x181f ;  /* 0x00181fff0d0b7589 */ /* 0x0000a200000e0000 */
[----:B------:R-:W-:Y:S05]  /*155d0*/  @P0 BRA `(.L_x_4583) ;  /* 0x00000000007c0947 */ /* 0x000fea0003800000 */
        /* <DEDUP_REMOVED lines=31> */
.L_x_4583:
[----:B------:R-:W-:Y:S05]  /*157d0*/  BSYNC B1 ;  /* 0x0000000000017941 */ /* 0x000fea0003800000 */
.L_x_4582:
[----:B------:R-:W-:Y:S01]  /*157e0*/  VIADD R0, R20, 0x20 ;  /* 0x0000002014007836 */ /* 0x000fe20000000000 */
[----:B--23--:R2:W3:Y:S04]  /*157f0*/  SHFL.IDX PT, R11, R13, 0x1, 0x181f ;  /* 0x00381f000d0b7f89 */ /* 0x00c4e800000e0000 */
[----:B------:R-:W-:Y:S01]  /*15800*/  ISETP.GE.AND P0, PT, R0, R21, PT ;  /* 0x000000150000720c */ /* 0x000fe20003f06270 */
[----:B-1----:R2:W4:-:S12]  /*15810*/  SHFL.IDX PT, R10, R12, 0x1, 0x181f ;  /* 0x00381f000c0a7f89 */ /* 0x00251800000e0000 */
[----:B--2---:R-:W-:Y:S05]  /*15820*/  @P0 BRA `(.L_x_4576) ;  /* 0x00000000007c0947 */ /* 0x004fea0003800000 */
[-C--:B------:R-:W-:Y:S02]  /*15830*/  ISETP.GE.AND P6, PT, R192, R3.reuse, PT ;  /* 0x00000003c000720c */ /* 0x080fe40003fc6270 */
[-C--:B------:R-:W-:Y:S02]  /*15840*/  ISETP.GE.AND P5, PT, R40, R3.reuse, PT ;  /* 0x000000032800720c */ /* 0x080fe40003fa6270 */
[-C--:B------:R-:W-:Y:S02]  /*15850*/  ISETP.GE.AND P4, PT, R38, R3.reuse, PT ;  /* 0x000000032600720c */ /* 0x080fe40003f86270 */
[-C--:B------:R-:W-:Y:S02]  /*15860*/  ISETP.GE.AND P3, PT, R36, R3.reuse, PT ;  /* 0x000000032400720c */ /* 0x080fe40003f66270 */
[-C--:B------:R-:W-:Y:S02]  /*15870*/  ISETP.GE.AND P2, PT, R34, R3.reuse, PT ;  /* 0x000000032200720c */ /* 0x080fe40003f46270 */
[----:B------:R-:W-:-:S03]  /*15880*/  ISETP.GE.AND P1, PT, R31, R3, PT ;  /* 0x000000031f00720c */ /* 0x000fc60003f26270 */
[----:B---34-:R-:W-:Y:S02]  /*15890*/  @!P6 IMAD.WIDE R6, R192, 0x2, R10 ;  /* 0x00000002c006e825 */ /* 0x018fe400078e020a */
        /* <DEDUP_REMOVED lines=24> */
.L_x_4576:
[----:B------:R-:W-:Y:S05]  /*15a20*/  BSYNC B0 ;  /* 0x0000000000007941 */ /* 0x000fea0003800000 */
.L_x_4569:
[----:B------:R-:W-:Y:S02]  /*15a30*/  ULDC UR4, c[0x0][0xd3c] ;  /* 0x00034f0000047ab9 */ /* 0x000fe40000000800 */
[----:B------:R-:W-:-:S13]  /*15a40*/  ISETP.GE.AND P0, PT, R87, UR4, PT ;  /* 0x0000000457007c0c */ /* 0x000fda000bf06270 */
[----:B------:R-:W-:Y:S05]  /*15a50*/  @!P0 BRA `(.L_x_4584) ;  /* 0xfffffebc00cc8947 */ /* 0x000fea000383ffff */
[----:B------:R-:W-:Y:S05]  /*15a60*/  BRA `(.L_x_4454) ;  /* 0x0000008800107947 */ /* 0x000fea0003800000 */
.L_x_4452:
        /* <DEDUP_REMOVED lines=16> */
.L_x_4585:
        /* <DEDUP_REMOVED lines=43> */
.L_x_4589:
        /* <DEDUP_REMOVED lines=37> */
.L_x_4587:
        /* <DEDUP_REMOVED lines=18> */
.L_x_4590:
        /* <DEDUP_REMOVED lines=46> */
[----:B------:R-:W-:Y:S02]  /*16470*/  @!P1 IMAD.IADD R4, R4, 0x1, -R5 ;  /* 0x0000000104049824 */ /* 0x000fe400078e0a05 */
        /* <DEDUP_REMOVED lines=11> */
.L_x_4588:
[----:B------:R-:W-:Y:S02]  /*16530*/  IMAD.MOV.U32 R25, RZ, RZ, RZ ;  /* 0x000000ffff197224 */ /* 0x000fe400078e00ff */
[----:B------:R-:W-:Y:S02]  /*16540*/  IMAD.U32 R24, RZ, RZ, UR6 ;  /* 0x00000006ff187e24 */ /* 0x000fe4000f8e00ff */
[----:B------:R-:W-:-:S07]  /*16550*/  IMAD.MOV.U32 R26, RZ, RZ, RZ ;  /* 0x000000ffff1a7224 */ /* 0x000fce00078e00ff */
.L_x_4591:
[----:B------:R-:W-:-:S13]  /*16560*/  ISETP.NE.AND P0, PT, R7, RZ, PT ;  /* 0x000000ff0700720c */ /* 0x000fda0003f05270 */
[----:B------:R-:W0:Y:S01]  /*16570*/  @!P0 S2R R3, SR_CgaCtaId ;  /* 0x0000000000038919 */ /* 0x000e220000008800 */
[----:B------:R-:W-:-:S04]  /*16580*/  @!P0 MOV R2, 0x400 ;  /* 0x0000040000028802 */ /* 0x000fc80000000f00 */
[----:B0-----:R-:W-:-:S05]  /*16590*/  @!P0 LEA R2, R3, R2, 0x18 ;  /* 0x0000000203028211 */ /* 0x001fca00078ec0ff */
[----:B------:R1:W-:Y:S01]  /*165a0*/  @!P0 STS.128 [R2+0x388d0], R24 ;  /* 0x0388d01802008388 */ /* 0x0003e20000000c00 */
[----:B------:R-:W-:Y:S06]  /*165b0*/  BAR.ARV 0x5, 0x180 ;  /* 0x0146000000007b1d */ /* 0x000fec0000002000 */
.L_x_4586:
        /* <DEDUP_REMOVED lines=8> */
[----:B------:R1:W-:Y:S01]  /*16640*/  STL [R1+0x28], RZ ;  /* 0x000028ff01007387 */ /* 0x0003e20000100800 */
[----:B------:R-:W-:Y:S01]  /*16650*/  LOP3.LUT R4, R0, 0x7f, RZ, 0xc0, !PT ;  /* 0x0000007f00047812 */ /* 0x000fe200078ec0ff */
[----:B------:R-:W-:Y:S01]  /*16660*/  UMOV UR4, 0x400 ;  /* 0x0000040000047882 */ /* 0x000fe20000000000 */
[----:B------:R-:W-:Y:S01]  /*16670*/  BSSY B8, `(.L_x_4592) ;  /* 0x000078c000087945 */ /* 0x000fe20003800000 */
[C---:B------:R-:W-:Y:S01]  /*16680*/  LOP3.LUT R3, R2.reuse, 0x1f8, RZ, 0xc0, !PT ;  /* 0x000001f802037812 */ /* 0x040fe200078ec0ff */
[----:B------:R-:W-:Y:S01]  /*16690*/  IMAD.MOV.U32 R29, RZ, RZ, 0x1 ;  /* 0x00000001ff1d7424 */ /* 0x000fe200078e00ff */
[----:B------:R-:W-:Y:S01]  /*166a0*/  LOP3.LUT R2, R2, 0x38, RZ, 0xc0, !PT ;  /* 0x0000003802027812 */ /* 0x000fe200078ec0ff */
[----:B------:R-:W-:Y:S01]  /*166b0*/  IMAD.SHL.U32 R36, R4, 0x8, RZ ;  /* 0x0000000804247824 */ /* 0x000fe200078e00ff */
[----:B------:R-:W-:Y:S01]  /*166c0*/  LOP3.LUT R3, R3, 0x38, R0, 0x78, !PT ;  /* 0x0000003803037812 */ /* 0x000fe200078e7800 */
[----:B------:R-:W-:Y:S01]  /*166d0*/  IMAD.SHL.U32 R0, R0, 0x10, RZ ;  /* 0x0000001000007824 */ /* 0x000fe200078e00ff */
[----:B------:R-:W-:Y:S01]  /*166e0*/  ULDC.64 UR40, c[0x0][0x198] ;  /* 0x0000660000287ab9 */ /* 0x000fe20000000a00 */
[----:B------:R-:W-:Y:S01]  /*166f0*/  IMAD.MOV.U32 R19, RZ, RZ, RZ ;  /* 0x000000ffff137224 */ /* 0x000fe200078e00ff */
[----:B------:R-:W-:Y:S01]  /*16700*/  LOP3.LUT R36, R3, 0x200, R36, 0xf8, !PT ;  /* 0x0000020003247812 */ /* 0x000fe200078ef824 */
[----:B------:R-:W-:Y:S01]  /*16710*/  IMAD.MOV.U32 R22, RZ, RZ, RZ ;  /* 0x000000ffff167224 */ /* 0x000fe200078e00ff */
[----:B------:R-:W-:Y:S01]  /*16720*/  SHF.R.U32.HI R3, RZ, 0x3, R4 ;  /* 0x00000003ff037819 */ /* 0x000fe20000011604 */
[----:B------:R-:W-:Y:S01]  /*16730*/  IMAD.MOV.U32 R28, RZ, RZ, 0x1 ;  /* 0x00000001ff1c7424 */ /* 0x000fe200078e00ff */
[C---:B------:R-:W-:Y:S01]  /*16740*/  LOP3.LUT R4, R2.reuse, 0x80, RZ, 0xfc, !PT ;  /* 0x0000008002047812 */ /* 0x040fe200078efcff */
[----:B------:R-:W-:Y:S01]  /*16750*/  ULOP3.LUT UR38, UR36, 0x2, URZ, 0xfc, !UPT ;  /* 0x0000000224267892 */ /* 0x000fe2000f8efc3f */
[----:B------:R-:W-:Y:S01]  /*16760*/  LOP3.LUT R3, R3, 0x70, R0, 0xf8, !PT ;  /* 0x0000007003037812 */ /* 0x000fe200078ef800 */
[----:B------:R-:W-:Y:S01]  /*16770*/  ULDC UR37, c[0x0][0xc] ;  /* 0x0000030000257ab9 */ /* 0x000fe20000000800 */
[C---:B------:R-:W-:Y:S01]  /*16780*/  LOP3.LUT R0, R2.reuse, 0x40, RZ, 0xfc, !PT ;  /* 0x0000004002007812 */ /* 0x040fe200078efcff */
[----:B0-----:R-:W-:Y:S01]  /*16790*/  ULEA UR4, UR5, UR4, 0x18 ;  /* 0x0000000405047291 */ /* 0x001fe2000f8ec03f */
[----:B------:R-:W-:-:S02]  /*167a0*/  LOP3.LUT R3, R2, 0xc0, RZ, 0xfc, !PT ;  /* 0x000000c002037812 */ /* 0x000fc400078efcff */
[C---:B------:R-:W-:Y:S02]  /*167b0*/  LOP3.LUT R0, R2.reuse, 0x100, RZ, 0xfc, !PT ;  /* 0x0000010002007812 */ /* 0x040fe400078efcff */
[C---:B------:R-:W-:Y:S01]  /*167c0*/  LOP3.LUT R4, R2.reuse, 0x140, RZ, 0xfc, !PT ;  /* 0x0000014002047812 */ /* 0x040fe200078efcff */
[----:B------:R-:W-:Y:S01]  /*167d0*/  IMAD.U32 R18, RZ, RZ, UR4 ;  /* 0x00000004ff127e24 */ /* 0x000fe2000f8e00ff */
[C---:B------:R-:W-:Y:S02]  /*167e0*/  LOP3.LUT R3, R2.reuse, 0x180, RZ, 0xfc, !PT ;  /* 0x0000018002037812 */ /* 0x040fe400078efcff */
[----:B------:R-:W-:Y:S01]  /*167f0*/  LOP3.LUT R0, R2, 0x1c0, RZ, 0xfc, !PT ;  /* 0x000001c002007812 */ /* 0x000fe200078efcff */
[----:B-1----:R-:W-:-:S07]  /*16800*/  IMAD R23, R36, 0x2, R18 ;  /* 0x0000000224177824 */ /* 0x002fce00078e0212 */
.L_x_4707:
[----:B0-----:R-:W0:Y:S02]  /*16810*/  LDC.64 R2, c[0x0][0xd88] ;  /* 0x00036200ff027b82 */ /* 0x001e240000000a00 */
[----:B0-----:R-:W-:-:S05]  /*16820*/  IMAD.WIDE R2, R27, 0x4, R2 ;  /* 0x000000041b027825 */ /* 0x001fca00078e0202 */
[----:B--2---:R-:W2:Y:S01]  /*16830*/  LDG.E R37, desc[UR42][R2.64] ;  /* 0x0000002a02257981 */ /* 0x004ea2000c1e1900 */
[----:B------:R-:W-:Y:S05]  /*16840*/  YIELD ;  /* 0x0000000000007946 */ /* 0x000fea0003800000 */
[----:B------:R-:W-:Y:S01]  /*16850*/  ULDC.64 UR4, c[0x0][0xb20] ;  /* 0x0002c80000047ab9 */ /* 0x000fe20000000a00 */
[----:B------:R-:W-:Y:S01]  /*16860*/  IMAD.MOV.U32 R34, RZ, RZ, RZ ;  /* 0x000000ffff227224 */ /* 0x000fe200078e00ff */
[----:B------:R-:W-:Y:S01]  /*16870*/  ISETP.NE.U32.AND P0, PT, RZ, UR4, PT ;  /* 0x00000004ff007c0c */ /* 0x000fe2000bf05070 */
[----:B-1----:R-:W-:Y:S01]  /*16880*/  IMAD.MOV.U32 R6, RZ, RZ, RZ ;  /* 0x000000ffff067224 */ /* 0x002fe200078e00ff */
[----:B------:R-:W-:Y:S01]  /*16890*/  ULDC.64 UR8, c[0x0][0xb10] ;  /* 0x0002c40000087ab9 */ /* 0x000fe20000000a00 */
[----:B------:R-:W-:Y:S01]  /*168a0*/  ULDC.64 UR6, c[0x0][0xb08] ;  /* 0x0002c20000067ab9 */ /* 0x000fe20000000a00 */
[----:B------:R-:W-:-:S02]  /*168b0*/  ISETP.NE.AND.EX P0, PT, RZ, UR5, PT, P0 ;  /* 0x00000005ff007c0c */ /* 0x000fc4000bf05300 */
        /* <DEDUP_REMOVED lines=24> */
[----:B--2---:R0:W-:Y:S02]  /*16a40*/  STL [R1], R6 ;  /* 0x0000000601007387 */ /* 0x0041e40000100800 */
        /* <DEDUP_REMOVED lines=13> */
[----:B---3--:R-:W-:Y:S06]  /*16b20*/  @P1 BRA `(.L_x_4593) ;  /* 0x0000000000141947 */ /* 0x008fec0003800000 */
[----:B------:R-:W-:Y:S05]  /*16b30*/  @!P0 BRA `(.L_x_4593) ;  /* 0x0000000000108947 */ /* 0x000fea0003800000 */
[----:B------:R-:W2:Y:S04]  /*16b40*/  LDG.E R7, desc[UR42][R2.64] ;  /* 0x0000002a02077981 */ /* 0x000ea8000c1e1900 */
[----:B------:R-:W2:Y:S02]  /*16b50*/  LDG.E R2, desc[UR42][R2.64+0x4] ;  /* 0x0000042a02027981 */ /* 0x000ea4000c1e1900 */
[----:B--2---:R-:W-:-:S05]  /*16b60*/  IMAD.IADD R2, R2, 0x1, -R7 ;  /* 0x0000000102027824 */ /* 0x004fca00078e0a07 */
[----:B------:R0:W-:Y:S02]  /*16b70*/  STL [R1+0x14], R2 ;  /* 0x0000140201007387 */ /* 0x0001e40000100800 */
.L_x_4593:
[----:B------:R-:W-:Y:S01]  /*16b80*/  ULDC.64 UR4, c[0x0][0xb18] ;  /* 0x0002c60000047ab9 */ /* 0x000fe20000000a00 */
[C---:B------:R-:W-:Y:S01]  /*16b90*/  LOP3.LUT R7, R26.reuse, 0xff000000, RZ, 0xc0, !PT ;  /* 0xff0000001a077812 */ /* 0x040fe200078ec0ff */
[----:B------:R-:W-:Y:S01]  /*16ba0*/  IMAD.MOV.U32 R30, RZ, RZ, R37 ;  /* 0x000000ffff1e7224 */ /* 0x000fe200078e0025 */
[----:B------:R-:W-:Y:S02]  /*16bb0*/  ISETP.NE.U32.AND P0, PT, RZ, UR4, PT ;  /* 0x00000004ff007c0c */ /* 0x000fe4000bf05070 */
[----:B------:R-:W-:Y:S02]  /*16bc0*/  SHF.R.U32.HI R7, RZ, 0x8, R7 ;  /* 0x00000008ff077819 */ /* 0x000fe40000011607 */
[----:B------:R-:W-:Y:S02]  /*16bd0*/  ISETP.NE.AND.EX P0, PT, RZ, UR5, PT, P0 ;  /* 0x00000005ff007c0c */ /* 0x000fe4000bf05300 */
[C---:B0-----:R-:W-:Y:S02]  /*16be0*/  LOP3.LUT R2, R26.reuse, 0xff0000, RZ, 0xc0, !PT ;  /* 0x00ff00001a027812 */ /* 0x041fe400078ec0ff */
[----:B------:R-:W-:-:S02]  /*16bf0*/  LOP3.LUT R17, R26, 0xffff, RZ, 0xc0, !PT ;  /* 0x0000ffff1a117812 */ /* 0x000fc400078ec0ff */
[----:B------:R-:W-:-:S07]  /*16c00*/  LEA.HI R7, R2, R7, RZ, 0x10 ;  /* 0x0000000702077211 */ /* 0x000fce00078f80ff */
[----:B------:R-:W-:Y:S05]  /*16c10*/  @!P0 BRA `(.L_x_4594) ;  /* 0x0000000000108947 */ /* 0x000fea0003800000 */
[----:B------:R-:W-:-:S04]  /*16c20*/  IADD3 R2, P0, R31, UR4, RZ ;  /* 0x000000041f027c10 */ /* 0x000fc8000ff1e0ff */
[----:B------:R-:W-:-:S05]  /*16c30*/  IADD3.X R3, R32, UR5, RZ, P0, !PT ;  /* 0x0000000520037c10 */ /* 0x000fca00087fe4ff */
[----:B------:R0:W5:Y:S01]  /*16c40*/  LDG.E R8, desc[UR42][R2.64] ;  /* 0x0000002a02087981 */ /* 0x000162000c1e1900 */
[----:B------:R-:W-:Y:S05]  /*16c50*/  BRA `(.L_x_4595) ;  /* 0x0000000000247947 */ /* 0x000fea0003800000 */
.L_x_4594:
        /* <DEDUP_REMOVED lines=9> */
.L_x_4595:
[----:B0-----:R-:W2:Y:S04]  /*16cf0*/  @P2 LDG.E R2, desc[UR42][R4.64] ;  /* 0x0000002a04022981 */ /* 0x001ea8000c1e1900 */
[----:B------:R0:W2:Y:S01]  /*16d00*/  @P2 LDG.E R4, desc[UR42][R4.64+0x4] ;  /* 0x0000042a04042981 */ /* 0x0000a2000c1e1900 */
[----:B-----5:R-:W-:Y:S01]  /*16d10*/  IMAD.IADD R8, R8, 0x1, -R34 ;  /* 0x0000000108087824 */ /* 0x020fe200078e0a22 */
[----:B------:R-:W-:Y:S01]  /*16d20*/  BSSY B0, `(.L_x_4596) ;  /* 0x0000029000007945 */ /* 0x000fe20003800000 */
[----:B------:R-:W-:Y:S01]  /*16d30*/  LOP3.LUT R33, R7, 0xff, RZ, 0xc0, !PT ;  /* 0x000000ff07217812 */ /* 0x000fe200078ec0ff */
[----:B------:R-:W-:Y:S01]  /*16d40*/  IMAD.MOV.U32 R3, RZ, RZ, RZ ;  /* 0x000000ffff037224 */ /* 0x000fe200078e00ff */
[----:B0-----:R-:W-:Y:S01]  /*16d50*/  SHF.R.U32.HI R5, RZ, 0x10, R7 ;  /* 0x00000010ff057819 */ /* 0x001fe20000011607 */
[----:B--2---:R-:W-:-:S04]  /*16d60*/  @P2 IMAD.IADD R6, R4, 0x1, -R2 ;  /* 0x0000000104062824 */ /* 0x004fc800078e0a02 */
[----:B------:R-:W-:-:S04]  /*16d70*/  IMAD.IADD R26, R8, 0x1, R6 ;  /* 0x00000001081a7824 */ /* 0x000fc800078e0206 */
[C---:B------:R-:W-:Y:S01]  /*16d80*/  VIADD R4, R26.reuse, 0x3f ;  /* 0x0000003f1a047836 */ /* 0x040fe20000000000 */
[----:B------:R-:W-:-:S04]  /*16d90*/  ISETP.GE.AND P1, PT, R26, 0x1, PT ;  /* 0x000000011a00780c */ /* 0x000fc80003f26270 */
[----:B------:R-:W-:-:S04]  /*16da0*/  SHF.R.S32.HI R2, RZ, 0x1f, R4 ;  /* 0x0000001fff027819 */ /* 0x000fc80000011404 */
[----:B------:R-:W-:-:S04]  /*16db0*/  LEA.HI R4, R2, R4, RZ, 0x6 ;  /* 0x0000000402047211 */ /* 0x000fc800078f30ff */
        /* <DEDUP_REMOVED lines=31> */
.L_x_4597:
[----:B------:R-:W-:Y:S05]  /*16fb0*/  BSYNC B0 ;  /* 0x0000000000007941 */ /* 0x000fea0003800000 */
.L_x_4596:
        /* <DEDUP_REMOVED lines=24> */
.L_x_4752:
[----:B-1----:R-:W-:Y:S02]  /*17140*/  ISETP.NE.AND P0, PT, R14, RZ, PT ;  /* 0x000000ff0e00720c */ /* 0x002fe40003f05270 */
[----:B------:R-:W-:-:S11]  /*17150*/  PLOP3.LUT P6, PT, PT, PT, PT, 0x8, 0x0 ;  /* 0x000000000000781c */ /* 0x000fd60003fce170 */
[----:B------:R-:W-:Y:S05]  /*17160*/  @P0 BRA `(.L_x_4601) ;  /* 0x00000000000c0947 */ /* 0x000fea0003800000 */
[----:B------:R-:W-:-:S03]  /*17170*/  UMOV UR4, 0xffffffff ;  /* 0xffffffff00047882 */ /* 0x000fc60000000000 */
[----:B------:R-:W-:Y:S05]  /*17180*/  BRA.DIV UR4, `(.L_x_4602) ;  /* 0x0000007e04147947 */ /* 0x000fea000b800000 */
[----:B------:R-:W-:-:S13]  /*17190*/  ELECT P6, URZ, PT ;  /* 0x00000000003f782f */ /* 0x000fda00038c0000 */
.L_x_4601:
        /* <DEDUP_REMOVED lines=9> */
.L_x_4755:
[----:B------:R-:W-:Y:S05]  /*17230*/  BSYNC B1 ;  /* 0x0000000000017941 */ /* 0x000fea0003800000 */
.L_x_4603:
        /* <DEDUP_REMOVED lines=10> */
.L_x_4756:
[----:B------:R-:W-:Y:S05]  /*172e0*/  BSYNC B2 ;  /* 0x0000000000027941 */ /* 0x000fea0003800000 */
.L_x_4607:
        /* <DEDUP_REMOVED lines=9> */
.L_x_4610:
[----:B------:R-:W-:Y:S05]  /*17380*/  BSYNC B2 ;  /* 0x0000000000027941 */ /* 0x000fea0003800000 */
.L_x_4609:
        /* <DEDUP_REMOVED lines=12> */
.L_x_4611:
        /* <DEDUP_REMOVED lines=13> */
.L_x_4757:
[----:B------:R-:W-:Y:S05]  /*17520*/  BSYNC B2 ;  /* 0x0000000000027941 */ /* 0x000fea0003800000 */
.L_x_4612:
        /* <DEDUP_REMOVED lines=11> */
.L_x_4615:
[----:B------:R-:W-:Y:S05]  /*175e0*/  BSYNC B2 ;  /* 0x0000000000027941 */ /* 0x000fea0003800000 */
.L_x_4614:
        /* <DEDUP_REMOVED lines=9> */
.L_x_4616:
        /* <DEDUP_REMOVED lines=15> */
.L_x_4617:
        /* <DEDUP_REMOVED lines=15> */
.L_x_4618:
        /* <DEDUP_REMOVED lines=15> */
.L_x_4619:
        /* <DEDUP_REMOVED lines=15> */
.L_x_4620:
        /* <DEDUP_REMOVED lines=15> */
.L_x_4621:
        /* <DEDUP_REMOVED lines=15> */
.L_x_4622:
        /* <DEDUP_REMOVED lines=15> */
.L_x_4623:
        /* <DEDUP_REMOVED lines=10> */
.L_x_4606:
[----:B------:R-:W-:Y:S05]  /*17db0*/  BSYNC B1 ;  /* 0x0000000000017941 */ /* 0x000fea0003800000 */
.L_x_4605:
        /* <DEDUP_REMOVED lines=9> */
.L_x_4643:
        /* <DEDUP_REMOVED lines=11> */
.L_x_4758:
[----:B------:R-:W-:Y:S05]  /*17f00*/  BSYNC B2 ;  /* 0x0000000000027941 */ /* 0x000fea0003800000 */
.L_x_4626:
        /* <DEDUP_REMOVED lines=9> */
.L_x_4629:
[----:B------:R-:W-:Y:S05]  /*17fa0*/  BSYNC B2 ;  /* 0x0000000000027941 */ /* 0x000fea0003800000 */
.L_x_4628:
        /* <DEDUP_REMOVED lines=11> */
.L_x_4630:
        /* <DEDUP_REMOVED lines=13> */
.L_x_4759:
[----:B------:R-:W-:Y:S05]  /*18130*/  BSYNC B2 ;  /* 0x0000000000027941 */ /* 0x000fea0003800000 */
.L_x_4631:
        /* <DEDUP_REMOVED lines=11> */
.L_x_4634:
[----:B------:R-:W-:Y:S05]  /*181f0*/  BSYNC B2 ;  /* 0x0000000000027941 */ /* 0x000fea0003800000 */
.L_x_4633:
        /* <DEDUP_REMOVED lines=9> */
.L_x_4635:
        /* <DEDUP_REMOVED lines=15> */
.L_x_4636:
        /* <DEDUP_REMOVED lines=15> */
.L_x_4637:
        /* <DEDUP_REMOVED lines=15> */
.L_x_4638:
        /* <DEDUP_REMOVED lines=15> */
.L_x_4639:
        /* <DEDUP_REMOVED lines=15> */
.L_x_4640:
        /* <DEDUP_REMOVED lines=15> */
.L_x_4641:
        /* <DEDUP_REMOVED lines=15> */
.L_x_4642:
        /* <DEDUP_REMOVED lines=10> */
.L_x_4625:
[----:B------:R-:W-:Y:S05]  /*189c0*/  BSYNC B1 ;  /* 0x0000000000017941 */ /* 0x000fea0003800000 */
.L_x_4624:
        /* <DEDUP_REMOVED lines=8> */
.L_x_4599:
[----:B------:R-:W-:Y:S05]  /*18a50*/  BSYNC B0 ;  /* 0x0000000000007941 */ /* 0x000fea0003800000 */
.L_x_4598:
        /* <DEDUP_REMOVED lines=9> */
[----:B------:R-:W1:Y:S03]  /*18af0*/  I2F.RP R2, R0 ;  /* 0x0000000000027306 */ /* 0x000e660000209400 */
[----:B------:R-:W-:-:S05]  /*18b00*/  IMAD.MOV R7, RZ, RZ, -R7 ;  /* 0x000000ffff077224 */ /* 0x000fca00078e0a07 */
        /* <DEDUP_REMOVED lines=22> */
.L_x_4645:
[----:B------:R-:W-:Y:S05]  /*18c70*/  BSYNC B0 ;  /* 0x0000000000007941 */ /* 0x000fea0003800000 */
.L_x_4644:
        /* <DEDUP_REMOVED lines=23> */
.L_x_4647:
        /* <DEDUP_REMOVED lines=20> */
.L_x_4650:
[----:B------:R-:W-:Y:S05]  /*18f30*/  BSYNC B6 ;  /* 0x0000000000067941 */ /* 0x000fea0003800000 */
.L_x_4649:
        /* <DEDUP_REMOVED lines=20> */
.L_x_4653:
        /* <DEDUP_REMOVED lines=15> */
.L_x_4652:
[----:B------:R-:W-:Y:S05]  /*19170*/  BSYNC B6 ;  /* 0x0000000000067941 */ /* 0x000fea0003800000 */
.L_x_4651:
[----:B------:R-:W2:Y:S01]  /*19180*/  LDL R21, [R1+0x30] ;  /* 0x0000300001157983 */ /* 0x000ea20000100800 */
[----:B------:R-:W-:Y:S01]  /*19190*/  ULDC.64 UR4, c[0x0][0xaf0] ;  /* 0x0002bc0000047ab9 */ /* 0x000fe20000000a00 */
[----:B------:R-:W1:Y:S01]  /*191a0*/  LDC R9, c[0x0][0x430] ;  /* 0x00010c00ff097b82 */ /* 0x000e620000000800 */
[----:B------:R-:W-:Y:S01]  /*191b0*/  ISETP.NE.U32.AND P0, PT, RZ, UR4, PT ;  /* 0x00000004ff007c0c */ /* 0x000fe2000bf05070 */
[----:B------:R-:W3:Y:S03]  /*191c0*/  S2R R20, SR_TID.X ;  /* 0x0000000000147919 */ /* 0x000ee60000002100 */
[----:B------:R-:W-:-:S13]  /*191d0*/  ISETP.NE.AND.EX P0, PT, RZ, UR5, PT, P0 ;  /* 0x00000005ff007c0c */ /* 0x000fda000bf05300 */
[----:B------:R-:W-:Y:S01]  /*191e0*/  @P0 IADD3 R2, P1, R31, UR4, RZ ;  /* 0x000000041f020c10 */ /* 0x000fe2000ff3e0ff */
[----:B------:R-:W-:-:S03]  /*191f0*/  ULDC UR4, c[0x0][0x320] ;  /* 0x0000c80000047ab9 */ /* 0x000fc60000000800 */
[----:B0-----:R-:W-:-:S05]  /*19200*/  @P0 IADD3.X R3, R32, UR5, RZ, P1, !PT ;  /* 0x0000000520030c10 */ /* 0x001fca0008ffe4ff */
[----:B------:R0:W4:Y:S01]  /*19210*/  @P0 LDG.E R30, desc[UR42][R2.64] ;  /* 0x0000002a021e0981 */ /* 0x000122000c1e1900 */
[----:B---3--:R-:W-:-:S04]  /*19220*/  LOP3.LUT R20, R20, 0x7f, RZ, 0xc0, !PT ;  /* 0x0000007f14147812 */ /* 0x008fc800078ec0ff */
[----:B------:R-:W-:Y:S02]  /*19230*/  SHF.R.U32.HI R35, RZ, 0x3, R20 ;  /* 0x00000003ff237819 */ /* 0x000fe40000011614 */
[----:B------:R-:W3:Y:S02]  /*19240*/  S2R R20, SR_TID.X ;  /* 0x0000000000147919 */ /* 0x000ee40000002100 */
[----:B---3--:R-:W-:-:S05]  /*19250*/  IMAD.SHL.U32 R20, R20, 0x10, RZ ;  /* 0x0000001014147824 */ /* 0x008fca00078e00ff */
[----:B------:R-:W-:Y:S02]  /*19260*/  LOP3.LUT R20, R35, 0x70, R20, 0xf8, !PT ;  /* 0x0000007023147812 */ /* 0x000fe400078ef814 */
[----:B------:R-:W3:Y:S01]  /*19270*/  S2R R35, SR_TID.X ;  /* 0x0000000000237919 */ /* 0x000ee20000002100 */
[----:B-1----:R-:W-:Y:S01]  /*19280*/  ISETP.NE.AND P1, PT, R9, 0x1, PT ;  /* 0x000000010900780c */ /* 0x002fe20003f25270 */
[----:B------:R-:W1:-:S12]  /*19290*/  S2R R4, SR_TID.X ;  /* 0x0000000000047919 */ /* 0x000e580000002100 */
[----:B0-----:R-:W0:Y:S08]  /*192a0*/  @P1 LDC R3, c[0x0][0x434] ;  /* 0x00010d00ff031b82 */ /* 0x001e300000000800 */
[----:B------:R-:W5:Y:S01]  /*192b0*/  @P1 LDC R2, c[0x0][0x438] ;  /* 0x00010e00ff021b82 */ /* 0x000f620000000800 */
[----:B---3--:R-:W-:-:S05]  /*192c0*/  IMAD.SHL.U32 R35, R35, 0x8, RZ ;  /* 0x0000000823237824 */ /* 0x008fca00078e00ff */
[----:B------:R-:W-:-:S04]  /*192d0*/  LOP3.LUT R35, R35, 0x38, RZ, 0xc0, !PT ;  /* 0x0000003823237812 */ /* 0x000fc800078ec0ff */
[----:B------:R-:W-:-:S04]  /*192e0*/  LOP3.LUT R35, R35, 0x40, RZ, 0xfc, !PT ;  /* 0x0000004023237812 */ /* 0x000fc800078efcff */
[----:B------:R-:W-:Y:S02]  /*192f0*/  ISETP.GE.AND P2, PT, R35, UR4, PT ;  /* 0x0000000423007c0c */ /* 0x000fe4000bf46270 */
[----:B------:R-:W3:Y:S01]  /*19300*/  S2R R35, SR_TID.X ;  /* 0x0000000000237919 */ /* 0x000ee20000002100 */
[----:B-1----:R-:W-:Y:S01]  /*19310*/  IMAD.SHL.U32 R4, R4, 0x8, RZ ;  /* 0x0000000804047824 */ /* 0x002fe200078e00ff */
[----:B------:R-:W-:-:S04]  /*19320*/  LOP3.LUT R16, R16, 0xffffffbf, RZ, 0xc0, !PT ;  /* 0xffffffbf10107812 */ /* 0x000fc800078ec0ff */
[----:B------:R-:W-:Y:S02]  /*19330*/  LOP3.LUT R4, R4, 0x38, RZ, 0xc0, !PT ;  /* 0x0000003804047812 */ /* 0x000fe400078ec0ff */
[----:B------:R-:W-:Y:S02]  /*19340*/  SEL R8, RZ, 0xffffffff, P2 ;  /* 0xffffffffff087807 */ /* 0x000fe40001000000 */
[----:B------:R-:W-:Y:S02]  /*19350*/  LOP3.LUT R4, R4, 0x80, RZ, 0xfc, !PT ;  /* 0x0000008004047812 */ /* 0x000fe400078efcff */
[----:B------:R-:W-:Y:S01]  /*19360*/  @P2 LOP3.LUT R16, R16, 0x40, RZ, 0xfc, !PT ;  /* 0x0000004010102812 */ /* 0x000fe200078efcff */
[----:B------:R-:W-:Y:S01]  /*19370*/  IMAD.SHL.U32 R8, R8, 0x2, RZ ;  /* 0x0000000208087824 */ /* 0x000fe200078e00ff */
[----:B------:R-:W-:Y:S01]  /*19380*/  ISETP.GE.AND P2, PT, R4, UR4, PT ;  /* 0x0000000404007c0c */ /* 0x000fe2000bf46270 */
[----:B---3--:R-:W-:-:S05]  /*19390*/  IMAD.SHL.U32 R35, R35, 0x8, RZ ;  /* 0x0000000823237824 */ /* 0x008fca00078e00ff */
[----:B------:R-:W-:-:S04]  /*193a0*/  LOP3.LUT R35, R35, 0x38, RZ, 0xc0, !PT ;  /* 0x0000003823237812 */ /* 0x000fc800078ec0ff */
[----:B------:R-:W-:Y:S02]  /*193b0*/  LOP3.LUT R35, R35, 0xc0, RZ, 0xfc, !PT ;  /* 0x000000c023237812 */ /* 0x000fe400078efcff */
[----:B------:R-:W-:Y:S02]  /*193c0*/  LOP3.LUT R16, R16, 0xffffff7f, RZ, 0xc0, !PT ;  /* 0xffffff7f10107812 */ /* 0x000fe400078ec0ff */
[----:B--2---:R-:W-:Y:S02]  /*193d0*/  LEA R31, R21, 0xffffffc0, 0x6 ;  /* 0xffffffc0151f7811 */ /* 0x004fe400078e30ff */
[----:B------:R-:W1:Y:S03]  /*193e0*/  S2R R21, SR_TID.X ;  /* 0x0000000000157919 */ /* 0x000e660000002100 */
[----:B------:R-:W-:-:S05]  /*193f0*/  IMAD.IADD R0, R20, 0x1, R31 ;  /* 0x0000000114007824 */ /* 0x000fca00078e021f */
[C---:B------:R-:W-:Y:S01]  /*19400*/  ISETP.GE.AND P0, PT, R0.reuse, R26, PT ;  /* 0x0000001a0000720c */ /* 0x040fe20003f06270 */
[----:B------:R-:W-:-:S03]  /*19410*/  IMAD.IADD R0, R0, 0x1, R34 ;  /* 0x0000000100007824 */ /* 0x000fc600078e0222 */
[----:B------:R-:W-:Y:S01]  /*19420*/  ISETP.GT.U32.OR P0, PT, R20, 0x3f, P0 ;  /* 0x0000003f1400780c */ /* 0x000fe20000704470 */
[----:B0-----:R-:W-:-:S04]  /*19430*/  @P1 IMAD.HI.U32 R3, R0, R3, RZ ;  /* 0x0000000300031227 */ /* 0x001fc800078e00ff */
[----:B------:R-:W-:Y:S01]  /*19440*/  IMAD.MOV.U32 R6, RZ, RZ, R0 ;  /* 0x000000ffff067224 */ /* 0x000fe200078e0000 */
[----:B-----5:R-:W-:-:S07]  /*19450*/  @P1 SHF.R.U32.HI R6, RZ, R2, R3 ;  /* 0x00000002ff061219 */ /* 0x020fce0000011603 */
[----:B------:R-:W0:Y:S01]  /*19460*/  @!P0 LDC.64 R2, c[0x0][0x428] ;  /* 0x00010a00ff028b82 */ /* 0x000e220000000a00 */
[----:B-1----:R-:W-:-:S05]  /*19470*/  IMAD.SHL.U32 R21, R21, 0x8, RZ ;  /* 0x0000000815157824 */ /* 0x002fca00078e00ff */
[----:B------:R-:W-:-:S04]  /*19480*/  LOP3.LUT R21, R21, 0x38, RZ, 0xc0, !PT ;  /* 0x0000003815157812 */ /* 0x000fc800078ec0ff */
[----:B------:R-:W-:Y:S02]  /*19490*/  ISETP.GE.AND P3, PT, R21, UR4, PT ;  /* 0x0000000415007c0c */ /* 0x000fe4000bf66270 */
[----:B------:R-:W-:Y:S02]  /*194a0*/  ISETP.GE.AND P1, PT, R35, UR4, PT ;  /* 0x0000000423007c0c */ /* 0x000fe4000bf26270 */
[----:B------:R-:W-:Y:S02]  /*194b0*/  SEL R4, RZ, 0x1, P3 ;  /* 0x00000001ff047807 */ /* 0x000fe40001800000 */
[----:B------:R-:W-:Y:S02]  /*194c0*/  SEL R5, RZ, 0x8, P1 ;  /* 0x00000008ff057807 */ /* 0x000fe40000800000 */
[----:B------:R-:W-:Y:S02]  /*194d0*/  LOP3.LUT R8, R8, 0x2, R4, 0xe2, !PT ;  /* 0x0000000208087812 */ /* 0x000fe400078ee204 */
[----:B------:R-:W-:-:S02]  /*194e0*/  SEL R4, RZ, 0x4, P2 ;  /* 0x00000004ff047807 */ /* 0x000fc40001000000 */
[----:B----4-:R-:W-:Y:S02]  /*194f0*/  SHF.R.S32.HI R35, RZ, 0x1f, R30 ;  /* 0x0000001fff237819 */ /* 0x010fe4000001141e */
[----:B------:R-:W-:Y:S01]  /*19500*/  LOP3.LUT R8, R5, R8, R4, 0xfe, !PT ;  /* 0x0000000805087212 */ /* 0x000fe200078efe04 */
[--C-:B------:R-:W-:Y:S01]  /*19510*/  @!P0 IMAD.MOV.U32 R4, RZ, RZ, R6.reuse ;  /* 0x000000ffff048224 */ /* 0x100fe200078e0006 */
[----:B------:R-:W-:Y:S01]  /*19520*/  @!P0 SHF.R.S32.HI R5, RZ, 0x1f, R6 ;  /* 0x0000001fff058819 */ /* 0x000fe20000011406 */
[----:B0-----:R-:W-:-:S04]  /*19530*/  @!P0 IMAD R7, R35, R2, RZ ;  /* 0x0000000223078224 */ /* 0x001fc800078e02ff */
[C---:B------:R-:W-:Y:S02]  /*19540*/  @!P0 IMAD R7, R30.reuse, R3, R7 ;  /* 0x000000031e078224 */ /* 0x040fe400078e0207 */
[----:B------:R-:W-:Y:S02]  /*19550*/  @!P0 IMAD.WIDE.U32 R4, R30, R2, R4 ;  /* 0x000000021e048225 */ /* 0x000fe400078e0004 */
[----:B------:R-:W0:Y:S01]  /*19560*/  @!P0 LDC.64 R2, c[0x0][0x418] ;  /* 0x00010600ff028b82 */ /* 0x000e220000000a00 */
[----:B------:R-:W-:-:S04]  /*19570*/  @P3 LOP3.LUT R16, R16, 0x80, RZ, 0xfc, !PT ;  /* 0x0000008010103812 */ /* 0x000fc800078efcff */
[----:B------:R-:W-:-:S04]  /*19580*/  LOP3.LUT R16, R16, 0xffffffdf, RZ, 0xc0, !PT ;  /* 0xffffffdf10107812 */ /* 0x000fc800078ec0ff */
[----:B------:R-:W-:-:S04]  /*19590*/  @P2 LOP3.LUT R16, R16, 0x20, RZ, 0xfc, !PT ;  /* 0x0000002010102812 */ /* 0x000fc800078efcff */
[----:B------:R-:W-:Y:S01]  /*195a0*/  LOP3.LUT R16, R16, 0xffffffef, RZ, 0xc0, !PT ;  /* 0xffffffef10107812 */ /* 0x000fe200078ec0ff */
[----:B------:R-:W-:-:S03]  /*195b0*/  @!P0 IMAD.IADD R7, R5, 0x1, R7 ;  /* 0x0000000105078824 */ /* 0x000fc600078e0207 */
[----:B------:R-:W-:Y:S02]  /*195c0*/  @P1 LOP3.LUT R16, R16, 0x10, RZ, 0xfc, !PT ;  /* 0x0000001010101812 */ /* 0x000fe400078efcff */
[----:B0-----:R-:W-:-:S04]  /*195d0*/  @!P0 LEA R2, P1, R4, R2, 0x2 ;  /* 0x0000000204028211 */ /* 0x001fc800078210ff */
[----:B------:R-:W-:Y:S01]  /*195e0*/  @!P0 LEA.HI.X R3, R4, R3, R7, 0x2, P1 ;  /* 0x0000000304038211 */ /* 0x000fe200008f1407 */
[----:B------:R-:W-:-:S06]  /*195f0*/  IMAD.MOV.U32 R4, RZ, RZ, RZ ;  /* 0x000000ffff047224 */ /* 0x000fcc00078e00ff */
[----:B------:R0:W2:Y:S01]  /*19600*/  @!P0 LDG.E R4, desc[UR42][R2.64] ;  /* 0x0000002a02048981 */ /* 0x0000a2000c1e1900 */
[----:B------:R-:W1:Y:S01]  /*19610*/  S2R R11, SR_TID.X ;  /* 0x00000000000b7919 */ /* 0x000e620000002100 */
[----:B------:R-:W3:Y:S01]  /*19620*/  S2R R10, SR_TID.X ;  /* 0x00000000000a7919 */ /* 0x000ee20000002100 */
[----:B-1----:R-:W-:Y:S02]  /*19630*/  IMAD.SHL.U32 R11, R11, 0x8, RZ ;  /* 0x000000080b0b7824 */ /* 0x002fe400078e00ff */
[----:B---3--:R-:W-:-:S03]  /*19640*/  IMAD.SHL.U32 R10, R10, 0x8, RZ ;  /* 0x000000080a0a7824 */ /* 0x008fc600078e00ff */
[----:B------:R-:W-:-:S04]  /*19650*/  LOP3.LUT R11, R11, 0x38, RZ, 0xc0, !PT ;  /* 0x000000380b0b7812 */ /* 0x000fc800078ec0ff */
[----:B------:R-:W-:Y:S02]  /*19660*/  LOP3.LUT R11, R11, 0x180, RZ, 0xfc, !PT ;  /* 0x000001800b0b7812 */ /* 0x000fe400078efcff */
[----:B------:R-:W-:Y:S02]  /*19670*/  LOP3.LUT R10, R10, 0x38, RZ, 0xc0, !PT ;  /* 0x000000380a0a7812 */ /* 0x000fe400078ec0ff */
[----:B------:R-:W-:Y:S02]  /*19680*/  ISETP.GE.AND P0, PT, R11, UR4, PT ;  /* 0x000000040b007c0c */ /* 0x000fe4000bf06270 */
[C---:B------:R-:W-:Y:S02]  /*19690*/  LOP3.LUT R12, R10.reuse, 0x1c0, RZ, 0xfc, !PT ;  /* 0x000001c00a0c7812 */ /* 0x040fe400078efcff */
[C---:B------:R-:W-:Y:S02]  /*196a0*/  LOP3.LUT R11, R10.reuse, 0x100, RZ, 0xfc, !PT ;  /* 0x000001000a0b7812 */ /* 0x040fe400078efcff */
[----:B------:R-:W-:-:S02]  /*196b0*/  LOP3.LUT R10, R10, 0x140, RZ, 0xfc, !PT ;  /* 0x000001400a0a7812 */ /* 0x000fc400078efcff */
[----:B------:R-:W-:Y:S02]  /*196c0*/  ISETP.GE.AND P3, PT, R11, UR4, PT ;  /* 0x000000040b007c0c */ /* 0x000fe4000bf66270 */
[----:B------:R-:W-:Y:S02]  /*196d0*/  ISETP.GE.AND P2, PT, R10, UR4, PT ;  /* 0x000000040a007c0c */ /* 0x000fe4000bf46270 */
[----:B0-----:R-:W-:Y:S02]  /*196e0*/  SEL R3, RZ, 0x10, P3 ;  /* 0x00000010ff037807 */ /* 0x001fe40001800000 */
[----:B------:R-:W-:Y:S02]  /*196f0*/  SEL R2, RZ, 0x40, P0 ;  /* 0x00000040ff027807 */ /* 0x000fe40000000000 */
[----:B------:R-:W-:Y:S02]  /*19700*/  LOP3.LUT R16, R16, 0xfffffff7, RZ, 0xc0, !PT ;  /* 0xfffffff710107812 */ /* 0x000fe400078ec0ff */
[----:B------:R-:W-:Y:S01]  /*19710*/  ISETP.GE.AND P0, PT, R12, UR4, PT ;  /* 0x000000040c007c0c */ /* 0x000fe2000bf06270 */
[----:B------:R-:W-:-:S02]  /*19720*/  ULDC UR4, c[0x0][0x2f4] ;  /* 0x0000bd0000047ab9 */ /* 0x000fc40000000800 */
[----:B------:R-:W-:Y:S02]  /*19730*/  @P3 LOP3.LUT R16, R16, 0x8, RZ, 0xfc, !PT ;  /* 0x0000000810103812 */ /* 0x000fe400078efcff */
[----:B------:R-:W-:Y:S02]  /*19740*/  SEL R32, RZ, 0x80, P0 ;  /* 0x00000080ff207807 */ /* 0x000fe40000000000 */
[----:B------:R-:W-:Y:S02]  /*19750*/  ISETP.GE.AND P0, PT, R21, UR4, PT ;  /* 0x0000000415007c0c */ /* 0x000fe4000bf06270 */
[----:B------:R-:W-:Y:S01]  /*19760*/  LOP3.LUT R16, R16, 0xfffffffb, RZ, 0xc0, !PT ;  /* 0xfffffffb10107812 */ /* 0x000fe200078ec0ff */
[----:B------:R-:W-:-:S03]  /*19770*/  UMOV UR5, 0xffffffff ;  /* 0xffffffff00057882 */ /* 0x000fc60000000000 */
[----:B------:R-:W-:-:S04]  /*19780*/  @P2 LOP3.LUT R16, R16, 0x4, RZ, 0xfc, !PT ;  /* 0x0000000410102812 */ /* 0x000fc800078efcff */
[----:B------:R-:W-:-:S04]  /*19790*/  LOP3.LUT R16, R16, 0xfffffffd, RZ, 0xc0, !PT ;  /* 0xfffffffd10107812 */ /* 0x000fc800078ec0ff */
[----:B------:R-:W-:Y:S01]  /*197a0*/  @P0 LOP3.LUT R16, R16, 0x2, RZ, 0xfc, !PT ;  /* 0x0000000210100812 */ /* 0x000fe200078efcff */
[----:B--2---:R0:W-:Y:S02]  /*197b0*/  STL [R1+0x4], R4 ;  /* 0x0000040401007387 */ /* 0x0041e40000100800 */
[----:B0-----:R-:W-:-:S04]  /*197c0*/  SEL R4, RZ, 0x20, P2 ;  /* 0x00000020ff047807 */ /* 0x001fc80001000000 */
[----:B------:R-:W-:-:S04]  /*197d0*/  LOP3.LUT R3, R4, R8, R3, 0xfe, !PT ;  /* 0x0000000804037212 */ /* 0x000fc800078efe03 */
[----:B------:R-:W-:Y:S01]  /*197e0*/  LOP3.LUT R5, R3, R2, RZ, 0xfc, !PT ;  /* 0x0000000203057212 */ /* 0x000fe200078efcff */
[----:B------:R-:W-:-:S04]  /*197f0*/  IMAD.MOV R2, RZ, RZ, -R6 ;  /* 0x000000ffff027224 */ /* 0x000fc800078e0a06 */
[----:B------:R-:W-:Y:S01]  /*19800*/  IMAD R0, R9, R2, R0 ;  /* 0x0000000209007224 */ /* 0x000fe200078e0200 */
[----:B------:R0:W-:Y:S04]  /*19810*/  STL [R1+0x44], R5 ;  /* 0x0000440501007387 */ /* 0x0001e80000100800 */
[----:B------:R0:W-:Y:S01]  /*19820*/  STL [R1+0x8], R0 ;  /* 0x0000080001007387 */ /* 0x0001e20000100800 */
[----:B------:R-:W-:Y:S01]  /*19830*/  IMAD.U32 R3, RZ, RZ, UR38 ;  /* 0x00000026ff037e24 */ /* 0x000fe2000f8e00ff */
[----:B------:R-:W-:Y:S06]  /*19840*/  BRA.DIV UR5, `(.L_x_4654) ;  /* 0x0000005605e87947 */ /* 0x000fec000b800000 */
.L_x_4762:
[----:B------:R-:W-:Y:S02]  /*19850*/  ISETP.NE.AND P0, PT, R3, 0x3, PT ;  /* 0x000000030300780c */ /* 0x000fe40003f05270 */
[----:B------:R-:W-:Y:S02]  /*19860*/  ISETP.GT.U32.AND P1, PT, R20, 0x3f, PT ;  /* 0x0000003f1400780c */ /* 0x000fe40003f24070 */
[----:B------:R-:W-:Y:S02]  /*19870*/  LOP3.LUT R16, R16, 0xffff7fff, RZ, 0xc0, !PT ;  /* 0xffff7fff10107812 */ /* 0x000fe400078ec0ff */
[----:B------:R-:W-:-:S07]  /*19880*/  LOP3.LUT R32, R5, R32, RZ, 0xfc, !PT ;  /* 0x0000002005207212 */ /* 0x000fce00078efcff */
[----:B------:R-:W-:-:S04]  /*19890*/  @P0 LOP3.LUT R16, R16, 0x8000, RZ, 0xfc, !PT ;  /* 0x0000800010100812 */ /* 0x000fc800078efcff */
[----:B------:R-:W-:-:S04]  /*198a0*/  LOP3.LUT R16, R16, 0xfffffffe, RZ, 0xc0, !PT ;  /* 0xfffffffe10107812 */ /* 0x000fc800078ec0ff */
[----:B------:R-:W-:Y:S01]  /*198b0*/  @P1 LOP3.LUT R16, R16, 0x1, RZ, 0xfc, !PT ;  /* 0x0000000110101812 */ /* 0x000fe200078efcff */
[----:B------:R-:W-:Y:S06]  /*198c0*/  @!P0 BRA `(.L_x_4655) ;  /* 0x0000000000048947 */ /* 0x000fec0003800000 */
[----:B------:R-:W-:Y:S01]  /*198d0*/  BPT.TRAP 0x1 ;  /* 0x000000040000795c */ /* 0x000fe20000300000 */
.L_x_4655:
[----:B0-----:R-:W0:Y:S01]  /*198e0*/  S2R R0, SR_TID.X ;  /* 0x0000000000007919 */ /* 0x001e220000002100 */
[----:B------:R-:W-:Y:S01]  /*198f0*/  BSSY B0, `(.L_x_4656) ;  /* 0x0000008000007945 */ /* 0x000fe20003800000 */
[----:B0-----:R-:W-:-:S04]  /*19900*/  LOP3.LUT R0, R0, 0x7f, RZ, 0xc0, !PT ;  /* 0x0000007f00007812 */ /* 0x001fc800078ec0ff */
[----:B------:R-:W-:-:S04]  /*19910*/  SHF.R.U32.HI R0, RZ, 0x3, R0 ;  /* 0x00000003ff007819 */ /* 0x000fc80000011600 */
[----:B------:R-:W-:Y:S01]  /*19920*/  IADD3 R31, -R0, R26, -R31 ;  /* 0x0000001a001f7210 */ /* 0x000fe20007ffe91f */
[----:B------:R-:W-:Y:S01]  /*19930*/  IMAD R26, R22, 0x8, R18 ;  /* 0x00000008161a7824 */ /* 0x000fe200078e0212 */
[----:B------:R-:W-:-:S04]  /*19940*/  SHF.L.U32 R0, R28, 0x1f, RZ ;  /* 0x0000001f1c007819 */ /* 0x000fc800000006ff */
[----:B------:R-:W0:Y:S02]  /*19950*/  SYNCS.PHASECHK.TRANS64.TRYWAIT P0, [R26+URZ+0x38840], R0 ;  /* 0x038840001a0075a7 */ /* 0x000e24000800017f */
[----:B0-----:R-:W-:Y:S05]  /*19960*/  @!P0 BRA `(.L_x_4657) ;  /* 0x0000005400d48947 */ /* 0x001fea0003800000 */
.L_x_4763:
[----:B------:R-:W-:Y:S05]  /*19970*/  BSYNC B0 ;  /* 0x0000000000007941 */ /* 0x000fea0003800000 */
.L_x_4656:
[----:B------:R-:W0:Y:S01]  /*19980*/  LDL R2, [R1+0x8] ;  /* 0x0000080001027983 */ /* 0x000e220000100800 */
[----:B------:R-:W-:Y:S01]  /*19990*/  ULDC.64 UR4, c[0x0][0x300] ;  /* 0x0000c00000047ab9 */ /* 0x000fe20000000a00 */
[----:B------:R-:W-:Y:S02]  /*199a0*/  ULDC.64 UR6, c[0x0][0x2e8] ;  /* 0x0000ba0000067ab9 */ /* 0x000fe40000000a00 */
[----:B------:R-:W2:Y:S01]  /*199b0*/  LDL R4, [R1+0x4] ;  /* 0x0000040001047983 */ /* 0x000ea20000100800 */
[----:B------:R-:W-:Y:S01]  /*199c0*/  LOP3.LUT P2, RZ, R16, 0x2, RZ, 0xc0, !PT ;  /* 0x0000000210ff7812 */ /* 0x000fe2000784c0ff */
[----:B------:R-:W1:Y:S02]  /*199d0*/  S2R R7, SR_TID.X ;  /* 0x0000000000077919 */ /* 0x000e640000002100 */
[----:B-1----:R-:W-:-:S05]  /*199e0*/  IMAD.SHL.U32 R7, R7, 0x8, RZ ;  /* 0x0000000807077824 */ /* 0x002fca00078e00ff */
[----:B------:R-:W-:Y:S02]  /*199f0*/  LOP3.LUT R7, R7, 0x38, RZ, 0xc0, !PT ;  /* 0x0000003807077812 */ /* 0x000fe400078ec0ff */
[----:B0-----:R-:W-:Y:S02]  /*19a00*/  SHF.R.S32.HI R0, RZ, 0x1f, R2 ;  /* 0x0000001fff007819 */ /* 0x001fe40000011402 */
[----:B--2---:R-:W-:-:S03]  /*19a10*/  SHF.R.S32.HI R5, RZ, 0x1f, R4 ;  /* 0x0000001fff057819 */ /* 0x004fc60000011404 */
        /* <DEDUP_REMOVED lines=52> */
.L_x_4773:
        /* <DEDUP_REMOVED lines=10> */
.L_x_4659:
        /* <DEDUP_REMOVED lines=11> */
.L_x_4660:
[----:B------:R1:W5:Y:S01]  /*19eb0*/  LDL.LU R0, [R1+0x18] ;  /* 0x0000180001007983 */ /* 0x0003620000300800 */
[----:B------:R1:W-:Y:S03]  /*19ec0*/  SYNCS.ARRIVE.TRANS64.A1T0 RZ, [R26+URZ+0x38830], RZ ;  /* 0x038830ff1aff79a7 */ /* 0x0003e6000810003f */
[----:B0-----:R1:W5:Y:S02]  /*19ed0*/  LDL R2, [R1] ;  /* 0x0000000001027983 */ /* 0x0013640000100800 */
[----:B------:R-:W-:Y:S05]  /*19ee0*/  WARPSYNC.ALL ;  /* 0x0000000000007948 */ /* 0x000fea0003800000 */
[----:B------:R-:W-:Y:S01]  /*19ef0*/  ULDC.64 UR4, c[0x0][0xaf8] ;  /* 0x0002be0000047ab9 */ /* 0x000fe20000000a00 */
[----:B------:R-:W-:Y:S01]  /*19f00*/  BSSY B6, `(.L_x_4661) ;  /* 0x000001d000067945 */ /* 0x000fe20003800000 */
[----:B------:R-:W-:Y:S01]  /*19f10*/  BAR.SYNC.DEFER_BLOCKING 0x8, 0x100 ;  /* 0x0204000000007b1d */ /* 0x000fe20000010000 */
[----:B------:R-:W-:-:S04]  /*19f20*/  ISETP.NE.U32.AND P0, PT, RZ, UR4, PT ;  /* 0x00000004ff007c0c */ /* 0x000fc8000bf05070 */
[----:B------:R-:W-:-:S04]  /*19f30*/  ISETP.NE.AND.EX P0, PT, RZ, UR5, PT, P0 ;  /* 0x00000005ff007c0c */ /* 0x000fc8000bf05300 */
[----:B------:R-:W-:-:S05]  /*19f40*/  SEL R4, R37, RZ, !P0 ;  /* 0x000000ff25047207 */ /* 0x000fca0004000000 */
[----:B------:R0:W-:Y:S01]  /*19f50*/  STL [R1+0xc], R4 ;  /* 0x00000c0401007387 */ /* 0x0001e20000100800 */
[----:B-----5:R-:W-:Y:S01]  /*19f60*/  SEL R3, R0, RZ, !P0 ;  /* 0x000000ff00037207 */ /* 0x020fe20004000000 */
[----:B------:R-:W-:-:S04]  /*19f70*/  VIADD R0, R18, 0x20400 ;  /* 0x0002040012007836 */ /* 0x000fc80000000000 */
[----:B------:R0:W-:Y:S01]  /*19f80*/  STL [R1+0x24], R3 ;  /* 0x0000240301007387 */ /* 0x0001e20000100800 */
[----:B------:R-:W-:Y:S02]  /*19f90*/  LOP3.LUT P0, RZ, R0, 0x3ff, RZ, 0xc0, !PT ;  /* 0x000003ff00ff7812 */ /* 0x000fe4000780c0ff */
[----:B------:R-:W-:-:S05]  /*19fa0*/  SHF.R.S32.HI R0, RZ, 0x1f, R2 ;  /* 0x0000001fff007819 */ /* 0x000fca0000011402 */
[----:B------:R0:W-:Y:S06]  /*19fb0*/  STL [R1+0x20], R0 ;  /* 0x0000200001007387 */ /* 0x0001ec0000100800 */
        /* <DEDUP_REMOVED lines=17> */
.L_x_4662:
[----:B------:R-:W-:Y:S05]  /*1a0d0*/  BSYNC B6 ;  /* 0x0000000000067941 */ /* 0x000fea0003800000 */
.L_x_4661:
[----:B------:R-:W2:Y:S01]  /*1a0e0*/  LDL R20, [R1+0x24] ;  /* 0x0000240001147983 */ /* 0x000ea20000100800 */
[----:B------:R-:W3:Y:S01]  /*1a0f0*/  LDC R6, c[0x0][0x448] ;  /* 0x00011200ff067b82 */ /* 0x000ee20000000800 */
[----:B------:R-:W-:Y:S02]  /*1a100*/  ULDC.64 UR4, c[0x0][0x298] ;  /* 0x0000a60000047ab9 */ /* 0x000fe40000000a00 */
[----:B0-----:R-:W4:Y:S04]  /*1a110*/  LDL R4, [R1+0x20] ;  /* 0x0000200001047983 */ /* 0x001f280000100800 */
[----:B------:R-:W4:Y:S04]  /*1a120*/  LDL R5, [R1] ;  /* 0x0000000001057983 */ /* 0x000f280000100800 */
[----:B------:R0:W5:Y:S01]  /*1a130*/  LDL R9, [R1+0x14] ;  /* 0x0000140001097983 */ /* 0x0001620000100800 */
[----:B------:R-:W1:Y:S01]  /*1a140*/  S2R R2, SR_TID.X ;  /* 0x0000000000027919 */ /* 0x000e620000002100 */
[----:B------:R-:W0:Y:S01]  /*1a150*/  S2R R0, SR_TID.X ;  /* 0x0000000000007919 */ /* 0x000e220000002100 */
[----:B---3--:R-:W-:-:S13]  /*1a160*/  ISETP.NE.AND P0, PT, R6, 0x1, PT ;  /* 0x000000010600780c */ /* 0x008fda0003f05270 */
[----:B------:R-:W3:Y:S01]  /*1a170*/  @P0 LDC R3, c[0x0][0x450] ;  /* 0x00011400ff030b82 */ /* 0x000ee20000000800 */
[----:B-1----:R-:W-:-:S04]  /*1a180*/  LOP3.LUT R2, R2, 0x7f, RZ, 0xc0, !PT ;  /* 0x0000007f02027812 */ /* 0x002fc800078ec0ff */
[----:B------:R-:W-:Y:S01]  /*1a190*/  SHF.R.U32.HI R2, RZ, 0x3, R2 ;  /* 0x00000003ff027819 */ /* 0x000fe20000011602 */
[----:B0-----:R-:W-:Y:S02]  /*1a1a0*/  IMAD.SHL.U32 R0, R0, 0x10, RZ ;  /* 0x0000001000007824 */ /* 0x001fe400078e00ff */
[----:B--2---:R-:W-:Y:S02]  /*1a1b0*/  IMAD.MOV.U32 R21, RZ, RZ, R20 ;  /* 0x000000ffff157224 */ /* 0x004fe400078e0014 */
[----:B------:R-:W2:Y:S01]  /*1a1c0*/  LDL R20, [R1+0xc] ;  /* 0x00000c0001147983 */ /* 0x000ea20000100800 */
[----:B------:R-:W-:Y:S02]  /*1a1d0*/  LOP3.LUT R0, R2, 0x70, R0, 0xf8, !PT ;  /* 0x0000007002007812 */ /* 0x000fe400078ef800 */
[----:B------:R-:W0:Y:S03]  /*1a1e0*/  @P0 LDC R2, c[0x0][0x44c] ;  /* 0x00011300ff020b82 */ /* 0x000e260000000800 */
[----:B------:R-:W-:-:S02]  /*1a1f0*/  IMAD R37, R25, 0x40, R0 ;  /* 0x0000004019257824 */ /* 0x000fc400078e0200 */
[----:B----4-:R-:W-:Y:S02]  /*1a200*/  IMAD R4, R4, UR4, RZ ;  /* 0x0000000404047c24 */ /* 0x010fe4000f8e02ff */
[----:B------:R-:W-:Y:S02]  /*1a210*/  IMAD.MOV.U32 R0, RZ, RZ, R37 ;  /* 0x000000ffff007224 */ /* 0x000fe400078e0025 */
[----:B------:R-:W-:Y:S02]  /*1a220*/  IMAD R4, R5, UR5, R4 ;  /* 0x0000000505047c24 */ /* 0x000fe4000f8e0204 */
[----:B0-----:R-:W-:-:S05]  /*1a230*/  @P0 IMAD.HI.U32 R2, R37, R2, RZ ;  /* 0x0000000225020227 */ /* 0x001fca00078e00ff */
[----:B---3--:R-:W-:Y:S01]  /*1a240*/  @P0 SHF.R.U32.HI R0, RZ, R3, R2 ;  /* 0x00000003ff000219 */ /* 0x008fe20000011602 */
[----:B------:R-:W-:Y:S01]  /*1a250*/  IMAD.WIDE.U32 R2, R5, UR4, RZ ;  /* 0x0000000405027c25 */ /* 0x000fe2000f8e00ff */
[----:B------:R-:W-:-:S03]  /*1a260*/  ULDC.64 UR4, c[0x0][0x2d8] ;  /* 0x0000b60000047ab9 */ /* 0x000fc60000000a00 */
[----:B------:R-:W-:Y:S02]  /*1a270*/  IMAD.IADD R3, R3, 0x1, R4 ;  /* 0x0000000103037824 */ /* 0x000fe400078e0204 */
[----:B------:R-:W-:-:S04]  /*1a280*/  IMAD.WIDE.U32 R2, R17, UR4, R2 ;  /* 0x0000000411027c25 */ /* 0x000fc8000f8e0002 */
[----:B------:R-:W-:Y:S01]  /*1a290*/  IMAD R3, R17, UR5, R3 ;  /* 0x0000000511037c24 */ /* 0x000fe2000f8e0203 */
[----:B------:R-:W-:Y:S02]  /*1a2a0*/  ULDC.64 UR4, c[0x0][0x2e0] ;  /* 0x0000b80000047ab9 */ /* 0x000fe40000000a00 */
[----:B------:R-:W-:Y:S01]  /*1a2b0*/  IMAD R4, R21, UR4, RZ ;  /* 0x0000000415047c24 */ /* 0x000fe2000f8e02ff */
[----:B------:R-:W0:Y:S02]  /*1a2c0*/  S2R R7, SR_TID.X ;  /* 0x0000000000077919 */ /* 0x000e240000002100 */
[----:B0-----:R-:W-:-:S05]  /*1a2d0*/  IMAD.SHL.U32 R7, R7, 0x8, RZ ;  /* 0x0000000807077824 */ /* 0x001fca00078e00ff */
[----:B------:R-:W-:Y:S01]  /*1a2e0*/  LOP3.LUT R7, R7, 0x38, RZ, 0xc0, !PT ;  /* 0x0000003807077812 */ /* 0x000fe200078ec0ff */
[C---:B--2---:R-:W-:Y:S02]  /*1a2f0*/  IMAD R4, R20.reuse, UR5, R4 ;  /* 0x0000000514047c24 */ /* 0x044fe4000f8e0204 */
[----:B------:R-:W-:Y:S01]  /*1a300*/  IMAD.WIDE.U32 R2, R20, UR4, R2 ;  /* 0x0000000414027c25 */ /* 0x000fe2000f8e0002 */
        /* <DEDUP_REMOVED lines=26> */
[----:B-----5:R-:W-:Y:S02]  /*1a4b0*/  IMAD R3, R9, R6, RZ ;  /* 0x0000000609037224 */ /* 0x020fe400078e02ff */
[----:B------:R-:W-:Y:S01]  /*1a4c0*/  IMAD R25, R25, 0x40, R8 ;  /* 0x0000004019197824 */ /* 0x000fe200078e0208 */
[----:B------:R-:W1:Y:S03]  /*1a4d0*/  SHFL.IDX PT, R5, R2, RZ, 0x181f ;  /* 0x00181fff02057589 */ /* 0x000e6600000e0000 */
[C---:B------:R-:W-:Y:S01]  /*1a4e0*/  VIADD R6, R25.reuse, 0x10 ;  /* 0x0000001019067836 */ /* 0x040fe20000000000 */
[C---:B------:R-:W-:Y:S01]  /*1a4f0*/  ISETP.GE.AND P0, PT, R25.reuse, R3, PT ;  /* 0x000000031900720c */ /* 0x040fe20003f06270 */
[----:B------:R-:W-:-:S03]  /*1a500*/  VIADD R8, R25, 0x20 ;  /* 0x0000002019087836 */ /* 0x000fc60000000000 */
[----:B------:R-:W-:Y:S04]  /*1a510*/  STL [R1+0x18], R6 ;  /* 0x0000180601007387 */ /* 0x000fe80000100800 */
[----:B------:R-:W-:Y:S05]  /*1a520*/  STL [R1+0x1c], R8 ;  /* 0x00001c0801007387 */ /* 0x000fea0000100800 */
[----:B0-----:R-:W-:-:S05]  /*1a530*/  @!P0 LEA R4, P2, R7, R4, 0x1 ;  /* 0x0000000407048211 */ /* 0x001fca00078408ff */
[----:B-1----:R-:W-:-:S05]  /*1a540*/  @!P0 IMAD.X R5, RZ, RZ, R5, P2 ;  /* 0x000000ffff058224 */ /* 0x002fca00010e0605 */
[----:B------:R-:W-:Y:S01]  /*1a550*/  @!PT LDS RZ, [RZ] ;  /* 0x00000000fffff984 */ /* 0x000fe20000000800 */
[----:B------:R0:W-:Y:S01]  /*1a560*/  @!P0 LDGSTS.E.BYPASS.LTC128B.128 [R23+0x20400], desc[UR42][R4.64], !P1 ;  /* 0x2040000004178fae */ /* 0x0001e2000c901d6a */
[----:B------:R-:W-:-:S03]  /*1a570*/  ISETP.GE.AND P0, PT, R6, R3, PT ;  /* 0x000000030600720c */ /* 0x000fc60003f06270 */
[----:B------:R-:W-:Y:S04]  /*1a580*/  SHFL.IDX PT, R6, R2, 0x2, 0x181f ;  /* 0x00581f0002067f89 */ /* 0x000fe800000e0000 */
[----:B0-----:R-:W0:Y:S04]  /*1a590*/  SHFL.IDX PT, R5, R0, 0x1, 0x181f ;  /* 0x00381f0000057f89 */ /* 0x001e2800000e0000 */
[----:B------:R-:W1:Y:S02]  /*1a5a0*/  SHFL.IDX PT, R4, R2, 0x1, 0x181f ;  /* 0x00381f0002047f89 */ /* 0x000e6400000e0000 */
[----:B0-----:R-:W-:-:S05]  /*1a5b0*/  @!P0 LEA R5, P2, R7, R5, 0x1 ;  /* 0x0000000507058211 */ /* 0x001fca00078408ff */
[----:B-1----:R-:W-:-:S05]  /*1a5c0*/  @!P0 IMAD.X R4, RZ, RZ, R4, P2 ;  /* 0x000000ffff048224 */ /* 0x002fca00010e0604 */
[----:B------:R-:W-:-:S04]  /*1a5d0*/  @!P0 LOP3.LUT R5, R5, R4, RZ, 0x3c, !PT ;  /* 0x0000000405058212 */ /* 0x000fc800078e3cff */
[----:B------:R-:W-:-:S04]  /*1a5e0*/  @!P0 LOP3.LUT R4, R5, R4, RZ, 0x3c, !PT ;  /* 0x0000000405048212 */ /* 0x000fc800078e3cff */
[----:B------:R-:W-:-:S05]  /*1a5f0*/  @!P0 LOP3.LUT R5, R5, R4, RZ, 0x3c, !PT ;  /* 0x0000000405058212 */ /* 0x000fca00078e3cff */
[----:B------:R0:W-:Y:S01]  /*1a600*/  @!P0 LDGSTS.E.BYPASS.LTC128B.128 [R23+0x20c00], desc[UR42][R4.64], !P1 ;  /* 0x20c0000004178fae */ /* 0x0001e2000c901d6a */
[----:B------:R-:W-:-:S03]  /*1a610*/  ISETP.GE.AND P0, PT, R8, R3, PT ;  /* 0x000000030800720c */ /* 0x000fc60003f06270 */
[----:B0-----:R-:W0:Y:S04]  /*1a620*/  SHFL.IDX PT, R4, R0, 0x2, 0x181f ;  /* 0x00581f0000047f89 */ /* 0x001e2800000e0000 */
[----:B------:R-:W1:Y:S06]  /*1a630*/  SHFL.IDX PT, R0, R0, 0x3, 0x181f ;  /* 0x00781f0000007f89 */ /* 0x000e6c00000e0000 */
[----:B0-----:R-:W-:-:S05]  /*1a640*/  @!P0 LEA R5, P2, R7, R4, 0x1 ;  /* 0x0000000407058211 */ /* 0x001fca00078408ff */
[----:B------:R-:W-:-:S05]  /*1a650*/  @!P0 IMAD.X R4, RZ, RZ, R6, P2 ;  /* 0x000000ffff048224 */ /* 0x000fca00010e0606 */
[----:B------:R-:W-:-:S04]  /*1a660*/  @!P0 LOP3.LUT R5, R5, R4, RZ, 0x3c, !PT ;  /* 0x0000000405058212 */ /* 0x000fc800078e3cff */
[----:B------:R-:W-:-:S04]  /*1a670*/  @!P0 LOP3.LUT R4, R5, R4, RZ, 0x3c, !PT ;  /* 0x0000000405048212 */ /* 0x000fc800078e3cff */
[----:B------:R-:W-:-:S05]  /*1a680*/  @!P0 LOP3.LUT R5, R5, R4, RZ, 0x3c, !PT ;  /* 0x0000000405058212 */ /* 0x000fca00078e3cff */
[----:B------:R0:W-:Y:S04]  /*1a690*/  @!P0 LDGSTS.E.BYPASS.LTC128B.128 [R23+0x21400], desc[UR42][R4.64], !P1 ;  /* 0x2140000004178fae */ /* 0x0001e8000c901d6a */
[----:B01----:R0:W2:Y:S02]  /*1a6a0*/  SHFL.IDX PT, R4, R2, 0x3, 0x181f ;  /* 0x00781f0002047f89 */ /* 0x0030a400000e0000 */
.L_x_4782:
[----:B0-----:R-:W-:-:S05]  /*1a6b0*/  VIADD R2, R25, 0x30 ;  /* 0x0000003019027836 */ /* 0x001fca0000000000 */
[----:B------:R-:W-:Y:S01]  /*1a6c0*/  ISETP.GE.AND P0, PT, R2, R3, PT ;  /* 0x000000030200720c */ /* 0x000fe20003f06270 */
[----:B------:R0:W-:-:S12]  /*1a6d0*/  STL [R1+0x2c], R2 ;  /* 0x00002c0201007387 */ /* 0x0001d80000100800 */
[----:B0-----:R-:W-:-:S05]  /*1a6e0*/  @!P0 LEA R2, P2, R7, R0, 0x1 ;  /* 0x0000000007028211 */ /* 0x001fca00078408ff */
[----:B--2---:R-:W-:-:S05]  /*1a6f0*/  @!P0 IMAD.X R3, RZ, RZ, R4, P2 ;  /* 0x000000ffff038224 */ /* 0x004fca00010e0604 */
[----:B------:R-:W-:Y:S01]  /*1a700*/  @!PT LDS RZ, [RZ] ;  /* 0x00000000fffff984 */ /* 0x000fe20000000800 */
[----:B------:R-:W-:Y:S01]  /*1a710*/  @!PT LDS RZ, [RZ] ;  /* 0x00000000fffff984 */ /* 0x000fe20000000800 */
[----:B------:R-:W-:Y:S01]  /*1a720*/  @!PT LDS RZ, [RZ] ;  /* 0x00000000fffff984 */ /* 0x000fe20000000800 */
[----:B------:R0:W-:Y:S01]  /*1a730*/  @!P0 LDGSTS.E.BYPASS.LTC128B.128 [R23+0x21c00], desc[UR42][R2.64], !P1 ;  /* 0x21c0000002178fae */ /* 0x0001e2000c901d6a */
[----:B------:R-:W-:Y:S01]  /*1a740*/  PLOP3.LUT P0, PT, PT, PT, PT, 0x80, 0x0 ;  /* 0x000000000000781c */ /* 0x000fe20003f0f070 */
[----:B------:R-:W-:-:S12]  /*1a750*/  NOP ;  /* 0x0000000000007918 */ /* 0x000fd80000000000 */
.L_x_4664:
        /* <DEDUP_REMOVED lines=28> */
.L_x_4666:
[----:B------:R-:W-:Y:S05]  /*1a920*/  BSYNC B6 ;  /* 0x0000000000067941 */ /* 0x000fea0003800000 */
.L_x_4665:
[----:B------:R-:W2:Y:S01]  /*1a930*/  LDL.LU R0, [R1+0x20] ;  /* 0x0000200001007983 */ /* 0x000ea20000300800 */
[----:B------:R-:W1:Y:S01]  /*1a940*/  LDC R7, c[0x0][0x448] ;  /* 0x00011200ff077b82 */ /* 0x000e620000000800 */
[----:B------:R-:W-:Y:S02]  /*1a950*/  ULDC.64 UR4, c[0x0][0x398] ;  /* 0x0000e60000047ab9 */ /* 0x000fe40000000a00 */
[----:B0-----:R-:W3:Y:S04]  /*1a960*/  LDL.LU R2, [R1] ;  /* 0x0000000001027983 */ /* 0x001ee80000300800 */
[----:B------:R-:W4:Y:S04]  /*1a970*/  LDL.LU R21, [R1+0x24] ;  /* 0x0000240001157983 */ /* 0x000f280000300800 */
[----:B------:R-:W5:Y:S01]  /*1a980*/  LDL.LU R20, [R1+0xc] ;  /* 0x00000c0001147983 */ /* 0x000f620000300800 */
[----:B------:R-:W-:Y:S01]  /*1a990*/  IMAD.MOV.U32 R4, RZ, RZ, R37 ;  /* 0x000000ffff047224 */ /* 0x000fe200078e0025 */
[----:B------:R-:W-:Y:S01]  /*1a9a0*/  LOP3.LUT R16, R16, 0xfffffbff, RZ, 0xc0, !PT ;  /* 0xfffffbff10107812 */ /* 0x000fe200078ec0ff */
[----:B------:R-:W0:Y:S01]  /*1a9b0*/  S2R R9, SR_TID.X ;  /* 0x0000000000097919 */ /* 0x000e220000002100 */
[----:B-1----:R-:W-:-:S13]  /*1a9c0*/  ISETP.NE.AND P0, PT, R7, 0x1, PT ;  /* 0x000000010700780c */ /* 0x002fda0003f05270 */
[----:B------:R-:W1:Y:S01]  /*1a9d0*/  @P0 LDC R5, c[0x0][0x450] ;  /* 0x00011400ff050b82 */ /* 0x000e620000000800 */
[----:B0-----:R-:W-:-:S05]  /*1a9e0*/  IMAD.SHL.U32 R9, R9, 0x8, RZ ;  /* 0x0000000809097824 */ /* 0x001fca00078e00ff */
[----:B------:R-:W-:-:S04]  /*1a9f0*/  LOP3.LUT R9, R9, 0x38, RZ, 0xc0, !PT ;  /* 0x0000003809097812 */ /* 0x000fc800078ec0ff */
[----:B------:R-:W-:Y:S01]  /*1aa00*/  LOP3.LUT R9, R9, 0xc0, RZ, 0xfc, !PT ;  /* 0x000000c009097812 */ /* 0x000fe200078efcff */
[----:B--2---:R-:W-:-:S04]  /*1aa10*/  IMAD R0, R0, UR4, RZ ;  /* 0x0000000400007c24 */ /* 0x004fc8000f8e02ff */
[C---:B---3--:R-:W-:Y:S02]  /*1aa20*/  IMAD R0, R2.reuse, UR5, R0 ;  /* 0x0000000502007c24 */ /* 0x048fe4000f8e0200 */
[----:B------:R-:W-:Y:S01]  /*1aa30*/  IMAD.WIDE.U32 R2, R2, UR4, RZ ;  /* 0x0000000402027c25 */ /* 0x000fe2000f8e00ff */
[----:B------:R-:W-:-:S03]  /*1aa40*/  ULDC.64 UR4, c[0x0][0x3d8] ;  /* 0x0000f60000047ab9 */ /* 0x000fc60000000a00 */
[----:B------:R-:W-:Y:S02]  /*1aa50*/  IMAD.IADD R3, R3, 0x1, R0 ;  /* 0x0000000103037824 */ /* 0x000fe400078e0200 */
[----:B------:R-:W-:-:S04]  /*1aa60*/  IMAD.WIDE.U32 R2, R17, UR4, R2 ;  /* 0x0000000411027c25 */ /* 0x000fc8000f8e0002 */
[----:B------:R-:W-:Y:S01]  /*1aa70*/  IMAD R3, R17, UR5, R3 ;  /* 0x0000000511037c24 */ /* 0x000fe2000f8e0203 */
[----:B------:R-:W-:Y:S02]  /*1aa80*/  ULDC.64 UR4, c[0x0][0x3e0] ;  /* 0x0000f80000047ab9 */ /* 0x000fe40000000a00 */
[----:B----4-:R-:W-:Y:S02]  /*1aa90*/  IMAD R0, R21, UR4, RZ ;  /* 0x0000000415007c24 */ /* 0x010fe4000f8e02ff */
[C---:B-----5:R-:W-:Y:S01]  /*1aaa0*/  IMAD.WIDE.U32 R2, R20.reuse, UR4, R2 ;  /* 0x0000000414027c25 */ /* 0x060fe2000f8e0002 */
[----:B------:R-:W0:Y:S03]  /*1aab0*/  S2R R21, SR_TID.X ;  /* 0x0000000000157919 */ /* 0x000e260000002100 */
[----:B------:R-:W-:Y:S01]  /*1aac0*/  IMAD R0, R20, UR5, R0 ;  /* 0x0000000514007c24 */ /* 0x000fe2000f8e0200 */
[----:B------:R-:W-:Y:S01]  /*1aad0*/  ULDC.64 UR4, c[0x0][0x3d0] ;  /* 0x0000f40000047ab9 */ /* 0x000fe20000000a00 */
[----:B------:R-:W2:Y:S02]  /*1aae0*/  S2R R20, SR_TID.X ;  /* 0x0000000000147919 */ /* 0x000ea40000002100 */
[----:B------:R-:W-:-:S02]  /*1aaf0*/  IMAD.IADD R3, R3, 0x1, R0 ;  /* 0x0000000103037824 */ /* 0x000fc400078e0200 */
[----:B------:R-:W3:Y:S01]  /*1ab00*/  @P0 LDC R0, c[0x0][0x44c] ;  /* 0x00011300ff000b82 */ /* 0x000ee20000000800 */
[----:B0-----:R-:W-:Y:S02]  /*1ab10*/  IMAD.SHL.U32 R21, R21, 0x8, RZ ;  /* 0x0000000815157824 */ /* 0x001fe400078e00ff */
[----:B---3--:R-:W-:-:S03]  /*1ab20*/  @P0 IMAD.HI.U32 R0, R37, R0, RZ ;  /* 0x0000000025000227 */ /* 0x008fc600078e00ff */
[----:B------:R-:W-:Y:S01]  /*1ab30*/  LOP3.LUT R21, R21, 0x38, RZ, 0xc0, !PT ;  /* 0x0000003815157812 */ /* 0x000fe200078ec0ff */
[----:B--2---:R-:W-:Y:S01]  /*1ab40*/  IMAD.SHL.U32 R20, R20, 0x8, RZ ;  /* 0x0000000814147824 */ /* 0x004fe200078e00ff */
[----:B-1----:R-:W-:Y:S02]  /*1ab50*/  @P0 SHF.R.U32.HI R4, RZ, R5, R0 ;  /* 0x00000005ff040219 */ /* 0x002fe40000011600 */
[----:B------:R-:W-:Y:S02]  /*1ab60*/  LOP3.LUT R8, R21, 0x80, RZ, 0xfc, !PT ;  /* 0x0000008015087812 */ /* 0x000fe400078efcff */
[--C-:B------:R-:W-:Y:S01]  /*1ab70*/  SHF.R.S32.HI R5, RZ, 0x1f, R4.reuse ;  /* 0x0000001fff057819 */ /* 0x100fe20000011404 */
[----:B------:R-:W-:Y:S01]  /*1ab80*/  IMAD.MOV R0, RZ, RZ, -R4 ;  /* 0x000000ffff007224 */ /* 0x000fe200078e0a04 */
[----:B------:R-:W0:Y:S01]  /*1ab90*/  S2R R21, SR_TID.X ;  /* 0x0000000000157919 */ /* 0x000e220000002100 */
[----:B------:R-:W-:Y:S01]  /*1aba0*/  IMAD.WIDE.U32 R2, R4, UR4, R2 ;  /* 0x0000000404027c25 */ /* 0x000fe2000f8e0002 */
[----:B------:R-:W-:-:S03]  /*1abb0*/  LOP3.LUT R20, R20, 0x38, RZ, 0xc0, !PT ;  /* 0x0000003814147812 */ /* 0x000fc600078ec0ff */
[----:B------:R-:W-:Y:S02]  /*1abc0*/  IMAD R0, R7, R0, R37 ;  /* 0x0000000007007224 */ /* 0x000fe400078e0225 */
        /* <DEDUP_REMOVED lines=14> */
[----:B0-----:R-:W-:Y:S01]  /*1acb0*/  IMAD.SHL.U32 R21, R21, 0x8, RZ ;  /* 0x0000000815157824 */ /* 0x001fe200078e00ff */
[----:B------:R-:W-:-:S02]  /*1acc0*/  ISETP.GE.AND P0, PT, R8, UR4, PT ;  /* 0x0000000408007c0c */ /* 0x000fc4000bf06270 */
[----:B------:R-:W0:Y:S01]  /*1acd0*/  S2R R8, SR_TID.X ;  /* 0x0000000000087919 */ /* 0x000e220000002100 */
[----:B------:R-:W-:Y:S02]  /*1ace0*/  SEL R2, RZ, 0x1, P1 ;  /* 0x00000001ff027807 */ /* 0x000fe40000800000 */
[----:B------:R-:W-:Y:S02]  /*1acf0*/  LOP3.LUT R21, R21, 0x38, RZ, 0xc0, !PT ;  /* 0x0000003815157812 */ /* 0x000fe400078ec0ff */
[----:B------:R-:W-:Y:S02]  /*1ad00*/  SEL R3, RZ, 0x4, P0 ;  /* 0x00000004ff037807 */ /* 0x000fe40000000000 */
[----:B------:R-:W-:Y:S02]  /*1ad10*/  @P1 LOP3.LUT R16, R16, 0x400, RZ, 0xfc, !PT ;  /* 0x0000040010101812 */ /* 0x000fe400078efcff */
[----:B------:R-:W-:Y:S02]  /*1ad20*/  ISETP.GE.AND P5, PT, R9, UR4, PT ;  /* 0x0000000409007c0c */ /* 0x000fe4000bfa6270 */
[----:B------:R-:W-:-:S04]  /*1ad30*/  LOP3.LUT R16, R16, 0xfffffeff, RZ, 0xc0, !PT ;  /* 0xfffffeff10107812 */ /* 0x000fc800078ec0ff */
[----:B------:R-:W-:-:S04]  /*1ad40*/  @P0 LOP3.LUT R16, R16, 0x100, RZ, 0xfc, !PT ;  /* 0x0000010010100812 */ /* 0x000fc800078efcff */
[----:B------:R-:W-:Y:S01]  /*1ad50*/  LOP3.LUT R16, R16, 0xfffffdff, RZ, 0xc0, !PT ;  /* 0xfffffdff10107812 */ /* 0x000fe200078ec0ff */
[----:B0-----:R-:W-:-:S05]  /*1ad60*/  IMAD.SHL.U32 R8, R8, 0x8, RZ ;  /* 0x0000000808087824 */ /* 0x001fca00078e00ff */
[----:B------:R-:W-:-:S04]  /*1ad70*/  LOP3.LUT R8, R8, 0x38, RZ, 0xc0, !PT ;  /* 0x0000003808087812 */ /* 0x000fc800078ec0ff */
[----:B------:R-:W-:-:S04]  /*1ad80*/  LOP3.LUT R8, R8, 0x40, RZ, 0xfc, !PT ;  /* 0x0000004008087812 */ /* 0x000fc800078efcff */
[----:B------:R-:W-:Y:S02]  /*1ad90*/  ISETP.GE.AND P0, PT, R8, UR4, PT ;  /* 0x0000000408007c0c */ /* 0x000fe4000bf06270 */
[----:B------:R-:W-:Y:S02]  /*1ada0*/  LOP3.LUT R8, R21, 0x100, RZ, 0xfc, !PT ;  /* 0x0000010015087812 */ /* 0x000fe400078efcff */
[----:B------:R-:W0:Y:S01]  /*1adb0*/  S2R R21, SR_TID.X ;  /* 0x0000000000157919 */ /* 0x000e220000002100 */
[----:B------:R-:W-:Y:S02]  /*1adc0*/  SEL R4, RZ, 0x2, P0 ;  /* 0x00000002ff047807 */ /* 0x000fe40000000000 */
[----:B------:R-:W-:Y:S02]  /*1add0*/  ISETP.GE.AND P4, PT, R8, UR4, PT ;  /* 0x0000000408007c0c */ /* 0x000fe4000bf86270 */
[----:B------:R-:W1:Y:S01]  /*1ade0*/  S2R R8, SR_TID.X ;  /* 0x0000000000087919 */ /* 0x000e620000002100 */
[----:B------:R-:W-:-:S02]  /*1adf0*/  IADD3 R2, R3, R4, R2 ;  /* 0x0000000403027210 */ /* 0x000fc40007ffe002 */
[----:B------:R-:W-:Y:S02]  /*1ae00*/  SEL R3, RZ, 0x10, P4 ;  /* 0x00000010ff037807 */ /* 0x000fe40002000000 */
[----:B------:R-:W-:Y:S02]  /*1ae10*/  @P0 LOP3.LUT R16, R16, 0x200, RZ, 0xfc, !PT ;  /* 0x0000020010100812 */ /* 0x000fe400078efcff */
[----:B------:R-:W-:-:S04]  /*1ae20*/  SEL R4, RZ, 0x8, P5 ;  /* 0x00000008ff047807 */ /* 0x000fc80002800000 */
[----:B------:R-:W-:Y:S01]  /*1ae30*/  IADD3 R4, R3, R2, R4 ;  /* 0x0000000203047210 */ /* 0x000fe20007ffe004 */
[----:B0-----:R-:W-:Y:S02]  /*1ae40*/  IMAD.SHL.U32 R21, R21, 0x8, RZ ;  /* 0x0000000815157824 */ /* 0x001fe400078e00ff */
[----:B-1----:R-:W-:-:S03]  /*1ae50*/  IMAD.SHL.U32 R8, R8, 0x8, RZ ;  /* 0x0000000808087824 */ /* 0x002fc600078e00ff */
[----:B------:R-:W-:Y:S02]  /*1ae60*/  LOP3.LUT R21, R21, 0x38, RZ, 0xc0, !PT ;  /* 0x0000003815157812 */ /* 0x000fe400078ec0ff */
[----:B------:R-:W-:Y:S02]  /*1ae70*/  LOP3.LUT R8, R8, 0x38, RZ, 0xc0, !PT ;  /* 0x0000003808087812 */ /* 0x000fe400078ec0ff */
[----:B------:R-:W-:Y:S02]  /*1ae80*/  LOP3.LUT R9, R21, 0x140, RZ, 0xfc, !PT ;  /* 0x0000014015097812 */ /* 0x000fe400078efcff */
[----:B------:R-:W-:Y:S02]  /*1ae90*/  LOP3.LUT R8, R8, 0x180, RZ, 0xfc, !PT ;  /* 0x0000018008087812 */ /* 0x000fe400078efcff */
[----:B------:R-:W-:Y:S02]  /*1aea0*/  ISETP.GE.AND P3, PT, R9, UR4, PT ;  /* 0x0000000409007c0c */ /* 0x000fe4000bf66270 */
[----:B------:R-:W-:-:S02]  /*1aeb0*/  ISETP.GE.AND P0, PT, R8, UR4, PT ;  /* 0x0000000408007c0c */ /* 0x000fc4000bf06270 */
[----:B------:R-:W-:Y:S02]  /*1aec0*/  LOP3.LUT R8, R21, 0x1c0, RZ, 0xfc, !PT ;  /* 0x000001c015087812 */ /* 0x000fe400078efcff */
[----:B------:R-:W-:Y:S02]  /*1aed0*/  SEL R2, RZ, 0x40, P0 ;  /* 0x00000040ff027807 */ /* 0x000fe40000000000 */
[----:B------:R-:W-:Y:S02]  /*1aee0*/  SEL R3, RZ, 0x20, P3 ;  /* 0x00000020ff037807 */ /* 0x000fe40001800000 */
[----:B------:R-:W-:Y:S01]  /*1aef0*/  ISETP.GE.AND P0, PT, R8, UR4, PT ;  /* 0x0000000408007c0c */ /* 0x000fe2000bf06270 */
[----:B------:R-:W-:Y:S01]  /*1af00*/  UMOV UR4, 0xffffffff ;  /* 0xffffffff00047882 */ /* 0x000fe20000000000 */
[----:B------:R-:W-:Y:S02]  /*1af10*/  IADD3 R4, R2, R4, R3 ;  /* 0x0000000402047210 */ /* 0x000fe40007ffe003 */
[----:B------:R-:W-:-:S05]  /*1af20*/  SEL R5, RZ, 0x80, P0 ;  /* 0x00000080ff057807 */ /* 0x000fca0000000000 */
[----:B------:R-:W-:Y:S01]  /*1af30*/  IMAD.IADD R5, R4, 0x1, R5 ;  /* 0x0000000104057824 */ /* 0x000fe200078e0205 */
[----:B------:R-:W-:Y:S06]  /*1af40*/  BRA.DIV UR4, `(.L_x_4667) ;  /* 0x0000004e04007947 */ /* 0x000fec000b800000 */
[----:B------:R-:W2:Y:S04]  /*1af50*/  LDL.LU R3, [R1+0x14] ;  /* 0x0000140001037983 */ /* 0x000ea80000300800 */
[----:B------:R-:W3:Y:S04]  /*1af60*/  LDL.LU R2, [R1+0x1c] ;  /* 0x00001c0001027983 */ /* 0x000ee80000300800 */
[----:B------:R-:W4:Y:S01]  /*1af70*/  LDL.LU R8, [R1+0x18] ;  /* 0x0000180001087983 */ /* 0x000f220000300800 */
[----:B------:R-:W-:-:S03]  /*1af80*/  LOP3.LUT R16, R16, 0xffbfffff, RZ, 0xc0, !PT ;  /* 0xffbfffff10107812 */ /* 0x000fc600078ec0ff */
[----:B------:R-:W-:Y:S01]  /*1af90*/  SHFL.IDX PT, R14, R0, 0x2, 0x181f ;  /* 0x00581f00000e7f89 */ /* 0x000fe200000e0000 */
[----:B------:R-:W-:-:S04]  /*1afa0*/  @P4 LOP3.LUT R16, R16, 0x400000, RZ, 0xfc, !PT ;  /* 0x0040000010104812 */ /* 0x000fc800078efcff */
[C---:B------:R-:W-:Y:S02]  /*1afb0*/  LOP3.LUT P4, RZ, R16.reuse, 0x400, RZ, 0xc0, !PT ;  /* 0x0000040010ff7812 */ /* 0x040fe4000788c0ff */
[----:B------:R-:W-:-:S04]  /*1afc0*/  LOP3.LUT R16, R16, 0xffdfffff, RZ, 0xc0, !PT ;  /* 0xffdfffff10107812 */ /* 0x000fc800078ec0ff */
[----:B------:R-:W-:-:S04]  /*1afd0*/  @P3 LOP3.LUT R16, R16, 0x200000, RZ, 0xfc, !PT ;  /* 0x0020000010103812 */ /* 0x000fc800078efcff */
[----:B------:R-:W-:Y:S01]  /*1afe0*/  LOP3.LUT P3, RZ, R16, 0x200, RZ, 0xc0, !PT ;  /* 0x0000020010ff7812 */ /* 0x000fe2000786c0ff */
[----:B--2---:R-:W-:Y:S02]  /*1aff0*/  IMAD R7, R3, R7, RZ ;  /* 0x0000000703077224 */ /* 0x004fe400078e02ff */
[----:B------:R-:W0:Y:S01]  /*1b000*/  SHFL.IDX PT, R3, R0, RZ, 0x181f ;  /* 0x00181fff00037589 */ /* 0x000e2200000e0000 */
[----:B---3--:R-:W-:Y:S02]  /*1b010*/  IMAD.MOV.U32 R9, RZ, RZ, R2 ;  /* 0x000000ffff097224 */ /* 0x008fe400078e0002 */
[----:B------:R-:W-:-:S13]  /*1b020*/  ISETP.GE.AND P0, PT, R25, R7, PT ;  /* 0x000000071900720c */ /* 0x000fda0003f06270 */
[----:B------:R-:W-:-:S04]  /*1b030*/  @!P0 LOP3.LUT R2, R4, 0x40, RZ, 0xc0, !PT ;  /* 0x0000004004028812 */ /* 0x000fc800078ec0ff */
[----:B------:R-:W-:-:S04]  /*1b040*/  @!P0 SHF.R.U32.HI R2, RZ, 0x2, R2 ;  /* 0x00000002ff028819 */ /* 0x000fc80000011602 */
[----:B------:R-:W-:Y:S02]  /*1b050*/  @!P0 ISETP.NE.U32.AND P2, PT, R2, RZ, PT ;  /* 0x000000ff0200820c */ /* 0x000fe40003f45070 */
[----:B------:R-:W-:Y:S02]  /*1b060*/  @!P0 LOP3.LUT R2, R5, 0x80, RZ, 0xc0, !PT ;  /* 0x0000008005028812 */ /* 0x000fe400078ec0ff */
[----:B0-----:R-:W-:Y:S02]  /*1b070*/  @!P0 LEA R3, P6, R20, R3, 0x1 ;  /* 0x0000000314038211 */ /* 0x001fe400078c08ff */
[----:B------:R-:W-:-:S04]  /*1b080*/  @!P0 SHF.R.U32.HI R2, RZ, 0x3, R2 ;  /* 0x00000003ff028819 */ /* 0x000fc80000011602 */
[----:B------:R-:W-:Y:S02]  /*1b090*/  @!P0 ISETP.NE.U32.AND P1, PT, R2, RZ, PT ;  /* 0x000000ff0200820c */ /* 0x000fe40003f25070 */
[----:B------:R-:W0:Y:S02]  /*1b0a0*/  SHFL.IDX PT, R2, R6, RZ, 0x181f ;  /* 0x00181fff06027589 */ /* 0x000e2400000e0000 */
[----:B0-----:R-:W-:Y:S01]  /*1b0b0*/  @!P0 IMAD.X R2, RZ, RZ, R2, P6 ;  /* 0x000000ffff028224 */ /* 0x001fe200030e0602 */
[----:B------:R-:W-:-:S04]  /*1b0c0*/  LOP3.LUT P6, RZ, R16, 0x100, RZ, 0xc0, !PT ;  /* 0x0000010010ff7812 */ /* 0x000fc800078cc0ff */
[----:B------:R-:W-:-:S04]  /*1b0d0*/  @!P0 LOP3.LUT R3, R3, R2, RZ, 0x3c, !PT ;  /* 0x0000000203038212 */ /* 0x000fc800078e3cff */
[----:B------:R-:W-:-:S04]  /*1b0e0*/  @!P0 LOP3.LUT R2, R3, R2, RZ, 0x3c, !PT ;  /* 0x0000000203028212 */ /* 0x000fc800078e3cff */
[----:B------:R-:W-:-:S05]  /*1b0f0*/  @!P0 LOP3.LUT R3, R3, R2, RZ, 0x3c, !PT ;  /* 0x0000000203038212 */ /* 0x000fca00078e3cff */
[----:B------:R-:W-:Y:S01]  /*1b100*/  @!P0 LDGSTS.E.BYPASS.LTC128B.128 [R23+0x26400], desc[UR42][R2.64], !P4 ;  /* 0x2640000002178fae */ /* 0x000fe2000e101d6a */
[----:B------:R-:W-:-:S03]  /*1b110*/  LOP3.LUT P4, RZ, R16, 0x400000, RZ, 0xc0, !PT ;  /* 0x0040000010ff7812 */ /* 0x000fc6000788c0ff */
[----:B------:R-:W-:Y:S01]  /*1b120*/  @!P0 LDGSTS.E.BYPASS.LTC128B.128 [R23+0x28400], desc[UR42][R2.64+0x80], !P3 ;  /* 0x2840008002178fae */ /* 0x000fe2000d901d6a */
[C---:B------:R-:W-:Y:S02]  /*1b130*/  LOP3.LUT P3, RZ, R16.reuse, 0x200000, RZ, 0xc0, !PT ;  /* 0x0020000010ff7812 */ /* 0x040fe4000786c0ff */
[----:B------:R-:W-:Y:S01]  /*1b140*/  LOP3.LUT R16, R16, 0xffefffff, RZ, 0xc0, !PT ;  /* 0xffefffff10107812 */ /* 0x000fe200078ec0ff */
[----:B------:R-:W-:Y:S03]  /*1b150*/  @!P0 LDGSTS.E.BYPASS.LTC128B.128 [R23+0x2a400], desc[UR42][R2.64+0x100], !P6 ;  /* 0x2a40010002178fae */ /* 0x000fe6000f101d6a */
[----:B------:R-:W-:Y:S01]  /*1b160*/  @P6 LOP3.LUT R16, R16, 0x100000, RZ, 0xfc, !PT ;  /* 0x0010000010106812 */ /* 0x000fe200078efcff */
[----:B------:R-:W-:Y:S03]  /*1b170*/  @!P0 LDGSTS.E.BYPASS.LTC128B.128 [R23+0x2c400], desc[UR42][R2.64+0x180], !P5 ;  /* 0x2c40018002178fae */ /* 0x000fe6000e901d6a */
[C---:B------:R-:W-:Y:S01]  /*1b180*/  LOP3.LUT P6, RZ, R16.reuse, 0x400, RZ, 0xc0, !PT ;  /* 0x0000040010ff7812 */ /* 0x040fe200078cc0ff */
[----:B------:R-:W-:Y:S01]  /*1b190*/  @!P0 LDGSTS.E.BYPASS.LTC128B.128 [R23+0x2e400], desc[UR42][R2.64+0x200], !P4 ;  /* 0x2e40020002178fae */ /* 0x000fe2000e101d6a */
[----:B------:R-:W-:-:S03]  /*1b1a0*/  LOP3.LUT R16, R16, 0xffffbfff, RZ, 0xc0, !PT ;  /* 0xffffbfff10107812 */ /* 0x000fc600078ec0ff */
[----:B------:R-:W-:Y:S04]  /*1b1b0*/  @!P0 LDGSTS.E.BYPASS.LTC128B.128 [R23+0x30400], desc[UR42][R2.64+0x280], !P3 ;  /* 0x3040028002178fae */ /* 0x000fe8000d901d6a */
[----:B------:R-:W-:Y:S04]  /*1b1c0*/  @!P0 LDGSTS.E.BYPASS.LTC128B.128 [R23+0x32400], desc[UR42][R2.64+0x300], P2 ;  /* 0x3240030002178fae */ /* 0x000fe80009101d6a */
[----:B------:R0:W-:Y:S01]  /*1b1d0*/  @!P0 LDGSTS.E.BYPASS.LTC128B.128 [R23+0x34400], desc[UR42][R2.64+0x380], P1 ;  /* 0x3440038002178fae */ /* 0x0001e20008901d6a */
[----:B----4-:R-:W-:-:S03]  /*1b1e0*/  ISETP.GE.AND P0, PT, R8, R7, PT ;  /* 0x000000070800720c */ /* 0x010fc60003f06270 */
[----:B------:R-:W-:Y:S10]  /*1b1f0*/  SHFL.IDX PT, R8, R6, 0x2, 0x181f ;  /* 0x00581f0006087f89 */ /* 0x000ff400000e0000 */
[----:B0-----:R-:W-:-:S02]  /*1b200*/  @!P0 LOP3.LUT R3, R4, 0x40, RZ, 0xc0, !PT ;  /* 0x0000004004038812 */ /* 0x001fc400078ec0ff */
[----:B------:R-:W-:Y:S02]  /*1b210*/  @!P0 LOP3.LUT R2, R5, 0x80, RZ, 0xc0, !PT ;  /* 0x0000008005028812 */ /* 0x000fe400078ec0ff */
[----:B------:R-:W-:Y:S02]  /*1b220*/  @!P0 SHF.R.U32.HI R3, RZ, 0x2, R3 ;  /* 0x00000002ff038819 */ /* 0x000fe40000011603 */
[----:B------:R-:W-:Y:S02]  /*1b230*/  @!P0 SHF.R.U32.HI R2, RZ, 0x3, R2 ;  /* 0x00000003ff028819 */ /* 0x000fe40000011602 */
[----:B------:R-:W-:Y:S02]  /*1b240*/  @!P0 ISETP.NE.U32.AND P2, PT, R3, RZ, PT ;  /* 0x000000ff0300820c */ /* 0x000fe40003f45070 */
[----:B------:R-:W0:Y:S01]  /*1b250*/  SHFL.IDX PT, R3, R0, 0x1, 0x181f ;  /* 0x00381f0000037f89 */ /* 0x000e2200000e0000 */
[----:B------:R-:W-:-:S03]  /*1b260*/  @!P0 ISETP.NE.U32.AND P1, PT, R2, RZ, PT ;  /* 0x000000ff0200820c */ /* 0x000fc60003f25070 */
[----:B------:R-:W1:Y:S04]  /*1b270*/  SHFL.IDX PT, R2, R6, 0x1, 0x181f ;  /* 0x00381f0006027f89 */ /* 0x000e6800000e0000 */
[----:B------:R-:W2:Y:S03]  /*1b280*/  SHFL.IDX PT, R0, R0, 0x3, 0x181f ;  /* 0x00781f0000007f89 */ /* 0x000ea600000e0000 */
[----:B------:R-:W-:Y:S01]  /*1b290*/  @P2 LOP3.LUT R16, R16, 0x4000, RZ, 0xfc, !PT ;  /* 0x0000400010102812 */ /* 0x000fe200078efcff */
[----:B------:R-:W3:Y:S03]  /*1b2a0*/  SHFL.IDX PT, R6, R6, 0x3, 0x181f ;  /* 0x00781f0006067f89 */ /* 0x000ee600000e0000 */
[----:B------:R-:W-:-:S04]  /*1b2b0*/  LOP3.LUT R16, R16, 0xfff7ffff, RZ, 0xc0, !PT ;  /* 0xfff7ffff10107812 */ /* 0x000fc800078ec0ff */
[----:B------:R-:W-:-:S04]  /*1b2c0*/  @P1 LOP3.LUT R16, R16, 0x80000, RZ, 0xfc, !PT ;  /* 0x0008000010101812 */ /* 0x000fc800078efcff */
[----:B------:R-:W-:Y:S02]  /*1b2d0*/  LOP3.LUT P1, RZ, R16, 0x4000, RZ, 0xc0, !PT ;  /* 0x0000400010ff7812 */ /* 0x000fe4000782c0ff */
[----:B0-----:R-:W-:-:S05]  /*1b2e0*/  @!P0 LEA R3, P2, R20, R3, 0x1 ;  /* 0x0000000314038211 */ /* 0x001fca00078408ff */
[----:B-1----:R-:W-:Y:S01]  /*1b2f0*/  @!P0 IMAD.X R2, RZ, RZ, R2, P2 ;  /* 0x000000ffff028224 */ /* 0x002fe200010e0602 */
[----:B------:R-:W-:-:S04]  /*1b300*/  LOP3.LUT P2, RZ, R16, 0x200, RZ, 0xc0, !PT ;  /* 0x0000020010ff7812 */ /* 0x000fc8000784c0ff */
[----:B------:R-:W-:-:S04]  /*1b310*/  @!P0 LOP3.LUT R3, R3, R2, RZ, 0x3c, !PT ;  /* 0x0000000203038212 */ /* 0x000fc800078e3cff */
[----:B------:R-:W-:-:S04]  /*1b320*/  @!P0 LOP3.LUT R2, R3, R2, RZ, 0x3c, !PT ;  /* 0x0000000203028212 */ /* 0x000fc800078e3cff */
[----:B------:R-:W-:-:S05]  /*1b330*/  @!P0 LOP3.LUT R3, R3, R2, RZ, 0x3c, !PT ;  /* 0x0000000203038212 */ /* 0x000fca00078e3cff */
[----:B------:R-:W-:Y:S01]  /*1b340*/  @!P0 LDGSTS.E.BYPASS.LTC128B.128 [R23+0x26c00], desc[UR42][R2.64], !P6 ;  /* 0x26c0000002178fae */ /* 0x000fe2000f101d6a */
[----:B------:R-:W-:-:S03]  /*1b350*/  LOP3.LUT P6, RZ, R16, 0x100000, RZ, 0xc0, !PT ;  /* 0x0010000010ff7812 */ /* 0x000fc600078cc0ff */
[----:B------:R-:W-:Y:S10]  /*1b360*/  @!P0 LDGSTS.E.BYPASS.LTC128B.128 [R23+0x28c00], desc[UR42][R2.64+0x80], !P2 ;  /* 0x28c0008002178fae */ /* 0x000ff4000d101d6a */
[----:B------:R-:W-:Y:S04]  /*1b370*/  @!P0 LDGSTS.E.BYPASS.LTC128B.128 [R23+0x2ac00], desc[UR42][R2.64+0x100], !P6 ;  /* 0x2ac0010002178fae */ /* 0x000fe8000f101d6a */
[----:B------:R-:W-:Y:S04]  /*1b380*/  @!P0 LDGSTS.E.BYPASS.LTC128B.128 [R23+0x2cc00], desc[UR42][R2.64+0x180], !P5 ;  /* 0x2cc0018002178fae */ /* 0x000fe8000e901d6a */
[----:B------:R-:W-:Y:S04]  /*1b390*/  @!P0 LDGSTS.E.BYPASS.LTC128B.128 [R23+0x2ec00], desc[UR42][R2.64+0x200], !P4 ;  /* 0x2ec0020002178fae */ /* 0x000fe8000e101d6a */
[----:B------:R-:W-:Y:S04]  /*1b3a0*/  @!P0 LDGSTS.E.BYPASS.LTC128B.128 [R23+0x30c00], desc[UR42][R2.64+0x280], !P3 ;  /* 0x30c0028002178fae */ /* 0x000fe8000d901d6a */
[----:B------:R-:W-:Y:S01]  /*1b3b0*/  @!P0 LDGSTS.E.BYPASS.LTC128B.128 [R23+0x32c00], desc[UR42][R2.64+0x300], P1 ;  /* 0x32c0030002178fae */ /* 0x000fe20008901d6a */
[----:B------:R-:W-:-:S13]  /*1b3c0*/  LOP3.LUT P1, RZ, R16, 0x80000, RZ, 0xc0, !PT ;  /* 0x0008000010ff7812 */ /* 0x000fda000782c0ff */
[----:B------:R0:W-:Y:S01]  /*1b3d0*/  @!P0 LDGSTS.E.BYPASS.LTC128B.128 [R23+0x34c00], desc[UR42][R2.64+0x380], P1 ;  /* 0x34c0038002178fae */ /* 0x0001e20008901d6a */
[----:B------:R-:W-:-:S13]  /*1b3e0*/  ISETP.GE.AND P0, PT, R9, R7, PT ;  /* 0x000000070900720c */ /* 0x000fda0003f06270 */
[----:B------:R-:W-:-:S05]  /*1b3f0*/  @!P0 LEA R9, P1, R20, R14, 0x1 ;  /* 0x0000000e14098211 */ /* 0x000fca00078208ff */
[----:B------:R-:W-:Y:S01]  /*1b400*/  @!P0 IMAD.X R10, RZ, RZ, R8, P1 ;  /* 0x000000ffff0a8224 */ /* 0x000fe200008e0608 */
[----:B------:R-:W-:Y:S01]  /*1b410*/  LOP3.LUT P1, RZ, R16, 0x400, RZ, 0xc0, !PT ;  /* 0x0000040010ff7812 */ /* 0x000fe2000782c0ff */
[----:B0-----:R-:W-:Y:S01]  /*1b420*/  @!P0 IMAD.MOV.U32 R2, RZ, RZ, R9 ;  /* 0x000000ffff028224 */ /* 0x001fe200078e0009 */
[----:B------:R-:W-:Y:S01]  /*1b430*/  @!P0 LOP3.LUT R8, R4, 0x40, RZ, 0xc0, !PT ;  /* 0x0000004004088812 */ /* 0x000fe200078ec0ff */
[----:B------:R-:W-:-:S03]  /*1b440*/  @!P0 IMAD.MOV.U32 R3, RZ, RZ, R10 ;  /* 0x000000ffff038224 */ /* 0x000fc600078e000a */
        /* <DEDUP_REMOVED lines=12> */
[----:B--23--:R0:W-:Y:S02]  /*1b510*/  @!P0 LDGSTS.E.BYPASS.LTC128B.128 [R23+0x35400], desc[UR42][R2.64+0x380], P1 ;  /* 0x3540038002178fae */ /* 0x00c1e40008901d6a */
.L_x_4792:
[----:B0-----:R-:W2:Y:S01]  /*1b520*/  LDL.LU R2, [R1+0x2c] ;  /* 0x00002c0001027983 */ /* 0x001ea20000300800 */
[----:B------:R-:W-:Y:S01]  /*1b530*/  BSSY B0, `(.L_x_4668) ;  /* 0x0000019000007945 */ /* 0x000fe20003800000 */
[----:B--2---:R-:W-:-:S13]  /*1b540*/  ISETP.GE.AND P0, PT, R2, R7, PT ;  /* 0x000000070200720c */ /* 0x004fda0003f06270 */
[----:B------:R-:W-:Y:S05]  /*1b550*/  @P0 BRA `(.L_x_4669) ;  /* 0x0000000000580947 */ /* 0x000fea0003800000 */
[----:B------:R-:W-:Y:S02]  /*1b560*/  LOP3.LUT R4, R4, 0x40, RZ, 0xc0, !PT ;  /* 0x0000004004047812 */ /* 0x000fe400078ec0ff */
[----:B------:R-:W-:Y:S02]  /*1b570*/  LOP3.LUT P6, RZ, R16, 0x400, RZ, 0xc0, !PT ;  /* 0x0000040010ff7812 */ /* 0x000fe400078cc0ff */
[----:B------:R-:W-:Y:S02]  /*1b580*/  LEA R2, P0, R20, R0, 0x1 ;  /* 0x0000000014027211 */ /* 0x000fe400078008ff */
[C---:B------:R-:W-:Y:S02]  /*1b590*/  LOP3.LUT P2, RZ, R16.reuse, 0x200, RZ, 0xc0, !PT ;  /* 0x0000020010ff7812 */ /* 0x040fe4000784c0ff */
[----:B------:R-:W-:Y:S01]  /*1b5a0*/  LOP3.LUT P1, RZ, R16, 0x100, RZ, 0xc0, !PT ;  /* 0x0000010010ff7812 */ /* 0x000fe2000782c0ff */
[----:B------:R-:W-:Y:S01]  /*1b5b0*/  IMAD.X R3, RZ, RZ, R6, P0 ;  /* 0x000000ffff037224 */ /* 0x000fe200000e0606 */
[----:B------:R-:W-:-:S02]  /*1b5c0*/  SHF.R.U32.HI R4, RZ, 0x2, R4 ;  /* 0x00000002ff047819 */ /* 0x000fc40000011604 */
[----:B------:R-:W-:Y:S02]  /*1b5d0*/  LOP3.LUT R5, R5, 0x80, RZ, 0xc0, !PT ;  /* 0x0000008005057812 */ /* 0x000fe400078ec0ff */
[----:B------:R-:W-:Y:S01]  /*1b5e0*/  ISETP.NE.U32.AND P0, PT, R4, RZ, PT ;  /* 0x000000ff0400720c */ /* 0x000fe20003f05070 */
        /* <DEDUP_REMOVED lines=13> */
.L_x_4669:
[----:B------:R-:W-:Y:S05]  /*1b6c0*/  BSYNC B0 ;  /* 0x0000000000007941 */ /* 0x000fea0003800000 */
.L_x_4668:
[----:B------:R-:W-:Y:S01]  /*1b6d0*/  NOP ;  /* 0x0000000000007918 */ /* 0x000fe20000000000 */
[----:B------:R-:W-:-:S13]  /*1b6e0*/  PLOP3.LUT P0, PT, PT, PT, PT, 0x80, 0x0 ;  /* 0x000000000000781c */ /* 0x000fda0003f0f070 */
.L_x_4670:
        /* <DEDUP_REMOVED lines=18> */
.L_x_4793:
[----:B------:R-:W-:Y:S05]  /*1b810*/  BSYNC B0 ;  /* 0x0000000000007941 */ /* 0x000fea0003800000 */
.L_x_4671:
[----:B------:R-:W-:-:S05]  /*1b820*/  IMAD.U32 R2, RZ, RZ, UR38 ;  /* 0x00000026ff027e24 */ /* 0x000fca000f8e00ff */
[----:B------:R-:W-:-:S13]  /*1b830*/  ISETP.NE.AND P0, PT, R2, 0x3, PT ;  /* 0x000000030200780c */ /* 0x000fda0003f05270 */
[----:B------:R-:W-:Y:S05]  /*1b840*/  @!P0 BRA `(.L_x_4673) ;  /* 0x0000000000048947 */ /* 0x000fea0003800000 */
[----:B------:R-:W-:Y:S01]  /*1b850*/  BPT.TRAP 0x1 ;  /* 0x000000040000795c */ /* 0x000fe20000300000 */
.L_x_4673:
[----:B0-----:R-:W-:Y:S01]  /*1b860*/  SHF.L.U32 R0, R28, 0x1f, RZ ;  /* 0x0000001f1c007819 */ /* 0x001fe200000006ff */
[----:B------:R-:W-:Y:S03]  /*1b870*/  BSSY B0, `(.L_x_4674) ;  /* 0x0000003000007945 */ /* 0x000fe60003800000 */
[----:B------:R-:W0:Y:S02]  /*1b880*/  SYNCS.PHASECHK.TRANS64.TRYWAIT P0, [R26+URZ+0x38860], R0 ;  /* 0x038860001a0075a7 */ /* 0x000e24000800017f */
[----:B0-----:R-:W-:Y:S05]  /*1b890*/  @!P0 BRA `(.L_x_4675) ;  /* 0x0000004c00808947 */ /* 0x001fea0003800000 */
.L_x_4794:
[----:B------:R-:W-:Y:S05]  /*1b8a0*/  BSYNC B0 ;  /* 0x0000000000007941 */ /* 0x000fea0003800000 */
.L_x_4674:
[----:B------:R-:W0:Y:S01]  /*1b8b0*/  LDL.LU R3, [R1+0x38] ;  /* 0x0000380001037983 */ /* 0x000e220000300800 */
[----:B------:R-:W-:Y:S01]  /*1b8c0*/  ULDC.64 UR4, c[0x0][0x328] ;  /* 0x0000ca0000047ab9 */ /* 0x000fe20000000a00 */
[----:B------:R-:W-:Y:S02]  /*1b8d0*/  ULDC.64 UR6, c[0x0][0x318] ;  /* 0x0000c60000067ab9 */ /* 0x000fe40000000a00 */
[----:B------:R-:W2:Y:S04]  /*1b8e0*/  LDL.LU R2, [R1+0x8] ;  /* 0x0000080001027983 */ /* 0x000ea80000300800 */
[----:B------:R-:W3:Y:S04]  /*1b8f0*/  LDL.LU R5, [R1+0x3c] ;  /* 0x00003c0001057983 */ /* 0x000ee80000300800 */
[----:B------:R-:W4:Y:S01]  /*1b900*/  LDL.LU R4, [R1+0x4] ;  /* 0x0000040001047983 */ /* 0x000f220000300800 */
[----:B0-----:R-:W-:-:S04]  /*1b910*/  IMAD R0, R3, UR4, RZ ;  /* 0x0000000403007c24 */ /* 0x001fc8000f8e02ff */
[C---:B--2---:R-:W-:Y:S02]  /*1b920*/  IMAD R0, R2.reuse, UR5, R0 ;  /* 0x0000000502007c24 */ /* 0x044fe4000f8e0200 */
[----:B------:R-:W-:Y:S01]  /*1b930*/  IMAD.WIDE.U32 R2, R2, UR4, RZ ;  /* 0x0000000402027c25 */ /* 0x000fe2000f8e00ff */
[----:B------:R-:W-:-:S03]  /*1b940*/  ULDC.64 UR4, c[0x0][0x338] ;  /* 0x0000ce0000047ab9 */ /* 0x000fc60000000a00 */
[----:B------:R-:W-:Y:S02]  /*1b950*/  IMAD.IADD R3, R3, 0x1, R0 ;  /* 0x0000000103037824 */ /* 0x000fe400078e0200 */
[----:B---3--:R-:W-:Y:S02]  /*1b960*/  IMAD R0, R5, UR4, RZ ;  /* 0x0000000405007c24 */ /* 0x008fe4000f8e02ff */
[----:B----4-:R-:W-:-:S04]  /*1b970*/  IMAD.WIDE.U32 R2, R4, UR4, R2 ;  /* 0x0000000404027c25 */ /* 0x010fc8000f8e0002 */
        /* <DEDUP_REMOVED lines=96> */
.L_x_4804:
        /* <DEDUP_REMOVED lines=34> */
.L_x_4677:
        /* <DEDUP_REMOVED lines=11> */
.L_x_4678:
        /* <DEDUP_REMOVED lines=11> */
.L_x_4693:
        /* <DEDUP_REMOVED lines=32> */
[----:B------:R-:W-:Y:S02]  /*1c500*/  ISETP.NE.AND P1, PT, R10, 0x3, PT ;  /* 0x000000030a00780c */ /* 0x000fe40003f25270 */
[----:B------:R-:W-:Y:S01]  /*1c510*/  SEL R2, RZ, 0x1, P0 ;  /* 0x00000001ff027807 */ /* 0x000fe20000000000 */
[----:B------:R-:W-:Y:S05]  /*1c520*/  YIELD ;  /* 0x0000000000007946 */ /* 0x000fea0003800000 */
[----:B------:R-:W-:Y:S01]  /*1c530*/  LOP3.LUT R28, R28, R2, RZ, 0x3c, !PT ;  /* 0x000000021c1c7212 */ /* 0x000fe200078e3cff */
[----:B------:R-:W-:Y:S01]  /*1c540*/  IMAD.MOV.U32 R2, RZ, RZ, R7 ;  /* 0x000000ffff027224 */ /* 0x000fe200078e0007 */
[----:B------:R-:W-:Y:S01]  /*1c550*/  SEL R22, R22, RZ, P0 ;  /* 0x000000ff16167207 */ /* 0x000fe20000000000 */
[----:B------:R-:W-:-:S03]  /*1c560*/  VIADD R7, R7, 0xffffffff ;  /* 0xffffffff07077836 */ /* 0x000fc60000000000 */
[----:B------:R-:W-:Y:S01]  /*1c570*/  ISETP.GT.AND P3, PT, R2, R33, PT ;  /* 0x000000210200720c */ /* 0x000fe20003f64270 */
[----:B0-----:R-:W-:-:S12]  /*1c580*/  @!P1 BRA `(.L_x_4681) ;  /* 0x0000000000049947 */ /* 0x001fd80003800000 */
[----:B------:R-:W-:Y:S01]  /*1c590*/  BPT.TRAP 0x1 ;  /* 0x000000040000795c */ /* 0x000fe20000300000 */
.L_x_4681:
[----:B------:R-:W-:Y:S01]  /*1c5a0*/  IMAD R6, R22, 0x8, R18 ;  /* 0x0000000816067824 */ /* 0x000fe200078e0212 */
[----:B------:R-:W-:Y:S01]  /*1c5b0*/  SHF.L.U32 R25, R28, 0x1f, RZ ;  /* 0x0000001f1c197819 */ /* 0x000fe200000006ff */
[----:B------:R-:W-:Y:S01]  /*1c5c0*/  BSSY B1, `(.L_x_4682) ;  /* 0x0000004000017945 */ /* 0x000fe20003800000 */
[----:B------:R-:W-:Y:S02]  /*1c5d0*/  SHF.R.S32.HI R9, RZ, 0x1f, R5 ;  /* 0x0000001fff097819 */ /* 0x000fe40000011405 */
[----:B------:R-:W0:Y:S02]  /*1c5e0*/  SYNCS.PHASECHK.TRANS64.TRYWAIT P0, [R6+URZ+0x38840], R25 ;  /* 0x03884019060075a7 */ /* 0x000e24000800017f */
[----:B0-----:R-:W-:Y:S05]  /*1c5f0*/  @!P0 BRA `(.L_x_4683) ;  /* 0x0000004800648947 */ /* 0x001fea0003800000 */
.L_x_4805:
[----:B------:R-:W-:Y:S05]  /*1c600*/  BSYNC B1 ;  /* 0x0000000000017941 */ /* 0x000fea0003800000 */
.L_x_4682:
        /* <DEDUP_REMOVED lines=40> */
.L_x_4815:
        /* <DEDUP_REMOVED lines=8> */
.L_x_4685:
        /* <DEDUP_REMOVED lines=11> */
.L_x_4686:
[----:B------:R2:W-:Y:S01]  /*1c9c0*/  SYNCS.ARRIVE.TRANS64.A1T0 RZ, [R6+URZ+0x38830], RZ ;  /* 0x038830ff06ff79a7 */ /* 0x0005e2000810003f */
[----:B------:R-:W-:Y:S05]  /*1c9d0*/  @!P2 BRA `(.L_x_4687) ;  /* 0x000000000004a947 */ /* 0x000fea0003800000 */
[----:B------:R-:W-:Y:S01]  /*1c9e0*/  BPT.TRAP 0x1 ;  /* 0x000000040000795c */ /* 0x000fe20000300000 */
.L_x_4687:
[----:B------:R-:W3:Y:S01]  /*1c9f0*/  SYNCS.PHASECHK.TRANS64.TRYWAIT P0, [R6+URZ+0x38860], R25 ;  /* 0x03886019060075a7 */ /* 0x000ee2000800017f */
[----:B------:R-:W-:Y:S04]  /*1ca00*/  BSSY B1, `(.L_x_4688) ;  /* 0x0000002000017945 */ /* 0x000fe80003800000 */
[----:B---3--:R-:W-:Y:S05]  /*1ca10*/  @!P0 BRA `(.L_x_4689) ;  /* 0x00000048008c8947 */ /* 0x008fea0003800000 */
.L_x_4816:
[----:B------:R-:W-:Y:S05]  /*1ca20*/  BSYNC B1 ;  /* 0x0000000000017941 */ /* 0x000fea0003800000 */
.L_x_4688:
        /* <DEDUP_REMOVED lines=8> */
[----:B------:R-:W-:Y:S02]  /*1cab0*/  IMAD R21, R22, 0x7000, R8 ;  /* 0x0000700016157824 */ /* 0x000fe400078e0208 */
        /* <DEDUP_REMOVED lines=12> */
[----:B------:R-:W4:Y:S01]  /*1cb80*/  SHFL.IDX PT, R2, R9, RZ, 0x181f ;  /* 0x00181fff09027589 */ /* 0x000f2200000e0000 */
[C---:B------:R-:W-:Y:S01]  /*1cb90*/  LOP3.LUT P1, RZ, R16.reuse, 0x80, RZ, 0xc0, !PT ;  /* 0x0000008010ff7812 */ /* 0x040fe2000782c0ff */
[----:B------:R-:W-:Y:S01]  /*1cba0*/  IMAD R21, R21, 0x2, R18 ;  /* 0x0000000215157824 */ /* 0x000fe200078e0212 */
[C---:B------:R-:W-:Y:S01]  /*1cbb0*/  LOP3.LUT P2, RZ, R16.reuse, 0x40, RZ, 0xc0, !PT ;  /* 0x0000004010ff7812 */ /* 0x040fe2000784c0ff */
[----:B------:R-:W5:Y:S01]  /*1cbc0*/  SHFL.IDX PT, R3, R10, RZ, 0x181f ;  /* 0x00181fff0a037589 */ /* 0x000f6200000e0000 */
[----:B------:R-:W-:-:S03]  /*1cbd0*/  LOP3.LUT R16, R16, 0xfff7ffff, RZ, 0xc0, !PT ;  /* 0xfff7ffff10107812 */ /* 0x000fc600078ec0ff */
[----:B------:R-:W0:Y:S01]  /*1cbe0*/  SHFL.IDX PT, R14, R9, 0x1, 0x181f ;  /* 0x00381f00090e7f89 */ /* 0x000e2200000e0000 */
[----:B------:R-:W-:-:S03]  /*1cbf0*/  @P3 LOP3.LUT R16, R16, 0x80000, RZ, 0xfc, !PT ;  /* 0x0008000010103812 */ /* 0x000fc600078efcff */
[----:B------:R-:W1:Y:S01]  /*1cc00*/  SHFL.IDX PT, R5, R10, 0x1, 0x181f ;  /* 0x00381f000a057f89 */ /* 0x000e6200000e0000 */
[C---:B------:R-:W-:Y:S02]  /*1cc10*/  LOP3.LUT P3, RZ, R16.reuse, 0x20, RZ, 0xc0, !PT ;  /* 0x0000002010ff7812 */ /* 0x040fe4000786c0ff */
[C---:B------:R-:W-:Y:S01]  /*1cc20*/  LOP3.LUT P6, RZ, R16.reuse, 0x10, RZ, 0xc0, !PT ;  /* 0x0000001010ff7812 */ /* 0x040fe200078cc0ff */
[----:B------:R-:W-:Y:S01]  /*1cc30*/  SHFL.IDX PT, R8, R10, 0x2, 0x181f ;  /* 0x00581f000a087f89 */ /* 0x000fe200000e0000 */
[----:B------:R-:W-:-:S03]  /*1cc40*/  LOP3.LUT R16, R16, 0xffdfffff, RZ, 0xc0, !PT ;  /* 0xffdfffff10107812 */ /* 0x000fc600078ec0ff */
[----:B------:R-:W-:Y:S01]  /*1cc50*/  SHFL.IDX PT, R10, R10, 0x3, 0x181f ;  /* 0x00781f000a0a7f89 */ /* 0x000fe200000e0000 */
[----:B----4-:R-:W-:-:S05]  /*1cc60*/  IADD3 R2, P0, R2, R0, RZ ;  /* 0x0000000002027210 */ /* 0x010fca0007f1e0ff */
[----:B------:R-:W-:Y:S01]  /*1cc70*/  @P3 LOP3.LUT R16, R16, 0x200000, RZ, 0xfc, !PT ;  /* 0x0020000010103812 */ /* 0x000fe200078efcff */
[----:B-----5:R-:W-:Y:S01]  /*1cc80*/  IMAD.X R3, RZ, RZ, R3, P0 ;  /* 0x000000ffff037224 */ /* 0x020fe200000e0603 */
[----:B------:R-:W-:-:S04]  /*1cc90*/  ISETP.NE.U32.AND P0, PT, R32, RZ, PT ;  /* 0x000000ff2000720c */ /* 0x000fc80003f05070 */
[----:B------:R-:W-:Y:S01]  /*1cca0*/  LDGSTS.E.BYPASS.LTC128B.128 [R21+0x400], desc[UR42][R2.64], !P1 ;  /* 0x0040000002157fae */ /* 0x000fe2000c901d6a */
[----:B------:R-:W-:-:S03]  /*1ccb0*/  ISETP.NE.U32.AND P1, PT, R31, RZ, PT ;  /* 0x000000ff1f00720c */ /* 0x000fc60003f25070 */
[----:B------:R-:W-:Y:S01]  /*1ccc0*/  LDGSTS.E.BYPASS.LTC128B.128 [R21+0x2400], desc[UR42][R2.64+0x80], !P2 ;  /* 0x0240008002157fae */ /* 0x000fe2000d101d6a */
[----:B0-----:R-:W-:-:S03]  /*1ccd0*/  IADD3 R4, P2, R14, R0, RZ ;  /* 0x000000000e047210 */ /* 0x001fc60007f5e0ff */
[----:B------:R-:W-:Y:S01]  /*1cce0*/  LDGSTS.E.BYPASS.LTC128B.128 [R21+0x4400], desc[UR42][R2.64+0x100], !P3 ;  /* 0x0440010002157fae */ /* 0x000fe2000d901d6a */
[C---:B------:R-:W-:Y:S01]  /*1ccf0*/  LOP3.LUT P3, RZ, R16.reuse, 0x80, RZ, 0xc0, !PT ;  /* 0x0000008010ff7812 */ /* 0x040fe2000786c0ff */
[----:B-1----:R-:W-:Y:S01]  /*1cd00*/  IMAD.X R5, RZ, RZ, R5, P2 ;  /* 0x000000ffff057224 */ /* 0x002fe200010e0605 */
        /* <DEDUP_REMOVED lines=33> */
.L_x_4826:
        /* <DEDUP_REMOVED lines=25> */
.L_x_4691:
        /* <DEDUP_REMOVED lines=11> */
.L_x_4692:
[----:B------:R1:W-:Y:S01]  /*1d160*/  SYNCS.ARRIVE.TRANS64.A1T0 RZ, [R6+URZ+0x38850], RZ ;  /* 0x038850ff06ff79a7 */ /* 0x0003e2000810003f */
[----:B------:R-:W-:Y:S05]  /*1d170*/  @P3 BRA `(.L_x_4693) ;  /* 0xfffffff000603947 */ /* 0x000fea000383ffff */
.L_x_4680:
[----:B------:R-:W-:Y:S05]  /*1d180*/  BSYNC B0 ;  /* 0x0000000000007941 */ /* 0x000fea0003800000 */
.L_x_4679:
        /* <DEDUP_REMOVED lines=21> */
.L_x_4695:
[----:B------:R-:W-:Y:S05]  /*1d2e0*/  BSYNC B0 ;  /* 0x0000000000007941 */ /* 0x000fea0003800000 */
.L_x_4694:
[----:B------:R-:W-:-:S07]  /*1d2f0*/  SEL R22, R22, RZ, P0 ;  /* 0x000000ff16167207 */ /* 0x000fce0000000000 */
.L_x_4648:
[----:B------:R-:W-:Y:S05]  /*1d300*/  BSYNC B7 ;  /* 0x0000000000077941 */ /* 0x000fea0003800000 */
.L_x_4646:
        /* <DEDUP_REMOVED lines=8> */
[----:B---3--:R3:W4:Y:S01]  /*1d390*/  LDS.128 R24, [R18+0x388d0] ;  /* 0x0388d00012187984 */ /* 0x0087220000000c00 */
[----:B------:R-:W-:Y:S06]  /*1d3a0*/  BAR.ARV 0x4, 0x180 ;  /* 0x0106000000007b1d */ /* 0x000fec0000002000 */
[----:B------:R-:W-:Y:S05]  /*1d3b0*/  BRA `(.L_x_4697) ;  /* 0x0000000800d07947 */ /* 0x000fea0003800000 */
.L_x_4696:
        /* <DEDUP_REMOVED lines=43> */
.L_x_4836:
[----:B------:R-:W-:Y:S02]  /*1d670*/  ULDC UR4, c[0x0][0xd38] ;  /* 0x00034e0000047ab9 */ /* 0x000fe40000000800 */
[----:B------:R-:W-:-:S04]  /*1d680*/  IMAD.U32 R2, RZ, RZ, UR4 ;  /* 0x00000004ff027e24 */ /* 0x000fc8000f8e00ff */
[----:B-1----:R-:W-:-:S04]  /*1d690*/  IMAD R5, R14, R2, RZ ;  /* 0x000000020e057224 */ /* 0x002fc800078e02ff */
[----:B------:R-:W-:-:S05]  /*1d6a0*/  IMAD.IADD R6, R6, 0x1, R5 ;  /* 0x0000000106067824 */ /* 0x000fca00078e0205 */
[----:B------:R-:W-:-:S13]  /*1d6b0*/  ISETP.GT.AND P6, PT, R6, R0, PT ;  /* 0x000000000600720c */ /* 0x000fda0003fc4270 */
[----:B------:R-:W-:Y:S05]  /*1d6c0*/  @P6 BRA `(.L_x_4699) ;  /* 0x0000000000a46947 */ /* 0x000fea0003800000 */
.L_x_4702:
        /* <DEDUP_REMOVED lines=35> */
.L_x_4844:
[----:B------:R-:W-:Y:S02]  /*1d900*/  ULDC UR4, c[0x0][0xd38] ;  /* 0x00034e0000047ab9 */ /* 0x000fe40000000800 */
[----:B------:R-:W-:-:S04]  /*1d910*/  IMAD.U32 R2, RZ, RZ, UR4 ;  /* 0x00000004ff027e24 */ /* 0x000fc8000f8e00ff */
[----:B-1----:R-:W-:-:S04]  /*1d920*/  IMAD R5, R14, R2, RZ ;  /* 0x000000020e057224 */ /* 0x002fc800078e02ff */
[----:B------:R-:W-:-:S05]  /*1d930*/  IMAD.IADD R6, R5, 0x1, R6 ;  /* 0x0000000105067824 */ /* 0x000fca00078e0206 */
[----:B------:R-:W-:-:S13]  /*1d940*/  ISETP.GT.AND P6, PT, R6, R0, PT ;  /* 0x000000000600720c */ /* 0x000fda0003fc4270 */
[----:B------:R-:W-:Y:S05]  /*1d950*/  @!P6 BRA `(.L_x_4702) ;  /* 0xfffffffc005ce947 */ /* 0x000fea000383ffff */
.L_x_4699:
        /* <DEDUP_REMOVED lines=9> */
.L_x_4849:
[----:B------:R-:W-:-:S13]  /*1d9f0*/  ISETP.NE.AND P0, PT, R8, RZ, PT ;  /* 0x000000ff0800720c */ /* 0x000fda0003f05270 */
[----:B------:R-:W-:Y:S05]  /*1da00*/  @!P0 BRA `(.L_x_4704) ;  /* 0x0000000000108947 */ /* 0x000fea0003800000 */
[----:B------:R-:W-:Y:S01]  /*1da10*/  UMOV UR4, 0xffffffff ;  /* 0xffffffff00047882 */ /* 0x000fe20000000000 */
[----:B------:R-:W-:Y:S02]  /*1da20*/  VIADD R12, R5, 0xffffffff ;  /* 0xffffffff050c7836 */ /* 0x000fe40000000000 */
[----:B------:R-:W-:Y:S05]  /*1da30*/  BRA.DIV UR4, `(.L_x_4705) ;  /* 0x0000004a04c47947 */ /* 0x000fea000b800000 */
[----:B------:R4:W0:Y:S02]  /*1da40*/  SHFL.IDX PT, R24, R3, R12, 0x1f ;  /* 0x00001f0c03187589 */ /* 0x00082400000e0000 */
.L_x_4704:
        /* <DEDUP_REMOVED lines=58> */
.L_x_4700:
[----:B------:R-:W-:Y:S01]  /*1ddf0*/  UMOV UR4, URZ ;  /* 0x0000003f00047c82 */ /* 0x000fe20008000000 */
[----:B------:R-:W-:Y:S01]  /*1de00*/  UMOV UR5, URZ ;  /* 0x0000003f00057c82 */ /* 0x000fe20008000000 */
[----:B------:R-:W-:Y:S01]  /*1de10*/  ULDC UR6, c[0x0][0xd3c] ;  /* 0x00034f0000067ab9 */ /* 0x000fe20000000800 */
[----:B------:R-:W-:Y:S02]  /*1de20*/  IMAD.MOV.U32 R24, RZ, RZ, R0 ;  /* 0x000000ffff187224 */ /* 0x000fe400078e0000 */
[----:B------:R-:W-:Y:S02]  /*1de30*/  IMAD.U32 R25, RZ, RZ, UR4 ;  /* 0x00000004ff197e24 */ /* 0x000fe4000f8e00ff */
[----:B------:R-:W-:Y:S02]  /*1de40*/  IMAD.U32 R26, RZ, RZ, UR5 ;  /* 0x00000005ff1a7e24 */ /* 0x000fe4000f8e00ff */
[----:B------:R-:W-:-:S07]  /*1de50*/  IMAD.U32 R27, RZ, RZ, UR6 ;  /* 0x00000006ff1b7e24 */ /* 0x000fce000f8e00ff */
.L_x_4706:
        /* <DEDUP_REMOVED lines=10> */
.L_x_4697:
[----:B------:R-:W-:Y:S02]  /*1df00*/  ULDC UR4, c[0x0][0xd3c] ;  /* 0x00034f0000047ab9 */ /* 0x000fe40000000800 */
[----:B----4-:R-:W-:-:S13]  /*1df10*/  ISETP.GE.AND P0, PT, R27, UR4, PT ;  /* 0x000000041b007c0c */ /* 0x010fda000bf06270 */
[----:B------:R-:W-:Y:S05]  /*1df20*/  @!P0 BRA `(.L_x_4707) ;  /* 0xffffff8800388947 */ /* 0x000fea000383ffff */
[----:B------:R-:W-:Y:S05]  /*1df30*/  BSYNC B8 ;  /* 0x0000000000087941 */ /* 0x000fea0003800000 */
.L_x_4592:
        /* <DEDUP_REMOVED lines=12> */
.L_x_4852:
[----:B------:R-:W-:Y:S05]  /*1e000*/  BSYNC B0 ;  /* 0x0000000000007941 */ /* 0x000fea0003800000 */
.L_x_4708:
[----:B------:R-:W-:-:S03]  /*1e010*/  UMOV UR4, 0xffffffff ;  /* 0xffffffff00047882 */ /* 0x000fc60000000000 */
[----:B------:R-:W-:Y:S05]  /*1e020*/  BRA.DIV UR4, `(.L_x_4710) ;  /* 0x0000004604847947 */ /* 0x000fea000b800000 */
[----:B-1----:R-:W1:Y:S02]  /*1e030*/  S2R R0, SR_TID.X ;  /* 0x0000000000007919 */ /* 0x002e640000002100 */
[----:B-1----:R-:W-:-:S04]  /*1e040*/  SHF.R.U32.HI R0, RZ, 0x5, R0 ;  /* 0x00000005ff007819 */ /* 0x002fc80000011600 */
[----:B------:R-:W-:-:S05]  /*1e050*/  LOP3.LUT R0, R0, 0x3, RZ, 0xc0, !PT ;  /* 0x0000000300007812 */ /* 0x000fca00078ec0ff */
[----:B------:R1:W4:Y:S02]  /*1e060*/  SHFL.IDX PT, R14, R0, RZ, 0x1f ;  /* 0x00001fff000e7589 */ /* 0x00032400000e0000 */
.L_x_4855:
[----:B----4-:R-:W-:-:S13]  /*1e070*/  ISETP.NE.AND P0, PT, R14, RZ, PT ;  /* 0x000000ff0e00720c */ /* 0x010fda0003f05270 */
[----:B------:R-:W-:Y:S05]  /*1e080*/  @P0 BRA `(.L_x_4454) ;  /* 0x0000000000880947 */ /* 0x000fea0003800000 */
[----:B------:R-:W-:-:S03]  /*1e090*/  UMOV UR4, 0xffffffff ;  /* 0xffffffff00047882 */ /* 0x000fc60000000000 */
[----:B------:R-:W-:Y:S05]  /*1e0a0*/  BRA.DIV UR4, `(.L_x_4711) ;  /* 0x0000004604987947 */ /* 0x000fea000b800000 */
[----:B------:R-:W-:-:S13]  /*1e0b0*/  ELECT P6, URZ, PT ;  /* 0x00000000003f782f */ /* 0x000fda00038c0000 */
.L_x_4858:
[----:B------:R-:W-:Y:S05]  /*1e0c0*/  @!P6 BRA `(.L_x_4454) ;  /* 0x000000000078e947 */ /* 0x000fea0003800000 */
[----:B------:R-:W-:-:S06]  /*1e0d0*/  ULOP3.LUT UR4, UR36, 0x2, URZ, 0xfc, !UPT ;  /* 0x0000000224047892 */ /* 0x000fcc000f8efc3f */
[----:B-1----:R-:W-:-:S05]  /*1e0e0*/  IMAD.U32 R0, RZ, RZ, UR4 ;  /* 0x00000004ff007e24 */ /* 0x002fca000f8e00ff */
[----:B------:R-:W-:-:S13]  /*1e0f0*/  ISETP.NE.AND P0, PT, R0, 0x3, PT ;  /* 0x000000030000780c */ /* 0x000fda0003f05270 */
[----:B------:R-:W-:Y:S05]  /*1e100*/  @!P0 BRA `(.L_x_4712) ;  /* 0x0000000000048947 */ /* 0x000fea0003800000 */
[----:B------:R-:W-:Y:S01]  /*1e110*/  BPT.TRAP 0x1 ;  /* 0x000000040000795c */ /* 0x000fe20000300000 */
.L_x_4712:
[----:B------:R-:W-:Y:S01]  /*1e120*/  IMAD R5, R22, 0x8, R7 ;  /* 0x0000000816057824 */ /* 0x000fe200078e0207 */
[----:B------:R-:W-:Y:S01]  /*1e130*/  SHF.L.U32 R0, R28, 0x1f, RZ ;  /* 0x0000001f1c007819 */ /* 0x000fe200000006ff */
[----:B------:R-:W-:-:S03]  /*1e140*/  VIADD R22, R22, 0x1 ;  /* 0x0000000116167836 */ /* 0x000fc60000000000 */
[----:B------:R-:W1:Y:S02]  /*1e150*/  SYNCS.PHASECHK.TRANS64.TRYWAIT P1, [R5+URZ+0x38840], R0 ;  /* 0x03884000050075a7 */ /* 0x000e64000802017f */
[----:B------:R-:W-:-:S04]  /*1e160*/  ISETP.NE.AND P2, PT, R22, 0x2, PT ;  /* 0x000000021600780c */ /* 0x000fc80003f45270 */
[----:B------:R-:W-:Y:S01]  /*1e170*/  SEL R3, RZ, 0x1, P2 ;  /* 0x00000001ff037807 */ /* 0x000fe20001000000 */
[----:B-1----:R-:W-:Y:S08]  /*1e180*/  @!P1 BRA `(.L_x_4713) ;  /* 0x0000004400809947 */ /* 0x002ff00003800000 */
.L_x_4859:
[----:B------:R-:W-:Y:S02]  /*1e190*/  SEL R22, R22, RZ, P2 ;  /* 0x000000ff16167207 */ /* 0x000fe40001000000 */
[----:B------:R-:W-:Y:S01]  /*1e1a0*/  LOP3.LUT R2, R28, R3, RZ, 0x3c, !PT ;  /* 0x000000031c027212 */ /* 0x000fe200078e3cff */
[----:B------:R-:W-:Y:S06]  /*1e1b0*/  @!P0 BRA `(.L_x_4714) ;  /* 0x0000000000048947 */ /* 0x000fec0003800000 */
[----:B------:R-:W-:Y:S01]  /*1e1c0*/  BPT.TRAP 0x1 ;  /* 0x000000040000795c */ /* 0x000fe20000300000 */
.L_x_4714:
[----:B------:R-:W-:Y:S01]  /*1e1d0*/  IMAD R3, R22, 0x8, R7 ;  /* 0x0000000816037824 */ /* 0x000fe200078e0207 */
[----:B------:R-:W-:-:S04]  /*1e1e0*/  SHF.L.U32 R2, R2, 0x1f, RZ ;  /* 0x0000001f02027819 */ /* 0x000fc800000006ff */
[----:B------:R-:W4:Y:S02]  /*1e1f0*/  SYNCS.PHASECHK.TRANS64.TRYWAIT P1, [R3+URZ+0x38840], R2 ;  /* 0x03884002030075a7 */ /* 0x000f24000802017f */
[----:B----4-:R-:W-:Y:S05]  /*1e200*/  @!P1 BRA `(.L_x_4715) ;  /* 0x0000004400749947 */ /* 0x010fea0003800000 */
.L_x_4860:
[----:B------:R-:W-:Y:S05]  /*1e210*/  @!P0 BRA `(.L_x_4716) ;  /* 0x0000000000048947 */ /* 0x000fea0003800000 */
[----:B------:R-:W-:Y:S01]  /*1e220*/  BPT.TRAP 0x1 ;  /* 0x000000040000795c */ /* 0x000fe20000300000 */
.L_x_4716:
[----:B------:R-:W5:Y:S02]  /*1e230*/  SYNCS.PHASECHK.TRANS64.TRYWAIT P1, [R5+URZ+0x38860], R0 ;  /* 0x03886000050075a7 */ /* 0x000f64000802017f */
[----:B-----5:R-:W-:Y:S05]  /*1e240*/  @!P1 BRA `(.L_x_4717) ;  /* 0x0000004400789947 */ /* 0x020fea0003800000 */
.L_x_4861:
[----:B------:R-:W-:Y:S05]  /*1e250*/  @!P0 BRA `(.L_x_4718) ;  /* 0x0000000000048947 */ /* 0x000fea0003800000 */
[----:B------:R-:W-:Y:S01]  /*1e260*/  BPT.TRAP 0x1 ;  /* 0x000000040000795c */ /* 0x000fe20000300000 */
.L_x_4718:
[----:B------:R0:W0:Y:S02]  /*1e270*/  SYNCS.PHASECHK.TRANS64.TRYWAIT P0, [R3+URZ+0x38860], R2 ;  /* 0x03886002030075a7 */ /* 0x000024000800017f */
[----:B0-----:R-:W-:Y:S05]  /*1e280*/  @!P0 NANOSLEEP.SYNCS 0x989680 ;  /* 0x009896800000895d */ /* 0x001fea0003900000 */
[----:B------:R-:W0:Y:S02]  /*1e290*/  @!P0 SYNCS.PHASECHK.TRANS64 P0, [R3+URZ+0x38860], R2 ;  /* 0x03886002030085a7 */ /* 0x000e24000800007f */
[----:B0-----:R-:W-:Y:S05]  /*1e2a0*/  @!P0 BRA `(.L_x_4718) ;  /* 0xfffffffc00f08947 */ /* 0x001fea000383ffff */
.L_x_4454:
[----:B------:R-:W-:Y:S05]  /*1e2b0*/  BSYNC B9 ;  /* 0x0000000000097941 */ /* 0x000fea0003800000 */
.L_x_4451:
[----:B------:R-:W-:Y:S05]  /*1e2c0*/  EXIT ;  /* 0x000000000000794d */ /* 0x000fea0003800000 */
.L_x_4472:
[----:B0-----:R0:W1:Y:S02]  /*1e2d0*/  SYNCS.PHASECHK.TRANS64.TRYWAIT P4, [R58+URZ+0x38890], R65 ;  /* 0x038890413a0075a7 */ /* 0x001064000808017f */
[----:B-1----:R-:W-:Y:S05]  /*1e2e0*/  @!P4 NANOSLEEP.SYNCS 0x989680 ;  /* 0x009896800000c95d */ /* 0x002fea0003900000 */
[----:B------:R-:W1:Y:S02]  /*1e2f0*/  @!P4 SYNCS.PHASECHK.TRANS64 P4, [R58+URZ+0x38890], R65 ;  /* 0x038890413a00c5a7 */ /* 0x000e64000808007f */
[----:B-1----:R-:W-:Y:S05]  /*1e300*/  @!P4 BRA `(.L_x_4472) ;  /* 0xfffffffc00f0c947 */ /* 0x002fea000383ffff */
[----:B------:R-:W-:Y:S05]  /*1e310*/  BRA `(.L_x_4719) ;  /* 0xfffffe4c008c7947 */ /* 0x000fea000383ffff */
.L_x_4473:
[----:B------:R-:W-:Y:S01]  /*1e320*/  BSSY B1, `(.L_x_4720) ;  /* 0x0000007000017945 */ /* 0x000fe20003800000 */
[----:B------:R-:W-:Y:S02]  /*1e330*/  IMAD.MOV.U32 R12, RZ, RZ, RZ ;  /* 0x000000ffff0c7224 */ /* 0x000fe400078e00ff */
[----:B------:R-:W-:Y:S02]  /*1e340*/  IMAD.MOV.U32 R11, RZ, RZ, 0x1c1f ;  /* 0x00001c1fff0b7424 */ /* 0x000fe400078e00ff */
[----:B------:R-:W-:-:S07]  /*1e350*/  IMAD.MOV.U32 R15, RZ, RZ, -0x1 ;  /* 0xffffffffff0f7424 */ /* 0x000fce00078e00ff */
[----:B0-----:R-:W-:Y:S05]  /*1e360*/  WARPSYNC.COLLECTIVE R15, `(.L_x_4721) ;  /* 0x000000000f087348 */ /* 0x001fea0003c00000 */
[----:B------:R1:W2:Y:S02]  /*1e370*/  SHFL.IDX P6, R14, R13, R12, R11 ;  /* 0x0000000c0d0e7389 */ /* 0x0002a400000c000b */
[----:B012---:R-:W-:Y:S01]  /*1e380*/  ENDCOLLECTIVE ;  /* 0x000000000000791b */ /* 0x007fe20003800000 */
.L_x_4721:
[----:B------:R-:W-:Y:S05]  /*1e390*/  BSYNC B1 ;  /* 0x0000000000017941 */ /* 0x000fea0003800000 */
.L_x_4720:
        /* <DEDUP_REMOVED lines=8> */
.L_x_4722:
[----:B------:R-:W-:Y:S05]  /*1e420*/  BRA `(.L_x_4723) ;  /* 0xfffffe4c005c7947 */ /* 0x000fea000383ffff */
.L_x_4483:
[----:B0-----:R0:W1:Y:S02]  /*1e430*/  SYNCS.PHASECHK.TRANS64.TRYWAIT P5, [R58+URZ+0x38890], R65 ;  /* 0x038890413a0075a7 */ /* 0x00106400080a017f */
[----:B-1----:R-:W-:Y:S05]  /*1e440*/  @!P5 NANOSLEEP.SYNCS 0x989680 ;  /* 0x009896800000d95d */ /* 0x002fea0003900000 */
[----:B------:R-:W1:Y:S02]  /*1e450*/  @!P5 SYNCS.PHASECHK.TRANS64 P5, [R58+URZ+0x38890], R65 ;  /* 0x038890413a00d5a7 */ /* 0x000e6400080a007f */
[----:B-1----:R-:W-:Y:S05]  /*1e460*/  @!P5 BRA `(.L_x_4483) ;  /* 0xfffffffc00f0d947 */ /* 0x002fea000383ffff */
[----:B------:R-:W-:Y:S05]  /*1e470*/  BRA `(.L_x_4724) ;  /* 0xfffffe5400d07947 */ /* 0x000fea000383ffff */
.L_x_4484:
[----:B------:R-:W-:Y:S01]  /*1e480*/  BSSY B1, `(.L_x_4725) ;  /* 0x0000007000017945 */ /* 0x000fe20003800000 */
[----:B------:R-:W-:Y:S02]  /*1e490*/  IMAD.MOV.U32 R12, RZ, RZ, RZ ;  /* 0x000000ffff0c7224 */ /* 0x000fe400078e00ff */
[----:B------:R-:W-:Y:S02]  /*1e4a0*/  IMAD.MOV.U32 R11, RZ, RZ, 0x1c1f ;  /* 0x00001c1fff0b7424 */ /* 0x000fe400078e00ff */
[----:B------:R-:W-:-:S07]  /*1e4b0*/  IMAD.MOV.U32 R15, RZ, RZ, -0x1 ;  /* 0xffffffffff0f7424 */ /* 0x000fce00078e00ff */
[----:B0-----:R-:W-:Y:S05]  /*1e4c0*/  WARPSYNC.COLLECTIVE R15, `(.L_x_4726) ;  /* 0x000000000f087348 */ /* 0x001fea0003c00000 */
[----:B------:R1:W2:Y:S02]  /*1e4d0*/  SHFL.IDX P6, R14, R13, R12, R11 ;  /* 0x0000000c0d0e7389 */ /* 0x0002a400000c000b */
[----:B012---:R-:W-:Y:S01]  /*1e4e0*/  ENDCOLLECTIVE ;  /* 0x000000000000791b */ /* 0x007fe20003800000 */
.L_x_4726:
[----:B------:R-:W-:Y:S05]  /*1e4f0*/  BSYNC B1 ;  /* 0x0000000000017941 */ /* 0x000fea0003800000 */
.L_x_4725:
        /* <DEDUP_REMOVED lines=8> */
.L_x_4727:
[----:B------:R-:W-:Y:S01]  /*1e580*/  IMAD.MOV.U32 R67, RZ, RZ, R14 ;  /* 0x000000ffff437224 */ /* 0x000fe200078e000e */
[----:B------:R-:W-:Y:S06]  /*1e590*/  BRA `(.L_x_4728) ;  /* 0xfffffe54009c7947 */ /* 0x000fec000383ffff */
.L_x_4489:
[----:B-1----:R1:W2:Y:S02]  /*1e5a0*/  SYNCS.PHASECHK.TRANS64.TRYWAIT P2, [R58+URZ+0x38890], R65 ;  /* 0x038890413a0075a7 */ /* 0x0022a4000804017f */
[----:B--2---:R-:W-:Y:S05]  /*1e5b0*/  @!P2 NANOSLEEP.SYNCS 0x989680 ;  /* 0x009896800000a95d */ /* 0x004fea0003900000 */
[----:B------:R-:W2:Y:S02]  /*1e5c0*/  @!P2 SYNCS.PHASECHK.TRANS64 P2, [R58+URZ+0x38890], R65 ;  /* 0x038890413a00a5a7 */ /* 0x000ea4000804007f */
[----:B--2---:R-:W-:Y:S05]  /*1e5d0*/  @!P2 BRA `(.L_x_4489) ;  /* 0xfffffffc00f0a947 */ /* 0x004fea000383ffff */
[----:B------:R-:W-:Y:S05]  /*1e5e0*/  BRA `(.L_x_4729) ;  /* 0xfffffe5c00a47947 */ /* 0x000fea000383ffff */
.L_x_4490:
[----:B------:R-:W-:Y:S01]  /*1e5f0*/  BSSY B1, `(.L_x_4730) ;  /* 0x0000007000017945 */ /* 0x000fe20003800000 */
[----:B------:R-:W-:Y:S02]  /*1e600*/  IMAD.MOV.U32 R12, RZ, RZ, RZ ;  /* 0x000000ffff0c7224 */ /* 0x000fe400078e00ff */
[----:B------:R-:W-:Y:S02]  /*1e610*/  IMAD.MOV.U32 R11, RZ, RZ, 0x1c1f ;  /* 0x00001c1fff0b7424 */ /* 0x000fe400078e00ff */
[----:B------:R-:W-:-:S07]  /*1e620*/  IMAD.MOV.U32 R15, RZ, RZ, -0x1 ;  /* 0xffffffffff0f7424 */ /* 0x000fce00078e00ff */
[----:B-1----:R-:W-:Y:S05]  /*1e630*/  WARPSYNC.COLLECTIVE R15, `(.L_x_4731) ;  /* 0x000000000f087348 */ /* 0x002fea0003c00000 */
[----:B------:R0:W2:Y:S02]  /*1e640*/  SHFL.IDX P6, R14, R13, R12, R11 ;  /* 0x0000000c0d0e7389 */ /* 0x0000a400000c000b */
[----:B012---:R-:W-:Y:S01]  /*1e650*/  ENDCOLLECTIVE ;  /* 0x000000000000791b */ /* 0x007fe20003800000 */
.L_x_4731:
[----:B------:R-:W-:Y:S05]  /*1e660*/  BSYNC B1 ;  /* 0x0000000000017941 */ /* 0x000fea0003800000 */
.L_x_4730:
        /* <DEDUP_REMOVED lines=8> */
.L_x_4732:
[----:B------:R-:W-:Y:S05]  /*1e6f0*/  BRA `(.L_x_4733) ;  /* 0xfffffe5c00c47947 */ /* 0x000fea000383ffff */
.L_x_4494:
[----:B-1----:R1:W2:Y:S02]  /*1e700*/  SYNCS.PHASECHK.TRANS64.TRYWAIT P3, [R58+URZ+0x388b0], R65 ;  /* 0x0388b0413a0075a7 */ /* 0x0022a4000806017f */
[----:B--2---:R-:W-:Y:S05]  /*1e710*/  @!P3 NANOSLEEP.SYNCS 0x989680 ;  /* 0x009896800000b95d */ /* 0x004fea0003900000 */
[----:B------:R-:W2:Y:S02]  /*1e720*/  @!P3 SYNCS.PHASECHK.TRANS64 P3, [R58+URZ+0x388b0], R65 ;  /* 0x0388b0413a00b5a7 */ /* 0x000ea4000806007f */
[----:B--2---:R-:W-:Y:S05]  /*1e730*/  @!P3 BRA `(.L_x_4494) ;  /* 0xfffffffc00f0b947 */ /* 0x004fea000383ffff */
[----:B------:R-:W-:Y:S05]  /*1e740*/  BRA `(.L_x_4734) ;  /* 0xfffffe6000507947 */ /* 0x000fea000383ffff */
.L_x_4523:
        /* <DEDUP_REMOVED lines=8> */
.L_x_4736:
[----:B------:R-:W-:Y:S05]  /*1e7d0*/  BSYNC B1 ;  /* 0x0000000000017941 */ /* 0x000fea0003800000 */
.L_x_4735:
        /* <DEDUP_REMOVED lines=8> */
.L_x_4737:
[----:B------:R-:W-:Y:S02]  /*1e860*/  IMAD.MOV.U32 R13, RZ, RZ, R24 ;  /* 0x000000ffff0d7224 */ /* 0x000fe400078e0018 */
[----:B------:R-:W-:-:S07]  /*1e870*/  IMAD.MOV.U32 R20, RZ, RZ, R14 ;  /* 0x000000ffff147224 */ /* 0x000fce00078e000e */
[----:B------:R-:W-:Y:S05]  /*1e880*/  WARPSYNC.COLLECTIVE R15, `(.L_x_4738) ;  /* 0x000000000f087348 */ /* 0x000fea0003c00000 */
[----:B------:R0:W1:Y:S02]  /*1e890*/  SHFL.IDX P6, R14, R13, R12, R11 ;  /* 0x0000000c0d0e7389 */ /* 0x00006400000c000b */
[----:B01----:R-:W-:Y:S01]  /*1e8a0*/  ENDCOLLECTIVE ;  /* 0x000000000000791b */ /* 0x003fe20003800000 */
.L_x_4738:
[----:B------:R-:W-:Y:S02]  /*1e8b0*/  IMAD.MOV.U32 R13, RZ, RZ, R27 ;  /* 0x000000ffff0d7224 */ /* 0x000fe400078e001b */
[----:B------:R-:W-:-:S07]  /*1e8c0*/  IMAD.MOV.U32 R24, RZ, RZ, R14 ;  /* 0x000000ffff187224 */ /* 0x000fce00078e000e */
[----:B------:R-:W-:Y:S05]  /*1e8d0*/  WARPSYNC.COLLECTIVE R15, `(.L_x_4739) ;  /* 0x000000000f087348 */ /* 0x000fea0003c00000 */
[----:B------:R0:W1:Y:S02]  /*1e8e0*/  SHFL.IDX P6, R14, R13, R12, R11 ;  /* 0x0000000c0d0e7389 */ /* 0x00006400000c000b */
[----:B01----:R-:W-:Y:S01]  /*1e8f0*/  ENDCOLLECTIVE ;  /* 0x000000000000791b */ /* 0x003fe20003800000 */
.L_x_4739:
[----:B------:R-:W-:Y:S01]  /*1e900*/  IMAD.MOV.U32 R21, RZ, RZ, R14 ;  /* 0x000000ffff157224 */ /* 0x000fe200078e000e */
[----:B------:R-:W-:Y:S06]  /*1e910*/  BRA `(.L_x_4740) ;  /* 0xfffffe9400407947 */ /* 0x000fec000383ffff */
.L_x_4527:
[----:B0-----:R0:W1:Y:S02]  /*1e920*/  SYNCS.PHASECHK.TRANS64.TRYWAIT P0, [R2+URZ+0x38800], R13 ;  /* 0x0388000d020075a7 */ /* 0x001064000800017f */
[----:B-1----:R-:W-:Y:S05]  /*1e930*/  @!P0 NANOSLEEP.SYNCS 0x989680 ;  /* 0x009896800000895d */ /* 0x002fea0003900000 */
[----:B------:R-:W1:Y:S02]  /*1e940*/  @!P0 SYNCS.PHASECHK.TRANS64 P0, [R2+URZ+0x38800], R13 ;  /* 0x0388000d020085a7 */ /* 0x000e64000800007f */
[----:B-1----:R-:W-:Y:S05]  /*1e950*/  @!P0 BRA `(.L_x_4527) ;  /* 0xfffffffc00f08947 */ /* 0x002fea000383ffff */
[----:B------:R-:W-:Y:S05]  /*1e960*/  BRA `(.L_x_4741) ;  /* 0xfffffe9800607947 */ /* 0x000fea000383ffff */
.L_x_4535:
        /* <DEDUP_REMOVED lines=8> */
.L_x_4743:
[----:B------:R-:W-:Y:S05]  /*1e9f0*/  BSYNC B1 ;  /* 0x0000000000017941 */ /* 0x000fea0003800000 */
.L_x_4742:
        /* <DEDUP_REMOVED lines=8> */
.L_x_4744:
[----:B------:R-:W-:Y:S02]  /*1ea80*/  IMAD.MOV.U32 R13, RZ, RZ, R24 ;  /* 0x000000ffff0d7224 */ /* 0x000fe400078e0018 */
[----:B------:R-:W-:-:S07]  /*1ea90*/  IMAD.MOV.U32 R20, RZ, RZ, R14 ;  /* 0x000000ffff147224 */ /* 0x000fce00078e000e */
[----:B------:R-:W-:Y:S05]  /*1eaa0*/  WARPSYNC.COLLECTIVE R15, `(.L_x_4745) ;  /* 0x000000000f087348 */ /* 0x000fea0003c00000 */
[----:B------:R0:W1:Y:S02]  /*1eab0*/  SHFL.IDX P6, R14, R13, R12, R11 ;  /* 0x0000000c0d0e7389 */ /* 0x00006400000c000b */
[----:B01----:R-:W-:Y:S01]  /*1eac0*/  ENDCOLLECTIVE ;  /* 0x000000000000791b */ /* 0x003fe20003800000 */
.L_x_4745:
[----:B------:R-:W-:Y:S02]  /*1ead0*/  IMAD.MOV.U32 R13, RZ, RZ, R27 ;  /* 0x000000ffff0d7224 */ /* 0x000fe400078e001b */
[----:B------:R-:W-:-:S07]  /*1eae0*/  IMAD.MOV.U32 R21, RZ, RZ, R14 ;  /* 0x000000ffff157224 */ /* 0x000fce00078e000e */
[----:B------:R-:W-:Y:S05]  /*1eaf0*/  WARPSYNC.COLLECTIVE R15, `(.L_x_4746) ;  /* 0x000000000f087348 */ /* 0x000fea0003c00000 */
[----:B------:R0:W1:Y:S02]  /*1eb00*/  SHFL.IDX P6, R14, R13, R12, R11 ;  /* 0x0000000c0d0e7389 */ /* 0x00006400000c000b */
[----:B01----:R-:W-:Y:S01]  /*1eb10*/  ENDCOLLECTIVE ;  /* 0x000000000000791b */ /* 0x003fe20003800000 */
.L_x_4746:
[----:B------:R-:W-:Y:S05]  /*1eb20*/  BRA `(.L_x_4747) ;  /* 0xfffffea000c47947 */ /* 0x000fea000383ffff */
.L_x_4539:
[----:B0-----:R0:W1:Y:S02]  /*1eb30*/  SYNCS.PHASECHK.TRANS64.TRYWAIT P1, [R2+URZ+0x38800], R25 ;  /* 0x03880019020075a7 */ /* 0x001064000802017f */
[----:B-1----:R-:W-:Y:S05]  /*1eb40*/  @!P1 NANOSLEEP.SYNCS 0x989680 ;  /* 0x009896800000995d */ /* 0x002fea0003900000 */
[----:B------:R-:W1:Y:S02]  /*1eb50*/  @!P1 SYNCS.PHASECHK.TRANS64 P1, [R2+URZ+0x38800], R25 ;  /* 0x03880019020095a7 */ /* 0x000e64000802007f */
[----:B-1----:R-:W-:Y:S05]  /*1eb60*/  @!P1 BRA `(.L_x_4539) ;  /* 0xfffffffc00f09947 */ /* 0x002fea000383ffff */
[----:B------:R-:W-:Y:S05]  /*1eb70*/  BRA `(.L_x_4748) ;  /* 0xfffffea400a87947 */ /* 0x000fea000383ffff */
.L_x_4545:
[----:B-1----:R1:W2:Y:S02]  /*1eb80*/  SYNCS.PHASECHK.TRANS64.TRYWAIT P1, [R13+URZ+0x38830], R12 ;  /* 0x0388300c0d0075a7 */ /* 0x0022a4000802017f */
[----:B--2---:R-:W-:Y:S05]  /*1eb90*/  @!P1 NANOSLEEP.SYNCS 0x989680 ;  /* 0x009896800000995d */ /* 0x004fea0003900000 */
[----:B------:R-:W2:Y:S02]  /*1eba0*/  @!P1 SYNCS.PHASECHK.TRANS64 P1, [R13+URZ+0x38830], R12 ;  /* 0x0388300c0d0095a7 */ /* 0x000ea4000802007f */
[----:B--2---:R-:W-:Y:S05]  /*1ebb0*/  @!P1 BRA `(.L_x_4545) ;  /* 0xfffffffc00f09947 */ /* 0x004fea000383ffff */
[----:B------:R-:W-:Y:S05]  /*1ebc0*/  BRA `(.L_x_4544) ;  /* 0xfffffeb000d47947 */ /* 0x000fea000383ffff */
.L_x_4547:
[----:B--2---:R2:W3:Y:S02]  /*1ebd0*/  SYNCS.PHASECHK.TRANS64.TRYWAIT P1, [R2+URZ+0x38810], R3 ;  /* 0x03881003020075a7 */ /* 0x0044e4000802017f */
[----:B---3--:R-:W-:Y:S05]  /*1ebe0*/  @!P1 NANOSLEEP.SYNCS 0x989680 ;  /* 0x009896800000995d */ /* 0x008fea0003900000 */
[----:B------:R-:W3:Y:S02]  /*1ebf0*/  @!P1 SYNCS.PHASECHK.TRANS64 P1, [R2+URZ+0x38810], R3 ;  /* 0x03881003020095a7 */ /* 0x000ee4000802007f */
[----:B---3--:R-:W-:Y:S05]  /*1ec00*/  @!P1 BRA `(.L_x_4547) ;  /* 0xfffffffc00f09947 */ /* 0x008fea000383ffff */
[----:B------:R-:W-:Y:S05]  /*1ec10*/  BRA `(.L_x_4749) ;  /* 0xfffffeb400847947 */ /* 0x000fea000383ffff */
.L_x_4551:
[----:B0-----:R0:W2:Y:S02]  /*1ec20*/  SYNCS.PHASECHK.TRANS64.TRYWAIT P1, [R13+URZ+0x38850], R12 ;  /* 0x0388500c0d0075a7 */ /* 0x0010a4000802017f */
[----:B--2---:R-:W-:Y:S05]  /*1ec30*/  @!P1 NANOSLEEP.SYNCS 0x989680 ;  /* 0x009896800000995d */ /* 0x004fea0003900000 */
[----:B------:R-:W2:Y:S02]  /*1ec40*/  @!P1 SYNCS.PHASECHK.TRANS64 P1, [R13+URZ+0x38850], R12 ;  /* 0x0388500c0d0095a7 */ /* 0x000ea4000802007f */
[----:B--2---:R-:W-:Y:S05]  /*1ec50*/  @!P1 BRA `(.L_x_4551) ;  /* 0xfffffffc00f09947 */ /* 0x004fea000383ffff */
[----:B------:R-:W-:Y:S05]  /*1ec60*/  BRA `(.L_x_4550) ;  /* 0xfffffeb400b07947 */ /* 0x000fea000383ffff */
.L_x_4560:
[----:B-1----:R1:W2:Y:S02]  /*1ec70*/  SYNCS.PHASECHK.TRANS64.TRYWAIT P2, [R14+URZ+0x38830], R3 ;  /* 0x038830030e0075a7 */ /* 0x0022a4000804017f */
[----:B--2---:R-:W-:Y:S05]  /*1ec80*/  @!P2 NANOSLEEP.SYNCS 0x989680 ;  /* 0x009896800000a95d */ /* 0x004fea0003900000 */
[----:B------:R-:W2:Y:S02]  /*1ec90*/  @!P2 SYNCS.PHASECHK.TRANS64 P2, [R14+URZ+0x38830], R3 ;  /* 0x038830030e00a5a7 */ /* 0x000ea4000804007f */
[----:B--2---:R-:W-:Y:S05]  /*1eca0*/  @!P2 BRA `(.L_x_4560) ;  /* 0xfffffffc00f0a947 */ /* 0x004fea000383ffff */
[----:B------:R-:W-:Y:S05]  /*1ecb0*/  BRA `(.L_x_4559) ;  /* 0xfffffee000607947 */ /* 0x000fea000383ffff */
.L_x_4565:
[----:B---3--:R3:W4:Y:S02]  /*1ecc0*/  SYNCS.PHASECHK.TRANS64.TRYWAIT P2, [R14+URZ+0x38850], R3 ;  /* 0x038850030e0075a7 */ /* 0x008724000804017f */
[----:B----4-:R-:W-:Y:S05]  /*1ecd0*/  @!P2 NANOSLEEP.SYNCS 0x989680 ;  /* 0x009896800000a95d */ /* 0x010fea0003900000 */
[----:B------:R-:W4:Y:S02]  /*1ece0*/  @!P2 SYNCS.PHASECHK.TRANS64 P2, [R14+URZ+0x38850], R3 ;  /* 0x038850030e00a5a7 */ /* 0x000f24000804007f */
[----:B----4-:R-:W-:Y:S05]  /*1ecf0*/  @!P2 BRA `(.L_x_4565) ;  /* 0xfffffffc00f0a947 */ /* 0x010fea000383ffff */
[----:B------:R-:W-:Y:S05]  /*1ed00*/  BRA `(.L_x_4564) ;  /* 0xfffffee400047947 */ /* 0x000fea000383ffff */
.L_x_4600:
        /* <DEDUP_REMOVED lines=11> */
.L_x_4751:
[----:B------:R-:W-:Y:S05]  /*1edc0*/  BSYNC B1 ;  /* 0x0000000000017941 */ /* 0x000fea0003800000 */
.L_x_4750:
[----:B------:R-:W-:Y:S05]  /*1edd0*/  BRA `(.L_x_4752) ;  /* 0xffffff8000d87947 */ /* 0x000fea000383ffff */
.L_x_4602:
[----:B------:R-:W-:Y:S01]  /*1ede0*/  BSSY B1, `(.L_x_4753) ;  /* 0x0000006000017945 */ /* 0x000fe20003800000 */
[----:B------:R-:W-:-:S07]  /*1edf0*/  IMAD.MOV.U32 R15, RZ, RZ, -0x1 ;  /* 0xffffffffff0f7424 */ /* 0x000fce00078e00ff */
[----:B0-----:R-:W-:Y:S05]  /*1ee00*/  WARPSYNC.COLLECTIVE R15, `(.L_x_4754) ;  /* 0x000000000f0c7348 */ /* 0x001fea0003c00000 */
[----:B------:R-:W-:Y:S02]  /*1ee10*/  ELECT P6, UR62, PT ;  /* 0x00000000003e782f */ /* 0x000fe400038c0000 */
[----:B------:R-:W-:Y:S01]  /*1ee20*/  MOV R14, UR62 ;  /* 0x0000003e000e7c02 */ /* 0x000fe20008000f00 */
[----:B0-----:R-:W-:Y:S10]  /*1ee30*/  ENDCOLLECTIVE ;  /* 0x000000000000791b */ /* 0x001ff40003800000 */
.L_x_4754:
[----:B------:R-:W-:Y:S05]  /*1ee40*/  BSYNC B1 ;  /* 0x0000000000017941 */ /* 0x000fea0003800000 */
.L_x_4753:
[----:B------:R-:W-:Y:S05]  /*1ee50*/  BRA `(.L_x_4601) ;  /* 0xffffff8000d07947 */ /* 0x000fea000383ffff */
.L_x_4604:
[----:B0-----:R0:W1:Y:S02]  /*1ee60*/  SYNCS.PHASECHK.TRANS64.TRYWAIT P0, [R18+URZ+0x38820], R3 ;  /* 0x03882003120075a7 */ /* 0x001064000800017f */
[----:B-1----:R-:W-:Y:S05]  /*1ee70*/  @!P0 NANOSLEEP.SYNCS 0x989680 ;  /* 0x009896800000895d */ /* 0x002fea0003900000 */
[----:B------:R-:W1:Y:S02]  /*1ee80*/  @!P0 SYNCS.PHASECHK.TRANS64 P0, [R18+URZ+0x38820], R3 ;  /* 0x03882003120085a7 */ /* 0x000e64000800007f */
[----:B-1----:R-:W-:Y:S05]  /*1ee90*/  @!P0 BRA `(.L_x_4604) ;  /* 0xfffffffc00f08947 */ /* 0x002fea000383ffff */
[----:B------:R-:W-:Y:S05]  /*1eea0*/  BRA `(.L_x_4755) ;  /* 0xffffff8000e07947 */ /* 0x000fea000383ffff */
.L_x_4608:
[----:B0-----:R0:W1:Y:S02]  /*1eeb0*/  SYNCS.PHASECHK.TRANS64.TRYWAIT P0, [R3+URZ+0x388a0], R8 ;  /* 0x0388a008030075a7 */ /* 0x001064000800017f */
[----:B-1----:R-:W-:Y:S05]  /*1eec0*/  @!P0 NANOSLEEP.SYNCS 0x989680 ;  /* 0x009896800000895d */ /* 0x002fea0003900000 */
[----:B------:R-:W1:Y:S02]  /*1eed0*/  @!P0 SYNCS.PHASECHK.TRANS64 P0, [R3+URZ+0x388a0], R8 ;  /* 0x0388a008030085a7 */ /* 0x000e64000800007f */
[----:B-1----:R-:W-:Y:S05]  /*1eee0*/  @!P0 BRA `(.L_x_4608) ;  /* 0xfffffffc00f08947 */ /* 0x002fea000383ffff */
[----:B------:R-:W-:Y:S05]  /*1eef0*/  BRA `(.L_x_4756) ;  /* 0xffffff8000f87947 */ /* 0x000fea000383ffff */
.L_x_4613:
[----:B-1----:R1:W2:Y:S02]  /*1ef00*/  SYNCS.PHASECHK.TRANS64.TRYWAIT P0, [R3+URZ+0x388c0], R8 ;  /* 0x0388c008030075a7 */ /* 0x0022a4000800017f */
[----:B--2---:R-:W-:Y:S05]  /*1ef10*/  @!P0 NANOSLEEP.SYNCS 0x989680 ;  /* 0x009896800000895d */ /* 0x004fea0003900000 */
[----:B------:R-:W2:Y:S02]  /*1ef20*/  @!P0 SYNCS.PHASECHK.TRANS64 P0, [R3+URZ+0x388c0], R8 ;  /* 0x0388c008030085a7 */ /* 0x000ea4000800007f */
[----:B--2---:R-:W-:Y:S05]  /*1ef30*/  @!P0 BRA `(.L_x_4613) ;  /* 0xfffffffc00f08947 */ /* 0x004fea000383ffff */
[----:B------:R-:W-:Y:S05]  /*1ef40*/  BRA `(.L_x_4757) ;  /* 0xffffff8400747947 */ /* 0x000fea000383ffff */
.L_x_4627:
[----:B0-----:R0:W1:Y:S02]  /*1ef50*/  SYNCS.PHASECHK.TRANS64.TRYWAIT P2, [R8+URZ+0x388a0], R2 ;  /* 0x0388a002080075a7 */ /* 0x001064000804017f */
[----:B-1----:R-:W-:Y:S05]  /*1ef60*/  @!P2 NANOSLEEP.SYNCS 0x989680 ;  /* 0x009896800000a95d */ /* 0x002fea0003900000 */
[----:B------:R-:W1:Y:S02]  /*1ef70*/  @!P2 SYNCS.PHASECHK.TRANS64 P2, [R8+URZ+0x388a0], R2 ;  /* 0x0388a0020800a5a7 */ /* 0x000e64000804007f */
[----:B-1----:R-:W-:Y:S05]  /*1ef80*/  @!P2 BRA `(.L_x_4627) ;  /* 0xfffffffc00f0a947 */ /* 0x002fea000383ffff */
[----:B------:R-:W-:Y:S05]  /*1ef90*/  BRA `(.L_x_4758) ;  /* 0xffffff8c00d87947 */ /* 0x000fea000383ffff */
.L_x_4632:
[----:B-1----:R1:W2:Y:S02]  /*1efa0*/  SYNCS.PHASECHK.TRANS64.TRYWAIT P2, [R8+URZ+0x388c0], R2 ;  /* 0x0388c002080075a7 */ /* 0x0022a4000804017f */
[----:B--2---:R-:W-:Y:S05]  /*1efb0*/  @!P2 NANOSLEEP.SYNCS 0x989680 ;  /* 0x009896800000a95d */ /* 0x004fea0003900000 */
[----:B------:R-:W2:Y:S02]  /*1efc0*/  @!P2 SYNCS.PHASECHK.TRANS64 P2, [R8+URZ+0x388c0], R2 ;  /* 0x0388c0020800a5a7 */ /* 0x000ea4000804007f */
[----:B--2---:R-:W-:Y:S05]  /*1efd0*/  @!P2 BRA `(.L_x_4632) ;  /* 0xfffffffc00f0a947 */ /* 0x004fea000383ffff */
[----:B------:R-:W-:Y:S05]  /*1efe0*/  BRA `(.L_x_4759) ;  /* 0xffffff9000507947 */ /* 0x000fea000383ffff */
.L_x_4654:
        /* <DEDUP_REMOVED lines=8> */
[----:B0-----:R-:W-:Y:S05]  /*1f070*/  WARPSYNC.COLLECTIVE R15, `(.L_x_4761) ;  /* 0x000000000f087348 */ /* 0x001fea0003c00000 */
[----:B------:R1:W2:Y:S02]  /*1f080*/  SHFL.IDX P6, R14, R13, R12, R11 ;  /* 0x0000000c0d0e7389 */ /* 0x0002a400000c000b */
[----:B012---:R-:W-:Y:S01]  /*1f090*/  ENDCOLLECTIVE ;  /* 0x000000000000791b */ /* 0x007fe20003800000 */
.L_x_4761:
[----:B------:R-:W-:Y:S05]  /*1f0a0*/  BSYNC B0 ;  /* 0x0000000000007941 */ /* 0x000fea0003800000 */
.L_x_4760:
[----:B------:R-:W-:Y:S05]  /*1f0b0*/  BRA `(.L_x_4762) ;  /* 0xffffffa400e47947 */ /* 0x000fea000383ffff */
.L_x_4657:
[----:B0-----:R0:W1:Y:S02]  /*1f0c0*/  SYNCS.PHASECHK.TRANS64.TRYWAIT P0, [R26+URZ+0x38840], R0 ;  /* 0x038840001a0075a7 */ /* 0x001064000800017f */
[----:B-1----:R-:W-:Y:S05]  /*1f0d0*/  @!P0 NANOSLEEP.SYNCS 0x989680 ;  /* 0x009896800000895d */ /* 0x002fea0003900000 */
[----:B------:R-:W1:Y:S02]  /*1f0e0*/  @!P0 SYNCS.PHASECHK.TRANS64 P0, [R26+URZ+0x38840], R0 ;  /* 0x038840001a0085a7 */ /* 0x000e64000800007f */
[----:B-1----:R-:W-:Y:S05]  /*1f0f0*/  @!P0 BRA `(.L_x_4657) ;  /* 0xfffffffc00f08947 */ /* 0x002fea000383ffff */
[----:B------:R-:W-:Y:S05]  /*1f100*/  BRA `(.L_x_4763) ;  /* 0xffffffa800187947 */ /* 0x000fea000383ffff */
.L_x_4658:
        /* <DEDUP_REMOVED lines=8> */
.L_x_4765:
[----:B------:R-:W-:Y:S05]  /*1f190*/  BSYNC B0 ;  /* 0x0000000000007941 */ /* 0x000fea0003800000 */
.L_x_4764:
        /* <DEDUP_REMOVED lines=9> */
.L_x_4766:
[----:B------:R-:W-:Y:S02]  /*1f230*/  IMAD.MOV.U32 R13, RZ, RZ, R4 ;  /* 0x000000ffff0d7224 */ /* 0x000fe400078e0004 */
[----:B------:R-:W-:Y:S02]  /*1f240*/  IMAD.MOV.U32 R12, RZ, RZ, 0x1 ;  /* 0x00000001ff0c7424 */ /* 0x000fe400078e00ff */
[----:B------:R-:W-:-:S07]  /*1f250*/  IMAD.MOV.U32 R3, RZ, RZ, R14 ;  /* 0x000000ffff037224 */ /* 0x000fce00078e000e */
[----:B------:R-:W-:Y:S05]  /*1f260*/  WARPSYNC.COLLECTIVE R15, `(.L_x_4767) ;  /* 0x000000000f087348 */ /* 0x000fea0003c00000 */
[----:B------:R0:W1:Y:S02]  /*1f270*/  SHFL.IDX P6, R14, R13, R12, R11 ;  /* 0x0000000c0d0e7389 */ /* 0x00006400000c000b */
[----:B01----:R-:W-:Y:S01]  /*1f280*/  ENDCOLLECTIVE ;  /* 0x000000000000791b */ /* 0x003fe20003800000 */
.L_x_4767:
        /* <DEDUP_REMOVED lines=15> */
.L_x_4768:
[----:B------:R-:W-:Y:S02]  /*1f380*/  @P0 IMAD R6, R5, 0x2, R18 ;  /* 0x0000000205060824 */ /* 0x000fe400078e0212 */
[----:B------:R-:W-:Y:S02]  /*1f390*/  IMAD.MOV.U32 R13, RZ, RZ, R4 ;  /* 0x000000ffff0d7224 */ /* 0x000fe400078e0004 */
[----:B------:R-:W-:Y:S02]  /*1f3a0*/  IMAD.MOV.U32 R12, RZ, RZ, 0x2 ;  /* 0x00000002ff0c7424 */ /* 0x000fe400078e00ff */
[----:B------:R-:W-:-:S07]  /*1f3b0*/  IMAD.MOV.U32 R3, RZ, RZ, R14 ;  /* 0x000000ffff037224 */ /* 0x000fce00078e000e */
[----:B------:R-:W-:Y:S05]  /*1f3c0*/  WARPSYNC.COLLECTIVE R15, `(.L_x_4769) ;  /* 0x000000000f087348 */ /* 0x000fea0003c00000 */
[----:B------:R0:W1:Y:S02]  /*1f3d0*/  SHFL.IDX P6, R14, R13, R12, R11 ;  /* 0x0000000c0d0e7389 */ /* 0x00006400000c000b */
[----:B01----:R-:W-:Y:S01]  /*1f3e0*/  ENDCOLLECTIVE ;  /* 0x000000000000791b */ /* 0x003fe20003800000 */
.L_x_4769:
        /* <DEDUP_REMOVED lines=15> */
.L_x_4770:
[----:B------:R-:W-:Y:S02]  /*1f4e0*/  @P0 IMAD R6, R5, 0x2, R18 ;  /* 0x0000000205060824 */ /* 0x000fe400078e0212 */
[----:B------:R-:W-:Y:S02]  /*1f4f0*/  IMAD.MOV.U32 R13, RZ, RZ, R4 ;  /* 0x000000ffff0d7224 */ /* 0x000fe400078e0004 */
[----:B------:R-:W-:Y:S02]  /*1f500*/  IMAD.MOV.U32 R12, RZ, RZ, 0x3 ;  /* 0x00000003ff0c7424 */ /* 0x000fe400078e00ff */
[----:B------:R-:W-:-:S07]  /*1f510*/  IMAD.MOV.U32 R3, RZ, RZ, R14 ;  /* 0x000000ffff037224 */ /* 0x000fce00078e000e */
[----:B------:R-:W-:Y:S05]  /*1f520*/  WARPSYNC.COLLECTIVE R15, `(.L_x_4771) ;  /* 0x000000000f087348 */ /* 0x000fea0003c00000 */
[----:B------:R0:W1:Y:S02]  /*1f530*/  SHFL.IDX P6, R14, R13, R12, R11 ;  /* 0x0000000c0d0e7389 */ /* 0x00006400000c000b */
[----:B01----:R-:W-:Y:S01]  /*1f540*/  ENDCOLLECTIVE ;  /* 0x000000000000791b */ /* 0x003fe20003800000 */
.L_x_4771:
        /* <DEDUP_REMOVED lines=10> */
.L_x_4772:
[----:B------:R-:W-:Y:S01]  /*1f5f0*/  @!PT LDS RZ, [RZ] ;  /* 0x00000000fffff984 */ /* 0x000fe20000000800 */
[----:B------:R-:W-:Y:S01]  /*1f600*/  @!PT LDS RZ, [RZ] ;  /* 0x00000000fffff984 */ /* 0x000fe20000000800 */
[----:B------:R-:W-:Y:S01]  /*1f610*/  @!PT LDS RZ, [RZ] ;  /* 0x00000000fffff984 */ /* 0x000fe20000000800 */
[----:B------:R0:W-:Y:S01]  /*1f620*/  @P0 LDGSTS.E.BYPASS.LTC128B.128 [R6+0x23400], desc[UR42][R2.64], !P2 ;  /* 0x2340000002060fae */ /* 0x0001e2000d101d6a */
[----:B------:R-:W-:Y:S01]  /*1f630*/  IMAD.MOV.U32 R0, RZ, RZ, R14 ;  /* 0x000000ffff007224 */ /* 0x000fe200078e000e */
[----:B------:R-:W-:Y:S06]  /*1f640*/  BRA `(.L_x_4773) ;  /* 0xffffffa400c47947 */ /* 0x000fec000383ffff */
.L_x_4663:
        /* <DEDUP_REMOVED lines=9> */
.L_x_4774:
[C---:B------:R-:W-:Y:S01]  /*1f6e0*/  VIADD R10, R25.reuse, 0x10 ;  /* 0x00000010190a7836 */ /* 0x040fe20000000000 */
[C---:B------:R-:W-:Y:S01]  /*1f6f0*/  ISETP.GE.AND P0, PT, R25.reuse, R3, PT ;  /* 0x000000031900720c */ /* 0x040fe20003f06270 */
[----:B------:R-:W-:-:S03]  /*1f700*/  VIADD R8, R25, 0x20 ;  /* 0x0000002019087836 */ /* 0x000fc60000000000 */
[----:B------:R0:W-:Y:S04]  /*1f710*/  STL [R1+0x18], R10 ;  /* 0x0000180a01007387 */ /* 0x0001e80000100800 */
[----:B------:R0:W-:Y:S01]  /*1f720*/  STL [R1+0x1c], R8 ;  /* 0x00001c0801007387 */ /* 0x0001e20000100800 */
[----:B------:R-:W-:Y:S02]  /*1f730*/  IMAD.MOV.U32 R13, RZ, RZ, R0 ;  /* 0x000000ffff0d7224 */ /* 0x000fe400078e0000 */
[----:B------:R-:W-:-:S07]  /*1f740*/  IMAD.MOV.U32 R5, RZ, RZ, R14 ;  /* 0x000000ffff057224 */ /* 0x000fce00078e000e */
[----:B0-----:R-:W-:Y:S05]  /*1f750*/  WARPSYNC.COLLECTIVE R15, `(.L_x_4775) ;  /* 0x000000000f087348 */ /* 0x001fea0003c00000 */
[----:B------:R1:W2:Y:S02]  /*1f760*/  SHFL.IDX P6, R14, R13, R12, R11 ;  /* 0x0000000c0d0e7389 */ /* 0x0002a400000c000b */
[----:B012---:R-:W-:Y:S01]  /*1f770*/  ENDCOLLECTIVE ;  /* 0x000000000000791b */ /* 0x007fe20003800000 */
.L_x_4775:
[----:B------:R-:W-:Y:S02]  /*1f780*/  IMAD.MOV.U32 R13, RZ, RZ, R2 ;  /* 0x000000ffff0d7224 */ /* 0x000fe400078e0002 */
[----:B------:R-:W-:Y:S02]  /*1f790*/  IMAD.MOV.U32 R12, RZ, RZ, 0x1 ;  /* 0x00000001ff0c7424 */ /* 0x000fe400078e00ff */
[----:B------:R-:W-:-:S07]  /*1f7a0*/  IMAD.MOV.U32 R4, RZ, RZ, R14 ;  /* 0x000000ffff047224 */ /* 0x000fce00078e000e */
[----:B------:R-:W-:Y:S05]  /*1f7b0*/  WARPSYNC.COLLECTIVE R15, `(.L_x_4776) ;  /* 0x000000000f087348 */ /* 0x000fea0003c00000 */
[----:B------:R0:W1:Y:S02]  /*1f7c0*/  SHFL.IDX P6, R14, R13, R12, R11 ;  /* 0x0000000c0d0e7389 */ /* 0x00006400000c000b */
[----:B01----:R-:W-:Y:S01]  /*1f7d0*/  ENDCOLLECTIVE ;  /* 0x000000000000791b */ /* 0x003fe20003800000 */
.L_x_4776:
[----:B------:R-:W-:-:S05]  /*1f7e0*/  @!P0 LEA R4, P2, R7, R4, 0x1 ;  /* 0x0000000407048211 */ /* 0x000fca00078408ff */
[----:B------:R-:W-:-:S05]  /*1f7f0*/  @!P0 IMAD.X R5, RZ, RZ, R5, P2 ;  /* 0x000000ffff058224 */ /* 0x000fca00010e0605 */
[----:B------:R-:W-:Y:S01]  /*1f800*/  @!PT LDS RZ, [RZ] ;  /* 0x00000000fffff984 */ /* 0x000fe20000000800 */
[----:B------:R-:W-:Y:S01]  /*1f810*/  @!PT LDS RZ, [RZ] ;  /* 0x00000000fffff984 */ /* 0x000fe20000000800 */
[----:B------:R-:W-:Y:S01]  /*1f820*/  @!PT LDS RZ, [RZ] ;  /* 0x00000000fffff984 */ /* 0x000fe20000000800 */
[----:B------:R0:W-:Y:S01]  /*1f830*/  @!P0 LDGSTS.E.BYPASS.LTC128B.128 [R23+0x20400], desc[UR42][R4.64], !P1 ;  /* 0x2040000004178fae */ /* 0x0001e2000c901d6a */
[----:B------:R-:W-:Y:S01]  /*1f840*/  IMAD.MOV.U32 R13, RZ, RZ, R0 ;  /* 0x000000ffff0d7224 */ /* 0x000fe200078e0000 */
[----:B------:R-:W-:Y:S01]  /*1f850*/  ISETP.GE.AND P0, PT, R10, R3, PT ;  /* 0x000000030a00720c */ /* 0x000fe20003f06270 */
[----:B0-----:R-:W-:-:S12]  /*1f860*/  IMAD.MOV.U32 R4, RZ, RZ, R14 ;  /* 0x000000ffff047224 */ /* 0x001fd800078e000e */
[----:B------:R-:W-:Y:S05]  /*1f870*/  WARPSYNC.COLLECTIVE R15, `(.L_x_4777) ;  /* 0x000000000f087348 */ /* 0x000fea0003c00000 */
[----:B------:R0:W1:Y:S02]  /*1f880*/  SHFL.IDX P6, R14, R13, R12, R11 ;  /* 0x0000000c0d0e7389 */ /* 0x00006400000c000b */
[----:B01----:R-:W-:Y:S01]  /*1f890*/  ENDCOLLECTIVE ;  /* 0x000000000000791b */ /* 0x003fe20003800000 */
.L_x_4777:
[----:B------:R-:W-:Y:S02]  /*1f8a0*/  IMAD.MOV.U32 R13, RZ, RZ, R2 ;  /* 0x000000ffff0d7224 */ /* 0x000fe400078e0002 */
[----:B------:R-:W-:Y:S02]  /*1f8b0*/  IMAD.MOV.U32 R12, RZ, RZ, 0x2 ;  /* 0x00000002ff0c7424 */ /* 0x000fe400078e00ff */
[----:B------:R-:W-:-:S07]  /*1f8c0*/  IMAD.MOV.U32 R5, RZ, RZ, R14 ;  /* 0x000000ffff057224 */ /* 0x000fce00078e000e */
[----:B------:R-:W-:Y:S05]  /*1f8d0*/  WARPSYNC.COLLECTIVE R15, `(.L_x_4778) ;  /* 0x000000000f087348 */ /* 0x000fea0003c00000 */
[----:B------:R0:W1:Y:S02]  /*1f8e0*/  SHFL.IDX P6, R14, R13, R12, R11 ;  /* 0x0000000c0d0e7389 */ /* 0x00006400000c000b */
[----:B01----:R-:W-:Y:S01]  /*1f8f0*/  ENDCOLLECTIVE ;  /* 0x000000000000791b */ /* 0x003fe20003800000 */
.L_x_4778:
        /* <DEDUP_REMOVED lines=10> */
.L_x_4779:
[----:B------:R-:W-:Y:S01]  /*1f9a0*/  @!PT LDS RZ, [RZ] ;  /* 0x00000000fffff984 */ /* 0x000fe20000000800 */
[----:B------:R-:W-:Y:S01]  /*1f9b0*/  @!PT LDS RZ, [RZ] ;  /* 0x00000000fffff984 */ /* 0x000fe20000000800 */
[----:B------:R-:W-:Y:S01]  /*1f9c0*/  @!PT LDS RZ, [RZ] ;  /* 0x00000000fffff984 */ /* 0x000fe20000000800 */
[----:B------:R0:W-:Y:S01]  /*1f9d0*/  @!P0 LDGSTS.E.BYPASS.LTC128B.128 [R23+0x20c00], desc[UR42][R4.64], !P1 ;  /* 0x20c0000004178fae */ /* 0x0001e2000c901d6a */
[----:B------:R-:W-:Y:S01]  /*1f9e0*/  ISETP.GE.AND P0, PT, R8, R3, PT ;  /* 0x000000030800720c */ /* 0x000fe20003f06270 */
[----:B------:R-:W-:Y:S02]  /*1f9f0*/  IMAD.MOV.U32 R13, RZ, RZ, R2 ;  /* 0x000000ffff0d7224 */ /* 0x000fe400078e0002 */
[----:B------:R-:W-:Y:S02]  /*1fa00*/  IMAD.MOV.U32 R12, RZ, RZ, 0x3 ;  /* 0x00000003ff0c7424 */ /* 0x000fe400078e00ff */
[----:B0-----:R-:W-:-:S08]  /*1fa10*/  IMAD.MOV.U32 R4, RZ, RZ, R14 ;  /* 0x000000ffff047224 */ /* 0x001fd000078e000e */
[----:B------:R-:W-:Y:S05]  /*1fa20*/  WARPSYNC.COLLECTIVE R15, `(.L_x_4780) ;  /* 0x000000000f087348 */ /* 0x000fea0003c00000 */
[----:B------:R0:W1:Y:S02]  /*1fa30*/  SHFL.IDX P6, R14, R13, R12, R11 ;  /* 0x0000000c0d0e7389 */ /* 0x00006400000c000b */
[----:B01----:R-:W-:Y:S01]  /*1fa40*/  ENDCOLLECTIVE ;  /* 0x000000000000791b */ /* 0x003fe20003800000 */
.L_x_4780:
        /* <DEDUP_REMOVED lines=14> */
.L_x_4781:
[----:B------:R-:W-:Y:S01]  /*1fb30*/  IMAD.MOV.U32 R0, RZ, RZ, R14 ;  /* 0x000000ffff007224 */ /* 0x000fe200078e000e */
[----:B------:R-:W-:Y:S06]  /*1fb40*/  BRA `(.L_x_4782) ;  /* 0xffffffa800d87947 */ /* 0x000fec000383ffff */
.L_x_4667:
[----:B------:R-:W2:Y:S04]  /*1fb50*/  LDL.LU R10, [R1+0x14] ;  /* 0x00001400010a7983 */ /* 0x000ea80000300800 */
[----:B------:R-:W3:Y:S04]  /*1fb60*/  LDL.LU R9, [R1+0x18] ;  /* 0x0000180001097983 */ /* 0x000ee80000300800 */
[----:B------:R-:W4:Y:S01]  /*1fb70*/  LDL.LU R8, [R1+0x1c] ;  /* 0x00001c0001087983 */ /* 0x000f220000300800 */
[----:B------:R-:W-:Y:S01]  /*1fb80*/  LOP3.LUT R16, R16, 0xffffefff, RZ, 0xc0, !PT ;  /* 0xffffefff10107812 */ /* 0x000fe200078ec0ff */
[----:B------:R-:W-:Y:S01]  /*1fb90*/  BSSY B0, `(.L_x_4783) ;  /* 0x0000029000007945 */ /* 0x000fe20003800000 */
[----:B------:R-:W-:-:S02]  /*1fba0*/  IMAD.MOV.U32 R13, RZ, RZ, R6 ;  /* 0x000000ffff0d7224 */ /* 0x000fc400078e0006 */
[----:B------:R-:W-:Y:S02]  /*1fbb0*/  IMAD.MOV.U32 R12, RZ, RZ, RZ ;  /* 0x000000ffff0c7224 */ /* 0x000fe400078e00ff */
[----:B------:R-:W-:Y:S02]  /*1fbc0*/  IMAD.MOV.U32 R11, RZ, RZ, 0x181f ;  /* 0x0000181fff0b7424 */ /* 0x000fe400078e00ff */
[----:B------:R-:W-:Y:S02]  /*1fbd0*/  IMAD.MOV.U32 R15, RZ, RZ, -0x1 ;  /* 0xffffffffff0f7424 */ /* 0x000fe400078e00ff */
[----:B--2---:R-:W-:-:S05]  /*1fbe0*/  IMAD R7, R10, R7, RZ ;  /* 0x000000070a077224 */ /* 0x004fca00078e02ff */
[-C--:B------:R-:W-:Y:S02]  /*1fbf0*/  ISETP.GE.AND P2, PT, R25, R7.reuse, PT ;  /* 0x000000071900720c */ /* 0x080fe40003f46270 */
[-C--:B---3--:R-:W-:Y:S02]  /*1fc00*/  ISETP.GE.AND P1, PT, R9, R7.reuse, PT ;  /* 0x000000070900720c */ /* 0x088fe40003f26270 */
[----:B----4-:R-:W-:-:S09]  /*1fc10*/  ISETP.GE.AND P0, PT, R8, R7, PT ;  /* 0x000000070800720c */ /* 0x010fd20003f06270 */
[C---:B------:R-:W-:Y:S02]  /*1fc20*/  @!P2 LOP3.LUT R2, R4.reuse, 0x40, RZ, 0xc0, !PT ;  /* 0x000000400402a812 */ /* 0x040fe400078ec0ff */
[----:B------:R-:W-:Y:S02]  /*1fc30*/  @!P1 LOP3.LUT R3, R4, 0x40, RZ, 0xc0, !PT ;  /* 0x0000004004039812 */ /* 0x000fe400078ec0ff */
[----:B------:R-:W-:Y:S02]  /*1fc40*/  @!P2 SHF.R.U32.HI R2, RZ, 0x2, R2 ;  /* 0x00000002ff02a819 */ /* 0x000fe40000011602 */
[----:B------:R-:W-:Y:S02]  /*1fc50*/  @!P1 SHF.R.U32.HI R3, RZ, 0x2, R3 ;  /* 0x00000002ff039819 */ /* 0x000fe40000011603 */
[----:B------:R-:W-:Y:S02]  /*1fc60*/  @!P2 ISETP.NE.U32.AND P6, PT, R2, RZ, PT ;  /* 0x000000ff0200a20c */ /* 0x000fe40003fc5070 */
[----:B------:R-:W-:-:S02]  /*1fc70*/  @!P2 LOP3.LUT R2, R5, 0x80, RZ, 0xc0, !PT ;  /* 0x000000800502a812 */ /* 0x000fc400078ec0ff */
[----:B------:R-:W-:Y:S02]  /*1fc80*/  @!P0 LOP3.LUT R8, R4, 0x40, RZ, 0xc0, !PT ;  /* 0x0000004004088812 */ /* 0x000fe400078ec0ff */
[----:B------:R-:W-:Y:S02]  /*1fc90*/  @!P2 SHF.R.U32.HI R2, RZ, 0x3, R2 ;  /* 0x00000003ff02a819 */ /* 0x000fe40000011602 */
[----:B------:R-:W-:-:S05]  /*1fca0*/  @!P0 SHF.R.U32.HI R8, RZ, 0x2, R8 ;  /* 0x00000002ff088819 */ /* 0x000fca0000011608 */
[----:B------:R-:W-:Y:S02]  /*1fcb0*/  @P6 LOP3.LUT R16, R16, 0x1000, RZ, 0xfc, !PT ;  /* 0x0000100010106812 */ /* 0x000fe400078efcff */
[----:B------:R-:W-:Y:S02]  /*1fcc0*/  @!P2 ISETP.NE.U32.AND P6, PT, R2, RZ, PT ;  /* 0x000000ff0200a20c */ /* 0x000fe40003fc5070 */
[----:B------:R-:W-:Y:S02]  /*1fcd0*/  LOP3.LUT R16, R16, 0xfffff7ff, RZ, 0xc0, !PT ;  /* 0xfffff7ff10107812 */ /* 0x000fe400078ec0ff */
[----:B------:R-:W-:-:S04]  /*1fce0*/  @!P1 LOP3.LUT R2, R5, 0x80, RZ, 0xc0, !PT ;  /* 0x0000008005029812 */ /* 0x000fc800078ec0ff */
[----:B------:R-:W-:-:S05]  /*1fcf0*/  @!P1 SHF.R.U32.HI R2, RZ, 0x3, R2 ;  /* 0x00000003ff029819 */ /* 0x000fca0000011602 */
[----:B------:R-:W-:Y:S02]  /*1fd00*/  @P6 LOP3.LUT R16, R16, 0x800, RZ, 0xfc, !PT ;  /* 0x0000080010106812 */ /* 0x000fe400078efcff */
[----:B------:R-:W-:Y:S02]  /*1fd10*/  @!P1 ISETP.NE.U32.AND P6, PT, R3, RZ, PT ;  /* 0x000000ff0300920c */ /* 0x000fe40003fc5070 */
[----:B------:R-:W-:-:S11]  /*1fd20*/  LOP3.LUT R16, R16, 0xffffbfff, RZ, 0xc0, !PT ;  /* 0xffffbfff10107812 */ /* 0x000fd600078ec0ff */
[----:B------:R-:W-:Y:S02]  /*1fd30*/  @P6 LOP3.LUT R16, R16, 0x4000, RZ, 0xfc, !PT ;  /* 0x0000400010106812 */ /* 0x000fe400078efcff */
[----:B------:R-:W-:Y:S02]  /*1fd40*/  @!P1 ISETP.NE.U32.AND P6, PT, R2, RZ, PT ;  /* 0x000000ff0200920c */ /* 0x000fe40003fc5070 */
[----:B------:R-:W-:-:S11]  /*1fd50*/  LOP3.LUT R16, R16, 0xffffdfff, RZ, 0xc0, !PT ;  /* 0xffffdfff10107812 */ /* 0x000fd600078ec0ff */
        /* <DEDUP_REMOVED lines=12> */
.L_x_4784:
[----:B------:R-:W-:Y:S05]  /*1fe20*/  BSYNC B0 ;  /* 0x0000000000007941 */ /* 0x000fea0003800000 */
.L_x_4783:
        /* <DEDUP_REMOVED lines=11> */
.L_x_4785:
[----:B------:R-:W-:-:S04]  /*1fee0*/  LOP3.LUT R16, R16, 0xfdffffff, RZ, 0xc0, !PT ;  /* 0xfdffffff10107812 */ /* 0x000fc800078ec0ff */
[----:B------:R-:W-:-:S04]  /*1fef0*/  @P3 LOP3.LUT R16, R16, 0x2000000, RZ, 0xfc, !PT ;  /* 0x0200000010103812 */ /* 0x000fc800078efcff */
[C---:B------:R-:W-:Y:S02]  /*1ff00*/  LOP3.LUT P3, RZ, R16.reuse, 0x200, RZ, 0xc0, !PT ;  /* 0x0000020010ff7812 */ /* 0x040fe4000786c0ff */
[----:B------:R-:W-:Y:S01]  /*1ff10*/  LOP3.LUT R16, R16, 0xfeffffff, RZ, 0xc0, !PT ;  /* 0xfeffffff10107812 */ /* 0x000fe200078ec0ff */
[----:B------:R-:W-:-:S03]  /*1ff20*/  IMAD.MOV.U32 R13, RZ, RZ, R6 ;  /* 0x000000ffff0d7224 */ /* 0x000fc600078e0006 */
[----:B------:R-:W-:Y:S01]  /*1ff30*/  @P1 LOP3.LUT R16, R16, 0x1000000, RZ, 0xfc, !PT ;  /* 0x0100000010101812 */ /* 0x000fe200078efcff */
[----:B------:R-:W-:-:S03]  /*1ff40*/  IMAD.MOV.U32 R12, RZ, RZ, 0x1 ;  /* 0x00000001ff0c7424 */ /* 0x000fc600078e00ff */
[C---:B------:R-:W-:Y:S02]  /*1ff50*/  LOP3.LUT P1, RZ, R16.reuse, 0x100, RZ, 0xc0, !PT ;  /* 0x0000010010ff7812 */ /* 0x040fe4000782c0ff */
[----:B------:R-:W-:Y:S01]  /*1ff60*/  LOP3.LUT R16, R16, 0xffdfffff, RZ, 0xc0, !PT ;  /* 0xffdfffff10107812 */ /* 0x000fe200078ec0ff */
[----:B------:R-:W-:-:S03]  /*1ff70*/  IMAD.MOV.U32 R3, RZ, RZ, R14 ;  /* 0x000000ffff037224 */ /* 0x000fc600078e000e */
[----:B------:R-:W-:Y:S02]  /*1ff80*/  @P0 LOP3.LUT R16, R16, 0x200000, RZ, 0xfc, !PT ;  /* 0x0020000010100812 */ /* 0x000fe400078efcff */
[----:B------:R-:W-:Y:S02]  /*1ff90*/  @!P2 LEA R3, P6, R20, R3, 0x1 ;  /* 0x000000031403a211 */ /* 0x000fe400078c08ff */
[----:B------:R-:W-:-:S03]  /*1ffa0*/  LOP3.LUT P0, RZ, R16, 0x1000, RZ, 0xc0, !PT ;  /* 0x0000100010ff7812 */ /* 0x000fc6000780c0ff */
[----:B------:R-:W-:Y:S01]  /*1ffb0*/  @!P2 IMAD.X R2, RZ, RZ, R2, P6 ;  /* 0x000000ffff02a224 */ /* 0x000fe200030e0602 */
[----:B------:R-:W-:-:S04]  /*1ffc0*/  LOP3.LUT P6, RZ, R16, 0x800, RZ, 0xc0, !PT ;  /* 0x0000080010ff7812 */ /* 0x000fc800078cc0ff */
[----:B------:R-:W-:-:S04]  /*1ffd0*/  @!P2 LOP3.LUT R3, R3, R2, RZ, 0x3c, !PT ;  /* 0x000000020303a212 */ /* 0x000fc800078e3cff */
[----:B------:R-:W-:-:S04]  /*1ffe0*/  @!P2 LOP3.LUT R2, R3, R2, RZ, 0x3c, !PT ;  /* 0x000000020302a212 */ /* 0x000fc800078e3cff */
[----:B------:R-:W-:-:S05]  /*1fff0*/  @!P2 LOP3.LUT R3, R3, R2, RZ, 0x3c, !PT ;  /* 0x000000020303a212 */ /* 0x000fca00078e3cff */
[----:B------:R-:W-:Y:S01]  /*20000*/  @!PT LDS RZ, [RZ] ;  /* 0x00000000fffff984 */ /* 0x000fe20000000800 */
[----:B------:R-:W-:Y:S01]  /*20010*/  @!PT LDS RZ, [RZ] ;  /* 0x00000000fffff984 */ /* 0x000fe20000000800 */
[----:B------:R-:W-:Y:S01]  /*20020*/  @!PT LDS RZ, [RZ] ;  /* 0x00000000fffff984 */ /* 0x000fe20000000800 */
[----:B------:R0:W-:Y:S01]  /*20030*/  @!P2 LDGSTS.E.BYPASS.LTC128B.128 [R23+0x26400], desc[UR42][R2.64], !P4 ;  /* 0x264000000217afae */ /* 0x0001e2000e101d6a */
[----:B------:R-:W-:-:S03]  /*20040*/  LOP3.LUT P4, RZ, R16, 0x4000000, RZ, 0xc0, !PT ;  /* 0x0400000010ff7812 */ /* 0x000fc6000788c0ff */
[----:B------:R0:W-:Y:S01]  /*20050*/  @!P2 LDGSTS.E.BYPASS.LTC128B.128 [R23+0x28400], desc[UR42][R2.64+0x80], !P3 ;  /* 0x284000800217afae */ /* 0x0001e2000d901d6a */
[----:B------:R-:W-:-:S03]  /*20060*/  LOP3.LUT P3, RZ, R16, 0x2000000, RZ, 0xc0, !PT ;  /* 0x0200000010ff7812 */ /* 0x000fc6000786c0ff */
        /* <DEDUP_REMOVED lines=9> */
[----:B------:R0:W-:Y:S04]  /*20100*/  @!P2 LDGSTS.E.BYPASS.LTC128B.128 [R23+0x32400], desc[UR42][R2.64+0x300], P0 ;  /* 0x324003000217afae */ /* 0x0001e80008101d6a */
[----:B------:R0:W-:Y:S04]  /*20110*/  @!P2 LDGSTS.E.BYPASS.LTC128B.128 [R23+0x34400], desc[UR42][R2.64+0x380], P6 ;  /* 0x344003800217afae */ /* 0x0001e8000b101d6a */
[----:B0-----:R-:W-:Y:S05]  /*20120*/  WARPSYNC.COLLECTIVE R15, `(.L_x_4786) ;  /* 0x000000000f087348 */ /* 0x001fea0003c00000 */
[----:B------:R1:W2:Y:S02]  /*20130*/  SHFL.IDX P6, R14, R13, R12, R11 ;  /* 0x0000000c0d0e7389 */ /* 0x0002a400000c000b */
[----:B012---:R-:W-:Y:S01]  /*20140*/  ENDCOLLECTIVE ;  /* 0x000000000000791b */ /* 0x007fe20003800000 */
.L_x_4786:
[----:B------:R-:W-:-:S04]  /*20150*/  @P5 LOP3.LUT R16, R16, 0x800000, RZ, 0xfc, !PT ;  /* 0x0080000010105812 */ /* 0x000fc800078efcff */
[C---:B------:R-:W-:Y:S02]  /*20160*/  LOP3.LUT P5, RZ, R16.reuse, 0x400, RZ, 0xc0, !PT ;  /* 0x0000040010ff7812 */ /* 0x040fe400078ac0ff */
[----:B------:R-:W-:Y:S01]  /*20170*/  LOP3.LUT P0, RZ, R16, 0x4000, RZ, 0xc0, !PT ;  /* 0x0000400010ff7812 */ /* 0x000fe2000780c0ff */
[----:B------:R-:W-:Y:S02]  /*20180*/  IMAD.MOV.U32 R13, RZ, RZ, R0 ;  /* 0x000000ffff0d7224 */ /* 0x000fe400078e0000 */
[----:B------:R-:W-:-:S10]  /*20190*/  IMAD.MOV.U32 R2, RZ, RZ, R14 ;  /* 0x000000ffff027224 */ /* 0x000fd400078e000e */
[----:B------:R-:W-:Y:S05]  /*201a0*/  WARPSYNC.COLLECTIVE R15, `(.L_x_4787) ;  /* 0x000000000f087348 */ /* 0x000fea0003c00000 */
[----:B------:R0:W1:Y:S02]  /*201b0*/  SHFL.IDX P6, R14, R13, R12, R11 ;  /* 0x0000000c0d0e7389 */ /* 0x00006400000c000b */
[----:B01----:R-:W-:Y:S01]  /*201c0*/  ENDCOLLECTIVE ;  /* 0x000000000000791b */ /* 0x003fe20003800000 */
.L_x_4787:
[----:B------:R-:W-:Y:S02]  /*201d0*/  IMAD.MOV.U32 R13, RZ, RZ, R6 ;  /* 0x000000ffff0d7224 */ /* 0x000fe400078e0006 */
[----:B------:R-:W-:Y:S02]  /*201e0*/  IMAD.MOV.U32 R12, RZ, RZ, 0x2 ;  /* 0x00000002ff0c7424 */ /* 0x000fe400078e00ff */
[----:B------:R-:W-:Y:S01]  /*201f0*/  IMAD.MOV.U32 R3, RZ, RZ, R14 ;  /* 0x000000ffff037224 */ /* 0x000fe200078e000e */
[----:B------:R-:W-:-:S04]  /*20200*/  LOP3.LUT P6, RZ, R16, 0x2000, RZ, 0xc0, !PT ;  /* 0x0000200010ff7812 */ /* 0x000fc800078cc0ff */
[----:B------:R-:W-:-:S05]  /*20210*/  @!P1 LEA R3, P2, R20, R3, 0x1 ;  /* 0x0000000314039211 */ /* 0x000fca00078408ff */
[----:B------:R-:W-:Y:S01]  /*20220*/  @!P1 IMAD.X R2, RZ, RZ, R2, P2 ;  /* 0x000000ffff029224 */ /* 0x000fe200010e0602 */
[C---:B------:R-:W-:Y:S02]  /*20230*/  LOP3.LUT P2, RZ, R16.reuse, 0x10000, RZ, 0xc0, !PT ;  /* 0x0001000010ff7812 */ /* 0x040fe4000784c0ff */
[----:B------:R-:W-:Y:S02]  /*20240*/  LOP3.LUT R16, R16, 0xfff7ffff, RZ, 0xc0, !PT ;  /* 0xfff7ffff10107812 */ /* 0x000fe400078ec0ff */
[----:B------:R-:W-:-:S04]  /*20250*/  @!P1 LOP3.LUT R3, R3, R2, RZ, 0x3c, !PT ;  /* 0x0000000203039212 */ /* 0x000fc800078e3cff */
[----:B------:R-:W-:-:S04]  /*20260*/  @!P1 LOP3.LUT R2, R3, R2, RZ, 0x3c, !PT ;  /* 0x0000000203029212 */ /* 0x000fc800078e3cff */
[----:B------:R-:W-:Y:S02]  /*20270*/  @!P1 LOP3.LUT R3, R3, R2, RZ, 0x3c, !PT ;  /* 0x0000000203039212 */ /* 0x000fe400078e3cff */
[----:B------:R-:W-:-:S03]  /*20280*/  @P2 LOP3.LUT R16, R16, 0x80000, RZ, 0xfc, !PT ;  /* 0x0008000010102812 */ /* 0x000fc600078efcff */
[----:B------:R-:W-:Y:S01]  /*20290*/  @!PT LDS RZ, [RZ] ;  /* 0x00000000fffff984 */ /* 0x000fe20000000800 */
[----:B------:R-:W-:Y:S01]  /*202a0*/  @!PT LDS RZ, [RZ] ;  /* 0x00000000fffff984 */ /* 0x000fe20000000800 */
[----:B------:R-:W-:Y:S01]  /*202b0*/  @!PT LDS RZ, [RZ] ;  /* 0x00000000fffff984 */ /* 0x000fe20000000800 */
[----:B------:R0:W-:Y:S01]  /*202c0*/  @!P1 LDGSTS.E.BYPASS.LTC128B.128 [R23+0x26c00], desc[UR42][R2.64], !P5 ;  /* 0x26c0000002179fae */ /* 0x0001e2000e901d6a */
[C---:B------:R-:W-:Y:S02]  /*202d0*/  LOP3.LUT P2, RZ, R16.reuse, 0x200, RZ, 0xc0, !PT ;  /* 0x0000020010ff7812 */ /* 0x040fe4000784c0ff */
[C---:B------:R-:W-:Y:S02]  /*202e0*/  LOP3.LUT P5, RZ, R16.reuse, 0x800000, RZ, 0xc0, !PT ;  /* 0x0080000010ff7812 */ /* 0x040fe400078ac0ff */
[----:B------:R-:W-:-:S09]  /*202f0*/  LOP3.LUT R16, R16, 0xffefffff, RZ, 0xc0, !PT ;  /* 0xffefffff10107812 */ /* 0x000fd200078ec0ff */
[----:B------:R-:W-:Y:S01]  /*20300*/  @P2 LOP3.LUT R16, R16, 0x100000, RZ, 0xfc, !PT ;  /* 0x0010000010102812 */ /* 0x000fe200078efcff */
[----:B------:R0:W-:Y:S03]  /*20310*/  @!P1 LDGSTS.E.BYPASS.LTC128B.128 [R23+0x28c00], desc[UR42][R2.64+0x80], !P2 ;  /* 0x28c0008002179fae */ /* 0x0001e6000d101d6a */
[C---:B------:R-:W-:Y:S01]  /*20320*/  LOP3.LUT P2, RZ, R16.reuse, 0x400, RZ, 0xc0, !PT ;  /* 0x0000040010ff7812 */ /* 0x040fe2000784c0ff */
[----:B------:R0:W-:Y:S01]  /*20330*/  @!P1 LDGSTS.E.BYPASS.LTC128B.128 [R23+0x2ac00], desc[UR42][R2.64+0x100], !P5 ;  /* 0x2ac0010002179fae */ /* 0x0001e2000e901d6a */
[----:B------:R-:W-:-:S13]  /*20340*/  LOP3.LUT P5, RZ, R16, 0x400000, RZ, 0xc0, !PT ;  /* 0x0040000010ff7812 */ /* 0x000fda00078ac0ff */
[----:B------:R0:W-:Y:S04]  /*20350*/  @!P1 LDGSTS.E.BYPASS.LTC128B.128 [R23+0x2cc00], desc[UR42][R2.64+0x180], !P5 ;  /* 0x2cc0018002179fae */ /* 0x0001e8000e901d6a */
[----:B------:R0:W-:Y:S04]  /*20360*/  @!P1 LDGSTS.E.BYPASS.LTC128B.128 [R23+0x2ec00], desc[UR42][R2.64+0x200], !P4 ;  /* 0x2ec0020002179fae */ /* 0x0001e8000e101d6a */
[----:B------:R0:W-:Y:S04]  /*20370*/  @!P1 LDGSTS.E.BYPASS.LTC128B.128 [R23+0x30c00], desc[UR42][R2.64+0x280], !P3 ;  /* 0x30c0028002179fae */ /* 0x0001e8000d901d6a */
[----:B------:R0:W-:Y:S01]  /*20380*/  @!P1 LDGSTS.E.BYPASS.LTC128B.128 [R23+0x32c00], desc[UR42][R2.64+0x300], P0 ;  /* 0x32c0030002179fae */ /* 0x0001e20008101d6a */
[----:B------:R-:W-:-:S03]  /*20390*/  LOP3.LUT P0, RZ, R16, 0x200000, RZ, 0xc0, !PT ;  /* 0x0020000010ff7812 */ /* 0x000fc6000780c0ff */
[----:B------:R0:W-:Y:S10]  /*203a0*/  @!P1 LDGSTS.E.BYPASS.LTC128B.128 [R23+0x34c00], desc[UR42][R2.64+0x380], P6 ;  /* 0x34c0038002179fae */ /* 0x0001f4000b101d6a */
[----:B0-----:R-:W-:Y:S05]  /*203b0*/  WARPSYNC.COLLECTIVE R15, `(.L_x_4788) ;  /* 0x000000000f087348 */ /* 0x001fea0003c00000 */
[----:B------:R1:W2:Y:S02]  /*203c0*/  SHFL.IDX P6, R14, R13, R12, R11 ;  /* 0x0000000c0d0e7389 */ /* 0x0002a400000c000b */
[----:B012---:R-:W-:Y:S01]  /*203d0*/  ENDCOLLECTIVE ;  /* 0x000000000000791b */ /* 0x007fe20003800000 */
.L_x_4788:
[----:B------:R-:W-:Y:S02]  /*203e0*/  IMAD.MOV.U32 R13, RZ, RZ, R0 ;  /* 0x000000ffff0d7224 */ /* 0x000fe400078e0000 */
[----:B------:R-:W-:-:S07]  /*203f0*/  IMAD.MOV.U32 R8, RZ, RZ, R14 ;  /* 0x000000ffff087224 */ /* 0x000fce00078e000e */
[----:B------:R-:W-:Y:S05]  /*20400*/  WARPSYNC.COLLECTIVE R15, `(.L_x_4789) ;  /* 0x000000000f087348 */ /* 0x000fea0003c00000 */
[----:B------:R0:W1:Y:S02]  /*20410*/  SHFL.IDX P6, R14, R13, R12, R11 ;  /* 0x0000000c0d0e7389 */ /* 0x00006400000c000b */
[----:B01----:R-:W-:Y:S01]  /*20420*/  ENDCOLLECTIVE ;  /* 0x000000000000791b */ /* 0x003fe20003800000 */
.L_x_4789:
[----:B------:R-:W-:Y:S02]  /*20430*/  IMAD.MOV.U32 R13, RZ, RZ, R6 ;  /* 0x000000ffff0d7224 */ /* 0x000fe400078e0006 */
[----:B------:R-:W-:Y:S01]  /*20440*/  IMAD.MOV.U32 R12, RZ, RZ, 0x3 ;  /* 0x00000003ff0c7424 */ /* 0x000fe200078e00ff */
[----:B------:R-:W-:Y:S02]  /*20450*/  @!P0 LEA R9, P1, R20, R14, 0x1 ;  /* 0x0000000e14098211 */ /* 0x000fe400078208ff */
[----:B------:R-:W-:-:S03]  /*20460*/  LOP3.LUT P6, RZ, R16, 0x20000, RZ, 0xc0, !PT ;  /* 0x0002000010ff7812 */ /* 0x000fc600078cc0ff */
[----:B------:R-:W-:Y:S01]  /*20470*/  @!P0 IMAD.X R10, RZ, RZ, R8, P1 ;  /* 0x000000ffff0a8224 */ /* 0x000fe200008e0608 */
[----:B------:R-:W-:Y:S01]  /*20480*/  LOP3.LUT P1, RZ, R16, 0x100, RZ, 0xc0, !PT ;  /* 0x0000010010ff7812 */ /* 0x000fe2000782c0ff */
[----:B------:R-:W-:Y:S02]  /*20490*/  @!P0 IMAD.MOV.U32 R2, RZ, RZ, R9 ;  /* 0x000000ffff028224 */ /* 0x000fe400078e0009 */
[----:B------:R-:W-:-:S05]  /*204a0*/  @!P0 IMAD.MOV.U32 R3, RZ, RZ, R10 ;  /* 0x000000ffff038224 */ /* 0x000fca00078e000a */
[----:B------:R-:W-:Y:S01]  /*204b0*/  @!PT LDS RZ, [RZ] ;  /* 0x00000000fffff984 */ /* 0x000fe20000000800 */
[----:B------:R-:W-:Y:S01]  /*204c0*/  @!PT LDS RZ, [RZ] ;  /* 0x00000000fffff984 */ /* 0x000fe20000000800 */
[----:B------:R-:W-:Y:S01]  /*204d0*/  @!PT LDS RZ, [RZ] ;  /* 0x00000000fffff984 */ /* 0x000fe20000000800 */
[----:B------:R0:W-:Y:S01]  /*204e0*/  @!P0 LDGSTS.E.BYPASS.LTC128B.128 [R23+0x27400], desc[UR42][R2.64], !P2 ;  /* 0x2740000002178fae */ /* 0x0001e2000d101d6a */
[----:B------:R-:W-:-:S13]  /*204f0*/  LOP3.LUT P2, RZ, R16, 0x100000, RZ, 0xc0, !PT ;  /* 0x0010000010ff7812 */ /* 0x000fda000784c0ff */
[----:B------:R0:W-:Y:S01]  /*20500*/  @!P0 LDGSTS.E.BYPASS.LTC128B.128 [R23+0x29400], desc[UR42][R2.64+0x80], !P2 ;  /* 0x2940008002178fae */ /* 0x0001e2000d101d6a */
[----:B------:R-:W-:-:S03]  /*20510*/  LOP3.LUT P2, RZ, R16, 0x80000, RZ, 0xc0, !PT ;  /* 0x0008000010ff7812 */ /* 0x000fc6000784c0ff */
[----:B------:R0:W-:Y:S04]  /*20520*/  @!P0 LDGSTS.E.BYPASS.LTC128B.128 [R23+0x2b400], desc[UR42][R2.64+0x100], !P1 ;  /* 0x2b40010002178fae */ /* 0x0001e8000c901d6a */
[----:B------:R0:W-:Y:S04]  /*20530*/  @!P0 LDGSTS.E.BYPASS.LTC128B.128 [R23+0x2d400], desc[UR42][R2.64+0x180], !P5 ;  /* 0x2d40018002178fae */ /* 0x0001e8000e901d6a */
[----:B------:R0:W-:Y:S04]  /*20540*/  @!P0 LDGSTS.E.BYPASS.LTC128B.128 [R23+0x2f400], desc[UR42][R2.64+0x200], !P4 ;  /* 0x2f40020002178fae */ /* 0x0001e8000e101d6a */
[----:B------:R0:W-:Y:S04]  /*20550*/  @!P0 LDGSTS.E.BYPASS.LTC128B.128 [R23+0x31400], desc[UR42][R2.64+0x280], !P3 ;  /* 0x3140028002178fae */ /* 0x0001e8000d901d6a */
[----:B------:R0:W-:Y:S02]  /*20560*/  @!P0 LDGSTS.E.BYPASS.LTC128B.128 [R23+0x33400], desc[UR42][R2.64+0x300], P6 ;  /* 0x3340030002178fae */ /* 0x0001e4000b101d6a */
[----:B0-----:R-:W-:Y:S05]  /*20570*/  WARPSYNC.COLLECTIVE R15, `(.L_x_4790) ;  /* 0x000000000f087348 */ /* 0x001fea0003c00000 */
[----:B------:R1:W2:Y:S02]  /*20580*/  SHFL.IDX P6, R14, R13, R12, R11 ;  /* 0x0000000c0d0e7389 */ /* 0x0002a400000c000b */
[----:B012---:R-:W-:Y:S01]  /*20590*/  ENDCOLLECTIVE ;  /* 0x000000000000791b */ /* 0x007fe20003800000 */
.L_x_4790:
[----:B------:R-:W-:Y:S01]  /*205a0*/  @!PT LDS RZ, [RZ] ;  /* 0x00000000fffff984 */ /* 0x000fe20000000800 */
[----:B------:R-:W-:Y:S01]  /*205b0*/  @!PT LDS RZ, [RZ] ;  /* 0x00000000fffff984 */ /* 0x000fe20000000800 */
[----:B------:R-:W-:Y:S01]  /*205c0*/  @!PT LDS RZ, [RZ] ;  /* 0x00000000fffff984 */ /* 0x000fe20000000800 */
[----:B------:R0:W-:Y:S01]  /*205d0*/  @!P0 LDGSTS.E.BYPASS.LTC128B.128 [R23+0x35400], desc[UR42][R2.64+0x380], P2 ;  /* 0x3540038002178fae */ /* 0x0001e20009101d6a */
[----:B------:R-:W-:Y:S02]  /*205e0*/  IMAD.MOV.U32 R13, RZ, RZ, R0 ;  /* 0x000000ffff0d7224 */ /* 0x000fe400078e0000 */
[----:B------:R-:W-:-:S07]  /*205f0*/  IMAD.MOV.U32 R6, RZ, RZ, R14 ;  /* 0x000000ffff067224 */ /* 0x000fce00078e000e */
[----:B0-----:R-:W-:Y:S05]  /*20600*/  WARPSYNC.COLLECTIVE R15, `(.L_x_4791) ;  /* 0x000000000f087348 */ /* 0x001fea0003c00000 */
[----:B------:R1:W2:Y:S02]  /*20610*/  SHFL.IDX P6, R14, R13, R12, R11 ;  /* 0x0000000c0d0e7389 */ /* 0x0002a400000c000b */
[----:B012---:R-:W-:Y:S01]  /*20620*/  ENDCOLLECTIVE ;  /* 0x000000000000791b */ /* 0x007fe20003800000 */
.L_x_4791:
[----:B------:R-:W-:Y:S01]  /*20630*/  IMAD.MOV.U32 R0, RZ, RZ, R14 ;  /* 0x000000ffff007224 */ /* 0x000fe200078e000e */
[----:B------:R-:W-:Y:S06]  /*20640*/  BRA `(.L_x_4792) ;  /* 0xffffffac00b47947 */ /* 0x000fec000383ffff */
.L_x_4672:
[----:B0-----:R0:W1:Y:S02]  /*20650*/  SYNCS.PHASECHK.TRANS64.TRYWAIT P0, [R18+URZ+0x38820], R0 ;  /* 0x03882000120075a7 */ /* 0x001064000800017f */
[----:B-1----:R-:W-:Y:S05]  /*20660*/  @!P0 NANOSLEEP.SYNCS 0x989680 ;  /* 0x009896800000895d */ /* 0x002fea0003900000 */
[----:B------:R-:W1:Y:S02]  /*20670*/  @!P0 SYNCS.PHASECHK.TRANS64 P0, [R18+URZ+0x38820], R0 ;  /* 0x03882000120085a7 */ /* 0x000e64000800007f */
[----:B-1----:R-:W-:Y:S05]  /*20680*/  @!P0 BRA `(.L_x_4672) ;  /* 0xfffffffc00f08947 */ /* 0x002fea000383ffff */
[----:B------:R-:W-:Y:S05]  /*20690*/  BRA `(.L_x_4793) ;  /* 0xffffffb0005c7947 */ /* 0x000fea000383ffff */
.L_x_4675:
[----:B0-----:R0:W1:Y:S02]  /*206a0*/  SYNCS.PHASECHK.TRANS64.TRYWAIT P0, [R26+URZ+0x38860], R0 ;  /* 0x038860001a0075a7 */ /* 0x001064000800017f */
[----:B-1----:R-:W-:Y:S05]  /*206b0*/  @!P0 NANOSLEEP.SYNCS 0x989680 ;  /* 0x009896800000895d */ /* 0x002fea0003900000 */
[----:B------:R-:W1:Y:S02]  /*206c0*/  @!P0 SYNCS.PHASECHK.TRANS64 P0, [R26+URZ+0x38860], R0 ;  /* 0x038860001a0085a7 */ /* 0x000e64000800007f */
[----:B-1----:R-:W-:Y:S05]  /*206d0*/  @!P0 BRA `(.L_x_4675) ;  /* 0xfffffffc00f08947 */ /* 0x002fea000383ffff */
[----:B------:R-:W-:Y:S05]  /*206e0*/  BRA `(.L_x_4794) ;  /* 0xffffffb0006c7947 */ /* 0x000fea000383ffff */
.L_x_4676:
        /* <DEDUP_REMOVED lines=8> */
.L_x_4796:
[----:B------:R-:W-:Y:S05]  /*20770*/  BSYNC B0 ;  /* 0x0000000000007941 */ /* 0x000fea0003800000 */
.L_x_4795:
        /* <DEDUP_REMOVED lines=15> */
.L_x_4797:
        /* <DEDUP_REMOVED lines=39> */
.L_x_4798:
[----:B------:R-:W-:Y:S02]  /*20ae0*/  IMAD.MOV.U32 R13, RZ, RZ, R5 ;  /* 0x000000ffff0d7224 */ /* 0x000fe400078e0005 */
[----:B------:R-:W-:-:S07]  /*20af0*/  IMAD.MOV.U32 R3, RZ, RZ, R14 ;  /* 0x000000ffff037224 */ /* 0x000fce00078e000e */
[----:B------:R-:W-:Y:S05]  /*20b00*/  WARPSYNC.COLLECTIVE R15, `(.L_x_4799) ;  /* 0x000000000f087348 */ /* 0x000fea0003c00000 */
[----:B------:R0:W1:Y:S02]  /*20b10*/  SHFL.IDX P6, R14, R13, R12, R11 ;  /* 0x0000000c0d0e7389 */ /* 0x00006400000c000b */
[----:B01----:R-:W-:Y:S01]  /*20b20*/  ENDCOLLECTIVE ;  /* 0x000000000000791b */ /* 0x003fe20003800000 */
.L_x_4799:
        /* <DEDUP_REMOVED lines=29> */
.L_x_4800:
[----:B------:R-:W-:Y:S02]  /*20d00*/  IMAD.MOV.U32 R13, RZ, RZ, R5 ;  /* 0x000000ffff0d7224 */ /* 0x000fe400078e0005 */
[----:B------:R-:W-:-:S07]  /*20d10*/  IMAD.MOV.U32 R7, RZ, RZ, R14 ;  /* 0x000000ffff077224 */ /* 0x000fce00078e000e */
[----:B------:R-:W-:Y:S05]  /*20d20*/  WARPSYNC.COLLECTIVE R15, `(.L_x_4801) ;  /* 0x000000000f087348 */ /* 0x000fea0003c00000 */
[----:B------:R0:W1:Y:S02]  /*20d30*/  SHFL.IDX P6, R14, R13, R12, R11 ;  /* 0x0000000c0d0e7389 */ /* 0x00006400000c000b */
[----:B01----:R-:W-:Y:S01]  /*20d40*/  ENDCOLLECTIVE ;  /* 0x000000000000791b */ /* 0x003fe20003800000 */
.L_x_4801:
        /* <DEDUP_REMOVED lines=29> */
.L_x_4802:
[----:B------:R-:W-:Y:S02]  /*20f20*/  IMAD.MOV.U32 R13, RZ, RZ, R5 ;  /* 0x000000ffff0d7224 */ /* 0x000fe400078e0005 */
[----:B------:R-:W-:-:S07]  /*20f30*/  IMAD.MOV.U32 R6, RZ, RZ, R14 ;  /* 0x000000ffff067224 */ /* 0x000fce00078e000e */
[----:B------:R-:W-:Y:S05]  /*20f40*/  WARPSYNC.COLLECTIVE R15, `(.L_x_4803) ;  /* 0x000000000f087348 */ /* 0x000fea0003c00000 */
[----:B------:R0:W1:Y:S02]  /*20f50*/  SHFL.IDX P6, R14, R13, R12, R11 ;  /* 0x0000000c0d0e7389 */ /* 0x00006400000c000b */
[----:B01----:R-:W-:Y:S01]  /*20f60*/  ENDCOLLECTIVE ;  /* 0x000000000000791b */ /* 0x003fe20003800000 */
.L_x_4803:
[----:B------:R-:W-:Y:S01]  /*20f70*/  IMAD.MOV.U32 R2, RZ, RZ, R14 ;  /* 0x000000ffff027224 */ /* 0x000fe200078e000e */
[----:B------:R-:W-:Y:S06]  /*20f80*/  BRA `(.L_x_4804) ;  /* 0xffffffac00fc7947 */ /* 0x000fec000383ffff */
.L_x_4683:
[----:B0-----:R0:W1:Y:S02]  /*20f90*/  SYNCS.PHASECHK.TRANS64.TRYWAIT P0, [R6+URZ+0x38840], R25 ;  /* 0x03884019060075a7 */ /* 0x001064000800017f */
[----:B-1----:R-:W-:Y:S05]  /*20fa0*/  @!P0 NANOSLEEP.SYNCS 0x989680 ;  /* 0x009896800000895d */ /* 0x002fea0003900000 */
[----:B------:R-:W1:Y:S02]  /*20fb0*/  @!P0 SYNCS.PHASECHK.TRANS64 P0, [R6+URZ+0x38840], R25 ;  /* 0x03884019060085a7 */ /* 0x000e64000800007f */
[----:B-1----:R-:W-:Y:S05]  /*20fc0*/  @!P0 BRA `(.L_x_4683) ;  /* 0xfffffffc00f08947 */ /* 0x002fea000383ffff */
[----:B------:R-:W-:Y:S05]  /*20fd0*/  BRA `(.L_x_4805) ;  /* 0xffffffb400887947 */ /* 0x000fea000383ffff */
.L_x_4684:
        /* <DEDUP_REMOVED lines=8> */
.L_x_4807:
[----:B------:R-:W-:Y:S05]  /*21060*/  BSYNC B1 ;  /* 0x0000000000017941 */ /* 0x000fea0003800000 */
.L_x_4806:
        /* <DEDUP_REMOVED lines=9> */
.L_x_4808:
[----:B------:R-:W-:Y:S02]  /*21100*/  IMAD.MOV.U32 R13, RZ, RZ, R26 ;  /* 0x000000ffff0d7224 */ /* 0x000fe400078e001a */
[----:B------:R-:W-:Y:S02]  /*21110*/  IMAD.MOV.U32 R12, RZ, RZ, 0x1 ;  /* 0x00000001ff0c7424 */ /* 0x000fe400078e00ff */
[----:B------:R-:W-:-:S07]  /*21120*/  IMAD.MOV.U32 R2, RZ, RZ, R14 ;  /* 0x000000ffff027224 */ /* 0x000fce00078e000e */
[----:B------:R-:W-:Y:S05]  /*21130*/  WARPSYNC.COLLECTIVE R15, `(.L_x_4809) ;  /* 0x000000000f087348 */ /* 0x000fea0003c00000 */
[----:B------:R0:W1:Y:S02]  /*21140*/  SHFL.IDX P6, R14, R13, R12, R11 ;  /* 0x0000000c0d0e7389 */ /* 0x00006400000c000b */
[----:B01----:R-:W-:Y:S01]  /*21150*/  ENDCOLLECTIVE ;  /* 0x000000000000791b */ /* 0x003fe20003800000 */
.L_x_4809:
        /* <DEDUP_REMOVED lines=11> */
.L_x_4810:
[----:B------:R-:W-:Y:S02]  /*21210*/  IMAD.MOV.U32 R13, RZ, RZ, R26 ;  /* 0x000000ffff0d7224 */ /* 0x000fe400078e001a */
[----:B------:R-:W-:Y:S02]  /*21220*/  IMAD.MOV.U32 R12, RZ, RZ, 0x2 ;  /* 0x00000002ff0c7424 */ /* 0x000fe400078e00ff */
[----:B------:R-:W-:-:S07]  /*21230*/  IMAD.MOV.U32 R2, RZ, RZ, R14 ;  /* 0x000000ffff027224 */ /* 0x000fce00078e000e */
[----:B------:R-:W-:Y:S05]  /*21240*/  WARPSYNC.COLLECTIVE R15, `(.L_x_4811) ;  /* 0x000000000f087348 */ /* 0x000fea0003c00000 */
[----:B------:R0:W1:Y:S02]  /*21250*/  SHFL.IDX P6, R14, R13, R12, R11 ;  /* 0x0000000c0d0e7389 */ /* 0x00006400000c000b */
[----:B01----:R-:W-:Y:S01]  /*21260*/  ENDCOLLECTIVE ;  /* 0x000000000000791b */ /* 0x003fe20003800000 */
.L_x_4811:
        /* <DEDUP_REMOVED lines=11> */
.L_x_4812:
[----:B------:R-:W-:Y:S02]  /*21320*/  IMAD.MOV.U32 R13, RZ, RZ, R26 ;  /* 0x000000ffff0d7224 */ /* 0x000fe400078e001a */
[----:B------:R-:W-:Y:S02]  /*21330*/  IMAD.MOV.U32 R12, RZ, RZ, 0x3 ;  /* 0x00000003ff0c7424 */ /* 0x000fe400078e00ff */
[----:B------:R-:W-:-:S07]  /*21340*/  IMAD.MOV.U32 R2, RZ, RZ, R14 ;  /* 0x000000ffff027224 */ /* 0x000fce00078e000e */
[----:B------:R-:W-:Y:S05]  /*21350*/  WARPSYNC.COLLECTIVE R15, `(.L_x_4813) ;  /* 0x000000000f087348 */ /* 0x000fea0003c00000 */
[----:B------:R0:W1:Y:S02]  /*21360*/  SHFL.IDX P6, R14, R13, R12, R11 ;  /* 0x0000000c0d0e7389 */ /* 0x00006400000c000b */
[----:B01----:R-:W-:Y:S01]  /*21370*/  ENDCOLLECTIVE ;  /* 0x000000000000791b */ /* 0x003fe20003800000 */
.L_x_4813:
        /* <DEDUP_REMOVED lines=11> */
.L_x_4814:
[----:B------:R-:W-:Y:S01]  /*21430*/  IMAD.MOV.U32 R2, RZ, RZ, R14 ;  /* 0x000000ffff027224 */ /* 0x000fe200078e000e */
[----:B------:R-:W-:Y:S06]  /*21440*/  BRA `(.L_x_4815) ;  /* 0xffffffb400107947 */ /* 0x000fec000383ffff */
.L_x_4689:
[----:B---3--:R3:W4:Y:S02]  /*21450*/  SYNCS.PHASECHK.TRANS64.TRYWAIT P0, [R6+URZ+0x38860], R25 ;  /* 0x03886019060075a7 */ /* 0x008724000800017f */
[----:B----4-:R-:W-:Y:S05]  /*21460*/  @!P0 NANOSLEEP.SYNCS 0x989680 ;  /* 0x009896800000895d */ /* 0x010fea0003900000 */
[----:B------:R-:W4:Y:S02]  /*21470*/  @!P0 SYNCS.PHASECHK.TRANS64 P0, [R6+URZ+0x38860], R25 ;  /* 0x03886019060085a7 */ /* 0x000f24000800007f */
[----:B----4-:R-:W-:Y:S05]  /*21480*/  @!P0 BRA `(.L_x_4689) ;  /* 0xfffffffc00f08947 */ /* 0x010fea000383ffff */
[----:B------:R-:W-:Y:S05]  /*21490*/  BRA `(.L_x_4816) ;  /* 0xffffffb400607947 */ /* 0x000fea000383ffff */
.L_x_4690:
        /* <DEDUP_REMOVED lines=8> */
.L_x_4818:
[----:B------:R-:W-:Y:S05]  /*21520*/  BSYNC B1 ;  /* 0x0000000000017941 */ /* 0x000fea0003800000 */
.L_x_4817:
        /* <DEDUP_REMOVED lines=13> */
.L_x_4819:
        /* <DEDUP_REMOVED lines=17> */
.L_x_4820:
        /* <DEDUP_REMOVED lines=16> */
.L_x_4821:
        /* <DEDUP_REMOVED lines=19> */
.L_x_4822:
        /* <DEDUP_REMOVED lines=14> */
.L_x_4823:
        /* <DEDUP_REMOVED lines=16> */
.L_x_4824:
        /* <DEDUP_REMOVED lines=14> */
.L_x_4825:
[----:B------:R-:W-:Y:S05]  /*21c00*/  BRA `(.L_x_4826) ;  /* 0xffffffb000c47947 */ /* 0x000fea000383ffff */
.L_x_4698:
        /* <DEDUP_REMOVED lines=8> */
.L_x_4828:
[----:B------:R-:W-:Y:S05]  /*21c90*/  BSYNC B0 ;  /* 0x0000000000007941 */ /* 0x000fea0003800000 */
.L_x_4827:
        /* <DEDUP_REMOVED lines=9> */
.L_x_4829:
        /* <DEDUP_REMOVED lines=24> */
.L_x_4830:
[----:B------:R-:W-:Y:S01]  /*21eb0*/  IMAD.MOV.U32 R12, RZ, RZ, 0x2 ;  /* 0x00000002ff0c7424 */ /* 0x000fe200078e00ff */
[----:B------:R-:W-:-:S05]  /*21ec0*/  SEL R14, R14, RZ, P1 ;  /* 0x000000ff0e0e7207 */ /* 0x000fca0000800000 */
[----:B------:R-:W-:-:S04]  /*21ed0*/  IMAD.IADD R5, R13, 0x1, R14 ;  /* 0x000000010d057824 */ /* 0x000fc800078e020e */
[----:B------:R-:W-:-:S07]  /*21ee0*/  IMAD.MOV.U32 R13, RZ, RZ, R5 ;  /* 0x000000ffff0d7224 */ /* 0x000fce00078e0005 */
[----:B------:R-:W-:Y:S05]  /*21ef0*/  WARPSYNC.COLLECTIVE R15, `(.L_x_4831) ;  /* 0x000000000f087348 */ /* 0x000fea0003c00000 */
[----:B------:R0:W1:Y:S02]  /*21f00*/  SHFL.UP P6, R14, R13, R12, R11 ;  /* 0x0400000c0d0e7389 */ /* 0x00006400000c000b */
[----:B01----:R-:W-:Y:S01]  /*21f10*/  ENDCOLLECTIVE ;  /* 0x000000000000791b */ /* 0x003fe20003800000 */
.L_x_4831:
[----:B------:R-:W-:Y:S01]  /*21f20*/  IMAD.MOV.U32 R12, RZ, RZ, 0x4 ;  /* 0x00000004ff0c7424 */ /* 0x000fe200078e00ff */
[----:B------:R-:W-:-:S05]  /*21f30*/  SEL R2, R14, RZ, P2 ;  /* 0x000000ff0e027207 */ /* 0x000fca0001000000 */
[----:B------:R-:W-:-:S04]  /*21f40*/  IMAD.IADD R2, R5, 0x1, R2 ;  /* 0x0000000105027824 */ /* 0x000fc800078e0202 */
[----:B------:R-:W-:-:S07]  /*21f50*/  IMAD.MOV.U32 R13, RZ, RZ, R2 ;  /* 0x000000ffff0d7224 */ /* 0x000fce00078e0002 */
[----:B------:R-:W-:Y:S05]  /*21f60*/  WARPSYNC.COLLECTIVE R15, `(.L_x_4832) ;  /* 0x000000000f087348 */ /* 0x000fea0003c00000 */
[----:B------:R0:W1:Y:S02]  /*21f70*/  SHFL.UP P6, R14, R13, R12, R11 ;  /* 0x0400000c0d0e7389 */ /* 0x00006400000c000b */
[----:B01----:R-:W-:Y:S01]  /*21f80*/  ENDCOLLECTIVE ;  /* 0x000000000000791b */ /* 0x003fe20003800000 */
.L_x_4832:
[----:B------:R-:W-:Y:S01]  /*21f90*/  IMAD.MOV.U32 R12, RZ, RZ, 0x8 ;  /* 0x00000008ff0c7424 */ /* 0x000fe200078e00ff */
[----:B------:R-:W-:-:S05]  /*21fa0*/  SEL R3, R14, RZ, P3 ;  /* 0x000000ff0e037207 */ /* 0x000fca0001800000 */
[----:B------:R-:W-:-:S04]  /*21fb0*/  IMAD.IADD R8, R2, 0x1, R3 ;  /* 0x0000000102087824 */ /* 0x000fc800078e0203 */
[----:B------:R-:W-:-:S07]  /*21fc0*/  IMAD.MOV.U32 R13, RZ, RZ, R8 ;  /* 0x000000ffff0d7224 */ /* 0x000fce00078e0008 */
[----:B------:R-:W-:Y:S05]  /*21fd0*/  WARPSYNC.COLLECTIVE R15, `(.L_x_4833) ;  /* 0x000000000f087348 */ /* 0x000fea0003c00000 */
[----:B------:R0:W1:Y:S02]  /*21fe0*/  SHFL.UP P6, R14, R13, R12, R11 ;  /* 0x0400000c0d0e7389 */ /* 0x00006400000c000b */
[----:B01----:R-:W-:Y:S01]  /*21ff0*/  ENDCOLLECTIVE ;  /* 0x000000000000791b */ /* 0x003fe20003800000 */
.L_x_4833:
[----:B------:R-:W-:Y:S01]  /*22000*/  IMAD.MOV.U32 R12, RZ, RZ, 0x10 ;  /* 0x00000010ff0c7424 */ /* 0x000fe200078e00ff */
[----:B------:R-:W-:-:S05]  /*22010*/  SEL R5, R14, RZ, P4 ;  /* 0x000000ff0e057207 */ /* 0x000fca0002000000 */
[----:B------:R-:W-:-:S04]  /*22020*/  IMAD.IADD R5, R8, 0x1, R5 ;  /* 0x0000000108057824 */ /* 0x000fc800078e0205 */
[----:B------:R-:W-:-:S07]  /*22030*/  IMAD.MOV.U32 R13, RZ, RZ, R5 ;  /* 0x000000ffff0d7224 */ /* 0x000fce00078e0005 */
[----:B------:R-:W-:Y:S05]  /*22040*/  WARPSYNC.COLLECTIVE R15, `(.L_x_4834) ;  /* 0x000000000f087348 */ /* 0x000fea0003c00000 */
[----:B------:R0:W1:Y:S02]  /*22050*/  SHFL.UP P6, R14, R13, R12, R11 ;  /* 0x0400000c0d0e7389 */ /* 0x00006400000c000b */
[----:B01----:R-:W-:Y:S01]  /*22060*/  ENDCOLLECTIVE ;  /* 0x000000000000791b */ /* 0x003fe20003800000 */
.L_x_4834:
        /* <DEDUP_REMOVED lines=8> */
.L_x_4835:
[----:B------:R-:W-:Y:S05]  /*220f0*/  BRA `(.L_x_4836) ;  /* 0xffffffb4005c7947 */ /* 0x000fea000383ffff */
.L_x_4701:
[----:B------:R-:W-:Y:S01]  /*22100*/  BSSY B0, `(.L_x_4837) ;  /* 0x0000007000007945 */ /* 0x000fe20003800000 */
[----:B------:R-:W-:Y:S02]  /*22110*/  IMAD.MOV.U32 R12, RZ, RZ, 0x1 ;  /* 0x00000001ff0c7424 */ /* 0x000fe400078e00ff */
[----:B------:R-:W-:Y:S02]  /*22120*/  IMAD.MOV.U32 R11, RZ, RZ, RZ ;  /* 0x000000ffff0b7224 */ /* 0x000fe400078e00ff */
[----:B------:R-:W-:-:S07]  /*22130*/  IMAD.MOV.U32 R15, RZ, RZ, -0x1 ;  /* 0xffffffffff0f7424 */ /* 0x000fce00078e00ff */
[----:B------:R-:W-:Y:S05]  /*22140*/  WARPSYNC.COLLECTIVE R15, `(.L_x_4838) ;  /* 0x000000000f087348 */ /* 0x000fea0003c00000 */
[----:B------:R0:W1:Y:S02]  /*22150*/  SHFL.UP P6, R14, R13, R12, R11 ;  /* 0x0400000c0d0e7389 */ /* 0x00006400000c000b */
[----:B01----:R-:W-:Y:S01]  /*22160*/  ENDCOLLECTIVE ;  /* 0x000000000000791b */ /* 0x003fe20003800000 */
.L_x_4838:
[----:B------:R-:W-:Y:S05]  /*22170*/  BSYNC B0 ;  /* 0x0000000000007941 */ /* 0x000fea0003800000 */
.L_x_4837:
        /* <DEDUP_REMOVED lines=8> */
.L_x_4839:
[----:B------:R-:W-:Y:S01]  /*22200*/  IMAD.MOV.U32 R12, RZ, RZ, 0x4 ;  /* 0x00000004ff0c7424 */ /* 0x000fe200078e00ff */
[----:B------:R-:W-:-:S05]  /*22210*/  SEL R2, R14, RZ, P2 ;  /* 0x000000ff0e027207 */ /* 0x000fca0001000000 */
[----:B------:R-:W-:-:S04]  /*22220*/  IMAD.IADD R2, R13, 0x1, R2 ;  /* 0x000000010d027824 */ /* 0x000fc800078e0202 */
[----:B------:R-:W-:-:S07]  /*22230*/  IMAD.MOV.U32 R13, RZ, RZ, R2 ;  /* 0x000000ffff0d7224 */ /* 0x000fce00078e0002 */
[----:B------:R-:W-:Y:S05]  /*22240*/  WARPSYNC.COLLECTIVE R15, `(.L_x_4840) ;  /* 0x000000000f087348 */ /* 0x000fea0003c00000 */
[----:B------:R0:W1:Y:S02]  /*22250*/  SHFL.UP P6, R14, R13, R12, R11 ;  /* 0x0400000c0d0e7389 */ /* 0x00006400000c000b */
[----:B01----:R-:W-:Y:S01]  /*22260*/  ENDCOLLECTIVE ;  /* 0x000000000000791b */ /* 0x003fe20003800000 */
.L_x_4840:
[----:B------:R-:W-:Y:S01]  /*22270*/  IMAD.MOV.U32 R12, RZ, RZ, 0x8 ;  /* 0x00000008ff0c7424 */ /* 0x000fe200078e00ff */
[----:B------:R-:W-:-:S05]  /*22280*/  SEL R3, R14, RZ, P3 ;  /* 0x000000ff0e037207 */ /* 0x000fca0001800000 */
[----:B------:R-:W-:-:S04]  /*22290*/  IMAD.IADD R3, R2, 0x1, R3 ;  /* 0x0000000102037824 */ /* 0x000fc800078e0203 */
[----:B------:R-:W-:-:S07]  /*222a0*/  IMAD.MOV.U32 R13, RZ, RZ, R3 ;  /* 0x000000ffff0d7224 */ /* 0x000fce00078e0003 */
[----:B------:R-:W-:Y:S05]  /*222b0*/  WARPSYNC.COLLECTIVE R15, `(.L_x_4841) ;  /* 0x000000000f087348 */ /* 0x000fea0003c00000 */
[----:B------:R0:W1:Y:S02]  /*222c0*/  SHFL.UP P6, R14, R13, R12, R11 ;  /* 0x0400000c0d0e7389 */ /* 0x00006400000c000b */
[----:B01----:R-:W-:Y:S01]  /*222d0*/  ENDCOLLECTIVE ;  /* 0x000000000000791b */ /* 0x003fe20003800000 */
.L_x_4841:
[----:B------:R-:W-:Y:S01]  /*222e0*/  IMAD.MOV.U32 R12, RZ, RZ, 0x10 ;  /* 0x00000010ff0c7424 */ /* 0x000fe200078e00ff */
[----:B------:R-:W-:-:S05]  /*222f0*/  SEL R14, R14, RZ, P4 ;  /* 0x000000ff0e0e7207 */ /* 0x000fca0002000000 */
[----:B------:R-:W-:-:S04]  /*22300*/  IMAD.IADD R5, R3, 0x1, R14 ;  /* 0x0000000103057824 */ /* 0x000fc800078e020e */
[----:B------:R-:W-:-:S07]  /*22310*/  IMAD.MOV.U32 R13, RZ, RZ, R5 ;  /* 0x000000ffff0d7224 */ /* 0x000fce00078e0005 */
[----:B------:R-:W-:Y:S05]  /*22320*/  WARPSYNC.COLLECTIVE R15, `(.L_x_4842) ;  /* 0x000000000f087348 */ /* 0x000fea0003c00000 */
[----:B------:R0:W1:Y:S02]  /*22330*/  SHFL.UP P6, R14, R13, R12, R11 ;  /* 0x0400000c0d0e7389 */ /* 0x00006400000c000b */
[----:B01----:R-:W-:Y:S01]  /*22340*/  ENDCOLLECTIVE ;  /* 0x000000000000791b */ /* 0x003fe20003800000 */
.L_x_4842:
        /* <DEDUP_REMOVED lines=8> */
.L_x_4843:
[----:B------:R-:W-:Y:S05]  /*223d0*/  BRA `(.L_x_4844) ;  /* 0xffffffb400487947 */ /* 0x000fea000383ffff */
.L_x_4703:
[----:B------:R-:W-:Y:S01]  /*223e0*/  BSSY B0, `(.L_x_4845) ;  /* 0x0000006000007945 */ /* 0x000fe20003800000 */
[----:B------:R-:W-:Y:S01]  /*223f0*/  PLOP3.LUT P6, PT, P6, PT, PT, 0x8, 0x0 ;  /* 0x000000000000781c */ /* 0x000fe200037ce170 */
[----:B------:R-:W-:-:S12]  /*22400*/  IMAD.MOV.U32 R15, RZ, RZ, -0x1 ;  /* 0xffffffffff0f7424 */ /* 0x000fd800078e00ff */
[----:B0-----:R-:W-:Y:S05]  /*22410*/  WARPSYNC.COLLECTIVE R15, `(.L_x_4846) ;  /* 0x000000000f087348 */ /* 0x001fea0003c00000 */
[----:B------:R-:W-:Y:S01]  /*22420*/  VOTE.ANY R14, PT, P6 ;  /* 0x00000000000e7806 */ /* 0x000fe200030e0100 */
[----:B0-----:R-:W-:Y:S06]  /*22430*/  ENDCOLLECTIVE ;  /* 0x000000000000791b */ /* 0x001fec0003800000 */
.L_x_4846:
[----:B------:R-:W-:Y:S05]  /*22440*/  BSYNC B0 ;  /* 0x0000000000007941 */ /* 0x000fea0003800000 */
.L_x_4845:
        /* <DEDUP_REMOVED lines=9> */
.L_x_4847:
[----:B------:R-:W-:Y:S02]  /*224e0*/  IMAD.MOV.U32 R13, RZ, RZ, R4 ;  /* 0x000000ffff0d7224 */ /* 0x000fe400078e0004 */
[----:B------:R-:W-:-:S07]  /*224f0*/  IMAD.MOV.U32 R7, RZ, RZ, R14 ;  /* 0x000000ffff077224 */ /* 0x000fce00078e000e */
[----:B------:R-:W-:Y:S05]  /*22500*/  WARPSYNC.COLLECTIVE R15, `(.L_x_4848) ;  /* 0x000000000f087348 */ /* 0x000fea0003c00000 */
[----:B------:R0:W1:Y:S02]  /*22510*/  SHFL.IDX P6, R14, R13, R12, R11 ;  /* 0x0000000c0d0e7389 */ /* 0x00006400000c000b */
[----:B01----:R-:W-:Y:S01]  /*22520*/  ENDCOLLECTIVE ;  /* 0x000000000000791b */ /* 0x003fe20003800000 */
.L_x_4848:
[----:B------:R-:W-:Y:S01]  /*22530*/  IMAD.MOV.U32 R4, RZ, RZ, R14 ;  /* 0x000000ffff047224 */ /* 0x000fe200078e000e */
[----:B------:R-:W-:Y:S06]  /*22540*/  BRA `(.L_x_4849) ;  /* 0xffffffb400287947 */ /* 0x000fec000383ffff */
.L_x_4705:
[----:B------:R-:W-:Y:S01]  /*22550*/  BSSY B0, `(.L_x_4850) ;  /* 0x0000007000007945 */ /* 0x000fe20003800000 */
[----:B------:R-:W-:Y:S02]  /*22560*/  IMAD.MOV.U32 R13, RZ, RZ, R3 ;  /* 0x000000ffff0d7224 */ /* 0x000fe400078e0003 */
[----:B------:R-:W-:Y:S02]  /*22570*/  IMAD.MOV.U32 R11, RZ, RZ, 0x1f ;  /* 0x0000001fff0b7424 */ /* 0x000fe400078e00ff */
[----:B------:R-:W-:-:S07]  /*22580*/  IMAD.MOV.U32 R15, RZ, RZ, -0x1 ;  /* 0xffffffffff0f7424 */ /* 0x000fce00078e00ff */
[----:B0123--:R-:W-:Y:S05]  /*22590*/  WARPSYNC.COLLECTIVE R15, `(.L_x_4851) ;  /* 0x000000000f087348 */ /* 0x00ffea0003c00000 */
[----:B------:R4:W0:Y:S02]  /*225a0*/  SHFL.IDX P6, R14, R13, R12, R11 ;  /* 0x0000000c0d0e7389 */ /* 0x00082400000c000b */
[----:B01234-:R-:W-:Y:S01]  /*225b0*/  ENDCOLLECTIVE ;  /* 0x000000000000791b */ /* 0x01ffe20003800000 */
.L_x_4851:
[----:B------:R-:W-:Y:S05]  /*225c0*/  BSYNC B0 ;  /* 0x0000000000007941 */ /* 0x000fea0003800000 */
.L_x_4850:
[----:B------:R-:W-:Y:S01]  /*225d0*/  IMAD.MOV.U32 R24, RZ, RZ, R14 ;  /* 0x000000ffff187224 */ /* 0x000fe200078e000e */
[----:B------:R-:W-:Y:S06]  /*225e0*/  BRA `(.L_x_4704) ;  /* 0xffffffb400187947 */ /* 0x000fec000383ffff */
.L_x_4709:
[----:B-1----:R1:W4:Y:S02]  /*225f0*/  SYNCS.PHASECHK.TRANS64.TRYWAIT P0, [R7+URZ+0x38820], R0 ;  /* 0x03882000070075a7 */ /* 0x002324000800017f */
[----:B----4-:R-:W-:Y:S05]  /*22600*/  @!P0 NANOSLEEP.SYNCS 0x989680 ;  /* 0x009896800000895d */ /* 0x010fea0003900000 */
[----:B------:R-:W4:Y:S02]  /*22610*/  @!P0 SYNCS.PHASECHK.TRANS64 P0, [R7+URZ+0x38820], R0 ;  /* 0x03882000070085a7 */ /* 0x000f24000800007f */
[----:B----4-:R-:W-:Y:S05]  /*22620*/  @!P0 BRA `(.L_x_4709) ;  /* 0xfffffffc00f08947 */ /* 0x010fea000383ffff */
[----:B------:R-:W-:Y:S05]  /*22630*/  BRA `(.L_x_4852) ;  /* 0xffffffb800707947 */ /* 0x000fea000383ffff */
.L_x_4710:
        /* <DEDUP_REMOVED lines=11> */
.L_x_4854:
[----:B------:R-:W-:Y:S05]  /*226f0*/  BSYNC B0 ;  /* 0x0000000000007941 */ /* 0x000fea0003800000 */
.L_x_4853:
[----:B------:R-:W-:Y:S05]  /*22700*/  BRA `(.L_x_4855) ;  /* 0xffffffb800587947 */ /* 0x000fea000383ffff */
.L_x_4711:
[----:B------:R-:W-:Y:S01]  /*22710*/  BSSY B0, `(.L_x_4856) ;  /* 0x0000006000007945 */ /* 0x000fe20003800000 */
[----:B------:R-:W-:-:S07]  /*22720*/  IMAD.MOV.U32 R15, RZ, RZ, -0x1 ;  /* 0xffffffffff0f7424 */ /* 0x000fce00078e00ff */
[----:B0123--:R-:W-:Y:S05]  /*22730*/  WARPSYNC.COLLECTIVE R15, `(.L_x_4857) ;  /* 0x000000000f0c7348 */ /* 0x00ffea0003c00000 */
[----:B------:R-:W-:Y:S02]  /*22740*/  ELECT P6, UR62, PT ;  /* 0x00000000003e782f */ /* 0x000fe400038c0000 */
[----:B------:R-:W-:Y:S01]  /*22750*/  MOV R14, UR62 ;  /* 0x0000003e000e7c02 */ /* 0x000fe20008000f00 */
[----:B0123--:R-:W-:Y:S10]  /*22760*/  ENDCOLLECTIVE ;  /* 0x000000000000791b */ /* 0x00fff40003800000 */
.L_x_4857:
[----:B------:R-:W-:Y:S05]  /*22770*/  BSYNC B0 ;  /* 0x0000000000007941 */ /* 0x000fea0003800000 */
.L_x_4856:
[----:B------:R-:W-:Y:S05]  /*22780*/  BRA `(.L_x_4858) ;  /* 0xffffffb8004c7947 */ /* 0x000fea000383ffff */
.L_x_4713:
[----:B-1----:R1:W4:Y:S02]  /*22790*/  SYNCS.PHASECHK.TRANS64.TRYWAIT P1, [R5+URZ+0x38840], R0 ;  /* 0x03884000050075a7 */ /* 0x002324000802017f */
[----:B----4-:R-:W-:Y:S05]  /*227a0*/  @!P1 NANOSLEEP.SYNCS 0x989680 ;  /* 0x009896800000995d */ /* 0x010fea0003900000 */
[----:B------:R-:W4:Y:S02]  /*227b0*/  @!P1 SYNCS.PHASECHK.TRANS64 P1, [R5+URZ+0x38840], R0 ;  /* 0x03884000050095a7 */ /* 0x000f24000802007f */
[----:B----4-:R-:W-:Y:S05]  /*227c0*/  @!P1 BRA `(.L_x_4713) ;  /* 0xfffffffc00f09947 */ /* 0x010fea000383ffff */
[----:B------:R-:W-:Y:S05]  /*227d0*/  BRA `(.L_x_4859) ;  /* 0xffffffb8006c7947 */ /* 0x000fea000383ffff */
.L_x_4715:
[----:B----4-:R4:W0:Y:S02]  /*227e0*/  SYNCS.PHASECHK.TRANS64.TRYWAIT P1, [R3+URZ+0x38840], R2 ;  /* 0x03884002030075a7 */ /* 0x010824000802017f */
[----:B0-----:R-:W-:Y:S05]  /*227f0*/  @!P1 NANOSLEEP.SYNCS 0x989680 ;  /* 0x009896800000995d */ /* 0x001fea0003900000 */
[----:B------:R-:W0:Y:S02]  /*22800*/  @!P1 SYNCS.PHASECHK.TRANS64 P1, [R3+URZ+0x38840], R2 ;  /* 0x03884002030095a7 */ /* 0x000e24000802007f */
[----:B0-----:R-:W-:Y:S05]  /*22810*/  @!P1 BRA `(.L_x_4715) ;  /* 0xfffffffc00f09947 */ /* 0x001fea000383ffff */
[----:B------:R-:W-:Y:S05]  /*22820*/  BRA `(.L_x_4860) ;  /* 0xffffffb800787947 */ /* 0x000fea000383ffff */
.L_x_4717:
[----:B------:R0:W0:Y:S02]  /*22830*/  SYNCS.PHASECHK.TRANS64.TRYWAIT P1, [R5+URZ+0x38860], R0 ;  /* 0x03886000050075a7 */ /* 0x000024000802017f */
[----:B0-----:R-:W-:Y:S05]  /*22840*/  @!P1 NANOSLEEP.SYNCS 0x989680 ;  /* 0x009896800000995d */ /* 0x001fea0003900000 */
[----:B------:R-:W0:Y:S02]  /*22850*/  @!P1 SYNCS.PHASECHK.TRANS64 P1, [R5+URZ+0x38860], R0 ;  /* 0x03886000050095a7 */ /* 0x000e24000802007f */
[----:B0-----:R-:W-:Y:S05]  /*22860*/  @!P1 BRA `(.L_x_4717) ;  /* 0xfffffffc00f09947 */ /* 0x001fea000383ffff */
[----:B------:R-:W-:Y:S05]  /*22870*/  BRA `(.L_x_4861) ;  /* 0xffffffb800747947 */ /* 0x000fea000383ffff */
.L_x_4862:
        /* <DEDUP_REMOVED lines=16> */
.L_x_15644:


//--------------------- .text._ZN7cutlass13device_kernelIN5flash11enable_sm90INS1_16FlashAttnFwdSm90INS1_25CollectiveMainloopFwdSm90ILi2EN4cute5tupleIJNS5_1CILi1EEES8_S8_EEENS6_IJNS7_ILi64EEESA_SA_EEELi512ENS_6half_tEfNS_4arch4Sm90ELb0ELb1ELb0ELb0ELb1ELb0ELb0ELb0ELb0ELb1ELb1ELb0EEENS1_21CollectiveEpilogueFwdINS6_IJSA_NS7_ILi512EEESA_EEES9_SC_SE_Li256ELb0ELb1ELb1ELb0EEENS1_19SingleTileSchedulerILb0ELb1ELb1ELi64EEEEEEEEEvNT_6ParamsE --------------------------
	.section	.text._ZN7cutlass13device_kernelIN5flash11enable_sm90INS1_16FlashAttnFwdSm90INS1_25CollectiveMainloopFwdSm90ILi2EN4cute5tupleIJNS5_1CILi1EEES8_S8_EEENS6_IJNS7_ILi64EEESA_SA_EEELi512ENS_6half_tEfNS_4arch4Sm90ELb0ELb1ELb0ELb0ELb1ELb0ELb0ELb0ELb0ELb1ELb1ELb0EEENS1_21CollectiveEpilogueFwdINS6_IJSA_NS7_ILi512EEESA_EEES9_SC_SE_Li256ELb0ELb1ELb1ELb0EEENS1_19SingleTileSchedulerILb0ELb1ELb1ELi64EEEEEEEEEvNT_6ParamsE,"ax",@progbits
	.align	128
.text._ZN7cutlass13device_kernelIN5flash11enable_sm90INS1_16FlashAttnFwdSm90INS1_25CollectiveMainloopFwdSm90ILi2EN4cute5tupleIJNS5_1CILi1EEES8_S8_EEENS6_IJNS7_ILi64EEESA_SA_EEELi512ENS_6half_tEfNS_4arch4Sm90ELb0ELb1ELb0ELb0ELb1ELb0ELb0ELb0ELb0ELb1ELb1ELb0EEENS1_21CollectiveEpilogueFwdINS6_IJSA_NS7_ILi512EEESA_EEES9_SC_SE_Li256ELb0ELb1ELb1ELb0EEENS1_19SingleTileSchedulerILb0ELb1ELb1ELi64EEEEEEEEEvNT_6ParamsE:
        .type           _ZN7cutlass13device_kernelIN5flash11enable_sm90INS1_16FlashAttnFwdSm90INS1_25CollectiveMainloopFwdSm90ILi2EN4cute5tupleIJNS5_1CILi1EEES8_S8_EEENS6_IJNS7_ILi64EEESA_SA_EEELi512ENS_6half_tEfNS_4arch4Sm90ELb0ELb1ELb0ELb0ELb1ELb0ELb0ELb0ELb0ELb1ELb1ELb0EEENS1_21CollectiveEpilogueFwdINS6_IJSA_NS7_ILi512EEESA_EEES9_SC_SE_Li256ELb0ELb1ELb1ELb0EEENS1_19SingleTileSchedulerILb0ELb1ELb1ELi64EEEEEEEEEvNT_6ParamsE,@function
        .size           _ZN7cutlass13device_kernelIN5flash11enable_sm90INS1_16FlashAttnFwdSm90INS1_25CollectiveMainloopFwdSm90ILi2EN4cute5tupleIJNS5_1CILi1EEES8_S8_EEENS6_IJNS7_ILi64EEESA_SA_EEELi512ENS_6half_tEfNS_4arch4Sm90ELb0ELb1ELb0ELb0ELb1ELb0ELb0ELb0ELb0ELb1ELb1ELb0EEENS1_21CollectiveEpilogueFwdINS6_IJSA_NS7_ILi512EEESA_EEES9_SC_SE_Li256ELb0ELb1ELb1ELb0EEENS1_19SingleTileSchedulerILb0ELb1ELb1ELi64EEEEEEEEEvNT_6ParamsE,(.L_x_15645 - _ZN7cutlass13device_kernelIN5flash11enable_sm90INS1_16FlashAttnFwdSm90INS1_25CollectiveMainloopFwdSm90ILi2EN4cute5tupleIJNS5_1CILi1EEES8_S8_EEENS6_IJNS7_ILi64EEESA_SA_EEELi512ENS_6half_tEfNS_4arch4Sm90ELb0ELb1ELb0ELb0ELb1ELb0ELb0ELb0ELb0ELb1ELb1ELb0EEENS1_21CollectiveEpilogueFwdINS6_IJSA_NS7_ILi512EEESA_EEES9_SC_SE_Li256ELb0ELb1ELb1ELb0EEENS1_19SingleTileSchedulerILb0ELb1ELb1ELi64EEEEEEEEEvNT_6ParamsE)
        .other          _ZN7cutlass13device_kernelIN5flash11enable_sm90INS1_16FlashAttnFwdSm90INS1_25CollectiveMainloopFwdSm90ILi2EN4cute5tupleIJNS5_1CILi1EEES8_S8_EEENS6_IJNS7_ILi64EEESA_SA_EEELi512ENS_6half_tEfNS_4arch4Sm90ELb0ELb1ELb0ELb0ELb1ELb0ELb0ELb0ELb0ELb1ELb1ELb0EEENS1_21CollectiveEpilogueFwdINS6_IJSA_NS7_ILi512EEESA_EEES9_SC_SE_Li256ELb0ELb1ELb1ELb0EEENS1_19SingleTileSchedulerILb0ELb1ELb1ELi64EEEEEEEEEvNT_6ParamsE,@"STO_CUDA_ENTRY STV_DEFAULT"
_ZN7cutlass13device_kernelIN5flash11enable_sm90INS1_16FlashAttnFwdSm90INS1_25CollectiveMainloopFwdSm90ILi2EN4cute5tupleIJNS5_1CILi1EEES8_S8_EEENS6_IJNS7_ILi64EEESA_SA_EEELi512ENS_6half_tEfNS_4arch4Sm90ELb0ELb1ELb0ELb0ELb1ELb0ELb0ELb0ELb0ELb1ELb1ELb0EEENS1_21CollectiveEpilogueFwdINS6_IJSA_NS7_ILi512EEESA_EEES9_SC_SE_Li256ELb0ELb1ELb1ELb0EEENS1_19SingleTileSchedulerILb0ELb1ELb1ELi64EEEEEEEEEvNT_6ParamsE:
        /* <DEDUP_REMOVED lines=40> */
.L_x_4863:
        /* <DEDUP_REMOVED lines=22> */
.L_x_4864:
        /* <DEDUP_REMOVED lines=18> */
.L_x_4865:
        /* <DEDUP_REMOVED lines=22> */
.L_x_4866:
        /* <DEDUP_REMOVED lines=23> */
.L_x_4867:
        /* <DEDUP_REMOVED lines=9> */
.L_x_4870:
[----:B------:R-:W-:-:S08]  /*0860*/  NOP ;  /* 0x0000000000007918 */ /* 0x000fd00000000000 */
[----:B------:R-:W0:Y:S02]  /*0870*/  USETMAXREG.TRY_ALLOC.CTAPOOL UP0, 0xe8 ;  /* 0x000000e8000079c8 */ /* 0x000e240008000600 */
[----:B0-----:R-:W-:-:S13]  /*0880*/  PLOP3.LUT P0, PT, PT, PT, UP0, 0x80, 0x0 ;  /* 0x000000000000781c */ /* 0x001fda0003f0f008 */
[----:B------:R-:W-:Y:S05]  /*0890*/  @!P0 BRA `(.L_x_4870) ;  /* 0xfffffffc00f08947 */ /* 0x000fea000383ffff */
[----:B------:R-:W0:Y:S01]  /*08a0*/  LDC R2, c[0x0][0xc50] ;  /* 0x00031400ff027b82 */ /* 0x000e220000000800 */
[----:B------:R-:W-:-:S04]  /*08b0*/  LOP3.LUT R0, R30, 0xffffff80, RZ, 0xc0, !PT ;  /* 0xffffff801e007812 */ /* 0x000fc800078ec0ff */
[----:B------:R-:W-:-:S03]  /*08c0*/  ISETP.NE.AND P0, PT, R0, 0x80, PT ;  /* 0x000000800000780c */ /* 0x000fc60003f05270 */
[----:B------:R-:W1:Y:S08]  /*08d0*/  S2UR UR4, SR_CTAID.Y ;  /* 0x00000000000479c3 */ /* 0x000e700000002600 */
[----:B------:R-:W2:Y:S08]  /*08e0*/  S2UR UR5, SR_CTAID.Z ;  /* 0x00000000000579c3 */ /* 0x000eb00000002700 */
[----:B------:R-:W-:Y:S06]  /*08f0*/  @!P0 BAR.ARV 0x8, 0x100 ;  /* 0x0204000000008b1d */ /* 0x000fec0000002000 */
[----:B0-----:R-:W-:-:S02]  /*0900*/  ISETP.NE.AND P1, PT, R2, 0x1, PT ;  /* 0x000000010200780c */ /* 0x001fc40003f25270 */
[----:B------:R-:W-:Y:S01]  /*0910*/  ISETP.GE.U32.AND P0, PT, R30, 0x100, PT ;  /* 0x000001001e00780c */ /* 0x000fe20003f06070 */
[----:B-1----:R-:W-:-:S10]  /*0920*/  IMAD.U32 R18, RZ, RZ, UR4 ;  /* 0x00000004ff127e24 */ /* 0x002fd4000f8e00ff */
[----:B------:R-:W0:Y:S08]  /*0930*/  @P1 LDC R0, c[0x0][0xc54] ;  /* 0x00031500ff001b82 */ /* 0x000e300000000800 */
[----:B------:R-:W-:Y:S08]  /*0940*/  @P0 BAR.ARV 0xf, 0x100 ;  /* 0x03c4000000000b1d */ /* 0x000ff00000002000 */
[----:B------:R-:W1:Y:S01]  /*0950*/  @P1 LDC R3, c[0x0][0xc58] ;  /* 0x00031600ff031b82 */ /* 0x000e620000000800 */
[----:B--2---:R-:W-:Y:S01]  /*0960*/  ISETP.LE.AND P0, PT, RZ, UR5, PT ;  /* 0x00000005ff007c0c */ /* 0x004fe2000bf03270 */
[----:B0-----:R-:W-:-:S05]  /*0970*/  @P1 IMAD.HI.U32 R0, R0, UR4, RZ ;  /* 0x0000000400001c27 */ /* 0x001fca000f8e00ff */
[----:B-1----:R-:W-:-:S05]  /*0980*/  @P1 SHF.R.U32.HI R18, RZ, R3, R0 ;  /* 0x00000003ff121219 */ /* 0x002fca0000011600 */
[----:B------:R-:W-:-:S04]  /*0990*/  IMAD.MOV R3, RZ, RZ, -R18 ;  /* 0x000000ffff037224 */ /* 0x000fc800078e0a12 */
[----:B------:R-:W-:Y:S01]  /*09a0*/  IMAD R8, R2, R3, UR4 ;  /* 0x0000000402087e24 */ /* 0x000fe2000f8e0203 */
[----:B------:R-:W-:Y:S06]  /*09b0*/  @!P0 BRA `(.L_x_4871) ;  /* 0x0000012800048947 */ /* 0x000fec0003800000 */
[----:B------:R-:W0:Y:S01]  /*09c0*/  S2R R152, SR_CTAID.X ;  /* 0x0000000000987919 */ /* 0x000e220000002500 */
[----:B------:R-:W-:Y:S01]  /*09d0*/  ULDC.64 UR4, c[0x0][0x418] ;  /* 0x0001060000047ab9 */ /* 0x000fe20000000a00 */
[----:B------:R-:W-:Y:S01]  /*09e0*/  ULDC UR41, c[0x0][0x424] ;  /* 0x0001090000297ab9 */ /* 0x000fe20000000800 */
[----:B------:R-:W-:Y:S01]  /*09f0*/  UISETP.NE.U32.AND UP0, UPT, UR4, URZ, UPT ;  /* 0x0000003f0400728c */ /* 0x000fe2000bf05070 */
[----:B------:R-:W1:Y:S01]  /*0a00*/  S2UR UR42, SR_CgaCtaId ;  /* 0x00000000002a79c3 */ /* 0x000e620000008800 */
[----:B------:R-:W-:Y:S01]  /*0a10*/  ULDC UR6, c[0x0][0x2f0] ;  /* 0x0000bc0000067ab9 */ /* 0x000fe20000000800 */
[----:B------:R-:W-:Y:S01]  /*0a20*/  VIADD R22, R30, 0xffffff80 ;  /* 0xffffff801e167836 */ /* 0x000fe20000000000 */
[----:B------:R-:W-:-:S04]  /*0a30*/  UISETP.NE.AND.EX UP0, UPT, UR5, URZ, UPT, UP0 ;  /* 0x0000003f0500728c */ /* 0x000fc8000bf05300 */
[----:B------:R-:W-:Y:S02]  /*0a40*/  USEL UR41, UR41, 0x1, UP0 ;  /* 0x0000000129297887 */ /* 0x000fe40008000000 */
[----:B------:R-:W-:Y:S02]  /*0a50*/  UISETP.NE.AND UP0, UPT, UR9, 0x1, UPT ;  /* 0x000000010900788c */ /* 0x000fe4000bf05270 */
[----:B------:R-:W-:-:S04]  /*0a60*/  UIMAD UR4, UR41, UR6, 0x3f ;  /* 0x0000003f290474a4 */ /* 0x000fc8000f8e0206 */
[----:B------:R-:W-:Y:S01]  /*0a70*/  PLOP3.LUT P0, PT, PT, PT, UP0, 0x80, 0x0 ;  /* 0x000000000000781c */ /* 0x000fe20003f0f008 */
[----:B------:R-:W-:-:S04]  /*0a80*/  USHF.R.S32.HI UR5, URZ, 0x1f, UR4 ;  /* 0x0000001f3f057899 */ /* 0x000fc80008011404 */
[----:B------:R-:W-:-:S04]  /*0a90*/  ULEA.HI UR5, UR5, UR4, URZ, 0x6 ;  /* 0x0000000405057291 */ /* 0x000fc8000f8f303f */
[----:B------:R-:W-:Y:S01]  /*0aa0*/  USHF.R.S32.HI UR5, URZ, 0x6, UR5 ;  /* 0x000000063f057899 */ /* 0x000fe20008011405 */
[----:B0-----:R-:W-:-:S03]  /*0ab0*/  IMAD.SHL.U32 R152, R152, 0x40, RZ ;  /* 0x0000004098987824 */ /* 0x001fc600078e00ff */
[----:B-1----:R-:W-:Y:S08]  /*0ac0*/  @!P0 BRA `(.L_x_4872) ;  /* 0x0000002000f48947 */ /* 0x002ff00003800000 */
[----:B------:R-:W0:Y:S01]  /*0ad0*/  LDC R0, c[0x0][0x448] ;  /* 0x00011200ff007b82 */ /* 0x000e220000000800 */
[----:B------:R-:W-:Y:S02]  /*0ae0*/  ULDC UR7, c[0x0][0x288] ;  /* 0x0000a20000077ab9 */ /* 0x000fe40000000800 */
[----:B------:R-:W-:-:S04]  /*0af0*/  UIADD3 UR4, -UR7, 0x1, URZ ;  /* 0x0000000107047890 */ /* 0x000fc8000fffe13f */
[----:B------:R-:W-:Y:S01]  /*0b00*/  UIMAD UR4, UR41, UR6, UR4 ;  /* 0x00000006290472a4 */ /* 0x000fe2000f8e0204 */
[----:B------:R-:W1:Y:S01]  /*0b10*/  LDC.64 R6, c[0x0][0x9e0] ;  /* 0x00027800ff067b82 */ /* 0x000e620000000a00 */
[----:B0-----:R-:W-:Y:S02]  /*0b20*/  ISETP.NE.AND P1, PT, R0, 0x1, PT ;  /* 0x000000010000780c */ /* 0x001fe40003f25270 */
[----:B------:R-:W-:Y:S02]  /*0b30*/  IADD3 R0, R152, 0x3f, RZ ;  /* 0x0000003f98007810 */ /* 0x000fe40007ffe0ff */
[----:B-1----:R-:W-:-:S09]  /*0b40*/  ISETP.GE.AND P2, PT, R7, 0x1, PT ;  /* 0x000000010700780c */ /* 0x002fd20003f46270 */
[----:B------:R-:W0:Y:S08]  /*0b50*/  @P1 LDC R3, c[0x0][0x44c] ;  /* 0x00011300ff031b82 */ /* 0x000e300000000800 */
[----:B------:R-:W1:Y:S01]  /*0b60*/  @P1 LDC R5, c[0x0][0x450] ;  /* 0x00011400ff051b82 */ /* 0x000e620000000800 */
[----:B0-----:R-:W-:-:S05]  /*0b70*/  @P1 IMAD.HI.U32 R2, R0, R3, RZ ;  /* 0x0000000300021227 */ /* 0x001fca00078e00ff */
[----:B-1----:R-:W-:-:S05]  /*0b80*/  @P1 SHF.R.U32.HI R0, RZ, R5, R2 ;  /* 0x00000005ff001219 */ /* 0x002fca0000011602 */
[----:B------:R-:W-:-:S04]  /*0b90*/  VIADD R3, R0, UR4 ;  /* 0x0000000400037c36 */ /* 0x000fc80008000000 */
        /* <DEDUP_REMOVED lines=12> */
.L_x_4874:
[----:B------:R-:W-:-:S13]  /*0c60*/  ISETP.NE.AND P0, PT, R7, 0x1, PT ;  /* 0x000000010700780c */ /* 0x000fda0003f05270 */
[----:B------:R-:W0:Y:S02]  /*0c70*/  @P0 LDC.64 R4, c[0x0][0x9e8] ;  /* 0x00027a00ff040b82 */ /* 0x000e240000000a00 */
[----:B0-----:R-:W-:-:S05]  /*0c80*/  @P0 IMAD.HI.U32 R4, R2, R4, RZ ;  /* 0x0000000402040227 */ /* 0x001fca00078e00ff */
[----:B------:R-:W-:-:S07]  /*0c90*/  @P0 SHF.R.U32.HI R2, RZ, R5, R4 ;  /* 0x00000005ff020219 */ /* 0x000fce0000011604 */
.L_x_4875:
[----:B------:R-:W-:-:S05]  /*0ca0*/  IMAD R3, R2, R7, R7 ;  /* 0x0000000702037224 */ /* 0x000fca00078e0207 */
[----:B------:R-:W-:-:S07]  /*0cb0*/  VIMNMX R0, R0, R3, PT ;  /* 0x0000000300007248 */ /* 0x000fce0003fe0100 */
.L_x_4873:
[----:B------:R-:W0:Y:S01]  /*0cc0*/  @P1 LDC R5, c[0x0][0x44c] ;  /* 0x00011300ff051b82 */ /* 0x000e220000000800 */
[----:B------:R-:W-:Y:S01]  /*0cd0*/  IADD3 R0, R0, 0x3f, RZ ;  /* 0x0000003f00007810 */ /* 0x000fe20007ffe0ff */
[----:B------:R-:W-:Y:S01]  /*0ce0*/  UIMAD UR41, UR41, UR6, -UR7 ;  /* 0x00000006292972a4 */ /* 0x000fe2000f8e0a07 */
[----:B------:R-:W-:Y:S02]  /*0cf0*/  ULDC UR4, c[0x0][0x9dc] ;  /* 0x0002770000047ab9 */ /* 0x000fe40000000800 */
[----:B------:R-:W-:-:S03]  /*0d00*/  SHF.R.S32.HI R3, RZ, 0x1f, R0 ;  /* 0x0000001fff037819 */ /* 0x000fc60000011400 */
[----:B------:R-:W1:Y:S01]  /*0d10*/  @P1 LDC R9, c[0x0][0x450] ;  /* 0x00011400ff091b82 */ /* 0x000e620000000800 */
[----:B------:R-:W-:-:S04]  /*0d20*/  LEA.HI R3, R3, R0, RZ, 0x6 ;  /* 0x0000000003037211 */ /* 0x000fc800078f30ff */
[----:B------:R-:W-:-:S04]  /*0d30*/  SHF.R.S32.HI R3, RZ, 0x6, R3 ;  /* 0x00000006ff037819 */ /* 0x000fc80000011403 */
[----:B------:R-:W-:Y:S01]  /*0d40*/  VIMNMX R11, R3, UR5, PT ;  /* 0x00000005030b7c48 */ /* 0x000fe2000bfe0100 */
[----:B0-----:R-:W-:-:S05]  /*0d50*/  @P1 IMAD.HI.U32 R2, R152, R5, RZ ;  /* 0x0000000598021227 */ /* 0x001fca00078e00ff */
[----:B-1----:R-:W-:-:S05]  /*0d60*/  @P1 SHF.R.U32.HI R152, RZ, R9, R2 ;  /* 0x00000009ff981219 */ /* 0x002fca0000011602 */
[----:B------:R-:W-:-:S04]  /*0d70*/  VIADD R152, R152, UR41 ;  /* 0x0000002998987c36 */ /* 0x000fc80008000000 */
        /* <DEDUP_REMOVED lines=11> */
.L_x_4877:
[----:B------:R-:W-:-:S13]  /*0e30*/  ISETP.NE.AND P0, PT, R7, 0x1, PT ;  /* 0x000000010700780c */ /* 0x000fda0003f05270 */
[----:B------:R-:W0:Y:S02]  /*0e40*/  @P0 LDC.64 R2, c[0x0][0x9e8] ;  /* 0x00027a00ff020b82 */ /* 0x000e240000000a00 */
[----:B0-----:R-:W-:-:S05]  /*0e50*/  @P0 IMAD.HI.U32 R2, R152, R2, RZ ;  /* 0x0000000298020227 */ /* 0x001fca00078e00ff */
[----:B------:R-:W-:-:S07]  /*0e60*/  @P0 SHF.R.U32.HI R152, RZ, R3, R2 ;  /* 0x00000003ff980219 */ /* 0x000fce0000011602 */
.L_x_4878:
[----:B------:R-:W-:-:S05]  /*0e70*/  IMAD R3, R152, R7, RZ ;  /* 0x0000000798037224 */ /* 0x000fca00078e02ff */
[----:B------:R-:W-:-:S07]  /*0e80*/  VIMNMX R0, R0, R3, !PT ;  /* 0x0000000300007248 */ /* 0x000fce0007fe0100 */
.L_x_4876:
[----:B------:R-:W-:Y:S01]  /*0e90*/  SHF.R.S32.HI R3, RZ, 0x1f, R0 ;  /* 0x0000001fff037819 */ /* 0x000fe20000011400 */
[----:B------:R-:W-:Y:S01]  /*0ea0*/  IMAD.MOV.U32 R4, RZ, RZ, RZ ;  /* 0x000000ffff047224 */ /* 0x000fe200078e00ff */
[----:B------:R-:W-:Y:S02]  /*0eb0*/  LOP3.LUT R7, R8, 0xffff, RZ, 0xc0, !PT ;  /* 0x0000ffff08077812 */ /* 0x000fe400078ec0ff */
[----:B------:R-:W-:Y:S02]  /*0ec0*/  LEA.HI R3, R3, R0, RZ, 0x6 ;  /* 0x0000000003037211 */ /* 0x000fe400078f30ff */
[----:B------:R-:W-:Y:S02]  /*0ed0*/  SHF.R.U32.HI R0, RZ, 0x10, R8 ;  /* 0x00000010ff007819 */ /* 0x000fe40000011608 */
[----:B------:R-:W-:Y:S02]  /*0ee0*/  SHF.R.S32.HI R3, RZ, 0x6, R3 ;  /* 0x00000006ff037819 */ /* 0x000fe40000011403 */
[----:B------:R-:W-:-:S02]  /*0ef0*/  ISETP.NE.AND P0, PT, R0, RZ, PT ;  /* 0x000000ff0000720c */ /* 0x000fc40003f05270 */
[----:B------:R-:W-:-:S04]  /*0f00*/  VIMNMX R10, RZ, R3, !PT ;  /* 0x00000003ff0a7248 */ /* 0x000fc80007fe0100 */
[----:B------:R-:W-:-:S07]  /*0f10*/  ISETP.GT.AND P1, PT, R11, R10, PT ;  /* 0x0000000a0b00720c */ /* 0x000fce0003f24270 */
[----:B------:R-:W0:Y:S06]  /*0f20*/  @!P0 LDC R0, c[0x0][0x9f0] ;  /* 0x00027c00ff008b82 */ /* 0x000e2c0000000800 */
        /* <DEDUP_REMOVED lines=14> */
[----:B0-----:R-:W-:-:S05]  /*1010*/  IADD3 R9, RZ, -R3, RZ ;  /* 0x80000003ff097210 */ /* 0x001fca0007ffe0ff */
[----:B------:R-:W-:-:S04]  /*1020*/  IMAD R9, R9, R6, RZ ;  /* 0x0000000609097224 */ /* 0x000fc800078e02ff */
[----:B------:R-:W-:-:S04]  /*1030*/  IMAD.HI.U32 R2, R3, R9, R2 ;  /* 0x0000000903027227 */ /* 0x000fc800078e0002 */
[----:B------:R-:W-:-:S04]  /*1040*/  IMAD.MOV.U32 R3, RZ, RZ, R8 ;  /* 0x000000ffff037224 */ /* 0x000fc800078e0008 */
        /* <DEDUP_REMOVED lines=9> */
[----:B------:R-:W-:-:S05]  /*10e0*/  @!P1 LOP3.LUT R2, RZ, R0, RZ, 0x33, !PT ;  /* 0x00000000ff029212 */ /* 0x000fca00078e33ff */
[----:B------:R-:W-:-:S07]  /*10f0*/  IMAD.MOV.U32 R4, RZ, RZ, R2 ;  /* 0x000000ffff047224 */ /* 0x000fce00078e0002 */
.L_x_4879:
[-C--:B------:R-:W-:Y:S01]  /*1100*/  IMAD R3, R7, R4.reuse, R10 ;  /* 0x0000000407037224 */ /* 0x080fe200078e020a */
[----:B------:R-:W-:Y:S02]  /*1110*/  PLOP3.LUT P0, PT, PT, PT, PT, 0x80, 0x0 ;  /* 0x000000000000781c */ /* 0x000fe40003f0f070 */
[----:B------:R-:W-:Y:S02]  /*1120*/  CS2R R150, SRZ ;  /* 0x0000000000967805 */ /* 0x000fe4000001ff00 */
[----:B------:R-:W-:Y:S02]  /*1130*/  MOV R2, RZ ;  /* 0x000000ff00027202 */ /* 0x000fe40000000f00 */
[----:B------:R-:W-:Y:S02]  /*1140*/  CS2R R148, SRZ ;  /* 0x0000000000947805 */ /* 0x000fe4000001ff00 */
[----:B0-----:R-:W-:Y:S01]  /*1150*/  VIADDMNMX R0, R3, R4, R11, PT ;  /* 0x0000000403007246 */ /* 0x001fe2000380010b */
[----:B------:R-:W-:Y:S01]  /*1160*/  IMAD.MOV.U32 R4, RZ, RZ, RZ ;  /* 0x000000ffff047224 */ /* 0x000fe200078e00ff */
[----:B------:R-:W-:-:S02]  /*1170*/  CS2R R146, SRZ ;  /* 0x0000000000927805 */ /* 0x000fc4000001ff00 */
[----:B------:R-:W-:Y:S02]  /*1180*/  CS2R R144, SRZ ;  /* 0x0000000000907805 */ /* 0x000fe4000001ff00 */
[----:B------:R-:W-:Y:S02]  /*1190*/  ISETP.GT.AND P1, PT, R0, R3, PT ;  /* 0x000000030000720c */ /* 0x000fe40003f24270 */
        /* <DEDUP_REMOVED lines=93> */
.L_x_4881:
[----:B------:R-:W-:-:S04]  /*1770*/  SHF.L.U32 R2, RZ, 0x1f, RZ ;  /* 0x0000001fff027819 */ /* 0x000fc800000006ff */
[----:B------:R-:W0:Y:S02]  /*1780*/  SYNCS.PHASECHK.TRANS64.TRYWAIT P1, [UR5+0x28c50], R2 ;  /* 0x028c5002ff0075a7 */ /* 0x000e240008020145 */
[----:B0-----:R-:W-:Y:S05]  /*1790*/  @!P1 BRA `(.L_x_4882) ;  /* 0x0000011800949947 */ /* 0x001fea0003800000 */
.L_x_5032:
        /* <DEDUP_REMOVED lines=39> */
.L_x_4883:
        /* <DEDUP_REMOVED lines=9> */
.L_x_4890:
[----:B------:R-:W-:Y:S01]  /*1aa0*/  BAR.SYNC.DEFER_BLOCKING 0xe, 0x100 ;  /* 0x0384000000007b1d */ /* 0x000fe20000010000 */
[----:B01----:R-:W-:Y:S01]  /*1ab0*/  IMAD.U32 R5, RZ, RZ, UR4 ;  /* 0x00000004ff057e24 */ /* 0x003fe2000f8e00ff */
[----:B------:R-:W-:Y:S01]  /*1ac0*/  UIADD3 UR4, UR4, 0x1, URZ ;  /* 0x0000000104047890 */ /* 0x000fe2000fffe03f */
[C---:B------:R-:W-:Y:S01]  /*1ad0*/  ISETP.GT.AND P2, PT, R0.reuse, R3, PT ;  /* 0x000000030000720c */ /* 0x040fe20003f44270 */
[----:B------:R-:W-:Y:S02]  /*1ae0*/  VIADD R0, R0, 0xffffffff ;  /* 0xffffffff00007836 */ /* 0x000fe40000000000 */
        /* <DEDUP_REMOVED lines=138> */
.L_x_4885:
[----:B------:R-:W-:Y:S01]  /*2390*/  ULEA UR7, UR4, UR5, 0x3 ;  /* 0x0000000504077291 */ /* 0x000fe2000f8e183f */
[----:B------:R-:W-:-:S08]  /*23a0*/  SHF.L.U32 R2, R7, 0x1f, RZ ;  /* 0x0000001f07027819 */ /* 0x000fd000000006ff */
[----:B------:R0:W1:Y:S01]  /*23b0*/  SYNCS.PHASECHK.TRANS64.TRYWAIT P1, [UR7+0x28c50], R2 ;  /* 0x028c5002ff0075a7 */ /* 0x0000620008020147 */
[----:B------:R-:W-:Y:S05]  /*23c0*/  @!P0 BRA `(.L_x_4886) ;  /* 0x0000000000048947 */ /* 0x000fea0003800000 */
[----:B------:R-:W-:Y:S01]  /*23d0*/  BPT.TRAP 0x1 ;  /* 0x000000040000795c */ /* 0x000fe20000300000 */
.L_x_4886:
[----:B-1----:R-:W-:Y:S05]  /*23e0*/  @P1 BRA `(.L_x_4887) ;  /* 0x0000000000081947 */ /* 0x002fea0003800000 */
[----:B------:R-:W1:Y:S02]  /*23f0*/  SYNCS.PHASECHK.TRANS64.TRYWAIT P1, [UR7+0x28c50], R2 ;  /* 0x028c5002ff0075a7 */ /* 0x000e640008020147 */
[----:B-1----:R-:W-:Y:S05]  /*2400*/  @!P1 BRA `(.L_x_4888) ;  /* 0x0000010c00909947 */ /* 0x002fea0003800000 */
.L_x_4887:
        /* <DEDUP_REMOVED lines=26> */
.L_x_4889:
[----:B------:R-:W-:-:S04]  /*25b0*/  UIADD3 UR7, UR7, 0x28c60, URZ ;  /* 0x00028c6007077890 */ /* 0x000fc8000fffe03f */
[----:B------:R-:W-:-:S09]  /*25c0*/  UPRMT UR7, UR42, 0x654, UR7 ;  /* 0x000006542a077896 */ /* 0x000fd20008000007 */
[----:B------:R-:W-:Y:S01]  /*25d0*/  SYNCS.ARRIVE.TRANS64.RED.A1T0 RZ, [UR7], RZ ;  /* 0x000000ffffff79a7 */ /* 0x000fe20008100407 */
[----:B------:R-:W-:Y:S05]  /*25e0*/  @P2 BRA `(.L_x_4890) ;  /* 0xfffffff4002c2947 */ /* 0x000fea000383ffff */
[----:B------:R-:W-:-:S12]  /*25f0*/  USHF.L.U32 UR4, UR4, 0x6, URZ ;  /* 0x0000000604047899 */ /* 0x000fd8000800063f */
.L_x_4884:
[----:B------:R-:W-:Y:S01]  /*2600*/  BAR.SYNC.DEFER_BLOCKING 0xe, 0x100 ;  /* 0x0384000000007b1d */ /* 0x000fe20000010000 */
[----:B------:R-:W-:Y:S02]  /*2610*/  IADD3 R4, R4, UR4, RZ ;  /* 0x0000000404047c10 */ /* 0x000fe4000fffe0ff */
[----:B------:R-:W-:Y:S02]  /*2620*/  PLOP3.LUT P0, PT, PT, PT, PT, 0x8, 0x0 ;  /* 0x000000000000781c */ /* 0x000fe40003f0e170 */
        /* <DEDUP_REMOVED lines=135> */
.L_x_4872:
[----:B------:R-:W0:Y:S01]  /*2ea0*/  LDC R19, c[0x0][0x448] ;  /* 0x00011200ff137b82 */ /* 0x000e220000000800 */
[----:B------:R-:W-:Y:S01]  /*2eb0*/  VIADD R0, R152, 0x3f ;  /* 0x0000003f98007836 */ /* 0x000fe20000000000 */
[----:B------:R-:W-:Y:S01]  /*2ec0*/  ULDC UR4, c[0x0][0x288] ;  /* 0x0000a20000047ab9 */ /* 0x000fe20000000800 */
[----:B------:R-:W-:Y:S01]  /*2ed0*/  LOP3.LUT R16, R16, 0xfffffffd, RZ, 0xc0, !PT ;  /* 0xfffffffd10107812 */ /* 0x000fe200078ec0ff */
[----:B------:R-:W-:-:S04]  /*2ee0*/  UIADD3 UR7, -UR4, 0x1, URZ ;  /* 0x0000000104077890 */ /* 0x000fc8000fffe13f */
[----:B------:R-:W1:Y:S01]  /*2ef0*/  LDC.64 R4, c[0x0][0x9e0] ;  /* 0x00027800ff047b82 */ /* 0x000e620000000a00 */
[----:B------:R-:W-:Y:S01]  /*2f00*/  UIMAD UR7, UR41, UR6, UR7 ;  /* 0x00000006290772a4 */ /* 0x000fe2000f8e0207 */
[----:B0-----:R-:W-:Y:S02]  /*2f10*/  ISETP.NE.AND P2, PT, R19, 0x1, PT ;  /* 0x000000011300780c */ /* 0x001fe40003f45270 */
[----:B-1----:R-:W-:-:S11]  /*2f20*/  ISETP.GE.AND P1, PT, R5, 0x1, PT ;  /* 0x000000010500780c */ /* 0x002fd60003f26270 */
[----:B------:R-:W0:Y:S01]  /*2f30*/  @P2 LDC R3, c[0x0][0x44c] ;  /* 0x00011300ff032b82 */ /* 0x000e220000000800 */
[----:B------:R-:W-:-:S04]  /*2f40*/  @P2 LOP3.LUT R16, R16, 0x2, RZ, 0xfc, !PT ;  /* 0x0000000210102812 */ /* 0x000fc800078efcff */
[----:B------:R-:W-:-:S03]  /*2f50*/  LOP3.LUT R16, R16, 0xfffffffe, RZ, 0xc0, !PT ;  /* 0xfffffffe10107812 */ /* 0x000fc600078ec0ff */
[----:B------:R-:W1:Y:S01]  /*2f60*/  @P2 LDC R2, c[0x0][0x450] ;  /* 0x00011400ff022b82 */ /* 0x000e620000000800 */
[----:B------:R-:W-:Y:S01]  /*2f70*/  @P1 LOP3.LUT R16, R16, 0x1, RZ, 0xfc, !PT ;  /* 0x0000000110101812 */ /* 0x000fe200078efcff */
[----:B0-----:R-:W-:-:S05]  /*2f80*/  @P2 IMAD.HI.U32 R3, R0, R3, RZ ;  /* 0x0000000300032227 */ /* 0x001fca00078e00ff */
[----:B-1----:R-:W-:-:S05]  /*2f90*/  @P2 SHF.R.U32.HI R0, RZ, R2, R3 ;  /* 0x00000002ff002219 */ /* 0x002fca0000011603 */
[----:B------:R-:W-:-:S05]  /*2fa0*/  VIADD R3, R0, UR7 ;  /* 0x0000000700037c36 */ /* 0x000fca0008000000 */
[----:B------:R-:W-:Y:S01]  /*2fb0*/  IADD3 R0, R3, R4, RZ ;  /* 0x0000000403007210 */ /* 0x000fe20007ffe0ff */
        /* <DEDUP_REMOVED lines=11> */
.L_x_4892:
[----:B------:R-:W-:-:S13]  /*3070*/  ISETP.NE.AND P0, PT, R5, 0x1, PT ;  /* 0x000000010500780c */ /* 0x000fda0003f05270 */
[----:B------:R-:W0:Y:S02]  /*3080*/  @P0 LDC.64 R6, c[0x0][0x9e8] ;  /* 0x00027a00ff060b82 */ /* 0x000e240000000a00 */
[----:B0-----:R-:W-:-:S05]  /*3090*/  @P0 IMAD.HI.U32 R4, R2, R6, RZ ;  /* 0x0000000602040227 */ /* 0x001fca00078e00ff */
[----:B------:R-:W-:-:S07]  /*30a0*/  @P0 SHF.R.U32.HI R2, RZ, R7, R4 ;  /* 0x00000007ff020219 */ /* 0x000fce0000011604 */
.L_x_4893:
[----:B------:R-:W-:-:S05]  /*30b0*/  IMAD R3, R2, R5, R5 ;  /* 0x0000000502037224 */ /* 0x000fca00078e0205 */
[----:B------:R-:W-:-:S07]  /*30c0*/  VIMNMX R0, R0, R3, PT ;  /* 0x0000000300007248 */ /* 0x000fce0003fe0100 */
.L_x_4891:
[----:B------:R-:W0:Y:S01]  /*30d0*/  @P2 LDC R7, c[0x0][0x44c] ;  /* 0x00011300ff072b82 */ /* 0x000e220000000800 */
[----:B------:R-:W-:Y:S01]  /*30e0*/  VIADD R0, R0, 0x3f ;  /* 0x0000003f00007836 */ /* 0x000fe20000000000 */
[----:B------:R-:W-:Y:S01]  /*30f0*/  UIMAD UR4, UR41, UR6, -UR4 ;  /* 0x00000006290472a4 */ /* 0x000fe2000f8e0a04 */
[----:B------:R-:W-:-:S03]  /*3100*/  IMAD.MOV.U32 R2, RZ, RZ, R152 ;  /* 0x000000ffff027224 */ /* 0x000fc600078e0098 */
[----:B------:R-:W-:Y:S02]  /*3110*/  SHF.R.S32.HI R3, RZ, 0x1f, R0 ;  /* 0x0000001fff037819 */ /* 0x000fe40000011400 */
[----:B------:R-:W1:Y:S02]  /*3120*/  @P2 LDC R4, c[0x0][0x450] ;  /* 0x00011400ff042b82 */ /* 0x000e640000000800 */
[----:B------:R-:W-:-:S04]  /*3130*/  LEA.HI R3, R3, R0, RZ, 0x6 ;  /* 0x0000000003037211 */ /* 0x000fc800078f30ff */
[----:B------:R-:W-:-:S04]  /*3140*/  SHF.R.S32.HI R3, RZ, 0x6, R3 ;  /* 0x00000006ff037819 */ /* 0x000fc80000011403 */
[----:B------:R-:W-:Y:S01]  /*3150*/  VIMNMX R6, R3, UR5, PT ;  /* 0x0000000503067c48 */ /* 0x000fe2000bfe0100 */
[----:B0-----:R-:W-:-:S05]  /*3160*/  @P2 IMAD.HI.U32 R7, R152, R7, RZ ;  /* 0x0000000798072227 */ /* 0x001fca00078e00ff */
[----:B-1----:R-:W-:-:S04]  /*3170*/  @P2 SHF.R.U32.HI R2, RZ, R4, R7 ;  /* 0x00000004ff022219 */ /* 0x002fc80000011607 */
[----:B------:R-:W-:Y:S01]  /*3180*/  IADD3 R0, R2, UR4, RZ ;  /* 0x0000000402007c10 */ /* 0x000fe2000fffe0ff */
[----:B------:R-:W-:-:S04]  /*3190*/  ULDC UR4, c[0x0][0x9dc] ;  /* 0x0002770000047ab9 */ /* 0x000fc80000000800 */
        /* <DEDUP_REMOVED lines=11> */
.L_x_4895:
[----:B------:R-:W-:-:S13]  /*3250*/  ISETP.NE.AND P0, PT, R5, 0x1, PT ;  /* 0x000000010500780c */ /* 0x000fda0003f05270 */
[----:B------:R-:W0:Y:S02]  /*3260*/  @P0 LDC.64 R10, c[0x0][0x9e8] ;  /* 0x00027a00ff0a0b82 */ /* 0x000e240000000a00 */
[----:B0-----:R-:W-:-:S05]  /*3270*/  @P0 IMAD.HI.U32 R4, R0, R10, RZ ;  /* 0x0000000a00040227 */ /* 0x001fca00078e00ff */
[----:B------:R-:W-:-:S07]  /*3280*/  @P0 SHF.R.U32.HI R0, RZ, R11, R4 ;  /* 0x0000000bff000219 */ /* 0x000fce0000011604 */
.L_x_4896:
[----:B------:R-:W-:-:S05]  /*3290*/  IMAD R3, R0, R5, RZ ;  /* 0x0000000500037224 */ /* 0x000fca00078e02ff */
[----:B------:R-:W-:-:S07]  /*32a0*/  VIMNMX R2, R2, R3, !PT ;  /* 0x0000000302027248 */ /* 0x000fce0007fe0100 */
.L_x_4894:
[----:B------:R-:W-:Y:S01]  /*32b0*/  SHF.R.U32.HI R9, RZ, 0x10, R8 ;  /* 0x00000010ff097819 */ /* 0x000fe20000011608 */
[----:B------:R-:W-:Y:S01]  /*32c0*/  IMAD.MOV.U32 R0, RZ, RZ, RZ ;  /* 0x000000ffff007224 */ /* 0x000fe200078e00ff */
[----:B------:R-:W-:Y:S02]  /*32d0*/  SHF.R.S32.HI R3, RZ, 0x1f, R2 ;  /* 0x0000001fff037819 */ /* 0x000fe40000011402 */
[----:B------:R-:W-:Y:S02]  /*32e0*/  ISETP.NE.AND P1, PT, R9, RZ, PT ;  /* 0x000000ff0900720c */ /* 0x000fe40003f25270 */
[----:B------:R-:W-:Y:S02]  /*32f0*/  LEA.HI R3, R3, R2, RZ, 0x6 ;  /* 0x0000000203037211 */ /* 0x000fe400078f30ff */
[----:B------:R-:W-:Y:S02]  /*3300*/  LOP3.LUT R8, R8, 0xffff, RZ, 0xc0, !PT ;  /* 0x0000ffff08087812 */ /* 0x000fe400078ec0ff */
[----:B------:R-:W-:-:S04]  /*3310*/  SHF.R.S32.HI R3, RZ, 0x6, R3 ;  /* 0x00000006ff037819 */ /* 0x000fc80000011403 */
[----:B------:R-:W-:-:S03]  /*3320*/  VIMNMX R17, RZ, R3, !PT ;  /* 0x00000003ff117248 */ /* 0x000fc60007fe0100 */
[----:B------:R-:W0:Y:S01]  /*3330*/  @!P1 LDC R9, c[0x0][0x9f0] ;  /* 0x00027c00ff099b82 */ /* 0x000e220000000800 */
[----:B------:R-:W-:-:S13]  /*3340*/  ISETP.GT.AND P0, PT, R6, R17, PT ;  /* 0x000000110600720c */ /* 0x000fda0003f04270 */
[----:B------:R-:W-:Y:S05]  /*3350*/  @!P0 BRA `(.L_x_4897) ;  /* 0x0000000000708947 */ /* 0x000fea0003800000 */
[-C--:B0-----:R-:W-:Y:S02]  /*3360*/  IABS R5, R9.reuse ;  /* 0x0000000900057213 */ /* 0x081fe40000000000 */
[----:B------:R-:W-:Y:S02]  /*3370*/  IADD3 R0, R9, -0x1, R6 ;  /* 0xffffffff09007810 */ /* 0x000fe40007ffe006 */
[----:B------:R-:W0:Y:S01]  /*3380*/  I2F.RP R4, R5 ;  /* 0x0000000500047306 */ /* 0x000e220000209400 */
[----:B------:R-:W-:Y:S02]  /*3390*/  IABS R11, R9 ;  /* 0x00000009000b7213 */ /* 0x000fe40000000000 */
[----:B------:R-:W-:-:S05]  /*33a0*/  IADD3 R0, -R17, R0, RZ ;  /* 0x0000000011007210 */ /* 0x000fca0007ffe1ff */
[----:B0-----:R-:W0:Y:S02]  /*33b0*/  MUFU.RCP R4, R4 ;  /* 0x0000000400047308 */ /* 0x001e240000001000 */
[----:B0-----:R-:W-:Y:S02]  /*33c0*/  VIADD R2, R4, 0xffffffe ;  /* 0x0ffffffe04027836 */ /* 0x001fe40000000000 */
[----:B------:R-:W-:-:S04]  /*33d0*/  IMAD.MOV R4, RZ, RZ, -R11 ;  /* 0x000000ffff047224 */ /* 0x000fc800078e0a0b */
[----:B------:R0:W1:Y:S02]  /*33e0*/  F2I.FTZ.U32.TRUNC.NTZ R3, R2 ;  /* 0x0000000200037305 */ /* 0x000064000021f000 */
[----:B0-----:R-:W-:Y:S02]  /*33f0*/  IMAD.MOV.U32 R2, RZ, RZ, RZ ;  /* 0x000000ffff027224 */ /* 0x001fe400078e00ff */
[----:B-1----:R-:W-:-:S04]  /*3400*/  IMAD.MOV R10, RZ, RZ, -R3 ;  /* 0x000000ffff0a7224 */ /* 0x002fc800078e0a03 */
[----:B------:R-:W-:Y:S01]  /*3410*/  IMAD R7, R10, R5, RZ ;  /* 0x000000050a077224 */ /* 0x000fe200078e02ff */
[----:B------:R-:W-:Y:S02]  /*3420*/  IABS R10, R0 ;  /* 0x00000000000a7213 */ /* 0x000fe40000000000 */
[----:B------:R-:W-:Y:S01]  /*3430*/  LOP3.LUT R0, R0, R9, RZ, 0x3c, !PT ;  /* 0x0000000900007212 */ /* 0x000fe200078e3cff */
[----:B------:R-:W-:-:S03]  /*3440*/  IMAD.HI.U32 R3, R3, R7, R2 ;  /* 0x0000000703037227 */ /* 0x000fc600078e0002 */
[----:B------:R-:W-:Y:S01]  /*3450*/  ISETP.GE.AND P2, PT, R0, RZ, PT ;  /* 0x000000ff0000720c */ /* 0x000fe20003f46270 */
[----:B------:R-:W-:-:S04]  /*3460*/  IMAD.MOV.U32 R2, RZ, RZ, R10 ;  /* 0x000000ffff027224 */ /* 0x000fc800078e000a */
        /* <DEDUP_REMOVED lines=11> */
.L_x_4897:
[-C--:B------:R-:W-:Y:S01]  /*3520*/  IMAD R17, R8, R0.reuse, R17 ;  /* 0x0000000008117224 */ /* 0x080fe200078e0211 */
[----:B------:R-:W-:Y:S01]  /*3530*/  PLOP3.LUT P0, PT, PT, PT, PT, 0x80, 0x0 ;  /* 0x000000000000781c */ /* 0x000fe20003f0f070 */
[----:B------:R-:W-:Y:S01]  /*3540*/  IMAD.MOV.U32 R2, RZ, RZ, RZ ;  /* 0x000000ffff027224 */ /* 0x000fe200078e00ff */
[----:B------:R-:W-:Y:S02]  /*3550*/  MOV R4, RZ ;  /* 0x000000ff00047202 */ /* 0x000fe40000000f00 */
[----:B------:R-:W-:Y:S02]  /*3560*/  CS2R R150, SRZ ;  /* 0x0000000000967805 */ /* 0x000fe4000001ff00 */
[----:B------:R-:W-:Y:S02]  /*3570*/  VIADDMNMX R0, R17, R0, R6, PT ;  /* 0x0000000011007246 */ /* 0x000fe40003800106 */
[----:B------:R-:W-:Y:S02]  /*3580*/  CS2R R148, SRZ ;  /* 0x0000000000947805 */ /* 0x000fe4000001ff00 */
[----:B------:R-:W-:-:S02]  /*3590*/  CS2R R146, SRZ ;  /* 0x0000000000927805 */ /* 0x000fc4000001ff00 */
[----:B------:R-:W-:Y:S02]  /*35a0*/  CS2R R144, SRZ ;  /* 0x0000000000907805 */ /* 0x000fe4000001ff00 */
[----:B------:R-:W-:Y:S02]  /*35b0*/  R2UR UR43, R0 ;  /* 0x00000000002b72ca */ /* 0x000fe400000e0000 */
        /* <DEDUP_REMOVED lines=12> */
[----:B------:R-:W-:Y:S02]  /*3680*/  ISETP.LT.AND P1, PT, R17, UR43, PT ;  /* 0x0000002b11007c0c */ /* 0x000fe4000bf21270 */
        /* <DEDUP_REMOVED lines=54> */
[----:B------:R-:W1:Y:S02]  /*39f0*/  SHFL.IDX PT, R0, R25, RZ, 0x1f ;  /* 0x00001fff19007589 */ /* 0x000e6400000e0000 */
[----:B-1----:R-:W-:-:S13]  /*3a00*/  R2UR UR4, R0 ;  /* 0x00000000000472ca */ /* 0x002fda00000e0000 */
        /* <DEDUP_REMOVED lines=9> */
[----:B------:R-:W-:-:S04]  /*3aa0*/  ULOP3.LUT UR5, UR5, 0x3fff, URZ, 0xc0, !UPT ;  /* 0x00003fff05057892 */ /* 0x000fc8000f8ec03f */
[----:B------:R-:W-:-:S04]  /*3ab0*/  ULOP3.LUT UR38, UR5, 0x2000000, URZ, 0xfc, !UPT ;  /* 0x0200000005267892 */ /* 0x000fc8000f8efc3f */
[----:B------:R-:W-:Y:S08]  /*3ac0*/  @!P0 BRA `(.L_x_4898) ;  /* 0x0000000000408947 */ /* 0x000ff00003800000 */
[----:B------:R-:W-:Y:S01]  /*3ad0*/  MOV R0, 0x0 ;  /* 0x0000000000007802 */ /* 0x000fe20000000f00 */
[----:B------:R-:W-:Y:S01]  /*3ae0*/  ULDC.64 UR4, c[0x4][0xf0] ;  /* 0x01003c0000047ab9 */ /* 0x000fe20000000a00 */
[----:B------:R-:W-:Y:S01]  /*3af0*/  ULDC.64 UR6, c[0x4][0x58] ;  /* 0x0100160000067ab9 */ /* 0x000fe20000000a00 */
[----:B------:R-:W-:Y:S01]  /*3b00*/  IMAD.U32 R4, RZ, RZ, UR4 ;  /* 0x00000004ff047e24 */ /* 0x000fe2000f8e00ff */
[----:B------:R1:W2:Y:S01]  /*3b10*/  LDC.64 R2, c[0x4][R0] ;  /* 0x0100000000027b82 */ /* 0x0002a20000000a00 */
[----:B------:R-:W-:Y:S01]  /*3b20*/  IMAD.U32 R5, RZ, RZ, UR5 ;  /* 0x00000005ff057e24 */ /* 0x000fe2000f8e00ff */
[----:B------:R-:W-:Y:S01]  /*3b30*/  ULDC.64 UR4, c[0x4][0xf8] ;  /* 0x01003e0000047ab9 */ /* 0x000fe20000000a00 */
[----:B------:R-:W-:Y:S01]  /*3b40*/  MOV R10, UR6 ;  /* 0x00000006000a7c02 */ /* 0x000fe20008000f00 */
[----:B------:R-:W-:Y:S02]  /*3b50*/  IMAD.U32 R6, RZ, RZ, UR4 ;  /* 0x00000004ff067e24 */ /* 0x000fe4000f8e00ff */
[----:B------:R-:W-:-:S02]  /*3b60*/  IMAD.U32 R7, RZ, RZ, UR5 ;  /* 0x00000005ff077e24 */ /* 0x000fc4000f8e00ff */
[----:B------:R-:W-:Y:S02]  /*3b70*/  IMAD.U32 R11, RZ, RZ, UR7 ;  /* 0x00000007ff0b7e24 */ /* 0x000fe4000f8e00ff */
[----:B------:R-:W-:Y:S02]  /*3b80*/  IMAD.MOV.U32 R8, RZ, RZ, 0x70 ;  /* 0x00000070ff087424 */ /* 0x000fe400078e00ff */
[----:B------:R-:W-:Y:S02]  /*3b90*/  IMAD.MOV.U32 R12, RZ, RZ, 0x1 ;  /* 0x00000001ff0c7424 */ /* 0x000fe400078e00ff */
[----:B-1----:R-:W-:-:S07]  /*3ba0*/  IMAD.MOV.U32 R13, RZ, RZ, RZ ;  /* 0x000000ffff0d7224 */ /* 0x002fce00078e00ff */
[----:B------:R-:W-:-:S07]  /*3bb0*/  LEPC R20, `(.L_x_4898) ;  /* 0x000000001014794e */ /* 0x000fce0000000000 */
[----:B0-2---:R-:W-:Y:S05]  /*3bc0*/  CALL.ABS.NOINC R2 ;  /* 0x0000000002007343 */ /* 0x005fea0003c00000 */
.L_x_4898:
[----:B------:R-:W-:Y:S02]  /*3bd0*/  SHF.L.U32 R13, RZ, 0x1f, RZ ;  /* 0x0000001fff0d7819 */ /* 0x000fe400000006ff */
[----:B------:R-:W-:Y:S02]  /*3be0*/  LOP3.LUT R3, R24, 0xffffff80, RZ, 0xc0, !PT ;  /* 0xffffff8018037812 */ /* 0x000fe400078ec0ff */
[----:B------:R-:W1:Y:S01]  /*3bf0*/  SYNCS.PHASECHK.TRANS64.TRYWAIT P0, [UR40+0x28c00], R13 ;  /* 0x028c000dff0075a7 */ /* 0x000e620008000168 */
[----:B------:R-:W-:Y:S02]  /*3c00*/  LEA.HI R0, R25, R25, RZ, 0x1 ;  /* 0x0000001919007211 */ /* 0x000fe400078f08ff */
[----:B------:R-:W-:Y:S02]  /*3c10*/  IADD3 R5, R22, -R3, RZ ;  /* 0x8000000316057210 */ /* 0x000fe40007ffe0ff */
[----:B------:R-:W-:Y:S02]  /*3c20*/  LOP3.LUT R2, R0, 0xfffffe, RZ, 0xc0, !PT ;  /* 0x00fffffe00027812 */ /* 0x000fe400078ec0ff */
[----:B------:R-:W-:-:S04]  /*3c30*/  SHF.R.S32.HI R4, RZ, 0x1f, R5 ;  /* 0x0000001fff047819 */ /* 0x000fc80000011405 */
[----:B------:R-:W-:-:S04]  /*3c40*/  LEA.HI R3, R4, R5, RZ, 0x2 ;  /* 0x0000000504037211 */ /* 0x000fc800078f10ff */
[--C-:B------:R-:W-:Y:S02]  /*3c50*/  SHF.R.S32.HI R6, RZ, 0x2, R3.reuse ;  /* 0x00000002ff067819 */ /* 0x100fe40000011403 */
[----:B------:R-:W-:Y:S01]  /*3c60*/  SHF.R.S32.HI R7, RZ, 0x1f, R3 ;  /* 0x0000001fff077819 */ /* 0x000fe20000011403 */
[----:B-1----:R-:W-:Y:S06]  /*3c70*/  @!P0 BRA `(.L_x_4899) ;  /* 0x000000f4008c8947 */ /* 0x002fec0003800000 */
.L_x_5033:
[----:B------:R-:W-:Y:S01]  /*3c80*/  ULOP3.LUT UR4, UR39, 0x1, URZ, 0xfc, !UPT ;  /* 0x0000000127047892 */ /* 0x000fe2000f8efc3f */
[----:B-1----:R-:W-:Y:S01]  /*3c90*/  LOP3.LUT R0, R3, 0x7ffffffc, RZ, 0xc0, !PT ;  /* 0x7ffffffc03007812 */ /* 0x002fe200078ec0ff */
[----:B------:R-:W-:Y:S01]  /*3ca0*/  IMAD.IADD R3, R25, 0x1, -R2 ;  /* 0x0000000119037824 */ /* 0x000fe200078e0a02 */
[----:B------:R-:W-:Y:S02]  /*3cb0*/  LEA.HI R7, R7, R6, RZ, 0x3 ;  /* 0x0000000607077211 */ /* 0x000fe400078f18ff */
[----:B------:R-:W-:Y:S01]  /*3cc0*/  LEA.HI R4, R4, R5, RZ, 0x5 ;  /* 0x0000000504047211 */ /* 0x000fe200078f28ff */
[----:B------:R-:W-:Y:S01]  /*3cd0*/  IMAD.U32 R2, RZ, RZ, UR4 ;  /* 0x00000004ff027e24 */ /* 0x000fe2000f8e00ff */
[----:B------:R-:W-:Y:S01]  /*3ce0*/  LOP3.LUT R7, R7, 0xfffffff8, RZ, 0xc0, !PT ;  /* 0xfffffff807077812 */ /* 0x000fe200078ec0ff */
[----:B------:R-:W-:Y:S01]  /*3cf0*/  IMAD.IADD R0, R5, 0x1, -R0 ;  /* 0x0000000105007824 */ /* 0x000fe200078e0a00 */
[----:B------:R-:W-:Y:S02]  /*3d00*/  SHF.R.S32.HI R4, RZ, 0x5, R4 ;  /* 0x00000005ff047819 */ /* 0x000fe40000011404 */
[----:B------:R-:W-:Y:S01]  /*3d10*/  ISETP.NE.AND P4, PT, R2, 0x3, PT ;  /* 0x000000030200780c */ /* 0x000fe20003f85270 */
[----:B------:R-:W-:Y:S01]  /*3d20*/  IMAD.IADD R7, R6, 0x1, -R7 ;  /* 0x0000000106077824 */ /* 0x000fe200078e0a07 */
[----:B------:R-:W-:-:S03]  /*3d30*/  SHF.L.U32 R0, R0, 0x1, RZ ;  /* 0x0000000100007819 */ /* 0x000fc600000006ff */
[----:B0-----:R-:W-:Y:S02]  /*3d40*/  IMAD R9, R4, 0x10, R7 ;  /* 0x0000001004097824 */ /* 0x001fe400078e0207 */
[----:B------:R-:W-:-:S06]  /*3d50*/  IMAD R10, R3, 0x100, R0 ;  /* 0x00000100030a7824 */ /* 0x000fcc00078e0200 */
[----:B------:R-:W-:Y:S05]  /*3d60*/  @!P4 BRA `(.L_x_4900) ;  /* 0x000000000004c947 */ /* 0x000fea0003800000 */
[----:B------:R-:W-:Y:S01]  /*3d70*/  BPT.TRAP 0x1 ;  /* 0x000000040000795c */ /* 0x000fe20000300000 */
.L_x_4900:
[----:B------:R0:W1:Y:S01]  /*3d80*/  SYNCS.PHASECHK.TRANS64.TRYWAIT P0, [UR40+0x28c30], R13 ;  /* 0x028c300dff0075a7 */ /* 0x0000620008000168 */
[----:B------:R-:W-:Y:S05]  /*3d90*/  @!P4 BRA `(.L_x_4901) ;  /* 0x000000000004c947 */ /* 0x000fea0003800000 */
[----:B------:R-:W-:Y:S01]  /*3da0*/  BPT.TRAP 0x1 ;  /* 0x000000040000795c */ /* 0x000fe20000300000 */
.L_x_4901:
[----:B-1----:R-:W-:Y:S05]  /*3db0*/  @P0 BRA `(.L_x_4902) ;  /* 0x0000000000080947 */ /* 0x002fea0003800000 */
[----:B------:R-:W1:Y:S02]  /*3dc0*/  SYNCS.PHASECHK.TRANS64.TRYWAIT P0, [UR40+0x28c30], R13 ;  /* 0x028c300dff0075a7 */ /* 0x000e640008000168 */
[----:B-1----:R-:W-:Y:S05]  /*3dd0*/  @!P0 BRA `(.L_x_4903) ;  /* 0x000000f4004c8947 */ /* 0x002fea0003800000 */
.L_x_4902:
        /* <DEDUP_REMOVED lines=12> */
[----:B------:R-:W-:Y:S02]  /*3ea0*/  UIADD3 UR12, UR4, 0x2, URZ ;  /* 0x00000002040c7890 */ /* 0x000fe4000fffe03f */
[----:B------:R-:W-:-:S02]  /*3eb0*/  UMOV UR8, UR4 ;  /* 0x0000000400087c82 */ /* 0x000fc40008000000 */
[----:B------:R-:W-:Y:S01]  /*3ec0*/  UMOV UR10, UR24 ;  /* 0x00000018000a7c82 */ /* 0x000fe20008000000 */
[----:B------:R-:W-:Y:S01]  /*3ed0*/  UIADD3 UR14, UR24, 0x2, URZ ;  /* 0x00000002180e7890 */ /* 0x000fe2000fffe03f */
        /* <DEDUP_REMOVED lines=23> */
.L_x_4904:
[----:B------:R-:W-:Y:S01]  /*4050*/  ISETP.NE.AND P0, PT, R19, 0x1, PT ;  /* 0x000000011300780c */ /* 0x000fe20003f05270 */
[----:B------:R-:W-:Y:S01]  /*4060*/  UMOV UR6, 0xffffffc0 ;  /* 0xffffffc000067882 */ /* 0x000fe20000000000 */
[----:B-1----:R-:W-:Y:S01]  /*4070*/  LEA.HI R2, R23, R22, RZ, 0x2 ;  /* 0x0000001617027211 */ /* 0x002fe200078f10ff */
[----:B------:R-:W-:Y:S01]  /*4080*/  UIMAD UR5, UR43, UR6, 0x41 ;  /* 0x000000412b0574a4 */ /* 0x000fe2000f8e0206 */
[----:B------:R-:W-:Y:S01]  /*4090*/  LOP3.LUT P1, RZ, R16, 0x1, RZ, 0xc0, !PT ;  /* 0x0000000110ff7812 */ /* 0x000fe2000782c0ff */
[----:B------:R-:W-:Y:S01]  /*40a0*/  UIADD3 UR4, UR40, 0x28c40, URZ ;  /* 0x00028c4028047890 */ /* 0x000fe2000fffe03f */
[----:B------:R-:W-:Y:S01]  /*40b0*/  LOP3.LUT R3, R2, 0xfffffffc, RZ, 0xc0, !PT ;  /* 0xfffffffc02037812 */ /* 0x000fe200078ec0ff */
[----:B------:R-:W-:Y:S01]  /*40c0*/  ULDC UR11, c[0x0][0x2f0] ;  /* 0x0000bc00000b7ab9 */ /* 0x000fe20000000800 */
[----:B------:R-:W-:Y:S02]  /*40d0*/  ULEA UR10, UR43, 0xffffffc0, 0x6 ;  /* 0xffffffc02b0a7891 */ /* 0x000fe4000f8e303f */
[----:B------:R-:W-:Y:S01]  /*40e0*/  UIMAD UR5, UR41, UR11, UR5 ;  /* 0x0000000b290572a4 */ /* 0x000fe2000f8e0205 */
[----:B------:R-:W-:Y:S01]  /*40f0*/  IMAD.IADD R3, R22, 0x1, -R3 ;  /* 0x0000000116037824 */ /* 0x000fe200078e0a03 */
[----:B------:R-:W-:Y:S01]  /*4100*/  UPRMT UR4, UR42, 0x654, UR4 ;  /* 0x000006542a047896 */ /* 0x000fe20008000004 */
[----:B------:R-:W1:Y:S01]  /*4110*/  @P0 LDC R5, c[0x0][0x44c] ;  /* 0x00011300ff050b82 */ /* 0x000e620000000800 */
[----:B------:R-:W-:Y:S01]  /*4120*/  ULDC UR7, c[0x0][0x9dc] ;  /* 0x0002770000077ab9 */ /* 0x000fe20000000800 */
[----:B------:R-:W-:Y:S01]  /*4130*/  ULDC UR14, c[0x0][0x288] ;  /* 0x0000a200000e7ab9 */ /* 0x000fe20000000800 */
[----:B------:R-:W-:Y:S01]  /*4140*/  LEA.HI R2, R3, R3, RZ, 0x1 ;  /* 0x0000000303027211 */ /* 0x000fe200078f08ff */
[----:B------:R-:W-:Y:S01]  /*4150*/  ULOP3.LUT UR7, URZ, UR7, URZ, 0x33, !UPT ;  /* 0x000000073f077292 */ /* 0x000fe2000f8e333f */
[----:B------:R-:W-:-:S02]  /*4160*/  ULDC UR15, c[0x0][0x9e0] ;  /* 0x00027800000f7ab9 */ /* 0x000fc40000000800 */
[----:B------:R-:W-:Y:S01]  /*4170*/  LOP3.LUT R2, R2, 0x1ffffffe, RZ, 0xc0, !PT ;  /* 0x1ffffffe02027812 */ /* 0x000fe200078ec0ff */
[----:B------:R-:W2:Y:S04]  /*4180*/  @P0 LDC R7, c[0x0][0x450] ;  /* 0x00011400ff070b82 */ /* 0x000ea80000000800 */
[----:B------:R-:W-:Y:S01]  /*4190*/  IMAD.IADD R2, R3, 0x1, -R2 ;  /* 0x0000000103027824 */ /* 0x000fe200078e0a02 */
[----:B------:R-:W-:Y:S01]  /*41a0*/  IADD3 R3, R152, R9, RZ ;  /* 0x0000000998037210 */ /* 0x000fe20007ffe0ff */
[----:B------:R-:W-:Y:S01]  /*41b0*/  SYNCS.ARRIVE.TRANS64.RED.A1T0 RZ, [UR4], RZ ;  /* 0x000000ffffff79a7 */ /* 0x000fe20008100404 */
[----:B------:R-:W-:-:S03]  /*41c0*/  UIMAD UR4, UR41, UR11, -UR10 ;  /* 0x0000000b290472a4 */ /* 0x000fc6000f8e0a0a */
[----:B------:R-:W-:-:S04]  /*41d0*/  IMAD R2, R2, 0x8, R3 ;  /* 0x0000000802027824 */ /* 0x000fc800078e0203 */
[----:B------:R-:W-:Y:S01]  /*41e0*/  IMAD.MOV.U32 R3, RZ, RZ, R2 ;  /* 0x000000ffff037224 */ /* 0x000fe200078e0002 */
[----:B------:R-:W-:Y:S01]  /*41f0*/  IADD3 R8, -R0, UR4, RZ ;  /* 0x0000000400087c10 */ /* 0x000fe2000fffe1ff */
[----:B-1----:R-:W-:-:S04]  /*4200*/  @P0 IMAD.HI.U32 R4, R2, R5, RZ ;  /* 0x0000000502040227 */ /* 0x002fc800078e00ff */
[----:B------:R-:W-:Y:S01]  /*4210*/  IMAD.U32 R5, RZ, RZ, UR5 ;  /* 0x00000005ff057e24 */ /* 0x000fe2000f8e00ff */
[----:B--2---:R-:W-:-:S04]  /*4220*/  @P0 SHF.R.U32.HI R3, RZ, R7, R4 ;  /* 0x00000007ff030219 */ /* 0x004fc80000011604 */
[----:B------:R-:W-:Y:S01]  /*4230*/  IADD3 R4, R5, -UR14, -R0 ;  /* 0x8000000e05047c10 */ /* 0x000fe2000fffe800 */
[----:B------:R-:W1:Y:S03]  /*4240*/  SHFL.IDX PT, R7, R3, RZ, 0x1c1f ;  /* 0x001c1fff03077589 */ /* 0x000e6600000e0000 */
[C---:B------:R-:W-:Y:S01]  /*4250*/  IADD3 R12, R4.reuse, UR7, RZ ;  /* 0x00000007040c7c10 */ /* 0x040fe2000fffe0ff */
[----:B------:R-:W-:-:S05]  /*4260*/  VIADD R11, R4, UR15 ;  /* 0x0000000f040b7c36 */ /* 0x000fca0008000000 */
[----:B-1----:R-:W-:Y:S01]  /*4270*/  VIADDMNMX R4, R7, R11, R8, PT ;  /* 0x0000000b07047246 */ /* 0x002fe20003800108 */
[----:B------:R-:W-:Y:S01]  /*4280*/  IMAD.IADD R5, R12, 0x1, R7 ;  /* 0x000000010c057824 */ /* 0x000fe200078e0207 */
[----:B------:R-:W-:Y:S06]  /*4290*/  @!P1 BRA `(.L_x_4905) ;  /* 0x0000000000689947 */ /* 0x000fec0003800000 */
[----:B------:R-:W-:Y:S01]  /*42a0*/  IMAD.U32 R6, RZ, RZ, UR11 ;  /* 0x0000000bff067e24 */ /* 0x000fe2000f8e00ff */
[----:B------:R-:W-:Y:S03]  /*42b0*/  BSSY B0, `(.L_x_4906) ;  /* 0x0000014000007945 */ /* 0x000fe60003800000 */
[----:B------:R-:W-:-:S04]  /*42c0*/  IMAD R6, R6, UR41, R7 ;  /* 0x0000002906067c24 */ /* 0x000fc8000f8e0207 */
[----:B------:R-:W-:-:S05]  /*42d0*/  VIADD R7, R6, -UR14 ;  /* 0x8000000e06077c36 */ /* 0x000fca0008000000 */
[----:B------:R-:W-:-:S13]  /*42e0*/  ISETP.GT.AND P0, PT, R7, -0x1, PT ;  /* 0xffffffff0700780c */ /* 0x000fda0003f04270 */
[----:B------:R-:W-:Y:S05]  /*42f0*/  @P0 BRA `(.L_x_4907) ;  /* 0x0000000000240947 */ /* 0x000fea0003800000 */
[----:B------:R-:W-:Y:S01]  /*4300*/  ULDC UR4, c[0x0][0x9e4] ;  /* 0x0002790000047ab9 */ /* 0x000fe20000000800 */
[----:B------:R-:W-:Y:S01]  /*4310*/  LOP3.LUT R7, RZ, R7, RZ, 0x33, !PT ;  /* 0x00000007ff077212 */ /* 0x000fe200078e33ff */
[----:B------:R-:W-:-:S05]  /*4320*/  IMAD.U32 R14, RZ, RZ, UR4 ;  /* 0x00000004ff0e7e24 */ /* 0x000fca000f8e00ff */
[----:B------:R-:W-:-:S13]  /*4330*/  ISETP.NE.AND P0, PT, R14, 0x1, PT ;  /* 0x000000010e00780c */ /* 0x000fda0003f05270 */
[----:B------:R-:W1:Y:S02]  /*4340*/  @P0 LDC.64 R20, c[0x0][0x9e8] ;  /* 0x00027a00ff140b82 */ /* 0x000e640000000a00 */
[----:B-1----:R-:W-:-:S05]  /*4350*/  @P0 IMAD.HI.U32 R6, R7, R20, RZ ;  /* 0x0000001407060227 */ /* 0x002fca00078e00ff */
[----:B------:R-:W-:-:S04]  /*4360*/  @P0 SHF.R.U32.HI R7, RZ, R21, R6 ;  /* 0x00000015ff070219 */ /* 0x000fc80000011606 */
[----:B------:R-:W-:Y:S01]  /*4370*/  LOP3.LUT R7, RZ, R7, RZ, 0x33, !PT ;  /* 0x00000007ff077212 */ /* 0x000fe200078e33ff */
[----:B------:R-:W-:Y:S06]  /*4380*/  BRA `(.L_x_4908) ;  /* 0x0000000000187947 */ /* 0x000fec0003800000 */
.L_x_4907:
[----:B------:R-:W-:Y:S02]  /*4390*/  ULDC UR4, c[0x0][0x9e4] ;  /* 0x0002790000047ab9 */ /* 0x000fe40000000800 */
[----:B------:R-:W-:-:S04]  /*43a0*/  MOV R14, UR4 ;  /* 0x00000004000e7c02 */ /* 0x000fc80008000f00 */
[----:B------:R-:W-:-:S13]  /*43b0*/  ISETP.NE.AND P0, PT, R14, 0x1, PT ;  /* 0x000000010e00780c */ /* 0x000fda0003f05270 */
[----:B------:R-:W1:Y:S02]  /*43c0*/  @P0 LDC.64 R20, c[0x0][0x9e8] ;  /* 0x00027a00ff140b82 */ /* 0x000e640000000a00 */
[----:B-1----:R-:W-:-:S05]  /*43d0*/  @P0 IMAD.HI.U32 R6, R7, R20, RZ ;  /* 0x0000001407060227 */ /* 0x002fca00078e00ff */
[----:B------:R-:W-:-:S07]  /*43e0*/  @P0 SHF.R.U32.HI R7, RZ, R21, R6 ;  /* 0x00000015ff070219 */ /* 0x000fce0000011606 */
.L_x_4908:
[----:B------:R-:W-:Y:S05]  /*43f0*/  BSYNC B0 ;  /* 0x0000000000007941 */ /* 0x000fea0003800000 */
.L_x_4906:
[----:B------:R-:W-:-:S04]  /*4400*/  IMAD R7, R7, R14, -UR10 ;  /* 0x8000000a07077e24 */ /* 0x000fc8000f8e020e */
[----:B------:R-:W-:-:S05]  /*4410*/  IMAD.IADD R7, R7, 0x1, -R0 ;  /* 0x0000000107077824 */ /* 0x000fca00078e0a00 */
[----:B------:R-:W-:Y:S02]  /*4420*/  VIADDMNMX R4, R7, R14, R4, PT ;  /* 0x0000000e07047246 */ /* 0x000fe40003800104 */
[----:B------:R-:W-:-:S07]  /*4430*/  VIMNMX R5, R5, R7, !PT ;  /* 0x0000000705057248 */ /* 0x000fce0007fe0100 */
.L_x_4905:
[----:B------:R-:W1:Y:S02]  /*4440*/  SHFL.IDX PT, R3, R3, 0x1, 0x1c1f ;  /* 0x003c1f0003037f89 */ /* 0x000e6400000e0000 */
        /* <DEDUP_REMOVED lines=10> */
[----:B------:R-:W-:Y:S02]  /*44f0*/  LOP3.LUT R3, RZ, R3, RZ, 0x33, !PT ;  /* 0x00000003ff037212 */ /* 0x000fe400078e33ff */
[----:B------:R-:W-:-:S04]  /*4500*/  MOV R12, UR4 ;  /* 0x00000004000c7c02 */ /* 0x000fc80008000f00 */
[----:B------:R-:W-:-:S13]  /*4510*/  ISETP.NE.AND P0, PT, R12, 0x1, PT ;  /* 0x000000010c00780c */ /* 0x000fda0003f05270 */
[----:B------:R-:W1:Y:S02]  /*4520*/  @P0 LDC.64 R14, c[0x0][0x9e8] ;  /* 0x00027a00ff0e0b82 */ /* 0x000e640000000a00 */
[----:B-1----:R-:W-:-:S05]  /*4530*/  @P0 IMAD.HI.U32 R8, R3, R14, RZ ;  /* 0x0000000e03080227 */ /* 0x002fca00078e00ff */
[----:B------:R-:W-:-:S04]  /*4540*/  @P0 SHF.R.U32.HI R3, RZ, R15, R8 ;  /* 0x0000000fff030219 */ /* 0x000fc80000011608 */
[----:B------:R-:W-:Y:S01]  /*4550*/  LOP3.LUT R3, RZ, R3, RZ, 0x33, !PT ;  /* 0x00000003ff037212 */ /* 0x000fe200078e33ff */
[----:B------:R-:W-:Y:S06]  /*4560*/  BRA `(.L_x_4912) ;  /* 0x0000000000187947 */ /* 0x000fec0003800000 */
.L_x_4911:
[----:B------:R-:W-:Y:S02]  /*4570*/  ULDC UR4, c[0x0][0x9e4] ;  /* 0x0002790000047ab9 */ /* 0x000fe40000000800 */
[----:B------:R-:W-:-:S05]  /*4580*/  IMAD.U32 R12, RZ, RZ, UR4 ;  /* 0x00000004ff0c7e24 */ /* 0x000fca000f8e00ff */
[----:B------:R-:W-:-:S13]  /*4590*/  ISETP.NE.AND P0, PT, R12, 0x1, PT ;  /* 0x000000010c00780c */ /* 0x000fda0003f05270 */
[----:B------:R-:W1:Y:S02]  /*45a0*/  @P0 LDC.64 R14, c[0x0][0x9e8] ;  /* 0x00027a00ff0e0b82 */ /* 0x000e640000000a00 */
[----:B-1----:R-:W-:-:S05]  /*45b0*/  @P0 IMAD.HI.U32 R8, R3, R14, RZ ;  /* 0x0000000e03080227 */ /* 0x002fca00078e00ff */
[----:B------:R-:W-:-:S07]  /*45c0*/  @P0 SHF.R.U32.HI R3, RZ, R15, R8 ;  /* 0x0000000fff030219 */ /* 0x000fce0000011608 */
.L_x_4912:
[----:B------:R-:W-:Y:S05]  /*45d0*/  BSYNC B0 ;  /* 0x0000000000007941 */ /* 0x000fea0003800000 */
.L_x_4910:
[----:B------:R-:W-:-:S04]  /*45e0*/  IMAD R3, R3, R12, -UR10 ;  /* 0x8000000a03037e24 */ /* 0x000fc8000f8e020c */
[----:B------:R-:W-:-:S05]  /*45f0*/  IMAD.IADD R3, R3, 0x1, -R0 ;  /* 0x0000000103037824 */ /* 0x000fca00078e0a00 */
[----:B------:R-:W-:Y:S02]  /*4600*/  VIADDMNMX R6, R3, R12, R6, PT ;  /* 0x0000000c03067246 */ /* 0x000fe40003800106 */
[----:B------:R-:W-:-:S07]  /*4610*/  VIMNMX R7, R7, R3, !PT ;  /* 0x0000000307077248 */ /* 0x000fce0007fe0100 */
.L_x_4909:
[----:B------:R-:W-:Y:S01]  /*4620*/  UIMAD UR4, UR43, UR6, 0x40 ;  /* 0x000000402b0474a4 */ /* 0x000fe2000f8e0206 */
[----:B------:R-:W-:Y:S03]  /*4630*/  BAR.SYNC.DEFER_BLOCKING 0xf, 0x100 ;  /* 0x03c4000000007b1d */ /* 0x000fe60000010000 */
[----:B------:R-:W-:Y:S02]  /*4640*/  UISETP.GE.AND UP5, UPT, UR4, 0x1, UPT ;  /* 0x000000010400788c */ /* 0x000fe4000bfa6270 */
[----:B------:R-:W-:Y:S02]  /*4650*/  UISETP.GE.AND UP6, UPT, UR4, 0x2, UPT ;  /* 0x000000020400788c */ /* 0x000fe4000bfc6270 */
[----:B------:R-:W-:Y:S02]  /*4660*/  UISETP.GE.AND UP0, UPT, UR4, 0x9, UPT ;  /* 0x000000090400788c */ /* 0x000fe4000bf06270 */
[----:B------:R-:W-:Y:S01]  /*4670*/  PLOP3.LUT P1, PT, PT, PT, UP5, 0x40, 0x0 ;  /* 0x000000000000781c */ /* 0x000fe20003f2e858 */
[----:B------:R-:W-:Y:S01]  /*4680*/  UISETP.GE.AND UP1, UPT, UR4, 0xa, UPT ;  /* 0x0000000a0400788c */ /* 0x000fe2000bf26270 */
[----:B------:R-:W-:Y:S01]  /*4690*/  PLOP3.LUT P3, PT, PT, PT, UP6, 0x40, 0x0 ;  /* 0x000000000000781c */ /* 0x000fe20003f6e868 */
[----:B------:R-:W-:Y:S01]  /*46a0*/  UISETP.GE.AND UP2, UPT, UR4, 0x11, UPT ;  /* 0x000000110400788c */ /* 0x000fe2000bf46270 */
[C---:B------:R-:W-:Y:S01]  /*46b0*/  ISETP.GT.AND P1, PT, R5.reuse, RZ, P1 ;  /* 0x000000ff0500720c */ /* 0x040fe20000f24270 */
[----:B------:R-:W-:Y:S01]  /*46c0*/  UISETP.GE.AND UP3, UPT, UR4, 0x12, UPT ;  /* 0x000000120400788c */ /* 0x000fe2000bf66270 */
[----:B------:R-:W-:Y:S01]  /*46d0*/  ISETP.GT.AND P3, PT, R5, 0x1, P3 ;  /* 0x000000010500780c */ /* 0x000fe20001f64270 */
[----:B------:R-:W-:Y:S01]  /*46e0*/  UISETP.GE.AND UP4, UPT, UR4, 0x19, UPT ;  /* 0x000000190400788c */ /* 0x000fe2000bf86270 */
[----:B------:R-:W-:Y:S01]  /*46f0*/  ISETP.LT.OR P1, PT, R4, 0x1, P1 ;  /* 0x000000010400780c */ /* 0x000fe20000f21670 */
[----:B------:R-:W-:Y:S01]  /*4700*/  ULDC UR10, c[0x0][0x988] ;  /* 0x00026200000a7ab9 */ /* 0x000fe20000000800 */
[----:B------:R-:W-:Y:S01]  /*4710*/  PLOP3.LUT P2, PT, PT, PT, UP6, 0x40, 0x0 ;  /* 0x000000000000781c */ /* 0x000fe20003f4e868 */
[----:B------:R-:W-:Y:S01]  /*4720*/  UISETP.GE.AND UP6, UPT, UR4, 0x21, UPT ;  /* 0x000000210400788c */ /* 0x000fe2000bfc6270 */
[----:B------:R-:W-:-:S02]  /*4730*/  FSEL R24, R24, -INF , !P1 ;  /* 0xff80000018187808 */ /* 0x000fc40004800000 */
[----:B------:R-:W-:Y:S02]  /*4740*/  PLOP3.LUT P1, PT, PT, PT, UP0, 0x40, 0x0 ;  /* 0x000000000000781c */ /* 0x000fe40003f2e808 */
[----:B------:R-:W-:Y:S02]  /*4750*/  ISETP.LT.OR P3, PT, R4, 0x2, P3 ;  /* 0x000000020400780c */ /* 0x000fe40001f61670 */
[----:B------:R-:W-:Y:S02]  /*4760*/  ISETP.GT.AND P2, PT, R7, 0x1, P2 ;  /* 0x000000010700780c */ /* 0x000fe40001744270 */
[----:B------:R-:W-:Y:S02]  /*4770*/  ISETP.GT.AND P1, PT, R5, 0x8, P1 ;  /* 0x000000080500780c */ /* 0x000fe40000f24270 */
[----:B------:R-:W-:Y:S01]  /*4780*/  PLOP3.LUT P0, PT, PT, PT, UP5, 0x40, 0x0 ;  /* 0x000000000000781c */ /* 0x000fe20003f0e858 */
[----:B------:R-:W-:Y:S01]  /*4790*/  UISETP.GE.AND UP5, UPT, UR4, 0x1a, UPT ;  /* 0x0000001a0400788c */ /* 0x000fe2000bfa6270 */
[----:B------:R-:W-:-:S02]  /*47a0*/  FSEL R25, R25, -INF , !P3 ;  /* 0xff80000019197808 */ /* 0x000fc40005800000 */
[----:B------:R-:W-:Y:S02]  /*47b0*/  PLOP3.LUT P3, PT, PT, PT, UP1, 0x40, 0x0 ;  /* 0x000000000000781c */ /* 0x000fe40003f6e818 */
[----:B------:R-:W-:Y:S02]  /*47c0*/  ISETP.LT.OR P2, PT, R6, 0x2, P2 ;  /* 0x000000020600780c */ /* 0x000fe40001741670 */
[----:B------:R-:W-:Y:S02]  /*47d0*/  ISETP.LT.OR P1, PT, R4, 0x9, P1 ;  /* 0x000000090400780c */ /* 0x000fe40000f21670 */
[----:B------:R-:W-:Y:S02]  /*47e0*/  ISETP.GT.AND P0, PT, R7, RZ, P0 ;  /* 0x000000ff0700720c */ /* 0x000fe40000704270 */
[----:B------:R-:W-:Y:S02]  /*47f0*/  ISETP.GT.AND P3, PT, R5, 0x9, P3 ;  /* 0x000000090500780c */ /* 0x000fe40001f64270 */
[----:B------:R-:W-:-:S02]  /*4800*/  FSEL R27, R27, -INF , !P2 ;  /* 0xff8000001b1b7808 */ /* 0x000fc40005000000 */
[----:B------:R-:W-:Y:S02]  /*4810*/  FSEL R28, R28, -INF , !P1 ;  /* 0xff8000001c1c7808 */ /* 0x000fe40004800000 */
[----:B------:R-:W-:Y:S01]  /*4820*/  PLOP3.LUT P2, PT, PT, PT, UP1, 0x40, 0x0 ;  /* 0x000000000000781c */ /* 0x000fe20003f4e818 */
[----:B------:R-:W-:Y:S01]  /*4830*/  UISETP.GE.AND UP1, UPT, UR4, 0x29, UPT ;  /* 0x000000290400788c */ /* 0x000fe2000bf26270 */
[----:B------:R-:W-:Y:S02]  /*4840*/  PLOP3.LUT P1, PT, PT, PT, UP2, 0x40, 0x0 ;  /* 0x000000000000781c */ /* 0x000fe40003f2e828 */
[----:B------:R-:W-:Y:S02]  /*4850*/  ISETP.LT.OR P0, PT, R6, 0x1, P0 ;  /* 0x000000010600780c */ /* 0x000fe40000701670 */
[----:B------:R-:W-:Y:S02]  /*4860*/  ISETP.LT.OR P3, PT, R4, 0xa, P3 ;  /* 0x0000000a0400780c */ /* 0x000fe40001f61670 */
[----:B------:R-:W-:-:S02]  /*4870*/  ISETP.GT.AND P2, PT, R7, 0x9, P2 ;  /* 0x000000090700780c */ /* 0x000fc40001744270 */
[----:B------:R-:W-:Y:S02]  /*4880*/  ISETP.GT.AND P1, PT, R5, 0x10, P1 ;  /* 0x000000100500780c */ /* 0x000fe40000f24270 */
[----:B------:R-:W-:Y:S02]  /*4890*/  FSEL R26, R26, -INF , !P0 ;  /* 0xff8000001a1a7808 */ /* 0x000fe40004000000 */
[----:B------:R-:W-:Y:S01]  /*48a0*/  PLOP3.LUT P0, PT, PT, PT, UP0, 0x40, 0x0 ;  /* 0x000000000000781c */ /* 0x000fe20003f0e808 */
[----:B------:R-:W-:Y:S01]  /*48b0*/  UISETP.GE.AND UP0, UPT, UR4, 0x22, UPT ;  /* 0x000000220400788c */ /* 0x000fe2000bf06270 */
[----:B------:R-:W-:Y:S02]  /*48c0*/  FSEL R29, R29, -INF , !P3 ;  /* 0xff8000001d1d7808 */ /* 0x000fe40005800000 */
[----:B------:R-:W-:Y:S01]  /*48d0*/  PLOP3.LUT P3, PT, PT, PT, UP3, 0x40, 0x0 ;  /* 0x000000000000781c */ /* 0x000fe20003f6e838 */
[----:B------:R-:W-:Y:S01]  /*48e0*/  UP2UR UR5, UPR, URZ, 0x1 ;  /* 0x000000013f057883 */ /* 0x000fe20008000000 */
[----:B------:R-:W-:-:S02]  /*48f0*/  ISETP.LT.OR P2, PT, R6, 0xa, P2 ;  /* 0x0000000a0600780c */ /* 0x000fc40001741670 */
[----:B------:R-:W-:Y:S02]  /*4900*/  ISETP.LT.OR P1, PT, R4, 0x11, P1 ;  /* 0x000000110400780c */ /* 0x000fe40000f21670 */
[----:B------:R-:W-:Y:S02]  /*4910*/  ISETP.GT.AND P0, PT, R7, 0x8, P0 ;  /* 0x000000080700780c */ /* 0x000fe40000704270 */
[----:B------:R-:W-:Y:S02]  /*4920*/  ISETP.GT.AND P3, PT, R5, 0x11, P3 ;  /* 0x000000110500780c */ /* 0x000fe40001f64270 */
[----:B------:R-:W-:Y:S02]  /*4930*/  FSEL R31, R31, -INF , !P2 ;  /* 0xff8000001f1f7808 */ /* 0x000fe40005000000 */
[----:B------:R-:W-:Y:S02]  /*4940*/  FSEL R32, R32, -INF , !P1 ;  /* 0xff80000020207808 */ /* 0x000fe40004800000 */
[----:B------:R-:W-:-:S02]  /*4950*/  PLOP3.LUT P2, PT, PT, PT, UP4, 0x40, 0x0 ;  /* 0x000000000000781c */ /* 0x000fc40003f4e848 */
[----:B------:R-:W-:Y:S02]  /*4960*/  PLOP3.LUT P1, PT, PT, PT, UP5, 0x40, 0x0 ;  /* 0x000000000000781c */ /* 0x000fe40003f2e858 */
[----:B------:R-:W-:Y:S02]  /*4970*/  ISETP.LT.OR P0, PT, R6, 0x9, P0 ;  /* 0x000000090600780c */ /* 0x000fe40000701670 */
[----:B------:R-:W-:Y:S02]  /*4980*/  ISETP.LT.OR P3, PT, R4, 0x12, P3 ;  /* 0x000000120400780c */ /* 0x000fe40001f61670 */
[C---:B------:R-:W-:Y:S02]  /*4990*/  ISETP.GT.AND P2, PT, R5.reuse, 0x18, P2 ;  /* 0x000000180500780c */ /* 0x040fe40001744270 */
[----:B------:R-:W-:Y:S02]  /*49a0*/  ISETP.GT.AND P1, PT, R5, 0x19, P1 ;  /* 0x000000190500780c */ /* 0x000fe40000f24270 */
[----:B------:R-:W-:-:S02]  /*49b0*/  FSEL R30, R30, -INF , !P0 ;  /* 0xff8000001e1e7808 */ /* 0x000fc40004000000 */
[----:B------:R-:W-:Y:S01]  /*49c0*/  PLOP3.LUT P0, PT, PT, PT, UP2, 0x40, 0x0 ;  /* 0x000000000000781c */ /* 0x000fe20003f0e828 */
[----:B------:R-:W-:Y:S01]  /*49d0*/  UISETP.GE.AND UP2, UPT, UR4, 0x2a, UPT ;  /* 0x0000002a0400788c */ /* 0x000fe2000bf46270 */
[----:B------:R-:W-:Y:S02]  /*49e0*/  FSEL R33, R33, -INF , !P3 ;  /* 0xff80000021217808 */ /* 0x000fe40005800000 */
[----:B------:R-:W-:Y:S01]  /*49f0*/  PLOP3.LUT P3, PT, PT, PT, UP6, 0x40, 0x0 ;  /* 0x000000000000781c */ /* 0x000fe20003f6e868 */
[----:B------:R-:W-:Y:S01]  /*4a00*/  UISETP.GE.AND UP6, UPT, UR4, 0x3a, UPT ;  /* 0x0000003a0400788c */ /* 0x000fe2000bfc6270 */
[C---:B------:R-:W-:Y:S02]  /*4a10*/  ISETP.LT.OR P2, PT, R4.reuse, 0x19, P2 ;  /* 0x000000190400780c */ /* 0x040fe40001741670 */
[----:B------:R-:W-:Y:S02]  /*4a20*/  ISETP.LT.OR P1, PT, R4, 0x1a, P1 ;  /* 0x0000001a0400780c */ /* 0x000fe40000f21670 */
[----:B------:R-:W-:-:S02]  /*4a30*/  ISETP.GT.AND P0, PT, R7, 0x10, P0 ;  /* 0x000000100700780c */ /* 0x000fc40000704270 */
[----:B------:R-:W-:Y:S02]  /*4a40*/  ISETP.GT.AND P3, PT, R5, 0x20, P3 ;  /* 0x000000200500780c */ /* 0x000fe40001f64270 */
[----:B------:R-:W-:Y:S02]  /*4a50*/  FSEL R36, R36, -INF , !P2 ;  /* 0xff80000024247808 */ /* 0x000fe40005000000 */
[----:B------:R-:W-:Y:S02]  /*4a60*/  FSEL R37, R37, -INF , !P1 ;  /* 0xff80000025257808 */ /* 0x000fe40004800000 */
[----:B------:R-:W-:Y:S01]  /*4a70*/  PLOP3.LUT P2, PT, PT, PT, UP0, 0x40, 0x0 ;  /* 0x000000000000781c */ /* 0x000fe20003f4e808 */
[----:B------:R-:W-:Y:S01]  /*4a80*/  UISETP.GE.AND UP0, UPT, UR4, 0x21, UPT ;  /* 0x000000210400788c */ /* 0x000fe2000bf06270 */
[----:B------:R-:W-:Y:S02]  /*4a90*/  PLOP3.LUT P1, PT, PT, PT, UP1, 0x40, 0x0 ;  /* 0x000000000000781c */ /* 0x000fe40003f2e818 */
[----:B------:R-:W-:-:S02]  /*4aa0*/  ISETP.LT.OR P0, PT, R6, 0x11, P0 ;  /* 0x000000110600780c */ /* 0x000fc40000701670 */
[----:B------:R-:W-:Y:S02]  /*4ab0*/  ISETP.LT.OR P3, PT, R4, 0x21, P3 ;  /* 0x000000210400780c */ /* 0x000fe40001f61670 */
[C---:B------:R-:W-:Y:S02]  /*4ac0*/  ISETP.GT.AND P2, PT, R5.reuse, 0x21, P2 ;  /* 0x000000210500780c */ /* 0x040fe40001744270 */
[----:B------:R-:W-:Y:S02]  /*4ad0*/  ISETP.GT.AND P1, PT, R5, 0x28, P1 ;  /* 0x000000280500780c */ /* 0x000fe40000f24270 */
[----:B------:R-:W-:Y:S02]  /*4ae0*/  FSEL R34, R34, -INF , !P0 ;  /* 0xff80000022227808 */ /* 0x000fe40004000000 */
[----:B------:R-:W-:Y:S01]  /*4af0*/  PLOP3.LUT P0, PT, PT, PT, UP3, 0x40, 0x0 ;  /* 0x000000000000781c */ /* 0x000fe20003f0e838 */
[----:B------:R-:W-:Y:S01]  /*4b00*/  UISETP.GE.AND UP3, UPT, UR4, 0x31, UPT ;  /* 0x000000310400788c */ /* 0x000fe2000bf66270 */
[----:B------:R-:W-:-:S02]  /*4b10*/  FSEL R40, R40, -INF , !P3 ;  /* 0xff80000028287808 */ /* 0x000fc40005800000 */
[----:B------:R-:W-:Y:S02]  /*4b20*/  PLOP3.LUT P3, PT, PT, PT, UP2, 0x40, 0x0 ;  /* 0x000000000000781c */ /* 0x000fe40003f6e828 */
[C---:B------:R-:W-:Y:S02]  /*4b30*/  ISETP.LT.OR P2, PT, R4.reuse, 0x22, P2 ;  /* 0x000000220400780c */ /* 0x040fe40001741670 */
[----:B------:R-:W-:Y:S02]  /*4b40*/  ISETP.LT.OR P1, PT, R4, 0x29, P1 ;  /* 0x000000290400780c */ /* 0x000fe40000f21670 */
[----:B------:R-:W-:Y:S02]  /*4b50*/  ISETP.GT.AND P3, PT, R5, 0x29, P3 ;  /* 0x000000290500780c */ /* 0x000fe40001f64270 */
[----:B------:R-:W-:Y:S02]  /*4b60*/  FSEL R41, R41, -INF , !P2 ;  /* 0xff80000029297808 */ /* 0x000fe40005000000 */
[----:B------:R-:W-:-:S02]  /*4b70*/  FSEL R44, R44, -INF , !P1 ;  /* 0xff8000002c2c7808 */ /* 0x000fc40004800000 */
[----:B------:R-:W-:Y:S01]  /*4b80*/  PLOP3.LUT P2, PT, PT, PT, UP4, 0x40, 0x0 ;  /* 0x000000000000781c */ /* 0x000fe20003f4e848 */
[----:B------:R-:W-:Y:S01]  /*4b90*/  UISETP.GE.AND UP4, UPT, UR4, 0x32, UPT ;  /* 0x000000320400788c */ /* 0x000fe2000bf86270 */
[----:B------:R-:W-:Y:S02]  /*4ba0*/  PLOP3.LUT P1, PT, PT, PT, UP3, 0x40, 0x0 ;  /* 0x000000000000781c */ /* 0x000fe40003f2e838 */
[----:B------:R-:W-:Y:S02]  /*4bb0*/  ISETP.LT.OR P3, PT, R4, 0x2a, P3 ;  /* 0x0000002a0400780c */ /* 0x000fe40001f61670 */
[----:B------:R-:W-:Y:S02]  /*4bc0*/  ISETP.GT.AND P1, PT, R5, 0x30, P1 ;  /* 0x000000300500780c */ /* 0x000fe40000f24270 */
[----:B------:R-:W-:Y:S02]  /*4bd0*/  FSEL R45, R45, -INF , !P3 ;  /* 0xff8000002d2d7808 */ /* 0x000fe40005800000 */
[----:B------:R-:W-:-:S02]  /*4be0*/  PLOP3.LUT P3, PT, PT, PT, UP4, 0x40, 0x0 ;  /* 0x000000000000781c */ /* 0x000fc40003f6e848 */
[----:B------:R-:W-:Y:S02]  /*4bf0*/  ISETP.LT.OR P1, PT, R4, 0x31, P1 ;  /* 0x000000310400780c */ /* 0x000fe40000f21670 */
[----:B------:R-:W-:Y:S02]  /*4c00*/  ISETP.GT.AND P3, PT, R5, 0x31, P3 ;  /* 0x000000310500780c */ /* 0x000fe40001f64270 */
[----:B------:R-:W-:Y:S02]  /*4c10*/  FSEL R48, R48, -INF , !P1 ;  /* 0xff80000030307808 */ /* 0x000fe40004800000 */
[----:B------:R-:W-:Y:S01]  /*4c20*/  PLOP3.LUT P1, PT, PT, PT, UP5, 0x40, 0x0 ;  /* 0x000000000000781c */ /* 0x000fe20003f2e858 */
[----:B------:R-:W-:Y:S01]  /*4c30*/  UISETP.GE.AND UP5, UPT, UR4, 0x39, UPT ;  /* 0x000000390400788c */ /* 0x000fe2000bfa6270 */
[----:B------:R-:W-:Y:S02]  /*4c40*/  ISETP.LT.OR P3, PT, R4, 0x32, P3 ;  /* 0x000000320400780c */ /* 0x000fe40001f61670 */
[----:B------:R-:W-:-:S02]  /*4c50*/  FMNMX.FTZ R3, R24, R25, !PT ;  /* 0x0000001918037209 */ /* 0x000fc40007810000 */
[----:B------:R-:W-:Y:S02]  /*4c60*/  FSEL R49, R49, -INF , !P3 ;  /* 0xff80000031317808 */ /* 0x000fe40005800000 */
[----:B------:R-:W-:Y:S02]  /*4c70*/  PLOP3.LUT P3, PT, PT, PT, UP5, 0x40, 0x0 ;  /* 0x000000000000781c */ /* 0x000fe40003f6e858 */
[----:B------:R-:W-:Y:S02]  /*4c80*/  ISETP.GT.AND P0, PT, R7, 0x11, P0 ;  /* 0x000000110700780c */ /* 0x000fe40000704270 */
[----:B------:R-:W-:Y:S02]  /*4c90*/  ISETP.GT.AND P3, PT, R5, 0x38, P3 ;  /* 0x000000380500780c */ /* 0x000fe40001f64270 */
[----:B------:R-:W-:Y:S02]  /*4ca0*/  ISETP.GT.AND P2, PT, R7, 0x18, P2 ;  /* 0x000000180700780c */ /* 0x000fe40001744270 */
[----:B------:R-:W-:-:S02]  /*4cb0*/  ISETP.LT.OR P3, PT, R4, 0x39, P3 ;  /* 0x000000390400780c */ /* 0x000fc40001f61670 */
[----:B------:R-:W-:Y:S02]  /*4cc0*/  ISETP.LT.OR P0, PT, R6, 0x12, P0 ;  /* 0x000000120600780c */ /* 0x000fe40000701670 */
[----:B------:R-:W-:Y:S02]  /*4cd0*/  FSEL R52, R52, -INF , !P3 ;  /* 0xff80000034347808 */ /* 0x000fe40005800000 */
[----:B------:R-:W-:Y:S02]  /*4ce0*/  PLOP3.LUT P3, PT, PT, PT, UP6, 0x40, 0x0 ;  /* 0x000000000000781c */ /* 0x000fe40003f6e868 */
[----:B------:R-:W-:Y:S02]  /*4cf0*/  ISETP.LT.OR P2, PT, R6, 0x19, P2 ;  /* 0x000000190600780c */ /* 0x000fe40001741670 */
[----:B------:R-:W-:Y:S02]  /*4d00*/  ISETP.GT.AND P3, PT, R5, 0x39, P3 ;  /* 0x000000390500780c */ /* 0x000fe40001f64270 */
[----:B------:R-:W-:-:S02]  /*4d10*/  FSEL R35, R35, -INF , !P0 ;  /* 0xff80000023237808 */ /* 0x000fc40004000000 */
[----:B------:R-:W-:Y:S02]  /*4d20*/  ISETP.LT.OR P3, PT, R4, 0x3a, P3 ;  /* 0x0000003a0400780c */ /* 0x000fe40001f61670 */
[----:B------:R-:W-:Y:S02]  /*4d30*/  FMNMX.FTZ R4, R28, R3, !PT ;  /* 0x000000031c047209 */ /* 0x000fe40007810000 */
[----:B------:R-:W-:Y:S02]  /*4d40*/  FSEL R53, R53, -INF , !P3 ;  /* 0xff80000035357808 */ /* 0x000fe40005800000 */
[----:B------:R-:W-:Y:S02]  /*4d50*/  FMNMX.FTZ R3, R29, R4, !PT ;  /* 0x000000041d037209 */ /* 0x000fe40007810000 */
[----:B------:R-:W-:Y:S01]  /*4d60*/  PLOP3.LUT P3, PT, PT, PT, UP0, 0x40, 0x0 ;  /* 0x000000000000781c */ /* 0x000fe20003f6e808 */
[----:B------:R-:W-:Y:S01]  /*4d70*/  UISETP.NE.AND UP0, UPT, UR5, URZ, UPT ;  /* 0x0000003f0500728c */ /* 0x000fe2000bf05270 */
[----:B------:R-:W-:-:S02]  /*4d80*/  FMNMX.FTZ R4, R32, R3, !PT ;  /* 0x0000000320047209 */ /* 0x000fc40007810000 */
[----:B------:R-:W-:Y:S02]  /*4d90*/  ISETP.GT.AND P1, PT, R7, 0x19, P1 ;  /* 0x000000190700780c */ /* 0x000fe40000f24270 */
[----:B------:R-:W-:Y:S02]  /*4da0*/  FMNMX.FTZ R3, R33, R4, !PT ;  /* 0x0000000421037209 */ /* 0x000fe40007810000 */
[----:B------:R-:W-:Y:S02]  /*4db0*/  PLOP3.LUT P0, PT, PT, PT, UP0, 0x40, 0x0 ;  /* 0x000000000000781c */ /* 0x000fe40003f0e808 */
[----:B------:R-:W-:Y:S02]  /*4dc0*/  FMNMX.FTZ R4, R36, R3, !PT ;  /* 0x0000000324047209 */ /* 0x000fe40007810000 */
[----:B------:R-:W-:Y:S02]  /*4dd0*/  FSEL R38, R38, -INF , !P2 ;  /* 0xff80000026267808 */ /* 0x000fe40005000000 */
[----:B------:R-:W-:-:S02]  /*4de0*/  FMNMX.FTZ R3, R37, R4, !PT ;  /* 0x0000000425037209 */ /* 0x000fc40007810000 */
[----:B------:R-:W-:Y:S02]  /*4df0*/  ISETP.GT.AND P3, PT, R7, 0x20, P3 ;  /* 0x000000200700780c */ /* 0x000fe40001f64270 */
[----:B------:R-:W-:Y:S02]  /*4e00*/  FMNMX.FTZ R4, R40, R3, !PT ;  /* 0x0000000328047209 */ /* 0x000fe40007810000 */
[----:B------:R-:W-:Y:S02]  /*4e10*/  ISETP.LT.OR P1, PT, R6, 0x1a, P1 ;  /* 0x0000001a0600780c */ /* 0x000fe40000f21670 */
[----:B------:R-:W-:Y:S02]  /*4e20*/  FMNMX.FTZ R3, R41, R4, !PT ;  /* 0x0000000429037209 */ /* 0x000fe40007810000 */
[----:B------:R-:W-:Y:S02]  /*4e30*/  PLOP3.LUT P2, PT, PT, PT, UP1, 0x40, 0x0 ;  /* 0x000000000000781c */ /* 0x000fe40003f4e818 */
[----:B------:R-:W-:-:S02]  /*4e40*/  FMNMX.FTZ R4, R44, R3, !PT ;  /* 0x000000032c047209 */ /* 0x000fc40007810000 */
[----:B------:R-:W-:Y:S02]  /*4e50*/  ISETP.GT.AND P0, PT, R7, 0x21, P0 ;  /* 0x000000210700780c */ /* 0x000fe40000704270 */
[----:B------:R-:W-:Y:S02]  /*4e60*/  FMNMX.FTZ R3, R45, R4, !PT ;  /* 0x000000042d037209 */ /* 0x000fe40007810000 */
[----:B------:R-:W-:Y:S02]  /*4e70*/  ISETP.LT.OR P3, PT, R6, 0x21, P3 ;  /* 0x000000210600780c */ /* 0x000fe40001f61670 */
[----:B------:R-:W-:Y:S02]  /*4e80*/  FMNMX.FTZ R4, R48, R3, !PT ;  /* 0x0000000330047209 */ /* 0x000fe40007810000 */
[----:B------:R-:W-:Y:S02]  /*4e90*/  FSEL R39, R39, -INF , !P1 ;  /* 0xff80000027277808 */ /* 0x000fe40004800000 */
[----:B------:R-:W-:-:S02]  /*4ea0*/  FMNMX.FTZ R3, R49, R4, !PT ;  /* 0x0000000431037209 */ /* 0x000fc40007810000 */
[----:B------:R-:W-:Y:S02]  /*4eb0*/  PLOP3.LUT P1, PT, PT, PT, UP2, 0x40, 0x0 ;  /* 0x000000000000781c */ /* 0x000fe40003f2e828 */
[----:B------:R-:W-:Y:S02]  /*4ec0*/  FMNMX.FTZ R4, R52, R3, !PT ;  /* 0x0000000334047209 */ /* 0x000fe40007810000 */
[----:B------:R-:W-:Y:S02]  /*4ed0*/  ISETP.LT.OR P0, PT, R6, 0x22, P0 ;  /* 0x000000220600780c */ /* 0x000fe40000701670 */
[----:B------:R-:W-:Y:S02]  /*4ee0*/  FMNMX.FTZ R4, R53, R4, !PT ;  /* 0x0000000435047209 */ /* 0x000fe40007810000 */
[----:B------:R-:W-:Y:S02]  /*4ef0*/  FSEL R42, R42, -INF , !P3 ;  /* 0xff8000002a2a7808 */ /* 0x000fe40005800000 */
[----:B------:R-:W-:Y:S01]  /*4f00*/  ISETP.GT.AND P2, PT, R7, 0x28, P2 ;  /* 0x000000280700780c */ /* 0x000fe20001744270 */
[----:B------:R-:W1:Y:S01]  /*4f10*/  SHFL.BFLY PT, R3, R4, 0x2, 0x1f ;  /* 0x0c401f0004037f89 */ /* 0x000e6200000e0000 */
[----:B------:R-:W-:-:S02]  /*4f20*/  PLOP3.LUT P3, PT, PT, PT, UP3, 0x40, 0x0 ;  /* 0x000000000000781c */ /* 0x000fc40003f6e838 */
[----:B------:R-:W-:Y:S02]  /*4f30*/  FSEL R43, R43, -INF , !P0 ;  /* 0xff8000002b2b7808 */ /* 0x000fe40004000000 */
[C---:B------:R-:W-:Y:S02]  /*4f40*/  ISETP.GT.AND P1, PT, R7.reuse, 0x29, P1 ;  /* 0x000000290700780c */ /* 0x040fe40000f24270 */
[C---:B------:R-:W-:Y:S02]  /*4f50*/  ISETP.LT.OR P2, PT, R6.reuse, 0x29, P2 ;  /* 0x000000290600780c */ /* 0x040fe40001741670 */
[----:B------:R-:W-:Y:S02]  /*4f60*/  PLOP3.LUT P0, PT, PT, PT, UP4, 0x40, 0x0 ;  /* 0x000000000000781c */ /* 0x000fe40003f0e848 */
[----:B------:R-:W-:Y:S02]  /*4f70*/  ISETP.GT.AND P3, PT, R7, 0x30, P3 ;  /* 0x000000300700780c */ /* 0x000fe40001f64270 */
[----:B------:R-:W-:-:S02]  /*4f80*/  ISETP.LT.OR P1, PT, R6, 0x2a, P1 ;  /* 0x0000002a0600780c */ /* 0x000fc40000f21670 */
[----:B------:R-:W-:Y:S02]  /*4f90*/  FSEL R46, R46, -INF , !P2 ;  /* 0xff8000002e2e7808 */ /* 0x000fe40005000000 */
[----:B------:R-:W-:Y:S02]  /*4fa0*/  ISETP.LT.OR P3, PT, R6, 0x31, P3 ;  /* 0x000000310600780c */ /* 0x000fe40001f61670 */
[----:B------:R-:W-:Y:S02]  /*4fb0*/  PLOP3.LUT P2, PT, PT, PT, UP5, 0x40, 0x0 ;  /* 0x000000000000781c */ /* 0x000fe40003f4e858 */
[----:B------:R-:W-:Y:S02]  /*4fc0*/  FSEL R47, R47, -INF , !P1 ;  /* 0xff8000002f2f7808 */ /* 0x000fe40004800000 */
[----:B------:R-:W-:Y:S02]  /*4fd0*/  ISETP.GT.AND P0, PT, R7, 0x31, P0 ;  /* 0x000000310700780c */ /* 0x000fe40000704270 */
[----:B-1----:R-:W-:-:S02]  /*4fe0*/  FMNMX.FTZ R3, R4, R3, !PT ;  /* 0x0000000304037209 */ /* 0x002fc40007810000 */
[----:B------:R-:W-:Y:S02]  /*4ff0*/  FSEL R50, R50, -INF , !P3 ;  /* 0xff80000032327808 */ /* 0x000fe40005800000 */
[----:B------:R-:W-:Y:S01]  /*5000*/  PLOP3.LUT P1, PT, PT, PT, UP6, 0x40, 0x0 ;  /* 0x000000000000781c */ /* 0x000fe20003f2e868 */
[----:B------:R-:W1:Y:S01]  /*5010*/  SHFL.BFLY PT, R8, R3, 0x1, 0x1f ;  /* 0x0c201f0003087f89 */ /* 0x000e6200000e0000 */
[C---:B------:R-:W-:Y:S02]  /*5020*/  ISETP.GT.AND P2, PT, R7.reuse, 0x38, P2 ;  /* 0x000000380700780c */ /* 0x040fe40001744270 */
[C---:B------:R-:W-:Y:S02]  /*5030*/  ISETP.LT.OR P0, PT, R6.reuse, 0x32, P0 ;  /* 0x000000320600780c */ /* 0x040fe40000701670 */
[----:B------:R-:W-:Y:S02]  /*5040*/  ISETP.GT.AND P1, PT, R7, 0x39, P1 ;  /* 0x000000390700780c */ /* 0x000fe40000f24270 */
[----:B------:R-:W-:-:S02]  /*5050*/  ISETP.LT.OR P2, PT, R6, 0x39, P2 ;  /* 0x000000390600780c */ /* 0x000fc40001741670 */
[----:B------:R-:W-:Y:S02]  /*5060*/  FSEL R51, R51, -INF , !P0 ;  /* 0xff80000033337808 */ /* 0x000fe40004000000 */
[----:B------:R-:W-:Y:S02]  /*5070*/  ISETP.LT.OR P1, PT, R6, 0x3a, P1 ;  /* 0x0000003a0600780c */ /* 0x000fe40000f21670 */
[----:B------:R-:W-:Y:S02]  /*5080*/  FSEL R54, R54, -INF , !P2 ;  /* 0xff80000036367808 */ /* 0x000fe40005000000 */
[----:B------:R-:W-:Y:S02]  /*5090*/  FSEL R55, R55, -INF , !P1 ;  /* 0xff80000037377808 */ /* 0x000fe40004800000 */
[----:B-1----:R-:W-:Y:S02]  /*50a0*/  FMNMX.FTZ R11, R3, R8, !PT ;  /* 0x00000008030b7209 */ /* 0x002fe40007810000 */
[----:B------:R-:W-:-:S02]  /*50b0*/  FMNMX.FTZ R3, R26, R27, !PT ;  /* 0x0000001b1a037209 */ /* 0x000fc40007810000 */
        /* <DEDUP_REMOVED lines=26> */
[----:B------:R-:W-:Y:S01]  /*5260*/  FFMA.FTZ R5, R53, UR10, -R5 ;  /* 0x0000000a35057c23 */ /* 0x000fe20008010805 */
[----:B------:R-:W-:Y:S01]  /*5270*/  FMNMX.FTZ R4, R46, R3, !PT ;  /* 0x000000032e047209 */ /* 0x000fe20007810000 */
[----:B------:R-:W-:Y:S03]  /*5280*/  MUFU.EX2 R24, R24 ;  /* 0x0000001800187308 */ /* 0x000fe60000000800 */
[----:B------:R-:W-:-:S04]  /*5290*/  FMNMX.FTZ R3, R47, R4, !PT ;  /* 0x000000042f037209 */ /* 0x000fc80007810000 */
[----:B------:R-:W-:Y:S01]  /*52a0*/  FMNMX.FTZ R4, R50, R3, !PT ;  /* 0x0000000332047209 */ /* 0x000fe20007810000 */
[----:B------:R-:W-:Y:S03]  /*52b0*/  MUFU.EX2 R15, R5 ;  /* 0x00000005000f7308 */ /* 0x000fe60000000800 */
[----:B------:R-:W-:-:S04]  /*52c0*/  FMNMX.FTZ R3, R51, R4, !PT ;  /* 0x0000000433037209 */ /* 0x000fc80007810000 */
[----:B------:R-:W-:Y:S01]  /*52d0*/  FMNMX.FTZ R4, R54, R3, !PT ;  /* 0x0000000336047209 */ /* 0x000fe20007810000 */
[----:B------:R-:W1:Y:S03]  /*52e0*/  MUFU.EX2 R25, R25 ;  /* 0x0000001900197308 */ /* 0x000e660000000800 */
[----:B------:R-:W-:-:S05]  /*52f0*/  FMNMX.FTZ R4, R55, R4, !PT ;  /* 0x0000000437047209 */ /* 0x000fca0007810000 */
[----:B------:R-:W2:Y:S01]  /*5300*/  SHFL.BFLY PT, R3, R4, 0x2, 0x1f ;  /* 0x0c401f0004037f89 */ /* 0x000ea200000e0000 */
[----:B------:R-:W-:Y:S08]  /*5310*/  MUFU.EX2 R28, R28 ;  /* 0x0000001c001c7308 */ /* 0x000ff00000000800 */
[----:B------:R-:W3:Y:S01]  /*5320*/  MUFU.EX2 R29, R29 ;  /* 0x0000001d001d7308 */ /* 0x000ee20000000800 */
[----:B-1----:R-:W-:-:S07]  /*5330*/  F2FP.F16.F32.PACK_AB R152, R25, R24 ;  /* 0x000000181998723e */ /* 0x002fce00000000ff */
[----:B------:R-:W-:Y:S01]  /*5340*/  MUFU.EX2 R32, R32 ;  /* 0x0000002000207308 */ /* 0x000fe20000000800 */
[----:B--2---:R-:W-:-:S07]  /*5350*/  FMNMX.FTZ R3, R4, R3, !PT ;  /* 0x0000000304037209 */ /* 0x004fce0007810000 */
[----:B------:R-:W1:Y:S01]  /*5360*/  MUFU.EX2 R33, R33 ;  /* 0x0000002100217308 */ /* 0x000e620000000800 */
[----:B---3--:R-:W-:Y:S01]  /*5370*/  F2FP.F16.F32.PACK_AB R154, R29, R28 ;  /* 0x0000001c1d9a723e */ /* 0x008fe200000000ff */
[----:B------:R-:W2:Y:S06]  /*5380*/  SHFL.BFLY PT, R12, R3, 0x1, 0x1f ;  /* 0x0c201f00030c7f89 */ /* 0x000eac00000e0000 */
[----:B------:R-:W-:Y:S08]  /*5390*/  MUFU.EX2 R36, R36 ;  /* 0x0000002400247308 */ /* 0x000ff00000000800 */
[----:B------:R-:W3:Y:S01]  /*53a0*/  MUFU.EX2 R37, R37 ;  /* 0x0000002500257308 */ /* 0x000ee20000000800 */
[----:B-1----:R-:W-:-:S07]  /*53b0*/  F2FP.F16.F32.PACK_AB R156, R33, R32 ;  /* 0x00000020219c723e */ /* 0x002fce00000000ff */
[----:B------:R-:W-:Y:S01]  /*53c0*/  MUFU.EX2 R40, R40 ;  /* 0x0000002800287308 */ /* 0x000fe20000000800 */
[----:B--2---:R-:W-:-:S04]  /*53d0*/  FMNMX.FTZ R12, R3, R12, !PT ;  /* 0x0000000c030c7209 */ /* 0x004fc80007810000 */
[C---:B------:R-:W-:Y:S01]  /*53e0*/  FSETP.NEU.FTZ.AND P0, PT, R12.reuse, -INF , PT ;  /* 0xff8000000c00780b */ /* 0x040fe20003f1d000 */
[----:B------:R-:W-:Y:S02]  /*53f0*/  FMUL.FTZ R3, R12, UR10 ;  /* 0x0000000a0c037c20 */ /* 0x000fe40008410000 */
[----:B------:R-:W-:Y:S01]  /*5400*/  MUFU.EX2 R41, R41 ;  /* 0x0000002900297308 */ /* 0x000fe20000000800 */
[----:B---3--:R-:W-:Y:S02]  /*5410*/  F2FP.F16.F32.PACK_AB R158, R37, R36 ;  /* 0x00000024259e723e */ /* 0x008fe400000000ff */
[----:B------:R-:W-:Y:S02]  /*5420*/  FSEL R7, R3, RZ, P0 ;  /* 0x000000ff03077208 */ /* 0x000fe40000000000 */
[----:B------:R-:W-:-:S03]  /*5430*/  LEA.HI R3, R23, R22, RZ, 0x4 ;  /* 0x0000001617037211 */ /* 0x000fc600078f20ff */
[----:B------:R-:W-:Y:S01]  /*5440*/  MUFU.EX2 R44, R44 ;  /* 0x0000002c002c7308 */ /* 0x000fe20000000800 */
[--C-:B------:R-:W-:Y:S01]  /*5450*/  FFMA.FTZ R26, R26, UR10, -R7.reuse ;  /* 0x0000000a1a1a7c23 */ /* 0x100fe20008010807 */
[----:B------:R-:W-:Y:S01]  /*5460*/  LOP3.LUT R5, R3, 0xfffffff0, RZ, 0xc0, !PT ;  /* 0xfffffff003057812 */ /* 0x000fe200078ec0ff */
[--C-:B------:R-:W-:Y:S01]  /*5470*/  FFMA.FTZ R27, R27, UR10, -R7.reuse ;  /* 0x0000000a1b1b7c23 */ /* 0x100fe20008010807 */
[--C-:B------:R-:W-:Y:S01]  /*5480*/  FFMA.FTZ R30, R30, UR10, -R7.reuse ;  /* 0x0000000a1e1e7c23 */ /* 0x100fe20008010807 */
[--C-:B------:R-:W-:Y:S01]  /*5490*/  FFMA.FTZ R31, R31, UR10, -R7.reuse ;  /* 0x0000000a1f1f7c23 */ /* 0x100fe20008010807 */
[----:B------:R-:W-:Y:S01]  /*54a0*/  FFMA.FTZ R34, R34, UR10, -R7 ;  /* 0x0000000a22227c23 */ /* 0x000fe20008010807 */
[----:B------:R-:W-:Y:S01]  /*54b0*/  IMAD.IADD R5, R22, 0x1, -R5 ;  /* 0x0000000116057824 */ /* 0x000fe200078e0a05 */
[----:B------:R-:W-:Y:S01]  /*54c0*/  MUFU.EX2 R26, R26 ;  /* 0x0000001a001a7308 */ /* 0x000fe20000000800 */
[----:B------:R-:W-:Y:S01]  /*54d0*/  LEA.HI R22, R23, R22, RZ, 0x5 ;  /* 0x0000001617167211 */ /* 0x000fe200078f28ff */
[--C-:B------:R-:W-:Y:S01]  /*54e0*/  FFMA.FTZ R35, R35, UR10, -R7.reuse ;  /* 0x0000000a23237c23 */ /* 0x100fe20008010807 */
[----:B------:R-:W-:Y:S01]  /*54f0*/  FFMA.FTZ R38, R38, UR10, -R7 ;  /* 0x0000000a26267c23 */ /* 0x000fe20008010807 */
[----:B------:R-:W-:Y:S01]  /*5500*/  SHF.R.S32.HI R4, RZ, 0x1f, R5 ;  /* 0x0000001fff047819 */ /* 0x000fe20000011405 */
[----:B------:R-:W-:Y:S01]  /*5510*/  FFMA.FTZ R39, R39, UR10, -R7 ;  /* 0x0000000a27277c23 */ /* 0x000fe20008010807 */
[----:B------:R-:W-:-:S02]  /*5520*/  IMAD.SHL.U32 R22, R22, 0x20, RZ ;  /* 0x0000002016167824 */ /* 0x000fc400078e00ff */
[--C-:B------:R-:W-:Y:S01]  /*5530*/  FFMA.FTZ R42, R42, UR10, -R7.reuse ;  /* 0x0000000a2a2a7c23 */ /* 0x100fe20008010807 */
[----:B------:R-:W-:Y:S01]  /*5540*/  LEA.HI R4, R4, R5, RZ, 0x3 ;  /* 0x0000000504047211 */ /* 0x000fe200078f18ff */
[----:B------:R-:W1:Y:S01]  /*5550*/  MUFU.EX2 R27, R27 ;  /* 0x0000001b001b7308 */ /* 0x000e620000000800 */
[--C-:B------:R-:W-:Y:S01]  /*5560*/  FFMA.FTZ R43, R43, UR10, -R7.reuse ;  /* 0x0000000a2b2b7c23 */ /* 0x100fe20008010807 */
[--C-:B------:R-:W-:Y:S01]  /*5570*/  FFMA.FTZ R46, R46, UR10, -R7.reuse ;  /* 0x0000000a2e2e7c23 */ /* 0x100fe20008010807 */
[C---:B------:R-:W-:Y:S01]  /*5580*/  LOP3.LUT R6, R4.reuse, 0xfffffff8, RZ, 0xc0, !PT ;  /* 0xfffffff804067812 */ /* 0x040fe200078ec0ff */
[----:B------:R-:W-:Y:S02]  /*5590*/  IMAD.SHL.U32 R14, R4, 0x40, RZ ;  /* 0x00000040040e7824 */ /* 0x000fe400078e00ff */
[--C-:B------:R-:W-:Y:S01]  /*55a0*/  FFMA.FTZ R47, R47, UR10, -R7.reuse ;  /* 0x0000000a2f2f7c23 */ /* 0x100fe20008010807 */
[--C-:B------:R-:W-:Y:S01]  /*55b0*/  FFMA.FTZ R50, R50, UR10, -R7.reuse ;  /* 0x0000000a32327c23 */ /* 0x100fe20008010807 */
[----:B------:R-:W-:Y:S01]  /*55c0*/  FFMA.FTZ R51, R51, UR10, -R7 ;  /* 0x0000000a33337c23 */ /* 0x000fe20008010807 */
[----:B------:R-:W-:Y:S01]  /*55d0*/  IMAD.IADD R6, R5, 0x1, -R6 ;  /* 0x0000000105067824 */ /* 0x000fe200078e0a06 */
[----:B------:R-:W-:Y:S01]  /*55e0*/  SHF.R.S32.HI R5, RZ, 0x4, R3 ;  /* 0x00000004ff057819 */ /* 0x000fe20000011403 */
[----:B------:R-:W-:Y:S01]  /*55f0*/  MUFU.EX2 R30, R30 ;  /* 0x0000001e001e7308 */ /* 0x000fe20000000800 */
[----:B------:R-:W-:Y:S01]  /*5600*/  LOP3.LUT R14, R14, 0x7ffffe00, RZ, 0xc0, !PT ;  /* 0x7ffffe000e0e7812 */ /* 0x000fe200078ec0ff */
[--C-:B------:R-:W-:Y:S01]  /*5610*/  FFMA.FTZ R54, R54, UR10, -R7.reuse ;  /* 0x0000000a36367c23 */ /* 0x100fe20008010807 */
[----:B------:R-:W-:Y:S01]  /*5620*/  SHF.L.U32 R3, R6, 0x6, RZ ;  /* 0x0000000606037819 */ /* 0x000fe200000006ff */
[----:B------:R-:W-:Y:S01]  /*5630*/  IMAD.SHL.U32 R8, R5, 0x8, RZ ;  /* 0x0000000805087824 */ /* 0x000fe200078e00ff */
[----:B------:R-:W-:Y:S01]  /*5640*/  LOP3.LUT R5, R22, 0x7ffffc00, RZ, 0xc0, !PT ;  /* 0x7ffffc0016057812 */ /* 0x000fe200078ec0ff */
[----:B------:R-:W-:Y:S01]  /*5650*/  FFMA.FTZ R55, R55, UR10, -R7 ;  /* 0x0000000a37377c23 */ /* 0x000fe20008010807 */
[----:B------:R-:W-:Y:S01]  /*5660*/  LOP3.LUT R3, R3, 0x1c0, RZ, 0xc0, !PT ;  /* 0x000001c003037812 */ /* 0x000fe200078ec0ff */
[----:B------:R-:W2:Y:S01]  /*5670*/  MUFU.EX2 R31, R31 ;  /* 0x0000001f001f7308 */ /* 0x000ea20000000800 */
[----:B------:R-:W-:Y:S01]  /*5680*/  LOP3.LUT P0, RZ, R6, 0x2, RZ, 0xc0, !PT ;  /* 0x0000000206ff7812 */ /* 0x000fe2000780c0ff */
[----:B------:R-:W-:Y:S01]  /*5690*/  IMAD.MOV.U32 R7, RZ, RZ, 0x20 ;  /* 0x00000020ff077424 */ /* 0x000fe200078e00ff */
[----:B------:R-:W-:-:S02]  /*56a0*/  LOP3.LUT R8, R3, 0x8, R8, 0xf8, !PT ;  /* 0x0000000803087812 */ /* 0x000fc400078ef808 */
[----:B------:R-:W-:Y:S02]  /*56b0*/  SHF.R.U32.HI R3, RZ, 0x3, R3 ;  /* 0x00000003ff037819 */ /* 0x000fe40000011603 */
[----:B------:R-:W-:Y:S01]  /*56c0*/  LOP3.LUT P1, RZ, R6, 0x4, RZ, 0xc0, !PT ;  /* 0x0000000406ff7812 */ /* 0x000fe2000782c0ff */
[----:B------:R-:W-:Y:S01]  /*56d0*/  MUFU.EX2 R34, R34 ;  /* 0x0000002200227308 */ /* 0x000fe20000000800 */
[----:B------:R-:W-:Y:S01]  /*56e0*/  LOP3.LUT R8, R8, R3, RZ, 0x3c, !PT ;  /* 0x0000000308087212 */ /* 0x000fe200078e3cff */
[----:B------:R-:W-:Y:S01]  /*56f0*/  FADD.FTZ R3, R24, R25 ;  /* 0x0000001918037221 */ /* 0x000fe20000010000 */
[----:B------:R-:W-:Y:S02]  /*5700*/  SEL R7, R7, 0xffffffe0, !P0 ;  /* 0xffffffe007077807 */ /* 0x000fe40004000000 */
[----:B------:R-:W-:Y:S01]  /*5710*/  IADD3 R8, R8, R14, R5 ;  /* 0x0000000e08087210 */ /* 0x000fe20007ffe005 */
[----:B------:R-:W-:Y:S01]  /*5720*/  FADD.FTZ R4, R28, R3 ;  /* 0x000000031c047221 */ /* 0x000fe20000010000 */
[----:B-1----:R-:W-:Y:S01]  /*5730*/  F2FP.F16.F32.PACK_AB R153, R27, R26 ;  /* 0x0000001a1b99723e */ /* 0x002fe200000000ff */
[----:B------:R-:W1:Y:S01]  /*5740*/  MUFU.EX2 R35, R35 ;  /* 0x0000002300237308 */ /* 0x000e620000000800 */
[----:B--2---:R-:W-:Y:S01]  /*5750*/  F2FP.F16.F32.PACK_AB R155, R31, R30 ;  /* 0x0000001e1f9b723e */ /* 0x004fe200000000ff */
[----:B------:R-:W-:Y:S01]  /*5760*/  FADD.FTZ R3, R29, R4 ;  /* 0x000000041d037221 */ /* 0x000fe20000010000 */
[----:B------:R-:W-:-:S03]  /*5770*/  F2FP.F16.F32.PACK_AB R160, R41, R40 ;  /* 0x0000002829a0723e */ /* 0x000fc600000000ff */
[----:B------:R-:W-:Y:S01]  /*5780*/  FADD.FTZ R4, R32, R3 ;  /* 0x0000000320047221 */ /* 0x000fe20000010000 */
[----:B------:R-:W-:Y:S01]  /*5790*/  FADD.FTZ R3, R26, R27 ;  /* 0x0000001b1a037221 */ /* 0x000fe20000010000 */
[----:B------:R-:W2:Y:S02]  /*57a0*/  MUFU.EX2 R38, R38 ;  /* 0x0000002600267308 */ /* 0x000ea40000000800 */
[----:B------:R-:W-:Y:S01]  /*57b0*/  FADD.FTZ R5, R33, R4 ;  /* 0x0000000421057221 */ /* 0x000fe20000010000 */
[----:B------:R-:W-:-:S03]  /*57c0*/  FADD.FTZ R4, R30, R3 ;  /* 0x000000031e047221 */ /* 0x000fc60000010000 */
[----:B------:R-:W-:Y:S01]  /*57d0*/  FADD.FTZ R6, R36, R5 ;  /* 0x0000000524067221 */ /* 0x000fe20000010000 */
[----:B------:R-:W-:Y:S01]  /*57e0*/  FADD.FTZ R3, R31, R4 ;  /* 0x000000041f037221 */ /* 0x000fe20000010000 */
[----:B------:R-:W3:Y:S01]  /*57f0*/  MUFU.EX2 R39, R39 ;  /* 0x0000002700277308 */ /* 0x000ee20000000800 */
[----:B-1----:R-:W-:Y:S01]  /*5800*/  F2FP.F16.F32.PACK_AB R157, R35, R34 ;  /* 0x00000022239d723e */ /* 0x002fe200000000ff */
[----:B------:R-:W-:Y:S01]  /*5810*/  FADD.FTZ R5, R37, R6 ;  /* 0x0000000625057221 */ /* 0x000fe20000010000 */
[----:B------:R-:W-:-:S03]  /*5820*/  FADD.FTZ R4, R34, R3 ;  /* 0x0000000322047221 */ /* 0x000fc60000010000 */
[----:B------:R-:W-:Y:S01]  /*5830*/  FADD.FTZ R6, R40, R5 ;  /* 0x0000000528067221 */ /* 0x000fe20000010000 */
[----:B------:R-:W-:Y:S01]  /*5840*/  FADD.FTZ R3, R35, R4 ;  /* 0x0000000423037221 */ /* 0x000fe20000010000 */
[----:B------:R-:W1:Y:S02]  /*5850*/  MUFU.EX2 R42, R42 ;  /* 0x0000002a002a7308 */ /* 0x000e640000000800 */
[----:B------:R-:W-:Y:S01]  /*5860*/  FADD.FTZ R21, R41, R6 ;  /* 0x0000000629157221 */ /* 0x000fe20000010000 */
[----:B--2---:R-:W-:Y:S01]  /*5870*/  FADD.FTZ R4, R38, R3 ;  /* 0x0000000326047221 */ /* 0x004fe20000010000 */
[----:B------:R-:W-:-:S04]  /*5880*/  LEA R6, R8, UR40, 0x1 ;  /* 0x0000002808067c11 */ /* 0x000fc8000f8e08ff */
[----:B------:R-:W2:Y:S01]  /*5890*/  MUFU.EX2 R43, R43 ;  /* 0x0000002b002b7308 */ /* 0x000ea20000000800 */
[C---:B---3--:R-:W-:Y:S01]  /*58a0*/  FADD.FTZ R3, R39.reuse, R4 ;  /* 0x0000000427037221 */ /* 0x048fe20000010000 */
[C---:B------:R-:W-:Y:S01]  /*58b0*/  IADD3 R8, R6.reuse, 0x26800, RZ ;  /* 0x0002680006087810 */ /* 0x040fe20007ffe0ff */
[----:B------:R-:W-:Y:S01]  /*58c0*/  VIADD R5, R6, 0x26840 ;  /* 0x0002684006057836 */ /* 0x000fe20000000000 */
[----:B------:R-:W-:Y:S01]  /*58d0*/  F2FP.F16.F32.PACK_AB R159, R39, R38 ;  /* 0x00000026279f723e */ /* 0x000fe200000000ff */
[----:B------:R3:W-:Y:S02]  /*58e0*/  STSM.16.M88.4 [R6+0x26800], R152 ;  /* 0x0268009806007844 */ /* 0x0007e40000000200 */
[----:B------:R-:W-:Y:S01]  /*58f0*/  @P1 VIADD R5, R8, 0xffffffc0 ;  /* 0xffffffc008051836 */ /* 0x000fe20000000000 */
[----:B------:R-:W4:Y:S01]  /*5900*/  MUFU.EX2 R46, R46 ;  /* 0x0000002e002e7308 */ /* 0x000f220000000800 */
[----:B-1----:R-:W-:Y:S01]  /*5910*/  FADD.FTZ R4, R42, R3 ;  /* 0x000000032a047221 */ /* 0x002fe20000010000 */
[----:B------:R-:W-:-:S02]  /*5920*/  IMAD.IADD R8, R8, 0x1, R7 ;  /* 0x0000000108087824 */ /* 0x000fc400078e0207 */
[----:B------:R-:W-:-:S03]  /*5930*/  IMAD.IADD R7, R7, 0x1, R5 ;  /* 0x0000000107077824 */ /* 0x000fc600078e0205 */
[----:B------:R3:W-:Y:S01]  /*5940*/  STSM.16.M88.4 [R8], R156 ;  /* 0x0000009c08007844 */ /* 0x0007e20000000200 */
[----:B------:R-:W1:Y:S01]  /*5950*/  MUFU.EX2 R45, R45 ;  /* 0x0000002d002d7308 */ /* 0x000e620000000800 */
[C---:B--2---:R-:W-:Y:S01]  /*5960*/  FADD.FTZ R3, R43.reuse, R4 ;  /* 0x000000042b037221 */ /* 0x044fe20000010000 */
[----:B------:R-:W-:Y:S01]  /*5970*/  FADD.FTZ R4, R44, R21 ;  /* 0x000000152c047221 */ /* 0x000fe20000010000 */
[----:B------:R-:W-:-:S05]  /*5980*/  F2FP.F16.F32.PACK_AB R161, R43, R42 ;  /* 0x0000002a2ba1723e */ /* 0x000fca00000000ff */
[----:B------:R-:W2:Y:S01]  /*5990*/  MUFU.EX2 R47, R47 ;  /* 0x0000002f002f7308 */ /* 0x000ea20000000800 */
[----:B----4-:R-:W-:-:S07]  /*59a0*/  FADD.FTZ R14, R46, R3 ;  /* 0x000000032e0e7221 */ /* 0x010fce0000010000 */
[----:B------:R-:W-:Y:S01]  /*59b0*/  MUFU.EX2 R48, R48 ;  /* 0x0000003000307308 */ /* 0x000fe20000000800 */
[C---:B-1----:R-:W-:Y:S01]  /*59c0*/  F2FP.F16.F32.PACK_AB R162, R45.reuse, R44 ;  /* 0x0000002c2da2723e */ /* 0x042fe200000000ff */
[----:B------:R-:W-:-:S06]  /*59d0*/  FADD.FTZ R45, R45, R4 ;  /* 0x000000042d2d7221 */ /* 0x000fcc0000010000 */
[----:B------:R-:W1:Y:S01]  /*59e0*/  MUFU.EX2 R49, R49 ;  /* 0x0000003100317308 */ /* 0x000e620000000800 */
[C---:B--2---:R-:W-:Y:S01]  /*59f0*/  F2FP.F16.F32.PACK_AB R163, R47.reuse, R46 ;  /* 0x0000002e2fa3723e */ /* 0x044fe200000000ff */
[----:B------:R-:W-:-:S04]  /*5a00*/  FADD.FTZ R47, R47, R14 ;  /* 0x0000000e2f2f7221 */ /* 0x000fc80000010000 */
[----:B------:R3:W-:Y:S02]  /*5a10*/  STSM.16.M88.4 [R5], R160 ;  /* 0x000000a005007844 */ /* 0x0007e40000000200 */
[----:B------:R-:W-:Y:S08]  /*5a20*/  MUFU.EX2 R50, R50 ;  /* 0x0000003200327308 */ /* 0x000ff00000000800 */
[----:B------:R-:W2:Y:S01]  /*5a30*/  MUFU.EX2 R51, R51 ;  /* 0x0000003300337308 */ /* 0x000ea20000000800 */
[----:B-1----:R-:W-:Y:S01]  /*5a40*/  F2FP.F16.F32.PACK_AB R164, R49, R48 ;  /* 0x0000003031a4723e */ /* 0x002fe200000000ff */
[----:B------:R-:W-:-:S04]  /*5a50*/  FADD.FTZ R48, R48, R45 ;  /* 0x0000002d30307221 */ /* 0x000fc80000010000 */
[----:B------:R-:W-:Y:S02]  /*5a60*/  FADD.FTZ R49, R49, R48 ;  /* 0x0000003031317221 */ /* 0x000fe40000010000 */
[----:B------:R-:W1:Y:S08]  /*5a70*/  MUFU.EX2 R52, R52 ;  /* 0x0000003400347308 */ /* 0x000e700000000800 */
[----:B------:R-:W4:Y:S01]  /*5a80*/  MUFU.EX2 R54, R54 ;  /* 0x0000003600367308 */ /* 0x000f220000000800 */
[----:B--2---:R-:W-:Y:S01]  /*5a90*/  F2FP.F16.F32.PACK_AB R165, R51, R50 ;  /* 0x0000003233a5723e */ /* 0x004fe200000000ff */
[----:B------:R-:W-:-:S04]  /*5aa0*/  FADD.FTZ R50, R50, R47 ;  /* 0x0000002f32327221 */ /* 0x000fc80000010000 */
[----:B------:R-:W-:Y:S02]  /*5ab0*/  FADD.FTZ R51, R51, R50 ;  /* 0x0000003233337221 */ /* 0x000fe40000010000 */
[----:B------:R-:W2:Y:S01]  /*5ac0*/  MUFU.EX2 R55, R55 ;  /* 0x0000003700377308 */ /* 0x000ea20000000800 */
[----:B-1----:R-:W-:Y:S01]  /*5ad0*/  F2FP.F16.F32.PACK_AB R166, R15, R52 ;  /* 0x000000340fa6723e */ /* 0x002fe200000000ff */
[----:B------:R-:W-:-:S04]  /*5ae0*/  FADD.FTZ R52, R52, R49 ;  /* 0x0000003134347221 */ /* 0x000fc80000010000 */
[----:B------:R-:W-:Y:S01]  /*5af0*/  FADD.FTZ R3, R15, R52 ;  /* 0x000000340f037221 */ /* 0x000fe20000010000 */
[----:B----4-:R-:W-:Y:S01]  /*5b00*/  FADD.FTZ R4, R54, R51 ;  /* 0x0000003336047221 */ /* 0x010fe20000010000 */
[----:B--2---:R-:W-:-:S03]  /*5b10*/  F2FP.F16.F32.PACK_AB R167, R55, R54 ;  /* 0x0000003637a7723e */ /* 0x004fc600000000ff */
[----:B------:R-:W-:Y:S02]  /*5b20*/  FADD.FTZ R4, R55, R4 ;  /* 0x0000000437047221 */ /* 0x000fe40000010000 */
[----:B------:R3:W-:Y:S01]  /*5b30*/  STSM.16.M88.4 [R7], R164 ;  /* 0x000000a407007844 */ /* 0x0007e20000000200 */
[----:B------:R-:W-:Y:S05]  /*5b40*/  @!P4 BRA `(.L_x_4913) ;  /* 0x000000000004c947 */ /* 0x000fea0003800000 */
[----:B------:R-:W-:Y:S01]  /*5b50*/  BPT.TRAP 0x1 ;  /* 0x000000040000795c */ /* 0x000fe20000300000 */
.L_x_4913:
[----:B------:R1:W2:Y:S01]  /*5b60*/  SYNCS.PHASECHK.TRANS64.TRYWAIT P0, [UR40+0x28c50], R13 ;  /* 0x028c500dff0075a7 */ /* 0x0002a20008000168 */
[----:B------:R-:W-:Y:S05]  /*5b70*/  @!P4 BRA `(.L_x_4914) ;  /* 0x000000000004c947 */ /* 0x000fea0003800000 */
[----:B------:R-:W-:Y:S01]  /*5b80*/  BPT.TRAP 0x1 ;  /* 0x000000040000795c */ /* 0x000fe20000300000 */
.L_x_4914:
[----:B--2---:R-:W-:Y:S05]  /*5b90*/  @P0 BRA `(.L_x_4915) ;  /* 0x0000000000080947 */ /* 0x004fea0003800000 */
[----:B------:R-:W2:Y:S02]  /*5ba0*/  SYNCS.PHASECHK.TRANS64.TRYWAIT P0, [UR40+0x28c50], R13 ;  /* 0x028c500dff0075a7 */ /* 0x000ea40008000168 */
[----:B--2---:R-:W-:Y:S05]  /*5bb0*/  @!P0 BRA `(.L_x_4916) ;  /* 0x000000d400ec8947 */ /* 0x004fea0003800000 */
.L_x_4915:
        /* <DEDUP_REMOVED lines=36> */
.L_x_4917:
[----:B------:R-:W-:Y:S01]  /*5e00*/  ISETP.NE.AND P1, PT, R19, 0x1, PT ;  /* 0x000000011300780c */ /* 0x000fe20003f25270 */
[----:B012---:R-:W0:Y:S01]  /*5e10*/  S2R R13, SR_CTAID.X ;  /* 0x00000000000d7919 */ /* 0x007e220000002500 */
[----:B------:R-:W-:Y:S01]  /*5e20*/  UIMAD UR5, UR41, UR11, -UR14 ;  /* 0x0000000b290572a4 */ /* 0x000fe2000f8e0a0e */
[----:B------:R-:W-:Y:S01]  /*5e30*/  LOP3.LUT P0, RZ, R16, 0x1, RZ, 0xc0, !PT ;  /* 0x0000000110ff7812 */ /* 0x000fe2000780c0ff */
[----:B------:R-:W-:Y:S02]  /*5e40*/  UIADD3 UR4, UR40, 0x28c60, URZ ;  /* 0x00028c6028047890 */ /* 0x000fe4000fffe03f */
[----:B------:R-:W-:Y:S02]  /*5e50*/  UIADD3 UR43, UR43, -0x2, URZ ;  /* 0xfffffffe2b2b7890 */ /* 0x000fe4000fffe03f */
[----:B------:R-:W-:-:S05]  /*5e60*/  UPRMT UR4, UR42, 0x654, UR4 ;  /* 0x000006542a047896 */ /* 0x000fca0008000004 */
[----:B------:R-:W1:Y:S08]  /*5e70*/  @P1 LDC R14, c[0x0][0x44c] ;  /* 0x00011300ff0e1b82 */ /* 0x000e700000000800 */
[----:B------:R-:W2:Y:S01]  /*5e80*/  @P1 LDC R15, c[0x0][0x450] ;  /* 0x00011400ff0f1b82 */ /* 0x000ea20000000800 */
[----:B------:R-:W-:Y:S01]  /*5e90*/  SYNCS.ARRIVE.TRANS64.RED.A1T0 RZ, [UR4], RZ ;  /* 0x000000ffffff79a7 */ /* 0x000fe20008100404 */
[----:B0-----:R-:W-:-:S05]  /*5ea0*/  SHF.L.U32 R13, R13, 0x6, RZ ;  /* 0x000000060d0d7819 */ /* 0x001fca00000006ff */
[----:B-1----:R-:W-:-:S05]  /*5eb0*/  @P1 IMAD.HI.U32 R14, R13, R14, RZ ;  /* 0x0000000e0d0e1227 */ /* 0x002fca00078e00ff */
[----:B--2---:R-:W-:-:S05]  /*5ec0*/  @P1 SHF.R.U32.HI R13, RZ, R15, R14 ;  /* 0x0000000fff0d1219 */ /* 0x004fca000001160e */
[----:B------:R-:W-:-:S04]  /*5ed0*/  VIADD R13, R13, UR5 ;  /* 0x000000050d0d7c36 */ /* 0x000fc80008000000 */
[----:B------:R-:W-:-:S05]  /*5ee0*/  VIADD R14, R13, UR15 ;  /* 0x0000000f0d0e7c36 */ /* 0x000fca0008000000 */
[----:B------:R-:W-:Y:S01]  /*5ef0*/  R2UR UR6, R14 ;  /* 0x000000000e0672ca */ /* 0x000fe200000e0000 */
[----:B------:R-:W-:-:S14]  /*5f00*/  @!P0 BRA `(.L_x_4918) ;  /* 0x0000000000548947 */ /* 0x000fdc0003800000 */
[C---:B------:R-:W-:Y:S01]  /*5f10*/  ISETP.GT.AND P0, PT, R13.reuse, RZ, PT ;  /* 0x000000ff0d00720c */ /* 0x040fe20003f04270 */
[----:B------:R-:W-:-:S05]  /*5f20*/  VIADD R14, R13, 0xffffffff ;  /* 0xffffffff0d0e7836 */ /* 0x000fca0000000000 */
[----:B------:R-:W-:-:S07]  /*5f30*/  R2UR UR15, R14 ;  /* 0x000000000e0f72ca */ /* 0x000fce00000e0000 */
[----:B------:R-:W-:Y:S08]  /*5f40*/  @P0 BRA `(.L_x_4919) ;  /* 0x0000000000240947 */ /* 0x000ff00003800000 */
[----:B------:R-:W-:Y:S01]  /*5f50*/  R2UR UR15, R13 ;  /* 0x000000000d0f72ca */ /* 0x000fe200000e0000 */
[----:B------:R-:W-:Y:S02]  /*5f60*/  ULDC UR18, c[0x0][0x9e4] ;  /* 0x0002790000127ab9 */ /* 0x000fe40000000800 */
[----:B------:R-:W-:-:S10]  /*5f70*/  UISETP.NE.AND UP0, UPT, UR18, 0x1, UPT ;  /* 0x000000011200788c */ /* 0x000fd4000bf05270 */
[----:B------:R-:W-:Y:S01]  /*5f80*/  UIADD3 UR15, -UR15, URZ, URZ ;  /* 0x0000003f0f0f7290 */ /* 0x000fe2000fffe13f */
[----:B------:R-:W-:-:S03]  /*5f90*/  @UP0 ULDC.64 UR22, c[0x0][0x9e8] ;  /* 0x00027a0000160ab9 */ /* 0x000fc60000000a00 */
[----:B------:R-:W-:-:S04]  /*5fa0*/  UIMAD.WIDE.U32 UR4, UR15, UR22, URZ ;  /* 0x000000160f0472a5 */ /* 0x000fc8000f8e003f */
[----:B------:R-:W-:-:S04]  /*5fb0*/  @UP0 USHF.R.U32.HI UR15, URZ, UR23, UR5 ;  /* 0x000000173f0f0299 */ /* 0x000fc80008011605 */
[----:B------:R-:W-:Y:S01]  /*5fc0*/  ULOP3.LUT UR15, URZ, UR15, URZ, 0x33, !UPT ;  /* 0x0000000f3f0f7292 */ /* 0x000fe2000f8e333f */
[----:B------:R-:W-:Y:S11]  /*5fd0*/  BRA `(.L_x_4920) ;  /* 0x0000000000147947 */ /* 0x000ff60003800000 */
.L_x_4919:
[----:B------:R-:W-:Y:S02]  /*5fe0*/  ULDC UR18, c[0x0][0x9e4] ;  /* 0x0002790000127ab9 */ /* 0x000fe40000000800 */
[----:B------:R-:W-:-:S11]  /*5ff0*/  UISETP.NE.AND UP0, UPT, UR18, 0x1, UPT ;  /* 0x000000011200788c */ /* 0x000fd6000bf05270 */
[----:B------:R-:W-:Y:S02]  /*6000*/  @UP0 ULDC.64 UR22, c[0x0][0x9e8] ;  /* 0x00027a0000160ab9 */ /* 0x000fe40000000a00 */
[----:B------:R-:W-:-:S04]  /*6010*/  UIMAD.WIDE.U32 UR4, UR15, UR22, URZ ;  /* 0x000000160f0472a5 */ /* 0x000fc8000f8e003f */
[----:B------:R-:W-:-:S12]  /*6020*/  @UP0 USHF.R.U32.HI UR15, URZ, UR23, UR5 ;  /* 0x000000173f0f0299 */ /* 0x000fd80008011605 */
.L_x_4920:
[----:B------:R-:W-:-:S04]  /*6030*/  UIMAD UR15, UR15, UR18, UR18 ;  /* 0x000000120f0f72a4 */ /* 0x000fc8000f8e0212 */
[----:B------:R-:W-:-:S04]  /*6040*/  UISETP.LT.AND UP0, UPT, UR6, UR15, UPT ;  /* 0x0000000f0600728c */ /* 0x000fc8000bf01270 */
[----:B------:R-:W-:-:S12]  /*6050*/  USEL UR6, UR6, UR15, UP0 ;  /* 0x0000000f06067287 */ /* 0x000fd80008000000 */
.L_x_4918:
[----:B------:R-:W-:Y:S01]  /*6060*/  R2UR UR25, R17 ;  /* 0x00000000111972ca */ /* 0x000fe200000e0000 */
[----:B------:R-:W-:Y:S01]  /*6070*/  USHF.R.S32.HI UR4, URZ, 0x1f, UR6 ;  /* 0x0000001f3f047899 */ /* 0x000fe20008011406 */
[----:B------:R-:W-:-:S03]  /*6080*/  UMOV UR5, URZ ;  /* 0x0000003f00057c82 */ /* 0x000fc60008000000 */
[----:B------:R-:W-:-:S04]  /*6090*/  ULEA.HI UR4, UR4, UR6, URZ, 0x6 ;  /* 0x0000000604047291 */ /* 0x000fc8000f8f303f */
[----:B------:R-:W-:-:S04]  /*60a0*/  USHF.R.S32.HI UR4, URZ, 0x6, UR4 ;  /* 0x000000063f047899 */ /* 0x000fc80008011404 */
[----:B------:R-:W-:-:S04]  /*60b0*/  UISETP.LT.AND UP0, UPT, UR25, UR4, UPT ;  /* 0x000000041900728c */ /* 0x000fc8000bf01270 */
[----:B------:R-:W-:-:S03]  /*60c0*/  USEL UR25, UR25, UR4, !UP0 ;  /* 0x0000000419197287 */ /* 0x000fc6000c000000 */
[----:B------:R-:W-:Y:S01]  /*60d0*/  UMOV UR4, URZ ;  /* 0x0000003f00047c82 */ /* 0x000fe20008000000 */
[----:B------:R-:W-:-:S06]  /*60e0*/  UISETP.GE.AND UP0, UPT, UR43, UR25, UPT ;  /* 0x000000192b00728c */ /* 0x000fcc000bf06270 */
[----:B------:R-:W-:-:S13]  /*60f0*/  PLOP3.LUT P0, PT, PT, PT, UP0, 0x80, 0x0 ;  /* 0x000000000000781c */ /* 0x000fda0003f0f008 */
[----:B------:R-:W-:Y:S05]  /*6100*/  @!P0 BRA `(.L_x_4921) ;  /* 0x00000024000c8947 */ /* 0x000fea0003800000 */
[----:B------:R-:W-:Y:S01]  /*6110*/  IMAD.MOV.U32 R14, RZ, RZ, R12 ;  /* 0x000000ffff0e7224 */ /* 0x000fe200078e000c */
[----:B------:R-:W-:Y:S01]  /*6120*/  MOV R15, R11 ;  /* 0x0000000b000f7202 */ /* 0x000fe20000000f00 */
[----:B------:R-:W-:Y:S01]  /*6130*/  UMOV UR5, URZ ;  /* 0x0000003f00057c82 */ /* 0x000fe20008000000 */
[----:B------:R-:W-:Y:S01]  /*6140*/  UMOV UR6, URZ ;  /* 0x0000003f00067c82 */ /* 0x000fe20008000000 */
[----:B------:R-:W-:Y:S01]  /*6150*/  ULDC UR30, c[0x0][0x9e4] ;  /* 0x00027900001e7ab9 */ /* 0x000fe20000000800 */
[----:B------:R-:W-:Y:S01]  /*6160*/  ULDC UR28, c[0x0][0x288] ;  /* 0x0000a200001c7ab9 */ /* 0x000fe20000000800 */
[----:B------:R-:W-:Y:S01]  /*6170*/  ULDC UR27, c[0x0][0x2f0] ;  /* 0x0000bc00001b7ab9 */ /* 0x000fe20000000800 */
[----:B------:R-:W-:Y:S01]  /*6180*/  ULDC UR26, c[0x0][0x988] ;  /* 0x00026200001a7ab9 */ /* 0x000fe20000000800 */
[----:B------:R-:W-:-:S05]  /*6190*/  ULDC UR29, c[0x0][0x9e0] ;  /* 0x00027800001d7ab9 */ /* 0x000fca0000000800 */
.L_x_4940:
[----:B------:R-:W-:-:S04]  /*61a0*/  UIADD3 UR4, UR6, 0x1, URZ ;  /* 0x0000000106047890 */ /* 0x000fc8000fffe03f */
[----:B------:R-:W-:-:S04]  /*61b0*/  UISETP.NE.AND UP0, UPT, UR4, 0x2, UPT ;  /* 0x000000020400788c */ /* 0x000fc8000bf05270 */
[----:B------:R-:W-:Y:S02]  /*61c0*/  USEL UR10, URZ, 0x1, UP0 ;  /* 0x000000013f0a7887 */ /* 0x000fe40008000000 */
[----:B------:R-:W-:Y:S02]  /*61d0*/  USEL UR4, UR4, URZ, UP0 ;  /* 0x0000003f04047287 */ /* 0x000fe40008000000 */
[----:B------:R-:W-:Y:S01]  /*61e0*/  ULOP3.LUT UR5, UR5, UR10, URZ, 0x3c, !UPT ;  /* 0x0000000a05057292 */ /* 0x000fe2000f8e3c3f */
[----:B0-----:R-:W-:Y:S11]  /*61f0*/  @!P4 BRA `(.L_x_4922) ;  /* 0x000000000004c947 */ /* 0x001ff60003800000 */
[----:B------:R-:W-:Y:S01]  /*6200*/  BPT.TRAP 0x1 ;  /* 0x000000040000795c */ /* 0x000fe20000300000 */
.L_x_4922:
[----:B------:R-:W-:Y:S01]  /*6210*/  ULEA UR31, UR4, UR40, 0x3 ;  /* 0x00000028041f7291 */ /* 0x000fe2000f8e183f */
[----:B------:R-:W-:-:S05]  /*6220*/  IMAD.U32 R13, RZ, RZ, UR5 ;  /* 0x00000005ff0d7e24 */ /* 0x000fca000f8e00ff */
[----:B------:R-:W-:-:S04]  /*6230*/  SHF.L.U32 R13, R13, 0x1f, RZ ;  /* 0x0000001f0d0d7819 */ /* 0x000fc800000006ff */
[----:B------:R0:W1:Y:S01]  /*6240*/  SYNCS.PHASECHK.TRANS64.TRYWAIT P0, [UR31+0x28c30], R13 ;  /* 0x028c300dff0075a7 */ /* 0x000062000800015f */
[----:B------:R-:W-:Y:S05]  /*6250*/  @!P4 BRA `(.L_x_4923) ;  /* 0x000000000004c947 */ /* 0x000fea0003800000 */
[----:B------:R-:W-:Y:S01]  /*6260*/  BPT.TRAP 0x1 ;  /* 0x000000040000795c */ /* 0x000fe20000300000 */
.L_x_4923:
[----:B-1----:R-:W-:Y:S05]  /*6270*/  @P0 BRA `(.L_x_4924) ;  /* 0x0000000000080947 */ /* 0x002fea0003800000 */
[----:B------:R-:W1:Y:S02]  /*6280*/  SYNCS.PHASECHK.TRANS64.TRYWAIT P0, [UR31+0x28c30], R13 ;  /* 0x028c300dff0075a7 */ /* 0x000e64000800015f */
[----:B-1----:R-:W-:Y:S05]  /*6290*/  @!P0 BRA `(.L_x_4925) ;  /* 0x000000d0004c8947 */ /* 0x002fea0003800000 */
.L_x_4924:
        /* <DEDUP_REMOVED lines=22> */
.L_x_4926:
[----:B------:R-:W-:Y:S01]  /*6400*/  ISETP.NE.AND P0, PT, R19, 0x1, PT ;  /* 0x000000011300780c */ /* 0x000fe20003f05270 */
[----:B------:R-:W-:Y:S01]  /*6410*/  USHF.L.U32 UR15, UR43, 0x6, URZ ;  /* 0x000000062b0f7899 */ /* 0x000fe2000800063f */
[----:B------:R-:W-:Y:S01]  /*6420*/  LOP3.LUT P5, RZ, R16, 0x1, RZ, 0xc0, !PT ;  /* 0x0000000110ff7812 */ /* 0x000fe200078ac0ff */
[----:B------:R-:W-:Y:S01]  /*6430*/  UMOV UR11, UR27 ;  /* 0x0000001b000b7c82 */ /* 0x000fe20008000000 */
[----:B------:R-:W-:Y:S01]  /*6440*/  UIADD3 UR10, UR31, 0x28c40, URZ ;  /* 0x00028c401f0a7890 */ /* 0x000fe2000fffe03f */
[----:B------:R-:W-:Y:S02]  /*6450*/  UMOV UR14, UR28 ;  /* 0x0000001c000e7c82 */ /* 0x000fe40008000000 */
[----:B------:R-:W-:Y:S01]  /*6460*/  IMAD.U32 R23, RZ, RZ, UR15 ;  /* 0x0000000fff177e24 */ /* 0x000fe2000f8e00ff */
[----:B------:R-:W-:-:S05]  /*6470*/  UPRMT UR10, UR42, 0x654, UR10 ;  /* 0x000006542a0a7896 */ /* 0x000fca000800000a */
[----:B------:R-:W1:Y:S08]  /*6480*/  @P0 LDC R11, c[0x0][0x44c] ;  /* 0x00011300ff0b0b82 */ /* 0x000e700000000800 */
[----:B------:R-:W2:Y:S01]  /*6490*/  @P0 LDC R21, c[0x0][0x450] ;  /* 0x00011400ff150b82 */ /* 0x000ea20000000800 */
[----:B------:R-:W-:Y:S01]  /*64a0*/  SYNCS.ARRIVE.TRANS64.RED.A1T0 RZ, [UR10], RZ ;  /* 0x000000ffffff79a7 */ /* 0x000fe2000810040a */
[----:B-1----:R-:W-:-:S04]  /*64b0*/  @P0 IMAD.HI.U32 R12, R2, R11, RZ ;  /* 0x0000000b020c0227 */ /* 0x002fc800078e00ff */
[----:B------:R-:W-:Y:S01]  /*64c0*/  IMAD.MOV.U32 R11, RZ, RZ, R2 ;  /* 0x000000ffff0b7224 */ /* 0x000fe200078e0002 */
[----:B--2---:R-:W-:Y:S01]  /*64d0*/  @P0 SHF.R.U32.HI R11, RZ, R21, R12 ;  /* 0x00000015ff0b0219 */ /* 0x004fe2000001160c */
[----:B------:R-:W-:Y:S01]  /*64e0*/  IMAD.U32 R21, RZ, RZ, UR11 ;  /* 0x0000000bff157e24 */ /* 0x000fe2000f8e00ff */
[----:B------:R-:W-:-:S03]  /*64f0*/  IADD3 R12, -R0, 0x1, -R23 ;  /* 0x00000001000c7810 */ /* 0x000fc60007ffe917 */
[----:B------:R-:W1:Y:S02]  /*6500*/  SHFL.IDX PT, R22, R11, RZ, 0x1c1f ;  /* 0x001c1fff0b167589 */ /* 0x000e6400000e0000 */
[----:B------:R-:W-:-:S05]  /*6510*/  IMAD R12, R21, UR41, R12 ;  /* 0x00000029150c7c24 */ /* 0x000fca000f8e020c */
[----:B------:R-:W-:-:S05]  /*6520*/  IADD3 R12, R12, -UR14, RZ ;  /* 0x8000000e0c0c7c10 */ /* 0x000fca000fffe0ff */
[C---:B------:R-:W-:Y:S02]  /*6530*/  VIADD R23, R12.reuse, UR29 ;  /* 0x0000001d0c177c36 */ /* 0x040fe40008000000 */
[----:B------:R-:W-:Y:S02]  /*6540*/  VIADD R185, R12, UR7 ;  /* 0x000000070cb97c36 */ /* 0x000fe40008000000 */
[----:B-1----:R-:W-:Y:S02]  /*6550*/  IMAD.IADD R12, R23, 0x1, R22 ;  /* 0x00000001170c7824 */ /* 0x002fe400078e0216 */
[----:B------:R-:W-:Y:S01]  /*6560*/  IMAD.IADD R20, R22, 0x1, R185 ;  /* 0x0000000116147824 */ /* 0x000fe200078e02b9 */
[----:B------:R-:W-:Y:S06]  /*6570*/  @!P5 BRA `(.L_x_4927) ;  /* 0x000000000060d947 */ /* 0x000fec0003800000 */
[----:B------:R-:W-:Y:S01]  /*6580*/  MOV R21, UR11 ;  /* 0x0000000b00157c02 */ /* 0x000fe20008000f00 */
[----:B------:R-:W-:Y:S04]  /*6590*/  BSSY B0, `(.L_x_4928) ;  /* 0x0000012000007945 */ /* 0x000fe80003800000 */
[----:B------:R-:W-:-:S04]  /*65a0*/  IMAD R21, R21, UR41, R22 ;  /* 0x0000002915157c24 */ /* 0x000fc8000f8e0216 */
[----:B------:R-:W-:-:S05]  /*65b0*/  VIADD R21, R21, -UR14 ;  /* 0x8000000e15157c36 */ /* 0x000fca0008000000 */
[----:B------:R-:W-:-:S13]  /*65c0*/  ISETP.GT.AND P0, PT, R21, -0x1, PT ;  /* 0xffffffff1500780c */ /* 0x000fda0003f04270 */
[----:B------:R-:W-:Y:S05]  /*65d0*/  @P0 BRA `(.L_x_4929) ;  /* 0x0000000000200947 */ /* 0x000fea0003800000 */
[----:B------:R-:W-:Y:S01]  /*65e0*/  IMAD.U32 R184, RZ, RZ, UR30 ;  /* 0x0000001effb87e24 */ /* 0x000fe2000f8e00ff */
[----:B------:R-:W-:-:S04]  /*65f0*/  LOP3.LUT R21, RZ, R21, RZ, 0x33, !PT ;  /* 0x00000015ff157212 */ /* 0x000fc800078e33ff */
[----:B------:R-:W-:-:S13]  /*6600*/  ISETP.NE.AND P0, PT, R184, 0x1, PT ;  /* 0x00000001b800780c */ /* 0x000fda0003f05270 */
[----:B------:R-:W1:Y:S02]  /*6610*/  @P0 LDC.64 R186, c[0x0][0x9e8] ;  /* 0x00027a00ffba0b82 */ /* 0x000e640000000a00 */
[----:B-1----:R-:W-:-:S05]  /*6620*/  @P0 IMAD.HI.U32 R22, R21, R186, RZ ;  /* 0x000000ba15160227 */ /* 0x002fca00078e00ff */
[----:B------:R-:W-:-:S04]  /*6630*/  @P0 SHF.R.U32.HI R21, RZ, R187, R22 ;  /* 0x000000bbff150219 */ /* 0x000fc80000011616 */
[----:B------:R-:W-:Y:S01]  /*6640*/  LOP3.LUT R21, RZ, R21, RZ, 0x33, !PT ;  /* 0x00000015ff157212 */ /* 0x000fe200078e33ff */
[----:B------:R-:W-:Y:S06]  /*6650*/  BRA `(.L_x_4930) ;  /* 0x0000000000147947 */ /* 0x000fec0003800000 */
.L_x_4929:
[----:B------:R-:W-:-:S05]  /*6660*/  IMAD.U32 R184, RZ, RZ, UR30 ;  /* 0x0000001effb87e24 */ /* 0x000fca000f8e00ff */
[----:B------:R-:W-:-:S13]  /*6670*/  ISETP.NE.AND P0, PT, R184, 0x1, PT ;  /* 0x00000001b800780c */ /* 0x000fda0003f05270 */
[----:B------:R-:W1:Y:S02]  /*6680*/  @P0 LDC.64 R186, c[0x0][0x9e8] ;  /* 0x00027a00ffba0b82 */ /* 0x000e640000000a00 */
[----:B-1----:R-:W-:-:S05]  /*6690*/  @P0 IMAD.HI.U32 R22, R21, R186, RZ ;  /* 0x000000ba15160227 */ /* 0x002fca00078e00ff */
[----:B------:R-:W-:-:S07]  /*66a0*/  @P0 SHF.R.U32.HI R21, RZ, R187, R22 ;  /* 0x000000bbff150219 */ /* 0x000fce0000011616 */
.L_x_4930:
[----:B------:R-:W-:Y:S05]  /*66b0*/  BSYNC B0 ;  /* 0x0000000000007941 */ /* 0x000fea0003800000 */
.L_x_4928:
[----:B------:R-:W-:-:S04]  /*66c0*/  IMAD R21, R21, R184, -UR15 ;  /* 0x8000000f15157e24 */ /* 0x000fc8000f8e02b8 */
[----:B------:R-:W-:-:S05]  /*66d0*/  IMAD.IADD R21, R21, 0x1, -R0 ;  /* 0x0000000115157824 */ /* 0x000fca00078e0a00 */
[----:B------:R-:W-:Y:S02]  /*66e0*/  VIADDMNMX R12, R21, R184, R12, PT ;  /* 0x000000b8150c7246 */ /* 0x000fe4000380010c */
[----:B------:R-:W-:-:S07]  /*66f0*/  VIMNMX R20, R20, R21, !PT ;  /* 0x0000001514147248 */ /* 0x000fce0007fe0100 */
.L_x_4927:
[----:B------:R-:W-:Y:S01]  /*6700*/  UISETP.GT.AND UP0, UPT, UR43, -0x1, UPT ;  /* 0xffffffff2b00788c */ /* 0x000fe2000bf04270 */
[----:B------:R-:W1:Y:S05]  /*6710*/  SHFL.IDX PT, R22, R11, 0x1, 0x1c1f ;  /* 0x003c1f000b167f89 */ /* 0x000e6a00000e0000 */
[----:B------:R-:W-:-:S04]  /*6720*/  PLOP3.LUT P0, PT, PT, PT, UP0, 0x80, 0x0 ;  /* 0x000000000000781c */ /* 0x000fc80003f0f008 */
[C---:B------:R-:W-:Y:S02]  /*6730*/  ISETP.GT.AND P1, PT, R20.reuse, RZ, P0 ;  /* 0x000000ff1400720c */ /* 0x040fe40000724270 */
[----:B------:R-:W-:Y:S02]  /*6740*/  ISETP.GT.AND P3, PT, R20, 0x1, P0 ;  /* 0x000000011400780c */ /* 0x000fe40000764270 */
[----:B------:R-:W-:Y:S02]  /*6750*/  ISETP.LT.OR P2, PT, R12, 0x1, P1 ;  /* 0x000000010c00780c */ /* 0x000fe40000f41670 */
[----:B------:R-:W-:Y:S02]  /*6760*/  ISETP.GT.AND P1, PT, R20, 0x8, P0 ;  /* 0x000000081400780c */ /* 0x000fe40000724270 */
[----:B------:R-:W-:Y:S02]  /*6770*/  FSEL R152, R152, -INF , !P2 ;  /* 0xff80000098987808 */ /* 0x000fe40005000000 */
[----:B------:R-:W-:-:S02]  /*6780*/  ISETP.GT.AND P2, PT, R20, 0x9, P0 ;  /* 0x000000091400780c */ /* 0x000fc40000744270 */
[C---:B------:R-:W-:Y:S02]  /*6790*/  ISETP.LT.OR P3, PT, R12.reuse, 0x2, P3 ;  /* 0x000000020c00780c */ /* 0x040fe40001f61670 */
[C---:B------:R-:W-:Y:S02]  /*67a0*/  ISETP.LT.OR P1, PT, R12.reuse, 0x9, P1 ;  /* 0x000000090c00780c */ /* 0x040fe40000f21670 */
[----:B------:R-:W-:Y:S02]  /*67b0*/  ISETP.LT.OR P2, PT, R12, 0xa, P2 ;  /* 0x0000000a0c00780c */ /* 0x000fe40001741670 */
[----:B------:R-:W-:Y:S02]  /*67c0*/  FSEL R153, R153, -INF , !P3 ;  /* 0xff80000099997808 */ /* 0x000fe40005800000 */
[----:B------:R-:W-:Y:S02]  /*67d0*/  FSEL R156, R156, -INF , !P1 ;  /* 0xff8000009c9c7808 */ /* 0x000fe40004800000 */
[----:B------:R-:W-:-:S02]  /*67e0*/  FSEL R157, R157, -INF , !P2 ;  /* 0xff8000009d9d7808 */ /* 0x000fc40005000000 */
[C---:B------:R-:W-:Y:S02]  /*67f0*/  ISETP.GT.AND P3, PT, R20.reuse, 0x10, P0 ;  /* 0x000000101400780c */ /* 0x040fe40000764270 */
[C---:B------:R-:W-:Y:S02]  /*6800*/  ISETP.GT.AND P1, PT, R20.reuse, 0x11, P0 ;  /* 0x000000111400780c */ /* 0x040fe40000724270 */
[----:B------:R-:W-:Y:S02]  /*6810*/  ISETP.GT.AND P2, PT, R20, 0x18, P0 ;  /* 0x000000181400780c */ /* 0x000fe40000744270 */
[C---:B------:R-:W-:Y:S02]  /*6820*/  ISETP.LT.OR P3, PT, R12.reuse, 0x11, P3 ;  /* 0x000000110c00780c */ /* 0x040fe40001f61670 */
[C---:B------:R-:W-:Y:S02]  /*6830*/  ISETP.LT.OR P1, PT, R12.reuse, 0x12, P1 ;  /* 0x000000120c00780c */ /* 0x040fe40000f21670 */
[----:B------:R-:W-:-:S02]  /*6840*/  ISETP.LT.OR P2, PT, R12, 0x19, P2 ;  /* 0x000000190c00780c */ /* 0x000fc40001741670 */
[----:B------:R-:W-:Y:S02]  /*6850*/  FSEL R160, R160, -INF , !P3 ;  /* 0xff800000a0a07808 */ /* 0x000fe40005800000 */
[----:B------:R-:W-:Y:S02]  /*6860*/  FSEL R161, R161, -INF , !P1 ;  /* 0xff800000a1a17808 */ /* 0x000fe40004800000 */
[----:B------:R-:W-:Y:S02]  /*6870*/  FSEL R164, R164, -INF , !P2 ;  /* 0xff800000a4a47808 */ /* 0x000fe40005000000 */
[C---:B------:R-:W-:Y:S02]  /*6880*/  ISETP.GT.AND P3, PT, R20.reuse, 0x19, P0 ;  /* 0x000000191400780c */ /* 0x040fe40000764270 */
[C---:B------:R-:W-:Y:S02]  /*6890*/  ISETP.GT.AND P1, PT, R20.reuse, 0x20, P0 ;  /* 0x000000201400780c */ /* 0x040fe40000724270 */
        /* <DEDUP_REMOVED lines=18> */
[----:B------:R-:W-:Y:S01]  /*69c0*/  ISETP.GT.AND P2, PT, R20, 0x39, P0 ;  /* 0x000000391400780c */ /* 0x000fe20000744270 */
[----:B-1----:R-:W-:Y:S01]  /*69d0*/  IMAD.IADD R20, R185, 0x1, R22 ;  /* 0x00000001b9147824 */ /* 0x002fe200078e0216 */
[----:B------:R-:W-:-:S02]  /*69e0*/  ISETP.LT.OR P3, PT, R12, 0x32, P3 ;  /* 0x000000320c00780c */ /* 0x000fc40001f61670 */
[C---:B------:R-:W-:Y:S02]  /*69f0*/  ISETP.LT.OR P1, PT, R12.reuse, 0x39, P1 ;  /* 0x000000390c00780c */ /* 0x040fe40000f21670 */
[----:B------:R-:W-:Y:S02]  /*6a00*/  ISETP.LT.OR P2, PT, R12, 0x3a, P2 ;  /* 0x0000003a0c00780c */ /* 0x000fe40001741670 */
[----:B------:R-:W-:Y:S02]  /*6a10*/  IADD3 R12, R23, R22, RZ ;  /* 0x00000016170c7210 */ /* 0x000fe40007ffe0ff */
[----:B------:R-:W-:Y:S02]  /*6a20*/  FSEL R177, R177, -INF , !P3 ;  /* 0xff800000b1b17808 */ /* 0x000fe40005800000 */
[----:B------:R-:W-:Y:S02]  /*6a30*/  FSEL R180, R180, -INF , !P1 ;  /* 0xff800000b4b47808 */ /* 0x000fe40004800000 */
[----:B------:R-:W-:Y:S01]  /*6a40*/  FSEL R181, R181, -INF , !P2 ;  /* 0xff800000b5b57808 */ /* 0x000fe20005000000 */
[----:B------:R-:W-:Y:S06]  /*6a50*/  @!P5 BRA `(.L_x_4931) ;  /* 0x000000000060d947 */ /* 0x000fec0003800000 */
[----:B------:R-:W-:Y:S01]  /*6a60*/  IMAD.U32 R11, RZ, RZ, UR11 ;  /* 0x0000000bff0b7e24 */ /* 0x000fe2000f8e00ff */
[----:B------:R-:W-:Y:S03]  /*6a70*/  BSSY B0, `(.L_x_4932) ;  /* 0x0000012000007945 */ /* 0x000fe60003800000 */
        /* <DEDUP_REMOVED lines=12> */
.L_x_4933:
[----:B------:R-:W-:-:S04]  /*6b40*/  MOV R184, UR30 ;  /* 0x0000001e00b87c02 */ /* 0x000fc80008000f00 */
[----:B------:R-:W-:-:S13]  /*6b50*/  ISETP.NE.AND P1, PT, R184, 0x1, PT ;  /* 0x00000001b800780c */ /* 0x000fda0003f25270 */
[----:B------:R-:W1:Y:S02]  /*6b60*/  @P1 LDC.64 R22, c[0x0][0x9e8] ;  /* 0x00027a00ff161b82 */ /* 0x000e640000000a00 */
[----:B-1----:R-:W-:-:S05]  /*6b70*/  @P1 IMAD.HI.U32 R22, R11, R22, RZ ;  /* 0x000000160b161227 */ /* 0x002fca00078e00ff */
[----:B------:R-:W-:-:S07]  /*6b80*/  @P1 SHF.R.U32.HI R11, RZ, R23, R22 ;  /* 0x00000017ff0b1219 */ /* 0x000fce0000011616 */
.L_x_4934:
[----:B------:R-:W-:Y:S05]  /*6b90*/  BSYNC B0 ;  /* 0x0000000000007941 */ /* 0x000fea0003800000 */
.L_x_4932:
[----:B------:R-:W-:-:S04]  /*6ba0*/  IMAD R11, R11, R184, -UR15 ;  /* 0x8000000f0b0b7e24 */ /* 0x000fc8000f8e02b8 */
[----:B------:R-:W-:-:S05]  /*6bb0*/  IMAD.IADD R11, R11, 0x1, -R0 ;  /* 0x000000010b0b7824 */ /* 0x000fca00078e0a00 */
[----:B------:R-:W-:Y:S02]  /*6bc0*/  VIADDMNMX R12, R11, R184, R12, PT ;  /* 0x000000b80b0c7246 */ /* 0x000fe4000380010c */
[----:B------:R-:W-:-:S07]  /*6bd0*/  VIMNMX R20, R20, R11, !PT ;  /* 0x0000000b14147248 */ /* 0x000fce0007fe0100 */
.L_x_4931:
[----:B------:R-:W-:Y:S01]  /*6be0*/  FMNMX.FTZ R22, R152, R15, !PT ;  /* 0x0000000f98167209 */ /* 0x000fe20007810000 */
[----:B------:R-:W-:Y:S01]  /*6bf0*/  UMOV UR10, UR26 ;  /* 0x0000001a000a7c82 */ /* 0x000fe20008000000 */
[----:B------:R-:W-:Y:S02]  /*6c00*/  ISETP.GT.AND P1, PT, R20, 0x1, P0 ;  /* 0x000000011400780c */ /* 0x000fe40000724270 */
[----:B------:R-:W-:Y:S02]  /*6c10*/  FMNMX.FTZ R11, R153, R22, !PT ;  /* 0x00000016990b7209 */ /* 0x000fe40007810000 */
[----:B------:R-:W-:Y:S02]  /*6c20*/  ISETP.LT.OR P1, PT, R12, 0x2, P1 ;  /* 0x000000020c00780c */ /* 0x000fe40000f21670 */
[----:B------:R-:W-:Y:S02]  /*6c30*/  FMNMX.FTZ R22, R156, R11, !PT ;  /* 0x0000000b9c167209 */ /* 0x000fe40007810000 */
[----:B------:R-:W-:-:S02]  /*6c40*/  FSEL R155, R155, -INF , !P1 ;  /* 0xff8000009b9b7808 */ /* 0x000fc40004800000 */
[----:B------:R-:W-:Y:S02]  /*6c50*/  FMNMX.FTZ R11, R157, R22, !PT ;  /* 0x000000169d0b7209 */ /* 0x000fe40007810000 */
[----:B------:R-:W-:Y:S02]  /*6c60*/  ISETP.GT.AND P1, PT, R20, RZ, P0 ;  /* 0x000000ff1400720c */ /* 0x000fe40000724270 */
[----:B------:R-:W-:Y:S02]  /*6c70*/  FMNMX.FTZ R22, R160, R11, !PT ;  /* 0x0000000ba0167209 */ /* 0x000fe40007810000 */
[----:B------:R-:W-:Y:S02]  /*6c80*/  ISETP.GT.AND P3, PT, R20, 0x9, P0 ;  /* 0x000000091400780c */ /* 0x000fe40000764270 */
[----:B------:R-:W-:Y:S02]  /*6c90*/  FMNMX.FTZ R11, R161, R22, !PT ;  /* 0x00000016a10b7209 */ /* 0x000fe40007810000 */
[----:B------:R-:W-:-:S02]  /*6ca0*/  ISETP.LT.OR P1, PT, R12, 0x1, P1 ;  /* 0x000000010c00780c */ /* 0x000fc40000f21670 */
[----:B------:R-:W-:Y:S02]  /*6cb0*/  FMNMX.FTZ R22, R164, R11, !PT ;  /* 0x0000000ba4167209 */ /* 0x000fe40007810000 */
[----:B------:R-:W-:Y:S02]  /*6cc0*/  ISETP.GT.AND P2, PT, R20, 0x8, P0 ;  /* 0x000000081400780c */ /* 0x000fe40000744270 */
[----:B------:R-:W-:Y:S02]  /*6cd0*/  FMNMX.FTZ R11, R165, R22, !PT ;  /* 0x00000016a50b7209 */ /* 0x000fe40007810000 */
[----:B------:R-:W-:Y:S02]  /*6ce0*/  ISETP.LT.OR P3, PT, R12, 0xa, P3 ;  /* 0x0000000a0c00780c */ /* 0x000fe40001f61670 */
[----:B------:R-:W-:Y:S02]  /*6cf0*/  FMNMX.FTZ R22, R168, R11, !PT ;  /* 0x0000000ba8167209 */ /* 0x000fe40007810000 */
[----:B------:R-:W-:-:S02]  /*6d00*/  ISETP.LT.OR P2, PT, R12, 0x9, P2 ;  /* 0x000000090c00780c */ /* 0x000fc40001741670 */
[----:B------:R-:W-:Y:S02]  /*6d10*/  FMNMX.FTZ R11, R169, R22, !PT ;  /* 0x00000016a90b7209 */ /* 0x000fe40007810000 */
[----:B------:R-:W-:Y:S02]  /*6d20*/  FSEL R159, R159, -INF , !P3 ;  /* 0xff8000009f9f7808 */ /* 0x000fe40005800000 */
[----:B------:R-:W-:Y:S02]  /*6d30*/  FMNMX.FTZ R22, R172, R11, !PT ;  /* 0x0000000bac167209 */ /* 0x000fe40007810000 */
[----:B------:R-:W-:Y:S02]  /*6d40*/  ISETP.GT.AND P3, PT, R20, 0x11, P0 ;  /* 0x000000111400780c */ /* 0x000fe40000764270 */
[----:B------:R-:W-:Y:S02]  /*6d50*/  FMNMX.FTZ R11, R173, R22, !PT ;  /* 0x00000016ad0b7209 */ /* 0x000fe40007810000 */
[----:B------:R-:W-:-:S02]  /*6d60*/  FSEL R158, R158, -INF , !P2 ;  /* 0xff8000009e9e7808 */ /* 0x000fc40005000000 */
        /* <DEDUP_REMOVED lines=8> */
[----:B------:R-:W-:Y:S01]  /*6df0*/  ISETP.GT.AND P3, PT, R20, 0x20, P0 ;  /* 0x000000201400780c */ /* 0x000fe20000764270 */
[----:B------:R-:W1:Y:S01]  /*6e00*/  SHFL.BFLY PT, R11, R22, 0x2, 0x1f ;  /* 0x0c401f00160b7f89 */ /* 0x000e6200000e0000 */
[----:B------:R-:W-:Y:S02]  /*6e10*/  FSEL R162, R162, -INF , !P2 ;  /* 0xff800000a2a27808 */ /* 0x000fe40005000000 */
[----:B------:R-:W-:Y:S02]  /*6e20*/  ISETP.LT.OR P3, PT, R12, 0x21, P3 ;  /* 0x000000210c00780c */ /* 0x000fe40001f61670 */
[----:B------:R-:W-:-:S02]  /*6e30*/  ISETP.GT.AND P2, PT, R20, 0x19, P0 ;  /* 0x000000191400780c */ /* 0x000fc40000744270 */
[----:B------:R-:W-:Y:S02]  /*6e40*/  FSEL R170, R170, -INF , !P3 ;  /* 0xff800000aaaa7808 */ /* 0x000fe40005800000 */
[----:B------:R-:W-:-:S04]  /*6e50*/  ISETP.LT.OR P2, PT, R12, 0x1a, P2 ;  /* 0x0000001a0c00780c */ /* 0x000fc80001741670 */
[----:B------:R-:W-:Y:S02]  /*6e60*/  FSEL R167, R167, -INF , !P2 ;  /* 0xff800000a7a77808 */ /* 0x000fe40005000000 */
[----:B------:R-:W-:-:S04]  /*6e70*/  ISETP.GT.AND P2, PT, R20, 0x28, P0 ;  /* 0x000000281400780c */ /* 0x000fc80000744270 */
[----:B------:R-:W-:-:S04]  /*6e80*/  ISETP.LT.OR P2, PT, R12, 0x29, P2 ;  /* 0x000000290c00780c */ /* 0x000fc80001741670 */
[----:B------:R-:W-:Y:S02]  /*6e90*/  FSEL R174, R174, -INF , !P2 ;  /* 0xff800000aeae7808 */ /* 0x000fe40005000000 */
[----:B-1----:R-:W-:Y:S02]  /*6ea0*/  FMNMX.FTZ R21, R22, R11, !PT ;  /* 0x0000000b16157209 */ /* 0x002fe40007810000 */
[----:B------:R-:W-:-:S03]  /*6eb0*/  ISETP.GT.AND P2, PT, R20, 0x30, P0 ;  /* 0x000000301400780c */ /* 0x000fc60000744270 */
[----:B------:R-:W1:Y:S01]  /*6ec0*/  SHFL.BFLY PT, R184, R21, 0x1, 0x1f ;  /* 0x0c201f0015b87f89 */ /* 0x000e6200000e0000 */
[----:B------:R-:W-:-:S04]  /*6ed0*/  ISETP.LT.OR P2, PT, R12, 0x31, P2 ;  /* 0x000000310c00780c */ /* 0x000fc80001741670 */
[----:B------:R-:W-:Y:S02]  /*6ee0*/  FSEL R178, R178, -INF , !P2 ;  /* 0xff800000b2b27808 */ /* 0x000fe40005000000 */
[----:B------:R-:W-:-:S04]  /*6ef0*/  ISETP.GT.AND P2, PT, R20, 0x38, P0 ;  /* 0x000000381400780c */ /* 0x000fc80000744270 */
[----:B------:R-:W-:-:S04]  /*6f00*/  ISETP.LT.OR P2, PT, R12, 0x39, P2 ;  /* 0x000000390c00780c */ /* 0x000fc80001741670 */
[----:B------:R-:W-:Y:S02]  /*6f10*/  FSEL R182, R182, -INF , !P2 ;  /* 0xff800000b6b67808 */ /* 0x000fe40005000000 */
[----:B-1----:R-:W-:Y:S02]  /*6f20*/  FMNMX.FTZ R11, R21, R184, !PT ;  /* 0x000000b8150b7209 */ /* 0x002fe40007810000 */
[----:B------:R-:W-:Y:S02]  /*6f30*/  FSEL R21, R154, -INF , !P1 ;  /* 0xff8000009a157808 */ /* 0x000fe40004800000 */
[----:B------:R-:W-:Y:S01]  /*6f40*/  ISETP.GT.AND P1, PT, R20, 0x18, P0 ;  /* 0x000000181400780c */ /* 0x000fe20000724270 */
[----:B------:R-:W-:Y:S01]  /*6f50*/  FMUL.FTZ R154, R11, UR10 ;  /* 0x0000000a0b9a7c20 */ /* 0x000fe20008410000 */
[----:B------:R-:W-:Y:S02]  /*6f60*/  FMNMX.FTZ R22, R21, R14, !PT ;  /* 0x0000000e15167209 */ /* 0x000fe40007810000 */
[----:B------:R-:W-:-:S02]  /*6f70*/  ISETP.LT.OR P1, PT, R12, 0x19, P1 ;  /* 0x000000190c00780c */ /* 0x000fc40000f21670 */
[----:B------:R-:W-:Y:S02]  /*6f80*/  FMNMX.FTZ R23, R155, R22, !PT ;  /* 0x000000169b177209 */ /* 0x000fe40007810000 */
[----:B------:R-:W-:Y:S02]  /*6f90*/  FSETP.NEU.FTZ.AND P3, PT, R11, -INF , PT ;  /* 0xff8000000b00780b */ /* 0x000fe40003f7d000 */
[----:B------:R-:W-:Y:S02]  /*6fa0*/  FMNMX.FTZ R22, R158, R23, !PT ;  /* 0x000000179e167209 */ /* 0x000fe40007810000 */
[----:B------:R-:W-:Y:S02]  /*6fb0*/  FSEL R166, R166, -INF , !P1 ;  /* 0xff800000a6a67808 */ /* 0x000fe40004800000 */
[----:B------:R-:W-:Y:S02]  /*6fc0*/  FMNMX.FTZ R23, R159, R22, !PT ;  /* 0x000000169f177209 */ /* 0x000fe40007810000 */
[----:B------:R-:W-:-:S02]  /*6fd0*/  ISETP.GT.AND P1, PT, R20, 0x21, P0 ;  /* 0x000000211400780c */ /* 0x000fc40000724270 */
[----:B------:R-:W-:Y:S02]  /*6fe0*/  FMNMX.FTZ R22, R162, R23, !PT ;  /* 0x00000017a2167209 */ /* 0x000fe40007810000 */
[----:B------:R-:W-:Y:S02]  /*6ff0*/  ISETP.LT.OR P1, PT, R12, 0x22, P1 ;  /* 0x000000220c00780c */ /* 0x000fe40000f21670 */
[----:B------:R-:W-:Y:S02]  /*7000*/  FMNMX.FTZ R23, R163, R22, !PT ;  /* 0x00000016a3177209 */ /* 0x000fe40007810000 */
[----:B------:R-:W-:Y:S02]  /*7010*/  FSEL R22, R154, RZ, P3 ;  /* 0x000000ff9a167208 */ /* 0x000fe40001800000 */
[----:B------:R-:W-:Y:S02]  /*7020*/  FMNMX.FTZ R154, R166, R23, !PT ;  /* 0x00000017a69a7209 */ /* 0x000fe40007810000 */
[----:B------:R-:W-:Y:S01]  /*7030*/  FSEL R171, R171, -INF , !P1 ;  /* 0xff800000abab7808 */ /* 0x000fe20004800000 */
[--C-:B------:R-:W-:Y:S01]  /*7040*/  FFMA.FTZ R184, R160, UR10, -R22.reuse ;  /* 0x0000000aa0b87c23 */ /* 0x100fe20008010816 */
[----:B------:R-:W-:Y:S01]  /*7050*/  FMNMX.FTZ R23, R167, R154, !PT ;  /* 0x0000009aa7177209 */ /* 0x000fe20007810000 */
[--C-:B------:R-:W-:Y:S01]  /*7060*/  FFMA.FTZ R160, R168, UR10, -R22.reuse ;  /* 0x0000000aa8a07c23 */ /* 0x100fe20008010816 */
[----:B------:R-:W-:Y:S01]  /*7070*/  ISETP.GT.AND P1, PT, R20, 0x29, P0 ;  /* 0x000000291400780c */ /* 0x000fe20000724270 */
[--C-:B------:R-:W-:Y:S01]  /*7080*/  FFMA.FTZ R152, R152, UR10, -R22.reuse ;  /* 0x0000000a98987c23 */ /* 0x100fe20008010816 */
[----:B------:R-:W-:Y:S01]  /*7090*/  FMNMX.FTZ R154, R170, R23, !PT ;  /* 0x00000017aa9a7209 */ /* 0x000fe20007810000 */
[--C-:B------:R-:W-:Y:S01]  /*70a0*/  FFMA.FTZ R23, R153, UR10, -R22.reuse ;  /* 0x0000000a99177c23 */ /* 0x100fe20008010816 */
[----:B------:R-:W-:Y:S01]  /*70b0*/  ISETP.LT.OR P1, PT, R12, 0x2a, P1 ;  /* 0x0000002a0c00780c */ /* 0x000fe20000f21670 */
[--C-:B------:R-:W-:Y:S01]  /*70c0*/  FFMA.FTZ R156, R156, UR10, -R22.reuse ;  /* 0x0000000a9c9c7c23 */ /* 0x100fe20008010816 */
[----:B------:R-:W-:Y:S01]  /*70d0*/  FMNMX.FTZ R153, R171, R154, !PT ;  /* 0x0000009aab997209 */ /* 0x000fe20007810000 */
[----:B------:R-:W-:Y:S01]  /*70e0*/  MUFU.EX2 R152, R152 ;  /* 0x0000009800987308 */ /* 0x000fe20000000800 */
[----:B------:R-:W-:Y:S01]  /*70f0*/  FSEL R175, R175, -INF , !P1 ;  /* 0xff800000afaf7808 */ /* 0x000fe20004800000 */
[----:B------:R-:W-:Y:S01]  /*7100*/  FFMA.FTZ R181, R181, UR10, -R22 ;  /* 0x0000000ab5b57c23 */ /* 0x000fe20008010816 */
[----:B------:R-:W-:-:S02]  /*7110*/  ISETP.GT.AND P1, PT, R20, 0x31, P0 ;  /* 0x000000311400780c */ /* 0x000fc40000724270 */
[----:B------:R-:W-:Y:S02]  /*7120*/  FMNMX.FTZ R154, R174, R153, !PT ;  /* 0x00000099ae9a7209 */ /* 0x000fe40007810000 */
[----:B------:R-:W-:Y:S01]  /*7130*/  ISETP.LT.OR P1, PT, R12, 0x32, P1 ;  /* 0x000000320c00780c */ /* 0x000fe20000f21670 */
[----:B------:R-:W-:Y:S01]  /*7140*/  MUFU.EX2 R23, R23 ;  /* 0x0000001700177308 */ /* 0x000fe20000000800 */
[----:B------:R-:W-:Y:S02]  /*7150*/  FMNMX.FTZ R153, R175, R154, !PT ;  /* 0x0000009aaf997209 */ /* 0x000fe40007810000 */
[----:B------:R-:W-:Y:S02]  /*7160*/  ISETP.GT.AND P0, PT, R20, 0x39, P0 ;  /* 0x000000391400780c */ /* 0x000fe40000704270 */
[----:B------:R-:W-:Y:S02]  /*7170*/  FSEL R179, R179, -INF , !P1 ;  /* 0xff800000b3b37808 */ /* 0x000fe40004800000 */
[----:B------:R-:W-:Y:S01]  /*7180*/  FMNMX.FTZ R20, R178, R153, !PT ;  /* 0x00000099b2147209 */ /* 0x000fe20007810000 */
[--C-:B------:R-:W-:Y:S01]  /*7190*/  FFMA.FTZ R153, R157, UR10, -R22.reuse ;  /* 0x0000000a9d997c23 */ /* 0x100fe20008010816 */
[----:B------:R-:W-:Y:S01]  /*71a0*/  ISETP.LT.OR P0, PT, R12, 0x3a, P0 ;  /* 0x0000003a0c00780c */ /* 0x000fe20000701670 */
[----:B------:R-:W-:Y:S01]  /*71b0*/  MUFU.EX2 R154, R156 ;  /* 0x0000009c009a7308 */ /* 0x000fe20000000800 */
[----:B------:R-:W-:Y:S01]  /*71c0*/  FMNMX.FTZ R157, R179, R20, !PT ;  /* 0x00000014b39d7209 */ /* 0x000fe20007810000 */
[--C-:B------:R-:W-:Y:S01]  /*71d0*/  FFMA.FTZ R20, R164, UR10, -R22.reuse ;  /* 0x0000000aa4147c23 */ /* 0x100fe20008010816 */
[----:B------:R-:W-:Y:S01]  /*71e0*/  FSEL R183, R183, -INF , !P0 ;  /* 0xff800000b7b77808 */ /* 0x000fe20004000000 */
[--C-:B------:R-:W-:Y:S01]  /*71f0*/  FFMA.FTZ R164, R172, UR10, -R22.reuse ;  /* 0x0000000aaca47c23 */ /* 0x100fe20008010816 */
[----:B------:R-:W-:Y:S01]  /*7200*/  FMNMX.FTZ R12, R182, R157, !PT ;  /* 0x0000009db60c7209 */ /* 0x000fe20007810000 */
[--C-:B------:R-:W-:Y:S01]  /*7210*/  FFMA.FTZ R157, R161, UR10, -R22.reuse ;  /* 0x0000000aa19d7c23 */ /* 0x100fe20008010816 */
[----:B------:R-:W-:Y:S01]  /*7220*/  FSEL R168, R11, RZ, P3 ;  /* 0x000000ff0ba87208 */ /* 0x000fe20001800000 */
[----:B------:R-:W-:Y:S01]  /*7230*/  MUFU.EX2 R153, R153 ;  /* 0x0000009900997308 */ /* 0x000fe20000000800 */
[----:B------:R-:W-:Y:S01]  /*7240*/  FMNMX.FTZ R12, R183, R12, !PT ;  /* 0x0000000cb70c7209 */ /* 0x000fe20007810000 */
[--C-:B------:R-:W-:Y:S01]  /*7250*/  FFMA.FTZ R161, R165, UR10, -R22.reuse ;  /* 0x0000000aa5a17c23 */ /* 0x100fe20008010816 */
[--C-:B------:R-:W-:Y:S01]  /*7260*/  FFMA.FTZ R165, R169, UR10, -R22.reuse ;  /* 0x0000000aa9a57c23 */ /* 0x100fe20008010816 */
[----:B------:R-:W-:Y:S01]  /*7270*/  FADD.FTZ R168, -R168, R15 ;  /* 0x0000000fa8a87221 */ /* 0x000fe20000010100 */
[--C-:B------:R-:W-:Y:S01]  /*7280*/  FFMA.FTZ R169, R173, UR10, -R22.reuse ;  /* 0x0000000aada97c23 */ /* 0x100fe20008010816 */
[----:B------:R-:W1:Y:S01]  /*7290*/  SHFL.BFLY PT, R185, R12, 0x2, 0x1f ;  /* 0x0c401f000cb97f89 */ /* 0x000e6200000e0000 */
[--C-:B------:R-:W-:Y:S01]  /*72a0*/  FFMA.FTZ R173, R177, UR10, -R22.reuse ;  /* 0x0000000ab1ad7c23 */ /* 0x100fe20008010816 */
[----:B------:R-:W-:Y:S01]  /*72b0*/  FMUL.FTZ R15, R168, UR10 ;  /* 0x0000000aa80f7c20 */ /* 0x000fe20008410000 */
[----:B------:R-:W-:Y:S01]  /*72c0*/  MUFU.EX2 R156, R184 ;  /* 0x000000b8009c7308 */ /* 0x000fe20000000800 */
[--C-:B------:R-:W-:Y:S01]  /*72d0*/  FFMA.FTZ R168, R176, UR10, -R22.reuse ;  /* 0x0000000ab0a87c23 */ /* 0x100fe20008010816 */
[----:B------:R-:W-:Y:S01]  /*72e0*/  FFMA.FTZ R172, R180, UR10, -R22 ;  /* 0x0000000ab4ac7c23 */ /* 0x000fe20008010816 */
[----:B------:R-:W-:-:S05]  /*72f0*/  ISETP.NE.AND P0, PT, R10, RZ, PT ;  /* 0x000000ff0a00720c */ /* 0x000fca0003f05270 */
[----:B------:R-:W2:Y:S08]  /*7300*/  MUFU.EX2 R15, R15 ;  /* 0x0000000f000f7308 */ /* 0x000eb00000000800 */
[----:B------:R-:W3:Y:S01]  /*7310*/  MUFU.EX2 R157, R157 ;  /* 0x0000009d009d7308 */ /* 0x000ee20000000800 */
[----:B-1----:R-:W-:-:S07]  /*7320*/  FMNMX.FTZ R185, R12, R185, !PT ;  /* 0x000000b90cb97209 */ /* 0x002fce0007810000 */
[----:B------:R-:W1:Y:S01]  /*7330*/  MUFU.EX2 R20, R20 ;  /* 0x0000001400147308 */ /* 0x000e620000000800 */
[----:B--2---:R-:W-:Y:S01]  /*7340*/  FFMA.FTZ R22, R15, R3, R152 ;  /* 0x000000030f167223 */ /* 0x004fe20000010098 */
[----:B------:R-:W2:Y:S01]  /*7350*/  SHFL.BFLY PT, R12, R185, 0x1, 0x1f ;  /* 0x0c201f00b90c7f89 */ /* 0x000ea200000e0000 */
[C---:B------:R-:W-:Y:S01]  /*7360*/  F2FP.F16.F32.PACK_AB R152, R23.reuse, R152 ;  /* 0x000000981798723e */ /* 0x040fe200000000ff */
[-C--:B------:R-:W-:Y:S01]  /*7370*/  FMUL.FTZ R24, R24, R15.reuse ;  /* 0x0000000f18187220 */ /* 0x080fe20000410000 */
[----:B------:R-:W-:Y:S01]  /*7380*/  FADD.FTZ R177, R23, R22 ;  /* 0x0000001617b17221 */ /* 0x000fe20000010000 */
[-C--:B------:R-:W-:Y:S01]  /*7390*/  FMUL.FTZ R25, R25, R15.reuse ;  /* 0x0000000f19197220 */ /* 0x080fe20000410000 */
[-C--:B------:R-:W-:Y:S01]  /*73a0*/  FMUL.FTZ R28, R28, R15.reuse ;  /* 0x0000000f1c1c7220 */ /* 0x080fe20000410000 */
[----:B------:R-:W4:Y:S01]  /*73b0*/  MUFU.EX2 R161, R161 ;  /* 0x000000a100a17308 */ /* 0x000f220000000800 */
[----:B------:R-:W-:Y:S01]  /*73c0*/  FADD.FTZ R22, R154, R177 ;  /* 0x000000b19a167221 */ /* 0x000fe20000010000 */
[----:B------:R-:W-:Y:S01]  /*73d0*/  F2FP.F16.F32.PACK_AB R154, R153, R154 ;  /* 0x0000009a999a723e */ /* 0x000fe200000000ff */
[-C--:B------:R-:W-:Y:S01]  /*73e0*/  FMUL.FTZ R29, R29, R15.reuse ;  /* 0x0000000f1d1d7220 */ /* 0x080fe20000410000 */
[----:B------:R-:W-:Y:S01]  /*73f0*/  FMUL.FTZ R32, R32, R15 ;  /* 0x0000000f20207220 */ /* 0x000fe20000410000 */
[----:B------:R-:W-:Y:S01]  /*7400*/  FADD.FTZ R177, R153, R22 ;  /* 0x0000001699b17221 */ /* 0x000fe20000010000 */
[----:B------:R-:W-:-:S02]  /*7410*/  IMAD.U32 R22, RZ, RZ, UR6 ;  /* 0x00000006ff167e24 */ /* 0x000fc4000f8e00ff */
[-C--:B------:R-:W-:Y:S01]  /*7420*/  FMUL.FTZ R33, R33, R15.reuse ;  /* 0x0000000f21217220 */ /* 0x080fe20000410000 */
[----:B------:R-:W5:Y:S01]  /*7430*/  MUFU.EX2 R160, R160 ;  /* 0x000000a000a07308 */ /* 0x000f620000000800 */
[----:B------:R-:W-:Y:S01]  /*7440*/  FADD.FTZ R180, R156, R177 ;  /* 0x000000b19cb47221 */ /* 0x000fe20000010000 */
[----:B------:R-:W-:Y:S01]  /*7450*/  @!P0 IMAD R22, R22, 0x40, R9 ;  /* 0x0000004016168824 */ /* 0x000fe200078e0209 */
[----:B---3--:R-:W-:Y:S01]  /*7460*/  F2FP.F16.F32.PACK_AB R156, R157, R156 ;  /* 0x0000009c9d9c723e */ /* 0x008fe200000000ff */
[-C--:B------:R-:W-:Y:S01]  /*7470*/  FMUL.FTZ R36, R36, R15.reuse ;  /* 0x0000000f24247220 */ /* 0x080fe20000410000 */
[-C--:B------:R-:W-:Y:S01]  /*7480*/  FMUL.FTZ R37, R37, R15.reuse ;  /* 0x0000000f25257220 */ /* 0x080fe20000410000 */
[-C--:B------:R-:W-:Y:S01]  /*7490*/  FMUL.FTZ R40, R40, R15.reuse ;  /* 0x0000000f28287220 */ /* 0x080fe20000410000 */
[-C--:B------:R-:W-:Y:S01]  /*74a0*/  FMUL.FTZ R41, R41, R15.reuse ;  /* 0x0000000f29297220 */ /* 0x080fe20000410000 */
[----:B------:R-:W3:Y:S01]  /*74b0*/  MUFU.EX2 R165, R165 ;  /* 0x000000a500a57308 */ /* 0x000ee20000000800 */
[-C--:B------:R-:W-:Y:S01]  /*74c0*/  FMUL.FTZ R44, R44, R15.reuse ;  /* 0x0000000f2c2c7220 */ /* 0x080fe20000410000 */
[----:B--2---:R-:W-:Y:S01]  /*74d0*/  FMNMX.FTZ R12, R185, R12, !PT ;  /* 0x0000000cb90c7209 */ /* 0x004fe20007810000 */
[----:B------:R-:W-:Y:S01]  /*74e0*/  FADD.FTZ R185, R157, R180 ;  /* 0x000000b49db97221 */ /* 0x000fe20000010000 */
[-C--:B------:R-:W-:Y:S01]  /*74f0*/  FMUL.FTZ R45, R45, R15.reuse ;  /* 0x0000000f2d2d7220 */ /* 0x080fe20000410000 */
[-C--:B------:R-:W-:Y:S01]  /*7500*/  FMUL.FTZ R48, R48, R15.reuse ;  /* 0x0000000f30307220 */ /* 0x080fe20000410000 */
[C---:B------:R-:W-:Y:S01]  /*7510*/  FSETP.NEU.FTZ.AND P1, PT, R12.reuse, -INF , PT ;  /* 0xff8000000c00780b */ /* 0x040fe20003f3d000 */
[----:B------:R-:W-:Y:S01]  /*7520*/  FMUL.FTZ R3, R12, UR10 ;  /* 0x0000000a0c037c20 */ /* 0x000fe20008410000 */
[----:B------:R-:W2:Y:S01]  /*7530*/  MUFU.EX2 R164, R164 ;  /* 0x000000a400a47308 */ /* 0x000ea20000000800 */
[-C--:B------:R-:W-:Y:S01]  /*7540*/  FMUL.FTZ R49, R49, R15.reuse ;  /* 0x0000000f31317220 */ /* 0x080fe20000410000 */
[-C--:B------:R-:W-:Y:S01]  /*7550*/  FMUL.FTZ R52, R52, R15.reuse ;  /* 0x0000000f34347220 */ /* 0x080fe20000410000 */
[-C--:B------:R-:W-:Y:S01]  /*7560*/  FMUL.FTZ R53, R53, R15.reuse ;  /* 0x0000000f35357220 */ /* 0x080fe20000410000 */
[----:B------:R-:W-:Y:S01]  /*7570*/  FSEL R176, R3, RZ, P1 ;  /* 0x000000ff03b07208 */ /* 0x000fe20000800000 */
[-C--:B------:R-:W-:Y:S01]  /*7580*/  FMUL.FTZ R56, R56, R15.reuse ;  /* 0x0000000f38387220 */ /* 0x080fe20000410000 */
[----:B------:R-:W-:Y:S01]  /*7590*/  FSEL R3, R12, RZ, P1 ;  /* 0x000000ff0c037208 */ /* 0x000fe20000800000 */
[-C--:B------:R-:W-:Y:S01]  /*75a0*/  FMUL.FTZ R57, R57, R15.reuse ;  /* 0x0000000f39397220 */ /* 0x080fe20000410000 */
[----:B------:R-:W0:Y:S01]  /*75b0*/  MUFU.EX2 R169, R169 ;  /* 0x000000a900a97308 */ /* 0x000e220000000800 */
[--C-:B------:R-:W-:Y:S01]  /*75c0*/  FFMA.FTZ R177, R155, UR10, -R176.reuse ;  /* 0x0000000a9bb17c23 */ /* 0x100fe200080108b0 */
[----:B------:R-:W-:Y:S01]  /*75d0*/  @!P0 LEA R155, R22, UR40, 0x2 ;  /* 0x00000028169b8c11 */ /* 0x000fe2000f8e10ff */
[----:B-1----:R-:W-:Y:S01]  /*75e0*/  FADD.FTZ R22, R20, R185 ;  /* 0x000000b914167221 */ /* 0x002fe20000010000 */
[--C-:B------:R-:W-:Y:S01]  /*75f0*/  FFMA.FTZ R180, R159, UR10, -R176.reuse ;  /* 0x0000000a9fb47c23 */ /* 0x100fe200080108b0 */
[----:B------:R-:W-:Y:S01]  /*7600*/  FFMA.FTZ R184, R162, UR10, -R176 ;  /* 0x0000000aa2b87c23 */ /* 0x000fe200080108b0 */
[----:B------:R-:W-:Y:S01]  /*7610*/  FADD.FTZ R3, -R3, R14 ;  /* 0x0000000e03037221 */ /* 0x000fe20000010100 */
[----:B----4-:R-:W-:Y:S01]  /*7620*/  FADD.FTZ R159, R161, R22 ;  /* 0x00000016a19f7221 */ /* 0x010fe20000010000 */
[----:B------:R-:W-:Y:S01]  /*7630*/  MUFU.EX2 R168, R168 ;  /* 0x000000a800a87308 */ /* 0x000fe20000000800 */
[--C-:B------:R-:W-:Y:S01]  /*7640*/  FFMA.FTZ R21, R21, UR10, -R176.reuse ;  /* 0x0000000a15157c23 */ /* 0x100fe200080108b0 */
[----:B------:R-:W-:Y:S01]  /*7650*/  FMUL.FTZ R3, R3, UR10 ;  /* 0x0000000a03037c20 */ /* 0x000fe20008410000 */
[----:B-----5:R-:W-:Y:S01]  /*7660*/  FADD.FTZ R162, R160, R159 ;  /* 0x0000009fa0a27221 */ /* 0x020fe20000010000 */
        /* <DEDUP_REMOVED lines=10> */
[----:B---3--:R-:W-:Y:S01]  /*7710*/  F2FP.F16.F32.PACK_AB R160, R165, R160 ;  /* 0x000000a0a5a0723e */ /* 0x008fe200000000ff */
[--C-:B------:R-:W-:Y:S01]  /*7720*/  FFMA.FTZ R179, R179, UR10, -R176.reuse ;  /* 0x0000000ab3b37c23 */ /* 0x100fe200080108b0 */
[----:B------:R1:W-:Y:S01]  /*7730*/  MUFU.EX2 R14, R177 ;  /* 0x000000b1000e7308 */ /* 0x0003e20000000800 */
[--C-:B------:R-:W-:Y:S01]  /*7740*/  FFMA.FTZ R182, R182, UR10, -R176.reuse ;  /* 0x0000000ab6b67c23 */ /* 0x100fe200080108b0 */
[----:B------:R-:W-:Y:S01]  /*7750*/  FFMA.FTZ R176, R183, UR10, -R176 ;  /* 0x0000000ab7b07c23 */ /* 0x000fe200080108b0 */
[----:B------:R-:W-:Y:S01]  /*7760*/  @!P0 STS [R155+0x28800], R15 ;  /* 0x0288000f9b008388 */ /* 0x000fe20000000800 */
[-C--:B------:R-:W-:Y:S01]  /*7770*/  FMUL.FTZ R60, R60, R15.reuse ;  /* 0x0000000f3c3c7220 */ /* 0x080fe20000410000 */
[-C--:B------:R-:W-:Y:S01]  /*7780*/  FMUL.FTZ R61, R61, R15.reuse ;  /* 0x0000000f3d3d7220 */ /* 0x080fe20000410000 */
[-C--:B------:R-:W-:Y:S01]  /*7790*/  FMUL.FTZ R64, R64, R15.reuse ;  /* 0x0000000f40407220 */ /* 0x080fe20000410000 */
[-C--:B------:R-:W-:Y:S01]  /*77a0*/  FMUL.FTZ R65, R65, R15.reuse ;  /* 0x0000000f41417220 */ /* 0x080fe20000410000 */
[----:B------:R-:W-:Y:S01]  /*77b0*/  MUFU.EX2 R172, R172 ;  /* 0x000000ac00ac7308 */ /* 0x000fe20000000800 */
[----:B-1----:R-:W-:Y:S01]  /*77c0*/  FADD.FTZ R177, R165, R162 ;  /* 0x000000a2a5b17221 */ /* 0x002fe20000010000 */
[-C--:B------:R-:W-:Y:S01]  /*77d0*/  FMUL.FTZ R68, R68, R15.reuse ;  /* 0x0000000f44447220 */ /* 0x080fe20000410000 */
[-C--:B------:R-:W-:Y:S01]  /*77e0*/  FMUL.FTZ R69, R69, R15.reuse ;  /* 0x0000000f45457220 */ /* 0x080fe20000410000 */
[-C--:B------:R-:W-:Y:S01]  /*77f0*/  FMUL.FTZ R72, R72, R15.reuse ;  /* 0x0000000f48487220 */ /* 0x080fe20000410000 */
[----:B--2---:R-:W-:Y:S01]  /*7800*/  FADD.FTZ R162, R164, R177 ;  /* 0x000000b1a4a27221 */ /* 0x004fe20000010000 */
        /* <DEDUP_REMOVED lines=10> */
[----:B------:R0:W2:Y:S01]  /*78b0*/  MUFU.EX2 R22, R3 ;  /* 0x0000000300167308 */ /* 0x0000a20000000800 */
[-C--:B------:R-:W-:Y:S01]  /*78c0*/  FMUL.FTZ R92, R92, R15.reuse ;  /* 0x0000000f5c5c7220 */ /* 0x080fe20000410000 */
[-C--:B------:R-:W-:Y:S01]  /*78d0*/  FMUL.FTZ R93, R93, R15.reuse ;  /* 0x0000000f5d5d7220 */ /* 0x080fe20000410000 */
[-C--:B------:R-:W-:Y:S01]  /*78e0*/  FMUL.FTZ R96, R96, R15.reuse ;  /* 0x0000000f60607220 */ /* 0x080fe20000410000 */
[-C--:B------:R-:W-:Y:S01]  /*78f0*/  FMUL.FTZ R97, R97, R15.reuse ;  /* 0x0000000f61617220 */ /* 0x080fe20000410000 */
[-C--:B------:R-:W-:Y:S01]  /*7900*/  FMUL.FTZ R100, R100, R15.reuse ;  /* 0x0000000f64647220 */ /* 0x080fe20000410000 */
[-C--:B------:R-:W-:Y:S01]  /*7910*/  FMUL.FTZ R101, R101, R15.reuse ;  /* 0x0000000f65657220 */ /* 0x080fe20000410000 */
[----:B------:R-:W-:Y:S01]  /*7920*/  FMUL.FTZ R104, R104, R15 ;  /* 0x0000000f68687220 */ /* 0x000fe20000410000 */
[----:B------:R-:W3:Y:S01]  /*7930*/  MUFU.EX2 R181, R181 ;  /* 0x000000b500b57308 */ /* 0x000ee20000000800 */
[----:B0-----:R-:W-:Y:S01]  /*7940*/  FADD.FTZ R3, R169, R162 ;  /* 0x000000a2a9037221 */ /* 0x001fe20000010000 */
[----:B-1----:R-:W-:Y:S01]  /*7950*/  F2FP.F16.F32.PACK_AB R153, R14, R21 ;  /* 0x000000150e99723e */ /* 0x002fe200000000ff */
[-C--:B------:R-:W-:Y:S01]  /*7960*/  FMUL.FTZ R105, R105, R15.reuse ;  /* 0x0000000f69697220 */ /* 0x080fe20000410000 */
[-C--:B------:R-:W-:Y:S01]  /*7970*/  FMUL.FTZ R108, R108, R15.reuse ;  /* 0x0000000f6c6c7220 */ /* 0x080fe20000410000 */
[----:B------:R-:W-:Y:S01]  /*7980*/  FADD.FTZ R162, R168, R3 ;  /* 0x00000003a8a27221 */ /* 0x000fe20000010000 */
[-C--:B------:R-:W-:Y:S01]  /*7990*/  FMUL.FTZ R109, R109, R15.reuse ;  /* 0x0000000f6d6d7220 */ /* 0x080fe20000410000 */
[-C--:B------:R-:W-:Y:S01]  /*79a0*/  FMUL.FTZ R112, R112, R15.reuse ;  /* 0x0000000f70707220 */ /* 0x080fe20000410000 */
[----:B------:R0:W1:Y:S01]  /*79b0*/  MUFU.EX2 R159, R158 ;  /* 0x0000009e009f7308 */ /* 0x0000620000000800 */
[----:B------:R-:W-:Y:S01]  /*79c0*/  FADD.FTZ R3, R173, R162 ;  /* 0x000000a2ad037221 */ /* 0x000fe20000010000 */
[----:B--2---:R-:W-:Y:S01]  /*79d0*/  FFMA.FTZ R23, R22, R4, R21 ;  /* 0x0000000416177223 */ /* 0x004fe20000010015 */
[----:B------:R-:W-:Y:S01]  /*79e0*/  F2FP.F16.F32.PACK_AB R162, R169, R164 ;  /* 0x000000a4a9a2723e */ /* 0x000fe200000000ff */
[----:B------:R2:W-:Y:S01]  /*79f0*/  @!P0 STS [R155+0x28820], R22 ;  /* 0x028820169b008388 */ /* 0x0005e20000000800 */
[----:B------:R-:W-:Y:S01]  /*7a00*/  F2FP.F16.F32.PACK_AB R164, R173, R168 ;  /* 0x000000a8ada4723e */ /* 0x000fe200000000ff */
[----:B------:R-:W-:Y:S01]  /*7a10*/  FADD.FTZ R4, R14, R23 ;  /* 0x000000170e047221 */ /* 0x000fe20000010000 */
[-C--:B------:R-:W-:Y:S01]  /*7a20*/  FMUL.FTZ R113, R113, R15.reuse ;  /* 0x0000000f71717220 */ /* 0x080fe20000410000 */
[----:B------:R-:W2:Y:S01]  /*7a30*/  MUFU.EX2 R180, R180 ;  /* 0x000000b400b47308 */ /* 0x000ea20000000800 */
[----:B0-----:R-:W-:Y:S01]  /*7a40*/  F2FP.F16.F32.PACK_AB R158, R161, R20 ;  /* 0x00000014a19e723e */ /* 0x001fe200000000ff */
[----:B------:R-:W-:Y:S01]  /*7a50*/  FADD.FTZ R20, R172, R3 ;  /* 0x00000003ac147221 */ /* 0x000fe20000010000 */
[----:B---3--:R-:W-:Y:S01]  /*7a60*/  F2FP.F16.F32.PACK_AB R166, R181, R172 ;  /* 0x000000acb5a6723e */ /* 0x008fe200000000ff */
[-C--:B------:R-:W-:Y:S01]  /*7a70*/  FMUL.FTZ R116, R116, R15.reuse ;  /* 0x0000000f74747220 */ /* 0x080fe20000410000 */
[-C--:B------:R-:W-:Y:S01]  /*7a80*/  FMUL.FTZ R117, R117, R15.reuse ;  /* 0x0000000f75757220 */ /* 0x080fe20000410000 */
[----:B------:R-:W-:Y:S01]  /*7a90*/  FADD.FTZ R3, R181, R20 ;  /* 0x00000014b5037221 */ /* 0x000fe20000010000 */
[-C--:B------:R-:W-:Y:S01]  /*7aa0*/  FMUL.FTZ R120, R120, R15.reuse ;  /* 0x0000000f78787220 */ /* 0x080fe20000410000 */
[----:B------:R-:W-:Y:S01]  /*7ab0*/  MUFU.EX2 R157, R184 ;  /* 0x000000b8009d7308 */ /* 0x000fe20000000800 */
[----:B-1----:R-:W-:Y:S01]  /*7ac0*/  FADD.FTZ R23, R159, R4 ;  /* 0x000000049f177221 */ /* 0x002fe20000010000 */
[-C--:B------:R-:W-:Y:S01]  /*7ad0*/  FMUL.FTZ R121, R121, R15.reuse ;  /* 0x0000000f79797220 */ /* 0x080fe20000410000 */
[-C--:B------:R-:W-:Y:S01]  /*7ae0*/  FMUL.FTZ R124, R124, R15.reuse ;  /* 0x0000000f7c7c7220 */ /* 0x080fe20000410000 */
[-C--:B------:R-:W-:Y:S01]  /*7af0*/  FMUL.FTZ R125, R125, R15.reuse ;  /* 0x0000000f7d7d7220 */ /* 0x080fe20000410000 */
[-C--:B------:R-:W-:Y:S01]  /*7b00*/  FMUL.FTZ R128, R128, R15.reuse ;  /* 0x0000000f80807220 */ /* 0x080fe20000410000 */
[-C--:B------:R-:W-:Y:S01]  /*7b10*/  FMUL.FTZ R129, R129, R15.reuse ;  /* 0x0000000f81817220 */ /* 0x080fe20000410000 */
[----:B------:R-:W-:Y:S01]  /*7b20*/  FMUL.FTZ R132, R132, R15 ;  /* 0x0000000f84847220 */ /* 0x000fe20000410000 */
[----:B------:R-:W-:Y:S01]  /*7b30*/  MUFU.EX2 R20, R163 ;  /* 0x000000a300147308 */ /* 0x000fe20000000800 */
[----:B--2---:R-:W-:Y:S01]  /*7b40*/  F2FP.F16.F32.PACK_AB R155, R180, R159 ;  /* 0x0000009fb49b723e */ /* 0x004fe200000000ff */
        /* <DEDUP_REMOVED lines=10> */
[----:B------:R-:W-:Y:S01]  /*7bf0*/  FMUL.FTZ R149, R149, R15 ;  /* 0x0000000f95957220 */ /* 0x000fe20000410000 */
        /* <DEDUP_REMOVED lines=13> */
[----:B------:R3:W-:Y:S01]  /*7cd0*/  STSM.16.M88.4 [R6+0x26800], R152 ;  /* 0x0268009806007844 */ /* 0x0007e20000000200 */
[-C--:B------:R-:W-:Y:S01]  /*7ce0*/  FMUL.FTZ R47, R47, R22.reuse ;  /* 0x000000162f2f7220 */ /* 0x080fe20000410000 */
[-C--:B------:R-:W-:Y:S01]  /*7cf0*/  FMUL.FTZ R50, R50, R22.reuse ;  /* 0x0000001632327220 */ /* 0x080fe20000410000 */
[-C--:B------:R-:W-:Y:S01]  /*7d00*/  FMUL.FTZ R51, R51, R22.reuse ;  /* 0x0000001633337220 */ /* 0x080fe20000410000 */
[-C--:B------:R-:W-:Y:S01]  /*7d10*/  FMUL.FTZ R54, R54, R22.reuse ;  /* 0x0000001636367220 */ /* 0x080fe20000410000 */
[-C--:B------:R-:W-:Y:S01]  /*7d20*/  FMUL.FTZ R55, R55, R22.reuse ;  /* 0x0000001637377220 */ /* 0x080fe20000410000 */
[----:B------:R-:W4:Y:S01]  /*7d30*/  MUFU.EX2 R172, R171 ;  /* 0x000000ab00ac7308 */ /* 0x000f220000000800 */
[----:B-1----:R-:W-:Y:S01]  /*7d40*/  FADD.FTZ R170, R180, R23 ;  /* 0x00000017b4aa7221 */ /* 0x002fe20000010000 */
[----:B0-----:R-:W-:Y:S01]  /*7d50*/  F2FP.F16.F32.PACK_AB R159, R168, R185 ;  /* 0x000000b9a89f723e */ /* 0x001fe200000000ff */
[-C--:B------:R-:W-:Y:S01]  /*7d60*/  FMUL.FTZ R58, R58, R22.reuse ;  /* 0x000000163a3a7220 */ /* 0x080fe20000410000 */
[-C--:B------:R-:W-:Y:S01]  /*7d70*/  FMUL.FTZ R59, R59, R22.reuse ;  /* 0x000000163b3b7220 */ /* 0x080fe20000410000 */
[----:B------:R-:W-:Y:S01]  /*7d80*/  FADD.FTZ R23, R157, R170 ;  /* 0x000000aa9d177221 */ /* 0x000fe20000010000 */
[----:B------:R-:W-:Y:S01]  /*7d90*/  F2FP.F16.F32.PACK_AB R157, R20, R157 ;  /* 0x0000009d149d723e */ /* 0x000fe200000000ff */
[-C--:B------:R-:W-:Y:S01]  /*7da0*/  FMUL.FTZ R62, R62, R22.reuse ;  /* 0x000000163e3e7220 */ /* 0x080fe20000410000 */
[----:B------:R0:W1:Y:S01]  /*7db0*/  MUFU.EX2 R163, R174 ;  /* 0x000000ae00a37308 */ /* 0x0000620000000800 */
[----:B------:R-:W-:Y:S01]  /*7dc0*/  FADD.FTZ R170, R20, R23 ;  /* 0x0000001714aa7221 */ /* 0x000fe20000010000 */
[-C--:B------:R-:W-:Y:S01]  /*7dd0*/  FMUL.FTZ R63, R63, R22.reuse ;  /* 0x000000163f3f7220 */ /* 0x080fe20000410000 */
[----:B------:R3:W-:Y:S01]  /*7de0*/  STSM.16.M88.4 [R8], R156 ;  /* 0x0000009c08007844 */ /* 0x0007e20000000200 */
[-C--:B------:R-:W-:Y:S01]  /*7df0*/  FMUL.FTZ R66, R66, R22.reuse ;  /* 0x0000001642427220 */ /* 0x080fe20000410000 */
[----:B------:R-:W-:Y:S01]  /*7e00*/  FADD.FTZ R23, R185, R170 ;  /* 0x000000aab9177221 */ /* 0x000fe20000010000 */
[-C--:B------:R-:W-:Y:S01]  /*7e10*/  FMUL.FTZ R67, R67, R22.reuse ;  /* 0x0000001643437220 */ /* 0x080fe20000410000 */
[-C--:B------:R-:W-:Y:S01]  /*7e20*/  FMUL.FTZ R70, R70, R22.reuse ;  /* 0x0000001646467220 */ /* 0x080fe20000410000 */
[----:B------:R-:W5:Y:S01]  /*7e30*/  MUFU.EX2 R4, R175 ;  /* 0x000000af00047308 */ /* 0x000f620000000800 */
[----:B0-----:R-:W-:Y:S01]  /*7e40*/  FADD.FTZ R174, R168, R23 ;  /* 0x00000017a8ae7221 */ /* 0x001fe20000010000 */
[-C--:B------:R-:W-:Y:S01]  /*7e50*/  FMUL.FTZ R71, R71, R22.reuse ;  /* 0x0000001647477220 */ /* 0x080fe20000410000 */
[-C--:B------:R-:W-:Y:S01]  /*7e60*/  FMUL.FTZ R74, R74, R22.reuse ;  /* 0x000000164a4a7220 */ /* 0x080fe20000410000 */
[-C--:B------:R-:W-:Y:S01]  /*7e70*/  FMUL.FTZ R75, R75, R22.reuse ;  /* 0x000000164b4b7220 */ /* 0x080fe20000410000 */
[----:B--2---:R-:W-:Y:S01]  /*7e80*/  FADD.FTZ R23, R161, R174 ;  /* 0x000000aea1177221 */ /* 0x004fe20000010000 */
[----:B----4-:R-:W-:Y:S01]  /*7e90*/  F2FP.F16.F32.PACK_AB R161, R172, R161 ;  /* 0x000000a1aca1723e */ /* 0x010fe200000000ff */
[-C--:B------:R-:W-:Y:S01]  /*7ea0*/  FMUL.FTZ R78, R78, R22.reuse ;  /* 0x000000164e4e7220 */ /* 0x080fe20000410000 */
[----:B------:R-:W0:Y:S01]  /*7eb0*/  MUFU.EX2 R165, R178 ;  /* 0x000000b200a57308 */ /* 0x000e220000000800 */
[----:B------:R-:W-:Y:S01]  /*7ec0*/  FADD.FTZ R174, R172, R23 ;  /* 0x00000017acae7221 */ /* 0x000fe20000010000 */
[-C--:B------:R-:W-:Y:S01]  /*7ed0*/  FMUL.FTZ R79, R79, R22.reuse ;  /* 0x000000164f4f7220 */ /* 0x080fe20000410000 */
[-C--:B------:R-:W-:Y:S01]  /*7ee0*/  FMUL.FTZ R82, R82, R22.reuse ;  /* 0x0000001652527220 */ /* 0x080fe20000410000 */
[-C--:B------:R-:W-:Y:S01]  /*7ef0*/  FMUL.FTZ R83, R83, R22.reuse ;  /* 0x0000001653537220 */ /* 0x080fe20000410000 */
[----:B-1----:R-:W-:Y:S01]  /*7f00*/  FADD.FTZ R23, R163, R174 ;  /* 0x000000aea3177221 */ /* 0x002fe20000010000 */
[-C--:B------:R-:W-:Y:S01]  /*7f10*/  FMUL.FTZ R86, R86, R22.reuse ;  /* 0x0000001656567220 */ /* 0x080fe20000410000 */
[-C--:B------:R-:W-:Y:S01]  /*7f20*/  FMUL.FTZ R87, R87, R22.reuse ;  /* 0x0000001657577220 */ /* 0x080fe20000410000 */
[----:B------:R-:W1:Y:S01]  /*7f30*/  MUFU.EX2 R170, R179 ;  /* 0x000000b300aa7308 */ /* 0x000e620000000800 */
[C---:B-----5:R-:W-:Y:S01]  /*7f40*/  FADD.FTZ R174, R4.reuse, R23 ;  /* 0x0000001704ae7221 */ /* 0x060fe20000010000 */
[----:B------:R-:W-:Y:S01]  /*7f50*/  F2FP.F16.F32.PACK_AB R163, R4, R163 ;  /* 0x000000a304a3723e */ /* 0x000fe200000000ff */
[-C--:B------:R-:W-:Y:S01]  /*7f60*/  FMUL.FTZ R90, R90, R22.reuse ;  /* 0x000000165a5a7220 */ /* 0x080fe20000410000 */
[-C--:B------:R-:W-:Y:S01]  /*7f70*/  FMUL.FTZ R91, R91, R22.reuse ;  /* 0x000000165b5b7220 */ /* 0x080fe20000410000 */
[-C--:B------:R-:W-:Y:S01]  /*7f80*/  FMUL.FTZ R94, R94, R22.reuse ;  /* 0x000000165e5e7220 */ /* 0x080fe20000410000 */
[-C--:B------:R-:W-:Y:S01]  /*7f90*/  FMUL.FTZ R95, R95, R22.reuse ;  /* 0x000000165f5f7220 */ /* 0x080fe20000410000 */
[----:B------:R3:W-:Y:S01]  /*7fa0*/  STSM.16.M88.4 [R5], R160 ;  /* 0x000000a005007844 */ /* 0x0007e20000000200 */
        /* <DEDUP_REMOVED lines=9> */
[C---:B-1----:R-:W-:Y:S01]  /*8040*/  FADD.FTZ R14, R170.reuse, R23 ;  /* 0x00000017aa0e7221 */ /* 0x042fe20000010000 */
[----:B------:R-:W-:Y:S01]  /*8050*/  F2FP.F16.F32.PACK_AB R165, R170, R165 ;  /* 0x000000a5aaa5723e */ /* 0x000fe200000000ff */
[-C--:B------:R-:W-:Y:S01]  /*8060*/  FMUL.FTZ R110, R110, R22.reuse ;  /* 0x000000166e6e7220 */ /* 0x080fe20000410000 */
[-C--:B------:R-:W-:Y:S01]  /*8070*/  FMUL.FTZ R111, R111, R22.reuse ;  /* 0x000000166f6f7220 */ /* 0x080fe20000410000 */
[-C--:B------:R-:W-:Y:S01]  /*8080*/  FMUL.FTZ R114, R114, R22.reuse ;  /* 0x0000001672727220 */ /* 0x080fe20000410000 */
[-C--:B------:R-:W-:Y:S01]  /*8090*/  FMUL.FTZ R115, R115, R22.reuse ;  /* 0x0000001673737220 */ /* 0x080fe20000410000 */
[-C--:B------:R-:W-:Y:S01]  /*80a0*/  FMUL.FTZ R118, R118, R22.reuse ;  /* 0x0000001676767220 */ /* 0x080fe20000410000 */
[-C--:B------:R-:W-:Y:S01]  /*80b0*/  FMUL.FTZ R119, R119, R22.reuse ;  /* 0x0000001677777220 */ /* 0x080fe20000410000 */
[----:B--2---:R-:W-:Y:S01]  /*80c0*/  FADD.FTZ R15, R167, R14 ;  /* 0x0000000ea70f7221 */ /* 0x004fe20000010000 */
[-C--:B------:R-:W-:Y:S01]  /*80d0*/  FMUL.FTZ R122, R122, R22.reuse ;  /* 0x000000167a7a7220 */ /* 0x080fe20000410000 */
[-C--:B------:R-:W-:Y:S01]  /*80e0*/  FMUL.FTZ R123, R123, R22.reuse ;  /* 0x000000167b7b7220 */ /* 0x080fe20000410000 */
[-C--:B------:R-:W-:Y:S01]  /*80f0*/  FMUL.FTZ R126, R126, R22.reuse ;  /* 0x000000167e7e7220 */ /* 0x080fe20000410000 */
[-C--:B------:R-:W-:Y:S01]  /*8100*/  FMUL.FTZ R127, R127, R22.reuse ;  /* 0x000000167f7f7220 */ /* 0x080fe20000410000 */
[-C--:B------:R-:W-:Y:S01]  /*8110*/  FMUL.FTZ R130, R130, R22.reuse ;  /* 0x0000001682827220 */ /* 0x080fe20000410000 */
[-C--:B------:R-:W-:Y:S01]  /*8120*/  FMUL.FTZ R131, R131, R22.reuse ;  /* 0x0000001683837220 */ /* 0x080fe20000410000 */
[-C--:B------:R-:W-:Y:S01]  /*8130*/  FMUL.FTZ R134, R134, R22.reuse ;  /* 0x0000001686867220 */ /* 0x080fe20000410000 */
[C---:B0-----:R-:W-:Y:S01]  /*8140*/  F2FP.F16.F32.PACK_AB R167, R176.reuse, R167 ;  /* 0x000000a7b0a7723e */ /* 0x041fe200000000ff */
[----:B------:R-:W-:Y:S01]  /*8150*/  FADD.FTZ R4, R176, R15 ;  /* 0x0000000fb0047221 */ /* 0x000fe20000010000 */
[-C--:B------:R-:W-:Y:S01]  /*8160*/  FMUL.FTZ R135, R135, R22.reuse ;  /* 0x0000001687877220 */ /* 0x080fe20000410000 */
[-C--:B------:R-:W-:Y:S01]  /*8170*/  FMUL.FTZ R138, R138, R22.reuse ;  /* 0x000000168a8a7220 */ /* 0x080fe20000410000 */
[-C--:B------:R-:W-:Y:S01]  /*8180*/  FMUL.FTZ R139, R139, R22.reuse ;  /* 0x000000168b8b7220 */ /* 0x080fe20000410000 */
[----:B------:R3:W-:Y:S01]  /*8190*/  STSM.16.M88.4 [R7], R164 ;  /* 0x000000a407007844 */ /* 0x0007e20000000200 */
        /* <DEDUP_REMOVED lines=8> */
.L_x_4935:
[----:B------:R0:W1:Y:S01]  /*8220*/  SYNCS.PHASECHK.TRANS64.TRYWAIT P0, [UR31+0x28c50], R13 ;  /* 0x028c500dff0075a7 */ /* 0x000062000800015f */
[----:B------:R-:W-:Y:S05]  /*8230*/  @!P4 BRA `(.L_x_4936) ;  /* 0x000000000004c947 */ /* 0x000fea0003800000 */
[----:B------:R-:W-:Y:S01]  /*8240*/  BPT.TRAP 0x1 ;  /* 0x000000040000795c */ /* 0x000fe20000300000 */
.L_x_4936:
[----:B-1----:R-:W-:Y:S05]  /*8250*/  @P0 BRA `(.L_x_4937) ;  /* 0x0000000000080947 */ /* 0x002fea0003800000 */
[----:B------:R-:W1:Y:S02]  /*8260*/  SYNCS.PHASECHK.TRANS64.TRYWAIT P0, [UR31+0x28c50], R13 ;  /* 0x028c500dff0075a7 */ /* 0x000e64000800015f */
[----:B-1----:R-:W-:Y:S05]  /*8270*/  @!P0 BRA `(.L_x_4938) ;  /* 0x000000b0006c8947 */ /* 0x002fea0003800000 */
.L_x_4937:
        /* <DEDUP_REMOVED lines=29> */
[----:B--2---:R-:W2:Y:S02]  /*8450*/  FENCE.VIEW.ASYNC.S ;  /* 0x00000000000073c6 */ /* 0x004ea40000000000 */
[----:B--2---:R-:W-:Y:S01]  /*8460*/  NOP ;  /* 0x0000000000007918 */ /* 0x004fe20000000000 */
[----:B------:R-:W-:Y:S06]  /*8470*/  BAR.ARV 0xe, 0x100 ;  /* 0x0384000000007b1d */ /* 0x000fec0000002000 */
[----:B------:R-:W-:Y:S05]  /*8480*/  @!P4 BRA `(.L_x_4939) ;  /* 0x000000000004c947 */ /* 0x000fea0003800000 */
[----:B------:R-:W-:Y:S01]  /*8490*/  BPT.TRAP 0x1 ;  /* 0x000000040000795c */ /* 0x000fe20000300000 */
.L_x_4939:
[----:B------:R-:W-:Y:S01]  /*84a0*/  UISETP.GT.AND UP0, UPT, UR43, UR25, UPT ;  /* 0x000000192b00728c */ /* 0x000fe2000bf04270 */
[----:B-1----:R-:W-:Y:S01]  /*84b0*/  IMAD.MOV.U32 R14, RZ, RZ, R12 ;  /* 0x000000ffff0e7224 */ /* 0x002fe200078e000c */
[----:B------:R-:W-:Y:S01]  /*84c0*/  UIADD3 UR6, UR31, 0x28c60, URZ ;  /* 0x00028c601f067890 */ /* 0x000fe2000fffe03f */
[----:B------:R-:W-:Y:S01]  /*84d0*/  MOV R15, R11 ;  /* 0x0000000b000f7202 */ /* 0x000fe20000000f00 */
[----:B------:R-:W-:Y:S02]  /*84e0*/  UIADD3 UR43, UR43, -0x1, URZ ;  /* 0xffffffff2b2b7890 */ /* 0x000fe4000fffe03f */
[----:B------:R-:W-:Y:S01]  /*84f0*/  PLOP3.LUT P0, PT, PT, PT, UP0, 0x80, 0x0 ;  /* 0x000000000000781c */ /* 0x000fe20003f0f008 */
[----:B------:R-:W-:-:S09]  /*8500*/  UPRMT UR6, UR42, 0x654, UR6 ;  /* 0x000006542a067896 */ /* 0x000fd20008000006 */
[----:B------:R-:W-:Y:S01]  /*8510*/  SYNCS.ARRIVE.TRANS64.RED.A1T0 RZ, [UR6], RZ ;  /* 0x000000ffffff79a7 */ /* 0x000fe20008100406 */
[----:B------:R-:W-:Y:S02]  /*8520*/  UMOV UR6, UR4 ;  /* 0x0000000400067c82 */ /* 0x000fe40008000000 */
[----:B------:R-:W-:Y:S05]  /*8530*/  @P0 BRA `(.L_x_4940) ;  /* 0xffffffdc00180947 */ /* 0x000fea000383ffff */
.L_x_4921:
[----:B------:R-:W-:Y:S01]  /*8540*/  ISETP.NE.AND P1, PT, R19, 0x1, PT ;  /* 0x000000011300780c */ /* 0x000fe20003f25270 */
[----:B0-----:R-:W0:Y:S01]  /*8550*/  S2R R13, SR_CTAID.X ;  /* 0x00000000000d7919 */ /* 0x001e220000002500 */
[----:B------:R-:W-:Y:S01]  /*8560*/  UIADD3 UR14, -UR14, 0x1, URZ ;  /* 0x000000010e0e7890 */ /* 0x000fe2000fffe13f */
[----:B------:R-:W-:Y:S01]  /*8570*/  LOP3.LUT P0, RZ, R16, 0x1, RZ, 0xc0, !PT ;  /* 0x0000000110ff7812 */ /* 0x000fe2000780c0ff */
[----:B------:R-:W-:Y:S02]  /*8580*/  ULDC UR6, c[0x0][0x9dc] ;  /* 0x0002770000067ab9 */ /* 0x000fe40000000800 */
[----:B------:R-:W-:-:S07]  /*8590*/  UIMAD UR14, UR41, UR11, UR14 ;  /* 0x0000000b290e72a4 */ /* 0x000fce000f8e020e */
[----:B------:R-:W1:Y:S08]  /*85a0*/  @P1 LDC R14, c[0x0][0x44c] ;  /* 0x00011300ff0e1b82 */ /* 0x000e700000000800 */
[----:B------:R-:W2:Y:S01]  /*85b0*/  @P1 LDC R15, c[0x0][0x450] ;  /* 0x00011400ff0f1b82 */ /* 0x000ea20000000800 */
[----:B0-----:R-:W-:-:S05]  /*85c0*/  LEA R13, R13, 0x3f, 0x6 ;  /* 0x0000003f0d0d7811 */ /* 0x001fca00078e30ff */
[----:B-1----:R-:W-:-:S05]  /*85d0*/  @P1 IMAD.HI.U32 R14, R13, R14, RZ ;  /* 0x0000000e0d0e1227 */ /* 0x002fca00078e00ff */
[----:B--2---:R-:W-:-:S05]  /*85e0*/  @P1 SHF.R.U32.HI R13, RZ, R15, R14 ;  /* 0x0000000fff0d1219 */ /* 0x004fca000001160e */
[----:B------:R-:W-:-:S04]  /*85f0*/  VIADD R13, R13, UR14 ;  /* 0x0000000e0d0d7c36 */ /* 0x000fc80008000000 */
        /* <DEDUP_REMOVED lines=12> */
.L_x_4942:
[----:B------:R-:W0:Y:S02]  /*86c0*/  LDC R22, c[0x0][0x9e4] ;  /* 0x00027900ff167b82 */ /* 0x000e240000000800 */
[----:B0-----:R-:W-:-:S13]  /*86d0*/  ISETP.NE.AND P0, PT, R22, 0x1, PT ;  /* 0x000000011600780c */ /* 0x001fda0003f05270 */
[----:B------:R-:W0:Y:S02]  /*86e0*/  @P0 LDC.64 R20, c[0x0][0x9e8] ;  /* 0x00027a00ff140b82 */ /* 0x000e240000000a00 */
[----:B0-----:R-:W-:-:S05]  /*86f0*/  @P0 IMAD.HI.U32 R20, R13, R20, RZ ;  /* 0x000000140d140227 */ /* 0x001fca00078e00ff */
[----:B------:R-:W-:-:S07]  /*8700*/  @P0 SHF.R.U32.HI R13, RZ, R21, R20 ;  /* 0x00000015ff0d0219 */ /* 0x000fce0000011614 */
.L_x_4943:
[----:B------:R-:W-:-:S05]  /*8710*/  IMAD R13, R13, R22, RZ ;  /* 0x000000160d0d7224 */ /* 0x000fca00078e02ff */
[----:B------:R-:W-:-:S07]  /*8720*/  VIMNMX R14, R14, R13, !PT ;  /* 0x0000000d0e0e7248 */ /* 0x000fce0007fe0100 */
.L_x_4941:
[----:B------:R-:W-:-:S05]  /*8730*/  VIADD R14, R14, 0x3f ;  /* 0x0000003f0e0e7836 */ /* 0x000fca0000000000 */
[----:B------:R-:W-:-:S04]  /*8740*/  SHF.R.S32.HI R13, RZ, 0x1f, R14 ;  /* 0x0000001fff0d7819 */ /* 0x000fc8000001140e */
[----:B------:R-:W-:-:S04]  /*8750*/  LEA.HI R13, R13, R14, RZ, 0x6 ;  /* 0x0000000e0d0d7211 */ /* 0x000fc800078f30ff */
[----:B------:R-:W-:-:S04]  /*8760*/  SHF.R.S32.HI R14, RZ, 0x6, R13 ;  /* 0x00000006ff0e7819 */ /* 0x000fc8000001140d */
[----:B------:R-:W-:-:S04]  /*8770*/  VIMNMX R13, R17, R14, !PT ;  /* 0x0000000e110d7248 */ /* 0x000fc80007fe0100 */
[----:B------:R-:W-:-:S13]  /*8780*/  ISETP.LE.AND P0, PT, R13, UR43, PT ;  /* 0x0000002b0d007c0c */ /* 0x000fda000bf03270 */
[----:B------:R-:W-:Y:S05]  /*8790*/  @!P0 BRA `(.L_x_4944) ;  /* 0x00000018003c8947 */ /* 0x000fea0003800000 */
[----:B------:R-:W-:Y:S01]  /*87a0*/  IMAD.MOV.U32 R15, RZ, RZ, R12 ;  /* 0x000000ffff0f7224 */ /* 0x000fe200078e000c */
[----:B------:R-:W-:Y:S01]  /*87b0*/  MOV R20, R11 ;  /* 0x0000000b00147202 */ /* 0x000fe20000000f00 */
[----:B------:R-:W-:Y:S01]  /*87c0*/  UMOV UR27, UR4 ;  /* 0x00000004001b7c82 */ /* 0x000fe20008000000 */
[----:B------:R-:W-:-:S05]  /*87d0*/  ULDC UR25, c[0x0][0x988] ;  /* 0x0002620000197ab9 */ /* 0x000fca0000000800 */
.L_x_4955:
[----:B------:R-:W-:Y:S01]  /*87e0*/  UIADD3 UR4, UR27, 0x1, URZ ;  /* 0x000000011b047890 */ /* 0x000fe2000fffe03f */
[----:B------:R-:W-:Y:S01]  /*87f0*/  IMAD.U32 R12, RZ, RZ, UR43 ;  /* 0x0000002bff0c7e24 */ /* 0x000fe2000f8e00ff */
[----:B------:R-:W-:Y:S02]  /*8800*/  UIADD3 UR6, UR43, -0x1, URZ ;  /* 0xffffffff2b067890 */ /* 0x000fe4000fffe03f */
[----:B------:R-:W-:Y:S02]  /*8810*/  UISETP.NE.AND UP0, UPT, UR4, 0x2, UPT ;  /* 0x000000020400788c */ /* 0x000fe4000bf05270 */
[----:B------:R-:W-:Y:S02]  /*8820*/  ISETP.GT.AND P0, PT, R12, R13, PT ;  /* 0x0000000d0c00720c */ /* 0x000fe40003f04270 */
[----:B------:R-:W-:Y:S02]  /*8830*/  USEL UR10, URZ, 0x1, UP0 ;  /* 0x000000013f0a7887 */ /* 0x000fe40008000000 */
[----:B------:R-:W-:-:S02]  /*8840*/  USEL UR4, UR4, URZ, UP0 ;  /* 0x0000003f04047287 */ /* 0x000fc40008000000 */
[----:B------:R-:W-:Y:S01]  /*8850*/  ULOP3.LUT UR5, UR5, UR10, URZ, 0x3c, !UPT ;  /* 0x0000000a05057292 */ /* 0x000fe2000f8e3c3f */
[----:B------:R-:W-:Y:S01]  /*8860*/  UMOV UR43, UR6 ;  /* 0x00000006002b7c82 */ /* 0x000fe20008000000 */
[----:B012---:R-:W-:Y:S10]  /*8870*/  @!P4 BRA `(.L_x_4945) ;  /* 0x000000000004c947 */ /* 0x007ff40003800000 */
[----:B------:R-:W-:Y:S01]  /*8880*/  BPT.TRAP 0x1 ;  /* 0x000000040000795c */ /* 0x000fe20000300000 */
.L_x_4945:
[----:B------:R-:W-:Y:S01]  /*8890*/  ULEA UR26, UR4, UR40, 0x3 ;  /* 0x00000028041a7291 */ /* 0x000fe2000f8e183f */
[----:B------:R-:W-:-:S05]  /*88a0*/  IMAD.U32 R14, RZ, RZ, UR5 ;  /* 0x00000005ff0e7e24 */ /* 0x000fca000f8e00ff */
[----:B------:R-:W-:-:S04]  /*88b0*/  SHF.L.U32 R14, R14, 0x1f, RZ ;  /* 0x0000001f0e0e7819 */ /* 0x000fc800000006ff */
[----:B------:R0:W1:Y:S01]  /*88c0*/  SYNCS.PHASECHK.TRANS64.TRYWAIT P1, [UR26+0x28c30], R14 ;  /* 0x028c300eff0075a7 */ /* 0x000062000802015a */
[----:B------:R-:W-:Y:S05]  /*88d0*/  @!P4 BRA `(.L_x_4946) ;  /* 0x000000000004c947 */ /* 0x000fea0003800000 */
[----:B------:R-:W-:Y:S01]  /*88e0*/  BPT.TRAP 0x1 ;  /* 0x000000040000795c */ /* 0x000fe20000300000 */
.L_x_4946:
[----:B-1----:R-:W-:Y:S05]  /*88f0*/  @P1 BRA `(.L_x_4947) ;  /* 0x0000000000081947 */ /* 0x002fea0003800000 */
[----:B------:R-:W1:Y:S02]  /*8900*/  SYNCS.PHASECHK.TRANS64.TRYWAIT P1, [UR26+0x28c30], R14 ;  /* 0x028c300eff0075a7 */ /* 0x000e64000802015a */
[----:B-1----:R-:W-:Y:S05]  /*8910*/  @!P1 BRA `(.L_x_4948) ;  /* 0x000000a800dc9947 */ /* 0x002fea0003800000 */
.L_x_4947:
        /* <DEDUP_REMOVED lines=22> */
.L_x_4949:
[----:B------:R-:W-:Y:S01]  /*8a80*/  FMNMX.FTZ R12, R152, R20, !PT ;  /* 0x00000014980c7209 */ /* 0x000fe20007810000 */
[----:B------:R-:W-:Y:S01]  /*8a90*/  UMOV UR10, UR25 ;  /* 0x00000019000a7c82 */ /* 0x000fe20008000000 */
[----:B------:R-:W-:Y:S01]  /*8aa0*/  ISETP.NE.AND P1, PT, R10, RZ, PT ;  /* 0x000000ff0a00720c */ /* 0x000fe20003f25270 */
[----:B------:R-:W-:Y:S01]  /*8ab0*/  UIADD3 UR11, UR26, 0x28c40, URZ ;  /* 0x00028c401a0b7890 */ /* 0x000fe2000fffe03f */
[----:B-1----:R-:W-:-:S03]  /*8ac0*/  FMNMX.FTZ R11, R153, R12, !PT ;  /* 0x0000000c990b7209 */ /* 0x002fc60007810000 */
        /* <DEDUP_REMOVED lines=40> */
[----:B------:R-:W-:Y:S01]  /*8d50*/  FMUL.FTZ R20, R20, UR10 ;  /* 0x0000000a14147c20 */ /* 0x000fe20008410000 */
[----:B------:R-:W-:Y:S01]  /*8d60*/  FMNMX.FTZ R12, R178, R23, !PT ;  /* 0x00000017b20c7209 */ /* 0x000fe20007810000 */
[--C-:B------:R-:W-:Y:S01]  /*8d70*/  FFMA.FTZ R168, R172, UR10, -R184.reuse ;  /* 0x0000000aaca87c23 */ /* 0x100fe200080108b8 */
[--C-:B------:R-:W-:Y:S01]  /*8d80*/  FFMA.FTZ R172, R176, UR10, -R184.reuse ;  /* 0x0000000ab0ac7c23 */ /* 0x100fe200080108b8 */
[--C-:B------:R-:W-:Y:S01]  /*8d90*/  FFMA.FTZ R176, R180, UR10, -R184.reuse ;  /* 0x0000000ab4b07c23 */ /* 0x100fe200080108b8 */
[----:B------:R-:W-:Y:S01]  /*8da0*/  FMNMX.FTZ R23, R179, R12, !PT ;  /* 0x0000000cb3177209 */ /* 0x000fe20007810000 */
[----:B------:R-:W1:Y:S01]  /*8db0*/  MUFU.EX2 R20, R20 ;  /* 0x0000001400147308 */ /* 0x000e620000000800 */
[----:B------:R-:W-:-:S02]  /*8dc0*/  FFMA.FTZ R181, R181, UR10, -R184 ;  /* 0x0000000ab5b57c23 */ /* 0x000fc400080108b8 */
[----:B------:R-:W-:Y:S01]  /*8dd0*/  FMNMX.FTZ R12, R182, R23, !PT ;  /* 0x00000017b60c7209 */ /* 0x000fe20007810000 */
[--C-:B------:R-:W-:Y:S01]  /*8de0*/  FFMA.FTZ R23, R157, UR10, -R184.reuse ;  /* 0x0000000a9d177c23 */ /* 0x100fe200080108b8 */
[--C-:B------:R-:W-:Y:S01]  /*8df0*/  FFMA.FTZ R157, R161, UR10, -R184.reuse ;  /* 0x0000000aa19d7c23 */ /* 0x100fe200080108b8 */
[--C-:B------:R-:W-:Y:S01]  /*8e00*/  FFMA.FTZ R161, R165, UR10, -R184.reuse ;  /* 0x0000000aa5a17c23 */ /* 0x100fe200080108b8 */
[----:B------:R-:W-:Y:S01]  /*8e10*/  FMNMX.FTZ R12, R183, R12, !PT ;  /* 0x0000000cb70c7209 */ /* 0x000fe20007810000 */
[----:B------:R-:W2:Y:S01]  /*8e20*/  MUFU.EX2 R21, R21 ;  /* 0x0000001500157308 */ /* 0x000ea20000000800 */
[--C-:B------:R-:W-:Y:S01]  /*8e30*/  FFMA.FTZ R165, R169, UR10, -R184.reuse ;  /* 0x0000000aa9a57c23 */ /* 0x100fe200080108b8 */
[--C-:B------:R-:W-:Y:S01]  /*8e40*/  FFMA.FTZ R169, R173, UR10, -R184.reuse ;  /* 0x0000000aada97c23 */ /* 0x100fe200080108b8 */
[----:B------:R-:W-:Y:S01]  /*8e50*/  FFMA.FTZ R173, R177, UR10, -R184 ;  /* 0x0000000ab1ad7c23 */ /* 0x000fe200080108b8 */
[----:B------:R-:W3:Y:S04]  /*8e60*/  SHFL.BFLY PT, R153, R12, 0x2, 0x1f ;  /* 0x0c401f000c997f89 */ /* 0x000ee800000e0000 */
[----:B------:R-:W4:Y:S01]  /*8e70*/  MUFU.EX2 R152, R152 ;  /* 0x0000009800987308 */ /* 0x000f220000000800 */
[-C--:B-1----:R-:W-:Y:S01]  /*8e80*/  FMUL.FTZ R24, R24, R20.reuse ;  /* 0x0000001418187220 */ /* 0x082fe20000410000 */
[-C--:B------:R-:W-:Y:S01]  /*8e90*/  FMUL.FTZ R25, R25, R20.reuse ;  /* 0x0000001419197220 */ /* 0x080fe20000410000 */
[-C--:B------:R-:W-:Y:S01]  /*8ea0*/  FMUL.FTZ R28, R28, R20.reuse ;  /* 0x000000141c1c7220 */ /* 0x080fe20000410000 */
[-C--:B------:R-:W-:Y:S01]  /*8eb0*/  FMUL.FTZ R29, R29, R20.reuse ;  /* 0x000000141d1d7220 */ /* 0x080fe20000410000 */
[-C--:B------:R-:W-:Y:S01]  /*8ec0*/  FMUL.FTZ R32, R32, R20.reuse ;  /* 0x0000001420207220 */ /* 0x080fe20000410000 */
[-C--:B------:R-:W-:Y:S01]  /*8ed0*/  FMUL.FTZ R33, R33, R20.reuse ;  /* 0x0000001421217220 */ /* 0x080fe20000410000 */
[-C--:B------:R-:W-:Y:S01]  /*8ee0*/  FMUL.FTZ R36, R36, R20.reuse ;  /* 0x0000001424247220 */ /* 0x080fe20000410000 */
[----:B------:R-:W-:Y:S01]  /*8ef0*/  MUFU.EX2 R22, R22 ;  /* 0x0000001600167308 */ /* 0x000fe20000000800 */
[----:B--2---:R-:W-:Y:S01]  /*8f00*/  FFMA.FTZ R3, R20, R3, R21 ;  /* 0x0000000314037223 */ /* 0x004fe20000010015 */
[-C--:B------:R-:W-:Y:S01]  /*8f10*/  FMUL.FTZ R37, R37, R20.reuse ;  /* 0x0000001425257220 */ /* 0x080fe20000410000 */
[-C--:B------:R-:W-:Y:S01]  /*8f20*/  FMUL.FTZ R40, R40, R20.reuse ;  /* 0x0000001428287220 */ /* 0x080fe20000410000 */
[-C--:B------:R-:W-:Y:S01]  /*8f30*/  FMUL.FTZ R41, R41, R20.reuse ;  /* 0x0000001429297220 */ /* 0x080fe20000410000 */
[-C--:B------:R-:W-:Y:S01]  /*8f40*/  FMUL.FTZ R44, R44, R20.reuse ;  /* 0x000000142c2c7220 */ /* 0x080fe20000410000 */
[-C--:B------:R-:W-:Y:S01]  /*8f50*/  FMUL.FTZ R45, R45, R20.reuse ;  /* 0x000000142d2d7220 */ /* 0x080fe20000410000 */
[-C--:B------:R-:W-:Y:S01]  /*8f60*/  FMUL.FTZ R48, R48, R20.reuse ;  /* 0x0000001430307220 */ /* 0x080fe20000410000 */
[----:B------:R-:W-:Y:S01]  /*8f70*/  MUFU.EX2 R23, R23 ;  /* 0x0000001700177308 */ /* 0x000fe20000000800 */
[C---:B----4-:R-:W-:Y:S01]  /*8f80*/  FADD.FTZ R3, R152.reuse, R3 ;  /* 0x0000000398037221 */ /* 0x050fe20000010000 */
[----:B------:R-:W-:Y:S01]  /*8f90*/  F2FP.F16.F32.PACK_AB R152, R152, R21 ;  /* 0x000000159898723e */ /* 0x000fe200000000ff */
[-C--:B------:R-:W-:Y:S01]  /*8fa0*/  FMUL.FTZ R49, R49, R20.reuse ;  /* 0x0000001431317220 */ /* 0x080fe20000410000 */
[----:B---3--:R-:W-:Y:S01]  /*8fb0*/  FMNMX.FTZ R153, R12, R153, !PT ;  /* 0x000000990c997209 */ /* 0x008fe20007810000 */
[-C--:B------:R-:W-:Y:S01]  /*8fc0*/  FMUL.FTZ R52, R52, R20.reuse ;  /* 0x0000001434347220 */ /* 0x080fe20000410000 */
[-C--:B------:R-:W-:Y:S01]  /*8fd0*/  FMUL.FTZ R53, R53, R20.reuse ;  /* 0x0000001435357220 */ /* 0x080fe20000410000 */
[-C--:B------:R-:W-:Y:S01]  /*8fe0*/  FMUL.FTZ R56, R56, R20.reuse ;  /* 0x0000001438387220 */ /* 0x080fe20000410000 */
[----:B------:R-:W-:Y:S01]  /*8ff0*/  MUFU.EX2 R156, R156 ;  /* 0x0000009c009c7308 */ /* 0x000fe20000000800 */
[----:B------:R-:W1:Y:S01]  /*9000*/  SHFL.BFLY PT, R12, R153, 0x1, 0x1f ;  /* 0x0c201f00990c7f89 */ /* 0x000e6200000e0000 */
        /* <DEDUP_REMOVED lines=22> */
[----:B------:R-:W-:Y:S01]  /*9170*/  MUFU.EX2 R161, R161 ;  /* 0x000000a100a17308 */ /* 0x000fe20000000800 */
[----:B-1----:R-:W-:Y:S01]  /*9180*/  FMNMX.FTZ R12, R153, R12, !PT ;  /* 0x0000000c990c7209 */ /* 0x002fe20007810000 */
[-C--:B------:R-:W-:Y:S01]  /*9190*/  FMUL.FTZ R97, R97, R20.reuse ;  /* 0x0000001461617220 */ /* 0x080fe20000410000 */
[-C--:B------:R-:W-:Y:S01]  /*91a0*/  FMUL.FTZ R100, R100, R20.reuse ;  /* 0x0000001464647220 */ /* 0x080fe20000410000 */
[-C--:B------:R-:W-:Y:S01]  /*91b0*/  FMUL.FTZ R101, R101, R20.reuse ;  /* 0x0000001465657220 */ /* 0x080fe20000410000 */
[-C--:B------:R-:W-:Y:S01]  /*91c0*/  FMUL.FTZ R104, R104, R20.reuse ;  /* 0x0000001468687220 */ /* 0x080fe20000410000 */
[C---:B------:R-:W-:Y:S01]  /*91d0*/  FMUL.FTZ R186, R12.reuse, UR10 ;  /* 0x0000000a0cba7c20 */ /* 0x040fe20008410000 */
[----:B------:R-:W-:Y:S01]  /*91e0*/  FADD.FTZ R153, -R12, R15 ;  /* 0x0000000f0c997221 */ /* 0x000fe20000010100 */
[----:B------:R-:W-:Y:S01]  /*91f0*/  MUFU.EX2 R164, R164 ;  /* 0x000000a400a47308 */ /* 0x000fe20000000800 */
[-C--:B------:R-:W-:Y:S01]  /*9200*/  FMUL.FTZ R105, R105, R20.reuse ;  /* 0x0000001469697220 */ /* 0x080fe20000410000 */
        /* <DEDUP_REMOVED lines=18> */
[----:B------:R-:W-:Y:S01]  /*9330*/  FFMA.FTZ R183, R183, UR10, -R186 ;  /* 0x0000000ab7b77c23 */ /* 0x000fe200080108ba */
[-C--:B------:R-:W-:Y:S01]  /*9340*/  FMUL.FTZ R108, R108, R20.reuse ;  /* 0x000000146c6c7220 */ /* 0x080fe20000410000 */
[-C--:B------:R-:W-:Y:S01]  /*9350*/  FMUL.FTZ R109, R109, R20.reuse ;  /* 0x000000146d6d7220 */ /* 0x080fe20000410000 */
[-C--:B------:R-:W-:Y:S01]  /*9360*/  FMUL.FTZ R112, R112, R20.reuse ;  /* 0x0000001470707220 */ /* 0x080fe20000410000 */
[----:B------:R-:W2:Y:S01]  /*9370*/  MUFU.EX2 R155, R155 ;  /* 0x0000009b009b7308 */ /* 0x000ea20000000800 */
[-C--:B------:R-:W-:Y:S01]  /*9380*/  FMUL.FTZ R113, R113, R20.reuse ;  /* 0x0000001471717220 */ /* 0x080fe20000410000 */
[-C--:B------:R-:W-:Y:S01]  /*9390*/  FMUL.FTZ R116, R116, R20.reuse ;  /* 0x0000001474747220 */ /* 0x080fe20000410000 */
[-C--:B------:R-:W-:Y:S01]  /*93a0*/  FMUL.FTZ R117, R117, R20.reuse ;  /* 0x0000001475757220 */ /* 0x080fe20000410000 */
[-C--:B------:R-:W-:Y:S01]  /*93b0*/  FMUL.FTZ R120, R120, R20.reuse ;  /* 0x0000001478787220 */ /* 0x080fe20000410000 */
[-C--:B------:R-:W-:Y:S01]  /*93c0*/  FMUL.FTZ R121, R121, R20.reuse ;  /* 0x0000001479797220 */ /* 0x080fe20000410000 */
[-C--:B------:R-:W-:Y:S01]  /*93d0*/  FMUL.FTZ R124, R124, R20.reuse ;  /* 0x000000147c7c7220 */ /* 0x080fe20000410000 */
[----:B------:R-:W-:Y:S01]  /*93e0*/  FMUL.FTZ R125, R125, R20 ;  /* 0x000000147d7d7220 */ /* 0x000fe20000410000 */
[----:B------:R3:W4:Y:S01]  /*93f0*/  MUFU.EX2 R184, R154 ;  /* 0x0000009a00b87308 */ /* 0x0007220000000800 */
[----:B-1----:R-:W-:Y:S01]  /*9400*/  FFMA.FTZ R4, R177, R4, R180 ;  /* 0x00000004b1047223 */ /* 0x002fe200000100b4 */
[-C--:B------:R-:W-:Y:S01]  /*9410*/  FMUL.FTZ R128, R128, R20.reuse ;  /* 0x0000001480807220 */ /* 0x080fe20000410000 */
[-C--:B------:R-:W-:Y:S01]  /*9420*/  FMUL.FTZ R129, R129, R20.reuse ;  /* 0x0000001481817220 */ /* 0x080fe20000410000 */
[-C--:B------:R-:W-:Y:S01]  /*9430*/  FMUL.FTZ R132, R132, R20.reuse ;  /* 0x0000001484847220 */ /* 0x080fe20000410000 */
[-C--:B------:R-:W-:Y:S01]  /*9440*/  FMUL.FTZ R133, R133, R20.reuse ;  /* 0x0000001485857220 */ /* 0x080fe20000410000 */
[-C--:B------:R-:W-:Y:S01]  /*9450*/  FMUL.FTZ R136, R136, R20.reuse ;  /* 0x0000001488887220 */ /* 0x080fe20000410000 */
[----:B------:R-:W-:Y:S01]  /*9460*/  FMUL.FTZ R137, R137, R20 ;  /* 0x0000001489897220 */ /* 0x000fe20000410000 */
[----:B------:R-:W1:Y:S01]  /*9470*/  MUFU.EX2 R185, R185 ;  /* 0x000000b900b97308 */ /* 0x000e620000000800 */
[----:B---3--:R-:W-:-:S02]  /*9480*/  IMAD.U32 R154, RZ, RZ, UR27 ;  /* 0x0000001bff9a7e24 */ /* 0x008fc4000f8e00ff */
[----:B--2---:R-:W-:Y:S01]  /*9490*/  FADD.FTZ R167, R155, R4 ;  /* 0x000000049ba77221 */ /* 0x004fe20000010000 */
[----:B------:R-:W-:Y:S01]  /*94a0*/  FADD.FTZ R4, R22, R3 ;  /* 0x0000000316047221 */ /* 0x000fe20000010000 */
[-C--:B------:R-:W-:Y:S01]  /*94b0*/  FMUL.FTZ R140, R140, R20.reuse ;  /* 0x000000148c8c7220 */ /* 0x080fe20000410000 */
[----:B------:R-:W-:Y:S02]  /*94c0*/  @!P1 IMAD R153, R154, 0x40, R9 ;  /* 0x000000409a999824 */ /* 0x000fe400078e0209 */
[-C--:B------:R-:W-:Y:S01]  /*94d0*/  FMUL.FTZ R141, R141, R20.reuse ;  /* 0x000000148d8d7220 */ /* 0x080fe20000410000 */
[----:B------:R-:W-:Y:S01]  /*94e0*/  FADD.FTZ R3, R23, R4 ;  /* 0x0000000417037221 */ /* 0x000fe20000010000 */
[----:B------:R-:W2:Y:S01]  /*94f0*/  MUFU.EX2 R158, R158 ;  /* 0x0000009e009e7308 */ /* 0x000ea20000000800 */
[----:B----4-:R-:W-:Y:S01]  /*9500*/  FADD.FTZ R154, R184, R167 ;  /* 0x000000a7b89a7221 */ /* 0x010fe20000010000 */
[-C--:B------:R-:W-:Y:S01]  /*9510*/  FMUL.FTZ R144, R144, R20.reuse ;  /* 0x0000001490907220 */ /* 0x080fe20000410000 */
[----:B------:R-:W-:Y:S01]  /*9520*/  FADD.FTZ R4, R156, R3 ;  /* 0x000000039c047221 */ /* 0x000fe20000010000 */
[----:B------:R-:W-:Y:S01]  /*9530*/  @!P1 LEA R3, R153, UR40, 0x2 ;  /* 0x0000002899039c11 */ /* 0x000fe2000f8e10ff */
[----:B------:R-:W-:Y:S01]  /*9540*/  FMUL.FTZ R145, R145, R20 ;  /* 0x0000001491917220 */ /* 0x000fe20000410000 */
[C---:B------:R-:W-:Y:S01]  /*9550*/  F2FP.F16.F32.PACK_AB R156, R157.reuse, R156 ;  /* 0x0000009c9d9c723e */ /* 0x040fe200000000ff */
[----:B------:R-:W-:Y:S01]  /*9560*/  FADD.FTZ R153, R157, R4 ;  /* 0x000000049d997221 */ /* 0x000fe20000010000 */
[----:B------:R-:W-:Y:S01]  /*9570*/  MUFU.EX2 R15, R181 ;  /* 0x000000b5000f7308 */ /* 0x000fe20000000800 */
[----:B-1----:R-:W-:Y:S01]  /*9580*/  FADD.FTZ R167, R185, R154 ;  /* 0x0000009ab9a77221 */ /* 0x002fe20000010000 */
[----:B------:R-:W-:Y:S01]  /*9590*/  @!P1 STS [R3+0x28800], R20 ;  /* 0x0288001403009388 */ /* 0x000fe20000000800 */
[----:B------:R-:W-:Y:S01]  /*95a0*/  FADD.FTZ R4, R160, R153 ;  /* 0x00000099a0047221 */ /* 0x000fe20000010000 */
[-C--:B------:R-:W-:Y:S01]  /*95b0*/  FMUL.FTZ R148, R148, R20.reuse ;  /* 0x0000001494947220 */ /* 0x080fe20000410000 */
[----:B------:R-:W-:Y:S01]  /*95c0*/  FMUL.FTZ R149, R149, R20 ;  /* 0x0000001495957220 */ /* 0x000fe20000410000 */
[----:B------:R1:W-:Y:S01]  /*95d0*/  @!P1 STS [R3+0x28820], R177 ;  /* 0x028820b103009388 */ /* 0x0003e20000000800 */
[----:B------:R-:W-:Y:S01]  /*95e0*/  FADD.FTZ R21, R161, R4 ;  /* 0x00000004a1157221 */ /* 0x000fe20000010000 */
[----:B------:R-:W3:Y:S01]  /*95f0*/  MUFU.EX2 R181, R163 ;  /* 0x000000a300b57308 */ /* 0x000ee20000000800 */
[----:B--2---:R-:W-:Y:S01]  /*9600*/  FADD.FTZ R154, R158, R167 ;  /* 0x000000a79e9a7221 */ /* 0x004fe20000010000 */
[-C--:B------:R-:W-:Y:S01]  /*9610*/  FMUL.FTZ R26, R26, R177.reuse ;  /* 0x000000b11a1a7220 */ /* 0x080fe20000410000 */
[----:B------:R-:W-:Y:S01]  /*9620*/  FADD.FTZ R4, R164, R21 ;  /* 0x00000015a4047221 */ /* 0x000fe20000010000 */
[-C--:B------:R-:W-:Y:S01]  /*9630*/  FMUL.FTZ R27, R27, R177.reuse ;  /* 0x000000b11b1b7220 */ /* 0x080fe20000410000 */
        /* <DEDUP_REMOVED lines=10> */
[-C--:B------:R-:W-:Y:S01]  /*96e0*/  FMUL.FTZ R47, R47, R177.reuse ;  /* 0x000000b12f2f7220 */ /* 0x080fe20000410000 */
[----:B------:R-:W4:Y:S01]  /*96f0*/  MUFU.EX2 R166, R166 ;  /* 0x000000a600a67308 */ /* 0x000f220000000800 */
[C---:B---3--:R-:W-:Y:S01]  /*9700*/  FADD.FTZ R154, R181.reuse, R154 ;  /* 0x0000009ab59a7221 */ /* 0x048fe20000010000 */
[----:B------:R-:W-:Y:S01]  /*9710*/  F2FP.F16.F32.PACK_AB R157, R181, R158 ;  /* 0x0000009eb59d723e */ /* 0x000fe200000000ff */
[-C--:B------:R-:W-:Y:S01]  /*9720*/  FMUL.FTZ R50, R50, R177.reuse ;  /* 0x000000b132327220 */ /* 0x080fe20000410000 */
[----:B------:R-:W-:Y:S01]  /*9730*/  F2FP.F16.F32.PACK_AB R158, R161, R160 ;  /* 0x000000a0a19e723e */ /* 0x000fe200000000ff */
[-C--:B------:R-:W-:Y:S01]  /*9740*/  FMUL.FTZ R51, R51, R177.reuse ;  /* 0x000000b133337220 */ /* 0x080fe20000410000 */
[-C--:B------:R-:W-:Y:S01]  /*9750*/  FMUL.FTZ R54, R54, R177.reuse ;  /* 0x000000b136367220 */ /* 0x080fe20000410000 */
[-C--:B------:R-:W-:Y:S01]  /*9760*/  FMUL.FTZ R55, R55, R177.reuse ;  /* 0x000000b137377220 */ /* 0x080fe20000410000 */
[----:B------:R-:W1:Y:S01]  /*9770*/  MUFU.EX2 R165, R165 ;  /* 0x000000a500a57308 */ /* 0x000e620000000800 */
[----:B--2---:R-:W-:Y:S01]  /*9780*/  FADD.FTZ R153, R159, R154 ;  /* 0x0000009a9f997221 */ /* 0x004fe20000010000 */
[----:B------:R-:W-:Y:S01]  /*9790*/  F2FP.F16.F32.PACK_AB R154, R23, R22 ;  /* 0x00000016179a723e */ /* 0x000fe200000000ff */
        /* <DEDUP_REMOVED lines=9> */
[----:B------:R-:W-:Y:S01]  /*9830*/  F2FP.F16.F32.PACK_AB R153, R155, R180 ;  /* 0x000000b49b99723e */ /* 0x000fe200000000ff */
[-C--:B------:R-:W-:Y:S01]  /*9840*/  FMUL.FTZ R70, R70, R177.reuse ;  /* 0x000000b146467220 */ /* 0x080fe20000410000 */
[----:B------:R-:W-:Y:S01]  /*9850*/  F2FP.F16.F32.PACK_AB R155, R185, R184 ;  /* 0x000000b8b99b723e */ /* 0x000fe200000000ff */
[----:B------:R-:W-:Y:S01]  /*9860*/  BAR.SYNC.DEFER_BLOCKING 0xf, 0x100 ;  /* 0x03c4000000007b1d */ /* 0x000fe20000010000 */
[-C--:B------:R-:W-:Y:S01]  /*9870*/  FMUL.FTZ R71, R71, R177.reuse ;  /* 0x000000b147477220 */ /* 0x080fe20000410000 */
[C---:B-1----:R-:W-:Y:S01]  /*9880*/  FADD.FTZ R3, R165.reuse, R4 ;  /* 0x00000004a5037221 */ /* 0x042fe20000010000 */
[----:B------:R-:W-:Y:S01]  /*9890*/  F2FP.F16.F32.PACK_AB R160, R165, R164 ;  /* 0x000000a4a5a0723e */ /* 0x000fe200000000ff */
[-C--:B------:R-:W-:Y:S01]  /*98a0*/  FMUL.FTZ R74, R74, R177.reuse ;  /* 0x000000b14a4a7220 */ /* 0x080fe20000410000 */
[-C--:B------:R-:W-:Y:S01]  /*98b0*/  FMUL.FTZ R75, R75, R177.reuse ;  /* 0x000000b14b4b7220 */ /* 0x080fe20000410000 */
[----:B------:R-:W1:Y:S01]  /*98c0*/  MUFU.EX2 R168, R168 ;  /* 0x000000a800a87308 */ /* 0x000e620000000800 */
[-C--:B------:R-:W-:Y:S01]  /*98d0*/  FMUL.FTZ R78, R78, R177.reuse ;  /* 0x000000b14e4e7220 */ /* 0x080fe20000410000 */
[-C--:B------:R-:W-:Y:S01]  /*98e0*/  FMUL.FTZ R79, R79, R177.reuse ;  /* 0x000000b14f4f7220 */ /* 0x080fe20000410000 */
[-C--:B------:R-:W-:Y:S01]  /*98f0*/  FMUL.FTZ R82, R82, R177.reuse ;  /* 0x000000b152527220 */ /* 0x080fe20000410000 */
[----:B--2---:R-:W-:Y:S01]  /*9900*/  FADD.FTZ R22, R162, R167 ;  /* 0x000000a7a2167221 */ /* 0x004fe20000010000 */
        /* <DEDUP_REMOVED lines=11> */
[----:B------:R-:W3:Y:S01]  /*99c0*/  MUFU.EX2 R169, R169 ;  /* 0x000000a900a97308 */ /* 0x000ee20000000800 */
[----:B-1----:R-:W-:Y:S01]  /*99d0*/  FADD.FTZ R4, R168, R3 ;  /* 0x00000003a8047221 */ /* 0x002fe20000010000 */
[----:B------:R1:W-:Y:S01]  /*99e0*/  STSM.16.M88.4 [R6+0x26800], R152 ;  /* 0x0268009806007844 */ /* 0x0003e20000000200 */
[-C--:B------:R-:W-:Y:S01]  /*99f0*/  FMUL.FTZ R103, R103, R177.reuse ;  /* 0x000000b167677220 */ /* 0x080fe20000410000 */
[-C--:B------:R-:W-:Y:S01]  /*9a00*/  FMUL.FTZ R106, R106, R177.reuse ;  /* 0x000000b16a6a7220 */ /* 0x080fe20000410000 */
[-C--:B------:R-:W-:Y:S01]  /*9a10*/  FMUL.FTZ R107, R107, R177.reuse ;  /* 0x000000b16b6b7220 */ /* 0x080fe20000410000 */
[----:B------:R1:W-:Y:S01]  /*9a20*/  STSM.16.M88.4 [R8], R156 ;  /* 0x0000009c08007844 */ /* 0x0003e20000000200 */
[-C--:B------:R-:W-:Y:S01]  /*9a30*/  FMUL.FTZ R110, R110, R177.reuse ;  /* 0x000000b16e6e7220 */ /* 0x080fe20000410000 */
        /* <DEDUP_REMOVED lines=30> */
[----:B------:R-:W-:-:S02]  /*9c20*/  FMUL.FTZ R151, R151, R177 ;  /* 0x000000b197977220 */ /* 0x000fc40000410000 */
[----:B------:R-:W2:Y:S01]  /*9c30*/  MUFU.EX2 R178, R178 ;  /* 0x000000b200b27308 */ /* 0x000ea20000000800 */
[C---:B---3--:R-:W-:Y:S01]  /*9c40*/  FADD.FTZ R21, R175.reuse, R170 ;  /* 0x000000aaaf157221 */ /* 0x048fe20000010000 */
[----:B------:R-:W-:-:S05]  /*9c50*/  F2FP.F16.F32.PACK_AB R163, R175, R174 ;  /* 0x000000aeafa3723e */ /* 0x000fca00000000ff */
[----:B------:R1:W-:Y:S01]  /*9c60*/  STSM.16.M88.4 [R5], R160 ;  /* 0x000000a005007844 */ /* 0x0003e20000000200 */
[----:B------:R-:W3:Y:S01]  /*9c70*/  MUFU.EX2 R176, R176 ;  /* 0x000000b000b07308 */ /* 0x000ee20000000800 */
[----:B----4-:R-:W-:-:S07]  /*9c80*/  FADD.FTZ R3, R173, R4 ;  /* 0x00000004ad037221 */ /* 0x010fce0000010000 */
[----:B------:R-:W4:Y:S01]  /*9c90*/  MUFU.EX2 R179, R179 ;  /* 0x000000b300b37308 */ /* 0x000f220000000800 */
[----:B--2---:R-:W-:-:S07]  /*9ca0*/  FADD.FTZ R164, R178, R21 ;  /* 0x00000015b2a47221 */ /* 0x004fce0000010000 */
[----:B------:R-:W2:Y:S01]  /*9cb0*/  MUFU.EX2 R167, R182 ;  /* 0x000000b600a77308 */ /* 0x000ea20000000800 */
[----:B---3--:R-:W-:-:S04]  /*9cc0*/  FADD.FTZ R166, R176, R3 ;  /* 0x00000003b0a67221 */ /* 0x008fc80000010000 */
[C---:B------:R-:W-:Y:S01]  /*9cd0*/  FADD.FTZ R3, R15.reuse, R166 ;  /* 0x000000a60f037221 */ /* 0x040fe20000010000 */
[----:B------:R-:W-:Y:S02]  /*9ce0*/  F2FP.F16.F32.PACK_AB R166, R15, R176 ;  /* 0x000000b00fa6723e */ /* 0x000fe400000000ff */
[----:B------:R-:W3:Y:S01]  /*9cf0*/  MUFU.EX2 R22, R183 ;  /* 0x000000b700167308 */ /* 0x000ee20000000800 */
[----:B----4-:R-:W-:Y:S01]  /*9d00*/  FADD.FTZ R4, R179, R164 ;  /* 0x000000a4b3047221 */ /* 0x010fe20000010000 */
[----:B------:R-:W-:Y:S02]  /*9d10*/  F2FP.F16.F32.PACK_AB R164, R173, R172 ;  /* 0x000000acada4723e */ /* 0x000fe400000000ff */
[----:B------:R-:W-:Y:S01]  /*9d20*/  F2FP.F16.F32.PACK_AB R165, R179, R178 ;  /* 0x000000b2b3a5723e */ /* 0x000fe200000000ff */
[----:B--2---:R-:W-:Y:S01]  /*9d30*/  FADD.FTZ R21, R167, R4 ;  /* 0x00000004a7157221 */ /* 0x004fe20000010000 */
[----:B---3--:R-:W-:-:S03]  /*9d40*/  F2FP.F16.F32.PACK_AB R167, R22, R167 ;  /* 0x000000a716a7723e */ /* 0x008fc600000000ff */
[----:B------:R-:W-:Y:S02]  /*9d50*/  FADD.FTZ R4, R22, R21 ;  /* 0x0000001516047221 */ /* 0x000fe40000010000 */
[----:B------:R1:W-:Y:S01]  /*9d60*/  STSM.16.M88.4 [R7], R164 ;  /* 0x000000a407007844 */ /* 0x0003e20000000200 */
[----:B------:R-:W-:Y:S05]  /*9d70*/  @!P4 BRA `(.L_x_4950) ;  /* 0x000000000004c947 */ /* 0x000fea0003800000 */
[----:B------:R-:W-:Y:S01]  /*9d80*/  BPT.TRAP 0x1 ;  /* 0x000000040000795c */ /* 0x000fe20000300000 */
.L_x_4950:
[----:B------:R2:W3:Y:S01]  /*9d90*/  SYNCS.PHASECHK.TRANS64.TRYWAIT P1, [UR26+0x28c50], R14 ;  /* 0x028c500eff0075a7 */ /* 0x0004e2000802015a */
[----:B------:R-:W-:Y:S05]  /*9da0*/  @!P4 BRA `(.L_x_4951) ;  /* 0x000000000004c947 */ /* 0x000fea0003800000 */
[----:B------:R-:W-:Y:S01]  /*9db0*/  BPT.TRAP 0x1 ;  /* 0x000000040000795c */ /* 0x000fe20000300000 */
.L_x_4951:
[----:B---3--:R-:W-:Y:S05]  /*9dc0*/  @P1 BRA `(.L_x_4952) ;  /* 0x0000000000081947 */ /* 0x008fea0003800000 */
[----:B------:R-:W3:Y:S02]  /*9dd0*/  SYNCS.PHASECHK.TRANS64.TRYWAIT P1, [UR26+0x28c50], R14 ;  /* 0x028c500eff0075a7 */ /* 0x000ee4000802015a */
[----:B---3--:R-:W-:Y:S05]  /*9de0*/  @!P1 BRA `(.L_x_4953) ;  /* 0x0000009400c09947 */ /* 0x008fea0003800000 */
.L_x_4952:
        /* <DEDUP_REMOVED lines=34> */
.L_x_4954:
[----:B------:R-:W-:Y:S01]  /*a010*/  UIADD3 UR26, UR26, 0x28c60, URZ ;  /* 0x00028c601a1a7890 */ /* 0x000fe2000fffe03f */
[----:B---3--:R-:W-:Y:S01]  /*a020*/  MOV R15, R12 ;  /* 0x0000000c000f7202 */ /* 0x008fe20000000f00 */
[----:B------:R-:W-:Y:S01]  /*a030*/  UMOV UR27, UR4 ;  /* 0x00000004001b7c82 */ /* 0x000fe20008000000 */
[----:B------:R-:W-:Y:S01]  /*a040*/  IMAD.MOV.U32 R20, RZ, RZ, R11 ;  /* 0x000000ffff147224 */ /* 0x000fe200078e000b */
[----:B------:R-:W-:-:S09]  /*a050*/  UPRMT UR26, UR42, 0x654, UR26 ;  /* 0x000006542a1a7896 */ /* 0x000fd2000800001a */
[----:B------:R-:W-:Y:S01]  /*a060*/  SYNCS.ARRIVE.TRANS64.RED.A1T0 RZ, [UR26], RZ ;  /* 0x000000ffffff79a7 */ /* 0x000fe2000810041a */
[----:B------:R-:W-:Y:S05]  /*a070*/  @P0 BRA `(.L_x_4955) ;  /* 0xffffffe400d80947 */ /* 0x000fea000383ffff */
[----:B------:R-:W-:-:S05]  /*a080*/  UMOV UR43, UR6 ;  /* 0x00000006002b7c82 */ /* 0x000fca0008000000 */
.L_x_4944:
[----:B------:R-:W-:-:S13]  /*a090*/  ISETP.LE.AND P0, PT, R17, UR43, PT ;  /* 0x0000002b11007c0c */ /* 0x000fda000bf03270 */
[----:B------:R-:W-:Y:S05]  /*a0a0*/  @!P0 BRA `(.L_x_4956) ;  /* 0x0000002000f48947 */ /* 0x000fea0003800000 */
[----:B0-2---:R-:W-:Y:S01]  /*a0b0*/  IMAD.MOV.U32 R14, RZ, RZ, R12 ;  /* 0x000000ffff0e7224 */ /* 0x005fe200078e000c */
[----:B------:R-:W-:Y:S01]  /*a0c0*/  UMOV UR26, UR4 ;  /* 0x00000004001a7c82 */ /* 0x000fe20008000000 */
[----:B------:R-:W-:Y:S01]  /*a0d0*/  IMAD.MOV.U32 R15, RZ, RZ, R11 ;  /* 0x000000ffff0f7224 */ /* 0x000fe200078e000b */
[----:B------:R-:W-:Y:S01]  /*a0e0*/  ULDC UR27, c[0x0][0x9e4] ;  /* 0x00027900001b7ab9 */ /* 0x000fe20000000800 */
[----:B------:R-:W-:Y:S01]  /*a0f0*/  ULDC UR28, c[0x0][0x288] ;  /* 0x0000a200001c7ab9 */ /* 0x000fe20000000800 */
[----:B------:R-:W-:Y:S01]  /*a100*/  ULDC UR29, c[0x0][0x2f0] ;  /* 0x0000bc00001d7ab9 */ /* 0x000fe20000000800 */
[----:B------:R-:W-:Y:S01]  /*a110*/  ULDC UR6, c[0x0][0x988] ;  /* 0x0002620000067ab9 */ /* 0x000fe20000000800 */
[----:B------:R-:W-:-:S05]  /*a120*/  ULDC UR30, c[0x0][0x9e0] ;  /* 0x00027800001e7ab9 */ /* 0x000fca0000000800 */
.L_x_4975:
[----:B------:R-:W-:-:S04]  /*a130*/  UIADD3 UR4, UR26, 0x1, URZ ;  /* 0x000000011a047890 */ /* 0x000fc8000fffe03f */
[----:B------:R-:W-:-:S04]  /*a140*/  UISETP.NE.AND UP0, UPT, UR4, 0x2, UPT ;  /* 0x000000020400788c */ /* 0x000fc8000bf05270 */
[----:B------:R-:W-:Y:S02]  /*a150*/  USEL UR10, URZ, 0x1, UP0 ;  /* 0x000000013f0a7887 */ /* 0x000fe40008000000 */
[----:B------:R-:W-:Y:S02]  /*a160*/  USEL UR4, UR4, URZ, UP0 ;  /* 0x0000003f04047287 */ /* 0x000fe40008000000 */
[----:B------:R-:W-:Y:S01]  /*a170*/  ULOP3.LUT UR5, UR5, UR10, URZ, 0x3c, !UPT ;  /* 0x0000000a05057292 */ /* 0x000fe2000f8e3c3f */
[----:B0-----:R-:W-:Y:S11]  /*a180*/  @!P4 BRA `(.L_x_4957) ;  /* 0x000000000004c947 */ /* 0x001ff60003800000 */
[----:B------:R-:W-:Y:S01]  /*a190*/  BPT.TRAP 0x1 ;  /* 0x000000040000795c */ /* 0x000fe20000300000 */
.L_x_4957:
[----:B------:R-:W-:Y:S01]  /*a1a0*/  ULEA UR25, UR4, UR40, 0x3 ;  /* 0x0000002804197291 */ /* 0x000fe2000f8e183f */
[----:B------:R-:W-:-:S05]  /*a1b0*/  IMAD.U32 R13, RZ, RZ, UR5 ;  /* 0x00000005ff0d7e24 */ /* 0x000fca000f8e00ff */
[----:B------:R-:W-:-:S04]  /*a1c0*/  SHF.L.U32 R13, R13, 0x1f, RZ ;  /* 0x0000001f0d0d7819 */ /* 0x000fc800000006ff */
[----:B------:R0:W2:Y:S01]  /*a1d0*/  SYNCS.PHASECHK.TRANS64.TRYWAIT P0, [UR25+0x28c30], R13 ;  /* 0x028c300dff0075a7 */ /* 0x0000a20008000159 */
[----:B------:R-:W-:Y:S05]  /*a1e0*/  @!P4 BRA `(.L_x_4958) ;  /* 0x000000000004c947 */ /* 0x000fea0003800000 */
[----:B------:R-:W-:Y:S01]  /*a1f0*/  BPT.TRAP 0x1 ;  /* 0x000000040000795c */ /* 0x000fe20000300000 */
.L_x_4958:
[----:B--2---:R-:W-:Y:S05]  /*a200*/  @P0 BRA `(.L_x_4959) ;  /* 0x0000000000080947 */ /* 0x004fea0003800000 */
[----:B------:R-:W2:Y:S02]  /*a210*/  SYNCS.PHASECHK.TRANS64.TRYWAIT P0, [UR25+0x28c30], R13 ;  /* 0x028c300dff0075a7 */ /* 0x000ea40008000159 */
[----:B--2---:R-:W-:Y:S05]  /*a220*/  @!P0 BRA `(.L_x_4960) ;  /* 0x0000009000c88947 */ /* 0x004fea0003800000 */
.L_x_4959:
[----:B------:R-:W-:Y:S01]  /*a230*/  ULEA UR10, UR4, UR24, 0x9 ;  /* 0x00000018040a7291 */ /* 0x000fe2000f8e483f */
[----:B-1-3--:R-:W-:Y:S01]  /*a240*/  WARPGROUP.ARRIVE ;  /* 0x00000000000079c5 */ /* 0x00afe20000000000 */
        /* <DEDUP_REMOVED lines=20> */
.L_x_4961:
[----:B------:R-:W-:Y:S01]  /*a390*/  ISETP.NE.AND P0, PT, R19, 0x1, PT ;  /* 0x000000011300780c */ /* 0x000fe20003f05270 */
[----:B------:R-:W-:Y:S01]  /*a3a0*/  USHF.L.U32 UR11, UR43, 0x6, URZ ;  /* 0x000000062b0b7899 */ /* 0x000fe2000800063f */
[----:B------:R-:W-:Y:S01]  /*a3b0*/  IMAD.U32 R190, RZ, RZ, UR29 ;  /* 0x0000001dffbe7e24 */ /* 0x000fe2000f8e00ff */
[----:B------:R-:W-:Y:S01]  /*a3c0*/  UIADD3 UR10, UR25, 0x28c40, URZ ;  /* 0x00028c40190a7890 */ /* 0x000fe2000fffe03f */
[----:B------:R-:W-:-:S03]  /*a3d0*/  LOP3.LUT P5, RZ, R16, 0x1, RZ, 0xc0, !PT ;  /* 0x0000000110ff7812 */ /* 0x000fc600078ac0ff */
[----:B------:R-:W-:Y:S01]  /*a3e0*/  IMAD.U32 R23, RZ, RZ, UR11 ;  /* 0x0000000bff177e24 */ /* 0x000fe2000f8e00ff */
[----:B------:R-:W-:-:S05]  /*a3f0*/  UPRMT UR10, UR42, 0x654, UR10 ;  /* 0x000006542a0a7896 */ /* 0x000fca000800000a */
[----:B------:R-:W2:Y:S08]  /*a400*/  @P0 LDC R11, c[0x0][0x44c] ;  /* 0x00011300ff0b0b82 */ /* 0x000eb00000000800 */
[----:B------:R-:W1:Y:S01]  /*a410*/  @P0 LDC R21, c[0x0][0x450] ;  /* 0x00011400ff150b82 */ /* 0x000e620000000800 */
[----:B------:R-:W-:Y:S01]  /*a420*/  SYNCS.ARRIVE.TRANS64.RED.A1T0 RZ, [UR10], RZ ;  /* 0x000000ffffff79a7 */ /* 0x000fe2000810040a */
[----:B--2---:R-:W-:Y:S01]  /*a430*/  @P0 IMAD.HI.U32 R12, R2, R11, RZ ;  /* 0x0000000b020c0227 */ /* 0x004fe200078e00ff */
[----:B------:R-:W-:-:S04]  /*a440*/  MOV R11, R2 ;  /* 0x00000002000b7202 */ /* 0x000fc80000000f00 */
[----:B-1----:R-:W-:Y:S02]  /*a450*/  @P0 SHF.R.U32.HI R11, RZ, R21, R12 ;  /* 0x00000015ff0b0219 */ /* 0x002fe4000001160c */
[----:B------:R-:W-:-:S03]  /*a460*/  IADD3 R12, -R0, 0x1, -R23 ;  /* 0x00000001000c7810 */ /* 0x000fc60007ffe917 */
[----:B------:R-:W1:Y:S02]  /*a470*/  SHFL.IDX PT, R21, R11, RZ, 0x1c1f ;  /* 0x001c1fff0b157589 */ /* 0x000e6400000e0000 */
[----:B------:R-:W-:-:S04]  /*a480*/  IMAD R12, R190, UR41, R12 ;  /* 0x00000029be0c7c24 */ /* 0x000fc8000f8e020c */
[----:B------:R-:W-:-:S04]  /*a490*/  VIADD R12, R12, -UR28 ;  /* 0x8000001c0c0c7c36 */ /* 0x000fc80008000000 */
[C---:B------:R-:W-:Y:S01]  /*a4a0*/  VIADD R23, R12.reuse, UR30 ;  /* 0x0000001e0c177c36 */ /* 0x040fe20008000000 */
[----:B------:R-:W-:-:S03]  /*a4b0*/  IADD3 R184, R12, UR7, RZ ;  /* 0x000000070cb87c10 */ /* 0x000fc6000fffe0ff */
[--C-:B-1----:R-:W-:Y:S02]  /*a4c0*/  IMAD.IADD R12, R23, 0x1, R21.reuse ;  /* 0x00000001170c7824 */ /* 0x102fe400078e0215 */
        /* <DEDUP_REMOVED lines=15> */
.L_x_4964:
[----:B------:R-:W-:-:S04]  /*a5c0*/  MOV R186, UR27 ;  /* 0x0000001b00ba7c02 */ /* 0x000fc80008000f00 */
[----:B------:R-:W-:-:S13]  /*a5d0*/  ISETP.NE.AND P0, PT, R186, 0x1, PT ;  /* 0x00000001ba00780c */ /* 0x000fda0003f05270 */
[----:B------:R-:W1:Y:S02]  /*a5e0*/  @P0 LDC.64 R188, c[0x0][0x9e8] ;  /* 0x00027a00ffbc0b82 */ /* 0x000e640000000a00 */
[----:B-1----:R-:W-:-:S05]  /*a5f0*/  @P0 IMAD.HI.U32 R22, R21, R188, RZ ;  /* 0x000000bc15160227 */ /* 0x002fca00078e00ff */
[----:B------:R-:W-:-:S07]  /*a600*/  @P0 SHF.R.U32.HI R21, RZ, R189, R22 ;  /* 0x000000bdff150219 */ /* 0x000fce0000011616 */
.L_x_4965:
[----:B------:R-:W-:Y:S05]  /*a610*/  BSYNC B0 ;  /* 0x0000000000007941 */ /* 0x000fea0003800000 */
.L_x_4963:
[----:B------:R-:W-:-:S04]  /*a620*/  IMAD R21, R21, R186, -UR11 ;  /* 0x8000000b15157e24 */ /* 0x000fc8000f8e02ba */
[----:B------:R-:W-:-:S05]  /*a630*/  IMAD.IADD R21, R21, 0x1, -R0 ;  /* 0x0000000115157824 */ /* 0x000fca00078e0a00 */
[----:B------:R-:W-:Y:S02]  /*a640*/  VIADDMNMX R12, R21, R186, R12, PT ;  /* 0x000000ba150c7246 */ /* 0x000fe4000380010c */
[----:B------:R-:W-:-:S07]  /*a650*/  VIMNMX R20, R20, R21, !PT ;  /* 0x0000001514147248 */ /* 0x000fce0007fe0100 */
.L_x_4962:
        /* <DEDUP_REMOVED lines=48> */
[----:B------:R-:W-:Y:S01]  /*a960*/  ISETP.LT.OR P2, PT, R12, 0x3a, P2 ;  /* 0x0000003a0c00780c */ /* 0x000fe20001741670 */
[----:B------:R-:W-:Y:S01]  /*a970*/  IMAD.IADD R12, R23, 0x1, R11 ;  /* 0x00000001170c7824 */ /* 0x000fe200078e020b */
[----:B------:R-:W-:Y:S02]  /*a980*/  FSEL R177, R177, -INF , !P3 ;  /* 0xff800000b1b17808 */ /* 0x000fe40005800000 */
[----:B------:R-:W-:Y:S02]  /*a990*/  FSEL R180, R180, -INF , !P1 ;  /* 0xff800000b4b47808 */ /* 0x000fe40004800000 */
[----:B------:R-:W-:Y:S01]  /*a9a0*/  FSEL R181, R181, -INF , !P2 ;  /* 0xff800000b5b57808 */ /* 0x000fe20005000000 */
[----:B------:R-:W-:Y:S06]  /*a9b0*/  @!P5 BRA `(.L_x_4966) ;  /* 0x00000000005cd947 */ /* 0x000fec0003800000 */
[----:B------:R-:W-:Y:S01]  /*a9c0*/  IMAD R11, R190, UR41, R11 ;  /* 0x00000029be0b7c24 */ /* 0x000fe2000f8e020b */
[----:B------:R-:W-:Y:S03]  /*a9d0*/  BSSY B0, `(.L_x_4967) ;  /* 0x0000011000007945 */ /* 0x000fe60003800000 */
[----:B------:R-:W-:-:S05]  /*a9e0*/  VIADD R11, R11, -UR28 ;  /* 0x8000001c0b0b7c36 */ /* 0x000fca0008000000 */
[----:B------:R-:W-:-:S13]  /*a9f0*/  ISETP.GT.AND P1, PT, R11, -0x1, PT ;  /* 0xffffffff0b00780c */ /* 0x000fda0003f24270 */
[----:B------:R-:W-:Y:S05]  /*aa00*/  @P1 BRA `(.L_x_4968) ;  /* 0x0000000000201947 */ /* 0x000fea0003800000 */
[----:B------:R-:W-:Y:S02]  /*aa10*/  MOV R184, UR27 ;  /* 0x0000001b00b87c02 */ /* 0x000fe40008000f00 */
[----:B------:R-:W-:Y:S02]  /*aa20*/  LOP3.LUT R11, RZ, R11, RZ, 0x33, !PT ;  /* 0x0000000bff0b7212 */ /* 0x000fe400078e33ff */
[----:B------:R-:W-:-:S13]  /*aa30*/  ISETP.NE.AND P1, PT, R184, 0x1, PT ;  /* 0x00000001b800780c */ /* 0x000fda0003f25270 */
[----:B------:R-:W1:Y:S02]  /*aa40*/  @P1 LDC.64 R22, c[0x0][0x9e8] ;  /* 0x00027a00ff161b82 */ /* 0x000e640000000a00 */
[----:B-1----:R-:W-:-:S05]  /*aa50*/  @P1 IMAD.HI.U32 R22, R11, R22, RZ ;  /* 0x000000160b161227 */ /* 0x002fca00078e00ff */
[----:B------:R-:W-:-:S04]  /*aa60*/  @P1 SHF.R.U32.HI R11, RZ, R23, R22 ;  /* 0x00000017ff0b1219 */ /* 0x000fc80000011616 */
[----:B------:R-:W-:Y:S01]  /*aa70*/  LOP3.LUT R11, RZ, R11, RZ, 0x33, !PT ;  /* 0x0000000bff0b7212 */ /* 0x000fe200078e33ff */
[----:B------:R-:W-:Y:S06]  /*aa80*/  BRA `(.L_x_4969) ;  /* 0x0000000000147947 */ /* 0x000fec0003800000 */
.L_x_4968:
[----:B------:R-:W-:-:S05]  /*aa90*/  IMAD.U32 R184, RZ, RZ, UR27 ;  /* 0x0000001bffb87e24 */ /* 0x000fca000f8e00ff */
[----:B------:R-:W-:-:S13]  /*aaa0*/  ISETP.NE.AND P1, PT, R184, 0x1, PT ;  /* 0x00000001b800780c */ /* 0x000fda0003f25270 */
[----:B------:R-:W1:Y:S02]  /*aab0*/  @P1 LDC.64 R22, c[0x0][0x9e8] ;  /* 0x00027a00ff161b82 */ /* 0x000e640000000a00 */
[----:B-1----:R-:W-:-:S05]  /*aac0*/  @P1 IMAD.HI.U32 R22, R11, R22, RZ ;  /* 0x000000160b161227 */ /* 0x002fca00078e00ff */
[----:B------:R-:W-:-:S07]  /*aad0*/  @P1 SHF.R.U32.HI R11, RZ, R23, R22 ;  /* 0x00000017ff0b1219 */ /* 0x000fce0000011616 */
.L_x_4969:
[----:B------:R-:W-:Y:S05]  /*aae0*/  BSYNC B0 ;  /* 0x0000000000007941 */ /* 0x000fea0003800000 */
.L_x_4967:
[----:B------:R-:W-:-:S04]  /*aaf0*/  IMAD R11, R11, R184, -UR11 ;  /* 0x8000000b0b0b7e24 */ /* 0x000fc8000f8e02b8 */
[----:B------:R-:W-:-:S05]  /*ab00*/  IMAD.IADD R11, R11, 0x1, -R0 ;  /* 0x000000010b0b7824 */ /* 0x000fca00078e0a00 */
[----:B------:R-:W-:Y:S02]  /*ab10*/  VIADDMNMX R12, R11, R184, R12, PT ;  /* 0x000000b80b0c7246 */ /* 0x000fe4000380010c */
[----:B------:R-:W-:-:S07]  /*ab20*/  VIMNMX R20, R20, R11, !PT ;  /* 0x0000000b14147248 */ /* 0x000fce0007fe0100 */
.L_x_4966:
        /* <DEDUP_REMOVED lines=148> */
[C---:B------:R-:W-:Y:S01]  /*b470*/  FMUL.FTZ R176, R12.reuse, UR10 ;  /* 0x0000000a0cb07c20 */ /* 0x040fe20008410000 */
[----:B------:R-:W2:Y:S01]  /*b480*/  MUFU.EX2 R164, R164 ;  /* 0x000000a400a47308 */ /* 0x000ea20000000800 */
[-C--:B------:R-:W-:Y:S01]  /*b490*/  FMUL.FTZ R49, R49, R15.reuse ;  /* 0x0000000f31317220 */ /* 0x080fe20000410000 */
[----:B------:R-:W-:Y:S01]  /*b4a0*/  FSEL R3, R12, RZ, P0 ;  /* 0x000000ff0c037208 */ /* 0x000fe20000000000 */
[-C--:B------:R-:W-:Y:S01]  /*b4b0*/  FMUL.FTZ R52, R52, R15.reuse ;  /* 0x0000000f34347220 */ /* 0x080fe20000410000 */
[----:B------:R-:W-:Y:S01]  /*b4c0*/  FSEL R176, R176, RZ, P0 ;  /* 0x000000ffb0b07208 */ /* 0x000fe20000000000 */
[-C--:B------:R-:W-:Y:S01]  /*b4d0*/  FMUL.FTZ R53, R53, R15.reuse ;  /* 0x0000000f35357220 */ /* 0x080fe20000410000 */
[-C--:B------:R-:W-:Y:S01]  /*b4e0*/  FMUL.FTZ R56, R56, R15.reuse ;  /* 0x0000000f38387220 */ /* 0x080fe20000410000 */
[----:B------:R-:W-:Y:S01]  /*b4f0*/  FADD.FTZ R3, -R3, R14 ;  /* 0x0000000e03037221 */ /* 0x000fe20000010100 */
[----:B------:R-:W0:Y:S01]  /*b500*/  MUFU.EX2 R169, R169 ;  /* 0x000000a900a97308 */ /* 0x000e220000000800 */
[--C-:B------:R-:W-:Y:S01]  /*b510*/  FFMA.FTZ R177, R155, UR10, -R176.reuse ;  /* 0x0000000a9bb17c23 */ /* 0x100fe200080108b0 */
[----:B------:R-:W-:Y:S01]  /*b520*/  @!P1 LEA R155, R22, UR40, 0x2 ;  /* 0x00000028169b9c11 */ /* 0x000fe2000f8e10ff */
[----:B-1----:R-:W-:Y:S01]  /*b530*/  FADD.FTZ R22, R20, R185 ;  /* 0x000000b914167221 */ /* 0x002fe20000010000 */
[--C-:B------:R-:W-:Y:S01]  /*b540*/  FFMA.FTZ R180, R159, UR10, -R176.reuse ;  /* 0x0000000a9fb47c23 */ /* 0x100fe200080108b0 */
[--C-:B------:R-:W-:Y:S01]  /*b550*/  FFMA.FTZ R184, R162, UR10, -R176.reuse ;  /* 0x0000000aa2b87c23 */ /* 0x100fe200080108b0 */
[----:B------:R-:W-:Y:S01]  /*b560*/  FFMA.FTZ R21, R21, UR10, -R176 ;  /* 0x0000000a15157c23 */ /* 0x000fe200080108b0 */
[----:B----4-:R-:W-:Y:S01]  /*b570*/  FADD.FTZ R159, R161, R22 ;  /* 0x00000016a19f7221 */ /* 0x010fe20000010000 */
[----:B------:R-:W-:Y:S01]  /*b580*/  MUFU.EX2 R168, R168 ;  /* 0x000000a800a87308 */ /* 0x000fe20000000800 */
[----:B------:R-:W-:Y:S01]  /*b590*/  FMUL.FTZ R3, R3, UR10 ;  /* 0x0000000a03037c20 */ /* 0x000fe20008410000 */
[--C-:B------:R-:W-:Y:S01]  /*b5a0*/  FFMA.FTZ R158, R158, UR10, -R176.reuse ;  /* 0x0000000a9e9e7c23 */ /* 0x100fe200080108b0 */
        /* <DEDUP_REMOVED lines=10> */
[----:B---3--:R-:W-:Y:S01]  /*b650*/  F2FP.F16.F32.PACK_AB R160, R165, R160 ;  /* 0x000000a0a5a0723e */ /* 0x008fe200000000ff */
[--C-:B------:R-:W-:Y:S01]  /*b660*/  FFMA.FTZ R179, R179, UR10, -R176.reuse ;  /* 0x0000000ab3b37c23 */ /* 0x100fe200080108b0 */
[--C-:B------:R-:W-:Y:S01]  /*b670*/  FFMA.FTZ R182, R182, UR10, -R176.reuse ;  /* 0x0000000ab6b67c23 */ /* 0x100fe200080108b0 */
[----:B------:R1:W-:Y:S01]  /*b680*/  MUFU.EX2 R14, R177 ;  /* 0x000000b1000e7308 */ /* 0x0003e20000000800 */
[----:B------:R-:W-:Y:S01]  /*b690*/  FFMA.FTZ R176, R183, UR10, -R176 ;  /* 0x0000000ab7b07c23 */ /* 0x000fe200080108b0 */
[----:B------:R-:W-:Y:S01]  /*b6a0*/  @!P1 STS [R155+0x28800], R15 ;  /* 0x0288000f9b009388 */ /* 0x000fe20000000800 */
[-C--:B------:R-:W-:Y:S01]  /*b6b0*/  FMUL.FTZ R57, R57, R15.reuse ;  /* 0x0000000f39397220 */ /* 0x080fe20000410000 */
        /* <DEDUP_REMOVED lines=171> */
.L_x_4970:
[----:B------:R0:W1:Y:S01]  /*c170*/  SYNCS.PHASECHK.TRANS64.TRYWAIT P0, [UR25+0x28c50], R13 ;  /* 0x028c500dff0075a7 */ /* 0x0000620008000159 */
[----:B------:R-:W-:Y:S05]  /*c180*/  @!P4 BRA `(.L_x_4971) ;  /* 0x000000000004c947 */ /* 0x000fea0003800000 */
[----:B------:R-:W-:Y:S01]  /*c190*/  BPT.TRAP 0x1 ;  /* 0x000000040000795c */ /* 0x000fe20000300000 */
.L_x_4971:
[----:B-1----:R-:W-:Y:S05]  /*c1a0*/  @P0 BRA `(.L_x_4972) ;  /* 0x0000000000080947 */ /* 0x002fea0003800000 */
[----:B------:R-:W1:Y:S02]  /*c1b0*/  SYNCS.PHASECHK.TRANS64.TRYWAIT P0, [UR25+0x28c50], R13 ;  /* 0x028c500dff0075a7 */ /* 0x000e640008000159 */
[----:B-1----:R-:W-:Y:S05]  /*c1c0*/  @!P0 BRA `(.L_x_4973) ;  /* 0x0000007000f88947 */ /* 0x002fea0003800000 */
.L_x_4972:
        /* <DEDUP_REMOVED lines=34> */
.L_x_4974:
[----:B------:R-:W-:Y:S01]  /*c3f0*/  UIADD3 UR25, UR25, 0x28c60, URZ ;  /* 0x00028c6019197890 */ /* 0x000fe2000fffe03f */
[----:B------:R-:W-:Y:S01]  /*c400*/  ISETP.LT.AND P0, PT, R17, UR43, PT ;  /* 0x0000002b11007c0c */ /* 0x000fe2000bf01270 */
[----:B------:R-:W-:Y:S01]  /*c410*/  UIADD3 UR43, UR43, -0x1, URZ ;  /* 0xffffffff2b2b7890 */ /* 0x000fe2000fffe03f */
[----:B-1----:R-:W-:Y:S01]  /*c420*/  MOV R14, R12 ;  /* 0x0000000c000e7202 */ /* 0x002fe20000000f00 */
[----:B------:R-:W-:Y:S01]  /*c430*/  UPRMT UR25, UR42, 0x654, UR25 ;  /* 0x000006542a197896 */ /* 0x000fe20008000019 */
[----:B------:R-:W-:Y:S01]  /*c440*/  IMAD.MOV.U32 R15, RZ, RZ, R11 ;  /* 0x000000ffff0f7224 */ /* 0x000fe200078e000b */
[----:B------:R-:W-:-:S07]  /*c450*/  UMOV UR26, UR4 ;  /* 0x00000004001a7c82 */ /* 0x000fce0008000000 */
[----:B------:R-:W-:Y:S01]  /*c460*/  SYNCS.ARRIVE.TRANS64.RED.A1T0 RZ, [UR25], RZ ;  /* 0x000000ffffff79a7 */ /* 0x000fe20008100419 */
[----:B------:R-:W-:Y:S05]  /*c470*/  @P0 BRA `(.L_x_4975) ;  /* 0xffffffdc002c0947 */ /* 0x000fea000383ffff */
.L_x_4956:
[----:B------:R-:W4:Y:S01]  /*c480*/  SHFL.BFLY PT, R0, R3, 0x2, 0x1f ;  /* 0x0c401f0003007f89 */ /* 0x000f2200000e0000 */
[----:B------:R-:W-:Y:S08]  /*c490*/  BAR.ARV 0x8, 0x100 ;  /* 0x0204000000007b1d */ /* 0x000ff00000002000 */
[----:B------:R-:W-:Y:S01]  /*c4a0*/  BAR.SYNC.DEFER_BLOCKING 0xf, 0x100 ;  /* 0x03c4000000007b1d */ /* 0x000fe20000010000 */
[----:B------:R-:W-:-:S05]  /*c4b0*/  ISETP.NE.AND P0, PT, R10, RZ, PT ;  /* 0x000000ff0a00720c */ /* 0x000fca0003f05270 */
[----:B-1-3--:R-:W1:Y:S01]  /*c4c0*/  SHFL.BFLY PT, R7, R4, 0x2, 0x1f ;  /* 0x0c401f0004077f89 */ /* 0x00ae6200000e0000 */
[----:B----4-:R-:W-:-:S05]  /*c4d0*/  FADD.FTZ R2, R0, R3 ;  /* 0x0000000300027221 */ /* 0x010fca0000010000 */
[----:B------:R-:W3:Y:S01]  /*c4e0*/  SHFL.BFLY PT, R5, R2, 0x1, 0x1f ;  /* 0x0c201f0002057f89 */ /* 0x000ee200000e0000 */
[----:B-1----:R-:W-:Y:S01]  /*c4f0*/  FADD.FTZ R7, R7, R4 ;  /* 0x0000000407077221 */ /* 0x002fe20000010000 */
[----:B------:R-:W-:-:S04]  /*c500*/  IMAD.MOV.U32 R4, RZ, RZ, -0x800000 ;  /* 0xff800000ff047424 */ /* 0x000fc800078e00ff */
[----:B------:R-:W1:Y:S01]  /*c510*/  SHFL.BFLY PT, R0, R7, 0x1, 0x1f ;  /* 0x0c201f0007007f89 */ /* 0x000e6200000e0000 */
[----:B---3--:R-:W-:Y:S01]  /*c520*/  FADD.FTZ R6, R2, R5 ;  /* 0x0000000502067221 */ /* 0x008fe20000010000 */
[----:B------:R-:W-:Y:S02]  /*c530*/  IMAD.MOV.U32 R5, RZ, RZ, RZ ;  /* 0x000000ffff057224 */ /* 0x000fe400078e00ff */
[----:B------:R-:W-:Y:S02]  /*c540*/  IMAD.U32 R2, RZ, RZ, UR4 ;  /* 0x00000004ff027e24 */ /* 0x000fe4000f8e00ff */
[----:B------:R-:W-:-:S03]  /*c550*/  FSETP.NE.FTZ.AND P1, PT, R6, RZ, PT ;  /* 0x000000ff0600720b */ /* 0x000fc60003f35000 */
[----:B------:R-:W-:-:S04]  /*c560*/  LEA R2, R2, R9, 0x6 ;  /* 0x0000000902027211 */ /* 0x000fc800078e30ff */
[----:B------:R-:W-:-:S06]  /*c570*/  @!P0 LEA R2, R2, UR40, 0x2 ;  /* 0x0000002802028c11 */ /* 0x000fcc000f8e10ff */
[----:B------:R-:W3:Y:S01]  /*c580*/  @P1 MUFU.RCP R5, R6 ;  /* 0x0000000600051308 */ /* 0x000ee20000001000 */
[----:B-1----:R-:W-:Y:S01]  /*c590*/  FADD.FTZ R8, R7, R0 ;  /* 0x0000000007087221 */ /* 0x002fe20000010000 */
[----:B------:R-:W-:-:S04]  /*c5a0*/  IMAD.MOV.U32 R0, RZ, RZ, RZ ;  /* 0x000000ffff007224 */ /* 0x000fc800078e00ff */
[----:B------:R-:W-:Y:S02]  /*c5b0*/  FSETP.NE.FTZ.AND P2, PT, R8, RZ, PT ;  /* 0x000000ff0800720b */ /* 0x000fe40003f55000 */
[----:B------:R1:W4:Y:S01]  /*c5c0*/  @P1 MUFU.LG2 R3, R6 ;  /* 0x0000000600031308 */ /* 0x0003220000000c00 */
[----:B---3--:R-:W-:Y:S01]  /*c5d0*/  @!P0 STS [R2+0x28800], R5 ;  /* 0x0288000502008388 */ /* 0x008fe20000000800 */
[----:B-1----:R-:W-:Y:S02]  /*c5e0*/  IMAD.U32 R6, RZ, RZ, UR10 ;  /* 0x0000000aff067e24 */ /* 0x002fe4000f8e00ff */
[----:B------:R-:W-:-:S07]  /*c5f0*/  FMUL.FTZ R24, R24, R5 ;  /* 0x0000000518187220 */ /* 0x000fce0000410000 */
[----:B------:R-:W1:Y:S01]  /*c600*/  @P2 MUFU.RCP R0, R8 ;  /* 0x0000000800002308 */ /* 0x000e620000001000 */
[-C--:B------:R-:W-:Y:S01]  /*c610*/  FMUL.FTZ R25, R25, R5.reuse ;  /* 0x0000000519197220 */ /* 0x080fe20000410000 */
[----:B------:R-:W-:Y:S01]  /*c620*/  @P1 FMUL.FTZ R6, R6, 0.69314718246459960938 ;  /* 0x3f31721806061820 */ /* 0x000fe20000410000 */
[-C--:B------:R-:W-:Y:S01]  /*c630*/  FMUL.FTZ R28, R28, R5.reuse ;  /* 0x000000051c1c7220 */ /* 0x080fe20000410000 */
[-C--:B------:R-:W-:Y:S01]  /*c640*/  FMUL.FTZ R29, R29, R5.reuse ;  /* 0x000000051d1d7220 */ /* 0x080fe20000410000 */
[----:B----4-:R-:W-:Y:S01]  /*c650*/  @P1 FMUL.FTZ R3, R3, 0.69314718246459960938 ;  /* 0x3f31721803031820 */ /* 0x010fe20000410000 */
[-C--:B------:R-:W-:Y:S01]  /*c660*/  FMUL.FTZ R32, R32, R5.reuse ;  /* 0x0000000520207220 */ /* 0x080fe20000410000 */
[-C--:B------:R-:W-:Y:S01]  /*c670*/  FMUL.FTZ R33, R33, R5.reuse ;  /* 0x0000000521217220 */ /* 0x080fe20000410000 */
[----:B------:R3:W4:Y:S01]  /*c680*/  @P2 MUFU.LG2 R7, R8 ;  /* 0x0000000800072308 */ /* 0x0007220000000c00 */
        /* <DEDUP_REMOVED lines=8> */
[----:B-1----:R1:W-:Y:S01]  /*c710*/  @!P0 STS [R2+0x28820], R0 ;  /* 0x0288200002008388 */ /* 0x0023e20000000800 */
[----:B---3--:R-:W-:-:S02]  /*c720*/  IMAD.U32 R8, RZ, RZ, UR10 ;  /* 0x0000000aff087e24 */ /* 0x008fc4000f8e00ff */
[-C--:B------:R-:W-:Y:S01]  /*c730*/  FMUL.FTZ R52, R52, R5.reuse ;  /* 0x0000000534347220 */ /* 0x080fe20000410000 */
[-C--:B------:R-:W-:Y:S01]  /*c740*/  FMUL.FTZ R53, R53, R5.reuse ;  /* 0x0000000535357220 */ /* 0x080fe20000410000 */
[-C--:B------:R-:W-:Y:S01]  /*c750*/  FMUL.FTZ R56, R56, R5.reuse ;  /* 0x0000000538387220 */ /* 0x080fe20000410000 */
[----:B------:R-:W-:Y:S01]  /*c760*/  @P2 FMUL.FTZ R8, R8, 0.69314718246459960938 ;  /* 0x3f31721808082820 */ /* 0x000fe20000410000 */
[-C--:B------:R-:W-:Y:S01]  /*c770*/  FMUL.FTZ R57, R57, R5.reuse ;  /* 0x0000000539397220 */ /* 0x080fe20000410000 */
[-C--:B------:R-:W-:Y:S01]  /*c780*/  FMUL.FTZ R60, R60, R5.reuse ;  /* 0x000000053c3c7220 */ /* 0x080fe20000410000 */
[----:B----4-:R-:W-:Y:S01]  /*c790*/  @P2 FMUL.FTZ R7, R7, 0.69314718246459960938 ;  /* 0x3f31721807072820 */ /* 0x010fe20000410000 */
[-C--:B------:R-:W-:Y:S01]  /*c7a0*/  FMUL.FTZ R61, R61, R5.reuse ;  /* 0x000000053d3d7220 */ /* 0x080fe20000410000 */
[----:B-1----:R-:W-:Y:S02]  /*c7b0*/  IMAD.MOV.U32 R2, RZ, RZ, -0x800000 ;  /* 0xff800000ff027424 */ /* 0x002fe400078e00ff */
        /* <DEDUP_REMOVED lines=112> */
.L_x_4880:
[----:B------:R-:W-:Y:S05]  /*cec0*/  @P0 BRA `(.L_x_4976) ;  /* 0x0000002000e00947 */ /* 0x000fea0003800000 */
[----:B------:R-:W1:Y:S01]  /*ced0*/  S2R R0, SR_TID.X ;  /* 0x0000000000007919 */ /* 0x000e620000002100 */
[----:B------:R-:W3:Y:S01]  /*cee0*/  S2UR UR5, SR_CgaCtaId ;  /* 0x00000000000579c3 */ /* 0x000ee20000008800 */
[----:B------:R-:W-:Y:S01]  /*cef0*/  UMOV UR4, 0x400 ;  /* 0x0000040000047882 */ /* 0x000fe20000000000 */
[----:B------:R-:W-:-:S06]  /*cf00*/  IMAD.MOV R3, RZ, RZ, -R18 ;  /* 0x000000ffff037224 */ /* 0x000fcc00078e0a12 */
[----:B------:R-:W-:Y:S01]  /*cf10*/  BAR.SYNC.DEFER_BLOCKING 0x1, 0x100 ;  /* 0x0044000000007b1d */ /* 0x000fe20000010000 */
[----:B0-----:R-:W-:-:S07]  /*cf20*/  SHF.R.S32.HI R9, RZ, 0x1f, R18 ;  /* 0x0000001fff097819 */ /* 0x001fce0000011412 */
[----:B------:R-:W0:Y:S08]  /*cf30*/  S2UR UR6, SR_CTAID.Y ;  /* 0x00000000000679c3 */ /* 0x000e300000002600 */
[----:B------:R-:W0:Y:S01]  /*cf40*/  LDC R12, c[0x0][0xc50] ;  /* 0x00031400ff0c7b82 */ /* 0x000e220000000800 */
[----:B---3--:R-:W-:-:S07]  /*cf50*/  ULEA UR4, UR5, UR4, 0x18 ;  /* 0x0000000405047291 */ /* 0x008fce000f8ec03f */
[----:B------:R-:W3:Y:S01]  /*cf60*/  LDC R6, c[0x0][0xbe8] ;  /* 0x0002fa00ff067b82 */ /* 0x000ee20000000800 */
[----:B------:R-:W-:Y:S01]  /*cf70*/  UIADD3 UR4, UR4, 0x28c20, URZ ;  /* 0x00028c2004047890 */ /* 0x000fe2000fffe03f */
[----:B-1----:R-:W-:-:S03]  /*cf80*/  IADD3 R152, R0, -0x80, RZ ;  /* 0xffffff8000987810 */ /* 0x002fc60007ffe0ff */
[----:B------:R-:W-:Y:S01]  /*cf90*/  UPRMT UR4, URZ, 0x654, UR4 ;  /* 0x000006543f047896 */ /* 0x000fe20008000004 */
[----:B------:R-:W-:-:S04]  /*cfa0*/  SHF.R.S32.HI R153, RZ, 0x1f, R152 ;  /* 0x0000001fff997819 */ /* 0x000fc80000011498 */
[----:B------:R-:W-:Y:S01]  /*cfb0*/  LEA.HI R10, R153, R152, RZ, 0x7 ;  /* 0x00000098990a7211 */ /* 0x000fe200078f38ff */
[----:B0-----:R-:W-:-:S03]  /*cfc0*/  IMAD R3, R12, R3, UR6 ;  /* 0x000000060c037e24 */ /* 0x001fc6000f8e0203 */
[----:B------:R-:W-:Y:S01]  /*cfd0*/  SYNCS.ARRIVE.TRANS64.RED.A1T0 RZ, [UR4], RZ ;  /* 0x000000ffffff79a7 */ /* 0x000fe20008100404 */
[----:B------:R-:W-:Y:S02]  /*cfe0*/  SHF.R.S32.HI R8, RZ, 0x7, R10 ;  /* 0x00000007ff087819 */ /* 0x000fe4000001140a */
[----:B------:R-:W-:-:S03]  /*cff0*/  LOP3.LUT R5, R10, 0xffffff80, RZ, 0xc0, !PT ;  /* 0xffffff800a057812 */ /* 0x000fc600078ec0ff */
[----:B------:R-:W0:Y:S02]  /*d000*/  SHFL.IDX PT, R7, R8, RZ, 0x1f ;  /* 0x00001fff08077589 */ /* 0x000e2400000e0000 */
[----:B------:R-:W-:Y:S01]  /*d010*/  IMAD.IADD R0, R152, 0x1, -R5 ;  /* 0x0000000198007824 */ /* 0x000fe200078e0a05 */
[----:B------:R-:W-:-:S04]  /*d020*/  SHF.R.S32.HI R5, RZ, 0x1f, R3 ;  /* 0x0000001fff057819 */ /* 0x000fc80000011403 */
[----:B------:R-:W-:Y:S02]  /*d030*/  SHF.R.S32.HI R157, RZ, 0x1f, R0 ;  /* 0x0000001fff9d7819 */ /* 0x000fe40000011400 */
[----:B0-----:R-:W-:Y:S02]  /*d040*/  ISETP.NE.AND P0, PT, R7, RZ, PT ;  /* 0x000000ff0700720c */ /* 0x001fe40003f05270 */
[----:B------:R-:W-:-:S11]  /*d050*/  LEA.HI R7, R157, R0, RZ, 0x2 ;  /* 0x000000009d077211 */ /* 0x000fd600078f10ff */
[----:B---3--:R-:W-:Y:S05]  /*d060*/  @P0 BRA `(.L_x_4977) ;  /* 0x0000000400380947 */ /* 0x008fea0003800000 */
[----:B------:R-:W0:Y:S01]  /*d070*/  LDC R19, c[0x0][0xbe8] ;  /* 0x0002fa00ff137b82 */ /* 0x000e220000000800 */
[----:B------:R-:W-:Y:S01]  /*d080*/  LOP3.LUT R11, R10, 0xffffff80, RZ, 0xc0, !PT ;  /* 0xffffff800a0b7812 */ /* 0x000fe200078ec0ff */
[----:B------:R-:W1:Y:S01]  /*d090*/  S2R R155, SR_CTAID.X ;  /* 0x00000000009b7919 */ /* 0x000e620000002500 */
[----:B------:R-:W-:Y:S01]  /*d0a0*/  LEA.HI R12, R153, R152, RZ, 0x2 ;  /* 0x00000098990c7211 */ /* 0x000fe200078f10ff */
[----:B------:R-:W-:Y:S02]  /*d0b0*/  ULDC.64 UR4, c[0x0][0xbd0] ;  /* 0x0002f40000047ab9 */ /* 0x000fe40000000a00 */
[----:B------:R-:W-:Y:S01]  /*d0c0*/  IMAD.IADD R16, R152, 0x1, -R11 ;  /* 0x0000000198107824 */ /* 0x000fe200078e0a0b */
[----:B------:R-:W-:Y:S01]  /*d0d0*/  LOP3.LUT R15, R12, 0xfffffffc, RZ, 0xc0, !PT ;  /* 0xfffffffc0c0f7812 */ /* 0x000fe200078ec0ff */
[----:B------:R-:W3:Y:S03]  /*d0e0*/  S2UR UR6, SR_CTAID.Z ;  /* 0x00000000000679c3 */ /* 0x000ee60000002700 */
[----:B------:R-:W-:Y:S01]  /*d0f0*/  SHF.R.S32.HI R11, RZ, 0x1f, R16 ;  /* 0x0000001fff0b7819 */ /* 0x000fe20000011410 */
[----:B------:R-:W-:-:S03]  /*d100*/  IMAD.IADD R15, R152, 0x1, -R15 ;  /* 0x00000001980f7824 */ /* 0x000fc600078e0a0f */
[-C--:B------:R-:W-:Y:S01]  /*d110*/  LEA.HI R20, R11, R16.reuse, RZ, 0x2 ;  /* 0x000000100b147211 */ /* 0x080fe200078f10ff */
[----:B------:R-:W2:Y:S01]  /*d120*/  LDC.64 R22, c[0x0][0xbd8] ;  /* 0x0002f600ff167b82 */ /* 0x000ea20000000a00 */
[----:B------:R-:W-:Y:S02]  /*d130*/  LEA.HI R12, R15, R15, RZ, 0x1 ;  /* 0x0000000f0f0c7211 */ /* 0x000fe400078f08ff */
[--C-:B------:R-:W-:Y:S02]  /*d140*/  SHF.R.S32.HI R10, RZ, 0x2, R20.reuse ;  /* 0x00000002ff0a7819 */ /* 0x100fe40000011414 */
[----:B------:R-:W-:Y:S02]  /*d150*/  SHF.R.S32.HI R13, RZ, 0x1f, R20 ;  /* 0x0000001fff0d7819 */ /* 0x000fe40000011414 */
[----:B------:R-:W-:Y:S02]  /*d160*/  LEA.HI R11, R11, R16, RZ, 0x5 ;  /* 0x000000100b0b7211 */ /* 0x000fe400078f28ff */
[----:B0-----:R-:W-:-:S02]  /*d170*/  ISETP.NE.AND P0, PT, R19, 0x1, PT ;  /* 0x000000011300780c */ /* 0x001fc40003f05270 */
[----:B------:R-:W-:Y:S02]  /*d180*/  LEA.HI R13, R13, R10, RZ, 0x3 ;  /* 0x0000000a0d0d7211 */ /* 0x000fe400078f18ff */
[----:B------:R-:W-:Y:S02]  /*d190*/  LOP3.LUT R12, R12, 0x1ffffffe, RZ, 0xc0, !PT ;  /* 0x1ffffffe0c0c7812 */ /* 0x000fe400078ec0ff */
[----:B------:R-:W-:Y:S02]  /*d1a0*/  LOP3.LUT R13, R13, 0xfffffff8, RZ, 0xc0, !PT ;  /* 0xfffffff80d0d7812 */ /* 0x000fe400078ec0ff */
[----:B------:R-:W-:Y:S01]  /*d1b0*/  SHF.R.S32.HI R11, RZ, 0x5, R11 ;  /* 0x00000005ff0b7819 */ /* 0x000fe2000001140b */
[----:B------:R-:W-:Y:S01]  /*d1c0*/  IMAD.IADD R15, R15, 0x1, -R12 ;  /* 0x000000010f0f7824 */ /* 0x000fe200078e0a0c */
[----:B------:R-:W-:Y:S01]  /*d1d0*/  IADD3 R10, R10, -R13, RZ ;  /* 0x8000000d0a0a7210 */ /* 0x000fe20007ffe0ff */
[----:B------:R-:W-:Y:S02]  /*d1e0*/  IMAD R13, R9, UR4, RZ ;  /* 0x00000004090d7c24 */ /* 0x000fe4000f8e02ff */
[----:B------:R-:W0:Y:S02]  /*d1f0*/  @P0 LDC R17, c[0x0][0xbec] ;  /* 0x0002fb00ff110b82 */ /* 0x000e240000000800 */
[----:B------:R-:W-:-:S02]  /*d200*/  IMAD R154, R11, 0x10, R10 ;  /* 0x000000100b9a7824 */ /* 0x000fc400078e020a */
[----:B------:R-:W-:Y:S01]  /*d210*/  IMAD.WIDE.U32 R10, R18, UR4, RZ ;  /* 0x00000004120a7c25 */ /* 0x000fe2000f8e00ff */
[----:B---3--:R-:W-:-:S03]  /*d220*/  USHF.R.S32.HI UR4, URZ, 0x1f, UR6 ;  /* 0x0000001f3f047899 */ /* 0x008fc60008011406 */
[----:B------:R-:W3:Y:S01]  /*d230*/  @P0 LDC R21, c[0x0][0xbf0] ;  /* 0x0002fc00ff150b82 */ /* 0x000ee20000000800 */
[----:B------:R-:W-:Y:S02]  /*d240*/  IMAD R12, R15, 0x8, R154 ;  /* 0x000000080f0c7824 */ /* 0x000fe400078e029a */
[----:B--2---:R-:W-:Y:S02]  /*d250*/  IMAD R14, R22, UR4, RZ ;  /* 0x00000004160e7c24 */ /* 0x004fe4000f8e02ff */
[----:B------:R-:W-:Y:S01]  /*d260*/  IMAD R13, R18, UR5, R13 ;  /* 0x00000005120d7c24 */ /* 0x000fe2000f8e020d */
[----:B-1----:R-:W-:Y:S01]  /*d270*/  LEA R12, R155, R12, 0x6 ;  /* 0x0000000c9b0c7211 */ /* 0x002fe200078e30ff */
[----:B------:R-:W-:Y:S01]  /*d280*/  IMAD R15, R23, UR6, R14 ;  /* 0x00000006170f7c24 */ /* 0x000fe2000f8e020e */
[----:B------:R-:W-:Y:S01]  /*d290*/  ULDC.64 UR4, c[0x0][0xbe0] ;  /* 0x0002f80000047ab9 */ /* 0x000fe20000000a00 */
[----:B------:R-:W-:Y:S02]  /*d2a0*/  IMAD.IADD R11, R11, 0x1, R13 ;  /* 0x000000010b0b7824 */ /* 0x000fe400078e020d */
[----:B------:R-:W-:-:S02]  /*d2b0*/  IMAD.MOV.U32 R13, RZ, RZ, R12 ;  /* 0x000000ffff0d7224 */ /* 0x000fc400078e000c */
[----:B------:R-:W-:-:S04]  /*d2c0*/  IMAD.WIDE.U32 R10, R22, UR6, R10 ;  /* 0x00000006160a7c25 */ /* 0x000fc8000f8e000a */
[----:B0-----:R-:W-:-:S04]  /*d2d0*/  @P0 IMAD.HI.U32 R14, R12, R17, RZ ;  /* 0x000000110c0e0227 */ /* 0x001fc800078e00ff */
[----:B------:R-:W-:Y:S01]  /*d2e0*/  IMAD.IADD R11, R11, 0x1, R15 ;  /* 0x000000010b0b7824 */ /* 0x000fe200078e020f */
[----:B---3--:R-:W-:Y:S01]  /*d2f0*/  @P0 SHF.R.U32.HI R13, RZ, R21, R14 ;  /* 0x00000015ff0d0219 */ /* 0x008fe2000001160e */
[----:B------:R-:W-:Y:S02]  /*d300*/  IMAD R14, R5, UR4, RZ ;  /* 0x00000004050e7c24 */ /* 0x000fe4000f8e02ff */
[----:B------:R-:W-:Y:S01]  /*d310*/  IMAD.WIDE.U32 R10, R3, UR4, R10 ;  /* 0x00000004030a7c25 */ /* 0x000fe2000f8e000a */
[----:B------:R-:W-:-:S03]  /*d320*/  SHF.R.S32.HI R17, RZ, 0x1f, R13 ;  /* 0x0000001fff117819 */ /* 0x000fc6000001140d */
[----:B------:R-:W-:Y:S01]  /*d330*/  IMAD.MOV R15, RZ, RZ, -R13 ;  /* 0x000000ffff0f7224 */ /* 0x000fe200078e0a0d */
[----:B------:R-:W-:Y:S01]  /*d340*/  IADD3 R10, P0, R13, R10, RZ ;  /* 0x0000000a0d0a7210 */ /* 0x000fe20007f1e0ff */
[----:B------:R-:W-:Y:S01]  /*d350*/  IMAD R14, R3, UR5, R14 ;  /* 0x00000005030e7c24 */ /* 0x000fe2000f8e020e */
[----:B------:R-:W-:Y:S01]  /*d360*/  ULDC.64 UR4, c[0x0][0xbc8] ;  /* 0x0002f20000047ab9 */ /* 0x000fe20000000a00 */
[----:B------:R-:W-:Y:S01]  /*d370*/  IMAD R15, R19, R15, R12 ;  /* 0x0000000f130f7224 */ /* 0x000fe200078e020c */
[----:B------:R-:W-:Y:S02]  /*d380*/  LOP3.LUT R13, R20, 0x7ffffffc, RZ, 0xc0, !PT ;  /* 0x7ffffffc140d7812 */ /* 0x000fe400078ec0ff */
[----:B------:R-:W-:Y:S01]  /*d390*/  IADD3.X R11, R17, R11, R14, P0, !PT ;  /* 0x0000000b110b7210 */ /* 0x000fe200007fe40e */
[----:B------:R-:W-:Y:S01]  /*d3a0*/  IMAD R14, R155, 0x40, R154 ;  /* 0x000000409b0e7824 */ /* 0x000fe200078e029a */
[----:B------:R-:W-:Y:S01]  /*d3b0*/  SHF.R.S32.HI R12, RZ, 0x1f, R15 ;  /* 0x0000001fff0c7819 */ /* 0x000fe2000001140f */
[----:B------:R-:W-:-:S04]  /*d3c0*/  IMAD.WIDE.U32 R10, R15, UR4, R10 ;  /* 0x000000040f0a7c25 */ /* 0x000fc8000f8e000a */
[----:B------:R-:W-:-:S04]  /*d3d0*/  IMAD R12, R12, UR4, RZ ;  /* 0x000000040c0c7c24 */ /* 0x000fc8000f8e02ff */
        /* <DEDUP_REMOVED lines=10> */
[----:B------:R-:W-:-:S02]  /*d480*/  IMAD.IADD R15, R16, 0x1, -R13 ;  /* 0x00000001100f7824 */ /* 0x000fc400078e0a0d */
[----:B------:R-:W-:Y:S02]  /*d490*/  SHFL.IDX PT, R10, R17, RZ, 0x1c1f ;  /* 0x001c1fff110a7589 */ /* 0x000fe400000e0000 */
[----:B------:R-:W-:Y:S02]  /*d4a0*/  IMAD.U32 R16, R21, -0x100, RZ ;  /* 0xffffff0015107824 */ /* 0x000fe400078e00ff */
[----:B------:R-:W0:Y:S01]  /*d4b0*/  SHFL.IDX PT, R11, R20, RZ, 0x1c1f ;  /* 0x001c1fff140b7589 */ /* 0x000e2200000e0000 */
[----:B------:R-:W-:Y:S02]  /*d4c0*/  IMAD.SHL.U32 R21, R15, 0x2, RZ ;  /* 0x000000020f157824 */ /* 0x000fe400078e00ff */
[----:B------:R-:W-:Y:S01]  /*d4d0*/  IMAD R15, R19, UR4, RZ ;  /* 0x00000004130f7c24 */ /* 0x000fe2000f8e02ff */
[----:B------:R-:W1:Y:S02]  /*d4e0*/  SHFL.IDX PT, R13, R20, 0x1, 0x1c1f ;  /* 0x003c1f00140d7f89 */ /* 0x000e6400000e0000 */
[----:B------:R-:W-:-:S02]  /*d4f0*/  ISETP.NE.AND P0, PT, R21, R16, PT ;  /* 0x000000101500720c */ /* 0x000fc40003f05270 */
[C---:B------:R-:W-:Y:S02]  /*d500*/  IADD3 R16, R14.reuse, 0x8, RZ ;  /* 0x000000080e107810 */ /* 0x040fe40007ffe0ff */
[-C--:B------:R-:W-:Y:S02]  /*d510*/  ISETP.GE.OR P1, PT, R14, R15.reuse, P0 ;  /* 0x0000000f0e00720c */ /* 0x080fe40000726670 */
[----:B------:R-:W-:-:S11]  /*d520*/  ISETP.GE.OR P0, PT, R16, R15, P0 ;  /* 0x0000000f1000720c */ /* 0x000fd60000706670 */
[----:B0-----:R0:W-:Y:S04]  /*d530*/  @!P1 ST.E desc[UR36][R10.64], R4 ;  /* 0x000000040a009985 */ /* 0x0011e8000c101924 */
[----:B-1----:R0:W-:Y:S02]  /*d540*/  @!P0 ST.E desc[UR36][R12.64], R2 ;  /* 0x000000020c008985 */ /* 0x0021e4000c101924 */
.L_x_4977:
[----:B------:R-:W-:Y:S01]  /*d550*/  ISETP.NE.AND P0, PT, R6, 0x1, PT ;  /* 0x000000010600780c */ /* 0x000fe20003f05270 */
[----:B--2---:R-:W1:Y:S01]  /*d560*/  S2R R14, SR_CTAID.X ;  /* 0x00000000000e7919 */ /* 0x004e620000002500 */
[--C-:B0-----:R-:W-:Y:S01]  /*d570*/  SHF.R.S32.HI R2, RZ, 0x2, R7.reuse ;  /* 0x00000002ff027819 */ /* 0x101fe20000011407 */
[----:B------:R-:W0:Y:S01]  /*d580*/  S2UR UR6, SR_CTAID.Z ;  /* 0x00000000000679c3 */ /* 0x000e220000002700 */
[----:B------:R-:W-:Y:S01]  /*d590*/  SHF.R.S32.HI R11, RZ, 0x1f, R7 ;  /* 0x0000001fff0b7819 */ /* 0x000fe20000011407 */
[----:B------:R-:W-:Y:S01]  /*d5a0*/  ULDC.64 UR4, c[0x0][0xb38] ;  /* 0x0002ce0000047ab9 */ /* 0x000fe20000000a00 */
[----:B------:R-:W-:Y:S01]  /*d5b0*/  LEA.HI R153, R153, R152, RZ, 0x2 ;  /* 0x0000009899997211 */ /* 0x000fe200078f10ff */
[----:B------:R-:W-:Y:S01]  /*d5c0*/  IMAD R9, R9, UR4, RZ ;  /* 0x0000000409097c24 */ /* 0x000fe2000f8e02ff */
[----:B------:R-:W-:Y:S01]  /*d5d0*/  LEA.HI R11, R11, R2, RZ, 0x3 ;  /* 0x000000020b0b7211 */ /* 0x000fe200078f18ff */
[----:B------:R-:W-:Y:S01]  /*d5e0*/  BSSY B0, `(.L_x_4978) ;  /* 0x00000ff000007945 */ /* 0x000fe20003800000 */
[----:B------:R-:W-:Y:S01]  /*d5f0*/  LOP3.LUT R153, R153, 0xfffffffc, RZ, 0xc0, !PT ;  /* 0xfffffffc99997812 */ /* 0x000fe200078ec0ff */
[----:B------:R-:W2:Y:S01]  /*d600*/  LDC.64 R12, c[0x0][0xb40] ;  /* 0x0002d000ff0c7b82 */ /* 0x000ea20000000a00 */
[----:B------:R-:W-:Y:S01]  /*d610*/  LOP3.LUT R11, R11, 0xfffffff8, RZ, 0xc0, !PT ;  /* 0xfffffff80b0b7812 */ /* 0x000fe200078ec0ff */
[----:B------:R-:W-:Y:S01]  /*d620*/  IMAD R9, R18, UR5, R9 ;  /* 0x0000000512097c24 */ /* 0x000fe2000f8e0209 */
[----:B------:R-:W-:Y:S01]  /*d630*/  LEA.HI R157, R157, R0, RZ, 0x5 ;  /* 0x000000009d9d7211 */ /* 0x000fe200078f28ff */
[----:B------:R-:W-:-:S02]  /*d640*/  IMAD.IADD R153, R152, 0x1, -R153 ;  /* 0x0000000198997824 */ /* 0x000fc400078e0a99 */
[----:B------:R-:W-:Y:S01]  /*d650*/  IMAD.IADD R4, R2, 0x1, -R11 ;  /* 0x0000000102047824 */ /* 0x000fe200078e0a0b */
[----:B------:R-:W-:Y:S01]  /*d660*/  SHF.R.S32.HI R157, RZ, 0x5, R157 ;  /* 0x00000005ff9d7819 */ /* 0x000fe2000001149d */
[----:B------:R-:W3:Y:S01]  /*d670*/  @P0 LDC R16, c[0x0][0xbec] ;  /* 0x0002fb00ff100b82 */ /* 0x000ee20000000800 */
[----:B------:R-:W-:Y:S01]  /*d680*/  LEA.HI R2, R153, R153, RZ, 0x1 ;  /* 0x0000009999027211 */ /* 0x000fe200078f08ff */
[----:B------:R-:W-:-:S03]  /*d690*/  IMAD.WIDE.U32 R18, R18, UR4, RZ ;  /* 0x0000000412127c25 */ /* 0x000fc6000f8e00ff */
[----:B------:R-:W-:Y:S01]  /*d6a0*/  LOP3.LUT R2, R2, 0x1ffffffe, RZ, 0xc0, !PT ;  /* 0x1ffffffe02027812 */ /* 0x000fe200078ec0ff */
[----:B------:R-:W-:Y:S02]  /*d6b0*/  IMAD R157, R157, 0x10, R4 ;  /* 0x000000109d9d7824 */ /* 0x000fe400078e0204 */
[----:B------:R-:W4:Y:S01]  /*d6c0*/  @P0 LDC R17, c[0x0][0xbf0] ;  /* 0x0002fc00ff110b82 */ /* 0x000f220000000800 */
[----:B0-----:R-:W-:Y:S01]  /*d6d0*/  USHF.R.S32.HI UR4, URZ, 0x1f, UR6 ;  /* 0x0000001f3f047899 */ /* 0x001fe20008011406 */
[----:B------:R-:W-:Y:S02]  /*d6e0*/  IMAD.IADD R2, R153, 0x1, -R2 ;  /* 0x0000000199027824 */ /* 0x000fe400078e0a02 */
[----:B------:R-:W-:-:S03]  /*d6f0*/  IMAD.IADD R19, R19, 0x1, R9 ;  /* 0x0000000113137824 */ /* 0x000fc600078e0209 */
[----:B------:R-:W-:Y:S01]  /*d700*/  LEA R11, R2, R157, 0x3 ;  /* 0x0000009d020b7211 */ /* 0x000fe200078e18ff */
[----:B--2---:R-:W-:Y:S01]  /*d710*/  IMAD R2, R12, UR4, RZ ;  /* 0x000000040c027c24 */ /* 0x004fe2000f8e02ff */
[----:B------:R-:W-:-:S03]  /*d720*/  ULDC.64 UR4, c[0x0][0xb48] ;  /* 0x0002d20000047ab9 */ /* 0x000fc60000000a00 */
[----:B-1----:R-:W-:Y:S02]  /*d730*/  IMAD R15, R14, 0x40, R11 ;  /* 0x000000400e0f7824 */ /* 0x002fe400078e020b */
[----:B------:R-:W-:Y:S02]  /*d740*/  IMAD R13, R13, UR6, R2 ;  /* 0x000000060d0d7c24 */ /* 0x000fe4000f8e0202 */
[----:B---3--:R-:W-:-:S04]  /*d750*/  @P0 IMAD.HI.U32 R16, R15, R16, RZ ;  /* 0x000000100f100227 */ /* 0x008fc800078e00ff */
[----:B------:R-:W-:-:S04]  /*d760*/  IMAD.WIDE.U32 R10, R12, UR6, R18 ;  /* 0x000000060c0a7c25 */ /* 0x000fc8000f8e0012 */
[----:B------:R-:W-:Y:S01]  /*d770*/  IMAD.MOV.U32 R9, RZ, RZ, R15 ;  /* 0x000000ffff097224 */ /* 0x000fe200078e000f */
[----:B----4-:R-:W-:Y:S01]  /*d780*/  @P0 SHF.R.U32.HI R9, RZ, R17, R16 ;  /* 0x00000011ff090219 */ /* 0x010fe20000011610 */
[----:B------:R-:W-:Y:S02]  /*d790*/  IMAD R2, R5, UR4, RZ ;  /* 0x0000000405027c24 */ /* 0x000fe4000f8e02ff */
[----:B------:R-:W-:Y:S01]  /*d7a0*/  IMAD.IADD R11, R11, 0x1, R13 ;  /* 0x000000010b0b7824 */ /* 0x000fe200078e020d */
[----:B------:R-:W-:Y:S01]  /*d7b0*/  IADD3 R5, -R9, RZ, RZ ;  /* 0x000000ff09057210 */ /* 0x000fe20007ffe1ff */
[C---:B------:R-:W-:Y:S01]  /*d7c0*/  IMAD R13, R3.reuse, UR5, R2 ;  /* 0x00000005030d7c24 */ /* 0x040fe2000f8e0202 */
[----:B------:R-:W-:Y:S01]  /*d7d0*/  SHF.R.S32.HI R4, RZ, 0x1f, R9 ;  /* 0x0000001fff047819 */ /* 0x000fe20000011409 */
[----:B------:R-:W-:Y:S01]  /*d7e0*/  IMAD.WIDE.U32 R2, R3, UR4, R10 ;  /* 0x0000000403027c25 */ /* 0x000fe2000f8e000a */
[----:B------:R-:W-:-:S03]  /*d7f0*/  ULDC.64 UR4, c[0x0][0xb30] ;  /* 0x0002cc0000047ab9 */ /* 0x000fc60000000a00 */
        /* <DEDUP_REMOVED lines=13> */
[-C--:B------:R-:W-:Y:S02]  /*d8d0*/  LEA.HI R9, R8, R8.reuse, RZ, 0x1 ;  /* 0x0000000808097211 */ /* 0x080fe400078f08ff */
[----:B------:R-:W-:Y:S01]  /*d8e0*/  LEA R4, P0, R2, UR4, 0x2 ;  /* 0x0000000402047c11 */ /* 0x000fe2000f8010ff */
[----:B------:R-:W-:Y:S01]  /*d8f0*/  ULDC UR4, c[0x0][0xa88] ;  /* 0x0002a20000047ab9 */ /* 0x000fe20000000800 */
[----:B------:R-:W-:Y:S01]  /*d900*/  LOP3.LUT R11, R9, 0xfffffe, RZ, 0xc0, !PT ;  /* 0x00fffffe090b7812 */ /* 0x000fe200078ec0ff */
[----:B------:R-:W-:Y:S01]  /*d910*/  IMAD R6, R6, UR4, RZ ;  /* 0x0000000406067c24 */ /* 0x000fe2000f8e02ff */
[----:B------:R-:W-:Y:S01]  /*d920*/  LOP3.LUT R9, R7, 0x7ffffffc, RZ, 0xc0, !PT ;  /* 0x7ffffffc07097812 */ /* 0x000fe200078ec0ff */
[----:B------:R-:W-:Y:S01]  /*d930*/  IMAD R7, R14, 0x40, R157 ;  /* 0x000000400e077824 */ /* 0x000fe200078e029d */
[----:B------:R-:W-:Y:S02]  /*d940*/  LEA.HI.X R5, R2, UR5, R5, 0x2, P0 ;  /* 0x0000000502057c11 */ /* 0x000fe400080f1405 */
[----:B------:R-:W-:Y:S01]  /*d950*/  IADD3 R11, -R11, R8, RZ ;  /* 0x000000080b0b7210 */ /* 0x000fe20007ffe1ff */
[----:B------:R-:W-:Y:S01]  /*d960*/  IMAD.IADD R0, R0, 0x1, -R9 ;  /* 0x0000000100007824 */ /* 0x000fe200078e0a09 */
[----:B------:R-:W-:Y:S01]  /*d970*/  ISETP.GE.AND P0, PT, R7, R6, PT ;  /* 0x000000060700720c */ /* 0x000fe20003f06270 */
[----:B------:R0:W1:Y:S02]  /*d980*/  SHFL.IDX PT, R2, R4, RZ, 0x1c1f ;  /* 0x001c1fff04027589 */ /* 0x00006400000e0000 */
[----:B------:R-:W-:-:S02]  /*d990*/  IMAD R0, R11, 0x80, R0 ;  /* 0x000000800b007824 */ /* 0x000fc400078e0200 */
[----:B------:R0:W2:Y:S02]  /*d9a0*/  SHFL.IDX PT, R3, R5, RZ, 0x1c1f ;  /* 0x001c1fff05037589 */ /* 0x0000a400000e0000 */
[----:B------:R-:W-:-:S06]  /*d9b0*/  IMAD.SHL.U32 R0, R0, 0x2, RZ ;  /* 0x0000000200007824 */ /* 0x000fcc00078e00ff */
[----:B0-----:R-:W-:Y:S05]  /*d9c0*/  @P0 BRA `(.L_x_4979) ;  /* 0x0000000c00000947 */ /* 0x001fea0003800000 */
[C---:B------:R-:W-:Y:S01]  /*d9d0*/  VIADD R9, R0.reuse, 0x8 ;  /* 0x0000000800097836 */ /* 0x040fe20000000000 */
[----:B------:R-:W-:Y:S01]  /*d9e0*/  ULDC UR4, c[0x0][0xac8] ;  /* 0x0002b20000047ab9 */ /* 0x000fe20000000800 */
[C---:B------:R-:W-:Y:S01]  /*d9f0*/  IADD3 R11, R0.reuse, 0x10, RZ ;  /* 0x00000010000b7810 */ /* 0x040fe20007ffe0ff */
        /* <DEDUP_REMOVED lines=36> */
[----:B------:R-:W-:Y:S02]  /*dc40*/  ISETP.GE.AND P5, PT, R21, UR4, PT ;  /* 0x0000000415007c0c */ /* 0x000fe4000bfa6270 */
[----:B------:R-:W-:Y:S02]  /*dc50*/  @!P1 LEA.HI R17, R17, R17, RZ, 0x1 ;  /* 0x0000001111119211 */ /* 0x000fe400078f08ff */
[----:B0-----:R-:W-:Y:S02]  /*dc60*/  @!P0 LOP3.LUT R9, R16, 0xfffffffe, RZ, 0xc0, !PT ;  /* 0xfffffffe10098812 */ /* 0x001fe400078ec0ff */
        /* <DEDUP_REMOVED lines=16> */
[----:B------:R-:W-:Y:S02]  /*dd70*/  @!P6 LOP3.LUT R17, R22, 0xfffffffe, RZ, 0xc0, !PT ;  /* 0xfffffffe1611e812 */ /* 0x000fe400078ec0ff */
[----:B------:R-:W-:Y:S01]  /*dd80*/  IADD3 R24, R0, 0x60, RZ ;  /* 0x0000006000187810 */ /* 0x000fe20007ffe0ff */
[--C-:B0-----:R-:W-:Y:S01]  /*dd90*/  @!P2 IMAD.WIDE R8, R13, 0x4, R2.reuse ;  /* 0x000000040d08a825 */ /* 0x101fe200078e0202 */
[----:B------:R-:W-:Y:S02]  /*dda0*/  ISETP.GE.AND P1, PT, R23, UR4, PT ;  /* 0x0000000417007c0c */ /* 0x000fe4000bf26270 */
[----:B------:R-:W-:Y:S01]  /*ddb0*/  ISETP.GE.AND P0, PT, R24, UR4, PT ;  /* 0x0000000418007c0c */ /* 0x000fe2000bf06270 */
[--C-:B-1----:R-:W-:Y:S01]  /*ddc0*/  @!P3 IMAD.WIDE R10, R19, 0x4, R2.reuse ;  /* 0x00000004130ab825 */ /* 0x102fe200078e0202 */
[----:B------:R0:W-:Y:S01]  /*ddd0*/  @!P2 ST.E.64 desc[UR36][R8.64], R48 ;  /* 0x000000300800a985 */ /* 0x0001e2000c101b24 */
[----:B------:R-:W-:Y:S02]  /*dde0*/  IADD3 R22, R0, 0x88, RZ ;  /* 0x0000008800167810 */ /* 0x000fe40007ffe0ff */
[----:B------:R-:W-:Y:S01]  /*ddf0*/  @!P4 IMAD.WIDE R12, R15, 0x4, R2 ;  /* 0x000000040f0cc825 */ /* 0x000fe200078e0202 */
[----:B------:R1:W-:Y:S01]  /*de00*/  @!P3 ST.E.64 desc[UR36][R10.64], R52 ;  /* 0x000000340a00b985 */ /* 0x0003e2000c101b24 */
[----:B------:R-:W-:-:S02]  /*de10*/  ISETP.GE.AND P2, PT, R18, UR4, PT ;  /* 0x0000000412007c0c */ /* 0x000fc4000bf46270 */
        /* <DEDUP_REMOVED lines=29> */
[----:B---3--:R-:W-:-:S02]  /*dff0*/  @!P5 LOP3.LUT R15, R20, 0xfffffffe, RZ, 0xc0, !PT ;  /* 0xfffffffe140fd812 */ /* 0x008fc400078ec0ff */
[----:B------:R-:W-:Y:S02]  /*e000*/  @!P4 LOP3.LUT R21, R21, 0xfffffffe, RZ, 0xc0, !PT ;  /* 0xfffffffe1515c812 */ /* 0x000fe400078ec0ff */
[----:B----4-:R-:W-:Y:S01]  /*e010*/  @!P3 LOP3.LUT R17, R22, 0xfffffffe, RZ, 0xc0, !PT ;  /* 0xfffffffe1611b812 */ /* 0x010fe200078ec0ff */
[----:B------:R-:W-:Y:S01]  /*e020*/  VIADD R22, R0, 0xc0 ;  /* 0x000000c000167836 */ /* 0x000fe20000000000 */
[----:B------:R-:W-:Y:S01]  /*e030*/  ISETP.GE.AND P0, PT, R23, UR4, PT ;  /* 0x0000000417007c0c */ /* 0x000fe2000bf06270 */
[--C-:B0-----:R-:W-:Y:S01]  /*e040*/  @!P2 IMAD.WIDE R8, R13, 0x4, R2.reuse ;  /* 0x000000040d08a825 */ /* 0x101fe200078e0202 */
[----:B------:R-:W-:Y:S02]  /*e050*/  ISETP.GE.AND P1, PT, R24, UR4, PT ;  /* 0x0000000418007c0c */ /* 0x000fe4000bf26270 */
[----:B------:R-:W-:Y:S01]  /*e060*/  IADD3 R20, R0, 0xb0, RZ ;  /* 0x000000b000147810 */ /* 0x000fe20007ffe0ff */
[----:B-1----:R-:W-:Y:S01]  /*e070*/  @!P6 IMAD.WIDE R10, R19, 0x4, R2 ;  /* 0x00000004130ae825 */ /* 0x002fe200078e0202 */
[----:B------:R0:W-:Y:S01]  /*e080*/  @!P2 ST.E.64 desc[UR36][R8.64], R76 ;  /* 0x0000004c0800a985 */ /* 0x0001e2000c101b24 */
[----:B------:R-:W-:-:S02]  /*e090*/  ISETP.GE.AND P2, PT, R18, UR4, PT ;  /* 0x0000000412007c0c */ /* 0x000fc4000bf46270 */
[--C-:B------:R-:W-:Y:S01]  /*e0a0*/  @!P5 IMAD.WIDE R12, R15, 0x4, R2.reuse ;  /* 0x000000040f0cd825 */ /* 0x100fe200078e0202 */
        /* <DEDUP_REMOVED lines=8> */
[C---:B------:R-:W-:Y:S01]  /*e130*/  VIADD R19, R0.reuse, 0xa8 ;  /* 0x000000a800137836 */ /* 0x040fe20000000000 */
[----:B------:R4:W-:Y:S01]  /*e140*/  @!P3 ST.E.64 desc[UR36][R16.64], R92 ;  /* 0x0000005c1000b985 */ /* 0x0009e2000c101b24 */
[----:B------:R-:W-:Y:S01]  /*e150*/  VIADD R21, R0, 0xb8 ;  /* 0x000000b800157836 */ /* 0x000fe20000000000 */
[----:B------:R-:W-:Y:S02]  /*e160*/  @!P1 LEA.HI R24, R24, R24, RZ, 0x1 ;  /* 0x0000001818189211 */ /* 0x000fe400078f08ff */
[----:B------:R-:W-:Y:S02]  /*e170*/  ISETP.GE.AND P3, PT, R19, UR4, PT ;  /* 0x0000000413007c0c */ /* 0x000fe4000bf66270 */
[----:B------:R-:W-:Y:S02]  /*e180*/  ISETP.GE.AND P5, PT, R21, UR4, PT ;  /* 0x0000000415007c0c */ /* 0x000fe4000bfa6270 */
[----:B0-----:R-:W-:Y:S02]  /*e190*/  @!P0 LOP3.LUT R9, R23, 0xfffffffe, RZ, 0xc0, !PT ;  /* 0xfffffffe17098812 */ /* 0x001fe400078ec0ff */
[----:B------:R-:W-:-:S02]  /*e1a0*/  @!P2 LEA.HI R18, R18, R18, RZ, 0x1 ;  /* 0x000000121212a211 */ /* 0x000fc400078f08ff */
        /* <DEDUP_REMOVED lines=14> */
[----:B------:R-:W-:Y:S01]  /*e290*/  @!P2 ST.E.64 desc[UR36][R12.64], R104 ;  /* 0x000000680c00a985 */ /* 0x000fe2000c101b24 */
[----:B------:R-:W-:-:S02]  /*e2a0*/  @!P5 LOP3.LUT R21, R21, 0xfffffffe, RZ, 0xc0, !PT ;  /* 0xfffffffe1515d812 */ /* 0x000fc400078ec0ff */
[----:B----4-:R-:W-:Y:S02]  /*e2b0*/  @!P6 LOP3.LUT R17, R22, 0xfffffffe, RZ, 0xc0, !PT ;  /* 0xfffffffe1611e812 */ /* 0x010fe400078ec0ff */
[----:B------:R-:W-:Y:S01]  /*e2c0*/  IADD3 R20, R0, 0xd8, RZ ;  /* 0x000000d800147810 */ /* 0x000fe20007ffe0ff */
[--C-:B0-----:R-:W-:Y:S01]  /*e2d0*/  @!P3 IMAD.WIDE R8, R19, 0x4, R2.reuse ;  /* 0x000000041308b825 */ /* 0x101fe200078e0202 */
[----:B------:R-:W-:Y:S02]  /*e2e0*/  ISETP.GE.AND P0, PT, R18, UR4, PT ;  /* 0x0000000412007c0c */ /* 0x000fe4000bf06270 */
[----:B------:R-:W-:Y:S01]  /*e2f0*/  ISETP.GE.AND P2, PT, R20, UR4, PT ;  /* 0x0000000414007c0c */ /* 0x000fe2000bf46270 */
[--C-:B-1----:R-:W-:Y:S01]  /*e300*/  @!P4 IMAD.WIDE R10, R15, 0x4, R2.reuse ;  /* 0x000000040f0ac825 */ /* 0x102fe200078e0202 */
[----:B------:R0:W-:Y:S03]  /*e310*/  @!P3 ST.E.64 desc[UR36][R8.64], R108 ;  /* 0x0000006c0800b985 */ /* 0x0001e6000c101b24 */
[--C-:B------:R-:W-:Y:S01]  /*e320*/  @!P5 IMAD.WIDE R14, R21, 0x4, R2.reuse ;  /* 0x00000004150ed825 */ /* 0x100fe200078e0202 */
[----:B------:R1:W-:Y:S03]  /*e330*/  @!P4 ST.E.64 desc[UR36][R10.64], R112 ;  /* 0x000000700a00c985 */ /* 0x0003e6000c101b24 */
[----:B------:R-:W-:Y:S01]  /*e340*/  VIADD R19, R0, 0xd0 ;  /* 0x000000d000137836 */ /* 0x000fe20000000000 */
[----:B------:R2:W-:Y:S01]  /*e350*/  @!P5 ST.E.64 desc[UR36][R14.64], R116 ;  /* 0x000000740e00d985 */ /* 0x0005e2000c101b24 */
[----:B------:R-:W-:Y:S01]  /*e360*/  @!P6 IMAD.WIDE R16, R17, 0x4, R2 ;  /* 0x000000041110e825 */ /* 0x000fe200078e0202 */
[----:B------:R-:W-:-:S02]  /*e370*/  @!P0 LEA.HI R18, R18, R18, RZ, 0x1 ;  /* 0x0000001212128211 */ /* 0x000fc400078f08ff */
[----:B------:R-:W-:Y:S01]  /*e380*/  ISETP.GE.AND P1, PT, R19, UR4, PT ;  /* 0x0000000413007c0c */ /* 0x000fe2000bf26270 */
[C---:B------:R-:W-:Y:S01]  /*e390*/  VIADD R21, R0.reuse, 0xe0 ;  /* 0x000000e000157836 */ /* 0x040fe20000000000 */
[----:B------:R3:W-:Y:S01]  /*e3a0*/  @!P6 ST.E.64 desc[UR36][R16.64], R120 ;  /* 0x000000781000e985 */ /* 0x0007e2000c101b24 */
[----:B0-----:R-:W-:Y:S01]  /*e3b0*/  VIADD R9, R0, 0xf8 ;  /* 0x000000f800097836 */ /* 0x001fe20000000000 */
[----:B------:R-:W-:Y:S01]  /*e3c0*/  @!P2 LEA.HI R20, R20, R20, RZ, 0x1 ;  /* 0x000000141414a211 */ /* 0x000fe200078f08ff */
[C---:B------:R-:W-:Y:S01]  /*e3d0*/  VIADD R12, R0.reuse, 0xe8 ;  /* 0x000000e8000c7836 */ /* 0x040fe20000000000 */
[----:B------:R-:W-:Y:S01]  /*e3e0*/  ISETP.GE.AND P3, PT, R21, UR4, PT ;  /* 0x0000000415007c0c */ /* 0x000fe2000bf66270 */
[----:B------:R-:W-:Y:S01]  /*e3f0*/  VIADD R13, R0, 0xf0 ;  /* 0x000000f0000d7836 */ /* 0x000fe20000000000 */
[----:B------:R-:W-:Y:S02]  /*e400*/  ISETP.GE.AND P6, PT, R9, UR4, PT ;  /* 0x0000000409007c0c */ /* 0x000fe4000bfc6270 */
[----:B------:R-:W-:-:S02]  /*e410*/  ISETP.GE.AND P4, PT, R12, UR4, PT ;  /* 0x000000040c007c0c */ /* 0x000fc4000bf86270 */
[----:B------:R-:W-:Y:S02]  /*e420*/  ISETP.GE.AND P5, PT, R13, UR4, PT ;  /* 0x000000040d007c0c */ /* 0x000fe4000bfa6270 */
[----:B------:R-:W-:-:S04]  /*e430*/  @!P1 LEA.HI R19, R19, R19, RZ, 0x1 ;  /* 0x0000001313139211 */ /* 0x000fc800078f08ff */
[----:B-1----:R-:W-:Y:S02]  /*e440*/  @!P1 LOP3.LUT R11, R19, 0xfffffffe, RZ, 0xc0, !PT ;  /* 0xfffffffe130b9812 */ /* 0x002fe400078ec0ff */
[----:B------:R-:W-:Y:S02]  /*e450*/  @!P3 LEA.HI R21, R21, R21, RZ, 0x1 ;  /* 0x000000151515b211 */ /* 0x000fe400078f08ff */
[----:B------:R-:W-:Y:S02]  /*e460*/  @!P6 LEA.HI R10, R9, R9, RZ, 0x1 ;  /* 0x00000009090ae211 */ /* 0x000fe400078f08ff */
[----:B------:R-:W-:Y:S02]  /*e470*/  @!P4 LEA.HI R12, R12, R12, RZ, 0x1 ;  /* 0x0000000c0c0cc211 */ /* 0x000fe400078f08ff */
[----:B------:R-:W-:Y:S02]  /*e480*/  @!P5 LEA.HI R8, R13, R13, RZ, 0x1 ;  /* 0x0000000d0d08d211 */ /* 0x000fe400078f08ff */
[----:B------:R-:W-:-:S02]  /*e490*/  @!P0 LOP3.LUT R9, R18, 0xfffffffe, RZ, 0xc0, !PT ;  /* 0xfffffffe12098812 */ /* 0x000fc400078ec0ff */
[----:B------:R-:W-:Y:S02]  /*e4a0*/  @!P2 LOP3.LUT R13, R20, 0xfffffffe, RZ, 0xc0, !PT ;  /* 0xfffffffe140da812 */ /* 0x000fe400078ec0ff */
[----:B--2---:R-:W-:Y:S02]  /*e4b0*/  @!P3 LOP3.LUT R15, R21, 0xfffffffe, RZ, 0xc0, !PT ;  /* 0xfffffffe150fb812 */ /* 0x004fe400078ec0ff */
[----:B---3--:R-:W-:Y:S01]  /*e4c0*/  @!P4 LOP3.LUT R17, R12, 0xfffffffe, RZ, 0xc0, !PT ;  /* 0xfffffffe0c11c812 */ /* 0x008fe200078ec0ff */
        /* <DEDUP_REMOVED lines=16> */
.L_x_4979:
[----:B------:R-:W-:Y:S05]  /*e5d0*/  BSYNC B0 ;  /* 0x0000000000007941 */ /* 0x000fea0003800000 */
.L_x_4978:
[----:B------:R-:W-:Y:S01]  /*e5e0*/  IADD3 R7, R7, 0x8, RZ ;  /* 0x0000000807077810 */ /* 0x000fe20007ffe0ff */
[----:B0-2---:R3:W4:Y:S03]  /*e5f0*/  SHFL.IDX PT, R3, R5, 0x1, 0x1c1f ;  /* 0x003c1f0005037f89 */ /* 0x00572600000e0000 */
[----:B------:R-:W-:Y:S01]  /*e600*/  ISETP.GE.AND P0, PT, R7, R6, PT ;  /* 0x000000060700720c */ /* 0x000fe20003f06270 */
[----:B-1----:R3:W0:-:S12]  /*e610*/  SHFL.IDX PT, R2, R4, 0x1, 0x1c1f ;  /* 0x003c1f0004027f89 */ /* 0x00261800000e0000 */
[----:B---3--:R-:W-:Y:S05]  /*e620*/  @P0 BRA `(.L_x_4871) ;  /* 0x0000004800e80947 */ /* 0x008fea0003800000 */
        /* <DEDUP_REMOVED lines=15> */
[C---:B------:R-:W-:Y:S01]  /*e720*/  IADD3 R18, R0.reuse, 0x50, RZ ;  /* 0x0000005000127810 */ /* 0x040fe20007ffe0ff */
[C---:B------:R-:W-:Y:S01]  /*e730*/  VIADD R19, R0.reuse, 0x58 ;  /* 0x0000005800137836 */ /* 0x040fe20000000000 */
[C---:B------:R-:W-:Y:S01]  /*e740*/  @!P0 LEA.HI R4, R0.reuse, R0, RZ, 0x1 ;  /* 0x0000000000048211 */ /* 0x040fe200078f08ff */
[----:B------:R-:W-:Y:S01]  /*e750*/  VIADD R20, R0, 0x80 ;  /* 0x0000008000147836 */ /* 0x000fe20000000000 */
[----:B------:R-:W-:-:S02]  /*e760*/  @!P1 LEA.HI R6, R5, R5, RZ, 0x1 ;  /* 0x0000000505069211 */ /* 0x000fc400078f08ff */
[----:B------:R-:W-:Y:S02]  /*e770*/  @!P2 LEA.HI R8, R7, R7, RZ, 0x1 ;  /* 0x000000070708a211 */ /* 0x000fe400078f08ff */
[----:B------:R-:W-:Y:S02]  /*e780*/  @!P0 LOP3.LUT R5, R4, 0xfffffffe, RZ, 0xc0, !PT ;  /* 0xfffffffe04058812 */ /* 0x000fe400078ec0ff */
[----:B------:R-:W-:Y:S02]  /*e790*/  @!P1 LOP3.LUT R7, R6, 0xfffffffe, RZ, 0xc0, !PT ;  /* 0xfffffffe06079812 */ /* 0x000fe400078ec0ff */
[----:B------:R-:W-:Y:S01]  /*e7a0*/  @!P2 LOP3.LUT R9, R8, 0xfffffffe, RZ, 0xc0, !PT ;  /* 0xfffffffe0809a812 */ /* 0x000fe200078ec0ff */
[--C-:B0---4-:R-:W-:Y:S01]  /*e7b0*/  @!P0 IMAD.WIDE R4, R5, 0x4, R2.reuse ;  /* 0x0000000405048825 */ /* 0x111fe200078e0202 */
[----:B------:R-:W-:Y:S02]  /*e7c0*/  ISETP.GE.AND P3, PT, R15, UR4, PT ;  /* 0x000000040f007c0c */ /* 0x000fe4000bf66270 */
[----:B------:R-:W-:Y:S01]  /*e7d0*/  ISETP.GE.AND P4, PT, R16, UR4, PT ;  /* 0x0000000410007c0c */ /* 0x000fe2000bf86270 */
[----:B------:R-:W-:Y:S01]  /*e7e0*/  @!P1 IMAD.WIDE R6, R7, 0x4, R2 ;  /* 0x0000000407069825 */ /* 0x000fe200078e0202 */
[----:B------:R0:W-:Y:S01]  /*e7f0*/  @!P0 ST.E.64 desc[UR36][R4.64], R26 ;  /* 0x0000001a04008985 */ /* 0x0001e2000c101b24 */
[----:B------:R-:W-:-:S02]  /*e800*/  ISETP.GE.AND P0, PT, R12, UR4, PT ;  /* 0x000000040c007c0c */ /* 0x000fc4000bf06270 */
[----:B------:R-:W-:Y:S01]  /*e810*/  @!P2 IMAD.WIDE R8, R9, 0x4, R2 ;  /* 0x000000040908a825 */ /* 0x000fe200078e0202 */
[----:B------:R1:W-:Y:S01]  /*e820*/  @!P1 ST.E.64 desc[UR36][R6.64], R30 ;  /* 0x0000001e06009985 */ /* 0x0003e2000c101b24 */
[----:B------:R-:W-:Y:S02]  /*e830*/  ISETP.GE.AND P1, PT, R13, UR4, PT ;  /* 0x000000040d007c0c */ /* 0x000fe4000bf26270 */
[----:B------:R-:W-:Y:S01]  /*e840*/  @!P5 LEA.HI R10, R10, R10, RZ, 0x1 ;  /* 0x0000000a0a0ad211 */ /* 0x000fe200078f08ff */
[----:B------:R2:W-:Y:S01]  /*e850*/  @!P2 ST.E.64 desc[UR36][R8.64], R34 ;  /* 0x000000220800a985 */ /* 0x0005e2000c101b24 */
[----:B------:R-:W-:Y:S02]  /*e860*/  ISETP.GE.AND P2, PT, R14, UR4, PT ;  /* 0x000000040e007c0c */ /* 0x000fe4000bf46270 */
[----:B------:R-:W-:Y:S02]  /*e870*/  @!P6 LEA.HI R11, R11, R11, RZ, 0x1 ;  /* 0x0000000b0b0be211 */ /* 0x000fe400078f08ff */
[----:B------:R-:W-:-:S02]  /*e880*/  @!P3 LEA.HI R15, R15, R15, RZ, 0x1 ;  /* 0x0000000f0f0fb211 */ /* 0x000fc400078f08ff */
[----:B0-----:R-:W-:Y:S02]  /*e890*/  @!P5 LOP3.LUT R5, R10, 0xfffffffe, RZ, 0xc0, !PT ;  /* 0xfffffffe0a05d812 */ /* 0x001fe400078ec0ff */
[----:B------:R-:W-:Y:S02]  /*e8a0*/  @!P0 LEA.HI R12, R12, R12, RZ, 0x1 ;  /* 0x0000000c0c0c8211 */ /* 0x000fe400078f08ff */
[----:B-1----:R-:W-:Y:S01]  /*e8b0*/  @!P6 LOP3.LUT R7, R11, 0xfffffffe, RZ, 0xc0, !PT ;  /* 0xfffffffe0b07e812 */ /* 0x002fe200078ec0ff */
[--C-:B------:R-:W-:Y:S01]  /*e8c0*/  @!P5 IMAD.WIDE R4, R5, 0x4, R2.reuse ;  /* 0x000000040504d825 */ /* 0x100fe200078e0202 */
[----:B------:R-:W-:Y:S02]  /*e8d0*/  @!P1 LEA.HI R13, R13, R13, RZ, 0x1 ;  /* 0x0000000d0d0d9211 */ /* 0x000fe400078f08ff */
[----:B------:R-:W-:Y:S01]  /*e8e0*/  @!P2 LEA.HI R14, R14, R14, RZ, 0x1 ;  /* 0x0000000e0e0ea211 */ /* 0x000fe200078f08ff */
[----:B------:R-:W-:Y:S01]  /*e8f0*/  @!P6 IMAD.WIDE R6, R7, 0x4, R2 ;  /* 0x000000040706e825 */ /* 0x000fe200078e0202 */
[----:B------:R-:W-:Y:S01]  /*e900*/  @!P4 LEA.HI R16, R16, R16, RZ, 0x1 ;  /* 0x000000101010c211 */ /* 0x000fe200078f08ff */
[----:B------:R0:W-:Y:S01]  /*e910*/  @!P5 ST.E.64 desc[UR36][R4.64], R38 ;  /* 0x000000260400d985 */ /* 0x0001e2000c101b24 */
[----:B--2---:R-:W-:-:S02]  /*e920*/  @!P0 LOP3.LUT R9, R12, 0xfffffffe, RZ, 0xc0, !PT ;  /* 0xfffffffe0c098812 */ /* 0x004fc400078ec0ff */
[----:B------:R-:W-:Y:S01]  /*e930*/  @!P1 LOP3.LUT R13, R13, 0xfffffffe, RZ, 0xc0, !PT ;  /* 0xfffffffe0d0d9812 */ /* 0x000fe200078ec0ff */
[----:B------:R1:W-:Y:S01]  /*e940*/  @!P6 ST.E.64 desc[UR36][R6.64], R42 ;  /* 0x0000002a0600e985 */ /* 0x0003e2000c101b24 */
[----:B------:R-:W-:Y:S01]  /*e950*/  @!P2 LOP3.LUT R11, R14, 0xfffffffe, RZ, 0xc0, !PT ;  /* 0xfffffffe0e0ba812 */ /* 0x000fe200078ec0ff */
[----:B------:R-:W-:Y:S01]  /*e960*/  VIADD R14, R0, 0x60 ;  /* 0x00000060000e7836 */ /* 0x000fe20000000000 */
[----:B------:R-:W-:Y:S02]  /*e970*/  @!P3 LOP3.LUT R15, R15, 0xfffffffe, RZ, 0xc0, !PT ;  /* 0xfffffffe0f0fb812 */ /* 0x000fe400078ec0ff */
        /* <DEDUP_REMOVED lines=16> */
[C---:B------:R-:W-:Y:S02]  /*ea80*/  IADD3 R17, R0.reuse, 0x78, RZ ;  /* 0x0000007800117810 */ /* 0x040fe40007ffe0ff */
[----:B------:R-:W-:Y:S01]  /*ea90*/  VIADD R15, R0, 0x68 ;  /* 0x00000068000f7836 */ /* 0x000fe20000000000 */
[----:B------:R4:W-:Y:S01]  /*eaa0*/  @!P4 ST.E.64 desc[UR36][R12.64], R62 ;  /* 0x0000003e0c00c985 */ /* 0x0009e2000c101b24 */
        /* <DEDUP_REMOVED lines=46> */
[----:B0-----:R-:W-:Y:S01]  /*ed90*/  @!P6 LOP3.LUT R5, R18, 0xfffffffe, RZ, 0xc0, !PT ;  /* 0xfffffffe1205e812 */ /* 0x001fe200078ec0ff */
[----:B------:R-:W-:Y:S01]  /*eda0*/  VIADD R18, R0, 0xc0 ;  /* 0x000000c000127836 */ /* 0x000fe20000000000 */
        /* <DEDUP_REMOVED lines=16> */
[----:B----4-:R-:W-:Y:S02]  /*eeb0*/  @!P1 LOP3.LUT R13, R20, 0xfffffffe, RZ, 0xc0, !PT ;  /* 0xfffffffe140d9812 */ /* 0x010fe400078ec0ff */
[----:B------:R-:W-:Y:S01]  /*eec0*/  IADD3 R19, R0, 0xc8, RZ ;  /* 0x000000c800137810 */ /* 0x000fe20007ffe0ff */
        /* <DEDUP_REMOVED lines=15> */
[C---:B------:R-:W-:Y:S01]  /*efc0*/  VIADD R15, R0.reuse, 0xd8 ;  /* 0x000000d8000f7836 */ /* 0x040fe20000000000 */
[----:B------:R4:W-:Y:S01]  /*efd0*/  @!P1 ST.E.64 desc[UR36][R12.64], R118 ;  /* 0x000000760c009985 */ /* 0x0009e2000c101b24 */
[----:B------:R-:W-:Y:S01]  /*efe0*/  VIADD R17, R0, 0xe8 ;  /* 0x000000e800117836 */ /* 0x000fe20000000000 */
[----:B------:R-:W-:Y:S01]  /*eff0*/  @!P5 LEA.HI R18, R18, R18, RZ, 0x1 ;  /* 0x000000121212d211 */ /* 0x000fe200078f08ff */
[----:B------:R-:W-:Y:S01]  /*f000*/  VIADD R0, R0, 0xf8 ;  /* 0x000000f800007836 */ /* 0x000fe20000000000 */
[----:B------:R-:W-:Y:S02]  /*f010*/  ISETP.GE.AND P1, PT, R15, UR4, PT ;  /* 0x000000040f007c0c */ /* 0x000fe4000bf26270 */
        /* <DEDUP_REMOVED lines=31> */
[----:B---3--:R-:W-:-:S05]  /*f210*/  LOP3.LUT R5, R0, 0xfffffffe, RZ, 0xc0, !PT ;  /* 0xfffffffe00057812 */ /* 0x008fca00078ec0ff */
[----:B------:R-:W-:-:S05]  /*f220*/  IMAD.WIDE R2, R5, 0x4, R2 ;  /* 0x0000000405027825 */ /* 0x000fca00078e0202 */
[----:B------:R0:W-:Y:S01]  /*f230*/  ST.E.64 desc[UR36][R2.64], R150 ;  /* 0x0000009602007985 */ /* 0x0001e2000c101b24 */
[----:B------:R-:W-:Y:S05]  /*f240*/  BRA `(.L_x_4871) ;  /* 0x0000003c00e07947 */ /* 0x000fea0003800000 */
.L_x_4976:
[----:B------:R-:W1:Y:S02]  /*f250*/  S2R R0, SR_TID.X ;  /* 0x0000000000007919 */ /* 0x000e640000002100 */
[----:B-1----:R-:W-:-:S05]  /*f260*/  VIADD R2, R0, 0xffffff80 ;  /* 0xffffff8000027836 */ /* 0x002fca0000000000 */
[----:B------:R-:W-:-:S13]  /*f270*/  ISETP.GT.AND P0, PT, R2, 0x3f, PT ;  /* 0x0000003f0200780c */ /* 0x000fda0003f04270 */
[----:B------:R-:W-:Y:S05]  /*f280*/  @P0 BRA `(.L_x_4871) ;  /* 0x0000003c00d00947 */ /* 0x000fea0003800000 */
[----:B------:R-:W1:Y:S01]  /*f290*/  S2R R3, SR_CTAID.X ;  /* 0x0000000000037919 */ /* 0x000e620000002500 */
[----:B------:R-:W3:Y:S01]  /*f2a0*/  LDC R6, c[0x0][0xbe8] ;  /* 0x0002fa00ff067b82 */ /* 0x000ee20000000800 */
[----:B------:R-:W-:Y:S01]  /*f2b0*/  ULDC UR4, c[0x0][0xa88] ;  /* 0x0002a20000047ab9 */ /* 0x000fe20000000800 */
[----:B-1----:R-:W-:Y:S02]  /*f2c0*/  IMAD R0, R3, 0x40, R0 ;  /* 0x0000004003007824 */ /* 0x002fe400078e0200 */
[----:B---3--:R-:W-:Y:S02]  /*f2d0*/  IMAD R3, R6, UR4, RZ ;  /* 0x0000000406037c24 */ /* 0x008fe4000f8e02ff */
        /* <DEDUP_REMOVED lines=8> */
[----:B0-----:R-:W0:Y:S01]  /*f360*/  LDC.64 R12, c[0x0][0xbd8] ;  /* 0x0002f600ff0c7b82 */ /* 0x001e220000000a00 */
[----:B------:R-:W-:-:S04]  /*f370*/  IMAD R5, R5, UR6, RZ ;  /* 0x0000000605057c24 */ /* 0x000fc8000f8e02ff */
[C---:B------:R-:W-:Y:S01]  /*f380*/  IMAD R5, R18.reuse, UR7, R5 ;  /* 0x0000000712057c24 */ /* 0x040fe2000f8e0205 */
[----:B------:R-:W-:Y:S02]  /*f390*/  IADD3 R18, -R18, RZ, RZ ;  /* 0x000000ff12127210 */ /* 0x000fe40007ffe1ff */
[----:B------:R-:W3:Y:S01]  /*f3a0*/  @P0 LDC R9, c[0x0][0xbec] ;  /* 0x0002fb00ff090b82 */ /* 0x000ee20000000800 */
[----:B------:R-:W-:Y:S02]  /*f3b0*/  IMAD.IADD R3, R3, 0x1, R5 ;  /* 0x0000000103037824 */ /* 0x000fe400078e0205 */
[----:B------:R-:W-:-:S05]  /*f3c0*/  IMAD.MOV.U32 R5, RZ, RZ, R0 ;  /* 0x000000ffff057224 */ /* 0x000fca00078e0000 */
[----:B------:R-:W4:Y:S01]  /*f3d0*/  S2UR UR8, SR_CTAID.Y ;  /* 0x00000000000879c3 */ /* 0x000f220000002600 */
[----:B-1----:R-:W-:-:S07]  /*f3e0*/  USHF.R.S32.HI UR5, URZ, 0x1f, UR4 ;  /* 0x0000001f3f057899 */ /* 0x002fce0008011404 */
[----:B------:R-:W4:Y:S01]  /*f3f0*/  LDC R7, c[0x0][0xc50] ;  /* 0x00031400ff077b82 */ /* 0x000f220000000800 */
[C---:B0-----:R-:W-:Y:S02]  /*f400*/  IMAD R8, R12.reuse, UR5, RZ ;  /* 0x000000050c087c24 */ /* 0x041fe4000f8e02ff */
[----:B------:R-:W-:-:S04]  /*f410*/  IMAD.WIDE.U32 R2, R12, UR4, R2 ;  /* 0x000000040c027c25 */ /* 0x000fc8000f8e0002 */
[----:B------:R-:W-:Y:S01]  /*f420*/  IMAD R13, R13, UR4, R8 ;  /* 0x000000040d0d7c24 */ /* 0x000fe2000f8e0208 */
[----:B------:R-:W0:Y:S01]  /*f430*/  @P0 LDC R11, c[0x0][0xbf0] ;  /* 0x0002fc00ff0b0b82 */ /* 0x000e220000000800 */
[----:B---3--:R-:W-:Y:S01]  /*f440*/  @P0 IMAD.HI.U32 R4, R0, R9, RZ ;  /* 0x0000000900040227 */ /* 0x008fe200078e00ff */
[----:B------:R-:W-:-:S03]  /*f450*/  ULDC.64 UR4, c[0x0][0xbe0] ;  /* 0x0002f80000047ab9 */ /* 0x000fc60000000a00 */
[----:B------:R-:W-:Y:S02]  /*f460*/  IMAD.IADD R3, R13, 0x1, R3 ;  /* 0x000000010d037824 */ /* 0x000fe400078e0203 */
[----:B----4-:R-:W-:-:S04]  /*f470*/  IMAD R9, R7, R18, UR8 ;  /* 0x0000000807097e24 */ /* 0x010fc8000f8e0212 */
[----:B------:R-:W-:Y:S01]  /*f480*/  IMAD.WIDE.U32 R2, R9, UR4, R2 ;  /* 0x0000000409027c25 */ /* 0x000fe2000f8e0002 */
[----:B0-----:R-:W-:Y:S02]  /*f490*/  @P0 SHF.R.U32.HI R5, RZ, R11, R4 ;  /* 0x0000000bff050219 */ /* 0x001fe40000011604 */
        /* <DEDUP_REMOVED lines=14> */
[----:B------:R-:W-:Y:S02]  /*f580*/  LEA R4, P0, R2, UR4, 0x2 ;  /* 0x0000000402047c11 */ /* 0x000fe4000f8010ff */
[----:B------:R-:W-:-:S04]  /*f590*/  IADD3 R3, R3, R5, RZ ;  /* 0x0000000503037210 */ /* 0x000fc80007ffe0ff */
[----:B------:R-:W-:Y:S01]  /*f5a0*/  LEA.HI.X R5, R2, UR5, R3, 0x2, P0 ;  /* 0x0000000502057c11 */ /* 0x000fe200080f1403 */
[----:B------:R-:W-:-:S05]  /*f5b0*/  IMAD.MOV.U32 R3, RZ, RZ, -0x800000 ;  /* 0xff800000ff037424 */ /* 0x000fca00078e00ff */
[----:B------:R1:W-:Y:S01]  /*f5c0*/  STG.E desc[UR36][R4.64], R3 ;  /* 0x0000000304007986 */ /* 0x0003e2000c101924 */
[----:B------:R-:W-:Y:S05]  /*f5d0*/  BRA `(.L_x_4871) ;  /* 0x0000003800fc7947 */ /* 0x000fea0003800000 */
.L_x_4869:
        /* <DEDUP_REMOVED lines=18> */
.L_x_4980:
[----:B------:R-:W-:Y:S01]  /*f700*/  ULDC UR7, c[0x0][0xc50] ;  /* 0x0003140000077ab9 */ /* 0x000fe20000000800 */
[----:B------:R-:W-:Y:S01]  /*f710*/  UMOV UR40, UR6 ;  /* 0x0000000600287c82 */ /* 0x000fe20008000000 */
[----:B------:R-:W-:-:S11]  /*f720*/  UISETP.NE.AND UP0, UPT, UR7, 0x1, UPT ;  /* 0x000000010700788c */ /* 0x000fd6000bf05270 */
[----:B------:R-:W-:Y:S01]  /*f730*/  @UP0 ULDC UR4, c[0x0][0xc54] ;  /* 0x0003150000040ab9 */ /* 0x000fe20000000800 */
[----:B------:R-:W-:Y:S01]  /*f740*/  @UP0 ULDC UR8, c[0x0][0xc58] ;  /* 0x0003160000080ab9 */ /* 0x000fe20000000800 */
[----:B------:R-:W-:-:S04]  /*f750*/  UIMAD.WIDE.U32 UR4, UR6, UR4, URZ ;  /* 0x00000004060472a5 */ /* 0x000fc8000f8e003f */
[----:B------:R-:W-:-:S12]  /*f760*/  @UP0 USHF.R.U32.HI UR40, URZ, UR8, UR5 ;  /* 0x000000083f280299 */ /* 0x000fd80008011605 */
.L_x_4981:
        /* <DEDUP_REMOVED lines=8> */
[----:B------:R-:W-:Y:S01]  /*f7f0*/  MOV R28, RZ ;  /* 0x000000ff001c7202 */ /* 0x000fe20000000f00 */
[----:B------:R-:W-:Y:S01]  /*f800*/  ULDC.64 UR4, c[0x0][0x418] ;  /* 0x0001060000047ab9 */ /* 0x000fe20000000a00 */
        /* <DEDUP_REMOVED lines=9> */
[----:B------:R-:W-:Y:S02]  /*f8a0*/  UISETP.NE.U32.AND UP0, UPT, UR4, URZ, UPT ;  /* 0x0000003f0400728c */ /* 0x000fe4000bf05070 */
[----:B------:R-:W-:Y:S02]  /*f8b0*/  UISETP.NE.AND UP1, UPT, UR6, 0x1, UPT ;  /* 0x000000010600788c */ /* 0x000fe4000bf25270 */
[----:B------:R-:W-:Y:S01]  /*f8c0*/  UISETP.NE.AND.EX UP0, UPT, UR5, URZ, UPT, UP0 ;  /* 0x0000003f0500728c */ /* 0x000fe2000bf05300 */
[----:B------:R-:W-:Y:S02]  /*f8d0*/  ULDC UR6, c[0x0][0x424] ;  /* 0x0001090000067ab9 */ /* 0x000fe40000000800 */
[----:B------:R-:W-:Y:S01]  /*f8e0*/  ULDC.64 UR4, c[0x0][0x9e0] ;  /* 0x0002780000047ab9 */ /* 0x000fe20000000a00 */
[----:B------:R-:W-:-:S02]  /*f8f0*/  USEL UR9, UR6, 0x1, UP0 ;  /* 0x0000000106097887 */ /* 0x000fc40008000000 */
[----:B------:R-:W-:Y:S02]  /*f900*/  UISETP.GE.AND UP0, UPT, UR5, 0x1, UPT ;  /* 0x000000010500788c */ /* 0x000fe4000bf06270 */
[----:B------:R-:W-:Y:S01]  /*f910*/  UIMAD UR47, UR9, UR10, URZ ;  /* 0x0000000a092f72a4 */ /* 0x000fe2000f8e023f */
[----:B------:R-:W-:Y:S01]  /*f920*/  @UP1 ULDC UR7, c[0x0][0x44c] ;  /* 0x0001130000071ab9 */ /* 0x000fe20000000800 */
[----:B------:R-:W-:Y:S02]  /*f930*/  UIMAD UR9, UR9, UR10, 0x3f ;  /* 0x0000003f090974a4 */ /* 0x000fe4000f8e020a */
[----:B------:R-:W-:Y:S01]  /*f940*/  PLOP3.LUT P1, PT, PT, PT, UP0, 0x80, 0x0 ;  /* 0x000000000000781c */ /* 0x000fe20003f2f008 */
[----:B------:R-:W-:Y:S01]  /*f950*/  @UP1 ULDC UR12, c[0x0][0x450] ;  /* 0x00011400000c1ab9 */ /* 0x000fe20000000800 */
[----:B------:R-:W-:Y:S02]  /*f960*/  UP2UR UR48, UPR, URZ, 0x2 ;  /* 0x000000023f307883 */ /* 0x000fe40008000000 */
[----:B-1----:R-:W-:-:S04]  /*f970*/  USHF.L.U32 UR41, UR41, 0x6, URZ ;  /* 0x0000000629297899 */ /* 0x002fc8000800063f */
[----:B------:R-:W-:-:S04]  /*f980*/  UIADD3 UR8, UR41, 0x3f, URZ ;  /* 0x0000003f29087890 */ /* 0x000fc8000fffe03f */
[----:B------:R-:W-:Y:S02]  /*f990*/  UIMAD.WIDE.U32 UR6, UR8, UR7, URZ ;  /* 0x00000007080672a5 */ /* 0x000fe4000f8e003f */
[----:B------:R-:W-:Y:S02]  /*f9a0*/  UIADD3 UR6, UR47, 0x1, -UR11 ;  /* 0x000000012f067890 */ /* 0x000fe4000fffe80b */
[----:B------:R-:W-:Y:S02]  /*f9b0*/  @UP1 USHF.R.U32.HI UR8, URZ, UR12, UR7 ;  /* 0x0000000c3f081299 */ /* 0x000fe40008011607 */
[----:B------:R-:W-:Y:S02]  /*f9c0*/  USHF.R.S32.HI UR7, URZ, 0x1f, UR9 ;  /* 0x0000001f3f077899 */ /* 0x000fe40008011409 */
[----:B------:R-:W-:Y:S02]  /*f9d0*/  UIADD3 UR6, UR6, UR8, URZ ;  /* 0x0000000806067290 */ /* 0x000fe4000fffe03f */
[----:B------:R-:W-:-:S02]  /*f9e0*/  ULEA.HI UR7, UR7, UR9, URZ, 0x6 ;  /* 0x0000000907077291 */ /* 0x000fc4000f8f303f */
[----:B------:R-:W-:Y:S02]  /*f9f0*/  UIADD3 UR4, UR6, UR4, URZ ;  /* 0x0000000406047290 */ /* 0x000fe4000fffe03f */
[----:B------:R-:W-:Y:S01]  /*fa00*/  USHF.R.S32.HI UR42, URZ, 0x6, UR7 ;  /* 0x000000063f2a7899 */ /* 0x000fe20008011407 */
[----:B0-----:R-:W-:Y:S11]  /*fa10*/  @!P1 BRA `(.L_x_4983) ;  /* 0x0000000000449947 */ /* 0x001ff60003800000 */
        /* <DEDUP_REMOVED lines=10> */
.L_x_4984:
[----:B------:R-:W-:-:S11]  /*fac0*/  UISETP.NE.AND UP0, UPT, UR5, 0x1, UPT ;  /* 0x000000010500788c */ /* 0x000fd6000bf05270 */
[----:B------:R-:W-:Y:S02]  /*fad0*/  @UP0 ULDC.64 UR12, c[0x0][0x9e8] ;  /* 0x00027a00000c0ab9 */ /* 0x000fe40000000a00 */
[----:B------:R-:W-:-:S04]  /*fae0*/  UIMAD.WIDE.U32 UR6, UR8, UR12, URZ ;  /* 0x0000000c080672a5 */ /* 0x000fc8000f8e003f */
[----:B------:R-:W-:-:S12]  /*faf0*/  @UP0 USHF.R.U32.HI UR8, URZ, UR13, UR7 ;  /* 0x0000000d3f080299 */ /* 0x000fd80008011607 */
.L_x_4985:
[----:B------:R-:W-:-:S04]  /*fb00*/  UIMAD UR8, UR8, UR5, UR5 ;  /* 0x00000005080872a4 */ /* 0x000fc8000f8e0205 */
[----:B------:R-:W-:-:S04]  /*fb10*/  UISETP.LT.AND UP0, UPT, UR4, UR8, UPT ;  /* 0x000000080400728c */ /* 0x000fc8000bf01270 */
[----:B------:R-:W-:-:S12]  /*fb20*/  USEL UR4, UR4, UR8, UP0 ;  /* 0x0000000804047287 */ /* 0x000fd80008000000 */
.L_x_4983:
[----:B------:R-:W-:Y:S02]  /*fb30*/  UISETP.NE.AND UP0, UPT, UR48, URZ, UPT ;  /* 0x0000003f3000728c */ /* 0x000fe4000bf05270 */
[----:B------:R-:W-:-:S04]  /*fb40*/  UIADD3 UR4, UR4, 0x3f, URZ ;  /* 0x0000003f04047890 */ /* 0x000fc8000fffe03f */
[----:B------:R-:W-:-:S04]  /*fb50*/  USHF.R.S32.HI UR8, URZ, 0x1f, UR4 ;  /* 0x0000001f3f087899 */ /* 0x000fc80008011404 */
[----:B------:R-:W-:Y:S01]  /*fb60*/  ULEA.HI UR8, UR8, UR4, URZ, 0x6 ;  /* 0x0000000408087291 */ /* 0x000fe2000f8f303f */
[----:B------:R-:W-:Y:S01]  /*fb70*/  @UP0 ULDC UR6, c[0x0][0x44c] ;  /* 0x0001130000060ab9 */ /* 0x000fe20000000800 */
[----:B------:R-:W-:Y:S01]  /*fb80*/  @UP0 ULDC UR9, c[0x0][0x450] ;  /* 0x0001140000090ab9 */ /* 0x000fe20000000800 */
[----:B------:R-:W-:Y:S02]  /*fb90*/  UIMAD.WIDE.U32 UR6, UR41, UR6, URZ ;  /* 0x00000006290672a5 */ /* 0x000fe4000f8e003f */
[----:B------:R-:W-:Y:S01]  /*fba0*/  UMOV UR4, UR41 ;  /* 0x0000002900047c82 */ /* 0x000fe20008000000 */
[----:B------:R-:W-:Y:S02]  /*fbb0*/  USHF.R.S32.HI UR43, URZ, 0x6, UR8 ;  /* 0x000000063f2b7899 */ /* 0x000fe40008011408 */
        /* <DEDUP_REMOVED lines=17> */
.L_x_4987:
[----:B------:R-:W-:-:S11]  /*fcd0*/  UISETP.NE.AND UP0, UPT, UR5, 0x1, UPT ;  /* 0x000000010500788c */ /* 0x000fd6000bf05270 */
[----:B------:R-:W-:Y:S02]  /*fce0*/  @UP0 ULDC.64 UR10, c[0x0][0x9e8] ;  /* 0x00027a00000a0ab9 */ /* 0x000fe40000000a00 */
[----:B------:R-:W-:-:S04]  /*fcf0*/  UIMAD.WIDE.U32 UR6, UR4, UR10, URZ ;  /* 0x0000000a040672a5 */ /* 0x000fc8000f8e003f */
[----:B------:R-:W-:-:S12]  /*fd00*/  @UP0 USHF.R.U32.HI UR4, URZ, UR11, UR7 ;  /* 0x0000000b3f040299 */ /* 0x000fd80008011607 */
.L_x_4988:
[----:B------:R-:W-:-:S04]  /*fd10*/  UIMAD UR4, UR4, UR5, URZ ;  /* 0x00000005040472a4 */ /* 0x000fc8000f8e023f */
[----:B------:R-:W-:-:S04]  /*fd20*/  UISETP.LT.AND UP0, UPT, UR8, UR4, UPT ;  /* 0x000000040800728c */ /* 0x000fc8000bf01270 */
[----:B------:R-:W-:-:S12]  /*fd30*/  USEL UR8, UR8, UR4, !UP0 ;  /* 0x0000000408087287 */ /* 0x000fd8000c000000 */
.L_x_4986:
[----:B------:R-:W-:Y:S02]  /*fd40*/  USHF.R.S32.HI UR4, URZ, 0x1f, UR8 ;  /* 0x0000001f3f047899 */ /* 0x000fe40008011408 */
[----:B------:R-:W-:Y:S02]  /*fd50*/  USHF.R.U32.HI UR9, URZ, 0x10, UR45 ;  /* 0x000000103f097899 */ /* 0x000fe4000801162d */
[----:B------:R-:W-:Y:S02]  /*fd60*/  ULEA.HI UR4, UR4, UR8, URZ, 0x6 ;  /* 0x0000000804047291 */ /* 0x000fe4000f8f303f */
[----:B------:R-:W-:Y:S02]  /*fd70*/  ULOP3.LUT UR45, UR45, 0xffff, URZ, 0xc0, !UPT ;  /* 0x0000ffff2d2d7892 */ /* 0x000fe4000f8ec03f */
[----:B------:R-:W-:Y:S01]  /*fd80*/  USHF.R.S32.HI UR4, URZ, 0x6, UR4 ;  /* 0x000000063f047899 */ /* 0x000fe20008011404 */
        /* <DEDUP_REMOVED lines=39> */
.L_x_4989:
[----:B------:R-:W-:Y:S02]  /*10000*/  UIMAD UR49, UR45, UR38, UR44 ;  /* 0x000000262d3172a4 */ /* 0x000fe4000f8e022c */
[----:B------:R-:W-:Y:S02]  /*10010*/  IMAD.U32 R0, RZ, RZ, UR38 ;  /* 0x00000026ff007e24 */ /* 0x000fe4000f8e00ff */
[----:B------:R-:W-:Y:S02]  /*10020*/  IMAD.MOV.U32 R21, RZ, RZ, 0x1 ;  /* 0x00000001ff157424 */ /* 0x000fe400078e00ff */
        /* <DEDUP_REMOVED lines=29> */
.L_x_4990:
        /* <DEDUP_REMOVED lines=20> */
.L_x_4992:
        /* <DEDUP_REMOVED lines=15> */
.L_x_4991:
[----:B------:R-:W0:Y:S01]  /*10430*/  LDC.64 R2, c[0x0][0x9f8] ;  /* 0x00027e00ff027b82 */ /* 0x000e220000000a00 */
[----:B------:R-:W-:-:S07]  /*10440*/  MOV R24, R17 ;  /* 0x0000001100187202 */ /* 0x000fce0000000f00 */
        /* <DEDUP_REMOVED lines=15> */
[----:B------:R-:W-:-:S04]  /*10540*/  IMAD.IADD R5, R31, 0x1, R18 ;  /* 0x000000011f057824 */ /* 0x000fc800078e0212 */
[C---:B-----5:R-:W-:Y:S01]  /*10550*/  IMAD.IADD R19, R5.reuse, 0x1, R28 ;  /* 0x0000000105137824 */ /* 0x060fe200078e021c */
[----:B------:R-:W-:-:S04]  /*10560*/  ISETP.GE.AND P0, PT, R5, UR47, PT ;  /* 0x0000002f05007c0c */ /* 0x000fc8000bf06270 */
[----:B------:R-:W-:Y:S01]  /*10570*/  ISETP.GT.U32.OR P0, PT, R31, 0x3f, P0 ;  /* 0x0000003f1f00780c */ /* 0x000fe20000704470 */
[----:B------:R-:W1:Y:S01]  /*10580*/  @P1 LDC R0, c[0x0][0x434] ;  /* 0x00010d00ff001b82 */ /* 0x000e620000000800 */
[----:B------:R-:W-:Y:S02]  /*10590*/  MOV R7, R19 ;  /* 0x0000001300077202 */ /* 0x000fe40000000f00 */
[----:B------:R-:W-:-:S05]  /*105a0*/  @P1 LOP3.LUT R16, R16, 0x400, RZ, 0xfc, !PT ;  /* 0x0000040010101812 */ /* 0x000fca00078efcff */
        /* <DEDUP_REMOVED lines=15> */
[----:B------:R-:W-:Y:S01]  /*106a0*/  IMAD.MOV R0, RZ, RZ, -R7 ;  /* 0x000000ffff007224 */ /* 0x000fe200078e0a07 */
[----:B------:R-:W-:Y:S02]  /*106b0*/  LOP3.LUT R16, R16, 0xffffffdf, RZ, 0xc0, !PT ;  /* 0xffffffdf10107812 */ /* 0x000fe400078ec0ff */
[----:B------:R-:W-:Y:S01]  /*106c0*/  CS2R R26, SRZ ;  /* 0x00000000001a7805 */ /* 0x000fe2000001ff00 */
[----:B------:R-:W-:Y:S01]  /*106d0*/  IMAD R19, R37, R0, R19 ;  /* 0x0000000025137224 */ /* 0x000fe200078e0213 */
[----:B0-----:R-:W-:-:S04]  /*106e0*/  SHF.L.U32 R4, R30, 0x3, RZ ;  /* 0x000000031e047819 */ /* 0x001fc800000006ff */
        /* <DEDUP_REMOVED lines=8> */
[----:B------:R-:W-:Y:S02]  /*10770*/  ISETP.GE.AND P2, PT, R2, UR4, PT ;  /* 0x0000000402007c0c */ /* 0x000fe4000bf46270 */
[----:B------:R-:W-:Y:S02]  /*10780*/  LOP3.LUT R3, R22, 0x180, RZ, 0xfc, !PT ;  /* 0x0000018016037812 */ /* 0x000fe400078efcff */
[----:B------:R-:W-:Y:S02]  /*10790*/  @P6 LOP3.LUT R16, R16, 0x20, RZ, 0xfc, !PT ;  /* 0x0000002010106812 */ /* 0x000fe400078efcff */
[----:B------:R-:W-:Y:S02]  /*107a0*/  ISETP.GE.AND P5, PT, R22, UR4, PT ;  /* 0x0000000416007c0c */ /* 0x000fe4000bfa6270 */
[----:B------:R-:W-:-:S02]  /*107b0*/  LOP3.LUT R16, R16, 0xffffffef, RZ, 0xc0, !PT ;  /* 0xffffffef10107812 */ /* 0x000fc400078ec0ff */
[----:B------:R-:W-:Y:S02]  /*107c0*/  SEL R0, RZ, 0xffffffff, P6 ;  /* 0xffffffffff007807 */ /* 0x000fe40003000000 */
[----:B------:R-:W-:Y:S02]  /*107d0*/  @P4 LOP3.LUT R16, R16, 0x10, RZ, 0xfc, !PT ;  /* 0x0000001010104812 */ /* 0x000fe400078efcff */
[----:B------:R-:W-:Y:S02]  /*107e0*/  LOP3.LUT R2, R22, 0x140, RZ, 0xfc, !PT ;  /* 0x0000014016027812 */ /* 0x000fe400078efcff */
[----:B------:R-:W-:-:S04]  /*107f0*/  LOP3.LUT R16, R16, 0xfffffff7, RZ, 0xc0, !PT ;  /* 0xfffffff710107812 */ /* 0x000fc800078ec0ff */
[----:B------:R-:W-:-:S04]  /*10800*/  @P3 LOP3.LUT R16, R16, 0x8, RZ, 0xfc, !PT ;  /* 0x0000000810103812 */ /* 0x000fc800078efcff */
[----:B------:R-:W-:-:S04]  /*10810*/  LOP3.LUT R16, R16, 0xfffffffb, RZ, 0xc0, !PT ;  /* 0xfffffffb10107812 */ /* 0x000fc800078ec0ff */
[----:B------:R-:W-:-:S04]  /*10820*/  @P2 LOP3.LUT R16, R16, 0x4, RZ, 0xfc, !PT ;  /* 0x0000000410102812 */ /* 0x000fc800078efcff */
[----:B------:R-:W-:-:S04]  /*10830*/  LOP3.LUT R16, R16, 0xffffffbf, RZ, 0xc0, !PT ;  /* 0xffffffbf10107812 */ /* 0x000fc800078ec0ff */
[----:B------:R-:W-:-:S04]  /*10840*/  @P5 LOP3.LUT R16, R16, 0x40, RZ, 0xfc, !PT ;  /* 0x0000004010105812 */ /* 0x000fc800078efcff */
[----:B------:R-:W-:Y:S02]  /*10850*/  LOP3.LUT R16, R16, 0xfffffffd, RZ, 0xc0, !PT ;  /* 0xfffffffd10107812 */ /* 0x000fe400078ec0ff */
[--C-:B--2---:R-:W-:Y:S01]  /*10860*/  @!P0 SHF.R.S32.HI R27, RZ, 0x1f, R5.reuse ;  /* 0x0000001fff1b8819 */ /* 0x104fe20000011405 */
[----:B------:R-:W-:Y:S01]  /*10870*/  @!P0 IMAD.MOV.U32 R26, RZ, RZ, R5 ;  /* 0x000000ffff1a8224 */ /* 0x000fe200078e0005 */
[----:B------:R-:W-:Y:S01]  /*10880*/  ISETP.GE.AND P0, PT, R3, UR4, PT ;  /* 0x0000000403007c0c */ /* 0x000fe2000bf06270 */
[----:B------:R-:W-:Y:S01]  /*10890*/  IMAD.SHL.U32 R3, R0, 0x2, RZ ;  /* 0x0000000200037824 */ /* 0x000fe200078e00ff */
[----:B------:R-:W-:Y:S02]  /*108a0*/  SEL R0, RZ, 0x1, P5 ;  /* 0x00000001ff007807 */ /* 0x000fe40002800000 */
[----:B------:R-:W-:Y:S02]  /*108b0*/  SEL R34, RZ, 0x40, P0 ;  /* 0x00000040ff227807 */ /* 0x000fe40000000000 */
[----:B------:R-:W-:-:S02]  /*108c0*/  ISETP.GE.AND P0, PT, R2, UR4, PT ;  /* 0x0000000402007c0c */ /* 0x000fc4000bf06270 */
[----:B------:R-:W-:Y:S02]  /*108d0*/  LOP3.LUT R5, R22, 0x1c0, RZ, 0xfc, !PT ;  /* 0x000001c016057812 */ /* 0x000fe400078efcff */
[----:B------:R-:W-:Y:S02]  /*108e0*/  LOP3.LUT R0, R3, 0x2, R0, 0xe2, !PT ;  /* 0x0000000203007812 */ /* 0x000fe400078ee200 */
[----:B------:R-:W-:Y:S02]  /*108f0*/  SEL R3, RZ, 0x4, P4 ;  /* 0x00000004ff037807 */ /* 0x000fe40002000000 */
[----:B------:R-:W-:Y:S02]  /*10900*/  SEL R2, RZ, 0x8, P3 ;  /* 0x00000008ff027807 */ /* 0x000fe40001800000 */
[----:B------:R-:W-:Y:S01]  /*10910*/  ISETP.GE.AND P1, PT, R5, UR4, PT ;  /* 0x0000000405007c0c */ /* 0x000fe2000bf26270 */
[----:B------:R-:W-:Y:S01]  /*10920*/  UMOV UR4, 0xffffffff ;  /* 0xffffffff00047882 */ /* 0x000fe20000000000 */
[----:B------:R-:W-:-:S02]  /*10930*/  LOP3.LUT R0, R2, R0, R3, 0xfe, !PT ;  /* 0x0000000002007212 */ /* 0x000fc400078efe03 */
[----:B------:R-:W-:Y:S02]  /*10940*/  SEL R3, RZ, 0x10, P2 ;  /* 0x00000010ff037807 */ /* 0x000fe40001000000 */
[----:B------:R-:W-:Y:S02]  /*10950*/  SEL R2, RZ, 0x20, P0 ;  /* 0x00000020ff027807 */ /* 0x000fe40000000000 */
[----:B------:R-:W-:Y:S02]  /*10960*/  SEL R17, RZ, 0x80, P1 ;  /* 0x00000080ff117807 */ /* 0x000fe40000800000 */
[----:B------:R-:W-:Y:S02]  /*10970*/  @P0 LOP3.LUT R16, R16, 0x2, RZ, 0xfc, !PT ;  /* 0x0000000210100812 */ /* 0x000fe400078efcff */
[----:B------:R-:W-:Y:S01]  /*10980*/  LOP3.LUT R3, R2, R0, R3, 0xfe, !PT ;  /* 0x0000000002037212 */ /* 0x000fe200078efe03 */
[----:B------:R-:W-:Y:S06]  /*10990*/  BRA.DIV UR4, `(.L_x_4993) ;  /* 0x0000002e041c7947 */ /* 0x000fec000b800000 */
.L_x_5035:
[----:B------:R-:W-:Y:S01]  /*109a0*/  ULOP3.LUT UR4, UR39, 0x2, URZ, 0xfc, !UPT ;  /* 0x0000000227047892 */ /* 0x000fe2000f8efc3f */
[----:B------:R-:W-:Y:S01]  /*109b0*/  ISETP.GT.U32.AND P1, PT, R31, 0x3f, PT ;  /* 0x0000003f1f00780c */ /* 0x000fe20003f24070 */
[----:B------:R-:W-:Y:S01]  /*109c0*/  IMAD.U32 R23, RZ, RZ, UR40 ;  /* 0x00000028ff177e24 */ /* 0x000fe2000f8e00ff */
[----:B------:R-:W-:Y:S02]  /*109d0*/  LOP3.LUT R16, R16, 0xffffff7f, RZ, 0xc0, !PT ;  /* 0xffffff7f10107812 */ /* 0x000fe400078ec0ff */
[----:B------:R-:W-:Y:S02]  /*109e0*/  LOP3.LUT R34, R3, R34, RZ, 0xfc, !PT ;  /* 0x0000002203227212 */ /* 0x000fe400078efcff */
[----:B------:R-:W-:Y:S02]  /*109f0*/  MOV R33, UR4 ;  /* 0x0000000400217c02 */ /* 0x000fe40008000f00 */
[----:B------:R-:W-:Y:S02]  /*10a00*/  SHF.R.S32.HI R23, RZ, 0x1f, R23 ;  /* 0x0000001fff177819 */ /* 0x000fe40000011417 */
[----:B------:R-:W-:-:S02]  /*10a10*/  ISETP.NE.AND P0, PT, R33, 0x3, PT ;  /* 0x000000032100780c */ /* 0x000fc40003f05270 */
[----:B------:R-:W-:-:S11]  /*10a20*/  LOP3.LUT R17, R34, R17, RZ, 0xfc, !PT ;  /* 0x0000001122117212 */ /* 0x000fd600078efcff */
[----:B------:R-:W-:-:S04]  /*10a30*/  @P0 LOP3.LUT R16, R16, 0x80, RZ, 0xfc, !PT ;  /* 0x0000008010100812 */ /* 0x000fc800078efcff */
[----:B------:R-:W-:-:S04]  /*10a40*/  LOP3.LUT R16, R16, 0xfffff7ff, RZ, 0xc0, !PT ;  /* 0xfffff7ff10107812 */ /* 0x000fc800078ec0ff */
[----:B------:R-:W-:Y:S01]  /*10a50*/  @P1 LOP3.LUT R16, R16, 0x800, RZ, 0xfc, !PT ;  /* 0x0000080010101812 */ /* 0x000fe200078efcff */
[----:B------:R-:W-:Y:S06]  /*10a60*/  @!P0 BRA `(.L_x_4994) ;  /* 0x0000000000048947 */ /* 0x000fec0003800000 */
[----:B------:R-:W-:Y:S01]  /*10a70*/  BPT.TRAP 0x1 ;  /* 0x000000040000795c */ /* 0x000fe20000300000 */
.L_x_4994:
[----:B------:R-:W-:-:S05]  /*10a80*/  IMAD.MOV.U32 R0, RZ, RZ, 0x1 ;  /* 0x00000001ff007424 */ /* 0x000fca00078e00ff */
[----:B------:R-:W-:-:S04]  /*10a90*/  SHF.L.U32 R0, R0, 0x1f, RZ ;  /* 0x0000001f00007819 */ /* 0x000fc800000006ff */
[----:B------:R-:W0:Y:S02]  /*10aa0*/  SYNCS.PHASECHK.TRANS64.TRYWAIT P0, [UR46+0x28c40], R0 ;  /* 0x028c4000ff0075a7 */ /* 0x000e24000800016e */
[----:B0-----:R-:W-:Y:S05]  /*10ab0*/  @!P0 BRA `(.L_x_4995) ;  /* 0x0000002800f48947 */ /* 0x001fea0003800000 */
.L_x_5036:
        /* <DEDUP_REMOVED lines=19> */
[----:B------:R-:W-:Y:S01]  /*10bf0*/  IMAD.WIDE.U32 R2, R5, UR40, R2 ;  /* 0x0000002805027c25 */ /* 0x000fe2000f8e0002 */
[----:B------:R-:W-:-:S03]  /*10c00*/  UMOV UR5, 0xffffffff ;  /* 0xffffffff00057882 */ /* 0x000fc60000000000 */
[----:B------:R-:W-:Y:S01]  /*10c10*/  VIADD R5, R3, UR4 ;  /* 0x0000000403057c36 */ /* 0x000fe20008000000 */
[----:B------:R-:W-:Y:S01]  /*10c20*/  ULDC UR4, c[0x0][0x2f4] ;  /* 0x0000bd0000047ab9 */ /* 0x000fe20000000800 */
[----:B------:R-:W-:Y:S02]  /*10c30*/  LOP3.LUT R3, R4, 0x1c0, RZ, 0xc0, !PT ;  /* 0x000001c004037812 */ /* 0x000fe400078ec0ff */
[----:B------:R-:W-:Y:S02]  /*10c40*/  ISETP.GE.AND P2, PT, R22, UR4, PT ;  /* 0x0000000416007c0c */ /* 0x000fe4000bf46270 */
[----:B------:R-:W-:Y:S02]  /*10c50*/  LOP3.LUT R3, R3, 0x38, R4, 0xf8, !PT ;  /* 0x0000003803037812 */ /* 0x000fe400078ef804 */
[----:B------:R-:W-:Y:S02]  /*10c60*/  LEA R0, P0, R2, UR6, 0x1 ;  /* 0x0000000602007c11 */ /* 0x000fe4000f8008ff */
[----:B------:R-:W-:Y:S01]  /*10c70*/  LOP3.LUT R3, R3, 0x38, R30, 0x78, !PT ;  /* 0x0000003803037812 */ /* 0x000fe200078e781e */
[----:B------:R-:W-:Y:S01]  /*10c80*/  IMAD.SHL.U32 R30, R6, 0x8, RZ ;  /* 0x00000008061e7824 */ /* 0x000fe200078e00ff */
[----:B------:R-:W-:-:S02]  /*10c90*/  LEA.HI.X R5, R2, UR7, R5, 0x1, P0 ;  /* 0x0000000702057c11 */ /* 0x000fc400080f0c05 */
[----:B------:R-:W-:Y:S02]  /*10ca0*/  ISETP.GE.AND P0, PT, R18, 0x1, PT ;  /* 0x000000011200780c */ /* 0x000fe40003f06270 */
[----:B------:R-:W-:Y:S02]  /*10cb0*/  LOP3.LUT R30, R3, 0x200, R30, 0xf8, !PT ;  /* 0x00000200031e7812 */ /* 0x000fe400078ef81e */
[----:B------:R-:W-:Y:S01]  /*10cc0*/  @P2 LOP3.LUT R16, R16, 0x1, RZ, 0xfc, !PT ;  /* 0x0000000110102812 */ /* 0x000fe200078efcff */
[----:B------:R-:W-:Y:S08]  /*10cd0*/  BRA.DIV UR5, `(.L_x_4996) ;  /* 0x0000002a05847947 */ /* 0x000ff0000b800000 */
[----:B------:R-:W0:Y:S01]  /*10ce0*/  SHFL.IDX PT, R14, R0, RZ, 0x181f ;  /* 0x00181fff000e7589 */ /* 0x000e2200000e0000 */
[----:B------:R-:W-:-:S03]  /*10cf0*/  @P0 LEA R7, R30, UR46, 0x1 ;  /* 0x0000002e1e070c11 */ /* 0x000fc6000f8e08ff */
[----:B------:R-:W1:Y:S04]  /*10d00*/  SHFL.IDX PT, R2, R5, RZ, 0x181f ;  /* 0x00181fff05027589 */ /* 0x000e6800000e0000 */
[----:B------:R-:W-:Y:S01]  /*10d10*/  SHFL.IDX PT, R4, R5, 0x1, 0x181f ;  /* 0x00381f0005047f89 */ /* 0x000fe200000e0000 */
[----:B0-----:R-:W-:-:S05]  /*10d20*/  @P0 LEA R14, P1, R22, R14, 0x1 ;  /* 0x0000000e160e0211 */ /* 0x001fca00078208ff */
[----:B-1----:R-:W-:Y:S01]  /*10d30*/  @P0 IMAD.X R3, RZ, RZ, R2, P1 ;  /* 0x000000ffff030224 */ /* 0x002fe200008e0602 */
[----:B------:R-:W-:Y:S02]  /*10d40*/  @P0 MOV R2, R14 ;  /* 0x0000000e00020202 */ /* 0x000fe40000000f00 */
        /* <DEDUP_REMOVED lines=16> */
.L_x_5046:
[----:B------:R-:W-:-:S13]  /*10e50*/  ISETP.GE.AND P0, PT, R18, 0x31, PT ;  /* 0x000000311200780c */ /* 0x000fda0003f06270 */
[----:B0-2---:R-:W-:Y:S02]  /*10e60*/  @P0 LEA R2, P1, R22, R14, 0x1 ;  /* 0x0000000e16020211 */ /* 0x005fe400078208ff */
[----:B------:R-:W-:-:S03]  /*10e70*/  @P0 LEA R5, R30, UR46, 0x1 ;  /* 0x0000002e1e050c11 */ /* 0x000fc6000f8e08ff */
[----:B-1----:R-:W-:-:S05]  /*10e80*/  @P0 IMAD.X R3, RZ, RZ, R4, P1 ;  /* 0x000000ffff030224 */ /* 0x002fca00008e0604 */
        /* <DEDUP_REMOVED lines=11> */
.L_x_4997:
        /* <DEDUP_REMOVED lines=11> */
[----:B------:R-:W-:Y:S01]  /*10ff0*/  MOV R4, UR4 ;  /* 0x0000000400047c02 */ /* 0x000fe20008000f00 */
[----:B------:R-:W-:Y:S01]  /*11000*/  IMAD.U32 R5, RZ, RZ, UR5 ;  /* 0x00000005ff057e24 */ /* 0x000fe2000f8e00ff */
[----:B------:R-:W0:Y:S01]  /*11010*/  LDC.64 R2, c[0x4][R2] ;  /* 0x0100000002027b82 */ /* 0x000e220000000a00 */
[----:B------:R-:W-:Y:S01]  /*11020*/  IMAD.U32 R6, RZ, RZ, UR6 ;  /* 0x00000006ff067e24 */ /* 0x000fe2000f8e00ff */
[----:B------:R-:W-:Y:S01]  /*11030*/  MOV R10, UR8 ;  /* 0x00000008000a7c02 */ /* 0x000fe20008000f00 */
[----:B------:R-:W-:Y:S01]  /*11040*/  IMAD.U32 R7, RZ, RZ, UR7 ;  /* 0x00000007ff077e24 */ /* 0x000fe2000f8e00ff */
[----:B------:R-:W-:Y:S01]  /*11050*/  MOV R13, RZ ;  /* 0x000000ff000d7202 */ /* 0x000fe20000000f00 */
[----:B------:R-:W-:-:S02]  /*11060*/  IMAD.U32 R11, RZ, RZ, UR9 ;  /* 0x00000009ff0b7e24 */ /* 0x000fc4000f8e00ff */
[----:B------:R-:W-:Y:S02]  /*11070*/  IMAD.MOV.U32 R8, RZ, RZ, 0x70 ;  /* 0x00000070ff087424 */ /* 0x000fe400078e00ff */
[----:B------:R-:W-:-:S07]  /*11080*/  IMAD.MOV.U32 R12, RZ, RZ, 0x1 ;  /* 0x00000001ff0c7424 */ /* 0x000fce00078e00ff */
[----:B------:R-:W-:-:S07]  /*11090*/  LEPC R20, `(.L_x_4998) ;  /* 0x000000001014794e */ /* 0x000fce0000000000 */
[----:B0-----:R-:W-:Y:S05]  /*110a0*/  CALL.ABS.NOINC R2 ;  /* 0x0000000002007343 */ /* 0x001fea0003c00000 */
.L_x_4998:
[----:B------:R-:W-:Y:S01]  /*110b0*/  UISETP.NE.AND UP0, UPT, UR48, URZ, UPT ;  /* 0x0000003f3000728c */ /* 0x000fe2000bf05270 */
[----:B------:R-:W0:Y:S01]  /*110c0*/  S2R R20, SR_CTAID.Z ;  /* 0x0000000000147919 */ /* 0x000e220000002700 */
[----:B------:R-:W-:Y:S01]  /*110d0*/  VIADD R9, R31, UR41 ;  /* 0x000000291f097c36 */ /* 0x000fe20008000000 */
[----:B------:R-:W-:Y:S01]  /*110e0*/  R2UR UR6, R23 ;  /* 0x00000000170672ca */ /* 0x000fe200000e0000 */
[----:B------:R-:W-:Y:S02]  /*110f0*/  ULDC.64 UR8, c[0x0][0x2d8] ;  /* 0x0000b60000087ab9 */ /* 0x000fe40000000a00 */
[----:B------:R-:W-:Y:S01]  /*11100*/  PLOP3.LUT P0, PT, PT, PT, UP0, 0x80, 0x0 ;  /* 0x000000000000781c */ /* 0x000fe20003f0f008 */
[----:B------:R-:W-:-:S04]  /*11110*/  IMAD.MOV.U32 R7, RZ, RZ, R9 ;  /* 0x000000ffff077224 */ /* 0x000fc800078e0009 */
[----:B------:R-:W-:-:S05]  /*11120*/  @UP0 ULDC UR4, c[0x0][0x44c] ;  /* 0x0001130000040ab9 */ /* 0x000fca0000000800 */
[----:B------:R-:W-:-:S03]  /*11130*/  UIMAD UR6, UR6, UR8, URZ ;  /* 0x00000008060672a4 */ /* 0x000fc6000f8e023f */
[----:B------:R-:W-:Y:S01]  /*11140*/  @P0 IMAD.HI.U32 R0, R9, UR4, RZ ;  /* 0x0000000409000c27 */ /* 0x000fe2000f8e00ff */
[----:B------:R-:W-:Y:S01]  /*11150*/  PLOP3.LUT P0, PT, PT, PT, UP0, 0x80, 0x0 ;  /* 0x000000000000781c */ /* 0x000fe20003f0f008 */
[----:B------:R-:W-:Y:S01]  /*11160*/  @UP0 ULDC UR4, c[0x0][0x450] ;  /* 0x0001140000040ab9 */ /* 0x000fe20000000800 */
[----:B------:R-:W-:-:S11]  /*11170*/  UIMAD UR6, UR40, UR9, UR6 ;  /* 0x00000009280672a4 */ /* 0x000fd6000f8e0206 */
[----:B------:R-:W-:Y:S01]  /*11180*/  @P0 SHF.R.U32.HI R7, RZ, UR4, R0 ;  /* 0x00000004ff070c19 */ /* 0x000fe20008011600 */
[----:B------:R-:W-:Y:S01]  /*11190*/  UIMAD.WIDE.U32 UR4, UR40, UR8, URZ ;  /* 0x00000008280472a5 */ /* 0x000fe2000f8e003f */
[----:B------:R-:W1:Y:S01]  /*111a0*/  LDC R0, c[0x0][0x448] ;  /* 0x00011200ff007b82 */ /* 0x000e620000000800 */
[----:B0-----:R-:W-:Y:S01]  /*111b0*/  SHF.R.S32.HI R6, RZ, 0x1f, R20 ;  /* 0x0000001fff067819 */ /* 0x001fe20000011414 */
[----:B------:R-:W-:Y:S01]  /*111c0*/  ULDC.64 UR8, c[0x0][0x2e0] ;  /* 0x0000b80000087ab9 */ /* 0x000fe20000000a00 */
[----:B------:R-:W-:Y:S02]  /*111d0*/  UIADD3 UR6, UR5, UR6, URZ ;  /* 0x0000000605067290 */ /* 0x000fe4000fffe03f */
[----:B------:R-:W-:Y:S01]  /*111e0*/  MOV R4, UR4 ;  /* 0x0000000400047c02 */ /* 0x000fe20008000f00 */
[----:B------:R-:W-:Y:S02]  /*111f0*/  IMAD R6, R6, UR8, RZ ;  /* 0x0000000806067c24 */ /* 0x000fe4000f8e02ff */
[----:B------:R-:W-:Y:S01]  /*11200*/  IMAD.U32 R5, RZ, RZ, UR5 ;  /* 0x00000005ff057e24 */ /* 0x000fe2000f8e00ff */
[----:B------:R-:W-:Y:S01]  /*11210*/  ULDC.64 UR4, c[0x0][0x2d0] ;  /* 0x0000b40000047ab9 */ /* 0x000fe20000000a00 */
[----:B------:R-:W-:-:S02]  /*11220*/  IMAD.U32 R3, RZ, RZ, UR6 ;  /* 0x00000006ff037e24 */ /* 0x000fc4000f8e00ff */
[----:B------:R-:W-:Y:S01]  /*11230*/  IMAD.MOV.U32 R2, RZ, RZ, R4 ;  /* 0x000000ffff027224 */ /* 0x000fe200078e0004 */
[----:B------:R-:W-:Y:S01]  /*11240*/  SHF.R.S32.HI R4, RZ, 0x1f, R7 ;  /* 0x0000001fff047819 */ /* 0x000fe20000011407 */
[C---:B------:R-:W-:Y:S02]  /*11250*/  IMAD R5, R20.reuse, UR9, R6 ;  /* 0x0000000914057c24 */ /* 0x040fe4000f8e0206 */
[----:B------:R-:W-:-:S04]  /*11260*/  IMAD.WIDE.U32 R2, R20, UR8, R2 ;  /* 0x0000000814027c25 */ /* 0x000fc8000f8e0002 */
[----:B------:R-:W-:Y:S01]  /*11270*/  IMAD.IADD R3, R3, 0x1, R5 ;  /* 0x0000000103037824 */ /* 0x000fe200078e0205 */
[C---:B------:R-:W-:Y:S01]  /*11280*/  IADD3 R5, -R7.reuse, RZ, RZ ;  /* 0x000000ff07057210 */ /* 0x040fe20007ffe1ff */
[----:B------:R-:W-:Y:S02]  /*11290*/  IMAD R4, R4, UR4, RZ ;  /* 0x0000000404047c24 */ /* 0x000fe4000f8e02ff */
[----:B------:R-:W-:-:S04]  /*112a0*/  IMAD.WIDE.U32 R2, R7, UR4, R2 ;  /* 0x0000000407027c25 */ /* 0x000fc8000f8e0002 */
[----:B-1----:R-:W-:Y:S02]  /*112b0*/  IMAD R5, R0, R5, R9 ;  /* 0x0000000500057224 */ /* 0x002fe400078e0209 */
        /* <DEDUP_REMOVED lines=17> */
[----:B------:R-:W-:Y:S02]  /*113d0*/  VIADD R7, R35, UR41 ;  /* 0x0000002923077c36 */ /* 0x000fe40008000000 */
[----:B------:R-:W1:Y:S01]  /*113e0*/  SHFL.IDX PT, R2, R5, RZ, 0x181f ;  /* 0x00181fff05027589 */ /* 0x000e6200000e0000 */
[----:B------:R-:W-:Y:S02]  /*113f0*/  IMAD R0, R0, UR4, RZ ;  /* 0x0000000400007c24 */ /* 0x000fe4000f8e02ff */
[C---:B------:R-:W-:Y:S01]  /*11400*/  VIADD R11, R7.reuse, 0x10 ;  /* 0x00000010070b7836 */ /* 0x040fe20000000000 */
[----:B------:R-:W-:Y:S02]  /*11410*/  SHFL.IDX PT, R6, R5, 0x1, 0x181f ;  /* 0x00381f0005067f89 */ /* 0x000fe400000e0000 */
[----:B------:R-:W-:-:S13]  /*11420*/  ISETP.GE.AND P0, PT, R7, R0, PT ;  /* 0x000000000700720c */ /* 0x000fda0003f06270 */
[----:B------:R-:W-:Y:S02]  /*11430*/  @!P0 LEA R9, R30, UR46, 0x1 ;  /* 0x0000002e1e098c11 */ /* 0x000fe4000f8e08ff */
[----:B0-----:R-:W-:-:S04]  /*11440*/  @!P0 LEA R14, P2, R22, R14, 0x1 ;  /* 0x0000000e160e8211 */ /* 0x001fc800078408ff */
[----:B-1----:R-:W-:Y:S01]  /*11450*/  @!P0 IADD3.X R3, RZ, R2, RZ, P2, !PT ;  /* 0x00000002ff038210 */ /* 0x002fe200017fe4ff */
[----:B------:R-:W-:Y:S02]  /*11460*/  @!P0 IMAD.MOV.U32 R2, RZ, RZ, R14 ;  /* 0x000000ffff028224 */ /* 0x000fe400078e000e */
[----:B------:R-:W0:Y:S04]  /*11470*/  SHFL.IDX PT, R14, R4, 0x1, 0x181f ;  /* 0x00381f00040e7f89 */ /* 0x000e2800000e0000 */
[----:B------:R1:W-:Y:S01]  /*11480*/  @!P0 LDGSTS.E.BYPASS.LTC128B.128 [R9+0x20400], desc[UR36][R2.64], !P1 ;  /* 0x2040000002098fae */ /* 0x0003e2000c901d64 */
[----:B------:R-:W-:Y:S02]  /*11490*/  ISETP.GE.AND P0, PT, R11, R0, PT ;  /* 0x000000000b00720c */ /* 0x000fe40003f06270 */
[----:B-1----:R-:W-:-:S11]  /*114a0*/  IADD3 R9, R7, 0x20, RZ ;  /* 0x0000002007097810 */ /* 0x002fd60007ffe0ff */
[----:B------:R-:W-:Y:S02]  /*114b0*/  @!P0 LEA R21, R30, UR46, 0x1 ;  /* 0x0000002e1e158c11 */ /* 0x000fe4000f8e08ff */
[----:B0-----:R-:W-:Y:S02]  /*114c0*/  @!P0 LEA R2, P2, R22, R14, 0x1 ;  /* 0x0000000e16028211 */ /* 0x001fe400078408ff */
[----:B------:R-:W0:Y:S03]  /*114d0*/  SHFL.IDX PT, R14, R4, 0x2, 0x181f ;  /* 0x00581f00040e7f89 */ /* 0x000e2600000e0000 */
[----:B------:R-:W-:Y:S02]  /*114e0*/  @!P0 IMAD.X R3, RZ, RZ, R6, P2 ;  /* 0x000000ffff038224 */ /* 0x000fe400010e0606 */
        /* <DEDUP_REMOVED lines=9> */
.L_x_5055:
[----:B------:R-:W-:-:S05]  /*11580*/  VIADD R7, R7, 0x30 ;  /* 0x0000003007077836 */ /* 0x000fca0000000000 */
[----:B------:R-:W-:Y:S02]  /*11590*/  ISETP.GE.AND P0, PT, R7, R0, PT ;  /* 0x000000000700720c */ /* 0x000fe40003f06270 */
[----:B------:R-:W-:-:S04]  /*115a0*/  MOV R0, 0x1 ;  /* 0x0000000100007802 */ /* 0x000fc80000000f00 */
[----:B------:R-:W-:-:S07]  /*115b0*/  SHF.L.U32 R0, R0, 0x1f, RZ ;  /* 0x0000001f00007819 */ /* 0x000fce00000006ff */
[----:B0-2---:R-:W-:Y:S02]  /*115c0*/  @!P0 LEA R2, P2, R22, R14, 0x1 ;  /* 0x0000000e16028211 */ /* 0x005fe400078408ff */
[----:B------:R-:W-:-:S03]  /*115d0*/  @!P0 LEA R5, R30, UR46, 0x1 ;  /* 0x0000002e1e058c11 */ /* 0x000fc6000f8e08ff */
[----:B-1----:R-:W-:-:S05]  /*115e0*/  @!P0 IMAD.X R3, RZ, RZ, R6, P2 ;  /* 0x000000ffff038224 */ /* 0x002fca00010e0606 */
        /* <DEDUP_REMOVED lines=11> */
.L_x_5056:
[----:B------:R-:W-:-:S13]  /*116a0*/  ISETP.NE.AND P0, PT, R33, 0x3, PT ;  /* 0x000000032100780c */ /* 0x000fda0003f05270 */
[----:B------:R-:W-:Y:S05]  /*116b0*/  @!P0 BRA `(.L_x_5001) ;  /* 0x0000000000048947 */ /* 0x000fea0003800000 */
[----:B------:R-:W-:Y:S01]  /*116c0*/  BPT.TRAP 0x1 ;  /* 0x000000040000795c */ /* 0x000fe20000300000 */
.L_x_5001:
[----:B------:R-:W1:Y:S02]  /*116d0*/  SYNCS.PHASECHK.TRANS64.TRYWAIT P0, [UR46+0x28c60], R0 ;  /* 0x028c6000ff0075a7 */ /* 0x000e64000800016e */
[----:B-1----:R-:W-:Y:S05]  /*116e0*/  @!P0 BRA `(.L_x_5002) ;  /* 0x0000002800608947 */ /* 0x002fea0003800000 */
.L_x_5057:
        /* <DEDUP_REMOVED lines=66> */
[----:B------:R0:W1:Y:S02]  /*11b10*/  SHFL.IDX PT, R14, R0, 0x3, 0x181f ;  /* 0x00781f00000e7f89 */ /* 0x00006400000e0000 */
[----:B------:R-:W-:Y:S02]  /*11b20*/  IADD3.X R3, RZ, R9, RZ, P6, !PT ;  /* 0x00000009ff037210 */ /* 0x000fe400037fe4ff */
        /* <DEDUP_REMOVED lines=37> */
.L_x_5067:
        /* <DEDUP_REMOVED lines=30> */
.L_x_5004:
[----:B------:R-:W-:Y:S01]  /*11f60*/  VIADD R25, R25, 0xfffffffe ;  /* 0xfffffffe19197836 */ /* 0x000fe20000000000 */
[----:B------:R-:W-:Y:S01]  /*11f70*/  SYNCS.ARRIVE.TRANS64.A1T0 RZ, [UR46+0x28c50], RZ ;  /* 0x028c50ffffff79a7 */ /* 0x000fe2000810002e */
[----:B------:R-:W-:Y:S01]  /*11f80*/  BSSY B0, `(.L_x_4982) ;  /* 0x00000f2000007945 */ /* 0x000fe20003800000 */
[----:B------:R-:W-:Y:S01]  /*11f90*/  MOV R0, 0x1 ;  /* 0x0000000100007802 */ /* 0x000fe20000000f00 */
[----:B------:R-:W-:Y:S01]  /*11fa0*/  IMAD.MOV.U32 R21, RZ, RZ, 0x1 ;  /* 0x00000001ff157424 */ /* 0x000fe200078e00ff */
[----:B------:R-:W-:-:S13]  /*11fb0*/  ISETP.GE.AND P0, PT, R25, UR49, PT ;  /* 0x0000003119007c0c */ /* 0x000fda000bf06270 */
[----:B------:R-:W-:Y:S05]  /*11fc0*/  @!P0 BRA `(.L_x_5005) ;  /* 0x0000000c00b48947 */ /* 0x000fea0003800000 */
[----:B------:R-:W-:Y:S01]  /*11fd0*/  UIADD3 UR4, UR45, 0x1, URZ ;  /* 0x000000012d047890 */ /* 0x000fe2000fffe03f */
[----:B------:R-:W-:Y:S01]  /*11fe0*/  LOP3.LUT R3, RZ, UR43, RZ, 0x33, !PT ;  /* 0x0000002bff037c12 */ /* 0x000fe2000f8e33ff */
[----:B------:R-:W-:Y:S01]  /*11ff0*/  IMAD.MOV.U32 R21, RZ, RZ, 0x1 ;  /* 0x00000001ff157424 */ /* 0x000fe200078e00ff */
[----:B------:R-:W-:Y:S01]  /*12000*/  LOP3.LUT R5, RZ, UR42, RZ, 0x33, !PT ;  /* 0x0000002aff057c12 */ /* 0x000fe2000f8e33ff */
[----:B------:R-:W-:Y:S01]  /*12010*/  UIMAD UR4, UR4, UR38, URZ ;  /* 0x00000026040472a4 */ /* 0x000fe2000f8e023f */
[----:B------:R-:W-:Y:S02]  /*12020*/  IADD3 R35, R36, R28, R35 ;  /* 0x0000001c24237210 */ /* 0x000fe40007ffe023 */
[----:B------:R-:W-:Y:S02]  /*12030*/  LOP3.LUT R28, R34, 0x40, RZ, 0xc0, !PT ;  /* 0x00000040221c7812 */ /* 0x000fe400078ec0ff */
[----:B------:R-:W-:Y:S01]  /*12040*/  LOP3.LUT R25, R17, 0x80, RZ, 0xc0, !PT ;  /* 0x0000008011197812 */ /* 0x000fe200078ec0ff */
[----:B------:R-:W-:Y:S01]  /*12050*/  VIADD R2, R35, 0xffffff40 ;  /* 0xffffff4023027836 */ /* 0x000fe20000000000 */
[----:B------:R-:W-:-:S02]  /*12060*/  LOP3.LUT R0, RZ, UR4, RZ, 0x33, !PT ;  /* 0x00000004ff007c12 */ /* 0x000fc4000f8e33ff */
[----:B------:R-:W-:Y:S02]  /*12070*/  SHF.R.U32.HI R28, RZ, 0x2, R28 ;  /* 0x00000002ff1c7819 */ /* 0x000fe4000001161c */
[----:B------:R-:W-:Y:S02]  /*12080*/  VIADDMNMX R0, R0, -UR44, R3, !PT ;  /* 0x8000002c00007c46 */ /* 0x000fe4000f800103 */
[----:B------:R-:W-:Y:S02]  /*12090*/  SHF.R.U32.HI R25, RZ, 0x3, R25 ;  /* 0x00000003ff197819 */ /* 0x000fe40000011619 */
[----:B------:R-:W-:Y:S02]  /*120a0*/  VIMNMX R5, R0, R5, !PT ;  /* 0x0000000500057248 */ /* 0x000fe40007fe0100 */
[----:B------:R-:W-:Y:S02]  /*120b0*/  MOV R0, 0x1 ;  /* 0x0000000100007802 */ /* 0x000fe40000000f00 */
[C---:B------:R-:W-:Y:S01]  /*120c0*/  IADD3 R22, -R5.reuse, -0x2, RZ ;  /* 0xfffffffe05167810 */ /* 0x040fe20007ffe1ff */
[----:B------:R-:W-:-:S07]  /*120d0*/  IMAD R9, R5, -0x40, R2 ;  /* 0xffffffc005097824 */ /* 0x000fce00078e0202 */
.L_x_5020:
[----:B------:R-:W-:Y:S01]  /*120e0*/  ISETP.NE.AND P1, PT, R37, 0x1, PT ;  /* 0x000000012500780c */ /* 0x000fe20003f25270 */
[----:B------:R-:W-:Y:S01]  /*120f0*/  BSSY B1, `(.L_x_5006) ;  /* 0x0000014000017945 */ /* 0x000fe20003800000 */
[----:B------:R-:W-:Y:S01]  /*12100*/  ISETP.GT.U32.AND P0, PT, R31, 0x3f, PT ;  /* 0x0000003f1f00780c */ /* 0x000fe20003f04070 */
[----:B------:R-:W-:Y:S02]  /*12110*/  IMAD.MOV.U32 R7, RZ, RZ, R9 ;  /* 0x000000ffff077224 */ /* 0x000fe400078e0009 */
[----:B------:R-:W-:-:S08]  /*12120*/  IMAD.MOV.U32 R6, RZ, RZ, RZ ;  /* 0x000000ffff067224 */ /* 0x000fd000078e00ff */
        /* <DEDUP_REMOVED lines=11> */
[----:B------:R-:W-:-:S04]  /*121e0*/  ULDC.64 UR4, c[0x0][0x418] ;  /* 0x0001060000047ab9 */ /* 0x000fc80000000a00 */
[----:B------:R-:W-:Y:S02]  /*121f0*/  IADD3 R3, R5, R3, RZ ;  /* 0x0000000305037210 */ /* 0x000fe40007ffe0ff */
[----:B------:R-:W-:-:S04]  /*12200*/  LEA R4, P0, R2, UR4, 0x2 ;  /* 0x0000000402047c11 */ /* 0x000fc8000f8010ff */
[----:B------:R-:W-:-:S05]  /*12210*/  LEA.HI.X R5, R2, UR5, R3, 0x2, P0 ;  /* 0x0000000502057c11 */ /* 0x000fca00080f1403 */
[----:B------:R0:W5:Y:S04]  /*12220*/  LDG.E R6, desc[UR36][R4.64] ;  /* 0x0000002404067981 */ /* 0x000168000c1e1900 */
.L_x_5007:
[----:B------:R-:W-:Y:S05]  /*12230*/  BSYNC B1 ;  /* 0x0000000000017941 */ /* 0x000fea0003800000 */
.L_x_5006:
[----:B------:R-:W-:-:S13]  /*12240*/  ISETP.NE.AND P0, PT, R33, 0x3, PT ;  /* 0x000000032100780c */ /* 0x000fda0003f05270 */
[----:B------:R-:W-:Y:S05]  /*12250*/  @!P0 BRA `(.L_x_5008) ;  /* 0x0000000000048947 */ /* 0x000fea0003800000 */
[----:B------:R-:W-:Y:S01]  /*12260*/  BPT.TRAP 0x1 ;  /* 0x000000040000795c */ /* 0x000fe20000300000 */
.L_x_5008:
[----:B------:R-:W-:Y:S01]  /*12270*/  LEA R10, R0, UR46, 0x3 ;  /* 0x0000002e000a7c11 */ /* 0x000fe2000f8e18ff */
[----:B------:R-:W-:Y:S01]  /*12280*/  BSSY B1, `(.L_x_5009) ;  /* 0x0000004000017945 */ /* 0x000fe20003800000 */
[----:B------:R-:W-:-:S04]  /*12290*/  SHF.L.U32 R20, R21, 0x1f, RZ ;  /* 0x0000001f15147819 */ /* 0x000fc800000006ff */
[----:B------:R-:W1:Y:S02]  /*122a0*/  SYNCS.PHASECHK.TRANS64.TRYWAIT P0, [R10+URZ+0x28c40], R20 ;  /* 0x028c40140a0075a7 */ /* 0x000e64000800017f */
[----:B-1----:R-:W-:Y:S05]  /*122b0*/  @!P0 BRA `(.L_x_5010) ;  /* 0x0000002400948947 */ /* 0x002fea0003800000 */
.L_x_5068:
[----:B------:R-:W-:Y:S05]  /*122c0*/  BSYNC B1 ;  /* 0x0000000000017941 */ /* 0x000fea0003800000 */
.L_x_5009:
        /* <DEDUP_REMOVED lines=25> */
[----:B------:R-:W-:Y:S01]  /*12460*/  IADD3 R29, R3, UR4, RZ ;  /* 0x00000004031d7c10 */ /* 0x000fe2000fffe0ff */
[----:B------:R-:W-:-:S03]  /*12470*/  UMOV UR4, 0xffffffff ;  /* 0xffffffff00047882 */ /* 0x000fc60000000000 */
        /* <DEDUP_REMOVED lines=17> */
[----:B------:R3:W0:Y:S01]  /*12590*/  SHFL.IDX PT, R14, R26, 0x3, 0x181f ;  /* 0x00781f001a0e7f89 */ /* 0x00062200000e0000 */
[----:B--2---:R-:W-:-:S05]  /*125a0*/  IADD3.X R3, RZ, R3, RZ, P0, !PT ;  /* 0x00000003ff037210 */ /* 0x004fca00007fe4ff */
[----:B------:R3:W-:Y:S04]  /*125b0*/  LDGSTS.E.BYPASS.LTC128B.128 [R27+0x23400], desc[UR36][R2.64], !P1 ;  /* 0x23400000021b7fae */ /* 0x0007e8000c901d64 */
.L_x_5078:
        /* <DEDUP_REMOVED lines=8> */
.L_x_5012:
        /* <DEDUP_REMOVED lines=10> */
.L_x_5013:
[----:B------:R2:W-:Y:S01]  /*126e0*/  SYNCS.ARRIVE.TRANS64.A1T0 RZ, [R10+URZ+0x28c30], RZ ;  /* 0x028c30ff0aff79a7 */ /* 0x0005e2000810003f */
[----:B------:R-:W-:Y:S05]  /*126f0*/  @!P2 BRA `(.L_x_5014) ;  /* 0x000000000004a947 */ /* 0x000fea0003800000 */
[----:B------:R-:W-:Y:S01]  /*12700*/  BPT.TRAP 0x1 ;  /* 0x000000040000795c */ /* 0x000fe20000300000 */
.L_x_5014:
[----:B------:R-:W3:Y:S01]  /*12710*/  SYNCS.PHASECHK.TRANS64.TRYWAIT P0, [R10+URZ+0x28c60], R20 ;  /* 0x028c60140a0075a7 */ /* 0x000ee2000800017f */
[----:B------:R-:W-:Y:S04]  /*12720*/  BSSY B1, `(.L_x_5015) ;  /* 0x0000002000017945 */ /* 0x000fe80003800000 */
[----:B---3--:R-:W-:Y:S05]  /*12730*/  @!P0 BRA `(.L_x_5016) ;  /* 0x0000002400948947 */ /* 0x008fea0003800000 */
.L_x_5079:
[----:B------:R-:W-:Y:S05]  /*12740*/  BSYNC B1 ;  /* 0x0000000000017941 */ /* 0x000fea0003800000 */
.L_x_5015:
        /* <DEDUP_REMOVED lines=51> */
[----:B------:R0:W1:Y:S01]  /*12a80*/  SHFL.IDX PT, R14, R18, 0x3, 0x181f ;  /* 0x00781f00120e7f89 */ /* 0x00006200000e0000 */
[----:B------:R-:W-:Y:S02]  /*12a90*/  IADD3.X R3, RZ, R20, RZ, P0, !PT ;  /* 0x00000014ff037210 */ /* 0x000fe400007fe4ff */
        /* <DEDUP_REMOVED lines=24> */
.L_x_5089:
        /* <DEDUP_REMOVED lines=20> */
.L_x_5018:
        /* <DEDUP_REMOVED lines=10> */
.L_x_5019:
[----:B------:R-:W-:Y:S01]  /*12e00*/  VIADD R0, R0, 0x1 ;  /* 0x0000000100007836 */ /* 0x000fe20000000000 */
[----:B------:R-:W-:Y:S01]  /*12e10*/  IADD3 R22, R22, -0x1, RZ ;  /* 0xffffffff16167810 */ /* 0x000fe20007ffe0ff */
[----:B------:R1:W-:Y:S01]  /*12e20*/  SYNCS.ARRIVE.TRANS64.A1T0 RZ, [R10+URZ+0x28c50], RZ ;  /* 0x028c50ff0aff79a7 */ /* 0x0003e2000810003f */
[----:B------:R-:W-:Y:S02]  /*12e30*/  VIADD R9, R9, 0xffffffc0 ;  /* 0xffffffc009097836 */ /* 0x000fe40000000000 */
[----:B------:R-:W-:-:S04]  /*12e40*/  ISETP.NE.AND P0, PT, R0, 0x2, PT ;  /* 0x000000020000780c */ /* 0x000fc80003f05270 */
[----:B------:R-:W-:Y:S02]  /*12e50*/  SEL R0, R0, RZ, P0 ;  /* 0x000000ff00007207 */ /* 0x000fe40000000000 */
[----:B0-----:R-:W-:Y:S02]  /*12e60*/  SEL R2, RZ, 0x1, P0 ;  /* 0x00000001ff027807 */ /* 0x001fe40000000000 */
[----:B------:R-:W-:Y:S02]  /*12e70*/  ISETP.GT.AND P0, PT, R22, UR49, PT ;  /* 0x0000003116007c0c */ /* 0x000fe4000bf04270 */
[----:B------:R-:W-:-:S11]  /*12e80*/  LOP3.LUT R21, R21, R2, RZ, 0x3c, !PT ;  /* 0x0000000215157212 */ /* 0x000fd600078e3cff */
[----:B-1----:R-:W-:Y:S05]  /*12e90*/  @P0 BRA `(.L_x_5020) ;  /* 0xfffffff000900947 */ /* 0x002fea000383ffff */
.L_x_5005:
[----:B------:R-:W-:Y:S05]  /*12ea0*/  BSYNC B0 ;  /* 0x0000000000007941 */ /* 0x000fea0003800000 */
.L_x_4982:
[----:B------:R-:W0:Y:S01]  /*12eb0*/  S2R R3, SR_CgaCtaId ;  /* 0x0000000000037919 */ /* 0x000e220000008800 */
[----:B------:R-:W-:Y:S01]  /*12ec0*/  MOV R2, 0x400 ;  /* 0x0000040000027802 */ /* 0x000fe20000000f00 */
[----:B------:R-:W-:Y:S01]  /*12ed0*/  BSSY B0, `(.L_x_5021) ;  /* 0x0000005000007945 */ /* 0x000fe20003800000 */
[----:B------:R-:W-:Y:S02]  /*12ee0*/  SHF.L.U32 R4, R4, 0x1f, RZ ;  /* 0x0000001f04047819 */ /* 0x000fe400000006ff */
[----:B0-----:R-:W-:-:S04]  /*12ef0*/  LEA R5, R3, R2, 0x18 ;  /* 0x0000000203057211 */ /* 0x001fc800078ec0ff */
[----:B------:R-:W0:Y:S02]  /*12f00*/  SYNCS.PHASECHK.TRANS64.TRYWAIT P0, [R5+URZ+0x28c20], R4 ;  /* 0x028c2004050075a7 */ /* 0x000e24000800017f */
[----:B0-----:R-:W-:Y:S05]  /*12f10*/  @!P0 BRA `(.L_x_5022) ;  /* 0x0000002400748947 */ /* 0x001fea0003800000 */
.L_x_5090:
[----:B------:R-:W-:Y:S05]  /*12f20*/  BSYNC B0 ;  /* 0x0000000000007941 */ /* 0x000fea0003800000 */
.L_x_5021:
[----:B------:R-:W-:-:S03]  /*12f30*/  UMOV UR4, 0xffffffff ;  /* 0xffffffff00047882 */ /* 0x000fc60000000000 */
[----:B------:R-:W-:Y:S05]  /*12f40*/  BRA.DIV UR4, `(.L_x_5023) ;  /* 0x00000026047c7947 */ /* 0x000fea000b800000 */
[----:B------:R-:W1:Y:S02]  /*12f50*/  S2R R2, SR_TID.X ;  /* 0x0000000000027919 */ /* 0x000e640000002100 */
[----:B-1----:R-:W-:-:S04]  /*12f60*/  SHF.R.U32.HI R2, RZ, 0x5, R2 ;  /* 0x00000005ff027819 */ /* 0x002fc80000011602 */
[----:B------:R-:W-:-:S05]  /*12f70*/  LOP3.LUT R2, R2, 0x3, RZ, 0xc0, !PT ;  /* 0x0000000302027812 */ /* 0x000fca00078ec0ff */
[----:B------:R1:W3:Y:S02]  /*12f80*/  SHFL.IDX PT, R14, R2, RZ, 0x1f ;  /* 0x00001fff020e7589 */ /* 0x0002e400000e0000 */
.L_x_5093:
[----:B---3--:R-:W-:-:S13]  /*12f90*/  ISETP.NE.AND P0, PT, R14, RZ, PT ;  /* 0x000000ff0e00720c */ /* 0x008fda0003f05270 */
[----:B------:R-:W-:Y:S05]  /*12fa0*/  @P0 BRA `(.L_x_4871) ;  /* 0x0000000000880947 */ /* 0x000fea0003800000 */
[----:B------:R-:W-:-:S03]  /*12fb0*/  UMOV UR4, 0xffffffff ;  /* 0xffffffff00047882 */ /* 0x000fc60000000000 */
[----:B------:R-:W-:Y:S05]  /*12fc0*/  BRA.DIV UR4, `(.L_x_5024) ;  /* 0x0000002604907947 */ /* 0x000fea000b800000 */
[----:B------:R-:W-:-:S13]  /*12fd0*/  ELECT P6, URZ, PT ;  /* 0x00000000003f782f */ /* 0x000fda00038c0000 */
.L_x_5096:
[----:B------:R-:W-:Y:S05]  /*12fe0*/  @!P6 BRA `(.L_x_4871) ;  /* 0x000000000078e947 */ /* 0x000fea0003800000 */
[----:B------:R-:W-:-:S06]  /*12ff0*/  ULOP3.LUT UR4, UR39, 0x2, URZ, 0xfc, !UPT ;  /* 0x0000000227047892 */ /* 0x000fcc000f8efc3f */
[----:B-1----:R-:W-:-:S05]  /*13000*/  IMAD.U32 R2, RZ, RZ, UR4 ;  /* 0x00000004ff027e24 */ /* 0x002fca000f8e00ff */
[----:B------:R-:W-:-:S13]  /*13010*/  ISETP.NE.AND P0, PT, R2, 0x3, PT ;  /* 0x000000030200780c */ /* 0x000fda0003f05270 */
[----:B------:R-:W-:Y:S05]  /*13020*/  @!P0 BRA `(.L_x_5025) ;  /* 0x0000000000048947 */ /* 0x000fea0003800000 */
[----:B------:R-:W-:Y:S01]  /*13030*/  BPT.TRAP 0x1 ;  /* 0x000000040000795c */ /* 0x000fe20000300000 */
.L_x_5025:
[C---:B0-----:R-:W-:Y:S01]  /*13040*/  IMAD R4, R0.reuse, 0x8, R5 ;  /* 0x0000000800047824 */ /* 0x041fe200078e0205 */
[----:B------:R-:W-:Y:S02]  /*13050*/  SHF.L.U32 R3, R21, 0x1f, RZ ;  /* 0x0000001f15037819 */ /* 0x000fe400000006ff */
[----:B------:R-:W-:Y:S02]  /*13060*/  IADD3 R0, R0, 0x1, RZ ;  /* 0x0000000100007810 */ /* 0x000fe40007ffe0ff */
[----:B------:R-:W0:Y:S02]  /*13070*/  SYNCS.PHASECHK.TRANS64.TRYWAIT P1, [R4+URZ+0x28c40], R3 ;  /* 0x028c4003040075a7 */ /* 0x000e24000802017f */
[----:B------:R-:W-:-:S04]  /*13080*/  ISETP.NE.AND P2, PT, R0, 0x2, PT ;  /* 0x000000020000780c */ /* 0x000fc80003f45270 */
[----:B------:R-:W-:Y:S01]  /*13090*/  SEL R2, RZ, 0x1, P2 ;  /* 0x00000001ff027807 */ /* 0x000fe20001000000 */
[----:B0-----:R-:W-:Y:S08]  /*130a0*/  @!P1 BRA `(.L_x_5026) ;  /* 0x0000002400789947 */ /* 0x001ff00003800000 */
.L_x_5097:
[----:B------:R-:W-:Y:S02]  /*130b0*/  SEL R0, R0, RZ, P2 ;  /* 0x000000ff00007207 */ /* 0x000fe40001000000 */
[----:B------:R-:W-:Y:S01]  /*130c0*/  LOP3.LUT R2, R21, R2, RZ, 0x3c, !PT ;  /* 0x0000000215027212 */ /* 0x000fe200078e3cff */
[----:B------:R-:W-:Y:S06]  /*130d0*/  @!P0 BRA `(.L_x_5027) ;  /* 0x0000000000048947 */ /* 0x000fec0003800000 */
[----:B------:R-:W-:Y:S01]  /*130e0*/  BPT.TRAP 0x1 ;  /* 0x000000040000795c */ /* 0x000fe20000300000 */
.L_x_5027:
[----:B------:R-:W-:Y:S01]  /*130f0*/  IMAD R5, R0, 0x8, R5 ;  /* 0x0000000800057824 */ /* 0x000fe200078e0205 */
[----:B------:R-:W-:-:S04]  /*13100*/  SHF.L.U32 R0, R2, 0x1f, RZ ;  /* 0x0000001f02007819 */ /* 0x000fc800000006ff */
[----:B------:R-:W1:Y:S02]  /*13110*/  SYNCS.PHASECHK.TRANS64.TRYWAIT P1, [R5+URZ+0x28c40], R0 ;  /* 0x028c4000050075a7 */ /* 0x000e64000802017f */
[----:B-1----:R-:W-:Y:S05]  /*13120*/  @!P1 BRA `(.L_x_5028) ;  /* 0x00000024006c9947 */ /* 0x002fea0003800000 */
.L_x_5098:
[----:B------:R-:W-:Y:S05]  /*13130*/  @!P0 BRA `(.L_x_5029) ;  /* 0x0000000000048947 */ /* 0x000fea0003800000 */
[----:B------:R-:W-:Y:S01]  /*13140*/  BPT.TRAP 0x1 ;  /* 0x000000040000795c */ /* 0x000fe20000300000 */
.L_x_5029:
[----:B------:R-:W3:Y:S02]  /*13150*/  SYNCS.PHASECHK.TRANS64.TRYWAIT P1, [R4+URZ+0x28c60], R3 ;  /* 0x028c6003040075a7 */ /* 0x000ee4000802017f */
[----:B---3--:R-:W-:Y:S05]  /*13160*/  @!P1 BRA `(.L_x_5030) ;  /* 0x0000002400709947 */ /* 0x008fea0003800000 */
.L_x_5099:
[----:B------:R-:W-:Y:S05]  /*13170*/  @!P0 BRA `(.L_x_5031) ;  /* 0x0000000000048947 */ /* 0x000fea0003800000 */
[----:B------:R-:W-:Y:S01]  /*13180*/  BPT.TRAP 0x1 ;  /* 0x000000040000795c */ /* 0x000fe20000300000 */
.L_x_5031:
[----:B----4-:R4:W0:Y:S02]  /*13190*/  SYNCS.PHASECHK.TRANS64.TRYWAIT P0, [R5+URZ+0x28c60], R0 ;  /* 0x028c6000050075a7 */ /* 0x010824000800017f */
[----:B0-----:R-:W-:Y:S05]  /*131a0*/  @!P0 NANOSLEEP.SYNCS 0x989680 ;  /* 0x009896800000895d */ /* 0x001fea0003900000 */
[----:B------:R-:W0:Y:S02]  /*131b0*/  @!P0 SYNCS.PHASECHK.TRANS64 P0, [R5+URZ+0x28c60], R0 ;  /* 0x028c6000050085a7 */ /* 0x000e24000800007f */
[----:B0-----:R-:W-:Y:S05]  /*131c0*/  @!P0 BRA `(.L_x_5031) ;  /* 0xfffffffc00f08947 */ /* 0x001fea000383ffff */
.L_x_4871:
[----:B------:R-:W-:Y:S05]  /*131d0*/  BSYNC B6 ;  /* 0x0000000000067941 */ /* 0x000fea0003800000 */
.L_x_4868:
[----:B------:R-:W-:Y:S05]  /*131e0*/  EXIT ;  /* 0x000000000000794d */ /* 0x000fea0003800000 */
.L_x_4882:
[----:B0-----:R-:W-:-:S04]  /*131f0*/  IMAD.U32 R5, RZ, RZ, UR5 ;  /* 0x00000005ff057e24 */ /* 0x001fc8000f8e00ff */
[----:B------:R0:W1:Y:S03]  /*13200*/  SYNCS.PHASECHK.TRANS64.TRYWAIT P1, [R5+URZ+0x28c50], R2 ;  /* 0x028c5002050075a7 */ /* 0x000066000802017f */
[----:B-1----:R-:W-:Y:S05]  /*13210*/  @!P1 NANOSLEEP.SYNCS 0x989680 ;  /* 0x009896800000995d */ /* 0x002fea0003900000 */
[----:B------:R-:W1:Y:S02]  /*13220*/  @!P1 SYNCS.PHASECHK.TRANS64 P1, [R5+URZ+0x28c50], R2 ;  /* 0x028c5002050095a7 */ /* 0x000e64000802007f */
[----:B-1----:R-:W-:Y:S05]  /*13230*/  @!P1 BRA `(.L_x_4882) ;  /* 0xfffffffc00ec9947 */ /* 0x002fea000383ffff */
[----:B------:R-:W-:Y:S05]  /*13240*/  BRA `(.L_x_5032) ;  /* 0xfffffee400547947 */ /* 0x000fea000383ffff */
.L_x_4888:
[----:B-1----:R-:W-:-:S04]  /*13250*/  IMAD.U32 R5, RZ, RZ, UR7 ;  /* 0x00000007ff057e24 */ /* 0x002fc8000f8e00ff */
[----:B------:R1:W2:Y:S03]  /*13260*/  SYNCS.PHASECHK.TRANS64.TRYWAIT P1, [R5+URZ+0x28c50], R2 ;  /* 0x028c5002050075a7 */ /* 0x0002a6000802017f */
[----:B--2---:R-:W-:Y:S05]  /*13270*/  @!P1 NANOSLEEP.SYNCS 0x989680 ;  /* 0x009896800000995d */ /* 0x004fea0003900000 */
[----:B------:R-:W2:Y:S02]  /*13280*/  @!P1 SYNCS.PHASECHK.TRANS64 P1, [R5+URZ+0x28c50], R2 ;  /* 0x028c5002050095a7 */ /* 0x000ea4000802007f */
[----:B--2---:R-:W-:Y:S05]  /*13290*/  @!P1 BRA `(.L_x_4888) ;  /* 0xfffffffc00ec9947 */ /* 0x004fea000383ffff */
[----:B------:R-:W-:Y:S05]  /*132a0*/  BRA `(.L_x_4887) ;  /* 0xfffffef000587947 */ /* 0x000fea000383ffff */
.L_x_4899:
[----:B-1----:R-:W-:-:S04]  /*132b0*/  MOV R0, UR40 ;  /* 0x0000002800007c02 */ /* 0x002fc80008000f00 */
[----:B------:R1:W2:Y:S03]  /*132c0*/  SYNCS.PHASECHK.TRANS64.TRYWAIT P0, [R0+URZ+0x28c00], R13 ;  /* 0x028c000d000075a7 */ /* 0x0002a6000800017f */
[----:B--2---:R-:W-:Y:S05]  /*132d0*/  @!P0 NANOSLEEP.SYNCS 0x989680 ;  /* 0x009896800000895d */ /* 0x004fea0003900000 */
[----:B------:R-:W2:Y:S02]  /*132e0*/  @!P0 SYNCS.PHASECHK.TRANS64 P0, [R0+URZ+0x28c00], R13 ;  /* 0x028c000d000085a7 */ /* 0x000ea4000800007f */
[----:B--2---:R-:W-:Y:S05]  /*132f0*/  @!P0 BRA `(.L_x_4899) ;  /* 0xfffffffc00ec8947 */ /* 0x004fea000383ffff */
[----:B------:R-:W-:Y:S05]  /*13300*/  BRA `(.L_x_5033) ;  /* 0xffffff08005c7947 */ /* 0x000fea000383ffff */
.L_x_4903:
[----:B-1----:R-:W-:-:S04]  /*13310*/  IMAD.U32 R2, RZ, RZ, UR40 ;  /* 0x00000028ff027e24 */ /* 0x002fc8000f8e00ff */
[----:B------:R1:W2:Y:S03]  /*13320*/  SYNCS.PHASECHK.TRANS64.TRYWAIT P0, [R2+URZ+0x28c30], R13 ;  /* 0x028c300d020075a7 */ /* 0x0002a6000800017f */
[----:B--2---:R-:W-:Y:S05]  /*13330*/  @!P0 NANOSLEEP.SYNCS 0x989680 ;  /* 0x009896800000895d */ /* 0x004fea0003900000 */
[----:B------:R-:W2:Y:S02]  /*13340*/  @!P0 SYNCS.PHASECHK.TRANS64 P0, [R2+URZ+0x28c30], R13 ;  /* 0x028c300d020085a7 */ /* 0x000ea4000800007f */
[----:B--2---:R-:W-:Y:S05]  /*13350*/  @!P0 BRA `(.L_x_4903) ;  /* 0xfffffffc00ec8947 */ /* 0x004fea000383ffff */
[----:B------:R-:W-:Y:S05]  /*13360*/  BRA `(.L_x_4902) ;  /* 0xffffff08009c7947 */ /* 0x000fea000383ffff */
.L_x_4916:
[----:B--2---:R-:W-:-:S04]  /*13370*/  IMAD.U32 R14, RZ, RZ, UR40 ;  /* 0x00000028ff0e7e24 */ /* 0x004fc8000f8e00ff */
[----:B------:R2:W4:Y:S03]  /*13380*/  SYNCS.PHASECHK.TRANS64.TRYWAIT P0, [R14+URZ+0x28c50], R13 ;  /* 0x028c500d0e0075a7 */ /* 0x000526000800017f */
[----:B----4-:R-:W-:Y:S05]  /*13390*/  @!P0 NANOSLEEP.SYNCS 0x989680 ;  /* 0x009896800000895d */ /* 0x010fea0003900000 */
[----:B------:R-:W4:Y:S02]  /*133a0*/  @!P0 SYNCS.PHASECHK.TRANS64 P0, [R14+URZ+0x28c50], R13 ;  /* 0x028c500d0e0085a7 */ /* 0x000f24000800007f */
[----:B----4-:R-:W-:Y:S05]  /*133b0*/  @!P0 BRA `(.L_x_4916) ;  /* 0xfffffffc00ec8947 */ /* 0x010fea000383ffff */
[----:B------:R-:W-:Y:S05]  /*133c0*/  BRA `(.L_x_4915) ;  /* 0xffffff2400fc7947 */ /* 0x000fea000383ffff */
.L_x_4925:
[----:B-1----:R-:W-:-:S04]  /*133d0*/  IMAD.U32 R12, RZ, RZ, UR31 ;  /* 0x0000001fff0c7e24 */ /* 0x002fc8000f8e00ff */
[----:B------:R1:W2:Y:S03]  /*133e0*/  SYNCS.PHASECHK.TRANS64.TRYWAIT P0, [R12+URZ+0x28c30], R13 ;  /* 0x028c300d0c0075a7 */ /* 0x0002a6000800017f */
[----:B--2---:R-:W-:Y:S05]  /*133f0*/  @!P0 NANOSLEEP.SYNCS 0x989680 ;  /* 0x009896800000895d */ /* 0x004fea0003900000 */
[----:B------:R-:W2:Y:S02]  /*13400*/  @!P0 SYNCS.PHASECHK.TRANS64 P0, [R12+URZ+0x28c30], R13 ;  /* 0x028c300d0c0085a7 */ /* 0x000ea4000800007f */
[----:B--2---:R-:W-:Y:S05]  /*13410*/  @!P0 BRA `(.L_x_4925) ;  /* 0xfffffffc00ec8947 */ /* 0x004fea000383ffff */
[----:B------:R-:W-:Y:S05]  /*13420*/  BRA `(.L_x_4924) ;  /* 0xffffff2c009c7947 */ /* 0x000fea000383ffff */
.L_x_4938:
[----:B-1----:R-:W-:-:S04]  /*13430*/  MOV R14, UR31 ;  /* 0x0000001f000e7c02 */ /* 0x002fc80008000f00 */
[----:B------:R1:W2:Y:S03]  /*13440*/  SYNCS.PHASECHK.TRANS64.TRYWAIT P0, [R14+URZ+0x28c50], R13 ;  /* 0x028c500d0e0075a7 */ /* 0x0002a6000800017f */
[----:B--2---:R-:W-:Y:S05]  /*13450*/  @!P0 NANOSLEEP.SYNCS 0x989680 ;  /* 0x009896800000895d */ /* 0x004fea0003900000 */
[----:B------:R-:W2:Y:S02]  /*13460*/  @!P0 SYNCS.PHASECHK.TRANS64 P0, [R14+URZ+0x28c50], R13 ;  /* 0x028c500d0e0085a7 */ /* 0x000ea4000800007f */
[----:B--2---:R-:W-:Y:S05]  /*13470*/  @!P0 BRA `(.L_x_4938) ;  /* 0xfffffffc00ec8947 */ /* 0x004fea000383ffff */
[----:B------:R-:W-:Y:S05]  /*13480*/  BRA `(.L_x_4937) ;  /* 0xffffff4c007c7947 */ /* 0x000fea000383ffff */
.L_x_4948:
[----:B-1----:R-:W-:-:S04]  /*13490*/  IMAD.U32 R11, RZ, RZ, UR26 ;  /* 0x0000001aff0b7e24 */ /* 0x002fc8000f8e00ff */
[----:B------:R1:W2:Y:S03]  /*134a0*/  SYNCS.PHASECHK.TRANS64.TRYWAIT P1, [R11+URZ+0x28c30], R14 ;  /* 0x028c300e0b0075a7 */ /* 0x0002a6000802017f */
[----:B--2---:R-:W-:Y:S05]  /*134b0*/  @!P1 NANOSLEEP.SYNCS 0x989680 ;  /* 0x009896800000995d */ /* 0x004fea0003900000 */
[----:B------:R-:W2:Y:S02]  /*134c0*/  @!P1 SYNCS.PHASECHK.TRANS64 P1, [R11+URZ+0x28c30], R14 ;  /* 0x028c300e0b0095a7 */ /* 0x000ea4000802007f */
[----:B--2---:R-:W-:Y:S05]  /*134d0*/  @!P1 BRA `(.L_x_4948) ;  /* 0xfffffffc00ec9947 */ /* 0x004fea000383ffff */
[----:B------:R-:W-:Y:S05]  /*134e0*/  BRA `(.L_x_4947) ;  /* 0xffffff54000c7947 */ /* 0x000fea000383ffff */
.L_x_4953:
[----:B---3--:R-:W-:-:S04]  /*134f0*/  IMAD.U32 R15, RZ, RZ, UR26 ;  /* 0x0000001aff0f7e24 */ /* 0x008fc8000f8e00ff */
[----:B------:R3:W4:Y:S03]  /*13500*/  SYNCS.PHASECHK.TRANS64.TRYWAIT P1, [R15+URZ+0x28c50], R14 ;  /* 0x028c500e0f0075a7 */ /* 0x000726000802017f */
[----:B----4-:R-:W-:Y:S05]  /*13510*/  @!P1 NANOSLEEP.SYNCS 0x989680 ;  /* 0x009896800000995d */ /* 0x010fea0003900000 */
[----:B------:R-:W4:Y:S02]  /*13520*/  @!P1 SYNCS.PHASECHK.TRANS64 P1, [R15+URZ+0x28c50], R14 ;  /* 0x028c500e0f0095a7 */ /* 0x000f24000802007f */
[----:B----4-:R-:W-:Y:S05]  /*13530*/  @!P1 BRA `(.L_x_4953) ;  /* 0xfffffffc00ec9947 */ /* 0x010fea000383ffff */
[----:B------:R-:W-:Y:S05]  /*13540*/  BRA `(.L_x_4952) ;  /* 0xffffff6800287947 */ /* 0x000fea000383ffff */
.L_x_4960:
[----:B--2---:R-:W-:-:S04]  /*13550*/  IMAD.U32 R12, RZ, RZ, UR25 ;  /* 0x00000019ff0c7e24 */ /* 0x004fc8000f8e00ff */
[----:B------:R2:W4:Y:S03]  /*13560*/  SYNCS.PHASECHK.TRANS64.TRYWAIT P0, [R12+URZ+0x28c30], R13 ;  /* 0x028c300d0c0075a7 */ /* 0x000526000800017f */
[----:B----4-:R-:W-:Y:S05]  /*13570*/  @!P0 NANOSLEEP.SYNCS 0x989680 ;  /* 0x009896800000895d */ /* 0x010fea0003900000 */
[----:B------:R-:W4:Y:S02]  /*13580*/  @!P0 SYNCS.PHASECHK.TRANS64 P0, [R12+URZ+0x28c30], R13 ;  /* 0x028c300d0c0085a7 */ /* 0x000f24000800007f */
[----:B----4-:R-:W-:Y:S05]  /*13590*/  @!P0 BRA `(.L_x_4960) ;  /* 0xfffffffc00ec8947 */ /* 0x010fea000383ffff */
[----:B------:R-:W-:Y:S05]  /*135a0*/  BRA `(.L_x_4959) ;  /* 0xffffff6c00207947 */ /* 0x000fea000383ffff */
.L_x_4973:
[----:B-1----:R-:W-:-:S04]  /*135b0*/  MOV R14, UR25 ;  /* 0x00000019000e7c02 */ /* 0x002fc80008000f00 */
[----:B------:R1:W2:Y:S03]  /*135c0*/  SYNCS.PHASECHK.TRANS64.TRYWAIT P0, [R14+URZ+0x28c50], R13 ;  /* 0x028c500d0e0075a7 */ /* 0x0002a6000800017f */
[----:B--2---:R-:W-:Y:S05]  /*135d0*/  @!P0 NANOSLEEP.SYNCS 0x989680 ;  /* 0x009896800000895d */ /* 0x004fea0003900000 */
[----:B------:R-:W2:Y:S02]  /*135e0*/  @!P0 SYNCS.PHASECHK.TRANS64 P0, [R14+URZ+0x28c50], R13 ;  /* 0x028c500d0e0085a7 */ /* 0x000ea4000800007f */
[----:B--2---:R-:W-:Y:S05]  /*135f0*/  @!P0 BRA `(.L_x_4973) ;  /* 0xfffffffc00ec8947 */ /* 0x004fea000383ffff */
[----:B------:R-:W-:Y:S05]  /*13600*/  BRA `(.L_x_4972) ;  /* 0xffffff8800f07947 */ /* 0x000fea000383ffff */
.L_x_4993:
[----:B------:R-:W-:Y:S01]  /*13610*/  IMAD.MOV.U32 R13, RZ, RZ, R23 ;  /* 0x000000ffff0d7224 */ /* 0x000fe200078e0017 */
[----:B------:R-:W-:Y:S01]  /*13620*/  MOV R15, 0xffffffff ;  /* 0xffffffff000f7802 */ /* 0x000fe20000000f00 */
[----:B------:R-:W-:Y:S02]  /*13630*/  IMAD.MOV.U32 R12, RZ, RZ, RZ ;  /* 0x000000ffff0c7224 */ /* 0x000fe400078e00ff */
[----:B------:R-:W-:-:S07]  /*13640*/  IMAD.MOV.U32 R11, RZ, RZ, 0x1f ;  /* 0x0000001fff0b7424 */ /* 0x000fce00078e00ff */
[----:B------:R-:W-:Y:S05]  /*13650*/  WARPSYNC.COLLECTIVE R15, `(.L_x_5034) ;  /* 0x000000000f087348 */ /* 0x000fea0003c00000 */
[----:B------:R0:W1:Y:S02]  /*13660*/  SHFL.IDX P6, R14, R13, R12, R11 ;  /* 0x0000000c0d0e7389 */ /* 0x00006400000c000b */
[----:B01----:R-:W-:Y:S01]  /*13670*/  ENDCOLLECTIVE ;  /* 0x000000000000791b */ /* 0x003fe20003800000 */
.L_x_5034:
[----:B------:R-:W-:Y:S05]  /*13680*/  BRA `(.L_x_5035) ;  /* 0xffffffd000c47947 */ /* 0x000fea000383ffff */
.L_x_4995:
[----:B0-----:R-:W-:-:S04]  /*13690*/  IMAD.U32 R3, RZ, RZ, UR46 ;  /* 0x0000002eff037e24 */ /* 0x001fc8000f8e00ff */
[----:B------:R0:W1:Y:S03]  /*136a0*/  SYNCS.PHASECHK.TRANS64.TRYWAIT P0, [R3+URZ+0x28c40], R0 ;  /* 0x028c4000030075a7 */ /* 0x000066000800017f */
[----:B-1----:R-:W-:Y:S05]  /*136b0*/  @!P0 NANOSLEEP.SYNCS 0x989680 ;  /* 0x009896800000895d */ /* 0x002fea0003900000 */
[----:B------:R-:W1:Y:S02]  /*136c0*/  @!P0 SYNCS.PHASECHK.TRANS64 P0, [R3+URZ+0x28c40], R0 ;  /* 0x028c4000030085a7 */ /* 0x000e64000800007f */
[----:B-1----:R-:W-:Y:S05]  /*136d0*/  @!P0 BRA `(.L_x_4995) ;  /* 0xfffffffc00ec8947 */ /* 0x002fea000383ffff */
[----:B------:R-:W-:Y:S05]  /*136e0*/  BRA `(.L_x_5036) ;  /* 0xffffffd000f47947 */ /* 0x000fea000383ffff */
.L_x_4996:
        /* <DEDUP_REMOVED lines=8> */
.L_x_5038:
[----:B------:R-:W-:Y:S05]  /*13770*/  BSYNC B0 ;  /* 0x0000000000007941 */ /* 0x000fea0003800000 */
.L_x_5037:
[----:B------:R-:W-:Y:S01]  /*13780*/  IMAD.MOV.U32 R13, RZ, RZ, R0 ;  /* 0x000000ffff0d7224 */ /* 0x000fe200078e0000 */
[----:B------:R-:W-:Y:S01]  /*13790*/  MOV R12, RZ ;  /* 0x000000ff000c7202 */ /* 0x000fe20000000f00 */
[----:B------:R-:W-:Y:S01]  /*137a0*/  IMAD.MOV.U32 R11, RZ, RZ, 0x181f ;  /* 0x0000181fff0b7424 */ /* 0x000fe200078e00ff */
[----:B------:R-:W-:Y:S01]  /*137b0*/  @P0 LEA R7, R30, UR46, 0x1 ;  /* 0x0000002e1e070c11 */ /* 0x000fe2000f8e08ff */
[----:B------:R-:W-:Y:S02]  /*137c0*/  IMAD.MOV.U32 R15, RZ, RZ, -0x1 ;  /* 0xffffffffff0f7424 */ /* 0x000fe400078e00ff */
[----:B------:R-:W-:-:S07]  /*137d0*/  IMAD.MOV.U32 R2, RZ, RZ, R14 ;  /* 0x000000ffff027224 */ /* 0x000fce00078e000e */
[----:B------:R-:W-:Y:S05]  /*137e0*/  WARPSYNC.COLLECTIVE R15, `(.L_x_5039) ;  /* 0x000000000f087348 */ /* 0x000fea0003c00000 */
[----:B------:R0:W1:Y:S02]  /*137f0*/  SHFL.IDX P6, R14, R13, R12, R11 ;  /* 0x0000000c0d0e7389 */ /* 0x00006400000c000b */
[----:B01----:R-:W-:Y:S01]  /*13800*/  ENDCOLLECTIVE ;  /* 0x000000000000791b */ /* 0x003fe20003800000 */
.L_x_5039:
        /* <DEDUP_REMOVED lines=8> */
.L_x_5040:
        /* <DEDUP_REMOVED lines=11> */
.L_x_5041:
[----:B------:R-:W-:Y:S02]  /*13940*/  IMAD.MOV.U32 R13, RZ, RZ, R5 ;  /* 0x000000ffff0d7224 */ /* 0x000fe400078e0005 */
[----:B------:R-:W-:Y:S01]  /*13950*/  IMAD.MOV.U32 R12, RZ, RZ, 0x2 ;  /* 0x00000002ff0c7424 */ /* 0x000fe200078e00ff */
[----:B------:R-:W-:-:S13]  /*13960*/  @P0 LEA R2, P1, R22, R14, 0x1 ;  /* 0x0000000e16020211 */ /* 0x000fda00078208ff */
[----:B------:R-:W-:Y:S05]  /*13970*/  WARPSYNC.COLLECTIVE R15, `(.L_x_5042) ;  /* 0x000000000f087348 */ /* 0x000fea0003c00000 */
[----:B------:R0:W1:Y:S02]  /*13980*/  SHFL.IDX P6, R14, R13, R12, R11 ;  /* 0x0000000c0d0e7389 */ /* 0x00006400000c000b */
[----:B01----:R-:W-:Y:S01]  /*13990*/  ENDCOLLECTIVE ;  /* 0x000000000000791b */ /* 0x003fe20003800000 */
.L_x_5042:
[----:B------:R-:W-:-:S05]  /*139a0*/  @P0 IMAD.X R3, RZ, RZ, R4, P1 ;  /* 0x000000ffff030224 */ /* 0x000fca00008e0604 */
        /* <DEDUP_REMOVED lines=11> */
.L_x_5043:
[----:B------:R-:W-:Y:S01]  /*13a60*/  IMAD.MOV.U32 R13, RZ, RZ, R5 ;  /* 0x000000ffff0d7224 */ /* 0x000fe200078e0005 */
[----:B------:R-:W-:Y:S02]  /*13a70*/  MOV R12, 0x3 ;  /* 0x00000003000c7802 */ /* 0x000fe40000000f00 */
[----:B------:R-:W-:-:S13]  /*13a80*/  @P0 LEA R2, P1, R22, R14, 0x1 ;  /* 0x0000000e16020211 */ /* 0x000fda00078208ff */
[----:B------:R-:W-:Y:S05]  /*13a90*/  WARPSYNC.COLLECTIVE R15, `(.L_x_5044) ;  /* 0x000000000f087348 */ /* 0x000fea0003c00000 */
[----:B------:R0:W1:Y:S02]  /*13aa0*/  SHFL.IDX P6, R14, R13, R12, R11 ;  /* 0x0000000c0d0e7389 */ /* 0x00006400000c000b */
[----:B01----:R-:W-:Y:S01]  /*13ab0*/  ENDCOLLECTIVE ;  /* 0x000000000000791b */ /* 0x003fe20003800000 */
.L_x_5044:
        /* <DEDUP_REMOVED lines=10> */
.L_x_5045:
[----:B------:R-:W-:Y:S05]  /*13b60*/  BRA `(.L_x_5046) ;  /* 0xffffffd000b87947 */ /* 0x000fea000383ffff */
.L_x_4999:
[----:B------:R-:W-:Y:S01]  /*13b70*/  IMAD.MOV.U32 R13, RZ, RZ, R5 ;  /* 0x000000ffff0d7224 */ /* 0x000fe200078e0005 */
[----:B------:R-:W-:Y:S01]  /*13b80*/  MOV R12, RZ ;  /* 0x000000ff000c7202 */ /* 0x000fe20000000f00 */
[----:B------:R-:W-:Y:S02]  /*13b90*/  IMAD.MOV.U32 R11, RZ, RZ, 0x181f ;  /* 0x0000181fff0b7424 */ /* 0x000fe400078e00ff */
[----:B------:R-:W-:Y:S02]  /*13ba0*/  IMAD.MOV.U32 R15, RZ, RZ, -0x1 ;  /* 0xffffffffff0f7424 */ /* 0x000fe400078e00ff */
[----:B------:R-:W-:-:S07]  /*13bb0*/  VIADD R7, R35, UR41 ;  /* 0x0000002923077c36 */ /* 0x000fce0008000000 */
[----:B------:R-:W-:Y:S05]  /*13bc0*/  WARPSYNC.COLLECTIVE R15, `(.L_x_5047) ;  /* 0x000000000f087348 */ /* 0x000fea0003c00000 */
[----:B------:R0:W1:Y:S02]  /*13bd0*/  SHFL.IDX P6, R14, R13, R12, R11 ;  /* 0x0000000c0d0e7389 */ /* 0x00006400000c000b */
[----:B01----:R-:W-:Y:S01]  /*13be0*/  ENDCOLLECTIVE ;  /* 0x000000000000791b */ /* 0x003fe20003800000 */
.L_x_5047:
[----:B------:R-:W-:Y:S01]  /*13bf0*/  MOV R13, R4 ;  /* 0x00000004000d7202 */ /* 0x000fe20000000f00 */
[----:B------:R-:W-:-:S07]  /*13c00*/  IMAD.MOV.U32 R2, RZ, RZ, R14 ;  /* 0x000000ffff027224 */ /* 0x000fce00078e000e */
[----:B------:R-:W-:Y:S05]  /*13c10*/  WARPSYNC.COLLECTIVE R15, `(.L_x_5048) ;  /* 0x000000000f087348 */ /* 0x000fea0003c00000 */
[----:B------:R0:W1:Y:S02]  /*13c20*/  SHFL.IDX P6, R14, R13, R12, R11 ;  /* 0x0000000c0d0e7389 */ /* 0x00006400000c000b */
[----:B01----:R-:W-:Y:S01]  /*13c30*/  ENDCOLLECTIVE ;  /* 0x000000000000791b */ /* 0x003fe20003800000 */
.L_x_5048:
[----:B------:R-:W-:Y:S02]  /*13c40*/  ULDC UR4, c[0x0][0x288] ;  /* 0x0000a20000047ab9 */ /* 0x000fe40000000800 */
[----:B------:R-:W-:-:S05]  /*13c50*/  IMAD R0, R0, UR4, RZ ;  /* 0x0000000400007c24 */ /* 0x000fca000f8e02ff */
[C---:B------:R-:W-:Y:S02]  /*13c60*/  ISETP.GE.AND P0, PT, R7.reuse, R0, PT ;  /* 0x000000000700720c */ /* 0x040fe40003f06270 */
[----:B------:R-:W-:Y:S01]  /*13c70*/  IADD3 R11, R7, 0x10, RZ ;  /* 0x00000010070b7810 */ /* 0x000fe20007ffe0ff */
[----:B------:R-:W-:Y:S02]  /*13c80*/  IMAD.MOV.U32 R13, RZ, RZ, R5 ;  /* 0x000000ffff0d7224 */ /* 0x000fe400078e0005 */
[----:B------:R-:W-:-:S08]  /*13c90*/  IMAD.MOV.U32 R12, RZ, RZ, 0x1 ;  /* 0x00000001ff0c7424 */ /* 0x000fd000078e00ff */
[----:B------:R-:W-:Y:S02]  /*13ca0*/  @!P0 LEA R9, R30, UR46, 0x1 ;  /* 0x0000002e1e098c11 */ /* 0x000fe4000f8e08ff */
[----:B------:R-:W-:-:S05]  /*13cb0*/  @!P0 LEA R14, P2, R22, R14, 0x1 ;  /* 0x0000000e160e8211 */ /* 0x000fca00078408ff */
[----:B------:R-:W-:Y:S02]  /*13cc0*/  @!P0 IMAD.X R3, RZ, RZ, R2, P2 ;  /* 0x000000ffff038224 */ /* 0x000fe400010e0602 */
[----:B------:R-:W-:-:S05]  /*13cd0*/  @!P0 IMAD.MOV.U32 R2, RZ, RZ, R14 ;  /* 0x000000ffff028224 */ /* 0x000fca00078e000e */
[----:B------:R-:W-:Y:S01]  /*13ce0*/  @!PT LDS RZ, [RZ] ;  /* 0x00000000fffff984 */ /* 0x000fe20000000800 */
[----:B------:R-:W-:Y:S01]  /*13cf0*/  @!PT LDS RZ, [RZ] ;  /* 0x00000000fffff984 */ /* 0x000fe20000000800 */
[----:B------:R-:W-:Y:S01]  /*13d00*/  @!PT LDS RZ, [RZ] ;  /* 0x00000000fffff984 */ /* 0x000fe20000000800 */
[----:B------:R0:W-:Y:S01]  /*13d10*/  @!P0 LDGSTS.E.BYPASS.LTC128B.128 [R9+0x20400], desc[UR36][R2.64], !P1 ;  /* 0x2040000002098fae */ /* 0x0001e2000c901d64 */
[----:B------:R-:W-:Y:S01]  /*13d20*/  ISETP.GE.AND P0, PT, R11, R0, PT ;  /* 0x000000000b00720c */ /* 0x000fe20003f06270 */
[----:B------:R-:W-:-:S12]  /*13d30*/  IMAD.MOV.U32 R11, RZ, RZ, 0x181f ;  /* 0x0000181fff0b7424 */ /* 0x000fd800078e00ff */
[----:B0-----:R-:W-:Y:S05]  /*13d40*/  WARPSYNC.COLLECTIVE R15, `(.L_x_5049) ;  /* 0x000000000f087348 */ /* 0x001fea0003c00000 */
[----:B------:R1:W2:Y:S02]  /*13d50*/  SHFL.IDX P6, R14, R13, R12, R11 ;  /* 0x0000000c0d0e7389 */ /* 0x0002a400000c000b */
[----:B012---:R-:W-:Y:S01]  /*13d60*/  ENDCOLLECTIVE ;  /* 0x000000000000791b */ /* 0x007fe20003800000 */
.L_x_5049:
[----:B------:R-:W-:Y:S01]  /*13d70*/  VIADD R9, R7, 0x20 ;  /* 0x0000002007097836 */ /* 0x000fe20000000000 */
[----:B------:R-:W-:Y:S01]  /*13d80*/  @!P0 LEA R21, R30, UR46, 0x1 ;  /* 0x0000002e1e158c11 */ /* 0x000fe2000f8e08ff */
[----:B------:R-:W-:Y:S01]  /*13d90*/  IMAD.MOV.U32 R13, RZ, RZ, R4 ;  /* 0x000000ffff0d7224 */ /* 0x000fe200078e0004 */
[----:B------:R-:W-:-:S07]  /*13da0*/  MOV R6, R14 ;  /* 0x0000000e00067202 */ /* 0x000fce0000000f00 */
[----:B------:R-:W-:Y:S05]  /*13db0*/  WARPSYNC.COLLECTIVE R15, `(.L_x_5050) ;  /* 0x000000000f087348 */ /* 0x000fea0003c00000 */
[----:B------:R0:W1:Y:S02]  /*13dc0*/  SHFL.IDX P6, R14, R13, R12, R11 ;  /* 0x0000000c0d0e7389 */ /* 0x00006400000c000b */
[----:B01----:R-:W-:Y:S01]  /*13dd0*/  ENDCOLLECTIVE ;  /* 0x000000000000791b */ /* 0x003fe20003800000 */
.L_x_5050:
[----:B------:R-:W-:Y:S01]  /*13de0*/  MOV R13, R5 ;  /* 0x00000005000d7202 */ /* 0x000fe20000000f00 */
[----:B------:R-:W-:Y:S01]  /*13df0*/  IMAD.MOV.U32 R12, RZ, RZ, 0x2 ;  /* 0x00000002ff0c7424 */ /* 0x000fe200078e00ff */
[----:B------:R-:W-:-:S13]  /*13e00*/  @!P0 LEA R2, P2, R22, R14, 0x1 ;  /* 0x0000000e16028211 */ /* 0x000fda00078408ff */
[----:B------:R-:W-:Y:S05]  /*13e10*/  WARPSYNC.COLLECTIVE R15, `(.L_x_5051) ;  /* 0x000000000f087348 */ /* 0x000fea0003c00000 */
[----:B------:R0:W1:Y:S02]  /*13e20*/  SHFL.IDX P6, R14, R13, R12, R11 ;  /* 0x0000000c0d0e7389 */ /* 0x00006400000c000b */
[----:B01----:R-:W-:Y:S01]  /*13e30*/  ENDCOLLECTIVE ;  /* 0x000000000000791b */ /* 0x003fe20003800000 */
.L_x_5051:
[----:B------:R-:W-:-:S05]  /*13e40*/  @!P0 IMAD.X R3, RZ, RZ, R6, P2 ;  /* 0x000000ffff038224 */ /* 0x000fca00010e0606 */
[----:B------:R-:W-:Y:S01]  /*13e50*/  @!PT LDS RZ, [RZ] ;  /* 0x00000000fffff984 */ /* 0x000fe20000000800 */
[----:B------:R-:W-:Y:S01]  /*13e60*/  @!PT LDS RZ, [RZ] ;  /* 0x00000000fffff984 */ /* 0x000fe20000000800 */
[----:B------:R-:W-:Y:S01]  /*13e70*/  @!PT LDS RZ, [RZ] ;  /* 0x00000000fffff984 */ /* 0x000fe20000000800 */
[----:B------:R0:W-:Y:S01]  /*13e80*/  @!P0 LDGSTS.E.BYPASS.LTC128B.128 [R21+0x20c00], desc[UR36][R2.64], !P1 ;  /* 0x20c0000002158fae */ /* 0x0001e2000c901d64 */
[----:B------:R-:W-:Y:S01]  /*13e90*/  ISETP.GE.AND P0, PT, R9, R0, PT ;  /* 0x000000000900720c */ /* 0x000fe20003f06270 */
[----:B------:R-:W-:-:S12]  /*13ea0*/  IMAD.MOV.U32 R13, RZ, RZ, R4 ;  /* 0x000000ffff0d7224 */ /* 0x000fd800078e0004 */
[----:B------:R-:W-:Y:S01]  /*13eb0*/  @!P0 LEA R9, R30, UR46, 0x1 ;  /* 0x0000002e1e098c11 */ /* 0x000fe2000f8e08ff */
[----:B0-----:R-:W-:-:S07]  /*13ec0*/  IMAD.MOV.U32 R6, RZ, RZ, R14 ;  /* 0x000000ffff067224 */ /* 0x001fce00078e000e */
[----:B------:R-:W-:Y:S05]  /*13ed0*/  WARPSYNC.COLLECTIVE R15, `(.L_x_5052) ;  /* 0x000000000f087348 */ /* 0x000fea0003c00000 */
[----:B------:R0:W1:Y:S02]  /*13ee0*/  SHFL.IDX P6, R14, R13, R12, R11 ;  /* 0x0000000c0d0e7389 */ /* 0x00006400000c000b */
[----:B01----:R-:W-:Y:S01]  /*13ef0*/  ENDCOLLECTIVE ;  /* 0x000000000000791b */ /* 0x003fe20003800000 */
.L_x_5052:
[----:B------:R-:W-:Y:S02]  /*13f00*/  IMAD.MOV.U32 R13, RZ, RZ, R5 ;  /* 0x000000ffff0d7224 */ /* 0x000fe400078e0005 */
[----:B------:R-:W-:Y:S01]  /*13f10*/  IMAD.MOV.U32 R12, RZ, RZ, 0x3 ;  /* 0x00000003ff0c7424 */ /* 0x000fe200078e00ff */
[----:B------:R-:W-:-:S13]  /*13f20*/  @!P0 LEA R2, P2, R22, R14, 0x1 ;  /* 0x0000000e16028211 */ /* 0x000fda00078408ff */
[----:B------:R-:W-:Y:S05]  /*13f30*/  WARPSYNC.COLLECTIVE R15, `(.L_x_5053) ;  /* 0x000000000f087348 */ /* 0x000fea0003c00000 */
[----:B------:R0:W1:Y:S02]  /*13f40*/  SHFL.IDX P6, R14, R13, R12, R11 ;  /* 0x0000000c0d0e7389 */ /* 0x00006400000c000b */
[----:B01----:R-:W-:Y:S01]  /*13f50*/  ENDCOLLECTIVE ;  /* 0x000000000000791b */ /* 0x003fe20003800000 */
.L_x_5053:
[----:B------:R-:W-:-:S05]  /*13f60*/  @!P0 IADD3.X R3, RZ, R6, RZ, P2, !PT ;  /* 0x00000006ff038210 */ /* 0x000fca00017fe4ff */
        /* <DEDUP_REMOVED lines=9> */
.L_x_5054:
[----:B------:R-:W-:Y:S05]  /*14000*/  BRA `(.L_x_5055) ;  /* 0xffffffd4005c7947 */ /* 0x000fea000383ffff */
.L_x_5000:
[----:B0-----:R-:W-:-:S04]  /*14010*/  IMAD.U32 R3, RZ, RZ, UR46 ;  /* 0x0000002eff037e24 */ /* 0x001fc8000f8e00ff */
[----:B------:R0:W1:Y:S03]  /*14020*/  SYNCS.PHASECHK.TRANS64.TRYWAIT P0, [R3+URZ+0x28c20], R0 ;  /* 0x028c2000030075a7 */ /* 0x000066000800017f */
[----:B-1----:R-:W-:Y:S05]  /*14030*/  @!P0 NANOSLEEP.SYNCS 0x989680 ;  /* 0x009896800000895d */ /* 0x002fea0003900000 */
[----:B------:R-:W1:Y:S02]  /*14040*/  @!P0 SYNCS.PHASECHK.TRANS64 P0, [R3+URZ+0x28c20], R0 ;  /* 0x028c2000030085a7 */ /* 0x000e64000800007f */
[----:B-1----:R-:W-:Y:S05]  /*14050*/  @!P0 BRA `(.L_x_5000) ;  /* 0xfffffffc00ec8947 */ /* 0x002fea000383ffff */
[----:B------:R-:W-:Y:S05]  /*14060*/  BRA `(.L_x_5056) ;  /* 0xffffffd4008c7947 */ /* 0x000fea000383ffff */
.L_x_5002:
[----:B0-----:R-:W-:-:S04]  /*14070*/  IMAD.U32 R3, RZ, RZ, UR46 ;  /* 0x0000002eff037e24 */ /* 0x001fc8000f8e00ff */
[----:B------:R0:W1:Y:S03]  /*14080*/  SYNCS.PHASECHK.TRANS64.TRYWAIT P0, [R3+URZ+0x28c60], R0 ;  /* 0x028c6000030075a7 */ /* 0x000066000800017f */
[----:B-1----:R-:W-:Y:S05]  /*14090*/  @!P0 NANOSLEEP.SYNCS 0x989680 ;  /* 0x009896800000895d */ /* 0x002fea0003900000 */
[----:B------:R-:W1:Y:S02]  /*140a0*/  @!P0 SYNCS.PHASECHK.TRANS64 P0, [R3+URZ+0x28c60], R0 ;  /* 0x028c6000030085a7 */ /* 0x000e64000800007f */
[----:B-1----:R-:W-:Y:S05]  /*140b0*/  @!P0 BRA `(.L_x_5002) ;  /* 0xfffffffc00ec8947 */ /* 0x002fea000383ffff */
[----:B------:R-:W-:Y:S05]  /*140c0*/  BRA `(.L_x_5057) ;  /* 0xffffffd400887947 */ /* 0x000fea000383ffff */
.L_x_5003:
        /* <DEDUP_REMOVED lines=8> */
.L_x_5059:
[----:B------:R-:W-:Y:S05]  /*14150*/  BSYNC B0 ;  /* 0x0000000000007941 */ /* 0x000fea0003800000 */
.L_x_5058:
[----:B------:R-:W-:Y:S01]  /*14160*/  MOV R13, R0 ;  /* 0x00000000000d7202 */ /* 0x000fe20000000f00 */
[----:B------:R-:W-:Y:S01]  /*14170*/  IMAD.MOV.U32 R12, RZ, RZ, RZ ;  /* 0x000000ffff0c7224 */ /* 0x000fe200078e00ff */
[----:B------:R-:W-:Y:S01]  /*14180*/  SHF.L.U32 R8, R22, 0x1, RZ ;  /* 0x0000000116087819 */ /* 0x000fe200000006ff */
[----:B------:R-:W-:Y:S01]  /*14190*/  IMAD.MOV.U32 R11, RZ, RZ, 0x181f ;  /* 0x0000181fff0b7424 */ /* 0x000fe200078e00ff */
[----:B------:R-:W-:Y:S01]  /*141a0*/  LOP3.LUT R4, R17, 0x1, RZ, 0xc0, !PT ;  /* 0x0000000111047812 */ /* 0x000fe200078ec0ff */
[----:B------:R-:W-:Y:S01]  /*141b0*/  IMAD.MOV.U32 R15, RZ, RZ, -0x1 ;  /* 0xffffffffff0f7424 */ /* 0x000fe200078e00ff */
[----:B------:R-:W-:Y:S01]  /*141c0*/  LEA R7, R30, UR46, 0x1 ;  /* 0x0000002e1e077c11 */ /* 0x000fe2000f8e08ff */
[----:B------:R-:W-:Y:S01]  /*141d0*/  IMAD.MOV.U32 R3, RZ, RZ, R14 ;  /* 0x000000ffff037224 */ /* 0x000fe200078e000e */
[----:B------:R-:W-:-:S13]  /*141e0*/  ISETP.NE.U32.AND P1, PT, R4, 0x1, PT ;  /* 0x000000010400780c */ /* 0x000fda0003f25070 */
[----:B------:R-:W-:Y:S05]  /*141f0*/  WARPSYNC.COLLECTIVE R15, `(.L_x_5060) ;  /* 0x000000000f087348 */ /* 0x000fea0003c00000 */
[----:B------:R0:W1:Y:S02]  /*14200*/  SHFL.IDX P6, R14, R13, R12, R11 ;  /* 0x0000000c0d0e7389 */ /* 0x00006400000c000b */
[----:B01----:R-:W-:Y:S01]  /*14210*/  ENDCOLLECTIVE ;  /* 0x000000000000791b */ /* 0x003fe20003800000 */
.L_x_5060:
[C---:B------:R-:W-:Y:S02]  /*14220*/  LOP3.LUT P5, RZ, R17.reuse, 0x2, RZ, 0xc0, !PT ;  /* 0x0000000211ff7812 */ /* 0x040fe400078ac0ff */
[C---:B------:R-:W-:Y:S02]  /*14230*/  LOP3.LUT P4, RZ, R17.reuse, 0x4, RZ, 0xc0, !PT ;  /* 0x0000000411ff7812 */ /* 0x040fe4000788c0ff */
[C---:B------:R-:W-:Y:S02]  /*14240*/  LOP3.LUT P3, RZ, R17.reuse, 0x8, RZ, 0xc0, !PT ;  /* 0x0000000811ff7812 */ /* 0x040fe4000786c0ff */
[C---:B------:R-:W-:Y:S02]  /*14250*/  LOP3.LUT P2, RZ, R17.reuse, 0x10, RZ, 0xc0, !PT ;  /* 0x0000001011ff7812 */ /* 0x040fe4000784c0ff */
[----:B------:R-:W-:Y:S02]  /*14260*/  LOP3.LUT R16, R16, 0xfffffeff, RZ, 0xc0, !PT ;  /* 0xfffffeff10107812 */ /* 0x000fe400078ec0ff */
[----:B------:R-:W-:-:S02]  /*14270*/  PRMT R4, R17, 0x8880, RZ ;  /* 0x0000888011047816 */ /* 0x000fc400000000ff */
[----:B------:R-:W-:Y:S01]  /*14280*/  @P1 LOP3.LUT R16, R16, 0x100, RZ, 0xfc, !PT ;  /* 0x0000010010101812 */ /* 0x000fe200078efcff */
[----:B------:R-:W-:Y:S02]  /*14290*/  IMAD.MOV.U32 R13, RZ, RZ, R6 ;  /* 0x000000ffff0d7224 */ /* 0x000fe400078e0006 */
[----:B------:R-:W-:Y:S01]  /*142a0*/  IMAD.MOV.U32 R12, RZ, RZ, 0x1 ;  /* 0x00000001ff0c7424 */ /* 0x000fe200078e00ff */
        /* <DEDUP_REMOVED lines=22> */
[----:B------:R-:W-:Y:S02]  /*14410*/  ISETP.GT.AND P6, PT, R4, -0x1, PT ;  /* 0xffffffff0400780c */ /* 0x000fe40003fc4270 */
[----:B------:R-:W-:-:S11]  /*14420*/  MOV R4, RZ ;  /* 0x000000ff00047202 */ /* 0x000fd60000000f00 */
[----:B------:R-:W-:Y:S02]  /*14430*/  @P6 LOP3.LUT R16, R16, 0x200, RZ, 0xfc, !PT ;  /* 0x0000020010106812 */ /* 0x000fe400078efcff */
[----:B------:R-:W-:-:S13]  /*14440*/  ISETP.LT.OR P6, PT, R18, 0x1, P6 ;  /* 0x000000011200780c */ /* 0x000fda00037c1670 */
[----:B------:R0:W-:Y:S02]  /*14450*/  LDGSTS.E.BYPASS.LTC128B.128 [R7+0xe400], desc[UR36][R2.64+0x380], !P6 ;  /* 0x0e40038002077fae */ /* 0x0001e4000f101d64 */
[----:B0-----:R-:W-:Y:S05]  /*14460*/  WARPSYNC.COLLECTIVE R15, `(.L_x_5061) ;  /* 0x000000000f087348 */ /* 0x001fea0003c00000 */
[----:B------:R1:W2:Y:S02]  /*14470*/  SHFL.IDX P6, R14, R13, R12, R11 ;  /* 0x0000000c0d0e7389 */ /* 0x0002a400000c000b */
[----:B012---:R-:W-:Y:S01]  /*14480*/  ENDCOLLECTIVE ;  /* 0x000000000000791b */ /* 0x007fe20003800000 */
.L_x_5061:
[----:B------:R-:W-:Y:S01]  /*14490*/  IMAD.MOV.U32 R13, RZ, RZ, R0 ;  /* 0x000000ffff0d7224 */ /* 0x000fe200078e0000 */
[----:B------:R-:W-:-:S07]  /*144a0*/  MOV R5, R14 ;  /* 0x0000000e00057202 */ /* 0x000fce0000000f00 */
[----:B------:R-:W-:Y:S05]  /*144b0*/  WARPSYNC.COLLECTIVE R15, `(.L_x_5062) ;  /* 0x000000000f087348 */ /* 0x000fea0003c00000 */
[----:B------:R0:W1:Y:S02]  /*144c0*/  SHFL.IDX P6, R14, R13, R12, R11 ;  /* 0x0000000c0d0e7389 */ /* 0x00006400000c000b */
[----:B01----:R-:W-:Y:S01]  /*144d0*/  ENDCOLLECTIVE ;  /* 0x000000000000791b */ /* 0x003fe20003800000 */
.L_x_5062:
[----:B------:R-:W-:Y:S01]  /*144e0*/  IMAD.MOV.U32 R13, RZ, RZ, R6 ;  /* 0x000000ffff0d7224 */ /* 0x000fe200078e0006 */
[----:B------:R-:W-:Y:S02]  /*144f0*/  MOV R12, 0x2 ;  /* 0x00000002000c7802 */ /* 0x000fe40000000f00 */
        /* <DEDUP_REMOVED lines=26> */
.L_x_5063:
[----:B------:R-:W-:Y:S02]  /*146a0*/  IMAD.MOV.U32 R13, RZ, RZ, R0 ;  /* 0x000000ffff0d7224 */ /* 0x000fe400078e0000 */
[----:B------:R-:W-:-:S07]  /*146b0*/  IMAD.MOV.U32 R9, RZ, RZ, R14 ;  /* 0x000000ffff097224 */ /* 0x000fce00078e000e */
[----:B------:R-:W-:Y:S05]  /*146c0*/  WARPSYNC.COLLECTIVE R15, `(.L_x_5064) ;  /* 0x000000000f087348 */ /* 0x000fea0003c00000 */
[----:B------:R0:W1:Y:S02]  /*146d0*/  SHFL.IDX P6, R14, R13, R12, R11 ;  /* 0x0000000c0d0e7389 */ /* 0x00006400000c000b */
[----:B01----:R-:W-:Y:S01]  /*146e0*/  ENDCOLLECTIVE ;  /* 0x000000000000791b */ /* 0x003fe20003800000 */
.L_x_5064:
        /* <DEDUP_REMOVED lines=28> */
.L_x_5065:
[----:B------:R-:W-:Y:S02]  /*148b0*/  IMAD.MOV.U32 R13, RZ, RZ, R0 ;  /* 0x000000ffff0d7224 */ /* 0x000fe400078e0000 */
[----:B------:R-:W-:-:S07]  /*148c0*/  IMAD.MOV.U32 R6, RZ, RZ, R14 ;  /* 0x000000ffff067224 */ /* 0x000fce00078e000e */
[----:B------:R-:W-:Y:S05]  /*148d0*/  WARPSYNC.COLLECTIVE R15, `(.L_x_5066) ;  /* 0x000000000f087348 */ /* 0x000fea0003c00000 */
[----:B------:R0:W1:Y:S02]  /*148e0*/  SHFL.IDX P6, R14, R13, R12, R11 ;  /* 0x0000000c0d0e7389 */ /* 0x00006400000c000b */
[----:B01----:R-:W-:Y:S01]  /*148f0*/  ENDCOLLECTIVE ;  /* 0x000000000000791b */ /* 0x003fe20003800000 */
.L_x_5066:
[----:B------:R-:W-:Y:S05]  /*14900*/  BRA `(.L_x_5067) ;  /* 0xffffffd4001c7947 */ /* 0x000fea000383ffff */
.L_x_5010:
[----:B-1----:R1:W2:Y:S02]  /*14910*/  SYNCS.PHASECHK.TRANS64.TRYWAIT P0, [R10+URZ+0x28c40], R20 ;  /* 0x028c40140a0075a7 */ /* 0x0022a4000800017f */
[----:B--2---:R-:W-:Y:S05]  /*14920*/  @!P0 NANOSLEEP.SYNCS 0x989680 ;  /* 0x009896800000895d */ /* 0x004fea0003900000 */
[----:B------:R-:W2:Y:S02]  /*14930*/  @!P0 SYNCS.PHASECHK.TRANS64 P0, [R10+URZ+0x28c40], R20 ;  /* 0x028c40140a0085a7 */ /* 0x000ea4000800007f */
[----:B--2---:R-:W-:Y:S05]  /*14940*/  @!P0 BRA `(.L_x_5010) ;  /* 0xfffffffc00f08947 */ /* 0x004fea000383ffff */
[----:B------:R-:W-:Y:S05]  /*14950*/  BRA `(.L_x_5068) ;  /* 0xffffffd800587947 */ /* 0x000fea000383ffff */
.L_x_5011:
[----:B------:R-:W-:Y:S01]  /*14960*/  BSSY B1, `(.L_x_5069) ;  /* 0x0000008000017945 */ /* 0x000fe20003800000 */
[----:B------:R-:W-:Y:S01]  /*14970*/  IMAD.MOV.U32 R13, RZ, RZ, R29 ;  /* 0x000000ffff0d7224 */ /* 0x000fe200078e001d */
[----:B------:R-:W-:Y:S01]  /*14980*/  MOV R15, 0xffffffff ;  /* 0xffffffff000f7802 */ /* 0x000fe20000000f00 */
[----:B------:R-:W-:Y:S02]  /*14990*/  IMAD.MOV.U32 R12, RZ, RZ, RZ ;  /* 0x000000ffff0c7224 */ /* 0x000fe400078e00ff */
[----:B------:R-:W-:-:S07]  /*149a0*/  IMAD.MOV.U32 R11, RZ, RZ, 0x181f ;  /* 0x0000181fff0b7424 */ /* 0x000fce00078e00ff */
[----:B-1----:R-:W-:Y:S05]  /*149b0*/  WARPSYNC.COLLECTIVE R15, `(.L_x_5070) ;  /* 0x000000000f087348 */ /* 0x002fea0003c00000 */
[----:B------:R0:W2:Y:S02]  /*149c0*/  SHFL.IDX P6, R14, R13, R12, R11 ;  /* 0x0000000c0d0e7389 */ /* 0x0000a400000c000b */
[----:B012---:R-:W-:Y:S01]  /*149d0*/  ENDCOLLECTIVE ;  /* 0x000000000000791b */ /* 0x007fe20003800000 */
.L_x_5070:
[----:B------:R-:W-:Y:S05]  /*149e0*/  BSYNC B1 ;  /* 0x0000000000017941 */ /* 0x000fea0003800000 */
.L_x_5069:
[----:B------:R-:W-:Y:S01]  /*149f0*/  IMAD.MOV.U32 R13, RZ, RZ, R26 ;  /* 0x000000ffff0d7224 */ /* 0x000fe200078e001a */
[----:B------:R-:W-:Y:S01]  /*14a00*/  MOV R11, 0x181f ;  /* 0x0000181f000b7802 */ /* 0x000fe20000000f00 */
[----:B------:R-:W-:Y:S01]  /*14a10*/  IMAD.MOV.U32 R12, RZ, RZ, RZ ;  /* 0x000000ffff0c7224 */ /* 0x000fe200078e00ff */
[----:B------:R-:W-:Y:S01]  /*14a20*/  LEA R27, R17, UR46, 0x1 ;  /* 0x0000002e111b7c11 */ /* 0x000fe2000f8e08ff */
[----:B------:R-:W-:Y:S02]  /*14a30*/  IMAD.MOV.U32 R15, RZ, RZ, -0x1 ;  /* 0xffffffffff0f7424 */ /* 0x000fe400078e00ff */
[----:B------:R-:W-:-:S07]  /*14a40*/  IMAD.MOV.U32 R3, RZ, RZ, R14 ;  /* 0x000000ffff037224 */ /* 0x000fce00078e000e */
[----:B------:R-:W-:Y:S05]  /*14a50*/  WARPSYNC.COLLECTIVE R15, `(.L_x_5071) ;  /* 0x000000000f087348 */ /* 0x000fea0003c00000 */
[----:B------:R0:W1:Y:S02]  /*14a60*/  SHFL.IDX P6, R14, R13, R12, R11 ;  /* 0x0000000c0d0e7389 */ /* 0x00006400000c000b */
[----:B01----:R-:W-:Y:S01]  /*14a70*/  ENDCOLLECTIVE ;  /* 0x000000000000791b */ /* 0x003fe20003800000 */
.L_x_5071:
[----:B------:R-:W-:Y:S01]  /*14a80*/  IMAD.MOV.U32 R13, RZ, RZ, R29 ;  /* 0x000000ffff0d7224 */ /* 0x000fe200078e001d */
[----:B------:R-:W-:Y:S02]  /*14a90*/  MOV R12, 0x1 ;  /* 0x00000001000c7802 */ /* 0x000fe40000000f00 */
[----:B------:R-:W-:-:S13]  /*14aa0*/  IADD3 R2, P0, R14, R8, RZ ;  /* 0x000000080e027210 */ /* 0x000fda0007f1e0ff */
[----:B------:R-:W-:Y:S05]  /*14ab0*/  WARPSYNC.COLLECTIVE R15, `(.L_x_5072) ;  /* 0x000000000f087348 */ /* 0x000fea0003c00000 */
[----:B------:R0:W1:Y:S02]  /*14ac0*/  SHFL.IDX P6, R14, R13, R12, R11 ;  /* 0x0000000c0d0e7389 */ /* 0x00006400000c000b */
[----:B01----:R-:W-:Y:S01]  /*14ad0*/  ENDCOLLECTIVE ;  /* 0x000000000000791b */ /* 0x003fe20003800000 */
.L_x_5072:
        /* <DEDUP_REMOVED lines=10> */
.L_x_5073:
[----:B------:R-:W-:Y:S01]  /*14b80*/  MOV R13, R29 ;  /* 0x0000001d000d7202 */ /* 0x000fe20000000f00 */
[----:B------:R-:W-:Y:S01]  /*14b90*/  IMAD.MOV.U32 R12, RZ, RZ, 0x2 ;  /* 0x00000002ff0c7424 */ /* 0x000fe200078e00ff */
[----:B------:R-:W-:-:S13]  /*14ba0*/  IADD3 R2, P0, R14, R8, RZ ;  /* 0x000000080e027210 */ /* 0x000fda0007f1e0ff */
[----:B------:R-:W-:Y:S05]  /*14bb0*/  WARPSYNC.COLLECTIVE R15, `(.L_x_5074) ;  /* 0x000000000f087348 */ /* 0x000fea0003c00000 */
[----:B------:R0:W1:Y:S02]  /*14bc0*/  SHFL.IDX P6, R14, R13, R12, R11 ;  /* 0x0000000c0d0e7389 */ /* 0x00006400000c000b */
[----:B01----:R-:W-:Y:S01]  /*14bd0*/  ENDCOLLECTIVE ;  /* 0x000000000000791b */ /* 0x003fe20003800000 */
.L_x_5074:
        /* <DEDUP_REMOVED lines=10> */
.L_x_5075:
[----:B------:R-:W-:Y:S02]  /*14c80*/  IMAD.MOV.U32 R13, RZ, RZ, R29 ;  /* 0x000000ffff0d7224 */ /* 0x000fe400078e001d */
[----:B------:R-:W-:Y:S01]  /*14c90*/  IMAD.MOV.U32 R12, RZ, RZ, 0x3 ;  /* 0x00000003ff0c7424 */ /* 0x000fe200078e00ff */
[----:B------:R-:W-:-:S13]  /*14ca0*/  IADD3 R2, P0, R14, R8, RZ ;  /* 0x000000080e027210 */ /* 0x000fda0007f1e0ff */
[----:B------:R-:W-:Y:S05]  /*14cb0*/  WARPSYNC.COLLECTIVE R15, `(.L_x_5076) ;  /* 0x000000000f087348 */ /* 0x000fea0003c00000 */
[----:B------:R0:W1:Y:S02]  /*14cc0*/  SHFL.IDX P6, R14, R13, R12, R11 ;  /* 0x0000000c0d0e7389 */ /* 0x00006400000c000b */
[----:B01----:R-:W-:Y:S01]  /*14cd0*/  ENDCOLLECTIVE ;  /* 0x000000000000791b */ /* 0x003fe20003800000 */
.L_x_5076:
[----:B------:R-:W-:-:S05]  /*14ce0*/  IADD3.X R3, RZ, R3, RZ, P0, !PT ;  /* 0x00000003ff037210 */ /* 0x000fca00007fe4ff */
[----:B------:R-:W-:Y:S01]  /*14cf0*/  @!PT LDS RZ, [RZ] ;  /* 0x00000000fffff984 */ /* 0x000fe20000000800 */
[----:B------:R-:W-:Y:S01]  /*14d00*/  @!PT LDS RZ, [RZ] ;  /* 0x00000000fffff984 */ /* 0x000fe20000000800 */
[----:B------:R-:W-:Y:S01]  /*14d10*/  @!PT LDS RZ, [RZ] ;  /* 0x00000000fffff984 */ /* 0x000fe20000000800 */
[----:B------:R0:W-:Y:S01]  /*14d20*/  LDGSTS.E.BYPASS.LTC128B.128 [R27+0x23400], desc[UR36][R2.64], !P1 ;  /* 0x23400000021b7fae */ /* 0x0001e2000c901d64 */
[----:B------:R-:W-:Y:S01]  /*14d30*/  MOV R13, R26 ;  /* 0x0000001a000d7202 */ /* 0x000fe20000000f00 */
[----:B------:R-:W-:-:S07]  /*14d40*/  IMAD.MOV.U32 R34, RZ, RZ, R14 ;  /* 0x000000ffff227224 */ /* 0x000fce00078e000e */
[----:B0-----:R-:W-:Y:S05]  /*14d50*/  WARPSYNC.COLLECTIVE R15, `(.L_x_5077) ;  /* 0x000000000f087348 */ /* 0x001fea0003c00000 */
[----:B------:R1:W2:Y:S02]  /*14d60*/  SHFL.IDX P6, R14, R13, R12, R11 ;  /* 0x0000000c0d0e7389 */ /* 0x0002a400000c000b */
[----:B012---:R-:W-:Y:S01]  /*14d70*/  ENDCOLLECTIVE ;  /* 0x000000000000791b */ /* 0x007fe20003800000 */
.L_x_5077:
[----:B------:R-:W-:Y:S05]  /*14d80*/  BRA `(.L_x_5078) ;  /* 0xffffffd8000c7947 */ /* 0x000fea000383ffff */
.L_x_5016:
[----:B---3--:R3:W4:Y:S02]  /*14d90*/  SYNCS.PHASECHK.TRANS64.TRYWAIT P0, [R10+URZ+0x28c60], R20 ;  /* 0x028c60140a0075a7 */ /* 0x008724000800017f */
[----:B----4-:R-:W-:Y:S05]  /*14da0*/  @!P0 NANOSLEEP.SYNCS 0x989680 ;  /* 0x009896800000895d */ /* 0x010fea0003900000 */
[----:B------:R-:W4:Y:S02]  /*14db0*/  @!P0 SYNCS.PHASECHK.TRANS64 P0, [R10+URZ+0x28c60], R20 ;  /* 0x028c60140a0085a7 */ /* 0x000f24000800007f */
[----:B----4-:R-:W-:Y:S05]  /*14dc0*/  @!P0 BRA `(.L_x_5016) ;  /* 0xfffffffc00f08947 */ /* 0x010fea000383ffff */
[----:B------:R-:W-:Y:S05]  /*14dd0*/  BRA `(.L_x_5079) ;  /* 0xffffffd800587947 */ /* 0x000fea000383ffff */
.L_x_5017:
[----:B------:R-:W-:Y:S01]  /*14de0*/  BSSY B1, `(.L_x_5080) ;  /* 0x0000008000017945 */ /* 0x000fe20003800000 */
[----:B------:R-:W-:Y:S01]  /*14df0*/  IMAD.MOV.U32 R13, RZ, RZ, R19 ;  /* 0x000000ffff0d7224 */ /* 0x000fe200078e0013 */
[----:B------:R-:W-:Y:S01]  /*14e00*/  MOV R15, 0xffffffff ;  /* 0xffffffff000f7802 */ /* 0x000fe20000000f00 */
[----:B------:R-:W-:Y:S02]  /*14e10*/  IMAD.MOV.U32 R12, RZ, RZ, RZ ;  /* 0x000000ffff0c7224 */ /* 0x000fe400078e00ff */
[----:B------:R-:W-:-:S07]  /*14e20*/  IMAD.MOV.U32 R11, RZ, RZ, 0x181f ;  /* 0x0000181fff0b7424 */ /* 0x000fce00078e00ff */
[----:B-123--:R-:W-:Y:S05]  /*14e30*/  WARPSYNC.COLLECTIVE R15, `(.L_x_5081) ;  /* 0x000000000f087348 */ /* 0x00efea0003c00000 */
[----:B------:R0:W4:Y:S02]  /*14e40*/  SHFL.IDX P6, R14, R13, R12, R11 ;  /* 0x0000000c0d0e7389 */ /* 0x00012400000c000b */
[----:B01234-:R-:W-:Y:S01]  /*14e50*/  ENDCOLLECTIVE ;  /* 0x000000000000791b */ /* 0x01ffe20003800000 */
.L_x_5081:
[----:B------:R-:W-:Y:S05]  /*14e60*/  BSYNC B1 ;  /* 0x0000000000017941 */ /* 0x000fea0003800000 */
.L_x_5080:
[----:B------:R-:W-:Y:S01]  /*14e70*/  IMAD.MOV.U32 R13, RZ, RZ, R18 ;  /* 0x000000ffff0d7224 */ /* 0x000fe200078e0012 */
[----:B------:R-:W-:Y:S01]  /*14e80*/  MOV R11, 0x181f ;  /* 0x0000181f000b7802 */ /* 0x000fe20000000f00 */
[----:B------:R-:W-:Y:S01]  /*14e90*/  IMAD.MOV.U32 R12, RZ, RZ, RZ ;  /* 0x000000ffff0c7224 */ /* 0x000fe200078e00ff */
[----:B------:R-:W-:Y:S01]  /*14ea0*/  LEA R17, R17, UR46, 0x1 ;  /* 0x0000002e11117c11 */ /* 0x000fe2000f8e08ff */
[----:B------:R-:W-:Y:S01]  /*14eb0*/  IMAD.MOV.U32 R15, RZ, RZ, -0x1 ;  /* 0xffffffffff0f7424 */ /* 0x000fe200078e00ff */
[C---:B------:R-:W-:Y:S01]  /*14ec0*/  LOP3.LUT P2, RZ, R16.reuse, 0x20, RZ, 0xc0, !PT ;  /* 0x0000002010ff7812 */ /* 0x040fe2000784c0ff */
[----:B------:R-:W-:Y:S01]  /*14ed0*/  IMAD.MOV.U32 R3, RZ, RZ, R14 ;  /* 0x000000ffff037224 */ /* 0x000fe200078e000e */
[----:B------:R-:W-:-:S13]  /*14ee0*/  LOP3.LUT P1, RZ, R16, 0x10, RZ, 0xc0, !PT ;  /* 0x0000001010ff7812 */ /* 0x000fda000782c0ff */
[----:B------:R-:W-:Y:S05]  /*14ef0*/  WARPSYNC.COLLECTIVE R15, `(.L_x_5082) ;  /* 0x000000000f087348 */ /* 0x000fea0003c00000 */
[----:B------:R0:W1:Y:S02]  /*14f00*/  SHFL.IDX P6, R14, R13, R12, R11 ;  /* 0x0000000c0d0e7389 */ /* 0x00006400000c000b */
[----:B01----:R-:W-:Y:S01]  /*14f10*/  ENDCOLLECTIVE ;  /* 0x000000000000791b */ /* 0x003fe20003800000 */
.L_x_5082:
[----:B------:R-:W-:Y:S01]  /*14f20*/  P2R R4, PR, RZ, 0x20 ;  /* 0x00000020ff047803 */ /* 0x000fe20000000000 */
[----:B------:R-:W-:Y:S01]  /*14f30*/  IMAD.MOV.U32 R13, RZ, RZ, R19 ;  /* 0x000000ffff0d7224 */ /* 0x000fe200078e0013 */
[----:B------:R-:W-:Y:S02]  /*14f40*/  MOV R12, 0x1 ;  /* 0x00000001000c7802 */ /* 0x000fe40000000f00 */
        /* <DEDUP_REMOVED lines=11> */
.L_x_5083:
        /* <DEDUP_REMOVED lines=16> */
.L_x_5084:
[----:B------:R-:W-:Y:S01]  /*15100*/  @!PT LDS RZ, [RZ] ;  /* 0x00000000fffff984 */ /* 0x000fe20000000800 */
[----:B------:R-:W-:Y:S01]  /*15110*/  @!PT LDS RZ, [RZ] ;  /* 0x00000000fffff984 */ /* 0x000fe20000000800 */
[----:B------:R-:W-:Y:S01]  /*15120*/  @!PT LDS RZ, [RZ] ;  /* 0x00000000fffff984 */ /* 0x000fe20000000800 */
[----:B------:R0:W-:Y:S01]  /*15130*/  LDGSTS.E.BYPASS.LTC128B.128 [R17+0xe400], desc[UR36][R2.64+0x380], P1 ;  /* 0x0e40038002117fae */ /* 0x0001e20008901d64 */
[----:B------:R-:W-:Y:S01]  /*15140*/  MOV R13, R19 ;  /* 0x00000013000d7202 */ /* 0x000fe20000000f00 */
[----:B------:R-:W-:Y:S01]  /*15150*/  IMAD.MOV.U32 R12, RZ, RZ, 0x2 ;  /* 0x00000002ff0c7424 */ /* 0x000fe200078e00ff */
        /* <DEDUP_REMOVED lines=12> */
.L_x_5085:
        /* <DEDUP_REMOVED lines=14> */
.L_x_5086:
        /* <DEDUP_REMOVED lines=17> */
.L_x_5087:
[----:B------:R-:W-:Y:S01]  /*15410*/  @!PT LDS RZ, [RZ] ;  /* 0x00000000fffff984 */ /* 0x000fe20000000800 */
[----:B------:R-:W-:Y:S01]  /*15420*/  @!PT LDS RZ, [RZ] ;  /* 0x00000000fffff984 */ /* 0x000fe20000000800 */
[----:B------:R-:W-:Y:S01]  /*15430*/  @!PT LDS RZ, [RZ] ;  /* 0x00000000fffff984 */ /* 0x000fe20000000800 */
[----:B------:R0:W-:Y:S04]  /*15440*/  LDGSTS.E.BYPASS.LTC128B.128 [R17+0x7400], desc[UR36][R2.64+0x180], !P5 ;  /* 0x0740018002117fae */ /* 0x0001e8000e901d64 */
[----:B------:R0:W-:Y:S04]  /*15450*/  LDGSTS.E.BYPASS.LTC128B.128 [R17+0x9400], desc[UR36][R2.64+0x200], !P4 ;  /* 0x0940020002117fae */ /* 0x0001e8000e101d64 */
[----:B------:R0:W-:Y:S01]  /*15460*/  LDGSTS.E.BYPASS.LTC128B.128 [R17+0xb400], desc[UR36][R2.64+0x280], !P3 ;  /* 0x0b40028002117fae */ /* 0x0001e2000d901d64 */
[----:B------:R-:W-:-:S03]  /*15470*/  MOV R13, R18 ;  /* 0x00000012000d7202 */ /* 0x000fc60000000f00 */
[----:B------:R0:W-:Y:S04]  /*15480*/  LDGSTS.E.BYPASS.LTC128B.128 [R17+0xd400], desc[UR36][R2.64+0x300], P0 ;  /* 0x0d40030002117fae */ /* 0x0001e80008101d64 */
[----:B------:R0:W-:Y:S01]  /*15490*/  LDGSTS.E.BYPASS.LTC128B.128 [R17+0xf400], desc[UR36][R2.64+0x380], P1 ;  /* 0x0f40038002117fae */ /* 0x0001e20008901d64 */
[----:B------:R-:W-:-:S07]  /*154a0*/  IMAD.MOV.U32 R19, RZ, RZ, R14 ;  /* 0x000000ffff137224 */ /* 0x000fce00078e000e */
[----:B0-----:R-:W-:Y:S05]  /*154b0*/  WARPSYNC.COLLECTIVE R15, `(.L_x_5088) ;  /* 0x000000000f087348 */ /* 0x001fea0003c00000 */
[----:B------:R1:W2:Y:S02]  /*154c0*/  SHFL.IDX P6, R14, R13, R12, R11 ;  /* 0x0000000c0d0e7389 */ /* 0x0002a400000c000b */
[----:B012---:R-:W-:Y:S01]  /*154d0*/  ENDCOLLECTIVE ;  /* 0x000000000000791b */ /* 0x007fe20003800000 */
.L_x_5088:
[----:B------:R-:W-:Y:S05]  /*154e0*/  BRA `(.L_x_5089) ;  /* 0xffffffd400cc7947 */ /* 0x000fea000383ffff */
.L_x_5022:
[----:B0-----:R0:W1:Y:S02]  /*154f0*/  SYNCS.PHASECHK.TRANS64.TRYWAIT P0, [R5+URZ+0x28c20], R4 ;  /* 0x028c2004050075a7 */ /* 0x001064000800017f */
[----:B-1----:R-:W-:Y:S05]  /*15500*/  @!P0 NANOSLEEP.SYNCS 0x989680 ;  /* 0x009896800000895d */ /* 0x002fea0003900000 */
[----:B------:R-:W1:Y:S02]  /*15510*/  @!P0 SYNCS.PHASECHK.TRANS64 P0, [R5+URZ+0x28c20], R4 ;  /* 0x028c2004050085a7 */ /* 0x000e64000800007f */
[----:B-1----:R-:W-:Y:S05]  /*15520*/  @!P0 BRA `(.L_x_5022) ;  /* 0xfffffffc00f08947 */ /* 0x002fea000383ffff */
[----:B------:R-:W-:Y:S05]  /*15530*/  BRA `(.L_x_5090) ;  /* 0xffffffd800787947 */ /* 0x000fea000383ffff */
.L_x_5023:
[----:B------:R-:W1:Y:S01]  /*15540*/  S2R R2, SR_TID.X ;  /* 0x0000000000027919 */ /* 0x000e620000002100 */
[----:B------:R-:W-:Y:S01]  /*15550*/  BSSY B0, `(.L_x_5091) ;  /* 0x000000a000007945 */ /* 0x000fe20003800000 */
[----:B------:R-:W-:Y:S01]  /*15560*/  IMAD.MOV.U32 R12, RZ, RZ, RZ ;  /* 0x000000ffff0c7224 */ /* 0x000fe200078e00ff */
[----:B------:R-:W-:Y:S01]  /*15570*/  MOV R11, 0x1f ;  /* 0x0000001f000b7802 */ /* 0x000fe20000000f00 */
[----:B------:R-:W-:Y:S01]  /*15580*/  IMAD.MOV.U32 R15, RZ, RZ, -0x1 ;  /* 0xffffffffff0f7424 */ /* 0x000fe200078e00ff */
[----:B-1----:R-:W-:-:S04]  /*15590*/  SHF.R.U32.HI R2, RZ, 0x5, R2 ;  /* 0x00000005ff027819 */ /* 0x002fc80000011602 */
[----:B------:R-:W-:-:S05]  /*155a0*/  LOP3.LUT R2, R2, 0x3, RZ, 0xc0, !PT ;  /* 0x0000000302027812 */ /* 0x000fca00078ec0ff */
[----:B------:R-:W-:-:S07]  /*155b0*/  IMAD.MOV.U32 R13, RZ, RZ, R2 ;  /* 0x000000ffff0d7224 */ /* 0x000fce00078e0002 */
[----:B0-2--5:R-:W-:Y:S05]  /*155c0*/  WARPSYNC.COLLECTIVE R15, `(.L_x_5092) ;  /* 0x000000000f087348 */ /* 0x025fea0003c00000 */
[----:B------:R1:W3:Y:S02]  /*155d0*/  SHFL.IDX P6, R14, R13, R12, R11 ;  /* 0x0000000c0d0e7389 */ /* 0x0002e400000c000b */
[----:B0123-5:R-:W-:Y:S01]  /*155e0*/  ENDCOLLECTIVE ;  /* 0x000000000000791b */ /* 0x02ffe20003800000 */
.L_x_5092:
[----:B------:R-:W-:Y:S05]  /*155f0*/  BSYNC B0 ;  /* 0x0000000000007941 */ /* 0x000fea0003800000 */
.L_x_5091:
[----:B------:R-:W-:Y:S05]  /*15600*/  BRA `(.L_x_5093) ;  /* 0xffffffd800607947 */ /* 0x000fea000383ffff */
.L_x_5024:
[----:B------:R-:W-:Y:S01]  /*15610*/  BSSY B0, `(.L_x_5094) ;  /* 0x0000006000007945 */ /* 0x000fe20003800000 */
[----:B------:R-:W-:-:S07]  /*15620*/  IMAD.MOV.U32 R15, RZ, RZ, -0x1 ;  /* 0xffffffffff0f7424 */ /* 0x000fce00078e00ff */
[----:B012--5:R-:W-:Y:S05]  /*15630*/  WARPSYNC.COLLECTIVE R15, `(.L_x_5095) ;  /* 0x000000000f0c7348 */ /* 0x027fea0003c00000 */
[----:B------:R-:W-:Y:S02]  /*15640*/  ELECT P6, UR62, PT ;  /* 0x00000000003e782f */ /* 0x000fe400038c0000 */
[----:B------:R-:W-:Y:S01]  /*15650*/  MOV R14, UR62 ;  /* 0x0000003e000e7c02 */ /* 0x000fe20008000f00 */
[----:B012--5:R-:W-:Y:S10]  /*15660*/  ENDCOLLECTIVE ;  /* 0x000000000000791b */ /* 0x027ff40003800000 */
.L_x_5095:
[----:B------:R-:W-:Y:S05]  /*15670*/  BSYNC B0 ;  /* 0x0000000000007941 */ /* 0x000fea0003800000 */
.L_x_5094:
[----:B------:R-:W-:Y:S05]  /*15680*/  BRA `(.L_x_5096) ;  /* 0xffffffd800547947 */ /* 0x000fea000383ffff */
.L_x_5026:
[----:B0-----:R0:W1:Y:S02]  /*15690*/  SYNCS.PHASECHK.TRANS64.TRYWAIT P1, [R4+URZ+0x28c40], R3 ;  /* 0x028c4003040075a7 */ /* 0x001064000802017f */
[----:B-1----:R-:W-:Y:S05]  /*156a0*/  @!P1 NANOSLEEP.SYNCS 0x989680 ;  /* 0x009896800000995d */ /* 0x002fea0003900000 */
[----:B------:R-:W1:Y:S02]  /*156b0*/  @!P1 SYNCS.PHASECHK.TRANS64 P1, [R4+URZ+0x28c40], R3 ;  /* 0x028c4003040095a7 */ /* 0x000e64000802007f */
[----:B-1----:R-:W-:Y:S05]  /*156c0*/  @!P1 BRA `(.L_x_5026) ;  /* 0xfffffffc00f09947 */ /* 0x002fea000383ffff */
[----:B------:R-:W-:Y:S05]  /*156d0*/  BRA `(.L_x_5097) ;  /* 0xffffffd800747947 */ /* 0x000fea000383ffff */
.L_x_5028:
[----:B-1----:R1:W3:Y:S02]  /*156e0*/  SYNCS.PHASECHK.TRANS64.TRYWAIT P1, [R5+URZ+0x28c40], R0 ;  /* 0x028c4000050075a7 */ /* 0x0022e4000802017f */
[----:B---3--:R-:W-:Y:S05]  /*156f0*/  @!P1 NANOSLEEP.SYNCS 0x989680 ;  /* 0x009896800000995d */ /* 0x008fea0003900000 */
[----:B------:R-:W3:Y:S02]  /*15700*/  @!P1 SYNCS.PHASECHK.TRANS64 P1, [R5+URZ+0x28c40], R0 ;  /* 0x028c4000050095a7 */ /* 0x000ee4000802007f */
[----:B---3--:R-:W-:Y:S05]  /*15710*/  @!P1 BRA `(.L_x_5028) ;  /* 0xfffffffc00f09947 */ /* 0x008fea000383ffff */
[----:B------:R-:W-:Y:S05]  /*15720*/  BRA `(.L_x_5098) ;  /* 0xffffffd800807947 */ /* 0x000fea000383ffff */
.L_x_5030:
[----:B---3--:R3:W4:Y:S02]  /*15730*/  SYNCS.PHASECHK.TRANS64.TRYWAIT P1, [R4+URZ+0x28c60], R3 ;  /* 0x028c6003040075a7 */ /* 0x008724000802017f */
[----:B----4-:R-:W-:Y:S05]  /*15740*/  @!P1 NANOSLEEP.SYNCS 0x989680 ;  /* 0x009896800000995d */ /* 0x010fea0003900000 */
[----:B------:R-:W4:Y:S02]  /*15750*/  @!P1 SYNCS.PHASECHK.TRANS64 P1, [R4+URZ+0x28c60], R3 ;  /* 0x028c6003040095a7 */ /* 0x000f24000802007f */
[----:B----4-:R-:W-:Y:S05]  /*15760*/  @!P1 BRA `(.L_x_5030) ;  /* 0xfffffffc00f09947 */ /* 0x010fea000383ffff */
[----:B------:R-:W-:Y:S05]  /*15770*/  BRA `(.L_x_5099) ;  /* 0xffffffd8007c7947 */ /* 0x000fea000383ffff */
.L_x_5100:
        /* <DEDUP_REMOVED lines=16> */
.L_x_15645:


//--------------------- .text._ZN7cutlass13device_kernelIN5flash11enable_sm90INS1_16FlashAttnFwdSm90INS1_25CollectiveMainloopFwdSm90ILi2EN4cute5tupleIJNS5_1CILi1EEES8_S8_EEENS6_IJNS7_ILi64EEESA_SA_EEELi512ENS_6half_tEfNS_4arch4Sm90ELb0ELb1ELb0ELb0ELb1ELb0ELb1ELb0ELb0ELb1ELb1ELb0EEENS1_21CollectiveEpilogueFwdINS6_IJSA_NS7_ILi512EEESA_EEES9_SC_SE_Li256ELb0ELb1ELb1ELb0EEENS1_19SingleTileSchedulerILb0ELb1ELb1ELi64EEEEEEEEEvNT_6ParamsE --------------------------
	.section	.text._ZN7cutlass13device_kernelIN5flash11enable_sm90INS1_16FlashAttnFwdSm90INS1_25CollectiveMainloopFwdSm90ILi2EN4cute5tupleIJNS5_1CILi1EEES8_S8_EEENS6_IJNS7_ILi64EEESA_SA_EEELi512ENS_6half_tEfNS_4arch4Sm90ELb0ELb1ELb0ELb0ELb1ELb0ELb1ELb0ELb0ELb1ELb1ELb0EEENS1_21CollectiveEpilogueFwdINS6_IJSA_NS7_ILi512EEESA_EEES9_SC_SE_Li256ELb0ELb1ELb1ELb0EEENS1_19SingleTileSchedulerILb0ELb1ELb1ELi64EEEEEEEEEvNT_6ParamsE,"ax",@progbits
	.align	128
.text._ZN7cutlass13device_kernelIN5flash11enable_sm90INS1_16FlashAttnFwdSm90INS1_25CollectiveMainloopFwdSm90ILi2EN4cute5tupleIJNS5_1CILi1EEES8_S8_EEENS6_IJNS7_ILi64EEESA_SA_EEELi512ENS_6half_tEfNS_4arch4Sm90ELb0ELb1ELb0ELb0ELb1ELb0ELb1ELb0ELb0ELb1ELb1ELb0EEENS1_21CollectiveEpilogueFwdINS6_IJSA_NS7_ILi512EEESA_EEES9_SC_SE_Li256ELb0ELb1ELb1ELb0EEENS1_19SingleTileSchedulerILb0ELb1ELb1ELi64EEEEEEEEEvNT_6ParamsE:
        .type           _ZN7cutlass13device_kernelIN5flash11enable_sm90INS1_16FlashAttnFwdSm90INS1_25CollectiveMainloopFwdSm90ILi2EN4cute5tupleIJNS5_1CILi1EEES8_S8_EEENS6_IJNS7_ILi64EEESA_SA_EEELi512ENS_6half_tEfNS_4arch4Sm90ELb0ELb1ELb0ELb0ELb1ELb0ELb1ELb0ELb0ELb1ELb1ELb0EEENS1_21CollectiveEpilogueFwdINS6_IJSA_NS7_ILi512EEESA_EEES9_SC_SE_Li256ELb0ELb1ELb1ELb0EEENS1_19SingleTileSchedulerILb0ELb1ELb1ELi64EEEEEEEEEvNT_6ParamsE,@function
        .size           _ZN7cutlass13device_kernelIN5flash11enable_sm90INS1_16FlashAttnFwdSm90INS1_25CollectiveMainloopFwdSm90ILi2EN4cute5tupleIJNS5_1CILi1EEES8_S8_EEENS6_IJNS7_ILi64EEESA_SA_EEELi512ENS_6half_tEfNS_4arch4Sm90ELb0ELb1ELb0ELb0ELb1ELb0ELb1ELb0ELb0ELb1ELb1ELb0EEENS1_21CollectiveEpilogueFwdINS6_IJSA_NS7_ILi512EEESA_EEES9_SC_SE_Li256ELb0ELb1ELb1ELb0EEENS1_19SingleTileSchedulerILb0ELb1ELb1ELi64EEEEEEEEEvNT_6ParamsE,(.L_x_15646 - _ZN7cutlass13device_kernelIN5flash11enable_sm90INS1_16FlashAttnFwdSm90INS1_25CollectiveMainloopFwdSm90ILi2EN4cute5tupleIJNS5_1CILi1EEES8_S8_EEENS6_IJNS7_ILi64EEESA_SA_EEELi512ENS_6half_tEfNS_4arch4Sm90ELb0ELb1ELb0ELb0ELb1ELb0ELb1ELb0ELb0ELb1ELb1ELb0EEENS1_21CollectiveEpilogueFwdINS6_IJSA_NS7_ILi512EEESA_EEES9_SC_SE_Li256ELb0ELb1ELb1ELb0EEENS1_19SingleTileSchedulerILb0ELb1ELb1ELi64EEEEEEEEEvNT_6ParamsE)
        .other          _ZN7cutlass13device_kernelIN5flash11enable_sm90INS1_16FlashAttnFwdSm90INS1_25CollectiveMainloopFwdSm90ILi2EN4cute5tupleIJNS5_1CILi1EEES8_S8_EEENS6_IJNS7_ILi64EEESA_SA_EEELi512ENS_6half_tEfNS_4arch4Sm90ELb0ELb1ELb0ELb0ELb1ELb0ELb1ELb0ELb0ELb1ELb1ELb0EEENS1_21CollectiveEpilogueFwdINS6_IJSA_NS7_ILi512EEESA_EEES9_SC_SE_Li256ELb0ELb1ELb1ELb0EEENS1_19SingleTileSchedulerILb0ELb1ELb1ELi64EEEEEEEEEvNT_6ParamsE,@"STO_CUDA_ENTRY STV_DEFAULT"
_ZN7cutlass13device_kernelIN5flash11enable_sm90INS1_16FlashAttnFwdSm90INS1_25CollectiveMainloopFwdSm90ILi2EN4cute5tupleIJNS5_1CILi1EEES8_S8_EEENS6_IJNS7_ILi64EEESA_SA_EEELi512ENS_6half_tEfNS_4arch4Sm90ELb0ELb1ELb0ELb0ELb1ELb0ELb1ELb0ELb0ELb1ELb1ELb0EEENS1_21CollectiveEpilogueFwdINS6_IJSA_NS7_ILi512EEESA_EEES9_SC_SE_Li256ELb0ELb1ELb1ELb0EEENS1_19SingleTileSchedulerILb0ELb1ELb1ELi64EEEEEEEEEvNT_6ParamsE:
        /* <DEDUP_REMOVED lines=43> */
.L_x_5101:
        /* <DEDUP_REMOVED lines=22> */
.L_x_5102:
        /* <DEDUP_REMOVED lines=18> */
.L_x_5103:
        /* <DEDUP_REMOVED lines=22> */
.L_x_5104:
        /* <DEDUP_REMOVED lines=23> */
.L_x_5105:
[----:B------:R-:W-:Y:S01]  /*0800*/  UISETP.NE.AND UP0, UPT, UR9, URZ, UPT ;  /* 0x0000003f0900728c */ /* 0x000fe2000bf05270 */
[----:B------:R-:W-:Y:S01]  /*0810*/  NOP ;  /* 0x0000000000007918 */ /* 0x000fe20000000000 */
[----:B0-----:R-:W-:Y:S01]  /*0820*/  ULDC UR4, c[0x0][0x20] ;  /* 0x0000080000047ab9 */ /* 0x001fe20000000800 */
[----:B------:R-:W-:Y:S01]  /*0830*/  ULDC UR5, c[0x0][0x24] ;  /* 0x0000090000057ab9 */ /* 0x000fe20000000800 */
[----:B-1234-:R-:W-:Y:S01]  /*0840*/  BAR.SYNC.DEFER_BLOCKING 0x0 ;  /* 0x0000000000007b1d */ /* 0x01efe20000010000 */
[----:B------:R-:W-:Y:S02]  /*0850*/  IADD3 R50, P0, R1, UR4, RZ ;  /* 0x0000000401327c10 */ /* 0x000fe4000ff1e0ff */
[----:B------:R-:W-:Y:S02]  /*0860*/  PLOP3.LUT P3, PT, PT, PT, UP0, 0x80, 0x0 ;  /* 0x000000000000781c */ /* 0x000fe40003f6f008 */
[C---:B------:R-:W-:Y:S01]  /*0870*/  IADD3 R41, P1, R50.reuse, 0x1cc, RZ ;  /* 0x000001cc32297810 */ /* 0x040fe20007f3e0ff */
[----:B------:R-:W-:Y:S01]  /*0880*/  IMAD.X R35, RZ, RZ, UR5, P0 ;  /* 0x00000005ff237e24 */ /* 0x000fe200080e06ff */
[----:B------:R-:W-:Y:S01]  /*0890*/  UMOV UR61, 0x1 ;  /* 0x00000001003d7882 */ /* 0x000fe20000000000 */
[C---:B------:R-:W-:Y:S01]  /*08a0*/  IADD3 R19, P0, R50.reuse, 0x50, RZ ;  /* 0x0000005032137810 */ /* 0x040fe20007f1e0ff */
[----:B------:R-:W-:Y:S01]  /*08b0*/  USEL UR61, UR61, 0x2, !UP0 ;  /* 0x000000023d3d7887 */ /* 0x000fe2000c000000 */
[----:B------:R-:W-:Y:S01]  /*08c0*/  IADD3 R33, P2, R50, 0x200, RZ ;  /* 0x0000020032217810 */ /* 0x000fe20007f5e0ff */
[----:B------:R-:W-:Y:S01]  /*08d0*/  ULDC.64 UR36, c[0x0][0x208] ;  /* 0x0000820000247ab9 */ /* 0x000fe20000000a00 */
[----:B------:R-:W-:Y:S01]  /*08e0*/  BSSY B6, `(.L_x_5106) ;  /* 0x0002815000067945 */ /* 0x000fe20003800000 */
[----:B------:R-:W-:-:S02]  /*08f0*/  IMAD.X R18, RZ, RZ, R35, P0 ;  /* 0x000000ffff127224 */ /* 0x000fc400000e0623 */
[--C-:B------:R-:W-:Y:S02]  /*0900*/  IMAD.X R52, RZ, RZ, R35.reuse, P1 ;  /* 0x000000ffff347224 */ /* 0x100fe400008e0623 */
[----:B------:R-:W-:Y:S01]  /*0910*/  IMAD.X R48, RZ, RZ, R35, P2 ;  /* 0x000000ffff307224 */ /* 0x000fe200010e0623 */
[----:B------:R-:W-:Y:S06]  /*0920*/  @!P3 BRA `(.L_x_5107) ;  /* 0x0000023400a0b947 */ /* 0x000fec0003800000 */
.L_x_5108:
[----:B------:R-:W-:-:S08]  /*0930*/  NOP ;  /* 0x0000000000007918 */ /* 0x000fd00000000000 */
[----:B------:R-:W0:Y:S02]  /*0940*/  USETMAXREG.TRY_ALLOC.CTAPOOL UP0, 0xe8 ;  /* 0x000000e8000079c8 */ /* 0x000e240008000600 */
[----:B0-----:R-:W-:-:S13]  /*0950*/  PLOP3.LUT P0, PT, PT, PT, UP0, 0x80, 0x0 ;  /* 0x000000000000781c */ /* 0x001fda0003f0f008 */
[----:B------:R-:W-:Y:S05]  /*0960*/  @!P0 BRA `(.L_x_5108) ;  /* 0xfffffffc00f08947 */ /* 0x000fea000383ffff */
[----:B------:R-:W0:Y:S01]  /*0970*/  LDC R2, c[0x0][0xd50] ;  /* 0x00035400ff027b82 */ /* 0x000e220000000800 */
[----:B------:R-:W-:Y:S01]  /*0980*/  LOP3.LUT R0, R37, 0xffffff80, RZ, 0xc0, !PT ;  /* 0xffffff8025007812 */ /* 0x000fe200078ec0ff */
[----:B------:R1:W-:Y:S03]  /*0990*/  STL.64 [R1+0x1c0], RZ ;  /* 0x0001c0ff01007387 */ /* 0x0003e60000100a00 */
[----:B------:R-:W-:Y:S01]  /*09a0*/  ISETP.NE.AND P0, PT, R0, 0x80, PT ;  /* 0x000000800000780c */ /* 0x000fe20003f05270 */
[----:B------:R1:W-:Y:S02]  /*09b0*/  STL [R1+0x1c8], RZ ;  /* 0x0001c8ff01007387 */ /* 0x0003e40000100800 */
[----:B------:R-:W2:Y:S02]  /*09c0*/  S2UR UR4, SR_CTAID.Y ;  /* 0x00000000000479c3 */ /* 0x000ea40000002600 */
[----:B------:R1:W-:Y:S06]  /*09d0*/  STL [R1+0x1cc], RZ ;  /* 0x0001ccff01007387 */ /* 0x0003ec0000100800 */
[----:B------:R-:W3:Y:S08]  /*09e0*/  S2UR UR5, SR_CTAID.Z ;  /* 0x00000000000579c3 */ /* 0x000ef00000002700 */
[----:B------:R-:W-:Y:S06]  /*09f0*/  @!P0 BAR.ARV 0x8, 0x100 ;  /* 0x0204000000008b1d */ /* 0x000fec0000002000 */
[----:B0-----:R-:W-:-:S02]  /*0a00*/  ISETP.NE.AND P1, PT, R2, 0x1, PT ;  /* 0x000000010200780c */ /* 0x001fc40003f25270 */
[----:B------:R-:W-:Y:S01]  /*0a10*/  ISETP.GE.U32.AND P0, PT, R37, 0x100, PT ;  /* 0x000001002500780c */ /* 0x000fe20003f06070 */
[----:B--2---:R-:W-:-:S10]  /*0a20*/  IMAD.U32 R152, RZ, RZ, UR4 ;  /* 0x00000004ff987e24 */ /* 0x004fd4000f8e00ff */
[----:B------:R-:W0:Y:S08]  /*0a30*/  @P1 LDC R0, c[0x0][0xd54] ;  /* 0x00035500ff001b82 */ /* 0x000e300000000800 */
[----:B------:R-:W-:Y:S08]  /*0a40*/  @P0 BAR.ARV 0xf, 0x100 ;  /* 0x03c4000000000b1d */ /* 0x000ff00000002000 */
[----:B------:R-:W2:Y:S01]  /*0a50*/  @P1 LDC R3, c[0x0][0xd58] ;  /* 0x00035600ff031b82 */ /* 0x000ea20000000800 */
[----:B---3--:R-:W-:Y:S01]  /*0a60*/  ISETP.LE.AND P0, PT, RZ, UR5, PT ;  /* 0x00000005ff007c0c */ /* 0x008fe2000bf03270 */
[----:B0-----:R-:W-:-:S05]  /*0a70*/  @P1 IMAD.HI.U32 R0, R0, UR4, RZ ;  /* 0x0000000400001c27 */ /* 0x001fca000f8e00ff */
[----:B--2---:R-:W-:Y:S02]  /*0a80*/  @P1 SHF.R.U32.HI R152, RZ, R3, R0 ;  /* 0x00000003ff981219 */ /* 0x004fe40000011600 */
[----:B------:R-:W-:-:S03]  /*0a90*/  IADD3 R44, P1, R50, 0x1c0, RZ ;  /* 0x000001c0322c7810 */ /* 0x000fc60007f3e0ff */
[----:B------:R-:W-:Y:S02]  /*0aa0*/  IMAD.MOV R23, RZ, RZ, -R152 ;  /* 0x000000ffff177224 */ /* 0x000fe400078e0a98 */
[----:B------:R-:W-:Y:S02]  /*0ab0*/  IMAD.X R45, RZ, RZ, R35, P1 ;  /* 0x000000ffff2d7224 */ /* 0x000fe400008e0623 */
[----:B------:R-:W-:Y:S01]  /*0ac0*/  IMAD R23, R2, R23, UR4 ;  /* 0x0000000402177e24 */ /* 0x000fe2000f8e0217 */
[----:B-1----:R-:W-:Y:S06]  /*0ad0*/  @!P0 BRA `(.L_x_5109) ;  /* 0x0000027c00d48947 */ /* 0x002fec0003800000 */
[----:B------:R-:W0:Y:S01]  /*0ae0*/  S2UR UR7, SR_CTAID.Z ;  /* 0x00000000000779c3 */ /* 0x000e220000002700 */
[C---:B------:R-:W-:Y:S01]  /*0af0*/  IADD3 R42, P0, R50.reuse, 0xc8, RZ ;  /* 0x000000c8322a7810 */ /* 0x040fe20007f1e0ff */
[----:B------:R-:W-:Y:S01]  /*0b00*/  UISETP.NE.AND UP1, UPT, UR9, 0x1, UPT ;  /* 0x000000010900788c */ /* 0x000fe2000bf25270 */
[----:B------:R-:W-:Y:S01]  /*0b10*/  STL.128 [R1+0x1d0], RZ ;  /* 0x0001d0ff01007387 */ /* 0x000fe20000100c00 */
[----:B------:R-:W-:Y:S01]  /*0b20*/  ULDC.64 UR4, c[0x0][0x418] ;  /* 0x0001060000047ab9 */ /* 0x000fe20000000a00 */
[C---:B------:R-:W-:Y:S01]  /*0b30*/  IADD3 R38, P5, R50.reuse, 0x1d0, RZ ;  /* 0x000001d032267810 */ /* 0x040fe20007fbe0ff */
[--C-:B------:R-:W-:Y:S01]  /*0b40*/  IMAD.X R69, RZ, RZ, R35.reuse, P0 ;  /* 0x000000ffff457224 */ /* 0x100fe200000e0623 */
[C---:B------:R-:W-:Y:S01]  /*0b50*/  IADD3 R64, P0, R50.reuse, 0x80, RZ ;  /* 0x0000008032407810 */ /* 0x040fe20007f1e0ff */
[----:B------:R-:W1:Y:S01]  /*0b60*/  LDC R0, c[0x0][0xa80] ;  /* 0x0002a000ff007b82 */ /* 0x000e620000000800 */
[----:B------:R-:W-:Y:S01]  /*0b70*/  STL.128 [R1+0x1e0], RZ ;  /* 0x0001e0ff01007387 */ /* 0x000fe20000100c00 */
[C---:B------:R-:W-:Y:S01]  /*0b80*/  IADD3 R32, P4, R50.reuse, 0x118, RZ ;  /* 0x0000011832207810 */ /* 0x040fe20007f9e0ff */
[----:B------:R-:W-:Y:S01]  /*0b90*/  UISETP.NE.U32.AND UP0, UPT, UR4, URZ, UPT ;  /* 0x0000003f0400728c */ /* 0x000fe2000bf05070 */
[C---:B------:R-:W-:Y:S01]  /*0ba0*/  IADD3 R34, P3, R50.reuse, 0x100, RZ ;  /* 0x0000010032227810 */ /* 0x040fe20007f7e0ff */
[----:B------:R-:W-:Y:S01]  /*0bb0*/  STL.128 [R1+0x200], RZ ;  /* 0x000200ff01007387 */ /* 0x000fe20000100c00 */
[C---:B------:R-:W-:Y:S01]  /*0bc0*/  IADD3 R40, P2, R50.reuse, 0xfc, RZ ;  /* 0x000000fc32287810 */ /* 0x040fe20007f5e0ff */
[--C-:B------:R-:W-:Y:S01]  /*0bd0*/  IMAD.X R65, RZ, RZ, R35.reuse, P0 ;  /* 0x000000ffff417224 */ /* 0x100fe200000e0623 */
[C---:B------:R-:W-:Y:S01]  /*0be0*/  IADD3 R16, P1, R50.reuse, 0xcc, RZ ;  /* 0x000000cc32107810 */ /* 0x040fe20007f3e0ff */
[----:B------:R-:W-:Y:S01]  /*0bf0*/  STL.128 [R1+0x210], RZ ;  /* 0x000210ff01007387 */ /* 0x000fe20000100c00 */
[----:B------:R-:W-:Y:S01]  /*0c00*/  PLOP3.LUT P0, PT, PT, PT, UP1, 0x80, 0x0 ;  /* 0x000000000000781c */ /* 0x000fe20003f0f018 */
[--C-:B------:R-:W-:Y:S01]  /*0c10*/  IMAD.X R39, RZ, RZ, R35.reuse, P5 ;  /* 0x000000ffff277224 */ /* 0x100fe200028e0623 */
[----:B------:R-:W-:Y:S01]  /*0c20*/  UISETP.NE.AND.EX UP0, UPT, UR5, URZ, UPT, UP0 ;  /* 0x0000003f0500728c */ /* 0x000fe2000bf05300 */
[----:B------:R-:W-:Y:S01]  /*0c30*/  STL.128 [R1+0x220], RZ ;  /* 0x000220ff01007387 */ /* 0x000fe20000100c00 */
[--C-:B------:R-:W-:Y:S01]  /*0c40*/  IMAD.X R43, RZ, RZ, R35.reuse, P4 ;  /* 0x000000ffff2b7224 */ /* 0x100fe200020e0623 */
[C---:B------:R-:W-:Y:S01]  /*0c50*/  IADD3 R36, P6, R50.reuse, 0xb8, RZ ;  /* 0x000000b832247810 */ /* 0x040fe20007fde0ff */
[--C-:B------:R-:W-:Y:S01]  /*0c60*/  IMAD.X R51, RZ, RZ, R35.reuse, P3 ;  /* 0x000000ffff337224 */ /* 0x100fe200018e0623 */
[----:B------:R-:W-:Y:S01]  /*0c70*/  STL.128 [R1+0x230], RZ ;  /* 0x000230ff01007387 */ /* 0x000fe20000100c00 */
[--C-:B------:R-:W-:Y:S01]  /*0c80*/  IMAD.X R55, RZ, RZ, R35.reuse, P2 ;  /* 0x000000ffff377224 */ /* 0x100fe200010e0623 */
[C---:B------:R-:W-:Y:S01]  /*0c90*/  IADD3 R28, P5, R50.reuse, 0xb0, RZ ;  /* 0x000000b0321c7810 */ /* 0x040fe20007fbe0ff */
[--C-:B------:R-:W-:Y:S01]  /*0ca0*/  IMAD.X R2, RZ, RZ, R35.reuse, P1 ;  /* 0x000000ffff027224 */ /* 0x100fe200008e0623 */
[----:B------:R-:W-:Y:S01]  /*0cb0*/  STL.128 [R1+0x240], RZ ;  /* 0x000240ff01007387 */ /* 0x000fe20000100c00 */
[C---:B------:R-:W-:Y:S01]  /*0cc0*/  IADD3 R24, P4, R50.reuse, 0xa0, RZ ;  /* 0x000000a032187810 */ /* 0x040fe20007f9e0ff */
[----:B0-----:R-:W-:Y:S01]  /*0cd0*/  USHF.R.S32.HI UR5, URZ, 0x1f, UR7 ;  /* 0x0000001f3f057899 */ /* 0x001fe20008011407 */
[C---:B------:R-:W-:Y:S01]  /*0ce0*/  IADD3 R56, P3, R50.reuse, 0x98, RZ ;  /* 0x0000009832387810 */ /* 0x040fe20007f7e0ff */
[----:B------:R-:W-:Y:S01]  /*0cf0*/  STL.128 [R1+0x250], RZ ;  /* 0x000250ff01007387 */ /* 0x000fe20000100c00 */
[C---:B------:R-:W-:Y:S01]  /*0d00*/  IADD3 R58, P2, R50.reuse, 0x90, RZ ;  /* 0x00000090323a7810 */ /* 0x040fe20007f5e0ff */
[----:B------:R-:W-:Y:S01]  /*0d10*/  ULDC UR42, c[0x0][0x424] ;  /* 0x00010900002a7ab9 */ /* 0x000fe20000000800 */
[C---:B------:R-:W-:Y:S01]  /*0d20*/  IADD3 R49, P1, R50.reuse, 0x88, RZ ;  /* 0x0000008832317810 */ /* 0x040fe20007f3e0ff */
[----:B------:R-:W-:Y:S01]  /*0d30*/  STL.128 [R1+0x260], RZ ;  /* 0x000260ff01007387 */ /* 0x000fe20000100c00 */
[----:B------:R-:W-:Y:S01]  /*0d40*/  USEL UR42, UR42, 0x1, UP0 ;  /* 0x000000012a2a7887 */ /* 0x000fe20008000000 */
[--C-:B------:R-:W-:Y:S01]  /*0d50*/  IMAD.X R53, RZ, RZ, R35.reuse, P6 ;  /* 0x000000ffff357224 */ /* 0x100fe200030e0623 */
[----:B------:R-:W-:Y:S01]  /*0d60*/  ULDC UR4, c[0x0][0x2f0] ;  /* 0x0000bc0000047ab9 */ /* 0x000fe20000000800 */
        /* <DEDUP_REMOVED lines=9> */
[----:B------:R-:W-:Y:S01]  /*0e00*/  IMAD.X R54, RZ, RZ, R35, P1 ;  /* 0x000000ffff367224 */ /* 0x000fe200008e0623 */
[C---:B------:R-:W-:Y:S01]  /*0e10*/  IADD3 R60, P4, R50.reuse, 0x68, RZ ;  /* 0x00000068323c7810 */ /* 0x040fe20007f9e0ff */
[----:B------:R-:W0:Y:S01]  /*0e20*/  S2UR UR6, SR_CTAID.X ;  /* 0x00000000000679c3 */ /* 0x000e220000002500 */
[----:B------:R-:W-:Y:S01]  /*0e30*/  STL.128 [R1+0x2a0], RZ ;  /* 0x0002a0ff01007387 */ /* 0x000fe20000100c00 */
[C---:B------:R-:W-:Y:S01]  /*0e40*/  IADD3 R46, P3, R50.reuse, 0x60, RZ ;  /* 0x00000060322e7810 */ /* 0x040fe20007f7e0ff */
[----:B------:R-:W-:Y:S01]  /*0e50*/  UIMAD UR42, UR42, UR4, URZ ;  /* 0x000000042a2a72a4 */ /* 0x000fe2000f8e023f */
[C---:B------:R-:W-:Y:S01]  /*0e60*/  IADD3 R26, P2, R50.reuse, 0x58, RZ ;  /* 0x00000058321a7810 */ /* 0x040fe20007f5e0ff */
[----:B------:R-:W-:Y:S01]  /*0e70*/  STL.128 [R1+0x2b0], RZ ;  /* 0x0002b0ff01007387 */ /* 0x000fe20000100c00 */
[C---:B------:R-:W-:Y:S01]  /*0e80*/  IADD3 R62, P1, R50.reuse, 0x28, RZ ;  /* 0x00000028323e7810 */ /* 0x040fe20007f3e0ff */
[----:B------:R-:W-:Y:S01]  /*0e90*/  VIADD R17, R50, 0x120 ;  /* 0x0000012032117836 */ /* 0x000fe20000000000 */
[----:B------:R-:W2:Y:S01]  /*0ea0*/  S2UR UR43, SR_CgaCtaId ;  /* 0x00000000002b79c3 */ /* 0x000ea20000008800 */
[----:B------:R-:W-:Y:S01]  /*0eb0*/  STL.128 [R1+0x2c0], RZ ;  /* 0x0002c0ff01007387 */ /* 0x000fe20000100c00 */
[----:B------:R-:W-:-:S02]  /*0ec0*/  VIADD R154, R37, 0xffffff80 ;  /* 0xffffff80259a7836 */ /* 0x000fc40000000000 */
[--C-:B------:R-:W-:Y:S01]  /*0ed0*/  IMAD.X R66, RZ, RZ, R35.reuse, P6 ;  /* 0x000000ffff427224 */ /* 0x100fe200030e0623 */
[----:B------:R-:W-:Y:S01]  /*0ee0*/  STL.128 [R1+0x2d0], RZ ;  /* 0x0002d0ff01007387 */ /* 0x000fe20000100c00 */
[--C-:B------:R-:W-:Y:S02]  /*0ef0*/  IMAD.X R31, RZ, RZ, R35.reuse, P5 ;  /* 0x000000ffff1f7224 */ /* 0x100fe400028e0623 */
[--C-:B------:R-:W-:Y:S01]  /*0f00*/  IMAD.X R61, RZ, RZ, R35.reuse, P4 ;  /* 0x000000ffff3d7224 */ /* 0x100fe200020e0623 */
[----:B------:R-:W-:Y:S01]  /*0f10*/  STL.128 [R1+0x2e0], RZ ;  /* 0x0002e0ff01007387 */ /* 0x000fe20000100c00 */
[--C-:B------:R-:W-:Y:S02]  /*0f20*/  IMAD.X R47, RZ, RZ, R35.reuse, P3 ;  /* 0x000000ffff2f7224 */ /* 0x100fe400018e0623 */
[--C-:B------:R-:W-:Y:S01]  /*0f30*/  IMAD.X R27, RZ, RZ, R35.reuse, P2 ;  /* 0x000000ffff1b7224 */ /* 0x100fe200010e0623 */
[----:B------:R-:W-:Y:S01]  /*0f40*/  STL.128 [R1+0x2f0], RZ ;  /* 0x0002f0ff01007387 */ /* 0x000fe20000100c00 */
[----:B------:R-:W-:-:S03]  /*0f50*/  IMAD.X R63, RZ, RZ, R35, P1 ;  /* 0x000000ffff3f7224 */ /* 0x000fc600008e0623 */
[----:B------:R-:W-:Y:S04]  /*0f60*/  STL.128 [R1+0x300], RZ ;  /* 0x000300ff01007387 */ /* 0x000fe80000100c00 */
        /* <DEDUP_REMOVED lines=15> */
[----:B-1----:R1:W-:Y:S02]  /*1060*/  STL [R1+0x1f0], R0 ;  /* 0x0001f00001007387 */ /* 0x0023e40000100800 */
[----:B-1----:R-:W-:Y:S01]  /*1070*/  IMAD.U32 R0, RZ, RZ, UR5 ;  /* 0x00000005ff007e24 */ /* 0x002fe2000f8e00ff */
[----:B0-2---:R-:W-:Y:S06]  /*1080*/  @!P0 BRA `(.L_x_5110) ;  /* 0x0000008000c08947 */ /* 0x005fec0003800000 */
[----:B------:R-:W0:Y:S01]  /*1090*/  LDC.64 R4, c[0x0][0xad8] ;  /* 0x0002b600ff047b82 */ /* 0x000e220000000a00 */
[----:B------:R-:W-:Y:S01]  /*10a0*/  ULDC UR4, c[0x0][0x448] ;  /* 0x0001120000047ab9 */ /* 0x000fe20000000800 */
[----:B------:R-:W-:Y:S02]  /*10b0*/  USHF.L.U32 UR6, UR6, 0x6, URZ ;  /* 0x0000000606067899 */ /* 0x000fe4000800063f */
[----:B------:R-:W-:Y:S01]  /*10c0*/  UISETP.NE.AND UP0, UPT, UR4, 0x1, UPT ;  /* 0x000000010400788c */ /* 0x000fe2000bf05270 */
[----:B------:R-:W-:Y:S01]  /*10d0*/  ULDC UR9, c[0x0][0x288] ;  /* 0x0000a20000097ab9 */ /* 0x000fe20000000800 */
[----:B------:R-:W-:Y:S02]  /*10e0*/  UIADD3 UR7, UR6, 0x3f, URZ ;  /* 0x0000003f06077890 */ /* 0x000fe4000fffe03f */
[----:B------:R-:W-:-:S07]  /*10f0*/  UIADD3 UR8, UR42, 0x1, -UR9 ;  /* 0x000000012a087890 */ /* 0x000fce000fffe809 */
[----:B------:R-:W-:Y:S01]  /*1100*/  @UP0 UIADD3 UR4, UR6, 0x3f, URZ ;  /* 0x0000003f06040890 */ /* 0x000fe2000fffe03f */
[----:B------:R-:W-:Y:S01]  /*1110*/  @UP0 ULDC UR5, c[0x0][0x44c] ;  /* 0x0001130000050ab9 */ /* 0x000fe20000000800 */
[----:B------:R-:W-:Y:S02]  /*1120*/  @UP0 ULDC UR10, c[0x0][0x450] ;  /* 0x00011400000a0ab9 */ /* 0x000fe40000000800 */
[----:B------:R-:W-:-:S04]  /*1130*/  UIMAD.WIDE.U32 UR4, UR4, UR5, URZ ;  /* 0x00000005040472a5 */ /* 0x000fc8000f8e003f */
[----:B------:R-:W-:Y:S01]  /*1140*/  @UP0 USHF.R.U32.HI UR7, URZ, UR10, UR5 ;  /* 0x0000000a3f070299 */ /* 0x000fe20008011605 */
[----:B0-----:R-:W-:-:S03]  /*1150*/  ISETP.GE.AND P1, PT, R5, 0x1, PT ;  /* 0x000000010500780c */ /* 0x001fc60003f26270 */
[----:B------:R-:W-:-:S06]  /*1160*/  UIADD3 UR7, UR8, UR7, URZ ;  /* 0x0000000708077290 */ /* 0x000fcc000fffe03f */
[----:B------:R-:W-:-:S04]  /*1170*/  VIADD R0, R4, UR7 ;  /* 0x0000000704007c36 */ /* 0x000fc80008000000 */
[----:B------:R-:W-:Y:S05]  /*1180*/  @!P1 BRA `(.L_x_5111) ;  /* 0x0000000000449947 */ /* 0x000fea0003800000 */
[----:B------:R-:W-:Y:S01]  /*1190*/  ISETP.LT.AND P0, PT, RZ, UR7, PT ;  /* 0x00000007ff007c0c */ /* 0x000fe2000bf01270 */
[----:B------:R-:W-:-:S06]  /*11a0*/  UIADD3 UR4, UR7, -0x1, URZ ;  /* 0xffffffff07047890 */ /* 0x000fcc000fffe03f */
[----:B------:R-:W-:-:S06]  /*11b0*/  IMAD.U32 R2, RZ, RZ, UR4 ;  /* 0x00000004ff027e24 */ /* 0x000fcc000f8e00ff */
[----:B------:R-:W-:Y:S05]  /*11c0*/  @P0 BRA `(.L_x_5112) ;  /* 0x00000000001c0947 */ /* 0x000fea0003800000 */
[----:B------:R-:W-:Y:S01]  /*11d0*/  ISETP.NE.AND P0, PT, R5, 0x1, PT ;  /* 0x000000010500780c */ /* 0x000fe20003f05270 */
[----:B------:R-:W-:-:S12]  /*11e0*/  IMAD R3, RZ, RZ, -UR7 ;  /* 0x80000007ff037e24 */ /* 0x000fd8000f8e02ff */
[----:B------:R-:W0:Y:S02]  /*11f0*/  @P0 LDC.64 R6, c[0x0][0xae0] ;  /* 0x0002b800ff060b82 */ /* 0x000e240000000a00 */
[----:B0-----:R-:W-:-:S05]  /*1200*/  @P0 IMAD.HI.U32 R2, R3, R6, RZ ;  /* 0x0000000603020227 */ /* 0x001fca00078e00ff */
[----:B------:R-:W-:-:S04]  /*1210*/  @P0 SHF.R.U32.HI R3, RZ, R7, R2 ;  /* 0x00000007ff030219 */ /* 0x000fc80000011602 */
[----:B------:R-:W-:Y:S01]  /*1220*/  LOP3.LUT R2, RZ, R3, RZ, 0x33, !PT ;  /* 0x00000003ff027212 */ /* 0x000fe200078e33ff */
[----:B------:R-:W-:Y:S06]  /*1230*/  BRA `(.L_x_5113) ;  /* 0x0000000000107947 */ /* 0x000fec0003800000 */
.L_x_5112:
[----:B------:R-:W-:-:S13]  /*1240*/  ISETP.NE.AND P0, PT, R5, 0x1, PT ;  /* 0x000000010500780c */ /* 0x000fda0003f05270 */
[----:B------:R-:W0:Y:S02]  /*1250*/  @P0 LDC.64 R6, c[0x0][0xae0] ;  /* 0x0002b800ff060b82 */ /* 0x000e240000000a00 */
[----:B0-----:R-:W-:-:S05]  /*1260*/  @P0 IMAD.HI.U32 R4, R2, R6, RZ ;  /* 0x0000000602040227 */ /* 0x001fca00078e00ff */
[----:B------:R-:W-:-:S07]  /*1270*/  @P0 SHF.R.U32.HI R2, RZ, R7, R4 ;  /* 0x00000007ff020219 */ /* 0x000fce0000011604 */
.L_x_5113:
[----:B------:R-:W-:-:S05]  /*1280*/  IMAD R3, R2, R5, R5 ;  /* 0x0000000502037224 */ /* 0x000fca00078e0205 */
[----:B------:R-:W-:-:S07]  /*1290*/  VIMNMX R0, R0, R3, PT ;  /* 0x0000000300007248 */ /* 0x000fce0003fe0100 */
.L_x_5111:
[----:B------:R-:W-:Y:S01]  /*12a0*/  @UP0 ULDC UR4, c[0x0][0x44c] ;  /* 0x0001130000040ab9 */ /* 0x000fe20000000800 */
[----:B------:R-:W-:Y:S01]  /*12b0*/  UIADD3 UR7, UR42, 0x3f, URZ ;  /* 0x0000003f2a077890 */ /* 0x000fe2000fffe03f */
[----:B------:R-:W-:Y:S01]  /*12c0*/  VIADD R0, R0, 0x3f ;  /* 0x0000003f00007836 */ /* 0x000fe20000000000 */
[----:B------:R-:W-:Y:S01]  /*12d0*/  UIMAD.WIDE.U32 UR4, UR6, UR4, URZ ;  /* 0x00000004060472a5 */ /* 0x000fe2000f8e003f */
[----:B------:R-:W-:Y:S01]  /*12e0*/  @UP0 ULDC UR10, c[0x0][0x450] ;  /* 0x00011400000a0ab9 */ /* 0x000fe20000000800 */
[----:B------:R-:W-:Y:S02]  /*12f0*/  USHF.R.S32.HI UR8, URZ, 0x1f, UR7 ;  /* 0x0000001f3f087899 */ /* 0x000fe40008011407 */
[----:B------:R-:W-:Y:S01]  /*1300*/  SHF.R.S32.HI R3, RZ, 0x1f, R0 ;  /* 0x0000001fff037819 */ /* 0x000fe20000011400 */
[----:B------:R-:W-:Y:S02]  /*1310*/  @UP0 USHF.R.U32.HI UR6, URZ, UR10, UR5 ;  /* 0x0000000a3f060299 */ /* 0x000fe40008011605 */
[----:B------:R-:W-:Y:S01]  /*1320*/  ULEA.HI UR8, UR8, UR7, URZ, 0x6 ;  /* 0x0000000708087291 */ /* 0x000fe2000f8f303f */
[----:B------:R-:W-:Y:S01]  /*1330*/  LEA.HI R3, R3, R0, RZ, 0x6 ;  /* 0x0000000003037211 */ /* 0x000fe200078f30ff */
[----:B------:R-:W-:Y:S01]  /*1340*/  UIADD3 UR6, UR6, -UR9, UR42 ;  /* 0x8000000906067290 */ /* 0x000fe2000fffe02a */
[----:B------:R-:W-:Y:S01]  /*1350*/  ULDC UR4, c[0x0][0xad4] ;  /* 0x0002b50000047ab9 */ /* 0x000fe20000000800 */
[----:B------:R-:W-:Y:S01]  /*1360*/  USHF.R.S32.HI UR8, URZ, 0x6, UR8 ;  /* 0x000000063f087899 */ /* 0x000fe20008011408 */
[----:B------:R-:W-:Y:S01]  /*1370*/  SHF.R.S32.HI R3, RZ, 0x6, R3 ;  /* 0x00000006ff037819 */ /* 0x000fe20000011403 */
[----:B------:R-:W-:-:S04]  /*1380*/  UIADD3 UR4, UR6, -UR4, URZ ;  /* 0x8000000406047290 */ /* 0x000fc8000fffe03f */
[----:B------:R-:W-:Y:S02]  /*1390*/  VIMNMX R9, R3, UR8, PT ;  /* 0x0000000803097c48 */ /* 0x000fe4000bfe0100 */
[----:B------:R-:W-:Y:S01]  /*13a0*/  IMAD.U32 R2, RZ, RZ, UR4 ;  /* 0x00000004ff027e24 */ /* 0x000fe2000f8e00ff */
[----:B------:R-:W-:Y:S06]  /*13b0*/  @!P1 BRA `(.L_x_5114) ;  /* 0x0000000000409947 */ /* 0x000fec0003800000 */
[----:B------:R-:W-:-:S05]  /*13c0*/  IMAD.U32 R0, RZ, RZ, UR6 ;  /* 0x00000006ff007e24 */ /* 0x000fca000f8e00ff */
        /* <DEDUP_REMOVED lines=9> */
.L_x_5115:
[----:B------:R-:W-:-:S13]  /*1460*/  ISETP.NE.AND P0, PT, R5, 0x1, PT ;  /* 0x000000010500780c */ /* 0x000fda0003f05270 */
[----:B------:R-:W0:Y:S02]  /*1470*/  @P0 LDC.64 R6, c[0x0][0xae0] ;  /* 0x0002b800ff060b82 */ /* 0x000e240000000a00 */
[----:B0-----:R-:W-:-:S05]  /*1480*/  @P0 IMAD.HI.U32 R4, R0, R6, RZ ;  /* 0x0000000600040227 */ /* 0x001fca00078e00ff */
[----:B------:R-:W-:-:S07]  /*1490*/  @P0 SHF.R.U32.HI R0, RZ, R7, R4 ;  /* 0x00000007ff000219 */ /* 0x000fce0000011604 */
.L_x_5116:
[----:B------:R-:W-:-:S05]  /*14a0*/  IMAD R3, R0, R5, RZ ;  /* 0x0000000500037224 */ /* 0x000fca00078e02ff */
[----:B------:R-:W-:-:S07]  /*14b0*/  VIMNMX R2, R2, R3, !PT ;  /* 0x0000000302027248 */ /* 0x000fce0007fe0100 */
.L_x_5114:
[----:B------:R-:W-:Y:S01]  /*14c0*/  SHF.R.S32.HI R3, RZ, 0x1f, R2 ;  /* 0x0000001fff037819 */ /* 0x000fe20000011402 */
[----:B------:R-:W-:Y:S01]  /*14d0*/  IMAD.MOV.U32 R225, RZ, RZ, RZ ;  /* 0x000000ffffe17224 */ /* 0x000fe200078e00ff */
[----:B------:R-:W-:Y:S02]  /*14e0*/  LOP3.LUT R6, R23, 0xffff, RZ, 0xc0, !PT ;  /* 0x0000ffff17067812 */ /* 0x000fe400078ec0ff */
[----:B------:R-:W-:-:S04]  /*14f0*/  LEA.HI R3, R3, R2, RZ, 0x6 ;  /* 0x0000000203037211 */ /* 0x000fc800078f30ff */
[----:B------:R-:W-:-:S04]  /*1500*/  SHF.R.S32.HI R3, RZ, 0x6, R3 ;  /* 0x00000006ff037819 */ /* 0x000fc80000011403 */
[----:B------:R-:W-:-:S04]  /*1510*/  VIMNMX R10, RZ, R3, !PT ;  /* 0x00000003ff0a7248 */ /* 0x000fc80007fe0100 */
[----:B------:R-:W-:-:S13]  /*1520*/  ISETP.GT.AND P0, PT, R9, R10, PT ;  /* 0x0000000a0900720c */ /* 0x000fda0003f04270 */
[----:B------:R-:W-:Y:S05]  /*1530*/  @!P0 BRA `(.L_x_5117) ;  /* 0x00000000007c8947 */ /* 0x000fea0003800000 */
[----:B------:R-:W-:-:S04]  /*1540*/  SHF.R.U32.HI R0, RZ, 0x10, R23 ;  /* 0x00000010ff007819 */ /* 0x000fc80000011617 */
[----:B------:R-:W-:-:S13]  /*1550*/  ISETP.NE.AND P0, PT, R0, RZ, PT ;  /* 0x000000ff0000720c */ /* 0x000fda0003f05270 */
[----:B------:R-:W0:Y:S02]  /*1560*/  @!P0 LDC R0, c[0x0][0xae8] ;  /* 0x0002ba00ff008b82 */ /* 0x000e240000000800 */
        /* <DEDUP_REMOVED lines=28> */
.L_x_5117:
[----:B------:R-:W-:Y:S01]  /*1730*/  IMAD R0, R6, R225, R10 ;  /* 0x000000e106007224 */ /* 0x000fe200078e020a */
[----:B------:R-:W-:-:S04]  /*1740*/  PRMT R3, RZ, 0x7610, R3 ;  /* 0x00007610ff037816 */ /* 0x000fc80000000003 */
[----:B------:R-:W-:-:S04]  /*1750*/  VIADDMNMX R225, R0, R225, R9, PT ;  /* 0x000000e100e17246 */ /* 0x000fc80003800109 */
[----:B------:R-:W-:-:S13]  /*1760*/  ISETP.GT.AND P0, PT, R225, R0, PT ;  /* 0x00000000e100720c */ /* 0x000fda0003f04270 */
[----:B------:R-:W-:Y:S05]  /*1770*/  @!P0 BRA `(.L_x_5118) ;  /* 0x000001fc00348947 */ /* 0x000fea0003800000 */
[----:B------:R-:W2:Y:S04]  /*1780*/  LDL R25, [R1+0x1c0] ;  /* 0x0001c00001197983 */ /* 0x000ea80000100800 */
[----:B------:R-:W3:Y:S04]  /*1790*/  LDL R24, [R1+0x200] ;  /* 0x0002000001187983 */ /* 0x000ee80000100800 */
[----:B------:R-:W4:Y:S04]  /*17a0*/  LDL R40, [R1+0x204] ;  /* 0x0002040001287983 */ /* 0x000f280000100800 */
        /* <DEDUP_REMOVED lines=125> */
[----:B------:R-:W4:Y:S01]  /*1f80*/  LDL R219, [R1+0x3fc] ;  /* 0x0003fc0001db7983 */ /* 0x000f220000100800 */
[----:B------:R-:W-:-:S04]  /*1f90*/  SHF.R.S32.HI R223, RZ, 0x1f, R154 ;  /* 0x0000001fffdf7819 */ /* 0x000fc8000001149a */
[----:B------:R-:W-:-:S04]  /*1fa0*/  LEA.HI R223, R223, R154, RZ, 0x7 ;  /* 0x0000009adfdf7211 */ /* 0x000fc800078f38ff */
[----:B------:R-:W-:-:S06]  /*1fb0*/  SHF.R.S32.HI R2, RZ, 0x7, R223 ;  /* 0x00000007ff027819 */ /* 0x000fcc00000114df */
[----:B------:R-:W0:Y:S01]  /*1fc0*/  SHFL.IDX PT, R2, R2, RZ, 0x1f ;  /* 0x00001fff02027589 */ /* 0x000e2200000e0000 */
[----:B------:R-:W-:Y:S02]  /*1fd0*/  UMOV UR4, 0x400 ;  /* 0x0000040000047882 */ /* 0x000fe40000000000 */
[----:B------:R-:W-:Y:S01]  /*1fe0*/  ULEA UR43, UR43, UR4, 0x18 ;  /* 0x000000042b2b7291 */ /* 0x000fe2000f8ec03f */
[----:B0-----:R-:W-:-:S04]  /*1ff0*/  LEA.HI R4, R2, R2, RZ, 0x1 ;  /* 0x0000000202047211 */ /* 0x001fc800078f08ff */
[----:B------:R-:W-:-:S05]  /*2000*/  LOP3.LUT R5, R4, 0x1fffe, RZ, 0xc0, !PT ;  /* 0x0001fffe04057812 */ /* 0x000fca00078ec0ff */
[----:B------:R-:W-:-:S05]  /*2010*/  IMAD.IADD R5, R2, 0x1, -R5 ;  /* 0x0000000102057824 */ /* 0x000fca00078e0a05 */
[----:B------:R-:W-:-:S05]  /*2020*/  LEA R5, R5, UR43, 0xf ;  /* 0x0000002b05057c11 */ /* 0x000fca000f8e78ff */
[----:B------:R-:W-:-:S05]  /*2030*/  VIADD R5, R5, 0x400 ;  /* 0x0000040005057836 */ /* 0x000fca0000000000 */
[----:B------:R-:W-:-:S04]  /*2040*/  SHF.R.U32.HI R5, RZ, 0x4, R5 ;  /* 0x00000004ff057819 */ /* 0x000fc80000011605 */
[----:B------:R-:W-:Y:S01]  /*2050*/  LOP3.LUT R2, R5, 0x3fff, RZ, 0xc0, !PT ;  /* 0x00003fff05027812 */ /* 0x000fe200078ec0ff */
[----:B------:R-:W-:-:S03]  /*2060*/  UIADD3 UR4, UR43, 0x36400, URZ ;  /* 0x000364002b047890 */ /* 0x000fc6000fffe03f */
[----:B------:R-:W-:Y:S01]  /*2070*/  LOP3.LUT R2, R2, 0x2000000, RZ, 0xfc, !PT ;  /* 0x0200000002027812 */ /* 0x000fe200078efcff */
[----:B------:R-:W-:Y:S01]  /*2080*/  IMAD.MOV.U32 R5, RZ, RZ, 0x40000040 ;  /* 0x40000040ff057424 */ /* 0x000fe200078e00ff */
[----:B------:R-:W-:-:S03]  /*2090*/  USHF.R.U32.HI UR4, URZ, 0x4, UR4 ;  /* 0x000000043f047899 */ /* 0x000fc60008011604 */
[----:B--2---:R-:W-:Y:S01]  /*20a0*/  IMAD R4, R25, 0x1000, R2 ;  /* 0x0000100019047824 */ /* 0x004fe200078e0202 */
[----:B------:R-:W-:Y:S01]  /*20b0*/  R2UR UR7, R5 ;  /* 0x00000000050772ca */ /* 0x000fe200000e0000 */
[----:B------:R-:W-:-:S03]  /*20c0*/  ULOP3.LUT UR4, UR4, 0x3fff, URZ, 0xc0, !UPT ;  /* 0x00003fff04047892 */ /* 0x000fc6000f8ec03f */
[----:B------:R-:W-:Y:S01]  /*20d0*/  R2UR UR6, R4 ;  /* 0x00000000040672ca */ /* 0x000fe200000e0000 */
[----:B------:R-:W-:Y:S01]  /*20e0*/  ULOP3.LUT UR16, UR4, 0x10000, URZ, 0xfc, !UPT ;  /* 0x0001000004107892 */ /* 0x000fe2000f8efc3f */
[----:B---3--:R-:W-:Y:S04]  /*20f0*/  STL [R1+0x200], R24 ;  /* 0x0002001801007387 */ /* 0x008fe80000100800 */
[----:B----4-:R-:W-:Y:S04]  /*2100*/  STL [R1+0x204], R40 ;  /* 0x0002042801007387 */ /* 0x010fe80000100800 */
[----:B------:R-:W-:Y:S04]  /*2110*/  STL [R1+0x208], R42 ;  /* 0x0002082a01007387 */ /* 0x000fe80000100800 */
        /* <DEDUP_REMOVED lines=32> */
[----:B------:R0:W-:Y:S01]  /*2320*/  STL [R1+0x294], R94 ;  /* 0x0002945e01007387 */ /* 0x0001e20000100800 */
[----:B------:R-:W-:Y:S06]  /*2330*/  BAR.SYNC.DEFER_BLOCKING 0xe, 0x100 ;  /* 0x0384000000007b1d */ /* 0x000fec0000010000 */
[----:B------:R-:W-:Y:S01]  /*2340*/  UMOV UR4, UR16 ;  /* 0x0000001000047c82 */ /* 0x000fe20008000000 */
[----:B------:R-:W-:Y:S01]  /*2350*/  UMOV UR5, 0x40000040 ;  /* 0x4000004000057882 */ /* 0x000fe20000000000 */
[----:B0-----:R-:W-:-:S06]  /*2360*/  WARPGROUP.ARRIVE ;  /* 0x00000000000079c5 */ /* 0x001fcc0000000000 */
[----:B------:R-:W-:Y:S01]  /*2370*/  HGMMA.64x256x16.F32 R24, gdesc[UR4].tnspB, RZ, !UPT, gsb0 ;  /* 0x43e00000041879f0 */ /* 0x000fe2000c0008ff */
[----:B------:R0:W-:Y:S04]  /*2380*/  STL [R1+0x298], R6 ;  /* 0x0002980601007387 */ /* 0x0001e80000100800 */
[----:B------:R1:W-:Y:S01]  /*2390*/  STL [R1+0x354], R7 ;  /* 0x0003540701007387 */ /* 0x0003e20000100800 */
[----:B0-----:R-:W-:Y:S02]  /*23a0*/  VIADD R6, R4, 0x80 ;  /* 0x0000008004067836 */ /* 0x001fe40000000000 */
[----:B-1----:R-:W-:-:S03]  /*23b0*/  IMAD.MOV.U32 R7, RZ, RZ, 0x40000040 ;  /* 0x40000040ff077424 */ /* 0x002fc600078e00ff */
[----:B------:R-:W-:Y:S02]  /*23c0*/  R2UR UR10, R6 ;  /* 0x00000000060a72ca */ /* 0x000fe400000e0000 */
[----:B------:R-:W-:Y:S01]  /*23d0*/  R2UR UR11, R7 ;  /* 0x00000000070b72ca */ /* 0x000fe200000e0000 */
[----:B------:R-:W-:Y:S01]  /*23e0*/  UIADD3 UR8, UR16, 0x2, URZ ;  /* 0x0000000210087890 */ /* 0x000fe2000fffe03f */
        /* <DEDUP_REMOVED lines=60> */
[----:B------:R-:W-:Y:S01]  /*27b0*/  STL [R1+0x388], R163 ;  /* 0x000388a301007387 */ /* 0x000fe20000100800 */
[----:B------:R-:W-:-:S03]  /*27c0*/  WARPGROUP.DEPBAR.LE gsb0, 0x0 ;  /* 0x00008000000079c5 */ /* 0x000fc60000010000 */
        /* <DEDUP_REMOVED lines=29> */
[----:B------:R-:W-:Y:S04]  /*29a0*/  STL.128 [R1+0x200], R24 ;  /* 0x0002001801007387 */ /* 0x000fe80000100c00 */
        /* <DEDUP_REMOVED lines=30> */
[----:B------:R0:W-:Y:S01]  /*2b90*/  STL.128 [R1+0x3f0], R148 ;  /* 0x0003f09401007387 */ /* 0x0001e20000100c00 */
[----:B------:R-:W-:Y:S01]  /*2ba0*/  UMOV UR9, 0x40000040 ;  /* 0x4000004000097882 */ /* 0x000fe20000000000 */
[----:B0-----:R-:W-:-:S06]  /*2bb0*/  WARPGROUP.ARRIVE ;  /* 0x00000000000079c5 */ /* 0x001fcc0000000000 */
[----:B------:R-:W-:Y:S01]  /*2bc0*/  HGMMA.64x256x16.F32 R24, gdesc[UR8].tnspB, R24, gsb0 ;  /* 0x43e00000081879f0 */ /* 0x000fe20008000818 */
[----:B------:R-:W-:Y:S02]  /*2bd0*/  VIADD R6, R4, 0x100 ;  /* 0x0000010004067836 */ /* 0x000fe40000000000 */
[----:B------:R-:W-:-:S03]  /*2be0*/  IMAD.MOV.U32 R7, RZ, RZ, 0x40000040 ;  /* 0x40000040ff077424 */ /* 0x000fc600078e00ff */
[----:B------:R-:W-:Y:S02]  /*2bf0*/  R2UR UR14, R6 ;  /* 0x00000000060e72ca */ /* 0x000fe400000e0000 */
[----:B------:R-:W-:Y:S01]  /*2c00*/  R2UR UR15, R7 ;  /* 0x00000000070f72ca */ /* 0x000fe200000e0000 */
[----:B------:R-:W-:Y:S01]  /*2c10*/  UIADD3 UR12, UR16, 0x4, URZ ;  /* 0x00000004100c7890 */ /* 0x000fe2000fffe03f */
[----:B------:R-:W-:Y:S01]  /*2c20*/  UMOV UR13, 0x40000040 ;  /* 0x40000040000d7882 */ /* 0x000fe20000000000 */
[----:B------:R-:W-:Y:S02]  /*2c30*/  VIADD R4, R4, 0x180 ;  /* 0x0000018004047836 */ /* 0x000fe40000000000 */
[----:B------:R-:W-:Y:S01]  /*2c40*/  IMAD.MOV.U32 R5, RZ, RZ, 0x40000040 ;  /* 0x40000040ff057424 */ /* 0x000fe200078e00ff */
[----:B------:R-:W-:Y:S01]  /*2c50*/  UMOV UR17, 0x40000040 ;  /* 0x4000004000117882 */ /* 0x000fe20000000000 */
[----:B------:R0:W5:Y:S01]  /*2c60*/  LDL R7, [R1+0x1c0] ;  /* 0x0001c00001077983 */ /* 0x0001620000100800 */
[----:B------:R-:W-:-:S02]  /*2c70*/  R2UR UR18, R4 ;  /* 0x00000000041272ca */ /* 0x000fc400000e0000 */
[----:B------:R-:W-:Y:S01]  /*2c80*/  R2UR UR19, R5 ;  /* 0x00000000051372ca */ /* 0x000fe200000e0000 */
[----:B------:R-:W-:Y:S01]  /*2c90*/  UIADD3 UR16, UR16, 0x6, URZ ;  /* 0x0000000610107890 */ /* 0x000fe2000fffe03f */
[----:B------:R-:W-:Y:S02]  /*2ca0*/  WARPGROUP.DEPBAR.LE gsb0, 0x0 ;  /* 0x00008000000079c5 */ /* 0x000fe40000010000 */
        /* <DEDUP_REMOVED lines=31> */
[----:B------:R1:W-:Y:S02]  /*2ea0*/  STL.128 [R1+0x3f0], R148 ;  /* 0x0003f09401007387 */ /* 0x0003e40000100c00 */
[----:B-1----:R-:W-:-:S06]  /*2eb0*/  WARPGROUP.ARRIVE ;  /* 0x00000000000079c5 */ /* 0x002fcc0000000000 */
[----:B------:R-:W-:Y:S03]  /*2ec0*/  HGMMA.64x256x16.F32 R24, gdesc[UR12].tnspB, R24, gsb0 ;  /* 0x43e000000c1879f0 */ /* 0x000fe60008000818 */
        /* <DEDUP_REMOVED lines=37> */
[----:B------:R-:W2:Y:S04]  /*3120*/  LDL R4, [R1+0x200] ;  /* 0x0002000001047983 */ /* 0x000ea80000100800 */
[----:B------:R-:W-:Y:S04]  /*3130*/  STL.128 [R1+0x390], R124 ;  /* 0x0003907c01007387 */ /* 0x000fe80000100c00 */
[----:B------:R-:W3:Y:S04]  /*3140*/  LDL R3, [R1+0x39c] ;  /* 0x00039c0001037983 */ /* 0x000ee80000100800 */
        /* <DEDUP_REMOVED lines=10> */
[----:B------:R1:W-:Y:S04]  /*31f0*/  STL.128 [R1+0x2b0], R68 ;  /* 0x0002b04401007387 */ /* 0x0003e80000100c00 */
        /* <DEDUP_REMOVED lines=18> */
[----:B------:R-:W-:Y:S04]  /*3320*/  STL.128 [R1+0x3f0], R148 ;  /* 0x0003f09401007387 */ /* 0x000fe80000100c00 */
[----:B-1----:R-:W3:Y:S04]  /*3330*/  LDL R68, [R1+0x204] ;  /* 0x0002040001447983 */ /* 0x002ee80000100800 */
[----:B------:R-:W3:Y:S04]  /*3340*/  LDL R70, [R1+0x208] ;  /* 0x0002080001467983 */ /* 0x000ee80000100800 */
[----:B----4-:R-:W4:Y:S04]  /*3350*/  LDL R72, [R1+0x20c] ;  /* 0x00020c0001487983 */ /* 0x010f280000100800 */
[----:B------:R-:W4:Y:S04]  /*3360*/  LDL R74, [R1+0x214] ;  /* 0x00021400014a7983 */ /* 0x000f280000100800 */
[----:B0-----:R-:W4:Y:S04]  /*3370*/  LDL R76, [R1+0x218] ;  /* 0x00021800014c7983 */ /* 0x001f280000100800 */
        /* <DEDUP_REMOVED lines=41> */
[----:B--2---:R-:W2:Y:S04]  /*3610*/  LDL R140, [R1+0x2c4] ;  /* 0x0002c400018c7983 */ /* 0x004ea80000100800 */
[----:B------:R-:W2:Y:S04]  /*3620*/  LDL R142, [R1+0x2c8] ;  /* 0x0002c800018e7983 */ /* 0x000ea80000100800 */
        /* <DEDUP_REMOVED lines=77> */
[----:B------:R-:W2:Y:S01]  /*3b00*/  LDL R22, [R1+0x290] ;  /* 0x0002900001167983 */ /* 0x000ea20000100800 */
[----:B------:R-:W-:-:S05]  /*3b10*/  LOP3.LUT R223, R223, 0xffffff80, RZ, 0xc0, !PT ;  /* 0xffffff80dfdf7812 */ /* 0x000fca00078ec0ff */
[----:B------:R-:W-:Y:S01]  /*3b20*/  IMAD.IADD R223, R154, 0x1, -R223 ;  /* 0x000000019adf7824 */ /* 0x000fe200078e0adf */
[----:B------:R0:W-:Y:S01]  /*3b30*/  STL [R1+0x200], R4 ;  /* 0x0002000401007387 */ /* 0x0001e20000100800 */
[----:B------:R-:W-:-:S03]  /*3b40*/  ULOP3.LUT UR6, UR61, 0x1, URZ, 0xfc, !UPT ;  /* 0x000000013d067892 */ /* 0x000fc6000f8efc3f */
[----:B---3--:R1:W-:Y:S01]  /*3b50*/  STL [R1+0x39c], R3 ;  /* 0x00039c0301007387 */ /* 0x0083e20000100800 */
[----:B------:R-:W-:Y:S01]  /*3b60*/  UISETP.NE.AND UP0, UPT, UR6, 0x3, UPT ;  /* 0x000000030600788c */ /* 0x000fe2000bf05270 */
[----:B0-----:R-:W-:Y:S02]  /*3b70*/  SHF.R.S32.HI R4, RZ, 0x1f, R223 ;  /* 0x0000001fff047819 */ /* 0x001fe400000114df */
[----:B------:R-:W-:Y:S02]  /*3b80*/  STL [R1+0x204], R68 ;  /* 0x0002044401007387 */ /* 0x000fe40000100800 */
[----:B-1----:R-:W-:Y:S02]  /*3b90*/  LEA.HI R3, R4, R223, RZ, 0x2 ;  /* 0x000000df04037211 */ /* 0x002fe400078f10ff */
[----:B------:R-:W-:Y:S04]  /*3ba0*/  STL [R1+0x208], R70 ;  /* 0x0002084601007387 */ /* 0x000fe80000100800 */
        /* <DEDUP_REMOVED lines=44> */
[----:B--2---:R-:W-:Y:S04]  /*3e70*/  STL [R1+0x2c4], R140 ;  /* 0x0002c48c01007387 */ /* 0x004fe80000100800 */
        /* <DEDUP_REMOVED lines=76> */
[----:B------:R-:W-:Y:S06]  /*4340*/  BAR.ARV 0xf, 0x100 ;  /* 0x03c4000000007b1d */ /* 0x000fec0000002000 */
[----:B------:R0:W-:Y:S01]  /*4350*/  STL [R1+0x210], R6 ;  /* 0x0002100601007387 */ /* 0x0001e20000100800 */
[----:B------:R-:W-:-:S03]  /*4360*/  PLOP3.LUT P1, PT, PT, PT, UP0, 0x80, 0x0 ;  /* 0x000000000000781c */ /* 0x000fc60003f2f008 */
[----:B------:R1:W-:Y:S01]  /*4370*/  STL [R1+0x3a4], R5 ;  /* 0x0003a40501007387 */ /* 0x0003e20000100800 */
[--C-:B0-----:R-:W-:Y:S02]  /*4380*/  SHF.R.S32.HI R6, RZ, 0x1f, R3.reuse ;  /* 0x0000001fff067819 */ /* 0x101fe40000011403 */
[----:B-1----:R-:W-:-:S04]  /*4390*/  SHF.R.S32.HI R5, RZ, 0x2, R3 ;  /* 0x00000002ff057819 */ /* 0x002fc80000011403 */
[----:B------:R-:W-:Y:S02]  /*43a0*/  LEA.HI R6, R6, R5, RZ, 0x3 ;  /* 0x0000000506067211 */ /* 0x000fe400078f18ff */
[----:B------:R-:W-:Y:S02]  /*43b0*/  LEA.HI R4, R4, R223, RZ, 0x5 ;  /* 0x000000df04047211 */ /* 0x000fe400078f28ff */
[----:B------:R-:W-:Y:S02]  /*43c0*/  LOP3.LUT R6, R6, 0xfffffff8, RZ, 0xc0, !PT ;  /* 0xfffffff806067812 */ /* 0x000fe400078ec0ff */
[----:B------:R-:W-:-:S03]  /*43d0*/  SHF.R.S32.HI R3, RZ, 0x5, R4 ;  /* 0x00000005ff037819 */ /* 0x000fc60000011404 */
[----:B------:R-:W-:Y:S01]  /*43e0*/  IMAD.IADD R6, R5, 0x1, -R6 ;  /* 0x0000000105067824 */ /* 0x000fe200078e0a06 */
[----:B------:R0:W-:Y:S03]  /*43f0*/  STL [R1+0x290], R22 ;  /* 0x0002901601007387 */ /* 0x0001e60000100800 */
[----:B0-----:R-:W-:Y:S01]  /*4400*/  IMAD R22, R3, 0x10, R6 ;  /* 0x0000001003167824 */ /* 0x001fe200078e0206 */
[----:B------:R-:W-:Y:S06]  /*4410*/  @!P1 BRA `(.L_x_5119) ;  /* 0x0000000000049947 */ /* 0x000fec0003800000 */
[----:B------:R-:W-:Y:S01]  /*4420*/  BPT.TRAP 0x1 ;  /* 0x000000040000795c */ /* 0x000fe20000300000 */
.L_x_5119:
[----:B------:R-:W0:Y:S01]  /*4430*/  S2R R153, SR_CgaCtaId ;  /* 0x0000000000997919 */ /* 0x000e220000008800 */
[----:B------:R-:W-:Y:S01]  /*4440*/  VIADD R3, R225, 0xfffffffe ;  /* 0xfffffffee1037836 */ /* 0x000fe20000000000 */
[----:B-----5:R-:W-:-:S04]  /*4450*/  LEA R7, R7, UR43, 0x3 ;  /* 0x0000002b07077c11 */ /* 0x020fc8000f8e18ff */
[----:B------:R-:W-:Y:S01]  /*4460*/  ISETP.GE.AND P0, PT, R3, R0, PT ;  /* 0x000000000300720c */ /* 0x000fe20003f06270 */
[----:B------:R-:W-:-:S05]  /*4470*/  VIADD R4, R7, 0x38860 ;  /* 0x0003886007047836 */ /* 0x000fca0000000000 */
[----:B0-----:R-:W-:-:S04]  /*4480*/  PRMT R4, R153, 0x654, R4 ;  /* 0x0000065499047816 */ /* 0x001fc80000000004 */
[----:B------:R0:W-:Y:S03]  /*4490*/  SYNCS.ARRIVE.TRANS64.RED.A1T0 RZ, [R4+URZ], RZ ;  /* 0x000000ff04ff79a7 */ /* 0x0001e6000810043f */
[----:B------:R-:W-:Y:S05]  /*44a0*/  @!P0 BRA `(.L_x_5120) ;  /* 0x0000003c005c8947 */ /* 0x000fea0003800000 */
.L_x_5122:
[----:B------:R-:W2:Y:S04]  /*44b0*/  LDL R155, [R1+0x1c0] ;  /* 0x0001c000019b7983 */ /* 0x000ea80000100800 */
[----:B------:R-:W3:Y:S04]  /*44c0*/  LDL.64 R64, [R1+0x210] ;  /* 0x0002100001407983 */ /* 0x000ee80000100a00 */
[----:B------:R-:W4:Y:S04]  /*44d0*/  LDL.64 R66, [R1+0x220] ;  /* 0x0002200001427983 */ /* 0x000f280000100a00 */
        /* <DEDUP_REMOVED lines=57> */
[----:B01----:R-:W4:Y:S04]  /*4870*/  LDL.64 R4, [R1+0x3b8] ;  /* 0x0003b80001047983 */ /* 0x003f280000100a00 */
[----:B------:R-:W4:Y:S04]  /*4880*/  LDL.64 R12, [R1+0x3c8] ;  /* 0x0003c800010c7983 */ /* 0x000f280000100a00 */
[----:B------:R-:W4:Y:S04]  /*4890*/  LDL.64 R10, [R1+0x3d8] ;  /* 0x0003d800010a7983 */ /* 0x000f280000100a00 */
[----:B------:R-:W4:Y:S04]  /*48a0*/  LDL.64 R8, [R1+0x3e8] ;  /* 0x0003e80001087983 */ /* 0x000f280000100a00 */
[----:B------:R-:W4:Y:S01]  /*48b0*/  LDL.64 R6, [R1+0x3f8] ;  /* 0x0003f80001067983 */ /* 0x000f220000100a00 */
[----:B--2---:R-:W-:-:S05]  /*48c0*/  IMAD R58, R155, 0x40, R22 ;  /* 0x000000409b3a7824 */ /* 0x004fca00078e0216 */
[----:B------:R-:W-:Y:S01]  /*48d0*/  LEA R58, R58, UR43, 0x2 ;  /* 0x0000002b3a3a7c11 */ /* 0x000fe2000f8e10ff */
[----:B------:R-:W-:Y:S06]  /*48e0*/  BAR.SYNC.DEFER_BLOCKING 0xe, 0x100 ;  /* 0x0384000000007b1d */ /* 0x000fec0000010000 */
[----:B------:R-:W3:Y:S04]  /*48f0*/  LDS R61, [R58+0x38400] ;  /* 0x038400003a3d7984 */ /* 0x000ee80000000800 */
[----:B------:R0:W1:Y:S01]  /*4900*/  LDS R60, [R58+0x38420] ;  /* 0x038420003a3c7984 */ /* 0x0000620000000800 */
[C---:B---3--:R-:W-:Y:S01]  /*4910*/  FMUL.FTZ R65, R61.reuse, R65 ;  /* 0x000000413d417220 */ /* 0x048fe20000410000 */
[C---:B------:R-:W-:Y:S01]  /*4920*/  FMUL.FTZ R64, R61.reuse, R64 ;  /* 0x000000403d407220 */ /* 0x040fe20000410000 */
[C---:B----4-:R-:W-:Y:S01]  /*4930*/  FMUL.FTZ R67, R61.reuse, R67 ;  /* 0x000000433d437220 */ /* 0x050fe20000410000 */
[C---:B------:R-:W-:Y:S01]  /*4940*/  FMUL.FTZ R66, R61.reuse, R66 ;  /* 0x000000423d427220 */ /* 0x040fe20000410000 */
        /* <DEDUP_REMOVED lines=55> */
[----:B------:R-:W-:Y:S01]  /*4cc0*/  FMUL.FTZ R122, R61, R122 ;  /* 0x0000007a3d7a7220 */ /* 0x000fe20000410000 */
[-C--:B0-----:R-:W-:Y:S01]  /*4cd0*/  FMUL.FTZ R58, R62, R61.reuse ;  /* 0x0000003d3e3a7220 */ /* 0x081fe20000410000 */
[----:B------:R-:W-:Y:S01]  /*4ce0*/  FMUL.FTZ R59, R63, R61 ;  /* 0x0000003d3f3b7220 */ /* 0x000fe20000410000 */
[C---:B------:R-:W-:Y:S01]  /*4cf0*/  FMUL.FTZ R125, R61.reuse, R125 ;  /* 0x0000007d3d7d7220 */ /* 0x040fe20000410000 */
[----:B------:R-:W-:Y:S01]  /*4d00*/  FMUL.FTZ R124, R61, R124 ;  /* 0x0000007c3d7c7220 */ /* 0x000fe20000410000 */
[C---:B-1----:R-:W-:Y:S01]  /*4d10*/  FMUL.FTZ R127, R60.reuse, R127 ;  /* 0x0000007f3c7f7220 */ /* 0x042fe20000410000 */
[C---:B------:R-:W-:Y:S01]  /*4d20*/  FMUL.FTZ R126, R60.reuse, R126 ;  /* 0x0000007e3c7e7220 */ /* 0x040fe20000410000 */
[C---:B------:R-:W-:Y:S01]  /*4d30*/  FMUL.FTZ R129, R60.reuse, R129 ;  /* 0x000000813c817220 */ /* 0x040fe20000410000 */
[C---:B------:R-:W-:Y:S01]  /*4d40*/  FMUL.FTZ R128, R60.reuse, R128 ;  /* 0x000000803c807220 */ /* 0x040fe20000410000 */
[----:B------:R-:W-:Y:S01]  /*4d50*/  STL.64 [R1+0x210], R64 ;  /* 0x0002104001007387 */ /* 0x000fe20000100a00 */
[C---:B------:R-:W-:Y:S01]  /*4d60*/  FMUL.FTZ R131, R60.reuse, R131 ;  /* 0x000000833c837220 */ /* 0x040fe20000410000 */
[----:B------:R-:W-:-:S02]  /*4d70*/  FMUL.FTZ R130, R60, R130 ;  /* 0x000000823c827220 */ /* 0x000fc40000410000 */
[----:B------:R-:W-:Y:S01]  /*4d80*/  STL.64 [R1+0x220], R66 ;  /* 0x0002204201007387 */ /* 0x000fe20000100a00 */
[C---:B------:R-:W-:Y:S01]  /*4d90*/  FMUL.FTZ R133, R60.reuse, R133 ;  /* 0x000000853c857220 */ /* 0x040fe20000410000 */
[C---:B------:R-:W-:Y:S02]  /*4da0*/  FMUL.FTZ R132, R60.reuse, R132 ;  /* 0x000000843c847220 */ /* 0x040fe40000410000 */
[----:B------:R-:W-:Y:S01]  /*4db0*/  STL.64 [R1+0x230], R68 ;  /* 0x0002304401007387 */ /* 0x000fe20000100a00 */
[C---:B------:R-:W-:Y:S01]  /*4dc0*/  FMUL.FTZ R135, R60.reuse, R135 ;  /* 0x000000873c877220 */ /* 0x040fe20000410000 */
[C---:B------:R-:W-:Y:S02]  /*4dd0*/  FMUL.FTZ R134, R60.reuse, R134 ;  /* 0x000000863c867220 */ /* 0x040fe40000410000 */
[----:B------:R0:W-:Y:S01]  /*4de0*/  STL.64 [R1+0x240], R70 ;  /* 0x0002404601007387 */ /* 0x0001e20000100a00 */
[C---:B------:R-:W-:Y:S01]  /*4df0*/  FMUL.FTZ R137, R60.reuse, R137 ;  /* 0x000000893c897220 */ /* 0x040fe20000410000 */
[----:B------:R-:W-:-:S02]  /*4e00*/  FMUL.FTZ R136, R60, R136 ;  /* 0x000000883c887220 */ /* 0x000fc40000410000 */
[----:B------:R1:W-:Y:S01]  /*4e10*/  STL.64 [R1+0x250], R72 ;  /* 0x0002504801007387 */ /* 0x0003e20000100a00 */
[C---:B------:R-:W-:Y:S01]  /*4e20*/  FMUL.FTZ R57, R60.reuse, R57 ;  /* 0x000000393c397220 */ /* 0x040fe20000410000 */
[C---:B------:R-:W-:Y:S02]  /*4e30*/  FMUL.FTZ R56, R60.reuse, R56 ;  /* 0x000000383c387220 */ /* 0x040fe40000410000 */
[----:B------:R2:W-:Y:S01]  /*4e40*/  STL.64 [R1+0x260], R74 ;  /* 0x0002604a01007387 */ /* 0x0005e20000100a00 */
[C---:B------:R-:W-:Y:S01]  /*4e50*/  FMUL.FTZ R47, R60.reuse, R47 ;  /* 0x0000002f3c2f7220 */ /* 0x040fe20000410000 */
[C---:B------:R-:W-:Y:S02]  /*4e60*/  FMUL.FTZ R46, R60.reuse, R46 ;  /* 0x0000002e3c2e7220 */ /* 0x040fe40000410000 */
        /* <DEDUP_REMOVED lines=71> */
[----:B------:R-:W-:Y:S02]  /*52e0*/  FMUL.FTZ R6, R60, R6 ;  /* 0x000000063c067220 */ /* 0x000fe40000410000 */
[----:B------:R-:W-:Y:S04]  /*52f0*/  STL.64 [R1+0x200], R58 ;  /* 0x0002003a01007387 */ /* 0x000fe80000100a00 */
        /* <DEDUP_REMOVED lines=23> */
[----:B------:R3:W-:Y:S04]  /*5470*/  STL.64 [R1+0x368], R14 ;  /* 0x0003680e01007387 */ /* 0x0007e80000100a00 */
        /* <DEDUP_REMOVED lines=8> */
[----:B------:R4:W-:Y:S04]  /*5500*/  STL.64 [R1+0x3f8], R6 ;  /* 0x0003f80601007387 */ /* 0x0009e80000100a00 */
[----:B0-----:R-:W4:Y:S04]  /*5510*/  LDL R70, [R1+0x204] ;  /* 0x0002040001467983 */ /* 0x001f280000100800 */
[----:B-1----:R-:W4:Y:S04]  /*5520*/  LDL R72, [R1+0x208] ;  /* 0x0002080001487983 */ /* 0x002f280000100800 */
[----:B--2---:R-:W2:Y:S04]  /*5530*/  LDL R74, [R1+0x20c] ;  /* 0x00020c00014a7983 */ /* 0x004ea80000100800 */
[----:B---3--:R-:W3:Y:S04]  /*5540*/  LDL R14, [R1+0x210] ;  /* 0x00021000010e7983 */ /* 0x008ee80000100800 */
[----:B------:R-:W3:Y:S04]  /*5550*/  LDL R76, [R1+0x214] ;  /* 0x00021400014c7983 */ /* 0x000ee80000100800 */
[----:B------:R-:W3:Y:S04]  /*5560*/  LDL R78, [R1+0x218] ;  /* 0x00021800014e7983 */ /* 0x000ee80000100800 */
[----:B------:R-:W3:Y:S04]  /*5570*/  LDL R80, [R1+0x21c] ;  /* 0x00021c0001507983 */ /* 0x000ee80000100800 */
[----:B----4-:R-:W4:Y:S04]  /*5580*/  LDL R4, [R1+0x220] ;  /* 0x0002200001047983 */ /* 0x010f280000100800 */
        /* <DEDUP_REMOVED lines=119> */
[----:B------:R-:W-:Y:S04]  /*5d00*/  STL [R1+0x200], R58 ;  /* 0x0002003a01007387 */ /* 0x000fe80000100800 */
[----:B------:R-:W-:Y:S04]  /*5d10*/  STL [R1+0x204], R70 ;  /* 0x0002044601007387 */ /* 0x000fe80000100800 */
[----:B------:R-:W-:Y:S04]  /*5d20*/  STL [R1+0x208], R72 ;  /* 0x0002084801007387 */ /* 0x000fe80000100800 */
[----:B--2---:R-:W-:Y:S04]  /*5d30*/  STL [R1+0x20c], R74 ;  /* 0x00020c4a01007387 */ /* 0x004fe80000100800 */
[----:B---3--:R-:W-:Y:S04]  /*5d40*/  STL [R1+0x210], R14 ;  /* 0x0002100e01007387 */ /* 0x008fe80000100800 */
[----:B------:R-:W-:Y:S04]  /*5d50*/  STL [R1+0x214], R76 ;  /* 0x0002144c01007387 */ /* 0x000fe80000100800 */
[----:B------:R-:W-:Y:S04]  /*5d60*/  STL [R1+0x218], R78 ;  /* 0x0002184e01007387 */ /* 0x000fe80000100800 */
        /* <DEDUP_REMOVED lines=37> */
[----:B------:R0:W-:Y:S04]  /*5fc0*/  STL [R1+0x2b0], R26 ;  /* 0x0002b01a01007387 */ /* 0x0001e80000100800 */
        /* <DEDUP_REMOVED lines=74> */
[----:B------:R2:W-:Y:S04]  /*6470*/  STL [R1+0x3dc], R33 ;  /* 0x0003dc2101007387 */ /* 0x0005e80000100800 */
[----:B------:R-:W-:Y:S04]  /*6480*/  STL [R1+0x3e0], R66 ;  /* 0x0003e04201007387 */ /* 0x000fe80000100800 */
[----:B------:R3:W-:Y:S04]  /*6490*/  STL [R1+0x3e4], R41 ;  /* 0x0003e42901007387 */ /* 0x0007e80000100800 */
[----:B------:R4:W-:Y:S04]  /*64a0*/  STL [R1+0x3e8], R45 ;  /* 0x0003e82d01007387 */ /* 0x0009e80000100800 */
[----:B------:R4:W-:Y:S04]  /*64b0*/  STL [R1+0x3ec], R49 ;  /* 0x0003ec3101007387 */ /* 0x0009e80000100800 */
[----:B------:R-:W-:Y:S04]  /*64c0*/  STL [R1+0x3f0], R68 ;  /* 0x0003f04401007387 */ /* 0x000fe80000100800 */
[----:B------:R4:W-:Y:S04]  /*64d0*/  STL [R1+0x3f4], R57 ;  /* 0x0003f43901007387 */ /* 0x0009e80000100800 */
[----:B------:R4:W-:Y:S04]  /*64e0*/  STL [R1+0x3f8], R61 ;  /* 0x0003f83d01007387 */ /* 0x0009e80000100800 */
[----:B------:R4:W-:Y:S04]  /*64f0*/  STL [R1+0x3fc], R65 ;  /* 0x0003fc4101007387 */ /* 0x0009e80000100800 */
[----:B0-----:R-:W4:Y:S04]  /*6500*/  LDL.128 R24, [R1+0x200] ;  /* 0x0002000001187983 */ /* 0x001f280000100c00 */
[----:B-1----:R-:W4:Y:S04]  /*6510*/  LDL.128 R28, [R1+0x210] ;  /* 0x00021000011c7983 */ /* 0x002f280000100c00 */
[----:B--2---:R-:W2:Y:S04]  /*6520*/  LDL.128 R32, [R1+0x220] ;  /* 0x0002200001207983 */ /* 0x004ea80000100c00 */
[----:B------:R-:W2:Y:S04]  /*6530*/  LDL.128 R36, [R1+0x230] ;  /* 0x0002300001247983 */ /* 0x000ea80000100c00 */
[----:B---3--:R-:W2:Y:S04]  /*6540*/  LDL.128 R40, [R1+0x240] ;  /* 0x0002400001287983 */ /* 0x008ea80000100c00 */
[----:B----4-:R-:W2:Y:S04]  /*6550*/  LDL.128 R44, [R1+0x250] ;  /* 0x00025000012c7983 */ /* 0x010ea80000100c00 */
[----:B------:R-:W2:Y:S04]  /*6560*/  LDL.128 R48, [R1+0x260] ;  /* 0x0002600001307983 */ /* 0x000ea80000100c00 */
        /* <DEDUP_REMOVED lines=24> */
[----:B------:R-:W2:Y:S01]  /*66f0*/  LDL.128 R148, [R1+0x3f0] ;  /* 0x0003f00001947983 */ /* 0x000ea20000100c00 */
[----:B------:R-:W-:-:S02]  /*6700*/  VIADD R155, R155, 0x1 ;  /* 0x000000019b9b7836 */ /* 0x000fc40000000000 */
[----:B------:R-:W-:Y:S02]  /*6710*/  IMAD.MOV.U32 R5, RZ, RZ, 0x40000040 ;  /* 0x40000040ff057424 */ /* 0x000fe400078e00ff */
[----:B------:R-:W-:Y:S01]  /*6720*/  IMAD.MOV.U32 R7, RZ, RZ, 0x40000040 ;  /* 0x40000040ff077424 */ /* 0x000fe200078e00ff */
[----:B------:R-:W-:Y:S01]  /*6730*/  ISETP.NE.AND P0, PT, R155, 0x2, PT ;  /* 0x000000029b00780c */ /* 0x000fe20003f05270 */
[----:B------:R0:W-:Y:S01]  /*6740*/  STL [R1+0x1c0], R155 ;  /* 0x0001c09b01007387 */ /* 0x0001e20000100800 */
[----:B------:R-:W-:Y:S01]  /*6750*/  R2UR UR7, R5 ;  /* 0x00000000050772ca */ /* 0x000fe200000e0000 */
[----:B------:R-:W-:Y:S01]  /*6760*/  IMAD.MOV.U32 R5, RZ, RZ, 0x40000040 ;  /* 0x40000040ff057424 */ /* 0x000fe200078e00ff */
[----:B------:R-:W-:Y:S01]  /*6770*/  R2UR UR11, R7 ;  /* 0x00000000070b72ca */ /* 0x000fe200000e0000 */
[----:B------:R-:W-:-:S03]  /*6780*/  IMAD.MOV.U32 R7, RZ, RZ, 0x40000040 ;  /* 0x40000040ff077424 */ /* 0x000fc600078e00ff */
[----:B------:R-:W-:Y:S02]  /*6790*/  R2UR UR19, R5 ;  /* 0x00000000051372ca */ /* 0x000fe400000e0000 */
[----:B------:R-:W-:-:S03]  /*67a0*/  R2UR UR15, R7 ;  /* 0x00000000070f72ca */ /* 0x000fc600000e0000 */
[----:B0-----:R-:W-:-:S04]  /*67b0*/  @!P0 IMAD.MOV.U32 R155, RZ, RZ, RZ ;  /* 0x000000ffff9b8224 */ /* 0x001fc800078e00ff */
[----:B------:R-:W-:-:S04]  /*67c0*/  IMAD R4, R155, 0x1000, R2 ;  /* 0x000010009b047824 */ /* 0x000fc800078e0202 */
[C---:B------:R-:W-:Y:S01]  /*67d0*/  VIADD R6, R4.reuse, 0x80 ;  /* 0x0000008004067836 */ /* 0x040fe20000000000 */
[----:B------:R-:W-:-:S04]  /*67e0*/  R2UR UR6, R4 ;  /* 0x00000000040672ca */ /* 0x000fc800000e0000 */
[----:B------:R-:W-:Y:S01]  /*67f0*/  R2UR UR10, R6 ;  /* 0x00000000060a72ca */ /* 0x000fe200000e0000 */
[C---:B------:R-:W-:Y:S02]  /*6800*/  VIADD R6, R4.reuse, 0x100 ;  /* 0x0000010004067836 */ /* 0x040fe40000000000 */
[----:B------:R-:W-:-:S03]  /*6810*/  VIADD R4, R4, 0x180 ;  /* 0x0000018004047836 */ /* 0x000fc60000000000 */
[----:B------:R-:W-:Y:S02]  /*6820*/  R2UR UR14, R6 ;  /* 0x00000000060e72ca */ /* 0x000fe400000e0000 */
[----:B------:R-:W-:Y:S01]  /*6830*/  R2UR UR18, R4 ;  /* 0x00000000041272ca */ /* 0x000fe200000e0000 */
[----:B------:R-:W3:Y:S04]  /*6840*/  @!P0 LDL R6, [R1+0x1c4] ;  /* 0x0001c40001068983 */ /* 0x000ee80000100800 */
[----:B------:R-:W4:Y:S01]  /*6850*/  LDL R4, [R1+0x1c8] ;  /* 0x0001c80001047983 */ /* 0x000f220000100800 */
[----:B--2---:R-:W-:-:S06]  /*6860*/  WARPGROUP.ARRIVE ;  /* 0x00000000000079c5 */ /* 0x004fcc0000000000 */
        /* <DEDUP_REMOVED lines=34> */
[----:B0-----:R-:W-:-:S06]  /*6a90*/  WARPGROUP.ARRIVE ;  /* 0x00000000000079c5 */ /* 0x001fcc0000000000 */
        /* <DEDUP_REMOVED lines=35> */
[----:B------:R-:W-:Y:S01]  /*6cd0*/  HGMMA.64x256x16.F32 R24, gdesc[UR12].tnspB, R24, gsb0 ;  /* 0x43e000000c1879f0 */ /* 0x000fe20008000818 */
[----:B------:R-:W-:Y:S04]  /*6ce0*/  @!P0 STL [R1+0x1c0], RZ ;  /* 0x0001c0ff01008387 */ /* 0x000fe80000100800 */
[----:B------:R0:W5:Y:S01]  /*6cf0*/  LDL R5, [R1+0x1c0] ;  /* 0x0001c00001057983 */ /* 0x0001620000100800 */
[----:B------:R-:W-:-:S03]  /*6d00*/  WARPGROUP.DEPBAR.LE gsb0, 0x0 ;  /* 0x00008000000079c5 */ /* 0x000fc60000010000 */
        /* <DEDUP_REMOVED lines=67> */
[----:B------:R-:W4:Y:S04]  /*7140*/  LDL R8, [R1+0x200] ;  /* 0x0002000001087983 */ /* 0x000f280000100800 */
[----:B-1----:R-:W4:Y:S04]  /*7150*/  LDL R74, [R1+0x204] ;  /* 0x00020400014a7983 */ /* 0x002f280000100800 */
[----:B--2---:R-:W2:Y:S04]  /*7160*/  LDL R76, [R1+0x208] ;  /* 0x00020800014c7983 */ /* 0x004ea80000100800 */
[----:B------:R-:W2:Y:S04]  /*7170*/  LDL R78, [R1+0x20c] ;  /* 0x00020c00014e7983 */ /* 0x000ea80000100800 */
[----:B------:R-:W2:Y:S04]  /*7180*/  LDL R10, [R1+0x210] ;  /* 0x00021000010a7983 */ /* 0x000ea80000100800 */
[----:B---3--:R-:W3:Y:S04]  /*7190*/  LDL R80, [R1+0x214] ;  /* 0x0002140001507983 */ /* 0x008ee80000100800 */
[----:B------:R-:W3:Y:S04]  /*71a0*/  LDL R82, [R1+0x218] ;  /* 0x0002180001527983 */ /* 0x000ee80000100800 */
[----:B----4-:R-:W4:Y:S04]  /*71b0*/  LDL R84, [R1+0x21c] ;  /* 0x00021c0001547983 */ /* 0x010f280000100800 */
[----:B------:R-:W4:Y:S04]  /*71c0*/  LDL R12, [R1+0x220] ;  /* 0x00022000010c7983 */ /* 0x000f280000100800 */
        /* <DEDUP_REMOVED lines=119> */
[----:B------:R-:W-:-:S03]  /*7940*/  VIADD R4, R4, 0x1 ;  /* 0x0000000104047836 */ /* 0x000fc60000000000 */
[----:B------:R0:W-:Y:S04]  /*7950*/  STL [R1+0x200], R8 ;  /* 0x0002000801007387 */ /* 0x0001e80000100800 */
[----:B------:R0:W-:Y:S04]  /*7960*/  STL [R1+0x1c8], R4 ;  /* 0x0001c80401007387 */ /* 0x0001e80000100800 */
[----:B------:R0:W-:Y:S04]  /*7970*/  STL [R1+0x204], R74 ;  /* 0x0002044a01007387 */ /* 0x0001e80000100800 */
[----:B--2---:R0:W-:Y:S04]  /*7980*/  STL [R1+0x208], R76 ;  /* 0x0002084c01007387 */ /* 0x0041e80000100800 */
[----:B------:R0:W-:Y:S04]  /*7990*/  STL [R1+0x20c], R78 ;  /* 0x00020c4e01007387 */ /* 0x0001e80000100800 */
[----:B------:R0:W-:Y:S04]  /*79a0*/  STL [R1+0x210], R10 ;  /* 0x0002100a01007387 */ /* 0x0001e80000100800 */
[----:B---3--:R0:W-:Y:S04]  /*79b0*/  STL [R1+0x214], R80 ;  /* 0x0002145001007387 */ /* 0x0081e80000100800 */
[----:B------:R0:W-:Y:S04]  /*79c0*/  STL [R1+0x218], R82 ;  /* 0x0002185201007387 */ /* 0x0001e80000100800 */
[----:B----4-:R0:W-:Y:S04]  /*79d0*/  STL [R1+0x21c], R84 ;  /* 0x00021c5401007387 */ /* 0x0101e80000100800 */
[----:B------:R0:W-:Y:S04]  /*79e0*/  STL [R1+0x220], R12 ;  /* 0x0002200c01007387 */ /* 0x0001e80000100800 */
        /* <DEDUP_REMOVED lines=118> */
[----:B------:R0:W-:Y:S01]  /*8150*/  STL [R1+0x3fc], R45 ;  /* 0x0003fc2d01007387 */ /* 0x0001e20000100800 */
[----:B------:R-:W-:-:S05]  /*8160*/  @!P0 LOP3.LUT R6, R6, 0x1, RZ, 0x3c, !PT ;  /* 0x0000000106068812 */ /* 0x000fca00078e3cff */
[----:B------:R0:W-:Y:S01]  /*8170*/  @!P0 STL [R1+0x1c4], R6 ;  /* 0x0001c40601008387 */ /* 0x0001e20000100800 */
[----:B------:R-:W-:Y:S06]  /*8180*/  BAR.ARV 0xf, 0x100 ;  /* 0x03c4000000007b1d */ /* 0x000fec0000002000 */
[C---:B------:R-:W-:Y:S01]  /*8190*/  ISETP.GT.AND P0, PT, R3.reuse, R0, PT ;  /* 0x000000000300720c */ /* 0x040fe20003f04270 */
[----:B------:R-:W-:Y:S01]  /*81a0*/  VIADD R3, R3, 0xffffffff ;  /* 0xffffffff03037836 */ /* 0x000fe20000000000 */
[----:B------:R-:W-:Y:S11]  /*81b0*/  @!P1 BRA `(.L_x_5121) ;  /* 0x0000000000049947 */ /* 0x000ff60003800000 */
[----:B------:R-:W-:Y:S01]  /*81c0*/  BPT.TRAP 0x1 ;  /* 0x000000040000795c */ /* 0x000fe20000300000 */
.L_x_5121:
[----:B-----5:R-:W-:-:S05]  /*81d0*/  LEA R5, R5, UR43, 0x3 ;  /* 0x0000002b05057c11 */ /* 0x020fca000f8e18ff */
[----:B0-----:R-:W-:-:S05]  /*81e0*/  VIADD R4, R5, 0x38860 ;  /* 0x0003886005047836 */ /* 0x001fca0000000000 */
[----:B------:R-:W-:-:S04]  /*81f0*/  PRMT R4, R153, 0x654, R4 ;  /* 0x0000065499047816 */ /* 0x000fc80000000004 */
[----:B------:R1:W-:Y:S01]  /*8200*/  SYNCS.ARRIVE.TRANS64.RED.A1T0 RZ, [R4+URZ], RZ ;  /* 0x000000ff04ff79a7 */ /* 0x0003e2000810043f */
[----:B------:R-:W-:Y:S05]  /*8210*/  @P0 BRA `(.L_x_5122) ;  /* 0xffffffc000a40947 */ /* 0x000fea000383ffff */
.L_x_5120:
[----:B------:R-:W2:Y:S04]  /*8220*/  LDL R51, [R1+0x1c0] ;  /* 0x0001c00001337983 */ /* 0x000ea80000100800 */
[----:B------:R-:W3:Y:S04]  /*8230*/  LDL.64 R18, [R1+0x338] ;  /* 0x0003380001127983 */ /* 0x000ee80000100a00 */
[----:B------:R-:W4:Y:S04]  /*8240*/  LDL.64 R54, [R1+0x200] ;  /* 0x0002000001367983 */ /* 0x000f280000100a00 */
[----:B------:R-:W5:Y:S04]  /*8250*/  LDL.64 R56, [R1+0x210] ;  /* 0x0002100001387983 */ /* 0x000f680000100a00 */
        /* <DEDUP_REMOVED lines=60> */
[----:B01----:R-:W5:Y:S04]  /*8620*/  LDL.64 R4, [R1+0x3f8] ;  /* 0x0003f80001047983 */ /* 0x003f680000100a00 */
[----:B------:R-:W5:Y:S04]  /*8630*/  LDL R50, [R1+0x1c8] ;  /* 0x0001c80001327983 */ /* 0x000f680000100800 */
[----:B------:R-:W5:Y:S01]  /*8640*/  LDL R0, [R1+0x1c0] ;  /* 0x0001c00001007983 */ /* 0x000f620000100800 */
[----:B--2---:R-:W-:-:S05]  /*8650*/  IMAD R22, R51, 0x40, R22 ;  /* 0x0000004033167824 */ /* 0x004fca00078e0216 */
[----:B------:R-:W-:Y:S01]  /*8660*/  LEA R22, R22, UR43, 0x2 ;  /* 0x0000002b16167c11 */ /* 0x000fe2000f8e10ff */
[----:B------:R-:W-:Y:S06]  /*8670*/  BAR.SYNC.DEFER_BLOCKING 0xe, 0x100 ;  /* 0x0384000000007b1d */ /* 0x000fec0000010000 */
[----:B------:R-:W-:Y:S04]  /*8680*/  LDS R51, [R22+0x38400] ;  /* 0x0384000016337984 */ /* 0x000fe80000000800 */
[----:B------:R-:W3:Y:S01]  /*8690*/  LDS R22, [R22+0x38420] ;  /* 0x0384200016167984 */ /* 0x000ee20000000800 */
[----:B------:R-:W-:Y:S01]  /*86a0*/  BSSY B0, `(.L_x_5123) ;  /* 0x00000cd000007945 */ /* 0x000fe20003800000 */
[C---:B---3--:R-:W-:Y:S01]  /*86b0*/  FMUL.FTZ R19, R22.reuse, R19 ;  /* 0x0000001316137220 */ /* 0x048fe20000410000 */
[C---:B------:R-:W-:Y:S01]  /*86c0*/  FMUL.FTZ R18, R22.reuse, R18 ;  /* 0x0000001216127220 */ /* 0x040fe20000410000 */
[C---:B----4-:R-:W-:Y:S01]  /*86d0*/  FMUL.FTZ R55, R51.reuse, R55 ;  /* 0x0000003733377220 */ /* 0x050fe20000410000 */
[C---:B------:R-:W-:Y:S01]  /*86e0*/  FMUL.FTZ R54, R51.reuse, R54 ;  /* 0x0000003633367220 */ /* 0x040fe20000410000 */
[C---:B-----5:R-:W-:Y:S01]  /*86f0*/  FMUL.FTZ R57, R51.reuse, R57 ;  /* 0x0000003933397220 */ /* 0x060fe20000410000 */
[C---:B------:R-:W-:Y:S01]  /*8700*/  FMUL.FTZ R56, R51.reuse, R56 ;  /* 0x0000003833387220 */ /* 0x040fe20000410000 */
[----:B------:R0:W-:Y:S01]  /*8710*/  STL.64 [R1+0x338], R18 ;  /* 0x0003381201007387 */ /* 0x0001e20000100a00 */
        /* <DEDUP_REMOVED lines=116> */
[C---:B0-----:R-:W-:Y:S01]  /*8e60*/  FMUL.FTZ R19, R22.reuse, R3 ;  /* 0x0000000316137220 */ /* 0x041fe20000410000 */
[C---:B------:R-:W-:Y:S01]  /*8e70*/  FMUL.FTZ R18, R22.reuse, R2 ;  /* 0x0000000216127220 */ /* 0x040fe20000410000 */
[C---:B------:R-:W-:Y:S01]  /*8e80*/  FMUL.FTZ R7, R22.reuse, R7 ;  /* 0x0000000716077220 */ /* 0x040fe20000410000 */
[C---:B------:R-:W-:Y:S01]  /*8e90*/  FMUL.FTZ R6, R22.reuse, R6 ;  /* 0x0000000616067220 */ /* 0x040fe20000410000 */
[C---:B------:R-:W-:Y:S01]  /*8ea0*/  FMUL.FTZ R5, R22.reuse, R5 ;  /* 0x0000000516057220 */ /* 0x040fe20000410000 */
[----:B------:R-:W-:Y:S01]  /*8eb0*/  FMUL.FTZ R4, R22, R4 ;  /* 0x0000000416047220 */ /* 0x000fe20000410000 */
[----:B------:R-:W-:-:S02]  /*8ec0*/  VIADD R50, R50, 0x1 ;  /* 0x0000000132327836 */ /* 0x000fc40000000000 */
[----:B------:R-:W-:Y:S01]  /*8ed0*/  VIADD R0, R0, 0x1 ;  /* 0x0000000100007836 */ /* 0x000fe20000000000 */
[----:B------:R0:W-:Y:S04]  /*8ee0*/  STL.64 [R1+0x200], R54 ;  /* 0x0002003601007387 */ /* 0x0001e80000100a00 */
        /* <DEDUP_REMOVED lines=62> */
[----:B------:R0:W-:Y:S04]  /*92d0*/  STL [R1+0x1c8], R50 ;  /* 0x0001c83201007387 */ /* 0x0001e80000100800 */
[----:B------:R0:W-:Y:S01]  /*92e0*/  STL [R1+0x1c0], R0 ;  /* 0x0001c00001007387 */ /* 0x0001e20000100800 */
[----:B------:R-:W-:Y:S06]  /*92f0*/  BAR.ARV 0xf, 0x100 ;  /* 0x03c4000000007b1d */ /* 0x000fec0000002000 */
[----:B------:R-:W-:Y:S01]  /*9300*/  ISETP.NE.AND P0, PT, R0, 0x2, PT ;  /* 0x000000020000780c */ /* 0x000fe20003f05270 */
[----:B------:R-:W-:-:S12]  /*9310*/  IMAD.MOV.U32 R3, RZ, RZ, 0x1 ;  /* 0x00000001ff037424 */ /* 0x000fd800078e00ff */
[----:B0-----:R-:W-:Y:S05]  /*9320*/  @P0 BRA `(.L_x_5124) ;  /* 0x0000000000100947 */ /* 0x001fea0003800000 */
[----:B------:R-:W2:Y:S04]  /*9330*/  LDL R0, [R1+0x1c4] ;  /* 0x0001c40001007983 */ /* 0x000ea80000100800 */
[----:B------:R0:W-:Y:S01]  /*9340*/  STL [R1+0x1c0], RZ ;  /* 0x0001c0ff01007387 */ /* 0x0001e20000100800 */
[----:B--2---:R-:W-:-:S05]  /*9350*/  LOP3.LUT R0, R0, 0x1, RZ, 0x3c, !PT ;  /* 0x0000000100007812 */ /* 0x004fca00078e3cff */
[----:B------:R0:W-:Y:S02]  /*9360*/  STL [R1+0x1c4], R0 ;  /* 0x0001c40001007387 */ /* 0x0001e40000100800 */
.L_x_5124:
[----:B------:R-:W-:Y:S05]  /*9370*/  BSYNC B0 ;  /* 0x0000000000007941 */ /* 0x000fea0003800000 */
.L_x_5123:
[----:B------:R-:W-:Y:S05]  /*9380*/  BRA `(.L_x_5118) ;  /* 0x0000018000307947 */ /* 0x000fea0003800000 */
.L_x_5110:
[----:B------:R-:W0:Y:S01]  /*9390*/  S2UR UR4, SR_SWINHI ;  /* 0x00000000000479c3 */ /* 0x000e220000002f00 */
[----:B------:R-:W1:Y:S01]  /*93a0*/  S2R R15, SR_CgaCtaId ;  /* 0x00000000000f7919 */ /* 0x000e620000008800 */
[----:B------:R-:W-:Y:S01]  /*93b0*/  UMOV UR5, 0x400 ;  /* 0x0000040000057882 */ /* 0x000fe20000000000 */
[----:B------:R-:W-:Y:S01]  /*93c0*/  ULDC UR7, c[0x0][0x448] ;  /* 0x0001120000077ab9 */ /* 0x000fe20000000800 */
[----:B------:R-:W-:Y:S01]  /*93d0*/  ULEA UR43, UR43, UR5, 0x18 ;  /* 0x000000052b2b7291 */ /* 0x000fe2000f8ec03f */
[----:B------:R-:W2:Y:S01]  /*93e0*/  S2R R4, SR_CTAID.X ;  /* 0x0000000000047919 */ /* 0x000ea20000002500 */
[----:B------:R-:W-:Y:S01]  /*93f0*/  UISETP.NE.AND UP2, UPT, UR7, 0x1, UPT ;  /* 0x000000010700788c */ /* 0x000fe2000bf45270 */
[----:B------:R-:W-:Y:S01]  /*9400*/  IMAD.U32 R6, RZ, RZ, UR61 ;  /* 0x0000003dff067e24 */ /* 0x000fe2000f8e00ff */
[----:B------:R-:W-:Y:S01]  /*9410*/  USHF.L.U32 UR6, UR6, 0x6, URZ ;  /* 0x0000000606067899 */ /* 0x000fe2000800063f */
[----:B------:R-:W-:Y:S01]  /*9420*/  IMAD.MOV.U32 R7, RZ, RZ, 0x80 ;  /* 0x00000080ff077424 */ /* 0x000fe200078e00ff */
[----:B------:R-:W-:Y:S01]  /*9430*/  STL [R1+0x10], RZ ;  /* 0x000010ff01007387 */ /* 0x000fe20000100800 */
[----:B------:R-:W-:Y:S01]  /*9440*/  IMAD.MOV.U32 R8, RZ, RZ, 0x100 ;  /* 0x00000100ff087424 */ /* 0x000fe200078e00ff */
[----:B------:R-:W-:Y:S01]  /*9450*/  ULDC UR44, c[0x0][0x288] ;  /* 0x0000a200002c7ab9 */ /* 0x000fe20000000800 */
[----:B------:R-:W-:Y:S01]  /*9460*/  IMAD.U32 R12, RZ, RZ, UR61 ;  /* 0x0000003dff0c7e24 */ /* 0x000fe2000f8e00ff */
[----:B------:R3:W-:Y:S01]  /*9470*/  STL.64 [R1+0x28], R6 ;  /* 0x0000280601007387 */ /* 0x0007e20000100a00 */
[----:B------:R-:W-:Y:S01]  /*9480*/  IMAD.MOV.U32 R13, RZ, RZ, 0x80 ;  /* 0x00000080ff0d7424 */ /* 0x000fe200078e00ff */
[----:B------:R-:W-:Y:S01]  /*9490*/  UIADD3 UR40, UR42, 0x1, -UR44 ;  /* 0x000000012a287890 */ /* 0x000fe2000fffe82c */
[----:B------:R-:W-:Y:S01]  /*94a0*/  IMAD.MOV.U32 R14, RZ, RZ, 0x80 ;  /* 0x00000080ff0e7424 */ /* 0x000fe200078e00ff */
[----:B------:R-:W-:Y:S01]  /*94b0*/  STL [R1+0x38], RZ ;  /* 0x000038ff01007387 */ /* 0x000fe20000100800 */
[----:B------:R-:W-:Y:S01]  /*94c0*/  @UP2 ULDC UR10, c[0x0][0x450] ;  /* 0x00011400000a2ab9 */ /* 0x000fe20000000800 */
[----:B------:R-:W-:Y:S01]  /*94d0*/  UP2UR UR41, UPR, URZ, 0x4 ;  /* 0x000000043f297883 */ /* 0x000fe20008000000 */
[----:B------:R-:W-:Y:S01]  /*94e0*/  UMOV UR38, UR43 ;  /* 0x0000002b00267c82 */ /* 0x000fe20008000000 */
[----:B0-----:R-:W-:Y:S01]  /*94f0*/  UMOV UR39, UR4 ;  /* 0x0000000400277c82 */ /* 0x001fe20008000000 */
[----:B------:R-:W-:-:S02]  /*9500*/  UIADD3 UR7, UP0, UR38, 0x38850, URZ ;  /* 0x0003885026077890 */ /* 0x000fc4000ff1e03f */
[----:B------:R-:W-:Y:S02]  /*9510*/  UIADD3 UR4, UP1, UR38, 0x38860, URZ ;  /* 0x0003886026047890 */ /* 0x000fe4000ff3e03f */
[----:B------:R-:W-:Y:S02]  /*9520*/  UIADD3.X UR8, URZ, UR39, URZ, UP0, !UPT ;  /* 0x000000273f087290 */ /* 0x000fe400087fe43f */
[----:B------:R-:W-:Y:S01]  /*9530*/  UIADD3.X UR5, URZ, UR39, URZ, UP1, !UPT ;  /* 0x000000273f057290 */ /* 0x000fe20008ffe43f */
[----:B------:R-:W-:Y:S01]  /*9540*/  IMAD.U32 R0, RZ, RZ, UR7 ;  /* 0x00000007ff007e24 */ /* 0x000fe2000f8e00ff */
[----:B------:R-:W-:Y:S01]  /*9550*/  UIADD3 UR7, UP1, UR38, 0x38840, URZ ;  /* 0x0003884026077890 */ /* 0x000fe2000ff3e03f */
[----:B------:R-:W-:Y:S01]  /*9560*/  IMAD.U32 R10, RZ, RZ, UR4 ;  /* 0x00000004ff0a7e24 */ /* 0x000fe2000f8e00ff */
[----:B------:R-:W-:Y:S01]  /*9570*/  UIADD3 UR9, UP0, UR38, 0x38830, URZ ;  /* 0x0003883026097890 */ /* 0x000fe2000ff1e03f */
[----:B------:R-:W-:Y:S01]  /*9580*/  IMAD.U32 R3, RZ, RZ, UR8 ;  /* 0x00000008ff037e24 */ /* 0x000fe2000f8e00ff */
[----:B------:R-:W-:Y:S01]  /*9590*/  UIADD3.X UR8, URZ, UR39, URZ, UP1, !UPT ;  /* 0x000000273f087290 */ /* 0x000fe20008ffe43f */
[----:B-1----:R-:W-:Y:S01]  /*95a0*/  IMAD.MOV.U32 R9, RZ, RZ, R15 ;  /* 0x000000ffff097224 */ /* 0x002fe200078e000f */
[----:B------:R-:W-:Y:S01]  /*95b0*/  UIADD3.X UR4, URZ, UR39, URZ, UP0, !UPT ;  /* 0x000000273f047290 */ /* 0x000fe200087fe43f */
[----:B--2---:R0:W-:Y:S01]  /*95c0*/  STL [R1+0x50], R4 ;  /* 0x0000500401007387 */ /* 0x0041e20000100800 */
[----:B------:R-:W-:-:S02]  /*95d0*/  IMAD.U32 R11, RZ, RZ, UR5 ;  /* 0x00000005ff0b7e24 */ /* 0x000fc4000f8e00ff */
[----:B---3--:R-:W-:Y:S01]  /*95e0*/  IMAD.U32 R7, RZ, RZ, UR8 ;  /* 0x00000008ff077e24 */ /* 0x008fe2000f8e00ff */
[----:B------:R1:W-:Y:S01]  /*95f0*/  STL.64 [R1+0x30], R8 ;  /* 0x0000300801007387 */ /* 0x0003e20000100a00 */
[----:B------:R-:W-:Y:S01]  /*9600*/  IMAD.U32 R5, RZ, RZ, UR4 ;  /* 0x00000004ff057e24 */ /* 0x000fe2000f8e00ff */
[----:B------:R-:W-:Y:S01]  /*9610*/  @UP2 UIADD3 UR8, UR6, 0x3f, URZ ;  /* 0x0000003f06082890 */ /* 0x000fe2000fffe03f */
[----:B------:R-:W-:Y:S01]  /*9620*/  IMAD.U32 R6, RZ, RZ, UR7 ;  /* 0x00000007ff067e24 */ /* 0x000fe2000f8e00ff */
[----:B------:R-:W-:Y:S01]  /*9630*/  ULDC.64 UR4, c[0x0][0xad8] ;  /* 0x0002b60000047ab9 */ /* 0x000fe20000000a00 */
[----:B------:R2:W-:Y:S01]  /*9640*/  STL.128 [R1], R12 ;  /* 0x0000000c01007387 */ /* 0x0005e20000100c00 */
[----:B0-----:R-:W-:Y:S01]  /*9650*/  IMAD.U32 R4, RZ, RZ, UR9 ;  /* 0x00000009ff047e24 */ /* 0x001fe2000f8e00ff */
[----:B------:R-:W-:Y:S01]  /*9660*/  @UP2 ULDC UR9, c[0x0][0x44c] ;  /* 0x0001130000092ab9 */ /* 0x000fe20000000800 */
[----:B------:R-:W-:Y:S01]  /*9670*/  UISETP.GE.AND UP0, UPT, UR5, 0x1, UPT ;  /* 0x000000010500788c */ /* 0x000fe2000bf06270 */
[----:B------:R2:W-:Y:S01]  /*9680*/  STL.64 [R1+0x20], R6 ;  /* 0x0000200601007387 */ /* 0x0005e20000100a00 */
[----:B------:R-:W-:Y:S01]  /*9690*/  UIMAD.WIDE.U32 UR8, UR8, UR9, URZ ;  /* 0x00000009080872a5 */ /* 0x000fe2000f8e003f */
[----:B-1----:R-:W-:-:S02]  /*96a0*/  IMAD.MOV.U32 R8, RZ, RZ, R0 ;  /* 0x000000ffff087224 */ /* 0x002fc400078e0000 */
[----:B------:R2:W-:Y:S01]  /*96b0*/  STL.64 [R1+0x18], R4 ;  /* 0x0000180401007387 */ /* 0x0005e20000100a00 */
[----:B------:R-:W-:Y:S01]  /*96c0*/  IMAD.MOV.U32 R9, RZ, RZ, R3 ;  /* 0x000000ffff097224 */ /* 0x000fe200078e0003 */
[----:B------:R-:W-:Y:S01]  /*96d0*/  UIADD3 UR7, UR6, 0x3f, URZ ;  /* 0x0000003f06077890 */ /* 0x000fe2000fffe03f */
[----:B------:R-:W-:Y:S01]  /*96e0*/  PLOP3.LUT P0, PT, PT, PT, UP0, 0x40, 0x0 ;  /* 0x000000000000781c */ /* 0x000fe20003f0e808 */
[----:B------:R-:W-:Y:S02]  /*96f0*/  @UP2 USHF.R.U32.HI UR7, URZ, UR10, UR9 ;  /* 0x0000000a3f072299 */ /* 0x000fe40008011609 */
[----:B------:R2:W-:Y:S01]  /*9700*/  STL.128 [R1+0x40], R8 ;  /* 0x0000400801007387 */ /* 0x0005e20000100c00 */
[----:B------:R-:W-:Y:S02]  /*9710*/  UP2UR UR60, UPR, URZ, 0x1 ;  /* 0x000000013f3c7883 */ /* 0x000fe40008000000 */
[----:B------:R-:W-:-:S04]  /*9720*/  UIADD3 UR7, UR40, UR7, URZ ;  /* 0x0000000728077290 */ /* 0x000fc8000fffe03f */
[----:B------:R-:W-:-:S06]  /*9730*/  UIADD3 UR4, UR7, UR4, URZ ;  /* 0x0000000407047290 */ /* 0x000fcc000fffe03f */
[----:B------:R-:W-:Y:S01]  /*9740*/  IMAD.U32 R0, RZ, RZ, UR4 ;  /* 0x00000004ff007e24 */ /* 0x000fe2000f8e00ff */
[----:B------:R-:W-:Y:S06]  /*9750*/  @P0 BRA `(.L_x_5125) ;  /* 0x0000000000400947 */ /* 0x000fec0003800000 */
        /* <DEDUP_REMOVED lines=10> */
.L_x_5126:
[----:B------:R-:W-:-:S11]  /*9800*/  UISETP.NE.AND UP0, UPT, UR5, 0x1, UPT ;  /* 0x000000010500788c */ /* 0x000fd6000bf05270 */
[----:B------:R-:W-:Y:S02]  /*9810*/  @UP0 ULDC.64 UR10, c[0x0][0xae0] ;  /* 0x0002b800000a0ab9 */ /* 0x000fe40000000a00 */
[----:B------:R-:W-:-:S04]  /*9820*/  UIMAD.WIDE.U32 UR8, UR4, UR10, URZ ;  /* 0x0000000a040872a5 */ /* 0x000fc8000f8e003f */
[----:B------:R-:W-:-:S12]  /*9830*/  @UP0 USHF.R.U32.HI UR4, URZ, UR11, UR9 ;  /* 0x0000000b3f040299 */ /* 0x000fd80008011609 */
.L_x_5127:
[----:B------:R-:W-:-:S06]  /*9840*/  UIMAD UR4, UR4, UR5, UR5 ;  /* 0x00000005040472a4 */ /* 0x000fcc000f8e0205 */
[----:B------:R-:W-:-:S07]  /*9850*/  VIMNMX R0, R0, UR4, PT ;  /* 0x0000000400007c48 */ /* 0x000fce000bfe0100 */
.L_x_5125:
[----:B------:R-:W-:Y:S01]  /*9860*/  UISETP.NE.AND UP0, UPT, UR41, URZ, UPT ;  /* 0x0000003f2900728c */ /* 0x000fe2000bf05270 */
[----:B------:R-:W-:Y:S01]  /*9870*/  VIADD R0, R0, 0x3f ;  /* 0x0000003f00007836 */ /* 0x000fe20000000000 */
[----:B------:R-:W-:Y:S02]  /*9880*/  UIADD3 UR4, UR42, 0x3f, URZ ;  /* 0x0000003f2a047890 */ /* 0x000fe4000fffe03f */
[----:B------:R-:W-:Y:S02]  /*9890*/  UIADD3 UR44, UR42, -UR44, URZ ;  /* 0x8000002c2a2c7290 */ /* 0x000fe4000fffe03f */
[----:B------:R-:W-:Y:S01]  /*98a0*/  USHF.R.S32.HI UR7, URZ, 0x1f, UR4 ;  /* 0x0000001f3f077899 */ /* 0x000fe20008011404 */
[----:B------:R-:W-:Y:S01]  /*98b0*/  SHF.R.S32.HI R3, RZ, 0x1f, R0 ;  /* 0x0000001fff037819 */ /* 0x000fe20000011400 */
[----:B------:R-:W-:Y:S02]  /*98c0*/  ULDC UR10, c[0x0][0xad4] ;  /* 0x0002b500000a7ab9 */ /* 0x000fe40000000800 */
[----:B------:R-:W-:Y:S01]  /*98d0*/  ULEA.HI UR7, UR7, UR4, URZ, 0x6 ;  /* 0x0000000407077291 */ /* 0x000fe2000f8f303f */
[----:B------:R-:W-:Y:S01]  /*98e0*/  LEA.HI R3, R3, R0, RZ, 0x6 ;  /* 0x0000000003037211 */ /* 0x000fe200078f30ff */
[----:B------:R-:W-:Y:S01]  /*98f0*/  @UP0 ULDC UR8, c[0x0][0x44c] ;  /* 0x0001130000080ab9 */ /* 0x000fe20000000800 */
[----:B------:R-:W-:Y:S01]  /*9900*/  @UP0 ULDC UR11, c[0x0][0x450] ;  /* 0x00011400000b0ab9 */ /* 0x000fe20000000800 */
[----:B------:R-:W-:Y:S01]  /*9910*/  UIMAD.WIDE.U32 UR8, UR6, UR8, URZ ;  /* 0x00000008060872a5 */ /* 0x000fe2000f8e003f */
[----:B------:R-:W-:Y:S01]  /*9920*/  SHF.R.S32.HI R3, RZ, 0x6, R3 ;  /* 0x00000006ff037819 */ /* 0x000fe20000011403 */
[----:B------:R-:W-:-:S02]  /*9930*/  USHF.R.S32.HI UR7, URZ, 0x6, UR7 ;  /* 0x000000063f077899 */ /* 0x000fc40008011407 */
[----:B------:R-:W-:Y:S02]  /*9940*/  @UP0 USHF.R.U32.HI UR6, URZ, UR11, UR9 ;  /* 0x0000000b3f060299 */ /* 0x000fe40008011609 */
[----:B------:R-:W-:Y:S02]  /*9950*/  UISETP.GE.AND UP0, UPT, UR5, 0x1, UPT ;  /* 0x000000010500788c */ /* 0x000fe4000bf06270 */
[----:B------:R-:W-:Y:S01]  /*9960*/  UIADD3 UR6, UR44, UR6, URZ ;  /* 0x000000062c067290 */ /* 0x000fe2000fffe03f */
[----:B------:R-:W-:-:S03]  /*9970*/  VIMNMX R178, R3, UR7, PT ;  /* 0x0000000703b27c48 */ /* 0x000fc6000bfe0100 */
[----:B------:R-:W-:Y:S01]  /*9980*/  PLOP3.LUT P0, PT, PT, PT, UP0, 0x40, 0x0 ;  /* 0x000000000000781c */ /* 0x000fe20003f0e808 */
[----:B------:R-:W-:-:S06]  /*9990*/  UIADD3 UR4, UR6, -UR10, URZ ;  /* 0x8000000a06047290 */ /* 0x000fcc000fffe03f */
[----:B------:R-:W-:-:S06]  /*99a0*/  IMAD.U32 R0, RZ, RZ, UR4 ;  /* 0x00000004ff007e24 */ /* 0x000fcc000f8e00ff */
[----:B------:R-:W-:Y:S05]  /*99b0*/  @P0 BRA `(.L_x_5128) ;  /* 0x0000000000440947 */ /* 0x000fea0003800000 */
[----:B------:R-:W-:Y:S02]  /*99c0*/  UMOV UR4, UR6 ;  /* 0x0000000600047c82 */ /* 0x000fe40008000000 */
        /* <DEDUP_REMOVED lines=10> */
.L_x_5129:
[----:B------:R-:W-:-:S11]  /*9a70*/  UISETP.NE.AND UP0, UPT, UR5, 0x1, UPT ;  /* 0x000000010500788c */ /* 0x000fd6000bf05270 */
[----:B------:R-:W-:Y:S02]  /*9a80*/  @UP0 ULDC.64 UR8, c[0x0][0xae0] ;  /* 0x0002b80000080ab9 */ /* 0x000fe40000000a00 */
[----:B------:R-:W-:-:S04]  /*9a90*/  UIMAD.WIDE.U32 UR6, UR4, UR8, URZ ;  /* 0x00000008040672a5 */ /* 0x000fc8000f8e003f */
[----:B------:R-:W-:-:S12]  /*9aa0*/  @UP0 USHF.R.U32.HI UR4, URZ, UR9, UR7 ;  /* 0x000000093f040299 */ /* 0x000fd80008011607 */
.L_x_5130:
[----:B------:R-:W-:-:S06]  /*9ab0*/  UIMAD UR4, UR4, UR5, URZ ;  /* 0x00000005040472a4 */ /* 0x000fcc000f8e023f */
[----:B------:R-:W-:-:S07]  /*9ac0*/  VIMNMX R0, R0, UR4, !PT ;  /* 0x0000000400007c48 */ /* 0x000fce000ffe0100 */
.L_x_5128:
[----:B------:R-:W-:Y:S02]  /*9ad0*/  SHF.R.S32.HI R3, RZ, 0x1f, R0 ;  /* 0x0000001fff037819 */ /* 0x000fe40000011400 */
[----:B------:R-:W-:Y:S02]  /*9ae0*/  LOP3.LUT R22, R23, 0xffff, RZ, 0xc0, !PT ;  /* 0x0000ffff17167812 */ /* 0x000fe400078ec0ff */
[----:B------:R-:W-:-:S04]  /*9af0*/  LEA.HI R3, R3, R0, RZ, 0x6 ;  /* 0x0000000003037211 */ /* 0x000fc800078f30ff */
[----:B------:R-:W-:-:S04]  /*9b00*/  SHF.R.S32.HI R3, RZ, 0x6, R3 ;  /* 0x00000006ff037819 */ /* 0x000fc80000011403 */
[----:B--2---:R-:W-:Y:S01]  /*9b10*/  VIMNMX R9, RZ, R3, !PT ;  /* 0x00000003ff097248 */ /* 0x004fe20007fe0100 */
[----:B------:R-:W-:-:S03]  /*9b20*/  IMAD.MOV.U32 R3, RZ, RZ, RZ ;  /* 0x000000ffff037224 */ /* 0x000fc600078e00ff */
[----:B------:R-:W-:-:S13]  /*9b30*/  ISETP.GT.AND P0, PT, R178, R9, PT ;  /* 0x00000009b200720c */ /* 0x000fda0003f04270 */
[----:B------:R-:W-:Y:S05]  /*9b40*/  @!P0 BRA `(.L_x_5131) ;  /* 0x00000000007c8947 */ /* 0x000fea0003800000 */
[----:B------:R-:W-:-:S04]  /*9b50*/  SHF.R.U32.HI R11, RZ, 0x10, R23 ;  /* 0x00000010ff0b7819 */ /* 0x000fc80000011617 */
[----:B------:R-:W-:-:S13]  /*9b60*/  ISETP.NE.AND P0, PT, R11, RZ, PT ;  /* 0x000000ff0b00720c */ /* 0x000fda0003f05270 */
[----:B------:R-:W0:Y:S02]  /*9b70*/  @!P0 LDC R11, c[0x0][0xae8] ;  /* 0x0002ba00ff0b8b82 */ /* 0x000e240000000800 */
[-C--:B0-----:R-:W-:Y:S02]  /*9b80*/  IABS R6, R11.reuse ;  /* 0x0000000b00067213 */ /* 0x081fe40000000000 */
        /* <DEDUP_REMOVED lines=27> */
.L_x_5131:
[----:B------:R-:W-:-:S05]  /*9d40*/  IMAD R22, R22, R3, R9 ;  /* 0x0000000316167224 */ /* 0x000fca00078e0209 */
[----:B------:R-:W-:Y:S02]  /*9d50*/  VIADDMNMX R178, R22, R3, R178, PT ;  /* 0x0000000316b27246 */ /* 0x000fe400038001b2 */
[----:B------:R-:W-:Y:S02]  /*9d60*/  PRMT R3, RZ, 0x7610, R3 ;  /* 0x00007610ff037816 */ /* 0x000fe40000000003 */
[----:B------:R-:W-:-:S13]  /*9d70*/  ISETP.GT.AND P0, PT, R178, R22, PT ;  /* 0x00000016b200720c */ /* 0x000fda0003f04270 */
[----:B------:R-:W-:Y:S05]  /*9d80*/  @!P0 BRA `(.L_x_5118) ;  /* 0x0000017400b08947 */ /* 0x000fea0003800000 */
[----:B------:R-:W-:Y:S01]  /*9d90*/  SHF.R.S32.HI R3, RZ, 0x1f, R154 ;  /* 0x0000001fff037819 */ /* 0x000fe2000001149a */
[----:B------:R-:W-:Y:S01]  /*9da0*/  UIADD3 UR8, UR43, 0x400, URZ ;  /* 0x000004002b087890 */ /* 0x000fe2000fffe03f */
[----:B------:R-:W-:Y:S01]  /*9db0*/  IMAD.MOV.U32 R4, RZ, RZ, 0x1 ;  /* 0x00000001ff047424 */ /* 0x000fe200078e00ff */
[----:B------:R-:W-:Y:S01]  /*9dc0*/  UIADD3 UR6, UR43, 0x26400, URZ ;  /* 0x000264002b067890 */ /* 0x000fe2000fffe03f */
[----:B------:R-:W-:Y:S01]  /*9dd0*/  LEA.HI R68, R3, R154, RZ, 0x7 ;  /* 0x0000009a03447211 */ /* 0x000fe200078f38ff */
[----:B------:R-:W-:Y:S01]  /*9de0*/  UIADD3 UR5, UR43, 0x22400, URZ ;  /* 0x000224002b057890 */ /* 0x000fe2000fffe03f */
[----:B------:R-:W-:Y:S01]  /*9df0*/  IMAD.MOV.U32 R5, RZ, RZ, RZ ;  /* 0x000000ffff057224 */ /* 0x000fe200078e00ff */
[----:B------:R-:W-:Y:S01]  /*9e00*/  UIADD3 UR4, UR43, 0x20400, URZ ;  /* 0x000204002b047890 */ /* 0x000fe2000fffe03f */
[----:B------:R-:W-:Y:S01]  /*9e10*/  SHF.R.S32.HI R70, RZ, 0x7, R68 ;  /* 0x00000007ff467819 */ /* 0x000fe20000011444 */
[----:B------:R-:W-:Y:S01]  /*9e20*/  USHF.R.U32.HI UR6, URZ, 0x4, UR6 ;  /* 0x000000043f067899 */ /* 0x000fe20008011606 */
[----:B------:R-:W-:Y:S01]  /*9e30*/  IMAD.MOV.U32 R6, RZ, RZ, 0x1 ;  /* 0x00000001ff067424 */ /* 0x000fe200078e00ff */
[----:B------:R-:W-:Y:S01]  /*9e40*/  USHF.R.U32.HI UR7, URZ, 0x4, UR8 ;  /* 0x000000043f077899 */ /* 0x000fe20008011608 */
[----:B------:R-:W-:Y:S01]  /*9e50*/  IMAD.MOV.U32 R7, RZ, RZ, RZ ;  /* 0x000000ffff077224 */ /* 0x000fe200078e00ff */
[----:B------:R-:W0:Y:S01]  /*9e60*/  SHFL.IDX PT, R0, R70, RZ, 0x1f ;  /* 0x00001fff46007589 */ /* 0x000e2200000e0000 */
[----:B------:R-:W-:Y:S01]  /*9e70*/  USHF.R.U32.HI UR5, URZ, 0x4, UR5 ;  /* 0x000000043f057899 */ /* 0x000fe20008011605 */
[----:B------:R-:W-:Y:S01]  /*9e80*/  IMAD.MOV.U32 R13, RZ, RZ, 0x40000040 ;  /* 0x40000040ff0d7424 */ /* 0x000fe200078e00ff */
[----:B------:R-:W-:Y:S01]  /*9e90*/  UIADD3 UR9, UP0, UR38, 0x38400, URZ ;  /* 0x0003840026097890 */ /* 0x000fe2000ff1e03f */
[----:B------:R1:W-:Y:S01]  /*9ea0*/  STL.128 [R1+0x60], R4 ;  /* 0x0000600401007387 */ /* 0x0003e20000100c00 */
[----:B------:R-:W-:-:S02]  /*9eb0*/  USHF.R.U32.HI UR4, URZ, 0x4, UR4 ;  /* 0x000000043f047899 */ /* 0x000fc40008011604 */
[----:B------:R-:W-:Y:S01]  /*9ec0*/  ULOP3.LUT UR6, UR6, 0x3fff, URZ, 0xc0, !UPT ;  /* 0x00003fff06067892 */ /* 0x000fe2000f8ec03f */
[----:B------:R-:W-:Y:S01]  /*9ed0*/  STL [R1+0x74], R154 ;  /* 0x0000749a01007387 */ /* 0x000fe20000100800 */
[----:B------:R-:W-:Y:S01]  /*9ee0*/  ULOP3.LUT UR7, UR7, 0x3fff, URZ, 0xc0, !UPT ;  /* 0x00003fff07077892 */ /* 0x000fe2000f8ec03f */
[----:B------:R-:W-:Y:S01]  /*9ef0*/  IMAD.U32 R8, RZ, RZ, UR9 ;  /* 0x00000009ff087e24 */ /* 0x000fe2000f8e00ff */
[----:B------:R-:W-:Y:S02]  /*9f00*/  ULOP3.LUT UR5, UR5, 0x3fff, URZ, 0xc0, !UPT ;  /* 0x00003fff05057892 */ /* 0x000fe4000f8ec03f */
[----:B------:R-:W-:Y:S02]  /*9f10*/  UIADD3.X UR10, URZ, UR39, URZ, UP0, !UPT ;  /* 0x000000273f0a7290 */ /* 0x000fe400087fe43f */
[----:B------:R-:W-:Y:S02]  /*9f20*/  ULOP3.LUT UR4, UR4, 0x3fff, URZ, 0xc0, !UPT ;  /* 0x00003fff04047892 */ /* 0x000fe4000f8ec03f */
[----:B------:R-:W-:-:S02]  /*9f30*/  ULOP3.LUT UR6, UR6, 0x10000, URZ, 0xfc, !UPT ;  /* 0x0001000006067892 */ /* 0x000fc4000f8efc3f */
[----:B------:R-:W-:Y:S01]  /*9f40*/  ULOP3.LUT UR7, UR7, 0x10000, URZ, 0xfc, !UPT ;  /* 0x0001000007077892 */ /* 0x000fe2000f8efc3f */
[----:B------:R-:W-:Y:S01]  /*9f50*/  IMAD.U32 R9, RZ, RZ, UR10 ;  /* 0x0000000aff097e24 */ /* 0x000fe2000f8e00ff */
[----:B------:R-:W-:Y:S01]  /*9f60*/  ULOP3.LUT UR5, UR5, 0x10000, URZ, 0xfc, !UPT ;  /* 0x0001000005057892 */ /* 0x000fe2000f8efc3f */
[----:B-1----:R-:W-:Y:S01]  /*9f70*/  IMAD.MOV.U32 R5, RZ, RZ, 0x40000040 ;  /* 0x40000040ff057424 */ /* 0x002fe200078e00ff */
[----:B------:R-:W-:Y:S01]  /*9f80*/  ULOP3.LUT UR4, UR4, 0x10000, URZ, 0xfc, !UPT ;  /* 0x0001000004047892 */ /* 0x000fe2000f8efc3f */
[----:B0-----:R-:W-:Y:S01]  /*9f90*/  LEA.HI R3, R0, R0, RZ, 0x1 ;  /* 0x0000000000037211 */ /* 0x001fe200078f08ff */
[----:B------:R-:W-:Y:S01]  /*9fa0*/  IMAD.U32 R10, RZ, RZ, UR6 ;  /* 0x00000006ff0a7e24 */ /* 0x000fe2000f8e00ff */
[----:B------:R0:W-:Y:S01]  /*9fb0*/  STL.64 [R1+0x58], R8 ;  /* 0x0000580801007387 */ /* 0x0001e20000100a00 */
[----:B------:R-:W-:Y:S01]  /*9fc0*/  IMAD.U32 R11, RZ, RZ, UR7 ;  /* 0x00000007ff0b7e24 */ /* 0x000fe2000f8e00ff */
[----:B------:R-:W-:Y:S01]  /*9fd0*/  LOP3.LUT R3, R3, 0x6, RZ, 0xc0, !PT ;  /* 0x0000000603037812 */ /* 0x000fe200078ec0ff */
[----:B------:R-:W-:Y:S01]  /*9fe0*/  IMAD.U32 R12, RZ, RZ, UR4 ;  /* 0x00000004ff0c7e24 */ /* 0x000fe2000f8e00ff */
[----:B------:R-:W-:Y:S01]  /*9ff0*/  UIADD3 UR4, UR43, 0x36400, URZ ;  /* 0x000364002b047890 */ /* 0x000fe2000fffe03f */
[----:B------:R-:W-:-:S02]  /*a000*/  IMAD.MOV.U32 R4, RZ, RZ, R10 ;  /* 0x000000ffff047224 */ /* 0x000fc400078e000a */
[----:B------:R-:W-:Y:S01]  /*a010*/  IMAD.IADD R0, R0, 0x1, -R3 ;  /* 0x0000000100007824 */ /* 0x000fe200078e0a03 */
[----:B------:R-:W-:Y:S01]  /*a020*/  ULOP3.LUT UP0, URZ, UR4, 0x3ff, URZ, 0xc0, !UPT ;  /* 0x000003ff043f7892 */ /* 0x000fe2000f80c03f */
[----:B------:R-:W-:Y:S01]  /*a030*/  IMAD.U32 R3, RZ, RZ, UR5 ;  /* 0x00000005ff037e24 */ /* 0x000fe2000f8e00ff */
[----:B------:R1:W-:Y:S01]  /*a040*/  STL.64 [R1+0x78], R12 ;  /* 0x0000780c01007387 */ /* 0x0003e20000100a00 */
[----:B------:R-:W-:Y:S01]  /*a050*/  IMAD.MOV.U32 R6, RZ, RZ, R11 ;  /* 0x000000ffff067224 */ /* 0x000fe200078e000b */
[----:B------:R-:W-:Y:S01]  /*a060*/  LEA R0, R0, UR8, 0xf ;  /* 0x0000000800007c11 */ /* 0x000fe2000f8e78ff */
[----:B------:R-:W-:Y:S01]  /*a070*/  IMAD.MOV.U32 R7, RZ, RZ, 0x40000040 ;  /* 0x40000040ff077424 */ /* 0x000fe200078e00ff */
[----:B------:R-:W-:Y:S01]  /*a080*/  PLOP3.LUT P0, PT, PT, PT, UP0, 0x80, 0x0 ;  /* 0x000000000000781c */ /* 0x000fe20003f0f008 */
[----:B0-----:R-:W-:Y:S01]  /*a090*/  IMAD.MOV.U32 R8, RZ, RZ, R3 ;  /* 0x000000ffff087224 */ /* 0x001fe200078e0003 */
[----:B------:R-:W-:Y:S01]  /*a0a0*/  SHF.R.U32.HI R0, RZ, 0x4, R0 ;  /* 0x00000004ff007819 */ /* 0x000fe20000011600 */
[----:B------:R-:W-:Y:S01]  /*a0b0*/  IMAD.MOV.U32 R9, RZ, RZ, 0x40000040 ;  /* 0x40000040ff097424 */ /* 0x000fe200078e00ff */
[----:B------:R1:W-:Y:S01]  /*a0c0*/  STL.128 [R1+0x90], R4 ;  /* 0x0000900401007387 */ /* 0x0003e20000100c00 */
[----:B------:R-:W-:Y:S01]  /*a0d0*/  IMAD.MOV.U32 R11, RZ, RZ, 0x40000040 ;  /* 0x40000040ff0b7424 */ /* 0x000fe200078e00ff */
[----:B------:R-:W-:-:S04]  /*a0e0*/  LOP3.LUT R0, R0, 0x3fff, RZ, 0xc0, !PT ;  /* 0x00003fff00007812 */ /* 0x000fc800078ec0ff */
[----:B------:R-:W-:Y:S01]  /*a0f0*/  LOP3.LUT R10, R0, 0x2000000, RZ, 0xfc, !PT ;  /* 0x02000000000a7812 */ /* 0x000fe200078efcff */
[----:B------:R-:W-:-:S04]  /*a100*/  IMAD.MOV.U32 R0, RZ, RZ, R154 ;  /* 0x000000ffff007224 */ /* 0x000fc800078e009a */
[----:B------:R1:W-:Y:S01]  /*a110*/  STL.128 [R1+0x80], R8 ;  /* 0x0000800801007387 */ /* 0x0003e20000100c00 */
[----:B------:R-:W-:Y:S05]  /*a120*/  @!P0 BRA `(.L_x_5132) ;  /* 0x0000000000448947 */ /* 0x000fea0003800000 */
[----:B------:R-:W-:Y:S01]  /*a130*/  MOV R0, 0x0 ;  /* 0x0000000000007802 */ /* 0x000fe20000000f00 */
[----:B------:R-:W-:Y:S01]  /*a140*/  ULDC.64 UR4, c[0x4][0xf0] ;  /* 0x01003c0000047ab9 */ /* 0x000fe20000000a00 */
[----:B------:R-:W-:Y:S01]  /*a150*/  ULDC.64 UR6, c[0x4][0x58] ;  /* 0x0100160000067ab9 */ /* 0x000fe20000000a00 */
[----:B-1----:R-:W-:Y:S01]  /*a160*/  IMAD.U32 R4, RZ, RZ, UR4 ;  /* 0x00000004ff047e24 */ /* 0x002fe2000f8e00ff */
        /* <DEDUP_REMOVED lines=12> */
.L_x_5133:
[----:B------:R0:W5:Y:S02]  /*a230*/  LDL R0, [R1+0x74] ;  /* 0x0000740001007983 */ /* 0x0001640000100800 */
.L_x_5132:
[----:B------:R-:W2:Y:S01]  /*a240*/  LDL R71, [R1+0x1cc] ;  /* 0x0001cc0001477983 */ /* 0x000ea20000100800 */
[----:B-----5:R-:W-:Y:S01]  /*a250*/  SHF.R.S32.HI R3, RZ, 0x1f, R0 ;  /* 0x0000001fff037819 */ /* 0x020fe20000011400 */
[----:B------:R-:W-:Y:S01]  /*a260*/  VIADD R14, R37, 0xffffff80 ;  /* 0xffffff80250e7836 */ /* 0x000fe20000000000 */
[----:B-1----:R-:W-:Y:S01]  /*a270*/  LOP3.LUT R7, R68, 0xffffff80, RZ, 0xc0, !PT ;  /* 0xffffff8044077812 */ /* 0x002fe200078ec0ff */
[----:B------:R-:W1:Y:S01]  /*a280*/  LDC.64 R172, c[0x0][0xae0] ;  /* 0x0002b800ffac7b82 */ /* 0x000e620000000a00 */
[CC--:B------:R-:W-:Y:S01]  /*a290*/  LEA.HI R4, R3.reuse, R0.reuse, RZ, 0x4 ;  /* 0x0000000003047211 */ /* 0x0c0fe200078f20ff */
[----:B------:R-:W-:Y:S01]  /*a2a0*/  STL.64 [R1+0xb8], R28 ;  /* 0x0000b81c01007387 */ /* 0x000fe20000100a00 */
[----:B------:R-:W-:Y:S01]  /*a2b0*/  LEA.HI R3, R3, R0, RZ, 0x5 ;  /* 0x0000000003037211 */ /* 0x000fe200078f28ff */
[----:B------:R-:W-:Y:S01]  /*a2c0*/  IMAD.IADD R10, R154, 0x1, -R7 ;  /* 0x000000019a0a7824 */ /* 0x000fe200078e0a07 */
[----:B------:R-:W-:Y:S01]  /*a2d0*/  LOP3.LUT R5, R4, 0xfffffff0, RZ, 0xc0, !PT ;  /* 0xfffffff004057812 */ /* 0x000fe200078ec0ff */
[----:B------:R3:W-:Y:S01]  /*a2e0*/  STL [R1+0xcc], R14 ;  /* 0x0000cc0e01007387 */ /* 0x0007e20000100800 */
[----:B------:R-:W-:Y:S01]  /*a2f0*/  LEA.HI R7, R70, R70, RZ, 0x1 ;  /* 0x0000004646077211 */ /* 0x000fe200078f08ff */
[----:B------:R-:W-:Y:S01]  /*a300*/  IMAD.SHL.U32 R3, R3, 0x20, RZ ;  /* 0x0000002003037824 */ /* 0x000fe200078e00ff */
[----:B------:R-:W-:Y:S01]  /*a310*/  SHF.R.S32.HI R9, RZ, 0x1f, R10 ;  /* 0x0000001fff097819 */ /* 0x000fe2000001140a */
[----:B------:R-:W-:Y:S01]  /*a320*/  IMAD.IADD R5, R0, 0x1, -R5 ;  /* 0x0000000100057824 */ /* 0x000fe200078e0a05 */
[----:B------:R-:W-:Y:S01]  /*a330*/  SHF.R.U32.HI R13, RZ, 0x1, R4 ;  /* 0x00000001ff0d7819 */ /* 0x000fe20000011604 */
[----:B------:R-:W4:Y:S01]  /*a340*/  LDC.64 R154, c[0x0][0xad8] ;  /* 0x0002b600ff9a7b82 */ /* 0x000f220000000a00 */
[-C--:B------:R-:W-:Y:S01]  /*a350*/  LEA.HI R11, R9, R10.reuse, RZ, 0x2 ;  /* 0x0000000a090b7211 */ /* 0x080fe200078f10ff */
[----:B------:R-:W-:Y:S01]  /*a360*/  STL.64 [R1+0xc0], R26 ;  /* 0x0000c01a01007387 */ /* 0x000fe20000100a00 */
[----:B------:R-:W-:Y:S01]  /*a370*/  SHF.R.S32.HI R6, RZ, 0x1f, R5 ;  /* 0x0000001fff067819 */ /* 0x000fe20000011405 */
[----:B------:R-:W-:Y:S01]  /*a380*/  BSSY B0, `(.L_x_5134) ;  /* 0x0000044000007945 */ /* 0x000fe20003800000 */
[----:B------:R-:W-:Y:S01]  /*a390*/  SHF.R.S32.HI R12, RZ, 0x2, R11 ;  /* 0x00000002ff0c7819 */ /* 0x000fe2000001140b */
[----:B------:R0:W-:Y:S01]  /*a3a0*/  STL.64 [R1+0x110], R24 ;  /* 0x0001101801007387 */ /* 0x0001e20000100a00 */
[----:B------:R-:W-:Y:S01]  /*a3b0*/  LEA.HI R6, R6, R5, RZ, 0x3 ;  /* 0x0000000506067211 */ /* 0x000fe200078f18ff */
[----:B------:R-:W1:Y:S01]  /*a3c0*/  LDC R229, c[0x0][0x450] ;  /* 0x00011400ffe57b82 */ /* 0x000e620000000800 */
[----:B------:R-:W-:Y:S01]  /*a3d0*/  LOP3.LUT R7, R7, 0xfffffe, RZ, 0xc0, !PT ;  /* 0x00fffffe07077812 */ /* 0x000fe200078ec0ff */
[----:B------:R0:W-:Y:S01]  /*a3e0*/  STL.U8 [R1+0xc8], RZ ;  /* 0x0000c8ff01007387 */ /* 0x0001e20000100000 */
[C---:B------:R-:W-:Y:S01]  /*a3f0*/  LOP3.LUT R8, R6.reuse, 0xfffffff8, RZ, 0xc0, !PT ;  /* 0xfffffff806087812 */ /* 0x040fe200078ec0ff */
[----:B------:R-:W-:Y:S01]  /*a400*/  IMAD.SHL.U32 R6, R6, 0x40, RZ ;  /* 0x0000004006067824 */ /* 0x000fe200078e00ff */
[----:B------:R-:W-:Y:S01]  /*a410*/  LEA.HI R9, R9, R10, RZ, 0x5 ;  /* 0x0000000a09097211 */ /* 0x000fe200078f28ff */
[----:B------:R-:W-:Y:S01]  /*a420*/  IMAD.IADD R7, R70, 0x1, -R7 ;  /* 0x0000000146077824 */ /* 0x000fe200078e0a07 */
[----:B------:R-:W-:Y:S01]  /*a430*/  LOP3.LUT R3, R3, 0xfffffc00, RZ, 0xc0, !PT ;  /* 0xfffffc0003037812 */ /* 0x000fe200078ec0ff */
[----:B------:R-:W-:Y:S01]  /*a440*/  IMAD.IADD R8, R5, 0x1, -R8 ;  /* 0x0000000105087824 */ /* 0x000fe200078e0a08 */
[----:B------:R-:W-:Y:S01]  /*a450*/  LOP3.LUT R5, R11, 0x7ffffffc, RZ, 0xc0, !PT ;  /* 0x7ffffffc0b057812 */ /* 0x000fe200078ec0ff */
[----:B---3--:R-:W3:Y:S01]  /*a460*/  LDC R14, c[0x0][0xad4] ;  /* 0x0002b500ff0e7b82 */ /* 0x008ee20000000800 */
[----:B------:R-:W-:Y:S01]  /*a470*/  SHF.R.S32.HI R11, RZ, 0x1f, R11 ;  /* 0x0000001fff0b7819 */ /* 0x000fe2000001140b */
[----:B------:R-:W-:Y:S01]  /*a480*/  IMAD.SHL.U32 R0, R8, 0x40, RZ ;  /* 0x0000004008007824 */ /* 0x000fe200078e00ff */
[----:B------:R-:W-:Y:S01]  /*a490*/  LOP3.LUT R6, R6, 0xfffffe00, RZ, 0xc0, !PT ;  /* 0xfffffe0006067812 */ /* 0x000fe200078ec0ff */
[----:B------:R-:W-:Y:S01]  /*a4a0*/  IMAD.IADD R4, R10, 0x1, -R5 ;  /* 0x000000010a047824 */ /* 0x000fe200078e0a05 */
[----:B------:R-:W-:Y:S01]  /*a4b0*/  LEA.HI R11, R11, R12, RZ, 0x3 ;  /* 0x0000000c0b0b7211 */ /* 0x000fe200078f18ff */
[----:B0-----:R-:W-:Y:S01]  /*a4c0*/  IMAD.MOV.U32 R24, RZ, RZ, RZ ;  /* 0x000000ffff187224 */ /* 0x001fe200078e00ff */
[----:B------:R-:W-:Y:S01]  /*a4d0*/  LOP3.LUT R0, R0, 0x1c0, RZ, 0xc0, !PT ;  /* 0x000001c000007812 */ /* 0x000fe200078ec0ff */
[----:B------:R-:W-:Y:S01]  /*a4e0*/  IMAD R7, R7, 0x80, R4 ;  /* 0x0000008007077824 */ /* 0x000fe200078e0204 */
[----:B------:R-:W-:Y:S01]  /*a4f0*/  LOP3.LUT R11, R11, 0xfffffff8, RZ, 0xc0, !PT ;  /* 0xfffffff80b0b7812 */ /* 0x000fe200078ec0ff */
[----:B------:R-:W0:Y:S01]  /*a500*/  LDC.64 R4, c[0x0][0x448] ;  /* 0x00011200ff047b82 */ /* 0x000e220000000a00 */
[----:B------:R-:W-:Y:S01]  /*a510*/  LOP3.LUT R13, R0, 0x8, R13, 0xf8, !PT ;  /* 0x00000008000d7812 */ /* 0x000fe200078ef80d */
[----:B------:R-:W-:Y:S01]  /*a520*/  IMAD.SHL.U32 R21, R7, 0x2, RZ ;  /* 0x0000000207157824 */ /* 0x000fe200078e00ff */
[----:B------:R-:W-:Y:S01]  /*a530*/  SHF.R.U32.HI R0, RZ, 0x3, R0 ;  /* 0x00000003ff007819 */ /* 0x000fe20000011600 */
[----:B------:R-:W-:Y:S01]  /*a540*/  IMAD.IADD R20, R12, 0x1, -R11 ;  /* 0x000000010c147824 */ /* 0x000fe200078e0a0b */
[----:B------:R-:W-:Y:S01]  /*a550*/  SHF.R.S32.HI R9, RZ, 0x5, R9 ;  /* 0x00000005ff097819 */ /* 0x000fe20000011409 */
[----:B----4-:R-:W-:Y:S01]  /*a560*/  IMAD.MOV.U32 R15, RZ, RZ, R154 ;  /* 0x000000ffff0f7224 */ /* 0x010fe200078e009a */
[----:B------:R-:W-:Y:S01]  /*a570*/  LOP3.LUT R0, R13, R0, RZ, 0x3c, !PT ;  /* 0x000000000d007212 */ /* 0x000fe200078e3cff */
[----:B------:R-:W3:Y:S01]  /*a580*/  LDC R12, c[0x0][0x288] ;  /* 0x0000a200ff0c7b82 */ /* 0x000ee20000000800 */
[----:B------:R-:W-:Y:S01]  /*a590*/  LOP3.LUT P1, RZ, R8, 0x4, RZ, 0xc0, !PT ;  /* 0x0000000408ff7812 */ /* 0x000fe2000782c0ff */
[----:B------:R-:W-:Y:S01]  /*a5a0*/  IMAD R20, R9, 0x10, R20 ;  /* 0x0000001009147824 */ /* 0x000fe200078e0214 */
[----:B------:R-:W-:Y:S01]  /*a5b0*/  IADD3 R3, R0, R6, R3 ;  /* 0x0000000600037210 */ /* 0x000fe20007ffe003 */
[----:B------:R-:W-:Y:S01]  /*a5c0*/  IMAD.MOV.U32 R0, RZ, RZ, 0x20 ;  /* 0x00000020ff007424 */ /* 0x000fe200078e00ff */
[----:B------:R-:W-:Y:S01]  /*a5d0*/  LOP3.LUT P0, RZ, R8, 0x2, RZ, 0xc0, !PT ;  /* 0x0000000208ff7812 */ /* 0x000fe2000780c0ff */
[----:B------:R-:W-:Y:S01]  /*a5e0*/  IMAD.U32 R8, RZ, RZ, UR38 ;  /* 0x00000026ff087e24 */ /* 0x000fe2000f8e00ff */
[----:B------:R-:W-:Y:S01]  /*a5f0*/  IADD3 R28, P2, R50, 0x70, RZ ;  /* 0x00000070321c7810 */ /* 0x000fe20007f5e0ff */
[----:B------:R-:W-:Y:S01]  /*a600*/  IMAD.U32 R9, RZ, RZ, UR39 ;  /* 0x00000027ff097e24 */ /* 0x000fe2000f8e00ff */
[----:B------:R-:W-:Y:S01]  /*a610*/  SEL R7, R0, 0xffffffe0, !P1 ;  /* 0xffffffe000077807 */ /* 0x000fe20004800000 */
[----:B------:R-:W-:Y:S01]  /*a620*/  IMAD.MOV.U32 R6, RZ, RZ, 0x10 ;  /* 0x00000010ff067424 */ /* 0x000fe200078e00ff */
[----:B------:R4:W-:Y:S01]  /*a630*/  STL.64 [R1+0xb0], R20 ;  /* 0x0000b01401007387 */ /* 0x0009e20000100a00 */
[----:B------:R-:W-:-:S03]  /*a640*/  IMAD.WIDE.U32 R10, R3, 0x2, R8 ;  /* 0x00000002030a7825 */ /* 0x000fc600078e0008 */
[----:B------:R-:W-:Y:S01]  /*a650*/  SEL R6, R6, 0xfffffff0, !P0 ;  /* 0xfffffff006067807 */ /* 0x000fe20004000000 */
[----:B------:R-:W-:Y:S01]  /*a660*/  IMAD.X R29, RZ, RZ, R35, P2 ;  /* 0x000000ffff1d7224 */ /* 0x000fe200010e0623 */
[----:B------:R-:W-:Y:S01]  /*a670*/  IADD3 R10, P0, R10, 0x36400, RZ ;  /* 0x000364000a0a7810 */ /* 0x000fe20007f1e0ff */
[----:B------:R-:W-:Y:S01]  /*a680*/  IMAD.U32 R13, RZ, RZ, UR42 ;  /* 0x0000002aff0d7e24 */ /* 0x000fe2000f8e00ff */
[----:B0-----:R4:W-:Y:S01]  /*a690*/  STL.64 [R1+0xf0], R4 ;  /* 0x0000f00401007387 */ /* 0x0019e20000100a00 */
[----:B------:R-:W-:Y:S02]  /*a6a0*/  IMAD.MOV.U32 R25, RZ, RZ, R155 ;  /* 0x000000ffff197224 */ /* 0x000fe400078e009b */
[----:B------:R-:W-:Y:S01]  /*a6b0*/  IMAD.X R11, RZ, RZ, R11, P0 ;  /* 0x000000ffff0b7224 */ /* 0x000fe200000e060b */
[----:B------:R4:W-:Y:S01]  /*a6c0*/  STL.128 [R1+0x100], R28 ;  /* 0x0001001c01007387 */ /* 0x0009e20000100c00 */
[----:B-1----:R-:W-:Y:S02]  /*a6d0*/  IMAD.MOV.U32 R26, RZ, RZ, R172 ;  /* 0x000000ffff1a7224 */ /* 0x002fe400078e00ac */
[----:B------:R-:W-:Y:S01]  /*a6e0*/  IMAD.MOV.U32 R27, RZ, RZ, R173 ;  /* 0x000000ffff1b7224 */ /* 0x000fe200078e00ad */
[----:B------:R4:W-:Y:S04]  /*a6f0*/  STL.64 [R1+0xa0], R6 ;  /* 0x0000a00601007387 */ /* 0x0009e80000100a00 */
[----:B------:R4:W-:Y:S04]  /*a700*/  STL.64 [R1+0xa8], R10 ;  /* 0x0000a80a01007387 */ /* 0x0009e80000100a00 */
[----:B---3--:R4:W-:Y:S04]  /*a710*/  STL.128 [R1+0xd0], R12 ;  /* 0x0000d00c01007387 */ /* 0x0089e80000100c00 */
[----:B------:R4:W-:Y:S04]  /*a720*/  STL.128 [R1+0xe0], R24 ;  /* 0x0000e01801007387 */ /* 0x0009e80000100c00 */
[----:B------:R4:W-:Y:S04]  /*a730*/  STL.U8 [R1+0xfc], RZ ;  /* 0x0000fcff01007387 */ /* 0x0009e80000100000 */
[----:B------:R4:W-:Y:S04]  /*a740*/  STL.U8 [R1+0x118], RZ ;  /* 0x000118ff01007387 */ /* 0x0009e80000100000 */
[----:B------:R4:W-:Y:S01]  /*a750*/  STL [R1+0xf8], R229 ;  /* 0x0000f8e501007387 */ /* 0x0009e20000100800 */
[----:B--2---:R-:W-:-:S04]  /*a760*/  LEA.HI R0, R71, R71, RZ, 0x1 ;  /* 0x0000004747007211 */ /* 0x004fc800078f08ff */
[----:B------:R-:W-:-:S05]  /*a770*/  LOP3.LUT R0, R0, 0xfffffffe, RZ, 0xc0, !PT ;  /* 0xfffffffe00007812 */ /* 0x000fca00078ec0ff */
[----:B------:R-:W-:-:S05]  /*a780*/  IMAD.IADD R0, R71, 0x1, -R0 ;  /* 0x0000000147007824 */ /* 0x000fca00078e0a00 */
[----:B------:R-:W-:-:S04]  /*a790*/  SHF.L.U32 R0, R0, 0x1f, RZ ;  /* 0x0000001f00007819 */ /* 0x000fc800000006ff */
[----:B------:R-:W0:Y:S02]  /*a7a0*/  SYNCS.PHASECHK.TRANS64.TRYWAIT P0, [UR43+0x38800], R0 ;  /* 0x03880000ff0075a7 */ /* 0x000e24000800016b */
[----:B0---4-:R-:W-:Y:S05]  /*a7b0*/  @!P0 BRA `(.L_x_5135) ;  /* 0x000001e000a48947 */ /* 0x011fea0003800000 */
.L_x_5299:
[----:B------:R-:W-:Y:S05]  /*a7c0*/  BSYNC B0 ;  /* 0x0000000000007941 */ /* 0x000fea0003800000 */
.L_x_5134:
[----:B------:R-:W2:Y:S04]  /*a7d0*/  LDL R4, [R1] ;  /* 0x0000000001047983 */ /* 0x000ea80000100800 */
[----:B------:R1:W5:Y:S01]  /*a7e0*/  LDL.64 R6, [R1+0x1c0] ;  /* 0x0001c00001067983 */ /* 0x0003620000100a00 */
[----:B------:R-:W-:Y:S01]  /*a7f0*/  IMAD.MOV.U32 R10, RZ, RZ, R41 ;  /* 0x000000ffff0a7224 */ /* 0x000fe200078e0029 */
[----:B0-----:R-:W-:Y:S01]  /*a800*/  IADD3 R0, P0, R50, 0x400, RZ ;  /* 0x0000040032007810 */ /* 0x001fe20007f1e0ff */
[----:B------:R-:W-:Y:S01]  /*a810*/  IMAD.MOV.U32 R11, RZ, RZ, R52 ;  /* 0x000000ffff0b7224 */ /* 0x000fe200078e0034 */
[----:B------:R-:W-:Y:S01]  /*a820*/  STL.128 [R1+0x120], R44 ;  /* 0x0001202c01007387 */ /* 0x000fe20000100c00 */
[----:B------:R-:W-:Y:S01]  /*a830*/  IMAD.MOV.U32 R12, RZ, RZ, R42 ;  /* 0x000000ffff0c7224 */ /* 0x000fe200078e002a */
[----:B------:R-:W-:Y:S01]  /*a840*/  BSSY B0, `(.L_x_5136) ;  /* 0x000002e000007945 */ /* 0x000fe20003800000 */
[----:B------:R-:W-:Y:S01]  /*a850*/  IMAD.X R3, RZ, RZ, R35, P0 ;  /* 0x000000ffff037224 */ /* 0x000fe200000e0623 */
[----:B------:R0:W-:Y:S01]  /*a860*/  STL.128 [R1+0x150], R8 ;  /* 0x0001500801007387 */ /* 0x0001e20000100c00 */
[----:B------:R-:W-:-:S02]  /*a870*/  IMAD.MOV.U32 R13, RZ, RZ, R69 ;  /* 0x000000ffff0d7224 */ /* 0x000fc400078e0045 */
[----:B------:R-:W-:Y:S02]  /*a880*/  IMAD.MOV.U32 R14, RZ, RZ, R50 ;  /* 0x000000ffff0e7224 */ /* 0x000fe400078e0032 */
[----:B------:R-:W-:-:S05]  /*a890*/  IMAD.MOV.U32 R15, RZ, RZ, R35 ;  /* 0x000000ffff0f7224 */ /* 0x000fca00078e0023 */
[----:B------:R3:W-:Y:S01]  /*a8a0*/  STL.128 [R1+0x130], R12 ;  /* 0x0001300c01007387 */ /* 0x0007e20000100c00 */
[----:B0-----:R-:W-:Y:S02]  /*a8b0*/  IMAD.MOV.U32 R8, RZ, RZ, R62 ;  /* 0x000000ffff087224 */ /* 0x001fe400078e003e */
[----:B------:R-:W-:Y:S02]  /*a8c0*/  IMAD.MOV.U32 R9, RZ, RZ, R63 ;  /* 0x000000ffff097224 */ /* 0x000fe400078e003f */
[----:B------:R-:W-:Y:S02]  /*a8d0*/  IMAD.MOV.U32 R10, RZ, RZ, R60 ;  /* 0x000000ffff0a7224 */ /* 0x000fe400078e003c */
[----:B------:R-:W-:Y:S02]  /*a8e0*/  IMAD.MOV.U32 R11, RZ, RZ, R61 ;  /* 0x000000ffff0b7224 */ /* 0x000fe400078e003d */
[----:B---3--:R-:W-:-:S03]  /*a8f0*/  IMAD.MOV.U32 R12, RZ, RZ, R67 ;  /* 0x000000ffff0c7224 */ /* 0x008fc600078e0043 */
[----:B------:R0:W-:Y:S01]  /*a900*/  STL.128 [R1+0x160], R8 ;  /* 0x0001600801007387 */ /* 0x0001e20000100c00 */
[----:B------:R-:W-:Y:S02]  /*a910*/  IMAD.MOV.U32 R13, RZ, RZ, R66 ;  /* 0x000000ffff0d7224 */ /* 0x000fe400078e0042 */
[----:B------:R-:W-:Y:S02]  /*a920*/  IMAD.MOV.U32 R14, RZ, RZ, R64 ;  /* 0x000000ffff0e7224 */ /* 0x000fe400078e0040 */
[----:B------:R-:W-:-:S05]  /*a930*/  IMAD.MOV.U32 R15, RZ, RZ, R65 ;  /* 0x000000ffff0f7224 */ /* 0x000fca00078e0041 */
[----:B------:R-:W-:Y:S01]  /*a940*/  STL.128 [R1+0x140], R12 ;  /* 0x0001400c01007387 */ /* 0x000fe20000100c00 */
[----:B0-----:R-:W-:Y:S02]  /*a950*/  IMAD.MOV.U32 R8, RZ, RZ, R58 ;  /* 0x000000ffff087224 */ /* 0x001fe400078e003a */
[----:B------:R-:W-:Y:S02]  /*a960*/  IMAD.MOV.U32 R9, RZ, RZ, R59 ;  /* 0x000000ffff097224 */ /* 0x000fe400078e003b */
[----:B------:R-:W-:Y:S02]  /*a970*/  IMAD.MOV.U32 R10, RZ, RZ, R56 ;  /* 0x000000ffff0a7224 */ /* 0x000fe400078e0038 */
[----:B------:R-:W-:-:S05]  /*a980*/  IMAD.MOV.U32 R11, RZ, RZ, R57 ;  /* 0x000000ffff0b7224 */ /* 0x000fca00078e0039 */
[----:B------:R0:W-:Y:S02]  /*a990*/  STL.128 [R1+0x170], R8 ;  /* 0x0001700801007387 */ /* 0x0001e40000100c00 */
        /* <DEDUP_REMOVED lines=19> */
[----:B------:R1:W-:Y:S01]  /*aad0*/  STL.128 [R1+0x1b0], R8 ;  /* 0x0001b00801007387 */ /* 0x0003e20000100c00 */
[----:B--2---:R-:W-:-:S04]  /*aae0*/  LOP3.LUT R0, R4, 0x1, RZ, 0xfc, !PT ;  /* 0x0000000104007812 */ /* 0x004fc800078efcff */
[----:B------:R-:W-:-:S13]  /*aaf0*/  ISETP.NE.AND P1, PT, R0, 0x3, PT ;  /* 0x000000030000780c */ /* 0x000fda0003f25270 */
[----:B-1----:R-:W-:Y:S05]  /*ab00*/  @!P1 BRA `(.L_x_5137) ;  /* 0x0000000000049947 */ /* 0x002fea0003800000 */
[----:B------:R-:W-:Y:S01]  /*ab10*/  BPT.TRAP 0x1 ;  /* 0x000000040000795c */ /* 0x000fe20000300000 */
.L_x_5137:
[----:B------:R-:W-:Y:S05]  /*ab20*/  BSYNC B0 ;  /* 0x0000000000007941 */ /* 0x000fea0003800000 */
.L_x_5136:
[----:B------:R-:W2:Y:S01]  /*ab30*/  LDL.64 R8, [R1+0x18] ;  /* 0x0000180001087983 */ /* 0x000ea20000100a00 */
[----:B-----5:R-:W-:Y:S01]  /*ab40*/  SHF.L.U32 R7, R7, 0x1f, RZ ;  /* 0x0000001f07077819 */ /* 0x020fe200000006ff */
[----:B------:R-:W-:Y:S01]  /*ab50*/  BSSY B0, `(.L_x_5138) ;  /* 0x0000006000007945 */ /* 0x000fe20003800000 */
[----:B--2---:R-:W-:-:S05]  /*ab60*/  MOV R3, R8 ;  /* 0x0000000800037202 */ /* 0x004fca0000000f00 */
[----:B------:R-:W-:-:S04]  /*ab70*/  IMAD R6, R6, 0x8, R3 ;  /* 0x0000000806067824 */ /* 0x000fc800078e0203 */
[----:B------:R0:W1:Y:S01]  /*ab80*/  SYNCS.PHASECHK.TRANS64.TRYWAIT P0, [R6+URZ], R7 ;  /* 0x00000007060075a7 */ /* 0x000062000800017f */
[----:B------:R-:W-:Y:S05]  /*ab90*/  @!P1 BRA `(.L_x_5139) ;  /* 0x0000000000049947 */ /* 0x000fea0003800000 */
[----:B------:R-:W-:Y:S01]  /*aba0*/  BPT.TRAP 0x1 ;  /* 0x000000040000795c */ /* 0x000fe20000300000 */
.L_x_5139:
[----:B------:R-:W-:Y:S05]  /*abb0*/  BSYNC B0 ;  /* 0x0000000000007941 */ /* 0x000fea0003800000 */
.L_x_5138:
[----:B------:R-:W-:Y:S04]  /*abc0*/  BSSY B0, `(.L_x_5140) ;  /* 0x0000004000007945 */ /* 0x000fe80003800000 */
[----:B-1----:R-:W-:Y:S05]  /*abd0*/  @P0 BRA `(.L_x_5141) ;  /* 0x0000000000080947 */ /* 0x002fea0003800000 */
[----:B------:R-:W1:Y:S02]  /*abe0*/  SYNCS.PHASECHK.TRANS64.TRYWAIT P0, [R6+URZ], R7 ;  /* 0x00000007060075a7 */ /* 0x000e64000800017f */
[----:B-1----:R-:W-:Y:S05]  /*abf0*/  @!P0 BRA `(.L_x_5142) ;  /* 0x000001dc00ac8947 */ /* 0x002fea0003800000 */
.L_x_5141:
[----:B------:R-:W-:Y:S05]  /*ac00*/  BSYNC B0 ;  /* 0x0000000000007941 */ /* 0x000fea0003800000 */
.L_x_5140:
[----:B------:R-:W2:Y:S04]  /*ac10*/  LDL R11, [R1+0x1c0] ;  /* 0x0001c000010b7983 */ /* 0x000ea80000100800 */
[----:B01----:R-:W2:Y:S01]  /*ac20*/  LDL.64 R6, [R1+0x80] ;  /* 0x0000800001067983 */ /* 0x003ea20000100a00 */
[----:B------:R-:W-:Y:S05]  /*ac30*/  WARPSYNC.ALL ;  /* 0x0000000000007948 */ /* 0x000fea0003800000 */
[----:B------:R-:W3:Y:S04]  /*ac40*/  LDL.64 R20, [R1+0x78] ;  /* 0x0000780001147983 */ /* 0x000ee80000100a00 */
[----:B------:R-:W4:Y:S04]  /*ac50*/  LDL.64 R8, [R1+0x78] ;  /* 0x0000780001087983 */ /* 0x000f280000100a00 */
[----:B------:R-:W5:Y:S04]  /*ac60*/  LDL.64 R12, [R1+0x78] ;  /* 0x00007800010c7983 */ /* 0x000f680000100a00 */
[----:B------:R-:W5:Y:S01]  /*ac70*/  LDL.64 R14, [R1+0x78] ;  /* 0x00007800010e7983 */ /* 0x000f620000100a00 */
[----:B--2---:R-:W-:Y:S01]  /*ac80*/  IMAD R6, R11, 0x200, R6 ;  /* 0x000002000b067824 */ /* 0x004fe200078e0206 */
[----:B------:R-:W-:-:S02]  /*ac90*/  R2UR UR7, R7 ;  /* 0x00000000070772ca */ /* 0x000fc400000e0000 */
[----:B------:R-:W2:Y:S01]  /*aca0*/  LDL R3, [R1+0x1cc] ;  /* 0x0001cc0001037983 */ /* 0x000ea20000100800 */
[----:B------:R-:W-:Y:S01]  /*acb0*/  WARPGROUP.ARRIVE ;  /* 0x00000000000079c5 */ /* 0x000fe20000000000 */
[C---:B------:R-:W-:Y:S01]  /*acc0*/  R2UR UR6, R6.reuse ;  /* 0x00000000060672ca */ /* 0x040fe200000e0000 */
[----:B------:R-:W-:Y:S01]  /*acd0*/  VIADD R10, R6, 0x2 ;  /* 0x00000002060a7836 */ /* 0x000fe20000000000 */
[----:B------:R0:W-:Y:S01]  /*ace0*/  STL [R1+0x60], RZ ;  /* 0x000060ff01007387 */ /* 0x0001e20000100800 */
[----:B------:R-:W-:Y:S01]  /*acf0*/  IMAD.MOV.U32 R11, RZ, RZ, R7 ;  /* 0x000000ffff0b7224 */ /* 0x000fe200078e0007 */
[----:B------:R-:W-:Y:S01]  /*ad00*/  BSSY B0, `(.L_x_5143) ;  /* 0x000002b000007945 */ /* 0x000fe20003800000 */
[----:B---3--:R-:W-:Y:S02]  /*ad10*/  R2UR UR4, R20 ;  /* 0x00000000140472ca */ /* 0x008fe400000e0000 */
[----:B------:R-:W-:Y:S01]  /*ad20*/  R2UR UR5, R21 ;  /* 0x00000000150572ca */ /* 0x000fe200000e0000 */
[----:B----4-:R-:W-:-:S02]  /*ad30*/  VIADD R8, R8, 0x2 ;  /* 0x0000000208087836 */ /* 0x010fc40000000000 */
[----:B-----5:R-:W-:Y:S02]  /*ad40*/  VIADD R12, R12, 0x4 ;  /* 0x000000040c0c7836 */ /* 0x020fe40000000000 */
[----:B------:R-:W-:-:S08]  /*ad50*/  VIADD R14, R14, 0x6 ;  /* 0x000000060e0e7836 */ /* 0x000fd00000000000 */
[----:B------:R-:W-:Y:S01]  /*ad60*/  HGMMA.64x64x16.F32 R24, gdesc[UR4], RZ, !UPT, gsb0 ;  /* 0x00e00000041879f0 */ /* 0x000fe2000c0008ff */
[----:B------:R-:W-:Y:S02]  /*ad70*/  R2UR UR6, R10 ;  /* 0x000000000a0672ca */ /* 0x000fe400000e0000 */
[----:B------:R-:W-:Y:S02]  /*ad80*/  R2UR UR7, R11 ;  /* 0x000000000b0772ca */ /* 0x000fe400000e0000 */
[----:B------:R-:W-:Y:S01]  /*ad90*/  R2UR UR4, R8 ;  /* 0x00000000080472ca */ /* 0x000fe200000e0000 */
[C---:B------:R-:W-:Y:S01]  /*ada0*/  VIADD R8, R6.reuse, 0x4 ;  /* 0x0000000406087836 */ /* 0x040fe20000000000 */
[----:B------:R-:W-:Y:S01]  /*adb0*/  R2UR UR5, R9 ;  /* 0x00000000090572ca */ /* 0x000fe200000e0000 */
[----:B------:R-:W-:Y:S01]  /*adc0*/  IMAD.MOV.U32 R9, RZ, RZ, R7 ;  /* 0x000000ffff097224 */ /* 0x000fe200078e0007 */
[----:B--2---:R-:W-:Y:S01]  /*add0*/  LEA.HI R0, R3, R3, RZ, 0x1 ;  /* 0x0000000303007211 */ /* 0x004fe200078f08ff */
[----:B------:R-:W-:-:S03]  /*ade0*/  VIADD R6, R6, 0x6 ;  /* 0x0000000606067836 */ /* 0x000fc60000000000 */
[----:B------:R-:W-:Y:S01]  /*adf0*/  LOP3.LUT R4, R0, 0xfffffffe, RZ, 0xc0, !PT ;  /* 0xfffffffe00047812 */ /* 0x000fe200078ec0ff */
[----:B------:R-:W-:-:S04]  /*ae00*/  IMAD.MOV.U32 R0, RZ, RZ, 0x1 ;  /* 0x00000001ff007424 */ /* 0x000fc800078e00ff */
[----:B------:R-:W-:Y:S01]  /*ae10*/  IMAD.IADD R3, R3, 0x1, -R4 ;  /* 0x0000000103037824 */ /* 0x000fe200078e0a04 */
[----:B------:R0:W-:Y:S04]  /*ae20*/  STL [R1+0x60], R0 ;  /* 0x0000600001007387 */ /* 0x0001e80000100800 */
[----:B------:R-:W-:Y:S01]  /*ae30*/  SHF.L.U32 R3, R3, 0x1f, RZ ;  /* 0x0000001f03037819 */ /* 0x000fe200000006ff */
[----:B------:R0:W-:Y:S04]  /*ae40*/  STL [R1+0x60], R0 ;  /* 0x0000600001007387 */ /* 0x0001e80000100800 */
[----:B------:R0:W-:Y:S04]  /*ae50*/  STL [R1+0x60], R0 ;  /* 0x0000600001007387 */ /* 0x0001e80000100800 */
[----:B------:R0:W-:Y:S01]  /*ae60*/  STL [R1+0x60], R0 ;  /* 0x0000600001007387 */ /* 0x0001e20000100800 */
[----:B------:R-:W-:-:S02]  /*ae70*/  WARPGROUP.DEPBAR.LE gsb0, 0x0 ;  /* 0x00008000000079c5 */ /* 0x000fc40000010000 */
[----:B------:R-:W-:-:S06]  /*ae80*/  WARPGROUP.ARRIVE ;  /* 0x00000000000079c5 */ /* 0x000fcc0000000000 */
        /* <DEDUP_REMOVED lines=16> */
[----:B------:R-:W1:Y:S02]  /*af90*/  SYNCS.PHASECHK.TRANS64.TRYWAIT P0, [UR43+0x38810], R3 ;  /* 0x03881003ff0075a7 */ /* 0x000e64000800016b */
[----:B01----:R-:W-:Y:S05]  /*afa0*/  @!P0 BRA `(.L_x_5144) ;  /* 0x000001d800d48947 */ /* 0x003fea0003800000 */
.L_x_5300:
[----:B------:R-:W-:Y:S05]  /*afb0*/  BSYNC B0 ;  /* 0x0000000000007941 */ /* 0x000fea0003800000 */
.L_x_5143:
[----:B0-----:R-:W2:Y:S04]  /*afc0*/  LDL R3, [R1+0x28] ;  /* 0x0000280001037983 */ /* 0x001ea80000100800 */
[----:B------:R0:W5:Y:S01]  /*afd0*/  LDL.64 R6, [R1+0x1c0] ;  /* 0x0001c00001067983 */ /* 0x0001620000100a00 */
[----:B------:R-:W-:Y:S01]  /*afe0*/  BSSY B0, `(.L_x_5145) ;  /* 0x0000005000007945 */ /* 0x000fe20003800000 */
[----:B--2---:R-:W-:-:S04]  /*aff0*/  LOP3.LUT R3, R3, 0x1, RZ, 0xfc, !PT ;  /* 0x0000000103037812 */ /* 0x004fc800078efcff */
[----:B------:R-:W-:-:S13]  /*b000*/  ISETP.NE.AND P1, PT, R3, 0x3, PT ;  /* 0x000000030300780c */ /* 0x000fda0003f25270 */
[----:B0-----:R-:W-:Y:S05]  /*b010*/  @!P1 BRA `(.L_x_5146) ;  /* 0x0000000000049947 */ /* 0x001fea0003800000 */
[----:B------:R-:W-:Y:S01]  /*b020*/  BPT.TRAP 0x1 ;  /* 0x000000040000795c */ /* 0x000fe20000300000 */
.L_x_5146:
[----:B------:R-:W-:Y:S05]  /*b030*/  BSYNC B0 ;  /* 0x0000000000007941 */ /* 0x000fea0003800000 */
.L_x_5145:
        /* <DEDUP_REMOVED lines=8> */
.L_x_5148:
[----:B------:R-:W-:Y:S05]  /*b0c0*/  BSYNC B0 ;  /* 0x0000000000007941 */ /* 0x000fea0003800000 */
.L_x_5147:
[----:B------:R-:W-:Y:S04]  /*b0d0*/  BSSY B0, `(.L_x_5149) ;  /* 0x0000004000007945 */ /* 0x000fe80003800000 */
[----:B-1----:R-:W-:Y:S05]  /*b0e0*/  @P0 BRA `(.L_x_5150) ;  /* 0x0000000000080947 */ /* 0x002fea0003800000 */
[----:B------:R-:W1:Y:S02]  /*b0f0*/  SYNCS.PHASECHK.TRANS64.TRYWAIT P0, [R6+URZ], R7 ;  /* 0x00000007060075a7 */ /* 0x000e64000800017f */
[----:B-1----:R-:W-:Y:S05]  /*b100*/  @!P0 BRA `(.L_x_5151) ;  /* 0x000001d800948947 */ /* 0x002fea0003800000 */
.L_x_5150:
[----:B------:R-:W-:Y:S05]  /*b110*/  BSYNC B0 ;  /* 0x0000000000007941 */ /* 0x000fea0003800000 */
.L_x_5149:
[----:B------:R-:W2:Y:S04]  /*b120*/  LDL R4, [R1+0x68] ;  /* 0x0000680001047983 */ /* 0x000ea80000100800 */
[----:B------:R-:W3:Y:S04]  /*b130*/  LDL R3, [R1+0x1c0] ;  /* 0x0001c00001037983 */ /* 0x000ee80000100800 */
[----:B01----:R-:W3:Y:S04]  /*b140*/  LDL.64 R6, [R1+0x98] ;  /* 0x0000980001067983 */ /* 0x003ee80000100a00 */
[----:B------:R-:W4:Y:S04]  /*b150*/  LDL.64 R8, [R1+0x90] ;  /* 0x0000900001087983 */ /* 0x000f280000100a00 */
[----:B------:R-:W4:Y:S04]  /*b160*/  LDL.64 R10, [R1+0x90] ;  /* 0x00009000010a7983 */ /* 0x000f280000100a00 */
[----:B------:R-:W4:Y:S04]  /*b170*/  LDL.64 R12, [R1+0x90] ;  /* 0x00009000010c7983 */ /* 0x000f280000100a00 */
[----:B------:R-:W4:Y:S01]  /*b180*/  LDL.64 R14, [R1+0x90] ;  /* 0x00009000010e7983 */ /* 0x000f220000100a00 */
[----:B------:R-:W-:Y:S05]  /*b190*/  WARPSYNC.ALL ;  /* 0x0000000000007948 */ /* 0x000fea0003800000 */
[----:B------:R-:W-:Y:S01]  /*b1a0*/  WARPGROUP.ARRIVE ;  /* 0x00000000000079c5 */ /* 0x000fe20000000000 */
[----:B------:R-:W4:Y:S04]  /*b1b0*/  LDL.64 R20, [R1+0x90] ;  /* 0x0000900001147983 */ /* 0x000f280000100a00 */
[----:B------:R-:W4:Y:S01]  /*b1c0*/  LDL.64 R56, [R1+0x90] ;  /* 0x0000900001387983 */ /* 0x000f220000100a00 */
[----:B------:R-:W0:Y:S03]  /*b1d0*/  S2R R58, SR_TID.X ;  /* 0x00000000003a7919 */ /* 0x000e260000002100 */
[----:B------:R-:W4:Y:S04]  /*b1e0*/  LDL.64 R60, [R1+0x90] ;  /* 0x00009000013c7983 */ /* 0x000f280000100a00 */
[----:B------:R-:W4:Y:S01]  /*b1f0*/  LDL.64 R62, [R1+0x90] ;  /* 0x00009000013e7983 */ /* 0x000f220000100a00 */
[----:B--2---:R-:W-:Y:S01]  /*b200*/  ISETP.NE.U32.AND P0, PT, R4, RZ, PT ;  /* 0x000000ff0400720c */ /* 0x004fe20003f05070 */
[----:B---3--:R-:W-:Y:S01]  /*b210*/  IMAD R6, R3, 0x1000, R6 ;  /* 0x0000100003067824 */ /* 0x008fe200078e0206 */
[----:B------:R-:W-:-:S02]  /*b220*/  R2UR UR7, R7 ;  /* 0x00000000070772ca */ /* 0x000fc400000e0000 */
[----:B----4-:R-:W-:Y:S02]  /*b230*/  R2UR UR4, R8 ;  /* 0x00000000080472ca */ /* 0x010fe400000e0000 */
[----:B------:R-:W-:Y:S02]  /*b240*/  R2UR UR6, R6 ;  /* 0x00000000060672ca */ /* 0x000fe400000e0000 */
[----:B------:R-:W-:-:S05]  /*b250*/  R2UR UR5, R9 ;  /* 0x00000000090572ca */ /* 0x000fca00000e0000 */
[----:B------:R-:W-:-:S08]  /*b260*/  VOTEU.ANY UP0, P0 ;  /* 0x00000000003f7886 */ /* 0x000fd00000000100 */
[----:B------:R-:W-:Y:S01]  /*b270*/  HGMMA.64x64x16.F32 R24, gdesc[UR4], R24, UP0, gsb0 ;  /* 0x00e00000041879f0 */ /* 0x000fe2000b800818 */
[----:B------:R-:W-:Y:S02]  /*b280*/  VIADD R10, R10, 0x2 ;  /* 0x000000020a0a7836 */ /* 0x000fe40000000000 */
[----:B------:R-:W-:Y:S02]  /*b290*/  VIADD R8, R6, 0x2 ;  /* 0x0000000206087836 */ /* 0x000fe40000000000 */
[----:B------:R-:W-:Y:S01]  /*b2a0*/  IMAD.MOV.U32 R9, RZ, RZ, R7 ;  /* 0x000000ffff097224 */ /* 0x000fe200078e0007 */
[----:B------:R-:W-:Y:S02]  /*b2b0*/  R2UR UR4, R10 ;  /* 0x000000000a0472ca */ /* 0x000fe400000e0000 */
[----:B------:R-:W-:Y:S02]  /*b2c0*/  R2UR UR6, R8 ;  /* 0x00000000080672ca */ /* 0x000fe400000e0000 */
[----:B------:R-:W-:-:S02]  /*b2d0*/  R2UR UR7, R9 ;  /* 0x00000000090772ca */ /* 0x000fc400000e0000 */
[----:B------:R-:W-:Y:S01]  /*b2e0*/  R2UR UR5, R11 ;  /* 0x000000000b0572ca */ /* 0x000fe200000e0000 */
[----:B------:R-:W-:Y:S02]  /*b2f0*/  WARPGROUP.DEPBAR.LE gsb0, 0x0 ;  /* 0x00008000000079c5 */ /* 0x000fe40000010000 */
[----:B------:R-:W-:Y:S01]  /*b300*/  WARPGROUP.ARRIVE ;  /* 0x00000000000079c5 */ /* 0x000fe20000000000 */
[----:B------:R-:W-:Y:S01]  /*b310*/  VIADD R12, R12, 0x4 ;  /* 0x000000040c0c7836 */ /* 0x000fe20000000000 */
[----:B------:R-:W2:Y:S08]  /*b320*/  LDL.64 R10, [R1+0x90] ;  /* 0x00009000010a7983 */ /* 0x000eb00000100a00 */
[----:B------:R-:W-:Y:S01]  /*b330*/  HGMMA.64x64x16.F32 R24, gdesc[UR4], R24, gsb0 ;  /* 0x00e00000041879f0 */ /* 0x000fe20008000818 */
[----:B------:R-:W-:-:S02]  /*b340*/  VIADD R8, R6, 0x4 ;  /* 0x0000000406087836 */ /* 0x000fc40000000000 */
[----:B------:R-:W-:Y:S01]  /*b350*/  IMAD.MOV.U32 R9, RZ, RZ, R7 ;  /* 0x000000ffff097224 */ /* 0x000fe200078e0007 */
[----:B------:R-:W-:Y:S02]  /*b360*/  R2UR UR4, R12 ;  /* 0x000000000c0472ca */ /* 0x000fe400000e0000 */
[----:B------:R-:W-:Y:S02]  /*b370*/  R2UR UR6, R8 ;  /* 0x00000000080672ca */ /* 0x000fe400000e0000 */
[----:B------:R-:W-:Y:S02]  /*b380*/  R2UR UR7, R9 ;  /* 0x00000000090772ca */ /* 0x000fe400000e0000 */
[----:B------:R-:W-:Y:S01]  /*b390*/  R2UR UR5, R13 ;  /* 0x000000000d0572ca */ /* 0x000fe200000e0000 */
[----:B------:R-:W-:Y:S02]  /*b3a0*/  WARPGROUP.DEPBAR.LE gsb0, 0x0 ;  /* 0x00008000000079c5 */ /* 0x000fe40000010000 */
[----:B------:R-:W-:Y:S01]  /*b3b0*/  WARPGROUP.ARRIVE ;  /* 0x00000000000079c5 */ /* 0x000fe20000000000 */
[----:B------:R-:W-:Y:S01]  /*b3c0*/  VIADD R14, R14, 0x6 ;  /* 0x000000060e0e7836 */ /* 0x000fe20000000000 */
[----:B------:R-:W3:Y:S08]  /*b3d0*/  LDL.64 R12, [R1+0x90] ;  /* 0x00009000010c7983 */ /* 0x000ef00000100a00 */
        /* <DEDUP_REMOVED lines=10> */
[----:B------:R-:W4:Y:S08]  /*b480*/  LDL.64 R14, [R1+0x90] ;  /* 0x00009000010e7983 */ /* 0x000f300000100a00 */
        /* <DEDUP_REMOVED lines=20> */
[----:B--2---:R-:W-:Y:S01]  /*b5d0*/  VIADD R10, R10, 0x204 ;  /* 0x000002040a0a7836 */ /* 0x004fe20000000000 */
        /* <DEDUP_REMOVED lines=10> */
[----:B---3--:R-:W-:Y:S01]  /*b680*/  VIADD R12, R12, 0x206 ;  /* 0x000002060c0c7836 */ /* 0x008fe20000000000 */
        /* <DEDUP_REMOVED lines=10> */
[----:B----4-:R-:W-:Y:S01]  /*b730*/  VIADD R14, R14, 0x400 ;  /* 0x000004000e0e7836 */ /* 0x010fe20000000000 */
        /* <DEDUP_REMOVED lines=84> */
[----:B------:R-:W-:Y:S02]  /*bc80*/  R2UR UR5, R57 ;  /* 0x00000000390572ca */ /* 0x000fe400000e0000 */
[----:B0-----:R-:W-:Y:S01]  /*bc90*/  SHF.R.U32.HI R58, RZ, 0x7, R58 ;  /* 0x00000007ff3a7819 */ /* 0x001fe2000001163a */
[----:B------:R-:W-:-:S02]  /*bca0*/  WARPGROUP.DEPBAR.LE gsb0, 0x0 ;  /* 0x00008000000079c5 */ /* 0x000fc40000010000 */
[----:B------:R-:W-:Y:S01]  /*bcb0*/  WARPGROUP.ARRIVE ;  /* 0x00000000000079c5 */ /* 0x000fe20000000000 */
[----:B------:R-:W-:Y:S01]  /*bcc0*/  VIADD R4, R6, 0x800 ;  /* 0x0000080006047836 */ /* 0x000fe20000000000 */
[----:B----4-:R-:W-:Y:S01]  /*bcd0*/  R2UR UR9, R11 ;  /* 0x000000000b0972ca */ /* 0x010fe200000e0000 */
[----:B------:R-:W-:Y:S01]  /*bce0*/  IMAD.MOV.U32 R9, RZ, RZ, R7 ;  /* 0x000000ffff097224 */ /* 0x000fe200078e0007 */
[----:B------:R-:W4:Y:S04]  /*bcf0*/  LDL.64 R56, [R1+0x90] ;  /* 0x0000900001387983 */ /* 0x000f280000100a00 */
[----:B------:R-:W-:Y:S01]  /*bd00*/  HGMMA.64x64x16.F32 R24, gdesc[UR4], R24, gsb0 ;  /* 0x00e00000041879f0 */ /* 0x000fe20008000818 */
[----:B------:R0:W1:Y:S01]  /*bd10*/  SHFL.IDX PT, R3, R58, RZ, 0x1f ;  /* 0x00001fff3a037589 */ /* 0x00006200000e0000 */
[----:B------:R-:W-:Y:S01]  /*bd20*/  R2UR UR11, R9 ;  /* 0x00000000090b72ca */ /* 0x000fe200000e0000 */
[----:B------:R-:W-:-:S02]  /*bd30*/  UMOV UR4, 0x1 ;  /* 0x0000000100047882 */ /* 0x000fc40000000000 */
[----:B------:R-:W-:Y:S01]  /*bd40*/  UISETP.NE.U32.AND UP0, UPT, UR4, URZ, UPT ;  /* 0x0000003f0400728c */ /* 0x000fe2000bf05070 */
[----:B0-----:R-:W4:Y:S01]  /*bd50*/  LDL.64 R58, [R1+0x90] ;  /* 0x00009000013a7983 */ /* 0x001f220000100a00 */
[----:B-1----:R-:W-:-:S04]  /*bd60*/  ISETP.GT.AND P0, PT, R3, 0x7f, PT ;  /* 0x0000007f0300780c */ /* 0x002fc80003f04270 */
[----:B------:R-:W-:-:S04]  /*bd70*/  SEL R3, RZ, 0x2, !P0 ;  /* 0x00000002ff037807 */ /* 0x000fc80004000000 */
[----:B------:R-:W-:Y:S01]  /*bd80*/  IADD3 R10, R10, 0x800, R3 ;  /* 0x000008000a0a7810 */ /* 0x000fe20007ffe003 */
[----:B------:R-:W-:-:S03]  /*bd90*/  IMAD.IADD R8, R3, 0x1, R4 ;  /* 0x0000000103087824 */ /* 0x000fc600078e0204 */
[----:B------:R-:W-:Y:S02]  /*bda0*/  R2UR UR8, R10 ;  /* 0x000000000a0872ca */ /* 0x000fe400000e0000 */
[----:B------:R-:W-:Y:S01]  /*bdb0*/  R2UR UR10, R8 ;  /* 0x00000000080a72ca */ /* 0x000fe200000e0000 */
[----:B------:R-:W-:Y:S02]  /*bdc0*/  WARPGROUP.DEPBAR.LE gsb0, 0x0 ;  /* 0x00008000000079c5 */ /* 0x000fe40000010000 */
[----:B------:R-:W-:-:S10]  /*bdd0*/  WARPGROUP.ARRIVE ;  /* 0x00000000000079c5 */ /* 0x000fd40000000000 */
[----:B------:R-:W-:Y:S01]  /*bde0*/  HGMMA.64x64x16.F32 R24, gdesc[UR8], R24, UP0, gsb0 ;  /* 0x00e00000081879f0 */ /* 0x000fe2000b800818 */
[----:B------:R-:W-:-:S05]  /*bdf0*/  IMAD.MOV.U32 R8, RZ, RZ, 0x4 ;  /* 0x00000004ff087424 */ /* 0x000fca00078e00ff */
[----:B------:R-:W-:Y:S01]  /*be00*/  SEL R9, R8, 0x2, P0 ;  /* 0x0000000208097807 */ /* 0x000fe20000000000 */
[----:B------:R-:W-:-:S03]  /*be10*/  IMAD.MOV.U32 R11, RZ, RZ, R7 ;  /* 0x000000ffff0b7224 */ /* 0x000fc600078e0007 */
[----:B------:R-:W-:Y:S01]  /*be20*/  IADD3 R12, R9, 0x800, R12 ;  /* 0x00000800090c7810 */ /* 0x000fe20007ffe00c */
[----:B------:R-:W-:Y:S01]  /*be30*/  IMAD.IADD R10, R4, 0x1, R9 ;  /* 0x00000001040a7824 */ /* 0x000fe200078e0209 */
[----:B------:R-:W-:Y:S02]  /*be40*/  R2UR UR7, R11 ;  /* 0x000000000b0772ca */ /* 0x000fe400000e0000 */
[----:B------:R-:W-:Y:S02]  /*be50*/  R2UR UR4, R12 ;  /* 0x000000000c0472ca */ /* 0x000fe400000e0000 */
[----:B------:R-:W-:Y:S02]  /*be60*/  R2UR UR6, R10 ;  /* 0x000000000a0672ca */ /* 0x000fe400000e0000 */
[----:B------:R-:W-:Y:S01]  /*be70*/  R2UR UR5, R13 ;  /* 0x000000000d0572ca */ /* 0x000fe200000e0000 */
[----:B------:R-:W-:Y:S02]  /*be80*/  WARPGROUP.DEPBAR.LE gsb0, 0x0 ;  /* 0x00008000000079c5 */ /* 0x000fe40000010000 */
[----:B------:R-:W-:Y:S01]  /*be90*/  WARPGROUP.ARRIVE ;  /* 0x00000000000079c5 */ /* 0x000fe20000000000 */
[----:B------:R-:W-:Y:S01]  /*bea0*/  SEL R11, R8, 0x6, !P0 ;  /* 0x00000006080b7807 */ /* 0x000fe20004000000 */
[----:B------:R0:W5:Y:S08]  /*beb0*/  LDL R10, [R1+0xc] ;  /* 0x00000c00010a7983 */ /* 0x0001700000100800 */
[----:B------:R-:W-:Y:S01]  /*bec0*/  HGMMA.64x64x16.F32 R24, gdesc[UR4], R24, gsb0 ;  /* 0x00e00000041879f0 */ /* 0x000fe20008000818 */
[----:B------:R-:W-:Y:S01]  /*bed0*/  IMAD.IADD R12, R4, 0x1, R11 ;  /* 0x00000001040c7824 */ /* 0x000fe200078e020b */
[----:B--2---:R-:W-:Y:S01]  /*bee0*/  IADD3 R14, R11, 0x800, R14 ;  /* 0x000008000b0e7810 */ /* 0x004fe20007ffe00e */
[----:B------:R-:W-:Y:S01]  /*bef0*/  IMAD.MOV.U32 R13, RZ, RZ, R7 ;  /* 0x000000ffff0d7224 */ /* 0x000fe200078e0007 */
[----:B------:R-:W-:-:S02]  /*bf00*/  R2UR UR5, R15 ;  /* 0x000000000f0572ca */ /* 0x000fc400000e0000 */
[----:B------:R-:W-:Y:S02]  /*bf10*/  R2UR UR6, R12 ;  /* 0x000000000c0672ca */ /* 0x000fe400000e0000 */
[----:B------:R-:W-:Y:S02]  /*bf20*/  R2UR UR7, R13 ;  /* 0x000000000d0772ca */ /* 0x000fe400000e0000 */
[----:B------:R-:W-:Y:S01]  /*bf30*/  R2UR UR4, R14 ;  /* 0x000000000e0472ca */ /* 0x000fe200000e0000 */
[----:B------:R-:W-:Y:S02]  /*bf40*/  IMAD.MOV.U32 R4, RZ, RZ, 0x28 ;  /* 0x00000028ff047424 */ /* 0x000fe400078e00ff */
[----:B------:R-:W-:-:S03]  /*bf50*/  IMAD.MOV.U32 R13, RZ, RZ, 0xa00 ;  /* 0x00000a00ff0d7424 */ /* 0x000fc600078e00ff */
[----:B------:R-:W-:Y:S02]  /*bf60*/  SEL R4, R4, 0x26, P0 ;  /* 0x0000002604047807 */ /* 0x000fe40000000000 */
[----:B------:R-:W-:Y:S01]  /*bf70*/  SEL R13, R13, 0x980, P0 ;  /* 0x000009800d0d7807 */ /* 0x000fe20000000000 */
[----:B------:R-:W-:Y:S02]  /*bf80*/  WARPGROUP.DEPBAR.LE gsb0, 0x0 ;  /* 0x00008000000079c5 */ /* 0x000fe40000010000 */
[----:B------:R-:W-:-:S06]  /*bf90*/  WARPGROUP.ARRIVE ;  /* 0x00000000000079c5 */ /* 0x000fcc0000000000 */
[----:B------:R-:W-:Y:S01]  /*bfa0*/  HGMMA.64x64x16.F32 R24, gdesc[UR4], R24, gsb0 ;  /* 0x00e00000041879f0 */ /* 0x000fe20008000818 */
[----:B------:R-:W-:-:S05]  /*bfb0*/  IMAD.IADD R4, R4, 0x1, R13 ;  /* 0x0000000104047824 */ /* 0x000fca00078e020d */
[----:B------:R-:W-:-:S05]  /*bfc0*/  LOP3.LUT R13, R4, 0xa06, RZ, 0xc0, !PT ;  /* 0x00000a06040d7812 */ /* 0x000fca00078ec0ff */
[----:B---3--:R-:W-:Y:S02]  /*bfd0*/  IMAD.IADD R20, R13, 0x1, R20 ;  /* 0x000000010d147824 */ /* 0x008fe400078e0214 */
[----:B------:R-:W-:Y:S02]  /*bfe0*/  IMAD.IADD R12, R6, 0x1, R13 ;  /* 0x00000001060c7824 */ /* 0x000fe400078e020d */
[----:B------:R-:W-:Y:S01]  /*bff0*/  IMAD.MOV.U32 R13, RZ, RZ, R7 ;  /* 0x000000ffff0d7224 */ /* 0x000fe200078e0007 */
[----:B------:R-:W-:Y:S02]  /*c000*/  R2UR UR4, R20 ;  /* 0x00000000140472ca */ /* 0x000fe400000e0000 */
[----:B------:R-:W-:Y:S02]  /*c010*/  R2UR UR6, R12 ;  /* 0x000000000c0672ca */ /* 0x000fe400000e0000 */
[----:B------:R-:W-:Y:S02]  /*c020*/  R2UR UR7, R13 ;  /* 0x000000000d0772ca */ /* 0x000fe400000e0000 */
[----:B------:R-:W-:Y:S01]  /*c030*/  R2UR UR5, R21 ;  /* 0x00000000150572ca */ /* 0x000fe200000e0000 */
[----:B------:R-:W-:-:S02]  /*c040*/  WARPGROUP.DEPBAR.LE gsb0, 0x0 ;  /* 0x00008000000079c5 */ /* 0x000fc40000010000 */
[----:B------:R-:W-:Y:S01]  /*c050*/  WARPGROUP.ARRIVE ;  /* 0x00000000000079c5 */ /* 0x000fe20000000000 */
[----:B------:R-:W-:Y:S01]  /*c060*/  VIADD R4, R6, 0xa00 ;  /* 0x00000a0006047836 */ /* 0x000fe20000000000 */
[C---:B----4-:R-:W-:Y:S01]  /*c070*/  IADD3 R12, R3.reuse, 0xa00, R58 ;  /* 0x00000a00030c7810 */ /* 0x050fe20007ffe03a */
[----:B------:R-:W-:Y:S01]  /*c080*/  IMAD.MOV.U32 R13, RZ, RZ, R59 ;  /* 0x000000ffff0d7224 */ /* 0x000fe200078e003b */
[----:B------:R-:W2:Y:S06]  /*c090*/  LDL.64 R20, [R1+0x90] ;  /* 0x0000900001147983 */ /* 0x000eac0000100a00 */
[----:B------:R-:W-:Y:S01]  /*c0a0*/  HGMMA.64x64x16.F32 R24, gdesc[UR4], R24, gsb0 ;  /* 0x00e00000041879f0 */ /* 0x000fe20008000818 */
[----:B------:R-:W-:-:S02]  /*c0b0*/  IMAD.IADD R14, R3, 0x1, R4 ;  /* 0x00000001030e7824 */ /* 0x000fc400078e0204 */
[----:B------:R-:W-:Y:S01]  /*c0c0*/  IMAD.MOV.U32 R15, RZ, RZ, R7 ;  /* 0x000000ffff0f7224 */ /* 0x000fe200078e0007 */
[----:B------:R-:W-:Y:S01]  /*c0d0*/  R2UR UR4, R12 ;  /* 0x000000000c0472ca */ /* 0x000fe200000e0000 */
[----:B------:R-:W3:Y:S01]  /*c0e0*/  LDL.64 R58, [R1+0x90] ;  /* 0x00009000013a7983 */ /* 0x000ee20000100a00 */
[----:B------:R-:W-:Y:S02]  /*c0f0*/  R2UR UR6, R14 ;  /* 0x000000000e0672ca */ /* 0x000fe400000e0000 */
[----:B------:R-:W-:Y:S02]  /*c100*/  R2UR UR7, R15 ;  /* 0x000000000f0772ca */ /* 0x000fe400000e0000 */
[----:B------:R-:W-:Y:S01]  /*c110*/  R2UR UR5, R13 ;  /* 0x000000000d0572ca */ /* 0x000fe200000e0000 */
[----:B------:R-:W-:Y:S02]  /*c120*/  WARPGROUP.DEPBAR.LE gsb0, 0x0 ;  /* 0x00008000000079c5 */ /* 0x000fe40000010000 */
[----:B------:R-:W-:-:S10]  /*c130*/  WARPGROUP.ARRIVE ;  /* 0x00000000000079c5 */ /* 0x000fd40000000000 */
[----:B------:R-:W-:Y:S01]  /*c140*/  HGMMA.64x64x16.F32 R24, gdesc[UR4], R24, gsb0 ;  /* 0x00e00000041879f0 */ /* 0x000fe20008000818 */
[C---:B------:R-:W-:Y:S01]  /*c150*/  IMAD.IADD R14, R9.reuse, 0x1, R4 ;  /* 0x00000001090e7824 */ /* 0x040fe200078e0204 */
[----:B------:R-:W-:Y:S01]  /*c160*/  IADD3 R12, R9, 0xa00, R60 ;  /* 0x00000a00090c7810 */ /* 0x000fe20007ffe03c */
[----:B------:R-:W-:Y:S02]  /*c170*/  IMAD.MOV.U32 R13, RZ, RZ, R61 ;  /* 0x000000ffff0d7224 */ /* 0x000fe400078e003d */
[----:B------:R-:W-:Y:S01]  /*c180*/  IMAD.MOV.U32 R15, RZ, RZ, R7 ;  /* 0x000000ffff0f7224 */ /* 0x000fe200078e0007 */
[----:B------:R-:W-:Y:S01]  /*c190*/  R2UR UR6, R14 ;  /* 0x000000000e0672ca */ /* 0x000fe200000e0000 */
[----:B------:R-:W4:Y:S01]  /*c1a0*/  LDL.64 R60, [R1+0x90] ;  /* 0x00009000013c7983 */ /* 0x000f220000100a00 */
[----:B------:R-:W-:Y:S02]  /*c1b0*/  R2UR UR4, R12 ;  /* 0x000000000c0472ca */ /* 0x000fe400000e0000 */
[----:B------:R-:W-:-:S02]  /*c1c0*/  R2UR UR7, R15 ;  /* 0x000000000f0772ca */ /* 0x000fc400000e0000 */
[----:B------:R-:W-:Y:S01]  /*c1d0*/  R2UR UR5, R13 ;  /* 0x000000000d0572ca */ /* 0x000fe200000e0000 */
[----:B------:R-:W-:Y:S02]  /*c1e0*/  WARPGROUP.DEPBAR.LE gsb0, 0x0 ;  /* 0x00008000000079c5 */ /* 0x000fe40000010000 */
[----:B------:R-:W-:Y:S01]  /*c1f0*/  WARPGROUP.ARRIVE ;  /* 0x00000000000079c5 */ /* 0x000fe20000000000 */
[C---:B------:R-:W-:Y:S01]  /*c200*/  IMAD.IADD R12, R11.reuse, 0x1, R4 ;  /* 0x000000010b0c7824 */ /* 0x040fe200078e0204 */
[----:B------:R-:W-:Y:S01]  /*c210*/  IADD3 R56, R11, 0xa00, R56 ;  /* 0x00000a000b387810 */ /* 0x000fe20007ffe038 */
[----:B------:R-:W4:Y:S07]  /*c220*/  LDL.64 R14, [R1+0x90] ;  /* 0x00009000010e7983 */ /* 0x000f2e0000100a00 */
[----:B------:R-:W-:Y:S01]  /*c230*/  HGMMA.64x64x16.F32 R24, gdesc[UR4], R24, gsb0 ;  /* 0x00e00000041879f0 */ /* 0x000fe20008000818 */
        /* <DEDUP_REMOVED lines=13> */
[----:B------:R-:W-:Y:S01]  /*c310*/  LOP3.LUT R57, R4, 0xe06, RZ, 0xc0, !PT ;  /* 0x00000e0604397812 */ /* 0x000fe200078ec0ff */
[----:B------:R-:W-:-:S04]  /*c320*/  IMAD.MOV.U32 R13, RZ, RZ, R63 ;  /* 0x000000ffff0d7224 */ /* 0x000fc800078e003f */
[----:B------:R-:W-:Y:S02]  /*c330*/  IMAD.IADD R12, R57, 0x1, R62 ;  /* 0x00000001390c7824 */ /* 0x000fe400078e023e */
        /* <DEDUP_REMOVED lines=9> */
[C---:B--2---:R-:W-:Y:S01]  /*c3d0*/  IADD3 R20, R3.reuse, 0xc00, R20 ;  /* 0x00000c0003147810 */ /* 0x044fe20007ffe014 */
[----:B------:R-:W2:Y:S07]  /*c3e0*/  LDL.64 R56, [R1+0x90] ;  /* 0x0000900001387983 */ /* 0x000eae0000100a00 */
[----:B------:R-:W-:Y:S01]  /*c3f0*/  HGMMA.64x64x16.F32 R24, gdesc[UR4], R24, gsb0 ;  /* 0x00e00000041879f0 */ /* 0x000fe20008000818 */
[----:B------:R-:W-:-:S02]  /*c400*/  IMAD.IADD R12, R3, 0x1, R4 ;  /* 0x00000001030c7824 */ /* 0x000fc400078e0204 */
[--C-:B------:R-:W-:Y:S01]  /*c410*/  IMAD.MOV.U32 R13, RZ, RZ, R7.reuse ;  /* 0x000000ffff0d7224 */ /* 0x100fe200078e0007 */
[----:B------:R-:W-:Y:S02]  /*c420*/  R2UR UR4, R20 ;  /* 0x00000000140472ca */ /* 0x000fe400000e0000 */
[----:B------:R-:W-:Y:S02]  /*c430*/  R2UR UR6, R12 ;  /* 0x000000000c0672ca */ /* 0x000fe400000e0000 */
[----:B------:R-:W-:Y:S02]  /*c440*/  R2UR UR7, R13 ;  /* 0x000000000d0772ca */ /* 0x000fe400000e0000 */
[----:B------:R-:W-:Y:S01]  /*c450*/  R2UR UR5, R21 ;  /* 0x00000000150572ca */ /* 0x000fe200000e0000 */
[----:B------:R-:W-:Y:S02]  /*c460*/  WARPGROUP.DEPBAR.LE gsb0, 0x0 ;  /* 0x00008000000079c5 */ /* 0x000fe40000010000 */
[----:B------:R-:W-:Y:S01]  /*c470*/  WARPGROUP.ARRIVE ;  /* 0x00000000000079c5 */ /* 0x000fe20000000000 */
[C---:B------:R-:W-:Y:S01]  /*c480*/  IMAD.IADD R12, R9.reuse, 0x1, R4 ;  /* 0x00000001090c7824 */ /* 0x040fe200078e0204 */
[----:B---3--:R-:W-:Y:S01]  /*c490*/  IADD3 R58, R9, 0xc00, R58 ;  /* 0x00000c00093a7810 */ /* 0x008fe20007ffe03a */
[----:B------:R-:W-:Y:S01]  /*c4a0*/  IMAD.MOV.U32 R13, RZ, RZ, R7 ;  /* 0x000000ffff0d7224 */ /* 0x000fe200078e0007 */
[----:B------:R-:W3:Y:S06]  /*c4b0*/  LDL.64 R20, [R1+0x90] ;  /* 0x0000900001147983 */ /* 0x000eec0000100a00 */
[----:B------:R-:W-:Y:S01]  /*c4c0*/  HGMMA.64x64x16.F32 R24, gdesc[UR4], R24, gsb0 ;  /* 0x00e00000041879f0 */ /* 0x000fe20008000818 */
[----:B------:R-:W-:-:S02]  /*c4d0*/  R2UR UR6, R12 ;  /* 0x000000000c0672ca */ /* 0x000fc400000e0000 */
[----:B------:R-:W-:Y:S02]  /*c4e0*/  R2UR UR7, R13 ;  /* 0x000000000d0772ca */ /* 0x000fe400000e0000 */
[----:B------:R-:W-:Y:S02]  /*c4f0*/  R2UR UR4, R58 ;  /* 0x000000003a0472ca */ /* 0x000fe400000e0000 */
[----:B------:R-:W-:Y:S01]  /*c500*/  R2UR UR5, R59 ;  /* 0x000000003b0572ca */ /* 0x000fe200000e0000 */
[----:B------:R-:W-:Y:S02]  /*c510*/  WARPGROUP.DEPBAR.LE gsb0, 0x0 ;  /* 0x00008000000079c5 */ /* 0x000fe40000010000 */
[----:B------:R-:W-:Y:S01]  /*c520*/  WARPGROUP.ARRIVE ;  /* 0x00000000000079c5 */ /* 0x000fe20000000000 */
[C---:B------:R-:W-:Y:S01]  /*c530*/  IMAD.IADD R12, R11.reuse, 0x1, R4 ;  /* 0x000000010b0c7824 */ /* 0x040fe200078e0204 */
[----:B----4-:R-:W-:Y:S01]  /*c540*/  IADD3 R14, R11, 0xc00, R14 ;  /* 0x00000c000b0e7810 */ /* 0x010fe20007ffe00e */
[----:B------:R-:W-:Y:S01]  /*c550*/  IMAD.MOV.U32 R13, RZ, RZ, R7 ;  /* 0x000000ffff0d7224 */ /* 0x000fe200078e0007 */
[----:B------:R-:W4:Y:S06]  /*c560*/  LDL.64 R58, [R1+0x90] ;  /* 0x00009000013a7983 */ /* 0x000f2c0000100a00 */
[----:B------:R-:W-:Y:S01]  /*c570*/  HGMMA.64x64x16.F32 R24, gdesc[UR4], R24, gsb0 ;  /* 0x00e00000041879f0 */ /* 0x000fe20008000818 */
        /* <DEDUP_REMOVED lines=15> */
[----:B------:R-:W-:Y:S01]  /*c670*/  IMAD.IADD R14, R6, 0x1, R15 ;  /* 0x00000001060e7824 */ /* 0x000fe200078e020f */
[----:B------:R-:W-:Y:S01]  /*c680*/  R2UR UR5, R13 ;  /* 0x000000000d0572ca */ /* 0x000fe200000e0000 */
[----:B------:R-:W-:Y:S01]  /*c690*/  IMAD.MOV.U32 R15, RZ, RZ, R7 ;  /* 0x000000ffff0f7224 */ /* 0x000fe200078e0007 */
[----:B------:R-:W-:Y:S01]  /*c6a0*/  R2UR UR4, R12 ;  /* 0x000000000c0472ca */ /* 0x000fe200000e0000 */
[----:B------:R-:W4:Y:S01]  /*c6b0*/  LDL.64 R60, [R1+0x90] ;  /* 0x00009000013c7983 */ /* 0x000f220000100a00 */
[----:B------:R-:W-:Y:S02]  /*c6c0*/  R2UR UR6, R14 ;  /* 0x000000000e0672ca */ /* 0x000fe400000e0000 */
[----:B------:R-:W-:Y:S01]  /*c6d0*/  R2UR UR7, R15 ;  /* 0x000000000f0772ca */ /* 0x000fe200000e0000 */
[----:B------:R-:W-:-:S02]  /*c6e0*/  WARPGROUP.DEPBAR.LE gsb0, 0x0 ;  /* 0x00008000000079c5 */ /* 0x000fc40000010000 */
[----:B------:R-:W-:-:S10]  /*c6f0*/  WARPGROUP.ARRIVE ;  /* 0x00000000000079c5 */ /* 0x000fd40000000000 */
[----:B------:R-:W-:Y:S01]  /*c700*/  HGMMA.64x64x16.F32 R24, gdesc[UR4], R24, gsb0 ;  /* 0x00e00000041879f0 */ /* 0x000fe20008000818 */
[----:B------:R-:W-:Y:S01]  /*c710*/  VIADD R4, R6, 0xe00 ;  /* 0x00000e0006047836 */ /* 0x000fe20000000000 */
[C---:B--2---:R-:W-:Y:S01]  /*c720*/  IADD3 R56, R3.reuse, 0xe00, R56 ;  /* 0x00000e0003387810 */ /* 0x044fe20007ffe038 */
[----:B------:R-:W-:Y:S02]  /*c730*/  IMAD.MOV.U32 R13, RZ, RZ, R7 ;  /* 0x000000ffff0d7224 */ /* 0x000fe400078e0007 */
[----:B------:R-:W-:Y:S01]  /*c740*/  IMAD.IADD R12, R3, 0x1, R4 ;  /* 0x00000001030c7824 */ /* 0x000fe200078e0204 */
[----:B------:R-:W-:Y:S01]  /*c750*/  R2UR UR4, R56 ;  /* 0x00000000380472ca */ /* 0x000fe200000e0000 */
[----:B------:R0:W5:Y:S01]  /*c760*/  LDL R3, [R1+0x1c0] ;  /* 0x0001c00001037983 */ /* 0x0001620000100800 */
[----:B------:R-:W-:Y:S02]  /*c770*/  R2UR UR7, R13 ;  /* 0x000000000d0772ca */ /* 0x000fe400000e0000 */
[----:B------:R-:W-:-:S02]  /*c780*/  R2UR UR6, R12 ;  /* 0x000000000c0672ca */ /* 0x000fc400000e0000 */
[----:B------:R-:W-:Y:S01]  /*c790*/  R2UR UR5, R57 ;  /* 0x00000000390572ca */ /* 0x000fe200000e0000 */
[----:B------:R-:W2:Y:S01]  /*c7a0*/  LDL R12, [R1] ;  /* 0x00000000010c7983 */ /* 0x000ea20000100800 */
[----:B------:R-:W-:Y:S02]  /*c7b0*/  WARPGROUP.DEPBAR.LE gsb0, 0x0 ;  /* 0x00008000000079c5 */ /* 0x000fe40000010000 */
[----:B------:R-:W-:-:S09]  /*c7c0*/  WARPGROUP.ARRIVE ;  /* 0x00000000000079c5 */ /* 0x000fd20000000000 */
[----:B------:R-:W-:Y:S01]  /*c7d0*/  HGMMA.64x64x16.F32 R24, gdesc[UR4], R24, gsb0 ;  /* 0x00e00000041879f0 */ /* 0x000fe20008000818 */
[C---:B---3--:R-:W-:Y:S01]  /*c7e0*/  IADD3 R20, R9.reuse, 0xe00, R20 ;  /* 0x00000e0009147810 */ /* 0x048fe20007ffe014 */
[----:B------:R-:W-:Y:S02]  /*c7f0*/  IMAD.IADD R8, R9, 0x1, R4 ;  /* 0x0000000109087824 */ /* 0x000fe400078e0204 */
[----:B------:R-:W-:Y:S01]  /*c800*/  IMAD.MOV.U32 R9, RZ, RZ, R7 ;  /* 0x000000ffff097224 */ /* 0x000fe200078e0007 */
[----:B------:R-:W-:Y:S02]  /*c810*/  R2UR UR4, R20 ;  /* 0x00000000140472ca */ /* 0x000fe400000e0000 */
[----:B------:R-:W-:Y:S02]  /*c820*/  R2UR UR6, R8 ;  /* 0x00000000080672ca */ /* 0x000fe400000e0000 */
[----:B------:R-:W-:Y:S02]  /*c830*/  R2UR UR7, R9 ;  /* 0x00000000090772ca */ /* 0x000fe400000e0000 */
[----:B------:R-:W-:Y:S01]  /*c840*/  R2UR UR5, R21 ;  /* 0x00000000150572ca */ /* 0x000fe200000e0000 */
[----:B------:R-:W-:-:S02]  /*c850*/  WARPGROUP.DEPBAR.LE gsb0, 0x0 ;  /* 0x00008000000079c5 */ /* 0x000fc40000010000 */
[----:B------:R-:W-:-:S10]  /*c860*/  WARPGROUP.ARRIVE ;  /* 0x00000000000079c5 */ /* 0x000fd40000000000 */
[----:B------:R-:W-:Y:S01]  /*c870*/  HGMMA.64x64x16.F32 R24, gdesc[UR4], R24, gsb0 ;  /* 0x00e00000041879f0 */ /* 0x000fe20008000818 */
[C---:B------:R-:W-:Y:S01]  /*c880*/  IMAD.IADD R8, R11.reuse, 0x1, R4 ;  /* 0x000000010b087824 */ /* 0x040fe200078e0204 */
[----:B----4-:R-:W-:Y:S01]  /*c890*/  IADD3 R58, R11, 0xe00, R58 ;  /* 0x00000e000b3a7810 */ /* 0x010fe20007ffe03a */
[----:B------:R-:W-:Y:S01]  /*c8a0*/  IMAD.MOV.U32 R9, RZ, RZ, R7 ;  /* 0x000000ffff097224 */ /* 0x000fe200078e0007 */
[----:B------:R-:W-:Y:S02]  /*c8b0*/  R2UR UR5, R59 ;  /* 0x000000003b0572ca */ /* 0x000fe400000e0000 */
[----:B------:R-:W-:Y:S02]  /*c8c0*/  R2UR UR6, R8 ;  /* 0x00000000080672ca */ /* 0x000fe400000e0000 */
[----:B------:R-:W-:Y:S02]  /*c8d0*/  R2UR UR7, R9 ;  /* 0x00000000090772ca */ /* 0x000fe400000e0000 */
[----:B------:R-:W-:Y:S01]  /*c8e0*/  R2UR UR4, R58 ;  /* 0x000000003a0472ca */ /* 0x000fe200000e0000 */
[----:B------:R-:W-:-:S02]  /*c8f0*/  IMAD.MOV.U32 R4, RZ, RZ, 0x40 ;  /* 0x00000040ff047424 */ /* 0x000fc400078e00ff */
        /* <DEDUP_REMOVED lines=8> */
[----:B------:R-:W-:Y:S02]  /*c980*/  IMAD.IADD R8, R6, 0x1, R9 ;  /* 0x0000000106087824 */ /* 0x000fe400078e0209 */
[----:B------:R-:W-:Y:S02]  /*c990*/  IMAD.IADD R6, R9, 0x1, R60 ;  /* 0x0000000109067824 */ /* 0x000fe400078e023c */
[----:B------:R-:W-:Y:S02]  /*c9a0*/  IMAD.MOV.U32 R9, RZ, RZ, R7 ;  /* 0x000000ffff097224 */ /* 0x000fe400078e0007 */
[----:B------:R-:W-:Y:S01]  /*c9b0*/  IMAD.MOV.U32 R7, RZ, RZ, R61 ;  /* 0x000000ffff077224 */ /* 0x000fe200078e003d */
[----:B------:R-:W-:Y:S02]  /*c9c0*/  R2UR UR6, R8 ;  /* 0x00000000080672ca */ /* 0x000fe400000e0000 */
[----:B------:R-:W-:Y:S02]  /*c9d0*/  R2UR UR7, R9 ;  /* 0x00000000090772ca */ /* 0x000fe400000e0000 */
[----:B------:R-:W-:-:S02]  /*c9e0*/  R2UR UR4, R6 ;  /* 0x00000000060472ca */ /* 0x000fc400000e0000 */
[----:B------:R-:W-:Y:S01]  /*c9f0*/  R2UR UR5, R7 ;  /* 0x00000000070572ca */ /* 0x000fe200000e0000 */
[----:B------:R0:W-:Y:S04]  /*ca00*/  STL [R1+0x68], R0 ;  /* 0x0000680001007387 */ /* 0x0001e80000100800 */
[----:B------:R0:W-:Y:S04]  /*ca10*/  STL [R1+0x68], R0 ;  /* 0x0000680001007387 */ /* 0x0001e80000100800 */
[----:B------:R0:W-:Y:S04]  /*ca20*/  STL [R1+0x68], R0 ;  /* 0x0000680001007387 */ /* 0x0001e80000100800 */
[----:B------:R0:W-:Y:S01]  /*ca30*/  STL [R1+0x68], R0 ;  /* 0x0000680001007387 */ /* 0x0001e20000100800 */
[----:B------:R-:W-:-:S02]  /*ca40*/  WARPGROUP.DEPBAR.LE gsb0, 0x0 ;  /* 0x00008000000079c5 */ /* 0x000fc40000010000 */
[----:B------:R-:W-:-:S06]  /*ca50*/  WARPGROUP.ARRIVE ;  /* 0x00000000000079c5 */ /* 0x000fcc0000000000 */
[----:B------:R-:W-:Y:S01]  /*ca60*/  HGMMA.64x64x16.F32 R24, gdesc[UR4], R24, gsb0 ;  /* 0x00e00000041879f0 */ /* 0x000fe20008000818 */
        /* <DEDUP_REMOVED lines=25> */
[----:B--2---:R-:W-:-:S03]  /*cc00*/  LOP3.LUT R4, R12, 0x1, RZ, 0xfc, !PT ;  /* 0x000000010c047812 */ /* 0x004fc600078efcff */
[----:B------:R0:W-:Y:S04]  /*cc10*/  STL [R1+0x68], R0 ;  /* 0x0000680001007387 */ /* 0x0001e80000100800 */
[----:B------:R0:W-:Y:S04]  /*cc20*/  STL [R1+0x68], R0 ;  /* 0x0000680001007387 */ /* 0x0001e80000100800 */
[----:B------:R0:W-:Y:S01]  /*cc30*/  STL [R1+0x68], R0 ;  /* 0x0000680001007387 */ /* 0x0001e20000100800 */
[----:B------:R-:W-:Y:S01]  /*cc40*/  ISETP.NE.AND P0, PT, R4, 0x3, PT ;  /* 0x000000030400780c */ /* 0x000fe20003f05270 */
[----:B------:R-:W-:-:S02]  /*cc50*/  WARPGROUP.DEPBAR.LE gsb0, 0x0 ;  /* 0x00008000000079c5 */ /* 0x000fc40000010000 */
[----:B------:R-:W-:Y:S10]  /*cc60*/  BSSY B0, `(.L_x_5152) ;  /* 0x0000003000007945 */ /* 0x000ff40003800000 */
[----:B0-----:R-:W-:Y:S05]  /*cc70*/  @!P0 BRA `(.L_x_5153) ;  /* 0x0000000000048947 */ /* 0x001fea0003800000 */
[----:B------:R-:W-:Y:S01]  /*cc80*/  BPT.TRAP 0x1 ;  /* 0x000000040000795c */ /* 0x000fe20000300000 */
.L_x_5153:
[----:B------:R-:W-:Y:S05]  /*cc90*/  BSYNC B0 ;  /* 0x0000000000007941 */ /* 0x000fea0003800000 */
.L_x_5152:
[----:B------:R-:W2:Y:S02]  /*cca0*/  LDL.64 R6, [R1+0x20] ;  /* 0x0000200001067983 */ /* 0x000ea40000100a00 */
[----:B--2---:R-:W-:-:S05]  /*ccb0*/  MOV R0, R6 ;  /* 0x0000000600007202 */ /* 0x004fca0000000f00 */
[----:B-----5:R-:W-:-:S05]  /*ccc0*/  IMAD R3, R3, 0x8, R0 ;  /* 0x0000000803037824 */ /* 0x020fca00078e0200 */
[----:B------:R-:W-:-:S04]  /*ccd0*/  PRMT R3, R10, 0x654, R3 ;  /* 0x000006540a037816 */ /* 0x000fc80000000003 */
[----:B------:R0:W-:Y:S01]  /*cce0*/  SYNCS.ARRIVE.TRANS64.RED.A1T0 RZ, [R3+URZ], RZ ;  /* 0x000000ff03ff79a7 */ /* 0x0001e2000810043f */
[----:B------:R-:W0:Y:S04]  /*ccf0*/  LDL R0, [R1+0xcc] ;  /* 0x0000cc0001007983 */ /* 0x000e280000100800 */
[----:B------:R-:W2:Y:S04]  /*cd00*/  LDL.64 R58, [R1+0xf0] ;  /* 0x0000f000013a7983 */ /* 0x000ea80000100a00 */
[----:B------:R-:W3:Y:S04]  /*cd10*/  LDL R21, [R1+0x50] ;  /* 0x0000500001157983 */ /* 0x000ee80000100800 */
[----:B------:R-:W4:Y:S04]  /*cd20*/  LDL R60, [R1+0xf8] ;  /* 0x0000f800013c7983 */ /* 0x000f280000100800 */
[----:B------:R-:W4:Y:S04]  /*cd30*/  LDL.128 R12, [R1+0xd0] ;  /* 0x0000d000010c7983 */ /* 0x000f280000100c00 */
[----:B------:R-:W4:Y:S01]  /*cd40*/  LDL.128 R8, [R1+0xe0] ;  /* 0x0000e00001087983 */ /* 0x000f220000100c00 */
[----:B------:R-:W-:Y:S01]  /*cd50*/  BSSY B0, `(.L_x_5154) ;  /* 0x000003f000007945 */ /* 0x000fe20003800000 */
[----:B0-----:R-:W-:-:S04]  /*cd60*/  SHF.R.S32.HI R3, RZ, 0x1f, R0 ;  /* 0x0000001fff037819 */ /* 0x001fc80000011400 */
[----:B------:R-:W-:-:S04]  /*cd70*/  LEA.HI R4, R3, R0, RZ, 0x7 ;  /* 0x0000000003047211 */ /* 0x000fc800078f38ff */
[----:B------:R-:W-:-:S05]  /*cd80*/  LOP3.LUT R7, R4, 0xffffff80, RZ, 0xc0, !PT ;  /* 0xffffff8004077812 */ /* 0x000fca00078ec0ff */
[----:B------:R-:W-:Y:S01]  /*cd90*/  IMAD.IADD R7, R0, 0x1, -R7 ;  /* 0x0000000100077824 */ /* 0x000fe200078e0a07 */
[----:B------:R-:W-:-:S04]  /*cda0*/  LEA.HI R56, R3, R0, RZ, 0x2 ;  /* 0x0000000003387211 */ /* 0x000fc800078f10ff */
[----:B------:R-:W-:-:S04]  /*cdb0*/  SHF.R.S32.HI R4, RZ, 0x1f, R7 ;  /* 0x0000001fff047819 */ /* 0x000fc80000011407 */
[-C--:B------:R-:W-:Y:S02]  /*cdc0*/  LEA.HI R6, R4, R7.reuse, RZ, 0x2 ;  /* 0x0000000704067211 */ /* 0x080fe400078f10ff */
[----:B------:R-:W-:Y:S02]  /*cdd0*/  LOP3.LUT R57, R56, 0xfffffffc, RZ, 0xc0, !PT ;  /* 0xfffffffc38397812 */ /* 0x000fe400078ec0ff */
[--C-:B------:R-:W-:Y:S02]  /*cde0*/  SHF.R.S32.HI R3, RZ, 0x2, R6.reuse ;  /* 0x00000002ff037819 */ /* 0x100fe40000011406 */
[----:B------:R-:W-:Y:S01]  /*cdf0*/  SHF.R.S32.HI R20, RZ, 0x1f, R6 ;  /* 0x0000001fff147819 */ /* 0x000fe20000011406 */
[----:B------:R-:W-:Y:S01]  /*ce00*/  IMAD.IADD R57, R0, 0x1, -R57 ;  /* 0x0000000100397824 */ /* 0x000fe200078e0a39 */
[----:B------:R-:W-:Y:S02]  /*ce10*/  LEA.HI R4, R4, R7, RZ, 0x5 ;  /* 0x0000000704047211 */ /* 0x000fe400078f28ff */
[----:B------:R-:W-:-:S02]  /*ce20*/  LEA.HI R20, R20, R3, RZ, 0x3 ;  /* 0x0000000314147211 */ /* 0x000fc400078f18ff */
[----:B------:R-:W-:Y:S02]  /*ce30*/  SHF.R.S32.HI R4, RZ, 0x5, R4 ;  /* 0x00000005ff047819 */ /* 0x000fe40000011404 */
[----:B------:R-:W-:Y:S02]  /*ce40*/  LOP3.LUT R20, R20, 0xfffffff8, RZ, 0xc0, !PT ;  /* 0xfffffff814147812 */ /* 0x000fe400078ec0ff */
[----:B------:R-:W-:Y:S02]  /*ce50*/  LEA.HI R0, R57, R57, RZ, 0x1 ;  /* 0x0000003939007211 */ /* 0x000fe400078f08ff */
[----:B--2---:R-:W-:Y:S01]  /*ce60*/  ISETP.NE.AND P0, PT, R58, 0x1, PT ;  /* 0x000000013a00780c */ /* 0x004fe20003f05270 */
[----:B------:R-:W-:Y:S01]  /*ce70*/  IMAD.IADD R20, R3, 0x1, -R20 ;  /* 0x0000000103147824 */ /* 0x000fe200078e0a14 */
[----:B------:R-:W-:Y:S01]  /*ce80*/  LOP3.LUT R0, R0, 0x1ffffffe, RZ, 0xc0, !PT ;  /* 0x1ffffffe00007812 */ /* 0x000fe200078ec0ff */
[----:B---3--:R-:W-:-:S04]  /*ce90*/  IMAD R3, R21, 0x4, R4 ;  /* 0x0000000415037824 */ /* 0x008fc800078e0204 */
[----:B------:R-:W-:Y:S02]  /*cea0*/  IMAD.IADD R0, R57, 0x1, -R0 ;  /* 0x0000000139007824 */ /* 0x000fe400078e0a00 */
[----:B------:R-:W-:-:S04]  /*ceb0*/  IMAD.U32 R3, R3, 0x10, R20 ;  /* 0x0000001003037824 */ /* 0x000fc800078e0014 */
[----:B------:R-:W-:-:S04]  /*cec0*/  IMAD R0, R0, 0x8, R3 ;  /* 0x0000000800007824 */ /* 0x000fc800078e0203 */
[----:B------:R-:W-:-:S05]  /*ced0*/  @P0 IMAD.HI.U32 R59, R0, R59, RZ ;  /* 0x0000003b003b0227 */ /* 0x000fca00078e00ff */
[----:B----4-:R-:W-:Y:S01]  /*cee0*/  @P0 SHF.R.U32.HI R0, RZ, R60, R59 ;  /* 0x0000003cff000219 */ /* 0x010fe2000001163b */
[----:B------:R-:W-:Y:S01]  /*cef0*/  IMAD.MOV.U32 R3, RZ, RZ, -0x40 ;  /* 0xffffffc0ff037424 */ /* 0x000fe200078e00ff */
[----:B------:R-:W-:-:S03]  /*cf00*/  LOP3.LUT R6, R6, 0x7ffffffc, RZ, 0xc0, !PT ;  /* 0x7ffffffc06067812 */ /* 0x000fc600078ec0ff */
[----:B------:R-:W0:Y:S01]  /*cf10*/  SHFL.IDX PT, R58, R0, RZ, 0x1c1f ;  /* 0x001c1fff003a7589 */ /* 0x000e2200000e0000 */
[C---:B------:R-:W-:Y:S02]  /*cf20*/  IMAD R4, R178.reuse, R3, 0x41 ;  /* 0x00000041b2047424 */ /* 0x040fe400078e0203 */
[----:B------:R-:W-:Y:S02]  /*cf30*/  IMAD.IADD R6, R7, 0x1, -R6 ;  /* 0x0000000107067824 */ /* 0x000fe400078e0a06 */
[----:B------:R-:W-:Y:S01]  /*cf40*/  IMAD.IADD R3, R13, 0x1, R4 ;  /* 0x000000010d037824 */ /* 0x000fe200078e0204 */
[----:B------:R-:W-:Y:S02]  /*cf50*/  ISETP.GE.AND P1, PT, R9, 0x1, PT ;  /* 0x000000010900780c */ /* 0x000fe40003f26270 */
[----:B------:R-:W-:Y:S01]  /*cf60*/  LEA R20, R178, 0xffffffc0, 0x6 ;  /* 0xffffffc0b2147811 */ /* 0x000fe200078e30ff */
[----:B------:R-:W-:-:S04]  /*cf70*/  IMAD R7, R6, -0x2, R3 ;  /* 0xfffffffe06077824 */ /* 0x000fc800078e0203 */
[----:B------:R-:W-:Y:S01]  /*cf80*/  IMAD.IADD R4, R7, 0x1, -R12 ;  /* 0x0000000107047824 */ /* 0x000fe200078e0a0c */
[----:B------:R-:W-:Y:S01]  /*cf90*/  LOP3.LUT R7, RZ, R14, RZ, 0x33, !PT ;  /* 0x0000000eff077212 */ /* 0x000fe200078e33ff */
[--C-:B------:R-:W-:Y:S02]  /*cfa0*/  IMAD.IADD R3, R13, 0x1, -R20.reuse ;  /* 0x000000010d037824 */ /* 0x100fe400078e0a14 */
[----:B------:R-:W-:Y:S02]  /*cfb0*/  IMAD.IADD R15, R4, 0x1, R15 ;  /* 0x00000001040f7824 */ /* 0x000fe400078e020f */
[----:B------:R-:W-:Y:S02]  /*cfc0*/  IMAD R14, R6, -0x2, R3 ;  /* 0xfffffffe060e7824 */ /* 0x000fe400078e0203 */
[----:B------:R-:W-:Y:S02]  /*cfd0*/  IMAD.IADD R21, R4, 0x1, R7 ;  /* 0x0000000104157824 */ /* 0x000fe400078e0207 */
[----:B------:R-:W-:Y:S01]  /*cfe0*/  IMAD.IADD R56, R8, 0x1, -R20 ;  /* 0x0000000108387824 */ /* 0x000fe200078e0a14 */
[----:B0-----:R-:W-:Y:S01]  /*cff0*/  VIADDMNMX R4, R58, R15, R14, PT ;  /* 0x0000000f3a047246 */ /* 0x001fe2000380010e */
[----:B------:R-:W-:Y:S01]  /*d000*/  IMAD.IADD R3, R21, 0x1, R58 ;  /* 0x0000000115037824 */ /* 0x000fe200078e023a */
[----:B------:R-:W-:Y:S06]  /*d010*/  @!P1 BRA `(.L_x_5155) ;  /* 0x0000000000489947 */ /* 0x000fec0003800000 */
[----:B------:R-:W-:Y:S01]  /*d020*/  IADD3 R7, -R12, R13, R58 ;  /* 0x0000000d0c077210 */ /* 0x000fe20007ffe13a */
[----:B------:R-:W-:Y:S03]  /*d030*/  BSSY B1, `(.L_x_5156) ;  /* 0x000000c000017945 */ /* 0x000fe60003800000 */
[----:B------:R-:W-:-:S13]  /*d040*/  ISETP.GT.AND P0, PT, R7, -0x1, PT ;  /* 0xffffffff0700780c */ /* 0x000fda0003f04270 */
[----:B------:R-:W-:Y:S05]  /*d050*/  @P0 BRA `(.L_x_5157) ;  /* 0x0000000000180947 */ /* 0x000fea0003800000 */
[----:B------:R-:W-:Y:S02]  /*d060*/  ISETP.NE.AND P0, PT, R9, 0x1, PT ;  /* 0x000000010900780c */ /* 0x000fe40003f05270 */
[----:B------:R-:W-:-:S11]  /*d070*/  LOP3.LUT R7, RZ, R7, RZ, 0x33, !PT ;  /* 0x00000007ff077212 */ /* 0x000fd600078e33ff */
[----:B------:R-:W-:-:S05]  /*d080*/  @P0 IMAD.HI.U32 R8, R7, R10, RZ ;  /* 0x0000000a07080227 */ /* 0x000fca00078e00ff */
[----:B------:R-:W-:-:S04]  /*d090*/  @P0 SHF.R.U32.HI R7, RZ, R11, R8 ;  /* 0x0000000bff070219 */ /* 0x000fc80000011608 */
[----:B------:R-:W-:Y:S01]  /*d0a0*/  LOP3.LUT R7, RZ, R7, RZ, 0x33, !PT ;  /* 0x00000007ff077212 */ /* 0x000fe200078e33ff */
[----:B------:R-:W-:Y:S06]  /*d0b0*/  BRA `(.L_x_5158) ;  /* 0x00000000000c7947 */ /* 0x000fec0003800000 */
.L_x_5157:
[----:B------:R-:W-:-:S13]  /*d0c0*/  ISETP.NE.AND P0, PT, R9, 0x1, PT ;  /* 0x000000010900780c */ /* 0x000fda0003f05270 */
[----:B------:R-:W-:-:S05]  /*d0d0*/  @P0 IMAD.HI.U32 R8, R7, R10, RZ ;  /* 0x0000000a07080227 */ /* 0x000fca00078e00ff */
[----:B------:R-:W-:-:S07]  /*d0e0*/  @P0 SHF.R.U32.HI R7, RZ, R11, R8 ;  /* 0x0000000bff070219 */ /* 0x000fce0000011608 */
.L_x_5158:
[----:B------:R-:W-:Y:S05]  /*d0f0*/  BSYNC B1 ;  /* 0x0000000000017941 */ /* 0x000fea0003800000 */
.L_x_5156:
[----:B------:R-:W-:-:S04]  /*d100*/  IMAD R7, R7, R9, -R20 ;  /* 0x0000000907077224 */ /* 0x000fc800078e0a14 */
[----:B------:R-:W-:-:S05]  /*d110*/  IMAD R8, R6, -0x2, R7 ;  /* 0xfffffffe06087824 */ /* 0x000fca00078e0207 */
[----:B------:R-:W-:Y:S02]  /*d120*/  VIMNMX R3, R3, R8, !PT ;  /* 0x0000000803037248 */ /* 0x000fe40007fe0100 */
[----:B------:R-:W-:-:S07]  /*d130*/  VIADDMNMX R4, R8, R9, R4, PT ;  /* 0x0000000908047246 */ /* 0x000fce0003800104 */
.L_x_5155:
[----:B------:R-:W-:Y:S05]  /*d140*/  BSYNC B0 ;  /* 0x0000000000007941 */ /* 0x000fea0003800000 */
.L_x_5154:
[C---:B------:R-:W-:Y:S01]  /*d150*/  ISETP.GE.AND P1, PT, R56.reuse, 0x9, PT ;  /* 0x000000093800780c */ /* 0x040fe20003f26270 */
[----:B------:R-:W0:Y:S01]  /*d160*/  SHFL.IDX PT, R0, R0, 0x1, 0x1c1f ;  /* 0x003c1f0000007f89 */ /* 0x000e2200000e0000 */
[----:B------:R-:W-:Y:S01]  /*d170*/  ISETP.GE.AND P0, PT, R56, 0x2, PT ;  /* 0x000000023800780c */ /* 0x000fe20003f06270 */
[----:B------:R-:W-:Y:S01]  /*d180*/  BSSY B0, `(.L_x_5159) ;  /* 0x000005f000007945 */ /* 0x000fe20003800000 */
        /* <DEDUP_REMOVED lines=11> */
[C---:B------:R-:W-:Y:S02]  /*d240*/  ISETP.GT.AND P3, PT, R3.reuse, 0x9, !P5 ;  /* 0x000000090300780c */ /* 0x040fe40006f64270 */
        /* <DEDUP_REMOVED lines=31> */
[----:B------:R-:W-:Y:S02]  /*d440*/  P2R R29, PR, RZ, 0x10 ;  /* 0x00000010ff1d7803 */ /* 0x000fe40000000000 */
[----:B------:R-:W-:Y:S02]  /*d450*/  FSEL R44, R44, -INF , !P2 ;  /* 0xff8000002c2c7808 */ /* 0x000fe40005000000 */
[----:B------:R-:W-:-:S02]  /*d460*/  ISETP.GE.AND P2, PT, R56, 0x2a, PT ;  /* 0x0000002a3800780c */ /* 0x000fc40003f46270 */
        /* <DEDUP_REMOVED lines=40> */
.L_x_5162:
[----:B------:R-:W-:-:S13]  /*d6f0*/  ISETP.NE.AND P6, PT, R9, 0x1, PT ;  /* 0x000000010900780c */ /* 0x000fda0003fc5270 */
[----:B------:R-:W-:-:S05]  /*d700*/  @P6 IMAD.HI.U32 R10, R12, R10, RZ ;  /* 0x0000000a0c0a6227 */ /* 0x000fca00078e00ff */
[----:B------:R-:W-:-:S07]  /*d710*/  @P6 SHF.R.U32.HI R12, RZ, R11, R10 ;  /* 0x0000000bff0c6219 */ /* 0x000fce000001160a */
.L_x_5163:
[----:B------:R-:W-:Y:S05]  /*d720*/  BSYNC B1 ;  /* 0x0000000000017941 */ /* 0x000fea0003800000 */
.L_x_5161:
[----:B------:R-:W-:-:S04]  /*d730*/  IMAD R7, R12, R9, -R20 ;  /* 0x000000090c077224 */ /* 0x000fc800078e0a14 */
[----:B------:R-:W-:-:S05]  /*d740*/  IMAD R6, R6, -0x2, R7 ;  /* 0xfffffffe06067824 */ /* 0x000fca00078e0207 */
[----:B------:R-:W-:Y:S02]  /*d750*/  VIADDMNMX R4, R6, R9, R4, PT ;  /* 0x0000000906047246 */ /* 0x000fe40003800104 */
[----:B------:R-:W-:-:S07]  /*d760*/  VIMNMX R3, R3, R6, !PT ;  /* 0x0000000603037248 */ /* 0x000fce0007fe0100 */
.L_x_5160:
[----:B------:R-:W-:Y:S05]  /*d770*/  BSYNC B0 ;  /* 0x0000000000007941 */ /* 0x000fea0003800000 */
.L_x_5159:
[----:B------:R-:W-:Y:S01]  /*d780*/  ISETP.GT.AND P0, PT, R3, 0x1, !P0 ;  /* 0x000000010300780c */ /* 0x000fe20004704270 */
[----:B------:R-:W-:Y:S01]  /*d790*/  BAR.SYNC.DEFER_BLOCKING 0xf, 0x100 ;  /* 0x03c4000000007b1d */ /* 0x000fe20000010000 */
[----:B------:R-:W-:Y:S02]  /*d7a0*/  FMNMX.FTZ R0, R156, R58, !PT ;  /* 0x0000003a9c007209 */ /* 0x000fe40007810000 */
[----:B------:R-:W-:Y:S02]  /*d7b0*/  ISETP.LT.OR P0, PT, R4, 0x2, P0 ;  /* 0x000000020400780c */ /* 0x000fe40000701670 */
[----:B------:R-:W-:Y:S02]  /*d7c0*/  FMNMX.FTZ R0, R28, R0, !PT ;  /* 0x000000001c007209 */ /* 0x000fe40007810000 */
[----:B------:R-:W-:Y:S01]  /*d7d0*/  FSEL R27, R27, -INF , !P0 ;  /* 0xff8000001b1b7808 */ /* 0x000fe20004000000 */
[----:B------:R-:W2:Y:S01]  /*d7e0*/  LDL R72, [R1+0x228] ;  /* 0x0002280001487983 */ /* 0x000ea20000100800 */
[----:B------:R-:W-:-:S02]  /*d7f0*/  ISETP.NE.AND P0, PT, R25, RZ, PT ;  /* 0x000000ff1900720c */ /* 0x000fc40003f05270 */
[C---:B------:R-:W-:Y:S01]  /*d800*/  ISETP.GT.AND P1, PT, R3.reuse, 0x8, !P1 ;  /* 0x000000080300780c */ /* 0x040fe20004f24270 */
[----:B------:R-:W3:Y:S01]  /*d810*/  LDL R74, [R1+0x22c] ;  /* 0x00022c00014a7983 */ /* 0x000ee20000100800 */
[----:B------:R-:W-:Y:S02]  /*d820*/  ISETP.GT.AND P0, PT, R3, 0x9, !P0 ;  /* 0x000000090300780c */ /* 0x000fe40004704270 */
[----:B------:R-:W-:Y:S01]  /*d830*/  FMNMX.FTZ R0, R60, R0, !PT ;  /* 0x000000003c007209 */ /* 0x000fe20007810000 */
[----:B------:R-:W4:Y:S01]  /*d840*/  LDL R76, [R1+0x234] ;  /* 0x00023400014c7983 */ /* 0x000f220000100800 */
[C---:B------:R-:W-:Y:S02]  /*d850*/  ISETP.LT.OR P0, PT, R4.reuse, 0xa, P0 ;  /* 0x0000000a0400780c */ /* 0x040fe40000701670 */
[----:B------:R-:W-:Y:S01]  /*d860*/  ISETP.LT.OR P1, PT, R4, 0x9, P1 ;  /* 0x000000090400780c */ /* 0x000fe20000f21670 */
[----:B------:R-:W4:Y:S01]  /*d870*/  LDL R78, [R1+0x238] ;  /* 0x00023800014e7983 */ /* 0x000f220000100800 */
[----:B------:R-:W-:-:S02]  /*d880*/  FSEL R31, R31, -INF , !P0 ;  /* 0xff8000001f1f7808 */ /* 0x000fc40004000000 */
[----:B------:R-:W-:Y:S01]  /*d890*/  ISETP.NE.AND P0, PT, R57, RZ, PT ;  /* 0x000000ff3900720c */ /* 0x000fe20003f05270 */
[----:B------:R-:W4:Y:S01]  /*d8a0*/  LDL R80, [R1+0x23c] ;  /* 0x00023c0001507983 */ /* 0x000f220000100800 */
[----:B------:R-:W-:Y:S02]  /*d8b0*/  FMNMX.FTZ R0, R32, R0, !PT ;  /* 0x0000000020007209 */ /* 0x000fe40007810000 */
[----:B------:R-:W-:Y:S01]  /*d8c0*/  ISETP.GT.AND P0, PT, R3, 0x10, !P0 ;  /* 0x000000100300780c */ /* 0x000fe20004704270 */
[----:B------:R-:W4:Y:S01]  /*d8d0*/  LDL R82, [R1+0x244] ;  /* 0x0002440001527983 */ /* 0x000f220000100800 */
[----:B------:R-:W-:Y:S02]  /*d8e0*/  FSEL R30, R30, -INF , !P1 ;  /* 0xff8000001e1e7808 */ /* 0x000fe40004800000 */
[----:B------:R-:W-:Y:S01]  /*d8f0*/  ISETP.LT.OR P0, PT, R4, 0x11, P0 ;  /* 0x000000110400780c */ /* 0x000fe20000701670 */
[----:B------:R-:W4:Y:S01]  /*d900*/  LDL R84, [R1+0x248] ;  /* 0x0002480001547983 */ /* 0x000f220000100800 */
[----:B------:R-:W-:-:S02]  /*d910*/  ISETP.NE.AND P1, PT, R59, RZ, PT ;  /* 0x000000ff3b00720c */ /* 0x000fc40003f25270 */
[----:B------:R-:W-:Y:S01]  /*d920*/  FSEL R34, R34, -INF , !P0 ;  /* 0xff80000022227808 */ /* 0x000fe20004000000 */
[----:B------:R-:W4:Y:S01]  /*d930*/  LDL R86, [R1+0x24c] ;  /* 0x00024c0001567983 */ /* 0x000f220000100800 */
[----:B------:R-:W-:Y:S02]  /*d940*/  ISETP.NE.AND P0, PT, R29, RZ, PT ;  /* 0x000000ff1d00720c */ /* 0x000fe40003f05270 */
[----:B------:R-:W-:Y:S01]  /*d950*/  FMNMX.FTZ R0, R62, R0, !PT ;  /* 0x000000003e007209 */ /* 0x000fe20007810000 */
[----:B------:R-:W4:Y:S01]  /*d960*/  LDL R88, [R1+0x254] ;  /* 0x0002540001587983 */ /* 0x000f220000100800 */
[----:B------:R-:W-:Y:S02]  /*d970*/  ISETP.GT.AND P0, PT, R3, 0x11, !P0 ;  /* 0x000000110300780c */ /* 0x000fe40004704270 */
[----:B------:R-:W-:Y:S01]  /*d980*/  FMNMX.FTZ R0, R36, R0, !PT ;  /* 0x0000000024007209 */ /* 0x000fe20007810000 */
[----:B------:R-:W4:Y:S01]  /*d990*/  LDL R90, [R1+0x258] ;  /* 0x00025800015a7983 */ /* 0x000f220000100800 */
[----:B------:R-:W-:-:S02]  /*d9a0*/  ISETP.LT.OR P0, PT, R4, 0x12, P0 ;  /* 0x000000120400780c */ /* 0x000fc40000701670 */
[----:B------:R-:W-:Y:S01]  /*d9b0*/  FMNMX.FTZ R0, R64, R0, !PT ;  /* 0x0000000040007209 */ /* 0x000fe20007810000 */
[----:B------:R-:W4:Y:S01]  /*d9c0*/  LDL R92, [R1+0x25c] ;  /* 0x00025c00015c7983 */ /* 0x000f220000100800 */
[----:B------:R-:W-:Y:S02]  /*d9d0*/  FSEL R11, R35, -INF , !P0 ;  /* 0xff800000230b7808 */ /* 0x000fe40004000000 */
[----:B------:R-:W-:Y:S01]  /*d9e0*/  ISETP.NE.AND P0, PT, R33, RZ, PT ;  /* 0x000000ff2100720c */ /* 0x000fe20003f05270 */
[----:B------:R-:W4:Y:S01]  /*d9f0*/  LDL R94, [R1+0x264] ;  /* 0x00026400015e7983 */ /* 0x000f220000100800 */
[----:B------:R-:W-:Y:S02]  /*da00*/  FMNMX.FTZ R0, R40, R0, !PT ;  /* 0x0000000028007209 */ /* 0x000fe40007810000 */
[----:B------:R-:W-:Y:S01]  /*da10*/  ISETP.GT.AND P0, PT, R3, 0x18, !P0 ;  /* 0x000000180300780c */ /* 0x000fe20004704270 */
[----:B------:R-:W4:Y:S01]  /*da20*/  LDL R96, [R1+0x268] ;  /* 0x0002680001607983 */ /* 0x000f220000100800 */
[----:B------:R-:W-:-:S02]  /*da30*/  FMNMX.FTZ R0, R66, R0, !PT ;  /* 0x0000000042007209 */ /* 0x000fc40007810000 */
[----:B------:R-:W-:Y:S01]  /*da40*/  ISETP.LT.OR P0, PT, R4, 0x19, P0 ;  /* 0x000000190400780c */ /* 0x000fe20000701670 */
[----:B------:R-:W4:Y:S01]  /*da50*/  LDL R98, [R1+0x26c] ;  /* 0x00026c0001627983 */ /* 0x000f220000100800 */
[----:B------:R-:W-:Y:S02]  /*da60*/  FMNMX.FTZ R0, R44, R0, !PT ;  /* 0x000000002c007209 */ /* 0x000fe40007810000 */
[----:B------:R-:W-:Y:S01]  /*da70*/  FSEL R38, R38, -INF , !P0 ;  /* 0xff80000026267808 */ /* 0x000fe20004000000 */
[----:B------:R-:W4:Y:S01]  /*da80*/  LDL R100, [R1+0x274] ;  /* 0x0002740001647983 */ /* 0x000f220000100800 */
[----:B------:R-:W-:Y:S02]  /*da90*/  ISETP.GT.AND P0, PT, R3, 0x19, !P1 ;  /* 0x000000190300780c */ /* 0x000fe40004f04270 */
[----:B------:R-:W-:Y:S01]  /*daa0*/  ISETP.NE.AND P6, PT, R8, RZ, PT ;  /* 0x000000ff0800720c */ /* 0x000fe20003fc5270 */
        /* <DEDUP_REMOVED lines=16> */
[----:B------:R-:W-:Y:S02]  /*dbb0*/  ISETP.GT.AND P0, PT, R3, RZ, !P6 ;  /* 0x000000ff0300720c */ /* 0x000fe40007704270 */
[----:B------:R-:W-:Y:S01]  /*dbc0*/  FMNMX.FTZ R6, R56, R0, !PT ;  /* 0x0000000038067209 */ /* 0x000fe20007810000 */
[----:B------:R-:W4:Y:S01]  /*dbd0*/  LDL R114, [R1+0x298] ;  /* 0x0002980001727983 */ /* 0x000f220000100800 */
[----:B------:R-:W-:-:S02]  /*dbe0*/  ISETP.LT.OR P0, PT, R4, 0x1, P0 ;  /* 0x000000010400780c */ /* 0x000fc40000701670 */
[----:B------:R-:W-:Y:S01]  /*dbf0*/  ISETP.NE.AND P1, PT, R41, RZ, PT ;  /* 0x000000ff2900720c */ /* 0x000fe20003f25270 */
[----:B------:R-:W0:Y:S01]  /*dc00*/  SHFL.BFLY PT, R9, R6, 0x2, 0x1f ;  /* 0x0c401f0006097f89 */ /* 0x000e2200000e0000 */
[----:B------:R-:W-:Y:S02]  /*dc10*/  FSEL R26, R26, -INF , !P0 ;  /* 0xff8000001a1a7808 */ /* 0x000fe40004000000 */
[----:B------:R-:W-:Y:S01]  /*dc20*/  ISETP.NE.AND P0, PT, R61, RZ, PT ;  /* 0x000000ff3d00720c */ /* 0x000fe20003f05270 */
[----:B------:R-:W4:Y:S01]  /*dc30*/  LDL R116, [R1+0x29c] ;  /* 0x00029c0001747983 */ /* 0x000f220000100800 */
[----:B------:R-:W-:Y:S02]  /*dc40*/  FMNMX.FTZ R7, R26, R27, !PT ;  /* 0x0000001b1a077209 */ /* 0x000fe40007810000 */
[----:B------:R-:W-:Y:S01]  /*dc50*/  ISETP.GT.AND P0, PT, R3, 0x21, !P0 ;  /* 0x000000210300780c */ /* 0x000fe20004704270 */
[----:B------:R-:W4:Y:S01]  /*dc60*/  LDL R118, [R1+0x2a4] ;  /* 0x0002a40001767983 */ /* 0x000f220000100800 */
[----:B------:R-:W-:-:S02]  /*dc70*/  FMNMX.FTZ R0, R30, R7, !PT ;  /* 0x000000071e007209 */ /* 0x000fc40007810000 */
[----:B------:R-:W-:Y:S01]  /*dc80*/  ISETP.GT.AND P1, PT, R3, 0x28, !P1 ;  /* 0x000000280300780c */ /* 0x000fe20004f24270 */
[----:B------:R-:W4:Y:S01]  /*dc90*/  LDL R120, [R1+0x2a8] ;  /* 0x0002a80001787983 */ /* 0x000f220000100800 */
[----:B------:R-:W-:Y:S02]  /*dca0*/  FMNMX.FTZ R7, R31, R0, !PT ;  /* 0x000000001f077209 */ /* 0x000fe40007810000 */
[----:B------:R-:W-:Y:S01]  /*dcb0*/  ISETP.LT.OR P0, PT, R4, 0x22, P0 ;  /* 0x000000220400780c */ /* 0x000fe20000701670 */
        /* <DEDUP_REMOVED lines=10> */
[----:B------:R-:W-:Y:S02]  /*dd60*/  FMNMX.FTZ R7, R12, R7, !PT ;  /* 0x000000070c077209 */ /* 0x000fe40007810000 */
[----:B------:R-:W-:Y:S01]  /*dd70*/  ISETP.GT.AND P3, PT, R3, 0x30, !P3 ;  /* 0x000000300300780c */ /* 0x000fe20005f64270 */
[----:B------:R-:W4:Y:S01]  /*dd80*/  LDL R130, [R1+0x2c4] ;  /* 0x0002c40001827983 */ /* 0x000f220000100800 */
[----:B------:R-:W-:-:S02]  /*dd90*/  FMNMX.FTZ R0, R42, R7, !PT ;  /* 0x000000072a007209 */ /* 0x000fc40007810000 */
[----:B------:R-:W-:Y:S01]  /*dda0*/  ISETP.LT.OR P2, PT, R4, 0x2a, P2 ;  /* 0x0000002a0400780c */ /* 0x000fe20001741670 */
[----:B------:R-:W4:Y:S01]  /*ddb0*/  LDL R132, [R1+0x2c8] ;  /* 0x0002c80001847983 */ /* 0x000f220000100800 */
[----:B------:R-:W-:Y:S02]  /*ddc0*/  FSEL R46, R46, -INF , !P1 ;  /* 0xff8000002e2e7808 */ /* 0x000fe40004800000 */
[----:B------:R-:W-:Y:S01]  /*ddd0*/  FMNMX.FTZ R7, R13, R0, !PT ;  /* 0x000000000d077209 */ /* 0x000fe20007810000 */
[----:B------:R-:W4:Y:S01]  /*dde0*/  LDL R134, [R1+0x2cc] ;  /* 0x0002cc0001867983 */ /* 0x000f220000100800 */
[----:B------:R-:W-:Y:S02]  /*ddf0*/  ISETP.GT.AND P4, PT, R3, 0x31, !P4 ;  /* 0x000000310300780c */ /* 0x000fe40006784270 */
[----:B------:R-:W-:Y:S01]  /*de00*/  ISETP.LT.OR P3, PT, R4, 0x31, P3 ;  /* 0x000000310400780c */ /* 0x000fe20001f61670 */
[----:B------:R-:W4:Y:S01]  /*de10*/  LDL R136, [R1+0x2d4] ;  /* 0x0002d40001887983 */ /* 0x000f220000100800 */
[----:B------:R-:W-:-:S02]  /*de20*/  FSEL R14, R47, -INF , !P2 ;  /* 0xff8000002f0e7808 */ /* 0x000fc40005000000 */
[----:B------:R-:W-:Y:S01]  /*de30*/  FMNMX.FTZ R7, R46, R7, !PT ;  /* 0x000000072e077209 */ /* 0x000fe20007810000 */
[----:B------:R-:W4:Y:S01]  /*de40*/  LDL R138, [R1+0x2d8] ;  /* 0x0002d800018a7983 */ /* 0x000f220000100800 */
[----:B------:R-:W-:Y:S02]  /*de50*/  ISETP.NE.AND P6, PT, R24, RZ, PT ;  /* 0x000000ff1800720c */ /* 0x000fe40003fc5270 */
[----:B0-----:R-:W-:Y:S01]  /*de60*/  FMNMX.FTZ R9, R6, R9, !PT ;  /* 0x0000000906097209 */ /* 0x001fe20007810000 */
[----:B------:R-:W2:Y:S01]  /*de70*/  LDL R24, [R1+0x1f0] ;  /* 0x0001f00001187983 */ /* 0x000ea20000100800 */
[----:B------:R-:W-:Y:S02]  /*de80*/  ISETP.GT.AND P5, PT, R3, 0x38, !P5 ;  /* 0x000000380300780c */ /* 0x000fe40006fa4270 */
[----:B------:R-:W-:Y:S01]  /*de90*/  ISETP.LT.OR P4, PT, R4, 0x32, P4 ;  /* 0x000000320400780c */ /* 0x000fe20002781670 */
[----:B------:R-:W0:Y:S01]  /*dea0*/  SHFL.BFLY PT, R8, R9, 0x1, 0x1f ;  /* 0x0c201f0009087f89 */ /* 0x000e2200000e0000 */
[----:B------:R-:W-:-:S02]  /*deb0*/  FSEL R50, R50, -INF , !P3 ;  /* 0xff80000032327808 */ /* 0x000fc40005800000 */
[----:B------:R-:W-:Y:S01]  /*dec0*/  FMNMX.FTZ R7, R14, R7, !PT ;  /* 0x000000070e077209 */ /* 0x000fe20007810000 */
[----:B------:R-:W4:Y:S01]  /*ded0*/  LDL R140, [R1+0x2dc] ;  /* 0x0002dc00018c7983 */ /* 0x000f220000100800 */
[----:B------:R-:W-:Y:S02]  /*dee0*/  ISETP.GT.AND P0, PT, R3, 0x39, !P6 ;  /* 0x000000390300780c */ /* 0x000fe40007704270 */
[----:B------:R-:W-:Y:S01]  /*def0*/  ISETP.LT.OR P5, PT, R4, 0x39, P5 ;  /* 0x000000390400780c */ /* 0x000fe20002fa1670 */
[----:B------:R-:W4:Y:S01]  /*df00*/  LDL R142, [R1+0x2e4] ;  /* 0x0002e400018e7983 */ /* 0x000f220000100800 */
[----:B------:R-:W-:Y:S02]  /*df10*/  FSEL R15, R51, -INF , !P4 ;  /* 0xff800000330f7808 */ /* 0x000fe40006000000 */
[----:B------:R-:W-:Y:S01]  /*df20*/  FMNMX.FTZ R0, R50, R7, !PT ;  /* 0x0000000732007209 */ /* 0x000fe20007810000 */
[----:B------:R-:W4:Y:S01]  /*df30*/  LDL R144, [R1+0x2e8] ;  /* 0x0002e80001907983 */ /* 0x000f220000100800 */
[----:B------:R-:W-:-:S02]  /*df40*/  ISETP.LT.OR P0, PT, R4, 0x3a, P0 ;  /* 0x0000003a0400780c */ /* 0x000fc40000701670 */
[----:B------:R-:W-:Y:S01]  /*df50*/  FSEL R54, R54, -INF , !P5 ;  /* 0xff80000036367808 */ /* 0x000fe20006800000 */
[----:B------:R-:W4:Y:S01]  /*df60*/  LDL R146, [R1+0x2ec] ;  /* 0x0002ec0001927983 */ /* 0x000f220000100800 */
[----:B------:R-:W-:Y:S02]  /*df70*/  FMNMX.FTZ R3, R15, R0, !PT ;  /* 0x000000000f037209 */ /* 0x000fe40007810000 */
[----:B------:R-:W-:Y:S01]  /*df80*/  FSEL R20, R55, -INF , !P0 ;  /* 0xff80000037147808 */ /* 0x000fe20004000000 */
[----:B------:R-:W4:Y:S01]  /*df90*/  LDL R228, [R1+0x2f0] ;  /* 0x0002f00001e47983 */ /* 0x000f220000100800 */
[----:B------:R-:W-:Y:S02]  /*dfa0*/  FMNMX.FTZ R3, R54, R3, !PT ;  /* 0x0000000336037209 */ /* 0x000fe40007810000 */
[----:B0-----:R-:W-:Y:S01]  /*dfb0*/  FMNMX.FTZ R0, R9, R8, !PT ;  /* 0x0000000809007209 */ /* 0x001fe20007810000 */
[----:B------:R-:W4:Y:S01]  /*dfc0*/  LDL R21, [R1+0x324] ;  /* 0x0003240001157983 */ /* 0x000f220000100800 */
[----:B------:R-:W-:-:S03]  /*dfd0*/  FMNMX.FTZ R7, R20, R3, !PT ;  /* 0x0000000314077209 */ /* 0x000fc60007810000 */
[----:B------:R-:W3:Y:S04]  /*dfe0*/  LDL.64 R8, [R1+0x110] ;  /* 0x0001100001087983 */ /* 0x000ee80000100a00 */
[----:B------:R-:W-:Y:S04]  /*dff0*/  STL.64 [R1+0x1d0], R6 ;  /* 0x0001d00601007387 */ /* 0x000fe80000100a00 */
[----:B------:R-:W2:Y:S04]  /*e000*/  LDL R4, [R1+0x1d4] ;  /* 0x0001d40001047983 */ /* 0x000ea80000100800 */
[----:B------:R0:W-:Y:S04]  /*e010*/  STL [R1+0x1d0], R0 ;  /* 0x0001d00001007387 */ /* 0x0001e80000100800 */
[----:B------:R-:W4:Y:S04]  /*e020*/  LDL R10, [R1+0x1d0] ;  /* 0x0001d000010a7983 */ /* 0x000f280000100800 */
[----:B------:R-:W3:Y:S04]  /*e030*/  LDL R153, [R1+0x328] ;  /* 0x0003280001997983 */ /* 0x000ee80000100800 */
        /* <DEDUP_REMOVED lines=53> */
[----:B--2---:R-:W1:Y:S01]  /*e390*/  SHFL.BFLY PT, R7, R4, 0x2, 0x1f ;  /* 0x0c401f0004077f89 */ /* 0x004e6200000e0000 */
[----:B----4-:R-:W-:Y:S01]  /*e3a0*/  FMUL.FTZ R3, R24, R10 ;  /* 0x0000000a18037220 */ /* 0x010fe20000410000 */
[----:B------:R-:W-:-:S04]  /*e3b0*/  FSETP.NEU.FTZ.AND P0, PT, R10, -INF , PT ;  /* 0xff8000000a00780b */ /* 0x000fc80003f1d000 */
[----:B------:R-:W-:-:S05]  /*e3c0*/  FSEL R3, R3, RZ, P0 ;  /* 0x000000ff03037208 */ /* 0x000fca0000000000 */
[----:B0-----:R-:W-:Y:S01]  /*e3d0*/  FFMA.FTZ R0, R60, R24, -R3 ;  /* 0x000000183c007223 */ /* 0x001fe20000010803 */
[----:B-1----:R-:W-:-:S03]  /*e3e0*/  FMNMX.FTZ R7, R7, R4, !PT ;  /* 0x0000000407077209 */ /* 0x002fc60007810000 */
        /* <DEDUP_REMOVED lines=9> */
[----:B0-----:R-:W0:Y:S01]  /*e480*/  SHFL.BFLY PT, R0, R7, 0x1, 0x1f ;  /* 0x0c201f0007007f89 */ /* 0x001e2200000e0000 */
[-CC-:B------:R-:W-:Y:S01]  /*e490*/  FFMA.FTZ R39, R66, R24.reuse, -R3.reuse ;  /* 0x0000001842277223 */ /* 0x180fe20000010803 */
[-CC-:B------:R-:W-:Y:S01]  /*e4a0*/  FFMA.FTZ R166, R44, R24.reuse, -R3.reuse ;  /* 0x000000182ca67223 */ /* 0x180fe20000010803 */
[-CC-:B------:R-:W-:Y:S01]  /*e4b0*/  FFMA.FTZ R41, R68, R24.reuse, -R3.reuse ;  /* 0x0000001844297223 */ /* 0x180fe20000010803 */
[-CC-:B------:R-:W-:Y:S01]  /*e4c0*/  FFMA.FTZ R168, R48, R24.reuse, -R3.reuse ;  /* 0x0000001830a87223 */ /* 0x180fe20000010803 */
[-CC-:B------:R-:W-:Y:S01]  /*e4d0*/  FFMA.FTZ R43, R70, R24.reuse, -R3.reuse ;  /* 0x00000018462b7223 */ /* 0x180fe20000010803 */
[-CC-:B------:R-:W-:Y:S01]  /*e4e0*/  FFMA.FTZ R170, R52, R24.reuse, -R3.reuse ;  /* 0x0000001834aa7223 */ /* 0x180fe20000010803 */
[----:B------:R-:W-:Y:S01]  /*e4f0*/  FFMA.FTZ R45, R56, R24, -R3 ;  /* 0x00000018382d7223 */ /* 0x000fe20000010803 */
[----:B------:R-:W-:Y:S01]  /*e500*/  MUFU.EX2 R156, R156 ;  /* 0x0000009c009c7308 */ /* 0x000fe20000000800 */
[----:B------:R-:W2:Y:S04]  /*e510*/  LDL R28, [R1+0x200] ;  /* 0x00020000011c7983 */ /* 0x000ea80000100800 */
[----:B------:R-:W4:Y:S03]  /*e520*/  LDL R58, [R1+0x204] ;  /* 0x00020400013a7983 */ /* 0x000f260000100800 */
[----:B------:R-:W1:Y:S01]  /*e530*/  MUFU.EX2 R29, R29 ;  /* 0x0000001d001d7308 */ /* 0x000e620000000800 */
[----:B------:R-:W4:Y:S04]  /*e540*/  LDL R60, [R1+0x208] ;  /* 0x00020800013c7983 */ /* 0x000f280000100800 */
[----:B------:R-:W4:Y:S01]  /*e550*/  LDL R62, [R1+0x20c] ;  /* 0x00020c00013e7983 */ /* 0x000f220000100800 */
[----:B0-----:R-:W-:-:S02]  /*e560*/  FMNMX.FTZ R0, R7, R0, !PT ;  /* 0x0000000007007209 */ /* 0x001fc40007810000 */
[----:B------:R-:W-:Y:S01]  /*e570*/  MUFU.EX2 R158, R158 ;  /* 0x0000009e009e7308 */ /* 0x000fe20000000800 */
[----:B------:R-:W4:Y:S01]  /*e580*/  LDL R64, [R1+0x214] ;  /* 0x0002140001407983 */ /* 0x000f220000100800 */
[C---:B------:R-:W-:Y:S01]  /*e590*/  FSETP.NEU.FTZ.AND P0, PT, R0.reuse, -INF , PT ;  /* 0xff8000000000780b */ /* 0x040fe20003f1d000 */
[-C--:B------:R-:W-:Y:S02]  /*e5a0*/  FMUL.FTZ R4, R0, R24.reuse ;  /* 0x0000001800047220 */ /* 0x080fe40000410000 */
[----:B------:R-:W4:Y:S03]  /*e5b0*/  LDL R66, [R1+0x218] ;  /* 0x0002180001427983 */ /* 0x000f260000100800 */
[----:B------:R-:W-:Y:S01]  /*e5c0*/  FSEL R3, R4, RZ, P0 ;  /* 0x000000ff04037208 */ /* 0x000fe20000000000 */
[----:B------:R-:W-:Y:S01]  /*e5d0*/  MUFU.EX2 R160, R160 ;  /* 0x000000a000a07308 */ /* 0x000fe20000000800 */
[----:B------:R-:W4:Y:S03]  /*e5e0*/  LDL R68, [R1+0x21c] ;  /* 0x00021c0001447983 */ /* 0x000f260000100800 */
[-CC-:B------:R-:W-:Y:S01]  /*e5f0*/  FFMA.FTZ R157, R26, R24.reuse, -R3.reuse ;  /* 0x000000181a9d7223 */ /* 0x180fe20000010803 */
[-CC-:B------:R-:W-:Y:S01]  /*e600*/  FFMA.FTZ R148, R27, R24.reuse, -R3.reuse ;  /* 0x000000181b947223 */ /* 0x180fe20000010803 */
[-CC-:B------:R-:W-:Y:S01]  /*e610*/  FFMA.FTZ R159, R30, R24.reuse, -R3.reuse ;  /* 0x000000181e9f7223 */ /* 0x180fe20000010803 */
[-CC-:B------:R-:W-:Y:S01]  /*e620*/  FFMA.FTZ R150, R31, R24.reuse, -R3.reuse ;  /* 0x000000181f967223 */ /* 0x180fe20000010803 */
[-CC-:B------:R-:W-:Y:S01]  /*e630*/  FFMA.FTZ R161, R34, R24.reuse, -R3.reuse ;  /* 0x0000001822a17223 */ /* 0x180fe20000010803 */
[-CC-:B------:R-:W-:Y:S01]  /*e640*/  FFMA.FTZ R47, R11, R24.reuse, -R3.reuse ;  /* 0x000000180b2f7223 */ /* 0x180fe20000010803 */
[----:B------:R-:W-:Y:S01]  /*e650*/  MUFU.EX2 R157, R157 ;  /* 0x0000009d009d7308 */ /* 0x000fe20000000800 */
[-C--:B------:R-:W-:Y:S01]  /*e660*/  FFMA.FTZ R163, R38, R24.reuse, -R3 ;  /* 0x0000001826a37223 */ /* 0x080fe20000010803 */
[----:B-1----:R-:W-:Y:S01]  /*e670*/  FADD.FTZ R7, R156, R29 ;  /* 0x0000001d9c077221 */ /* 0x002fe20000010000 */
[-CC-:B------:R-:W-:Y:S01]  /*e680*/  FFMA.FTZ R49, R12, R24.reuse, -R3.reuse ;  /* 0x000000180c317223 */ /* 0x180fe20000010803 */
[----:B------:R-:W4:Y:S04]  /*e690*/  LDL R32, [R1+0x220] ;  /* 0x0002200001207983 */ /* 0x000f280000100800 */
[----:B------:R-:W0:Y:S01]  /*e6a0*/  MUFU.EX2 R148, R148 ;  /* 0x0000009400947308 */ /* 0x000e220000000800 */
[----:B------:R-:W-:-:S07]  /*e6b0*/  FFMA.FTZ R165, R42, R24, -R3 ;  /* 0x000000182aa57223 */ /* 0x000fce0000010803 */
[----:B------:R-:W-:Y:S01]  /*e6c0*/  MUFU.EX2 R35, R35 ;  /* 0x0000002300237308 */ /* 0x000fe20000000800 */
[-CC-:B------:R-:W-:Y:S01]  /*e6d0*/  FFMA.FTZ R51, R13, R24.reuse, -R3.reuse ;  /* 0x000000180d337223 */ /* 0x180fe20000010803 */
[----:B------:R-:W4:Y:S06]  /*e6e0*/  LDL R36, [R1+0x240] ;  /* 0x0002400001247983 */ /* 0x000f2c0000100800 */
[----:B------:R-:W-:Y:S01]  /*e6f0*/  MUFU.EX2 R162, R162 ;  /* 0x000000a200a27308 */ /* 0x000fe20000000800 */
        /* <DEDUP_REMOVED lines=9> */
[----:B------:R-:W-:Y:S08]  /*e790*/  MUFU.EX2 R166, R166 ;  /* 0x000000a600a67308 */ /* 0x000ff00000000800 */
[----:B------:R-:W-:Y:S01]  /*e7a0*/  MUFU.EX2 R41, R41 ;  /* 0x0000002900297308 */ /* 0x000fe20000000800 */
[----:B------:R-:W-:Y:S01]  /*e7b0*/  FFMA.FTZ R54, R54, R24, -R3 ;  /* 0x0000001836367223 */ /* 0x000fe20000010803 */
[----:B------:R-:W4:Y:S04]  /*e7c0*/  LDL R70, [R1+0x224] ;  /* 0x0002240001467983 */ /* 0x000f280000100800 */
[----:B------:R-:W4:Y:S02]  /*e7d0*/  LDL R48, [R1+0x2a0] ;  /* 0x0002a00001307983 */ /* 0x000f240000100800 */
[----:B------:R-:W1:Y:S02]  /*e7e0*/  MUFU.EX2 R159, R159 ;  /* 0x0000009f009f7308 */ /* 0x000e640000000800 */
[----:B------:R-:W4:Y:S04]  /*e7f0*/  LDL R52, [R1+0x2c0] ;  /* 0x0002c00001347983 */ /* 0x000f280000100800 */
[----:B------:R-:W4:Y:S02]  /*e800*/  LDL R56, [R1+0x2e0] ;  /* 0x0002e00001387983 */ /* 0x000f240000100800 */
[----:B------:R-:W1:Y:S01]  /*e810*/  MUFU.EX2 R150, R150 ;  /* 0x0000009600967308 */ /* 0x000e620000000800 */
[----:B0-----:R-:W-:-:S07]  /*e820*/  FADD.FTZ R4, R157, R148 ;  /* 0x000000949d047221 */ /* 0x001fce0000010000 */
[----:B------:R-:W-:Y:S08]  /*e830*/  MUFU.EX2 R168, R168 ;  /* 0x000000a800a87308 */ /* 0x000ff00000000800 */
[----:B------:R-:W-:Y:S08]  /*e840*/  MUFU.EX2 R43, R43 ;  /* 0x0000002b002b7308 */ /* 0x000ff00000000800 */
[----:B------:R-:W-:Y:S08]  /*e850*/  MUFU.EX2 R170, R170 ;  /* 0x000000aa00aa7308 */ /* 0x000ff00000000800 */
[----:B------:R-:W-:Y:S01]  /*e860*/  MUFU.EX2 R45, R45 ;  /* 0x0000002d002d7308 */ /* 0x000fe20000000800 */
[----:B------:R0:W-:Y:S04]  /*e870*/  STL [R1+0x1d4], R0 ;  /* 0x0001d40001007387 */ /* 0x0001e80000100800 */
[----:B------:R-:W4:Y:S03]  /*e880*/  LDL R31, [R1+0x1c0] ;  /* 0x0001c000011f7983 */ /* 0x000f260000100800 */
[----:B------:R-:W0:Y:S01]  /*e890*/  MUFU.EX2 R161, R161 ;  /* 0x000000a100a17308 */ /* 0x000e220000000800 */
[----:B------:R-:W-:Y:S01]  /*e8a0*/  FADD.FTZ R6, R158, R7 ;  /* 0x000000079e067221 */ /* 0x000fe20000010000 */
[----:B-1----:R-:W-:Y:S01]  /*e8b0*/  FADD.FTZ R7, R159, R4 ;  /* 0x000000049f077221 */ /* 0x002fe20000010000 */
[----:B------:R-:W4:Y:S04]  /*e8c0*/  LDL R30, [R1+0x210] ;  /* 0x00021000011e7983 */ /* 0x000f280000100800 */
[----:B------:R-:W4:Y:S01]  /*e8d0*/  LDL R34, [R1+0x230] ;  /* 0x0002300001227983 */ /* 0x000f220000100800 */
[----:B------:R-:W1:Y:S01]  /*e8e0*/  MUFU.EX2 R47, R47 ;  /* 0x0000002f002f7308 */ /* 0x000e620000000800 */
[----:B------:R-:W-:Y:S01]  /*e8f0*/  FADD.FTZ R11, R33, R6 ;  /* 0x00000006210b7221 */ /* 0x000fe20000010000 */
[----:B------:R-:W-:Y:S01]  /*e900*/  FADD.FTZ R4, R150, R7 ;  /* 0x0000000796047221 */ /* 0x000fe20000010000 */
[----:B------:R-:W4:Y:S04]  /*e910*/  LDL R38, [R1+0x250] ;  /* 0x0002500001267983 */ /* 0x000f280000100800 */
[----:B------:R-:W4:Y:S01]  /*e920*/  LDL R12, [R1+0x310] ;  /* 0x00031000010c7983 */ /* 0x000f220000100800 */
[----:B------:R-:W3:Y:S01]  /*e930*/  MUFU.EX2 R163, R163 ;  /* 0x000000a300a37308 */ /* 0x000ee20000000800 */
[----:B------:R-:W-:Y:S01]  /*e940*/  FADD.FTZ R6, R160, R11 ;  /* 0x0000000ba0067221 */ /* 0x000fe20000010000 */
[----:B0-----:R-:W-:Y:S01]  /*e950*/  FADD.FTZ R4, R161, R4 ;  /* 0x00000004a1047221 */ /* 0x001fe20000010000 */
[----:B------:R-:W4:Y:S05]  /*e960*/  LDL R42, [R1+0x270] ;  /* 0x00027000012a7983 */ /* 0x000f2a0000100800 */
[----:B------:R-:W0:Y:S01]  /*e970*/  MUFU.EX2 R49, R49 ;  /* 0x0000003100317308 */ /* 0x000e220000000800 */
[----:B------:R-:W-:Y:S01]  /*e980*/  FADD.FTZ R7, R35, R6 ;  /* 0x0000000623077221 */ /* 0x000fe20000010000 */
[----:B-1----:R-:W-:Y:S01]  /*e990*/  FADD.FTZ R4, R47, R4 ;  /* 0x000000042f047221 */ /* 0x002fe20000010000 */
[----:B------:R-:W4:Y:S04]  /*e9a0*/  LDL R46, [R1+0x290] ;  /* 0x00029000012e7983 */ /* 0x000f280000100800 */
[----:B------:R-:W4:Y:S01]  /*e9b0*/  LDL R13, [R1+0x314] ;  /* 0x00031400010d7983 */ /* 0x000f220000100800 */
[----:B------:R-:W1:Y:S01]  /*e9c0*/  MUFU.EX2 R165, R165 ;  /* 0x000000a500a57308 */ /* 0x000e620000000800 */
[----:B------:R-:W-:Y:S01]  /*e9d0*/  FADD.FTZ R6, R162, R7 ;  /* 0x00000007a2067221 */ /* 0x000fe20000010000 */
[----:B---3--:R-:W-:Y:S01]  /*e9e0*/  FADD.FTZ R4, R163, R4 ;  /* 0x00000004a3047221 */ /* 0x008fe20000010000 */
[----:B------:R-:W3:Y:S05]  /*e9f0*/  LDL R50, [R1+0x2b0] ;  /* 0x0002b00001327983 */ /* 0x000eea0000100800 */
[----:B------:R-:W1:Y:S01]  /*ea00*/  MUFU.EX2 R51, R51 ;  /* 0x0000003300337308 */ /* 0x000e620000000800 */
[----:B------:R-:W-:Y:S01]  /*ea10*/  FADD.FTZ R7, R37, R6 ;  /* 0x0000000625077221 */ /* 0x000fe20000010000 */
[----:B0-----:R-:W-:Y:S01]  /*ea20*/  FADD.FTZ R4, R49, R4 ;  /* 0x0000000431047221 */ /* 0x001fe20000010000 */
[----:B------:R-:W3:Y:S05]  /*ea30*/  LDL R14, [R1+0x318] ;  /* 0x00031800010e7983 */ /* 0x000eea0000100800 */
[----:B------:R-:W0:Y:S01]  /*ea40*/  MUFU.EX2 R167, R167 ;  /* 0x000000a700a77308 */ /* 0x000e220000000800 */
[----:B------:R-:W-:Y:S01]  /*ea50*/  FADD.FTZ R6, R164, R7 ;  /* 0x00000007a4067221 */ /* 0x000fe20000010000 */
[----:B-1----:R-:W-:-:S06]  /*ea60*/  FADD.FTZ R4, R165, R4 ;  /* 0x00000004a5047221 */ /* 0x002fcc0000010000 */
[----:B------:R-:W1:Y:S01]  /*ea70*/  MUFU.EX2 R53, R53 ;  /* 0x0000003500357308 */ /* 0x000e620000000800 */
[----:B------:R-:W-:Y:S01]  /*ea80*/  FADD.FTZ R7, R39, R6 ;  /* 0x0000000627077221 */ /* 0x000fe20000010000 */
[----:B------:R-:W-:-:S06]  /*ea90*/  FADD.FTZ R4, R51, R4 ;  /* 0x0000000433047221 */ /* 0x000fcc0000010000 */
[----:B------:R-:W1:Y:S01]  /*eaa0*/  MUFU.EX2 R169, R169 ;  /* 0x000000a900a97308 */ /* 0x000e620000000800 */
[----:B------:R-:W-:Y:S01]  /*eab0*/  FFMA.FTZ R3, R20, R24, -R3 ;  /* 0x0000001814037223 */ /* 0x000fe20000010803 */
[----:B------:R-:W-:Y:S01]  /*eac0*/  FADD.FTZ R6, R166, R7 ;  /* 0x00000007a6067221 */ /* 0x000fe20000010000 */
[----:B0-----:R-:W-:Y:S01]  /*ead0*/  FADD.FTZ R4, R167, R4 ;  /* 0x00000004a7047221 */ /* 0x001fe20000010000 */
[----:B------:R-:W3:Y:S04]  /*eae0*/  LDL R0, [R1+0x2f4] ;  /* 0x0002f40001007983 */ /* 0x000ee80000100800 */
[----:B------:R-:W0:Y:S01]  /*eaf0*/  MUFU.EX2 R55, R55 ;  /* 0x0000003700377308 */ /* 0x000e220000000800 */
[----:B------:R-:W-:Y:S01]  /*eb00*/  FADD.FTZ R7, R41, R6 ;  /* 0x0000000629077221 */ /* 0x000fe20000010000 */
[----:B-1----:R-:W-:Y:S01]  /*eb10*/  FADD.FTZ R4, R53, R4 ;  /* 0x0000000435047221 */ /* 0x002fe20000010000 */
[----:B------:R-:W3:Y:S04]  /*eb20*/  LDL R15, [R1+0x31c] ;  /* 0x00031c00010f7983 */ /* 0x000ee80000100800 */
[----:B------:R-:W3:Y:S01]  /*eb30*/  LDL R20, [R1+0x320] ;  /* 0x0003200001147983 */ /* 0x000ee20000100800 */
[----:B------:R1:W1:Y:S01]  /*eb40*/  MUFU.EX2 R171, R54 ;  /* 0x0000003600ab7308 */ /* 0x0002620000000800 */
[----:B------:R-:W-:Y:S01]  /*eb50*/  FADD.FTZ R6, R168, R7 ;  /* 0x00000007a8067221 */ /* 0x000fe20000010000 */
[----:B------:R-:W-:-:S06]  /*eb60*/  FADD.FTZ R4, R169, R4 ;  /* 0x00000004a9047221 */ /* 0x000fcc0000010000 */
[----:B------:R1:W1:Y:S01]  /*eb70*/  MUFU.EX2 R57, R3 ;  /* 0x0000000300397308 */ /* 0x0002620000000800 */
[----:B------:R-:W-:Y:S01]  /*eb80*/  FADD.FTZ R7, R43, R6 ;  /* 0x000000062b077221 */ /* 0x000fe20000010000 */
[----:B0-----:R-:W-:Y:S01]  /*eb90*/  FADD.FTZ R4, R55, R4 ;  /* 0x0000000437047221 */ /* 0x001fe20000010000 */
[----:B-1----:R-:W3:Y:S02]  /*eba0*/  LDL R54, [R1+0x2d0] ;  /* 0x0002d00001367983 */ /* 0x002ee40000100800 */
[----:B------:R-:W-:Y:S02]  /*ebb0*/  FADD.FTZ R10, R170, R7 ;  /* 0x00000007aa0a7221 */ /* 0x000fe40000010000 */
[----:B------:R-:W3:Y:S01]  /*ebc0*/  LDL.64 R6, [R1+0x88] ;  /* 0x0000880001067983 */ /* 0x000ee20000100a00 */
[----:B------:R-:W-:Y:S01]  /*ebd0*/  FADD.FTZ R4, R171, R4 ;  /* 0x00000004ab047221 */ /* 0x000fe20000010000 */
[----:B------:R-:W-:Y:S02]  /*ebe0*/  FADD.FTZ R10, R45, R10 ;  /* 0x0000000a2d0a7221 */ /* 0x000fe40000010000 */
[----:B------:R-:W3:Y:S01]  /*ebf0*/  LDL R3, [R1+0x2f8] ;  /* 0x0002f80001037983 */ /* 0x000ee20000100800 */
[----:B------:R-:W-:-:S03]  /*ec00*/  FADD.FTZ R11, R57, R4 ;  /* 0x00000004390b7221 */ /* 0x000fc60000010000 */
[----:B------:R-:W3:Y:S04]  /*ec10*/  LDL R4, [R1+0x2fc] ;  /* 0x0002fc0001047983 */ /* 0x000ee80000100800 */
[----:B------:R0:W-:Y:S04]  /*ec20*/  STL.64 [R1+0x1e0], R10 ;  /* 0x0001e00a01007387 */ /* 0x0001e80000100a00 */
[----:B------:R-:W3:Y:S04]  /*ec30*/  LD.E.64 R26, desc[UR36][R8.64+0x8] ;  /* 0x00000824081a7980 */ /* 0x000ee8000c101b00 */
[----:B------:R-:W3:Y:S04]  /*ec40*/  LD.E.64 R24, desc[UR36][R8.64] ;  /* 0x0000002408187980 */ /* 0x000ee8000c101b00 */
[----:B0-----:R-:W3:Y:S04]  /*ec50*/  LDL R10, [R1+0x308] ;  /* 0x00030800010a7983 */ /* 0x001ee80000100800 */
[----:B------:R-:W3:Y:S04]  /*ec60*/  LDL R11, [R1+0x30c] ;  /* 0x00030c00010b7983 */ /* 0x000ee80000100800 */
[----:B------:R-:W3:Y:S04]  /*ec70*/  LDL R8, [R1+0x300] ;  /* 0x0003000001087983 */ /* 0x000ee80000100800 */
[----:B------:R-:W3:Y:S01]  /*ec80*/  LDL R9, [R1+0x304] ;  /* 0x0003040001097983 */ /* 0x000ee20000100800 */
        /* <DEDUP_REMOVED lines=15> */
[----:B------:R-:W-:Y:S01]  /*ed80*/  F2FP.F16.F32.PACK_AB R171, R57, R171 ;  /* 0x000000ab39ab723e */ /* 0x000fe200000000ff */
[----:B--2---:R-:W-:Y:S04]  /*ed90*/  STL [R1+0x200], R28 ;  /* 0x0002001c01007387 */ /* 0x004fe80000100800 */
        /* <DEDUP_REMOVED lines=43> */
[----:B---3--:R-:W-:Y:S04]  /*f050*/  STL [R1+0x2b0], R50 ;  /* 0x0002b03201007387 */ /* 0x008fe80000100800 */
        /* <DEDUP_REMOVED lines=10> */
[----:B------:R-:W-:Y:S01]  /*f100*/  IMAD R6, R31, 0x1000, R6 ;  /* 0x000010001f067824 */ /* 0x000fe200078e0206 */
[----:B------:R-:W-:-:S04]  /*f110*/  R2UR UR7, R7 ;  /* 0x00000000070772ca */ /* 0x000fc800000e0000 */
[----:B------:R-:W-:Y:S01]  /*f120*/  R2UR UR6, R6 ;  /* 0x00000000060672ca */ /* 0x000fe200000e0000 */
[----:B------:R-:W-:Y:S01]  /*f130*/  STL [R1+0x2d0], R54 ;  /* 0x0002d03601007387 */ /* 0x000fe20000100800 */
[----:B------:R-:W-:-:S05]  /*f140*/  MOV R26, R26 ;  /* 0x0000001a001a7202 */ /* 0x000fca0000000f00 */
[--C-:B------:R-:W-:Y:S02]  /*f150*/  IMAD R27, R25, 0x2, R26.reuse ;  /* 0x00000002191b7824 */ /* 0x100fe400078e021a */
[C---:B------:R-:W-:Y:S02]  /*f160*/  IMAD R25, R24.reuse, 0x2, R26 ;  /* 0x0000000218197824 */ /* 0x040fe400078e021a */
[----:B------:R-:W-:Y:S01]  /*f170*/  IMAD R24, R24, 0x2, R27 ;  /* 0x0000000218187824 */ /* 0x000fe200078e021b */
[----:B------:R-:W-:Y:S04]  /*f180*/  STSM.16.M88.4 [R26], R156 ;  /* 0x0000009c1a007844 */ /* 0x000fe80000000200 */
[----:B------:R-:W-:Y:S04]  /*f190*/  STSM.16.M88.4 [R25], R160 ;  /* 0x000000a019007844 */ /* 0x000fe80000000200 */
[----:B------:R-:W-:Y:S04]  /*f1a0*/  STSM.16.M88.4 [R27], R164 ;  /* 0x000000a41b007844 */ /* 0x000fe80000000200 */
[----:B------:R-:W-:Y:S04]  /*f1b0*/  STSM.16.M88.4 [R24], R168 ;  /* 0x000000a818007844 */ /* 0x000fe80000000200 */
[----:B------:R-:W-:Y:S04]  /*f1c0*/  STL [R1+0x2e0], R56 ;  /* 0x0002e03801007387 */ /* 0x000fe80000100800 */
[----:B------:R-:W-:Y:S04]  /*f1d0*/  STL [R1+0x2e4], R142 ;  /* 0x0002e48e01007387 */ /* 0x000fe80000100800 */
[----:B------:R-:W-:Y:S04]  /*f1e0*/  STL [R1+0x2e8], R144 ;  /* 0x0002e89001007387 */ /* 0x000fe80000100800 */
[----:B------:R0:W-:Y:S02]  /*f1f0*/  STL [R1+0x2ec], R146 ;  /* 0x0002ec9201007387 */ /* 0x0001e40000100800 */
[----:B0-----:R-:W-:-:S06]  /*f200*/  WARPGROUP.ARRIVE ;  /* 0x00000000000079c5 */ /* 0x001fcc0000000000 */
[----:B------:R-:W-:Y:S01]  /*f210*/  HGMMA.64x256x16.F32 R24, R156, gdesc[UR4].tnspB, RZ, !UPT, gsb0 ;  /* 0x43e000049c187df0 */ /* 0x000fe2000c0008ff */
[----:B------:R0:W-:Y:S04]  /*f220*/  STL [R1+0x300], R8 ;  /* 0x0003000801007387 */ /* 0x0001e80000100800 */
[----:B------:R1:W-:Y:S01]  /*f230*/  STL [R1+0x304], R9 ;  /* 0x0003040901007387 */ /* 0x0003e20000100800 */
[----:B0-----:R-:W-:Y:S02]  /*f240*/  VIADD R8, R6, 0x80 ;  /* 0x0000008006087836 */ /* 0x001fe40000000000 */
[----:B-1----:R-:W-:-:S03]  /*f250*/  IMAD.MOV.U32 R9, RZ, RZ, R7 ;  /* 0x000000ffff097224 */ /* 0x002fc600078e0007 */
[----:B------:R-:W-:Y:S02]  /*f260*/  R2UR UR6, R8 ;  /* 0x00000000080672ca */ /* 0x000fe400000e0000 */
[----:B------:R-:W-:Y:S01]  /*f270*/  R2UR UR7, R9 ;  /* 0x00000000090772ca */ /* 0x000fe200000e0000 */
        /* <DEDUP_REMOVED lines=100> */
[----:B------:R-:W-:Y:S01]  /*f8c0*/  HGMMA.64x256x16.F32 R24, R160, gdesc[UR4].tnspB, R24, gsb0 ;  /* 0x43e00004a0187df0 */ /* 0x000fe20008000818 */
[----:B------:R-:W-:Y:S02]  /*f8d0*/  VIADD R8, R6, 0x100 ;  /* 0x0000010006087836 */ /* 0x000fe40000000000 */
[----:B------:R-:W-:-:S03]  /*f8e0*/  IMAD.MOV.U32 R9, RZ, RZ, R7 ;  /* 0x000000ffff097224 */ /* 0x000fc600078e0007 */
[----:B------:R-:W-:Y:S02]  /*f8f0*/  R2UR UR6, R8 ;  /* 0x00000000080672ca */ /* 0x000fe400000e0000 */
[----:B------:R-:W-:Y:S01]  /*f900*/  R2UR UR7, R9 ;  /* 0x00000000090772ca */ /* 0x000fe200000e0000 */
[----:B------:R-:W-:Y:S01]  /*f910*/  VIADD R6, R6, 0x180 ;  /* 0x0000018006067836 */ /* 0x000fe20000000000 */
        /* <DEDUP_REMOVED lines=35> */
[----:B------:R-:W-:Y:S02]  /*fb50*/  R2UR UR6, R6 ;  /* 0x00000000060672ca */ /* 0x000fe400000e0000 */
[----:B------:R-:W-:Y:S01]  /*fb60*/  R2UR UR7, R7 ;  /* 0x00000000070772ca */ /* 0x000fe200000e0000 */
        /* <DEDUP_REMOVED lines=34> */
[----:B------:R-:W-:Y:S03]  /*fd90*/  HGMMA.64x256x16.F32 R24, R168, gdesc[UR4].tnspB, R24, gsb0 ;  /* 0x43e00004a8187df0 */ /* 0x000fe60008000818 */
        /* <DEDUP_REMOVED lines=34> */
[----:B0-----:R-:W4:Y:S04]  /*ffc0*/  LDL R72, [R1+0x204] ;  /* 0x0002040001487983 */ /* 0x001f280000100800 */
[----:B------:R-:W4:Y:S04]  /*ffd0*/  LDL R74, [R1+0x208] ;  /* 0x00020800014a7983 */ /* 0x000f280000100800 */
[----:B-1----:R-:W4:Y:S04]  /*ffe0*/  LDL R76, [R1+0x20c] ;  /* 0x00020c00014c7983 */ /* 0x002f280000100800 */
[----:B------:R-:W4:Y:S04]  /*fff0*/  LDL R4, [R1+0x210] ;  /* 0x0002100001047983 */ /* 0x000f280000100800 */
[----:B------:R-:W4:Y:S04]  /*10000*/  LDL R78, [R1+0x214] ;  /* 0x00021400014e7983 */ /* 0x000f280000100800 */
        /* <DEDUP_REMOVED lines=122> */
[----:B------:R-:W-:Y:S01]  /*107b0*/  @!PT LDS RZ, [RZ] ;  /* 0x00000000fffff984 */ /* 0x000fe20000000800 */
[----:B------:R-:W-:Y:S01]  /*107c0*/  @!PT LDS RZ, [RZ] ;  /* 0x00000000fffff984 */ /* 0x000fe20000000800 */
[----:B------:R-:W-:Y:S01]  /*107d0*/  @!PT LDS RZ, [RZ] ;  /* 0x00000000fffff984 */ /* 0x000fe20000000800 */
[----:B------:R-:W-:Y:S01]  /*107e0*/  @!PT LDS RZ, [RZ] ;  /* 0x00000000fffff984 */ /* 0x000fe20000000800 */
[----:B------:R0:W-:Y:S06]  /*107f0*/  MEMBAR.ALL.CTA ;  /* 0x0000000000007992 */ /* 0x0001ec0000008000 */
[----:B0-----:R-:W0:Y:S04]  /*10800*/  FENCE.VIEW.ASYNC.S ;  /* 0x00000000000073c6 */ /* 0x001e280000000000 */
        /* <DEDUP_REMOVED lines=9> */
[----:B---3--:R-:W-:Y:S04]  /*108a0*/  STL [R1+0x224], R84 ;  /* 0x0002245401007387 */ /* 0x008fe80000100800 */
        /* <DEDUP_REMOVED lines=118> */
[----:B0-----:R-:W-:-:S03]  /*11010*/  NOP ;  /* 0x0000000000007918 */ /* 0x001fc60000000000 */
[----:B-1----:R-:W3:Y:S04]  /*11020*/  LDL R3, [R1+0x28] ;  /* 0x0000280001037983 */ /* 0x002ee80000100800 */
[----:B------:R2:W5:Y:S01]  /*11030*/  LDL R0, [R1+0x1c0] ;  /* 0x0001c00001007983 */ /* 0x0005620000100800 */
[----:B------:R-:W-:Y:S01]  /*11040*/  BSSY B0, `(.L_x_5164) ;  /* 0x0000006000007945 */ /* 0x000fe20003800000 */
[----:B------:R-:W-:Y:S06]  /*11050*/  BAR.ARV 0xe, 0x100 ;  /* 0x0384000000007b1d */ /* 0x000fec0000002000 */
[----:B---3--:R-:W-:-:S04]  /*11060*/  LOP3.LUT R3, R3, 0x1, RZ, 0xfc, !PT ;  /* 0x0000000103037812 */ /* 0x008fc800078efcff */
[----:B------:R-:W-:-:S13]  /*11070*/  ISETP.NE.AND P0, PT, R3, 0x3, PT ;  /* 0x000000030300780c */ /* 0x000fda0003f05270 */
[----:B--2---:R-:W-:Y:S05]  /*11080*/  @!P0 BRA `(.L_x_5165) ;  /* 0x0000000000048947 */ /* 0x004fea0003800000 */
[----:B------:R-:W-:Y:S01]  /*11090*/  BPT.TRAP 0x1 ;  /* 0x000000040000795c */ /* 0x000fe20000300000 */
.L_x_5165:
[----:B------:R-:W-:Y:S05]  /*110a0*/  BSYNC B0 ;  /* 0x0000000000007941 */ /* 0x000fea0003800000 */
.L_x_5164:
[----:B------:R-:W2:Y:S01]  /*110b0*/  LDL.64 R6, [R1+0x48] ;  /* 0x0000480001067983 */ /* 0x000ea20000100a00 */
[----:B------:R-:W-:Y:S02]  /*110c0*/  UISETP.NE.AND UP1, UPT, UR41, URZ, UPT ;  /* 0x0000003f2900728c */ /* 0x000fe4000bf25270 */
[----:B------:R-:W-:Y:S01]  /*110d0*/  UISETP.NE.AND UP0, UPT, UR60, URZ, UPT ;  /* 0x0000003f3c00728c */ /* 0x000fe2000bf05270 */
[----:B------:R-:W3:Y:S01]  /*110e0*/  LDL R3, [R1+0x34] ;  /* 0x0000340001037983 */ /* 0x000ee20000100800 */
[----:B--2---:R-:W-:-:S05]  /*110f0*/  MOV R7, R6 ;  /* 0x0000000600077202 */ /* 0x004fca0000000f00 */
[----:B-----5:R-:W-:-:S05]  /*11100*/  IMAD R0, R0, 0x8, R7 ;  /* 0x0000000800007824 */ /* 0x020fca00078e0207 */
[----:B---3--:R-:W-:-:S04]  /*11110*/  PRMT R0, R3, 0x654, R0 ;  /* 0x0000065403007816 */ /* 0x008fc80000000000 */
[----:B------:R0:W-:Y:S02]  /*11120*/  SYNCS.ARRIVE.TRANS64.RED.A1T0 RZ, [R0+URZ], RZ ;  /* 0x000000ff00ff79a7 */ /* 0x0001e4000810043f */
[----:B0-----:R-:W2:Y:S01]  /*11130*/  LDL R0, [R1+0x50] ;  /* 0x0000500001007983 */ /* 0x001ea20000100800 */
[----:B------:R-:W-:Y:S02]  /*11140*/  PLOP3.LUT P0, PT, PT, PT, UP1, 0x80, 0x0 ;  /* 0x000000000000781c */ /* 0x000fe40003f0f018 */
[----:B------:R-:W-:Y:S01]  /*11150*/  PLOP3.LUT P1, PT, PT, PT, UP1, 0x80, 0x0 ;  /* 0x000000000000781c */ /* 0x000fe20003f2f018 */
[----:B--2---:R-:W-:-:S10]  /*11160*/  IMAD.SHL.U32 R4, R0, 0x40, RZ ;  /* 0x0000004000047824 */ /* 0x004fd400078e00ff */
[----:B------:R-:W-:Y:S01]  /*11170*/  @P0 IMAD.HI.U32 R6, R4, R5, RZ ;  /* 0x0000000504060227 */ /* 0x000fe200078e00ff */
[----:B------:R-:W-:-:S03]  /*11180*/  PLOP3.LUT P0, PT, PT, PT, UP0, 0x40, 0x0 ;  /* 0x000000000000781c */ /* 0x000fc60003f0e808 */
[----:B------:R-:W-:Y:S01]  /*11190*/  IMAD.MOV.U32 R0, RZ, RZ, R4 ;  /* 0x000000ffff007224 */ /* 0x000fe200078e0004 */
[----:B------:R-:W-:-:S05]  /*111a0*/  @P1 SHF.R.U32.HI R0, RZ, R229, R6 ;  /* 0x000000e5ff001219 */ /* 0x000fca0000011606 */
[----:B------:R-:W-:Y:S02]  /*111b0*/  VIADD R3, R0, UR44 ;  /* 0x0000002c00037c36 */ /* 0x000fe40008000000 */
[----:B------:R-:W-:Y:S02]  /*111c0*/  VIADD R0, R178, 0xfffffffe ;  /* 0xfffffffeb2007836 */ /* 0x000fe40000000000 */
[----:B------:R-:W-:Y:S01]  /*111d0*/  IMAD.IADD R154, R3, 0x1, R154 ;  /* 0x00000001039a7824 */ /* 0x000fe200078e029a */
[----:B------:R-:W-:Y:S06]  /*111e0*/  @P0 BRA `(.L_x_5166) ;  /* 0x0000000000400947 */ /* 0x000fec0003800000 */
[C---:B------:R-:W-:Y:S01]  /*111f0*/  ISETP.GT.AND P0, PT, R3.reuse, RZ, PT ;  /* 0x000000ff0300720c */ /* 0x040fe20003f04270 */
[----:B------:R-:W-:Y:S01]  /*11200*/  BSSY B0, `(.L_x_5167) ;  /* 0x000000c000007945 */ /* 0x000fe20003800000 */
[----:B------:R-:W-:-:S11]  /*11210*/  VIADD R5, R3, 0xffffffff ;  /* 0xffffffff03057836 */ /* 0x000fd60000000000 */
[----:B------:R-:W-:Y:S05]  /*11220*/  @P0 BRA `(.L_x_5168) ;  /* 0x0000000000180947 */ /* 0x000fea0003800000 */
[----:B------:R-:W-:Y:S01]  /*11230*/  ISETP.NE.AND P0, PT, R155, 0x1, PT ;  /* 0x000000019b00780c */ /* 0x000fe20003f05270 */
[----:B------:R-:W-:-:S12]  /*11240*/  IMAD.MOV R3, RZ, RZ, -R3 ;  /* 0x000000ffff037224 */ /* 0x000fd800078e0a03 */
[----:B------:R-:W-:-:S05]  /*11250*/  @P0 IMAD.HI.U32 R172, R3, R172, RZ ;  /* 0x000000ac03ac0227 */ /* 0x000fca00078e00ff */
[----:B------:R-:W-:-:S04]  /*11260*/  @P0 SHF.R.U32.HI R3, RZ, R173, R172 ;  /* 0x000000adff030219 */ /* 0x000fc800000116ac */
[----:B------:R-:W-:Y:S01]  /*11270*/  LOP3.LUT R5, RZ, R3, RZ, 0x33, !PT ;  /* 0x00000003ff057212 */ /* 0x000fe200078e33ff */
[----:B------:R-:W-:Y:S06]  /*11280*/  BRA `(.L_x_5169) ;  /* 0x00000000000c7947 */ /* 0x000fec0003800000 */
.L_x_5168:
[----:B------:R-:W-:-:S13]  /*11290*/  ISETP.NE.AND P0, PT, R155, 0x1, PT ;  /* 0x000000019b00780c */ /* 0x000fda0003f05270 */
[----:B------:R-:W-:-:S05]  /*112a0*/  @P0 IMAD.HI.U32 R172, R5, R172, RZ ;  /* 0x000000ac05ac0227 */ /* 0x000fca00078e00ff */
[----:B------:R-:W-:-:S07]  /*112b0*/  @P0 SHF.R.U32.HI R5, RZ, R173, R172 ;  /* 0x000000adff050219 */ /* 0x000fce00000116ac */
.L_x_5169:
[----:B------:R-:W-:Y:S05]  /*112c0*/  BSYNC B0 ;  /* 0x0000000000007941 */ /* 0x000fea0003800000 */
.L_x_5167:
[----:B------:R-:W-:-:S05]  /*112d0*/  IMAD R5, R5, R155, R155 ;  /* 0x0000009b05057224 */ /* 0x000fca00078e029b */
[----:B------:R-:W-:-:S07]  /*112e0*/  VIMNMX R154, R154, R5, PT ;  /* 0x000000059a9a7248 */ /* 0x000fce0003fe0100 */
.L_x_5166:
[----:B------:R-:W-:Y:S01]  /*112f0*/  SHF.R.S32.HI R3, RZ, 0x1f, R154 ;  /* 0x0000001fff037819 */ /* 0x000fe2000001149a */
[----:B------:R-:W-:Y:S03]  /*11300*/  BSSY B1, `(.L_x_5170) ;  /* 0x000000f000017945 */ /* 0x000fe60003800000 */
[----:B------:R-:W-:-:S04]  /*11310*/  LEA.HI R3, R3, R154, RZ, 0x6 ;  /* 0x0000009a03037211 */ /* 0x000fc800078f30ff */
[----:B------:R-:W-:-:S04]  /*11320*/  SHF.R.S32.HI R3, RZ, 0x6, R3 ;  /* 0x00000006ff037819 */ /* 0x000fc80000011403 */
[----:B------:R-:W-:-:S04]  /*11330*/  VIMNMX R3, R22, R3, !PT ;  /* 0x0000000316037248 */ /* 0x000fc80007fe0100 */
[----:B------:R-:W-:-:S13]  /*11340*/  ISETP.GE.AND P0, PT, R0, R3, PT ;  /* 0x000000030000720c */ /* 0x000fda0003f06270 */
[----:B------:R-:W-:Y:S05]  /*11350*/  @!P0 BRA `(.L_x_5171) ;  /* 0x0000000000248947 */ /* 0x000fea0003800000 */
[----:B------:R-:W-:Y:S01]  /*11360*/  BSSY B0, `(.L_x_5172) ;  /* 0x0000006000007945 */ /* 0x000fe20003800000 */
.L_x_5173:
[----:B------:R-:W-:-:S07]  /*11370*/  MOV R6, 0x11390 ;  /* 0x0001139000067802 */ /* 0x000fce0000000f00 */
[----:B------:R-:W-:Y:S05]  /*11380*/  CALL.REL.NOINC `($_ZN7cutlass13device_kernelIN5flash11enable_sm90INS1_16FlashAttnFwdSm90INS1_25CollectiveMainloopFwdSm90ILi2EN4cute5tupleIJNS5_1CILi1EEES8_S8_EEENS6_IJNS7_ILi64EEESA_SA_EEELi512ENS_6half_tEfNS_4arch4Sm90ELb0ELb1ELb0ELb0ELb1ELb0ELb1ELb0ELb0ELb1ELb1ELb0EEENS1_21CollectiveEpilogueFwdINS6_IJSA_NS7_ILi512EEESA_EEES9_SC_SE_Li256ELb0ELb1ELb1ELb0EEENS1_19SingleTileSchedulerILb0ELb1ELb1ELi64EEEEEEEEEvNT_6ParamsE$_ZZN5flash25CollectiveMainloopFwdSm90ILi2EN4cute5tupleIJNS1_1CILi1EEES4_S4_EEENS2_IJNS3_ILi64EEES6_S6_EEELi512EN7cutlass6half_tEfNS8_4arch4Sm90ELb0ELb1ELb0ELb0ELb1ELb0ELb1ELb0ELb0ELb1ELb1ELb0EE3mmaINS_16FlashAttnFwdSm90ISC_NS_21CollectiveEpilogueFwdINS2_IJS6_NS3_ILi512EEES6_EEES5_S9_SB_Li256ELb0ELb1ELb1ELb0EEENS_19SingleTileSchedulerILb0ELb1ELb1ELi64EEEE13SharedStorageENS1_6TensorINS1_11ArrayEngineIfLm128EEENS1_6LayoutINS2_IJNS2_IJNS3_ILi2EEESR_NS3_ILi32EEEEEES4_S4_EEENS2_IJNS2_IJS4_SR_NS3_ILi4EEEEEENS3_ILi0EEESX_EEEEEEENS_7SoftmaxILi2ELi0EEEEEbRKNSC_6ParamsENS8_13PipelineAsyncILi2EEES17_RNS8_13PipelineStateILj2EEERT0_RT1_iRiRKNS_16SeqlenInfoQKNewKILb0ELb0EEENS2_IJiiiiEEERT_ENKUliT_T0_T1_E_clIZSD_ISM_S10_S12_EbS15_S17_S17_S1A_S1C_S1E_iS1F_S1J_S1K_S1M_EUlRS1N_iE1_NS3_ILb0EEENS3_ILb1EEEEEDaiS1N_S1O_S1P_) ;  /* 0x000001a400347944 */ /* 0x000fea0003c00000 */
[C---:B------:R-:W-:Y:S01]  /*11390*/  ISETP.GT.AND P0, PT, R0.reuse, R3, PT ;  /* 0x000000030000720c */ /* 0x040fe20003f04270 */
[----:B------:R-:W-:-:S12]  /*113a0*/  VIADD R0, R0, 0xffffffff ;  /* 0xffffffff00007836 */ /* 0x000fd80000000000 */
[----:B------:R-:W-:Y:S05]  /*113b0*/  @P0 BRA `(.L_x_5173) ;  /* 0xfffffffc00ec0947 */ /* 0x000fea000383ffff */
[----:B------:R-:W-:Y:S05]  /*113c0*/  BSYNC B0 ;  /* 0x0000000000007941 */ /* 0x000fea0003800000 */
.L_x_5172:
[----:B------:R-:W2:Y:S02]  /*113d0*/  LDL R4, [R1+0x50] ;  /* 0x0000500001047983 */ /* 0x000ea40000100800 */
[----:B--2---:R-:W-:-:S07]  /*113e0*/  IMAD.SHL.U32 R4, R4, 0x40, RZ ;  /* 0x0000004004047824 */ /* 0x004fce00078e00ff */
.L_x_5171:
[----:B------:R-:W-:Y:S05]  /*113f0*/  BSYNC B1 ;  /* 0x0000000000017941 */ /* 0x000fea0003800000 */
.L_x_5170:
[----:B------:R-:W-:Y:S01]  /*11400*/  UISETP.NE.AND UP1, UPT, UR41, URZ, UPT ;  /* 0x0000003f2900728c */ /* 0x000fe2000bf25270 */
[----:B------:R-:W-:Y:S01]  /*11410*/  VIADD R4, R4, 0x3f ;  /* 0x0000003f04047836 */ /* 0x000fe20000000000 */
[----:B------:R-:W-:-:S04]  /*11420*/  UISETP.NE.AND UP0, UPT, UR60, URZ, UPT ;  /* 0x0000003f3c00728c */ /* 0x000fc8000bf05270 */
[----:B------:R-:W-:Y:S02]  /*11430*/  PLOP3.LUT P0, PT, PT, PT, UP1, 0x80, 0x0 ;  /* 0x000000000000781c */ /* 0x000fe40003f0f018 */
[----:B------:R-:W-:-:S03]  /*11440*/  PLOP3.LUT P1, PT, PT, PT, UP1, 0x80, 0x0 ;  /* 0x000000000000781c */ /* 0x000fc60003f2f018 */
[----:B------:R-:W-:-:S08]  /*11450*/  @UP1 ULDC UR4, c[0x0][0x44c] ;  /* 0x0001130000041ab9 */ /* 0x000fd00000000800 */
[----:B------:R-:W-:Y:S01]  /*11460*/  @P0 IMAD.HI.U32 R2, R4, UR4, RZ ;  /* 0x0000000404020c27 */ /* 0x000fe2000f8e00ff */
[----:B------:R-:W-:Y:S01]  /*11470*/  PLOP3.LUT P0, PT, PT, PT, UP0, 0x40, 0x0 ;  /* 0x000000000000781c */ /* 0x000fe20003f0e808 */
[----:B------:R-:W-:-:S03]  /*11480*/  @UP1 ULDC UR4, c[0x0][0x450] ;  /* 0x0001140000041ab9 */ /* 0x000fc60000000800 */
[----:B------:R-:W-:Y:S01]  /*11490*/  @P1 SHF.R.U32.HI R4, RZ, UR4, R2 ;  /* 0x00000004ff041c19 */ /* 0x000fe20008011602 */
[----:B------:R-:W-:-:S04]  /*114a0*/  ULDC UR4, c[0x0][0xad4] ;  /* 0x0002b50000047ab9 */ /* 0x000fc80000000800 */
[----:B------:R-:W-:-:S04]  /*114b0*/  VIADD R4, R4, UR40 ;  /* 0x0000002804047c36 */ /* 0x000fc80008000000 */
[----:B------:R-:W-:Y:S01]  /*114c0*/  VIADD R2, R4, -UR4 ;  /* 0x8000000404027c36 */ /* 0x000fe20008000000 */
[----:B------:R-:W-:Y:S06]  /*114d0*/  @P0 BRA `(.L_x_5174) ;  /* 0x0000000000540947 */ /* 0x000fec0003800000 */
[----:B------:R-:W-:Y:S01]  /*114e0*/  ISETP.GT.AND P0, PT, R4, -0x1, PT ;  /* 0xffffffff0400780c */ /* 0x000fe20003f04270 */
[----:B------:R-:W-:-:S12]  /*114f0*/  BSSY B0, `(.L_x_5175) ;  /* 0x0000011000007945 */ /* 0x000fd80003800000 */
        /* <DEDUP_REMOVED lines=10> */
.L_x_5176:
[----:B------:R-:W-:Y:S02]  /*115a0*/  ULDC UR4, c[0x0][0xadc] ;  /* 0x0002b70000047ab9 */ /* 0x000fe40000000800 */
[----:B------:R-:W-:-:S05]  /*115b0*/  IMAD.U32 R5, RZ, RZ, UR4 ;  /* 0x00000004ff057e24 */ /* 0x000fca000f8e00ff */
[----:B------:R-:W-:-:S13]  /*115c0*/  ISETP.NE.AND P0, PT, R5, 0x1, PT ;  /* 0x000000010500780c */ /* 0x000fda0003f05270 */
[----:B------:R-:W0:Y:S02]  /*115d0*/  @P0 LDC.64 R6, c[0x0][0xae0] ;  /* 0x0002b800ff060b82 */ /* 0x000e240000000a00 */
[----:B0-----:R-:W-:-:S05]  /*115e0*/  @P0 IMAD.HI.U32 R6, R4, R6, RZ ;  /* 0x0000000604060227 */ /* 0x001fca00078e00ff */
[----:B------:R-:W-:-:S07]  /*115f0*/  @P0 SHF.R.U32.HI R4, RZ, R7, R6 ;  /* 0x00000007ff040219 */ /* 0x000fce0000011606 */
.L_x_5177:
[----:B------:R-:W-:Y:S05]  /*11600*/  BSYNC B0 ;  /* 0x0000000000007941 */ /* 0x000fea0003800000 */
.L_x_5175:
[----:B------:R-:W-:-:S05]  /*11610*/  IMAD R3, R4, R5, RZ ;  /* 0x0000000504037224 */ /* 0x000fca00078e02ff */
[----:B------:R-:W-:-:S07]  /*11620*/  VIMNMX R2, R2, R3, !PT ;  /* 0x0000000302027248 */ /* 0x000fce0007fe0100 */
.L_x_5174:
[----:B------:R-:W-:-:S05]  /*11630*/  VIADD R2, R2, 0x3f ;  /* 0x0000003f02027836 */ /* 0x000fca0000000000 */
[----:B------:R-:W-:-:S04]  /*11640*/  SHF.R.S32.HI R3, RZ, 0x1f, R2 ;  /* 0x0000001fff037819 */ /* 0x000fc80000011402 */
[----:B------:R-:W-:-:S04]  /*11650*/  LEA.HI R3, R3, R2, RZ, 0x6 ;  /* 0x0000000203037211 */ /* 0x000fc800078f30ff */
[----:B------:R-:W-:-:S04]  /*11660*/  SHF.R.S32.HI R3, RZ, 0x6, R3 ;  /* 0x00000006ff037819 */ /* 0x000fc80000011403 */
[----:B------:R-:W-:-:S04]  /*11670*/  VIMNMX R21, R22, R3, !PT ;  /* 0x0000000316157248 */ /* 0x000fc80007fe0100 */
[----:B------:R-:W-:-:S13]  /*11680*/  ISETP.GE.AND P0, PT, R0, R21, PT ;  /* 0x000000150000720c */ /* 0x000fda0003f06270 */
[----:B------:R-:W-:Y:S05]  /*11690*/  @!P0 BRA `(.L_x_5178) ;  /* 0x0000006c00508947 */ /* 0x000fea0003800000 */
.L_x_5201:
[----:B------:R-:W2:Y:S04]  /*116a0*/  LDL R20, [R1+0x1c0] ;  /* 0x0001c00001147983 */ /* 0x000ea80000100800 */
[----:B0-----:R-:W3:Y:S04]  /*116b0*/  LDL R2, [R1+0x1c8] ;  /* 0x0001c80001027983 */ /* 0x001ee80000100800 */
[----:B------:R-:W4:Y:S01]  /*116c0*/  LDL R3, [R1] ;  /* 0x0000000001037983 */ /* 0x000f220000100800 */
[----:B--2---:R-:W-:-:S05]  /*116d0*/  VIADD R4, R20, 0x1 ;  /* 0x0000000114047836 */ /* 0x004fca0000000000 */
[----:B------:R-:W-:-:S13]  /*116e0*/  ISETP.NE.AND P0, PT, R4, 0x2, PT ;  /* 0x000000020400780c */ /* 0x000fda0003f05270 */
[----:B------:R0:W5:Y:S04]  /*116f0*/  @P0 LDL R6, [R1+0x1c4] ;  /* 0x0001c40001060983 */ /* 0x0001680000100800 */
[----:B------:R-:W2:Y:S01]  /*11700*/  @!P0 LDL R5, [R1+0x1c4] ;  /* 0x0001c40001058983 */ /* 0x000ea20000100800 */
[----:B---3--:R-:W-:Y:S01]  /*11710*/  VIADD R2, R2, 0x1 ;  /* 0x0000000102027836 */ /* 0x008fe20000000000 */
[----:B----4-:R-:W-:Y:S02]  /*11720*/  LOP3.LUT R3, R3, 0x1, RZ, 0xfc, !PT ;  /* 0x0000000103037812 */ /* 0x010fe400078efcff */
[----:B------:R1:W-:Y:S04]  /*11730*/  STL [R1+0x1c0], R4 ;  /* 0x0001c00401007387 */ /* 0x0003e80000100800 */
[----:B------:R0:W-:Y:S04]  /*11740*/  STL [R1+0x1c8], R2 ;  /* 0x0001c80201007387 */ /* 0x0001e80000100800 */
[----:B------:R0:W-:Y:S01]  /*11750*/  @!P0 STL [R1+0x1c0], RZ ;  /* 0x0001c0ff01008387 */ /* 0x0001e20000100800 */
[----:B------:R-:W-:Y:S01]  /*11760*/  ISETP.NE.AND P1, PT, R3, 0x3, PT ;  /* 0x000000030300780c */ /* 0x000fe20003f25270 */
[----:B------:R-:W-:Y:S05]  /*11770*/  YIELD ;  /* 0x0000000000007946 */ /* 0x000fea0003800000 */
[----:B------:R-:W-:Y:S01]  /*11780*/  BSSY B0, `(.L_x_5179) ;  /* 0x0000006000007945 */ /* 0x000fe20003800000 */
[----:B-1----:R-:W-:Y:S01]  /*11790*/  @!P0 IMAD.MOV.U32 R4, RZ, RZ, RZ ;  /* 0x000000ffff048224 */ /* 0x002fe200078e00ff */
[----:B--2---:R-:W-:-:S05]  /*117a0*/  @!P0 LOP3.LUT R6, R5, 0x1, RZ, 0x3c, !PT ;  /* 0x0000000105068812 */ /* 0x004fca00078e3cff */
[----:B------:R0:W-:Y:S01]  /*117b0*/  @!P0 STL [R1+0x1c4], R6 ;  /* 0x0001c40601008387 */ /* 0x0001e20000100800 */
[----:B------:R-:W-:Y:S05]  /*117c0*/  @!P1 BRA `(.L_x_5180) ;  /* 0x0000000000049947 */ /* 0x000fea0003800000 */
[----:B------:R-:W-:Y:S01]  /*117d0*/  BPT.TRAP 0x1 ;  /* 0x000000040000795c */ /* 0x000fe20000300000 */
.L_x_5180:
[----:B------:R-:W-:Y:S05]  /*117e0*/  BSYNC B0 ;  /* 0x0000000000007941 */ /* 0x000fea0003800000 */
.L_x_5179:
[----:B0-----:R-:W2:Y:S01]  /*117f0*/  LDL.64 R2, [R1+0x18] ;  /* 0x0000180001027983 */ /* 0x001ea20000100a00 */
[----:B-----5:R-:W-:Y:S02]  /*11800*/  SHF.L.U32 R5, R6, 0x1f, RZ ;  /* 0x0000001f06057819 */ /* 0x020fe400000006ff */
[----:B--2---:R-:W-:-:S05]  /*11810*/  MOV R3, R2 ;  /* 0x0000000200037202 */ /* 0x004fca0000000f00 */
[----:B------:R-:W-:-:S04]  /*11820*/  IMAD R4, R4, 0x8, R3 ;  /* 0x0000000804047824 */ /* 0x000fc800078e0203 */
[----:B------:R0:W1:Y:S01]  /*11830*/  SYNCS.PHASECHK.TRANS64.TRYWAIT P0, [R4+URZ], R5 ;  /* 0x00000005040075a7 */ /* 0x000062000800017f */
[----:B------:R0:W5:Y:S01]  /*11840*/  LDL.64 R6, [R1+0x1c0] ;  /* 0x0001c00001067983 */ /* 0x0001620000100a00 */
[----:B------:R-:W-:Y:S04]  /*11850*/  BSSY B0, `(.L_x_5181) ;  /* 0x0000003000007945 */ /* 0x000fe80003800000 */
[----:B------:R-:W-:Y:S05]  /*11860*/  @!P1 BRA `(.L_x_5182) ;  /* 0x0000000000049947 */ /* 0x000fea0003800000 */
[----:B------:R-:W-:Y:S01]  /*11870*/  BPT.TRAP 0x1 ;  /* 0x000000040000795c */ /* 0x000fe20000300000 */
.L_x_5182:
[----:B------:R-:W-:Y:S05]  /*11880*/  BSYNC B0 ;  /* 0x0000000000007941 */ /* 0x000fea0003800000 */
.L_x_5181:
[----:B------:R-:W-:Y:S04]  /*11890*/  BSSY B0, `(.L_x_5183) ;  /* 0x0000006000007945 */ /* 0x000fe80003800000 */
[----:B-1----:R-:W-:Y:S05]  /*118a0*/  @P0 BRA `(.L_x_5184) ;  /* 0x0000000000100947 */ /* 0x002fea0003800000 */
[----:B-----5:R-:W-:Y:S01]  /*118b0*/  IMAD R6, R6, 0x8, R3 ;  /* 0x0000000806067824 */ /* 0x020fe200078e0203 */
[----:B------:R-:W-:-:S04]  /*118c0*/  SHF.L.U32 R7, R7, 0x1f, RZ ;  /* 0x0000001f07077819 */ /* 0x000fc800000006ff */
[----:B------:R-:W1:Y:S02]  /*118d0*/  SYNCS.PHASECHK.TRANS64.TRYWAIT P0, [R6+URZ], R7 ;  /* 0x00000007060075a7 */ /* 0x000e64000800017f */
[----:B-1----:R-:W-:Y:S05]  /*118e0*/  @!P0 BRA `(.L_x_5185) ;  /* 0x0000017000b08947 */ /* 0x002fea0003800000 */
.L_x_5184:
[----:B------:R-:W-:Y:S05]  /*118f0*/  BSYNC B0 ;  /* 0x0000000000007941 */ /* 0x000fea0003800000 */
.L_x_5183:
[----:B-1---5:R-:W2:Y:S04]  /*11900*/  LDL R7, [R1+0x1c0] ;  /* 0x0001c00001077983 */ /* 0x022ea80000100800 */
[----:B------:R-:W2:Y:S01]  /*11910*/  LDL.64 R2, [R1+0x80] ;  /* 0x0000800001027983 */ /* 0x000ea20000100a00 */
[----:B------:R-:W-:Y:S05]  /*11920*/  WARPSYNC.ALL ;  /* 0x0000000000007948 */ /* 0x000fea0003800000 */
[----:B------:R-:W3:Y:S04]  /*11930*/  LDL.64 R12, [R1+0x78] ;  /* 0x00007800010c7983 */ /* 0x000ee80000100a00 */
[----:B0-----:R-:W4:Y:S04]  /*11940*/  LDL.64 R4, [R1+0x78] ;  /* 0x0000780001047983 */ /* 0x001f280000100a00 */
[----:B------:R-:W4:Y:S04]  /*11950*/  LDL.64 R8, [R1+0x78] ;  /* 0x0000780001087983 */ /* 0x000f280000100a00 */
[----:B------:R-:W4:Y:S01]  /*11960*/  LDL.64 R10, [R1+0x78] ;  /* 0x00007800010a7983 */ /* 0x000f220000100a00 */
[----:B--2---:R-:W-:Y:S01]  /*11970*/  IMAD R2, R7, 0x200, R2 ;  /* 0x0000020007027824 */ /* 0x004fe200078e0202 */
[----:B------:R-:W-:-:S02]  /*11980*/  R2UR UR7, R3 ;  /* 0x00000000030772ca */ /* 0x000fc400000e0000 */
[----:B------:R-:W2:Y:S02]  /*11990*/  LDL R14, [R1+0x28] ;  /* 0x00002800010e7983 */ /* 0x000ea40000100800 */
[C---:B------:R-:W-:Y:S01]  /*119a0*/  R2UR UR6, R2.reuse ;  /* 0x00000000020672ca */ /* 0x040fe200000e0000 */
[----:B------:R-:W-:Y:S01]  /*119b0*/  WARPGROUP.ARRIVE ;  /* 0x00000000000079c5 */ /* 0x000fe20000000000 */
[----:B------:R-:W-:Y:S02]  /*119c0*/  VIADD R6, R2, 0x2 ;  /* 0x0000000202067836 */ /* 0x000fe40000000000 */
[----:B------:R-:W-:Y:S01]  /*119d0*/  IMAD.MOV.U32 R7, RZ, RZ, R3 ;  /* 0x000000ffff077224 */ /* 0x000fe200078e0003 */
[----:B---3--:R-:W-:Y:S02]  /*119e0*/  R2UR UR4, R12 ;  /* 0x000000000c0472ca */ /* 0x008fe400000e0000 */
[----:B------:R-:W-:Y:S02]  /*119f0*/  R2UR UR5, R13 ;  /* 0x000000000d0572ca */ /* 0x000fe400000e0000 */
[----:B------:R0:W5:Y:S11]  /*11a00*/  LDL.64 R12, [R1+0x1c0] ;  /* 0x0001c000010c7983 */ /* 0x0001760000100a00 */
[----:B------:R-:W-:Y:S01]  /*11a10*/  HGMMA.64x64x16.F32 R24, gdesc[UR4], RZ, !UPT, gsb0 ;  /* 0x00e00000041879f0 */ /* 0x000fe2000c0008ff */
[----:B----4-:R-:W-:Y:S01]  /*11a20*/  VIADD R4, R4, 0x2 ;  /* 0x0000000204047836 */ /* 0x010fe20000000000 */
[----:B------:R-:W-:-:S02]  /*11a30*/  R2UR UR6, R6 ;  /* 0x00000000060672ca */ /* 0x000fc400000e0000 */
[----:B------:R-:W-:Y:S02]  /*11a40*/  R2UR UR7, R7 ;  /* 0x00000000070772ca */ /* 0x000fe400000e0000 */
[----:B------:R-:W-:Y:S02]  /*11a50*/  R2UR UR4, R4 ;  /* 0x00000000040472ca */ /* 0x000fe400000e0000 */
[----:B------:R-:W-:Y:S01]  /*11a60*/  R2UR UR5, R5 ;  /* 0x00000000050572ca */ /* 0x000fe200000e0000 */
[----:B------:R-:W-:Y:S02]  /*11a70*/  WARPGROUP.DEPBAR.LE gsb0, 0x0 ;  /* 0x00008000000079c5 */ /* 0x000fe40000010000 */
[----:B------:R-:W-:-:S10]  /*11a80*/  WARPGROUP.ARRIVE ;  /* 0x00000000000079c5 */ /* 0x000fd40000000000 */
[----:B------:R-:W-:Y:S01]  /*11a90*/  HGMMA.64x64x16.F32 R24, gdesc[UR4], R24, gsb0 ;  /* 0x00e00000041879f0 */ /* 0x000fe20008000818 */
        /* <DEDUP_REMOVED lines=8> */
[----:B------:R-:W-:-:S10]  /*11b20*/  WARPGROUP.ARRIVE ;  /* 0x00000000000079c5 */ /* 0x000fd40000000000 */
[----:B------:R-:W-:Y:S01]  /*11b30*/  HGMMA.64x64x16.F32 R24, gdesc[UR4], R24, gsb0 ;  /* 0x00e00000041879f0 */ /* 0x000fe20008000818 */
[----:B------:R-:W-:Y:S02]  /*11b40*/  VIADD R2, R2, 0x6 ;  /* 0x0000000602027836 */ /* 0x000fe40000000000 */
[----:B------:R-:W-:Y:S01]  /*11b50*/  VIADD R10, R10, 0x6 ;  /* 0x000000060a0a7836 */ /* 0x000fe20000000000 */
[----:B------:R-:W-:Y:S02]  /*11b60*/  R2UR UR7, R3 ;  /* 0x00000000030772ca */ /* 0x000fe400000e0000 */
[----:B------:R-:W-:Y:S02]  /*11b70*/  R2UR UR6, R2 ;  /* 0x00000000020672ca */ /* 0x000fe400000e0000 */
[----:B------:R-:W-:Y:S02]  /*11b80*/  R2UR UR4, R10 ;  /* 0x000000000a0472ca */ /* 0x000fe400000e0000 */
[----:B------:R-:W-:Y:S01]  /*11b90*/  R2UR UR5, R11 ;  /* 0x000000000b0572ca */ /* 0x000fe200000e0000 */
[----:B------:R-:W-:Y:S01]  /*11ba0*/  IMAD.MOV.U32 R4, RZ, RZ, 0x1 ;  /* 0x00000001ff047424 */ /* 0x000fe200078e00ff */
[----:B------:R0:W-:Y:S01]  /*11bb0*/  STL [R1+0x60], RZ ;  /* 0x000060ff01007387 */ /* 0x0001e20000100800 */
[----:B------:R-:W-:-:S02]  /*11bc0*/  WARPGROUP.DEPBAR.LE gsb0, 0x0 ;  /* 0x00008000000079c5 */ /* 0x000fc40000010000 */
[----:B------:R-:W-:-:S08]  /*11bd0*/  WARPGROUP.ARRIVE ;  /* 0x00000000000079c5 */ /* 0x000fd00000000000 */
[----:B------:R-:W-:Y:S01]  /*11be0*/  HGMMA.64x64x16.F32 R24, gdesc[UR4], R24, gsb0 ;  /* 0x00e00000041879f0 */ /* 0x000fe20008000818 */
[----:B------:R0:W-:Y:S01]  /*11bf0*/  STL [R1+0x60], R4 ;  /* 0x0000600401007387 */ /* 0x0001e20000100800 */
[----:B--2---:R-:W-:-:S03]  /*11c00*/  LOP3.LUT R14, R14, 0x1, RZ, 0xfc, !PT ;  /* 0x000000010e0e7812 */ /* 0x004fc600078efcff */
[----:B------:R0:W-:Y:S04]  /*11c10*/  STL [R1+0x60], R4 ;  /* 0x0000600401007387 */ /* 0x0001e80000100800 */
[----:B------:R0:W-:Y:S04]  /*11c20*/  STL [R1+0x60], R4 ;  /* 0x0000600401007387 */ /* 0x0001e80000100800 */
[----:B------:R0:W-:Y:S01]  /*11c30*/  STL [R1+0x60], R4 ;  /* 0x0000600401007387 */ /* 0x0001e20000100800 */
[----:B------:R-:W-:Y:S01]  /*11c40*/  ISETP.NE.AND P1, PT, R14, 0x3, PT ;  /* 0x000000030e00780c */ /* 0x000fe20003f25270 */
[----:B------:R-:W-:Y:S01]  /*11c50*/  BSSY B0, `(.L_x_5186) ;  /* 0x0000004000007945 */ /* 0x000fe20003800000 */
[----:B------:R-:W-:-:S11]  /*11c60*/  WARPGROUP.DEPBAR.LE gsb0, 0x0 ;  /* 0x00008000000079c5 */ /* 0x000fd60000010000 */
[----:B0-----:R-:W-:Y:S05]  /*11c70*/  @!P1 BRA `(.L_x_5187) ;  /* 0x0000000000049947 */ /* 0x001fea0003800000 */
[----:B------:R-:W-:Y:S01]  /*11c80*/  BPT.TRAP 0x1 ;  /* 0x000000040000795c */ /* 0x000fe20000300000 */
.L_x_5187:
[----:B------:R-:W-:Y:S05]  /*11c90*/  BSYNC B0 ;  /* 0x0000000000007941 */ /* 0x000fea0003800000 */
.L_x_5186:
        /* <DEDUP_REMOVED lines=8> */
.L_x_5189:
[----:B------:R-:W-:Y:S05]  /*11d20*/  BSYNC B0 ;  /* 0x0000000000007941 */ /* 0x000fea0003800000 */
.L_x_5188:
[----:B------:R-:W-:Y:S04]  /*11d30*/  BSSY B0, `(.L_x_5190) ;  /* 0x0000004000007945 */ /* 0x000fe80003800000 */
[----:B-1----:R-:W-:Y:S05]  /*11d40*/  @P0 BRA `(.L_x_5191) ;  /* 0x0000000000080947 */ /* 0x002fea0003800000 */
[----:B------:R-:W1:Y:S02]  /*11d50*/  SYNCS.PHASECHK.TRANS64.TRYWAIT P0, [R12+URZ], R13 ;  /* 0x0000000d0c0075a7 */ /* 0x000e64000800017f */
[----:B-1----:R-:W-:Y:S05]  /*11d60*/  @!P0 BRA `(.L_x_5192) ;  /* 0x0000016c00a48947 */ /* 0x002fea0003800000 */
.L_x_5191:
[----:B------:R-:W-:Y:S05]  /*11d70*/  BSYNC B0 ;  /* 0x0000000000007941 */ /* 0x000fea0003800000 */
.L_x_5190:
[----:B------:R-:W2:Y:S04]  /*11d80*/  LDL R14, [R1+0x68] ;  /* 0x00006800010e7983 */ /* 0x000ea80000100800 */
[----:B------:R-:W3:Y:S04]  /*11d90*/  LDL R5, [R1+0x1c0] ;  /* 0x0001c00001057983 */ /* 0x000ee80000100800 */
[----:B------:R-:W3:Y:S04]  /*11da0*/  LDL.64 R2, [R1+0x98] ;  /* 0x0000980001027983 */ /* 0x000ee80000100a00 */
[----:B------:R-:W4:Y:S04]  /*11db0*/  LDL.64 R6, [R1+0x90] ;  /* 0x0000900001067983 */ /* 0x000f280000100a00 */
[----:B------:R-:W4:Y:S04]  /*11dc0*/  LDL.64 R8, [R1+0x90] ;  /* 0x0000900001087983 */ /* 0x000f280000100a00 */
[----:B------:R-:W4:Y:S04]  /*11dd0*/  LDL.64 R10, [R1+0x90] ;  /* 0x00009000010a7983 */ /* 0x000f280000100a00 */
[----:B01----:R-:W4:Y:S01]  /*11de0*/  LDL.64 R12, [R1+0x90] ;  /* 0x00009000010c7983 */ /* 0x003f220000100a00 */
[----:B------:R-:W-:Y:S05]  /*11df0*/  WARPSYNC.ALL ;  /* 0x0000000000007948 */ /* 0x000fea0003800000 */
[----:B------:R-:W-:Y:S01]  /*11e00*/  WARPGROUP.ARRIVE ;  /* 0x00000000000079c5 */ /* 0x000fe20000000000 */
[----:B------:R-:W4:Y:S05]  /*11e10*/  LDL.64 R16, [R1+0x90] ;  /* 0x0000900001107983 */ /* 0x000f2a0000100a00 */
[----:B------:R-:W0:Y:S01]  /*11e20*/  S2R R18, SR_TID.X ;  /* 0x0000000000127919 */ /* 0x000e220000002100 */
[----:B------:R-:W4:Y:S04]  /*11e30*/  LDL.64 R56, [R1+0x90] ;  /* 0x0000900001387983 */ /* 0x000f280000100a00 */
[----:B------:R-:W4:Y:S01]  /*11e40*/  LDL.64 R58, [R1+0x90] ;  /* 0x00009000013a7983 */ /* 0x000f220000100a00 */
[----:B--2---:R-:W-:-:S03]  /*11e50*/  ISETP.NE.U32.AND P0, PT, R14, RZ, PT ;  /* 0x000000ff0e00720c */ /* 0x004fc60003f05070 */
[----:B------:R-:W2:Y:S01]  /*11e60*/  LDL.64 R14, [R1+0x90] ;  /* 0x00009000010e7983 */ /* 0x000ea20000100a00 */
[----:B---3--:R-:W-:Y:S01]  /*11e70*/  IMAD R2, R5, 0x1000, R2 ;  /* 0x0000100005027824 */ /* 0x008fe200078e0202 */
[----:B------:R-:W-:Y:S02]  /*11e80*/  R2UR UR7, R3 ;  /* 0x00000000030772ca */ /* 0x000fe400000e0000 */
[----:B----4-:R-:W-:Y:S02]  /*11e90*/  R2UR UR4, R6 ;  /* 0x00000000060472ca */ /* 0x010fe400000e0000 */
[----:B------:R-:W-:Y:S02]  /*11ea0*/  R2UR UR6, R2 ;  /* 0x00000000020672ca */ /* 0x000fe400000e0000 */
[----:B------:R-:W-:Y:S02]  /*11eb0*/  R2UR UR5, R7 ;  /* 0x00000000070572ca */ /* 0x000fe400000e0000 */
[----:B------:R-:W-:-:S11]  /*11ec0*/  VOTEU.ANY UP0, P0 ;  /* 0x00000000003f7886 */ /* 0x000fd60000000100 */
        /* <DEDUP_REMOVED lines=25> */
[--C-:B------:R-:W-:Y:S01]  /*12060*/  IMAD.MOV.U32 R7, RZ, RZ, R3.reuse ;  /* 0x000000ffff077224 */ /* 0x100fe200078e0003 */
        /* <DEDUP_REMOVED lines=9> */
[----:B------:R-:W-:Y:S01]  /*12100*/  IMAD.MOV.U32 R7, RZ, RZ, R3 ;  /* 0x000000ffff077224 */ /* 0x000fe200078e0003 */
[----:B------:R-:W-:-:S04]  /*12110*/  R2UR UR6, R6 ;  /* 0x00000000060672ca */ /* 0x000fc800000e0000 */
[----:B------:R-:W-:Y:S01]  /*12120*/  R2UR UR7, R7 ;  /* 0x00000000070772ca */ /* 0x000fe200000e0000 */
[----:B--2---:R-:W-:Y:S01]  /*12130*/  VIADD R14, R14, 0x200 ;  /* 0x000002000e0e7836 */ /* 0x004fe20000000000 */
[----:B------:R-:W-:-:S04]  /*12140*/  R2UR UR5, R15 ;  /* 0x000000000f0572ca */ /* 0x000fc800000e0000 */
        /* <DEDUP_REMOVED lines=121> */
[----:B------:R-:W-:Y:S02]  /*128e0*/  R2UR UR5, R17 ;  /* 0x00000000110572ca */ /* 0x000fe400000e0000 */
[----:B0-----:R-:W-:-:S05]  /*128f0*/  SHF.R.U32.HI R18, RZ, 0x7, R18 ;  /* 0x00000007ff127819 */ /* 0x001fca0000011612 */
[----:B------:R0:W1:Y:S01]  /*12900*/  SHFL.IDX PT, R5, R18, RZ, 0x1f ;  /* 0x00001fff12057589 */ /* 0x00006200000e0000 */
[----:B------:R-:W-:Y:S02]  /*12910*/  WARPGROUP.DEPBAR.LE gsb0, 0x0 ;  /* 0x00008000000079c5 */ /* 0x000fe40000010000 */
[----:B------:R-:W-:Y:S01]  /*12920*/  WARPGROUP.ARRIVE ;  /* 0x00000000000079c5 */ /* 0x000fe20000000000 */
[----:B------:R-:W-:Y:S01]  /*12930*/  VIADD R6, R2, 0x800 ;  /* 0x0000080002067836 */ /* 0x000fe20000000000 */
[----:B------:R-:W-:Y:S01]  /*12940*/  R2UR UR9, R9 ;  /* 0x00000000090972ca */ /* 0x000fe200000e0000 */
[----:B------:R-:W-:Y:S01]  /*12950*/  IMAD.MOV.U32 R17, RZ, RZ, R3 ;  /* 0x000000ffff117224 */ /* 0x000fe200078e0003 */
[----:B0-----:R-:W4:Y:S02]  /*12960*/  LDL.64 R18, [R1+0x90] ;  /* 0x0000900001127983 */ /* 0x001f240000100a00 */
[----:B------:R-:W-:Y:S01]  /*12970*/  HGMMA.64x64x16.F32 R24, gdesc[UR4], R24, gsb0 ;  /* 0x00e00000041879f0 */ /* 0x000fe20008000818 */
[----:B-1----:R-:W-:-:S04]  /*12980*/  ISETP.GT.AND P0, PT, R5, 0x7f, PT ;  /* 0x0000007f0500780c */ /* 0x002fc80003f04270 */
[----:B------:R-:W-:-:S04]  /*12990*/  SEL R5, RZ, 0x2, !P0 ;  /* 0x00000002ff057807 */ /* 0x000fc80004000000 */
[----:B------:R-:W-:Y:S01]  /*129a0*/  IADD3 R8, R8, 0x800, R5 ;  /* 0x0000080008087810 */ /* 0x000fe20007ffe005 */
[----:B------:R-:W-:Y:S01]  /*129b0*/  IMAD.IADD R16, R5, 0x1, R6 ;  /* 0x0000000105107824 */ /* 0x000fe200078e0206 */
[----:B------:R-:W-:Y:S01]  /*129c0*/  R2UR UR11, R17 ;  /* 0x00000000110b72ca */ /* 0x000fe200000e0000 */
[----:B------:R-:W-:Y:S01]  /*129d0*/  UMOV UR4, 0x1 ;  /* 0x0000000100047882 */ /* 0x000fe20000000000 */
[----:B------:R-:W-:Y:S02]  /*129e0*/  R2UR UR8, R8 ;  /* 0x00000000080872ca */ /* 0x000fe400000e0000 */
[----:B------:R-:W-:Y:S01]  /*129f0*/  R2UR UR10, R16 ;  /* 0x00000000100a72ca */ /* 0x000fe200000e0000 */
[----:B------:R-:W-:Y:S01]  /*12a00*/  UISETP.NE.U32.AND UP0, UPT, UR4, URZ, UPT ;  /* 0x0000003f0400728c */ /* 0x000fe2000bf05070 */
[----:B------:R-:W-:Y:S02]  /*12a10*/  WARPGROUP.DEPBAR.LE gsb0, 0x0 ;  /* 0x00008000000079c5 */ /* 0x000fe40000010000 */
[----:B------:R-:W-:-:S09]  /*12a20*/  WARPGROUP.ARRIVE ;  /* 0x00000000000079c5 */ /* 0x000fd20000000000 */
[----:B------:R-:W-:Y:S01]  /*12a30*/  HGMMA.64x64x16.F32 R24, gdesc[UR8], R24, UP0, gsb0 ;  /* 0x00e00000081879f0 */ /* 0x000fe2000b800818 */
[----:B------:R-:W-:-:S05]  /*12a40*/  IMAD.MOV.U32 R16, RZ, RZ, 0x4 ;  /* 0x00000004ff107424 */ /* 0x000fca00078e00ff */
[----:B------:R-:W-:Y:S01]  /*12a50*/  SEL R7, R16, 0x2, P0 ;  /* 0x0000000210077807 */ /* 0x000fe20000000000 */
[----:B------:R-:W-:-:S03]  /*12a60*/  IMAD.MOV.U32 R9, RZ, RZ, R3 ;  /* 0x000000ffff097224 */ /* 0x000fc600078e0003 */
[----:B--2---:R-:W-:Y:S01]  /*12a70*/  IADD3 R10, R7, 0x800, R10 ;  /* 0x00000800070a7810 */ /* 0x004fe20007ffe00a */
        /* <DEDUP_REMOVED lines=8> */
[----:B------:R-:W-:Y:S01]  /*12b00*/  IMAD.MOV.U32 R11, RZ, RZ, R3 ;  /* 0x000000ffff0b7224 */ /* 0x000fe200078e0003 */
[----:B------:R-:W2:Y:S07]  /*12b10*/  LDL.64 R16, [R1+0x90] ;  /* 0x0000900001107983 */ /* 0x000eae0000100a00 */
[----:B------:R-:W-:Y:S01]  /*12b20*/  HGMMA.64x64x16.F32 R24, gdesc[UR4], R24, gsb0 ;  /* 0x00e00000041879f0 */ /* 0x000fe20008000818 */
[----:B------:R-:W-:Y:S01]  /*12b30*/  IMAD.IADD R10, R6, 0x1, R9 ;  /* 0x00000001060a7824 */ /* 0x000fe200078e0209 */
[----:B---3--:R-:W-:Y:S01]  /*12b40*/  IADD3 R12, R9, 0x800, R12 ;  /* 0x00000800090c7810 */ /* 0x008fe20007ffe00c */
[----:B------:R0:W5:Y:S01]  /*12b50*/  LDL R8, [R1+0xc] ;  /* 0x00000c0001087983 */ /* 0x0001620000100800 */
        /* <DEDUP_REMOVED lines=13> */
[----:B----4-:R-:W-:Y:S02]  /*12c30*/  IMAD.IADD R14, R11, 0x1, R14 ;  /* 0x000000010b0e7824 */ /* 0x010fe400078e020e */
        /* <DEDUP_REMOVED lines=9> */
[C---:B------:R-:W-:Y:S01]  /*12cd0*/  IADD3 R10, R5.reuse, 0xa00, R18 ;  /* 0x00000a00050a7810 */ /* 0x040fe20007ffe012 */
[----:B------:R-:W-:Y:S01]  /*12ce0*/  IMAD.MOV.U32 R11, RZ, RZ, R19 ;  /* 0x000000ffff0b7224 */ /* 0x000fe200078e0013 */
[----:B------:R-:W3:Y:S06]  /*12cf0*/  LDL.64 R14, [R1+0x90] ;  /* 0x00009000010e7983 */ /* 0x000eec0000100a00 */
[----:B------:R-:W-:Y:S01]  /*12d00*/  HGMMA.64x64x16.F32 R24, gdesc[UR4], R24, gsb0 ;  /* 0x00e00000041879f0 */ /* 0x000fe20008000818 */
[----:B------:R-:W-:-:S02]  /*12d10*/  IMAD.IADD R12, R5, 0x1, R6 ;  /* 0x00000001050c7824 */ /* 0x000fc400078e0206 */
[----:B------:R-:W-:Y:S01]  /*12d20*/  IMAD.MOV.U32 R13, RZ, RZ, R3 ;  /* 0x000000ffff0d7224 */ /* 0x000fe200078e0003 */
[----:B------:R-:W-:Y:S01]  /*12d30*/  R2UR UR4, R10 ;  /* 0x000000000a0472ca */ /* 0x000fe200000e0000 */
[----:B------:R-:W4:Y:S01]  /*12d40*/  LDL.64 R18, [R1+0x90] ;  /* 0x0000900001127983 */ /* 0x000f220000100a00 */
        /* <DEDUP_REMOVED lines=18> */
[----:B--2---:R-:W-:Y:S01]  /*12e70*/  IADD3 R16, R9, 0xa00, R16 ;  /* 0x00000a0009107810 */ /* 0x004fe20007ffe010 */
[----:B------:R-:W2:Y:S07]  /*12e80*/  LDL.64 R12, [R1+0x90] ;  /* 0x00009000010c7983 */ /* 0x000eae0000100a00 */
        /* <DEDUP_REMOVED lines=26> */
[C---:B---3--:R-:W-:Y:S01]  /*13030*/  IADD3 R14, R5.reuse, 0xc00, R14 ;  /* 0x00000c00050e7810 */ /* 0x048fe20007ffe00e */
[----:B------:R-:W3:Y:S07]  /*13040*/  LDL.64 R16, [R1+0x90] ;  /* 0x0000900001107983 */ /* 0x000eee0000100a00 */
        /* <DEDUP_REMOVED lines=21> */
[----:B--2---:R-:W-:Y:S01]  /*131a0*/  IADD3 R12, R9, 0xc00, R12 ;  /* 0x00000c00090c7810 */ /* 0x004fe20007ffe00c */
[----:B------:R-:W-:Y:S01]  /*131b0*/  IMAD.MOV.U32 R11, RZ, RZ, R3 ;  /* 0x000000ffff0b7224 */ /* 0x000fe200078e0003 */
[----:B------:R-:W2:Y:S06]  /*131c0*/  LDL.64 R18, [R1+0x90] ;  /* 0x0000900001127983 */ /* 0x000eac0000100a00 */
        /* <DEDUP_REMOVED lines=20> */
[----:B------:R-:W2:Y:S01]  /*13310*/  LDL.64 R56, [R1+0x90] ;  /* 0x0000900001387983 */ /* 0x000ea20000100a00 */
[----:B------:R-:W-:Y:S02]  /*13320*/  R2UR UR6, R12 ;  /* 0x000000000c0672ca */ /* 0x000fe400000e0000 */
[----:B------:R-:W-:Y:S01]  /*13330*/  R2UR UR7, R13 ;  /* 0x000000000d0772ca */ /* 0x000fe200000e0000 */
[----:B------:R-:W-:-:S02]  /*13340*/  WARPGROUP.DEPBAR.LE gsb0, 0x0 ;  /* 0x00008000000079c5 */ /* 0x000fc40000010000 */
[----:B------:R-:W-:Y:S01]  /*13350*/  WARPGROUP.ARRIVE ;  /* 0x00000000000079c5 */ /* 0x000fe20000000000 */
[----:B------:R-:W-:Y:S01]  /*13360*/  VIADD R6, R2, 0xe00 ;  /* 0x00000e0002067836 */ /* 0x000fe20000000000 */
[C---:B---3--:R-:W-:Y:S01]  /*13370*/  IADD3 R16, R5.reuse, 0xe00, R16 ;  /* 0x00000e0005107810 */ /* 0x048fe20007ffe010 */
[----:B------:R-:W-:Y:S01]  /*13380*/  IMAD.MOV.U32 R11, RZ, RZ, R3 ;  /* 0x000000ffff0b7224 */ /* 0x000fe200078e0003 */
[----:B------:R-:W3:Y:S06]  /*13390*/  LDL R12, [R1] ;  /* 0x00000000010c7983 */ /* 0x000eec0000100800 */
[----:B------:R-:W-:Y:S01]  /*133a0*/  HGMMA.64x64x16.F32 R24, gdesc[UR4], R24, gsb0 ;  /* 0x00e00000041879f0 */ /* 0x000fe20008000818 */
[----:B------:R-:W-:Y:S01]  /*133b0*/  IMAD.IADD R10, R5, 0x1, R6 ;  /* 0x00000001050a7824 */ /* 0x000fe200078e0206 */
[----:B------:R-:W-:Y:S01]  /*133c0*/  R2UR UR7, R11 ;  /* 0x000000000b0772ca */ /* 0x000fe200000e0000 */
[----:B------:R0:W5:Y:S01]  /*133d0*/  LDL R5, [R1+0x1c0] ;  /* 0x0001c00001057983 */ /* 0x0001620000100800 */
[----:B------:R-:W-:-:S02]  /*133e0*/  R2UR UR4, R16 ;  /* 0x00000000100472ca */ /* 0x000fc400000e0000 */
[----:B------:R-:W-:Y:S02]  /*133f0*/  R2UR UR6, R10 ;  /* 0x000000000a0672ca */ /* 0x000fe400000e0000 */
[----:B------:R-:W-:Y:S01]  /*13400*/  R2UR UR5, R17 ;  /* 0x00000000110572ca */ /* 0x000fe200000e0000 */
[----:B------:R-:W-:Y:S02]  /*13410*/  WARPGROUP.DEPBAR.LE gsb0, 0x0 ;  /* 0x00008000000079c5 */ /* 0x000fe40000010000 */
        /* <DEDUP_REMOVED lines=13> */
[----:B--2---:R-:W-:Y:S01]  /*134f0*/  IADD3 R18, R9, 0xe00, R18 ;  /* 0x00000e0009127810 */ /* 0x004fe20007ffe012 */
        /* <DEDUP_REMOVED lines=54> */
[----:B---3--:R-:W-:-:S03]  /*13860*/  LOP3.LUT R2, R12, 0x1, RZ, 0xfc, !PT ;  /* 0x000000010c027812 */ /* 0x008fc600078efcff */
        /* <DEDUP_REMOVED lines=8> */
.L_x_5194:
[----:B------:R-:W-:Y:S05]  /*138f0*/  BSYNC B0 ;  /* 0x0000000000007941 */ /* 0x000fea0003800000 */
.L_x_5193:
[----:B------:R-:W2:Y:S02]  /*13900*/  LDL.64 R2, [R1+0x20] ;  /* 0x0000200001027983 */ /* 0x000ea40000100a00 */
[----:B--2---:R-:W-:-:S05]  /*13910*/  MOV R2, R2 ;  /* 0x0000000200027202 */ /* 0x004fca0000000f00 */
[----:B-----5:R-:W-:-:S05]  /*13920*/  IMAD R5, R5, 0x8, R2 ;  /* 0x0000000805057824 */ /* 0x020fca00078e0202 */
[----:B------:R-:W-:-:S04]  /*13930*/  PRMT R5, R8, 0x654, R5 ;  /* 0x0000065408057816 */ /* 0x000fc80000000005 */
[----:B------:R0:W-:Y:S01]  /*13940*/  SYNCS.ARRIVE.TRANS64.RED.A1T0 RZ, [R5+URZ], RZ ;  /* 0x000000ff05ff79a7 */ /* 0x0001e2000810043f */
[----:B------:R-:W2:Y:S04]  /*13950*/  LDL.64 R2, [R1+0x1d0] ;  /* 0x0001d00001027983 */ /* 0x000ea80000100a00 */
[----:B------:R-:W3:Y:S04]  /*13960*/  LDL R9, [R1+0x1f0] ;  /* 0x0001f00001097983 */ /* 0x000ee80000100800 */
[----:B------:R-:W4:Y:S04]  /*13970*/  LDL.64 R10, [R1+0x1e0] ;  /* 0x0001e000010a7983 */ /* 0x000f280000100a00 */
[----:B------:R-:W4:Y:S01]  /*13980*/  LDL.64 R12, [R1+0xb8] ;  /* 0x0000b800010c7983 */ /* 0x000f220000100a00 */
[----:B--2---:R-:W-:-:S02]  /*13990*/  FMNMX.FTZ R4, R24, R2, !PT ;  /* 0x0000000218047209 */ /* 0x004fc40007810000 */
[----:B------:R-:W-:Y:S02]  /*139a0*/  FMNMX.FTZ R6, R26, R3, !PT ;  /* 0x000000031a067209 */ /* 0x000fe40007810000 */
[----:B0-----:R-:W-:Y:S02]  /*139b0*/  FMNMX.FTZ R5, R25, R4, !PT ;  /* 0x0000000419057209 */ /* 0x001fe40007810000 */
        /* <DEDUP_REMOVED lines=28> */
[----:B------:R-:W-:-:S03]  /*13b80*/  FMNMX.FTZ R5, R55, R6, !PT ;  /* 0x0000000637057209 */ /* 0x000fc60007810000 */
[----:B------:R-:W0:Y:S04]  /*13b90*/  SHFL.BFLY PT, R7, R4, 0x2, 0x1f ;  /* 0x0c401f0004077f89 */ /* 0x000e2800000e0000 */
[----:B------:R-:W-:Y:S04]  /*13ba0*/  STL.64 [R1+0x1d0], R4 ;  /* 0x0001d00401007387 */ /* 0x000fe80000100a00 */
[----:B------:R-:W2:Y:S01]  /*13bb0*/  LDL R14, [R1+0x1d4] ;  /* 0x0001d400010e7983 */ /* 0x000ea20000100800 */
[----:B0-----:R-:W-:-:S05]  /*13bc0*/  FMNMX.FTZ R7, R4, R7, !PT ;  /* 0x0000000704077209 */ /* 0x001fca0007810000 */
[----:B------:R-:W0:Y:S02]  /*13bd0*/  SHFL.BFLY PT, R6, R7, 0x1, 0x1f ;  /* 0x0c201f0007067f89 */ /* 0x000e2400000e0000 */
[----:B0-----:R-:W-:-:S05]  /*13be0*/  FMNMX.FTZ R6, R7, R6, !PT ;  /* 0x0000000607067209 */ /* 0x001fca0007810000 */
[----:B------:R-:W-:Y:S04]  /*13bf0*/  STL [R1+0x1d0], R6 ;  /* 0x0001d00601007387 */ /* 0x000fe80000100800 */
[----:B------:R-:W3:Y:S04]  /*13c00*/  LDL R15, [R1+0x1d0] ;  /* 0x0001d000010f7983 */ /* 0x000ee80000100800 */
[----:B--2---:R-:W0:Y:S02]  /*13c10*/  SHFL.BFLY PT, R5, R14, 0x2, 0x1f ;  /* 0x0c401f000e057f89 */ /* 0x004e2400000e0000 */
[----:B0-----:R-:W-:-:S05]  /*13c20*/  FMNMX.FTZ R5, R5, R14, !PT ;  /* 0x0000000e05057209 */ /* 0x001fca0007810000 */
[----:B------:R-:W0:Y:S02]  /*13c30*/  SHFL.BFLY PT, R4, R5, 0x1, 0x1f ;  /* 0x0c201f0005047f89 */ /* 0x000e2400000e0000 */
[----:B0-----:R-:W-:Y:S01]  /*13c40*/  FMNMX.FTZ R4, R5, R4, !PT ;  /* 0x0000000405047209 */ /* 0x001fe20007810000 */
[----:B---3--:R-:W-:-:S04]  /*13c50*/  FADD.FTZ R2, R2, -R15 ;  /* 0x8000000f02027221 */ /* 0x008fc80000010000 */
[----:B------:R-:W-:Y:S01]  /*13c60*/  FADD.FTZ R8, R3, -R4 ;  /* 0x8000000403087221 */ /* 0x000fe20000010000 */
[----:B------:R-:W-:-:S03]  /*13c70*/  FMUL.FTZ R2, R2, R9 ;  /* 0x0000000902027220 */ /* 0x000fc60000410000 */
[----:B------:R-:W-:Y:S01]  /*13c80*/  FMUL.FTZ R8, R9, R8 ;  /* 0x0000000809087220 */ /* 0x000fe20000410000 */
[----:B------:R-:W4:Y:S08]  /*13c90*/  MUFU.EX2 R171, R2 ;  /* 0x0000000200ab7308 */ /* 0x000f300000000800 */
[----:B------:R-:W0:Y:S01]  /*13ca0*/  MUFU.EX2 R160, R8 ;  /* 0x0000000800a07308 */ /* 0x000e220000000800 */
[----:B------:R1:W-:Y:S01]  /*13cb0*/  STL [R1+0x1d4], R4 ;  /* 0x0001d40401007387 */ /* 0x0003e20000100800 */
[----:B----4-:R-:W-:Y:S01]  /*13cc0*/  FMUL.FTZ R10, R171, R10 ;  /* 0x0000000aab0a7220 */ /* 0x010fe20000410000 */
[----:B0-----:R-:W-:-:S05]  /*13cd0*/  FMUL.FTZ R11, R11, R160 ;  /* 0x000000a00b0b7220 */ /* 0x001fca0000410000 */
[----:B------:R1:W-:Y:S04]  /*13ce0*/  STL.64 [R1+0x1e0], R10 ;  /* 0x0001e00a01007387 */ /* 0x0003e80000100a00 */
[----:B------:R-:W2:Y:S01]  /*13cf0*/  LD.E R3, desc[UR36][R12.64+0x4] ;  /* 0x000004240c037980 */ /* 0x000ea2000c101900 */
[----:B------:R-:W-:Y:S01]  /*13d00*/  BSSY B0, `(.L_x_5195) ;  /* 0x000000c000007945 */ /* 0x000fe20003800000 */
[----:B--2---:R-:W-:-:S13]  /*13d10*/  ISETP.NE.AND P0, PT, R3, RZ, PT ;  /* 0x000000ff0300720c */ /* 0x004fda0003f05270 */
[----:B-1----:R-:W-:Y:S05]  /*13d20*/  @P0 BRA `(.L_x_5196) ;  /* 0x0000000000240947 */ /* 0x002fea0003800000 */
[----:B------:R-:W2:Y:S04]  /*13d30*/  LDL.64 R6, [R1+0xc0] ;  /* 0x0000c00001067983 */ /* 0x000ea80000100a00 */
[----:B------:R-:W3:Y:S04]  /*13d40*/  LD.E R13, desc[UR36][R12.64] ;  /* 0x000000240c0d7980 */ /* 0x000ee8000c101900 */
[----:B--2---:R-:W2:Y:S01]  /*13d50*/  LD.E.64 R4, desc[UR36][R6.64] ;  /* 0x0000002406047980 */ /* 0x004ea2000c101b00 */
[----:B---3--:R-:W-:-:S04]  /*13d60*/  IMAD R2, R20, 0x40, R13 ;  /* 0x0000004014027824 */ /* 0x008fc800078e020d */
[----:B--2---:R-:W-:-:S05]  /*13d70*/  IMAD.WIDE R2, R2, 0x4, R4 ;  /* 0x0000000402027825 */ /* 0x004fca00078e0204 */
[----:B------:R0:W-:Y:S04]  /*13d80*/  ST.E desc[UR36][R2.64], R171 ;  /* 0x000000ab02007985 */ /* 0x0001e8000c101924 */
[----:B------:R-:W2:Y:S04]  /*13d90*/  LDL.64 R12, [R1+0xb8] ;  /* 0x0000b800010c7983 */ /* 0x000ea80000100a00 */
[----:B--2---:R-:W2:Y:S02]  /*13da0*/  LD.E R4, desc[UR36][R12.64+0x4] ;  /* 0x000004240c047980 */ /* 0x004ea4000c101900 */
[----:B0-2---:R-:W-:-:S13]  /*13db0*/  ISETP.NE.AND P0, PT, R4, RZ, PT ;  /* 0x000000ff0400720c */ /* 0x005fda0003f05270 */
.L_x_5196:
[----:B------:R-:W-:Y:S05]  /*13dc0*/  BSYNC B0 ;  /* 0x0000000000007941 */ /* 0x000fea0003800000 */
.L_x_5195:
[----:B------:R-:W-:Y:S04]  /*13dd0*/  BSSY B0, `(.L_x_5197) ;  /* 0x0000009000007945 */ /* 0x000fe80003800000 */
[----:B------:R-:W-:Y:S05]  /*13de0*/  @P0 BRA `(.L_x_5198) ;  /* 0x00000000001c0947 */ /* 0x000fea0003800000 */
[----:B------:R-:W2:Y:S04]  /*13df0*/  LDL.64 R4, [R1+0xc0] ;  /* 0x0000c00001047983 */ /* 0x000ea80000100a00 */
[----:B------:R-:W3:Y:S04]  /*13e00*/  LD.E R13, desc[UR36][R12.64] ;  /* 0x000000240c0d7980 */ /* 0x000ee8000c101900 */
[----:B--2---:R-:W2:Y:S01]  /*13e10*/  LD.E.64 R2, desc[UR36][R4.64] ;  /* 0x0000002404027980 */ /* 0x004ea2000c101b00 */
[----:B---3--:R-:W-:-:S04]  /*13e20*/  IMAD R20, R20, 0x40, R13 ;  /* 0x0000004014147824 */ /* 0x008fc800078e020d */
[----:B------:R-:W-:-:S04]  /*13e30*/  VIADD R20, R20, 0x8 ;  /* 0x0000000814147836 */ /* 0x000fc80000000000 */
[----:B--2---:R-:W-:-:S05]  /*13e40*/  IMAD.WIDE R2, R20, 0x4, R2 ;  /* 0x0000000414027825 */ /* 0x004fca00078e0202 */
[----:B------:R0:W-:Y:S02]  /*13e50*/  ST.E desc[UR36][R2.64], R160 ;  /* 0x000000a002007985 */ /* 0x0001e4000c101924 */
.L_x_5198:
[----:B------:R-:W-:Y:S05]  /*13e60*/  BSYNC B0 ;  /* 0x0000000000007941 */ /* 0x000fea0003800000 */
.L_x_5197:
[----:B------:R-:W2:Y:S04]  /*13e70*/  LDL R173, [R1+0x1f0] ;  /* 0x0001f00001ad7983 */ /* 0x000ea80000100800 */
[----:B------:R-:W2:Y:S04]  /*13e80*/  LDL.64 R18, [R1+0x1d0] ;  /* 0x0001d00001127983 */ /* 0x000ea80000100a00 */
        /* <DEDUP_REMOVED lines=56> */
[----:B------:R-:W4:Y:S01]  /*14210*/  LDL.64 R182, [R1+0x3d8] ;  /* 0x0003d80001b67983 */ /* 0x000f220000100a00 */
[----:B--2---:R-:W-:-:S04]  /*14220*/  FMUL.FTZ R18, R18, R173 ;  /* 0x000000ad12127220 */ /* 0x004fc80000410000 */
[-CC-:B0-----:R-:W-:Y:S01]  /*14230*/  FFMA.FTZ R2, R40, R173.reuse, -R18.reuse ;  /* 0x000000ad28027223 */ /* 0x181fe20000010812 */
[-CC-:B------:R-:W-:Y:S02]  /*14240*/  FFMA.FTZ R11, R41, R173.reuse, -R18.reuse ;  /* 0x000000ad290b7223 */ /* 0x180fe40000010812 */
[----:B------:R-:W2:Y:S01]  /*14250*/  LDL.64 R40, [R1+0x2b8] ;  /* 0x0002b80001287983 */ /* 0x000ea20000100a00 */
        /* <DEDUP_REMOVED lines=15> */
[-CC-:B------:R-:W-:Y:S01]  /*14350*/  FFMA.FTZ R16, R26, R173.reuse, -R162.reuse ;  /* 0x000000ad1a107223 */ /* 0x180fe200000108a2 */
[-CC-:B------:R-:W-:Y:S01]  /*14360*/  FFMA.FTZ R157, R27, R173.reuse, -R162.reuse ;  /* 0x000000ad1b9d7223 */ /* 0x180fe200000108a2 */
        /* <DEDUP_REMOVED lines=8> */
[----:B------:R-:W3:Y:S01]  /*143f0*/  MUFU.EX2 R16, R16 ;  /* 0x0000001000107308 */ /* 0x000ee20000000800 */
[-CC-:B------:R-:W-:Y:S01]  /*14400*/  FFMA.FTZ R159, R30, R173.reuse, -R162.reuse ;  /* 0x000000ad1e9f7223 */ /* 0x180fe200000108a2 */
[----:B------:R-:W-:-:S06]  /*14410*/  FFMA.FTZ R20, R31, R173, -R162 ;  /* 0x000000ad1f147223 */ /* 0x000fcc00000108a2 */
[----:B------:R-:W0:Y:S01]  /*14420*/  MUFU.EX2 R5, R5 ;  /* 0x0000000500057308 */ /* 0x000e220000000800 */
[----:B------:R-:W-:-:S07]  /*14430*/  FFMA.FTZ R161, R34, R173, -R162 ;  /* 0x000000ad22a17223 */ /* 0x000fce00000108a2 */
[----:B------:R-:W1:Y:S08]  /*14440*/  MUFU.EX2 R157, R157 ;  /* 0x0000009d009d7308 */ /* 0x000e700000000800 */
[----:B------:R-:W1:Y:S08]  /*14450*/  MUFU.EX2 R156, R156 ;  /* 0x0000009c009c7308 */ /* 0x000e700000000800 */
[----:B------:R-:W1:Y:S08]  /*14460*/  MUFU.EX2 R159, R159 ;  /* 0x0000009f009f7308 */ /* 0x000e700000000800 */
[----:B------:R-:W1:Y:S01]  /*14470*/  MUFU.EX2 R158, R158 ;  /* 0x0000009e009e7308 */ /* 0x000e620000000800 */
[----:B---3--:R-:W-:Y:S01]  /*14480*/  FADD.FTZ R30, R16, R155 ;  /* 0x0000009b101e7221 */ /* 0x008fe20000010000 */
[----:B------:R-:W-:-:S06]  /*14490*/  FFMA.FTZ R163, R38, R173, -R162 ;  /* 0x000000ad26a37223 */ /* 0x000fcc00000108a2 */
[----:B------:R-:W3:Y:S01]  /*144a0*/  MUFU.EX2 R20, R20 ;  /* 0x0000001400147308 */ /* 0x000ee20000000800 */
[----:B0-----:R-:W-:-:S07]  /*144b0*/  FADD.FTZ R31, R5, R154 ;  /* 0x0000009a051f7221 */ /* 0x001fce0000010000 */
[----:B------:R-:W0:Y:S08]  /*144c0*/  MUFU.EX2 R7, R7 ;  /* 0x0000000700077308 */ /* 0x000e300000000800 */
[----:B------:R3:W-:Y:S01]  /*144d0*/  MUFU.EX2 R19, R18 ;  /* 0x0000001200137308 */ /* 0x0007e20000000800 */
[----:B-1----:R-:W-:Y:S01]  /*144e0*/  FADD.FTZ R30, R157, R30 ;  /* 0x0000001e9d1e7221 */ /* 0x002fe20000010000 */
[----:B---3--:R-:W-:-:S06]  /*144f0*/  FFMA.FTZ R18, R35, R173, -R162 ;  /* 0x000000ad23127223 */ /* 0x008fcc00000108a2 */
[----:B------:R-:W1:Y:S01]  /*14500*/  MUFU.EX2 R161, R161 ;  /* 0x000000a100a17308 */ /* 0x000e620000000800 */
[----:B------:R-:W-:Y:S01]  /*14510*/  FADD.FTZ R31, R156, R31 ;  /* 0x0000001f9c1f7221 */ /* 0x000fe20000010000 */
[----:B------:R-:W-:-:S06]  /*14520*/  FFMA.FTZ R164, R39, R173, -R162 ;  /* 0x000000ad27a47223 */ /* 0x000fcc00000108a2 */
[----:B------:R-:W3:Y:S01]  /*14530*/  MUFU.EX2 R3, R3 ;  /* 0x0000000300037308 */ /* 0x000ee20000000800 */
[----:B------:R-:W-:Y:S01]  /*14540*/  FADD.FTZ R35, R159, R30 ;  /* 0x0000001e9f237221 */ /* 0x000fe20000010000 */
[----:B------:R-:W-:-:S06]  /*14550*/  FADD.FTZ R30, R158, R31 ;  /* 0x0000001f9e1e7221 */ /* 0x000fcc0000010000 */
[----:B------:R-:W3:Y:S01]  /*14560*/  MUFU.EX2 R18, R18 ;  /* 0x0000001200127308 */ /* 0x000ee20000000800 */
[----:B------:R-:W-:-:S07]  /*14570*/  FFMA.FTZ R165, R42, R173, -R162 ;  /* 0x000000ad2aa57223 */ /* 0x000fce00000108a2 */
[----:B------:R-:W3:Y:S01]  /*14580*/  MUFU.EX2 R6, R6 ;  /* 0x0000000600067308 */ /* 0x000ee20000000800 */
[----:B------:R-:W-:Y:S01]  /*14590*/  FADD.FTZ R34, R20, R35 ;  /* 0x0000002314227221 */ /* 0x000fe20000010000 */
[----:B0-----:R-:W-:-:S06]  /*145a0*/  FADD.FTZ R30, R7, R30 ;  /* 0x0000001e071e7221 */ /* 0x001fcc0000010000 */
[----:B------:R-:W0:Y:S01]  /*145b0*/  MUFU.EX2 R163, R163 ;  /* 0x000000a300a37308 */ /* 0x000e220000000800 */
[----:B------:R-:W-:-:S07]  /*145c0*/  FFMA.FTZ R166, R43, R173, -R162 ;  /* 0x000000ad2ba67223 */ /* 0x000fce00000108a2 */
[----:B------:R-:W0:Y:S01]  /*145d0*/  MUFU.EX2 R4, R4 ;  /* 0x0000000400047308 */ /* 0x000e220000000800 */
[----:B-1----:R-:W-:Y:S01]  /*145e0*/  FADD.FTZ R35, R161, R34 ;  /* 0x00000022a1237221 */ /* 0x002fe20000010000 */
[----:B---3--:R-:W-:-:S06]  /*145f0*/  FADD.FTZ R31, R3, R30 ;  /* 0x0000001e031f7221 */ /* 0x008fcc0000010000 */
[----:B------:R-:W-:Y:S01]  /*14600*/  MUFU.EX2 R9, R9 ;  /* 0x0000000900097308 */ /* 0x000fe20000000800 */
[----:B------:R-:W-:-:S07]  /*14610*/  FFMA.FTZ R167, R46, R173, -R162 ;  /* 0x000000ad2ea77223 */ /* 0x000fce00000108a2 */
[----:B------:R-:W1:Y:S01]  /*14620*/  MUFU.EX2 R164, R164 ;  /* 0x000000a400a47308 */ /* 0x000e620000000800 */
[----:B------:R-:W-:Y:S01]  /*14630*/  FADD.FTZ R30, R18, R35 ;  /* 0x00000023121e7221 */ /* 0x000fe20000010000 */
[----:B------:R-:W-:-:S06]  /*14640*/  FADD.FTZ R31, R6, R31 ;  /* 0x0000001f061f7221 */ /* 0x000fcc0000010000 */
[----:B------:R-:W-:Y:S01]  /*14650*/  MUFU.EX2 R2, R2 ;  /* 0x0000000200027308 */ /* 0x000fe20000000800 */
[----:B------:R-:W-:-:S07]  /*14660*/  FFMA.FTZ R168, R47, R173, -R162 ;  /* 0x000000ad2fa87223 */ /* 0x000fce00000108a2 */
[----:B------:R-:W3:Y:S01]  /*14670*/  MUFU.EX2 R165, R165 ;  /* 0x000000a500a57308 */ /* 0x000ee20000000800 */
[----:B0-----:R-:W-:Y:S01]  /*14680*/  FADD.FTZ R35, R163, R30 ;  /* 0x0000001ea3237221 */ /* 0x001fe20000010000 */
[----:B------:R-:W-:-:S06]  /*14690*/  FADD.FTZ R30, R4, R31 ;  /* 0x0000001f041e7221 */ /* 0x000fcc0000010000 */
[----:B------:R-:W-:Y:S01]  /*146a0*/  MUFU.EX2 R11, R11 ;  /* 0x0000000b000b7308 */ /* 0x000fe20000000800 */
[----:B------:R-:W-:-:S07]  /*146b0*/  FFMA.FTZ R153, R50, R173, -R162 ;  /* 0x000000ad32997223 */ /* 0x000fce00000108a2 */
[----:B------:R-:W0:Y:S01]  /*146c0*/  MUFU.EX2 R166, R166 ;  /* 0x000000a600a67308 */ /* 0x000e220000000800 */
[----:B-1----:R-:W-:Y:S01]  /*146d0*/  FADD.FTZ R34, R164, R35 ;  /* 0x00000023a4227221 */ /* 0x002fe20000010000 */
[----:B------:R-:W-:-:S06]  /*146e0*/  FADD.FTZ R31, R9, R30 ;  /* 0x0000001e091f7221 */ /* 0x000fcc0000010000 */
[----:B------:R-:W-:Y:S01]  /*146f0*/  MUFU.EX2 R8, R8 ;  /* 0x0000000800087308 */ /* 0x000fe20000000800 */
[----:B------:R-:W-:-:S07]  /*14700*/  FFMA.FTZ R170, R51, R173, -R162 ;  /* 0x000000ad33aa7223 */ /* 0x000fce00000108a2 */
[----:B------:R-:W1:Y:S01]  /*14710*/  MUFU.EX2 R167, R167 ;  /* 0x000000a700a77308 */ /* 0x000e620000000800 */
[----:B---3--:R-:W-:Y:S01]  /*14720*/  FADD.FTZ R35, R165, R34 ;  /* 0x00000022a5237221 */ /* 0x008fe20000010000 */
        /* <DEDUP_REMOVED lines=11> */
[----:B------:R-:W-:Y:S08]  /*147e0*/  MUFU.EX2 R17, R17 ;  /* 0x0000001100117308 */ /* 0x000ff00000000800 */
[----:B------:R-:W1:Y:S01]  /*147f0*/  MUFU.EX2 R170, R170 ;  /* 0x000000aa00aa7308 */ /* 0x000e620000000800 */
[----:B---3--:R-:W-:Y:S01]  /*14800*/  FADD.FTZ R34, R168, R35 ;  /* 0x00000023a8227221 */ /* 0x008fe20000010000 */
[----:B------:R-:W-:-:S06]  /*14810*/  FADD.FTZ R31, R15, R30 ;  /* 0x0000001e0f1f7221 */ /* 0x000fcc0000010000 */
[----:B------:R-:W3:Y:S08]  /*14820*/  MUFU.EX2 R14, R14 ;  /* 0x0000000e000e7308 */ /* 0x000ef00000000800 */
[----:B------:R-:W2:Y:S01]  /*14830*/  MUFU.EX2 R169, R169 ;  /* 0x000000a900a97308 */ /* 0x000ea20000000800 */
[----:B0-----:R-:W-:Y:S01]  /*14840*/  FADD.FTZ R35, R153, R34 ;  /* 0x0000002299237221 */ /* 0x001fe20000010000 */
[----:B------:R-:W-:-:S06]  /*14850*/  FADD.FTZ R30, R10, R31 ;  /* 0x0000001f0a1e7221 */ /* 0x000fcc0000010000 */
[----:B------:R-:W0:Y:S01]  /*14860*/  MUFU.EX2 R172, R172 ;  /* 0x000000ac00ac7308 */ /* 0x000e220000000800 */
[----:B-1----:R-:W-:Y:S01]  /*14870*/  FADD.FTZ R34, R170, R35 ;  /* 0x00000023aa227221 */ /* 0x002fe20000010000 */
[----:B------:R-:W-:-:S04]  /*14880*/  FADD.FTZ R31, R17, R30 ;  /* 0x0000001e111f7221 */ /* 0x000fc80000010000 */
[----:B---3--:R-:W-:Y:S01]  /*14890*/  FADD.FTZ R30, R14, R31 ;  /* 0x0000001f0e1e7221 */ /* 0x008fe20000010000 */
[----:B--2---:R-:W-:-:S03]  /*148a0*/  FADD.FTZ R35, R169, R34 ;  /* 0x00000022a9237221 */ /* 0x004fc60000010000 */
[----:B------:R-:W-:Y:S01]  /*148b0*/  FADD.FTZ R30, R19, R30 ;  /* 0x0000001e131e7221 */ /* 0x000fe20000010000 */
[C---:B------:R-:W-:Y:S01]  /*148c0*/  FMUL.FTZ R41, R160.reuse, R41 ;  /* 0x00000029a0297220 */ /* 0x040fe20000410000 */
[C---:B------:R-:W-:Y:S01]  /*148d0*/  FMUL.FTZ R40, R160.reuse, R40 ;  /* 0x00000028a0287220 */ /* 0x040fe20000410000 */
[C---:B----4-:R-:W-:Y:S01]  /*148e0*/  FMUL.FTZ R175, R160.reuse, R175 ;  /* 0x000000afa0af7220 */ /* 0x050fe20000410000 */
[----:B------:R-:W-:Y:S01]  /*148f0*/  FMUL.FTZ R174, R160, R174 ;  /* 0x000000aea0ae7220 */ /* 0x000fe20000410000 */
[----:B0-----:R-:W-:Y:S01]  /*14900*/  FADD.FTZ R31, R172, R35 ;  /* 0x00000023ac1f7221 */ /* 0x001fe20000010000 */
[C---:B------:R-:W-:Y:S01]  /*14910*/  FMUL.FTZ R35, R171.reuse, R13 ;  /* 0x0000000dab237220 */ /* 0x040fe20000410000 */
[----:B------:R-:W-:-:S03]  /*14920*/  FMUL.FTZ R34, R171, R12 ;  /* 0x0000000cab227220 */ /* 0x000fc60000410000 */
[----:B------:R-:W-:Y:S01]  /*14930*/  STL.64 [R1+0x1e0], R30 ;  /* 0x0001e01e01007387 */ /* 0x000fe20000100a00 */
[----:B------:R-:W-:Y:S01]  /*14940*/  BAR.SYNC.DEFER_BLOCKING 0xf, 0x100 ;  /* 0x03c4000000007b1d */ /* 0x000fe20000010000 */
        /* <DEDUP_REMOVED lines=16> */
[----:B------:R-:W2:Y:S04]  /*14a50*/  LD.E.64 R12, desc[UR36][R96.64+0x8] ;  /* 0x00000824600c7980 */ /* 0x000ea8000c101b00 */
[----:B------:R-:W3:Y:S04]  /*14a60*/  LD.E.64 R154, desc[UR36][R96.64] ;  /* 0x00000024609a7980 */ /* 0x000ee8000c101b00 */
[----:B------:R-:W-:Y:S04]  /*14a70*/  STL.64 [R1+0x2b8], R40 ;  /* 0x0002b82801007387 */ /* 0x000fe80000100a00 */
[----:B------:R0:W-:Y:S01]  /*14a80*/  STL.64 [R1+0x398], R174 ;  /* 0x000398ae01007387 */ /* 0x0001e20000100a00 */
[C---:B------:R-:W-:Y:S01]  /*14a90*/  FMUL.FTZ R77, R171.reuse, R77 ;  /* 0x0000004dab4d7220 */ /* 0x040fe20000410000 */
[C---:B------:R-:W-:Y:S01]  /*14aa0*/  FMUL.FTZ R76, R171.reuse, R76 ;  /* 0x0000004cab4c7220 */ /* 0x040fe20000410000 */
[C---:B------:R-:W-:Y:S01]  /*14ab0*/  FMUL.FTZ R85, R171.reuse, R85 ;  /* 0x00000055ab557220 */ /* 0x040fe20000410000 */
[C---:B------:R-:W-:Y:S01]  /*14ac0*/  FMUL.FTZ R84, R171.reuse, R84 ;  /* 0x00000054ab547220 */ /* 0x040fe20000410000 */
[C---:B------:R-:W-:Y:S01]  /*14ad0*/  FMUL.FTZ R83, R171.reuse, R83 ;  /* 0x00000053ab537220 */ /* 0x040fe20000410000 */
[C---:B------:R-:W-:Y:S01]  /*14ae0*/  FMUL.FTZ R82, R171.reuse, R82 ;  /* 0x00000052ab527220 */ /* 0x040fe20000410000 */
[----:B0-----:R-:W4:Y:S01]  /*14af0*/  LDL R174, [R1+0x2b8] ;  /* 0x0002b80001ae7983 */ /* 0x001f220000100800 */
        /* <DEDUP_REMOVED lines=162> */
[----:B0-----:R-:W3:Y:S04]  /*15520*/  LDL R24, [R1+0x200] ;  /* 0x0002000001187983 */ /* 0x001ee80000100800 */
[----:B------:R-:W3:Y:S04]  /*15530*/  LDL R88, [R1+0x204] ;  /* 0x0002040001587983 */ /* 0x000ee80000100800 */
[----:B------:R-:W3:Y:S04]  /*15540*/  LDL R90, [R1+0x208] ;  /* 0x00020800015a7983 */ /* 0x000ee80000100800 */
[----:B------:R-:W3:Y:S04]  /*15550*/  LDL R92, [R1+0x20c] ;  /* 0x00020c00015c7983 */ /* 0x000ee80000100800 */
[----:B-1----:R-:W3:Y:S04]  /*15560*/  LDL R28, [R1+0x210] ;  /* 0x00021000011c7983 */ /* 0x002ee80000100800 */
[----:B------:R-:W3:Y:S04]  /*15570*/  LDL R94, [R1+0x214] ;  /* 0x00021400015e7983 */ /* 0x000ee80000100800 */
[----:B------:R-:W3:Y:S04]  /*15580*/  LDL R96, [R1+0x218] ;  /* 0x0002180001607983 */ /* 0x000ee80000100800 */
[----:B------:R-:W3:Y:S04]  /*15590*/  LDL R98, [R1+0x21c] ;  /* 0x00021c0001627983 */ /* 0x000ee80000100800 */
[----:B------:R-:W3:Y:S04]  /*155a0*/  LDL R30, [R1+0x220] ;  /* 0x00022000011e7983 */ /* 0x000ee80000100800 */
[----:B------:R-:W3:Y:S04]  /*155b0*/  LDL R100, [R1+0x224] ;  /* 0x0002240001647983 */ /* 0x000ee80000100800 */
[----:B------:R-:W3:Y:S04]  /*155c0*/  LDL R102, [R1+0x228] ;  /* 0x0002280001667983 */ /* 0x000ee80000100800 */
[----:B------:R-:W3:Y:S04]  /*155d0*/  LDL R104, [R1+0x22c] ;  /* 0x00022c0001687983 */ /* 0x000ee80000100800 */
        /* <DEDUP_REMOVED lines=115> */
[----:B----4-:R0:W-:Y:S04]  /*15d10*/  STL [R1+0x2b8], R174 ;  /* 0x0002b8ae01007387 */ /* 0x0101e80000100800 */
[----:B------:R-:W4:Y:S04]  /*15d20*/  LDL R171, [R1+0x1c0] ;  /* 0x0001c00001ab7983 */ /* 0x000f280000100800 */
[----:B0-----:R-:W4:Y:S04]  /*15d30*/  LDL.64 R174, [R1+0x88] ;  /* 0x0000880001ae7983 */ /* 0x001f280000100a00 */
        /* <DEDUP_REMOVED lines=86> */
[----:B------:R1:W-:Y:S04]  /*162a0*/  STL [R1+0x35c], R31 ;  /* 0x00035c1f01007387 */ /* 0x0003e80000100800 */
[----:B------:R-:W-:Y:S04]  /*162b0*/  STL [R1+0x360], R68 ;  /* 0x0003604401007387 */ /* 0x000fe80000100800 */
[----:B------:R-:W-:Y:S04]  /*162c0*/  STL [R1+0x364], R33 ;  /* 0x0003642101007387 */ /* 0x000fe80000100800 */
[----:B------:R2:W-:Y:S04]  /*162d0*/  STL [R1+0x368], R35 ;  /* 0x0003682301007387 */ /* 0x0005e80000100800 */
        /* <DEDUP_REMOVED lines=37> */
[----:B0-----:R-:W4:Y:S04]  /*16530*/  LDL.128 R24, [R1+0x200] ;  /* 0x0002000001187983 */ /* 0x001f280000100c00 */
[----:B-1----:R-:W4:Y:S04]  /*16540*/  LDL.128 R28, [R1+0x210] ;  /* 0x00021000011c7983 */ /* 0x002f280000100c00 */
[----:B--2---:R-:W2:Y:S04]  /*16550*/  LDL.128 R32, [R1+0x220] ;  /* 0x0002200001207983 */ /* 0x004ea80000100c00 */
        /* <DEDUP_REMOVED lines=29> */
[----:B------:R-:W-:Y:S01]  /*16730*/  MOV R13, R12 ;  /* 0x0000000c000d7202 */ /* 0x000fe20000000f00 */
[----:B------:R-:W-:Y:S01]  /*16740*/  IMAD R174, R171, 0x1000, R174 ;  /* 0x00001000abae7824 */ /* 0x000fe200078e02ae */
[----:B------:R-:W-:-:S02]  /*16750*/  F2FP.F16.F32.PACK_AB R156, R156, R5 ;  /* 0x000000059c9c723e */ /* 0x000fc400000000ff */
[----:B------:R-:W-:Y:S01]  /*16760*/  F2FP.F16.F32.PACK_AB R157, R157, R16 ;  /* 0x000000109d9d723e */ /* 0x000fe200000000ff */
[--C-:B------:R-:W-:Y:S01]  /*16770*/  IMAD R155, R155, 0x2, R13.reuse ;  /* 0x000000029b9b7824 */ /* 0x100fe200078e020d */
[----:B------:R-:W-:Y:S01]  /*16780*/  F2FP.F16.F32.PACK_AB R158, R7, R158 ;  /* 0x0000009e079e723e */ /* 0x000fe200000000ff */
[----:B------:R-:W-:Y:S01]  /*16790*/  IMAD R12, R154, 0x2, R13 ;  /* 0x000000029a0c7824 */ /* 0x000fe200078e020d */
[----:B------:R-:W-:Y:S02]  /*167a0*/  F2FP.F16.F32.PACK_AB R159, R20, R159 ;  /* 0x0000009f149f723e */ /* 0x000fe400000000ff */
[----:B------:R-:W-:Y:S02]  /*167b0*/  F2FP.F16.F32.PACK_AB R160, R6, R3 ;  /* 0x0000000306a0723e */ /* 0x000fe400000000ff */
[----:B------:R-:W-:Y:S02]  /*167c0*/  F2FP.F16.F32.PACK_AB R161, R18, R161 ;  /* 0x000000a112a1723e */ /* 0x000fe400000000ff */
[----:B------:R-:W-:-:S02]  /*167d0*/  F2FP.F16.F32.PACK_AB R162, R9, R4 ;  /* 0x0000000409a2723e */ /* 0x000fc400000000ff */
[----:B------:R-:W-:Y:S02]  /*167e0*/  F2FP.F16.F32.PACK_AB R163, R164, R163 ;  /* 0x000000a3a4a3723e */ /* 0x000fe400000000ff */
[----:B------:R-:W-:Y:S01]  /*167f0*/  F2FP.F16.F32.PACK_AB R165, R166, R165 ;  /* 0x000000a5a6a5723e */ /* 0x000fe200000000ff */
[----:B------:R-:W-:Y:S01]  /*16800*/  IMAD R154, R154, 0x2, R155 ;  /* 0x000000029a9a7824 */ /* 0x000fe200078e029b */
[----:B------:R-:W-:Y:S02]  /*16810*/  R2UR UR6, R174 ;  /* 0x00000000ae0672ca */ /* 0x000fe400000e0000 */
[----:B------:R-:W-:Y:S02]  /*16820*/  R2UR UR7, R175 ;  /* 0x00000000af0772ca */ /* 0x000fe400000e0000 */
[----:B------:R-:W-:Y:S02]  /*16830*/  F2FP.F16.F32.PACK_AB R164, R11, R2 ;  /* 0x000000020ba4723e */ /* 0x000fe400000000ff */
[----:B------:R-:W-:-:S02]  /*16840*/  F2FP.F16.F32.PACK_AB R166, R15, R8 ;  /* 0x000000080fa6723e */ /* 0x000fc400000000ff */
[----:B------:R-:W-:Y:S02]  /*16850*/  F2FP.F16.F32.PACK_AB R167, R168, R167 ;  /* 0x000000a7a8a7723e */ /* 0x000fe400000000ff */
[----:B------:R-:W-:Y:S02]  /*16860*/  F2FP.F16.F32.PACK_AB R176, R17, R10 ;  /* 0x0000000a11b0723e */ /* 0x000fe400000000ff */
[----:B------:R-:W-:Y:S02]  /*16870*/  F2FP.F16.F32.PACK_AB R177, R170, R153 ;  /* 0x00000099aab1723e */ /* 0x000fe400000000ff */
[----:B------:R-:W-:Y:S02]  /*16880*/  F2FP.F16.F32.PACK_AB R178, R19, R14 ;  /* 0x0000000e13b2723e */ /* 0x000fe400000000ff */
[----:B------:R-:W-:Y:S01]  /*16890*/  F2FP.F16.F32.PACK_AB R179, R172, R169 ;  /* 0x000000a9acb3723e */ /* 0x000fe200000000ff */
[----:B------:R-:W-:Y:S04]  /*168a0*/  STSM.16.M88.4 [R13], R156 ;  /* 0x0000009c0d007844 */ /* 0x000fe80000000200 */
[----:B------:R-:W-:Y:S04]  /*168b0*/  STSM.16.M88.4 [R12], R160 ;  /* 0x000000a00c007844 */ /* 0x000fe80000000200 */
[----:B------:R-:W-:Y:S04]  /*168c0*/  STSM.16.M88.4 [R155], R164 ;  /* 0x000000a49b007844 */ /* 0x000fe80000000200 */
[----:B------:R-:W-:Y:S01]  /*168d0*/  STSM.16.M88.4 [R154], R176 ;  /* 0x000000b09a007844 */ /* 0x000fe20000000200 */
[----:B------:R-:W-:-:S02]  /*168e0*/  VIADD R2, R174, 0x80 ;  /* 0x00000080ae027836 */ /* 0x000fc40000000000 */
[----:B------:R-:W-:Y:S01]  /*168f0*/  IMAD.MOV.U32 R3, RZ, RZ, R175 ;  /* 0x000000ffff037224 */ /* 0x000fe200078e00af */
[----:B--2---:R-:W-:-:S06]  /*16900*/  WARPGROUP.ARRIVE ;  /* 0x00000000000079c5 */ /* 0x004fcc0000000000 */
[----:B------:R-:W-:Y:S01]  /*16910*/  HGMMA.64x256x16.F32 R24, R156, gdesc[UR4].tnspB, R24, gsb0 ;  /* 0x43e000049c187df0 */ /* 0x000fe20008000818 */
[----:B------:R-:W-:Y:S02]  /*16920*/  R2UR UR6, R2 ;  /* 0x00000000020672ca */ /* 0x000fe400000e0000 */
[----:B------:R-:W-:Y:S01]  /*16930*/  R2UR UR7, R3 ;  /* 0x00000000030772ca */ /* 0x000fe200000e0000 */
[----:B------:R-:W-:Y:S02]  /*16940*/  VIADD R2, R174, 0x100 ;  /* 0x00000100ae027836 */ /* 0x000fe40000000000 */
[----:B------:R-:W-:Y:S01]  /*16950*/  IMAD.MOV.U32 R3, RZ, RZ, R175 ;  /* 0x000000ffff037224 */ /* 0x000fe200078e00af */
        /* <DEDUP_REMOVED lines=414> */
.L_x_5200:
[----:B------:R-:W-:Y:S05]  /*18340*/  BSYNC B0 ;  /* 0x0000000000007941 */ /* 0x000fea0003800000 */
.L_x_5199:
[----:B------:R-:W2:Y:S04]  /*18350*/  LDL.64 R4, [R1+0x48] ;  /* 0x0000480001047983 */ /* 0x000ea80000100a00 */
[----:B------:R-:W3:Y:S01]  /*18360*/  LDL R3, [R1+0x34] ;  /* 0x0000340001037983 */ /* 0x000ee20000100800 */
[C---:B------:R-:W-:Y:S01]  /*18370*/  ISETP.GT.AND P0, PT, R0.reuse, R21, PT ;  /* 0x000000150000720c */ /* 0x040fe20003f04270 */
[----:B------:R-:W-:Y:S01]  /*18380*/  VIADD R0, R0, 0xffffffff ;  /* 0xffffffff00007836 */ /* 0x000fe20000000000 */
[----:B--2---:R-:W-:-:S05]  /*18390*/  MOV R5, R4 ;  /* 0x0000000400057202 */ /* 0x004fca0000000f00 */
[----:B-----5:R-:W-:-:S05]  /*183a0*/  IMAD R2, R2, 0x8, R5 ;  /* 0x0000000802027824 */ /* 0x020fca00078e0205 */
[----:B---3--:R-:W-:-:S04]  /*183b0*/  PRMT R2, R3, 0x654, R2 ;  /* 0x0000065403027816 */ /* 0x008fc80000000002 */
[----:B------:R0:W-:Y:S01]  /*183c0*/  SYNCS.ARRIVE.TRANS64.RED.A1T0 RZ, [R2+URZ], RZ ;  /* 0x000000ff02ff79a7 */ /* 0x0001e2000810043f */
[----:B------:R-:W-:Y:S05]  /*183d0*/  @P0 BRA `(.L_x_5201) ;  /* 0xffffff9000b00947 */ /* 0x000fea000383ffff */
.L_x_5178:
[----:B------:R-:W-:-:S13]  /*183e0*/  ISETP.GE.AND P0, PT, R0, R22, PT ;  /* 0x000000160000720c */ /* 0x000fda0003f06270 */
[----:B------:R-:W-:Y:S05]  /*183f0*/  @!P0 BRA `(.L_x_5202) ;  /* 0x0000007800ec8947 */ /* 0x000fea0003800000 */
.L_x_5235:
[----:B------:R-:W2:Y:S04]  /*18400*/  LDL R20, [R1+0x1c0] ;  /* 0x0001c00001147983 */ /* 0x000ea80000100800 */
[----:B01----:R-:W3:Y:S04]  /*18410*/  LDL R2, [R1+0x1c8] ;  /* 0x0001c80001027983 */ /* 0x003ee80000100800 */
        /* <DEDUP_REMOVED lines=18> */
.L_x_5204:
[----:B------:R-:W-:Y:S05]  /*18540*/  BSYNC B0 ;  /* 0x0000000000007941 */ /* 0x000fea0003800000 */
.L_x_5203:
        /* <DEDUP_REMOVED lines=9> */
.L_x_5206:
[----:B------:R-:W-:Y:S05]  /*185e0*/  BSYNC B0 ;  /* 0x0000000000007941 */ /* 0x000fea0003800000 */
.L_x_5205:
[----:B------:R-:W-:Y:S04]  /*185f0*/  BSSY B0, `(.L_x_5207) ;  /* 0x0000006000007945 */ /* 0x000fe80003800000 */
[----:B-1----:R-:W-:Y:S05]  /*18600*/  @P0 BRA `(.L_x_5208) ;  /* 0x0000000000100947 */ /* 0x002fea0003800000 */
[----:B-----5:R-:W-:Y:S01]  /*18610*/  IMAD R6, R6, 0x8, R3 ;  /* 0x0000000806067824 */ /* 0x020fe200078e0203 */
[----:B------:R-:W-:-:S04]  /*18620*/  SHF.L.U32 R7, R7, 0x1f, RZ ;  /* 0x0000001f07077819 */ /* 0x000fc800000006ff */
[----:B------:R-:W1:Y:S02]  /*18630*/  SYNCS.PHASECHK.TRANS64.TRYWAIT P0, [R6+URZ], R7 ;  /* 0x00000007060075a7 */ /* 0x000e64000800017f */
[----:B-1----:R-:W-:Y:S05]  /*18640*/  @!P0 BRA `(.L_x_5209) ;  /* 0x0000010400808947 */ /* 0x002fea0003800000 */
.L_x_5208:
[----:B------:R-:W-:Y:S05]  /*18650*/  BSYNC B0 ;  /* 0x0000000000007941 */ /* 0x000fea0003800000 */
.L_x_5207:
        /* <DEDUP_REMOVED lines=57> */
.L_x_5211:
[----:B------:R-:W-:Y:S05]  /*189f0*/  BSYNC B0 ;  /* 0x0000000000007941 */ /* 0x000fea0003800000 */
.L_x_5210:
        /* <DEDUP_REMOVED lines=8> */
.L_x_5213:
[----:B------:R-:W-:Y:S05]  /*18a80*/  BSYNC B0 ;  /* 0x0000000000007941 */ /* 0x000fea0003800000 */
.L_x_5212:
[----:B------:R-:W-:Y:S04]  /*18a90*/  BSSY B0, `(.L_x_5214) ;  /* 0x0000004000007945 */ /* 0x000fe80003800000 */
[----:B-1----:R-:W-:Y:S05]  /*18aa0*/  @P0 BRA `(.L_x_5215) ;  /* 0x0000000000080947 */ /* 0x002fea0003800000 */
[----:B------:R-:W1:Y:S02]  /*18ab0*/  SYNCS.PHASECHK.TRANS64.TRYWAIT P0, [R12+URZ], R13 ;  /* 0x0000000d0c0075a7 */ /* 0x000e64000800017f */
[----:B-1----:R-:W-:Y:S05]  /*18ac0*/  @!P0 BRA `(.L_x_5216) ;  /* 0x0000010000748947 */ /* 0x002fea0003800000 */
.L_x_5215:
[----:B------:R-:W-:Y:S05]  /*18ad0*/  BSYNC B0 ;  /* 0x0000000000007941 */ /* 0x000fea0003800000 */
.L_x_5214:
        /* <DEDUP_REMOVED lines=439> */
.L_x_5218:
[----:B------:R-:W-:Y:S05]  /*1a650*/  BSYNC B0 ;  /* 0x0000000000007941 */ /* 0x000fea0003800000 */
.L_x_5217:
[----:B------:R-:W2:Y:S02]  /*1a660*/  LDL.64 R2, [R1+0x20] ;  /* 0x0000200001027983 */ /* 0x000ea40000100a00 */
[----:B--2---:R-:W-:-:S05]  /*1a670*/  MOV R2, R2 ;  /* 0x0000000200027202 */ /* 0x004fca0000000f00 */
[----:B-----5:R-:W-:-:S05]  /*1a680*/  IMAD R5, R5, 0x8, R2 ;  /* 0x0000000805057824 */ /* 0x020fca00078e0202 */
[----:B------:R-:W-:-:S04]  /*1a690*/  PRMT R5, R8, 0x654, R5 ;  /* 0x0000065408057816 */ /* 0x000fc80000000005 */
[----:B------:R0:W-:Y:S01]  /*1a6a0*/  SYNCS.ARRIVE.TRANS64.RED.A1T0 RZ, [R5+URZ], RZ ;  /* 0x000000ff05ff79a7 */ /* 0x0001e2000810043f */
[----:B------:R-:W2:Y:S04]  /*1a6b0*/  LDL R2, [R1+0xcc] ;  /* 0x0000cc0001027983 */ /* 0x000ea80000100800 */
[----:B------:R-:W3:Y:S04]  /*1a6c0*/  LDL.64 R18, [R1+0xf0] ;  /* 0x0000f00001127983 */ /* 0x000ee80000100a00 */
[----:B------:R-:W4:Y:S04]  /*1a6d0*/  LDL R15, [R1+0x50] ;  /* 0x00005000010f7983 */ /* 0x000f280000100800 */
[----:B------:R-:W4:Y:S04]  /*1a6e0*/  LDL R21, [R1+0xf8] ;  /* 0x0000f80001157983 */ /* 0x000f280000100800 */
[----:B------:R-:W4:Y:S04]  /*1a6f0*/  LDL.128 R8, [R1+0xe0] ;  /* 0x0000e00001087983 */ /* 0x000f280000100c00 */
[----:B0-----:R-:W4:Y:S01]  /*1a700*/  LDL.128 R4, [R1+0xd0] ;  /* 0x0000d00001047983 */ /* 0x001f220000100c00 */
[----:B------:R-:W-:Y:S01]  /*1a710*/  BSSY B0, `(.L_x_5219) ;  /* 0x000003b000007945 */ /* 0x000fe20003800000 */
[----:B--2---:R-:W-:-:S04]  /*1a720*/  SHF.R.S32.HI R3, RZ, 0x1f, R2 ;  /* 0x0000001fff037819 */ /* 0x004fc80000011402 */
        /* <DEDUP_REMOVED lines=15> */
[----:B---3--:R-:W-:Y:S01]  /*1a820*/  ISETP.NE.AND P0, PT, R18, 0x1, PT ;  /* 0x000000011200780c */ /* 0x008fe20003f05270 */
[----:B------:R-:W-:Y:S01]  /*1a830*/  IMAD.IADD R16, R3, 0x1, -R16 ;  /* 0x0000000103107824 */ /* 0x000fe200078e0a10 */
[----:B------:R-:W-:Y:S01]  /*1a840*/  LOP3.LUT R2, R2, 0x1ffffffe, RZ, 0xc0, !PT ;  /* 0x1ffffffe02027812 */ /* 0x000fe200078ec0ff */
[----:B----4-:R-:W-:-:S04]  /*1a850*/  IMAD R3, R15, 0x4, R12 ;  /* 0x000000040f037824 */ /* 0x010fc800078e020c */
[----:B------:R-:W-:Y:S02]  /*1a860*/  IMAD.IADD R2, R17, 0x1, -R2 ;  /* 0x0000000111027824 */ /* 0x000fe400078e0a02 */
[----:B------:R-:W-:-:S04]  /*1a870*/  IMAD.U32 R3, R3, 0x10, R16 ;  /* 0x0000001003037824 */ /* 0x000fc800078e0010 */
[----:B------:R-:W-:-:S04]  /*1a880*/  IMAD R2, R2, 0x8, R3 ;  /* 0x0000000802027824 */ /* 0x000fc800078e0203 */
[----:B------:R-:W-:-:S05]  /*1a890*/  @P0 IMAD.HI.U32 R12, R2, R19, RZ ;  /* 0x00000013020c0227 */ /* 0x000fca00078e00ff */
[----:B------:R-:W-:Y:S01]  /*1a8a0*/  @P0 SHF.R.U32.HI R2, RZ, R21, R12 ;  /* 0x00000015ff020219 */ /* 0x000fe2000001160c */
[----:B------:R-:W-:Y:S01]  /*1a8b0*/  IMAD.SHL.U32 R16, R0, 0x40, RZ ;  /* 0x0000004000107824 */ /* 0x000fe200078e00ff */
[----:B------:R-:W-:-:S03]  /*1a8c0*/  LOP3.LUT R14, R14, 0x7ffffffc, RZ, 0xc0, !PT ;  /* 0x7ffffffc0e0e7812 */ /* 0x000fc600078ec0ff */
[----:B------:R-:W0:Y:S01]  /*1a8d0*/  SHFL.IDX PT, R15, R2, RZ, 0x1c1f ;  /* 0x001c1fff020f7589 */ /* 0x000e2200000e0000 */
[----:B------:R-:W-:Y:S01]  /*1a8e0*/  IADD3 R3, -R16, 0x1, RZ ;  /* 0x0000000110037810 */ /* 0x000fe20007ffe1ff */
[----:B------:R-:W-:Y:S01]  /*1a8f0*/  IMAD.IADD R14, R13, 0x1, -R14 ;  /* 0x000000010d0e7824 */ /* 0x000fe200078e0a0e */
[----:B------:R-:W-:-:S03]  /*1a900*/  ISETP.GE.AND P1, PT, R9, 0x1, PT ;  /* 0x000000010900780c */ /* 0x000fc60003f26270 */
[----:B------:R-:W-:-:S05]  /*1a910*/  IMAD R3, R14, -0x2, R3 ;  /* 0xfffffffe0e037824 */ /* 0x000fca00078e0203 */
[----:B------:R-:W-:Y:S02]  /*1a920*/  IADD3 R12, -R4, R3, R5 ;  /* 0x00000003040c7210 */ /* 0x000fe40007ffe105 */
[----:B------:R-:W-:-:S03]  /*1a930*/  LOP3.LUT R3, RZ, R6, RZ, 0x33, !PT ;  /* 0x00000006ff037212 */ /* 0x000fc600078e33ff */
[C---:B------:R-:W-:Y:S02]  /*1a940*/  IMAD.IADD R13, R12.reuse, 0x1, R7 ;  /* 0x000000010c0d7824 */ /* 0x040fe400078e0207 */
[----:B------:R-:W-:Y:S02]  /*1a950*/  IMAD.IADD R12, R12, 0x1, R3 ;  /* 0x000000010c0c7824 */ /* 0x000fe400078e0203 */
[----:B------:R-:W-:Y:S02]  /*1a960*/  IMAD.IADD R18, R8, 0x1, -R16 ;  /* 0x0000000108127824 */ /* 0x000fe400078e0a10 */
[--C-:B0-----:R-:W-:Y:S02]  /*1a970*/  IMAD.IADD R6, R13, 0x1, R15.reuse ;  /* 0x000000010d067824 */ /* 0x101fe400078e020f */
        /* <DEDUP_REMOVED lines=12> */
.L_x_5222:
[----:B------:R-:W-:-:S13]  /*1aa40*/  ISETP.NE.AND P0, PT, R9, 0x1, PT ;  /* 0x000000010900780c */ /* 0x000fda0003f05270 */
[----:B------:R-:W-:-:S05]  /*1aa50*/  @P0 IMAD.HI.U32 R8, R7, R10, RZ ;  /* 0x0000000a07080227 */ /* 0x000fca00078e00ff */
[----:B------:R-:W-:-:S07]  /*1aa60*/  @P0 SHF.R.U32.HI R7, RZ, R11, R8 ;  /* 0x0000000bff070219 */ /* 0x000fce0000011608 */
.L_x_5223:
[----:B------:R-:W-:Y:S05]  /*1aa70*/  BSYNC B1 ;  /* 0x0000000000017941 */ /* 0x000fea0003800000 */
.L_x_5221:
[----:B------:R-:W-:-:S04]  /*1aa80*/  IMAD R7, R7, R9, -R16 ;  /* 0x0000000907077224 */ /* 0x000fc800078e0a10 */
[----:B------:R-:W-:-:S05]  /*1aa90*/  IMAD R8, R14, -0x2, R7 ;  /* 0xfffffffe0e087824 */ /* 0x000fca00078e0207 */
[----:B------:R-:W-:Y:S02]  /*1aaa0*/  VIMNMX R3, R3, R8, !PT ;  /* 0x0000000803037248 */ /* 0x000fe40007fe0100 */
[----:B------:R-:W-:-:S07]  /*1aab0*/  VIADDMNMX R6, R8, R9, R6, PT ;  /* 0x0000000908067246 */ /* 0x000fce0003800106 */
.L_x_5220:
[----:B------:R-:W-:Y:S05]  /*1aac0*/  BSYNC B0 ;  /* 0x0000000000007941 */ /* 0x000fea0003800000 */
.L_x_5219:
        /* <DEDUP_REMOVED lines=8> */
[----:B------:R-:W-:Y:S02]  /*1ab50*/  ISETP.LT.OR P3, PT, R6, 0x2, P3 ;  /* 0x000000020600780c */ /* 0x000fe40001f61670 */
[----:B------:R-:W-:Y:S02]  /*1ab60*/  FSEL R75, R28, -INF , !P2 ;  /* 0xff8000001c4b7808 */ /* 0x000fe40005000000 */
[----:B------:R-:W-:Y:S02]  /*1ab70*/  ISETP.GT.AND P2, PT, R3, 0x10, !P4 ;  /* 0x000000100300780c */ /* 0x000fe40006744270 */
[----:B------:R-:W-:Y:S02]  /*1ab80*/  ISETP.GE.AND P5, PT, R18, 0xa, PT ;  /* 0x0000000a1200780c */ /* 0x000fe40003fa6270 */
[----:B------:R-:W-:Y:S02]  /*1ab90*/  FSEL R71, R25, -INF , !P3 ;  /* 0xff80000019477808 */ /* 0x000fe40005800000 */
[----:B------:R-:W-:-:S02]  /*1aba0*/  P2R R25, PR, RZ, 0x10 ;  /* 0x00000010ff197803 */ /* 0x000fc40000000000 */
[----:B------:R-:W-:Y:S01]  /*1abb0*/  ISETP.LT.OR P2, PT, R6, 0x11, P2 ;  /* 0x000000110600780c */ /* 0x000fe20001741670 */
[----:B0-----:R-:W-:Y:S01]  /*1abc0*/  IMAD.IADD R7, R12, 0x1, R2 ;  /* 0x000000010c077824 */ /* 0x001fe200078e0202 */
        /* <DEDUP_REMOVED lines=74> */
.L_x_5227:
[----:B------:R-:W-:-:S13]  /*1b070*/  ISETP.NE.AND P6, PT, R9, 0x1, PT ;  /* 0x000000010900780c */ /* 0x000fda0003fc5270 */
[----:B------:R-:W-:-:S05]  /*1b080*/  @P6 IMAD.HI.U32 R10, R4, R10, RZ ;  /* 0x0000000a040a6227 */ /* 0x000fca00078e00ff */
[----:B------:R-:W-:-:S07]  /*1b090*/  @P6 SHF.R.U32.HI R4, RZ, R11, R10 ;  /* 0x0000000bff046219 */ /* 0x000fce000001160a */
.L_x_5228:
[----:B------:R-:W-:Y:S05]  /*1b0a0*/  BSYNC B1 ;  /* 0x0000000000017941 */ /* 0x000fea0003800000 */
.L_x_5226:
[----:B------:R-:W-:-:S04]  /*1b0b0*/  IMAD R3, R4, R9, -R16 ;  /* 0x0000000904037224 */ /* 0x000fc800078e0a10 */
[----:B------:R-:W-:-:S05]  /*1b0c0*/  IMAD R14, R14, -0x2, R3 ;  /* 0xfffffffe0e0e7824 */ /* 0x000fca00078e0203 */
[----:B------:R-:W-:Y:S02]  /*1b0d0*/  VIADDMNMX R6, R14, R9, R6, PT ;  /* 0x000000090e067246 */ /* 0x000fe40003800106 */
[----:B------:R-:W-:-:S07]  /*1b0e0*/  VIMNMX R7, R7, R14, !PT ;  /* 0x0000000e07077248 */ /* 0x000fce0007fe0100 */
.L_x_5225:
[----:B------:R-:W-:Y:S05]  /*1b0f0*/  BSYNC B0 ;  /* 0x0000000000007941 */ /* 0x000fea0003800000 */
.L_x_5224:
[C---:B------:R-:W-:Y:S01]  /*1b100*/  ISETP.GT.AND P1, PT, R7.reuse, 0x8, !P1 ;  /* 0x000000080700780c */ /* 0x040fe20004f24270 */
[----:B------:R-:W2:Y:S01]  /*1b110*/  LDL.64 R10, [R1+0x1e0] ;  /* 0x0001e000010a7983 */ /* 0x000ea20000100a00 */
[----:B------:R-:W-:Y:S02]  /*1b120*/  ISETP.GT.AND P0, PT, R7, 0x1, !P0 ;  /* 0x000000010700780c */ /* 0x000fe40004704270 */
[C---:B------:R-:W-:Y:S01]  /*1b130*/  ISETP.LT.OR P1, PT, R6.reuse, 0x9, P1 ;  /* 0x000000090600780c */ /* 0x040fe20000f21670 */
[----:B------:R-:W3:Y:S01]  /*1b140*/  LDL.64 R12, [R1+0xb8] ;  /* 0x0000b800010c7983 */ /* 0x000ee20000100a00 */
[----:B------:R-:W-:Y:S02]  /*1b150*/  ISETP.LT.OR P0, PT, R6, 0x2, P0 ;  /* 0x000000020600780c */ /* 0x000fe40000701670 */
[----:B------:R-:W-:Y:S02]  /*1b160*/  FSEL R159, R30, -INF , !P1 ;  /* 0xff8000001e9f7808 */ /* 0x000fe40004800000 */
[----:B------:R-:W-:-:S02]  /*1b170*/  ISETP.NE.AND P1, PT, R25, RZ, PT ;  /* 0x000000ff1900720c */ /* 0x000fc40003f25270 */
[----:B------:R-:W4:Y:S01]  /*1b180*/  LDL.64 R24, [R1+0x1d0] ;  /* 0x0001d00001187983 */ /* 0x000f220000100a00 */
[----:B------:R-:W-:Y:S02]  /*1b190*/  FSEL R151, R27, -INF , !P0 ;  /* 0xff8000001b977808 */ /* 0x000fe40004000000 */
[----:B------:R-:W-:Y:S02]  /*1b1a0*/  ISETP.NE.AND P0, PT, R21, RZ, PT ;  /* 0x000000ff1500720c */ /* 0x000fe40003f05270 */
[----:B------:R-:W-:Y:S02]  /*1b1b0*/  ISETP.NE.AND P6, PT, R32, RZ, PT ;  /* 0x000000ff2000720c */ /* 0x000fe40003fc5270 */
[----:B------:R-:W-:-:S04]  /*1b1c0*/  ISETP.GT.AND P0, PT, R7, 0x9, !P0 ;  /* 0x000000090700780c */ /* 0x000fc80004704270 */
[----:B------:R-:W-:-:S04]  /*1b1d0*/  ISETP.LT.OR P0, PT, R6, 0xa, P0 ;  /* 0x0000000a0600780c */ /* 0x000fc80000701670 */
[----:B------:R-:W-:Y:S02]  /*1b1e0*/  FSEL R163, R31, -INF , !P0 ;  /* 0xff8000001fa37808 */ /* 0x000fe40004000000 */
[----:B------:R-:W-:Y:S02]  /*1b1f0*/  ISETP.GT.AND P0, PT, R7, 0x10, !P1 ;  /* 0x000000100700780c */ /* 0x000fe40004f04270 */
[----:B------:R-:W-:Y:S02]  /*1b200*/  ISETP.NE.AND P1, PT, R37, RZ, PT ;  /* 0x000000ff2500720c */ /* 0x000fe40003f25270 */
        /* <DEDUP_REMOVED lines=10> */
[C---:B------:R-:W-:Y:S02]  /*1b2b0*/  ISETP.GT.AND P0, PT, R7.reuse, 0x19, !P6 ;  /* 0x000000190700780c */ /* 0x040fe40007704270 */
[C---:B------:R-:W-:Y:S02]  /*1b2c0*/  ISETP.GT.AND P1, PT, R7.reuse, 0x28, !P1 ;  /* 0x000000280700780c */ /* 0x040fe40004f24270 */
[----:B------:R-:W-:Y:S02]  /*1b2d0*/  ISETP.LT.OR P0, PT, R6, 0x1a, P0 ;  /* 0x0000001a0600780c */ /* 0x000fe40000701670 */
[----:B------:R-:W-:Y:S02]  /*1b2e0*/  ISETP.GT.AND P2, PT, R7, 0x29, !P2 ;  /* 0x000000290700780c */ /* 0x000fe40005744270 */
[----:B------:R-:W-:-:S02]  /*1b2f0*/  FSEL R153, R39, -INF , !P0 ;  /* 0xff80000027997808 */ /* 0x000fc40004000000 */
[----:B------:R-:W-:Y:S02]  /*1b300*/  ISETP.NE.AND P0, PT, R33, RZ, PT ;  /* 0x000000ff2100720c */ /* 0x000fe40003f05270 */
[C---:B------:R-:W-:Y:S02]  /*1b310*/  ISETP.GT.AND P3, PT, R7.reuse, 0x30, !P3 ;  /* 0x000000300700780c */ /* 0x040fe40005f64270 */
[C---:B------:R-:W-:Y:S02]  /*1b320*/  ISETP.GT.AND P0, PT, R7.reuse, 0x20, !P0 ;  /* 0x000000200700780c */ /* 0x040fe40004704270 */
[----:B------:R-:W-:Y:S02]  /*1b330*/  ISETP.GT.AND P4, PT, R7, 0x31, !P4 ;  /* 0x000000310700780c */ /* 0x000fe40006784270 */
[----:B------:R-:W-:Y:S02]  /*1b340*/  ISETP.LT.OR P0, PT, R6, 0x21, P0 ;  /* 0x000000210600780c */ /* 0x000fe40000701670 */
[----:B------:R-:W-:-:S02]  /*1b350*/  ISETP.NE.AND P6, PT, R18, RZ, PT ;  /* 0x000000ff1200720c */ /* 0x000fc40003fc5270 */
[----:B------:R-:W-:Y:S02]  /*1b360*/  FSEL R155, R42, -INF , !P0 ;  /* 0xff8000002a9b7808 */ /* 0x000fe40004000000 */
[----:B------:R-:W-:Y:S02]  /*1b370*/  ISETP.NE.AND P0, PT, R8, RZ, PT ;  /* 0x000000ff0800720c */ /* 0x000fe40003f05270 */
[----:B------:R-:W-:Y:S01]  /*1b380*/  ISETP.LT.OR P1, PT, R6, 0x29, P1 ;  /* 0x000000290600780c */ /* 0x000fe20000f21670 */
[----:B------:R-:W5:Y:S01]  /*1b390*/  LDL R8, [R1+0x1f0] ;  /* 0x0001f00001087983 */ /* 0x000f620000100800 */
[----:B------:R-:W-:-:S04]  /*1b3a0*/  ISETP.GT.AND P0, PT, R7, RZ, !P0 ;  /* 0x000000ff0700720c */ /* 0x000fc80004704270 */
[----:B------:R-:W-:-:S04]  /*1b3b0*/  ISETP.LT.OR P0, PT, R6, 0x1, P0 ;  /* 0x000000010600780c */ /* 0x000fc80000701670 */
[----:B------:R-:W-:Y:S02]  /*1b3c0*/  FSEL R16, R26, -INF , !P0 ;  /* 0xff8000001a107808 */ /* 0x000fe40004000000 */
[----:B------:R-:W-:-:S04]  /*1b3d0*/  ISETP.NE.AND P0, PT, R36, RZ, PT ;  /* 0x000000ff2400720c */ /* 0x000fc80003f05270 */
[----:B------:R-:W-:-:S04]  /*1b3e0*/  ISETP.GT.AND P0, PT, R7, 0x21, !P0 ;  /* 0x000000210700780c */ /* 0x000fc80004704270 */
[----:B------:R-:W-:-:S04]  /*1b3f0*/  ISETP.LT.OR P0, PT, R6, 0x22, P0 ;  /* 0x000000220600780c */ /* 0x000fc80000701670 */
[----:B------:R-:W-:Y:S02]  /*1b400*/  FSEL R166, R43, -INF , !P0 ;  /* 0xff8000002ba67808 */ /* 0x000fe40004000000 */
[----:B------:R-:W-:Y:S02]  /*1b410*/  ISETP.LT.OR P2, PT, R6, 0x2a, P2 ;  /* 0x0000002a0600780c */ /* 0x000fe40001741670 */
[----:B------:R-:W-:Y:S02]  /*1b420*/  FSEL R167, R46, -INF , !P1 ;  /* 0xff8000002ea77808 */ /* 0x000fe40004800000 */
[----:B------:R-:W-:Y:S02]  /*1b430*/  ISETP.LT.OR P3, PT, R6, 0x31, P3 ;  /* 0x000000310600780c */ /* 0x000fe40001f61670 */
[----:B------:R-:W-:Y:S02]  /*1b440*/  FSEL R168, R47, -INF , !P2 ;  /* 0xff8000002fa87808 */ /* 0x000fe40005000000 */
[----:B------:R-:W-:-:S02]  /*1b450*/  ISETP.GT.AND P5, PT, R7, 0x38, !P5 ;  /* 0x000000380700780c */ /* 0x000fc40006fa4270 */
[----:B------:R-:W-:Y:S02]  /*1b460*/  ISETP.LT.OR P4, PT, R6, 0x32, P4 ;  /* 0x000000320600780c */ /* 0x000fe40002781670 */
[----:B------:R-:W-:Y:S02]  /*1b470*/  FSEL R170, R50, -INF , !P3 ;  /* 0xff80000032aa7808 */ /* 0x000fe40005800000 */
[----:B------:R-:W-:Y:S02]  /*1b480*/  ISETP.GT.AND P6, PT, R7, 0x39, !P6 ;  /* 0x000000390700780c */ /* 0x000fe400077c4270 */
[C---:B------:R-:W-:Y:S02]  /*1b490*/  ISETP.LT.OR P5, PT, R6.reuse, 0x39, P5 ;  /* 0x000000390600780c */ /* 0x040fe40002fa1670 */
[----:B------:R-:W-:Y:S02]  /*1b4a0*/  FSEL R162, R51, -INF , !P4 ;  /* 0xff80000033a27808 */ /* 0x000fe40006000000 */
[----:B------:R-:W-:-:S02]  /*1b4b0*/  ISETP.LT.OR P6, PT, R6, 0x3a, P6 ;  /* 0x0000003a0600780c */ /* 0x000fc400037c1670 */
[----:B------:R-:W-:Y:S02]  /*1b4c0*/  FSEL R169, R54, -INF , !P5 ;  /* 0xff80000036a97808 */ /* 0x000fe40006800000 */
[----:B------:R-:W-:Y:S02]  /*1b4d0*/  FSEL R171, R55, -INF , !P6 ;  /* 0xff80000037ab7808 */ /* 0x000fe40007000000 */
[----:B----4-:R-:W-:-:S04]  /*1b4e0*/  FMNMX.FTZ R2, R19, R24, !PT ;  /* 0x0000001813027209 */ /* 0x010fc80007810000 */
        /* <DEDUP_REMOVED lines=30> */
[----:B------:R-:W0:Y:S01]  /*1b6d0*/  SHFL.BFLY PT, R5, R2, 0x2, 0x1f ;  /* 0x0c401f0002057f89 */ /* 0x000e2200000e0000 */
[----:B------:R-:W-:-:S05]  /*1b6e0*/  FMNMX.FTZ R3, R171, R4, !PT ;  /* 0x00000004ab037209 */ /* 0x000fca0007810000 */
[----:B------:R-:W-:Y:S04]  /*1b6f0*/  STL.64 [R1+0x1d0], R2 ;  /* 0x0001d00201007387 */ /* 0x000fe80000100a00 */
[----:B------:R-:W4:Y:S01]  /*1b700*/  LDL R18, [R1+0x1d4] ;  /* 0x0001d40001127983 */ /* 0x000f220000100800 */
[----:B0-----:R-:W-:-:S05]  /*1b710*/  FMNMX.FTZ R4, R2, R5, !PT ;  /* 0x0000000502047209 */ /* 0x001fca0007810000 */
[----:B------:R-:W0:Y:S02]  /*1b720*/  SHFL.BFLY PT, R5, R4, 0x1, 0x1f ;  /* 0x0c201f0004057f89 */ /* 0x000e2400000e0000 */
[----:B0-----:R-:W-:-:S05]  /*1b730*/  FMNMX.FTZ R6, R4, R5, !PT ;  /* 0x0000000504067209 */ /* 0x001fca0007810000 */
[----:B------:R-:W-:Y:S04]  /*1b740*/  STL [R1+0x1d0], R6 ;  /* 0x0001d00601007387 */ /* 0x000fe80000100800 */
[----:B------:R-:W2:Y:S04]  /*1b750*/  LDL R7, [R1+0x1d0] ;  /* 0x0001d00001077983 */ /* 0x000ea80000100800 */
[----:B----4-:R-:W0:Y:S02]  /*1b760*/  SHFL.BFLY PT, R5, R18, 0x2, 0x1f ;  /* 0x0c401f0012057f89 */ /* 0x010e2400000e0000 */
[----:B0-----:R-:W-:-:S05]  /*1b770*/  FMNMX.FTZ R5, R5, R18, !PT ;  /* 0x0000001205057209 */ /* 0x001fca0007810000 */
[----:B------:R-:W0:Y:S01]  /*1b780*/  SHFL.BFLY PT, R2, R5, 0x1, 0x1f ;  /* 0x0c201f0005027f89 */ /* 0x000e2200000e0000 */
[----:B--2---:R-:W-:Y:S02]  /*1b790*/  FSETP.NEU.FTZ.AND P0, PT, R7, -INF , PT ;  /* 0xff8000000700780b */ /* 0x004fe40003f1d000 */
[----:B0-----:R-:W-:Y:S02]  /*1b7a0*/  FMNMX.FTZ R2, R5, R2, !PT ;  /* 0x0000000205027209 */ /* 0x001fe40007810000 */
[----:B------:R-:W-:Y:S02]  /*1b7b0*/  FSEL R3, R7, RZ, P0 ;  /* 0x000000ff07037208 */ /* 0x000fe40000000000 */
[----:B------:R-:W-:-:S04]  /*1b7c0*/  FSETP.NEU.FTZ.AND P0, PT, R2, -INF , PT ;  /* 0xff8000000200780b */ /* 0x000fc80003f1d000 */
[----:B------:R-:W-:Y:S01]  /*1b7d0*/  FSEL R4, R2, RZ, P0 ;  /* 0x000000ff02047208 */ /* 0x000fe20000000000 */
[----:B------:R-:W-:-:S04]  /*1b7e0*/  FADD.FTZ R3, R24, -R3 ;  /* 0x8000000318037221 */ /* 0x000fc80000010000 */
[----:B------:R-:W-:Y:S01]  /*1b7f0*/  FADD.FTZ R25, R25, -R4 ;  /* 0x8000000419197221 */ /* 0x000fe20000010000 */
[----:B-----5:R-:W-:-:S03]  /*1b800*/  FMUL.FTZ R3, R3, R8 ;  /* 0x0000000803037220 */ /* 0x020fc60000410000 */
[----:B------:R-:W-:Y:S01]  /*1b810*/  FMUL.FTZ R25, R8, R25 ;  /* 0x0000001908197220 */ /* 0x000fe20000410000 */
[----:B------:R-:W0:Y:S08]  /*1b820*/  MUFU.EX2 R173, R3 ;  /* 0x0000000300ad7308 */ /* 0x000e300000000800 */
[----:B------:R-:W1:Y:S01]  /*1b830*/  MUFU.EX2 R174, R25 ;  /* 0x0000001900ae7308 */ /* 0x000e620000000800 */
[----:B------:R2:W-:Y:S01]  /*1b840*/  STL [R1+0x1d4], R2 ;  /* 0x0001d40201007387 */ /* 0x0005e20000100800 */
[----:B0-----:R-:W-:Y:S01]  /*1b850*/  FMUL.FTZ R10, R173, R10 ;  /* 0x0000000aad0a7220 */ /* 0x001fe20000410000 */
[----:B-1----:R-:W-:-:S05]  /*1b860*/  FMUL.FTZ R11, R11, R174 ;  /* 0x000000ae0b0b7220 */ /* 0x002fca0000410000 */
[----:B------:R2:W-:Y:S04]  /*1b870*/  STL.64 [R1+0x1e0], R10 ;  /* 0x0001e00a01007387 */ /* 0x0005e80000100a00 */
[----:B---3--:R-:W3:Y:S01]  /*1b880*/  LD.E R4, desc[UR36][R12.64+0x4] ;  /* 0x000004240c047980 */ /* 0x008ee2000c101900 */
[----:B------:R-:W-:Y:S01]  /*1b890*/  BSSY B0, `(.L_x_5229) ;  /* 0x000000c000007945 */ /* 0x000fe20003800000 */
[----:B---3--:R-:W-:-:S13]  /*1b8a0*/  ISETP.NE.AND P0, PT, R4, RZ, PT ;  /* 0x000000ff0400720c */ /* 0x008fda0003f05270 */
[----:B--2---:R-:W-:Y:S05]  /*1b8b0*/  @P0 BRA `(.L_x_5230) ;  /* 0x0000000000240947 */ /* 0x004fea0003800000 */
        /* <DEDUP_REMOVED lines=9> */
.L_x_5230:
[----:B------:R-:W-:Y:S05]  /*1b950*/  BSYNC B0 ;  /* 0x0000000000007941 */ /* 0x000fea0003800000 */
.L_x_5229:
        /* <DEDUP_REMOVED lines=9> */
.L_x_5232:
[----:B------:R-:W-:Y:S05]  /*1b9f0*/  BSYNC B0 ;  /* 0x0000000000007941 */ /* 0x000fea0003800000 */
.L_x_5231:
[----:B------:R-:W2:Y:S04]  /*1ba00*/  LDL R175, [R1+0x1f0] ;  /* 0x0001f00001af7983 */ /* 0x000ea80000100800 */
[----:B------:R-:W2:Y:S04]  /*1ba10*/  LDL.64 R6, [R1+0x1d0] ;  /* 0x0001d00001067983 */ /* 0x000ea80000100a00 */
[----:B------:R-:W3:Y:S04]  /*1ba20*/  LDL.64 R148, [R1+0x1e0] ;  /* 0x0001e00001947983 */ /* 0x000ee80000100a00 */
[----:B------:R-:W4:Y:S04]  /*1ba30*/  LDL.64 R64, [R1+0x200] ;  /* 0x0002000001407983 */ /* 0x000f280000100a00 */
[----:B------:R-:W4:Y:S04]  /*1ba40*/  LDL.64 R20, [R1+0x220] ;  /* 0x0002200001147983 */ /* 0x000f280000100a00 */
[----:B------:R-:W4:Y:S04]  /*1ba50*/  LDL.64 R128, [R1+0x348] ;  /* 0x0003480001807983 */ /* 0x000f280000100a00 */
[----:B0-----:R-:W4:Y:S04]  /*1ba60*/  LDL.64 R2, [R1+0x3f0] ;  /* 0x0003f00001027983 */ /* 0x001f280000100a00 */
        /* <DEDUP_REMOVED lines=46> */
[CC--:B--2---:R-:W-:Y:S01]  /*1bd50*/  FMUL.FTZ R4, R6.reuse, R175.reuse ;  /* 0x000000af06047220 */ /* 0x0c4fe20000410000 */
[----:B------:R-:W-:Y:S01]  /*1bd60*/  FSETP.NEU.FTZ.AND P0, PT, R6, -INF , PT ;  /* 0xff8000000600780b */ /* 0x000fe20003f1d000 */
[----:B------:R-:W-:-:S03]  /*1bd70*/  FMUL.FTZ R18, R7, R175 ;  /* 0x000000af07127220 */ /* 0x000fc60000410000 */
[----:B------:R-:W-:Y:S02]  /*1bd80*/  FSEL R4, R4, RZ, P0 ;  /* 0x000000ff04047208 */ /* 0x000fe40000000000 */
[----:B------:R-:W-:-:S03]  /*1bd90*/  FSETP.NEU.FTZ.AND P0, PT, R7, -INF , PT ;  /* 0xff8000000700780b */ /* 0x000fc60003f1d000 */
[-CC-:B------:R-:W-:Y:S01]  /*1bda0*/  FFMA.FTZ R146, R135, R175.reuse, -R4.reuse ;  /* 0x000000af87927223 */ /* 0x180fe20000010804 */
[----:B------:R-:W-:Y:S01]  /*1bdb0*/  FSEL R176, R18, RZ, P0 ;  /* 0x000000ff12b07208 */ /* 0x000fe20000000000 */
        /* <DEDUP_REMOVED lines=14> */
[----:B------:R0:W-:Y:S01]  /*1bea0*/  MUFU.EX2 R7, R146 ;  /* 0x0000009200077308 */ /* 0x0001e20000000800 */
[-C--:B------:R-:W-:Y:S01]  /*1beb0*/  FFMA.FTZ R4, R139, R175.reuse, -R4 ;  /* 0x000000af8b047223 */ /* 0x080fe20000010804 */
[-CC-:B------:R-:W-:Y:S01]  /*1bec0*/  FFMA.FTZ R157, R151, R175.reuse, -R176.reuse ;  /* 0x000000af979d7223 */ /* 0x180fe200000108b0 */
[----:B------:R-:W2:Y:S04]  /*1bed0*/  LDL.64 R70, [R1+0x360] ;  /* 0x0003600001467983 */ /* 0x000ea80000100a00 */
        /* <DEDUP_REMOVED lines=12> */
[----:B0-----:R-:W2:Y:S04]  /*1bfa0*/  LDL.64 R146, [R1+0x3d8] ;  /* 0x0003d80001927983 */ /* 0x001ea80000100a00 */
[----:B------:R-:W2:Y:S01]  /*1bfb0*/  LDL.64 R150, [R1+0x3e8] ;  /* 0x0003e80001967983 */ /* 0x000ea20000100a00 */
[-CC-:B------:R-:W-:Y:S01]  /*1bfc0*/  FFMA.FTZ R18, R16, R175.reuse, -R176.reuse ;  /* 0x000000af10127223 */ /* 0x180fe200000108b0 */
[----:B------:R-:W-:Y:S01]  /*1bfd0*/  MUFU.EX2 R19, R19 ;  /* 0x0000001300137308 */ /* 0x000fe20000000800 */
[-CC-:B------:R-:W-:Y:S01]  /*1bfe0*/  FFMA.FTZ R159, R159, R175.reuse, -R176.reuse ;  /* 0x000000af9f9f7223 */ /* 0x180fe200000108b0 */
[----:B------:R-:W-:-:S06]  /*1bff0*/  FFMA.FTZ R16, R163, R175, -R176 ;  /* 0x000000afa3107223 */ /* 0x000fcc00000108b0 */
[----:B------:R-:W3:Y:S01]  /*1c000*/  MUFU.EX2 R18, R18 ;  /* 0x0000001200127308 */ /* 0x000ee20000000800 */
[----:B------:R-:W-:-:S07]  /*1c010*/  FFMA.FTZ R161, R161, R175, -R176 ;  /* 0x000000afa1a17223 */ /* 0x000fce00000108b0 */
[----:B------:R-:W0:Y:S08]  /*1c020*/  MUFU.EX2 R157, R157 ;  /* 0x0000009d009d7308 */ /* 0x000e300000000800 */
[----:B------:R-:W1:Y:S01]  /*1c030*/  MUFU.EX2 R156, R156 ;  /* 0x0000009c009c7308 */ /* 0x000e620000000800 */
[----:B------:R-:W-:-:S07]  /*1c040*/  FFMA.FTZ R14, R14, R175, -R176 ;  /* 0x000000af0e0e7223 */ /* 0x000fce00000108b0 */
[----:B------:R-:W1:Y:S01]  /*1c050*/  MUFU.EX2 R159, R159 ;  /* 0x0000009f009f7308 */ /* 0x000e620000000800 */
[----:B------:R-:W-:-:S07]  /*1c060*/  FFMA.FTZ R163, R154, R175, -R176 ;  /* 0x000000af9aa37223 */ /* 0x000fce00000108b0 */
[----:B------:R-:W1:Y:S01]  /*1c070*/  MUFU.EX2 R158, R158 ;  /* 0x0000009e009e7308 */ /* 0x000e620000000800 */
[----:B---3--:R-:W-:Y:S01]  /*1c080*/  FADD.FTZ R154, R18, R149 ;  /* 0x00000095129a7221 */ /* 0x008fe20000010000 */
[----:B------:R-:W-:-:S06]  /*1c090*/  FADD.FTZ R149, R19, R148 ;  /* 0x0000009413957221 */ /* 0x000fcc0000010000 */
[----:B------:R-:W3:Y:S08]  /*1c0a0*/  MUFU.EX2 R16, R16 ;  /* 0x0000001000107308 */ /* 0x000ef00000000800 */
[----:B------:R-:W3:Y:S01]  /*1c0b0*/  MUFU.EX2 R17, R17 ;  /* 0x0000001100117308 */ /* 0x000ee20000000800 */
[----:B0-----:R-:W-:Y:S01]  /*1c0c0*/  FADD.FTZ R154, R157, R154 ;  /* 0x0000009a9d9a7221 */ /* 0x001fe20000010000 */
[----:B------:R-:W-:-:S06]  /*1c0d0*/  FFMA.FTZ R164, R153, R175, -R176 ;  /* 0x000000af99a47223 */ /* 0x000fcc00000108b0 */
[----:B------:R-:W0:Y:S01]  /*1c0e0*/  MUFU.EX2 R161, R161 ;  /* 0x000000a100a17308 */ /* 0x000e220000000800 */
[----:B-1----:R-:W-:-:S07]  /*1c0f0*/  FADD.FTZ R149, R156, R149 ;  /* 0x000000959c957221 */ /* 0x002fce0000010000 */
[----:B------:R-:W1:Y:S01]  /*1c100*/  MUFU.EX2 R160, R160 ;  /* 0x000000a000a07308 */ /* 0x000e620000000800 */
[----:B------:R-:W-:Y:S01]  /*1c110*/  FADD.FTZ R153, R159, R154 ;  /* 0x0000009a9f997221 */ /* 0x000fe20000010000 */
[----:B------:R-:W-:-:S06]  /*1c120*/  FFMA.FTZ R165, R155, R175, -R176 ;  /* 0x000000af9ba57223 */ /* 0x000fcc00000108b0 */
[----:B------:R-:W1:Y:S01]  /*1c130*/  MUFU.EX2 R14, R14 ;  /* 0x0000000e000e7308 */ /* 0x000e620000000800 */
[----:B------:R-:W-:-:S07]  /*1c140*/  FADD.FTZ R148, R158, R149 ;  /* 0x000000959e947221 */ /* 0x000fce0000010000 */
[----:B------:R-:W4:Y:S01]  /*1c150*/  MUFU.EX2 R15, R15 ;  /* 0x0000000f000f7308 */ /* 0x000f220000000800 */
[----:B---3--:R-:W-:Y:S01]  /*1c160*/  FADD.FTZ R154, R16, R153 ;  /* 0x00000099109a7221 */ /* 0x008fe20000010000 */
[----:B------:R-:W-:-:S06]  /*1c170*/  FFMA.FTZ R166, R166, R175, -R176 ;  /* 0x000000afa6a67223 */ /* 0x000fcc00000108b0 */
[----:B------:R-:W3:Y:S01]  /*1c180*/  MUFU.EX2 R163, R163 ;  /* 0x000000a300a37308 */ /* 0x000ee20000000800 */
[----:B------:R-:W-:-:S07]  /*1c190*/  FADD.FTZ R149, R17, R148 ;  /* 0x0000009411957221 */ /* 0x000fce0000010000 */
        /* <DEDUP_REMOVED lines=9> */
[----:B----4-:R-:W-:-:S07]  /*1c230*/  FADD.FTZ R149, R15, R148 ;  /* 0x000000940f957221 */ /* 0x010fce0000010000 */
[----:B------:R-:W4:Y:S01]  /*1c240*/  MUFU.EX2 R10, R10 ;  /* 0x0000000a000a7308 */ /* 0x000f220000000800 */
[----:B---3--:R-:W-:Y:S01]  /*1c250*/  FADD.FTZ R155, R163, R154 ;  /* 0x0000009aa39b7221 */ /* 0x008fe20000010000 */
[----:B------:R-:W-:-:S06]  /*1c260*/  FFMA.FTZ R153, R170, R175, -R176 ;  /* 0x000000afaa997223 */ /* 0x000fcc00000108b0 */
[----:B------:R-:W3:Y:S01]  /*1c270*/  MUFU.EX2 R166, R166 ;  /* 0x000000a600a67308 */ /* 0x000ee20000000800 */
[----:B------:R-:W-:-:S07]  /*1c280*/  FADD.FTZ R148, R12, R149 ;  /* 0x000000950c947221 */ /* 0x000fce0000010000 */
[----:B------:R-:W3:Y:S01]  /*1c290*/  MUFU.EX2 R11, R11 ;  /* 0x0000000b000b7308 */ /* 0x000ee20000000800 */
[----:B0-----:R-:W-:Y:S01]  /*1c2a0*/  FADD.FTZ R154, R164, R155 ;  /* 0x0000009ba49a7221 */ /* 0x001fe20000010000 */
[----:B-1----:R-:W-:-:S06]  /*1c2b0*/  FADD.FTZ R149, R13, R148 ;  /* 0x000000940d957221 */ /* 0x002fcc0000010000 */
[----:B------:R-:W0:Y:S01]  /*1c2c0*/  MUFU.EX2 R167, R167 ;  /* 0x000000a700a77308 */ /* 0x000e220000000800 */
[----:B------:R-:W-:-:S07]  /*1c2d0*/  FFMA.FTZ R168, R162, R175, -R176 ;  /* 0x000000afa2a87223 */ /* 0x000fce00000108b0 */
[----:B------:R-:W1:Y:S01]  /*1c2e0*/  MUFU.EX2 R9, R9 ;  /* 0x0000000900097308 */ /* 0x000e620000000800 */
[----:B------:R-:W-:Y:S01]  /*1c2f0*/  FADD.FTZ R155, R165, R154 ;  /* 0x0000009aa59b7221 */ /* 0x000fe20000010000 */
[----:B----4-:R-:W-:-:S06]  /*1c300*/  FADD.FTZ R148, R10, R149 ;  /* 0x000000950a947221 */ /* 0x010fcc0000010000 */
[----:B------:R-:W4:Y:S01]  /*1c310*/  MUFU.EX2 R172, R172 ;  /* 0x000000ac00ac7308 */ /* 0x000f220000000800 */
[----:B------:R-:W-:-:S07]  /*1c320*/  FFMA.FTZ R169, R169, R175, -R176 ;  /* 0x000000afa9a97223 */ /* 0x000fce00000108b0 */
[----:B------:R-:W4:Y:S01]  /*1c330*/  MUFU.EX2 R8, R8 ;  /* 0x0000000800087308 */ /* 0x000f220000000800 */
[----:B---3--:R-:W-:Y:S01]  /*1c340*/  FADD.FTZ R154, R166, R155 ;  /* 0x0000009ba69a7221 */ /* 0x008fe20000010000 */
[----:B------:R-:W-:-:S06]  /*1c350*/  FADD.FTZ R148, R11, R148 ;  /* 0x000000940b947221 */ /* 0x000fcc0000010000 */
[----:B------:R-:W3:Y:S01]  /*1c360*/  MUFU.EX2 R153, R153 ;  /* 0x0000009900997308 */ /* 0x000ee20000000800 */
[----:B------:R-:W-:-:S07]  /*1c370*/  FFMA.FTZ R170, R171, R175, -R176 ;  /* 0x000000afabaa7223 */ /* 0x000fce00000108b0 */
[----:B------:R-:W3:Y:S01]  /*1c380*/  MUFU.EX2 R6, R6 ;  /* 0x0000000600067308 */ /* 0x000ee20000000800 */
[----:B0-----:R-:W-:Y:S01]  /*1c390*/  FADD.FTZ R155, R167, R154 ;  /* 0x0000009aa79b7221 */ /* 0x001fe20000010000 */
[----:B-1----:R-:W-:Y:S01]  /*1c3a0*/  FADD.FTZ R149, R9, R148 ;  /* 0x0000009409957221 */ /* 0x002fe20000010000 */
[C---:B------:R-:W-:Y:S01]  /*1c3b0*/  FMUL.FTZ R65, R173.reuse, R65 ;  /* 0x00000041ad417220 */ /* 0x040fe20000410000 */
[----:B------:R-:W-:-:S04]  /*1c3c0*/  FMUL.FTZ R64, R173, R64 ;  /* 0x00000040ad407220 */ /* 0x000fc80000410000 */
[----:B------:R-:W-:Y:S08]  /*1c3d0*/  MUFU.EX2 R5, R5 ;  /* 0x0000000500057308 */ /* 0x000ff00000000800 */
[----:B------:R-:W0:Y:S01]  /*1c3e0*/  MUFU.EX2 R168, R168 ;  /* 0x000000a800a87308 */ /* 0x000e220000000800 */
[----:B----4-:R-:W-:Y:S01]  /*1c3f0*/  FADD.FTZ R148, R172, R155 ;  /* 0x0000009bac947221 */ /* 0x010fe20000010000 */
[----:B------:R-:W-:Y:S01]  /*1c400*/  FADD.FTZ R149, R8, R149 ;  /* 0x0000009508957221 */ /* 0x000fe20000010000 */
[C---:B------:R-:W-:Y:S01]  /*1c410*/  FMUL.FTZ R21, R173.reuse, R21 ;  /* 0x00000015ad157220 */ /* 0x040fe20000410000 */
[C---:B------:R-:W-:Y:S01]  /*1c420*/  FMUL.FTZ R20, R173.reuse, R20 ;  /* 0x00000014ad147220 */ /* 0x040fe20000410000 */
[C---:B------:R-:W-:Y:S01]  /*1c430*/  FMUL.FTZ R129, R174.reuse, R129 ;  /* 0x00000081ae817220 */ /* 0x040fe20000410000 */
[----:B------:R-:W-:Y:S01]  /*1c440*/  FMUL.FTZ R128, R174, R128 ;  /* 0x00000080ae807220 */ /* 0x000fe20000410000 */
[----:B------:R-:W-:Y:S01]  /*1c450*/  FMUL.FTZ R177, R173, R3 ;  /* 0x00000003adb17220 */ /* 0x000fe20000410000 */
[----:B------:R-:W1:Y:S01]  /*1c460*/  MUFU.EX2 R169, R169 ;  /* 0x000000a900a97308 */ /* 0x000e620000000800 */
[----:B---3--:R-:W-:Y:S01]  /*1c470*/  FADD.FTZ R155, R153, R148 ;  /* 0x00000094999b7221 */ /* 0x008fe20000010000 */
[----:B------:R-:W-:Y:S01]  /*1c480*/  FADD.FTZ R148, R6, R149 ;  /* 0x0000009506947221 */ /* 0x000fe20000010000 */
[C---:B------:R-:W-:Y:S01]  /*1c490*/  FMUL.FTZ R63, R174.reuse, R63 ;  /* 0x0000003fae3f7220 */ /* 0x040fe20000410000 */
[----:B------:R-:W-:Y:S01]  /*1c4a0*/  FMUL.FTZ R62, R174, R62 ;  /* 0x0000003eae3e7220 */ /* 0x000fe20000410000 */
[C---:B------:R-:W-:Y:S01]  /*1c4b0*/  FMUL.FTZ R67, R173.reuse, R67 ;  /* 0x00000043ad437220 */ /* 0x040fe20000410000 */
[C---:B------:R-:W-:Y:S01]  /*1c4c0*/  FMUL.FTZ R66, R173.reuse, R66 ;  /* 0x00000042ad427220 */ /* 0x040fe20000410000 */
[C---:B------:R-:W-:Y:S01]  /*1c4d0*/  FMUL.FTZ R25, R173.reuse, R25 ;  /* 0x00000019ad197220 */ /* 0x040fe20000410000 */
[----:B------:R-:W3:Y:S01]  /*1c4e0*/  MUFU.EX2 R4, R4 ;  /* 0x0000000400047308 */ /* 0x000ee20000000800 */
[C---:B------:R-:W-:Y:S01]  /*1c4f0*/  FMUL.FTZ R24, R173.reuse, R24 ;  /* 0x00000018ad187220 */ /* 0x040fe20000410000 */
[C---:B------:R-:W-:Y:S01]  /*1c500*/  FMUL.FTZ R27, R173.reuse, R27 ;  /* 0x0000001bad1b7220 */ /* 0x040fe20000410000 */
[C---:B------:R-:W-:Y:S01]  /*1c510*/  FMUL.FTZ R26, R173.reuse, R26 ;  /* 0x0000001aad1a7220 */ /* 0x040fe20000410000 */
[C---:B------:R-:W-:Y:S01]  /*1c520*/  FMUL.FTZ R29, R173.reuse, R29 ;  /* 0x0000001dad1d7220 */ /* 0x040fe20000410000 */
[C---:B------:R-:W-:Y:S01]  /*1c530*/  FMUL.FTZ R28, R173.reuse, R28 ;  /* 0x0000001cad1c7220 */ /* 0x040fe20000410000 */
[C---:B------:R-:W-:Y:S01]  /*1c540*/  FMUL.FTZ R31, R173.reuse, R31 ;  /* 0x0000001fad1f7220 */ /* 0x040fe20000410000 */
[----:B------:R-:W-:Y:S01]  /*1c550*/  FMUL.FTZ R30, R173, R30 ;  /* 0x0000001ead1e7220 */ /* 0x000fe20000410000 */
[----:B------:R-:W4:Y:S01]  /*1c560*/  MUFU.EX2 R170, R170 ;  /* 0x000000aa00aa7308 */ /* 0x000f220000000800 */
[----:B0-----:R-:W-:Y:S01]  /*1c570*/  FADD.FTZ R154, R168, R155 ;  /* 0x0000009ba89a7221 */ /* 0x001fe20000010000 */
[----:B------:R-:W-:Y:S01]  /*1c580*/  FADD.FTZ R148, R5, R148 ;  /* 0x0000009405947221 */ /* 0x000fe20000010000 */
[C---:B------:R-:W-:Y:S01]  /*1c590*/  FMUL.FTZ R33, R173.reuse, R33 ;  /* 0x00000021ad217220 */ /* 0x040fe20000410000 */
[----:B------:R-:W-:Y:S01]  /*1c5a0*/  FMUL.FTZ R32, R173, R32 ;  /* 0x00000020ad207220 */ /* 0x000fe20000410000 */
[----:B-1----:R-:W-:Y:S01]  /*1c5b0*/  FADD.FTZ R149, R169, R154 ;  /* 0x0000009aa9957221 */ /* 0x002fe20000010000 */
[----:B------:R-:W-:Y:S01]  /*1c5c0*/  FADD.FTZ R155, R7, R148 ;  /* 0x00000094079b7221 */ /* 0x000fe20000010000 */
[C---:B------:R-:W-:Y:S01]  /*1c5d0*/  FMUL.FTZ R35, R173.reuse, R35 ;  /* 0x00000023ad237220 */ /* 0x040fe20000410000 */
[C---:B------:R-:W-:Y:S01]  /*1c5e0*/  FMUL.FTZ R34, R173.reuse, R34 ;  /* 0x00000022ad227220 */ /* 0x040fe20000410000 */
[C---:B------:R-:W-:Y:S01]  /*1c5f0*/  FMUL.FTZ R37, R173.reuse, R37 ;  /* 0x00000025ad257220 */ /* 0x040fe20000410000 */
[----:B---3--:R-:W-:Y:S01]  /*1c600*/  FADD.FTZ R148, R4, R155 ;  /* 0x0000009b04947221 */ /* 0x008fe20000010000 */
[C---:B------:R-:W-:Y:S01]  /*1c610*/  FMUL.FTZ R176, R173.reuse, R2 ;  /* 0x00000002adb07220 */ /* 0x040fe20000410000 */
[C---:B------:R-:W-:Y:S01]  /*1c620*/  FMUL.FTZ R36, R173.reuse, R36 ;  /* 0x00000024ad247220 */ /* 0x040fe20000410000 */
[C---:B------:R-:W-:Y:S01]  /*1c630*/  FMUL.FTZ R39, R173.reuse, R39 ;  /* 0x00000027ad277220 */ /* 0x040fe20000410000 */
[C---:B------:R-:W-:Y:S01]  /*1c640*/  FMUL.FTZ R38, R173.reuse, R38 ;  /* 0x00000026ad267220 */ /* 0x040fe20000410000 */
[C---:B------:R-:W-:Y:S01]  /*1c650*/  FMUL.FTZ R41, R173.reuse, R41 ;  /* 0x00000029ad297220 */ /* 0x040fe20000410000 */
[C---:B------:R-:W-:Y:S01]  /*1c660*/  FMUL.FTZ R40, R173.reuse, R40 ;  /* 0x00000028ad287220 */ /* 0x040fe20000410000 */
[----:B----4-:R-:W-:Y:S01]  /*1c670*/  FADD.FTZ R149, R170, R149 ;  /* 0x00000095aa957221 */ /* 0x010fe20000010000 */
[C---:B------:R-:W-:Y:S01]  /*1c680*/  FMUL.FTZ R43, R173.reuse, R43 ;  /* 0x0000002bad2b7220 */ /* 0x040fe20000410000 */
[C---:B------:R-:W-:Y:S01]  /*1c690*/  FMUL.FTZ R42, R173.reuse, R42 ;  /* 0x0000002aad2a7220 */ /* 0x040fe20000410000 */
[C---:B------:R-:W-:Y:S01]  /*1c6a0*/  FMUL.FTZ R45, R173.reuse, R45 ;  /* 0x0000002dad2d7220 */ /* 0x040fe20000410000 */
[C---:B------:R-:W-:Y:S01]  /*1c6b0*/  FMUL.FTZ R44, R173.reuse, R44 ;  /* 0x0000002cad2c7220 */ /* 0x040fe20000410000 */
        /* <DEDUP_REMOVED lines=18> */
[C---:B--2---:R-:W-:Y:S01]  /*1c7e0*/  FMUL.FTZ R71, R173.reuse, R71 ;  /* 0x00000047ad477220 */ /* 0x044fe20000410000 */
        /* <DEDUP_REMOVED lines=9> */
[----:B------:R0:W-:Y:S04]  /*1c880*/  STL.64 [R1+0x220], R20 ;  /* 0x0002201401007387 */ /* 0x0001e80000100a00 */
[----:B------:R-:W-:Y:S01]  /*1c890*/  STL.64 [R1+0x348], R128 ;  /* 0x0003488001007387 */ /* 0x000fe20000100a00 */
[C---:B------:R-:W-:Y:S01]  /*1c8a0*/  FMUL.FTZ R76, R173.reuse, R76 ;  /* 0x0000004cad4c7220 */ /* 0x040fe20000410000 */
[C---:B------:R-:W-:Y:S01]  /*1c8b0*/  FMUL.FTZ R79, R173.reuse, R79 ;  /* 0x0000004fad4f7220 */ /* 0x040fe20000410000 */
[C---:B------:R-:W-:Y:S01]  /*1c8c0*/  FMUL.FTZ R78, R173.reuse, R78 ;  /* 0x0000004ead4e7220 */ /* 0x040fe20000410000 */
[C---:B------:R-:W-:Y:S01]  /*1c8d0*/  FMUL.FTZ R81, R173.reuse, R81 ;  /* 0x00000051ad517220 */ /* 0x040fe20000410000 */
[C---:B------:R-:W-:Y:S01]  /*1c8e0*/  FMUL.FTZ R80, R173.reuse, R80 ;  /* 0x00000050ad507220 */ /* 0x040fe20000410000 */
[C---:B------:R-:W-:Y:S01]  /*1c8f0*/  FMUL.FTZ R83, R173.reuse, R83 ;  /* 0x00000053ad537220 */ /* 0x040fe20000410000 */
[C---:B------:R-:W-:Y:S01]  /*1c900*/  FMUL.FTZ R82, R173.reuse, R82 ;  /* 0x00000052ad527220 */ /* 0x040fe20000410000 */
[----:B0-----:R-:W4:Y:S04]  /*1c910*/  LDL R20, [R1+0x200] ;  /* 0x0002000001147983 */ /* 0x001f280000100800 */
[----:B------:R-:W2:Y:S01]  /*1c920*/  LDL R21, [R1+0x34c] ;  /* 0x00034c0001157983 */ /* 0x000ea20000100800 */
        /* <DEDUP_REMOVED lines=125> */
[----:B0-----:R-:W2:Y:S04]  /*1d100*/  LDL R86, [R1+0x204] ;  /* 0x0002040001567983 */ /* 0x001ea80000100800 */
[----:B-1----:R-:W2:Y:S04]  /*1d110*/  LDL R88, [R1+0x208] ;  /* 0x0002080001587983 */ /* 0x002ea80000100800 */
        /* <DEDUP_REMOVED lines=10> */
[----:B---3--:R-:W3:Y:S04]  /*1d1c0*/  LDL R104, [R1+0x234] ;  /* 0x0002340001687983 */ /* 0x008ee80000100800 */
        /* <DEDUP_REMOVED lines=113> */
[----:B------:R-:W-:Y:S04]  /*1d8e0*/  STL [R1+0x200], R20 ;  /* 0x0002001401007387 */ /* 0x000fe80000100800 */
[----:B------:R0:W-:Y:S04]  /*1d8f0*/  STL [R1+0x34c], R21 ;  /* 0x00034c1501007387 */ /* 0x0001e80000100800 */
[----:B------:R-:W2:Y:S04]  /*1d900*/  LDL R171, [R1+0x1c0] ;  /* 0x0001c00001ab7983 */ /* 0x000ea80000100800 */
[----:B0-----:R-:W2:Y:S04]  /*1d910*/  LDL.64 R20, [R1+0x88] ;  /* 0x0000880001147983 */ /* 0x001ea80000100a00 */
        /* <DEDUP_REMOVED lines=182> */
[----:B------:R0:W-:Y:S04]  /*1e480*/  STSM.16.M88.4 [R2], R160 ;  /* 0x000000a002007844 */ /* 0x0001e80000000200 */
        /* <DEDUP_REMOVED lines=8> */
[----:B0-----:R-:W-:Y:S02]  /*1e510*/  VIADD R2, R20, 0x100 ;  /* 0x0000010014027836 */ /* 0x001fe40000000000 */
        /* <DEDUP_REMOVED lines=415> */
.L_x_5234:
[----:B------:R-:W-:Y:S05]  /*1ff10*/  BSYNC B0 ;  /* 0x0000000000007941 */ /* 0x000fea0003800000 */
.L_x_5233:
        /* <DEDUP_REMOVED lines=9> */
.L_x_5202:
[----:B------:R-:W-:Y:S05]  /*1ffb0*/  WARPSYNC.ALL ;  /* 0x0000000000007948 */ /* 0x000fea0003800000 */
[----:B------:R-:W2:Y:S04]  /*1ffc0*/  LDL R5, [R1+0x1e0] ;  /* 0x0001e00001057983 */ /* 0x000ea80000100800 */
[----:B------:R-:W3:Y:S04]  /*1ffd0*/  LDL R6, [R1+0x1e4] ;  /* 0x0001e40001067983 */ /* 0x000ee80000100800 */
[----:B------:R-:W4:Y:S01]  /*1ffe0*/  LDL.64 R14, [R1+0xb8] ;  /* 0x0000b800010e7983 */ /* 0x000f220000100a00 */
[----:B------:R-:W-:Y:S01]  /*1fff0*/  IMAD.MOV.U32 R8, RZ, RZ, -0x800000 ;  /* 0xff800000ff087424 */ /* 0x000fe200078e00ff */
[----:B------:R-:W-:Y:S08]  /*20000*/  BAR.ARV 0x8, 0x100 ;  /* 0x0204000000007b1d */ /* 0x000ff00000002000 */
[----:B------:R-:W-:Y:S06]  /*20010*/  BAR.SYNC.DEFER_BLOCKING 0xf, 0x100 ;  /* 0x03c4000000007b1d */ /* 0x000fec0000010000 */
[----:B--2---:R-:W2:Y:S02]  /*20020*/  SHFL.BFLY PT, R0, R5, 0x2, 0x1f ;  /* 0x0c401f0005007f89 */ /* 0x004ea400000e0000 */
[----:B--2---:R-:W-:-:S05]  /*20030*/  FADD.FTZ R0, R5, R0 ;  /* 0x0000000005007221 */ /* 0x004fca0000010000 */
[----:B------:R-:W0:Y:S02]  /*20040*/  SHFL.BFLY PT, R3, R0, 0x1, 0x1f ;  /* 0x0c201f0000037f89 */ /* 0x000e2400000e0000 */
[----:B01----:R-:W-:-:S05]  /*20050*/  FADD.FTZ R2, R0, R3 ;  /* 0x0000000300027221 */ /* 0x003fca0000010000 */
[----:B------:R-:W-:Y:S04]  /*20060*/  STL [R1+0x1e0], R2 ;  /* 0x0001e00201007387 */ /* 0x000fe80000100800 */
[----:B------:R-:W2:Y:S04]  /*20070*/  LDL R13, [R1+0x1e0] ;  /* 0x0001e000010d7983 */ /* 0x000ea80000100800 */
[----:B---3--:R-:W0:Y:S02]  /*20080*/  SHFL.BFLY PT, R3, R6, 0x2, 0x1f ;  /* 0x0c401f0006037f89 */ /* 0x008e2400000e0000 */
[----:B0-----:R-:W-:-:S05]  /*20090*/  FADD.FTZ R3, R3, R6 ;  /* 0x0000000603037221 */ /* 0x001fca0000010000 */
[----:B------:R-:W0:Y:S02]  /*200a0*/  SHFL.BFLY PT, R4, R3, 0x1, 0x1f ;  /* 0x0c201f0003047f89 */ /* 0x000e2400000e0000 */
[----:B0-----:R-:W-:-:S05]  /*200b0*/  FADD.FTZ R4, R3, R4 ;  /* 0x0000000403047221 */ /* 0x001fca0000010000 */
[----:B------:R-:W-:-:S13]  /*200c0*/  FSETP.NE.FTZ.AND P2, PT, R4, RZ, PT ;  /* 0x000000ff0400720b */ /* 0x000fda0003f55000 */
[----:B------:R-:W3:Y:S04]  /*200d0*/  @P2 LDL R7, [R1+0x1f0] ;  /* 0x0001f00001072983 */ /* 0x000ee80000100800 */
[----:B------:R-:W5:Y:S01]  /*200e0*/  @P2 LDL R10, [R1+0x1d4] ;  /* 0x0001d400010a2983 */ /* 0x000f620000100800 */
[----:B--2---:R-:W-:-:S13]  /*200f0*/  FSETP.NE.FTZ.AND P1, PT, R13, RZ, PT ;  /* 0x000000ff0d00720b */ /* 0x004fda0003f35000 */
[----:B------:R-:W2:Y:S04]  /*20100*/  @P1 LDL R5, [R1+0x1f0] ;  /* 0x0001f00001051983 */ /* 0x000ea80000100800 */
[----:B------:R-:W4:Y:S01]  /*20110*/  @P1 LDL R2, [R1+0x1d0] ;  /* 0x0001d00001021983 */ /* 0x000f220000100800 */
[----:B------:R-:W0:Y:S08]  /*20120*/  @P2 MUFU.LG2 R9, R4 ;  /* 0x0000000400092308 */ /* 0x000e300000000c00 */
[----:B------:R-:W1:Y:S01]  /*20130*/  @P1 MUFU.LG2 R6, R13 ;  /* 0x0000000d00061308 */ /* 0x000e620000000c00 */
[----:B------:R-:W-:-:S02]  /*20140*/  IMAD.MOV.U32 R0, RZ, RZ, -0x800000 ;  /* 0xff800000ff007424 */ /* 0x000fc400078e00ff */
[----:B0-----:R-:W-:Y:S01]  /*20150*/  @P2 FMUL.FTZ R12, R9, 0.69314718246459960938 ;  /* 0x3f317218090c2820 */ /* 0x001fe20000410000 */
[----:B-1----:R-:W-:Y:S01]  /*20160*/  @P1 FMUL.FTZ R6, R6, 0.69314718246459960938 ;  /* 0x3f31721806061820 */ /* 0x002fe20000410000 */
[----:B------:R-:W-:Y:S01]  /*20170*/  STL [R1+0x1e4], R4 ;  /* 0x0001e40401007387 */ /* 0x000fe20000100800 */
[----:B---3--:R-:W-:-:S04]  /*20180*/  @P2 FMUL.FTZ R7, R7, 0.69314718246459960938 ;  /* 0x3f31721807072820 */ /* 0x008fc80000410000 */
[----:B-----5:R-:W-:-:S05]  /*20190*/  @P2 FFMA.FTZ R8, R7, R10, R12 ;  /* 0x0000000a07082223 */ /* 0x020fca000001000c */
[----:B------:R0:W-:Y:S01]  /*201a0*/  STL [R1+0x1e4], R8 ;  /* 0x0001e40801007387 */ /* 0x0001e20000100800 */
[----:B--2---:R-:W-:-:S04]  /*201b0*/  @P1 FMUL.FTZ R5, R5, 0.69314718246459960938 ;  /* 0x3f31721805051820 */ /* 0x004fc80000410000 */
[----:B----4-:R-:W-:-:S05]  /*201c0*/  @P1 FFMA.FTZ R0, R5, R2, R6 ;  /* 0x0000000205001223 */ /* 0x010fca0000010006 */
[----:B------:R1:W-:Y:S04]  /*201d0*/  STL [R1+0x1e0], R0 ;  /* 0x0001e00001007387 */ /* 0x0003e80000100800 */
[----:B------:R-:W2:Y:S02]  /*201e0*/  LD.E R2, desc[UR36][R14.64+0x4] ;  /* 0x000004240e027980 */ /* 0x000ea4000c101900 */
[----:B--2---:R-:W-:Y:S02]  /*201f0*/  ISETP.NE.AND P0, PT, R2, RZ, PT ;  /* 0x000000ff0200720c */ /* 0x004fe40003f05270 */
[----:B------:R-:W2:Y:S11]  /*20200*/  LDL R2, [R1+0x1c0] ;  /* 0x0001c00001027983 */ /* 0x000eb60000100800 */
[----:B------:R-:W3:Y:S04]  /*20210*/  @!P0 LDL.64 R6, [R1+0xc0] ;  /* 0x0000c00001068983 */ /* 0x000ee80000100a00 */
[----:B------:R-:W2:Y:S01]  /*20220*/  @!P0 LD.E R3, desc[UR36][R14.64] ;  /* 0x000000240e038980 */ /* 0x000ea2000c101900 */
[----:B------:R-:W-:-:S06]  /*20230*/  IMAD.MOV.U32 R47, RZ, RZ, RZ ;  /* 0x000000ffff2f7224 */ /* 0x000fcc00078e00ff */
[----:B------:R-:W4:Y:S01]  /*20240*/  @P1 MUFU.RCP R47, R13 ;  /* 0x0000000d002f1308 */ /* 0x000f220000001000 */
[----:B---3--:R-:W0:Y:S01]  /*20250*/  @!P0 LD.E.64 R6, desc[UR36][R6.64] ;  /* 0x0000002406068980 */ /* 0x008e22000c101b00 */
[----:B--2---:R-:W-:-:S04]  /*20260*/  @!P0 IMAD R3, R2, 0x40, R3 ;  /* 0x0000004002038824 */ /* 0x004fc800078e0203 */
[----:B0-----:R-:W-:-:S05]  /*20270*/  @!P0 IMAD.WIDE R8, R3, 0x4, R6 ;  /* 0x0000000403088825 */ /* 0x001fca00078e0206 */
[----:B----4-:R0:W-:Y:S04]  /*20280*/  @!P0 ST.E desc[UR36][R8.64], R47 ;  /* 0x0000002f08008985 */ /* 0x0101e8000c101924 */
[----:B------:R-:W1:Y:S04]  /*20290*/  @!P0 LDL.64 R14, [R1+0xb8] ;  /* 0x0000b800010e8983 */ /* 0x000e680000100a00 */
[----:B-1----:R-:W2:Y:S02]  /*202a0*/  @!P0 LD.E R0, desc[UR36][R14.64+0x4] ;  /* 0x000004240e008980 */ /* 0x002ea4000c101900 */
[----:B--2---:R-:W-:-:S13]  /*202b0*/  @!P0 ISETP.NE.AND P0, PT, R0, RZ, PT ;  /* 0x000000ff0000820c */ /* 0x004fda0003f05270 */
[----:B------:R-:W2:Y:S04]  /*202c0*/  @!P0 LDL.64 R10, [R1+0xc0] ;  /* 0x0000c000010a8983 */ /* 0x000ea80000100a00 */
[----:B------:R-:W3:Y:S01]  /*202d0*/  @!P0 LD.E R3, desc[UR36][R14.64] ;  /* 0x000000240e038980 */ /* 0x000ee2000c101900 */
[----:B------:R-:W-:-:S06]  /*202e0*/  IMAD.MOV.U32 R0, RZ, RZ, RZ ;  /* 0x000000ffff007224 */ /* 0x000fcc00078e00ff */
[----:B------:R-:W1:Y:S01]  /*202f0*/  @P2 MUFU.RCP R0, R4 ;  /* 0x0000000400002308 */ /* 0x000e620000001000 */
[----:B--2---:R-:W2:Y:S01]  /*20300*/  @!P0 LD.E.64 R10, desc[UR36][R10.64] ;  /* 0x000000240a0a8980 */ /* 0x004ea2000c101b00 */
[----:B---3--:R-:W-:-:S04]  /*20310*/  @!P0 IMAD R3, R2, 0x40, R3 ;  /* 0x0000004002038824 */ /* 0x008fc800078e0203 */
[----:B------:R-:W-:-:S04]  /*20320*/  @!P0 VIADD R3, R3, 0x8 ;  /* 0x0000000803038836 */ /* 0x000fc80000000000 */
[----:B--2---:R-:W-:-:S05]  /*20330*/  @!P0 IMAD.WIDE R2, R3, 0x4, R10 ;  /* 0x0000000403028825 */ /* 0x004fca00078e020a */
[----:B-1----:R1:W-:Y:S04]  /*20340*/  @!P0 ST.E desc[UR36][R2.64], R0 ;  /* 0x0000000002008985 */ /* 0x0023e8000c101924 */
        /* <DEDUP_REMOVED lines=28> */
[----:B0-----:R-:W5:Y:S04]  /*20510*/  LDL.64 R8, [R1+0x3a8] ;  /* 0x0003a80001087983 */ /* 0x001f680000100a00 */
[----:B------:R-:W5:Y:S04]  /*20520*/  LDL.64 R4, [R1+0x3b8] ;  /* 0x0003b80001047983 */ /* 0x000f680000100a00 */
[----:B------:R-:W5:Y:S04]  /*20530*/  LDL.64 R10, [R1+0x3c8] ;  /* 0x0003c800010a7983 */ /* 0x000f680000100a00 */
[----:B-1----:R-:W5:Y:S04]  /*20540*/  LDL.64 R2, [R1+0x3d8] ;  /* 0x0003d80001027983 */ /* 0x002f680000100a00 */
        /* <DEDUP_REMOVED lines=33> */
[----:B------:R-:W5:Y:S04]  /*20760*/  LDL R45, [R1+0x1c8] ;  /* 0x0001c800012d7983 */ /* 0x000f680000100800 */
[----:B------:R-:W5:Y:S01]  /*20770*/  LDL R22, [R1+0x1cc] ;  /* 0x0001cc0001167983 */ /* 0x000f620000100800 */
[----:B--2---:R-:W-:-:S05]  /*20780*/  VIADD R46, R46, 0x1 ;  /* 0x000000012e2e7836 */ /* 0x004fca0000000000 */
[----:B------:R-:W-:-:S13]  /*20790*/  ISETP.NE.AND P0, PT, R46, 0x2, PT ;  /* 0x000000022e00780c */ /* 0x000fda0003f05270 */
[----:B------:R-:W2:Y:S01]  /*207a0*/  @!P0 LDL R44, [R1+0x1c4] ;  /* 0x0001c400012c8983 */ /* 0x000ea20000100800 */
[-C--:B---3--:R-:W-:Y:S01]  /*207b0*/  FMUL.FTZ R135, R135, R0.reuse ;  /* 0x0000000087877220 */ /* 0x088fe20000410000 */
[-C--:B------:R-:W-:Y:S01]  /*207c0*/  FMUL.FTZ R134, R134, R0.reuse ;  /* 0x0000000086867220 */ /* 0x080fe20000410000 */
[-C--:B----4-:R-:W-:Y:S01]  /*207d0*/  FMUL.FTZ R119, R119, R0.reuse ;  /* 0x0000000077777220 */ /* 0x090fe20000410000 */
[-C--:B------:R-:W-:Y:S01]  /*207e0*/  FMUL.FTZ R118, R118, R0.reuse ;  /* 0x0000000076767220 */ /* 0x080fe20000410000 */
[-C--:B-----5:R-:W-:Y:S01]  /*207f0*/  FMUL.FTZ R121, R121, R0.reuse ;  /* 0x0000000079797220 */ /* 0x0a0fe20000410000 */
        /* <DEDUP_REMOVED lines=123> */
[----:B------:R-:W-:-:S02]  /*20fb0*/  VIADD R0, R45, 0x1 ;  /* 0x000000012d007836 */ /* 0x000fc40000000000 */
[----:B------:R-:W-:Y:S01]  /*20fc0*/  VIADD R22, R22, 0x1 ;  /* 0x0000000116167836 */ /* 0x000fe20000000000 */
[----:B------:R-:W-:Y:S04]  /*20fd0*/  STL [R1+0x1c0], R46 ;  /* 0x0001c02e01007387 */ /* 0x000fe80000100800 */
        /* <DEDUP_REMOVED lines=11> */
[----:B------:R-:W-:Y:S01]  /*21090*/  STL.64 [R1+0x290], R72 ;  /* 0x0002904801007387 */ /* 0x000fe20000100a00 */
[----:B--2---:R-:W-:-:S03]  /*210a0*/  @!P0 LOP3.LUT R44, R44, 0x1, RZ, 0x3c, !PT ;  /* 0x000000012c2c8812 */ /* 0x004fc600078e3cff */
        /* <DEDUP_REMOVED lines=51> */
[----:B------:R-:W-:Y:S04]  /*213e0*/  STL [R1+0x1c8], R0 ;  /* 0x0001c80001007387 */ /* 0x000fe80000100800 */
[----:B------:R-:W-:Y:S04]  /*213f0*/  @!P0 STL [R1+0x1c4], R44 ;  /* 0x0001c42c01008387 */ /* 0x000fe80000100800 */
[----:B------:R-:W-:Y:S04]  /*21400*/  STL [R1+0x1cc], R22 ;  /* 0x0001cc1601007387 */ /* 0x000fe80000100800 */
[----:B------:R-:W-:Y:S04]  /*21410*/  @!P0 STL [R1+0x1c0], RZ ;  /* 0x0001c0ff01008387 */ /* 0x000fe80000100800 */
[----:B------:R0:W-:Y:S02]  /*21420*/  STL.64 [R1+0x3d8], R2 ;  /* 0x0003d80201007387 */ /* 0x0001e40000100a00 */
[----:B0-----:R-:W-:Y:S01]  /*21430*/  IMAD.MOV.U32 R3, RZ, RZ, 0x1 ;  /* 0x00000001ff037424 */ /* 0x001fe200078e00ff */
[----:B------:R-:W-:Y:S06]  /*21440*/  BAR.ARV 0xe, 0x100 ;  /* 0x0384000000007b1d */ /* 0x000fec0000002000 */
.L_x_5118:
[----:B0-----:R-:W-:-:S04]  /*21450*/  PRMT R0, R3, 0x9910, RZ ;  /* 0x0000991003007816 */ /* 0x001fc800000000ff */
[----:B------:R-:W-:-:S13]  /*21460*/  ISETP.NE.AND P0, PT, R0, RZ, PT ;  /* 0x000000ff0000720c */ /* 0x000fda0003f05270 */
[----:B------:R-:W-:Y:S05]  /*21470*/  @!P0 BRA `(.L_x_5236) ;  /* 0x0000002400f88947 */ /* 0x000fea0003800000 */
[----:B------:R-:W0:Y:S01]  /*21480*/  S2R R0, SR_TID.X ;  /* 0x0000000000007919 */ /* 0x000e220000002100 */
[----:B------:R-:W1:Y:S01]  /*21490*/  S2UR UR5, SR_CgaCtaId ;  /* 0x00000000000579c3 */ /* 0x000e620000008800 */
[----:B------:R-:W-:Y:S01]  /*214a0*/  UMOV UR4, 0x400 ;  /* 0x0000040000047882 */ /* 0x000fe20000000000 */
[----:B------:R-:W-:-:S06]  /*214b0*/  SHF.R.S32.HI R14, RZ, 0x1f, R152 ;  /* 0x0000001fff0e7819 */ /* 0x000fcc0000011498 */
[----:B------:R-:W-:Y:S01]  /*214c0*/  BAR.SYNC.DEFER_BLOCKING 0x1, 0x100 ;  /* 0x0044000000007b1d */ /* 0x000fe20000010000 */
[----:B------:R-:W-:-:S07]  /*214d0*/  SHF.R.S32.HI R16, RZ, 0x1f, R23 ;  /* 0x0000001fff107819 */ /* 0x000fce0000011417 */
[----:B------:R-:W2:Y:S01]  /*214e0*/  LDC R29, c[0x0][0xce8] ;  /* 0x00033a00ff1d7b82 */ /* 0x000ea20000000800 */
[----:B------:R-:W3:Y:S07]  /*214f0*/  S2R R20, SR_CTAID.X ;  /* 0x0000000000147919 */ /* 0x000eee0000002500 */
[----:B------:R-:W4:Y:S01]  /*21500*/  LDC.64 R18, c[0x0][0xc40] ;  /* 0x00031000ff127b82 */ /* 0x000f220000000a00 */
[----:B-1----:R-:W-:-:S04]  /*21510*/  ULEA UR4, UR5, UR4, 0x18 ;  /* 0x0000000405047291 */ /* 0x002fc8000f8ec03f */
[----:B------:R-:W-:Y:S01]  /*21520*/  UIADD3 UR4, UR4, 0x38820, URZ ;  /* 0x0003882004047890 */ /* 0x000fe2000fffe03f */
[----:B0-----:R-:W-:-:S03]  /*21530*/  VIADD R5, R0, 0xffffff80 ;  /* 0xffffff8000057836 */ /* 0x001fc60000000000 */
[----:B------:R-:W-:Y:S01]  /*21540*/  UPRMT UR4, URZ, 0x654, UR4 ;  /* 0x000006543f047896 */ /* 0x000fe20008000004 */
[----:B--2---:R-:W-:Y:S02]  /*21550*/  ISETP.NE.AND P1, PT, R29, 0x1, PT ;  /* 0x000000011d00780c */ /* 0x004fe40003f25270 */
[----:B------:R-:W-:-:S04]  /*21560*/  SHF.R.S32.HI R2, RZ, 0x1f, R5 ;  /* 0x0000001fff027819 */ /* 0x000fc80000011405 */
[----:B------:R-:W-:Y:S02]  /*21570*/  LEA.HI R0, R2, R5, RZ, 0x7 ;  /* 0x0000000502007211 */ /* 0x000fe400078f38ff */
[----:B------:R-:W-:Y:S02]  /*21580*/  SYNCS.ARRIVE.TRANS64.RED.A1T0 RZ, [UR4], RZ ;  /* 0x000000ffffff79a7 */ /* 0x000fe40008100404 */
[----:B------:R-:W-:Y:S02]  /*21590*/  SHF.R.S32.HI R24, RZ, 0x7, R0 ;  /* 0x00000007ff187819 */ /* 0x000fe40000011400 */
[----:B------:R-:W-:-:S03]  /*215a0*/  LOP3.LUT R4, R0, 0xffffff80, RZ, 0xc0, !PT ;  /* 0xffffff8000047812 */ /* 0x000fc600078ec0ff */
[----:B------:R-:W0:Y:S02]  /*215b0*/  SHFL.IDX PT, R3, R24, RZ, 0x1f ;  /* 0x00001fff18037589 */ /* 0x000e2400000e0000 */
[----:B------:R-:W-:Y:S01]  /*215c0*/  IMAD.IADD R25, R5, 0x1, -R4 ;  /* 0x0000000105197824 */ /* 0x000fe200078e0a04 */
[----:B------:R-:W-:-:S04]  /*215d0*/  LEA.HI R4, R2, R5, RZ, 0x2 ;  /* 0x0000000502047211 */ /* 0x000fc800078f10ff */
[----:B------:R-:W-:Y:S02]  /*215e0*/  SHF.R.S32.HI R22, RZ, 0x1f, R25 ;  /* 0x0000001fff167819 */ /* 0x000fe40000011419 */
[----:B------:R-:W-:Y:S02]  /*215f0*/  LOP3.LUT R4, R4, 0xfffffffc, RZ, 0xc0, !PT ;  /* 0xfffffffc04047812 */ /* 0x000fe400078ec0ff */
[----:B------:R-:W-:-:S03]  /*21600*/  LEA.HI R21, R22, R25, RZ, 0x2 ;  /* 0x0000001916157211 */ /* 0x000fc600078f10ff */
[----:B------:R-:W-:Y:S01]  /*21610*/  IMAD.IADD R28, R5, 0x1, -R4 ;  /* 0x00000001051c7824 */ /* 0x000fe200078e0a04 */
[--C-:B------:R-:W-:Y:S02]  /*21620*/  SHF.R.S32.HI R26, RZ, 0x2, R21.reuse ;  /* 0x00000002ff1a7819 */ /* 0x100fe40000011415 */
[----:B0-----:R-:W-:Y:S02]  /*21630*/  ISETP.NE.AND P0, PT, R3, RZ, PT ;  /* 0x000000ff0300720c */ /* 0x001fe40003f05270 */
[----:B------:R-:W-:-:S04]  /*21640*/  SHF.R.S32.HI R3, RZ, 0x1f, R21 ;  /* 0x0000001fff037819 */ /* 0x000fc80000011415 */
[----:B------:R-:W-:-:S04]  /*21650*/  LEA.HI R3, R3, R26, RZ, 0x3 ;  /* 0x0000001a03037211 */ /* 0x000fc800078f18ff */
[----:B------:R-:W-:-:S03]  /*21660*/  LOP3.LUT R27, R3, 0xfffffff8, RZ, 0xc0, !PT ;  /* 0xfffffff8031b7812 */ /* 0x000fc600078ec0ff */
[----:B---34-:R-:W-:Y:S05]  /*21670*/  @P0 BRA `(.L_x_5237) ;  /* 0x0000000400500947 */ /* 0x018fea0003800000 */
[----:B------:R-:W-:Y:S01]  /*21680*/  LOP3.LUT R0, R0, 0xffffff80, RZ, 0xc0, !PT ;  /* 0xffffff8000007812 */ /* 0x000fe200078ec0ff */
[----:B------:R-:W0:Y:S01]  /*21690*/  S2R R11, SR_CTAID.X ;  /* 0x00000000000b7919 */ /* 0x000e220000002500 */
[----:B------:R-:W1:Y:S01]  /*216a0*/  LDC R12, c[0x0][0xce8] ;  /* 0x00033a00ff0c7b82 */ /* 0x000e620000000800 */
[----:B------:R-:W-:Y:S01]  /*216b0*/  LEA.HI R9, R24, R24, RZ, 0x1 ;  /* 0x0000001818097211 */ /* 0x000fe200078f08ff */
[----:B------:R-:W-:Y:S01]  /*216c0*/  ULDC UR4, c[0x0][0xb88] ;  /* 0x0002e20000047ab9 */ /* 0x000fe20000000800 */
[----:B------:R-:W-:Y:S02]  /*216d0*/  IMAD.IADD R0, R5, 0x1, -R0 ;  /* 0x0000000105007824 */ /* 0x000fe400078e0a00 */
[----:B------:R-:W-:-:S03]  /*216e0*/  LOP3.LUT R13, R9, 0xfffffe, RZ, 0xc0, !PT ;  /* 0x00fffffe090d7812 */ /* 0x000fc600078ec0ff */
[----:B------:R-:W-:Y:S02]  /*216f0*/  SHF.R.S32.HI R3, RZ, 0x1f, R0 ;  /* 0x0000001fff037819 */ /* 0x000fe40000011400 */
[----:B------:R-:W-:Y:S02]  /*21700*/  IMAD.IADD R13, R24, 0x1, -R13 ;  /* 0x00000001180d7824 */ /* 0x000fe400078e0a0d */
[CC--:B------:R-:W-:Y:S02]  /*21710*/  LEA.HI R4, R3.reuse, R0.reuse, RZ, 0x2 ;  /* 0x0000000003047211 */ /* 0x0c0fe400078f10ff */
[----:B------:R-:W-:Y:S02]  /*21720*/  LEA.HI R3, R3, R0, RZ, 0x5 ;  /* 0x0000000003037211 */ /* 0x000fe400078f28ff */
[--C-:B------:R-:W-:Y:S02]  /*21730*/  SHF.R.S32.HI R6, RZ, 0x2, R4.reuse ;  /* 0x00000002ff067819 */ /* 0x100fe40000011404 */
[----:B------:R-:W-:-:S04]  /*21740*/  SHF.R.S32.HI R7, RZ, 0x1f, R4 ;  /* 0x0000001fff077819 */ /* 0x000fc80000011404 */
[----:B------:R-:W-:Y:S02]  /*21750*/  LEA.HI R8, R7, R6, RZ, 0x3 ;  /* 0x0000000607087211 */ /* 0x000fe400078f18ff */
[----:B------:R-:W-:Y:S02]  /*21760*/  LOP3.LUT R7, R4, 0x7ffffffc, RZ, 0xc0, !PT ;  /* 0x7ffffffc04077812 */ /* 0x000fe400078ec0ff */
[----:B------:R-:W-:Y:S01]  /*21770*/  LOP3.LUT R9, R8, 0xfffffff8, RZ, 0xc0, !PT ;  /* 0xfffffff808097812 */ /* 0x000fe200078ec0ff */
[----:B-1----:R-:W-:Y:S01]  /*21780*/  IMAD R8, R12, UR4, RZ ;  /* 0x000000040c087c24 */ /* 0x002fe2000f8e02ff */
[----:B------:R-:W-:Y:S01]  /*21790*/  SHF.R.S32.HI R4, RZ, 0x5, R3 ;  /* 0x00000005ff047819 */ /* 0x000fe20000011403 */
[----:B------:R-:W-:Y:S01]  /*217a0*/  IMAD.IADD R0, R0, 0x1, -R7 ;  /* 0x0000000100007824 */ /* 0x000fe200078e0a07 */
[----:B------:R-:W1:Y:S01]  /*217b0*/  S2UR UR6, SR_CTAID.Z ;  /* 0x00000000000679c3 */ /* 0x000e620000002700 */
[----:B------:R-:W-:Y:S01]  /*217c0*/  IMAD.IADD R9, R6, 0x1, -R9 ;  /* 0x0000000106097824 */ /* 0x000fe200078e0a09 */
[----:B------:R-:W-:Y:S01]  /*217d0*/  ISETP.NE.AND P3, PT, R12, 0x1, PT ;  /* 0x000000010c00780c */ /* 0x000fe20003f65270 */
[----:B------:R-:W-:Y:S01]  /*217e0*/  IMAD.U32 R3, R13, -0x100, RZ ;  /* 0xffffff000d037824 */ /* 0x000fe200078e00ff */
[----:B------:R-:W-:Y:S01]  /*217f0*/  ULDC.64 UR4, c[0x0][0xcd0] ;  /* 0x0003340000047ab9 */ /* 0x000fe20000000a00 */
[----:B------:R-:W-:-:S02]  /*21800*/  IMAD.SHL.U32 R0, R0, 0x2, RZ ;  /* 0x0000000200007824 */ /* 0x000fc400078e00ff */
[----:B------:R-:W-:Y:S01]  /*21810*/  IMAD R10, R4, 0x10, R9 ;  /* 0x00000010040a7824 */ /* 0x000fe200078e0209 */
[----:B------:R-:W2:Y:S02]  /*21820*/  LDC.64 R6, c[0x0][0xcd8] ;  /* 0x00033600ff067b82 */ /* 0x000ea40000000a00 */
[----:B------:R-:W-:Y:S01]  /*21830*/  ISETP.NE.AND P0, PT, R0, R3, PT ;  /* 0x000000030000720c */ /* 0x000fe20003f05270 */
[----:B0-----:R-:W-:-:S05]  /*21840*/  IMAD R13, R11, 0x40, R10 ;  /* 0x000000400b0d7824 */ /* 0x001fca00078e020a */
[----:B------:R-:W-:Y:S01]  /*21850*/  ISETP.GE.OR P2, PT, R13, R8, P0 ;  /* 0x000000080d00720c */ /* 0x000fe20000746670 */
[----:B------:R-:W0:-:S12]  /*21860*/  @P3 LDC R4, c[0x0][0xcec] ;  /* 0x00033b00ff043b82 */ /* 0x000e180000000800 */
[----:B------:R-:W3:Y:S01]  /*21870*/  @!P2 LDL R15, [R1+0x1e0] ;  /* 0x0001e000010fa983 */ /* 0x000ee20000100800 */
[----:B------:R-:W-:Y:S01]  /*21880*/  LEA.HI R0, R2, R5, RZ, 0x2 ;  /* 0x0000000502007211 */ /* 0x000fe200078f10ff */
[----:B-1----:R-:W-:Y:S01]  /*21890*/  USHF.R.S32.HI UR7, URZ, 0x1f, UR6 ;  /* 0x0000001f3f077899 */ /* 0x002fe20008011406 */
[----:B------:R-:W1:Y:S01]  /*218a0*/  S2UR UR6, SR_CTAID.Z ;  /* 0x00000000000679c3 */ /* 0x000e620000002700 */
[----:B------:R-:W-:Y:S01]  /*218b0*/  IMAD R9, R14, UR4, RZ ;  /* 0x000000040e097c24 */ /* 0x000fe2000f8e02ff */
[----:B------:R-:W-:Y:S01]  /*218c0*/  LOP3.LUT R0, R0, 0xfffffffc, RZ, 0xc0, !PT ;  /* 0xfffffffc00007812 */ /* 0x000fe200078ec0ff */
[----:B------:R-:W-:Y:S01]  /*218d0*/  VIADD R13, R13, 0x8 ;  /* 0x000000080d0d7836 */ /* 0x000fe20000000000 */
[----:B------:R-:W-:Y:S01]  /*218e0*/  BSSY B0, `(.L_x_5237) ;  /* 0x000002d000007945 */ /* 0x000fe20003800000 */
[----:B------:R-:W-:Y:S02]  /*218f0*/  IMAD R9, R152, UR5, R9 ;  /* 0x0000000598097c24 */ /* 0x000fe4000f8e0209 */
[----:B------:R-:W-:Y:S01]  /*21900*/  IMAD.IADD R0, R5, 0x1, -R0 ;  /* 0x0000000105007824 */ /* 0x000fe200078e0a00 */
[----:B------:R-:W-:Y:S01]  /*21910*/  ISETP.GE.OR P0, PT, R13, R8, P0 ;  /* 0x000000080d00720c */ /* 0x000fe20000706670 */
[----:B------:R-:W4:Y:S03]  /*21920*/  @P3 LDC R5, c[0x0][0xcf0] ;  /* 0x00033c00ff053b82 */ /* 0x000f260000000800 */
[----:B------:R-:W-:-:S04]  /*21930*/  LEA.HI R2, R0, R0, RZ, 0x1 ;  /* 0x0000000000027211 */ /* 0x000fc800078f08ff */
[----:B------:R-:W-:-:S05]  /*21940*/  LOP3.LUT R3, R2, 0x1ffffffe, RZ, 0xc0, !PT ;  /* 0x1ffffffe02037812 */ /* 0x000fca00078ec0ff */
[----:B------:R-:W-:Y:S02]  /*21950*/  IMAD.IADD R0, R0, 0x1, -R3 ;  /* 0x0000000100007824 */ /* 0x000fe400078e0a03 */
[----:B------:R-:W-:Y:S01]  /*21960*/  IMAD.WIDE.U32 R2, R152, UR4, RZ ;  /* 0x0000000498027c25 */ /* 0x000fe2000f8e00ff */
[----:B------:R-:W-:-:S03]  /*21970*/  ULDC.64 UR4, c[0x0][0xce0] ;  /* 0x0003380000047ab9 */ /* 0x000fc60000000a00 */
[----:B------:R-:W-:Y:S02]  /*21980*/  IMAD R0, R0, 0x8, R10 ;  /* 0x0000000800007824 */ /* 0x000fe400078e020a */
[----:B------:R-:W-:Y:S02]  /*21990*/  IMAD.IADD R3, R3, 0x1, R9 ;  /* 0x0000000103037824 */ /* 0x000fe400078e0209 */
[----:B------:R-:W-:Y:S02]  /*219a0*/  IMAD R9, R11, 0x40, R0 ;  /* 0x000000400b097824 */ /* 0x000fe400078e0200 */
[----:B--2---:R-:W-:Y:S02]  /*219b0*/  IMAD R10, R6, UR7, RZ ;  /* 0x00000007060a7c24 */ /* 0x004fe4000f8e02ff */
[----:B0-----:R-:W-:-:S04]  /*219c0*/  @P3 IMAD.HI.U32 R4, R9, R4, RZ ;  /* 0x0000000409043227 */ /* 0x001fc800078e00ff */
[----:B-1----:R-:W-:Y:S02]  /*219d0*/  IMAD R17, R7, UR6, R10 ;  /* 0x0000000607117c24 */ /* 0x002fe4000f8e020a */
[----:B------:R-:W-:Y:S01]  /*219e0*/  IMAD.MOV.U32 R11, RZ, RZ, R9 ;  /* 0x000000ffff0b7224 */ /* 0x000fe200078e0009 */
[----:B----4-:R-:W-:Y:S01]  /*219f0*/  @P3 SHF.R.U32.HI R11, RZ, R5, R4 ;  /* 0x00000005ff0b3219 */ /* 0x010fe20000011604 */
[----:B------:R-:W-:-:S04]  /*21a00*/  IMAD.WIDE.U32 R6, R6, UR6, R2 ;  /* 0x0000000606067c25 */ /* 0x000fc8000f8e0002 */
[----:B------:R-:W-:Y:S02]  /*21a10*/  IMAD.IADD R7, R7, 0x1, R17 ;  /* 0x0000000107077824 */ /* 0x000fe400078e0211 */
[----:B------:R-:W-:Y:S02]  /*21a20*/  IMAD.MOV R5, RZ, RZ, -R11 ;  /* 0x000000ffff057224 */ /* 0x000fe400078e0a0b */
[----:B------:R-:W-:Y:S02]  /*21a30*/  IMAD R0, R16, UR4, RZ ;  /* 0x0000000410007c24 */ /* 0x000fe4000f8e02ff */
[----:B------:R-:W-:Y:S01]  /*21a40*/  IMAD.WIDE.U32 R2, R23, UR4, R6 ;  /* 0x0000000417027c25 */ /* 0x000fe2000f8e0006 */
[----:B------:R-:W-:-:S03]  /*21a50*/  SHF.R.S32.HI R7, RZ, 0x1f, R11 ;  /* 0x0000001fff077819 */ /* 0x000fc6000001140b */
[----:B------:R-:W-:Y:S01]  /*21a60*/  IMAD R5, R12, R5, R9 ;  /* 0x000000050c057224 */ /* 0x000fe200078e0209 */
[----:B------:R-:W-:Y:S01]  /*21a70*/  IADD3 R2, P3, R11, R2, RZ ;  /* 0x000000020b027210 */ /* 0x000fe20007f7e0ff */
        /* <DEDUP_REMOVED lines=9> */
[----:B------:R-:W-:-:S04]  /*21b10*/  IMAD.IADD R3, R3, 0x1, R5 ;  /* 0x0000000103037824 */ /* 0x000fc800078e0205 */
[----:B------:R-:W-:Y:S01]  /*21b20*/  SHFL.IDX PT, R4, R0, 0x1, 0x1c1f ;  /* 0x003c1f0000047f89 */ /* 0x000fe200000e0000 */
[----:B------:R-:W-:-:S03]  /*21b30*/  LEA.HI.X R6, R2, UR5, R3, 0x2, P3 ;  /* 0x0000000502067c11 */ /* 0x000fc600098f1403 */
[----:B------:R-:W-:Y:S04]  /*21b40*/  SHFL.IDX PT, R2, R0, RZ, 0x1c1f ;  /* 0x001c1fff00027589 */ /* 0x000fe800000e0000 */
[----:B------:R-:W3:Y:S04]  /*21b50*/  SHFL.IDX PT, R3, R6, RZ, 0x1c1f ;  /* 0x001c1fff06037589 */ /* 0x000ee800000e0000 */
[----:B------:R0:W1:Y:S04]  /*21b60*/  SHFL.IDX PT, R5, R6, 0x1, 0x1c1f ;  /* 0x003c1f0006057f89 */ /* 0x00006800000e0000 */
[----:B---3--:R0:W-:Y:S01]  /*21b70*/  @!P2 ST.E desc[UR36][R2.64], R15 ;  /* 0x0000000f0200a985 */ /* 0x0081e2000c101924 */
[----:B-1----:R-:W-:Y:S05]  /*21b80*/  @P0 BRA `(.L_x_5238) ;  /* 0x0000000000080947 */ /* 0x002fea0003800000 */
[----:B0-----:R-:W2:Y:S04]  /*21b90*/  LDL R3, [R1+0x1e4] ;  /* 0x0001e40001037983 */ /* 0x001ea80000100800 */
[----:B--2---:R1:W-:Y:S02]  /*21ba0*/  ST.E desc[UR36][R4.64], R3 ;  /* 0x0000000304007985 */ /* 0x0043e4000c101924 */
.L_x_5238:
[----:B------:R-:W-:Y:S05]  /*21bb0*/  BSYNC B0 ;  /* 0x0000000000007941 */ /* 0x000fea0003800000 */
.L_x_5237:
[----:B------:R-:W2:Y:S01]  /*21bc0*/  S2UR UR6, SR_CTAID.Z ;  /* 0x00000000000679c3 */ /* 0x000ea20000002700 */
[----:B------:R-:W-:Y:S01]  /*21bd0*/  LEA.HI R0, R28, R28, RZ, 0x1 ;  /* 0x0000001c1c007211 */ /* 0x000fe200078f08ff */
[----:B------:R-:W-:Y:S01]  /*21be0*/  ULDC.64 UR4, c[0x0][0xc38] ;  /* 0x00030e0000047ab9 */ /* 0x000fe20000000a00 */
[----:B------:R-:W-:Y:S01]  /*21bf0*/  LEA.HI R22, R22, R25, RZ, 0x5 ;  /* 0x0000001916167211 */ /* 0x000fe200078f28ff */
[----:B01----:R-:W-:Y:S01]  /*21c00*/  IMAD R3, R14, UR4, RZ ;  /* 0x000000040e037c24 */ /* 0x003fe2000f8e02ff */
[----:B------:R-:W-:Y:S01]  /*21c10*/  LOP3.LUT R7, R0, 0x1ffffffe, RZ, 0xc0, !PT ;  /* 0x1ffffffe00077812 */ /* 0x000fe200078ec0ff */
[----:B------:R-:W-:Y:S01]  /*21c20*/  IMAD.IADD R27, R26, 0x1, -R27 ;  /* 0x000000011a1b7824 */ /* 0x000fe200078e0a1b */
[----:B------:R-:W-:Y:S01]  /*21c30*/  SHF.R.S32.HI R22, RZ, 0x5, R22 ;  /* 0x00000005ff167819 */ /* 0x000fe20000011416 */
[----:B------:R-:W0:Y:S01]  /*21c40*/  @P1 LDC R4, c[0x0][0xcec] ;  /* 0x00033b00ff041b82 */ /* 0x000e220000000800 */
[C---:B------:R-:W-:Y:S01]  /*21c50*/  IMAD R5, R152.reuse, UR5, R3 ;  /* 0x0000000598057c24 */ /* 0x040fe2000f8e0203 */
[----:B------:R-:W-:Y:S01]  /*21c60*/  BSSY B0, `(.L_x_5239) ;  /* 0x0000115000007945 */ /* 0x000fe20003800000 */
[----:B------:R-:W-:Y:S01]  /*21c70*/  IMAD.WIDE.U32 R2, R152, UR4, RZ ;  /* 0x0000000498027c25 */ /* 0x000fe2000f8e00ff */
[----:B------:R-:W-:-:S03]  /*21c80*/  ULDC.64 UR4, c[0x0][0xc48] ;  /* 0x0003120000047ab9 */ /* 0x000fc60000000a00 */
[----:B------:R-:W-:Y:S01]  /*21c90*/  IMAD.IADD R28, R28, 0x1, -R7 ;  /* 0x000000011c1c7824 */ /* 0x000fe200078e0a07 */
[----:B------:R-:W1:Y:S01]  /*21ca0*/  @P1 LDC R11, c[0x0][0xcf0] ;  /* 0x00033c00ff0b1b82 */ /* 0x000e620000000800 */
[----:B------:R-:W-:Y:S02]  /*21cb0*/  IMAD R27, R22, 0x10, R27 ;  /* 0x00000010161b7824 */ /* 0x000fe400078e021b */
[----:B------:R-:W-:Y:S02]  /*21cc0*/  IMAD.IADD R3, R3, 0x1, R5 ;  /* 0x0000000103037824 */ /* 0x000fe400078e0205 */
[----:B------:R-:W-:Y:S01]  /*21cd0*/  IMAD R5, R28, 0x8, R27 ;  /* 0x000000081c057824 */ /* 0x000fe200078e021b */
[----:B--2---:R-:W-:Y:S02]  /*21ce0*/  USHF.R.S32.HI UR7, URZ, 0x1f, UR6 ;  /* 0x0000001f3f077899 */ /* 0x004fe40008011406 */
[----:B------:R-:W2:Y:S01]  /*21cf0*/  S2UR UR6, SR_CTAID.Z ;  /* 0x00000000000679c3 */ /* 0x000ea20000002700 */
[----:B------:R-:W-:-:S02]  /*21d00*/  IMAD R9, R20, 0x40, R5 ;  /* 0x0000004014097824 */ /* 0x000fc400078e0205 */
[----:B------:R-:W-:Y:S02]  /*21d10*/  IMAD R20, R20, 0x40, R27 ;  /* 0x0000004014147824 */ /* 0x000fe400078e021b */
[----:B------:R-:W-:Y:S02]  /*21d20*/  IMAD R0, R18, UR7, RZ ;  /* 0x0000000712007c24 */ /* 0x000fe4000f8e02ff */
[----:B0-----:R-:W-:-:S04]  /*21d30*/  @P1 IMAD.HI.U32 R4, R9, R4, RZ ;  /* 0x0000000409041227 */ /* 0x001fc800078e00ff */
[----:B------:R-:W-:Y:S01]  /*21d40*/  IMAD.MOV.U32 R5, RZ, RZ, R9 ;  /* 0x000000ffff057224 */ /* 0x000fe200078e0009 */
[----:B-1----:R-:W-:-:S05]  /*21d50*/  @P1 SHF.R.U32.HI R5, RZ, R11, R4 ;  /* 0x0000000bff051219 */ /* 0x002fca0000011604 */
[----:B------:R-:W-:Y:S02]  /*21d60*/  IMAD.MOV R4, RZ, RZ, -R5 ;  /* 0x000000ffff047224 */ /* 0x000fe400078e0a05 */
[----:B--2---:R-:W-:Y:S02]  /*21d70*/  IMAD R7, R19, UR6, R0 ;  /* 0x0000000613077c24 */ /* 0x004fe4000f8e0200 */
[----:B------:R-:W-:-:S04]  /*21d80*/  IMAD.WIDE.U32 R2, R18, UR6, R2 ;  /* 0x0000000612027c25 */ /* 0x000fc8000f8e0002 */
[----:B------:R-:W-:Y:S02]  /*21d90*/  IMAD R0, R16, UR4, RZ ;  /* 0x0000000410007c24 */ /* 0x000fe4000f8e02ff */
[----:B------:R-:W-:Y:S02]  /*21da0*/  IMAD.IADD R3, R3, 0x1, R7 ;  /* 0x0000000103037824 */ /* 0x000fe400078e0207 */
        /* <DEDUP_REMOVED lines=13> */
[C---:B------:R-:W-:Y:S01]  /*21e80*/  IMAD R5, R23.reuse, UR5, R0 ;  /* 0x0000000517057c24 */ /* 0x040fe2000f8e0200 */
[----:B------:R-:W-:Y:S01]  /*21e90*/  LEA.HI R0, R24, R24, RZ, 0x1 ;  /* 0x0000001818007211 */ /* 0x000fe200078f08ff */
[----:B------:R-:W-:Y:S01]  /*21ea0*/  IMAD.WIDE.U32 R22, R23, UR4, R2 ;  /* 0x0000000417167c25 */ /* 0x000fe2000f8e0002 */
[----:B------:R-:W-:-:S03]  /*21eb0*/  ULDC.64 UR4, c[0x0][0xc00] ;  /* 0x0003000000047ab9 */ /* 0x000fc60000000a00 */
[----:B------:R-:W-:Y:S01]  /*21ec0*/  IMAD.IADD R3, R23, 0x1, R5 ;  /* 0x0000000117037824 */ /* 0x000fe200078e0205 */
[----:B------:R-:W-:Y:S01]  /*21ed0*/  LEA R19, P0, R22, UR4, 0x2 ;  /* 0x0000000416137c11 */ /* 0x000fe2000f8010ff */
[----:B------:R-:W-:-:S03]  /*21ee0*/  ULDC UR4, c[0x0][0xb88] ;  /* 0x0002e20000047ab9 */ /* 0x000fc60000000800 */
[----:B------:R-:W-:Y:S01]  /*21ef0*/  LEA.HI.X R22, R22, UR5, R3, 0x2, P0 ;  /* 0x0000000516167c11 */ /* 0x000fe200080f1403 */
[----:B------:R0:W1:Y:S01]  /*21f00*/  SHFL.IDX PT, R14, R19, RZ, 0x1c1f ;  /* 0x001c1fff130e7589 */ /* 0x00006200000e0000 */
[----:B------:R-:W-:Y:S02]  /*21f10*/  LOP3.LUT R3, R0, 0xfffffe, RZ, 0xc0, !PT ;  /* 0x00fffffe00037812 */ /* 0x000fe400078ec0ff */
[----:B------:R-:W-:Y:S01]  /*21f20*/  LOP3.LUT R0, R21, 0x7ffffffc, RZ, 0xc0, !PT ;  /* 0x7ffffffc15007812 */ /* 0x000fe200078ec0ff */
[----:B------:R-:W-:Y:S01]  /*21f30*/  IMAD R21, R29, UR4, RZ ;  /* 0x000000041d157c24 */ /* 0x000fe2000f8e02ff */
[----:B------:R0:W2:Y:S01]  /*21f40*/  SHFL.IDX PT, R15, R22, RZ, 0x1c1f ;  /* 0x001c1fff160f7589 */ /* 0x0000a200000e0000 */
[----:B------:R-:W-:Y:S02]  /*21f50*/  IMAD.IADD R3, R24, 0x1, -R3 ;  /* 0x0000000118037824 */ /* 0x000fe400078e0a03 */
[----:B------:R-:W-:Y:S01]  /*21f60*/  IMAD.IADD R0, R25, 0x1, -R0 ;  /* 0x0000000119007824 */ /* 0x000fe200078e0a00 */
[----:B------:R-:W-:-:S03]  /*21f70*/  ISETP.GE.AND P0, PT, R20, R21, PT ;  /* 0x000000151400720c */ /* 0x000fc60003f06270 */
[----:B------:R-:W-:-:S04]  /*21f80*/  IMAD R0, R3, 0x80, R0 ;  /* 0x0000008003007824 */ /* 0x000fc800078e0200 */
[----:B------:R-:W-:-:S06]  /*21f90*/  IMAD.SHL.U32 R18, R0, 0x2, RZ ;  /* 0x0000000200127824 */ /* 0x000fcc00078e00ff */
[----:B0-----:R-:W-:Y:S05]  /*21fa0*/  @P0 BRA `(.L_x_5240) ;  /* 0x0000000c00800947 */ /* 0x001fea0003800000 */
[----:B------:R-:W-:Y:S02]  /*21fb0*/  ULDC UR4, c[0x0][0xbc8] ;  /* 0x0002f20000047ab9 */ /* 0x000fe40000000800 */
[----:B------:R-:W-:-:S13]  /*21fc0*/  ISETP.GE.AND P0, PT, R18, UR4, PT ;  /* 0x0000000412007c0c */ /* 0x000fda000bf06270 */
[----:B------:R-:W3:Y:S01]  /*21fd0*/  @!P0 LDL.64 R12, [R1+0x200] ;  /* 0x00020000010c8983 */ /* 0x000ee20000100a00 */
[C---:B------:R-:W-:Y:S01]  /*21fe0*/  VIADD R4, R18.reuse, 0x8 ;  /* 0x0000000812047836 */ /* 0x040fe20000000000 */
[----:B------:R-:W-:-:S04]  /*21ff0*/  @!P0 LEA.HI R0, R18, R18, RZ, 0x1 ;  /* 0x0000001212008211 */ /* 0x000fc800078f08ff */
[----:B------:R-:W-:Y:S02]  /*22000*/  ISETP.GE.AND P1, PT, R4, UR4, PT ;  /* 0x0000000404007c0c */ /* 0x000fe4000bf26270 */
[----:B------:R-:W-:-:S05]  /*22010*/  @!P0 LOP3.LUT R0, R0, 0xfffffffe, RZ, 0xc0, !PT ;  /* 0xfffffffe00008812 */ /* 0x000fca00078ec0ff */
[----:B-12---:R-:W-:-:S05]  /*22020*/  @!P0 IMAD.WIDE R2, R0, 0x4, R14 ;  /* 0x0000000400028825 */ /* 0x006fca00078e020e */
[----:B---3--:R0:W-:Y:S04]  /*22030*/  @!P0 ST.E.64 desc[UR36][R2.64], R12 ;  /* 0x0000000c02008985 */ /* 0x0081e8000c101b24 */
[----:B------:R-:W2:Y:S01]  /*22040*/  @!P1 LDL.64 R6, [R1+0x210] ;  /* 0x0002100001069983 */ /* 0x000ea20000100a00 */
[----:B------:R-:W-:Y:S01]  /*22050*/  VIADD R0, R18, 0x10 ;  /* 0x0000001012007836 */ /* 0x000fe20000000000 */
[----:B------:R-:W-:-:S04]  /*22060*/  @!P1 LEA.HI R4, R4, R4, RZ, 0x1 ;  /* 0x0000000404049211 */ /* 0x000fc800078f08ff */
[----:B------:R-:W-:Y:S02]  /*22070*/  ISETP.GE.AND P0, PT, R0, UR4, PT ;  /* 0x0000000400007c0c */ /* 0x000fe4000bf06270 */
[----:B------:R-:W-:-:S05]  /*22080*/  @!P1 LOP3.LUT R4, R4, 0xfffffffe, RZ, 0xc0, !PT ;  /* 0xfffffffe04049812 */ /* 0x000fca00078ec0ff */
[----:B------:R-:W-:-:S05]  /*22090*/  @!P1 IMAD.WIDE R4, R4, 0x4, R14 ;  /* 0x0000000404049825 */ /* 0x000fca00078e020e */
[----:B--2---:R1:W-:Y:S04]  /*220a0*/  @!P1 ST.E.64 desc[UR36][R4.64], R6 ;  /* 0x0000000604009985 */ /* 0x0043e8000c101b24 */
[----:B------:R-:W2:Y:S01]  /*220b0*/  @!P0 LDL.64 R8, [R1+0x220] ;  /* 0x0002200001088983 */ /* 0x000ea20000100a00 */
[----:B------:R-:W-:Y:S01]  /*220c0*/  VIADD R10, R18, 0x18 ;  /* 0x00000018120a7836 */ /* 0x000fe20000000000 */
[----:B------:R-:W-:-:S04]  /*220d0*/  @!P0 LEA.HI R0, R0, R0, RZ, 0x1 ;  /* 0x0000000000008211 */ /* 0x000fc800078f08ff */
[----:B------:R-:W-:Y:S02]  /*220e0*/  ISETP.GE.AND P1, PT, R10, UR4, PT ;  /* 0x000000040a007c0c */ /* 0x000fe4000bf26270 */
[----:B------:R-:W-:-:S05]  /*220f0*/  @!P0 LOP3.LUT R0, R0, 0xfffffffe, RZ, 0xc0, !PT ;  /* 0xfffffffe00008812 */ /* 0x000fca00078ec0ff */
[----:B0-----:R-:W-:-:S05]  /*22100*/  @!P0 IMAD.WIDE R2, R0, 0x4, R14 ;  /* 0x0000000400028825 */ /* 0x001fca00078e020e */
[----:B--2---:R0:W-:Y:S04]  /*22110*/  @!P0 ST.E.64 desc[UR36][R2.64], R8 ;  /* 0x0000000802008985 */ /* 0x0041e8000c101b24 */
[----:B------:R-:W2:Y:S01]  /*22120*/  @!P1 LDL.64 R12, [R1+0x230] ;  /* 0x00023000010c9983 */ /* 0x000ea20000100a00 */
[----:B------:R-:W-:Y:S01]  /*22130*/  VIADD R0, R18, 0x20 ;  /* 0x0000002012007836 */ /* 0x000fe20000000000 */
[----:B------:R-:W-:-:S04]  /*22140*/  @!P1 LEA.HI R10, R10, R10, RZ, 0x1 ;  /* 0x0000000a0a0a9211 */ /* 0x000fc800078f08ff */
[----:B------:R-:W-:Y:S02]  /*22150*/  ISETP.GE.AND P0, PT, R0, UR4, PT ;  /* 0x0000000400007c0c */ /* 0x000fe4000bf06270 */
[----:B------:R-:W-:-:S05]  /*22160*/  @!P1 LOP3.LUT R10, R10, 0xfffffffe, RZ, 0xc0, !PT ;  /* 0xfffffffe0a0a9812 */ /* 0x000fca00078ec0ff */
[----:B------:R-:W-:-:S05]  /*22170*/  @!P1 IMAD.WIDE R10, R10, 0x4, R14 ;  /* 0x000000040a0a9825 */ /* 0x000fca00078e020e */
[----:B--2---:R2:W-:Y:S04]  /*22180*/  @!P1 ST.E.64 desc[UR36][R10.64], R12 ;  /* 0x0000000c0a009985 */ /* 0x0045e8000c101b24 */
[----:B-1----:R-:W3:Y:S01]  /*22190*/  @!P0 LDL.64 R4, [R1+0x240] ;  /* 0x0002400001048983 */ /* 0x002ee20000100a00 */
[----:B------:R-:W-:Y:S01]  /*221a0*/  VIADD R6, R18, 0x28 ;  /* 0x0000002812067836 */ /* 0x000fe20000000000 */
[----:B------:R-:W-:-:S04]  /*221b0*/  @!P0 LEA.HI R0, R0, R0, RZ, 0x1 ;  /* 0x0000000000008211 */ /* 0x000fc800078f08ff */
[----:B------:R-:W-:Y:S02]  /*221c0*/  ISETP.GE.AND P1, PT, R6, UR4, PT ;  /* 0x0000000406007c0c */ /* 0x000fe4000bf26270 */
[----:B------:R-:W-:-:S05]  /*221d0*/  @!P0 LOP3.LUT R0, R0, 0xfffffffe, RZ, 0xc0, !PT ;  /* 0xfffffffe00008812 */ /* 0x000fca00078ec0ff */
[----:B0-----:R-:W-:-:S05]  /*221e0*/  @!P0 IMAD.WIDE R2, R0, 0x4, R14 ;  /* 0x0000000400028825 */ /* 0x001fca00078e020e */
[----:B---3--:R0:W-:Y:S04]  /*221f0*/  @!P0 ST.E.64 desc[UR36][R2.64], R4 ;  /* 0x0000000402008985 */ /* 0x0081e8000c101b24 */
[----:B------:R-:W3:Y:S01]  /*22200*/  @!P1 LDL.64 R8, [R1+0x250] ;  /* 0x0002500001089983 */ /* 0x000ee20000100a00 */
[----:B------:R-:W-:Y:S01]  /*22210*/  VIADD R0, R18, 0x30 ;  /* 0x0000003012007836 */ /* 0x000fe20000000000 */
[----:B------:R-:W-:-:S04]  /*22220*/  @!P1 LEA.HI R6, R6, R6, RZ, 0x1 ;  /* 0x0000000606069211 */ /* 0x000fc800078f08ff */
[----:B------:R-:W-:Y:S02]  /*22230*/  ISETP.GE.AND P0, PT, R0, UR4, PT ;  /* 0x0000000400007c0c */ /* 0x000fe4000bf06270 */
[----:B------:R-:W-:-:S05]  /*22240*/  @!P1 LOP3.LUT R6, R6, 0xfffffffe, RZ, 0xc0, !PT ;  /* 0xfffffffe06069812 */ /* 0x000fca00078ec0ff */
[----:B------:R-:W-:-:S05]  /*22250*/  @!P1 IMAD.WIDE R6, R6, 0x4, R14 ;  /* 0x0000000406069825 */ /* 0x000fca00078e020e */
[----:B---3--:R1:W-:Y:S04]  /*22260*/  @!P1 ST.E.64 desc[UR36][R6.64], R8 ;  /* 0x0000000806009985 */ /* 0x0083e8000c101b24 */
[----:B--2---:R-:W2:Y:S01]  /*22270*/  @!P0 LDL.64 R10, [R1+0x260] ;  /* 0x00026000010a8983 */ /* 0x004ea20000100a00 */
        /* <DEDUP_REMOVED lines=129> */
[----:B0-----:R-:W-:-:S05]  /*22a90*/  @!P0 LOP3.LUT R3, R0, 0xfffffffe, RZ, 0xc0, !PT ;  /* 0xfffffffe00038812 */ /* 0x001fca00078ec0ff */
[----:B------:R-:W-:-:S05]  /*22aa0*/  @!P0 IMAD.WIDE R2, R3, 0x4, R14 ;  /* 0x0000000403028825 */ /* 0x000fca00078e020e */
        /* <DEDUP_REMOVED lines=12> */
[----:B0-----:R-:W-:-:S05]  /*22b70*/  @!P0 LOP3.LUT R3, R0, 0xfffffffe, RZ, 0xc0, !PT ;  /* 0xfffffffe00038812 */ /* 0x001fca00078ec0ff */
[----:B------:R-:W-:-:S05]  /*22b80*/  @!P0 IMAD.WIDE R2, R3, 0x4, R14 ;  /* 0x0000000403028825 */ /* 0x000fca00078e020e */
[----:B--2---:R0:W-:Y:S04]  /*22b90*/  @!P0 ST.E.64 desc[UR36][R2.64], R6 ;  /* 0x0000000602008985 */ /* 0x0041e8000c101b24 */
[----:B------:R-:W2:Y:S01]  /*22ba0*/  @!P1 LDL.64 R8, [R1+0x3b0] ;  /* 0x0003b00001089983 */ /* 0x000ea20000100a00 */
[----:B------:R-:W-:Y:S01]  /*22bb0*/  VIADD R0, R18, 0xe0 ;  /* 0x000000e012007836 */ /* 0x000fe20000000000 */
[----:B------:R-:W-:-:S04]  /*22bc0*/  @!P1 LEA.HI R10, R10, R10, RZ, 0x1 ;  /* 0x0000000a0a0a9211 */ /* 0x000fc800078f08ff */
[----:B------:R-:W-:Y:S02]  /*22bd0*/  ISETP.GE.AND P0, PT, R0, UR4, PT ;  /* 0x0000000400007c0c */ /* 0x000fe4000bf06270 */
[----:B-1----:R-:W-:-:S05]  /*22be0*/  @!P1 LOP3.LUT R5, R10, 0xfffffffe, RZ, 0xc0, !PT ;  /* 0xfffffffe0a059812 */ /* 0x002fca00078ec0ff */
[----:B------:R-:W-:-:S05]  /*22bf0*/  @!P1 IMAD.WIDE R4, R5, 0x4, R14 ;  /* 0x0000000405049825 */ /* 0x000fca00078e020e */
[----:B--2---:R1:W-:Y:S04]  /*22c00*/  @!P1 ST.E.64 desc[UR36][R4.64], R8 ;  /* 0x0000000804009985 */ /* 0x0043e8000c101b24 */
[----:B------:R-:W2:Y:S01]  /*22c10*/  @!P0 LDL.64 R10, [R1+0x3c0] ;  /* 0x0003c000010a8983 */ /* 0x000ea20000100a00 */
        /* <DEDUP_REMOVED lines=21> */
[----:B------:R-:W-:-:S04]  /*22d70*/  @!P1 LEA.HI R12, R12, R12, RZ, 0x1 ;  /* 0x0000000c0c0c9211 */ /* 0x000fc800078f08ff */
[----:B------:R-:W-:-:S05]  /*22d80*/  @!P1 LOP3.LUT R11, R12, 0xfffffffe, RZ, 0xc0, !PT ;  /* 0xfffffffe0c0b9812 */ /* 0x000fca00078ec0ff */
[----:B------:R-:W-:-:S05]  /*22d90*/  @!P1 IMAD.WIDE R14, R11, 0x4, R14 ;  /* 0x000000040b0e9825 */ /* 0x000fca00078e020e */
[----:B--2---:R3:W-:Y:S02]  /*22da0*/  @!P1 ST.E.64 desc[UR36][R14.64], R16 ;  /* 0x000000100e009985 */ /* 0x0047e4000c101b24 */
.L_x_5240:
[----:B------:R-:W-:Y:S05]  /*22db0*/  BSYNC B0 ;  /* 0x0000000000007941 */ /* 0x000fea0003800000 */
.L_x_5239:
[----:B------:R-:W-:Y:S01]  /*22dc0*/  VIADD R20, R20, 0x8 ;  /* 0x0000000814147836 */ /* 0x000fe20000000000 */
[----:B--23--:R2:W3:Y:S04]  /*22dd0*/  SHFL.IDX PT, R15, R22, 0x1, 0x1c1f ;  /* 0x003c1f00160f7f89 */ /* 0x00c4e800000e0000 */
[----:B------:R-:W-:Y:S01]  /*22de0*/  ISETP.GE.AND P0, PT, R20, R21, PT ;  /* 0x000000151400720c */ /* 0x000fe20003f06270 */
[----:B-1----:R2:W1:-:S12]  /*22df0*/  SHFL.IDX PT, R14, R19, 0x1, 0x1c1f ;  /* 0x003c1f00130e7f89 */ /* 0x00245800000e0000 */
[----:B--2---:R-:W-:Y:S05]  /*22e00*/  @P0 BRA `(.L_x_5109) ;  /* 0x0000005c00080947 */ /* 0x004fea0003800000 */
[----:B------:R-:W0:Y:S02]  /*22e10*/  LDC R17, c[0x0][0xbc8] ;  /* 0x0002f200ff117b82 */ /* 0x000e240000000800 */
[----:B0-----:R-:W-:-:S13]  /*22e20*/  ISETP.GE.AND P0, PT, R18, R17, PT ;  /* 0x000000111200720c */ /* 0x001fda0003f06270 */
[----:B------:R-:W2:Y:S01]  /*22e30*/  @!P0 LDL.64 R10, [R1+0x208] ;  /* 0x00020800010a8983 */ /* 0x000ea20000100a00 */
[C---:B------:R-:W-:Y:S01]  /*22e40*/  VIADD R4, R18.reuse, 0x8 ;  /* 0x0000000812047836 */ /* 0x040fe20000000000 */
[----:B------:R-:W-:-:S04]  /*22e50*/  @!P0 LEA.HI R0, R18, R18, RZ, 0x1 ;  /* 0x0000001212008211 */ /* 0x000fc800078f08ff */
[----:B------:R-:W-:Y:S02]  /*22e60*/  ISETP.GE.AND P1, PT, R4, R17, PT ;  /* 0x000000110400720c */ /* 0x000fe40003f26270 */
[----:B------:R-:W-:-:S05]  /*22e70*/  @!P0 LOP3.LUT R0, R0, 0xfffffffe, RZ, 0xc0, !PT ;  /* 0xfffffffe00008812 */ /* 0x000fca00078ec0ff */
[----:B-1-3--:R-:W-:-:S05]  /*22e80*/  @!P0 IMAD.WIDE R2, R0, 0x4, R14 ;  /* 0x0000000400028825 */ /* 0x00afca00078e020e */
[----:B--2---:R0:W-:Y:S04]  /*22e90*/  @!P0 ST.E.64 desc[UR36][R2.64], R10 ;  /* 0x0000000a02008985 */ /* 0x0041e8000c101b24 */
[----:B------:R-:W2:Y:S01]  /*22ea0*/  @!P1 LDL.64 R6, [R1+0x218] ;  /* 0x0002180001069983 */ /* 0x000ea20000100a00 */
[----:B------:R-:W-:Y:S01]  /*22eb0*/  VIADD R0, R18, 0x10 ;  /* 0x0000001012007836 */ /* 0x000fe20000000000 */
[----:B------:R-:W-:-:S04]  /*22ec0*/  @!P1 LEA.HI R4, R4, R4, RZ, 0x1 ;  /* 0x0000000404049211 */ /* 0x000fc800078f08ff */
[----:B------:R-:W-:Y:S02]  /*22ed0*/  ISETP.GE.AND P0, PT, R0, R17, PT ;  /* 0x000000110000720c */ /* 0x000fe40003f06270 */
[----:B------:R-:W-:-:S05]  /*22ee0*/  @!P1 LOP3.LUT R4, R4, 0xfffffffe, RZ, 0xc0, !PT ;  /* 0xfffffffe04049812 */ /* 0x000fca00078ec0ff */
[----:B------:R-:W-:-:S05]  /*22ef0*/  @!P1 IMAD.WIDE R4, R4, 0x4, R14 ;  /* 0x0000000404049825 */ /* 0x000fca00078e020e */
[----:B--2---:R1:W-:Y:S04]  /*22f00*/  @!P1 ST.E.64 desc[UR36][R4.64], R6 ;  /* 0x0000000604009985 */ /* 0x0043e8000c101b24 */
[----:B------:R-:W2:Y:S01]  /*22f10*/  @!P0 LDL.64 R8, [R1+0x228] ;  /* 0x0002280001088983 */ /* 0x000ea20000100a00 */
[----:B------:R-:W-:Y:S01]  /*22f20*/  VIADD R12, R18, 0x18 ;  /* 0x00000018120c7836 */ /* 0x000fe20000000000 */
[----:B------:R-:W-:-:S04]  /*22f30*/  @!P0 LEA.HI R0, R0, R0, RZ, 0x1 ;  /* 0x0000000000008211 */ /* 0x000fc800078f08ff */
[----:B------:R-:W-:Y:S02]  /*22f40*/  ISETP.GE.AND P1, PT, R12, R17, PT ;  /* 0x000000110c00720c */ /* 0x000fe40003f26270 */
[----:B------:R-:W-:-:S05]  /*22f50*/  @!P0 LOP3.LUT R0, R0, 0xfffffffe, RZ, 0xc0, !PT ;  /* 0xfffffffe00008812 */ /* 0x000fca00078ec0ff */
[----:B0-----:R-:W-:-:S05]  /*22f60*/  @!P0 IMAD.WIDE R2, R0, 0x4, R14 ;  /* 0x0000000400028825 */ /* 0x001fca00078e020e */
[----:B--2---:R0:W-:Y:S04]  /*22f70*/  @!P0 ST.E.64 desc[UR36][R2.64], R8 ;  /* 0x0000000802008985 */ /* 0x0041e8000c101b24 */
[----:B------:R-:W2:Y:S01]  /*22f80*/  @!P1 LDL.64 R10, [R1+0x238] ;  /* 0x00023800010a9983 */ /* 0x000ea20000100a00 */
[----:B------:R-:W-:Y:S01]  /*22f90*/  VIADD R0, R18, 0x20 ;  /* 0x0000002012007836 */ /* 0x000fe20000000000 */
[----:B------:R-:W-:-:S04]  /*22fa0*/  @!P1 LEA.HI R12, R12, R12, RZ, 0x1 ;  /* 0x0000000c0c0c9211 */ /* 0x000fc800078f08ff */
[----:B------:R-:W-:Y:S02]  /*22fb0*/  ISETP.GE.AND P0, PT, R0, R17, PT ;  /* 0x000000110000720c */ /* 0x000fe40003f06270 */
[----:B-1----:R-:W-:-:S05]  /*22fc0*/  @!P1 LOP3.LUT R4, R12, 0xfffffffe, RZ, 0xc0, !PT ;  /* 0xfffffffe0c049812 */ /* 0x002fca00078ec0ff */
        /* <DEDUP_REMOVED lines=90> */
[----:B0-----:R-:W-:-:S05]  /*23570*/  @!P0 LOP3.LUT R3, R0, 0xfffffffe, RZ, 0xc0, !PT ;  /* 0xfffffffe00038812 */ /* 0x001fca00078ec0ff */
[----:B------:R-:W-:-:S05]  /*23580*/  @!P0 IMAD.WIDE R2, R3, 0x4, R14 ;  /* 0x0000000403028825 */ /* 0x000fca00078e020e */
        /* <DEDUP_REMOVED lines=83> */
[----:B------:R-:W-:-:S04]  /*23ac0*/  @!P0 IMAD.WIDE R2, R3, 0x4, R14 ;  /* 0x0000000403028825 */ /* 0x000fc800078e020e */
[----:B------:R-:W-:Y:S01]  /*23ad0*/  VIADD R0, R18, 0xf0 ;  /* 0x000000f012007836 */ /* 0x000fe20000000000 */
[----:B--2---:R0:W-:Y:S04]  /*23ae0*/  @!P0 ST.E.64 desc[UR36][R2.64], R6 ;  /* 0x0000000602008985 */ /* 0x0041e8000c101b24 */
[----:B------:R-:W2:Y:S01]  /*23af0*/  @!P1 LDL.64 R8, [R1+0x3d8] ;  /* 0x0003d80001089983 */ /* 0x000ea20000100a00 */
[----:B------:R-:W-:Y:S01]  /*23b00*/  @!P1 LEA.HI R12, R12, R12, RZ, 0x1 ;  /* 0x0000000c0c0c9211 */ /* 0x000fe200078f08ff */
[----:B------:R-:W-:Y:S01]  /*23b10*/  VIADD R18, R18, 0xf8 ;  /* 0x000000f812127836 */ /* 0x000fe20000000000 */
[----:B------:R-:W-:Y:S01]  /*23b20*/  ISETP.GE.AND P0, PT, R0, R17, PT ;  /* 0x000000110000720c */ /* 0x000fe20003f06270 */
[----:B------:R-:W-:Y:S01]  /*23b30*/  BSSY B0, `(.L_x_5241) ;  /* 0x000000b000007945 */ /* 0x000fe20003800000 */
[----:B------:R-:W-:-:S05]  /*23b40*/  @!P1 LOP3.LUT R13, R12, 0xfffffffe, RZ, 0xc0, !PT ;  /* 0xfffffffe0c0d9812 */ /* 0x000fca00078ec0ff */
[----:B-1----:R-:W-:-:S05]  /*23b50*/  @!P1 IMAD.WIDE R4, R13, 0x4, R14 ;  /* 0x000000040d049825 */ /* 0x002fca00078e020e */
[----:B--2---:R0:W-:Y:S01]  /*23b60*/  @!P1 ST.E.64 desc[UR36][R4.64], R8 ;  /* 0x0000000804009985 */ /* 0x0041e2000c101b24 */
[----:B------:R-:W-:Y:S01]  /*23b70*/  ISETP.GE.AND P1, PT, R18, R17, PT ;  /* 0x000000111200720c */ /* 0x000fe20003f26270 */
[----:B------:R-:W-:-:S12]  /*23b80*/  @P0 BRA `(.L_x_5242) ;  /* 0x0000000000140947 */ /* 0x000fd80003800000 */
[----:B0-----:R-:W2:Y:S01]  /*23b90*/  LDL.64 R4, [R1+0x3e8] ;  /* 0x0003e80001047983 */ /* 0x001ea20000100a00 */
[----:B------:R-:W-:-:S04]  /*23ba0*/  LEA.HI R0, R0, R0, RZ, 0x1 ;  /* 0x0000000000007211 */ /* 0x000fc800078f08ff */
[----:B------:R-:W-:-:S05]  /*23bb0*/  LOP3.LUT R3, R0, 0xfffffffe, RZ, 0xc0, !PT ;  /* 0xfffffffe00037812 */ /* 0x000fca00078ec0ff */
[----:B------:R-:W-:-:S05]  /*23bc0*/  IMAD.WIDE R2, R3, 0x4, R14 ;  /* 0x0000000403027825 */ /* 0x000fca00078e020e */
[----:B--2---:R1:W-:Y:S02]  /*23bd0*/  ST.E.64 desc[UR36][R2.64], R4 ;  /* 0x0000000402007985 */ /* 0x0043e4000c101b24 */
.L_x_5242:
[----:B------:R-:W-:Y:S05]  /*23be0*/  BSYNC B0 ;  /* 0x0000000000007941 */ /* 0x000fea0003800000 */
.L_x_5241:
[----:B------:R-:W-:Y:S05]  /*23bf0*/  @P1 BRA `(.L_x_5109) ;  /* 0x0000004c008c1947 */ /* 0x000fea0003800000 */
[----:B01----:R-:W2:Y:S01]  /*23c00*/  LDL.64 R4, [R1+0x3f8] ;  /* 0x0003f80001047983 */ /* 0x003ea20000100a00 */
[----:B------:R-:W-:-:S04]  /*23c10*/  LEA.HI R18, R18, R18, RZ, 0x1 ;  /* 0x0000001212127211 */ /* 0x000fc800078f08ff */
[----:B------:R-:W-:-:S05]  /*23c20*/  LOP3.LUT R3, R18, 0xfffffffe, RZ, 0xc0, !PT ;  /* 0xfffffffe12037812 */ /* 0x000fca00078ec0ff */
[----:B------:R-:W-:-:S05]  /*23c30*/  IMAD.WIDE R2, R3, 0x4, R14 ;  /* 0x0000000403027825 */ /* 0x000fca00078e020e */
[----:B--2---:R2:W-:Y:S01]  /*23c40*/  ST.E.64 desc[UR36][R2.64], R4 ;  /* 0x0000000402007985 */ /* 0x0045e2000c101b24 */
[----:B------:R-:W-:Y:S05]  /*23c50*/  BRA `(.L_x_5109) ;  /* 0x0000004c00747947 */ /* 0x000fea0003800000 */
.L_x_5236:
[----:B------:R-:W0:Y:S02]  /*23c60*/  S2R R0, SR_TID.X ;  /* 0x0000000000007919 */ /* 0x000e240000002100 */
[----:B0-----:R-:W-:-:S05]  /*23c70*/  VIADD R0, R0, 0xffffff80 ;  /* 0xffffff8000007836 */ /* 0x001fca0000000000 */
[----:B------:R-:W-:-:S13]  /*23c80*/  ISETP.GT.AND P0, PT, R0, 0x3f, PT ;  /* 0x0000003f0000780c */ /* 0x000fda0003f04270 */
[----:B------:R-:W-:Y:S05]  /*23c90*/  @P0 BRA `(.L_x_5109) ;  /* 0x0000004c00640947 */ /* 0x000fea0003800000 */
[----:B------:R-:W0:Y:S01]  /*23ca0*/  S2R R3, SR_CTAID.X ;  /* 0x0000000000037919 */ /* 0x000e220000002500 */
[----:B------:R-:W1:Y:S01]  /*23cb0*/  LDC R6, c[0x0][0xce8] ;  /* 0x00033a00ff067b82 */ /* 0x000e620000000800 */
[----:B------:R-:W-:Y:S02]  /*23cc0*/  ULDC UR4, c[0x0][0xb88] ;  /* 0x0002e20000047ab9 */ /* 0x000fe40000000800 */
[----:B-1----:R-:W-:Y:S02]  /*23cd0*/  IMAD R5, R6, UR4, RZ ;  /* 0x0000000406057c24 */ /* 0x002fe4000f8e02ff */
[----:B0-----:R-:W-:-:S05]  /*23ce0*/  IMAD R0, R3, 0x40, R0 ;  /* 0x0000004003007824 */ /* 0x001fca00078e0200 */
[----:B------:R-:W-:-:S13]  /*23cf0*/  ISETP.GE.AND P0, PT, R0, R5, PT ;  /* 0x000000050000720c */ /* 0x000fda0003f06270 */
[----:B------:R-:W-:Y:S05]  /*23d00*/  @P0 BRA `(.L_x_5109) ;  /* 0x0000004c00480947 */ /* 0x000fea0003800000 */
[----:B------:R-:W0:Y:S01]  /*23d10*/  S2UR UR6, SR_CTAID.Z ;  /* 0x00000000000679c3 */ /* 0x000e220000002700 */
[----:B------:R-:W-:Y:S01]  /*23d20*/  ISETP.NE.AND P0, PT, R6, 0x1, PT ;  /* 0x000000010600780c */ /* 0x000fe20003f05270 */
[----:B------:R-:W-:Y:S01]  /*23d30*/  ULDC.64 UR4, c[0x0][0xcd0] ;  /* 0x0003340000047ab9 */ /* 0x000fe20000000a00 */
[----:B------:R-:W-:Y:S01]  /*23d40*/  SHF.R.S32.HI R3, RZ, 0x1f, R152 ;  /* 0x0000001fff037819 */ /* 0x000fe20000011498 */
[----:B------:R-:W-:-:S04]  /*23d50*/  IMAD.MOV.U32 R5, RZ, RZ, R0 ;  /* 0x000000ffff057224 */ /* 0x000fc800078e0000 */
[----:B------:R-:W1:Y:S01]  /*23d60*/  LDC.64 R12, c[0x0][0xcd8] ;  /* 0x00033600ff0c7b82 */ /* 0x000e620000000a00 */
[----:B------:R-:W-:-:S04]  /*23d70*/  IMAD R3, R3, UR4, RZ ;  /* 0x0000000403037c24 */ /* 0x000fc8000f8e02ff */
[C---:B------:R-:W-:Y:S02]  /*23d80*/  IMAD R7, R152.reuse, UR5, R3 ;  /* 0x0000000598077c24 */ /* 0x040fe4000f8e0203 */
[----:B------:R-:W-:Y:S01]  /*23d90*/  IMAD.WIDE.U32 R2, R152, UR4, RZ ;  /* 0x0000000498027c25 */ /* 0x000fe2000f8e00ff */
[----:B------:R-:W2:Y:S01]  /*23da0*/  @P0 LDC R9, c[0x0][0xcec] ;  /* 0x00033b00ff090b82 */ /* 0x000ea20000000800 */
[----:B------:R-:W-:Y:S02]  /*23db0*/  ULDC.64 UR4, c[0x0][0xce0] ;  /* 0x0003380000047ab9 */ /* 0x000fe40000000a00 */
[----:B------:R-:W-:-:S05]  /*23dc0*/  IMAD.IADD R3, R3, 0x1, R7 ;  /* 0x0000000103037824 */ /* 0x000fca00078e0207 */
[----:B------:R-:W3:Y:S01]  /*23dd0*/  @P0 LDC R11, c[0x0][0xcf0] ;  /* 0x00033c00ff0b0b82 */ /* 0x000ee20000000800 */
[----:B0-----:R-:W-:-:S07]  /*23de0*/  USHF.R.S32.HI UR7, URZ, 0x1f, UR6 ;  /* 0x0000001f3f077899 */ /* 0x001fce0008011406 */
[----:B------:R-:W0:Y:S01]  /*23df0*/  S2UR UR6, SR_CTAID.Z ;  /* 0x00000000000679c3 */ /* 0x000e220000002700 */
[----:B-1----:R-:W-:Y:S02]  /*23e00*/  IMAD R8, R12, UR7, RZ ;  /* 0x000000070c087c24 */ /* 0x002fe4000f8e02ff */
[----:B--2---:R-:W-:-:S05]  /*23e10*/  @P0 IMAD.HI.U32 R4, R0, R9, RZ ;  /* 0x0000000900040227 */ /* 0x004fca00078e00ff */
[----:B---3--:R-:W-:Y:S02]  /*23e20*/  @P0 SHF.R.U32.HI R5, RZ, R11, R4 ;  /* 0x0000000bff050219 */ /* 0x008fe40000011604 */
[----:B------:R-:W-:Y:S02]  /*23e30*/  SHF.R.S32.HI R4, RZ, 0x1f, R23 ;  /* 0x0000001fff047819 */ /* 0x000fe40000011417 */
[--C-:B------:R-:W-:Y:S01]  /*23e40*/  SHF.R.S32.HI R9, RZ, 0x1f, R5.reuse ;  /* 0x0000001fff097819 */ /* 0x100fe20000011405 */
[----:B------:R-:W-:Y:S02]  /*23e50*/  IMAD.MOV R7, RZ, RZ, -R5 ;  /* 0x000000ffff077224 */ /* 0x000fe400078e0a05 */
[----:B------:R-:W-:Y:S02]  /*23e60*/  IMAD R4, R4, UR4, RZ ;  /* 0x0000000404047c24 */ /* 0x000fe4000f8e02ff */
[----:B0-----:R-:W-:Y:S02]  /*23e70*/  IMAD R13, R13, UR6, R8 ;  /* 0x000000060d0d7c24 */ /* 0x001fe4000f8e0208 */
[----:B------:R-:W-:-:S04]  /*23e80*/  IMAD.WIDE.U32 R2, R12, UR6, R2 ;  /* 0x000000060c027c25 */ /* 0x000fc8000f8e0002 */
[----:B------:R-:W-:Y:S02]  /*23e90*/  IMAD.IADD R3, R13, 0x1, R3 ;  /* 0x000000010d037824 */ /* 0x000fe400078e0203 */
[----:B------:R-:W-:Y:S02]  /*23ea0*/  IMAD R7, R6, R7, R0 ;  /* 0x0000000706077224 */ /* 0x000fe400078e0200 */
[----:B------:R-:W-:-:S03]  /*23eb0*/  IMAD.WIDE.U32 R2, R23, UR4, R2 ;  /* 0x0000000417027c25 */ /* 0x000fc6000f8e0002 */
[----:B------:R-:W-:Y:S01]  /*23ec0*/  SHF.R.S32.HI R0, RZ, 0x1f, R7 ;  /* 0x0000001fff007819 */ /* 0x000fe20000011407 */
[----:B------:R-:W-:Y:S01]  /*23ed0*/  IMAD R4, R23, UR5, R4 ;  /* 0x0000000517047c24 */ /* 0x000fe2000f8e0204 */
[----:B------:R-:W-:Y:S01]  /*23ee0*/  IADD3 R2, P0, R5, R2, RZ ;  /* 0x0000000205027210 */ /* 0x000fe20007f1e0ff */
        /* <DEDUP_REMOVED lines=12> */
.L_x_5107:
        /* <DEDUP_REMOVED lines=18> */
.L_x_5243:
[----:B------:R-:W-:Y:S01]  /*240d0*/  ULDC UR7, c[0x0][0xd50] ;  /* 0x0003540000077ab9 */ /* 0x000fe20000000800 */
[----:B------:R-:W-:Y:S01]  /*240e0*/  UMOV UR39, UR6 ;  /* 0x0000000600277c82 */ /* 0x000fe20008000000 */
[----:B------:R-:W-:-:S11]  /*240f0*/  UISETP.NE.AND UP0, UPT, UR7, 0x1, UPT ;  /* 0x000000010700788c */ /* 0x000fd6000bf05270 */
[----:B------:R-:W-:Y:S01]  /*24100*/  @UP0 ULDC UR4, c[0x0][0xd54] ;  /* 0x0003550000040ab9 */ /* 0x000fe20000000800 */
[----:B------:R-:W-:Y:S01]  /*24110*/  @UP0 ULDC UR8, c[0x0][0xd58] ;  /* 0x0003560000080ab9 */ /* 0x000fe20000000800 */
[----:B------:R-:W-:-:S04]  /*24120*/  UIMAD.WIDE.U32 UR4, UR6, UR4, URZ ;  /* 0x00000004060472a5 */ /* 0x000fc8000f8e003f */
[----:B------:R-:W-:-:S12]  /*24130*/  @UP0 USHF.R.U32.HI UR39, URZ, UR8, UR5 ;  /* 0x000000083f270299 */ /* 0x000fd80008011605 */
.L_x_5244:
        /* <DEDUP_REMOVED lines=35> */
[----:B------:R-:W-:Y:S02]  /*24370*/  USHF.R.S32.HI UR6, URZ, 0x1f, UR9 ;  /* 0x0000001f3f067899 */ /* 0x000fe40008011409 */
[----:B------:R-:W-:Y:S02]  /*24380*/  @UP1 USHF.R.U32.HI UR8, URZ, UR12, UR7 ;  /* 0x0000000c3f081299 */ /* 0x000fe40008011607 */
[----:B------:R-:W-:Y:S02]  /*24390*/  UIADD3 UR7, UR46, 0x1, -UR11 ;  /* 0x000000012e077890 */ /* 0x000fe4000fffe80b */
[----:B------:R-:W-:Y:S02]  /*243a0*/  ULEA.HI UR6, UR6, UR9, URZ, 0x6 ;  /* 0x0000000906067291 */ /* 0x000fe4000f8f303f */
[----:B------:R-:W-:-:S02]  /*243b0*/  UIADD3 UR7, UR7, UR8, URZ ;  /* 0x0000000807077290 */ /* 0x000fc4000fffe03f */
[----:B------:R-:W-:Y:S02]  /*243c0*/  USHF.R.S32.HI UR41, URZ, 0x6, UR6 ;  /* 0x000000063f297899 */ /* 0x000fe40008011406 */
[----:B------:R-:W-:Y:S01]  /*243d0*/  UIADD3 UR4, UR7, UR4, URZ ;  /* 0x0000000407047290 */ /* 0x000fe2000fffe03f */
        /* <DEDUP_REMOVED lines=11> */
.L_x_5247:
[----:B------:R-:W-:-:S11]  /*24490*/  UISETP.NE.AND UP0, UPT, UR5, 0x1, UPT ;  /* 0x000000010500788c */ /* 0x000fd6000bf05270 */
[----:B------:R-:W-:Y:S02]  /*244a0*/  @UP0 ULDC.64 UR12, c[0x0][0xae0] ;  /* 0x0002b800000c0ab9 */ /* 0x000fe40000000a00 */
[----:B------:R-:W-:-:S04]  /*244b0*/  UIMAD.WIDE.U32 UR6, UR8, UR12, URZ ;  /* 0x0000000c080672a5 */ /* 0x000fc8000f8e003f */
[----:B------:R-:W-:-:S12]  /*244c0*/  @UP0 USHF.R.U32.HI UR8, URZ, UR13, UR7 ;  /* 0x0000000d3f080299 */ /* 0x000fd80008011607 */
.L_x_5248:
[----:B------:R-:W-:-:S04]  /*244d0*/  UIMAD UR8, UR8, UR5, UR5 ;  /* 0x00000005080872a4 */ /* 0x000fc8000f8e0205 */
[----:B------:R-:W-:-:S04]  /*244e0*/  UISETP.LT.AND UP0, UPT, UR4, UR8, UPT ;  /* 0x000000080400728c */ /* 0x000fc8000bf01270 */
[----:B------:R-:W-:-:S12]  /*244f0*/  USEL UR4, UR4, UR8, UP0 ;  /* 0x0000000804047287 */ /* 0x000fd80008000000 */
.L_x_5246:
        /* <DEDUP_REMOVED lines=26> */
.L_x_5250:
[----:B------:R-:W-:-:S11]  /*246a0*/  UISETP.NE.AND UP0, UPT, UR5, 0x1, UPT ;  /* 0x000000010500788c */ /* 0x000fd6000bf05270 */
[----:B------:R-:W-:Y:S02]  /*246b0*/  @UP0 ULDC.64 UR10, c[0x0][0xae0] ;  /* 0x0002b800000a0ab9 */ /* 0x000fe40000000a00 */
[----:B------:R-:W-:-:S04]  /*246c0*/  UIMAD.WIDE.U32 UR6, UR4, UR10, URZ ;  /* 0x0000000a040672a5 */ /* 0x000fc8000f8e003f */
[----:B------:R-:W-:-:S12]  /*246d0*/  @UP0 USHF.R.U32.HI UR4, URZ, UR11, UR7 ;  /* 0x0000000b3f040299 */ /* 0x000fd80008011607 */
.L_x_5251:
[----:B------:R-:W-:-:S04]  /*246e0*/  UIMAD UR4, UR4, UR5, URZ ;  /* 0x00000005040472a4 */ /* 0x000fc8000f8e023f */
[----:B------:R-:W-:-:S04]  /*246f0*/  UISETP.LT.AND UP0, UPT, UR8, UR4, UPT ;  /* 0x000000040800728c */ /* 0x000fc8000bf01270 */
[----:B------:R-:W-:-:S12]  /*24700*/  USEL UR8, UR8, UR4, !UP0 ;  /* 0x0000000408087287 */ /* 0x000fd8000c000000 */
.L_x_5249:
        /* <DEDUP_REMOVED lines=44> */
.L_x_5252:
[----:B------:R-:W-:Y:S02]  /*249d0*/  UIMAD UR48, UR44, UR38, UR43 ;  /* 0x000000262c3072a4 */ /* 0x000fe4000f8e022b */
[----:B------:R-:W-:Y:S02]  /*249e0*/  IMAD.U32 R3, RZ, RZ, UR38 ;  /* 0x00000026ff037e24 */ /* 0x000fe4000f8e00ff */
[----:B------:R-:W-:Y:S02]  /*249f0*/  IMAD.MOV.U32 R8, RZ, RZ, RZ ;  /* 0x000000ffff087224 */ /* 0x000fe400078e00ff */
[----:B------:R-:W-:Y:S02]  /*24a00*/  IMAD.MOV.U32 R21, RZ, RZ, 0x1 ;  /* 0x00000001ff157424 */ /* 0x000fe400078e00ff */
[----:B------:R-:W-:Y:S02]  /*24a10*/  IMAD.U32 R28, RZ, RZ, UR48 ;  /* 0x00000030ff1c7e24 */ /* 0x000fe4000f8e00ff */
[----:B------:R-:W-:-:S03]  /*24a20*/  IMAD.MOV.U32 R4, RZ, RZ, 0x1 ;  /* 0x00000001ff047424 */ /* 0x000fc600078e00ff */
        /* <DEDUP_REMOVED lines=26> */
.L_x_5253:
        /* <DEDUP_REMOVED lines=20> */
.L_x_5255:
        /* <DEDUP_REMOVED lines=15> */
.L_x_5254:
        /* <DEDUP_REMOVED lines=19> */
[----:B------:R-:W-:-:S03]  /*24f30*/  ISETP.GE.AND P0, PT, R4, UR46, PT ;  /* 0x0000002e04007c0c */ /* 0x000fc6000bf06270 */
[----:B------:R-:W-:Y:S01]  /*24f40*/  IMAD.MOV.U32 R7, RZ, RZ, R10 ;  /* 0x000000ffff077224 */ /* 0x000fe200078e000a */
[----:B------:R-:W-:Y:S01]  /*24f50*/  ISETP.GT.U32.OR P0, PT, R31, 0x3f, P0 ;  /* 0x0000003f1f00780c */ /* 0x000fe20000704470 */
[----:B------:R-:W1:Y:S01]  /*24f60*/  @P1 LDC R0, c[0x0][0x434] ;  /* 0x00010d00ff001b82 */ /* 0x000e620000000800 */
[----:B------:R-:W-:-:S07]  /*24f70*/  @P1 LOP3.LUT R16, R16, 0x2000, RZ, 0xfc, !PT ;  /* 0x0000200010101812 */ /* 0x000fce00078efcff */
        /* <DEDUP_REMOVED lines=51> */
[----:B------:R-:W-:-:S02]  /*252b0*/  LOP3.LUT R2, R22, 0x1c0, RZ, 0xfc, !PT ;  /* 0x000001c016027812 */ /* 0x000fc400078efcff */
[----:B------:R-:W-:Y:S02]  /*252c0*/  @P2 LOP3.LUT R16, R16, 0x4, RZ, 0xfc, !PT ;  /* 0x0000000410102812 */ /* 0x000fe400078efcff */
[----:B------:R-:W-:Y:S02]  /*252d0*/  SEL R34, RZ, 0x40, P0 ;  /* 0x00000040ff227807 */ /* 0x000fe40000000000 */
[----:B------:R-:W-:Y:S01]  /*252e0*/  ISETP.GE.AND P0, PT, R2, UR4, PT ;  /* 0x0000000402007c0c */ /* 0x000fe2000bf06270 */
[----:B------:R-:W-:Y:S01]  /*252f0*/  UMOV UR4, 0xffffffff ;  /* 0xffffffff00047882 */ /* 0x000fe20000000000 */
[----:B------:R-:W-:Y:S02]  /*25300*/  SEL R3, RZ, 0x10, P2 ;  /* 0x00000010ff037807 */ /* 0x000fe40001000000 */
[----:B------:R-:W-:Y:S02]  /*25310*/  LOP3.LUT R16, R16, 0xfffffffd, RZ, 0xc0, !PT ;  /* 0xfffffffd10107812 */ /* 0x000fe400078ec0ff */
[----:B------:R-:W-:-:S02]  /*25320*/  SEL R2, RZ, 0x20, P1 ;  /* 0x00000020ff027807 */ /* 0x000fc40000800000 */
[----:B------:R-:W-:Y:S02]  /*25330*/  SEL R17, RZ, 0x80, P0 ;  /* 0x00000080ff117807 */ /* 0x000fe40000000000 */
[----:B------:R-:W-:Y:S02]  /*25340*/  @P1 LOP3.LUT R16, R16, 0x2, RZ, 0xfc, !PT ;  /* 0x0000000210101812 */ /* 0x000fe400078efcff */
[----:B------:R-:W-:Y:S01]  /*25350*/  LOP3.LUT R3, R2, R0, R3, 0xfe, !PT ;  /* 0x0000000002037212 */ /* 0x000fe200078efe03 */
[----:B------:R-:W-:Y:S06]  /*25360*/  BRA.DIV UR4, `(.L_x_5256) ;  /* 0x0000003a04607947 */ /* 0x000fec000b800000 */
.L_x_5302:
[----:B------:R-:W-:Y:S01]  /*25370*/  ULOP3.LUT UR4, UR61, 0x2, URZ, 0xfc, !UPT ;  /* 0x000000023d047892 */ /* 0x000fe2000f8efc3f */
[----:B------:R-:W-:Y:S01]  /*25380*/  ISETP.GT.U32.AND P1, PT, R31, 0x3f, PT ;  /* 0x0000003f1f00780c */ /* 0x000fe20003f24070 */
[----:B------:R-:W-:Y:S01]  /*25390*/  IMAD.U32 R24, RZ, RZ, UR39 ;  /* 0x00000027ff187e24 */ /* 0x000fe2000f8e00ff */
[----:B------:R-:W-:Y:S02]  /*253a0*/  LOP3.LUT R16, R16, 0xfffffbff, RZ, 0xc0, !PT ;  /* 0xfffffbff10107812 */ /* 0x000fe400078ec0ff */
[----:B------:R-:W-:Y:S01]  /*253b0*/  LOP3.LUT R34, R3, R34, RZ, 0xfc, !PT ;  /* 0x0000002203227212 */ /* 0x000fe200078efcff */
[----:B------:R-:W-:Y:S01]  /*253c0*/  IMAD.U32 R33, RZ, RZ, UR4 ;  /* 0x00000004ff217e24 */ /* 0x000fe2000f8e00ff */
[----:B------:R-:W-:Y:S02]  /*253d0*/  SHF.R.S32.HI R24, RZ, 0x1f, R24 ;  /* 0x0000001fff187819 */ /* 0x000fe40000011418 */
[----:B------:R-:W-:Y:S02]  /*253e0*/  LOP3.LUT R17, R34, R17, RZ, 0xfc, !PT ;  /* 0x0000001122117212 */ /* 0x000fe400078efcff */
[----:B------:R-:W-:-:S13]  /*253f0*/  ISETP.NE.AND P0, PT, R33, 0x3, PT ;  /* 0x000000032100780c */ /* 0x000fda0003f05270 */
[----:B------:R-:W-:-:S04]  /*25400*/  @P0 LOP3.LUT R16, R16, 0x400, RZ, 0xfc, !PT ;  /* 0x0000040010100812 */ /* 0x000fc800078efcff */
[----:B------:R-:W-:-:S04]  /*25410*/  LOP3.LUT R16, R16, 0xffffbfff, RZ, 0xc0, !PT ;  /* 0xffffbfff10107812 */ /* 0x000fc800078ec0ff */
[----:B------:R-:W-:Y:S01]  /*25420*/  @P1 LOP3.LUT R16, R16, 0x4000, RZ, 0xfc, !PT ;  /* 0x0000400010101812 */ /* 0x000fe200078efcff */
[----:B------:R-:W-:Y:S06]  /*25430*/  @!P0 BRA `(.L_x_5257) ;  /* 0x0000000000048947 */ /* 0x000fec0003800000 */
[----:B------:R-:W-:Y:S01]  /*25440*/  BPT.TRAP 0x1 ;  /* 0x000000040000795c */ /* 0x000fe20000300000 */
.L_x_5257:
[----:B------:R-:W-:-:S05]  /*25450*/  IMAD.MOV.U32 R0, RZ, RZ, 0x1 ;  /* 0x00000001ff007424 */ /* 0x000fca00078e00ff */
[----:B------:R-:W-:-:S04]  /*25460*/  SHF.L.U32 R0, R0, 0x1f, RZ ;  /* 0x0000001f00007819 */ /* 0x000fc800000006ff */
[----:B------:R-:W0:Y:S02]  /*25470*/  SYNCS.PHASECHK.TRANS64.TRYWAIT P0, [UR45+0x38840], R0 ;  /* 0x03884000ff0075a7 */ /* 0x000e24000800016d */
[----:B0-----:R-:W-:Y:S05]  /*25480*/  @!P0 BRA `(.L_x_5258) ;  /* 0x0000003800388947 */ /* 0x001fea0003800000 */
.L_x_5303:
[----:B------:R-:W-:Y:S01]  /*25490*/  SHF.R.S32.HI R30, RZ, 0x1f, R19 ;  /* 0x0000001fff1e7819 */ /* 0x000fe20000011413 */
[----:B------:R-:W-:Y:S01]  /*254a0*/  ULDC.64 UR4, c[0x0][0x300] ;  /* 0x0000c00000047ab9 */ /* 0x000fe20000000a00 */
[----:B------:R-:W-:Y:S01]  /*254b0*/  R2UR UR6, R24 ;  /* 0x00000000180672ca */ /* 0x000fe200000e0000 */
[C---:B0-----:R-:W-:Y:S01]  /*254c0*/  IMAD.WIDE.U32 R2, R19.reuse, UR4, RZ ;  /* 0x0000000413027c25 */ /* 0x041fe2000f8e00ff */
[----:B------:R-:W-:Y:S02]  /*254d0*/  SHF.R.U32.HI R8, RZ, 0x3, R6 ;  /* 0x00000003ff087819 */ /* 0x000fe40000011606 */
[----:B------:R-:W-:Y:S01]  /*254e0*/  LOP3.LUT R16, R16, 0xfffffffe, RZ, 0xc0, !PT ;  /* 0xfffffffe10107812 */ /* 0x000fe200078ec0ff */
[----:B------:R-:W-:Y:S01]  /*254f0*/  IMAD R0, R30, UR4, RZ ;  /* 0x000000041e007c24 */ /* 0x000fe2000f8e02ff */
[----:B------:R-:W-:Y:S01]  /*25500*/  IADD3 R18, -R8, UR46, -R18 ;  /* 0x0000002e08127c10 */ /* 0x000fe2000fffe912 */
[----:B------:R-:W-:Y:S02]  /*25510*/  IMAD.SHL.U32 R23, R6, 0x8, RZ ;  /* 0x0000000806177824 */ /* 0x000fe400078e00ff */
        /* <DEDUP_REMOVED lines=22> */
[----:B------:R-:W-:Y:S02]  /*25680*/  LOP3.LUT R2, R2, 0x38, R37, 0x78, !PT ;  /* 0x0000003802027812 */ /* 0x000fe400078e7825 */
[----:B------:R-:W-:Y:S02]  /*25690*/  @P2 LOP3.LUT R16, R16, 0x1, RZ, 0xfc, !PT ;  /* 0x0000000110102812 */ /* 0x000fe400078efcff */
        /* <DEDUP_REMOVED lines=25> */
.L_x_5313:
        /* <DEDUP_REMOVED lines=15> */
.L_x_5260:
[----:B------:R-:W-:Y:S01]  /*25920*/  SYNCS.ARRIVE.TRANS64.A1T0 RZ, [UR45+0x38830], RZ ;  /* 0x038830ffffff79a7 */ /* 0x000fe2000810002d */
[----:B------:R-:W-:Y:S05]  /*25930*/  WARPSYNC.ALL ;  /* 0x0000000000007948 */ /* 0x000fea0003800000 */
[----:B------:R-:W-:Y:S01]  /*25940*/  UIADD3 UR4, UR45, 0x20400, URZ ;  /* 0x000204002d047890 */ /* 0x000fe2000fffe03f */
[----:B------:R-:W-:Y:S03]  /*25950*/  BAR.SYNC.DEFER_BLOCKING 0x8, 0x100 ;  /* 0x0204000000007b1d */ /* 0x000fe60000010000 */
[----:B------:R-:W-:-:S06]  /*25960*/  ULOP3.LUT UP0, URZ, UR4, 0x3ff, URZ, 0xc0, !UPT ;  /* 0x000003ff043f7892 */ /* 0x000fcc000f80c03f */
[----:B------:R-:W-:-:S13]  /*25970*/  PLOP3.LUT P0, PT, PT, PT, UP0, 0x80, 0x0 ;  /* 0x000000000000781c */ /* 0x000fda0003f0f008 */
        /* <DEDUP_REMOVED lines=17> */
.L_x_5261:
[----:B------:R-:W0:Y:S01]  /*25a90*/  S2R R20, SR_CTAID.Z ;  /* 0x0000000000147919 */ /* 0x000e220000002700 */
[----:B------:R-:W-:Y:S01]  /*25aa0*/  UISETP.NE.AND UP0, UPT, UR47, URZ, UPT ;  /* 0x0000003f2f00728c */ /* 0x000fe2000bf05270 */
[----:B------:R-:W-:Y:S01]  /*25ab0*/  VIADD R37, R31, UR40 ;  /* 0x000000281f257c36 */ /* 0x000fe20008000000 */
[----:B------:R-:W-:Y:S01]  /*25ac0*/  R2UR UR6, R24 ;  /* 0x00000000180672ca */ /* 0x000fe200000e0000 */
[----:B------:R-:W-:Y:S01]  /*25ad0*/  ULDC.64 UR8, c[0x0][0x2d8] ;  /* 0x0000b60000087ab9 */ /* 0x000fe20000000a00 */
[----:B------:R-:W1:Y:S01]  /*25ae0*/  LDC R6, c[0x0][0x448] ;  /* 0x00011200ff067b82 */ /* 0x000e620000000800 */
[----:B------:R-:W-:Y:S01]  /*25af0*/  IMAD.MOV.U32 R0, RZ, RZ, R37 ;  /* 0x000000ffff007224 */ /* 0x000fe200078e0025 */
[----:B------:R-:W-:-:S05]  /*25b00*/  PLOP3.LUT P0, PT, PT, PT, UP0, 0x80, 0x0 ;  /* 0x000000000000781c */ /* 0x000fca0003f0f008 */
[----:B------:R-:W-:-:S04]  /*25b10*/  @UP0 ULDC UR4, c[0x0][0x44c] ;  /* 0x0001130000040ab9 */ /* 0x000fc80000000800 */
[----:B------:R-:W-:-:S04]  /*25b20*/  UIMAD UR6, UR6, UR8, URZ ;  /* 0x00000008060672a4 */ /* 0x000fc8000f8e023f */
[----:B------:R-:W-:Y:S01]  /*25b30*/  @P0 IMAD.HI.U32 R2, R37, UR4, RZ ;  /* 0x0000000425020c27 */ /* 0x000fe2000f8e00ff */
[----:B------:R-:W-:Y:S01]  /*25b40*/  PLOP3.LUT P0, PT, PT, PT, UP0, 0x80, 0x0 ;  /* 0x000000000000781c */ /* 0x000fe20003f0f008 */
[----:B------:R-:W-:Y:S01]  /*25b50*/  @UP0 ULDC UR4, c[0x0][0x450] ;  /* 0x0001140000040ab9 */ /* 0x000fe20000000800 */
[----:B------:R-:W-:Y:S01]  /*25b60*/  UIMAD UR6, UR39, UR9, UR6 ;  /* 0x00000009270672a4 */ /* 0x000fe2000f8e0206 */
[----:B0-----:R-:W-:Y:S02]  /*25b70*/  SHF.R.S32.HI R21, RZ, 0x1f, R20 ;  /* 0x0000001fff157819 */ /* 0x001fe40000011414 */
[----:B------:R-:W0:Y:S08]  /*25b80*/  S2R R20, SR_CTAID.Z ;  /* 0x0000000000147919 */ /* 0x000e300000002700 */
[----:B------:R-:W-:Y:S01]  /*25b90*/  @P0 SHF.R.U32.HI R0, RZ, UR4, R2 ;  /* 0x00000004ff000c19 */ /* 0x000fe20008011602 */
[----:B------:R-:W-:-:S04]  /*25ba0*/  UIMAD.WIDE.U32 UR4, UR39, UR8, URZ ;  /* 0x00000008270472a5 */ /* 0x000fc8000f8e003f */
[----:B------:R-:W-:Y:S02]  /*25bb0*/  UIADD3 UR6, UR5, UR6, URZ ;  /* 0x0000000605067290 */ /* 0x000fe4000fffe03f */
[----:B------:R-:W-:Y:S02]  /*25bc0*/  IMAD.U32 R4, RZ, RZ, UR4 ;  /* 0x00000004ff047e24 */ /* 0x000fe4000f8e00ff */
[----:B------:R-:W-:Y:S01]  /*25bd0*/  IMAD.U32 R5, RZ, RZ, UR5 ;  /* 0x00000005ff057e24 */ /* 0x000fe2000f8e00ff */
[----:B------:R-:W-:Y:S01]  /*25be0*/  ULDC.64 UR4, c[0x0][0x2e0] ;  /* 0x0000b80000047ab9 */ /* 0x000fe20000000a00 */
[----:B------:R-:W-:Y:S01]  /*25bf0*/  IMAD.MOV.U32 R2, RZ, RZ, R4 ;  /* 0x000000ffff027224 */ /* 0x000fe200078e0004 */
[----:B------:R-:W-:Y:S01]  /*25c00*/  SHF.R.S32.HI R5, RZ, 0x1f, R0 ;  /* 0x0000001fff057819 */ /* 0x000fe20000011400 */
[----:B------:R-:W-:Y:S02]  /*25c10*/  IMAD.U32 R3, RZ, RZ, UR6 ;  /* 0x00000006ff037e24 */ /* 0x000fe4000f8e00ff */
[----:B------:R-:W-:-:S04]  /*25c20*/  IMAD R4, R21, UR4, RZ ;  /* 0x0000000415047c24 */ /* 0x000fc8000f8e02ff */
[C---:B0-----:R-:W-:Y:S02]  /*25c30*/  IMAD R4, R20.reuse, UR5, R4 ;  /* 0x0000000514047c24 */ /* 0x041fe4000f8e0204 */
[----:B------:R-:W-:Y:S01]  /*25c40*/  IMAD.WIDE.U32 R2, R20, UR4, R2 ;  /* 0x0000000414027c25 */ /* 0x000fe2000f8e0002 */
[----:B------:R-:W-:Y:S01]  /*25c50*/  ULDC.64 UR4, c[0x0][0x2d0] ;  /* 0x0000b40000047ab9 */ /* 0x000fe20000000a00 */
[----:B------:R-:W0:Y:S02]  /*25c60*/  S2R R20, SR_TID.X ;  /* 0x0000000000147919 */ /* 0x000e240000002100 */
[----:B------:R-:W-:Y:S02]  /*25c70*/  IMAD.IADD R3, R3, 0x1, R4 ;  /* 0x0000000103037824 */ /* 0x000fe400078e0204 */
[----:B------:R-:W-:Y:S02]  /*25c80*/  IMAD.MOV R4, RZ, RZ, -R0 ;  /* 0x000000ffff047224 */ /* 0x000fe400078e0a00 */
[----:B------:R-:W-:-:S02]  /*25c90*/  IMAD R5, R5, UR4, RZ ;  /* 0x0000000405057c24 */ /* 0x000fc4000f8e02ff */
[----:B-1----:R-:W-:Y:S02]  /*25ca0*/  IMAD R4, R6, R4, R37 ;  /* 0x0000000406047224 */ /* 0x002fe400078e0225 */
        /* <DEDUP_REMOVED lines=8> */
[----:B------:R-:W-:-:S03]  /*25d30*/  ULDC.64 UR4, c[0x0][0x280] ;  /* 0x0000a00000047ab9 */ /* 0x000fc60000000a00 */
[----:B------:R-:W-:Y:S01]  /*25d40*/  IMAD.IADD R3, R3, 0x1, R0 ;  /* 0x0000000103037824 */ /* 0x000fe200078e0200 */
[----:B------:R-:W-:Y:S01]  /*25d50*/  LEA R0, P0, R2, UR4, 0x1 ;  /* 0x0000000402007c11 */ /* 0x000fe2000f8008ff */
[----:B------:R-:W-:Y:S01]  /*25d60*/  ULDC UR4, c[0x0][0x2b8] ;  /* 0x0000ae0000047ab9 */ /* 0x000fe20000000800 */
[----:B0-----:R-:W-:Y:S02]  /*25d70*/  LOP3.LUT R20, R20, 0x7f, RZ, 0xc0, !PT ;  /* 0x0000007f14147812 */ /* 0x001fe400078ec0ff */
[----:B------:R-:W-:Y:S01]  /*25d80*/  LEA.HI.X R4, R2, UR5, R3, 0x1, P0 ;  /* 0x0000000502047c11 */ /* 0x000fe200080f0c03 */
[----:B------:R-:W-:Y:S01]  /*25d90*/  UMOV UR5, 0xffffffff ;  /* 0xffffffff00057882 */ /* 0x000fe20000000000 */
[----:B------:R-:W-:Y:S02]  /*25da0*/  ISETP.GE.AND P0, PT, R22, UR4, PT ;  /* 0x0000000416007c0c */ /* 0x000fe4000bf06270 */
[----:B------:R-:W-:Y:S01]  /*25db0*/  SHF.R.U32.HI R20, RZ, 0x3, R20 ;  /* 0x00000003ff147819 */ /* 0x000fe20000011614 */
[----:B------:R-:W-:Y:S10]  /*25dc0*/  BRA.DIV UR5, `(.L_x_5262) ;  /* 0x0000003605207947 */ /* 0x000ff4000b800000 */
[----:B------:R-:W0:Y:S01]  /*25dd0*/  SHFL.IDX PT, R3, R0, RZ, 0x181f ;  /* 0x00181fff00037589 */ /* 0x000e2200000e0000 */
[----:B------:R-:W-:Y:S01]  /*25de0*/  ULDC UR4, c[0x0][0x288] ;  /* 0x0000a20000047ab9 */ /* 0x000fe20000000800 */
[----:B------:R-:W-:Y:S01]  /*25df0*/  LOP3.LUT R16, R16, 0xfffffeff, RZ, 0xc0, !PT ;  /* 0xfffffeff10107812 */ /* 0x000fe200078ec0ff */
[----:B------:R-:W-:Y:S01]  /*25e00*/  IMAD R5, R6, UR4, RZ ;  /* 0x0000000406057c24 */ /* 0x000fe2000f8e02ff */
[----:B------:R-:W1:Y:S01]  /*25e10*/  SHFL.IDX PT, R2, R4, RZ, 0x181f ;  /* 0x00181fff04027589 */ /* 0x000e6200000e0000 */
[----:B------:R-:W-:-:S03]  /*25e20*/  VIADD R6, R20, UR40 ;  /* 0x0000002814067c36 */ /* 0x000fc60008000000 */
[----:B------:R-:W-:Y:S02]  /*25e30*/  SHFL.IDX PT, R14, R0, 0x3, 0x181f ;  /* 0x00781f00000e7f89 */ /* 0x000fe400000e0000 */
[----:B------:R-:W-:-:S13]  /*25e40*/  ISETP.GE.AND P2, PT, R6, R5, PT ;  /* 0x000000050600720c */ /* 0x000fda0003f46270 */
[----:B------:R-:W-:Y:S02]  /*25e50*/  @!P2 LEA R7, R23, UR45, 0x1 ;  /* 0x0000002d1707ac11 */ /* 0x000fe4000f8e08ff */
[----:B0-----:R-:W-:Y:S02]  /*25e60*/  @!P2 LEA R3, P1, R22, R3, 0x1 ;  /* 0x000000031603a211 */ /* 0x001fe400078208ff */
[----:B------:R-:W-:-:S03]  /*25e70*/  @P2 LOP3.LUT R16, R16, 0x100, RZ, 0xfc, !PT ;  /* 0x0000010010102812 */ /* 0x000fc600078efcff */
[----:B-1----:R-:W-:Y:S01]  /*25e80*/  @!P2 IMAD.X R2, RZ, RZ, R2, P1 ;  /* 0x000000ffff02a224 */ /* 0x002fe200008e0602 */
[----:B------:R-:W-:-:S04]  /*25e90*/  LOP3.LUT R16, R16, 0xffffff7f, RZ, 0xc0, !PT ;  /* 0xffffff7f10107812 */ /* 0x000fc800078ec0ff */
[----:B------:R-:W-:-:S04]  /*25ea0*/  @!P2 LOP3.LUT R3, R3, R2, RZ, 0x3c, !PT ;  /* 0x000000020303a212 */ /* 0x000fc800078e3cff */
[----:B------:R-:W-:-:S04]  /*25eb0*/  @!P2 LOP3.LUT R2, R3, R2, RZ, 0x3c, !PT ;  /* 0x000000020302a212 */ /* 0x000fc800078e3cff */
[----:B------:R-:W-:-:S05]  /*25ec0*/  @!P2 LOP3.LUT R3, R3, R2, RZ, 0x3c, !PT ;  /* 0x000000020303a212 */ /* 0x000fca00078e3cff */
[----:B------:R0:W-:Y:S04]  /*25ed0*/  @!P2 LDGSTS.E.BYPASS.LTC128B.128 [R7+0x20400], desc[UR36][R2.64], !P0 ;  /* 0x204000000207afae */ /* 0x0001e8000c101d64 */
[----:B0-----:R-:W0:Y:S01]  /*25ee0*/  SHFL.IDX PT, R3, R0, 0x1, 0x181f ;  /* 0x00381f0000037f89 */ /* 0x001e2200000e0000 */
[----:B------:R-:W-:-:S03]  /*25ef0*/  VIADD R7, R6, 0x10 ;  /* 0x0000001006077836 */ /* 0x000fc60000000000 */
[----:B------:R-:W1:Y:S02]  /*25f00*/  SHFL.IDX PT, R2, R4, 0x1, 0x181f ;  /* 0x00381f0004027f89 */ /* 0x000e6400000e0000 */
[----:B------:R-:W-:-:S13]  /*25f10*/  ISETP.GE.AND P2, PT, R7, R5, PT ;  /* 0x000000050700720c */ /* 0x000fda0003f46270 */
[----:B------:R-:W-:Y:S02]  /*25f20*/  @!P2 LEA R7, R23, UR45, 0x1 ;  /* 0x0000002d1707ac11 */ /* 0x000fe4000f8e08ff */
[----:B------:R-:W-:Y:S02]  /*25f30*/  @P2 LOP3.LUT R16, R16, 0x80, RZ, 0xfc, !PT ;  /* 0x0000008010102812 */ /* 0x000fe400078efcff */
[----:B0-----:R-:W-:Y:S02]  /*25f40*/  @!P2 LEA R3, P1, R22, R3, 0x1 ;  /* 0x000000031603a211 */ /* 0x001fe400078208ff */
[----:B------:R-:W-:-:S03]  /*25f50*/  LOP3.LUT R16, R16, 0xffffffbf, RZ, 0xc0, !PT ;  /* 0xffffffbf10107812 */ /* 0x000fc600078ec0ff */
[----:B-1----:R-:W-:-:S05]  /*25f60*/  @!P2 IMAD.X R2, RZ, RZ, R2, P1 ;  /* 0x000000ffff02a224 */ /* 0x002fca00008e0602 */
[----:B------:R-:W-:-:S04]  /*25f70*/  @!P2 LOP3.LUT R3, R3, R2, RZ, 0x3c, !PT ;  /* 0x000000020303a212 */ /* 0x000fc800078e3cff */
[----:B------:R-:W-:-:S04]  /*25f80*/  @!P2 LOP3.LUT R2, R3, R2, RZ, 0x3c, !PT ;  /* 0x000000020302a212 */ /* 0x000fc800078e3cff */
[----:B------:R-:W-:-:S05]  /*25f90*/  @!P2 LOP3.LUT R3, R3, R2, RZ, 0x3c, !PT ;  /* 0x000000020303a212 */ /* 0x000fca00078e3cff */
[----:B------:R0:W-:Y:S04]  /*25fa0*/  @!P2 LDGSTS.E.BYPASS.LTC128B.128 [R7+0x20c00], desc[UR36][R2.64], !P0 ;  /* 0x20c000000207afae */ /* 0x0001e8000c101d64 */
[----:B0-----:R-:W0:Y:S01]  /*25fb0*/  SHFL.IDX PT, R3, R0, 0x2, 0x181f ;  /* 0x00581f0000037f89 */ /* 0x001e2200000e0000 */
[----:B------:R-:W-:-:S03]  /*25fc0*/  VIADD R7, R6, 0x20 ;  /* 0x0000002006077836 */ /* 0x000fc60000000000 */
[----:B------:R-:W1:Y:S02]  /*25fd0*/  SHFL.IDX PT, R2, R4, 0x2, 0x181f ;  /* 0x00581f0004027f89 */ /* 0x000e6400000e0000 */
[----:B------:R-:W-:Y:S02]  /*25fe0*/  ISETP.GE.AND P2, PT, R7, R5, PT ;  /* 0x000000050700720c */ /* 0x000fe40003f46270 */
[----:B------:R-:W2:Y:S11]  /*25ff0*/  SHFL.IDX PT, R4, R4, 0x3, 0x181f ;  /* 0x00781f0004047f89 */ /* 0x000eb600000e0000 */
[----:B------:R-:W-:-:S02]  /*26000*/  @!P2 LEA R7, R23, UR45, 0x1 ;  /* 0x0000002d1707ac11 */ /* 0x000fc4000f8e08ff */
[----:B------:R-:W-:Y:S02]  /*26010*/  @P2 LOP3.LUT R16, R16, 0x40, RZ, 0xfc, !PT ;  /* 0x0000004010102812 */ /* 0x000fe400078efcff */
[----:B0-----:R-:W-:-:S05]  /*26020*/  @!P2 LEA R3, P1, R22, R3, 0x1 ;  /* 0x000000031603a211 */ /* 0x001fca00078208ff */
[----:B-1----:R-:W-:-:S05]  /*26030*/  @!P2 IMAD.X R2, RZ, RZ, R2, P1 ;  /* 0x000000ffff02a224 */ /* 0x002fca00008e0602 */
[----:B------:R-:W-:-:S04]  /*26040*/  @!P2 LOP3.LUT R3, R3, R2, RZ, 0x3c, !PT ;  /* 0x000000020303a212 */ /* 0x000fc800078e3cff */
[----:B------:R-:W-:-:S04]  /*26050*/  @!P2 LOP3.LUT R2, R3, R2, RZ, 0x3c, !PT ;  /* 0x000000020302a212 */ /* 0x000fc800078e3cff */
[----:B------:R-:W-:-:S05]  /*26060*/  @!P2 LOP3.LUT R3, R3, R2, RZ, 0x3c, !PT ;  /* 0x000000020303a212 */ /* 0x000fca00078e3cff */
[----:B--2---:R0:W-:Y:S02]  /*26070*/  @!P2 LDGSTS.E.BYPASS.LTC128B.128 [R7+0x21400], desc[UR36][R2.64], !P0 ;  /* 0x214000000207afae */ /* 0x0041e4000c101d64 */
.L_x_5322:
        /* <DEDUP_REMOVED lines=36> */
.L_x_5263:
[----:B------:R-:W-:Y:S01]  /*262c0*/  UISETP.NE.AND UP0, UPT, UR47, URZ, UPT ;  /* 0x0000003f2f00728c */ /* 0x000fe2000bf05270 */
[----:B------:R-:W0:Y:S01]  /*262d0*/  S2R R20, SR_CTAID.Z ;  /* 0x0000000000147919 */ /* 0x000e220000002700 */
[----:B------:R-:W-:Y:S01]  /*262e0*/  R2UR UR6, R24 ;  /* 0x00000000180672ca */ /* 0x000fe200000e0000 */
[----:B------:R-:W-:Y:S01]  /*262f0*/  ULDC.64 UR8, c[0x0][0x3d8] ;  /* 0x0000f60000087ab9 */ /* 0x000fe20000000a00 */
[----:B------:R-:W-:Y:S01]  /*26300*/  IMAD.MOV.U32 R0, RZ, RZ, R37 ;  /* 0x000000ffff007224 */ /* 0x000fe200078e0025 */
[C---:B------:R-:W-:Y:S02]  /*26310*/  LOP3.LUT R8, R22.reuse, 0x80, RZ, 0xfc, !PT ;  /* 0x0000008016087812 */ /* 0x040fe400078efcff */
[----:B------:R-:W-:Y:S02]  /*26320*/  PLOP3.LUT P0, PT, PT, PT, UP0, 0x80, 0x0 ;  /* 0x000000000000781c */ /* 0x000fe40003f0f008 */
[C---:B------:R-:W-:Y:S02]  /*26330*/  LOP3.LUT R7, R22.reuse, 0x40, RZ, 0xfc, !PT ;  /* 0x0000004016077812 */ /* 0x040fe400078efcff */
[----:B------:R-:W-:Y:S01]  /*26340*/  @UP0 ULDC UR4, c[0x0][0x44c] ;  /* 0x0001130000040ab9 */ /* 0x000fe20000000800 */
[----:B------:R-:W-:-:S02]  /*26350*/  LOP3.LUT R21, R22, 0x180, RZ, 0xfc, !PT ;  /* 0x0000018016157812 */ /* 0x000fc400078efcff */
[----:B------:R-:W-:Y:S01]  /*26360*/  LOP3.LUT R16, R16, 0xfffff7ff, RZ, 0xc0, !PT ;  /* 0xfffff7ff10107812 */ /* 0x000fe200078ec0ff */
[----:B------:R-:W-:-:S04]  /*26370*/  UIMAD UR6, UR6, UR8, URZ ;  /* 0x00000008060672a4 */ /* 0x000fc8000f8e023f */
[----:B------:R-:W-:Y:S01]  /*26380*/  UIMAD UR6, UR39, UR9, UR6 ;  /* 0x00000009270672a4 */ /* 0x000fe2000f8e0206 */
[----:B------:R-:W-:Y:S01]  /*26390*/  @P0 IMAD.HI.U32 R2, R37, UR4, RZ ;  /* 0x0000000425020c27 */ /* 0x000fe2000f8e00ff */
[----:B------:R-:W-:Y:S01]  /*263a0*/  PLOP3.LUT P0, PT, PT, PT, UP0, 0x80, 0x0 ;  /* 0x000000000000781c */ /* 0x000fe20003f0f008 */
[----:B------:R-:W-:Y:S01]  /*263b0*/  @UP0 ULDC UR4, c[0x0][0x450] ;  /* 0x0001140000040ab9 */ /* 0x000fe20000000800 */
[----:B0-----:R-:W-:-:S11]  /*263c0*/  SHF.R.S32.HI R20, RZ, 0x1f, R20 ;  /* 0x0000001fff147819 */ /* 0x001fd60000011414 */
[----:B------:R-:W-:Y:S01]  /*263d0*/  @P0 SHF.R.U32.HI R0, RZ, UR4, R2 ;  /* 0x00000004ff000c19 */ /* 0x000fe20008011602 */
[----:B------:R-:W-:-:S03]  /*263e0*/  UIMAD.WIDE.U32 UR4, UR39, UR8, URZ ;  /* 0x00000008270472a5 */ /* 0x000fc6000f8e003f */
[----:B------:R-:W-:Y:S01]  /*263f0*/  ULDC.64 UR8, c[0x0][0x3e0] ;  /* 0x0000f80000087ab9 */ /* 0x000fe20000000a00 */
[----:B------:R-:W-:Y:S01]  /*26400*/  UIADD3 UR6, UR5, UR6, URZ ;  /* 0x0000000605067290 */ /* 0x000fe2000fffe03f */
[----:B------:R-:W-:Y:S02]  /*26410*/  IMAD R6, R20, UR8, RZ ;  /* 0x0000000814067c24 */ /* 0x000fe4000f8e02ff */
[----:B------:R-:W0:Y:S01]  /*26420*/  S2R R20, SR_CTAID.Z ;  /* 0x0000000000147919 */ /* 0x000e220000002700 */
[----:B------:R-:W-:Y:S02]  /*26430*/  IMAD.U32 R4, RZ, RZ, UR4 ;  /* 0x00000004ff047e24 */ /* 0x000fe4000f8e00ff */
[----:B------:R-:W-:Y:S01]  /*26440*/  IMAD.U32 R3, RZ, RZ, UR6 ;  /* 0x00000006ff037e24 */ /* 0x000fe2000f8e00ff */
[----:B------:R-:W-:Y:S01]  /*26450*/  ULDC UR6, c[0x0][0x448] ;  /* 0x0001120000067ab9 */ /* 0x000fe20000000800 */
[----:B------:R-:W-:Y:S01]  /*26460*/  IMAD.MOV.U32 R2, RZ, RZ, R4 ;  /* 0x000000ffff027224 */ /* 0x000fe200078e0004 */
[----:B------:R-:W-:Y:S01]  /*26470*/  SHF.R.S32.HI R4, RZ, 0x1f, R0 ;  /* 0x0000001fff047819 */ /* 0x000fe20000011400 */
[----:B------:R-:W-:Y:S01]  /*26480*/  IMAD.U32 R5, RZ, RZ, UR5 ;  /* 0x00000005ff057e24 */ /* 0x000fe2000f8e00ff */
[----:B------:R-:W-:Y:S01]  /*26490*/  ULDC.64 UR4, c[0x0][0x3d0] ;  /* 0x0000f40000047ab9 */ /* 0x000fe20000000a00 */
[----:B0-----:R-:W-:-:S02]  /*264a0*/  IMAD R5, R20, UR9, R6 ;  /* 0x0000000914057c24 */ /* 0x001fc4000f8e0206 */
[----:B------:R-:W-:Y:S01]  /*264b0*/  IMAD.WIDE.U32 R2, R20, UR8, R2 ;  /* 0x0000000814027c25 */ /* 0x000fe2000f8e0002 */
[----:B------:R-:W-:-:S03]  /*264c0*/  LOP3.LUT R20, R22, 0x1c0, RZ, 0xfc, !PT ;  /* 0x000001c016147812 */ /* 0x000fc600078efcff */
[----:B------:R-:W-:Y:S02]  /*264d0*/  IMAD.MOV R6, RZ, RZ, -R0 ;  /* 0x000000ffff067224 */ /* 0x000fe400078e0a00 */
[----:B------:R-:W-:Y:S02]  /*264e0*/  IMAD.IADD R3, R3, 0x1, R5 ;  /* 0x0000000103037824 */ /* 0x000fe400078e0205 */
[----:B------:R-:W-:Y:S02]  /*264f0*/  IMAD R5, R4, UR4, RZ ;  /* 0x0000000404057c24 */ /* 0x000fe4000f8e02ff */
[----:B------:R-:W-:Y:S02]  /*26500*/  IMAD R4, R6, UR6, R37 ;  /* 0x0000000606047c24 */ /* 0x000fe4000f8e0225 */
[C---:B------:R-:W-:Y:S02]  /*26510*/  IMAD R5, R0.reuse, UR5, R5 ;  /* 0x0000000500057c24 */ /* 0x040fe4000f8e0205 */
[----:B------:R-:W-:Y:S01]  /*26520*/  IMAD.WIDE.U32 R2, R0, UR4, R2 ;  /* 0x0000000400027c25 */ /* 0x000fe2000f8e0002 */
[----:B------:R-:W-:Y:S01]  /*26530*/  SHF.R.S32.HI R0, RZ, 0x1f, R4 ;  /* 0x0000001fff007819 */ /* 0x000fe20000011404 */
[----:B------:R-:W-:-:S02]  /*26540*/  ULDC.64 UR4, c[0x0][0x3c8] ;  /* 0x0000f20000047ab9 */ /* 0x000fc40000000a00 */
[----:B------:R-:W-:Y:S02]  /*26550*/  IMAD.IADD R3, R3, 0x1, R5 ;  /* 0x0000000103037824 */ /* 0x000fe400078e0205 */
        /* <DEDUP_REMOVED lines=65> */
[C---:B------:R-:W-:Y:S01]  /*26970*/  LOP3.LUT P0, RZ, R16.reuse, 0x800, RZ, 0xc0, !PT ;  /* 0x0000080010ff7812 */ /* 0x040fe2000780c0ff */
        /* <DEDUP_REMOVED lines=47> */
.L_x_5332:
        /* <DEDUP_REMOVED lines=24> */
.L_x_5266:
[----:B------:R-:W-:Y:S05]  /*26df0*/  BSYNC B0 ;  /* 0x0000000000007941 */ /* 0x000fea0003800000 */
.L_x_5265:
[----:B------:R-:W-:Y:S01]  /*26e00*/  NOP ;  /* 0x0000000000007918 */ /* 0x000fe20000000000 */
[----:B------:R-:W-:Y:S01]  /*26e10*/  SYNCS.ARRIVE.TRANS64.RED.A0T1 RZ, [UR45+0x38810], RZ ;  /* 0x038810ffffff79a7 */ /* 0x000fe2000820042d */
[----:B0-----:R-:W-:Y:S01]  /*26e20*/  IMAD.MOV.U32 R0, RZ, RZ, 0x1 ;  /* 0x00000001ff007424 */ /* 0x001fe200078e00ff */
[----:B------:R-:W-:Y:S04]  /*26e30*/  ARRIVES.LDGSTSBAR.64.TRANSCNT [UR45+0x38810] ;  /* 0x03881000ff0079b0 */ /* 0x000fe80008000aad */
[----:B------:R-:W-:Y:S01]  /*26e40*/  SHF.L.U32 R0, R0, 0x1f, RZ ;  /* 0x0000001f00007819 */ /* 0x000fe200000006ff */
[----:B------:R-:W-:Y:S01]  /*26e50*/  NOP ;  /* 0x0000000000007918 */ /* 0x000fe20000000000 */
[----:B------:R-:W-:Y:S02]  /*26e60*/  SYNCS.ARRIVE.TRANS64.A1T0 RZ, [UR45+0x38810], RZ ;  /* 0x038810ffffff79a7 */ /* 0x000fe4000810002d */
[----:B------:R-:W0:Y:S02]  /*26e70*/  SYNCS.PHASECHK.TRANS64.TRYWAIT P0, [UR45+0x38820], R0 ;  /* 0x03882000ff0075a7 */ /* 0x000e24000800016d */
[----:B0-----:R-:W-:Y:S05]  /*26e80*/  @!P0 BRA `(.L_x_5267) ;  /* 0x0000003000988947 */ /* 0x001fea0003800000 */
.L_x_5333:
[----:B------:R-:W-:-:S13]  /*26e90*/  ISETP.NE.AND P0, PT, R33, 0x3, PT ;  /* 0x000000032100780c */ /* 0x000fda0003f05270 */
[----:B------:R-:W-:Y:S05]  /*26ea0*/  @!P0 BRA `(.L_x_5268) ;  /* 0x0000000000048947 */ /* 0x000fea0003800000 */
[----:B------:R-:W-:Y:S01]  /*26eb0*/  BPT.TRAP 0x1 ;  /* 0x000000040000795c */ /* 0x000fe20000300000 */
.L_x_5268:
[----:B------:R-:W2:Y:S02]  /*26ec0*/  SYNCS.PHASECHK.TRANS64.TRYWAIT P0, [UR45+0x38860], R0 ;  /* 0x03886000ff0075a7 */ /* 0x000ea4000800016d */
[----:B--2---:R-:W-:Y:S05]  /*26ed0*/  @!P0 BRA `(.L_x_5269) ;  /* 0x00000030009c8947 */ /* 0x004fea0003800000 */
.L_x_5334:
        /* <DEDUP_REMOVED lines=24> */
[----:B------:R-:W-:Y:S02]  /*27060*/  LOP3.LUT R4, R17, 0x1, RZ, 0xc0, !PT ;  /* 0x0000000111047812 */ /* 0x000fe400078ec0ff */
        /* <DEDUP_REMOVED lines=80> */
.L_x_5344:
        /* <DEDUP_REMOVED lines=30> */
.L_x_5271:
        /* <DEDUP_REMOVED lines=13> */
[----:B------:R-:W-:Y:S01]  /*27820*/  LOP3.LUT R5, RZ, UR41, RZ, 0x33, !PT ;  /* 0x00000029ff057c12 */ /* 0x000fe2000f8e33ff */
[----:B------:R-:W-:Y:S01]  /*27830*/  IMAD.MOV.U32 R8, RZ, RZ, 0x1 ;  /* 0x00000001ff087424 */ /* 0x000fe200078e00ff */
[----:B------:R-:W-:Y:S02]  /*27840*/  LOP3.LUT R30, R34, 0x40, RZ, 0xc0, !PT ;  /* 0x00000040221e7812 */ /* 0x000fe400078ec0ff */
[----:B------:R-:W-:-:S02]  /*27850*/  LOP3.LUT R28, R17, 0x80, RZ, 0xc0, !PT ;  /* 0x00000080111c7812 */ /* 0x000fc400078ec0ff */
[----:B------:R-:W-:Y:S02]  /*27860*/  LOP3.LUT R2, RZ, UR4, RZ, 0x33, !PT ;  /* 0x00000004ff027c12 */ /* 0x000fe4000f8e33ff */
[----:B------:R-:W-:Y:S02]  /*27870*/  SHF.R.U32.HI R30, RZ, 0x2, R30 ;  /* 0x00000002ff1e7819 */ /* 0x000fe4000001161e */
[----:B------:R-:W-:Y:S02]  /*27880*/  VIADDMNMX R2, R2, -UR43, R3, !PT ;  /* 0x8000002b02027c46 */ /* 0x000fe4000f800103 */
[----:B------:R-:W-:Y:S02]  /*27890*/  SHF.R.U32.HI R28, RZ, 0x3, R28 ;  /* 0x00000003ff1c7819 */ /* 0x000fe4000001161c */
[----:B------:R-:W-:-:S04]  /*278a0*/  VIMNMX R2, R2, R5, !PT ;  /* 0x0000000502027248 */ /* 0x000fc80007fe0100 */
        /* <DEDUP_REMOVED lines=8> */
.L_x_5287:
        /* <DEDUP_REMOVED lines=22> */
.L_x_5274:
[----:B------:R-:W-:Y:S05]  /*27a90*/  BSYNC B1 ;  /* 0x0000000000017941 */ /* 0x000fea0003800000 */
.L_x_5273:
[----:B------:R-:W-:-:S13]  /*27aa0*/  ISETP.NE.AND P0, PT, R33, 0x3, PT ;  /* 0x000000032100780c */ /* 0x000fda0003f05270 */
[----:B------:R-:W-:Y:S05]  /*27ab0*/  @!P0 BRA `(.L_x_5275) ;  /* 0x0000000000048947 */ /* 0x000fea0003800000 */
[----:B------:R-:W-:Y:S01]  /*27ac0*/  BPT.TRAP 0x1 ;  /* 0x000000040000795c */ /* 0x000fe20000300000 */
.L_x_5275:
[----:B------:R-:W-:Y:S01]  /*27ad0*/  LEA R10, R8, UR45, 0x3 ;  /* 0x0000002d080a7c11 */ /* 0x000fe2000f8e18ff */
[----:B------:R-:W-:Y:S01]  /*27ae0*/  BSSY B1, `(.L_x_5276) ;  /* 0x0000004000017945 */ /* 0x000fe20003800000 */
[----:B------:R-:W-:-:S04]  /*27af0*/  SHF.L.U32 R20, R21, 0x1f, RZ ;  /* 0x0000001f15147819 */ /* 0x000fc800000006ff */
[----:B------:R-:W1:Y:S02]  /*27b00*/  SYNCS.PHASECHK.TRANS64.TRYWAIT P0, [R10+URZ+0x38840], R20 ;  /* 0x038840140a0075a7 */ /* 0x000e64000800017f */
[----:B-1----:R-:W-:Y:S05]  /*27b10*/  @!P0 BRA `(.L_x_5277) ;  /* 0x0000002c00b48947 */ /* 0x002fea0003800000 */
.L_x_5345:
[----:B------:R-:W-:Y:S05]  /*27b20*/  BSYNC B1 ;  /* 0x0000000000017941 */ /* 0x000fea0003800000 */
.L_x_5276:
        /* <DEDUP_REMOVED lines=47> */
.L_x_5355:
        /* <DEDUP_REMOVED lines=8> */
.L_x_5279:
        /* <DEDUP_REMOVED lines=10> */
.L_x_5280:
[----:B------:R2:W-:Y:S01]  /*27f40*/  SYNCS.ARRIVE.TRANS64.A1T0 RZ, [R10+URZ+0x38830], RZ ;  /* 0x038830ff0aff79a7 */ /* 0x0005e2000810003f */
[----:B------:R-:W-:Y:S05]  /*27f50*/  @!P2 BRA `(.L_x_5281) ;  /* 0x000000000004a947 */ /* 0x000fea0003800000 */
[----:B------:R-:W-:Y:S01]  /*27f60*/  BPT.TRAP 0x1 ;  /* 0x000000040000795c */ /* 0x000fe20000300000 */
.L_x_5281:
[----:B------:R-:W3:Y:S01]  /*27f70*/  SYNCS.PHASECHK.TRANS64.TRYWAIT P0, [R10+URZ+0x38860], R20 ;  /* 0x038860140a0075a7 */ /* 0x000ee2000800017f */
[----:B------:R-:W-:Y:S04]  /*27f80*/  BSSY B1, `(.L_x_5282) ;  /* 0x0000002000017945 */ /* 0x000fe80003800000 */
[----:B---3--:R-:W-:Y:S05]  /*27f90*/  @!P0 BRA `(.L_x_5283) ;  /* 0x0000002c00b48947 */ /* 0x008fea0003800000 */
.L_x_5356:
[----:B------:R-:W-:Y:S05]  /*27fa0*/  BSYNC B1 ;  /* 0x0000000000017941 */ /* 0x000fea0003800000 */
.L_x_5282:
        /* <DEDUP_REMOVED lines=77> */
.L_x_5366:
        /* <DEDUP_REMOVED lines=20> */
.L_x_5285:
        /* <DEDUP_REMOVED lines=10> */
.L_x_5286:
        /* <DEDUP_REMOVED lines=10> */
.L_x_5272:
[----:B------:R-:W-:Y:S05]  /*28700*/  BSYNC B0 ;  /* 0x0000000000007941 */ /* 0x000fea0003800000 */
.L_x_5245:
[----:B------:R-:W0:Y:S01]  /*28710*/  S2R R3, SR_CgaCtaId ;  /* 0x0000000000037919 */ /* 0x000e220000008800 */
[----:B------:R-:W-:Y:S01]  /*28720*/  MOV R0, 0x400 ;  /* 0x0000040000007802 */ /* 0x000fe20000000f00 */
[----:B------:R-:W-:Y:S01]  /*28730*/  BSSY B0, `(.L_x_5288) ;  /* 0x0000005000007945 */ /* 0x000fe20003800000 */
[----:B------:R-:W-:Y:S02]  /*28740*/  SHF.L.U32 R4, R4, 0x1f, RZ ;  /* 0x0000001f04047819 */ /* 0x000fe400000006ff */
[----:B0-----:R-:W-:-:S04]  /*28750*/  LEA R5, R3, R0, 0x18 ;  /* 0x0000000003057211 */ /* 0x001fc800078ec0ff */
[----:B------:R-:W0:Y:S02]  /*28760*/  SYNCS.PHASECHK.TRANS64.TRYWAIT P0, [R5+URZ+0x38820], R4 ;  /* 0x03882004050075a7 */ /* 0x000e24000800017f */
[----:B0-----:R-:W-:Y:S05]  /*28770*/  @!P0 BRA `(.L_x_5289) ;  /* 0x0000002c00948947 */ /* 0x001fea0003800000 */
.L_x_5367:
[----:B------:R-:W-:Y:S05]  /*28780*/  BSYNC B0 ;  /* 0x0000000000007941 */ /* 0x000fea0003800000 */
.L_x_5288:
[----:B------:R-:W-:-:S03]  /*28790*/  UMOV UR4, 0xffffffff ;  /* 0xffffffff00047882 */ /* 0x000fc60000000000 */
[----:B------:R-:W-:Y:S05]  /*287a0*/  BRA.DIV UR4, `(.L_x_5290) ;  /* 0x0000002e049c7947 */ /* 0x000fea000b800000 */
[----:B------:R-:W1:Y:S02]  /*287b0*/  S2R R0, SR_TID.X ;  /* 0x0000000000007919 */ /* 0x000e640000002100 */
[----:B-1----:R-:W-:-:S04]  /*287c0*/  SHF.R.U32.HI R0, RZ, 0x5, R0 ;  /* 0x00000005ff007819 */ /* 0x002fc80000011600 */
[----:B------:R-:W-:-:S05]  /*287d0*/  LOP3.LUT R0, R0, 0x3, RZ, 0xc0, !PT ;  /* 0x0000000300007812 */ /* 0x000fca00078ec0ff */
[----:B------:R1:W3:Y:S02]  /*287e0*/  SHFL.IDX PT, R14, R0, RZ, 0x1f ;  /* 0x00001fff000e7589 */ /* 0x0002e400000e0000 */
.L_x_5370:
[----:B---3--:R-:W-:-:S13]  /*287f0*/  ISETP.NE.AND P0, PT, R14, RZ, PT ;  /* 0x000000ff0e00720c */ /* 0x008fda0003f05270 */
[----:B------:R-:W-:Y:S05]  /*28800*/  @P0 BRA `(.L_x_5109) ;  /* 0x0000000000880947 */ /* 0x000fea0003800000 */
[----:B------:R-:W-:-:S03]  /*28810*/  UMOV UR4, 0xffffffff ;  /* 0xffffffff00047882 */ /* 0x000fc60000000000 */
[----:B------:R-:W-:Y:S05]  /*28820*/  BRA.DIV UR4, `(.L_x_5291) ;  /* 0x0000002e04b07947 */ /* 0x000fea000b800000 */
[----:B------:R-:W-:-:S13]  /*28830*/  ELECT P6, URZ, PT ;  /* 0x00000000003f782f */ /* 0x000fda00038c0000 */
.L_x_5373:
[----:B------:R-:W-:Y:S05]  /*28840*/  @!P6 BRA `(.L_x_5109) ;  /* 0x000000000078e947 */ /* 0x000fea0003800000 */
[----:B------:R-:W-:-:S06]  /*28850*/  ULOP3.LUT UR4, UR61, 0x2, URZ, 0xfc, !UPT ;  /* 0x000000023d047892 */ /* 0x000fcc000f8efc3f */
[----:B-1----:R-:W-:-:S05]  /*28860*/  IMAD.U32 R0, RZ, RZ, UR4 ;  /* 0x00000004ff007e24 */ /* 0x002fca000f8e00ff */
[----:B------:R-:W-:-:S13]  /*28870*/  ISETP.NE.AND P0, PT, R0, 0x3, PT ;  /* 0x000000030000780c */ /* 0x000fda0003f05270 */
[----:B------:R-:W-:Y:S05]  /*28880*/  @!P0 BRA `(.L_x_5292) ;  /* 0x0000000000048947 */ /* 0x000fea0003800000 */
[----:B------:R-:W-:Y:S01]  /*28890*/  BPT.TRAP 0x1 ;  /* 0x000000040000795c */ /* 0x000fe20000300000 */
.L_x_5292:
[C---:B------:R-:W-:Y:S01]  /*288a0*/  IMAD R3, R8.reuse, 0x8, R5 ;  /* 0x0000000808037824 */ /* 0x040fe200078e0205 */
[----:B------:R-:W-:Y:S01]  /*288b0*/  SHF.L.U32 R2, R21, 0x1f, RZ ;  /* 0x0000001f15027819 */ /* 0x000fe200000006ff */
[----:B------:R-:W-:-:S03]  /*288c0*/  VIADD R8, R8, 0x1 ;  /* 0x0000000108087836 */ /* 0x000fc60000000000 */
[----:B------:R-:W1:Y:S02]  /*288d0*/  SYNCS.PHASECHK.TRANS64.TRYWAIT P1, [R3+URZ+0x38840], R2 ;  /* 0x03884002030075a7 */ /* 0x000e64000802017f */
[----:B------:R-:W-:-:S04]  /*288e0*/  ISETP.NE.AND P2, PT, R8, 0x2, PT ;  /* 0x000000020800780c */ /* 0x000fc80003f45270 */
[----:B------:R-:W-:Y:S01]  /*288f0*/  SEL R0, RZ, 0x1, P2 ;  /* 0x00000001ff007807 */ /* 0x000fe20001000000 */
[----:B-1----:R-:W-:Y:S08]  /*28900*/  @!P1 BRA `(.L_x_5293) ;  /* 0x0000002c00989947 */ /* 0x002ff00003800000 */
.L_x_5374:
[----:B------:R-:W-:Y:S02]  /*28910*/  SEL R8, R8, RZ, P2 ;  /* 0x000000ff08087207 */ /* 0x000fe40001000000 */
[----:B------:R-:W-:Y:S01]  /*28920*/  LOP3.LUT R0, R21, R0, RZ, 0x3c, !PT ;  /* 0x0000000015007212 */ /* 0x000fe200078e3cff */
[----:B------:R-:W-:Y:S06]  /*28930*/  @!P0 BRA `(.L_x_5294) ;  /* 0x0000000000048947 */ /* 0x000fec0003800000 */
[----:B------:R-:W-:Y:S01]  /*28940*/  BPT.TRAP 0x1 ;  /* 0x000000040000795c */ /* 0x000fe20000300000 */
.L_x_5294:
[----:B0-----:R-:W-:Y:S01]  /*28950*/  IMAD R5, R8, 0x8, R5 ;  /* 0x0000000808057824 */ /* 0x001fe200078e0205 */
[----:B------:R-:W-:-:S04]  /*28960*/  SHF.L.U32 R0, R0, 0x1f, RZ ;  /* 0x0000001f00007819 */ /* 0x000fc800000006ff */
[----:B------:R-:W0:Y:S02]  /*28970*/  SYNCS.PHASECHK.TRANS64.TRYWAIT P1, [R5+URZ+0x38840], R0 ;  /* 0x03884000050075a7 */ /* 0x000e24000802017f */
[----:B0-----:R-:W-:Y:S05]  /*28980*/  @!P1 BRA `(.L_x_5295) ;  /* 0x0000002c008c9947 */ /* 0x001fea0003800000 */
.L_x_5375:
[----:B------:R-:W-:Y:S05]  /*28990*/  @!P0 BRA `(.L_x_5296) ;  /* 0x0000000000048947 */ /* 0x000fea0003800000 */
[----:B------:R-:W-:Y:S01]  /*289a0*/  BPT.TRAP 0x1 ;  /* 0x000000040000795c */ /* 0x000fe20000300000 */
.L_x_5296:
[----:B------:R-:W3:Y:S02]  /*289b0*/  SYNCS.PHASECHK.TRANS64.TRYWAIT P1, [R3+URZ+0x38860], R2 ;  /* 0x03886002030075a7 */ /* 0x000ee4000802017f */
[----:B---3--:R-:W-:Y:S05]  /*289c0*/  @!P1 BRA `(.L_x_5297) ;  /* 0x0000002c00909947 */ /* 0x008fea0003800000 */
.L_x_5376:
[----:B------:R-:W-:Y:S05]  /*289d0*/  @!P0 BRA `(.L_x_5298) ;  /* 0x0000000000048947 */ /* 0x000fea0003800000 */
[----:B------:R-:W-:Y:S01]  /*289e0*/  BPT.TRAP 0x1 ;  /* 0x000000040000795c */ /* 0x000fe20000300000 */
.L_x_5298:
[----:B----4-:R4:W0:Y:S02]  /*289f0*/  SYNCS.PHASECHK.TRANS64.TRYWAIT P0, [R5+URZ+0x38860], R0 ;  /* 0x03886000050075a7 */ /* 0x010824000800017f */
[----:B0-----:R-:W-:Y:S05]  /*28a00*/  @!P0 NANOSLEEP.SYNCS 0x989680 ;  /* 0x009896800000895d */ /* 0x001fea0003900000 */
[----:B------:R-:W0:Y:S02]  /*28a10*/  @!P0 SYNCS.PHASECHK.TRANS64 P0, [R5+URZ+0x38860], R0 ;  /* 0x03886000050085a7 */ /* 0x000e24000800007f */
[----:B0-----:R-:W-:Y:S05]  /*28a20*/  @!P0 BRA `(.L_x_5298) ;  /* 0xfffffffc00f08947 */ /* 0x001fea000383ffff */
.L_x_5109:
[----:B------:R-:W-:Y:S05]  /*28a30*/  BSYNC B6 ;  /* 0x0000000000067941 */ /* 0x000fea0003800000 */
.L_x_5106:
[----:B------:R-:W-:Y:S05]  /*28a40*/  EXIT ;  /* 0x000000000000794d */ /* 0x000fea0003800000 */
.L_x_5135:
[----:B0-----:R-:W-:-:S04]  /*28a50*/  IMAD.U32 R3, RZ, RZ, UR43 ;  /* 0x0000002bff037e24 */ /* 0x001fc8000f8e00ff */
[----:B------:R0:W1:Y:S03]  /*28a60*/  SYNCS.PHASECHK.TRANS64.TRYWAIT P0, [R3+URZ+0x38800], R0 ;  /* 0x03880000030075a7 */ /* 0x000066000800017f */
[----:B-1----:R-:W-:Y:S05]  /*28a70*/  @!P0 NANOSLEEP.SYNCS 0x989680 ;  /* 0x009896800000895d */ /* 0x002fea0003900000 */
[----:B------:R-:W1:Y:S02]  /*28a80*/  @!P0 SYNCS.PHASECHK.TRANS64 P0, [R3+URZ+0x38800], R0 ;  /* 0x03880000030085a7 */ /* 0x000e64000800007f */
[----:B-1----:R-:W-:Y:S05]  /*28a90*/  @!P0 BRA `(.L_x_5135) ;  /* 0xfffffffc00ec8947 */ /* 0x002fea000383ffff */
[----:B------:R-:W-:Y:S05]  /*28aa0*/  BRA `(.L_x_5299) ;  /* 0xfffffe1c00447947 */ /* 0x000fea000383ffff */
.L_x_5142:
[----:B-1----:R1:W2:Y:S02]  /*28ab0*/  SYNCS.PHASECHK.TRANS64.TRYWAIT P0, [R6+URZ], R7 ;  /* 0x00000007060075a7 */ /* 0x0022a4000800017f */
[----:B--2---:R-:W-:Y:S05]  /*28ac0*/  @!P0 NANOSLEEP.SYNCS 0x989680 ;  /* 0x009896800000895d */ /* 0x004fea0003900000 */
[----:B------:R-:W2:Y:S02]  /*28ad0*/  @!P0 SYNCS.PHASECHK.TRANS64 P0, [R6+URZ], R7 ;  /* 0x00000007060085a7 */ /* 0x000ea4000800007f */
[----:B--2---:R-:W-:Y:S05]  /*28ae0*/  @!P0 BRA `(.L_x_5142) ;  /* 0xfffffffc00f08947 */ /* 0x004fea000383ffff */
[----:B------:R-:W-:Y:S05]  /*28af0*/  BRA `(.L_x_5141) ;  /* 0xfffffe2000407947 */ /* 0x000fea000383ffff */
.L_x_5144:
[----:B0-----:R-:W-:-:S04]  /*28b00*/  IMAD.U32 R4, RZ, RZ, UR43 ;  /* 0x0000002bff047e24 */ /* 0x001fc8000f8e00ff */
[----:B------:R0:W1:Y:S03]  /*28b10*/  SYNCS.PHASECHK.TRANS64.TRYWAIT P0, [R4+URZ+0x38810], R3 ;  /* 0x03881003040075a7 */ /* 0x000066000800017f */
[----:B-1----:R-:W-:Y:S05]  /*28b20*/  @!P0 NANOSLEEP.SYNCS 0x989680 ;  /* 0x009896800000895d */ /* 0x002fea0003900000 */
[----:B------:R-:W1:Y:S02]  /*28b30*/  @!P0 SYNCS.PHASECHK.TRANS64 P0, [R4+URZ+0x38810], R3 ;  /* 0x03881003040085a7 */ /* 0x000e64000800007f */
[----:B-1----:R-:W-:Y:S05]  /*28b40*/  @!P0 BRA `(.L_x_5144) ;  /* 0xfffffffc00ec8947 */ /* 0x002fea000383ffff */
[----:B------:R-:W-:Y:S05]  /*28b50*/  BRA `(.L_x_5300) ;  /* 0xfffffe2400147947 */ /* 0x000fea000383ffff */
.L_x_5151:
[----:B-1----:R1:W2:Y:S02]  /*28b60*/  SYNCS.PHASECHK.TRANS64.TRYWAIT P0, [R6+URZ], R7 ;  /* 0x00000007060075a7 */ /* 0x0022a4000800017f */
[----:B--2---:R-:W-:Y:S05]  /*28b70*/  @!P0 NANOSLEEP.SYNCS 0x989680 ;  /* 0x009896800000895d */ /* 0x004fea0003900000 */
[----:B------:R-:W2:Y:S02]  /*28b80*/  @!P0 SYNCS.PHASECHK.TRANS64 P0, [R6+URZ], R7 ;  /* 0x00000007060085a7 */ /* 0x000ea4000800007f */
[----:B--2---:R-:W-:Y:S05]  /*28b90*/  @!P0 BRA `(.L_x_5151) ;  /* 0xfffffffc00f08947 */ /* 0x004fea000383ffff */
[----:B------:R-:W-:Y:S05]  /*28ba0*/  BRA `(.L_x_5150) ;  /* 0xfffffe2400587947 */ /* 0x000fea000383ffff */
.L_x_5185:
[----:B-1----:R1:W2:Y:S02]  /*28bb0*/  SYNCS.PHASECHK.TRANS64.TRYWAIT P0, [R6+URZ], R7 ;  /* 0x00000007060075a7 */ /* 0x0022a4000800017f */
[----:B--2---:R-:W-:Y:S05]  /*28bc0*/  @!P0 NANOSLEEP.SYNCS 0x989680 ;  /* 0x009896800000895d */ /* 0x004fea0003900000 */
[----:B------:R-:W2:Y:S02]  /*28bd0*/  @!P0 SYNCS.PHASECHK.TRANS64 P0, [R6+URZ], R7 ;  /* 0x00000007060085a7 */ /* 0x000ea4000800007f */
[----:B--2---:R-:W-:Y:S05]  /*28be0*/  @!P0 BRA `(.L_x_5185) ;  /* 0xfffffffc00f08947 */ /* 0x004fea000383ffff */
[----:B------:R-:W-:Y:S05]  /*28bf0*/  BRA `(.L_x_5184) ;  /* 0xfffffe8c003c7947 */ /* 0x000fea000383ffff */
.L_x_5192:
[----:B-1----:R1:W2:Y:S02]  /*28c00*/  SYNCS.PHASECHK.TRANS64.TRYWAIT P0, [R12+URZ], R13 ;  /* 0x0000000d0c0075a7 */ /* 0x0022a4000800017f */
[----:B--2---:R-:W-:Y:S05]  /*28c10*/  @!P0 NANOSLEEP.SYNCS 0x989680 ;  /* 0x009896800000895d */ /* 0x004fea0003900000 */
[----:B------:R-:W2:Y:S02]  /*28c20*/  @!P0 SYNCS.PHASECHK.TRANS64 P0, [R12+URZ], R13 ;  /* 0x0000000d0c0085a7 */ /* 0x000ea4000800007f */
[----:B--2---:R-:W-:Y:S05]  /*28c30*/  @!P0 BRA `(.L_x_5192) ;  /* 0xfffffffc00f08947 */ /* 0x004fea000383ffff */
[----:B------:R-:W-:Y:S05]  /*28c40*/  BRA `(.L_x_5191) ;  /* 0xfffffe9000487947 */ /* 0x000fea000383ffff */
.L_x_5209:
[----:B-1----:R1:W2:Y:S02]  /*28c50*/  SYNCS.PHASECHK.TRANS64.TRYWAIT P0, [R6+URZ], R7 ;  /* 0x00000007060075a7 */ /* 0x0022a4000800017f */
[----:B--2---:R-:W-:Y:S05]  /*28c60*/  @!P0 NANOSLEEP.SYNCS 0x989680 ;  /* 0x009896800000895d */ /* 0x004fea0003900000 */
[----:B------:R-:W2:Y:S02]  /*28c70*/  @!P0 SYNCS.PHASECHK.TRANS64 P0, [R6+URZ], R7 ;  /* 0x00000007060085a7 */ /* 0x000ea4000800007f */
[----:B--2---:R-:W-:Y:S05]  /*28c80*/  @!P0 BRA `(.L_x_5209) ;  /* 0xfffffffc00f08947 */ /* 0x004fea000383ffff */
[----:B------:R-:W-:Y:S05]  /*28c90*/  BRA `(.L_x_5208) ;  /* 0xfffffef8006c7947 */ /* 0x000fea000383ffff */
.L_x_5216:
[----:B-1----:R1:W2:Y:S02]  /*28ca0*/  SYNCS.PHASECHK.TRANS64.TRYWAIT P0, [R12+URZ], R13 ;  /* 0x0000000d0c0075a7 */ /* 0x0022a4000800017f */
[----:B--2---:R-:W-:Y:S05]  /*28cb0*/  @!P0 NANOSLEEP.SYNCS 0x989680 ;  /* 0x009896800000895d */ /* 0x004fea0003900000 */
[----:B------:R-:W2:Y:S02]  /*28cc0*/  @!P0 SYNCS.PHASECHK.TRANS64 P0, [R12+URZ], R13 ;  /* 0x0000000d0c0085a7 */ /* 0x000ea4000800007f */
[----:B--2---:R-:W-:Y:S05]  /*28cd0*/  @!P0 BRA `(.L_x_5216) ;  /* 0xfffffffc00f08947 */ /* 0x004fea000383ffff */
[----:B------:R-:W-:Y:S05]  /*28ce0*/  BRA `(.L_x_5215) ;  /* 0xfffffefc00787947 */ /* 0x000fea000383ffff */
.L_x_5256:
[----:B------:R-:W-:Y:S02]  /*28cf0*/  IMAD.MOV.U32 R13, RZ, RZ, R23 ;  /* 0x000000ffff0d7224 */ /* 0x000fe400078e0017 */
[----:B------:R-:W-:Y:S02]  /*28d00*/  IMAD.MOV.U32 R12, RZ, RZ, RZ ;  /* 0x000000ffff0c7224 */ /* 0x000fe400078e00ff */
[----:B------:R-:W-:Y:S02]  /*28d10*/  IMAD.MOV.U32 R11, RZ, RZ, 0x1f ;  /* 0x0000001fff0b7424 */ /* 0x000fe400078e00ff */
[----:B------:R-:W-:-:S07]  /*28d20*/  IMAD.MOV.U32 R15, RZ, RZ, -0x1 ;  /* 0xffffffffff0f7424 */ /* 0x000fce00078e00ff */
[----:B------:R-:W-:Y:S05]  /*28d30*/  WARPSYNC.COLLECTIVE R15, `(.L_x_5301) ;  /* 0x000000000f087348 */ /* 0x000fea0003c00000 */
[----:B------:R0:W1:Y:S02]  /*28d40*/  SHFL.IDX P6, R14, R13, R12, R11 ;  /* 0x0000000c0d0e7389 */ /* 0x00006400000c000b */
[----:B01----:R-:W-:Y:S01]  /*28d50*/  ENDCOLLECTIVE ;  /* 0x000000000000791b */ /* 0x003fe20003800000 */
.L_x_5301:
[----:B------:R-:W-:Y:S05]  /*28d60*/  BRA `(.L_x_5302) ;  /* 0xffffffc400807947 */ /* 0x000fea000383ffff */
.L_x_5258:
[----:B0-----:R-:W-:-:S04]  /*28d70*/  IMAD.U32 R3, RZ, RZ, UR45 ;  /* 0x0000002dff037e24 */ /* 0x001fc8000f8e00ff */
[----:B------:R0:W1:Y:S03]  /*28d80*/  SYNCS.PHASECHK.TRANS64.TRYWAIT P0, [R3+URZ+0x38840], R0 ;  /* 0x03884000030075a7 */ /* 0x000066000800017f */
[----:B-1----:R-:W-:Y:S05]  /*28d90*/  @!P0 NANOSLEEP.SYNCS 0x989680 ;  /* 0x009896800000895d */ /* 0x002fea0003900000 */
[----:B------:R-:W1:Y:S02]  /*28da0*/  @!P0 SYNCS.PHASECHK.TRANS64 P0, [R3+URZ+0x38840], R0 ;  /* 0x03884000030085a7 */ /* 0x000e64000800007f */
[----:B-1----:R-:W-:Y:S05]  /*28db0*/  @!P0 BRA `(.L_x_5258) ;  /* 0xfffffffc00ec8947 */ /* 0x002fea000383ffff */
[----:B------:R-:W-:Y:S05]  /*28dc0*/  BRA `(.L_x_5303) ;  /* 0xffffffc400b07947 */ /* 0x000fea000383ffff */
.L_x_5259:
        /* <DEDUP_REMOVED lines=8> */
.L_x_5305:
[----:B------:R-:W-:Y:S05]  /*28e50*/  BSYNC B0 ;  /* 0x0000000000007941 */ /* 0x000fea0003800000 */
.L_x_5304:
        /* <DEDUP_REMOVED lines=9> */
.L_x_5306:
        /* <DEDUP_REMOVED lines=8> */
.L_x_5307:
        /* <DEDUP_REMOVED lines=11> */
.L_x_5308:
[----:B------:R-:W-:Y:S02]  /*29020*/  IMAD.MOV.U32 R13, RZ, RZ, R4 ;  /* 0x000000ffff0d7224 */ /* 0x000fe400078e0004 */
[----:B------:R-:W-:Y:S01]  /*29030*/  IMAD.MOV.U32 R12, RZ, RZ, 0x2 ;  /* 0x00000002ff0c7424 */ /* 0x000fe200078e00ff */
[----:B------:R-:W-:-:S13]  /*29040*/  @P0 LEA R2, P1, R22, R14, 0x1 ;  /* 0x0000000e16020211 */ /* 0x000fda00078208ff */
[----:B------:R-:W-:Y:S05]  /*29050*/  WARPSYNC.COLLECTIVE R15, `(.L_x_5309) ;  /* 0x000000000f087348 */ /* 0x000fea0003c00000 */
[----:B------:R0:W1:Y:S02]  /*29060*/  SHFL.IDX P6, R14, R13, R12, R11 ;  /* 0x0000000c0d0e7389 */ /* 0x00006400000c000b */
[----:B01----:R-:W-:Y:S01]  /*29070*/  ENDCOLLECTIVE ;  /* 0x000000000000791b */ /* 0x003fe20003800000 */
.L_x_5309:
        /* <DEDUP_REMOVED lines=11> */
.L_x_5310:
[----:B------:R-:W-:Y:S02]  /*29130*/  IMAD.MOV.U32 R13, RZ, RZ, R4 ;  /* 0x000000ffff0d7224 */ /* 0x000fe400078e0004 */
[----:B------:R-:W-:Y:S01]  /*29140*/  IMAD.MOV.U32 R12, RZ, RZ, 0x3 ;  /* 0x00000003ff0c7424 */ /* 0x000fe200078e00ff */
[----:B------:R-:W-:-:S13]  /*29150*/  @P0 LEA R2, P1, R22, R14, 0x1 ;  /* 0x0000000e16020211 */ /* 0x000fda00078208ff */
[----:B------:R-:W-:Y:S05]  /*29160*/  WARPSYNC.COLLECTIVE R15, `(.L_x_5311) ;  /* 0x000000000f087348 */ /* 0x000fea0003c00000 */
[----:B------:R0:W1:Y:S02]  /*29170*/  SHFL.IDX P6, R14, R13, R12, R11 ;  /* 0x0000000c0d0e7389 */ /* 0x00006400000c000b */
[----:B01----:R-:W-:Y:S01]  /*29180*/  ENDCOLLECTIVE ;  /* 0x000000000000791b */ /* 0x003fe20003800000 */
.L_x_5311:
        /* <DEDUP_REMOVED lines=11> */
.L_x_5312:
[----:B------:R-:W-:Y:S05]  /*29240*/  BRA `(.L_x_5313) ;  /* 0xffffffc400787947 */ /* 0x000fea000383ffff */
.L_x_5262:
[----:B------:R-:W-:Y:S01]  /*29250*/  IMAD.MOV.U32 R13, RZ, RZ, R4 ;  /* 0x000000ffff0d7224 */ /* 0x000fe200078e0004 */
[----:B------:R-:W-:Y:S01]  /*29260*/  LOP3.LUT R16, R16, 0xfffffeff, RZ, 0xc0, !PT ;  /* 0xfffffeff10107812 */ /* 0x000fe200078ec0ff */
[----:B------:R-:W-:Y:S02]  /*29270*/  IMAD.MOV.U32 R12, RZ, RZ, RZ ;  /* 0x000000ffff0c7224 */ /* 0x000fe400078e00ff */
[----:B------:R-:W-:Y:S02]  /*29280*/  IMAD.MOV.U32 R11, RZ, RZ, 0x181f ;  /* 0x0000181fff0b7424 */ /* 0x000fe400078e00ff */
[----:B------:R-:W-:-:S07]  /*29290*/  IMAD.MOV.U32 R15, RZ, RZ, -0x1 ;  /* 0xffffffffff0f7424 */ /* 0x000fce00078e00ff */
[----:B------:R-:W-:Y:S05]  /*292a0*/  WARPSYNC.COLLECTIVE R15, `(.L_x_5314) ;  /* 0x000000000f087348 */ /* 0x000fea0003c00000 */
[----:B------:R0:W1:Y:S02]  /*292b0*/  SHFL.IDX P6, R14, R13, R12, R11 ;  /* 0x0000000c0d0e7389 */ /* 0x00006400000c000b */
[----:B01----:R-:W-:Y:S01]  /*292c0*/  ENDCOLLECTIVE ;  /* 0x000000000000791b */ /* 0x003fe20003800000 */
.L_x_5314:
[----:B------:R-:W-:Y:S02]  /*292d0*/  IMAD.MOV.U32 R13, RZ, RZ, R0 ;  /* 0x000000ffff0d7224 */ /* 0x000fe400078e0000 */
[----:B------:R-:W-:-:S07]  /*292e0*/  IMAD.MOV.U32 R2, RZ, RZ, R14 ;  /* 0x000000ffff027224 */ /* 0x000fce00078e000e */
[----:B------:R-:W-:Y:S05]  /*292f0*/  WARPSYNC.COLLECTIVE R15, `(.L_x_5315) ;  /* 0x000000000f087348 */ /* 0x000fea0003c00000 */
[----:B------:R0:W1:Y:S02]  /*29300*/  SHFL.IDX P6, R14, R13, R12, R11 ;  /* 0x0000000c0d0e7389 */ /* 0x00006400000c000b */
[----:B01----:R-:W-:Y:S01]  /*29310*/  ENDCOLLECTIVE ;  /* 0x000000000000791b */ /* 0x003fe20003800000 */
.L_x_5315:
[----:B------:R-:W-:Y:S02]  /*29320*/  ULDC UR4, c[0x0][0x288] ;  /* 0x0000a20000047ab9 */ /* 0x000fe40000000800 */
[----:B------:R-:W-:Y:S02]  /*29330*/  IMAD R5, R6, UR4, RZ ;  /* 0x0000000406057c24 */ /* 0x000fe4000f8e02ff */
[----:B------:R-:W-:-:S04]  /*29340*/  VIADD R6, R20, UR40 ;  /* 0x0000002814067c36 */ /* 0x000fc80008000000 */
[C---:B------:R-:W-:Y:S01]  /*29350*/  VIADD R8, R6.reuse, 0x10 ;  /* 0x0000001006087836 */ /* 0x040fe20000000000 */
[----:B------:R-:W-:Y:S01]  /*29360*/  ISETP.GE.AND P2, PT, R6, R5, PT ;  /* 0x000000050600720c */ /* 0x000fe20003f46270 */
[----:B------:R-:W-:Y:S02]  /*29370*/  IMAD.MOV.U32 R13, RZ, RZ, R4 ;  /* 0x000000ffff0d7224 */ /* 0x000fe400078e0004 */
[----:B------:R-:W-:-:S10]  /*29380*/  IMAD.MOV.U32 R12, RZ, RZ, 0x1 ;  /* 0x00000001ff0c7424 */ /* 0x000fd400078e00ff */
[----:B------:R-:W-:Y:S01]  /*29390*/  @!P2 LEA R7, R23, UR45, 0x1 ;  /* 0x0000002d1707ac11 */ /* 0x000fe2000f8e08ff */
[----:B------:R-:W-:Y:S01]  /*293a0*/  IMAD.MOV.U32 R3, RZ, RZ, R14 ;  /* 0x000000ffff037224 */ /* 0x000fe200078e000e */
[----:B------:R-:W-:-:S07]  /*293b0*/  @P2 LOP3.LUT R16, R16, 0x100, RZ, 0xfc, !PT ;  /* 0x0000010010102812 */ /* 0x000fce00078efcff */
[----:B------:R-:W-:Y:S05]  /*293c0*/  WARPSYNC.COLLECTIVE R15, `(.L_x_5316) ;  /* 0x000000000f087348 */ /* 0x000fea0003c00000 */
[----:B------:R0:W1:Y:S02]  /*293d0*/  SHFL.IDX P6, R14, R13, R12, R11 ;  /* 0x0000000c0d0e7389 */ /* 0x00006400000c000b */
[----:B01----:R-:W-:Y:S01]  /*293e0*/  ENDCOLLECTIVE ;  /* 0x000000000000791b */ /* 0x003fe20003800000 */
.L_x_5316:
[----:B------:R-:W-:Y:S02]  /*293f0*/  @!P2 LEA R3, P1, R22, R3, 0x1 ;  /* 0x000000031603a211 */ /* 0x000fe400078208ff */
[----:B------:R-:W-:-:S03]  /*29400*/  LOP3.LUT R16, R16, 0xffffff7f, RZ, 0xc0, !PT ;  /* 0xffffff7f10107812 */ /* 0x000fc600078ec0ff */
        /* <DEDUP_REMOVED lines=10> */
[----:B------:R-:W-:Y:S02]  /*294b0*/  VIADD R8, R6, 0x20 ;  /* 0x0000002006087836 */ /* 0x000fe40000000000 */
[----:B0-----:R-:W-:-:S10]  /*294c0*/  IMAD.MOV.U32 R2, RZ, RZ, R14 ;  /* 0x000000ffff027224 */ /* 0x001fd400078e000e */
[----:B------:R-:W-:Y:S05]  /*294d0*/  WARPSYNC.COLLECTIVE R15, `(.L_x_5317) ;  /* 0x000000000f087348 */ /* 0x000fea0003c00000 */
[----:B------:R0:W1:Y:S02]  /*294e0*/  SHFL.IDX P6, R14, R13, R12, R11 ;  /* 0x0000000c0d0e7389 */ /* 0x00006400000c000b */
[----:B01----:R-:W-:Y:S01]  /*294f0*/  ENDCOLLECTIVE ;  /* 0x000000000000791b */ /* 0x003fe20003800000 */
.L_x_5317:
[----:B------:R-:W-:Y:S02]  /*29500*/  @!P2 LEA R7, R23, UR45, 0x1 ;  /* 0x0000002d1707ac11 */ /* 0x000fe4000f8e08ff */
        /* <DEDUP_REMOVED lines=8> */
.L_x_5318:
        /* <DEDUP_REMOVED lines=15> */
.L_x_5319:
[----:B------:R-:W-:Y:S02]  /*29680*/  @!P2 LEA R7, R23, UR45, 0x1 ;  /* 0x0000002d1707ac11 */ /* 0x000fe4000f8e08ff */
[----:B------:R-:W-:Y:S01]  /*29690*/  @P2 LOP3.LUT R16, R16, 0x40, RZ, 0xfc, !PT ;  /* 0x0000004010102812 */ /* 0x000fe200078efcff */
[----:B------:R-:W-:Y:S02]  /*296a0*/  IMAD.MOV.U32 R13, RZ, RZ, R4 ;  /* 0x000000ffff0d7224 */ /* 0x000fe400078e0004 */
[----:B------:R-:W-:Y:S02]  /*296b0*/  IMAD.MOV.U32 R12, RZ, RZ, 0x3 ;  /* 0x00000003ff0c7424 */ /* 0x000fe400078e00ff */
[----:B------:R-:W-:-:S07]  /*296c0*/  IMAD.MOV.U32 R3, RZ, RZ, R14 ;  /* 0x000000ffff037224 */ /* 0x000fce00078e000e */
[----:B------:R-:W-:Y:S05]  /*296d0*/  WARPSYNC.COLLECTIVE R15, `(.L_x_5320) ;  /* 0x000000000f087348 */ /* 0x000fea0003c00000 */
[----:B------:R0:W1:Y:S02]  /*296e0*/  SHFL.IDX P6, R14, R13, R12, R11 ;  /* 0x0000000c0d0e7389 */ /* 0x00006400000c000b */
[----:B01----:R-:W-:Y:S01]  /*296f0*/  ENDCOLLECTIVE ;  /* 0x000000000000791b */ /* 0x003fe20003800000 */
.L_x_5320:
[----:B------:R-:W-:-:S05]  /*29700*/  @!P2 LEA R3, P1, R22, R3, 0x1 ;  /* 0x000000031603a211 */ /* 0x000fca00078208ff */
[----:B------:R-:W-:-:S05]  /*29710*/  @!P2 IMAD.X R2, RZ, RZ, R2, P1 ;  /* 0x000000ffff02a224 */ /* 0x000fca00008e0602 */
[----:B------:R-:W-:Y:S01]  /*29720*/  @!P2 LOP3.LUT R3, R3, R2, RZ, 0x3c, !PT ;  /* 0x000000020303a212 */ /* 0x000fe200078e3cff */
[----:B------:R-:W-:-:S03]  /*29730*/  IMAD.MOV.U32 R13, RZ, RZ, R0 ;  /* 0x000000ffff0d7224 */ /* 0x000fc600078e0000 */
[----:B------:R-:W-:-:S04]  /*29740*/  @!P2 LOP3.LUT R2, R3, R2, RZ, 0x3c, !PT ;  /* 0x000000020302a212 */ /* 0x000fc800078e3cff */
[----:B------:R-:W-:Y:S01]  /*29750*/  @!P2 LOP3.LUT R3, R3, R2, RZ, 0x3c, !PT ;  /* 0x000000020303a212 */ /* 0x000fe200078e3cff */
[----:B------:R-:W-:-:S04]  /*29760*/  IMAD.MOV.U32 R4, RZ, RZ, R14 ;  /* 0x000000ffff047224 */ /* 0x000fc800078e000e */
[----:B------:R-:W-:Y:S01]  /*29770*/  @!PT LDS RZ, [RZ] ;  /* 0x00000000fffff984 */ /* 0x000fe20000000800 */
[----:B------:R-:W-:Y:S01]  /*29780*/  @!PT LDS RZ, [RZ] ;  /* 0x00000000fffff984 */ /* 0x000fe20000000800 */
[----:B------:R-:W-:Y:S01]  /*29790*/  @!PT LDS RZ, [RZ] ;  /* 0x00000000fffff984 */ /* 0x000fe20000000800 */
[----:B------:R0:W-:Y:S03]  /*297a0*/  @!P2 LDGSTS.E.BYPASS.LTC128B.128 [R7+0x21400], desc[UR36][R2.64], !P0 ;  /* 0x214000000207afae */ /* 0x0001e6000c101d64 */
[----:B0-----:R-:W-:Y:S05]  /*297b0*/  WARPSYNC.COLLECTIVE R15, `(.L_x_5321) ;  /* 0x000000000f087348 */ /* 0x001fea0003c00000 */
[----:B------:R1:W2:Y:S02]  /*297c0*/  SHFL.IDX P6, R14, R13, R12, R11 ;  /* 0x0000000c0d0e7389 */ /* 0x0002a400000c000b */
[----:B012---:R-:W-:Y:S01]  /*297d0*/  ENDCOLLECTIVE ;  /* 0x000000000000791b */ /* 0x007fe20003800000 */
.L_x_5321:
[----:B------:R-:W-:Y:S05]  /*297e0*/  BRA `(.L_x_5322) ;  /* 0xffffffc800247947 */ /* 0x000fea000383ffff */
.L_x_5264:
        /* <DEDUP_REMOVED lines=8> */
.L_x_5324:
[----:B------:R-:W-:Y:S05]  /*29870*/  BSYNC B0 ;  /* 0x0000000000007941 */ /* 0x000fea0003800000 */
.L_x_5323:
        /* <DEDUP_REMOVED lines=13> */
.L_x_5325:
        /* <DEDUP_REMOVED lines=38> */
.L_x_5326:
[----:B------:R-:W-:-:S04]  /*29bb0*/  @!P3 LOP3.LUT R7, R6, 0x80, RZ, 0xc0, !PT ;  /* 0x000000800607b812 */ /* 0x000fc800078ec0ff */
[----:B------:R-:W-:Y:S01]  /*29bc0*/  @!P3 SHF.R.U32.HI R7, RZ, 0x3, R7 ;  /* 0x00000003ff07b819 */ /* 0x000fe20000011607 */
[----:B------:R-:W-:Y:S02]  /*29bd0*/  IMAD.MOV.U32 R13, RZ, RZ, R0 ;  /* 0x000000ffff0d7224 */ /* 0x000fe400078e0000 */
[----:B------:R-:W-:-:S07]  /*29be0*/  IMAD.MOV.U32 R9, RZ, RZ, R14 ;  /* 0x000000ffff097224 */ /* 0x000fce00078e000e */
[----:B------:R-:W-:Y:S05]  /*29bf0*/  WARPSYNC.COLLECTIVE R15, `(.L_x_5327) ;  /* 0x000000000f087348 */ /* 0x000fea0003c00000 */
[----:B------:R0:W1:Y:S02]  /*29c00*/  SHFL.IDX P6, R14, R13, R12, R11 ;  /* 0x0000000c0d0e7389 */ /* 0x00006400000c000b */
[----:B01----:R-:W-:Y:S01]  /*29c10*/  ENDCOLLECTIVE ;  /* 0x000000000000791b */ /* 0x003fe20003800000 */
.L_x_5327:
        /* <DEDUP_REMOVED lines=35> */
.L_x_5328:
[----:B------:R-:W-:-:S04]  /*29e50*/  @!P1 LOP3.LUT R9, R6, 0x80, RZ, 0xc0, !PT ;  /* 0x0000008006099812 */ /* 0x000fc800078ec0ff */
[----:B------:R-:W-:Y:S01]  /*29e60*/  @!P1 SHF.R.U32.HI R9, RZ, 0x3, R9 ;  /* 0x00000003ff099819 */ /* 0x000fe20000011609 */
[----:B------:R-:W-:Y:S02]  /*29e70*/  IMAD.MOV.U32 R13, RZ, RZ, R0 ;  /* 0x000000ffff0d7224 */ /* 0x000fe400078e0000 */
[----:B------:R-:W-:-:S07]  /*29e80*/  IMAD.MOV.U32 R7, RZ, RZ, R14 ;  /* 0x000000ffff077224 */ /* 0x000fce00078e000e */
[----:B------:R-:W-:Y:S05]  /*29e90*/  WARPSYNC.COLLECTIVE R15, `(.L_x_5329) ;  /* 0x000000000f087348 */ /* 0x000fea0003c00000 */
[----:B------:R0:W1:Y:S02]  /*29ea0*/  SHFL.IDX P6, R14, R13, R12, R11 ;  /* 0x0000000c0d0e7389 */ /* 0x00006400000c000b */
[----:B01----:R-:W-:Y:S01]  /*29eb0*/  ENDCOLLECTIVE ;  /* 0x000000000000791b */ /* 0x003fe20003800000 */
.L_x_5329:
        /* <DEDUP_REMOVED lines=29> */
.L_x_5330:
[----:B------:R-:W-:Y:S02]  /*2a090*/  IMAD.MOV.U32 R13, RZ, RZ, R0 ;  /* 0x000000ffff0d7224 */ /* 0x000fe400078e0000 */
[----:B------:R-:W-:-:S07]  /*2a0a0*/  IMAD.MOV.U32 R4, RZ, RZ, R14 ;  /* 0x000000ffff047224 */ /* 0x000fce00078e000e */
[----:B------:R-:W-:Y:S05]  /*2a0b0*/  WARPSYNC.COLLECTIVE R15, `(.L_x_5331) ;  /* 0x000000000f087348 */ /* 0x000fea0003c00000 */
[----:B------:R0:W1:Y:S02]  /*2a0c0*/  SHFL.IDX P6, R14, R13, R12, R11 ;  /* 0x0000000c0d0e7389 */ /* 0x00006400000c000b */
[----:B01----:R-:W-:Y:S01]  /*2a0d0*/  ENDCOLLECTIVE ;  /* 0x000000000000791b */ /* 0x003fe20003800000 */
.L_x_5331:
[----:B------:R-:W-:Y:S05]  /*2a0e0*/  BRA `(.L_x_5332) ;  /* 0xffffffc800e07947 */ /* 0x000fea000383ffff */
.L_x_5267:
[----:B01----:R-:W-:-:S04]  /*2a0f0*/  IMAD.U32 R3, RZ, RZ, UR45 ;  /* 0x0000002dff037e24 */ /* 0x003fc8000f8e00ff */
[----:B------:R0:W1:Y:S03]  /*2a100*/  SYNCS.PHASECHK.TRANS64.TRYWAIT P0, [R3+URZ+0x38820], R0 ;  /* 0x03882000030075a7 */ /* 0x000066000800017f */
[----:B-1----:R-:W-:Y:S05]  /*2a110*/  @!P0 NANOSLEEP.SYNCS 0x989680 ;  /* 0x009896800000895d */ /* 0x002fea0003900000 */
[----:B------:R-:W1:Y:S02]  /*2a120*/  @!P0 SYNCS.PHASECHK.TRANS64 P0, [R3+URZ+0x38820], R0 ;  /* 0x03882000030085a7 */ /* 0x000e64000800007f */
[----:B-1----:R-:W-:Y:S05]  /*2a130*/  @!P0 BRA `(.L_x_5267) ;  /* 0xfffffffc00ec8947 */ /* 0x002fea000383ffff */
[----:B------:R-:W-:Y:S05]  /*2a140*/  BRA `(.L_x_5333) ;  /* 0xffffffcc00507947 */ /* 0x000fea000383ffff */
.L_x_5269:
[----:B01----:R-:W-:-:S04]  /*2a150*/  IMAD.U32 R3, RZ, RZ, UR45 ;  /* 0x0000002dff037e24 */ /* 0x003fc8000f8e00ff */
[----:B------:R0:W1:Y:S03]  /*2a160*/  SYNCS.PHASECHK.TRANS64.TRYWAIT P0, [R3+URZ+0x38860], R0 ;  /* 0x03886000030075a7 */ /* 0x000066000800017f */
[----:B-1----:R-:W-:Y:S05]  /*2a170*/  @!P0 NANOSLEEP.SYNCS 0x989680 ;  /* 0x009896800000895d */ /* 0x002fea0003900000 */
[----:B------:R-:W1:Y:S02]  /*2a180*/  @!P0 SYNCS.PHASECHK.TRANS64 P0, [R3+URZ+0x38860], R0 ;  /* 0x03886000030085a7 */ /* 0x000e64000800007f */
[----:B-1----:R-:W-:Y:S05]  /*2a190*/  @!P0 BRA `(.L_x_5269) ;  /* 0xfffffffc00ec8947 */ /* 0x002fea000383ffff */
[----:B------:R-:W-:Y:S05]  /*2a1a0*/  BRA `(.L_x_5334) ;  /* 0xffffffcc004c7947 */ /* 0x000fea000383ffff */
.L_x_5270:
        /* <DEDUP_REMOVED lines=8> */
.L_x_5336:
[----:B------:R-:W-:Y:S05]  /*2a230*/  BSYNC B0 ;  /* 0x0000000000007941 */ /* 0x000fea0003800000 */
.L_x_5335:
[----:B------:R-:W-:Y:S01]  /*2a240*/  IMAD.MOV.U32 R13, RZ, RZ, R6 ;  /* 0x000000ffff0d7224 */ /* 0x000fe200078e0006 */
[----:B------:R-:W-:Y:S01]  /*2a250*/  LOP3.LUT R4, R17, 0x1, RZ, 0xc0, !PT ;  /* 0x0000000111047812 */ /* 0x000fe200078ec0ff */
        /* <DEDUP_REMOVED lines=12> */
.L_x_5337:
        /* <DEDUP_REMOVED lines=37> */
.L_x_5338:
[----:B------:R-:W-:Y:S02]  /*2a570*/  IMAD.MOV.U32 R13, RZ, RZ, R6 ;  /* 0x000000ffff0d7224 */ /* 0x000fe400078e0006 */
[----:B------:R-:W-:-:S07]  /*2a580*/  IMAD.MOV.U32 R5, RZ, RZ, R14 ;  /* 0x000000ffff057224 */ /* 0x000fce00078e000e */
[----:B------:R-:W-:Y:S05]  /*2a590*/  WARPSYNC.COLLECTIVE R15, `(.L_x_5339) ;  /* 0x000000000f087348 */ /* 0x000fea0003c00000 */
[----:B------:R0:W1:Y:S02]  /*2a5a0*/  SHFL.IDX P6, R14, R13, R12, R11 ;  /* 0x0000000c0d0e7389 */ /* 0x00006400000c000b */
[----:B01----:R-:W-:Y:S01]  /*2a5b0*/  ENDCOLLECTIVE ;  /* 0x000000000000791b */ /* 0x003fe20003800000 */
.L_x_5339:
        /* <DEDUP_REMOVED lines=28> */
.L_x_5340:
[----:B------:R-:W-:Y:S02]  /*2a780*/  IMAD.MOV.U32 R13, RZ, RZ, R6 ;  /* 0x000000ffff0d7224 */ /* 0x000fe400078e0006 */
[----:B------:R-:W-:-:S07]  /*2a790*/  IMAD.MOV.U32 R9, RZ, RZ, R14 ;  /* 0x000000ffff097224 */ /* 0x000fce00078e000e */
[----:B------:R-:W-:Y:S05]  /*2a7a0*/  WARPSYNC.COLLECTIVE R15, `(.L_x_5341) ;  /* 0x000000000f087348 */ /* 0x000fea0003c00000 */
[----:B------:R0:W1:Y:S02]  /*2a7b0*/  SHFL.IDX P6, R14, R13, R12, R11 ;  /* 0x0000000c0d0e7389 */ /* 0x00006400000c000b */
[----:B01----:R-:W-:Y:S01]  /*2a7c0*/  ENDCOLLECTIVE ;  /* 0x000000000000791b */ /* 0x003fe20003800000 */
.L_x_5341:
        /* <DEDUP_REMOVED lines=28> */
.L_x_5342:
[----:B------:R-:W-:Y:S02]  /*2a990*/  IMAD.MOV.U32 R13, RZ, RZ, R6 ;  /* 0x000000ffff0d7224 */ /* 0x000fe400078e0006 */
[----:B------:R-:W-:-:S07]  /*2a9a0*/  IMAD.MOV.U32 R8, RZ, RZ, R14 ;  /* 0x000000ffff087224 */ /* 0x000fce00078e000e */
[----:B------:R-:W-:Y:S05]  /*2a9b0*/  WARPSYNC.COLLECTIVE R15, `(.L_x_5343) ;  /* 0x000000000f087348 */ /* 0x000fea0003c00000 */
[----:B------:R0:W1:Y:S02]  /*2a9c0*/  SHFL.IDX P6, R14, R13, R12, R11 ;  /* 0x0000000c0d0e7389 */ /* 0x00006400000c000b */
[----:B01----:R-:W-:Y:S01]  /*2a9d0*/  ENDCOLLECTIVE ;  /* 0x000000000000791b */ /* 0x003fe20003800000 */
.L_x_5343:
[----:B------:R-:W-:Y:S05]  /*2a9e0*/  BRA `(.L_x_5344) ;  /* 0xffffffc800e07947 */ /* 0x000fea000383ffff */
.L_x_5277:
[----:B-1----:R1:W2:Y:S02]  /*2a9f0*/  SYNCS.PHASECHK.TRANS64.TRYWAIT P0, [R10+URZ+0x38840], R20 ;  /* 0x038840140a0075a7 */ /* 0x0022a4000800017f */
[----:B--2---:R-:W-:Y:S05]  /*2aa00*/  @!P0 NANOSLEEP.SYNCS 0x989680 ;  /* 0x009896800000895d */ /* 0x004fea0003900000 */
[----:B------:R-:W2:Y:S02]  /*2aa10*/  @!P0 SYNCS.PHASECHK.TRANS64 P0, [R10+URZ+0x38840], R20 ;  /* 0x038840140a0085a7 */ /* 0x000ea4000800007f */
[----:B--2---:R-:W-:Y:S05]  /*2aa20*/  @!P0 BRA `(.L_x_5277) ;  /* 0xfffffffc00f08947 */ /* 0x004fea000383ffff */
[----:B------:R-:W-:Y:S05]  /*2aa30*/  BRA `(.L_x_5345) ;  /* 0xffffffd000387947 */ /* 0x000fea000383ffff */
.L_x_5278:
        /* <DEDUP_REMOVED lines=8> */
.L_x_5347:
[----:B------:R-:W-:Y:S05]  /*2aac0*/  BSYNC B1 ;  /* 0x0000000000017941 */ /* 0x000fea0003800000 */
.L_x_5346:
        /* <DEDUP_REMOVED lines=9> */
.L_x_5348:
[----:B------:R-:W-:Y:S02]  /*2ab60*/  IMAD.MOV.U32 R13, RZ, RZ, R29 ;  /* 0x000000ffff0d7224 */ /* 0x000fe400078e001d */
[----:B------:R-:W-:Y:S01]  /*2ab70*/  IMAD.MOV.U32 R12, RZ, RZ, 0x1 ;  /* 0x00000001ff0c7424 */ /* 0x000fe200078e00ff */
[----:B------:R-:W-:-:S13]  /*2ab80*/  IADD3 R2, P0, R14, R0, RZ ;  /* 0x000000000e027210 */ /* 0x000fda0007f1e0ff */
[----:B------:R-:W-:Y:S05]  /*2ab90*/  WARPSYNC.COLLECTIVE R15, `(.L_x_5349) ;  /* 0x000000000f087348 */ /* 0x000fea0003c00000 */
[----:B------:R0:W1:Y:S02]  /*2aba0*/  SHFL.IDX P6, R14, R13, R12, R11 ;  /* 0x0000000c0d0e7389 */ /* 0x00006400000c000b */
[----:B01----:R-:W-:Y:S01]  /*2abb0*/  ENDCOLLECTIVE ;  /* 0x000000000000791b */ /* 0x003fe20003800000 */
.L_x_5349:
        /* <DEDUP_REMOVED lines=10> */
.L_x_5350:
[----:B------:R-:W-:Y:S02]  /*2ac60*/  IMAD.MOV.U32 R13, RZ, RZ, R29 ;  /* 0x000000ffff0d7224 */ /* 0x000fe400078e001d */
[----:B------:R-:W-:Y:S01]  /*2ac70*/  IMAD.MOV.U32 R12, RZ, RZ, 0x2 ;  /* 0x00000002ff0c7424 */ /* 0x000fe200078e00ff */
[----:B------:R-:W-:-:S13]  /*2ac80*/  IADD3 R2, P0, R14, R0, RZ ;  /* 0x000000000e027210 */ /* 0x000fda0007f1e0ff */
[----:B------:R-:W-:Y:S05]  /*2ac90*/  WARPSYNC.COLLECTIVE R15, `(.L_x_5351) ;  /* 0x000000000f087348 */ /* 0x000fea0003c00000 */
[----:B------:R0:W1:Y:S02]  /*2aca0*/  SHFL.IDX P6, R14, R13, R12, R11 ;  /* 0x0000000c0d0e7389 */ /* 0x00006400000c000b */
[----:B01----:R-:W-:Y:S01]  /*2acb0*/  ENDCOLLECTIVE ;  /* 0x000000000000791b */ /* 0x003fe20003800000 */
.L_x_5351:
        /* <DEDUP_REMOVED lines=10> */
.L_x_5352:
[----:B------:R-:W-:Y:S02]  /*2ad60*/  IMAD.MOV.U32 R13, RZ, RZ, R29 ;  /* 0x000000ffff0d7224 */ /* 0x000fe400078e001d */
[----:B------:R-:W-:Y:S01]  /*2ad70*/  IMAD.MOV.U32 R12, RZ, RZ, 0x3 ;  /* 0x00000003ff0c7424 */ /* 0x000fe200078e00ff */
[----:B------:R-:W-:-:S13]  /*2ad80*/  IADD3 R2, P0, R14, R0, RZ ;  /* 0x000000000e027210 */ /* 0x000fda0007f1e0ff */
[----:B------:R-:W-:Y:S05]  /*2ad90*/  WARPSYNC.COLLECTIVE R15, `(.L_x_5353) ;  /* 0x000000000f087348 */ /* 0x000fea0003c00000 */
[----:B------:R0:W1:Y:S02]  /*2ada0*/  SHFL.IDX P6, R14, R13, R12, R11 ;  /* 0x0000000c0d0e7389 */ /* 0x00006400000c000b */
[----:B01----:R-:W-:Y:S01]  /*2adb0*/  ENDCOLLECTIVE ;  /* 0x000000000000791b */ /* 0x003fe20003800000 */
.L_x_5353:
        /* <DEDUP_REMOVED lines=10> */
.L_x_5354:
[----:B------:R-:W-:Y:S05]  /*2ae60*/  BRA `(.L_x_5355) ;  /* 0xffffffcc00ec7947 */ /* 0x000fea000383ffff */
.L_x_5283:
[----:B---3--:R3:W4:Y:S02]  /*2ae70*/  SYNCS.PHASECHK.TRANS64.TRYWAIT P0, [R10+URZ+0x38860], R20 ;  /* 0x038860140a0075a7 */ /* 0x008724000800017f */
[----:B----4-:R-:W-:Y:S05]  /*2ae80*/  @!P0 NANOSLEEP.SYNCS 0x989680 ;  /* 0x009896800000895d */ /* 0x010fea0003900000 */
[----:B------:R-:W4:Y:S02]  /*2ae90*/  @!P0 SYNCS.PHASECHK.TRANS64 P0, [R10+URZ+0x38860], R20 ;  /* 0x038860140a0085a7 */ /* 0x000f24000800007f */
[----:B----4-:R-:W-:Y:S05]  /*2aea0*/  @!P0 BRA `(.L_x_5283) ;  /* 0xfffffffc00f08947 */ /* 0x010fea000383ffff */
[----:B------:R-:W-:Y:S05]  /*2aeb0*/  BRA `(.L_x_5356) ;  /* 0xffffffd000387947 */ /* 0x000fea000383ffff */
.L_x_5284:
        /* <DEDUP_REMOVED lines=8> */
.L_x_5358:
[----:B------:R-:W-:Y:S05]  /*2af40*/  BSYNC B1 ;  /* 0x0000000000017941 */ /* 0x000fea0003800000 */
.L_x_5357:
        /* <DEDUP_REMOVED lines=12> */
.L_x_5359:
        /* <DEDUP_REMOVED lines=13> */
.L_x_5360:
        /* <DEDUP_REMOVED lines=16> */
.L_x_5361:
        /* <DEDUP_REMOVED lines=18> */
.L_x_5362:
        /* <DEDUP_REMOVED lines=14> */
.L_x_5363:
        /* <DEDUP_REMOVED lines=17> */
.L_x_5364:
        /* <DEDUP_REMOVED lines=13> */
.L_x_5365:
[----:B------:R-:W-:Y:S05]  /*2b5c0*/  BRA `(.L_x_5366) ;  /* 0xffffffcc00ac7947 */ /* 0x000fea000383ffff */
.L_x_5289:
[----:B0-----:R0:W1:Y:S02]  /*2b5d0*/  SYNCS.PHASECHK.TRANS64.TRYWAIT P0, [R5+URZ+0x38820], R4 ;  /* 0x03882004050075a7 */ /* 0x001064000800017f */
[----:B-1----:R-:W-:Y:S05]  /*2b5e0*/  @!P0 NANOSLEEP.SYNCS 0x989680 ;  /* 0x009896800000895d */ /* 0x002fea0003900000 */
[----:B------:R-:W1:Y:S02]  /*2b5f0*/  @!P0 SYNCS.PHASECHK.TRANS64 P0, [R5+URZ+0x38820], R4 ;  /* 0x03882004050085a7 */ /* 0x000e64000800007f */
[----:B-1----:R-:W-:Y:S05]  /*2b600*/  @!P0 BRA `(.L_x_5289) ;  /* 0xfffffffc00f08947 */ /* 0x002fea000383ffff */
[----:B------:R-:W-:Y:S05]  /*2b610*/  BRA `(.L_x_5367) ;  /* 0xffffffd000587947 */ /* 0x000fea000383ffff */
.L_x_5290:
        /* <DEDUP_REMOVED lines=11> */
.L_x_5369:
[----:B------:R-:W-:Y:S05]  /*2b6d0*/  BSYNC B0 ;  /* 0x0000000000007941 */ /* 0x000fea0003800000 */
.L_x_5368:
[----:B------:R-:W-:Y:S05]  /*2b6e0*/  BRA `(.L_x_5370) ;  /* 0xffffffd000407947 */ /* 0x000fea000383ffff */
.L_x_5291:
[----:B------:R-:W-:Y:S01]  /*2b6f0*/  BSSY B0, `(.L_x_5371) ;  /* 0x0000006000007945 */ /* 0x000fe20003800000 */
[----:B------:R-:W-:-:S07]  /*2b700*/  IMAD.MOV.U32 R15, RZ, RZ, -0x1 ;  /* 0xffffffffff0f7424 */ /* 0x000fce00078e00ff */
[----:B012--5:R-:W-:Y:S05]  /*2b710*/  WARPSYNC.COLLECTIVE R15, `(.L_x_5372) ;  /* 0x000000000f0c7348 */ /* 0x027fea0003c00000 */
[----:B------:R-:W-:Y:S02]  /*2b720*/  ELECT P6, UR62, PT ;  /* 0x00000000003e782f */ /* 0x000fe400038c0000 */
[----:B------:R-:W-:Y:S01]  /*2b730*/  MOV R14, UR62 ;  /* 0x0000003e000e7c02 */ /* 0x000fe20008000f00 */
[----:B012--5:R-:W-:Y:S10]  /*2b740*/  ENDCOLLECTIVE ;  /* 0x000000000000791b */ /* 0x027ff40003800000 */
.L_x_5372:
[----:B------:R-:W-:Y:S05]  /*2b750*/  BSYNC B0 ;  /* 0x0000000000007941 */ /* 0x000fea0003800000 */
.L_x_5371:
[----:B------:R-:W-:Y:S05]  /*2b760*/  BRA `(.L_x_5373) ;  /* 0xffffffd000347947 */ /* 0x000fea000383ffff */
.L_x_5293:
[----:B-1----:R1:W3:Y:S02]  /*2b770*/  SYNCS.PHASECHK.TRANS64.TRYWAIT P1, [R3+URZ+0x38840], R2 ;  /* 0x03884002030075a7 */ /* 0x0022e4000802017f */
[----:B---3--:R-:W-:Y:S05]  /*2b780*/  @!P1 NANOSLEEP.SYNCS 0x989680 ;  /* 0x009896800000995d */ /* 0x008fea0003900000 */
[----:B------:R-:W3:Y:S02]  /*2b790*/  @!P1 SYNCS.PHASECHK.TRANS64 P1, [R3+URZ+0x38840], R2 ;  /* 0x03884002030095a7 */ /* 0x000ee4000802007f */
[----:B---3--:R-:W-:Y:S05]  /*2b7a0*/  @!P1 BRA `(.L_x_5293) ;  /* 0xfffffffc00f09947 */ /* 0x008fea000383ffff */
[----:B------:R-:W-:Y:S05]  /*2b7b0*/  BRA `(.L_x_5374) ;  /* 0xffffffd000547947 */ /* 0x000fea000383ffff */
.L_x_5295:
[----:B0-----:R0:W3:Y:S02]  /*2b7c0*/  SYNCS.PHASECHK.TRANS64.TRYWAIT P1, [R5+URZ+0x38840], R0 ;  /* 0x03884000050075a7 */ /* 0x0010e4000802017f */
[----:B---3--:R-:W-:Y:S05]  /*2b7d0*/  @!P1 NANOSLEEP.SYNCS 0x989680 ;  /* 0x009896800000995d */ /* 0x008fea0003900000 */
[----:B------:R-:W3:Y:S02]  /*2b7e0*/  @!P1 SYNCS.PHASECHK.TRANS64 P1, [R5+URZ+0x38840], R0 ;  /* 0x03884000050095a7 */ /* 0x000ee4000802007f */
[----:B---3--:R-:W-:Y:S05]  /*2b7f0*/  @!P1 BRA `(.L_x_5295) ;  /* 0xfffffffc00f09947 */ /* 0x008fea000383ffff */
[----:B------:R-:W-:Y:S05]  /*2b800*/  BRA `(.L_x_5375) ;  /* 0xffffffd000607947 */ /* 0x000fea000383ffff */
.L_x_5297:
[----:B---3--:R3:W4:Y:S02]  /*2b810*/  SYNCS.PHASECHK.TRANS64.TRYWAIT P1, [R3+URZ+0x38860], R2 ;  /* 0x03886002030075a7 */ /* 0x008724000802017f */
[----:B----4-:R-:W-:Y:S05]  /*2b820*/  @!P1 NANOSLEEP.SYNCS 0x989680 ;  /* 0x009896800000995d */ /* 0x010fea0003900000 */
[----:B------:R-:W4:Y:S02]  /*2b830*/  @!P1 SYNCS.PHASECHK.TRANS64 P1, [R3+URZ+0x38860], R2 ;  /* 0x03886002030095a7 */ /* 0x000f24000802007f */
[----:B----4-:R-:W-:Y:S05]  /*2b840*/  @!P1 BRA `(.L_x_5297) ;  /* 0xfffffffc00f09947 */ /* 0x010fea000383ffff */
[----:B------:R-:W-:Y:S05]  /*2b850*/  BRA `(.L_x_5376) ;  /* 0xffffffd0005c7947 */ /* 0x000fea000383ffff */
        .type           $_ZN7cutlass13device_kernelIN5flash11enable_sm90INS1_16FlashAttnFwdSm90INS1_25CollectiveMainloopFwdSm90ILi2EN4cute5tupleIJNS5_1CILi1EEES8_S8_EEENS6_IJNS7_ILi64EEESA_SA_EEELi512ENS_6half_tEfNS_4arch4Sm90ELb0ELb1ELb0ELb0ELb1ELb0ELb1ELb0ELb0ELb1ELb1ELb0EEENS1_21CollectiveEpilogueFwdINS6_IJSA_NS7_ILi512EEESA_EEES9_SC_SE_Li256ELb0ELb1ELb1ELb0EEENS1_19SingleTileSchedulerILb0ELb1ELb1ELi64EEEEEEEEEvNT_6ParamsE$_ZZN5flash25CollectiveMainloopFwdSm90ILi2EN4cute5tupleIJNS1_1CILi1EEES4_S4_EEENS2_IJNS3_ILi64EEES6_S6_EEELi512EN7cutlass6half_tEfNS8_4arch4Sm90ELb0ELb1ELb0ELb0ELb1ELb0ELb1ELb0ELb0ELb1ELb1ELb0EE3mmaINS_16FlashAttnFwdSm90ISC_NS_21CollectiveEpilogueFwdINS2_IJS6_NS3_ILi512EEES6_EEES5_S9_SB_Li256ELb0ELb1ELb1ELb0EEENS_19SingleTileSchedulerILb0ELb1ELb1ELi64EEEE13SharedStorageENS1_6TensorINS1_11ArrayEngineIfLm128EEENS1_6LayoutINS2_IJNS2_IJNS3_ILi2EEESR_NS3_ILi32EEEEEES4_S4_EEENS2_IJNS2_IJS4_SR_NS3_ILi4EEEEEENS3_ILi0EEESX_EEEEEEENS_7SoftmaxILi2ELi0EEEEEbRKNSC_6ParamsENS8_13PipelineAsyncILi2EEES17_RNS8_13PipelineStateILj2EEERT0_RT1_iRiRKNS_16SeqlenInfoQKNewKILb0ELb0EEENS2_IJiiiiEEERT_ENKUliT_T0_T1_E_clIZSD_ISM_S10_S12_EbS15_S17_S17_S1A_S1C_S1E_iS1F_S1J_S1K_S1M_EUlRS1N_iE1_NS3_ILb0EEENS3_ILb1EEEEEDaiS1N_S1O_S1P_,@function
        .size           $_ZN7cutlass13device_kernelIN5flash11enable_sm90INS1_16FlashAttnFwdSm90INS1_25CollectiveMainloopFwdSm90ILi2EN4cute5tupleIJNS5_1CILi1EEES8_S8_EEENS6_IJNS7_ILi64EEESA_SA_EEELi512ENS_6half_tEfNS_4arch4Sm90ELb0ELb1ELb0ELb0ELb1ELb0ELb1ELb0ELb0ELb1ELb1ELb0EEENS1_21CollectiveEpilogueFwdINS6_IJSA_NS7_ILi512EEESA_EEES9_SC_SE_Li256ELb0ELb1ELb1ELb0EEENS1_19SingleTileSchedulerILb0ELb1ELb1ELi64EEEEEEEEEvNT_6ParamsE$_ZZN5flash25CollectiveMainloopFwdSm90ILi2EN4cute5tupleIJNS1_1CILi1EEES4_S4_EEENS2_IJNS3_ILi64EEES6_S6_EEELi512EN7cutlass6half_tEfNS8_4arch4Sm90ELb0ELb1ELb0ELb0ELb1ELb0ELb1ELb0ELb0ELb1ELb1ELb0EE3mmaINS_16FlashAttnFwdSm90ISC_NS_21CollectiveEpilogueFwdINS2_IJS6_NS3_ILi512EEES6_EEES5_S9_SB_Li256ELb0ELb1ELb1ELb0EEENS_19SingleTileSchedulerILb0ELb1ELb1ELi64EEEE13SharedStorageENS1_6TensorINS1_11ArrayEngineIfLm128EEENS1_6LayoutINS2_IJNS2_IJNS3_ILi2EEESR_NS3_ILi32EEEEEES4_S4_EEENS2_IJNS2_IJS4_SR_NS3_ILi4EEEEEENS3_ILi0EEESX_EEEEEEENS_7SoftmaxILi2ELi0EEEEEbRKNSC_6ParamsENS8_13PipelineAsyncILi2EEES17_RNS8_13PipelineStateILj2EEERT0_RT1_iRiRKNS_16SeqlenInfoQKNewKILb0ELb0EEENS2_IJiiiiEEERT_ENKUliT_T0_T1_E_clIZSD_ISM_S10_S12_EbS15_S17_S17_S1A_S1C_S1E_iS1F_S1J_S1K_S1M_EUlRS1N_iE1_NS3_ILb0EEENS3_ILb1EEEEEDaiS1N_S1O_S1P_,(.L_x_15646 - $_ZN7cutlass13device_kernelIN5flash11enable_sm90INS1_16FlashAttnFwdSm90INS1_25CollectiveMainloopFwdSm90ILi2EN4cute5tupleIJNS5_1CILi1EEES8_S8_EEENS6_IJNS7_ILi64EEESA_SA_EEELi512ENS_6half_tEfNS_4arch4Sm90ELb0ELb1ELb0ELb0ELb1ELb0ELb1ELb0ELb0ELb1ELb1ELb0EEENS1_21CollectiveEpilogueFwdINS6_IJSA_NS7_ILi512EEESA_EEES9_SC_SE_Li256ELb0ELb1ELb1ELb0EEENS1_19SingleTileSchedulerILb0ELb1ELb1ELi64EEEEEEEEEvNT_6ParamsE$_ZZN5flash25CollectiveMainloopFwdSm90ILi2EN4cute5tupleIJNS1_1CILi1EEES4_S4_EEENS2_IJNS3_ILi64EEES6_S6_EEELi512EN7cutlass6half_tEfNS8_4arch4Sm90ELb0ELb1ELb0ELb0ELb1ELb0ELb1ELb0ELb0ELb1ELb1ELb0EE3mmaINS_16FlashAttnFwdSm90ISC_NS_21CollectiveEpilogueFwdINS2_IJS6_NS3_ILi512EEES6_EEES5_S9_SB_Li256ELb0ELb1ELb1ELb0EEENS_19SingleTileSchedulerILb0ELb1ELb1ELi64EEEE13SharedStorageENS1_6TensorINS1_11ArrayEngineIfLm128EEENS1_6LayoutINS2_IJNS2_IJNS3_ILi2EEESR_NS3_ILi32EEEEEES4_S4_EEENS2_IJNS2_IJS4_SR_NS3_ILi4EEEEEENS3_ILi0EEESX_EEEEEEENS_7SoftmaxILi2ELi0EEEEEbRKNSC_6ParamsENS8_13PipelineAsyncILi2EEES17_RNS8_13PipelineStateILj2EEERT0_RT1_iRiRKNS_16SeqlenInfoQKNewKILb0ELb0EEENS2_IJiiiiEEERT_ENKUliT_T0_T1_E_clIZSD_ISM_S10_S12_EbS15_S17_S17_S1A_S1C_S1E_iS1F_S1J_S1K_S1M_EUlRS1N_iE1_NS3_ILb0EEENS3_ILb1EEEEEDaiS1N_S1O_S1P_)
$_ZN7cutlass13device_kernelIN5flash11enable_sm90INS1_16FlashAttnFwdSm90INS1_25CollectiveMainloopFwdSm90ILi2EN4cute5tupleIJNS5_1CILi1EEES8_S8_EEENS6_IJNS7_ILi64EEESA_SA_EEELi512ENS_6half_tEfNS_4arch4Sm90ELb0ELb1ELb0ELb0ELb1ELb0ELb1ELb0ELb0ELb1ELb1ELb0EEENS1_21CollectiveEpilogueFwdINS6_IJSA_NS7_ILi512EEESA_EEES9_SC_SE_Li256ELb0ELb1ELb1ELb0EEENS1_19SingleTileSchedulerILb0ELb1ELb1ELi64EEEEEEEEEvNT_6ParamsE$_ZZN5flash25CollectiveMainloopFwdSm90ILi2EN4cute5tupleIJNS1_1CILi1EEES4_S4_EEENS2_IJNS3_ILi64EEES6_S6_EEELi512EN7cutlass6half_tEfNS8_4arch4Sm90ELb0ELb1ELb0ELb0ELb1ELb0ELb1ELb0ELb0ELb1ELb1ELb0EE3mmaINS_16FlashAttnFwdSm90ISC_NS_21CollectiveEpilogueFwdINS2_IJS6_NS3_ILi512EEES6_EEES5_S9_SB_Li256ELb0ELb1ELb1ELb0EEENS_19SingleTileSchedulerILb0ELb1ELb1ELi64EEEE13SharedStorageENS1_6TensorINS1_11ArrayEngineIfLm128EEENS1_6LayoutINS2_IJNS2_IJNS3_ILi2EEESR_NS3_ILi32EEEEEES4_S4_EEENS2_IJNS2_IJS4_SR_NS3_ILi4EEEEEENS3_ILi0EEESX_EEEEEEENS_7SoftmaxILi2ELi0EEEEEbRKNSC_6ParamsENS8_13PipelineAsyncILi2EEES17_RNS8_13PipelineStateILj2EEERT0_RT1_iRiRKNS_16SeqlenInfoQKNewKILb0ELb0EEENS2_IJiiiiEEERT_ENKUliT_T0_T1_E_clIZSD_ISM_S10_S12_EbS15_S17_S17_S1A_S1C_S1E_iS1F_S1J_S1K_S1M_EUlRS1N_iE1_NS3_ILb0EEENS3_ILb1EEEEEDaiS1N_S1O_S1P_:
[----:B------:R-:W-:Y:S05]  /*2b860*/  YIELD ;  /* 0x0000000000007946 */ /* 0x000fea0003800000 */
[----:B------:R-:W-:Y:S02]  /*2b870*/  ULDC UR4, c[0x0][0x20] ;  /* 0x0000080000047ab9 */ /* 0x000fe40000000800 */
[----:B------:R-:W-:-:S05]  /*2b880*/  VIADD R7, R17, -UR4 ;  /* 0x8000000411077c36 */ /* 0x000fca0008000000 */
[----:B------:R-:W2:Y:S01]  /*2b890*/  LDL.64 R8, [R7] ;  /* 0x0000000007087983 */ /* 0x000ea20000100a00 */
[----:B------:R-:W0:Y:S02]  /*2b8a0*/  LDC.64 R4, c[0x0][0x208] ;  /* 0x00008200ff047b82 */ /* 0x000e240000000a00 */
[----:B0-----:R-:W-:Y:S02]  /*2b8b0*/  R2UR UR4, R4 ;  /* 0x00000000040472ca */ /* 0x001fe400000e0000 */
[----:B------:R-:W-:-:S13]  /*2b8c0*/  R2UR UR5, R5 ;  /* 0x00000000050572ca */ /* 0x000fda00000e0000 */
[----:B--2---:R-:W2:Y:S01]  /*2b8d0*/  LD.E R10, desc[UR4][R8.64] ;  /* 0x00000004080a7980 */ /* 0x004ea2000c101900 */
[----:B------:R-:W-:Y:S02]  /*2b8e0*/  R2UR UR4, R4 ;  /* 0x00000000040472ca */ /* 0x000fe400000e0000 */
[----:B------:R-:W-:-:S13]  /*2b8f0*/  R2UR UR5, R5 ;  /* 0x00000000050572ca */ /* 0x000fda00000e0000 */
[----:B------:R-:W3:Y:S01]  /*2b900*/  LD.E R12, desc[UR4][R8.64+0x8] ;  /* 0x00000804080c7980 */ /* 0x000ee2000c101900 */
[----:B--2---:R-:W-:-:S05]  /*2b910*/  VIADD R11, R10, 0x1 ;  /* 0x000000010a0b7836 */ /* 0x004fca0000000000 */
[----:B------:R-:W-:-:S13]  /*2b920*/  ISETP.NE.AND P0, PT, R11, 0x2, PT ;  /* 0x000000020b00780c */ /* 0x000fda0003f05270 */
[----:B------:R-:W-:Y:S02]  /*2b930*/  @!P0 R2UR UR6, R4 ;  /* 0x00000000040682ca */ /* 0x000fe400000e0000 */
[----:B------:R-:W-:-:S13]  /*2b940*/  @!P0 R2UR UR7, R5 ;  /* 0x00000000050782ca */ /* 0x000fda00000e0000 */
[----:B------:R-:W2:Y:S01]  /*2b950*/  @!P0 LD.E R13, desc[UR6][R8.64+0x4] ;  /* 0x00000406080d8980 */ /* 0x000ea2000c101900 */
[C---:B------:R-:W-:Y:S02]  /*2b960*/  R2UR UR4, R4.reuse ;  /* 0x00000000040472ca */ /* 0x040fe400000e0000 */
[C---:B------:R-:W-:Y:S02]  /*2b970*/  R2UR UR5, R5.reuse ;  /* 0x00000000050572ca */ /* 0x040fe400000e0000 */
[C---:B------:R-:W-:Y:S02]  /*2b980*/  R2UR UR6, R4.reuse ;  /* 0x00000000040672ca */ /* 0x040fe400000e0000 */
[C---:B------:R-:W-:Y:S02]  /*2b990*/  R2UR UR7, R5.reuse ;  /* 0x00000000050772ca */ /* 0x040fe400000e0000 */
[----:B------:R-:W-:Y:S02]  /*2b9a0*/  @!P0 R2UR UR8, R4 ;  /* 0x00000000040882ca */ /* 0x000fe400000e0000 */
[----:B------:R-:W-:-:S02]  /*2b9b0*/  @!P0 R2UR UR9, R5 ;  /* 0x00000000050982ca */ /* 0x000fc400000e0000 */
[----:B------:R-:W-:Y:S02]  /*2b9c0*/  @!P0 R2UR UR10, R4 ;  /* 0x00000000040a82ca */ /* 0x000fe400000e0000 */
[----:B------:R-:W-:Y:S01]  /*2b9d0*/  @!P0 R2UR UR11, R5 ;  /* 0x00000000050b82ca */ /* 0x000fe200000e0000 */
[----:B---3--:R-:W-:Y:S01]  /*2b9e0*/  VIADD R21, R12, 0x1 ;  /* 0x000000010c157836 */ /* 0x008fe20000000000 */
[----:B------:R-:W-:Y:S04]  /*2b9f0*/  ST.E desc[UR4][R8.64], R11 ;  /* 0x0000000b08007985 */ /* 0x000fe8000c101904 */
[----:B------:R-:W-:Y:S04]  /*2ba00*/  ST.E desc[UR6][R8.64+0x8], R21 ;  /* 0x0000081508007985 */ /* 0x000fe8000c101906 */
[----:B------:R-:W-:Y:S01]  /*2ba10*/  @!P0 ST.E desc[UR8][R8.64], RZ ;  /* 0x000000ff08008985 */ /* 0x000fe2000c101908 */
[----:B--2---:R-:W-:-:S05]  /*2ba20*/  @!P0 LOP3.LUT R25, R13, 0x1, RZ, 0x3c, !PT ;  /* 0x000000010d198812 */ /* 0x004fca00078e3cff */
[----:B------:R0:W-:Y:S04]  /*2ba30*/  @!P0 ST.E desc[UR10][R8.64+0x4], R25 ;  /* 0x0000041908008985 */ /* 0x0001e8000c10190a */
[----:B------:R-:W2:Y:S01]  /*2ba40*/  LDL.64 R14, [R7+0x18] ;  /* 0x00001800070e7983 */ /* 0x000ea20000100a00 */
[----:B------:R-:W-:Y:S02]  /*2ba50*/  R2UR UR4, R4 ;  /* 0x00000000040472ca */ /* 0x000fe400000e0000 */
[----:B------:R-:W-:Y:S01]  /*2ba60*/  R2UR UR5, R5 ;  /* 0x00000000050572ca */ /* 0x000fe200000e0000 */
[----:B------:R-:W3:-:S12]  /*2ba70*/  LDL.64 R12, [R7] ;  /* 0x00000000070c7983 */ /* 0x000ed80000100a00 */
[----:B--2---:R-:W2:Y:S01]  /*2ba80*/  LD.E R20, desc[UR4][R14.64] ;  /* 0x000000040e147980 */ /* 0x004ea2000c101900 */
[C---:B------:R-:W-:Y:S02]  /*2ba90*/  R2UR UR4, R4.reuse ;  /* 0x00000000040472ca */ /* 0x040fe400000e0000 */
[C---:B------:R-:W-:Y:S02]  /*2baa0*/  R2UR UR5, R5.reuse ;  /* 0x00000000050572ca */ /* 0x040fe400000e0000 */
[----:B------:R-:W-:Y:S02]  /*2bab0*/  R2UR UR6, R4 ;  /* 0x00000000040672ca */ /* 0x000fe400000e0000 */
[----:B------:R-:W-:Y:S01]  /*2bac0*/  R2UR UR7, R5 ;  /* 0x00000000050772ca */ /* 0x000fe200000e0000 */
[----:B------:R-:W-:Y:S01]  /*2bad0*/  BSSY B2, `(.L_x_5377) ;  /* 0x0000009000027945 */ /* 0x000fe20003800000 */
[----:B0-----:R-:W-:Y:S02]  /*2bae0*/  IMAD.MOV.U32 R8, RZ, RZ, R16 ;  /* 0x000000ffff087224 */ /* 0x001fe400078e0010 */
[----:B------:R-:W-:-:S05]  /*2baf0*/  IMAD.MOV.U32 R9, RZ, RZ, R2 ;  /* 0x000000ffff097224 */ /* 0x000fca00078e0002 */
[----:B---3--:R0:W5:Y:S04]  /*2bb00*/  LD.E R24, desc[UR4][R12.64] ;  /* 0x000000040c187980 */ /* 0x008168000c101900 */
[----:B------:R0:W5:Y:S01]  /*2bb10*/  LD.E R11, desc[UR6][R12.64+0x4] ;  /* 0x000004060c0b7980 */ /* 0x000162000c101900 */
[----:B--2---:R-:W-:-:S04]  /*2bb20*/  LOP3.LUT R20, R20, 0x1, RZ, 0xfc, !PT ;  /* 0x0000000114147812 */ /* 0x004fc800078efcff */
[----:B------:R-:W-:-:S13]  /*2bb30*/  ISETP.NE.AND P0, PT, R20, 0x3, PT ;  /* 0x000000031400780c */ /* 0x000fda0003f05270 */
[----:B0-----:R-:W-:Y:S05]  /*2bb40*/  @!P0 BRA `(.L_x_5378) ;  /* 0x0000000000048947 */ /* 0x001fea0003800000 */
[----:B------:R-:W-:Y:S01]  /*2bb50*/  BPT.TRAP 0x1 ;  /* 0x000000040000795c */ /* 0x000fe20000300000 */
.L_x_5378:
[----:B------:R-:W-:Y:S05]  /*2bb60*/  BSYNC B2 ;  /* 0x0000000000027941 */ /* 0x000fea0003800000 */
.L_x_5377:
[----:B------:R-:W-:Y:S02]  /*2bb70*/  R2UR UR4, R4 ;  /* 0x00000000040472ca */ /* 0x000fe400000e0000 */
[----:B------:R-:W-:-:S13]  /*2bb80*/  R2UR UR5, R5 ;  /* 0x00000000050572ca */ /* 0x000fda00000e0000 */
[----:B------:R-:W2:Y:S01]  /*2bb90*/  LD.E.64 R20, desc[UR4][R14.64+0x18] ;  /* 0x000018040e147980 */ /* 0x000ea2000c101b00 */
[----:B-----5:R-:W-:Y:S02]  /*2bba0*/  SHF.L.U32 R25, R11, 0x1f, RZ ;  /* 0x0000001f0b197819 */ /* 0x020fe400000006ff */
[----:B--2---:R-:W-:-:S05]  /*2bbb0*/  MOV R21, R20 ;  /* 0x0000001400157202 */ /* 0x004fca0000000f00 */
[----:B------:R-:W-:-:S04]  /*2bbc0*/  IMAD R24, R24, 0x8, R21 ;  /* 0x0000000818187824 */ /* 0x000fc800078e0215 */
[----:B------:R0:W1:Y:S01]  /*2bbd0*/  SYNCS.PHASECHK.TRANS64.TRYWAIT P0, [R24+URZ], R25 ;  /* 0x00000019180075a7 */ /* 0x000062000800017f */
[----:B------:R-:W2:Y:S01]  /*2bbe0*/  LD.E R21, desc[UR4][R14.64] ;  /* 0x000000040e157980 */ /* 0x000ea2000c101900 */
[----:B------:R-:W-:Y:S02]  /*2bbf0*/  R2UR UR6, R4 ;  /* 0x00000000040672ca */ /* 0x000fe400000e0000 */
[----:B------:R-:W-:Y:S01]  /*2bc00*/  R2UR UR7, R5 ;  /* 0x00000000050772ca */ /* 0x000fe200000e0000 */
[----:B------:R0:W5:Y:S01]  /*2bc10*/  LD.E R11, desc[UR4][R12.64] ;  /* 0x000000040c0b7980 */ /* 0x000162000c101900 */
[----:B------:R-:W-:Y:S11]  /*2bc20*/  BSSY B2, `(.L_x_5379) ;  /* 0x0000006000027945 */ /* 0x000ff60003800000 */
[----:B------:R0:W5:Y:S01]  /*2bc30*/  LD.E R20, desc[UR6][R12.64+0x4] ;  /* 0x000004060c147980 */ /* 0x000162000c101900 */
[----:B--2---:R-:W-:-:S04]  /*2bc40*/  LOP3.LUT R21, R21, 0x1, RZ, 0xfc, !PT ;  /* 0x0000000115157812 */ /* 0x004fc800078efcff */
[----:B------:R-:W-:-:S13]  /*2bc50*/  ISETP.NE.AND P1, PT, R21, 0x3, PT ;  /* 0x000000031500780c */ /* 0x000fda0003f25270 */
[----:B01----:R-:W-:Y:S05]  /*2bc60*/  @!P1 BRA `(.L_x_5380) ;  /* 0x0000000000049947 */ /* 0x003fea0003800000 */
[----:B------:R-:W-:Y:S01]  /*2bc70*/  BPT.TRAP 0x1 ;  /* 0x000000040000795c */ /* 0x000fe20000300000 */
.L_x_5380:
[----:B------:R-:W-:Y:S05]  /*2bc80*/  BSYNC B2 ;  /* 0x0000000000027941 */ /* 0x000fea0003800000 */
.L_x_5379:
[----:B------:R-:W-:Y:S04]  /*2bc90*/  BSSY B2, `(.L_x_5381) ;  /* 0x000000a000027945 */ /* 0x000fe80003800000 */
[----:B------:R-:W-:Y:S05]  /*2bca0*/  @P0 BRA `(.L_x_5382) ;  /* 0x0000000000200947 */ /* 0x000fea0003800000 */
[----:B------:R-:W-:Y:S02]  /*2bcb0*/  R2UR UR4, R4 ;  /* 0x00000000040472ca */ /* 0x000fe400000e0000 */
[----:B------:R-:W-:-:S13]  /*2bcc0*/  R2UR UR5, R5 ;  /* 0x00000000050572ca */ /* 0x000fda00000e0000 */
[----:B------:R-:W2:Y:S01]  /*2bcd0*/  LD.E.64 R14, desc[UR4][R14.64+0x18] ;  /* 0x000018040e0e7980 */ /* 0x000ea2000c101b00 */
[----:B-----5:R-:W-:Y:S02]  /*2bce0*/  SHF.L.U32 R20, R20, 0x1f, RZ ;  /* 0x0000001f14147819 */ /* 0x020fe400000006ff */
[----:B--2---:R-:W-:-:S05]  /*2bcf0*/  MOV R12, R14 ;  /* 0x0000000e000c7202 */ /* 0x004fca0000000f00 */
[----:B------:R-:W-:-:S04]  /*2bd00*/  IMAD R11, R11, 0x8, R12 ;  /* 0x000000080b0b7824 */ /* 0x000fc800078e020c */
[----:B------:R-:W0:Y:S02]  /*2bd10*/  SYNCS.PHASECHK.TRANS64.TRYWAIT P0, [R11+URZ], R20 ;  /* 0x000000140b0075a7 */ /* 0x000e24000800017f */
[----:B0-----:R-:W-:Y:S05]  /*2bd20*/  @!P0 BRA `(.L_x_5383) ;  /* 0x0000011400288947 */ /* 0x001fea0003800000 */
.L_x_5382:
[----:B------:R-:W-:Y:S05]  /*2bd30*/  BSYNC B2 ;  /* 0x0000000000027941 */ /* 0x000fea0003800000 */
.L_x_5381:
[----:B0----5:R-:W2:Y:S04]  /*2bd40*/  LDL.64 R20, [R7] ;  /* 0x0000000007147983 */ /* 0x021ea80000100a00 */
[----:B------:R-:W3:Y:S01]  /*2bd50*/  LDL.64 R14, [R7+0x28] ;  /* 0x00002800070e7983 */ /* 0x000ee20000100a00 */
[C---:B------:R-:W-:Y:S02]  /*2bd60*/  R2UR UR6, R4.reuse ;  /* 0x00000000040672ca */ /* 0x040fe400000e0000 */
[C---:B------:R-:W-:Y:S01]  /*2bd70*/  R2UR UR7, R5.reuse ;  /* 0x00000000050772ca */ /* 0x040fe200000e0000 */
[----:B------:R-:W4:Y:S01]  /*2bd80*/  LDL.64 R12, [R7+0x20] ;  /* 0x00002000070c7983 */ /* 0x000f220000100a00 */
[C---:B------:R-:W-:Y:S02]  /*2bd90*/  R2UR UR4, R4.reuse ;  /* 0x00000000040472ca */ /* 0x040fe400000e0000 */
[----:B------:R-:W-:Y:S01]  /*2bda0*/  R2UR UR5, R5 ;  /* 0x00000000050572ca */ /* 0x000fe200000e0000 */
[----:B------:R-:W4:Y:S08]  /*2bdb0*/  LDL.64 R56, [R7+0x8] ;  /* 0x0000080007387983 */ /* 0x000f300000100a00 */
[----:B--2---:R-:W2:Y:S04]  /*2bdc0*/  LD.E R21, desc[UR6][R20.64] ;  /* 0x0000000614157980 */ /* 0x004ea8000c101900 */
[----:B---3--:R-:W2:Y:S01]  /*2bdd0*/  LD.E.64 R58, desc[UR4][R14.64] ;  /* 0x000000040e3a7980 */ /* 0x008ea2000c101b00 */
[----:B------:R-:W-:Y:S05]  /*2bde0*/  WARPSYNC.ALL ;  /* 0x0000000000007948 */ /* 0x000fea0003800000 */
[----:B------:R-:W-:-:S02]  /*2bdf0*/  R2UR UR4, R4 ;  /* 0x00000000040472ca */ /* 0x000fc400000e0000 */
[C---:B------:R-:W-:Y:S02]  /*2be00*/  R2UR UR5, R5.reuse ;  /* 0x00000000050572ca */ /* 0x040fe400000e0000 */
[----:B------:R-:W-:Y:S02]  /*2be10*/  R2UR UR6, R4 ;  /* 0x00000000040672ca */ /* 0x000fe400000e0000 */
[----:B------:R-:W-:-:S09]  /*2be20*/  R2UR UR7, R5 ;  /* 0x00000000050772ca */ /* 0x000fd200000e0000 */
[----:B----4-:R0:W-:Y:S04]  /*2be30*/  ST.E desc[UR4][R56.64], RZ ;  /* 0x000000ff38007985 */ /* 0x0101e8000c101904 */
[----:B------:R-:W3:Y:S01]  /*2be40*/  LD.E.64 R14, desc[UR6][R12.64] ;  /* 0x000000060c0e7980 */ /* 0x000ee2000c101b00 */
[----:B--2---:R-:W-:Y:S01]  /*2be50*/  IMAD R20, R21, 0x200, R58 ;  /* 0x0000020015147824 */ /* 0x004fe200078e023a */
[----:B------:R-:W-:Y:S01]  /*2be60*/  WARPGROUP.ARRIVE ;  /* 0x00000000000079c5 */ /* 0x000fe20000000000 */
[----:B------:R-:W-:Y:S01]  /*2be70*/  IMAD.MOV.U32 R21, RZ, RZ, R59 ;  /* 0x000000ffff157224 */ /* 0x000fe200078e003b */
[----:B------:R-:W-:Y:S01]  /*2be80*/  R2UR UR8, R4 ;  /* 0x00000000040872ca */ /* 0x000fe200000e0000 */
[----:B------:R-:W-:Y:S01]  /*2be90*/  IMAD.MOV.U32 R11, RZ, RZ, 0x1 ;  /* 0x00000001ff0b7424 */ /* 0x000fe200078e00ff */
[----:B------:R-:W-:-:S02]  /*2bea0*/  R2UR UR6, R20 ;  /* 0x00000000140672ca */ /* 0x000fc400000e0000 */
[----:B------:R-:W-:Y:S02]  /*2beb0*/  R2UR UR7, R21 ;  /* 0x00000000150772ca */ /* 0x000fe400000e0000 */
[C---:B------:R-:W-:Y:S02]  /*2bec0*/  R2UR UR9, R5.reuse ;  /* 0x00000000050972ca */ /* 0x040fe400000e0000 */
[----:B------:R-:W-:Y:S02]  /*2bed0*/  R2UR UR10, R4 ;  /* 0x00000000040a72ca */ /* 0x000fe400000e0000 */
[----:B------:R-:W-:Y:S02]  /*2bee0*/  R2UR UR11, R5 ;  /* 0x00000000050b72ca */ /* 0x000fe400000e0000 */
[----:B---3--:R-:W-:Y:S02]  /*2bef0*/  R2UR UR4, R14 ;  /* 0x000000000e0472ca */ /* 0x008fe400000e0000 */
[----:B------:R-:W-:-:S13]  /*2bf00*/  R2UR UR5, R15 ;  /* 0x000000000f0572ca */ /* 0x000fda00000e0000 */
[----:B------:R-:W-:Y:S03]  /*2bf10*/  HGMMA.64x64x16.F32 R24, gdesc[UR4], RZ, !UPT, gsb0 ;  /* 0x00e00000041879f0 */ /* 0x000fe6000c0008ff */
[----:B------:R-:W-:Y:S02]  /*2bf20*/  WARPGROUP.DEPBAR.LE gsb0, 0x0 ;  /* 0x00008000000079c5 */ /* 0x000fe40000010000 */
[----:B------:R0:W-:Y:S04]  /*2bf30*/  ST.E desc[UR8][R56.64], R11 ;  /* 0x0000000b38007985 */ /* 0x0001e8000c101908 */
[----:B------:R-:W2:Y:S01]  /*2bf40*/  LD.E.64 R14, desc[UR10][R12.64] ;  /* 0x0000000a0c0e7980 */ /* 0x000ea2000c101b00 */
[----:B------:R-:W-:Y:S01]  /*2bf50*/  VIADD R58, R20, 0x2 ;  /* 0x00000002143a7836 */ /* 0x000fe20000000000 */
[----:B------:R-:W-:Y:S01]  /*2bf60*/  R2UR UR7, R59 ;  /* 0x000000003b0772ca */ /* 0x000fe200000e0000 */
[----:B------:R-:W-:Y:S01]  /*2bf70*/  WARPGROUP.ARRIVE ;  /* 0x00000000000079c5 */ /* 0x000fe20000000000 */
[----:B------:R-:W-:-:S02]  /*2bf80*/  R2UR UR8, R4 ;  /* 0x00000000040872ca */ /* 0x000fc400000e0000 */
[----:B------:R-:W-:Y:S02]  /*2bf90*/  R2UR UR6, R58 ;  /* 0x000000003a0672ca */ /* 0x000fe400000e0000 */
[C---:B------:R-:W-:Y:S02]  /*2bfa0*/  R2UR UR9, R5.reuse ;  /* 0x00000000050972ca */ /* 0x040fe400000e0000 */
[----:B------:R-:W-:Y:S02]  /*2bfb0*/  R2UR UR10, R4 ;  /* 0x00000000040a72ca */ /* 0x000fe400000e0000 */
[----:B------:R-:W-:Y:S01]  /*2bfc0*/  R2UR UR11, R5 ;  /* 0x00000000050b72ca */ /* 0x000fe200000e0000 */
[----:B--2---:R-:W-:Y:S01]  /*2bfd0*/  VIADD R14, R14, 0x2 ;  /* 0x000000020e0e7836 */ /* 0x004fe20000000000 */
[----:B------:R-:W-:-:S04]  /*2bfe0*/  R2UR UR5, R15 ;  /* 0x000000000f0572ca */ /* 0x000fc800000e0000 */
[----:B------:R-:W-:-:S13]  /*2bff0*/  R2UR UR4, R14 ;  /* 0x000000000e0472ca */ /* 0x000fda00000e0000 */
[----:B------:R-:W-:Y:S03]  /*2c000*/  HGMMA.64x64x16.F32 R24, gdesc[UR4], R24, gsb0 ;  /* 0x00e00000041879f0 */ /* 0x000fe60008000818 */
        /* <DEDUP_REMOVED lines=19> */
[----:B------:R-:W-:Y:S01]  /*2c140*/  WARPGROUP.ARRIVE ;  /* 0x00000000000079c5 */ /* 0x000fe20000000000 */
[----:B------:R-:W-:Y:S01]  /*2c150*/  IMAD.MOV.U32 R21, RZ, RZ, R59 ;  /* 0x000000ffff157224 */ /* 0x000fe200078e003b */
[----:B------:R-:W-:-:S02]  /*2c160*/  R2UR UR8, R4 ;  /* 0x00000000040872ca */ /* 0x000fc400000e0000 */
[----:B------:R-:W-:Y:S02]  /*2c170*/  R2UR UR6, R20 ;  /* 0x00000000140672ca */ /* 0x000fe400000e0000 */
        /* <DEDUP_REMOVED lines=8> */
[----:B------:R-:W2:Y:S01]  /*2c200*/  LDL.64 R14, [R7+0x40] ;  /* 0x00004000070e7983 */ /* 0x000ea20000100a00 */
[----:B------:R-:W-:-:S02]  /*2c210*/  R2UR UR4, R4 ;  /* 0x00000000040472ca */ /* 0x000fc400000e0000 */
[----:B------:R-:W-:Y:S01]  /*2c220*/  R2UR UR5, R5 ;  /* 0x00000000050572ca */ /* 0x000fe200000e0000 */
[----:B------:R-:W3:-:S12]  /*2c230*/  LDL.64 R12, [R7] ;  /* 0x00000000070c7983 */ /* 0x000ed80000100a00 */
[----:B--2---:R-:W2:Y:S01]  /*2c240*/  LD.E R20, desc[UR4][R14.64] ;  /* 0x000000040e147980 */ /* 0x004ea2000c101900 */
[C---:B------:R-:W-:Y:S02]  /*2c250*/  R2UR UR4, R4.reuse ;  /* 0x00000000040472ca */ /* 0x040fe400000e0000 */
[C---:B------:R-:W-:Y:S02]  /*2c260*/  R2UR UR5, R5.reuse ;  /* 0x00000000050572ca */ /* 0x040fe400000e0000 */
[----:B------:R-:W-:Y:S02]  /*2c270*/  R2UR UR6, R4 ;  /* 0x00000000040672ca */ /* 0x000fe400000e0000 */
[----:B------:R-:W-:Y:S01]  /*2c280*/  R2UR UR7, R5 ;  /* 0x00000000050772ca */ /* 0x000fe200000e0000 */
[----:B------:R-:W-:Y:S08]  /*2c290*/  BSSY B2, `(.L_x_5384) ;  /* 0x0000007000027945 */ /* 0x000ff00003800000 */
[----:B---3--:R0:W5:Y:S04]  /*2c2a0*/  LD.E R58, desc[UR4][R12.64] ;  /* 0x000000040c3a7980 */ /* 0x008168000c101900 */
[----:B------:R0:W5:Y:S01]  /*2c2b0*/  LD.E R59, desc[UR6][R12.64+0x4] ;  /* 0x000004060c3b7980 */ /* 0x000162000c101900 */
[----:B--2---:R-:W-:-:S04]  /*2c2c0*/  LOP3.LUT R20, R20, 0x1, RZ, 0xfc, !PT ;  /* 0x0000000114147812 */ /* 0x004fc800078efcff */
[----:B------:R-:W-:-:S13]  /*2c2d0*/  ISETP.NE.AND P0, PT, R20, 0x3, PT ;  /* 0x000000031400780c */ /* 0x000fda0003f05270 */
[----:B0-----:R-:W-:Y:S05]  /*2c2e0*/  @!P0 BRA `(.L_x_5385) ;  /* 0x0000000000048947 */ /* 0x001fea0003800000 */
[----:B------:R-:W-:Y:S01]  /*2c2f0*/  BPT.TRAP 0x1 ;  /* 0x000000040000795c */ /* 0x000fe20000300000 */
.L_x_5385:
[----:B------:R-:W-:Y:S05]  /*2c300*/  BSYNC B2 ;  /* 0x0000000000027941 */ /* 0x000fea0003800000 */
.L_x_5384:
        /* <DEDUP_REMOVED lines=17> */
.L_x_5387:
[----:B------:R-:W-:Y:S05]  /*2c420*/  BSYNC B2 ;  /* 0x0000000000027941 */ /* 0x000fea0003800000 */
.L_x_5386:
        /* <DEDUP_REMOVED lines=10> */
.L_x_5389:
[----:B------:R-:W-:Y:S05]  /*2c4d0*/  BSYNC B2 ;  /* 0x0000000000027941 */ /* 0x000fea0003800000 */
.L_x_5388:
[----:B------:R-:W2:Y:S04]  /*2c4e0*/  LDL.64 R58, [R7] ;  /* 0x00000000073a7983 */ /* 0x000ea80000100a00 */
[----:B------:R-:W3:Y:S04]  /*2c4f0*/  LDL.64 R56, [R7+0x58] ;  /* 0x0000580007387983 */ /* 0x000ee80000100a00 */
[----:B------:R-:W4:Y:S04]  /*2c500*/  LDL.64 R12, [R7+0x48] ;  /* 0x00004800070c7983 */ /* 0x000f280000100a00 */
[----:B0----5:R-:W4:Y:S01]  /*2c510*/  LDL.64 R20, [R7+0x50] ;  /* 0x0000500007147983 */ /* 0x021f220000100a00 */
[----:B------:R-:W-:-:S02]  /*2c520*/  R2UR UR6, R4 ;  /* 0x00000000040672ca */ /* 0x000fc400000e0000 */
[C---:B------:R-:W-:Y:S02]  /*2c530*/  R2UR UR7, R5.reuse ;  /* 0x00000000050772ca */ /* 0x040fe400000e0000 */
[----:B------:R-:W-:Y:S02]  /*2c540*/  R2UR UR4, R4 ;  /* 0x00000000040472ca */ /* 0x000fe400000e0000 */
[----:B------:R-:W-:-:S09]  /*2c550*/  R2UR UR5, R5 ;  /* 0x00000000050572ca */ /* 0x000fd200000e0000 */
[----:B--2---:R-:W2:Y:S04]  /*2c560*/  LD.E R59, desc[UR6][R58.64] ;  /* 0x000000063a3b7980 */ /* 0x004ea8000c101900 */
[----:B---3--:R-:W2:Y:S01]  /*2c570*/  LD.E.64 R14, desc[UR4][R56.64] ;  /* 0x00000004380e7980 */ /* 0x008ea2000c101b00 */
[----:B------:R-:W-:Y:S05]  /*2c580*/  WARPSYNC.ALL ;  /* 0x0000000000007948 */ /* 0x000fea0003800000 */
[----:B------:R-:W-:-:S02]  /*2c590*/  R2UR UR6, R4 ;  /* 0x00000000040672ca */ /* 0x000fc400000e0000 */
[C---:B------:R-:W-:Y:S02]  /*2c5a0*/  R2UR UR7, R5.reuse ;  /* 0x00000000050772ca */ /* 0x040fe400000e0000 */
[----:B------:R-:W-:Y:S02]  /*2c5b0*/  R2UR UR4, R4 ;  /* 0x00000000040472ca */ /* 0x000fe400000e0000 */
[----:B------:R-:W-:-:S09]  /*2c5c0*/  R2UR UR5, R5 ;  /* 0x00000000050572ca */ /* 0x000fd200000e0000 */
[----:B----4-:R-:W3:Y:S04]  /*2c5d0*/  LD.E R62, desc[UR6][R12.64] ;  /* 0x000000060c3e7980 */ /* 0x010ee8000c101900 */
[----:B------:R-:W4:Y:S01]  /*2c5e0*/  LD.E.64 R60, desc[UR4][R20.64] ;  /* 0x00000004143c7980 */ /* 0x000f22000c101b00 */
[----:B------:R-:W-:Y:S01]  /*2c5f0*/  WARPGROUP.ARRIVE ;  /* 0x00000000000079c5 */ /* 0x000fe20000000000 */
[C---:B------:R-:W-:Y:S02]  /*2c600*/  R2UR UR8, R4.reuse ;  /* 0x00000000040872ca */ /* 0x040fe400000e0000 */
[----:B------:R-:W-:Y:S02]  /*2c610*/  R2UR UR9, R5 ;  /* 0x00000000050972ca */ /* 0x000fe400000e0000 */
[----:B------:R-:W-:-:S02]  /*2c620*/  R2UR UR10, R4 ;  /* 0x00000000040a72ca */ /* 0x000fc400000e0000 */
[----:B------:R-:W-:Y:S01]  /*2c630*/  R2UR UR11, R5 ;  /* 0x00000000050b72ca */ /* 0x000fe200000e0000 */
[----:B--2---:R-:W-:Y:S01]  /*2c640*/  IMAD R14, R59, 0x1000, R14 ;  /* 0x000010003b0e7824 */ /* 0x004fe200078e020e */
[----:B------:R-:W-:-:S04]  /*2c650*/  R2UR UR7, R15 ;  /* 0x000000000f0772ca */ /* 0x000fc800000e0000 */
[----:B------:R-:W-:Y:S02]  /*2c660*/  R2UR UR6, R14 ;  /* 0x000000000e0672ca */ /* 0x000fe400000e0000 */
[----:B---3--:R-:W-:Y:S02]  /*2c670*/  ISETP.NE.U32.AND P0, PT, R62, RZ, PT ;  /* 0x000000ff3e00720c */ /* 0x008fe40003f05070 */
[----:B----4-:R-:W-:Y:S02]  /*2c680*/  R2UR UR4, R60 ;  /* 0x000000003c0472ca */ /* 0x010fe400000e0000 */
[----:B------:R-:W-:-:S09]  /*2c690*/  R2UR UR5, R61 ;  /* 0x000000003d0572ca */ /* 0x000fd200000e0000 */
[----:B------:R-:W-:-:S05]  /*2c6a0*/  VOTEU.ANY UP0, P0 ;  /* 0x00000000003f7886 */ /* 0x000fca0000000100 */
[----:B------:R-:W-:Y:S03]  /*2c6b0*/  HGMMA.64x64x16.F32 R24, gdesc[UR4], R24, UP0, gsb0 ;  /* 0x00e00000041879f0 */ /* 0x000fe6000b800818 */
[----:B------:R-:W-:Y:S02]  /*2c6c0*/  WARPGROUP.DEPBAR.LE gsb0, 0x0 ;  /* 0x00008000000079c5 */ /* 0x000fe40000010000 */
[----:B------:R-:W-:Y:S04]  /*2c6d0*/  ST.E desc[UR8][R12.64], R11 ;  /* 0x0000000b0c007985 */ /* 0x000fe8000c101908 */
[----:B------:R-:W2:Y:S01]  /*2c6e0*/  LD.E.64 R56, desc[UR10][R20.64] ;  /* 0x0000000a14387980 */ /* 0x000ea2000c101b00 */
[----:B------:R-:W-:Y:S01]  /*2c6f0*/  VIADD R58, R14, 0x2 ;  /* 0x000000020e3a7836 */ /* 0x000fe20000000000 */
[----:B------:R-:W-:Y:S01]  /*2c700*/  WARPGROUP.ARRIVE ;  /* 0x00000000000079c5 */ /* 0x000fe20000000000 */
[----:B------:R-:W-:Y:S01]  /*2c710*/  IMAD.MOV.U32 R59, RZ, RZ, R15 ;  /* 0x000000ffff3b7224 */ /* 0x000fe200078e000f */
[----:B------:R-:W-:-:S02]  /*2c720*/  R2UR UR8, R4 ;  /* 0x00000000040872ca */ /* 0x000fc400000e0000 */
[----:B------:R-:W-:Y:S02]  /*2c730*/  R2UR UR6, R58 ;  /* 0x000000003a0672ca */ /* 0x000fe400000e0000 */
        /* <DEDUP_REMOVED lines=236> */
[----:B------:R-:W-:Y:S01]  /*2d600*/  UMOV UR4, 0x1 ;  /* 0x0000000100047882 */ /* 0x000fe20000000000 */
[----:B------:R-:W-:Y:S01]  /*2d610*/  IMAD.MOV.U32 R59, RZ, RZ, R15 ;  /* 0x000000ffff3b7224 */ /* 0x000fe200078e000f */
[----:B------:R-:W0:Y:S01]  /*2d620*/  S2R R60, SR_TID.X ;  /* 0x00000000003c7919 */ /* 0x000e220000002100 */
[----:B------:R-:W-:Y:S01]  /*2d630*/  UISETP.NE.U32.AND UP0, UPT, UR4, URZ, UPT ;  /* 0x0000003f0400728c */ /* 0x000fe2000bf05070 */
[----:B------:R-:W-:Y:S01]  /*2d640*/  WARPGROUP.ARRIVE ;  /* 0x00000000000079c5 */ /* 0x000fe20000000000 */
[----:B------:R-:W-:-:S02]  /*2d650*/  R2UR UR6, R4 ;  /* 0x00000000040672ca */ /* 0x000fc400000e0000 */
[----:B------:R-:W-:Y:S02]  /*2d660*/  R2UR UR11, R59 ;  /* 0x000000003b0b72ca */ /* 0x000fe400000e0000 */
[C---:B------:R-:W-:Y:S02]  /*2d670*/  R2UR UR7, R5.reuse ;  /* 0x00000000050772ca */ /* 0x040fe400000e0000 */
[----:B------:R-:W-:Y:S02]  /*2d680*/  R2UR UR12, R4 ;  /* 0x00000000040c72ca */ /* 0x000fe400000e0000 */
[----:B------:R-:W-:Y:S02]  /*2d690*/  R2UR UR13, R5 ;  /* 0x00000000050d72ca */ /* 0x000fe400000e0000 */
[----:B0-----:R-:W-:-:S06]  /*2d6a0*/  SHF.R.U32.HI R60, RZ, 0x7, R60 ;  /* 0x00000007ff3c7819 */ /* 0x001fcc000001163c */
[----:B------:R-:W0:Y:S02]  /*2d6b0*/  SHFL.IDX PT, R60, R60, RZ, 0x1f ;  /* 0x00001fff3c3c7589 */ /* 0x000e2400000e0000 */
[----:B0-----:R-:W-:-:S04]  /*2d6c0*/  ISETP.GT.AND P0, PT, R60, 0x7f, PT ;  /* 0x0000007f3c00780c */ /* 0x001fc80003f04270 */
[----:B------:R-:W-:-:S05]  /*2d6d0*/  SEL R61, RZ, 0x2, !P0 ;  /* 0x00000002ff3d7807 */ /* 0x000fca0004000000 */
[----:B------:R-:W-:-:S05]  /*2d6e0*/  IMAD.IADD R58, R61, 0x1, R62 ;  /* 0x000000013d3a7824 */ /* 0x000fca00078e023e */
[----:B------:R-:W-:Y:S02]  /*2d6f0*/  R2UR UR10, R58 ;  /* 0x000000003a0a72ca */ /* 0x000fe400000e0000 */
[----:B--2---:R-:W-:Y:S02]  /*2d700*/  IADD3 R56, R61, 0x800, R56 ;  /* 0x000008003d387810 */ /* 0x004fe40007ffe038 */
[----:B------:R-:W-:Y:S02]  /*2d710*/  R2UR UR9, R57 ;  /* 0x00000000390972ca */ /* 0x000fe400000e0000 */
[----:B------:R-:W-:-:S13]  /*2d720*/  R2UR UR8, R56 ;  /* 0x00000000380872ca */ /* 0x000fda00000e0000 */
[----:B------:R-:W-:Y:S03]  /*2d730*/  HGMMA.64x64x16.F32 R24, gdesc[UR8], R24, UP0, gsb0 ;  /* 0x00e00000081879f0 */ /* 0x000fe6000b800818 */
[----:B------:R-:W-:Y:S02]  /*2d740*/  WARPGROUP.DEPBAR.LE gsb0, 0x0 ;  /* 0x00008000000079c5 */ /* 0x000fe40000010000 */
[----:B------:R0:W-:Y:S04]  /*2d750*/  ST.E desc[UR6][R12.64], R11 ;  /* 0x0000000b0c007985 */ /* 0x0001e8000c101906 */
[----:B------:R-:W2:Y:S01]  /*2d760*/  LD.E.64 R56, desc[UR12][R20.64] ;  /* 0x0000000c14387980 */ /* 0x000ea2000c101b00 */
[----:B------:R-:W-:Y:S01]  /*2d770*/  IMAD.MOV.U32 R65, RZ, RZ, 0x4 ;  /* 0x00000004ff417424 */ /* 0x000fe200078e00ff */
[----:B------:R-:W-:Y:S01]  /*2d780*/  WARPGROUP.ARRIVE ;  /* 0x00000000000079c5 */ /* 0x000fe20000000000 */
[----:B------:R-:W-:Y:S01]  /*2d790*/  IMAD.MOV.U32 R59, RZ, RZ, R15 ;  /* 0x000000ffff3b7224 */ /* 0x000fe200078e000f */
[----:B------:R-:W-:-:S02]  /*2d7a0*/  R2UR UR8, R4 ;  /* 0x00000000040872ca */ /* 0x000fc400000e0000 */
[----:B------:R-:W-:Y:S02]  /*2d7b0*/  SEL R63, R65, 0x2, P0 ;  /* 0x00000002413f7807 */ /* 0x000fe40000000000 */
[----:B------:R-:W-:Y:S02]  /*2d7c0*/  R2UR UR7, R59 ;  /* 0x000000003b0772ca */ /* 0x000fe400000e0000 */
[C---:B------:R-:W-:Y:S01]  /*2d7d0*/  R2UR UR9, R5.reuse ;  /* 0x00000000050972ca */ /* 0x040fe200000e0000 */
[----:B------:R-:W-:Y:S01]  /*2d7e0*/  IMAD.IADD R58, R62, 0x1, R63 ;  /* 0x000000013e3a7824 */ /* 0x000fe200078e023f */
[----:B------:R-:W-:Y:S02]  /*2d7f0*/  R2UR UR10, R4 ;  /* 0x00000000040a72ca */ /* 0x000fe400000e0000 */
[----:B------:R-:W-:Y:S02]  /*2d800*/  R2UR UR11, R5 ;  /* 0x00000000050b72ca */ /* 0x000fe400000e0000 */
[----:B------:R-:W-:-:S02]  /*2d810*/  R2UR UR6, R58 ;  /* 0x000000003a0672ca */ /* 0x000fc400000e0000 */
[----:B--2---:R-:W-:Y:S02]  /*2d820*/  IADD3 R56, R63, 0x800, R56 ;  /* 0x000008003f387810 */ /* 0x004fe40007ffe038 */
[----:B------:R-:W-:Y:S02]  /*2d830*/  R2UR UR5, R57 ;  /* 0x00000000390572ca */ /* 0x000fe400000e0000 */
[----:B------:R-:W-:-:S13]  /*2d840*/  R2UR UR4, R56 ;  /* 0x00000000380472ca */ /* 0x000fda00000e0000 */
[----:B------:R-:W-:Y:S03]  /*2d850*/  HGMMA.64x64x16.F32 R24, gdesc[UR4], R24, gsb0 ;  /* 0x00e00000041879f0 */ /* 0x000fe60008000818 */
[----:B------:R-:W-:Y:S02]  /*2d860*/  WARPGROUP.DEPBAR.LE gsb0, 0x0 ;  /* 0x00008000000079c5 */ /* 0x000fe40000010000 */
[----:B------:R0:W-:Y:S04]  /*2d870*/  ST.E desc[UR8][R12.64], R11 ;  /* 0x0000000b0c007985 */ /* 0x0001e8000c101908 */
[----:B------:R-:W2:Y:S01]  /*2d880*/  LD.E.64 R56, desc[UR10][R20.64] ;  /* 0x0000000a14387980 */ /* 0x000ea2000c101b00 */
[----:B------:R-:W-:Y:S01]  /*2d890*/  SEL R65, R65, 0x6, !P0 ;  /* 0x0000000641417807 */ /* 0x000fe20004000000 */
[----:B------:R-:W-:Y:S01]  /*2d8a0*/  IMAD.MOV.U32 R59, RZ, RZ, R15 ;  /* 0x000000ffff3b7224 */ /* 0x000fe200078e000f */
[----:B------:R-:W-:Y:S01]  /*2d8b0*/  WARPGROUP.ARRIVE ;  /* 0x00000000000079c5 */ /* 0x000fe20000000000 */
[----:B------:R-:W-:-:S02]  /*2d8c0*/  R2UR UR8, R4 ;  /* 0x00000000040872ca */ /* 0x000fc400000e0000 */
[----:B------:R-:W-:Y:S01]  /*2d8d0*/  IMAD.IADD R58, R62, 0x1, R65 ;  /* 0x000000013e3a7824 */ /* 0x000fe200078e0241 */
[----:B------:R-:W-:Y:S02]  /*2d8e0*/  R2UR UR7, R59 ;  /* 0x000000003b0772ca */ /* 0x000fe400000e0000 */
[C---:B------:R-:W-:Y:S02]  /*2d8f0*/  R2UR UR9, R5.reuse ;  /* 0x00000000050972ca */ /* 0x040fe400000e0000 */
[----:B------:R-:W-:Y:S02]  /*2d900*/  R2UR UR6, R58 ;  /* 0x000000003a0672ca */ /* 0x000fe400000e0000 */
[----:B------:R-:W-:Y:S02]  /*2d910*/  R2UR UR10, R4 ;  /* 0x00000000040a72ca */ /* 0x000fe400000e0000 */
[----:B------:R-:W-:Y:S02]  /*2d920*/  R2UR UR11, R5 ;  /* 0x00000000050b72ca */ /* 0x000fe400000e0000 */
[----:B--2---:R-:W-:-:S02]  /*2d930*/  IADD3 R56, R65, 0x800, R56 ;  /* 0x0000080041387810 */ /* 0x004fc40007ffe038 */
[----:B------:R-:W-:Y:S02]  /*2d940*/  R2UR UR5, R57 ;  /* 0x00000000390572ca */ /* 0x000fe400000e0000 */
[----:B------:R-:W-:-:S13]  /*2d950*/  R2UR UR4, R56 ;  /* 0x00000000380472ca */ /* 0x000fda00000e0000 */
[----:B------:R-:W-:Y:S03]  /*2d960*/  HGMMA.64x64x16.F32 R24, gdesc[UR4], R24, gsb0 ;  /* 0x00e00000041879f0 */ /* 0x000fe60008000818 */
[----:B------:R-:W-:Y:S02]  /*2d970*/  WARPGROUP.DEPBAR.LE gsb0, 0x0 ;  /* 0x00008000000079c5 */ /* 0x000fe40000010000 */
[----:B------:R0:W-:Y:S04]  /*2d980*/  ST.E desc[UR8][R12.64], R11 ;  /* 0x0000000b0c007985 */ /* 0x0001e8000c101908 */
[----:B------:R-:W2:Y:S01]  /*2d990*/  LD.E.64 R66, desc[UR10][R20.64] ;  /* 0x0000000a14427980 */ /* 0x000ea2000c101b00 */
[----:B------:R-:W-:Y:S01]  /*2d9a0*/  IMAD.MOV.U32 R56, RZ, RZ, 0x28 ;  /* 0x00000028ff387424 */ /* 0x000fe200078e00ff */
[----:B------:R-:W-:Y:S01]  /*2d9b0*/  WARPGROUP.ARRIVE ;  /* 0x00000000000079c5 */ /* 0x000fe20000000000 */
[----:B------:R-:W-:Y:S01]  /*2d9c0*/  IMAD.MOV.U32 R57, RZ, RZ, 0xa00 ;  /* 0x00000a00ff397424 */ /* 0x000fe200078e00ff */
[----:B------:R-:W-:Y:S01]  /*2d9d0*/  R2UR UR8, R4 ;  /* 0x00000000040872ca */ /* 0x000fe200000e0000 */
[----:B------:R-:W-:Y:S01]  /*2d9e0*/  IMAD.MOV.U32 R59, RZ, RZ, R15 ;  /* 0x000000ffff3b7224 */ /* 0x000fe200078e000f */
[----:B------:R-:W-:-:S02]  /*2d9f0*/  SEL R56, R56, 0x26, P0 ;  /* 0x0000002638387807 */ /* 0x000fc40000000000 */
[----:B------:R-:W-:Y:S02]  /*2da00*/  SEL R57, R57, 0x980, P0 ;  /* 0x0000098039397807 */ /* 0x000fe40000000000 */
[----:B------:R-:W-:Y:S02]  /*2da10*/  R2UR UR7, R59 ;  /* 0x000000003b0772ca */ /* 0x000fe400000e0000 */
[C---:B------:R-:W-:Y:S01]  /*2da20*/  R2UR UR9, R5.reuse ;  /* 0x00000000050972ca */ /* 0x040fe200000e0000 */
[----:B------:R-:W-:Y:S01]  /*2da30*/  IMAD.IADD R56, R56, 0x1, R57 ;  /* 0x0000000138387824 */ /* 0x000fe200078e0239 */
[----:B------:R-:W-:Y:S02]  /*2da40*/  R2UR UR10, R4 ;  /* 0x00000000040a72ca */ /* 0x000fe400000e0000 */
[----:B------:R-:W-:Y:S02]  /*2da50*/  R2UR UR11, R5 ;  /* 0x00000000050b72ca */ /* 0x000fe400000e0000 */
[----:B------:R-:W-:-:S05]  /*2da60*/  LOP3.LUT R57, R56, 0xa06, RZ, 0xc0, !PT ;  /* 0x00000a0638397812 */ /* 0x000fca00078ec0ff */
[----:B------:R-:W-:-:S05]  /*2da70*/  IMAD.IADD R58, R14, 0x1, R57 ;  /* 0x000000010e3a7824 */ /* 0x000fca00078e0239 */
[----:B------:R-:W-:Y:S01]  /*2da80*/  R2UR UR6, R58 ;  /* 0x000000003a0672ca */ /* 0x000fe200000e0000 */
[----:B--2---:R-:W-:Y:S02]  /*2da90*/  IMAD.IADD R56, R57, 0x1, R66 ;  /* 0x0000000139387824 */ /* 0x004fe400078e0242 */
[----:B------:R-:W-:-:S03]  /*2daa0*/  IMAD.MOV.U32 R57, RZ, RZ, R67 ;  /* 0x000000ffff397224 */ /* 0x000fc600078e0043 */
[----:B------:R-:W-:Y:S02]  /*2dab0*/  R2UR UR4, R56 ;  /* 0x00000000380472ca */ /* 0x000fe400000e0000 */
        /* <DEDUP_REMOVED lines=8> */
[----:B------:R-:W-:Y:S01]  /*2db40*/  R2UR UR8, R4 ;  /* 0x00000000040872ca */ /* 0x000fe200000e0000 */
[----:B------:R-:W-:Y:S01]  /*2db50*/  IMAD.IADD R58, R61, 0x1, R60 ;  /* 0x000000013d3a7824 */ /* 0x000fe200078e023c */
[----:B------:R-:W-:-:S02]  /*2db60*/  R2UR UR9, R5 ;  /* 0x00000000050972ca */ /* 0x000fc400000e0000 */
[----:B------:R-:W-:Y:S02]  /*2db70*/  R2UR UR7, R59 ;  /* 0x000000003b0772ca */ /* 0x000fe400000e0000 */
[----:B------:R-:W-:Y:S02]  /*2db80*/  R2UR UR6, R58 ;  /* 0x000000003a0672ca */ /* 0x000fe400000e0000 */
[----:B------:R-:W-:Y:S02]  /*2db90*/  R2UR UR10, R4 ;  /* 0x00000000040a72ca */ /* 0x000fe400000e0000 */
[----:B------:R-:W-:Y:S02]  /*2dba0*/  R2UR UR11, R5 ;  /* 0x00000000050b72ca */ /* 0x000fe400000e0000 */
[----:B--2---:R-:W-:Y:S02]  /*2dbb0*/  IADD3 R56, R61, 0xa00, R56 ;  /* 0x00000a003d387810 */ /* 0x004fe40007ffe038 */
[----:B------:R-:W-:-:S02]  /*2dbc0*/  R2UR UR5, R57 ;  /* 0x00000000390572ca */ /* 0x000fc400000e0000 */
[----:B------:R-:W-:-:S13]  /*2dbd0*/  R2UR UR4, R56 ;  /* 0x00000000380472ca */ /* 0x000fda00000e0000 */
[----:B------:R-:W-:Y:S03]  /*2dbe0*/  HGMMA.64x64x16.F32 R24, gdesc[UR4], R24, gsb0 ;  /* 0x00e00000041879f0 */ /* 0x000fe60008000818 */
[----:B------:R-:W-:Y:S02]  /*2dbf0*/  WARPGROUP.DEPBAR.LE gsb0, 0x0 ;  /* 0x00008000000079c5 */ /* 0x000fe40000010000 */
[----:B------:R0:W-:Y:S04]  /*2dc00*/  ST.E desc[UR8][R12.64], R11 ;  /* 0x0000000b0c007985 */ /* 0x0001e8000c101908 */
[----:B------:R-:W2:Y:S01]  /*2dc10*/  LD.E.64 R56, desc[UR10][R20.64] ;  /* 0x0000000a14387980 */ /* 0x000ea2000c101b00 */
[----:B------:R-:W-:Y:S01]  /*2dc20*/  IMAD.IADD R58, R63, 0x1, R60 ;  /* 0x000000013f3a7824 */ /* 0x000fe200078e023c */
[----:B------:R-:W-:Y:S01]  /*2dc30*/  WARPGROUP.ARRIVE ;  /* 0x00000000000079c5 */ /* 0x000fe20000000000 */
[----:B------:R-:W-:Y:S01]  /*2dc40*/  IMAD.MOV.U32 R59, RZ, RZ, R15 ;  /* 0x000000ffff3b7224 */ /* 0x000fe200078e000f */
[----:B------:R-:W-:-:S02]  /*2dc50*/  R2UR UR8, R4 ;  /* 0x00000000040872ca */ /* 0x000fc400000e0000 */
[----:B------:R-:W-:Y:S02]  /*2dc60*/  R2UR UR6, R58 ;  /* 0x000000003a0672ca */ /* 0x000fe400000e0000 */
[----:B------:R-:W-:Y:S02]  /*2dc70*/  R2UR UR7, R59 ;  /* 0x000000003b0772ca */ /* 0x000fe400000e0000 */
[C---:B------:R-:W-:Y:S02]  /*2dc80*/  R2UR UR9, R5.reuse ;  /* 0x00000000050972ca */ /* 0x040fe400000e0000 */
        /* <DEDUP_REMOVED lines=172> */
[----:B------:R-:W-:-:S02]  /*2e750*/  R2UR UR8, R4 ;  /* 0x00000000040872ca */ /* 0x000fc400000e0000 */
[----:B------:R-:W-:Y:S02]  /*2e760*/  SEL R56, R56, 0x3e, P0 ;  /* 0x0000003e38387807 */ /* 0x000fe40000000000 */
[----:B------:R-:W-:Y:S02]  /*2e770*/  SEL R57, R57, 0xf80, P0 ;  /* 0x00000f8039397807 */ /* 0x000fe40000000000 */
[----:B------:R-:W-:-:S03]  /*2e780*/  R2UR UR9, R5 ;  /* 0x00000000050972ca */ /* 0x000fc600000e0000 */
[----:B------:R-:W-:-:S05]  /*2e790*/  IMAD.IADD R56, R56, 0x1, R57 ;  /* 0x0000000138387824 */ /* 0x000fca00078e0239 */
[----:B------:R-:W-:-:S05]  /*2e7a0*/  LOP3.LUT R57, R56, 0x1e06, RZ, 0xc0, !PT ;  /* 0x00001e0638397812 */ /* 0x000fca00078ec0ff */
[----:B------:R-:W-:-:S05]  /*2e7b0*/  IMAD.IADD R56, R14, 0x1, R57 ;  /* 0x000000010e387824 */ /* 0x000fca00078e0239 */
[----:B------:R-:W-:Y:S01]  /*2e7c0*/  R2UR UR6, R56 ;  /* 0x00000000380672ca */ /* 0x000fe200000e0000 */
[----:B--2---:R-:W-:Y:S02]  /*2e7d0*/  IMAD.IADD R14, R57, 0x1, R20 ;  /* 0x00000001390e7824 */ /* 0x004fe400078e0214 */
[----:B------:R-:W-:Y:S02]  /*2e7e0*/  IMAD.MOV.U32 R57, RZ, RZ, R15 ;  /* 0x000000ffff397224 */ /* 0x000fe400078e000f */
[----:B------:R-:W-:Y:S01]  /*2e7f0*/  IMAD.MOV.U32 R15, RZ, RZ, R21 ;  /* 0x000000ffff0f7224 */ /* 0x000fe200078e0015 */
[----:B------:R-:W-:Y:S02]  /*2e800*/  R2UR UR4, R14 ;  /* 0x000000000e0472ca */ /* 0x000fe400000e0000 */
[----:B------:R-:W-:Y:S02]  /*2e810*/  R2UR UR7, R57 ;  /* 0x00000000390772ca */ /* 0x000fe400000e0000 */
        /* <DEDUP_REMOVED lines=9> */
[----:B------:R-:W-:Y:S02]  /*2e8b0*/  R2UR UR4, R4 ;  /* 0x00000000040472ca */ /* 0x000fe400000e0000 */
[----:B------:R-:W-:Y:S01]  /*2e8c0*/  R2UR UR5, R5 ;  /* 0x00000000050572ca */ /* 0x000fe200000e0000 */
[----:B------:R-:W-:-:S12]  /*2e8d0*/  BSSY B2, `(.L_x_5391) ;  /* 0x0000006000027945 */ /* 0x000fd80003800000 */
[----:B---3--:R0:W5:Y:S01]  /*2e8e0*/  LD.E R14, desc[UR4][R14.64] ;  /* 0x000000040e0e7980 */ /* 0x008162000c101900 */
[----:B--2---:R-:W-:-:S04]  /*2e8f0*/  LOP3.LUT R56, R56, 0x1, RZ, 0xfc, !PT ;  /* 0x0000000138387812 */ /* 0x004fc800078efcff */
[----:B------:R-:W-:-:S13]  /*2e900*/  ISETP.NE.AND P0, PT, R56, 0x3, PT ;  /* 0x000000033800780c */ /* 0x000fda0003f05270 */
[----:B0-----:R-:W-:Y:S05]  /*2e910*/  @!P0 BRA `(.L_x_5392) ;  /* 0x0000000000048947 */ /* 0x001fea0003800000 */
[----:B------:R-:W-:Y:S01]  /*2e920*/  BPT.TRAP 0x1 ;  /* 0x000000040000795c */ /* 0x000fe20000300000 */
.L_x_5392:
[----:B------:R-:W-:Y:S05]  /*2e930*/  BSYNC B2 ;  /* 0x0000000000027941 */ /* 0x000fea0003800000 */
.L_x_5391:
[C---:B------:R-:W-:Y:S02]  /*2e940*/  R2UR UR6, R4.reuse ;  /* 0x00000000040672ca */ /* 0x040fe400000e0000 */
[C---:B------:R-:W-:Y:S02]  /*2e950*/  R2UR UR7, R5.reuse ;  /* 0x00000000050772ca */ /* 0x040fe400000e0000 */
[----:B------:R-:W-:Y:S02]  /*2e960*/  R2UR UR4, R4 ;  /* 0x00000000040472ca */ /* 0x000fe400000e0000 */
[----:B------:R-:W-:-:S09]  /*2e970*/  R2UR UR5, R5 ;  /* 0x00000000050572ca */ /* 0x000fd200000e0000 */
[----:B------:R-:W2:Y:S04]  /*2e980*/  LD.E.64 R12, desc[UR6][R20.64+0x20] ;  /* 0x00002006140c7980 */ /* 0x000ea8000c101b00 */
[----:B------:R-:W3:Y:S01]  /*2e990*/  LD.E R11, desc[UR4][R20.64+0xc] ;  /* 0x00000c04140b7980 */ /* 0x000ee2000c101900 */
[----:B--2---:R-:W-:-:S05]  /*2e9a0*/  MOV R13, R12 ;  /* 0x0000000c000d7202 */ /* 0x004fca0000000f00 */
[----:B-----5:R-:W-:-:S05]  /*2e9b0*/  IMAD R14, R14, 0x8, R13 ;  /* 0x000000080e0e7824 */ /* 0x020fca00078e020d */
[----:B---3--:R-:W-:-:S04]  /*2e9c0*/  PRMT R11, R11, 0x654, R14 ;  /* 0x000006540b0b7816 */ /* 0x008fc8000000000e */
[----:B------:R0:W-:Y:S01]  /*2e9d0*/  SYNCS.ARRIVE.TRANS64.RED.A1T0 RZ, [R11+URZ], RZ ;  /* 0x000000ff0bff79a7 */ /* 0x0001e2000810043f */
[----:B------:R-:W2:Y:S04]  /*2e9e0*/  LD.E R12, desc[UR4][R8.64+0x24] ;  /* 0x00002404080c7980 */ /* 0x000ea8000c101900 */
[----:B0-----:R-:W3:Y:S01]  /*2e9f0*/  LD.E R11, desc[UR4][R8.64] ;  /* 0x00000004080b7980 */ /* 0x001ee2000c101900 */
[----:B------:R-:W-:Y:S01]  /*2ea00*/  IMAD.MOV.U32 R13, RZ, RZ, R18 ;  /* 0x000000ffff0d7224 */ /* 0x000fe200078e0012 */
[C---:B------:R-:W-:Y:S02]  /*2ea10*/  R2UR UR14, R4.reuse ;  /* 0x00000000040e72ca */ /* 0x040fe400000e0000 */
[----:B------:R-:W-:Y:S02]  /*2ea20*/  R2UR UR15, R5 ;  /* 0x00000000050f72ca */ /* 0x000fe400000e0000 */
[----:B------:R-:W-:-:S02]  /*2ea30*/  R2UR UR10, R4 ;  /* 0x00000000040a72ca */ /* 0x000fc400000e0000 */
[C---:B------:R-:W-:Y:S02]  /*2ea40*/  R2UR UR11, R5.reuse ;  /* 0x00000000050b72ca */ /* 0x040fe400000e0000 */
[C---:B------:R-:W-:Y:S02]  /*2ea50*/  R2UR UR8, R4.reuse ;  /* 0x00000000040872ca */ /* 0x040fe400000e0000 */
[----:B------:R-:W-:Y:S02]  /*2ea60*/  R2UR UR9, R5 ;  /* 0x00000000050972ca */ /* 0x000fe400000e0000 */
[----:B------:R-:W-:-:S03]  /*2ea70*/  R2UR UR12, R4 ;  /* 0x00000000040c72ca */ /* 0x000fc600000e0000 */
[----:B------:R-:W4:Y:S01]  /*2ea80*/  LD.E R64, desc[UR14][R8.64+0x18] ;  /* 0x0000180e08407980 */ /* 0x000f22000c101900 */
[----:B------:R-:W-:-:S03]  /*2ea90*/  R2UR UR13, R5 ;  /* 0x00000000050d72ca */ /* 0x000fc600000e0000 */
[----:B------:R-:W4:Y:S04]  /*2eaa0*/  LD.E R62, desc[UR10][R8.64+0xc] ;  /* 0x00000c0a083e7980 */ /* 0x000f28000c101900 */
[----:B------:R-:W4:Y:S06]  /*2eab0*/  LD.E R61, desc[UR8][R8.64+0x10] ;  /* 0x00001008083d7980 */ /* 0x000f2c000c101900 */
[----:B------:R-:W4:Y:S01]  /*2eac0*/  LD.E R63, desc[UR12][R8.64+0x14] ;  /* 0x0000140c083f7980 */ /* 0x000f22000c101900 */
[----:B--2---:R-:W-:Y:S01]  /*2ead0*/  ISETP.NE.AND P0, PT, R12, 0x1, PT ;  /* 0x000000010c00780c */ /* 0x004fe20003f05270 */
[----:B------:R-:W-:-:S05]  /*2eae0*/  IMAD.MOV.U32 R12, RZ, RZ, R19 ;  /* 0x000000ffff0c7224 */ /* 0x000fca00078e0013 */
[----:B------:R3:W2:Y:S07]  /*2eaf0*/  LD.E R20, desc[UR4][R12.64] ;  /* 0x000000040c147980 */ /* 0x0006ae000c101900 */
[C---:B------:R-:W-:Y:S02]  /*2eb00*/  @P0 R2UR UR4, R4.reuse ;  /* 0x00000000040402ca */ /* 0x040fe400000e0000 */
[----:B------:R-:W-:Y:S02]  /*2eb10*/  @P0 R2UR UR5, R5 ;  /* 0x00000000050502ca */ /* 0x000fe400000e0000 */
[----:B------:R-:W-:-:S02]  /*2eb20*/  @P0 R2UR UR6, R4 ;  /* 0x00000000040602ca */ /* 0x000fc400000e0000 */
[----:B------:R-:W-:-:S09]  /*2eb30*/  @P0 R2UR UR7, R5 ;  /* 0x00000000050702ca */ /* 0x000fd200000e0000 */
[----:B------:R-:W2:Y:S04]  /*2eb40*/  @P0 LD.E R58, desc[UR4][R8.64+0x28] ;  /* 0x00002804083a0980 */ /* 0x000ea8000c101900 */
[----:B------:R-:W2:Y:S01]  /*2eb50*/  @P0 LD.E R57, desc[UR6][R8.64+0x2c] ;  /* 0x00002c0608390980 */ /* 0x000ea2000c101900 */
[C---:B------:R-:W-:Y:S02]  /*2eb60*/  R2UR UR4, R4.reuse ;  /* 0x00000000040472ca */ /* 0x040fe400000e0000 */
[C---:B------:R-:W-:Y:S02]  /*2eb70*/  R2UR UR5, R5.reuse ;  /* 0x00000000050572ca */ /* 0x040fe400000e0000 */
[----:B------:R-:W-:Y:S02]  /*2eb80*/  R2UR UR6, R4 ;  /* 0x00000000040672ca */ /* 0x000fe400000e0000 */
[----:B------:R-:W-:-:S09]  /*2eb90*/  R2UR UR7, R5 ;  /* 0x00000000050772ca */ /* 0x000fd200000e0000 */
[----:B------:R-:W2:Y:S04]  /*2eba0*/  LD.E R59, desc[UR4][R8.64+0x8] ;  /* 0x00000804083b7980 */ /* 0x000ea8000c101900 */
[----:B------:R-:W2:Y:S01]  /*2ebb0*/  LD.E R60, desc[UR6][R8.64+0x4] ;  /* 0x00000406083c7980 */ /* 0x000ea2000c101900 */
[----:B---3--:R-:W-:-:S04]  /*2ebc0*/  SHF.R.S32.HI R12, RZ, 0x1f, R11 ;  /* 0x0000001fff0c7819 */ /* 0x008fc8000001140b */
        /* <DEDUP_REMOVED lines=12> */
[----:B------:R-:W-:Y:S02]  /*2ec90*/  LEA.HI R11, R56, R56, RZ, 0x1 ;  /* 0x00000038380b7211 */ /* 0x000fe400078f08ff */
[----:B------:R-:W-:Y:S02]  /*2eca0*/  LOP3.LUT R21, R21, 0xfffffff8, RZ, 0xc0, !PT ;  /* 0xfffffff815157812 */ /* 0x000fe400078ec0ff */
[----:B------:R-:W-:Y:S02]  /*2ecb0*/  SHF.R.S32.HI R13, RZ, 0x5, R13 ;  /* 0x00000005ff0d7819 */ /* 0x000fe4000001140d */
[----:B------:R-:W-:Y:S01]  /*2ecc0*/  LOP3.LUT R11, R11, 0x1ffffffe, RZ, 0xc0, !PT ;  /* 0x1ffffffe0b0b7812 */ /* 0x000fe200078ec0ff */
[----:B------:R-:W-:-:S04]  /*2ecd0*/  IMAD.IADD R21, R12, 0x1, -R21 ;  /* 0x000000010c157824 */ /* 0x000fc800078e0a15 */
[----:B------:R-:W-:Y:S01]  /*2ece0*/  IMAD.IADD R11, R56, 0x1, -R11 ;  /* 0x00000001380b7824 */ /* 0x000fe200078e0a0b */
[----:B------:R-:W-:Y:S02]  /*2ecf0*/  LOP3.LUT R15, R15, 0x7ffffffc, RZ, 0xc0, !PT ;  /* 0x7ffffffc0f0f7812 */ /* 0x000fe400078ec0ff */
[----:B----4-:R-:W-:-:S03]  /*2ed00*/  ISETP.GE.AND P1, PT, R64, 0x1, PT ;  /* 0x000000014000780c */ /* 0x010fc60003f26270 */
[----:B------:R-:W-:Y:S01]  /*2ed10*/  IMAD.IADD R15, R14, 0x1, -R15 ;  /* 0x000000010e0f7824 */ /* 0x000fe200078e0a0f */
[----:B------:R-:W-:Y:S01]  /*2ed20*/  BSSY B2, `(.L_x_5393) ;  /* 0x0000034000027945 */ /* 0x000fe20003800000 */
[----:B--2---:R-:W-:-:S04]  /*2ed30*/  IMAD R12, R20, 0x4, R13 ;  /* 0x00000004140c7824 */ /* 0x004fc800078e020d */
[----:B------:R-:W-:-:S04]  /*2ed40*/  IMAD.U32 R12, R12, 0x10, R21 ;  /* 0x000000100c0c7824 */ /* 0x000fc800078e0015 */
[----:B------:R-:W-:Y:S02]  /*2ed50*/  IMAD R11, R11, 0x8, R12 ;  /* 0x000000080b0b7824 */ /* 0x000fe400078e020c */
[----:B------:R-:W-:Y:S02]  /*2ed60*/  IMAD.SHL.U32 R20, R0, 0x40, RZ ;  /* 0x0000004000147824 */ /* 0x000fe400078e00ff */
[----:B------:R-:W-:-:S05]  /*2ed70*/  @P0 IMAD.HI.U32 R58, R11, R58, RZ ;  /* 0x0000003a0b3a0227 */ /* 0x000fca00078e00ff */
[----:B------:R-:W-:-:S05]  /*2ed80*/  @P0 SHF.R.U32.HI R11, RZ, R57, R58 ;  /* 0x00000039ff0b0219 */ /* 0x000fca000001163a */
[----:B------:R-:W0:Y:S01]  /*2ed90*/  SHFL.IDX PT, R21, R11, RZ, 0x1c1f ;  /* 0x001c1fff0b157589 */ /* 0x000e2200000e0000 */
[----:B------:R-:W-:-:S05]  /*2eda0*/  IADD3 R12, -R20, 0x1, RZ ;  /* 0x00000001140c7810 */ /* 0x000fca0007ffe1ff */
[----:B------:R-:W-:Y:S01]  /*2edb0*/  IMAD R12, R15, -0x2, R12 ;  /* 0xfffffffe0f0c7824 */ /* 0x000fe200078e020c */
[----:B------:R-:W-:-:S04]  /*2edc0*/  LOP3.LUT R13, RZ, R62, RZ, 0x33, !PT ;  /* 0x0000003eff0d7212 */ /* 0x000fc800078e33ff */
[----:B------:R-:W-:Y:S01]  /*2edd0*/  IADD3 R12, -R60, R12, R59 ;  /* 0x0000000c3c0c7210 */ /* 0x000fe20007ffe13b */
[----:B------:R-:W-:-:S04]  /*2ede0*/  IMAD.IADD R63, R63, 0x1, -R20 ;  /* 0x000000013f3f7824 */ /* 0x000fc800078e0a14 */
[C---:B------:R-:W-:Y:S02]  /*2edf0*/  IMAD.IADD R61, R12.reuse, 0x1, R61 ;  /* 0x000000010c3d7824 */ /* 0x040fe400078e023d */
[----:B------:R-:W-:Y:S02]  /*2ee00*/  IMAD.IADD R56, R12, 0x1, R13 ;  /* 0x000000010c387824 */ /* 0x000fe400078e020d */
[--C-:B0-----:R-:W-:Y:S02]  /*2ee10*/  IMAD.IADD R13, R61, 0x1, R21.reuse ;  /* 0x000000013d0d7824 */ /* 0x101fe400078e0215 */
[----:B------:R-:W-:Y:S01]  /*2ee20*/  IMAD.IADD R12, R56, 0x1, R21 ;  /* 0x00000001380c7824 */ /* 0x000fe200078e0215 */
[----:B------:R-:W-:Y:S06]  /*2ee30*/  @!P1 BRA `(.L_x_5394) ;  /* 0x0000000000889947 */ /* 0x000fec0003800000 */
[----:B------:R-:W-:Y:S01]  /*2ee40*/  IADD3 R21, -R60, R59, R21 ;  /* 0x0000003b3c157210 */ /* 0x000fe20007ffe115 */
[----:B------:R-:W-:Y:S03]  /*2ee50*/  BSSY B3, `(.L_x_5395) ;  /* 0x000001c000037945 */ /* 0x000fe60003800000 */
[----:B------:R-:W-:-:S13]  /*2ee60*/  ISETP.GT.AND P0, PT, R21, -0x1, PT ;  /* 0xffffffff1500780c */ /* 0x000fda0003f04270 */
[----:B------:R-:W-:Y:S05]  /*2ee70*/  @P0 BRA `(.L_x_5396) ;  /* 0x00000000003c0947 */ /* 0x000fea0003800000 */
[----:B------:R-:W-:Y:S01]  /*2ee80*/  ISETP.NE.AND P0, PT, R64, 0x1, PT ;  /* 0x000000014000780c */ /* 0x000fe20003f05270 */
[----:B------:R-:W-:Y:S01]  /*2ee90*/  BSSY B4, `(.L_x_5397) ;  /* 0x000000b000047945 */ /* 0x000fe20003800000 */
[----:B------:R-:W-:-:S11]  /*2eea0*/  LOP3.LUT R21, RZ, R21, RZ, 0x33, !PT ;  /* 0x00000015ff157212 */ /* 0x000fd600078e33ff */
[----:B------:R-:W-:Y:S05]  /*2eeb0*/  @!P0 BRA `(.L_x_5398) ;  /* 0x0000000000208947 */ /* 0x000fea0003800000 */
[C---:B------:R-:W-:Y:S02]  /*2eec0*/  R2UR UR4, R4.reuse ;  /* 0x00000000040472ca */ /* 0x040fe400000e0000 */
[C---:B------:R-:W-:Y:S02]  /*2eed0*/  R2UR UR5, R5.reuse ;  /* 0x00000000050572ca */ /* 0x040fe400000e0000 */
[----:B------:R-:W-:Y:S02]  /*2eee0*/  R2UR UR6, R4 ;  /* 0x00000000040672ca */ /* 0x000fe400000e0000 */
[----:B------:R-:W-:-:S09]  /*2eef0*/  R2UR UR7, R5 ;  /* 0x00000000050772ca */ /* 0x000fd200000e0000 */
[----:B------:R-:W2:Y:S04]  /*2ef00*/  LD.E R14, desc[UR4][R8.64+0x1c] ;  /* 0x00001c04080e7980 */ /* 0x000ea8000c101900 */
[----:B------:R-:W3:Y:S01]  /*2ef10*/  LD.E R57, desc[UR6][R8.64+0x20] ;  /* 0x0000200608397980 */ /* 0x000ee2000c101900 */
[----:B--2---:R-:W-:-:S05]  /*2ef20*/  IMAD.HI.U32 R14, R21, R14, RZ ;  /* 0x0000000e150e7227 */ /* 0x004fca00078e00ff */
[----:B---3--:R-:W-:-:S07]  /*2ef30*/  SHF.R.U32.HI R21, RZ, R57, R14 ;  /* 0x00000039ff157219 */ /* 0x008fce000001160e */
.L_x_5398:
[----:B------:R-:W-:Y:S05]  /*2ef40*/  BSYNC B4 ;  /* 0x0000000000047941 */ /* 0x000fea0003800000 */
.L_x_5397:
[----:B------:R-:W-:Y:S01]  /*2ef50*/  LOP3.LUT R21, RZ, R21, RZ, 0x33, !PT ;  /* 0x00000015ff157212 */ /* 0x000fe200078e33ff */
[----:B------:R-:W-:Y:S06]  /*2ef60*/  BRA `(.L_x_5399) ;  /* 0x0000000000287947 */ /* 0x000fec0003800000 */
.L_x_5396:
[----:B------:R-:W-:-:S13]  /*2ef70*/  ISETP.NE.AND P0, PT, R64, 0x1, PT ;  /* 0x000000014000780c */ /* 0x000fda0003f05270 */
        /* <DEDUP_REMOVED lines=9> */
.L_x_5399:
[----:B------:R-:W-:Y:S05]  /*2f010*/  BSYNC B3 ;  /* 0x0000000000037941 */ /* 0x000fea0003800000 */
.L_x_5395:
[----:B------:R-:W-:-:S04]  /*2f020*/  IMAD R14, R64, R21, -R20 ;  /* 0x00000015400e7224 */ /* 0x000fc800078e0a14 */
[----:B------:R-:W-:-:S05]  /*2f030*/  IMAD R21, R15, -0x2, R14 ;  /* 0xfffffffe0f157824 */ /* 0x000fca00078e020e */
[----:B------:R-:W-:Y:S02]  /*2f040*/  VIMNMX R12, R12, R21, !PT ;  /* 0x000000150c0c7248 */ /* 0x000fe40007fe0100 */
[----:B------:R-:W-:-:S07]  /*2f050*/  VIADDMNMX R13, R21, R64, R13, PT ;  /* 0x00000040150d7246 */ /* 0x000fce000380010d */
.L_x_5394:
[----:B------:R-:W-:Y:S05]  /*2f060*/  BSYNC B2 ;  /* 0x0000000000027941 */ /* 0x000fea0003800000 */
.L_x_5393:
        /* <DEDUP_REMOVED lines=96> */
.L_x_5405:
[----:B------:R-:W-:Y:S05]  /*2f670*/  BSYNC B4 ;  /* 0x0000000000047941 */ /* 0x000fea0003800000 */
.L_x_5404:
[----:B------:R-:W-:Y:S01]  /*2f680*/  LOP3.LUT R59, RZ, R59, RZ, 0x33, !PT ;  /* 0x0000003bff3b7212 */ /* 0x000fe200078e33ff */
[----:B------:R-:W-:Y:S06]  /*2f690*/  BRA `(.L_x_5406) ;  /* 0x0000000000287947 */ /* 0x000fec0003800000 */
.L_x_5403:
        /* <DEDUP_REMOVED lines=10> */
.L_x_5406:
[----:B------:R-:W-:Y:S05]  /*2f740*/  BSYNC B3 ;  /* 0x0000000000037941 */ /* 0x000fea0003800000 */
.L_x_5402:
[----:B------:R-:W-:-:S04]  /*2f750*/  IMAD R8, R64, R59, -R20 ;  /* 0x0000003b40087224 */ /* 0x000fc800078e0a14 */
[----:B------:R-:W-:-:S05]  /*2f760*/  IMAD R15, R15, -0x2, R8 ;  /* 0xfffffffe0f0f7824 */ /* 0x000fca00078e0208 */
[----:B------:R-:W-:Y:S02]  /*2f770*/  VIADDMNMX R13, R15, R64, R13, PT ;  /* 0x000000400f0d7246 */ /* 0x000fe4000380010d */
[----:B------:R-:W-:-:S07]  /*2f780*/  VIMNMX R12, R12, R15, !PT ;  /* 0x0000000f0c0c7248 */ /* 0x000fce0007fe0100 */
.L_x_5401:
[----:B------:R-:W-:Y:S05]  /*2f790*/  BSYNC B2 ;  /* 0x0000000000027941 */ /* 0x000fea0003800000 */
.L_x_5400:
[----:B------:R-:W2:Y:S01]  /*2f7a0*/  LDL.64 R8, [R7+0x70] ;  /* 0x0000700007087983 */ /* 0x000ea20000100a00 */
[----:B------:R-:W-:Y:S02]  /*2f7b0*/  R2UR UR4, R4 ;  /* 0x00000000040472ca */ /* 0x000fe400000e0000 */
[----:B------:R-:W-:Y:S02]  /*2f7c0*/  R2UR UR5, R5 ;  /* 0x00000000050572ca */ /* 0x000fe400000e0000 */
[----:B------:R-:W-:Y:S02]  /*2f7d0*/  ISETP.GT.AND P0, PT, R12, 0x1, !P0 ;  /* 0x000000010c00780c */ /* 0x000fe40004704270 */
[----:B------:R-:W-:Y:S02]  /*2f7e0*/  ISETP.NE.AND P6, PT, R36, RZ, PT ;  /* 0x000000ff2400720c */ /* 0x000fe40003fc5270 */
[----:B------:R-:W-:Y:S02]  /*2f7f0*/  ISETP.LT.OR P0, PT, R13, 0x2, P0 ;  /* 0x000000020d00780c */ /* 0x000fe40000701670 */
[----:B------:R-:W-:-:S02]  /*2f800*/  ISETP.GT.AND P1, PT, R12, 0x8, !P1 ;  /* 0x000000080c00780c */ /* 0x000fc40004f24270 */
[----:B------:R-:W-:Y:S02]  /*2f810*/  FSEL R59, R27, -INF , !P0 ;  /* 0xff8000001b3b7808 */ /* 0x000fe40004000000 */
[----:B------:R-:W-:Y:S02]  /*2f820*/  ISETP.NE.AND P0, PT, R25, RZ, PT ;  /* 0x000000ff1900720c */ /* 0x000fe40003f05270 */
[C---:B------:R-:W-:Y:S02]  /*2f830*/  ISETP.LT.OR P1, PT, R13.reuse, 0x9, P1 ;  /* 0x000000090d00780c */ /* 0x040fe40000f21670 */
[----:B------:R-:W-:Y:S02]  /*2f840*/  ISETP.GT.AND P0, PT, R12, 0x9, !P0 ;  /* 0x000000090c00780c */ /* 0x000fe40004704270 */
[----:B------:R-:W-:Y:S02]  /*2f850*/  FSEL R61, R30, -INF , !P1 ;  /* 0xff8000001e3d7808 */ /* 0x000fe40004800000 */
[----:B------:R-:W-:-:S02]  /*2f860*/  ISETP.LT.OR P0, PT, R13, 0xa, P0 ;  /* 0x0000000a0d00780c */ /* 0x000fc40000701670 */
[----:B------:R-:W-:Y:S02]  /*2f870*/  ISETP.NE.AND P1, PT, R62, RZ, PT ;  /* 0x000000ff3e00720c */ /* 0x000fe40003f25270 */
        /* <DEDUP_REMOVED lines=13> */
[C---:B------:R-:W-:Y:S01]  /*2f950*/  ISETP.GT.AND P0, PT, R12.reuse, 0x19, !P6 ;  /* 0x000000190c00780c */ /* 0x040fe20007704270 */
[----:B--2---:R-:W2:Y:S03]  /*2f960*/  LD.E.64 R14, desc[UR4][R8.64] ;  /* 0x00000004080e7980 */ /* 0x004ea6000c101b00 */
[----:B------:R-:W-:Y:S02]  /*2f970*/  ISETP.LT.OR P0, PT, R13, 0x1a, P0 ;  /* 0x0000001a0d00780c */ /* 0x000fe40000701670 */
[----:B------:R-:W-:Y:S01]  /*2f980*/  ISETP.GT.AND P1, PT, R12, 0x28, !P1 ;  /* 0x000000280c00780c */ /* 0x000fe20004f24270 */
[----:B------:R-:W3:Y:S01]  /*2f990*/  LD.E R24, desc[UR4][R8.64+0x10] ;  /* 0x0000100408187980 */ /* 0x000ee2000c101900 */
[----:B------:R-:W-:-:S02]  /*2f9a0*/  FSEL R39, R39, -INF , !P0 ;  /* 0xff80000027277808 */ /* 0x000fc40004000000 */
[----:B------:R-:W-:Y:S02]  /*2f9b0*/  ISETP.NE.AND P0, PT, R58, RZ, PT ;  /* 0x000000ff3a00720c */ /* 0x000fe40003f05270 */
[C---:B------:R-:W-:Y:S02]  /*2f9c0*/  ISETP.GT.AND P2, PT, R12.reuse, 0x29, !P2 ;  /* 0x000000290c00780c */ /* 0x040fe40005744270 */
[C---:B------:R-:W-:Y:S02]  /*2f9d0*/  ISETP.GT.AND P0, PT, R12.reuse, 0x20, !P0 ;  /* 0x000000200c00780c */ /* 0x040fe40004704270 */
[C---:B------:R-:W-:Y:S02]  /*2f9e0*/  ISETP.GT.AND P3, PT, R12.reuse, 0x30, !P3 ;  /* 0x000000300c00780c */ /* 0x040fe40005f64270 */
[----:B------:R-:W-:Y:S02]  /*2f9f0*/  ISETP.LT.OR P0, PT, R13, 0x21, P0 ;  /* 0x000000210d00780c */ /* 0x000fe40000701670 */
[----:B------:R-:W-:-:S02]  /*2fa00*/  ISETP.GT.AND P4, PT, R12, 0x31, !P4 ;  /* 0x000000310c00780c */ /* 0x000fc40006784270 */
[----:B------:R-:W-:Y:S02]  /*2fa10*/  FSEL R89, R42, -INF , !P0 ;  /* 0xff8000002a597808 */ /* 0x000fe40004000000 */
[----:B------:R-:W-:Y:S02]  /*2fa20*/  ISETP.NE.AND P0, PT, R21, RZ, PT ;  /* 0x000000ff1500720c */ /* 0x000fe40003f05270 */
[----:B------:R-:W-:Y:S02]  /*2fa30*/  ISETP.NE.AND P6, PT, R44, RZ, PT ;  /* 0x000000ff2c00720c */ /* 0x000fe40003fc5270 */
[----:B------:R-:W-:-:S04]  /*2fa40*/  ISETP.GT.AND P0, PT, R12, RZ, !P0 ;  /* 0x000000ff0c00720c */ /* 0x000fc80004704270 */
[----:B------:R-:W-:-:S04]  /*2fa50*/  ISETP.LT.OR P0, PT, R13, 0x1, P0 ;  /* 0x000000010d00780c */ /* 0x000fc80000701670 */
[----:B------:R-:W-:Y:S02]  /*2fa60*/  FSEL R31, R26, -INF , !P0 ;  /* 0xff8000001a1f7808 */ /* 0x000fe40004000000 */
[----:B------:R-:W-:-:S04]  /*2fa70*/  ISETP.NE.AND P0, PT, R40, RZ, PT ;  /* 0x000000ff2800720c */ /* 0x000fc80003f05270 */
[----:B------:R-:W-:-:S04]  /*2fa80*/  ISETP.GT.AND P0, PT, R12, 0x21, !P0 ;  /* 0x000000210c00780c */ /* 0x000fc80004704270 */
[C---:B------:R-:W-:Y:S02]  /*2fa90*/  ISETP.LT.OR P0, PT, R13.reuse, 0x22, P0 ;  /* 0x000000220d00780c */ /* 0x040fe40000701670 */
[----:B------:R-:W-:Y:S02]  /*2faa0*/  ISETP.LT.OR P1, PT, R13, 0x29, P1 ;  /* 0x000000290d00780c */ /* 0x000fe40000f21670 */
[----:B------:R-:W-:Y:S02]  /*2fab0*/  FSEL R91, R43, -INF , !P0 ;  /* 0xff8000002b5b7808 */ /* 0x000fe40004000000 */
[C---:B------:R-:W-:Y:S02]  /*2fac0*/  ISETP.LT.OR P2, PT, R13.reuse, 0x2a, P2 ;  /* 0x0000002a0d00780c */ /* 0x040fe40001741670 */
[----:B------:R-:W-:Y:S02]  /*2fad0*/  FSEL R93, R46, -INF , !P1 ;  /* 0xff8000002e5d7808 */ /* 0x000fe40004800000 */
[----:B------:R-:W-:-:S02]  /*2fae0*/  ISETP.LT.OR P3, PT, R13, 0x31, P3 ;  /* 0x000000310d00780c */ /* 0x000fc40001f61670 */
[----:B------:R-:W-:Y:S02]  /*2faf0*/  FSEL R95, R47, -INF , !P2 ;  /* 0xff8000002f5f7808 */ /* 0x000fe40005000000 */
[----:B------:R-:W-:Y:S02]  /*2fb00*/  ISETP.GT.AND P5, PT, R12, 0x38, !P5 ;  /* 0x000000380c00780c */ /* 0x000fe40006fa4270 */
[C---:B------:R-:W-:Y:S02]  /*2fb10*/  ISETP.LT.OR P4, PT, R13.reuse, 0x32, P4 ;  /* 0x000000320d00780c */ /* 0x040fe40002781670 */
[----:B------:R-:W-:Y:S02]  /*2fb20*/  FSEL R97, R50, -INF , !P3 ;  /* 0xff80000032617808 */ /* 0x000fe40005800000 */
[----:B------:R-:W-:Y:S02]  /*2fb30*/  ISETP.GT.AND P6, PT, R12, 0x39, !P6 ;  /* 0x000000390c00780c */ /* 0x000fe400077c4270 */
[----:B------:R-:W-:-:S02]  /*2fb40*/  ISETP.LT.OR P5, PT, R13, 0x39, P5 ;  /* 0x000000390d00780c */ /* 0x000fc40002fa1670 */
[----:B------:R-:W-:Y:S02]  /*2fb50*/  FSEL R99, R51, -INF , !P4 ;  /* 0xff80000033637808 */ /* 0x000fe40006000000 */
[----:B------:R-:W-:Y:S02]  /*2fb60*/  ISETP.LT.OR P6, PT, R13, 0x3a, P6 ;  /* 0x0000003a0d00780c */ /* 0x000fe400037c1670 */
[----:B------:R-:W-:Y:S02]  /*2fb70*/  FSEL R101, R54, -INF , !P5 ;  /* 0xff80000036657808 */ /* 0x000fe40006800000 */
[----:B------:R-:W-:Y:S02]  /*2fb80*/  R2UR UR6, R4 ;  /* 0x00000000040672ca */ /* 0x000fe400000e0000 */
[----:B------:R-:W-:Y:S02]  /*2fb90*/  R2UR UR7, R5 ;  /* 0x00000000050772ca */ /* 0x000fe400000e0000 */
[----:B------:R-:W-:-:S11]  /*2fba0*/  FSEL R103, R55, -INF , !P6 ;  /* 0xff80000037677808 */ /* 0x000fd60007000000 */
[----:B------:R-:W4:Y:S01]  /*2fbb0*/  LD.E R27, desc[UR6][R8.64+0x14] ;  /* 0x00001406081b7980 */ /* 0x000f22000c101900 */
[----:B--2---:R-:W-:Y:S02]  /*2fbc0*/  FMNMX.FTZ R11, R29, R14, !PT ;  /* 0x0000000e1d0b7209 */ /* 0x004fe40007810000 */
        /* <DEDUP_REMOVED lines=30> */
[----:B------:R-:W-:-:S03]  /*2fdb0*/  FMNMX.FTZ R13, R103, R20, !PT ;  /* 0x00000014670d7209 */ /* 0x000fc60007810000 */
[----:B------:R-:W0:Y:S04]  /*2fdc0*/  SHFL.BFLY PT, R11, R12, 0x2, 0x1f ;  /* 0x0c401f000c0b7f89 */ /* 0x000e2800000e0000 */
[----:B------:R-:W-:Y:S04]  /*2fdd0*/  ST.E.64 desc[UR4][R8.64], R12 ;  /* 0x0000000c08007985 */ /* 0x000fe8000c101b04 */
[----:B------:R-:W2:Y:S01]  /*2fde0*/  LD.E R28, desc[UR6][R8.64+0x4] ;  /* 0x00000406081c7980 */ /* 0x000ea2000c101900 */
[----:B0-----:R-:W-:-:S05]  /*2fdf0*/  FMNMX.FTZ R11, R12, R11, !PT ;  /* 0x0000000b0c0b7209 */ /* 0x001fca0007810000 */
[----:B------:R-:W0:Y:S02]  /*2fe00*/  SHFL.BFLY PT, R20, R11, 0x1, 0x1f ;  /* 0x0c201f000b147f89 */ /* 0x000e2400000e0000 */
[----:B0-----:R-:W-:Y:S02]  /*2fe10*/  FMNMX.FTZ R21, R11, R20, !PT ;  /* 0x000000140b157209 */ /* 0x001fe40007810000 */
[----:B------:R-:W5:Y:S04]  /*2fe20*/  LD.E R20, desc[UR4][R8.64+0x20] ;  /* 0x0000200408147980 */ /* 0x000f68000c101900 */
[----:B------:R-:W-:Y:S04]  /*2fe30*/  ST.E desc[UR4][R8.64], R21 ;  /* 0x0000001508007985 */ /* 0x000fe8000c101904 */
[----:B------:R-:W3:Y:S01]  /*2fe40*/  LD.E R25, desc[UR6][R8.64] ;  /* 0x0000000608197980 */ /* 0x000ee2000c101900 */
[----:B------:R-:W-:-:S02]  /*2fe50*/  R2UR UR8, R4 ;  /* 0x00000000040872ca */ /* 0x000fc400000e0000 */
[----:B------:R-:W-:Y:S01]  /*2fe60*/  R2UR UR9, R5 ;  /* 0x00000000050972ca */ /* 0x000fe200000e0000 */
[----:B--2---:R-:W0:Y:S02]  /*2fe70*/  SHFL.BFLY PT, R11, R28, 0x2, 0x1f ;  /* 0x0c401f001c0b7f89 */ /* 0x004e2400000e0000 */
[----:B0-----:R-:W-:-:S05]  /*2fe80*/  FMNMX.FTZ R12, R11, R28, !PT ;  /* 0x0000001c0b0c7209 */ /* 0x001fca0007810000 */
[----:B------:R-:W0:Y:S02]  /*2fe90*/  SHFL.BFLY PT, R11, R12, 0x1, 0x1f ;  /* 0x0c201f000c0b7f89 */ /* 0x000e2400000e0000 */
[----:B0-----:R-:W-:Y:S02]  /*2fea0*/  FMNMX.FTZ R13, R12, R11, !PT ;  /* 0x0000000b0c0d7209 */ /* 0x001fe40007810000 */
[----:B---3--:R-:W-:Y:S02]  /*2feb0*/  FSETP.NEU.FTZ.AND P0, PT, R25, -INF , PT ;  /* 0xff8000001900780b */ /* 0x008fe40003f1d000 */
[----:B------:R-:W-:Y:S02]  /*2fec0*/  FSETP.NEU.FTZ.AND P1, PT, R13, -INF , PT ;  /* 0xff8000000d00780b */ /* 0x000fe40003f3d000 */
[----:B------:R-:W-:Y:S02]  /*2fed0*/  FSEL R11, R25, RZ, P0 ;  /* 0x000000ff190b7208 */ /* 0x000fe40000000000 */
[----:B------:R-:W-:-:S03]  /*2fee0*/  FSEL R26, R13, RZ, P1 ;  /* 0x000000ff0d1a7208 */ /* 0x000fc60000800000 */
[----:B------:R-:W-:Y:S02]  /*2fef0*/  FADD.FTZ R11, R14, -R11 ;  /* 0x8000000b0e0b7221 */ /* 0x000fe40000010000 */
[----:B------:R-:W-:Y:S02]  /*2ff00*/  FADD.FTZ R15, R15, -R26 ;  /* 0x8000001a0f0f7221 */ /* 0x000fe40000010000 */
[----:B-----5:R-:W-:Y:S02]  /*2ff10*/  FMUL.FTZ R11, R11, R20 ;  /* 0x000000140b0b7220 */ /* 0x020fe40000410000 */
[----:B------:R-:W-:-:S04]  /*2ff20*/  FMUL.FTZ R20, R20, R15 ;  /* 0x0000000f14147220 */ /* 0x000fc80000410000 */
[----:B------:R-:W0:Y:S08]  /*2ff30*/  MUFU.EX2 R11, R11 ;  /* 0x0000000b000b7308 */ /* 0x000e300000000800 */
[----:B------:R-:W4:Y:S01]  /*2ff40*/  MUFU.EX2 R12, R20 ;  /* 0x00000014000c7308 */ /* 0x000f220000000800 */
[----:B------:R1:W-:Y:S01]  /*2ff50*/  ST.E desc[UR4][R8.64+0x4], R13 ;  /* 0x0000040d08007985 */ /* 0x0003e2000c101904 */
[----:B0-----:R-:W-:Y:S01]  /*2ff60*/  FMUL.FTZ R25, R11, R24 ;  /* 0x000000180b197220 */ /* 0x001fe20000410000 */
[----:B----4-:R-:W-:-:S04]  /*2ff70*/  FMUL.FTZ R27, R12, R27 ;  /* 0x0000001b0c1b7220 */ /* 0x010fc80000410000 */
[----:B------:R1:W-:Y:S04]  /*2ff80*/  ST.E desc[UR6][R8.64+0x10], R25 ;  /* 0x0000101908007985 */ /* 0x0003e8000c101906 */
[----:B------:R1:W-:Y:S04]  /*2ff90*/  ST.E desc[UR8][R8.64+0x14], R27 ;  /* 0x0000141b08007985 */ /* 0x0003e8000c101908 */
[----:B------:R-:W2:Y:S04]  /*2ffa0*/  LDL.64 R14, [R7+0x78] ;  /* 0x00007800070e7983 */ /* 0x000ea80000100a00 */
[----:B--2---:R-:W2:Y:S04]  /*2ffb0*/  LD.E.64 R20, desc[UR4][R14.64] ;  /* 0x000000040e147980 */ /* 0x004ea8000c101b00 */
[----:B--2---:R-:W2:Y:S01]  /*2ffc0*/  LD.E R24, desc[UR4][R20.64+0x4] ;  /* 0x0000040414187980 */ /* 0x004ea2000c101900 */
[----:B------:R-:W-:Y:S01]  /*2ffd0*/  BSSY B2, `(.L_x_5407) ;  /* 0x0000010000027945 */ /* 0x000fe20003800000 */
[----:B--2---:R-:W-:-:S13]  /*2ffe0*/  ISETP.NE.AND P0, PT, R24, RZ, PT ;  /* 0x000000ff1800720c */ /* 0x004fda0003f05270 */
[----:B-1----:R-:W-:Y:S05]  /*2fff0*/  @P0 BRA `(.L_x_5408) ;  /* 0x0000000000340947 */ /* 0x002fea0003800000 */
[----:B------:R-:W-:Y:S02]  /*30000*/  R2UR UR4, R4 ;  /* 0x00000000040472ca */ /* 0x000fe400000e0000 */
[----:B------:R-:W-:-:S13]  /*30010*/  R2UR UR5, R5 ;  /* 0x00000000050572ca */ /* 0x000fda00000e0000 */
[----:B------:R-:W2:Y:S01]  /*30020*/  LD.E.64 R8, desc[UR4][R14.64+0x8] ;  /* 0x000008040e087980 */ /* 0x000ea2000c101b00 */
[----:B------:R-:W-:Y:S02]  /*30030*/  R2UR UR6, R4 ;  /* 0x00000000040672ca */ /* 0x000fe400000e0000 */
[----:B------:R-:W-:Y:S01]  /*30040*/  R2UR UR7, R5 ;  /* 0x00000000050772ca */ /* 0x000fe200000e0000 */
[----:B------:R-:W3:-:S12]  /*30050*/  LD.E R21, desc[UR4][R20.64] ;  /* 0x0000000414157980 */ /* 0x000ed8000c101900 */
[----:B--2---:R-:W2:Y:S01]  /*30060*/  LD.E.64 R8, desc[UR6][R8.64] ;  /* 0x0000000608087980 */ /* 0x004ea2000c101b00 */
[----:B---3--:R-:W-:-:S04]  /*30070*/  IMAD R25, R10, 0x40, R21 ;  /* 0x000000400a197824 */ /* 0x008fc800078e0215 */
[----:B--2---:R-:W-:-:S05]  /*30080*/  IMAD.WIDE R24, R25, 0x4, R8 ;  /* 0x0000000419187825 */ /* 0x004fca00078e0208 */
[----:B------:R0:W-:Y:S04]  /*30090*/  ST.E desc[UR4][R24.64], R11 ;  /* 0x0000000b18007985 */ /* 0x0001e8000c101904 */
[----:B------:R-:W2:Y:S04]  /*300a0*/  LD.E.64 R20, desc[UR6][R14.64] ;  /* 0x000000060e147980 */ /* 0x000ea8000c101b00 */
[----:B--2---:R-:W2:Y:S02]  /*300b0*/  LD.E R13, desc[UR4][R20.64+0x4] ;  /* 0x00000404140d7980 */ /* 0x004ea4000c101900 */
[----:B0-2---:R-:W-:-:S13]  /*300c0*/  ISETP.NE.AND P0, PT, R13, RZ, PT ;  /* 0x000000ff0d00720c */ /* 0x005fda0003f05270 */
.L_x_5408:
[----:B------:R-:W-:Y:S05]  /*300d0*/  BSYNC B2 ;  /* 0x0000000000027941 */ /* 0x000fea0003800000 */
.L_x_5407:
[----:B------:R-:W-:Y:S04]  /*300e0*/  BSSY B2, `(.L_x_5409) ;  /* 0x000000d000027945 */ /* 0x000fe80003800000 */
[----:B------:R-:W-:Y:S05]  /*300f0*/  @P0 BRA `(.L_x_5410) ;  /* 0x00000000002c0947 */ /* 0x000fea0003800000 */
        /* <DEDUP_REMOVED lines=8> */
[----:B------:R-:W-:-:S04]  /*30180*/  VIADD R13, R10, 0x8 ;  /* 0x000000080a0d7836 */ /* 0x000fc80000000000 */
[----:B--2---:R-:W-:-:S05]  /*30190*/  IMAD.WIDE R8, R13, 0x4, R8 ;  /* 0x000000040d087825 */ /* 0x004fca00078e0208 */
[----:B------:R0:W-:Y:S02]  /*301a0*/  ST.E desc[UR4][R8.64], R12 ;  /* 0x0000000c08007985 */ /* 0x0001e4000c101904 */
.L_x_5410:
[----:B------:R-:W-:Y:S05]  /*301b0*/  BSYNC B2 ;  /* 0x0000000000027941 */ /* 0x000fea0003800000 */
.L_x_5409:
[----:B0-----:R-:W2:Y:S01]  /*301c0*/  LDL.64 R8, [R7+0x70] ;  /* 0x0000700007087983 */ /* 0x001ea20000100a00 */
[C---:B------:R-:W-:Y:S02]  /*301d0*/  R2UR UR4, R4.reuse ;  /* 0x00000000040472ca */ /* 0x040fe400000e0000 */
[C---:B------:R-:W-:Y:S02]  /*301e0*/  R2UR UR5, R5.reuse ;  /* 0x00000000050572ca */ /* 0x040fe400000e0000 */
[C---:B------:R-:W-:Y:S02]  /*301f0*/  R2UR UR6, R4.reuse ;  /* 0x00000000040672ca */ /* 0x040fe400000e0000 */
[C---:B------:R-:W-:Y:S02]  /*30200*/  R2UR UR7, R5.reuse ;  /* 0x00000000050772ca */ /* 0x040fe400000e0000 */
[----:B------:R-:W-:Y:S02]  /*30210*/  R2UR UR8, R4 ;  /* 0x00000000040872ca */ /* 0x000fe400000e0000 */
[----:B------:R-:W-:-:S05]  /*30220*/  R2UR UR9, R5 ;  /* 0x00000000050972ca */ /* 0x000fca00000e0000 */
[----:B--2---:R-:W2:Y:S04]  /*30230*/  LD.E R10, desc[UR4][R8.64] ;  /* 0x00000004080a7980 */ /* 0x004ea8000c101900 */
[----:B------:R-:W3:Y:S04]  /*30240*/  LD.E R13, desc[UR6][R8.64+0x20] ;  /* 0x00002006080d7980 */ /* 0x000ee8000c101900 */
[----:B------:R-:W4:Y:S04]  /*30250*/  LD.E R20, desc[UR8][R8.64+0x4] ;  /* 0x0000040808147980 */ /* 0x000f28000c101900 */
[----:B------:R-:W4:Y:S04]  /*30260*/  LD.E R57, desc[UR4][R8.64+0x10] ;  /* 0x0000100408397980 */ /* 0x000f28000c101900 */
[----:B------:R-:W4:Y:S01]  /*30270*/  LD.E R56, desc[UR6][R8.64+0x14] ;  /* 0x0000140608387980 */ /* 0x000f22000c101900 */
[C---:B--2---:R-:W-:Y:S01]  /*30280*/  FSETP.NEU.FTZ.AND P0, PT, R10.reuse, -INF , PT ;  /* 0xff8000000a00780b */ /* 0x044fe20003f1d000 */
[----:B---3--:R-:W-:Y:S01]  /*30290*/  FMUL.FTZ R14, R10, R13 ;  /* 0x0000000d0a0e7220 */ /* 0x008fe20000410000 */
[----:B----4-:R-:W-:Y:S01]  /*302a0*/  FSETP.NEU.FTZ.AND P1, PT, R20, -INF , PT ;  /* 0xff8000001400780b */ /* 0x010fe20003f3d000 */
[----:B------:R-:W-:-:S03]  /*302b0*/  FMUL.FTZ R20, R13, R20 ;  /* 0x000000140d147220 */ /* 0x000fc60000410000 */
[----:B------:R-:W-:Y:S02]  /*302c0*/  FSEL R14, R14, RZ, P0 ;  /* 0x000000ff0e0e7208 */ /* 0x000fe40000000000 */
[----:B------:R-:W-:-:S03]  /*302d0*/  FSEL R40, R20, RZ, P1 ;  /* 0x000000ff14287208 */ /* 0x000fc60000800000 */
[-CC-:B------:R-:W-:Y:S01]  /*302e0*/  FFMA.FTZ R10, R29, R13.reuse, -R14.reuse ;  /* 0x0000000d1d0a7223 */ /* 0x180fe2000001080e */
[-CC-:B------:R-:W-:Y:S01]  /*302f0*/  FFMA.FTZ R32, R41, R13.reuse, -R14.reuse ;  /* 0x0000000d29207223 */ /* 0x180fe2000001080e */
[-CC-:B------:R-:W-:Y:S01]  /*30300*/  FFMA.FTZ R28, R37, R13.reuse, -R14.reuse ;  /* 0x0000000d251c7223 */ /* 0x180fe2000001080e */
[-C--:B------:R-:W-:Y:S01]  /*30310*/  FFMA.FTZ R15, R65, R13.reuse, -R14 ;  /* 0x0000000d410f7223 */ /* 0x080fe2000001080e */
[-CC-:B------:R-:W-:Y:S01]  /*30320*/  FFMA.FTZ R41, R31, R13.reuse, -R40.reuse ;  /* 0x0000000d1f297223 */ /* 0x180fe20000010828 */
[-C--:B------:R-:W-:Y:S01]  /*30330*/  FFMA.FTZ R42, R59, R13.reuse, -R40 ;  /* 0x0000000d3b2a7223 */ /* 0x080fe20000010828 */
        /* <DEDUP_REMOVED lines=29> */
[----:B------:R0:W1:Y:S08]  /*30510*/  MUFU.EX2 R13, R15 ;  /* 0x0000000f000d7308 */ /* 0x0000700000000800 */
[----:B------:R2:W-:Y:S01]  /*30520*/  MUFU.EX2 R158, R20 ;  /* 0x00000014009e7308 */ /* 0x0005e20000000800 */
[----:B0-----:R-:W-:-:S07]  /*30530*/  FADD.FTZ R15, R41, R56 ;  /* 0x00000038290f7221 */ /* 0x001fce0000010000 */
[----:B------:R-:W0:Y:S01]  /*30540*/  MUFU.EX2 R43, R43 ;  /* 0x0000002b002b7308 */ /* 0x000e220000000800 */
[----:B--2---:R-:W-:-:S07]  /*30550*/  FADD.FTZ R20, R10, R57 ;  /* 0x000000390a147221 */ /* 0x004fce0000010000 */
[----:B------:R1:W2:Y:S08]  /*30560*/  MUFU.EX2 R27, R21 ;  /* 0x00000015001b7308 */ /* 0x0002b00000000800 */
[----:B------:R-:W3:Y:S01]  /*30570*/  MUFU.EX2 R44, R44 ;  /* 0x0000002c002c7308 */ /* 0x000ee20000000800 */
[----:B-1----:R-:W-:Y:S01]  /*30580*/  FADD.FTZ R21, R13, R20 ;  /* 0x000000140d157221 */ /* 0x002fe20000010000 */
[----:B------:R-:W-:-:S04]  /*30590*/  FADD.FTZ R20, R42, R15 ;  /* 0x0000000f2a147221 */ /* 0x000fc80000010000 */
[----:B0-----:R-:W-:Y:S02]  /*305a0*/  FADD.FTZ R15, R43, R20 ;  /* 0x000000142b0f7221 */ /* 0x001fe40000010000 */
[----:B------:R-:W0:Y:S08]  /*305b0*/  MUFU.EX2 R160, R24 ;  /* 0x0000001800a07308 */ /* 0x000e300000000800 */
[----:B------:R-:W1:Y:S08]  /*305c0*/  MUFU.EX2 R45, R45 ;  /* 0x0000002d002d7308 */ /* 0x000e700000000800 */
[----:B------:R-:W4:Y:S08]  /*305d0*/  MUFU.EX2 R29, R25 ;  /* 0x00000019001d7308 */ /* 0x000f300000000800 */
[----:B------:R-:W4:Y:S08]  /*305e0*/  MUFU.EX2 R46, R46 ;  /* 0x0000002e002e7308 */ /* 0x000f300000000800 */
[----:B------:R2:W-:Y:S08]  /*305f0*/  MUFU.EX2 R39, R14 ;  /* 0x0000000e00277308 */ /* 0x0005f00000000800 */
[----:B------:R-:W4:Y:S01]  /*30600*/  MUFU.EX2 R26, R26 ;  /* 0x0000001a001a7308 */ /* 0x000f220000000800 */
[----:B--2---:R-:W-:-:S04]  /*30610*/  FADD.FTZ R14, R158, R21 ;  /* 0x000000159e0e7221 */ /* 0x004fc80000010000 */
[----:B------:R-:W-:Y:S01]  /*30620*/  FADD.FTZ R21, R27, R14 ;  /* 0x0000000e1b157221 */ /* 0x000fe20000010000 */
[----:B---3--:R-:W-:Y:S02]  /*30630*/  FADD.FTZ R14, R44, R15 ;  /* 0x0000000f2c0e7221 */ /* 0x008fe40000010000 */
[----:B------:R-:W2:Y:S01]  /*30640*/  MUFU.EX2 R47, R47 ;  /* 0x0000002f002f7308 */ /* 0x000ea20000000800 */
[----:B0-----:R-:W-:Y:S01]  /*30650*/  FADD.FTZ R20, R160, R21 ;  /* 0x00000015a0147221 */ /* 0x001fe20000010000 */
[----:B-1----:R-:W-:-:S03]  /*30660*/  FADD.FTZ R15, R45, R14 ;  /* 0x0000000e2d0f7221 */ /* 0x002fc60000010000 */
[----:B----4-:R-:W-:Y:S01]  /*30670*/  FADD.FTZ R21, R29, R20 ;  /* 0x000000141d157221 */ /* 0x010fe20000010000 */
[----:B------:R-:W-:Y:S02]  /*30680*/  FADD.FTZ R14, R46, R15 ;  /* 0x0000000f2e0e7221 */ /* 0x000fe40000010000 */
[----:B------:R-:W0:Y:S01]  /*30690*/  MUFU.EX2 R31, R28 ;  /* 0x0000001c001f7308 */ /* 0x000e220000000800 */
[----:B------:R-:W-:-:S07]  /*306a0*/  FADD.FTZ R20, R26, R21 ;  /* 0x000000151a147221 */ /* 0x000fce0000010000 */
        /* <DEDUP_REMOVED lines=34> */
[----:B------:R-:W-:Y:S01]  /*308d0*/  ST.E desc[UR4][R8.64+0x10], R57 ;  /* 0x0000103908007985 */ /* 0x000fe2000c101904 */
[----:B-1----:R-:W-:-:S05]  /*308e0*/  FADD.FTZ R59, R40, R15 ;  /* 0x0000000f283b7221 */ /* 0x002fca0000010000 */
[----:B------:R0:W-:Y:S04]  /*308f0*/  ST.E desc[UR6][R8.64+0x14], R59 ;  /* 0x0000143b08007985 */ /* 0x0001e8000c101906 */
[----:B------:R-:W2:Y:S01]  /*30900*/  LDL.64 R20, [R7+0x80] ;  /* 0x0000800007147983 */ /* 0x000ea20000100a00 */
[----:B------:R-:W-:Y:S06]  /*30910*/  BAR.SYNC.DEFER_BLOCKING 0xf, 0x100 ;  /* 0x03c4000000007b1d */ /* 0x000fec0000010000 */
[----:B------:R-:W3:Y:S04]  /*30920*/  LDL.64 R14, [R7+0x88] ;  /* 0x00008800070e7983 */ /* 0x000ee80000100a00 */
[----:B--2---:R-:W2:Y:S04]  /*30930*/  LD.E.64 R20, desc[UR4][R20.64+0x10] ;  /* 0x0000100414147980 */ /* 0x004ea8000c101b00 */
[----:B--2---:R-:W2:Y:S04]  /*30940*/  LD.E.64 R24, desc[UR6][R20.64+0x8] ;  /* 0x0000080614187980 */ /* 0x004ea8000c101b00 */
[----:B------:R-:W4:Y:S01]  /*30950*/  LD.E.64 R60, desc[UR4][R20.64] ;  /* 0x00000004143c7980 */ /* 0x000f22000c101b00 */
        /* <DEDUP_REMOVED lines=16> */
[----:B--2---:R-:W-:-:S05]  /*30a60*/  MOV R24, R24 ;  /* 0x0000001800187202 */ /* 0x004fca0000000f00 */
[--C-:B----4-:R-:W-:Y:S02]  /*30a70*/  IMAD R61, R61, 0x2, R24.reuse ;  /* 0x000000023d3d7824 */ /* 0x110fe400078e0218 */
[C---:B0-----:R-:W-:Y:S02]  /*30a80*/  IMAD R8, R60.reuse, 0x2, R24 ;  /* 0x000000023c087824 */ /* 0x041fe400078e0218 */
[----:B------:R-:W-:Y:S01]  /*30a90*/  IMAD R60, R60, 0x2, R61 ;  /* 0x000000023c3c7824 */ /* 0x000fe200078e023d */
[----:B------:R-:W-:Y:S04]  /*30aa0*/  STSM.16.M88.4 [R24], R156 ;  /* 0x0000009c18007844 */ /* 0x000fe80000000200 */
[----:B------:R0:W-:Y:S04]  /*30ab0*/  STSM.16.M88.4 [R8], R160 ;  /* 0x000000a008007844 */ /* 0x0001e80000000200 */
[----:B------:R-:W-:Y:S04]  /*30ac0*/  STSM.16.M88.4 [R61], R164 ;  /* 0x000000a43d007844 */ /* 0x000fe80000000200 */
[----:B------:R1:W-:Y:S04]  /*30ad0*/  STSM.16.M88.4 [R60], R168 ;  /* 0x000000a83c007844 */ /* 0x0003e80000000200 */
[----:B---3--:R-:W2:Y:S04]  /*30ae0*/  LD.E R10, desc[UR4][R14.64] ;  /* 0x000000040e0a7980 */ /* 0x008ea8000c101900 */
[----:B0-----:R-:W3:Y:S04]  /*30af0*/  LD.E R8, desc[UR4][R14.64+0x14] ;  /* 0x000014040e087980 */ /* 0x001ee8000c101900 */
[----:B------:R-:W4:Y:S04]  /*30b00*/  LD.E R36, desc[UR4][R14.64+0x44] ;  /* 0x000044040e247980 */ /* 0x000f28000c101900 */
[----:B------:R-:W4:Y:S01]  /*30b10*/  LD.E R50, desc[UR4][R14.64+0x80] ;  /* 0x000080040e327980 */ /* 0x000f22000c101900 */
[----:B------:R-:W-:-:S02]  /*30b20*/  R2UR UR18, R4 ;  /* 0x00000000041272ca */ /* 0x000fc400000e0000 */
[----:B------:R-:W-:Y:S01]  /*30b30*/  R2UR UR19, R5 ;  /* 0x00000000051372ca */ /* 0x000fe200000e0000 */
[----:B------:R-:W4:Y:S04]  /*30b40*/  LD.E R66, desc[UR4][R14.64+0xc0] ;  /* 0x0000c0040e427980 */ /* 0x000f28000c101900 */
        /* <DEDUP_REMOVED lines=11> */
[----:B------:R-:W4:Y:S01]  /*30c00*/  LD.E R86, desc[UR8][R14.64+0x110] ;  /* 0x000110080e567980 */ /* 0x000f22000c101900 */
[----:B------:R-:W-:-:S02]  /*30c10*/  R2UR UR10, R4 ;  /* 0x00000000040a72ca */ /* 0x000fc400000e0000 */
[C---:B------:R-:W-:Y:S01]  /*30c20*/  R2UR UR11, R5.reuse ;  /* 0x00000000050b72ca */ /* 0x040fe200000e0000 */
[----:B------:R-:W4:Y:S01]  /*30c30*/  LD.E R64, desc[UR18][R14.64+0xb4] ;  /* 0x0000b4120e407980 */ /* 0x000f22000c101900 */
[C---:B------:R-:W-:Y:S02]  /*30c40*/  R2UR UR12, R4.reuse ;  /* 0x00000000040c72ca */ /* 0x040fe400000e0000 */
[C---:B------:R-:W-:Y:S01]  /*30c50*/  R2UR UR13, R5.reuse ;  /* 0x00000000050d72ca */ /* 0x040fe200000e0000 */
[----:B------:R-:W4:Y:S01]  /*30c60*/  LD.E R80, desc[UR18][R14.64+0xf4] ;  /* 0x0000f4120e507980 */ /* 0x000f22000c101900 */
[C---:B------:R-:W-:Y:S02]  /*30c70*/  R2UR UR14, R4.reuse ;  /* 0x00000000040e72ca */ /* 0x040fe400000e0000 */
[----:B------:R-:W-:Y:S02]  /*30c80*/  R2UR UR15, R5 ;  /* 0x00000000050f72ca */ /* 0x000fe400000e0000 */
        /* <DEDUP_REMOVED lines=12> */
[----:B-1----:R-:W4:Y:S04]  /*30d50*/  LD.E R60, desc[UR14][R14.64+0xa4] ;  /* 0x0000a40e0e3c7980 */ /* 0x002f28000c101900 */
        /* <DEDUP_REMOVED lines=9> */
[----:B--2---:R-:W-:-:S05]  /*30df0*/  FMUL.FTZ R9, R11, R10 ;  /* 0x0000000a0b097220 */ /* 0x004fca0000410000 */
[----:B------:R3:W-:Y:S02]  /*30e00*/  ST.E desc[UR4][R14.64], R9 ;  /* 0x000000090e007985 */ /* 0x0007e4000c101904 */
[C---:B---3--:R-:W-:Y:S02]  /*30e10*/  FMUL.FTZ R9, R11.reuse, R8 ;  /* 0x000000080b097220 */ /* 0x048fe40000410000 */
[----:B------:R-:W2:Y:S04]  /*30e20*/  LD.E R8, desc[UR18][R14.64+0x134] ;  /* 0x000134120e087980 */ /* 0x000ea8000c101900 */
[----:B------:R4:W-:Y:S02]  /*30e30*/  ST.E desc[UR4][R14.64+0x14], R9 ;  /* 0x000014090e007985 */ /* 0x0009e4000c101904 */
[----:B----4-:R-:W-:-:S05]  /*30e40*/  FMUL.FTZ R9, R11, R36 ;  /* 0x000000240b097220 */ /* 0x010fca0000410000 */
[----:B------:R0:W-:Y:S02]  /*30e50*/  ST.E desc[UR4][R14.64+0x44], R9 ;  /* 0x000044090e007985 */ /* 0x0001e4000c101904 */
[----:B0-----:R-:W-:-:S05]  /*30e60*/  FMUL.FTZ R9, R11, R50 ;  /* 0x000000320b097220 */ /* 0x001fca0000410000 */
[----:B------:R0:W-:Y:S02]  /*30e70*/  ST.E desc[UR4][R14.64+0x80], R9 ;  /* 0x000080090e007985 */ /* 0x0001e4000c101904 */
[----:B0-----:R-:W-:-:S05]  /*30e80*/  FMUL.FTZ R9, R11, R66 ;  /* 0x000000420b097220 */ /* 0x001fca0000410000 */
[----:B------:R0:W-:Y:S02]  /*30e90*/  ST.E desc[UR4][R14.64+0xc0], R9 ;  /* 0x0000c0090e007985 */ /* 0x0001e4000c101904 */
[----:B0-----:R-:W-:-:S05]  /*30ea0*/  FMUL.FTZ R9, R11, R82 ;  /* 0x000000520b097220 */ /* 0x001fca0000410000 */
[----:B------:R2:W-:Y:S02]  /*30eb0*/  ST.E desc[UR4][R14.64+0x100], R9 ;  /* 0x000100090e007985 */ /* 0x0005e4000c101904 */
[C---:B--2---:R-:W-:Y:S02]  /*30ec0*/  FMUL.FTZ R9, R11.reuse, R8 ;  /* 0x000000080b097220 */ /* 0x044fe40000410000 */
[----:B------:R-:W2:Y:S01]  /*30ed0*/  LD.E R8, desc[UR6][R14.64+0x140] ;  /* 0x000140060e087980 */ /* 0x000ea2000c101900 */
[----:B------:R-:W-:-:S05]  /*30ee0*/  FMUL.FTZ R13, R11, R20 ;  /* 0x000000140b0d7220 */ /* 0x000fca0000410000 */
[----:B------:R0:W-:Y:S02]  /*30ef0*/  ST.E desc[UR6][R14.64+0x4], R13 ;  /* 0x0000040d0e007985 */ /* 0x0001e4000c101906 */
[----:B0-----:R-:W-:-:S05]  /*30f00*/  FMUL.FTZ R13, R11, R34 ;  /* 0x000000220b0d7220 */ /* 0x001fca0000410000 */
        /* <DEDUP_REMOVED lines=22> */
[----:B------:R-:W2:Y:S04]  /*31070*/  LD.E R8, desc[UR6][R14.64+0x150] ;  /* 0x000150060e087980 */ /* 0x000ea8000c101900 */
[----:B------:R2:W-:Y:S02]  /*31080*/  ST.E desc[UR4][R14.64+0x134], R9 ;  /* 0x000134090e007985 */ /* 0x0005e4000c101904 */
[----:B--2---:R-:W-:-:S02]  /*31090*/  FMUL.FTZ R9, R11, R8 ;  /* 0x000000080b097220 */ /* 0x004fc40000410000 */
[----:B------:R-:W2:Y:S04]  /*310a0*/  LD.E R8, desc[UR6][R14.64+0x154] ;  /* 0x000154060e087980 */ /* 0x000ea8000c101900 */
        /* <DEDUP_REMOVED lines=57> */
[----:B------:R2:W-:Y:S01]  /*31440*/  ST.E desc[UR4][R14.64+0x1d4], R21 ;  /* 0x0001d4150e007985 */ /* 0x0005e2000c101904 */
[C---:B------:R-:W-:Y:S01]  /*31450*/  FMUL.FTZ R25, R11.reuse, R26 ;  /* 0x0000001a0b197220 */ /* 0x040fe20000410000 */
[C---:B------:R-:W-:Y:S01]  /*31460*/  FMUL.FTZ R27, R11.reuse, R28 ;  /* 0x0000001c0b1b7220 */ /* 0x040fe20000410000 */
[C---:B------:R-:W-:Y:S01]  /*31470*/  FMUL.FTZ R29, R11.reuse, R30 ;  /* 0x0000001e0b1d7220 */ /* 0x040fe20000410000 */
[----:B------:R-:W-:-:S02]  /*31480*/  FMUL.FTZ R31, R11, R32 ;  /* 0x000000200b1f7220 */ /* 0x000fc40000410000 */
[----:B------:R0:W-:Y:S04]  /*31490*/  ST.E desc[UR10][R14.64+0x20], R25 ;  /* 0x000020190e007985 */ /* 0x0001e8000c10190a */
[----:B------:R1:W-:Y:S04]  /*314a0*/  ST.E desc[UR12][R14.64+0x24], R27 ;  /* 0x0000241b0e007985 */ /* 0x0003e8000c10190c */
[----:B------:R3:W-:Y:S01]  /*314b0*/  ST.E desc[UR14][R14.64+0x30], R29 ;  /* 0x0000301d0e007985 */ /* 0x0007e2000c10190e */
[----:B--2---:R-:W-:-:S03]  /*314c0*/  FMUL.FTZ R21, R11, R8 ;  /* 0x000000080b157220 */ /* 0x004fc60000410000 */
[----:B------:R-:W2:Y:S01]  /*314d0*/  LD.E R8, desc[UR6][R14.64+0x1f4] ;  /* 0x0001f4060e087980 */ /* 0x000ea2000c101900 */
[C---:B0-----:R-:W-:Y:S01]  /*314e0*/  FMUL.FTZ R25, R11.reuse, R40 ;  /* 0x000000280b197220 */ /* 0x041fe20000410000 */
[C---:B-1----:R-:W-:Y:S01]  /*314f0*/  FMUL.FTZ R27, R11.reuse, R42 ;  /* 0x0000002a0b1b7220 */ /* 0x042fe20000410000 */
[C---:B---3--:R-:W-:Y:S01]  /*31500*/  FMUL.FTZ R29, R11.reuse, R44 ;  /* 0x0000002c0b1d7220 */ /* 0x048fe20000410000 */
[----:B------:R0:W-:Y:S04]  /*31510*/  ST.E desc[UR16][R14.64+0x34], R31 ;  /* 0x0000341f0e007985 */ /* 0x0001e8000c101910 */
[----:B------:R1:W-:Y:S01]  /*31520*/  ST.E desc[UR10][R14.64+0x54], R25 ;  /* 0x000054190e007985 */ /* 0x0003e2000c10190a */
[----:B0-----:R-:W-:-:S03]  /*31530*/  FMUL.FTZ R31, R11, R48 ;  /* 0x000000300b1f7220 */ /* 0x001fc60000410000 */
[----:B------:R0:W-:Y:S01]  /*31540*/  ST.E desc[UR12][R14.64+0x60], R27 ;  /* 0x0000601b0e007985 */ /* 0x0001e2000c10190c */
[----:B-1----:R-:W-:-:S03]  /*31550*/  FMUL.FTZ R25, R11, R54 ;  /* 0x000000360b197220 */ /* 0x002fc60000410000 */
[----:B------:R1:W-:Y:S04]  /*31560*/  ST.E desc[UR14][R14.64+0x64], R29 ;  /* 0x0000641d0e007985 */ /* 0x0003e8000c10190e */
[----:B------:R3:W-:Y:S01]  /*31570*/  ST.E desc[UR16][R14.64+0x74], R31 ;  /* 0x0000741f0e007985 */ /* 0x0007e2000c101910 */
[C---:B0-----:R-:W-:Y:S01]  /*31580*/  FMUL.FTZ R27, R11.reuse, R58 ;  /* 0x0000003a0b1b7220 */ /* 0x041fe20000410000 */
[C---:B-1----:R-:W-:Y:S01]  /*31590*/  FMUL.FTZ R29, R11.reuse, R60 ;  /* 0x0000003c0b1d7220 */ /* 0x042fe20000410000 */
[C---:B---3--:R-:W-:Y:S01]  /*315a0*/  FMUL.FTZ R31, R11.reuse, R62 ;  /* 0x0000003e0b1f7220 */ /* 0x048fe20000410000 */
[----:B------:R0:W-:Y:S01]  /*315b0*/  ST.E desc[UR10][R14.64+0x90], R25 ;  /* 0x000090190e007985 */ /* 0x0001e2000c10190a */
[----:B------:R-:W-:-:S03]  /*315c0*/  FMUL.FTZ R33, R11, R64 ;  /* 0x000000400b217220 */ /* 0x000fc60000410000 */
[----:B------:R1:W-:Y:S04]  /*315d0*/  ST.E desc[UR12][R14.64+0xa0], R27 ;  /* 0x0000a01b0e007985 */ /* 0x0003e8000c10190c */
[----:B------:R3:W-:Y:S04]  /*315e0*/  ST.E desc[UR14][R14.64+0xa4], R29 ;  /* 0x0000a41d0e007985 */ /* 0x0007e8000c10190e */
[----:B------:R4:W-:Y:S01]  /*315f0*/  ST.E desc[UR16][R14.64+0xb0], R31 ;  /* 0x0000b01f0e007985 */ /* 0x0009e2000c101910 */
[C---:B0-----:R-:W-:Y:S01]  /*31600*/  FMUL.FTZ R25, R11.reuse, R72 ;  /* 0x000000480b197220 */ /* 0x041fe20000410000 */
[C---:B-1----:R-:W-:Y:S01]  /*31610*/  FMUL.FTZ R27, R11.reuse, R74 ;  /* 0x0000004a0b1b7220 */ /* 0x042fe20000410000 */
[C---:B---3--:R-:W-:Y:S01]  /*31620*/  FMUL.FTZ R29, R11.reuse, R76 ;  /* 0x0000004c0b1d7220 */ /* 0x048fe20000410000 */
[C---:B----4-:R-:W-:Y:S01]  /*31630*/  FMUL.FTZ R31, R11.reuse, R78 ;  /* 0x0000004e0b1f7220 */ /* 0x050fe20000410000 */
[----:B------:R0:W-:Y:S04]  /*31640*/  ST.E desc[UR18][R14.64+0xb4], R33 ;  /* 0x0000b4210e007985 */ /* 0x0001e8000c101912 */
[----:B------:R1:W-:Y:S04]  /*31650*/  ST.E desc[UR10][R14.64+0xd4], R25 ;  /* 0x0000d4190e007985 */ /* 0x0003e8000c10190a */
[----:B------:R3:W-:Y:S04]  /*31660*/  ST.E desc[UR12][R14.64+0xe0], R27 ;  /* 0x0000e01b0e007985 */ /* 0x0007e8000c10190c */
[----:B------:R4:W-:Y:S01]  /*31670*/  ST.E desc[UR14][R14.64+0xe4], R29 ;  /* 0x0000e41d0e007985 */ /* 0x0009e2000c10190e */
[----:B0-----:R-:W-:-:S03]  /*31680*/  FMUL.FTZ R33, R11, R80 ;  /* 0x000000500b217220 */ /* 0x001fc60000410000 */
[----:B------:R0:W-:Y:S01]  /*31690*/  ST.E desc[UR16][R14.64+0xf0], R31 ;  /* 0x0000f01f0e007985 */ /* 0x0001e2000c101910 */
[C---:B-1----:R-:W-:Y:S01]  /*316a0*/  FMUL.FTZ R25, R11.reuse, R88 ;  /* 0x000000580b197220 */ /* 0x042fe20000410000 */
[C---:B---3--:R-:W-:Y:S01]  /*316b0*/  FMUL.FTZ R27, R11.reuse, R90 ;  /* 0x0000005a0b1b7220 */ /* 0x048fe20000410000 */
[C---:B----4-:R-:W-:Y:S01]  /*316c0*/  FMUL.FTZ R29, R11.reuse, R92 ;  /* 0x0000005c0b1d7220 */ /* 0x050fe20000410000 */
[C---:B0-----:R-:W-:Y:S01]  /*316d0*/  FMUL.FTZ R31, R11.reuse, R94 ;  /* 0x0000005e0b1f7220 */ /* 0x041fe20000410000 */
[----:B------:R0:W-:Y:S04]  /*316e0*/  ST.E desc[UR4][R14.64+0x1e0], R9 ;  /* 0x0001e0090e007985 */ /* 0x0001e8000c101904 */
[----:B------:R1:W-:Y:S04]  /*316f0*/  ST.E desc[UR4][R14.64+0x1e4], R13 ;  /* 0x0001e40d0e007985 */ /* 0x0003e8000c101904 */
[----:B0-----:R-:W3:Y:S04]  /*31700*/  LD.E R9, desc[UR6][R14.64+0x8] ;  /* 0x000008060e097980 */ /* 0x001ee8000c101900 */
[----:B-1----:R-:W4:Y:S01]  /*31710*/  LD.E R13, desc[UR6][R14.64+0xc] ;  /* 0x00000c060e0d7980 */ /* 0x002f22000c101900 */
[----:B--2---:R-:W-:-:S05]  /*31720*/  FMUL.FTZ R11, R11, R8 ;  /* 0x000000080b0b7220 */ /* 0x004fca0000410000 */
[----:B------:R0:W-:Y:S04]  /*31730*/  ST.E desc[UR4][R14.64+0x1f4], R11 ;  /* 0x0001f40b0e007985 */ /* 0x0001e8000c101904 */
[----:B0-----:R-:W2:Y:S01]  /*31740*/  LD.E R11, desc[UR6][R14.64+0x18] ;  /* 0x000018060e0b7980 */ /* 0x001ea2000c101900 */
[C---:B---3--:R-:W-:Y:S01]  /*31750*/  FMUL.FTZ R9, R12.reuse, R9 ;  /* 0x000000090c097220 */ /* 0x048fe20000410000 */
[----:B----4-:R-:W-:-:S04]  /*31760*/  FMUL.FTZ R13, R12, R13 ;  /* 0x0000000d0c0d7220 */ /* 0x010fc80000410000 */
        /* <DEDUP_REMOVED lines=60> */
[----:B0-----:R-:W2:Y:S04]  /*31b30*/  LD.E R11, desc[UR6][R14.64+0xbc] ;  /* 0x0000bc060e0b7980 */ /* 0x001ea8000c101900 */
[----:B------:R-:W-:Y:S04]  /*31b40*/  ST.E desc[UR18][R14.64+0xf4], R33 ;  /* 0x0000f4210e007985 */ /* 0x000fe8000c101912 */
[----:B------:R-:W-:Y:S04]  /*31b50*/  ST.E desc[UR10][R14.64+0x114], R25 ;  /* 0x000114190e007985 */ /* 0x000fe8000c10190a */
[----:B------:R-:W-:Y:S04]  /*31b60*/  ST.E desc[UR12][R14.64+0x120], R27 ;  /* 0x0001201b0e007985 */ /* 0x000fe8000c10190c */
[----:B------:R-:W-:Y:S04]  /*31b70*/  ST.E desc[UR14][R14.64+0x124], R29 ;  /* 0x0001241d0e007985 */ /* 0x000fe8000c10190e */
[----:B------:R-:W-:Y:S04]  /*31b80*/  ST.E desc[UR16][R14.64+0x130], R31 ;  /* 0x0001301f0e007985 */ /* 0x000fe8000c101910 */
[----:B------:R-:W-:Y:S01]  /*31b90*/  ST.E desc[UR4][R14.64+0x1f0], R21 ;  /* 0x0001f0150e007985 */ /* 0x000fe2000c101904 */
[C---:B---3--:R-:W-:Y:S01]  /*31ba0*/  FMUL.FTZ R9, R12.reuse, R9 ;  /* 0x000000090c097220 */ /* 0x048fe20000410000 */
[----:B----4-:R-:W-:-:S04]  /*31bb0*/  FMUL.FTZ R13, R12, R13 ;  /* 0x0000000d0c0d7220 */ /* 0x010fc80000410000 */
[----:B------:R0:W-:Y:S04]  /*31bc0*/  ST.E desc[UR4][R14.64+0xac], R9 ;  /* 0x0000ac090e007985 */ /* 0x0001e8000c101904 */
[----:B------:R1:W-:Y:S01]  /*31bd0*/  ST.E desc[UR4][R14.64+0xb8], R13 ;  /* 0x0000b80d0e007985 */ /* 0x0003e2000c101904 */
[----:B--2---:R-:W-:-:S05]  /*31be0*/  FMUL.FTZ R11, R12, R11 ;  /* 0x0000000b0c0b7220 */ /* 0x004fca0000410000 */
[----:B------:R2:W-:Y:S04]  /*31bf0*/  ST.E desc[UR4][R14.64+0xbc], R11 ;  /* 0x0000bc0b0e007985 */ /* 0x0005e8000c101904 */
[----:B0-----:R-:W3:Y:S02]  /*31c00*/  LD.E R9, desc[UR6][R14.64+0xc8] ;  /* 0x0000c8060e097980 */ /* 0x001ee4000c101900 */
[----:B---3--:R-:W-:-:S05]  /*31c10*/  FMUL.FTZ R9, R12, R9 ;  /* 0x000000090c097220 */ /* 0x008fca0000410000 */
[----:B------:R0:W-:Y:S04]  /*31c20*/  ST.E desc[UR4][R14.64+0xc8], R9 ;  /* 0x0000c8090e007985 */ /* 0x0001e8000c101904 */
[----:B-1----:R-:W3:Y:S02]  /*31c30*/  LD.E R13, desc[UR6][R14.64+0xcc] ;  /* 0x0000cc060e0d7980 */ /* 0x002ee4000c101900 */
[----:B---3--:R-:W-:-:S05]  /*31c40*/  FMUL.FTZ R13, R12, R13 ;  /* 0x0000000d0c0d7220 */ /* 0x008fca0000410000 */
[----:B------:R1:W-:Y:S04]  /*31c50*/  ST.E desc[UR4][R14.64+0xcc], R13 ;  /* 0x0000cc0d0e007985 */ /* 0x0003e8000c101904 */
[----:B--2---:R-:W2:Y:S02]  /*31c60*/  LD.E R11, desc[UR6][R14.64+0xd8] ;  /* 0x0000d8060e0b7980 */ /* 0x004ea4000c101900 */
        /* <DEDUP_REMOVED lines=109> */
[----:B------:R-:W-:Y:S04]  /*32340*/  ST.E desc[UR4][R14.64+0x1f8], R21 ;  /* 0x0001f8150e007985 */ /* 0x000fe8000c101904 */
[----:B0-----:R-:W2:Y:S02]  /*32350*/  LD.E R9, desc[UR6][R14.64+0x1fc] ;  /* 0x0001fc060e097980 */ /* 0x001ea4000c101900 */
[----:B--2---:R-:W-:-:S05]  /*32360*/  FMUL.FTZ R25, R12, R9 ;  /* 0x000000090c197220 */ /* 0x004fca0000410000 */
[----:B------:R0:W-:Y:S04]  /*32370*/  ST.E desc[UR4][R14.64+0x1fc], R25 ;  /* 0x0001fc190e007985 */ /* 0x0001e8000c101904 */
[----:B------:R-:W2:Y:S04]  /*32380*/  LDL.64 R8, [R7+0x88] ;  /* 0x0000880007087983 */ /* 0x000ea80000100a00 */
[----:B-1----:R-:W3:Y:S04]  /*32390*/  LDL.64 R12, [R7] ;  /* 0x00000000070c7983 */ /* 0x002ee80000100a00 */
[----:B------:R-:W4:Y:S04]  /*323a0*/  LDL.64 R10, [R7+0x90] ;  /* 0x00009000070a7983 */ /* 0x000f280000100a00 */
[----:B--2---:R-:W2:Y:S04]  /*323b0*/  LD.E R27, desc[UR4][R8.64] ;  /* 0x00000004081b7980 */ /* 0x004ea8000c101900 */
[----:B---3--:R-:W3:Y:S04]  /*323c0*/  LD.E R13, desc[UR6][R12.64] ;  /* 0x000000060c0d7980 */ /* 0x008ee8000c101900 */
[----:B----4-:R-:W3:Y:S04]  /*323d0*/  LD.E.64 R10, desc[UR4][R10.64] ;  /* 0x000000040a0a7980 */ /* 0x010ee8000c101b00 */
[----:B--2---:R1:W-:Y:S04]  /*323e0*/  ST.E desc[UR8][R8.64], R27 ;  /* 0x0000001b08007985 */ /* 0x0043e8000c101908 */
[----:B0-----:R-:W2:Y:S04]  /*323f0*/  LD.E R15, desc[UR10][R8.64+0x4] ;  /* 0x0000040a080f7980 */ /* 0x001ea8000c101900 */
[----:B--2---:R0:W-:Y:S04]  /*32400*/  ST.E desc[UR4][R8.64+0x4], R15 ;  /* 0x0000040f08007985 */ /* 0x0041e8000c101904 */
[----:B------:R-:W2:Y:S04]  /*32410*/  LD.E R21, desc[UR6][R8.64+0x8] ;  /* 0x0000080608157980 */ /* 0x000ea8000c101900 */
[----:B--2---:R2:W-:Y:S04]  /*32420*/  ST.E desc[UR4][R8.64+0x8], R21 ;  /* 0x0000081508007985 */ /* 0x0045e8000c101904 */
[----:B------:R-:W4:Y:S04]  /*32430*/  LD.E R25, desc[UR6][R8.64+0xc] ;  /* 0x00000c0608197980 */ /* 0x000f28000c101900 */
[----:B----4-:R4:W-:Y:S04]  /*32440*/  ST.E desc[UR4][R8.64+0xc], R25 ;  /* 0x00000c1908007985 */ /* 0x0109e8000c101904 */
[----:B-1----:R-:W3:Y:S04]  /*32450*/  LD.E R27, desc[UR6][R8.64+0x10] ;  /* 0x00001006081b7980 */ /* 0x002ee8000c101900 */
[----:B---3--:R1:W-:Y:S04]  /*32460*/  ST.E desc[UR4][R8.64+0x10], R27 ;  /* 0x0000101b08007985 */ /* 0x0083e8000c101904 */
[----:B0-----:R-:W3:Y:S04]  /*32470*/  LD.E R15, desc[UR6][R8.64+0x14] ;  /* 0x00001406080f7980 */ /* 0x001ee8000c101900 */
[----:B---3--:R0:W-:Y:S04]  /*32480*/  ST.E desc[UR4][R8.64+0x14], R15 ;  /* 0x0000140f08007985 */ /* 0x0081e8000c101904 */
[----:B--2---:R-:W2:Y:S04]  /*32490*/  LD.E R21, desc[UR6][R8.64+0x18] ;  /* 0x0000180608157980 */ /* 0x004ea8000c101900 */
[----:B--2---:R2:W-:Y:S04]  /*324a0*/  ST.E desc[UR4][R8.64+0x18], R21 ;  /* 0x0000181508007985 */ /* 0x0045e8000c101904 */
[----:B----4-:R-:W3:Y:S04]  /*324b0*/  LD.E R25, desc[UR6][R8.64+0x1c] ;  /* 0x00001c0608197980 */ /* 0x010ee8000c101900 */
[----:B---3--:R3:W-:Y:S04]  /*324c0*/  ST.E desc[UR4][R8.64+0x1c], R25 ;  /* 0x00001c1908007985 */ /* 0x0087e8000c101904 */
[----:B-1----:R-:W4:Y:S04]  /*324d0*/  LD.E R27, desc[UR6][R8.64+0x20] ;  /* 0x00002006081b7980 */ /* 0x002f28000c101900 */
[----:B----4-:R1:W-:Y:S04]  /*324e0*/  ST.E desc[UR4][R8.64+0x20], R27 ;  /* 0x0000201b08007985 */ /* 0x0103e8000c101904 */
[----:B0-----:R-:W4:Y:S04]  /*324f0*/  LD.E R15, desc[UR6][R8.64+0x24] ;  /* 0x00002406080f7980 */ /* 0x001f28000c101900 */
[----:B----4-:R0:W-:Y:S04]  /*32500*/  ST.E desc[UR4][R8.64+0x24], R15 ;  /* 0x0000240f08007985 */ /* 0x0101e8000c101904 */
[----:B--2---:R-:W2:Y:S04]  /*32510*/  LD.E R21, desc[UR6][R8.64+0x28] ;  /* 0x0000280608157980 */ /* 0x004ea8000c101900 */
[----:B--2---:R2:W-:Y:S04]  /*32520*/  ST.E desc[UR4][R8.64+0x28], R21 ;  /* 0x0000281508007985 */ /* 0x0045e8000c101904 */
[----:B---3--:R-:W3:Y:S04]  /*32530*/  LD.E R25, desc[UR6][R8.64+0x2c] ;  /* 0x00002c0608197980 */ /* 0x008ee8000c101900 */
        /* <DEDUP_REMOVED lines=226> */
[----:B----4-:R-:W-:Y:S04]  /*33360*/  ST.E desc[UR4][R8.64+0x1f0], R27 ;  /* 0x0001f01b08007985 */ /* 0x010fe8000c101904 */
[----:B0-----:R-:W4:Y:S04]  /*33370*/  LD.E R15, desc[UR6][R8.64+0x1f4] ;  /* 0x0001f406080f7980 */ /* 0x001f28000c101900 */
[----:B----4-:R-:W-:Y:S04]  /*33380*/  ST.E desc[UR4][R8.64+0x1f4], R15 ;  /* 0x0001f40f08007985 */ /* 0x010fe8000c101904 */
[----:B--2---:R-:W2:Y:S01]  /*33390*/  LD.E R21, desc[UR6][R8.64+0x1f8] ;  /* 0x0001f80608157980 */ /* 0x004ea2000c101900 */
[----:B------:R-:W-:-:S02]  /*333a0*/  R2UR UR20, R4 ;  /* 0x00000000041472ca */ /* 0x000fc400000e0000 */
[C---:B------:R-:W-:Y:S02]  /*333b0*/  R2UR UR21, R5.reuse ;  /* 0x00000000051572ca */ /* 0x040fe400000e0000 */
[C---:B------:R-:W-:Y:S02]  /*333c0*/  R2UR UR22, R4.reuse ;  /* 0x00000000041672ca */ /* 0x040fe400000e0000 */
[C---:B------:R-:W-:Y:S02]  /*333d0*/  R2UR UR23, R5.reuse ;  /* 0x00000000051772ca */ /* 0x040fe400000e0000 */
[C---:B------:R-:W-:Y:S02]  /*333e0*/  R2UR UR24, R4.reuse ;  /* 0x00000000041872ca */ /* 0x040fe400000e0000 */
[----:B------:R-:W-:Y:S01]  /*333f0*/  R2UR UR25, R5 ;  /* 0x00000000051972ca */ /* 0x000fe200000e0000 */
[----:B--2---:R-:W-:Y:S04]  /*33400*/  ST.E desc[UR4][R8.64+0x1f8], R21 ;  /* 0x0001f81508007985 */ /* 0x004fe8000c101904 */
[----:B---3--:R-:W2:Y:S01]  /*33410*/  LD.E R25, desc[UR6][R8.64+0x1fc] ;  /* 0x0001fc0608197980 */ /* 0x008ea2000c101900 */
[----:B------:R-:W-:-:S02]  /*33420*/  R2UR UR26, R4 ;  /* 0x00000000041a72ca */ /* 0x000fc400000e0000 */
[C---:B------:R-:W-:Y:S02]  /*33430*/  R2UR UR27, R5.reuse ;  /* 0x00000000051b72ca */ /* 0x040fe400000e0000 */
[C---:B------:R-:W-:Y:S02]  /*33440*/  R2UR UR28, R4.reuse ;  /* 0x00000000041c72ca */ /* 0x040fe400000e0000 */
[C---:B------:R-:W-:Y:S02]  /*33450*/  R2UR UR29, R5.reuse ;  /* 0x00000000051d72ca */ /* 0x040fe400000e0000 */
[C---:B------:R-:W-:Y:S02]  /*33460*/  R2UR UR30, R4.reuse ;  /* 0x00000000041e72ca */ /* 0x040fe400000e0000 */
[----:B------:R-:W-:Y:S02]  /*33470*/  R2UR UR31, R5 ;  /* 0x00000000051f72ca */ /* 0x000fe400000e0000 */
        /* <DEDUP_REMOVED lines=22> */
[----:B------:R-:W-:Y:S02]  /*335e0*/  R2UR UR58, R4 ;  /* 0x00000000043a72ca */ /* 0x000fe400000e0000 */
[----:B------:R-:W-:Y:S01]  /*335f0*/  R2UR UR59, R5 ;  /* 0x00000000053b72ca */ /* 0x000fe200000e0000 */
[----:B--2---:R0:W-:Y:S04]  /*33600*/  ST.E desc[UR4][R8.64+0x1fc], R25 ;  /* 0x0001fc1908007985 */ /* 0x0041e8000c101904 */
[----:B------:R-:W2:Y:S04]  /*33610*/  LD.E R24, desc[UR6][R8.64] ;  /* 0x0000000608187980 */ /* 0x000ea8000c101900 */
[----:B------:R-:W2:Y:S04]  /*33620*/  LD.E R26, desc[UR10][R8.64+0x8] ;  /* 0x0000080a081a7980 */ /* 0x000ea8000c101900 */
[----:B0-----:R-:W2:Y:S04]  /*33630*/  LD.E R25, desc[UR8][R8.64+0x4] ;  /* 0x0000040808197980 */ /* 0x001ea8000c101900 */
[----:B------:R-:W2:Y:S04]  /*33640*/  LD.E R27, desc[UR12][R8.64+0xc] ;  /* 0x00000c0c081b7980 */ /* 0x000ea8000c101900 */
        /* <DEDUP_REMOVED lines=123> */
[----:B------:R-:W2:Y:S01]  /*33e00*/  LD.E R151, desc[UR56][R8.64+0x1fc] ;  /* 0x0001fc3808977980 */ /* 0x000ea2000c101900 */
[----:B------:R-:W-:Y:S01]  /*33e10*/  IMAD R10, R13, 0x1000, R10 ;  /* 0x000010000d0a7824 */ /* 0x000fe200078e020a */
[----:B------:R-:W-:-:S04]  /*33e20*/  R2UR UR7, R11 ;  /* 0x000000000b0772ca */ /* 0x000fc800000e0000 */
[----:B------:R-:W-:Y:S02]  /*33e30*/  R2UR UR6, R10 ;  /* 0x000000000a0672ca */ /* 0x000fe400000e0000 */
        /* <DEDUP_REMOVED lines=48> */
[----:B------:R-:W-:Y:S02]  /*34140*/  R2UR UR14, R4 ;  /* 0x00000000040e72ca */ /* 0x000fe400000e0000 */
[----:B------:R-:W-:Y:S01]  /*34150*/  R2UR UR15, R5 ;  /* 0x00000000050f72ca */ /* 0x000fe200000e0000 */
[----:B--2---:R-:W-:-:S06]  /*34160*/  WARPGROUP.ARRIVE ;  /* 0x00000000000079c5 */ /* 0x004fcc0000000000 */
[----:B------:R-:W-:Y:S01]  /*34170*/  HGMMA.64x256x16.F32 R24, R156, gdesc[UR4].tnspB, R24, gsb0 ;  /* 0x43e000049c187df0 */ /* 0x000fe20008000818 */
[----:B------:R-:W-:Y:S02]  /*34180*/  VIADD R12, R10, 0x80 ;  /* 0x000000800a0c7836 */ /* 0x000fe40000000000 */
[----:B------:R-:W-:-:S03]  /*34190*/  IMAD.MOV.U32 R13, RZ, RZ, R11 ;  /* 0x000000ffff0d7224 */ /* 0x000fc600078e000b */
[----:B------:R-:W-:Y:S02]  /*341a0*/  R2UR UR6, R12 ;  /* 0x000000000c0672ca */ /* 0x000fe400000e0000 */
[----:B------:R-:W-:Y:S01]  /*341b0*/  R2UR UR7, R13 ;  /* 0x000000000d0772ca */ /* 0x000fe200000e0000 */
[----:B------:R-:W-:Y:S02]  /*341c0*/  WARPGROUP.DEPBAR.LE gsb0, 0x0 ;  /* 0x00008000000079c5 */ /* 0x000fe40000010000 */
[----:B------:R-:W-:Y:S04]  /*341d0*/  ST.E desc[UR12][R8.64], R24 ;  /* 0x0000001808007985 */ /* 0x000fe8000c10190c */
[----:B------:R-:W-:Y:S04]  /*341e0*/  ST.E desc[UR58][R8.64+0x4], R25 ;  /* 0x0000041908007985 */ /* 0x000fe8000c10193a */
[----:B------:R-:W-:Y:S04]  /*341f0*/  ST.E desc[UR56][R8.64+0x8], R26 ;  /* 0x0000081a08007985 */ /* 0x000fe8000c101938 */
[----:B------:R-:W-:Y:S04]  /*34200*/  ST.E desc[UR10][R8.64+0xc], R27 ;  /* 0x00000c1b08007985 */ /* 0x000fe8000c10190a */
[----:B------:R-:W-:Y:S04]  /*34210*/  ST.E desc[UR8][R8.64+0x10], R28 ;  /* 0x0000101c08007985 */ /* 0x000fe8000c101908 */
[----:B------:R-:W-:Y:S04]  /*34220*/  ST.E desc[UR4][R8.64+0x14], R29 ;  /* 0x0000141d08007985 */ /* 0x000fe8000c101904 */
[----:B------:R-:W-:Y:S04]  /*34230*/  ST.E desc[UR54][R8.64+0x18], R30 ;  /* 0x0000181e08007985 */ /* 0x000fe8000c101936 */
[----:B------:R-:W-:Y:S04]  /*34240*/  ST.E desc[UR52][R8.64+0x1c], R31 ;  /* 0x00001c1f08007985 */ /* 0x000fe8000c101934 */
[----:B------:R-:W-:Y:S01]  /*34250*/  ST.E desc[UR50][R8.64+0x20], R32 ;  /* 0x0000202008007985 */ /* 0x000fe2000c101932 */
[----:B------:R-:W-:-:S03]  /*34260*/  R2UR UR12, R4 ;  /* 0x00000000040c72ca */ /* 0x000fc600000e0000 */
[----:B------:R-:W-:Y:S01]  /*34270*/  ST.E desc[UR48][R8.64+0x24], R33 ;  /* 0x0000242108007985 */ /* 0x000fe2000c101930 */
[----:B------:R-:W-:-:S03]  /*34280*/  R2UR UR13, R5 ;  /* 0x00000000050d72ca */ /* 0x000fc600000e0000 */
[----:B------:R-:W-:Y:S01]  /*34290*/  ST.E desc[UR46][R8.64+0x28], R34 ;  /* 0x0000282208007985 */ /* 0x000fe2000c10192e */
[----:B------:R-:W-:-:S03]  /*342a0*/  R2UR UR58, R4 ;  /* 0x00000000043a72ca */ /* 0x000fc600000e0000 */
[----:B------:R-:W-:Y:S01]  /*342b0*/  ST.E desc[UR44][R8.64+0x2c], R35 ;  /* 0x00002c2308007985 */ /* 0x000fe2000c10192c */
[----:B------:R-:W-:-:S03]  /*342c0*/  R2UR UR59, R5 ;  /* 0x00000000053b72ca */ /* 0x000fc600000e0000 */
[----:B------:R-:W-:Y:S01]  /*342d0*/  ST.E desc[UR42][R8.64+0x30], R36 ;  /* 0x0000302408007985 */ /* 0x000fe2000c10192a */
[C---:B------:R-:W-:Y:S02]  /*342e0*/  R2UR UR56, R4.reuse ;  /* 0x00000000043872ca */ /* 0x040fe400000e0000 */
[C---:B------:R-:W-:Y:S01]  /*342f0*/  R2UR UR57, R5.reuse ;  /* 0x00000000053972ca */ /* 0x040fe200000e0000 */
[----:B------:R-:W-:Y:S01]  /*34300*/  ST.E desc[UR38][R8.64+0x34], R37 ;  /* 0x0000342508007985 */ /* 0x000fe2000c101926 */
[C---:B------:R-:W-:Y:S02]  /*34310*/  R2UR UR10, R4.reuse ;  /* 0x00000000040a72ca */ /* 0x040fe400000e0000 */
[C---:B------:R-:W-:Y:S01]  /*34320*/  R2UR UR11, R5.reuse ;  /* 0x00000000050b72ca */ /* 0x040fe200000e0000 */
[----:B------:R-:W-:Y:S01]  /*34330*/  ST.E desc[UR34][R8.64+0x38], R38 ;  /* 0x0000382608007985 */ /* 0x000fe2000c101922 */
[C---:B------:R-:W-:Y:S02]  /*34340*/  R2UR UR8, R4.reuse ;  /* 0x00000000040872ca */ /* 0x040fe400000e0000 */
[----:B------:R-:W-:Y:S01]  /*34350*/  R2UR UR9, R5 ;  /* 0x00000000050972ca */ /* 0x000fe200000e0000 */
[----:B------:R-:W-:Y:S01]  /*34360*/  ST.E desc[UR32][R8.64+0x3c], R39 ;  /* 0x00003c2708007985 */ /* 0x000fe2000c101920 */
[----:B------:R-:W-:-:S02]  /*34370*/  R2UR UR4, R4 ;  /* 0x00000000040472ca */ /* 0x000fc400000e0000 */
        /* <DEDUP_REMOVED lines=290> */
[----:B------:R-:W-:Y:S02]  /*355a0*/  R2UR UR56, R4 ;  /* 0x00000000043872ca */ /* 0x000fe400000e0000 */
[----:B------:R-:W-:Y:S01]  /*355b0*/  R2UR UR57, R5 ;  /* 0x00000000053972ca */ /* 0x000fe200000e0000 */
        /* <DEDUP_REMOVED lines=14> */
[----:B------:R0:W-:Y:S02]  /*356a0*/  ST.E desc[UR56][R8.64+0x1fc], R151 ;  /* 0x0001fc9708007985 */ /* 0x0001e4000c101938 */
[----:B0-----:R-:W-:-:S06]  /*356b0*/  WARPGROUP.ARRIVE ;  /* 0x00000000000079c5 */ /* 0x001fcc0000000000 */
[----:B------:R-:W-:Y:S01]  /*356c0*/  HGMMA.64x256x16.F32 R24, R160, gdesc[UR4].tnspB, R24, gsb0 ;  /* 0x43e00004a0187df0 */ /* 0x000fe20008000818 */
        /* <DEDUP_REMOVED lines=48> */
[----:B------:R-:W-:Y:S02]  /*359d0*/  R2UR UR14, R4 ;  /* 0x00000000040e72ca */ /* 0x000fe400000e0000 */
[----:B------:R-:W-:Y:S01]  /*359e0*/  R2UR UR15, R5 ;  /* 0x00000000050f72ca */ /* 0x000fe200000e0000 */
        /* <DEDUP_REMOVED lines=391> */
[----:B------:R-:W-:Y:S01]  /*37260*/  VIADD R10, R10, 0x180 ;  /* 0x000001800a0a7836 */ /* 0x000fe20000000000 */
[----:B------:R-:W-:-:S04]  /*37270*/  R2UR UR7, R11 ;  /* 0x000000000b0772ca */ /* 0x000fc800000e0000 */
        /* <DEDUP_REMOVED lines=359> */
[----:B------:R-:W-:Y:S01]  /*388f0*/  R2UR UR25, R5 ;  /* 0x00000000051972ca */ /* 0x000fe200000e0000 */
[----:B------:R-:W-:Y:S02]  /*38900*/  WARPGROUP.DEPBAR.LE gsb0, 0x0 ;  /* 0x00008000000079c5 */ /* 0x000fe40000010000 */
[----:B------:R-:W-:Y:S01]  /*38910*/  ST.E desc[UR4][R8.64], R24 ;  /* 0x0000001808007985 */ /* 0x000fe2000c101904 */
[----:B------:R-:W-:-:S02]  /*38920*/  R2UR UR4, R4 ;  /* 0x00000000040472ca */ /* 0x000fc400000e0000 */
[----:B------:R-:W-:Y:S01]  /*38930*/  R2UR UR5, R5 ;  /* 0x00000000050572ca */ /* 0x000fe200000e0000 */
[----:B------:R-:W-:Y:S04]  /*38940*/  ST.E desc[UR6][R8.64+0x4], R25 ;  /* 0x0000041908007985 */ /* 0x000fe8000c101906 */
[----:B------:R-:W-:Y:S04]  /*38950*/  ST.E desc[UR8][R8.64+0x8], R26 ;  /* 0x0000081a08007985 */ /* 0x000fe8000c101908 */
[----:B------:R-:W-:Y:S01]  /*38960*/  ST.E desc[UR10][R8.64+0xc], R27 ;  /* 0x00000c1b08007985 */ /* 0x000fe2000c10190a */
[----:B------:R-:W-:-:S03]  /*38970*/  R2UR UR6, R4 ;  /* 0x00000000040672ca */ /* 0x000fc600000e0000 */
[----:B------:R-:W-:Y:S01]  /*38980*/  ST.E desc[UR12][R8.64+0x10], R28 ;  /* 0x0000101c08007985 */ /* 0x000fe2000c10190c */
[----:B------:R-:W-:-:S03]  /*38990*/  R2UR UR7, R5 ;  /* 0x00000000050772ca */ /* 0x000fc600000e0000 */
        /* <DEDUP_REMOVED lines=21> */
[C---:B------:R-:W-:Y:S02]  /*38af0*/  R2UR UR20, R4.reuse ;  /* 0x00000000041472ca */ /* 0x040fe400000e0000 */
[----:B------:R-:W-:Y:S01]  /*38b00*/  R2UR UR21, R5 ;  /* 0x00000000051572ca */ /* 0x000fe200000e0000 */
[----:B------:R-:W-:Y:S01]  /*38b10*/  ST.E desc[UR6][R8.64+0x30], R36 ;  /* 0x0000302408007985 */ /* 0x000fe2000c101906 */
[----:B------:R-:W-:-:S02]  /*38b20*/  R2UR UR22, R4 ;  /* 0x00000000041672ca */ /* 0x000fc400000e0000 */
[C---:B------:R-:W-:Y:S02]  /*38b30*/  R2UR UR23, R5.reuse ;  /* 0x00000000051772ca */ /* 0x040fe400000e0000 */
[C---:B------:R-:W-:Y:S02]  /*38b40*/  R2UR UR24, R4.reuse ;  /* 0x00000000041872ca */ /* 0x040fe400000e0000 */
[C---:B------:R-:W-:Y:S02]  /*38b50*/  R2UR UR25, R5.reuse ;  /* 0x00000000051972ca */ /* 0x040fe400000e0000 */
[C---:B------:R-:W-:Y:S02]  /*38b60*/  R2UR UR6, R4.reuse ;  /* 0x00000000040672ca */ /* 0x040fe400000e0000 */
[----:B------:R-:W-:Y:S01]  /*38b70*/  R2UR UR7, R5 ;  /* 0x00000000050772ca */ /* 0x000fe200000e0000 */
[----:B------:R-:W-:Y:S01]  /*38b80*/  ST.E desc[UR8][R8.64+0x34], R37 ;  /* 0x0000342508007985 */ /* 0x000fe2000c101908 */
[----:B------:R-:W-:-:S02]  /*38b90*/  R2UR UR8, R4 ;  /* 0x00000000040872ca */ /* 0x000fc400000e0000 */
[----:B------:R-:W-:Y:S01]  /*38ba0*/  R2UR UR9, R5 ;  /* 0x00000000050972ca */ /* 0x000fe200000e0000 */
        /* <DEDUP_REMOVED lines=28> */
[C---:B------:R-:W-:Y:S01]  /*38d70*/  R2UR UR21, R5.reuse ;  /* 0x00000000051572ca */ /* 0x040fe200000e0000 */
[----:B------:R-:W-:Y:S01]  /*38d80*/  ST.E desc[UR4][R8.64+0x64], R49 ;  /* 0x0000643108007985 */ /* 0x000fe2000c101904 */
[C---:B------:R-:W-:Y:S02]  /*38d90*/  R2UR UR22, R4.reuse ;  /* 0x00000000041672ca */ /* 0x040fe400000e0000 */
[C---:B------:R-:W-:Y:S01]  /*38da0*/  R2UR UR23, R5.reuse ;  /* 0x00000000051772ca */ /* 0x040fe200000e0000 */
[----:B------:R-:W-:Y:S01]  /*38db0*/  ST.E desc[UR6][R8.64+0x68], R50 ;  /* 0x0000683208007985 */ /* 0x000fe2000c101906 */
[C---:B------:R-:W-:Y:S02]  /*38dc0*/  R2UR UR24, R4.reuse ;  /* 0x00000000041872ca */ /* 0x040fe400000e0000 */
[----:B------:R-:W-:Y:S02]  /*38dd0*/  R2UR UR25, R5 ;  /* 0x00000000051972ca */ /* 0x000fe400000e0000 */
[----:B------:R-:W-:-:S02]  /*38de0*/  R2UR UR4, R4 ;  /* 0x00000000040472ca */ /* 0x000fc400000e0000 */
[C---:B------:R-:W-:Y:S02]  /*38df0*/  R2UR UR5, R5.reuse ;  /* 0x00000000050572ca */ /* 0x040fe400000e0000 */
[C---:B------:R-:W-:Y:S02]  /*38e00*/  R2UR UR6, R4.reuse ;  /* 0x00000000040672ca */ /* 0x040fe400000e0000 */
        /* <DEDUP_REMOVED lines=9> */
[----:B------:R-:W-:Y:S04]  /*38ea0*/  ST.E desc[UR20][R8.64+0x84], R57 ;  /* 0x0000843908007985 */ /* 0x000fe8000c101914 */
[----:B------:R-:W-:Y:S04]  /*38eb0*/  ST.E desc[UR22][R8.64+0x88], R58 ;  /* 0x0000883a08007985 */ /* 0x000fe8000c101916 */
[----:B------:R-:W-:Y:S01]  /*38ec0*/  ST.E desc[UR24][R8.64+0x8c], R59 ;  /* 0x00008c3b08007985 */ /* 0x000fe2000c101918 */
[----:B------:R-:W-:-:S03]  /*38ed0*/  R2UR UR10, R4 ;  /* 0x00000000040a72ca */ /* 0x000fc600000e0000 */
[----:B------:R-:W-:Y:S01]  /*38ee0*/  ST.E desc[UR4][R8.64+0x90], R60 ;  /* 0x0000903c08007985 */ /* 0x000fe2000c101904 */
[C---:B------:R-:W-:Y:S02]  /*38ef0*/  R2UR UR4, R4.reuse ;  /* 0x00000000040472ca */ /* 0x040fe400000e0000 */
[C---:B------:R-:W-:Y:S01]  /*38f00*/  R2UR UR5, R5.reuse ;  /* 0x00000000050572ca */ /* 0x040fe200000e0000 */
[----:B------:R-:W-:Y:S01]  /*38f10*/  ST.E desc[UR6][R8.64+0x94], R61 ;  /* 0x0000943d08007985 */ /* 0x000fe2000c101906 */
        /* <DEDUP_REMOVED lines=267> */
[----:B------:R-:W2:Y:S01]  /*39fd0*/  LD.E R21, desc[UR28][R8.64+0x1fc] ;  /* 0x0001fc1c08157980 */ /* 0x000ea2000c101900 */
[----:B------:R-:W-:-:S02]  /*39fe0*/  R2UR UR6, R4 ;  /* 0x00000000040672ca */ /* 0x000fc400000e0000 */
[C---:B------:R-:W-:Y:S02]  /*39ff0*/  R2UR UR7, R5.reuse ;  /* 0x00000000050772ca */ /* 0x040fe400000e0000 */
[----:B------:R-:W-:Y:S02]  /*3a000*/  R2UR UR4, R4 ;  /* 0x00000000040472ca */ /* 0x000fe400000e0000 */
[----:B------:R-:W-:-:S09]  /*3a010*/  R2UR UR5, R5 ;  /* 0x00000000050572ca */ /* 0x000fd200000e0000 */
[----:B--2---:R0:W-:Y:S04]  /*3a020*/  ST.E desc[UR6][R8.64+0x1fc], R21 ;  /* 0x0001fc1508007985 */ /* 0x0041e8000c101906 */
[----:B------:R-:W2:Y:S01]  /*3a030*/  LD.E R11, desc[UR4][R8.64] ;  /* 0x00000004080b7980 */ /* 0x000ea2000c101900 */
[C---:B------:R-:W-:Y:S02]  /*3a040*/  R2UR UR4, R4.reuse ;  /* 0x00000000040472ca */ /* 0x040fe400000e0000 */
        /* <DEDUP_REMOVED lines=10> */
[----:B------:R-:W3:Y:S01]  /*3a0f0*/  LD.E R15, desc[UR6][R8.64+0x8] ;  /* 0x00000806080f7980 */ /* 0x000ee2000c101900 */
[C---:B------:R-:W-:Y:S02]  /*3a100*/  R2UR UR4, R4.reuse ;  /* 0x00000000040472ca */ /* 0x040fe400000e0000 */
[C---:B------:R-:W-:Y:S02]  /*3a110*/  R2UR UR5, R5.reuse ;  /* 0x00000000050572ca */ /* 0x040fe400000e0000 */
[----:B------:R-:W-:Y:S02]  /*3a120*/  R2UR UR6, R4 ;  /* 0x00000000040672ca */ /* 0x000fe400000e0000 */
[----:B------:R-:W-:-:S09]  /*3a130*/  R2UR UR7, R5 ;  /* 0x00000000050772ca */ /* 0x000fd200000e0000 */
[----:B---3--:R3:W-:Y:S04]  /*3a140*/  ST.E desc[UR4][R8.64+0x8], R15 ;  /* 0x0000080f08007985 */ /* 0x0087e8000c101904 */
[----:B0-----:R-:W4:Y:S01]  /*3a150*/  LD.E R21, desc[UR6][R8.64+0xc] ;  /* 0x00000c0608157980 */ /* 0x001f22000c101900 */
[C---:B------:R-:W-:Y:S02]  /*3a160*/  R2UR UR4, R4.reuse ;  /* 0x00000000040472ca */ /* 0x040fe400000e0000 */
[C---:B------:R-:W-:Y:S02]  /*3a170*/  R2UR UR5, R5.reuse ;  /* 0x00000000050572ca */ /* 0x040fe400000e0000 */
[----:B------:R-:W-:Y:S02]  /*3a180*/  R2UR UR6, R4 ;  /* 0x00000000040672ca */ /* 0x000fe400000e0000 */
[----:B------:R-:W-:-:S09]  /*3a190*/  R2UR UR7, R5 ;  /* 0x00000000050772ca */ /* 0x000fd200000e0000 */
[----:B----4-:R0:W-:Y:S04]  /*3a1a0*/  ST.E desc[UR4][R8.64+0xc], R21 ;  /* 0x00000c1508007985 */ /* 0x0101e8000c101904 */
[----:B-1----:R-:W4:Y:S01]  /*3a1b0*/  LD.E R11, desc[UR6][R8.64+0x10] ;  /* 0x00001006080b7980 */ /* 0x002f22000c101900 */
[C---:B------:R-:W-:Y:S02]  /*3a1c0*/  R2UR UR4, R4.reuse ;  /* 0x00000000040472ca */ /* 0x040fe400000e0000 */
[C---:B------:R-:W-:Y:S02]  /*3a1d0*/  R2UR UR5, R5.reuse ;  /* 0x00000000050572ca */ /* 0x040fe400000e0000 */
[----:B------:R-:W-:Y:S02]  /*3a1e0*/  R2UR UR6, R4 ;  /* 0x00000000040672ca */ /* 0x000fe400000e0000 */
[----:B------:R-:W-:-:S09]  /*3a1f0*/  R2UR UR7, R5 ;  /* 0x00000000050772ca */ /* 0x000fd200000e0000 */
[----:B----4-:R1:W-:Y:S04]  /*3a200*/  ST.E desc[UR4][R8.64+0x10], R11 ;  /* 0x0000100b08007985 */ /* 0x0103e8000c101904 */
[----:B--2---:R-:W2:Y:S01]  /*3a210*/  LD.E R13, desc[UR6][R8.64+0x14] ;  /* 0x00001406080d7980 */ /* 0x004ea2000c101900 */
[C---:B------:R-:W-:Y:S02]  /*3a220*/  R2UR UR4, R4.reuse ;  /* 0x00000000040472ca */ /* 0x040fe400000e0000 */
[C---:B------:R-:W-:Y:S02]  /*3a230*/  R2UR UR5, R5.reuse ;  /* 0x00000000050572ca */ /* 0x040fe400000e0000 */
[----:B------:R-:W-:Y:S02]  /*3a240*/  R2UR UR6, R4 ;  /* 0x00000000040672ca */ /* 0x000fe400000e0000 */
[----:B------:R-:W-:-:S09]  /*3a250*/  R2UR UR7, R5 ;  /* 0x00000000050772ca */ /* 0x000fd200000e0000 */
[----:B--2---:R2:W-:Y:S04]  /*3a260*/  ST.E desc[UR4][R8.64+0x14], R13 ;  /* 0x0000140d08007985 */ /* 0x0045e8000c101904 */
[----:B---3--:R-:W3:Y:S01]  /*3a270*/  LD.E R15, desc[UR6][R8.64+0x18] ;  /* 0x00001806080f7980 */ /* 0x008ee2000c101900 */
        /* <DEDUP_REMOVED lines=694> */
[----:B--2---:R-:W-:Y:S04]  /*3cde0*/  ST.E desc[UR4][R8.64+0x1e4], R13 ;  /* 0x0001e40d08007985 */ /* 0x004fe8000c101904 */
[----:B---3--:R-:W2:Y:S01]  /*3cdf0*/  LD.E R15, desc[UR6][R8.64+0x1e8] ;  /* 0x0001e806080f7980 */ /* 0x008ea2000c101900 */
[C---:B------:R-:W-:Y:S02]  /*3ce00*/  R2UR UR4, R4.reuse ;  /* 0x00000000040472ca */ /* 0x040fe400000e0000 */
[C---:B------:R-:W-:Y:S02]  /*3ce10*/  R2UR UR5, R5.reuse ;  /* 0x00000000050572ca */ /* 0x040fe400000e0000 */
[----:B------:R-:W-:Y:S02]  /*3ce20*/  R2UR UR6, R4 ;  /* 0x00000000040672ca */ /* 0x000fe400000e0000 */
[----:B------:R-:W-:-:S09]  /*3ce30*/  R2UR UR7, R5 ;  /* 0x00000000050772ca */ /* 0x000fd200000e0000 */
[----:B--2---:R2:W-:Y:S04]  /*3ce40*/  ST.E desc[UR4][R8.64+0x1e8], R15 ;  /* 0x0001e80f08007985 */ /* 0x0045e8000c101904 */
[----:B0-----:R-:W3:Y:S01]  /*3ce50*/  LD.E R21, desc[UR6][R8.64+0x1ec] ;  /* 0x0001ec0608157980 */ /* 0x001ee2000c101900 */
[C---:B------:R-:W-:Y:S02]  /*3ce60*/  R2UR UR4, R4.reuse ;  /* 0x00000000040472ca */ /* 0x040fe400000e0000 */
[C---:B------:R-:W-:Y:S02]  /*3ce70*/  R2UR UR5, R5.reuse ;  /* 0x00000000050572ca */ /* 0x040fe400000e0000 */
[----:B------:R-:W-:Y:S02]  /*3ce80*/  R2UR UR6, R4 ;  /* 0x00000000040672ca */ /* 0x000fe400000e0000 */
[----:B------:R-:W-:-:S09]  /*3ce90*/  R2UR UR7, R5 ;  /* 0x00000000050772ca */ /* 0x000fd200000e0000 */
[----:B---3--:R-:W-:Y:S04]  /*3cea0*/  ST.E desc[UR4][R8.64+0x1ec], R21 ;  /* 0x0001ec1508007985 */ /* 0x008fe8000c101904 */
[----:B-1----:R-:W3:Y:S01]  /*3ceb0*/  LD.E R11, desc[UR6][R8.64+0x1f0] ;  /* 0x0001f006080b7980 */ /* 0x002ee2000c101900 */
[C---:B------:R-:W-:Y:S02]  /*3cec0*/  R2UR UR4, R4.reuse ;  /* 0x00000000040472ca */ /* 0x040fe400000e0000 */
[C---:B------:R-:W-:Y:S02]  /*3ced0*/  R2UR UR5, R5.reuse ;  /* 0x00000000050572ca */ /* 0x040fe400000e0000 */
[----:B------:R-:W-:Y:S02]  /*3cee0*/  R2UR UR6, R4 ;  /* 0x00000000040672ca */ /* 0x000fe400000e0000 */
[----:B------:R-:W-:-:S09]  /*3cef0*/  R2UR UR7, R5 ;  /* 0x00000000050772ca */ /* 0x000fd200000e0000 */
[----:B---3--:R0:W-:Y:S04]  /*3cf00*/  ST.E desc[UR4][R8.64+0x1f0], R11 ;  /* 0x0001f00b08007985 */ /* 0x0081e8000c101904 */
[----:B------:R-:W3:Y:S01]  /*3cf10*/  LD.E R25, desc[UR6][R8.64+0x1f4] ;  /* 0x0001f40608197980 */ /* 0x000ee2000c101900 */
[C---:B------:R-:W-:Y:S02]  /*3cf20*/  R2UR UR4, R4.reuse ;  /* 0x00000000040472ca */ /* 0x040fe400000e0000 */
[C---:B------:R-:W-:Y:S02]  /*3cf30*/  R2UR UR5, R5.reuse ;  /* 0x00000000050572ca */ /* 0x040fe400000e0000 */
[----:B------:R-:W-:Y:S02]  /*3cf40*/  R2UR UR6, R4 ;  /* 0x00000000040672ca */ /* 0x000fe400000e0000 */
[----:B------:R-:W-:-:S09]  /*3cf50*/  R2UR UR7, R5 ;  /* 0x00000000050772ca */ /* 0x000fd200000e0000 */
[----:B---3--:R1:W-:Y:S04]  /*3cf60*/  ST.E desc[UR4][R8.64+0x1f4], R25 ;  /* 0x0001f41908007985 */ /* 0x0083e8000c101904 */
[----:B--2---:R-:W2:Y:S01]  /*3cf70*/  LD.E R15, desc[UR6][R8.64+0x1f8] ;  /* 0x0001f806080f7980 */ /* 0x004ea2000c101900 */
[----:B------:R-:W-:Y:S02]  /*3cf80*/  R2UR UR4, R4 ;  /* 0x00000000040472ca */ /* 0x000fe400000e0000 */
[----:B------:R-:W-:-:S13]  /*3cf90*/  R2UR UR5, R5 ;  /* 0x00000000050572ca */ /* 0x000fda00000e0000 */
[----:B--2---:R1:W-:Y:S01]  /*3cfa0*/  ST.E desc[UR4][R8.64+0x1f8], R15 ;  /* 0x0001f80f08007985 */ /* 0x0043e2000c101904 */
[----:B------:R-:W-:Y:S01]  /*3cfb0*/  @!PT LDS RZ, [RZ] ;  /* 0x00000000fffff984 */ /* 0x000fe20000000800 */
[----:B------:R-:W-:Y:S01]  /*3cfc0*/  @!PT LDS RZ, [RZ] ;  /* 0x00000000fffff984 */ /* 0x000fe20000000800 */
[----:B------:R-:W-:Y:S01]  /*3cfd0*/  @!PT LDS RZ, [RZ] ;  /* 0x00000000fffff984 */ /* 0x000fe20000000800 */
[----:B------:R-:W-:Y:S01]  /*3cfe0*/  @!PT LDS RZ, [RZ] ;  /* 0x00000000fffff984 */ /* 0x000fe20000000800 */
[----:B------:R2:W-:Y:S06]  /*3cff0*/  MEMBAR.ALL.CTA ;  /* 0x0000000000007992 */ /* 0x0005ec0000008000 */
[----:B--2---:R-:W2:Y:S02]  /*3d000*/  FENCE.VIEW.ASYNC.S ;  /* 0x00000000000073c6 */ /* 0x004ea40000000000 */
[----:B--2---:R-:W-:Y:S02]  /*3d010*/  NOP ;  /* 0x0000000000007918 */ /* 0x004fe40000000000 */
[----:B------:R-:W2:Y:S01]  /*3d020*/  LDL.64 R12, [R7+0x40] ;  /* 0x00004000070c7983 */ /* 0x000ea20000100a00 */
[----:B------:R-:W-:-:S02]  /*3d030*/  R2UR UR4, R4 ;  /* 0x00000000040472ca */ /* 0x000fc400000e0000 */
[----:B------:R-:W-:Y:S01]  /*3d040*/  R2UR UR5, R5 ;  /* 0x00000000050572ca */ /* 0x000fe200000e0000 */
[----:B------:R-:W-:Y:S06]  /*3d050*/  BAR.ARV 0xe, 0x100 ;  /* 0x0384000000007b1d */ /* 0x000fec0000002000 */
[----:B0-----:R-:W3:Y:S06]  /*3d060*/  LDL.64 R10, [R7] ;  /* 0x00000000070a7983 */ /* 0x001eec0000100a00 */
[----:B--2---:R-:W2:Y:S01]  /*3d070*/  LD.E R14, desc[UR4][R12.64] ;  /* 0x000000040c0e7980 */ /* 0x004ea2000c101900 */
[----:B------:R-:W-:-:S02]  /*3d080*/  R2UR UR4, R4 ;  /* 0x00000000040472ca */ /* 0x000fc400000e0000 */
[----:B------:R-:W-:Y:S01]  /*3d090*/  R2UR UR5, R5 ;  /* 0x00000000050572ca */ /* 0x000fe200000e0000 */
[----:B------:R-:W-:-:S12]  /*3d0a0*/  BSSY B2, `(.L_x_5411) ;  /* 0x0000006000027945 */ /* 0x000fd80003800000 */
[----:B---3--:R1:W5:Y:S01]  /*3d0b0*/  LD.E R10, desc[UR4][R10.64] ;  /* 0x000000040a0a7980 */ /* 0x008362000c101900 */
[----:B--2---:R-:W-:-:S04]  /*3d0c0*/  LOP3.LUT R14, R14, 0x1, RZ, 0xfc, !PT ;  /* 0x000000010e0e7812 */ /* 0x004fc800078efcff */
[----:B------:R-:W-:-:S13]  /*3d0d0*/  ISETP.NE.AND P0, PT, R14, 0x3, PT ;  /* 0x000000030e00780c */ /* 0x000fda0003f05270 */
[----:B-1----:R-:W-:Y:S05]  /*3d0e0*/  @!P0 BRA `(.L_x_5412) ;  /* 0x0000000000048947 */ /* 0x002fea0003800000 */
[----:B------:R-:W-:Y:S01]  /*3d0f0*/  BPT.TRAP 0x1 ;  /* 0x000000040000795c */ /* 0x000fe20000300000 */
.L_x_5412:
[----:B------:R-:W-:Y:S05]  /*3d100*/  BSYNC B2 ;  /* 0x0000000000027941 */ /* 0x000fea0003800000 */
.L_x_5411:
        /* <DEDUP_REMOVED lines=9> */
[----:B------:R0:W-:Y:S02]  /*3d1a0*/  SYNCS.ARRIVE.TRANS64.RED.A1T0 RZ, [R7+URZ], RZ ;  /* 0x000000ff07ff79a7 */ /* 0x0001e4000810043f */
[----:B0-----:R-:W-:-:S04]  /*3d1b0*/  IMAD.MOV.U32 R7, RZ, RZ, 0x0 ;  /* 0x00000000ff077424 */ /* 0x001fc800078e00ff */
[----:B------:R-:W-:Y:S05]  /*3d1c0*/  RET.REL.NODEC R6 `(_ZN7cutlass13device_kernelIN5flash11enable_sm90INS1_16FlashAttnFwdSm90INS1_25CollectiveMainloopFwdSm90ILi2EN4cute5tupleIJNS5_1CILi1EEES8_S8_EEENS6_IJNS7_ILi64EEESA_SA_EEELi512ENS_6half_tEfNS_4arch4Sm90ELb0ELb1ELb0ELb0ELb1ELb0ELb1ELb0ELb0ELb1ELb1ELb0EEENS1_21CollectiveEpilogueFwdINS6_IJSA_NS7_ILi512EEESA_EEES9_SC_SE_Li256ELb0ELb1ELb1ELb0EEENS1_19SingleTileSchedulerILb0ELb1ELb1ELi64EEEEEEEEEvNT_6ParamsE) ;  /* 0xfffffc2c068c7950 */ /* 0x000fea0003c3ffff */
.L_x_5383:
[----:B0-----:R0:W1:Y:S02]  /*3d1d0*/  SYNCS.PHASECHK.TRANS64.TRYWAIT P0, [R11+URZ], R20 ;  /* 0x000000140b0075a7 */ /* 0x001064000800017f */
[----:B-1----:R-:W-:Y:S05]  /*3d1e0*/  @!P0 NANOSLEEP.SYNCS 0x989680 ;  /* 0x009896800000895d */ /* 0x002fea0003900000 */
[----:B------:R-:W1:Y:S02]  /*3d1f0*/  @!P0 SYNCS.PHASECHK.TRANS64 P0, [R11+URZ], R20 ;  /* 0x000000140b0085a7 */ /* 0x000e64000800007f */
[----:B-1----:R-:W-:Y:S05]  /*3d200*/  @!P0 BRA `(.L_x_5383) ;  /* 0xfffffffc00f08947 */ /* 0x002fea000383ffff */
[----:B------:R-:W-:Y:S05]  /*3d210*/  BRA `(.L_x_5382) ;  /* 0xfffffee800c47947 */ /* 0x000fea000383ffff */
.L_x_5390:
[----:B0-----:R0:W1:Y:S02]  /*3d220*/  SYNCS.PHASECHK.TRANS64.TRYWAIT P0, [R20+URZ], R21 ;  /* 0x00000015140075a7 */ /* 0x001064000800017f */
[----:B-1----:R-:W-:Y:S05]  /*3d230*/  @!P0 NANOSLEEP.SYNCS 0x989680 ;  /* 0x009896800000895d */ /* 0x002fea0003900000 */
[----:B------:R-:W1:Y:S02]  /*3d240*/  @!P0 SYNCS.PHASECHK.TRANS64 P0, [R20+URZ], R21 ;  /* 0x00000015140085a7 */ /* 0x000e64000800007f */
[----:B-1----:R-:W-:Y:S05]  /*3d250*/  @!P0 BRA `(.L_x_5390) ;  /* 0xfffffffc00f08947 */ /* 0x002fea000383ffff */
[----:B------:R-:W-:Y:S05]  /*3d260*/  BRA `(.L_x_5389) ;  /* 0xfffffef000987947 */ /* 0x000fea000383ffff */
.L_x_5413:
        /* <DEDUP_REMOVED lines=9> */
.L_x_15646:


//--------------------- .text._ZN7cutlass13device_kernelIN5flash11enable_sm90INS1_16FlashAttnFwdSm90INS1_25CollectiveMainloopFwdSm90ILi2EN4cute5tupleIJNS5_1CILi1EEES8_S8_EEENS6_IJNS7_ILi64EEESA_SA_EEELi512ENS_6half_tEfNS_4arch4Sm90ELb0ELb1ELb0ELb1ELb1ELb0ELb0ELb0ELb0ELb1ELb1ELb0EEENS1_21CollectiveEpilogueFwdINS6_IJSA_NS7_ILi512EEESA_EEES9_SC_SE_Li256ELb1ELb1ELb1ELb0EEENS1_36VarlenDynamicPersistentTileSchedulerILi64ELi64ELi256ELi128ELb1ELb1ELb1ELb1ELb0ELb1EEEEEEEEEvNT_6ParamsE --------------------------
	.section	.text._ZN7cutlass13device_kernelIN5flash11enable_sm90INS1_16FlashAttnFwdSm90INS1_25CollectiveMainloopFwdSm90ILi2EN4cute5tupleIJNS5_1CILi1EEES8_S8_EEENS6_IJNS7_ILi64EEESA_SA_EEELi512ENS_6half_tEfNS_4arch4Sm90ELb0ELb1ELb0ELb1ELb1ELb0ELb0ELb0ELb0ELb1ELb1ELb0EEENS1_21CollectiveEpilogueFwdINS6_IJSA_NS7_ILi512EEESA_EEES9_SC_SE_Li256ELb1ELb1ELb1ELb0EEENS1_36VarlenDynamicPersistentTileSchedulerILi64ELi64ELi256ELi128ELb1ELb1ELb1ELb1ELb0ELb1EEEEEEEEEvNT_6ParamsE,"ax",@progbits
	.align	128
.text._ZN7cutlass13device_kernelIN5flash11enable_sm90INS1_16FlashAttnFwdSm90INS1_25CollectiveMainloopFwdSm90ILi2EN4cute5tupleIJNS5_1CILi1EEES8_S8_EEENS6_IJNS7_ILi64EEESA_SA_EEELi512ENS_6half_tEfNS_4arch4Sm90ELb0ELb1ELb0ELb1ELb1ELb0ELb0ELb0ELb0ELb1ELb1ELb0EEENS1_21CollectiveEpilogueFwdINS6_IJSA_NS7_ILi512EEESA_EEES9_SC_SE_Li256ELb1ELb1ELb1ELb0EEENS1_36VarlenDynamicPersistentTileSchedulerILi64ELi64ELi256ELi128ELb1ELb1ELb1ELb1ELb0ELb1EEEEEEEEEvNT_6ParamsE:
        .type           _ZN7cutlass13device_kernelIN5flash11enable_sm90INS1_16FlashAttnFwdSm90INS1_25CollectiveMainloopFwdSm90ILi2EN4cute5tupleIJNS5_1CILi1EEES8_S8_EEENS6_IJNS7_ILi64EEESA_SA_EEELi512ENS_6half_tEfNS_4arch4Sm90ELb0ELb1ELb0ELb1ELb1ELb0ELb0ELb0ELb0ELb1ELb1ELb0EEENS1_21CollectiveEpilogueFwdINS6_IJSA_NS7_ILi512EEESA_EEES9_SC_SE_Li256ELb1ELb1ELb1ELb0EEENS1_36VarlenDynamicPersistentTileSchedulerILi64ELi64ELi256ELi128ELb1ELb1ELb1ELb1ELb0ELb1EEEEEEEEEvNT_6ParamsE,@function
        .size           _ZN7cutlass13device_kernelIN5flash11enable_sm90INS1_16FlashAttnFwdSm90INS1_25CollectiveMainloopFwdSm90ILi2EN4cute5tupleIJNS5_1CILi1EEES8_S8_EEENS6_IJNS7_ILi64EEESA_SA_EEELi512ENS_6half_tEfNS_4arch4Sm90ELb0ELb1ELb0ELb1ELb1ELb0ELb0ELb0ELb0ELb1ELb1ELb0EEENS1_21CollectiveEpilogueFwdINS6_IJSA_NS7_ILi512EEESA_EEES9_SC_SE_Li256ELb1ELb1ELb1ELb0EEENS1_36VarlenDynamicPersistentTileSchedulerILi64ELi64ELi256ELi128ELb1ELb1ELb1ELb1ELb0ELb1EEEEEEEEEvNT_6ParamsE,(.L_x_15648 - _ZN7cutlass13device_kernelIN5flash11enable_sm90INS1_16FlashAttnFwdSm90INS1_25CollectiveMainloopFwdSm90ILi2EN4cute5tupleIJNS5_1CILi1EEES8_S8_EEENS6_IJNS7_ILi64EEESA_SA_EEELi512ENS_6half_tEfNS_4arch4Sm90ELb0ELb1ELb0ELb1ELb1ELb0ELb0ELb0ELb0ELb1ELb1ELb0EEENS1_21CollectiveEpilogueFwdINS6_IJSA_NS7_ILi512EEESA_EEES9_SC_SE_Li256ELb1ELb1ELb1ELb0EEENS1_36VarlenDynamicPersistentTileSchedulerILi64ELi64ELi256ELi128ELb1ELb1ELb1ELb1ELb0ELb1EEEEEEEEEvNT_6ParamsE)
        .other          _ZN7cutlass13device_kernelIN5flash11enable_sm90INS1_16FlashAttnFwdSm90INS1_25CollectiveMainloopFwdSm90ILi2EN4cute5tupleIJNS5_1CILi1EEES8_S8_EEENS6_IJNS7_ILi64EEESA_SA_EEELi512ENS_6half_tEfNS_4arch4Sm90ELb0ELb1ELb0ELb1ELb1ELb0ELb0ELb0ELb0ELb1ELb1ELb0EEENS1_21CollectiveEpilogueFwdINS6_IJSA_NS7_ILi512EEESA_EEES9_SC_SE_Li256ELb1ELb1ELb1ELb0EEENS1_36VarlenDynamicPersistentTileSchedulerILi64ELi64ELi256ELi128ELb1ELb1ELb1ELb1ELb0ELb1EEEEEEEEEvNT_6ParamsE,@"STO_CUDA_ENTRY STV_DEFAULT"
_ZN7cutlass13device_kernelIN5flash11enable_sm90INS1_16FlashAttnFwdSm90INS1_25CollectiveMainloopFwdSm90ILi2EN4cute5tupleIJNS5_1CILi1EEES8_S8_EEENS6_IJNS7_ILi64EEESA_SA_EEELi512ENS_6half_tEfNS_4arch4Sm90ELb0ELb1ELb0ELb1ELb1ELb0ELb0ELb0ELb0ELb1ELb1ELb0EEENS1_21CollectiveEpilogueFwdINS6_IJSA_NS7_ILi512EEESA_EEES9_SC_SE_Li256ELb1ELb1ELb1ELb0EEENS1_36VarlenDynamicPersistentTileSchedulerILi64ELi64ELi256ELi128ELb1ELb1ELb1ELb1ELb0ELb1EEEEEEEEEvNT_6ParamsE:
        /* <DEDUP_REMOVED lines=41> */
.L_x_5414:
        /* <DEDUP_REMOVED lines=22> */
.L_x_5415:
        /* <DEDUP_REMOVED lines=18> */
.L_x_5416:
        /* <DEDUP_REMOVED lines=22> */
.L_x_5417:
        /* <DEDUP_REMOVED lines=23> */
.L_x_5418:
        /* <DEDUP_REMOVED lines=8> */
.L_x_5420:
        /* <DEDUP_REMOVED lines=30> */
[CC--:B------:R-:W-:Y:S02]  /*0a40*/  LEA.HI R6, R3.reuse, R0.reuse, RZ, 0x2 ;  /* 0x0000000003067211 */ /* 0x0c0fe400078f10ff */
[----:B------:R-:W-:Y:S02]  /*0a50*/  LEA.HI R223, R3, R0, RZ, 0x3 ;  /* 0x0000000003df7211 */ /* 0x000fe400078f18ff */
[----:B------:R-:W-:Y:S02]  /*0a60*/  SHF.R.S32.HI R7, RZ, 0x4, R2 ;  /* 0x00000004ff077819 */ /* 0x000fe40000011402 */
[----:B------:R-:W-:Y:S02]  /*0a70*/  LOP3.LUT R3, R2, 0xfffffff0, RZ, 0xc0, !PT ;  /* 0xfffffff002037812 */ /* 0x000fe400078ec0ff */
[----:B------:R-:W-:-:S02]  /*0a80*/  SHF.R.S32.HI R5, RZ, 0x5, R4 ;  /* 0x00000005ff057819 */ /* 0x000fc40000011404 */
[----:B------:R-:W-:Y:S01]  /*0a90*/  SHF.R.S32.HI R4, RZ, 0x1f, R4 ;  /* 0x0000001fff047819 */ /* 0x000fe20000011404 */
[----:B------:R-:W-:Y:S01]  /*0aa0*/  IMAD.IADD R3, R0, 0x1, -R3 ;  /* 0x0000000100037824 */ /* 0x000fe200078e0a03 */
[----:B------:R-:W-:Y:S02]  /*0ab0*/  LOP3.LUT R13, R6, 0xfffffffc, RZ, 0xc0, !PT ;  /* 0xfffffffc060d7812 */ /* 0x000fe400078ec0ff */
[----:B------:R-:W-:Y:S02]  /*0ac0*/  LOP3.LUT R11, R9, 0xffffff80, RZ, 0xc0, !PT ;  /* 0xffffff80090b7812 */ /* 0x000fe400078ec0ff */
[----:B------:R-:W-:Y:S01]  /*0ad0*/  LOP3.LUT R191, R223, 0xfffffff8, RZ, 0xc0, !PT ;  /* 0xfffffff8dfbf7812 */ /* 0x000fe200078ec0ff */
[----:B------:R-:W-:Y:S01]  /*0ae0*/  IMAD.IADD R13, R0, 0x1, -R13 ;  /* 0x00000001000d7824 */ /* 0x000fe200078e0a0d */
[----:B------:R-:W-:Y:S01]  /*0af0*/  LEA.HI R2, R2, R7, RZ, 0x1 ;  /* 0x0000000702027211 */ /* 0x000fe200078f08ff */
[----:B------:R-:W-:Y:S01]  /*0b00*/  IMAD.IADD R11, R0, 0x1, -R11 ;  /* 0x00000001000b7824 */ /* 0x000fe200078e0a0b */
[----:B------:R-:W-:Y:S01]  /*0b10*/  LEA.HI R4, R4, R5, RZ, 0x2 ;  /* 0x0000000504047211 */ /* 0x000fe200078f10ff */
[----:B------:R-:W-:Y:S01]  /*0b20*/  IMAD.IADD R191, R0, 0x1, -R191 ;  /* 0x0000000100bf7824 */ /* 0x000fe200078e0abf */
[----:B------:R-:W-:-:S02]  /*0b30*/  LOP3.LUT R2, R2, 0x1ffffffe, RZ, 0xc0, !PT ;  /* 0x1ffffffe02027812 */ /* 0x000fc400078ec0ff */
[----:B------:R-:W-:Y:S01]  /*0b40*/  SHF.R.S32.HI R224, RZ, 0x7, R9 ;  /* 0x00000007ffe07819 */ /* 0x000fe20000011409 */
[----:B------:R-:W-:Y:S01]  /*0b50*/  IMAD.SHL.U32 R19, R191, 0x8, RZ ;  /* 0x00000008bf137824 */ /* 0x000fe200078e00ff */
[--C-:B------:R-:W-:Y:S01]  /*0b60*/  SHF.R.S32.HI R0, RZ, 0x1f, R3.reuse ;  /* 0x0000001fff007819 */ /* 0x100fe20000011403 */
[----:B------:R-:W-:Y:S01]  /*0b70*/  IMAD.IADD R2, R7, 0x1, -R2 ;  /* 0x0000000107027824 */ /* 0x000fe200078e0a02 */
[----:B------:R-:W-:Y:S01]  /*0b80*/  LOP3.LUT R4, R4, 0x3ffffc, RZ, 0xc0, !PT ;  /* 0x003ffffc04047812 */ /* 0x000fe200078ec0ff */
[----:B------:R-:W-:Y:S01]  /*0b90*/  IMAD R15, R224, 0x100, R3 ;  /* 0x00000100e00f7824 */ /* 0x000fe200078e0203 */
[----:B------:R-:W-:Y:S01]  /*0ba0*/  LEA.HI R7, R13, R13, RZ, 0x1 ;  /* 0x0000000d0d077211 */ /* 0x000fe200078f08ff */
[----:B------:R-:W-:Y:S01]  /*0bb0*/  IMAD.SHL.U32 R2, R2, 0x8, RZ ;  /* 0x0000000802027824 */ /* 0x000fe200078e00ff */
[----:B------:R-:W-:Y:S01]  /*0bc0*/  LEA.HI R6, R0, R3, RZ, 0x3 ;  /* 0x0000000300067211 */ /* 0x000fe200078f18ff */
[----:B------:R-:W-:Y:S01]  /*0bd0*/  IMAD.IADD R4, R5, 0x1, -R4 ;  /* 0x0000000105047824 */ /* 0x000fe200078e0a04 */
[----:B------:R-:W-:-:S02]  /*0be0*/  SHF.R.S32.HI R0, RZ, 0x1f, R11 ;  /* 0x0000001fff007819 */ /* 0x000fc4000001140b */
[----:B------:R-:W-:Y:S01]  /*0bf0*/  LOP3.LUT R10, R7, 0x1ffffffe, RZ, 0xc0, !PT ;  /* 0x1ffffffe070a7812 */ /* 0x000fe200078ec0ff */
[----:B------:R-:W-:Y:S01]  /*0c00*/  IMAD R15, R4, 0x10, R15 ;  /* 0x00000010040f7824 */ /* 0x000fe200078e020f */
[C---:B------:R-:W-:Y:S01]  /*0c10*/  LOP3.LUT R8, R6.reuse, 0xfffffff8, RZ, 0xc0, !PT ;  /* 0xfffffff806087812 */ /* 0x040fe200078ec0ff */
[----:B------:R-:W-:Y:S01]  /*0c20*/  IMAD.SHL.U32 R7, R6, 0x40, RZ ;  /* 0x0000004006077824 */ /* 0x000fe200078e00ff */
[----:B------:R-:W-:Y:S01]  /*0c30*/  LEA.HI R4, R0, R11, RZ, 0x2 ;  /* 0x0000000b00047211 */ /* 0x000fe200078f10ff */
[----:B------:R-:W-:Y:S01]  /*0c40*/  IMAD.IADD R190, R13, 0x1, -R10 ;  /* 0x000000010dbe7824 */ /* 0x000fe200078e0a0a */
[----:B------:R-:W-:Y:S01]  /*0c50*/  LEA.HI R9, R9, R224, RZ, 0x1 ;  /* 0x000000e009097211 */ /* 0x000fe200078f08ff */
[----:B------:R-:W-:Y:S01]  /*0c60*/  IMAD.IADD R8, R3, 0x1, -R8 ;  /* 0x0000000103087824 */ /* 0x000fe200078e0a08 */
[--C-:B------:R-:W-:Y:S02]  /*0c70*/  SHF.R.S32.HI R3, RZ, 0x2, R4.reuse ;  /* 0x00000002ff037819 */ /* 0x100fe40000011404 */
[----:B------:R-:W-:-:S02]  /*0c80*/  SHF.R.S32.HI R6, RZ, 0x1f, R4 ;  /* 0x0000001fff067819 */ /* 0x000fc40000011404 */
[----:B------:R-:W-:Y:S02]  /*0c90*/  LOP3.LUT R10, R4, 0x7ffffffc, RZ, 0xc0, !PT ;  /* 0x7ffffffc040a7812 */ /* 0x000fe400078ec0ff */
[----:B------:R-:W-:Y:S02]  /*0ca0*/  LOP3.LUT R4, R7, 0x7ffffe00, RZ, 0xc0, !PT ;  /* 0x7ffffe0007047812 */ /* 0x000fe400078ec0ff */
[----:B------:R-:W-:Y:S01]  /*0cb0*/  LEA.HI R6, R6, R3, RZ, 0x3 ;  /* 0x0000000306067211 */ /* 0x000fe200078f18ff */
[----:B------:R-:W-:Y:S01]  /*0cc0*/  IMAD.IADD R10, R11, 0x1, -R10 ;  /* 0x000000010b0a7824 */ /* 0x000fe200078e0a0a */
[----:B------:R-:W-:Y:S01]  /*0cd0*/  LOP3.LUT R9, R9, 0xfffffe, RZ, 0xc0, !PT ;  /* 0x00fffffe09097812 */ /* 0x000fe200078ec0ff */
[----:B------:R-:W-:Y:S01]  /*0ce0*/  IMAD R7, R5, 0x400, R4 ;  /* 0x0000040005077824 */ /* 0x000fe200078e0204 */
[----:B------:R-:W-:Y:S01]  /*0cf0*/  LOP3.LUT R6, R6, 0xfffffff8, RZ, 0xc0, !PT ;  /* 0xfffffff806067812 */ /* 0x000fe200078ec0ff */
[----:B------:R-:W-:Y:S01]  /*0d00*/  IMAD.SHL.U32 R4, R8, 0x40, RZ ;  /* 0x0000004008047824 */ /* 0x000fe200078e00ff */
[----:B------:R-:W-:Y:S01]  /*0d10*/  LEA.HI R0, R0, R11, RZ, 0x5 ;  /* 0x0000000b00007211 */ /* 0x000fe200078f28ff */
[----:B------:R-:W-:Y:S01]  /*0d20*/  IMAD.IADD R9, R224, 0x1, -R9 ;  /* 0x00000001e0097824 */ /* 0x000fe200078e0a09 */
[----:B------:R-:W-:Y:S01]  /*0d30*/  R2P PR, R8, 0x6 ;  /* 0x0000000608007804 */ /* 0x000fe20000000000 */
[----:B------:R-:W-:Y:S01]  /*0d40*/  IMAD.IADD R17, R3, 0x1, -R6 ;  /* 0x0000000103117824 */ /* 0x000fe200078e0a06 */
[----:B------:R-:W-:Y:S01]  /*0d50*/  LOP3.LUT R5, R4, 0x1c0, RZ, 0xc0, !PT ;  /* 0x000001c004057812 */ /* 0x000fe200078ec0ff */
[----:B------:R-:W-:Y:S01]  /*0d60*/  IMAD.U32 R3, R15, 0x40, R2 ;  /* 0x000000400f037824 */ /* 0x000fe200078e0002 */
[----:B------:R-:W-:-:S02]  /*0d70*/  SHF.R.S32.HI R0, RZ, 0x5, R0 ;  /* 0x00000005ff007819 */ /* 0x000fc40000011400 */
[----:B------:R-:W-:Y:S02]  /*0d80*/  LOP3.LUT R2, R5, 0x8, R2, 0xf8, !PT ;  /* 0x0000000805027812 */ /* 0x000fe400078ef802 */
[----:B------:R-:W-:Y:S01]  /*0d90*/  SHF.R.U32.HI R5, RZ, 0x3, R5 ;  /* 0x00000003ff057819 */ /* 0x000fe20000011605 */
[----:B------:R0:W-:Y:S01]  /*0da0*/  STL [R1+0x20], R3 ;  /* 0x0000200301007387 */ /* 0x0001e20000100800 */
[----:B------:R-:W-:Y:S01]  /*0db0*/  IMAD R17, R0, 0x10, R17 ;  /* 0x0000001000117824 */ /* 0x000fe200078e0211 */
[----:B------:R-:W-:Y:S02]  /*0dc0*/  SEL R188, R188, 0xffffffe0, !P1 ;  /* 0xffffffe0bcbc7807 */ /* 0x000fe40004800000 */
[----:B------:R-:W-:Y:S01]  /*0dd0*/  LOP3.LUT R4, R2, R5, RZ, 0x3c, !PT ;  /* 0x0000000502047212 */ /* 0x000fe200078e3cff */
[----:B------:R-:W-:Y:S01]  /*0de0*/  IMAD.SHL.U32 R2, R10, 0x2, RZ ;  /* 0x000000020a027824 */ /* 0x000fe200078e00ff */
[----:B------:R-:W-:Y:S01]  /*0df0*/  SHF.R.S32.HI R223, RZ, 0x3, R223 ;  /* 0x00000003ffdf7819 */ /* 0x000fe200000114df */
[----:B------:R-:W-:-:S02]  /*0e00*/  IMAD R190, R190, 0x8, R17 ;  /* 0x00000008bebe7824 */ /* 0x000fc400078e0211 */
[----:B------:R-:W-:Y:S02]  /*0e10*/  IMAD.IADD R4, R7, 0x1, R4 ;  /* 0x0000000107047824 */ /* 0x000fe400078e0204 */
[----:B0-----:R-:W-:-:S03]  /*0e20*/  IMAD.SHL.U32 R3, R9, 0x100, RZ ;  /* 0x0000010009037824 */ /* 0x001fc600078e00ff */
[----:B------:R-:W-:Y:S01]  /*0e30*/  LEA R22, R4, UR41, 0x1 ;  /* 0x0000002904167c11 */ /* 0x000fe2000f8e08ff */
[----:B------:R-:W-:Y:S01]  /*0e40*/  IMAD.IADD R18, R2, 0x1, R3 ;  /* 0x0000000102127824 */ /* 0x000fe200078e0203 */
[----:B------:R0:W-:Y:S03]  /*0e50*/  STL [R1+0x1c], R3 ;  /* 0x00001c0301007387 */ /* 0x0001e60000100800 */
[C---:B------:R-:W-:Y:S01]  /*0e60*/  VIADD R222, R18.reuse, 0x8 ;  /* 0x0000000812de7836 */ /* 0x040fe20000000000 */
[----:B------:R-:W-:Y:S01]  /*0e70*/  SHF.R.S32.HI R0, RZ, 0x1f, R18 ;  /* 0x0000001fff007819 */ /* 0x000fe20000011412 */
[C---:B------:R-:W-:Y:S02]  /*0e80*/  VIADD R221, R18.reuse, 0x10 ;  /* 0x0000001012dd7836 */ /* 0x040fe40000000000 */
        /* <DEDUP_REMOVED lines=64> */
[----:B------:R-:W-:-:S07]  /*1290*/  IMAD.IADD R188, R188, 0x1, R23 ;  /* 0x00000001bcbc7824 */ /* 0x000fce00078e0217 */
.L_x_5543:
[----:B------:R-:W-:Y:S02]  /*12a0*/  ULDC.64 UR8, c[0x0][0xa28] ;  /* 0x00028a0000087ab9 */ /* 0x000fe40000000a00 */
[----:B------:R-:W-:-:S04]  /*12b0*/  UISETP.NE.U32.AND UP0, UPT, UR8, URZ, UPT ;  /* 0x0000003f0800728c */ /* 0x000fc8000bf05070 */
[----:B------:R-:W-:-:S03]  /*12c0*/  UISETP.NE.AND.EX UP0, UPT, UR9, URZ, UPT, UP0 ;  /* 0x0000003f0900728c */ /* 0x000fc6000bf05300 */
[----:B------:R-:W-:Y:S02]  /*12d0*/  ULDC.64 UR8, c[0x0][0xa18] ;  /* 0x0002860000087ab9 */ /* 0x000fe40000000a00 */
[----:B------:R-:W-:Y:S01]  /*12e0*/  UISETP.NE.U32.AND UP1, UPT, UR8, URZ, UPT ;  /* 0x0000003f0800728c */ /* 0x000fe2000bf25070 */
[----:B------:R-:W-:-:S03]  /*12f0*/  PLOP3.LUT P0, PT, PT, PT, UP0, 0x80, 0x0 ;  /* 0x000000000000781c */ /* 0x000fc60003f0f008 */
[----:B------:R-:W-:-:S03]  /*1300*/  UISETP.NE.AND.EX UP1, UPT, UR9, URZ, UPT, UP1 ;  /* 0x0000003f0900728c */ /* 0x000fc6000bf25310 */
[----:B------:R-:W-:Y:S02]  /*1310*/  @UP0 ULDC.64 UR8, c[0x0][0xa28] ;  /* 0x00028a0000080ab9 */ /* 0x000fe40000000a00 */
[----:B------:R-:W-:Y:S01]  /*1320*/  @UP0 UIMAD.WIDE UR8, UR6, 0x4, UR8 ;  /* 0x00000004060808a5 */ /* 0x000fe2000f8e0208 */
[----:B------:R-:W-:-:S05]  /*1330*/  PLOP3.LUT P2, PT, PT, PT, UP1, 0x80, 0x0 ;  /* 0x000000000000781c */ /* 0x000fca0003f4f018 */
[----:B------:R-:W-:Y:S01]  /*1340*/  @UP1 ULDC.64 UR10, c[0x0][0xa18] ;  /* 0x00028600000a1ab9 */ /* 0x000fe20000000a00 */
[----:B0-2-4-:R-:W-:Y:S02]  /*1350*/  IMAD.U32 R4, RZ, RZ, UR8 ;  /* 0x00000008ff047e24 */ /* 0x015fe4000f8e00ff */
[----:B------:R-:W-:Y:S01]  /*1360*/  IMAD.U32 R5, RZ, RZ, UR9 ;  /* 0x00000009ff057e24 */ /* 0x000fe2000f8e00ff */
[----:B------:R-:W-:Y:S02]  /*1370*/  @UP1 UIMAD.WIDE UR8, UR6, 0x4, UR10 ;  /* 0x00000004060818a5 */ /* 0x000fe4000f8e020a */
[----:B------:R-:W-:Y:S02]  /*1380*/  ULOP3.LUT UR4, UR7, 0xff000000, URZ, 0xc0, !UPT ;  /* 0xff00000007047892 */ /* 0x000fe4000f8ec03f */
[----:B------:R-:W2:Y:S01]  /*1390*/  @P0 LDG.E R4, desc[UR54][R4.64] ;  /* 0x0000003604040981 */ /* 0x000ea2000c1e1900 */
[----:B------:R-:W-:Y:S01]  /*13a0*/  ULDC.64 UR10, c[0x0][0xa20] ;  /* 0x00028800000a7ab9 */ /* 0x000fe20000000a00 */
[----:B-1----:R-:W-:-:S02]  /*13b0*/  IMAD.U32 R6, RZ, RZ, UR8 ;  /* 0x00000008ff067e24 */ /* 0x002fc4000f8e00ff */
[----:B---3--:R-:W-:Y:S01]  /*13c0*/  IMAD.U32 R7, RZ, RZ, UR9 ;  /* 0x00000009ff077e24 */ /* 0x008fe2000f8e00ff */
[----:B------:R-:W-:-:S04]  /*13d0*/  ULDC.64 UR8, c[0x0][0x418] ;  /* 0x0001060000087ab9 */ /* 0x000fc80000000a00 */
[----:B------:R-:W3:Y:S01]  /*13e0*/  @P2 LDG.E R6, desc[UR54][R6.64] ;  /* 0x0000003606062981 */ /* 0x000ee2000c1e1900 */
[----:B------:R-:W-:Y:S01]  /*13f0*/  UISETP.NE.U32.AND UP0, UPT, UR8, URZ, UPT ;  /* 0x0000003f0800728c */ /* 0x000fe2000bf05070 */
[----:B------:R-:W-:Y:S01]  /*1400*/  ISETP.NE.U32.AND P1, PT, RZ, UR10, PT ;  /* 0x0000000aff007c0c */ /* 0x000fe2000bf25070 */
[----:B------:R-:W-:Y:S02]  /*1410*/  ULOP3.LUT UR42, UR7, 0xff0000, URZ, 0xc0, !UPT ;  /* 0x00ff0000072a7892 */ /* 0x000fe4000f8ec03f */
[----:B------:R-:W-:Y:S01]  /*1420*/  UISETP.NE.AND.EX UP0, UPT, UR9, URZ, UPT, UP0 ;  /* 0x0000003f0900728c */ /* 0x000fe2000bf05300 */
[----:B------:R-:W-:Y:S01]  /*1430*/  ISETP.NE.AND.EX P1, PT, RZ, UR11, PT, P1 ;  /* 0x0000000bff007c0c */ /* 0x000fe2000bf25310 */
[----:B------:R-:W-:Y:S01]  /*1440*/  ULDC UR8, c[0x0][0x424] ;  /* 0x0001090000087ab9 */ /* 0x000fe20000000800 */
[----:B------:R-:W-:Y:S02]  /*1450*/  USHF.R.U32.HI UR4, URZ, 0x8, UR4 ;  /* 0x000000083f047899 */ /* 0x000fe40008011604 */
[----:B------:R-:W-:Y:S01]  /*1460*/  USEL UR8, UR8, 0x1, UP0 ;  /* 0x0000000108087887 */ /* 0x000fe20008000000 */
[----:B------:R-:W-:Y:S01]  /*1470*/  ULDC UR9, c[0x0][0x2f0] ;  /* 0x0000bc0000097ab9 */ /* 0x000fe20000000800 */
[----:B------:R-:W-:Y:S01]  /*1480*/  UMOV UR48, URZ ;  /* 0x0000003f00307c82 */ /* 0x000fe20008000000 */
[----:B------:R-:W-:-:S02]  /*1490*/  ULEA.HI UR42, UR42, UR4, URZ, 0x10 ;  /* 0x000000042a2a7291 */ /* 0x000fc4000f8f803f */
[----:B------:R-:W-:Y:S02]  /*14a0*/  UIMAD UR4, UR8, UR9, URZ ;  /* 0x00000009080472a4 */ /* 0x000fe4000f8e023f */
[----:B------:R-:W-:Y:S01]  /*14b0*/  ULOP3.LUT UR43, UR7, 0xffff, URZ, 0xc0, !UPT ;  /* 0x0000ffff072b7892 */ /* 0x000fe2000f8ec03f */
        /* <DEDUP_REMOVED lines=17> */
.L_x_5421:
[----:B------:R-:W-:Y:S01]  /*15d0*/  UMOV UR44, UR6 ;  /* 0x00000006002c7c82 */ /* 0x000fe20008000000 */
[----:B------:R-:W-:Y:S05]  /*15e0*/  @!P1 BRA `(.L_x_5422) ;  /* 0x00000000001c9947 */ /* 0x000fea0003800000 */
[----:B------:R-:W-:Y:S02]  /*15f0*/  ULDC.64 UR8, c[0x0][0xa20] ;  /* 0x0002880000087ab9 */ /* 0x000fe40000000a00 */
[----:B------:R-:W-:-:S06]  /*1600*/  UIMAD.WIDE UR6, UR6, 0x4, UR8 ;  /* 0x00000004060678a5 */ /* 0x000fcc000f8e0208 */
[----:B------:R-:W-:Y:S02]  /*1610*/  IMAD.U32 R4, RZ, RZ, UR6 ;  /* 0x00000006ff047e24 */ /* 0x000fe4000f8e00ff */
[----:B------:R-:W-:-:S05]  /*1620*/  IMAD.U32 R5, RZ, RZ, UR7 ;  /* 0x00000007ff057e24 */ /* 0x000fca000f8e00ff */
[----:B------:R-:W2:Y:S02]  /*1630*/  LDG.E R4, desc[UR54][R4.64] ;  /* 0x0000003604047981 */ /* 0x000ea4000c1e1900 */
[----:B--2---:R-:W-:Y:S01]  /*1640*/  R2UR UR4, R4 ;  /* 0x00000000040472ca */ /* 0x004fe200000e0000 */
[----:B------:R-:W-:-:S14]  /*1650*/  BRA `(.L_x_5423) ;  /* 0x0000000000347947 */ /* 0x000fdc0003800000 */
.L_x_5422:
        /* <DEDUP_REMOVED lines=13> */
.L_x_5423:
[----:B------:R-:W-:Y:S02]  /*1730*/  UISETP.NE.AND UP0, UPT, UR46, 0x1, UPT ;  /* 0x000000012e00788c */ /* 0x000fe4000bf05270 */
[----:B------:R-:W-:Y:S02]  /*1740*/  UIADD3 UR48, UR4, -UR48, URZ ;  /* 0x8000003004307290 */ /* 0x000fe4000fffe03f */
[----:B------:R-:W-:Y:S02]  /*1750*/  USHF.L.U32 UR45, UR5, 0x6, URZ ;  /* 0x00000006052d7899 */ /* 0x000fe4000800063f */
[----:B------:R-:W-:Y:S01]  /*1760*/  UIADD3 UR4, UR48, 0x3f, URZ ;  /* 0x0000003f30047890 */ /* 0x000fe2000fffe03f */
[----:B------:R-:W-:-:S03]  /*1770*/  PLOP3.LUT P0, PT, PT, PT, UP0, 0x80, 0x0 ;  /* 0x000000000000781c */ /* 0x000fc60003f0f008 */
[----:B------:R-:W-:-:S04]  /*1780*/  USHF.R.S32.HI UR6, URZ, 0x1f, UR4 ;  /* 0x0000001f3f067899 */ /* 0x000fc80008011404 */
[----:B------:R-:W-:-:S04]  /*1790*/  ULEA.HI UR6, UR6, UR4, URZ, 0x6 ;  /* 0x0000000406067291 */ /* 0x000fc8000f8f303f */
[----:B------:R-:W-:Y:S02]  /*17a0*/  USHF.R.S32.HI UR6, URZ, 0x6, UR6 ;  /* 0x000000063f067899 */ /* 0x000fe40008011406 */
[----:B------:R-:W-:Y:S10]  /*17b0*/  @!P0 BRA `(.L_x_5424) ;  /* 0x0000002400148947 */ /* 0x000ff40003800000 */
[----:B------:R-:W-:Y:S01]  /*17c0*/  ULDC UR4, c[0x0][0x448] ;  /* 0x0001120000047ab9 */ /* 0x000fe20000000800 */
[----:B------:R-:W-:Y:S02]  /*17d0*/  UIADD3 UR7, UR45, 0x3f, URZ ;  /* 0x0000003f2d077890 */ /* 0x000fe4000fffe03f */
[----:B------:R-:W-:Y:S02]  /*17e0*/  UISETP.NE.AND UP0, UPT, UR4, 0x1, UPT ;  /* 0x000000010400788c */ /* 0x000fe4000bf05270 */
[----:B------:R-:W-:Y:S01]  /*17f0*/  UIADD3 UR10, UR48, 0x1, -UR50 ;  /* 0x00000001300a7890 */ /* 0x000fe2000fffe832 */
[----:B------:R-:W-:Y:S02]  /*1800*/  ULDC.64 UR4, c[0x0][0x9e0] ;  /* 0x0002780000047ab9 */ /* 0x000fe40000000a00 */
[----:B------:R-:W-:-:S06]  /*1810*/  UISETP.GE.AND UP1, UPT, UR5, 0x1, UPT ;  /* 0x000000010500788c */ /* 0x000fcc000bf26270 */
[----:B------:R-:W-:Y:S01]  /*1820*/  @UP0 ULDC UR8, c[0x0][0x44c] ;  /* 0x0001130000080ab9 */ /* 0x000fe20000000800 */
[----:B------:R-:W-:Y:S01]  /*1830*/  PLOP3.LUT P1, PT, PT, PT, UP1, 0x80, 0x0 ;  /* 0x000000000000781c */ /* 0x000fe20003f2f018 */
[----:B------:R-:W-:Y:S01]  /*1840*/  UIMAD.WIDE.U32 UR8, UR7, UR8, URZ ;  /* 0x00000008070872a5 */ /* 0x000fe2000f8e003f */
[----:B------:R-:W-:-:S03]  /*1850*/  @UP0 ULDC UR11, c[0x0][0x450] ;  /* 0x00011400000b0ab9 */ /* 0x000fc60000000800 */
[----:B------:R-:W-:-:S04]  /*1860*/  @UP0 USHF.R.U32.HI UR7, URZ, UR11, UR9 ;  /* 0x0000000b3f070299 */ /* 0x000fc80008011609 */
[----:B------:R-:W-:-:S04]  /*1870*/  UIADD3 UR10, UR10, UR7, URZ ;  /* 0x000000070a0a7290 */ /* 0x000fc8000fffe03f */
[----:B------:R-:W-:Y:S01]  /*1880*/  UIADD3 UR4, UR10, UR4, URZ ;  /* 0x000000040a047290 */ /* 0x000fe2000fffe03f */
[----:B------:R-:W-:Y:S11]  /*1890*/  @!P1 BRA `(.L_x_5425) ;  /* 0x0000000000449947 */ /* 0x000ff60003800000 */
        /* <DEDUP_REMOVED lines=10> */
.L_x_5426:
[----:B------:R-:W-:-:S11]  /*1940*/  UISETP.NE.AND UP1, UPT, UR5, 0x1, UPT ;  /* 0x000000010500788c */ /* 0x000fd6000bf25270 */
[----:B------:R-:W-:Y:S02]  /*1950*/  @UP1 ULDC.64 UR10, c[0x0][0x9e8] ;  /* 0x00027a00000a1ab9 */ /* 0x000fe40000000a00 */
[----:B------:R-:W-:-:S04]  /*1960*/  UIMAD.WIDE.U32 UR8, UR7, UR10, URZ ;  /* 0x0000000a070872a5 */ /* 0x000fc8000f8e003f */
[----:B------:R-:W-:-:S12]  /*1970*/  @UP1 USHF.R.U32.HI UR7, URZ, UR11, UR9 ;  /* 0x0000000b3f071299 */ /* 0x000fd80008011609 */
.L_x_5427:
[----:B------:R-:W-:-:S04]  /*1980*/  UIMAD UR7, UR7, UR5, UR5 ;  /* 0x00000005070772a4 */ /* 0x000fc8000f8e0205 */
[----:B------:R-:W-:-:S04]  /*1990*/  UISETP.LT.AND UP1, UPT, UR4, UR7, UPT ;  /* 0x000000070400728c */ /* 0x000fc8000bf21270 */
[----:B------:R-:W-:-:S12]  /*19a0*/  USEL UR4, UR4, UR7, UP1 ;  /* 0x0000000704047287 */ /* 0x000fd80008800000 */
.L_x_5425:
[----:B------:R-:W-:Y:S01]  /*19b0*/  UIADD3 UR4, UR4, 0x3f, URZ ;  /* 0x0000003f04047890 */ /* 0x000fe2000fffe03f */
[----:B------:R-:W-:Y:S01]  /*19c0*/  @UP0 ULDC UR8, c[0x0][0x44c] ;  /* 0x0001130000080ab9 */ /* 0x000fe20000000800 */
[----:B------:R-:W-:Y:S02]  /*19d0*/  @UP0 ULDC UR10, c[0x0][0x450] ;  /* 0x00011400000a0ab9 */ /* 0x000fe40000000800 */
[----:B------:R-:W-:Y:S02]  /*19e0*/  USHF.R.S32.HI UR7, URZ, 0x1f, UR4 ;  /* 0x0000001f3f077899 */ /* 0x000fe40008011404 */
[----:B------:R-:W-:Y:S02]  /*19f0*/  UIMAD.WIDE.U32 UR8, UR45, UR8, URZ ;  /* 0x000000082d0872a5 */ /* 0x000fe4000f8e003f */
[----:B------:R-:W-:-:S03]  /*1a00*/  ULEA.HI UR7, UR7, UR4, URZ, 0x6 ;  /* 0x0000000407077291 */ /* 0x000fc6000f8f303f */
[----:B------:R-:W-:Y:S01]  /*1a10*/  UMOV UR4, UR45 ;  /* 0x0000002d00047c82 */ /* 0x000fe20008000000 */
[----:B------:R-:W-:Y:S02]  /*1a20*/  @UP0 USHF.R.U32.HI UR4, URZ, UR10, UR9 ;  /* 0x0000000a3f040299 */ /* 0x000fe40008011609 */
[----:B------:R-:W-:Y:S02]  /*1a30*/  USHF.R.S32.HI UR7, URZ, 0x6, UR7 ;  /* 0x000000063f077899 */ /* 0x000fe40008011407 */
[----:B------:R-:W-:Y:S02]  /*1a40*/  UIADD3 UR48, UR4, UR48, -UR50 ;  /* 0x0000003004307290 */ /* 0x000fe4000fffe832 */
[----:B------:R-:W-:Y:S01]  /*1a50*/  UISETP.LT.AND UP0, UPT, UR6, UR7, UPT ;  /* 0x000000070600728c */ /* 0x000fe2000bf01270 */
[----:B------:R-:W-:-:S03]  /*1a60*/  ULDC UR4, c[0x0][0x9dc] ;  /* 0x0002770000047ab9 */ /* 0x000fc60000000800 */
        /* <DEDUP_REMOVED lines=13> */
.L_x_5429:
[----:B------:R-:W-:-:S11]  /*1b40*/  UISETP.NE.AND UP0, UPT, UR5, 0x1, UPT ;  /* 0x000000010500788c */ /* 0x000fd6000bf05270 */
[----:B------:R-:W-:Y:S02]  /*1b50*/  @UP0 ULDC.64 UR10, c[0x0][0x9e8] ;  /* 0x00027a00000a0ab9 */ /* 0x000fe40000000a00 */
[----:B------:R-:W-:-:S04]  /*1b60*/  UIMAD.WIDE.U32 UR6, UR48, UR10, URZ ;  /* 0x0000000a300672a5 */ /* 0x000fc8000f8e003f */
[----:B------:R-:W-:-:S12]  /*1b70*/  @UP0 USHF.R.U32.HI UR48, URZ, UR11, UR7 ;  /* 0x0000000b3f300299 */ /* 0x000fd80008011607 */
.L_x_5430:
[----:B------:R-:W-:-:S04]  /*1b80*/  UIMAD UR5, UR48, UR5, URZ ;  /* 0x00000005300572a4 */ /* 0x000fc8000f8e023f */
[----:B------:R-:W-:-:S04]  /*1b90*/  UISETP.LT.AND UP0, UPT, UR4, UR5, UPT ;  /* 0x000000050400728c */ /* 0x000fc8000bf01270 */
[----:B------:R-:W-:-:S12]  /*1ba0*/  USEL UR4, UR4, UR5, !UP0 ;  /* 0x0000000504047287 */ /* 0x000fd8000c000000 */
.L_x_5428:
[----:B------:R-:W-:Y:S02]  /*1bb0*/  USHF.R.S32.HI UR5, URZ, 0x1f, UR4 ;  /* 0x0000001f3f057899 */ /* 0x000fe40008011404 */
[----:B------:R-:W-:Y:S02]  /*1bc0*/  ULOP3.LUT UR20, UR42, 0xff, URZ, 0xc0, !UPT ;  /* 0x000000ff2a147892 */ /* 0x000fe4000f8ec03f */
[----:B------:R-:W-:-:S03]  /*1bd0*/  ULEA.HI UR5, UR5, UR4, URZ, 0x6 ;  /* 0x0000000405057291 */ /* 0x000fc6000f8f303f */
[----:B------:R-:W-:Y:S01]  /*1be0*/  UMOV UR4, URZ ;  /* 0x0000003f00047c82 */ /* 0x000fe20008000000 */
[----:B------:R-:W-:-:S04]  /*1bf0*/  USHF.R.S32.HI UR5, URZ, 0x6, UR5 ;  /* 0x000000063f057899 */ /* 0x000fc80008011405 */
[----:B------:R-:W-:-:S04]  /*1c00*/  UISETP.LT.AND UP0, UPT, URZ, UR5, UPT ;  /* 0x000000053f00728c */ /* 0x000fc8000bf01270 */
[----:B------:R-:W-:-:S04]  /*1c10*/  USEL UR10, URZ, UR5, !UP0 ;  /* 0x000000053f0a7287 */ /* 0x000fc8000c000000 */
[----:B------:R-:W-:-:S06]  /*1c20*/  UISETP.GT.AND UP0, UPT, UR9, UR10, UPT ;  /* 0x0000000a0900728c */ /* 0x000fcc000bf04270 */
[----:B------:R-:W-:-:S13]  /*1c30*/  PLOP3.LUT P0, PT, PT, PT, UP0, 0x80, 0x0 ;  /* 0x000000000000781c */ /* 0x000fda0003f0f008 */
[----:B------:R-:W-:Y:S05]  /*1c40*/  @!P0 BRA `(.L_x_5431) ;  /* 0x0000000000948947 */ /* 0x000fea0003800000 */
[----:B------:R-:W-:-:S04]  /*1c50*/  USHF.R.U32.HI UR11, URZ, 0x10, UR42 ;  /* 0x000000103f0b7899 */ /* 0x000fc8000801162a */
[----:B------:R-:W-:-:S11]  /*1c60*/  UISETP.NE.AND UP0, UPT, UR11, URZ, UPT ;  /* 0x0000003f0b00728c */ /* 0x000fd6000bf05270 */
[----:B------:R-:W-:Y:S02]  /*1c70*/  @!UP0 ULDC UR11, c[0x0][0x9f0] ;  /* 0x00027c00000b8ab9 */ /* 0x000fe40000000800 */
[----:B------:R-:W-:Y:S01]  /*1c80*/  IMAD.U32 R4, RZ, RZ, UR11 ;  /* 0x0000000bff047e24 */ /* 0x000fe2000f8e00ff */
[----:B------:R-:W-:-:S04]  /*1c90*/  UIADD3 UR4, UR11, -0x1, UR9 ;  /* 0xffffffff0b047890 */ /* 0x000fc8000fffe009 */
[-C--:B------:R-:W-:Y:S01]  /*1ca0*/  IABS R0, R4.reuse ;  /* 0x0000000400007213 */ /* 0x080fe20000000000 */
[----:B------:R-:W-:Y:S01]  /*1cb0*/  UIADD3 UR6, -UR10, UR4, URZ ;  /* 0x000000040a067290 */ /* 0x000fe2000fffe13f */
[----:B------:R-:W-:Y:S02]  /*1cc0*/  IABS R6, R4 ;  /* 0x0000000400067213 */ /* 0x000fe40000000000 */
[----:B------:R-:W-:Y:S01]  /*1cd0*/  R2UR UR12, R0 ;  /* 0x00000000000c72ca */ /* 0x000fe200000e0000 */
[----:B------:R-:W-:Y:S02]  /*1ce0*/  UMOV UR4, URZ ;  /* 0x0000003f00047c82 */ /* 0x000fe40008000000 */
[----:B------:R-:W-:Y:S01]  /*1cf0*/  IMAD.U32 R5, RZ, RZ, UR6 ;  /* 0x00000006ff057e24 */ /* 0x000fe2000f8e00ff */
[----:B------:R-:W-:-:S04]  /*1d00*/  ULOP3.LUT UR6, UR6, UR11, URZ, 0x3c, !UPT ;  /* 0x0000000b06067292 */ /* 0x000fc8000f8e3c3f */
[----:B------:R-:W-:-:S05]  /*1d10*/  IABS R5, R5 ;  /* 0x0000000500057213 */ /* 0x000fca0000000000 */
[----:B------:R-:W0:Y:S01]  /*1d20*/  I2F.RP R0, UR12 ;  /* 0x0000000c00007d06 */ /* 0x000e220008209400 */
[----:B------:R-:W-:-:S05]  /*1d30*/  IMAD.MOV.U32 R4, RZ, RZ, R5 ;  /* 0x000000ffff047224 */ /* 0x000fca00078e0005 */
[----:B------:R-:W-:Y:S02]  /*1d40*/  R2UR UR8, R4 ;  /* 0x00000000040872ca */ /* 0x000fe400000e0000 */
[----:B0-----:R-:W0:Y:S02]  /*1d50*/  MUFU.RCP R0, R0 ;  /* 0x0000000000007308 */ /* 0x001e240000001000 */
[----:B0-----:R-:W-:Y:S02]  /*1d60*/  VIADD R3, R0, 0xffffffe ;  /* 0x0ffffffe00037836 */ /* 0x001fe40000000000 */
        /* <DEDUP_REMOVED lines=19> */
.L_x_5431:
[----:B------:R-:W-:Y:S01]  /*1ea0*/  UIMAD UR20, UR20, UR4, UR10 ;  /* 0x00000004141472a4 */ /* 0x000fe2000f8e020a */
[----:B------:R-:W-:Y:S01]  /*1eb0*/  IMAD.U32 R0, RZ, RZ, UR9 ;  /* 0x00000009ff007e24 */ /* 0x000fe2000f8e00ff */
[----:B------:R-:W-:Y:S01]  /*1ec0*/  PLOP3.LUT P0, PT, PT, PT, PT, 0x80, 0x0 ;  /* 0x000000000000781c */ /* 0x000fe20003f0f070 */
[----:B------:R-:W-:Y:S01]  /*1ed0*/  IMAD.U32 R3, RZ, RZ, UR4 ;  /* 0x00000004ff037e24 */ /* 0x000fe2000f8e00ff */
[----:B------:R-:W-:Y:S01]  /*1ee0*/  CS2R R150, SRZ ;  /* 0x0000000000967805 */ /* 0x000fe2000001ff00 */
[----:B------:R-:W-:Y:S01]  /*1ef0*/  IMAD.MOV.U32 R12, RZ, RZ, RZ ;  /* 0x000000ffff0c7224 */ /* 0x000fe200078e00ff */
[----:B------:R-:W-:Y:S02]  /*1f00*/  CS2R R148, SRZ ;  /* 0x0000000000947805 */ /* 0x000fe4000001ff00 */
[----:B------:R-:W-:Y:S02]  /*1f10*/  CS2R R146, SRZ ;  /* 0x0000000000927805 */ /* 0x000fe4000001ff00 */
[----:B------:R-:W-:Y:S01]  /*1f20*/  VIADDMNMX R0, R3, UR20, R0, PT ;  /* 0x0000001403007c46 */ /* 0x000fe2000b800100 */
[----:B------:R-:W-:Y:S01]  /*1f30*/  IMAD.MOV.U32 R3, RZ, RZ, RZ ;  /* 0x000000ffff037224 */ /* 0x000fe200078e00ff */
        /* <DEDUP_REMOVED lines=15> */
[----:B------:R-:W-:Y:S01]  /*2030*/  UISETP.GT.AND UP0, UPT, UR22, UR20, UPT ;  /* 0x000000141600728c */ /* 0x000fe2000bf04270 */
[----:B------:R-:W-:Y:S02]  /*2040*/  CS2R R116, SRZ ;  /* 0x0000000000747805 */ /* 0x000fe4000001ff00 */
[----:B------:R-:W-:Y:S02]  /*2050*/  CS2R R114, SRZ ;  /* 0x0000000000727805 */ /* 0x000fe4000001ff00 */
[----:B------:R-:W-:Y:S02]  /*2060*/  CS2R R112, SRZ ;  /* 0x0000000000707805 */ /* 0x000fe4000001ff00 */
[----:B------:R-:W-:-:S02]  /*2070*/  CS2R R110, SRZ ;  /* 0x00000000006e7805 */ /* 0x000fc4000001ff00 */
[----:B------:R-:W-:Y:S02]  /*2080*/  CS2R R108, SRZ ;  /* 0x00000000006c7805 */ /* 0x000fe4000001ff00 */
[----:B------:R-:W-:Y:S02]  /*2090*/  PLOP3.LUT P1, PT, PT, PT, UP0, 0x80, 0x0 ;  /* 0x000000000000781c */ /* 0x000fe40003f2f008 */
        /* <DEDUP_REMOVED lines=60> */
.L_x_5433:
[----:B------:R-:W-:Y:S01]  /*2460*/  ULEA UR23, UR38, UR41, 0x3 ;  /* 0x0000002926177291 */ /* 0x000fe2000f8e183f */
[----:B------:R-:W-:-:S05]  /*2470*/  IMAD.U32 R0, RZ, RZ, UR37 ;  /* 0x00000025ff007e24 */ /* 0x000fca000f8e00ff */
[----:B------:R-:W-:-:S04]  /*2480*/  SHF.L.U32 R0, R0, 0x1f, RZ ;  /* 0x0000001f00007819 */ /* 0x000fc800000006ff */
[----:B------:R-:W0:Y:S02]  /*2490*/  SYNCS.PHASECHK.TRANS64.TRYWAIT P1, [UR23+0x28c50], R0 ;  /* 0x028c5000ff0075a7 */ /* 0x000e240008020157 */
[----:B0-----:R-:W-:Y:S05]  /*24a0*/  @!P1 BRA `(.L_x_5434) ;  /* 0x0000016800409947 */ /* 0x001fea0003800000 */
.L_x_5638:
[----:B------:R-:W-:Y:S01]  /*24b0*/  BAR.SYNC.DEFER_BLOCKING 0xe, 0x100 ;  /* 0x0384000000007b1d */ /* 0x000fe20000010000 */
[----:B------:R-:W-:Y:S02]  /*24c0*/  UIADD3 UR4, UR41, 0x26800, URZ ;  /* 0x0002680029047890 */ /* 0x000fe4000fffe03f */
[----:B------:R-:W-:Y:S02]  /*24d0*/  ULEA UR18, UR38, UR21, 0xc ;  /* 0x0000001526127291 */ /* 0x000fe4000f8e603f */
[----:B------:R-:W-:Y:S01]  /*24e0*/  USHF.R.U32.HI UR4, URZ, 0x4, UR4 ;  /* 0x000000043f047899 */ /* 0x000fe20008011604 */
[----:B------:R-:W-:Y:S01]  /*24f0*/  UMOV UR19, 0x40000040 ;  /* 0x4000004000137882 */ /* 0x000fe20000000000 */
[----:B------:R-:W-:Y:S02]  /*2500*/  UMOV UR17, 0x40000040 ;  /* 0x4000004000117882 */ /* 0x000fe40000000000 */
[----:B------:R-:W-:Y:S02]  /*2510*/  ULOP3.LUT UR4, UR4, 0x3fff, URZ, 0xc0, !UPT ;  /* 0x00003fff04047892 */ /* 0x000fe4000f8ec03f */
[----:B------:R-:W-:-:S02]  /*2520*/  UIADD3 UR6, UR18, 0x80, URZ ;  /* 0x0000008012067890 */ /* 0x000fc4000fffe03f */
[----:B------:R-:W-:Y:S01]  /*2530*/  ULOP3.LUT UR16, UR4, 0x10000, URZ, 0xfc, !UPT ;  /* 0x0001000004107892 */ /* 0x000fe2000f8efc3f */
[----:B------:R-:W-:Y:S01]  /*2540*/  UMOV UR7, 0x40000040 ;  /* 0x4000004000077882 */ /* 0x000fe20000000000 */
[----:B------:R-:W-:Y:S02]  /*2550*/  UMOV UR5, 0x40000040 ;  /* 0x4000004000057882 */ /* 0x000fe40000000000 */
[----:B------:R-:W-:Y:S02]  /*2560*/  UIADD3 UR4, UR16, 0x2, URZ ;  /* 0x0000000210047890 */ /* 0x000fe4000fffe03f */
[----:B------:R-:W-:Y:S02]  /*2570*/  UIADD3 UR10, UR18, 0x100, URZ ;  /* 0x00000100120a7890 */ /* 0x000fe4000fffe03f */
[----:B------:R-:W-:Y:S01]  /*2580*/  UIADD3 UR8, UR16, 0x4, URZ ;  /* 0x0000000410087890 */ /* 0x000fe2000fffe03f */
[----:B------:R-:W-:Y:S01]  /*2590*/  UMOV UR11, 0x40000040 ;  /* 0x40000040000b7882 */ /* 0x000fe20000000000 */
[----:B------:R-:W-:Y:S01]  /*25a0*/  WARPGROUP.ARRIVE ;  /* 0x00000000000079c5 */ /* 0x000fe20000000000 */
[----:B------:R-:W-:Y:S01]  /*25b0*/  UMOV UR9, 0x40000040 ;  /* 0x4000004000097882 */ /* 0x000fe20000000000 */
[----:B------:R-:W-:-:S02]  /*25c0*/  UIADD3 UR14, UR18, 0x180, URZ ;  /* 0x00000180120e7890 */ /* 0x000fc4000fffe03f */
[----:B------:R-:W-:Y:S02]  /*25d0*/  UIADD3 UR12, UR16, 0x6, URZ ;  /* 0x00000006100c7890 */ /* 0x000fe4000fffe03f */
[----:B------:R-:W-:Y:S01]  /*25e0*/  HGMMA.64x256x16.F32 R24, gdesc[UR16].tnspB, RZ, !UPT, gsb0 ;  /* 0x43e00000101879f0 */ /* 0x000fe2000c0008ff */
[----:B------:R-:W-:Y:S01]  /*25f0*/  UMOV UR15, 0x40000040 ;  /* 0x40000040000f7882 */ /* 0x000fe20000000000 */
[----:B------:R-:W-:Y:S01]  /*2600*/  UMOV UR13, 0x40000040 ;  /* 0x40000040000d7882 */ /* 0x000fe20000000000 */
        /* <DEDUP_REMOVED lines=16> */
.L_x_5435:
        /* <DEDUP_REMOVED lines=8> */
.L_x_5442:
[----:B------:R-:W-:Y:S01]  /*2790*/  BAR.SYNC.DEFER_BLOCKING 0xe, 0x100 ;  /* 0x0384000000007b1d */ /* 0x000fe20000010000 */
[----:B01----:R-:W-:Y:S01]  /*27a0*/  IMAD.U32 R0, RZ, RZ, UR38 ;  /* 0x00000026ff007e24 */ /* 0x003fe2000f8e00ff */
[----:B------:R-:W-:-:S03]  /*27b0*/  UIADD3 UR38, UR38, 0x1, URZ ;  /* 0x0000000126267890 */ /* 0x000fc6000fffe03f */
[----:B------:R-:W-:Y:S01]  /*27c0*/  IMAD R0, R0, 0x40, R17 ;  /* 0x0000004000007824 */ /* 0x000fe200078e0211 */
[----:B------:R-:W-:Y:S01]  /*27d0*/  UISETP.NE.AND UP0, UPT, UR38, 0x2, UPT ;  /* 0x000000022600788c */ /* 0x000fe2000bf05270 */
[----:B------:R-:W-:Y:S01]  /*27e0*/  UMOV UR6, UR22 ;  /* 0x0000001600067c82 */ /* 0x000fe20008000000 */
[----:B------:R-:W-:Y:S02]  /*27f0*/  UIADD3 UR22, UR22, -0x1, URZ ;  /* 0xffffffff16167890 */ /* 0x000fe4000fffe03f */
[----:B------:R-:W-:Y:S01]  /*2800*/  LEA R0, R0, UR41, 0x2 ;  /* 0x0000002900007c11 */ /* 0x000fe2000f8e10ff */
[----:B------:R-:W-:Y:S02]  /*2810*/  UISETP.GT.AND UP1, UPT, UR6, UR20, UPT ;  /* 0x000000140600728c */ /* 0x000fe4000bf24270 */
[----:B------:R-:W-:Y:S02]  /*2820*/  USEL UR6, URZ, 0x1, UP0 ;  /* 0x000000013f067887 */ /* 0x000fe40008000000 */
[----:B------:R-:W-:-:S02]  /*2830*/  USEL UR38, UR38, URZ, UP0 ;  /* 0x0000003f26267287 */ /* 0x000fc40008000000 */
        /* <DEDUP_REMOVED lines=133> */
.L_x_5437:
[----:B------:R-:W-:Y:S01]  /*3090*/  ULEA UR23, UR38, UR41, 0x3 ;  /* 0x0000002926177291 */ /* 0x000fe2000f8e183f */
[----:B------:R-:W-:-:S05]  /*30a0*/  IMAD.U32 R0, RZ, RZ, UR37 ;  /* 0x00000025ff007e24 */ /* 0x000fca000f8e00ff */
[----:B------:R-:W-:-:S04]  /*30b0*/  SHF.L.U32 R0, R0, 0x1f, RZ ;  /* 0x0000001f00007819 */ /* 0x000fc800000006ff */
[----:B------:R0:W1:Y:S01]  /*30c0*/  SYNCS.PHASECHK.TRANS64.TRYWAIT P1, [UR23+0x28c50], R0 ;  /* 0x028c5000ff0075a7 */ /* 0x0000620008020157 */
[----:B------:R-:W-:Y:S05]  /*30d0*/  @!P0 BRA `(.L_x_5438) ;  /* 0x0000000000048947 */ /* 0x000fea0003800000 */
[----:B------:R-:W-:Y:S01]  /*30e0*/  BPT.TRAP 0x1 ;  /* 0x000000040000795c */ /* 0x000fe20000300000 */
.L_x_5438:
[----:B-1----:R-:W-:Y:S05]  /*30f0*/  @P1 BRA `(.L_x_5439) ;  /* 0x0000000000081947 */ /* 0x002fea0003800000 */
[----:B------:R-:W1:Y:S02]  /*3100*/  SYNCS.PHASECHK.TRANS64.TRYWAIT P1, [UR23+0x28c50], R0 ;  /* 0x028c5000ff0075a7 */ /* 0x000e640008020157 */
[----:B-1----:R-:W-:Y:S05]  /*3110*/  @!P1 BRA `(.L_x_5440) ;  /* 0x0000015c003c9947 */ /* 0x002fea0003800000 */
.L_x_5439:
        /* <DEDUP_REMOVED lines=26> */
.L_x_5441:
[----:B------:R-:W-:Y:S01]  /*32c0*/  UIADD3 UR6, UR23, 0x28c60, URZ ;  /* 0x00028c6017067890 */ /* 0x000fe2000fffe03f */
[----:B------:R-:W-:-:S03]  /*32d0*/  PLOP3.LUT P1, PT, PT, PT, UP1, 0x80, 0x0 ;  /* 0x000000000000781c */ /* 0x000fc60003f2f018 */
[----:B------:R-:W-:-:S09]  /*32e0*/  UPRMT UR6, UR40, 0x654, UR6 ;  /* 0x0000065428067896 */ /* 0x000fd20008000006 */
[----:B------:R-:W-:Y:S01]  /*32f0*/  SYNCS.ARRIVE.TRANS64.RED.A1T0 RZ, [UR6], RZ ;  /* 0x000000ffffff79a7 */ /* 0x000fe20008100406 */
[----:B------:R-:W-:Y:S05]  /*3300*/  @P1 BRA `(.L_x_5442) ;  /* 0xfffffff400201947 */ /* 0x000fea000383ffff */
.L_x_5436:
[----:B------:R-:W-:Y:S01]  /*3310*/  BAR.SYNC.DEFER_BLOCKING 0xe, 0x100 ;  /* 0x0384000000007b1d */ /* 0x000fe20000010000 */
[----:B01----:R-:W-:Y:S01]  /*3320*/  IMAD.U32 R0, RZ, RZ, UR38 ;  /* 0x00000026ff007e24 */ /* 0x003fe2000f8e00ff */
[----:B------:R-:W-:Y:S01]  /*3330*/  UIADD3 UR38, UR38, 0x1, URZ ;  /* 0x0000000126267890 */ /* 0x000fe2000fffe03f */
[----:B------:R-:W-:Y:S01]  /*3340*/  PLOP3.LUT P0, PT, PT, PT, PT, 0x8, 0x0 ;  /* 0x000000000000781c */ /* 0x000fe20003f0e170 */
[----:B------:R-:W-:Y:S02]  /*3350*/  IMAD.MOV.U32 R12, RZ, RZ, RZ ;  /* 0x000000ffff0c7224 */ /* 0x000fe400078e00ff */
        /* <DEDUP_REMOVED lines=139> */
.L_x_5424:
[----:B------:R-:W-:Y:S01]  /*3c10*/  ULDC UR4, c[0x0][0x448] ;  /* 0x0001120000047ab9 */ /* 0x000fe20000000800 */
[----:B------:R-:W-:Y:S02]  /*3c20*/  UIADD3 UR7, UR45, 0x3f, URZ ;  /* 0x0000003f2d077890 */ /* 0x000fe4000fffe03f */
[----:B------:R-:W-:Y:S02]  /*3c30*/  UISETP.NE.AND UP0, UPT, UR4, 0x1, UPT ;  /* 0x000000010400788c */ /* 0x000fe4000bf05270 */
[----:B------:R-:W-:Y:S01]  /*3c40*/  UIADD3 UR10, UR48, 0x1, -UR50 ;  /* 0x00000001300a7890 */ /* 0x000fe2000fffe832 */
[----:B------:R-:W-:Y:S01]  /*3c50*/  ULDC.64 UR4, c[0x0][0x9e0] ;  /* 0x0002780000047ab9 */ /* 0x000fe20000000a00 */
[----:B------:R-:W-:-:S07]  /*3c60*/  UP2UR UR52, UPR, URZ, 0x1 ;  /* 0x000000013f347883 */ /* 0x000fce0008000000 */
[----:B------:R-:W-:Y:S01]  /*3c70*/  @UP0 ULDC UR8, c[0x0][0x44c] ;  /* 0x0001130000080ab9 */ /* 0x000fe20000000800 */
[----:B------:R-:W-:Y:S01]  /*3c80*/  @UP0 ULDC UR11, c[0x0][0x450] ;  /* 0x00011400000b0ab9 */ /* 0x000fe20000000800 */
[----:B------:R-:W-:-:S04]  /*3c90*/  UIMAD.WIDE.U32 UR8, UR7, UR8, URZ ;  /* 0x00000008070872a5 */ /* 0x000fc8000f8e003f */
[----:B------:R-:W-:Y:S02]  /*3ca0*/  @UP0 USHF.R.U32.HI UR7, URZ, UR11, UR9 ;  /* 0x0000000b3f070299 */ /* 0x000fe40008011609 */
[----:B------:R-:W-:Y:S02]  /*3cb0*/  UISETP.GE.AND UP0, UPT, UR5, 0x1, UPT ;  /* 0x000000010500788c */ /* 0x000fe4000bf06270 */
[----:B------:R-:W-:Y:S02]  /*3cc0*/  UIADD3 UR8, UR10, UR7, URZ ;  /* 0x000000070a087290 */ /* 0x000fe4000fffe03f */
[----:B------:R-:W-:Y:S02]  /*3cd0*/  UP2UR UR51, UPR, URZ, 0x1 ;  /* 0x000000013f337883 */ /* 0x000fe40008000000 */
[----:B------:R-:W-:Y:S01]  /*3ce0*/  PLOP3.LUT P0, PT, PT, PT, UP0, 0x40, 0x0 ;  /* 0x000000000000781c */ /* 0x000fe20003f0e808 */
[----:B------:R-:W-:-:S12]  /*3cf0*/  UIADD3 UR4, UR8, UR4, URZ ;  /* 0x0000000408047290 */ /* 0x000fd8000fffe03f */
        /* <DEDUP_REMOVED lines=11> */
.L_x_5444:
[----:B------:R-:W-:-:S11]  /*3db0*/  UISETP.NE.AND UP0, UPT, UR5, 0x1, UPT ;  /* 0x000000010500788c */ /* 0x000fd6000bf05270 */
[----:B------:R-:W-:Y:S02]  /*3dc0*/  @UP0 ULDC.64 UR10, c[0x0][0x9e8] ;  /* 0x00027a00000a0ab9 */ /* 0x000fe40000000a00 */
[----:B------:R-:W-:-:S04]  /*3dd0*/  UIMAD.WIDE.U32 UR8, UR7, UR10, URZ ;  /* 0x0000000a070872a5 */ /* 0x000fc8000f8e003f */
[----:B------:R-:W-:-:S12]  /*3de0*/  @UP0 USHF.R.U32.HI UR7, URZ, UR11, UR9 ;  /* 0x0000000b3f070299 */ /* 0x000fd80008011609 */
.L_x_5445:
[----:B------:R-:W-:-:S04]  /*3df0*/  UIMAD UR7, UR7, UR5, UR5 ;  /* 0x00000005070772a4 */ /* 0x000fc8000f8e0205 */
[----:B------:R-:W-:-:S04]  /*3e00*/  UISETP.LT.AND UP0, UPT, UR4, UR7, UPT ;  /* 0x000000070400728c */ /* 0x000fc8000bf01270 */
[----:B------:R-:W-:-:S12]  /*3e10*/  USEL UR4, UR4, UR7, UP0 ;  /* 0x0000000704047287 */ /* 0x000fd80008000000 */
.L_x_5443:
[----:B------:R-:W-:Y:S02]  /*3e20*/  UISETP.NE.AND UP0, UPT, UR52, URZ, UPT ;  /* 0x0000003f3400728c */ /* 0x000fe4000bf05270 */
[----:B------:R-:W-:Y:S02]  /*3e30*/  UIADD3 UR4, UR4, 0x3f, URZ ;  /* 0x0000003f04047890 */ /* 0x000fe4000fffe03f */
[----:B------:R-:W-:Y:S02]  /*3e40*/  UISETP.GE.AND UP1, UPT, UR5, 0x1, UPT ;  /* 0x000000010500788c */ /* 0x000fe4000bf26270 */
[----:B------:R-:W-:Y:S01]  /*3e50*/  USHF.R.S32.HI UR7, URZ, 0x1f, UR4 ;  /* 0x0000001f3f077899 */ /* 0x000fe20008011404 */
[----:B------:R-:W-:-:S03]  /*3e60*/  ULDC UR10, c[0x0][0x9dc] ;  /* 0x00027700000a7ab9 */ /* 0x000fc60000000800 */
[----:B------:R-:W-:Y:S01]  /*3e70*/  ULEA.HI UR7, UR7, UR4, URZ, 0x6 ;  /* 0x0000000407077291 */ /* 0x000fe2000f8f303f */
[----:B------:R-:W-:Y:S01]  /*3e80*/  PLOP3.LUT P0, PT, PT, PT, UP1, 0x40, 0x0 ;  /* 0x000000000000781c */ /* 0x000fe20003f0e818 */
[----:B------:R-:W-:Y:S01]  /*3e90*/  @UP0 ULDC UR8, c[0x0][0x44c] ;  /* 0x0001130000080ab9 */ /* 0x000fe20000000800 */
[----:B------:R-:W-:Y:S01]  /*3ea0*/  @UP0 ULDC UR11, c[0x0][0x450] ;  /* 0x00011400000b0ab9 */ /* 0x000fe20000000800 */
[----:B------:R-:W-:Y:S02]  /*3eb0*/  UIMAD.WIDE.U32 UR8, UR45, UR8, URZ ;  /* 0x000000082d0872a5 */ /* 0x000fe4000f8e003f */
[----:B------:R-:W-:Y:S01]  /*3ec0*/  UMOV UR4, UR45 ;  /* 0x0000002d00047c82 */ /* 0x000fe20008000000 */
[----:B------:R-:W-:Y:S02]  /*3ed0*/  USHF.R.S32.HI UR7, URZ, 0x6, UR7 ;  /* 0x000000063f077899 */ /* 0x000fe40008011407 */
[----:B------:R-:W-:Y:S02]  /*3ee0*/  @UP0 USHF.R.U32.HI UR4, URZ, UR11, UR9 ;  /* 0x0000000b3f040299 */ /* 0x000fe40008011609 */
[----:B------:R-:W-:-:S02]  /*3ef0*/  UISETP.LT.AND UP0, UPT, UR6, UR7, UPT ;  /* 0x000000070600728c */ /* 0x000fc4000bf01270 */
[----:B------:R-:W-:Y:S02]  /*3f00*/  UIADD3 UR4, UR4, UR48, -UR50 ;  /* 0x0000003004047290 */ /* 0x000fe4000fffe832 */
[----:B------:R-:W-:Y:S02]  /*3f10*/  USEL UR6, UR6, UR7, UP0 ;  /* 0x0000000706067287 */ /* 0x000fe40008000000 */
[----:B------:R-:W-:Y:S01]  /*3f20*/  UIADD3 UR7, UR4, -UR10, URZ ;  /* 0x8000000a04077290 */ /* 0x000fe2000fffe03f */
[----:B------:R-:W-:Y:S11]  /*3f30*/  @P0 BRA `(.L_x_5446) ;  /* 0x0000000000440947 */ /* 0x000ff60003800000 */
        /* <DEDUP_REMOVED lines=10> */
.L_x_5447:
[----:B------:R-:W-:-:S11]  /*3fe0*/  UISETP.NE.AND UP0, UPT, UR5, 0x1, UPT ;  /* 0x000000010500788c */ /* 0x000fd6000bf05270 */
[----:B------:R-:W-:Y:S02]  /*3ff0*/  @UP0 ULDC.64 UR10, c[0x0][0x9e8] ;  /* 0x00027a00000a0ab9 */ /* 0x000fe40000000a00 */
[----:B------:R-:W-:-:S04]  /*4000*/  UIMAD.WIDE.U32 UR8, UR4, UR10, URZ ;  /* 0x0000000a040872a5 */ /* 0x000fc8000f8e003f */
[----:B------:R-:W-:-:S12]  /*4010*/  @UP0 USHF.R.U32.HI UR4, URZ, UR11, UR9 ;  /* 0x0000000b3f040299 */ /* 0x000fd80008011609 */
.L_x_5448:
[----:B------:R-:W-:-:S04]  /*4020*/  UIMAD UR4, UR4, UR5, URZ ;  /* 0x00000005040472a4 */ /* 0x000fc8000f8e023f */
[----:B------:R-:W-:-:S04]  /*4030*/  UISETP.LT.AND UP0, UPT, UR7, UR4, UPT ;  /* 0x000000040700728c */ /* 0x000fc8000bf01270 */
[----:B------:R-:W-:-:S12]  /*4040*/  USEL UR7, UR7, UR4, !UP0 ;  /* 0x0000000407077287 */ /* 0x000fd8000c000000 */
.L_x_5446:
[----:B------:R-:W-:Y:S02]  /*4050*/  USHF.R.S32.HI UR4, URZ, 0x1f, UR7 ;  /* 0x0000001f3f047899 */ /* 0x000fe40008011407 */
[----:B------:R-:W-:Y:S02]  /*4060*/  ULOP3.LUT UR10, UR42, 0xff, URZ, 0xc0, !UPT ;  /* 0x000000ff2a0a7892 */ /* 0x000fe4000f8ec03f */
[----:B------:R-:W-:-:S04]  /*4070*/  ULEA.HI UR4, UR4, UR7, URZ, 0x6 ;  /* 0x0000000704047291 */ /* 0x000fc8000f8f303f */
[----:B------:R-:W-:-:S04]  /*4080*/  USHF.R.S32.HI UR4, URZ, 0x6, UR4 ;  /* 0x000000063f047899 */ /* 0x000fc80008011404 */
[----:B------:R-:W-:-:S04]  /*4090*/  UISETP.LT.AND UP0, UPT, URZ, UR4, UPT ;  /* 0x000000043f00728c */ /* 0x000fc8000bf01270 */
[----:B------:R-:W-:-:S03]  /*40a0*/  USEL UR47, URZ, UR4, !UP0 ;  /* 0x000000043f2f7287 */ /* 0x000fc6000c000000 */
[----:B------:R-:W-:Y:S01]  /*40b0*/  UMOV UR4, URZ ;  /* 0x0000003f00047c82 */ /* 0x000fe20008000000 */
        /* <DEDUP_REMOVED lines=40> */
.L_x_5449:
[----:B------:R-:W-:Y:S01]  /*4340*/  UIMAD UR47, UR10, UR4, UR47 ;  /* 0x000000040a2f72a4 */ /* 0x000fe2000f8e022f */
[----:B------:R-:W-:Y:S01]  /*4350*/  IMAD.U32 R168, RZ, RZ, UR6 ;  /* 0x00000006ffa87e24 */ /* 0x000fe2000f8e00ff */
[----:B------:R-:W-:Y:S01]  /*4360*/  PLOP3.LUT P0, PT, PT, PT, PT, 0x80, 0x0 ;  /* 0x000000000000781c */ /* 0x000fe20003f0f070 */
[----:B------:R-:W-:Y:S01]  /*4370*/  IMAD.U32 R5, RZ, RZ, UR4 ;  /* 0x00000004ff057e24 */ /* 0x000fe2000f8e00ff */
[----:B------:R-:W-:Y:S01]  /*4380*/  CS2R R150, SRZ ;  /* 0x0000000000967805 */ /* 0x000fe2000001ff00 */
[----:B------:R-:W-:Y:S01]  /*4390*/  IMAD.MOV.U32 R3, RZ, RZ, RZ ;  /* 0x000000ffff037224 */ /* 0x000fe200078e00ff */
[----:B------:R-:W-:Y:S01]  /*43a0*/  CS2R R148, SRZ ;  /* 0x0000000000947805 */ /* 0x000fe2000001ff00 */
[----:B------:R-:W-:Y:S01]  /*43b0*/  IMAD.MOV.U32 R12, RZ, RZ, RZ ;  /* 0x000000ffff0c7224 */ /* 0x000fe200078e00ff */
[----:B------:R-:W-:Y:S02]  /*43c0*/  VIADDMNMX R168, R5, UR47, R168, PT ;  /* 0x0000002f05a87c46 */ /* 0x000fe4000b8001a8 */
[----:B------:R-:W-:-:S02]  /*43d0*/  CS2R R146, SRZ ;  /* 0x0000000000927805 */ /* 0x000fc4000001ff00 */
[----:B------:R-:W-:Y:S02]  /*43e0*/  CS2R R144, SRZ ;  /* 0x0000000000907805 */ /* 0x000fe4000001ff00 */
[----:B------:R-:W-:Y:S02]  /*43f0*/  CS2R R142, SRZ ;  /* 0x00000000008e7805 */ /* 0x000fe4000001ff00 */
[----:B------:R-:W-:Y:S02]  /*4400*/  ISETP.GT.AND P1, PT, R168, UR47, PT ;  /* 0x0000002fa8007c0c */ /* 0x000fe4000bf24270 */
        /* <DEDUP_REMOVED lines=90> */
.L_x_5450:
        /* <DEDUP_REMOVED lines=12> */
.L_x_5639:
[----:B------:R-:W-:Y:S05]  /*4a70*/  @!P0 BRA `(.L_x_5452) ;  /* 0x0000000000048947 */ /* 0x000fea0003800000 */
[----:B------:R-:W-:Y:S01]  /*4a80*/  BPT.TRAP 0x1 ;  /* 0x000000040000795c */ /* 0x000fe20000300000 */
.L_x_5452:
[----:B------:R-:W-:Y:S02]  /*4a90*/  IMAD.U32 R7, RZ, RZ, UR38 ;  /* 0x00000026ff077e24 */ /* 0x000fe4000f8e00ff */
[----:B------:R-:W-:-:S03]  /*4aa0*/  IMAD.U32 R8, RZ, RZ, UR37 ;  /* 0x00000025ff087e24 */ /* 0x000fc6000f8e00ff */
[----:B------:R-:W-:Y:S02]  /*4ab0*/  LEA R7, R7, UR41, 0x3 ;  /* 0x0000002907077c11 */ /* 0x000fe4000f8e18ff */
[----:B------:R-:W-:-:S04]  /*4ac0*/  SHF.L.U32 R8, R8, 0x1f, RZ ;  /* 0x0000001f08087819 */ /* 0x000fc800000006ff */
[----:B------:R1:W2:Y:S01]  /*4ad0*/  SYNCS.PHASECHK.TRANS64.TRYWAIT P1, [R7+URZ+0x28c30], R8 ;  /* 0x028c3008070075a7 */ /* 0x0002a2000802017f */
[----:B------:R-:W-:Y:S05]  /*4ae0*/  @!P0 BRA `(.L_x_5453) ;  /* 0x0000000000048947 */ /* 0x000fea0003800000 */
[----:B------:R-:W-:Y:S01]  /*4af0*/  BPT.TRAP 0x1 ;  /* 0x000000040000795c */ /* 0x000fe20000300000 */
.L_x_5453:
[----:B--2---:R-:W-:Y:S05]  /*4b00*/  @P1 BRA `(.L_x_5454) ;  /* 0x0000000000081947 */ /* 0x004fea0003800000 */
[----:B------:R-:W2:Y:S02]  /*4b10*/  SYNCS.PHASECHK.TRANS64.TRYWAIT P1, [R7+URZ+0x28c30], R8 ;  /* 0x028c3008070075a7 */ /* 0x000ea4000802017f */
[----:B--2---:R-:W-:Y:S05]  /*4b20*/  @!P1 BRA `(.L_x_5455) ;  /* 0x0000014000e89947 */ /* 0x004fea0003800000 */
.L_x_5454:
        /* <DEDUP_REMOVED lines=40> */
.L_x_5456:
[----:B------:R-:W-:Y:S01]  /*4db0*/  UISETP.NE.AND UP1, UPT, UR52, URZ, UPT ;  /* 0x0000003f3400728c */ /* 0x000fe2000bf25270 */
[----:B------:R-:W-:Y:S01]  /*4dc0*/  VIADD R3, R190, UR45 ;  /* 0x0000002dbe037c36 */ /* 0x000fe20008000000 */
[----:B------:R-:W-:Y:S01]  /*4dd0*/  R2UR UR6, R7 ;  /* 0x00000000070672ca */ /* 0x000fe200000e0000 */
[----:B------:R-:W-:Y:S01]  /*4de0*/  IMAD.MOV.U32 R5, RZ, RZ, -0x40 ;  /* 0xffffffc0ff057424 */ /* 0x000fe200078e00ff */
[----:B------:R-:W-:Y:S01]  /*4df0*/  UISETP.NE.AND UP0, UPT, UR51, URZ, UPT ;  /* 0x0000003f3300728c */ /* 0x000fe2000bf05270 */
[C---:B------:R-:W-:Y:S01]  /*4e00*/  LEA R10, R168.reuse, 0xffffffc0, 0x6 ;  /* 0xffffffc0a80a7811 */ /* 0x040fe200078e30ff */
[----:B------:R-:W-:Y:S01]  /*4e10*/  ULDC UR20, c[0x0][0x9dc] ;  /* 0x0002770000147ab9 */ /* 0x000fe20000000800 */
[----:B------:R-:W-:Y:S01]  /*4e20*/  PLOP3.LUT P1, PT, PT, PT, UP1, 0x80, 0x0 ;  /* 0x000000000000781c */ /* 0x000fe20003f2f018 */
[----:B------:R-:W-:Y:S01]  /*4e30*/  IMAD R5, R168, R5, 0x41 ;  /* 0x00000041a8057424 */ /* 0x000fe200078e0205 */
[----:B------:R-:W-:Y:S01]  /*4e40*/  PLOP3.LUT P2, PT, PT, PT, UP1, 0x80, 0x0 ;  /* 0x000000000000781c */ /* 0x000fe20003f4f018 */
[----:B------:R-:W-:Y:S01]  /*4e50*/  ULDC UR11, c[0x0][0x9e0] ;  /* 0x00027800000b7ab9 */ /* 0x000fe20000000800 */
[----:B------:R-:W-:Y:S01]  /*4e60*/  @UP1 ULDC UR7, c[0x0][0x44c] ;  /* 0x0001130000071ab9 */ /* 0x000fe20000000800 */
[----:B------:R-:W-:Y:S01]  /*4e70*/  IADD3 R11, -R2, UR48, -R10 ;  /* 0x00000030020b7c10 */ /* 0x000fe2000fffe90a */
[----:B------:R-:W-:-:S02]  /*4e80*/  VIADD R14, R5, 0xffffffff ;  /* 0xffffffff050e7836 */ /* 0x000fc40000000000 */
[----:B------:R-:W-:-:S04]  /*4e90*/  UIADD3 UR6, UR6, 0x28c40, URZ ;  /* 0x00028c4006067890 */ /* 0x000fc8000fffe03f */
[----:B------:R-:W-:Y:S01]  /*4ea0*/  UPRMT UR6, UR40, 0x654, UR6 ;  /* 0x0000065428067896 */ /* 0x000fe20008000006 */
[----:B------:R-:W-:Y:S01]  /*4eb0*/  @P1 IMAD.HI.U32 R4, R3, UR7, RZ ;  /* 0x0000000703041c27 */ /* 0x000fe2000f8e00ff */
[----:B------:R-:W-:Y:S01]  /*4ec0*/  @UP1 ULDC UR7, c[0x0][0x450] ;  /* 0x0001140000071ab9 */ /* 0x000fe20000000800 */
[----:B------:R-:W-:-:S03]  /*4ed0*/  PLOP3.LUT P1, PT, PT, PT, UP0, 0x40, 0x0 ;  /* 0x000000000000781c */ /* 0x000fc60003f2e808 */
[----:B------:R-:W-:Y:S02]  /*4ee0*/  @P2 SHF.R.U32.HI R3, RZ, UR7, R4 ;  /* 0x00000007ff032c19 */ /* 0x000fe40008011604 */
[----:B------:R-:W-:Y:S01]  /*4ef0*/  IADD3 R4, -R2, UR48, R5 ;  /* 0x0000003002047c10 */ /* 0x000fe2000fffe105 */
[----:B------:R-:W-:Y:S01]  /*4f00*/  SYNCS.ARRIVE.TRANS64.RED.A1T0 RZ, [UR6], RZ ;  /* 0x000000ffffff79a7 */ /* 0x000fe20008100406 */
[----:B------:R-:W-:Y:S01]  /*4f10*/  ULOP3.LUT UR6, URZ, UR20, URZ, 0x33, !UPT ;  /* 0x000000143f067292 */ /* 0x000fe2000f8e333f */
[----:B------:R-:W0:Y:S02]  /*4f20*/  SHFL.IDX PT, R6, R3, RZ, 0x1c1f ;  /* 0x001c1fff03067589 */ /* 0x000e2400000e0000 */
[----:B------:R-:W-:-:S04]  /*4f30*/  VIADD R4, R4, -UR50 ;  /* 0x8000003204047c36 */ /* 0x000fc80008000000 */
[C---:B------:R-:W-:Y:S02]  /*4f40*/  VIADD R12, R4.reuse, UR11 ;  /* 0x0000000b040c7c36 */ /* 0x040fe40008000000 */
[----:B------:R-:W-:-:S03]  /*4f50*/  VIADD R13, R4, UR6 ;  /* 0x00000006040d7c36 */ /* 0x000fc60008000000 */
[----:B0-----:R-:W-:Y:S01]  /*4f60*/  VIADDMNMX R4, R6, R12, R11, PT ;  /* 0x0000000c06047246 */ /* 0x001fe2000380010b */
[----:B------:R-:W-:Y:S01]  /*4f70*/  IMAD.IADD R5, R13, 0x1, R6 ;  /* 0x000000010d057824 */ /* 0x000fe200078e0206 */
[----:B------:R-:W-:Y:S06]  /*4f80*/  @P1 BRA `(.L_x_5457) ;  /* 0x0000000000641947 */ /* 0x000fec0003800000 */
[----:B------:R-:W-:Y:S01]  /*4f90*/  IMAD.U32 R9, RZ, RZ, UR50 ;  /* 0x00000032ff097e24 */ /* 0x000fe2000f8e00ff */
[----:B------:R-:W-:Y:S04]  /*4fa0*/  BSSY B0, `(.L_x_5458) ;  /* 0x0000013000007945 */ /* 0x000fe80003800000 */
[----:B------:R-:W-:-:S04]  /*4fb0*/  IADD3 R9, -R9, UR48, R6 ;  /* 0x0000003009097c10 */ /* 0x000fc8000fffe106 */
        /* <DEDUP_REMOVED lines=11> */
.L_x_5459:
[----:B------:R-:W-:Y:S02]  /*5070*/  ULDC UR6, c[0x0][0x9e4] ;  /* 0x0002790000067ab9 */ /* 0x000fe40000000800 */
[----:B------:R-:W-:-:S05]  /*5080*/  IMAD.U32 R15, RZ, RZ, UR6 ;  /* 0x00000006ff0f7e24 */ /* 0x000fca000f8e00ff */
[----:B------:R-:W-:-:S13]  /*5090*/  ISETP.NE.AND P1, PT, R15, 0x1, PT ;  /* 0x000000010f00780c */ /* 0x000fda0003f25270 */
[----:B------:R-:W0:Y:S02]  /*50a0*/  @P1 LDC.64 R20, c[0x0][0x9e8] ;  /* 0x00027a00ff141b82 */ /* 0x000e240000000a00 */
[----:B0-----:R-:W-:-:S05]  /*50b0*/  @P1 IMAD.HI.U32 R6, R9, R20, RZ ;  /* 0x0000001409061227 */ /* 0x001fca00078e00ff */
[----:B------:R-:W-:-:S07]  /*50c0*/  @P1 SHF.R.U32.HI R9, RZ, R21, R6 ;  /* 0x00000015ff091219 */ /* 0x000fce0000011606 */
.L_x_5460:
[----:B------:R-:W-:Y:S05]  /*50d0*/  BSYNC B0 ;  /* 0x0000000000007941 */ /* 0x000fea0003800000 */
.L_x_5458:
[----:B------:R-:W-:-:S04]  /*50e0*/  IMAD R9, R9, R15, -R10 ;  /* 0x0000000f09097224 */ /* 0x000fc800078e0a0a */
[----:B------:R-:W-:-:S05]  /*50f0*/  IMAD.IADD R9, R9, 0x1, -R2 ;  /* 0x0000000109097824 */ /* 0x000fca00078e0a02 */
[----:B------:R-:W-:Y:S02]  /*5100*/  VIADDMNMX R4, R9, R15, R4, PT ;  /* 0x0000000f09047246 */ /* 0x000fe40003800104 */
[----:B------:R-:W-:-:S07]  /*5110*/  VIMNMX R5, R5, R9, !PT ;  /* 0x0000000905057248 */ /* 0x000fce0007fe0100 */
.L_x_5457:
[C---:B------:R-:W-:Y:S01]  /*5120*/  ISETP.GE.AND P2, PT, R14.reuse, 0x9, PT ;  /* 0x000000090e00780c */ /* 0x040fe20003f46270 */
[----:B------:R-:W-:Y:S01]  /*5130*/  UISETP.NE.AND UP0, UPT, UR51, URZ, UPT ;  /* 0x0000003f3300728c */ /* 0x000fe2000bf05270 */
        /* <DEDUP_REMOVED lines=41> */
[C---:B------:R-:W-:Y:S02]  /*53d0*/  ISETP.GT.AND P3, PT, R5.reuse, 0x28, !P4 ;  /* 0x000000280500780c */ /* 0x040fe40006764270 */
[----:B------:R-:W-:Y:S02]  /*53e0*/  P2R R62, PR, RZ, 0x10 ;  /* 0x00000010ff3e7803 */ /* 0x000fe40000000000 */
[----:B------:R-:W-:Y:S02]  /*53f0*/  ISETP.LT.OR P3, PT, R4, 0x29, P3 ;  /* 0x000000290400780c */ /* 0x000fe40001f61670 */
[----:B------:R-:W-:Y:S02]  /*5400*/  ISETP.GE.AND P4, PT, R14, 0x2a, PT ;  /* 0x0000002a0e00780c */ /* 0x000fe40003f86270 */
[----:B------:R-:W-:Y:S02]  /*5410*/  FSEL R63, R44, -INF , !P3 ;  /* 0xff8000002c3f7808 */ /* 0x000fe40005800000 */
[----:B------:R-:W-:-:S02]  /*5420*/  ISETP.GT.AND P3, PT, R5, 0x29, !P4 ;  /* 0x000000290500780c */ /* 0x000fc40006764270 */
[----:B------:R-:W-:Y:S02]  /*5430*/  P2R R44, PR, RZ, 0x10 ;  /* 0x00000010ff2c7803 */ /* 0x000fe40000000000 */
[----:B------:R-:W-:Y:S02]  /*5440*/  ISETP.LT.OR P3, PT, R4, 0x2a, P3 ;  /* 0x0000002a0400780c */ /* 0x000fe40001f61670 */
[----:B------:R-:W-:Y:S02]  /*5450*/  P2R R28, PR, RZ, 0x20 ;  /* 0x00000020ff1c7803 */ /* 0x000fe40000000000 */
[----:B------:R-:W-:Y:S02]  /*5460*/  FSEL R45, R45, -INF , !P3 ;  /* 0xff8000002d2d7808 */ /* 0x000fe40005800000 */
[----:B------:R-:W-:Y:S02]  /*5470*/  ISETP.GE.AND P3, PT, R14, 0x31, PT ;  /* 0x000000310e00780c */ /* 0x000fe40003f66270 */
[----:B------:R-:W-:-:S02]  /*5480*/  P2R R56, PR, RZ, 0x40 ;  /* 0x00000040ff387803 */ /* 0x000fc40000000000 */
        /* <DEDUP_REMOVED lines=19> */
[----:B------:R-:W-:Y:S02]  /*55c0*/  ISETP.LT.OR P6, PT, R4, 0x3a, P6 ;  /* 0x0000003a0400780c */ /* 0x000fe400037c1670 */
[----:B------:R-:W0:Y:S02]  /*55d0*/  SHFL.IDX PT, R4, R3, 0x1, 0x1c1f ;  /* 0x003c1f0003047f89 */ /* 0x000e2400000e0000 */
[----:B------:R-:W-:Y:S02]  /*55e0*/  FSEL R53, R53, -INF , !P6 ;  /* 0xff80000035357808 */ /* 0x000fe40007000000 */
[----:B------:R-:W-:Y:S02]  /*55f0*/  PLOP3.LUT P6, PT, PT, PT, UP0, 0x40, 0x0 ;  /* 0x000000000000781c */ /* 0x000fe40003fce808 */
[----:B0-----:R-:W-:Y:S01]  /*5600*/  VIADDMNMX R6, R4, R12, R11, PT ;  /* 0x0000000c04067246 */ /* 0x001fe2000380010b */
[----:B------:R-:W-:-:S10]  /*5610*/  IMAD.IADD R9, R13, 0x1, R4 ;  /* 0x000000010d097824 */ /* 0x000fd400078e0204 */
[----:B------:R-:W-:Y:S05]  /*5620*/  @P6 BRA `(.L_x_5461) ;  /* 0x0000000000646947 */ /* 0x000fea0003800000 */
        /* <DEDUP_REMOVED lines=14> */
.L_x_5463:
[----:B------:R-:W-:Y:S02]  /*5710*/  ULDC UR6, c[0x0][0x9e4] ;  /* 0x0002790000067ab9 */ /* 0x000fe40000000800 */
[----:B------:R-:W-:-:S05]  /*5720*/  IMAD.U32 R11, RZ, RZ, UR6 ;  /* 0x00000006ff0b7e24 */ /* 0x000fca000f8e00ff */
[----:B------:R-:W-:-:S13]  /*5730*/  ISETP.NE.AND P6, PT, R11, 0x1, PT ;  /* 0x000000010b00780c */ /* 0x000fda0003fc5270 */
[----:B------:R-:W0:Y:S02]  /*5740*/  @P6 LDC.64 R4, c[0x0][0x9e8] ;  /* 0x00027a00ff046b82 */ /* 0x000e240000000a00 */
[----:B0-----:R-:W-:-:S05]  /*5750*/  @P6 IMAD.HI.U32 R4, R3, R4, RZ ;  /* 0x0000000403046227 */ /* 0x001fca00078e00ff */
[----:B------:R-:W-:-:S07]  /*5760*/  @P6 SHF.R.U32.HI R3, RZ, R5, R4 ;  /* 0x00000005ff036219 */ /* 0x000fce0000011604 */
.L_x_5464:
[----:B------:R-:W-:Y:S05]  /*5770*/  BSYNC B0 ;  /* 0x0000000000007941 */ /* 0x000fea0003800000 */
.L_x_5462:
[----:B------:R-:W-:-:S04]  /*5780*/  IMAD R3, R3, R11, -R10 ;  /* 0x0000000b03037224 */ /* 0x000fc800078e0a0a */
[----:B------:R-:W-:-:S05]  /*5790*/  IMAD.IADD R3, R3, 0x1, -R2 ;  /* 0x0000000103037824 */ /* 0x000fca00078e0a02 */
[----:B------:R-:W-:Y:S02]  /*57a0*/  VIADDMNMX R6, R3, R11, R6, PT ;  /* 0x0000000b03067246 */ /* 0x000fe40003800106 */
[----:B------:R-:W-:-:S07]  /*57b0*/  VIMNMX R9, R9, R3, !PT ;  /* 0x0000000309097248 */ /* 0x000fce0007fe0100 */
.L_x_5461:
[----:B------:R-:W-:Y:S01]  /*57c0*/  ISETP.GT.AND P1, PT, R9, 0x1, !P1 ;  /* 0x000000010900780c */ /* 0x000fe20004f24270 */
[----:B------:R-:W-:Y:S01]  /*57d0*/  ULDC UR10, c[0x0][0x988] ;  /* 0x00026200000a7ab9 */ /* 0x000fe20000000800 */
[----:B------:R-:W-:Y:S01]  /*57e0*/  FMNMX.FTZ R3, R15, R25, !PT ;  /* 0x000000190f037209 */ /* 0x000fe20007810000 */
[----:B------:R-:W-:Y:S01]  /*57f0*/  BAR.SYNC.DEFER_BLOCKING 0xf, 0x100 ;  /* 0x03c4000000007b1d */ /* 0x000fe20000010000 */
        /* <DEDUP_REMOVED lines=29> */
[C---:B------:R-:W-:Y:S02]  /*59d0*/  ISETP.GT.AND P2, PT, R9.reuse, 0x8, !P2 ;  /* 0x000000080900780c */ /* 0x040fe40005744270 */
[----:B------:R-:W-:Y:S02]  /*59e0*/  FSEL R38, R38, -INF , !P1 ;  /* 0xff80000026267808 */ /* 0x000fe40004800000 */
[----:B------:R-:W-:Y:S02]  /*59f0*/  ISETP.NE.AND P1, PT, R36, RZ, PT ;  /* 0x000000ff2400720c */ /* 0x000fe40003f25270 */
[----:B------:R-:W-:Y:S02]  /*5a00*/  FMNMX.FTZ R4, R52, R3, !PT ;  /* 0x0000000334047209 */ /* 0x000fe40007810000 */
[----:B------:R-:W-:-:S02]  /*5a10*/  ISETP.GT.AND P1, PT, R9, 0x19, !P1 ;  /* 0x000000190900780c */ /* 0x000fc40004f24270 */
[C---:B------:R-:W-:Y:S02]  /*5a20*/  ISETP.LT.OR P2, PT, R6.reuse, 0x9, P2 ;  /* 0x000000090600780c */ /* 0x040fe40001741670 */
[----:B------:R-:W-:Y:S02]  /*5a30*/  ISETP.LT.OR P1, PT, R6, 0x1a, P1 ;  /* 0x0000001a0600780c */ /* 0x000fe40000f21670 */
[----:B------:R-:W-:Y:S02]  /*5a40*/  FMNMX.FTZ R10, R53, R4, !PT ;  /* 0x00000004350a7209 */ /* 0x000fe40007810000 */
[----:B------:R-:W-:Y:S02]  /*5a50*/  FSEL R39, R39, -INF , !P1 ;  /* 0xff80000027277808 */ /* 0x000fe40004800000 */
[----:B------:R-:W-:Y:S01]  /*5a60*/  ISETP.NE.AND P1, PT, R60, RZ, PT ;  /* 0x000000ff3c00720c */ /* 0x000fe20003f25270 */
[----:B------:R-:W0:Y:S01]  /*5a70*/  SHFL.BFLY PT, R3, R10, 0x2, 0x1f ;  /* 0x0c401f000a037f89 */ /* 0x000e2200000e0000 */
[----:B------:R-:W-:-:S02]  /*5a80*/  FSEL R30, R30, -INF , !P2 ;  /* 0xff8000001e1e7808 */ /* 0x000fc40005000000 */
[C---:B------:R-:W-:Y:S02]  /*5a90*/  ISETP.GT.AND P1, PT, R9.reuse, 0x20, !P1 ;  /* 0x000000200900780c */ /* 0x040fe40004f24270 */
[----:B------:R-:W-:Y:S02]  /*5aa0*/  ISETP.NE.AND P2, PT, R40, RZ, PT ;  /* 0x000000ff2800720c */ /* 0x000fe40003f45270 */
[----:B------:R-:W-:Y:S02]  /*5ab0*/  ISETP.LT.OR P1, PT, R6, 0x21, P1 ;  /* 0x000000210600780c */ /* 0x000fe40000f21670 */
[----:B------:R-:W-:Y:S02]  /*5ac0*/  ISETP.NE.AND P6, PT, R20, RZ, PT ;  /* 0x000000ff1400720c */ /* 0x000fe40003fc5270 */
[----:B------:R-:W-:Y:S02]  /*5ad0*/  FSEL R42, R42, -INF , !P1 ;  /* 0xff8000002a2a7808 */ /* 0x000fe40004800000 */
[----:B------:R-:W-:-:S02]  /*5ae0*/  ISETP.GT.AND P1, PT, R9, 0x21, !P2 ;  /* 0x000000210900780c */ /* 0x000fc40005724270 */
[----:B------:R-:W-:Y:S02]  /*5af0*/  ISETP.NE.AND P2, PT, R44, RZ, PT ;  /* 0x000000ff2c00720c */ /* 0x000fe40003f45270 */
[----:B------:R-:W-:Y:S02]  /*5b00*/  ISETP.LT.OR P1, PT, R6, 0x22, P1 ;  /* 0x000000220600780c */ /* 0x000fe40000f21670 */
[----:B------:R-:W-:Y:S02]  /*5b10*/  ISETP.GT.AND P2, PT, R9, 0x29, !P2 ;  /* 0x000000290900780c */ /* 0x000fe40005744270 */
[----:B------:R-:W-:Y:S02]  /*5b20*/  FSEL R43, R43, -INF , !P1 ;  /* 0xff8000002b2b7808 */ /* 0x000fe40004800000 */
[----:B------:R-:W-:Y:S02]  /*5b30*/  ISETP.GT.AND P1, PT, R9, RZ, !P6 ;  /* 0x000000ff0900720c */ /* 0x000fe40007724270 */
[----:B0-----:R-:W-:-:S02]  /*5b40*/  FMNMX.FTZ R11, R10, R3, !PT ;  /* 0x000000030a0b7209 */ /* 0x001fc40007810000 */
[----:B------:R-:W-:Y:S02]  /*5b50*/  ISETP.LT.OR P1, PT, R6, 0x1, P1 ;  /* 0x000000010600780c */ /* 0x000fe40000f21670 */
[C---:B------:R-:W-:Y:S01]  /*5b60*/  ISETP.GT.AND P3, PT, R9.reuse, 0x30, !P3 ;  /* 0x000000300900780c */ /* 0x040fe20005f64270 */
[----:B------:R-:W0:Y:S01]  /*5b70*/  SHFL.BFLY PT, R12, R11, 0x1, 0x1f ;  /* 0x0c201f000b0c7f89 */ /* 0x000e2200000e0000 */
        /* <DEDUP_REMOVED lines=8> */
[----:B------:R-:W-:Y:S02]  /*5c00*/  FMNMX.FTZ R4, R34, R3, !PT ;  /* 0x0000000322047209 */ /* 0x000fe40007810000 */
[----:B------:R-:W-:-:S02]  /*5c10*/  ISETP.LT.OR P2, PT, R6, 0x2a, P2 ;  /* 0x0000002a0600780c */ /* 0x000fc40001741670 */
[----:B------:R-:W-:Y:S02]  /*5c20*/  FMNMX.FTZ R3, R35, R4, !PT ;  /* 0x0000000423037209 */ /* 0x000fe40007810000 */
[----:B------:R-:W-:Y:S02]  /*5c30*/  ISETP.GT.AND P4, PT, R9, 0x31, !P4 ;  /* 0x000000310900780c */ /* 0x000fe40006784270 */
[----:B------:R-:W-:Y:S02]  /*5c40*/  FMNMX.FTZ R4, R38, R3, !PT ;  /* 0x0000000326047209 */ /* 0x000fe40007810000 */
[----:B0-----:R-:W-:Y:S02]  /*5c50*/  FMNMX.FTZ R5, R11, R12, !PT ;  /* 0x0000000c0b057209 */ /* 0x001fe40007810000 */
[----:B------:R-:W-:Y:S02]  /*5c60*/  FMNMX.FTZ R3, R39, R4, !PT ;  /* 0x0000000427037209 */ /* 0x000fe40007810000 */
[----:B------:R-:W-:Y:S01]  /*5c70*/  ISETP.LT.OR P3, PT, R6, 0x31, P3 ;  /* 0x000000310600780c */ /* 0x000fe20001f61670 */
[----:B------:R-:W-:Y:S01]  /*5c80*/  FMUL.FTZ R10, R5, UR10 ;  /* 0x0000000a050a7c20 */ /* 0x000fe20008410000 */
[----:B------:R-:W-:-:S02]  /*5c90*/  FMNMX.FTZ R4, R42, R3, !PT ;  /* 0x000000032a047209 */ /* 0x000fc40007810000 */
[----:B------:R-:W-:Y:S02]  /*5ca0*/  FSEL R47, R47, -INF , !P2 ;  /* 0xff8000002f2f7808 */ /* 0x000fe40005000000 */
[----:B------:R-:W-:Y:S02]  /*5cb0*/  FMNMX.FTZ R3, R43, R4, !PT ;  /* 0x000000042b037209 */ /* 0x000fe40007810000 */
[----:B------:R-:W-:Y:S02]  /*5cc0*/  FSETP.NEU.FTZ.AND P1, PT, R5, -INF , PT ;  /* 0xff8000000500780b */ /* 0x000fe40003f3d000 */
[----:B------:R-:W-:Y:S02]  /*5cd0*/  FMNMX.FTZ R4, R46, R3, !PT ;  /* 0x000000032e047209 */ /* 0x000fe40007810000 */
[----:B------:R-:W-:Y:S02]  /*5ce0*/  ISETP.NE.AND P6, PT, R14, RZ, PT ;  /* 0x000000ff0e00720c */ /* 0x000fe40003fc5270 */
[----:B------:R-:W-:-:S02]  /*5cf0*/  ISETP.GT.AND P5, PT, R9, 0x38, !P5 ;  /* 0x000000380900780c */ /* 0x000fc40006fa4270 */
[----:B------:R-:W-:Y:S02]  /*5d00*/  ISETP.LT.OR P4, PT, R6, 0x32, P4 ;  /* 0x000000320600780c */ /* 0x000fe40002781670 */
[----:B------:R-:W-:Y:S02]  /*5d10*/  FSEL R50, R50, -INF , !P3 ;  /* 0xff80000032327808 */ /* 0x000fe40005800000 */
[----:B------:R-:W-:Y:S02]  /*5d20*/  FMNMX.FTZ R3, R47, R4, !PT ;  /* 0x000000042f037209 */ /* 0x000fe40007810000 */
[----:B------:R-:W-:Y:S02]  /*5d30*/  FSEL R10, R10, RZ, P1 ;  /* 0x000000ff0a0a7208 */ /* 0x000fe40000800000 */
[----:B------:R-:W-:Y:S02]  /*5d40*/  ISETP.GT.AND P1, PT, R9, 0x39, !P6 ;  /* 0x000000390900780c */ /* 0x000fe40007724270 */
[----:B------:R-:W-:Y:S01]  /*5d50*/  ISETP.LT.OR P5, PT, R6, 0x39, P5 ;  /* 0x000000390600780c */ /* 0x000fe20002fa1670 */
[--C-:B------:R-:W-:Y:S01]  /*5d60*/  FFMA.FTZ R9, R15, UR10, -R10.reuse ;  /* 0x0000000a0f097c23 */ /* 0x100fe2000801080a */
[----:B------:R-:W-:Y:S01]  /*5d70*/  FSEL R51, R51, -INF , !P4 ;  /* 0xff80000033337808 */ /* 0x000fe20006000000 */
[--C-:B------:R-:W-:Y:S01]  /*5d80*/  FFMA.FTZ R11, R25, UR10, -R10.reuse ;  /* 0x0000000a190b7c23 */ /* 0x100fe2000801080a */
[----:B------:R-:W-:Y:S01]  /*5d90*/  FMNMX.FTZ R4, R50, R3, !PT ;  /* 0x0000000332047209 */ /* 0x000fe20007810000 */
[--C-:B------:R-:W-:Y:S01]  /*5da0*/  FFMA.FTZ R12, R29, UR10, -R10.reuse ;  /* 0x0000000a1d0c7c23 */ /* 0x100fe2000801080a */
[----:B------:R-:W-:Y:S01]  /*5db0*/  ISETP.LT.OR P1, PT, R6, 0x3a, P1 ;  /* 0x0000003a0600780c */ /* 0x000fe20000f21670 */
[--C-:B------:R-:W-:Y:S01]  /*5dc0*/  FFMA.FTZ R6, R21, UR10, -R10.reuse ;  /* 0x0000000a15067c23 */ /* 0x100fe2000801080a */
[----:B------:R-:W-:Y:S01]  /*5dd0*/  FSEL R54, R54, -INF , !P5 ;  /* 0xff80000036367808 */ /* 0x000fe20006800000 */
[----:B------:R-:W-:Y:S01]  /*5de0*/  MUFU.EX2 R9, R9 ;  /* 0x0000000900097308 */ /* 0x000fe20000000800 */
[----:B------:R-:W-:Y:S01]  /*5df0*/  FMNMX.FTZ R3, R51, R4, !PT ;  /* 0x0000000433037209 */ /* 0x000fe20007810000 */
[--C-:B------:R-:W-:Y:S01]  /*5e00*/  FFMA.FTZ R14, R57, UR10, -R10.reuse ;  /* 0x0000000a390e7c23 */ /* 0x100fe2000801080a */
[----:B------:R-:W-:Y:S01]  /*5e10*/  FSEL R55, R55, -INF , !P1 ;  /* 0xff80000037377808 */ /* 0x000fe20004800000 */
[--C-:B------:R-:W-:Y:S01]  /*5e20*/  FFMA.FTZ R15, R59, UR10, -R10.reuse ;  /* 0x0000000a3b0f7c23 */ /* 0x100fe2000801080a */
[----:B------:R-:W-:Y:S01]  /*5e30*/  FMNMX.FTZ R4, R54, R3, !PT ;  /* 0x0000000336047209 */ /* 0x000fe20007810000 */
[--C-:B------:R-:W-:Y:S01]  /*5e40*/  FFMA.FTZ R20, R37, UR10, -R10.reuse ;  /* 0x0000000a25147c23 */ /* 0x100fe2000801080a */
[--C-:B------:R-:W-:Y:S01]  /*5e50*/  FFMA.FTZ R21, R61, UR10, -R10.reuse ;  /* 0x0000000a3d157c23 */ /* 0x100fe2000801080a */
[----:B------:R-:W-:Y:S01]  /*5e60*/  MUFU.EX2 R154, R6 ;  /* 0x00000006009a7308 */ /* 0x000fe20000000800 */
[----:B------:R-:W-:Y:S01]  /*5e70*/  FMNMX.FTZ R4, R55, R4, !PT ;  /* 0x0000000437047209 */ /* 0x000fe20007810000 */
[--C-:B------:R-:W-:Y:S01]  /*5e80*/  FFMA.FTZ R45, R45, UR10, -R10.reuse ;  /* 0x0000000a2d2d7c23 */ /* 0x100fe2000801080a */
[--C-:B------:R-:W-:Y:S01]  /*5e90*/  FFMA.FTZ R48, R48, UR10, -R10.reuse ;  /* 0x0000000a30307c23 */ /* 0x100fe2000801080a */
[--C-:B------:R-:W-:Y:S01]  /*5ea0*/  FFMA.FTZ R49, R49, UR10, -R10.reuse ;  /* 0x0000000a31317c23 */ /* 0x100fe2000801080a */
[--C-:B------:R-:W-:Y:S01]  /*5eb0*/  FFMA.FTZ R52, R52, UR10, -R10.reuse ;  /* 0x0000000a34347c23 */ /* 0x100fe2000801080a */
[----:B------:R-:W0:Y:S02]  /*5ec0*/  SHFL.BFLY PT, R3, R4, 0x2, 0x1f ;  /* 0x0c401f0004037f89 */ /* 0x000e2400000e0000 */
[----:B------:R3:W4:Y:S08]  /*5ed0*/  MUFU.EX2 R152, R11 ;  /* 0x0000000b00987308 */ /* 0x0007300000000800 */
[----:B------:R5:W-:Y:S01]  /*5ee0*/  MUFU.EX2 R13, R12 ;  /* 0x0000000c000d7308 */ /* 0x000be20000000800 */
[----:B---3--:R-:W-:-:S07]  /*5ef0*/  FFMA.FTZ R11, R33, UR10, -R10 ;  /* 0x0000000a210b7c23 */ /* 0x008fce000801080a */
[----:B------:R-:W-:Y:S01]  /*5f00*/  MUFU.EX2 R14, R14 ;  /* 0x0000000e000e7308 */ /* 0x000fe20000000800 */
[----:B-----5:R-:W-:Y:S01]  /*5f10*/  FFMA.FTZ R12, R63, UR10, -R10 ;  /* 0x0000000a3f0c7c23 */ /* 0x020fe2000801080a */
[----:B----4-:R-:W-:Y:S01]  /*5f20*/  FADD.FTZ R25, R9, R152 ;  /* 0x0000009809197221 */ /* 0x010fe20000010000 */
[----:B------:R-:W-:Y:S02]  /*5f30*/  F2FP.F16.F32.PACK_AB R152, R152, R9 ;  /* 0x000000099898723e */ /* 0x000fe400000000ff */
[----:B0-----:R-:W-:Y:S01]  /*5f40*/  FMNMX.FTZ R3, R4, R3, !PT ;  /* 0x0000000304037209 */ /* 0x001fe20007810000 */
[--C-:B------:R-:W-:Y:S02]  /*5f50*/  FFMA.FTZ R4, R41, UR10, -R10.reuse ;  /* 0x0000000a29047c23 */ /* 0x100fe4000801080a */
[----:B------:R-:W0:Y:S01]  /*5f60*/  MUFU.EX2 R11, R11 ;  /* 0x0000000b000b7308 */ /* 0x000e220000000800 */
[----:B------:R-:W-:Y:S01]  /*5f70*/  FFMA.FTZ R10, R53, UR10, -R10 ;  /* 0x0000000a350a7c23 */ /* 0x000fe2000801080a */
[----:B------:R-:W3:Y:S06]  /*5f80*/  SHFL.BFLY PT, R6, R3, 0x1, 0x1f ;  /* 0x0c201f0003067f89 */ /* 0x000eec00000e0000 */
        /* <DEDUP_REMOVED lines=10> */
[----:B------:R3:W-:Y:S01]  /*6030*/  MUFU.EX2 R3, R10 ;  /* 0x0000000a00037308 */ /* 0x0007e20000000800 */
        /* <DEDUP_REMOVED lines=8> */
[----:B---3--:R-:W-:Y:S01]  /*60c0*/  FADD.FTZ R10, R154, R25 ;  /* 0x000000199a0a7221 */ /* 0x008fe20000010000 */
[--C-:B------:R-:W-:Y:S01]  /*60d0*/  FFMA.FTZ R39, R39, UR10, -R24.reuse ;  /* 0x0000000a27277c23 */ /* 0x100fe20008010818 */
[--C-:B------:R-:W-:Y:S01]  /*60e0*/  FFMA.FTZ R42, R42, UR10, -R24.reuse ;  /* 0x0000000a2a2a7c23 */ /* 0x100fe20008010818 */
[----:B------:R-:W-:Y:S01]  /*60f0*/  FFMA.FTZ R43, R43, UR10, -R24 ;  /* 0x0000000a2b2b7c23 */ /* 0x000fe20008010818 */
[----:B------:R-:W-:Y:S01]  /*6100*/  FADD.FTZ R29, R13, R10 ;  /* 0x0000000a0d1d7221 */ /* 0x000fe20000010000 */
[--C-:B------:R-:W-:Y:S01]  /*6110*/  FFMA.FTZ R46, R46, UR10, -R24.reuse ;  /* 0x0000000a2e2e7c23 */ /* 0x100fe20008010818 */
[--C-:B------:R-:W-:Y:S01]  /*6120*/  FFMA.FTZ R47, R47, UR10, -R24.reuse ;  /* 0x0000000a2f2f7c23 */ /* 0x100fe20008010818 */
[----:B------:R-:W3:Y:S01]  /*6130*/  MUFU.EX2 R27, R27 ;  /* 0x0000001b001b7308 */ /* 0x000ee20000000800 */
[----:B------:R-:W-:Y:S01]  /*6140*/  FADD.FTZ R28, R14, R29 ;  /* 0x0000001d0e1c7221 */ /* 0x000fe20000010000 */
[--C-:B------:R-:W-:Y:S01]  /*6150*/  FFMA.FTZ R50, R50, UR10, -R24.reuse ;  /* 0x0000000a32327c23 */ /* 0x100fe20008010818 */
[----:B------:R-:W-:Y:S01]  /*6160*/  FFMA.FTZ R51, R51, UR10, -R24 ;  /* 0x0000000a33337c23 */ /* 0x000fe20008010818 */
[----:B------:R-:W-:Y:S01]  /*6170*/  F2FP.F16.F32.PACK_AB R154, R13, R154 ;  /* 0x0000009a0d9a723e */ /* 0x000fe200000000ff */
[----:B------:R-:W-:Y:S01]  /*6180*/  FADD.FTZ R28, R11, R28 ;  /* 0x0000001c0b1c7221 */ /* 0x000fe20000010000 */
[--C-:B------:R-:W-:Y:S01]  /*6190*/  FFMA.FTZ R54, R54, UR10, -R24.reuse ;  /* 0x0000000a36367c23 */ /* 0x100fe20008010818 */
[----:B------:R-:W-:Y:S01]  /*61a0*/  FFMA.FTZ R24, R55, UR10, -R24 ;  /* 0x0000000a37187c23 */ /* 0x000fe20008010818 */
[----:B------:R-:W4:Y:S01]  /*61b0*/  MUFU.EX2 R30, R30 ;  /* 0x0000001e001e7308 */ /* 0x000f220000000800 */
[----:B0-----:R-:W-:-:S07]  /*61c0*/  F2FP.F16.F32.PACK_AB R160, R4, R21 ;  /* 0x0000001504a0723e */ /* 0x001fce00000000ff */
[----:B------:R-:W0:Y:S01]  /*61d0*/  MUFU.EX2 R31, R31 ;  /* 0x0000001f001f7308 */ /* 0x000e220000000800 */
[----:B---3--:R-:W-:Y:S01]  /*61e0*/  FADD.FTZ R25, R26, R27 ;  /* 0x0000001b1a197221 */ /* 0x008fe20000010000 */
[----:B------:R-:W-:-:S06]  /*61f0*/  F2FP.F16.F32.PACK_AB R153, R27, R26 ;  /* 0x0000001a1b99723e */ /* 0x000fcc00000000ff */
[----:B------:R-:W3:Y:S01]  /*6200*/  MUFU.EX2 R34, R34 ;  /* 0x0000002200227308 */ /* 0x000ee20000000800 */
[----:B----4-:R-:W-:-:S07]  /*6210*/  FADD.FTZ R10, R30, R25 ;  /* 0x000000191e0a7221 */ /* 0x010fce0000010000 */
[----:B------:R-:W4:Y:S01]  /*6220*/  MUFU.EX2 R35, R35 ;  /* 0x0000002300237308 */ /* 0x000f220000000800 */
[C---:B0-----:R-:W-:Y:S01]  /*6230*/  FADD.FTZ R25, R31.reuse, R10 ;  /* 0x0000000a1f197221 */ /* 0x041fe20000010000 */
[----:B------:R-:W-:-:S05]  /*6240*/  F2FP.F16.F32.PACK_AB R155, R31, R30 ;  /* 0x0000001e1f9b723e */ /* 0x000fca00000000ff */
[----:B------:R0:W-:Y:S01]  /*6250*/  STSM.16.M88.4 [R22+0x26800], R152 ;  /* 0x0268009816007844 */ /* 0x0001e20000000200 */
[----:B------:R-:W5:Y:S01]  /*6260*/  MUFU.EX2 R38, R38 ;  /* 0x0000002600267308 */ /* 0x000f620000000800 */
[----:B---3--:R-:W-:Y:S01]  /*6270*/  FADD.FTZ R10, R34, R25 ;  /* 0x00000019220a7221 */ /* 0x008fe20000010000 */
[----:B------:R-:W-:-:S04]  /*6280*/  FADD.FTZ R25, R15, R28 ;  /* 0x0000001c0f197221 */ /* 0x000fc80000010000 */
[----:B------:R-:W-:Y:S02]  /*6290*/  FADD.FTZ R28, R20, R25 ;  /* 0x00000019141c7221 */ /* 0x000fe40000010000 */
[----:B------:R-:W3:Y:S01]  /*62a0*/  MUFU.EX2 R39, R39 ;  /* 0x0000002700277308 */ /* 0x000ee20000000800 */
[----:B----4-:R-:W-:Y:S01]  /*62b0*/  FADD.FTZ R9, R35, R10 ;  /* 0x0000000a23097221 */ /* 0x010fe20000010000 */
[----:B------:R-:W-:Y:S01]  /*62c0*/  FADD.FTZ R13, R21, R28 ;  /* 0x0000001c150d7221 */ /* 0x000fe20000010000 */
[----:B------:R-:W-:-:S03]  /*62d0*/  F2FP.F16.F32.PACK_AB R157, R35, R34 ;  /* 0x00000022239d723e */ /* 0x000fc600000000ff */
[----:B------:R-:W-:Y:S02]  /*62e0*/  FADD.FTZ R13, R4, R13 ;  /* 0x0000000d040d7221 */ /* 0x000fe40000010000 */
[----:B------:R-:W4:Y:S01]  /*62f0*/  MUFU.EX2 R42, R42 ;  /* 0x0000002a002a7308 */ /* 0x000f220000000800 */
[----:B-----5:R-:W-:-:S07]  /*6300*/  FADD.FTZ R10, R38, R9 ;  /* 0x00000009260a7221 */ /* 0x020fce0000010000 */
[----:B------:R-:W5:Y:S01]  /*6310*/  MUFU.EX2 R43, R43 ;  /* 0x0000002b002b7308 */ /* 0x000f620000000800 */
[C---:B---3--:R-:W-:Y:S01]  /*6320*/  FADD.FTZ R11, R39.reuse, R10 ;  /* 0x0000000a270b7221 */ /* 0x048fe20000010000 */
[----:B------:R-:W-:-:S05]  /*6330*/  F2FP.F16.F32.PACK_AB R159, R39, R38 ;  /* 0x00000026279f723e */ /* 0x000fca00000000ff */
[----:B------:R0:W-:Y:S01]  /*6340*/  STSM.16.M88.4 [R189], R156 ;  /* 0x0000009cbd007844 */ /* 0x0001e20000000200 */
[----:B------:R-:W3:Y:S01]  /*6350*/  MUFU.EX2 R12, R12 ;  /* 0x0000000c000c7308 */ /* 0x000ee20000000800 */
[----:B----4-:R-:W-:-:S07]  /*6360*/  FADD.FTZ R4, R42, R11 ;  /* 0x0000000b2a047221 */ /* 0x010fce0000010000 */
[----:B------:R-:W4:Y:S01]  /*6370*/  MUFU.EX2 R46, R46 ;  /* 0x0000002e002e7308 */ /* 0x000f220000000800 */
[C---:B-----5:R-:W-:Y:S01]  /*6380*/  FADD.FTZ R11, R43.reuse, R4 ;  /* 0x000000042b0b7221 */ /* 0x060fe20000010000 */
[----:B------:R-:W-:-:S06]  /*6390*/  F2FP.F16.F32.PACK_AB R161, R43, R42 ;  /* 0x0000002a2ba1723e */ /* 0x000fcc00000000ff */
[----:B------:R-:W5:Y:S01]  /*63a0*/  MUFU.EX2 R45, R45 ;  /* 0x0000002d002d7308 */ /* 0x000f620000000800 */
[----:B---3--:R-:W-:-:S07]  /*63b0*/  FADD.FTZ R4, R12, R13 ;  /* 0x0000000d0c047221 */ /* 0x008fce0000010000 */
[----:B------:R-:W3:Y:S01]  /*63c0*/  MUFU.EX2 R47, R47 ;  /* 0x0000002f002f7308 */ /* 0x000ee20000000800 */
[----:B----4-:R-:W-:-:S07]  /*63d0*/  FADD.FTZ R10, R46, R11 ;  /* 0x0000000b2e0a7221 */ /* 0x010fce0000010000 */
[----:B------:R-:W-:Y:S01]  /*63e0*/  MUFU.EX2 R48, R48 ;  /* 0x0000003000307308 */ /* 0x000fe20000000800 */
[C---:B-----5:R-:W-:Y:S01]  /*63f0*/  F2FP.F16.F32.PACK_AB R162, R45.reuse, R12 ;  /* 0x0000000c2da2723e */ /* 0x060fe200000000ff */
        /* <DEDUP_REMOVED lines=25> */
.L_x_5465:
[----:B------:R3:W4:Y:S01]  /*6590*/  SYNCS.PHASECHK.TRANS64.TRYWAIT P1, [R7+URZ+0x28c50], R8 ;  /* 0x028c5008070075a7 */ /* 0x000722000802017f */
[----:B------:R-:W-:Y:S05]  /*65a0*/  @!P0 BRA `(.L_x_5466) ;  /* 0x0000000000048947 */ /* 0x000fea0003800000 */
[----:B------:R-:W-:Y:S01]  /*65b0*/  BPT.TRAP 0x1 ;  /* 0x000000040000795c */ /* 0x000fe20000300000 */
.L_x_5466:
[----:B----4-:R-:W-:Y:S05]  /*65c0*/  @P1 BRA `(.L_x_5467) ;  /* 0x0000000000081947 */ /* 0x010fea0003800000 */
[----:B------:R-:W4:Y:S02]  /*65d0*/  SYNCS.PHASECHK.TRANS64.TRYWAIT P1, [R7+URZ+0x28c50], R8 ;  /* 0x028c5008070075a7 */ /* 0x000f24000802017f */
[----:B----4-:R-:W-:Y:S05]  /*65e0*/  @!P1 BRA `(.L_x_5468) ;  /* 0x00000128004c9947 */ /* 0x010fea0003800000 */
.L_x_5467:
        /* <DEDUP_REMOVED lines=34> */
.L_x_5469:
[----:B------:R-:W-:Y:S01]  /*6810*/  R2UR UR6, R7 ;  /* 0x00000000070672ca */ /* 0x000fe200000e0000 */
[----:B------:R-:W-:Y:S01]  /*6820*/  UISETP.NE.AND UP1, UPT, UR52, URZ, UPT ;  /* 0x0000003f3400728c */ /* 0x000fe2000bf25270 */
[----:B------:R-:W-:Y:S01]  /*6830*/  R2UR UR21, R168 ;  /* 0x00000000a81572ca */ /* 0x000fe200000e0000 */
[----:B------:R-:W-:-:S06]  /*6840*/  UISETP.NE.AND UP0, UPT, UR51, URZ, UPT ;  /* 0x0000003f3300728c */ /* 0x000fcc000bf05270 */
[----:B------:R-:W-:-:S03]  /*6850*/  PLOP3.LUT P1, PT, PT, PT, UP0, 0x40, 0x0 ;  /* 0x000000000000781c */ /* 0x000fc60003f2e808 */
[----:B------:R-:W-:Y:S01]  /*6860*/  @UP1 ULDC UR15, c[0x0][0x450] ;  /* 0x00011400000f1ab9 */ /* 0x000fe20000000800 */
[----:B------:R-:W-:Y:S02]  /*6870*/  UIADD3 UR6, UR6, 0x28c60, URZ ;  /* 0x00028c6006067890 */ /* 0x000fe4000fffe03f */
[----:B------:R-:W-:Y:S02]  /*6880*/  UIADD3 UR21, UR21, -0x2, URZ ;  /* 0xfffffffe15157890 */ /* 0x000fe4000fffe03f */
[----:B------:R-:W-:-:S03]  /*6890*/  UPRMT UR14, UR40, 0x654, UR6 ;  /* 0x00000654280e7896 */ /* 0x000fc60008000006 */
[----:B------:R-:W-:Y:S02]  /*68a0*/  @UP1 ULDC UR6, c[0x0][0x44c] ;  /* 0x0001130000061ab9 */ /* 0x000fe40000000800 */
[----:B------:R-:W-:-:S04]  /*68b0*/  UIMAD.WIDE.U32 UR6, UR45, UR6, URZ ;  /* 0x000000062d0672a5 */ /* 0x000fc8000f8e003f */
[----:B------:R-:W-:Y:S01]  /*68c0*/  SYNCS.ARRIVE.TRANS64.RED.A1T0 RZ, [UR14], RZ ;  /* 0x000000ffffff79a7 */ /* 0x000fe2000810040e */
[----:B------:R-:W-:Y:S01]  /*68d0*/  UMOV UR14, UR45 ;  /* 0x0000002d000e7c82 */ /* 0x000fe20008000000 */
[----:B------:R-:W-:-:S04]  /*68e0*/  @UP1 USHF.R.U32.HI UR14, URZ, UR15, UR7 ;  /* 0x0000000f3f0e1299 */ /* 0x000fc80008011607 */
[----:B------:R-:W-:-:S04]  /*68f0*/  UIADD3 UR6, UR14, UR48, -UR50 ;  /* 0x000000300e067290 */ /* 0x000fc8000fffe832 */
[----:B------:R-:W-:Y:S01]  /*6900*/  UIADD3 UR11, UR6, UR11, URZ ;  /* 0x0000000b060b7290 */ /* 0x000fe2000fffe03f */
[----:B------:R-:W-:Y:S11]  /*6910*/  @P1 BRA `(.L_x_5470) ;  /* 0x00000000004c1947 */ /* 0x000ff60003800000 */
        /* <DEDUP_REMOVED lines=11> */
.L_x_5471:
[----:B------:R-:W-:Y:S02]  /*69d0*/  ULDC UR19, c[0x0][0x9e4] ;  /* 0x0002790000137ab9 */ /* 0x000fe40000000800 */
[----:B------:R-:W-:-:S11]  /*69e0*/  UISETP.NE.AND UP0, UPT, UR19, 0x1, UPT ;  /* 0x000000011300788c */ /* 0x000fd6000bf05270 */
[----:B------:R-:W-:Y:S02]  /*69f0*/  @UP0 ULDC.64 UR6, c[0x0][0x9e8] ;  /* 0x00027a0000060ab9 */ /* 0x000fe40000000a00 */
[----:B------:R-:W-:-:S04]  /*6a00*/  UIMAD.WIDE.U32 UR14, UR18, UR6, URZ ;  /* 0x00000006120e72a5 */ /* 0x000fc8000f8e003f */
[----:B------:R-:W-:-:S12]  /*6a10*/  @UP0 USHF.R.U32.HI UR18, URZ, UR7, UR15 ;  /* 0x000000073f120299 */ /* 0x000fd8000801160f */
.L_x_5472:
[----:B------:R-:W-:-:S04]  /*6a20*/  UIMAD UR18, UR18, UR19, UR19 ;  /* 0x00000013121272a4 */ /* 0x000fc8000f8e0213 */
[----:B------:R-:W-:-:S04]  /*6a30*/  UISETP.LT.AND UP0, UPT, UR11, UR18, UPT ;  /* 0x000000120b00728c */ /* 0x000fc8000bf01270 */
[----:B------:R-:W-:-:S12]  /*6a40*/  USEL UR11, UR11, UR18, UP0 ;  /* 0x000000120b0b7287 */ /* 0x000fd80008000000 */
.L_x_5470:
[----:B------:R-:W-:-:S04]  /*6a50*/  USHF.R.S32.HI UR6, URZ, 0x1f, UR11 ;  /* 0x0000001f3f067899 */ /* 0x000fc8000801140b */
[----:B------:R-:W-:-:S04]  /*6a60*/  ULEA.HI UR6, UR6, UR11, URZ, 0x6 ;  /* 0x0000000b06067291 */ /* 0x000fc8000f8f303f */
[----:B------:R-:W-:-:S04]  /*6a70*/  USHF.R.S32.HI UR6, URZ, 0x6, UR6 ;  /* 0x000000063f067899 */ /* 0x000fc80008011406 */
[----:B------:R-:W-:-:S04]  /*6a80*/  UISETP.LT.AND UP0, UPT, UR47, UR6, UPT ;  /* 0x000000062f00728c */ /* 0x000fc8000bf01270 */
[----:B------:R-:W-:-:S04]  /*6a90*/  USEL UR22, UR47, UR6, !UP0 ;  /* 0x000000062f167287 */ /* 0x000fc8000c000000 */
[----:B------:R-:W-:-:S06]  /*6aa0*/  UISETP.GE.AND UP0, UPT, UR21, UR22, UPT ;  /* 0x000000161500728c */ /* 0x000fcc000bf06270 */
[----:B------:R-:W-:-:S13]  /*6ab0*/  PLOP3.LUT P1, PT, PT, PT, UP0, 0x80, 0x0 ;  /* 0x000000000000781c */ /* 0x000fda0003f2f008 */
[----:B------:R-:W-:Y:S05]  /*6ac0*/  @!P1 BRA `(.L_x_5473) ;  /* 0x0000002400a89947 */ /* 0x000fea0003800000 */
[----:B------:R-:W-:Y:S01]  /*6ad0*/  IMAD.MOV.U32 R10, RZ, RZ, R6 ;  /* 0x000000ffff0a7224 */ /* 0x000fe200078e0006 */
[----:B------:R-:W-:Y:S01]  /*6ae0*/  UMOV UR27, UR38 ;  /* 0x00000026001b7c82 */ /* 0x000fe20008000000 */
[----:B------:R-:W-:Y:S01]  /*6af0*/  IMAD.MOV.U32 R9, RZ, RZ, R5 ;  /* 0x000000ffff097224 */ /* 0x000fe200078e0005 */
[----:B------:R-:W-:Y:S01]  /*6b00*/  ULDC UR24, c[0x0][0x9e4] ;  /* 0x0002790000187ab9 */ /* 0x000fe20000000800 */
[----:B------:R-:W-:Y:S01]  /*6b10*/  ULDC UR20, c[0x0][0x9dc] ;  /* 0x0002770000147ab9 */ /* 0x000fe20000000800 */
[----:B------:R-:W-:Y:S01]  /*6b20*/  ULDC UR26, c[0x0][0x988] ;  /* 0x00026200001a7ab9 */ /* 0x000fe20000000800 */
[----:B------:R-:W-:-:S05]  /*6b30*/  ULDC UR25, c[0x0][0x9e0] ;  /* 0x0002780000197ab9 */ /* 0x000fca0000000800 */
.L_x_5492:
[----:B------:R-:W-:-:S04]  /*6b40*/  UIADD3 UR38, UR27, 0x1, URZ ;  /* 0x000000011b267890 */ /* 0x000fc8000fffe03f */
[----:B------:R-:W-:-:S04]  /*6b50*/  UISETP.NE.AND UP0, UPT, UR38, 0x2, UPT ;  /* 0x000000022600788c */ /* 0x000fc8000bf05270 */
[----:B------:R-:W-:Y:S02]  /*6b60*/  USEL UR6, URZ, 0x1, UP0 ;  /* 0x000000013f067887 */ /* 0x000fe40008000000 */
[----:B------:R-:W-:Y:S02]  /*6b70*/  USEL UR38, UR38, URZ, UP0 ;  /* 0x0000003f26267287 */ /* 0x000fe40008000000 */
[----:B------:R-:W-:Y:S01]  /*6b80*/  ULOP3.LUT UR37, UR37, UR6, URZ, 0x3c, !UPT ;  /* 0x0000000625257292 */ /* 0x000fe2000f8e3c3f */
[----:B0-----:R-:W-:Y:S11]  /*6b90*/  @!P0 BRA `(.L_x_5474) ;  /* 0x0000000000048947 */ /* 0x001ff60003800000 */
[----:B------:R-:W-:Y:S01]  /*6ba0*/  BPT.TRAP 0x1 ;  /* 0x000000040000795c */ /* 0x000fe20000300000 */
.L_x_5474:
[----:B------:R-:W-:Y:S01]  /*6bb0*/  ULEA UR23, UR38, UR41, 0x3 ;  /* 0x0000002926177291 */ /* 0x000fe2000f8e183f */
[----:B-1234-:R-:W-:-:S05]  /*6bc0*/  IMAD.U32 R8, RZ, RZ, UR37 ;  /* 0x00000025ff087e24 */ /* 0x01efca000f8e00ff */
[----:B------:R-:W-:-:S04]  /*6bd0*/  SHF.L.U32 R8, R8, 0x1f, RZ ;  /* 0x0000001f08087819 */ /* 0x000fc800000006ff */
[----:B------:R1:W2:Y:S01]  /*6be0*/  SYNCS.PHASECHK.TRANS64.TRYWAIT P1, [UR23+0x28c30], R8 ;  /* 0x028c3008ff0075a7 */ /* 0x0002a20008020157 */
[----:B------:R-:W-:Y:S05]  /*6bf0*/  @!P0 BRA `(.L_x_5475) ;  /* 0x0000000000048947 */ /* 0x000fea0003800000 */
[----:B------:R-:W-:Y:S01]  /*6c00*/  BPT.TRAP 0x1 ;  /* 0x000000040000795c */ /* 0x000fe20000300000 */
.L_x_5475:
[----:B--2---:R-:W-:Y:S05]  /*6c10*/  @P1 BRA `(.L_x_5476) ;  /* 0x0000000000081947 */ /* 0x004fea0003800000 */
[----:B------:R-:W2:Y:S02]  /*6c20*/  SYNCS.PHASECHK.TRANS64.TRYWAIT P1, [UR23+0x28c30], R8 ;  /* 0x028c3008ff0075a7 */ /* 0x000ea40008020157 */
[----:B--2---:R-:W-:Y:S05]  /*6c30*/  @!P1 BRA `(.L_x_5477) ;  /* 0x0000012000cc9947 */ /* 0x004fea0003800000 */
.L_x_5476:
[----:B------:R-:W-:Y:S01]  /*6c40*/  R2UR UR18, R0 ;  /* 0x00000000001272ca */ /* 0x000fe200000e0000 */
[----:B0-----:R-:W-:Y:S01]  /*6c50*/  WARPGROUP.ARRIVE ;  /* 0x00000000000079c5 */ /* 0x001fe20000000000 */
[----:B------:R-:W-:Y:S01]  /*6c60*/  UMOV UR19, 0x40000040 ;  /* 0x4000004000137882 */ /* 0x000fe20000000000 */
[----:B------:R-:W-:Y:S01]  /*6c70*/  UMOV UR7, 0x40000040 ;  /* 0x4000004000077882 */ /* 0x000fe20000000000 */
[----:B------:R-:W-:Y:S01]  /*6c80*/  UMOV UR11, 0x40000040 ;  /* 0x40000040000b7882 */ /* 0x000fe20000000000 */
[----:B------:R-:W-:-:S08]  /*6c90*/  UMOV UR15, 0x40000040 ;  /* 0x40000040000f7882 */ /* 0x000fd00000000000 */
[----:B------:R-:W-:-:S04]  /*6ca0*/  ULEA UR18, UR38, UR18, 0x9 ;  /* 0x0000001226127291 */ /* 0x000fc8000f8e483f */
[----:B------:R-:W-:Y:S02]  /*6cb0*/  UIADD3 UR6, UR18, 0x2, URZ ;  /* 0x0000000212067890 */ /* 0x000fe4000fffe03f */
[----:B------:R-:W-:Y:S02]  /*6cc0*/  UIADD3 UR10, UR18, 0x4, URZ ;  /* 0x00000004120a7890 */ /* 0x000fe4000fffe03f */
[----:B------:R-:W-:Y:S02]  /*6cd0*/  UIADD3 UR14, UR18, 0x6, URZ ;  /* 0x00000006120e7890 */ /* 0x000fe4000fffe03f */
        /* <DEDUP_REMOVED lines=13> */
.L_x_5478:
[----:B------:R-:W-:Y:S01]  /*6db0*/  UISETP.NE.AND UP1, UPT, UR52, URZ, UPT ;  /* 0x0000003f3400728c */ /* 0x000fe2000bf25270 */
[----:B------:R-:W-:Y:S01]  /*6dc0*/  VIADD R14, R190, UR45 ;  /* 0x0000002dbe0e7c36 */ /* 0x000fe20008000000 */
[----:B------:R-:W-:Y:S02]  /*6dd0*/  USHF.L.U32 UR7, UR21, 0x6, URZ ;  /* 0x0000000615077899 */ /* 0x000fe4000800063f */
[----:B------:R-:W-:Y:S02]  /*6de0*/  UISETP.NE.AND UP0, UPT, UR51, URZ, UPT ;  /* 0x0000003f3300728c */ /* 0x000fe4000bf05270 */
[----:B------:R-:W-:Y:S02]  /*6df0*/  PLOP3.LUT P1, PT, PT, PT, UP1, 0x80, 0x0 ;  /* 0x000000000000781c */ /* 0x000fe40003f2f018 */
[----:B------:R-:W-:Y:S01]  /*6e00*/  PLOP3.LUT P2, PT, PT, PT, UP1, 0x80, 0x0 ;  /* 0x000000000000781c */ /* 0x000fe20003f4f018 */
[----:B------:R-:W-:Y:S02]  /*6e10*/  IMAD.U32 R12, RZ, RZ, UR7 ;  /* 0x00000007ff0c7e24 */ /* 0x000fe4000f8e00ff */
[----:B------:R-:W-:-:S03]  /*6e20*/  @UP1 ULDC UR6, c[0x0][0x44c] ;  /* 0x0001130000061ab9 */ /* 0x000fc60000000800 */
[----:B------:R-:W-:-:S05]  /*6e30*/  IADD3 R12, -R2, 0x1, -R12 ;  /* 0x00000001020c7810 */ /* 0x000fca0007ffe90c */
[----:B--2---:R-:W-:Y:S01]  /*6e40*/  @P1 IMAD.HI.U32 R5, R14, UR6, RZ ;  /* 0x000000060e051c27 */ /* 0x004fe2000f8e00ff */
[----:B------:R-:W-:Y:S01]  /*6e50*/  @UP1 ULDC UR6, c[0x0][0x450] ;  /* 0x0001140000061ab9 */ /* 0x000fe20000000800 */
[----:B------:R-:W-:-:S03]  /*6e60*/  PLOP3.LUT P1, PT, PT, PT, UP0, 0x40, 0x0 ;  /* 0x000000000000781c */ /* 0x000fc60003f2e808 */
[----:B------:R-:W-:Y:S01]  /*6e70*/  @P2 SHF.R.U32.HI R14, RZ, UR6, R5 ;  /* 0x00000006ff0e2c19 */ /* 0x000fe20008011605 */
[----:B------:R-:W-:Y:S01]  /*6e80*/  UIADD3 UR6, UR23, 0x28c40, URZ ;  /* 0x00028c4017067890 */ /* 0x000fe2000fffe03f */
[----:B------:R-:W-:-:S03]  /*6e90*/  IMAD.U32 R5, RZ, RZ, UR50 ;  /* 0x00000032ff057e24 */ /* 0x000fc6000f8e00ff */
[----:B------:R-:W0:Y:S01]  /*6ea0*/  SHFL.IDX PT, R15, R14, RZ, 0x1c1f ;  /* 0x001c1fff0e0f7589 */ /* 0x000e2200000e0000 */
[----:B------:R-:W-:Y:S01]  /*6eb0*/  UPRMT UR6, UR40, 0x654, UR6 ;  /* 0x0000065428067896 */ /* 0x000fe20008000006 */
[----:B------:R-:W-:-:S05]  /*6ec0*/  IADD3 R12, -R5, UR48, R12 ;  /* 0x00000030050c7c10 */ /* 0x000fca000fffe10c */
[----:B------:R-:W-:-:S03]  /*6ed0*/  VIADD R13, R12, UR25 ;  /* 0x000000190c0d7c36 */ /* 0x000fc60008000000 */
[----:B------:R-:W-:Y:S01]  /*6ee0*/  SYNCS.ARRIVE.TRANS64.RED.A1T0 RZ, [UR6], RZ ;  /* 0x000000ffffff79a7 */ /* 0x000fe20008100406 */
[----:B------:R-:W-:-:S06]  /*6ef0*/  ULOP3.LUT UR6, URZ, UR20, URZ, 0x33, !UPT ;  /* 0x000000143f067292 */ /* 0x000fcc000f8e333f */
[----:B------:R-:W-:Y:S02]  /*6f00*/  VIADD R12, R12, UR6 ;  /* 0x000000060c0c7c36 */ /* 0x000fe40008000000 */
[----:B0-----:R-:W-:Y:S02]  /*6f10*/  IMAD.IADD R11, R13, 0x1, R15 ;  /* 0x000000010d0b7824 */ /* 0x001fe400078e020f */
[----:B------:R-:W-:Y:S01]  /*6f20*/  IMAD.IADD R5, R15, 0x1, R12 ;  /* 0x000000010f057824 */ /* 0x000fe200078e020c */
[----:B------:R-:W-:Y:S06]  /*6f30*/  @P1 BRA `(.L_x_5479) ;  /* 0x00000000005c1947 */ /* 0x000fec0003800000 */
[----:B------:R-:W-:Y:S01]  /*6f40*/  IMAD.U32 R6, RZ, RZ, UR50 ;  /* 0x00000032ff067e24 */ /* 0x000fe2000f8e00ff */
[----:B------:R-:W-:Y:S04]  /*6f50*/  BSSY B0, `(.L_x_5480) ;  /* 0x0000011000007945 */ /* 0x000fe80003800000 */
[----:B------:R-:W-:-:S04]  /*6f60*/  IADD3 R15, -R6, UR48, R15 ;  /* 0x00000030060f7c10 */ /* 0x000fc8000fffe10f */
        /* <DEDUP_REMOVED lines=10> */
.L_x_5481:
[----:B------:R-:W-:-:S05]  /*7010*/  IMAD.U32 R20, RZ, RZ, UR24 ;  /* 0x00000018ff147e24 */ /* 0x000fca000f8e00ff */
[----:B------:R-:W-:-:S13]  /*7020*/  ISETP.NE.AND P1, PT, R20, 0x1, PT ;  /* 0x000000011400780c */ /* 0x000fda0003f25270 */
[----:B------:R-:W0:Y:S02]  /*7030*/  @P1 LDC.64 R6, c[0x0][0x9e8] ;  /* 0x00027a00ff061b82 */ /* 0x000e240000000a00 */
[----:B0-----:R-:W-:-:S05]  /*7040*/  @P1 IMAD.HI.U32 R6, R15, R6, RZ ;  /* 0x000000060f061227 */ /* 0x001fca00078e00ff */
[----:B------:R-:W-:-:S07]  /*7050*/  @P1 SHF.R.U32.HI R15, RZ, R7, R6 ;  /* 0x00000007ff0f1219 */ /* 0x000fce0000011606 */
.L_x_5482:
[----:B------:R-:W-:Y:S05]  /*7060*/  BSYNC B0 ;  /* 0x0000000000007941 */ /* 0x000fea0003800000 */
.L_x_5480:
[----:B------:R-:W-:-:S04]  /*7070*/  IMAD R15, R15, R20, -UR7 ;  /* 0x800000070f0f7e24 */ /* 0x000fc8000f8e0214 */
[----:B------:R-:W-:-:S05]  /*7080*/  IMAD.IADD R15, R15, 0x1, -R2 ;  /* 0x000000010f0f7824 */ /* 0x000fca00078e0a02 */
[----:B------:R-:W-:Y:S02]  /*7090*/  VIMNMX R5, R5, R15, !PT ;  /* 0x0000000f05057248 */ /* 0x000fe40007fe0100 */
[----:B------:R-:W-:-:S07]  /*70a0*/  VIADDMNMX R11, R15, R20, R11, PT ;  /* 0x000000140f0b7246 */ /* 0x000fce000380010b */
.L_x_5479:
[----:B------:R-:W-:Y:S01]  /*70b0*/  UISETP.GT.AND UP0, UPT, UR21, -0x1, UPT ;  /* 0xffffffff1500788c */ /* 0x000fe2000bf04270 */
[----:B------:R-:W0:Y:S01]  /*70c0*/  SHFL.IDX PT, R6, R14, 0x1, 0x1c1f ;  /* 0x003c1f000e067f89 */ /* 0x000e2200000e0000 */
[----:B------:R-:W-:-:S04]  /*70d0*/  UISETP.NE.AND UP1, UPT, UR51, URZ, UPT ;  /* 0x0000003f3300728c */ /* 0x000fc8000bf25270 */
[----:B------:R-:W-:-:S04]  /*70e0*/  PLOP3.LUT P1, PT, PT, PT, UP0, 0x80, 0x0 ;  /* 0x000000000000781c */ /* 0x000fc80003f2f008 */
[C---:B------:R-:W-:Y:S02]  /*70f0*/  ISETP.GT.AND P4, PT, R5.reuse, 0x1, P1 ;  /* 0x000000010500780c */ /* 0x040fe40000f84270 */
[----:B------:R-:W-:Y:S02]  /*7100*/  ISETP.GT.AND P5, PT, R5, RZ, P1 ;  /* 0x000000ff0500720c */ /* 0x000fe40000fa4270 */
[C---:B------:R-:W-:Y:S02]  /*7110*/  ISETP.LT.OR P4, PT, R11.reuse, 0x2, P4 ;  /* 0x000000020b00780c */ /* 0x040fe40002781670 */
[----:B------:R-:W-:Y:S02]  /*7120*/  ISETP.LT.OR P5, PT, R11, 0x1, P5 ;  /* 0x000000010b00780c */ /* 0x000fe40002fa1670 */
[----:B------:R-:W-:Y:S02]  /*7130*/  FSEL R153, R153, -INF , !P4 ;  /* 0xff80000099997808 */ /* 0x000fe40006000000 */
[----:B------:R-:W-:-:S02]  /*7140*/  ISETP.GT.AND P4, PT, R5, 0x18, P1 ;  /* 0x000000180500780c */ /* 0x000fc40000f84270 */
[----:B------:R-:W-:Y:S02]  /*7150*/  FSEL R152, R152, -INF , !P5 ;  /* 0xff80000098987808 */ /* 0x000fe40006800000 */
[----:B------:R-:W-:Y:S01]  /*7160*/  ISETP.LT.OR P4, PT, R11, 0x19, P4 ;  /* 0x000000190b00780c */ /* 0x000fe20002781670 */
[--C-:B0-----:R-:W-:Y:S01]  /*7170*/  IMAD.IADD R13, R13, 0x1, R6.reuse ;  /* 0x000000010d0d7824 */ /* 0x101fe200078e0206 */
[C---:B------:R-:W-:Y:S01]  /*7180*/  ISETP.GT.AND P6, PT, R5.reuse, 0x8, P1 ;  /* 0x000000080500780c */ /* 0x040fe20000fc4270 */
[----:B------:R-:W-:Y:S01]  /*7190*/  IMAD.IADD R12, R12, 0x1, R6 ;  /* 0x000000010c0c7824 */ /* 0x000fe200078e0206 */
[C---:B------:R-:W-:Y:S02]  /*71a0*/  ISETP.GT.AND P2, PT, R5.reuse, 0x9, P1 ;  /* 0x000000090500780c */ /* 0x040fe40000f44270 */
[C---:B------:R-:W-:Y:S02]  /*71b0*/  ISETP.GT.AND P3, PT, R5.reuse, 0x10, P1 ;  /* 0x000000100500780c */ /* 0x040fe40000f64270 */
[----:B------:R-:W-:-:S02]  /*71c0*/  ISETP.GT.AND P5, PT, R5, 0x11, P1 ;  /* 0x000000110500780c */ /* 0x000fc40000fa4270 */
[----:B------:R-:W-:Y:S02]  /*71d0*/  FSEL R164, R164, -INF , !P4 ;  /* 0xff800000a4a47808 */ /* 0x000fe40006000000 */
[----:B------:R-:W-:Y:S02]  /*71e0*/  ISETP.GT.AND P4, PT, R5, 0x29, P1 ;  /* 0x000000290500780c */ /* 0x000fe40000f84270 */
[C---:B------:R-:W-:Y:S02]  /*71f0*/  ISETP.LT.OR P6, PT, R11.reuse, 0x9, P6 ;  /* 0x000000090b00780c */ /* 0x040fe400037c1670 */
[C---:B------:R-:W-:Y:S02]  /*7200*/  ISETP.LT.OR P2, PT, R11.reuse, 0xa, P2 ;  /* 0x0000000a0b00780c */ /* 0x040fe40001741670 */
[C---:B------:R-:W-:Y:S02]  /*7210*/  ISETP.LT.OR P3, PT, R11.reuse, 0x11, P3 ;  /* 0x000000110b00780c */ /* 0x040fe40001f61670 */
[----:B------:R-:W-:-:S02]  /*7220*/  ISETP.LT.OR P5, PT, R11, 0x12, P5 ;  /* 0x000000120b00780c */ /* 0x000fc40002fa1670 */
[----:B------:R-:W-:Y:S02]  /*7230*/  ISETP.LT.OR P4, PT, R11, 0x2a, P4 ;  /* 0x0000002a0b00780c */ /* 0x000fe40002781670 */
[----:B------:R-:W-:Y:S02]  /*7240*/  FSEL R156, R156, -INF , !P6 ;  /* 0xff8000009c9c7808 */ /* 0x000fe40007000000 */
[----:B------:R-:W-:Y:S02]  /*7250*/  FSEL R157, R157, -INF , !P2 ;  /* 0xff8000009d9d7808 */ /* 0x000fe40005000000 */
[----:B------:R-:W-:Y:S02]  /*7260*/  FSEL R160, R160, -INF , !P3 ;  /* 0xff800000a0a07808 */ /* 0x000fe40005800000 */
[----:B------:R-:W-:Y:S02]  /*7270*/  FSEL R161, R161, -INF , !P5 ;  /* 0xff800000a1a17808 */ /* 0x000fe40006800000 */
[----:B------:R-:W-:-:S02]  /*7280*/  ISETP.GT.AND P6, PT, R5, 0x19, P1 ;  /* 0x000000190500780c */ /* 0x000fc40000fc4270 */
[C---:B------:R-:W-:Y:S02]  /*7290*/  ISETP.GT.AND P2, PT, R5.reuse, 0x20, P1 ;  /* 0x000000200500780c */ /* 0x040fe40000f44270 */
[C---:B------:R-:W-:Y:S02]  /*72a0*/  ISETP.GT.AND P3, PT, R5.reuse, 0x21, P1 ;  /* 0x000000210500780c */ /* 0x040fe40000f64270 */
[----:B------:R-:W-:Y:S02]  /*72b0*/  ISETP.GT.AND P5, PT, R5, 0x28, P1 ;  /* 0x000000280500780c */ /* 0x000fe40000fa4270 */
[----:B------:R-:W-:Y:S02]  /*72c0*/  FSEL R173, R173, -INF , !P4 ;  /* 0xff800000adad7808 */ /* 0x000fe40006000000 */
[----:B------:R-:W-:Y:S02]  /*72d0*/  PLOP3.LUT P4, PT, PT, PT, UP1, 0x40, 0x0 ;  /* 0x000000000000781c */ /* 0x000fe40003f8e818 */
[----:B------:R-:W-:-:S02]  /*72e0*/  ISETP.LT.OR P6, PT, R11, 0x1a, P6 ;  /* 0x0000001a0b00780c */ /* 0x000fc400037c1670 */
[C---:B------:R-:W-:Y:S02]  /*72f0*/  ISETP.LT.OR P2, PT, R11.reuse, 0x21, P2 ;  /* 0x000000210b00780c */ /* 0x040fe40001741670 */
[C---:B------:R-:W-:Y:S02]  /*7300*/  ISETP.LT.OR P3, PT, R11.reuse, 0x22, P3 ;  /* 0x000000220b00780c */ /* 0x040fe40001f61670 */
[----:B------:R-:W-:Y:S02]  /*7310*/  ISETP.LT.OR P5, PT, R11, 0x29, P5 ;  /* 0x000000290b00780c */ /* 0x000fe40002fa1670 */
[----:B------:R-:W-:Y:S02]  /*7320*/  FSEL R165, R165, -INF , !P6 ;  /* 0xff800000a5a57808 */ /* 0x000fe40007000000 */
[----:B------:R-:W-:Y:S02]  /*7330*/  FSEL R168, R168, -INF , !P2 ;  /* 0xff800000a8a87808 */ /* 0x000fe40005000000 */
[----:B------:R-:W-:-:S02]  /*7340*/  FSEL R169, R169, -INF , !P3 ;  /* 0xff800000a9a97808 */ /* 0x000fc40005800000 */
[----:B------:R-:W-:Y:S02]  /*7350*/  FSEL R172, R172, -INF , !P5 ;  /* 0xff800000acac7808 */ /* 0x000fe40006800000 */
[C---:B------:R-:W-:Y:S02]  /*7360*/  ISETP.GT.AND P6, PT, R5.reuse, 0x30, P1 ;  /* 0x000000300500780c */ /* 0x040fe40000fc4270 */
[C---:B------:R-:W-:Y:S02]  /*7370*/  ISETP.GT.AND P2, PT, R5.reuse, 0x31, P1 ;  /* 0x000000310500780c */ /* 0x040fe40000f44270 */
[C---:B------:R-:W-:Y:S02]  /*7380*/  ISETP.GT.AND P3, PT, R5.reuse, 0x38, P1 ;  /* 0x000000380500780c */ /* 0x040fe40000f64270 */
[----:B------:R-:W-:Y:S02]  /*7390*/  ISETP.GT.AND P5, PT, R5, 0x39, P1 ;  /* 0x000000390500780c */ /* 0x000fe40000fa4270 */
[----:B------:R-:W-:-:S02]  /*73a0*/  ISETP.LT.OR P6, PT, R11, 0x31, P6 ;  /* 0x000000310b00780c */ /* 0x000fc400037c1670 */
[C---:B------:R-:W-:Y:S02]  /*73b0*/  ISETP.LT.OR P2, PT, R11.reuse, 0x32, P2 ;  /* 0x000000320b00780c */ /* 0x040fe40001741670 */
[C---:B------:R-:W-:Y:S02]  /*73c0*/  ISETP.LT.OR P3, PT, R11.reuse, 0x39, P3 ;  /* 0x000000390b00780c */ /* 0x040fe40001f61670 */
[----:B------:R-:W-:Y:S02]  /*73d0*/  ISETP.LT.OR P5, PT, R11, 0x3a, P5 ;  /* 0x0000003a0b00780c */ /* 0x000fe40002fa1670 */
[----:B------:R-:W-:Y:S02]  /*73e0*/  FSEL R176, R176, -INF , !P6 ;  /* 0xff800000b0b07808 */ /* 0x000fe40007000000 */
[----:B------:R-:W-:Y:S02]  /*73f0*/  FSEL R177, R177, -INF , !P2 ;  /* 0xff800000b1b17808 */ /* 0x000fe40005000000 */
[----:B------:R-:W-:-:S02]  /*7400*/  FSEL R180, R180, -INF , !P3 ;  /* 0xff800000b4b47808 */ /* 0x000fc40005800000 */
[----:B------:R-:W-:Y:S01]  /*7410*/  FSEL R181, R181, -INF , !P5 ;  /* 0xff800000b5b57808 */ /* 0x000fe20006800000 */
        /* <DEDUP_REMOVED lines=14> */
.L_x_5485:
[----:B------:R-:W-:-:S05]  /*7500*/  IMAD.U32 R11, RZ, RZ, UR24 ;  /* 0x00000018ff0b7e24 */ /* 0x000fca000f8e00ff */
[----:B------:R-:W-:-:S13]  /*7510*/  ISETP.NE.AND P2, PT, R11, 0x1, PT ;  /* 0x000000010b00780c */ /* 0x000fda0003f45270 */
[----:B------:R-:W0:Y:S02]  /*7520*/  @P2 LDC.64 R6, c[0x0][0x9e8] ;  /* 0x00027a00ff062b82 */ /* 0x000e240000000a00 */
[----:B0-----:R-:W-:-:S05]  /*7530*/  @P2 IMAD.HI.U32 R6, R5, R6, RZ ;  /* 0x0000000605062227 */ /* 0x001fca00078e00ff */
[----:B------:R-:W-:-:S07]  /*7540*/  @P2 SHF.R.U32.HI R5, RZ, R7, R6 ;  /* 0x00000007ff052219 */ /* 0x000fce0000011606 */
.L_x_5486:
[----:B------:R-:W-:Y:S05]  /*7550*/  BSYNC B0 ;  /* 0x0000000000007941 */ /* 0x000fea0003800000 */
.L_x_5484:
[----:B------:R-:W-:-:S04]  /*7560*/  IMAD R5, R5, R11, -UR7 ;  /* 0x8000000705057e24 */ /* 0x000fc8000f8e020b */
[----:B------:R-:W-:-:S05]  /*7570*/  IMAD.IADD R5, R5, 0x1, -R2 ;  /* 0x0000000105057824 */ /* 0x000fca00078e0a02 */
[----:B------:R-:W-:Y:S02]  /*7580*/  VIMNMX R12, R12, R5, !PT ;  /* 0x000000050c0c7248 */ /* 0x000fe40007fe0100 */
[----:B------:R-:W-:-:S07]  /*7590*/  VIADDMNMX R13, R5, R11, R13, PT ;  /* 0x0000000b050d7246 */ /* 0x000fce000380010d */
.L_x_5483:
[----:B------:R-:W-:Y:S01]  /*75a0*/  LOP3.LUT R16, R16, 0xffffbfff, RZ, 0xc0, !PT ;  /* 0xffffbfff10107812 */ /* 0x000fe200078ec0ff */
[----:B------:R-:W-:Y:S01]  /*75b0*/  UMOV UR10, UR26 ;  /* 0x0000001a000a7c82 */ /* 0x000fe20008000000 */
[----:B------:R-:W-:Y:S02]  /*75c0*/  FMNMX.FTZ R5, R152, R9, !PT ;  /* 0x0000000998057209 */ /* 0x000fe40007810000 */
[----:B------:R-:W-:Y:S02]  /*75d0*/  @P0 LOP3.LUT R16, R16, 0x4000, RZ, 0xfc, !PT ;  /* 0x0000400010100812 */ /* 0x000fe400078efcff */
[----:B------:R-:W-:Y:S02]  /*75e0*/  ISETP.GT.AND P0, PT, R12, 0x19, P1 ;  /* 0x000000190c00780c */ /* 0x000fe40000f04270 */
[----:B------:R-:W-:Y:S02]  /*75f0*/  FMNMX.FTZ R5, R153, R5, !PT ;  /* 0x0000000599057209 */ /* 0x000fe40007810000 */
[----:B------:R-:W-:-:S02]  /*7600*/  LOP3.LUT R16, R16, 0xfffbffff, RZ, 0xc0, !PT ;  /* 0xfffbffff10107812 */ /* 0x000fc400078ec0ff */
[----:B------:R-:W-:Y:S02]  /*7610*/  FMNMX.FTZ R5, R156, R5, !PT ;  /* 0x000000059c057209 */ /* 0x000fe40007810000 */
[----:B------:R-:W-:Y:S02]  /*7620*/  ISETP.GT.AND P5, PT, R12, 0x1, P1 ;  /* 0x000000010c00780c */ /* 0x000fe40000fa4270 */
[----:B------:R-:W-:Y:S02]  /*7630*/  FMNMX.FTZ R5, R157, R5, !PT ;  /* 0x000000059d057209 */ /* 0x000fe40007810000 */
[----:B------:R-:W-:Y:S02]  /*7640*/  ISETP.LT.OR P5, PT, R13, 0x2, P5 ;  /* 0x000000020d00780c */ /* 0x000fe40002fa1670 */
[----:B------:R-:W-:Y:S02]  /*7650*/  @P0 LOP3.LUT R16, R16, 0x40000, RZ, 0xfc, !PT ;  /* 0x0004000010100812 */ /* 0x000fe400078efcff */
[----:B------:R-:W-:-:S02]  /*7660*/  ISETP.GT.AND P0, PT, R12, 0x31, P1 ;  /* 0x000000310c00780c */ /* 0x000fc40000f04270 */
[----:B------:R-:W-:Y:S02]  /*7670*/  FMNMX.FTZ R5, R160, R5, !PT ;  /* 0x00000005a0057209 */ /* 0x000fe40007810000 */
[----:B------:R-:W-:Y:S02]  /*7680*/  LOP3.LUT R16, R16, 0xfffffffd, RZ, 0xc0, !PT ;  /* 0xfffffffd10107812 */ /* 0x000fe400078ec0ff */
[----:B------:R-:W-:Y:S02]  /*7690*/  FMNMX.FTZ R5, R161, R5, !PT ;  /* 0x00000005a1057209 */ /* 0x000fe40007810000 */
[----:B------:R-:W-:Y:S02]  /*76a0*/  FSEL R155, R155, -INF , !P5 ;  /* 0xff8000009b9b7808 */ /* 0x000fe40006800000 */
[----:B------:R-:W-:Y:S02]  /*76b0*/  FMNMX.FTZ R5, R164, R5, !PT ;  /* 0x00000005a4057209 */ /* 0x000fe40007810000 */
[----:B------:R-:W-:-:S02]  /*76c0*/  ISETP.GT.AND P6, PT, R12, 0x8, P1 ;  /* 0x000000080c00780c */ /* 0x000fc40000fc4270 */
[----:B------:R-:W-:Y:S02]  /*76d0*/  FMNMX.FTZ R5, R165, R5, !PT ;  /* 0x00000005a5057209 */ /* 0x000fe40007810000 */
[----:B------:R-:W-:Y:S02]  /*76e0*/  @P0 LOP3.LUT R16, R16, 0x2, RZ, 0xfc, !PT ;  /* 0x0000000210100812 */ /* 0x000fe400078efcff */
[----:B------:R-:W-:Y:S02]  /*76f0*/  ISETP.GT.AND P0, PT, R12, 0x38, P1 ;  /* 0x000000380c00780c */ /* 0x000fe40000f04270 */
[----:B------:R-:W-:Y:S02]  /*7700*/  FMNMX.FTZ R5, R168, R5, !PT ;  /* 0x00000005a8057209 */ /* 0x000fe40007810000 */
[----:B------:R-:W-:Y:S02]  /*7710*/  LOP3.LUT R16, R16, 0xfffffff7, RZ, 0xc0, !PT ;  /* 0xfffffff710107812 */ /* 0x000fe400078ec0ff */
[----:B------:R-:W-:-:S02]  /*7720*/  FMNMX.FTZ R5, R169, R5, !PT ;  /* 0x00000005a9057209 */ /* 0x000fc40007810000 */
[----:B------:R-:W-:Y:S02]  /*7730*/  ISETP.GT.AND P2, PT, R12, 0x9, P1 ;  /* 0x000000090c00780c */ /* 0x000fe40000f44270 */
[----:B------:R-:W-:Y:S02]  /*7740*/  FMNMX.FTZ R5, R172, R5, !PT ;  /* 0x00000005ac057209 */ /* 0x000fe40007810000 */
[----:B------:R-:W-:Y:S02]  /*7750*/  ISETP.GT.AND P3, PT, R12, 0x10, P1 ;  /* 0x000000100c00780c */ /* 0x000fe40000f64270 */
[----:B------:R-:W-:Y:S02]  /*7760*/  @P0 LOP3.LUT R16, R16, 0x8, RZ, 0xfc, !PT ;  /* 0x0000000810100812 */ /* 0x000fe400078efcff */
[----:B------:R-:W-:Y:S02]  /*7770*/  ISETP.GT.AND P0, PT, R12, RZ, P1 ;  /* 0x000000ff0c00720c */ /* 0x000fe40000f04270 */
[----:B------:R-:W-:-:S02]  /*7780*/  FMNMX.FTZ R5, R173, R5, !PT ;  /* 0x00000005ad057209 */ /* 0x000fc40007810000 */
[C---:B------:R-:W-:Y:S02]  /*7790*/  ISETP.GT.AND P4, PT, R12.reuse, 0x11, P1 ;  /* 0x000000110c00780c */ /* 0x040fe40000f84270 */
[----:B------:R-:W-:Y:S02]  /*77a0*/  ISETP.GT.AND P5, PT, R12, 0x18, P1 ;  /* 0x000000180c00780c */ /* 0x000fe40000fa4270 */
[----:B------:R-:W-:Y:S02]  /*77b0*/  FMNMX.FTZ R5, R176, R5, !PT ;  /* 0x00000005b0057209 */ /* 0x000fe40007810000 */
[C---:B------:R-:W-:Y:S02]  /*77c0*/  ISETP.LT.OR P6, PT, R13.reuse, 0x9, P6 ;  /* 0x000000090d00780c */ /* 0x040fe400037c1670 */
[C---:B------:R-:W-:Y:S02]  /*77d0*/  ISETP.LT.OR P2, PT, R13.reuse, 0xa, P2 ;  /* 0x0000000a0d00780c */ /* 0x040fe40001741670 */
[----:B------:R-:W-:-:S02]  /*77e0*/  ISETP.LT.OR P3, PT, R13, 0x11, P3 ;  /* 0x000000110d00780c */ /* 0x000fc40001f61670 */
[C---:B------:R-:W-:Y:S02]  /*77f0*/  ISETP.LT.OR P4, PT, R13.reuse, 0x12, P4 ;  /* 0x000000120d00780c */ /* 0x040fe40002781670 */
[----:B------:R-:W-:Y:S02]  /*7800*/  ISETP.LT.OR P5, PT, R13, 0x19, P5 ;  /* 0x000000190d00780c */ /* 0x000fe40002fa1670 */
[----:B------:R-:W-:Y:S02]  /*7810*/  FMNMX.FTZ R5, R177, R5, !PT ;  /* 0x00000005b1057209 */ /* 0x000fe40007810000 */
[----:B------:R-:W-:Y:S02]  /*7820*/  LOP3.LUT R16, R16, 0xffffff7f, RZ, 0xc0, !PT ;  /* 0xffffff7f10107812 */ /* 0x000fe400078ec0ff */
[----:B------:R-:W-:Y:S02]  /*7830*/  FSEL R158, R158, -INF , !P6 ;  /* 0xff8000009e9e7808 */ /* 0x000fe40007000000 */
[----:B------:R-:W-:-:S02]  /*7840*/  FSEL R159, R159, -INF , !P2 ;  /* 0xff8000009f9f7808 */ /* 0x000fc40005000000 */
[----:B------:R-:W-:Y:S02]  /*7850*/  FSEL R162, R162, -INF , !P3 ;  /* 0xff800000a2a27808 */ /* 0x000fe40005800000 */
[----:B------:R-:W-:Y:S02]  /*7860*/  FSEL R163, R163, -INF , !P4 ;  /* 0xff800000a3a37808 */ /* 0x000fe40006000000 */
[----:B------:R-:W-:Y:S02]  /*7870*/  FSEL R166, R166, -INF , !P5 ;  /* 0xff800000a6a67808 */ /* 0x000fe40006800000 */
[C---:B------:R-:W-:Y:S02]  /*7880*/  ISETP.GT.AND P2, PT, R12.reuse, 0x20, P1 ;  /* 0x000000200c00780c */ /* 0x040fe40000f44270 */
[C---:B------:R-:W-:Y:S02]  /*7890*/  ISETP.GT.AND P3, PT, R12.reuse, 0x21, P1 ;  /* 0x000000210c00780c */ /* 0x040fe40000f64270 */
[----:B------:R-:W-:-:S02]  /*78a0*/  ISETP.GT.AND P4, PT, R12, 0x28, P1 ;  /* 0x000000280c00780c */ /* 0x000fc40000f84270 */
[C---:B------:R-:W-:Y:S02]  /*78b0*/  ISETP.GT.AND P5, PT, R12.reuse, 0x29, P1 ;  /* 0x000000290c00780c */ /* 0x040fe40000fa4270 */
[C---:B------:R-:W-:Y:S02]  /*78c0*/  ISETP.GT.AND P6, PT, R12.reuse, 0x30, P1 ;  /* 0x000000300c00780c */ /* 0x040fe40000fc4270 */
[----:B------:R-:W-:Y:S02]  /*78d0*/  ISETP.GT.AND P1, PT, R12, 0x39, P1 ;  /* 0x000000390c00780c */ /* 0x000fe40000f24270 */
[----:B------:R-:W-:Y:S02]  /*78e0*/  FMNMX.FTZ R5, R180, R5, !PT ;  /* 0x00000005b4057209 */ /* 0x000fe40007810000 */
[----:B------:R-:W-:Y:S02]  /*78f0*/  @P0 LOP3.LUT R16, R16, 0x80, RZ, 0xfc, !PT ;  /* 0x0000008010100812 */ /* 0x000fe400078efcff */
[----:B------:R-:W-:-:S02]  /*7900*/  FMNMX.FTZ R5, R181, R5, !PT ;  /* 0x00000005b5057209 */ /* 0x000fc40007810000 */
[C---:B------:R-:W-:Y:S02]  /*7910*/  LOP3.LUT P0, RZ, R16.reuse, 0x40000, RZ, 0xc0, !PT ;  /* 0x0004000010ff7812 */ /* 0x040fe4000780c0ff */
[----:B------:R-:W-:Y:S01]  /*7920*/  LOP3.LUT R16, R16, 0xffffffdf, RZ, 0xc0, !PT ;  /* 0xffffffdf10107812 */ /* 0x000fe200078ec0ff */
[----:B------:R-:W0:Y:S01]  /*7930*/  SHFL.BFLY PT, R6, R5, 0x2, 0x1f ;  /* 0x0c401f0005067f89 */ /* 0x000e2200000e0000 */
[C---:B------:R-:W-:Y:S02]  /*7940*/  ISETP.LT.OR P0, PT, R13.reuse, 0x1a, P0 ;  /* 0x0000001a0d00780c */ /* 0x040fe40000701670 */
[----:B------:R-:W-:Y:S02]  /*7950*/  @P1 LOP3.LUT R16, R16, 0x20, RZ, 0xfc, !PT ;  /* 0x0000002010101812 */ /* 0x000fe400078efcff */
[----:B------:R-:W-:Y:S02]  /*7960*/  ISETP.LT.OR P6, PT, R13, 0x31, P6 ;  /* 0x000000310d00780c */ /* 0x000fe400037c1670 */
[----:B------:R-:W-:-:S02]  /*7970*/  LOP3.LUT P1, RZ, R16, 0x2, RZ, 0xc0, !PT ;  /* 0x0000000210ff7812 */ /* 0x000fc4000782c0ff */
[----:B------:R-:W-:Y:S02]  /*7980*/  LOP3.LUT R16, R16, 0xfffffeff, RZ, 0xc0, !PT ;  /* 0xfffffeff10107812 */ /* 0x000fe400078ec0ff */
[----:B------:R-:W-:-:S03]  /*7990*/  ISETP.LT.OR P1, PT, R13, 0x32, P1 ;  /* 0x000000320d00780c */ /* 0x000fc60000f21670 */
[----:B------:R-:W-:Y:S02]  /*79a0*/  @P0 LOP3.LUT R16, R16, 0x100, RZ, 0xfc, !PT ;  /* 0x0000010010100812 */ /* 0x000fe400078efcff */
[C---:B------:R-:W-:Y:S02]  /*79b0*/  ISETP.LT.OR P0, PT, R13.reuse, 0x21, P2 ;  /* 0x000000210d00780c */ /* 0x040fe40001701670 */
[C---:B------:R-:W-:Y:S02]  /*79c0*/  LOP3.LUT P2, RZ, R16.reuse, 0x8, RZ, 0xc0, !PT ;  /* 0x0000000810ff7812 */ /* 0x040fe4000784c0ff */
[----:B------:R-:W-:Y:S02]  /*79d0*/  LOP3.LUT R16, R16, 0xffffffbf, RZ, 0xc0, !PT ;  /* 0xffffffbf10107812 */ /* 0x000fe400078ec0ff */
[----:B------:R-:W-:Y:S02]  /*79e0*/  ISETP.LT.OR P2, PT, R13, 0x39, P2 ;  /* 0x000000390d00780c */ /* 0x000fe40001741670 */
[----:B0-----:R-:W-:-:S02]  /*79f0*/  FMNMX.FTZ R5, R5, R6, !PT ;  /* 0x0000000605057209 */ /* 0x001fc40007810000 */
[----:B------:R-:W-:-:S03]  /*7a00*/  FSEL R182, R182, -INF , !P2 ;  /* 0xff800000b6b67808 */ /* 0x000fc60005000000 */
[----:B------:R-:W-:Y:S01]  /*7a10*/  @P0 LOP3.LUT R16, R16, 0x40, RZ, 0xfc, !PT ;  /* 0x0000004010100812 */ /* 0x000fe200078efcff */
[----:B------:R-:W0:Y:S01]  /*7a20*/  SHFL.BFLY PT, R6, R5, 0x1, 0x1f ;  /* 0x0c201f0005067f89 */ /* 0x000e2200000e0000 */
[C---:B------:R-:W-:Y:S02]  /*7a30*/  ISETP.LT.OR P0, PT, R13.reuse, 0x22, P3 ;  /* 0x000000220d00780c */ /* 0x040fe40001f01670 */
[C---:B------:R-:W-:Y:S02]  /*7a40*/  LOP3.LUT P3, RZ, R16.reuse, 0x80, RZ, 0xc0, !PT ;  /* 0x0000008010ff7812 */ /* 0x040fe4000786c0ff */
[----:B------:R-:W-:Y:S02]  /*7a50*/  LOP3.LUT R16, R16, 0xffffffef, RZ, 0xc0, !PT ;  /* 0xffffffef10107812 */ /* 0x000fe400078ec0ff */
[----:B------:R-:W-:-:S04]  /*7a60*/  ISETP.LT.OR P3, PT, R13, 0x1, P3 ;  /* 0x000000010d00780c */ /* 0x000fc80001f61670 */
[----:B------:R-:W-:-:S03]  /*7a70*/  FSEL R154, R154, -INF , !P3 ;  /* 0xff8000009a9a7808 */ /* 0x000fc60005800000 */
        /* <DEDUP_REMOVED lines=8> */
[----:B------:R-:W-:Y:S01]  /*7b00*/  FMUL.FTZ R6, R5, UR10 ;  /* 0x0000000a05067c20 */ /* 0x000fe20008410000 */
[----:B------:R-:W-:Y:S02]  /*7b10*/  ISETP.LT.OR P0, PT, R13, 0x2a, P5 ;  /* 0x0000002a0d00780c */ /* 0x000fe40002f01670 */
[C---:B------:R-:W-:Y:S02]  /*7b20*/  FSETP.NEU.FTZ.AND P5, PT, R5.reuse, -INF , PT ;  /* 0xff8000000500780b */ /* 0x040fe40003fbd000 */
[----:B------:R-:W-:Y:S02]  /*7b30*/  LOP3.LUT R16, R16, 0xffff7fff, RZ, 0xc0, !PT ;  /* 0xffff7fff10107812 */ /* 0x000fe400078ec0ff */
[----:B------:R-:W-:Y:S02]  /*7b40*/  FSEL R6, R6, RZ, P5 ;  /* 0x000000ff06067208 */ /* 0x000fe40002800000 */
[----:B------:R-:W-:-:S03]  /*7b50*/  FSEL R7, R5, RZ, P5 ;  /* 0x000000ff05077208 */ /* 0x000fc60002800000 */
        /* <DEDUP_REMOVED lines=16> */
[----:B------:R-:W-:Y:S01]  /*7c60*/  @P0 LOP3.LUT R16, R16, 0x8000, RZ, 0xfc, !PT ;  /* 0x0000800010100812 */ /* 0x000fe200078efcff */
[----:B------:R-:W-:Y:S01]  /*7c70*/  FADD.FTZ R7, -R7, R9 ;  /* 0x0000000907077221 */ /* 0x000fe20000010100 */
[----:B------:R-:W-:Y:S01]  /*7c80*/  FMNMX.FTZ R6, R154, R10, !PT ;  /* 0x0000000a9a067209 */ /* 0x000fe20007810000 */
[----:B------:R-:W-:Y:S01]  /*7c90*/  MUFU.EX2 R152, R152 ;  /* 0x0000009800987308 */ /* 0x000fe20000000800 */
[----:B------:R-:W-:Y:S01]  /*7ca0*/  LOP3.LUT R16, R16, 0xfffeffff, RZ, 0xc0, !PT ;  /* 0xfffeffff10107812 */ /* 0x000fe200078ec0ff */
[----:B------:R-:W-:Y:S01]  /*7cb0*/  FMUL.FTZ R7, R7, UR10 ;  /* 0x0000000a07077c20 */ /* 0x000fe20008410000 */
[----:B------:R-:W-:-:S02]  /*7cc0*/  FMNMX.FTZ R6, R155, R6, !PT ;  /* 0x000000069b067209 */ /* 0x000fc40007810000 */
[----:B------:R-:W-:Y:S02]  /*7cd0*/  @P6 LOP3.LUT R16, R16, 0x10000, RZ, 0xfc, !PT ;  /* 0x0001000010106812 */ /* 0x000fe400078efcff */
[----:B------:R-:W-:Y:S01]  /*7ce0*/  FMNMX.FTZ R6, R158, R6, !PT ;  /* 0x000000069e067209 */ /* 0x000fe20007810000 */
[----:B------:R-:W-:Y:S01]  /*7cf0*/  MUFU.EX2 R153, R153 ;  /* 0x0000009900997308 */ /* 0x000fe20000000800 */
[----:B------:R-:W-:Y:S02]  /*7d00*/  LOP3.LUT R16, R16, 0xfffdffff, RZ, 0xc0, !PT ;  /* 0xfffdffff10107812 */ /* 0x000fe400078ec0ff */
[----:B------:R-:W-:Y:S02]  /*7d10*/  FMNMX.FTZ R6, R159, R6, !PT ;  /* 0x000000069f067209 */ /* 0x000fe40007810000 */
[----:B------:R-:W-:Y:S02]  /*7d20*/  @P1 LOP3.LUT R16, R16, 0x20000, RZ, 0xfc, !PT ;  /* 0x0002000010101812 */ /* 0x000fe400078efcff */
[----:B------:R-:W-:Y:S01]  /*7d30*/  FMNMX.FTZ R6, R162, R6, !PT ;  /* 0x00000006a2067209 */ /* 0x000fe20007810000 */
[----:B------:R-:W-:Y:S01]  /*7d40*/  MUFU.EX2 R156, R156 ;  /* 0x0000009c009c7308 */ /* 0x000fe20000000800 */
[----:B------:R-:W-:-:S02]  /*7d50*/  LOP3.LUT P1, RZ, R16, 0x100, RZ, 0xc0, !PT ;  /* 0x0000010010ff7812 */ /* 0x000fc4000782c0ff */
[----:B------:R-:W-:Y:S02]  /*7d60*/  FMNMX.FTZ R6, R163, R6, !PT ;  /* 0x00000006a3067209 */ /* 0x000fe40007810000 */
[----:B------:R-:W-:Y:S02]  /*7d70*/  LOP3.LUT P6, RZ, R16, 0x40, RZ, 0xc0, !PT ;  /* 0x0000004010ff7812 */ /* 0x000fe400078cc0ff */
[----:B------:R-:W-:Y:S01]  /*7d80*/  FSEL R167, R167, -INF , !P1 ;  /* 0xff800000a7a77808 */ /* 0x000fe20004800000 */
[----:B------:R-:W0:Y:S01]  /*7d90*/  MUFU.EX2 R157, R157 ;  /* 0x0000009d009d7308 */ /* 0x000e220000000800 */
[----:B------:R-:W-:Y:S02]  /*7da0*/  FMNMX.FTZ R6, R166, R6, !PT ;  /* 0x00000006a6067209 */ /* 0x000fe40007810000 */
[----:B------:R-:W-:Y:S02]  /*7db0*/  LOP3.LUT P0, RZ, R16, 0x10, RZ, 0xc0, !PT ;  /* 0x0000001010ff7812 */ /* 0x000fe4000780c0ff */
[----:B------:R-:W-:-:S02]  /*7dc0*/  FSEL R170, R170, -INF , !P6 ;  /* 0xff800000aaaa7808 */ /* 0x000fc40007000000 */
[----:B------:R-:W-:Y:S01]  /*7dd0*/  FMNMX.FTZ R6, R167, R6, !PT ;  /* 0x00000006a7067209 */ /* 0x000fe20007810000 */
[----:B------:R-:W-:Y:S01]  /*7de0*/  MUFU.EX2 R160, R160 ;  /* 0x000000a000a07308 */ /* 0x000fe20000000800 */
[----:B------:R-:W-:Y:S02]  /*7df0*/  LOP3.LUT P5, RZ, R16, 0x4, RZ, 0xc0, !PT ;  /* 0x0000000410ff7812 */ /* 0x000fe400078ac0ff */
[----:B------:R-:W-:Y:S02]  /*7e00*/  FSEL R171, R171, -INF , !P0 ;  /* 0xff800000abab7808 */ /* 0x000fe40004000000 */
[----:B------:R-:W-:Y:S02]  /*7e10*/  FMNMX.FTZ R6, R170, R6, !PT ;  /* 0x00000006aa067209 */ /* 0x000fe40007810000 */
[----:B------:R-:W-:Y:S01]  /*7e20*/  LOP3.LUT P0, RZ, R16, 0x8000, RZ, 0xc0, !PT ;  /* 0x0000800010ff7812 */ /* 0x000fe2000780c0ff */
[----:B------:R-:W-:Y:S01]  /*7e30*/  MUFU.EX2 R161, R161 ;  /* 0x000000a100a17308 */ /* 0x000fe20000000800 */
[----:B------:R-:W-:-:S02]  /*7e40*/  FSEL R174, R174, -INF , !P5 ;  /* 0xff800000aeae7808 */ /* 0x000fc40006800000 */
[----:B------:R-:W-:Y:S02]  /*7e50*/  FMNMX.FTZ R6, R171, R6, !PT ;  /* 0x00000006ab067209 */ /* 0x000fe40007810000 */
[----:B------:R-:W-:Y:S02]  /*7e60*/  LOP3.LUT P6, RZ, R16, 0x10000, RZ, 0xc0, !PT ;  /* 0x0001000010ff7812 */ /* 0x000fe400078cc0ff */
[----:B------:R-:W-:Y:S01]  /*7e70*/  FSEL R175, R175, -INF , !P0 ;  /* 0xff800000afaf7808 */ /* 0x000fe20004000000 */
[----:B------:R-:W-:Y:S01]  /*7e80*/  MUFU.EX2 R164, R164 ;  /* 0x000000a400a47308 */ /* 0x000fe20000000800 */
[----:B------:R-:W-:Y:S02]  /*7e90*/  FMNMX.FTZ R6, R174, R6, !PT ;  /* 0x00000006ae067209 */ /* 0x000fe40007810000 */
[----:B------:R-:W-:Y:S02]  /*7ea0*/  LOP3.LUT P1, RZ, R16, 0x20000, RZ, 0xc0, !PT ;  /* 0x0002000010ff7812 */ /* 0x000fe4000782c0ff */
[----:B------:R-:W-:-:S02]  /*7eb0*/  FSEL R178, R178, -INF , !P6 ;  /* 0xff800000b2b27808 */ /* 0x000fc40007000000 */
[----:B------:R-:W-:Y:S01]  /*7ec0*/  FMNMX.FTZ R6, R175, R6, !PT ;  /* 0x00000006af067209 */ /* 0x000fe20007810000 */
[----:B------:R-:W-:Y:S01]  /*7ed0*/  MUFU.EX2 R165, R165 ;  /* 0x000000a500a57308 */ /* 0x000fe20000000800 */
[----:B------:R-:W-:Y:S02]  /*7ee0*/  FSEL R179, R179, -INF , !P1 ;  /* 0xff800000b3b37808 */ /* 0x000fe40004800000 */
[----:B------:R-:W-:Y:S02]  /*7ef0*/  FMNMX.FTZ R6, R178, R6, !PT ;  /* 0x00000006b2067209 */ /* 0x000fe40007810000 */
[----:B------:R-:W-:Y:S02]  /*7f00*/  ISETP.NE.AND P1, PT, R18, RZ, PT ;  /* 0x000000ff1200720c */ /* 0x000fe40003f25270 */
[----:B------:R-:W-:Y:S01]  /*7f10*/  FMNMX.FTZ R6, R179, R6, !PT ;  /* 0x00000006b3067209 */ /* 0x000fe20007810000 */
[----:B------:R-:W-:Y:S01]  /*7f20*/  MUFU.EX2 R168, R168 ;  /* 0x000000a800a87308 */ /* 0x000fe20000000800 */
[----:B------:R-:W-:-:S02]  /*7f30*/  LOP3.LUT P0, RZ, R16, 0x4000, RZ, 0xc0, !PT ;  /* 0x0000400010ff7812 */ /* 0x000fc4000780c0ff */
[----:B------:R-:W-:-:S04]  /*7f40*/  FMNMX.FTZ R6, R182, R6, !PT ;  /* 0x00000006b6067209 */ /* 0x000fc80007810000 */
[----:B------:R-:W-:Y:S01]  /*7f50*/  FMNMX.FTZ R6, R183, R6, !PT ;  /* 0x00000006b7067209 */ /* 0x000fe20007810000 */
[----:B------:R-:W-:Y:S04]  /*7f60*/  MUFU.EX2 R169, R169 ;  /* 0x000000a900a97308 */ /* 0x000fe80000000800 */
[----:B------:R-:W2:Y:S04]  /*7f70*/  SHFL.BFLY PT, R9, R6, 0x2, 0x1f ;  /* 0x0c401f0006097f89 */ /* 0x000ea800000e0000 */
[----:B------:R-:W-:Y:S08]  /*7f80*/  MUFU.EX2 R173, R173 ;  /* 0x000000ad00ad7308 */ /* 0x000ff00000000800 */
[----:B------:R-:W-:Y:S08]  /*7f90*/  MUFU.EX2 R176, R176 ;  /* 0x000000b000b07308 */ /* 0x000ff00000000800 */
[----:B------:R-:W-:Y:S01]  /*7fa0*/  MUFU.EX2 R177, R177 ;  /* 0x000000b100b17308 */ /* 0x000fe20000000800 */
[----:B--2---:R-:W-:-:S07]  /*7fb0*/  FMNMX.FTZ R6, R6, R9, !PT ;  /* 0x0000000906067209 */ /* 0x004fce0007810000 */
[----:B------:R-:W-:Y:S01]  /*7fc0*/  MUFU.EX2 R181, R181 ;  /* 0x000000b500b57308 */ /* 0x000fe20000000800 */
[----:B------:R-:W2:Y:S02]  /*7fd0*/  SHFL.BFLY PT, R9, R6, 0x1, 0x1f ;  /* 0x0c201f0006097f89 */ /* 0x000ea400000e0000 */
[----:B--2---:R-:W-:-:S04]  /*7fe0*/  FMNMX.FTZ R6, R6, R9, !PT ;  /* 0x0000000906067209 */ /* 0x004fc80007810000 */
[C---:B------:R-:W-:Y:S01]  /*7ff0*/  FSETP.NEU.FTZ.AND P2, PT, R6.reuse, -INF , PT ;  /* 0xff8000000600780b */ /* 0x040fe20003f5d000 */
[----:B------:R-:W-:-:S03]  /*8000*/  FMUL.FTZ R14, R6, UR10 ;  /* 0x0000000a060e7c20 */ /* 0x000fc60008410000 */
[----:B------:R-:W-:Y:S02]  /*8010*/  FSEL R9, R6, RZ, P2 ;  /* 0x000000ff06097208 */ /* 0x000fe40001000000 */
[----:B------:R-:W-:-:S03]  /*8020*/  FSEL R14, R14, RZ, P2 ;  /* 0x000000ff0e0e7208 */ /* 0x000fc60001000000 */
[----:B------:R-:W-:Y:S02]  /*8030*/  FADD.FTZ R10, -R9, R10 ;  /* 0x0000000a090a7221 */ /* 0x000fe40000010100 */
[----:B------:R2:W3:Y:S01]  /*8040*/  MUFU.EX2 R9, R7 ;  /* 0x0000000700097308 */ /* 0x0004e20000000800 */
[--C-:B------:R-:W-:Y:S01]  /*8050*/  FFMA.FTZ R11, R154, UR10, -R14.reuse ;  /* 0x0000000a9a0b7c23 */ /* 0x100fe2000801080e */
[--C-:B------:R-:W-:Y:S01]  /*8060*/  FFMA.FTZ R155, R155, UR10, -R14.reuse ;  /* 0x0000000a9b9b7c23 */ /* 0x100fe2000801080e */
[--C-:B------:R-:W-:Y:S01]  /*8070*/  FFMA.FTZ R159, R159, UR10, -R14.reuse ;  /* 0x0000000a9f9f7c23 */ /* 0x100fe2000801080e */
[--C-:B------:R-:W-:Y:S01]  /*8080*/  FFMA.FTZ R12, R162, UR10, -R14.reuse ;  /* 0x0000000aa20c7c23 */ /* 0x100fe2000801080e */
[--C-:B------:R-:W-:Y:S01]  /*8090*/  FFMA.FTZ R163, R163, UR10, -R14.reuse ;  /* 0x0000000aa3a37c23 */ /* 0x100fe2000801080e */
[----:B------:R-:W-:Y:S01]  /*80a0*/  FFMA.FTZ R13, R166, UR10, -R14 ;  /* 0x0000000aa60d7c23 */ /* 0x000fe2000801080e */
[----:B0-----:R-:W-:Y:S01]  /*80b0*/  F2FP.F16.F32.PACK_AB R154, R157, R156 ;  /* 0x0000009c9d9a723e */ /* 0x001fe200000000ff */
[----:B------:R-:W-:Y:S01]  /*80c0*/  MUFU.EX2 R11, R11 ;  /* 0x0000000b000b7308 */ /* 0x000fe20000000800 */
[----:B--2---:R-:W-:Y:S01]  /*80d0*/  FMUL.FTZ R7, R10, UR10 ;  /* 0x0000000a0a077c20 */ /* 0x004fe20008410000 */
[----:B------:R-:W-:-:S02]  /*80e0*/  IMAD.U32 R10, RZ, RZ, UR27 ;  /* 0x0000001bff0a7e24 */ /* 0x000fc4000f8e00ff */
[--C-:B------:R-:W-:Y:S01]  /*80f0*/  FFMA.FTZ R167, R167, UR10, -R14.reuse ;  /* 0x0000000aa7a77c23 */ /* 0x100fe2000801080e */
[--C-:B------:R-:W-:Y:S01]  /*8100*/  FFMA.FTZ R170, R170, UR10, -R14.reuse ;  /* 0x0000000aaaaa7c23 */ /* 0x100fe2000801080e */
[--C-:B------:R-:W-:Y:S01]  /*8110*/  FFMA.FTZ R171, R171, UR10, -R14.reuse ;  /* 0x0000000aabab7c23 */ /* 0x100fe2000801080e */
[----:B------:R-:W-:Y:S02]  /*8120*/  @!P1 IMAD R10, R10, 0x40, R17 ;  /* 0x000000400a0a9824 */ /* 0x000fe400078e0211 */
[----:B------:R-:W-:Y:S01]  /*8130*/  FFMA.FTZ R174, R174, UR10, -R14 ;  /* 0x0000000aaeae7c23 */ /* 0x000fe2000801080e */
[----:B------:R-:W0:Y:S01]  /*8140*/  MUFU.EX2 R7, R7 ;  /* 0x0000000700077308 */ /* 0x000e220000000800 */
[----:B---3--:R-:W-:Y:S01]  /*8150*/  FFMA.FTZ R3, R9, R3, R152 ;  /* 0x0000000309037223 */ /* 0x008fe20000010098 */
[----:B------:R-:W-:Y:S01]  /*8160*/  F2FP.F16.F32.PACK_AB R152, R153, R152 ;  /* 0x000000989998723e */ /* 0x000fe200000000ff */
[--C-:B------:R-:W-:Y:S01]  /*8170*/  FFMA.FTZ R175, R175, UR10, -R14.reuse ;  /* 0x0000000aafaf7c23 */ /* 0x100fe2000801080e */
[----:B------:R-:W-:Y:S01]  /*8180*/  @!P1 LEA R10, R10, UR41, 0x2 ;  /* 0x000000290a0a9c11 */ /* 0x000fe2000f8e10ff */
[----:B------:R-:W-:Y:S01]  /*8190*/  FADD.FTZ R3, R153, R3 ;  /* 0x0000000399037221 */ /* 0x000fe20000010000 */
[--C-:B------:R-:W-:Y:S01]  /*81a0*/  FFMA.FTZ R178, R178, UR10, -R14.reuse ;  /* 0x0000000ab2b27c23 */ /* 0x100fe2000801080e */
[--C-:B------:R-:W-:Y:S01]  /*81b0*/  FFMA.FTZ R179, R179, UR10, -R14.reuse ;  /* 0x0000000ab3b37c23 */ /* 0x100fe2000801080e */
[----:B------:R-:W2:Y:S01]  /*81c0*/  MUFU.EX2 R153, R155 ;  /* 0x0000009b00997308 */ /* 0x000ea20000000800 */
[----:B------:R-:W-:Y:S01]  /*81d0*/  @!P1 STS [R10+0x28800], R9 ;  /* 0x028800090a009388 */ /* 0x000fe20000000800 */
[----:B------:R-:W-:Y:S01]  /*81e0*/  FADD.FTZ R3, R156, R3 ;  /* 0x000000039c037221 */ /* 0x000fe20000010000 */
[----:B------:R-:W-:Y:S01]  /*81f0*/  F2FP.F16.F32.PACK_AB R156, R161, R160 ;  /* 0x000000a0a19c723e */ /* 0x000fe200000000ff */
[----:B------:R-:W-:Y:S01]  /*8200*/  FFMA.FTZ R182, R182, UR10, -R14 ;  /* 0x0000000ab6b67c23 */ /* 0x000fe2000801080e */
[-C--:B------:R-:W-:Y:S01]  /*8210*/  FMUL.FTZ R24, R24, R9.reuse ;  /* 0x0000000918187220 */ /* 0x080fe20000410000 */
[----:B------:R-:W-:Y:S01]  /*8220*/  FADD.FTZ R3, R157, R3 ;  /* 0x000000039d037221 */ /* 0x000fe20000010000 */
[-C--:B------:R-:W-:Y:S01]  /*8230*/  FMUL.FTZ R25, R25, R9.reuse ;  /* 0x0000000919197220 */ /* 0x080fe20000410000 */
[----:B------:R-:W-:Y:S01]  /*8240*/  MUFU.EX2 R155, R159 ;  /* 0x0000009f009b7308 */ /* 0x000fe20000000800 */
[----:B0-----:R0:W-:Y:S01]  /*8250*/  @!P1 STS [R10+0x28820], R7 ;  /* 0x028820070a009388 */ /* 0x0011e20000000800 */
[----:B------:R-:W-:Y:S01]  /*8260*/  FFMA.FTZ R4, R7, R4, R11 ;  /* 0x0000000407047223 */ /* 0x000fe2000001000b */
[----:B------:R-:W-:Y:S01]  /*8270*/  FADD.FTZ R3, R160, R3 ;  /* 0x00000003a0037221 */ /* 0x000fe20000010000 */
[----:B------:R-:W-:Y:S01]  /*8280*/  F2FP.F16.F32.PACK_AB R160, R169, R168 ;  /* 0x000000a8a9a0723e */ /* 0x000fe200000000ff */
[-C--:B------:R-:W-:Y:S01]  /*8290*/  FMUL.FTZ R28, R28, R9.reuse ;  /* 0x000000091c1c7220 */ /* 0x080fe20000410000 */
[----:B------:R-:W-:Y:S01]  /*82a0*/  FMUL.FTZ R29, R29, R9 ;  /* 0x000000091d1d7220 */ /* 0x000fe20000410000 */
[----:B------:R-:W-:Y:S01]  /*82b0*/  FADD.FTZ R3, R161, R3 ;  /* 0x00000003a1037221 */ /* 0x000fe20000010000 */
[----:B------:R-:W-:Y:S01]  /*82c0*/  MUFU.EX2 R12, R12 ;  /* 0x0000000c000c7308 */ /* 0x000fe20000000800 */
[C---:B--2---:R-:W-:Y:S01]  /*82d0*/  FADD.FTZ R4, R153.reuse, R4 ;  /* 0x0000000499047221 */ /* 0x044fe20000010000 */
[----:B------:R-:W-:Y:S01]  /*82e0*/  F2FP.F16.F32.PACK_AB R153, R153, R11 ;  /* 0x0000000b9999723e */ /* 0x000fe200000000ff */
[--C-:B0-----:R-:W-:Y:S01]  /*82f0*/  FFMA.FTZ R10, R158, UR10, -R14.reuse ;  /* 0x0000000a9e0a7c23 */ /* 0x101fe2000801080e */
[----:B------:R-:W-:Y:S01]  /*8300*/  FADD.FTZ R3, R164, R3 ;  /* 0x00000003a4037221 */ /* 0x000fe20000010000 */
[----:B------:R-:W-:Y:S01]  /*8310*/  F2FP.F16.F32.PACK_AB R158, R165, R164 ;  /* 0x000000a4a59e723e */ /* 0x000fe200000000ff */
[----:B------:R-:W-:Y:S01]  /*8320*/  FFMA.FTZ R14, R183, UR10, -R14 ;  /* 0x0000000ab70e7c23 */ /* 0x000fe2000801080e */
[----:B------:R-:W-:Y:S01]  /*8330*/  F2FP.F16.F32.PACK_AB R164, R177, R176 ;  /* 0x000000b0b1a4723e */ /* 0x000fe200000000ff */
[----:B------:R-:W-:Y:S01]  /*8340*/  MUFU.EX2 R157, R163 ;  /* 0x000000a3009d7308 */ /* 0x000fe20000000800 */
[----:B------:R-:W-:Y:S01]  /*8350*/  FADD.FTZ R3, R165, R3 ;  /* 0x00000003a5037221 */ /* 0x000fe20000010000 */
[-C--:B------:R-:W-:Y:S01]  /*8360*/  FMUL.FTZ R32, R32, R9.reuse ;  /* 0x0000000920207220 */ /* 0x080fe20000410000 */
[-C--:B------:R-:W-:Y:S01]  /*8370*/  FMUL.FTZ R33, R33, R9.reuse ;  /* 0x0000000921217220 */ /* 0x080fe20000410000 */
[-C--:B------:R-:W-:Y:S01]  /*8380*/  FMUL.FTZ R36, R36, R9.reuse ;  /* 0x0000000924247220 */ /* 0x080fe20000410000 */
[----:B------:R-:W-:Y:S01]  /*8390*/  FADD.FTZ R3, R168, R3 ;  /* 0x00000003a8037221 */ /* 0x000fe20000010000 */
[-C--:B------:R-:W-:Y:S01]  /*83a0*/  FMUL.FTZ R37, R37, R9.reuse ;  /* 0x0000000925257220 */ /* 0x080fe20000410000 */
[-C--:B------:R-:W-:Y:S01]  /*83b0*/  FMUL.FTZ R40, R40, R9.reuse ;  /* 0x0000000928287220 */ /* 0x080fe20000410000 */
[----:B------:R-:W0:Y:S01]  /*83c0*/  MUFU.EX2 R10, R10 ;  /* 0x0000000a000a7308 */ /* 0x000e220000000800 */
[----:B------:R-:W-:Y:S01]  /*83d0*/  FADD.FTZ R3, R169, R3 ;  /* 0x00000003a9037221 */ /* 0x000fe20000010000 */
[-C--:B------:R-:W-:Y:S01]  /*83e0*/  FMUL.FTZ R41, R41, R9.reuse ;  /* 0x0000000929297220 */ /* 0x080fe20000410000 */
[-C--:B------:R-:W-:Y:S01]  /*83f0*/  FMUL.FTZ R44, R44, R9.reuse ;  /* 0x000000092c2c7220 */ /* 0x080fe20000410000 */
        /* <DEDUP_REMOVED lines=13> */
[----:B0-----:R-:W-:Y:S01]  /*84d0*/  FADD.FTZ R4, R10, R4 ;  /* 0x000000040a047221 */ /* 0x001fe20000010000 */
[-C--:B------:R-:W-:Y:S01]  /*84e0*/  FMUL.FTZ R68, R68, R9.reuse ;  /* 0x0000000944447220 */ /* 0x080fe20000410000 */
[-C--:B------:R-:W-:Y:S01]  /*84f0*/  FMUL.FTZ R69, R69, R9.reuse ;  /* 0x0000000945457220 */ /* 0x080fe20000410000 */
[-C--:B------:R-:W-:Y:S01]  /*8500*/  FMUL.FTZ R72, R72, R9.reuse ;  /* 0x0000000948487220 */ /* 0x080fe20000410000 */
[C---:B------:R-:W-:Y:S01]  /*8510*/  FADD.FTZ R4, R155.reuse, R4 ;  /* 0x000000049b047221 */ /* 0x040fe20000010000 */
[----:B------:R-:W-:Y:S01]  /*8520*/  F2FP.F16.F32.PACK_AB R155, R155, R10 ;  /* 0x0000000a9b9b723e */ /* 0x000fe200000000ff */
[----:B------:R-:W-:Y:S01]  /*8530*/  BAR.SYNC.DEFER_BLOCKING 0xf, 0x100 ;  /* 0x03c4000000007b1d */ /* 0x000fe20000010000 */
[-C--:B------:R-:W-:Y:S01]  /*8540*/  FMUL.FTZ R73, R73, R9.reuse ;  /* 0x0000000949497220 */ /* 0x080fe20000410000 */
[----:B------:R-:W-:Y:S01]  /*8550*/  FADD.FTZ R4, R12, R4 ;  /* 0x000000040c047221 */ /* 0x000fe20000010000 */
[-C--:B------:R-:W-:Y:S01]  /*8560*/  FMUL.FTZ R76, R76, R9.reuse ;  /* 0x000000094c4c7220 */ /* 0x080fe20000410000 */
[-C--:B------:R-:W-:Y:S01]  /*8570*/  FMUL.FTZ R77, R77, R9.reuse ;  /* 0x000000094d4d7220 */ /* 0x080fe20000410000 */
[-C--:B------:R-:W-:Y:S01]  /*8580*/  FMUL.FTZ R80, R80, R9.reuse ;  /* 0x0000000950507220 */ /* 0x080fe20000410000 */
[----:B------:R-:W0:Y:S01]  /*8590*/  MUFU.EX2 R161, R170 ;  /* 0x000000aa00a17308 */ /* 0x000e220000000800 */
[C---:B------:R-:W-:Y:S01]  /*85a0*/  FADD.FTZ R4, R157.reuse, R4 ;  /* 0x000000049d047221 */ /* 0x040fe20000010000 */
[----:B------:R-:W-:Y:S01]  /*85b0*/  F2FP.F16.F32.PACK_AB R157, R157, R12 ;  /* 0x0000000c9d9d723e */ /* 0x000fe200000000ff */
[-C--:B------:R-:W-:Y:S01]  /*85c0*/  FMUL.FTZ R81, R81, R9.reuse ;  /* 0x0000000951517220 */ /* 0x080fe20000410000 */
[-C--:B------:R-:W-:Y:S01]  /*85d0*/  FMUL.FTZ R84, R84, R9.reuse ;  /* 0x0000000954547220 */ /* 0x080fe20000410000 */
[----:B--2---:R-:W-:Y:S01]  /*85e0*/  FADD.FTZ R4, R13, R4 ;  /* 0x000000040d047221 */ /* 0x004fe20000010000 */
[-C--:B------:R-:W-:Y:S01]  /*85f0*/  FMUL.FTZ R85, R85, R9.reuse ;  /* 0x0000000955557220 */ /* 0x080fe20000410000 */
[----:B------:R-:W-:Y:S01]  /*8600*/  FMUL.FTZ R88, R88, R9 ;  /* 0x0000000958587220 */ /* 0x000fe20000410000 */
        /* <DEDUP_REMOVED lines=9> */
[----:B0-----:R-:W-:Y:S01]  /*86a0*/  FADD.FTZ R4, R161, R4 ;  /* 0x00000004a1047221 */ /* 0x001fe20000010000 */
[----:B------:R0:W-:Y:S01]  /*86b0*/  STSM.16.M88.4 [R22+0x26800], R152 ;  /* 0x0268009816007844 */ /* 0x0001e20000000200 */
[-C--:B------:R-:W-:Y:S01]  /*86c0*/  FMUL.FTZ R100, R100, R9.reuse ;  /* 0x0000000964647220 */ /* 0x080fe20000410000 */
[-C--:B------:R-:W-:Y:S01]  /*86d0*/  FMUL.FTZ R101, R101, R9.reuse ;  /* 0x0000000965657220 */ /* 0x080fe20000410000 */
[-C--:B------:R-:W-:Y:S01]  /*86e0*/  FMUL.FTZ R104, R104, R9.reuse ;  /* 0x0000000968687220 */ /* 0x080fe20000410000 */
[----:B------:R0:W-:Y:S01]  /*86f0*/  STSM.16.M88.4 [R189], R156 ;  /* 0x0000009cbd007844 */ /* 0x0001e20000000200 */
        /* <DEDUP_REMOVED lines=11> */
[----:B------:R-:W-:Y:S01]  /*87b0*/  F2FP.F16.F32.PACK_AB R162, R173, R162 ;  /* 0x000000a2ada2723e */ /* 0x000fe200000000ff */
[-C--:B------:R-:W-:Y:S01]  /*87c0*/  FMUL.FTZ R117, R117, R9.reuse ;  /* 0x0000000975757220 */ /* 0x080fe20000410000 */
[-C--:B------:R-:W-:Y:S01]  /*87d0*/  FMUL.FTZ R120, R120, R9.reuse ;  /* 0x0000000978787220 */ /* 0x080fe20000410000 */
[----:B------:R-:W-:Y:S01]  /*87e0*/  FADD.FTZ R3, R173, R3 ;  /* 0x00000003ad037221 */ /* 0x000fe20000010000 */
[-C--:B------:R-:W-:Y:S01]  /*87f0*/  FMUL.FTZ R121, R121, R9.reuse ;  /* 0x0000000979797220 */ /* 0x080fe20000410000 */
[-C--:B------:R-:W-:Y:S01]  /*8800*/  FMUL.FTZ R124, R124, R9.reuse ;  /* 0x000000097c7c7220 */ /* 0x080fe20000410000 */
[----:B------:R-:W3:Y:S01]  /*8810*/  MUFU.EX2 R165, R178 ;  /* 0x000000b200a57308 */ /* 0x000ee20000000800 */
[----:B----4-:R-:W-:Y:S01]  /*8820*/  FADD.FTZ R4, R163, R4 ;  /* 0x00000004a3047221 */ /* 0x010fe20000010000 */
[----:B------:R-:W-:Y:S01]  /*8830*/  FADD.FTZ R3, R176, R3 ;  /* 0x00000003b0037221 */ /* 0x000fe20000010000 */
[-C--:B------:R-:W-:Y:S01]  /*8840*/  FMUL.FTZ R125, R125, R9.reuse ;  /* 0x000000097d7d7220 */ /* 0x080fe20000410000 */
[-C--:B------:R-:W-:Y:S01]  /*8850*/  FMUL.FTZ R128, R128, R9.reuse ;  /* 0x0000000980807220 */ /* 0x080fe20000410000 */
[-C--:B------:R-:W-:Y:S01]  /*8860*/  FMUL.FTZ R129, R129, R9.reuse ;  /* 0x0000000981817220 */ /* 0x080fe20000410000 */
[----:B------:R-:W-:Y:S01]  /*8870*/  FADD.FTZ R3, R177, R3 ;  /* 0x00000003b1037221 */ /* 0x000fe20000010000 */
        /* <DEDUP_REMOVED lines=8> */
[----:B------:R0:W-:Y:S01]  /*8900*/  STSM.16.M88.4 [R23], R160 ;  /* 0x000000a017007844 */ /* 0x0001e20000000200 */
[----:B------:R-:W2:Y:S01]  /*8910*/  MUFU.EX2 R166, R180 ;  /* 0x000000b400a67308 */ /* 0x000ea20000000800 */
[----:B---3--:R-:W-:Y:S01]  /*8920*/  FADD.FTZ R4, R165, R4 ;  /* 0x00000004a5047221 */ /* 0x008fe20000010000 */
[-C--:B------:R-:W-:Y:S01]  /*8930*/  FMUL.FTZ R141, R141, R9.reuse ;  /* 0x000000098d8d7220 */ /* 0x080fe20000410000 */
[-C--:B------:R-:W-:Y:S01]  /*8940*/  FMUL.FTZ R144, R144, R9.reuse ;  /* 0x0000000990907220 */ /* 0x080fe20000410000 */
[-C--:B------:R-:W-:Y:S01]  /*8950*/  FMUL.FTZ R145, R145, R9.reuse ;  /* 0x0000000991917220 */ /* 0x080fe20000410000 */
[-C--:B------:R-:W-:Y:S01]  /*8960*/  FMUL.FTZ R148, R148, R9.reuse ;  /* 0x0000000994947220 */ /* 0x080fe20000410000 */
[----:B------:R-:W-:Y:S01]  /*8970*/  FMUL.FTZ R149, R149, R9 ;  /* 0x0000000995957220 */ /* 0x000fe20000410000 */
[----:B------:R-:W-:Y:S01]  /*8980*/  FMUL.FTZ R26, R26, R7 ;  /* 0x000000071a1a7220 */ /* 0x000fe20000410000 */
[----:B------:R-:W3:Y:S01]  /*8990*/  MUFU.EX2 R167, R182 ;  /* 0x000000b600a77308 */ /* 0x000ee20000000800 */
[C---:B----4-:R-:W-:Y:S01]  /*89a0*/  FADD.FTZ R4, R179.reuse, R4 ;  /* 0x00000004b3047221 */ /* 0x050fe20000010000 */
        /* <DEDUP_REMOVED lines=8> */
[----:B------:R-:W-:Y:S01]  /*8a30*/  F2FP.F16.F32.PACK_AB R166, R181, R166 ;  /* 0x000000a6b5a6723e */ /* 0x000fe200000000ff */
[-C--:B------:R-:W-:Y:S01]  /*8a40*/  FMUL.FTZ R38, R38, R7.reuse ;  /* 0x0000000726267220 */ /* 0x080fe20000410000 */
[-C--:B------:R-:W-:Y:S01]  /*8a50*/  FMUL.FTZ R39, R39, R7.reuse ;  /* 0x0000000727277220 */ /* 0x080fe20000410000 */
[----:B------:R-:W-:Y:S01]  /*8a60*/  FADD.FTZ R3, R181, R3 ;  /* 0x00000003b5037221 */ /* 0x000fe20000010000 */
[-C--:B------:R-:W-:Y:S01]  /*8a70*/  FMUL.FTZ R42, R42, R7.reuse ;  /* 0x000000072a2a7220 */ /* 0x080fe20000410000 */
[-C--:B------:R-:W-:Y:S01]  /*8a80*/  FMUL.FTZ R43, R43, R7.reuse ;  /* 0x000000072b2b7220 */ /* 0x080fe20000410000 */
[-C--:B------:R-:W-:Y:S01]  /*8a90*/  FMUL.FTZ R46, R46, R7.reuse ;  /* 0x000000072e2e7220 */ /* 0x080fe20000410000 */
[----:B---3--:R-:W-:Y:S01]  /*8aa0*/  FADD.FTZ R4, R167, R4 ;  /* 0x00000004a7047221 */ /* 0x008fe20000010000 */
[-C--:B------:R-:W-:Y:S01]  /*8ab0*/  FMUL.FTZ R47, R47, R7.reuse ;  /* 0x000000072f2f7220 */ /* 0x080fe20000410000 */
[-C--:B------:R-:W-:Y:S01]  /*8ac0*/  FMUL.FTZ R50, R50, R7.reuse ;  /* 0x0000000732327220 */ /* 0x080fe20000410000 */
[-C--:B------:R-:W-:Y:S01]  /*8ad0*/  FMUL.FTZ R51, R51, R7.reuse ;  /* 0x0000000733337220 */ /* 0x080fe20000410000 */
[-C--:B------:R-:W-:Y:S01]  /*8ae0*/  FMUL.FTZ R54, R54, R7.reuse ;  /* 0x0000000736367220 */ /* 0x080fe20000410000 */
[-C--:B------:R-:W-:Y:S01]  /*8af0*/  FMUL.FTZ R55, R55, R7.reuse ;  /* 0x0000000737377220 */ /* 0x080fe20000410000 */
[-C--:B------:R-:W-:Y:S01]  /*8b00*/  FMUL.FTZ R58, R58, R7.reuse ;  /* 0x000000073a3a7220 */ /* 0x080fe20000410000 */
[----:B------:R-:W-:Y:S01]  /*8b10*/  FMUL.FTZ R59, R59, R7 ;  /* 0x000000073b3b7220 */ /* 0x000fe20000410000 */
[C---:B----4-:R-:W-:Y:S01]  /*8b20*/  F2FP.F16.F32.PACK_AB R167, R14.reuse, R167 ;  /* 0x000000a70ea7723e */ /* 0x050fe200000000ff */
        /* <DEDUP_REMOVED lines=48> */
[----:B0-----:R-:W-:Y:S06]  /*8e30*/  @!P0 BRA `(.L_x_5487) ;  /* 0x0000000000048947 */ /* 0x001fec0003800000 */
[----:B------:R-:W-:Y:S01]  /*8e40*/  BPT.TRAP 0x1 ;  /* 0x000000040000795c */ /* 0x000fe20000300000 */
.L_x_5487:
[----:B------:R0:W2:Y:S01]  /*8e50*/  SYNCS.PHASECHK.TRANS64.TRYWAIT P1, [UR23+0x28c50], R8 ;  /* 0x028c5008ff0075a7 */ /* 0x0000a20008020157 */
[----:B------:R-:W-:Y:S05]  /*8e60*/  @!P0 BRA `(.L_x_5488) ;  /* 0x0000000000048947 */ /* 0x000fea0003800000 */
[----:B------:R-:W-:Y:S01]  /*8e70*/  BPT.TRAP 0x1 ;  /* 0x000000040000795c */ /* 0x000fe20000300000 */
.L_x_5488:
[----:B--2---:R-:W-:Y:S05]  /*8e80*/  @P1 BRA `(.L_x_5489) ;  /* 0x0000000000081947 */ /* 0x004fea0003800000 */
[----:B------:R-:W2:Y:S02]  /*8e90*/  SYNCS.PHASECHK.TRANS64.TRYWAIT P1, [UR23+0x28c50], R8 ;  /* 0x028c5008ff0075a7 */ /* 0x000ea40008020157 */
[----:B--2---:R-:W-:Y:S05]  /*8ea0*/  @!P1 BRA `(.L_x_5490) ;  /* 0x0000010000489947 */ /* 0x004fea0003800000 */
.L_x_5489:
        /* <DEDUP_REMOVED lines=34> */
.L_x_5491:
[----:B------:R-:W-:Y:S01]  /*90d0*/  UISETP.GT.AND UP0, UPT, UR21, UR22, UPT ;  /* 0x000000161500728c */ /* 0x000fe2000bf04270 */
[----:B------:R-:W-:Y:S01]  /*90e0*/  IMAD.MOV.U32 R10, RZ, RZ, R6 ;  /* 0x000000ffff0a7224 */ /* 0x000fe200078e0006 */
[----:B------:R-:W-:Y:S01]  /*90f0*/  UIADD3 UR23, UR23, 0x28c60, URZ ;  /* 0x00028c6017177890 */ /* 0x000fe2000fffe03f */
[----:B------:R-:W-:Y:S01]  /*9100*/  IMAD.MOV.U32 R9, RZ, RZ, R5 ;  /* 0x000000ffff097224 */ /* 0x000fe200078e0005 */
[----:B------:R-:W-:Y:S02]  /*9110*/  UIADD3 UR21, UR21, -0x1, URZ ;  /* 0xffffffff15157890 */ /* 0x000fe4000fffe03f */
[----:B------:R-:W-:Y:S01]  /*9120*/  PLOP3.LUT P1, PT, PT, PT, UP0, 0x80, 0x0 ;  /* 0x000000000000781c */ /* 0x000fe20003f2f008 */
[----:B------:R-:W-:Y:S01]  /*9130*/  UPRMT UR23, UR40, 0x654, UR23 ;  /* 0x0000065428177896 */ /* 0x000fe20008000017 */
[----:B------:R-:W-:-:S08]  /*9140*/  UMOV UR27, UR38 ;  /* 0x00000026001b7c82 */ /* 0x000fd00008000000 */
[----:B------:R-:W-:Y:S03]  /*9150*/  SYNCS.ARRIVE.TRANS64.RED.A1T0 RZ, [UR23], RZ ;  /* 0x000000ffffff79a7 */ /* 0x000fe60008100417 */
[----:B------:R-:W-:Y:S05]  /*9160*/  @P1 BRA `(.L_x_5492) ;  /* 0xffffffd800741947 */ /* 0x000fea000383ffff */
.L_x_5473:
[----:B------:R-:W-:Y:S02]  /*9170*/  UISETP.NE.AND UP1, UPT, UR52, URZ, UPT ;  /* 0x0000003f3400728c */ /* 0x000fe4000bf25270 */
[----:B------:R-:W-:Y:S02]  /*9180*/  UISETP.NE.AND UP0, UPT, UR51, URZ, UPT ;  /* 0x0000003f3300728c */ /* 0x000fe4000bf05270 */
[----:B------:R-:W-:Y:S02]  /*9190*/  UIADD3 UR11, UR45, 0x3f, URZ ;  /* 0x0000003f2d0b7890 */ /* 0x000fe4000fffe03f */
[----:B------:R-:W-:Y:S02]  /*91a0*/  UIADD3 UR14, UR48, 0x1, -UR50 ;  /* 0x00000001300e7890 */ /* 0x000fe4000fffe832 */
[----:B------:R-:W-:-:S03]  /*91b0*/  PLOP3.LUT P1, PT, PT, PT, UP0, 0x40, 0x0 ;  /* 0x000000000000781c */ /* 0x000fc60003f2e808 */
[----:B------:R-:W-:Y:S01]  /*91c0*/  @UP1 ULDC UR6, c[0x0][0x44c] ;  /* 0x0001130000061ab9 */ /* 0x000fe20000000800 */
[----:B------:R-:W-:Y:S01]  /*91d0*/  @UP1 ULDC UR15, c[0x0][0x450] ;  /* 0x00011400000f1ab9 */ /* 0x000fe20000000800 */
[----:B------:R-:W-:-:S04]  /*91e0*/  UIMAD.WIDE.U32 UR6, UR11, UR6, URZ ;  /* 0x000000060b0672a5 */ /* 0x000fc8000f8e003f */
[----:B------:R-:W-:-:S04]  /*91f0*/  @UP1 USHF.R.U32.HI UR11, URZ, UR15, UR7 ;  /* 0x0000000f3f0b1299 */ /* 0x000fc80008011607 */
[----:B------:R-:W-:-:S04]  /*9200*/  UIADD3 UR11, UR14, UR11, URZ ;  /* 0x0000000b0e0b7290 */ /* 0x000fc8000fffe03f */
[----:B------:R-:W-:Y:S01]  /*9210*/  UIADD3 UR20, UR11, -UR20, URZ ;  /* 0x800000140b147290 */ /* 0x000fe2000fffe03f */
[----:B------:R-:W-:Y:S11]  /*9220*/  @P1 BRA `(.L_x_5493) ;  /* 0x00000000004c1947 */ /* 0x000ff60003800000 */
        /* <DEDUP_REMOVED lines=11> */
.L_x_5494:
[----:B------:R-:W-:Y:S02]  /*92e0*/  ULDC UR18, c[0x0][0x9e4] ;  /* 0x0002790000127ab9 */ /* 0x000fe40000000800 */
[----:B------:R-:W-:-:S11]  /*92f0*/  UISETP.NE.AND UP0, UPT, UR18, 0x1, UPT ;  /* 0x000000011200788c */ /* 0x000fd6000bf05270 */
[----:B------:R-:W-:Y:S02]  /*9300*/  @UP0 ULDC.64 UR6, c[0x0][0x9e8] ;  /* 0x00027a0000060ab9 */ /* 0x000fe40000000a00 */
[----:B------:R-:W-:-:S04]  /*9310*/  UIMAD.WIDE.U32 UR14, UR11, UR6, URZ ;  /* 0x000000060b0e72a5 */ /* 0x000fc8000f8e003f */
[----:B------:R-:W-:-:S12]  /*9320*/  @UP0 USHF.R.U32.HI UR11, URZ, UR7, UR15 ;  /* 0x000000073f0b0299 */ /* 0x000fd8000801160f */
.L_x_5495:
[----:B------:R-:W-:-:S04]  /*9330*/  UIMAD UR11, UR11, UR18, URZ ;  /* 0x000000120b0b72a4 */ /* 0x000fc8000f8e023f */
[----:B------:R-:W-:-:S04]  /*9340*/  UISETP.LT.AND UP0, UPT, UR20, UR11, UPT ;  /* 0x0000000b1400728c */ /* 0x000fc8000bf01270 */
[----:B------:R-:W-:-:S12]  /*9350*/  USEL UR20, UR20, UR11, !UP0 ;  /* 0x0000000b14147287 */ /* 0x000fd8000c000000 */
.L_x_5493:
[----:B------:R-:W-:-:S04]  /*9360*/  UIADD3 UR20, UR20, 0x3f, URZ ;  /* 0x0000003f14147890 */ /* 0x000fc8000fffe03f */
        /* <DEDUP_REMOVED lines=10> */
[----:B01234-:R-:W-:Y:S01]  /*9410*/  IMAD.MOV.U32 R8, RZ, RZ, R5 ;  /* 0x000000ffff087224 */ /* 0x01ffe200078e0005 */
[----:B------:R-:W-:-:S06]  /*9420*/  ULDC UR22, c[0x0][0x988] ;  /* 0x0002620000167ab9 */ /* 0x000fcc0000000800 */
.L_x_5507:
        /* <DEDUP_REMOVED lines=8> */
[----:B0-2---:R-:W-:Y:S10]  /*94b0*/  @!P0 BRA `(.L_x_5497) ;  /* 0x0000000000048947 */ /* 0x005ff40003800000 */
[----:B------:R-:W-:Y:S01]  /*94c0*/  BPT.TRAP 0x1 ;  /* 0x000000040000795c */ /* 0x000fe20000300000 */
.L_x_5497:
[----:B------:R-:W-:Y:S01]  /*94d0*/  ULEA UR23, UR38, UR41, 0x3 ;  /* 0x0000002926177291 */ /* 0x000fe2000f8e183f */
[----:B------:R-:W-:-:S05]  /*94e0*/  IMAD.U32 R7, RZ, RZ, UR37 ;  /* 0x00000025ff077e24 */ /* 0x000fca000f8e00ff */
[----:B------:R-:W-:-:S04]  /*94f0*/  SHF.L.U32 R7, R7, 0x1f, RZ ;  /* 0x0000001f07077819 */ /* 0x000fc800000006ff */
[----:B------:R0:W1:Y:S01]  /*9500*/  SYNCS.PHASECHK.TRANS64.TRYWAIT P1, [UR23+0x28c30], R7 ;  /* 0x028c3007ff0075a7 */ /* 0x0000620008020157 */
[----:B------:R-:W-:Y:S05]  /*9510*/  @!P0 BRA `(.L_x_5498) ;  /* 0x0000000000048947 */ /* 0x000fea0003800000 */
[----:B------:R-:W-:Y:S01]  /*9520*/  BPT.TRAP 0x1 ;  /* 0x000000040000795c */ /* 0x000fe20000300000 */
.L_x_5498:
[----:B-1----:R-:W-:Y:S05]  /*9530*/  @P1 BRA `(.L_x_5499) ;  /* 0x0000000000081947 */ /* 0x002fea0003800000 */
[----:B------:R-:W1:Y:S02]  /*9540*/  SYNCS.PHASECHK.TRANS64.TRYWAIT P1, [UR23+0x28c30], R7 ;  /* 0x028c3007ff0075a7 */ /* 0x000e640008020157 */
[----:B-1----:R-:W-:Y:S05]  /*9550*/  @!P1 BRA `(.L_x_5500) ;  /* 0x000000f800b49947 */ /* 0x002fea0003800000 */
.L_x_5499:
[----:B------:R-:W-:Y:S01]  /*9560*/  R2UR UR18, R0 ;  /* 0x00000000001272ca */ /* 0x000fe200000e0000 */
[----:B------:R-:W-:Y:S01]  /*9570*/  WARPGROUP.ARRIVE ;  /* 0x00000000000079c5 */ /* 0x000fe20000000000 */
        /* <DEDUP_REMOVED lines=21> */
.L_x_5501:
[----:B------:R-:W-:Y:S01]  /*96d0*/  FMNMX.FTZ R5, R152, R8, !PT ;  /* 0x0000000898057209 */ /* 0x000fe20007810000 */
        /* <DEDUP_REMOVED lines=23> */
[----:B-1----:R-:W1:Y:S02]  /*9850*/  SHFL.BFLY PT, R6, R5, 0x2, 0x1f ;  /* 0x0c401f0005067f89 */ /* 0x002e6400000e0000 */
[----:B-1----:R-:W-:-:S05]  /*9860*/  FMNMX.FTZ R5, R5, R6, !PT ;  /* 0x0000000605057209 */ /* 0x002fca0007810000 */
[----:B------:R-:W1:Y:S02]  /*9870*/  SHFL.BFLY PT, R6, R5, 0x1, 0x1f ;  /* 0x0c201f0005067f89 */ /* 0x000e6400000e0000 */
[----:B-1----:R-:W-:-:S05]  /*9880*/  FMNMX.FTZ R5, R5, R6, !PT ;  /* 0x0000000605057209 */ /* 0x002fca0007810000 */
        /* <DEDUP_REMOVED lines=29> */
[----:B------:R-:W3:Y:S01]  /*9a60*/  MUFU.EX2 R156, R156 ;  /* 0x0000009c009c7308 */ /* 0x000ee20000000800 */
[----:B-1----:R-:W-:Y:S01]  /*9a70*/  FFMA.FTZ R3, R8, R3, R152 ;  /* 0x0000000308037223 */ /* 0x002fe20000010098 */
[----:B------:R-:W-:Y:S01]  /*9a80*/  FMNMX.FTZ R6, R167, R6, !PT ;  /* 0x00000006a7067209 */ /* 0x000fe20007810000 */
[----:B------:R-:W-:Y:S01]  /*9a90*/  @!P1 STS [R12+0x28800], R8 ;  /* 0x028800080c009388 */ /* 0x000fe20000000800 */
[-C--:B------:R-:W-:Y:S01]  /*9aa0*/  FMUL.FTZ R24, R24, R8.reuse ;  /* 0x0000000818187220 */ /* 0x080fe20000410000 */
[----:B------:R-:W-:Y:S01]  /*9ab0*/  FMUL.FTZ R25, R25, R8 ;  /* 0x0000000819197220 */ /* 0x000fe20000410000 */
[----:B------:R-:W-:Y:S01]  /*9ac0*/  FMNMX.FTZ R6, R170, R6, !PT ;  /* 0x00000006aa067209 */ /* 0x000fe20007810000 */
[----:B------:R-:W-:Y:S01]  /*9ad0*/  FMUL.FTZ R28, R28, R8 ;  /* 0x000000081c1c7220 */ /* 0x000fe20000410000 */
[----:B------:R-:W1:Y:S01]  /*9ae0*/  MUFU.EX2 R157, R157 ;  /* 0x0000009d009d7308 */ /* 0x000e620000000800 */
[----:B--2---:R-:W-:Y:S01]  /*9af0*/  FADD.FTZ R3, R153, R3 ;  /* 0x0000000399037221 */ /* 0x004fe20000010000 */
[----:B------:R-:W-:Y:S01]  /*9b00*/  FMNMX.FTZ R6, R171, R6, !PT ;  /* 0x00000006ab067209 */ /* 0x000fe20007810000 */
[----:B------:R-:W-:Y:S01]  /*9b10*/  FMUL.FTZ R29, R29, R8 ;  /* 0x000000081d1d7220 */ /* 0x000fe20000410000 */
[----:B------:R-:W-:Y:S01]  /*9b20*/  F2FP.F16.F32.PACK_AB R184, R153, R152 ;  /* 0x0000009899b8723e */ /* 0x000fe200000000ff */
[----:B------:R-:W-:Y:S01]  /*9b30*/  FMUL.FTZ R32, R32, R8 ;  /* 0x0000000820207220 */ /* 0x000fe20000410000 */
[----:B------:R-:W-:Y:S01]  /*9b40*/  FMNMX.FTZ R6, R174, R6, !PT ;  /* 0x00000006ae067209 */ /* 0x000fe20007810000 */
[----:B------:R-:W-:Y:S01]  /*9b50*/  FMUL.FTZ R33, R33, R8 ;  /* 0x0000000821217220 */ /* 0x000fe20000410000 */
[----:B------:R-:W2:Y:S01]  /*9b60*/  MUFU.EX2 R152, R160 ;  /* 0x000000a000987308 */ /* 0x000ea20000000800 */
[----:B---3--:R-:W-:Y:S01]  /*9b70*/  FADD.FTZ R3, R156, R3 ;  /* 0x000000039c037221 */ /* 0x008fe20000010000 */
[----:B------:R-:W-:Y:S01]  /*9b80*/  FMNMX.FTZ R6, R175, R6, !PT ;  /* 0x00000006af067209 */ /* 0x000fe20007810000 */
[-C--:B------:R-:W-:Y:S01]  /*9b90*/  FMUL.FTZ R36, R36, R8.reuse ;  /* 0x0000000824247220 */ /* 0x080fe20000410000 */
[-C--:B------:R-:W-:Y:S01]  /*9ba0*/  FMUL.FTZ R37, R37, R8.reuse ;  /* 0x0000000825257220 */ /* 0x080fe20000410000 */
[----:B------:R-:W-:Y:S01]  /*9bb0*/  FMUL.FTZ R40, R40, R8 ;  /* 0x0000000828287220 */ /* 0x000fe20000410000 */
[----:B------:R-:W-:Y:S01]  /*9bc0*/  FMNMX.FTZ R6, R178, R6, !PT ;  /* 0x00000006b2067209 */ /* 0x000fe20007810000 */
[----:B------:R-:W-:Y:S01]  /*9bd0*/  FMUL.FTZ R41, R41, R8 ;  /* 0x0000000829297220 */ /* 0x000fe20000410000 */
[----:B------:R-:W3:Y:S01]  /*9be0*/  MUFU.EX2 R161, R161 ;  /* 0x000000a100a17308 */ /* 0x000ee20000000800 */
[----:B-1----:R-:W-:Y:S01]  /*9bf0*/  FADD.FTZ R3, R157, R3 ;  /* 0x000000039d037221 */ /* 0x002fe20000010000 */
[----:B------:R-:W-:Y:S01]  /*9c00*/  FMNMX.FTZ R6, R179, R6, !PT ;  /* 0x00000006b3067209 */ /* 0x000fe20007810000 */
[----:B------:R-:W-:Y:S01]  /*9c10*/  FMUL.FTZ R44, R44, R8 ;  /* 0x000000082c2c7220 */ /* 0x000fe20000410000 */
[----:B------:R-:W-:Y:S01]  /*9c20*/  F2FP.F16.F32.PACK_AB R186, R157, R156 ;  /* 0x0000009c9dba723e */ /* 0x000fe200000000ff */
[----:B------:R-:W-:Y:S01]  /*9c30*/  FMUL.FTZ R45, R45, R8 ;  /* 0x000000082d2d7220 */ /* 0x000fe20000410000 */
[----:B------:R-:W-:Y:S01]  /*9c40*/  FMNMX.FTZ R6, R182, R6, !PT ;  /* 0x00000006b6067209 */ /* 0x000fe20007810000 */
[----:B------:R-:W-:Y:S01]  /*9c50*/  FMUL.FTZ R48, R48, R8 ;  /* 0x0000000830307220 */ /* 0x000fe20000410000 */
[----:B------:R-:W1:Y:S01]  /*9c60*/  MUFU.EX2 R164, R164 ;  /* 0x000000a400a47308 */ /* 0x000e620000000800 */
[----:B--2---:R-:W-:Y:S01]  /*9c70*/  FADD.FTZ R3, R152, R3 ;  /* 0x0000000398037221 */ /* 0x004fe20000010000 */
[----:B------:R-:W-:Y:S01]  /*9c80*/  FMNMX.FTZ R6, R183, R6, !PT ;  /* 0x00000006b7067209 */ /* 0x000fe20007810000 */
[-C--:B------:R-:W-:Y:S01]  /*9c90*/  FMUL.FTZ R49, R49, R8.reuse ;  /* 0x0000000831317220 */ /* 0x080fe20000410000 */
[-C--:B------:R-:W-:Y:S01]  /*9ca0*/  FMUL.FTZ R52, R52, R8.reuse ;  /* 0x0000000834347220 */ /* 0x080fe20000410000 */
[-C--:B------:R-:W-:Y:S01]  /*9cb0*/  FMUL.FTZ R53, R53, R8.reuse ;  /* 0x0000000835357220 */ /* 0x080fe20000410000 */
[----:B------:R-:W-:Y:S01]  /*9cc0*/  FMUL.FTZ R56, R56, R8 ;  /* 0x0000000838387220 */ /* 0x000fe20000410000 */
[----:B------:R-:W2:Y:S01]  /*9cd0*/  SHFL.BFLY PT, R10, R6, 0x2, 0x1f ;  /* 0x0c401f00060a7f89 */ /* 0x000ea200000e0000 */
        /* <DEDUP_REMOVED lines=17> */
[----:B----4-:R-:W-:Y:S01]  /*9df0*/  FADD.FTZ R3, R165, R3 ;  /* 0x00000003a5037221 */ /* 0x010fe20000010000 */
[-C--:B------:R-:W-:Y:S01]  /*9e00*/  FMUL.FTZ R80, R80, R8.reuse ;  /* 0x0000000850507220 */ /* 0x080fe20000410000 */
[-C--:B------:R-:W-:Y:S01]  /*9e10*/  FMUL.FTZ R81, R81, R8.reuse ;  /* 0x0000000851517220 */ /* 0x080fe20000410000 */
[-C--:B------:R-:W-:Y:S01]  /*9e20*/  FMUL.FTZ R84, R84, R8.reuse ;  /* 0x0000000854547220 */ /* 0x080fe20000410000 */
[-C--:B------:R-:W-:Y:S01]  /*9e30*/  FMUL.FTZ R85, R85, R8.reuse ;  /* 0x0000000855557220 */ /* 0x080fe20000410000 */
[----:B------:R-:W-:Y:S01]  /*9e40*/  FMUL.FTZ R88, R88, R8 ;  /* 0x0000000858587220 */ /* 0x000fe20000410000 */
[----:B--2---:R-:W-:Y:S01]  /*9e50*/  FMNMX.FTZ R6, R6, R10, !PT ;  /* 0x0000000a06067209 */ /* 0x004fe20007810000 */
[----:B------:R-:W-:Y:S01]  /*9e60*/  MUFU.EX2 R173, R173 ;  /* 0x000000ad00ad7308 */ /* 0x000fe20000000800 */
[----:B---3--:R-:W-:Y:S01]  /*9e70*/  FADD.FTZ R3, R156, R3 ;  /* 0x000000039c037221 */ /* 0x008fe20000010000 */
[-C--:B------:R-:W-:Y:S01]  /*9e80*/  FMUL.FTZ R89, R89, R8.reuse ;  /* 0x0000000859597220 */ /* 0x080fe20000410000 */
[-C--:B------:R-:W-:Y:S01]  /*9e90*/  FMUL.FTZ R92, R92, R8.reuse ;  /* 0x000000085c5c7220 */ /* 0x080fe20000410000 */
[----:B------:R-:W2:Y:S01]  /*9ea0*/  SHFL.BFLY PT, R10, R6, 0x1, 0x1f ;  /* 0x0c201f00060a7f89 */ /* 0x000ea200000e0000 */
[-C--:B------:R-:W-:Y:S01]  /*9eb0*/  FMUL.FTZ R93, R93, R8.reuse ;  /* 0x000000085d5d7220 */ /* 0x080fe20000410000 */
[-C--:B------:R-:W-:Y:S01]  /*9ec0*/  FMUL.FTZ R96, R96, R8.reuse ;  /* 0x0000000860607220 */ /* 0x080fe20000410000 */
[----:B------:R-:W-:Y:S01]  /*9ed0*/  FMUL.FTZ R97, R97, R8 ;  /* 0x0000000861617220 */ /* 0x000fe20000410000 */
[----:B------:R-:W-:Y:S01]  /*9ee0*/  MUFU.EX2 R160, R176 ;  /* 0x000000b000a07308 */ /* 0x000fe20000000800 */
[C---:B-1----:R-:W-:Y:S01]  /*9ef0*/  FADD.FTZ R3, R169.reuse, R3 ;  /* 0x00000003a9037221 */ /* 0x042fe20000010000 */
        /* <DEDUP_REMOVED lines=17> */
[----:B------:R-:W-:Y:S01]  /*a010*/  FMUL.FTZ R128, R128, R8 ;  /* 0x0000000880807220 */ /* 0x000fe20000410000 */
[----:B--2---:R-:W-:Y:S01]  /*a020*/  FMNMX.FTZ R6, R6, R10, !PT ;  /* 0x0000000a06067209 */ /* 0x004fe20007810000 */
[-C--:B------:R-:W-:Y:S01]  /*a030*/  FMUL.FTZ R129, R129, R8.reuse ;  /* 0x0000000881817220 */ /* 0x080fe20000410000 */
[-C--:B------:R-:W-:Y:S01]  /*a040*/  FMUL.FTZ R132, R132, R8.reuse ;  /* 0x0000000884847220 */ /* 0x080fe20000410000 */
[-C--:B------:R-:W-:Y:S01]  /*a050*/  FMUL.FTZ R133, R133, R8.reuse ;  /* 0x0000000885857220 */ /* 0x080fe20000410000 */
[----:B------:R-:W-:Y:S01]  /*a060*/  MUFU.EX2 R181, R181 ;  /* 0x000000b500b57308 */ /* 0x000fe20000000800 */
[C---:B------:R-:W-:Y:S01]  /*a070*/  FMUL.FTZ R10, R6.reuse, UR10 ;  /* 0x0000000a060a7c20 */ /* 0x040fe20008410000 */
[----:B------:R-:W-:Y:S01]  /*a080*/  FADD.FTZ R9, -R6, R9 ;  /* 0x0000000906097221 */ /* 0x000fe20000010100 */
[-C--:B------:R-:W-:Y:S01]  /*a090*/  FMUL.FTZ R136, R136, R8.reuse ;  /* 0x0000000888887220 */ /* 0x080fe20000410000 */
        /* <DEDUP_REMOVED lines=26> */
[----:B------:R-:W-:-:S05]  /*a240*/  FMUL.FTZ R149, R149, R8 ;  /* 0x0000000895957220 */ /* 0x000fca0000410000 */
[----:B------:R-:W3:Y:S01]  /*a250*/  MUFU.EX2 R11, R11 ;  /* 0x0000000b000b7308 */ /* 0x000ee20000000800 */
[----:B-1----:R-:W-:Y:S01]  /*a260*/  FFMA.FTZ R4, R9, R4, R154 ;  /* 0x0000000409047223 */ /* 0x002fe2000001009a */
        /* <DEDUP_REMOVED lines=119> */
.L_x_5502:
[----:B------:R2:W3:Y:S01]  /*a9e0*/  SYNCS.PHASECHK.TRANS64.TRYWAIT P1, [UR23+0x28c50], R7 ;  /* 0x028c5007ff0075a7 */ /* 0x0004e20008020157 */
[----:B------:R-:W-:Y:S05]  /*a9f0*/  @!P0 BRA `(.L_x_5503) ;  /* 0x0000000000048947 */ /* 0x000fea0003800000 */
[----:B------:R-:W-:Y:S01]  /*aa00*/  BPT.TRAP 0x1 ;  /* 0x000000040000795c */ /* 0x000fe20000300000 */
.L_x_5503:
[----:B---3--:R-:W-:Y:S05]  /*aa10*/  @P1 BRA `(.L_x_5504) ;  /* 0x0000000000081947 */ /* 0x008fea0003800000 */
[----:B------:R-:W3:Y:S02]  /*aa20*/  SYNCS.PHASECHK.TRANS64.TRYWAIT P1, [UR23+0x28c50], R7 ;  /* 0x028c5007ff0075a7 */ /* 0x000ee40008020157 */
[----:B---3--:R-:W-:Y:S05]  /*aa30*/  @!P1 BRA `(.L_x_5505) ;  /* 0x000000e400949947 */ /* 0x008fea0003800000 */
.L_x_5504:
        /* <DEDUP_REMOVED lines=34> */
.L_x_5506:
[----:B------:R-:W-:Y:S01]  /*ac60*/  UIADD3 UR23, UR23, 0x28c60, URZ ;  /* 0x00028c6017177890 */ /* 0x000fe2000fffe03f */
[----:B------:R-:W-:Y:S01]  /*ac70*/  PLOP3.LUT P1, PT, PT, PT, UP0, 0x80, 0x0 ;  /* 0x000000000000781c */ /* 0x000fe20003f2f008 */
[----:B------:R-:W-:Y:S01]  /*ac80*/  UMOV UR24, UR38 ;  /* 0x0000002600187c82 */ /* 0x000fe20008000000 */
[----:B-1----:R-:W-:Y:S01]  /*ac90*/  IMAD.MOV.U32 R9, RZ, RZ, R6 ;  /* 0x000000ffff097224 */ /* 0x002fe200078e0006 */
[----:B------:R-:W-:Y:S01]  /*aca0*/  UPRMT UR23, UR40, 0x654, UR23 ;  /* 0x0000065428177896 */ /* 0x000fe20008000017 */
[----:B---3--:R-:W-:-:S08]  /*acb0*/  IMAD.MOV.U32 R8, RZ, RZ, R5 ;  /* 0x000000ffff087224 */ /* 0x008fd000078e0005 */
[----:B------:R-:W-:Y:S01]  /*acc0*/  SYNCS.ARRIVE.TRANS64.RED.A1T0 RZ, [UR23], RZ ;  /* 0x000000ffffff79a7 */ /* 0x000fe20008100417 */
[----:B------:R-:W-:Y:S05]  /*acd0*/  @P1 BRA `(.L_x_5507) ;  /* 0xffffffe400d41947 */ /* 0x000fea000383ffff */
.L_x_5496:
        /* <DEDUP_REMOVED lines=10> */
.L_x_5527:
[----:B------:R-:W-:-:S04]  /*ad80*/  UIADD3 UR38, UR26, 0x1, URZ ;  /* 0x000000011a267890 */ /* 0x000fc8000fffe03f */
[----:B------:R-:W-:-:S04]  /*ad90*/  UISETP.NE.AND UP0, UPT, UR38, 0x2, UPT ;  /* 0x000000022600788c */ /* 0x000fc8000bf05270 */
[----:B------:R-:W-:Y:S02]  /*ada0*/  USEL UR6, URZ, 0x1, UP0 ;  /* 0x000000013f067887 */ /* 0x000fe40008000000 */
[----:B------:R-:W-:Y:S02]  /*adb0*/  USEL UR38, UR38, URZ, UP0 ;  /* 0x0000003f26267287 */ /* 0x000fe40008000000 */
[----:B------:R-:W-:Y:S01]  /*adc0*/  ULOP3.LUT UR37, UR37, UR6, URZ, 0x3c, !UPT ;  /* 0x0000000625257292 */ /* 0x000fe2000f8e3c3f */
[----:B------:R-:W-:Y:S11]  /*add0*/  @!P0 BRA `(.L_x_5509) ;  /* 0x0000000000048947 */ /* 0x000ff60003800000 */
[----:B------:R-:W-:Y:S01]  /*ade0*/  BPT.TRAP 0x1 ;  /* 0x000000040000795c */ /* 0x000fe20000300000 */
.L_x_5509:
[----:B------:R-:W-:Y:S01]  /*adf0*/  ULEA UR20, UR38, UR41, 0x3 ;  /* 0x0000002926147291 */ /* 0x000fe2000f8e183f */
[----:B01234-:R-:W-:-:S05]  /*ae00*/  IMAD.U32 R8, RZ, RZ, UR37 ;  /* 0x00000025ff087e24 */ /* 0x01ffca000f8e00ff */
[----:B------:R-:W-:-:S04]  /*ae10*/  SHF.L.U32 R8, R8, 0x1f, RZ ;  /* 0x0000001f08087819 */ /* 0x000fc800000006ff */
[----:B------:R0:W1:Y:S01]  /*ae20*/  SYNCS.PHASECHK.TRANS64.TRYWAIT P1, [UR20+0x28c30], R8 ;  /* 0x028c3008ff0075a7 */ /* 0x0000620008020154 */
[----:B------:R-:W-:Y:S05]  /*ae30*/  @!P0 BRA `(.L_x_5510) ;  /* 0x0000000000048947 */ /* 0x000fea0003800000 */
[----:B------:R-:W-:Y:S01]  /*ae40*/  BPT.TRAP 0x1 ;  /* 0x000000040000795c */ /* 0x000fe20000300000 */
.L_x_5510:
[----:B-1----:R-:W-:Y:S05]  /*ae50*/  @P1 BRA `(.L_x_5511) ;  /* 0x0000000000081947 */ /* 0x002fea0003800000 */
[----:B------:R-:W1:Y:S02]  /*ae60*/  SYNCS.PHASECHK.TRANS64.TRYWAIT P1, [UR20+0x28c30], R8 ;  /* 0x028c3008ff0075a7 */ /* 0x000e640008020154 */
[----:B-1----:R-:W-:Y:S05]  /*ae70*/  @!P1 BRA `(.L_x_5512) ;  /* 0x000000e0009c9947 */ /* 0x002fea0003800000 */
.L_x_5511:
        /* <DEDUP_REMOVED lines=23> */
.L_x_5513:
        /* <DEDUP_REMOVED lines=9> */
[----:B-1----:R-:W-:Y:S01]  /*b080*/  @P1 IMAD.HI.U32 R5, R14, UR6, RZ ;  /* 0x000000060e051c27 */ /* 0x002fe2000f8e00ff */
[----:B------:R-:W-:Y:S01]  /*b090*/  @UP1 ULDC UR6, c[0x0][0x450] ;  /* 0x0001140000061ab9 */ /* 0x000fe20000000800 */
[----:B------:R-:W-:-:S03]  /*b0a0*/  PLOP3.LUT P1, PT, PT, PT, UP0, 0x40, 0x0 ;  /* 0x000000000000781c */ /* 0x000fc60003f2e808 */
[----:B------:R-:W-:Y:S01]  /*b0b0*/  @P2 SHF.R.U32.HI R14, RZ, UR6, R5 ;  /* 0x00000006ff0e2c19 */ /* 0x000fe20008011605 */
[----:B------:R-:W-:Y:S01]  /*b0c0*/  UIADD3 UR6, UR20, 0x28c40, URZ ;  /* 0x00028c4014067890 */ /* 0x000fe2000fffe03f */
[----:B------:R-:W-:-:S03]  /*b0d0*/  IMAD.U32 R5, RZ, RZ, UR50 ;  /* 0x00000032ff057e24 */ /* 0x000fc6000f8e00ff */
[----:B------:R-:W1:Y:S01]  /*b0e0*/  SHFL.IDX PT, R15, R14, RZ, 0x1c1f ;  /* 0x001c1fff0e0f7589 */ /* 0x000e6200000e0000 */
[----:B------:R-:W-:Y:S01]  /*b0f0*/  UPRMT UR6, UR40, 0x654, UR6 ;  /* 0x0000065428067896 */ /* 0x000fe20008000006 */
[----:B------:R-:W-:-:S05]  /*b100*/  IADD3 R12, -R5, UR48, R12 ;  /* 0x00000030050c7c10 */ /* 0x000fca000fffe10c */
[----:B------:R-:W-:-:S03]  /*b110*/  VIADD R13, R12, UR25 ;  /* 0x000000190c0d7c36 */ /* 0x000fc60008000000 */
[----:B------:R-:W-:Y:S01]  /*b120*/  SYNCS.ARRIVE.TRANS64.RED.A1T0 RZ, [UR6], RZ ;  /* 0x000000ffffff79a7 */ /* 0x000fe20008100406 */
[----:B------:R-:W-:-:S06]  /*b130*/  ULOP3.LUT UR6, URZ, UR24, URZ, 0x33, !UPT ;  /* 0x000000183f067292 */ /* 0x000fcc000f8e333f */
[----:B------:R-:W-:Y:S02]  /*b140*/  VIADD R12, R12, UR6 ;  /* 0x000000060c0c7c36 */ /* 0x000fe40008000000 */
[--C-:B-1----:R-:W-:Y:S02]  /*b150*/  IMAD.IADD R11, R13, 0x1, R15.reuse ;  /* 0x000000010d0b7824 */ /* 0x102fe400078e020f */
        /* <DEDUP_REMOVED lines=15> */
.L_x_5516:
[----:B------:R-:W-:-:S05]  /*b250*/  IMAD.U32 R20, RZ, RZ, UR23 ;  /* 0x00000017ff147e24 */ /* 0x000fca000f8e00ff */
[----:B------:R-:W-:-:S13]  /*b260*/  ISETP.NE.AND P1, PT, R20, 0x1, PT ;  /* 0x000000011400780c */ /* 0x000fda0003f25270 */
[----:B------:R-:W1:Y:S02]  /*b270*/  @P1 LDC.64 R6, c[0x0][0x9e8] ;  /* 0x00027a00ff061b82 */ /* 0x000e640000000a00 */
[----:B-1----:R-:W-:-:S05]  /*b280*/  @P1 IMAD.HI.U32 R6, R15, R6, RZ ;  /* 0x000000060f061227 */ /* 0x002fca00078e00ff */
[----:B------:R-:W-:-:S07]  /*b290*/  @P1 SHF.R.U32.HI R15, RZ, R7, R6 ;  /* 0x00000007ff0f1219 */ /* 0x000fce0000011606 */
.L_x_5517:
[----:B------:R-:W-:Y:S05]  /*b2a0*/  BSYNC B0 ;  /* 0x0000000000007941 */ /* 0x000fea0003800000 */
.L_x_5515:
[----:B------:R-:W-:-:S04]  /*b2b0*/  IMAD R15, R15, R20, -UR7 ;  /* 0x800000070f0f7e24 */ /* 0x000fc8000f8e0214 */
[----:B------:R-:W-:-:S05]  /*b2c0*/  IMAD.IADD R15, R15, 0x1, -R2 ;  /* 0x000000010f0f7824 */ /* 0x000fca00078e0a02 */
[----:B------:R-:W-:Y:S02]  /*b2d0*/  VIMNMX R5, R5, R15, !PT ;  /* 0x0000000f05057248 */ /* 0x000fe40007fe0100 */
[----:B------:R-:W-:-:S07]  /*b2e0*/  VIADDMNMX R11, R15, R20, R11, PT ;  /* 0x000000140f0b7246 */ /* 0x000fce000380010b */
.L_x_5514:
[----:B------:R-:W-:Y:S01]  /*b2f0*/  UISETP.GT.AND UP0, UPT, UR21, -0x1, UPT ;  /* 0xffffffff1500788c */ /* 0x000fe2000bf04270 */
[----:B------:R-:W1:Y:S01]  /*b300*/  SHFL.IDX PT, R6, R14, 0x1, 0x1c1f ;  /* 0x003c1f000e067f89 */ /* 0x000e6200000e0000 */
        /* <DEDUP_REMOVED lines=10> */
[--C-:B-1----:R-:W-:Y:S01]  /*b3b0*/  IMAD.IADD R13, R13, 0x1, R6.reuse ;  /* 0x000000010d0d7824 */ /* 0x102fe200078e0206 */
        /* <DEDUP_REMOVED lines=56> */
.L_x_5520:
[----:B------:R-:W-:-:S05]  /*b740*/  IMAD.U32 R11, RZ, RZ, UR23 ;  /* 0x00000017ff0b7e24 */ /* 0x000fca000f8e00ff */
[----:B------:R-:W-:-:S13]  /*b750*/  ISETP.NE.AND P2, PT, R11, 0x1, PT ;  /* 0x000000010b00780c */ /* 0x000fda0003f45270 */
[----:B------:R-:W1:Y:S02]  /*b760*/  @P2 LDC.64 R6, c[0x0][0x9e8] ;  /* 0x00027a00ff062b82 */ /* 0x000e640000000a00 */
[----:B-1----:R-:W-:-:S05]  /*b770*/  @P2 IMAD.HI.U32 R6, R5, R6, RZ ;  /* 0x0000000605062227 */ /* 0x002fca00078e00ff */
[----:B------:R-:W-:-:S07]  /*b780*/  @P2 SHF.R.U32.HI R5, RZ, R7, R6 ;  /* 0x00000007ff052219 */ /* 0x000fce0000011606 */
.L_x_5521:
[----:B------:R-:W-:Y:S05]  /*b790*/  BSYNC B0 ;  /* 0x0000000000007941 */ /* 0x000fea0003800000 */
.L_x_5519:
[----:B------:R-:W-:-:S04]  /*b7a0*/  IMAD R5, R5, R11, -UR7 ;  /* 0x8000000705057e24 */ /* 0x000fc8000f8e020b */
[----:B------:R-:W-:-:S05]  /*b7b0*/  IMAD.IADD R5, R5, 0x1, -R2 ;  /* 0x0000000105057824 */ /* 0x000fca00078e0a02 */
[----:B------:R-:W-:Y:S02]  /*b7c0*/  VIMNMX R12, R12, R5, !PT ;  /* 0x000000050c0c7248 */ /* 0x000fe40007fe0100 */
[----:B------:R-:W-:-:S07]  /*b7d0*/  VIADDMNMX R13, R5, R11, R13, PT ;  /* 0x0000000b050d7246 */ /* 0x000fce000380010d */
.L_x_5518:
        /* <DEDUP_REMOVED lines=57> */
[----:B------:R-:W1:Y:S01]  /*bb70*/  SHFL.BFLY PT, R6, R5, 0x2, 0x1f ;  /* 0x0c401f0005067f89 */ /* 0x000e6200000e0000 */
        /* <DEDUP_REMOVED lines=11> */
[----:B-1----:R-:W-:-:S02]  /*bc30*/  FMNMX.FTZ R5, R5, R6, !PT ;  /* 0x0000000605057209 */ /* 0x002fc40007810000 */
[----:B------:R-:W-:Y:S02]  /*bc40*/  FSEL R182, R182, -INF , !P2 ;  /* 0xff800000b6b67808 */ /* 0x000fe40005000000 */
[----:B------:R-:W-:Y:S01]  /*bc50*/  ISETP.NE.AND P2, PT, R18, RZ, PT ;  /* 0x000000ff1200720c */ /* 0x000fe20003f45270 */
[----:B------:R-:W1:Y:S01]  /*bc60*/  SHFL.BFLY PT, R6, R5, 0x1, 0x1f ;  /* 0x0c201f0005067f89 */ /* 0x000e6200000e0000 */
[----:B------:R-:W-:Y:S02]  /*bc70*/  @P0 LOP3.LUT R16, R16, 0x40, RZ, 0xfc, !PT ;  /* 0x0000004010100812 */ /* 0x000fe400078efcff */
[----:B------:R-:W-:Y:S02]  /*bc80*/  ISETP.LT.OR P0, PT, R13, 0x22, P3 ;  /* 0x000000220d00780c */ /* 0x000fe40001f01670 */
[C---:B------:R-:W-:Y:S02]  /*bc90*/  LOP3.LUT P3, RZ, R16.reuse, 0x80, RZ, 0xc0, !PT ;  /* 0x0000008010ff7812 */ /* 0x040fe4000786c0ff */
[----:B------:R-:W-:-:S02]  /*bca0*/  LOP3.LUT R16, R16, 0xffffffef, RZ, 0xc0, !PT ;  /* 0xffffffef10107812 */ /* 0x000fc400078ec0ff */
[----:B------:R-:W-:-:S04]  /*bcb0*/  ISETP.LT.OR P3, PT, R13, 0x1, P3 ;  /* 0x000000010d00780c */ /* 0x000fc80001f61670 */
[----:B------:R-:W-:-:S03]  /*bcc0*/  FSEL R154, R154, -INF , !P3 ;  /* 0xff8000009a9a7808 */ /* 0x000fc60005800000 */
[----:B------:R-:W-:Y:S02]  /*bcd0*/  @P0 LOP3.LUT R16, R16, 0x10, RZ, 0xfc, !PT ;  /* 0x0000001010100812 */ /* 0x000fe400078efcff */
[----:B------:R-:W-:Y:S02]  /*bce0*/  ISETP.LT.OR P0, PT, R13, 0x29, P4 ;  /* 0x000000290d00780c */ /* 0x000fe40002701670 */
[C---:B------:R-:W-:Y:S02]  /*bcf0*/  LOP3.LUT P4, RZ, R16.reuse, 0x20, RZ, 0xc0, !PT ;  /* 0x0000002010ff7812 */ /* 0x040fe4000788c0ff */
[----:B------:R-:W-:Y:S02]  /*bd00*/  LOP3.LUT R16, R16, 0xfffffffb, RZ, 0xc0, !PT ;  /* 0xfffffffb10107812 */ /* 0x000fe400078ec0ff */
[----:B-1----:R-:W-:Y:S02]  /*bd10*/  FMNMX.FTZ R5, R5, R6, !PT ;  /* 0x0000000605057209 */ /* 0x002fe40007810000 */
[----:B------:R-:W-:-:S03]  /*bd20*/  ISETP.LT.OR P4, PT, R13, 0x3a, P4 ;  /* 0x0000003a0d00780c */ /* 0x000fc60002781670 */
[----:B------:R-:W-:Y:S01]  /*bd30*/  FMUL.FTZ R6, R5, UR10 ;  /* 0x0000000a05067c20 */ /* 0x000fe20008410000 */
[----:B------:R-:W-:Y:S02]  /*bd40*/  FSEL R183, R183, -INF , !P4 ;  /* 0xff800000b7b77808 */ /* 0x000fe40006000000 */
[----:B------:R-:W-:Y:S02]  /*bd50*/  @P0 LOP3.LUT R16, R16, 0x4, RZ, 0xfc, !PT ;  /* 0x0000000410100812 */ /* 0x000fe400078efcff */
[----:B------:R-:W-:Y:S02]  /*bd60*/  ISETP.LT.OR P0, PT, R13, 0x2a, P5 ;  /* 0x0000002a0d00780c */ /* 0x000fe40002f01670 */
[----:B------:R-:W-:Y:S02]  /*bd70*/  FSETP.NEU.FTZ.AND P5, PT, R5, -INF , PT ;  /* 0xff8000000500780b */ /* 0x000fe40003fbd000 */
[----:B------:R-:W-:Y:S02]  /*bd80*/  LOP3.LUT R16, R16, 0xffff7fff, RZ, 0xc0, !PT ;  /* 0xffff7fff10107812 */ /* 0x000fe400078ec0ff */
[----:B------:R-:W-:-:S02]  /*bd90*/  FSEL R6, R6, RZ, P5 ;  /* 0x000000ff06067208 */ /* 0x000fc40002800000 */
        /* <DEDUP_REMOVED lines=36> */
[----:B------:R-:W1:Y:S01]  /*bfe0*/  MUFU.EX2 R157, R157 ;  /* 0x0000009d009d7308 */ /* 0x000e620000000800 */
        /* <DEDUP_REMOVED lines=22> */
[----:B------:R-:W-:Y:S02]  /*c150*/  LOP3.LUT P0, RZ, R16, 0x4000, RZ, 0xc0, !PT ;  /* 0x0000400010ff7812 */ /* 0x000fe4000780c0ff */
[----:B------:R-:W-:Y:S01]  /*c160*/  FMNMX.FTZ R6, R179, R6, !PT ;  /* 0x00000006b3067209 */ /* 0x000fe20007810000 */
[----:B------:R-:W-:Y:S03]  /*c170*/  MUFU.EX2 R168, R168 ;  /* 0x000000a800a87308 */ /* 0x000fe60000000800 */
        /* <DEDUP_REMOVED lines=23> */
[----:B-1----:R-:W-:Y:S01]  /*c2f0*/  F2FP.F16.F32.PACK_AB R154, R157, R156 ;  /* 0x0000009c9d9a723e */ /* 0x002fe200000000ff */
        /* <DEDUP_REMOVED lines=8> */
[----:B------:R-:W1:Y:S01]  /*c380*/  MUFU.EX2 R7, R7 ;  /* 0x0000000700077308 */ /* 0x000e620000000800 */
        /* <DEDUP_REMOVED lines=16> */
[----:B-1----:R1:W-:Y:S01]  /*c490*/  @!P2 STS [R10+0x28820], R7 ;  /* 0x028820070a00a388 */ /* 0x0023e20000000800 */
        /* <DEDUP_REMOVED lines=9> */
[--C-:B-1----:R-:W-:Y:S01]  /*c530*/  FFMA.FTZ R10, R158, UR10, -R14.reuse ;  /* 0x0000000a9e0a7c23 */ /* 0x102fe2000801080e */
        /* <DEDUP_REMOVED lines=12> */
[----:B------:R-:W1:Y:S01]  /*c600*/  MUFU.EX2 R10, R10 ;  /* 0x0000000a000a7308 */ /* 0x000e620000000800 */
        /* <DEDUP_REMOVED lines=28> */
[----:B------:R-:W1:Y:S01]  /*c7d0*/  MUFU.EX2 R161, R170 ;  /* 0x000000aa00a17308 */ /* 0x000e620000000800 */
        /* <DEDUP_REMOVED lines=137> */
[----:B-1----:R-:W-:Y:S06]  /*d070*/  @!P0 BRA `(.L_x_5522) ;  /* 0x0000000000048947 */ /* 0x002fec0003800000 */
[----:B------:R-:W-:Y:S01]  /*d080*/  BPT.TRAP 0x1 ;  /* 0x000000040000795c */ /* 0x000fe20000300000 */
.L_x_5522:
[----:B------:R1:W2:Y:S01]  /*d090*/  SYNCS.PHASECHK.TRANS64.TRYWAIT P1, [UR20+0x28c50], R8 ;  /* 0x028c5008ff0075a7 */ /* 0x0002a20008020154 */
[----:B------:R-:W-:Y:S05]  /*d0a0*/  @!P0 BRA `(.L_x_5523) ;  /* 0x0000000000048947 */ /* 0x000fea0003800000 */
[----:B------:R-:W-:Y:S01]  /*d0b0*/  BPT.TRAP 0x1 ;  /* 0x000000040000795c */ /* 0x000fe20000300000 */
.L_x_5523:
[----:B--2---:R-:W-:Y:S05]  /*d0c0*/  @P1 BRA `(.L_x_5524) ;  /* 0x0000000000081947 */ /* 0x004fea0003800000 */
[----:B------:R-:W2:Y:S02]  /*d0d0*/  SYNCS.PHASECHK.TRANS64.TRYWAIT P1, [UR20+0x28c50], R8 ;  /* 0x028c5008ff0075a7 */ /* 0x000ea40008020154 */
[----:B--2---:R-:W-:Y:S05]  /*d0e0*/  @!P1 BRA `(.L_x_5525) ;  /* 0x000000c000189947 */ /* 0x004fea0003800000 */
.L_x_5524:
        /* <DEDUP_REMOVED lines=34> */
.L_x_5526:
        /* <DEDUP_REMOVED lines=10> */
.L_x_5508:
[----:B------:R-:W5:Y:S01]  /*d3b0*/  SHFL.BFLY PT, R0, R3, 0x2, 0x1f ;  /* 0x0c401f0003007f89 */ /* 0x000f6200000e0000 */
[----:B------:R-:W-:Y:S01]  /*d3c0*/  IMAD.U32 R11, RZ, RZ, UR10 ;  /* 0x0000000aff0b7e24 */ /* 0x000fe2000f8e00ff */
[----:B------:R-:W-:Y:S06]  /*d3d0*/  BAR.ARV 0x8, 0x100 ;  /* 0x0204000000007b1d */ /* 0x000fec0000002000 */
[----:B------:R-:W-:Y:S02]  /*d3e0*/  IMAD.MOV.U32 R12, RZ, RZ, -0x800000 ;  /* 0xff800000ff0c7424 */ /* 0x000fe400078e00ff */
[----:B------:R-:W-:Y:S01]  /*d3f0*/  BAR.SYNC.DEFER_BLOCKING 0xf, 0x100 ;  /* 0x03c4000000007b1d */ /* 0x000fe20000010000 */
[----:B------:R-:W-:Y:S01]  /*d400*/  ISETP.NE.AND P2, PT, R18, RZ, PT ;  /* 0x000000ff1200720c */ /* 0x000fe20003f45270 */
[----:B------:R-:W-:-:S04]  /*d410*/  UIADD3 UR36, UR36, 0x1, URZ ;  /* 0x0000000124247890 */ /* 0x000fc8000fffe03f */
[----:B------:R-:W0:Y:S01]  /*d420*/  SHFL.BFLY PT, R9, R4, 0x2, 0x1f ;  /* 0x0c401f0004097f89 */ /* 0x000e2200000e0000 */
[----:B-----5:R-:W-:Y:S01]  /*d430*/  FADD.FTZ R0, R0, R3 ;  /* 0x0000000300007221 */ /* 0x020fe20000010000 */
[----:B------:R-:W-:-:S04]  /*d440*/  IMAD.MOV.U32 R3, RZ, RZ, RZ ;  /* 0x000000ffff037224 */ /* 0x000fc800078e00ff */
[----:B01234-:R-:W0:Y:S01]  /*d450*/  SHFL.BFLY PT, R7, R0, 0x1, 0x1f ;  /* 0x0c201f0000077f89 */ /* 0x01fe2200000e0000 */
[----:B------:R-:W-:Y:S01]  /*d460*/  FADD.FTZ R9, R9, R4 ;  /* 0x0000000409097221 */ /* 0x000fe20000010000 */
[----:B------:R-:W-:Y:S01]  /*d470*/  IMAD.U32 R4, RZ, RZ, UR38 ;  /* 0x00000026ff047e24 */ /* 0x000fe2000f8e00ff */
[----:B------:R-:W-:-:S03]  /*d480*/  UIADD3 UR38, UR38, 0x1, URZ ;  /* 0x0000000126267890 */ /* 0x000fc6000fffe03f */
[----:B------:R-:W1:Y:S01]  /*d490*/  SHFL.BFLY PT, R8, R9, 0x1, 0x1f ;  /* 0x0c201f0009087f89 */ /* 0x000e6200000e0000 */
[----:B------:R-:W-:Y:S01]  /*d4a0*/  @!P2 IMAD R4, R4, 0x40, R17 ;  /* 0x000000400404a824 */ /* 0x000fe200078e0211 */
[----:B------:R-:W-:Y:S01]  /*d4b0*/  UISETP.NE.AND UP0, UPT, UR38, 0x2, UPT ;  /* 0x000000022600788c */ /* 0x000fe2000bf05270 */
[----:B0-----:R-:W-:-:S03]  /*d4c0*/  FADD.FTZ R10, R0, R7 ;  /* 0x00000007000a7221 */ /* 0x001fc60000010000 */
[----:B------:R-:W-:Y:S01]  /*d4d0*/  @!P2 LEA R4, R4, UR41, 0x2 ;  /* 0x000000290404ac11 */ /* 0x000fe2000f8e10ff */
[----:B------:R-:W-:Y:S01]  /*d4e0*/  USEL UR4, URZ, 0x1, UP0 ;  /* 0x000000013f047887 */ /* 0x000fe20008000000 */
[----:B------:R-:W-:Y:S01]  /*d4f0*/  FSETP.NE.FTZ.AND P0, PT, R10, RZ, PT ;  /* 0x000000ff0a00720b */ /* 0x000fe20003f15000 */
[----:B------:R-:W-:Y:S02]  /*d500*/  USEL UR38, UR38, URZ, UP0 ;  /* 0x0000003f26267287 */ /* 0x000fe40008000000 */
[----:B------:R-:W-:-:S10]  /*d510*/  ULOP3.LUT UR37, UR37, UR4, URZ, 0x3c, !UPT ;  /* 0x0000000425257292 */ /* 0x000fd4000f8e3c3f */
[----:B------:R-:W0:Y:S01]  /*d520*/  @P0 MUFU.LG2 R7, R10 ;  /* 0x0000000a00070308 */ /* 0x000e220000000c00 */
[----:B------:R-:W-:Y:S01]  /*d530*/  @P0 FMUL.FTZ R0, R11, 0.69314718246459960938 ;  /* 0x3f3172180b000820 */ /* 0x000fe20000410000 */
[----:B-1----:R-:W-:-:S05]  /*d540*/  FADD.FTZ R8, R9, R8 ;  /* 0x0000000809087221 */ /* 0x002fca0000010000 */
[----:B------:R-:W-:Y:S01]  /*d550*/  FSETP.NE.FTZ.AND P1, PT, R8, RZ, PT ;  /* 0x000000ff0800720b */ /* 0x000fe20003f35000 */
[----:B------:R-:W1:Y:S01]  /*d560*/  @P0 MUFU.RCP R3, R10 ;  /* 0x0000000a00030308 */ /* 0x000e620000001000 */
[----:B0-----:R-:W-:-:S04]  /*d570*/  @P0 FMUL.FTZ R7, R7, 0.69314718246459960938 ;  /* 0x3f31721807070820 */ /* 0x001fc80000410000 */
[----:B------:R-:W-:Y:S01]  /*d580*/  @P0 FFMA.FTZ R12, R0, R5, R7 ;  /* 0x00000005000c0223 */ /* 0x000fe20000010007 */
[----:B------:R-:W-:-:S06]  /*d590*/  IMAD.MOV.U32 R0, RZ, RZ, RZ ;  /* 0x000000ffff007224 */ /* 0x000fcc00078e00ff */
[----:B------:R-:W0:Y:S01]  /*d5a0*/  @P1 MUFU.LG2 R5, R8 ;  /* 0x0000000800051308 */ /* 0x000e220000000c00 */
[----:B------:R-:W-:Y:S01]  /*d5b0*/  PLOP3.LUT P0, PT, PT, PT, PT, 0x8, 0x0 ;  /* 0x000000000000781c */ /* 0x000fe20003f0e170 */
[----:B-1----:R-:W-:Y:S01]  /*d5c0*/  @!P2 STS [R4+0x28800], R3 ;  /* 0x028800030400a388 */ /* 0x002fe20000000800 */
[-C--:B------:R-:W-:Y:S01]  /*d5d0*/  FMUL.FTZ R24, R24, R3.reuse ;  /* 0x0000000318187220 */ /* 0x080fe20000410000 */
[-C--:B------:R-:W-:Y:S01]  /*d5e0*/  FMUL.FTZ R25, R25, R3.reuse ;  /* 0x0000000319197220 */ /* 0x080fe20000410000 */
[-C--:B------:R-:W-:Y:S01]  /*d5f0*/  FMUL.FTZ R28, R28, R3.reuse ;  /* 0x000000031c1c7220 */ /* 0x080fe20000410000 */
[-C--:B------:R-:W-:Y:S01]  /*d600*/  FMUL.FTZ R29, R29, R3.reuse ;  /* 0x000000031d1d7220 */ /* 0x080fe20000410000 */
[-C--:B------:R-:W-:Y:S01]  /*d610*/  FMUL.FTZ R32, R32, R3.reuse ;  /* 0x0000000320207220 */ /* 0x080fe20000410000 */
[----:B------:R-:W1:Y:S01]  /*d620*/  @P1 MUFU.RCP R0, R8 ;  /* 0x0000000800001308 */ /* 0x000e620000001000 */
        /* <DEDUP_REMOVED lines=26> */
[----:B0-----:R-:W-:-:S02]  /*d7d0*/  IMAD.U32 R4, RZ, RZ, UR10 ;  /* 0x0000000aff047e24 */ /* 0x001fc4000f8e00ff */
        /* <DEDUP_REMOVED lines=103> */
.L_x_5432:
[----:B------:R-:W0:Y:S08]  /*de50*/  S2UR UR40, SR_CgaCtaId ;  /* 0x00000000002879c3 */ /* 0x000e300000008800 */
[----:B------:R-:W-:Y:S01]  /*de60*/  BAR.SYNC.DEFER_BLOCKING 0x5, 0x180 ;  /* 0x0146000000007b1d */ /* 0x000fe20000010000 */
[----:B------:R-:W-:-:S05]  /*de70*/  USHF.R.U32.HI UR9, URZ, 0x10, UR42 ;  /* 0x000000103f097899 */ /* 0x000fca000801162a */
[----:B------:R-:W-:Y:S01]  /*de80*/  UMOV UR41, 0x400 ;  /* 0x0000040000297882 */ /* 0x000fe20000000000 */
[----:B------:R-:W-:Y:S01]  /*de90*/  BSSY B0, `(.L_x_5528) ;  /* 0x000049c000007945 */ /* 0x000fe20003800000 */
[----:B0-----:R-:W-:-:S09]  /*dea0*/  ULEA UR41, UR40, UR41, 0x18 ;  /* 0x0000002928297291 */ /* 0x001fd2000f8ec03f */
[----:B------:R-:W0:Y:S02]  /*deb0*/  LDS.128 R4, [UR41+0x28cd0] ;  /* 0x028cd029ff047984 */ /* 0x000e240008000c00 */
[----:B0-----:R-:W-:Y:S02]  /*dec0*/  R2UR UR5, R5 ;  /* 0x00000000050572ca */ /* 0x001fe400000e0000 */
[----:B------:R-:W-:Y:S02]  /*ded0*/  R2UR UR7, R6 ;  /* 0x00000000060772ca */ /* 0x000fe400000e0000 */
[----:B------:R-:W-:Y:S01]  /*dee0*/  R2UR UR6, R7 ;  /* 0x00000000070672ca */ /* 0x000fe200000e0000 */
[----:B------:R-:W-:Y:S06]  /*def0*/  BAR.ARV 0x4, 0x180 ;  /* 0x0106000000007b1d */ /* 0x000fec0000002000 */
[----:B------:R-:W-:Y:S08]  /*df00*/  @P0 BRA `(.L_x_5529) ;  /* 0x0000003800540947 */ /* 0x000ff00003800000 */
[----:B------:R-:W2:Y:S01]  /*df10*/  LDL R0, [R1+0x20] ;  /* 0x0000200001007983 */ /* 0x000ea20000100800 */
[----:B------:R-:W0:Y:S01]  /*df20*/  S2UR UR4, SR_SWINHI ;  /* 0x00000000000479c3 */ /* 0x000e220000002f00 */
[----:B------:R-:W-:Y:S01]  /*df30*/  F2FP.F16.F32.PACK_AB R6, R29, R28 ;  /* 0x0000001c1d06723e */ /* 0x000fe200000000ff */
[----:B------:R-:W-:Y:S01]  /*df40*/  ULDC.64 UR14, c[0x0][0xc00] ;  /* 0x00030000000e7ab9 */ /* 0x000fe20000000a00 */
[----:B------:R-:W-:Y:S01]  /*df50*/  F2FP.F16.F32.PACK_AB R7, R31, R30 ;  /* 0x0000001e1f07723e */ /* 0x000fe200000000ff */
[----:B------:R-:W-:Y:S01]  /*df60*/  ULDC.64 UR12, c[0x0][0xc00] ;  /* 0x00030000000c7ab9 */ /* 0x000fe20000000a00 */
[----:B------:R-:W-:Y:S01]  /*df70*/  F2FP.F16.F32.PACK_AB R10, R37, R36 ;  /* 0x00000024250a723e */ /* 0x000fe200000000ff */
[----:B------:R-:W-:Y:S01]  /*df80*/  UIMAD.WIDE UR12, UR44, 0x4, UR12 ;  /* 0x000000042c0c78a5 */ /* 0x000fe2000f8e020c */
[----:B------:R-:W-:Y:S01]  /*df90*/  F2FP.F16.F32.PACK_AB R11, R39, R38 ;  /* 0x00000026270b723e */ /* 0x000fe200000000ff */
[----:B------:R-:W-:Y:S01]  /*dfa0*/  UMOV UR10, UR41 ;  /* 0x00000029000a7c82 */ /* 0x000fe20008000000 */
[----:B0-----:R-:W-:Y:S01]  /*dfb0*/  UMOV UR11, UR4 ;  /* 0x00000004000b7c82 */ /* 0x001fe20008000000 */
[----:B------:R-:W-:Y:S01]  /*dfc0*/  ULDC UR4, c[0x0][0xad4] ;  /* 0x0002b50000047ab9 */ /* 0x000fe20000000800 */
[----:B------:R-:W-:-:S02]  /*dfd0*/  IMAD.U32 R14, RZ, RZ, UR10 ;  /* 0x0000000aff0e7e24 */ /* 0x000fc4000f8e00ff */
[----:B------:R-:W-:Y:S01]  /*dfe0*/  IMAD.U32 R15, RZ, RZ, UR11 ;  /* 0x0000000bff0f7e24 */ /* 0x000fe2000f8e00ff */
[----:B------:R-:W-:Y:S02]  /*dff0*/  ULDC.64 UR10, c[0x0][0xc08] ;  /* 0x00030200000a7ab9 */ /* 0x000fe40000000a00 */
[----:B------:R-:W-:-:S04]  /*e000*/  UISETP.NE.U32.AND UP0, UPT, UR10, URZ, UPT ;  /* 0x0000003f0a00728c */ /* 0x000fc8000bf05070 */
[----:B------:R-:W-:Y:S01]  /*e010*/  UISETP.NE.AND.EX UP0, UPT, UR11, URZ, UPT, UP0 ;  /* 0x0000003f0b00728c */ /* 0x000fe2000bf05300 */
[----:B------:R-:W-:Y:S05]  /*e020*/  BAR.SYNC.DEFER_BLOCKING 0x1, 0x100 ;  /* 0x0044000000007b1d */ /* 0x000fea0000010000 */
[----:B------:R-:W-:-:S05]  /*e030*/  PLOP3.LUT P1, PT, PT, PT, UP0, 0x80, 0x0 ;  /* 0x000000000000781c */ /* 0x000fca0003f2f008 */
[----:B------:R-:W-:Y:S02]  /*e040*/  @UP0 ULDC.64 UR10, c[0x0][0xc08] ;  /* 0x00030200000a0ab9 */ /* 0x000fe40000000a00 */
[----:B------:R-:W-:Y:S01]  /*e050*/  @UP0 UIMAD.WIDE UR10, UR44, 0x4, UR10 ;  /* 0x000000042c0a08a5 */ /* 0x000fe2000f8e020a */
        /* <DEDUP_REMOVED lines=12> */
[----:B0-----:R-:W-:Y:S01]  /*e120*/  IMAD.X R5, RZ, RZ, R21, P0 ;  /* 0x000000ffff057224 */ /* 0x001fe200000e0615 */
[----:B------:R-:W-:Y:S02]  /*e130*/  LOP3.LUT R4, R8, R9, RZ, 0x3c, !PT ;  /* 0x0000000908047212 */ /* 0x000fe400078e3cff */
[----:B------:R-:W-:Y:S02]  /*e140*/  F2FP.F16.F32.PACK_AB R8, R33, R32 ;  /* 0x000000202108723e */ /* 0x000fe400000000ff */
[----:B------:R-:W-:Y:S02]  /*e150*/  MOV R13, R4 ;  /* 0x00000004000d7202 */ /* 0x000fe40000000f00 */
[----:B------:R-:W-:Y:S02]  /*e160*/  IADD3 R5, P0, R20, 0x40, RZ ;  /* 0x0000004014057810 */ /* 0x000fe40007f1e0ff */
[----:B------:R-:W-:-:S02]  /*e170*/  F2FP.F16.F32.PACK_AB R9, R35, R34 ;  /* 0x000000222309723e */ /* 0x000fc400000000ff */
[----:B------:R-:W-:Y:S02]  /*e180*/  LOP3.LUT R4, R5, 0x380, RZ, 0xc0, !PT ;  /* 0x0000038005047812 */ /* 0x000fe400078ec0ff */
[----:B------:R-:W-:Y:S01]  /*e190*/  F2FP.F16.F32.PACK_AB R6, R45, R44 ;  /* 0x0000002c2d06723e */ /* 0x000fe200000000ff */
[----:B------:R0:W-:Y:S01]  /*e1a0*/  STSM.16.M88.4 [R13], R8 ;  /* 0x000000080d007844 */ /* 0x0001e20000000200 */
[----:B------:R-:W-:Y:S02]  /*e1b0*/  SHF.R.U64 R4, R4, 0x3, RZ ;  /* 0x0000000304047819 */ /* 0x000fe400000012ff */
[----:B------:R-:W-:Y:S02]  /*e1c0*/  F2FP.F16.F32.PACK_AB R7, R47, R46 ;  /* 0x0000002e2f07723e */ /* 0x000fe400000000ff */
[----:B------:R-:W-:Y:S01]  /*e1d0*/  LOP3.LUT R4, R4, R5, RZ, 0x3c, !PT ;  /* 0x0000000504047212 */ /* 0x000fe200078e3cff */
[----:B------:R-:W-:-:S05]  /*e1e0*/  IMAD.X R5, RZ, RZ, R21, P0 ;  /* 0x000000ffff057224 */ /* 0x000fca00000e0615 */
[----:B------:R-:W-:Y:S02]  /*e1f0*/  MOV R0, R4 ;  /* 0x0000000400007202 */ /* 0x000fe40000000f00 */
[----:B------:R-:W-:Y:S02]  /*e200*/  F2FP.F16.F32.PACK_AB R4, R41, R40 ;  /* 0x000000282904723e */ /* 0x000fe400000000ff */
[----:B------:R-:W-:Y:S02]  /*e210*/  F2FP.F16.F32.PACK_AB R5, R43, R42 ;  /* 0x0000002a2b05723e */ /* 0x000fe400000000ff */
[----:B0-----:R-:W-:Y:S02]  /*e220*/  IADD3 R9, P0, R20, 0x60, RZ ;  /* 0x0000006014097810 */ /* 0x001fe40007f1e0ff */
[----:B------:R-:W-:Y:S01]  /*e230*/  F2FP.F16.F32.PACK_AB R10, R53, R52 ;  /* 0x00000034350a723e */ /* 0x000fe200000000ff */
[----:B------:R0:W-:Y:S01]  /*e240*/  STSM.16.M88.4 [R0], R4 ;  /* 0x0000000400007844 */ /* 0x0001e20000000200 */
[----:B------:R-:W-:-:S02]  /*e250*/  LOP3.LUT R8, R9, 0x380, RZ, 0xc0, !PT ;  /* 0x0000038009087812 */ /* 0x000fc400078ec0ff */
[----:B------:R-:W-:Y:S02]  /*e260*/  F2FP.F16.F32.PACK_AB R11, R55, R54 ;  /* 0x00000036370b723e */ /* 0x000fe400000000ff */
[----:B------:R-:W-:Y:S01]  /*e270*/  SHF.R.U64 R8, R8, 0x3, RZ ;  /* 0x0000000308087819 */ /* 0x000fe200000012ff */
[----:B0-----:R-:W-:-:S03]  /*e280*/  IMAD.X R5, RZ, RZ, R21, P0 ;  /* 0x000000ffff057224 */ /* 0x001fc600000e0615 */
[----:B------:R-:W-:Y:S02]  /*e290*/  LOP3.LUT R4, R8, R9, RZ, 0x3c, !PT ;  /* 0x0000000908047212 */ /* 0x000fe400078e3cff */
[----:B------:R-:W-:Y:S02]  /*e2a0*/  F2FP.F16.F32.PACK_AB R8, R49, R48 ;  /* 0x000000303108723e */ /* 0x000fe400000000ff */
[----:B------:R-:W-:Y:S02]  /*e2b0*/  MOV R13, R4 ;  /* 0x00000004000d7202 */ /* 0x000fe40000000f00 */
[----:B------:R-:W-:Y:S02]  /*e2c0*/  IADD3 R5, P0, R20, 0x2000, RZ ;  /* 0x0000200014057810 */ /* 0x000fe40007f1e0ff */
[----:B------:R-:W-:Y:S02]  /*e2d0*/  F2FP.F16.F32.PACK_AB R9, R51, R50 ;  /* 0x000000323309723e */ /* 0x000fe400000000ff */
[----:B------:R-:W-:-:S02]  /*e2e0*/  LOP3.LUT R4, R5, 0x380, RZ, 0xc0, !PT ;  /* 0x0000038005047812 */ /* 0x000fc400078ec0ff */
        /* <DEDUP_REMOVED lines=119> */
[----:B0-----:R-:W-:-:S03]  /*ea60*/  IADD3 R9, P0, R20, 0x6060, RZ ;  /* 0x0000606014097810 */ /* 0x001fc60007f1e0ff */
[----:B------:R0:W-:Y:S01]  /*ea70*/  STSM.16.M88.4 [R0], R4 ;  /* 0x0000000400007844 */ /* 0x0001e20000000200 */
[----:B------:R-:W-:Y:S01]  /*ea80*/  LOP3.LUT R8, R9, 0x380, RZ, 0xc0, !PT ;  /* 0x0000038009087812 */ /* 0x000fe200078ec0ff */
[----:B------:R-:W-:Y:S01]  /*ea90*/  IMAD.X R21, RZ, RZ, R21, P0 ;  /* 0x000000ffff157224 */ /* 0x000fe200000e0615 */
[----:B------:R-:W-:Y:S02]  /*eaa0*/  ISETP.NE.U32.AND P0, PT, RZ, UR14, PT ;  /* 0x0000000eff007c0c */ /* 0x000fe4000bf05070 */
[----:B------:R-:W-:Y:S02]  /*eab0*/  SHF.R.U64 R8, R8, 0x3, RZ ;  /* 0x0000000308087819 */ /* 0x000fe400000012ff */
[----:B------:R-:W-:Y:S02]  /*eac0*/  ISETP.NE.AND.EX P0, PT, RZ, UR15, PT, P0 ;  /* 0x0000000fff007c0c */ /* 0x000fe4000bf05300 */
[----:B------:R-:W-:-:S04]  /*ead0*/  LOP3.LUT R20, R8, R9, RZ, 0x3c, !PT ;  /* 0x0000000908147212 */ /* 0x000fc800078e3cff */
[----:B------:R-:W-:Y:S02]  /*eae0*/  MOV R20, R20 ;  /* 0x0000001400147202 */ /* 0x000fe40000000f00 */
[----:B0-----:R-:W-:Y:S02]  /*eaf0*/  F2FP.F16.F32.PACK_AB R4, R145, R144 ;  /* 0x000000909104723e */ /* 0x001fe400000000ff */
[----:B------:R-:W-:Y:S02]  /*eb00*/  F2FP.F16.F32.PACK_AB R5, R147, R146 ;  /* 0x000000929305723e */ /* 0x000fe400000000ff */
[----:B------:R-:W-:Y:S02]  /*eb10*/  F2FP.F16.F32.PACK_AB R6, R149, R148 ;  /* 0x000000949506723e */ /* 0x000fe400000000ff */
[----:B------:R-:W-:-:S05]  /*eb20*/  F2FP.F16.F32.PACK_AB R7, R151, R150 ;  /* 0x000000969707723e */ /* 0x000fca00000000ff */
[----:B------:R0:W-:Y:S02]  /*eb30*/  STSM.16.M88.4 [R20], R4 ;  /* 0x0000000414007844 */ /* 0x0001e40000000200 */
[----:B0-----:R-:W-:Y:S02]  /*eb40*/  IMAD.U32 R4, RZ, RZ, UR10 ;  /* 0x0000000aff047e24 */ /* 0x001fe4000f8e00ff */
[----:B------:R-:W-:Y:S01]  /*eb50*/  IMAD.U32 R5, RZ, RZ, UR11 ;  /* 0x0000000bff057e24 */ /* 0x000fe2000f8e00ff */
[----:B------:R-:W-:Y:S06]  /*eb60*/  BAR.SYNC.DEFER_BLOCKING 0x1, 0x100 ;  /* 0x0044000000007b1d */ /* 0x000fec0000010000 */
[----:B------:R0:W2:Y:S02]  /*eb70*/  @P1 LDG.E R6, desc[UR54][R4.64] ;  /* 0x0000003604061981 */ /* 0x0000a4000c1e1900 */
[----:B0-----:R-:W-:-:S02]  /*eb80*/  IMAD.U32 R4, RZ, RZ, UR12 ;  /* 0x0000000cff047e24 */ /* 0x001fc4000f8e00ff */
[----:B------:R-:W-:-:S05]  /*eb90*/  IMAD.U32 R5, RZ, RZ, UR13 ;  /* 0x0000000dff057e24 */ /* 0x000fca000f8e00ff */
[----:B------:R0:W5:Y:S01]  /*eba0*/  @P0 LDG.E R0, desc[UR54][R4.64] ;  /* 0x0000003604000981 */ /* 0x000162000c1e1900 */
[----:B------:R-:W-:Y:S01]  /*ebb0*/  UISETP.NE.AND UP0, UPT, UR9, URZ, UPT ;  /* 0x0000003f0900728c */ /* 0x000fe2000bf05270 */
[----:B------:R-:W-:Y:S01]  /*ebc0*/  ULDC UR8, c[0x0][0xa88] ;  /* 0x0002a20000087ab9 */ /* 0x000fe20000000800 */
[----:B------:R-:W-:Y:S02]  /*ebd0*/  ULOP3.LUT UR42, UR42, 0xff, URZ, 0xc0, !UPT ;  /* 0x000000ff2a2a7892 */ /* 0x000fe4000f8ec03f */
[----:B------:R-:W-:Y:S01]  /*ebe0*/  USEL UR10, UR9, UR4, UP0 ;  /* 0x00000004090a7287 */ /* 0x000fe20008000000 */
[----:B--2---:R-:W-:Y:S01]  /*ebf0*/  @P1 R2UR UR8, R6 ;  /* 0x00000000060812ca */ /* 0x004fe200000e0000 */
[----:B0-----:R-:W-:-:S14]  /*ec00*/  @P1 BRA `(.L_x_5530) ;  /* 0x0000000000201947 */ /* 0x001fdc0003800000 */
[----:B------:R-:W-:Y:S05]  /*ec10*/  @!P0 BRA `(.L_x_5530) ;  /* 0x00000000001c8947 */ /* 0x000fea0003800000 */
[----:B------:R-:W-:Y:S02]  /*ec20*/  IMAD.U32 R4, RZ, RZ, UR12 ;  /* 0x0000000cff047e24 */ /* 0x000fe4000f8e00ff */
[----:B------:R-:W-:-:S05]  /*ec30*/  IMAD.U32 R5, RZ, RZ, UR13 ;  /* 0x0000000dff057e24 */ /* 0x000fca000f8e00ff */
[----:B------:R-:W2:Y:S04]  /*ec40*/  LDG.E R6, desc[UR54][R4.64] ;  /* 0x0000003604067981 */ /* 0x000ea8000c1e1900 */
[----:B------:R-:W3:Y:S01]  /*ec50*/  LDG.E R7, desc[UR54][R4.64+0x4] ;  /* 0x0000043604077981 */ /* 0x000ee2000c1e1900 */
[----:B--2---:R-:W-:Y:S02]  /*ec60*/  R2UR UR4, R6 ;  /* 0x00000000060472ca */ /* 0x004fe400000e0000 */
[----:B---3--:R-:W-:-:S13]  /*ec70*/  R2UR UR8, R7 ;  /* 0x00000000070872ca */ /* 0x008fda00000e0000 */
[----:B------:R-:W-:-:S12]  /*ec80*/  UIADD3 UR8, -UR4, UR8, URZ ;  /* 0x0000000804087290 */ /* 0x000fd8000fffe13f */
.L_x_5530:
[----:B------:R-:W0:Y:S01]  /*ec90*/  SHFL.IDX PT, R4, R224, RZ, 0x1f ;  /* 0x00001fffe0047589 */ /* 0x000e2200000e0000 */
        /* <DEDUP_REMOVED lines=8> */
[----:B0-----:R-:W-:-:S13]  /*ed20*/  ISETP.NE.AND P0, PT, R4, RZ, PT ;  /* 0x000000ff0400720c */ /* 0x001fda0003f05270 */
[----:B------:R-:W-:Y:S05]  /*ed30*/  @P0 BRA `(.L_x_5531) ;  /* 0x0000000400000947 */ /* 0x000fea0003800000 */
[----:B------:R-:W2:Y:S01]  /*ed40*/  LDL R10, [R1+0x1c] ;  /* 0x00001c00010a7983 */ /* 0x000ea20000100800 */
[----:B------:R-:W0:Y:S01]  /*ed50*/  LDC R0, c[0x0][0xbe8] ;  /* 0x0002fa00ff007b82 */ /* 0x000e220000000800 */
[----:B------:R-:W-:Y:S01]  /*ed60*/  UISETP.GT.AND UP1, UPT, UR10, 0x1, UPT ;  /* 0x000000010a00788c */ /* 0x000fe2000bf24270 */
[----:B------:R-:W-:Y:S01]  /*ed70*/  VIADD R9, R190, UR45 ;  /* 0x0000002dbe097c36 */ /* 0x000fe20008000000 */
[----:B------:R-:W-:Y:S01]  /*ed80*/  UMOV UR21, 0x9b8 ;  /* 0x000009b800157882 */ /* 0x000fe20000000000 */
[----:B------:R-:W-:Y:S02]  /*ed90*/  UISETP.NE.U32.AND UP0, UPT, UR14, URZ, UPT ;  /* 0x0000003f0e00728c */ /* 0x000fe4000bf05070 */
[----:B------:R-:W-:Y:S01]  /*eda0*/  USEL UR21, UR21, 0x978, UP1 ;  /* 0x0000097815157887 */ /* 0x000fe20008800000 */
[----:B------:R-:W-:Y:S01]  /*edb0*/  IMAD.MOV.U32 R5, RZ, RZ, R9 ;  /* 0x000000ffff057224 */ /* 0x000fe200078e0009 */
[----:B------:R-:W-:Y:S02]  /*edc0*/  UISETP.NE.AND.EX UP0, UPT, UR15, URZ, UPT, UP0 ;  /* 0x0000003f0f00728c */ /* 0x000fe4000bf05300 */
[----:B------:R-:W-:-:S02]  /*edd0*/  USEL UR16, UR42, URZ, UP1 ;  /* 0x0000003f2a107287 */ /* 0x000fc40008800000 */
[----:B------:R-:W-:Y:S02]  /*ede0*/  USEL UR19, UR44, URZ, !UP0 ;  /* 0x0000003f2c137287 */ /* 0x000fe4000c000000 */
[----:B------:R-:W-:-:S04]  /*edf0*/  USHF.R.S32.HI UR17, URZ, 0x1f, UR44 ;  /* 0x0000001f3f117899 */ /* 0x000fc8000801142c */
[----:B------:R-:W-:Y:S01]  /*ee00*/  ULDC.64 UR14, c[0x0][UR21+0x228] ;  /* 0x00008a00150e7abb */ /* 0x000fe20008000a00 */
[----:B------:R-:W-:Y:S01]  /*ee10*/  ULDC.64 UR12, c[0x0][UR21+0x220] ;  /* 0x00008800150c7abb */ /* 0x000fe20008000a00 */
[----:B------:R-:W-:Y:S02]  /*ee20*/  UIMAD.WIDE.U32 UR22, UR14, UR16, URZ ;  /* 0x000000100e1672a5 */ /* 0x000fe4000f8e003f */
[----:B------:R-:W-:Y:S01]  /*ee30*/  UIMAD UR24, UR15, UR16, URZ ;  /* 0x000000100f1872a4 */ /* 0x000fe2000f8e023f */
[C---:B0-----:R-:W-:Y:S01]  /*ee40*/  ISETP.NE.AND P0, PT, R0.reuse, 0x1, PT ;  /* 0x000000010000780c */ /* 0x041fe20003f05270 */
[----:B------:R-:W-:Y:S01]  /*ee50*/  UIMAD.WIDE.U32 UR14, UR12, UR19, URZ ;  /* 0x000000130c0e72a5 */ /* 0x000fe2000f8e003f */
[----:B------:R-:W-:Y:S01]  /*ee60*/  IMAD R11, R0, UR8, RZ ;  /* 0x00000008000b7c24 */ /* 0x000fe2000f8e02ff */
[----:B------:R-:W-:Y:S01]  /*ee70*/  ULDC.64 UR10, c[0x0][UR21+0x218] ;  /* 0x00008600150a7abb */ /* 0x000fe20008000a00 */
[----:B------:R-:W-:Y:S02]  /*ee80*/  USEL UR20, UR17, URZ, !UP0 ;  /* 0x0000003f11147287 */ /* 0x000fe4000c000000 */
[----:B------:R-:W-:-:S02]  /*ee90*/  UIMAD UR19, UR13, UR19, URZ ;  /* 0x000000130d1372a4 */ /* 0x000fc4000f8e023f */
[----:B------:R-:W-:Y:S02]  /*eea0*/  UIMAD.WIDE.U32 UR16, UR10, UR43, URZ ;  /* 0x0000002b0a1072a5 */ /* 0x000fe4000f8e003f */
[----:B------:R-:W-:Y:S02]  /*eeb0*/  UIMAD UR10, UR11, UR43, URZ ;  /* 0x0000002b0b0a72a4 */ /* 0x000fe4000f8e023f */
[----:B------:R-:W-:Y:S01]  /*eec0*/  UIMAD UR19, UR12, UR20, UR19 ;  /* 0x000000140c1372a4 */ /* 0x000fe2000f8e0213 */
[----:B------:R-:W0:Y:S01]  /*eed0*/  @P0 LDC R4, c[0x0][0xbec] ;  /* 0x0002fb00ff040b82 */ /* 0x000e220000000800 */
[----:B------:R-:W-:Y:S02]  /*eee0*/  UIADD3 UR24, UR23, UR24, URZ ;  /* 0x0000001817187290 */ /* 0x000fe4000fffe03f */
[----:B------:R-:W-:Y:S02]  /*eef0*/  UIADD3 UR11, UR17, UR10, URZ ;  /* 0x0000000a110b7290 */ /* 0x000fe4000fffe03f */
[----:B------:R-:W-:-:S02]  /*ef00*/  UIADD3 UR16, UP0, UP2, UR14, UR16, UR4 ;  /* 0x000000100e107290 */ /* 0x000fc4000fa1e004 */
[----:B------:R-:W-:Y:S01]  /*ef10*/  UIADD3 UR10, UR15, UR19, URZ ;  /* 0x000000130f0a7290 */ /* 0x000fe2000fffe03f */
[----:B------:R-:W1:Y:S01]  /*ef20*/  @P0 LDC R7, c[0x0][0xbf0] ;  /* 0x0002fc00ff070b82 */ /* 0x000e620000000800 */
[----:B------:R-:W-:Y:S02]  /*ef30*/  IMAD.U32 R6, RZ, RZ, UR24 ;  /* 0x00000018ff067e24 */ /* 0x000fe4000f8e00ff */
[----:B------:R-:W-:Y:S01]  /*ef40*/  UIADD3.X UR10, UR10, UR11, UR18, UP0, UP2 ;  /* 0x0000000b0a0a7290 */ /* 0x000fe200087e4412 */
[----:B0-----:R-:W-:-:S05]  /*ef50*/  @P0 IMAD.HI.U32 R4, R9, R4, RZ ;  /* 0x0000000409040227 */ /* 0x001fca00078e00ff */
[----:B-1----:R-:W-:Y:S01]  /*ef60*/  @P0 SHF.R.U32.HI R5, RZ, R7, R4 ;  /* 0x00000007ff050219 */ /* 0x002fe20000011604 */
[----:B------:R-:W-:-:S04]  /*ef70*/  IMAD.U32 R4, RZ, RZ, UR22 ;  /* 0x00000016ff047e24 */ /* 0x000fc8000f8e00ff */
[--C-:B------:R-:W-:Y:S01]  /*ef80*/  IMAD.MOV R7, RZ, RZ, -R5.reuse ;  /* 0x000000ffff077224 */ /* 0x100fe200078e0a05 */
[----:B------:R-:W-:Y:S02]  /*ef90*/  IADD3 R4, P0, P2, R5, UR16, R4 ;  /* 0x0000001005047c10 */ /* 0x000fe4000fa1e004 */
[----:B------:R-:W-:Y:S01]  /*efa0*/  SHF.R.S32.HI R5, RZ, 0x1f, R5 ;  /* 0x0000001fff057819 */ /* 0x000fe20000011405 */
[----:B------:R-:W-:Y:S02]  /*efb0*/  IMAD R7, R0, R7, R9 ;  /* 0x0000000700077224 */ /* 0x000fe400078e0209 */
[----:B------:R-:W-:Y:S01]  /*efc0*/  VIADD R0, R17, UR45 ;  /* 0x0000002d11007c36 */ /* 0x000fe20008000000 */
[----:B------:R-:W-:Y:S01]  /*efd0*/  IADD3.X R5, R5, UR10, R6, P0, P2 ;  /* 0x0000000a05057c10 */ /* 0x000fe200087e4406 */
[----:B------:R-:W-:Y:S01]  /*efe0*/  ULDC.64 UR10, c[0x0][UR21+0x210] ;  /* 0x00008400150a7abb */ /* 0x000fe20008000a00 */
[----:B------:R-:W-:Y:S01]  /*eff0*/  SHF.R.S32.HI R6, RZ, 0x1f, R7 ;  /* 0x0000001fff067819 */ /* 0x000fe20000011407 */
[----:B------:R-:W-:-:S02]  /*f000*/  IMAD R9, R7, UR11, RZ ;  /* 0x0000000b07097c24 */ /* 0x000fc4000f8e02ff */
        /* <DEDUP_REMOVED lines=8> */
[----:B------:R-:W-:Y:S04]  /*f090*/  SHFL.IDX PT, R6, R8, 0x1, 0x1c1f ;  /* 0x003c1f0008067f89 */ /* 0x000fe800000e0000 */
[----:B------:R-:W-:Y:S04]  /*f0a0*/  SHFL.IDX PT, R4, R8, RZ, 0x1c1f ;  /* 0x001c1fff08047589 */ /* 0x000fe800000e0000 */
[----:B------:R-:W-:Y:S01]  /*f0b0*/  SHFL.IDX PT, R7, R9, 0x1, 0x1c1f ;  /* 0x003c1f0009077f89 */ /* 0x000fe200000e0000 */
[----:B--2---:R-:W-:-:S05]  /*f0c0*/  IMAD.MOV R5, RZ, RZ, -R10 ;  /* 0x000000ffff057224 */ /* 0x004fca00078e0a0a */
[----:B------:R-:W-:Y:S02]  /*f0d0*/  ISETP.NE.AND P0, PT, R2, R5, PT ;  /* 0x000000050200720c */ /* 0x000fe40003f05270 */
[----:B------:R-:W0:Y:S02]  /*f0e0*/  SHFL.IDX PT, R5, R9, RZ, 0x1c1f ;  /* 0x001c1fff09057589 */ /* 0x000e2400000e0000 */
[C---:B------:R-:W-:Y:S01]  /*f0f0*/  ISETP.GE.OR P2, PT, R0.reuse, R11, P0 ;  /* 0x0000000b0000720c */ /* 0x040fe20000746670 */
[----:B------:R-:W-:-:S05]  /*f100*/  VIADD R0, R0, 0x8 ;  /* 0x0000000800007836 */ /* 0x000fca0000000000 */
[----:B------:R-:W-:-:S07]  /*f110*/  ISETP.GE.OR P0, PT, R0, R11, P0 ;  /* 0x0000000b0000720c */ /* 0x000fce0000706670 */
[----:B0-----:R0:W-:Y:S06]  /*f120*/  @!P2 ST.E desc[UR54][R4.64], R12 ;  /* 0x0000000c0400a985 */ /* 0x0011ec000c101936 */
[----:B------:R0:W-:Y:S02]  /*f130*/  @!P0 ST.E desc[UR54][R6.64], R3 ;  /* 0x0000000306008985 */ /* 0x0001e4000c101936 */
.L_x_5531:
[----:B------:R-:W-:Y:S05]  /*f140*/  @P1 BRA `(.L_x_5532) ;  /* 0x0000001000501947 */ /* 0x000fea0003800000 */
[----:B0-----:R-:W-:Y:S01]  /*f150*/  IMAD R3, R223, 0x40, R19 ;  /* 0x00000040df037824 */ /* 0x001fe200078e0213 */
[----:B------:R-:W0:Y:S01]  /*f160*/  LDC R82, c[0x0][0xbe8] ;  /* 0x0002fa00ff527b82 */ /* 0x000e220000000800 */
[----:B------:R-:W-:Y:S01]  /*f170*/  ULDC UR14, c[0x0][0xac8] ;  /* 0x0002b200000e7ab9 */ /* 0x000fe20000000800 */
[----:B------:R-:W-:Y:S01]  /*f180*/  ULDC.64 UR12, c[0x0][0xaa0] ;  /* 0x0002a800000c7ab9 */ /* 0x000fe20000000a00 */
        /* <DEDUP_REMOVED lines=9> */
[--C-:B------:R-:W-:Y:S01]  /*f220*/  IMAD.X R9, RZ, RZ, R15.reuse, P3 ;  /* 0x000000ffff097224 */ /* 0x100fe200018e060f */
[----:B------:R-:W-:Y:S02]  /*f230*/  LOP3.LUT R32, R33, 0x380, RZ, 0xc0, !PT ;  /* 0x0000038021207812 */ /* 0x000fe400078ec0ff */
[----:B------:R-:W-:Y:S02]  /*f240*/  IADD3 R45, P3, R14, 0x8000, RZ ;  /* 0x000080000e2d7810 */ /* 0x000fe40007f7e0ff */
[----:B------:R-:W-:Y:S01]  /*f250*/  LOP3.LUT R40, R40, R41, RZ, 0x3c, !PT ;  /* 0x0000002928287212 */ /* 0x000fe200078e3cff */
[--C-:B------:R-:W-:Y:S01]  /*f260*/  IMAD.X R41, RZ, RZ, R15.reuse, P2 ;  /* 0x000000ffff297224 */ /* 0x100fe200010e060f */
[C---:B------:R-:W-:Y:S01]  /*f270*/  IADD3 R37, P1, R14.reuse, 0x6000, RZ ;  /* 0x000060000e257810 */ /* 0x040fe20007f3e0ff */
[----:B------:R-:W-:Y:S01]  /*f280*/  VIADD R91, R19, 0x40 ;  /* 0x00000040135b7836 */ /* 0x000fe20000000000 */
[----:B------:R-:W-:Y:S01]  /*f290*/  IADD3 R69, P2, R14, 0xe000, RZ ;  /* 0x0000e0000e457810 */ /* 0x000fe20007f5e0ff */
[----:B------:R-:W-:Y:S01]  /*f2a0*/  UIMAD UR18, UR18, UR12, URZ ;  /* 0x0000000c121272a4 */ /* 0x000fe2000f8e023f */
[----:B------:R-:W-:Y:S01]  /*f2b0*/  SHF.R.U64 R32, R32, 0x3, RZ ;  /* 0x0000000320207819 */ /* 0x000fe200000012ff */
[----:B------:R-:W-:Y:S01]  /*f2c0*/  UIMAD.WIDE.U32 UR10, UR4, UR12, URZ ;  /* 0x0000000c040a72a5 */ /* 0x000fe2000f8e003f */
[----:B------:R-:W-:Y:S01]  /*f2d0*/  LOP3.LUT R44, R45, 0x380, RZ, 0xc0, !PT ;  /* 0x000003802d2c7812 */ /* 0x000fe200078ec0ff */
[----:B------:R-:W-:Y:S01]  /*f2e0*/  VIADD R87, R19, 0x80 ;  /* 0x0000008013577836 */ /* 0x000fe20000000000 */
[----:B------:R-:W-:Y:S01]  /*f2f0*/  LOP3.LUT R36, R37, 0x380, RZ, 0xc0, !PT ;  /* 0x0000038025247812 */ /* 0x000fe200078ec0ff */
[----:B------:R-:W-:Y:S01]  /*f300*/  VIADD R89, R19, 0x100 ;  /* 0x0000010013597836 */ /* 0x000fe20000000000 */
[----:B------:R-:W-:Y:S01]  /*f310*/  LOP3.LUT R68, R69, 0x380, RZ, 0xc0, !PT ;  /* 0x0000038045447812 */ /* 0x000fe200078ec0ff */
[----:B------:R-:W-:Y:S01]  /*f320*/  VIADD R95, R19, 0x140 ;  /* 0x00000140135f7836 */ /* 0x000fe20000000000 */
[----:B------:R-:W-:Y:S01]  /*f330*/  LOP3.LUT R32, R32, R33, RZ, 0x3c, !PT ;  /* 0x0000002120207212 */ /* 0x000fe200078e3cff */
[----:B------:R-:W-:Y:S01]  /*f340*/  IMAD.X R33, RZ, RZ, R15, P0 ;  /* 0x000000ffff217224 */ /* 0x000fe200000e060f */
[----:B------:R-:W-:Y:S01]  /*f350*/  SHF.R.U64 R44, R44, 0x3, RZ ;  /* 0x000000032c2c7819 */ /* 0x000fe200000012ff */
[----:B------:R-:W5:Y:S01]  /*f360*/  LD.E.128 R8, desc[UR54][R8.64] ;  /* 0x0000003608087980 */ /* 0x000f62000c101d00 */
[----:B------:R-:W-:-:S02]  /*f370*/  SHF.R.U64 R36, R36, 0x3, RZ ;  /* 0x0000000324247819 */ /* 0x000fc400000012ff */
[----:B------:R-:W-:Y:S01]  /*f380*/  IADD3 R61, P0, R14, 0xc000, RZ ;  /* 0x0000c0000e3d7810 */ /* 0x000fe20007f1e0ff */
[----:B------:R-:W-:Y:S01]  /*f390*/  UIMAD UR18, UR4, UR13, UR18 ;  /* 0x0000000d041272a4 */ /* 0x000fe2000f8e0212 */
[----:B------:R-:W-:Y:S01]  /*f3a0*/  SHF.R.U64 R68, R68, 0x3, RZ ;  /* 0x0000000344447819 */ /* 0x000fe200000012ff */
[----:B------:R-:W5:Y:S01]  /*f3b0*/  LD.E.128 R32, desc[UR54][R32.64] ;  /* 0x0000003620207980 */ /* 0x000f62000c101d00 */
[----:B------:R-:W-:Y:S01]  /*f3c0*/  LOP3.LUT R44, R44, R45, RZ, 0x3c, !PT ;  /* 0x0000002d2c2c7212 */ /* 0x000fe200078e3cff */
[--C-:B------:R-:W-:Y:S01]  /*f3d0*/  IMAD.X R45, RZ, RZ, R15.reuse, P3 ;  /* 0x000000ffff2d7224 */ /* 0x100fe200018e060f */
[----:B------:R-:W-:Y:S01]  /*f3e0*/  LOP3.LUT R36, R36, R37, RZ, 0x3c, !PT ;  /* 0x0000002524247212 */ /* 0x000fe200078e3cff */
[--C-:B------:R-:W-:Y:S01]  /*f3f0*/  IMAD.X R37, RZ, RZ, R15.reuse, P1 ;  /* 0x000000ffff257224 */ /* 0x100fe200008e060f */
[----:B------:R-:W-:Y:S01]  /*f400*/  LOP3.LUT R60, R61, 0x380, RZ, 0xc0, !PT ;  /* 0x000003803d3c7812 */ /* 0x000fe200078ec0ff */
[----:B------:R-:W-:Y:S01]  /*f410*/  ULDC.64 UR12, c[0x0][0xae8] ;  /* 0x0002ba00000c7ab9 */ /* 0x000fe20000000a00 */
[----:B------:R-:W-:Y:S01]  /*f420*/  LOP3.LUT R68, R68, R69, RZ, 0x3c, !PT ;  /* 0x0000004544447212 */ /* 0x000fe200078e3cff */
[----:B------:R-:W-:Y:S01]  /*f430*/  IMAD.X R69, RZ, RZ, R15, P2 ;  /* 0x000000ffff457224 */ /* 0x000fe200010e060f */
[----:B------:R-:W-:-:S02]  /*f440*/  IADD3 R3, P3, R14, 0xf000, RZ ;  /* 0x0000f0000e037810 */ /* 0x000fc40007f7e0ff */
[C---:B------:R-:W-:Y:S02]  /*f450*/  IADD3 R13, P4, R14.reuse, 0x2000, RZ ;  /* 0x000020000e0d7810 */ /* 0x040fe40007f9e0ff */
[C---:B------:R-:W-:Y:S02]  /*f460*/  IADD3 R25, P5, R14.reuse, 0x3000, RZ ;  /* 0x000030000e197810 */ /* 0x040fe40007fbe0ff */
[C---:B------:R-:W-:Y:S01]  /*f470*/  IADD3 R29, P6, R14.reuse, 0x4000, RZ ;  /* 0x000040000e1d7810 */ /* 0x040fe20007fde0ff */
[----:B------:R-:W-:Y:S01]  /*f480*/  UIADD3 UR11, UR11, UR18, URZ ;  /* 0x000000120b0b7290 */ /* 0x000fe2000fffe03f */
[----:B------:R-:W-:Y:S01]  /*f490*/  IADD3 R65, P1, R14, 0xd000, RZ ;  /* 0x0000d0000e417810 */ /* 0x000fe20007f3e0ff */
[----:B------:R-:W-:Y:S01]  /*f4a0*/  USHF.R.S32.HI UR4, URZ, 0x1f, UR9 ;  /* 0x0000001f3f047899 */ /* 0x000fe20008011409 */
[----:B0-----:R-:W-:Y:S01]  /*f4b0*/  ISETP.NE.AND P2, PT, R82, 0x1, PT ;  /* 0x000000015200780c */ /* 0x001fe20003f45270 */
[----:B------:R-:W-:Y:S01]  /*f4c0*/  IMAD.X R73, RZ, RZ, R15, P3 ;  /* 0x000000ffff497224 */ /* 0x000fe200018e060f */
[----:B------:R-:W-:Y:S01]  /*f4d0*/  SHF.R.U64 R60, R60, 0x3, RZ ;  /* 0x000000033c3c7819 */ /* 0x000fe200000012ff */
[----:B------:R-:W5:Y:S01]  /*f4e0*/  LD.E.128 R36, desc[UR54][R36.64] ;  /* 0x0000003624247980 */ /* 0x000f62000c101d00 */
[----:B------:R-:W-:-:S02]  /*f4f0*/  LOP3.LUT R0, R3, 0x380, RZ, 0xc0, !PT ;  /* 0x0000038003007812 */ /* 0x000fc400078ec0ff */
[----:B------:R-:W-:Y:S01]  /*f500*/  LOP3.LUT R64, R65, 0x380, RZ, 0xc0, !PT ;  /* 0x0000038041407812 */ /* 0x000fe200078ec0ff */
[----:B------:R-:W5:Y:S01]  /*f510*/  LD.E.128 R40, desc[UR54][R40.64] ;  /* 0x0000003628287980 */ /* 0x000f62000c101d00 */
[----:B------:R-:W-:Y:S01]  /*f520*/  LOP3.LUT R60, R60, R61, RZ, 0x3c, !PT ;  /* 0x0000003d3c3c7212 */ /* 0x000fe200078e3cff */
[----:B------:R-:W-:Y:S01]  /*f530*/  IMAD.X R61, RZ, RZ, R15, P0 ;  /* 0x000000ffff3d7224 */ /* 0x000fe200000e060f */
[----:B------:R-:W-:Y:S01]  /*f540*/  SHF.R.U64 R0, R0, 0x3, RZ ;  /* 0x0000000300007819 */ /* 0x000fe200000012ff */
[----:B------:R-:W5:Y:S01]  /*f550*/  LD.E.128 R44, desc[UR54][R44.64] ;  /* 0x000000362c2c7980 */ /* 0x000f62000c101d00 */
[----:B------:R-:W-:Y:S01]  /*f560*/  SHF.R.U64 R64, R64, 0x3, RZ ;  /* 0x0000000340407819 */ /* 0x000fe200000012ff */
[----:B------:R-:W0:Y:S01]  /*f570*/  @P2 LDC R79, c[0x0][0xbec] ;  /* 0x0002fb00ff4f2b82 */ /* 0x000e220000000800 */
[----:B------:R-:W-:Y:S01]  /*f580*/  ISETP.GE.AND P0, PT, R91, UR14, PT ;  /* 0x0000000e5b007c0c */ /* 0x000fe2000bf06270 */
[----:B------:R-:W5:Y:S01]  /*f590*/  LD.E.128 R68, desc[UR54][R68.64] ;  /* 0x0000003644447980 */ /* 0x000f62000c101d00 */
[----:B------:R-:W-:-:S02]  /*f5a0*/  LOP3.LUT R72, R0, R3, RZ, 0x3c, !PT ;  /* 0x0000000300487212 */ /* 0x000fc400078e3cff */
[----:B------:R-:W-:Y:S01]  /*f5b0*/  LOP3.LUT R64, R64, R65, RZ, 0x3c, !PT ;  /* 0x0000004140407212 */ /* 0x000fe200078e3cff */
[----:B------:R-:W-:Y:S01]  /*f5c0*/  IMAD.X R65, RZ, RZ, R15, P1 ;  /* 0x000000ffff417224 */ /* 0x000fe200008e060f */
[----:B------:R-:W-:Y:S01]  /*f5d0*/  SEL R3, RZ, 0xffffffff, P0 ;  /* 0xffffffffff037807 */ /* 0x000fe20000000000 */
[----:B------:R-:W1:Y:S01]  /*f5e0*/  @P2 LDC R81, c[0x0][0xbf0] ;  /* 0x0002fc00ff512b82 */ /* 0x000e620000000800 */
[----:B------:R-:W-:Y:S02]  /*f5f0*/  ISETP.GE.AND P1, PT, R19, UR14, PT ;  /* 0x0000000e13007c0c */ /* 0x000fe4000bf26270 */
[----:B------:R-:W-:Y:S01]  /*f600*/  LOP3.LUT R12, R13, 0x380, RZ, 0xc0, !PT ;  /* 0x000003800d0c7812 */ /* 0x000fe200078ec0ff */
[----:B------:R-:W-:Y:S01]  /*f610*/  IMAD.SHL.U32 R3, R3, 0x2, RZ ;  /* 0x0000000203037824 */ /* 0x000fe200078e00ff */
[----:B------:R-:W-:Y:S02]  /*f620*/  SEL R0, RZ, 0x1, P1 ;  /* 0x00000001ff007807 */ /* 0x000fe40000800000 */
[----:B------:R-:W-:-:S02]  /*f630*/  LOP3.LUT R24, R25, 0x380, RZ, 0xc0, !PT ;  /* 0x0000038019187812 */ /* 0x000fc400078ec0ff */
[----:B------:R-:W-:Y:S01]  /*f640*/  LOP3.LUT R28, R29, 0x380, RZ, 0xc0, !PT ;  /* 0x000003801d1c7812 */ /* 0x000fe200078ec0ff */
[----:B------:R-:W-:Y:S01]  /*f650*/  UIMAD.WIDE.U32 UR10, UR43, UR12, UR10 ;  /* 0x0000000c2b0a72a5 */ /* 0x000fe2000f8e000a */
[----:B------:R-:W-:Y:S01]  /*f660*/  LOP3.LUT R20, R3, 0x2, R0, 0xe2, !PT ;  /* 0x0000000203147812 */ /* 0x000fe200078ee200 */
[----:B------:R-:W-:Y:S01]  /*f670*/  VIADD R3, R19, 0xc0 ;  /* 0x000000c013037836 */ /* 0x000fe20000000000 */
[----:B------:R-:W-:Y:S01]  /*f680*/  SHF.R.U64 R12, R12, 0x3, RZ ;  /* 0x000000030c0c7819 */ /* 0x000fe200000012ff */
[----:B------:R-:W-:Y:S01]  /*f690*/  IMAD R0, R191, 0x20, R223 ;  /* 0x00000020bf007824 */ /* 0x000fe200078e02df */
[----:B------:R-:W-:Y:S01]  /*f6a0*/  SHF.R.U64 R24, R24, 0x3, RZ ;  /* 0x0000000318187819 */ /* 0x000fe200000012ff */
[----:B------:R-:W5:Y:S01]  /*f6b0*/  LD.E.128 R60, desc[UR54][R60.64] ;  /* 0x000000363c3c7980 */ /* 0x000f62000c101d00 */
[----:B------:R-:W-:Y:S01]  /*f6c0*/  ISETP.GE.AND P0, PT, R3, UR14, PT ;  /* 0x0000000e03007c0c */ /* 0x000fe2000bf06270 */
[----:B------:R-:W-:Y:S01]  /*f6d0*/  VIADD R80, R0, UR45 ;  /* 0x0000002d00507c36 */ /* 0x000fe20008000000 */
[----:B------:R-:W-:Y:S01]  /*f6e0*/  SHF.R.U64 R28, R28, 0x3, RZ ;  /* 0x000000031c1c7819 */ /* 0x000fe200000012ff */
[----:B------:R-:W5:Y:S01]  /*f6f0*/  LD.E.128 R64, desc[UR54][R64.64] ;  /* 0x0000003640407980 */ /* 0x000f62000c101d00 */
[----:B------:R-:W-:Y:S01]  /*f700*/  SEL R0, RZ, 0xffffffff, P0 ;  /* 0xffffffffff007807 */ /* 0x000fe20000000000 */
[----:B------:R-:W-:Y:S01]  /*f710*/  UIMAD UR11, UR43, UR13, UR11 ;  /* 0x0000000d2b0b72a4 */ /* 0x000fe2000f8e020b */
[----:B------:R-:W-:Y:S01]  /*f720*/  LOP3.LUT R12, R12, R13, RZ, 0x3c, !PT ;  /* 0x0000000d0c0c7212 */ /* 0x000fe200078e3cff */
[--C-:B------:R-:W-:Y:S01]  /*f730*/  IMAD.X R13, RZ, RZ, R15.reuse, P4 ;  /* 0x000000ffff0d7224 */ /* 0x100fe200020e060f */
[----:B------:R-:W-:Y:S01]  /*f740*/  LOP3.LUT R24, R24, R25, RZ, 0x3c, !PT ;  /* 0x0000001918187212 */ /* 0x000fe200078e3cff */
[--C-:B------:R-:W-:Y:S01]  /*f750*/  IMAD.X R25, RZ, RZ, R15.reuse, P5 ;  /* 0x000000ffff197224 */ /* 0x100fe200028e060f */
[----:B------:R-:W-:Y:S01]  /*f760*/  LOP3.LUT R28, R28, R29, RZ, 0x3c, !PT ;  /* 0x0000001d1c1c7212 */ /* 0x000fe200078e3cff */
[----:B------:R-:W-:Y:S01]  /*f770*/  IMAD.X R29, RZ, RZ, R15, P6 ;  /* 0x000000ffff1d7224 */ /* 0x000fe200030e060f */
[----:B------:R-:W-:Y:S01]  /*f780*/  ISETP.GE.AND P1, PT, R87, UR14, PT ;  /* 0x0000000e57007c0c */ /* 0x000fe2000bf26270 */
[----:B------:R-:W-:Y:S01]  /*f790*/  ULDC.64 UR12, c[0x0][0xaf0] ;  /* 0x0002bc00000c7ab9 */ /* 0x000fe20000000a00 */
[----:B------:R-:W-:Y:S01]  /*f7a0*/  IADD3 R49, P4, R14, 0x9000, RZ ;  /* 0x000090000e317810 */ /* 0x000fe20007f9e0ff */
[----:B------:R-:W-:Y:S01]  /*f7b0*/  IMAD.SHL.U32 R83, R0, 0x8, RZ ;  /* 0x0000000800537824 */ /* 0x000fe200078e00ff */
[----:B------:R-:W-:-:S02]  /*f7c0*/  IADD3 R53, P5, R14, 0xa000, RZ ;  /* 0x0000a0000e357810 */ /* 0x000fc40007fbe0ff */
[C---:B------:R-:W-:Y:S01]  /*f7d0*/  LOP3.LUT R5, R14.reuse, 0x380, RZ, 0xc0, !PT ;  /* 0x000003800e057812 */ /* 0x040fe200078ec0ff */
[----:B------:R-:W-:Y:S01]  /*f7e0*/  IMAD.MOV.U32 R77, RZ, RZ, R80 ;  /* 0x000000ffff4d7224 */ /* 0x000fe200078e0050 */
[----:B------:R-:W-:Y:S01]  /*f7f0*/  IADD3 R57, P6, R14, 0xb000, RZ ;  /* 0x0000b0000e397810 */ /* 0x000fe20007fde0ff */
[----:B------:R-:W-:Y:S01]  /*f800*/  UIMAD UR4, UR4, UR12, URZ ;  /* 0x0000000c040472a4 */ /* 0x000fe2000f8e023f */
[----:B------:R-:W-:Y:S01]  /*f810*/  SEL R21, RZ, 0xffffffff, P1 ;  /* 0xffffffffff157807 */ /* 0x000fe20000800000 */
[----:B0-----:R-:W-:Y:S01]  /*f820*/  @P2 IMAD.HI.U32 R0, R80, R79, RZ ;  /* 0x0000004f50002227 */ /* 0x001fe200078e00ff */
[----:B------:R-:W-:Y:S01]  /*f830*/  LOP3.LUT R48, R49, 0x380, RZ, 0xc0, !PT ;  /* 0x0000038031307812 */ /* 0x000fe200078ec0ff */
[----:B------:R-:W5:Y:S01]  /*f840*/  LD.E.128 R24, desc[UR54][R24.64] ;  /* 0x0000003618187980 */ /* 0x000f62000c101d00 */
[----:B------:R-:W-:Y:S02]  /*f850*/  LOP3.LUT R52, R53, 0x380, RZ, 0xc0, !PT ;  /* 0x0000038035347812 */ /* 0x000fe400078ec0ff */
[----:B------:R-:W-:Y:S01]  /*f860*/  LOP3.LUT R56, R57, 0x380, RZ, 0xc0, !PT ;  /* 0x0000038039387812 */ /* 0x000fe200078ec0ff */
[----:B------:R-:W-:Y:S01]  /*f870*/  UIMAD UR4, UR9, UR13, UR4 ;  /* 0x0000000d090472a4 */ /* 0x000fe2000f8e0204 */
[----:B------:R-:W-:Y:S01]  /*f880*/  IMAD.SHL.U32 R21, R21, 0x4, RZ ;  /* 0x0000000415157824 */ /* 0x000fe200078e00ff */
[----:B------:R-:W-:Y:S01]  /*f890*/  UIMAD.WIDE.U32 UR10, UR9, UR12, UR10 ;  /* 0x0000000c090a72a5 */ /* 0x000fe2000f8e000a */
[----:B-1----:R-:W-:Y:S01]  /*f8a0*/  @P2 SHF.R.U32.HI R77, RZ, R81, R0 ;  /* 0x00000051ff4d2219 */ /* 0x002fe20000011600 */
[----:B------:R-:W5:Y:S01]  /*f8b0*/  LD.E.128 R28, desc[UR54][R28.64] ;  /* 0x000000361c1c7980 */ /* 0x000f62000c101d00 */
[----:B------:R-:W-:-:S02]  /*f8c0*/  SHF.R.U64 R48, R48, 0x3, RZ ;  /* 0x0000000330307819 */ /* 0x000fc400000012ff */
[----:B------:R-:W-:Y:S01]  /*f8d0*/  SHF.R.U64 R52, R52, 0x3, RZ ;  /* 0x0000000334347819 */ /* 0x000fe200000012ff */
[----:B------:R-:W5:Y:S01]  /*f8e0*/  LD.E.128 R72, desc[UR54][R72.64] ;  /* 0x0000003648487980 */ /* 0x000f62000c101d00 */
[----:B------:R-:W-:Y:S02]  /*f8f0*/  SHF.R.U64 R56, R56, 0x3, RZ ;  /* 0x0000000338387819 */ /* 0x000fe400000012ff */
[----:B------:R-:W-:Y:S01]  /*f900*/  SHF.R.U64 R5, R5, 0x3, RZ ;  /* 0x0000000305057819 */ /* 0x000fe200000012ff */
[----:B------:R-:W-:Y:S01]  /*f910*/  UIADD3 UR4, UR11, UR4, URZ ;  /* 0x000000040b047290 */ /* 0x000fe2000fffe03f */
[----:B------:R-:W-:Y:S01]  /*f920*/  ISETP.GE.AND P0, PT, R89, UR14, PT ;  /* 0x0000000e59007c0c */ /* 0x000fe2000bf06270 */
[--C-:B------:R-:W-:Y:S01]  /*f930*/  IMAD.MOV R79, RZ, RZ, -R77.reuse ;  /* 0x000000ffff4f7224 */ /* 0x100fe200078e0a4d */
[----:B------:R-:W-:Y:S02]  /*f940*/  SHF.R.S32.HI R78, RZ, 0x1f, R77 ;  /* 0x0000001fff4e7819 */ /* 0x000fe4000001144d */
        /* <DEDUP_REMOVED lines=8> */
[----:B------:R-:W-:Y:S01]  /*f9d0*/  LOP3.LUT R76, R21, 0x4, R20, 0xe2, !PT ;  /* 0x00000004154c7812 */ /* 0x000fe200078ee214 */
[----:B------:R-:W-:Y:S01]  /*f9e0*/  IMAD.U32 R20, RZ, RZ, UR10 ;  /* 0x0000000aff147e24 */ /* 0x000fe2000f8e00ff */
[----:B------:R-:W-:Y:S01]  /*f9f0*/  SEL R0, RZ, 0xffffffff, P0 ;  /* 0xffffffffff007807 */ /* 0x000fe20000000000 */
[----:B------:R-:W-:Y:S01]  /*fa00*/  IMAD.U32 R21, RZ, RZ, UR11 ;  /* 0x0000000bff157e24 */ /* 0x000fe2000f8e00ff */
[----:B------:R-:W-:Y:S01]  /*fa10*/  ULDC.64 UR10, c[0x0][0xae0] ;  /* 0x0002b800000a7ab9 */ /* 0x000fe20000000a00 */
[----:B------:R-:W-:Y:S01]  /*fa20*/  IMAD.U32 R21, RZ, RZ, UR4 ;  /* 0x00000004ff157e24 */ /* 0x000fe2000f8e00ff */
[----:B------:R-:W-:Y:S01]  /*fa30*/  ISETP.GE.AND P0, PT, R95, UR14, PT ;  /* 0x0000000e5f007c0c */ /* 0x000fe2000bf06270 */
[----:B------:R-:W-:-:S02]  /*fa40*/  IMAD R78, R78, UR10, RZ ;  /* 0x0000000a4e4e7c24 */ /* 0x000fc4000f8e02ff */
[----:B------:R-:W-:Y:S01]  /*fa50*/  IMAD R79, R82, R79, R80 ;  /* 0x0000004f524f7224 */ /* 0x000fe200078e0250 */
[----:B------:R-:W-:Y:S01]  /*fa60*/  LOP3.LUT R76, R83, 0x8, R76, 0xe2, !PT ;  /* 0x00000008534c7812 */ /* 0x000fe200078ee24c */
[----:B------:R-:W5:Y:S01]  /*fa70*/  LD.E.128 R4, desc[UR54][R4.64] ;  /* 0x0000003604047980 */ /* 0x000f62000c101d00 */
[----:B------:R-:W-:Y:S01]  /*fa80*/  IMAD.SHL.U32 R83, R0, 0x10, RZ ;  /* 0x0000001000537824 */ /* 0x000fe200078e00ff */
[----:B------:R-:W-:Y:S01]  /*fa90*/  SEL R0, RZ, 0xffffffff, P0 ;  /* 0xffffffffff007807 */ /* 0x000fe20000000000 */
[C---:B------:R-:W-:Y:S01]  /*faa0*/  IMAD R81, R77.reuse, UR11, R78 ;  /* 0x0000000b4d517c24 */ /* 0x040fe2000f8e024e */
[----:B------:R-:W5:Y:S01]  /*fab0*/  LD.E.128 R12, desc[UR54][R12.64] ;  /* 0x000000360c0c7980 */ /* 0x000f62000c101d00 */
[----:B------:R-:W-:Y:S01]  /*fac0*/  IMAD.WIDE.U32 R20, R77, UR10, R20 ;  /* 0x0000000a4d147c25 */ /* 0x000fe2000f8e0014 */
[----:B------:R-:W-:Y:S01]  /*fad0*/  SHF.R.S32.HI R77, RZ, 0x1f, R79 ;  /* 0x0000001fff4d7819 */ /* 0x000fe2000001144f */
[----:B------:R-:W-:Y:S01]  /*fae0*/  ULDC.64 UR10, c[0x0][0xad8] ;  /* 0x0002b600000a7ab9 */ /* 0x000fe20000000a00 */
[----:B------:R-:W5:Y:S01]  /*faf0*/  LD.E.128 R48, desc[UR54][R48.64] ;  /* 0x0000003630307980 */ /* 0x000f62000c101d00 */
[----:B------:R-:W-:-:S03]  /*fb00*/  VIADD R97, R19, 0x180 ;  /* 0x0000018013617836 */ /* 0x000fc60000000000 */
[----:B------:R-:W5:Y:S04]  /*fb10*/  LD.E.128 R52, desc[UR54][R52.64] ;  /* 0x0000003634347980 */ /* 0x000f68000c101d00 */
[----:B------:R-:W5:Y:S01]  /*fb20*/  LD.E.128 R56, desc[UR54][R56.64] ;  /* 0x0000003638387980 */ /* 0x000f62000c101d00 */
[----:B------:R-:W-:Y:S01]  /*fb30*/  @!PT LDS RZ, [RZ] ;  /* 0x00000000fffff984 */ /* 0x000fe20000000800 */
[----:B------:R-:W-:Y:S01]  /*fb40*/  @!PT LDS RZ, [RZ] ;  /* 0x00000000fffff984 */ /* 0x000fe20000000800 */
[----:B------:R-:W-:Y:S01]  /*fb50*/  @!PT LDS RZ, [RZ] ;  /* 0x00000000fffff984 */ /* 0x000fe20000000800 */
[----:B------:R-:W-:Y:S01]  /*fb60*/  @!PT LDS RZ, [RZ] ;  /* 0x00000000fffff984 */ /* 0x000fe20000000800 */
[----:B------:R0:W-:Y:S06]  /*fb70*/  MEMBAR.ALL.CTA ;  /* 0x0000000000007992 */ /* 0x0001ec0000008000 */
[----:B0-----:R-:W0:Y:S01]  /*fb80*/  FENCE.VIEW.ASYNC.S ;  /* 0x00000000000073c6 */ /* 0x001e220000000000 */
[----:B------:R-:W-:Y:S01]  /*fb90*/  LOP3.LUT R76, R83, 0x10, R76, 0xe2, !PT ;  /* 0x00000010534c7812 */ /* 0x000fe200078ee24c */
[----:B------:R-:W-:Y:S01]  /*fba0*/  IMAD.SHL.U32 R83, R0, 0x20, RZ ;  /* 0x0000002000537824 */ /* 0x000fe200078e00ff */
[----:B------:R-:W-:Y:S01]  /*fbb0*/  ISETP.GE.AND P0, PT, R97, UR14, PT ;  /* 0x0000000e61007c0c */ /* 0x000fe2000bf06270 */
[----:B------:R-:W-:-:S02]  /*fbc0*/  IMAD.IADD R21, R21, 0x1, R81 ;  /* 0x0000000115157824 */ /* 0x000fc400078e0251 */
[----:B------:R-:W-:Y:S02]  /*fbd0*/  IMAD R0, R77, UR10, RZ ;  /* 0x0000000a4d007c24 */ /* 0x000fe4000f8e02ff */
[----:B------:R-:W-:Y:S02]  /*fbe0*/  VIADD R92, R223, UR45 ;  /* 0x0000002ddf5c7c36 */ /* 0x000fe40008000000 */
[----:B------:R-:W-:Y:S02]  /*fbf0*/  IMAD R93, R82, UR8, RZ ;  /* 0x00000008525d7c24 */ /* 0x000fe4000f8e02ff */
[----:B------:R-:W-:Y:S01]  /*fc00*/  VIADD R99, R19, 0x1c0 ;  /* 0x000001c013637836 */ /* 0x000fe20000000000 */
[----:B------:R-:W-:Y:S01]  /*fc10*/  UIADD3 UR4, UR41, 0x28c20, URZ ;  /* 0x00028c2029047890 */ /* 0x000fe2000fffe03f */
[C---:B------:R-:W-:Y:S01]  /*fc20*/  IMAD R81, R79.reuse, UR11, R0 ;  /* 0x0000000b4f517c24 */ /* 0x040fe2000f8e0200 */
[----:B------:R-:W-:Y:S01]  /*fc30*/  SEL R77, RZ, 0x40, P0 ;  /* 0x00000040ff4d7807 */ /* 0x000fe20000000000 */
[----:B------:R-:W-:Y:S01]  /*fc40*/  IMAD.WIDE.U32 R20, R79, UR10, R20 ;  /* 0x0000000a4f147c25 */ /* 0x000fe2000f8e0014 */
[----:B------:R-:W-:Y:S01]  /*fc50*/  ISETP.GE.AND P0, PT, R92, R93, PT ;  /* 0x0000005d5c00720c */ /* 0x000fe20003f06270 */
[----:B------:R-:W-:Y:S01]  /*fc60*/  ULDC.64 UR10, c[0x0][0xa80] ;  /* 0x0002a000000a7ab9 */ /* 0x000fe20000000a00 */
[----:B------:R-:W-:Y:S01]  /*fc70*/  ISETP.GE.AND P1, PT, R99, UR14, PT ;  /* 0x0000000e63007c0c */ /* 0x000fe2000bf26270 */
[----:B------:R-:W-:Y:S01]  /*fc80*/  IMAD.IADD R79, R21, 0x1, R81 ;  /* 0x00000001154f7824 */ /* 0x000fe200078e0251 */
[----:B------:R-:W-:Y:S01]  /*fc90*/  LOP3.LUT R76, R83, 0x20, R76, 0xe2, !PT ;  /* 0x00000020534c7812 */ /* 0x000fe200078ee24c */
[----:B------:R-:W-:Y:S01]  /*fca0*/  UPRMT UR4, URZ, 0x654, UR4 ;  /* 0x000006543f047896 */ /* 0x000fe20008000004 */
[----:B------:R-:W-:-:S02]  /*fcb0*/  LEA R88, P2, R20, UR10, 0x1 ;  /* 0x0000000a14587c11 */ /* 0x000fc4000f8408ff */
[----:B------:R-:W-:Y:S02]  /*fcc0*/  SEL R21, RZ, 0x80, P1 ;  /* 0x00000080ff157807 */ /* 0x000fe40000800000 */
[----:B------:R-:W-:Y:S02]  /*fcd0*/  LOP3.LUT R0, R76, R77, RZ, 0xfc, !PT ;  /* 0x0000004d4c007212 */ /* 0x000fe400078efcff */
[----:B------:R-:W-:Y:S01]  /*fce0*/  LEA.HI.X R90, R20, UR11, R79, 0x1, P2 ;  /* 0x0000000b145a7c11 */ /* 0x000fe200090f0c4f */
[----:B------:R-:W-:Y:S01]  /*fcf0*/  BSSY B1, `(.L_x_5533) ;  /* 0x000002c000017945 */ /* 0x000fe20003800000 */
[----:B------:R-:W-:Y:S01]  /*fd00*/  LOP3.LUT R86, R0, R21, RZ, 0xfc, !PT ;  /* 0x0000001500567212 */ /* 0x000fe200078efcff */
[----:B0-----:R-:W-:Y:S01]  /*fd10*/  SYNCS.ARRIVE.TRANS64.RED.A1T0 RZ, [UR4], RZ ;  /* 0x000000ffffff79a7 */ /* 0x001fe20008100404 */
[----:B------:R0:W1:Y:S04]  /*fd20*/  SHFL.IDX PT, R20, R88, RZ, 0x181f ;  /* 0x00181fff58147589 */ /* 0x00006800000e0000 */
[----:B------:R0:W2:Y:S01]  /*fd30*/  SHFL.IDX PT, R21, R90, RZ, 0x181f ;  /* 0x00181fff5a157589 */ /* 0x0000a200000e0000 */
[----:B------:R-:W-:Y:S05]  /*fd40*/  @P0 BRA `(.L_x_5534) ;  /* 0x0000000000980947 */ /* 0x000fea0003800000 */
[----:B------:R-:W-:Y:S02]  /*fd50*/  ISETP.GE.AND P1, PT, R91, UR14, PT ;  /* 0x0000000e5b007c0c */ /* 0x000fe4000bf26270 */
[----:B------:R-:W-:Y:S02]  /*fd60*/  ISETP.GE.AND P0, PT, R19, UR14, PT ;  /* 0x0000000e13007c0c */ /* 0x000fe4000bf06270 */
[----:B------:R-:W-:Y:S02]  /*fd70*/  ISETP.GE.AND P4, PT, R87, UR14, PT ;  /* 0x0000000e57007c0c */ /* 0x000fe4000bf86270 */
[----:B------:R-:W-:Y:S02]  /*fd80*/  SHF.R.S32.HI R77, RZ, 0x1f, R91 ;  /* 0x0000001fff4d7819 */ /* 0x000fe4000001145b */
[----:B------:R-:W-:Y:S02]  /*fd90*/  ISETP.GE.AND P3, PT, R3, UR14, PT ;  /* 0x0000000e03007c0c */ /* 0x000fe4000bf66270 */
[----:B------:R-:W-:-:S02]  /*fda0*/  SHF.R.S32.HI R81, RZ, 0x1f, R87 ;  /* 0x0000001fff517819 */ /* 0x000fc40000011457 */
[----:B------:R-:W-:Y:S02]  /*fdb0*/  SHF.R.S32.HI R83, RZ, 0x1f, R3 ;  /* 0x0000001fff537819 */ /* 0x000fe40000011403 */
[-C--:B-1----:R-:W-:Y:S01]  /*fdc0*/  @!P1 LEA R76, P2, R91, R20.reuse, 0x1 ;  /* 0x000000145b4c9211 */ /* 0x082fe200078408ff */
[----:B--2---:R-:W-:Y:S01]  /*fdd0*/  @!P0 IMAD.WIDE R78, R19, 0x2, R20 ;  /* 0x00000002134e8825 */ /* 0x004fe200078e0214 */
[----:B------:R-:W-:Y:S02]  /*fde0*/  SHF.R.S32.HI R85, RZ, 0x1f, R89 ;  /* 0x0000001fff557819 */ /* 0x000fe40000011459 */
[----:B------:R-:W-:Y:S02]  /*fdf0*/  @!P1 LEA.HI.X R77, R91, R21, R77, 0x1, P2 ;  /* 0x000000155b4d9211 */ /* 0x000fe400010f0c4d */
[----:B------:R-:W-:Y:S01]  /*fe00*/  ISETP.GE.AND P2, PT, R89, UR14, PT ;  /* 0x0000000e59007c0c */ /* 0x000fe2000bf46270 */
[----:B-----5:R1:W-:Y:S01]  /*fe10*/  @!P0 ST.E.128 desc[UR54][R78.64], R4 ;  /* 0x000000044e008985 */ /* 0x0203e2000c101d36 */
[----:B------:R-:W-:-:S02]  /*fe20*/  @!P4 LEA R80, P5, R87, R20, 0x1 ;  /* 0x000000145750c211 */ /* 0x000fc400078a08ff */
[----:B------:R-:W-:Y:S01]  /*fe30*/  LOP3.LUT P0, RZ, R0, 0x40, RZ, 0xc0, !PT ;  /* 0x0000004000ff7812 */ /* 0x000fe2000780c0ff */
[----:B------:R2:W-:Y:S01]  /*fe40*/  @!P1 ST.E.128 desc[UR54][R76.64], R12 ;  /* 0x0000000c4c009985 */ /* 0x0005e2000c101d36 */
[----:B------:R-:W-:Y:S02]  /*fe50*/  ISETP.GE.AND P1, PT, R95, UR14, PT ;  /* 0x0000000e5f007c0c */ /* 0x000fe4000bf26270 */
[-C--:B------:R-:W-:Y:S02]  /*fe60*/  @!P3 LEA R82, P6, R3, R20.reuse, 0x1 ;  /* 0x000000140352b211 */ /* 0x080fe400078c08ff */
[-C--:B------:R-:W-:Y:S02]  /*fe70*/  @!P4 LEA.HI.X R81, R87, R21.reuse, R81, 0x1, P5 ;  /* 0x000000155751c211 */ /* 0x080fe400028f0c51 */
[----:B------:R-:W-:Y:S02]  /*fe80*/  @!P3 LEA.HI.X R83, R3, R21, R83, 0x1, P6 ;  /* 0x000000150353b211 */ /* 0x000fe400030f0c53 */
[----:B------:R-:W-:Y:S01]  /*fe90*/  @!P2 LEA R84, P5, R89, R20, 0x1 ;  /* 0x000000145954a211 */ /* 0x000fe200078a08ff */
[----:B------:R3:W-:Y:S01]  /*fea0*/  @!P4 ST.E.128 desc[UR54][R80.64], R28 ;  /* 0x0000001c5000c985 */ /* 0x0007e2000c101d36 */
[----:B------:R-:W-:-:S02]  /*feb0*/  LOP3.LUT P6, RZ, R86, 0x80, RZ, 0xc0, !PT ;  /* 0x0000008056ff7812 */ /* 0x000fc400078cc0ff */
[-C--:B------:R-:W-:Y:S01]  /*fec0*/  @!P2 LEA.HI.X R85, R89, R21.reuse, R85, 0x1, P5 ;  /* 0x000000155955a211 */ /* 0x080fe200028f0c55 */
[----:B------:R3:W-:Y:S01]  /*fed0*/  @!P3 ST.E.128 desc[UR54][R82.64], R36 ;  /* 0x000000245200b985 */ /* 0x0007e2000c101d36 */
[----:B-1----:R-:W-:Y:S02]  /*fee0*/  SHF.R.S32.HI R5, RZ, 0x1f, R95 ;  /* 0x0000001fff057819 */ /* 0x002fe4000001145f */
[CC--:B------:R-:W-:Y:S01]  /*fef0*/  @!P1 LEA R4, P5, R95.reuse, R20.reuse, 0x1 ;  /* 0x000000145f049211 */ /* 0x0c0fe200078a08ff */
[----:B------:R3:W-:Y:S01]  /*ff00*/  @!P2 ST.E.128 desc[UR54][R84.64], R44 ;  /* 0x0000002c5400a985 */ /* 0x0007e2000c101d36 */
[----:B------:R-:W-:Y:S02]  /*ff10*/  SHF.R.S32.HI R7, RZ, 0x1f, R97 ;  /* 0x0000001fff077819 */ /* 0x000fe40000011461 */
[----:B------:R-:W-:Y:S02]  /*ff20*/  @!P1 LEA.HI.X R5, R95, R21, R5, 0x1, P5 ;  /* 0x000000155f059211 */ /* 0x000fe400028f0c05 */
[----:B------:R-:W-:-:S02]  /*ff30*/  @P0 LEA R6, P5, R97, R20, 0x1 ;  /* 0x0000001461060211 */ /* 0x000fc400078a08ff */
[----:B--2---:R-:W-:Y:S01]  /*ff40*/  SHF.R.S32.HI R13, RZ, 0x1f, R99 ;  /* 0x0000001fff0d7819 */ /* 0x004fe20000011463 */
[----:B------:R3:W-:Y:S01]  /*ff50*/  @!P1 ST.E.128 desc[UR54][R4.64], R52 ;  /* 0x0000003404009985 */ /* 0x0007e2000c101d36 */
[----:B------:R-:W-:Y:S02]  /*ff60*/  @P0 LEA.HI.X R7, R97, R21, R7, 0x1, P5 ;  /* 0x0000001561070211 */ /* 0x000fe400028f0c07 */
[----:B------:R-:W-:-:S03]  /*ff70*/  @P6 LEA R12, P5, R99, R20, 0x1 ;  /* 0x00000014630c6211 */ /* 0x000fc600078a08ff */
[----:B------:R3:W-:Y:S01]  /*ff80*/  @P0 ST.E.128 desc[UR54][R6.64], R60 ;  /* 0x0000003c06000985 */ /* 0x0007e2000c101d36 */
[----:B------:R-:W-:-:S05]  /*ff90*/  @P6 LEA.HI.X R13, R99, R21, R13, 0x1, P5 ;  /* 0x00000015630d6211 */ /* 0x000fca00028f0c0d */
[----:B------:R3:W-:Y:S04]  /*ffa0*/  @P6 ST.E.128 desc[UR54][R12.64], R68 ;  /* 0x000000440c006985 */ /* 0x0007e8000c101d36 */
.L_x_5534:
[----:B------:R-:W-:Y:S05]  /*ffb0*/  BSYNC B1 ;  /* 0x0000000000017941 */ /* 0x000fea0003800000 */
.L_x_5533:
[----:B---3-5:R-:W-:Y:S01]  /*ffc0*/  VIADD R6, R92, 0x20 ;  /* 0x000000205c067836 */ /* 0x028fe20000000000 */
[----:B------:R3:W4:Y:S04]  /*ffd0*/  SHFL.IDX PT, R5, R90, 0x1, 0x181f ;  /* 0x00381f005a057f89 */ /* 0x00072800000e0000 */
[----:B------:R-:W-:Y:S01]  /*ffe0*/  ISETP.GE.AND P0, PT, R6, R93, PT ;  /* 0x0000005d0600720c */ /* 0x000fe20003f06270 */
[----:B------:R3:W0:-:S12]  /*fff0*/  SHFL.IDX PT, R4, R88, 0x1, 0x181f ;  /* 0x00381f0058047f89 */ /* 0x00061800000e0000 */
[----:B---3--:R-:W-:Y:S05]  /*10000*/  @P0 BRA `(.L_x_5535) ;  /* 0x0000002800100947 */ /* 0x008fea0003800000 */
[----:B------:R-:W-:Y:S02]  /*10010*/  ISETP.GE.AND P0, PT, R91, UR14, PT ;  /* 0x0000000e5b007c0c */ /* 0x000fe4000bf06270 */
[----:B------:R-:W-:Y:S02]  /*10020*/  ISETP.GE.AND P5, PT, R19, UR14, PT ;  /* 0x0000000e13007c0c */ /* 0x000fe4000bfa6270 */
[----:B------:R-:W-:Y:S02]  /*10030*/  ISETP.GE.AND P1, PT, R87, UR14, PT ;  /* 0x0000000e57007c0c */ /* 0x000fe4000bf26270 */
[----:B------:R-:W-:Y:S02]  /*10040*/  ISETP.GE.AND P2, PT, R3, UR14, PT ;  /* 0x0000000e03007c0c */ /* 0x000fe4000bf46270 */
[----:B------:R-:W-:Y:S02]  /*10050*/  SHF.R.S32.HI R7, RZ, 0x1f, R91 ;  /* 0x0000001fff077819 */ /* 0x000fe4000001145b */
[----:B------:R-:W-:-:S02]  /*10060*/  ISETP.GE.AND P3, PT, R89, UR14, PT ;  /* 0x0000000e59007c0c */ /* 0x000fc4000bf66270 */
[----:B------:R-:W-:Y:S02]  /*10070*/  SHF.R.S32.HI R15, RZ, 0x1f, R87 ;  /* 0x0000001fff0f7819 */ /* 0x000fe40000011457 */
[-C--:B0-----:R-:W-:Y:S01]  /*10080*/  @!P0 LEA R6, P4, R91, R4.reuse, 0x1 ;  /* 0x000000045b068211 */ /* 0x081fe200078808ff */
[----:B----4-:R-:W-:Y:S01]  /*10090*/  @!P5 IMAD.WIDE R12, R19, 0x2, R4 ;  /* 0x00000002130cd825 */ /* 0x010fe200078e0204 */
[----:B--2---:R-:W-:Y:S02]  /*100a0*/  SHF.R.S32.HI R21, RZ, 0x1f, R3 ;  /* 0x0000001fff157819 */ /* 0x004fe40000011403 */
[----:B------:R-:W-:Y:S02]  /*100b0*/  @!P0 LEA.HI.X R7, R91, R5, R7, 0x1, P4 ;  /* 0x000000055b078211 */ /* 0x000fe400020f0c07 */
[----:B------:R-:W-:Y:S01]  /*100c0*/  ISETP.GE.AND P4, PT, R95, UR14, PT ;  /* 0x0000000e5f007c0c */ /* 0x000fe2000bf86270 */
[----:B------:R0:W-:Y:S01]  /*100d0*/  @!P5 ST.E.128 desc[UR54][R12.64], R8 ;  /* 0x000000080c00d985 */ /* 0x0001e2000c101d36 */
[----:B------:R-:W-:-:S02]  /*100e0*/  @!P1 LEA R14, P6, R87, R4, 0x1 ;  /* 0x00000004570e9211 */ /* 0x000fc400078c08ff */
[-C--:B-1----:R-:W-:Y:S01]  /*100f0*/  @!P2 LEA R20, P5, R3, R4.reuse, 0x1 ;  /* 0x000000040314a211 */ /* 0x082fe200078a08ff */
[----:B------:R1:W-:Y:S01]  /*10100*/  @!P0 ST.E.128 desc[UR54][R6.64], R24 ;  /* 0x0000001806008985 */ /* 0x0003e2000c101d36 */
[-C--:B------:R-:W-:Y:S02]  /*10110*/  @!P1 LEA.HI.X R15, R87, R5.reuse, R15, 0x1, P6 ;  /* 0x00000005570f9211 */ /* 0x080fe400030f0c0f */
[----:B------:R-:W-:Y:S02]  /*10120*/  LOP3.LUT P6, RZ, R0, 0x40, RZ, 0xc0, !PT ;  /* 0x0000004000ff7812 */ /* 0x000fe400078cc0ff */
[----:B------:R-:W-:Y:S01]  /*10130*/  @!P2 LEA.HI.X R21, R3, R5, R21, 0x1, P5 ;  /* 0x000000050315a211 */ /* 0x000fe200028f0c15 */
[----:B------:R1:W-:Y:S01]  /*10140*/  @!P1 ST.E.128 desc[UR54][R14.64], R32 ;  /* 0x000000200e009985 */ /* 0x0003e2000c101d36 */
[----:B------:R-:W-:Y:S02]  /*10150*/  SHF.R.S32.HI R0, RZ, 0x1f, R89 ;  /* 0x0000001fff007819 */ /* 0x000fe40000011459 */
[----:B------:R-:W-:Y:S01]  /*10160*/  @!P3 LEA R28, P5, R89, R4, 0x1 ;  /* 0x00000004591cb211 */ /* 0x000fe200078a08ff */
[----:B------:R1:W-:Y:S01]  /*10170*/  @!P2 ST.E.128 desc[UR54][R20.64], R40 ;  /* 0x000000281400a985 */ /* 0x0003e2000c101d36 */
[----:B------:R-:W-:-:S02]  /*10180*/  LOP3.LUT P0, RZ, R86, 0x80, RZ, 0xc0, !PT ;  /* 0x0000008056ff7812 */ /* 0x000fc4000780c0ff */
[-C--:B------:R-:W-:Y:S02]  /*10190*/  @!P3 LEA.HI.X R29, R89, R5.reuse, R0, 0x1, P5 ;  /* 0x00000005591db211 */ /* 0x080fe400028f0c00 */
[----:B------:R-:W-:Y:S02]  /*101a0*/  SHF.R.S32.HI R0, RZ, 0x1f, R95 ;  /* 0x0000001fff007819 */ /* 0x000fe4000001145f */
[C---:B0-----:R-:W-:Y:S01]  /*101b0*/  @!P4 LEA R8, P5, R95.reuse, R4, 0x1 ;  /* 0x000000045f08c211 */ /* 0x041fe200078a08ff */
[----:B------:R1:W-:Y:S03]  /*101c0*/  @!P3 ST.E.128 desc[UR54][R28.64], R48 ;  /* 0x000000301c00b985 */ /* 0x0003e6000c101d36 */
[----:B------:R-:W-:Y:S02]  /*101d0*/  @!P4 LEA.HI.X R9, R95, R5, R0, 0x1, P5 ;  /* 0x000000055f09c211 */ /* 0x000fe400028f0c00 */
[----:B------:R-:W-:-:S02]  /*101e0*/  SHF.R.S32.HI R0, RZ, 0x1f, R97 ;  /* 0x0000001fff007819 */ /* 0x000fc40000011461 */
[C---:B------:R-:W-:Y:S01]  /*101f0*/  @P6 LEA R10, P5, R97.reuse, R4, 0x1 ;  /* 0x00000004610a6211 */ /* 0x040fe200078a08ff */
[----:B------:R1:W-:Y:S03]  /*10200*/  @!P4 ST.E.128 desc[UR54][R8.64], R56 ;  /* 0x000000380800c985 */ /* 0x0003e6000c101d36 */
[----:B------:R-:W-:-:S05]  /*10210*/  @P6 LEA.HI.X R11, R97, R5, R0, 0x1, P5 ;  /* 0x00000005610b6211 */ /* 0x000fca00028f0c00 */
[----:B------:R1:W-:Y:S01]  /*10220*/  @P6 ST.E.128 desc[UR54][R10.64], R64 ;  /* 0x000000400a006985 */ /* 0x0003e2000c101d36 */
[----:B------:R-:W-:Y:S05]  /*10230*/  @!P0 BRA `(.L_x_5535) ;  /* 0x0000002400848947 */ /* 0x000fea0003800000 */
[----:B------:R-:W-:Y:S02]  /*10240*/  LEA R4, P0, R99, R4, 0x1 ;  /* 0x0000000463047211 */ /* 0x000fe400078008ff */
[----:B------:R-:W-:-:S04]  /*10250*/  SHF.R.S32.HI R0, RZ, 0x1f, R99 ;  /* 0x0000001fff007819 */ /* 0x000fc80000011463 */
[----:B------:R-:W-:-:S05]  /*10260*/  LEA.HI.X R5, R99, R5, R0, 0x1, P0 ;  /* 0x0000000563057211 */ /* 0x000fca00000f0c00 */
[----:B------:R0:W-:Y:S01]  /*10270*/  ST.E.128 desc[UR54][R4.64], R72 ;  /* 0x0000004804007985 */ /* 0x0001e2000c101d36 */
[----:B------:R-:W-:Y:S05]  /*10280*/  BRA `(.L_x_5535) ;  /* 0x0000002400707947 */ /* 0x000fea0003800000 */
.L_x_5532:
[----:B------:R-:W-:Y:S01]  /*10290*/  ULDC.64 UR12, c[0x0][0xb08] ;  /* 0x0002c200000c7ab9 */ /* 0x000fe20000000a00 */
[----:B------:R-:W-:Y:S01]  /*102a0*/  ULDC UR14, c[0x0][0xbe8] ;  /* 0x0002fa00000e7ab9 */ /* 0x000fe20000000800 */
[----:B------:R-:W-:Y:S01]  /*102b0*/  UIMAD UR18, UR18, UR12, URZ ;  /* 0x0000000c121272a4 */ /* 0x000fe2000f8e023f */
[----:B0-----:R-:W-:Y:S01]  /*102c0*/  VIADD R6, R190, UR45 ;  /* 0x0000002dbe067c36 */ /* 0x001fe20008000000 */
[----:B------:R-:W-:Y:S01]  /*102d0*/  UIMAD.WIDE.U32 UR10, UR4, UR12, URZ ;  /* 0x0000000c040a72a5 */ /* 0x000fe2000f8e003f */
[----:B------:R-:W-:Y:S01]  /*102e0*/  BSSY B1, `(.L_x_5536) ;  /* 0x00000cf000017945 */ /* 0x000fe20003800000 */
[----:B------:R-:W-:Y:S01]  /*102f0*/  UIMAD UR18, UR4, UR13, UR18 ;  /* 0x0000000d041272a4 */ /* 0x000fe2000f8e0212 */
[----:B------:R-:W-:Y:S01]  /*10300*/  IMAD.MOV.U32 R3, RZ, RZ, R6 ;  /* 0x000000ffff037224 */ /* 0x000fe200078e0006 */
[----:B------:R-:W-:Y:S01]  /*10310*/  UISETP.NE.AND UP0, UPT, UR14, 0x1, UPT ;  /* 0x000000010e00788c */ /* 0x000fe2000bf05270 */
[----:B------:R-:W-:Y:S01]  /*10320*/  SHF.R.S32.HI R20, RZ, 0x1f, R197 ;  /* 0x0000001fff147819 */ /* 0x000fe200000114c5 */
        /* <DEDUP_REMOVED lines=21> */
[----:B------:R-:W-:Y:S01]  /*10480*/  @P0 IMAD.HI.U32 R0, R6, UR9, RZ ;  /* 0x0000000906000c27 */ /* 0x000fe2000f8e00ff */
[----:B------:R-:W-:Y:S01]  /*10490*/  ULDC.64 UR12, c[0x0][0xb48] ;  /* 0x0002d200000c7ab9 */ /* 0x000fe20000000a00 */
[----:B------:R-:W-:Y:S01]  /*104a0*/  @UP0 ULDC UR4, c[0x0][0xbf0] ;  /* 0x0002fc0000040ab9 */ /* 0x000fe20000000800 */
[----:B------:R-:W-:Y:S01]  /*104b0*/  UIMAD.WIDE.U32 UR10, UR42, UR12, UR10 ;  /* 0x0000000c2a0a72a5 */ /* 0x000fe2000f8e000a */
[----:B------:R-:W-:-:S02]  /*104c0*/  SHF.R.S32.HI R160, RZ, 0x1f, R206 ;  /* 0x0000001fffa07819 */ /* 0x000fc400000114ce */
[----:B------:R-:W-:Y:S01]  /*104d0*/  @P0 SHF.R.U32.HI R3, RZ, UR4, R0 ;  /* 0x00000004ff030c19 */ /* 0x000fe20008011600 */
[----:B------:R-:W-:Y:S01]  /*104e0*/  UIMAD UR42, UR42, UR13, UR11 ;  /* 0x0000000d2a2a72a4 */ /* 0x000fe2000f8e020b */
[----:B------:R-:W-:Y:S01]  /*104f0*/  SHF.R.S32.HI R161, RZ, 0x1f, R207 ;  /* 0x0000001fffa17819 */ /* 0x000fe200000114cf */
[----:B------:R-:W-:Y:S01]  /*10500*/  IMAD.U32 R5, RZ, RZ, UR11 ;  /* 0x0000000bff057e24 */ /* 0x000fe2000f8e00ff */
[--C-:B------:R-:W-:Y:S01]  /*10510*/  SHF.R.S32.HI R0, RZ, 0x1f, R3.reuse ;  /* 0x0000001fff007819 */ /* 0x100fe20000011403 */
[----:B------:R-:W-:Y:S01]  /*10520*/  IMAD.MOV R7, RZ, RZ, -R3 ;  /* 0x000000ffff077224 */ /* 0x000fe200078e0a03 */
[----:B------:R-:W-:Y:S01]  /*10530*/  ULDC.64 UR12, c[0x0][0xb30] ;  /* 0x0002cc00000c7ab9 */ /* 0x000fe20000000a00 */
[----:B------:R-:W-:Y:S01]  /*10540*/  IMAD.U32 R4, RZ, RZ, UR10 ;  /* 0x0000000aff047e24 */ /* 0x000fe2000f8e00ff */
[----:B------:R-:W-:Y:S01]  /*10550*/  ULDC.64 UR10, c[0x0][0xb28] ;  /* 0x0002ca00000a7ab9 */ /* 0x000fe20000000a00 */
[----:B------:R-:W-:Y:S01]  /*10560*/  IMAD R0, R0, UR12, RZ ;  /* 0x0000000c00007c24 */ /* 0x000fe2000f8e02ff */
[----:B------:R-:W-:Y:S01]  /*10570*/  UIADD3 UR4, UR41, 0x28c20, URZ ;  /* 0x00028c2029047890 */ /* 0x000fe2000fffe03f */
[----:B------:R-:W-:Y:S01]  /*10580*/  IMAD R7, R7, UR14, R6 ;  /* 0x0000000e07077c24 */ /* 0x000fe2000f8e0206 */
[----:B------:R-:W-:Y:S01]  /*10590*/  SHF.R.S32.HI R162, RZ, 0x1f, R208 ;  /* 0x0000001fffa27819 */ /* 0x000fe200000114d0 */
[----:B------:R-:W-:Y:S01]  /*105a0*/  IMAD R9, R3, UR13, R0 ;  /* 0x0000000d03097c24 */ /* 0x000fe2000f8e0200 */
[----:B------:R-:W-:Y:S01]  /*105b0*/  UPRMT UR4, URZ, 0x654, UR4 ;  /* 0x000006543f047896 */ /* 0x000fe20008000004 */
[----:B------:R-:W-:Y:S01]  /*105c0*/  IMAD.U32 R5, RZ, RZ, UR42 ;  /* 0x0000002aff057e24 */ /* 0x000fe2000f8e00ff */
[----:B------:R-:W-:-:S02]  /*105d0*/  SHF.R.S32.HI R0, RZ, 0x1f, R7 ;  /* 0x0000001fff007819 */ /* 0x000fc40000011407 */
[----:B------:R-:W-:Y:S01]  /*105e0*/  SHF.R.S32.HI R163, RZ, 0x1f, R209 ;  /* 0x0000001fffa37819 */ /* 0x000fe200000114d1 */
[----:B------:R-:W-:Y:S01]  /*105f0*/  IMAD.WIDE.U32 R4, R3, UR12, R4 ;  /* 0x0000000c03047c25 */ /* 0x000fe2000f8e0004 */
[----:B------:R-:W-:Y:S02]  /*10600*/  SHF.R.S32.HI R164, RZ, 0x1f, R210 ;  /* 0x0000001fffa47819 */ /* 0x000fe400000114d2 */
[----:B------:R-:W-:Y:S01]  /*10610*/  SHF.R.S32.HI R165, RZ, 0x1f, R211 ;  /* 0x0000001fffa57819 */ /* 0x000fe200000114d3 */
[----:B------:R-:W-:Y:S01]  /*10620*/  IMAD R0, R0, UR10, RZ ;  /* 0x0000000a00007c24 */ /* 0x000fe2000f8e02ff */
[----:B------:R-:W-:Y:S01]  /*10630*/  SYNCS.ARRIVE.TRANS64.RED.A1T0 RZ, [UR4], RZ ;  /* 0x000000ffffff79a7 */ /* 0x000fe20008100404 */
[----:B------:R-:W-:Y:S01]  /*10640*/  IMAD.IADD R5, R5, 0x1, R9 ;  /* 0x0000000105057824 */ /* 0x000fe200078e0209 */
[----:B------:R-:W-:Y:S01]  /*10650*/  SHF.R.S32.HI R166, RZ, 0x1f, R212 ;  /* 0x0000001fffa67819 */ /* 0x000fe200000114d4 */
[----:B------:R-:W-:Y:S01]  /*10660*/  IMAD R3, R7, UR11, R0 ;  /* 0x0000000b07037c24 */ /* 0x000fe2000f8e0200 */
[----:B------:R-:W-:Y:S01]  /*10670*/  SHF.R.S32.HI R167, RZ, 0x1f, R213 ;  /* 0x0000001fffa77819 */ /* 0x000fe200000114d5 */
[----:B------:R-:W-:Y:S01]  /*10680*/  VIADD R0, R17, UR45 ;  /* 0x0000002d11007c36 */ /* 0x000fe20008000000 */
[----:B------:R-:W-:Y:S01]  /*10690*/  SHF.R.S32.HI R168, RZ, 0x1f, R214 ;  /* 0x0000001fffa87819 */ /* 0x000fe200000114d6 */
[----:B------:R-:W-:Y:S01]  /*106a0*/  IMAD.WIDE.U32 R4, R7, UR10, R4 ;  /* 0x0000000a07047c25 */ /* 0x000fe2000f8e0004 */
[----:B------:R-:W-:Y:S01]  /*106b0*/  ULDC.64 UR10, c[0x0][0xb00] ;  /* 0x0002c000000a7ab9 */ /* 0x000fe20000000a00 */
[----:B------:R-:W-:-:S02]  /*106c0*/  SHF.R.S32.HI R169, RZ, 0x1f, R215 ;  /* 0x0000001fffa97819 */ /* 0x000fc400000114d7 */
[----:B------:R-:W-:Y:S01]  /*106d0*/  ISETP.GE.AND P0, PT, R0, UR8, PT ;  /* 0x0000000800007c0c */ /* 0x000fe2000bf06270 */
[----:B------:R-:W-:Y:S01]  /*106e0*/  IMAD.IADD R5, R5, 0x1, R3 ;  /* 0x0000000105057824 */ /* 0x000fe200078e0203 */
[C---:B------:R-:W-:Y:S02]  /*106f0*/  LEA R3, P1, R4.reuse, UR10, 0x2 ;  /* 0x0000000a04037c11 */ /* 0x040fe4000f8210ff */
[----:B------:R-:W-:Y:S02]  /*10700*/  SHF.R.S32.HI R170, RZ, 0x1f, R216 ;  /* 0x0000001fffaa7819 */ /* 0x000fe400000114d8 */
[----:B------:R-:W-:Y:S01]  /*10710*/  LEA.HI.X R10, R4, UR11, R5, 0x2, P1 ;  /* 0x0000000b040a7c11 */ /* 0x000fe200088f1405 */
[----:B------:R0:W1:Y:S01]  /*10720*/  SHFL.IDX PT, R12, R3, RZ, 0x1c1f ;  /* 0x001c1fff030c7589 */ /* 0x00006200000e0000 */
[----:B------:R-:W-:Y:S02]  /*10730*/  SHF.R.S32.HI R171, RZ, 0x1f, R217 ;  /* 0x0000001fffab7819 */ /* 0x000fe400000114d9 */
[----:B------:R-:W-:Y:S01]  /*10740*/  SHF.R.S32.HI R172, RZ, 0x1f, R218 ;  /* 0x0000001fffac7819 */ /* 0x000fe200000114da */
[----:B------:R0:W2:Y:S01]  /*10750*/  SHFL.IDX PT, R11, R10, RZ, 0x1c1f ;  /* 0x001c1fff0a0b7589 */ /* 0x0000a200000e0000 */
[----:B------:R-:W-:-:S02]  /*10760*/  SHF.R.S32.HI R173, RZ, 0x1f, R219 ;  /* 0x0000001fffad7819 */ /* 0x000fc400000114db */
[----:B------:R-:W-:Y:S02]  /*10770*/  SHF.R.S32.HI R14, RZ, 0x1f, R220 ;  /* 0x0000001fff0e7819 */ /* 0x000fe400000114dc */
[----:B------:R-:W-:Y:S02]  /*10780*/  SHF.R.S32.HI R15, RZ, 0x1f, R221 ;  /* 0x0000001fff0f7819 */ /* 0x000fe400000114dd */
[----:B------:R-:W-:Y:S02]  /*10790*/  SHF.R.S32.HI R174, RZ, 0x1f, R222 ;  /* 0x0000001fffae7819 */ /* 0x000fe400000114de */
[----:B------:R-:W-:Y:S01]  /*107a0*/  SHF.R.S32.HI R175, RZ, 0x1f, R18 ;  /* 0x0000001fffaf7819 */ /* 0x000fe20000011412 */
[----:B0-----:R-:W-:Y:S06]  /*107b0*/  @P0 BRA `(.L_x_5537) ;  /* 0x0000000800040947 */ /* 0x001fec0003800000 */
[----:B------:R-:W-:Y:S02]  /*107c0*/  ULDC UR4, c[0x0][0xac8] ;  /* 0x0002b20000047ab9 */ /* 0x000fe40000000800 */
[----:B------:R-:W-:Y:S02]  /*107d0*/  ISETP.GE.AND P0, PT, R18, UR4, PT ;  /* 0x0000000412007c0c */ /* 0x000fe4000bf06270 */
[----:B------:R-:W-:Y:S02]  /*107e0*/  ISETP.GE.AND P3, PT, R222, UR4, PT ;  /* 0x00000004de007c0c */ /* 0x000fe4000bf66270 */
[----:B------:R-:W-:-:S09]  /*107f0*/  ISETP.GE.AND P2, PT, R221, UR4, PT ;  /* 0x00000004dd007c0c */ /* 0x000fd2000bf46270 */
[----:B-1----:R-:W-:-:S04]  /*10800*/  @!P0 LEA R4, P1, R18, R12, 0x2 ;  /* 0x0000000c12048211 */ /* 0x002fc800078210ff */
[----:B--2---:R-:W-:Y:S02]  /*10810*/  @!P0 LEA.HI.X R5, R18, R11, R175, 0x2, P1 ;  /* 0x0000000b12058211 */ /* 0x004fe400008f14af */
[----:B------:R-:W-:-:S03]  /*10820*/  ISETP.GE.AND P1, PT, R220, UR4, PT ;  /* 0x00000004dc007c0c */ /* 0x000fc6000bf26270 */
[----:B------:R0:W-:Y:S01]  /*10830*/  @!P0 ST.E.64 desc[UR54][R4.64], R24 ;  /* 0x0000001804008985 */ /* 0x0001e2000c101b36 */
[----:B------:R-:W-:-:S09]  /*10840*/  ISETP.GE.AND P0, PT, R219, UR4, PT ;  /* 0x00000004db007c0c */ /* 0x000fd2000bf06270 */
[-C--:B------:R-:W-:Y:S02]  /*10850*/  @!P1 LEA R6, P5, R220, R12.reuse, 0x2 ;  /* 0x0000000cdc069211 */ /* 0x080fe400078a10ff */
[----:B0-----:R-:W-:Y:S02]  /*10860*/  @!P3 LEA R4, P4, R222, R12, 0x2 ;  /* 0x0000000cde04b211 */ /* 0x001fe400078810ff */
[-C--:B------:R-:W-:Y:S02]  /*10870*/  @!P1 LEA.HI.X R7, R220, R11.reuse, R14, 0x2, P5 ;  /* 0x0000000bdc079211 */ /* 0x080fe400028f140e */
[----:B------:R-:W-:Y:S02]  /*10880*/  @!P3 LEA.HI.X R5, R222, R11, R174, 0x2, P4 ;  /* 0x0000000bde05b211 */ /* 0x000fe400020f14ae */
[----:B------:R-:W-:Y:S02]  /*10890*/  ISETP.GE.AND P4, PT, R217, UR4, PT ;  /* 0x00000004d9007c0c */ /* 0x000fe4000bf86270 */
[----:B------:R-:W-:Y:S01]  /*108a0*/  ISETP.GE.AND P5, PT, R216, UR4, PT ;  /* 0x00000004d8007c0c */ /* 0x000fe2000bfa6270 */
[----:B------:R0:W-:Y:S01]  /*108b0*/  @!P3 ST.E.64 desc[UR54][R4.64], R28 ;  /* 0x0000001c0400b985 */ /* 0x0001e2000c101b36 */
        /* <DEDUP_REMOVED lines=10> */
[----:B-1----:R-:W-:Y:S02]  /*10960*/  @!P4 LEA R6, P2, R217, R12, 0x2 ;  /* 0x0000000cd906c211 */ /* 0x002fe400078410ff */
[----:B------:R-:W-:-:S02]  /*10970*/  @!P3 LEA.HI.X R5, R218, R11, R172, 0x2, P1 ;  /* 0x0000000bda05b211 */ /* 0x000fc400008f14ac */
[----:B------:R-:W-:Y:S02]  /*10980*/  ISETP.GE.AND P1, PT, R214, UR4, PT ;  /* 0x00000004d6007c0c */ /* 0x000fe4000bf26270 */
[-C--:B------:R-:W-:Y:S01]  /*10990*/  @!P4 LEA.HI.X R7, R217, R11.reuse, R171, 0x2, P2 ;  /* 0x0000000bd907c211 */ /* 0x080fe200010f14ab */
[----:B------:R0:W-:Y:S01]  /*109a0*/  @!P3 ST.E.64 desc[UR54][R4.64], R44 ;  /* 0x0000002c0400b985 */ /* 0x0001e2000c101b36 */
[----:B------:R-:W-:Y:S02]  /*109b0*/  ISETP.GE.AND P2, PT, R213, UR4, PT ;  /* 0x00000004d5007c0c */ /* 0x000fe4000bf46270 */
[----:B--2---:R-:W-:Y:S01]  /*109c0*/  @!P5 LEA R8, P6, R216, R12, 0x2 ;  /* 0x0000000cd808d211 */ /* 0x004fe200078c10ff */
[----:B------:R1:W-:Y:S01]  /*109d0*/  @!P4 ST.E.64 desc[UR54][R6.64], R48 ;  /* 0x000000300600c985 */ /* 0x0003e2000c101b36 */
[----:B------:R-:W-:Y:S02]  /*109e0*/  ISETP.GE.AND P3, PT, R212, UR4, PT ;  /* 0x00000004d4007c0c */ /* 0x000fe4000bf66270 */
[----:B------:R-:W-:-:S02]  /*109f0*/  @!P5 LEA.HI.X R9, R216, R11, R170, 0x2, P6 ;  /* 0x0000000bd809d211 */ /* 0x000fc400030f14aa */
        /* <DEDUP_REMOVED lines=11> */
[----:B------:R-:W-:Y:S02]  /*10ab0*/  @!P2 LEA.HI.X R9, R213, R11, R167, 0x2, P6 ;  /* 0x0000000bd509a211 */ /* 0x000fe400030f14a7 */
        /* <DEDUP_REMOVED lines=8> */
[----:B--2---:R-:W-:-:S03]  /*10b40*/  @!P5 LEA R8, P6, R210, R12, 0x2 ;  /* 0x0000000cd208d211 */ /* 0x004fc600078c10ff */
[----:B------:R1:W-:Y:S01]  /*10b50*/  @!P4 ST.E.64 desc[UR54][R6.64], R72 ;  /* 0x000000480600c985 */ /* 0x0003e2000c101b36 */
[----:B------:R-:W-:-:S05]  /*10b60*/  @!P5 LEA.HI.X R9, R210, R11, R164, 0x2, P6 ;  /* 0x0000000bd209d211 */ /* 0x000fca00030f14a4 */
[----:B------:R2:W-:Y:S01]  /*10b70*/  @!P5 ST.E.64 desc[UR54][R8.64], R76 ;  /* 0x0000004c0800d985 */ /* 0x0005e2000c101b36 */
[----:B------:R-:W-:Y:S02]  /*10b80*/  ISETP.GE.AND P5, PT, R206, UR4, PT ;  /* 0x00000004ce007c0c */ /* 0x000fe4000bfa6270 */
        /* <DEDUP_REMOVED lines=17> */
[----:B------:R-:W-:Y:S02]  /*10ca0*/  ISETP.GE.AND P5, PT, R200, UR4, PT ;  /* 0x00000004c8007c0c */ /* 0x000fe4000bfa6270 */
[-C--:B------:R-:W-:Y:S02]  /*10cb0*/  @!P4 LEA.HI.X R7, R205, R11.reuse, R159, 0x2, P0 ;  /* 0x0000000bcd07c211 */ /* 0x080fe400000f149f */
[----:B------:R-:W-:Y:S02]  /*10cc0*/  ISETP.GE.AND P0, PT, R201, UR4, PT ;  /* 0x00000004c9007c0c */ /* 0x000fe4000bf06270 */
[C---:B--2---:R-:W-:Y:S01]  /*10cd0*/  @!P3 LEA R8, P6, R204.reuse, R12, 0x2 ;  /* 0x0000000ccc08b211 */ /* 0x044fe200078c10ff */
        /* <DEDUP_REMOVED lines=18> */
[C---:B0-----:R-:W-:Y:S01]  /*10e00*/  @!P4 LEA R6, P2, R199.reuse, R12, 0x2 ;  /* 0x0000000cc706c211 */ /* 0x041fe200078410ff */
[----:B------:R0:W-:Y:S03]  /*10e10*/  @!P5 ST.E.64 desc[UR54][R4.64], R116 ;  /* 0x000000740400d985 */ /* 0x0001e6000c101b36 */
[----:B------:R-:W-:-:S02]  /*10e20*/  @!P4 LEA.HI.X R7, R199, R11, R153, 0x2, P2 ;  /* 0x0000000bc707c211 */ /* 0x000fc400010f1499 */
[----:B------:R-:W-:Y:S02]  /*10e30*/  ISETP.GE.AND P2, PT, R193, UR4, PT ;  /* 0x00000004c1007c0c */ /* 0x000fe4000bf46270 */
[CC--:B-1----:R-:W-:Y:S01]  /*10e40*/  @!P3 LEA R8, P6, R198.reuse, R12.reuse, 0x2 ;  /* 0x0000000cc608b211 */ /* 0x0c2fe200078c10ff */
        /* <DEDUP_REMOVED lines=10> */
[----:B------:R-:W-:-:S03]  /*10ef0*/  @!P1 LEA.HI.X R7, R196, R11, R229, 0x2, P6 ;  /* 0x0000000bc4079211 */ /* 0x000fc600030f14e5 */
[CC--:B0-----:R-:W-:Y:S02]  /*10f00*/  @!P3 LEA R8, P6, R194.reuse, R12.reuse, 0x2 ;  /* 0x0000000cc208b211 */ /* 0x0c1fe400078c10ff */
[----:B------:R0:W-:Y:S02]  /*10f10*/  @!P1 ST.E.64 desc[UR54][R6.64], R132 ;  /* 0x0000008406009985 */ /* 0x0001e4000c101b36 */
[----:B------:R-:W-:Y:S02]  /*10f20*/  @!P3 LEA.HI.X R9, R194, R11, R227, 0x2, P6 ;  /* 0x0000000bc209b211 */ /* 0x000fe400030f14e3 */
[----:B-1----:R-:W-:-:S04]  /*10f30*/  @!P4 LEA R4, P0, R195, R12, 0x2 ;  /* 0x0000000cc304c211 */ /* 0x002fc800078010ff */
[----:B------:R-:W-:Y:S02]  /*10f40*/  @!P4 LEA.HI.X R5, R195, R11, R228, 0x2, P0 ;  /* 0x0000000bc305c211 */ /* 0x000fe400000f14e4 */
[----:B0-----:R-:W-:-:S03]  /*10f50*/  @!P2 LEA R6, P1, R193, R12, 0x2 ;  /* 0x0000000cc106a211 */ /* 0x001fc600078210ff */
[----:B------:R0:W-:Y:S01]  /*10f60*/  @!P4 ST.E.64 desc[UR54][R4.64], R136 ;  /* 0x000000880400c985 */ /* 0x0001e2000c101b36 */
[C---:B------:R-:W-:Y:S02]  /*10f70*/  @!P5 LEA R12, P0, R192.reuse, R12, 0x2 ;  /* 0x0000000cc00cd211 */ /* 0x040fe400078010ff */
[-C--:B------:R-:W-:Y:S01]  /*10f80*/  @!P2 LEA.HI.X R7, R193, R11.reuse, R226, 0x2, P1 ;  /* 0x0000000bc107a211 */ /* 0x080fe200008f14e2 */
[----:B------:R0:W-:Y:S01]  /*10f90*/  @!P3 ST.E.64 desc[UR54][R8.64], R140 ;  /* 0x0000008c0800b985 */ /* 0x0001e2000c101b36 */
[----:B------:R-:W-:-:S03]  /*10fa0*/  @!P5 LEA.HI.X R13, R192, R11, R225, 0x2, P0 ;  /* 0x0000000bc00dd211 */ /* 0x000fc600000f14e1 */
[----:B------:R0:W-:Y:S04]  /*10fb0*/  @!P2 ST.E.64 desc[UR54][R6.64], R144 ;  /* 0x000000900600a985 */ /* 0x0001e8000c101b36 */
[----:B------:R0:W-:Y:S02]  /*10fc0*/  @!P5 ST.E.64 desc[UR54][R12.64], R148 ;  /* 0x000000940c00d985 */ /* 0x0001e4000c101b36 */
.L_x_5537:
[----:B------:R-:W-:Y:S05]  /*10fd0*/  BSYNC B1 ;  /* 0x0000000000017941 */ /* 0x000fea0003800000 */
.L_x_5536:
[----:B------:R-:W-:Y:S01]  /*10fe0*/  VIADD R0, R0, 0x8 ;  /* 0x0000000800007836 */ /* 0x000fe20000000000 */
[----:B------:R4:W3:Y:S04]  /*10ff0*/  SHFL.IDX PT, R21, R10, 0x1, 0x1c1f ;  /* 0x003c1f000a157f89 */ /* 0x0008e800000e0000 */
[----:B------:R-:W-:Y:S01]  /*11000*/  ISETP.GE.AND P0, PT, R0, UR8, PT ;  /* 0x0000000800007c0c */ /* 0x000fe2000bf06270 */
[----:B------:R-:W0:-:S12]  /*11010*/  SHFL.IDX PT, R3, R3, 0x1, 0x1c1f ;  /* 0x003c1f0003037f89 */ /* 0x000e1800000e0000 */
[----:B----4-:R-:W-:Y:S05]  /*11020*/  @P0 BRA `(.L_x_5535) ;  /* 0x0000001800080947 */ /* 0x010fea0003800000 */
[----:B------:R-:W-:Y:S02]  /*11030*/  ULDC UR4, c[0x0][0xac8] ;  /* 0x0002b20000047ab9 */ /* 0x000fe40000000800 */
[----:B------:R-:W-:Y:S02]  /*11040*/  ISETP.GE.AND P4, PT, R18, UR4, PT ;  /* 0x0000000412007c0c */ /* 0x000fe4000bf86270 */
[----:B------:R-:W-:Y:S02]  /*11050*/  ISETP.GE.AND P2, PT, R222, UR4, PT ;  /* 0x00000004de007c0c */ /* 0x000fe4000bf46270 */
[----:B------:R-:W-:Y:S02]  /*11060*/  ISETP.GE.AND P1, PT, R221, UR4, PT ;  /* 0x00000004dd007c0c */ /* 0x000fe4000bf26270 */
[----:B------:R-:W-:-:S07]  /*11070*/  ISETP.GE.AND P0, PT, R220, UR4, PT ;  /* 0x00000004dc007c0c */ /* 0x000fce000bf06270 */
[-C--:B0-----:R-:W-:Y:S02]  /*11080*/  @!P4 LEA R4, P3, R18, R3.reuse, 0x2 ;  /* 0x000000031204c211 */ /* 0x081fe400078610ff */
[----:B------:R-:W-:Y:S02]  /*11090*/  @!P2 LEA R6, P6, R222, R3, 0x2 ;  /* 0x00000003de06a211 */ /* 0x000fe400078c10ff */
[----:B---3--:R-:W-:Y:S02]  /*110a0*/  @!P4 LEA.HI.X R5, R18, R21, R175, 0x2, P3 ;  /* 0x000000151205c211 */ /* 0x008fe400018f14af */
[----:B------:R-:W-:Y:S02]  /*110b0*/  ISETP.GE.AND P3, PT, R219, UR4, PT ;  /* 0x00000004db007c0c */ /* 0x000fe4000bf66270 */
[----:B------:R-:W-:Y:S01]  /*110c0*/  @!P1 LEA R8, P5, R221, R3, 0x2 ;  /* 0x00000003dd089211 */ /* 0x000fe200078a10ff */
[----:B------:R0:W-:Y:S01]  /*110d0*/  @!P4 ST.E.64 desc[UR54][R4.64], R26 ;  /* 0x0000001a0400c985 */ /* 0x0001e2000c101b36 */
[----:B------:R-:W-:-:S02]  /*110e0*/  ISETP.GE.AND P4, PT, R218, UR4, PT ;  /* 0x00000004da007c0c */ /* 0x000fc4000bf86270 */
[----:B------:R-:W-:Y:S02]  /*110f0*/  @!P2 LEA.HI.X R7, R222, R21, R174, 0x2, P6 ;  /* 0x00000015de07a211 */ /* 0x000fe400030f14ae */
[C---:B------:R-:W-:Y:S02]  /*11100*/  @!P0 LEA R10, P6, R220.reuse, R3, 0x2 ;  /* 0x00000003dc0a8211 */ /* 0x040fe400078c10ff */
        /* <DEDUP_REMOVED lines=8> */
[C---:B-1----:R-:W-:Y:S02]  /*11190*/  @!P4 LEA R12, P2, R218.reuse, R3, 0x2 ;  /* 0x00000003da0cc211 */ /* 0x042fe400078410ff */
[-C--:B------:R-:W-:Y:S02]  /*111a0*/  @!P3 LEA.HI.X R5, R219, R21.reuse, R173, 0x2, P1 ;  /* 0x00000015db05b211 */ /* 0x080fe400008f14ad */
[----:B------:R-:W-:Y:S02]  /*111b0*/  ISETP.GE.AND P1, PT, R215, UR4, PT ;  /* 0x00000004d7007c0c */ /* 0x000fe4000bf26270 */
[----:B------:R-:W-:Y:S01]  /*111c0*/  @!P4 LEA.HI.X R13, R218, R21, R172, 0x2, P2 ;  /* 0x00000015da0dc211 */ /* 0x000fe200010f14ac */
[----:B------:R1:W-:Y:S01]  /*111d0*/  @!P3 ST.E.64 desc[UR54][R4.64], R42 ;  /* 0x0000002a0400b985 */ /* 0x0003e2000c101b36 */
[----:B------:R-:W-:-:S02]  /*111e0*/  ISETP.GE.AND P2, PT, R214, UR4, PT ;  /* 0x00000004d6007c0c */ /* 0x000fc4000bf46270 */
[----:B------:R-:W-:Y:S01]  /*111f0*/  @!P5 LEA R14, P6, R217, R3, 0x2 ;  /* 0x00000003d90ed211 */ /* 0x000fe200078c10ff */
[----:B------:R4:W-:Y:S01]  /*11200*/  @!P4 ST.E.64 desc[UR54][R12.64], R46 ;  /* 0x0000002e0c00c985 */ /* 0x0009e2000c101b36 */
[----:B------:R-:W-:Y:S02]  /*11210*/  ISETP.GE.AND P3, PT, R213, UR4, PT ;  /* 0x00000004d5007c0c */ /* 0x000fe4000bf66270 */
[----:B------:R-:W-:Y:S02]  /*11220*/  @!P5 LEA.HI.X R15, R217, R21, R171, 0x2, P6 ;  /* 0x00000015d90fd211 */ /* 0x000fe400030f14ab */
[-C--:B---3--:R-:W-:Y:S02]  /*11230*/  @!P0 LEA R6, P6, R216, R3.reuse, 0x2 ;  /* 0x00000003d8068211 */ /* 0x088fe400078c10ff */
[----:B------:R-:W-:Y:S01]  /*11240*/  ISETP.GE.AND P4, PT, R212, UR4, PT ;  /* 0x00000004d4007c0c */ /* 0x000fe2000bf86270 */
[----:B------:R3:W-:Y:S01]  /*11250*/  @!P5 ST.E.64 desc[UR54][R14.64], R50 ;  /* 0x000000320e00d985 */ /* 0x0007e2000c101b36 */
[----:B--2---:R-:W-:-:S02]  /*11260*/  @!P1 LEA R8, P5, R215, R3, 0x2 ;  /* 0x00000003d7089211 */ /* 0x004fc400078a10ff */
[----:B------:R-:W-:Y:S02]  /*11270*/  @!P0 LEA.HI.X R7, R216, R21, R170, 0x2, P6 ;  /* 0x00000015d8078211 */ /* 0x000fe400030f14aa */
[C---:B0-----:R-:W-:Y:S02]  /*11280*/  @!P2 LEA R10, P6, R214.reuse, R3, 0x2 ;  /* 0x00000003d60aa211 */ /* 0x041fe400078c10ff */
[-C--:B------:R-:W-:Y:S01]  /*11290*/  @!P1 LEA.HI.X R9, R215, R21.reuse, R169, 0x2, P5 ;  /* 0x00000015d7099211 */ /* 0x080fe200028f14a9 */
[----:B------:R0:W-:Y:S01]  /*112a0*/  @!P0 ST.E.64 desc[UR54][R6.64], R54 ;  /* 0x0000003606008985 */ /* 0x0001e2000c101b36 */
[----:B------:R-:W-:Y:S02]  /*112b0*/  ISETP.GE.AND P5, PT, R211, UR4, PT ;  /* 0x00000004d3007c0c */ /* 0x000fe4000bfa6270 */
[----:B------:R-:W-:Y:S01]  /*112c0*/  @!P2 LEA.HI.X R11, R214, R21, R168, 0x2, P6 ;  /* 0x00000015d60ba211 */ /* 0x000fe200030f14a8 */
[----:B------:R2:W-:Y:S01]  /*112d0*/  @!P1 ST.E.64 desc[UR54][R8.64], R58 ;  /* 0x0000003a08009985 */ /* 0x0005e2000c101b36 */
[----:B------:R-:W-:-:S02]  /*112e0*/  ISETP.GE.AND P0, PT, R210, UR4, PT ;  /* 0x00000004d2007c0c */ /* 0x000fc4000bf06270 */
[-C--:B-1----:R-:W-:Y:S01]  /*112f0*/  @!P3 LEA R4, P6, R213, R3.reuse, 0x2 ;  /* 0x00000003d504b211 */ /* 0x082fe200078c10ff */
[----:B------:R1:W-:Y:S01]  /*11300*/  @!P2 ST.E.64 desc[UR54][R10.64], R62 ;  /* 0x0000003e0a00a985 */ /* 0x0003e2000c101b36 */
[C---:B----4-:R-:W-:Y:S02]  /*11310*/  @!P4 LEA R12, P2, R212.reuse, R3, 0x2 ;  /* 0x00000003d40cc211 */ /* 0x050fe400078410ff */
[----:B------:R-:W-:Y:S02]  /*11320*/  ISETP.GE.AND P1, PT, R209, UR4, PT ;  /* 0x00000004d1007c0c */ /* 0x000fe4000bf26270 */
[-C--:B------:R-:W-:Y:S02]  /*11330*/  @!P3 LEA.HI.X R5, R213, R21.reuse, R167, 0x2, P6 ;  /* 0x00000015d505b211 */ /* 0x080fe400030f14a7 */
[----:B------:R-:W-:Y:S02]  /*11340*/  @!P4 LEA.HI.X R13, R212, R21, R166, 0x2, P2 ;  /* 0x00000015d40dc211 */ /* 0x000fe400010f14a6 */
[----:B------:R-:W-:Y:S01]  /*11350*/  ISETP.GE.AND P2, PT, R208, UR4, PT ;  /* 0x00000004d0007c0c */ /* 0x000fe2000bf46270 */
[----:B------:R-:W-:Y:S01]  /*11360*/  @!P3 ST.E.64 desc[UR54][R4.64], R66 ;  /* 0x000000420400b985 */ /* 0x000fe2000c101b36 */
[----:B---3--:R-:W-:-:S03]  /*11370*/  @!P5 LEA R14, P6, R211, R3, 0x2 ;  /* 0x00000003d30ed211 */ /* 0x008fc600078c10ff */
[----:B------:R3:W-:Y:S01]  /*11380*/  @!P4 ST.E.64 desc[UR54][R12.64], R70 ;  /* 0x000000460c00c985 */ /* 0x0007e2000c101b36 */
[----:B------:R-:W-:Y:S02]  /*11390*/  @!P5 LEA.HI.X R15, R211, R21, R165, 0x2, P6 ;  /* 0x00000015d30fd211 */ /* 0x000fe400030f14a5 */
[CC--:B0-----:R-:W-:Y:S02]  /*113a0*/  @!P0 LEA R6, P4, R210.reuse, R3.reuse, 0x2 ;  /* 0x00000003d2068211 */ /* 0x0c1fe400078810ff */
[----:B--2---:R-:W-:Y:S01]  /*113b0*/  @!P1 LEA R8, P3, R209, R3, 0x2 ;  /* 0x00000003d1089211 */ /* 0x004fe200078610ff */
[----:B------:R0:W-:Y:S01]  /*113c0*/  @!P5 ST.E.64 desc[UR54][R14.64], R74 ;  /* 0x0000004a0e00d985 */ /* 0x0001e2000c101b36 */
[----:B------:R-:W-:Y:S02]  /*113d0*/  @!P0 LEA.HI.X R7, R210, R21, R164, 0x2, P4 ;  /* 0x00000015d2078211 */ /* 0x000fe400020f14a4 */
[----:B------:R-:W-:Y:S02]  /*113e0*/  ISETP.GE.AND P4, PT, R206, UR4, PT ;  /* 0x00000004ce007c0c */ /* 0x000fe4000bf86270 */
[----:B------:R-:W-:Y:S01]  /*113f0*/  ISETP.GE.AND P5, PT, R207, UR4, PT ;  /* 0x00000004cf007c0c */ /* 0x000fe2000bfa6270 */
[----:B------:R2:W-:Y:S01]  /*11400*/  @!P0 ST.E.64 desc[UR54][R6.64], R78 ;  /* 0x0000004e06008985 */ /* 0x0005e2000c101b36 */
[----:B-1----:R-:W-:-:S02]  /*11410*/  @!P2 LEA R10, P6, R208, R3, 0x2 ;  /* 0x00000003d00aa211 */ /* 0x002fc400078c10ff */
[-C--:B------:R-:W-:Y:S02]  /*11420*/  @!P1 LEA.HI.X R9, R209, R21.reuse, R163, 0x2, P3 ;  /* 0x00000015d1099211 */ /* 0x080fe400018f14a3 */
[----:B------:R-:W-:Y:S02]  /*11430*/  ISETP.GE.AND P3, PT, R205, UR4, PT ;  /* 0x00000004cd007c0c */ /* 0x000fe4000bf66270 */
[----:B------:R-:W-:Y:S01]  /*11440*/  @!P2 LEA.HI.X R11, R208, R21, R162, 0x2, P6 ;  /* 0x00000015d00ba211 */ /* 0x000fe200030f14a2 */
[----:B------:R1:W-:Y:S01]  /*11450*/  @!P1 ST.E.64 desc[UR54][R8.64], R82 ;  /* 0x0000005208009985 */ /* 0x0003e2000c101b36 */
[----:B------:R-:W-:Y:S02]  /*11460*/  ISETP.GE.AND P1, PT, R203, UR4, PT ;  /* 0x00000004cb007c0c */ /* 0x000fe4000bf26270 */
[----:B---3--:R-:W-:Y:S01]  /*11470*/  @!P4 LEA R12, P0, R206, R3, 0x2 ;  /* 0x00000003ce0cc211 */ /* 0x008fe200078010ff */
[----:B------:R3:W-:Y:S01]  /*11480*/  @!P2 ST.E.64 desc[UR54][R10.64], R86 ;  /* 0x000000560a00a985 */ /* 0x0007e2000c101b36 */
[----:B------:R-:W-:-:S02]  /*11490*/  ISETP.GE.AND P2, PT, R204, UR4, PT ;  /* 0x00000004cc007c0c */ /* 0x000fc4000bf46270 */
[C---:B------:R-:W-:Y:S02]  /*114a0*/  @!P5 LEA R4, P6, R207.reuse, R3, 0x2 ;  /* 0x00000003cf04d211 */ /* 0x040fe400078c10ff */
[-C--:B------:R-:W-:Y:S02]  /*114b0*/  @!P4 LEA.HI.X R13, R206, R21.reuse, R160, 0x2, P0 ;  /* 0x00000015ce0dc211 */ /* 0x080fe400000f14a0 */
[----:B------:R-:W-:Y:S02]  /*114c0*/  @!P5 LEA.HI.X R5, R207, R21, R161, 0x2, P6 ;  /* 0x00000015cf05d211 */ /* 0x000fe400030f14a1 */
[----:B------:R-:W-:Y:S02]  /*114d0*/  ISETP.GE.AND P0, PT, R202, UR4, PT ;  /* 0x00000004ca007c0c */ /* 0x000fe4000bf06270 */
[----:B0-----:R-:W-:Y:S01]  /*114e0*/  @!P3 LEA R14, P6, R205, R3, 0x2 ;  /* 0x00000003cd0eb211 */ /* 0x001fe200078c10ff */
[----:B------:R0:W-:Y:S01]  /*114f0*/  @!P5 ST.E.64 desc[UR54][R4.64], R90 ;  /* 0x0000005a0400d985 */ /* 0x0001e2000c101b36 */
[----:B------:R-:W-:-:S02]  /*11500*/  ISETP.GE.AND P5, PT, R201, UR4, PT ;  /* 0x00000004c9007c0c */ /* 0x000fc4000bfa6270 */
[----:B------:R-:W-:Y:S01]  /*11510*/  @!P3 LEA.HI.X R15, R205, R21, R159, 0x2, P6 ;  /* 0x00000015cd0fb211 */ /* 0x000fe200030f149f */
[----:B------:R4:W-:Y:S01]  /*11520*/  @!P4 ST.E.64 desc[UR54][R12.64], R94 ;  /* 0x0000005e0c00c985 */ /* 0x0009e2000c101b36 */
[-C--:B--2---:R-:W-:Y:S02]  /*11530*/  @!P2 LEA R6, P6, R204, R3.reuse, 0x2 ;  /* 0x00000003cc06a211 */ /* 0x084fe400078c10ff */
[----:B------:R-:W-:Y:S01]  /*11540*/  ISETP.GE.AND P4, PT, R200, UR4, PT ;  /* 0x00000004c8007c0c */ /* 0x000fe2000bf86270 */
[----:B------:R2:W-:Y:S01]  /*11550*/  @!P3 ST.E.64 desc[UR54][R14.64], R98 ;  /* 0x000000620e00b985 */ /* 0x0005e2000c101b36 */
[----:B-1----:R-:W-:Y:S02]  /*11560*/  @!P1 LEA R8, P3, R203, R3, 0x2 ;  /* 0x00000003cb089211 */ /* 0x002fe400078610ff */
[----:B------:R-:W-:Y:S02]  /*11570*/  @!P2 LEA.HI.X R7, R204, R21, R158, 0x2, P6 ;  /* 0x00000015cc07a211 */ /* 0x000fe400030f149e */
[----:B---3--:R-:W-:-:S02]  /*11580*/  @!P0 LEA R10, P6, R202, R3, 0x2 ;  /* 0x00000003ca0a8211 */ /* 0x008fc400078c10ff */
        /* <DEDUP_REMOVED lines=9> */
[----:B------:R-:W-:Y:S02]  /*11620*/  @!P5 LEA.HI.X R5, R201, R21, R155, 0x2, P1 ;  /* 0x00000015c905d211 */ /* 0x000fe400008f149b */
        /* <DEDUP_REMOVED lines=8> */
[C---:B-1----:R-:W-:Y:S01]  /*116b0*/  @!P0 LEA R6, P5, R198.reuse, R3, 0x2 ;  /* 0x00000003c6068211 */ /* 0x042fe200078a10ff */
[----:B------:R1:W-:Y:S01]  /*116c0*/  @!P3 ST.E.64 desc[UR54][R14.64], R122 ;  /* 0x0000007a0e00b985 */ /* 0x0003e2000c101b36 */
[----:B------:R-:W-:Y:S02]  /*116d0*/  ISETP.GE.AND P3, PT, R195, UR4, PT ;  /* 0x00000004c3007c0c */ /* 0x000fe4000bf66270 */
[----:B------:R-:W-:Y:S02]  /*116e0*/  @!P0 LEA.HI.X R7, R198, R21, R152, 0x2, P5 ;  /* 0x00000015c6078211 */ /* 0x000fe400028f1498 */
[----:B------:R-:W-:Y:S02]  /*116f0*/  ISETP.GE.AND P5, PT, R193, UR4, PT ;  /* 0x00000004c1007c0c */ /* 0x000fe4000bfa6270 */
[-C--:B---3--:R-:W-:Y:S01]  /*11700*/  @!P1 LEA R8, P6, R197, R3.reuse, 0x2 ;  /* 0x00000003c5089211 */ /* 0x088fe200078c10ff */
[----:B------:R4:W-:Y:S02]  /*11710*/  @!P0 ST.E.64 desc[UR54][R6.64], R126 ;  /* 0x0000007e06008985 */ /* 0x0009e4000c101b36 */
[----:B0-----:R-:W-:-:S02]  /*11720*/  @!P4 LEA R4, P0, R196, R3, 0x2 ;  /* 0x00000003c404c211 */ /* 0x001fc400078010ff */
[----:B------:R-:W-:Y:S02]  /*11730*/  @!P1 LEA.HI.X R9, R197, R21, R20, 0x2, P6 ;  /* 0x00000015c5099211 */ /* 0x000fe400030f1414 */
[----:B------:R-:W-:Y:S02]  /*11740*/  @!P3 LEA R10, P6, R195, R3, 0x2 ;  /* 0x00000003c30ab211 */ /* 0x000fe400078c10ff */
[----:B------:R-:W-:Y:S01]  /*11750*/  @!P4 LEA.HI.X R5, R196, R21, R229, 0x2, P0 ;  /* 0x00000015c405c211 */ /* 0x000fe200000f14e5 */
        /* <DEDUP_REMOVED lines=12> */
[----:B----4-:R-:W-:-:S04]  /*11820*/  LEA R4, P0, R192, R3, 0x2 ;  /* 0x00000003c0047211 */ /* 0x010fc800078010ff */
[----:B------:R-:W-:-:S05]  /*11830*/  LEA.HI.X R5, R192, R21, R225, 0x2, P0 ;  /* 0x00000015c0057211 */ /* 0x000fca00000f14e1 */
[----:B------:R0:W-:Y:S01]  /*11840*/  ST.E.64 desc[UR54][R4.64], R150 ;  /* 0x0000009604007985 */ /* 0x0001e2000c101b36 */
[----:B------:R-:W-:Y:S05]  /*11850*/  BRA `(.L_x_5535) ;  /* 0x0000000c00fc7947 */ /* 0x000fea0003800000 */
.L_x_5529:
        /* <DEDUP_REMOVED lines=9> */
[----:B------:R-:W-:Y:S01]  /*118f0*/  UISETP.NE.U32.AND UP1, UPT, UR10, URZ, UPT ;  /* 0x0000003f0a00728c */ /* 0x000fe2000bf25070 */
[----:B------:R-:W-:Y:S02]  /*11900*/  ULDC UR4, c[0x0][0xa88] ;  /* 0x0002a20000047ab9 */ /* 0x000fe40000000800 */
[----:B------:R-:W2:Y:S01]  /*11910*/  @P1 LDG.E R9, desc[UR54][R4.64] ;  /* 0x0000003604091981 */ /* 0x000ea2000c1e1900 */
[----:B------:R-:W-:Y:S01]  /*11920*/  UISETP.NE.AND.EX UP1, UPT, UR11, URZ, UPT, UP1 ;  /* 0x0000003f0b00728c */ /* 0x000fe2000bf25310 */
[----:B------:R-:W-:-:S05]  /*11930*/  IMAD.U32 R0, RZ, RZ, UR4 ;  /* 0x00000004ff007e24 */ /* 0x000fca000f8e00ff */
[----:B------:R-:W-:-:S05]  /*11940*/  PLOP3.LUT P2, PT, PT, PT, UP1, 0x80, 0x0 ;  /* 0x000000000000781c */ /* 0x000fca0003f4f018 */
[----:B------:R-:W-:Y:S02]  /*11950*/  @UP1 ULDC.64 UR10, c[0x0][0xc08] ;  /* 0x00030200000a1ab9 */ /* 0x000fe40000000a00 */
[----:B------:R-:W-:-:S06]  /*11960*/  @UP1 UIMAD.WIDE UR10, UR44, 0x4, UR10 ;  /* 0x000000042c0a18a5 */ /* 0x000fcc000f8e020a */
[----:B------:R-:W-:Y:S02]  /*11970*/  IMAD.U32 R6, RZ, RZ, UR10 ;  /* 0x0000000aff067e24 */ /* 0x000fe4000f8e00ff */
[----:B------:R-:W-:-:S05]  /*11980*/  IMAD.U32 R7, RZ, RZ, UR11 ;  /* 0x0000000bff077e24 */ /* 0x000fca000f8e00ff */
[----:B------:R0:W5:Y:S01]  /*11990*/  @P2 LDG.E R0, desc[UR54][R6.64] ;  /* 0x0000003606002981 */ /* 0x000162000c1e1900 */
[----:B------:R-:W-:Y:S01]  /*119a0*/  UISETP.NE.AND UP1, UPT, UR9, URZ, UPT ;  /* 0x0000003f0900728c */ /* 0x000fe2000bf25270 */
[----:B------:R-:W-:Y:S01]  /*119b0*/  UMOV UR4, URZ ;  /* 0x0000003f00047c82 */ /* 0x000fe20008000000 */
[----:B------:R-:W1:Y:S09]  /*119c0*/  S2R R8, SR_TID.X ;  /* 0x0000000000087919 */ /* 0x000e720000002100 */
[----:B------:R-:W-:Y:S01]  /*119d0*/  @!UP1 ULDC UR9, c[0x0][0xad4] ;  /* 0x0002b50000099ab9 */ /* 0x000fe20000000800 */
[----:B-1----:R-:W-:-:S05]  /*119e0*/  VIADD R3, R8, 0xffffff80 ;  /* 0xffffff8008037836 */ /* 0x002fca0000000000 */
[----:B------:R-:W-:Y:S02]  /*119f0*/  ISETP.GT.AND P0, PT, R3, 0x3f, PT ;  /* 0x0000003f0300780c */ /* 0x000fe40003f04270 */
[----:B--2---:R-:W-:Y:S01]  /*11a00*/  @P1 R2UR UR4, R9 ;  /* 0x00000000090412ca */ /* 0x004fe200000e0000 */
[----:B0-----:R-:W-:-:S14]  /*11a10*/  @P2 BRA `(.L_x_5538) ;  /* 0x0000000000102947 */ /* 0x001fdc0003800000 */
[----:B------:R-:W-:Y:S05]  /*11a20*/  @!P1 BRA `(.L_x_5538) ;  /* 0x00000000000c9947 */ /* 0x000fea0003800000 */
[----:B------:R-:W2:Y:S04]  /*11a30*/  LDG.E R3, desc[UR54][R4.64] ;  /* 0x0000003604037981 */ /* 0x000ea8000c1e1900 */
[----:B-----5:R-:W2:Y:S02]  /*11a40*/  LDG.E R0, desc[UR54][R4.64+0x4] ;  /* 0x0000043604007981 */ /* 0x020ea4000c1e1900 */
[----:B--2---:R-:W-:-:S07]  /*11a50*/  IMAD.IADD R0, R0, 0x1, -R3 ;  /* 0x0000000100007824 */ /* 0x004fce00078e0a03 */
.L_x_5538:
[----:B------:R-:W-:Y:S01]  /*11a60*/  USHF.R.S32.HI UR16, URZ, 0x1f, UR44 ;  /* 0x0000001f3f107899 */ /* 0x000fe2000801142c */
[----:B------:R-:W-:Y:S01]  /*11a70*/  BSSY B1, `(.L_x_5539) ;  /* 0x000003a000017945 */ /* 0x000fe20003800000 */
[----:B------:R-:W-:Y:S02]  /*11a80*/  USHF.R.S32.HI UR24, URZ, 0x1f, UR4 ;  /* 0x0000001f3f187899 */ /* 0x000fe40008011404 */
[----:B------:R-:W-:Y:S02]  /*11a90*/  USEL UR8, UR44, URZ, !UP0 ;  /* 0x0000003f2c087287 */ /* 0x000fe4000c000000 */
[----:B------:R-:W-:Y:S01]  /*11aa0*/  USEL UR16, UR16, URZ, !UP0 ;  /* 0x0000003f10107287 */ /* 0x000fe2000c000000 */
[----:B------:R-:W-:Y:S11]  /*11ab0*/  @P0 BRA `(.L_x_5540) ;  /* 0x0000000000d40947 */ /* 0x000ff60003800000 */
[----:B------:R-:W0:Y:S01]  /*11ac0*/  LDC R9, c[0x0][0xbe8] ;  /* 0x0002fa00ff097b82 */ /* 0x000e220000000800 */
[----:B------:R-:W-:-:S05]  /*11ad0*/  IMAD.U32 R5, RZ, RZ, UR45 ;  /* 0x0000002dff057e24 */ /* 0x000fca000f8e00ff */
[----:B------:R-:W-:Y:S01]  /*11ae0*/  IADD3 R6, R5, -0x80, R8 ;  /* 0xffffff8005067810 */ /* 0x000fe20007ffe008 */
[----:B0----5:R-:W-:-:S05]  /*11af0*/  IMAD R3, R0, R9, RZ ;  /* 0x0000000900037224 */ /* 0x021fca00078e02ff */
[----:B------:R-:W-:-:S13]  /*11b00*/  ISETP.GE.AND P0, PT, R6, R3, PT ;  /* 0x000000030600720c */ /* 0x000fda0003f06270 */
[----:B------:R-:W-:Y:S05]  /*11b10*/  @P0 BRA `(.L_x_5540) ;  /* 0x0000000000bc0947 */ /* 0x000fea0003800000 */
[----:B------:R-:W-:Y:S01]  /*11b20*/  ISETP.NE.AND P0, PT, R9, 0x1, PT ;  /* 0x000000010900780c */ /* 0x000fe20003f05270 */
[----:B------:R-:W-:Y:S01]  /*11b30*/  UISETP.GT.AND UP0, UPT, UR9, 0x1, UPT ;  /* 0x000000010900788c */ /* 0x000fe2000bf04270 */
[----:B------:R-:W-:Y:S01]  /*11b40*/  UMOV UR20, 0x9b8 ;  /* 0x000009b800147882 */ /* 0x000fe20000000000 */
[----:B------:R-:W-:Y:S02]  /*11b50*/  ULOP3.LUT UR17, UR42, 0xff, URZ, 0xc0, !UPT ;  /* 0x000000ff2a117892 */ /* 0x000fe4000f8ec03f */
[----:B------:R-:W-:Y:S02]  /*11b60*/  USEL UR20, UR20, 0x978, UP0 ;  /* 0x0000097814147887 */ /* 0x000fe40008000000 */
[----:B------:R-:W-:-:S06]  /*11b70*/  USEL UR17, UR17, URZ, UP0 ;  /* 0x0000003f11117287 */ /* 0x000fcc0008000000 */
[----:B------:R-:W0:Y:S04]  /*11b80*/  @P0 LDC R3, c[0x0][0xbec] ;  /* 0x0002fb00ff030b82 */ /* 0x000e280000000800 */
[----:B------:R-:W-:Y:S01]  /*11b90*/  ULDC.64 UR10, c[0x0][UR20+0x218] ;  /* 0x00008600140a7abb */ /* 0x000fe20008000a00 */
[----:B------:R-:W-:Y:S01]  /*11ba0*/  ULDC.64 UR14, c[0x0][UR20+0x220] ;  /* 0x00008800140e7abb */ /* 0x000fe20008000a00 */
[----:B------:R-:W-:Y:S02]  /*11bb0*/  ULDC.64 UR18, c[0x0][UR20+0x228] ;  /* 0x00008a0014127abb */ /* 0x000fe40008000a00 */
[----:B------:R-:W1:Y:S01]  /*11bc0*/  @P0 LDC R5, c[0x0][0xbf0] ;  /* 0x0002fc00ff050b82 */ /* 0x000e620000000800 */
[----:B------:R-:W-:Y:S02]  /*11bd0*/  UIMAD.WIDE.U32 UR12, UR10, UR43, URZ ;  /* 0x0000002b0a0c72a5 */ /* 0x000fe4000f8e003f */
[----:B------:R-:W-:-:S02]  /*11be0*/  UIMAD UR21, UR11, UR43, URZ ;  /* 0x0000002b0b1572a4 */ /* 0x000fc4000f8e023f */
[----:B------:R-:W-:Y:S02]  /*11bf0*/  UIMAD UR15, UR15, UR8, URZ ;  /* 0x000000080f0f72a4 */ /* 0x000fe4000f8e023f */
[----:B------:R-:W-:Y:S02]  /*11c00*/  UIMAD.WIDE.U32 UR22, UR18, UR17, URZ ;  /* 0x00000011121672a5 */ /* 0x000fe4000f8e003f */
[----:B------:R-:W-:Y:S02]  /*11c10*/  UIMAD.WIDE.U32 UR10, UR14, UR8, URZ ;  /* 0x000000080e0a72a5 */ /* 0x000fe4000f8e003f */
[----:B------:R-:W-:Y:S02]  /*11c20*/  UIMAD UR17, UR19, UR17, URZ ;  /* 0x00000011131172a4 */ /* 0x000fe4000f8e023f */
[----:B------:R-:W-:Y:S02]  /*11c30*/  UIMAD UR15, UR14, UR16, UR15 ;  /* 0x000000100e0f72a4 */ /* 0x000fe4000f8e020f */
[----:B------:R-:W-:Y:S01]  /*11c40*/  UIADD3 UR12, UP1, UP2, UR10, UR12, UR4 ;  /* 0x0000000c0a0c7290 */ /* 0x000fe2000fa3e004 */
[----:B0-----:R-:W-:Y:S01]  /*11c50*/  @P0 IMAD.HI.U32 R4, R6, R3, RZ ;  /* 0x0000000306040227 */ /* 0x001fe200078e00ff */
[----:B------:R-:W-:-:S02]  /*11c60*/  UIADD3 UR17, UR23, UR17, URZ ;  /* 0x0000001117117290 */ /* 0x000fc4000fffe03f */
[----:B------:R-:W-:Y:S01]  /*11c70*/  UIADD3 UR21, UR13, UR21, URZ ;  /* 0x000000150d157290 */ /* 0x000fe2000fffe03f */
[----:B------:R-:W-:Y:S01]  /*11c80*/  IMAD.MOV.U32 R3, RZ, RZ, R6 ;  /* 0x000000ffff037224 */ /* 0x000fe200078e0006 */
[----:B------:R-:W-:Y:S02]  /*11c90*/  UIADD3 UR15, UR11, UR15, URZ ;  /* 0x0000000f0b0f7290 */ /* 0x000fe4000fffe03f */
[----:B------:R-:W-:Y:S01]  /*11ca0*/  IMAD.U32 R8, RZ, RZ, UR17 ;  /* 0x00000011ff087e24 */ /* 0x000fe2000f8e00ff */
[----:B-1----:R-:W-:Y:S01]  /*11cb0*/  @P0 SHF.R.U32.HI R3, RZ, R5, R4 ;  /* 0x00000005ff030219 */ /* 0x002fe20000011604 */
[----:B------:R-:W-:Y:S01]  /*11cc0*/  IMAD.U32 R4, RZ, RZ, UR22 ;  /* 0x00000016ff047e24 */ /* 0x000fe2000f8e00ff */
[----:B------:R-:W-:Y:S01]  /*11cd0*/  ULDC.64 UR10, c[0x0][UR20+0x210] ;  /* 0x00008400140a7abb */ /* 0x000fe20008000a00 */
        /* <DEDUP_REMOVED lines=19> */
.L_x_5540:
[----:B------:R-:W-:Y:S05]  /*11e10*/  BSYNC B1 ;  /* 0x0000000000017941 */ /* 0x000fea0003800000 */
.L_x_5539:
[----:B------:R-:W-:-:S06]  /*11e20*/  UISETP.GT.AND UP0, UPT, UR9, 0x1, UPT ;  /* 0x000000010900788c */ /* 0x000fcc000bf04270 */
[----:B------:R-:W-:-:S13]  /*11e30*/  PLOP3.LUT P0, PT, PT, PT, UP0, 0x80, 0x0 ;  /* 0x000000000000781c */ /* 0x000fda0003f0f008 */
[----:B------:R-:W-:Y:S05]  /*11e40*/  @P0 BRA `(.L_x_5535) ;  /* 0x0000000800800947 */ /* 0x000fea0003800000 */
[----:B------:R-:W1:Y:S01]  /*11e50*/  LDC R11, c[0x0][0xbe8] ;  /* 0x0002fa00ff0b7b82 */ /* 0x000e620000000800 */
[C---:B------:R-:W-:Y:S01]  /*11e60*/  VIADD R37, R19.reuse, 0x40 ;  /* 0x0000004013257836 */ /* 0x040fe20000000000 */
[----:B------:R-:W-:Y:S01]  /*11e70*/  ULDC UR14, c[0x0][0xac8] ;  /* 0x0002b200000e7ab9 */ /* 0x000fe20000000800 */
[----:B------:R-:W-:Y:S01]  /*11e80*/  ULDC.64 UR12, c[0x0][0xaa0] ;  /* 0x0002a800000c7ab9 */ /* 0x000fe20000000a00 */
[----:B------:R-:W-:Y:S01]  /*11e90*/  ISETP.GE.AND P2, PT, R19, UR14, PT ;  /* 0x0000000e13007c0c */ /* 0x000fe2000bf46270 */
[----:B------:R-:W-:Y:S01]  /*11ea0*/  UIMAD UR9, UR24, UR12, URZ ;  /* 0x0000000c180972a4 */ /* 0x000fe2000f8e023f */
[----:B------:R-:W-:Y:S01]  /*11eb0*/  ISETP.GE.AND P1, PT, R37, UR14, PT ;  /* 0x0000000e25007c0c */ /* 0x000fe2000bf26270 */
[----:B------:R-:W-:Y:S01]  /*11ec0*/  UIMAD.WIDE.U32 UR10, UR4, UR12, URZ ;  /* 0x0000000c040a72a5 */ /* 0x000fe2000f8e003f */
[----:B0-----:R-:W-:Y:S01]  /*11ed0*/  SEL R3, RZ, 0x1, P2 ;  /* 0x00000001ff037807 */ /* 0x001fe20001000000 */
[----:B------:R-:W-:Y:S01]  /*11ee0*/  UIMAD UR9, UR4, UR13, UR9 ;  /* 0x0000000d040972a4 */ /* 0x000fe2000f8e0209 */
[----:B------:R-:W-:Y:S01]  /*11ef0*/  SEL R4, RZ, 0xffffffff, P1 ;  /* 0xffffffffff047807 */ /* 0x000fe20000800000 */
[C---:B------:R-:W-:Y:S01]  /*11f00*/  VIADD R39, R19.reuse, 0x80 ;  /* 0x0000008013277836 */ /* 0x040fe20000000000 */
[----:B------:R-:W-:Y:S01]  /*11f10*/  ULDC.64 UR12, c[0x0][0xae8] ;  /* 0x0002ba00000c7ab9 */ /* 0x000fe20000000a00 */
[----:B------:R-:W-:Y:S01]  /*11f20*/  UIADD3 UR11, UR11, UR9, URZ ;  /* 0x000000090b0b7290 */ /* 0x000fe2000fffe03f */
[----:B------:R-:W-:Y:S01]  /*11f30*/  VIADD R27, R19, 0xc0 ;  /* 0x000000c0131b7836 */ /* 0x000fe20000000000 */
[----:B------:R-:W-:Y:S01]  /*11f40*/  BSSY B1, `(.L_x_5541) ;  /* 0x000006c000017945 */ /* 0x000fe20003800000 */
[----:B------:R-:W-:Y:S01]  /*11f50*/  IMAD.SHL.U32 R4, R4, 0x2, RZ ;  /* 0x0000000204047824 */ /* 0x000fe200078e00ff */
[----:B------:R-:W-:Y:S01]  /*11f60*/  ISETP.GE.AND P1, PT, R39, UR14, PT ;  /* 0x0000000e27007c0c */ /* 0x000fe2000bf26270 */
[----:B------:R-:W-:Y:S01]  /*11f70*/  UIMAD.WIDE.U32 UR10, UR43, UR12, UR10 ;  /* 0x0000000c2b0a72a5 */ /* 0x000fe2000f8e000a */
[C---:B------:R-:W-:Y:S01]  /*11f80*/  VIADD R31, R19.reuse, 0x100 ;  /* 0x00000100131f7836 */ /* 0x040fe20000000000 */
[----:B------:R-:W-:Y:S01]  /*11f90*/  SHF.R.S32.HI R34, RZ, 0x1f, R37 ;  /* 0x0000001fff227819 */ /* 0x000fe20000011425 */
[----:B------:R-:W-:Y:S01]  /*11fa0*/  VIADD R35, R19, 0x140 ;  /* 0x0000014013237836 */ /* 0x000fe20000000000 */
[----:B------:R-:W-:Y:S01]  /*11fb0*/  LOP3.LUT R6, R4, 0x2, R3, 0xe2, !PT ;  /* 0x0000000204067812 */ /* 0x000fe200078ee203 */
[----:B------:R-:W-:Y:S01]  /*11fc0*/  IMAD R3, R191, 0x20, R223 ;  /* 0x00000020bf037824 */ /* 0x000fe200078e02df */
[----:B-1----:R-:W-:Y:S01]  /*11fd0*/  ISETP.NE.AND P0, PT, R11, 0x1, PT ;  /* 0x000000010b00780c */ /* 0x002fe20003f05270 */
[----:B------:R-:W-:Y:S01]  /*11fe0*/  UIMAD UR11, UR43, UR13, UR11 ;  /* 0x0000000d2b0b72a4 */ /* 0x000fe2000f8e020b */
[----:B------:R-:W-:Y:S01]  /*11ff0*/  VIADD R33, R19, 0x180 ;  /* 0x0000018013217836 */ /* 0x000fe20000000000 */
[----:B------:R-:W-:Y:S01]  /*12000*/  SHF.R.S32.HI R30, RZ, 0x1f, R31 ;  /* 0x0000001fff1e7819 */ /* 0x000fe2000001141f */
[----:B------:R-:W-:Y:S01]  /*12010*/  VIADD R8, R3, UR45 ;  /* 0x0000002d03087c36 */ /* 0x000fe20008000000 */
[----:B------:R-:W-:Y:S01]  /*12020*/  SEL R3, RZ, 0xffffffff, P1 ;  /* 0xffffffffff037807 */ /* 0x000fe20000800000 */
[----:B------:R-:W-:Y:S01]  /*12030*/  ULDC.64 UR12, c[0x0][0xaf0] ;  /* 0x0002bc00000c7ab9 */ /* 0x000fe20000000a00 */
[----:B------:R-:W-:Y:S01]  /*12040*/  ISETP.GE.AND P1, PT, R27, UR14, PT ;  /* 0x0000000e1b007c0c */ /* 0x000fe2000bf26270 */
[----:B------:R-:W-:Y:S01]  /*12050*/  UIMAD UR16, UR16, UR12, URZ ;  /* 0x0000000c101072a4 */ /* 0x000fe2000f8e023f */
[----:B-----5:R-:W-:Y:S01]  /*12060*/  IMAD R25, R0, R11, RZ ;  /* 0x0000000b00197224 */ /* 0x020fe200078e02ff */
[----:B------:R-:W-:Y:S01]  /*12070*/  SHF.R.S32.HI R32, RZ, 0x1f, R33 ;  /* 0x0000001fff207819 */ /* 0x000fe20000011421 */
[----:B------:R-:W-:Y:S01]  /*12080*/  IMAD.SHL.U32 R9, R3, 0x4, RZ ;  /* 0x0000000403097824 */ /* 0x000fe200078e00ff */
[----:B------:R-:W-:Y:S01]  /*12090*/  UIMAD UR4, UR8, UR13, UR16 ;  /* 0x0000000d080472a4 */ /* 0x000fe2000f8e0210 */
[----:B------:R-:W0:Y:S01]  /*120a0*/  @P0 LDC R5, c[0x0][0xbec] ;  /* 0x0002fb00ff050b82 */ /* 0x000e220000000800 */
[----:B------:R-:W-:Y:S01]  /*120b0*/  IMAD.MOV.U32 R3, RZ, RZ, R8 ;  /* 0x000000ffff037224 */ /* 0x000fe200078e0008 */
[----:B------:R-:W-:Y:S01]  /*120c0*/  UIMAD.WIDE.U32 UR8, UR8, UR12, UR10 ;  /* 0x0000000c080872a5 */ /* 0x000fe2000f8e000a */
[----:B------:R-:W-:Y:S01]  /*120d0*/  LOP3.LUT R6, R9, 0x4, R6, 0xe2, !PT ;  /* 0x0000000409067812 */ /* 0x000fe200078ee206 */
[----:B------:R-:W-:Y:S01]  /*120e0*/  VIADD R26, R223, UR45 ;  /* 0x0000002ddf1a7c36 */ /* 0x000fe20008000000 */
[----:B------:R-:W-:Y:S01]  /*120f0*/  SHF.R.S32.HI R36, RZ, 0x1f, R39 ;  /* 0x0000001fff247819 */ /* 0x000fe20000011427 */
[----:B------:R-:W-:Y:S01]  /*12100*/  UIADD3 UR4, UR9, UR4, URZ ;  /* 0x0000000409047290 */ /* 0x000fe2000fffe03f */
[----:B------:R-:W-:Y:S01]  /*12110*/  VIADD R29, R19, 0x1c0 ;  /* 0x000001c0131d7836 */ /* 0x000fe20000000000 */
[----:B------:R-:W1:Y:S01]  /*12120*/  @P0 LDC R7, c[0x0][0xbf0] ;  /* 0x0002fc00ff070b82 */ /* 0x000e620000000800 */
[----:B------:R-:W-:-:S02]  /*12130*/  SHF.R.S32.HI R38, RZ, 0x1f, R35 ;  /* 0x0000001fff267819 */ /* 0x000fc40000011423 */
[----:B------:R-:W-:Y:S02]  /*12140*/  SHF.R.S32.HI R40, RZ, 0x1f, R27 ;  /* 0x0000001fff287819 */ /* 0x000fe4000001141b */
[----:B------:R-:W-:Y:S01]  /*12150*/  SHF.R.S32.HI R28, RZ, 0x1f, R29 ;  /* 0x0000001fff1c7819 */ /* 0x000fe2000001141d */
[----:B0-----:R-:W-:Y:S01]  /*12160*/  @P0 IMAD.HI.U32 R4, R8, R5, RZ ;  /* 0x0000000508040227 */ /* 0x001fe200078e00ff */
[----:B------:R-:W-:Y:S02]  /*12170*/  SEL R5, RZ, 0xffffffff, P1 ;  /* 0xffffffffff057807 */ /* 0x000fe40000800000 */
[----:B------:R-:W-:-:S04]  /*12180*/  ISETP.GE.AND P1, PT, R29, UR14, PT ;  /* 0x0000000e1d007c0c */ /* 0x000fc8000bf26270 */
[----:B------:R-:W-:Y:S02]  /*12190*/  SEL R0, RZ, 0x80, P1 ;  /* 0x00000080ff007807 */ /* 0x000fe40000800000 */
[----:B-1----:R-:W-:Y:S01]  /*121a0*/  @P0 SHF.R.U32.HI R3, RZ, R7, R4 ;  /* 0x00000007ff030219 */ /* 0x002fe20000011604 */
[----:B------:R-:W-:Y:S01]  /*121b0*/  IMAD.SHL.U32 R7, R5, 0x8, RZ ;  /* 0x0000000805077824 */ /* 0x000fe200078e00ff */
[----:B------:R-:W-:Y:S01]  /*121c0*/  ISETP.GE.AND P0, PT, R31, UR14, PT ;  /* 0x0000000e1f007c0c */ /* 0x000fe2000bf06270 */
[----:B------:R-:W-:Y:S02]  /*121d0*/  IMAD.U32 R4, RZ, RZ, UR8 ;  /* 0x00000008ff047e24 */ /* 0x000fe4000f8e00ff */
[----:B------:R-:W-:Y:S01]  /*121e0*/  IMAD.U32 R5, RZ, RZ, UR9 ;  /* 0x00000009ff057e24 */ /* 0x000fe2000f8e00ff */
[----:B------:R-:W-:Y:S01]  /*121f0*/  LOP3.LUT R10, R7, 0x8, R6, 0xe2, !PT ;  /* 0x00000008070a7812 */ /* 0x000fe200078ee206 */
[--C-:B------:R-:W-:Y:S01]  /*12200*/  IMAD.MOV R7, RZ, RZ, -R3.reuse ;  /* 0x000000ffff077224 */ /* 0x100fe200078e0a03 */
[----:B------:R-:W-:Y:S01]  /*12210*/  SHF.R.S32.HI R6, RZ, 0x1f, R3 ;  /* 0x0000001fff067819 */ /* 0x000fe20000011403 */
[----:B------:R-:W-:Y:S01]  /*12220*/  ULDC.64 UR8, c[0x0][0xae0] ;  /* 0x0002b80000087ab9 */ /* 0x000fe20000000a00 */
[----:B------:R-:W-:Y:S01]  /*12230*/  SEL R9, RZ, 0xffffffff, P0 ;  /* 0xffffffffff097807 */ /* 0x000fe20000000000 */
[----:B------:R-:W-:Y:S01]  /*12240*/  IMAD.U32 R5, RZ, RZ, UR4 ;  /* 0x00000004ff057e24 */ /* 0x000fe2000f8e00ff */
[----:B------:R-:W-:Y:S01]  /*12250*/  ISETP.GE.AND P0, PT, R35, UR14, PT ;  /* 0x0000000e23007c0c */ /* 0x000fe2000bf06270 */
[----:B------:R-:W-:-:S02]  /*12260*/  IMAD R6, R6, UR8, RZ ;  /* 0x0000000806067c24 */ /* 0x000fc4000f8e02ff */
[----:B------:R-:W-:Y:S01]  /*12270*/  IMAD R7, R11, R7, R8 ;  /* 0x000000070b077224 */ /* 0x000fe200078e0208 */
[----:B------:R-:W-:Y:S01]  /*12280*/  SEL R8, RZ, 0xffffffff, P0 ;  /* 0xffffffffff087807 */ /* 0x000fe20000000000 */
[----:B------:R-:W-:Y:S01]  /*12290*/  IMAD.SHL.U32 R13, R9, 0x10, RZ ;  /* 0x00000010090d7824 */ /* 0x000fe200078e00ff */
[----:B------:R-:W-:Y:S01]  /*122a0*/  ISETP.GE.AND P0, PT, R33, UR14, PT ;  /* 0x0000000e21007c0c */ /* 0x000fe2000bf06270 */
[C---:B------:R-:W-:Y:S02]  /*122b0*/  IMAD R9, R3.reuse, UR9, R6 ;  /* 0x0000000903097c24 */ /* 0x040fe4000f8e0206 */
[----:B------:R-:W-:Y:S01]  /*122c0*/  IMAD.WIDE.U32 R4, R3, UR8, R4 ;  /* 0x0000000803047c25 */ /* 0x000fe2000f8e0004 */
[----:B------:R-:W-:Y:S01]  /*122d0*/  SHF.R.S32.HI R3, RZ, 0x1f, R7 ;  /* 0x0000001fff037819 */ /* 0x000fe20000011407 */
[----:B------:R-:W-:Y:S01]  /*122e0*/  ULDC.64 UR8, c[0x0][0xad8] ;  /* 0x0002b60000087ab9 */ /* 0x000fe20000000a00 */
[----:B------:R-:W-:Y:S01]  /*122f0*/  LOP3.LUT R10, R13, 0x10, R10, 0xe2, !PT ;  /* 0x000000100d0a7812 */ /* 0x000fe200078ee20a */
[----:B------:R-:W-:-:S02]  /*12300*/  IMAD.IADD R5, R5, 0x1, R9 ;  /* 0x0000000105057824 */ /* 0x000fc400078e0209 */
[----:B------:R-:W-:Y:S02]  /*12310*/  IMAD R6, R3, UR8, RZ ;  /* 0x0000000803067c24 */ /* 0x000fe4000f8e02ff */
[----:B------:R-:W-:-:S04]  /*12320*/  IMAD.WIDE.U32 R4, R7, UR8, R4 ;  /* 0x0000000807047c25 */ /* 0x000fc8000f8e0004 */
[----:B------:R-:W-:Y:S01]  /*12330*/  IMAD R3, R7, UR9, R6 ;  /* 0x0000000907037c24 */ /* 0x000fe2000f8e0206 */
[----:B------:R-:W-:Y:S01]  /*12340*/  ULDC.64 UR8, c[0x0][0xa80] ;  /* 0x0002a00000087ab9 */ /* 0x000fe20000000a00 */
[----:B------:R-:W-:Y:S01]  /*12350*/  SEL R7, RZ, 0x40, P0 ;  /* 0x00000040ff077807 */ /* 0x000fe20000000000 */
[----:B------:R-:W-:Y:S01]  /*12360*/  IMAD.SHL.U32 R9, R8, 0x20, RZ ;  /* 0x0000002008097824 */ /* 0x000fe200078e00ff */
[----:B------:R-:W-:Y:S01]  /*12370*/  LEA R20, P0, R4, UR8, 0x1 ;  /* 0x0000000804147c11 */ /* 0x000fe2000f8008ff */
[----:B------:R-:W-:-:S03]  /*12380*/  IMAD.IADD R3, R5, 0x1, R3 ;  /* 0x0000000105037824 */ /* 0x000fc600078e0203 */
[----:B------:R-:W-:Y:S01]  /*12390*/  LOP3.LUT R10, R9, 0x20, R10, 0xe2, !PT ;  /* 0x00000020090a7812 */ /* 0x000fe200078ee20a */
[----:B------:R0:W1:Y:S01]  /*123a0*/  SHFL.IDX PT, R6, R20, RZ, 0x181f ;  /* 0x00181fff14067589 */ /* 0x00006200000e0000 */
[----:B------:R-:W-:Y:S02]  /*123b0*/  LEA.HI.X R3, R4, UR9, R3, 0x1, P0 ;  /* 0x0000000904037c11 */ /* 0x000fe400080f0c03 */
[----:B------:R-:W-:Y:S02]  /*123c0*/  ISETP.GE.AND P0, PT, R26, R25, PT ;  /* 0x000000191a00720c */ /* 0x000fe40003f06270 */
[----:B------:R-:W-:Y:S02]  /*123d0*/  LOP3.LUT R21, R10, R7, RZ, 0xfc, !PT ;  /* 0x000000070a157212 */ /* 0x000fe400078efcff */
[----:B------:R0:W2:Y:S02]  /*123e0*/  SHFL.IDX PT, R7, R3, RZ, 0x181f ;  /* 0x00181fff03077589 */ /* 0x0000a400000e0000 */
        /* <DEDUP_REMOVED lines=33> */
.L_x_5542:
[----:B------:R-:W-:Y:S05]  /*12600*/  BSYNC B1 ;  /* 0x0000000000017941 */ /* 0x000fea0003800000 */
.L_x_5541:
        /* <DEDUP_REMOVED lines=9> */
[----:B------:R-:W-:-:S05]  /*126a0*/  ISETP.GE.AND P2, PT, R31, UR14, PT ;  /* 0x0000000e1f007c0c */ /* 0x000fca000bf46270 */
[----:B-1-3--:R-:W-:Y:S02]  /*126b0*/  @!P1 IMAD.WIDE R4, R19, 0x2, R6 ;  /* 0x0000000213049825 */ /* 0x00afe400078e0206 */
[-C--:B------:R-:W-:Y:S02]  /*126c0*/  @!P5 LEA R8, P0, R37, R6.reuse, 0x1 ;  /* 0x000000062508d211 */ /* 0x080fe400078008ff */
        /* <DEDUP_REMOVED lines=24> */
.L_x_5535:
[----:B------:R-:W-:Y:S05]  /*12850*/  BSYNC B0 ;  /* 0x0000000000007941 */ /* 0x000fea0003800000 */
.L_x_5528:
[----:B------:R-:W-:Y:S02]  /*12860*/  ULDC UR4, c[0x0][0xc3c] ;  /* 0x00030f0000047ab9 */ /* 0x000fe40000000800 */
[----:B------:R-:W-:-:S06]  /*12870*/  UISETP.GE.AND UP0, UPT, UR6, UR4, UPT ;  /* 0x000000040600728c */ /* 0x000fcc000bf06270 */
[----:B------:R-:W-:-:S13]  /*12880*/  PLOP3.LUT P0, PT, PT, PT, UP0, 0x80, 0x0 ;  /* 0x000000000000781c */ /* 0x000fda0003f0f008 */
[----:B------:R-:W-:Y:S05]  /*12890*/  @!P0 BRA `(.L_x_5543) ;  /* 0xfffffee800808947 */ /* 0x000fea000383ffff */
[----:B------:R-:W-:Y:S05]  /*128a0*/  EXIT ;  /* 0x000000000000794d */ /* 0x000fea0003800000 */
.L_x_5419:
        /* <DEDUP_REMOVED lines=16> */
.L_x_5544:
        /* <DEDUP_REMOVED lines=43> */
.L_x_5548:
        /* <DEDUP_REMOVED lines=35> */
.L_x_5546:
        /* <DEDUP_REMOVED lines=13> */
.L_x_5549:
        /* <DEDUP_REMOVED lines=62> */
.L_x_5550:
        /* <DEDUP_REMOVED lines=61> */
.L_x_5551:
[----:B------:R-:W-:-:S05]  /*13710*/  LOP3.LUT R25, RZ, R2, RZ, 0x33, !PT ;  /* 0x00000002ff197212 */ /* 0x000fca00078e33ff */
[----:B------:R-:W-:Y:S01]  /*13720*/  IMAD.IADD R25, R6, 0x1, R25 ;  /* 0x0000000106197824 */ /* 0x000fe200078e0219 */
[----:B------:R-:W-:Y:S06]  /*13730*/  BRA `(.L_x_5552) ;  /* 0x0000000000147947 */ /* 0x000fec0003800000 */
.L_x_5547:
[----:B------:R-:W-:Y:S01]  /*13740*/  ULDC UR4, c[0x0][0xc3c] ;  /* 0x00030f0000047ab9 */ /* 0x000fe20000000800 */
[----:B------:R-:W-:Y:S02]  /*13750*/  IMAD.MOV.U32 R25, RZ, RZ, RZ ;  /* 0x000000ffff197224 */ /* 0x000fe400078e00ff */
[----:B------:R-:W-:Y:S02]  /*13760*/  IMAD.U32 R24, RZ, RZ, UR6 ;  /* 0x00000006ff187e24 */ /* 0x000fe4000f8e00ff */
[----:B------:R-:W-:Y:S02]  /*13770*/  IMAD.MOV.U32 R26, RZ, RZ, RZ ;  /* 0x000000ffff1a7224 */ /* 0x000fe400078e00ff */
[----:B------:R-:W-:-:S07]  /*13780*/  IMAD.U32 R27, RZ, RZ, UR4 ;  /* 0x00000004ff1b7e24 */ /* 0x000fce000f8e00ff */
.L_x_5552:
[----:B------:R-:W-:-:S13]  /*13790*/  ISETP.NE.AND P0, PT, R7, RZ, PT ;  /* 0x000000ff0700720c */ /* 0x000fda0003f05270 */
[----:B------:R-:W0:Y:S01]  /*137a0*/  @!P0 S2R R3, SR_CgaCtaId ;  /* 0x0000000000038919 */ /* 0x000e220000008800 */
[----:B------:R-:W-:-:S04]  /*137b0*/  @!P0 MOV R2, 0x400 ;  /* 0x0000040000028802 */ /* 0x000fc80000000f00 */
[----:B0-----:R-:W-:-:S05]  /*137c0*/  @!P0 LEA R2, R3, R2, 0x18 ;  /* 0x0000000203028211 */ /* 0x001fca00078ec0ff */
[----:B------:R1:W-:Y:S01]  /*137d0*/  @!P0 STS.128 [R2+0x28cd0], R24 ;  /* 0x028cd01802008388 */ /* 0x0003e20000000c00 */
[----:B------:R-:W-:Y:S06]  /*137e0*/  BAR.ARV 0x5, 0x180 ;  /* 0x0146000000007b1d */ /* 0x000fec0000002000 */
.L_x_5545:
        /* <DEDUP_REMOVED lines=9> */
[----:B------:R-:W-:Y:S01]  /*13880*/  LOP3.LUT R4, R0, 0x7f, RZ, 0xc0, !PT ;  /* 0x0000007f00047812 */ /* 0x000fe200078ec0ff */
[----:B------:R1:W-:Y:S01]  /*13890*/  STL [R1+0x10], RZ ;  /* 0x000010ff01007387 */ /* 0x0003e20000100800 */
[----:B------:R-:W-:Y:S01]  /*138a0*/  BSSY B8, `(.L_x_5553) ;  /* 0x0000516000087945 */ /* 0x000fe20003800000 */
[----:B------:R-:W-:Y:S01]  /*138b0*/  LOP3.LUT R3, R2, 0x1f8, RZ, 0xc0, !PT ;  /* 0x000001f802037812 */ /* 0x000fe200078ec0ff */
[----:B------:R-:W-:Y:S01]  /*138c0*/  IMAD.MOV.U32 R22, RZ, RZ, 0x1 ;  /* 0x00000001ff167424 */ /* 0x000fe200078e00ff */
[----:B------:R-:W-:Y:S01]  /*138d0*/  SHF.R.U32.HI R37, RZ, 0x3, R4 ;  /* 0x00000003ff257819 */ /* 0x000fe20000011604 */
[----:B------:R-:W-:Y:S01]  /*138e0*/  IMAD.MOV.U32 R18, RZ, RZ, RZ ;  /* 0x000000ffff127224 */ /* 0x000fe200078e00ff */
[----:B------:R-:W-:Y:S01]  /*138f0*/  LOP3.LUT R3, R3, 0x38, R0, 0x78, !PT ;  /* 0x0000003803037812 */ /* 0x000fe200078e7800 */
[----:B------:R-:W-:Y:S01]  /*13900*/  IMAD.SHL.U32 R0, R0, 0x10, RZ ;  /* 0x0000001000007824 */ /* 0x000fe200078e00ff */
        /* <DEDUP_REMOVED lines=16> */
.L_x_5624:
        /* <DEDUP_REMOVED lines=10> */
[----:B-1----:R-:W-:Y:S01]  /*13ab0*/  IMAD.MOV.U32 R0, RZ, RZ, RZ ;  /* 0x000000ffff007224 */ /* 0x002fe200078e00ff */
        /* <DEDUP_REMOVED lines=10> */
[----:B--2---:R-:W2:Y:S01]  /*13b60*/  @P2 LDG.E R0, desc[UR54][R2.64] ;  /* 0x0000003602002981 */ /* 0x004ea2000c1e1900 */
[----:B-1----:R-:W-:-:S05]  /*13b70*/  @P1 IMAD.WIDE R4, R27, 0x4, R4 ;  /* 0x000000041b041825 */ /* 0x002fca00078e0204 */
        /* <DEDUP_REMOVED lines=8> */
[----:B--2---:R0:W-:Y:S01]  /*13c00*/  STL [R1], R0 ;  /* 0x0000000001007387 */ /* 0x0041e20000100800 */
[----:B---3--:R-:W-:Y:S05]  /*13c10*/  @P1 BRA `(.L_x_5554) ;  /* 0x0000000000181947 */ /* 0x008fea0003800000 */
[----:B------:R-:W-:Y:S02]  /*13c20*/  ULDC UR4, c[0x0][0x288] ;  /* 0x0000a20000047ab9 */ /* 0x000fe40000000800 */
[----:B-----5:R-:W-:Y:S01]  /*13c30*/  IMAD.U32 R36, RZ, RZ, UR4 ;  /* 0x00000004ff247e24 */ /* 0x020fe2000f8e00ff */
[----:B------:R-:W-:Y:S06]  /*13c40*/  @!P2 BRA `(.L_x_5554) ;  /* 0x00000000000ca947 */ /* 0x000fec0003800000 */
[----:B0-----:R-:W2:Y:S04]  /*13c50*/  LDG.E R5, desc[UR54][R2.64] ;  /* 0x0000003602057981 */ /* 0x001ea8000c1e1900 */
[----:B------:R-:W2:Y:S02]  /*13c60*/  LDG.E R36, desc[UR54][R2.64+0x4] ;  /* 0x0000043602247981 */ /* 0x000ea4000c1e1900 */
[----:B--2---:R-:W-:-:S07]  /*13c70*/  IMAD.IADD R36, R36, 0x1, -R5 ;  /* 0x0000000124247824 */ /* 0x004fce00078e0a05 */
.L_x_5554:
[----:B------:R-:W-:Y:S02]  /*13c80*/  ULDC.64 UR4, c[0x0][0xa20] ;  /* 0x0002880000047ab9 */ /* 0x000fe40000000a00 */
[----:B------:R-:W-:-:S04]  /*13c90*/  ISETP.NE.U32.AND P0, PT, RZ, UR4, PT ;  /* 0x00000004ff007c0c */ /* 0x000fc8000bf05070 */
[----:B------:R-:W-:-:S13]  /*13ca0*/  ISETP.NE.AND.EX P0, PT, RZ, UR5, PT, P0 ;  /* 0x00000005ff007c0c */ /* 0x000fda000bf05300 */
[----:B------:R-:W-:Y:S05]  /*13cb0*/  @!P0 BRA `(.L_x_5555) ;  /* 0x0000000000108947 */ /* 0x000fea0003800000 */
[----:B------:R-:W1:Y:S02]  /*13cc0*/  LDC.64 R2, c[0x0][0xa20] ;  /* 0x00028800ff027b82 */ /* 0x000e640000000a00 */
[----:B-1----:R-:W-:-:S05]  /*13cd0*/  IMAD.WIDE R2, R27, 0x4, R2 ;  /* 0x000000041b027825 */ /* 0x002fca00078e0202 */
[----:B------:R1:W5:Y:S01]  /*13ce0*/  LDG.E R28, desc[UR54][R2.64] ;  /* 0x00000036021c7981 */ /* 0x000362000c1e1900 */
[----:B------:R-:W-:Y:S05]  /*13cf0*/  BRA `(.L_x_5556) ;  /* 0x0000000000247947 */ /* 0x000fea0003800000 */
.L_x_5555:
[----:B------:R-:W-:Y:S02]  /*13d00*/  ULDC.64 UR4, c[0x0][0xa08] ;  /* 0x0002820000047ab9 */ /* 0x000fe40000000a00 */
[----:B------:R-:W-:-:S04]  /*13d10*/  ISETP.NE.U32.AND P0, PT, RZ, UR4, PT ;  /* 0x00000004ff007c0c */ /* 0x000fc8000bf05070 */
[----:B------:R-:W-:-:S13]  /*13d20*/  ISETP.NE.AND.EX P0, PT, RZ, UR5, PT, P0 ;  /* 0x00000005ff007c0c */ /* 0x000fda000bf05300 */
[----:B------:R-:W-:Y:S05]  /*13d30*/  @!P0 BRA `(.L_x_5556) ;  /* 0x0000000000148947 */ /* 0x000fea0003800000 */
[----:B------:R-:W1:Y:S02]  /*13d40*/  LDC.64 R2, c[0x0][0xa08] ;  /* 0x00028200ff027b82 */ /* 0x000e640000000a00 */
[----:B-1----:R-:W-:-:S05]  /*13d50*/  IMAD.WIDE R2, R27, 0x4, R2 ;  /* 0x000000041b027825 */ /* 0x002fca00078e0202 */
[----:B------:R-:W2:Y:S04]  /*13d60*/  LDG.E R28, desc[UR54][R2.64] ;  /* 0x00000036021c7981 */ /* 0x000ea8000c1e1900 */
[----:B0-----:R-:W2:Y:S02]  /*13d70*/  LDG.E R5, desc[UR54][R2.64+0x4] ;  /* 0x0000043602057981 */ /* 0x001ea4000c1e1900 */
[----:B--2---:R-:W-:-:S07]  /*13d80*/  IMAD.IADD R28, R5, 0x1, -R28 ;  /* 0x00000001051c7824 */ /* 0x004fce00078e0a1c */
.L_x_5556:
[----:B0-----:R-:W0:Y:S01]  /*13d90*/  LDC R0, c[0x0][0x448] ;  /* 0x00011200ff007b82 */ /* 0x001e220000000800 */
[----:B------:R-:W-:Y:S01]  /*13da0*/  IMAD.SHL.U32 R34, R25, 0x40, RZ ;  /* 0x0000004019227824 */ /* 0x000fe200078e00ff */
[----:B------:R-:W-:Y:S01]  /*13db0*/  LOP3.LUT R16, R16, 0xfffffeff, RZ, 0xc0, !PT ;  /* 0xfffffeff10107812 */ /* 0x000fe200078ec0ff */
[----:B-----5:R-:W-:-:S05]  /*13dc0*/  IMAD.IADD R28, R28, 0x1, -R31 ;  /* 0x000000011c1c7824 */ /* 0x020fca00078e0a1f */
[----:B-1----:R-:W1:Y:S01]  /*13dd0*/  LDC.64 R2, c[0x0][0x9e0] ;  /* 0x00027800ff027b82 */ /* 0x002e620000000a00 */
[----:B0-----:R-:W-:Y:S01]  /*13de0*/  ISETP.NE.AND P2, PT, R0, 0x1, PT ;  /* 0x000000010000780c */ /* 0x001fe20003f45270 */
[----:B------:R-:W-:Y:S01]  /*13df0*/  VIADD R0, R34, 0x3f ;  /* 0x0000003f22007836 */ /* 0x000fe20000000000 */
[----:B-1----:R-:W-:-:S11]  /*13e00*/  ISETP.GE.AND P1, PT, R3, 0x1, PT ;  /* 0x000000010300780c */ /* 0x002fd60003f26270 */
        /* <DEDUP_REMOVED lines=20> */
.L_x_5559:
[----:B------:R-:W-:-:S13]  /*13f50*/  ISETP.NE.AND P0, PT, R3, 0x1, PT ;  /* 0x000000010300780c */ /* 0x000fda0003f05270 */
[----:B------:R-:W0:Y:S02]  /*13f60*/  @P0 LDC.64 R4, c[0x0][0x9e8] ;  /* 0x00027a00ff040b82 */ /* 0x000e240000000a00 */
[----:B0-----:R-:W-:-:S05]  /*13f70*/  @P0 IMAD.HI.U32 R4, R0, R4, RZ ;  /* 0x0000000400040227 */ /* 0x001fca00078e00ff */
[----:B------:R-:W-:-:S07]  /*13f80*/  @P0 SHF.R.U32.HI R0, RZ, R5, R4 ;  /* 0x00000005ff000219 */ /* 0x000fce0000011604 */
.L_x_5560:
[----:B------:R-:W-:Y:S05]  /*13f90*/  BSYNC B0 ;  /* 0x0000000000007941 */ /* 0x000fea0003800000 */
.L_x_5558:
[----:B------:R-:W-:-:S05]  /*13fa0*/  IMAD R5, R0, R3, R3 ;  /* 0x0000000300057224 */ /* 0x000fca00078e0203 */
[----:B------:R-:W-:-:S07]  /*13fb0*/  VIMNMX R2, R2, R5, PT ;  /* 0x0000000502027248 */ /* 0x000fce0003fe0100 */
.L_x_5557:
[----:B------:R-:W0:Y:S01]  /*13fc0*/  @P2 LDC R5, c[0x0][0x44c] ;  /* 0x00011300ff052b82 */ /* 0x000e220000000800 */
[----:B------:R-:W-:Y:S01]  /*13fd0*/  VIADD R2, R2, 0x3f ;  /* 0x0000003f02027836 */ /* 0x000fe20000000000 */
[----:B------:R-:W-:-:S06]  /*13fe0*/  ULDC UR4, c[0x0][0x9dc] ;  /* 0x0002770000047ab9 */ /* 0x000fcc0000000800 */
[----:B------:R-:W1:Y:S01]  /*13ff0*/  @P2 LDC R7, c[0x0][0x450] ;  /* 0x00011400ff072b82 */ /* 0x000e620000000800 */
[----:B0-----:R-:W-:-:S04]  /*14000*/  @P2 IMAD.HI.U32 R0, R34, R5, RZ ;  /* 0x0000000522002227 */ /* 0x001fc800078e00ff */
[----:B------:R-:W-:Y:S01]  /*14010*/  IMAD.MOV.U32 R5, RZ, RZ, R34 ;  /* 0x000000ffff057224 */ /* 0x000fe200078e0022 */
[----:B-1----:R-:W-:Y:S01]  /*14020*/  @P2 SHF.R.U32.HI R5, RZ, R7, R0 ;  /* 0x00000007ff052219 */ /* 0x002fe20000011600 */
[----:B------:R-:W-:Y:S01]  /*14030*/  VIADD R0, R28, 0x3f ;  /* 0x0000003f1c007836 */ /* 0x000fe20000000000 */
[----:B------:R-:W-:Y:S02]  /*14040*/  SHF.R.S32.HI R7, RZ, 0x1f, R2 ;  /* 0x0000001fff077819 */ /* 0x000fe40000011402 */
[----:B------:R-:W-:Y:S02]  /*14050*/  IADD3 R6, R5, R28, -R36 ;  /* 0x0000001c05067210 */ /* 0x000fe40007ffe824 */
[----:B------:R-:W-:Y:S02]  /*14060*/  LEA.HI R2, R7, R2, RZ, 0x6 ;  /* 0x0000000207027211 */ /* 0x000fe400078f30ff */
[----:B------:R-:W-:Y:S02]  /*14070*/  SHF.R.S32.HI R7, RZ, 0x1f, R0 ;  /* 0x0000001fff077819 */ /* 0x000fe40000011400 */
[----:B------:R-:W-:Y:S01]  /*14080*/  SHF.R.S32.HI R9, RZ, 0x6, R2 ;  /* 0x00000006ff097819 */ /* 0x000fe20000011402 */
[----:B------:R-:W-:Y:S01]  /*14090*/  VIADD R2, R6, -UR4 ;  /* 0x8000000406027c36 */ /* 0x000fe20008000000 */
[----:B------:R-:W-:-:S04]  /*140a0*/  LEA.HI R7, R7, R0, RZ, 0x6 ;  /* 0x0000000007077211 */ /* 0x000fc800078f30ff */
[----:B------:R-:W-:-:S04]  /*140b0*/  SHF.R.S32.HI R0, RZ, 0x6, R7 ;  /* 0x00000006ff007819 */ /* 0x000fc80000011407 */
[----:B------:R-:W-:Y:S01]  /*140c0*/  VIMNMX R0, R0, R9, PT ;  /* 0x0000000900007248 */ /* 0x000fe20003fe0100 */
        /* <DEDUP_REMOVED lines=11> */
.L_x_5563:
[----:B------:R-:W-:-:S13]  /*14180*/  ISETP.NE.AND P0, PT, R3, 0x1, PT ;  /* 0x000000010300780c */ /* 0x000fda0003f05270 */
[----:B------:R-:W0:Y:S02]  /*14190*/  @P0 LDC.64 R4, c[0x0][0x9e8] ;  /* 0x00027a00ff040b82 */ /* 0x000e240000000a00 */
[----:B0-----:R-:W-:-:S05]  /*141a0*/  @P0 IMAD.HI.U32 R4, R6, R4, RZ ;  /* 0x0000000406040227 */ /* 0x001fca00078e00ff */
[----:B------:R-:W-:-:S07]  /*141b0*/  @P0 SHF.R.U32.HI R6, RZ, R5, R4 ;  /* 0x00000005ff060219 */ /* 0x000fce0000011604 */
.L_x_5564:
[----:B------:R-:W-:Y:S05]  /*141c0*/  BSYNC B0 ;  /* 0x0000000000007941 */ /* 0x000fea0003800000 */
.L_x_5562:
[----:B------:R-:W-:-:S05]  /*141d0*/  IMAD R3, R6, R3, RZ ;  /* 0x0000000306037224 */ /* 0x000fca00078e02ff */
[----:B------:R-:W-:-:S07]  /*141e0*/  VIMNMX R2, R2, R3, !PT ;  /* 0x0000000302027248 */ /* 0x000fce0007fe0100 */
.L_x_5561:
[----:B------:R-:W-:Y:S01]  /*141f0*/  SHF.R.S32.HI R3, RZ, 0x1f, R2 ;  /* 0x0000001fff037819 */ /* 0x000fe20000011402 */
[----:B------:R-:W-:Y:S03]  /*14200*/  BSSY B0, `(.L_x_5565) ;  /* 0x000002a000007945 */ /* 0x000fe60003800000 */
[----:B------:R-:W-:Y:S02]  /*14210*/  LEA.HI R3, R3, R2, RZ, 0x6 ;  /* 0x0000000203037211 */ /* 0x000fe400078f30ff */
[----:B------:R-:W-:Y:S02]  /*14220*/  LOP3.LUT R2, R26, 0xff000000, RZ, 0xc0, !PT ;  /* 0xff0000001a027812 */ /* 0x000fe400078ec0ff */
[----:B------:R-:W-:-:S04]  /*14230*/  SHF.R.S32.HI R3, RZ, 0x6, R3 ;  /* 0x00000006ff037819 */ /* 0x000fc80000011403 */
        /* <DEDUP_REMOVED lines=8> */
[----:B------:R-:W-:-:S04]  /*142c0*/  SHF.R.U32.HI R5, RZ, 0x10, R2 ;  /* 0x00000010ff057819 */ /* 0x000fc80000011602 */
[----:B------:R-:W-:-:S13]  /*142d0*/  ISETP.NE.AND P0, PT, R5, RZ, PT ;  /* 0x000000ff0500720c */ /* 0x000fda0003f05270 */
[----:B------:R-:W0:Y:S02]  /*142e0*/  @!P0 LDC R5, c[0x0][0x9f0] ;  /* 0x00027c00ff058b82 */ /* 0x000e240000000800 */
[----:B0-----:R-:W-:Y:S02]  /*142f0*/  IABS R7, R5 ;  /* 0x0000000500077213 */ /* 0x001fe40000000000 */
[----:B------:R-:W-:Y:S02]  /*14300*/  IADD3 R9, R5, -0x1, R0 ;  /* 0xffffffff05097810 */ /* 0x000fe40007ffe000 */
[----:B------:R-:W0:Y:S03]  /*14310*/  I2F.RP R10, R7 ;  /* 0x00000007000a7306 */ /* 0x000e260000209400 */
[----:B------:R-:W-:-:S05]  /*14320*/  IMAD.IADD R6, R9, 0x1, -R30 ;  /* 0x0000000109067824 */ /* 0x000fca00078e0a1e */
[----:B------:R-:W-:-:S04]  /*14330*/  LOP3.LUT R2, R6, R5, RZ, 0x3c, !PT ;  /* 0x0000000506027212 */ /* 0x000fc800078e3cff */
[----:B------:R-:W-:Y:S01]  /*14340*/  ISETP.GE.AND P2, PT, R2, RZ, PT ;  /* 0x000000ff0200720c */ /* 0x000fe20003f46270 */
        /* <DEDUP_REMOVED lines=21> */
.L_x_5566:
[----:B------:R-:W-:Y:S05]  /*144a0*/  BSYNC B0 ;  /* 0x0000000000007941 */ /* 0x000fea0003800000 */
.L_x_5565:
        /* <DEDUP_REMOVED lines=23> */
.L_x_5568:
        /* <DEDUP_REMOVED lines=20> */
.L_x_5571:
[----:B------:R-:W-:Y:S05]  /*14760*/  BSYNC B6 ;  /* 0x0000000000067941 */ /* 0x000fea0003800000 */
.L_x_5570:
        /* <DEDUP_REMOVED lines=20> */
.L_x_5574:
        /* <DEDUP_REMOVED lines=15> */
.L_x_5573:
[----:B------:R-:W-:Y:S05]  /*149a0*/  BSYNC B6 ;  /* 0x0000000000067941 */ /* 0x000fea0003800000 */
.L_x_5572:
[----:B------:R-:W0:Y:S01]  /*149b0*/  S2R R19, SR_TID.X ;  /* 0x0000000000137919 */ /* 0x000e220000002100 */
[----:B------:R-:W-:Y:S01]  /*149c0*/  ULDC.64 UR4, c[0x0][0x9f8] ;  /* 0x00027e0000047ab9 */ /* 0x000fe20000000a00 */
[----:B------:R-:W-:Y:S01]  /*149d0*/  IMAD.MOV.U32 R23, RZ, RZ, R27 ;  /* 0x000000ffff177224 */ /* 0x000fe200078e001b */
[----:B------:R-:W-:Y:S01]  /*149e0*/  ISETP.NE.U32.AND P0, PT, RZ, UR4, PT ;  /* 0x00000004ff007c0c */ /* 0x000fe2000bf05070 */
[----:B------:R-:W1:Y:S01]  /*149f0*/  S2R R20, SR_TID.X ;  /* 0x0000000000147919 */ /* 0x000e620000002100 */
[----:B------:R-:W-:Y:S01]  /*14a00*/  ULDC UR4, c[0x0][0x320] ;  /* 0x0000c80000047ab9 */ /* 0x000fe20000000800 */
[----:B------:R-:W2:Y:S01]  /*14a10*/  LDC R10, c[0x0][0x430] ;  /* 0x00010c00ff0a7b82 */ /* 0x000ea20000000800 */
[----:B------:R-:W-:-:S13]  /*14a20*/  ISETP.NE.AND.EX P0, PT, RZ, UR5, PT, P0 ;  /* 0x00000005ff007c0c */ /* 0x000fda000bf05300 */
[----:B------:R-:W3:Y:S01]  /*14a30*/  @P0 LDC.64 R2, c[0x0][0x9f8] ;  /* 0x00027e00ff020b82 */ /* 0x000ee20000000a00 */
[----:B0-----:R-:W-:-:S05]  /*14a40*/  IMAD.SHL.U32 R19, R19, 0x8, RZ ;  /* 0x0000000813137824 */ /* 0x001fca00078e00ff */
[----:B------:R-:W-:-:S04]  /*14a50*/  LOP3.LUT R19, R19, 0x38, RZ, 0xc0, !PT ;  /* 0x0000003813137812 */ /* 0x000fc800078ec0ff */
[C---:B------:R-:W-:Y:S02]  /*14a60*/  LOP3.LUT R21, R19.reuse, 0x40, RZ, 0xfc, !PT ;  /* 0x0000004013157812 */ /* 0x040fe400078efcff */
[----:B------:R-:W-:Y:S01]  /*14a70*/  LOP3.LUT R29, R19, 0x180, RZ, 0xfc, !PT ;  /* 0x00000180131d7812 */ /* 0x000fe200078efcff */
[----:B---3--:R-:W-:Y:S01]  /*14a80*/  @P0 IMAD.WIDE R2, R27, 0x4, R2 ;  /* 0x000000041b020825 */ /* 0x008fe200078e0202 */
[----:B------:R-:W-:Y:S02]  /*14a90*/  ISETP.GE.AND P3, PT, R21, UR4, PT ;  /* 0x0000000415007c0c */ /* 0x000fe4000bf66270 */
[----:B------:R-:W0:Y:S01]  /*14aa0*/  S2R R21, SR_TID.X ;  /* 0x0000000000157919 */ /* 0x000e220000002100 */
[----:B------:R-:W-:Y:S01]  /*14ab0*/  LOP3.LUT R19, R19, 0x1c0, RZ, 0xfc, !PT ;  /* 0x000001c013137812 */ /* 0x000fe200078efcff */
[----:B------:R3:W5:Y:S03]  /*14ac0*/  @P0 LDG.E R23, desc[UR54][R2.64] ;  /* 0x0000003602170981 */ /* 0x000766000c1e1900 */
[----:B------:R-:W-:Y:S01]  /*14ad0*/  ISETP.GE.AND P0, PT, R19, UR4, PT ;  /* 0x0000000413007c0c */ /* 0x000fe2000bf06270 */
[----:B-1----:R-:W-:Y:S01]  /*14ae0*/  IMAD.SHL.U32 R20, R20, 0x8, RZ ;  /* 0x0000000814147824 */ /* 0x002fe200078e00ff */
[----:B------:R-:W-:Y:S01]  /*14af0*/  LOP3.LUT R16, R16, 0xffffffbf, RZ, 0xc0, !PT ;  /* 0xffffffbf10107812 */ /* 0x000fe200078ec0ff */
[----:B------:R-:W1:Y:S01]  /*14b00*/  S2R R19, SR_TID.X ;  /* 0x0000000000137919 */ /* 0x000e620000002100 */
[----:B------:R-:W-:Y:S01]  /*14b10*/  UMOV UR5, 0xffffffff ;  /* 0xffffffff00057882 */ /* 0x000fe20000000000 */
[----:B------:R-:W-:-:S02]  /*14b20*/  ISETP.GE.AND P1, PT, R29, UR4, PT ;  /* 0x000000041d007c0c */ /* 0x000fc4000bf26270 */
[----:B------:R-:W-:Y:S02]  /*14b30*/  LOP3.LUT R20, R20, 0x38, RZ, 0xc0, !PT ;  /* 0x0000003814147812 */ /* 0x000fe400078ec0ff */
[----:B------:R-:W-:Y:S02]  /*14b40*/  @P3 LOP3.LUT R16, R16, 0x40, RZ, 0xfc, !PT ;  /* 0x0000004010103812 */ /* 0x000fe400078efcff */
[----:B------:R-:W-:Y:S02]  /*14b50*/  ISETP.GE.AND P2, PT, R20, UR4, PT ;  /* 0x0000000414007c0c */ /* 0x000fe4000bf46270 */
[----:B------:R-:W-:Y:S02]  /*14b60*/  LOP3.LUT R16, R16, 0xffffff7f, RZ, 0xc0, !PT ;  /* 0xffffff7f10107812 */ /* 0x000fe400078ec0ff */
[----:B------:R-:W-:Y:S02]  /*14b70*/  SEL R6, RZ, 0x40, P1 ;  /* 0x00000040ff067807 */ /* 0x000fe40000800000 */
[----:B------:R-:W-:-:S07]  /*14b80*/  LEA R0, R25, 0xffffffc0, 0x6 ;  /* 0xffffffc019007811 */ /* 0x000fce00078e30ff */
[----:B------:R-:W-:Y:S01]  /*14b90*/  @P2 LOP3.LUT R16, R16, 0x80, RZ, 0xfc, !PT ;  /* 0x0000008010102812 */ /* 0x000fe200078efcff */
[----:B0-----:R-:W-:-:S03]  /*14ba0*/  IMAD.SHL.U32 R21, R21, 0x8, RZ ;  /* 0x0000000815157824 */ /* 0x001fc600078e00ff */
[----:B------:R-:W-:Y:S02]  /*14bb0*/  LOP3.LUT R16, R16, 0xffffffdf, RZ, 0xc0, !PT ;  /* 0xffffffdf10107812 */ /* 0x000fe400078ec0ff */
[----:B------:R-:W-:Y:S01]  /*14bc0*/  LOP3.LUT R21, R21, 0x38, RZ, 0xc0, !PT ;  /* 0x0000003815157812 */ /* 0x000fe200078ec0ff */
[----:B-1----:R-:W-:-:S03]  /*14bd0*/  IMAD.SHL.U32 R19, R19, 0x8, RZ ;  /* 0x0000000813137824 */ /* 0x002fc600078e00ff */
[----:B------:R-:W-:Y:S02]  /*14be0*/  LOP3.LUT R21, R21, 0x80, RZ, 0xfc, !PT ;  /* 0x0000008015157812 */ /* 0x000fe400078efcff */
[----:B------:R-:W-:Y:S02]  /*14bf0*/  LOP3.LUT R19, R19, 0x38, RZ, 0xc0, !PT ;  /* 0x0000003813137812 */ /* 0x000fe400078ec0ff */
[----:B------:R-:W-:Y:S02]  /*14c00*/  ISETP.GE.AND P5, PT, R21, UR4, PT ;  /* 0x0000000415007c0c */ /* 0x000fe4000bfa6270 */
[----:B------:R-:W-:Y:S02]  /*14c10*/  LOP3.LUT R21, R19, 0xc0, RZ, 0xfc, !PT ;  /* 0x000000c013157812 */ /* 0x000fe400078efcff */
[----:B------:R-:W-:Y:S02]  /*14c20*/  SEL R19, RZ, 0x80, P0 ;  /* 0x00000080ff137807 */ /* 0x000fe40000000000 */
[----:B------:R-:W-:-:S02]  /*14c30*/  ISETP.GE.AND P4, PT, R21, UR4, PT ;  /* 0x0000000415007c0c */ /* 0x000fc4000bf86270 */
[C---:B------:R-:W-:Y:S02]  /*14c40*/  LOP3.LUT R21, R20.reuse, 0x100, RZ, 0xfc, !PT ;  /* 0x0000010014157812 */ /* 0x040fe400078efcff */
[----:B------:R-:W-:Y:S02]  /*14c50*/  LOP3.LUT R20, R20, 0x140, RZ, 0xfc, !PT ;  /* 0x0000014014147812 */ /* 0x000fe400078efcff */
[----:B------:R-:W-:Y:S02]  /*14c60*/  ISETP.GE.AND P3, PT, R21, UR4, PT ;  /* 0x0000000415007c0c */ /* 0x000fe4000bf66270 */
[----:B------:R-:W-:Y:S02]  /*14c70*/  @P5 LOP3.LUT R16, R16, 0x20, RZ, 0xfc, !PT ;  /* 0x0000002010105812 */ /* 0x000fe400078efcff */
[----:B------:R-:W-:Y:S02]  /*14c80*/  ISETP.GE.AND P2, PT, R20, UR4, PT ;  /* 0x0000000414007c0c */ /* 0x000fe4000bf46270 */
[----:B------:R-:W-:-:S04]  /*14c90*/  LOP3.LUT R16, R16, 0xffffffef, RZ, 0xc0, !PT ;  /* 0xffffffef10107812 */ /* 0x000fc800078ec0ff */
[----:B------:R-:W-:-:S04]  /*14ca0*/  @P4 LOP3.LUT R16, R16, 0x10, RZ, 0xfc, !PT ;  /* 0x0000001010104812 */ /* 0x000fc800078efcff */
[----:B------:R-:W-:-:S04]  /*14cb0*/  LOP3.LUT R16, R16, 0xfffffffb, RZ, 0xc0, !PT ;  /* 0xfffffffb10107812 */ /* 0x000fc800078ec0ff */
[----:B------:R-:W-:-:S04]  /*14cc0*/  @P2 LOP3.LUT R16, R16, 0x4, RZ, 0xfc, !PT ;  /* 0x0000000410102812 */ /* 0x000fc800078efcff */
[----:B------:R-:W-:-:S04]  /*14cd0*/  LOP3.LUT R16, R16, 0xfffffff7, RZ, 0xc0, !PT ;  /* 0xfffffff710107812 */ /* 0x000fc800078ec0ff */
[----:B------:R-:W-:Y:S01]  /*14ce0*/  @P3 LOP3.LUT R16, R16, 0x8, RZ, 0xfc, !PT ;  /* 0x0000000810103812 */ /* 0x000fe200078efcff */
[----:B--23--:R-:W-:Y:S06]  /*14cf0*/  BRA.DIV UR5, `(.L_x_5575) ;  /* 0x00000046052c7947 */ /* 0x00cfec000b800000 */
.L_x_5642:
        /* <DEDUP_REMOVED lines=28> */
[C---:B------:R-:W-:Y:S02]  /*14ec0*/  LOP3.LUT P1, RZ, R16.reuse, 0x40, RZ, 0xc0, !PT ;  /* 0x0000004010ff7812 */ /* 0x040fe4000782c0ff */
        /* <DEDUP_REMOVED lines=19> */
[----:B------:R0:W-:Y:S01]  /*15000*/  STL [R1+0x14], R6 ;  /* 0x0000140601007387 */ /* 0x0001e20000100800 */
[----:B------:R-:W-:-:S09]  /*15010*/  IMAD R35, R10, R2, R35 ;  /* 0x000000020a237224 */ /* 0x000fd200078e0223 */
[----:B------:R-:W-:-:S04]  /*15020*/  @P0 LOP3.LUT R16, R16, 0x400, RZ, 0xfc, !PT ;  /* 0x0000040010100812 */ /* 0x000fc800078efcff */
[----:B------:R-:W-:-:S04]  /*15030*/  LOP3.LUT R16, R16, 0xfffffffe, RZ, 0xc0, !PT ;  /* 0xfffffffe10107812 */ /* 0x000fc800078ec0ff */
[----:B------:R-:W-:Y:S01]  /*15040*/  @P1 LOP3.LUT R16, R16, 0x1, RZ, 0xfc, !PT ;  /* 0x0000000110101812 */ /* 0x000fe200078efcff */
[----:B0-----:R-:W-:Y:S06]  /*15050*/  @!P0 BRA `(.L_x_5576) ;  /* 0x0000000000048947 */ /* 0x001fec0003800000 */
[----:B------:R-:W-:Y:S01]  /*15060*/  BPT.TRAP 0x1 ;  /* 0x000000040000795c */ /* 0x000fe20000300000 */
.L_x_5576:
[----:B------:R-:W-:Y:S01]  /*15070*/  IADD3 R28, -R37, R28, -R0 ;  /* 0x0000001c251c7210 */ /* 0x000fe20007ffe900 */
[----:B------:R-:W-:Y:S01]  /*15080*/  IMAD R25, R18, 0x8, R17 ;  /* 0x0000000812197824 */ /* 0x000fe200078e0211 */
[----:B------:R-:W-:Y:S01]  /*15090*/  SHF.L.U32 R0, R22, 0x1f, RZ ;  /* 0x0000001f16007819 */ /* 0x000fe200000006ff */
[----:B------:R-:W-:Y:S03]  /*150a0*/  BSSY B0, `(.L_x_5577) ;  /* 0x0000003000007945 */ /* 0x000fe60003800000 */
[----:B------:R-:W0:Y:S02]  /*150b0*/  SYNCS.PHASECHK.TRANS64.TRYWAIT P0, [R25+URZ+0x28c40], R0 ;  /* 0x028c4000190075a7 */ /* 0x000e24000800017f */
[----:B0-----:R-:W-:Y:S05]  /*150c0*/  @!P0 BRA `(.L_x_5578) ;  /* 0x00000040006c8947 */ /* 0x001fea0003800000 */
.L_x_5643:
[----:B------:R-:W-:Y:S05]  /*150d0*/  BSYNC B0 ;  /* 0x0000000000007941 */ /* 0x000fea0003800000 */
.L_x_5577:
        /* <DEDUP_REMOVED lines=63> */
.L_x_5653:
        /* <DEDUP_REMOVED lines=10> */
.L_x_5580:
        /* <DEDUP_REMOVED lines=11> */
.L_x_5581:
[----:B------:R-:W-:Y:S01]  /*15620*/  VIADD R0, R17, 0x20400 ;  /* 0x0002040011007836 */ /* 0x000fe20000000000 */
[----:B------:R1:W-:Y:S06]  /*15630*/  SYNCS.ARRIVE.TRANS64.A1T0 RZ, [R25+URZ+0x28c30], RZ ;  /* 0x028c30ff19ff79a7 */ /* 0x0003ec000810003f */
[----:B------:R-:W-:Y:S05]  /*15640*/  WARPSYNC.ALL ;  /* 0x0000000000007948 */ /* 0x000fea0003800000 */
[----:B------:R-:W-:Y:S01]  /*15650*/  BAR.SYNC.DEFER_BLOCKING 0x8, 0x100 ;  /* 0x0204000000007b1d */ /* 0x000fe20000010000 */
[----:B------:R-:W-:-:S05]  /*15660*/  LOP3.LUT P0, RZ, R0, 0x3ff, RZ, 0xc0, !PT ;  /* 0x000003ff00ff7812 */ /* 0x000fca000780c0ff */
[----:B------:R-:W-:Y:S08]  /*15670*/  BSSY B6, `(.L_x_5582) ;  /* 0x0000012000067945 */ /* 0x000ff00003800000 */
        /* <DEDUP_REMOVED lines=17> */
.L_x_5583:
[----:B------:R-:W-:Y:S05]  /*15790*/  BSYNC B6 ;  /* 0x0000000000067941 */ /* 0x000fea0003800000 */
.L_x_5582:
[----:B0-----:R-:W2:Y:S01]  /*157a0*/  LDL.LU R2, [R1] ;  /* 0x0000000001027983 */ /* 0x001ea20000300800 */
[----:B------:R-:W0:Y:S01]  /*157b0*/  LDC R20, c[0x0][0x448] ;  /* 0x00011200ff147b82 */ /* 0x000e220000000800 */
[----:B------:R-:W-:Y:S01]  /*157c0*/  ULDC.64 UR4, c[0x0][0x298] ;  /* 0x0000a60000047ab9 */ /* 0x000fe20000000a00 */
[----:B------:R-:W-:Y:S01]  /*157d0*/  LOP3.LUT P6, RZ, R16, 0x200, RZ, 0xc0, !PT ;  /* 0x0000020010ff7812 */ /* 0x000fe200078cc0ff */
[----:B------:R3:W5:Y:S01]  /*157e0*/  LDL R7, [R1+0x18] ;  /* 0x0000180001077983 */ /* 0x0007620000100800 */
[----:B------:R-:W-:-:S04]  /*157f0*/  SHF.R.S32.HI R4, RZ, 0x1f, R27 ;  /* 0x0000001fff047819 */ /* 0x000fc8000001141b */
[----:B------:R-:W-:Y:S01]  /*15800*/  SEL R4, R4, RZ, !P6 ;  /* 0x000000ff04047207 */ /* 0x000fe20007000000 */
[----:B------:R-:W4:Y:S02]  /*15810*/  S2R R8, SR_TID.X ;  /* 0x0000000000087919 */ /* 0x000f240000002100 */
[----:B----4-:R-:W-:-:S05]  /*15820*/  IMAD.SHL.U32 R8, R8, 0x8, RZ ;  /* 0x0000000808087824 */ /* 0x010fca00078e00ff */
[----:B------:R-:W-:Y:S02]  /*15830*/  LOP3.LUT R8, R8, 0x38, RZ, 0xc0, !PT ;  /* 0x0000003808087812 */ /* 0x000fe400078ec0ff */
[----:B--2---:R-:W-:-:S05]  /*15840*/  SHF.R.S32.HI R0, RZ, 0x1f, R2 ;  /* 0x0000001fff007819 */ /* 0x004fca0000011402 */
[----:B------:R-:W-:-:S04]  /*15850*/  IMAD R0, R0, UR4, RZ ;  /* 0x0000000400007c24 */ /* 0x000fc8000f8e02ff */
[C---:B------:R-:W-:Y:S02]  /*15860*/  IMAD R0, R2.reuse, UR5, R0 ;  /* 0x0000000502007c24 */ /* 0x040fe4000f8e0200 */
[----:B------:R-:W-:Y:S01]  /*15870*/  IMAD.WIDE.U32 R2, R2, UR4, RZ ;  /* 0x0000000402027c25 */ /* 0x000fe2000f8e00ff */
[----:B------:R-:W-:-:S03]  /*15880*/  ULDC.64 UR4, c[0x0][0x2d8] ;  /* 0x0000b60000047ab9 */ /* 0x000fc60000000a00 */
[----:B------:R-:W-:Y:S01]  /*15890*/  IMAD.IADD R3, R3, 0x1, R0 ;  /* 0x0000000103037824 */ /* 0x000fe200078e0200 */
[----:B------:R-:W-:Y:S02]  /*158a0*/  SEL R0, R27, RZ, !P6 ;  /* 0x000000ff1b007207 */ /* 0x000fe40007000000 */
[----:B0-----:R-:W-:Y:S01]  /*158b0*/  ISETP.NE.AND P6, PT, R20, 0x1, PT ;  /* 0x000000011400780c */ /* 0x001fe20003fc5270 */
[C---:B------:R-:W-:Y:S01]  /*158c0*/  IMAD.WIDE.U32 R2, R26.reuse, UR4, R2 ;  /* 0x000000041a027c25 */ /* 0x040fe2000f8e0002 */
[----:B------:R-:W0:Y:S03]  /*158d0*/  S2R R20, SR_TID.X ;  /* 0x0000000000147919 */ /* 0x000e260000002100 */
[----:B------:R-:W-:Y:S01]  /*158e0*/  IMAD R3, R26, UR5, R3 ;  /* 0x000000051a037c24 */ /* 0x000fe2000f8e0203 */
[----:B------:R-:W-:Y:S02]  /*158f0*/  ULDC.64 UR4, c[0x0][0x2e0] ;  /* 0x0000b80000047ab9 */ /* 0x000fe40000000a00 */
[----:B------:R-:W-:-:S02]  /*15900*/  IMAD R4, R4, UR4, RZ ;  /* 0x0000000404047c24 */ /* 0x000fc4000f8e02ff */
[----:B------:R-:W-:-:S03]  /*15910*/  IMAD.WIDE.U32 R2, R0, UR4, R2 ;  /* 0x0000000400027c25 */ /* 0x000fc6000f8e0002 */
[----:B------:R-:W2:Y:S01]  /*15920*/  @P6 LDC R6, c[0x0][0x44c] ;  /* 0x00011300ff066b82 */ /* 0x000ea20000000800 */
[----:B------:R-:W-:Y:S01]  /*15930*/  IMAD R4, R0, UR5, R4 ;  /* 0x0000000500047c24 */ /* 0x000fe2000f8e0204 */
[----:B------:R-:W-:-:S03]  /*15940*/  ULDC.64 UR4, c[0x0][0x2d0] ;  /* 0x0000b40000047ab9 */ /* 0x000fc60000000a00 */
[----:B------:R-:W-:-:S03]  /*15950*/  IMAD.IADD R3, R3, 0x1, R4 ;  /* 0x0000000103037824 */ /* 0x000fc600078e0204 */
[----:B------:R-:W4:Y:S01]  /*15960*/  @P6 LDC R0, c[0x0][0x450] ;  /* 0x00011400ff006b82 */ /* 0x000f220000000800 */
[----:B0-----:R-:W-:-:S05]  /*15970*/  IMAD.SHL.U32 R20, R20, 0x10, RZ ;  /* 0x0000001014147824 */ /* 0x001fca00078e00ff */
[----:B------:R-:W-:-:S05]  /*15980*/  LOP3.LUT R20, R37, 0x70, R20, 0xf8, !PT ;  /* 0x0000007025147812 */ /* 0x000fca00078ef814 */
[----:B------:R-:W-:-:S04]  /*15990*/  IMAD.IADD R5, R20, 0x1, R34 ;  /* 0x0000000114057824 */ /* 0x000fc800078e0222 */
[----:B--2---:R-:W-:-:S04]  /*159a0*/  @P6 IMAD.HI.U32 R6, R5, R6, RZ ;  /* 0x0000000605066227 */ /* 0x004fc800078e00ff */
[----:B------:R-:W-:Y:S01]  /*159b0*/  IMAD.MOV.U32 R4, RZ, RZ, R5 ;  /* 0x000000ffff047224 */ /* 0x000fe200078e0005 */
[----:B----4-:R-:W-:Y:S02]  /*159c0*/  @P6 SHF.R.U32.HI R4, RZ, R0, R6 ;  /* 0x00000000ff046219 */ /* 0x010fe40000011606 */
[----:B------:R-:W0:Y:S03]  /*159d0*/  LDC R6, c[0x0][0x448] ;  /* 0x00011200ff067b82 */ /* 0x000e260000000800 */
        /* <DEDUP_REMOVED lines=19> */
[----:B---3--:R-:W-:Y:S11]  /*15b10*/  BRA.DIV UR5, `(.L_x_5584) ;  /* 0x0000003e053c7947 */ /* 0x008ff6000b800000 */
[----:B------:R-:W0:Y:S01]  /*15b20*/  SHFL.IDX PT, R3, R0, RZ, 0x181f ;  /* 0x00181fff00037589 */ /* 0x000e2200000e0000 */
[----:B------:R-:W-:Y:S02]  /*15b30*/  IMAD R36, R36, R6, RZ ;  /* 0x0000000624247224 */ /* 0x000fe400078e02ff */
[----:B------:R-:W-:Y:S01]  /*15b40*/  IMAD.IADD R34, R37, 0x1, R34 ;  /* 0x0000000125227824 */ /* 0x000fe200078e0222 */
[----:B------:R-:W2:Y:S04]  /*15b50*/  SHFL.IDX PT, R2, R4, RZ, 0x181f ;  /* 0x00181fff04027589 */ /* 0x000ea800000e0000 */
[----:B------:R-:W-:-:S13]  /*15b60*/  ISETP.GE.AND P0, PT, R34, R36, PT ;  /* 0x000000242200720c */ /* 0x000fda0003f06270 */
[----:B0-----:R-:W-:-:S05]  /*15b70*/  @!P0 LEA R3, P2, R8, R3, 0x1 ;  /* 0x0000000308038211 */ /* 0x001fca00078408ff */
[----:B--2---:R-:W-:-:S05]  /*15b80*/  @!P0 IMAD.X R2, RZ, RZ, R2, P2 ;  /* 0x000000ffff028224 */ /* 0x004fca00010e0602 */
[----:B------:R-:W-:-:S04]  /*15b90*/  @!P0 LOP3.LUT R3, R3, R2, RZ, 0x3c, !PT ;  /* 0x0000000203038212 */ /* 0x000fc800078e3cff */
[----:B------:R-:W-:-:S04]  /*15ba0*/  @!P0 LOP3.LUT R2, R3, R2, RZ, 0x3c, !PT ;  /* 0x0000000203028212 */ /* 0x000fc800078e3cff */
[----:B------:R-:W-:-:S05]  /*15bb0*/  @!P0 LOP3.LUT R3, R3, R2, RZ, 0x3c, !PT ;  /* 0x0000000203038212 */ /* 0x000fca00078e3cff */
[----:B------:R-:W-:Y:S01]  /*15bc0*/  @!PT LDS RZ, [RZ] ;  /* 0x00000000fffff984 */ /* 0x000fe20000000800 */
[----:B-----5:R0:W-:Y:S02]  /*15bd0*/  @!P0 LDGSTS.E.BYPASS.LTC128B.128 [R7+0x20400], desc[UR54][R2.64], !P1 ;  /* 0x2040000002078fae */ /* 0x0201e4000c901d76 */
[----:B0-----:R-:W-:Y:S02]  /*15be0*/  VIADD R2, R34, 0x10 ;  /* 0x0000001022027836 */ /* 0x001fe40000000000 */
[----:B------:R-:W0:Y:S03]  /*15bf0*/  SHFL.IDX PT, R3, R0, 0x1, 0x181f ;  /* 0x00381f0000037f89 */ /* 0x000e2600000e0000 */
[----:B------:R-:W-:Y:S02]  /*15c00*/  ISETP.GE.AND P0, PT, R2, R36, PT ;  /* 0x000000240200720c */ /* 0x000fe40003f06270 */
[----:B------:R-:W2:Y:S11]  /*15c10*/  SHFL.IDX PT, R2, R4, 0x1, 0x181f ;  /* 0x00381f0004027f89 */ /* 0x000eb600000e0000 */
[----:B0-----:R-:W-:-:S05]  /*15c20*/  @!P0 LEA R3, P2, R8, R3, 0x1 ;  /* 0x0000000308038211 */ /* 0x001fca00078408ff */
[----:B--2---:R-:W-:-:S05]  /*15c30*/  @!P0 IMAD.X R2, RZ, RZ, R2, P2 ;  /* 0x000000ffff028224 */ /* 0x004fca00010e0602 */
        /* <DEDUP_REMOVED lines=8> */
[----:B------:R-:W2:Y:S04]  /*15cc0*/  SHFL.IDX PT, R2, R4, 0x2, 0x181f ;  /* 0x00581f0004027f89 */ /* 0x000ea800000e0000 */
[----:B------:R-:W3:Y:S04]  /*15cd0*/  SHFL.IDX PT, R4, R4, 0x3, 0x181f ;  /* 0x00781f0004047f89 */ /* 0x000ee800000e0000 */
[----:B0-----:R-:W-:-:S05]  /*15ce0*/  @!P0 LEA R3, P2, R8, R3, 0x1 ;  /* 0x0000000308038211 */ /* 0x001fca00078408ff */
[----:B--2---:R-:W-:-:S05]  /*15cf0*/  @!P0 IMAD.X R2, RZ, RZ, R2, P2 ;  /* 0x000000ffff028224 */ /* 0x004fca00010e0602 */
[----:B------:R-:W-:-:S04]  /*15d00*/  @!P0 LOP3.LUT R3, R3, R2, RZ, 0x3c, !PT ;  /* 0x0000000203038212 */ /* 0x000fc800078e3cff */
[----:B------:R-:W-:-:S04]  /*15d10*/  @!P0 LOP3.LUT R2, R3, R2, RZ, 0x3c, !PT ;  /* 0x0000000203028212 */ /* 0x000fc800078e3cff */
[----:B------:R-:W-:-:S05]  /*15d20*/  @!P0 LOP3.LUT R3, R3, R2, RZ, 0x3c, !PT ;  /* 0x0000000203038212 */ /* 0x000fca00078e3cff */
[----:B---3--:R0:W-:Y:S02]  /*15d30*/  @!P0 LDGSTS.E.BYPASS.LTC128B.128 [R7+0x21400], desc[UR54][R2.64], !P1 ;  /* 0x2140000002078fae */ /* 0x0081e4000c901d76 */
.L_x_5662:
[----:B------:R-:W-:-:S05]  /*15d40*/  VIADD R34, R34, 0x30 ;  /* 0x0000003022227836 */ /* 0x000fca0000000000 */
[----:B------:R-:W-:-:S13]  /*15d50*/  ISETP.GE.AND P0, PT, R34, R36, PT ;  /* 0x000000242200720c */ /* 0x000fda0003f06270 */
[----:B0-2---:R-:W-:-:S05]  /*15d60*/  @!P0 LEA R2, P2, R8, R0, 0x1 ;  /* 0x0000000008028211 */ /* 0x005fca00078408ff */
[----:B------:R-:W-:-:S05]  /*15d70*/  @!P0 IMAD.X R3, RZ, RZ, R4, P2 ;  /* 0x000000ffff038224 */ /* 0x000fca00010e0604 */
[----:B------:R-:W-:Y:S01]  /*15d80*/  @!PT LDS RZ, [RZ] ;  /* 0x00000000fffff984 */ /* 0x000fe20000000800 */
[----:B------:R-:W-:Y:S01]  /*15d90*/  @!PT LDS RZ, [RZ] ;  /* 0x00000000fffff984 */ /* 0x000fe20000000800 */
[----:B------:R-:W-:Y:S01]  /*15da0*/  @!PT LDS RZ, [RZ] ;  /* 0x00000000fffff984 */ /* 0x000fe20000000800 */
[----:B------:R0:W-:Y:S01]  /*15db0*/  @!P0 LDGSTS.E.BYPASS.LTC128B.128 [R7+0x21c00], desc[UR54][R2.64], !P1 ;  /* 0x21c0000002078fae */ /* 0x0001e2000c901d76 */
[----:B------:R-:W-:Y:S01]  /*15dc0*/  PLOP3.LUT P0, PT, PT, PT, PT, 0x80, 0x0 ;  /* 0x000000000000781c */ /* 0x000fe20003f0f070 */
[----:B------:R-:W-:-:S12]  /*15dd0*/  NOP ;  /* 0x0000000000007918 */ /* 0x000fd80000000000 */
.L_x_5585:
        /* <DEDUP_REMOVED lines=16> */
[----:B------:R-:W2:Y:S03]  /*15ee0*/  SYNCS.PHASECHK.TRANS64.TRYWAIT P0, [R17+URZ+0x28c20], R0 ;  /* 0x028c2000110075a7 */ /* 0x000ea6000800017f */
[----:B0-2---:R-:W-:Y:S05]  /*15ef0*/  @!P0 BRA `(.L_x_5587) ;  /* 0x0000003c00888947 */ /* 0x005fea0003800000 */
.L_x_5663:
[----:B------:R-:W-:Y:S05]  /*15f00*/  BSYNC B0 ;  /* 0x0000000000007941 */ /* 0x000fea0003800000 */
.L_x_5586:
[----:B------:R-:W-:-:S05]  /*15f10*/  IMAD.U32 R2, RZ, RZ, UR36 ;  /* 0x00000024ff027e24 */ /* 0x000fca000f8e00ff */
[----:B------:R-:W-:-:S13]  /*15f20*/  ISETP.NE.AND P0, PT, R2, 0x3, PT ;  /* 0x000000030200780c */ /* 0x000fda0003f05270 */
[----:B------:R-:W-:Y:S05]  /*15f30*/  @!P0 BRA `(.L_x_5588) ;  /* 0x0000000000048947 */ /* 0x000fea0003800000 */
[----:B------:R-:W-:Y:S01]  /*15f40*/  BPT.TRAP 0x1 ;  /* 0x000000040000795c */ /* 0x000fe20000300000 */
.L_x_5588:
[----:B0-----:R-:W-:Y:S01]  /*15f50*/  SHF.L.U32 R0, R22, 0x1f, RZ ;  /* 0x0000001f16007819 */ /* 0x001fe200000006ff */
[----:B------:R-:W-:Y:S03]  /*15f60*/  BSSY B0, `(.L_x_5589) ;  /* 0x0000003000007945 */ /* 0x000fe60003800000 */
[----:B------:R-:W0:Y:S02]  /*15f70*/  SYNCS.PHASECHK.TRANS64.TRYWAIT P0, [R25+URZ+0x28c60], R0 ;  /* 0x028c6000190075a7 */ /* 0x000e24000800017f */
[----:B0-----:R-:W-:Y:S05]  /*15f80*/  @!P0 BRA `(.L_x_5590) ;  /* 0x0000003c00788947 */ /* 0x001fea0003800000 */
.L_x_5664:
[----:B------:R-:W-:Y:S05]  /*15f90*/  BSYNC B0 ;  /* 0x0000000000007941 */ /* 0x000fea0003800000 */
.L_x_5589:
        /* <DEDUP_REMOVED lines=24> */
[----:B------:R-:W2:Y:S01]  /*16120*/  SHFL.IDX PT, R2, R4, RZ, 0x181f ;  /* 0x00181fff04027589 */ /* 0x000ea200000e0000 */
[C---:B------:R-:W-:Y:S02]  /*16130*/  LOP3.LUT P4, RZ, R19.reuse, 0x4, RZ, 0xc0, !PT ;  /* 0x0000000413ff7812 */ /* 0x040fe4000788c0ff */
[C---:B------:R-:W-:Y:S01]  /*16140*/  LOP3.LUT P3, RZ, R19.reuse, 0x8, RZ, 0xc0, !PT ;  /* 0x0000000813ff7812 */ /* 0x040fe2000786c0ff */
[----:B------:R-:W3:Y:S01]  /*16150*/  SHFL.IDX PT, R3, R6, RZ, 0x181f ;  /* 0x00181fff06037589 */ /* 0x000ee200000e0000 */
[----:B------:R-:W-:Y:S02]  /*16160*/  LOP3.LUT P2, RZ, R19, 0x10, RZ, 0xc0, !PT ;  /* 0x0000001013ff7812 */ /* 0x000fe4000784c0ff */
[----:B------:R-:W-:Y:S01]  /*16170*/  LOP3.LUT R16, R16, 0xfffffeff, RZ, 0xc0, !PT ;  /* 0xfffffeff10107812 */ /* 0x000fe200078ec0ff */
[----:B0-----:R-:W-:-:S05]  /*16180*/  IMAD.SHL.U32 R7, R7, 0x8, RZ ;  /* 0x0000000807077824 */ /* 0x001fca00078e00ff */
[----:B------:R-:W-:-:S05]  /*16190*/  LOP3.LUT R7, R7, 0x38, RZ, 0xc0, !PT ;  /* 0x0000003807077812 */ /* 0x000fca00078ec0ff */
[----:B------:R-:W-:Y:S01]  /*161a0*/  IMAD.SHL.U32 R0, R7, 0x2, RZ ;  /* 0x0000000207007824 */ /* 0x000fe200078e00ff */
[----:B------:R-:W-:-:S04]  /*161b0*/  LOP3.LUT R7, R19, 0x1, RZ, 0xc0, !PT ;  /* 0x0000000113077812 */ /* 0x000fc800078ec0ff */
[----:B--2---:R-:W-:Y:S02]  /*161c0*/  IADD3 R2, P0, R2, R0, RZ ;  /* 0x0000000002027210 */ /* 0x004fe40007f1e0ff */
[----:B------:R-:W-:Y:S02]  /*161d0*/  ISETP.NE.U32.AND P1, PT, R7, 0x1, PT ;  /* 0x000000010700780c */ /* 0x000fe40003f25070 */
[----:B------:R-:W-:Y:S01]  /*161e0*/  PRMT R7, R19, 0x8880, RZ ;  /* 0x0000888013077816 */ /* 0x000fe200000000ff */
[----:B---3--:R-:W-:Y:S01]  /*161f0*/  IMAD.X R3, RZ, RZ, R3, P0 ;  /* 0x000000ffff037224 */ /* 0x008fe200000e0603 */
        /* <DEDUP_REMOVED lines=25> */
[----:B------:R-:W2:Y:S04]  /*16390*/  SHFL.IDX PT, R3, R6, 0x1, 0x181f ;  /* 0x00381f0006037f89 */ /* 0x000ea800000e0000 */
[----:B------:R-:W-:Y:S01]  /*163a0*/  SHFL.IDX PT, R6, R6, 0x3, 0x181f ;  /* 0x00781f0006067f89 */ /* 0x000fe200000e0000 */
[----:B0-----:R-:W-:-:S05]  /*163b0*/  IADD3 R2, P6, R2, R0, RZ ;  /* 0x0000000002027210 */ /* 0x001fca0007fde0ff */
[----:B--2---:R-:W-:Y:S01]  /*163c0*/  IMAD.X R3, RZ, RZ, R3, P6 ;  /* 0x000000ffff037224 */ /* 0x004fe200030e0603 */
        /* <DEDUP_REMOVED lines=39> */
[----:B0-----:R0:W2:Y:S02]  /*16640*/  SHFL.IDX PT, R2, R4, 0x3, 0x181f ;  /* 0x00781f0004027f89 */ /* 0x0010a400000e0000 */
.L_x_5674:
        /* <DEDUP_REMOVED lines=11> */
[----:B--2---:R-:W-:Y:S02]  /*16700*/  IADD3 R2, P0, R2, R0, RZ ;  /* 0x0000000002027210 */ /* 0x004fe40007f1e0ff */
        /* <DEDUP_REMOVED lines=22> */
.L_x_5592:
        /* <DEDUP_REMOVED lines=11> */
.L_x_5593:
[----:B------:R-:W2:Y:S01]  /*16920*/  LDL.LU R2, [R1+0x4] ;  /* 0x0000040001027983 */ /* 0x000ea20000300800 */
[----:B------:R3:W-:Y:S01]  /*16930*/  SYNCS.ARRIVE.TRANS64.A1T0 RZ, [R25+URZ+0x28c50], RZ ;  /* 0x028c50ff19ff79a7 */ /* 0x0007e2000810003f */
[----:B------:R-:W-:Y:S01]  /*16940*/  BSSY B0, `(.L_x_5594) ;  /* 0x00000f0000007945 */ /* 0x000fe20003800000 */
[----:B--2---:R-:W-:-:S05]  /*16950*/  VIADD R7, R2, 0xfffffffe ;  /* 0xfffffffe02077836 */ /* 0x004fca0000000000 */
[----:B------:R-:W-:-:S13]  /*16960*/  ISETP.GE.AND P0, PT, R7, R30, PT ;  /* 0x0000001e0700720c */ /* 0x000fda0003f06270 */
[----:B---3--:R-:W-:Y:S05]  /*16970*/  @!P0 BRA `(.L_x_5595) ;  /* 0x0000000c00b08947 */ /* 0x008fea0003800000 */
[----:B------:R-:W2:Y:S01]  /*16980*/  LDL.LU R2, [R1+0x14] ;  /* 0x0000140001027983 */ /* 0x000ea20000300800 */
[----:B------:R-:W-:-:S04]  /*16990*/  LOP3.LUT R28, R19, 0x80, RZ, 0xc0, !PT ;  /* 0x00000080131c7812 */ /* 0x000fc800078ec0ff */
[----:B------:R-:W-:Y:S02]  /*169a0*/  SHF.R.U32.HI R28, RZ, 0x3, R28 ;  /* 0x00000003ff1c7819 */ /* 0x000fe4000001161c */
[----:B--2---:R-:W-:-:S04]  /*169b0*/  LOP3.LUT R29, R2, 0x40, RZ, 0xc0, !PT ;  /* 0x00000040021d7812 */ /* 0x004fc800078ec0ff */
[----:B------:R-:W-:-:S07]  /*169c0*/  SHF.R.U32.HI R29, RZ, 0x2, R29 ;  /* 0x00000002ff1d7819 */ /* 0x000fce000001161d */
.L_x_5608:
[----:B0-----:R-:W0:Y:S01]  /*169d0*/  S2R R4, SR_TID.X ;  /* 0x0000000000047919 */ /* 0x001e220000002100 */
[----:B--2---:R-:W2:Y:S01]  /*169e0*/  LDC R2, c[0x0][0x430] ;  /* 0x00010c00ff027b82 */ /* 0x004ea20000000800 */
[----:B---3--:R-:W-:Y:S01]  /*169f0*/  IMAD R6, R7, 0x40, R31 ;  /* 0x0000004007067824 */ /* 0x008fe200078e021f */
[----:B------:R-:W-:Y:S05]  /*16a00*/  YIELD ;  /* 0x0000000000007946 */ /* 0x000fea0003800000 */
[----:B------:R-:W-:Y:S01]  /*16a10*/  IMAD.U32 R11, RZ, RZ, UR36 ;  /* 0x00000024ff0b7e24 */ /* 0x000fe2000f8e00ff */
[----:B------:R-:W-:Y:S01]  /*16a20*/  ULDC UR4, c[0x0][0x430] ;  /* 0x00010c0000047ab9 */ /* 0x000fe20000000800 */
[----:B------:R-:W-:Y:S01]  /*16a30*/  VIADD R18, R18, 0x1 ;  /* 0x0000000112127836 */ /* 0x000fe20000000000 */
[----:B--2---:R-:W-:Y:S01]  /*16a40*/  ISETP.NE.AND P0, PT, R2, 0x1, PT ;  /* 0x000000010200780c */ /* 0x004fe20003f05270 */
[----:B0-----:R-:W-:-:S05]  /*16a50*/  IMAD.SHL.U32 R4, R4, 0x10, RZ ;  /* 0x0000001004047824 */ /* 0x001fca00078e00ff */
[----:B------:R-:W-:-:S07]  /*16a60*/  LOP3.LUT R4, R37, 0x70, R4, 0xf8, !PT ;  /* 0x0000007025047812 */ /* 0x000fce00078ef804 */
[----:B------:R-:W0:Y:S01]  /*16a70*/  @P0 LDC R3, c[0x0][0x434] ;  /* 0x00010d00ff030b82 */ /* 0x000e220000000800 */
[C---:B------:R-:W-:Y:S01]  /*16a80*/  ISETP.GT.U32.AND P1, PT, R4.reuse, 0x3f, PT ;  /* 0x0000003f0400780c */ /* 0x040fe20003f24070 */
[----:B------:R-:W-:-:S06]  /*16a90*/  IMAD.IADD R6, R4, 0x1, R6 ;  /* 0x0000000104067824 */ /* 0x000fcc00078e0206 */
[----:B------:R-:W2:Y:S01]  /*16aa0*/  @P0 LDC R2, c[0x0][0x438] ;  /* 0x00010e00ff020b82 */ /* 0x000ea20000000800 */
[----:B------:R-:W-:-:S07]  /*16ab0*/  IMAD.MOV.U32 R10, RZ, RZ, R6 ;  /* 0x000000ffff0a7224 */ /* 0x000fce00078e0006 */
[----:B------:R-:W3:Y:S01]  /*16ac0*/  @!P1 LDC.64 R4, c[0x0][0x428] ;  /* 0x00010a00ff049b82 */ /* 0x000ee20000000a00 */
[----:B0-----:R-:W-:-:S07]  /*16ad0*/  @P0 IMAD.HI.U32 R3, R6, R3, RZ ;  /* 0x0000000306030227 */ /* 0x001fce00078e00ff */
[----:B------:R-:W0:Y:S01]  /*16ae0*/  @!P1 LDC.64 R8, c[0x0][0x418] ;  /* 0x00010600ff089b82 */ /* 0x000e220000000a00 */
[----:B--2---:R-:W-:-:S04]  /*16af0*/  @P0 SHF.R.U32.HI R10, RZ, R2, R3 ;  /* 0x00000002ff0a0219 */ /* 0x004fc80000011603 */
[--C-:B------:R-:W-:Y:S01]  /*16b00*/  @!P1 SHF.R.S32.HI R3, RZ, 0x1f, R10.reuse ;  /* 0x0000001fff039819 */ /* 0x100fe2000001140a */
[----:B------:R-:W-:-:S04]  /*16b10*/  @!P1 IMAD.MOV.U32 R2, RZ, RZ, R10 ;  /* 0x000000ffff029224 */ /* 0x000fc800078e000a */
[----:B---3--:R-:W-:-:S04]  /*16b20*/  @!P1 IMAD.WIDE.U32 R2, R23, R4, R2 ;  /* 0x0000000417029225 */ /* 0x008fc800078e0002 */
        /* <DEDUP_REMOVED lines=17> */
[----:B01----:R-:W-:Y:S08]  /*16c40*/  @!P1 BRA `(.L_x_5596) ;  /* 0x0000000000049947 */ /* 0x003ff00003800000 */
[----:B------:R-:W-:Y:S01]  /*16c50*/  BPT.TRAP 0x1 ;  /* 0x000000040000795c */ /* 0x000fe20000300000 */
.L_x_5596:
[----:B------:R-:W-:Y:S01]  /*16c60*/  IMAD R6, R18, 0x8, R17 ;  /* 0x0000000812067824 */ /* 0x000fe200078e0211 */
[----:B------:R-:W-:Y:S01]  /*16c70*/  SHF.L.U32 R19, R22, 0x1f, RZ ;  /* 0x0000001f16137819 */ /* 0x000fe200000006ff */
[----:B------:R-:W-:Y:S01]  /*16c80*/  BSSY B1, `(.L_x_5597) ;  /* 0x0000004000017945 */ /* 0x000fe20003800000 */
[----:B------:R-:W-:Y:S02]  /*16c90*/  SHF.R.S32.HI R9, RZ, 0x1f, R5 ;  /* 0x0000001fff097819 */ /* 0x000fe40000011405 */
[----:B------:R-:W0:Y:S02]  /*16ca0*/  SYNCS.PHASECHK.TRANS64.TRYWAIT P0, [R6+URZ+0x28c40], R19 ;  /* 0x028c4013060075a7 */ /* 0x000e24000800017f */
[----:B0-----:R-:W-:Y:S05]  /*16cb0*/  @!P0 BRA `(.L_x_5598) ;  /* 0x0000003800688947 */ /* 0x001fea0003800000 */
.L_x_5675:
[----:B------:R-:W-:Y:S05]  /*16cc0*/  BSYNC B1 ;  /* 0x0000000000017941 */ /* 0x000fea0003800000 */
.L_x_5597:
        /* <DEDUP_REMOVED lines=17> */
[----:B-1----:R-:W-:Y:S01]  /*16de0*/  IMAD R25, R26, UR5, R3 ;  /* 0x000000051a197c24 */ /* 0x002fe2000f8e0203 */
        /* <DEDUP_REMOVED lines=22> */
.L_x_5685:
        /* <DEDUP_REMOVED lines=8> */
.L_x_5600:
        /* <DEDUP_REMOVED lines=11> */
.L_x_5601:
[----:B------:R2:W-:Y:S01]  /*17080*/  SYNCS.ARRIVE.TRANS64.A1T0 RZ, [R6+URZ+0x28c30], RZ ;  /* 0x028c30ff06ff79a7 */ /* 0x0005e2000810003f */
[----:B------:R-:W-:Y:S05]  /*17090*/  @!P2 BRA `(.L_x_5602) ;  /* 0x000000000004a947 */ /* 0x000fea0003800000 */
[----:B------:R-:W-:Y:S01]  /*170a0*/  BPT.TRAP 0x1 ;  /* 0x000000040000795c */ /* 0x000fe20000300000 */
.L_x_5602:
[----:B------:R-:W3:Y:S01]  /*170b0*/  SYNCS.PHASECHK.TRANS64.TRYWAIT P0, [R6+URZ+0x28c60], R19 ;  /* 0x028c6013060075a7 */ /* 0x000ee2000800017f */
[----:B------:R-:W-:Y:S04]  /*170c0*/  BSSY B1, `(.L_x_5603) ;  /* 0x0000002000017945 */ /* 0x000fe80003800000 */
[----:B---3--:R-:W-:Y:S05]  /*170d0*/  @!P0 BRA `(.L_x_5604) ;  /* 0x0000003800908947 */ /* 0x008fea0003800000 */
.L_x_5686:
[----:B------:R-:W-:Y:S05]  /*170e0*/  BSYNC B1 ;  /* 0x0000000000017941 */ /* 0x000fea0003800000 */
.L_x_5603:
        /* <DEDUP_REMOVED lines=79> */
.L_x_5696:
        /* <DEDUP_REMOVED lines=25> */
.L_x_5606:
        /* <DEDUP_REMOVED lines=11> */
.L_x_5607:
[----:B------:R3:W-:Y:S01]  /*17820*/  SYNCS.ARRIVE.TRANS64.A1T0 RZ, [R6+URZ+0x28c50], RZ ;  /* 0x028c50ff06ff79a7 */ /* 0x0007e2000810003f */
[----:B------:R-:W-:Y:S05]  /*17830*/  @P3 BRA `(.L_x_5608) ;  /* 0xfffffff000643947 */ /* 0x000fea000383ffff */
.L_x_5595:
[----:B------:R-:W-:Y:S05]  /*17840*/  BSYNC B0 ;  /* 0x0000000000007941 */ /* 0x000fea0003800000 */
.L_x_5594:
        /* <DEDUP_REMOVED lines=21> */
.L_x_5610:
[----:B------:R-:W-:Y:S05]  /*179a0*/  BSYNC B0 ;  /* 0x0000000000007941 */ /* 0x000fea0003800000 */
.L_x_5609:
[----:B------:R-:W-:-:S07]  /*179b0*/  SEL R18, R18, RZ, P0 ;  /* 0x000000ff12127207 */ /* 0x000fce0000000000 */
.L_x_5569:
[----:B------:R-:W-:Y:S05]  /*179c0*/  BSYNC B7 ;  /* 0x0000000000077941 */ /* 0x000fea0003800000 */
.L_x_5567:
        /* <DEDUP_REMOVED lines=8> */
[----:B-1----:R1:W4:Y:S01]  /*17a50*/  LDS.128 R24, [R17+0x28cd0] ;  /* 0x028cd00011187984 */ /* 0x0023220000000c00 */
[----:B------:R-:W-:Y:S06]  /*17a60*/  BAR.ARV 0x4, 0x180 ;  /* 0x0106000000007b1d */ /* 0x000fec0000002000 */
[----:B------:R-:W-:Y:S05]  /*17a70*/  BRA `(.L_x_5612) ;  /* 0x0000000c00d47947 */ /* 0x000fea0003800000 */
.L_x_5611:
        /* <DEDUP_REMOVED lines=14> */
[----:B-1----:R-:W-:Y:S01]  /*17b60*/  IMAD.MOV.U32 R25, RZ, RZ, RZ ;  /* 0x000000ffff197224 */ /* 0x002fe200078e00ff */
        /* <DEDUP_REMOVED lines=28> */
.L_x_5706:
[----:B------:R-:W-:Y:S02]  /*17d30*/  ULDC UR4, c[0x0][0xc38] ;  /* 0x00030e0000047ab9 */ /* 0x000fe40000000800 */
[----:B------:R-:W-:-:S04]  /*17d40*/  IMAD.U32 R4, RZ, RZ, UR4 ;  /* 0x00000004ff047e24 */ /* 0x000fc8000f8e00ff */
[----:B-1----:R-:W-:-:S04]  /*17d50*/  IMAD R5, R14, R4, RZ ;  /* 0x000000040e057224 */ /* 0x002fc800078e02ff */
[----:B------:R-:W-:-:S05]  /*17d60*/  IMAD.IADD R6, R6, 0x1, R5 ;  /* 0x0000000106067824 */ /* 0x000fca00078e0205 */
[----:B------:R-:W-:-:S13]  /*17d70*/  ISETP.GT.AND P6, PT, R6, R0, PT ;  /* 0x000000000600720c */ /* 0x000fda0003fc4270 */
[----:B------:R-:W-:Y:S05]  /*17d80*/  @P6 BRA `(.L_x_5614) ;  /* 0x0000000000a46947 */ /* 0x000fea0003800000 */
.L_x_5617:
        /* <DEDUP_REMOVED lines=35> */
.L_x_5714:
[----:B------:R-:W-:Y:S02]  /*17fc0*/  ULDC UR4, c[0x0][0xc38] ;  /* 0x00030e0000047ab9 */ /* 0x000fe40000000800 */
[----:B------:R-:W-:-:S04]  /*17fd0*/  IMAD.U32 R4, RZ, RZ, UR4 ;  /* 0x00000004ff047e24 */ /* 0x000fc8000f8e00ff */
[----:B-1----:R-:W-:-:S04]  /*17fe0*/  IMAD R5, R14, R4, RZ ;  /* 0x000000040e057224 */ /* 0x002fc800078e02ff */
[----:B------:R-:W-:-:S05]  /*17ff0*/  IMAD.IADD R6, R5, 0x1, R6 ;  /* 0x0000000105067824 */ /* 0x000fca00078e0206 */
[----:B------:R-:W-:-:S13]  /*18000*/  ISETP.GT.AND P6, PT, R6, R0, PT ;  /* 0x000000000600720c */ /* 0x000fda0003fc4270 */
[----:B------:R-:W-:Y:S05]  /*18010*/  @!P6 BRA `(.L_x_5617) ;  /* 0xfffffffc005ce947 */ /* 0x000fea000383ffff */
.L_x_5614:
        /* <DEDUP_REMOVED lines=10> */
.L_x_5719:
[----:B------:R-:W-:-:S13]  /*180c0*/  ISETP.NE.AND P0, PT, R2, RZ, PT ;  /* 0x000000ff0200720c */ /* 0x000fda0003f05270 */
[----:B------:R-:W-:Y:S05]  /*180d0*/  @!P0 BRA `(.L_x_5619) ;  /* 0x0000000000108947 */ /* 0x000fea0003800000 */
[----:B------:R-:W-:Y:S01]  /*180e0*/  UMOV UR4, 0xffffffff ;  /* 0xffffffff00047882 */ /* 0x000fe20000000000 */
[----:B-1----:R-:W-:Y:S02]  /*180f0*/  VIADD R12, R12, 0xffffffff ;  /* 0xffffffff0c0c7836 */ /* 0x002fe40000000000 */
[----:B------:R-:W-:Y:S05]  /*18100*/  BRA.DIV UR4, `(.L_x_5620) ;  /* 0x0000003a04c07947 */ /* 0x000fea000b800000 */
[----:B------:R4:W1:Y:S02]  /*18110*/  SHFL.IDX PT, R24, R3, R12, 0x1f ;  /* 0x00001f0c03187589 */ /* 0x00086400000e0000 */
.L_x_5619:
        /* <DEDUP_REMOVED lines=8> */
[----:B-1----:R-:W1:Y:S08]  /*181a0*/  MUFU.RCP R6, R6 ;  /* 0x0000000600067308 */ /* 0x002e700000001000 */
[----:B--2---:R-:W-:Y:S01]  /*181b0*/  MUFU.RCP R9, R9 ;  /* 0x0000000900097308 */ /* 0x004fe20000001000 */
[----:B-1----:R-:W-:-:S07]  /*181c0*/  VIADD R2, R6, 0xffffffe ;  /* 0x0ffffffe06027836 */ /* 0x002fce0000000000 */
[----:B0---4-:R0:W1:Y:S02]  /*181d0*/  F2I.FTZ.U32.TRUNC.NTZ R3, R2 ;  /* 0x0000000200037305 */ /* 0x011064000021f000 */
[----:B0-----:R-:W-:Y:S02]  /*181e0*/  IMAD.MOV.U32 R2, RZ, RZ, RZ ;  /* 0x000000ffff027224 */ /* 0x001fe400078e00ff */
[----:B-1----:R-:W-:-:S04]  /*181f0*/  IMAD.MOV R7, RZ, RZ, -R3 ;  /* 0x000000ffff077224 */ /* 0x002fc800078e0a03 */
[----:B------:R-:W-:-:S04]  /*18200*/  IMAD R7, R7, R4, RZ ;  /* 0x0000000407077224 */ /* 0x000fc800078e02ff */
[----:B------:R-:W-:Y:S01]  /*18210*/  IMAD.HI.U32 R3, R3, R7, R2 ;  /* 0x0000000703037227 */ /* 0x000fe200078e0002 */
[----:B------:R-:W-:Y:S02]  /*18220*/  IABS R7, R0 ;  /* 0x0000000000077213 */ /* 0x000fe40000000000 */
[----:B------:R-:W-:-:S03]  /*18230*/  IABS R2, R25 ;  /* 0x0000001900027213 */ /* 0x000fc60000000000 */
[----:B------:R-:W-:-:S04]  /*18240*/  IMAD.HI.U32 R6, R3, R7, RZ ;  /* 0x0000000703067227 */ /* 0x000fc800078e00ff */
[----:B------:R-:W-:Y:S02]  /*18250*/  IMAD.MOV R2, RZ, RZ, -R2 ;  /* 0x000000ffff027224 */ /* 0x000fe400078e0a02 */
        /* <DEDUP_REMOVED lines=39> */
.L_x_5621:
        /* <DEDUP_REMOVED lines=11> */
[----:B------:R-:W-:Y:S01]  /*18580*/  IMAD R11, R10, R7, RZ ;  /* 0x000000070a0b7224 */ /* 0x000fe200078e02ff */
[----:B------:R-:W-:-:S03]  /*18590*/  IABS R10, R5 ;  /* 0x00000005000a7213 */ /* 0x000fc60000000000 */
        /* <DEDUP_REMOVED lines=18> */
[----:B------:R-:W-:-:S03]  /*186c0*/  IMAD R0, R5, R9, R0 ;  /* 0x0000000905007224 */ /* 0x000fc600078e0200 */
[----:B------:R-:W-:-:S04]  /*186d0*/  VIADDMNMX R4, R3, R4, R6, PT ;  /* 0x0000000403047246 */ /* 0x000fc80003800106 */
[----:B------:R-:W-:-:S04]  /*186e0*/  IABS R6, R4 ;  /* 0x0000000400067213 */ /* 0x000fc80000000000 */
[----:B------:R-:W0:Y:S08]  /*186f0*/  I2F.RP R8, R6 ;  /* 0x0000000600087306 */ /* 0x000e300000209400 */
[----:B0-----:R-:W0:Y:S02]  /*18700*/  MUFU.RCP R8, R8 ;  /* 0x0000000800087308 */ /* 0x001e240000001000 */
[----:B0-----:R-:W-:Y:S01]  /*18710*/  VIADD R2, R8, 0xffffffe ;  /* 0x0ffffffe08027836 */ /* 0x001fe20000000000 */
[----:B------:R-:W-:-:S05]  /*18720*/  IABS R8, R0 ;  /* 0x0000000000087213 */ /* 0x000fca0000000000 */
[----:B------:R0:W1:Y:S02]  /*18730*/  F2I.FTZ.U32.TRUNC.NTZ R3, R2 ;  /* 0x0000000200037305 */ /* 0x000064000021f000 */
[----:B0-----:R-:W-:Y:S02]  /*18740*/  IMAD.MOV.U32 R2, RZ, RZ, RZ ;  /* 0x000000ffff027224 */ /* 0x001fe400078e00ff */
[----:B-1----:R-:W-:-:S04]  /*18750*/  IMAD.MOV R5, RZ, RZ, -R3 ;  /* 0x000000ffff057224 */ /* 0x002fc800078e0a03 */
[----:B------:R-:W-:-:S04]  /*18760*/  IMAD R5, R5, R6, RZ ;  /* 0x0000000605057224 */ /* 0x000fc800078e02ff */
[----:B------:R-:W-:Y:S01]  /*18770*/  IMAD.HI.U32 R3, R3, R5, R2 ;  /* 0x0000000503037227 */ /* 0x000fe200078e0002 */
[-C--:B------:R-:W-:Y:S02]  /*18780*/  IABS R5, R4.reuse ;  /* 0x0000000400057213 */ /* 0x080fe40000000000 */
[----:B------:R-:W-:Y:S02]  /*18790*/  LOP3.LUT R2, R0, R4, RZ, 0x3c, !PT ;  /* 0x0000000400027212 */ /* 0x000fe400078e3cff */
[----:B------:R-:W-:Y:S01]  /*187a0*/  IADD3 R0, R7, 0x1000000, R0 ;  /* 0x0100000007007810 */ /* 0x000fe20007ffe000 */
[----:B------:R-:W-:Y:S01]  /*187b0*/  IMAD.MOV R5, RZ, RZ, -R5 ;  /* 0x000000ffff057224 */ /* 0x000fe200078e0a05 */
[----:B------:R-:W-:Y:S01]  /*187c0*/  ISETP.GE.AND P2, PT, R2, RZ, PT ;  /* 0x000000ff0200720c */ /* 0x000fe20003f46270 */
        /* <DEDUP_REMOVED lines=9> */
[----:B------:R-:W-:Y:S01]  /*18860*/  @!P1 LOP3.LUT R3, RZ, R4, RZ, 0x33, !PT ;  /* 0x00000004ff039212 */ /* 0x000fe200078e33ff */
[----:B------:R-:W-:-:S04]  /*18870*/  IMAD.MOV R4, RZ, RZ, -R4 ;  /* 0x000000ffff047224 */ /* 0x000fc800078e0a04 */
[----:B------:R-:W-:-:S07]  /*18880*/  IMAD R26, R3, R4, R0 ;  /* 0x00000004031a7224 */ /* 0x000fce00078e0200 */
.L_x_5622:
[----:B------:R-:W-:-:S05]  /*18890*/  LOP3.LUT R0, RZ, R3, RZ, 0x33, !PT ;  /* 0x00000003ff007212 */ /* 0x000fca00078e33ff */
[----:B------:R-:W-:Y:S01]  /*188a0*/  IMAD.IADD R25, R25, 0x1, R0 ;  /* 0x0000000119197824 */ /* 0x000fe200078e0200 */
[----:B------:R-:W-:Y:S06]  /*188b0*/  BRA `(.L_x_5623) ;  /* 0x00000000001c7947 */ /* 0x000fec0003800000 */
.L_x_5615:
[----:B------:R-:W-:Y:S01]  /*188c0*/  UMOV UR4, URZ ;  /* 0x0000003f00047c82 */ /* 0x000fe20008000000 */
[----:B------:R-:W-:Y:S01]  /*188d0*/  UMOV UR5, URZ ;  /* 0x0000003f00057c82 */ /* 0x000fe20008000000 */
[----:B------:R-:W-:Y:S01]  /*188e0*/  ULDC UR6, c[0x0][0xc3c] ;  /* 0x00030f0000067ab9 */ /* 0x000fe20000000800 */
[----:B------:R-:W-:Y:S02]  /*188f0*/  IMAD.MOV.U32 R24, RZ, RZ, R0 ;  /* 0x000000ffff187224 */ /* 0x000fe400078e0000 */
[----:B------:R-:W-:Y:S02]  /*18900*/  IMAD.U32 R25, RZ, RZ, UR4 ;  /* 0x00000004ff197e24 */ /* 0x000fe4000f8e00ff */
[----:B------:R-:W-:Y:S02]  /*18910*/  IMAD.U32 R26, RZ, RZ, UR5 ;  /* 0x00000005ff1a7e24 */ /* 0x000fe4000f8e00ff */
[----:B------:R-:W-:-:S07]  /*18920*/  IMAD.U32 R27, RZ, RZ, UR6 ;  /* 0x00000006ff1b7e24 */ /* 0x000fce000f8e00ff */
.L_x_5623:
[----:B------:R-:W1:Y:S01]  /*18930*/  S2R R0, SR_TID.X ;  /* 0x0000000000007919 */ /* 0x000e620000002100 */
[----:B------:R-:W-:Y:S05]  /*18940*/  WARPSYNC.ALL ;  /* 0x0000000000007948 */ /* 0x000fea0003800000 */
[----:B------:R-:W-:Y:S01]  /*18950*/  BAR.SYNC.DEFER_BLOCKING 0x4, 0x180 ;  /* 0x0106000000007b1d */ /* 0x000fe20000010000 */
[----:B-1----:R-:W-:-:S04]  /*18960*/  LOP3.LUT R0, R0, 0x1f, RZ, 0xc0, !PT ;  /* 0x0000001f00007812 */ /* 0x002fc800078ec0ff */
[----:B------:R-:W-:-:S13]  /*18970*/  ISETP.NE.AND P0, PT, R0, RZ, PT ;  /* 0x000000ff0000720c */ /* 0x000fda0003f05270 */
[----:B0-----:R-:W0:Y:S01]  /*18980*/  @!P0 S2R R3, SR_CgaCtaId ;  /* 0x0000000000038919 */ /* 0x001e220000008800 */
[----:B------:R-:W-:-:S04]  /*18990*/  @!P0 MOV R0, 0x400 ;  /* 0x0000040000008802 */ /* 0x000fc80000000f00 */
[----:B0-----:R-:W-:-:S05]  /*189a0*/  @!P0 LEA R17, R3, R0, 0x18 ;  /* 0x0000000003118211 */ /* 0x001fca00078ec0ff */
[----:B------:R0:W-:Y:S01]  /*189b0*/  @!P0 STS.128 [R17+0x28cd0], R24 ;  /* 0x028cd01811008388 */ /* 0x0001e20000000c00 */
[----:B------:R-:W-:Y:S06]  /*189c0*/  BAR.ARV 0x5, 0x180 ;  /* 0x0146000000007b1d */ /* 0x000fec0000002000 */
.L_x_5612:
[----:B------:R-:W-:Y:S02]  /*189d0*/  ULDC UR4, c[0x0][0xc3c] ;  /* 0x00030f0000047ab9 */ /* 0x000fe40000000800 */
[----:B----4-:R-:W-:-:S13]  /*189e0*/  ISETP.GE.AND P0, PT, R27, UR4, PT ;  /* 0x000000041b007c0c */ /* 0x010fda000bf06270 */
[----:B------:R-:W-:Y:S05]  /*189f0*/  @!P0 BRA `(.L_x_5624) ;  /* 0xffffffb000048947 */ /* 0x000fea000383ffff */
[----:B------:R-:W-:Y:S05]  /*18a00*/  BSYNC B8 ;  /* 0x0000000000087941 */ /* 0x000fea0003800000 */
.L_x_5553:
[----:B------:R-:W4:Y:S01]  /*18a10*/  LDL.LU R0, [R1+0x10] ;  /* 0x0000100001007983 */ /* 0x000f220000300800 */
[----:B------:R-:W-:Y:S01]  /*18a20*/  BSSY B0, `(.L_x_5625) ;  /* 0x000000b000007945 */ /* 0x000fe20003800000 */
[----:B------:R-:W5:Y:S01]  /*18a30*/  S2R R5, SR_CgaCtaId ;  /* 0x0000000000057919 */ /* 0x000f620000008800 */
[----:B----4-:R-:W-:-:S05]  /*18a40*/  VIADD R0, R0, 0x1 ;  /* 0x0000000100007836 */ /* 0x010fca0000000000 */
[----:B-1----:R-:W-:-:S04]  /*18a50*/  LEA.HI R2, R0, R0, RZ, 0x1 ;  /* 0x0000000000027211 */ /* 0x002fc800078f08ff */
[----:B------:R-:W-:Y:S02]  /*18a60*/  LOP3.LUT R3, R2, 0xfffffffe, RZ, 0xc0, !PT ;  /* 0xfffffffe02037812 */ /* 0x000fe400078ec0ff */
[----:B------:R-:W-:-:S03]  /*18a70*/  MOV R2, 0x400 ;  /* 0x0000040000027802 */ /* 0x000fc60000000f00 */
[----:B------:R-:W-:Y:S01]  /*18a80*/  IMAD.IADD R0, R0, 0x1, -R3 ;  /* 0x0000000100007824 */ /* 0x000fe200078e0a03 */
[----:B-----5:R-:W-:-:S04]  /*18a90*/  LEA R7, R5, R2, 0x18 ;  /* 0x0000000205077211 */ /* 0x020fc800078ec0ff */
[----:B------:R-:W-:-:S04]  /*18aa0*/  SHF.L.U32 R0, R0, 0x1f, RZ ;  /* 0x0000001f00007819 */ /* 0x000fc800000006ff */
[----:B------:R-:W1:Y:S02]  /*18ab0*/  SYNCS.PHASECHK.TRANS64.TRYWAIT P0, [R7+URZ+0x28c20], R0 ;  /* 0x028c2000070075a7 */ /* 0x000e64000800017f */
[----:B-1----:R-:W-:Y:S05]  /*18ac0*/  @!P0 BRA `(.L_x_5626) ;  /* 0x0000003000788947 */ /* 0x002fea0003800000 */
.L_x_5722:
[----:B------:R-:W-:Y:S05]  /*18ad0*/  BSYNC B0 ;  /* 0x0000000000007941 */ /* 0x000fea0003800000 */
.L_x_5625:
[----:B------:R-:W-:-:S03]  /*18ae0*/  UMOV UR4, 0xffffffff ;  /* 0xffffffff00047882 */ /* 0x000fc60000000000 */
[----:B------:R-:W-:Y:S05]  /*18af0*/  BRA.DIV UR4, `(.L_x_5627) ;  /* 0x0000003204807947 */ /* 0x000fea000b800000 */
[----:B-1----:R-:W1:Y:S02]  /*18b00*/  S2R R0, SR_TID.X ;  /* 0x0000000000007919 */ /* 0x002e640000002100 */
[----:B-1----:R-:W-:-:S04]  /*18b10*/  SHF.R.U32.HI R0, RZ, 0x5, R0 ;  /* 0x00000005ff007819 */ /* 0x002fc80000011600 */
[----:B------:R-:W-:-:S05]  /*18b20*/  LOP3.LUT R0, R0, 0x3, RZ, 0xc0, !PT ;  /* 0x0000000300007812 */ /* 0x000fca00078ec0ff */
[----:B------:R1:W4:Y:S02]  /*18b30*/  SHFL.IDX PT, R14, R0, RZ, 0x1f ;  /* 0x00001fff000e7589 */ /* 0x00032400000e0000 */
.L_x_5725:
[----:B----4-:R-:W-:Y:S01]  /*18b40*/  ISETP.NE.AND P0, PT, R14, RZ, PT ;  /* 0x000000ff0e00720c */ /* 0x010fe20003f05270 */
[----:B------:R-:W-:-:S12]  /*18b50*/  BSSY B0, `(.L_x_5628) ;  /* 0x0000024000007945 */ /* 0x000fd80003800000 */
[----:B------:R-:W-:Y:S05]  /*18b60*/  @P0 BRA `(.L_x_5629) ;  /* 0x0000000000880947 */ /* 0x000fea0003800000 */
[----:B------:R-:W-:-:S03]  /*18b70*/  UMOV UR4, 0xffffffff ;  /* 0xffffffff00047882 */ /* 0x000fc60000000000 */
[----:B------:R-:W-:Y:S05]  /*18b80*/  BRA.DIV UR4, `(.L_x_5630) ;  /* 0x0000003204907947 */ /* 0x000fea000b800000 */
[----:B------:R-:W-:-:S13]  /*18b90*/  ELECT P6, URZ, PT ;  /* 0x00000000003f782f */ /* 0x000fda00038c0000 */
.L_x_5728:
[----:B------:R-:W-:Y:S05]  /*18ba0*/  @!P6 BRA `(.L_x_5629) ;  /* 0x000000000078e947 */ /* 0x000fea0003800000 */
[----:B------:R-:W-:-:S06]  /*18bb0*/  ULOP3.LUT UR4, UR39, 0x2, URZ, 0xfc, !UPT ;  /* 0x0000000227047892 */ /* 0x000fcc000f8efc3f */
[----:B-1----:R-:W-:-:S05]  /*18bc0*/  IMAD.U32 R0, RZ, RZ, UR4 ;  /* 0x00000004ff007e24 */ /* 0x002fca000f8e00ff */
[----:B------:R-:W-:-:S13]  /*18bd0*/  ISETP.NE.AND P0, PT, R0, 0x3, PT ;  /* 0x000000030000780c */ /* 0x000fda0003f05270 */
[----:B------:R-:W-:Y:S05]  /*18be0*/  @!P0 BRA `(.L_x_5631) ;  /* 0x0000000000048947 */ /* 0x000fea0003800000 */
[----:B------:R-:W-:Y:S01]  /*18bf0*/  BPT.TRAP 0x1 ;  /* 0x000000040000795c */ /* 0x000fe20000300000 */
.L_x_5631:
[----:B------:R-:W-:Y:S01]  /*18c00*/  IMAD R5, R18, 0x8, R7 ;  /* 0x0000000812057824 */ /* 0x000fe200078e0207 */
[----:B------:R-:W-:Y:S01]  /*18c10*/  SHF.L.U32 R0, R22, 0x1f, RZ ;  /* 0x0000001f16007819 */ /* 0x000fe200000006ff */
[----:B------:R-:W-:-:S03]  /*18c20*/  VIADD R18, R18, 0x1 ;  /* 0x0000000112127836 */ /* 0x000fc60000000000 */
[----:B------:R-:W1:Y:S02]  /*18c30*/  SYNCS.PHASECHK.TRANS64.TRYWAIT P1, [R5+URZ+0x28c40], R0 ;  /* 0x028c4000050075a7 */ /* 0x000e64000802017f */
[----:B------:R-:W-:-:S04]  /*18c40*/  ISETP.NE.AND P2, PT, R18, 0x2, PT ;  /* 0x000000021200780c */ /* 0x000fc80003f45270 */
[----:B------:R-:W-:Y:S01]  /*18c50*/  SEL R3, RZ, 0x1, P2 ;  /* 0x00000001ff037807 */ /* 0x000fe20001000000 */
[----:B-1----:R-:W-:Y:S08]  /*18c60*/  @!P1 BRA `(.L_x_5632) ;  /* 0x0000003000789947 */ /* 0x002ff00003800000 */
.L_x_5729:
[----:B------:R-:W-:Y:S02]  /*18c70*/  SEL R18, R18, RZ, P2 ;  /* 0x000000ff12127207 */ /* 0x000fe40001000000 */
[----:B------:R-:W-:Y:S01]  /*18c80*/  LOP3.LUT R2, R22, R3, RZ, 0x3c, !PT ;  /* 0x0000000316027212 */ /* 0x000fe200078e3cff */
[----:B------:R-:W-:Y:S06]  /*18c90*/  @!P0 BRA `(.L_x_5633) ;  /* 0x0000000000048947 */ /* 0x000fec0003800000 */
[----:B------:R-:W-:Y:S01]  /*18ca0*/  BPT.TRAP 0x1 ;  /* 0x000000040000795c */ /* 0x000fe20000300000 */
.L_x_5633:
[----:B------:R-:W-:Y:S01]  /*18cb0*/  IMAD R3, R18, 0x8, R7 ;  /* 0x0000000812037824 */ /* 0x000fe200078e0207 */
[----:B------:R-:W-:-:S04]  /*18cc0*/  SHF.L.U32 R2, R2, 0x1f, RZ ;  /* 0x0000001f02027819 */ /* 0x000fc800000006ff */
[----:B------:R-:W4:Y:S02]  /*18cd0*/  SYNCS.PHASECHK.TRANS64.TRYWAIT P1, [R3+URZ+0x28c40], R2 ;  /* 0x028c4002030075a7 */ /* 0x000f24000802017f */
[----:B----4-:R-:W-:Y:S05]  /*18ce0*/  @!P1 BRA `(.L_x_5634) ;  /* 0x00000030006c9947 */ /* 0x010fea0003800000 */
.L_x_5730:
[----:B------:R-:W-:Y:S05]  /*18cf0*/  @!P0 BRA `(.L_x_5635) ;  /* 0x0000000000048947 */ /* 0x000fea0003800000 */
[----:B------:R-:W-:Y:S01]  /*18d00*/  BPT.TRAP 0x1 ;  /* 0x000000040000795c */ /* 0x000fe20000300000 */
.L_x_5635:
[----:B------:R-:W5:Y:S02]  /*18d10*/  SYNCS.PHASECHK.TRANS64.TRYWAIT P1, [R5+URZ+0x28c60], R0 ;  /* 0x028c6000050075a7 */ /* 0x000f64000802017f */
[----:B-----5:R-:W-:Y:S05]  /*18d20*/  @!P1 BRA `(.L_x_5636) ;  /* 0x0000003000709947 */ /* 0x020fea0003800000 */
.L_x_5731:
[----:B------:R-:W-:Y:S05]  /*18d30*/  @!P0 BRA `(.L_x_5637) ;  /* 0x0000000000048947 */ /* 0x000fea0003800000 */
[----:B------:R-:W-:Y:S01]  /*18d40*/  BPT.TRAP 0x1 ;  /* 0x000000040000795c */ /* 0x000fe20000300000 */
.L_x_5637:
[----:B------:R0:W0:Y:S02]  /*18d50*/  SYNCS.PHASECHK.TRANS64.TRYWAIT P0, [R3+URZ+0x28c60], R2 ;  /* 0x028c6002030075a7 */ /* 0x000024000800017f */
[----:B0-----:R-:W-:Y:S05]  /*18d60*/  @!P0 NANOSLEEP.SYNCS 0x989680 ;  /* 0x009896800000895d */ /* 0x001fea0003900000 */
[----:B------:R-:W0:Y:S02]  /*18d70*/  @!P0 SYNCS.PHASECHK.TRANS64 P0, [R3+URZ+0x28c60], R2 ;  /* 0x028c6002030085a7 */ /* 0x000e24000800007f */
[----:B0-----:R-:W-:Y:S05]  /*18d80*/  @!P0 BRA `(.L_x_5637) ;  /* 0xfffffffc00f08947 */ /* 0x001fea000383ffff */
.L_x_5629:
[----:B------:R-:W-:Y:S05]  /*18d90*/  BSYNC B0 ;  /* 0x0000000000007941 */ /* 0x000fea0003800000 */
.L_x_5628:
[----:B------:R-:W-:Y:S05]  /*18da0*/  EXIT ;  /* 0x000000000000794d */ /* 0x000fea0003800000 */
.L_x_5434:
[----:B0-----:R-:W-:-:S04]  /*18db0*/  IMAD.U32 R3, RZ, RZ, UR23 ;  /* 0x00000017ff037e24 */ /* 0x001fc8000f8e00ff */
[----:B------:R0:W1:Y:S03]  /*18dc0*/  SYNCS.PHASECHK.TRANS64.TRYWAIT P1, [R3+URZ+0x28c50], R0 ;  /* 0x028c5000030075a7 */ /* 0x000066000802017f */
[----:B-1----:R-:W-:Y:S05]  /*18dd0*/  @!P1 NANOSLEEP.SYNCS 0x989680 ;  /* 0x009896800000995d */ /* 0x002fea0003900000 */
[----:B------:R-:W1:Y:S02]  /*18de0*/  @!P1 SYNCS.PHASECHK.TRANS64 P1, [R3+URZ+0x28c50], R0 ;  /* 0x028c5000030095a7 */ /* 0x000e64000802007f */
[----:B-1----:R-:W-:Y:S05]  /*18df0*/  @!P1 BRA `(.L_x_5434) ;  /* 0xfffffffc00ec9947 */ /* 0x002fea000383ffff */
[----:B------:R-:W-:Y:S05]  /*18e00*/  BRA `(.L_x_5638) ;  /* 0xfffffe9400a87947 */ /* 0x000fea000383ffff */
.L_x_5440:
[----:B-1----:R-:W-:-:S04]  /*18e10*/  IMAD.U32 R3, RZ, RZ, UR23 ;  /* 0x00000017ff037e24 */ /* 0x002fc8000f8e00ff */
[----:B------:R1:W2:Y:S03]  /*18e20*/  SYNCS.PHASECHK.TRANS64.TRYWAIT P1, [R3+URZ+0x28c50], R0 ;  /* 0x028c5000030075a7 */ /* 0x0002a6000802017f */
[----:B--2---:R-:W-:Y:S05]  /*18e30*/  @!P1 NANOSLEEP.SYNCS 0x989680 ;  /* 0x009896800000995d */ /* 0x004fea0003900000 */
[----:B------:R-:W2:Y:S02]  /*18e40*/  @!P1 SYNCS.PHASECHK.TRANS64 P1, [R3+URZ+0x28c50], R0 ;  /* 0x028c5000030095a7 */ /* 0x000ea4000802007f */
[----:B--2---:R-:W-:Y:S05]  /*18e50*/  @!P1 BRA `(.L_x_5440) ;  /* 0xfffffffc00ec9947 */ /* 0x004fea000383ffff */
[----:B------:R-:W-:Y:S05]  /*18e60*/  BRA `(.L_x_5439) ;  /* 0xfffffea000ac7947 */ /* 0x000fea000383ffff */
.L_x_5451:
[----:B0-----:R-:W-:-:S04]  /*18e70*/  IMAD.U32 R3, RZ, RZ, UR41 ;  /* 0x00000029ff037e24 */ /* 0x001fc8000f8e00ff */
[----:B------:R0:W1:Y:S03]  /*18e80*/  SYNCS.PHASECHK.TRANS64.TRYWAIT P1, [R3+URZ+0x28c00], R0 ;  /* 0x028c0000030075a7 */ /* 0x000066000802017f */
[----:B-1----:R-:W-:Y:S05]  /*18e90*/  @!P1 NANOSLEEP.SYNCS 0x989680 ;  /* 0x009896800000995d */ /* 0x002fea0003900000 */
[----:B------:R-:W1:Y:S02]  /*18ea0*/  @!P1 SYNCS.PHASECHK.TRANS64 P1, [R3+URZ+0x28c00], R0 ;  /* 0x028c0000030095a7 */ /* 0x000e64000802007f */
[----:B-1----:R-:W-:Y:S05]  /*18eb0*/  @!P1 BRA `(.L_x_5451) ;  /* 0xfffffffc00ec9947 */ /* 0x002fea000383ffff */
[----:B------:R-:W-:Y:S05]  /*18ec0*/  BRA `(.L_x_5639) ;  /* 0xfffffeb800e87947 */ /* 0x000fea000383ffff */
.L_x_5455:
[----:B--2---:R2:W3:Y:S02]  /*18ed0*/  SYNCS.PHASECHK.TRANS64.TRYWAIT P1, [R7+URZ+0x28c30], R8 ;  /* 0x028c3008070075a7 */ /* 0x0044e4000802017f */
[----:B---3--:R-:W-:Y:S05]  /*18ee0*/  @!P1 NANOSLEEP.SYNCS 0x989680 ;  /* 0x009896800000995d */ /* 0x008fea0003900000 */
[----:B------:R-:W3:Y:S02]  /*18ef0*/  @!P1 SYNCS.PHASECHK.TRANS64 P1, [R7+URZ+0x28c30], R8 ;  /* 0x028c3008070095a7 */ /* 0x000ee4000802007f */
[----:B---3--:R-:W-:Y:S05]  /*18f00*/  @!P1 BRA `(.L_x_5455) ;  /* 0xfffffffc00f09947 */ /* 0x008fea000383ffff */
[----:B------:R-:W-:Y:S05]  /*18f10*/  BRA `(.L_x_5454) ;  /* 0xfffffebc00047947 */ /* 0x000fea000383ffff */
.L_x_5468:
[----:B----4-:R4:W0:Y:S02]  /*18f20*/  SYNCS.PHASECHK.TRANS64.TRYWAIT P1, [R7+URZ+0x28c50], R8 ;  /* 0x028c5008070075a7 */ /* 0x010824000802017f */
[----:B0-----:R-:W-:Y:S05]  /*18f30*/  @!P1 NANOSLEEP.SYNCS 0x989680 ;  /* 0x009896800000995d */ /* 0x001fea0003900000 */
[----:B------:R-:W0:Y:S02]  /*18f40*/  @!P1 SYNCS.PHASECHK.TRANS64 P1, [R7+URZ+0x28c50], R8 ;  /* 0x028c5008070095a7 */ /* 0x000e24000802007f */
[----:B0-----:R-:W-:Y:S05]  /*18f50*/  @!P1 BRA `(.L_x_5468) ;  /* 0xfffffffc00f09947 */ /* 0x001fea000383ffff */
[----:B------:R-:W-:Y:S05]  /*18f60*/  BRA `(.L_x_5467) ;  /* 0xfffffed400a07947 */ /* 0x000fea000383ffff */
.L_x_5477:
[----:B--2---:R-:W-:-:S04]  /*18f70*/  IMAD.U32 R5, RZ, RZ, UR23 ;  /* 0x00000017ff057e24 */ /* 0x004fc8000f8e00ff */
[----:B------:R2:W3:Y:S03]  /*18f80*/  SYNCS.PHASECHK.TRANS64.TRYWAIT P1, [R5+URZ+0x28c30], R8 ;  /* 0x028c3008050075a7 */ /* 0x0004e6000802017f */
[----:B---3--:R-:W-:Y:S05]  /*18f90*/  @!P1 NANOSLEEP.SYNCS 0x989680 ;  /* 0x009896800000995d */ /* 0x008fea0003900000 */
[----:B------:R-:W3:Y:S02]  /*18fa0*/  @!P1 SYNCS.PHASECHK.TRANS64 P1, [R5+URZ+0x28c30], R8 ;  /* 0x028c3008050095a7 */ /* 0x000ee4000802007f */
[----:B---3--:R-:W-:Y:S05]  /*18fb0*/  @!P1 BRA `(.L_x_5477) ;  /* 0xfffffffc00ec9947 */ /* 0x008fea000383ffff */
[----:B------:R-:W-:Y:S05]  /*18fc0*/  BRA `(.L_x_5476) ;  /* 0xfffffedc001c7947 */ /* 0x000fea000383ffff */
.L_x_5490:
[----:B--2---:R-:W-:-:S04]  /*18fd0*/  IMAD.U32 R7, RZ, RZ, UR23 ;  /* 0x00000017ff077e24 */ /* 0x004fc8000f8e00ff */
[----:B------:R2:W3:Y:S03]  /*18fe0*/  SYNCS.PHASECHK.TRANS64.TRYWAIT P1, [R7+URZ+0x28c50], R8 ;  /* 0x028c5008070075a7 */ /* 0x0004e6000802017f */
[----:B---3--:R-:W-:Y:S05]  /*18ff0*/  @!P1 NANOSLEEP.SYNCS 0x989680 ;  /* 0x009896800000995d */ /* 0x008fea0003900000 */
[----:B------:R-:W3:Y:S02]  /*19000*/  @!P1 SYNCS.PHASECHK.TRANS64 P1, [R7+URZ+0x28c50], R8 ;  /* 0x028c5008070095a7 */ /* 0x000ee4000802007f */
[----:B---3--:R-:W-:Y:S05]  /*19010*/  @!P1 BRA `(.L_x_5490) ;  /* 0xfffffffc00ec9947 */ /* 0x008fea000383ffff */
[----:B------:R-:W-:Y:S05]  /*19020*/  BRA `(.L_x_5489) ;  /* 0xfffffefc00a07947 */ /* 0x000fea000383ffff */
.L_x_5500:
[----:B-1----:R-:W-:-:S04]  /*19030*/  IMAD.U32 R6, RZ, RZ, UR23 ;  /* 0x00000017ff067e24 */ /* 0x002fc8000f8e00ff */
[----:B------:R1:W2:Y:S03]  /*19040*/  SYNCS.PHASECHK.TRANS64.TRYWAIT P1, [R6+URZ+0x28c30], R7 ;  /* 0x028c3007060075a7 */ /* 0x0002a6000802017f */
[----:B--2---:R-:W-:Y:S05]  /*19050*/  @!P1 NANOSLEEP.SYNCS 0x989680 ;  /* 0x009896800000995d */ /* 0x004fea0003900000 */
[----:B------:R-:W2:Y:S02]  /*19060*/  @!P1 SYNCS.PHASECHK.TRANS64 P1, [R6+URZ+0x28c30], R7 ;  /* 0x028c3007060095a7 */ /* 0x000ea4000802007f */
[----:B--2---:R-:W-:Y:S05]  /*19070*/  @!P1 BRA `(.L_x_5500) ;  /* 0xfffffffc00ec9947 */ /* 0x004fea000383ffff */
[----:B------:R-:W-:Y:S05]  /*19080*/  BRA `(.L_x_5499) ;  /* 0xffffff0400347947 */ /* 0x000fea000383ffff */
.L_x_5505:
[----:B---3--:R-:W-:-:S04]  /*19090*/  IMAD.U32 R8, RZ, RZ, UR23 ;  /* 0x00000017ff087e24 */ /* 0x008fc8000f8e00ff */
[----:B------:R3:W4:Y:S03]  /*190a0*/  SYNCS.PHASECHK.TRANS64.TRYWAIT P1, [R8+URZ+0x28c50], R7 ;  /* 0x028c5007080075a7 */ /* 0x000726000802017f */
[----:B----4-:R-:W-:Y:S05]  /*190b0*/  @!P1 NANOSLEEP.SYNCS 0x989680 ;  /* 0x009896800000995d */ /* 0x010fea0003900000 */
[----:B------:R-:W4:Y:S02]  /*190c0*/  @!P1 SYNCS.PHASECHK.TRANS64 P1, [R8+URZ+0x28c50], R7 ;  /* 0x028c5007080095a7 */ /* 0x000f24000802007f */
[----:B----4-:R-:W-:Y:S05]  /*190d0*/  @!P1 BRA `(.L_x_5505) ;  /* 0xfffffffc00ec9947 */ /* 0x010fea000383ffff */
[----:B------:R-:W-:Y:S05]  /*190e0*/  BRA `(.L_x_5504) ;  /* 0xffffff1800547947 */ /* 0x000fea000383ffff */
.L_x_5512:
[----:B-1----:R-:W-:-:S04]  /*190f0*/  IMAD.U32 R5, RZ, RZ, UR20 ;  /* 0x00000014ff057e24 */ /* 0x002fc8000f8e00ff */
[----:B------:R1:W2:Y:S03]  /*19100*/  SYNCS.PHASECHK.TRANS64.TRYWAIT P1, [R5+URZ+0x28c30], R8 ;  /* 0x028c3008050075a7 */ /* 0x0002a6000802017f */
[----:B--2---:R-:W-:Y:S05]  /*19110*/  @!P1 NANOSLEEP.SYNCS 0x989680 ;  /* 0x009896800000995d */ /* 0x004fea0003900000 */
[----:B------:R-:W2:Y:S02]  /*19120*/  @!P1 SYNCS.PHASECHK.TRANS64 P1, [R5+URZ+0x28c30], R8 ;  /* 0x028c3008050095a7 */ /* 0x000ea4000802007f */
[----:B--2---:R-:W-:Y:S05]  /*19130*/  @!P1 BRA `(.L_x_5512) ;  /* 0xfffffffc00ec9947 */ /* 0x004fea000383ffff */
[----:B------:R-:W-:Y:S05]  /*19140*/  BRA `(.L_x_5511) ;  /* 0xffffff1c004c7947 */ /* 0x000fea000383ffff */
.L_x_5525:
[----:B--2---:R-:W-:-:S04]  /*19150*/  IMAD.U32 R7, RZ, RZ, UR20 ;  /* 0x00000014ff077e24 */ /* 0x004fc8000f8e00ff */
[----:B------:R2:W3:Y:S03]  /*19160*/  SYNCS.PHASECHK.TRANS64.TRYWAIT P1, [R7+URZ+0x28c50], R8 ;  /* 0x028c5008070075a7 */ /* 0x0004e6000802017f */
[----:B---3--:R-:W-:Y:S05]  /*19170*/  @!P1 NANOSLEEP.SYNCS 0x989680 ;  /* 0x009896800000995d */ /* 0x008fea0003900000 */
[----:B------:R-:W3:Y:S02]  /*19180*/  @!P1 SYNCS.PHASECHK.TRANS64 P1, [R7+URZ+0x28c50], R8 ;  /* 0x028c5008070095a7 */ /* 0x000ee4000802007f */
[----:B---3--:R-:W-:Y:S05]  /*19190*/  @!P1 BRA `(.L_x_5525) ;  /* 0xfffffffc00ec9947 */ /* 0x008fea000383ffff */
[----:B------:R-:W-:Y:S05]  /*191a0*/  BRA `(.L_x_5524) ;  /* 0xffffff3c00d07947 */ /* 0x000fea000383ffff */
.L_x_5575:
        /* <DEDUP_REMOVED lines=11> */
.L_x_5641:
[----:B------:R-:W-:Y:S05]  /*19260*/  BSYNC B0 ;  /* 0x0000000000007941 */ /* 0x000fea0003800000 */
.L_x_5640:
[----:B------:R-:W-:Y:S05]  /*19270*/  BRA `(.L_x_5642) ;  /* 0xffffffb800a07947 */ /* 0x000fea000383ffff */
.L_x_5578:
[----:B0-----:R0:W1:Y:S02]  /*19280*/  SYNCS.PHASECHK.TRANS64.TRYWAIT P0, [R25+URZ+0x28c40], R0 ;  /* 0x028c4000190075a7 */ /* 0x001064000800017f */
[----:B-1----:R-:W-:Y:S05]  /*19290*/  @!P0 NANOSLEEP.SYNCS 0x989680 ;  /* 0x009896800000895d */ /* 0x002fea0003900000 */
[----:B------:R-:W1:Y:S02]  /*192a0*/  @!P0 SYNCS.PHASECHK.TRANS64 P0, [R25+URZ+0x28c40], R0 ;  /* 0x028c4000190085a7 */ /* 0x000e64000800007f */
[----:B-1----:R-:W-:Y:S05]  /*192b0*/  @!P0 BRA `(.L_x_5578) ;  /* 0xfffffffc00f08947 */ /* 0x002fea000383ffff */
[----:B------:R-:W-:Y:S05]  /*192c0*/  BRA `(.L_x_5643) ;  /* 0xffffffbc00807947 */ /* 0x000fea000383ffff */
.L_x_5579:
        /* <DEDUP_REMOVED lines=8> */
.L_x_5645:
[----:B------:R-:W-:Y:S05]  /*19350*/  BSYNC B0 ;  /* 0x0000000000007941 */ /* 0x000fea0003800000 */
.L_x_5644:
        /* <DEDUP_REMOVED lines=9> */
.L_x_5646:
[----:B------:R-:W-:Y:S02]  /*193f0*/  IMAD.MOV.U32 R13, RZ, RZ, R5 ;  /* 0x000000ffff0d7224 */ /* 0x000fe400078e0005 */
[----:B------:R-:W-:Y:S02]  /*19400*/  IMAD.MOV.U32 R12, RZ, RZ, 0x1 ;  /* 0x00000001ff0c7424 */ /* 0x000fe400078e00ff */
[----:B------:R-:W-:-:S07]  /*19410*/  IMAD.MOV.U32 R3, RZ, RZ, R14 ;  /* 0x000000ffff037224 */ /* 0x000fce00078e000e */
[----:B------:R-:W-:Y:S05]  /*19420*/  WARPSYNC.COLLECTIVE R15, `(.L_x_5647) ;  /* 0x000000000f087348 */ /* 0x000fea0003c00000 */
[----:B------:R0:W1:Y:S02]  /*19430*/  SHFL.IDX P6, R14, R13, R12, R11 ;  /* 0x0000000c0d0e7389 */ /* 0x00006400000c000b */
[----:B01----:R-:W-:Y:S01]  /*19440*/  ENDCOLLECTIVE ;  /* 0x000000000000791b */ /* 0x003fe20003800000 */
.L_x_5647:
        /* <DEDUP_REMOVED lines=15> */
.L_x_5648:
[----:B------:R-:W-:Y:S02]  /*19540*/  @P0 IMAD R6, R4, 0x2, R17 ;  /* 0x0000000204060824 */ /* 0x000fe400078e0211 */
[----:B------:R-:W-:Y:S02]  /*19550*/  IMAD.MOV.U32 R13, RZ, RZ, R5 ;  /* 0x000000ffff0d7224 */ /* 0x000fe400078e0005 */
[----:B------:R-:W-:Y:S02]  /*19560*/  IMAD.MOV.U32 R12, RZ, RZ, 0x2 ;  /* 0x00000002ff0c7424 */ /* 0x000fe400078e00ff */
[----:B------:R-:W-:-:S07]  /*19570*/  IMAD.MOV.U32 R3, RZ, RZ, R14 ;  /* 0x000000ffff037224 */ /* 0x000fce00078e000e */
[----:B------:R-:W-:Y:S05]  /*19580*/  WARPSYNC.COLLECTIVE R15, `(.L_x_5649) ;  /* 0x000000000f087348 */ /* 0x000fea0003c00000 */
[----:B------:R0:W1:Y:S02]  /*19590*/  SHFL.IDX P6, R14, R13, R12, R11 ;  /* 0x0000000c0d0e7389 */ /* 0x00006400000c000b */
[----:B01----:R-:W-:Y:S01]  /*195a0*/  ENDCOLLECTIVE ;  /* 0x000000000000791b */ /* 0x003fe20003800000 */
.L_x_5649:
        /* <DEDUP_REMOVED lines=15> */
.L_x_5650:
[----:B------:R-:W-:Y:S02]  /*196a0*/  @P0 IMAD R6, R4, 0x2, R17 ;  /* 0x0000000204060824 */ /* 0x000fe400078e0211 */
[----:B------:R-:W-:Y:S02]  /*196b0*/  IMAD.MOV.U32 R13, RZ, RZ, R5 ;  /* 0x000000ffff0d7224 */ /* 0x000fe400078e0005 */
[----:B------:R-:W-:Y:S02]  /*196c0*/  IMAD.MOV.U32 R12, RZ, RZ, 0x3 ;  /* 0x00000003ff0c7424 */ /* 0x000fe400078e00ff */
[----:B------:R-:W-:-:S07]  /*196d0*/  IMAD.MOV.U32 R3, RZ, RZ, R14 ;  /* 0x000000ffff037224 */ /* 0x000fce00078e000e */
[----:B------:R-:W-:Y:S05]  /*196e0*/  WARPSYNC.COLLECTIVE R15, `(.L_x_5651) ;  /* 0x000000000f087348 */ /* 0x000fea0003c00000 */
[----:B------:R0:W1:Y:S02]  /*196f0*/  SHFL.IDX P6, R14, R13, R12, R11 ;  /* 0x0000000c0d0e7389 */ /* 0x00006400000c000b */
[----:B01----:R-:W-:Y:S01]  /*19700*/  ENDCOLLECTIVE ;  /* 0x000000000000791b */ /* 0x003fe20003800000 */
.L_x_5651:
        /* <DEDUP_REMOVED lines=10> */
.L_x_5652:
[----:B------:R-:W-:Y:S01]  /*197b0*/  @!PT LDS RZ, [RZ] ;  /* 0x00000000fffff984 */ /* 0x000fe20000000800 */
[----:B------:R-:W-:Y:S01]  /*197c0*/  @!PT LDS RZ, [RZ] ;  /* 0x00000000fffff984 */ /* 0x000fe20000000800 */
[----:B------:R-:W-:Y:S01]  /*197d0*/  @!PT LDS RZ, [RZ] ;  /* 0x00000000fffff984 */ /* 0x000fe20000000800 */
[----:B------:R0:W-:Y:S01]  /*197e0*/  @P0 LDGSTS.E.BYPASS.LTC128B.128 [R6+0x23400], desc[UR54][R2.64], !P2 ;  /* 0x2340000002060fae */ /* 0x0001e2000d101d76 */
[----:B------:R-:W-:Y:S01]  /*197f0*/  IMAD.MOV.U32 R0, RZ, RZ, R14 ;  /* 0x000000ffff007224 */ /* 0x000fe200078e000e */
[----:B------:R-:W-:Y:S06]  /*19800*/  BRA `(.L_x_5653) ;  /* 0xffffffbc00307947 */ /* 0x000fec000383ffff */
.L_x_5584:
[----:B------:R-:W-:Y:S02]  /*19810*/  IMAD.MOV.U32 R13, RZ, RZ, R4 ;  /* 0x000000ffff0d7224 */ /* 0x000fe400078e0004 */
[----:B------:R-:W-:Y:S02]  /*19820*/  IMAD.MOV.U32 R12, RZ, RZ, RZ ;  /* 0x000000ffff0c7224 */ /* 0x000fe400078e00ff */
[----:B------:R-:W-:Y:S02]  /*19830*/  IMAD.MOV.U32 R11, RZ, RZ, 0x181f ;  /* 0x0000181fff0b7424 */ /* 0x000fe400078e00ff */
[----:B------:R-:W-:Y:S02]  /*19840*/  IMAD.MOV.U32 R15, RZ, RZ, -0x1 ;  /* 0xffffffffff0f7424 */ /* 0x000fe400078e00ff */
[----:B------:R-:W-:Y:S02]  /*19850*/  IMAD R36, R36, R6, RZ ;  /* 0x0000000624247224 */ /* 0x000fe400078e02ff */
[----:B------:R-:W-:-:S07]  /*19860*/  IMAD.IADD R34, R37, 0x1, R34 ;  /* 0x0000000125227824 */ /* 0x000fce00078e0222 */
[----:B-1---5:R-:W-:Y:S05]  /*19870*/  WARPSYNC.COLLECTIVE R15, `(.L_x_5654) ;  /* 0x000000000f087348 */ /* 0x022fea0003c00000 */
[----:B------:R0:W2:Y:S02]  /*19880*/  SHFL.IDX P6, R14, R13, R12, R11 ;  /* 0x0000000c0d0e7389 */ /* 0x0000a400000c000b */
[----:B012--5:R-:W-:Y:S01]  /*19890*/  ENDCOLLECTIVE ;  /* 0x000000000000791b */ /* 0x027fe20003800000 */
.L_x_5654:
[C---:B------:R-:W-:Y:S01]  /*198a0*/  VIADD R5, R34.reuse, 0x10 ;  /* 0x0000001022057836 */ /* 0x040fe20000000000 */
[----:B------:R-:W-:Y:S01]  /*198b0*/  ISETP.GE.AND P0, PT, R34, R36, PT ;  /* 0x000000242200720c */ /* 0x000fe20003f06270 */
[----:B------:R-:W-:Y:S02]  /*198c0*/  IMAD.MOV.U32 R13, RZ, RZ, R0 ;  /* 0x000000ffff0d7224 */ /* 0x000fe400078e0000 */
[----:B------:R-:W-:-:S10]  /*198d0*/  IMAD.MOV.U32 R2, RZ, RZ, R14 ;  /* 0x000000ffff027224 */ /* 0x000fd400078e000e */
[----:B------:R-:W-:Y:S05]  /*198e0*/  WARPSYNC.COLLECTIVE R15, `(.L_x_5655) ;  /* 0x000000000f087348 */ /* 0x000fea0003c00000 */
[----:B------:R0:W1:Y:S02]  /*198f0*/  SHFL.IDX P6, R14, R13, R12, R11 ;  /* 0x0000000c0d0e7389 */ /* 0x00006400000c000b */
[----:B01----:R-:W-:Y:S01]  /*19900*/  ENDCOLLECTIVE ;  /* 0x000000000000791b */ /* 0x003fe20003800000 */
.L_x_5655:
[----:B------:R-:W-:Y:S02]  /*19910*/  IMAD.MOV.U32 R13, RZ, RZ, R4 ;  /* 0x000000ffff0d7224 */ /* 0x000fe400078e0004 */
[----:B------:R-:W-:Y:S02]  /*19920*/  IMAD.MOV.U32 R12, RZ, RZ, 0x1 ;  /* 0x00000001ff0c7424 */ /* 0x000fe400078e00ff */
[----:B------:R-:W-:-:S07]  /*19930*/  IMAD.MOV.U32 R3, RZ, RZ, R14 ;  /* 0x000000ffff037224 */ /* 0x000fce00078e000e */
[----:B------:R-:W-:Y:S05]  /*19940*/  WARPSYNC.COLLECTIVE R15, `(.L_x_5656) ;  /* 0x000000000f087348 */ /* 0x000fea0003c00000 */
[----:B------:R0:W1:Y:S02]  /*19950*/  SHFL.IDX P6, R14, R13, R12, R11 ;  /* 0x0000000c0d0e7389 */ /* 0x00006400000c000b */
[----:B01----:R-:W-:Y:S01]  /*19960*/  ENDCOLLECTIVE ;  /* 0x000000000000791b */ /* 0x003fe20003800000 */
.L_x_5656:
        /* <DEDUP_REMOVED lines=15> */
.L_x_5657:
[----:B------:R-:W-:Y:S02]  /*19a60*/  IMAD.MOV.U32 R13, RZ, RZ, R4 ;  /* 0x000000ffff0d7224 */ /* 0x000fe400078e0004 */
[----:B------:R-:W-:Y:S02]  /*19a70*/  IMAD.MOV.U32 R12, RZ, RZ, 0x2 ;  /* 0x00000002ff0c7424 */ /* 0x000fe400078e00ff */
[----:B------:R-:W-:-:S07]  /*19a80*/  IMAD.MOV.U32 R3, RZ, RZ, R14 ;  /* 0x000000ffff037224 */ /* 0x000fce00078e000e */
[----:B------:R-:W-:Y:S05]  /*19a90*/  WARPSYNC.COLLECTIVE R15, `(.L_x_5658) ;  /* 0x000000000f087348 */ /* 0x000fea0003c00000 */
[----:B------:R0:W1:Y:S02]  /*19aa0*/  SHFL.IDX P6, R14, R13, R12, R11 ;  /* 0x0000000c0d0e7389 */ /* 0x00006400000c000b */
[----:B01----:R-:W-:Y:S01]  /*19ab0*/  ENDCOLLECTIVE ;  /* 0x000000000000791b */ /* 0x003fe20003800000 */
.L_x_5658:
        /* <DEDUP_REMOVED lines=16> */
.L_x_5659:
[----:B------:R-:W-:Y:S02]  /*19bc0*/  IMAD.MOV.U32 R13, RZ, RZ, R4 ;  /* 0x000000ffff0d7224 */ /* 0x000fe400078e0004 */
[----:B------:R-:W-:Y:S02]  /*19bd0*/  IMAD.MOV.U32 R12, RZ, RZ, 0x3 ;  /* 0x00000003ff0c7424 */ /* 0x000fe400078e00ff */
[----:B------:R-:W-:-:S07]  /*19be0*/  IMAD.MOV.U32 R3, RZ, RZ, R14 ;  /* 0x000000ffff037224 */ /* 0x000fce00078e000e */
[----:B------:R-:W-:Y:S05]  /*19bf0*/  WARPSYNC.COLLECTIVE R15, `(.L_x_5660) ;  /* 0x000000000f087348 */ /* 0x000fea0003c00000 */
[----:B------:R0:W1:Y:S02]  /*19c00*/  SHFL.IDX P6, R14, R13, R12, R11 ;  /* 0x0000000c0d0e7389 */ /* 0x00006400000c000b */
[----:B01----:R-:W-:Y:S01]  /*19c10*/  ENDCOLLECTIVE ;  /* 0x000000000000791b */ /* 0x003fe20003800000 */
.L_x_5660:
        /* <DEDUP_REMOVED lines=10> */
.L_x_5661:
[----:B------:R-:W-:Y:S01]  /*19cc0*/  @!PT LDS RZ, [RZ] ;  /* 0x00000000fffff984 */ /* 0x000fe20000000800 */
[----:B------:R-:W-:Y:S01]  /*19cd0*/  @!PT LDS RZ, [RZ] ;  /* 0x00000000fffff984 */ /* 0x000fe20000000800 */
[----:B------:R-:W-:Y:S01]  /*19ce0*/  @!PT LDS RZ, [RZ] ;  /* 0x00000000fffff984 */ /* 0x000fe20000000800 */
[----:B------:R2:W-:Y:S01]  /*19cf0*/  @!P0 LDGSTS.E.BYPASS.LTC128B.128 [R7+0x21400], desc[UR54][R2.64], !P1 ;  /* 0x2140000002078fae */ /* 0x0005e2000c901d76 */
[----:B------:R-:W-:Y:S01]  /*19d00*/  IMAD.MOV.U32 R0, RZ, RZ, R14 ;  /* 0x000000ffff007224 */ /* 0x000fe200078e000e */
[----:B------:R-:W-:Y:S06]  /*19d10*/  BRA `(.L_x_5662) ;  /* 0xffffffc000087947 */ /* 0x000fec000383ffff */
.L_x_5587:
[----:B0-----:R0:W2:Y:S02]  /*19d20*/  SYNCS.PHASECHK.TRANS64.TRYWAIT P0, [R17+URZ+0x28c20], R0 ;  /* 0x028c2000110075a7 */ /* 0x0010a4000800017f */
[----:B--2---:R-:W-:Y:S05]  /*19d30*/  @!P0 NANOSLEEP.SYNCS 0x989680 ;  /* 0x009896800000895d */ /* 0x004fea0003900000 */
[----:B------:R-:W2:Y:S02]  /*19d40*/  @!P0 SYNCS.PHASECHK.TRANS64 P0, [R17+URZ+0x28c20], R0 ;  /* 0x028c2000110085a7 */ /* 0x000ea4000800007f */
[----:B--2---:R-:W-:Y:S05]  /*19d50*/  @!P0 BRA `(.L_x_5587) ;  /* 0xfffffffc00f08947 */ /* 0x004fea000383ffff */
[----:B------:R-:W-:Y:S05]  /*19d60*/  BRA `(.L_x_5663) ;  /* 0xffffffc000647947 */ /* 0x000fea000383ffff */
.L_x_5590:
[----:B0-----:R0:W2:Y:S02]  /*19d70*/  SYNCS.PHASECHK.TRANS64.TRYWAIT P0, [R25+URZ+0x28c60], R0 ;  /* 0x028c6000190075a7 */ /* 0x0010a4000800017f */
[----:B--2---:R-:W-:Y:S05]  /*19d80*/  @!P0 NANOSLEEP.SYNCS 0x989680 ;  /* 0x009896800000895d */ /* 0x004fea0003900000 */
[----:B------:R-:W2:Y:S02]  /*19d90*/  @!P0 SYNCS.PHASECHK.TRANS64 P0, [R25+URZ+0x28c60], R0 ;  /* 0x028c6000190085a7 */ /* 0x000ea4000800007f */
[----:B--2---:R-:W-:Y:S05]  /*19da0*/  @!P0 BRA `(.L_x_5590) ;  /* 0xfffffffc00f08947 */ /* 0x004fea000383ffff */
[----:B------:R-:W-:Y:S05]  /*19db0*/  BRA `(.L_x_5664) ;  /* 0xffffffc000747947 */ /* 0x000fea000383ffff */
.L_x_5591:
        /* <DEDUP_REMOVED lines=8> */
.L_x_5666:
[----:B------:R-:W-:Y:S05]  /*19e40*/  BSYNC B0 ;  /* 0x0000000000007941 */ /* 0x000fea0003800000 */
.L_x_5665:
        /* <DEDUP_REMOVED lines=15> */
.L_x_5667:
        /* <DEDUP_REMOVED lines=39> */
.L_x_5668:
[----:B------:R-:W-:Y:S02]  /*1a1b0*/  IMAD.MOV.U32 R13, RZ, RZ, R4 ;  /* 0x000000ffff0d7224 */ /* 0x000fe400078e0004 */
[----:B------:R-:W-:-:S07]  /*1a1c0*/  IMAD.MOV.U32 R3, RZ, RZ, R14 ;  /* 0x000000ffff037224 */ /* 0x000fce00078e000e */
[----:B------:R-:W-:Y:S05]  /*1a1d0*/  WARPSYNC.COLLECTIVE R15, `(.L_x_5669) ;  /* 0x000000000f087348 */ /* 0x000fea0003c00000 */
[----:B------:R0:W1:Y:S02]  /*1a1e0*/  SHFL.IDX P6, R14, R13, R12, R11 ;  /* 0x0000000c0d0e7389 */ /* 0x00006400000c000b */
[----:B01----:R-:W-:Y:S01]  /*1a1f0*/  ENDCOLLECTIVE ;  /* 0x000000000000791b */ /* 0x003fe20003800000 */
.L_x_5669:
        /* <DEDUP_REMOVED lines=29> */
.L_x_5670:
[----:B------:R-:W-:Y:S02]  /*1a3d0*/  IMAD.MOV.U32 R13, RZ, RZ, R4 ;  /* 0x000000ffff0d7224 */ /* 0x000fe400078e0004 */
[----:B------:R-:W-:-:S07]  /*1a3e0*/  IMAD.MOV.U32 R7, RZ, RZ, R14 ;  /* 0x000000ffff077224 */ /* 0x000fce00078e000e */
[----:B------:R-:W-:Y:S05]  /*1a3f0*/  WARPSYNC.COLLECTIVE R15, `(.L_x_5671) ;  /* 0x000000000f087348 */ /* 0x000fea0003c00000 */
[----:B------:R0:W1:Y:S02]  /*1a400*/  SHFL.IDX P6, R14, R13, R12, R11 ;  /* 0x0000000c0d0e7389 */ /* 0x00006400000c000b */
[----:B01----:R-:W-:Y:S01]  /*1a410*/  ENDCOLLECTIVE ;  /* 0x000000000000791b */ /* 0x003fe20003800000 */
.L_x_5671:
        /* <DEDUP_REMOVED lines=29> */
.L_x_5672:
[----:B------:R-:W-:Y:S02]  /*1a5f0*/  IMAD.MOV.U32 R13, RZ, RZ, R4 ;  /* 0x000000ffff0d7224 */ /* 0x000fe400078e0004 */
[----:B------:R-:W-:-:S07]  /*1a600*/  IMAD.MOV.U32 R6, RZ, RZ, R14 ;  /* 0x000000ffff067224 */ /* 0x000fce00078e000e */
[----:B------:R-:W-:Y:S05]  /*1a610*/  WARPSYNC.COLLECTIVE R15, `(.L_x_5673) ;  /* 0x000000000f087348 */ /* 0x000fea0003c00000 */
[----:B------:R0:W1:Y:S02]  /*1a620*/  SHFL.IDX P6, R14, R13, R12, R11 ;  /* 0x0000000c0d0e7389 */ /* 0x00006400000c000b */
[----:B01----:R-:W-:Y:S01]  /*1a630*/  ENDCOLLECTIVE ;  /* 0x000000000000791b */ /* 0x003fe20003800000 */
.L_x_5673:
[----:B------:R-:W-:Y:S01]  /*1a640*/  IMAD.MOV.U32 R2, RZ, RZ, R14 ;  /* 0x000000ffff027224 */ /* 0x000fe200078e000e */
[----:B------:R-:W-:Y:S06]  /*1a650*/  BRA `(.L_x_5674) ;  /* 0xffffffbc00fc7947 */ /* 0x000fec000383ffff */
.L_x_5598:
[----:B0-----:R0:W2:Y:S02]  /*1a660*/  SYNCS.PHASECHK.TRANS64.TRYWAIT P0, [R6+URZ+0x28c40], R19 ;  /* 0x028c4013060075a7 */ /* 0x0010a4000800017f */
[----:B--2---:R-:W-:Y:S05]  /*1a670*/  @!P0 NANOSLEEP.SYNCS 0x989680 ;  /* 0x009896800000895d */ /* 0x004fea0003900000 */
[----:B------:R-:W2:Y:S02]  /*1a680*/  @!P0 SYNCS.PHASECHK.TRANS64 P0, [R6+URZ+0x28c40], R19 ;  /* 0x028c4013060085a7 */ /* 0x000ea4000800007f */
[----:B--2---:R-:W-:Y:S05]  /*1a690*/  @!P0 BRA `(.L_x_5598) ;  /* 0xfffffffc00f08947 */ /* 0x004fea000383ffff */
[----:B------:R-:W-:Y:S05]  /*1a6a0*/  BRA `(.L_x_5675) ;  /* 0xffffffc400847947 */ /* 0x000fea000383ffff */
.L_x_5599:
        /* <DEDUP_REMOVED lines=8> */
.L_x_5677:
[----:B------:R-:W-:Y:S05]  /*1a730*/  BSYNC B1 ;  /* 0x0000000000017941 */ /* 0x000fea0003800000 */
.L_x_5676:
        /* <DEDUP_REMOVED lines=9> */
.L_x_5678:
[----:B------:R-:W-:Y:S02]  /*1a7d0*/  IMAD.MOV.U32 R13, RZ, RZ, R25 ;  /* 0x000000ffff0d7224 */ /* 0x000fe400078e0019 */
[----:B------:R-:W-:Y:S02]  /*1a7e0*/  IMAD.MOV.U32 R12, RZ, RZ, 0x1 ;  /* 0x00000001ff0c7424 */ /* 0x000fe400078e00ff */
[----:B------:R-:W-:-:S07]  /*1a7f0*/  IMAD.MOV.U32 R2, RZ, RZ, R14 ;  /* 0x000000ffff027224 */ /* 0x000fce00078e000e */
[----:B------:R-:W-:Y:S05]  /*1a800*/  WARPSYNC.COLLECTIVE R15, `(.L_x_5679) ;  /* 0x000000000f087348 */ /* 0x000fea0003c00000 */
[----:B------:R0:W1:Y:S02]  /*1a810*/  SHFL.IDX P6, R14, R13, R12, R11 ;  /* 0x0000000c0d0e7389 */ /* 0x00006400000c000b */
[----:B01----:R-:W-:Y:S01]  /*1a820*/  ENDCOLLECTIVE ;  /* 0x000000000000791b */ /* 0x003fe20003800000 */
.L_x_5679:
        /* <DEDUP_REMOVED lines=11> */
.L_x_5680:
[----:B------:R-:W-:Y:S02]  /*1a8e0*/  IMAD.MOV.U32 R13, RZ, RZ, R25 ;  /* 0x000000ffff0d7224 */ /* 0x000fe400078e0019 */
[----:B------:R-:W-:Y:S02]  /*1a8f0*/  IMAD.MOV.U32 R12, RZ, RZ, 0x2 ;  /* 0x00000002ff0c7424 */ /* 0x000fe400078e00ff */
[----:B------:R-:W-:-:S07]  /*1a900*/  IMAD.MOV.U32 R2, RZ, RZ, R14 ;  /* 0x000000ffff027224 */ /* 0x000fce00078e000e */
[----:B------:R-:W-:Y:S05]  /*1a910*/  WARPSYNC.COLLECTIVE R15, `(.L_x_5681) ;  /* 0x000000000f087348 */ /* 0x000fea0003c00000 */
[----:B------:R0:W1:Y:S02]  /*1a920*/  SHFL.IDX P6, R14, R13, R12, R11 ;  /* 0x0000000c0d0e7389 */ /* 0x00006400000c000b */
[----:B01----:R-:W-:Y:S01]  /*1a930*/  ENDCOLLECTIVE ;  /* 0x000000000000791b */ /* 0x003fe20003800000 */
.L_x_5681:
        /* <DEDUP_REMOVED lines=11> */
.L_x_5682:
[----:B------:R-:W-:Y:S02]  /*1a9f0*/  IMAD.MOV.U32 R13, RZ, RZ, R25 ;  /* 0x000000ffff0d7224 */ /* 0x000fe400078e0019 */
[----:B------:R-:W-:Y:S02]  /*1aa00*/  IMAD.MOV.U32 R12, RZ, RZ, 0x3 ;  /* 0x00000003ff0c7424 */ /* 0x000fe400078e00ff */
[----:B------:R-:W-:-:S07]  /*1aa10*/  IMAD.MOV.U32 R2, RZ, RZ, R14 ;  /* 0x000000ffff027224 */ /* 0x000fce00078e000e */
[----:B------:R-:W-:Y:S05]  /*1aa20*/  WARPSYNC.COLLECTIVE R15, `(.L_x_5683) ;  /* 0x000000000f087348 */ /* 0x000fea0003c00000 */
[----:B------:R0:W1:Y:S02]  /*1aa30*/  SHFL.IDX P6, R14, R13, R12, R11 ;  /* 0x0000000c0d0e7389 */ /* 0x00006400000c000b */
[----:B01----:R-:W-:Y:S01]  /*1aa40*/  ENDCOLLECTIVE ;  /* 0x000000000000791b */ /* 0x003fe20003800000 */
.L_x_5683:
        /* <DEDUP_REMOVED lines=11> */
.L_x_5684:
[----:B------:R-:W-:Y:S01]  /*1ab00*/  IMAD.MOV.U32 R2, RZ, RZ, R14 ;  /* 0x000000ffff027224 */ /* 0x000fe200078e000e */
[----:B------:R-:W-:Y:S06]  /*1ab10*/  BRA `(.L_x_5685) ;  /* 0xffffffc4000c7947 */ /* 0x000fec000383ffff */
.L_x_5604:
[----:B---3--:R3:W4:Y:S02]  /*1ab20*/  SYNCS.PHASECHK.TRANS64.TRYWAIT P0, [R6+URZ+0x28c60], R19 ;  /* 0x028c6013060075a7 */ /* 0x008724000800017f */
[----:B----4-:R-:W-:Y:S05]  /*1ab30*/  @!P0 NANOSLEEP.SYNCS 0x989680 ;  /* 0x009896800000895d */ /* 0x010fea0003900000 */
[----:B------:R-:W4:Y:S02]  /*1ab40*/  @!P0 SYNCS.PHASECHK.TRANS64 P0, [R6+URZ+0x28c60], R19 ;  /* 0x028c6013060085a7 */ /* 0x000f24000800007f */
[----:B----4-:R-:W-:Y:S05]  /*1ab50*/  @!P0 BRA `(.L_x_5604) ;  /* 0xfffffffc00f08947 */ /* 0x010fea000383ffff */
[----:B------:R-:W-:Y:S05]  /*1ab60*/  BRA `(.L_x_5686) ;  /* 0xffffffc4005c7947 */ /* 0x000fea000383ffff */
.L_x_5605:
        /* <DEDUP_REMOVED lines=8> */
.L_x_5688:
[----:B------:R-:W-:Y:S05]  /*1abf0*/  BSYNC B1 ;  /* 0x0000000000017941 */ /* 0x000fea0003800000 */
.L_x_5687:
        /* <DEDUP_REMOVED lines=13> */
.L_x_5689:
        /* <DEDUP_REMOVED lines=17> */
.L_x_5690:
        /* <DEDUP_REMOVED lines=16> */
.L_x_5691:
        /* <DEDUP_REMOVED lines=19> */
.L_x_5692:
        /* <DEDUP_REMOVED lines=14> */
.L_x_5693:
        /* <DEDUP_REMOVED lines=16> */
.L_x_5694:
        /* <DEDUP_REMOVED lines=14> */
.L_x_5695:
[----:B------:R-:W-:Y:S05]  /*1b2d0*/  BRA `(.L_x_5696) ;  /* 0xffffffc000c07947 */ /* 0x000fea000383ffff */
.L_x_5613:
        /* <DEDUP_REMOVED lines=8> */
.L_x_5698:
[----:B------:R-:W-:Y:S05]  /*1b360*/  BSYNC B0 ;  /* 0x0000000000007941 */ /* 0x000fea0003800000 */
.L_x_5697:
        /* <DEDUP_REMOVED lines=9> */
.L_x_5699:
[----:B------:R-:W-:Y:S02]  /*1b400*/  ULDC UR4, c[0x0][0xc3c] ;  /* 0x00030f0000047ab9 */ /* 0x000fe40000000800 */
[----:B------:R-:W-:-:S13]  /*1b410*/  ISETP.GE.OR P1, PT, R9, UR4, !P0 ;  /* 0x0000000409007c0c */ /* 0x000fda000c726670 */
[----:B------:R-:W0:Y:S08]  /*1b420*/  @!P1 LDC.64 R2, c[0x0][0xc80] ;  /* 0x00032000ff029b82 */ /* 0x000e300000000a00 */
[----:B------:R-:W1:Y:S01]  /*1b430*/  @!P1 LDC.64 R4, c[0x0][0xc78] ;  /* 0x00031e00ff049b82 */ /* 0x000e620000000a00 */
[----:B------:R-:W-:Y:S01]  /*1b440*/  CS2R R24, SRZ ;  /* 0x0000000000187805 */ /* 0x000fe2000001ff00 */
[----:B------:R-:W-:-:S02]  /*1b450*/  IMAD.MOV.U32 R8, RZ, RZ, RZ ;  /* 0x000000ffff087224 */ /* 0x000fc400078e00ff */
[----:B------:R-:W-:Y:S02]  /*1b460*/  IMAD.MOV.U32 R11, RZ, RZ, RZ ;  /* 0x000000ffff0b7224 */ /* 0x000fe400078e00ff */
[----:B------:R-:W-:Y:S02]  /*1b470*/  IMAD.MOV.U32 R6, RZ, RZ, R14 ;  /* 0x000000ffff067224 */ /* 0x000fe400078e000e */
[----:B0-----:R-:W-:-:S05]  /*1b480*/  @!P1 IMAD.WIDE R2, R9, 0x4, R2 ;  /* 0x0000000409029825 */ /* 0x001fca00078e0202 */
[----:B------:R1:W2:Y:S02]  /*1b490*/  @!P1 LDG.E R7, desc[UR54][R2.64] ;  /* 0x0000003602079981 */ /* 0x0002a4000c1e1900 */
[----:B-1----:R-:W-:-:S05]  /*1b4a0*/  @!P1 IMAD.WIDE R2, R9, 0x4, R4 ;  /* 0x0000000409029825 */ /* 0x002fca00078e0204 */
        /* <DEDUP_REMOVED lines=12> */
.L_x_5700:
[----:B------:R-:W-:Y:S01]  /*1b570*/  IMAD.MOV.U32 R12, RZ, RZ, 0x2 ;  /* 0x00000002ff0c7424 */ /* 0x000fe200078e00ff */
[----:B------:R-:W-:-:S05]  /*1b580*/  SEL R4, R14, RZ, P1 ;  /* 0x000000ff0e047207 */ /* 0x000fca0000800000 */
[----:B------:R-:W-:-:S04]  /*1b590*/  IMAD.IADD R4, R13, 0x1, R4 ;  /* 0x000000010d047824 */ /* 0x000fc800078e0204 */
[----:B------:R-:W-:-:S07]  /*1b5a0*/  IMAD.MOV.U32 R13, RZ, RZ, R4 ;  /* 0x000000ffff0d7224 */ /* 0x000fce00078e0004 */
[----:B------:R-:W-:Y:S05]  /*1b5b0*/  WARPSYNC.COLLECTIVE R15, `(.L_x_5701) ;  /* 0x000000000f087348 */ /* 0x000fea0003c00000 */
[----:B------:R0:W1:Y:S02]  /*1b5c0*/  SHFL.UP P6, R14, R13, R12, R11 ;  /* 0x0400000c0d0e7389 */ /* 0x00006400000c000b */
[----:B01----:R-:W-:Y:S01]  /*1b5d0*/  ENDCOLLECTIVE ;  /* 0x000000000000791b */ /* 0x003fe20003800000 */
.L_x_5701:
[----:B------:R-:W-:Y:S01]  /*1b5e0*/  IMAD.MOV.U32 R12, RZ, RZ, 0x4 ;  /* 0x00000004ff0c7424 */ /* 0x000fe200078e00ff */
[----:B------:R-:W-:-:S05]  /*1b5f0*/  SEL R3, R14, RZ, P2 ;  /* 0x000000ff0e037207 */ /* 0x000fca0001000000 */
[----:B------:R-:W-:-:S04]  /*1b600*/  IMAD.IADD R2, R4, 0x1, R3 ;  /* 0x0000000104027824 */ /* 0x000fc800078e0203 */
[----:B------:R-:W-:-:S07]  /*1b610*/  IMAD.MOV.U32 R13, RZ, RZ, R2 ;  /* 0x000000ffff0d7224 */ /* 0x000fce00078e0002 */
[----:B------:R-:W-:Y:S05]  /*1b620*/  WARPSYNC.COLLECTIVE R15, `(.L_x_5702) ;  /* 0x000000000f087348 */ /* 0x000fea0003c00000 */
[----:B------:R0:W1:Y:S02]  /*1b630*/  SHFL.UP P6, R14, R13, R12, R11 ;  /* 0x0400000c0d0e7389 */ /* 0x00006400000c000b */
[----:B01----:R-:W-:Y:S01]  /*1b640*/  ENDCOLLECTIVE ;  /* 0x000000000000791b */ /* 0x003fe20003800000 */
.L_x_5702:
[----:B------:R-:W-:Y:S01]  /*1b650*/  IMAD.MOV.U32 R12, RZ, RZ, 0x8 ;  /* 0x00000008ff0c7424 */ /* 0x000fe200078e00ff */
[----:B------:R-:W-:-:S05]  /*1b660*/  SEL R3, R14, RZ, P3 ;  /* 0x000000ff0e037207 */ /* 0x000fca0001800000 */
[----:B------:R-:W-:-:S04]  /*1b670*/  IMAD.IADD R3, R2, 0x1, R3 ;  /* 0x0000000102037824 */ /* 0x000fc800078e0203 */
[----:B------:R-:W-:-:S07]  /*1b680*/  IMAD.MOV.U32 R13, RZ, RZ, R3 ;  /* 0x000000ffff0d7224 */ /* 0x000fce00078e0003 */
[----:B------:R-:W-:Y:S05]  /*1b690*/  WARPSYNC.COLLECTIVE R15, `(.L_x_5703) ;  /* 0x000000000f087348 */ /* 0x000fea0003c00000 */
[----:B------:R0:W1:Y:S02]  /*1b6a0*/  SHFL.UP P6, R14, R13, R12, R11 ;  /* 0x0400000c0d0e7389 */ /* 0x00006400000c000b */
[----:B01----:R-:W-:Y:S01]  /*1b6b0*/  ENDCOLLECTIVE ;  /* 0x000000000000791b */ /* 0x003fe20003800000 */
.L_x_5703:
[----:B------:R-:W-:Y:S01]  /*1b6c0*/  IMAD.MOV.U32 R12, RZ, RZ, 0x10 ;  /* 0x00000010ff0c7424 */ /* 0x000fe200078e00ff */
[----:B------:R-:W-:-:S05]  /*1b6d0*/  SEL R4, R14, RZ, P4 ;  /* 0x000000ff0e047207 */ /* 0x000fca0002000000 */
[----:B------:R-:W-:-:S04]  /*1b6e0*/  IMAD.IADD R4, R3, 0x1, R4 ;  /* 0x0000000103047824 */ /* 0x000fc800078e0204 */
[----:B------:R-:W-:-:S07]  /*1b6f0*/  IMAD.MOV.U32 R13, RZ, RZ, R4 ;  /* 0x000000ffff0d7224 */ /* 0x000fce00078e0004 */
[----:B------:R-:W-:Y:S05]  /*1b700*/  WARPSYNC.COLLECTIVE R15, `(.L_x_5704) ;  /* 0x000000000f087348 */ /* 0x000fea0003c00000 */
[----:B------:R0:W1:Y:S02]  /*1b710*/  SHFL.UP P6, R14, R13, R12, R11 ;  /* 0x0400000c0d0e7389 */ /* 0x00006400000c000b */
[----:B01----:R-:W-:Y:S01]  /*1b720*/  ENDCOLLECTIVE ;  /* 0x000000000000791b */ /* 0x003fe20003800000 */
.L_x_5704:
        /* <DEDUP_REMOVED lines=8> */
.L_x_5705:
[----:B------:R-:W-:Y:S05]  /*1b7b0*/  BRA `(.L_x_5706) ;  /* 0xffffffc4005c7947 */ /* 0x000fea000383ffff */
.L_x_5616:
[----:B------:R-:W-:Y:S01]  /*1b7c0*/  BSSY B0, `(.L_x_5707) ;  /* 0x0000007000007945 */ /* 0x000fe20003800000 */
[----:B------:R-:W-:Y:S02]  /*1b7d0*/  IMAD.MOV.U32 R12, RZ, RZ, 0x1 ;  /* 0x00000001ff0c7424 */ /* 0x000fe400078e00ff */
[----:B------:R-:W-:Y:S02]  /*1b7e0*/  IMAD.MOV.U32 R11, RZ, RZ, RZ ;  /* 0x000000ffff0b7224 */ /* 0x000fe400078e00ff */
[----:B------:R-:W-:-:S07]  /*1b7f0*/  IMAD.MOV.U32 R15, RZ, RZ, -0x1 ;  /* 0xffffffffff0f7424 */ /* 0x000fce00078e00ff */
[----:B------:R-:W-:Y:S05]  /*1b800*/  WARPSYNC.COLLECTIVE R15, `(.L_x_5708) ;  /* 0x000000000f087348 */ /* 0x000fea0003c00000 */
[----:B------:R0:W1:Y:S02]  /*1b810*/  SHFL.UP P6, R14, R13, R12, R11 ;  /* 0x0400000c0d0e7389 */ /* 0x00006400000c000b */
[----:B01----:R-:W-:Y:S01]  /*1b820*/  ENDCOLLECTIVE ;  /* 0x000000000000791b */ /* 0x003fe20003800000 */
.L_x_5708:
[----:B------:R-:W-:Y:S05]  /*1b830*/  BSYNC B0 ;  /* 0x0000000000007941 */ /* 0x000fea0003800000 */
.L_x_5707:
        /* <DEDUP_REMOVED lines=8> */
.L_x_5709:
[----:B------:R-:W-:Y:S01]  /*1b8c0*/  IMAD.MOV.U32 R12, RZ, RZ, 0x4 ;  /* 0x00000004ff0c7424 */ /* 0x000fe200078e00ff */
[----:B------:R-:W-:-:S05]  /*1b8d0*/  SEL R2, R14, RZ, P2 ;  /* 0x000000ff0e027207 */ /* 0x000fca0001000000 */
[----:B------:R-:W-:-:S04]  /*1b8e0*/  IMAD.IADD R2, R13, 0x1, R2 ;  /* 0x000000010d027824 */ /* 0x000fc800078e0202 */
[----:B------:R-:W-:-:S07]  /*1b8f0*/  IMAD.MOV.U32 R13, RZ, RZ, R2 ;  /* 0x000000ffff0d7224 */ /* 0x000fce00078e0002 */
[----:B------:R-:W-:Y:S05]  /*1b900*/  WARPSYNC.COLLECTIVE R15, `(.L_x_5710) ;  /* 0x000000000f087348 */ /* 0x000fea0003c00000 */
[----:B------:R0:W1:Y:S02]  /*1b910*/  SHFL.UP P6, R14, R13, R12, R11 ;  /* 0x0400000c0d0e7389 */ /* 0x00006400000c000b */
[----:B01----:R-:W-:Y:S01]  /*1b920*/  ENDCOLLECTIVE ;  /* 0x000000000000791b */ /* 0x003fe20003800000 */
.L_x_5710:
[----:B------:R-:W-:Y:S01]  /*1b930*/  IMAD.MOV.U32 R12, RZ, RZ, 0x8 ;  /* 0x00000008ff0c7424 */ /* 0x000fe200078e00ff */
[----:B------:R-:W-:-:S05]  /*1b940*/  SEL R3, R14, RZ, P3 ;  /* 0x000000ff0e037207 */ /* 0x000fca0001800000 */
[----:B------:R-:W-:-:S04]  /*1b950*/  IMAD.IADD R3, R2, 0x1, R3 ;  /* 0x0000000102037824 */ /* 0x000fc800078e0203 */
[----:B------:R-:W-:-:S07]  /*1b960*/  IMAD.MOV.U32 R13, RZ, RZ, R3 ;  /* 0x000000ffff0d7224 */ /* 0x000fce00078e0003 */
[----:B------:R-:W-:Y:S05]  /*1b970*/  WARPSYNC.COLLECTIVE R15, `(.L_x_5711) ;  /* 0x000000000f087348 */ /* 0x000fea0003c00000 */
[----:B------:R0:W1:Y:S02]  /*1b980*/  SHFL.UP P6, R14, R13, R12, R11 ;  /* 0x0400000c0d0e7389 */ /* 0x00006400000c000b */
[----:B01----:R-:W-:Y:S01]  /*1b990*/  ENDCOLLECTIVE ;  /* 0x000000000000791b */ /* 0x003fe20003800000 */
.L_x_5711:
[----:B------:R-:W-:Y:S01]  /*1b9a0*/  IMAD.MOV.U32 R12, RZ, RZ, 0x10 ;  /* 0x00000010ff0c7424 */ /* 0x000fe200078e00ff */
[----:B------:R-:W-:-:S05]  /*1b9b0*/  SEL R4, R14, RZ, P4 ;  /* 0x000000ff0e047207 */ /* 0x000fca0002000000 */
[----:B------:R-:W-:-:S04]  /*1b9c0*/  IMAD.IADD R4, R3, 0x1, R4 ;  /* 0x0000000103047824 */ /* 0x000fc800078e0204 */
[----:B------:R-:W-:-:S07]  /*1b9d0*/  IMAD.MOV.U32 R13, RZ, RZ, R4 ;  /* 0x000000ffff0d7224 */ /* 0x000fce00078e0004 */
[----:B------:R-:W-:Y:S05]  /*1b9e0*/  WARPSYNC.COLLECTIVE R15, `(.L_x_5712) ;  /* 0x000000000f087348 */ /* 0x000fea0003c00000 */
[----:B------:R0:W1:Y:S02]  /*1b9f0*/  SHFL.UP P6, R14, R13, R12, R11 ;  /* 0x0400000c0d0e7389 */ /* 0x00006400000c000b */
[----:B01----:R-:W-:Y:S01]  /*1ba00*/  ENDCOLLECTIVE ;  /* 0x000000000000791b */ /* 0x003fe20003800000 */
.L_x_5712:
        /* <DEDUP_REMOVED lines=8> */
.L_x_5713:
[----:B------:R-:W-:Y:S05]  /*1ba90*/  BRA `(.L_x_5714) ;  /* 0xffffffc400487947 */ /* 0x000fea000383ffff */
.L_x_5618:
[----:B------:R-:W-:Y:S01]  /*1baa0*/  BSSY B0, `(.L_x_5715) ;  /* 0x0000006000007945 */ /* 0x000fe20003800000 */
[----:B------:R-:W-:Y:S01]  /*1bab0*/  PLOP3.LUT P6, PT, P6, PT, PT, 0x8, 0x0 ;  /* 0x000000000000781c */ /* 0x000fe200037ce170 */
[----:B------:R-:W-:-:S12]  /*1bac0*/  IMAD.MOV.U32 R15, RZ, RZ, -0x1 ;  /* 0xffffffffff0f7424 */ /* 0x000fd800078e00ff */
[----:B0-----:R-:W-:Y:S05]  /*1bad0*/  WARPSYNC.COLLECTIVE R15, `(.L_x_5716) ;  /* 0x000000000f087348 */ /* 0x001fea0003c00000 */
[----:B------:R-:W-:Y:S01]  /*1bae0*/  VOTE.ANY R14, PT, P6 ;  /* 0x00000000000e7806 */ /* 0x000fe200030e0100 */
[----:B0-----:R-:W-:Y:S06]  /*1baf0*/  ENDCOLLECTIVE ;  /* 0x000000000000791b */ /* 0x001fec0003800000 */
.L_x_5716:
[----:B------:R-:W-:Y:S05]  /*1bb00*/  BSYNC B0 ;  /* 0x0000000000007941 */ /* 0x000fea0003800000 */
.L_x_5715:
        /* <DEDUP_REMOVED lines=8> */
.L_x_5717:
[----:B------:R-:W-:Y:S02]  /*1bb90*/  IMAD.IADD R27, R12, 0x1, R27 ;  /* 0x000000010c1b7824 */ /* 0x000fe400078e021b */
[----:B------:R-:W-:Y:S02]  /*1bba0*/  IMAD.MOV.U32 R13, RZ, RZ, R8 ;  /* 0x000000ffff0d7224 */ /* 0x000fe400078e0008 */
[----:B------:R-:W-:-:S07]  /*1bbb0*/  IMAD.MOV.U32 R25, RZ, RZ, R14 ;  /* 0x000000ffff197224 */ /* 0x000fce00078e000e */
[----:B------:R-:W-:Y:S05]  /*1bbc0*/  WARPSYNC.COLLECTIVE R15, `(.L_x_5718) ;  /* 0x000000000f087348 */ /* 0x000fea0003c00000 */
[----:B------:R0:W1:Y:S02]  /*1bbd0*/  SHFL.IDX P6, R14, R13, R12, R11 ;  /* 0x0000000c0d0e7389 */ /* 0x00006400000c000b */
[----:B01----:R-:W-:Y:S01]  /*1bbe0*/  ENDCOLLECTIVE ;  /* 0x000000000000791b */ /* 0x003fe20003800000 */
.L_x_5718:
[----:B------:R-:W-:Y:S01]  /*1bbf0*/  IMAD.MOV.U32 R8, RZ, RZ, R14 ;  /* 0x000000ffff087224 */ /* 0x000fe200078e000e */
[----:B------:R-:W-:Y:S06]  /*1bc00*/  BRA `(.L_x_5719) ;  /* 0xffffffc4002c7947 */ /* 0x000fec000383ffff */
.L_x_5620:
[----:B------:R-:W-:Y:S01]  /*1bc10*/  BSSY B0, `(.L_x_5720) ;  /* 0x0000007000007945 */ /* 0x000fe20003800000 */
[----:B------:R-:W-:Y:S02]  /*1bc20*/  IMAD.MOV.U32 R13, RZ, RZ, R3 ;  /* 0x000000ffff0d7224 */ /* 0x000fe400078e0003 */
[----:B------:R-:W-:Y:S02]  /*1bc30*/  IMAD.MOV.U32 R11, RZ, RZ, 0x1f ;  /* 0x0000001fff0b7424 */ /* 0x000fe400078e00ff */
[----:B------:R-:W-:-:S07]  /*1bc40*/  IMAD.MOV.U32 R15, RZ, RZ, -0x1 ;  /* 0xffffffffff0f7424 */ /* 0x000fce00078e00ff */
[----:B0-23--:R-:W-:Y:S05]  /*1bc50*/  WARPSYNC.COLLECTIVE R15, `(.L_x_5721) ;  /* 0x000000000f087348 */ /* 0x00dfea0003c00000 */
[----:B------:R1:W4:Y:S02]  /*1bc60*/  SHFL.IDX P6, R14, R13, R12, R11 ;  /* 0x0000000c0d0e7389 */ /* 0x00032400000c000b */
[----:B01234-:R-:W-:Y:S01]  /*1bc70*/  ENDCOLLECTIVE ;  /* 0x000000000000791b */ /* 0x01ffe20003800000 */
.L_x_5721:
[----:B------:R-:W-:Y:S05]  /*1bc80*/  BSYNC B0 ;  /* 0x0000000000007941 */ /* 0x000fea0003800000 */
.L_x_5720:
[----:B------:R-:W-:Y:S01]  /*1bc90*/  IMAD.MOV.U32 R24, RZ, RZ, R14 ;  /* 0x000000ffff187224 */ /* 0x000fe200078e000e */
[----:B------:R-:W-:Y:S06]  /*1bca0*/  BRA `(.L_x_5619) ;  /* 0xffffffc4001c7947 */ /* 0x000fec000383ffff */
.L_x_5626:
[----:B-1----:R1:W4:Y:S02]  /*1bcb0*/  SYNCS.PHASECHK.TRANS64.TRYWAIT P0, [R7+URZ+0x28c20], R0 ;  /* 0x028c2000070075a7 */ /* 0x002324000800017f */
[----:B----4-:R-:W-:Y:S05]  /*1bcc0*/  @!P0 NANOSLEEP.SYNCS 0x989680 ;  /* 0x009896800000895d */ /* 0x010fea0003900000 */
[----:B------:R-:W4:Y:S02]  /*1bcd0*/  @!P0 SYNCS.PHASECHK.TRANS64 P0, [R7+URZ+0x28c20], R0 ;  /* 0x028c2000070085a7 */ /* 0x000f24000800007f */
[----:B----4-:R-:W-:Y:S05]  /*1bce0*/  @!P0 BRA `(.L_x_5626) ;  /* 0xfffffffc00f08947 */ /* 0x010fea000383ffff */
[----:B------:R-:W-:Y:S05]  /*1bcf0*/  BRA `(.L_x_5722) ;  /* 0xffffffcc00747947 */ /* 0x000fea000383ffff */
.L_x_5627:
        /* <DEDUP_REMOVED lines=11> */
.L_x_5724:
[----:B------:R-:W-:Y:S05]  /*1bdb0*/  BSYNC B0 ;  /* 0x0000000000007941 */ /* 0x000fea0003800000 */
.L_x_5723:
[----:B------:R-:W-:Y:S05]  /*1bdc0*/  BRA `(.L_x_5725) ;  /* 0xffffffcc005c7947 */ /* 0x000fea000383ffff */
.L_x_5630:
[----:B------:R-:W-:Y:S01]  /*1bdd0*/  BSSY B1, `(.L_x_5726) ;  /* 0x0000006000017945 */ /* 0x000fe20003800000 */
[----:B------:R-:W-:-:S07]  /*1bde0*/  IMAD.MOV.U32 R15, RZ, RZ, -0x1 ;  /* 0xffffffffff0f7424 */ /* 0x000fce00078e00ff */
[----:B0123--:R-:W-:Y:S05]  /*1bdf0*/  WARPSYNC.COLLECTIVE R15, `(.L_x_5727) ;  /* 0x000000000f0c7348 */ /* 0x00ffea0003c00000 */
[----:B------:R-:W-:Y:S02]  /*1be00*/  ELECT P6, UR62, PT ;  /* 0x00000000003e782f */ /* 0x000fe400038c0000 */
[----:B------:R-:W-:Y:S01]  /*1be10*/  MOV R14, UR62 ;  /* 0x0000003e000e7c02 */ /* 0x000fe20008000f00 */
[----:B0123--:R-:W-:Y:S10]  /*1be20*/  ENDCOLLECTIVE ;  /* 0x000000000000791b */ /* 0x00fff40003800000 */
.L_x_5727:
[----:B------:R-:W-:Y:S05]  /*1be30*/  BSYNC B1 ;  /* 0x0000000000017941 */ /* 0x000fea0003800000 */
.L_x_5726:
[----:B------:R-:W-:Y:S05]  /*1be40*/  BRA `(.L_x_5728) ;  /* 0xffffffcc00547947 */ /* 0x000fea000383ffff */
.L_x_5632:
[----:B-1----:R1:W4:Y:S02]  /*1be50*/  SYNCS.PHASECHK.TRANS64.TRYWAIT P1, [R5+URZ+0x28c40], R0 ;  /* 0x028c4000050075a7 */ /* 0x002324000802017f */
[----:B----4-:R-:W-:Y:S05]  /*1be60*/  @!P1 NANOSLEEP.SYNCS 0x989680 ;  /* 0x009896800000995d */ /* 0x010fea0003900000 */
[----:B------:R-:W4:Y:S02]  /*1be70*/  @!P1 SYNCS.PHASECHK.TRANS64 P1, [R5+URZ+0x28c40], R0 ;  /* 0x028c4000050095a7 */ /* 0x000f24000802007f */
[----:B----4-:R-:W-:Y:S05]  /*1be80*/  @!P1 BRA `(.L_x_5632) ;  /* 0xfffffffc00f09947 */ /* 0x010fea000383ffff */
[----:B------:R-:W-:Y:S05]  /*1be90*/  BRA `(.L_x_5729) ;  /* 0xffffffcc00747947 */ /* 0x000fea000383ffff */
.L_x_5634:
[----:B----4-:R4:W0:Y:S02]  /*1bea0*/  SYNCS.PHASECHK.TRANS64.TRYWAIT P1, [R3+URZ+0x28c40], R2 ;  /* 0x028c4002030075a7 */ /* 0x010824000802017f */
[----:B0-----:R-:W-:Y:S05]  /*1beb0*/  @!P1 NANOSLEEP.SYNCS 0x989680 ;  /* 0x009896800000995d */ /* 0x001fea0003900000 */
[----:B------:R-:W0:Y:S02]  /*1bec0*/  @!P1 SYNCS.PHASECHK.TRANS64 P1, [R3+URZ+0x28c40], R2 ;  /* 0x028c4002030095a7 */ /* 0x000e24000802007f */
[----:B0-----:R-:W-:Y:S05]  /*1bed0*/  @!P1 BRA `(.L_x_5634) ;  /* 0xfffffffc00f09947 */ /* 0x001fea000383ffff */
[----:B------:R-:W-:Y:S05]  /*1bee0*/  BRA `(.L_x_5730) ;  /* 0xffffffcc00807947 */ /* 0x000fea000383ffff */
.L_x_5636:
[----:B------:R0:W0:Y:S02]  /*1bef0*/  SYNCS.PHASECHK.TRANS64.TRYWAIT P1, [R5+URZ+0x28c60], R0 ;  /* 0x028c6000050075a7 */ /* 0x000024000802017f */
[----:B0-----:R-:W-:Y:S05]  /*1bf00*/  @!P1 NANOSLEEP.SYNCS 0x989680 ;  /* 0x009896800000995d */ /* 0x001fea0003900000 */
[----:B------:R-:W0:Y:S02]  /*1bf10*/  @!P1 SYNCS.PHASECHK.TRANS64 P1, [R5+URZ+0x28c60], R0 ;  /* 0x028c6000050095a7 */ /* 0x000e24000802007f */
[----:B0-----:R-:W-:Y:S05]  /*1bf20*/  @!P1 BRA `(.L_x_5636) ;  /* 0xfffffffc00f09947 */ /* 0x001fea000383ffff */
[----:B------:R-:W-:Y:S05]  /*1bf30*/  BRA `(.L_x_5731) ;  /* 0xffffffcc007c7947 */ /* 0x000fea000383ffff */
.L_x_5732:
        /* <DEDUP_REMOVED lines=12> */
.L_x_15648:


//--------------------- .text._ZN7cutlass13device_kernelIN5flash11enable_sm90INS1_16FlashAttnFwdSm90INS1_25CollectiveMainloopFwdSm90ILi2EN4cute5tupleIJNS5_1CILi1EEES8_S8_EEENS6_IJNS7_ILi64EEESA_SA_EEELi512ENS_6half_tEfNS_4arch4Sm90ELb0ELb1ELb0ELb1ELb1ELb1ELb0ELb0ELb0ELb1ELb1ELb0EEENS1_21CollectiveEpilogueFwdINS6_IJSA_NS7_ILi512EEESA_EEES9_SC_SE_Li256ELb1ELb1ELb1ELb0EEENS1_36VarlenDynamicPersistentTileSchedulerILi64ELi64ELi256ELi128ELb1ELb1ELb1ELb1ELb0ELb1EEEEEEEEEvNT_6ParamsE --------------------------
	.section	.text._ZN7cutlass13device_kernelIN5flash11enable_sm90INS1_16FlashAttnFwdSm90INS1_25CollectiveMainloopFwdSm90ILi2EN4cute5tupleIJNS5_1CILi1EEES8_S8_EEENS6_IJNS7_ILi64EEESA_SA_EEELi512ENS_6half_tEfNS_4arch4Sm90ELb0ELb1ELb0ELb1ELb1ELb1ELb0ELb0ELb0ELb1ELb1ELb0EEENS1_21CollectiveEpilogueFwdINS6_IJSA_NS7_ILi512EEESA_EEES9_SC_SE_Li256ELb1ELb1ELb1ELb0EEENS1_36VarlenDynamicPersistentTileSchedulerILi64ELi64ELi256ELi128ELb1ELb1ELb1ELb1ELb0ELb1EEEEEEEEEvNT_6ParamsE,"ax",@progbits
	.align	128
.text._ZN7cutlass13device_kernelIN5flash11enable_sm90INS1_16FlashAttnFwdSm90INS1_25CollectiveMainloopFwdSm90ILi2EN4cute5tupleIJNS5_1CILi1EEES8_S8_EEENS6_IJNS7_ILi64EEESA_SA_EEELi512ENS_6half_tEfNS_4arch4Sm90ELb0ELb1ELb0ELb1ELb1ELb1ELb0ELb0ELb0ELb1ELb1ELb0EEENS1_21CollectiveEpilogueFwdINS6_IJSA_NS7_ILi512EEESA_EEES9_SC_SE_Li256ELb1ELb1ELb1ELb0EEENS1_36VarlenDynamicPersistentTileSchedulerILi64ELi64ELi256ELi128ELb1ELb1ELb1ELb1ELb0ELb1EEEEEEEEEvNT_6ParamsE:
        .type           _ZN7cutlass13device_kernelIN5flash11enable_sm90INS1_16FlashAttnFwdSm90INS1_25CollectiveMainloopFwdSm90ILi2EN4cute5tupleIJNS5_1CILi1EEES8_S8_EEENS6_IJNS7_ILi64EEESA_SA_EEELi512ENS_6half_tEfNS_4arch4Sm90ELb0ELb1ELb0ELb1ELb1ELb1ELb0ELb0ELb0ELb1ELb1ELb0EEENS1_21CollectiveEpilogueFwdINS6_IJSA_NS7_ILi512EEESA_EEES9_SC_SE_Li256ELb1ELb1ELb1ELb0EEENS1_36VarlenDynamicPersistentTileSchedulerILi64ELi64ELi256ELi128ELb1ELb1ELb1ELb1ELb0ELb1EEEEEEEEEvNT_6ParamsE,@function
        .size           _ZN7cutlass13device_kernelIN5flash11enable_sm90INS1_16FlashAttnFwdSm90INS1_25CollectiveMainloopFwdSm90ILi2EN4cute5tupleIJNS5_1CILi1EEES8_S8_EEENS6_IJNS7_ILi64EEESA_SA_EEELi512ENS_6half_tEfNS_4arch4Sm90ELb0ELb1ELb0ELb1ELb1ELb1ELb0ELb0ELb0ELb1ELb1ELb0EEENS1_21CollectiveEpilogueFwdINS6_IJSA_NS7_ILi512EEESA_EEES9_SC_SE_Li256ELb1ELb1ELb1ELb0EEENS1_36VarlenDynamicPersistentTileSchedulerILi64ELi64ELi256ELi128ELb1ELb1ELb1ELb1ELb0ELb1EEEEEEEEEvNT_6ParamsE,(.L_x_15649 - _ZN7cutlass13device_kernelIN5flash11enable_sm90INS1_16FlashAttnFwdSm90INS1_25CollectiveMainloopFwdSm90ILi2EN4cute5tupleIJNS5_1CILi1EEES8_S8_EEENS6_IJNS7_ILi64EEESA_SA_EEELi512ENS_6half_tEfNS_4arch4Sm90ELb0ELb1ELb0ELb1ELb1ELb1ELb0ELb0ELb0ELb1ELb1ELb0EEENS1_21CollectiveEpilogueFwdINS6_IJSA_NS7_ILi512EEESA_EEES9_SC_SE_Li256ELb1ELb1ELb1ELb0EEENS1_36VarlenDynamicPersistentTileSchedulerILi64ELi64ELi256ELi128ELb1ELb1ELb1ELb1ELb0ELb1EEEEEEEEEvNT_6ParamsE)
        .other          _ZN7cutlass13device_kernelIN5flash11enable_sm90INS1_16FlashAttnFwdSm90INS1_25CollectiveMainloopFwdSm90ILi2EN4cute5tupleIJNS5_1CILi1EEES8_S8_EEENS6_IJNS7_ILi64EEESA_SA_EEELi512ENS_6half_tEfNS_4arch4Sm90ELb0ELb1ELb0ELb1ELb1ELb1ELb0ELb0ELb0ELb1ELb1ELb0EEENS1_21CollectiveEpilogueFwdINS6_IJSA_NS7_ILi512EEESA_EEES9_SC_SE_Li256ELb1ELb1ELb1ELb0EEENS1_36VarlenDynamicPersistentTileSchedulerILi64ELi64ELi256ELi128ELb1ELb1ELb1ELb1ELb0ELb1EEEEEEEEEvNT_6ParamsE,@"STO_CUDA_ENTRY STV_DEFAULT"
_ZN7cutlass13device_kernelIN5flash11enable_sm90INS1_16FlashAttnFwdSm90INS1_25CollectiveMainloopFwdSm90ILi2EN4cute5tupleIJNS5_1CILi1EEES8_S8_EEENS6_IJNS7_ILi64EEESA_SA_EEELi512ENS_6half_tEfNS_4arch4Sm90ELb0ELb1ELb0ELb1ELb1ELb1ELb0ELb0ELb0ELb1ELb1ELb0EEENS1_21CollectiveEpilogueFwdINS6_IJSA_NS7_ILi512EEESA_EEES9_SC_SE_Li256ELb1ELb1ELb1ELb0EEENS1_36VarlenDynamicPersistentTileSchedulerILi64ELi64ELi256ELi128ELb1ELb1ELb1ELb1ELb0ELb1EEEEEEEEEvNT_6ParamsE:
        /* <DEDUP_REMOVED lines=18> */
.L_x_5734:
[----:B------:R-:W-:Y:S05]  /*0120*/  BSYNC B0 ;  /* 0x0000000000007941 */ /* 0x000fea0003800000 */
.L_x_5733:
        /* <DEDUP_REMOVED lines=37> */
.L_x_5735:
        /* <DEDUP_REMOVED lines=22> */
.L_x_5736:
        /* <DEDUP_REMOVED lines=18> */
.L_x_5737:
        /* <DEDUP_REMOVED lines=22> */
.L_x_5738:
        /* <DEDUP_REMOVED lines=22> */
.L_x_5739:
        /* <DEDUP_REMOVED lines=8> */
.L_x_5742:
        /* <DEDUP_REMOVED lines=25> */
[CC--:B------:R-:W-:Y:S02]  /*0ad0*/  LEA.HI R4, R3.reuse, R0.reuse, RZ, 0x4 ;  /* 0x0000000003047211 */ /* 0x0c0fe400078f20ff */
[----:B------:R-:W-:-:S02]  /*0ae0*/  LEA.HI R5, R3, R0, RZ, 0x5 ;  /* 0x0000000003057211 */ /* 0x000fc400078f28ff */
[CC--:B------:R-:W-:Y:S02]  /*0af0*/  LEA.HI R6, R3.reuse, R0.reuse, RZ, 0x7 ;  /* 0x0000000003067211 */ /* 0x0c0fe400078f38ff */
[CC--:B------:R-:W-:Y:S02]  /*0b00*/  LEA.HI R10, R3.reuse, R0.reuse, RZ, 0x2 ;  /* 0x00000000030a7211 */ /* 0x0c0fe400078f10ff */
[----:B------:R-:W-:Y:S02]  /*0b10*/  LEA.HI R3, R3, R0, RZ, 0x3 ;  /* 0x0000000003037211 */ /* 0x000fe400078f18ff */
[----:B------:R-:W-:Y:S02]  /*0b20*/  SHF.R.S32.HI R214, RZ, 0x5, R5 ;  /* 0x00000005ffd67819 */ /* 0x000fe40000011405 */
[----:B------:R-:W-:Y:S02]  /*0b30*/  LOP3.LUT R13, R3, 0xfffffff8, RZ, 0xc0, !PT ;  /* 0xfffffff8030d7812 */ /* 0x000fe400078ec0ff */
[----:B------:R-:W-:-:S02]  /*0b40*/  LOP3.LUT R3, R4, 0xfffffff0, RZ, 0xc0, !PT ;  /* 0xfffffff004037812 */ /* 0x000fc400078ec0ff */
[----:B------:R-:W-:Y:S01]  /*0b50*/  SHF.R.S32.HI R7, RZ, 0x4, R4 ;  /* 0x00000004ff077819 */ /* 0x000fe20000011404 */
[C---:B------:R-:W-:Y:S01]  /*0b60*/  IMAD.IADD R13, R0.reuse, 0x1, -R13 ;  /* 0x00000001000d7824 */ /* 0x040fe200078e0a0d */
[----:B------:R-:W-:Y:S01]  /*0b70*/  SHF.R.S32.HI R5, RZ, 0x1f, R5 ;  /* 0x0000001fff057819 */ /* 0x000fe20000011405 */
[----:B------:R-:W-:Y:S01]  /*0b80*/  IMAD.IADD R3, R0, 0x1, -R3 ;  /* 0x0000000100037824 */ /* 0x000fe200078e0a03 */
[----:B------:R-:W-:Y:S01]  /*0b90*/  LOP3.LUT R9, R6, 0xffffff80, RZ, 0xc0, !PT ;  /* 0xffffff8006097812 */ /* 0x000fe200078ec0ff */
[----:B------:R-:W-:Y:S01]  /*0ba0*/  IMAD.SHL.U32 R199, R13, 0x8, RZ ;  /* 0x000000080dc77824 */ /* 0x000fe200078e00ff */
[----:B------:R-:W-:Y:S02]  /*0bb0*/  LEA.HI R4, R4, R7, RZ, 0x1 ;  /* 0x0000000704047211 */ /* 0x000fe400078f08ff */
[----:B------:R-:W-:Y:S01]  /*0bc0*/  LOP3.LUT R11, R10, 0xfffffffc, RZ, 0xc0, !PT ;  /* 0xfffffffc0a0b7812 */ /* 0x000fe200078ec0ff */
[----:B------:R-:W-:Y:S01]  /*0bd0*/  IMAD.IADD R9, R0, 0x1, -R9 ;  /* 0x0000000100097824 */ /* 0x000fe200078e0a09 */
[----:B------:R-:W-:Y:S01]  /*0be0*/  LEA.HI R5, R5, R214, RZ, 0x2 ;  /* 0x000000d605057211 */ /* 0x000fe200078f10ff */
[C---:B------:R-:W-:Y:S01]  /*0bf0*/  VIADD R37, R199.reuse, 0x40 ;  /* 0x00000040c7257836 */ /* 0x040fe20000000000 */
[----:B------:R-:W-:Y:S01]  /*0c00*/  LOP3.LUT R4, R4, 0x1ffffffe, RZ, 0xc0, !PT ;  /* 0x1ffffffe04047812 */ /* 0x000fe200078ec0ff */
[----:B------:R-:W-:Y:S01]  /*0c10*/  IMAD.IADD R190, R0, 0x1, -R11 ;  /* 0x0000000100be7824 */ /* 0x000fe200078e0a0b */
[----:B------:R-:W-:Y:S01]  /*0c20*/  SHF.R.S32.HI R20, RZ, 0x7, R6 ;  /* 0x00000007ff147819 */ /* 0x000fe20000011406 */
[----:B------:R-:W-:Y:S01]  /*0c30*/  VIADD R34, R199, 0x100 ;  /* 0x00000100c7227836 */ /* 0x000fe20000000000 */
[--C-:B------:R-:W-:Y:S01]  /*0c40*/  SHF.R.S32.HI R8, RZ, 0x1f, R3.reuse ;  /* 0x0000001fff087819 */ /* 0x100fe20000011403 */
[----:B------:R-:W-:Y:S01]  /*0c50*/  IMAD.IADD R4, R7, 0x1, -R4 ;  /* 0x0000000107047824 */ /* 0x000fe200078e0a04 */
[----:B------:R-:W-:Y:S01]  /*0c60*/  LOP3.LUT R5, R5, 0x3ffffc, RZ, 0xc0, !PT ;  /* 0x003ffffc05057812 */ /* 0x000fe200078ec0ff */
[----:B------:R-:W-:Y:S01]  /*0c70*/  IMAD R16, R20, 0x100, R3 ;  /* 0x0000010014107824 */ /* 0x000fe200078e0203 */
[----:B------:R-:W-:Y:S01]  /*0c80*/  SHF.R.S32.HI R0, RZ, 0x1f, R9 ;  /* 0x0000001fff007819 */ /* 0x000fe20000011409 */
[----:B------:R-:W-:Y:S01]  /*0c90*/  IMAD.SHL.U32 R4, R4, 0x8, RZ ;  /* 0x0000000804047824 */ /* 0x000fe200078e00ff */
[----:B------:R-:W-:Y:S01]  /*0ca0*/  LEA.HI R12, R8, R3, RZ, 0x3 ;  /* 0x00000003080c7211 */ /* 0x000fe200078f18ff */
[----:B------:R-:W-:Y:S01]  /*0cb0*/  IMAD.IADD R5, R214, 0x1, -R5 ;  /* 0x00000001d6057824 */ /* 0x000fe200078e0a05 */
[----:B------:R-:W-:Y:S01]  /*0cc0*/  SHF.R.S32.HI R193, RZ, 0x2, R10 ;  /* 0x00000002ffc17819 */ /* 0x000fe2000001140a */
[----:B------:R-:W-:Y:S01]  /*0cd0*/  STL [R1+0x60], R20 ;  /* 0x0000601401007387 */ /* 0x000fe20000100800 */
[-C--:B------:R-:W-:Y:S01]  /*0ce0*/  LEA.HI R7, R0, R9.reuse, RZ, 0x2 ;  /* 0x0000000900077211 */ /* 0x080fe200078f10ff */
[----:B------:R-:W-:Y:S01]  /*0cf0*/  IMAD R17, R5, 0x10, R16 ;  /* 0x0000001005117824 */ /* 0x000fe200078e0210 */
[C---:B------:R-:W-:Y:S01]  /*0d00*/  LOP3.LUT R14, R12.reuse, 0xfffffff8, RZ, 0xc0, !PT ;  /* 0xfffffff80c0e7812 */ /* 0x040fe200078ec0ff */
[----:B------:R-:W-:Y:S01]  /*0d10*/  VIADD R5, R193, 0x20 ;  /* 0x00000020c1057836 */ /* 0x000fe20000000000 */
[--C-:B------:R-:W-:Y:S01]  /*0d20*/  SHF.R.S32.HI R8, RZ, 0x2, R7.reuse ;  /* 0x00000002ff087819 */ /* 0x100fe20000011407 */
[----:B------:R-:W-:Y:S01]  /*0d30*/  IMAD.SHL.U32 R12, R12, 0x40, RZ ;  /* 0x000000400c0c7824 */ /* 0x000fe200078e00ff */
[----:B------:R-:W-:Y:S01]  /*0d40*/  SHF.R.S32.HI R11, RZ, 0x1f, R7 ;  /* 0x0000001fff0b7819 */ /* 0x000fe20000011407 */
[----:B------:R-:W-:Y:S01]  /*0d50*/  IMAD.IADD R14, R3, 0x1, -R14 ;  /* 0x00000001030e7824 */ /* 0x000fe200078e0a0e */
[----:B------:R-:W-:Y:S01]  /*0d60*/  LOP3.LUT R16, R7, 0x7ffffffc, RZ, 0xc0, !PT ;  /* 0x7ffffffc07107812 */ /* 0x000fe200078ec0ff */
[----:B------:R-:W-:Y:S01]  /*0d70*/  VIADD R31, R199, 0x1c0 ;  /* 0x000001c0c71f7836 */ /* 0x000fe20000000000 */
[----:B------:R-:W-:Y:S01]  /*0d80*/  LEA.HI R11, R11, R8, RZ, 0x3 ;  /* 0x000000080b0b7211 */ /* 0x000fe200078f18ff */
[----:B------:R-:W-:Y:S01]  /*0d90*/  IMAD.SHL.U32 R3, R14, 0x40, RZ ;  /* 0x000000400e037824 */ /* 0x000fe200078e00ff */
[----:B------:R-:W-:Y:S01]  /*0da0*/  SHF.R.S32.HI R18, RZ, 0x1f, R5 ;  /* 0x0000001fff127819 */ /* 0x000fe20000011405 */
[----:B------:R-:W-:Y:S01]  /*0db0*/  IMAD.IADD R16, R9, 0x1, -R16 ;  /* 0x0000000109107824 */ /* 0x000fe200078e0a10 */
[----:B------:R-:W-:Y:S01]  /*0dc0*/  LEA.HI R0, R0, R9, RZ, 0x5 ;  /* 0x0000000900007211 */ /* 0x000fe200078f28ff */
[----:B------:R-:W-:Y:S01]  /*0dd0*/  VIADD R36, R199, 0x80 ;  /* 0x00000080c7247836 */ /* 0x000fe20000000000 */
[----:B------:R-:W-:Y:S01]  /*0de0*/  LOP3.LUT R11, R11, 0xfffffff8, RZ, 0xc0, !PT ;  /* 0xfffffff80b0b7812 */ /* 0x000fe200078ec0ff */
[----:B------:R-:W-:Y:S01]  /*0df0*/  IMAD.SHL.U32 R189, R16, 0x2, RZ ;  /* 0x0000000210bd7824 */ /* 0x000fe200078e00ff */
[----:B------:R-:W-:Y:S01]  /*0e00*/  LEA.HI R9, R18, R5, RZ, 0x3 ;  /* 0x0000000512097211 */ /* 0x000fe200078f18ff */
[----:B------:R-:W-:Y:S01]  /*0e10*/  IMAD.SHL.U32 R5, R5, 0x40, RZ ;  /* 0x0000004005057824 */ /* 0x000fe200078e00ff */
[----:B------:R-:W-:Y:S01]  /*0e20*/  LOP3.LUT R3, R3, 0x1c0, RZ, 0xc0, !PT ;  /* 0x000001c003037812 */ /* 0x000fe200078ec0ff */
[----:B------:R-:W-:Y:S01]  /*0e30*/  IMAD.IADD R11, R8, 0x1, -R11 ;  /* 0x00000001080b7824 */ /* 0x000fe200078e0a0b */
[----:B------:R-:W-:Y:S01]  /*0e40*/  SHF.R.S32.HI R0, RZ, 0x5, R0 ;  /* 0x00000005ff007819 */ /* 0x000fe20000011400 */
[----:B------:R-:W-:Y:S01]  /*0e50*/  IMAD.SHL.U32 R18, R190, 0x8, RZ ;  /* 0x00000008be127824 */ /* 0x000fe200078e00ff */
[----:B------:R-:W-:Y:S01]  /*0e60*/  LEA.HI R6, R6, R20, RZ, 0x1 ;  /* 0x0000001406067211 */ /* 0x000fe200078f08ff */
[--C-:B------:R-:W-:Y:S01]  /*0e70*/  IMAD.U32 R8, R17, 0x40, R4.reuse ;  /* 0x0000004011087824 */ /* 0x100fe200078e0004 */
[----:B------:R-:W-:Y:S01]  /*0e80*/  LOP3.LUT R7, R5, 0x1c0, RZ, 0xc0, !PT ;  /* 0x000001c005077812 */ /* 0x000fe200078ec0ff */
[----:B------:R-:W-:Y:S01]  /*0e90*/  IMAD R194, R0, 0x10, R11 ;  /* 0x0000001000c27824 */ /* 0x000fe200078e020b */
[----:B------:R-:W-:Y:S01]  /*0ea0*/  LOP3.LUT R4, R3, 0x8, R4, 0xf8, !PT ;  /* 0x0000000803047812 */ /* 0x000fe200078ef804 */
[----:B------:R-:W-:Y:S01]  /*0eb0*/  VIADD R30, R18, 0x40 ;  /* 0x00000040121e7836 */ /* 0x000fe20000000000 */
[----:B------:R-:W-:Y:S01]  /*0ec0*/  SHF.R.U32.HI R5, RZ, 0x3, R3 ;  /* 0x00000003ff057819 */ /* 0x000fe20000011603 */
[----:B------:R-:W-:Y:S01]  /*0ed0*/  IMAD.SHL.U32 R9, R9, 0x40, RZ ;  /* 0x0000004009097824 */ /* 0x000fe200078e00ff */
[----:B------:R-:W-:Y:S01]  /*0ee0*/  LOP3.LUT R3, R12, 0x7ffffe00, RZ, 0xc0, !PT ;  /* 0x7ffffe000c037812 */ /* 0x000fe200078ec0ff */
[----:B------:R-:W-:Y:S01]  /*0ef0*/  VIADD R29, R18, 0x60 ;  /* 0x00000060121d7836 */ /* 0x000fe20000000000 */
[----:B------:R-:W-:Y:S01]  /*0f00*/  LOP3.LUT R6, R6, 0xfffffe, RZ, 0xc0, !PT ;  /* 0x00fffffe06067812 */ /* 0x000fe200078ec0ff */
[----:B------:R-:W-:Y:S01]  /*0f10*/  VIADD R28, R18, 0x80 ;  /* 0x00000080121c7836 */ /* 0x000fe20000000000 */
[----:B------:R-:W-:Y:S01]  /*0f20*/  LEA.HI R0, R190, R190, RZ, 0x1 ;  /* 0x000000bebe007211 */ /* 0x000fe200078f08ff */
[----:B------:R-:W-:Y:S01]  /*0f30*/  IMAD R3, R214, 0x400, R3 ;  /* 0x00000400d6037824 */ /* 0x000fe200078e0203 */
[----:B------:R-:W-:Y:S01]  /*0f40*/  SHF.R.S32.HI R10, RZ, 0x1f, R10 ;  /* 0x0000001fff0a7819 */ /* 0x000fe2000001140a */
[----:B------:R-:W-:Y:S01]  /*0f50*/  IMAD.IADD R6, R20, 0x1, -R6 ;  /* 0x0000000114067824 */ /* 0x000fe200078e0a06 */
[----:B------:R-:W-:Y:S01]  /*0f60*/  LOP3.LUT R4, R4, R5, RZ, 0x3c, !PT ;  /* 0x0000000504047212 */ /* 0x000fe200078e3cff */
[----:B------:R0:W-:Y:S01]  /*0f70*/  STL [R1+0x6c], R8 ;  /* 0x00006c0801007387 */ /* 0x0001e20000100800 */
[----:B------:R-:W-:Y:S01]  /*0f80*/  LOP3.LUT R5, R0, 0x1ffffffe, RZ, 0xc0, !PT ;  /* 0x1ffffffe00057812 */ /* 0x000fe200078ec0ff */
[C---:B------:R-:W-:Y:S01]  /*0f90*/  VIADD R27, R18.reuse, 0xa0 ;  /* 0x000000a0121b7836 */ /* 0x040fe20000000000 */
[----:B------:R-:W-:Y:S01]  /*0fa0*/  SHF.R.U32.HI R15, RZ, 0x3, R7 ;  /* 0x00000003ff0f7819 */ /* 0x000fe20000011607 */
[----:B------:R-:W-:Y:S01]  /*0fb0*/  STL [R1+0x5c], RZ ;  /* 0x00005cff01007387 */ /* 0x000fe20000100800 */
[----:B------:R-:W-:Y:S01]  /*0fc0*/  SHF.R.S32.HI R0, RZ, 0x1f, R30 ;  /* 0x0000001fff007819 */ /* 0x000fe2000001141e */
[----:B------:R-:W-:Y:S01]  /*0fd0*/  VIADD R26, R18, 0xc0 ;  /* 0x000000c0121a7836 */ /* 0x000fe20000000000 */
[----:B------:R-:W-:Y:S01]  /*0fe0*/  LOP3.LUT R7, R7, 0x38, R18, 0xf8, !PT ;  /* 0x0000003807077812 */ /* 0x000fe200078ef812 */
[----:B------:R-:W-:Y:S01]  /*0ff0*/  STL [R1+0x14], R30 ;  /* 0x0000141e01007387 */ /* 0x000fe20000100800 */
[----:B------:R-:W-:Y:S01]  /*1000*/  LEA.HI R10, R10, R193, RZ, 0x3 ;  /* 0x000000c10a0a7211 */ /* 0x000fe200078f18ff */
[----:B------:R-:W-:Y:S01]  /*1010*/  VIADD R25, R18, 0xe0 ;  /* 0x000000e012197836 */ /* 0x000fe20000000000 */
[----:B0-----:R-:W-:Y:S01]  /*1020*/  LOP3.LUT R8, R9, 0xfffffe00, RZ, 0xc0, !PT ;  /* 0xfffffe0009087812 */ /* 0x001fe200078ec0ff */
[----:B------:R-:W-:Y:S01]  /*1030*/  IMAD.IADD R3, R3, 0x1, R4 ;  /* 0x0000000103037824 */ /* 0x000fe200078e0204 */
[----:B------:R0:W-:Y:S01]  /*1040*/  STL [R1+0x10], R29 ;  /* 0x0000101d01007387 */ /* 0x0001e20000100800 */
[----:B------:R-:W-:Y:S01]  /*1050*/  IMAD.SHL.U32 R23, R6, 0x100, RZ ;  /* 0x0000010006177824 */ /* 0x000fe200078e00ff */
[----:B------:R-:W-:Y:S01]  /*1060*/  SHF.R.S32.HI R4, RZ, 0x1f, R29 ;  /* 0x0000001fff047819 */ /* 0x000fe2000001141d */
[----:B------:R-:W-:Y:S01]  /*1070*/  VIADD R229, R18, 0x100 ;  /* 0x0000010012e57836 */ /* 0x000fe20000000000 */
[----:B------:R-:W-:Y:S01]  /*1080*/  STL [R1+0xc], R28 ;  /* 0x00000c1c01007387 */ /* 0x000fe20000100800 */
[----:B------:R-:W-:Y:S01]  /*1090*/  SHF.L.U64.HI R0, R30, 0x1, R0 ;  /* 0x000000011e007819 */ /* 0x000fe20000010200 */
[----:B------:R-:W-:Y:S01]  /*10a0*/  VIADD R228, R18, 0x120 ;  /* 0x0000012012e47836 */ /* 0x000fe20000000000 */
[----:B------:R-:W-:Y:S01]  /*10b0*/  LOP3.LUT R7, R8, R7, R15, 0xf6, !PT ;  /* 0x0000000708077212 */ /* 0x000fe200078ef60f */
[----:B------:R-:W-:Y:S01]  /*10c0*/  STL [R1+0x8], R27 ;  /* 0x0000081b01007387 */ /* 0x000fe20000100800 */
[----:B------:R-:W-:Y:S01]  /*10d0*/  LOP3.LUT R10, R10, 0xfffffff8, RZ, 0xc0, !PT ;  /* 0xfffffff80a0a7812 */ /* 0x000fe200078ec0ff */
[----:B------:R-:W-:Y:S01]  /*10e0*/  VIADD R226, R18, 0x140 ;  /* 0x0000014012e27836 */ /* 0x000fe20000000000 */
[----:B------:R-:W-:Y:S01]  /*10f0*/  SHF.R.S32.HI R6, RZ, 0x1f, R28 ;  /* 0x0000001fff067819 */ /* 0x000fe2000001141c */
[----:B------:R-:W-:Y:S01]  /*1100*/  STL [R1+0x4], R26 ;  /* 0x0000041a01007387 */ /* 0x000fe20000100800 */
[----:B------:R-:W-:Y:S01]  /*1110*/  SHF.R.S32.HI R8, RZ, 0x1f, R27 ;  /* 0x0000001fff087819 */ /* 0x000fe2000001141b */
[----:B------:R-:W-:Y:S01]  /*1120*/  IMAD.IADD R198, R193, 0x1, -R10 ;  /* 0x00000001c1c67824 */ /* 0x000fe200078e0a0a */
[----:B0-----:R-:W-:Y:S01]  /*1130*/  SHF.L.U64.HI R29, R29, 0x1, R4 ;  /* 0x000000011d1d7819 */ /* 0x001fe20000010204 */
[----:B------:R-:W-:Y:S01]  /*1140*/  STL [R1], R25 ;  /* 0x0000001901007387 */ /* 0x000fe20000100800 */
[----:B------:R-:W-:Y:S01]  /*1150*/  SHF.L.U64.HI R4, R28, 0x1, R6 ;  /* 0x000000011c047819 */ /* 0x000fe20000010206 */
[C---:B------:R-:W-:Y:S01]  /*1160*/  VIADD R219, R18.reuse, 0x160 ;  /* 0x0000016012db7836 */ /* 0x040fe20000000000 */
[----:B------:R-:W-:Y:S01]  /*1170*/  SHF.R.S32.HI R9, RZ, 0x1f, R26 ;  /* 0x0000001fff097819 */ /* 0x000fe2000001141a */
[----:B------:R-:W-:Y:S01]  /*1180*/  STL [R1+0x68], R23 ;  /* 0x0000681701007387 */ /* 0x000fe20000100800 */
[----:B------:R-:W-:Y:S01]  /*1190*/  SHF.R.S32.HI R10, RZ, 0x1f, R25 ;  /* 0x0000001fff0a7819 */ /* 0x000fe20000011419 */
[----:B------:R-:W-:Y:S01]  /*11a0*/  VIADD R218, R18, 0x180 ;  /* 0x0000018012da7836 */ /* 0x000fe20000000000 */
[----:B------:R-:W-:Y:S01]  /*11b0*/  SHF.R.S32.HI R12, RZ, 0x1f, R229 ;  /* 0x0000001fff0c7819 */ /* 0x000fe200000114e5 */
[----:B------:R0:W-:Y:S01]  /*11c0*/  STL [R1+0x18], R0 ;  /* 0x0000180001007387 */ /* 0x0001e20000100800 */
[----:B------:R-:W-:Y:S01]  /*11d0*/  SHF.L.U64.HI R6, R26, 0x1, R9 ;  /* 0x000000011a067819 */ /* 0x000fe20000010209 */
[----:B------:R-:W-:Y:S01]  /*11e0*/  VIADD R217, R18, 0x1a0 ;  /* 0x000001a012d97836 */ /* 0x000fe20000000000 */
[----:B------:R-:W-:Y:S01]  /*11f0*/  SHF.R.S32.HI R11, RZ, 0x1f, R228 ;  /* 0x0000001fff0b7819 */ /* 0x000fe200000114e4 */
[----:B------:R-:W-:Y:S01]  /*1200*/  STL [R1+0x1c], R29 ;  /* 0x00001c1d01007387 */ /* 0x000fe20000100800 */
[----:B------:R-:W-:Y:S01]  /*1210*/  R2P PR, R14, 0x6 ;  /* 0x000000060e007804 */ /* 0x000fe20000000000 */
[C---:B------:R-:W-:Y:S01]  /*1220*/  VIADD R216, R18.reuse, 0x1c0 ;  /* 0x000001c012d87836 */ /* 0x040fe20000000000 */
[----:B------:R-:W-:Y:S01]  /*1230*/  SHF.R.S32.HI R13, RZ, 0x1f, R226 ;  /* 0x0000001fff0d7819 */ /* 0x000fe200000114e2 */
[----:B------:R1:W-:Y:S01]  /*1240*/  STL [R1+0x20], R4 ;  /* 0x0000200401007387 */ /* 0x0003e20000100800 */
[----:B------:R-:W-:Y:S01]  /*1250*/  SHF.R.S32.HI R14, RZ, 0x1f, R219 ;  /* 0x0000001fff0e7819 */ /* 0x000fe200000114db */
[----:B------:R-:W-:Y:S01]  /*1260*/  VIADD R215, R18, 0x1e0 ;  /* 0x000001e012d77836 */ /* 0x000fe20000000000 */
[----:B0-----:R-:W-:Y:S01]  /*1270*/  SHF.L.U64.HI R0, R27, 0x1, R8 ;  /* 0x000000011b007819 */ /* 0x001fe20000010208 */
[----:B------:R-:W-:Y:S01]  /*1280*/  IMAD.IADD R197, R189, 0x1, R23 ;  /* 0x00000001bdc57824 */ /* 0x000fe200078e0217 */
[----:B------:R-:W-:Y:S01]  /*1290*/  SHF.R.S32.HI R15, RZ, 0x1f, R218 ;  /* 0x0000001fff0f7819 */ /* 0x000fe200000114da */
[----:B------:R-:W-:Y:S01]  /*12a0*/  IMAD.IADD R5, R190, 0x1, -R5 ;  /* 0x00000001be057824 */ /* 0x000fe200078e0a05 */
[----:B------:R-:W-:Y:S01]  /*12b0*/  SHF.R.S32.HI R20, RZ, 0x1f, R217 ;  /* 0x0000001fff147819 */ /* 0x000fe200000114d9 */
[----:B------:R0:W-:Y:S01]  /*12c0*/  STL [R1+0x24], R0 ;  /* 0x0000240001007387 */ /* 0x0001e20000100800 */
[----:B------:R-:W-:Y:S01]  /*12d0*/  SHF.R.S32.HI R21, RZ, 0x1f, R216 ;  /* 0x0000001fff157819 */ /* 0x000fe200000114d8 */
[----:B------:R-:W-:Y:S01]  /*12e0*/  IMAD R200, R3, 0x2, R2 ;  /* 0x0000000203c87824 */ /* 0x000fe200078e0202 */
[----:B-1----:R-:W-:Y:S01]  /*12f0*/  SHF.L.U64.HI R4, R25, 0x1, R10 ;  /* 0x0000000119047819 */ /* 0x002fe2000001020a */
[----:B------:R1:W-:Y:S01]  /*1300*/  STL [R1+0x28], R6 ;  /* 0x0000280601007387 */ /* 0x0003e20000100800 */
[----:B------:R-:W-:Y:S01]  /*1310*/  SHF.R.S32.HI R24, RZ, 0x1f, R215 ;  /* 0x0000001fff187819 */ /* 0x000fe200000114d7 */
[----:B------:R-:W-:Y:S01]  /*1320*/  VIADD R35, R199, 0xc0 ;  /* 0x000000c0c7237836 */ /* 0x000fe20000000000 */
[----:B------:R-:W-:Y:S01]  /*1330*/  SHF.R.S32.HI R37, RZ, 0x1f, R37 ;  /* 0x0000001fff257819 */ /* 0x000fe20000011425 */
[----:B------:R2:W-:Y:S01]  /*1340*/  STL [R1+0x2c], R4 ;  /* 0x00002c0401007387 */ /* 0x0005e20000100800 */
[----:B------:R-:W-:Y:S01]  /*1350*/  SHF.R.S32.HI R34, RZ, 0x1f, R34 ;  /* 0x0000001fff227819 */ /* 0x000fe20000011422 */
[----:B------:R-:W-:Y:S01]  /*1360*/  VIADD R37, R197, 0x10 ;  /* 0x00000010c5257836 */ /* 0x000fe20000000000 */
[----:B0-----:R-:W-:Y:S01]  /*1370*/  SHF.L.U64.HI R0, R229, 0x1, R12 ;  /* 0x00000001e5007819 */ /* 0x001fe2000001020c */
[C---:B------:R-:W-:Y:S01]  /*1380*/  VIADD R34, R197.reuse, 0x28 ;  /* 0x00000028c5227836 */ /* 0x040fe20000000000 */
[----:B------:R-:W-:Y:S01]  /*1390*/  SHF.R.S32.HI R31, RZ, 0x1f, R31 ;  /* 0x0000001fff1f7819 */ /* 0x000fe2000001141f */
[----:B------:R-:W-:Y:S01]  /*13a0*/  VIADD R31, R197, 0x40 ;  /* 0x00000040c51f7836 */ /* 0x000fe20000000000 */
[----:B-1----:R-:W-:Y:S01]  /*13b0*/  SHF.L.U64.HI R6, R228, 0x1, R11 ;  /* 0x00000001e4067819 */ /* 0x002fe2000001020b */
[----:B------:R0:W-:Y:S01]  /*13c0*/  STL [R1+0x30], R0 ;  /* 0x0000300001007387 */ /* 0x0001e20000100800 */
[C---:B------:R-:W-:Y:S01]  /*13d0*/  VIADD R33, R199.reuse, 0x140 ;  /* 0x00000140c7217836 */ /* 0x040fe20000000000 */
[----:B--2---:R-:W-:Y:S01]  /*13e0*/  SHF.L.U64.HI R4, R226, 0x1, R13 ;  /* 0x00000001e2047819 */ /* 0x004fe2000001020d */
[----:B------:R-:W-:Y:S01]  /*13f0*/  VIADD R32, R199, 0x180 ;  /* 0x00000180c7207836 */ /* 0x000fe20000000000 */
[----:B------:R1:W-:Y:S01]  /*1400*/  STL [R1+0x34], R6 ;  /* 0x0000340601007387 */ /* 0x0003e20000100800 */
[C---:B------:R-:W-:Y:S01]  /*1410*/  VIADD R28, R197.reuse, 0x58 ;  /* 0x00000058c51c7836 */ /* 0x040fe20000000000 */
[----:B------:R-:W-:Y:S01]  /*1420*/  SHF.R.S32.HI R36, RZ, 0x1f, R36 ;  /* 0x0000001fff247819 */ /* 0x000fe20000011424 */
[----:B------:R-:W-:Y:S01]  /*1430*/  VIADD R25, R197, 0x70 ;  /* 0x00000070c5197836 */ /* 0x000fe20000000000 */
[----:B------:R2:W-:Y:S01]  /*1440*/  STL [R1+0x38], R4 ;  /* 0x0000380401007387 */ /* 0x0005e20000100800 */
[----:B------:R-:W-:Y:S01]  /*1450*/  IMAD R212, R5, 0x8, R194 ;  /* 0x0000000805d47824 */ /* 0x000fe200078e02c2 */
[----:B0-----:R-:W-:Y:S01]  /*1460*/  SHF.L.U64.HI R0, R219, 0x1, R14 ;  /* 0x00000001db007819 */ /* 0x001fe2000001020e */
[----:B------:R-:W-:Y:S01]  /*1470*/  VIADD R205, R200, 0x26800 ;  /* 0x00026800c8cd7836 */ /* 0x000fe20000000000 */
[----:B------:R-:W-:Y:S01]  /*1480*/  SHF.R.S32.HI R5, RZ, 0x1f, R37 ;  /* 0x0000001fff057819 */ /* 0x000fe20000011425 */
[C---:B------:R-:W-:Y:S01]  /*1490*/  VIADD R12, R197.reuse, 0xb8 ;  /* 0x000000b8c50c7836 */ /* 0x040fe20000000000 */
[----:B-1----:R-:W-:Y:S01]  /*14a0*/  SHF.L.U64.HI R6, R218, 0x1, R15 ;  /* 0x00000001da067819 */ /* 0x002fe2000001020f */
[----:B------:R0:W-:Y:S01]  /*14b0*/  STL [R1+0x3c], R0 ;  /* 0x00003c0001007387 */ /* 0x0001e20000100800 */
[C---:B------:R-:W-:Y:S01]  /*14c0*/  VIADD R15, R197.reuse, 0xa0 ;  /* 0x000000a0c50f7836 */ /* 0x040fe20000000000 */
[----:B------:R-:W-:Y:S01]  /*14d0*/  SHF.R.S32.HI R5, RZ, 0x1f, R34 ;  /* 0x0000001fff057819 */ /* 0x000fe20000011422 */
[C---:B------:R-:W-:Y:S01]  /*14e0*/  VIADD R9, R197.reuse, 0xd0 ;  /* 0x000000d0c5097836 */ /* 0x040fe20000000000 */
[----:B--2---:R-:W-:Y:S01]  /*14f0*/  SHF.L.U64.HI R4, R216, 0x1, R21 ;  /* 0x00000001d8047819 */ /* 0x004fe20000010215 */
[----:B------:R-:W-:Y:S01]  /*1500*/  STL [R1+0x40], R6 ;  /* 0x0000400601007387 */ /* 0x000fe20000100800 */
[C---:B------:R-:W-:Y:S01]  /*1510*/  VIADD R21, R197.reuse, 0x88 ;  /* 0x00000088c5157836 */ /* 0x040fe20000000000 */
[----:B------:R-:W-:Y:S01]  /*1520*/  SHF.R.S32.HI R5, RZ, 0x1f, R31 ;  /* 0x0000001fff057819 */ /* 0x000fe2000001141f */
[----:B------:R-:W-:Y:S01]  /*1530*/  VIADD R10, R197, 0xc8 ;  /* 0x000000c8c50a7836 */ /* 0x000fe20000000000 */
[----:B------:R-:W-:Y:S01]  /*1540*/  SHF.R.S32.HI R35, RZ, 0x1f, R35 ;  /* 0x0000001fff237819 */ /* 0x000fe20000011423 */
[----:B------:R-:W-:Y:S01]  /*1550*/  VIADD R201, R200, 0x26840 ;  /* 0x00026840c8c97836 */ /* 0x000fe20000000000 */
[----:B0-----:R-:W-:Y:S01]  /*1560*/  SHF.L.U64.HI R0, R217, 0x1, R20 ;  /* 0x00000001d9007819 */ /* 0x001fe20000010214 */
[----:B------:R-:W-:Y:S01]  /*1570*/  VIADD R185, R18, 0x20 ;  /* 0x0000002012b97836 */ /* 0x000fe20000000000 */
[----:B------:R-:W-:Y:S01]  /*1580*/  SHF.R.S32.HI R33, RZ, 0x1f, R33 ;  /* 0x0000001fff217819 */ /* 0x000fe20000011421 */
[C---:B------:R-:W-:Y:S01]  /*1590*/  VIADD R38, R197.reuse, 0x8 ;  /* 0x00000008c5267836 */ /* 0x040fe20000000000 */
[----:B------:R-:W-:Y:S01]  /*15a0*/  SHF.R.S32.HI R32, RZ, 0x1f, R32 ;  /* 0x0000001fff207819 */ /* 0x000fe20000011420 */
[----:B------:R0:W-:Y:S01]  /*15b0*/  STL [R1+0x44], R0 ;  /* 0x0000440001007387 */ /* 0x0001e20000100800 */
[----:B------:R-:W-:Y:S01]  /*15c0*/  SEL R204, R204, 0xffffffe0, !P1 ;  /* 0xffffffe0cccc7807 */ /* 0x000fe20004800000 */
[C---:B------:R-:W-:Y:S01]  /*15d0*/  VIADD R36, R197.reuse, 0x18 ;  /* 0x00000018c5247836 */ /* 0x040fe20000000000 */
[----:B------:R-:W-:Y:S01]  /*15e0*/  SHF.R.S32.HI R5, RZ, 0x1f, R28 ;  /* 0x0000001fff057819 */ /* 0x000fe2000001141c */
[----:B------:R1:W-:Y:S01]  /*15f0*/  STL [R1+0x48], R4 ;  /* 0x0000480401007387 */ /* 0x0003e20000100800 */
[C---:B------:R-:W-:Y:S01]  /*1600*/  VIADD R35, R197.reuse, 0x20 ;  /* 0x00000020c5237836 */ /* 0x040fe20000000000 */
[----:B------:R-:W-:Y:S01]  /*1610*/  SHF.R.S32.HI R5, RZ, 0x1f, R25 ;  /* 0x0000001fff057819 */ /* 0x000fe20000011419 */
[C---:B------:R-:W-:Y:S01]  /*1620*/  VIADD R33, R197.reuse, 0x30 ;  /* 0x00000030c5217836 */ /* 0x040fe20000000000 */
[----:B------:R-:W-:Y:S01]  /*1630*/  SHF.R.S32.HI R5, RZ, 0x1f, R21 ;  /* 0x0000001fff057819 */ /* 0x000fe20000011415 */
[----:B------:R-:W-:Y:S01]  /*1640*/  VIADD R32, R197, 0x38 ;  /* 0x00000038c5207836 */ /* 0x000fe20000000000 */
[----:B0-----:R-:W-:Y:S01]  /*1650*/  SHF.L.U64.HI R0, R215, 0x1, R24 ;  /* 0x00000001d7007819 */ /* 0x001fe20000010218 */
[C---:B------:R-:W-:Y:S01]  /*1660*/  VIADD R30, R197.reuse, 0x48 ;  /* 0x00000048c51e7836 */ /* 0x040fe20000000000 */
[----:B------:R-:W-:Y:S01]  /*1670*/  SHF.R.S32.HI R5, RZ, 0x1f, R15 ;  /* 0x0000001fff057819 */ /* 0x000fe2000001140f */
[----:B------:R-:W-:Y:S01]  /*1680*/  VIADD R29, R197, 0x50 ;  /* 0x00000050c51d7836 */ /* 0x000fe20000000000 */
[----:B------:R-:W-:Y:S01]  /*1690*/  SHF.R.S32.HI R5, RZ, 0x1f, R12 ;  /* 0x0000001fff057819 */ /* 0x000fe2000001140c */
[----:B-1----:R-:W-:Y:S01]  /*16a0*/  IMAD R4, R7, 0x2, R2 ;  /* 0x0000000207047824 */ /* 0x002fe200078e0202 */
[----:B------:R0:W-:Y:S01]  /*16b0*/  STL [R1+0x4c], R0 ;  /* 0x00004c0001007387 */ /* 0x0001e20000100800 */
[C---:B------:R-:W-:Y:S01]  /*16c0*/  VIADD R7, R197.reuse, 0xe0 ;  /* 0x000000e0c5077836 */ /* 0x040fe20000000000 */
[----:B------:R-:W-:Y:S01]  /*16d0*/  SHF.R.S32.HI R3, RZ, 0x1f, R9 ;  /* 0x0000001fff037819 */ /* 0x000fe20000011409 */
[C---:B------:R-:W-:Y:S01]  /*16e0*/  VIADD R27, R197.reuse, 0x60 ;  /* 0x00000060c51b7836 */ /* 0x040fe20000000000 */
[----:B------:R1:W-:Y:S01]  /*16f0*/  STL [R1+0x64], R4 ;  /* 0x0000640401007387 */ /* 0x0003e20000100800 */
        /* <DEDUP_REMOVED lines=20> */
[C---:B-1----:R-:W-:Y:S01]  /*1840*/  VIADD R4, R197.reuse, 0xf0 ;  /* 0x000000f0c5047836 */ /* 0x042fe20000000000 */
[----:B------:R-:W-:Y:S01]  /*1850*/  SHF.R.S32.HI R30, RZ, 0x1f, R30 ;  /* 0x0000001fff1e7819 */ /* 0x000fe2000001141e */
[----:B------:R-:W-:Y:S01]  /*1860*/  VIADD R0, R197, 0xf8 ;  /* 0x000000f8c5007836 */ /* 0x000fe20000000000 */
[----:B------:R-:W-:Y:S01]  /*1870*/  SHF.R.S32.HI R29, RZ, 0x1f, R29 ;  /* 0x0000001fff1d7819 */ /* 0x000fe2000001141d */
[C---:B------:R-:W-:Y:S01]  /*1880*/  @P2 VIADD R201, R205.reuse, 0xffffffc0 ;  /* 0xffffffc0cdc92836 */ /* 0x040fe20000000000 */
[----:B------:R-:W-:Y:S01]  /*1890*/  SHF.R.S32.HI R27, RZ, 0x1f, R27 ;  /* 0x0000001fff1b7819 */ /* 0x000fe2000001141b */
[----:B------:R-:W-:Y:S01]  /*18a0*/  IMAD.SHL.U32 R190, R190, 0x4, RZ ;  /* 0x00000004bebe7824 */ /* 0x000fe200078e00ff */
[----:B------:R-:W-:Y:S01]  /*18b0*/  SHF.R.S32.HI R26, RZ, 0x1f, R26 ;  /* 0x0000001fff1a7819 */ /* 0x000fe2000001141a */
[----:B------:R-:W-:Y:S01]  /*18c0*/  IMAD.IADD R205, R205, 0x1, R204 ;  /* 0x00000001cdcd7824 */ /* 0x000fe200078e02cc */
[----:B------:R-:W-:Y:S01]  /*18d0*/  SHF.R.S32.HI R24, RZ, 0x1f, R24 ;  /* 0x0000001fff187819 */ /* 0x000fe20000011418 */
[----:B------:R-:W-:Y:S01]  /*18e0*/  IMAD.MOV.U32 R17, RZ, RZ, RZ ;  /* 0x000000ffff117224 */ /* 0x000fe200078e00ff */
[----:B------:R-:W-:Y:S01]  /*18f0*/  SHF.R.S32.HI R23, RZ, 0x1f, R23 ;  /* 0x0000001fff177819 */ /* 0x000fe20000011417 */
[----:B------:R-:W-:Y:S01]  /*1900*/  VIADD R207, R190, 0x10 ;  /* 0x00000010becf7836 */ /* 0x000fe20000000000 */
        /* <DEDUP_REMOVED lines=9> */
[----:B------:R-:W-:-:S07]  /*19a0*/  IADD3 R204, R204, R201, RZ ;  /* 0x000000c9cccc7210 */ /* 0x000fce0007ffe0ff */
.L_x_5971:
[----:B------:R-:W-:Y:S01]  /*19b0*/  ULDC.64 UR4, c[0x0][0xa28] ;  /* 0x00028a0000047ab9 */ /* 0x000fe20000000a00 */
[----:B01-3--:R-:W0:Y:S01]  /*19c0*/  LDC.64 R4, c[0x0][0xa08] ;  /* 0x00028200ff047b82 */ /* 0x00be220000000a00 */
[----:B------:R-:W-:Y:S01]  /*19d0*/  ISETP.NE.U32.AND P0, PT, RZ, UR4, PT ;  /* 0x00000004ff007c0c */ /* 0x000fe2000bf05070 */
[----:B------:R-:W-:Y:S01]  /*19e0*/  IMAD.MOV.U32 R10, RZ, RZ, RZ ;  /* 0x000000ffff0a7224 */ /* 0x000fe200078e00ff */
[----:B------:R-:W-:Y:S01]  /*19f0*/  ULDC.64 UR6, c[0x0][0xa20] ;  /* 0x0002880000067ab9 */ /* 0x000fe20000000a00 */
[----:B------:R-:W-:Y:S01]  /*1a00*/  IMAD.MOV.U32 R24, RZ, RZ, RZ ;  /* 0x000000ffff187224 */ /* 0x000fe200078e00ff */
[----:B------:R-:W-:Y:S01]  /*1a10*/  ISETP.NE.AND.EX P0, PT, RZ, UR5, PT, P0 ;  /* 0x00000005ff007c0c */ /* 0x000fe2000bf05300 */
[----:B------:R-:W-:Y:S02]  /*1a20*/  ULDC.64 UR4, c[0x0][0xa18] ;  /* 0x0002860000047ab9 */ /* 0x000fe40000000a00 */
[----:B------:R-:W-:-:S04]  /*1a30*/  ISETP.NE.U32.AND P1, PT, RZ, UR4, PT ;  /* 0x00000004ff007c0c */ /* 0x000fc8000bf25070 */
[----:B------:R-:W-:Y:S01]  /*1a40*/  ISETP.NE.AND.EX P1, PT, RZ, UR5, PT, P1 ;  /* 0x00000005ff007c0c */ /* 0x000fe2000bf25310 */
[----:B------:R-:W-:Y:S02]  /*1a50*/  ULDC.64 UR4, c[0x0][0xa08] ;  /* 0x0002820000047ab9 */ /* 0x000fe40000000a00 */
[----:B------:R-:W-:-:S03]  /*1a60*/  ISETP.NE.U32.AND P3, PT, RZ, UR4, PT ;  /* 0x00000004ff007c0c */ /* 0x000fc6000bf65070 */
[----:B--2---:R-:W1:Y:S01]  /*1a70*/  @P0 LDC.64 R8, c[0x0][0xa28] ;  /* 0x00028a00ff080b82 */ /* 0x004e620000000a00 */
[----:B------:R-:W-:Y:S01]  /*1a80*/  ISETP.NE.AND.EX P3, PT, RZ, UR5, PT, P3 ;  /* 0x00000005ff007c0c */ /* 0x000fe2000bf65330 */
[----:B0-----:R-:W-:-:S06]  /*1a90*/  IMAD.WIDE R4, R83, 0x4, R4 ;  /* 0x0000000453047825 */ /* 0x001fcc00078e0204 */
[----:B------:R-:W0:Y:S01]  /*1aa0*/  @P1 LDC.64 R6, c[0x0][0xa18] ;  /* 0x00028600ff061b82 */ /* 0x000e220000000a00 */
[----:B------:R-:W-:Y:S02]  /*1ab0*/  ULDC UR4, c[0x0][0x288] ;  /* 0x0000a20000047ab9 */ /* 0x000fe40000000800 */
[----:B------:R-:W-:Y:S01]  /*1ac0*/  IMAD.U32 R23, RZ, RZ, UR4 ;  /* 0x00000004ff177e24 */ /* 0x000fe2000f8e00ff */
[----:B------:R2:W-:Y:S01]  /*1ad0*/  STL [R1+0x54], R83 ;  /* 0x0000545301007387 */ /* 0x0005e20000100800 */
[----:B------:R-:W-:-:S03]  /*1ae0*/  ULDC.64 UR4, c[0x0][0x418] ;  /* 0x0001060000047ab9 */ /* 0x000fc60000000a00 */
        /* <DEDUP_REMOVED lines=17> */
[----:B------:R-:W-:Y:S02]  /*1c00*/  LEA.HI R11, R0, R3, RZ, 0x10 ;  /* 0x00000003000b7211 */ /* 0x000fe400078f80ff */
        /* <DEDUP_REMOVED lines=11> */
.L_x_5744:
[----:B------:R-:W-:Y:S02]  /*1cc0*/  IMAD.U32 R34, RZ, RZ, UR5 ;  /* 0x00000005ff227e24 */ /* 0x000fe4000f8e00ff */
[----:B------:R-:W-:Y:S01]  /*1cd0*/  IMAD.U32 R25, RZ, RZ, UR4 ;  /* 0x00000004ff197e24 */ /* 0x000fe2000f8e00ff */
[----:B------:R-:W-:Y:S06]  /*1ce0*/  @!P2 BRA `(.L_x_5745) ;  /* 0x000000000010a947 */ /* 0x000fec0003800000 */
[----:B------:R-:W0:Y:S02]  /*1cf0*/  LDC.64 R4, c[0x0][0xa20] ;  /* 0x00028800ff047b82 */ /* 0x000e240000000a00 */
[----:B0-----:R-:W-:-:S05]  /*1d00*/  IMAD.WIDE R4, R83, 0x4, R4 ;  /* 0x0000000453047825 */ /* 0x001fca00078e0204 */
[----:B------:R0:W5:Y:S01]  /*1d10*/  LDG.E R25, desc[UR42][R4.64] ;  /* 0x0000002a04197981 */ /* 0x000162000c1e1900 */
[----:B------:R-:W-:Y:S05]  /*1d20*/  BRA `(.L_x_5746) ;  /* 0x0000000000107947 */ /* 0x000fea0003800000 */
.L_x_5745:
[----:B------:R-:W-:Y:S05]  /*1d30*/  @!P3 BRA `(.L_x_5746) ;  /* 0x00000000000cb947 */ /* 0x000fea0003800000 */
[----:B------:R-:W2:Y:S04]  /*1d40*/  LDG.E R0, desc[UR42][R4.64] ;  /* 0x0000002a04007981 */ /* 0x000ea8000c1e1900 */
[----:B------:R-:W2:Y:S02]  /*1d50*/  LDG.E R25, desc[UR42][R4.64+0x4] ;  /* 0x0000042a04197981 */ /* 0x000ea4000c1e1900 */
[----:B--2---:R-:W-:-:S07]  /*1d60*/  IMAD.IADD R25, R25, 0x1, -R0 ;  /* 0x0000000119197824 */ /* 0x004fce00078e0a00 */
.L_x_5746:
        /* <DEDUP_REMOVED lines=8> */
[----:B0-----:R-:W0:Y:S01]  /*1df0*/  @P1 LDC.64 R4, c[0x0][0xa30] ;  /* 0x00028c00ff041b82 */ /* 0x001e220000000a00 */
[----:B--2---:R-:W-:-:S05]  /*1e00*/  @P0 IMAD.WIDE R6, R83, 0x4, R6 ;  /* 0x0000000453060825 */ /* 0x004fca00078e0206 */
[----:B------:R-:W2:Y:S04]  /*1e10*/  @P0 LDG.E R0, desc[UR42][R6.64] ;  /* 0x0000002a06000981 */ /* 0x000ea8000c1e1900 */
[----:B------:R-:W2:Y:S01]  /*1e20*/  @P0 LDG.E R3, desc[UR42][R6.64+0x4] ;  /* 0x0000042a06030981 */ /* 0x000ea2000c1e1900 */
[----:B-----5:R-:W-:Y:S02]  /*1e30*/  IMAD.MOV.U32 R80, RZ, RZ, R25 ;  /* 0x000000ffff507224 */ /* 0x020fe400078e0019 */
[----:B0-----:R-:W-:-:S05]  /*1e40*/  @P1 IMAD.WIDE R4, R83, 0x4, R4 ;  /* 0x0000000453041825 */ /* 0x001fca00078e0204 */
[----:B------:R0:W5:Y:S01]  /*1e50*/  @P1 LDG.E R80, desc[UR42][R4.64] ;  /* 0x0000002a04501981 */ /* 0x000162000c1e1900 */
[----:B-1----:R-:W-:Y:S01]  /*1e60*/  ISETP.NE.AND P1, PT, R8, 0x1, PT ;  /* 0x000000010800780c */ /* 0x002fe20003f25270 */
[----:B------:R-:W-:Y:S02]  /*1e70*/  IMAD.SHL.U32 R196, R81, 0x40, RZ ;  /* 0x0000004051c47824 */ /* 0x000fe400078e00ff */
[----:B------:R-:W-:Y:S01]  /*1e80*/  IMAD.IADD R13, R25, 0x1, -R10 ;  /* 0x00000001190d7824 */ /* 0x000fe200078e0a0a */
[----:B0-----:R-:W0:Y:S09]  /*1e90*/  LDC.64 R4, c[0x0][0x9e0] ;  /* 0x00027800ff047b82 */ /* 0x001e320000000a00 */
[----:B------:R-:W1:Y:S08]  /*1ea0*/  @P1 LDC R9, c[0x0][0x44c] ;  /* 0x00011300ff091b82 */ /* 0x000e700000000800 */
[----:B------:R-:W3:Y:S01]  /*1eb0*/  @P1 LDC R8, c[0x0][0x450] ;  /* 0x00011400ff081b82 */ /* 0x000ee20000000800 */
[----:B0-----:R-:W-:Y:S01]  /*1ec0*/  ISETP.GE.AND P2, PT, R5, 0x1, PT ;  /* 0x000000010500780c */ /* 0x001fe20003f46270 */
[----:B--2---:R-:W-:-:S02]  /*1ed0*/  @P0 IMAD.IADD R34, R3, 0x1, -R0 ;  /* 0x0000000103220824 */ /* 0x004fc400078e0a00 */
[----:B------:R-:W-:Y:S02]  /*1ee0*/  VIADD R0, R196, 0x3f ;  /* 0x0000003fc4007836 */ /* 0x000fe40000000000 */
[----:B------:R-:W-:Y:S02]  /*1ef0*/  IMAD.IADD R184, R13, 0x1, R34 ;  /* 0x000000010db87824 */ /* 0x000fe400078e0222 */
[----:B-1----:R-:W-:-:S03]  /*1f00*/  @P1 IMAD.HI.U32 R3, R0, R9, RZ ;  /* 0x0000000900031227 */ /* 0x002fc600078e00ff */
[C---:B------:R-:W-:Y:S01]  /*1f10*/  IADD3 R7, R184.reuse, 0x1, -R23 ;  /* 0x00000001b8077810 */ /* 0x040fe20007ffe817 */
[----:B------:R-:W-:Y:S01]  /*1f20*/  IMAD.MOV.U32 R6, RZ, RZ, R0 ;  /* 0x000000ffff067224 */ /* 0x000fe200078e0000 */
[----:B---3--:R-:W-:Y:S01]  /*1f30*/  @P1 SHF.R.U32.HI R6, RZ, R8, R3 ;  /* 0x00000008ff061219 */ /* 0x008fe20000011603 */
[----:B------:R-:W-:-:S04]  /*1f40*/  VIADD R0, R184, 0x3f ;  /* 0x0000003fb8007836 */ /* 0x000fc80000000000 */
[----:B------:R-:W-:Y:S01]  /*1f50*/  IMAD.IADD R9, R7, 0x1, R6 ;  /* 0x0000000107097824 */ /* 0x000fe200078e0206 */
[----:B------:R-:W-:-:S03]  /*1f60*/  SHF.R.S32.HI R3, RZ, 0x1f, R0 ;  /* 0x0000001fff037819 */ /* 0x000fc60000011400 */
[----:B------:R-:W-:Y:S01]  /*1f70*/  IMAD.IADD R4, R9, 0x1, R4 ;  /* 0x0000000109047824 */ /* 0x000fe200078e0204 */
[----:B------:R-:W-:-:S04]  /*1f80*/  LEA.HI R3, R3, R0, RZ, 0x6 ;  /* 0x0000000003037211 */ /* 0x000fc800078f30ff */
[----:B------:R-:W-:Y:S01]  /*1f90*/  SHF.R.S32.HI R38, RZ, 0x6, R3 ;  /* 0x00000006ff267819 */ /* 0x000fe20000011403 */
        /* <DEDUP_REMOVED lines=12> */
.L_x_5749:
[----:B------:R-:W-:-:S13]  /*2060*/  ISETP.NE.AND P0, PT, R5, 0x1, PT ;  /* 0x000000010500780c */ /* 0x000fda0003f05270 */
[----:B------:R-:W0:Y:S02]  /*2070*/  @P0 LDC.64 R6, c[0x0][0x9e8] ;  /* 0x00027a00ff060b82 */ /* 0x000e240000000a00 */
[----:B0-----:R-:W-:-:S05]  /*2080*/  @P0 IMAD.HI.U32 R6, R0, R6, RZ ;  /* 0x0000000600060227 */ /* 0x001fca00078e00ff */
[----:B------:R-:W-:-:S07]  /*2090*/  @P0 SHF.R.U32.HI R0, RZ, R7, R6 ;  /* 0x00000007ff000219 */ /* 0x000fce0000011606 */
.L_x_5750:
[----:B------:R-:W-:Y:S05]  /*20a0*/  BSYNC B0 ;  /* 0x0000000000007941 */ /* 0x000fea0003800000 */
.L_x_5748:
[----:B------:R-:W-:-:S05]  /*20b0*/  IMAD R3, R0, R5, R5 ;  /* 0x0000000500037224 */ /* 0x000fca00078e0205 */
[----:B------:R-:W-:-:S07]  /*20c0*/  VIMNMX R4, R4, R3, PT ;  /* 0x0000000304047248 */ /* 0x000fce0003fe0100 */
.L_x_5747:
[----:B------:R-:W0:Y:S01]  /*20d0*/  @P1 LDC R7, c[0x0][0x44c] ;  /* 0x00011300ff071b82 */ /* 0x000e220000000800 */
[----:B------:R-:W-:Y:S01]  /*20e0*/  VIADD R4, R4, 0x3f ;  /* 0x0000003f04047836 */ /* 0x000fe20000000000 */
[----:B------:R-:W-:Y:S01]  /*20f0*/  ULDC UR4, c[0x0][0x9dc] ;  /* 0x0002770000047ab9 */ /* 0x000fe20000000800 */
[----:B------:R-:W-:Y:S02]  /*2100*/  IMAD.MOV.U32 R0, RZ, RZ, R196 ;  /* 0x000000ffff007224 */ /* 0x000fe400078e00c4 */
[----:B------:R-:W-:Y:S01]  /*2110*/  IMAD.IADD R37, R184, 0x1, -R23 ;  /* 0x00000001b8257824 */ /* 0x000fe200078e0a17 */
[----:B------:R-:W-:Y:S02]  /*2120*/  SHF.R.S32.HI R3, RZ, 0x1f, R4 ;  /* 0x0000001fff037819 */ /* 0x000fe40000011404 */
[----:B------:R-:W1:Y:S02]  /*2130*/  @P1 LDC R9, c[0x0][0x450] ;  /* 0x00011400ff091b82 */ /* 0x000e640000000800 */
[----:B------:R-:W-:-:S04]  /*2140*/  LEA.HI R3, R3, R4, RZ, 0x6 ;  /* 0x0000000403037211 */ /* 0x000fc800078f30ff */
[----:B------:R-:W-:-:S04]  /*2150*/  SHF.R.S32.HI R3, RZ, 0x6, R3 ;  /* 0x00000006ff037819 */ /* 0x000fc80000011403 */
[----:B------:R-:W-:Y:S01]  /*2160*/  VIMNMX R8, R38, R3, PT ;  /* 0x0000000326087248 */ /* 0x000fe20003fe0100 */
[----:B0-----:R-:W-:-:S05]  /*2170*/  @P1 IMAD.HI.U32 R6, R196, R7, RZ ;  /* 0x00000007c4061227 */ /* 0x001fca00078e00ff */
[----:B-1----:R-:W-:-:S05]  /*2180*/  @P1 SHF.R.U32.HI R0, RZ, R9, R6 ;  /* 0x00000009ff001219 */ /* 0x002fca0000011606 */
        /* <DEDUP_REMOVED lines=13> */
.L_x_5753:
[----:B------:R-:W-:-:S13]  /*2260*/  ISETP.NE.AND P0, PT, R5, 0x1, PT ;  /* 0x000000010500780c */ /* 0x000fda0003f05270 */
[----:B------:R-:W0:Y:S02]  /*2270*/  @P0 LDC.64 R6, c[0x0][0x9e8] ;  /* 0x00027a00ff060b82 */ /* 0x000e240000000a00 */
[----:B0-----:R-:W-:-:S05]  /*2280*/  @P0 IMAD.HI.U32 R6, R0, R6, RZ ;  /* 0x0000000600060227 */ /* 0x001fca00078e00ff */
[----:B------:R-:W-:-:S07]  /*2290*/  @P0 SHF.R.U32.HI R0, RZ, R7, R6 ;  /* 0x00000007ff000219 */ /* 0x000fce0000011606 */
.L_x_5754:
[----:B------:R-:W-:Y:S05]  /*22a0*/  BSYNC B0 ;  /* 0x0000000000007941 */ /* 0x000fea0003800000 */
.L_x_5752:
[----:B------:R-:W-:-:S05]  /*22b0*/  IMAD R0, R0, R5, RZ ;  /* 0x0000000500007224 */ /* 0x000fca00078e02ff */
[----:B------:R-:W-:-:S07]  /*22c0*/  VIMNMX R3, R3, R0, !PT ;  /* 0x0000000003037248 */ /* 0x000fce0007fe0100 */
.L_x_5751:
[----:B------:R-:W-:Y:S01]  /*22d0*/  SHF.R.S32.HI R0, RZ, 0x1f, R3 ;  /* 0x0000001fff007819 */ /* 0x000fe20000011403 */
[----:B------:R-:W-:Y:S01]  /*22e0*/  BSSY B0, `(.L_x_5755) ;  /* 0x000002a000007945 */ /* 0x000fe20003800000 */
[----:B------:R-:W-:Y:S02]  /*22f0*/  LOP3.LUT R14, R11, 0xff, RZ, 0xc0, !PT ;  /* 0x000000ff0b0e7812 */ /* 0x000fe400078ec0ff */
[----:B------:R-:W-:Y:S02]  /*2300*/  LEA.HI R0, R0, R3, RZ, 0x6 ;  /* 0x0000000300007211 */ /* 0x000fe400078f30ff */
[----:B------:R-:W-:Y:S01]  /*2310*/  SHF.R.U32.HI R4, RZ, 0x10, R11 ;  /* 0x00000010ff047819 */ /* 0x000fe2000001160b */
[----:B------:R0:W-:Y:S01]  /*2320*/  STL [R1+0x58], R14 ;  /* 0x0000580e01007387 */ /* 0x0001e20000100800 */
[----:B------:R-:W-:-:S03]  /*2330*/  SHF.R.S32.HI R0, RZ, 0x6, R0 ;  /* 0x00000006ff007819 */ /* 0x000fc60000011400 */
[----:B------:R0:W-:Y:S01]  /*2340*/  STL [R1+0x50], R4 ;  /* 0x0000500401007387 */ /* 0x0001e20000100800 */
[----:B------:R-:W-:Y:S01]  /*2350*/  VIMNMX R9, RZ, R0, !PT ;  /* 0x00000000ff097248 */ /* 0x000fe20007fe0100 */
[----:B------:R-:W-:-:S03]  /*2360*/  IMAD.MOV.U32 R0, RZ, RZ, RZ ;  /* 0x000000ffff007224 */ /* 0x000fc600078e00ff */
[----:B------:R-:W-:-:S13]  /*2370*/  ISETP.GT.AND P0, PT, R8, R9, PT ;  /* 0x000000090800720c */ /* 0x000fda0003f04270 */
[----:B0-----:R-:W-:Y:S05]  /*2380*/  @!P0 BRA `(.L_x_5756) ;  /* 0x00000000007c8947 */ /* 0x001fea0003800000 */
        /* <DEDUP_REMOVED lines=31> */
.L_x_5756:
[----:B------:R-:W-:Y:S05]  /*2580*/  BSYNC B0 ;  /* 0x0000000000007941 */ /* 0x000fea0003800000 */
.L_x_5755:
[----:B------:R-:W-:Y:S01]  /*2590*/  IMAD R3, R14, R0, R9 ;  /* 0x000000000e037224 */ /* 0x000fe200078e0209 */
        /* <DEDUP_REMOVED lines=35> */
.L_x_5759:
[----:B------:R-:W-:Y:S05]  /*27d0*/  BSYNC B6 ;  /* 0x0000000000067941 */ /* 0x000fea0003800000 */
.L_x_5758:
        /* <DEDUP_REMOVED lines=20> */
.L_x_5761:
[----:B------:R-:W-:Y:S05]  /*2920*/  BSYNC B6 ;  /* 0x0000000000067941 */ /* 0x000fea0003800000 */
.L_x_5760:
[----:B------:R-:W-:Y:S01]  /*2930*/  ULDC.64 UR4, c[0x0][0x9f8] ;  /* 0x00027e0000047ab9 */ /* 0x000fe20000000a00 */
[----:B------:R-:W-:Y:S01]  /*2940*/  IMAD.MOV.U32 R0, RZ, RZ, R83 ;  /* 0x000000ffff007224 */ /* 0x000fe200078e0053 */
[----:B------:R-:W-:Y:S01]  /*2950*/  ISETP.NE.U32.AND P0, PT, RZ, UR4, PT ;  /* 0x00000004ff007c0c */ /* 0x000fe2000bf05070 */
[----:B------:R-:W0:Y:S01]  /*2960*/  S2R R3, SR_TID.X ;  /* 0x0000000000037919 */ /* 0x000e220000002100 */
[----:B------:R-:W1:Y:S08]  /*2970*/  LDC.64 R6, c[0x0][0x3f8] ;  /* 0x0000fe00ff067b82 */ /* 0x000e700000000a00 */
[----:B------:R-:W2:Y:S01]  /*2980*/  LDC R47, c[0x0][0x3f4] ;  /* 0x0000fd00ff2f7b82 */ /* 0x000ea20000000800 */
[----:B------:R-:W-:-:S02]  /*2990*/  ISETP.NE.AND.EX P0, PT, RZ, UR5, PT, P0 ;  /* 0x00000005ff007c0c */ /* 0x000fc4000bf05300 */
[----:B------:R-:W-:Y:S02]  /*29a0*/  SHF.R.S32.HI R9, RZ, 0x1f, R193 ;  /* 0x0000001fff097819 */ /* 0x000fe400000114c1 */
[----:B------:R-:W-:Y:S01]  /*29b0*/  SHF.R.S32.HI R191, RZ, 0x1f, R190 ;  /* 0x0000001fffbf7819 */ /* 0x000fe200000114be */
[----:B------:R-:W3:Y:S01]  /*29c0*/  S2R R46, SR_TID.X ;  /* 0x00000000002e7919 */ /* 0x000ee20000002100 */
[----:B------:R-:W-:Y:S01]  /*29d0*/  IMAD.SHL.U32 R42, R198, 0x40, RZ ;  /* 0x00000040c62a7824 */ /* 0x000fe200078e00ff */
[----:B------:R-:W-:-:S06]  /*29e0*/  ULDC UR4, c[0x0][0x2f4] ;  /* 0x0000bd0000047ab9 */ /* 0x000fcc0000000800 */
[----:B------:R-:W4:Y:S02]  /*29f0*/  @P0 LDC.64 R4, c[0x0][0x9f8] ;  /* 0x00027e00ff040b82 */ /* 0x000f240000000a00 */
[----:B----4-:R-:W-:-:S05]  /*2a00*/  @P0 IMAD.WIDE R4, R83, 0x4, R4 ;  /* 0x0000000453040825 */ /* 0x010fca00078e0204 */
[----:B------:R4:W3:Y:S01]  /*2a10*/  @P0 LDG.E R0, desc[UR42][R4.64] ;  /* 0x0000002a04000981 */ /* 0x0008e2000c1e1900 */
[----:B0-----:R-:W-:Y:S01]  /*2a20*/  VIADD R10, R3, 0xffffff80 ;  /* 0xffffff80030a7836 */ /* 0x001fe20000000000 */
[----:B--2---:R-:W-:Y:S01]  /*2a30*/  ISETP.GE.AND P0, PT, R18, R47, PT ;  /* 0x0000002f1200720c */ /* 0x004fe20003f06270 */
[-C--:B-1----:R-:W-:Y:S01]  /*2a40*/  IMAD R8, R9, R6.reuse, RZ ;  /* 0x0000000609087224 */ /* 0x082fe200078e02ff */
[----:B------:R-:W-:Y:S01]  /*2a50*/  LOP3.LUT R42, R42, 0x1c0, RZ, 0xc0, !PT ;  /* 0x000001c02a2a7812 */ /* 0x000fe200078ec0ff */
[C---:B------:R-:W-:Y:S01]  /*2a60*/  IMAD.WIDE.U32 R20, R193.reuse, R6, R190 ;  /* 0x00000006c1147225 */ /* 0x040fe200078e00be */
[----:B------:R-:W-:Y:S02]  /*2a70*/  SHF.R.S32.HI R3, RZ, 0x1f, R10 ;  /* 0x0000001fff037819 */ /* 0x000fe4000001140a */
[----:B------:R-:W-:Y:S01]  /*2a80*/  SHF.R.U32.HI R44, RZ, 0x3, R42 ;  /* 0x00000003ff2c7819 */ /* 0x000fe2000001162a */
[----:B------:R-:W-:Y:S01]  /*2a90*/  IMAD R11, R193, R7, R8 ;  /* 0x00000007c10b7224 */ /* 0x000fe200078e0208 */
[----:B----4-:R-:W0:Y:S01]  /*2aa0*/  LDC.64 R4, c[0x0][0x408] ;  /* 0x00010200ff047b82 */ /* 0x010e220000000a00 */
[----:B------:R-:W-:Y:S01]  /*2ab0*/  LEA.HI R3, R3, R10, RZ, 0x2 ;  /* 0x0000000a03037211 */ /* 0x000fe200078f10ff */
[----:B------:R-:W-:Y:S01]  /*2ac0*/  IMAD.WIDE.U32 R28, R193, R6, R18 ;  /* 0x00000006c11c7225 */ /* 0x000fe200078e0012 */
[----:B------:R-:W-:-:S02]  /*2ad0*/  ISETP.GE.AND P2, PT, R18, UR4, PT ;  /* 0x0000000412007c0c */ /* 0x000fc4000bf46270 */
[----:B------:R-:W-:Y:S01]  /*2ae0*/  LOP3.LUT R13, R3, 0xfffffffc, RZ, 0xc0, !PT ;  /* 0xfffffffc030d7812 */ /* 0x000fe200078ec0ff */
[----:B------:R-:W-:Y:S01]  /*2af0*/  IMAD.IADD R21, R21, 0x1, R11 ;  /* 0x0000000115157824 */ /* 0x000fe200078e020b */
[----:B------:R-:W-:Y:S01]  /*2b00*/  SHF.L.U64.HI R40, R6, 0x6, R7 ;  /* 0x0000000606287819 */ /* 0x000fe20000010207 */
[----:B------:R-:W-:Y:S01]  /*2b10*/  IMAD.IADD R29, R11, 0x1, R29 ;  /* 0x000000010b1d7824 */ /* 0x000fe200078e021d */
[----:B-----5:R-:W-:Y:S01]  /*2b20*/  SHF.R.S32.HI R11, RZ, 0x1f, R80 ;  /* 0x0000001fff0b7819 */ /* 0x020fe20000011450 */
[----:B------:R-:W-:Y:S01]  /*2b30*/  IMAD.IADD R12, R10, 0x1, -R13 ;  /* 0x000000010a0c7824 */ /* 0x000fe200078e0a0d */
[----:B------:R-:W-:Y:S01]  /*2b40*/  ISETP.GE.AND P1, PT, R185, UR4, PT ;  /* 0x00000004b9007c0c */ /* 0x000fe2000bf26270 */
[-C--:B------:R-:W-:Y:S01]  /*2b50*/  IMAD.WIDE.U32 R20, R80, R6.reuse, R20 ;  /* 0x0000000650147225 */ /* 0x080fe200078e0014 */
[----:B------:R-:W-:Y:S02]  /*2b60*/  P2R R60, PR, RZ, 0x4 ;  /* 0x00000004ff3c7803 */ /* 0x000fe40000000000 */
[----:B---3--:R-:W-:Y:S01]  /*2b70*/  LEA.HI R46, R46, 0x8, RZ, 0x19 ;  /* 0x000000082e2e7811 */ /* 0x008fe200078fc8ff */
[----:B------:R-:W-:-:S02]  /*2b80*/  IMAD R10, R11, R6, RZ ;  /* 0x000000060b0a7224 */ /* 0x000fc400078e02ff */
[----:B------:R-:W-:-:S04]  /*2b90*/  IMAD.WIDE.U32 R28, R80, R6, R28 ;  /* 0x00000006501c7225 */ /* 0x000fc800078e001c */
[----:B------:R-:W-:Y:S02]  /*2ba0*/  IMAD.IADD R3, R24, 0x1, R25 ;  /* 0x0000000118037824 */ /* 0x000fe400078e0219 */
[-C--:B0-----:R-:W-:Y:S01]  /*2bb0*/  IMAD R8, R9, R4.reuse, RZ ;  /* 0x0000000409087224 */ /* 0x081fe200078e02ff */
[----:B------:R-:W-:Y:S01]  /*2bc0*/  SEL R9, R47, RZ, P0 ;  /* 0x000000ff2f097207 */ /* 0x000fe20000000000 */
[-C--:B------:R-:W-:Y:S01]  /*2bd0*/  IMAD R11, R11, R4.reuse, RZ ;  /* 0x000000040b0b7224 */ /* 0x080fe200078e02ff */
[----:B------:R-:W-:Y:S01]  /*2be0*/  SHF.L.U64.HI R43, R4, 0x6, R5 ;  /* 0x00000006042b7819 */ /* 0x000fe20000010205 */
[CC--:B------:R-:W-:Y:S02]  /*2bf0*/  IMAD R13, R193.reuse, R5.reuse, R8 ;  /* 0x00000005c10d7224 */ /* 0x0c0fe400078e0208 */
[----:B------:R-:W-:Y:S02]  /*2c00*/  IMAD.IADD R9, R18, 0x1, R9 ;  /* 0x0000000112097824 */ /* 0x000fe400078e0209 */
[----:B------:R-:W-:Y:S01]  /*2c10*/  IMAD R11, R80, R5, R11 ;  /* 0x00000005500b7224 */ /* 0x000fe200078e020b */
[----:B------:R-:W-:Y:S01]  /*2c20*/  LOP3.LUT R5, R42, 0x18, R18, 0xf8, !PT ;  /* 0x000000182a057812 */ /* 0x000fe200078ef812 */
[----:B------:R-:W-:Y:S01]  /*2c30*/  IMAD.WIDE.U32 R30, R193, R4, R190 ;  /* 0x00000004c11e7225 */ /* 0x000fe200078e00be */
[----:B------:R-:W-:-:S02]  /*2c40*/  SHF.R.S32.HI R8, RZ, 0x1f, R9 ;  /* 0x0000001fff087819 */ /* 0x000fc40000011409 */
        /* <DEDUP_REMOVED lines=9> */
[C---:B------:R-:W-:Y:S01]  /*2ce0*/  IMAD R9, R80.reuse, R7, R10 ;  /* 0x0000000750097224 */ /* 0x040fe200078e020a */
[----:B------:R-:W-:Y:S01]  /*2cf0*/  SHF.R.S32.HI R58, RZ, 0x1f, R53 ;  /* 0x0000001fff3a7819 */ /* 0x000fe20000011435 */
[----:B------:R-:W-:-:S04]  /*2d00*/  IMAD.WIDE.U32 R30, R80, R4, R30 ;  /* 0x00000004501e7225 */ /* 0x000fc800078e001e */
[----:B------:R-:W-:-:S04]  /*2d10*/  IMAD.WIDE.U32 R32, R80, R4, R32 ;  /* 0x0000000450207225 */ /* 0x000fc800078e0020 */
[----:B------:R-:W-:Y:S02]  /*2d20*/  IMAD.SHL.U32 R41, R6, 0x40, RZ ;  /* 0x0000004006297824 */ /* 0x000fe400078e00ff */
[----:B------:R-:W-:Y:S02]  /*2d30*/  IMAD.SHL.U32 R45, R4, 0x40, RZ ;  /* 0x00000040042d7824 */ /* 0x000fe400078e00ff */
[----:B------:R-:W-:Y:S02]  /*2d40*/  IMAD.SHL.U32 R47, R47, 0x2, RZ ;  /* 0x000000022f2f7824 */ /* 0x000fe400078e00ff */
[----:B------:R-:W-:Y:S02]  /*2d50*/  IMAD R49, R12, 0x40, R193 ;  /* 0x000000400c317824 */ /* 0x000fe400078e02c1 */
[----:B------:R-:W-:Y:S02]  /*2d60*/  IMAD.IADD R51, R21, 0x1, R9 ;  /* 0x0000000115337824 */ /* 0x000fe400078e0209 */
[----:B------:R-:W-:-:S02]  /*2d70*/  IMAD.IADD R52, R9, 0x1, R29 ;  /* 0x0000000109347824 */ /* 0x000fc400078e021d */
[----:B------:R-:W-:Y:S02]  /*2d80*/  IMAD.IADD R56, R31, 0x1, R11 ;  /* 0x000000011f387824 */ /* 0x000fe400078e020b */
[----:B------:R-:W-:Y:S02]  /*2d90*/  IMAD.IADD R57, R11, 0x1, R33 ;  /* 0x000000010b397824 */ /* 0x000fe400078e0221 */
[----:B------:R-:W-:Y:S01]  /*2da0*/  IMAD R59, R214, 0x200, R5 ;  /* 0x00000200d63b7824 */ /* 0x000fe200078e0205 */
[----:B------:R-:W-:-:S07]  /*2db0*/  SHF.R.S32.HI R50, RZ, 0x1f, R0 ;  /* 0x0000001fff327819 */ /* 0x000fce0000011400 */
.L_x_5794:
[----:B0-----:R-:W0:Y:S01]  /*2dc0*/  LDC R63, c[0x0][0x430] ;  /* 0x00010c00ff3f7b82 */ /* 0x001e220000000800 */
[----:B------:R-:W-:Y:S02]  /*2dd0*/  VIADD R35, R35, 0xffffffff ;  /* 0xffffffff23237836 */ /* 0x000fe40000000000 */
[----:B------:R-:W-:Y:S02]  /*2de0*/  IMAD.MOV.U32 R62, RZ, RZ, RZ ;  /* 0x000000ffff3e7224 */ /* 0x000fe400078e00ff */
[----:B------:R-:W-:-:S03]  /*2df0*/  IMAD R4, R35, 0x40, R49 ;  /* 0x0000004023047824 */ /* 0x000fc600078e0231 */
[----:B------:R-:W1:Y:S01]  /*2e00*/  LDC R69, c[0x0][0x3f4] ;  /* 0x0000fd00ff457b82 */ /* 0x000e620000000800 */
[----:B------:R-:W-:Y:S01]  /*2e10*/  IMAD.IADD R12, R3, 0x1, R4 ;  /* 0x00000001030c7824 */ /* 0x000fe200078e0204 */
[----:B------:R-:W-:-:S03]  /*2e20*/  ISETP.GE.AND P2, PT, R4, R34, PT ;  /* 0x000000220400720c */ /* 0x000fc60003f46270 */
[----:B------:R-:W-:Y:S01]  /*2e30*/  IMAD.MOV.U32 R8, RZ, RZ, R12 ;  /* 0x000000ffff087224 */ /* 0x000fe200078e000c */
[----:B------:R-:W-:Y:S02]  /*2e40*/  ISETP.GT.OR P2, PT, R49, 0x3f, P2 ;  /* 0x0000003f3100780c */ /* 0x000fe40001744670 */
[----:B0-----:R-:W-:-:S11]  /*2e50*/  ISETP.NE.AND P3, PT, R63, 0x1, PT ;  /* 0x000000013f00780c */ /* 0x001fd60003f65270 */
[----:B------:R-:W0:Y:S08]  /*2e60*/  @!P2 LDC.64 R6, c[0x0][0x428] ;  /* 0x00010a00ff06ab82 */ /* 0x000e300000000a00 */
[----:B------:R-:W2:Y:S08]  /*2e70*/  @!P2 LDC.64 R4, c[0x0][0x418] ;  /* 0x00010600ff04ab82 */ /* 0x000eb00000000a00 */
        /* <DEDUP_REMOVED lines=40> */
[----:B------:R-:W-:Y:S02]  /*3100*/  IMAD R9, R10, R41, R8 ;  /* 0x000000290a097224 */ /* 0x000fe400078e0208 */
        /* <DEDUP_REMOVED lines=17> */
[----:B------:R-:W-:Y:S01]  /*3220*/  MOV R6, R30 ;  /* 0x0000001e00067202 */ /* 0x000fe20000000f00 */
[----:B------:R-:W-:Y:S01]  /*3230*/  IMAD.MOV.U32 R7, RZ, RZ, R56 ;  /* 0x000000ffff077224 */ /* 0x000fe200078e0038 */
[----:B------:R-:W-:Y:S01]  /*3240*/  ULDC.64 UR4, c[0x0][0x3e8] ;  /* 0x0000fa0000047ab9 */ /* 0x000fe20000000a00 */
[-C--:B------:R-:W-:Y:S01]  /*3250*/  IMAD R5, R10, R45.reuse, R8 ;  /* 0x0000002d0a057224 */ /* 0x080fe200078e0208 */
[----:B------:R-:W-:Y:S01]  /*3260*/  ULDC.64 UR6, c[0x0][0x400] ;  /* 0x0001000000067ab9 */ /* 0x000fe20000000a00 */
[----:B------:R-:W-:Y:S01]  /*3270*/  IMAD.WIDE.U32 R8, R35, R45, R6 ;  /* 0x0000002d23087225 */ /* 0x000fe200078e0006 */
[----:B------:R-:W-:Y:S02]  /*3280*/  IADD3 R7, P3, R20, R4, RZ ;  /* 0x0000000414077210 */ /* 0x000fe40007f7e0ff */
[----:B------:R-:W-:Y:S01]  /*3290*/  CS2R R24, SRZ ;  /* 0x0000000000187805 */ /* 0x000fe2000001ff00 */
[----:B------:R-:W-:Y:S01]  /*32a0*/  IMAD.IADD R5, R9, 0x1, R5 ;  /* 0x0000000109057824 */ /* 0x000fe200078e0205 */
[----:B------:R-:W-:Y:S01]  /*32b0*/  LEA R4, P5, R8, UR6, 0x1 ;  /* 0x0000000608047c11 */ /* 0x000fe2000f8a08ff */
[----:B------:R-:W-:Y:S01]  /*32c0*/  IMAD.X R10, R11, 0x1, R51, P3 ;  /* 0x000000010b0a7824 */ /* 0x000fe200018e0633 */
[----:B------:R-:W-:-:S02]  /*32d0*/  LEA R6, P3, R7, UR4, 0x1 ;  /* 0x0000000407067c11 */ /* 0x000fc4000f8608ff */
[----:B------:R-:W-:Y:S02]  /*32e0*/  LEA.HI.X R5, R8, UR7, R5, 0x1, P5 ;  /* 0x0000000708057c11 */ /* 0x000fe4000a8f0c05 */
[----:B------:R-:W-:Y:S02]  /*32f0*/  CS2R R8, SRZ ;  /* 0x0000000000087805 */ /* 0x000fe4000001ff00 */
[----:B------:R-:W-:Y:S02]  /*3300*/  LEA.HI.X R7, R7, UR5, R10, 0x1, P3 ;  /* 0x0000000507077c11 */ /* 0x000fe400098f0c0a */
[-C--:B------:R-:W-:Y:S02]  /*3310*/  ISETP.GE.AND P5, PT, R190, R69.reuse, PT ;  /* 0x00000045be00720c */ /* 0x080fe40003fa6270 */
[----:B------:R-:W-:-:S11]  /*3320*/  ISETP.GE.AND P3, PT, R207, R69, PT ;  /* 0x00000045cf00720c */ /* 0x000fd60003f66270 */
[----:B------:R0:W5:Y:S04]  /*3330*/  @!P5 LDG.E.64 R26, desc[UR42][R6.64] ;  /* 0x0000002a061ad981 */ /* 0x000168000c1e1b00 */
[----:B------:R0:W5:Y:S04]  /*3340*/  @!P3 LDG.E.64 R8, desc[UR42][R6.64+0x20] ;  /* 0x0000202a0608b981 */ /* 0x000168000c1e1b00 */
[----:B------:R0:W5:Y:S04]  /*3350*/  @!P5 LDG.E.64 R54, desc[UR42][R4.64] ;  /* 0x0000002a0436d981 */ /* 0x000168000c1e1b00 */
[----:B------:R0:W5:Y:S02]  /*3360*/  @!P3 LDG.E.64 R24, desc[UR42][R4.64+0x20] ;  /* 0x0000202a0418b981 */ /* 0x000164000c1e1b00 */
.L_x_5766:
[----:B------:R-:W-:Y:S05]  /*3370*/  BSYNC B1 ;  /* 0x0000000000017941 */ /* 0x000fea0003800000 */
.L_x_5765:
        /* <DEDUP_REMOVED lines=16> */
.L_x_5767:
[----:B------:R-:W-:Y:S01]  /*3480*/  IMAD R61, R187, 0x8, R2 ;  /* 0x00000008bb3d7824 */ /* 0x000fe200078e0202 */
[----:B------:R-:W-:Y:S01]  /*3490*/  SHF.L.U32 R68, R192, 0x1f, RZ ;  /* 0x0000001fc0447819 */ /* 0x000fe200000006ff */
[----:B------:R-:W-:Y:S03]  /*34a0*/  BSSY B1, `(.L_x_5768) ;  /* 0x0000003000017945 */ /* 0x000fe60003800000 */
[----:B------:R-:W0:Y:S02]  /*34b0*/  SYNCS.PHASECHK.TRANS64.TRYWAIT P5, [R61+URZ+0x28c90], R68 ;  /* 0x028c90443d0075a7 */ /* 0x000e2400080a017f */
[----:B0-----:R-:W-:Y:S05]  /*34c0*/  @!P5 BRA `(.L_x_5769) ;  /* 0x000001ec00e0d947 */ /* 0x001fea0003800000 */
.L_x_6120:
[----:B------:R-:W-:Y:S05]  /*34d0*/  BSYNC B1 ;  /* 0x0000000000017941 */ /* 0x000fea0003800000 */
.L_x_5768:
[----:B------:R-:W-:-:S03]  /*34e0*/  UMOV UR4, 0xffffffff ;  /* 0xffffffff00047882 */ /* 0x000fc60000000000 */
[----:B------:R-:W-:Y:S05]  /*34f0*/  BRA.DIV UR4, `(.L_x_5770) ;  /* 0x000001ee04e87947 */ /* 0x000fea000b800000 */
[----:B------:R1:W2:Y:S04]  /*3500*/  SHFL.IDX PT, R73, R14, RZ, 0x1c1f ;  /* 0x001c1fff0e497589 */ /* 0x0002a800000e0000 */
[----:B------:R-:W3:Y:S02]  /*3510*/  SHFL.IDX PT, R70, R70, RZ, 0x1c1f ;  /* 0x001c1fff46467589 */ /* 0x000ee400000e0000 */
.L_x_6124:
[----:B------:R-:W-:Y:S05]  /*3520*/  @P4 BRA `(.L_x_5771) ;  /* 0x00000014004c4947 */ /* 0x000fea0003800000 */
[----:B------:R-:W-:Y:S01]  /*3530*/  ISETP.NE.AND P5, PT, R60, RZ, PT ;  /* 0x000000ff3c00720c */ /* 0x000fe20003fa5270 */
[----:B------:R-:W-:-:S12]  /*3540*/  BSSY B1, `(.L_x_5772) ;  /* 0x0000032000017945 */ /* 0x000fd80003800000 */
[----:B------:R-:W-:Y:S05]  /*3550*/  @P5 BRA `(.L_x_5773) ;  /* 0x0000000000c05947 */ /* 0x000fea0003800000 */
[----:B------:R4:W0:Y:S01]  /*3560*/  LDS.128 R4, [R71+0x22400] ;  /* 0x0224000047047984 */ /* 0x0008220000000c00 */
[----:B------:R-:W-:Y:S01]  /*3570*/  ISETP.GE.AND P5, PT, R190, R69, PT ;  /* 0x00000045be00720c */ /* 0x000fe20003fa6270 */
[----:B------:R-:W-:Y:S01]  /*3580*/  BSSY B2, `(.L_x_5774) ;  /* 0x000002c000027945 */ /* 0x000fe20003800000 */
[----:B---3--:R-:W-:-:S04]  /*3590*/  LEA R10, P4, R18, R70, 0x1 ;  /* 0x00000046120a7211 */ /* 0x008fc800078808ff */
[----:B--2---:R-:W-:-:S07]  /*35a0*/  LEA.HI.X R11, R18, R73, R19, 0x1, P4 ;  /* 0x00000049120b7211 */ /* 0x004fce00020f0c13 */
[----:B----4-:R-:W-:Y:S05]  /*35b0*/  @P5 BRA `(.L_x_5775) ;  /* 0x0000000000a05947 */ /* 0x010fea0003800000 */
[--C-:B------:R-:W-:Y:S01]  /*35c0*/  SHF.R.U64 R15, R54, 0x10, R55.reuse ;  /* 0x00000010360f7819 */ /* 0x100fe20000001237 */
[----:B0-----:R-:W-:Y:S01]  /*35d0*/  HADD2.F32 R12, -RZ, R5.H1_H1 ;  /* 0x30000005ff0c7230 */ /* 0x001fe20000004100 */
[----:B------:R-:W-:Y:S01]  /*35e0*/  SHF.R.U32.HI R54, RZ, 0x10, R55 ;  /* 0x00000010ff367819 */ /* 0x000fe20000011637 */
[----:B------:R-:W-:Y:S01]  /*35f0*/  HADD2.F32 R13, -RZ, R7.H1_H1 ;  /* 0x30000007ff0d7230 */ /* 0x000fe20000004100 */
[--C-:B-1----:R-:W-:Y:S01]  /*3600*/  SHF.R.U64 R14, R26, 0x10, R27.reuse ;  /* 0x000000101a0e7819 */ /* 0x102fe2000000121b */
[----:B------:R-:W-:Y:S01]  /*3610*/  HADD2.F32 R15, -RZ, R15.H0_H0 ;  /* 0x2000000fff0f7230 */ /* 0x000fe20000004100 */
[----:B------:R-:W-:Y:S01]  /*3620*/  SHF.R.U32.HI R26, RZ, 0x10, R27 ;  /* 0x00000010ff1a7819 */ /* 0x000fe2000001161b */
[----:B------:R-:W-:Y:S02]  /*3630*/  HADD2.F32 R54, -RZ, R54.H0_H0 ;  /* 0x20000036ff367230 */ /* 0x000fe40000004100 */
[----:B------:R-:W-:Y:S02]  /*3640*/  HADD2.F32 R5, -RZ, R5.H0_H0 ;  /* 0x20000005ff057230 */ /* 0x000fe40000004100 */
[----:B------:R-:W-:Y:S01]  /*3650*/  FMUL.FTZ R72, R12, R15 ;  /* 0x0000000f0c487220 */ /* 0x000fe20000410000 */
[----:B------:R-:W-:-:S02]  /*3660*/  HADD2.F32 R7, -RZ, R7.H0_H0 ;  /* 0x20000007ff077230 */ /* 0x000fc40000004100 */
[-C--:B------:R-:W-:Y:S01]  /*3670*/  FMUL.FTZ R74, R13, R54.reuse ;  /* 0x000000360d4a7220 */ /* 0x080fe20000410000 */
[----:B------:R-:W-:Y:S02]  /*3680*/  HADD2.F32 R14, -RZ, R14.H0_H0 ;  /* 0x2000000eff0e7230 */ /* 0x000fe40000004100 */
[----:B------:R-:W-:Y:S01]  /*3690*/  FMUL.FTZ R15, R5, R15 ;  /* 0x0000000f050f7220 */ /* 0x000fe20000410000 */
[----:B------:R-:W-:Y:S02]  /*36a0*/  HADD2.F32 R26, -RZ, R26.H0_H0 ;  /* 0x2000001aff1a7230 */ /* 0x000fe40000004100 */
[----:B------:R-:W-:Y:S01]  /*36b0*/  FMUL.FTZ R54, R7, R54 ;  /* 0x0000003607367220 */ /* 0x000fe20000410000 */
[--C-:B------:R-:W-:Y:S02]  /*36c0*/  HADD2.F32 R55, -RZ, R78.reuse.H1_H1 ;  /* 0x3000004eff377230 */ /* 0x100fe40000004100 */
[-C--:B------:R-:W-:Y:S01]  /*36d0*/  FFMA.FTZ R5, R5, R14.reuse, -R72 ;  /* 0x0000000e05057223 */ /* 0x080fe20000010848 */
[----:B------:R-:W-:Y:S01]  /*36e0*/  FFMA.FTZ R12, R12, R14, R15 ;  /* 0x0000000e0c0c7223 */ /* 0x000fe2000001000f */
        /* <DEDUP_REMOVED lines=9> */
[----:B------:R-:W-:Y:S02]  /*3780*/  HADD2.F32 R6, -RZ, R6.H0_H0 ;  /* 0x20000006ff067230 */ /* 0x000fe40000004100 */
[--C-:B------:R-:W-:Y:S02]  /*3790*/  HADD2.F32 R15, -RZ, R75.reuse.H0_H0 ;  /* 0x2000004bff0f7230 */ /* 0x100fe40000004100 */
[----:B------:R-:W-:Y:S01]  /*37a0*/  FMUL.FTZ R26, R4, R26 ;  /* 0x0000001a041a7220 */ /* 0x000fe20000410000 */
[----:B------:R-:W-:-:S02]  /*37b0*/  HADD2.F32 R27, -RZ, R75.H1_H1 ;  /* 0x3000004bff1b7230 */ /* 0x000fc40000004100 */
[-C--:B------:R-:W-:Y:S01]  /*37c0*/  FMUL.FTZ R75, R14, R55.reuse ;  /* 0x000000370e4b7220 */ /* 0x080fe20000410000 */
[----:B------:R-:W-:Y:S01]  /*37d0*/  FMUL.FTZ R55, R6, R55 ;  /* 0x0000003706377220 */ /* 0x000fe20000410000 */
[-C--:B------:R-:W-:Y:S01]  /*37e0*/  FFMA.FTZ R71, R4, R15.reuse, -R71 ;  /* 0x0000000f04477223 */ /* 0x080fe20000010847 */
[----:B------:R-:W-:Y:S01]  /*37f0*/  FFMA.FTZ R26, R13, R15, R26 ;  /* 0x0000000f0d1a7223 */ /* 0x000fe2000001001a */
[-C--:B------:R-:W-:Y:S01]  /*3800*/  FFMA.FTZ R75, R6, R27.reuse, -R75 ;  /* 0x0000001b064b7223 */ /* 0x080fe2000001084b */
[----:B------:R-:W-:-:S03]  /*3810*/  FFMA.FTZ R14, R14, R27, R55 ;  /* 0x0000001b0e0e7223 */ /* 0x000fc60000010037 */
[----:B------:R-:W-:Y:S02]  /*3820*/  F2FP.F16.F32.PACK_AB R4, R26, R71 ;  /* 0x000000471a04723e */ /* 0x000fe400000000ff */
[----:B------:R-:W-:-:S07]  /*3830*/  F2FP.F16.F32.PACK_AB R6, R14, R75 ;  /* 0x0000004b0e06723e */ /* 0x000fce00000000ff */
.L_x_5775:
[----:B------:R-:W-:Y:S05]  /*3840*/  BSYNC B2 ;  /* 0x0000000000027941 */ /* 0x000fea0003800000 */
.L_x_5774:
[----:B0-----:R4:W-:Y:S02]  /*3850*/  ST.E.128 desc[UR42][R10.64], R4 ;  /* 0x000000040a007985 */ /* 0x0019e4000c101d2a */
.L_x_5773:
[----:B------:R-:W-:Y:S05]  /*3860*/  BSYNC B1 ;  /* 0x0000000000017941 */ /* 0x000fea0003800000 */
.L_x_5772:
[----:B------:R-:W-:Y:S05]  /*3870*/  @P1 BRA `(.L_x_5771) ;  /* 0x0000001000781947 */ /* 0x000fea0003800000 */
[----:B----4-:R-:W-:Y:S01]  /*3880*/  IMAD.MOV.U32 R4, RZ, RZ, 0x20 ;  /* 0x00000020ff047424 */ /* 0x010fe200078e00ff */
[----:B------:R-:W-:Y:S01]  /*3890*/  LOP3.LUT P4, RZ, R198, 0x4, RZ, 0xc0, !PT ;  /* 0x00000004c6ff7812 */ /* 0x000fe2000788c0ff */
[----:B------:R-:W-:Y:S01]  /*38a0*/  BSSY B1, `(.L_x_5776) ;  /* 0x0000032000017945 */ /* 0x000fe20003800000 */
[----:B------:R-:W-:Y:S02]  /*38b0*/  ISETP.GE.AND P5, PT, R207, R69, PT ;  /* 0x00000045cf00720c */ /* 0x000fe40003fa6270 */
[----:B------:R-:W-:Y:S02]  /*38c0*/  SEL R4, R4, 0xffffffe0, !P4 ;  /* 0xffffffe004047807 */ /* 0x000fe40006000000 */
[C---:B---3--:R-:W-:Y:S02]  /*38d0*/  LEA R10, P4, R185.reuse, R70, 0x1 ;  /* 0x00000046b90a7211 */ /* 0x048fe400078808ff */
[----:B------:R-:W-:Y:S02]  /*38e0*/  IADD3 R67, R4, R48, R67 ;  /* 0x0000003004437210 */ /* 0x000fe40007ffe043 */
[----:B--2---:R-:W-:-:S03]  /*38f0*/  LEA.HI.X R11, R185, R73, R206, 0x1, P4 ;  /* 0x00000049b90b7211 */ /* 0x004fc600020f0cce */
[----:B------:R-:W-:-:S06]  /*3900*/  IMAD R4, R67, 0x2, R2 ;  /* 0x0000000243047824 */ /* 0x000fcc00078e0202 */
[----:B------:R-:W2:Y:S01]  /*3910*/  LDS.128 R4, [R4+0x22400] ;  /* 0x0224000004047984 */ /* 0x000ea20000000c00 */
[----:B------:R-:W-:Y:S05]  /*3920*/  @P5 BRA `(.L_x_5777) ;  /* 0x0000000000a45947 */ /* 0x000fea0003800000 */
[----:B------:R-:W-:Y:S02]  /*3930*/  SHF.R.U64 R13, R24, 0x10, R25 ;  /* 0x00000010180d7819 */ /* 0x000fe40000001219 */
[----:B------:R-:W-:Y:S01]  /*3940*/  SHF.R.U64 R12, R8, 0x10, R9 ;  /* 0x00000010080c7819 */ /* 0x000fe20000001209 */
[----:B--2---:R-:W-:Y:S01]  /*3950*/  IMAD.MOV.U32 R8, RZ, RZ, R6 ;  /* 0x000000ffff087224 */ /* 0x004fe200078e0006 */
[----:B------:R-:W-:Y:S01]  /*3960*/  SHF.R.U32.HI R24, RZ, 0x10, R25 ;  /* 0x00000010ff187819 */ /* 0x000fe20000011619 */
[----:B------:R-:W-:Y:S01]  /*3970*/  HADD2.F32 R13, -RZ, R13.H0_H0 ;  /* 0x2000000dff0d7230 */ /* 0x000fe20000004100 */
[----:B-1----:R-:W-:Y:S01]  /*3980*/  SHF.R.U32.HI R14, RZ, 0x10, R9 ;  /* 0x00000010ff0e7819 */ /* 0x002fe20000011609 */
        /* <DEDUP_REMOVED lines=35> */
.L_x_5777:
[----:B------:R-:W-:Y:S05]  /*3bc0*/  BSYNC B1 ;  /* 0x0000000000017941 */ /* 0x000fea0003800000 */
.L_x_5776:
[----:B--2---:R2:W-:Y:S01]  /*3bd0*/  ST.E.128 desc[UR42][R10.64], R4 ;  /* 0x000000040a007985 */ /* 0x0045e2000c101d2a */
[----:B------:R-:W-:Y:S05]  /*3be0*/  BRA `(.L_x_5771) ;  /* 0x0000000c009c7947 */ /* 0x000fea0003800000 */
.L_x_5764:
[----:B------:R-:W-:-:S05]  /*3bf0*/  IMAD R66, R35, -0x40, R34 ;  /* 0xffffffc023427824 */ /* 0x000fca00078e0222 */
[----:B------:R-:W-:-:S04]  /*3c00*/  VIMNMX R66, R66, 0x40, PT ;  /* 0x0000004042427848 */ /* 0x000fc80003fe0100 */
[----:B------:R-:W-:-:S04]  /*3c10*/  ISETP.GE.AND P4, PT, R193, R66, PT ;  /* 0x00000042c100720c */ /* 0x000fc80003f86270 */
[----:B------:R-:W-:-:S13]  /*3c20*/  ISETP.GE.OR P3, PT, R18, R69, P4 ;  /* 0x000000451200720c */ /* 0x000fda0002766670 */
[----:B------:R-:W0:Y:S01]  /*3c30*/  @!P3 LDC.64 R12, c[0x0][0x3e8] ;  /* 0x0000fa00ff0cbb82 */ /* 0x000e220000000a00 */
[----:B------:R-:W-:Y:S01]  /*3c40*/  @!P3 IADD3 R6, P5, R28, R4, RZ ;  /* 0x000000041c06b210 */ /* 0x000fe20007fbe0ff */
[----:B------:R-:W-:Y:S02]  /*3c50*/  @!P3 IMAD R4, R43, R35, RZ ;  /* 0x000000232b04b224 */ /* 0x000fe400078e02ff */
[----:B------:R-:W-:Y:S02]  /*3c60*/  @!P3 IMAD.MOV.U32 R5, RZ, RZ, R57 ;  /* 0x000000ffff05b224 */ /* 0x000fe400078e0039 */
[----:B------:R-:W-:Y:S02]  /*3c70*/  @!P3 IMAD R15, R10, R45, R4 ;  /* 0x0000002d0a0fb224 */ /* 0x000fe400078e0204 */
[----:B------:R-:W1:Y:S01]  /*3c80*/  @!P3 LDC.64 R8, c[0x0][0x400] ;  /* 0x00010000ff08bb82 */ /* 0x000e620000000a00 */
[----:B------:R-:W-:Y:S02]  /*3c90*/  @!P3 IMAD.X R7, R11, 0x1, R52, P5 ;  /* 0x000000010b07b824 */ /* 0x000fe400028e0634 */
[----:B------:R-:W-:-:S04]  /*3ca0*/  @!P3 IMAD.MOV.U32 R4, RZ, RZ, R32 ;  /* 0x000000ffff04b224 */ /* 0x000fc800078e0020 */
[----:B------:R-:W-:Y:S01]  /*3cb0*/  @!P3 IMAD.WIDE.U32 R10, R35, R45, R4 ;  /* 0x0000002d230ab225 */ /* 0x000fe200078e0004 */
[----:B------:R-:W-:-:S03]  /*3cc0*/  CS2R R4, SRZ ;  /* 0x0000000000047805 */ /* 0x000fc6000001ff00 */
[----:B------:R-:W-:Y:S01]  /*3cd0*/  @!P3 IMAD.IADD R11, R15, 0x1, R11 ;  /* 0x000000010f0bb824 */ /* 0x000fe200078e020b */
[----:B0-----:R-:W-:-:S04]  /*3ce0*/  @!P3 LEA R12, P5, R6, R12, 0x1 ;  /* 0x0000000c060cb211 */ /* 0x001fc800078a08ff */
[----:B------:R-:W-:Y:S02]  /*3cf0*/  @!P3 LEA.HI.X R13, R6, R13, R7, 0x1, P5 ;  /* 0x0000000d060db211 */ /* 0x000fe400028f0c07 */
[----:B------:R-:W-:Y:S02]  /*3d00*/  CS2R R6, SRZ ;  /* 0x0000000000067805 */ /* 0x000fe4000001ff00 */
[C---:B-1----:R-:W-:Y:S02]  /*3d10*/  @!P3 LEA R8, P5, R10.reuse, R8, 0x1 ;  /* 0x000000080a08b211 */ /* 0x042fe400078a08ff */
[----:B------:R-:W-:Y:S02]  /*3d20*/  CS2R R26, SRZ ;  /* 0x00000000001a7805 */ /* 0x000fe4000001ff00 */
[----:B------:R-:W-:Y:S01]  /*3d30*/  CS2R R24, SRZ ;  /* 0x0000000000187805 */ /* 0x000fe2000001ff00 */
[----:B------:R-:W2:Y:S01]  /*3d40*/  @!P3 LDG.E.128 R4, desc[UR42][R12.64] ;  /* 0x0000002a0c04b981 */ /* 0x000ea2000c1e1d00 */
[----:B------:R-:W-:-:S05]  /*3d50*/  @!P3 LEA.HI.X R9, R10, R9, R11, 0x1, P5 ;  /* 0x000000090a09b211 */ /* 0x000fca00028f0c0b */
        /* <DEDUP_REMOVED lines=22> */
.L_x_5778:
[----:B------:R-:W-:Y:S01]  /*3ec0*/  IMAD R61, R187, 0x8, R2 ;  /* 0x00000008bb3d7824 */ /* 0x000fe200078e0202 */
[----:B------:R-:W-:Y:S01]  /*3ed0*/  SHF.L.U32 R68, R192, 0x1f, RZ ;  /* 0x0000001fc0447819 */ /* 0x000fe200000006ff */
[----:B------:R-:W-:Y:S03]  /*3ee0*/  BSSY B1, `(.L_x_5779) ;  /* 0x0000003000017945 */ /* 0x000fe60003800000 */
[----:B------:R-:W0:Y:S02]  /*3ef0*/  SYNCS.PHASECHK.TRANS64.TRYWAIT P6, [R61+URZ+0x28c90], R68 ;  /* 0x028c90443d0075a7 */ /* 0x000e2400080c017f */
[----:B0-----:R-:W-:Y:S05]  /*3f00*/  @!P6 BRA `(.L_x_5780) ;  /* 0x000001e400b0e947 */ /* 0x001fea0003800000 */
.L_x_6125:
[----:B------:R-:W-:Y:S05]  /*3f10*/  BSYNC B1 ;  /* 0x0000000000017941 */ /* 0x000fea0003800000 */
.L_x_5779:
[----:B------:R-:W-:-:S03]  /*3f20*/  UMOV UR4, 0xffffffff ;  /* 0xffffffff00047882 */ /* 0x000fc60000000000 */
[----:B------:R-:W-:Y:S05]  /*3f30*/  BRA.DIV UR4, `(.L_x_5781) ;  /* 0x000001e604b87947 */ /* 0x000fea000b800000 */
[----:B------:R1:W2:Y:S04]  /*3f40*/  SHFL.IDX PT, R69, R14, RZ, 0x1c1f ;  /* 0x001c1fff0e457589 */ /* 0x0002a800000e0000 */
[----:B------:R-:W3:Y:S02]  /*3f50*/  SHFL.IDX PT, R70, R70, RZ, 0x1c1f ;  /* 0x001c1fff46467589 */ /* 0x000ee400000e0000 */
.L_x_6129:
[----:B------:R-:W4:Y:S02]  /*3f60*/  LDC R72, c[0x0][0x2f4] ;  /* 0x0000bd00ff487b82 */ /* 0x000f240000000800 */
[----:B----4-:R-:W-:-:S13]  /*3f70*/  ISETP.GE.OR P4, PT, R18, R72, P4 ;  /* 0x000000481200720c */ /* 0x010fda0002786670 */
[----:B------:R-:W-:Y:S05]  /*3f80*/  @P4 BRA `(.L_x_5771) ;  /* 0x0000000800b44947 */ /* 0x000fea0003800000 */
[----:B------:R-:W-:Y:S01]  /*3f90*/  IMAD.IADD R8, R72, 0x1, -R47 ;  /* 0x0000000148087824 */ /* 0x000fe200078e0a2f */
[----:B---3--:R-:W-:Y:S01]  /*3fa0*/  LEA R54, P4, R53, R70, 0x1 ;  /* 0x0000004635367211 */ /* 0x008fe200078808ff */
[----:B------:R-:W-:Y:S03]  /*3fb0*/  BSSY B1, `(.L_x_5782) ;  /* 0x000006d000017945 */ /* 0x000fe60003800000 */
[----:B------:R-:W-:Y:S02]  /*3fc0*/  SEL R8, R47, R8, !P0 ;  /* 0x000000082f087207 */ /* 0x000fe40004000000 */
[----:B--2---:R-:W-:Y:S02]  /*3fd0*/  LEA.HI.X R55, R53, R69, R58, 0x1, P4 ;  /* 0x0000004535377211 */ /* 0x004fe400020f0c3a */
        /* <DEDUP_REMOVED lines=12> */
[----:B------:R-:W2:Y:S04]  /*40a0*/  LDS.128 R8, [R9+0x22400] ;  /* 0x0224000009087984 */ /* 0x000ea80000000c00 */
[----:B-1----:R1:W3:Y:S01]  /*40b0*/  LDS.128 R12, [R67+0x22400] ;  /* 0x02240000430c7984 */ /* 0x0022e20000000c00 */
[----:B------:R-:W-:Y:S05]  /*40c0*/  @P5 BRA `(.L_x_5783) ;  /* 0x00000004006c5947 */ /* 0x000fea0003800000 */
[----:B---3--:R-:W-:Y:S01]  /*40d0*/  IMAD.MOV.U32 R73, RZ, RZ, R13 ;  /* 0x000000ffff497224 */ /* 0x008fe200078e000d */
[----:B------:R-:W-:Y:S01]  /*40e0*/  SHF.R.U32.HI R75, RZ, 0x10, R25 ;  /* 0x00000010ff4b7819 */ /* 0x000fe20000011619 */
[----:B-12---:R-:W-:Y:S01]  /*40f0*/  IMAD.MOV.U32 R67, RZ, RZ, R9 ;  /* 0x000000ffff437224 */ /* 0x006fe200078e0009 */
[----:B------:R-:W-:Y:S01]  /*4100*/  SHF.R.U64 R24, R24, 0x10, R25 ;  /* 0x0000001018187819 */ /* 0x000fe20000001219 */
[----:B------:R-:W-:Y:S01]  /*4110*/  HADD2.F32 R76, -RZ, R76.H0_H0 ;  /* 0x2000004cff4c7230 */ /* 0x000fe20000004100 */
[----:B------:R-:W-:Y:S01]  /*4120*/  SHF.R.U64 R6, R6, 0x10, R7 ;  /* 0x0000001006067819 */ /* 0x000fe20000001207 */
[----:B------:R-:W-:Y:S02]  /*4130*/  HADD2.F32 R9, -RZ, R73.H0_H0 ;  /* 0x20000049ff097230 */ /* 0x000fe40000004100 */
[----:B------:R-:W-:Y:S02]  /*4140*/  HADD2.F32 R13, -RZ, R67.H0_H0 ;  /* 0x20000043ff0d7230 */ /* 0x000fe40000004100 */
[----:B------:R-:W-:-:S02]  /*4150*/  HADD2.F32 R74, -RZ, R74.H0_H0 ;  /* 0x2000004aff4a7230 */ /* 0x000fc40000004100 */
[-C--:B------:R-:W-:Y:S01]  /*4160*/  FMUL.FTZ R78, R9, R76.reuse ;  /* 0x0000004c094e7220 */ /* 0x080fe20000410000 */
[----:B------:R-:W-:Y:S02]  /*4170*/  HADD2.F32 R82, -RZ, R82.H0_H0 ;  /* 0x20000052ff527230 */ /* 0x000fe40000004100 */
[C---:B------:R-:W-:Y:S01]  /*4180*/  FMUL.FTZ R76, R13.reuse, R76 ;  /* 0x0000004c0d4c7220 */ /* 0x040fe20000410000 */
[----:B------:R-:W-:Y:S02]  /*4190*/  HADD2.F32 R24, -RZ, R24.H0_H0 ;  /* 0x20000018ff187230 */ /* 0x000fe40000004100 */
[-C--:B------:R-:W-:Y:S01]  /*41a0*/  FFMA.FTZ R13, R13, R74.reuse, -R78 ;  /* 0x0000004a0d0d7223 */ /* 0x080fe2000001084e */
[----:B------:R-:W-:Y:S02]  /*41b0*/  HADD2.F32 R78, -RZ, R77.H0_H0 ;  /* 0x2000004dff4e7230 */ /* 0x000fe40000004100 */
[----:B------:R-:W-:Y:S01]  /*41c0*/  FFMA.FTZ R9, R9, R74, R76 ;  /* 0x0000004a09097223 */ /* 0x000fe2000001004c */
[----:B------:R-:W-:-:S02]  /*41d0*/  HADD2.F32 R74, -RZ, R73.H1_H1 ;  /* 0x30000049ff4a7230 */ /* 0x000fc40000004100 */
[----:B------:R-:W-:Y:S01]  /*41e0*/  HADD2.F32 R73, -RZ, R75.H0_H0 ;  /* 0x2000004bff497230 */ /* 0x000fe20000004100 */
[--C-:B------:R-:W-:Y:S01]  /*41f0*/  SHF.R.U32.HI R75, RZ, 0x10, R5.reuse ;  /* 0x00000010ff4b7819 */ /* 0x100fe20000011605 */
[----:B------:R-:W-:Y:S01]  /*4200*/  HADD2.F32 R76, -RZ, R67.H1_H1 ;  /* 0x30000043ff4c7230 */ /* 0x000fe20000004100 */
[----:B------:R-:W-:Y:S01]  /*4210*/  SHF.R.U64 R5, R4, 0x10, R5 ;  /* 0x0000001004057819 */ /* 0x000fe20000001205 */
[----:B------:R-:W-:Y:S01]  /*4220*/  IMAD.MOV.U32 R77, RZ, RZ, R12 ;  /* 0x000000ffff4d7224 */ /* 0x000fe200078e000c */
[--C-:B------:R-:W-:Y:S01]  /*4230*/  SHF.R.U32.HI R12, RZ, 0x10, R27.reuse ;  /* 0x00000010ff0c7819 */ /* 0x100fe2000001161b */
[----:B------:R-:W-:Y:S02]  /*4240*/  HADD2.F32 R67, -RZ, R75.H0_H0 ;  /* 0x2000004bff437230 */ /* 0x000fe40000004100 */
[-C--:B------:R-:W-:Y:S01]  /*4250*/  FMUL.FTZ R75, R74, R73.reuse ;  /* 0x000000494a4b7220 */ /* 0x080fe20000410000 */
[----:B------:R-:W-:Y:S01]  /*4260*/  FMUL.FTZ R73, R76, R73 ;  /* 0x000000494c497220 */ /* 0x000fe20000410000 */
[----:B------:R-:W-:Y:S01]  /*4270*/  SHF.R.U64 R27, R26, 0x10, R27 ;  /* 0x000000101a1b7819 */ /* 0x000fe2000000121b */
[----:B------:R-:W-:-:S02]  /*4280*/  HADD2.F32 R26, -RZ, R81.H1_H1 ;  /* 0x30000051ff1a7230 */ /* 0x000fc40000004100 */
[-C--:B------:R-:W-:Y:S01]  /*4290*/  FFMA.FTZ R76, R76, R67.reuse, -R75 ;  /* 0x000000434c4c7223 */ /* 0x080fe2000001084b */
[----:B------:R-:W-:Y:S01]  /*42a0*/  FFMA.FTZ R74, R74, R67, R73 ;  /* 0x000000434a4a7223 */ /* 0x000fe20000010049 */
[----:B------:R-:W-:Y:S02]  /*42b0*/  IMAD.MOV.U32 R73, RZ, RZ, R15 ;  /* 0x000000ffff497224 */ /* 0x000fe400078e000f */
[----:B------:R-:W-:Y:S01]  /*42c0*/  IMAD.MOV.U32 R67, RZ, RZ, R11 ;  /* 0x000000ffff437224 */ /* 0x000fe200078e000b */
[----:B------:R-:W-:Y:S01]  /*42d0*/  F2FP.F16.F32.PACK_AB R13, R76, R13 ;  /* 0x0000000d4c0d723e */ /* 0x000fe200000000ff */
[----:B------:R-:W-:Y:S01]  /*42e0*/  IMAD.MOV.U32 R75, RZ, RZ, R8 ;  /* 0x000000ffff4b7224 */ /* 0x000fe200078e0008 */
[----:B------:R-:W-:Y:S01]  /*42f0*/  F2FP.F16.F32.PACK_AB R74, R74, R9 ;  /* 0x000000094a4a723e */ /* 0x000fe200000000ff */
[----:B------:R-:W-:Y:S02]  /*4300*/  HADD2.F32 R11, -RZ, R73.H0_H0 ;  /* 0x20000049ff0b7230 */ /* 0x000fe40000004100 */
[----:B------:R-:W-:-:S02]  /*4310*/  HADD2.F32 R15, -RZ, R67.H0_H0 ;  /* 0x20000043ff0f7230 */ /* 0x000fc40000004100 */
[----:B------:R-:W-:Y:S02]  /*4320*/  HADD2.F32 R8, -RZ, R73.H1_H1 ;  /* 0x30000049ff087230 */ /* 0x000fe40000004100 */
[-C--:B------:R-:W-:Y:S01]  /*4330*/  FMUL.FTZ R84, R11, R82.reuse ;  /* 0x000000520b547220 */ /* 0x080fe20000410000 */
[----:B------:R-:W-:Y:S02]  /*4340*/  HADD2.F32 R73, -RZ, R12.H0_H0 ;  /* 0x2000000cff497230 */ /* 0x000fe40000004100 */
[C---:B------:R-:W-:Y:S01]  /*4350*/  FMUL.FTZ R82, R15.reuse, R82 ;  /* 0x000000520f527220 */ /* 0x040fe20000410000 */
[----:B------:R-:W-:Y:S02]  /*4360*/  HADD2.F32 R12, -RZ, R67.H1_H1 ;  /* 0x30000043ff0c7230 */ /* 0x000fe40000004100 */
[-C--:B------:R-:W-:Y:S01]  /*4370*/  FFMA.FTZ R15, R15, R78.reuse, -R84 ;  /* 0x0000004e0f0f7223 */ /* 0x080fe20000010854 */
[----:B------:R-:W-:Y:S02]  /*4380*/  HADD2.F32 R4, -RZ, R75.H1_H1 ;  /* 0x3000004bff047230 */ /* 0x000fe40000004100 */
[----:B------:R-:W-:Y:S01]  /*4390*/  FFMA.FTZ R11, R11, R78, R82 ;  /* 0x0000004e0b0b7223 */ /* 0x000fe20000010052 */
[----:B------:R-:W-:Y:S01]  /*43a0*/  SHF.R.U32.HI R78, RZ, 0x10, R7 ;  /* 0x00000010ff4e7819 */ /* 0x000fe20000011607 */
[-C--:B------:R-:W-:Y:S01]  /*43b0*/  FMUL.FTZ R79, R8, R73.reuse ;  /* 0x00000049084f7220 */ /* 0x080fe20000410000 */
[----:B------:R-:W-:Y:S01]  /*43c0*/  FMUL.FTZ R73, R12, R73 ;  /* 0x000000490c497220 */ /* 0x000fe20000410000 */
[----:B------:R-:W-:-:S02]  /*43d0*/  HADD2.F32 R7, -RZ, R5.H0_H0 ;  /* 0x20000005ff077230 */ /* 0x000fc40000004100 */
[----:B------:R-:W-:Y:S02]  /*43e0*/  HADD2.F32 R67, -RZ, R78.H0_H0 ;  /* 0x2000004eff437230 */ /* 0x000fe40000004100 */
[----:B------:R-:W-:Y:S02]  /*43f0*/  HADD2.F32 R82, -RZ, R83.H0_H0 ;  /* 0x20000053ff527230 */ /* 0x000fe40000004100 */
[----:B------:R-:W-:Y:S02]  /*4400*/  IMAD.MOV.U32 R5, RZ, RZ, R10 ;  /* 0x000000ffff057224 */ /* 0x000fe400078e000a */
[-C--:B------:R-:W-:Y:S01]  /*4410*/  FFMA.FTZ R8, R8, R67.reuse, R73 ;  /* 0x0000004308087223 */ /* 0x080fe20000010049 */
[--C-:B------:R-:W-:Y:S02]  /*4420*/  HADD2.F32 R73, -RZ, R77.reuse.H0_H0 ;  /* 0x2000004dff497230 */ /* 0x100fe40000004100 */
[----:B------:R-:W-:Y:S01]  /*4430*/  FFMA.FTZ R12, R12, R67, -R79 ;  /* 0x000000430c0c7223 */ /* 0x000fe2000001084f */
[----:B------:R-:W-:-:S02]  /*4440*/  HADD2.F32 R77, -RZ, R77.H1_H1 ;  /* 0x3000004dff4d7230 */ /* 0x000fc40000004100 */
[C---:B------:R-:W-:Y:S01]  /*4450*/  FMUL.FTZ R10, R4.reuse, R24 ;  /* 0x00000018040a7220 */ /* 0x040fe20000410000 */
[----:B------:R-:W-:Y:S02]  /*4460*/  HADD2.F32 R67, -RZ, R75.H0_H0 ;  /* 0x2000004bff437230 */ /* 0x000fe40000004100 */
[----:B------:R-:W-:Y:S01]  /*4470*/  FMUL.FTZ R84, R73, R82 ;  /* 0x0000005249547220 */ /* 0x000fe20000410000 */
[----:B------:R-:W-:Y:S02]  /*4480*/  HADD2.F32 R78, -RZ, R81.H0_H0 ;  /* 0x20000051ff4e7230 */ /* 0x000fe40000004100 */
[C---:B------:R-:W-:Y:S01]  /*4490*/  FMUL.FTZ R25, R77.reuse, R24 ;  /* 0x000000184d197220 */ /* 0x040fe20000410000 */
[-C--:B------:R-:W-:Y:S01]  /*44a0*/  FFMA.FTZ R10, R77, R7.reuse, R10 ;  /* 0x000000074d0a7223 */ /* 0x080fe2000001000a */
[----:B------:R-:W-:Y:S01]  /*44b0*/  FMUL.FTZ R82, R67, R82 ;  /* 0x0000005243527220 */ /* 0x000fe20000410000 */
[----:B------:R-:W-:Y:S02]  /*44c0*/  HADD2.F32 R24, -RZ, R14.H0_H0 ;  /* 0x2000000eff187230 */ /* 0x000fe40000004100 */
[----:B------:R-:W-:Y:S01]  /*44d0*/  FFMA.FTZ R4, R4, R7, -R25 ;  /* 0x0000000704047223 */ /* 0x000fe20000010819 */
[----:B------:R-:W-:-:S02]  /*44e0*/  HADD2.F32 R7, -RZ, R5.H0_H0 ;  /* 0x20000005ff077230 */ /* 0x000fc40000004100 */
[-C--:B------:R-:W-:Y:S01]  /*44f0*/  FFMA.FTZ R67, R67, R78.reuse, -R84 ;  /* 0x0000004e43437223 */ /* 0x080fe20000010854 */
[----:B------:R-:W-:Y:S02]  /*4500*/  HADD2.F32 R27, -RZ, R27.H0_H0 ;  /* 0x2000001bff1b7230 */ /* 0x000fe40000004100 */
[----:B------:R-:W-:Y:S01]  /*4510*/  FFMA.FTZ R73, R73, R78, R82 ;  /* 0x0000004e49497223 */ /* 0x000fe20000010052 */
[----:B------:R-:W-:Y:S02]  /*4520*/  HADD2.F32 R14, -RZ, R14.H1_H1 ;  /* 0x3000000eff0e7230 */ /* 0x000fe40000004100 */
[-C--:B------:R-:W-:Y:S01]  /*4530*/  FMUL.FTZ R78, R24, R26.reuse ;  /* 0x0000001a184e7220 */ /* 0x080fe20000410000 */
[----:B------:R-:W-:Y:S02]  /*4540*/  HADD2.F32 R5, -RZ, R5.H1_H1 ;  /* 0x30000005ff057230 */ /* 0x000fe40000004100 */
[----:B------:R-:W-:Y:S01]  /*4550*/  FMUL.FTZ R75, R7, R26 ;  /* 0x0000001a074b7220 */ /* 0x000fe20000410000 */
[----:B------:R-:W-:-:S02]  /*4560*/  HADD2.F32 R25, -RZ, R83.H1_H1 ;  /* 0x30000053ff197230 */ /* 0x000fc40000004100 */
        /* <DEDUP_REMOVED lines=16> */
[----:B------:R-:W-:-:S07]  /*4670*/  F2FP.F16.F32.PACK_AB R14, R6, R75 ;  /* 0x0000004b060e723e */ /* 0x000fce00000000ff */
.L_x_5783:
[----:B------:R-:W-:Y:S05]  /*4680*/  BSYNC B1 ;  /* 0x0000000000017941 */ /* 0x000fea0003800000 */
.L_x_5782:
[----:B--2---:R2:W-:Y:S01]  /*4690*/  ST.E.128 desc[UR42][R54.64], R8 ;  /* 0x0000000836007985 */ /* 0x0045e2000c101d2a */
[----:B------:R-:W-:Y:S01]  /*46a0*/  ISETP.GE.AND P4, PT, R71, R72, PT ;  /* 0x000000484700720c */ /* 0x000fe20003f86270 */
[----:B------:R-:W-:Y:S02]  /*46b0*/  IMAD.MOV.U32 R4, RZ, RZ, R70 ;  /* 0x000000ffff047224 */ /* 0x000fe400078e0046 */
[----:B------:R-:W-:-:S10]  /*46c0*/  IMAD.MOV.U32 R5, RZ, RZ, R69 ;  /* 0x000000ffff057224 */ /* 0x000fd400078e0045 */
[----:B------:R-:W-:Y:S05]  /*46d0*/  @P4 BRA `(.L_x_5771) ;  /* 0x0000000000e04947 */ /* 0x000fea0003800000 */
[----:B------:R-:W-:-:S05]  /*46e0*/  IMAD.WIDE R4, R71, 0x2, R4 ;  /* 0x0000000247047825 */ /* 0x000fca00078e0204 */
[----:B---3--:R3:W-:Y:S01]  /*46f0*/  ST.E.128 desc[UR42][R4.64], R12 ;  /* 0x0000000c04007985 */ /* 0x0087e2000c101d2a */
[----:B------:R-:W-:Y:S05]  /*4700*/  BRA `(.L_x_5771) ;  /* 0x0000000000d47947 */ /* 0x000fea0003800000 */
.L_x_5763:
[----:B------:R-:W-:-:S06]  /*4710*/  UISETP.NE.AND UP0, UPT, UR37, 0x3, UPT ;  /* 0x000000032500788c */ /* 0x000fcc000bf05270 */
[----:B------:R-:W-:-:S13]  /*4720*/  PLOP3.LUT P3, PT, PT, PT, UP0, 0x80, 0x0 ;  /* 0x000000000000781c */ /* 0x000fda0003f6f008 */
[----:B------:R-:W-:Y:S05]  /*4730*/  @!P3 BRA `(.L_x_5784) ;  /* 0x000000000004b947 */ /* 0x000fea0003800000 */
[----:B------:R-:W-:Y:S01]  /*4740*/  BPT.TRAP 0x1 ;  /* 0x000000040000795c */ /* 0x000fe20000300000 */
.L_x_5784:
[----:B------:R-:W-:Y:S01]  /*4750*/  IMAD R61, R187, 0x8, R2 ;  /* 0x00000008bb3d7824 */ /* 0x000fe200078e0202 */
[----:B------:R-:W-:Y:S01]  /*4760*/  SHF.L.U32 R68, R192, 0x1f, RZ ;  /* 0x0000001fc0447819 */ /* 0x000fe200000006ff */
[----:B------:R-:W-:Y:S01]  /*4770*/  BSSY B1, `(.L_x_5785) ;  /* 0x0000004000017945 */ /* 0x000fe20003800000 */
[----:B------:R-:W-:Y:S02]  /*4780*/  SHF.R.S32.HI R65, RZ, 0x1f, R63 ;  /* 0x0000001fff417819 */ /* 0x000fe4000001143f */
[----:B------:R-:W1:Y:S02]  /*4790*/  SYNCS.PHASECHK.TRANS64.TRYWAIT P4, [R61+URZ+0x28c90], R68 ;  /* 0x028c90443d0075a7 */ /* 0x000e64000808017f */
[----:B-1----:R-:W-:Y:S05]  /*47a0*/  @!P4 BRA `(.L_x_5786) ;  /* 0x000001dc00e8c947 */ /* 0x002fea0003800000 */
.L_x_6130:
[----:B------:R-:W-:Y:S05]  /*47b0*/  BSYNC B1 ;  /* 0x0000000000017941 */ /* 0x000fea0003800000 */
.L_x_5785:
        /* <DEDUP_REMOVED lines=14> */
[----:B------:R-:W-:-:S02]  /*48a0*/  ISETP.GT.AND P4, PT, R66, R193, PT ;  /* 0x000000c14200720c */ /* 0x000fc40003f84270 */
[----:B------:R-:W-:Y:S02]  /*48b0*/  IMAD.IADD R5, R5, 0x1, R9 ;  /* 0x0000000105057824 */ /* 0x000fe400078e0209 */
[----:B------:R-:W-:Y:S01]  /*48c0*/  IMAD.WIDE.U32 R4, R188, UR4, R4 ;  /* 0x00000004bc047c25 */ /* 0x000fe2000f8e0004 */
[----:B------:R-:W-:-:S03]  /*48d0*/  UMOV UR4, 0xffffffff ;  /* 0xffffffff00047882 */ /* 0x000fc60000000000 */
[----:B------:R-:W-:Y:S01]  /*48e0*/  IMAD R13, R188, UR5, R5 ;  /* 0x00000005bc0d7c24 */ /* 0x000fe2000f8e0205 */
[----:B------:R-:W-:-:S04]  /*48f0*/  LEA R5, P5, R4, UR6, 0x1 ;  /* 0x0000000604057c11 */ /* 0x000fc8000f8a08ff */
[----:B------:R-:W-:Y:S01]  /*4900*/  LEA.HI.X R13, R4, UR7, R13, 0x1, P5 ;  /* 0x00000007040d7c11 */ /* 0x000fe2000a8f0c0d */
[----:B------:R-:W-:Y:S08]  /*4910*/  BRA.DIV UR4, `(.L_x_5787) ;  /* 0x000001de04a07947 */ /* 0x000ff0000b800000 */
[----:B------:R0:W2:Y:S04]  /*4920*/  SHFL.IDX PT, R25, R13, RZ, 0x1c1f ;  /* 0x001c1fff0d197589 */ /* 0x0000a800000e0000 */
[----:B------:R0:W3:Y:S02]  /*4930*/  SHFL.IDX PT, R14, R5, RZ, 0x1c1f ;  /* 0x001c1fff050e7589 */ /* 0x0000e400000e0000 */
.L_x_6134:
        /* <DEDUP_REMOVED lines=18> */
.L_x_5771:
[----:B------:R-:W-:Y:S05]  /*4a60*/  BSYNC B0 ;  /* 0x0000000000007941 */ /* 0x000fea0003800000 */
.L_x_5762:
[----:B0-234-:R-:W0:Y:S01]  /*4a70*/  S2R R4, SR_TID.X ;  /* 0x0000000000047919 */ /* 0x01de220000002100 */
[----:B------:R-:W-:Y:S01]  /*4a80*/  @!PT LDS RZ, [RZ] ;  /* 0x00000000fffff984 */ /* 0x000fe20000000800 */
[----:B------:R-:W-:Y:S01]  /*4a90*/  @!PT LDS RZ, [RZ] ;  /* 0x00000000fffff984 */ /* 0x000fe20000000800 */
[----:B------:R-:W-:Y:S01]  /*4aa0*/  @!PT LDS RZ, [RZ] ;  /* 0x00000000fffff984 */ /* 0x000fe20000000800 */
[----:B------:R-:W-:Y:S01]  /*4ab0*/  @!PT LDS RZ, [RZ] ;  /* 0x00000000fffff984 */ /* 0x000fe20000000800 */
[----:B------:R2:W-:Y:S06]  /*4ac0*/  MEMBAR.ALL.CTA ;  /* 0x0000000000007992 */ /* 0x0005ec0000008000 */
[----:B--2---:R-:W2:Y:S01]  /*4ad0*/  FENCE.VIEW.ASYNC.S ;  /* 0x00000000000073c6 */ /* 0x004ea20000000000 */
[----:B------:R-:W-:Y:S05]  /*4ae0*/  WARPSYNC.ALL ;  /* 0x0000000000007948 */ /* 0x000fea0003800000 */
[----:B------:R-:W-:Y:S01]  /*4af0*/  BSSY B0, `(.L_x_5788) ;  /* 0x0000009000007945 */ /* 0x000fe20003800000 */
[----:B0-----:R-:W-:Y:S01]  /*4b00*/  LOP3.LUT R4, R4, 0x7f, RZ, 0xc0, !PT ;  /* 0x0000007f04047812 */ /* 0x001fe200078ec0ff */
[----:B--2---:R0:W-:Y:S03]  /*4b10*/  BAR.SYNC.DEFER_BLOCKING R46, 0x80 ;  /* 0x0002002e0000751d */ /* 0x0041e60000010000 */
[----:B------:R-:W-:-:S13]  /*4b20*/  ISETP.NE.AND P4, PT, R4, RZ, PT ;  /* 0x000000ff0400720c */ /* 0x000fda0003f85270 */
[----:B------:R-:W-:-:S05]  /*4b30*/  @!P4 VIADD R4, R61, 0x28ca0 ;  /* 0x00028ca03d04c836 */ /* 0x000fca0000000000 */
[----:B------:R-:W-:-:S04]  /*4b40*/  @!P4 PRMT R4, RZ, 0x654, R4 ;  /* 0x00000654ff04c816 */ /* 0x000fc80000000004 */
[----:B------:R0:W-:Y:S01]  /*4b50*/  @!P4 SYNCS.ARRIVE.TRANS64.RED.A1T0 RZ, [R4+URZ], RZ ;  /* 0x000000ff04ffc9a7 */ /* 0x0001e2000810043f */
[----:B------:R-:W-:Y:S05]  /*4b60*/  @!P3 BRA `(.L_x_5789) ;  /* 0x000000000004b947 */ /* 0x000fea0003800000 */
[----:B------:R-:W-:Y:S01]  /*4b70*/  BPT.TRAP 0x1 ;  /* 0x000000040000795c */ /* 0x000fe20000300000 */
.L_x_5789:
[----:B------:R-:W-:Y:S05]  /*4b80*/  BSYNC B0 ;  /* 0x0000000000007941 */ /* 0x000fea0003800000 */
.L_x_5788:
[----:B------:R-:W2:Y:S01]  /*4b90*/  SYNCS.PHASECHK.TRANS64.TRYWAIT P3, [R61+URZ+0x28cb0], R68 ;  /* 0x028cb0443d0075a7 */ /* 0x000ea2000806017f */
[----:B------:R-:W-:Y:S04]  /*4ba0*/  BSSY B0, `(.L_x_5790) ;  /* 0x0000002000007945 */ /* 0x000fe80003800000 */
[----:B--2---:R-:W-:Y:S05]  /*4bb0*/  @!P3 BRA `(.L_x_5791) ;  /* 0x000001dc003cb947 */ /* 0x004fea0003800000 */
.L_x_6135:
[----:B------:R-:W-:Y:S05]  /*4bc0*/  BSYNC B0 ;  /* 0x0000000000007941 */ /* 0x000fea0003800000 */
.L_x_5790:
        /* <DEDUP_REMOVED lines=19> */
[----:B------:R-:W3:Y:S08]  /*4d00*/  SHFL.IDX PT, R10, R10, RZ, 0x1c1f ;  /* 0x001c1fff0a0a7589 */ /* 0x000ef000000e0000 */
[----:B------:R-:W-:Y:S05]  /*4d10*/  @!P3 BRA `(.L_x_5793) ;  /* 0x0000000400e4b947 */ /* 0x000fea0003800000 */
[----:B------:R-:W4:Y:S01]  /*4d20*/  LDL R26, [R1+0x14] ;  /* 0x00001400011a7983 */ /* 0x000f220000100800 */
[----:B------:R-:W-:-:S03]  /*4d30*/  ULDC UR4, c[0x0][0x320] ;  /* 0x0000c80000047ab9 */ /* 0x000fc60000000800 */
[----:B------:R-:W5:Y:S04]  /*4d40*/  LDL R25, [R1+0x18] ;  /* 0x0000180001197983 */ /* 0x000f680000100800 */
[----:B------:R-:W2:Y:S04]  /*4d50*/  LDL R71, [R1+0x10] ;  /* 0x0000100001477983 */ /* 0x000ea80000100800 */
[----:B------:R-:W2:Y:S04]  /*4d60*/  LDL R24, [R1+0x1c] ;  /* 0x00001c0001187983 */ /* 0x000ea80000100800 */
[----:B------:R-:W2:Y:S04]  /*4d70*/  LDL R70, [R1+0xc] ;  /* 0x00000c0001467983 */ /* 0x000ea80000100800 */
[----:B------:R-:W2:Y:S04]  /*4d80*/  LDL R69, [R1+0x20] ;  /* 0x0000200001457983 */ /* 0x000ea80000100800 */
[----:B-1----:R-:W2:Y:S01]  /*4d90*/  LDL R67, [R1+0x8] ;  /* 0x0000080001437983 */ /* 0x002ea20000100800 */
[----:B------:R-:W-:-:S03]  /*4da0*/  ISETP.GE.AND P5, PT, R18, UR4, PT ;  /* 0x0000000412007c0c */ /* 0x000fc6000bfa6270 */
[----:B------:R-:W2:Y:S01]  /*4db0*/  LDL R55, [R1+0x24] ;  /* 0x0000240001377983 */ /* 0x000ea20000100800 */
[----:B------:R-:W-:-:S03]  /*4dc0*/  IMAD R9, R187, 0x8000, R48 ;  /* 0x00008000bb097824 */ /* 0x000fc600078e0230 */
[----:B------:R-:W2:Y:S01]  /*4dd0*/  LDL R54, [R1+0x4] ;  /* 0x0000040001367983 */ /* 0x000ea20000100800 */
[C---:B------:R-:W-:Y:S01]  /*4de0*/  IMAD R13, R9.reuse, 0x2, R2 ;  /* 0x00000002090d7824 */ /* 0x040fe200078e0202 */
[----:B------:R-:W-:Y:S01]  /*4df0*/  LOP3.LUT P3, RZ, R198, 0x4, RZ, 0xc0, !PT ;  /* 0x00000004c6ff7812 */ /* 0x000fe2000786c0ff */
[----:B------:R-:W-:Y:S01]  /*4e00*/  VIADD R15, R9, 0x20 ;  /* 0x00000020090f7836 */ /* 0x000fe20000000000 */
[----:B------:R-:W2:Y:S01]  /*4e10*/  LDL R27, [R1+0x28] ;  /* 0x00002800011b7983 */ /* 0x000ea20000100800 */
[----:B------:R-:W-:-:S03]  /*4e20*/  VIADD R14, R18, 0x40 ;  /* 0x00000040120e7836 */ /* 0x000fc60000000000 */
[----:B------:R-:W1:Y:S07]  /*4e30*/  @!P5 LDS.128 R4, [R13+0x400] ;  /* 0x000400000d04d984 */ /* 0x000e6e0000000c00 */
[----:B------:R-:W-:Y:S01]  /*4e40*/  @P3 VIADD R15, R9, 0xffffffe0 ;  /* 0xffffffe0090f3836 */ /* 0x000fe20000000000 */
[----:B0-----:R-:W-:-:S03]  /*4e50*/  @!P5 LEA R8, P3, R18, R11, 0x1 ;  /* 0x0000000b1208d211 */ /* 0x001fc600078608ff */
[----:B------:R-:W-:Y:S01]  /*4e60*/  IMAD R12, R15, 0x2, R2 ;  /* 0x000000020f0c7824 */ /* 0x000fe200078e0202 */
[----:B---3--:R-:W-:Y:S01]  /*4e70*/  @!P5 LEA.HI.X R9, R18, R10, R19, 0x1, P3 ;  /* 0x0000000a1209d211 */ /* 0x008fe200018f0c13 */
[----:B------:R-:W3:Y:S01]  /*4e80*/  LDL R15, [R1+0x34] ;  /* 0x00003400010f7983 */ /* 0x000ee20000100800 */
[----:B------:R-:W-:-:S03]  /*4e90*/  ISETP.GE.AND P3, PT, R185, UR4, PT ;  /* 0x00000004b9007c0c */ /* 0x000fc6000bf66270 */
[----:B-1----:R0:W-:Y:S10]  /*4ea0*/  @!P5 ST.E.128 desc[UR42][R8.64], R4 ;  /* 0x000000040800d985 */ /* 0x0021f4000c101d2a */
[----:B------:R-:W1:Y:S01]  /*4eb0*/  @!P3 LDS.128 R4, [R12+0x400] ;  /* 0x000400000c04b984 */ /* 0x000e620000000c00 */
[----:B0-----:R-:W-:-:S04]  /*4ec0*/  @!P3 LEA R8, P5, R185, R11, 0x1 ;  /* 0x0000000bb908b211 */ /* 0x001fc800078a08ff */
[----:B------:R-:W-:Y:S02]  /*4ed0*/  @!P3 LEA.HI.X R9, R185, R10, R206, 0x1, P5 ;  /* 0x0000000ab909b211 */ /* 0x000fe400028f0cce */
[----:B------:R-:W-:-:S03]  /*4ee0*/  ISETP.GE.AND P5, PT, R14, UR4, PT ;  /* 0x000000040e007c0c */ /* 0x000fc6000bfa6270 */
[----:B-1----:R4:W-:Y:S10]  /*4ef0*/  @!P3 ST.E.128 desc[UR42][R8.64], R4 ;  /* 0x000000040800b985 */ /* 0x0029f4000c101d2a */
[----:B------:R-:W0:Y:S01]  /*4f00*/  @!P5 LDS.128 R4, [R13+0x2400] ;  /* 0x002400000d04d984 */ /* 0x000e220000000c00 */
[----:B------:R-:W-:Y:S01]  /*4f10*/  VIADD R14, R18, 0x60 ;  /* 0x00000060120e7836 */ /* 0x000fe20000000000 */
[----:B----4-:R-:W-:-:S02]  /*4f20*/  @!P5 LEA R8, P3, R26, R11, 0x1 ;  /* 0x0000000b1a08d211 */ /* 0x010fc400078608ff */
[----:B------:R-:W4:Y:S03]  /*4f30*/  LDL R26, [R1] ;  /* 0x00000000011a7983 */ /* 0x000f260000100800 */
[----:B-----5:R-:W-:Y:S02]  /*4f40*/  @!P5 IMAD.X R9, R10, 0x1, R25, P3 ;  /* 0x000000010a09d824 */ /* 0x020fe400018e0619 */
[----:B------:R-:W5:Y:S01]  /*4f50*/  LDL R25, [R1+0x2c] ;  /* 0x00002c0001197983 */ /* 0x000f620000100800 */
[----:B------:R-:W-:-:S03]  /*4f60*/  ISETP.GE.AND P3, PT, R14, UR4, PT ;  /* 0x000000040e007c0c */ /* 0x000fc6000bf66270 */
[----:B0-----:R2:W-:Y:S10]  /*4f70*/  @!P5 ST.E.128 desc[UR42][R8.64], R4 ;  /* 0x000000040800d985 */ /* 0x0015f4000c101d2a */
[----:B------:R-:W0:Y:S01]  /*4f80*/  @!P3 LDS.128 R4, [R12+0x2400] ;  /* 0x002400000c04b984 */ /* 0x000e220000000c00 */
[----:B--2---:R-:W-:-:S05]  /*4f90*/  @!P3 LEA R8, P5, R71, R11, 0x1 ;  /* 0x0000000b4708b211 */ /* 0x004fca00078a08ff */
[----:B------:R-:W-:Y:S02]  /*4fa0*/  @!P3 IMAD.X R9, R10, 0x1, R24, P5 ;  /* 0x000000010a09b824 */ /* 0x000fe400028e0618 */
[----:B------:R-:W2:Y:S01]  /*4fb0*/  LDL R24, [R1+0x30] ;  /* 0x0000300001187983 */ /* 0x000ea20000100800 */
[----:B------:R-:W-:-:S05]  /*4fc0*/  VIADD R14, R18, 0x80 ;  /* 0x00000080120e7836 */ /* 0x000fca0000000000 */
[----:B------:R-:W-:Y:S01]  /*4fd0*/  ISETP.GE.AND P5, PT, R14, UR4, PT ;  /* 0x000000040e007c0c */ /* 0x000fe2000bfa6270 */
[----:B0-----:R0:W-:-:S12]  /*4fe0*/  @!P3 ST.E.128 desc[UR42][R8.64], R4 ;  /* 0x000000040800b985 */ /* 0x0011d8000c101d2a */
[----:B------:R-:W1:Y:S01]  /*4ff0*/  @!P5 LDS.128 R4, [R13+0x4400] ;  /* 0x004400000d04d984 */ /* 0x000e620000000c00 */
[----:B------:R-:W-:Y:S01]  /*5000*/  VIADD R14, R18, 0xa0 ;  /* 0x000000a0120e7836 */ /* 0x000fe20000000000 */
[----:B0-----:R-:W-:-:S05]  /*5010*/  @!P5 LEA R8, P3, R70, R11, 0x1 ;  /* 0x0000000b4608d211 */ /* 0x001fca00078608ff */
[----:B------:R-:W-:Y:S01]  /*5020*/  @!P5 IMAD.X R9, R10, 0x1, R69, P3 ;  /* 0x000000010a09d824 */ /* 0x000fe200018e0645 */
[----:B------:R-:W-:-:S04]  /*5030*/  ISETP.GE.AND P3, PT, R14, UR4, PT ;  /* 0x000000040e007c0c */ /* 0x000fc8000bf66270 */
[----:B-1----:R0:W-:Y:S09]  /*5040*/  @!P5 ST.E.128 desc[UR42][R8.64], R4 ;  /* 0x000000040800d985 */ /* 0x0021f2000c101d2a */
[----:B------:R-:W1:Y:S01]  /*5050*/  @!P3 LDS.128 R4, [R12+0x4400] ;  /* 0x004400000c04b984 */ /* 0x000e620000000c00 */
[----:B------:R-:W-:Y:S01]  /*5060*/  VIADD R14, R18, 0xc0 ;  /* 0x000000c0120e7836 */ /* 0x000fe20000000000 */
[----:B0-----:R-:W-:-:S05]  /*5070*/  @!P3 LEA R8, P5, R67, R11, 0x1 ;  /* 0x0000000b4308b211 */ /* 0x001fca00078a08ff */
[----:B------:R-:W-:Y:S01]  /*5080*/  @!P3 IMAD.X R9, R10, 0x1, R55, P5 ;  /* 0x000000010a09b824 */ /* 0x000fe200028e0637 */
[----:B------:R-:W-:-:S04]  /*5090*/  ISETP.GE.AND P5, PT, R14, UR4, PT ;  /* 0x000000040e007c0c */ /* 0x000fc8000bfa6270 */
[----:B-1----:R0:W-:Y:S09]  /*50a0*/  @!P3 ST.E.128 desc[UR42][R8.64], R4 ;  /* 0x000000040800b985 */ /* 0x0021f2000c101d2a */
[----:B------:R-:W1:Y:S01]  /*50b0*/  @!P5 LDS.128 R4, [R13+0x6400] ;  /* 0x006400000d04d984 */ /* 0x000e620000000c00 */
[----:B0-----:R-:W-:-:S03]  /*50c0*/  @!P5 LEA R8, P3, R54, R11, 0x1 ;  /* 0x0000000b3608d211 */ /* 0x001fc600078608ff */
[----:B------:R-:W3:Y:S02]  /*50d0*/  LDL R54, [R1+0x38] ;  /* 0x0000380001367983 */ /* 0x000ee40000100800 */
[----:B------:R-:W-:Y:S02]  /*50e0*/  @!P5 IMAD.X R9, R10, 0x1, R27, P3 ;  /* 0x000000010a09d824 */ /* 0x000fe400018e061b */
[----:B------:R-:W3:Y:S01]  /*50f0*/  LDL R27, [R1+0x3c] ;  /* 0x00003c00011b7983 */ /* 0x000ee20000100800 */
[----:B------:R-:W-:-:S05]  /*5100*/  VIADD R14, R18, 0xe0 ;  /* 0x000000e0120e7836 */ /* 0x000fca0000000000 */
[----:B------:R-:W-:Y:S01]  /*5110*/  ISETP.GE.AND P3, PT, R14, UR4, PT ;  /* 0x000000040e007c0c */ /* 0x000fe2000bf66270 */
[----:B-1----:R4:W-:-:S12]  /*5120*/  @!P5 ST.E.128 desc[UR42][R8.64], R4 ;  /* 0x000000040800d985 */ /* 0x0029d8000c101d2a */
[----:B------:R-:W0:Y:S01]  /*5130*/  @!P3 LDS.128 R4, [R12+0x6400] ;  /* 0x006400000c04b984 */ /* 0x000e220000000c00 */
[----:B------:R-:W-:Y:S01]  /*5140*/  VIADD R14, R18, 0x100 ;  /* 0x00000100120e7836 */ /* 0x000fe20000000000 */
[----:B----4-:R-:W-:Y:S02]  /*5150*/  @!P3 LEA R8, P5, R26, R11, 0x1 ;  /* 0x0000000b1a08b211 */ /* 0x010fe400078a08ff */
[----:B------:R-:W4:Y:S03]  /*5160*/  LDL R26, [R1+0x40] ;  /* 0x00004000011a7983 */ /* 0x000f260000100800 */
[----:B-----5:R-:W-:Y:S02]  /*5170*/  @!P3 IMAD.X R9, R10, 0x1, R25, P5 ;  /* 0x000000010a09b824 */ /* 0x020fe400028e0619 */
[----:B------:R-:W5:Y:S01]  /*5180*/  LDL R25, [R1+0x44] ;  /* 0x0000440001197983 */ /* 0x000f620000100800 */
[----:B------:R-:W-:-:S03]  /*5190*/  ISETP.GE.AND P5, PT, R14, UR4, PT ;  /* 0x000000040e007c0c */ /* 0x000fc6000bfa6270 */
[----:B0-----:R0:W-:Y:S10]  /*51a0*/  @!P3 ST.E.128 desc[UR42][R8.64], R4 ;  /* 0x000000040800b985 */ /* 0x0011f4000c101d2a */
[----:B------:R-:W1:Y:S01]  /*51b0*/  @!P5 LDS.128 R4, [R13+0x8400] ;  /* 0x008400000d04d984 */ /* 0x000e620000000c00 */
[----:B0-----:R-:W-:-:S05]  /*51c0*/  @!P5 LEA R8, P3, R229, R11, 0x1 ;  /* 0x0000000be508d211 */ /* 0x001fca00078608ff */
[----:B--2---:R-:W-:Y:S02]  /*51d0*/  @!P5 IMAD.X R9, R10, 0x1, R24, P3 ;  /* 0x000000010a09d824 */ /* 0x004fe400018e0618 */
[----:B------:R-:W2:Y:S01]  /*51e0*/  LDL R24, [R1+0x48] ;  /* 0x0000480001187983 */ /* 0x000ea20000100800 */
[----:B------:R-:W-:-:S05]  /*51f0*/  VIADD R14, R18, 0x120 ;  /* 0x00000120120e7836 */ /* 0x000fca0000000000 */
[----:B------:R-:W-:Y:S01]  /*5200*/  ISETP.GE.AND P3, PT, R14, UR4, PT ;  /* 0x000000040e007c0c */ /* 0x000fe2000bf66270 */
[----:B-1----:R0:W-:-:S12]  /*5210*/  @!P5 ST.E.128 desc[UR42][R8.64], R4 ;  /* 0x000000040800d985 */ /* 0x0021d8000c101d2a */
[----:B------:R-:W1:Y:S01]  /*5220*/  @!P3 LDS.128 R4, [R12+0x8400] ;  /* 0x008400000c04b984 */ /* 0x000e620000000c00 */
[----:B0-----:R-:W-:-:S05]  /*5230*/  @!P3 LEA R8, P5, R228, R11, 0x1 ;  /* 0x0000000be408b211 */ /* 0x001fca00078a08ff */
[----:B---3--:R-:W-:Y:S02]  /*5240*/  @!P3 IMAD.X R9, R10, 0x1, R15, P5 ;  /* 0x000000010a09b824 */ /* 0x008fe400028e060f */
[----:B------:R-:W3:Y:S01]  /*5250*/  LDL R15, [R1+0x4c] ;  /* 0x00004c00010f7983 */ /* 0x000ee20000100800 */
[----:B------:R-:W-:-:S05]  /*5260*/  VIADD R14, R18, 0x140 ;  /* 0x00000140120e7836 */ /* 0x000fca0000000000 */
[----:B------:R-:W-:Y:S01]  /*5270*/  ISETP.GE.AND P5, PT, R14, UR4, PT ;  /* 0x000000040e007c0c */ /* 0x000fe2000bfa6270 */
[----:B-1----:R0:W-:-:S12]  /*5280*/  @!P3 ST.E.128 desc[UR42][R8.64], R4 ;  /* 0x000000040800b985 */ /* 0x0021d8000c101d2a */
        /* <DEDUP_REMOVED lines=10> */
[----:B------:R-:W-:Y:S01]  /*5330*/  ISETP.GE.AND P5, PT, R14, UR4, PT ;  /* 0x000000040e007c0c */ /* 0x000fe2000bfa6270 */
[----:B------:R-:W-:-:S03]  /*5340*/  VIADD R14, R18, 0x1a0 ;  /* 0x000001a0120e7836 */ /* 0x000fc60000000000 */
[----:B-1----:R0:W-:Y:S09]  /*5350*/  @!P3 ST.E.128 desc[UR42][R8.64], R4 ;  /* 0x000000040800b985 */ /* 0x0021f2000c101d2a */
[----:B------:R-:W1:Y:S01]  /*5360*/  @!P5 LDS.128 R4, [R13+0xc400] ;  /* 0x00c400000d04d984 */ /* 0x000e620000000c00 */
[----:B0-----:R-:W-:-:S05]  /*5370*/  @!P5 LEA R8, P3, R218, R11, 0x1 ;  /* 0x0000000bda08d211 */ /* 0x001fca00078608ff */
[----:B----4-:R-:W-:Y:S01]  /*5380*/  @!P5 IMAD.X R9, R10, 0x1, R26, P3 ;  /* 0x000000010a09d824 */ /* 0x010fe200018e061a */
[----:B------:R-:W-:-:S04]  /*5390*/  ISETP.GE.AND P3, PT, R14, UR4, PT ;  /* 0x000000040e007c0c */ /* 0x000fc8000bf66270 */
[----:B-1----:R0:W-:Y:S09]  /*53a0*/  @!P5 ST.E.128 desc[UR42][R8.64], R4 ;  /* 0x000000040800d985 */ /* 0x0021f2000c101d2a */
[----:B------:R-:W1:Y:S01]  /*53b0*/  @!P3 LDS.128 R4, [R12+0xc400] ;  /* 0x00c400000c04b984 */ /* 0x000e620000000c00 */
[----:B------:R-:W-:Y:S01]  /*53c0*/  VIADD R14, R18, 0x1c0 ;  /* 0x000001c0120e7836 */ /* 0x000fe20000000000 */
[----:B0-----:R-:W-:-:S05]  /*53d0*/  @!P3 LEA R8, P5, R217, R11, 0x1 ;  /* 0x0000000bd908b211 */ /* 0x001fca00078a08ff */
[----:B-----5:R-:W-:Y:S01]  /*53e0*/  @!P3 IMAD.X R9, R10, 0x1, R25, P5 ;  /* 0x000000010a09b824 */ /* 0x020fe200028e0619 */
[----:B------:R-:W-:Y:S01]  /*53f0*/  ISETP.GE.AND P5, PT, R14, UR4, PT ;  /* 0x000000040e007c0c */ /* 0x000fe2000bfa6270 */
[----:B------:R-:W-:-:S03]  /*5400*/  VIADD R14, R18, 0x1e0 ;  /* 0x000001e0120e7836 */ /* 0x000fc60000000000 */
[----:B-1----:R0:W-:Y:S09]  /*5410*/  @!P3 ST.E.128 desc[UR42][R8.64], R4 ;  /* 0x000000040800b985 */ /* 0x0021f2000c101d2a */
[----:B------:R-:W1:Y:S01]  /*5420*/  @!P5 LDS.128 R4, [R13+0xe400] ;  /* 0x00e400000d04d984 */ /* 0x000e620000000c00 */
[----:B0-----:R-:W-:-:S05]  /*5430*/  @!P5 LEA R8, P3, R216, R11, 0x1 ;  /* 0x0000000bd808d211 */ /* 0x001fca00078608ff */
[----:B--2---:R-:W-:Y:S01]  /*5440*/  @!P5 IMAD.X R9, R10, 0x1, R24, P3 ;  /* 0x000000010a09d824 */ /* 0x004fe200018e0618 */
[----:B------:R-:W-:-:S04]  /*5450*/  ISETP.GE.AND P3, PT, R14, UR4, PT ;  /* 0x000000040e007c0c */ /* 0x000fc8000bf66270 */
[----:B-1----:R0:W-:Y:S09]  /*5460*/  @!P5 ST.E.128 desc[UR42][R8.64], R4 ;  /* 0x000000040800d985 */ /* 0x0021f2000c101d2a */
[----:B------:R-:W1:Y:S01]  /*5470*/  @!P3 LDS.128 R4, [R12+0xe400] ;  /* 0x00e400000c04b984 */ /* 0x000e620000000c00 */
[----:B0-----:R-:W-:-:S05]  /*5480*/  @!P3 LEA R8, P5, R215, R11, 0x1 ;  /* 0x0000000bd708b211 */ /* 0x001fca00078a08ff */
[----:B---3--:R-:W-:-:S05]  /*5490*/  @!P3 IMAD.X R9, R10, 0x1, R15, P5 ;  /* 0x000000010a09b824 */ /* 0x008fca00028e060f */
[----:B-1----:R4:W-:Y:S03]  /*54a0*/  @!P3 ST.E.128 desc[UR42][R8.64], R4 ;  /* 0x000000040800b985 */ /* 0x0029e6000c101d2a */
.L_x_5793:
[----:B------:R-:W-:Y:S05]  /*54b0*/  BSYNC B0 ;  /* 0x0000000000007941 */ /* 0x000fea0003800000 */
.L_x_5792:
[----:B------:R-:W-:Y:S01]  /*54c0*/  @!PT LDS RZ, [RZ] ;  /* 0x00000000fffff984 */ /* 0x000fe20000000800 */
[----:B------:R-:W-:Y:S01]  /*54d0*/  @!PT LDS RZ, [RZ] ;  /* 0x00000000fffff984 */ /* 0x000fe20000000800 */
[----:B------:R-:W-:Y:S01]  /*54e0*/  @!PT LDS RZ, [RZ] ;  /* 0x00000000fffff984 */ /* 0x000fe20000000800 */
[----:B------:R-:W-:Y:S01]  /*54f0*/  @!PT LDS RZ, [RZ] ;  /* 0x00000000fffff984 */ /* 0x000fe20000000800 */
[----:B------:R5:W-:Y:S06]  /*5500*/  MEMBAR.ALL.CTA ;  /* 0x0000000000007992 */ /* 0x000bec0000008000 */
[----:B-----5:R-:W5:Y:S01]  /*5510*/  FENCE.VIEW.ASYNC.S ;  /* 0x00000000000073c6 */ /* 0x020f620000000000 */
[----:B-12---:R-:W-:Y:S01]  /*5520*/  @!P4 VIADD R61, R61, 0x28cc0 ;  /* 0x00028cc03d3dc836 */ /* 0x006fe20000000000 */
[----:B-----5:R1:W-:Y:S04]  /*5530*/  BAR.SYNC.DEFER_BLOCKING R46, 0x80 ;  /* 0x0002002e0000751d */ /* 0x0203e80000010000 */
[----:B------:R-:W-:Y:S01]  /*5540*/  @!P4 PRMT R61, RZ, 0x654, R61 ;  /* 0x00000654ff3dc816 */ /* 0x000fe2000000003d */
[----:B------:R-:W-:Y:S01]  /*5550*/  VIADD R187, R187, 0x1 ;  /* 0x00000001bbbb7836 */ /* 0x000fe20000000000 */
[----:B------:R-:W-:-:S02]  /*5560*/  PLOP3.LUT P3, PT, PT, PT, PT, 0x8, 0x0 ;  /* 0x000000000000781c */ /* 0x000fc40003f6e170 */
[----:B------:R1:W-:Y:S02]  /*5570*/  @!P4 SYNCS.ARRIVE.TRANS64.RED.A1T0 RZ, [R61+URZ], RZ ;  /* 0x000000ff3dffc9a7 */ /* 0x0003e4000810043f */
[----:B------:R-:W-:-:S04]  /*5580*/  ISETP.NE.AND P4, PT, R187, 0x2, PT ;  /* 0x00000002bb00780c */ /* 0x000fc80003f85270 */
[----:B----4-:R-:W-:Y:S02]  /*5590*/  SEL R5, RZ, 0x1, P4 ;  /* 0x00000001ff057807 */ /* 0x010fe40002000000 */
[----:B------:R-:W-:Y:S02]  /*55a0*/  SEL R187, R187, RZ, P4 ;  /* 0x000000ffbbbb7207 */ /* 0x000fe40002000000 */
[----:B------:R-:W-:Y:S01]  /*55b0*/  LOP3.LUT R192, R192, R5, RZ, 0x3c, !PT ;  /* 0x00000005c0c07212 */ /* 0x000fe200078e3cff */
[----:B-1----:R-:W-:Y:S06]  /*55c0*/  @P2 BRA `(.L_x_5794) ;  /* 0xffffffd400fc2947 */ /* 0x002fec000383ffff */
.L_x_5757:
[----:B------:R-:W-:Y:S04]  /*55d0*/  BSSY B0, `(.L_x_5795) ;  /* 0x0000004000007945 */ /* 0x000fe80003800000 */
[----:B------:R-:W-:Y:S05]  /*55e0*/  @P3 BRA `(.L_x_5796) ;  /* 0x0000000000083947 */ /* 0x000fea0003800000 */
[----:B------:R-:W1:Y:S02]  /*55f0*/  FENCE.VIEW.ASYNC.G ;  /* 0x00000000000073c6 */ /* 0x000e640000000100 */
[----:B-1----:R-:W-:Y:S06]  /*5600*/  BAR.ARV 0xc, 0x180 ;  /* 0x0306000000007b1d */ /* 0x002fec0000002000 */
.L_x_5796:
[----:B------:R-:W-:Y:S05]  /*5610*/  BSYNC B0 ;  /* 0x0000000000007941 */ /* 0x000fea0003800000 */
.L_x_5795:
[----:B------:R-:W-:Y:S01]  /*5620*/  UISETP.NE.AND UP0, UPT, UR39, 0x1, UPT ;  /* 0x000000012700788c */ /* 0x000fe2000bf05270 */
[----:B------:R-:W-:Y:S05]  /*5630*/  BSSY B7, `(.L_x_5797) ;  /* 0x0000f64000077945 */ /* 0x000fea0003800000 */
[----:B------:R-:W-:-:S13]  /*5640*/  PLOP3.LUT P0, PT, PT, PT, UP0, 0x80, 0x0 ;  /* 0x000000000000781c */ /* 0x000fda0003f0f008 */
[----:B------:R-:W-:Y:S05]  /*5650*/  @!P0 BRA `(.L_x_5798) ;  /* 0x0000002400508947 */ /* 0x000fea0003800000 */
[----:B------:R-:W1:Y:S01]  /*5660*/  LDC R0, c[0x0][0x448] ;  /* 0x00011200ff007b82 */ /* 0x000e620000000800 */
[----:B------:R-:W-:-:S07]  /*5670*/  IADD3 R23, R184, 0x1, -R23 ;  /* 0x00000001b8177810 */ /* 0x000fce0007ffe817 */
[----:B------:R-:W2:Y:S01]  /*5680*/  LDC.64 R4, c[0x0][0x9e0] ;  /* 0x00027800ff047b82 */ /* 0x000ea20000000a00 */
[----:B-1----:R-:W-:Y:S02]  /*5690*/  ISETP.NE.AND P1, PT, R0, 0x1, PT ;  /* 0x000000010000780c */ /* 0x002fe40003f25270 */
[----:B------:R-:W-:Y:S02]  /*56a0*/  IADD3 R0, R196, 0x3f, RZ ;  /* 0x0000003fc4007810 */ /* 0x000fe40007ffe0ff */
[----:B--2---:R-:W-:-:S09]  /*56b0*/  ISETP.GE.AND P2, PT, R5, 0x1, PT ;  /* 0x000000010500780c */ /* 0x004fd20003f46270 */
        /* <DEDUP_REMOVED lines=18> */
.L_x_5801:
[----:B------:R-:W-:-:S13]  /*57e0*/  ISETP.NE.AND P0, PT, R5, 0x1, PT ;  /* 0x000000010500780c */ /* 0x000fda0003f05270 */
[----:B------:R-:W1:Y:S02]  /*57f0*/  @P0 LDC.64 R6, c[0x0][0x9e8] ;  /* 0x00027a00ff060b82 */ /* 0x000e640000000a00 */
[----:B-1----:R-:W-:-:S05]  /*5800*/  @P0 IMAD.HI.U32 R6, R0, R6, RZ ;  /* 0x0000000600060227 */ /* 0x002fca00078e00ff */
[----:B------:R-:W-:-:S07]  /*5810*/  @P0 SHF.R.U32.HI R0, RZ, R7, R6 ;  /* 0x00000007ff000219 */ /* 0x000fce0000011606 */
.L_x_5802:
[----:B------:R-:W-:Y:S05]  /*5820*/  BSYNC B0 ;  /* 0x0000000000007941 */ /* 0x000fea0003800000 */
.L_x_5800:
[----:B------:R-:W-:-:S05]  /*5830*/  IMAD R3, R0, R5, R5 ;  /* 0x0000000500037224 */ /* 0x000fca00078e0205 */
[----:B------:R-:W-:-:S07]  /*5840*/  VIMNMX R4, R4, R3, PT ;  /* 0x0000000304047248 */ /* 0x000fce0003fe0100 */
.L_x_5799:
[----:B------:R-:W1:Y:S01]  /*5850*/  @P1 LDC R7, c[0x0][0x44c] ;  /* 0x00011300ff071b82 */ /* 0x000e620000000800 */
[----:B------:R-:W-:Y:S01]  /*5860*/  VIADD R4, R4, 0x3f ;  /* 0x0000003f04047836 */ /* 0x000fe20000000000 */
[----:B------:R-:W-:Y:S01]  /*5870*/  ULDC UR4, c[0x0][0x9dc] ;  /* 0x0002770000047ab9 */ /* 0x000fe20000000800 */
[----:B------:R-:W-:-:S03]  /*5880*/  IMAD.MOV.U32 R0, RZ, RZ, R196 ;  /* 0x000000ffff007224 */ /* 0x000fc600078e00c4 */
[----:B------:R-:W-:Y:S02]  /*5890*/  SHF.R.S32.HI R3, RZ, 0x1f, R4 ;  /* 0x0000001fff037819 */ /* 0x000fe40000011404 */
[----:B------:R-:W2:Y:S02]  /*58a0*/  @P1 LDC R6, c[0x0][0x450] ;  /* 0x00011400ff061b82 */ /* 0x000ea40000000800 */
[----:B------:R-:W-:-:S04]  /*58b0*/  LEA.HI R3, R3, R4, RZ, 0x6 ;  /* 0x0000000403037211 */ /* 0x000fc800078f30ff */
[----:B------:R-:W-:-:S04]  /*58c0*/  SHF.R.S32.HI R3, RZ, 0x6, R3 ;  /* 0x00000006ff037819 */ /* 0x000fc80000011403 */
[----:B------:R-:W-:Y:S01]  /*58d0*/  VIMNMX R38, R38, R3, PT ;  /* 0x0000000326267248 */ /* 0x000fe20003fe0100 */
[----:B-1----:R-:W-:-:S05]  /*58e0*/  @P1 IMAD.HI.U32 R7, R196, R7, RZ ;  /* 0x00000007c4071227 */ /* 0x002fca00078e00ff */
[----:B--2---:R-:W-:-:S05]  /*58f0*/  @P1 SHF.R.U32.HI R0, RZ, R6, R7 ;  /* 0x00000006ff001219 */ /* 0x004fca0000011607 */
        /* <DEDUP_REMOVED lines=13> */
.L_x_5805:
[----:B------:R-:W-:-:S13]  /*59d0*/  ISETP.NE.AND P0, PT, R5, 0x1, PT ;  /* 0x000000010500780c */ /* 0x000fda0003f05270 */
[----:B------:R-:W1:Y:S02]  /*59e0*/  @P0 LDC.64 R6, c[0x0][0x9e8] ;  /* 0x00027a00ff060b82 */ /* 0x000e640000000a00 */
[----:B-1----:R-:W-:-:S05]  /*59f0*/  @P0 IMAD.HI.U32 R6, R37, R6, RZ ;  /* 0x0000000625060227 */ /* 0x002fca00078e00ff */
[----:B------:R-:W-:-:S07]  /*5a00*/  @P0 SHF.R.U32.HI R37, RZ, R7, R6 ;  /* 0x00000007ff250219 */ /* 0x000fce0000011606 */
.L_x_5806:
[----:B------:R-:W-:Y:S05]  /*5a10*/  BSYNC B0 ;  /* 0x0000000000007941 */ /* 0x000fea0003800000 */
.L_x_5804:
[----:B------:R-:W-:-:S05]  /*5a20*/  IMAD R5, R37, R5, RZ ;  /* 0x0000000525057224 */ /* 0x000fca00078e02ff */
[----:B------:R-:W-:-:S07]  /*5a30*/  VIMNMX R0, R0, R5, !PT ;  /* 0x0000000500007248 */ /* 0x000fce0007fe0100 */
.L_x_5803:
[----:B------:R-:W-:Y:S01]  /*5a40*/  SHF.R.S32.HI R3, RZ, 0x1f, R0 ;  /* 0x0000001fff037819 */ /* 0x000fe20000011400 */
[----:B------:R-:W-:Y:S03]  /*5a50*/  BSSY B0, `(.L_x_5807) ;  /* 0x0000027000007945 */ /* 0x000fe60003800000 */
[----:B------:R-:W-:-:S04]  /*5a60*/  LEA.HI R3, R3, R0, RZ, 0x6 ;  /* 0x0000000003037211 */ /* 0x000fc800078f30ff */
[----:B------:R-:W-:-:S04]  /*5a70*/  SHF.R.S32.HI R3, RZ, 0x6, R3 ;  /* 0x00000006ff037819 */ /* 0x000fc80000011403 */
[----:B------:R-:W-:Y:S01]  /*5a80*/  VIMNMX R9, RZ, R3, !PT ;  /* 0x00000003ff097248 */ /* 0x000fe20007fe0100 */
[----:B------:R-:W-:-:S03]  /*5a90*/  IMAD.MOV.U32 R3, RZ, RZ, RZ ;  /* 0x000000ffff037224 */ /* 0x000fc600078e00ff */
[----:B------:R-:W-:-:S13]  /*5aa0*/  ISETP.GT.AND P0, PT, R38, R9, PT ;  /* 0x000000092600720c */ /* 0x000fda0003f04270 */
[----:B------:R-:W-:Y:S05]  /*5ab0*/  @!P0 BRA `(.L_x_5808) ;  /* 0x0000000000808947 */ /* 0x000fea0003800000 */
[----:B------:R-:W2:Y:S01]  /*5ac0*/  LDL R4, [R1+0x50] ;  /* 0x0000500001047983 */ /* 0x000ea20000100800 */
[----:B------:R-:W-:Y:S01]  /*5ad0*/  ULDC UR4, c[0x0][0x9f0] ;  /* 0x00027c0000047ab9 */ /* 0x000fe20000000800 */
[----:B--2---:R-:W-:-:S04]  /*5ae0*/  ISETP.NE.AND P0, PT, R4, RZ, PT ;  /* 0x000000ff0400720c */ /* 0x004fc80003f05270 */
[----:B0-----:R-:W-:-:S04]  /*5af0*/  SEL R11, R4, UR4, P0 ;  /* 0x00000004040b7c07 */ /* 0x001fc80008000000 */
[-C--:B------:R-:W-:Y:S02]  /*5b00*/  IABS R6, R11.reuse ;  /* 0x0000000b00067213 */ /* 0x080fe40000000000 */
[----:B------:R-:W-:Y:S02]  /*5b10*/  IADD3 R0, R11, -0x1, R38 ;  /* 0xffffffff0b007810 */ /* 0x000fe40007ffe026 */
[----:B------:R-:W0:Y:S01]  /*5b20*/  I2F.RP R3, R6 ;  /* 0x0000000600037306 */ /* 0x000e220000209400 */
[----:B---3--:R-:W-:Y:S02]  /*5b30*/  IABS R10, R11 ;  /* 0x0000000b000a7213 */ /* 0x008fe40000000000 */
        /* <DEDUP_REMOVED lines=24> */
.L_x_5808:
[----:B------:R-:W-:Y:S05]  /*5cc0*/  BSYNC B0 ;  /* 0x0000000000007941 */ /* 0x000fea0003800000 */
.L_x_5807:
[----:B------:R-:W2:Y:S01]  /*5cd0*/  LDL R0, [R1+0x58] ;  /* 0x0000580001007983 */ /* 0x000ea20000100800 */
        /* <DEDUP_REMOVED lines=65> */
[----:B--2---:R-:W-:-:S05]  /*60f0*/  IMAD R0, R0, R3, R9 ;  /* 0x0000000300007224 */ /* 0x004fca00078e0209 */
[----:B------:R-:W-:Y:S02]  /*6100*/  VIADDMNMX R3, R0, R3, R38, PT ;  /* 0x0000000300037246 */ /* 0x000fe40003800126 */
[----:B------:R-:W-:Y:S02]  /*6110*/  CS2R R38, SRZ ;  /* 0x0000000000267805 */ /* 0x000fe4000001ff00 */
[----:B------:R-:W-:-:S13]  /*6120*/  ISETP.GT.AND P1, PT, R3, R0, PT ;  /* 0x000000000300720c */ /* 0x000fda0003f24270 */
[----:B------:R-:W-:Y:S05]  /*6130*/  @!P1 BRA `(.L_x_5809) ;  /* 0x000000e800cc9947 */ /* 0x000fea0003800000 */
[----:B------:R-:W2:Y:S04]  /*6140*/  LDL R8, [R1+0x60] ;  /* 0x0000600001087983 */ /* 0x000ea80000100800 */
[----:B--2---:R-:W1:Y:S02]  /*6150*/  SHFL.IDX PT, R4, R8, RZ, 0x1f ;  /* 0x00001fff08047589 */ /* 0x004e6400000e0000 */
[----:B-1----:R-:W-:-:S04]  /*6160*/  LEA.HI R5, R4, R4, RZ, 0x1 ;  /* 0x0000000404057211 */ /* 0x002fc800078f08ff */
        /* <DEDUP_REMOVED lines=11> */
.L_x_5810:
[C---:B------:R-:W-:Y:S01]  /*6220*/  IMAD R12, R17.reuse, 0x8, R2 ;  /* 0x00000008110c7824 */ /* 0x040fe200078e0202 */
[----:B------:R-:W-:Y:S01]  /*6230*/  SHF.L.U32 R5, R22, 0x1f, RZ ;  /* 0x0000001f16057819 */ /* 0x000fe200000006ff */
[----:B------:R-:W-:Y:S01]  /*6240*/  VIADD R4, R2, 0x26800 ;  /* 0x0002680002047836 */ /* 0x000fe20000000000 */
[----:B------:R-:W-:Y:S01]  /*6250*/  BSSY B0, `(.L_x_5811) ;  /* 0x0000008000007945 */ /* 0x000fe20003800000 */
[----:B------:R-:W-:Y:S01]  /*6260*/  IMAD R6, R17, 0x1000, R20 ;  /* 0x0000100011067824 */ /* 0x000fe200078e0214 */
[----:B------:R-:W1:Y:S01]  /*6270*/  SYNCS.PHASECHK.TRANS64.TRYWAIT P1, [R12+URZ+0x28c50], R5 ;  /* 0x028c50050c0075a7 */ /* 0x000e62000802017f */
[----:B------:R-:W-:Y:S01]  /*6280*/  IMAD.MOV.U32 R7, RZ, RZ, 0x40000040 ;  /* 0x40000040ff077424 */ /* 0x000fe200078e00ff */
[----:B------:R-:W-:-:S04]  /*6290*/  SHF.R.U32.HI R4, RZ, 0x4, R4 ;  /* 0x00000004ff047819 */ /* 0x000fc80000011604 */
[----:B------:R-:W-:-:S04]  /*62a0*/  LOP3.LUT R4, R4, 0x3fff, RZ, 0xc0, !PT ;  /* 0x00003fff04047812 */ /* 0x000fc800078ec0ff */
[----:B------:R-:W-:Y:S01]  /*62b0*/  LOP3.LUT R4, R4, 0x10000, RZ, 0xfc, !PT ;  /* 0x0001000004047812 */ /* 0x000fe200078efcff */
[----:B-1----:R-:W-:Y:S06]  /*62c0*/  @!P1 BRA `(.L_x_5812) ;  /* 0x000001c4008c9947 */ /* 0x002fec0003800000 */
.L_x_6136:
[----:B------:R-:W-:Y:S05]  /*62d0*/  BSYNC B0 ;  /* 0x0000000000007941 */ /* 0x000fea0003800000 */
.L_x_5811:
[----:B------:R-:W-:Y:S01]  /*62e0*/  BAR.SYNC.DEFER_BLOCKING 0xe, 0x100 ;  /* 0x0384000000007b1d */ /* 0x000fe20000010000 */
[----:B-1----:R-:W-:Y:S01]  /*62f0*/  IMAD.MOV.U32 R5, RZ, RZ, 0x40000040 ;  /* 0x40000040ff057424 */ /* 0x002fe200078e00ff */
[C---:B------:R-:W-:Y:S01]  /*6300*/  R2UR UR6, R6.reuse ;  /* 0x00000000060672ca */ /* 0x040fe200000e0000 */
[----:B---3--:R-:W-:Y:S01]  /*6310*/  VIADD R10, R6, 0x100 ;  /* 0x00000100060a7836 */ /* 0x008fe20000000000 */
[----:B------:R-:W-:Y:S01]  /*6320*/  R2UR UR7, R7 ;  /* 0x00000000070772ca */ /* 0x000fe200000e0000 */
        /* <DEDUP_REMOVED lines=18> */
[----:B-----5:R-:W-:Y:S01]  /*6450*/  WARPGROUP.ARRIVE ;  /* 0x00000000000079c5 */ /* 0x020fe20000000000 */
        /* <DEDUP_REMOVED lines=24> */
.L_x_5813:
[----:B------:R-:W-:Y:S01]  /*65e0*/  VIADD R3, R3, 0xfffffffe ;  /* 0xfffffffe03037836 */ /* 0x000fe20000000000 */
[----:B------:R-:W-:Y:S01]  /*65f0*/  BSSY B0, `(.L_x_5814) ;  /* 0x00000cc000007945 */ /* 0x000fe20003800000 */
[----:B------:R-:W-:-:S03]  /*6600*/  VIADD R12, R12, 0x28c60 ;  /* 0x00028c600c0c7836 */ /* 0x000fc60000000000 */
[----:B------:R-:W-:Y:S02]  /*6610*/  ISETP.GE.AND P1, PT, R3, R0, PT ;  /* 0x000000000300720c */ /* 0x000fe40003f26270 */
[----:B------:R-:W-:-:S04]  /*6620*/  PRMT R12, R186, 0x654, R12 ;  /* 0x00000654ba0c7816 */ /* 0x000fc8000000000c */
[----:B------:R0:W-:Y:S07]  /*6630*/  SYNCS.ARRIVE.TRANS64.RED.A1T0 RZ, [R12+URZ], RZ ;  /* 0x000000ff0cff79a7 */ /* 0x0001ee000810043f */
[----:B------:R-:W-:Y:S05]  /*6640*/  @!P1 BRA `(.L_x_5815) ;  /* 0x0000000c00189947 */ /* 0x000fea0003800000 */
.L_x_5822:
[----:B------:R-:W-:Y:S01]  /*6650*/  BAR.SYNC.DEFER_BLOCKING 0xe, 0x100 ;  /* 0x0384000000007b1d */ /* 0x000fe20000010000 */
[----:B0-----:R-:W-:Y:S01]  /*6660*/  IMAD R12, R17, 0x40, R194 ;  /* 0x00000040110c7824 */ /* 0x001fe200078e02c2 */
[----:B------:R-:W-:Y:S01]  /*6670*/  ISETP.GT.AND P2, PT, R3, R0, PT ;  /* 0x000000000300720c */ /* 0x000fe20003f44270 */
[----:B------:R-:W-:Y:S02]  /*6680*/  VIADD R17, R17, 0x1 ;  /* 0x0000000111117836 */ /* 0x000fe40000000000 */
[----:B------:R-:W-:Y:S02]  /*6690*/  IMAD R12, R12, 0x4, R2 ;  /* 0x000000040c0c7824 */ /* 0x000fe400078e0202 */
[----:B------:R-:W-:Y:S01]  /*66a0*/  VIADD R3, R3, 0xffffffff ;  /* 0xffffffff03037836 */ /* 0x000fe20000000000 */
[----:B------:R-:W-:-:S04]  /*66b0*/  ISETP.NE.AND P1, PT, R17, 0x2, PT ;  /* 0x000000021100780c */ /* 0x000fc80003f25270 */
[----:B------:R-:W-:Y:S01]  /*66c0*/  SEL R17, R17, RZ, P1 ;  /* 0x000000ff11117207 */ /* 0x000fe20000800000 */
[----:B------:R-:W0:Y:S04]  /*66d0*/  LDS R13, [R12+0x28800] ;  /* 0x028800000c0d7984 */ /* 0x000e280000000800 */
[----:B-1----:R-:W1:Y:S01]  /*66e0*/  LDS R12, [R12+0x28820] ;  /* 0x028820000c0c7984 */ /* 0x002e620000000800 */
        /* <DEDUP_REMOVED lines=132> */
.L_x_5816:
[----:B------:R-:W-:Y:S01]  /*6f30*/  IMAD R21, R17, 0x8, R2 ;  /* 0x0000000811157824 */ /* 0x000fe200078e0202 */
[----:B------:R-:W-:-:S04]  /*6f40*/  SHF.L.U32 R12, R22, 0x1f, RZ ;  /* 0x0000001f160c7819 */ /* 0x000fc800000006ff */
[----:B------:R0:W1:Y:S01]  /*6f50*/  SYNCS.PHASECHK.TRANS64.TRYWAIT P1, [R21+URZ+0x28c50], R12 ;  /* 0x028c500c150075a7 */ /* 0x000062000802017f */
[----:B------:R-:W-:Y:S05]  /*6f60*/  @!P0 BRA `(.L_x_5817) ;  /* 0x0000000000048947 */ /* 0x000fea0003800000 */
[----:B------:R-:W-:Y:S01]  /*6f70*/  BPT.TRAP 0x1 ;  /* 0x000000040000795c */ /* 0x000fe20000300000 */
.L_x_5817:
[----:B------:R-:W-:Y:S04]  /*6f80*/  BSSY B1, `(.L_x_5818) ;  /* 0x0000004000017945 */ /* 0x000fe80003800000 */
[----:B-1----:R-:W-:Y:S05]  /*6f90*/  @P1 BRA `(.L_x_5819) ;  /* 0x0000000000081947 */ /* 0x002fea0003800000 */
[----:B------:R-:W1:Y:S02]  /*6fa0*/  SYNCS.PHASECHK.TRANS64.TRYWAIT P1, [R21+URZ+0x28c50], R12 ;  /* 0x028c500c150075a7 */ /* 0x000e64000802017f */
[----:B-1----:R-:W-:Y:S05]  /*6fb0*/  @!P1 BRA `(.L_x_5820) ;  /* 0x000001b800649947 */ /* 0x002fea0003800000 */
.L_x_5819:
[----:B------:R-:W-:Y:S05]  /*6fc0*/  BSYNC B1 ;  /* 0x0000000000017941 */ /* 0x000fea0003800000 */
.L_x_5818:
[----:B01----:R-:W-:Y:S01]  /*6fd0*/  IMAD R12, R17, 0x1000, R20 ;  /* 0x00001000110c7824 */ /* 0x003fe200078e0214 */
[----:B------:R-:W-:Y:S01]  /*6fe0*/  R2UR UR4, R4 ;  /* 0x00000000040472ca */ /* 0x000fe200000e0000 */
[----:B------:R-:W-:Y:S01]  /*6ff0*/  IMAD.MOV.U32 R13, RZ, RZ, 0x40000040 ;  /* 0x40000040ff0d7424 */ /* 0x000fe200078e00ff */
[----:B------:R-:W-:Y:S01]  /*7000*/  R2UR UR5, R5 ;  /* 0x00000000050572ca */ /* 0x000fe200000e0000 */
[----:B------:R-:W-:Y:S01]  /*7010*/  WARPGROUP.ARRIVE ;  /* 0x00000000000079c5 */ /* 0x000fe20000000000 */
[C---:B------:R-:W-:Y:S01]  /*7020*/  R2UR UR6, R12.reuse ;  /* 0x000000000c0672ca */ /* 0x040fe200000e0000 */
[----:B------:R-:W-:Y:S01]  /*7030*/  VIADD R14, R12, 0x80 ;  /* 0x000000800c0e7836 */ /* 0x000fe20000000000 */
[----:B------:R-:W-:Y:S01]  /*7040*/  R2UR UR7, R13 ;  /* 0x000000000d0772ca */ /* 0x000fe200000e0000 */
[----:B------:R-:W-:Y:S02]  /*7050*/  IMAD.MOV.U32 R15, RZ, RZ, 0x40000040 ;  /* 0x40000040ff0f7424 */ /* 0x000fe400078e00ff */
[----:B------:R-:W-:-:S10]  /*7060*/  IMAD.MOV.U32 R13, RZ, RZ, 0x40000040 ;  /* 0x40000040ff0d7424 */ /* 0x000fd400078e00ff */
        /* <DEDUP_REMOVED lines=27> */
[----:B------:R-:W-:Y:S03]  /*7220*/  HGMMA.64x256x16.F32 R24, gdesc[UR4].tnspB, R24, gsb0 ;  /* 0x43e00000041879f0 */ /* 0x000fe60008000818 */
[----:B------:R-:W-:Y:S02]  /*7230*/  WARPGROUP.DEPBAR.LE gsb0, 0x0 ;  /* 0x00008000000079c5 */ /* 0x000fe40000010000 */
[----:B------:R-:W-:Y:S06]  /*7240*/  BAR.ARV 0xf, 0x100 ;  /* 0x03c4000000007b1d */ /* 0x000fec0000002000 */
[----:B------:R-:W-:Y:S05]  /*7250*/  @!P0 BRA `(.L_x_5821) ;  /* 0x0000000000048947 */ /* 0x000fea0003800000 */
[----:B------:R-:W-:Y:S01]  /*7260*/  BPT.TRAP 0x1 ;  /* 0x000000040000795c */ /* 0x000fe20000300000 */
.L_x_5821:
[----:B------:R-:W-:-:S05]  /*7270*/  VIADD R21, R21, 0x28c60 ;  /* 0x00028c6015157836 */ /* 0x000fca0000000000 */
[----:B------:R-:W-:-:S04]  /*7280*/  PRMT R21, R186, 0x654, R21 ;  /* 0x00000654ba157816 */ /* 0x000fc80000000015 */
[----:B------:R1:W-:Y:S01]  /*7290*/  SYNCS.ARRIVE.TRANS64.RED.A1T0 RZ, [R21+URZ], RZ ;  /* 0x000000ff15ff79a7 */ /* 0x0003e2000810043f */
[----:B------:R-:W-:Y:S05]  /*72a0*/  @P2 BRA `(.L_x_5822) ;  /* 0xfffffff000e82947 */ /* 0x000fea000383ffff */
.L_x_5815:
[----:B------:R-:W-:Y:S05]  /*72b0*/  BSYNC B0 ;  /* 0x0000000000007941 */ /* 0x000fea0003800000 */
.L_x_5814:
        /* <DEDUP_REMOVED lines=142> */
.L_x_5798:
[----:B------:R-:W1:Y:S01]  /*7ba0*/  LDC R0, c[0x0][0x448] ;  /* 0x00011200ff007b82 */ /* 0x000e620000000800 */
[----:B------:R-:W-:-:S07]  /*7bb0*/  IADD3 R7, R184, 0x1, -R23 ;  /* 0x00000001b8077810 */ /* 0x000fce0007ffe817 */
[----:B------:R-:W2:Y:S01]  /*7bc0*/  LDC.64 R4, c[0x0][0x9e0] ;  /* 0x00027800ff047b82 */ /* 0x000ea20000000a00 */
[----:B-1----:R-:W-:Y:S01]  /*7bd0*/  ISETP.NE.AND P1, PT, R0, 0x1, PT ;  /* 0x000000010000780c */ /* 0x002fe20003f25270 */
[----:B------:R-:W-:Y:S01]  /*7be0*/  VIADD R0, R196, 0x3f ;  /* 0x0000003fc4007836 */ /* 0x000fe20000000000 */
        /* <DEDUP_REMOVED lines=19> */
.L_x_5825:
[----:B------:R-:W-:-:S13]  /*7d20*/  ISETP.NE.AND P0, PT, R5, 0x1, PT ;  /* 0x000000010500780c */ /* 0x000fda0003f05270 */
[----:B------:R-:W1:Y:S02]  /*7d30*/  @P0 LDC.64 R6, c[0x0][0x9e8] ;  /* 0x00027a00ff060b82 */ /* 0x000e640000000a00 */
[----:B-1----:R-:W-:-:S05]  /*7d40*/  @P0 IMAD.HI.U32 R6, R0, R6, RZ ;  /* 0x0000000600060227 */ /* 0x002fca00078e00ff */
[----:B------:R-:W-:-:S07]  /*7d50*/  @P0 SHF.R.U32.HI R0, RZ, R7, R6 ;  /* 0x00000007ff000219 */ /* 0x000fce0000011606 */
.L_x_5826:
[----:B------:R-:W-:Y:S05]  /*7d60*/  BSYNC B0 ;  /* 0x0000000000007941 */ /* 0x000fea0003800000 */
.L_x_5824:
[----:B------:R-:W-:-:S05]  /*7d70*/  IMAD R3, R0, R5, R5 ;  /* 0x0000000500037224 */ /* 0x000fca00078e0205 */
[----:B------:R-:W-:-:S07]  /*7d80*/  VIMNMX R4, R4, R3, PT ;  /* 0x0000000304047248 */ /* 0x000fce0003fe0100 */
.L_x_5823:
        /* <DEDUP_REMOVED lines=24> */
.L_x_5829:
[----:B------:R-:W-:-:S13]  /*7f10*/  ISETP.NE.AND P0, PT, R5, 0x1, PT ;  /* 0x000000010500780c */ /* 0x000fda0003f05270 */
[----:B------:R-:W1:Y:S02]  /*7f20*/  @P0 LDC.64 R6, c[0x0][0x9e8] ;  /* 0x00027a00ff060b82 */ /* 0x000e640000000a00 */
[----:B-1----:R-:W-:-:S05]  /*7f30*/  @P0 IMAD.HI.U32 R6, R37, R6, RZ ;  /* 0x0000000625060227 */ /* 0x002fca00078e00ff */
[----:B------:R-:W-:-:S07]  /*7f40*/  @P0 SHF.R.U32.HI R37, RZ, R7, R6 ;  /* 0x00000007ff250219 */ /* 0x000fce0000011606 */
.L_x_5830:
[----:B------:R-:W-:Y:S05]  /*7f50*/  BSYNC B0 ;  /* 0x0000000000007941 */ /* 0x000fea0003800000 */
.L_x_5828:
[----:B------:R-:W-:-:S05]  /*7f60*/  IMAD R5, R37, R5, RZ ;  /* 0x0000000525057224 */ /* 0x000fca00078e02ff */
[----:B------:R-:W-:-:S07]  /*7f70*/  VIMNMX R0, R0, R5, !PT ;  /* 0x0000000500007248 */ /* 0x000fce0007fe0100 */
.L_x_5827:
[----:B------:R-:W-:Y:S01]  /*7f80*/  SHF.R.S32.HI R3, RZ, 0x1f, R0 ;  /* 0x0000001fff037819 */ /* 0x000fe20000011400 */
[----:B------:R-:W-:Y:S01]  /*7f90*/  BSSY B0, `(.L_x_5831) ;  /* 0x0000027000007945 */ /* 0x000fe20003800000 */
[----:B------:R-:W-:Y:S02]  /*7fa0*/  IMAD.MOV.U32 R168, RZ, RZ, RZ ;  /* 0x000000ffffa87224 */ /* 0x000fe400078e00ff */
[----:B------:R-:W-:-:S04]  /*7fb0*/  LEA.HI R3, R3, R0, RZ, 0x6 ;  /* 0x0000000003037211 */ /* 0x000fc800078f30ff */
[----:B------:R-:W-:-:S04]  /*7fc0*/  SHF.R.S32.HI R3, RZ, 0x6, R3 ;  /* 0x00000006ff037819 */ /* 0x000fc80000011403 */
[----:B------:R-:W-:-:S04]  /*7fd0*/  VIMNMX R213, RZ, R3, !PT ;  /* 0x00000003ffd57248 */ /* 0x000fc80007fe0100 */
[----:B------:R-:W-:-:S13]  /*7fe0*/  ISETP.GT.AND P0, PT, R38, R213, PT ;  /* 0x000000d52600720c */ /* 0x000fda0003f04270 */
[----:B------:R-:W-:Y:S05]  /*7ff0*/  @!P0 BRA `(.L_x_5832) ;  /* 0x0000000000808947 */ /* 0x000fea0003800000 */
[----:B------:R-:W2:Y:S01]  /*8000*/  LDL R4, [R1+0x50] ;  /* 0x0000500001047983 */ /* 0x000ea20000100800 */
[----:B------:R-:W-:Y:S01]  /*8010*/  ULDC UR4, c[0x0][0x9f0] ;  /* 0x00027c0000047ab9 */ /* 0x000fe20000000800 */
[----:B--2---:R-:W-:-:S04]  /*8020*/  ISETP.NE.AND P0, PT, R4, RZ, PT ;  /* 0x000000ff0400720c */ /* 0x004fc80003f05270 */
[----:B------:R-:W-:-:S04]  /*8030*/  SEL R9, R4, UR4, P0 ;  /* 0x0000000404097c07 */ /* 0x000fc80008000000 */
[-C--:B------:R-:W-:Y:S02]  /*8040*/  IABS R6, R9.reuse ;  /* 0x0000000900067213 */ /* 0x080fe40000000000 */
[----:B------:R-:W-:Y:S02]  /*8050*/  IADD3 R0, R9, -0x1, R38 ;  /* 0xffffffff09007810 */ /* 0x000fe40007ffe026 */
[----:B------:R-:W1:Y:S01]  /*8060*/  I2F.RP R3, R6 ;  /* 0x0000000600037306 */ /* 0x000e620000209400 */
[----:B---3--:R-:W-:Y:S02]  /*8070*/  IABS R10, R9 ;  /* 0x00000009000a7213 */ /* 0x008fe40000000000 */
[----:B------:R-:W-:-:S05]  /*8080*/  IMAD.IADD R0, R0, 0x1, -R213 ;  /* 0x0000000100007824 */ /* 0x000fca00078e0ad5 */
[----:B------:R-:W-:Y:S02]  /*8090*/  IABS R8, R0 ;  /* 0x0000000000087213 */ /* 0x000fe40000000000 */
[----:B------:R-:W-:-:S04]  /*80a0*/  LOP3.LUT R0, R0, R9, RZ, 0x3c, !PT ;  /* 0x0000000900007212 */ /* 0x000fc800078e3cff */
[----:B------:R-:W-:Y:S01]  /*80b0*/  ISETP.GE.AND P2, PT, R0, RZ, PT ;  /* 0x000000ff0000720c */ /* 0x000fe20003f46270 */
[----:B-1----:R-:W1:Y:S02]  /*80c0*/  MUFU.RCP R3, R3 ;  /* 0x0000000300037308 */ /* 0x002e640000001000 */
[----:B-1----:R-:W-:Y:S02]  /*80d0*/  VIADD R4, R3, 0xffffffe ;  /* 0x0ffffffe03047836 */ /* 0x002fe40000000000 */
[----:B------:R-:W-:-:S04]  /*80e0*/  IMAD.MOV R3, RZ, RZ, -R10 ;  /* 0x000000ffff037224 */ /* 0x000fc800078e0a0a */
[----:B------:R1:W2:Y:S02]  /*80f0*/  F2I.FTZ.U32.TRUNC.NTZ R5, R4 ;  /* 0x0000000400057305 */ /* 0x0002a4000021f000 */
[----:B-1----:R-:W-:Y:S02]  /*8100*/  IMAD.MOV.U32 R4, RZ, RZ, RZ ;  /* 0x000000ffff047224 */ /* 0x002fe400078e00ff */
[----:B--2---:R-:W-:-:S04]  /*8110*/  IMAD.MOV R7, RZ, RZ, -R5 ;  /* 0x000000ffff077224 */ /* 0x004fc800078e0a05 */
        /* <DEDUP_REMOVED lines=14> */
.L_x_5832:
[----:B------:R-:W-:Y:S05]  /*8200*/  BSYNC B0 ;  /* 0x0000000000007941 */ /* 0x000fea0003800000 */
.L_x_5831:
        /* <DEDUP_REMOVED lines=71> */
[----:B------:R-:W2:Y:S01]  /*8680*/  LDL R0, [R1+0x60] ;  /* 0x0000600001007983 */ /* 0x000ea20000100800 */
[----:B------:R-:W-:Y:S03]  /*8690*/  BSSY B6, `(.L_x_5833) ;  /* 0x000001d000067945 */ /* 0x000fe60003800000 */
[----:B--2---:R-:W1:Y:S02]  /*86a0*/  SHFL.IDX PT, R0, R0, RZ, 0x1f ;  /* 0x00001fff00007589 */ /* 0x004e6400000e0000 */
[----:B-1----:R-:W-:-:S04]  /*86b0*/  LEA.HI R3, R0, R0, RZ, 0x1 ;  /* 0x0000000000037211 */ /* 0x002fc800078f08ff */
[----:B------:R-:W-:-:S05]  /*86c0*/  LOP3.LUT R3, R3, 0x1fffe, RZ, 0xc0, !PT ;  /* 0x0001fffe03037812 */ /* 0x000fca00078ec0ff */
[----:B------:R-:W-:Y:S02]  /*86d0*/  IMAD.IADD R3, R0, 0x1, -R3 ;  /* 0x0000000100037824 */ /* 0x000fe400078e0a03 */
[----:B------:R-:W-:Y:S02]  /*86e0*/  VIADD R0, R2, 0x26800 ;  /* 0x0002680002007836 */ /* 0x000fe40000000000 */
[----:B------:R-:W-:-:S03]  /*86f0*/  IMAD R3, R3, 0x8000, R2 ;  /* 0x0000800003037824 */ /* 0x000fc600078e0202 */
[----:B------:R-:W-:Y:S01]  /*8700*/  LOP3.LUT P0, RZ, R0, 0x3ff, RZ, 0xc0, !PT ;  /* 0x000003ff00ff7812 */ /* 0x000fe2000780c0ff */
[----:B------:R-:W-:-:S05]  /*8710*/  VIADD R3, R3, 0x400 ;  /* 0x0000040003037836 */ /* 0x000fca0000000000 */
[----:B------:R-:W-:-:S04]  /*8720*/  SHF.R.U32.HI R3, RZ, 0x4, R3 ;  /* 0x00000004ff037819 */ /* 0x000fc80000011603 */
[----:B------:R-:W-:-:S04]  /*8730*/  LOP3.LUT R3, R3, 0x3fff, RZ, 0xc0, !PT ;  /* 0x00003fff03037812 */ /* 0x000fc800078ec0ff */
[----:B------:R-:W-:Y:S01]  /*8740*/  LOP3.LUT R195, R3, 0x2000000, RZ, 0xfc, !PT ;  /* 0x0200000003c37812 */ /* 0x000fe200078efcff */
[----:B------:R-:W-:Y:S06]  /*8750*/  @!P0 BRA `(.L_x_5834) ;  /* 0x0000000000408947 */ /* 0x000fec0003800000 */
[----:B------:R-:W-:Y:S01]  /*8760*/  MOV R14, 0x0 ;  /* 0x00000000000e7802 */ /* 0x000fe20000000f00 */
[----:B------:R-:W-:Y:S01]  /*8770*/  ULDC.64 UR4, c[0x4][0xf0] ;  /* 0x01003c0000047ab9 */ /* 0x000fe20000000a00 */
[----:B------:R-:W-:Y:S01]  /*8780*/  ULDC.64 UR6, c[0x4][0xf8] ;  /* 0x01003e0000067ab9 */ /* 0x000fe20000000a00 */
[----:B------:R-:W-:Y:S01]  /*8790*/  IMAD.U32 R4, RZ, RZ, UR4 ;  /* 0x00000004ff047e24 */ /* 0x000fe2000f8e00ff */
[----:B------:R-:W-:Y:S01]  /*87a0*/  MOV R13, RZ ;  /* 0x000000ff000d7202 */ /* 0x000fe20000000f00 */
[----:B------:R-:W-:Y:S01]  /*87b0*/  IMAD.U32 R5, RZ, RZ, UR5 ;  /* 0x00000005ff057e24 */ /* 0x000fe2000f8e00ff */
[----:B------:R-:W1:Y:S01]  /*87c0*/  LDC.64 R14, c[0x4][R14] ;  /* 0x010000000e0e7b82 */ /* 0x000e620000000a00 */
[----:B------:R-:W-:Y:S01]  /*87d0*/  ULDC.64 UR4, c[0x4][0x58] ;  /* 0x0100160000047ab9 */ /* 0x000fe20000000a00 */
[----:B------:R-:W-:Y:S02]  /*87e0*/  IMAD.U32 R6, RZ, RZ, UR6 ;  /* 0x00000006ff067e24 */ /* 0x000fe4000f8e00ff */
[----:B------:R-:W-:-:S02]  /*87f0*/  IMAD.U32 R7, RZ, RZ, UR7 ;  /* 0x00000007ff077e24 */ /* 0x000fc4000f8e00ff */
[----:B---3--:R-:W-:Y:S02]  /*8800*/  IMAD.U32 R10, RZ, RZ, UR4 ;  /* 0x00000004ff0a7e24 */ /* 0x008fe4000f8e00ff */
[----:B0-----:R-:W-:Y:S02]  /*8810*/  IMAD.U32 R11, RZ, RZ, UR5 ;  /* 0x00000005ff0b7e24 */ /* 0x001fe4000f8e00ff */
[----:B------:R-:W-:Y:S02]  /*8820*/  IMAD.MOV.U32 R8, RZ, RZ, 0x70 ;  /* 0x00000070ff087424 */ /* 0x000fe400078e00ff */
[----:B------:R-:W-:-:S07]  /*8830*/  IMAD.MOV.U32 R12, RZ, RZ, 0x1 ;  /* 0x00000001ff0c7424 */ /* 0x000fce00078e00ff */
[----:B------:R-:W-:-:S07]  /*8840*/  LEPC R20, `(.L_x_5834) ;  /* 0x000000001014794e */ /* 0x000fce0000000000 */
[----:B-1---5:R-:W-:Y:S05]  /*8850*/  CALL.ABS.NOINC R14 ;  /* 0x000000000e007343 */ /* 0x022fea0003c00000 */
.L_x_5834:
[----:B------:R-:W-:Y:S05]  /*8860*/  BSYNC B6 ;  /* 0x0000000000067941 */ /* 0x000fea0003800000 */
.L_x_5833:
        /* <DEDUP_REMOVED lines=13> */
.L_x_5838:
[----:B--2---:R2:W4:Y:S02]  /*8940*/  SYNCS.PHASECHK.TRANS64.TRYWAIT P0, [R2+URZ+0x28c00], R3 ;  /* 0x028c0003020075a7 */ /* 0x004524000800017f */
[----:B----4-:R-:W-:Y:S05]  /*8950*/  @!P0 NANOSLEEP.SYNCS 0x989680 ;  /* 0x009896800000895d */ /* 0x010fea0003900000 */
[----:B------:R-:W4:Y:S02]  /*8960*/  @!P0 SYNCS.PHASECHK.TRANS64 P0, [R2+URZ+0x28c00], R3 ;  /* 0x028c0003020085a7 */ /* 0x000f24000800007f */
[----:B----4-:R-:W-:Y:S05]  /*8970*/  @!P0 BRA `(.L_x_5838) ;  /* 0xfffffffc00f08947 */ /* 0x010fea000383ffff */
.L_x_5837:
[----:B------:R-:W-:Y:S05]  /*8980*/  BSYNC B0 ;  /* 0x0000000000007941 */ /* 0x000fea0003800000 */
.L_x_5836:
[----:B------:R-:W-:Y:S05]  /*8990*/  BRA `(.L_x_5839) ;  /* 0x0000002c00387947 */ /* 0x000fea0003800000 */
.L_x_5835:
[----:B------:R-:W-:Y:S01]  /*89a0*/  VIADD R4, R2, 0x20400 ;  /* 0x0002040002047836 */ /* 0x000fe20000000000 */
[----:B-----5:R-:W-:Y:S01]  /*89b0*/  SHF.R.S32.HI R0, RZ, 0x1f, R80 ;  /* 0x0000001fff007819 */ /* 0x020fe20000011450 */
[----:B------:R-:W-:Y:S01]  /*89c0*/  ULDC.64 UR4, c[0x0][0x3f8] ;  /* 0x0000fe0000047ab9 */ /* 0x000fe20000000a00 */
[----:B------:R-:W-:Y:S01]  /*89d0*/  ULDC.64 UR6, c[0x0][0x408] ;  /* 0x0001020000067ab9 */ /* 0x000fe20000000a00 */
[----:B------:R-:W-:Y:S01]  /*89e0*/  IMAD.WIDE.U32 R24, R80, UR4, RZ ;  /* 0x0000000450187c25 */ /* 0x000fe2000f8e00ff */
[----:B------:R-:W-:Y:S01]  /*89f0*/  LOP3.LUT P0, RZ, R4, 0x3ff, RZ, 0xc0, !PT ;  /* 0x000003ff04ff7812 */ /* 0x000fe2000780c0ff */
[----:B------:R-:W-:Y:S02]  /*8a00*/  BSSY B6, `(.L_x_5840) ;  /* 0x0000019000067945 */ /* 0x000fe40003800000 */
[C---:B------:R-:W-:Y:S02]  /*8a10*/  IMAD R3, R0.reuse, UR4, RZ ;  /* 0x0000000400037c24 */ /* 0x040fe4000f8e02ff */
[----:B------:R-:W-:-:S02]  /*8a20*/  IMAD R5, R0, UR6, RZ ;  /* 0x0000000600057c24 */ /* 0x000fc4000f8e02ff */
[C---:B------:R-:W-:Y:S02]  /*8a30*/  IMAD R3, R80.reuse, UR5, R3 ;  /* 0x0000000550037c24 */ /* 0x040fe4000f8e0203 */
[C---:B------:R-:W-:Y:S02]  /*8a40*/  IMAD R5, R80.reuse, UR7, R5 ;  /* 0x0000000750057c24 */ /* 0x040fe4000f8e0205 */
[----:B------:R-:W-:-:S04]  /*8a50*/  IMAD.WIDE.U32 R80, R80, UR6, RZ ;  /* 0x0000000650507c25 */ /* 0x000fc8000f8e00ff */
[----:B------:R-:W-:Y:S02]  /*8a60*/  IMAD.IADD R27, R3, 0x1, R25 ;  /* 0x00000001031b7824 */ /* 0x000fe400078e0219 */
[----:B------:R-:W-:Y:S01]  /*8a70*/  IMAD.IADD R29, R5, 0x1, R81 ;  /* 0x00000001051d7824 */ /* 0x000fe200078e0251 */
[----:B------:R-:W-:Y:S06]  /*8a80*/  @!P0 BRA `(.L_x_5841) ;  /* 0x0000000000408947 */ /* 0x000fec0003800000 */
[----:B------:R-:W-:Y:S01]  /*8a90*/  MOV R14, 0x0 ;  /* 0x00000000000e7802 */ /* 0x000fe20000000f00 */
[----:B------:R-:W-:Y:S01]  /*8aa0*/  ULDC.64 UR4, c[0x4][0xf0] ;  /* 0x01003c0000047ab9 */ /* 0x000fe20000000a00 */
[----:B------:R-:W-:Y:S01]  /*8ab0*/  ULDC.64 UR6, c[0x4][0x58] ;  /* 0x0100160000067ab9 */ /* 0x000fe20000000a00 */
[----:B------:R-:W-:Y:S02]  /*8ac0*/  IMAD.U32 R4, RZ, RZ, UR4 ;  /* 0x00000004ff047e24 */ /* 0x000fe4000f8e00ff */
[----:B------:R-:W-:Y:S01]  /*8ad0*/  IMAD.U32 R5, RZ, RZ, UR5 ;  /* 0x00000005ff057e24 */ /* 0x000fe2000f8e00ff */
[----:B------:R-:W1:Y:S01]  /*8ae0*/  LDC.64 R14, c[0x4][R14] ;  /* 0x010000000e0e7b82 */ /* 0x000e620000000a00 */
[----:B------:R-:W-:Y:S01]  /*8af0*/  ULDC.64 UR4, c[0x4][0xf8] ;  /* 0x01003e0000047ab9 */ /* 0x000fe20000000a00 */
[----:B---3--:R-:W-:Y:S02]  /*8b00*/  IMAD.U32 R10, RZ, RZ, UR6 ;  /* 0x00000006ff0a7e24 */ /* 0x008fe4000f8e00ff */
[----:B------:R-:W-:-:S02]  /*8b10*/  IMAD.U32 R6, RZ, RZ, UR4 ;  /* 0x00000004ff067e24 */ /* 0x000fc4000f8e00ff */
[----:B------:R-:W-:Y:S02]  /*8b20*/  IMAD.U32 R7, RZ, RZ, UR5 ;  /* 0x00000005ff077e24 */ /* 0x000fe4000f8e00ff */
[----:B0-----:R-:W-:Y:S02]  /*8b30*/  IMAD.U32 R11, RZ, RZ, UR7 ;  /* 0x00000007ff0b7e24 */ /* 0x001fe4000f8e00ff */
[----:B------:R-:W-:Y:S02]  /*8b40*/  IMAD.MOV.U32 R8, RZ, RZ, 0x70 ;  /* 0x00000070ff087424 */ /* 0x000fe400078e00ff */
[----:B------:R-:W-:Y:S02]  /*8b50*/  IMAD.MOV.U32 R12, RZ, RZ, 0x1 ;  /* 0x00000001ff0c7424 */ /* 0x000fe400078e00ff */
[----:B------:R-:W-:-:S07]  /*8b60*/  IMAD.MOV.U32 R13, RZ, RZ, RZ ;  /* 0x000000ffff0d7224 */ /* 0x000fce00078e00ff */
[----:B------:R-:W-:-:S07]  /*8b70*/  LEPC R20, `(.L_x_5841) ;  /* 0x000000001014794e */ /* 0x000fce0000000000 */
[----:B-1----:R-:W-:Y:S05]  /*8b80*/  CALL.ABS.NOINC R14 ;  /* 0x000000000e007343 */ /* 0x002fea0003c00000 */
.L_x_5841:
[----:B------:R-:W-:Y:S05]  /*8b90*/  BSYNC B6 ;  /* 0x0000000000067941 */ /* 0x000fea0003800000 */
.L_x_5840:
[----:B------:R-:W-:Y:S01]  /*8ba0*/  ULDC.U8 UR4, c[0x0][0x410] ;  /* 0x0001040000047ab9 */ /* 0x000fe20000000000 */
[----:B------:R-:W-:Y:S01]  /*8bb0*/  BSSY B0, `(.L_x_5842) ;  /* 0x00002a4000007945 */ /* 0x000fe20003800000 */
[----:B------:R-:W-:Y:S01]  /*8bc0*/  ISETP.NE.AND P0, PT, RZ, UR4, PT ;  /* 0x00000004ff007c0c */ /* 0x000fe2000bf05270 */
[----:B------:R-:W-:-:S12]  /*8bd0*/  IMAD.IADD R34, R193, 0x1, R196 ;  /* 0x00000001c1227824 */ /* 0x000fd800078e02c4 */
[----:B------:R-:W-:Y:S05]  /*8be0*/  @!P0 BRA `(.L_x_5843) ;  /* 0x0000001400748947 */ /* 0x000fea0003800000 */
[----:B------:R-:W1:Y:S01]  /*8bf0*/  LDC R6, c[0x0][0x448] ;  /* 0x00011200ff067b82 */ /* 0x000e620000000800 */
[----:B------:R-:W2:Y:S01]  /*8c00*/  S2R R0, SR_TID.X ;  /* 0x0000000000007919 */ /* 0x000ea20000002100 */
[----:B------:R-:W-:Y:S01]  /*8c10*/  ULDC.64 UR4, c[0x0][0x3f8] ;  /* 0x0000fe0000047ab9 */ /* 0x000fe20000000a00 */
[----:B------:R-:W-:Y:S01]  /*8c20*/  ULDC.64 UR6, c[0x0][0x408] ;  /* 0x0001020000067ab9 */ /* 0x000fe20000000a00 */
[----:B------:R-:W-:Y:S02]  /*8c30*/  IMAD.MOV.U32 R25, RZ, RZ, R27 ;  /* 0x000000ffff197224 */ /* 0x000fe400078e001b */
[----:B------:R-:W-:Y:S01]  /*8c40*/  IMAD.MOV.U32 R81, RZ, RZ, R29 ;  /* 0x000000ffff517224 */ /* 0x000fe200078e001d */
[----:B-1----:R-:W-:Y:S01]  /*8c50*/  ISETP.NE.AND P0, PT, R6, 0x1, PT ;  /* 0x000000010600780c */ /* 0x002fe20003f05270 */
[----:B--2---:R-:W-:-:S12]  /*8c60*/  VIADD R3, R0, 0xffffff80 ;  /* 0xffffff8000037836 */ /* 0x004fd80000000000 */
[----:B------:R-:W1:Y:S01]  /*8c70*/  @P0 LDC R0, c[0x0][0x44c] ;  /* 0x00011300ff000b82 */ /* 0x000e620000000800 */
[----:B------:R-:W-:-:S04]  /*8c80*/  SHF.R.S32.HI R4, RZ, 0x1f, R3 ;  /* 0x0000001fff047819 */ /* 0x000fc80000011403 */
[----:B------:R-:W-:-:S03]  /*8c90*/  LEA.HI R4, R4, R3, RZ, 0x2 ;  /* 0x0000000304047211 */ /* 0x000fc600078f10ff */
[----:B------:R-:W2:Y:S01]  /*8ca0*/  @P0 LDC R5, c[0x0][0x450] ;  /* 0x00011400ff050b82 */ /* 0x000ea20000000800 */
[----:B------:R-:W-:-:S05]  /*8cb0*/  LOP3.LUT R4, R4, 0xfffffffc, RZ, 0xc0, !PT ;  /* 0xfffffffc04047812 */ /* 0x000fca00078ec0ff */
[----:B------:R-:W-:-:S04]  /*8cc0*/  IMAD.IADD R3, R3, 0x1, -R4 ;  /* 0x0000000103037824 */ /* 0x000fc800078e0a04 */
[----:B------:R-:W-:-:S04]  /*8cd0*/  IMAD R3, R3, 0x20, R34 ;  /* 0x0000002003037824 */ /* 0x000fc800078e0222 */
[----:B-1----:R-:W-:-:S05]  /*8ce0*/  @P0 IMAD.HI.U32 R0, R3, R0, RZ ;  /* 0x0000000003000227 */ /* 0x002fca00078e00ff */
[----:B--2---:R-:W-:-:S04]  /*8cf0*/  @P0 SHF.R.U32.HI R3, RZ, R5, R0 ;  /* 0x00000005ff030219 */ /* 0x004fc80000011600 */
[----:B------:R-:W-:Y:S01]  /*8d00*/  SHF.R.S32.HI R0, RZ, 0x1f, R3 ;  /* 0x0000001fff007819 */ /* 0x000fe20000011403 */
[----:B------:R-:W-:-:S04]  /*8d10*/  IMAD.WIDE.U32 R24, R3, UR4, R24 ;  /* 0x0000000403187c25 */ /* 0x000fc8000f8e0018 */
[C---:B------:R-:W-:Y:S02]  /*8d20*/  IMAD R4, R0.reuse, UR4, RZ ;  /* 0x0000000400047c24 */ /* 0x040fe4000f8e02ff */
[----:B------:R-:W-:Y:S02]  /*8d30*/  IMAD R0, R0, UR6, RZ ;  /* 0x0000000600007c24 */ /* 0x000fe4000f8e02ff */
[C---:B------:R-:W-:Y:S01]  /*8d40*/  IMAD R31, R3.reuse, UR5, R4 ;  /* 0x00000005031f7c24 */ /* 0x040fe2000f8e0204 */
[----:B------:R-:W-:Y:S01]  /*8d50*/  ULDC.64 UR4, c[0x0][0x3e8] ;  /* 0x0000fa0000047ab9 */ /* 0x000fe20000000a00 */
[C---:B------:R-:W-:Y:S01]  /*8d60*/  IMAD.WIDE.U32 R80, R3.reuse, UR6, R80 ;  /* 0x0000000603507c25 */ /* 0x040fe2000f8e0050 */
[----:B---3--:R-:W-:Y:S01]  /*8d70*/  LEA R10, P0, R24, UR4, 0x1 ;  /* 0x00000004180a7c11 */ /* 0x008fe2000f8008ff */
        /* <DEDUP_REMOVED lines=11> */
[----:B------:R1:W4:Y:S04]  /*8e30*/  SHFL.IDX PT, R7, R80, RZ, 0x1c1f ;  /* 0x001c1fff50077589 */ /* 0x00032800000e0000 */
[----:B------:R1:W0:Y:S02]  /*8e40*/  SHFL.IDX PT, R8, R30, RZ, 0x1c1f ;  /* 0x001c1fff1e087589 */ /* 0x00022400000e0000 */
.L_x_6142:
[----:B------:R-:W-:Y:S01]  /*8e50*/  IMAD R33, R23, R6, RZ ;  /* 0x0000000617217224 */ /* 0x000fe200078e02ff */
[----:B------:R-:W-:Y:S01]  /*8e60*/  BSSY B1, `(.L_x_5845) ;  /* 0x000001e000017945 */ /* 0x000fe20003800000 */
[----:B------:R-:W-:Y:S02]  /*8e70*/  CS2R R24, SRZ ;  /* 0x0000000000187805 */ /* 0x000fe4000001ff00 */
[----:B------:R-:W-:Y:S02]  /*8e80*/  CS2R R26, SRZ ;  /* 0x00000000001a7805 */ /* 0x000fe4000001ff00 */
[----:B------:R-:W-:Y:S02]  /*8e90*/  CS2R R20, SRZ ;  /* 0x0000000000147805 */ /* 0x000fe4000001ff00 */
[----:B------:R-:W-:Y:S02]  /*8ea0*/  ISETP.GE.AND P0, PT, R34, R33, PT ;  /* 0x000000212200720c */ /* 0x000fe40003f06270 */
[----:B------:R-:W-:-:S11]  /*8eb0*/  CS2R R28, SRZ ;  /* 0x00000000001c7805 */ /* 0x000fd6000001ff00 */
[----:B------:R-:W-:Y:S05]  /*8ec0*/  @P0 BRA `(.L_x_5846) ;  /* 0x00000000005c0947 */ /* 0x000fea0003800000 */
[----:B------:R-:W-:Y:S01]  /*8ed0*/  ULDC UR4, c[0x0][0x3f4] ;  /* 0x0000fd0000047ab9 */ /* 0x000fe20000000800 */
[----:B---3--:R-:W-:Y:S01]  /*8ee0*/  IMAD.MOV.U32 R4, RZ, RZ, R3 ;  /* 0x000000ffff047224 */ /* 0x008fe200078e0003 */
[----:B------:R-:W-:Y:S01]  /*8ef0*/  ISETP.GE.AND P2, PT, R190, UR4, PT ;  /* 0x00000004be007c0c */ /* 0x000fe2000bf46270 */
[----:B--2---:R-:W-:Y:S01]  /*8f00*/  IMAD.MOV.U32 R5, RZ, RZ, R0 ;  /* 0x000000ffff057224 */ /* 0x004fe200078e0000 */
[----:B------:R-:W-:Y:S02]  /*8f10*/  ISETP.GE.AND P3, PT, R207, UR4, PT ;  /* 0x00000004cf007c0c */ /* 0x000fe4000bf66270 */
[----:B------:R-:W-:Y:S02]  /*8f20*/  CS2R R26, SRZ ;  /* 0x00000000001a7805 */ /* 0x000fe4000001ff00 */
[----:B------:R-:W-:Y:S01]  /*8f30*/  SHF.R.S32.HI R12, RZ, 0x1f, R207 ;  /* 0x0000001fff0c7819 */ /* 0x000fe200000114cf */
[----:B----4-:R-:W-:-:S06]  /*8f40*/  IMAD.MOV.U32 R9, RZ, RZ, R7 ;  /* 0x000000ffff097224 */ /* 0x010fcc00078e0007 */
[----:B------:R-:W-:Y:S02]  /*8f50*/  @!P2 IMAD.WIDE R4, R190, 0x2, R4 ;  /* 0x00000002be04a825 */ /* 0x000fe400078e0204 */
[C---:B0-----:R-:W-:Y:S02]  /*8f60*/  @!P3 SHF.L.U64.HI R11, R207.reuse, 0x1, R12 ;  /* 0x00000001cf0bb819 */ /* 0x041fe4000001020c */
[----:B------:R-:W-:Y:S01]  /*8f70*/  @!P3 IMAD.SHL.U32 R6, R207, 0x2, RZ ;  /* 0x00000002cf06b824 */ /* 0x000fe200078e00ff */
[----:B------:R0:W5:Y:S01]  /*8f80*/  @!P2 LD.E.64 R26, desc[UR42][R4.64] ;  /* 0x0000002a041aa980 */ /* 0x000162000c101b00 */
[----:B------:R-:W-:Y:S02]  /*8f90*/  CS2R R28, SRZ ;  /* 0x00000000001c7805 */ /* 0x000fe4000001ff00 */
[----:B------:R-:W-:Y:S02]  /*8fa0*/  CS2R R24, SRZ ;  /* 0x0000000000187805 */ /* 0x000fe4000001ff00 */
[----:B------:R-:W-:-:S02]  /*8fb0*/  CS2R R20, SRZ ;  /* 0x0000000000147805 */ /* 0x000fc4000001ff00 */
[-C--:B0-----:R-:W-:Y:S02]  /*8fc0*/  @!P3 IADD3 R4, P0, R3, R6.reuse, RZ ;  /* 0x000000060304b210 */ /* 0x081fe40007f1e0ff */
[----:B------:R-:W-:Y:S01]  /*8fd0*/  @!P3 IADD3 R6, P1, R8, R6, RZ ;  /* 0x000000060806b210 */ /* 0x000fe20007f3e0ff */
[----:B------:R-:W-:-:S04]  /*8fe0*/  @!P2 IMAD.WIDE R8, R190, 0x2, R8 ;  /* 0x00000002be08a825 */ /* 0x000fc800078e0208 */
[--C-:B------:R-:W-:Y:S01]  /*8ff0*/  @!P3 IMAD.X R5, R0, 0x1, R11.reuse, P0 ;  /* 0x000000010005b824 */ /* 0x100fe200000e060b */
[----:B------:R0:W5:Y:S01]  /*9000*/  @!P2 LD.E.64 R28, desc[UR42][R8.64] ;  /* 0x0000002a081ca980 */ /* 0x000162000c101b00 */
[----:B------:R-:W-:-:S03]  /*9010*/  @!P3 IMAD.X R7, R7, 0x1, R11, P1 ;  /* 0x000000010707b824 */ /* 0x000fc600008e060b */
[----:B------:R0:W5:Y:S04]  /*9020*/  @!P3 LD.E.64 R24, desc[UR42][R4.64] ;  /* 0x0000002a0418b980 */ /* 0x000168000c101b00 */
[----:B------:R0:W5:Y:S02]  /*9030*/  @!P3 LD.E.64 R20, desc[UR42][R6.64] ;  /* 0x0000002a0614b980 */ /* 0x000164000c101b00 */
.L_x_5846:
[----:B------:R-:W-:Y:S05]  /*9040*/  BSYNC B1 ;  /* 0x0000000000017941 */ /* 0x000fea0003800000 */
.L_x_5845:
[----:B--2--5:R-:W-:Y:S01]  /*9050*/  IMAD.MOV.U32 R0, RZ, RZ, R24 ;  /* 0x000000ffff007224 */ /* 0x024fe200078e0018 */
[----:B------:R-:W-:Y:S01]  /*9060*/  UMOV UR4, 0xffffffff ;  /* 0xffffffff00047882 */ /* 0x000fe20000000000 */
[----:B---3--:R-:W-:Y:S01]  /*9070*/  IMAD.MOV.U32 R3, RZ, RZ, R25 ;  /* 0x000000ffff037224 */ /* 0x008fe200078e0019 */
[----:B0-----:R-:W-:Y:S01]  /*9080*/  CS2R R8, SRZ ;  /* 0x0000000000087805 */ /* 0x001fe2000001ff00 */
[----:B------:R-:W-:Y:S02]  /*9090*/  IMAD.MOV.U32 R4, RZ, RZ, R26 ;  /* 0x000000ffff047224 */ /* 0x000fe400078e001a */
        /* <DEDUP_REMOVED lines=11> */
[----:B------:R-:W-:Y:S06]  /*9150*/  BRA.DIV UR4, `(.L_x_5847) ;  /* 0x0000019a04847947 */ /* 0x000fec000b800000 */
[----:B------:R0:W2:Y:S04]  /*9160*/  SHFL.IDX PT, R0, R31, 0x1, 0x1c1f ;  /* 0x003c1f001f007f89 */ /* 0x0000a800000e0000 */
[----:B------:R0:W3:Y:S04]  /*9170*/  SHFL.IDX PT, R3, R10, 0x1, 0x1c1f ;  /* 0x003c1f000a037f89 */ /* 0x0000e800000e0000 */
[----:B----4-:R0:W4:Y:S04]  /*9180*/  SHFL.IDX PT, R7, R80, 0x1, 0x1c1f ;  /* 0x003c1f0050077f89 */ /* 0x01012800000e0000 */
[----:B-1----:R-:W1:Y:S02]  /*9190*/  SHFL.IDX PT, R30, R30, 0x1, 0x1c1f ;  /* 0x003c1f001e1e7f89 */ /* 0x002e6400000e0000 */
.L_x_6148:
[----:B------:R-:W5:Y:S01]  /*91a0*/  LDL R5, [R1+0x5c] ;  /* 0x00005c0001057983 */ /* 0x000f620000100800 */
[----:B------:R-:W-:Y:S01]  /*91b0*/  VIADD R34, R34, 0x20 ;  /* 0x0000002022227836 */ /* 0x000fe20000000000 */
[----:B------:R-:W-:Y:S01]  /*91c0*/  BSSY B1, `(.L_x_5848) ;  /* 0x0000023000017945 */ /* 0x000fe20003800000 */
[----:B------:R-:W-:Y:S01]  /*91d0*/  IMAD.SHL.U32 R32, R198, 0x40, RZ ;  /* 0x00000040c6207824 */ /* 0x000fe200078e00ff */
[----:B------:R-:W-:Y:S02]  /*91e0*/  CS2R R12, SRZ ;  /* 0x00000000000c7805 */ /* 0x000fe4000001ff00 */
[----:B0-----:R-:W-:Y:S02]  /*91f0*/  CS2R R10, SRZ ;  /* 0x00000000000a7805 */ /* 0x001fe4000001ff00 */
[----:B------:R-:W-:Y:S02]  /*9200*/  ISETP.GE.AND P0, PT, R34, R33, PT ;  /* 0x000000212200720c */ /* 0x000fe40003f06270 */
[----:B------:R-:W-:-:S02]  /*9210*/  CS2R R14, SRZ ;  /* 0x00000000000e7805 */ /* 0x000fc4000001ff00 */
[----:B-----5:R-:W-:-:S04]  /*9220*/  LEA.HI R4, R5, R5, RZ, 0x1 ;  /* 0x0000000505047211 */ /* 0x020fc800078f08ff */
[----:B------:R-:W-:-:S05]  /*9230*/  LOP3.LUT R4, R4, 0xfffffffe, RZ, 0xc0, !PT ;  /* 0xfffffffe04047812 */ /* 0x000fca00078ec0ff */
[----:B------:R-:W-:-:S05]  /*9240*/  IMAD.IADD R4, R5, 0x1, -R4 ;  /* 0x0000000105047824 */ /* 0x000fca00078e0a04 */
[----:B------:R-:W-:Y:S01]  /*9250*/  SHF.L.U32 R35, R4, 0x1f, RZ ;  /* 0x0000001f04237819 */ /* 0x000fe200000006ff */
[----:B------:R-:W-:Y:S06]  /*9260*/  @P0 BRA `(.L_x_5849) ;  /* 0x0000000000600947 */ /* 0x000fec0003800000 */
[----:B------:R-:W-:Y:S01]  /*9270*/  ULDC UR4, c[0x0][0x3f4] ;  /* 0x0000fd0000047ab9 */ /* 0x000fe20000000800 */
[----:B---3--:R-:W-:Y:S01]  /*9280*/  IMAD.MOV.U32 R4, RZ, RZ, R3 ;  /* 0x000000ffff047224 */ /* 0x008fe200078e0003 */
[----:B------:R-:W-:Y:S01]  /*9290*/  ISETP.GE.AND P2, PT, R190, UR4, PT ;  /* 0x00000004be007c0c */ /* 0x000fe2000bf46270 */
[----:B--2---:R-:W-:Y:S01]  /*92a0*/  IMAD.MOV.U32 R5, RZ, RZ, R0 ;  /* 0x000000ffff057224 */ /* 0x004fe200078e0000 */
[----:B------:R-:W-:Y:S02]  /*92b0*/  ISETP.GE.AND P3, PT, R207, UR4, PT ;  /* 0x00000004cf007c0c */ /* 0x000fe4000bf66270 */
[----:B------:R-:W-:Y:S02]  /*92c0*/  CS2R R12, SRZ ;  /* 0x00000000000c7805 */ /* 0x000fe4000001ff00 */
[----:B------:R-:W-:Y:S01]  /*92d0*/  SHF.R.S32.HI R10, RZ, 0x1f, R207 ;  /* 0x0000001fff0a7819 */ /* 0x000fe200000114cf */
[----:B-1----:R-:W-:-:S06]  /*92e0*/  IMAD.MOV.U32 R8, RZ, RZ, R30 ;  /* 0x000000ffff087224 */ /* 0x002fcc00078e001e */
[----:B------:R-:W-:Y:S02]  /*92f0*/  @!P2 IMAD.WIDE R4, R190, 0x2, R4 ;  /* 0x00000002be04a825 */ /* 0x000fe400078e0204 */
[C---:B------:R-:W-:Y:S02]  /*9300*/  @!P3 SHF.L.U64.HI R10, R207.reuse, 0x1, R10 ;  /* 0x00000001cf0ab819 */ /* 0x040fe4000001020a */
[----:B------:R-:W-:Y:S01]  /*9310*/  @!P3 IMAD.SHL.U32 R6, R207, 0x2, RZ ;  /* 0x00000002cf06b824 */ /* 0x000fe200078e00ff */
[----:B------:R0:W5:Y:S01]  /*9320*/  @!P2 LD.E.64 R12, desc[UR42][R4.64] ;  /* 0x0000002a040ca980 */ /* 0x000162000c101b00 */
[----:B----4-:R-:W-:Y:S01]  /*9330*/  IMAD.MOV.U32 R9, RZ, RZ, R7 ;  /* 0x000000ffff097224 */ /* 0x010fe200078e0007 */
[----:B------:R-:W-:Y:S02]  /*9340*/  CS2R R14, SRZ ;  /* 0x00000000000e7805 */ /* 0x000fe4000001ff00 */
[-C--:B0-----:R-:W-:Y:S02]  /*9350*/  @!P3 IADD3 R4, P0, R3, R6.reuse, RZ ;  /* 0x000000060304b210 */ /* 0x081fe40007f1e0ff */
[----:B------:R-:W-:Y:S01]  /*9360*/  @!P3 IADD3 R6, P1, R30, R6, RZ ;  /* 0x000000061e06b210 */ /* 0x000fe20007f3e0ff */
[----:B------:R-:W-:Y:S01]  /*9370*/  @!P2 IMAD.WIDE R30, R190, 0x2, R8 ;  /* 0x00000002be1ea825 */ /* 0x000fe200078e0208 */
[----:B------:R-:W-:-:S03]  /*9380*/  CS2R R8, SRZ ;  /* 0x0000000000087805 */ /* 0x000fc6000001ff00 */
[--C-:B------:R-:W-:Y:S01]  /*9390*/  @!P3 IMAD.X R5, R0, 0x1, R10.reuse, P0 ;  /* 0x000000010005b824 */ /* 0x100fe200000e060a */
[----:B------:R0:W5:Y:S01]  /*93a0*/  @!P2 LD.E.64 R14, desc[UR42][R30.64] ;  /* 0x0000002a1e0ea980 */ /* 0x000162000c101b00 */
[----:B------:R-:W-:Y:S01]  /*93b0*/  @!P3 IMAD.X R7, R7, 0x1, R10, P1 ;  /* 0x000000010707b824 */ /* 0x000fe200008e060a */
[----:B------:R-:W-:Y:S02]  /*93c0*/  CS2R R10, SRZ ;  /* 0x00000000000a7805 */ /* 0x000fe4000001ff00 */
[----:B------:R0:W5:Y:S04]  /*93d0*/  @!P3 LD.E.64 R8, desc[UR42][R4.64] ;  /* 0x0000002a0408b980 */ /* 0x000168000c101b00 */
[----:B------:R0:W5:Y:S02]  /*93e0*/  @!P3 LD.E.64 R10, desc[UR42][R6.64] ;  /* 0x0000002a060ab980 */ /* 0x000164000c101b00 */
.L_x_5849:
[----:B------:R-:W-:Y:S05]  /*93f0*/  BSYNC B1 ;  /* 0x0000000000017941 */ /* 0x000fea0003800000 */
.L_x_5848:
[----:B------:R-:W4:Y:S01]  /*9400*/  SYNCS.PHASECHK.TRANS64.TRYWAIT P0, [R2+URZ+0x28c00], R35 ;  /* 0x028c0023020075a7 */ /* 0x000f22000800017f */
[----:B---3--:R-:W-:Y:S01]  /*9410*/  LOP3.LUT R3, R32, 0x1c0, RZ, 0xc0, !PT ;  /* 0x000001c020037812 */ /* 0x008fe200078ec0ff */
[----:B0----5:R-:W-:Y:S01]  /*9420*/  IMAD.MOV.U32 R4, RZ, RZ, R8 ;  /* 0x000000ffff047224 */ /* 0x021fe200078e0008 */
[----:B-1----:R-:W-:Y:S01]  /*9430*/  VIADDMNMX R30, R33, -R196, 0x40, PT ;  /* 0x00000040211e7446 */ /* 0x002fe200038009c4 */
[----:B------:R-:W-:Y:S01]  /*9440*/  IMAD.MOV.U32 R5, RZ, RZ, R13 ;  /* 0x000000ffff057224 */ /* 0x000fe200078e000d */
[----:B--2---:R-:W-:Y:S01]  /*9450*/  LOP3.LUT R0, R3, 0x18, R18, 0xf8, !PT ;  /* 0x0000001803007812 */ /* 0x004fe200078ef812 */
[----:B------:R-:W-:Y:S01]  /*9460*/  IMAD.MOV.U32 R6, RZ, RZ, R10 ;  /* 0x000000ffff067224 */ /* 0x000fe200078e000a */
[----:B------:R-:W-:Y:S01]  /*9470*/  SHF.R.U32.HI R3, RZ, 0x3, R3 ;  /* 0x00000003ff037819 */ /* 0x000fe20000011603 */
[----:B------:R-:W-:Y:S01]  /*9480*/  BSSY B1, `(.L_x_5850) ;  /* 0x0000014000017945 */ /* 0x000fe20003800000 */
[----:B------:R-:W-:Y:S01]  /*9490*/  PRMT R45, R4, 0x7610, R45 ;  /* 0x00007610042d7816 */ /* 0x000fe2000000002d */
[----:B------:R-:W-:Y:S01]  /*94a0*/  IMAD.MOV.U32 R4, RZ, RZ, R12 ;  /* 0x000000ffff047224 */ /* 0x000fe200078e000c */
[----:B------:R-:W-:Y:S01]  /*94b0*/  LOP3.LUT R3, R0, R3, RZ, 0x3c, !PT ;  /* 0x0000000300037212 */ /* 0x000fe200078e3cff */
[----:B------:R-:W-:Y:S01]  /*94c0*/  IMAD.MOV.U32 R0, RZ, RZ, R9 ;  /* 0x000000ffff007224 */ /* 0x000fe200078e0009 */
[----:B------:R-:W-:Y:S01]  /*94d0*/  PRMT R46, R5, 0x5410, R6 ;  /* 0x00005410052e7816 */ /* 0x000fe20000000006 */
[----:B------:R-:W-:Y:S01]  /*94e0*/  IMAD.MOV.U32 R5, RZ, RZ, R15 ;  /* 0x000000ffff057224 */ /* 0x000fe200078e000f */
[----:B------:R-:W-:Y:S01]  /*94f0*/  PRMT R45, R45, 0x5410, R4 ;  /* 0x000054102d2d7816 */ /* 0x000fe20000000004 */
[----:B------:R-:W-:Y:S01]  /*9500*/  IMAD R3, R214, 0x200, R3 ;  /* 0x00000200d6037824 */ /* 0x000fe200078e0203 */
[----:B------:R-:W-:Y:S01]  /*9510*/  PRMT R31, R0, 0x7610, R31 ;  /* 0x00007610001f7816 */ /* 0x000fe2000000001f */
[----:B------:R-:W-:Y:S01]  /*9520*/  IMAD.MOV.U32 R0, RZ, RZ, R11 ;  /* 0x000000ffff007224 */ /* 0x000fe200078e000b */
[----:B------:R-:W-:Y:S01]  /*9530*/  LOP3.LUT P2, RZ, R198, 0x4, RZ, 0xc0, !PT ;  /* 0x00000004c6ff7812 */ /* 0x000fe2000784c0ff */
[----:B------:R-:W-:Y:S01]  /*9540*/  IMAD.MOV.U32 R4, RZ, RZ, R14 ;  /* 0x000000ffff047224 */ /* 0x000fe200078e000e */
[----:B------:R-:W-:Y:S01]  /*9550*/  ISETP.GE.AND P1, PT, R193, R30, PT ;  /* 0x0000001ec100720c */ /* 0x000fe20003f26270 */
[----:B------:R-:W-:Y:S01]  /*9560*/  IMAD R3, R3, 0x2, R2 ;  /* 0x0000000203037824 */ /* 0x000fe200078e0202 */
[----:B------:R-:W-:-:S02]  /*9570*/  PRMT R31, R31, 0x5410, R0 ;  /* 0x000054101f1f7816 */ /* 0x000fc40000000000 */
[----:B------:R-:W-:Y:S01]  /*9580*/  PRMT R47, R4, 0x7610, R47 ;  /* 0x00007610042f7816 */ /* 0x000fe2000000002f */
[C---:B------:R-:W-:Y:S02]  /*9590*/  VIADD R4, R3.reuse, 0x20400 ;  /* 0x0002040003047836 */ /* 0x040fe40000000000 */
[----:B------:R-:W-:Y:S01]  /*95a0*/  VIADD R0, R3, 0x20440 ;  /* 0x0002044003007836 */ /* 0x000fe20000000000 */
[----:B----4-:R-:W-:Y:S06]  /*95b0*/  @!P0 BRA `(.L_x_5851) ;  /* 0x0000019400e08947 */ /* 0x010fec0003800000 */
.L_x_6149:
[----:B------:R-:W-:Y:S05]  /*95c0*/  BSYNC B1 ;  /* 0x0000000000017941 */ /* 0x000fea0003800000 */
.L_x_5850:
[----:B------:R-:W-:Y:S01]  /*95d0*/  BSSY B1, `(.L_x_5852) ;  /* 0x000005f000017945 */ /* 0x000fe20003800000 */
[----:B------:R-:W-:Y:S01]  /*95e0*/  PRMT R47, R47, 0x5410, R5 ;  /* 0x000054102f2f7816 */ /* 0x000fe20000000005 */
[----:B------:R-:W-:Y:S02]  /*95f0*/  @P2 VIADD R0, R4, 0xffffffc0 ;  /* 0xffffffc004002836 */ /* 0x000fe40000000000 */
[----:B------:R-:W-:Y:S05]  /*9600*/  @P1 BRA `(.L_x_5853) ;  /* 0x00000004006c1947 */ /* 0x000fea0003800000 */
[----:B------:R-:W1:Y:S01]  /*9610*/  LDC R4, c[0x0][0x3f4] ;  /* 0x0000fd00ff047b82 */ /* 0x000e620000000800 */
[----:B------:R-:W-:Y:S01]  /*9620*/  BSSY B2, `(.L_x_5854) ;  /* 0x000002e000027945 */ /* 0x000fe20003800000 */
[-C--:B-1----:R-:W-:Y:S02]  /*9630*/  ISETP.GE.AND P0, PT, R190, R4.reuse, PT ;  /* 0x00000004be00720c */ /* 0x082fe40003f06270 */
[----:B------:R-:W-:-:S11]  /*9640*/  ISETP.GE.AND P1, PT, R207, R4, PT ;  /* 0x00000004cf00720c */ /* 0x000fd60003f26270 */
[----:B------:R-:W-:Y:S05]  /*9650*/  @P0 BRA `(.L_x_5855) ;  /* 0x0000000000a80947 */ /* 0x000fea0003800000 */
[----:B------:R-:W1:Y:S01]  /*9660*/  LDS.128 R4, [R3+0x20400] ;  /* 0x0204000003047984 */ /* 0x000e620000000c00 */
[----:B------:R-:W-:Y:S01]  /*9670*/  SHF.R.U32.HI R33, RZ, 0x10, R27 ;  /* 0x00000010ff217819 */ /* 0x000fe2000001161b */
[--C-:B------:R-:W-:Y:S01]  /*9680*/  HADD2.F32 R34, -RZ, R36.reuse.H1_H1 ;  /* 0x30000024ff227230 */ /* 0x100fe20000004100 */
[--C-:B0-----:R-:W-:Y:S01]  /*9690*/  SHF.R.U32.HI R35, RZ, 0x10, R29.reuse ;  /* 0x00000010ff237819 */ /* 0x101fe2000001161d */
[----:B------:R-:W-:Y:S01]  /*96a0*/  HADD2.F32 R32, -RZ, R36.H0_H0 ;  /* 0x20000024ff207230 */ /* 0x000fe20000004100 */
[----:B------:R-:W-:Y:S01]  /*96b0*/  SHF.R.U64 R39, R28, 0x10, R29 ;  /* 0x000000101c277819 */ /* 0x000fe2000000121d */
[----:B------:R-:W-:Y:S01]  /*96c0*/  HADD2.F32 R33, -RZ, R33.H0_H0 ;  /* 0x20000021ff217230 */ /* 0x000fe20000004100 */
[----:B------:R-:W-:Y:S01]  /*96d0*/  SHF.R.U64 R41, R26, 0x10, R27 ;  /* 0x000000101a297819 */ /* 0x000fe2000000121b */
[----:B------:R-:W-:Y:S02]  /*96e0*/  HADD2.F32 R35, -RZ, R35.H0_H0 ;  /* 0x20000023ff237230 */ /* 0x000fe40000004100 */
[----:B-1----:R-:W-:-:S02]  /*96f0*/  HADD2.F32 R28, -RZ, R7.H0_H0 ;  /* 0x20000007ff1c7230 */ /* 0x002fc40000004100 */
[----:B------:R-:W-:Y:S02]  /*9700*/  HADD2.F32 R29, -RZ, R7.H1_H1 ;  /* 0x30000007ff1d7230 */ /* 0x000fe40000004100 */
[--C-:B------:R-:W-:Y:S02]  /*9710*/  HADD2.F32 R7, -RZ, R4.reuse.H0_H0 ;  /* 0x20000004ff077230 */ /* 0x100fe40000004100 */
[----:B------:R-:W-:Y:S02]  /*9720*/  HADD2.F32 R4, -RZ, R4.H1_H1 ;  /* 0x30000004ff047230 */ /* 0x000fe40000004100 */
[C---:B------:R-:W-:Y:S01]  /*9730*/  FMUL.FTZ R38, R29.reuse, R33 ;  /* 0x000000211d267220 */ /* 0x040fe20000410000 */
[-C--:B------:R-:W-:Y:S01]  /*9740*/  FMUL.FTZ R37, R29, R35.reuse ;  /* 0x000000231d257220 */ /* 0x080fe20000410000 */
[--C-:B------:R-:W-:Y:S02]  /*9750*/  HADD2.F32 R26, -RZ, R6.reuse.H0_H0 ;  /* 0x20000006ff1a7230 */ /* 0x100fe40000004100 */
[----:B------:R-:W-:Y:S01]  /*9760*/  FMUL.FTZ R36, R4, R34 ;  /* 0x0000002204247220 */ /* 0x000fe20000410000 */
[----:B------:R-:W-:Y:S01]  /*9770*/  FFMA.FTZ R40, R28, R35, R38 ;  /* 0x000000231c287223 */ /* 0x000fe20000010026 */
[----:B------:R-:W-:-:S02]  /*9780*/  HADD2.F32 R27, -RZ, R6.H1_H1 ;  /* 0x30000006ff1b7230 */ /* 0x000fc40000004100 */
[-C--:B------:R-:W-:Y:S01]  /*9790*/  FMUL.FTZ R38, R4, R32.reuse ;  /* 0x0000002004267220 */ /* 0x080fe20000410000 */
[C---:B------:R-:W-:Y:S01]  /*97a0*/  FFMA.FTZ R36, R7.reuse, R32, -R36 ;  /* 0x0000002007247223 */ /* 0x040fe20000010824 */
[--C-:B------:R-:W-:Y:S02]  /*97b0*/  HADD2.F32 R6, -RZ, R5.reuse.H0_H0 ;  /* 0x20000005ff067230 */ /* 0x100fe40000004100 */
[----:B------:R-:W-:Y:S01]  /*97c0*/  FFMA.FTZ R37, R28, R33, -R37 ;  /* 0x000000211c257223 */ /* 0x000fe20000010825 */
[----:B------:R-:W-:Y:S02]  /*97d0*/  HADD2.F32 R32, -RZ, R44.H1_H1 ;  /* 0x3000002cff207230 */ /* 0x000fe40000004100 */
[----:B------:R-:W-:Y:S01]  /*97e0*/  FFMA.FTZ R33, R7, R34, R38 ;  /* 0x0000002207217223 */ /* 0x000fe20000010026 */
[----:B------:R-:W-:Y:S02]  /*97f0*/  HADD2.F32 R5, -RZ, R5.H1_H1 ;  /* 0x30000005ff057230 */ /* 0x000fe40000004100 */
[----:B------:R-:W-:-:S02]  /*9800*/  HADD2.F32 R28, -RZ, R43.H0_H0 ;  /* 0x2000002bff1c7230 */ /* 0x000fc40000004100 */
[C---:B------:R-:W-:Y:S01]  /*9810*/  FMUL.FTZ R35, R27.reuse, R32 ;  /* 0x000000201b237220 */ /* 0x040fe20000410000 */
[----:B------:R-:W-:Y:S02]  /*9820*/  HADD2.F32 R29, -RZ, R39.H0_H0 ;  /* 0x20000027ff1d7230 */ /* 0x000fe40000004100 */
[----:B------:R-:W-:Y:S02]  /*9830*/  HADD2.F32 R4, -RZ, R41.H0_H0 ;  /* 0x20000029ff047230 */ /* 0x000fe40000004100 */
[-C--:B------:R-:W-:Y:S01]  /*9840*/  FMUL.FTZ R27, R27, R28.reuse ;  /* 0x0000001c1b1b7220 */ /* 0x080fe20000410000 */
[C---:B------:R-:W-:Y:S01]  /*9850*/  FFMA.FTZ R35, R26.reuse, R28, -R35 ;  /* 0x0000001c1a237223 */ /* 0x040fe20000010823 */
[C---:B------:R-:W-:Y:S01]  /*9860*/  FMUL.FTZ R7, R5.reuse, R29 ;  /* 0x0000001d05077220 */ /* 0x040fe20000410000 */
[----:B------:R-:W-:Y:S01]  /*9870*/  FMUL.FTZ R34, R5, R4 ;  /* 0x0000000405227220 */ /* 0x000fe20000410000 */
[----:B------:R-:W-:Y:S02]  /*9880*/  FFMA.FTZ R26, R26, R32, R27 ;  /* 0x000000201a1a7223 */ /* 0x000fe4000001001b */
[----:B------:R-:W-:Y:S01]  /*9890*/  FFMA.FTZ R5, R6, R4, -R7 ;  /* 0x0000000406057223 */ /* 0x000fe20000010807 */
[----:B------:R-:W-:Y:S01]  /*98a0*/  F2FP.F16.F32.PACK_AB R7, R40, R37 ;  /* 0x000000252807723e */ /* 0x000fe200000000ff */
[----:B------:R-:W-:Y:S01]  /*98b0*/  FFMA.FTZ R34, R6, R29, R34 ;  /* 0x0000001d06227223 */ /* 0x000fe20000010022 */
[----:B------:R-:W-:-:S02]  /*98c0*/  F2FP.F16.F32.PACK_AB R4, R33, R36 ;  /* 0x000000242104723e */ /* 0x000fc400000000ff */
[----:B------:R-:W-:Y:S02]  /*98d0*/  F2FP.F16.F32.PACK_AB R6, R26, R35 ;  /* 0x000000231a06723e */ /* 0x000fe400000000ff */
[----:B------:R-:W-:-:S05]  /*98e0*/  F2FP.F16.F32.PACK_AB R5, R34, R5 ;  /* 0x000000052205723e */ /* 0x000fca00000000ff */
[----:B------:R1:W-:Y:S02]  /*98f0*/  STS.128 [R3+0x20400], R4 ;  /* 0x0204000403007388 */ /* 0x0003e40000000c00 */
.L_x_5855:
[----:B------:R-:W-:Y:S05]  /*9900*/  BSYNC B2 ;  /* 0x0000000000027941 */ /* 0x000fea0003800000 */
.L_x_5854:
[----:B------:R-:W-:Y:S05]  /*9910*/  @P1 BRA `(.L_x_5853) ;  /* 0x0000000000a81947 */ /* 0x000fea0003800000 */
[----:B-1----:R-:W1:Y:S01]  /*9920*/  LDS.128 R4, [R0] ;  /* 0x0000000000047984 */ /* 0x002e620000000c00 */
[----:B------:R-:W-:Y:S01]  /*9930*/  SHF.R.U32.HI R27, RZ, 0x10, R25 ;  /* 0x00000010ff1b7819 */ /* 0x000fe20000011619 */
[----:B------:R-:W-:Y:S01]  /*9940*/  HADD2.F32 R28, -RZ, R43.H1_H1 ;  /* 0x3000002bff1c7230 */ /* 0x000fe20000004100 */
[----:B------:R-:W-:Y:S01]  /*9950*/  SHF.R.U32.HI R29, RZ, 0x10, R21 ;  /* 0x00000010ff1d7819 */ /* 0x000fe20000011615 */
[----:B------:R-:W-:Y:S01]  /*9960*/  HADD2.F32 R26, -RZ, R42.H0_H0 ;  /* 0x2000002aff1a7230 */ /* 0x000fe20000004100 */
[----:B------:R-:W-:Y:S01]  /*9970*/  SHF.R.U64 R37, R24, 0x10, R25 ;  /* 0x0000001018257819 */ /* 0x000fe20000001219 */
[----:B------:R-:W-:Y:S01]  /*9980*/  HADD2.F32 R27, -RZ, R27.H0_H0 ;  /* 0x2000001bff1b7230 */ /* 0x000fe20000004100 */
[----:B0-----:R-:W-:Y:S01]  /*9990*/  SHF.R.U64 R35, R20, 0x10, R21 ;  /* 0x0000001014237819 */ /* 0x001fe20000001215 */
        /* <DEDUP_REMOVED lines=15> */
[----:B------:R-:W-:Y:S02]  /*9a90*/  HADD2.F32 R26, -RZ, R44.H0_H0 ;  /* 0x2000002cff1a7230 */ /* 0x000fe40000004100 */
[----:B------:R-:W-:Y:S01]  /*9aa0*/  FFMA.FTZ R27, R7, R28, R34 ;  /* 0x0000001c071b7223 */ /* 0x000fe20000010022 */
[----:B------:R-:W-:Y:S02]  /*9ab0*/  HADD2.F32 R5, -RZ, R5.H1_H1 ;  /* 0x30000005ff057230 */ /* 0x000fe40000004100 */
[----:B------:R-:W-:-:S02]  /*9ac0*/  HADD2.F32 R24, -RZ, R42.H1_H1 ;  /* 0x3000002aff187230 */ /* 0x000fc40000004100 */
        /* <DEDUP_REMOVED lines=14> */
[----:B------:R2:W-:Y:S02]  /*9bb0*/  STS.128 [R0], R4 ;  /* 0x0000000400007388 */ /* 0x0005e40000000c00 */
.L_x_5853:
[----:B------:R-:W-:Y:S05]  /*9bc0*/  BSYNC B1 ;  /* 0x0000000000017941 */ /* 0x000fea0003800000 */
.L_x_5852:
        /* <DEDUP_REMOVED lines=10> */
[----:B------:R-:W-:Y:S01]  /*9c70*/  HADD2.F32 R24, -RZ, R47.H0_H0 ;  /* 0x2000002fff187230 */ /* 0x000fe20000004100 */
[--C-:B------:R-:W-:Y:S01]  /*9c80*/  SHF.R.U32.HI R25, RZ, 0x10, R15.reuse ;  /* 0x00000010ff197819 */ /* 0x100fe2000001160f */
[----:B------:R-:W-:Y:S01]  /*9c90*/  HADD2.F32 R20, -RZ, R45.H1_H1 ;  /* 0x3000002dff147230 */ /* 0x000fe20000004100 */
        /* <DEDUP_REMOVED lines=16> */
[----:B------:R-:W-:Y:S02]  /*9da0*/  HADD2.F32 R6, -RZ, R5.H0_H0 ;  /* 0x20000005ff067230 */ /* 0x000fe40000004100 */
        /* <DEDUP_REMOVED lines=20> */
.L_x_5858:
[----:B------:R-:W-:Y:S05]  /*9ef0*/  BSYNC B1 ;  /* 0x0000000000017941 */ /* 0x000fea0003800000 */
.L_x_5857:
[----:B------:R-:W-:Y:S05]  /*9f00*/  @P1 BRA `(.L_x_5856) ;  /* 0x0000001400b81947 */ /* 0x000fea0003800000 */
[----:B-1----:R-:W1:Y:S01]  /*9f10*/  LDS.128 R4, [R0+0x1000] ;  /* 0x0010000000047984 */ /* 0x002e620000000c00 */
[----:B------:R-:W-:Y:S01]  /*9f20*/  SHF.R.U32.HI R14, RZ, 0x10, R11 ;  /* 0x00000010ff0e7819 */ /* 0x000fe2000001160b */
[----:B------:R-:W-:Y:S01]  /*9f30*/  HADD2.F32 R13, -RZ, R46.H1_H1 ;  /* 0x3000002eff0d7230 */ /* 0x000fe20000004100 */
[----:B------:R-:W-:Y:S02]  /*9f40*/  SHF.R.U32.HI R12, RZ, 0x10, R9 ;  /* 0x00000010ff0c7819 */ /* 0x000fe40000011609 */
[----:B------:R-:W-:Y:S01]  /*9f50*/  SHF.R.U64 R21, R10, 0x10, R11 ;  /* 0x000000100a157819 */ /* 0x000fe2000000120b */
[----:B------:R-:W-:Y:S01]  /*9f60*/  HADD2.F32 R14, -RZ, R14.H0_H0 ;  /* 0x2000000eff0e7230 */ /* 0x000fe20000004100 */
[----:B------:R-:W-:Y:S01]  /*9f70*/  SHF.R.U64 R24, R8, 0x10, R9 ;  /* 0x0000001008187819 */ /* 0x000fe20000001209 */
[----:B------:R-:W-:Y:S02]  /*9f80*/  HADD2.F32 R12, -RZ, R12.H0_H0 ;  /* 0x2000000cff0c7230 */ /* 0x000fe40000004100 */
[----:B------:R-:W-:-:S02]  /*9f90*/  HADD2.F32 R11, -RZ, R45.H0_H0 ;  /* 0x2000002dff0b7230 */ /* 0x000fc40000004100 */
[--C-:B-1----:R-:W-:Y:S02]  /*9fa0*/  HADD2.F32 R10, -RZ, R7.reuse.H1_H1 ;  /* 0x30000007ff0a7230 */ /* 0x102fe40000004100 */
[--C-:B------:R-:W-:Y:S02]  /*9fb0*/  HADD2.F32 R3, -RZ, R4.reuse.H0_H0 ;  /* 0x20000004ff037230 */ /* 0x100fe40000004100 */
[----:B------:R-:W-:Y:S02]  /*9fc0*/  HADD2.F32 R4, -RZ, R4.H1_H1 ;  /* 0x30000004ff047230 */ /* 0x000fe40000004100 */
[C---:B------:R-:W-:Y:S01]  /*9fd0*/  FMUL.FTZ R20, R10.reuse, R14 ;  /* 0x0000000e0a147220 */ /* 0x040fe20000410000 */
[----:B------:R-:W-:Y:S02]  /*9fe0*/  HADD2.F32 R9, -RZ, R7.H0_H0 ;  /* 0x20000007ff097230 */ /* 0x000fe40000004100 */
[----:B------:R-:W-:Y:S01]  /*9ff0*/  FMUL.FTZ R15, R10, R12 ;  /* 0x0000000c0a0f7220 */ /* 0x000fe20000410000 */
[----:B------:R-:W-:-:S02]  /*a000*/  HADD2.F32 R7, -RZ, R6.H0_H0 ;  /* 0x20000006ff077230 */ /* 0x000fc40000004100 */
[C---:B------:R-:W-:Y:S01]  /*a010*/  FMUL.FTZ R10, R4.reuse, R13 ;  /* 0x0000000d040a7220 */ /* 0x040fe20000410000 */
[----:B------:R-:W-:Y:S02]  /*a020*/  HADD2.F32 R8, -RZ, R6.H1_H1 ;  /* 0x30000006ff087230 */ /* 0x000fe40000004100 */
[----:B------:R-:W-:Y:S01]  /*a030*/  FFMA.FTZ R20, R9, R12, -R20 ;  /* 0x0000000c09147223 */ /* 0x000fe20000010814 */
[-C--:B------:R-:W-:Y:S01]  /*a040*/  FMUL.FTZ R12, R4, R11.reuse ;  /* 0x0000000b040c7220 */ /* 0x080fe20000410000 */
[----:B------:R-:W-:Y:S01]  /*a050*/  FFMA.FTZ R11, R3, R11, -R10 ;  /* 0x0000000b030b7223 */ /* 0x000fe2000001080a */
[----:B------:R-:W-:Y:S02]  /*a060*/  HADD2.F32 R10, -RZ, R31.H1_H1 ;  /* 0x3000001fff0a7230 */ /* 0x000fe40000004100 */
[----:B------:R-:W-:Y:S01]  /*a070*/  FFMA.FTZ R15, R9, R14, R15 ;  /* 0x0000000e090f7223 */ /* 0x000fe2000001000f */
[----:B------:R-:W-:Y:S02]  /*a080*/  HADD2.F32 R6, -RZ, R5.H0_H0 ;  /* 0x20000005ff067230 */ /* 0x000fe40000004100 */
[----:B------:R-:W-:Y:S01]  /*a090*/  FFMA.FTZ R12, R3, R13, R12 ;  /* 0x0000000d030c7223 */ /* 0x000fe2000001000c */
[----:B------:R-:W-:-:S02]  /*a0a0*/  HADD2.F32 R31, -RZ, R31.H0_H0 ;  /* 0x2000001fff1f7230 */ /* 0x000fc40000004100 */
[CC--:B------:R-:W-:Y:S01]  /*a0b0*/  FMUL.FTZ R14, R8.reuse, R10.reuse ;  /* 0x0000000a080e7220 */ /* 0x0c0fe20000410000 */
[----:B------:R-:W-:Y:S02]  /*a0c0*/  HADD2.F32 R5, -RZ, R5.H1_H1 ;  /* 0x30000005ff057230 */ /* 0x000fe40000004100 */
[----:B------:R-:W-:Y:S02]  /*a0d0*/  HADD2.F32 R9, -RZ, R21.H0_H0 ;  /* 0x20000015ff097230 */ /* 0x000fe40000004100 */
[-C--:B------:R-:W-:Y:S01]  /*a0e0*/  FMUL.FTZ R13, R8, R31.reuse ;  /* 0x0000001f080d7220 */ /* 0x080fe20000410000 */
[----:B------:R-:W-:Y:S02]  /*a0f0*/  HADD2.F32 R4, -RZ, R24.H0_H0 ;  /* 0x20000018ff047230 */ /* 0x000fe40000004100 */
[----:B------:R-:W-:Y:S01]  /*a100*/  FFMA.FTZ R14, R7, R31, -R14 ;  /* 0x0000001f070e7223 */ /* 0x000fe2000001080e */
[----:B------:R-:W-:Y:S01]  /*a110*/  FMUL.FTZ R3, R5, R9 ;  /* 0x0000000905037220 */ /* 0x000fe20000410000 */
[----:B------:R-:W-:Y:S01]  /*a120*/  FFMA.FTZ R13, R7, R10, R13 ;  /* 0x0000000a070d7223 */ /* 0x000fe2000001000d */
[----:B------:R-:W-:Y:S01]  /*a130*/  FMUL.FTZ R8, R5, R4 ;  /* 0x0000000405087220 */ /* 0x000fe20000410000 */
[----:B------:R-:W-:Y:S01]  /*a140*/  F2FP.F16.F32.PACK_AB R7, R15, R20 ;  /* 0x000000140f07723e */ /* 0x000fe200000000ff */
[----:B------:R-:W-:Y:S01]  /*a150*/  FFMA.FTZ R3, R6, R4, -R3 ;  /* 0x0000000406037223 */ /* 0x000fe20000010803 */
[----:B------:R-:W-:Y:S01]  /*a160*/  F2FP.F16.F32.PACK_AB R4, R12, R11 ;  /* 0x0000000b0c04723e */ /* 0x000fe200000000ff */
[----:B------:R-:W-:Y:S01]  /*a170*/  FFMA.FTZ R8, R6, R9, R8 ;  /* 0x0000000906087223 */ /* 0x000fe20000010008 */
[----:B------:R-:W-:-:S04]  /*a180*/  F2FP.F16.F32.PACK_AB R6, R13, R14 ;  /* 0x0000000e0d06723e */ /* 0x000fc800000000ff */
[----:B------:R-:W-:-:S05]  /*a190*/  F2FP.F16.F32.PACK_AB R5, R8, R3 ;  /* 0x000000030805723e */ /* 0x000fca00000000ff */
[----:B------:R2:W-:Y:S01]  /*a1a0*/  STS.128 [R0+0x1000], R4 ;  /* 0x0010000400007388 */ /* 0x0005e20000000c00 */
[----:B------:R-:W-:Y:S05]  /*a1b0*/  BRA `(.L_x_5856) ;  /* 0x00000014000c7947 */ /* 0x000fea0003800000 */
.L_x_5843:
        /* <DEDUP_REMOVED lines=34> */
[----:B------:R-:W1:Y:S01]  /*a3e0*/  LDC R37, c[0x0][0x3f4] ;  /* 0x0000fd00ff257b82 */ /* 0x000e620000000800 */
[----:B------:R-:W2:Y:S01]  /*a3f0*/  SHFL.IDX PT, R4, R26, RZ, 0x1c1f ;  /* 0x001c1fff1a047589 */ /* 0x000ea200000e0000 */
[----:B------:R-:W-:-:S03]  /*a400*/  IMAD R3, R23, R6, RZ ;  /* 0x0000000617037224 */ /* 0x000fc600078e02ff */
[----:B------:R-:W4:Y:S04]  /*a410*/  SHFL.IDX PT, R0, R27, RZ, 0x1c1f ;  /* 0x001c1fff1b007589 */ /* 0x000f2800000e0000 */
[----:B------:R-:W5:Y:S04]  /*a420*/  SHFL.IDX PT, R14, R35, RZ, 0x1c1f ;  /* 0x001c1fff230e7589 */ /* 0x000f6800000e0000 */
[----:B------:R-:W5:Y:S01]  /*a430*/  SHFL.IDX PT, R5, R25, RZ, 0x1c1f ;  /* 0x001c1fff19057589 */ /* 0x000f6200000e0000 */
[----:B-1----:R-:W-:-:S04]  /*a440*/  ISETP.GE.AND P0, PT, R18, R37, PT ;  /* 0x000000251200720c */ /* 0x002fc80003f06270 */
[----:B------:R-:W-:-:S13]  /*a450*/  ISETP.GE.OR P1, PT, R34, R3, P0 ;  /* 0x000000032200720c */ /* 0x000fda0000726670 */
[C---:B------:R-:W-:Y:S01]  /*a460*/  @!P1 IMAD.SHL.U32 R7, R18.reuse, 0x2, RZ ;  /* 0x0000000212079824 */ /* 0x040fe200078e00ff */
[----:B------:R-:W-:-:S04]  /*a470*/  @!P1 SHF.L.U64.HI R6, R18, 0x1, R19 ;  /* 0x0000000112069819 */ /* 0x000fc80000010213 */
[----:B--2---:R-:W-:-:S05]  /*a480*/  @!P1 IADD3 R8, P2, R4, R7, RZ ;  /* 0x0000000704089210 */ /* 0x004fca0007f5e0ff */
[----:B----4-:R-:W-:-:S06]  /*a490*/  @!P1 IMAD.X R9, R0, 0x1, R6, P2 ;  /* 0x0000000100099824 */ /* 0x010fcc00010e0606 */
[----:B0--3--:R-:W2:Y:S01]  /*a4a0*/  @!P1 LD.E.128 R8, desc[UR42][R8.64] ;  /* 0x0000002a08089980 */ /* 0x009ea2000c101d00 */
[----:B-----5:R-:W-:-:S05]  /*a4b0*/  @!P1 IADD3 R4, P2, R14, R7, RZ ;  /* 0x000000070e049210 */ /* 0x020fca0007f5e0ff */
[----:B------:R-:W-:-:S06]  /*a4c0*/  @!P1 IMAD.X R5, R5, 0x1, R6, P2 ;  /* 0x0000000105059824 */ /* 0x000fcc00010e0606 */
[----:B------:R-:W3:Y:S01]  /*a4d0*/  @!P1 LD.E.128 R4, desc[UR42][R4.64] ;  /* 0x0000002a04049980 */ /* 0x000ee2000c101d00 */
[----:B------:R-:W-:Y:S02]  /*a4e0*/  CS2R R20, SRZ ;  /* 0x0000000000147805 */ /* 0x000fe4000001ff00 */
[----:B------:R-:W-:Y:S02]  /*a4f0*/  CS2R R30, SRZ ;  /* 0x00000000001e7805 */ /* 0x000fe4000001ff00 */
[----:B------:R-:W-:Y:S01]  /*a500*/  CS2R R28, SRZ ;  /* 0x00000000001c7805 */ /* 0x000fe2000001ff00 */
[----:B------:R0:W1:Y:S01]  /*a510*/  SHFL.IDX PT, R24, R26, 0x1, 0x1c1f ;  /* 0x003c1f001a187f89 */ /* 0x00006200000e0000 */
[----:B------:R-:W-:-:S03]  /*a520*/  CS2R R32, SRZ ;  /* 0x0000000000207805 */ /* 0x000fc6000001ff00 */
[----:B------:R0:W4:Y:S04]  /*a530*/  SHFL.IDX PT, R14, R35, 0x1, 0x1c1f ;  /* 0x003c1f00230e7f89 */ /* 0x00012800000e0000 */
[----:B------:R-:W0:Y:S01]  /*a540*/  SHFL.IDX PT, R25, R25, 0x1, 0x1c1f ;  /* 0x003c1f0019197f89 */ /* 0x000e2200000e0000 */
[----:B--2---:R-:W-:Y:S02]  /*a550*/  @!P1 IMAD.MOV.U32 R20, RZ, RZ, R8 ;  /* 0x000000ffff149224 */ /* 0x004fe400078e0008 */
[----:B------:R-:W-:Y:S02]  /*a560*/  @!P1 IMAD.MOV.U32 R21, RZ, RZ, R9 ;  /* 0x000000ffff159224 */ /* 0x000fe400078e0009 */
[----:B------:R-:W-:Y:S02]  /*a570*/  IMAD.MOV.U32 R0, RZ, RZ, R20 ;  /* 0x000000ffff007224 */ /* 0x000fe400078e0014 */
[----:B------:R-:W-:-:S02]  /*a580*/  @!P1 IMAD.MOV.U32 R28, RZ, RZ, R10 ;  /* 0x000000ffff1c9224 */ /* 0x000fc400078e000a */
[----:B------:R-:W-:Y:S01]  /*a590*/  @!P1 IMAD.MOV.U32 R29, RZ, RZ, R11 ;  /* 0x000000ffff1d9224 */ /* 0x000fe200078e000b */
[----:B------:R-:W-:Y:S01]  /*a5a0*/  PRMT R56, R0, 0x7610, R56 ;  /* 0x0000761000387816 */ /* 0x000fe20000000038 */
[----:B------:R-:W-:Y:S01]  /*a5b0*/  IMAD.MOV.U32 R12, RZ, RZ, R21 ;  /* 0x000000ffff0c7224 */ /* 0x000fe200078e0015 */
[----:B------:R2:W0:Y:S01]  /*a5c0*/  SHFL.IDX PT, R0, R27, 0x1, 0x1c1f ;  /* 0x003c1f001b007f89 */ /* 0x00042200000e0000 */
[----:B---3--:R-:W-:Y:S02]  /*a5d0*/  @!P1 IMAD.MOV.U32 R30, RZ, RZ, R4 ;  /* 0x000000ffff1e9224 */ /* 0x008fe400078e0004 */
[----:B------:R-:W-:Y:S01]  /*a5e0*/  @!P1 IMAD.MOV.U32 R31, RZ, RZ, R5 ;  /* 0x000000ffff1f9224 */ /* 0x000fe200078e0005 */
[----:B------:R-:W-:Y:S01]  /*a5f0*/  PRMT R46, R12, 0x7610, R46 ;  /* 0x000076100c2e7816 */ /* 0x000fe2000000002e */
[----:B------:R-:W-:Y:S02]  /*a600*/  @!P1 IMAD.MOV.U32 R32, RZ, RZ, R6 ;  /* 0x000000ffff209224 */ /* 0x000fe400078e0006 */
[----:B------:R-:W-:-:S02]  /*a610*/  @!P1 IMAD.MOV.U32 R33, RZ, RZ, R7 ;  /* 0x000000ffff219224 */ /* 0x000fc400078e0007 */
[----:B------:R-:W-:Y:S02]  /*a620*/  IMAD.MOV.U32 R4, RZ, RZ, R30 ;  /* 0x000000ffff047224 */ /* 0x000fe400078e001e */
[----:B------:R-:W-:Y:S02]  /*a630*/  IMAD.MOV.U32 R5, RZ, RZ, R31 ;  /* 0x000000ffff057224 */ /* 0x000fe400078e001f */
[----:B------:R-:W-:Y:S01]  /*a640*/  IMAD.MOV.U32 R8, RZ, RZ, R28 ;  /* 0x000000ffff087224 */ /* 0x000fe200078e001c */
[----:B------:R-:W-:Y:S01]  /*a650*/  PRMT R40, R40, 0x5410, R4 ;  /* 0x0000541028287816 */ /* 0x000fe20000000004 */
[----:B------:R-:W-:Y:S01]  /*a660*/  IMAD.MOV.U32 R9, RZ, RZ, R29 ;  /* 0x000000ffff097224 */ /* 0x000fe200078e001d */
[----:B------:R-:W-:Y:S01]  /*a670*/  PRMT R47, R5, 0x7610, R47 ;  /* 0x00007610052f7816 */ /* 0x000fe2000000002f */
[----:B------:R-:W-:Y:S01]  /*a680*/  IMAD.MOV.U32 R6, RZ, RZ, R32 ;  /* 0x000000ffff067224 */ /* 0x000fe200078e0020 */
[----:B------:R-:W-:Y:S01]  /*a690*/  CS2R R4, SRZ ;  /* 0x0000000000047805 */ /* 0x000fe2000001ff00 */
[----:B------:R-:W-:Y:S01]  /*a6a0*/  IMAD.MOV.U32 R7, RZ, RZ, R33 ;  /* 0x000000ffff077224 */ /* 0x000fe200078e0021 */
[----:B------:R-:W-:-:S02]  /*a6b0*/  PRMT R36, R8, 0x5410, R9 ;  /* 0x0000541008247816 */ /* 0x000fc40000000009 */
[----:B------:R-:W-:Y:S02]  /*a6c0*/  PRMT R57, R6, 0x7610, R57 ;  /* 0x0000761006397816 */ /* 0x000fe40000000039 */
[----:B012-4-:R-:W-:-:S07]  /*a6d0*/  PRMT R50, R7, 0x7610, R50 ;  /* 0x0000761007327816 */ /* 0x017fce0000000032 */
.L_x_6159:
[----:B------:R-:W2:Y:S01]  /*a6e0*/  LDL R7, [R1+0x5c] ;  /* 0x00005c0001077983 */ /* 0x000ea20000100800 */
[----:B------:R-:W-:Y:S01]  /*a6f0*/  VIADD R34, R34, 0x20 ;  /* 0x0000002022227836 */ /* 0x000fe20000000000 */
[----:B------:R-:W-:Y:S01]  /*a700*/  BSSY B1, `(.L_x_5860) ;  /* 0x0000016000017945 */ /* 0x000fe20003800000 */
[----:B------:R-:W-:Y:S02]  /*a710*/  CS2R R8, SRZ ;  /* 0x0000000000087805 */ /* 0x000fe4000001ff00 */
[----:B------:R-:W-:Y:S02]  /*a720*/  CS2R R10, SRZ ;  /* 0x00000000000a7805 */ /* 0x000fe4000001ff00 */
[----:B------:R-:W-:Y:S02]  /*a730*/  ISETP.GE.AND P1, PT, R34, R3, PT ;  /* 0x000000032200720c */ /* 0x000fe40003f26270 */
[----:B--2---:R-:W-:-:S04]  /*a740*/  LEA.HI R6, R7, R7, RZ, 0x1 ;  /* 0x0000000707067211 */ /* 0x004fc800078f08ff */
[----:B------:R-:W-:-:S05]  /*a750*/  LOP3.LUT R6, R6, 0xfffffffe, RZ, 0xc0, !PT ;  /* 0xfffffffe06067812 */ /* 0x000fca00078ec0ff */
[----:B------:R-:W-:Y:S01]  /*a760*/  IMAD.IADD R13, R7, 0x1, -R6 ;  /* 0x00000001070d7824 */ /* 0x000fe200078e0a06 */
[----:B------:R-:W-:-:S04]  /*a770*/  CS2R R6, SRZ ;  /* 0x0000000000067805 */ /* 0x000fc8000001ff00 */
[----:B------:R-:W-:Y:S01]  /*a780*/  SHF.L.U32 R13, R13, 0x1f, RZ ;  /* 0x0000001f0d0d7819 */ /* 0x000fe200000006ff */
[----:B------:R-:W-:Y:S06]  /*a790*/  @P1 BRA `(.L_x_5861) ;  /* 0x0000000000301947 */ /* 0x000fec0003800000 */
[----:B------:R-:W-:Y:S02]  /*a7a0*/  CS2R R6, SRZ ;  /* 0x0000000000067805 */ /* 0x000fe4000001ff00 */
[----:B------:R-:W-:Y:S02]  /*a7b0*/  CS2R R8, SRZ ;  /* 0x0000000000087805 */ /* 0x000fe4000001ff00 */
[----:B------:R-:W-:Y:S01]  /*a7c0*/  CS2R R10, SRZ ;  /* 0x00000000000a7805 */ /* 0x000fe2000001ff00 */
[----:B------:R-:W-:Y:S06]  /*a7d0*/  @P0 BRA `(.L_x_5861) ;  /* 0x0000000000200947 */ /* 0x000fec0003800000 */
[C---:B------:R-:W-:Y:S01]  /*a7e0*/  IMAD.SHL.U32 R7, R18.reuse, 0x2, RZ ;  /* 0x0000000212077824 */ /* 0x040fe200078e00ff */
[----:B------:R-:W-:-:S04]  /*a7f0*/  SHF.L.U64.HI R5, R18, 0x1, R19 ;  /* 0x0000000112057819 */ /* 0x000fc80000010213 */
[-C--:B------:R-:W-:Y:S02]  /*a800*/  IADD3 R8, P1, R24, R7.reuse, RZ ;  /* 0x0000000718087210 */ /* 0x080fe40007f3e0ff */
[----:B------:R-:W-:-:S03]  /*a810*/  IADD3 R4, P2, R14, R7, RZ ;  /* 0x000000070e047210 */ /* 0x000fc60007f5e0ff */
[--C-:B------:R-:W-:Y:S02]  /*a820*/  IMAD.X R9, R0, 0x1, R5.reuse, P1 ;  /* 0x0000000100097824 */ /* 0x100fe400008e0605 */
[----:B------:R-:W-:-:S04]  /*a830*/  IMAD.X R5, R25, 0x1, R5, P2 ;  /* 0x0000000119057824 */ /* 0x000fc800010e0605 */
[----:B------:R-:W5:Y:S04]  /*a840*/  LD.E.128 R8, desc[UR42][R8.64] ;  /* 0x0000002a08087980 */ /* 0x000f68000c101d00 */
[----:B------:R-:W5:Y:S02]  /*a850*/  LD.E.128 R4, desc[UR42][R4.64] ;  /* 0x0000002a04047980 */ /* 0x000f64000c101d00 */
.L_x_5861:
[----:B------:R-:W-:Y:S05]  /*a860*/  BSYNC B1 ;  /* 0x0000000000017941 */ /* 0x000fea0003800000 */
.L_x_5860:
[----:B------:R-:W0:Y:S01]  /*a870*/  SYNCS.PHASECHK.TRANS64.TRYWAIT P1, [R2+URZ+0x28c00], R13 ;  /* 0x028c000d020075a7 */ /* 0x000e22000802017f */
[----:B-----5:R-:W-:Y:S01]  /*a880*/  IMAD.MOV.U32 R12, RZ, RZ, R4 ;  /* 0x000000ffff0c7224 */ /* 0x020fe200078e0004 */
[----:B------:R-:W-:Y:S01]  /*a890*/  VIADDMNMX R3, R3, -R196, 0x40, PT ;  /* 0x0000004003037446 */ /* 0x000fe200038009c4 */
[----:B------:R-:W-:Y:S01]  /*a8a0*/  IMAD.MOV.U32 R14, RZ, RZ, R5 ;  /* 0x000000ffff0e7224 */ /* 0x000fe200078e0005 */
[----:B------:R-:W-:Y:S01]  /*a8b0*/  BSSY B1, `(.L_x_5862) ;  /* 0x000000e000017945 */ /* 0x000fe20003800000 */
[C---:B------:R-:W-:Y:S01]  /*a8c0*/  VIADD R0, R193.reuse, 0x20 ;  /* 0x00000020c1007836 */ /* 0x040fe20000000000 */
[-C--:B------:R-:W-:Y:S01]  /*a8d0*/  ISETP.GE.OR P2, PT, R193, R3.reuse, P0 ;  /* 0x00000003c100720c */ /* 0x080fe20000746670 */
[----:B------:R-:W-:Y:S01]  /*a8e0*/  IMAD.MOV.U32 R15, RZ, RZ, R9 ;  /* 0x000000ffff0f7224 */ /* 0x000fe200078e0009 */
[----:B------:R-:W-:Y:S01]  /*a8f0*/  PRMT R40, R12, 0x7610, R40 ;  /* 0x000076100c287816 */ /* 0x000fe20000000028 */
[----:B------:R-:W-:Y:S01]  /*a900*/  IMAD.MOV.U32 R12, RZ, RZ, R7 ;  /* 0x000000ffff0c7224 */ /* 0x000fe200078e0007 */
[----:B------:R-:W-:Y:S01]  /*a910*/  PRMT R57, R57, 0x5410, R14 ;  /* 0x0000541039397816 */ /* 0x000fe2000000000e */
[----:B------:R-:W-:Y:S01]  /*a920*/  IMAD.MOV.U32 R14, RZ, RZ, R8 ;  /* 0x000000ffff0e7224 */ /* 0x000fe200078e0008 */
[----:B------:R-:W-:Y:S01]  /*a930*/  ISETP.GE.OR P0, PT, R0, R3, P0 ;  /* 0x000000030000720c */ /* 0x000fe20000706670 */
[----:B------:R-:W-:Y:S01]  /*a940*/  IMAD.IADD R35, R18, 0x1, R37 ;  /* 0x0000000112237824 */ /* 0x000fe200078e0225 */
[----:B------:R-:W-:-:S02]  /*a950*/  MOV R3, R6 ;  /* 0x0000000600037202 */ /* 0x000fc40000000f00 */
[----:B------:R-:W-:Y:S02]  /*a960*/  PRMT R58, R14, 0x5410, R15 ;  /* 0x000054100e3a7816 */ /* 0x000fe4000000000f */
[----:B------:R-:W-:Y:S01]  /*a970*/  PRMT R39, R12, 0x5410, R3 ;  /* 0x000054100c277816 */ /* 0x000fe20000000003 */
[----:B0-----:R-:W-:Y:S06]  /*a980*/  @!P1 BRA `(.L_x_5863) ;  /* 0x0000018800649947 */ /* 0x001fec0003800000 */
.L_x_6160:
[----:B------:R-:W-:Y:S05]  /*a990*/  BSYNC B1 ;  /* 0x0000000000017941 */ /* 0x000fea0003800000 */
.L_x_5862:
[----:B------:R-:W-:Y:S01]  /*a9a0*/  BSSY B1, `(.L_x_5864) ;  /* 0x0000063000017945 */ /* 0x000fe20003800000 */
[----:B------:R-:W-:Y:S01]  /*a9b0*/  IMAD.MOV.U32 R3, RZ, RZ, R10 ;  /* 0x000000ffff037224 */ /* 0x000fe200078e000a */
[----:B------:R-:W-:Y:S01]  /*a9c0*/  LOP3.LUT R35, R35, 0x38, RZ, 0xc0, !PT ;  /* 0x0000003823237812 */ /* 0x000fe200078ec0ff */
[----:B------:R-:W-:Y:S01]  /*a9d0*/  IMAD.MOV.U32 R34, RZ, RZ, R11 ;  /* 0x000000ffff227224 */ /* 0x000fe200078e000b */
[----:B------:R-:W-:Y:S06]  /*a9e0*/  @P2 BRA `(.L_x_5865) ;  /* 0x0000000400782947 */ /* 0x000fec0003800000 */
[----:B------:R-:W-:Y:S01]  /*a9f0*/  IMAD.SHL.U32 R12, R198, 0x40, RZ ;  /* 0x00000040c60c7824 */ /* 0x000fe200078e00ff */
[--C-:B------:R-:W-:Y:S01]  /*aa00*/  SHF.R.U64 R20, R20, 0x10, R21.reuse ;  /* 0x0000001014147819 */ /* 0x100fe20000001215 */
[----:B------:R-:W-:Y:S01]  /*aa10*/  HADD2.F32 R47, -RZ, R47.H0_H0 ;  /* 0x2000002fff2f7230 */ /* 0x000fe20000004100 */
[----:B------:R-:W-:Y:S01]  /*aa20*/  SHF.R.U32.HI R49, RZ, 0x10, R21 ;  /* 0x00000010ff317819 */ /* 0x000fe20000011615 */
[----:B------:R-:W-:Y:S01]  /*aa30*/  HADD2.F32 R46, -RZ, R46.H0_H0 ;  /* 0x2000002eff2e7230 */ /* 0x000fe20000004100 */
[----:B------:R-:W-:Y:S02]  /*aa40*/  LOP3.LUT R25, R12, 0x1c0, RZ, 0xc0, !PT ;  /* 0x000001c00c197812 */ /* 0x000fe400078ec0ff */
[----:B------:R-:W-:Y:S02]  /*aa50*/  SHF.R.U64 R21, R28, 0x10, R29 ;  /* 0x000000101c157819 */ /* 0x000fe4000000121d */
[----:B------:R-:W-:Y:S02]  /*aa60*/  LOP3.LUT R12, R25, 0x38, R18, 0xf8, !PT ;  /* 0x00000038190c7812 */ /* 0x000fe400078ef812 */
[----:B------:R-:W-:Y:S01]  /*aa70*/  SHF.R.U32.HI R14, RZ, 0x3, R25 ;  /* 0x00000003ff0e7819 */ /* 0x000fe20000011619 */
[----:B------:R-:W-:Y:S01]  /*aa80*/  HADD2.F32 R21, -RZ, R21.H0_H0 ;  /* 0x20000015ff157230 */ /* 0x000fe20000004100 */
[----:B------:R-:W-:-:S02]  /*aa90*/  SHF.R.U64 R28, R32, 0x10, R33 ;  /* 0x00000010201c7819 */ /* 0x000fc40000001221 */
[----:B0-----:R-:W-:Y:S02]  /*aaa0*/  LOP3.LUT R13, R12, R14, RZ, 0x3c, !PT ;  /* 0x0000000e0c0d7212 */ /* 0x001fe400078e3cff */
[----:B------:R-:W-:Y:S02]  /*aab0*/  LOP3.LUT R25, R14, R35, R25, 0x1e, !PT ;  /* 0x000000230e197212 */ /* 0x000fe400078e1e19 */
[----:B------:R-:W-:Y:S01]  /*aac0*/  SHF.R.U32.HI R53, RZ, 0x10, R33 ;  /* 0x00000010ff357819 */ /* 0x000fe20000011621 */
[C---:B------:R-:W-:Y:S01]  /*aad0*/  IMAD R13, R214.reuse, 0x200, R13 ;  /* 0x00000200d60d7824 */ /* 0x040fe200078e020d */
[----:B------:R-:W-:Y:S01]  /*aae0*/  SHF.R.U32.HI R48, RZ, 0x10, R31 ;  /* 0x00000010ff307819 */ /* 0x000fe2000001161f */
[----:B------:R-:W-:Y:S01]  /*aaf0*/  IMAD R25, R214, 0x200, R25 ;  /* 0x00000200d6197824 */ /* 0x000fe200078e0219 */
[----:B------:R-:W-:Y:S01]  /*ab00*/  SHF.R.U32.HI R55, RZ, 0x10, R29 ;  /* 0x00000010ff377819 */ /* 0x000fe2000001161d */
[--C-:B------:R-:W-:Y:S01]  /*ab10*/  IMAD R37, R13, 0x2, R2.reuse ;  /* 0x000000020d257824 */ /* 0x100fe200078e0202 */
[----:B------:R-:W-:Y:S01]  /*ab20*/  SHF.R.U64 R30, R30, 0x10, R31 ;  /* 0x000000101e1e7819 */ /* 0x000fe2000000121f */
[----:B------:R-:W-:-:S02]  /*ab30*/  IMAD R38, R25, 0x2, R2 ;  /* 0x0000000219267824 */ /* 0x000fc400078e0202 */
[----:B------:R-:W-:Y:S01]  /*ab40*/  HADD2.F32 R48, -RZ, R48.H0_H0 ;  /* 0x20000030ff307230 */ /* 0x000fe20000004100 */
[----:B------:R-:W0:Y:S04]  /*ab50*/  LDS.128 R12, [R37+0x20400] ;  /* 0x02040000250c7984 */ /* 0x000e280000000c00 */
[----:B------:R-:W1:Y:S01]  /*ab60*/  LDS.128 R24, [R38+0x20400] ;  /* 0x0204000026187984 */ /* 0x000e620000000c00 */
[--C-:B0-----:R-:W-:Y:S02]  /*ab70*/  HADD2.F32 R32, -RZ, R13.reuse.H0_H0 ;  /* 0x2000000dff207230 */ /* 0x101fe40000004100 */
[----:B------:R-:W-:Y:S02]  /*ab80*/  HADD2.F32 R33, -RZ, R13.H1_H1 ;  /* 0x3000000dff217230 */ /* 0x000fe40000004100 */
[----:B-1----:R-:W-:-:S02]  /*ab90*/  HADD2.F32 R13, -RZ, R25.H0_H0 ;  /* 0x20000019ff0d7230 */ /* 0x002fc40000004100 */
[----:B------:R-:W-:Y:S02]  /*aba0*/  HADD2.F32 R43, -RZ, R25.H1_H1 ;  /* 0x30000019ff2b7230 */ /* 0x000fe40000004100 */
[----:B------:R-:W-:Y:S02]  /*abb0*/  HADD2.F32 R44, -RZ, R27.H0_H0 ;  /* 0x2000001bff2c7230 */ /* 0x000fe40000004100 */
[CC--:B------:R-:W-:Y:S01]  /*abc0*/  FMUL.FTZ R25, R13.reuse, R47.reuse ;  /* 0x0000002f0d197220 */ /* 0x0c0fe20000410000 */
[-C--:B------:R-:W-:Y:S01]  /*abd0*/  FMUL.FTZ R51, R13, R46.reuse ;  /* 0x0000002e0d337220 */ /* 0x080fe20000410000 */
[----:B------:R-:W-:Y:S02]  /*abe0*/  HADD2.F32 R41, -RZ, R15.H0_H0 ;  /* 0x2000000fff297230 */ /* 0x000fe40000004100 */
[C---:B------:R-:W-:Y:S01]  /*abf0*/  FFMA.FTZ R13, R32.reuse, R46, -R25 ;  /* 0x0000002e200d7223 */ /* 0x040fe20000010819 */
[----:B------:R-:W-:Y:S02]  /*ac00*/  HADD2.F32 R46, -RZ, R49.H0_H0 ;  /* 0x20000031ff2e7230 */ /* 0x000fe40000004100 */
[----:B------:R-:W-:Y:S01]  /*ac10*/  FFMA.FTZ R25, R32, R47, R51 ;  /* 0x0000002f20197223 */ /* 0x000fe20000010033 */
[----:B------:R-:W-:-:S02]  /*ac20*/  HADD2.F32 R49, -RZ, R50.H0_H0 ;  /* 0x20000032ff317230 */ /* 0x000fc40000004100 */
[C---:B------:R-:W-:Y:S01]  /*ac30*/  FMUL.FTZ R50, R43.reuse, R48 ;  /* 0x000000302b327220 */ /* 0x040fe20000410000 */
[----:B------:R-:W-:Y:S02]  /*ac40*/  HADD2.F32 R47, -RZ, R36.H1_H1 ;  /* 0x30000024ff2f7230 */ /* 0x000fe40000004100 */
[-C--:B------:R-:W-:Y:S01]  /*ac50*/  FMUL.FTZ R52, R43, R46.reuse ;  /* 0x0000002e2b347220 */ /* 0x080fe20000410000 */
[----:B------:R-:W-:Y:S02]  /*ac60*/  HADD2.F32 R45, -RZ, R27.H1_H1 ;  /* 0x3000001bff2d7230 */ /* 0x000fe40000004100 */
[----:B------:R-:W-:Y:S01]  /*ac70*/  FFMA.FTZ R32, R33, R46, -R50 ;  /* 0x0000002e21207223 */ /* 0x000fe20000010832 */
[C---:B------:R-:W-:Y:S01]  /*ac80*/  FMUL.FTZ R50, R44.reuse, R49 ;  /* 0x000000312c327220 */ /* 0x040fe20000410000 */
[----:B------:R-:W-:Y:S02]  /*ac90*/  HADD2.F32 R46, -RZ, R53.H0_H0 ;  /* 0x20000035ff2e7230 */ /* 0x000fe40000004100 */
[----:B------:R-:W-:Y:S01]  /*aca0*/  FMUL.FTZ R54, R44, R47 ;  /* 0x0000002f2c367220 */ /* 0x000fe20000410000 */
[----:B------:R-:W-:-:S02]  /*acb0*/  HADD2.F32 R31, -RZ, R15.H1_H1 ;  /* 0x3000000fff1f7230 */ /* 0x000fc40000004100 */
[----:B------:R-:W-:Y:S01]  /*acc0*/  FFMA.FTZ R52, R33, R48, R52 ;  /* 0x0000003021347223 */ /* 0x000fe20000010034 */
[C---:B------:R-:W-:Y:S01]  /*acd0*/  FFMA.FTZ R47, R41.reuse, R47, -R50 ;  /* 0x0000002f292f7223 */ /* 0x040fe20000010832 */
[----:B------:R-:W-:Y:S02]  /*ace0*/  HADD2.F32 R44, -RZ, R55.H0_H0 ;  /* 0x20000037ff2c7230 */ /* 0x000fe40000004100 */
[----:B------:R-:W-:Y:S01]  /*acf0*/  FFMA.FTZ R54, R41, R49, R54 ;  /* 0x0000003129367223 */ /* 0x000fe20000010036 */
[----:B------:R-:W-:Y:S02]  /*ad00*/  HADD2.F32 R42, -RZ, R24.H0_H0 ;  /* 0x20000018ff2a7230 */ /* 0x000fe40000004100 */
[C---:B------:R-:W-:Y:S01]  /*ad10*/  FMUL.FTZ R48, R45.reuse, R46 ;  /* 0x0000002e2d307220 */ /* 0x040fe20000410000 */
[----:B------:R-:W-:Y:S02]  /*ad20*/  HADD2.F32 R41, -RZ, R40.H1_H1 ;  /* 0x30000028ff297230 */ /* 0x000fe40000004100 */
[----:B------:R-:W-:Y:S01]  /*ad30*/  FMUL.FTZ R50, R45, R44 ;  /* 0x0000002c2d327220 */ /* 0x000fe20000410000 */
[----:B------:R-:W-:-:S02]  /*ad40*/  HADD2.F32 R33, -RZ, R56.H0_H0 ;  /* 0x20000038ff217230 */ /* 0x000fc40000004100 */
[C---:B------:R-:W-:Y:S01]  /*ad50*/  FFMA.FTZ R56, R31.reuse, R44, -R48 ;  /* 0x0000002c1f387223 */ /* 0x040fe20000010830 */
[----:B------:R-:W-:Y:S02]  /*ad60*/  HADD2.F32 R29, -RZ, R12.H0_H0 ;  /* 0x2000000cff1d7230 */ /* 0x000fe40000004100 */
[C---:B------:R-:W-:Y:S01]  /*ad70*/  FMUL.FTZ R48, R42.reuse, R41 ;  /* 0x000000292a307220 */ /* 0x040fe20000410000 */
[----:B------:R-:W-:Y:S02]  /*ad80*/  HADD2.F32 R27, -RZ, R26.H0_H0 ;  /* 0x2000001aff1b7230 */ /* 0x000fe40000004100 */
[----:B------:R-:W-:Y:S01]  /*ad90*/  FMUL.FTZ R42, R42, R33 ;  /* 0x000000212a2a7220 */ /* 0x000fe20000410000 */
[----:B------:R-:W-:Y:S02]  /*ada0*/  HADD2.F32 R44, -RZ, R57.H0_H0 ;  /* 0x20000039ff2c7230 */ /* 0x000fe40000004100 */
[----:B------:R-:W-:Y:S01]  /*adb0*/  FFMA.FTZ R43, R31, R46, R50 ;  /* 0x0000002e1f2b7223 */ /* 0x000fe20000010032 */
[----:B------:R-:W-:-:S02]  /*adc0*/  HADD2.F32 R36, -RZ, R36.H0_H0 ;  /* 0x20000024ff247230 */ /* 0x000fc40000004100 */
[C---:B------:R-:W-:Y:S01]  /*add0*/  FFMA.FTZ R48, R29.reuse, R33, -R48 ;  /* 0x000000211d307223 */ /* 0x040fe20000010830 */
[----:B------:R-:W-:Y:S02]  /*ade0*/  HADD2.F32 R15, -RZ, R14.H0_H0 ;  /* 0x2000000eff0f7230 */ /* 0x000fe40000004100 */
[----:B------:R-:W-:Y:S01]  /*adf0*/  FFMA.FTZ R42, R29, R41, R42 ;  /* 0x000000291d2a7223 */ /* 0x000fe2000001002a */
[----:B------:R-:W-:Y:S02]  /*ae00*/  HADD2.F32 R24, -RZ, R24.H1_H1 ;  /* 0x30000018ff187230 */ /* 0x000fe40000004100 */
[C---:B------:R-:W-:Y:S01]  /*ae10*/  FMUL.FTZ R46, R27.reuse, R44 ;  /* 0x0000002c1b2e7220 */ /* 0x040fe20000410000 */
[----:B------:R-:W-:Y:S02]  /*ae20*/  HADD2.F32 R26, -RZ, R26.H1_H1 ;  /* 0x3000001aff1a7230 */ /* 0x000fe40000004100 */
[----:B------:R-:W-:Y:S01]  /*ae30*/  FMUL.FTZ R50, R27, R36 ;  /* 0x000000241b327220 */ /* 0x000fe20000410000 */
        /* <DEDUP_REMOVED lines=21> */
[----:B------:R1:W-:Y:S01]  /*af90*/  STS.128 [R37+0x20400], R12 ;  /* 0x0204000c25007388 */ /* 0x0003e20000000c00 */
[----:B------:R-:W-:Y:S02]  /*afa0*/  F2FP.F16.F32.PACK_AB R24, R29, R42 ;  /* 0x0000002a1d18723e */ /* 0x000fe400000000ff */
[----:B------:R-:W-:-:S05]  /*afb0*/  F2FP.F16.F32.PACK_AB R26, R31, R50 ;  /* 0x000000321f1a723e */ /* 0x000fca00000000ff */
[----:B------:R1:W-:Y:S02]  /*afc0*/  STS.128 [R38+0x20400], R24 ;  /* 0x0204001826007388 */ /* 0x0003e40000000c00 */
.L_x_5865:
[----:B------:R-:W-:Y:S05]  /*afd0*/  BSYNC B1 ;  /* 0x0000000000017941 */ /* 0x000fea0003800000 */
.L_x_5864:
[----:B------:R-:W-:Y:S01]  /*afe0*/  PRMT R36, R3, 0x5410, R34 ;  /* 0x0000541003247816 */ /* 0x000fe20000000022 */
[----:B------:R-:W-:Y:S06]  /*aff0*/  @P0 BRA `(.L_x_5856) ;  /* 0x00000004007c0947 */ /* 0x000fec0003800000 */
[----:B------:R-:W0:Y:S01]  /*b000*/  LDL R42, [R1+0x64] ;  /* 0x00006400012a7983 */ /* 0x000e220000100800 */
[----:B-1----:R-:W-:Y:S01]  /*b010*/  IMAD.SHL.U32 R12, R0, 0x40, RZ ;  /* 0x00000040000c7824 */ /* 0x002fe200078e00ff */
[----:B------:R-:W-:Y:S01]  /*b020*/  SHF.R.S32.HI R3, RZ, 0x1f, R0 ;  /* 0x0000001fff037819 */ /* 0x000fe20000011400 */
[----:B------:R-:W-:Y:S01]  /*b030*/  HADD2.F32 R21, -RZ, R58.H1_H1 ;  /* 0x3000003aff157230 */ /* 0x000fe20000004100 */
[--C-:B------:R-:W-:Y:S01]  /*b040*/  SHF.R.U64 R41, R4, 0x10, R5.reuse ;  /* 0x0000001004297819 */ /* 0x100fe20000001205 */
[----:B------:R-:W-:Y:S01]  /*b050*/  HADD2.F32 R29, -RZ, R57.H1_H1 ;  /* 0x30000039ff1d7230 */ /* 0x000fe20000004100 */
[----:B------:R-:W-:Y:S01]  /*b060*/  LEA.HI R3, R3, R0, RZ, 0x3 ;  /* 0x0000000003037211 */ /* 0x000fe200078f18ff */
[----:B------:R-:W-:Y:S01]  /*b070*/  HADD2.F32 R40, -RZ, R40.H0_H0 ;  /* 0x20000028ff287230 */ /* 0x000fe20000004100 */
[----:B------:R-:W-:Y:S02]  /*b080*/  LOP3.LUT R12, R12, 0x1c0, RZ, 0xc0, !PT ;  /* 0x000001c00c0c7812 */ /* 0x000fe400078ec0ff */
[----:B------:R-:W-:Y:S01]  /*b090*/  SHF.R.U32.HI R28, RZ, 0x10, R5 ;  /* 0x00000010ff1c7819 */ /* 0x000fe20000011605 */
[----:B------:R-:W-:Y:S01]  /*b0a0*/  IMAD.SHL.U32 R3, R3, 0x40, RZ ;  /* 0x0000004003037824 */ /* 0x000fe200078e00ff */
[----:B------:R-:W-:-:S02]  /*b0b0*/  SHF.R.U32.HI R0, RZ, 0x3, R12 ;  /* 0x00000003ff007819 */ /* 0x000fc4000001160c */
[----:B------:R-:W-:Y:S01]  /*b0c0*/  SHF.R.U64 R4, R10, 0x10, R11 ;  /* 0x000000100a047819 */ /* 0x000fe2000000120b */
[----:B------:R-:W-:Y:S01]  /*b0d0*/  HADD2.F32 R28, -RZ, R28.H0_H0 ;  /* 0x2000001cff1c7230 */ /* 0x000fe20000004100 */
[----:B------:R-:W-:Y:S02]  /*b0e0*/  LOP3.LUT R35, R0, R35, R12, 0x1e, !PT ;  /* 0x0000002300237212 */ /* 0x000fe400078e1e0c */
[----:B------:R-:W-:Y:S02]  /*b0f0*/  LOP3.LUT R0, R3, 0xfffffe00, RZ, 0xc0, !PT ;  /* 0xfffffe0003007812 */ /* 0x000fe400078ec0ff */
[----:B------:R-:W-:Y:S02]  /*b100*/  SHF.R.U32.HI R30, RZ, 0x10, R9 ;  /* 0x00000010ff1e7819 */ /* 0x000fe40000011609 */
[----:B------:R-:W-:Y:S01]  /*b110*/  SHF.R.U64 R37, R6, 0x10, R7 ;  /* 0x0000001006257819 */ /* 0x000fe20000001207 */
[----:B------:R-:W-:Y:S01]  /*b120*/  IMAD.IADD R35, R0, 0x1, R35 ;  /* 0x0000000100237824 */ /* 0x000fe200078e0223 */
[----:B------:R-:W-:-:S02]  /*b130*/  SHF.R.U64 R3, R8, 0x10, R9 ;  /* 0x0000001008037819 */ /* 0x000fc40000001209 */
[----:B------:R-:W-:Y:S01]  /*b140*/  SHF.R.U32.HI R38, RZ, 0x10, R11 ;  /* 0x00000010ff267819 */ /* 0x000fe2000001160b */
[----:B------:R-:W-:Y:S01]  /*b150*/  IMAD R0, R35, 0x2, R2 ;  /* 0x0000000223007824 */ /* 0x000fe200078e0202 */
[----:B------:R-:W-:Y:S01]  /*b160*/  SHF.R.U32.HI R35, RZ, 0x10, R7 ;  /* 0x00000010ff237819 */ /* 0x000fe20000011607 */
[----:B------:R-:W-:-:S03]  /*b170*/  HADD2.F32 R3, -RZ, R3.H0_H0 ;  /* 0x20000003ff037230 */ /* 0x000fc60000004100 */
[----:B------:R-:W1:Y:S02]  /*b180*/  LDS.128 R24, [R0+0x20400] ;  /* 0x0204000000187984 */ /* 0x000e640000000c00 */
[--C-:B-1----:R-:W-:Y:S02]  /*b190*/  HADD2.F32 R10, -RZ, R25.reuse.H0_H0 ;  /* 0x20000019ff0a7230 */ /* 0x102fe40000004100 */
        /* <DEDUP_REMOVED lines=12> */
[----:B0-----:R-:W0:Y:S02]  /*b260*/  LDS.128 R12, [R42+0x20400] ;  /* 0x020400002a0c7984 */ /* 0x001e240000000c00 */
[----:B0-----:R-:W-:-:S02]  /*b270*/  HADD2.F32 R6, -RZ, R13.H0_H0 ;  /* 0x2000000dff067230 */ /* 0x001fc40000004100 */
[----:B------:R-:W-:Y:S02]  /*b280*/  HADD2.F32 R13, -RZ, R13.H1_H1 ;  /* 0x3000000dff0d7230 */ /* 0x000fe40000004100 */
[----:B------:R-:W-:Y:S02]  /*b290*/  HADD2.F32 R5, -RZ, R12.H0_H0 ;  /* 0x2000000cff057230 */ /* 0x000fe40000004100 */
[C---:B------:R-:W-:Y:S01]  /*b2a0*/  FFMA.FTZ R31, R6.reuse, R21, -R31 ;  /* 0x00000015061f7223 */ /* 0x040fe2000001081f */
[----:B------:R-:W-:Y:S01]  /*b2b0*/  FFMA.FTZ R33, R6, R29, R33 ;  /* 0x0000001d06217223 */ /* 0x000fe20000010021 */
[----:B------:R-:W-:Y:S02]  /*b2c0*/  HADD2.F32 R6, -RZ, R58.H0_H0 ;  /* 0x2000003aff067230 */ /* 0x000fe40000004100 */
[----:B------:R-:W-:Y:S01]  /*b2d0*/  FFMA.FTZ R32, R13, R10, -R30 ;  /* 0x0000000a0d207223 */ /* 0x000fe2000001081e */
[----:B------:R-:W-:Y:S01]  /*b2e0*/  FMUL.FTZ R30, R9, R40 ;  /* 0x00000028091e7220 */ /* 0x000fe20000410000 */
[----:B------:R-:W-:-:S02]  /*b2f0*/  HADD2.F32 R10, -RZ, R39.H1_H1 ;  /* 0x30000027ff0a7230 */ /* 0x000fc40000004100 */
[----:B------:R-:W-:Y:S01]  /*b300*/  FFMA.FTZ R34, R13, R28, R34 ;  /* 0x0000001c0d227223 */ /* 0x000fe20000010022 */
[-C--:B------:R-:W-:Y:S01]  /*b310*/  FMUL.FTZ R9, R9, R6.reuse ;  /* 0x0000000609097220 */ /* 0x080fe20000410000 */
[----:B------:R-:W-:Y:S01]  /*b320*/  FFMA.FTZ R30, R5, R6, -R30 ;  /* 0x00000006051e7223 */ /* 0x000fe2000001081e */
[----:B------:R-:W-:Y:S02]  /*b330*/  HADD2.F32 R7, -RZ, R14.H0_H0 ;  /* 0x2000000eff077230 */ /* 0x000fe40000004100 */
[----:B------:R-:W-:Y:S01]  /*b340*/  FMUL.FTZ R28, R11, R10 ;  /* 0x0000000a0b1c7220 */ /* 0x000fe20000410000 */
[--C-:B------:R-:W-:Y:S02]  /*b350*/  HADD2.F32 R6, -RZ, R36.reuse.H0_H0 ;  /* 0x20000024ff067230 */ /* 0x100fe40000004100 */
[----:B------:R-:W-:Y:S01]  /*b360*/  FFMA.FTZ R40, R5, R40, R9 ;  /* 0x0000002805287223 */ /* 0x000fe20000010009 */
[----:B------:R-:W-:Y:S02]  /*b370*/  HADD2.F32 R5, -RZ, R36.H1_H1 ;  /* 0x30000024ff057230 */ /* 0x000fe40000004100 */
[----:B------:R-:W-:-:S02]  /*b380*/  HADD2.F32 R39, -RZ, R39.H0_H0 ;  /* 0x20000027ff277230 */ /* 0x000fc40000004100 */
[-C--:B------:R-:W-:Y:S01]  /*b390*/  FMUL.FTZ R36, R11, R6.reuse ;  /* 0x000000060b247220 */ /* 0x080fe20000410000 */
[----:B------:R-:W-:Y:S01]  /*b3a0*/  FFMA.FTZ R21, R7, R6, -R28 ;  /* 0x0000000607157223 */ /* 0x000fe2000001081c */
[----:B------:R-:W-:Y:S02]  /*b3b0*/  HADD2.F32 R8, -RZ, R15.H0_H0 ;  /* 0x2000000fff087230 */ /* 0x000fe40000004100 */
[----:B------:R-:W-:Y:S02]  /*b3c0*/  HADD2.F32 R6, -RZ, R38.H0_H0 ;  /* 0x20000026ff067230 */ /* 0x000fe40000004100 */
[C---:B------:R-:W-:Y:S01]  /*b3d0*/  FMUL.FTZ R9, R20.reuse, R39 ;  /* 0x0000002714097220 */ /* 0x040fe20000410000 */
[----:B------:R-:W-:Y:S02]  /*b3e0*/  HADD2.F32 R28, -RZ, R35.H0_H0 ;  /* 0x20000023ff1c7230 */ /* 0x000fe40000004100 */
[----:B------:R-:W-:Y:S01]  /*b3f0*/  FMUL.FTZ R38, R20, R5 ;  /* 0x0000000514267220 */ /* 0x000fe20000410000 */
[----:B------:R-:W-:-:S02]  /*b400*/  HADD2.F32 R15, -RZ, R15.H1_H1 ;  /* 0x3000000fff0f7230 */ /* 0x000fc40000004100 */
[----:B------:R-:W-:Y:S01]  /*b410*/  FFMA.FTZ R10, R7, R10, R36 ;  /* 0x0000000a070a7223 */ /* 0x000fe20000010024 */
[C---:B------:R-:W-:Y:S01]  /*b420*/  FFMA.FTZ R20, R8.reuse, R5, -R9 ;  /* 0x0000000508147223 */ /* 0x040fe20000010809 */
[----:B------:R-:W-:Y:S01]  /*b430*/  FFMA.FTZ R38, R8, R39, R38 ;  /* 0x0000002708267223 */ /* 0x000fe20000010026 */
[C---:B------:R-:W-:Y:S01]  /*b440*/  FMUL.FTZ R36, R27.reuse, R28 ;  /* 0x0000001c1b247220 */ /* 0x040fe20000410000 */
[-C--:B------:R-:W-:Y:S01]  /*b450*/  FMUL.FTZ R8, R27, R6.reuse ;  /* 0x000000061b087220 */ /* 0x080fe20000410000 */
[----:B------:R-:W-:Y:S02]  /*b460*/  HADD2.F32 R7, -RZ, R41.H0_H0 ;  /* 0x20000029ff077230 */ /* 0x000fe40000004100 */
[----:B------:R-:W-:Y:S02]  /*b470*/  HADD2.F32 R9, -RZ, R37.H0_H0 ;  /* 0x20000025ff097230 */ /* 0x000fe40000004100 */
[----:B------:R-:W-:Y:S01]  /*b480*/  FFMA.FTZ R25, R15, R6, -R36 ;  /* 0x000000060f197223 */ /* 0x000fe20000010824 */
[----:B------:R-:W-:-:S02]  /*b490*/  HADD2.F32 R5, -RZ, R4.H0_H0 ;  /* 0x20000004ff057230 */ /* 0x000fc40000004100 */
[----:B------:R-:W-:Y:S01]  /*b4a0*/  FFMA.FTZ R27, R15, R28, R8 ;  /* 0x0000001c0f1b7223 */ /* 0x000fe20000010008 */
[----:B------:R-:W-:Y:S02]  /*b4b0*/  HADD2.F32 R12, -RZ, R12.H1_H1 ;  /* 0x3000000cff0c7230 */ /* 0x000fe40000004100 */
[----:B------:R-:W-:Y:S01]  /*b4c0*/  FMUL.FTZ R11, R24, R7 ;  /* 0x00000007180b7220 */ /* 0x000fe20000410000 */
[----:B------:R-:W-:Y:S02]  /*b4d0*/  HADD2.F32 R14, -RZ, R14.H1_H1 ;  /* 0x3000000eff0e7230 */ /* 0x000fe40000004100 */
        /* <DEDUP_REMOVED lines=17> */
.L_x_5856:
[----:B------:R-:W-:Y:S05]  /*b5f0*/  BSYNC B0 ;  /* 0x0000000000007941 */ /* 0x000fea0003800000 */
.L_x_5842:
[----:B------:R-:W-:Y:S01]  /*b600*/  @!PT LDS RZ, [RZ] ;  /* 0x00000000fffff984 */ /* 0x000fe20000000800 */
[----:B------:R-:W-:Y:S01]  /*b610*/  @!PT LDS RZ, [RZ] ;  /* 0x00000000fffff984 */ /* 0x000fe20000000800 */
[----:B------:R-:W-:Y:S01]  /*b620*/  @!PT LDS RZ, [RZ] ;  /* 0x00000000fffff984 */ /* 0x000fe20000000800 */
[----:B------:R-:W-:Y:S01]  /*b630*/  @!PT LDS RZ, [RZ] ;  /* 0x00000000fffff984 */ /* 0x000fe20000000800 */
[----:B------:R4:W-:Y:S06]  /*b640*/  MEMBAR.ALL.CTA ;  /* 0x0000000000007992 */ /* 0x0009ec0000008000 */
[----:B----4-:R-:W4:Y:S01]  /*b650*/  FENCE.VIEW.ASYNC.S ;  /* 0x00000000000073c6 */ /* 0x010f220000000000 */
[----:B------:R-:W-:Y:S05]  /*b660*/  WARPSYNC.ALL ;  /* 0x0000000000007948 */ /* 0x000fea0003800000 */
[----:B----4-:R-:W-:Y:S06]  /*b670*/  BAR.SYNC.DEFER_BLOCKING 0xd, 0x80 ;  /* 0x0342000000007b1d */ /* 0x010fec0000010000 */
.L_x_5839:
[----:B--23--:R-:W-:-:S05]  /*b680*/  IMAD.U32 R0, RZ, RZ, UR37 ;  /* 0x00000025ff007e24 */ /* 0x00cfca000f8e00ff */
[----:B------:R-:W-:-:S13]  /*b690*/  ISETP.NE.AND P0, PT, R0, 0x3, PT ;  /* 0x000000030000780c */ /* 0x000fda0003f05270 */
[----:B------:R-:W-:Y:S05]  /*b6a0*/  @!P0 BRA `(.L_x_5866) ;  /* 0x0000000000048947 */ /* 0x000fea0003800000 */
[----:B------:R-:W-:Y:S01]  /*b6b0*/  BPT.TRAP 0x1 ;  /* 0x000000040000795c */ /* 0x000fe20000300000 */
.L_x_5866:
[----:B-1----:R-:W-:Y:S01]  /*b6c0*/  IMAD R15, R17, 0x8, R2 ;  /* 0x00000008110f7824 */ /* 0x002fe200078e0202 */
[----:B------:R-:W-:-:S04]  /*b6d0*/  SHF.L.U32 R56, R22, 0x1f, RZ ;  /* 0x0000001f16387819 */ /* 0x000fc800000006ff */
[----:B------:R1:W2:Y:S01]  /*b6e0*/  SYNCS.PHASECHK.TRANS64.TRYWAIT P1, [R15+URZ+0x28c30], R56 ;  /* 0x028c30380f0075a7 */ /* 0x0002a2000802017f */
[----:B------:R-:W-:Y:S05]  /*b6f0*/  @!P0 BRA `(.L_x_5867) ;  /* 0x0000000000048947 */ /* 0x000fea0003800000 */
[----:B------:R-:W-:Y:S01]  /*b700*/  BPT.TRAP 0x1 ;  /* 0x000000040000795c */ /* 0x000fe20000300000 */
.L_x_5867:
[C---:B------:R-:W-:Y:S02]  /*b710*/  VIADD R0, R2.reuse, 0x22400 ;  /* 0x0002240002007836 */ /* 0x040fe40000000000 */
[----:B------:R-:W-:-:S03]  /*b720*/  VIADD R3, R2, 0x20400 ;  /* 0x0002040002037836 */ /* 0x000fc60000000000 */
[----:B------:R-:W-:Y:S02]  /*b730*/  SHF.R.U32.HI R0, RZ, 0x4, R0 ;  /* 0x00000004ff007819 */ /* 0x000fe40000011600 */
[----:B------:R-:W-:Y:S02]  /*b740*/  SHF.R.U32.HI R3, RZ, 0x4, R3 ;  /* 0x00000004ff037819 */ /* 0x000fe40000011603 */
[----:B------:R-:W-:Y:S02]  /*b750*/  LOP3.LUT R0, R0, 0x3fff, RZ, 0xc0, !PT ;  /* 0x00003fff00007812 */ /* 0x000fe400078ec0ff */
[----:B------:R-:W-:Y:S02]  /*b760*/  LOP3.LUT R3, R3, 0x3fff, RZ, 0xc0, !PT ;  /* 0x00003fff03037812 */ /* 0x000fe400078ec0ff */
[----:B------:R-:W-:Y:S01]  /*b770*/  LOP3.LUT R21, R0, 0x10000, RZ, 0xfc, !PT ;  /* 0x0001000000157812 */ /* 0x000fe200078efcff */
[----:B--2---:R-:W-:Y:S06]  /*b780*/  @P1 BRA `(.L_x_5868) ;  /* 0x0000000000081947 */ /* 0x004fec0003800000 */
[----:B------:R-:W2:Y:S02]  /*b790*/  SYNCS.PHASECHK.TRANS64.TRYWAIT P1, [R15+URZ+0x28c30], R56 ;  /* 0x028c30380f0075a7 */ /* 0x000ea4000802017f */
[----:B--2---:R-:W-:Y:S05]  /*b7a0*/  @!P1 BRA `(.L_x_5869) ;  /* 0x0000017800f09947 */ /* 0x004fea0003800000 */
.L_x_5868:
[----:B------:R-:W-:Y:S01]  /*b7b0*/  IMAD R10, R17, 0x200, R21 ;  /* 0x00000200110a7824 */ /* 0x000fe200078e0215 */
[----:B------:R-:W-:Y:S01]  /*b7c0*/  LOP3.LUT R4, R3, 0x10000, RZ, 0xfc, !PT ;  /* 0x0001000003047812 */ /* 0x000fe200078efcff */
[----:B------:R-:W-:Y:S01]  /*b7d0*/  IMAD.MOV.U32 R5, RZ, RZ, 0x40000040 ;  /* 0x40000040ff057424 */ /* 0x000fe200078e00ff */
[----:B------:R-:W-:Y:S05]  /*b7e0*/  WARPSYNC.ALL ;  /* 0x0000000000007948 */ /* 0x000fea0003800000 */
[----:B0-----:R-:W-:Y:S01]  /*b7f0*/  IMAD.MOV.U32 R11, RZ, RZ, 0x40000040 ;  /* 0x40000040ff0b7424 */ /* 0x001fe200078e00ff */
[C---:B------:R-:W-:Y:S01]  /*b800*/  R2UR UR4, R4.reuse ;  /* 0x00000000040472ca */ /* 0x040fe200000e0000 */
[----:B------:R-:W-:Y:S01]  /*b810*/  WARPGROUP.ARRIVE ;  /* 0x00000000000079c5 */ /* 0x000fe20000000000 */
[----:B------:R-:W-:Y:S01]  /*b820*/  R2UR UR5, R5 ;  /* 0x00000000050572ca */ /* 0x000fe200000e0000 */
[----:B------:R-:W-:Y:S01]  /*b830*/  VIADD R12, R4, 0x2 ;  /* 0x00000002040c7836 */ /* 0x000fe20000000000 */
[C---:B------:R-:W-:Y:S01]  /*b840*/  R2UR UR6, R10.reuse ;  /* 0x000000000a0672ca */ /* 0x040fe200000e0000 */
[----:B------:R-:W-:Y:S01]  /*b850*/  VIADD R6, R10, 0x2 ;  /* 0x000000020a067836 */ /* 0x000fe20000000000 */
[----:B------:R-:W-:Y:S01]  /*b860*/  R2UR UR7, R11 ;  /* 0x000000000b0772ca */ /* 0x000fe200000e0000 */
[----:B------:R-:W-:-:S02]  /*b870*/  IMAD.MOV.U32 R13, RZ, RZ, 0x40000040 ;  /* 0x40000040ff0d7424 */ /* 0x000fc400078e00ff */
[----:B------:R-:W-:Y:S02]  /*b880*/  IMAD.MOV.U32 R7, RZ, RZ, 0x40000040 ;  /* 0x40000040ff077424 */ /* 0x000fe400078e00ff */
[----:B------:R-:W-:Y:S02]  /*b890*/  VIADD R8, R4, 0x4 ;  /* 0x0000000404087836 */ /* 0x000fe40000000000 */
[----:B------:R-:W-:Y:S02]  /*b8a0*/  IMAD.MOV.U32 R9, RZ, RZ, 0x40000040 ;  /* 0x40000040ff097424 */ /* 0x000fe400078e00ff */
[----:B------:R-:W-:-:S04]  /*b8b0*/  IMAD.MOV.U32 R11, RZ, RZ, 0x40000040 ;  /* 0x40000040ff0b7424 */ /* 0x000fc800078e00ff */
[----:B------:R-:W-:Y:S01]  /*b8c0*/  HGMMA.64x64x16.F32 R24, gdesc[UR4], RZ, !UPT, gsb0 ;  /* 0x00e00000041879f0 */ /* 0x000fe2000c0008ff */
[----:B------:R-:W-:Y:S02]  /*b8d0*/  R2UR UR4, R12 ;  /* 0x000000000c0472ca */ /* 0x000fe400000e0000 */
[----:B------:R-:W-:Y:S02]  /*b8e0*/  R2UR UR5, R13 ;  /* 0x000000000d0572ca */ /* 0x000fe400000e0000 */
[----:B------:R-:W-:Y:S01]  /*b8f0*/  R2UR UR6, R6 ;  /* 0x00000000060672ca */ /* 0x000fe200000e0000 */
[C---:B------:R-:W-:Y:S01]  /*b900*/  VIADD R6, R10.reuse, 0x4 ;  /* 0x000000040a067836 */ /* 0x040fe20000000000 */
[----:B------:R-:W-:Y:S01]  /*b910*/  R2UR UR7, R7 ;  /* 0x00000000070772ca */ /* 0x000fe200000e0000 */
[----:B------:R-:W-:Y:S02]  /*b920*/  IMAD.MOV.U32 R7, RZ, RZ, 0x40000040 ;  /* 0x40000040ff077424 */ /* 0x000fe400078e00ff */
[----:B------:R-:W-:Y:S01]  /*b930*/  VIADD R10, R10, 0x6 ;  /* 0x000000060a0a7836 */ /* 0x000fe20000000000 */
[----:B------:R-:W-:-:S02]  /*b940*/  WARPGROUP.DEPBAR.LE gsb0, 0x0 ;  /* 0x00008000000079c5 */ /* 0x000fc40000010000 */
[----:B------:R-:W-:-:S07]  /*b950*/  WARPGROUP.ARRIVE ;  /* 0x00000000000079c5 */ /* 0x000fce0000000000 */
[----:B------:R-:W-:Y:S01]  /*b960*/  HGMMA.64x64x16.F32 R24, gdesc[UR4], R24, gsb0 ;  /* 0x00e00000041879f0 */ /* 0x000fe20008000818 */
[----:B------:R-:W-:Y:S02]  /*b970*/  R2UR UR4, R8 ;  /* 0x00000000080472ca */ /* 0x000fe400000e0000 */
[----:B------:R-:W-:Y:S02]  /*b980*/  R2UR UR5, R9 ;  /* 0x00000000090572ca */ /* 0x000fe400000e0000 */
[----:B------:R-:W-:Y:S01]  /*b990*/  R2UR UR6, R6 ;  /* 0x00000000060672ca */ /* 0x000fe200000e0000 */
[----:B------:R-:W-:Y:S01]  /*b9a0*/  VIADD R6, R4, 0x6 ;  /* 0x0000000604067836 */ /* 0x000fe20000000000 */
[----:B------:R-:W-:Y:S01]  /*b9b0*/  R2UR UR7, R7 ;  /* 0x00000000070772ca */ /* 0x000fe200000e0000 */
[----:B------:R-:W-:Y:S01]  /*b9c0*/  IMAD.MOV.U32 R7, RZ, RZ, 0x40000040 ;  /* 0x40000040ff077424 */ /* 0x000fe200078e00ff */
[----:B------:R-:W-:Y:S02]  /*b9d0*/  WARPGROUP.DEPBAR.LE gsb0, 0x0 ;  /* 0x00008000000079c5 */ /* 0x000fe40000010000 */
[----:B------:R-:W-:-:S09]  /*b9e0*/  WARPGROUP.ARRIVE ;  /* 0x00000000000079c5 */ /* 0x000fd20000000000 */
        /* <DEDUP_REMOVED lines=11> */
.L_x_5870:
[----:B------:R-:W0:Y:S01]  /*baa0*/  LDC R0, c[0x0][0x448] ;  /* 0x00011200ff007b82 */ /* 0x000e220000000800 */
[----:B------:R-:W-:Y:S01]  /*bab0*/  IMAD.IADD R10, R212, 0x1, R196 ;  /* 0x00000001d40a7824 */ /* 0x000fe200078e02c4 */
[----:B------:R-:W-:Y:S01]  /*bac0*/  ULDC.64 UR40, c[0x0][0x9e0] ;  /* 0x0002780000287ab9 */ /* 0x000fe20000000a00 */
[----:B------:R-:W-:Y:S01]  /*bad0*/  IMAD.MOV.U32 R63, RZ, RZ, -0x40 ;  /* 0xffffffc0ff3f7424 */ /* 0x000fe200078e00ff */
[----:B------:R-:W-:Y:S01]  /*bae0*/  UISETP.GE.AND UP0, UPT, UR41, 0x1, UPT ;  /* 0x000000012900788c */ /* 0x000fe2000bf06270 */
[----:B------:R-:W-:Y:S01]  /*baf0*/  LOP3.LUT R16, R16, 0xffffff7f, RZ, 0xc0, !PT ;  /* 0xffffff7f10107812 */ /* 0x000fe200078ec0ff */
[----:B------:R-:W-:Y:S01]  /*bb00*/  ULDC UR4, c[0x0][0x9dc] ;  /* 0x0002770000047ab9 */ /* 0x000fe20000000800 */
[----:B------:R-:W-:Y:S01]  /*bb10*/  IMAD R63, R168, R63, 0x41 ;  /* 0x00000041a83f7424 */ /* 0x000fe200078e023f */
[----:B------:R-:W-:Y:S01]  /*bb20*/  UP2UR UR47, UPR, URZ, 0x1 ;  /* 0x000000013f2f7883 */ /* 0x000fe20008000000 */
[----:B------:R-:W-:-:S03]  /*bb30*/  IMAD.U32 R20, RZ, RZ, UR4 ;  /* 0x00000004ff147e24 */ /* 0x000fc6000f8e00ff */
[----:B------:R-:W-:Y:S01]  /*bb40*/  IADD3 R14, -R189, R63, R184 ;  /* 0x0000003fbd0e7210 */ /* 0x000fe20007ffe1b8 */
[----:B------:R-:W-:Y:S01]  /*bb50*/  VIADD R63, R63, 0xffffffff ;  /* 0xffffffff3f3f7836 */ /* 0x000fe20000000000 */
[----:B------:R-:W-:-:S03]  /*bb60*/  LOP3.LUT R57, RZ, R20, RZ, 0x33, !PT ;  /* 0x00000014ff397212 */ /* 0x000fc600078e33ff */
[----:B------:R-:W-:-:S04]  /*bb70*/  IMAD.IADD R14, R14, 0x1, -R23 ;  /* 0x000000010e0e7824 */ /* 0x000fc800078e0a17 */
[----:B------:R-:W-:Y:S01]  /*bb80*/  IMAD.IADD R57, R14, 0x1, R57 ;  /* 0x000000010e397824 */ /* 0x000fe200078e0239 */
[----:B0-----:R-:W-:-:S13]  /*bb90*/  ISETP.NE.AND P1, PT, R0, 0x1, PT ;  /* 0x000000010000780c */ /* 0x001fda0003f25270 */
[----:B------:R-:W0:Y:S01]  /*bba0*/  @P1 LDC R3, c[0x0][0x44c] ;  /* 0x00011300ff031b82 */ /* 0x000e220000000800 */
[----:B------:R-:W-:-:S07]  /*bbb0*/  @P1 LOP3.LUT R16, R16, 0x80, RZ, 0xfc, !PT ;  /* 0x0000008010101812 */ /* 0x000fce00078efcff */
[----:B------:R-:W3:Y:S01]  /*bbc0*/  @P1 LDC R11, c[0x0][0x450] ;  /* 0x00011400ff0b1b82 */ /* 0x000ee20000000800 */
[----:B0-----:R-:W-:-:S04]  /*bbd0*/  @P1 IMAD.HI.U32 R0, R10, R3, RZ ;  /* 0x000000030a001227 */ /* 0x001fc800078e00ff */
[----:B------:R-:W-:Y:S01]  /*bbe0*/  VIADD R3, R15, 0x28c40 ;  /* 0x00028c400f037836 */ /* 0x000fe20000000000 */
[----:B---3--:R-:W-:Y:S01]  /*bbf0*/  @P1 SHF.R.U32.HI R10, RZ, R11, R0 ;  /* 0x0000000bff0a1219 */ /* 0x008fe20000011600 */
[----:B------:R-:W-:Y:S01]  /*bc00*/  VIADD R11, R14, UR40 ;  /* 0x000000280e0b7c36 */ /* 0x000fe20008000000 */
[----:B------:R-:W-:Y:S02]  /*bc10*/  PLOP3.LUT P1, PT, PT, PT, UP0, 0x40, 0x0 ;  /* 0x000000000000781c */ /* 0x000fe40003f2e808 */
[----:B------:R-:W-:Y:S01]  /*bc20*/  LEA R0, R168, 0xffffffc0, 0x6 ;  /* 0xffffffc0a8007811 */ /* 0x000fe200078e30ff */
[----:B------:R-:W0:Y:S01]  /*bc30*/  SHFL.IDX PT, R58, R10, RZ, 0x1c1f ;  /* 0x001c1fff0a3a7589 */ /* 0x000e2200000e0000 */
[----:B------:R-:W-:Y:S02]  /*bc40*/  PRMT R3, R186, 0x654, R3 ;  /* 0x00000654ba037816 */ /* 0x000fe40000000003 */
[----:B------:R-:W-:Y:S02]  /*bc50*/  IADD3 R78, -R189, R184, -R0 ;  /* 0x000000b8bd4e7210 */ /* 0x000fe40007ffe900 */
[----:B------:R3:W-:Y:S02]  /*bc60*/  SYNCS.ARRIVE.TRANS64.RED.A1T0 RZ, [R3+URZ], RZ ;  /* 0x000000ff03ff79a7 */ /* 0x0007e4000810043f */
[----:B0-----:R-:W-:Y:S01]  /*bc70*/  VIADDMNMX R61, R58, R11, R78, PT ;  /* 0x0000000b3a3d7246 */ /* 0x001fe2000380014e */
[----:B------:R-:W-:-:S02]  /*bc80*/  IMAD.IADD R59, R57, 0x1, R58 ;  /* 0x00000001393b7824 */ /* 0x000fc400078e023a */
[----:B---3--:R-:W-:Y:S05]  /*bc90*/  @P1 BRA `(.L_x_5871) ;  /* 0x0000000000581947 */ /* 0x008fea0003800000 */
[----:B------:R-:W-:Y:S01]  /*bca0*/  IADD3 R3, -R23, R184, R58 ;  /* 0x000000b817037210 */ /* 0x000fe20007ffe13a */
[----:B------:R-:W-:Y:S03]  /*bcb0*/  BSSY B0, `(.L_x_5872) ;  /* 0x0000010000007945 */ /* 0x000fe60003800000 */
[----:B------:R-:W-:-:S13]  /*bcc0*/  ISETP.GT.AND P1, PT, R3, -0x1, PT ;  /* 0xffffffff0300780c */ /* 0x000fda0003f24270 */
[----:B------:R-:W-:Y:S05]  /*bcd0*/  @P1 BRA `(.L_x_5873) ;  /* 0x0000000000201947 */ /* 0x000fea0003800000 */
[----:B------:R-:W-:Y:S01]  /*bce0*/  UISETP.NE.AND UP0, UPT, UR41, 0x1, UPT ;  /* 0x000000012900788c */ /* 0x000fe2000bf05270 */
[----:B------:R-:W-:-:S05]  /*bcf0*/  LOP3.LUT R3, RZ, R3, RZ, 0x33, !PT ;  /* 0x00000003ff037212 */ /* 0x000fca00078e33ff */
[----:B------:R-:W-:-:S05]  /*bd00*/  PLOP3.LUT P1, PT, PT, PT, UP0, 0x80, 0x0 ;  /* 0x000000000000781c */ /* 0x000fca0003f2f008 */
[----:B------:R-:W-:-:S08]  /*bd10*/  @UP0 ULDC.64 UR4, c[0x0][0x9e8] ;  /* 0x00027a0000040ab9 */ /* 0x000fd00000000a00 */
[----:B------:R-:W-:-:S05]  /*bd20*/  @P1 IMAD.HI.U32 R14, R3, UR4, RZ ;  /* 0x00000004030e1c27 */ /* 0x000fca000f8e00ff */
[----:B------:R-:W-:-:S04]  /*bd30*/  @P1 SHF.R.U32.HI R3, RZ, UR5, R14 ;  /* 0x00000005ff031c19 */ /* 0x000fc8000801160e */
[----:B------:R-:W-:Y:S01]  /*bd40*/  LOP3.LUT R3, RZ, R3, RZ, 0x33, !PT ;  /* 0x00000003ff037212 */ /* 0x000fe200078e33ff */
[----:B------:R-:W-:Y:S06]  /*bd50*/  BRA `(.L_x_5874) ;  /* 0x0000000000147947 */ /* 0x000fec0003800000 */
.L_x_5873:
[----:B------:R-:W-:-:S06]  /*bd60*/  UISETP.NE.AND UP0, UPT, UR41, 0x1, UPT ;  /* 0x000000012900788c */ /* 0x000fcc000bf05270 */
[----:B------:R-:W-:-:S05]  /*bd70*/  PLOP3.LUT P1, PT, PT, PT, UP0, 0x80, 0x0 ;  /* 0x000000000000781c */ /* 0x000fca0003f2f008 */
[----:B------:R-:W-:-:S08]  /*bd80*/  @UP0 ULDC.64 UR4, c[0x0][0x9e8] ;  /* 0x00027a0000040ab9 */ /* 0x000fd00000000a00 */
[----:B------:R-:W-:-:S05]  /*bd90*/  @P1 IMAD.HI.U32 R14, R3, UR4, RZ ;  /* 0x00000004030e1c27 */ /* 0x000fca000f8e00ff */
[----:B------:R-:W-:-:S07]  /*bda0*/  @P1 SHF.R.U32.HI R3, RZ, UR5, R14 ;  /* 0x00000005ff031c19 */ /* 0x000fce000801160e */
.L_x_5874:
[----:B------:R-:W-:Y:S05]  /*bdb0*/  BSYNC B0 ;  /* 0x0000000000007941 */ /* 0x000fea0003800000 */
.L_x_5872:
[----:B------:R-:W-:-:S04]  /*bdc0*/  IMAD R14, R3, UR41, -R0 ;  /* 0x00000029030e7c24 */ /* 0x000fc8000f8e0a00 */
[----:B------:R-:W-:-:S05]  /*bdd0*/  IMAD.IADD R14, R14, 0x1, -R189 ;  /* 0x000000010e0e7824 */ /* 0x000fca00078e0abd */
[----:B------:R-:W-:Y:S02]  /*bde0*/  VIMNMX R59, R59, R14, !PT ;  /* 0x0000000e3b3b7248 */ /* 0x000fe40007fe0100 */
[----:B------:R-:W-:-:S07]  /*bdf0*/  VIADDMNMX R61, R14, UR41, R61, PT ;  /* 0x000000290e3d7c46 */ /* 0x000fce000b80013d */
.L_x_5871:
[C---:B------:R-:W-:Y:S01]  /*be00*/  ISETP.GE.AND P1, PT, R63.reuse, 0x2, PT ;  /* 0x000000023f00780c */ /* 0x040fe20003f26270 */
[----:B------:R-:W0:Y:S01]  /*be10*/  SHFL.IDX PT, R10, R10, 0x1, 0x1c1f ;  /* 0x003c1f000a0a7f89 */ /* 0x000e2200000e0000 */
[----:B------:R-:W-:Y:S01]  /*be20*/  ISETP.GE.AND P5, PT, R63, 0xa, PT ;  /* 0x0000000a3f00780c */ /* 0x000fe20003fa6270 */
[----:B------:R-:W-:Y:S01]  /*be30*/  UISETP.NE.AND UP0, UPT, UR47, URZ, UPT ;  /* 0x0000003f2f00728c */ /* 0x000fe2000bf05270 */
[----:B------:R-:W-:Y:S02]  /*be40*/  ISETP.GT.AND P3, PT, R59, 0x1, !P1 ;  /* 0x000000013b00780c */ /* 0x000fe40004f64270 */
[----:B------:R-:W-:Y:S02]  /*be50*/  ISETP.GE.AND P2, PT, R63, 0x9, PT ;  /* 0x000000093f00780c */ /* 0x000fe40003f46270 */
[----:B------:R-:W-:Y:S02]  /*be60*/  ISETP.LT.OR P3, PT, R61, 0x2, P3 ;  /* 0x000000023d00780c */ /* 0x000fe40001f61670 */
[----:B------:R-:W-:-:S02]  /*be70*/  P2R R69, PR, RZ, 0x20 ;  /* 0x00000020ff457803 */ /* 0x000fc40000000000 */
[----:B------:R-:W-:Y:S02]  /*be80*/  FSEL R76, R25, -INF , !P3 ;  /* 0xff800000194c7808 */ /* 0x000fe40005800000 */
[C---:B------:R-:W-:Y:S02]  /*be90*/  ISETP.GT.AND P3, PT, R59.reuse, 0x9, !P5 ;  /* 0x000000093b00780c */ /* 0x040fe40006f64270 */
[----:B------:R-:W-:Y:S02]  /*bea0*/  ISETP.GT.AND P4, PT, R59, 0x8, !P2 ;  /* 0x000000083b00780c */ /* 0x000fe40005784270 */
[----:B------:R-:W-:Y:S02]  /*beb0*/  ISETP.LT.OR P3, PT, R61, 0xa, P3 ;  /* 0x0000000a3d00780c */ /* 0x000fe40001f61670 */
[----:B------:R-:W-:Y:S02]  /*bec0*/  ISETP.GE.AND P5, PT, R63, 0x11, PT ;  /* 0x000000113f00780c */ /* 0x000fe40003fa6270 */
[----:B------:R-:W-:-:S02]  /*bed0*/  FSEL R58, R29, -INF , !P3 ;  /* 0xff8000001d3a7808 */ /* 0x000fc40005800000 */
[----:B------:R-:W-:Y:S01]  /*bee0*/  ISETP.LT.OR P4, PT, R61, 0x9, P4 ;  /* 0x000000093d00780c */ /* 0x000fe20002781670 */
[----:B0-----:R-:W-:Y:S01]  /*bef0*/  IMAD.IADD R29, R57, 0x1, R10 ;  /* 0x00000001391d7824 */ /* 0x001fe200078e020a */
[----:B------:R-:W-:Y:S02]  /*bf00*/  ISETP.GT.AND P3, PT, R59, 0x10, !P5 ;  /* 0x000000103b00780c */ /* 0x000fe40006f64270 */
[----:B------:R-:W-:Y:S02]  /*bf10*/  FSEL R14, R28, -INF , !P4 ;  /* 0xff8000001c0e7808 */ /* 0x000fe40006000000 */
        /* <DEDUP_REMOVED lines=43> */
[C---:B------:R-:W-:Y:S02]  /*c1d0*/  ISETP.GE.AND P3, PT, R63.reuse, 0x32, PT ;  /* 0x000000323f00780c */ /* 0x040fe40003f66270 */
[----:B------:R-:W-:-:S02]  /*c1e0*/  ISETP.GE.AND P6, PT, R63, 0x1, PT ;  /* 0x000000013f00780c */ /* 0x000fc40003fc6270 */
[----:B------:R-:W-:Y:S02]  /*c1f0*/  ISETP.GT.AND P4, PT, R59, 0x31, !P3 ;  /* 0x000000313b00780c */ /* 0x000fe40005f84270 */
[----:B------:R-:W-:Y:S02]  /*c200*/  P2R R45, PR, RZ, 0x40 ;  /* 0x00000040ff2d7803 */ /* 0x000fe40000000000 */
[----:B------:R-:W-:Y:S02]  /*c210*/  ISETP.LT.OR P4, PT, R61, 0x32, P4 ;  /* 0x000000323d00780c */ /* 0x000fe40002781670 */
[----:B------:R-:W-:Y:S02]  /*c220*/  VIADDMNMX R25, R10, R11, R78, PT ;  /* 0x0000000b0a197246 */ /* 0x000fe4000380014e */
[----:B------:R-:W-:Y:S02]  /*c230*/  FSEL R72, R49, -INF , !P4 ;  /* 0xff80000031487808 */ /* 0x000fe40006000000 */
[----:B------:R-:W-:-:S04]  /*c240*/  ISETP.GE.AND P4, PT, R63, 0x39, PT ;  /* 0x000000393f00780c */ /* 0x000fc80003f86270 */
[----:B------:R-:W-:-:S04]  /*c250*/  ISETP.GT.AND P5, PT, R59, 0x38, !P4 ;  /* 0x000000383b00780c */ /* 0x000fc800067a4270 */
[----:B------:R-:W-:-:S04]  /*c260*/  ISETP.LT.OR P5, PT, R61, 0x39, P5 ;  /* 0x000000393d00780c */ /* 0x000fc80002fa1670 */
[----:B------:R-:W-:Y:S02]  /*c270*/  FSEL R52, R52, -INF , !P5 ;  /* 0xff80000034347808 */ /* 0x000fe40006800000 */
[----:B------:R-:W-:Y:S02]  /*c280*/  ISETP.GT.AND P5, PT, R59, RZ, !P6 ;  /* 0x000000ff3b00720c */ /* 0x000fe400077a4270 */
[----:B------:R-:W-:Y:S02]  /*c290*/  ISETP.GE.AND P6, PT, R63, 0x3a, PT ;  /* 0x0000003a3f00780c */ /* 0x000fe40003fc6270 */
[----:B------:R-:W-:-:S04]  /*c2a0*/  ISETP.LT.OR P5, PT, R61, 0x1, P5 ;  /* 0x000000013d00780c */ /* 0x000fc80002fa1670 */
[----:B------:R-:W-:Y:S02]  /*c2b0*/  FSEL R3, R24, -INF , !P5 ;  /* 0xff80000018037808 */ /* 0x000fe40006800000 */
        /* <DEDUP_REMOVED lines=13> */
[----:B------:R-:W-:Y:S01]  /*c390*/  @P5 IMAD.HI.U32 R10, R11, UR4, RZ ;  /* 0x000000040b0a5c27 */ /* 0x000fe2000f8e00ff */
[----:B------:R-:W-:-:S13]  /*c3a0*/  PLOP3.LUT P5, PT, PT, PT, UP0, 0x80, 0x0 ;  /* 0x000000000000781c */ /* 0x000fda0003faf008 */
[----:B------:R-:W-:-:S04]  /*c3b0*/  @P5 SHF.R.U32.HI R11, RZ, UR5, R10 ;  /* 0x00000005ff0b5c19 */ /* 0x000fc8000801160a */
[----:B------:R-:W-:Y:S01]  /*c3c0*/  LOP3.LUT R11, RZ, R11, RZ, 0x33, !PT ;  /* 0x0000000bff0b7212 */ /* 0x000fe200078e33ff */
[----:B------:R-:W-:Y:S06]  /*c3d0*/  BRA `(.L_x_5878) ;  /* 0x0000000000187947 */ /* 0x000fec0003800000 */
.L_x_5877:
[----:B------:R-:W-:-:S06]  /*c3e0*/  UISETP.NE.AND UP0, UPT, UR41, 0x1, UPT ;  /* 0x000000012900788c */ /* 0x000fcc000bf05270 */
[----:B------:R-:W-:-:S05]  /*c3f0*/  PLOP3.LUT P5, PT, PT, PT, UP0, 0x80, 0x0 ;  /* 0x000000000000781c */ /* 0x000fca0003faf008 */
[----:B------:R-:W-:-:S08]  /*c400*/  @UP0 ULDC.64 UR4, c[0x0][0x9e8] ;  /* 0x00027a0000040ab9 */ /* 0x000fd00000000a00 */
[----:B------:R-:W-:Y:S01]  /*c410*/  @P5 IMAD.HI.U32 R10, R11, UR4, RZ ;  /* 0x000000040b0a5c27 */ /* 0x000fe2000f8e00ff */
[----:B------:R-:W-:-:S13]  /*c420*/  PLOP3.LUT P5, PT, PT, PT, UP0, 0x80, 0x0 ;  /* 0x000000000000781c */ /* 0x000fda0003faf008 */
[----:B------:R-:W-:-:S07]  /*c430*/  @P5 SHF.R.U32.HI R11, RZ, UR5, R10 ;  /* 0x00000005ff0b5c19 */ /* 0x000fce000801160a */
.L_x_5878:
[----:B------:R-:W-:Y:S05]  /*c440*/  BSYNC B0 ;  /* 0x0000000000007941 */ /* 0x000fea0003800000 */
.L_x_5876:
[----:B------:R-:W-:-:S04]  /*c450*/  IMAD R0, R11, UR41, -R0 ;  /* 0x000000290b007c24 */ /* 0x000fc8000f8e0a00 */
[----:B------:R-:W-:-:S05]  /*c460*/  IMAD.IADD R0, R0, 0x1, -R189 ;  /* 0x0000000100007824 */ /* 0x000fca00078e0abd */
[----:B------:R-:W-:Y:S02]  /*c470*/  VIMNMX R29, R29, R0, !PT ;  /* 0x000000001d1d7248 */ /* 0x000fe40007fe0100 */
[----:B------:R-:W-:-:S07]  /*c480*/  VIADDMNMX R25, R0, UR41, R25, PT ;  /* 0x0000002900197c46 */ /* 0x000fce000b800119 */
.L_x_5875:
        /* <DEDUP_REMOVED lines=9> */
[C---:B------:R-:W-:Y:S02]  /*c520*/  ISETP.GT.AND P1, PT, R29.reuse, 0x9, !P1 ;  /* 0x000000091d00780c */ /* 0x040fe40004f24270 */
[----:B------:R-:W-:Y:S02]  /*c530*/  ISETP.GT.AND P2, PT, R29, 0x8, !P2 ;  /* 0x000000081d00780c */ /* 0x000fe40005744270 */
[----:B------:R-:W-:Y:S02]  /*c540*/  ISETP.LT.OR P1, PT, R25, 0xa, P1 ;  /* 0x0000000a1900780c */ /* 0x000fe40000f21670 */
[----:B------:R-:W-:Y:S02]  /*c550*/  FMNMX.FTZ R11, R60, R11, !PT ;  /* 0x0000000b3c0b7209 */ /* 0x000fe40007810000 */
[----:B------:R-:W-:-:S02]  /*c560*/  FSEL R24, R31, -INF , !P1 ;  /* 0xff8000001f187808 */ /* 0x000fc40004800000 */
[----:B------:R-:W-:Y:S02]  /*c570*/  ISETP.NE.AND P1, PT, R67, RZ, PT ;  /* 0x000000ff4300720c */ /* 0x000fe40003f25270 */
[----:B------:R-:W-:Y:S02]  /*c580*/  ISETP.LT.OR P2, PT, R25, 0x9, P2 ;  /* 0x000000091900780c */ /* 0x000fe40001741670 */
[----:B------:R-:W-:Y:S02]  /*c590*/  ISETP.GT.AND P1, PT, R29, 0x10, !P1 ;  /* 0x000000101d00780c */ /* 0x000fe40004f24270 */
[----:B------:R-:W-:Y:S02]  /*c5a0*/  FMNMX.FTZ R11, R62, R11, !PT ;  /* 0x0000000b3e0b7209 */ /* 0x000fe40007810000 */
[----:B------:R-:W-:Y:S02]  /*c5b0*/  ISETP.LT.OR P1, PT, R25, 0x11, P1 ;  /* 0x000000111900780c */ /* 0x000fe40000f21670 */
[----:B------:R-:W-:-:S02]  /*c5c0*/  FSEL R30, R30, -INF , !P2 ;  /* 0xff8000001e1e7808 */ /* 0x000fc40005000000 */
        /* <DEDUP_REMOVED lines=18> */
[----:B------:R-:W-:Y:S02]  /*c6f0*/  ISETP.NE.AND P5, PT, R45, RZ, PT ;  /* 0x000000ff2d00720c */ /* 0x000fe40003fa5270 */
        /* <DEDUP_REMOVED lines=8> */
[C---:B------:R-:W-:Y:S02]  /*c780*/  ISETP.GT.AND P3, PT, R29.reuse, 0x31, !P3 ;  /* 0x000000311d00780c */ /* 0x040fe40005f64270 */
[----:B------:R-:W-:Y:S02]  /*c790*/  FSEL R42, R42, -INF , !P1 ;  /* 0xff8000002a2a7808 */ /* 0x000fe40004800000 */
[----:B------:R-:W-:-:S02]  /*c7a0*/  ISETP.GT.AND P1, PT, R29, 0x21, !P2 ;  /* 0x000000211d00780c */ /* 0x000fc40005724270 */
[----:B------:R-:W-:Y:S02]  /*c7b0*/  ISETP.NE.AND P2, PT, R41, RZ, PT ;  /* 0x000000ff2900720c */ /* 0x000fe40003f45270 */
[----:B------:R-:W-:Y:S02]  /*c7c0*/  ISETP.LT.OR P1, PT, R25, 0x22, P1 ;  /* 0x000000221900780c */ /* 0x000fe40000f21670 */
[----:B------:R-:W-:Y:S02]  /*c7d0*/  ISETP.GT.AND P4, PT, R29, 0x38, !P4 ;  /* 0x000000381d00780c */ /* 0x000fe40006784270 */
[----:B------:R-:W-:Y:S02]  /*c7e0*/  FSEL R36, R43, -INF , !P1 ;  /* 0xff8000002b247808 */ /* 0x000fe40004800000 */
[----:B------:R-:W-:Y:S02]  /*c7f0*/  ISETP.NE.AND P1, PT, R33, RZ, PT ;  /* 0x000000ff2100720c */ /* 0x000fe40003f25270 */
[----:B------:R-:W-:-:S02]  /*c800*/  ISETP.LT.OR P3, PT, R25, 0x32, P3 ;  /* 0x000000321900780c */ /* 0x000fc40001f61670 */
[C---:B------:R-:W-:Y:S02]  /*c810*/  ISETP.GT.AND P1, PT, R29.reuse, 0x28, !P1 ;  /* 0x000000281d00780c */ /* 0x040fe40004f24270 */
[----:B------:R-:W-:Y:S02]  /*c820*/  ISETP.GT.AND P6, PT, R29, 0x39, !P6 ;  /* 0x000000391d00780c */ /* 0x000fe400077c4270 */
[C---:B------:R-:W-:Y:S02]  /*c830*/  ISETP.LT.OR P1, PT, R25.reuse, 0x29, P1 ;  /* 0x000000291900780c */ /* 0x040fe40000f21670 */
[----:B------:R-:W-:Y:S02]  /*c840*/  ISETP.LT.OR P4, PT, R25, 0x39, P4 ;  /* 0x000000391900780c */ /* 0x000fe40002781670 */
[----:B------:R-:W-:Y:S02]  /*c850*/  FSEL R46, R46, -INF , !P1 ;  /* 0xff8000002e2e7808 */ /* 0x000fe40004800000 */
[----:B------:R-:W-:-:S02]  /*c860*/  ISETP.GT.AND P1, PT, R29, RZ, !P5 ;  /* 0x000000ff1d00720c */ /* 0x000fc40006f24270 */
[----:B------:R-:W-:Y:S02]  /*c870*/  ISETP.NE.AND P5, PT, R37, RZ, PT ;  /* 0x000000ff2500720c */ /* 0x000fe40003fa5270 */
[----:B------:R-:W-:Y:S02]  /*c880*/  ISETP.LT.OR P1, PT, R25, 0x1, P1 ;  /* 0x000000011900780c */ /* 0x000fe40000f21670 */
[----:B------:R-:W-:Y:S02]  /*c890*/  FSEL R78, R51, -INF , !P3 ;  /* 0xff800000334e7808 */ /* 0x000fe40005800000 */
[----:B------:R-:W-:Y:S02]  /*c8a0*/  FSEL R27, R26, -INF , !P1 ;  /* 0xff8000001a1b7808 */ /* 0x000fe40004800000 */
[----:B------:R-:W-:Y:S02]  /*c8b0*/  FMNMX.FTZ R26, R74, R11, !PT ;  /* 0x0000000b4a1a7209 */ /* 0x000fe40007810000 */
[----:B------:R-:W-:-:S02]  /*c8c0*/  ISETP.GT.AND P1, PT, R29, 0x29, !P2 ;  /* 0x000000291d00780c */ /* 0x000fc40005724270 */
[----:B------:R-:W-:Y:S01]  /*c8d0*/  ISETP.GT.AND P2, PT, R29, 0x30, !P5 ;  /* 0x000000301d00780c */ /* 0x000fe20006f44270 */
[----:B------:R-:W0:Y:S01]  /*c8e0*/  SHFL.BFLY PT, R11, R26, 0x2, 0x1f ;  /* 0x0c401f001a0b7f89 */ /* 0x000e2200000e0000 */
[C---:B------:R-:W-:Y:S02]  /*c8f0*/  ISETP.LT.OR P1, PT, R25.reuse, 0x2a, P1 ;  /* 0x0000002a1900780c */ /* 0x040fe40000f21670 */
[C---:B------:R-:W-:Y:S02]  /*c900*/  ISETP.LT.OR P2, PT, R25.reuse, 0x31, P2 ;  /* 0x000000311900780c */ /* 0x040fe40001741670 */
[----:B------:R-:W-:Y:S02]  /*c910*/  ISETP.LT.OR P6, PT, R25, 0x3a, P6 ;  /* 0x0000003a1900780c */ /* 0x000fe400037c1670 */
[----:B------:R-:W-:Y:S02]  /*c920*/  FSEL R50, R50, -INF , !P2 ;  /* 0xff80000032327808 */ /* 0x000fe40005000000 */
[----:B------:R-:W-:-:S02]  /*c930*/  FSEL R54, R54, -INF , !P4 ;  /* 0xff80000036367808 */ /* 0x000fc40006000000 */
[----:B0-----:R-:W-:Y:S02]  /*c940*/  FMNMX.FTZ R33, R26, R11, !PT ;  /* 0x0000000b1a217209 */ /* 0x001fe40007810000 */
[----:B------:R-:W-:Y:S02]  /*c950*/  FMNMX.FTZ R11, R27, R0, !PT ;  /* 0x000000001b0b7209 */ /* 0x000fe40007810000 */
[----:B------:R-:W-:Y:S01]  /*c960*/  FSEL R26, R47, -INF , !P1 ;  /* 0xff8000002f1a7808 */ /* 0x000fe20004800000 */
[----:B------:R-:W0:Y:S01]  /*c970*/  SHFL.BFLY PT, R10, R33, 0x1, 0x1f ;  /* 0x0c201f00210a7f89 */ /* 0x000e2200000e0000 */
[----:B------:R-:W-:-:S04]  /*c980*/  FMNMX.FTZ R11, R30, R11, !PT ;  /* 0x0000000b1e0b7209 */ /* 0x000fc80007810000 */
[----:B------:R-:W-:-:S04]  /*c990*/  FMNMX.FTZ R11, R24, R11, !PT ;  /* 0x0000000b180b7209 */ /* 0x000fc80007810000 */
[----:B------:R-:W-:-:S04]  /*c9a0*/  FMNMX.FTZ R11, R34, R11, !PT ;  /* 0x0000000b220b7209 */ /* 0x000fc80007810000 */
[----:B------:R-:W-:Y:S01]  /*c9b0*/  FMNMX.FTZ R31, R28, R11, !PT ;  /* 0x0000000b1c1f7209 */ /* 0x000fe20007810000 */
[----:B------:R-:W-:-:S03]  /*c9c0*/  IMAD.U32 R11, RZ, RZ, UR4 ;  /* 0x00000004ff0b7e24 */ /* 0x000fc6000f8e00ff */
[----:B------:R-:W-:-:S04]  /*c9d0*/  FMNMX.FTZ R31, R38, R31, !PT ;  /* 0x0000001f261f7209 */ /* 0x000fc80007810000 */
[----:B------:R-:W-:Y:S02]  /*c9e0*/  FMNMX.FTZ R31, R32, R31, !PT ;  /* 0x0000001f201f7209 */ /* 0x000fe40007810000 */
[----:B0-----:R-:W-:Y:S02]  /*c9f0*/  FMNMX.FTZ R10, R33, R10, !PT ;  /* 0x0000000a210a7209 */ /* 0x001fe40007810000 */
[----:B------:R-:W-:Y:S02]  /*ca00*/  FMNMX.FTZ R33, R42, R31, !PT ;  /* 0x0000001f2a217209 */ /* 0x000fe40007810000 */
[C---:B------:R-:W-:Y:S01]  /*ca10*/  FSETP.NEU.FTZ.AND P1, PT, R10.reuse, -INF , PT ;  /* 0xff8000000a00780b */ /* 0x040fe20003f3d000 */
[----:B------:R-:W-:Y:S01]  /*ca20*/  FMUL.FTZ R35, R10, R11 ;  /* 0x0000000b0a237220 */ /* 0x000fe20000410000 */
        /* <DEDUP_REMOVED lines=20> */
[-CC-:B------:R-:W-:Y:S01]  /*cb70*/  FFMA.FTZ R25, R48, R11.reuse, -R31.reuse ;  /* 0x0000000b30197223 */ /* 0x180fe2000001081f */
[-CC-:B------:R-:W-:Y:S01]  /*cb80*/  FFMA.FTZ R40, R72, R11.reuse, -R31.reuse ;  /* 0x0000000b48287223 */ /* 0x180fe2000001081f */
[----:B------:R-:W0:Y:S01]  /*cb90*/  SHFL.BFLY PT, R14, R3, 0x2, 0x1f ;  /* 0x0c401f00030e7f89 */ /* 0x000e2200000e0000 */
[-CC-:B------:R-:W-:Y:S01]  /*cba0*/  FFMA.FTZ R44, R74, R11.reuse, -R31.reuse ;  /* 0x0000000b4a2c7223 */ /* 0x180fe2000001081f */
[----:B------:R-:W-:Y:S08]  /*cbb0*/  MUFU.EX2 R164, R164 ;  /* 0x000000a400a47308 */ /* 0x000ff00000000800 */
[----:B------:R-:W3:Y:S08]  /*cbc0*/  MUFU.EX2 R29, R29 ;  /* 0x0000001d001d7308 */ /* 0x000ef00000000800 */
[----:B------:R-:W4:Y:S01]  /*cbd0*/  MUFU.EX2 R166, R166 ;  /* 0x000000a600a67308 */ /* 0x000f220000000800 */
[----:B0-----:R-:W-:Y:S01]  /*cbe0*/  FMNMX.FTZ R41, R3, R14, !PT ;  /* 0x0000000e03297209 */ /* 0x001fe20007810000 */
[----:B------:R-:W-:-:S06]  /*cbf0*/  FFMA.FTZ R3, R70, R11, -R31 ;  /* 0x0000000b46037223 */ /* 0x000fcc000001081f */
[----:B------:R-:W0:Y:S01]  /*cc00*/  MUFU.EX2 R33, R33 ;  /* 0x0000002100217308 */ /* 0x000e220000000800 */
[----:B------:R-:W1:Y:S07]  /*cc10*/  SHFL.BFLY PT, R14, R41, 0x1, 0x1f ;  /* 0x0c201f00290e7f89 */ /* 0x000e6e00000e0000 */
[----:B------:R-:W2:Y:S08]  /*cc20*/  MUFU.EX2 R160, R160 ;  /* 0x000000a000a07308 */ /* 0x000eb00000000800 */
[----:B------:R-:W2:Y:S08]  /*cc30*/  MUFU.EX2 R35, R35 ;  /* 0x0000002300237308 */ /* 0x000eb00000000800 */
[----:B------:R-:W2:Y:S01]  /*cc40*/  MUFU.EX2 R162, R162 ;  /* 0x000000a200a27308 */ /* 0x000ea20000000800 */
[----:B-1----:R-:W-:Y:S01]  /*cc50*/  FMNMX.FTZ R14, R41, R14, !PT ;  /* 0x0000000e290e7209 */ /* 0x002fe20007810000 */
[----:B------:R-:W-:-:S03]  /*cc60*/  FFMA.FTZ R41, R52, R11, -R31 ;  /* 0x0000000b34297223 */ /* 0x000fc6000001081f */
[C---:B------:R-:W-:Y:S01]  /*cc70*/  FSETP.NEU.FTZ.AND P1, PT, R14.reuse, -INF , PT ;  /* 0xff8000000e00780b */ /* 0x040fe20003f3d000 */
[----:B------:R-:W-:Y:S02]  /*cc80*/  FMUL.FTZ R43, R14, R11 ;  /* 0x0000000b0e2b7220 */ /* 0x000fe40000410000 */
[----:B------:R-:W1:Y:S03]  /*cc90*/  MUFU.EX2 R37, R37 ;  /* 0x0000002500257308 */ /* 0x000e660000000800 */
[----:B------:R-:W-:Y:S01]  /*cca0*/  FSEL R31, R43, RZ, P1 ;  /* 0x000000ff2b1f7208 */ /* 0x000fe20000800000 */
[----:B---3--:R-:W-:Y:S01]  /*ccb0*/  FADD.FTZ R43, R164, R29 ;  /* 0x0000001da42b7221 */ /* 0x008fe20000010000 */
[----:B------:R-:W-:-:S03]  /*ccc0*/  F2FP.F16.F32.PACK_AB R164, R29, R164 ;  /* 0x000000a41da4723e */ /* 0x000fc600000000ff */
        /* <DEDUP_REMOVED lines=10> */
[-C--:B------:R-:W-:Y:S01]  /*cd70*/  FFMA.FTZ R32, R36, R11.reuse, -R31 ;  /* 0x0000000b24207223 */ /* 0x080fe2000001081f */
[----:B----4-:R-:W-:Y:S01]  /*cd80*/  FADD.FTZ R34, R166, R43 ;  /* 0x0000002ba6227221 */ /* 0x010fe20000010000 */
[-CC-:B------:R-:W-:Y:S01]  /*cd90*/  FFMA.FTZ R157, R42, R11.reuse, -R31.reuse ;  /* 0x0000000b2a9d7223 */ /* 0x180fe2000001081f */
[-CC-:B------:R-:W-:Y:S01]  /*cda0*/  FFMA.FTZ R159, R46, R11.reuse, -R31.reuse ;  /* 0x0000000b2e9f7223 */ /* 0x180fe2000001081f */
[-CC-:B------:R-:W-:Y:S01]  /*cdb0*/  FFMA.FTZ R26, R26, R11.reuse, -R31.reuse ;  /* 0x0000000b1a1a7223 */ /* 0x180fe2000001081f */
[C---:B0-----:R-:W-:Y:S01]  /*cdc0*/  FADD.FTZ R45, R33.reuse, R34 ;  /* 0x00000022212d7221 */ /* 0x041fe20000010000 */
[----:B------:R-:W0:Y:S01]  /*cdd0*/  MUFU.EX2 R0, R0 ;  /* 0x0000000000007308 */ /* 0x000e220000000800 */
[-CC-:B------:R-:W-:Y:S01]  /*cde0*/  FFMA.FTZ R27, R50, R11.reuse, -R31.reuse ;  /* 0x0000000b321b7223 */ /* 0x180fe2000001081f */
[-C--:B------:R-:W-:Y:S01]  /*cdf0*/  FFMA.FTZ R34, R78, R11.reuse, -R31 ;  /* 0x0000000b4e227223 */ /* 0x080fe2000001081f */
[----:B--2---:R-:W-:Y:S01]  /*ce00*/  FADD.FTZ R38, R160, R45 ;  /* 0x0000002da0267221 */ /* 0x004fe20000010000 */
[-CC-:B------:R-:W-:Y:S01]  /*ce10*/  FFMA.FTZ R54, R54, R11.reuse, -R31.reuse ;  /* 0x0000000b36367223 */ /* 0x180fe2000001081f */
[----:B------:R-:W-:Y:S01]  /*ce20*/  FFMA.FTZ R31, R76, R11, -R31 ;  /* 0x0000000b4c1f7223 */ /* 0x000fe2000001081f */
[----:B------:R-:W-:Y:S01]  /*ce30*/  F2FP.F16.F32.PACK_AB R166, R33, R166 ;  /* 0x000000a621a6723e */ /* 0x000fe200000000ff */
[C---:B------:R-:W-:Y:S01]  /*ce40*/  FADD.FTZ R45, R35.reuse, R38 ;  /* 0x00000026232d7221 */ /* 0x040fe20000010000 */
[----:B------:R-:W2:Y:S01]  /*ce50*/  MUFU.EX2 R167, R167 ;  /* 0x000000a700a77308 */ /* 0x000ea20000000800 */
[----:B------:R-:W-:-:S02]  /*ce60*/  F2FP.F16.F32.PACK_AB R160, R35, R160 ;  /* 0x000000a023a0723e */ /* 0x000fc400000000ff */
[----:B------:R-:W-:Y:S01]  /*ce70*/  FADD.FTZ R38, R162, R45 ;  /* 0x0000002da2267221 */ /* 0x000fe20000010000 */
[----:B-1----:R-:W-:-:S04]  /*ce80*/  F2FP.F16.F32.PACK_AB R162, R37, R162 ;  /* 0x000000a225a2723e */ /* 0x002fc800000000ff */
[----:B------:R-:W1:Y:S01]  /*ce90*/  MUFU.EX2 R24, R24 ;  /* 0x0000001800187308 */ /* 0x000e620000000800 */
[----:B0-----:R-:W-:Y:S01]  /*cea0*/  FADD.FTZ R36, R165, R0 ;  /* 0x00000000a5247221 */ /* 0x001fe20000010000 */
[----:B------:R-:W-:-:S06]  /*ceb0*/  F2FP.F16.F32.PACK_AB R165, R0, R165 ;  /* 0x000000a500a5723e */ /* 0x000fcc00000000ff */
[----:B------:R-:W0:Y:S01]  /*cec0*/  MUFU.EX2 R161, R161 ;  /* 0x000000a100a17308 */ /* 0x000e220000000800 */
[----:B--2---:R-:W-:-:S07]  /*ced0*/  FADD.FTZ R43, R167, R36 ;  /* 0x00000024a72b7221 */ /* 0x004fce0000010000 */
[----:B------:R-:W2:Y:S01]  /*cee0*/  MUFU.EX2 R28, R28 ;  /* 0x0000001c001c7308 */ /* 0x000ea20000000800 */
[C---:B-1----:R-:W-:Y:S01]  /*cef0*/  FADD.FTZ R36, R24.reuse, R43 ;  /* 0x0000002b18247221 */ /* 0x042fe20000010000 */
[----:B------:R-:W-:-:S05]  /*cf00*/  F2FP.F16.F32.PACK_AB R167, R24, R167 ;  /* 0x000000a718a7723e */ /* 0x000fca00000000ff */
[----:B------:R1:W-:Y:S01]  /*cf10*/  STSM.16.M88.4 [R200+0x26800], R164 ;  /* 0x026800a4c8007844 */ /* 0x0003e20000000200 */
[----:B------:R-:W3:Y:S01]  /*cf20*/  MUFU.EX2 R163, R163 ;  /* 0x000000a300a37308 */ /* 0x000ee20000000800 */
[----:B0-----:R-:W-:-:S07]  /*cf30*/  FADD.FTZ R43, R161, R36 ;  /* 0x00000024a12b7221 */ /* 0x001fce0000010000 */
[----:B------:R-:W0:Y:S01]  /*cf40*/  MUFU.EX2 R30, R30 ;  /* 0x0000001e001e7308 */ /* 0x000e220000000800 */
[C---:B--2---:R-:W-:Y:S01]  /*cf50*/  FADD.FTZ R36, R28.reuse, R43 ;  /* 0x0000002b1c247221 */ /* 0x044fe20000010000 */
[----:B------:R-:W-:Y:S01]  /*cf60*/  FADD.FTZ R43, R37, R38 ;  /* 0x00000026252b7221 */ /* 0x000fe20000010000 */
[----:B------:R-:W-:-:S03]  /*cf70*/  F2FP.F16.F32.PACK_AB R161, R28, R161 ;  /* 0x000000a11ca1723e */ /* 0x000fc600000000ff */
[----:B------:R-:W-:Y:S02]  /*cf80*/  FADD.FTZ R38, R156, R43 ;  /* 0x0000002b9c267221 */ /* 0x000fe40000010000 */
[----:B------:R-:W2:Y:S01]  /*cf90*/  MUFU.EX2 R157, R157 ;  /* 0x0000009d009d7308 */ /* 0x000ea20000000800 */
[----:B---3--:R-:W-:-:S07]  /*cfa0*/  FADD.FTZ R29, R163, R36 ;  /* 0x00000024a31d7221 */ /* 0x008fce0000010000 */
[----:B------:R-:W3:Y:S01]  /*cfb0*/  MUFU.EX2 R39, R39 ;  /* 0x0000002700277308 */ /* 0x000ee20000000800 */
[C---:B0-----:R-:W-:Y:S01]  /*cfc0*/  FADD.FTZ R36, R30.reuse, R29 ;  /* 0x0000001d1e247221 */ /* 0x041fe20000010000 */
[----:B------:R-:W-:-:S05]  /*cfd0*/  F2FP.F16.F32.PACK_AB R163, R30, R163 ;  /* 0x000000a31ea3723e */ /* 0x000fca00000000ff */
[----:B------:R1:W-:Y:S01]  /*cfe0*/  STSM.16.M88.4 [R205], R160 ;  /* 0x000000a0cd007844 */ /* 0x0003e20000000200 */
[----:B------:R-:W0:Y:S01]  /*cff0*/  MUFU.EX2 R32, R32 ;  /* 0x0000002000207308 */ /* 0x000e220000000800 */
[----:B--2---:R-:W-:-:S07]  /*d000*/  FADD.FTZ R29, R157, R36 ;  /* 0x000000249d1d7221 */ /* 0x004fce0000010000 */
[----:B------:R-:W2:Y:S01]  /*d010*/  MUFU.EX2 R158, R158 ;  /* 0x0000009e009e7308 */ /* 0x000ea20000000800 */
[C---:B---3--:R-:W-:Y:S01]  /*d020*/  FADD.FTZ R33, R39.reuse, R38 ;  /* 0x0000002627217221 */ /* 0x048fe20000010000 */
[----:B------:R-:W-:-:S06]  /*d030*/  F2FP.F16.F32.PACK_AB R156, R39, R156 ;  /* 0x0000009c279c723e */ /* 0x000fcc00000000ff */
[----:B------:R-:W3:Y:S01]  /*d040*/  MUFU.EX2 R159, R159 ;  /* 0x0000009f009f7308 */ /* 0x000ee20000000800 */
[C---:B0-----:R-:W-:Y:S01]  /*d050*/  FADD.FTZ R0, R32.reuse, R29 ;  /* 0x0000001d20007221 */ /* 0x041fe20000010000 */
[----:B------:R-:W-:-:S06]  /*d060*/  F2FP.F16.F32.PACK_AB R157, R32, R157 ;  /* 0x0000009d209d723e */ /* 0x000fcc00000000ff */
[----:B------:R-:W0:Y:S01]  /*d070*/  MUFU.EX2 R26, R26 ;  /* 0x0000001a001a7308 */ /* 0x000e220000000800 */
[----:B--2---:R-:W-:-:S07]  /*d080*/  FADD.FTZ R24, R158, R33 ;  /* 0x000000219e187221 */ /* 0x004fce0000010000 */
[----:B------:R-:W2:Y:S01]  /*d090*/  MUFU.EX2 R3, R3 ;  /* 0x0000000300037308 */ /* 0x000ea20000000800 */
[----:B---3--:R-:W-:-:S07]  /*d0a0*/  FADD.FTZ R29, R159, R0 ;  /* 0x000000009f1d7221 */ /* 0x008fce0000010000 */
[----:B------:R-:W-:Y:S01]  /*d0b0*/  MUFU.EX2 R25, R25 ;  /* 0x0000001900197308 */ /* 0x000fe20000000800 */
[C---:B0-----:R-:W-:Y:S01]  /*d0c0*/  F2FP.F16.F32.PACK_AB R159, R26.reuse, R159 ;  /* 0x0000009f1a9f723e */ /* 0x041fe200000000ff */
[----:B------:R-:W-:-:S06]  /*d0d0*/  FADD.FTZ R26, R26, R29 ;  /* 0x0000001d1a1a7221 */ /* 0x000fcc0000010000 */
[----:B------:R-:W0:Y:S01]  /*d0e0*/  MUFU.EX2 R40, R40 ;  /* 0x0000002800287308 */ /* 0x000e220000000800 */
[C---:B--2---:R-:W-:Y:S01]  /*d0f0*/  FADD.FTZ R24, R3.reuse, R24 ;  /* 0x0000001803187221 */ /* 0x044fe20000010000 */
[----:B------:R-:W-:-:S05]  /*d100*/  F2FP.F16.F32.PACK_AB R158, R3, R158 ;  /* 0x0000009e039e723e */ /* 0x000fca00000000ff */
[----:B------:R1:W-:Y:S01]  /*d110*/  STSM.16.M88.4 [R201], R156 ;  /* 0x0000009cc9007844 */ /* 0x0003e20000000200 */
[----:B------:R-:W-:Y:S08]  /*d120*/  MUFU.EX2 R27, R27 ;  /* 0x0000001b001b7308 */ /* 0x000ff00000000800 */
[----:B------:R-:W2:Y:S01]  /*d130*/  MUFU.EX2 R34, R34 ;  /* 0x0000002200227308 */ /* 0x000ea20000000800 */
[----:B0-----:R-:W-:Y:S01]  /*d140*/  F2FP.F16.F32.PACK_AB R152, R40, R25 ;  /* 0x000000192898723e */ /* 0x001fe200000000ff */
[----:B------:R-:W-:-:S04]  /*d150*/  FADD.FTZ R25, R25, R24 ;  /* 0x0000001819197221 */ /* 0x000fc80000010000 */
[----:B------:R-:W-:Y:S02]  /*d160*/  FADD.FTZ R40, R40, R25 ;  /* 0x0000001928287221 */ /* 0x000fe40000010000 */
[----:B------:R-:W0:Y:S08]  /*d170*/  MUFU.EX2 R41, R41 ;  /* 0x0000002900297308 */ /* 0x000e300000000800 */
[----:B------:R-:W3:Y:S01]  /*d180*/  MUFU.EX2 R44, R44 ;  /* 0x0000002c002c7308 */ /* 0x000ee20000000800 */
[----:B--2---:R-:W-:Y:S01]  /*d190*/  F2FP.F16.F32.PACK_AB R153, R34, R27 ;  /* 0x0000001b2299723e */ /* 0x004fe200000000ff */
[----:B------:R-:W-:-:S04]  /*d1a0*/  FADD.FTZ R27, R27, R26 ;  /* 0x0000001a1b1b7221 */ /* 0x000fc80000010000 */
[----:B------:R-:W-:Y:S02]  /*d1b0*/  FADD.FTZ R27, R34, R27 ;  /* 0x0000001b221b7221 */ /* 0x000fe40000010000 */
[----:B------:R-:W2:Y:S01]  /*d1c0*/  MUFU.EX2 R54, R54 ;  /* 0x0000003600367308 */ /* 0x000ea20000000800 */
[----:B0-----:R-:W-:-:S07]  /*d1d0*/  FADD.FTZ R3, R41, R40 ;  /* 0x0000002829037221 */ /* 0x001fce0000010000 */
[----:B------:R-:W0:Y:S01]  /*d1e0*/  MUFU.EX2 R31, R31 ;  /* 0x0000001f001f7308 */ /* 0x000e220000000800 */
[C---:B---3--:R-:W-:Y:S01]  /*d1f0*/  F2FP.F16.F32.PACK_AB R154, R44.reuse, R41 ;  /* 0x000000292c9a723e */ /* 0x048fe200000000ff */
[----:B------:R-:W-:Y:S01]  /*d200*/  FADD.FTZ R3, R44, R3 ;  /* 0x000000032c037221 */ /* 0x000fe20000010000 */
[----:B--2---:R-:W-:Y:S01]  /*d210*/  FADD.FTZ R0, R54, R27 ;  /* 0x0000001b36007221 */ /* 0x004fe20000010000 */
[----:B0-----:R-:W-:-:S03]  /*d220*/  F2FP.F16.F32.PACK_AB R155, R31, R54 ;  /* 0x000000361f9b723e */ /* 0x001fc600000000ff */
[----:B------:R-:W-:Y:S02]  /*d230*/  FADD.FTZ R0, R31, R0 ;  /* 0x000000001f007221 */ /* 0x000fe40000010000 */
[----:B------:R1:W-:Y:S01]  /*d240*/  STSM.16.M88.4 [R204], R152 ;  /* 0x00000098cc007844 */ /* 0x0003e20000000200 */
[----:B------:R-:W-:Y:S05]  /*d250*/  @!P0 BRA `(.L_x_5879) ;  /* 0x0000000000048947 */ /* 0x000fea0003800000 */
[----:B------:R-:W-:Y:S01]  /*d260*/  BPT.TRAP 0x1 ;  /* 0x000000040000795c */ /* 0x000fe20000300000 */
.L_x_5879:
[----:B------:R0:W2:Y:S01]  /*d270*/  SYNCS.PHASECHK.TRANS64.TRYWAIT P1, [R15+URZ+0x28c50], R56 ;  /* 0x028c50380f0075a7 */ /* 0x0000a2000802017f */
[----:B------:R-:W-:Y:S05]  /*d280*/  @!P0 BRA `(.L_x_5880) ;  /* 0x0000000000048947 */ /* 0x000fea0003800000 */
[----:B------:R-:W-:Y:S01]  /*d290*/  BPT.TRAP 0x1 ;  /* 0x000000040000795c */ /* 0x000fe20000300000 */
.L_x_5880:
[----:B------:R-:W-:Y:S01]  /*d2a0*/  ULDC UR44, c[0x0][0x9e4] ;  /* 0x00027900002c7ab9 */ /* 0x000fe20000000800 */
[----:B------:R-:W-:Y:S01]  /*d2b0*/  ULDC UR45, c[0x0][0x9dc] ;  /* 0x00027700002d7ab9 */ /* 0x000fe20000000800 */
[----:B------:R-:W-:Y:S01]  /*d2c0*/  ULDC UR38, c[0x0][0x988] ;  /* 0x0002620000267ab9 */ /* 0x000fe20000000800 */
[----:B------:R-:W-:Y:S01]  /*d2d0*/  ULDC UR46, c[0x0][0x9e0] ;  /* 0x00027800002e7ab9 */ /* 0x000fe20000000800 */
[----:B------:R-:W-:Y:S01]  /*d2e0*/  BSSY B0, `(.L_x_5881) ;  /* 0x0000006000007945 */ /* 0x000fe20003800000 */
[----:B------:R-:W-:Y:S02]  /*d2f0*/  IMAD R28, R17, 0x1000, R195 ;  /* 0x00001000111c7824 */ /* 0x000fe400078e02c3 */
[----:B------:R-:W-:Y:S01]  /*d300*/  IMAD.MOV.U32 R29, RZ, RZ, 0x40000040 ;  /* 0x40000040ff1d7424 */ /* 0x000fe200078e00ff */
[----:B--2---:R-:W-:Y:S06]  /*d310*/  @P1 BRA `(.L_x_5882) ;  /* 0x0000000000081947 */ /* 0x004fec0003800000 */
[----:B------:R-:W2:Y:S02]  /*d320*/  SYNCS.PHASECHK.TRANS64.TRYWAIT P1, [R15+URZ+0x28c50], R56 ;  /* 0x028c50380f0075a7 */ /* 0x000ea4000802017f */
[----:B--2---:R-:W-:Y:S05]  /*d330*/  @!P1 BRA `(.L_x_5883) ;  /* 0x0000016000209947 */ /* 0x004fea0003800000 */
.L_x_5882:
[----:B------:R-:W-:Y:S05]  /*d340*/  BSYNC B0 ;  /* 0x0000000000007941 */ /* 0x000fea0003800000 */
.L_x_5881:
[C---:B------:R-:W-:Y:S01]  /*d350*/  R2UR UR6, R28.reuse ;  /* 0x000000001c0672ca */ /* 0x040fe200000e0000 */
[C---:B------:R-:W-:Y:S01]  /*d360*/  VIADD R26, R28.reuse, 0x80 ;  /* 0x000000801c1a7836 */ /* 0x040fe20000000000 */
[----:B------:R-:W-:Y:S01]  /*d370*/  R2UR UR7, R29 ;  /* 0x000000001d0772ca */ /* 0x000fe200000e0000 */
[C---:B------:R-:W-:Y:S02]  /*d380*/  VIADD R24, R28.reuse, 0x100 ;  /* 0x000001001c187836 */ /* 0x040fe40000000000 */
[----:B------:R-:W-:Y:S01]  /*d390*/  VIADD R28, R28, 0x180 ;  /* 0x000001801c1c7836 */ /* 0x000fe20000000000 */
[----:B------:R-:W-:Y:S01]  /*d3a0*/  R2UR UR10, R26 ;  /* 0x000000001a0a72ca */ /* 0x000fe200000e0000 */
[----:B------:R-:W-:Y:S01]  /*d3b0*/  IMAD.MOV.U32 R27, RZ, RZ, 0x40000040 ;  /* 0x40000040ff1b7424 */ /* 0x000fe200078e00ff */
[----:B------:R-:W-:Y:S01]  /*d3c0*/  R2UR UR14, R24 ;  /* 0x00000000180e72ca */ /* 0x000fe200000e0000 */
[----:B------:R-:W-:Y:S01]  /*d3d0*/  IMAD.MOV.U32 R25, RZ, RZ, 0x40000040 ;  /* 0x40000040ff197424 */ /* 0x000fe200078e00ff */
[----:B------:R-:W-:Y:S01]  /*d3e0*/  R2UR UR18, R28 ;  /* 0x000000001c1272ca */ /* 0x000fe200000e0000 */
[----:B------:R-:W-:Y:S01]  /*d3f0*/  IMAD.MOV.U32 R29, RZ, RZ, 0x40000040 ;  /* 0x40000040ff1d7424 */ /* 0x000fe200078e00ff */
[----:B------:R-:W-:-:S02]  /*d400*/  R2UR UR11, R27 ;  /* 0x000000001b0b72ca */ /* 0x000fc400000e0000 */
[----:B------:R-:W-:Y:S02]  /*d410*/  R2UR UR15, R25 ;  /* 0x00000000190f72ca */ /* 0x000fe400000e0000 */
[----:B------:R-:W-:Y:S02]  /*d420*/  R2UR UR19, R29 ;  /* 0x000000001d1372ca */ /* 0x000fe400000e0000 */
[----:B0-2--5:R-:W-:-:S06]  /*d430*/  WARPGROUP.ARRIVE ;  /* 0x00000000000079c5 */ /* 0x025fcc0000000000 */
        /* <DEDUP_REMOVED lines=24> */
.L_x_5884:
[----:B-1----:R-:W0:Y:S01]  /*d5c0*/  LDC R152, c[0x0][0x448] ;  /* 0x00011200ff987b82 */ /* 0x002e220000000800 */
[----:B------:R-:W-:Y:S01]  /*d5d0*/  VIADD R15, R15, 0x28c60 ;  /* 0x00028c600f0f7836 */ /* 0x000fe20000000000 */
[----:B------:R-:W-:Y:S01]  /*d5e0*/  UISETP.NE.AND UP0, UPT, UR47, URZ, UPT ;  /* 0x0000003f2f00728c */ /* 0x000fe2000bf05270 */
[----:B------:R-:W-:-:S03]  /*d5f0*/  IMAD.MOV.U32 R153, RZ, RZ, R196 ;  /* 0x000000ffff997224 */ /* 0x000fc600078e00c4 */
[----:B------:R-:W-:-:S04]  /*d600*/  PRMT R15, R186, 0x654, R15 ;  /* 0x00000654ba0f7816 */ /* 0x000fc8000000000f */
[----:B------:R1:W-:Y:S01]  /*d610*/  SYNCS.ARRIVE.TRANS64.RED.A1T0 RZ, [R15+URZ], RZ ;  /* 0x000000ff0fff79a7 */ /* 0x0003e2000810043f */
[----:B0-----:R-:W-:-:S13]  /*d620*/  ISETP.NE.AND P1, PT, R152, 0x1, PT ;  /* 0x000000019800780c */ /* 0x001fda0003f25270 */
[----:B------:R-:W0:Y:S08]  /*d630*/  @P1 LDC R152, c[0x0][0x44c] ;  /* 0x00011300ff981b82 */ /* 0x000e300000000800 */
[----:B-1----:R-:W1:Y:S01]  /*d640*/  @P1 LDC R15, c[0x0][0x450] ;  /* 0x00011400ff0f1b82 */ /* 0x002e620000000800 */
[----:B0-----:R-:W-:-:S05]  /*d650*/  @P1 IMAD.HI.U32 R152, R196, R152, RZ ;  /* 0x00000098c4981227 */ /* 0x001fca00078e00ff */
[----:B-1----:R-:W-:Y:S01]  /*d660*/  @P1 SHF.R.U32.HI R153, RZ, R15, R152 ;  /* 0x0000000fff991219 */ /* 0x002fe20000011698 */
[----:B------:R-:W-:Y:S01]  /*d670*/  VIADD R15, R168, 0xfffffffe ;  /* 0xfffffffea80f7836 */ /* 0x000fe20000000000 */
[----:B------:R-:W-:Y:S02]  /*d680*/  PLOP3.LUT P1, PT, PT, PT, UP0, 0x40, 0x0 ;  /* 0x000000000000781c */ /* 0x000fe40003f2e808 */
[----:B------:R-:W-:-:S05]  /*d690*/  IADD3 R152, R153, R184, -R23 ;  /* 0x000000b899987210 */ /* 0x000fca0007ffe817 */
[----:B------:R-:W-:-:S06]  /*d6a0*/  VIADD R153, R152, UR40 ;  /* 0x0000002898997c36 */ /* 0x000fcc0008000000 */
[----:B------:R-:W-:Y:S05]  /*d6b0*/  @P1 BRA `(.L_x_5885) ;  /* 0x0000000000541947 */ /* 0x000fea0003800000 */
[C---:B------:R-:W-:Y:S01]  /*d6c0*/  ISETP.GT.AND P1, PT, R152.reuse, RZ, PT ;  /* 0x000000ff9800720c */ /* 0x040fe20003f24270 */
[----:B------:R-:W-:Y:S01]  /*d6d0*/  BSSY B0, `(.L_x_5886) ;  /* 0x0000010000007945 */ /* 0x000fe20003800000 */
[----:B------:R-:W-:-:S11]  /*d6e0*/  VIADD R154, R152, 0xffffffff ;  /* 0xffffffff989a7836 */ /* 0x000fd60000000000 */
[----:B------:R-:W-:Y:S05]  /*d6f0*/  @P1 BRA `(.L_x_5887) ;  /* 0x0000000000201947 */ /* 0x000fea0003800000 */
[----:B------:R-:W-:Y:S01]  /*d700*/  UISETP.NE.AND UP0, UPT, UR41, 0x1, UPT ;  /* 0x000000012900788c */ /* 0x000fe2000bf05270 */
[----:B------:R-:W-:-:S05]  /*d710*/  IMAD.MOV R152, RZ, RZ, -R152 ;  /* 0x000000ffff987224 */ /* 0x000fca00078e0a98 */
[----:B------:R-:W-:-:S05]  /*d720*/  PLOP3.LUT P1, PT, PT, PT, UP0, 0x80, 0x0 ;  /* 0x000000000000781c */ /* 0x000fca0003f2f008 */
[----:B------:R-:W-:-:S08]  /*d730*/  @UP0 ULDC.64 UR4, c[0x0][0x9e8] ;  /* 0x00027a0000040ab9 */ /* 0x000fd00000000a00 */
[----:B------:R-:W-:-:S05]  /*d740*/  @P1 IMAD.HI.U32 R154, R152, UR4, RZ ;  /* 0x00000004989a1c27 */ /* 0x000fca000f8e00ff */
[----:B------:R-:W-:-:S04]  /*d750*/  @P1 SHF.R.U32.HI R152, RZ, UR5, R154 ;  /* 0x00000005ff981c19 */ /* 0x000fc8000801169a */
[----:B------:R-:W-:Y:S01]  /*d760*/  LOP3.LUT R154, RZ, R152, RZ, 0x33, !PT ;  /* 0x00000098ff9a7212 */ /* 0x000fe200078e33ff */
[----:B------:R-:W-:Y:S06]  /*d770*/  BRA `(.L_x_5888) ;  /* 0x0000000000147947 */ /* 0x000fec0003800000 */
.L_x_5887:
[----:B------:R-:W-:-:S06]  /*d780*/  UISETP.NE.AND UP0, UPT, UR41, 0x1, UPT ;  /* 0x000000012900788c */ /* 0x000fcc000bf05270 */
[----:B------:R-:W-:-:S05]  /*d790*/  PLOP3.LUT P1, PT, PT, PT, UP0, 0x80, 0x0 ;  /* 0x000000000000781c */ /* 0x000fca0003f2f008 */
[----:B------:R-:W-:-:S08]  /*d7a0*/  @UP0 ULDC.64 UR4, c[0x0][0x9e8] ;  /* 0x00027a0000040ab9 */ /* 0x000fd00000000a00 */
[----:B------:R-:W-:-:S05]  /*d7b0*/  @P1 IMAD.HI.U32 R152, R154, UR4, RZ ;  /* 0x000000049a981c27 */ /* 0x000fca000f8e00ff */
[----:B------:R-:W-:-:S07]  /*d7c0*/  @P1 SHF.R.U32.HI R154, RZ, UR5, R152 ;  /* 0x00000005ff9a1c19 */ /* 0x000fce0008011698 */
.L_x_5888:
[----:B------:R-:W-:Y:S05]  /*d7d0*/  BSYNC B0 ;  /* 0x0000000000007941 */ /* 0x000fea0003800000 */
.L_x_5886:
[----:B------:R-:W-:-:S04]  /*d7e0*/  IMAD.U32 R152, RZ, RZ, UR41 ;  /* 0x00000029ff987e24 */ /* 0x000fc8000f8e00ff */
[----:B------:R-:W-:-:S05]  /*d7f0*/  IMAD R154, R154, R152, UR41 ;  /* 0x000000299a9a7e24 */ /* 0x000fca000f8e0298 */
[----:B------:R-:W-:-:S07]  /*d800*/  VIMNMX R153, R153, R154, PT ;  /* 0x0000009a99997248 */ /* 0x000fce0003fe0100 */
.L_x_5885:
        /* <DEDUP_REMOVED lines=8> */
.L_x_5912:
[----:B------:R-:W-:-:S05]  /*d890*/  VIADD R208, R17, 0x1 ;  /* 0x0000000111d07836 */ /* 0x000fca0000000000 */
[----:B------:R-:W-:-:S04]  /*d8a0*/  ISETP.NE.AND P1, PT, R208, 0x2, PT ;  /* 0x00000002d000780c */ /* 0x000fc80003f25270 */
[----:B------:R-:W-:Y:S02]  /*d8b0*/  SEL R11, RZ, 0x1, P1 ;  /* 0x00000001ff0b7807 */ /* 0x000fe40000800000 */
[----:B------:R-:W-:Y:S02]  /*d8c0*/  SEL R208, R208, RZ, P1 ;  /* 0x000000ffd0d07207 */ /* 0x000fe40000800000 */
[----:B------:R-:W-:Y:S01]  /*d8d0*/  LOP3.LUT R22, R22, R11, RZ, 0x3c, !PT ;  /* 0x0000000b16167212 */ /* 0x000fe200078e3cff */
[----:B0-----:R-:W-:Y:S06]  /*d8e0*/  @!P0 BRA `(.L_x_5892) ;  /* 0x0000000000048947 */ /* 0x001fec0003800000 */
[----:B------:R-:W-:Y:S01]  /*d8f0*/  BPT.TRAP 0x1 ;  /* 0x000000040000795c */ /* 0x000fe20000300000 */
.L_x_5892:
[----:B------:R-:W-:Y:S01]  /*d900*/  IMAD R209, R208, 0x8, R2 ;  /* 0x00000008d0d17824 */ /* 0x000fe200078e0202 */
[----:B------:R-:W-:-:S04]  /*d910*/  SHF.L.U32 R210, R22, 0x1f, RZ ;  /* 0x0000001f16d27819 */ /* 0x000fc800000006ff */
[----:B------:R0:W1:Y:S01]  /*d920*/  SYNCS.PHASECHK.TRANS64.TRYWAIT P1, [R209+URZ+0x28c30], R210 ;  /* 0x028c30d2d10075a7 */ /* 0x000062000802017f */
[----:B------:R-:W-:Y:S05]  /*d930*/  @!P0 BRA `(.L_x_5893) ;  /* 0x0000000000048947 */ /* 0x000fea0003800000 */
[----:B------:R-:W-:Y:S01]  /*d940*/  BPT.TRAP 0x1 ;  /* 0x000000040000795c */ /* 0x000fe20000300000 */
.L_x_5893:
[----:B------:R-:W-:Y:S01]  /*d950*/  BSSY B2, `(.L_x_5894) ;  /* 0x0000006000027945 */ /* 0x000fe20003800000 */
[----:B------:R-:W-:Y:S02]  /*d960*/  IMAD R156, R208, 0x200, R21 ;  /* 0x00000200d09c7824 */ /* 0x000fe400078e0215 */
[----:B------:R-:W-:Y:S01]  /*d970*/  IMAD.MOV.U32 R157, RZ, RZ, 0x40000040 ;  /* 0x40000040ff9d7424 */ /* 0x000fe200078e00ff */
[----:B-1----:R-:W-:Y:S06]  /*d980*/  @P1 BRA `(.L_x_5895) ;  /* 0x0000000000081947 */ /* 0x002fec0003800000 */
[----:B------:R-:W1:Y:S02]  /*d990*/  SYNCS.PHASECHK.TRANS64.TRYWAIT P1, [R209+URZ+0x28c30], R210 ;  /* 0x028c30d2d10075a7 */ /* 0x000e64000802017f */
[----:B-1----:R-:W-:Y:S05]  /*d9a0*/  @!P1 BRA `(.L_x_5896) ;  /* 0x0000015800989947 */ /* 0x002fea0003800000 */
.L_x_5895:
[----:B------:R-:W-:Y:S05]  /*d9b0*/  BSYNC B2 ;  /* 0x0000000000027941 */ /* 0x000fea0003800000 */
.L_x_5894:
[C---:B------:R-:W-:Y:S01]  /*d9c0*/  R2UR UR6, R156.reuse ;  /* 0x000000009c0672ca */ /* 0x040fe200000e0000 */
[C---:B------:R-:W-:Y:S01]  /*d9d0*/  VIADD R154, R156.reuse, 0x2 ;  /* 0x000000029c9a7836 */ /* 0x040fe20000000000 */
[----:B------:R-:W-:Y:S01]  /*d9e0*/  R2UR UR7, R157 ;  /* 0x000000009d0772ca */ /* 0x000fe200000e0000 */
[----:B------:R-:W-:Y:S01]  /*d9f0*/  VIADD R152, R156, 0x4 ;  /* 0x000000049c987836 */ /* 0x000fe20000000000 */
[----:B------:R-:W-:Y:S01]  /*da00*/  R2UR UR4, R4 ;  /* 0x00000000040472ca */ /* 0x000fe200000e0000 */
        /* <DEDUP_REMOVED lines=11> */
[----:B------:R-:W-:Y:S01]  /*dac0*/  WARPGROUP.ARRIVE ;  /* 0x00000000000079c5 */ /* 0x000fe20000000000 */
[----:B------:R-:W-:Y:S02]  /*dad0*/  R2UR UR8, R12 ;  /* 0x000000000c0872ca */ /* 0x000fe400000e0000 */
[----:B------:R-:W-:Y:S02]  /*dae0*/  R2UR UR9, R13 ;  /* 0x000000000d0972ca */ /* 0x000fe400000e0000 */
[----:B------:R-:W-:Y:S01]  /*daf0*/  R2UR UR12, R8 ;  /* 0x00000000080c72ca */ /* 0x000fe200000e0000 */
[----:B------:R-:W-:Y:S01]  /*db00*/  HGMMA.64x64x16.F32 R152, gdesc[UR4], RZ, !UPT, gsb0 ;  /* 0x00e00000049879f0 */ /* 0x000fe2000c0008ff */
[----:B------:R-:W-:-:S02]  /*db10*/  R2UR UR13, R9 ;  /* 0x00000000090d72ca */ /* 0x000fc400000e0000 */
        /* <DEDUP_REMOVED lines=14> */
.L_x_5897:
[----:B------:R-:W2:Y:S01]  /*dc00*/  LDC R11, c[0x0][0x448] ;  /* 0x00011200ff0b7b82 */ /* 0x000ea20000000800 */
[----:B------:R-:W-:Y:S01]  /*dc10*/  IMAD.IADD R224, R212, 0x1, R196 ;  /* 0x00000001d4e07824 */ /* 0x000fe200078e02c4 */
[----:B------:R-:W-:Y:S01]  /*dc20*/  UISETP.NE.AND UP0, UPT, UR47, URZ, UPT ;  /* 0x0000003f2f00728c */ /* 0x000fe2000bf05270 */
[----:B--2---:R-:W-:-:S13]  /*dc30*/  ISETP.NE.AND P1, PT, R11, 0x1, PT ;  /* 0x000000010b00780c */ /* 0x004fda0003f25270 */
[----:B------:R-:W2:Y:S08]  /*dc40*/  @P1 LDC R20, c[0x0][0x44c] ;  /* 0x00011300ff141b82 */ /* 0x000eb00000000800 */
[----:B------:R-:W3:Y:S01]  /*dc50*/  @P1 LDC R11, c[0x0][0x450] ;  /* 0x00011400ff0b1b82 */ /* 0x000ee20000000800 */
[----:B--2---:R-:W-:-:S05]  /*dc60*/  @P1 IMAD.HI.U32 R20, R224, R20, RZ ;  /* 0x00000014e0141227 */ /* 0x004fca00078e00ff */
[----:B---3--:R-:W-:Y:S01]  /*dc70*/  @P1 SHF.R.U32.HI R224, RZ, R11, R20 ;  /* 0x0000000bffe01219 */ /* 0x008fe20000011614 */
[----:B------:R-:W-:Y:S01]  /*dc80*/  VIADD R11, R209, 0x28c40 ;  /* 0x00028c40d10b7836 */ /* 0x000fe20000000000 */
[----:B------:R-:W-:Y:S01]  /*dc90*/  PLOP3.LUT P1, PT, PT, PT, UP0, 0x40, 0x0 ;  /* 0x000000000000781c */ /* 0x000fe20003f2e808 */
[----:B------:R-:W-:Y:S02]  /*dca0*/  IMAD.U32 R20, RZ, RZ, UR45 ;  /* 0x0000002dff147e24 */ /* 0x000fe4000f8e00ff */
[----:B------:R-:W2:Y:S01]  /*dcb0*/  SHFL.IDX PT, R225, R224, RZ, 0x1c1f ;  /* 0x001c1fffe0e17589 */ /* 0x000ea200000e0000 */
[----:B------:R-:W-:Y:S02]  /*dcc0*/  PRMT R11, R186, 0x654, R11 ;  /* 0x00000654ba0b7816 */ /* 0x000fe4000000000b */
[----:B------:R-:W-:Y:S02]  /*dcd0*/  LOP3.LUT R223, RZ, R20, RZ, 0x33, !PT ;  /* 0x00000014ffdf7212 */ /* 0x000fe400078e33ff */
[----:B------:R3:W-:Y:S02]  /*dce0*/  SYNCS.ARRIVE.TRANS64.RED.A1T0 RZ, [R11+URZ], RZ ;  /* 0x000000ff0bff79a7 */ /* 0x0007e4000810043f */
[----:B---3--:R-:W-:-:S05]  /*dcf0*/  IMAD.SHL.U32 R11, R15, 0x40, RZ ;  /* 0x000000400f0b7824 */ /* 0x008fca00078e00ff */
[----:B------:R-:W-:-:S04]  /*dd00*/  IADD3 R222, -R189, 0x1, -R11 ;  /* 0x00000001bdde7810 */ /* 0x000fc80007ffe90b */
[----:B------:R-:W-:-:S05]  /*dd10*/  IADD3 R222, -R23, R222, R184 ;  /* 0x000000de17de7210 */ /* 0x000fca0007ffe1b8 */
[----:B------:R-:W-:Y:S02]  /*dd20*/  IMAD.IADD R223, R223, 0x1, R222 ;  /* 0x00000001dfdf7824 */ /* 0x000fe400078e02de */
[----:B------:R-:W-:Y:S02]  /*dd30*/  VIADD R222, R222, UR46 ;  /* 0x0000002edede7c36 */ /* 0x000fe40008000000 */
[C---:B--2---:R-:W-:Y:S02]  /*dd40*/  IMAD.IADD R220, R225.reuse, 0x1, R223 ;  /* 0x00000001e1dc7824 */ /* 0x044fe400078e02df */
        /* <DEDUP_REMOVED lines=9> */
[----:B------:R-:W2:Y:S02]  /*dde0*/  @P1 LDC.64 R202, c[0x0][0x9e8] ;  /* 0x00027a00ffca1b82 */ /* 0x000ea40000000a00 */
[----:B--2---:R-:W-:-:S05]  /*ddf0*/  @P1 IMAD.HI.U32 R202, R225, R202, RZ ;  /* 0x000000cae1ca1227 */ /* 0x004fca00078e00ff */
[----:B------:R-:W-:-:S04]  /*de00*/  @P1 SHF.R.U32.HI R225, RZ, R203, R202 ;  /* 0x000000cbffe11219 */ /* 0x000fc800000116ca */
[----:B------:R-:W-:Y:S01]  /*de10*/  LOP3.LUT R225, RZ, R225, RZ, 0x33, !PT ;  /* 0x000000e1ffe17212 */ /* 0x000fe200078e33ff */
[----:B------:R-:W-:Y:S06]  /*de20*/  BRA `(.L_x_5901) ;  /* 0x0000000000147947 */ /* 0x000fec0003800000 */
.L_x_5900:
[----:B------:R-:W-:-:S05]  /*de30*/  IMAD.U32 R227, RZ, RZ, UR44 ;  /* 0x0000002cffe37e24 */ /* 0x000fca000f8e00ff */
[----:B------:R-:W-:-:S13]  /*de40*/  ISETP.NE.AND P1, PT, R227, 0x1, PT ;  /* 0x00000001e300780c */ /* 0x000fda0003f25270 */
[----:B------:R-:W2:Y:S02]  /*de50*/  @P1 LDC.64 R202, c[0x0][0x9e8] ;  /* 0x00027a00ffca1b82 */ /* 0x000ea40000000a00 */
[----:B--2---:R-:W-:-:S05]  /*de60*/  @P1 IMAD.HI.U32 R202, R225, R202, RZ ;  /* 0x000000cae1ca1227 */ /* 0x004fca00078e00ff */
[----:B------:R-:W-:-:S07]  /*de70*/  @P1 SHF.R.U32.HI R225, RZ, R203, R202 ;  /* 0x000000cbffe11219 */ /* 0x000fce00000116ca */
.L_x_5901:
[----:B------:R-:W-:Y:S05]  /*de80*/  BSYNC B2 ;  /* 0x0000000000027941 */ /* 0x000fea0003800000 */
.L_x_5899:
[----:B------:R-:W-:-:S04]  /*de90*/  IMAD R225, R225, R227, -R11 ;  /* 0x000000e3e1e17224 */ /* 0x000fc800078e0a0b */
[----:B------:R-:W-:-:S05]  /*dea0*/  IMAD.IADD R225, R225, 0x1, -R189 ;  /* 0x00000001e1e17824 */ /* 0x000fca00078e0abd */
[----:B------:R-:W-:Y:S02]  /*deb0*/  VIMNMX R220, R220, R225, !PT ;  /* 0x000000e1dcdc7248 */ /* 0x000fe40007fe0100 */
[----:B------:R-:W-:-:S07]  /*dec0*/  VIADDMNMX R221, R225, R227, R221, PT ;  /* 0x000000e3e1dd7246 */ /* 0x000fce00038001dd */
.L_x_5898:
[----:B------:R-:W-:Y:S01]  /*ded0*/  ISETP.GT.AND P1, PT, R15, -0x1, PT ;  /* 0xffffffff0f00780c */ /* 0x000fe20003f24270 */
[----:B------:R-:W2:Y:S01]  /*dee0*/  SHFL.IDX PT, R224, R224, 0x1, 0x1c1f ;  /* 0x003c1f00e0e07f89 */ /* 0x000ea200000e0000 */
[----:B------:R-:W-:Y:S02]  /*def0*/  UISETP.NE.AND UP0, UPT, UR47, URZ, UPT ;  /* 0x0000003f2f00728c */ /* 0x000fe4000bf05270 */
[C---:B------:R-:W-:Y:S02]  /*df00*/  ISETP.GT.AND P4, PT, R220.reuse, RZ, P1 ;  /* 0x000000ffdc00720c */ /* 0x040fe40000f84270 */
[C---:B------:R-:W-:Y:S02]  /*df10*/  ISETP.GT.AND P3, PT, R220.reuse, 0x1, P1 ;  /* 0x00000001dc00780c */ /* 0x040fe40000f64270 */
[----:B------:R-:W-:Y:S02]  /*df20*/  ISETP.LT.OR P4, PT, R221, 0x1, P4 ;  /* 0x00000001dd00780c */ /* 0x000fe40002781670 */
[----:B------:R-:W-:-:S02]  /*df30*/  ISETP.GT.AND P5, PT, R220, 0x8, P1 ;  /* 0x00000008dc00780c */ /* 0x000fc40000fa4270 */
[----:B------:R-:W-:Y:S02]  /*df40*/  FSEL R202, R152, -INF , !P4 ;  /* 0xff80000098ca7808 */ /* 0x000fe40006000000 */
[C---:B------:R-:W-:Y:S02]  /*df50*/  ISETP.GT.AND P4, PT, R220.reuse, 0x10, P1 ;  /* 0x00000010dc00780c */ /* 0x040fe40000f84270 */
[----:B------:R-:W-:Y:S02]  /*df60*/  ISETP.GT.AND P2, PT, R220, 0x9, P1 ;  /* 0x00000009dc00780c */ /* 0x000fe40000f44270 */
[C---:B------:R-:W-:Y:S02]  /*df70*/  ISETP.LT.OR P4, PT, R221.reuse, 0x11, P4 ;  /* 0x00000011dd00780c */ /* 0x040fe40002781670 */
[----:B------:R-:W-:Y:S02]  /*df80*/  ISETP.LT.OR P3, PT, R221, 0x2, P3 ;  /* 0x00000002dd00780c */ /* 0x000fe40001f61670 */
[----:B------:R-:W-:-:S02]  /*df90*/  FSEL R160, R160, -INF , !P4 ;  /* 0xff800000a0a07808 */ /* 0x000fc40006000000 */
[----:B------:R-:W-:Y:S01]  /*dfa0*/  ISETP.GT.AND P4, PT, R220, 0x20, P1 ;  /* 0x00000020dc00780c */ /* 0x000fe20000f84270 */
[--C-:B--2---:R-:W-:Y:S01]  /*dfb0*/  IMAD.IADD R222, R222, 0x1, R224.reuse ;  /* 0x00000001dede7824 */ /* 0x104fe200078e02e0 */
[----:B------:R-:W-:Y:S01]  /*dfc0*/  ISETP.LT.OR P5, PT, R221, 0x9, P5 ;  /* 0x00000009dd00780c */ /* 0x000fe20002fa1670 */
[----:B------:R-:W-:Y:S01]  /*dfd0*/  IMAD.IADD R223, R223, 0x1, R224 ;  /* 0x00000001dfdf7824 */ /* 0x000fe200078e02e0 */
[C---:B------:R-:W-:Y:S02]  /*dfe0*/  ISETP.LT.OR P2, PT, R221.reuse, 0xa, P2 ;  /* 0x0000000add00780c */ /* 0x040fe40001741670 */
[----:B------:R-:W-:Y:S02]  /*dff0*/  ISETP.LT.OR P4, PT, R221, 0x21, P4 ;  /* 0x00000021dd00780c */ /* 0x000fe40002781670 */
[----:B------:R-:W-:Y:S02]  /*e000*/  FSEL R203, R153, -INF , !P3 ;  /* 0xff80000099cb7808 */ /* 0x000fe40005800000 */
[----:B------:R-:W-:-:S02]  /*e010*/  FSEL R156, R156, -INF , !P5 ;  /* 0xff8000009c9c7808 */ /* 0x000fc40006800000 */
[----:B------:R-:W-:Y:S02]  /*e020*/  FSEL R157, R157, -INF , !P2 ;  /* 0xff8000009d9d7808 */ /* 0x000fe40005000000 */
[C---:B------:R-:W-:Y:S02]  /*e030*/  ISETP.GT.AND P3, PT, R220.reuse, 0x11, P1 ;  /* 0x00000011dc00780c */ /* 0x040fe40000f64270 */
[C---:B------:R-:W-:Y:S02]  /*e040*/  ISETP.GT.AND P5, PT, R220.reuse, 0x18, P1 ;  /* 0x00000018dc00780c */ /* 0x040fe40000fa4270 */
[----:B------:R-:W-:Y:S02]  /*e050*/  ISETP.GT.AND P2, PT, R220, 0x19, P1 ;  /* 0x00000019dc00780c */ /* 0x000fe40000f44270 */
[----:B------:R-:W-:Y:S02]  /*e060*/  FSEL R168, R168, -INF , !P4 ;  /* 0xff800000a8a87808 */ /* 0x000fe40006000000 */
[----:B------:R-:W-:-:S02]  /*e070*/  ISETP.GT.AND P4, PT, R220, 0x30, P1 ;  /* 0x00000030dc00780c */ /* 0x000fc40000f84270 */
[C---:B------:R-:W-:Y:S02]  /*e080*/  ISETP.LT.OR P3, PT, R221.reuse, 0x12, P3 ;  /* 0x00000012dd00780c */ /* 0x040fe40001f61670 */
[C---:B------:R-:W-:Y:S02]  /*e090*/  ISETP.LT.OR P5, PT, R221.reuse, 0x19, P5 ;  /* 0x00000019dd00780c */ /* 0x040fe40002fa1670 */
        /* <DEDUP_REMOVED lines=9> */
[----:B------:R-:W-:-:S02]  /*e130*/  PLOP3.LUT P4, PT, PT, PT, UP0, 0x40, 0x0 ;  /* 0x000000000000781c */ /* 0x000fc40003f8e808 */
        /* <DEDUP_REMOVED lines=14> */
[----:B------:R-:W-:Y:S01]  /*e220*/  FSEL R181, R181, -INF , !P2 ;  /* 0xff800000b5b57808 */ /* 0x000fe20005000000 */
        /* <DEDUP_REMOVED lines=13> */
.L_x_5904:
[----:B------:R-:W-:-:S05]  /*e300*/  IMAD.U32 R172, RZ, RZ, UR44 ;  /* 0x0000002cffac7e24 */ /* 0x000fca000f8e00ff */
[----:B------:R-:W-:-:S13]  /*e310*/  ISETP.NE.AND P2, PT, R172, 0x1, PT ;  /* 0x00000001ac00780c */ /* 0x000fda0003f45270 */
[----:B------:R-:W2:Y:S02]  /*e320*/  @P2 LDC.64 R152, c[0x0][0x9e8] ;  /* 0x00027a00ff982b82 */ /* 0x000ea40000000a00 */
[----:B--2---:R-:W-:-:S05]  /*e330*/  @P2 IMAD.HI.U32 R152, R224, R152, RZ ;  /* 0x00000098e0982227 */ /* 0x004fca00078e00ff */
[----:B------:R-:W-:-:S07]  /*e340*/  @P2 SHF.R.U32.HI R224, RZ, R153, R152 ;  /* 0x00000099ffe02219 */ /* 0x000fce0000011698 */
.L_x_5905:
[----:B------:R-:W-:Y:S05]  /*e350*/  BSYNC B2 ;  /* 0x0000000000027941 */ /* 0x000fea0003800000 */
.L_x_5903:
[----:B------:R-:W-:-:S04]  /*e360*/  IMAD R11, R224, R172, -R11 ;  /* 0x000000ace00b7224 */ /* 0x000fc800078e0a0b */
[----:B------:R-:W-:-:S05]  /*e370*/  IMAD.IADD R11, R11, 0x1, -R189 ;  /* 0x000000010b0b7824 */ /* 0x000fca00078e0abd */
[----:B------:R-:W-:Y:S02]  /*e380*/  VIMNMX R223, R223, R11, !PT ;  /* 0x0000000bdfdf7248 */ /* 0x000fe40007fe0100 */
[----:B------:R-:W-:-:S07]  /*e390*/  VIADDMNMX R222, R11, R172, R222, PT ;  /* 0x000000ac0bde7246 */ /* 0x000fce00038001de */
.L_x_5902:
[----:B------:R-:W-:Y:S02]  /*e3a0*/  FMNMX.FTZ R11, R202, R10, !PT ;  /* 0x0000000aca0b7209 */ /* 0x000fe40007810000 */
[----:B------:R-:W-:Y:S02]  /*e3b0*/  LOP3.LUT R16, R16, 0xffffdfff, RZ, 0xc0, !PT ;  /* 0xffffdfff10107812 */ /* 0x000fe400078ec0ff */
[----:B------:R-:W-:Y:S02]  /*e3c0*/  FMNMX.FTZ R11, R203, R11, !PT ;  /* 0x0000000bcb0b7209 */ /* 0x000fe40007810000 */
[----:B------:R-:W-:Y:S02]  /*e3d0*/  @P0 LOP3.LUT R16, R16, 0x2000, RZ, 0xfc, !PT ;  /* 0x0000200010100812 */ /* 0x000fe400078efcff */
[----:B------:R-:W-:Y:S02]  /*e3e0*/  FMNMX.FTZ R11, R156, R11, !PT ;  /* 0x0000000b9c0b7209 */ /* 0x000fe40007810000 */
[----:B------:R-:W-:-:S02]  /*e3f0*/  ISETP.GT.AND P0, PT, R223, 0x20, P1 ;  /* 0x00000020df00780c */ /* 0x000fc40000f04270 */
[----:B------:R-:W-:Y:S02]  /*e400*/  FMNMX.FTZ R11, R157, R11, !PT ;  /* 0x0000000b9d0b7209 */ /* 0x000fe40007810000 */
[----:B------:R-:W-:Y:S02]  /*e410*/  LOP3.LUT R16, R16, 0xfffeffff, RZ, 0xc0, !PT ;  /* 0xfffeffff10107812 */ /* 0x000fe400078ec0ff */
[----:B------:R-:W-:Y:S02]  /*e420*/  FMNMX.FTZ R11, R160, R11, !PT ;  /* 0x0000000ba00b7209 */ /* 0x000fe40007810000 */
[----:B------:R-:W-:Y:S02]  /*e430*/  ISETP.GT.AND P2, PT, R223, 0x1, P1 ;  /* 0x00000001df00780c */ /* 0x000fe40000f44270 */
[----:B------:R-:W-:Y:S02]  /*e440*/  FMNMX.FTZ R11, R161, R11, !PT ;  /* 0x0000000ba10b7209 */ /* 0x000fe40007810000 */
[----:B------:R-:W-:-:S02]  /*e450*/  ISETP.GT.AND P3, PT, R223, 0x8, P1 ;  /* 0x00000008df00780c */ /* 0x000fc40000f64270 */
[----:B------:R-:W-:Y:S02]  /*e460*/  FMNMX.FTZ R11, R164, R11, !PT ;  /* 0x0000000ba40b7209 */ /* 0x000fe40007810000 */
[----:B------:R-:W-:Y:S02]  /*e470*/  @P0 LOP3.LUT R16, R16, 0x10000, RZ, 0xfc, !PT ;  /* 0x0001000010100812 */ /* 0x000fe400078efcff */
[----:B------:R-:W-:Y:S02]  /*e480*/  FMNMX.FTZ R11, R165, R11, !PT ;  /* 0x0000000ba50b7209 */ /* 0x000fe40007810000 */
[C---:B------:R-:W-:Y:S02]  /*e490*/  ISETP.GT.AND P0, PT, R223.reuse, 0x38, P1 ;  /* 0x00000038df00780c */ /* 0x040fe40000f04270 */
[----:B------:R-:W-:Y:S02]  /*e4a0*/  FMNMX.FTZ R11, R168, R11, !PT ;  /* 0x0000000ba80b7209 */ /* 0x000fe40007810000 */
[----:B------:R-:W-:-:S02]  /*e4b0*/  ISETP.GT.AND P4, PT, R223, 0x9, P1 ;  /* 0x00000009df00780c */ /* 0x000fc40000f84270 */
[----:B------:R-:W-:Y:S02]  /*e4c0*/  FMNMX.FTZ R11, R169, R11, !PT ;  /* 0x0000000ba90b7209 */ /* 0x000fe40007810000 */
[----:B------:R-:W-:Y:S02]  /*e4d0*/  LOP3.LUT R16, R16, 0xfffffffd, RZ, 0xc0, !PT ;  /* 0xfffffffd10107812 */ /* 0x000fe400078ec0ff */
[----:B------:R-:W-:Y:S02]  /*e4e0*/  FMNMX.FTZ R11, R225, R11, !PT ;  /* 0x0000000be10b7209 */ /* 0x000fe40007810000 */
[C---:B------:R-:W-:Y:S02]  /*e4f0*/  ISETP.LT.OR P2, PT, R222.reuse, 0x2, P2 ;  /* 0x00000002de00780c */ /* 0x040fe40001741670 */
[----:B------:R-:W-:Y:S02]  /*e500*/  FMNMX.FTZ R11, R173, R11, !PT ;  /* 0x0000000bad0b7209 */ /* 0x000fe40007810000 */
[----:B------:R-:W-:-:S02]  /*e510*/  ISETP.LT.OR P3, PT, R222, 0x9, P3 ;  /* 0x00000009de00780c */ /* 0x000fc40001f61670 */
[----:B------:R-:W-:Y:S02]  /*e520*/  FMNMX.FTZ R11, R176, R11, !PT ;  /* 0x0000000bb00b7209 */ /* 0x000fe40007810000 */
[----:B------:R-:W-:Y:S02]  /*e530*/  ISETP.LT.OR P4, PT, R222, 0xa, P4 ;  /* 0x0000000ade00780c */ /* 0x000fe40002781670 */
[----:B------:R-:W-:Y:S02]  /*e540*/  FMNMX.FTZ R11, R177, R11, !PT ;  /* 0x0000000bb10b7209 */ /* 0x000fe40007810000 */
[----:B------:R-:W-:Y:S02]  /*e550*/  @P0 LOP3.LUT R16, R16, 0x2, RZ, 0xfc, !PT ;  /* 0x0000000210100812 */ /* 0x000fe400078efcff */
[----:B------:R-:W-:Y:S02]  /*e560*/  FMNMX.FTZ R11, R180, R11, !PT ;  /* 0x0000000bb40b7209 */ /* 0x000fe40007810000 */
[----:B------:R-:W-:-:S02]  /*e570*/  ISETP.GT.AND P0, PT, R223, RZ, P1 ;  /* 0x000000ffdf00720c */ /* 0x000fc40000f04270 */
[----:B------:R-:W-:Y:S02]  /*e580*/  FSEL R155, R155, -INF , !P2 ;  /* 0xff8000009b9b7808 */ /* 0x000fe40005000000 */
[----:B------:R-:W-:Y:S02]  /*e590*/  FSEL R158, R158, -INF , !P3 ;  /* 0xff8000009e9e7808 */ /* 0x000fe40005800000 */
[----:B------:R-:W-:Y:S02]  /*e5a0*/  FSEL R159, R159, -INF , !P4 ;  /* 0xff8000009f9f7808 */ /* 0x000fe40006000000 */
[C---:B------:R-:W-:Y:S02]  /*e5b0*/  ISETP.GT.AND P5, PT, R223.reuse, 0x10, P1 ;  /* 0x00000010df00780c */ /* 0x040fe40000fa4270 */
[C---:B------:R-:W-:Y:S02]  /*e5c0*/  ISETP.GT.AND P2, PT, R223.reuse, 0x11, P1 ;  /* 0x00000011df00780c */ /* 0x040fe40000f44270 */
[----:B------:R-:W-:-:S02]  /*e5d0*/  ISETP.GT.AND P3, PT, R223, 0x18, P1 ;  /* 0x00000018df00780c */ /* 0x000fc40000f64270 */
[----:B------:R-:W-:Y:S02]  /*e5e0*/  ISETP.GT.AND P4, PT, R223, 0x19, P1 ;  /* 0x00000019df00780c */ /* 0x000fe40000f84270 */
[----:B------:R-:W-:Y:S02]  /*e5f0*/  FMNMX.FTZ R11, R181, R11, !PT ;  /* 0x0000000bb50b7209 */ /* 0x000fe40007810000 */
[C---:B------:R-:W-:Y:S02]  /*e600*/  ISETP.LT.OR P5, PT, R222.reuse, 0x11, P5 ;  /* 0x00000011de00780c */ /* 0x040fe40002fa1670 */
[C---:B------:R-:W-:Y:S01]  /*e610*/  ISETP.LT.OR P2, PT, R222.reuse, 0x12, P2 ;  /* 0x00000012de00780c */ /* 0x040fe20001741670 */
[----:B------:R-:W2:Y:S01]  /*e620*/  SHFL.BFLY PT, R152, R11, 0x2, 0x1f ;  /* 0x0c401f000b987f89 */ /* 0x000ea200000e0000 */
[C---:B------:R-:W-:Y:S02]  /*e630*/  ISETP.LT.OR P3, PT, R222.reuse, 0x19, P3 ;  /* 0x00000019de00780c */ /* 0x040fe40001f61670 */
[----:B------:R-:W-:-:S02]  /*e640*/  ISETP.LT.OR P4, PT, R222, 0x1a, P4 ;  /* 0x0000001ade00780c */ /* 0x000fc40002781670 */
[----:B------:R-:W-:Y:S02]  /*e650*/  LOP3.LUT R16, R16, 0xffffffdf, RZ, 0xc0, !PT ;  /* 0xffffffdf10107812 */ /* 0x000fe400078ec0ff */
[----:B------:R-:W-:Y:S02]  /*e660*/  FSEL R162, R162, -INF , !P5 ;  /* 0xff800000a2a27808 */ /* 0x000fe40006800000 */
[----:B------:R-:W-:Y:S02]  /*e670*/  FSEL R163, R163, -INF , !P2 ;  /* 0xff800000a3a37808 */ /* 0x000fe40005000000 */
[----:B------:R-:W-:Y:S02]  /*e680*/  FSEL R166, R166, -INF , !P3 ;  /* 0xff800000a6a67808 */ /* 0x000fe40005800000 */
[----:B------:R-:W-:Y:S02]  /*e690*/  FSEL R167, R167, -INF , !P4 ;  /* 0xff800000a7a77808 */ /* 0x000fe40006000000 */
[----:B------:R-:W-:-:S02]  /*e6a0*/  ISETP.GT.AND P2, PT, R223, 0x21, P1 ;  /* 0x00000021df00780c */ /* 0x000fc40000f44270 */
[C---:B------:R-:W-:Y:S02]  /*e6b0*/  ISETP.GT.AND P3, PT, R223.reuse, 0x28, P1 ;  /* 0x00000028df00780c */ /* 0x040fe40000f64270 */
[C---:B------:R-:W-:Y:S02]  /*e6c0*/  ISETP.GT.AND P4, PT, R223.reuse, 0x29, P1 ;  /* 0x00000029df00780c */ /* 0x040fe40000f84270 */
[C---:B------:R-:W-:Y:S02]  /*e6d0*/  ISETP.GT.AND P5, PT, R223.reuse, 0x30, P1 ;  /* 0x00000030df00780c */ /* 0x040fe40000fa4270 */
[C---:B------:R-:W-:Y:S02]  /*e6e0*/  ISETP.GT.AND P6, PT, R223.reuse, 0x31, P1 ;  /* 0x00000031df00780c */ /* 0x040fe40000fc4270 */
[----:B------:R-:W-:Y:S02]  /*e6f0*/  ISETP.GT.AND P1, PT, R223, 0x39, P1 ;  /* 0x00000039df00780c */ /* 0x000fe40000f24270 */
[----:B------:R-:W-:-:S02]  /*e700*/  @P0 LOP3.LUT R16, R16, 0x20, RZ, 0xfc, !PT ;  /* 0x0000002010100812 */ /* 0x000fc400078efcff */
[----:B--2---:R-:W-:Y:S02]  /*e710*/  FMNMX.FTZ R152, R11, R152, !PT ;  /* 0x000000980b987209 */ /* 0x004fe40007810000 */
[C---:B------:R-:W-:Y:S02]  /*e720*/  LOP3.LUT P0, RZ, R16.reuse, 0x10000, RZ, 0xc0, !PT ;  /* 0x0001000010ff7812 */ /* 0x040fe4000780c0ff */
[----:B------:R-:W-:Y:S01]  /*e730*/  LOP3.LUT R16, R16, 0xfffffff7, RZ, 0xc0, !PT ;  /* 0xfffffff710107812 */ /* 0x000fe200078ec0ff */
[----:B------:R-:W2:Y:S01]  /*e740*/  SHFL.BFLY PT, R172, R152, 0x1, 0x1f ;  /* 0x0c201f0098ac7f89 */ /* 0x000ea200000e0000 */
[C---:B------:R-:W-:Y:S02]  /*e750*/  ISETP.LT.OR P0, PT, R222.reuse, 0x21, P0 ;  /* 0x00000021de00780c */ /* 0x040fe40000701670 */
[----:B------:R-:W-:Y:S02]  /*e760*/  ISETP.LT.OR P5, PT, R222, 0x31, P5 ;  /* 0x00000031de00780c */ /* 0x000fe40002fa1670 */
[----:B------:R-:W-:-:S02]  /*e770*/  @P1 LOP3.LUT R16, R16, 0x8, RZ, 0xfc, !PT ;  /* 0x0000000810101812 */ /* 0x000fc400078efcff */
[----:B------:R-:W-:Y:S02]  /*e780*/  ISETP.LT.OR P6, PT, R222, 0x32, P6 ;  /* 0x00000032de00780c */ /* 0x000fe400037c1670 */
[C---:B------:R-:W-:Y:S02]  /*e790*/  LOP3.LUT P1, RZ, R16.reuse, 0x2, RZ, 0xc0, !PT ;  /* 0x0000000210ff7812 */ /* 0x040fe4000782c0ff */
[----:B------:R-:W-:Y:S02]  /*e7a0*/  LOP3.LUT R16, R16, 0xffffffbf, RZ, 0xc0, !PT ;  /* 0xffffffbf10107812 */ /* 0x000fe400078ec0ff */
[----:B------:R-:W-:Y:S02]  /*e7b0*/  FSEL R178, R178, -INF , !P5 ;  /* 0xff800000b2b27808 */ /* 0x000fe40006800000 */
[----:B------:R-:W-:Y:S02]  /*e7c0*/  @P0 LOP3.LUT R16, R16, 0x40, RZ, 0xfc, !PT ;  /* 0x0000004010100812 */ /* 0x000fe400078efcff */
[----:B------:R-:W-:-:S02]  /*e7d0*/  ISETP.LT.OR P0, PT, R222, 0x22, P2 ;  /* 0x00000022de00780c */ /* 0x000fc40001701670 */
[C---:B------:R-:W-:Y:S02]  /*e7e0*/  LOP3.LUT P2, RZ, R16.reuse, 0x20, RZ, 0xc0, !PT ;  /* 0x0000002010ff7812 */ /* 0x040fe4000784c0ff */
[----:B------:R-:W-:Y:S02]  /*e7f0*/  LOP3.LUT R16, R16, 0xffffffef, RZ, 0xc0, !PT ;  /* 0xffffffef10107812 */ /* 0x000fe400078ec0ff */
[----:B------:R-:W-:Y:S02]  /*e800*/  ISETP.LT.OR P2, PT, R222, 0x1, P2 ;  /* 0x00000001de00780c */ /* 0x000fe40001741670 */
[----:B--2---:R-:W-:Y:S02]  /*e810*/  FMNMX.FTZ R172, R152, R172, !PT ;  /* 0x000000ac98ac7209 */ /* 0x004fe40007810000 */
[----:B------:R-:W-:Y:S02]  /*e820*/  FSEL R154, R154, -INF , !P2 ;  /* 0xff8000009a9a7808 */ /* 0x000fe40005000000 */
[----:B------:R-:W-:-:S02]  /*e830*/  ISETP.LT.OR P1, PT, R222, 0x39, P1 ;  /* 0x00000039de00780c */ /* 0x000fc40000f21670 */
[----:B------:R-:W-:Y:S02]  /*e840*/  @P0 LOP3.LUT R16, R16, 0x10, RZ, 0xfc, !PT ;  /* 0x0000001010100812 */ /* 0x000fe400078efcff */
[----:B------:R-:W-:Y:S02]  /*e850*/  ISETP.LT.OR P0, PT, R222, 0x29, P3 ;  /* 0x00000029de00780c */ /* 0x000fe40001f01670 */
[C---:B------:R-:W-:Y:S02]  /*e860*/  LOP3.LUT P3, RZ, R16.reuse, 0x8, RZ, 0xc0, !PT ;  /* 0x0000000810ff7812 */ /* 0x040fe4000786c0ff */
[----:B------:R-:W-:Y:S02]  /*e870*/  LOP3.LUT R16, R16, 0xfffffffb, RZ, 0xc0, !PT ;  /* 0xfffffffb10107812 */ /* 0x000fe400078ec0ff */
[----:B------:R-:W-:Y:S02]  /*e880*/  FSEL R179, R179, -INF , !P6 ;  /* 0xff800000b3b37808 */ /* 0x000fe40007000000 */
[----:B------:R-:W-:-:S02]  /*e890*/  ISETP.LT.OR P3, PT, R222, 0x3a, P3 ;  /* 0x0000003ade00780c */ /* 0x000fc40001f61670 */
[----:B------:R-:W-:Y:S02]  /*e8a0*/  FSEL R182, R182, -INF , !P1 ;  /* 0xff800000b6b67808 */ /* 0x000fe40004800000 */
[----:B------:R-:W-:Y:S02]  /*e8b0*/  FSEL R183, R183, -INF , !P3 ;  /* 0xff800000b7b77808 */ /* 0x000fe40005800000 */
[----:B------:R-:W-:Y:S02]  /*e8c0*/  @P0 LOP3.LUT R16, R16, 0x4, RZ, 0xfc, !PT ;  /* 0x0000000410100812 */ /* 0x000fe400078efcff */
[----:B------:R-:W-:Y:S02]  /*e8d0*/  ISETP.LT.OR P0, PT, R222, 0x2a, P4 ;  /* 0x0000002ade00780c */ /* 0x000fe40002701670 */
[----:B------:R-:W-:Y:S02]  /*e8e0*/  FSETP.NEU.FTZ.AND P4, PT, R172, -INF , PT ;  /* 0xff800000ac00780b */ /* 0x000fe40003f9d000 */
[----:B------:R-:W-:-:S02]  /*e8f0*/  LOP3.LUT R16, R16, 0xffffbfff, RZ, 0xc0, !PT ;  /* 0xffffbfff10107812 */ /* 0x000fc400078ec0ff */
[----:B------:R-:W-:Y:S02]  /*e900*/  FSEL R11, R172, RZ, P4 ;  /* 0x000000ffac0b7208 */ /* 0x000fe40002000000 */
[----:B------:R-:W-:-:S03]  /*e910*/  ISETP.NE.AND P1, PT, R197, RZ, PT ;  /* 0x000000ffc500720c */ /* 0x000fc60003f25270 */
[----:B------:R-:W-:Y:S01]  /*e920*/  FADD.FTZ R10, -R11, R10 ;  /* 0x0000000a0b0a7221 */ /* 0x000fe20000010100 */
[----:B------:R-:W-:Y:S01]  /*e930*/  IMAD.U32 R11, RZ, RZ, UR38 ;  /* 0x00000026ff0b7e24 */ /* 0x000fe2000f8e00ff */
[----:B------:R-:W-:-:S03]  /*e940*/  @P0 LOP3.LUT R16, R16, 0x4000, RZ, 0xfc, !PT ;  /* 0x0000400010100812 */ /* 0x000fc600078efcff */
[-C--:B------:R-:W-:Y:S01]  /*e950*/  FMUL.FTZ R152, R172, R11.reuse ;  /* 0x0000000bac987220 */ /* 0x080fe20000410000 */
[----:B------:R-:W-:Y:S01]  /*e960*/  LOP3.LUT P0, RZ, R16, 0x10, RZ, 0xc0, !PT ;  /* 0x0000001010ff7812 */ /* 0x000fe2000780c0ff */
[----:B------:R-:W-:Y:S01]  /*e970*/  FMUL.FTZ R10, R10, R11 ;  /* 0x0000000b0a0a7220 */ /* 0x000fe20000410000 */
[----:B------:R-:W-:Y:S02]  /*e980*/  LOP3.LUT R16, R16, 0xffff7fff, RZ, 0xc0, !PT ;  /* 0xffff7fff10107812 */ /* 0x000fe400078ec0ff */
[----:B------:R-:W-:Y:S01]  /*e990*/  FSEL R152, R152, RZ, P4 ;  /* 0x000000ff98987208 */ /* 0x000fe20002000000 */
[----:B------:R-:W-:-:S04]  /*e9a0*/  @!P1 IMAD R17, R17, 0x40, R194 ;  /* 0x0000004011119824 */ /* 0x000fc800078e02c2 */
        /* <DEDUP_REMOVED lines=16> */
[----:B------:R-:W-:Y:S01]  /*eab0*/  FMNMX.FTZ R152, R154, R14, !PT ;  /* 0x0000000e9a987209 */ /* 0x000fe20007810000 */
[----:B------:R-:W-:Y:S01]  /*eac0*/  MUFU.EX2 R203, R203 ;  /* 0x000000cb00cb7308 */ /* 0x000fe20000000800 */
[----:B------:R-:W-:Y:S01]  /*ead0*/  @P0 LOP3.LUT R16, R16, 0x8000, RZ, 0xfc, !PT ;  /* 0x0000800010100812 */ /* 0x000fe200078efcff */
[----:B------:R-:W-:Y:S01]  /*eae0*/  @!P1 IMAD R17, R17, 0x4, R2 ;  /* 0x0000000411119824 */ /* 0x000fe200078e0202 */
[----:B------:R-:W-:-:S02]  /*eaf0*/  FMNMX.FTZ R152, R155, R152, !PT ;  /* 0x000000989b987209 */ /* 0x000fc40007810000 */
[----:B------:R-:W-:Y:S02]  /*eb00*/  LOP3.LUT P0, RZ, R16, 0x40, RZ, 0xc0, !PT ;  /* 0x0000004010ff7812 */ /* 0x000fe4000780c0ff */
[----:B------:R-:W-:Y:S01]  /*eb10*/  FMNMX.FTZ R152, R158, R152, !PT ;  /* 0x000000989e987209 */ /* 0x000fe20007810000 */
[----:B------:R-:W-:Y:S01]  /*eb20*/  MUFU.EX2 R156, R156 ;  /* 0x0000009c009c7308 */ /* 0x000fe20000000800 */
[----:B------:R-:W-:Y:S02]  /*eb30*/  FSEL R170, R170, -INF , !P0 ;  /* 0xff800000aaaa7808 */ /* 0x000fe40004000000 */
[----:B------:R-:W-:Y:S02]  /*eb40*/  FMNMX.FTZ R152, R159, R152, !PT ;  /* 0x000000989f987209 */ /* 0x000fe40007810000 */
[----:B------:R-:W-:Y:S02]  /*eb50*/  LOP3.LUT P0, RZ, R16, 0x8000, RZ, 0xc0, !PT ;  /* 0x0000800010ff7812 */ /* 0x000fe4000780c0ff */
[----:B------:R-:W-:Y:S01]  /*eb60*/  FMNMX.FTZ R152, R162, R152, !PT ;  /* 0x00000098a2987209 */ /* 0x000fe20007810000 */
[----:B------:R-:W2:Y:S01]  /*eb70*/  MUFU.EX2 R157, R157 ;  /* 0x0000009d009d7308 */ /* 0x000ea20000000800 */
[----:B------:R-:W-:-:S02]  /*eb80*/  LOP3.LUT P4, RZ, R16, 0x4, RZ, 0xc0, !PT ;  /* 0x0000000410ff7812 */ /* 0x000fc4000788c0ff */
[----:B------:R-:W-:Y:S02]  /*eb90*/  FMNMX.FTZ R152, R163, R152, !PT ;  /* 0x00000098a3987209 */ /* 0x000fe40007810000 */
[----:B------:R-:W-:Y:S02]  /*eba0*/  FSEL R153, R171, -INF , !P0 ;  /* 0xff800000ab997808 */ /* 0x000fe40004000000 */
[----:B------:R-:W-:Y:S01]  /*ebb0*/  FMNMX.FTZ R152, R166, R152, !PT ;  /* 0x00000098a6987209 */ /* 0x000fe20007810000 */
[----:B------:R-:W-:Y:S01]  /*ebc0*/  MUFU.EX2 R160, R160 ;  /* 0x000000a000a07308 */ /* 0x000fe20000000800 */
[----:B------:R-:W-:Y:S02]  /*ebd0*/  LOP3.LUT P0, RZ, R16, 0x4000, RZ, 0xc0, !PT ;  /* 0x0000400010ff7812 */ /* 0x000fe4000780c0ff */
[----:B------:R-:W-:Y:S02]  /*ebe0*/  FMNMX.FTZ R152, R167, R152, !PT ;  /* 0x00000098a7987209 */ /* 0x000fe40007810000 */
        /* <DEDUP_REMOVED lines=15> */
[----:B------:R-:W3:Y:S01]  /*ece0*/  SHFL.BFLY PT, R152, R171, 0x2, 0x1f ;  /* 0x0c401f00ab987f89 */ /* 0x000ee200000e0000 */
[----:B------:R-:W-:Y:S08]  /*ecf0*/  MUFU.EX2 R169, R169 ;  /* 0x000000a900a97308 */ /* 0x000ff00000000800 */
[----:B------:R-:W-:Y:S08]  /*ed00*/  MUFU.EX2 R173, R173 ;  /* 0x000000ad00ad7308 */ /* 0x000ff00000000800 */
[----:B------:R-:W-:Y:S01]  /*ed10*/  MUFU.EX2 R176, R176 ;  /* 0x000000b000b07308 */ /* 0x000fe20000000800 */
[----:B---3--:R-:W-:-:S07]  /*ed20*/  FMNMX.FTZ R171, R171, R152, !PT ;  /* 0x00000098abab7209 */ /* 0x008fce0007810000 */
[----:B------:R-:W-:Y:S01]  /*ed30*/  MUFU.EX2 R177, R177 ;  /* 0x000000b100b17308 */ /* 0x000fe20000000800 */
[----:B------:R-:W3:Y:S07]  /*ed40*/  SHFL.BFLY PT, R220, R171, 0x1, 0x1f ;  /* 0x0c201f00abdc7f89 */ /* 0x000eee00000e0000 */
[----:B------:R4:W-:Y:S08]  /*ed50*/  MUFU.EX2 R152, R202 ;  /* 0x000000ca00987308 */ /* 0x0009f00000000800 */
[----:B------:R-:W-:Y:S01]  /*ed60*/  MUFU.EX2 R181, R181 ;  /* 0x000000b500b57308 */ /* 0x000fe20000000800 */
[----:B---3--:R-:W-:-:S04]  /*ed70*/  FMNMX.FTZ R171, R171, R220, !PT ;  /* 0x000000dcabab7209 */ /* 0x008fc80007810000 */
[C---:B------:R-:W-:Y:S01]  /*ed80*/  FSETP.NEU.FTZ.AND P2, PT, R171.reuse, -INF , PT ;  /* 0xff800000ab00780b */ /* 0x040fe20003f5d000 */
[----:B------:R-:W-:-:S03]  /*ed90*/  FMUL.FTZ R222, R171, R11 ;  /* 0x0000000babde7220 */ /* 0x000fc60000410000 */
[----:B----4-:R-:W-:Y:S02]  /*eda0*/  FSEL R202, R171, RZ, P2 ;  /* 0x000000ffabca7208 */ /* 0x010fe40001000000 */
[----:B------:R-:W-:-:S03]  /*edb0*/  FSEL R222, R222, RZ, P2 ;  /* 0x000000ffdede7208 */ /* 0x000fc60001000000 */
[----:B------:R-:W-:Y:S02]  /*edc0*/  FADD.FTZ R202, -R202, R14 ;  /* 0x0000000ecaca7221 */ /* 0x000fe40000010100 */
[----:B------:R3:W4:Y:S01]  /*edd0*/  MUFU.EX2 R14, R10 ;  /* 0x0000000a000e7308 */ /* 0x0007220000000800 */
        /* <DEDUP_REMOVED lines=8> */
[-C--:B---3--:R-:W-:Y:S01]  /*ee60*/  FMUL.FTZ R10, R202, R11.reuse ;  /* 0x0000000bca0a7220 */ /* 0x088fe20000410000 */
[-CC-:B------:R-:W-:Y:S01]  /*ee70*/  FFMA.FTZ R202, R154, R11.reuse, -R222.reuse ;  /* 0x0000000b9aca7223 */ /* 0x180fe200000108de */
[----:B--2---:R-:W-:Y:S01]  /*ee80*/  F2FP.F16.F32.PACK_AB R154, R157, R156 ;  /* 0x0000009c9d9a723e */ /* 0x004fe200000000ff */
[-CC-:B------:R-:W-:Y:S01]  /*ee90*/  FFMA.FTZ R153, R153, R11.reuse, -R222.reuse ;  /* 0x0000000b99997223 */ /* 0x180fe200000108de */
[-CC-:B------:R-:W-:Y:S01]  /*eea0*/  FFMA.FTZ R174, R174, R11.reuse, -R222.reuse ;  /* 0x0000000baeae7223 */ /* 0x180fe200000108de */
[-CC-:B------:R-:W-:Y:S01]  /*eeb0*/  FFMA.FTZ R175, R175, R11.reuse, -R222.reuse ;  /* 0x0000000bafaf7223 */ /* 0x180fe200000108de */
[----:B------:R-:W-:Y:S01]  /*eec0*/  FFMA.FTZ R178, R178, R11, -R222 ;  /* 0x0000000bb2b27223 */ /* 0x000fe200000108de */
[----:B------:R-:W2:Y:S01]  /*eed0*/  MUFU.EX2 R10, R10 ;  /* 0x0000000a000a7308 */ /* 0x000ea20000000800 */
[----:B----4-:R-:W-:Y:S01]  /*eee0*/  @!P1 STS [R17+0x28800], R14 ;  /* 0x0288000e11009388 */ /* 0x010fe20000000800 */
[----:B------:R-:W-:Y:S01]  /*eef0*/  FFMA.FTZ R3, R14, R3, R152 ;  /* 0x000000030e037223 */ /* 0x000fe20000010098 */
[-CC-:B------:R-:W-:Y:S01]  /*ef00*/  FFMA.FTZ R179, R179, R11.reuse, -R222.reuse ;  /* 0x0000000bb3b37223 */ /* 0x180fe200000108de */
[-CC-:B------:R-:W-:Y:S01]  /*ef10*/  FFMA.FTZ R182, R182, R11.reuse, -R222.reuse ;  /* 0x0000000bb6b67223 */ /* 0x180fe200000108de */
[-C--:B------:R-:W-:Y:S01]  /*ef20*/  FFMA.FTZ R183, R183, R11.reuse, -R222 ;  /* 0x0000000bb7b77223 */ /* 0x080fe200000108de */
[C---:B------:R-:W-:Y:S01]  /*ef30*/  FADD.FTZ R3, R203.reuse, R3 ;  /* 0x00000003cb037221 */ /* 0x040fe20000010000 */
[----:B------:R-:W-:Y:S01]  /*ef40*/  F2FP.F16.F32.PACK_AB R152, R203, R152 ;  /* 0x00000098cb98723e */ /* 0x000fe200000000ff */
[----:B------:R-:W3:Y:S01]  /*ef50*/  MUFU.EX2 R202, R202 ;  /* 0x000000ca00ca7308 */ /* 0x000ee20000000800 */
[----:B------:R-:W-:Y:S01]  /*ef60*/  FMUL.FTZ R24, R24, R14 ;  /* 0x0000000e18187220 */ /* 0x000fe20000410000 */
[----:B------:R-:W-:Y:S01]  /*ef70*/  FADD.FTZ R3, R156, R3 ;  /* 0x000000039c037221 */ /* 0x000fe20000010000 */
[----:B------:R-:W-:Y:S01]  /*ef80*/  F2FP.F16.F32.PACK_AB R156, R161, R160 ;  /* 0x000000a0a19c723e */ /* 0x000fe200000000ff */
[-C--:B------:R-:W-:Y:S01]  /*ef90*/  FMUL.FTZ R25, R25, R14.reuse ;  /* 0x0000000e19197220 */ /* 0x080fe20000410000 */
[-C--:B------:R-:W-:Y:S01]  /*efa0*/  FMUL.FTZ R28, R28, R14.reuse ;  /* 0x0000000e1c1c7220 */ /* 0x080fe20000410000 */
[----:B------:R-:W-:Y:S01]  /*efb0*/  FADD.FTZ R3, R157, R3 ;  /* 0x000000039d037221 */ /* 0x000fe20000010000 */
[----:B------:R-:W-:Y:S01]  /*efc0*/  FMUL.FTZ R29, R29, R14 ;  /* 0x0000000e1d1d7220 */ /* 0x000fe20000410000 */
[----:B------:R-:W-:Y:S01]  /*efd0*/  MUFU.EX2 R159, R159 ;  /* 0x0000009f009f7308 */ /* 0x000fe20000000800 */
[----:B--2---:R2:W-:Y:S01]  /*efe0*/  @!P1 STS [R17+0x28820], R10 ;  /* 0x0288200a11009388 */ /* 0x0045e20000000800 */
[----:B------:R-:W-:Y:S01]  /*eff0*/  FADD.FTZ R3, R160, R3 ;  /* 0x00000003a0037221 */ /* 0x000fe20000010000 */
[----:B------:R-:W-:Y:S01]  /*f000*/  F2FP.F16.F32.PACK_AB R160, R169, R168 ;  /* 0x000000a8a9a0723e */ /* 0x000fe200000000ff */
[-C--:B------:R-:W-:Y:S01]  /*f010*/  FMUL.FTZ R32, R32, R14.reuse ;  /* 0x0000000e20207220 */ /* 0x080fe20000410000 */
[-C--:B------:R-:W-:Y:S01]  /*f020*/  FMUL.FTZ R33, R33, R14.reuse ;  /* 0x0000000e21217220 */ /* 0x080fe20000410000 */
[----:B------:R-:W-:Y:S01]  /*f030*/  FADD.FTZ R3, R161, R3 ;  /* 0x00000003a1037221 */ /* 0x000fe20000010000 */
[----:B------:R-:W-:Y:S01]  /*f040*/  FMUL.FTZ R36, R36, R14 ;  /* 0x0000000e24247220 */ /* 0x000fe20000410000 */
[----:B------:R-:W-:Y:S01]  /*f050*/  MUFU.EX2 R157, R220 ;  /* 0x000000dc009d7308 */ /* 0x000fe20000000800 */
[----:B---3--:R-:W-:Y:S01]  /*f060*/  FFMA.FTZ R0, R10, R0, R202 ;  /* 0x000000000a007223 */ /* 0x008fe200000100ca */
[----:B------:R-:W-:Y:S01]  /*f070*/  FADD.FTZ R3, R164, R3 ;  /* 0x00000003a4037221 */ /* 0x000fe20000010000 */
[----:B--2---:R-:W-:Y:S01]  /*f080*/  FFMA.FTZ R17, R158, R11, -R222 ;  /* 0x0000000b9e117223 */ /* 0x004fe200000108de */
[----:B------:R-:W-:Y:S01]  /*f090*/  F2FP.F16.F32.PACK_AB R158, R165, R164 ;  /* 0x000000a4a59e723e */ /* 0x000fe200000000ff */
[----:B------:R-:W-:Y:S01]  /*f0a0*/  FADD.FTZ R0, R155, R0 ;  /* 0x000000009b007221 */ /* 0x000fe20000010000 */
[----:B------:R-:W-:Y:S01]  /*f0b0*/  FADD.FTZ R3, R165, R3 ;  /* 0x00000003a5037221 */ /* 0x000fe20000010000 */
[----:B------:R-:W-:Y:S01]  /*f0c0*/  F2FP.F16.F32.PACK_AB R164, R177, R176 ;  /* 0x000000b0b1a4723e */ /* 0x000fe200000000ff */
[----:B------:R-:W-:Y:S01]  /*f0d0*/  MUFU.EX2 R163, R163 ;  /* 0x000000a300a37308 */ /* 0x000fe20000000800 */
[-C--:B------:R-:W-:Y:S01]  /*f0e0*/  FMUL.FTZ R37, R37, R14.reuse ;  /* 0x0000000e25257220 */ /* 0x080fe20000410000 */
[----:B------:R-:W-:Y:S01]  /*f0f0*/  FADD.FTZ R3, R168, R3 ;  /* 0x00000003a8037221 */ /* 0x000fe20000010000 */
[-C--:B------:R-:W-:Y:S01]  /*f100*/  FMUL.FTZ R40, R40, R14.reuse ;  /* 0x0000000e28287220 */ /* 0x080fe20000410000 */
[-C--:B------:R-:W-:Y:S01]  /*f110*/  FMUL.FTZ R41, R41, R14.reuse ;  /* 0x0000000e29297220 */ /* 0x080fe20000410000 */
[-C--:B------:R-:W-:Y:S01]  /*f120*/  FMUL.FTZ R44, R44, R14.reuse ;  /* 0x0000000e2c2c7220 */ /* 0x080fe20000410000 */
[----:B------:R-:W-:Y:S01]  /*f130*/  FADD.FTZ R3, R169, R3 ;  /* 0x00000003a9037221 */ /* 0x000fe20000010000 */
        /* <DEDUP_REMOVED lines=22> */
[----:B------:R-:W-:Y:S01]  /*f2a0*/  FADD.FTZ R0, R159, R0 ;  /* 0x000000009f007221 */ /* 0x000fe20000010000 */
[-C--:B------:R-:W-:Y:S01]  /*f2b0*/  FMUL.FTZ R81, R81, R14.reuse ;  /* 0x0000000e51517220 */ /* 0x080fe20000410000 */
[-C--:B------:R-:W-:Y:S01]  /*f2c0*/  FMUL.FTZ R84, R84, R14.reuse ;  /* 0x0000000e54547220 */ /* 0x080fe20000410000 */
[----:B------:R-:W2:Y:S01]  /*f2d0*/  MUFU.EX2 R161, R170 ;  /* 0x000000aa00a17308 */ /* 0x000ea20000000800 */
[----:B------:R-:W-:Y:S01]  /*f2e0*/  FADD.FTZ R0, R157, R0 ;  /* 0x000000009d007221 */ /* 0x000fe20000010000 */
[----:B------:R-:W-:Y:S01]  /*f2f0*/  F2FP.F16.F32.PACK_AB R157, R163, R157 ;  /* 0x0000009da39d723e */ /* 0x000fe200000000ff */
[-C--:B------:R-:W-:Y:S01]  /*f300*/  FMUL.FTZ R85, R85, R14.reuse ;  /* 0x0000000e55557220 */ /* 0x080fe20000410000 */
[-C--:B------:R-:W-:Y:S01]  /*f310*/  FMUL.FTZ R88, R88, R14.reuse ;  /* 0x0000000e58587220 */ /* 0x080fe20000410000 */
[----:B------:R-:W-:Y:S01]  /*f320*/  FADD.FTZ R0, R163, R0 ;  /* 0x00000000a3007221 */ /* 0x000fe20000010000 */
[-C--:B------:R-:W-:Y:S01]  /*f330*/  FMUL.FTZ R89, R89, R14.reuse ;  /* 0x0000000e59597220 */ /* 0x080fe20000410000 */
[-C--:B------:R-:W-:Y:S01]  /*f340*/  FMUL.FTZ R92, R92, R14.reuse ;  /* 0x0000000e5c5c7220 */ /* 0x080fe20000410000 */
[----:B------:R-:W5:Y:S01]  /*f350*/  MUFU.EX2 R162, R225 ;  /* 0x000000e100a27308 */ /* 0x000f620000000800 */
[----:B---3--:R-:W-:Y:S01]  /*f360*/  FADD.FTZ R0, R221, R0 ;  /* 0x00000000dd007221 */ /* 0x008fe20000010000 */
[-C--:B------:R-:W-:Y:S01]  /*f370*/  FMUL.FTZ R93, R93, R14.reuse ;  /* 0x0000000e5d5d7220 */ /* 0x080fe20000410000 */
[-C--:B------:R-:W-:Y:S01]  /*f380*/  FMUL.FTZ R96, R96, R14.reuse ;  /* 0x0000000e60607220 */ /* 0x080fe20000410000 */
[-C--:B------:R-:W-:Y:S01]  /*f390*/  FMUL.FTZ R97, R97, R14.reuse ;  /* 0x0000000e61617220 */ /* 0x080fe20000410000 */
[----:B----4-:R-:W-:Y:S01]  /*f3a0*/  FADD.FTZ R0, R167, R0 ;  /* 0x00000000a7007221 */ /* 0x010fe20000010000 */
[-C--:B------:R-:W-:Y:S01]  /*f3b0*/  FMUL.FTZ R100, R100, R14.reuse ;  /* 0x0000000e64647220 */ /* 0x080fe20000410000 */
[-C--:B------:R-:W-:Y:S01]  /*f3c0*/  FMUL.FTZ R101, R101, R14.reuse ;  /* 0x0000000e65657220 */ /* 0x080fe20000410000 */
[----:B------:R3:W4:Y:S01]  /*f3d0*/  MUFU.EX2 R165, R153 ;  /* 0x0000009900a57308 */ /* 0x0007220000000800 */
        /* <DEDUP_REMOVED lines=8> */
[----:B-----5:R-:W-:Y:S01]  /*f460*/  FADD.FTZ R3, R162, R3 ;  /* 0x00000003a2037221 */ /* 0x020fe20000010000 */
[----:B---3--:R-:W-:Y:S01]  /*f470*/  F2FP.F16.F32.PACK_AB R153, R155, R202 ;  /* 0x000000ca9b99723e */ /* 0x008fe200000000ff */
[-C--:B------:R-:W-:Y:S01]  /*f480*/  FMUL.FTZ R116, R116, R14.reuse ;  /* 0x0000000e74747220 */ /* 0x080fe20000410000 */
[----:B------:R-:W-:Y:S01]  /*f490*/  F2FP.F16.F32.PACK_AB R155, R159, R17 ;  /* 0x000000119f9b723e */ /* 0x000fe200000000ff */
[----:B------:R-:W-:Y:S01]  /*f4a0*/  BAR.SYNC.DEFER_BLOCKING 0xf, 0x100 ;  /* 0x03c4000000007b1d */ /* 0x000fe20000010000 */
[----:B------:R-:W-:Y:S01]  /*f4b0*/  FADD.FTZ R3, R173, R3 ;  /* 0x00000003ad037221 */ /* 0x000fe20000010000 */
[----:B------:R-:W-:Y:S01]  /*f4c0*/  F2FP.F16.F32.PACK_AB R159, R167, R221 ;  /* 0x000000dda79f723e */ /* 0x000fe200000000ff */
[----:B------:R-:W-:Y:S01]  /*f4d0*/  FMUL.FTZ R117, R117, R14 ;  /* 0x0000000e75757220 */ /* 0x000fe20000410000 */
[----:B----4-:R-:W-:Y:S01]  /*f4e0*/  FADD.FTZ R0, R165, R0 ;  /* 0x00000000a5007221 */ /* 0x010fe20000010000 */
[----:B------:R-:W-:Y:S01]  /*f4f0*/  FADD.FTZ R3, R176, R3 ;  /* 0x00000003b0037221 */ /* 0x000fe20000010000 */
[----:B------:R-:W3:Y:S01]  /*f500*/  MUFU.EX2 R175, R175 ;  /* 0x000000af00af7308 */ /* 0x000ee20000000800 */
[----:B------:R-:W-:Y:S01]  /*f510*/  F2FP.F16.F32.PACK_AB R162, R173, R162 ;  /* 0x000000a2ada2723e */ /* 0x000fe200000000ff */
[-C--:B------:R-:W-:Y:S01]  /*f520*/  FMUL.FTZ R120, R120, R14.reuse ;  /* 0x0000000e78787220 */ /* 0x080fe20000410000 */
[----:B------:R-:W-:Y:S01]  /*f530*/  FADD.FTZ R3, R177, R3 ;  /* 0x00000003b1037221 */ /* 0x000fe20000010000 */
[----:B------:R-:W-:Y:S01]  /*f540*/  F2FP.F16.F32.PACK_AB R161, R165, R161 ;  /* 0x000000a1a5a1723e */ /* 0x000fe200000000ff */
[-C--:B------:R-:W-:Y:S01]  /*f550*/  FMUL.FTZ R121, R121, R14.reuse ;  /* 0x0000000e79797220 */ /* 0x080fe20000410000 */
[----:B--2---:R-:W-:Y:S01]  /*f560*/  FADD.FTZ R0, R174, R0 ;  /* 0x00000000ae007221 */ /* 0x004fe20000010000 */
        /* <DEDUP_REMOVED lines=12> */
[----:B------:R3:W-:Y:S01]  /*f630*/  STSM.16.M88.4 [R200+0x26800], R152 ;  /* 0x02680098c8007844 */ /* 0x0007e20000000200 */
[-C--:B------:R-:W-:Y:S01]  /*f640*/  FMUL.FTZ R140, R140, R14.reuse ;  /* 0x0000000e8c8c7220 */ /* 0x080fe20000410000 */
[-C--:B------:R-:W-:Y:S01]  /*f650*/  FMUL.FTZ R141, R141, R14.reuse ;  /* 0x0000000e8d8d7220 */ /* 0x080fe20000410000 */
[-C--:B------:R-:W-:Y:S01]  /*f660*/  FMUL.FTZ R144, R144, R14.reuse ;  /* 0x0000000e90907220 */ /* 0x080fe20000410000 */
[----:B------:R3:W-:Y:S01]  /*f670*/  STSM.16.M88.4 [R205], R156 ;  /* 0x0000009ccd007844 */ /* 0x0007e20000000200 */
[----:B------:R-:W5:Y:S01]  /*f680*/  MUFU.EX2 R179, R179 ;  /* 0x000000b300b37308 */ /* 0x000f620000000800 */
[----:B--2---:R-:W-:Y:S01]  /*f690*/  FADD.FTZ R0, R178, R0 ;  /* 0x00000000b2007221 */ /* 0x004fe20000010000 */
[-C--:B------:R-:W-:Y:S01]  /*f6a0*/  FMUL.FTZ R145, R145, R14.reuse ;  /* 0x0000000e91917220 */ /* 0x080fe20000410000 */
[----:B------:R3:W-:Y:S01]  /*f6b0*/  STSM.16.M88.4 [R201], R160 ;  /* 0x000000a0c9007844 */ /* 0x0007e20000000200 */
[-C--:B------:R-:W-:Y:S01]  /*f6c0*/  FMUL.FTZ R148, R148, R14.reuse ;  /* 0x0000000e94947220 */ /* 0x080fe20000410000 */
[----:B------:R-:W-:Y:S01]  /*f6d0*/  FMUL.FTZ R149, R149, R14 ;  /* 0x0000000e95957220 */ /* 0x000fe20000410000 */
[-C--:B------:R-:W-:Y:S01]  /*f6e0*/  FMUL.FTZ R26, R26, R10.reuse ;  /* 0x0000000a1a1a7220 */ /* 0x080fe20000410000 */
[----:B------:R-:W-:Y:S01]  /*f6f0*/  FMUL.FTZ R27, R27, R10 ;  /* 0x0000000a1b1b7220 */ /* 0x000fe20000410000 */
[----:B------:R-:W2:Y:S01]  /*f700*/  MUFU.EX2 R182, R182 ;  /* 0x000000b600b67308 */ /* 0x000ea20000000800 */
[----:B----4-:R-:W-:Y:S01]  /*f710*/  FADD.FTZ R3, R166, R3 ;  /* 0x00000003a6037221 */ /* 0x010fe20000010000 */
[----:B------:R-:W-:Y:S01]  /*f720*/  F2FP.F16.F32.PACK_AB R166, R181, R166 ;  /* 0x000000a6b5a6723e */ /* 0x000fe200000000ff */
[-C--:B------:R-:W-:Y:S01]  /*f730*/  FMUL.FTZ R30, R30, R10.reuse ;  /* 0x0000000a1e1e7220 */ /* 0x080fe20000410000 */
[-C--:B------:R-:W-:Y:S01]  /*f740*/  FMUL.FTZ R31, R31, R10.reuse ;  /* 0x0000000a1f1f7220 */ /* 0x080fe20000410000 */
[----:B------:R-:W-:Y:S01]  /*f750*/  FADD.FTZ R3, R181, R3 ;  /* 0x00000003b5037221 */ /* 0x000fe20000010000 */
[-C--:B------:R-:W-:Y:S01]  /*f760*/  FMUL.FTZ R34, R34, R10.reuse ;  /* 0x0000000a22227220 */ /* 0x080fe20000410000 */
[----:B------:R-:W-:Y:S01]  /*f770*/  FMUL.FTZ R35, R35, R10 ;  /* 0x0000000a23237220 */ /* 0x000fe20000410000 */
[----:B------:R-:W4:Y:S01]  /*f780*/  MUFU.EX2 R183, R183 ;  /* 0x000000b700b77308 */ /* 0x000f220000000800 */
[C---:B-----5:R-:W-:Y:S01]  /*f790*/  FADD.FTZ R0, R179.reuse, R0 ;  /* 0x00000000b3007221 */ /* 0x060fe20000010000 */
        /* <DEDUP_REMOVED lines=63> */
[----:B---3--:R-:W-:Y:S06]  /*fb90*/  @!P0 BRA `(.L_x_5906) ;  /* 0x0000000000048947 */ /* 0x008fec0003800000 */
[----:B------:R-:W-:Y:S01]  /*fba0*/  BPT.TRAP 0x1 ;  /* 0x000000040000795c */ /* 0x000fe20000300000 */
.L_x_5906:
[----:B------:R2:W3:Y:S01]  /*fbb0*/  SYNCS.PHASECHK.TRANS64.TRYWAIT P1, [R209+URZ+0x28c50], R210 ;  /* 0x028c50d2d10075a7 */ /* 0x0004e2000802017f */
[----:B------:R-:W-:Y:S05]  /*fbc0*/  @!P0 BRA `(.L_x_5907) ;  /* 0x0000000000048947 */ /* 0x000fea0003800000 */
[----:B------:R-:W-:Y:S01]  /*fbd0*/  BPT.TRAP 0x1 ;  /* 0x000000040000795c */ /* 0x000fe20000300000 */
.L_x_5907:
[----:B------:R-:W-:Y:S04]  /*fbe0*/  BSSY B2, `(.L_x_5908) ;  /* 0x0000004000027945 */ /* 0x000fe80003800000 */
[----:B---3--:R-:W-:Y:S05]  /*fbf0*/  @P1 BRA `(.L_x_5909) ;  /* 0x0000000000081947 */ /* 0x008fea0003800000 */
[----:B------:R-:W3:Y:S02]  /*fc00*/  SYNCS.PHASECHK.TRANS64.TRYWAIT P1, [R209+URZ+0x28c50], R210 ;  /* 0x028c50d2d10075a7 */ /* 0x000ee4000802017f */
[----:B---3--:R-:W-:Y:S05]  /*fc10*/  @!P1 BRA `(.L_x_5910) ;  /* 0x0000013800109947 */ /* 0x008fea0003800000 */
.L_x_5909:
[----:B------:R-:W-:Y:S05]  /*fc20*/  BSYNC B2 ;  /* 0x0000000000027941 */ /* 0x000fea0003800000 */
.L_x_5908:
[----:B------:R-:W-:Y:S01]  /*fc30*/  IMAD R168, R208, 0x1000, R195 ;  /* 0x00001000d0a87824 */ /* 0x000fe200078e02c3 */
[----:B------:R-:W-:Y:S01]  /*fc40*/  WARPGROUP.ARRIVE ;  /* 0x00000000000079c5 */ /* 0x000fe20000000000 */
[----:B------:R-:W-:-:S03]  /*fc50*/  IMAD.MOV.U32 R169, RZ, RZ, 0x40000040 ;  /* 0x40000040ffa97424 */ /* 0x000fc600078e00ff */
[----:B------:R-:W-:Y:S02]  /*fc60*/  R2UR UR6, R168 ;  /* 0x00000000a80672ca */ /* 0x000fe400000e0000 */
[----:B------:R-:W-:Y:S01]  /*fc70*/  R2UR UR7, R169 ;  /* 0x00000000a90772ca */ /* 0x000fe200000e0000 */
[----:B------:R-:W-:-:S12]  /*fc80*/  IMAD.MOV.U32 R169, RZ, RZ, 0x40000040 ;  /* 0x40000040ffa97424 */ /* 0x000fd800078e00ff */
[----:B------:R-:W-:Y:S03]  /*fc90*/  HGMMA.64x256x16.F32 R24, R152, gdesc[UR4].tnspB, R24, gsb0 ;  /* 0x43e0000498187df0 */ /* 0x000fe60008000818 */
[----:B------:R-:W-:Y:S02]  /*fca0*/  WARPGROUP.DEPBAR.LE gsb0, 0x0 ;  /* 0x00008000000079c5 */ /* 0x000fe40000010000 */
[----:B------:R-:W-:Y:S01]  /*fcb0*/  IMAD.MOV.U32 R153, RZ, RZ, 0x40000040 ;  /* 0x40000040ff997424 */ /* 0x000fe200078e00ff */
[----:B------:R-:W-:Y:S01]  /*fcc0*/  IADD3 R152, R168, 0x80, RZ ;  /* 0x00000080a8987810 */ /* 0x000fe20007ffe0ff */
[----:B------:R-:W-:-:S03]  /*fcd0*/  WARPGROUP.ARRIVE ;  /* 0x00000000000079c5 */ /* 0x000fc60000000000 */
        /* <DEDUP_REMOVED lines=29> */
.L_x_5911:
[----:B------:R-:W-:Y:S01]  /*feb0*/  ISETP.GT.AND P1, PT, R15, R211, PT ;  /* 0x000000d30f00720c */ /* 0x000fe20003f24270 */
[----:B0123--:R-:W-:Y:S02]  /*fec0*/  VIADD R209, R209, 0x28c60 ;  /* 0x00028c60d1d17836 */ /* 0x00ffe40000000000 */
[----:B------:R-:W-:Y:S02]  /*fed0*/  VIADD R15, R15, 0xffffffff ;  /* 0xffffffff0f0f7836 */ /* 0x000fe40000000000 */
[----:B------:R-:W-:Y:S01]  /*fee0*/  IMAD.MOV.U32 R14, RZ, RZ, R171 ;  /* 0x000000ffff0e7224 */ /* 0x000fe200078e00ab */
[----:B------:R-:W-:Y:S01]  /*fef0*/  PRMT R209, R186, 0x654, R209 ;  /* 0x00000654bad17816 */ /* 0x000fe200000000d1 */
[----:B------:R-:W-:Y:S02]  /*ff00*/  IMAD.MOV.U32 R10, RZ, RZ, R172 ;  /* 0x000000ffff0a7224 */ /* 0x000fe400078e00ac */
[----:B------:R-:W-:Y:S01]  /*ff10*/  IMAD.MOV.U32 R17, RZ, RZ, R208 ;  /* 0x000000ffff117224 */ /* 0x000fe200078e00d0 */
[----:B------:R0:W-:Y:S03]  /*ff20*/  SYNCS.ARRIVE.TRANS64.RED.A1T0 RZ, [R209+URZ], RZ ;  /* 0x000000ffd1ff79a7 */ /* 0x0001e6000810043f */
[----:B------:R-:W-:Y:S05]  /*ff30*/  @P1 BRA `(.L_x_5912) ;  /* 0xffffffd800541947 */ /* 0x000fea000383ffff */
[----:B------:R-:W-:Y:S05]  /*ff40*/  BSYNC B0 ;  /* 0x0000000000007941 */ /* 0x000fea0003800000 */
.L_x_5891:
[----:B------:R-:W-:Y:S02]  /*ff50*/  IMAD.MOV.U32 R14, RZ, RZ, R171 ;  /* 0x000000ffff0e7224 */ /* 0x000fe400078e00ab */
[----:B------:R-:W-:Y:S02]  /*ff60*/  IMAD.MOV.U32 R10, RZ, RZ, R172 ;  /* 0x000000ffff0a7224 */ /* 0x000fe400078e00ac */
[----:B------:R-:W-:-:S07]  /*ff70*/  IMAD.MOV.U32 R17, RZ, RZ, R208 ;  /* 0x000000ffff117224 */ /* 0x000fce00078e00d0 */
.L_x_5890:
[----:B------:R-:W-:Y:S05]  /*ff80*/  BSYNC B1 ;  /* 0x0000000000017941 */ /* 0x000fea0003800000 */
.L_x_5889:
[----:B------:R-:W1:Y:S01]  /*ff90*/  LDC R152, c[0x0][0x448] ;  /* 0x00011200ff987b82 */ /* 0x000e620000000800 */
[----:B------:R-:W-:-:S07]  /*ffa0*/  VIADD R153, R196, 0x3f ;  /* 0x0000003fc4997836 */ /* 0x000fce0000000000 */
[----:B------:R-:W2:Y:S01]  /*ffb0*/  LDC R155, c[0x0][0x9e4] ;  /* 0x00027900ff9b7b82 */ /* 0x000ea20000000800 */
[----:B-1----:R-:W-:Y:S02]  /*ffc0*/  ISETP.NE.AND P4, PT, R152, 0x1, PT ;  /* 0x000000019800780c */ /* 0x002fe40003f85270 */
[----:B--2---:R-:W-:-:S11]  /*ffd0*/  ISETP.GE.AND P5, PT, R155, 0x1, PT ;  /* 0x000000019b00780c */ /* 0x004fd60003fa6270 */
[----:B------:R-:W1:Y:S08]  /*ffe0*/  @P4 LDC R154, c[0x0][0x44c] ;  /* 0x00011300ff9a4b82 */ /* 0x000e700000000800 */
[----:B------:R-:W2:Y:S01]  /*fff0*/  @P4 LDC R152, c[0x0][0x450] ;  /* 0x00011400ff984b82 */ /* 0x000ea20000000800 */
[----:B-1----:R-:W-:-:S05]  /*10000*/  @P4 IMAD.HI.U32 R154, R153, R154, RZ ;  /* 0x0000009a999a4227 */ /* 0x002fca00078e00ff */
[----:B--2---:R-:W-:Y:S02]  /*10010*/  @P4 SHF.R.U32.HI R153, RZ, R152, R154 ;  /* 0x00000098ff994219 */ /* 0x004fe4000001169a */
[----:B------:R-:W-:-:S05]  /*10020*/  IADD3 R152, R184, 0x1, -R23 ;  /* 0x00000001b8987810 */ /* 0x000fca0007ffe817 */
[----:B------:R-:W-:-:S04]  /*10030*/  IMAD.IADD R153, R152, 0x1, R153 ;  /* 0x0000000198997824 */ /* 0x000fc800078e0299 */
[----:B------:R-:W-:Y:S01]  /*10040*/  IMAD.IADD R20, R153, 0x1, -R20 ;  /* 0x0000000199147824 */ /* 0x000fe200078e0a14 */
[----:B------:R-:W-:Y:S06]  /*10050*/  @!P5 BRA `(.L_x_5913) ;  /* 0x000000000048d947 */ /* 0x000fec0003800000 */
[----:B------:R-:W-:Y:S01]  /*10060*/  IMAD.MOV.U32 R154, RZ, RZ, R153 ;  /* 0x000000ffff9a7224 */ /* 0x000fe200078e0099 */
[----:B------:R-:W-:Y:S04]  /*10070*/  BSSY B0, `(.L_x_5914) ;  /* 0x000000e000007945 */ /* 0x000fe80003800000 */
[----:B------:R-:W-:-:S13]  /*10080*/  ISETP.GT.AND P1, PT, R154, -0x1, PT ;  /* 0xffffffff9a00780c */ /* 0x000fda0003f24270 */
        /* <DEDUP_REMOVED lines=8> */
.L_x_5915:
[----:B------:R-:W-:-:S13]  /*10110*/  ISETP.NE.AND P1, PT, R155, 0x1, PT ;  /* 0x000000019b00780c */ /* 0x000fda0003f25270 */
[----:B------:R-:W1:Y:S02]  /*10120*/  @P1 LDC.64 R152, c[0x0][0x9e8] ;  /* 0x00027a00ff981b82 */ /* 0x000e640000000a00 */
[----:B-1----:R-:W-:-:S05]  /*10130*/  @P1 IMAD.HI.U32 R152, R154, R152, RZ ;  /* 0x000000989a981227 */ /* 0x002fca00078e00ff */
[----:B------:R-:W-:-:S07]  /*10140*/  @P1 SHF.R.U32.HI R154, RZ, R153, R152 ;  /* 0x00000099ff9a1219 */ /* 0x000fce0000011698 */
.L_x_5916:
[----:B------:R-:W-:Y:S05]  /*10150*/  BSYNC B0 ;  /* 0x0000000000007941 */ /* 0x000fea0003800000 */
.L_x_5914:
[----:B------:R-:W-:-:S05]  /*10160*/  IMAD R154, R154, R155, RZ ;  /* 0x0000009b9a9a7224 */ /* 0x000fca00078e02ff */
[----:B------:R-:W-:-:S07]  /*10170*/  VIMNMX R20, R20, R154, !PT ;  /* 0x0000009a14147248 */ /* 0x000fce0007fe0100 */
.L_x_5913:
[----:B------:R-:W-:Y:S01]  /*10180*/  VIADD R20, R20, 0x3f ;  /* 0x0000003f14147836 */ /* 0x000fe20000000000 */
[----:B------:R-:W-:Y:S04]  /*10190*/  BSSY B1, `(.L_x_5917) ;  /* 0x00001b0000017945 */ /* 0x000fe80003800000 */
[----:B------:R-:W-:-:S04]  /*101a0*/  SHF.R.S32.HI R152, RZ, 0x1f, R20 ;  /* 0x0000001fff987819 */ /* 0x000fc80000011414 */
[----:B------:R-:W-:-:S04]  /*101b0*/  LEA.HI R152, R152, R20, RZ, 0x6 ;  /* 0x0000001498987211 */ /* 0x000fc800078f30ff */
[----:B------:R-:W-:-:S04]  /*101c0*/  SHF.R.S32.HI R20, RZ, 0x6, R152 ;  /* 0x00000006ff147819 */ /* 0x000fc80000011498 */
[----:B------:R-:W-:-:S04]  /*101d0*/  VIMNMX R20, R213, R20, !PT ;  /* 0x00000014d5147248 */ /* 0x000fc80007fe0100 */
[----:B------:R-:W-:-:S13]  /*101e0*/  ISETP.GE.AND P1, PT, R15, R20, PT ;  /* 0x000000140f00720c */ /* 0x000fda0003f26270 */
[----:B------:R-:W-:Y:S05]  /*101f0*/  @!P1 BRA `(.L_x_5918) ;  /* 0x0000001800a49947 */ /* 0x000fea0003800000 */
[----:B------:R-:W-:Y:S01]  /*10200*/  BSSY B0, `(.L_x_5919) ;  /* 0x00001a7000007945 */ /* 0x000fe20003800000 */
[----:B------:R-:W-:Y:S02]  /*10210*/  IMAD.MOV.U32 R208, RZ, RZ, R14 ;  /* 0x000000ffffd07224 */ /* 0x000fe400078e000e */
[----:B------:R-:W-:Y:S02]  /*10220*/  IMAD.MOV.U32 R210, RZ, RZ, R10 ;  /* 0x000000ffffd27224 */ /* 0x000fe400078e000a */
[----:B------:R-:W-:Y:S02]  /*10230*/  IMAD.MOV.U32 R202, RZ, RZ, R15 ;  /* 0x000000ffffca7224 */ /* 0x000fe400078e000f */
[----:B0-----:R-:W-:-:S07]  /*10240*/  IMAD.MOV.U32 R209, RZ, RZ, R17 ;  /* 0x000000ffffd17224 */ /* 0x001fce00078e0011 */
.L_x_5932:
[----:B------:R-:W-:Y:S02]  /*10250*/  VIADD R17, R209, 0x1 ;  /* 0x00000001d1117836 */ /* 0x000fe40000000000 */
[----:B------:R-:W-:Y:S02]  /*10260*/  IMAD.MOV.U32 R10, RZ, RZ, R202 ;  /* 0x000000ffff0a7224 */ /* 0x000fe400078e00ca */
[----:B------:R-:W-:Y:S01]  /*10270*/  VIADD R202, R202, 0xffffffff ;  /* 0xffffffffcaca7836 */ /* 0x000fe20000000000 */
[C---:B------:R-:W-:Y:S02]  /*10280*/  ISETP.NE.AND P2, PT, R17.reuse, 0x2, PT ;  /* 0x000000021100780c */ /* 0x040fe40003f45270 */
[----:B------:R-:W-:Y:S02]  /*10290*/  ISETP.GT.AND P1, PT, R10, R20, PT ;  /* 0x000000140a00720c */ /* 0x000fe40003f24270 */
[----:B------:R-:W-:Y:S02]  /*102a0*/  SEL R10, RZ, 0x1, P2 ;  /* 0x00000001ff0a7807 */ /* 0x000fe40001000000 */
[----:B------:R-:W-:-:S02]  /*102b0*/  SEL R17, R17, RZ, P2 ;  /* 0x000000ff11117207 */ /* 0x000fc40001000000 */
[----:B------:R-:W-:Y:S01]  /*102c0*/  LOP3.LUT R22, R22, R10, RZ, 0x3c, !PT ;  /* 0x0000000a16167212 */ /* 0x000fe200078e3cff */
[----:B0-----:R-:W-:Y:S06]  /*102d0*/  @!P0 BRA `(.L_x_5920) ;  /* 0x0000000000048947 */ /* 0x001fec0003800000 */
[----:B------:R-:W-:Y:S01]  /*102e0*/  BPT.TRAP 0x1 ;  /* 0x000000040000795c */ /* 0x000fe20000300000 */
.L_x_5920:
[----:B------:R-:W-:Y:S01]  /*102f0*/  IMAD R15, R17, 0x8, R2 ;  /* 0x00000008110f7824 */ /* 0x000fe200078e0202 */
[----:B------:R-:W-:-:S04]  /*10300*/  SHF.L.U32 R203, R22, 0x1f, RZ ;  /* 0x0000001f16cb7819 */ /* 0x000fc800000006ff */
[----:B------:R0:W1:Y:S01]  /*10310*/  SYNCS.PHASECHK.TRANS64.TRYWAIT P2, [R15+URZ+0x28c30], R203 ;  /* 0x028c30cb0f0075a7 */ /* 0x000062000804017f */
[----:B------:R-:W-:Y:S05]  /*10320*/  @!P0 BRA `(.L_x_5921) ;  /* 0x0000000000048947 */ /* 0x000fea0003800000 */
[----:B------:R-:W-:Y:S01]  /*10330*/  BPT.TRAP 0x1 ;  /* 0x000000040000795c */ /* 0x000fe20000300000 */
.L_x_5921:
[----:B------:R-:W-:Y:S01]  /*10340*/  BSSY B2, `(.L_x_5922) ;  /* 0x0000006000027945 */ /* 0x000fe20003800000 */
[----:B------:R-:W-:Y:S02]  /*10350*/  IMAD R154, R17, 0x200, R21 ;  /* 0x00000200119a7824 */ /* 0x000fe400078e0215 */
[----:B------:R-:W-:Y:S01]  /*10360*/  IMAD.MOV.U32 R155, RZ, RZ, 0x40000040 ;  /* 0x40000040ff9b7424 */ /* 0x000fe200078e00ff */
[----:B-1----:R-:W-:Y:S06]  /*10370*/  @P2 BRA `(.L_x_5923) ;  /* 0x0000000000082947 */ /* 0x002fec0003800000 */
[----:B------:R-:W1:Y:S02]  /*10380*/  SYNCS.PHASECHK.TRANS64.TRYWAIT P2, [R15+URZ+0x28c30], R203 ;  /* 0x028c30cb0f0075a7 */ /* 0x000e64000804017f */
[----:B-1----:R-:W-:Y:S05]  /*10390*/  @!P2 BRA `(.L_x_5924) ;  /* 0x000001300044a947 */ /* 0x002fea0003800000 */
.L_x_5923:
[----:B------:R-:W-:Y:S05]  /*103a0*/  BSYNC B2 ;  /* 0x0000000000027941 */ /* 0x000fea0003800000 */
.L_x_5922:
        /* <DEDUP_REMOVED lines=14> */
[----:B------:R-:W-:Y:S01]  /*10490*/  WARPGROUP.ARRIVE ;  /* 0x00000000000079c5 */ /* 0x000fe20000000000 */
[----:B------:R-:W-:Y:S02]  /*104a0*/  R2UR UR8, R12 ;  /* 0x000000000c0872ca */ /* 0x000fe400000e0000 */
[----:B------:R-:W-:Y:S02]  /*104b0*/  R2UR UR9, R13 ;  /* 0x000000000d0972ca */ /* 0x000fe400000e0000 */
[----:B------:R-:W-:Y:S01]  /*104c0*/  R2UR UR14, R10 ;  /* 0x000000000a0e72ca */ /* 0x000fe200000e0000 */
[----:B------:R-:W-:Y:S01]  /*104d0*/  HGMMA.64x64x16.F32 R152, gdesc[UR4], RZ, !UPT, gsb0 ;  /* 0x00e00000049879f0 */ /* 0x000fe2000c0008ff */
[----:B------:R-:W-:Y:S02]  /*104e0*/  R2UR UR15, R11 ;  /* 0x000000000b0f72ca */ /* 0x000fe400000e0000 */
[----:B------:R-:W-:-:S02]  /*104f0*/  R2UR UR12, R8 ;  /* 0x00000000080c72ca */ /* 0x000fc400000e0000 */
        /* <DEDUP_REMOVED lines=15> */
.L_x_5925:
[----:B------:R-:W-:Y:S01]  /*105f0*/  FMNMX.FTZ R10, R152, R210, !PT ;  /* 0x000000d2980a7209 */ /* 0x000fe20007810000 */
[----:B------:R-:W-:Y:S01]  /*10600*/  ULDC UR4, c[0x0][0x988] ;  /* 0x0002620000047ab9 */ /* 0x000fe20000000800 */
[----:B------:R-:W-:Y:S02]  /*10610*/  ISETP.NE.AND P2, PT, R197, RZ, PT ;  /* 0x000000ffc500720c */ /* 0x000fe40003f45270 */
        /* <DEDUP_REMOVED lines=46> */
[-C--:B--2---:R-:W-:Y:S01]  /*10900*/  FMUL.FTZ R24, R24, R168.reuse ;  /* 0x000000a818187220 */ /* 0x084fe20000410000 */
[----:B------:R-:W-:Y:S01]  /*10910*/  FMUL.FTZ R25, R25, R168 ;  /* 0x000000a819197220 */ /* 0x000fe20000410000 */
[----:B------:R-:W-:Y:S01]  /*10920*/  FMNMX.FTZ R14, R155, R14, !PT ;  /* 0x0000000e9b0e7209 */ /* 0x000fe20007810000 */
[-C--:B------:R-:W-:Y:S01]  /*10930*/  FMUL.FTZ R28, R28, R168.reuse ;  /* 0x000000a81c1c7220 */ /* 0x080fe20000410000 */
[-C--:B------:R-:W-:Y:S01]  /*10940*/  FMUL.FTZ R29, R29, R168.reuse ;  /* 0x000000a81d1d7220 */ /* 0x080fe20000410000 */
[----:B------:R-:W-:Y:S01]  /*10950*/  FMUL.FTZ R32, R32, R168 ;  /* 0x000000a820207220 */ /* 0x000fe20000410000 */
[----:B------:R-:W-:Y:S01]  /*10960*/  FMNMX.FTZ R14, R158, R14, !PT ;  /* 0x0000000e9e0e7209 */ /* 0x000fe20007810000 */
[----:B------:R-:W-:Y:S01]  /*10970*/  MUFU.EX2 R211, R161 ;  /* 0x000000a100d37308 */ /* 0x000fe20000000800 */
[----:B----4-:R-:W-:Y:S01]  /*10980*/  FFMA.FTZ R3, R168, R3, R152 ;  /* 0x00000003a8037223 */ /* 0x010fe20000010098 */
[----:B------:R-:W-:Y:S01]  /*10990*/  FMUL.FTZ R33, R33, R168 ;  /* 0x000000a821217220 */ /* 0x000fe20000410000 */
[----:B------:R-:W-:Y:S01]  /*109a0*/  FMNMX.FTZ R14, R159, R14, !PT ;  /* 0x0000000e9f0e7209 */ /* 0x000fe20007810000 */
[-C--:B------:R-:W-:Y:S01]  /*109b0*/  FMUL.FTZ R36, R36, R168.reuse ;  /* 0x000000a824247220 */ /* 0x080fe20000410000 */
[-C--:B------:R-:W-:Y:S01]  /*109c0*/  FMUL.FTZ R37, R37, R168.reuse ;  /* 0x000000a825257220 */ /* 0x080fe20000410000 */
[----:B------:R-:W-:Y:S01]  /*109d0*/  FMUL.FTZ R40, R40, R168 ;  /* 0x000000a828287220 */ /* 0x000fe20000410000 */
[----:B------:R-:W-:Y:S01]  /*109e0*/  FMNMX.FTZ R14, R162, R14, !PT ;  /* 0x0000000ea20e7209 */ /* 0x000fe20007810000 */
[----:B------:R-:W-:Y:S01]  /*109f0*/  MUFU.EX2 R161, R169 ;  /* 0x000000a900a17308 */ /* 0x000fe20000000800 */
        /* <DEDUP_REMOVED lines=8> */
[----:B------:R-:W2:Y:S01]  /*10a80*/  MUFU.EX2 R156, R156 ;  /* 0x0000009c009c7308 */ /* 0x000ea20000000800 */
[-C--:B------:R-:W-:Y:S01]  /*10a90*/  FMUL.FTZ R49, R49, R168.reuse ;  /* 0x000000a831317220 */ /* 0x080fe20000410000 */
[----:B------:R-:W-:Y:S01]  /*10aa0*/  FMUL.FTZ R52, R52, R168 ;  /* 0x000000a834347220 */ /* 0x000fe20000410000 */
[----:B------:R-:W-:Y:S01]  /*10ab0*/  FMNMX.FTZ R14, R167, R14, !PT ;  /* 0x0000000ea70e7209 */ /* 0x000fe20007810000 */
[-C--:B------:R-:W-:Y:S01]  /*10ac0*/  FMUL.FTZ R53, R53, R168.reuse ;  /* 0x000000a835357220 */ /* 0x080fe20000410000 */
[-C--:B------:R-:W-:Y:S01]  /*10ad0*/  FMUL.FTZ R56, R56, R168.reuse ;  /* 0x000000a838387220 */ /* 0x080fe20000410000 */
[----:B------:R-:W-:Y:S01]  /*10ae0*/  FMUL.FTZ R57, R57, R168 ;  /* 0x000000a839397220 */ /* 0x000fe20000410000 */
[----:B------:R-:W-:Y:S01]  /*10af0*/  FMNMX.FTZ R14, R170, R14, !PT ;  /* 0x0000000eaa0e7209 */ /* 0x000fe20007810000 */
[----:B------:R-:W3:Y:S01]  /*10b00*/  MUFU.EX2 R157, R157 ;  /* 0x0000009d009d7308 */ /* 0x000ee20000000800 */
        /* <DEDUP_REMOVED lines=16> */
[----:B---3--:R-:W-:Y:S01]  /*10c10*/  FADD.FTZ R3, R157, R3 ;  /* 0x000000039d037221 */ /* 0x008fe20000010000 */
        /* <DEDUP_REMOVED lines=48> */
[----:B------:R-:W-:-:S07]  /*10f20*/  FMUL.FTZ R149, R149, R168 ;  /* 0x000000a895957220 */ /* 0x000fce0000410000 */
[----:B------:R-:W-:Y:S01]  /*10f30*/  MUFU.EX2 R160, R210 ;  /* 0x000000d200a07308 */ /* 0x000fe20000000800 */
[----:B---3--:R-:W-:Y:S01]  /*10f40*/  FADD.FTZ R3, R153, R3 ;  /* 0x0000000399037221 */ /* 0x008fe20000010000 */
[----:B--2---:R-:W-:-:S05]  /*10f50*/  FMNMX.FTZ R14, R14, R220, !PT ;  /* 0x000000dc0e0e7209 */ /* 0x004fca0007810000 */
[----:B------:R-:W-:Y:S01]  /*10f60*/  FADD.FTZ R169, -R14, R208 ;  /* 0x000000d00ea97221 */ /* 0x000fe20000010100 */
[----:B------:R-:W-:-:S03]  /*10f70*/  @!P2 IMAD R208, R209, 0x40, R194 ;  /* 0x00000040d1d0a824 */ /* 0x000fc600078e02c2 */
[----:B------:R-:W-:Y:S01]  /*10f80*/  FMUL.FTZ R169, R169, R11 ;  /* 0x0000000ba9a97220 */ /* 0x000fe20000410000 */
[----:B------:R-:W-:-:S05]  /*10f90*/  @!P2 IMAD R208, R208, 0x4, R2 ;  /* 0x00000004d0d0a824 */ /* 0x000fca00078e0202 */
[----:B------:R-:W2:Y:S01]  /*10fa0*/  MUFU.EX2 R169, R169 ;  /* 0x000000a900a97308 */ /* 0x000ea20000000800 */
[----:B------:R-:W-:Y:S04]  /*10fb0*/  @!P2 STS [R208+0x28800], R168 ;  /* 0x028800a8d000a388 */ /* 0x000fe80000000800 */
        /* <DEDUP_REMOVED lines=27> */
[-CC-:B------:R-:W-:Y:S01]  /*11170*/  FFMA.FTZ R175, R175, R11.reuse, -R208.reuse ;  /* 0x0000000bafaf7223 */ /* 0x180fe200000108d0 */
[-CC-:B------:R-:W-:Y:S01]  /*11180*/  FFMA.FTZ R178, R178, R11.reuse, -R208.reuse ;  /* 0x0000000bb2b27223 */ /* 0x180fe200000108d0 */
[-CC-:B------:R-:W-:Y:S01]  /*11190*/  FFMA.FTZ R179, R179, R11.reuse, -R208.reuse ;  /* 0x0000000bb3b37223 */ /* 0x180fe200000108d0 */
[-CC-:B------:R-:W-:Y:S01]  /*111a0*/  FFMA.FTZ R182, R182, R11.reuse, -R208.reuse ;  /* 0x0000000bb6b67223 */ /* 0x180fe200000108d0 */
[----:B------:R-:W-:Y:S01]  /*111b0*/  FFMA.FTZ R183, R183, R11, -R208 ;  /* 0x0000000bb7b77223 */ /* 0x000fe200000108d0 */
[-C--:B------:R-:W-:Y:S01]  /*111c0*/  FMUL.FTZ R50, R50, R169.reuse ;  /* 0x000000a932327220 */ /* 0x080fe20000410000 */
[-C--:B------:R-:W-:Y:S01]  /*111d0*/  FMUL.FTZ R51, R51, R169.reuse ;  /* 0x000000a933337220 */ /* 0x080fe20000410000 */
[----:B------:R-:W4:Y:S01]  /*111e0*/  MUFU.EX2 R155, R155 ;  /* 0x0000009b009b7308 */ /* 0x000f220000000800 */
[----:B--2---:R-:W-:Y:S01]  /*111f0*/  F2FP.F16.F32.PACK_AB R154, R157, R156 ;  /* 0x0000009c9d9a723e */ /* 0x004fe200000000ff */
[----:B------:R-:W-:Y:S01]  /*11200*/  FMUL.FTZ R54, R54, R169 ;  /* 0x000000a936367220 */ /* 0x000fe20000410000 */
[----:B------:R-:W-:Y:S01]  /*11210*/  F2FP.F16.F32.PACK_AB R156, R211, R153 ;  /* 0x00000099d39c723e */ /* 0x000fe200000000ff */
[-C--:B------:R-:W-:Y:S01]  /*11220*/  FMUL.FTZ R55, R55, R169.reuse ;  /* 0x000000a937377220 */ /* 0x080fe20000410000 */
[-C--:B------:R-:W-:Y:S01]  /*11230*/  FMUL.FTZ R58, R58, R169.reuse ;  /* 0x000000a93a3a7220 */ /* 0x080fe20000410000 */
[-C--:B------:R-:W-:Y:S01]  /*11240*/  FMUL.FTZ R59, R59, R169.reuse ;  /* 0x000000a93b3b7220 */ /* 0x080fe20000410000 */
[-C--:B------:R-:W-:Y:S01]  /*11250*/  FMUL.FTZ R62, R62, R169.reuse ;  /* 0x000000a93e3e7220 */ /* 0x080fe20000410000 */
[----:B------:R-:W2:Y:S01]  /*11260*/  MUFU.EX2 R158, R158 ;  /* 0x0000009e009e7308 */ /* 0x000ea20000000800 */
[----:B---3--:R-:W-:Y:S01]  /*11270*/  FFMA.FTZ R157, R169, R0, R181 ;  /* 0x00000000a99d7223 */ /* 0x008fe200000100b5 */
[----:B------:R-:W-:Y:S01]  /*11280*/  FADD.FTZ R0, R211, R3 ;  /* 0x00000003d3007221 */ /* 0x000fe20000010000 */
[-C--:B------:R-:W-:Y:S01]  /*11290*/  FMUL.FTZ R63, R63, R169.reuse ;  /* 0x000000a93f3f7220 */ /* 0x080fe20000410000 */
[-C--:B------:R-:W-:Y:S01]  /*112a0*/  FMUL.FTZ R66, R66, R169.reuse ;  /* 0x000000a942427220 */ /* 0x080fe20000410000 */
[-C--:B------:R-:W-:Y:S01]  /*112b0*/  FMUL.FTZ R67, R67, R169.reuse ;  /* 0x000000a943437220 */ /* 0x080fe20000410000 */
[----:B------:R-:W-:Y:S01]  /*112c0*/  FADD.FTZ R0, R164, R0 ;  /* 0x00000000a4007221 */ /* 0x000fe20000010000 */
[----:B------:R-:W-:Y:S01]  /*112d0*/  FMUL.FTZ R70, R70, R169 ;  /* 0x000000a946467220 */ /* 0x000fe20000410000 */
[----:B------:R-:W3:Y:S01]  /*112e0*/  MUFU.EX2 R159, R159 ;  /* 0x0000009f009f7308 */ /* 0x000ee20000000800 */
[----:B----4-:R-:W-:Y:S01]  /*112f0*/  FADD.FTZ R157, R155, R157 ;  /* 0x0000009d9b9d7221 */ /* 0x010fe20000010000 */
[----:B------:R-:W-:Y:S01]  /*11300*/  FADD.FTZ R0, R165, R0 ;  /* 0x00000000a5007221 */ /* 0x000fe20000010000 */
[----:B------:R-:W-:Y:S01]  /*11310*/  F2FP.F16.F32.PACK_AB R153, R155, R181 ;  /* 0x000000b59b99723e */ /* 0x000fe200000000ff */
[-C--:B------:R-:W-:Y:S01]  /*11320*/  FMUL.FTZ R71, R71, R169.reuse ;  /* 0x000000a947477220 */ /* 0x080fe20000410000 */
[-C--:B------:R-:W-:Y:S01]  /*11330*/  FMUL.FTZ R74, R74, R169.reuse ;  /* 0x000000a94a4a7220 */ /* 0x080fe20000410000 */
[----:B------:R-:W-:Y:S01]  /*11340*/  FADD.FTZ R0, R160, R0 ;  /* 0x00000000a0007221 */ /* 0x000fe20000010000 */
[C---:B------:R-:W-:Y:S01]  /*11350*/  F2FP.F16.F32.PACK_AB R160, R161.reuse, R160 ;  /* 0x000000a0a1a0723e */ /* 0x040fe200000000ff */
[----:B------:R-:W4:Y:S01]  /*11360*/  MUFU.EX2 R162, R162 ;  /* 0x000000a200a27308 */ /* 0x000f220000000800 */
[----:B--2---:R-:W-:Y:S01]  /*11370*/  FADD.FTZ R157, R158, R157 ;  /* 0x0000009d9e9d7221 */ /* 0x004fe20000010000 */
[----:B------:R-:W-:Y:S01]  /*11380*/  FADD.FTZ R0, R161, R0 ;  /* 0x00000000a1007221 */ /* 0x000fe20000010000 */
[-C--:B------:R-:W-:Y:S01]  /*11390*/  FMUL.FTZ R75, R75, R169.reuse ;  /* 0x000000a94b4b7220 */ /* 0x080fe20000410000 */
[-C--:B------:R-:W-:Y:S01]  /*113a0*/  FMUL.FTZ R78, R78, R169.reuse ;  /* 0x000000a94e4e7220 */ /* 0x080fe20000410000 */
[-C--:B------:R-:W-:Y:S01]  /*113b0*/  FMUL.FTZ R79, R79, R169.reuse ;  /* 0x000000a94f4f7220 */ /* 0x080fe20000410000 */
[----:B------:R-:W-:Y:S01]  /*113c0*/  FADD.FTZ R0, R172, R0 ;  /* 0x00000000ac007221 */ /* 0x000fe20000010000 */
[-C--:B------:R-:W-:Y:S01]  /*113d0*/  FMUL.FTZ R82, R82, R169.reuse ;  /* 0x000000a952527220 */ /* 0x080fe20000410000 */
[----:B------:R-:W2:Y:S01]  /*113e0*/  MUFU.EX2 R163, R163 ;  /* 0x000000a300a37308 */ /* 0x000ea20000000800 */
[C---:B---3--:R-:W-:Y:S01]  /*113f0*/  FADD.FTZ R157, R159.reuse, R157 ;  /* 0x0000009d9f9d7221 */ /* 0x048fe20000010000 */
[----:B------:R-:W-:Y:S01]  /*11400*/  F2FP.F16.F32.PACK_AB R155, R159, R158 ;  /* 0x0000009e9f9b723e */ /* 0x000fe200000000ff */
[----:B------:R-:W-:Y:S01]  /*11410*/  BAR.SYNC.DEFER_BLOCKING 0xf, 0x100 ;  /* 0x03c4000000007b1d */ /* 0x000fe20000010000 */
[----:B------:R-:W-:Y:S01]  /*11420*/  F2FP.F16.F32.PACK_AB R158, R165, R164 ;  /* 0x000000a4a59e723e */ /* 0x000fe200000000ff */
[----:B------:R-:W-:Y:S01]  /*11430*/  FADD.FTZ R0, R173, R0 ;  /* 0x00000000ad007221 */ /* 0x000fe20000010000 */
[----:B------:R-:W-:Y:S01]  /*11440*/  F2FP.F16.F32.PACK_AB R164, R177, R176 ;  /* 0x000000b0b1a4723e */ /* 0x000fe200000000ff */
        /* <DEDUP_REMOVED lines=45> */
[----:B------:R-:W-:Y:S01]  /*11720*/  FADD.FTZ R170, R180, R0 ;  /* 0x00000000b4aa7221 */ /* 0x000fe20000010000 */
[-C--:B------:R-:W-:Y:S01]  /*11730*/  FMUL.FTZ R134, R134, R169.reuse ;  /* 0x000000a986867220 */ /* 0x080fe20000410000 */
[-C--:B------:R-:W-:Y:S01]  /*11740*/  FMUL.FTZ R135, R135, R169.reuse ;  /* 0x000000a987877220 */ /* 0x080fe20000410000 */
[-C--:B------:R-:W-:Y:S01]  /*11750*/  FMUL.FTZ R138, R138, R169.reuse ;  /* 0x000000a98a8a7220 */ /* 0x080fe20000410000 */
[-C--:B------:R-:W-:Y:S01]  /*11760*/  FMUL.FTZ R139, R139, R169.reuse ;  /* 0x000000a98b8b7220 */ /* 0x080fe20000410000 */
[----:B------:R-:W5:Y:S01]  /*11770*/  MUFU.EX2 R178, R178 ;  /* 0x000000b200b27308 */ /* 0x000f620000000800 */
        /* <DEDUP_REMOVED lines=17> */
[C---:B------:R-:W-:Y:S01]  /*11890*/  FADD.FTZ R3, R166.reuse, R170 ;  /* 0x000000aaa6037221 */ /* 0x040fe20000010000 */
[----:B------:R-:W-:Y:S02]  /*118a0*/  F2FP.F16.F32.PACK_AB R166, R166, R180 ;  /* 0x000000b4a6a6723e */ /* 0x000fe400000000ff */
[C---:B-----5:R-:W-:Y:S01]  /*118b0*/  F2FP.F16.F32.PACK_AB R167, R183.reuse, R167 ;  /* 0x000000a7b7a7723e */ /* 0x060fe200000000ff */
[----:B------:R-:W-:-:S04]  /*118c0*/  FADD.FTZ R0, R183, R0 ;  /* 0x00000000b7007221 */ /* 0x000fc80000010000 */
[----:B------:R3:W-:Y:S01]  /*118d0*/  STSM.16.M88.4 [R204], R164 ;  /* 0x000000a4cc007844 */ /* 0x0007e20000000200 */
[----:B------:R-:W-:Y:S05]  /*118e0*/  @!P0 BRA `(.L_x_5926) ;  /* 0x0000000000048947 */ /* 0x000fea0003800000 */
[----:B------:R-:W-:Y:S01]  /*118f0*/  BPT.TRAP 0x1 ;  /* 0x000000040000795c */ /* 0x000fe20000300000 */
.L_x_5926:
[----:B------:R2:W4:Y:S01]  /*11900*/  SYNCS.PHASECHK.TRANS64.TRYWAIT P2, [R15+URZ+0x28c50], R203 ;  /* 0x028c50cb0f0075a7 */ /* 0x000522000804017f */
[----:B------:R-:W-:Y:S05]  /*11910*/  @!P0 BRA `(.L_x_5927) ;  /* 0x0000000000048947 */ /* 0x000fea0003800000 */
[----:B------:R-:W-:Y:S01]  /*11920*/  BPT.TRAP 0x1 ;  /* 0x000000040000795c */ /* 0x000fe20000300000 */
.L_x_5927:
[----:B------:R-:W-:Y:S04]  /*11930*/  BSSY B2, `(.L_x_5928) ;  /* 0x0000004000027945 */ /* 0x000fe80003800000 */
[----:B----4-:R-:W-:Y:S05]  /*11940*/  @P2 BRA `(.L_x_5929) ;  /* 0x0000000000082947 */ /* 0x010fea0003800000 */
[----:B------:R-:W4:Y:S02]  /*11950*/  SYNCS.PHASECHK.TRANS64.TRYWAIT P2, [R15+URZ+0x28c50], R203 ;  /* 0x028c50cb0f0075a7 */ /* 0x000f24000804017f */
[----:B----4-:R-:W-:Y:S05]  /*11960*/  @!P2 BRA `(.L_x_5930) ;  /* 0x0000011800e4a947 */ /* 0x010fea0003800000 */
.L_x_5929:
[----:B------:R-:W-:Y:S05]  /*11970*/  BSYNC B2 ;  /* 0x0000000000027941 */ /* 0x000fea0003800000 */
.L_x_5928:
        /* <DEDUP_REMOVED lines=40> */
.L_x_5931:
[----:B012-4-:R-:W-:Y:S02]  /*11c00*/  VIADD R15, R15, 0x28c60 ;  /* 0x00028c600f0f7836 */ /* 0x017fe40000000000 */
[----:B------:R-:W-:Y:S02]  /*11c10*/  IMAD.MOV.U32 R208, RZ, RZ, R14 ;  /* 0x000000ffffd07224 */ /* 0x000fe400078e000e */
[----:B------:R-:W-:Y:S01]  /*11c20*/  IMAD.MOV.U32 R210, RZ, RZ, R10 ;  /* 0x000000ffffd27224 */ /* 0x000fe200078e000a */
[----:B------:R-:W-:Y:S01]  /*11c30*/  PRMT R15, R186, 0x654, R15 ;  /* 0x00000654ba0f7816 */ /* 0x000fe2000000000f */
[----:B------:R-:W-:-:S03]  /*11c40*/  IMAD.MOV.U32 R209, RZ, RZ, R17 ;  /* 0x000000ffffd17224 */ /* 0x000fc600078e0011 */
[----:B------:R0:W-:Y:S01]  /*11c50*/  SYNCS.ARRIVE.TRANS64.RED.A1T0 RZ, [R15+URZ], RZ ;  /* 0x000000ff0fff79a7 */ /* 0x0001e2000810043f */
[----:B------:R-:W-:Y:S05]  /*11c60*/  @P1 BRA `(.L_x_5932) ;  /* 0xffffffe400781947 */ /* 0x000fea000383ffff */
[----:B------:R-:W-:Y:S05]  /*11c70*/  BSYNC B0 ;  /* 0x0000000000007941 */ /* 0x000fea0003800000 */
.L_x_5919:
[----:B0-----:R-:W-:-:S07]  /*11c80*/  IMAD.MOV.U32 R15, RZ, RZ, R202 ;  /* 0x000000ffff0f7224 */ /* 0x001fce00078e00ca */
.L_x_5918:
[----:B------:R-:W-:Y:S05]  /*11c90*/  BSYNC B1 ;  /* 0x0000000000017941 */ /* 0x000fea0003800000 */
.L_x_5917:
[----:B------:R-:W-:Y:S01]  /*11ca0*/  ISETP.GE.AND P1, PT, R15, R213, PT ;  /* 0x000000d50f00720c */ /* 0x000fe20003f26270 */
[----:B------:R-:W-:-:S12]  /*11cb0*/  BSSY B0, `(.L_x_5933) ;  /* 0x0000252000007945 */ /* 0x000fd80003800000 */
[----:B------:R-:W-:Y:S05]  /*11cc0*/  @!P1 BRA `(.L_x_5934) ;  /* 0x0000002400409947 */ /* 0x000fea0003800000 */
[----:B0-----:R-:W-:Y:S02]  /*11cd0*/  IMAD.MOV.U32 R209, RZ, RZ, R14 ;  /* 0x000000ffffd17224 */ /* 0x001fe400078e000e */
[----:B------:R-:W-:Y:S02]  /*11ce0*/  IMAD.MOV.U32 R208, RZ, RZ, R10 ;  /* 0x000000ffffd07224 */ /* 0x000fe400078e000a */
[----:B------:R-:W-:-:S07]  /*11cf0*/  IMAD.MOV.U32 R203, RZ, RZ, R17 ;  /* 0x000000ffffcb7224 */ /* 0x000fce00078e0011 */
.L_x_5955:
[----:B------:R-:W-:-:S05]  /*11d00*/  VIADD R17, R203, 0x1 ;  /* 0x00000001cb117836 */ /* 0x000fca0000000000 */
[----:B------:R-:W-:-:S04]  /*11d10*/  ISETP.NE.AND P1, PT, R17, 0x2, PT ;  /* 0x000000021100780c */ /* 0x000fc80003f25270 */
[----:B------:R-:W-:Y:S02]  /*11d20*/  SEL R10, RZ, 0x1, P1 ;  /* 0x00000001ff0a7807 */ /* 0x000fe40000800000 */
[----:B------:R-:W-:Y:S02]  /*11d30*/  SEL R17, R17, RZ, P1 ;  /* 0x000000ff11117207 */ /* 0x000fe40000800000 */
[----:B------:R-:W-:Y:S01]  /*11d40*/  LOP3.LUT R22, R22, R10, RZ, 0x3c, !PT ;  /* 0x0000000a16167212 */ /* 0x000fe200078e3cff */
[----:B-1----:R-:W-:Y:S06]  /*11d50*/  @!P0 BRA `(.L_x_5935) ;  /* 0x0000000000048947 */ /* 0x002fec0003800000 */
[----:B------:R-:W-:Y:S01]  /*11d60*/  BPT.TRAP 0x1 ;  /* 0x000000040000795c */ /* 0x000fe20000300000 */
.L_x_5935:
[----:B------:R-:W-:Y:S01]  /*11d70*/  IMAD R20, R17, 0x8, R2 ;  /* 0x0000000811147824 */ /* 0x000fe200078e0202 */
[----:B------:R-:W-:-:S04]  /*11d80*/  SHF.L.U32 R202, R22, 0x1f, RZ ;  /* 0x0000001f16ca7819 */ /* 0x000fc800000006ff */
[----:B------:R0:W1:Y:S01]  /*11d90*/  SYNCS.PHASECHK.TRANS64.TRYWAIT P1, [R20+URZ+0x28c30], R202 ;  /* 0x028c30ca140075a7 */ /* 0x000062000802017f */
[----:B------:R-:W-:Y:S05]  /*11da0*/  @!P0 BRA `(.L_x_5936) ;  /* 0x0000000000048947 */ /* 0x000fea0003800000 */
[----:B------:R-:W-:Y:S01]  /*11db0*/  BPT.TRAP 0x1 ;  /* 0x000000040000795c */ /* 0x000fe20000300000 */
.L_x_5936:
[----:B------:R-:W-:Y:S01]  /*11dc0*/  BSSY B1, `(.L_x_5937) ;  /* 0x0000006000017945 */ /* 0x000fe20003800000 */
[----:B------:R-:W-:Y:S02]  /*11dd0*/  IMAD R154, R17, 0x200, R21 ;  /* 0x00000200119a7824 */ /* 0x000fe400078e0215 */
[----:B------:R-:W-:Y:S01]  /*11de0*/  IMAD.MOV.U32 R155, RZ, RZ, 0x40000040 ;  /* 0x40000040ff9b7424 */ /* 0x000fe200078e00ff */
[----:B-1----:R-:W-:Y:S06]  /*11df0*/  @P1 BRA `(.L_x_5938) ;  /* 0x0000000000081947 */ /* 0x002fec0003800000 */
[----:B------:R-:W1:Y:S02]  /*11e00*/  SYNCS.PHASECHK.TRANS64.TRYWAIT P1, [R20+URZ+0x28c30], R202 ;  /* 0x028c30ca140075a7 */ /* 0x000e64000802017f */
[----:B-1----:R-:W-:Y:S05]  /*11e10*/  @!P1 BRA `(.L_x_5939) ;  /* 0x0000011400cc9947 */ /* 0x002fea0003800000 */
.L_x_5938:
[----:B------:R-:W-:Y:S05]  /*11e20*/  BSYNC B1 ;  /* 0x0000000000017941 */ /* 0x000fea0003800000 */
.L_x_5937:
        /* <DEDUP_REMOVED lines=36> */
.L_x_5940:
[----:B------:R-:W2:Y:S01]  /*12070*/  @P4 LDC R11, c[0x0][0x44c] ;  /* 0x00011300ff0b4b82 */ /* 0x000ea20000000800 */
[----:B------:R-:W-:Y:S01]  /*12080*/  IMAD.IADD R222, R212, 0x1, R196 ;  /* 0x00000001d4de7824 */ /* 0x000fe200078e02c4 */
[----:B------:R-:W-:Y:S01]  /*12090*/  ULDC UR4, c[0x0][0x9dc] ;  /* 0x0002770000047ab9 */ /* 0x000fe20000000800 */
[----:B------:R-:W-:Y:S01]  /*120a0*/  IMAD.SHL.U32 R14, R15, 0x40, RZ ;  /* 0x000000400f0e7824 */ /* 0x000fe200078e00ff */
[----:B------:R-:W-:Y:S01]  /*120b0*/  ULOP3.LUT UR4, URZ, UR4, URZ, 0x33, !UPT ;  /* 0x000000043f047292 */ /* 0x000fe2000f8e333f */
[----:B------:R-:W-:-:S03]  /*120c0*/  ULDC UR5, c[0x0][0x9e0] ;  /* 0x0002780000057ab9 */ /* 0x000fc60000000800 */
[----:B------:R-:W3:Y:S01]  /*120d0*/  @P4 LDC R10, c[0x0][0x450] ;  /* 0x00011400ff0a4b82 */ /* 0x000ee20000000800 */
[----:B------:R-:W-:-:S04]  /*120e0*/  IADD3 R220, -R189, 0x1, -R14 ;  /* 0x00000001bddc7810 */ /* 0x000fc80007ffe90e */
[----:B------:R-:W-:-:S05]  /*120f0*/  IADD3 R220, -R23, R220, R184 ;  /* 0x000000dc17dc7210 */ /* 0x000fca0007ffe1b8 */
[C---:B------:R-:W-:Y:S02]  /*12100*/  VIADD R221, R220.reuse, UR5 ;  /* 0x00000005dcdd7c36 */ /* 0x040fe40008000000 */
[----:B------:R-:W-:Y:S02]  /*12110*/  VIADD R220, R220, UR4 ;  /* 0x00000004dcdc7c36 */ /* 0x000fe40008000000 */
[----:B--2---:R-:W-:-:S05]  /*12120*/  @P4 IMAD.HI.U32 R11, R222, R11, RZ ;  /* 0x0000000bde0b4227 */ /* 0x004fca00078e00ff */
[----:B---3--:R-:W-:Y:S01]  /*12130*/  @P4 SHF.R.U32.HI R222, RZ, R10, R11 ;  /* 0x0000000affde4219 */ /* 0x008fe2000001160b */
[----:B------:R-:W-:-:S04]  /*12140*/  VIADD R10, R20, 0x28c40 ;  /* 0x00028c40140a7836 */ /* 0x000fc80000000000 */
[----:B------:R-:W2:Y:S01]  /*12150*/  SHFL.IDX PT, R223, R222, RZ, 0x1c1f ;  /* 0x001c1fffdedf7589 */ /* 0x000ea200000e0000 */
[----:B------:R-:W-:-:S04]  /*12160*/  PRMT R10, R186, 0x654, R10 ;  /* 0x00000654ba0a7816 */ /* 0x000fc8000000000a */
[----:B------:R3:W-:Y:S01]  /*12170*/  SYNCS.ARRIVE.TRANS64.RED.A1T0 RZ, [R10+URZ], RZ ;  /* 0x000000ff0aff79a7 */ /* 0x0007e2000810043f */
[--C-:B--2---:R-:W-:Y:S02]  /*12180*/  IMAD.IADD R211, R221, 0x1, R223.reuse ;  /* 0x00000001ddd37824 */ /* 0x104fe400078e02df */
[----:B------:R-:W-:Y:S01]  /*12190*/  IMAD.IADD R210, R220, 0x1, R223 ;  /* 0x00000001dcd27824 */ /* 0x000fe200078e02df */
[----:B---3--:R-:W-:Y:S06]  /*121a0*/  @!P5 BRA `(.L_x_5941) ;  /* 0x000000000060d947 */ /* 0x008fec0003800000 */
        /* <DEDUP_REMOVED lines=8> */
[----:B------:R-:W2:Y:S02]  /*12230*/  @P1 LDC.64 R10, c[0x0][0x9e8] ;  /* 0x00027a00ff0a1b82 */ /* 0x000ea40000000a00 */
[----:B--2---:R-:W-:-:S05]  /*12240*/  @P1 IMAD.HI.U32 R10, R223, R10, RZ ;  /* 0x0000000adf0a1227 */ /* 0x004fca00078e00ff */
[----:B------:R-:W-:-:S04]  /*12250*/  @P1 SHF.R.U32.HI R223, RZ, R11, R10 ;  /* 0x0000000bffdf1219 */ /* 0x000fc8000001160a */
[----:B------:R-:W-:Y:S01]  /*12260*/  LOP3.LUT R223, RZ, R223, RZ, 0x33, !PT ;  /* 0x000000dfffdf7212 */ /* 0x000fe200078e33ff */
[----:B------:R-:W-:Y:S06]  /*12270*/  BRA `(.L_x_5944) ;  /* 0x0000000000187947 */ /* 0x000fec0003800000 */
.L_x_5943:
[----:B------:R-:W-:Y:S02]  /*12280*/  ULDC UR4, c[0x0][0x9e4] ;  /* 0x0002790000047ab9 */ /* 0x000fe40000000800 */
[----:B------:R-:W-:-:S05]  /*12290*/  IMAD.U32 R224, RZ, RZ, UR4 ;  /* 0x00000004ffe07e24 */ /* 0x000fca000f8e00ff */
[----:B------:R-:W-:-:S13]  /*122a0*/  ISETP.NE.AND P1, PT, R224, 0x1, PT ;  /* 0x00000001e000780c */ /* 0x000fda0003f25270 */
[----:B------:R-:W2:Y:S02]  /*122b0*/  @P1 LDC.64 R10, c[0x0][0x9e8] ;  /* 0x00027a00ff0a1b82 */ /* 0x000ea40000000a00 */
[----:B--2---:R-:W-:-:S05]  /*122c0*/  @P1 IMAD.HI.U32 R10, R223, R10, RZ ;  /* 0x0000000adf0a1227 */ /* 0x004fca00078e00ff */
[----:B------:R-:W-:-:S07]  /*122d0*/  @P1 SHF.R.U32.HI R223, RZ, R11, R10 ;  /* 0x0000000bffdf1219 */ /* 0x000fce000001160a */
.L_x_5944:
[----:B------:R-:W-:Y:S05]  /*122e0*/  BSYNC B1 ;  /* 0x0000000000017941 */ /* 0x000fea0003800000 */
.L_x_5942:
[----:B------:R-:W-:-:S04]  /*122f0*/  IMAD R223, R223, R224, -R14 ;  /* 0x000000e0dfdf7224 */ /* 0x000fc800078e0a0e */
[----:B------:R-:W-:-:S05]  /*12300*/  IMAD.IADD R223, R223, 0x1, -R189 ;  /* 0x00000001dfdf7824 */ /* 0x000fca00078e0abd */
[----:B------:R-:W-:Y:S02]  /*12310*/  VIMNMX R210, R210, R223, !PT ;  /* 0x000000dfd2d27248 */ /* 0x000fe40007fe0100 */
[----:B------:R-:W-:-:S07]  /*12320*/  VIADDMNMX R211, R223, R224, R211, PT ;  /* 0x000000e0dfd37246 */ /* 0x000fce00038001d3 */
.L_x_5941:
[----:B------:R-:W-:Y:S01]  /*12330*/  ISETP.GT.AND P1, PT, R15, -0x1, PT ;  /* 0xffffffff0f00780c */ /* 0x000fe20003f24270 */
[----:B------:R-:W2:Y:S03]  /*12340*/  SHFL.IDX PT, R222, R222, 0x1, 0x1c1f ;  /* 0x003c1f00dede7f89 */ /* 0x000ea600000e0000 */
[C---:B------:R-:W-:Y:S02]  /*12350*/  ISETP.GT.AND P2, PT, R210.reuse, RZ, P1 ;  /* 0x000000ffd200720c */ /* 0x040fe40000f44270 */
[C---:B------:R-:W-:Y:S02]  /*12360*/  ISETP.GT.AND P6, PT, R210.reuse, 0x1, P1 ;  /* 0x00000001d200780c */ /* 0x040fe40000fc4270 */
[----:B------:R-:W-:Y:S02]  /*12370*/  ISETP.LT.OR P3, PT, R211, 0x1, P2 ;  /* 0x00000001d300780c */ /* 0x000fe40001761670 */
[----:B------:R-:W-:-:S02]  /*12380*/  ISETP.GT.AND P2, PT, R210, 0x8, P1 ;  /* 0x00000008d200780c */ /* 0x000fc40000f44270 */
[----:B------:R-:W-:Y:S02]  /*12390*/  FSEL R152, R152, -INF , !P3 ;  /* 0xff80000098987808 */ /* 0x000fe40005800000 */
[----:B------:R-:W-:Y:S02]  /*123a0*/  ISETP.GT.AND P3, PT, R210, 0x9, P1 ;  /* 0x00000009d200780c */ /* 0x000fe40000f64270 */
[C---:B------:R-:W-:Y:S02]  /*123b0*/  ISETP.LT.OR P6, PT, R211.reuse, 0x2, P6 ;  /* 0x00000002d300780c */ /* 0x040fe400037c1670 */
[C---:B------:R-:W-:Y:S02]  /*123c0*/  ISETP.LT.OR P2, PT, R211.reuse, 0x9, P2 ;  /* 0x00000009d300780c */ /* 0x040fe40001741670 */
[----:B------:R-:W-:Y:S02]  /*123d0*/  ISETP.LT.OR P3, PT, R211, 0xa, P3 ;  /* 0x0000000ad300780c */ /* 0x000fe40001f61670 */
[----:B------:R-:W-:-:S02]  /*123e0*/  FSEL R153, R153, -INF , !P6 ;  /* 0xff80000099997808 */ /* 0x000fc40007000000 */
[----:B------:R-:W-:Y:S01]  /*123f0*/  FSEL R156, R156, -INF , !P2 ;  /* 0xff8000009c9c7808 */ /* 0x000fe20005000000 */
[--C-:B--2---:R-:W-:Y:S01]  /*12400*/  IMAD.IADD R221, R221, 0x1, R222.reuse ;  /* 0x00000001dddd7824 */ /* 0x104fe200078e02de */
[----:B------:R-:W-:Y:S01]  /*12410*/  FSEL R157, R157, -INF , !P3 ;  /* 0xff8000009d9d7808 */ /* 0x000fe20005800000 */
[----:B------:R-:W-:Y:S01]  /*12420*/  IMAD.IADD R220, R220, 0x1, R222 ;  /* 0x00000001dcdc7824 */ /* 0x000fe200078e02de */
[C---:B------:R-:W-:Y:S02]  /*12430*/  ISETP.GT.AND P6, PT, R210.reuse, 0x10, P1 ;  /* 0x00000010d200780c */ /* 0x040fe40000fc4270 */
[C---:B------:R-:W-:Y:S02]  /*12440*/  ISETP.GT.AND P2, PT, R210.reuse, 0x11, P1 ;  /* 0x00000011d200780c */ /* 0x040fe40000f44270 */
[----:B------:R-:W-:Y:S02]  /*12450*/  ISETP.GT.AND P3, PT, R210, 0x18, P1 ;  /* 0x00000018d200780c */ /* 0x000fe40000f64270 */
[----:B------:R-:W-:-:S02]  /*12460*/  ISETP.LT.OR P6, PT, R211, 0x11, P6 ;  /* 0x00000011d300780c */ /* 0x000fc400037c1670 */
[C---:B------:R-:W-:Y:S02]  /*12470*/  ISETP.LT.OR P2, PT, R211.reuse, 0x12, P2 ;  /* 0x00000012d300780c */ /* 0x040fe40001741670 */
[----:B------:R-:W-:Y:S02]  /*12480*/  ISETP.LT.OR P3, PT, R211, 0x19, P3 ;  /* 0x00000019d300780c */ /* 0x000fe40001f61670 */
[----:B------:R-:W-:Y:S02]  /*12490*/  FSEL R160, R160, -INF , !P6 ;  /* 0xff800000a0a07808 */ /* 0x000fe40007000000 */
[----:B------:R-:W-:Y:S02]  /*124a0*/  FSEL R161, R161, -INF , !P2 ;  /* 0xff800000a1a17808 */ /* 0x000fe40005000000 */
[----:B------:R-:W-:Y:S02]  /*124b0*/  FSEL R164, R164, -INF , !P3 ;  /* 0xff800000a4a47808 */ /* 0x000fe40005800000 */
[----:B------:R-:W-:-:S02]  /*124c0*/  ISETP.GT.AND P6, PT, R210, 0x19, P1 ;  /* 0x00000019d200780c */ /* 0x000fc40000fc4270 */
[C---:B------:R-:W-:Y:S02]  /*124d0*/  ISETP.GT.AND P2, PT, R210.reuse, 0x20, P1 ;  /* 0x00000020d200780c */ /* 0x040fe40000f44270 */
[----:B------:R-:W-:Y:S02]  /*124e0*/  ISETP.GT.AND P3, PT, R210, 0x21, P1 ;  /* 0x00000021d200780c */ /* 0x000fe40000f64270 */
[C---:B------:R-:W-:Y:S02]  /*124f0*/  ISETP.LT.OR P6, PT, R211.reuse, 0x1a, P6 ;  /* 0x0000001ad300780c */ /* 0x040fe400037c1670 */
[C---:B------:R-:W-:Y:S02]  /*12500*/  ISETP.LT.OR P2, PT, R211.reuse, 0x21, P2 ;  /* 0x00000021d300780c */ /* 0x040fe40001741670 */
[----:B------:R-:W-:Y:S02]  /*12510*/  ISETP.LT.OR P3, PT, R211, 0x22, P3 ;  /* 0x00000022d300780c */ /* 0x000fe40001f61670 */
[----:B------:R-:W-:-:S02]  /*12520*/  FSEL R165, R165, -INF , !P6 ;  /* 0xff800000a5a57808 */ /* 0x000fc40007000000 */
[----:B------:R-:W-:Y:S02]  /*12530*/  FSEL R168, R168, -INF , !P2 ;  /* 0xff800000a8a87808 */ /* 0x000fe40005000000 */
[----:B------:R-:W-:Y:S02]  /*12540*/  FSEL R169, R169, -INF , !P3 ;  /* 0xff800000a9a97808 */ /* 0x000fe40005800000 */
        /* <DEDUP_REMOVED lines=17> */
[----:B------:R-:W-:Y:S01]  /*12660*/  FSEL R181, R181, -INF , !P3 ;  /* 0xff800000b5b57808 */ /* 0x000fe20005800000 */
[----:B------:R-:W-:Y:S06]  /*12670*/  @!P5 BRA `(.L_x_5945) ;  /* 0x000000000060d947 */ /* 0x000fec0003800000 */
        /* <DEDUP_REMOVED lines=13> */
.L_x_5947:
[----:B------:R-:W-:Y:S02]  /*12750*/  ULDC UR4, c[0x0][0x9e4] ;  /* 0x0002790000047ab9 */ /* 0x000fe40000000800 */
[----:B------:R-:W-:-:S05]  /*12760*/  IMAD.U32 R210, RZ, RZ, UR4 ;  /* 0x00000004ffd27e24 */ /* 0x000fca000f8e00ff */
[----:B------:R-:W-:-:S13]  /*12770*/  ISETP.NE.AND P2, PT, R210, 0x1, PT ;  /* 0x00000001d200780c */ /* 0x000fda0003f45270 */
[----:B------:R-:W2:Y:S02]  /*12780*/  @P2 LDC.64 R10, c[0x0][0x9e8] ;  /* 0x00027a00ff0a2b82 */ /* 0x000ea40000000a00 */
[----:B--2---:R-:W-:-:S05]  /*12790*/  @P2 IMAD.HI.U32 R10, R222, R10, RZ ;  /* 0x0000000ade0a2227 */ /* 0x004fca00078e00ff */
[----:B------:R-:W-:-:S07]  /*127a0*/  @P2 SHF.R.U32.HI R222, RZ, R11, R10 ;  /* 0x0000000bffde2219 */ /* 0x000fce000001160a */
.L_x_5948:
[----:B------:R-:W-:Y:S05]  /*127b0*/  BSYNC B1 ;  /* 0x0000000000017941 */ /* 0x000fea0003800000 */
.L_x_5946:
[----:B------:R-:W-:-:S04]  /*127c0*/  IMAD R14, R222, R210, -R14 ;  /* 0x000000d2de0e7224 */ /* 0x000fc800078e0a0e */
[----:B------:R-:W-:-:S05]  /*127d0*/  IMAD.IADD R14, R14, 0x1, -R189 ;  /* 0x000000010e0e7824 */ /* 0x000fca00078e0abd */
[----:B------:R-:W-:Y:S02]  /*127e0*/  VIMNMX R220, R220, R14, !PT ;  /* 0x0000000edcdc7248 */ /* 0x000fe40007fe0100 */
[----:B------:R-:W-:-:S07]  /*127f0*/  VIADDMNMX R221, R14, R210, R221, PT ;  /* 0x000000d20edd7246 */ /* 0x000fce00038001dd */
.L_x_5945:
[----:B------:R-:W-:Y:S01]  /*12800*/  FMNMX.FTZ R10, R152, R208, !PT ;  /* 0x000000d0980a7209 */ /* 0x000fe20007810000 */
[----:B------:R-:W-:Y:S01]  /*12810*/  ULDC UR4, c[0x0][0x988] ;  /* 0x0002620000047ab9 */ /* 0x000fe20000000800 */
[----:B------:R-:W-:Y:S02]  /*12820*/  ISETP.GT.AND P6, PT, R220, 0x9, P1 ;  /* 0x00000009dc00780c */ /* 0x000fe40000fc4270 */
[----:B------:R-:W-:Y:S02]  /*12830*/  FMNMX.FTZ R10, R153, R10, !PT ;  /* 0x0000000a990a7209 */ /* 0x000fe40007810000 */
[----:B------:R-:W-:Y:S02]  /*12840*/  ISETP.LT.OR P6, PT, R221, 0xa, P6 ;  /* 0x0000000add00780c */ /* 0x000fe400037c1670 */
[----:B------:R-:W-:Y:S02]  /*12850*/  FMNMX.FTZ R10, R156, R10, !PT ;  /* 0x0000000a9c0a7209 */ /* 0x000fe40007810000 */
[----:B------:R-:W-:-:S02]  /*12860*/  FSEL R159, R159, -INF , !P6 ;  /* 0xff8000009f9f7808 */ /* 0x000fc40007000000 */
[----:B------:R-:W-:Y:S02]  /*12870*/  FMNMX.FTZ R10, R157, R10, !PT ;  /* 0x0000000a9d0a7209 */ /* 0x000fe40007810000 */
        /* <DEDUP_REMOVED lines=18> */
[----:B------:R-:W-:Y:S02]  /*129a0*/  ISETP.LT.OR P3, PT, R221, 0x2, P3 ;  /* 0x00000002dd00780c */ /* 0x000fe40001f61670 */
[----:B------:R-:W-:Y:S02]  /*129b0*/  FMNMX.FTZ R10, R177, R10, !PT ;  /* 0x0000000ab10a7209 */ /* 0x000fe40007810000 */
[----:B------:R-:W-:Y:S02]  /*129c0*/  FSEL R154, R154, -INF , !P6 ;  /* 0xff8000009a9a7808 */ /* 0x000fe40007000000 */
[----:B------:R-:W-:Y:S02]  /*129d0*/  FMNMX.FTZ R10, R180, R10, !PT ;  /* 0x0000000ab40a7209 */ /* 0x000fe40007810000 */
[----:B------:R-:W-:-:S02]  /*129e0*/  FSEL R155, R155, -INF , !P3 ;  /* 0xff8000009b9b7808 */ /* 0x000fc40005800000 */
[----:B------:R-:W-:Y:S02]  /*129f0*/  FMNMX.FTZ R10, R181, R10, !PT ;  /* 0x0000000ab50a7209 */ /* 0x000fe40007810000 */
[C---:B------:R-:W-:Y:S02]  /*12a00*/  ISETP.GT.AND P3, PT, R220.reuse, 0x10, P1 ;  /* 0x00000010dc00780c */ /* 0x040fe40000f64270 */
[----:B------:R-:W-:Y:S01]  /*12a10*/  ISETP.GT.AND P6, PT, R220, 0x38, P1 ;  /* 0x00000038dc00780c */ /* 0x000fe20000fc4270 */
[----:B------:R-:W2:Y:S01]  /*12a20*/  SHFL.BFLY PT, R11, R10, 0x2, 0x1f ;  /* 0x0c401f000a0b7f89 */ /* 0x000ea200000e0000 */
[C---:B------:R-:W-:Y:S02]  /*12a30*/  ISETP.LT.OR P3, PT, R221.reuse, 0x11, P3 ;  /* 0x00000011dd00780c */ /* 0x040fe40001f61670 */
[----:B------:R-:W-:Y:S02]  /*12a40*/  ISETP.LT.OR P6, PT, R221, 0x39, P6 ;  /* 0x00000039dd00780c */ /* 0x000fe400037c1670 */
[----:B------:R-:W-:-:S02]  /*12a50*/  FSEL R162, R162, -INF , !P3 ;  /* 0xff800000a2a27808 */ /* 0x000fc40005800000 */
[----:B------:R-:W-:Y:S02]  /*12a60*/  ISETP.GT.AND P3, PT, R220, 0x19, P1 ;  /* 0x00000019dc00780c */ /* 0x000fe40000f64270 */
[----:B------:R-:W-:Y:S02]  /*12a70*/  FSEL R182, R182, -INF , !P6 ;  /* 0xff800000b6b67808 */ /* 0x000fe40007000000 */
[----:B------:R-:W-:-:S04]  /*12a80*/  ISETP.LT.OR P3, PT, R221, 0x1a, P3 ;  /* 0x0000001add00780c */ /* 0x000fc80001f61670 */
[----:B------:R-:W-:Y:S02]  /*12a90*/  FSEL R167, R167, -INF , !P3 ;  /* 0xff800000a7a77808 */ /* 0x000fe40005800000 */
[----:B------:R-:W-:-:S04]  /*12aa0*/  ISETP.GT.AND P3, PT, R220, 0x28, P1 ;  /* 0x00000028dc00780c */ /* 0x000fc80000f64270 */
[C---:B------:R-:W-:Y:S02]  /*12ab0*/  ISETP.LT.OR P3, PT, R221.reuse, 0x29, P3 ;  /* 0x00000029dd00780c */ /* 0x040fe40001f61670 */
[----:B--2---:R-:W-:Y:S02]  /*12ac0*/  FMNMX.FTZ R10, R10, R11, !PT ;  /* 0x0000000b0a0a7209 */ /* 0x004fe40007810000 */
[----:B------:R-:W-:Y:S02]  /*12ad0*/  FSEL R174, R174, -INF , !P3 ;  /* 0xff800000aeae7808 */ /* 0x000fe40005800000 */
[----:B------:R-:W-:Y:S01]  /*12ae0*/  ISETP.GT.AND P3, PT, R220, 0x30, P1 ;  /* 0x00000030dc00780c */ /* 0x000fe20000f64270 */
[----:B------:R-:W2:Y:S03]  /*12af0*/  SHFL.BFLY PT, R11, R10, 0x1, 0x1f ;  /* 0x0c201f000a0b7f89 */ /* 0x000ea600000e0000 */
[----:B------:R-:W-:-:S04]  /*12b00*/  ISETP.LT.OR P3, PT, R221, 0x31, P3 ;  /* 0x00000031dd00780c */ /* 0x000fc80001f61670 */
[----:B------:R-:W-:Y:S02]  /*12b10*/  FSEL R178, R178, -INF , !P3 ;  /* 0xff800000b2b27808 */ /* 0x000fe40005800000 */
[----:B--2---:R-:W-:-:S04]  /*12b20*/  FMNMX.FTZ R10, R10, R11, !PT ;  /* 0x0000000b0a0a7209 */ /* 0x004fc80007810000 */
[----:B------:R-:W-:-:S04]  /*12b30*/  FSETP.NEU.FTZ.AND P2, PT, R10, -INF , PT ;  /* 0xff8000000a00780b */ /* 0x000fc80003f5d000 */
[----:B------:R-:W-:-:S05]  /*12b40*/  FSEL R11, R10, RZ, P2 ;  /* 0x000000ff0a0b7208 */ /* 0x000fca0001000000 */
[----:B------:R-:W-:Y:S01]  /*12b50*/  FADD.FTZ R208, -R11, R208 ;  /* 0x000000d00bd07221 */ /* 0x000fe20000010100 */
[----:B------:R-:W-:-:S04]  /*12b60*/  IMAD.U32 R11, RZ, RZ, UR4 ;  /* 0x00000004ff0b7e24 */ /* 0x000fc8000f8e00ff */
[----:B------:R-:W-:-:S05]  /*12b70*/  FMUL.FTZ R14, R10, R11 ;  /* 0x0000000b0a0e7220 */ /* 0x000fca0000410000 */
[----:B------:R-:W-:Y:S02]  /*12b80*/  FSEL R14, R14, RZ, P2 ;  /* 0x000000ff0e0e7208 */ /* 0x000fe40001000000 */
[----:B------:R-:W-:-:S03]  /*12b90*/  ISETP.GT.AND P2, PT, R220, 0x8, P1 ;  /* 0x00000008dc00780c */ /* 0x000fc60000f44270 */
        /* <DEDUP_REMOVED lines=16> */
[----:B------:R-:W-:Y:S01]  /*12ca0*/  ISETP.LT.OR P2, PT, R221, 0x9, P2 ;  /* 0x00000009dd00780c */ /* 0x000fe20001741670 */
[----:B------:R-:W-:Y:S01]  /*12cb0*/  MUFU.EX2 R152, R152 ;  /* 0x0000009800987308 */ /* 0x000fe20000000800 */
[----:B------:R-:W-:-:S02]  /*12cc0*/  FMNMX.FTZ R14, R154, R209, !PT ;  /* 0x000000d19a0e7209 */ /* 0x000fc40007810000 */
[----:B------:R-:W-:Y:S02]  /*12cd0*/  FSEL R158, R158, -INF , !P2 ;  /* 0xff8000009e9e7808 */ /* 0x000fe40005000000 */
[----:B------:R-:W-:Y:S02]  /*12ce0*/  FMNMX.FTZ R14, R155, R14, !PT ;  /* 0x0000000e9b0e7209 */ /* 0x000fe40007810000 */
[----:B------:R-:W-:Y:S01]  /*12cf0*/  ISETP.GT.AND P2, PT, R220, 0x11, P1 ;  /* 0x00000011dc00780c */ /* 0x000fe20000f44270 */
[----:B------:R-:W-:Y:S01]  /*12d00*/  MUFU.EX2 R153, R153 ;  /* 0x0000009900997308 */ /* 0x000fe20000000800 */
[----:B------:R-:W-:Y:S02]  /*12d10*/  FMNMX.FTZ R14, R158, R14, !PT ;  /* 0x0000000e9e0e7209 */ /* 0x000fe40007810000 */
[----:B------:R-:W-:Y:S02]  /*12d20*/  ISETP.LT.OR P2, PT, R221, 0x12, P2 ;  /* 0x00000012dd00780c */ /* 0x000fe40001741670 */
[----:B------:R-:W-:-:S02]  /*12d30*/  FMNMX.FTZ R14, R159, R14, !PT ;  /* 0x0000000e9f0e7209 */ /* 0x000fc40007810000 */
[----:B------:R-:W-:Y:S01]  /*12d40*/  FSEL R163, R163, -INF , !P2 ;  /* 0xff800000a3a37808 */ /* 0x000fe20005000000 */
[----:B------:R2:W-:Y:S01]  /*12d50*/  MUFU.EX2 R211, R168 ;  /* 0x000000a800d37308 */ /* 0x0005e20000000800 */
[----:B------:R-:W-:Y:S02]  /*12d60*/  FMNMX.FTZ R14, R162, R14, !PT ;  /* 0x0000000ea20e7209 */ /* 0x000fe40007810000 */
[----:B------:R-:W-:Y:S02]  /*12d70*/  ISETP.GT.AND P2, PT, R220, 0x20, P1 ;  /* 0x00000020dc00780c */ /* 0x000fe40000f44270 */
[----:B------:R-:W-:Y:S02]  /*12d80*/  FMNMX.FTZ R14, R163, R14, !PT ;  /* 0x0000000ea30e7209 */ /* 0x000fe40007810000 */
[----:B------:R-:W-:Y:S01]  /*12d90*/  ISETP.LT.OR P2, PT, R221, 0x21, P2 ;  /* 0x00000021dd00780c */ /* 0x000fe20001741670 */
[----:B------:R-:W-:Y:S01]  /*12da0*/  MUFU.EX2 R156, R156 ;  /* 0x0000009c009c7308 */ /* 0x000fe20000000800 */
[----:B------:R-:W-:-:S02]  /*12db0*/  FMNMX.FTZ R14, R166, R14, !PT ;  /* 0x0000000ea60e7209 */ /* 0x000fc40007810000 */
[----:B------:R-:W-:Y:S02]  /*12dc0*/  FSEL R170, R170, -INF , !P2 ;  /* 0xff800000aaaa7808 */ /* 0x000fe40005000000 */
[----:B------:R-:W-:Y:S02]  /*12dd0*/  FMNMX.FTZ R14, R167, R14, !PT ;  /* 0x0000000ea70e7209 */ /* 0x000fe40007810000 */
[----:B------:R-:W-:Y:S01]  /*12de0*/  ISETP.GT.AND P2, PT, R220, 0x29, P1 ;  /* 0x00000029dc00780c */ /* 0x000fe20000f44270 */
[----:B------:R-:W3:Y:S01]  /*12df0*/  MUFU.EX2 R157, R157 ;  /* 0x0000009d009d7308 */ /* 0x000ee20000000800 */
[----:B------:R-:W-:Y:S02]  /*12e00*/  FMNMX.FTZ R14, R170, R14, !PT ;  /* 0x0000000eaa0e7209 */ /* 0x000fe40007810000 */
[----:B------:R-:W-:Y:S02]  /*12e10*/  ISETP.LT.OR P2, PT, R221, 0x2a, P2 ;  /* 0x0000002add00780c */ /* 0x000fe40001741670 */
[----:B------:R-:W-:-:S02]  /*12e20*/  FMNMX.FTZ R14, R171, R14, !PT ;  /* 0x0000000eab0e7209 */ /* 0x000fc40007810000 */
[----:B------:R-:W-:Y:S01]  /*12e30*/  FSEL R175, R175, -INF , !P2 ;  /* 0xff800000afaf7808 */ /* 0x000fe20005000000 */
[----:B------:R-:W-:Y:S01]  /*12e40*/  MUFU.EX2 R160, R160 ;  /* 0x000000a000a07308 */ /* 0x000fe20000000800 */
[----:B------:R-:W-:Y:S02]  /*12e50*/  ISETP.GT.AND P2, PT, R220, 0x31, P1 ;  /* 0x00000031dc00780c */ /* 0x000fe40000f44270 */
[----:B------:R-:W-:Y:S02]  /*12e60*/  FMNMX.FTZ R14, R174, R14, !PT ;  /* 0x0000000eae0e7209 */ /* 0x000fe40007810000 */
[----:B------:R-:W-:Y:S02]  /*12e70*/  ISETP.LT.OR P2, PT, R221, 0x32, P2 ;  /* 0x00000032dd00780c */ /* 0x000fe40001741670 */
[----:B------:R-:W-:Y:S01]  /*12e80*/  FMNMX.FTZ R14, R175, R14, !PT ;  /* 0x0000000eaf0e7209 */ /* 0x000fe20007810000 */
[----:B------:R-:W-:Y:S01]  /*12e90*/  MUFU.EX2 R161, R161 ;  /* 0x000000a100a17308 */ /* 0x000fe20000000800 */
[----:B------:R-:W-:-:S02]  /*12ea0*/  ISETP.GT.AND P1, PT, R220, 0x39, P1 ;  /* 0x00000039dc00780c */ /* 0x000fc40000f24270 */
[----:B------:R-:W-:Y:S02]  /*12eb0*/  FSEL R179, R179, -INF , !P2 ;  /* 0xff800000b3b37808 */ /* 0x000fe40005000000 */
[----:B------:R-:W-:Y:S02]  /*12ec0*/  FMNMX.FTZ R14, R178, R14, !PT ;  /* 0x0000000eb20e7209 */ /* 0x000fe40007810000 */
[----:B------:R-:W-:Y:S01]  /*12ed0*/  ISETP.LT.OR P1, PT, R221, 0x3a, P1 ;  /* 0x0000003add00780c */ /* 0x000fe20000f21670 */
[----:B------:R-:W-:Y:S01]  /*12ee0*/  MUFU.EX2 R164, R164 ;  /* 0x000000a400a47308 */ /* 0x000fe20000000800 */
[----:B------:R-:W-:Y:S02]  /*12ef0*/  FMNMX.FTZ R14, R179, R14, !PT ;  /* 0x0000000eb30e7209 */ /* 0x000fe40007810000 */
[----:B------:R-:W-:Y:S02]  /*12f00*/  FSEL R183, R183, -INF , !P1 ;  /* 0xff800000b7b77808 */ /* 0x000fe40004800000 */
[----:B------:R-:W-:-:S02]  /*12f10*/  FMNMX.FTZ R14, R182, R14, !PT ;  /* 0x0000000eb60e7209 */ /* 0x000fc40007810000 */
[----:B------:R-:W-:Y:S01]  /*12f20*/  ISETP.NE.AND P2, PT, R197, RZ, PT ;  /* 0x000000ffc500720c */ /* 0x000fe20003f45270 */
[----:B------:R-:W-:Y:S01]  /*12f30*/  MUFU.EX2 R169, R169 ;  /* 0x000000a900a97308 */ /* 0x000fe20000000800 */
[----:B------:R-:W-:-:S05]  /*12f40*/  FMNMX.FTZ R14, R183, R14, !PT ;  /* 0x0000000eb70e7209 */ /* 0x000fca0007810000 */
[----:B------:R-:W4:Y:S02]  /*12f50*/  SHFL.BFLY PT, R210, R14, 0x2, 0x1f ;  /* 0x0c401f000ed27f89 */ /* 0x000f2400000e0000 */
[----:B------:R-:W-:Y:S04]  /*12f60*/  MUFU.EX2 R173, R173 ;  /* 0x000000ad00ad7308 */ /* 0x000fe80000000800 */
[----:B------:R-:W-:-:S04]  /*12f70*/  @!P2 IMAD R222, R203, 0x40, R194 ;  /* 0x00000040cbdea824 */ /* 0x000fc800078e02c2 */
[----:B------:R-:W-:Y:S01]  /*12f80*/  @!P2 IMAD R222, R222, 0x4, R2 ;  /* 0x00000004dedea824 */ /* 0x000fe200078e0202 */
[----:B------:R-:W-:Y:S08]  /*12f90*/  MUFU.EX2 R176, R176 ;  /* 0x000000b000b07308 */ /* 0x000ff00000000800 */
[----:B------:R-:W-:Y:S01]  /*12fa0*/  MUFU.EX2 R177, R177 ;  /* 0x000000b100b17308 */ /* 0x000fe20000000800 */
[----:B----4-:R-:W-:-:S07]  /*12fb0*/  FMNMX.FTZ R14, R14, R210, !PT ;  /* 0x000000d20e0e7209 */ /* 0x010fce0007810000 */
[----:B------:R-:W-:Y:S01]  /*12fc0*/  MUFU.EX2 R181, R181 ;  /* 0x000000b500b57308 */ /* 0x000fe20000000800 */
[----:B------:R-:W4:Y:S02]  /*12fd0*/  SHFL.BFLY PT, R210, R14, 0x1, 0x1f ;  /* 0x0c201f000ed27f89 */ /* 0x000f2400000e0000 */
[----:B----4-:R-:W-:-:S05]  /*12fe0*/  FMNMX.FTZ R14, R14, R210, !PT ;  /* 0x000000d20e0e7209 */ /* 0x010fca0007810000 */
[----:B------:R4:W-:Y:S01]  /*12ff0*/  MUFU.EX2 R210, R165 ;  /* 0x000000a500d27308 */ /* 0x0009e20000000800 */
[C---:B------:R-:W-:Y:S01]  /*13000*/  FSETP.NEU.FTZ.AND P1, PT, R14.reuse, -INF , PT ;  /* 0xff8000000e00780b */ /* 0x040fe20003f3d000 */
[----:B------:R-:W-:-:S03]  /*13010*/  FMUL.FTZ R221, R14, R11 ;  /* 0x0000000b0edd7220 */ /* 0x000fc60000410000 */
[----:B--2---:R-:W-:Y:S02]  /*13020*/  FSEL R168, R14, RZ, P1 ;  /* 0x000000ff0ea87208 */ /* 0x004fe40000800000 */
[----:B------:R-:W-:Y:S01]  /*13030*/  FSEL R221, R221, RZ, P1 ;  /* 0x000000ffdddd7208 */ /* 0x000fe20000800000 */
[-C--:B----4-:R-:W-:Y:S02]  /*13040*/  FMUL.FTZ R165, R208, R11.reuse ;  /* 0x0000000bd0a57220 */ /* 0x090fe40000410000 */
[----:B------:R-:W-:Y:S02]  /*13050*/  FADD.FTZ R168, -R168, R209 ;  /* 0x000000d1a8a87221 */ /* 0x000fe40000010100 */
[-CC-:B------:R-:W-:Y:S01]  /*13060*/  FFMA.FTZ R203, R154, R11.reuse, -R221.reuse ;  /* 0x0000000b9acb7223 */ /* 0x180fe200000108dd */
[-CC-:B------:R-:W-:Y:S01]  /*13070*/  FFMA.FTZ R208, R155, R11.reuse, -R221.reuse ;  /* 0x0000000b9bd07223 */ /* 0x180fe200000108dd */
[----:B------:R-:W2:Y:S01]  /*13080*/  MUFU.EX2 R165, R165 ;  /* 0x000000a500a57308 */ /* 0x000ea20000000800 */
[-C--:B------:R-:W-:Y:S01]  /*13090*/  FMUL.FTZ R168, R168, R11.reuse ;  /* 0x0000000ba8a87220 */ /* 0x080fe20000410000 */
[-CC-:B------:R-:W-:Y:S01]  /*130a0*/  FFMA.FTZ R155, R158, R11.reuse, -R221.reuse ;  /* 0x0000000b9e9b7223 */ /* 0x180fe200000108dd */
[-CC-:B------:R-:W-:Y:S01]  /*130b0*/  FFMA.FTZ R159, R159, R11.reuse, -R221.reuse ;  /* 0x0000000b9f9f7223 */ /* 0x180fe200000108dd */
[-CC-:B------:R-:W-:Y:S01]  /*130c0*/  FFMA.FTZ R209, R162, R11.reuse, -R221.reuse ;  /* 0x0000000ba2d17223 */ /* 0x180fe200000108dd */
[-CC-:B------:R-:W-:Y:S01]  /*130d0*/  FFMA.FTZ R163, R163, R11.reuse, -R221.reuse ;  /* 0x0000000ba3a37223 */ /* 0x180fe200000108dd */
[----:B---3--:R-:W-:Y:S01]  /*130e0*/  F2FP.F16.F32.PACK_AB R154, R157, R156 ;  /* 0x0000009c9d9a723e */ /* 0x008fe200000000ff */
[-CC-:B------:R-:W-:Y:S01]  /*130f0*/  FFMA.FTZ R220, R166, R11.reuse, -R221.reuse ;  /* 0x0000000ba6dc7223 */ /* 0x180fe200000108dd */
[----:B------:R-:W3:Y:S01]  /*13100*/  MUFU.EX2 R168, R168 ;  /* 0x000000a800a87308 */ /* 0x000ee20000000800 */
[-CC-:B------:R-:W-:Y:S01]  /*13110*/  FFMA.FTZ R167, R167, R11.reuse, -R221.reuse ;  /* 0x0000000ba7a77223 */ /* 0x180fe200000108dd */
[-CC-:B------:R-:W-:Y:S01]  /*13120*/  FFMA.FTZ R170, R170, R11.reuse, -R221.reuse ;  /* 0x0000000baaaa7223 */ /* 0x180fe200000108dd */
[-CC-:B------:R-:W-:Y:S01]  /*13130*/  FFMA.FTZ R171, R171, R11.reuse, -R221.reuse ;  /* 0x0000000babab7223 */ /* 0x180fe200000108dd */
[-CC-:B------:R-:W-:Y:S01]  /*13140*/  FFMA.FTZ R174, R174, R11.reuse, -R221.reuse ;  /* 0x0000000baeae7223 */ /* 0x180fe200000108dd */
[-CC-:B------:R-:W-:Y:S01]  /*13150*/  FFMA.FTZ R175, R175, R11.reuse, -R221.reuse ;  /* 0x0000000bafaf7223 */ /* 0x180fe200000108dd */
[-CC-:B------:R-:W-:Y:S01]  /*13160*/  FFMA.FTZ R178, R178, R11.reuse, -R221.reuse ;  /* 0x0000000bb2b27223 */ /* 0x180fe200000108dd */
[--C-:B------:R-:W-:Y:S01]  /*13170*/  FFMA.FTZ R179, R179, R11, -R221.reuse ;  /* 0x0000000bb3b37223 */ /* 0x100fe200000108dd */
[----:B------:R-:W-:Y:S01]  /*13180*/  MUFU.EX2 R208, R208 ;  /* 0x000000d000d07308 */ /* 0x000fe20000000800 */
[----:B--2---:R-:W-:Y:S01]  /*13190*/  FFMA.FTZ R3, R165, R3, R152 ;  /* 0x00000003a5037223 */ /* 0x004fe20000010098 */
[----:B------:R-:W-:Y:S01]  /*131a0*/  F2FP.F16.F32.PACK_AB R152, R153, R152 ;  /* 0x000000989998723e */ /* 0x000fe200000000ff */
[-CC-:B------:R-:W-:Y:S01]  /*131b0*/  FFMA.FTZ R182, R182, R11.reuse, -R221.reuse ;  /* 0x0000000bb6b67223 */ /* 0x180fe200000108dd */
[----:B------:R-:W-:Y:S01]  /*131c0*/  FFMA.FTZ R183, R183, R11, -R221 ;  /* 0x0000000bb7b77223 */ /* 0x000fe200000108dd */
[----:B------:R-:W-:Y:S01]  /*131d0*/  FADD.FTZ R3, R153, R3 ;  /* 0x0000000399037221 */ /* 0x000fe20000010000 */
[----:B------:R2:W-:Y:S01]  /*131e0*/  @!P2 STS [R222+0x28800], R165 ;  /* 0x028800a5de00a388 */ /* 0x0005e20000000800 */
[-C--:B------:R-:W-:Y:S01]  /*131f0*/  FMUL.FTZ R24, R24, R165.reuse ;  /* 0x000000a518187220 */ /* 0x080fe20000410000 */
[----:B------:R-:W4:Y:S01]  /*13200*/  MUFU.EX2 R153, R203 ;  /* 0x000000cb00997308 */ /* 0x000f220000000800 */
[----:B------:R-:W-:Y:S01]  /*13210*/  FADD.FTZ R3, R156, R3 ;  /* 0x000000039c037221 */ /* 0x000fe20000010000 */
[----:B------:R-:W-:Y:S01]  /*13220*/  F2FP.F16.F32.PACK_AB R156, R161, R160 ;  /* 0x000000a0a19c723e */ /* 0x000fe200000000ff */
[----:B---3--:R3:W-:Y:S01]  /*13230*/  @!P2 STS [R222+0x28820], R168 ;  /* 0x028820a8de00a388 */ /* 0x0087e20000000800 */
[-C--:B------:R-:W-:Y:S01]  /*13240*/  FMUL.FTZ R25, R25, R165.reuse ;  /* 0x000000a519197220 */ /* 0x080fe20000410000 */
[----:B------:R-:W-:Y:S01]  /*13250*/  FADD.FTZ R3, R157, R3 ;  /* 0x000000039d037221 */ /* 0x000fe20000010000 */
[-C--:B------:R-:W-:Y:S01]  /*13260*/  FMUL.FTZ R28, R28, R165.reuse ;  /* 0x000000a51c1c7220 */ /* 0x080fe20000410000 */
[-C--:B------:R-:W-:Y:S01]  /*13270*/  FMUL.FTZ R29, R29, R165.reuse ;  /* 0x000000a51d1d7220 */ /* 0x080fe20000410000 */
[----:B------:R-:W5:Y:S01]  /*13280*/  MUFU.EX2 R155, R155 ;  /* 0x0000009b009b7308 */ /* 0x000f620000000800 */
        /* <DEDUP_REMOVED lines=8> */
[----:B----4-:R-:W-:Y:S01]  /*13310*/  FFMA.FTZ R0, R168, R0, R153 ;  /* 0x00000000a8007223 */ /* 0x010fe20000010099 */
[----:B------:R-:W-:Y:S01]  /*13320*/  FADD.FTZ R3, R164, R3 ;  /* 0x00000003a4037221 */ /* 0x000fe20000010000 */
[-C--:B------:R-:W-:Y:S01]  /*13330*/  FMUL.FTZ R41, R41, R165.reuse ;  /* 0x000000a529297220 */ /* 0x080fe20000410000 */
[-C--:B------:R-:W-:Y:S01]  /*13340*/  FMUL.FTZ R44, R44, R165.reuse ;  /* 0x000000a52c2c7220 */ /* 0x080fe20000410000 */
[----:B------:R-:W-:Y:S01]  /*13350*/  FADD.FTZ R0, R208, R0 ;  /* 0x00000000d0007221 */ /* 0x000fe20000010000 */
[----:B------:R-:W-:Y:S01]  /*13360*/  FADD.FTZ R3, R210, R3 ;  /* 0x00000003d2037221 */ /* 0x000fe20000010000 */
[-C--:B------:R-:W-:Y:S01]  /*13370*/  FMUL.FTZ R45, R45, R165.reuse ;  /* 0x000000a52d2d7220 */ /* 0x080fe20000410000 */
[----:B------:R-:W4:Y:S01]  /*13380*/  MUFU.EX2 R157, R209 ;  /* 0x000000d1009d7308 */ /* 0x000f220000000800 */
[----:B-----5:R-:W-:Y:S01]  /*13390*/  FADD.FTZ R0, R155, R0 ;  /* 0x000000009b007221 */ /* 0x020fe20000010000 */
[----:B------:R-:W-:Y:S01]  /*133a0*/  FADD.FTZ R3, R211, R3 ;  /* 0x00000003d3037221 */ /* 0x000fe20000010000 */
[-C--:B------:R-:W-:Y:S01]  /*133b0*/  FMUL.FTZ R48, R48, R165.reuse ;  /* 0x000000a530307220 */ /* 0x080fe20000410000 */
[-C--:B------:R-:W-:Y:S01]  /*133c0*/  FMUL.FTZ R49, R49, R165.reuse ;  /* 0x000000a531317220 */ /* 0x080fe20000410000 */
[-C--:B------:R-:W-:Y:S01]  /*133d0*/  FMUL.FTZ R52, R52, R165.reuse ;  /* 0x000000a534347220 */ /* 0x080fe20000410000 */
[-C--:B------:R-:W-:Y:S01]  /*133e0*/  FMUL.FTZ R53, R53, R165.reuse ;  /* 0x000000a535357220 */ /* 0x080fe20000410000 */
[-C--:B------:R-:W-:Y:S01]  /*133f0*/  FMUL.FTZ R56, R56, R165.reuse ;  /* 0x000000a538387220 */ /* 0x080fe20000410000 */
[----:B------:R-:W5:Y:S01]  /*13400*/  MUFU.EX2 R163, R163 ;  /* 0x000000a300a37308 */ /* 0x000f620000000800 */
        /* <DEDUP_REMOVED lines=16> */
[----:B-----5:R-:W-:Y:S01]  /*13510*/  FADD.FTZ R0, R163, R0 ;  /* 0x00000000a3007221 */ /* 0x020fe20000010000 */
[-C--:B------:R-:W-:Y:S01]  /*13520*/  FMUL.FTZ R81, R81, R165.reuse ;  /* 0x000000a551517220 */ /* 0x080fe20000410000 */
        /* <DEDUP_REMOVED lines=40> */
[----:B------:R-:W-:Y:S01]  /*137b0*/  FMUL.FTZ R149, R149, R165 ;  /* 0x000000a595957220 */ /* 0x000fe20000410000 */
[----:B------:R-:W-:Y:S01]  /*137c0*/  FADD.FTZ R3, R169, R3 ;  /* 0x00000003a9037221 */ /* 0x000fe20000010000 */
[----:B-----5:R-:W-:Y:S01]  /*137d0*/  FADD.FTZ R0, R161, R0 ;  /* 0x00000000a1007221 */ /* 0x020fe20000010000 */
[----:B------:R-:W-:Y:S01]  /*137e0*/  F2FP.F16.F32.PACK_AB R153, R208, R153 ;  /* 0x00000099d099723e */ /* 0x000fe200000000ff */
[----:B------:R-:W-:Y:S01]  /*137f0*/  FMUL.FTZ R26, R26, R168 ;  /* 0x000000a81a1a7220 */ /* 0x000fe20000410000 */
[----:B--2---:R-:W2:Y:S01]  /*13800*/  MUFU.EX2 R165, R178 ;  /* 0x000000b200a57308 */ /* 0x004ea20000000800 */
[----:B0-----:R-:W-:Y:S01]  /*13810*/  FADD.FTZ R3, R162, R3 ;  /* 0x00000003a2037221 */ /* 0x001fe20000010000 */
[----:B----4-:R-:W-:Y:S01]  /*13820*/  FADD.FTZ R0, R171, R0 ;  /* 0x00000000ab007221 */ /* 0x010fe20000010000 */
[----:B------:R-:W-:Y:S01]  /*13830*/  F2FP.F16.F32.PACK_AB R155, R159, R155 ;  /* 0x0000009b9f9b723e */ /* 0x000fe200000000ff */
[----:B------:R-:W-:Y:S01]  /*13840*/  BAR.SYNC.DEFER_BLOCKING 0xf, 0x100 ;  /* 0x03c4000000007b1d */ /* 0x000fe20000010000 */
[----:B------:R-:W-:Y:S01]  /*13850*/  FADD.FTZ R3, R173, R3 ;  /* 0x00000003ad037221 */ /* 0x000fe20000010000 */
[----:B-1----:R-:W-:Y:S01]  /*13860*/  FADD.FTZ R0, R174, R0 ;  /* 0x00000000ae007221 */ /* 0x002fe20000010000 */
[----:B------:R-:W-:Y:S01]  /*13870*/  F2FP.F16.F32.PACK_AB R158, R210, R164 ;  /* 0x000000a4d29e723e */ /* 0x000fe200000000ff */
[----:B------:R-:W-:Y:S01]  /*13880*/  FMUL.FTZ R27, R27, R168 ;  /* 0x000000a81b1b7220 */ /* 0x000fe20000410000 */
[----:B------:R-:W-:Y:S01]  /*13890*/  FADD.FTZ R3, R176, R3 ;  /* 0x00000003b0037221 */ /* 0x000fe20000010000 */
[----:B------:R-:W0:Y:S01]  /*138a0*/  MUFU.EX2 R166, R180 ;  /* 0x000000b400a67308 */ /* 0x000e220000000800 */
[----:B---3--:R-:W-:Y:S01]  /*138b0*/  FADD.FTZ R0, R175, R0 ;  /* 0x00000000af007221 */ /* 0x008fe20000010000 */
[----:B------:R-:W-:Y:S01]  /*138c0*/  F2FP.F16.F32.PACK_AB R157, R163, R157 ;  /* 0x0000009da39d723e */ /* 0x000fe200000000ff */
[----:B------:R-:W-:Y:S01]  /*138d0*/  FADD.FTZ R3, R177, R3 ;  /* 0x00000003b1037221 */ /* 0x000fe20000010000 */
[----:B------:R-:W-:Y:S01]  /*138e0*/  F2FP.F16.F32.PACK_AB R159, R167, R220 ;  /* 0x000000dca79f723e */ /* 0x000fe200000000ff */
[----:B------:R-:W-:Y:S01]  /*138f0*/  FMUL.FTZ R30, R30, R168 ;  /* 0x000000a81e1e7220 */ /* 0x000fe20000410000 */
[----:B------:R-:W-:Y:S01]  /*13900*/  F2FP.F16.F32.PACK_AB R160, R169, R211 ;  /* 0x000000d3a9a0723e */ /* 0x000fe200000000ff */
[----:B--2---:R-:W-:Y:S01]  /*13910*/  FADD.FTZ R0, R165, R0 ;  /* 0x00000000a5007221 */ /* 0x004fe20000010000 */
[----:B------:R-:W1:Y:S01]  /*13920*/  MUFU.EX2 R179, R179 ;  /* 0x000000b300b37308 */ /* 0x000e620000000800 */
[----:B------:R-:W-:Y:S01]  /*13930*/  F2FP.F16.F32.PACK_AB R162, R173, R162 ;  /* 0x000000a2ada2723e */ /* 0x000fe200000000ff */
[-C--:B------:R-:W-:Y:S01]  /*13940*/  FMUL.FTZ R31, R31, R168.reuse ;  /* 0x000000a81f1f7220 */ /* 0x080fe20000410000 */
[----:B------:R-:W-:Y:S01]  /*13950*/  F2FP.F16.F32.PACK_AB R161, R171, R161 ;  /* 0x000000a1aba1723e */ /* 0x000fe200000000ff */
[----:B------:R-:W-:Y:S01]  /*13960*/  FMUL.FTZ R34, R34, R168 ;  /* 0x000000a822227220 */ /* 0x000fe20000410000 */
[----:B------:R-:W-:Y:S01]  /*13970*/  F2FP.F16.F32.PACK_AB R163, R175, R174 ;  /* 0x000000aeafa3723e */ /* 0x000fe200000000ff */
[----:B------:R-:W-:Y:S01]  /*13980*/  FMUL.FTZ R35, R35, R168 ;  /* 0x000000a823237220 */ /* 0x000fe20000410000 */
[----:B------:R-:W-:Y:S01]  /*13990*/  F2FP.F16.F32.PACK_AB R164, R177, R176 ;  /* 0x000000b0b1a4723e */ /* 0x000fe200000000ff */
[----:B------:R-:W2:Y:S01]  /*139a0*/  MUFU.EX2 R182, R182 ;  /* 0x000000b600b67308 */ /* 0x000ea20000000800 */
[----:B0-----:R-:W-:Y:S01]  /*139b0*/  FADD.FTZ R3, R166, R3 ;  /* 0x00000003a6037221 */ /* 0x001fe20000010000 */
[C---:B------:R-:W-:Y:S01]  /*139c0*/  F2FP.F16.F32.PACK_AB R166, R181.reuse, R166 ;  /* 0x000000a6b5a6723e */ /* 0x040fe200000000ff */
[----:B------:R0:W-:Y:S01]  /*139d0*/  STSM.16.M88.4 [R200+0x26800], R152 ;  /* 0x02680098c8007844 */ /* 0x0001e20000000200 */
[-C--:B------:R-:W-:Y:S01]  /*139e0*/  FMUL.FTZ R38, R38, R168.reuse ;  /* 0x000000a826267220 */ /* 0x080fe20000410000 */
[----:B------:R-:W-:Y:S01]  /*139f0*/  FADD.FTZ R3, R181, R3 ;  /* 0x00000003b5037221 */ /* 0x000fe20000010000 */
[-C--:B------:R-:W-:Y:S01]  /*13a00*/  FMUL.FTZ R39, R39, R168.reuse ;  /* 0x000000a827277220 */ /* 0x080fe20000410000 */
[----:B------:R0:W-:Y:S01]  /*13a10*/  STSM.16.M88.4 [R205], R156 ;  /* 0x0000009ccd007844 */ /* 0x0001e20000000200 */
[----:B------:R-:W3:Y:S01]  /*13a20*/  MUFU.EX2 R183, R183 ;  /* 0x000000b700b77308 */ /* 0x000ee20000000800 */
[C---:B-1----:R-:W-:Y:S01]  /*13a30*/  FADD.FTZ R0, R179.reuse, R0 ;  /* 0x00000000b3007221 */ /* 0x042fe20000010000 */
[----:B------:R-:W-:Y:S01]  /*13a40*/  F2FP.F16.F32.PACK_AB R165, R179, R165 ;  /* 0x000000a5b3a5723e */ /* 0x000fe200000000ff */
[----:B------:R0:W-:Y:S01]  /*13a50*/  STSM.16.M88.4 [R201], R160 ;  /* 0x000000a0c9007844 */ /* 0x0001e20000000200 */
        /* <DEDUP_REMOVED lines=13> */
[C---:B---3--:R-:W-:Y:S01]  /*13b30*/  F2FP.F16.F32.PACK_AB R167, R183.reuse, R182 ;  /* 0x000000b6b7a7723e */ /* 0x048fe200000000ff */
        /* <DEDUP_REMOVED lines=48> */
.L_x_5949:
[----:B------:R0:W1:Y:S01]  /*13e40*/  SYNCS.PHASECHK.TRANS64.TRYWAIT P1, [R20+URZ+0x28c50], R202 ;  /* 0x028c50ca140075a7 */ /* 0x000062000802017f */
[----:B------:R-:W-:Y:S05]  /*13e50*/  @!P0 BRA `(.L_x_5950) ;  /* 0x0000000000048947 */ /* 0x000fea0003800000 */
[----:B------:R-:W-:Y:S01]  /*13e60*/  BPT.TRAP 0x1 ;  /* 0x000000040000795c */ /* 0x000fe20000300000 */
.L_x_5950:
[----:B------:R-:W-:Y:S04]  /*13e70*/  BSSY B1, `(.L_x_5951) ;  /* 0x0000004000017945 */ /* 0x000fe80003800000 */
[----:B-1----:R-:W-:Y:S05]  /*13e80*/  @P1 BRA `(.L_x_5952) ;  /* 0x0000000000081947 */ /* 0x002fea0003800000 */
[----:B------:R-:W1:Y:S02]  /*13e90*/  SYNCS.PHASECHK.TRANS64.TRYWAIT P1, [R20+URZ+0x28c50], R202 ;  /* 0x028c50ca140075a7 */ /* 0x000e64000802017f */
[----:B-1----:R-:W-:Y:S05]  /*13ea0*/  @!P1 BRA `(.L_x_5953) ;  /* 0x000000f400bc9947 */ /* 0x002fea0003800000 */
.L_x_5952:
[----:B------:R-:W-:Y:S05]  /*13eb0*/  BSYNC B1 ;  /* 0x0000000000017941 */ /* 0x000fea0003800000 */
.L_x_5951:
        /* <DEDUP_REMOVED lines=8> */
[----:B------:R-:W-:Y:S01]  /*13f40*/  VIADD R152, R168, 0x80 ;  /* 0x00000080a8987836 */ /* 0x000fe20000000000 */
        /* <DEDUP_REMOVED lines=31> */
.L_x_5954:
[C---:B------:R-:W-:Y:S01]  /*14140*/  ISETP.GT.AND P1, PT, R15.reuse, R213, PT ;  /* 0x000000d50f00720c */ /* 0x040fe20003f24270 */
[----:B01----:R-:W-:Y:S01]  /*14150*/  VIADD R20, R20, 0x28c60 ;  /* 0x00028c6014147836 */ /* 0x003fe20000000000 */
[----:B------:R-:W-:Y:S01]  /*14160*/  MOV R208, R10 ;  /* 0x0000000a00d07202 */ /* 0x000fe20000000f00 */
[----:B------:R-:W-:Y:S02]  /*14170*/  VIADD R15, R15, 0xffffffff ;  /* 0xffffffff0f0f7836 */ /* 0x000fe40000000000 */
[----:B------:R-:W-:Y:S01]  /*14180*/  IMAD.MOV.U32 R209, RZ, RZ, R14 ;  /* 0x000000ffffd17224 */ /* 0x000fe200078e000e */
[----:B------:R-:W-:Y:S01]  /*14190*/  PRMT R20, R186, 0x654, R20 ;  /* 0x00000654ba147816 */ /* 0x000fe20000000014 */
[----:B------:R-:W-:-:S03]  /*141a0*/  IMAD.MOV.U32 R203, RZ, RZ, R17 ;  /* 0x000000ffffcb7224 */ /* 0x000fc600078e0011 */
[----:B------:R1:W-:Y:S03]  /*141b0*/  SYNCS.ARRIVE.TRANS64.RED.A1T0 RZ, [R20+URZ], RZ ;  /* 0x000000ff14ff79a7 */ /* 0x0003e6000810043f */
[----:B------:R-:W-:Y:S05]  /*141c0*/  @P1 BRA `(.L_x_5955) ;  /* 0xffffffd800cc1947 */ /* 0x000fea000383ffff */
.L_x_5934:
[----:B------:R-:W-:Y:S05]  /*141d0*/  BSYNC B0 ;  /* 0x0000000000007941 */ /* 0x000fea0003800000 */
.L_x_5933:
[----:B-1----:R-:W2:Y:S01]  /*141e0*/  LDL.LU R20, [R1+0x5c] ;  /* 0x00005c0001147983 */ /* 0x002ea20000300800 */
[----:B------:R-:W-:Y:S02]  /*141f0*/  IMAD.MOV.U32 R155, RZ, RZ, -0x800000 ;  /* 0xff800000ff9b7424 */ /* 0x000fe400078e00ff */
[----:B------:R-:W-:Y:S01]  /*14200*/  IMAD.MOV.U32 R154, RZ, RZ, -0x800000 ;  /* 0xff800000ff9a7424 */ /* 0x000fe200078e00ff */
[----:B------:R-:W1:Y:S02]  /*14210*/  SHFL.BFLY PT, R4, R3, 0x2, 0x1f ;  /* 0x0c401f0003047f89 */ /* 0x000e6400000e0000 */
[----:B-1----:R-:W-:-:S05]  /*14220*/  FADD.FTZ R4, R4, R3 ;  /* 0x0000000304047221 */ /* 0x002fca0000010000 */
[----:B------:R-:W1:Y:S02]  /*14230*/  SHFL.BFLY PT, R3, R4, 0x1, 0x1f ;  /* 0x0c201f0004037f89 */ /* 0x000e6400000e0000 */
[----:B-1----:R-:W-:Y:S01]  /*14240*/  FADD.FTZ R4, R4, R3 ;  /* 0x0000000304047221 */ /* 0x002fe20000010000 */
[----:B------:R-:W-:Y:S01]  /*14250*/  IMAD.MOV.U32 R3, RZ, RZ, RZ ;  /* 0x000000ffff037224 */ /* 0x000fe200078e00ff */
[----:B------:R-:W-:Y:S08]  /*14260*/  BAR.ARV 0x8, 0x100 ;  /* 0x0204000000007b1d */ /* 0x000ff00000002000 */
[----:B------:R-:W-:Y:S01]  /*14270*/  BAR.SYNC.DEFER_BLOCKING 0xf, 0x100 ;  /* 0x03c4000000007b1d */ /* 0x000fe20000010000 */
[----:B------:R-:W-:-:S13]  /*14280*/  FSETP.NE.FTZ.AND P0, PT, R4, RZ, PT ;  /* 0x000000ff0400720b */ /* 0x000fda0003f15000 */
[----:B------:R-:W1:Y:S01]  /*14290*/  @P0 MUFU.RCP R3, R4 ;  /* 0x0000000400030308 */ /* 0x000e620000001000 */
[----:B------:R-:W-:-:S07]  /*142a0*/  @P0 FMUL.FTZ R5, R11, 0.69314718246459960938 ;  /* 0x3f3172180b050820 */ /* 0x000fce0000410000 */
[----:B------:R-:W3:Y:S01]  /*142b0*/  @P0 MUFU.LG2 R4, R4 ;  /* 0x0000000400040308 */ /* 0x000ee20000000c00 */
        /* <DEDUP_REMOVED lines=8> */
[----:B---3--:R-:W-:Y:S01]  /*14340*/  @P0 FMUL.FTZ R4, R4, 0.69314718246459960938 ;  /* 0x3f31721804040820 */ /* 0x008fe20000410000 */
[-C--:B------:R-:W-:Y:S01]  /*14350*/  FMUL.FTZ R40, R40, R3.reuse ;  /* 0x0000000328287220 */ /* 0x080fe20000410000 */
[-C--:B------:R-:W-:Y:S01]  /*14360*/  FMUL.FTZ R41, R41, R3.reuse ;  /* 0x0000000329297220 */ /* 0x080fe20000410000 */
[-C--:B------:R-:W-:Y:S01]  /*14370*/  FMUL.FTZ R44, R44, R3.reuse ;  /* 0x000000032c2c7220 */ /* 0x080fe20000410000 */
[----:B------:R-:W-:Y:S01]  /*14380*/  @P0 FFMA.FTZ R155, R5, R10, R4 ;  /* 0x0000000a059b0223 */ /* 0x000fe20000010004 */
        /* <DEDUP_REMOVED lines=25> */
[----:B-1----:R-:W-:Y:S01]  /*14520*/  FADD.FTZ R4, R4, R0 ;  /* 0x0000000004047221 */ /* 0x002fe20000010000 */
        /* <DEDUP_REMOVED lines=28> */
[----:B-1----:R-:W-:Y:S01]  /*146f0*/  FADD.FTZ R4, R4, R0 ;  /* 0x0000000004047221 */ /* 0x002fe20000010000 */
[----:B------:R-:W-:-:S02]  /*14700*/  IMAD.MOV.U32 R0, RZ, RZ, RZ ;  /* 0x000000ffff007224 */ /* 0x000fc400078e00ff */
[-C--:B------:R-:W-:Y:S01]  /*14710*/  FMUL.FTZ R148, R148, R3.reuse ;  /* 0x0000000394947220 */ /* 0x080fe20000410000 */
[----:B------:R-:W-:Y:S01]  /*14720*/  FMUL.FTZ R149, R149, R3 ;  /* 0x0000000395957220 */ /* 0x000fe20000410000 */
        /* <DEDUP_REMOVED lines=78> */
[----:B------:R-:W-:Y:S06]  /*14c10*/  BAR.ARV 0xe, 0x100 ;  /* 0x0384000000007b1d */ /* 0x000fec0000002000 */
[----:B------:R-:W-:-:S02]  /*14c20*/  PLOP3.LUT P0, PT, PT, PT, PT, 0x8, 0x0 ;  /* 0x000000000000781c */ /* 0x000fc40003f0e170 */
[----:B------:R-:W-:Y:S02]  /*14c30*/  LOP3.LUT R22, R22, R0, RZ, 0x3c, !PT ;  /* 0x0000000016167212 */ /* 0x000fe400078e3cff */
[----:B------:R-:W-:Y:S01]  /*14c40*/  SEL R17, R17, RZ, P1 ;  /* 0x000000ff11117207 */ /* 0x000fe20000800000 */
[----:B--2---:R-:W-:-:S05]  /*14c50*/  VIADD R20, R20, 0x1 ;  /* 0x0000000114147836 */ /* 0x004fca0000000000 */
[----:B------:R1:W-:Y:S03]  /*14c60*/  STL [R1+0x5c], R20 ;  /* 0x00005c1401007387 */ /* 0x0003e60000100800 */
.L_x_5809:
[----:B------:R-:W-:Y:S05]  /*14c70*/  BSYNC B7 ;  /* 0x0000000000077941 */ /* 0x000fea0003800000 */
.L_x_5797:
[----:B------:R-:W2:Y:S08]  /*14c80*/  S2UR UR4, SR_CgaCtaId ;  /* 0x00000000000479c3 */ /* 0x000eb00000008800 */
[----:B------:R-:W-:Y:S01]  /*14c90*/  BAR.SYNC.DEFER_BLOCKING 0x5, 0x180 ;  /* 0x0146000000007b1d */ /* 0x000fe20000010000 */
[----:B------:R-:W-:-:S05]  /*14ca0*/  MOV R2, 0x400 ;  /* 0x0000040000027802 */ /* 0x000fca0000000f00 */
[----:B------:R-:W-:Y:S01]  /*14cb0*/  BSSY B0, `(.L_x_5956) ;  /* 0x00004e6000007945 */ /* 0x000fe20003800000 */
[----:B--2---:R-:W-:-:S05]  /*14cc0*/  IMAD.U32 R186, RZ, RZ, UR4 ;  /* 0x00000004ffba7e24 */ /* 0x004fca000f8e00ff */
[----:B------:R-:W-:-:S05]  /*14cd0*/  LEA R2, R186, R2, 0x18 ;  /* 0x00000002ba027211 */ /* 0x000fca00078ec0ff */
[----:B-----5:R2:W4:Y:S01]  /*14ce0*/  LDS.128 R80, [R2+0x28cd0] ;  /* 0x028cd00002507984 */ /* 0x0205220000000c00 */
[----:B------:R-:W-:Y:S06]  /*14cf0*/  BAR.ARV 0x4, 0x180 ;  /* 0x0106000000007b1d */ /* 0x000fec0000002000 */
[----:B------:R-:W-:Y:S05]  /*14d00*/  @P0 BRA `(.L_x_5957) ;  /* 0x0000003c007c0947 */ /* 0x000fea0003800000 */
[----:B------:R-:W1:Y:S01]  /*14d10*/  LDL R3, [R1+0x6c] ;  /* 0x00006c0001037983 */ /* 0x000e620000100800 */
[----:B------:R-:W2:Y:S01]  /*14d20*/  S2R R0, SR_SWINHI ;  /* 0x0000000000007919 */ /* 0x000ea20000002f00 */
[----:B---3--:R-:W-:Y:S01]  /*14d30*/  F2FP.F16.F32.PACK_AB R10, R29, R28 ;  /* 0x0000001c1d0a723e */ /* 0x008fe200000000ff */
[----:B------:R-:W-:Y:S01]  /*14d40*/  ULDC.64 UR4, c[0x0][0xc08] ;  /* 0x0003020000047ab9 */ /* 0x000fe20000000a00 */
[----:B0-----:R-:W-:Y:S01]  /*14d50*/  F2FP.F16.F32.PACK_AB R11, R31, R30 ;  /* 0x0000001e1f0b723e */ /* 0x001fe200000000ff */
[----:B------:R-:W3:Y:S01]  /*14d60*/  LDL R157, [R1+0x54] ;  /* 0x00005400019d7983 */ /* 0x000ee20000100800 */
[----:B------:R-:W-:Y:S01]  /*14d70*/  F2FP.F16.F32.PACK_AB R12, R33, R32 ;  /* 0x00000020210c723e */ /* 0x000fe200000000ff */
[----:B------:R-:W-:Y:S01]  /*14d80*/  ULDC.64 UR6, c[0x0][0xc00] ;  /* 0x0003000000067ab9 */ /* 0x000fe20000000a00 */
[----:B------:R-:W-:Y:S02]  /*14d90*/  MOV R152, R2 ;  /* 0x0000000200987202 */ /* 0x000fe40000000f00 */
[----:B--2---:R-:W-:-:S02]  /*14da0*/  MOV R153, R0 ;  /* 0x0000000000997202 */ /* 0x004fc40000000f00 */
[----:B------:R-:W-:Y:S02]  /*14db0*/  F2FP.F16.F32.PACK_AB R13, R35, R34 ;  /* 0x00000022230d723e */ /* 0x000fe400000000ff */
[----:B------:R-:W-:Y:S02]  /*14dc0*/  F2FP.F16.F32.PACK_AB R14, R37, R36 ;  /* 0x00000024250e723e */ /* 0x000fe400000000ff */
[----:B------:R-:W-:Y:S01]  /*14dd0*/  F2FP.F16.F32.PACK_AB R15, R39, R38 ;  /* 0x00000026270f723e */ /* 0x000fe200000000ff */
[----:B------:R-:W-:Y:S01]  /*14de0*/  BAR.SYNC.DEFER_BLOCKING 0x1, 0x100 ;  /* 0x0044000000007b1d */ /* 0x000fe20000010000 */
[----:B-1----:R-:W-:-:S03]  /*14df0*/  IMAD.WIDE R20, R3, 0x2, R152 ;  /* 0x0000000203147825 */ /* 0x002fc600078e0298 */
        /* <DEDUP_REMOVED lines=152> */
[----:B------:R-:W-:Y:S02]  /*15780*/  IADD3 R0, P0, R20, 0x6060, RZ ;  /* 0x0000606014007810 */ /* 0x000fe40007f1e0ff */
[----:B------:R-:W-:Y:S02]  /*15790*/  MOV R3, R8 ;  /* 0x0000000800037202 */ /* 0x000fe40000000f00 */
[----:B------:R-:W-:Y:S01]  /*157a0*/  F2FP.F16.F32.PACK_AB R8, R137, R136 ;  /* 0x000000888908723e */ /* 0x000fe200000000ff */
[----:B------:R-:W-:Y:S01]  /*157b0*/  IMAD.X R21, RZ, RZ, R21, P0 ;  /* 0x000000ffff157224 */ /* 0x000fe200000e0615 */
[----:B------:R-:W-:Y:S02]  /*157c0*/  F2FP.F16.F32.PACK_AB R9, R139, R138 ;  /* 0x0000008a8b09723e */ /* 0x000fe400000000ff */
[----:B------:R-:W-:-:S02]  /*157d0*/  F2FP.F16.F32.PACK_AB R10, R141, R140 ;  /* 0x0000008c8d0a723e */ /* 0x000fc400000000ff */
[----:B------:R-:W-:Y:S02]  /*157e0*/  F2FP.F16.F32.PACK_AB R11, R143, R142 ;  /* 0x0000008e8f0b723e */ /* 0x000fe400000000ff */
[----:B------:R-:W-:-:S03]  /*157f0*/  ISETP.NE.U32.AND P0, PT, RZ, UR4, PT ;  /* 0x00000004ff007c0c */ /* 0x000fc6000bf05070 */
[----:B------:R0:W-:Y:S01]  /*15800*/  STSM.16.M88.4 [R3], R8 ;  /* 0x0000000803007844 */ /* 0x0001e20000000200 */
[----:B------:R-:W-:Y:S02]  /*15810*/  ISETP.NE.AND.EX P0, PT, RZ, UR5, PT, P0 ;  /* 0x00000005ff007c0c */ /* 0x000fe4000bf05300 */
[----:B------:R-:W-:Y:S02]  /*15820*/  F2FP.F16.F32.PACK_AB R12, R145, R144 ;  /* 0x00000090910c723e */ /* 0x000fe400000000ff */
[----:B0-----:R-:W-:-:S09]  /*15830*/  LOP3.LUT R3, R0, 0x380, RZ, 0xc0, !PT ;  /* 0x0000038000037812 */ /* 0x001fd200078ec0ff */
[----:B------:R-:W3:Y:S01]  /*15840*/  @P0 LDC.64 R10, c[0x0][0xc08] ;  /* 0x00030200ff0a0b82 */ /* 0x000ee20000000a00 */
[----:B------:R-:W-:-:S04]  /*15850*/  SHF.R.U64 R3, R3, 0x3, RZ ;  /* 0x0000000303037819 */ /* 0x000fc800000012ff */
[----:B------:R-:W-:Y:S02]  /*15860*/  LOP3.LUT R20, R3, R0, RZ, 0x3c, !PT ;  /* 0x0000000003147212 */ /* 0x000fe400078e3cff */
[----:B------:R-:W-:Y:S02]  /*15870*/  F2FP.F16.F32.PACK_AB R13, R147, R146 ;  /* 0x00000092930d723e */ /* 0x000fe400000000ff */
[----:B------:R-:W-:Y:S02]  /*15880*/  MOV R20, R20 ;  /* 0x0000001400147202 */ /* 0x000fe40000000f00 */
[----:B------:R-:W-:Y:S02]  /*15890*/  F2FP.F16.F32.PACK_AB R14, R149, R148 ;  /* 0x00000094950e723e */ /* 0x000fe400000000ff */
[----:B------:R-:W-:-:S05]  /*158a0*/  F2FP.F16.F32.PACK_AB R15, R151, R150 ;  /* 0x00000096970f723e */ /* 0x000fca00000000ff */
[----:B------:R0:W-:Y:S01]  /*158b0*/  STSM.16.M88.4 [R20], R12 ;  /* 0x0000000c14007844 */ /* 0x0001e20000000200 */
[----:B------:R-:W-:Y:S02]  /*158c0*/  ULDC UR4, c[0x0][0xa88] ;  /* 0x0002a20000047ab9 */ /* 0x000fe40000000800 */
[----:B------:R-:W-:Y:S02]  /*158d0*/  IMAD.U32 R8, RZ, RZ, UR4 ;  /* 0x00000004ff087e24 */ /* 0x000fe4000f8e00ff */
[----:B---3--:R-:W-:Y:S01]  /*158e0*/  @P0 IMAD.WIDE R10, R157, 0x4, R10 ;  /* 0x000000049d0a0825 */ /* 0x008fe200078e020a */
[----:B------:R-:W-:Y:S01]  /*158f0*/  BAR.SYNC.DEFER_BLOCKING 0x1, 0x100 ;  /* 0x0044000000007b1d */ /* 0x000fe20000010000 */
[----:B------:R-:W-:-:S04]  /*15900*/  ISETP.NE.U32.AND P1, PT, RZ, UR6, PT ;  /* 0x00000006ff007c0c */ /* 0x000fc8000bf25070 */
[----:B------:R-:W-:Y:S01]  /*15910*/  ISETP.NE.AND.EX P1, PT, RZ, UR7, PT, P1 ;  /* 0x00000007ff007c0c */ /* 0x000fe2000bf25310 */
[----:B------:R1:W5:Y:S02]  /*15920*/  @P0 LDG.E R8, desc[UR42][R10.64] ;  /* 0x0000002a0a080981 */ /* 0x000364000c1e1900 */
[----:B-1----:R-:W1:Y:S01]  /*15930*/  LDC.64 R10, c[0x0][0xc00] ;  /* 0x00030000ff0a7b82 */ /* 0x002e620000000a00 */
[----:B------:R-:W-:Y:S02]  /*15940*/  IMAD.MOV.U32 R3, RZ, RZ, RZ ;  /* 0x000000ffff037224 */ /* 0x000fe400078e00ff */
[----:B-1----:R-:W-:-:S07]  /*15950*/  IMAD.WIDE R10, R157, 0x4, R10 ;  /* 0x000000049d0a7825 */ /* 0x002fce00078e020a */
[----:B------:R0:W5:Y:S01]  /*15960*/  @P1 LDG.E R3, desc[UR42][R10.64] ;  /* 0x0000002a0a031981 */ /* 0x000162000c1e1900 */
[----:B------:R-:W-:Y:S05]  /*15970*/  @P0 BRA `(.L_x_5958) ;  /* 0x0000000000100947 */ /* 0x000fea0003800000 */
[----:B------:R-:W-:Y:S05]  /*15980*/  @!P1 BRA `(.L_x_5958) ;  /* 0x00000000000c9947 */ /* 0x000fea0003800000 */
[----:B-----5:R-:W2:Y:S04]  /*15990*/  LDG.E R8, desc[UR42][R10.64] ;  /* 0x0000002a0a087981 */ /* 0x020ea8000c1e1900 */
[----:B0-----:R-:W2:Y:S02]  /*159a0*/  LDG.E R10, desc[UR42][R10.64+0x4] ;  /* 0x0000042a0a0a7981 */ /* 0x001ea4000c1e1900 */
[----:B--2---:R-:W-:-:S07]  /*159b0*/  IMAD.IADD R8, R10, 0x1, -R8 ;  /* 0x000000010a087824 */ /* 0x004fce00078e0a08 */
.L_x_5958:
[----:B------:R-:W2:Y:S01]  /*159c0*/  LDL R0, [R1+0x60] ;  /* 0x0000600001007983 */ /* 0x000ea20000100800 */
[----:B------:R-:W-:-:S03]  /*159d0*/  ULDC UR4, c[0x0][0xad4] ;  /* 0x0002b50000047ab9 */ /* 0x000fc60000000800 */
[----:B------:R-:W3:Y:S04]  /*159e0*/  LDL.LU R9, [R1+0x50] ;  /* 0x0000500001097983 */ /* 0x000ee80000300800 */
[----:B--2---:R-:W1:Y:S01]  /*159f0*/  SHFL.IDX PT, R0, R0, RZ, 0x1f ;  /* 0x00001fff00007589 */ /* 0x004e6200000e0000 */
[----:B---3--:R-:W-:-:S04]  /*15a00*/  ISETP.NE.AND P1, PT, R9, RZ, PT ;  /* 0x000000ff0900720c */ /* 0x008fc80003f25270 */
[----:B------:R-:W-:Y:S02]  /*15a10*/  SEL R9, R9, UR4, P1 ;  /* 0x0000000409097c07 */ /* 0x000fe40008800000 */
[----:B-1----:R-:W-:Y:S02]  /*15a20*/  ISETP.NE.AND P0, PT, R0, RZ, PT ;  /* 0x000000ff0000720c */ /* 0x002fe40003f05270 */
[----:B-----5:R-:W-:-:S11]  /*15a30*/  SHF.R.S32.HI R0, RZ, 0x1f, R3 ;  /* 0x0000001fff007819 */ /* 0x020fd60000011403 */
[----:B------:R-:W-:Y:S05]  /*15a40*/  @P0 BRA `(.L_x_5959) ;  /* 0x0000000000fc0947 */ /* 0x000fea0003800000 */
[----:B----4-:R-:W2:Y:S04]  /*15a50*/  LDL R80, [R1+0x58] ;  /* 0x0000580001507983 */ /* 0x010ea80000100800 */
[----:B------:R-:W3:Y:S01]  /*15a60*/  LDL R158, [R1+0x68] ;  /* 0x00006800019e7983 */ /* 0x000ee20000100800 */
[----:B0-----:R-:W-:Y:S01]  /*15a70*/  IMAD.MOV.U32 R14, RZ, RZ, 0x9b8 ;  /* 0x000009b8ff0e7424 */ /* 0x001fe200078e00ff */
[----:B------:R-:W-:Y:S01]  /*15a80*/  ISETP.GT.AND P1, PT, R9, 0x1, PT ;  /* 0x000000010900780c */ /* 0x000fe20003f24270 */
[----:B------:R-:W0:Y:S01]  /*15a90*/  LDC R156, c[0x0][0xbe8] ;  /* 0x0002fa00ff9c7b82 */ /* 0x000e220000000800 */
[----:B------:R-:W-:Y:S01]  /*15aa0*/  ISETP.NE.U32.AND P0, PT, RZ, UR6, PT ;  /* 0x00000006ff007c0c */ /* 0x000fe2000bf05070 */
[----:B------:R-:W-:Y:S01]  /*15ab0*/  IMAD.IADD R23, R212, 0x1, R196 ;  /* 0x00000001d4177824 */ /* 0x000fe200078e02c4 */
[----:B------:R-:W-:-:S02]  /*15ac0*/  SEL R14, R14, 0x978, P1 ;  /* 0x000009780e0e7807 */ /* 0x000fc40000800000 */
[----:B------:R-:W-:Y:S02]  /*15ad0*/  ISETP.NE.AND.EX P0, PT, RZ, UR7, PT, P0 ;  /* 0x00000007ff007c0c */ /* 0x000fe4000bf05300 */
[----:B------:R-:W-:Y:S01]  /*15ae0*/  SHF.R.S32.HI R15, RZ, 0x1f, R157 ;  /* 0x0000001fff0f7819 */ /* 0x000fe2000001149d */
[----:B------:R-:W1:Y:S01]  /*15af0*/  LDC.64 R12, c[0x0][R14+0x220] ;  /* 0x000088000e0c7b82 */ /* 0x000e620000000a00 */
[----:B------:R-:W-:Y:S02]  /*15b00*/  SEL R20, R157, RZ, !P0 ;  /* 0x000000ff9d147207 */ /* 0x000fe40004000000 */
[----:B------:R-:W-:-:S05]  /*15b10*/  SEL R15, R15, RZ, !P0 ;  /* 0x000000ff0f0f7207 */ /* 0x000fca0004000000 */
[----:B------:R-:W4:Y:S01]  /*15b20*/  LDC.64 R10, c[0x0][R14+0x218] ;  /* 0x000086000e0a7b82 */ /* 0x000f220000000a00 */
[----:B0-----:R-:W-:Y:S01]  /*15b30*/  ISETP.NE.AND P0, PT, R156, 0x1, PT ;  /* 0x000000019c00780c */ /* 0x001fe20003f05270 */
[----:B-1----:R-:W-:-:S04]  /*15b40*/  IMAD R13, R13, R20, RZ ;  /* 0x000000140d0d7224 */ /* 0x002fc800078e02ff */
[C---:B------:R-:W-:Y:S02]  /*15b50*/  IMAD R15, R12.reuse, R15, R13 ;  /* 0x0000000f0c0f7224 */ /* 0x040fe400078e020d */
[----:B------:R-:W-:-:S04]  /*15b60*/  IMAD.WIDE.U32 R12, R12, R20, RZ ;  /* 0x000000140c0c7225 */ /* 0x000fc800078e00ff */
[-C--:B----4-:R-:W-:Y:S02]  /*15b70*/  IMAD R20, R11, R188.reuse, RZ ;  /* 0x000000bc0b147224 */ /* 0x090fe400078e02ff */
[----:B------:R-:W-:-:S04]  /*15b80*/  IMAD.WIDE.U32 R10, R10, R188, RZ ;  /* 0x000000bc0a0a7225 */ /* 0x000fc800078e00ff */
[----:B------:R-:W-:Y:S01]  /*15b90*/  IMAD.IADD R20, R11, 0x1, R20 ;  /* 0x000000010b147824 */ /* 0x000fe200078e0214 */
[----:B------:R-:W-:Y:S01]  /*15ba0*/  IADD3 R21, P2, P3, R12, R10, R3 ;  /* 0x0000000a0c157210 */ /* 0x000fe20007b5e003 */
[----:B------:R-:W0:Y:S01]  /*15bb0*/  @P0 LDC R11, c[0x0][0xbec] ;  /* 0x0002fb00ff0b0b82 */ /* 0x000e220000000800 */
[----:B------:R-:W-:-:S05]  /*15bc0*/  IMAD.IADD R15, R13, 0x1, R15 ;  /* 0x000000010d0f7824 */ /* 0x000fca00078e020f */
[----:B------:R-:W-:Y:S01]  /*15bd0*/  IADD3.X R15, R15, R20, R0, P2, P3 ;  /* 0x000000140f0f7210 */ /* 0x000fe200017e6400 */
[----:B------:R-:W-:Y:S01]  /*15be0*/  IMAD.MOV.U32 R20, RZ, RZ, R23 ;  /* 0x000000ffff147224 */ /* 0x000fe200078e0017 */
[----:B------:R-:W1:Y:S01]  /*15bf0*/  @P0 LDC R10, c[0x0][0xbf0] ;  /* 0x0002fc00ff0a0b82 */ /* 0x000e620000000800 */
[----:B0-----:R-:W-:-:S05]  /*15c00*/  @P0 IMAD.HI.U32 R11, R23, R11, RZ ;  /* 0x0000000b170b0227 */ /* 0x001fca00078e00ff */
[----:B-1----:R-:W-:Y:S02]  /*15c10*/  @P0 SHF.R.U32.HI R20, RZ, R10, R11 ;  /* 0x0000000aff140219 */ /* 0x002fe4000001160b */
[----:B------:R-:W0:Y:S01]  /*15c20*/  LDC.64 R10, c[0x0][R14+0x228] ;  /* 0x00008a000e0a7b82 */ /* 0x000e220000000a00 */
[----:B--2---:R-:W-:-:S05]  /*15c30*/  SEL R80, R80, RZ, P1 ;  /* 0x000000ff50507207 */ /* 0x004fca0000800000 */
        /* <DEDUP_REMOVED lines=9> */
[----:B------:R-:W-:-:S02]  /*15cd0*/  IMAD.IADD R15, R194, 0x1, R196 ;  /* 0x00000001c20f7824 */ /* 0x000fc400078e02c4 */
[----:B0-----:R-:W-:Y:S01]  /*15ce0*/  SHF.R.S32.HI R14, RZ, 0x1f, R21 ;  /* 0x0000001fff0e7819 */ /* 0x001fe20000011415 */
        /* <DEDUP_REMOVED lines=10> */
[----:B------:R-:W-:Y:S01]  /*15d90*/  ISETP.NE.AND P0, PT, R189, R10, PT ;  /* 0x0000000abd00720c */ /* 0x000fe20003f05270 */
[----:B------:R-:W-:Y:S04]  /*15da0*/  SHFL.IDX PT, R12, R13, 0x1, 0x1c1f ;  /* 0x003c1f000d0c7f89 */ /* 0x000fe800000e0000 */
[----:B------:R-:W-:Y:S04]  /*15db0*/  SHFL.IDX PT, R10, R13, RZ, 0x1c1f ;  /* 0x001c1fff0d0a7589 */ /* 0x000fe800000e0000 */
[----:B------:R-:W0:Y:S04]  /*15dc0*/  SHFL.IDX PT, R11, R14, RZ, 0x1c1f ;  /* 0x001c1fff0e0b7589 */ /* 0x000e2800000e0000 */
[----:B------:R1:W2:Y:S02]  /*15dd0*/  SHFL.IDX PT, R13, R14, 0x1, 0x1c1f ;  /* 0x003c1f000e0d7f89 */ /* 0x0002a400000e0000 */
[----:B-1----:R-:W-:-:S05]  /*15de0*/  IMAD R14, R8, R156, RZ ;  /* 0x0000009c080e7224 */ /* 0x002fca00078e02ff */
[C---:B------:R-:W-:Y:S01]  /*15df0*/  ISETP.GE.OR P1, PT, R15.reuse, R14, P0 ;  /* 0x0000000e0f00720c */ /* 0x040fe20000726670 */
[----:B------:R-:W-:-:S05]  /*15e00*/  VIADD R15, R15, 0x8 ;  /* 0x000000080f0f7836 */ /* 0x000fca0000000000 */
[----:B------:R-:W-:-:S07]  /*15e10*/  ISETP.GE.OR P0, PT, R15, R14, P0 ;  /* 0x0000000e0f00720c */ /* 0x000fce0000706670 */
[----:B0-----:R1:W-:Y:S06]  /*15e20*/  @!P1 ST.E desc[UR42][R10.64], R155 ;  /* 0x0000009b0a009985 */ /* 0x0013ec000c10192a */
[----:B--2---:R1:W-:Y:S02]  /*15e30*/  @!P0 ST.E desc[UR42][R12.64], R154 ;  /* 0x0000009a0c008985 */ /* 0x0043e4000c10192a */
.L_x_5959:
        /* <DEDUP_REMOVED lines=9> */
[----:B------:R-:W-:-:S04]  /*15ed0*/  SHF.R.S32.HI R4, RZ, 0x1f, R21 ;  /* 0x0000001fff047819 */ /* 0x000fc80000011415 */
[----:B------:R-:W-:-:S04]  /*15ee0*/  LEA.HI R23, R4, R21, RZ, 0x3 ;  /* 0x0000001504177211 */ /* 0x000fc800078f18ff */
[----:B0-----:R-:W-:-:S05]  /*15ef0*/  SHF.R.S32.HI R20, RZ, 0x3, R23 ;  /* 0x00000003ff147819 */ /* 0x001fca0000011417 */
[----:B------:R-:W-:-:S04]  /*15f00*/  IMAD R5, R20, 0x40, R199 ;  /* 0x0000004014057824 */ /* 0x000fc800078e02c7 */
[----:B------:R-:W-:-:S03]  /*15f10*/  IMAD.WIDE R152, R5, 0x2, R152 ;  /* 0x0000000205987825 */ /* 0x000fc600078e0298 */
[----:B------:R-:W-:Y:S01]  /*15f20*/  IADD3 R37, P0, R152, 0x5000, RZ ;  /* 0x0000500098257810 */ /* 0x000fe20007f1e0ff */
[----:B------:R-:W-:Y:S01]  /*15f30*/  IMAD R0, R0, UR4, RZ ;  /* 0x0000000400007c24 */ /* 0x000fe2000f8e02ff */
[----:B------:R-:W-:Y:S02]  /*15f40*/  IADD3 R41, P1, R152, 0x6000, RZ ;  /* 0x0000600098297810 */ /* 0x000fe40007f3e0ff */
[----:B------:R-:W-:Y:S01]  /*15f50*/  LOP3.LUT R36, R37, 0x380, RZ, 0xc0, !PT ;  /* 0x0000038025247812 */ /* 0x000fe200078ec0ff */
[----:B------:R-:W-:Y:S01]  /*15f60*/  IMAD R87, R3, UR5, R0 ;  /* 0x0000000503577c24 */ /* 0x000fe2000f8e0200 */
[----:B------:R-:W-:Y:S02]  /*15f70*/  LOP3.LUT R40, R41, 0x380, RZ, 0xc0, !PT ;  /* 0x0000038029287812 */ /* 0x000fe400078ec0ff */
[----:B------:R-:W-:Y:S01]  /*15f80*/  SHF.R.U64 R36, R36, 0x3, RZ ;  /* 0x0000000324247819 */ /* 0x000fe200000012ff */
[----:B-1----:R-:W-:Y:S01]  /*15f90*/  IMAD.WIDE.U32 R10, R3, UR4, RZ ;  /* 0x00000004030a7c25 */ /* 0x002fe2000f8e00ff */
[----:B------:R-:W-:Y:S01]  /*15fa0*/  LOP3.LUT R0, R23, 0xfffffff8, RZ, 0xc0, !PT ;  /* 0xfffffff817007812 */ /* 0x000fe200078ec0ff */
[----:B------:R-:W-:Y:S01]  /*15fb0*/  ULDC.64 UR4, c[0x0][0xae8] ;  /* 0x0002ba0000047ab9 */ /* 0x000fe20000000a00 */
[----:B------:R-:W-:Y:S01]  /*15fc0*/  LOP3.LUT R36, R36, R37, RZ, 0x3c, !PT ;  /* 0x0000002524247212 */ /* 0x000fe200078e3cff */
[----:B------:R-:W-:Y:S01]  /*15fd0*/  IMAD.X R37, RZ, RZ, R153, P0 ;  /* 0x000000ffff257224 */ /* 0x000fe200000e0699 */
[----:B------:R-:W-:-:S02]  /*15fe0*/  IADD3 R65, P0, R152, 0xc000, RZ ;  /* 0x0000c00098417810 */ /* 0x000fc40007f1e0ff */
[----:B------:R-:W-:Y:S02]  /*15ff0*/  IADD3 R45, P2, R152, 0x7000, RZ ;  /* 0x00007000982d7810 */ /* 0x000fe40007f5e0ff */
[----:B------:R-:W-:Y:S01]  /*16000*/  LOP3.LUT R64, R65, 0x380, RZ, 0xc0, !PT ;  /* 0x0000038041407812 */ /* 0x000fe200078ec0ff */
[----:B------:R-:W-:Y:S01]  /*16010*/  IMAD.IADD R11, R11, 0x1, R87 ;  /* 0x000000010b0b7824 */ /* 0x000fe200078e0257 */
[----:B------:R-:W-:Y:S01]  /*16020*/  SHF.R.U64 R40, R40, 0x3, RZ ;  /* 0x0000000328287819 */ /* 0x000fe200000012ff */
[----:B------:R-:W-:Y:S01]  /*16030*/  IMAD.IADD R3, R21, 0x1, -R0 ;  /* 0x0000000115037824 */ /* 0x000fe200078e0a00 */
[----:B------:R-:W-:Y:S01]  /*16040*/  SHF.R.U64 R64, R64, 0x3, RZ ;  /* 0x0000000340407819 */ /* 0x000fe200000012ff */
[----:B------:R-:W-:Y:S01]  /*16050*/  IMAD.WIDE.U32 R10, R188, UR4, R10 ;  /* 0x00000004bc0a7c25 */ /* 0x000fe2000f8e000a */
[----:B------:R-:W-:Y:S01]  /*16060*/  LOP3.LUT R44, R45, 0x380, RZ, 0xc0, !PT ;  /* 0x000003802d2c7812 */ /* 0x000fe200078ec0ff */
[----:B------:R-:W5:Y:S01]  /*16070*/  LD.E.128 R36, desc[UR42][R36.64] ;  /* 0x0000002a24247980 */ /* 0x000f62000c101d00 */
[----:B------:R-:W-:Y:S01]  /*16080*/  LOP3.LUT R64, R64, R65, RZ, 0x3c, !PT ;  /* 0x0000004140407212 */ /* 0x000fe200078e3cff */
[----:B------:R-:W-:Y:S01]  /*16090*/  IMAD.X R65, RZ, RZ, R153, P0 ;  /* 0x000000ffff417224 */ /* 0x000fe200000e0699 */
[----:B---3--:R-:W-:-:S02]  /*160a0*/  ISETP.NE.AND P0, PT, R85, 0x1, PT ;  /* 0x000000015500780c */ /* 0x008fc40003f05270 */
[----:B------:R-:W-:Y:S01]  /*160b0*/  SHF.R.S32.HI R0, RZ, 0x1f, R9 ;  /* 0x0000001fff007819 */ /* 0x000fe20000011409 */
[----:B------:R-:W-:Y:S01]  /*160c0*/  IMAD R11, R188, UR5, R11 ;  /* 0x00000005bc0b7c24 */ /* 0x000fe2000f8e020b */
[----:B------:R-:W-:Y:S01]  /*160d0*/  ULDC.64 UR4, c[0x0][0xaf0] ;  /* 0x0002bc0000047ab9 */ /* 0x000fe20000000a00 */
[----:B------:R-:W-:Y:S01]  /*160e0*/  IMAD R3, R3, 0x20, R20 ;  /* 0x0000002003037824 */ /* 0x000fe200078e0214 */
[----:B------:R-:W-:Y:S01]  /*160f0*/  LOP3.LUT R40, R40, R41, RZ, 0x3c, !PT ;  /* 0x0000002928287212 */ /* 0x000fe200078e3cff */
[C---:B------:R-:W-:Y:S01]  /*16100*/  VIADD R166, R199.reuse, 0x40 ;  /* 0x00000040c7a67836 */ /* 0x040fe20000000000 */
[----:B------:R-:W-:Y:S01]  /*16110*/  IADD3 R13, P3, R152, 0x1000, RZ ;  /* 0x00001000980d7810 */ /* 0x000fe20007f7e0ff */
[C---:B------:R-:W-:Y:S01]  /*16120*/  VIADD R164, R199.reuse, 0x80 ;  /* 0x00000080c7a47836 */ /* 0x040fe20000000000 */
[----:B------:R-:W-:Y:S01]  /*16130*/  SHF.R.U64 R44, R44, 0x3, RZ ;  /* 0x000000032c2c7819 */ /* 0x000fe200000012ff */
[----:B------:R-:W-:Y:S01]  /*16140*/  VIADD R162, R199, 0xc0 ;  /* 0x000000c0c7a27836 */ /* 0x000fe20000000000 */
[----:B------:R-:W-:Y:S01]  /*16150*/  LOP3.LUT R12, R13, 0x380, RZ, 0xc0, !PT ;  /* 0x000003800d0c7812 */ /* 0x000fe200078ec0ff */
[----:B------:R-:W0:Y:S01]  /*16160*/  @P0 LDC R84, c[0x0][0xbec] ;  /* 0x0002fb00ff540b82 */ /* 0x000e220000000800 */
[----:B------:R-:W-:Y:S01]  /*16170*/  IADD3 R25, P4, R152, 0x2000, RZ ;  /* 0x0000200098197810 */ /* 0x000fe20007f9e0ff */
[C---:B------:R-:W-:Y:S01]  /*16180*/  VIADD R160, R199.reuse, 0x100 ;  /* 0x00000100c7a07836 */ /* 0x040fe20000000000 */
[----:B------:R-:W-:Y:S01]  /*16190*/  LOP3.LUT R44, R44, R45, RZ, 0x3c, !PT ;  /* 0x0000002d2c2c7212 */ /* 0x000fe200078e3cff */
[----:B------:R-:W-:Y:S01]  /*161a0*/  VIADD R158, R199, 0x140 ;  /* 0x00000140c79e7836 */ /* 0x000fe20000000000 */
[----:B------:R-:W-:Y:S01]  /*161b0*/  SHF.R.U64 R12, R12, 0x3, RZ ;  /* 0x000000030c0c7819 */ /* 0x000fe200000012ff */
[----:B------:R-:W5:Y:S01]  /*161c0*/  LD.E.128 R64, desc[UR42][R64.64] ;  /* 0x0000002a40407980 */ /* 0x000f62000c101d00 */
[----:B------:R-:W-:Y:S01]  /*161d0*/  IADD3 R29, P5, R152, 0x3000, RZ ;  /* 0x00003000981d7810 */ /* 0x000fe20007fbe0ff */
[----:B------:R-:W1:Y:S01]  /*161e0*/  @P0 LDC R86, c[0x0][0xbf0] ;  /* 0x0002fc00ff560b82 */ /* 0x000e620000000800 */
[----:B----4-:R-:W-:Y:S01]  /*161f0*/  IMAD R80, R0, UR4, RZ ;  /* 0x0000000400507c24 */ /* 0x010fe2000f8e02ff */
[----:B------:R-:W-:Y:S01]  /*16200*/  LOP3.LUT R12, R12, R13, RZ, 0x3c, !PT ;  /* 0x0000000d0c0c7212 */ /* 0x000fe200078e3cff */
[----:B------:R-:W-:Y:S01]  /*16210*/  IMAD.IADD R23, R196, 0x1, R3 ;  /* 0x00000001c4177824 */ /* 0x000fe200078e0203 */
[C---:B------:R-:W-:Y:S01]  /*16220*/  IADD3 R33, P6, R152.reuse, 0x4000, RZ ;  /* 0x0000400098217810 */ /* 0x040fe20007fde0ff */
[----:B------:R-:W-:Y:S01]  /*16230*/  IMAD.X R41, RZ, RZ, R153, P1 ;  /* 0x000000ffff297224 */ /* 0x000fe200008e0699 */
[----:B------:R-:W-:Y:S01]  /*16240*/  IADD3 R69, P1, R152, 0xd000, RZ ;  /* 0x0000d00098457810 */ /* 0x000fe20007f3e0ff */
[----:B------:R-:W-:Y:S01]  /*16250*/  IMAD.WIDE.U32 R10, R9, UR4, R10 ;  /* 0x00000004090a7c25 */ /* 0x000fe2000f8e000a */
[----:B------:R-:W2:Y:S01]  /*16260*/  LDC R0, c[0x0][0xac8] ;  /* 0x0002b200ff007b82 */ /* 0x000ea20000000800 */
[----:B------:R-:W-:-:S02]  /*16270*/  LOP3.LUT R24, R25, 0x380, RZ, 0xc0, !PT ;  /* 0x0000038019187812 */ /* 0x000fc400078ec0ff */
[----:B------:R-:W-:Y:S01]  /*16280*/  IMAD R21, R9, UR5, R80 ;  /* 0x0000000509157c24 */ /* 0x000fe2000f8e0250 */
[----:B------:R-:W-:Y:S01]  /*16290*/  LOP3.LUT R68, R69, 0x380, RZ, 0xc0, !PT ;  /* 0x0000038045447812 */ /* 0x000fe200078ec0ff */
[--C-:B------:R-:W-:Y:S01]  /*162a0*/  IMAD.X R45, RZ, RZ, R153.reuse, P2 ;  /* 0x000000ffff2d7224 */ /* 0x100fe200010e0699 */
[----:B------:R-:W-:Y:S01]  /*162b0*/  IADD3 R73, P2, R152, 0xe000, RZ ;  /* 0x0000e00098497810 */ /* 0x000fe20007f5e0ff */
[----:B------:R-:W-:Y:S01]  /*162c0*/  IMAD.X R13, RZ, RZ, R153, P3 ;  /* 0x000000ffff0d7224 */ /* 0x000fe200018e0699 */
[----:B------:R-:W-:Y:S01]  /*162d0*/  SHF.R.U64 R68, R68, 0x3, RZ ;  /* 0x0000000344447819 */ /* 0x000fe200000012ff */
[----:B0-----:R-:W-:Y:S01]  /*162e0*/  @P0 IMAD.HI.U32 R3, R23, R84, RZ ;  /* 0x0000005417030227 */ /* 0x001fe200078e00ff */
[----:B------:R-:W-:Y:S01]  /*162f0*/  LOP3.LUT R72, R73, 0x380, RZ, 0xc0, !PT ;  /* 0x0000038049487812 */ /* 0x000fe200078ec0ff */
[----:B------:R-:W-:Y:S01]  /*16300*/  ULDC.64 UR4, c[0x0][0xae0] ;  /* 0x0002b80000047ab9 */ /* 0x000fe20000000a00 */
[----:B------:R-:W-:Y:S01]  /*16310*/  LOP3.LUT R68, R68, R69, RZ, 0x3c, !PT ;  /* 0x0000004544447212 */ /* 0x000fe200078e3cff */
[----:B------:R-:W-:Y:S01]  /*16320*/  IMAD.MOV.U32 R9, RZ, RZ, R23 ;  /* 0x000000ffff097224 */ /* 0x000fe200078e0017 */
[----:B------:R-:W-:Y:S01]  /*16330*/  IADD3 R49, P3, R152, 0x8000, RZ ;  /* 0x0000800098317810 */ /* 0x000fe20007f7e0ff */
[----:B------:R-:W-:Y:S01]  /*16340*/  IMAD.X R69, RZ, RZ, R153, P1 ;  /* 0x000000ffff457224 */ /* 0x000fe200008e0699 */
[----:B-1----:R-:W-:Y:S01]  /*16350*/  @P0 SHF.R.U32.HI R9, RZ, R86, R3 ;  /* 0x00000056ff090219 */ /* 0x002fe20000011603 */
[----:B------:R-:W-:Y:S01]  /*16360*/  IMAD.IADD R11, R11, 0x1, R21 ;  /* 0x000000010b0b7824 */ /* 0x000fe200078e0215 */
[----:B------:R-:W-:Y:S01]  /*16370*/  SHF.R.U64 R72, R72, 0x3, RZ ;  /* 0x0000000348487819 */ /* 0x000fe200000012ff */
[----:B------:R-:W5:Y:S01]  /*16380*/  LD.E.128 R12, desc[UR42][R12.64] ;  /* 0x0000002a0c0c7980 */ /* 0x000f62000c101d00 */
[----:B------:R-:W-:Y:S01]  /*16390*/  LOP3.LUT R28, R29, 0x380, RZ, 0xc0, !PT ;  /* 0x000003801d1c7812 */ /* 0x000fe200078ec0ff */
[----:B------:R-:W-:Y:S01]  /*163a0*/  IMAD.MOV R80, RZ, RZ, -R9 ;  /* 0x000000ffff507224 */ /* 0x000fe200078e0a09 */
[----:B------:R-:W-:Y:S01]  /*163b0*/  LOP3.LUT R32, R33, 0x380, RZ, 0xc0, !PT ;  /* 0x0000038021207812 */ /* 0x000fe200078ec0ff */
[----:B------:R-:W5:Y:S01]  /*163c0*/  LD.E.128 R40, desc[UR42][R40.64] ;  /* 0x0000002a28287980 */ /* 0x000f62000c101d00 */
[----:B--2---:R-:W-:Y:S01]  /*163d0*/  ISETP.GE.AND P1, PT, R166, R0, PT ;  /* 0x00000000a600720c */ /* 0x004fe20003f26270 */
[----:B------:R-:W-:Y:S01]  /*163e0*/  IMAD R3, R85, R80, R23 ;  /* 0x0000005055037224 */ /* 0x000fe200078e0217 */
[----:B------:R-:W-:Y:S01]  /*163f0*/  SHF.R.S32.HI R23, RZ, 0x1f, R9 ;  /* 0x0000001fff177819 */ /* 0x000fe20000011409 */
[----:B------:R-:W-:Y:S01]  /*16400*/  IMAD R21, R8, R85, RZ ;  /* 0x0000005508157224 */ /* 0x000fe200078e02ff */
[----:B------:R-:W-:Y:S01]  /*16410*/  LOP3.LUT R48, R49, 0x380, RZ, 0xc0, !PT ;  /* 0x0000038031307812 */ /* 0x000fe200078ec0ff */
[----:B------:R-:W5:Y:S01]  /*16420*/  LD.E.128 R44, desc[UR42][R44.64] ;  /* 0x0000002a2c2c7980 */ /* 0x000f62000c101d00 */
[----:B------:R-:W-:Y:S01]  /*16430*/  LOP3.LUT R72, R72, R73, RZ, 0x3c, !PT ;  /* 0x0000004948487212 */ /* 0x000fe200078e3cff */
[----:B------:R-:W-:Y:S01]  /*16440*/  IMAD R8, R23, UR4, RZ ;  /* 0x0000000417087c24 */ /* 0x000fe2000f8e02ff */
[----:B------:R-:W-:Y:S01]  /*16450*/  SEL R23, RZ, 0xffffffff, P1 ;  /* 0xffffffffff177807 */ /* 0x000fe20000800000 */
[----:B------:R-:W-:Y:S01]  /*16460*/  IMAD.X R73, RZ, RZ, R153, P2 ;  /* 0x000000ffff497224 */ /* 0x000fe200010e0699 */
[----:B------:R-:W-:Y:S01]  /*16470*/  SHF.R.U64 R24, R24, 0x3, RZ ;  /* 0x0000000318187819 */ /* 0x000fe200000012ff */
[----:B------:R-:W5:Y:S01]  /*16480*/  LD.E.128 R68, desc[UR42][R68.64] ;  /* 0x0000002a44447980 */ /* 0x000f62000c101d00 */
[----:B------:R-:W-:-:S02]  /*16490*/  SHF.R.U64 R28, R28, 0x3, RZ ;  /* 0x000000031c1c7819 */ /* 0x000fc400000012ff */
[----:B------:R-:W-:Y:S02]  /*164a0*/  SHF.R.U64 R32, R32, 0x3, RZ ;  /* 0x0000000320207819 */ /* 0x000fe400000012ff */
[-C--:B------:R-:W-:Y:S02]  /*164b0*/  ISETP.GE.AND P0, PT, R164, R0.reuse, PT ;  /* 0x00000000a400720c */ /* 0x080fe40003f06270 */
[----:B------:R-:W-:Y:S01]  /*164c0*/  SHF.R.U64 R48, R48, 0x3, RZ ;  /* 0x0000000330307819 */ /* 0x000fe200000012ff */
[----:B------:R-:W-:Y:S01]  /*164d0*/  IMAD.WIDE.U32 R10, R9, UR4, R10 ;  /* 0x00000004090a7c25 */ /* 0x000fe2000f8e000a */
[----:B------:R-:W-:Y:S01]  /*164e0*/  ISETP.GE.AND P2, PT, R199, R0, PT ;  /* 0x00000000c700720c */ /* 0x000fe20003f46270 */
[----:B------:R-:W5:Y:S01]  /*164f0*/  LD.E.128 R72, desc[UR42][R72.64] ;  /* 0x0000002a48487980 */ /* 0x000f62000c101d00 */
[----:B------:R-:W-:Y:S01]  /*16500*/  LOP3.LUT R24, R24, R25, RZ, 0x3c, !PT ;  /* 0x0000001918187212 */ /* 0x000fe200078e3cff */
[----:B------:R-:W-:Y:S01]  /*16510*/  IMAD R85, R9, UR5, R8 ;  /* 0x0000000509557c24 */ /* 0x000fe2000f8e0208 */
[----:B------:R-:W-:Y:S01]  /*16520*/  LOP3.LUT R28, R28, R29, RZ, 0x3c, !PT ;  /* 0x0000001d1c1c7212 */ /* 0x000fe200078e3cff */
[----:B------:R-:W-:Y:S01]  /*16530*/  IMAD.SHL.U32 R23, R23, 0x2, RZ ;  /* 0x0000000217177824 */ /* 0x000fe200078e00ff */
[----:B------:R-:W-:Y:S01]  /*16540*/  LOP3.LUT R32, R32, R33, RZ, 0x3c, !PT ;  /* 0x0000002120207212 */ /* 0x000fe200078e3cff */
[--C-:B------:R-:W-:Y:S01]  /*16550*/  IMAD.X R25, RZ, RZ, R153.reuse, P4 ;  /* 0x000000ffff197224 */ /* 0x100fe200020e0699 */
[----:B------:R-:W-:Y:S01]  /*16560*/  SEL R8, RZ, 0x1, P2 ;  /* 0x00000001ff087807 */ /* 0x000fe20001000000 */
[--C-:B------:R-:W-:Y:S01]  /*16570*/  IMAD.X R29, RZ, RZ, R153.reuse, P5 ;  /* 0x000000ffff1d7224 */ /* 0x100fe200028e0699 */
[----:B------:R-:W-:Y:S01]  /*16580*/  SEL R9, RZ, 0xffffffff, P0 ;  /* 0xffffffffff097807 */ /* 0x000fe20000000000 */
[--C-:B------:R-:W-:Y:S01]  /*16590*/  IMAD.X R33, RZ, RZ, R153.reuse, P6 ;  /* 0x000000ffff217224 */ /* 0x100fe200030e0699 */
[----:B------:R-:W-:Y:S01]  /*165a0*/  LOP3.LUT R48, R48, R49, RZ, 0x3c, !PT ;  /* 0x0000003130307212 */ /* 0x000fe200078e3cff */
[----:B------:R-:W-:Y:S01]  /*165b0*/  IMAD.X R49, RZ, RZ, R153, P3 ;  /* 0x000000ffff317224 */ /* 0x000fe200018e0699 */
[C---:B------:R-:W-:Y:S01]  /*165c0*/  IADD3 R53, P4, R152.reuse, 0x9000, RZ ;  /* 0x0000900098357810 */ /* 0x040fe20007f9e0ff */
[----:B------:R-:W-:Y:S01]  /*165d0*/  ULDC.64 UR4, c[0x0][0xad8] ;  /* 0x0002b60000047ab9 */ /* 0x000fe20000000a00 */
[----:B------:R-:W-:-:S02]  /*165e0*/  IADD3 R57, P5, R152, 0xa000, RZ ;  /* 0x0000a00098397810 */ /* 0x000fc40007fbe0ff */
[C---:B------:R-:W-:Y:S01]  /*165f0*/  LOP3.LUT R5, R152.reuse, 0x380, RZ, 0xc0, !PT ;  /* 0x0000038098057812 */ /* 0x040fe200078ec0ff */
[----:B------:R-:W-:Y:S01]  /*16600*/  IMAD.IADD R11, R11, 0x1, R85 ;  /* 0x000000010b0b7824 */ /* 0x000fe200078e0255 */
[----:B------:R-:W-:Y:S01]  /*16610*/  IADD3 R61, P6, R152, 0xb000, RZ ;  /* 0x0000b000983d7810 */ /* 0x000fe20007fde0ff */
[----:B------:R-:W5:Y:S01]  /*16620*/  LD.E.128 R24, desc[UR42][R24.64] ;  /* 0x0000002a18187980 */ /* 0x000f62000c101d00 */
[----:B------:R-:W-:Y:S02]  /*16630*/  ISETP.GE.AND P0, PT, R162, R0, PT ;  /* 0x00000000a200720c */ /* 0x000fe40003f06270 */
[----:B------:R-:W-:Y:S01]  /*16640*/  IADD3 R7, P3, R152, 0xf000, RZ ;  /* 0x0000f00098077810 */ /* 0x000fe20007f7e0ff */
[----:B------:R-:W5:Y:S01]  /*16650*/  LD.E.128 R28, desc[UR42][R28.64] ;  /* 0x0000002a1c1c7980 */ /* 0x000f62000c101d00 */
[----:B------:R-:W-:Y:S01]  /*16660*/  LOP3.LUT R8, R23, 0x2, R8, 0xe2, !PT ;  /* 0x0000000217087812 */ /* 0x000fe200078ee208 */
[----:B------:R-:W-:Y:S01]  /*16670*/  IMAD.SHL.U32 R23, R9, 0x4, RZ ;  /* 0x0000000409177824 */ /* 0x000fe200078e00ff */
[----:B------:R-:W-:Y:S01]  /*16680*/  LOP3.LUT R52, R53, 0x380, RZ, 0xc0, !PT ;  /* 0x0000038035347812 */ /* 0x000fe200078ec0ff */
[----:B------:R-:W-:Y:S01]  /*16690*/  IMAD.X R77, RZ, RZ, R153, P3 ;  /* 0x000000ffff4d7224 */ /* 0x000fe200018e0699 */
[----:B------:R-:W-:Y:S01]  /*166a0*/  LOP3.LUT R56, R57, 0x380, RZ, 0xc0, !PT ;  /* 0x0000038039387812 */ /* 0x000fe200078ec0ff */
[----:B------:R-:W5:Y:S01]  /*166b0*/  LD.E.128 R32, desc[UR42][R32.64] ;  /* 0x0000002a20207980 */ /* 0x000f62000c101d00 */
[----:B------:R-:W-:-:S02]  /*166c0*/  LOP3.LUT R60, R61, 0x380, RZ, 0xc0, !PT ;  /* 0x000003803d3c7812 */ /* 0x000fc400078ec0ff */
[----:B------:R-:W-:Y:S01]  /*166d0*/  SEL R9, RZ, 0xffffffff, P0 ;  /* 0xffffffffff097807 */ /* 0x000fe20000000000 */
[----:B------:R-:W5:Y:S01]  /*166e0*/  LD.E.128 R48, desc[UR42][R48.64] ;  /* 0x0000002a30307980 */ /* 0x000f62000c101d00 */
[----:B------:R-:W-:Y:S02]  /*166f0*/  LOP3.LUT R6, R7, 0x380, RZ, 0xc0, !PT ;  /* 0x0000038007067812 */ /* 0x000fe400078ec0ff */
[----:B------:R-:W-:Y:S01]  /*16700*/  SHF.R.U64 R52, R52, 0x3, RZ ;  /* 0x0000000334347819 */ /* 0x000fe200000012ff */
[----:B------:R-:W-:Y:S01]  /*16710*/  IMAD.SHL.U32 R9, R9, 0x8, RZ ;  /* 0x0000000809097824 */ /* 0x000fe200078e00ff */
[----:B------:R-:W-:Y:S02]  /*16720*/  SHF.R.U64 R56, R56, 0x3, RZ ;  /* 0x0000000338387819 */ /* 0x000fe400000012ff */
[----:B------:R-:W-:Y:S02]  /*16730*/  SHF.R.U64 R60, R60, 0x3, RZ ;  /* 0x000000033c3c7819 */ /* 0x000fe400000012ff */
[----:B------:R-:W-:-:S02]  /*16740*/  SHF.R.U64 R5, R5, 0x3, RZ ;  /* 0x0000000305057819 */ /* 0x000fc400000012ff */
[----:B------:R-:W-:Y:S02]  /*16750*/  SHF.R.U64 R6, R6, 0x3, RZ ;  /* 0x0000000306067819 */ /* 0x000fe400000012ff */
[----:B------:R-:W-:Y:S02]  /*16760*/  LOP3.LUT R8, R23, 0x4, R8, 0xe2, !PT ;  /* 0x0000000417087812 */ /* 0x000fe400078ee208 */
[----:B------:R-:W-:Y:S02]  /*16770*/  ISETP.GE.AND P0, PT, R160, R0, PT ;  /* 0x00000000a000720c */ /* 0x000fe40003f06270 */
        /* <DEDUP_REMOVED lines=8> */
[----:B------:R-:W-:Y:S01]  /*16800*/  SHF.R.S32.HI R23, RZ, 0x1f, R3 ;  /* 0x0000001fff177819 */ /* 0x000fe20000011403 */
[----:B------:R-:W5:Y:S01]  /*16810*/  LD.E.128 R52, desc[UR42][R52.64] ;  /* 0x0000002a34347980 */ /* 0x000f62000c101d00 */
[----:B------:R-:W-:-:S02]  /*16820*/  LOP3.LUT R76, R6, R7, RZ, 0x3c, !PT ;  /* 0x00000007064c7212 */ /* 0x000fc400078e3cff */
[----:B------:R-:W-:Y:S01]  /*16830*/  LOP3.LUT R8, R9, 0x8, R8, 0xe2, !PT ;  /* 0x0000000809087812 */ /* 0x000fe200078ee208 */
[----:B------:R-:W-:Y:S01]  /*16840*/  IMAD R80, R23, UR4, RZ ;  /* 0x0000000417507c24 */ /* 0x000fe2000f8e02ff */
[----:B------:R-:W-:Y:S01]  /*16850*/  SEL R9, RZ, 0xffffffff, P0 ;  /* 0xffffffffff097807 */ /* 0x000fe20000000000 */
[----:B------:R-:W5:Y:S01]  /*16860*/  LD.E.128 R4, desc[UR42][R4.64] ;  /* 0x0000002a04047980 */ /* 0x000f62000c101d00 */
[----:B------:R-:W-:Y:S01]  /*16870*/  ISETP.GE.AND P0, PT, R158, R0, PT ;  /* 0x000000009e00720c */ /* 0x000fe20003f06270 */
[----:B------:R-:W-:Y:S02]  /*16880*/  IMAD.WIDE.U32 R10, R3, UR4, R10 ;  /* 0x00000004030a7c25 */ /* 0x000fe4000f8e000a */
[----:B------:R-:W5:Y:S02]  /*16890*/  LD.E.128 R56, desc[UR42][R56.64] ;  /* 0x0000002a38387980 */ /* 0x000f64000c101d00 */
[----:B------:R-:W-:Y:S02]  /*168a0*/  IMAD.SHL.U32 R23, R9, 0x10, RZ ;  /* 0x0000001009177824 */ /* 0x000fe400078e00ff */
[----:B------:R-:W5:Y:S01]  /*168b0*/  LD.E.128 R60, desc[UR42][R60.64] ;  /* 0x0000002a3c3c7980 */ /* 0x000f62000c101d00 */
[----:B------:R-:W-:-:S03]  /*168c0*/  IMAD R9, R3, UR5, R80 ;  /* 0x0000000503097c24 */ /* 0x000fc6000f8e0250 */
[----:B------:R-:W5:Y:S01]  /*168d0*/  LD.E.128 R76, desc[UR42][R76.64] ;  /* 0x0000002a4c4c7980 */ /* 0x000f62000c101d00 */
[----:B------:R-:W-:Y:S01]  /*168e0*/  SEL R3, RZ, 0xffffffff, P0 ;  /* 0xffffffffff037807 */ /* 0x000fe20000000000 */
[----:B------:R-:W-:Y:S01]  /*168f0*/  VIADD R156, R199, 0x180 ;  /* 0x00000180c79c7836 */ /* 0x000fe20000000000 */
[----:B------:R-:W-:Y:S01]  /*16900*/  LOP3.LUT R8, R23, 0x10, R8, 0xe2, !PT ;  /* 0x0000001017087812 */ /* 0x000fe200078ee208 */
[----:B------:R-:W-:Y:S01]  /*16910*/  @!PT LDS RZ, [RZ] ;  /* 0x00000000fffff984 */ /* 0x000fe20000000800 */
[----:B------:R-:W-:Y:S01]  /*16920*/  @!PT LDS RZ, [RZ] ;  /* 0x00000000fffff984 */ /* 0x000fe20000000800 */
[----:B------:R-:W-:Y:S01]  /*16930*/  @!PT LDS RZ, [RZ] ;  /* 0x00000000fffff984 */ /* 0x000fe20000000800 */
[----:B------:R-:W-:Y:S01]  /*16940*/  @!PT LDS RZ, [RZ] ;  /* 0x00000000fffff984 */ /* 0x000fe20000000800 */
[----:B------:R0:W-:Y:S06]  /*16950*/  MEMBAR.ALL.CTA ;  /* 0x0000000000007992 */ /* 0x0001ec0000008000 */
[----:B0-----:R-:W0:Y:S01]  /*16960*/  FENCE.VIEW.ASYNC.S ;  /* 0x00000000000073c6 */ /* 0x001e220000000000 */
[----:B------:R-:W-:Y:S01]  /*16970*/  ULDC.64 UR4, c[0x0][0xa80] ;  /* 0x0002a00000047ab9 */ /* 0x000fe20000000a00 */
[----:B------:R-:W-:Y:S01]  /*16980*/  IMAD.SHL.U32 R23, R3, 0x20, RZ ;  /* 0x0000002003177824 */ /* 0x000fe200078e00ff */
[----:B------:R-:W-:Y:S01]  /*16990*/  LEA R80, P1, R10, UR4, 0x1 ;  /* 0x000000040a507c11 */ /* 0x000fe2000f8208ff */
[----:B------:R-:W-:-:S02]  /*169a0*/  IMAD.IADD R3, R11, 0x1, R9 ;  /* 0x000000010b037824 */ /* 0x000fc400078e0209 */
[----:B------:R-:W-:Y:S01]  /*169b0*/  IMAD.IADD R20, R20, 0x1, R196 ;  /* 0x0000000114147824 */ /* 0x000fe200078e02c4 */
[-C--:B------:R-:W-:Y:S01]  /*169c0*/  ISETP.GE.AND P0, PT, R156, R0.reuse, PT ;  /* 0x000000009c00720c */ /* 0x080fe20003f06270 */
[----:B------:R-:W-:Y:S01]  /*169d0*/  VIADD R154, R199, 0x1c0 ;  /* 0x000001c0c79a7836 */ /* 0x000fe20000000000 */
[----:B------:R-:W-:Y:S01]  /*169e0*/  LEA.HI.X R84, R10, UR5, R3, 0x1, P1 ;  /* 0x000000050a547c11 */ /* 0x000fe200088f0c03 */
[----:B------:R-:W-:Y:S01]  /*169f0*/  VIADD R3, R2, 0x28c20 ;  /* 0x00028c2002037836 */ /* 0x000fe20000000000 */
[----:B------:R-:W-:Y:S02]  /*16a00*/  LOP3.LUT R8, R23, 0x20, R8, 0xe2, !PT ;  /* 0x0000002017087812 */ /* 0x000fe400078ee208 */
[----:B------:R-:W-:Y:S02]  /*16a10*/  ISETP.GE.AND P1, PT, R20, R21, PT ;  /* 0x000000151400720c */ /* 0x000fe40003f26270 */
[----:B------:R-:W-:Y:S02]  /*16a20*/  SEL R23, RZ, 0x40, P0 ;  /* 0x00000040ff177807 */ /* 0x000fe40000000000 */
[----:B------:R-:W-:-:S02]  /*16a30*/  ISETP.GE.AND P0, PT, R154, R0, PT ;  /* 0x000000009a00720c */ /* 0x000fc40003f06270 */
[----:B------:R-:W-:Y:S02]  /*16a40*/  LOP3.LUT R23, R8, R23, RZ, 0xfc, !PT ;  /* 0x0000001708177212 */ /* 0x000fe400078efcff */
[----:B------:R-:W-:Y:S02]  /*16a50*/  PRMT R3, RZ, 0x654, R3 ;  /* 0x00000654ff037816 */ /* 0x000fe40000000003 */
[----:B------:R-:W-:Y:S01]  /*16a60*/  SEL R8, RZ, 0x80, P0 ;  /* 0x00000080ff087807 */ /* 0x000fe20000000000 */
[C---:B------:R-:W-:Y:S01]  /*16a70*/  VIADD R155, R199.reuse, 0x1c0 ;  /* 0x000001c0c79b7836 */ /* 0x040fe20000000000 */
[----:B0-----:R0:W-:Y:S01]  /*16a80*/  SYNCS.ARRIVE.TRANS64.RED.A1T0 RZ, [R3+URZ], RZ ;  /* 0x000000ff03ff79a7 */ /* 0x0011e2000810043f */
[C---:B------:R-:W-:Y:S02]  /*16a90*/  VIADD R157, R199.reuse, 0x180 ;  /* 0x00000180c79d7836 */ /* 0x040fe40000000000 */
[C---:B------:R-:W-:Y:S02]  /*16aa0*/  VIADD R159, R199.reuse, 0x140 ;  /* 0x00000140c79f7836 */ /* 0x040fe40000000000 */
[----:B------:R-:W-:-:S02]  /*16ab0*/  VIADD R161, R199, 0x100 ;  /* 0x00000100c7a17836 */ /* 0x000fc40000000000 */
[----:B------:R-:W-:Y:S01]  /*16ac0*/  VIADD R163, R199, 0xc0 ;  /* 0x000000c0c7a37836 */ /* 0x000fe20000000000 */
[----:B0-----:R-:W-:Y:S01]  /*16ad0*/  LOP3.LUT R3, R23, R8, RZ, 0xfc, !PT ;  /* 0x0000000817037212 */ /* 0x001fe200078efcff */
[C---:B------:R-:W-:Y:S02]  /*16ae0*/  VIADD R165, R199.reuse, 0x80 ;  /* 0x00000080c7a57836 */ /* 0x040fe40000000000 */
[----:B------:R-:W-:Y:S01]  /*16af0*/  VIADD R167, R199, 0x40 ;  /* 0x00000040c7a77836 */ /* 0x000fe20000000000 */
[----:B------:R0:W1:Y:S01]  /*16b00*/  SHFL.IDX PT, R8, R80, RZ, 0x181f ;  /* 0x00181fff50087589 */ /* 0x00006200000e0000 */
[----:B------:R-:W-:Y:S03]  /*16b10*/  BSSY B1, `(.L_x_5961) ;  /* 0x0000029000017945 */ /* 0x000fe60003800000 */
[----:B------:R0:W2:Y:S01]  /*16b20*/  SHFL.IDX PT, R9, R84, RZ, 0x181f ;  /* 0x00181fff54097589 */ /* 0x0000a200000e0000 */
[----:B------:R-:W-:-:S02]  /*16b30*/  SHF.R.S32.HI R155, RZ, 0x1f, R155 ;  /* 0x0000001fff9b7819 */ /* 0x000fc4000001149b */
[----:B------:R-:W-:Y:S02]  /*16b40*/  SHF.R.S32.HI R157, RZ, 0x1f, R157 ;  /* 0x0000001fff9d7819 */ /* 0x000fe4000001149d */
[----:B------:R-:W-:Y:S02]  /*16b50*/  SHF.R.S32.HI R159, RZ, 0x1f, R159 ;  /* 0x0000001fff9f7819 */ /* 0x000fe4000001149f */
[----:B------:R-:W-:Y:S02]  /*16b60*/  SHF.R.S32.HI R161, RZ, 0x1f, R161 ;  /* 0x0000001fffa17819 */ /* 0x000fe400000114a1 */
[----:B------:R-:W-:Y:S02]  /*16b70*/  SHF.R.S32.HI R163, RZ, 0x1f, R163 ;  /* 0x0000001fffa37819 */ /* 0x000fe400000114a3 */
[----:B------:R-:W-:Y:S02]  /*16b80*/  SHF.R.S32.HI R165, RZ, 0x1f, R165 ;  /* 0x0000001fffa57819 */ /* 0x000fe400000114a5 */
[----:B------:R-:W-:Y:S01]  /*16b90*/  SHF.R.S32.HI R167, RZ, 0x1f, R167 ;  /* 0x0000001fffa77819 */ /* 0x000fe200000114a7 */
[----:B0-----:R-:W-:Y:S06]  /*16ba0*/  @P1 BRA `(.L_x_5962) ;  /* 0x00000000007c1947 */ /* 0x001fec0003800000 */
[-C--:B------:R-:W-:Y:S02]  /*16bb0*/  ISETP.GE.AND P0, PT, R199, R0.reuse, PT ;  /* 0x00000000c700720c */ /* 0x080fe40003f06270 */
[-C--:B------:R-:W-:Y:S02]  /*16bc0*/  ISETP.GE.AND P1, PT, R166, R0.reuse, PT ;  /* 0x00000000a600720c */ /* 0x080fe40003f26270 */
[-C--:B------:R-:W-:Y:S02]  /*16bd0*/  ISETP.GE.AND P5, PT, R164, R0.reuse, PT ;  /* 0x00000000a400720c */ /* 0x080fe40003fa6270 */
[-C--:B------:R-:W-:Y:S02]  /*16be0*/  ISETP.GE.AND P3, PT, R162, R0.reuse, PT ;  /* 0x00000000a200720c */ /* 0x080fe40003f66270 */
[----:B------:R-:W-:-:S05]  /*16bf0*/  ISETP.GE.AND P2, PT, R160, R0, PT ;  /* 0x00000000a000720c */ /* 0x000fca0003f46270 */
[----:B-12---:R-:W-:-:S05]  /*16c00*/  @!P0 IMAD.WIDE R10, R199, 0x2, R8 ;  /* 0x00000002c70a8825 */ /* 0x006fca00078e0208 */
[----:B-----5:R0:W-:Y:S02]  /*16c10*/  @!P0 ST.E.128 desc[UR42][R10.64], R4 ;  /* 0x000000040a008985 */ /* 0x0201e4000c101d2a */
[-C--:B0-----:R-:W-:Y:S02]  /*16c20*/  @!P1 LEA R4, P0, R166, R8.reuse, 0x1 ;  /* 0x00000008a6049211 */ /* 0x081fe400078008ff */
[----:B------:R-:W-:Y:S02]  /*16c30*/  @!P3 LEA R6, P6, R162, R8, 0x1 ;  /* 0x00000008a206b211 */ /* 0x000fe400078c08ff */
[-C--:B------:R-:W-:Y:S02]  /*16c40*/  @!P1 LEA.HI.X R5, R166, R9.reuse, R167, 0x1, P0 ;  /* 0x00000009a6059211 */ /* 0x080fe400000f0ca7 */
[----:B------:R-:W-:Y:S02]  /*16c50*/  LOP3.LUT P0, RZ, R23, 0x40, RZ, 0xc0, !PT ;  /* 0x0000004017ff7812 */ /* 0x000fe4000780c0ff */
[----:B------:R-:W-:Y:S01]  /*16c60*/  @!P3 LEA.HI.X R7, R162, R9, R163, 0x1, P6 ;  /* 0x00000009a207b211 */ /* 0x000fe200030f0ca3 */
[----:B------:R0:W-:Y:S01]  /*16c70*/  @!P1 ST.E.128 desc[UR42][R4.64], R24 ;  /* 0x0000001804009985 */ /* 0x0001e2000c101d2a */
[----:B------:R-:W-:-:S13]  /*16c80*/  ISETP.GE.AND P1, PT, R158, R0, PT ;  /* 0x000000009e00720c */ /* 0x000fda0003f26270 */
[-C--:B------:R-:W-:Y:S02]  /*16c90*/  @!P1 LEA R10, P6, R158, R8.reuse, 0x1 ;  /* 0x000000089e0a9211 */ /* 0x080fe400078c08ff */
[----:B0-----:R-:W-:Y:S02]  /*16ca0*/  @!P5 LEA R4, P4, R164, R8, 0x1 ;  /* 0x00000008a404d211 */ /* 0x001fe400078808ff */
[-C--:B------:R-:W-:Y:S02]  /*16cb0*/  @!P1 LEA.HI.X R11, R158, R9.reuse, R159, 0x1, P6 ;  /* 0x000000099e0b9211 */ /* 0x080fe400030f0c9f */
        /* <DEDUP_REMOVED lines=14> */
.L_x_5962:
[----:B------:R-:W-:Y:S05]  /*16da0*/  BSYNC B1 ;  /* 0x0000000000017941 */ /* 0x000fea0003800000 */
.L_x_5961:
[----:B------:R-:W-:Y:S01]  /*16db0*/  VIADD R20, R20, 0x20 ;  /* 0x0000002014147836 */ /* 0x000fe20000000000 */
[----:B0----5:R0:W3:Y:S04]  /*16dc0*/  SHFL.IDX PT, R5, R84, 0x1, 0x181f ;  /* 0x00381f0054057f89 */ /* 0x0210e800000e0000 */
        /* <DEDUP_REMOVED lines=36> */
.L_x_5960:
[----:B01----:R-:W2:Y:S01]  /*17010*/  LDL.LU R12, [R1+0x58] ;  /* 0x00005800010c7983 */ /* 0x003ea20000300800 */
[----:B------:R-:W-:Y:S01]  /*17020*/  ULDC.64 UR4, c[0x0][0xb08] ;  /* 0x0002c20000047ab9 */ /* 0x000fe20000000a00 */
[----:B------:R-:W0:Y:S01]  /*17030*/  LDC R13, c[0x0][0xbe8] ;  /* 0x0002fa00ff0d7b82 */ /* 0x000e220000000800 */
[----:B------:R-:W-:Y:S01]  /*17040*/  IMAD R0, R0, UR4, RZ ;  /* 0x0000000400007c24 */ /* 0x000fe2000f8e02ff */
[----:B------:R-:W-:Y:S01]  /*17050*/  BSSY B1, `(.L_x_5964) ;  /* 0x0000110000017945 */ /* 0x000fe20003800000 */
[----:B------:R-:W-:-:S04]  /*17060*/  IMAD.WIDE.U32 R10, R3, UR4, RZ ;  /* 0x00000004030a7c25 */ /* 0x000fc8000f8e00ff */
[----:B------:R-:W-:Y:S01]  /*17070*/  IMAD R0, R3, UR5, R0 ;  /* 0x0000000503007c24 */ /* 0x000fe2000f8e0200 */
[----:B------:R-:W-:Y:S01]  /*17080*/  ULDC.64 UR4, c[0x0][0xb38] ;  /* 0x0002ce0000047ab9 */ /* 0x000fe20000000a00 */
[----:B------:R-:W-:Y:S02]  /*17090*/  IMAD.IADD R3, R212, 0x1, R196 ;  /* 0x00000001d4037824 */ /* 0x000fe400078e02c4 */
[----:B------:R-:W-:Y:S01]  /*170a0*/  IMAD.IADD R11, R11, 0x1, R0 ;  /* 0x000000010b0b7824 */ /* 0x000fe200078e0200 */
[----:B------:R-:W-:Y:S01]  /*170b0*/  SHF.R.S32.HI R0, RZ, 0x1f, R9 ;  /* 0x0000001fff007819 */ /* 0x000fe20000011409 */
[----:B------:R-:W-:Y:S02]  /*170c0*/  IMAD.IADD R196, R194, 0x1, R196 ;  /* 0x00000001c2c47824 */ /* 0x000fe400078e02c4 */
[----:B------:R-:W-:-:S04]  /*170d0*/  IMAD.WIDE.U32 R10, R188, UR4, R10 ;  /* 0x00000004bc0a7c25 */ /* 0x000fc8000f8e000a */
[----:B------:R-:W-:Y:S01]  /*170e0*/  IMAD R11, R188, UR5, R11 ;  /* 0x00000005bc0b7c24 */ /* 0x000fe2000f8e020b */
[----:B------:R-:W-:Y:S01]  /*170f0*/  ULDC.64 UR4, c[0x0][0xb40] ;  /* 0x0002d00000047ab9 */ /* 0x000fe20000000a00 */
[----:B----4-:R-:W-:Y:S02]  /*17100*/  VIADD R80, R197, 0xf8 ;  /* 0x000000f8c5507836 */ /* 0x010fe40000000000 */
[----:B------:R-:W-:Y:S01]  /*17110*/  IMAD R0, R0, UR4, RZ ;  /* 0x0000000400007c24 */ /* 0x000fe2000f8e02ff */
[----:B0-----:R-:W-:Y:S01]  /*17120*/  ISETP.NE.AND P0, PT, R13, 0x1, PT ;  /* 0x000000010d00780c */ /* 0x001fe20003f05270 */
[----:B------:R-:W-:Y:S01]  /*17130*/  IMAD.WIDE.U32 R10, R9, UR4, R10 ;  /* 0x00000004090a7c25 */ /* 0x000fe2000f8e000a */
[----:B------:R-:W-:-:S03]  /*17140*/  SHF.R.S32.HI R80, RZ, 0x1f, R80 ;  /* 0x0000001fff507819 */ /* 0x000fc60000011450 */
[----:B------:R-:W-:Y:S01]  /*17150*/  IMAD R0, R9, UR5, R0 ;  /* 0x0000000509007c24 */ /* 0x000fe2000f8e0200 */
[----:B------:R-:W-:Y:S01]  /*17160*/  ULDC.64 UR4, c[0x0][0xb48] ;  /* 0x0002d20000047ab9 */ /* 0x000fe20000000a00 */
[----:B------:R-:W-:Y:S02]  /*17170*/  IMAD.MOV.U32 R9, RZ, RZ, R3 ;  /* 0x000000ffff097224 */ /* 0x000fe400078e0003 */
[----:B------:R-:W-:Y:S02]  /*17180*/  IMAD.IADD R11, R11, 0x1, R0 ;  /* 0x000000010b0b7824 */ /* 0x000fe400078e0200 */
[C---:B------:R-:W-:Y:S02]  /*17190*/  VIADD R153, R197.reuse, 0xf0 ;  /* 0x000000f0c5997836 */ /* 0x040fe40000000000 */
[----:B------:R-:W0:Y:S01]  /*171a0*/  @P0 LDC R0, c[0x0][0xbf0] ;  /* 0x0002fc00ff000b82 */ /* 0x000e220000000800 */
        /* <DEDUP_REMOVED lines=72> */
[----:B------:R-:W-:Y:S02]  /*17630*/  VIADD R227, R197, 0x30 ;  /* 0x00000030c5e37836 */ /* 0x000fe40000000000 */
[----:B--2---:R-:W-:-:S04]  /*17640*/  IMAD.WIDE.U32 R10, R12, UR4, R10 ;  /* 0x000000040c0a7c25 */ /* 0x004fc8000f8e000a */
[----:B------:R-:W-:Y:S01]  /*17650*/  IMAD R11, R12, UR5, R11 ;  /* 0x000000050c0b7c24 */ /* 0x000fe2000f8e020b */
[----:B------:R-:W-:Y:S01]  /*17660*/  ULDC.64 UR4, c[0x0][0xb30] ;  /* 0x0002cc0000047ab9 */ /* 0x000fe20000000a00 */
[----:B------:R-:W1:Y:S02]  /*17670*/  @P0 LDC R12, c[0x0][0xbec] ;  /* 0x0002fb00ff0c0b82 */ /* 0x000e640000000800 */
[----:B-1----:R-:W-:-:S05]  /*17680*/  @P0 IMAD.HI.U32 R12, R3, R12, RZ ;  /* 0x0000000c030c0227 */ /* 0x002fca00078e00ff */
[----:B0-----:R-:W-:-:S04]  /*17690*/  @P0 SHF.R.U32.HI R9, RZ, R0, R12 ;  /* 0x00000000ff090219 */ /* 0x001fc8000001160c */
[C---:B------:R-:W-:Y:S01]  /*176a0*/  IADD3 R0, -R9.reuse, RZ, RZ ;  /* 0x000000ff09007210 */ /* 0x040fe20007ffe1ff */
[----:B------:R-:W-:-:S04]  /*176b0*/  IMAD.WIDE.U32 R10, R9, UR4, R10 ;  /* 0x00000004090a7c25 */ /* 0x000fc8000f8e000a */
[----:B------:R-:W-:Y:S02]  /*176c0*/  IMAD R3, R13, R0, R3 ;  /* 0x000000000d037224 */ /* 0x000fe400078e0203 */
[----:B------:R-:W-:Y:S01]  /*176d0*/  IMAD R0, R8, R13, RZ ;  /* 0x0000000d08007224 */ /* 0x000fe200078e02ff */
[----:B------:R-:W-:-:S05]  /*176e0*/  SHF.R.S32.HI R8, RZ, 0x1f, R9 ;  /* 0x0000001fff087819 */ /* 0x000fca0000011409 */
[----:B------:R-:W-:-:S04]  /*176f0*/  IMAD R8, R8, UR4, RZ ;  /* 0x0000000408087c24 */ /* 0x000fc8000f8e02ff */
[----:B------:R-:W-:Y:S01]  /*17700*/  IMAD R8, R9, UR5, R8 ;  /* 0x0000000509087c24 */ /* 0x000fe2000f8e0208 */
[----:B------:R-:W-:-:S03]  /*17710*/  ULDC.64 UR4, c[0x0][0xb28] ;  /* 0x0002ca0000047ab9 */ /* 0x000fc60000000a00 */
[----:B------:R-:W-:Y:S01]  /*17720*/  IMAD.IADD R11, R11, 0x1, R8 ;  /* 0x000000010b0b7824 */ /* 0x000fe200078e0208 */
[----:B------:R-:W-:Y:S01]  /*17730*/  SHF.R.S32.HI R8, RZ, 0x1f, R3 ;  /* 0x0000001fff087819 */ /* 0x000fe20000011403 */
[----:B------:R-:W-:-:S04]  /*17740*/  IMAD.WIDE.U32 R10, R3, UR4, R10 ;  /* 0x00000004030a7c25 */ /* 0x000fc8000f8e000a */
[----:B------:R-:W-:-:S04]  /*17750*/  IMAD R8, R8, UR4, RZ ;  /* 0x0000000408087c24 */ /* 0x000fc8000f8e02ff */
        /* <DEDUP_REMOVED lines=19> */
[----:B------:R-:W-:Y:S01]  /*17890*/  ISETP.GE.AND P4, PT, R195, UR4, PT ;  /* 0x00000004c3007c0c */ /* 0x000fe2000bf86270 */
[----:B------:R-:W-:Y:S01]  /*178a0*/  VIADD R10, R197, 0x20 ;  /* 0x00000020c50a7836 */ /* 0x000fe20000000000 */
[----:B------:R-:W-:-:S04]  /*178b0*/  SHF.R.S32.HI R11, RZ, 0x1f, R11 ;  /* 0x0000001fff0b7819 */ /* 0x000fc8000001140b */
[----:B------:R-:W-:-:S03]  /*178c0*/  SHF.R.S32.HI R10, RZ, 0x1f, R10 ;  /* 0x0000001fff0a7819 */ /* 0x000fc6000001140a */
        /* <DEDUP_REMOVED lines=21> */
[----:B------:R-:W-:-:S05]  /*17a20*/  @!P1 LEA.HI.X R9, R21, R13, R11, 0x2, P2 ;  /* 0x0000000d15099211 */ /* 0x000fca00010f140b */
[----:B------:R0:W-:Y:S01]  /*17a30*/  @!P1 ST.E.64 desc[UR42][R8.64], R36 ;  /* 0x0000002408009985 */ /* 0x0001e2000c101b2a */
[----:B------:R-:W-:Y:S02]  /*17a40*/  ISETP.GE.AND P1, PT, R14, UR4, PT ;  /* 0x000000040e007c0c */ /* 0x000fe4000bf26270 */
        /* <DEDUP_REMOVED lines=56> */
[----:B------:R-:W-:Y:S01]  /*17dd0*/  @!P2 ST.E.64 desc[UR42][R14.64], R88 ;  /* 0x000000580e00a985 */ /* 0x000fe2000c101b2a */
[-C--:B0-----:R-:W-:Y:S02]  /*17de0*/  @!P3 LEA R6, P6, R178, R20.reuse, 0x2 ;  /* 0x00000014b206b211 */ /* 0x081fe400078c10ff */
[-C--:B------:R-:W-:Y:S02]  /*17df0*/  @!P4 LEA R8, P2, R176, R20.reuse, 0x2 ;  /* 0x00000014b008c211 */ /* 0x080fe400078410ff */
[-C--:B------:R-:W-:Y:S02]  /*17e00*/  @!P3 LEA.HI.X R7, R178, R13.reuse, R179, 0x2, P6 ;  /* 0x0000000db207b211 */ /* 0x080fe400030f14b3 */
[----:B-1----:R-:W-:Y:S02]  /*17e10*/  @!P5 LEA R10, P6, R174, R20, 0x2 ;  /* 0x00000014ae0ad211 */ /* 0x002fe400078c10ff */
        /* <DEDUP_REMOVED lines=51> */
.L_x_5965:
[----:B------:R-:W-:Y:S05]  /*18150*/  BSYNC B1 ;  /* 0x0000000000017941 */ /* 0x000fea0003800000 */
.L_x_5964:
[----:B---3--:R-:W-:Y:S01]  /*18160*/  VIADD R7, R196, 0x8 ;  /* 0x00000008c4077836 */ /* 0x008fe20000000000 */
[----:B0-----:R-:W0:Y:S04]  /*18170*/  SHFL.IDX PT, R12, R12, 0x1, 0x1c1f ;  /* 0x003c1f000c0c7f89 */ /* 0x001e2800000e0000 */
[----:B------:R-:W-:Y:S01]  /*18180*/  ISETP.GE.AND P0, PT, R7, R0, PT ;  /* 0x000000000700720c */ /* 0x000fe20003f06270 */
[----:B------:R-:W3:-:S12]  /*18190*/  SHFL.IDX PT, R3, R3, 0x1, 0x1c1f ;  /* 0x003c1f0003037f89 */ /* 0x000ed800000e0000 */
[----:B------:R-:W-:Y:S05]  /*181a0*/  @P0 BRA `(.L_x_5963) ;  /* 0x0000001800580947 */ /* 0x000fea0003800000 */
[----:B------:R-:W-:Y:S01]  /*181b0*/  ULDC UR4, c[0x0][0xac8] ;  /* 0x0002b20000047ab9 */ /* 0x000fe20000000800 */
[C---:B------:R-:W-:Y:S01]  /*181c0*/  VIADD R10, R197.reuse, 0x8 ;  /* 0x00000008c50a7836 */ /* 0x040fe20000000000 */
[C---:B------:R-:W-:Y:S01]  /*181d0*/  ISETP.GE.AND P4, PT, R197.reuse, UR4, PT ;  /* 0x00000004c5007c0c */ /* 0x040fe2000bf86270 */
[C---:B------:R-:W-:Y:S01]  /*181e0*/  VIADD R21, R197.reuse, 0x10 ;  /* 0x00000010c5157836 */ /* 0x040fe20000000000 */
[----:B------:R-:W-:Y:S01]  /*181f0*/  SHF.R.S32.HI R8, RZ, 0x1f, R197 ;  /* 0x0000001fff087819 */ /* 0x000fe200000114c5 */
[C---:B------:R-:W-:Y:S01]  /*18200*/  VIADD R15, R197.reuse, 0x18 ;  /* 0x00000018c50f7836 */ /* 0x040fe20000000000 */
[----:B------:R-:W-:Y:S01]  /*18210*/  ISETP.GE.AND P2, PT, R10, UR4, PT ;  /* 0x000000040a007c0c */ /* 0x000fe2000bf46270 */
[----:B------:R-:W-:Y:S01]  /*18220*/  VIADD R11, R197, 0x8 ;  /* 0x00000008c50b7836 */ /* 0x000fe20000000000 */
[----:B------:R-:W-:Y:S01]  /*18230*/  ISETP.GE.AND P1, PT, R21, UR4, PT ;  /* 0x0000000415007c0c */ /* 0x000fe2000bf26270 */
[----:B--2---:R-:W-:Y:S01]  /*18240*/  VIADD R13, R197, 0x20 ;  /* 0x00000020c50d7836 */ /* 0x004fe20000000000 */
[----:B------:R-:W-:Y:S01]  /*18250*/  ISETP.GE.AND P0, PT, R15, UR4, PT ;  /* 0x000000040f007c0c */ /* 0x000fe2000bf06270 */
[C---:B------:R-:W-:Y:S01]  /*18260*/  VIADD R24, R197.reuse, 0x10 ;  /* 0x00000010c5187836 */ /* 0x040fe20000000000 */
[----:B------:R-:W-:Y:S01]  /*18270*/  SHF.R.S32.HI R11, RZ, 0x1f, R11 ;  /* 0x0000001fff0b7819 */ /* 0x000fe2000001140b */
[----:B-1----:R-:W-:-:S02]  /*18280*/  VIADD R20, R197, 0x18 ;  /* 0x00000018c5147836 */ /* 0x002fc40000000000 */
[CC--:B---3--:R-:W-:Y:S01]  /*18290*/  @!P4 LEA R6, P3, R197.reuse, R3.reuse, 0x2 ;  /* 0x00000003c506c211 */ /* 0x0c8fe200078610ff */
[C---:B------:R-:W-:Y:S01]  /*182a0*/  VIADD R14, R197.reuse, 0x28 ;  /* 0x00000028c50e7836 */ /* 0x040fe20000000000 */
[----:B------:R-:W-:Y:S02]  /*182b0*/  SHF.R.S32.HI R24, RZ, 0x1f, R24 ;  /* 0x0000001fff187819 */ /* 0x000fe40000011418 */
[----:B0-----:R-:W-:Y:S02]  /*182c0*/  @!P4 LEA.HI.X R7, R197, R12, R8, 0x2, P3 ;  /* 0x0000000cc507c211 */ /* 0x001fe400018f1408 */
[----:B------:R-:W-:Y:S02]  /*182d0*/  ISETP.GE.AND P3, PT, R13, UR4, PT ;  /* 0x000000040d007c0c */ /* 0x000fe4000bf66270 */
[----:B------:R-:W-:Y:S01]  /*182e0*/  @!P1 LEA R8, P5, R21, R3, 0x2 ;  /* 0x0000000315089211 */ /* 0x000fe200078a10ff */
[----:B------:R0:W-:Y:S01]  /*182f0*/  @!P4 ST.E.64 desc[UR42][R6.64], R26 ;  /* 0x0000001a0600c985 */ /* 0x0001e2000c101b2a */
[----:B------:R-:W-:-:S02]  /*18300*/  SHF.R.S32.HI R20, RZ, 0x1f, R20 ;  /* 0x0000001fff147819 */ /* 0x000fc40000011414 */
[----:B------:R-:W-:Y:S02]  /*18310*/  @!P1 LEA.HI.X R9, R21, R12, R24, 0x2, P5 ;  /* 0x0000000c15099211 */ /* 0x000fe400028f1418 */
[----:B------:R-:W-:Y:S02]  /*18320*/  ISETP.GE.AND P4, PT, R14, UR4, PT ;  /* 0x000000040e007c0c */ /* 0x000fe4000bf86270 */
[----:B------:R-:W-:Y:S02]  /*18330*/  ISETP.GE.AND P5, PT, R227, UR4, PT ;  /* 0x00000004e3007c0c */ /* 0x000fe4000bfa6270 */
[----:B0-----:R-:W-:-:S04]  /*18340*/  @!P2 LEA R6, P6, R10, R3, 0x2 ;  /* 0x000000030a06a211 */ /* 0x001fc800078c10ff */
[----:B------:R-:W-:Y:S02]  /*18350*/  @!P2 LEA.HI.X R7, R10, R12, R11, 0x2, P6 ;  /* 0x0000000c0a07a211 */ /* 0x000fe400030f140b */
[----:B------:R-:W-:-:S03]  /*18360*/  @!P0 LEA R10, P6, R15, R3, 0x2 ;  /* 0x000000030f0a8211 */ /* 0x000fc600078c10ff */
[----:B------:R0:W-:Y:S01]  /*18370*/  @!P2 ST.E.64 desc[UR42][R6.64], R30 ;  /* 0x0000001e0600a985 */ /* 0x0001e2000c101b2a */
[----:B------:R-:W-:Y:S01]  /*18380*/  @!P0 LEA.HI.X R11, R15, R12, R20, 0x2, P6 ;  /* 0x0000000c0f0b8211 */ /* 0x000fe200030f1414 */
[----:B------:R-:W-:Y:S02]  /*18390*/  VIADD R15, R197, 0x20 ;  /* 0x00000020c50f7836 */ /* 0x000fe40000000000 */
[----:B------:R1:W-:Y:S03]  /*183a0*/  @!P1 ST.E.64 desc[UR42][R8.64], R34 ;  /* 0x0000002208009985 */ /* 0x0003e6000c101b2a */
[----:B------:R-:W-:Y:S01]  /*183b0*/  SHF.R.S32.HI R15, RZ, 0x1f, R15 ;  /* 0x0000001fff0f7819 */ /* 0x000fe2000001140f */
[----:B------:R2:W-:Y:S01]  /*183c0*/  @!P0 ST.E.64 desc[UR42][R10.64], R38 ;  /* 0x000000260a008985 */ /* 0x0005e2000c101b2a */
[----:B------:R-:W-:Y:S02]  /*183d0*/  ISETP.GE.AND P0, PT, R224, UR4, PT ;  /* 0x00000004e0007c0c */ /* 0x000fe4000bf06270 */
[----:B0-----:R-:W-:-:S04]  /*183e0*/  @!P3 LEA R6, P1, R13, R3, 0x2 ;  /* 0x000000030d06b211 */ /* 0x001fc800078210ff */
[-C--:B------:R-:W-:Y:S01]  /*183f0*/  @!P3 LEA.HI.X R7, R13, R12.reuse, R15, 0x2, P1 ;  /* 0x0000000c0d07b211 */ /* 0x080fe200008f140f */
[C---:B------:R-:W-:Y:S01]  /*18400*/  VIADD R15, R197.reuse, 0x28 ;  /* 0x00000028c50f7836 */ /* 0x040fe20000000000 */
[-C--:B-1----:R-:W-:Y:S01]  /*18410*/  @!P4 LEA R8, P2, R14, R3.reuse, 0x2 ;  /* 0x000000030e08c211 */ /* 0x082fe200078410ff */
[----:B------:R-:W-:Y:S01]  /*18420*/  VIADD R13, R197, 0x30 ;  /* 0x00000030c50d7836 */ /* 0x000fe20000000000 */
[----:B------:R-:W-:Y:S01]  /*18430*/  ISETP.GE.AND P1, PT, R222, UR4, PT ;  /* 0x00000004de007c0c */ /* 0x000fe2000bf26270 */
[----:B------:R0:W-:Y:S01]  /*18440*/  @!P3 ST.E.64 desc[UR42][R6.64], R42 ;  /* 0x0000002a0600b985 */ /* 0x0001e2000c101b2a */
[----:B------:R-:W-:Y:S02]  /*18450*/  SHF.R.S32.HI R15, RZ, 0x1f, R15 ;  /* 0x0000001fff0f7819 */ /* 0x000fe4000001140f */
[----:B--2---:R-:W-:Y:S02]  /*18460*/  @!P5 LEA R10, P6, R227, R3, 0x2 ;  /* 0x00000003e30ad211 */ /* 0x004fe400078c10ff */
[----:B------:R-:W-:-:S02]  /*18470*/  @!P4 LEA.HI.X R9, R14, R12, R15, 0x2, P2 ;  /* 0x0000000c0e09c211 */ /* 0x000fc400010f140f */
[----:B------:R-:W-:Y:S02]  /*18480*/  ISETP.GE.AND P2, PT, R220, UR4, PT ;  /* 0x00000004dc007c0c */ /* 0x000fe4000bf46270 */
[----:B------:R-:W-:Y:S01]  /*18490*/  SHF.R.S32.HI R13, RZ, 0x1f, R13 ;  /* 0x0000001fff0d7819 */ /* 0x000fe2000001140d */
[----:B------:R1:W-:Y:S01]  /*184a0*/  @!P4 ST.E.64 desc[UR42][R8.64], R46 ;  /* 0x0000002e0800c985 */ /* 0x0003e2000c101b2a */
[----:B------:R-:W-:Y:S02]  /*184b0*/  ISETP.GE.AND P3, PT, R211, UR4, PT ;  /* 0x00000004d3007c0c */ /* 0x000fe4000bf66270 */
[-C--:B------:R-:W-:Y:S02]  /*184c0*/  @!P5 LEA.HI.X R11, R227, R12.reuse, R13, 0x2, P6 ;  /* 0x0000000ce30bd211 */ /* 0x080fe400030f140d */
[C---:B0-----:R-:W-:Y:S02]  /*184d0*/  @!P0 LEA R6, P6, R224.reuse, R3, 0x2 ;  /* 0x00000003e0068211 */ /* 0x041fe400078c10ff */
[----:B------:R-:W-:Y:S01]  /*184e0*/  ISETP.GE.AND P4, PT, R209, UR4, PT ;  /* 0x00000004d1007c0c */ /* 0x000fe2000bf86270 */
[----:B------:R0:W-:Y:S01]  /*184f0*/  @!P5 ST.E.64 desc[UR42][R10.64], R50 ;  /* 0x000000320a00d985 */ /* 0x0001e2000c101b2a */
[----:B------:R-:W-:-:S02]  /*18500*/  @!P0 LEA.HI.X R7, R224, R12, R225, 0x2, P6 ;  /* 0x0000000ce0078211 */ /* 0x000fc400030f14e1 */
        /* <DEDUP_REMOVED lines=11> */
[----:B------:R-:W-:Y:S02]  /*185c0*/  @!P3 LEA.HI.X R7, R211, R12, R213, 0x2, P6 ;  /* 0x0000000cd307b211 */ /* 0x000fe400030f14d5 */
[----:B0-----:R-:W-:-:S03]  /*185d0*/  @!P4 LEA R8, P2, R209, R3, 0x2 ;  /* 0x00000003d108c211 */ /* 0x001fc600078410ff */
[----:B------:R0:W-:Y:S01]  /*185e0*/  @!P3 ST.E.64 desc[UR42][R6.64], R66 ;  /* 0x000000420600b985 */ /* 0x0001e2000c101b2a */
[-C--:B------:R-:W-:Y:S02]  /*185f0*/  @!P4 LEA.HI.X R9, R209, R12.reuse, R210, 0x2, P2 ;  /* 0x0000000cd109c211 */ /* 0x080fe400010f14d2 */
[----:B------:R-:W-:Y:S02]  /*18600*/  ISETP.GE.AND P2, PT, R182, UR4, PT ;  /* 0x00000004b6007c0c */ /* 0x000fe4000bf46270 */
[CC--:B-1----:R-:W-:Y:S01]  /*18610*/  @!P5 LEA R10, P6, R203.reuse, R3.reuse, 0x2 ;  /* 0x00000003cb0ad211 */ /* 0x0c2fe200078c10ff */
[----:B------:R1:W-:Y:S03]  /*18620*/  @!P4 ST.E.64 desc[UR42][R8.64], R70 ;  /* 0x000000460800c985 */ /* 0x0003e6000c101b2a */
        /* <DEDUP_REMOVED lines=9> */
[----:B------:R-:W-:Y:S02]  /*186c0*/  ISETP.GE.AND P3, PT, R176, UR4, PT ;  /* 0x00000004b0007c0c */ /* 0x000fe4000bf66270 */
[-C--:B0-----:R-:W-:Y:S01]  /*186d0*/  @!P2 LEA R10, P6, R182, R3.reuse, 0x2 ;  /* 0x00000003b60aa211 */ /* 0x081fe200078c10ff */
[----:B------:R0:W-:Y:S01]  /*186e0*/  @!P1 ST.E.64 desc[UR42][R8.64], R4 ;  /* 0x0000000408009985 */ /* 0x0001e2000c101b2a */
[----:B------:R-:W-:Y:S02]  /*186f0*/  ISETP.GE.AND P1, PT, R172, UR4, PT ;  /* 0x00000004ac007c0c */ /* 0x000fe4000bf26270 */
[----:B------:R-:W-:Y:S02]  /*18700*/  @!P2 LEA.HI.X R11, R182, R12, R183, 0x2, P6 ;  /* 0x0000000cb60ba211 */ /* 0x000fe400030f14b7 */
[----:B-1----:R-:W-:-:S03]  /*18710*/  @!P4 LEA R6, P0, R178, R3, 0x2 ;  /* 0x00000003b206c211 */ /* 0x002fc600078010ff */
[----:B------:R-:W-:Y:S01]  /*18720*/  @!P2 ST.E.64 desc[UR42][R10.64], R86 ;  /* 0x000000560a00a985 */ /* 0x000fe2000c101b2a */
        /* <DEDUP_REMOVED lines=25> */
[-C--:B------:R-:W-:Y:S02]  /*188c0*/  @!P5 LEA.HI.X R5, R168, R12.reuse, R169, 0x2, P1 ;  /* 0x0000000ca805d211 */ /* 0x080fe400008f14a9 */
[----:B--2---:R-:W-:Y:S02]  /*188d0*/  @!P3 LEA R8, P6, R164, R3, 0x2 ;  /* 0x00000003a408b211 */ /* 0x004fe400078c10ff */
[----:B------:R-:W-:Y:S01]  /*188e0*/  ISETP.GE.AND P1, PT, R160, UR4, PT ;  /* 0x00000004a0007c0c */ /* 0x000fe2000bf26270 */
        /* <DEDUP_REMOVED lines=16> */
[-C--:B------:R-:W-:Y:S02]  /*189f0*/  @!P2 LEA.HI.X R9, R154, R12.reuse, R155, 0x2, P1 ;  /* 0x0000000c9a09a211 */ /* 0x080fe400008f149b */
[-C--:B0-----:R-:W-:Y:S02]  /*18a00*/  @!P4 LEA R6, P0, R158, R3.reuse, 0x2 ;  /* 0x000000039e06c211 */ /* 0x081fe400078010ff */
[-C--:B-1----:R-:W-:Y:S02]  /*18a10*/  @!P3 LEA R4, P6, R156, R3.reuse, 0x2 ;  /* 0x000000039c04b211 */ /* 0x082fe400078c10ff */
[-C--:B------:R-:W-:Y:S02]  /*18a20*/  @!P4 LEA.HI.X R7, R158, R12.reuse, R159, 0x2, P0 ;  /* 0x0000000c9e07c211 */ /* 0x080fe400000f149f */
[----:B------:R-:W-:Y:S02]  /*18a30*/  @!P5 LEA R10, P0, R152, R3, 0x2 ;  /* 0x00000003980ad211 */ /* 0x000fe400078010ff */
        /* <DEDUP_REMOVED lines=8> */
[----:B0-----:R-:W-:-:S04]  /*18ac0*/  LEA R4, P0, R23, R3, 0x2 ;  /* 0x0000000317047211 */ /* 0x001fc800078010ff */
[----:B------:R-:W-:-:S05]  /*18ad0*/  LEA.HI.X R5, R23, R12, R80, 0x2, P0 ;  /* 0x0000000c17057211 */ /* 0x000fca00000f1450 */
[----:B------:R0:W-:Y:S01]  /*18ae0*/  ST.E.64 desc[UR42][R4.64], R150 ;  /* 0x0000009604007985 */ /* 0x0001e2000c101b2a */
[----:B------:R-:W-:Y:S05]  /*18af0*/  BRA `(.L_x_5963) ;  /* 0x0000001000047947 */ /* 0x000fea0003800000 */
.L_x_5957:
[----:B---3--:R-:W3:Y:S01]  /*18b00*/  LDL R10, [R1+0x54] ;  /* 0x00005400010a7983 */ /* 0x008ee20000100800 */
[----:B------:R-:W-:Y:S01]  /*18b10*/  ULDC.64 UR4, c[0x0][0xc08] ;  /* 0x0003020000047ab9 */ /* 0x000fe20000000a00 */
[----:B------:R-:W3:Y:S01]  /*18b20*/  LDC.64 R4, c[0x0][0xc00] ;  /* 0x00030000ff047b82 */ /* 0x000ee20000000a00 */
[----:B------:R-:W-:Y:S01]  /*18b30*/  ISETP.NE.U32.AND P0, PT, RZ, UR4, PT ;  /* 0x00000004ff007c0c */ /* 0x000fe2000bf05070 */
[----:B------:R-:W2:Y:S01]  /*18b40*/  LDL R9, [R1+0x50] ;  /* 0x0000500001097983 */ /* 0x000ea20000100800 */
[----:B------:R-:W-:Y:S02]  /*18b50*/  IMAD.MOV.U32 R3, RZ, RZ, RZ ;  /* 0x000000ffff037224 */ /* 0x000fe400078e00ff */
[----:B------:R-:W-:Y:S01]  /*18b60*/  ISETP.NE.AND.EX P1, PT, RZ, UR5, PT, P0 ;  /* 0x00000005ff007c0c */ /* 0x000fe2000bf25300 */
[----:B------:R-:W-:Y:S02]  /*18b70*/  ULDC.64 UR4, c[0x0][0xc00] ;  /* 0x0003000000047ab9 */ /* 0x000fe40000000a00 */
[----:B------:R-:W-:-:S04]  /*18b80*/  ISETP.NE.U32.AND P0, PT, RZ, UR4, PT ;  /* 0x00000004ff007c0c */ /* 0x000fc8000bf05070 */
[----:B------:R-:W-:-:S06]  /*18b90*/  ISETP.NE.AND.EX P0, PT, RZ, UR5, PT, P0 ;  /* 0x00000005ff007c0c */ /* 0x000fcc000bf05300 */
[----:B------:R-:W0:Y:S01]  /*18ba0*/  @P1 LDC.64 R6, c[0x0][0xc08] ;  /* 0x00030200ff061b82 */ /* 0x000e220000000a00 */
[----:B------:R-:W-:Y:S02]  /*18bb0*/  ULDC UR4, c[0x0][0xa88] ;  /* 0x0002a20000047ab9 */ /* 0x000fe40000000800 */
[----:B------:R-:W-:Y:S01]  /*18bc0*/  IMAD.U32 R0, RZ, RZ, UR4 ;  /* 0x00000004ff007e24 */ /* 0x000fe2000f8e00ff */
[----:B------:R-:W1:Y:S01]  /*18bd0*/  S2R R31, SR_TID.X ;  /* 0x00000000001f7919 */ /* 0x000e620000002100 */
[----:B---3--:R-:W-:-:S04]  /*18be0*/  IMAD.WIDE R4, R10, 0x4, R4 ;  /* 0x000000040a047825 */ /* 0x008fc800078e0204 */
[----:B0-----:R-:W-:Y:S01]  /*18bf0*/  @P1 IMAD.WIDE R6, R10, 0x4, R6 ;  /* 0x000000040a061825 */ /* 0x001fe200078e0206 */
[----:B------:R0:W5:Y:S04]  /*18c00*/  @P0 LDG.E R3, desc[UR42][R4.64] ;  /* 0x0000002a04030981 */ /* 0x000168000c1e1900 */
[----:B------:R0:W5:Y:S01]  /*18c10*/  @P1 LDG.E R0, desc[UR42][R6.64] ;  /* 0x0000002a06001981 */ /* 0x000162000c1e1900 */
[----:B--2---:R-:W-:Y:S01]  /*18c20*/  ISETP.NE.AND P2, PT, R9, RZ, PT ;  /* 0x000000ff0900720c */ /* 0x004fe20003f45270 */
[----:B-1----:R-:W-:Y:S01]  /*18c30*/  VIADD R8, R31, 0xffffff80 ;  /* 0xffffff801f087836 */ /* 0x002fe20000000000 */
[----:B------:R-:W-:-:S04]  /*18c40*/  SHF.R.S32.HI R26, RZ, 0x1f, R10 ;  /* 0x0000001fff1a7819 */ /* 0x000fc8000001140a */
[----:B------:R-:W-:-:S07]  /*18c50*/  ISETP.GT.AND P3, PT, R8, 0x3f, PT ;  /* 0x0000003f0800780c */ /* 0x000fce0003f64270 */
[----:B------:R-:W1:Y:S02]  /*18c60*/  @!P2 LDC R9, c[0x0][0xad4] ;  /* 0x0002b500ff09ab82 */ /* 0x000e640000000800 */
[----:B-1----:R0:W-:Y:S01]  /*18c70*/  @!P2 STL [R1+0x50], R9 ;  /* 0x000050090100a387 */ /* 0x0021e20000100800 */
[----:B------:R-:W-:Y:S01]  /*18c80*/  ISETP.GT.AND P2, PT, R9, 0x1, PT ;  /* 0x000000010900780c */ /* 0x000fe20003f44270 */
[----:B------:R-:W-:-:S12]  /*18c90*/  @P1 BRA `(.L_x_5966) ;  /* 0x0000000000101947 */ /* 0x000fd80003800000 */
[----:B------:R-:W-:Y:S05]  /*18ca0*/  @!P0 BRA `(.L_x_5966) ;  /* 0x00000000000c8947 */ /* 0x000fea0003800000 */
[----:B0-----:R-:W2:Y:S04]  /*18cb0*/  LDG.E R7, desc[UR42][R4.64] ;  /* 0x0000002a04077981 */ /* 0x001ea8000c1e1900 */
[----:B-----5:R-:W2:Y:S02]  /*18cc0*/  LDG.E R0, desc[UR42][R4.64+0x4] ;  /* 0x0000042a04007981 */ /* 0x020ea4000c1e1900 */
[----:B--2---:R-:W-:-:S07]  /*18cd0*/  IMAD.IADD R0, R0, 0x1, -R7 ;  /* 0x0000000100007824 */ /* 0x004fce00078e0a07 */
.L_x_5966:
        /* <DEDUP_REMOVED lines=17> */
[----:B------:R-:W1:Y:S08]  /*18df0*/  LDC.64 R4, c[0x0][R23+0x220] ;  /* 0x0000880017047b82 */ /* 0x000e700000000a00 */
[----:B------:R-:W3:Y:S08]  /*18e00*/  LDC.64 R12, c[0x0][R23+0x218] ;  /* 0x00008600170c7b82 */ /* 0x000ef00000000a00 */
[----:B------:R-:W5:Y:S08]  /*18e10*/  LDC.64 R6, c[0x0][R23+0x228] ;  /* 0x00008a0017067b82 */ /* 0x000f700000000a00 */
[----:B------:R-:W4:Y:S08]  /*18e20*/  @P1 LDC R20, c[0x0][0xbec] ;  /* 0x0002fb00ff141b82 */ /* 0x000f300000000800 */
[----:B------:R-:W5:Y:S08]  /*18e30*/  LDC.64 R8, c[0x0][R23+0x210] ;  /* 0x0000840017087b82 */ /* 0x000f700000000a00 */
[----:B------:R-:W5:Y:S01]  /*18e40*/  @P1 LDC R27, c[0x0][0xbf0] ;  /* 0x0002fc00ff1b1b82 */ /* 0x000f620000000800 */
[----:B----4-:R-:W-:-:S07]  /*18e50*/  @P1 IMAD.HI.U32 R20, R31, R20, RZ ;  /* 0x000000141f141227 */ /* 0x010fce00078e00ff */
[----:B0-----:R-:W0:Y:S01]  /*18e60*/  @!P0 LDC R10, c[0x0][0xb50] ;  /* 0x0002d400ff0a8b82 */ /* 0x001e220000000800 */
[-C--:B-1----:R-:W-:Y:S02]  /*18e70*/  IMAD R5, R5, R29.reuse, RZ ;  /* 0x0000001d05057224 */ /* 0x082fe400078e02ff */
[----:B------:R-:W-:-:S05]  /*18e80*/  IMAD.WIDE.U32 R14, R4, R29, RZ ;  /* 0x0000001d040e7225 */ /* 0x000fca00078e00ff */
[----:B------:R-:W1:Y:S01]  /*18e90*/  @!P0 LDC R11, c[0x0][0xb54] ;  /* 0x0002d500ff0b8b82 */ /* 0x000e620000000800 */
[-C--:B---3--:R-:W-:Y:S02]  /*18ea0*/  IMAD R25, R13, R188.reuse, RZ ;  /* 0x000000bc0d197224 */ /* 0x088fe400078e02ff */
[----:B------:R-:W-:Y:S01]  /*18eb0*/  IMAD.WIDE.U32 R12, R12, R188, RZ ;  /* 0x000000bc0c0c7225 */ /* 0x000fe200078e00ff */
[----:B-----5:R-:W-:-:S03]  /*18ec0*/  @P1 SHF.R.U32.HI R21, RZ, R27, R20 ;  /* 0x0000001bff151219 */ /* 0x020fc60000011614 */
        /* <DEDUP_REMOVED lines=23> */
.L_x_5968:
[----:B------:R-:W-:Y:S05]  /*19040*/  BSYNC B1 ;  /* 0x0000000000017941 */ /* 0x000fea0003800000 */
.L_x_5967:
[----:B------:R-:W-:Y:S05]  /*19050*/  @P2 BRA `(.L_x_5963) ;  /* 0x0000000800ac2947 */ /* 0x000fea0003800000 */
[----:B0-----:R-:W0:Y:S01]  /*19060*/  S2R R6, SR_TID.X ;  /* 0x0000000000067919 */ /* 0x001e220000002100 */
[----:B------:R-:W2:Y:S01]  /*19070*/  LDC R9, c[0x0][0xbe8] ;  /* 0x0002fa00ff097b82 */ /* 0x000ea20000000800 */
[----:B------:R-:W-:Y:S01]  /*19080*/  ULDC.64 UR4, c[0x0][0xaa0] ;  /* 0x0002a80000047ab9 */ /* 0x000fe20000000a00 */
[C---:B------:R-:W-:Y:S01]  /*19090*/  VIADD R38, R199.reuse, 0x40 ;  /* 0x00000040c7267836 */ /* 0x040fe20000000000 */
[----:B------:R-:W-:Y:S01]  /*190a0*/  BSSY B1, `(.L_x_5969) ;  /* 0x0000082000017945 */ /* 0x000fe20003800000 */
[----:B------:R-:W-:Y:S02]  /*190b0*/  IMAD R4, R24, UR4, RZ ;  /* 0x0000000418047c24 */ /* 0x000fe4000f8e02ff */
[----:B------:R-:W-:Y:S02]  /*190c0*/  VIADD R36, R199, 0x80 ;  /* 0x00000080c7247836 */ /* 0x000fe40000000000 */
[----:B------:R-:W3:Y:S01]  /*190d0*/  LDC R12, c[0x0][0xac8] ;  /* 0x0002b200ff0c7b82 */ /* 0x000ee20000000800 */
[----:B------:R-:W-:-:S02]  /*190e0*/  IMAD R7, R3, UR5, R4 ;  /* 0x0000000503077c24 */ /* 0x000fc4000f8e0204 */
[----:B-1----:R-:W-:Y:S01]  /*190f0*/  IMAD.WIDE.U32 R4, R3, UR4, RZ ;  /* 0x0000000403047c25 */ /* 0x002fe2000f8e00ff */
[----:B------:R-:W-:-:S03]  /*19100*/  ULDC.64 UR4, c[0x0][0xae8] ;  /* 0x0002ba0000047ab9 */ /* 0x000fc60000000a00 */
[----:B------:R-:W-:Y:S02]  /*19110*/  IMAD.IADD R5, R5, 0x1, R7 ;  /* 0x0000000105057824 */ /* 0x000fe400078e0207 */
[----:B------:R-:W-:Y:S02]  /*19120*/  VIADD R34, R199, 0xc0 ;  /* 0x000000c0c7227836 */ /* 0x000fe40000000000 */
[----:B------:R-:W-:-:S04]  /*19130*/  IMAD.WIDE.U32 R4, R188, UR4, R4 ;  /* 0x00000004bc047c25 */ /* 0x000fc8000f8e0004 */
[----:B------:R-:W-:Y:S01]  /*19140*/  IMAD R5, R188, UR5, R5 ;  /* 0x00000005bc057c24 */ /* 0x000fe2000f8e0205 */
[----:B--2---:R-:W-:Y:S01]  /*19150*/  ISETP.NE.AND P0, PT, R9, 0x1, PT ;  /* 0x000000010900780c */ /* 0x004fe20003f05270 */
[----:B------:R-:W-:Y:S01]  /*19160*/  ULDC.64 UR4, c[0x0][0xaf0] ;  /* 0x0002bc0000047ab9 */ /* 0x000fe20000000a00 */
[----:B------:R-:W-:Y:S02]  /*19170*/  IMAD R21, R0, R9, RZ ;  /* 0x0000000900157224 */ /* 0x000fe400078e02ff */
[----:B------:R-:W-:-:S04]  /*19180*/  IMAD.WIDE.U32 R4, R29, UR4, R4 ;  /* 0x000000041d047c25 */ /* 0x000fc8000f8e0004 */
[----:B0-----:R-:W-:Y:S01]  /*19190*/  VIADD R6, R6, 0xffffff80 ;  /* 0xffffff8006067836 */ /* 0x001fe20000000000 */
[-C--:B---3--:R-:W-:Y:S01]  /*191a0*/  ISETP.GE.AND P1, PT, R38, R12.reuse, PT ;  /* 0x0000000c2600720c */ /* 0x088fe20003f26270 */
[C---:B------:R-:W-:Y:S01]  /*191b0*/  VIADD R32, R199.reuse, 0x100 ;  /* 0x00000100c7207836 */ /* 0x040fe20000000000 */
[C---:B------:R-:W-:Y:S01]  /*191c0*/  ISETP.GE.AND P2, PT, R199.reuse, R12, PT ;  /* 0x0000000cc700720c */ /* 0x040fe20003f46270 */
[C---:B------:R-:W-:Y:S01]  /*191d0*/  VIADD R30, R199.reuse, 0x140 ;  /* 0x00000140c71e7836 */ /* 0x040fe20000000000 */
[----:B------:R-:W-:Y:S01]  /*191e0*/  SHF.R.S32.HI R3, RZ, 0x1f, R6 ;  /* 0x0000001fff037819 */ /* 0x000fe20000011406 */
[----:B------:R-:W0:Y:S01]  /*191f0*/  @P0 LDC R11, c[0x0][0xbec] ;  /* 0x0002fb00ff0b0b82 */ /* 0x000e220000000800 */
[----:B------:R-:W-:Y:S01]  /*19200*/  SEL R8, RZ, 0xffffffff, P1 ;  /* 0xffffffffff087807 */ /* 0x000fe20000800000 */
[----:B------:R-:W-:Y:S01]  /*19210*/  VIADD R27, R199, 0x180 ;  /* 0x00000180c71b7836 */ /* 0x000fe20000000000 */
[----:B------:R-:W-:Y:S01]  /*19220*/  LEA.HI R3, R3, R6, RZ, 0x3 ;  /* 0x0000000603037211 */ /* 0x000fe200078f18ff */
[----:B------:R-:W-:Y:S01]  /*19230*/  VIADD R23, R199, 0x1c0 ;  /* 0x000001c0c7177836 */ /* 0x000fe20000000000 */
[----:B------:R-:W-:Y:S01]  /*19240*/  ISETP.GE.AND P1, PT, R36, R12, PT ;  /* 0x0000000c2400720c */ /* 0x000fe20003f26270 */
[----:B------:R-:W-:Y:S01]  /*19250*/  IMAD.SHL.U32 R8, R8, 0x2, RZ ;  /* 0x0000000208087824 */ /* 0x000fe200078e00ff */
[----:B------:R-:W-:Y:S01]  /*19260*/  LOP3.LUT R7, R3, 0xfffffff8, RZ, 0xc0, !PT ;  /* 0xfffffff803077812 */ /* 0x000fe200078ec0ff */
[----:B------:R-:W1:Y:S01]  /*19270*/  @P0 LDC R13, c[0x0][0xbf0] ;  /* 0x0002fc00ff0d0b82 */ /* 0x000e620000000800 */
[----:B------:R-:W-:Y:S01]  /*19280*/  SHF.R.S32.HI R15, RZ, 0x3, R3 ;  /* 0x00000003ff0f7819 */ /* 0x000fe20000011403 */
[----:B------:R-:W-:-:S02]  /*19290*/  IMAD R3, R26, UR4, RZ ;  /* 0x000000041a037c24 */ /* 0x000fc4000f8e02ff */
[----:B------:R-:W-:Y:S02]  /*192a0*/  IMAD.IADD R6, R6, 0x1, -R7 ;  /* 0x0000000106067824 */ /* 0x000fe400078e0a07 */
[----:B------:R-:W-:Y:S02]  /*192b0*/  IMAD.IADD R20, R15, 0x1, R196 ;  /* 0x000000010f147824 */ /* 0x000fe400078e02c4 */
[C---:B------:R-:W-:Y:S01]  /*192c0*/  VIADD R25, R199.reuse, 0x1c0 ;  /* 0x000001c0c7197836 */ /* 0x040fe20000000000 */
[----:B------:R-:W-:Y:S01]  /*192d0*/  LEA R7, R6, R15, 0x5 ;  /* 0x0000000f06077211 */ /* 0x000fe200078e28ff */
[C---:B------:R-:W-:Y:S02]  /*192e0*/  VIADD R28, R199.reuse, 0x180 ;  /* 0x00000180c71c7836 */ /* 0x040fe40000000000 */
[----:B------:R-:W-:Y:S01]  /*192f0*/  VIADD R31, R199, 0x140 ;  /* 0x00000140c71f7836 */ /* 0x000fe20000000000 */
[----:B------:R-:W-:Y:S01]  /*19300*/  SHF.R.S32.HI R25, RZ, 0x1f, R25 ;  /* 0x0000001fff197819 */ /* 0x000fe20000011419 */
[----:B------:R-:W-:Y:S01]  /*19310*/  IMAD.IADD R196, R196, 0x1, R7 ;  /* 0x00000001c4c47824 */ /* 0x000fe200078e0207 */
[----:B------:R-:W-:Y:S01]  /*19320*/  SHF.R.S32.HI R28, RZ, 0x1f, R28 ;  /* 0x0000001fff1c7819 */ /* 0x000fe2000001141c */
[----:B------:R-:W-:Y:S01]  /*19330*/  IMAD R7, R29, UR5, R3 ;  /* 0x000000051d077c24 */ /* 0x000fe2000f8e0203 */
[----:B------:R-:W-:Y:S01]  /*19340*/  ULDC.64 UR4, c[0x0][0xae0] ;  /* 0x0002b80000047ab9 */ /* 0x000fe20000000a00 */
[----:B0-----:R-:W-:Y:S01]  /*19350*/  @P0 IMAD.HI.U32 R6, R196, R11, RZ ;  /* 0x0000000bc4060227 */ /* 0x001fe200078e00ff */
[----:B------:R-:W-:-:S03]  /*19360*/  SHF.R.S32.HI R31, RZ, 0x1f, R31 ;  /* 0x0000001fff1f7819 */ /* 0x000fc6000001141f */
[----:B------:R-:W-:Y:S01]  /*19370*/  IMAD.IADD R5, R5, 0x1, R7 ;  /* 0x0000000105057824 */ /* 0x000fe200078e0207 */
[----:B------:R-:W-:Y:S01]  /*19380*/  SEL R7, RZ, 0x1, P2 ;  /* 0x00000001ff077807 */ /* 0x000fe20001000000 */
[----:B------:R-:W-:Y:S01]  /*19390*/  IMAD.MOV.U32 R3, RZ, RZ, R196 ;  /* 0x000000ffff037224 */ /* 0x000fe200078e00c4 */
[----:B-1----:R-:W-:Y:S01]  /*193a0*/  @P0 SHF.R.U32.HI R3, RZ, R13, R6 ;  /* 0x0000000dff030219 */ /* 0x002fe20000011606 */
[C---:B------:R-:W-:Y:S01]  /*193b0*/  VIADD R33, R199.reuse, 0x100 ;  /* 0x00000100c7217836 */ /* 0x040fe20000000000 */
[----:B------:R-:W-:Y:S01]  /*193c0*/  LOP3.LUT R6, R8, 0x2, R7, 0xe2, !PT ;  /* 0x0000000208067812 */ /* 0x000fe200078ee207 */
[----:B------:R-:W-:Y:S01]  /*193d0*/  VIADD R35, R199, 0xc0 ;  /* 0x000000c0c7237836 */ /* 0x000fe20000000000 */
[----:B------:R-:W-:Y:S01]  /*193e0*/  SEL R8, RZ, 0xffffffff, P1 ;  /* 0xffffffffff087807 */ /* 0x000fe20000800000 */
[----:B------:R-:W-:Y:S01]  /*193f0*/  IMAD.MOV R7, RZ, RZ, -R3 ;  /* 0x000000ffff077224 */ /* 0x000fe200078e0a03 */
[----:B------:R-:W-:Y:S01]  /*19400*/  ISETP.GE.AND P0, PT, R34, R12, PT ;  /* 0x0000000c2200720c */ /* 0x000fe20003f06270 */
[----:B------:R-:W-:Y:S01]  /*19410*/  IMAD.WIDE.U32 R4, R3, UR4, R4 ;  /* 0x0000000403047c25 */ /* 0x000fe2000f8e0004 */
[----:B------:R-:W-:-:S02]  /*19420*/  SHF.R.S32.HI R0, RZ, 0x1f, R3 ;  /* 0x0000001fff007819 */ /* 0x000fc40000011403 */
[-C--:B------:R-:W-:Y:S01]  /*19430*/  ISETP.GE.AND P1, PT, R32, R12.reuse, PT ;  /* 0x0000000c2000720c */ /* 0x080fe20003f26270 */
[----:B------:R-:W-:Y:S01]  /*19440*/  IMAD.SHL.U32 R11, R8, 0x4, RZ ;  /* 0x00000004080b7824 */ /* 0x000fe200078e00ff */
[----:B------:R-:W-:Y:S01]  /*19450*/  SEL R8, RZ, 0xffffffff, P0 ;  /* 0xffffffffff087807 */ /* 0x000fe20000000000 */
[----:B------:R-:W-:Y:S01]  /*19460*/  IMAD R0, R0, UR4, RZ ;  /* 0x0000000400007c24 */ /* 0x000fe2000f8e02ff */
[-C--:B------:R-:W-:Y:S01]  /*19470*/  ISETP.GE.AND P0, PT, R30, R12.reuse, PT ;  /* 0x0000000c1e00720c */ /* 0x080fe20003f06270 */
[----:B------:R-:W-:Y:S01]  /*19480*/  IMAD R7, R9, R7, R196 ;  /* 0x0000000709077224 */ /* 0x000fe200078e02c4 */
[----:B------:R-:W-:Y:S01]  /*19490*/  LOP3.LUT R6, R11, 0x4, R6, 0xe2, !PT ;  /* 0x000000040b067812 */ /* 0x000fe200078ee206 */
[----:B------:R-:W-:Y:S01]  /*194a0*/  IMAD.SHL.U32 R9, R8, 0x8, RZ ;  /* 0x0000000808097824 */ /* 0x000fe200078e00ff */
[----:B------:R-:W-:Y:S01]  /*194b0*/  SEL R8, RZ, 0xffffffff, P1 ;  /* 0xffffffffff087807 */ /* 0x000fe20000800000 */
[----:B------:R-:W-:Y:S01]  /*194c0*/  IMAD R3, R3, UR5, R0 ;  /* 0x0000000503037c24 */ /* 0x000fe2000f8e0200 */
[----:B------:R-:W-:Y:S01]  /*194d0*/  SHF.R.S32.HI R0, RZ, 0x1f, R7 ;  /* 0x0000001fff007819 */ /* 0x000fe20000011407 */
[----:B------:R-:W-:Y:S01]  /*194e0*/  ULDC.64 UR4, c[0x0][0xad8] ;  /* 0x0002b60000047ab9 */ /* 0x000fe20000000a00 */
[----:B------:R-:W-:Y:S01]  /*194f0*/  LOP3.LUT R6, R9, 0x8, R6, 0xe2, !PT ;  /* 0x0000000809067812 */ /* 0x000fe200078ee206 */
[----:B------:R-:W-:Y:S01]  /*19500*/  IMAD.IADD R5, R5, 0x1, R3 ;  /* 0x0000000105057824 */ /* 0x000fe200078e0203 */
[----:B------:R-:W-:Y:S01]  /*19510*/  SEL R3, RZ, 0xffffffff, P0 ;  /* 0xffffffffff037807 */ /* 0x000fe20000000000 */
[----:B------:R-:W-:Y:S01]  /*19520*/  IMAD.SHL.U32 R9, R8, 0x10, RZ ;  /* 0x0000001008097824 */ /* 0x000fe200078e00ff */
[-C--:B------:R-:W-:Y:S01]  /*19530*/  ISETP.GE.AND P0, PT, R27, R12.reuse, PT ;  /* 0x0000000c1b00720c */ /* 0x080fe20003f06270 */
[----:B------:R-:W-:Y:S01]  /*19540*/  IMAD R0, R0, UR4, RZ ;  /* 0x0000000400007c24 */ /* 0x000fe2000f8e02ff */
[----:B------:R-:W-:Y:S01]  /*19550*/  ISETP.GE.AND P2, PT, R23, R12, PT ;  /* 0x0000000c1700720c */ /* 0x000fe20003f46270 */
[----:B------:R-:W-:Y:S01]  /*19560*/  IMAD.WIDE.U32 R4, R7, UR4, R4 ;  /* 0x0000000407047c25 */ /* 0x000fe2000f8e0004 */
[----:B------:R-:W-:-:S02]  /*19570*/  LOP3.LUT R6, R9, 0x10, R6, 0xe2, !PT ;  /* 0x0000001009067812 */ /* 0x000fc400078ee206 */
[----:B------:R-:W-:Y:S01]  /*19580*/  SHF.R.S32.HI R33, RZ, 0x1f, R33 ;  /* 0x0000001fff217819 */ /* 0x000fe20000011421 */
[----:B------:R-:W-:Y:S01]  /*19590*/  IMAD.SHL.U32 R9, R3, 0x20, RZ ;  /* 0x0000002003097824 */ /* 0x000fe200078e00ff */
[----:B------:R-:W-:Y:S01]  /*195a0*/  SHF.R.S32.HI R35, RZ, 0x1f, R35 ;  /* 0x0000001fff237819 */ /* 0x000fe20000011423 */
[----:B------:R-:W-:Y:S01]  /*195b0*/  IMAD R3, R7, UR5, R0 ;  /* 0x0000000507037c24 */ /* 0x000fe2000f8e0200 */
[----:B------:R-:W-:Y:S01]  /*195c0*/  SEL R7, RZ, 0x40, P0 ;  /* 0x00000040ff077807 */ /* 0x000fe20000000000 */
[----:B------:R-:W-:Y:S01]  /*195d0*/  ULDC.64 UR4, c[0x0][0xa80] ;  /* 0x0002a00000047ab9 */ /* 0x000fe20000000a00 */
[----:B------:R-:W-:Y:S01]  /*195e0*/  ISETP.GE.AND P0, PT, R20, R21, PT ;  /* 0x000000151400720c */ /* 0x000fe20003f06270 */
[----:B------:R-:W-:Y:S01]  /*195f0*/  IMAD.IADD R3, R5, 0x1, R3 ;  /* 0x0000000105037824 */ /* 0x000fe200078e0203 */
[C---:B------:R-:W-:Y:S01]  /*19600*/  LEA R13, P1, R4.reuse, UR4, 0x1 ;  /* 0x00000004040d7c11 */ /* 0x040fe2000f8208ff */
[----:B------:R-:W-:Y:S01]  /*19610*/  VIADD R37, R199, 0x80 ;  /* 0x00000080c7257836 */ /* 0x000fe20000000000 */
[----:B------:R-:W-:Y:S01]  /*19620*/  LOP3.LUT R6, R9, 0x20, R6, 0xe2, !PT ;  /* 0x0000002009067812 */ /* 0x000fe200078ee206 */
[----:B------:R-:W-:Y:S01]  /*19630*/  VIADD R39, R199, 0x40 ;  /* 0x00000040c7277836 */ /* 0x000fe20000000000 */
[----:B------:R-:W-:Y:S01]  /*19640*/  LEA.HI.X R3, R4, UR5, R3, 0x1, P1 ;  /* 0x0000000504037c11 */ /* 0x000fe200088f0c03 */
[----:B------:R0:W1:Y:S01]  /*19650*/  SHFL.IDX PT, R10, R13, RZ, 0x181f ;  /* 0x00181fff0d0a7589 */ /* 0x00006200000e0000 */
[----:B------:R-:W-:-:S02]  /*19660*/  LOP3.LUT R14, R6, R7, RZ, 0xfc, !PT ;  /* 0x00000007060e7212 */ /* 0x000fc400078efcff */
[----:B------:R-:W-:Y:S01]  /*19670*/  SEL R5, RZ, 0x80, P2 ;  /* 0x00000080ff057807 */ /* 0x000fe20001000000 */
[----:B------:R0:W2:Y:S01]  /*19680*/  SHFL.IDX PT, R11, R3, RZ, 0x181f ;  /* 0x00181fff030b7589 */ /* 0x0000a200000e0000 */
[----:B------:R-:W-:Y:S02]  /*19690*/  SHF.R.S32.HI R37, RZ, 0x1f, R37 ;  /* 0x0000001fff257819 */ /* 0x000fe40000011425 */
[----:B------:R-:W-:Y:S02]  /*196a0*/  LOP3.LUT R15, R14, R5, RZ, 0xfc, !PT ;  /* 0x000000050e0f7212 */ /* 0x000fe400078efcff */
[----:B------:R-:W-:Y:S01]  /*196b0*/  SHF.R.S32.HI R39, RZ, 0x1f, R39 ;  /* 0x0000001fff277819 */ /* 0x000fe20000011427 */
[----:B------:R-:W-:Y:S06]  /*196c0*/  @P0 BRA `(.L_x_5970) ;  /* 0x00000000007c0947 */ /* 0x000fec0003800000 */
[-C--:B------:R-:W-:Y:S02]  /*196d0*/  ISETP.GE.AND P2, PT, R38, R12.reuse, PT ;  /* 0x0000000c2600720c */ /* 0x080fe40003f46270 */
[-C--:B------:R-:W-:Y:S02]  /*196e0*/  ISETP.GE.AND P1, PT, R199, R12.reuse, PT ;  /* 0x0000000cc700720c */ /* 0x080fe40003f26270 */
[-C--:B------:R-:W-:Y:S02]  /*196f0*/  ISETP.GE.AND P5, PT, R36, R12.reuse, PT ;  /* 0x0000000c2400720c */ /* 0x080fe40003fa6270 */
[----:B------:R-:W-:-:S07]  /*19700*/  ISETP.GE.AND P3, PT, R34, R12, PT ;  /* 0x0000000c2200720c */ /* 0x000fce0003f66270 */
[C---:B-1----:R-:W-:Y:S02]  /*19710*/  @!P2 LEA R4, P0, R38.reuse, R10, 0x1 ;  /* 0x0000000a2604a211 */ /* 0x042fe400078008ff */
        /* <DEDUP_REMOVED lines=21> */
[----:B------:R-:W-:Y:S02]  /*19870*/  @P4 LEA R10, P5, R23, R10, 0x1 ;  /* 0x0000000a170a4211 */ /* 0x000fe400078a08ff */
[-C--:B------:R-:W-:Y:S02]  /*19880*/  @P0 LEA.HI.X R5, R27, R11.reuse, R28, 0x1, P3 ;  /* 0x0000000b1b050211 */ /* 0x080fe400018f0c1c */
[----:B------:R-:W-:-:S03]  /*19890*/  @P4 LEA.HI.X R11, R23, R11, R25, 0x1, P5 ;  /* 0x0000000b170b4211 */ /* 0x000fc600028f0c19 */
[----:B------:R3:W-:Y:S04]  /*198a0*/  @P0 ST.E.128 desc[UR42][R4.64], RZ ;  /* 0x000000ff04000985 */ /* 0x0007e8000c101d2a */
[----:B------:R3:W-:Y:S02]  /*198b0*/  @P4 ST.E.128 desc[UR42][R10.64], RZ ;  /* 0x000000ff0a004985 */ /* 0x0007e4000c101d2a */
.L_x_5970:
[----:B------:R-:W-:Y:S05]  /*198c0*/  BSYNC B1 ;  /* 0x0000000000017941 */ /* 0x000fea0003800000 */
.L_x_5969:
        /* <DEDUP_REMOVED lines=36> */
.L_x_5963:
[----:B------:R-:W-:Y:S05]  /*19b10*/  BSYNC B0 ;  /* 0x0000000000007941 */ /* 0x000fea0003800000 */
.L_x_5956:
[----:B------:R-:W-:Y:S02]  /*19b20*/  ULDC UR4, c[0x0][0xc3c] ;  /* 0x00030f0000047ab9 */ /* 0x000fe40000000800 */
[----:B----4-:R-:W-:-:S13]  /*19b30*/  ISETP.GE.AND P0, PT, R83, UR4, PT ;  /* 0x0000000453007c0c */ /* 0x010fda000bf06270 */
[----:B------:R-:W-:Y:S05]  /*19b40*/  @!P0 BRA `(.L_x_5971) ;  /* 0xfffffe7c00988947 */ /* 0x000fea000383ffff */
[----:B------:R-:W-:Y:S05]  /*19b50*/  BRA `(.L_x_5743) ;  /* 0x0000008800347947 */ /* 0x000fea0003800000 */
.L_x_5741:
        /* <DEDUP_REMOVED lines=16> */
.L_x_5972:
        /* <DEDUP_REMOVED lines=43> */
.L_x_5976:
        /* <DEDUP_REMOVED lines=37> */
.L_x_5974:
        /* <DEDUP_REMOVED lines=13> */
.L_x_5977:
        /* <DEDUP_REMOVED lines=62> */
.L_x_5978:
        /* <DEDUP_REMOVED lines=61> */
.L_x_5979:
[----:B------:R-:W-:-:S04]  /*1a9e0*/  LOP3.LUT R25, RZ, R2, RZ, 0x33, !PT ;  /* 0x00000002ff197212 */ /* 0x000fc800078e33ff */
[----:B------:R-:W-:Y:S01]  /*1a9f0*/  IADD3 R25, R6, R25, RZ ;  /* 0x0000001906197210 */ /* 0x000fe20007ffe0ff */
[----:B------:R-:W-:Y:S06]  /*1aa00*/  BRA `(.L_x_5980) ;  /* 0x00000000000c7947 */ /* 0x000fec0003800000 */
.L_x_5975:
[----:B------:R-:W-:Y:S02]  /*1aa10*/  IMAD.MOV.U32 R25, RZ, RZ, RZ ;  /* 0x000000ffff197224 */ /* 0x000fe400078e00ff */
[----:B------:R-:W-:Y:S02]  /*1aa20*/  IMAD.U32 R24, RZ, RZ, UR6 ;  /* 0x00000006ff187e24 */ /* 0x000fe4000f8e00ff */
[----:B------:R-:W-:-:S07]  /*1aa30*/  IMAD.MOV.U32 R26, RZ, RZ, RZ ;  /* 0x000000ffff1a7224 */ /* 0x000fce00078e00ff */
.L_x_5980:
[----:B------:R-:W-:-:S13]  /*1aa40*/  ISETP.NE.AND P0, PT, R7, RZ, PT ;  /* 0x000000ff0700720c */ /* 0x000fda0003f05270 */
[----:B------:R-:W0:Y:S01]  /*1aa50*/  @!P0 S2R R3, SR_CgaCtaId ;  /* 0x0000000000038919 */ /* 0x000e220000008800 */
[----:B------:R-:W-:-:S04]  /*1aa60*/  @!P0 MOV R2, 0x400 ;  /* 0x0000040000028802 */ /* 0x000fc80000000f00 */
[----:B0-----:R-:W-:-:S05]  /*1aa70*/  @!P0 LEA R2, R3, R2, 0x18 ;  /* 0x0000000203028211 */ /* 0x001fca00078ec0ff */
[----:B------:R1:W-:Y:S01]  /*1aa80*/  @!P0 STS.128 [R2+0x28cd0], R24 ;  /* 0x028cd01802008388 */ /* 0x0003e20000000c00 */
[----:B------:R-:W-:Y:S06]  /*1aa90*/  BAR.ARV 0x5, 0x180 ;  /* 0x0146000000007b1d */ /* 0x000fec0000002000 */
.L_x_5973:
        /* <DEDUP_REMOVED lines=38> */
.L_x_6108:
[----:B------:R-:W-:Y:S05]  /*1ad00*/  YIELD ;  /* 0x0000000000007946 */ /* 0x000fea0003800000 */
[----:B------:R-:W-:Y:S01]  /*1ad10*/  ULDC.64 UR4, c[0x0][0xa28] ;  /* 0x00028a0000047ab9 */ /* 0x000fe20000000a00 */
[----:B------:R-:W-:Y:S01]  /*1ad20*/  IMAD.MOV.U32 R33, RZ, RZ, RZ ;  /* 0x000000ffff217224 */ /* 0x000fe200078e00ff */
[----:B------:R-:W-:Y:S01]  /*1ad30*/  ISETP.NE.U32.AND P0, PT, RZ, UR4, PT ;  /* 0x00000004ff007c0c */ /* 0x000fe2000bf05070 */
[----:B------:R-:W0:Y:S01]  /*1ad40*/  LDC.64 R4, c[0x0][0xa00] ;  /* 0x00028000ff047b82 */ /* 0x000e220000000a00 */
[----:B------:R-:W-:Y:S02]  /*1ad50*/  ULDC.64 UR6, c[0x0][0xa10] ;  /* 0x0002840000067ab9 */ /* 0x000fe40000000a00 */
[----:B------:R-:W-:Y:S01]  /*1ad60*/  ISETP.NE.AND.EX P0, PT, RZ, UR5, PT, P0 ;  /* 0x00000005ff007c0c */ /* 0x000fe2000bf05300 */
[----:B------:R-:W-:-:S12]  /*1ad70*/  ULDC.64 UR4, c[0x0][0xa18] ;  /* 0x0002860000047ab9 */ /* 0x000fd80000000a00 */
[----:B--2---:R-:W2:Y:S02]  /*1ad80*/  @P0 LDC.64 R2, c[0x0][0xa28] ;  /* 0x00028a00ff020b82 */ /* 0x004ea40000000a00 */
[----:B--2---:R-:W-:-:S05]  /*1ad90*/  @P0 IMAD.WIDE R2, R27, 0x4, R2 ;  /* 0x000000041b020825 */ /* 0x004fca00078e0202 */
[----:B------:R2:W5:Y:S01]  /*1ada0*/  @P0 LDG.E R33, desc[UR42][R2.64] ;  /* 0x0000002a02210981 */ /* 0x000562000c1e1900 */
[----:B------:R-:W-:Y:S01]  /*1adb0*/  ISETP.NE.U32.AND P0, PT, RZ, UR4, PT ;  /* 0x00000004ff007c0c */ /* 0x000fe2000bf05070 */
[----:B------:R-:W-:Y:S01]  /*1adc0*/  IMAD.MOV.U32 R30, RZ, RZ, RZ ;  /* 0x000000ffff1e7224 */ /* 0x000fe200078e00ff */
[----:B------:R-:W-:Y:S01]  /*1add0*/  ISETP.NE.U32.AND P1, PT, RZ, UR6, PT ;  /* 0x00000006ff007c0c */ /* 0x000fe2000bf25070 */
[----:B-1----:R-:W-:Y:S01]  /*1ade0*/  IMAD.MOV.U32 R0, RZ, RZ, RZ ;  /* 0x000000ffff007224 */ /* 0x002fe200078e00ff */
[----:B------:R-:W-:Y:S01]  /*1adf0*/  ISETP.NE.AND.EX P2, PT, RZ, UR5, PT, P0 ;  /* 0x00000005ff007c0c */ /* 0x000fe2000bf45300 */
[----:B------:R-:W-:Y:S01]  /*1ae00*/  ULDC.64 UR4, c[0x0][0xa00] ;  /* 0x0002800000047ab9 */ /* 0x000fe20000000a00 */
[----:B------:R-:W-:Y:S01]  /*1ae10*/  ISETP.NE.AND.EX P1, PT, RZ, UR7, PT, P1 ;  /* 0x00000007ff007c0c */ /* 0x000fe2000bf25310 */
[----:B0-----:R-:W-:Y:S01]  /*1ae20*/  IMAD.WIDE R4, R27, 0x4, R4 ;  /* 0x000000041b047825 */ /* 0x001fe200078e0204 */
[----:B------:R-:W-:Y:S01]  /*1ae30*/  ISETP.NE.U32.AND P0, PT, RZ, UR4, PT ;  /* 0x00000004ff007c0c */ /* 0x000fe2000bf05070 */
[----:B--2---:R-:W0:Y:S08]  /*1ae40*/  LDC.64 R2, c[0x0][0xa10] ;  /* 0x00028400ff027b82 */ /* 0x004e300000000a00 */
[----:B---3--:R-:W1:Y:S01]  /*1ae50*/  @P2 LDC.64 R6, c[0x0][0xa18] ;  /* 0x00028600ff062b82 */ /* 0x008e620000000a00 */
[----:B------:R-:W-:Y:S01]  /*1ae60*/  ULDC UR4, c[0x0][0x288] ;  /* 0x0000a20000047ab9 */ /* 0x000fe20000000800 */
[----:B------:R-:W-:Y:S01]  /*1ae70*/  ISETP.NE.AND.EX P0, PT, RZ, UR5, PT, P0 ;  /* 0x00000005ff007c0c */ /* 0x000fe2000bf05300 */
[----:B------:R-:W-:Y:S01]  /*1ae80*/  IMAD.U32 R8, RZ, RZ, UR4 ;  /* 0x00000004ff087e24 */ /* 0x000fe2000f8e00ff */
[----:B------:R-:W-:-:S11]  /*1ae90*/  ULDC.64 UR4, c[0x0][0x418] ;  /* 0x0001060000047ab9 */ /* 0x000fd60000000a00 */
[----:B------:R-:W5:Y:S01]  /*1aea0*/  @P0 LDG.E R30, desc[UR42][R4.64] ;  /* 0x0000002a041e0981 */ /* 0x000f62000c1e1900 */
[----:B0-----:R-:W-:-:S05]  /*1aeb0*/  IMAD.WIDE R2, R27, 0x4, R2 ;  /* 0x000000041b027825 */ /* 0x001fca00078e0202 */
[----:B------:R-:W5:Y:S01]  /*1aec0*/  @P1 LDG.E R0, desc[UR42][R2.64] ;  /* 0x0000002a02001981 */ /* 0x000f62000c1e1900 */
[----:B-1----:R-:W-:-:S05]  /*1aed0*/  @P2 IMAD.WIDE R6, R27, 0x4, R6 ;  /* 0x000000041b062825 */ /* 0x002fca00078e0206 */
        /* <DEDUP_REMOVED lines=8> */
[----:B0-----:R-:W-:Y:S02]  /*1af60*/  IMAD.U32 R6, RZ, RZ, UR5 ;  /* 0x00000005ff067e24 */ /* 0x001fe4000f8e00ff */
[----:B------:R-:W-:Y:S01]  /*1af70*/  IMAD.U32 R11, RZ, RZ, UR4 ;  /* 0x00000004ff0b7e24 */ /* 0x000fe2000f8e00ff */
[----:B--2---:R0:W-:Y:S01]  /*1af80*/  STL [R1], R8 ;  /* 0x0000000801007387 */ /* 0x0041e20000100800 */
[----:B------:R-:W-:Y:S01]  /*1af90*/  IMAD.MOV.U32 R14, RZ, RZ, R8 ;  /* 0x000000ffff0e7224 */ /* 0x000fe200078e0008 */
[----:B----4-:R-:W-:Y:S06]  /*1afa0*/  @P2 BRA `(.L_x_5982) ;  /* 0x0000000000142947 */ /* 0x010fec0003800000 */
[----:B------:R-:W-:Y:S05]  /*1afb0*/  @!P0 BRA `(.L_x_5982) ;  /* 0x0000000000108947 */ /* 0x000fea0003800000 */
[----:B0-----:R-:W2:Y:S04]  /*1afc0*/  LDG.E R8, desc[UR42][R4.64] ;  /* 0x0000002a04087981 */ /* 0x001ea8000c1e1900 */
[----:B------:R-:W2:Y:S02]  /*1afd0*/  LDG.E R7, desc[UR42][R4.64+0x4] ;  /* 0x0000042a04077981 */ /* 0x000ea4000c1e1900 */
[----:B--2---:R-:W-:-:S05]  /*1afe0*/  IMAD.IADD R14, R7, 0x1, -R8 ;  /* 0x00000001070e7824 */ /* 0x004fca00078e0a08 */
[----:B------:R1:W-:Y:S02]  /*1aff0*/  STL [R1], R14 ;  /* 0x0000000e01007387 */ /* 0x0003e40000100800 */
.L_x_5982:
        /* <DEDUP_REMOVED lines=9> */
[----:B------:R-:W2:Y:S02]  /*1b090*/  LDC.64 R4, c[0x0][0xa20] ;  /* 0x00028800ff047b82 */ /* 0x000ea40000000a00 */
[----:B--2---:R-:W-:-:S05]  /*1b0a0*/  IMAD.WIDE R4, R27, 0x4, R4 ;  /* 0x000000041b047825 */ /* 0x004fca00078e0204 */
[----:B------:R2:W5:Y:S01]  /*1b0b0*/  LDG.E R11, desc[UR42][R4.64] ;  /* 0x0000002a040b7981 */ /* 0x000562000c1e1900 */
[----:B------:R-:W-:Y:S05]  /*1b0c0*/  BRA `(.L_x_5984) ;  /* 0x0000000000247947 */ /* 0x000fea0003800000 */
.L_x_5983:
[----:B------:R-:W-:Y:S02]  /*1b0d0*/  ULDC.64 UR4, c[0x0][0xa08] ;  /* 0x0002820000047ab9 */ /* 0x000fe40000000a00 */
[----:B------:R-:W-:-:S04]  /*1b0e0*/  ISETP.NE.U32.AND P0, PT, RZ, UR4, PT ;  /* 0x00000004ff007c0c */ /* 0x000fc8000bf05070 */
[----:B------:R-:W-:-:S13]  /*1b0f0*/  ISETP.NE.AND.EX P0, PT, RZ, UR5, PT, P0 ;  /* 0x00000005ff007c0c */ /* 0x000fda000bf05300 */
[----:B------:R-:W-:Y:S05]  /*1b100*/  @!P0 BRA `(.L_x_5984) ;  /* 0x0000000000148947 */ /* 0x000fea0003800000 */
[----:B------:R-:W2:Y:S02]  /*1b110*/  LDC.64 R4, c[0x0][0xa08] ;  /* 0x00028200ff047b82 */ /* 0x000ea40000000a00 */
[----:B--2---:R-:W-:-:S05]  /*1b120*/  IMAD.WIDE R4, R27, 0x4, R4 ;  /* 0x000000041b047825 */ /* 0x004fca00078e0204 */
[----:B------:R-:W2:Y:S04]  /*1b130*/  LDG.E R11, desc[UR42][R4.64] ;  /* 0x0000002a040b7981 */ /* 0x000ea8000c1e1900 */
[----:B0-----:R-:W2:Y:S02]  /*1b140*/  LDG.E R8, desc[UR42][R4.64+0x4] ;  /* 0x0000042a04087981 */ /* 0x001ea4000c1e1900 */
[----:B--2---:R-:W-:-:S07]  /*1b150*/  IMAD.IADD R11, R8, 0x1, -R11 ;  /* 0x00000001080b7824 */ /* 0x004fce00078e0a0b */
.L_x_5984:
[----:B--2---:R-:W2:Y:S01]  /*1b160*/  @P1 LDG.E R4, desc[UR42][R2.64] ;  /* 0x0000002a02041981 */ /* 0x004ea2000c1e1900 */
[----:B------:R-:W3:Y:S03]  /*1b170*/  LDC R5, c[0x0][0x448] ;  /* 0x00011200ff057b82 */ /* 0x000ee60000000800 */
[----:B------:R-:W2:Y:S01]  /*1b180*/  @P1 LDG.E R13, desc[UR42][R2.64+0x4] ;  /* 0x0000042a020d1981 */ /* 0x000ea2000c1e1900 */
[----:B-----5:R-:W-:Y:S02]  /*1b190*/  IMAD.IADD R11, R11, 0x1, -R33 ;  /* 0x000000010b0b7824 */ /* 0x020fe400078e0a21 */
[----:B------:R-:W-:-:S04]  /*1b1a0*/  IMAD.SHL.U32 R31, R25, 0x40, RZ ;  /* 0x00000040191f7824 */ /* 0x000fc800078e00ff */
[----:B0-----:R-:W-:Y:S01]  /*1b1b0*/  VIADD R8, R31, 0x3f ;  /* 0x0000003f1f087836 */ /* 0x001fe20000000000 */
[----:B---3--:R-:W-:-:S13]  /*1b1c0*/  ISETP.NE.AND P2, PT, R5, 0x1, PT ;  /* 0x000000010500780c */ /* 0x008fda0003f45270 */
[----:B------:R-:W0:Y:S08]  /*1b1d0*/  @P2 LDC R7, c[0x0][0x44c] ;  /* 0x00011300ff072b82 */ /* 0x000e300000000800 */
[----:B------:R-:W3:Y:S01]  /*1b1e0*/  @P2 LDC R5, c[0x0][0x450] ;  /* 0x00011400ff052b82 */ /* 0x000ee20000000800 */
[----:B--2---:R-:W-:Y:S02]  /*1b1f0*/  @P1 IMAD.IADD R6, R13, 0x1, -R4 ;  /* 0x000000010d061824 */ /* 0x004fe400078e0a04 */
[----:B0-----:R-:W-:-:S04]  /*1b200*/  @P2 IMAD.HI.U32 R4, R8, R7, RZ ;  /* 0x0000000708042227 */ /* 0x001fc800078e00ff */
[----:B------:R-:W-:Y:S01]  /*1b210*/  IMAD.IADD R23, R11, 0x1, R6 ;  /* 0x000000010b177824 */ /* 0x000fe200078e0206 */
[----:B---3--:R-:W-:-:S03]  /*1b220*/  @P2 SHF.R.U32.HI R8, RZ, R5, R4 ;  /* 0x00000005ff082219 */ /* 0x008fc60000011604 */
[C---:B------:R-:W-:Y:S01]  /*1b230*/  VIADD R10, R23.reuse, 0x3f ;  /* 0x0000003f170a7836 */ /* 0x040fe20000000000 */
[----:B------:R-:W-:-:S04]  /*1b240*/  IADD3 R7, R23, 0x1, -R14 ;  /* 0x0000000117077810 */ /* 0x000fc80007ffe80e */
[----:B------:R-:W-:Y:S01]  /*1b250*/  SHF.R.S32.HI R3, RZ, 0x1f, R10 ;  /* 0x0000001fff037819 */ /* 0x000fe2000001140a */
[----:B------:R-:W-:-:S03]  /*1b260*/  IMAD.IADD R8, R7, 0x1, R8 ;  /* 0x0000000107087824 */ /* 0x000fc600078e0208 */
[----:B------:R-:W-:Y:S02]  /*1b270*/  LEA.HI R10, R3, R10, RZ, 0x6 ;  /* 0x0000000a030a7211 */ /* 0x000fe400078f30ff */
[----:B------:R-:W0:Y:S02]  /*1b280*/  LDC.64 R2, c[0x0][0x9e0] ;  /* 0x00027800ff027b82 */ /* 0x000e240000000a00 */
[----:B------:R-:W-:Y:S02]  /*1b290*/  SHF.R.S32.HI R10, RZ, 0x6, R10 ;  /* 0x00000006ff0a7819 */ /* 0x000fe4000001140a */
[----:B0-----:R-:W-:Y:S01]  /*1b2a0*/  ISETP.GE.AND P3, PT, R3, 0x1, PT ;  /* 0x000000010300780c */ /* 0x001fe20003f66270 */
[----:B------:R-:W-:-:S12]  /*1b2b0*/  IMAD.IADD R2, R8, 0x1, R2 ;  /* 0x0000000108027824 */ /* 0x000fd800078e0202 */
[----:B------:R-:W-:Y:S05]  /*1b2c0*/  @!P3 BRA `(.L_x_5985) ;  /* 0x000000000048b947 */ /* 0x000fea0003800000 */
        /* <DEDUP_REMOVED lines=11> */
.L_x_5987:
[----:B------:R-:W-:-:S13]  /*1b380*/  ISETP.NE.AND P0, PT, R3, 0x1, PT ;  /* 0x000000010300780c */ /* 0x000fda0003f05270 */
[----:B------:R-:W0:Y:S02]  /*1b390*/  @P0 LDC.64 R4, c[0x0][0x9e8] ;  /* 0x00027a00ff040b82 */ /* 0x000e240000000a00 */
[----:B0-----:R-:W-:-:S05]  /*1b3a0*/  @P0 IMAD.HI.U32 R4, R12, R4, RZ ;  /* 0x000000040c040227 */ /* 0x001fca00078e00ff */
[----:B------:R-:W-:-:S07]  /*1b3b0*/  @P0 SHF.R.U32.HI R12, RZ, R5, R4 ;  /* 0x00000005ff0c0219 */ /* 0x000fce0000011604 */
.L_x_5988:
[----:B------:R-:W-:Y:S05]  /*1b3c0*/  BSYNC B0 ;  /* 0x0000000000007941 */ /* 0x000fea0003800000 */
.L_x_5986:
[----:B------:R-:W-:-:S05]  /*1b3d0*/  IMAD R12, R12, R3, R3 ;  /* 0x000000030c0c7224 */ /* 0x000fca00078e0203 */
[----:B------:R-:W-:-:S07]  /*1b3e0*/  VIMNMX R2, R2, R12, PT ;  /* 0x0000000c02027248 */ /* 0x000fce0003fe0100 */
.L_x_5985:
[----:B------:R-:W0:Y:S01]  /*1b3f0*/  @P2 LDC R8, c[0x0][0x44c] ;  /* 0x00011300ff082b82 */ /* 0x000e220000000800 */
[----:B------:R-:W-:Y:S01]  /*1b400*/  VIADD R2, R2, 0x3f ;  /* 0x0000003f02027836 */ /* 0x000fe20000000000 */
[----:B------:R-:W-:Y:S01]  /*1b410*/  ULDC UR4, c[0x0][0x9dc] ;  /* 0x0002770000047ab9 */ /* 0x000fe20000000800 */
[----:B------:R-:W-:-:S05]  /*1b420*/  IMAD.MOV.U32 R4, RZ, RZ, R31 ;  /* 0x000000ffff047224 */ /* 0x000fca00078e001f */
[----:B------:R-:W2:Y:S01]  /*1b430*/  @P2 LDC R5, c[0x0][0x450] ;  /* 0x00011400ff052b82 */ /* 0x000ea20000000800 */
[----:B0-----:R-:W-:-:S05]  /*1b440*/  @P2 IMAD.HI.U32 R8, R31, R8, RZ ;  /* 0x000000081f082227 */ /* 0x001fca00078e00ff */
[----:B--2---:R-:W-:Y:S01]  /*1b450*/  @P2 SHF.R.U32.HI R4, RZ, R5, R8 ;  /* 0x00000005ff042219 */ /* 0x004fe20000011608 */
[----:B------:R-:W-:Y:S01]  /*1b460*/  IMAD.IADD R8, R23, 0x1, -R14 ;  /* 0x0000000117087824 */ /* 0x000fe200078e0a0e */
[----:B------:R-:W-:-:S03]  /*1b470*/  SHF.R.S32.HI R5, RZ, 0x1f, R2 ;  /* 0x0000001fff057819 */ /* 0x000fc60000011402 */
[----:B------:R-:W-:Y:S01]  /*1b480*/  IMAD.IADD R13, R8, 0x1, R4 ;  /* 0x00000001080d7824 */ /* 0x000fe200078e0204 */
[----:B------:R-:W-:-:S03]  /*1b490*/  LEA.HI R5, R5, R2, RZ, 0x6 ;  /* 0x0000000205057211 */ /* 0x000fc600078f30ff */
[----:B------:R-:W-:Y:S01]  /*1b4a0*/  VIADD R2, R13, -UR4 ;  /* 0x800000040d027c36 */ /* 0x000fe20008000000 */
        /* <DEDUP_REMOVED lines=13> */
.L_x_5991:
[----:B------:R-:W-:-:S13]  /*1b580*/  ISETP.NE.AND P0, PT, R3, 0x1, PT ;  /* 0x000000010300780c */ /* 0x000fda0003f05270 */
[----:B------:R-:W0:Y:S02]  /*1b590*/  @P0 LDC.64 R4, c[0x0][0x9e8] ;  /* 0x00027a00ff040b82 */ /* 0x000e240000000a00 */
[----:B0-----:R-:W-:-:S05]  /*1b5a0*/  @P0 IMAD.HI.U32 R4, R13, R4, RZ ;  /* 0x000000040d040227 */ /* 0x001fca00078e00ff */
[----:B------:R-:W-:-:S07]  /*1b5b0*/  @P0 SHF.R.U32.HI R13, RZ, R5, R4 ;  /* 0x00000005ff0d0219 */ /* 0x000fce0000011604 */
.L_x_5992:
[----:B------:R-:W-:Y:S05]  /*1b5c0*/  BSYNC B0 ;  /* 0x0000000000007941 */ /* 0x000fea0003800000 */
.L_x_5990:
[----:B------:R-:W-:-:S05]  /*1b5d0*/  IMAD R3, R13, R3, RZ ;  /* 0x000000030d037224 */ /* 0x000fca00078e02ff */
[----:B------:R-:W-:-:S07]  /*1b5e0*/  VIMNMX R2, R2, R3, !PT ;  /* 0x0000000302027248 */ /* 0x000fce0007fe0100 */
.L_x_5989:
[----:B------:R-:W-:Y:S01]  /*1b5f0*/  SHF.R.S32.HI R3, RZ, 0x1f, R2 ;  /* 0x0000001fff037819 */ /* 0x000fe20000011402 */
[----:B------:R-:W-:Y:S01]  /*1b600*/  BSSY B0, `(.L_x_5993) ;  /* 0x0000026000007945 */ /* 0x000fe20003800000 */
[----:B------:R-:W-:Y:S01]  /*1b610*/  LOP3.LUT R32, R9, 0xff, RZ, 0xc0, !PT ;  /* 0x000000ff09207812 */ /* 0x000fe200078ec0ff */
[----:B------:R-:W-:Y:S01]  /*1b620*/  IMAD.MOV.U32 R15, RZ, RZ, RZ ;  /* 0x000000ffff0f7224 */ /* 0x000fe200078e00ff */
[----:B------:R-:W-:Y:S02]  /*1b630*/  LEA.HI R3, R3, R2, RZ, 0x6 ;  /* 0x0000000203037211 */ /* 0x000fe400078f30ff */
[----:B------:R-:W-:Y:S02]  /*1b640*/  SHF.R.U32.HI R4, RZ, 0x10, R9 ;  /* 0x00000010ff047819 */ /* 0x000fe40000011609 */
[----:B------:R-:W-:-:S04]  /*1b650*/  SHF.R.S32.HI R3, RZ, 0x6, R3 ;  /* 0x00000006ff037819 */ /* 0x000fc80000011403 */
[----:B------:R-:W-:-:S04]  /*1b660*/  VIMNMX R5, RZ, R3, !PT ;  /* 0x00000003ff057248 */ /* 0x000fc80007fe0100 */
[----:B------:R-:W-:-:S13]  /*1b670*/  ISETP.GT.AND P0, PT, R12, R5, PT ;  /* 0x000000050c00720c */ /* 0x000fda0003f04270 */
[----:B------:R-:W-:Y:S05]  /*1b680*/  @!P0 BRA `(.L_x_5994) ;  /* 0x0000000000748947 */ /* 0x000fea0003800000 */
[----:B------:R-:W-:Y:S01]  /*1b690*/  ISETP.NE.AND P0, PT, R4, RZ, PT ;  /* 0x000000ff0400720c */ /* 0x000fe20003f05270 */
[----:B------:R-:W-:-:S03]  /*1b6a0*/  ULDC UR4, c[0x0][0x9f0] ;  /* 0x00027c0000047ab9 */ /* 0x000fc60000000800 */
[----:B------:R-:W-:-:S04]  /*1b6b0*/  SEL R9, R4, UR4, P0 ;  /* 0x0000000404097c07 */ /* 0x000fc80008000000 */
[----:B-1----:R-:W-:Y:S02]  /*1b6c0*/  IABS R14, R9 ;  /* 0x00000009000e7213 */ /* 0x002fe40000000000 */
        /* <DEDUP_REMOVED lines=25> */
.L_x_5994:
[----:B------:R-:W-:Y:S05]  /*1b860*/  BSYNC B0 ;  /* 0x0000000000007941 */ /* 0x000fea0003800000 */
.L_x_5993:
[-C--:B------:R-:W-:Y:S01]  /*1b870*/  IMAD R5, R32, R15.reuse, R5 ;  /* 0x0000000f20057224 */ /* 0x080fe200078e0205 */
[----:B------:R-:W-:Y:S04]  /*1b880*/  BSSY B0, `(.L_x_5995) ;  /* 0x00001a8000007945 */ /* 0x000fe80003800000 */
        /* <DEDUP_REMOVED lines=21> */
[----:B-1----:R0:W1:Y:S02]  /*1b9e0*/  SHFL.IDX PT, R14, R2, RZ, 0x1f ;  /* 0x00001fff020e7589 */ /* 0x00206400000e0000 */
.L_x_6163:
[----:B-1----:R-:W-:Y:S02]  /*1b9f0*/  ISETP.NE.AND P0, PT, R14, RZ, PT ;  /* 0x000000ff0e00720c */ /* 0x002fe40003f05270 */
[----:B------:R-:W-:-:S11]  /*1ba00*/  PLOP3.LUT P6, PT, PT, PT, PT, 0x8, 0x0 ;  /* 0x000000000000781c */ /* 0x000fd60003fce170 */
[----:B------:R-:W-:Y:S05]  /*1ba10*/  @P0 BRA `(.L_x_5998) ;  /* 0x00000000000c0947 */ /* 0x000fea0003800000 */
[----:B------:R-:W-:-:S03]  /*1ba20*/  UMOV UR4, 0xffffffff ;  /* 0xffffffff00047882 */ /* 0x000fc60000000000 */
[----:B------:R-:W-:Y:S05]  /*1ba30*/  BRA.DIV UR4, `(.L_x_5999) ;  /* 0x0000007e041c7947 */ /* 0x000fea000b800000 */
[----:B------:R-:W-:-:S13]  /*1ba40*/  ELECT P6, URZ, PT ;  /* 0x00000000003f782f */ /* 0x000fda00038c0000 */
.L_x_5998:
        /* <DEDUP_REMOVED lines=9> */
.L_x_6166:
[----:B------:R-:W-:Y:S05]  /*1bae0*/  BSYNC B1 ;  /* 0x0000000000017941 */ /* 0x000fea0003800000 */
.L_x_6000:
[----:B------:R-:W-:Y:S04]  /*1baf0*/  BSSY B1, `(.L_x_6002) ;  /* 0x00000b7000017945 */ /* 0x000fe80003800000 */
[----:B------:R-:W-:Y:S05]  /*1bb00*/  @!P6 BRA `(.L_x_6003) ;  /* 0x0000000800d4e947 */ /* 0x000fea0003800000 */
[----:B------:R-:W-:Y:S01]  /*1bb10*/  IMAD R11, R19, 0x8, R18 ;  /* 0x00000008130b7824 */ /* 0x000fe200078e0212 */
[----:B0-----:R-:W-:Y:S01]  /*1bb20*/  SHF.L.U32 R2, R29, 0x1f, RZ ;  /* 0x0000001f1d027819 */ /* 0x001fe200000006ff */
[----:B------:R-:W0:Y:S01]  /*1bb30*/  S2R R3, SR_TID.X ;  /* 0x0000000000037919 */ /* 0x000e220000002100 */
[----:B------:R-:W-:Y:S02]  /*1bb40*/  BSSY B2, `(.L_x_6004) ;  /* 0x0000005000027945 */ /* 0x000fe40003800000 */
[----:B------:R-:W1:Y:S01]  /*1bb50*/  SYNCS.PHASECHK.TRANS64.TRYWAIT P0, [R11+URZ+0x28ca0], R2 ;  /* 0x028ca0020b0075a7 */ /* 0x000e62000800017f */
[----:B0-----:R-:W-:-:S04]  /*1bb60*/  LOP3.LUT R3, R3, 0x7f, RZ, 0xc0, !PT ;  /* 0x0000007f03037812 */ /* 0x001fc800078ec0ff */
[----:B------:R-:W-:Y:S01]  /*1bb70*/  ISETP.NE.AND P1, PT, R3, RZ, PT ;  /* 0x000000ff0300720c */ /* 0x000fe20003f25270 */
[----:B-1----:R-:W-:-:S12]  /*1bb80*/  @!P0 BRA `(.L_x_6005) ;  /* 0x0000007800fc8947 */ /* 0x002fd80003800000 */
.L_x_6167:
[----:B------:R-:W-:Y:S05]  /*1bb90*/  BSYNC B2 ;  /* 0x0000000000027941 */ /* 0x000fea0003800000 */
.L_x_6004:
        /* <DEDUP_REMOVED lines=9> */
.L_x_6007:
[----:B------:R-:W-:Y:S05]  /*1bc30*/  BSYNC B2 ;  /* 0x0000000000027941 */ /* 0x000fea0003800000 */
.L_x_6006:
        /* <DEDUP_REMOVED lines=12> */
.L_x_6008:
        /* <DEDUP_REMOVED lines=13> */
.L_x_6168:
[----:B------:R-:W-:Y:S05]  /*1bdd0*/  BSYNC B2 ;  /* 0x0000000000027941 */ /* 0x000fea0003800000 */
.L_x_6009:
        /* <DEDUP_REMOVED lines=11> */
.L_x_6012:
[----:B------:R-:W-:Y:S05]  /*1be90*/  BSYNC B2 ;  /* 0x0000000000027941 */ /* 0x000fea0003800000 */
.L_x_6011:
        /* <DEDUP_REMOVED lines=9> */
.L_x_6013:
        /* <DEDUP_REMOVED lines=15> */
.L_x_6014:
        /* <DEDUP_REMOVED lines=15> */
.L_x_6015:
        /* <DEDUP_REMOVED lines=15> */
.L_x_6016:
        /* <DEDUP_REMOVED lines=15> */
.L_x_6017:
        /* <DEDUP_REMOVED lines=15> */
.L_x_6018:
        /* <DEDUP_REMOVED lines=15> */
.L_x_6019:
        /* <DEDUP_REMOVED lines=15> */
.L_x_6020:
        /* <DEDUP_REMOVED lines=10> */
.L_x_6003:
[----:B------:R-:W-:Y:S05]  /*1c660*/  BSYNC B1 ;  /* 0x0000000000017941 */ /* 0x000fea0003800000 */
.L_x_6002:
[----:B------:R-:W-:Y:S01]  /*1c670*/  VIADD R12, R9, 0xfffffffe ;  /* 0xfffffffe090c7836 */ /* 0x000fe20000000000 */
[----:B------:R-:W-:Y:S01]  /*1c680*/  PLOP3.LUT P0, PT, PT, PT, PT, 0x8, 0x0 ;  /* 0x000000000000781c */ /* 0x000fe20003f0e170 */
[----:B------:R-:W-:-:S03]  /*1c690*/  VIADD R19, R19, 0x1 ;  /* 0x0000000113137836 */ /* 0x000fc60000000000 */
[----:B------:R-:W-:Y:S02]  /*1c6a0*/  ISETP.GE.AND P2, PT, R12, R6, PT ;  /* 0x000000060c00720c */ /* 0x000fe40003f46270 */
[----:B------:R-:W-:-:S04]  /*1c6b0*/  ISETP.NE.AND P1, PT, R19, 0x2, PT ;  /* 0x000000021300780c */ /* 0x000fc80003f25270 */
[----:B0-----:R-:W-:Y:S02]  /*1c6c0*/  SEL R2, RZ, 0x1, P1 ;  /* 0x00000001ff027807 */ /* 0x001fe40000800000 */
[----:B------:R-:W-:Y:S02]  /*1c6d0*/  SEL R19, R19, RZ, P1 ;  /* 0x000000ff13137207 */ /* 0x000fe40000800000 */
[----:B------:R-:W-:-:S03]  /*1c6e0*/  LOP3.LUT R29, R29, R2, RZ, 0x3c, !PT ;  /* 0x000000021d1d7212 */ /* 0x000fc600078e3cff */
[----:B------:R-:W-:Y:S05]  /*1c6f0*/  @!P2 BRA `(.L_x_5996) ;  /* 0x0000000c0000a947 */ /* 0x000fea0003800000 */
.L_x_6040:
[----:B------:R-:W-:Y:S05]  /*1c700*/  YIELD ;  /* 0x0000000000007946 */ /* 0x000fea0003800000 */
[----:B------:R-:W-:Y:S04]  /*1c710*/  BSSY B1, `(.L_x_6021) ;  /* 0x00000b6000017945 */ /* 0x000fe80003800000 */
[----:B------:R-:W-:Y:S05]  /*1c720*/  @!P6 BRA `(.L_x_6022) ;  /* 0x0000000800d0e947 */ /* 0x000fea0003800000 */
[----:B------:R-:W-:Y:S01]  /*1c730*/  IMAD R11, R19, 0x8, R18 ;  /* 0x00000008130b7824 */ /* 0x000fe200078e0212 */
[----:B------:R-:W-:Y:S01]  /*1c740*/  SHF.L.U32 R2, R29, 0x1f, RZ ;  /* 0x0000001f1d027819 */ /* 0x000fe200000006ff */
[----:B------:R-:W0:Y:S01]  /*1c750*/  S2R R3, SR_TID.X ;  /* 0x0000000000037919 */ /* 0x000e220000002100 */
[----:B------:R-:W-:Y:S02]  /*1c760*/  BSSY B2, `(.L_x_6023) ;  /* 0x0000005000027945 */ /* 0x000fe40003800000 */
[----:B------:R-:W1:Y:S01]  /*1c770*/  SYNCS.PHASECHK.TRANS64.TRYWAIT P1, [R11+URZ+0x28ca0], R2 ;  /* 0x028ca0020b0075a7 */ /* 0x000e62000802017f */
[----:B0-----:R-:W-:-:S04]  /*1c780*/  LOP3.LUT R3, R3, 0x7f, RZ, 0xc0, !PT ;  /* 0x0000007f03037812 */ /* 0x001fc800078ec0ff */
[----:B------:R-:W-:Y:S01]  /*1c790*/  ISETP.NE.AND P2, PT, R3, RZ, PT ;  /* 0x000000ff0300720c */ /* 0x000fe20003f45270 */
[----:B-1----:R-:W-:-:S12]  /*1c7a0*/  @!P1 BRA `(.L_x_6024) ;  /* 0x00000070001c9947 */ /* 0x002fd80003800000 */
.L_x_6169:
[----:B------:R-:W-:Y:S05]  /*1c7b0*/  BSYNC B2 ;  /* 0x0000000000027941 */ /* 0x000fea0003800000 */
.L_x_6023:
        /* <DEDUP_REMOVED lines=9> */
.L_x_6026:
[----:B------:R-:W-:Y:S05]  /*1c850*/  BSYNC B2 ;  /* 0x0000000000027941 */ /* 0x000fea0003800000 */
.L_x_6025:
        /* <DEDUP_REMOVED lines=11> */
.L_x_6027:
        /* <DEDUP_REMOVED lines=13> */
.L_x_6170:
[----:B------:R-:W-:Y:S05]  /*1c9e0*/  BSYNC B2 ;  /* 0x0000000000027941 */ /* 0x000fea0003800000 */
.L_x_6028:
        /* <DEDUP_REMOVED lines=11> */
.L_x_6031:
[----:B------:R-:W-:Y:S05]  /*1caa0*/  BSYNC B2 ;  /* 0x0000000000027941 */ /* 0x000fea0003800000 */
.L_x_6030:
[----:B------:R-:W-:Y:S01]  /*1cab0*/  R2UR UR6, R2 ;  /* 0x00000000020672ca */ /* 0x000fe200000e0000 */
[----:B------:R-:W-:Y:S01]  /*1cac0*/  UIADD3 UR4, UP0, UR40, 0x670, URZ ;  /* 0x0000067028047890 */ /* 0x000fe2000ff1e03f */
[----:B------:R-:W-:Y:S01]  /*1cad0*/  R2UR UR7, R3 ;  /* 0x00000000030772ca */ /* 0x000fe200000e0000 */
[----:B------:R-:W-:Y:S01]  /*1cae0*/  VIADD R11, R11, 0x28cb0 ;  /* 0x00028cb00b0b7836 */ /* 0x000fe20000000000 */
[----:B------:R-:W-:Y:S01]  /*1caf0*/  R2UR UR10, R9 ;  /* 0x00000000090a72ca */ /* 0x000fe200000e0000 */
[----:B------:R-:W-:Y:S01]  /*1cb00*/  IMAD R9, R19, 0x10000, R18 ;  /* 0x0001000013097824 */ /* 0x000fe200078e0212 */
[----:B------:R-:W-:Y:S01]  /*1cb10*/  PLOP3.LUT P1, PT, PT, PT, PT, 0x80, 0x0 ;  /* 0x000000000000781c */ /* 0x000fe20003f2f070 */
[----:B------:R-:W-:Y:S02]  /*1cb20*/  UIADD3.X UR5, URZ, UR41, URZ, UP0, !UPT ;  /* 0x000000293f057290 */ /* 0x000fe400087fe43f */
[----:B------:R-:W-:-:S10]  /*1cb30*/  VIADD R14, R9, 0x400 ;  /* 0x00000400090e7836 */ /* 0x000fd40000000000 */
.L_x_6032:
        /* <DEDUP_REMOVED lines=15> */
.L_x_6033:
        /* <DEDUP_REMOVED lines=15> */
.L_x_6034:
        /* <DEDUP_REMOVED lines=15> */
.L_x_6035:
        /* <DEDUP_REMOVED lines=15> */
.L_x_6036:
        /* <DEDUP_REMOVED lines=15> */
.L_x_6037:
        /* <DEDUP_REMOVED lines=15> */
.L_x_6038:
        /* <DEDUP_REMOVED lines=15> */
.L_x_6039:
        /* <DEDUP_REMOVED lines=10> */
.L_x_6022:
[----:B------:R-:W-:Y:S05]  /*1d270*/  BSYNC B1 ;  /* 0x0000000000017941 */ /* 0x000fea0003800000 */
.L_x_6021:
        /* <DEDUP_REMOVED lines=8> */
.L_x_5996:
[----:B------:R-:W-:Y:S05]  /*1d300*/  BSYNC B0 ;  /* 0x0000000000007941 */ /* 0x000fea0003800000 */
.L_x_5995:
[----:B------:R-:W0:Y:S01]  /*1d310*/  LDC R0, c[0x0][0x448] ;  /* 0x00011200ff007b82 */ /* 0x000e220000000800 */
[----:B------:R-:W-:Y:S01]  /*1d320*/  VIADD R2, R31, 0x3f ;  /* 0x0000003f1f027836 */ /* 0x000fe20000000000 */
[----:B------:R-:W-:Y:S06]  /*1d330*/  @!P0 WARPSYNC.ALL ;  /* 0x0000000000008948 */ /* 0x000fec0003800000 */
[----:B------:R-:W-:Y:S01]  /*1d340*/  @!P0 BAR.SYNC.DEFER_BLOCKING 0xc, 0x180 ;  /* 0x0306000000008b1d */ /* 0x000fe20000010000 */
[----:B0-----:R-:W-:-:S13]  /*1d350*/  ISETP.NE.AND P1, PT, R0, 0x1, PT ;  /* 0x000000010000780c */ /* 0x001fda0003f25270 */
[----:B------:R-:W0:Y:S08]  /*1d360*/  @P1 LDC R3, c[0x0][0x44c] ;  /* 0x00011300ff031b82 */ /* 0x000e300000000800 */
[----:B------:R-:W2:Y:S01]  /*1d370*/  @P1 LDC R0, c[0x0][0x450] ;  /* 0x00011400ff001b82 */ /* 0x000ea20000000800 */
[----:B0-----:R-:W-:-:S05]  /*1d380*/  @P1 IMAD.HI.U32 R3, R2, R3, RZ ;  /* 0x0000000302031227 */ /* 0x001fca00078e00ff */
[----:B--2---:R-:W-:-:S05]  /*1d390*/  @P1 SHF.R.U32.HI R2, RZ, R0, R3 ;  /* 0x00000000ff021219 */ /* 0x004fca0000011603 */
[----:B------:R-:W-:Y:S02]  /*1d3a0*/  IMAD.IADD R0, R7, 0x1, R2 ;  /* 0x0000000107007824 */ /* 0x000fe400078e0202 */
[----:B------:R-:W0:Y:S02]  /*1d3b0*/  LDC.64 R2, c[0x0][0x9e0] ;  /* 0x00027800ff027b82 */ /* 0x000e240000000a00 */
        /* <DEDUP_REMOVED lines=14> */
.L_x_6043:
[----:B------:R-:W-:-:S13]  /*1d4a0*/  ISETP.NE.AND P0, PT, R3, 0x1, PT ;  /* 0x000000010300780c */ /* 0x000fda0003f05270 */
[----:B------:R-:W0:Y:S02]  /*1d4b0*/  @P0 LDC.64 R6, c[0x0][0x9e8] ;  /* 0x00027a00ff060b82 */ /* 0x000e240000000a00 */
[----:B0-----:R-:W-:-:S05]  /*1d4c0*/  @P0 IMAD.HI.U32 R6, R5, R6, RZ ;  /* 0x0000000605060227 */ /* 0x001fca00078e00ff */
[----:B------:R-:W-:-:S07]  /*1d4d0*/  @P0 SHF.R.U32.HI R5, RZ, R7, R6 ;  /* 0x00000007ff050219 */ /* 0x000fce0000011606 */
.L_x_6044:
[----:B------:R-:W-:Y:S05]  /*1d4e0*/  BSYNC B0 ;  /* 0x0000000000007941 */ /* 0x000fea0003800000 */
.L_x_6042:
[----:B------:R-:W-:-:S05]  /*1d4f0*/  IMAD R5, R5, R3, R3 ;  /* 0x0000000305057224 */ /* 0x000fca00078e0203 */
[----:B------:R-:W-:-:S07]  /*1d500*/  VIMNMX R2, R2, R5, PT ;  /* 0x0000000502027248 */ /* 0x000fce0003fe0100 */
.L_x_6041:
[----:B------:R-:W-:Y:S01]  /*1d510*/  VIADD R2, R2, 0x3f ;  /* 0x0000003f02027836 */ /* 0x000fe20000000000 */
[----:B------:R-:W0:Y:S01]  /*1d520*/  @P1 LDC R0, c[0x0][0x450] ;  /* 0x00011400ff001b82 */ /* 0x000e220000000800 */
[----:B------:R-:W-:-:S03]  /*1d530*/  ULDC UR4, c[0x0][0x9dc] ;  /* 0x0002770000047ab9 */ /* 0x000fc60000000800 */
[----:B------:R-:W-:-:S04]  /*1d540*/  SHF.R.S32.HI R5, RZ, 0x1f, R2 ;  /* 0x0000001fff057819 */ /* 0x000fc80000011402 */
[----:B------:R-:W-:Y:S02]  /*1d550*/  LEA.HI R5, R5, R2, RZ, 0x6 ;  /* 0x0000000205057211 */ /* 0x000fe400078f30ff */
[----:B------:R-:W2:Y:S02]  /*1d560*/  @P1 LDC R2, c[0x0][0x44c] ;  /* 0x00011300ff021b82 */ /* 0x000ea40000000800 */
[----:B------:R-:W-:-:S04]  /*1d570*/  SHF.R.S32.HI R5, RZ, 0x6, R5 ;  /* 0x00000006ff057819 */ /* 0x000fc80000011405 */
[----:B------:R-:W-:Y:S01]  /*1d580*/  VIMNMX R10, R10, R5, PT ;  /* 0x000000050a0a7248 */ /* 0x000fe20003fe0100 */
[----:B------:R-:W-:Y:S02]  /*1d590*/  IMAD.MOV.U32 R5, RZ, RZ, R31 ;  /* 0x000000ffff057224 */ /* 0x000fe400078e001f */
[----:B--2---:R-:W-:-:S05]  /*1d5a0*/  @P1 IMAD.HI.U32 R2, R31, R2, RZ ;  /* 0x000000021f021227 */ /* 0x004fca00078e00ff */
[----:B0-----:R-:W-:-:S05]  /*1d5b0*/  @P1 SHF.R.U32.HI R5, RZ, R0, R2 ;  /* 0x00000000ff051219 */ /* 0x001fca0000011602 */
        /* <DEDUP_REMOVED lines=13> */
.L_x_6047:
[----:B------:R-:W-:-:S13]  /*1d690*/  ISETP.NE.AND P0, PT, R3, 0x1, PT ;  /* 0x000000010300780c */ /* 0x000fda0003f05270 */
[----:B------:R-:W0:Y:S02]  /*1d6a0*/  @P0 LDC.64 R6, c[0x0][0x9e8] ;  /* 0x00027a00ff060b82 */ /* 0x000e240000000a00 */
[----:B0-----:R-:W-:-:S05]  /*1d6b0*/  @P0 IMAD.HI.U32 R6, R2, R6, RZ ;  /* 0x0000000602060227 */ /* 0x001fca00078e00ff */
[----:B------:R-:W-:-:S07]  /*1d6c0*/  @P0 SHF.R.U32.HI R2, RZ, R7, R6 ;  /* 0x00000007ff020219 */ /* 0x000fce0000011606 */
.L_x_6048:
[----:B------:R-:W-:Y:S05]  /*1d6d0*/  BSYNC B0 ;  /* 0x0000000000007941 */ /* 0x000fea0003800000 */
.L_x_6046:
[----:B------:R-:W-:-:S05]  /*1d6e0*/  IMAD R3, R2, R3, RZ ;  /* 0x0000000302037224 */ /* 0x000fca00078e02ff */
[----:B------:R-:W-:-:S07]  /*1d6f0*/  VIMNMX R0, R0, R3, !PT ;  /* 0x0000000300007248 */ /* 0x000fce0007fe0100 */
.L_x_6045:
[----:B------:R-:W-:Y:S01]  /*1d700*/  ISETP.NE.AND P1, PT, R4, RZ, PT ;  /* 0x000000ff0400720c */ /* 0x000fe20003f25270 */
[----:B------:R-:W-:Y:S01]  /*1d710*/  BSSY B0, `(.L_x_6049) ;  /* 0x0000024000007945 */ /* 0x000fe20003800000 */
[----:B------:R-:W-:-:S04]  /*1d720*/  SHF.R.S32.HI R3, RZ, 0x1f, R0 ;  /* 0x0000001fff037819 */ /* 0x000fc80000011400 */
[----:B------:R-:W-:-:S04]  /*1d730*/  LEA.HI R3, R3, R0, RZ, 0x6 ;  /* 0x0000000003037211 */ /* 0x000fc800078f30ff */
[----:B------:R-:W-:Y:S01]  /*1d740*/  SHF.R.S32.HI R0, RZ, 0x6, R3 ;  /* 0x00000006ff007819 */ /* 0x000fe20000011403 */
[----:B------:R-:W-:Y:S02]  /*1d750*/  IMAD.MOV.U32 R3, RZ, RZ, RZ ;  /* 0x000000ffff037224 */ /* 0x000fe400078e00ff */
[----:B------:R-:W0:Y:S01]  /*1d760*/  @!P1 LDC R4, c[0x0][0x9f0] ;  /* 0x00027c00ff049b82 */ /* 0x000e220000000800 */
[----:B------:R-:W-:-:S04]  /*1d770*/  VIMNMX R0, RZ, R0, !PT ;  /* 0x00000000ff007248 */ /* 0x000fc80007fe0100 */
[----:B------:R-:W-:-:S13]  /*1d780*/  ISETP.GT.AND P0, PT, R10, R0, PT ;  /* 0x000000000a00720c */ /* 0x000fda0003f04270 */
[----:B------:R-:W-:Y:S05]  /*1d790*/  @!P0 BRA `(.L_x_6050) ;  /* 0x00000000006c8947 */ /* 0x000fea0003800000 */
[-C--:B0-----:R-:W-:Y:S02]  /*1d7a0*/  IABS R5, R4.reuse ;  /* 0x0000000400057213 */ /* 0x081fe40000000000 */
[----:B------:R-:W-:Y:S02]  /*1d7b0*/  IABS R7, R4 ;  /* 0x0000000400077213 */ /* 0x000fe40000000000 */
[----:B------:R-:W0:Y:S03]  /*1d7c0*/  I2F.RP R8, R5 ;  /* 0x0000000500087306 */ /* 0x000e260000209400 */
[----:B------:R-:W-:-:S05]  /*1d7d0*/  IMAD.MOV R7, RZ, RZ, -R7 ;  /* 0x000000ffff077224 */ /* 0x000fca00078e0a07 */
[----:B0-----:R-:W0:Y:S02]  /*1d7e0*/  MUFU.RCP R8, R8 ;  /* 0x0000000800087308 */ /* 0x001e240000001000 */
[----:B0-----:R-:W-:-:S06]  /*1d7f0*/  VIADD R9, R8, 0xffffffe ;  /* 0x0ffffffe08097836 */ /* 0x001fcc0000000000 */
[----:B------:R-:W0:Y:S02]  /*1d800*/  F2I.FTZ.U32.TRUNC.NTZ R3, R9 ;  /* 0x0000000900037305 */ /* 0x000e24000021f000 */
[----:B0-----:R-:W-:-:S04]  /*1d810*/  IMAD.MOV R2, RZ, RZ, -R3 ;  /* 0x000000ffff027224 */ /* 0x001fc800078e0a03 */
[----:B------:R-:W-:Y:S02]  /*1d820*/  IMAD R6, R2, R5, RZ ;  /* 0x0000000502067224 */ /* 0x000fe400078e02ff */
[----:B------:R-:W-:-:S04]  /*1d830*/  IMAD.MOV.U32 R2, RZ, RZ, RZ ;  /* 0x000000ffff027224 */ /* 0x000fc800078e00ff */
        /* <DEDUP_REMOVED lines=17> */
.L_x_6050:
[----:B------:R-:W-:Y:S05]  /*1d950*/  BSYNC B0 ;  /* 0x0000000000007941 */ /* 0x000fea0003800000 */
.L_x_6049:
[-C--:B------:R-:W-:Y:S01]  /*1d960*/  IMAD R32, R32, R3.reuse, R0 ;  /* 0x0000000320207224 */ /* 0x080fe200078e0200 */
[----:B------:R-:W-:Y:S04]  /*1d970*/  BSSY B7, `(.L_x_6051) ;  /* 0x0000370000077945 */ /* 0x000fe80003800000 */
[----:B------:R-:W-:-:S04]  /*1d980*/  VIADDMNMX R34, R32, R3, R10, PT ;  /* 0x0000000320227246 */ /* 0x000fc8000380010a */
        /* <DEDUP_REMOVED lines=14> */
[----:B0-----:R-:W0:Y:S02]  /*1da70*/  S2R R4, SR_LTMASK ;  /* 0x0000000000047919 */ /* 0x001e240000003900 */
[----:B0-----:R-:W-:-:S04]  /*1da80*/  LOP3.LUT R4, R4, UR4, RZ, 0xc0, !PT ;  /* 0x0000000404047c12 */ /* 0x001fc8000f8ec0ff */
[----:B------:R-:W0:Y:S01]  /*1da90*/  POPC R7, R4 ;  /* 0x0000000400077309 */ /* 0x000e220000000000 */
[----:B--2---:R-:W0:Y:S02]  /*1daa0*/  SHFL.IDX PT, R0, R3, R0, 0x1f ;  /* 0x00001f0003007589 */ /* 0x004e2400000e0000 */
[----:B0-----:R-:W-:Y:S01]  /*1dab0*/  IADD3 R24, R0, UR37, R7 ;  /* 0x0000002500187c10 */ /* 0x001fe2000fffe007 */
[----:B------:R-:W-:Y:S06]  /*1dac0*/  BRA `(.L_x_6053) ;  /* 0x0000003400687947 */ /* 0x000fec0003800000 */
.L_x_6052:
        /* <DEDUP_REMOVED lines=20> */
.L_x_6055:
[----:B------:R-:W-:Y:S05]  /*1dc10*/  BSYNC B6 ;  /* 0x0000000000067941 */ /* 0x000fea0003800000 */
.L_x_6054:
        /* <DEDUP_REMOVED lines=9> */
[----:B0-----:R-:W-:Y:S02]  /*1dcb0*/  IMAD.U32 R4, RZ, RZ, UR6 ;  /* 0x00000006ff047e24 */ /* 0x001fe4000f8e00ff */
[----:B------:R-:W-:Y:S02]  /*1dcc0*/  IMAD.U32 R5, RZ, RZ, UR7 ;  /* 0x00000007ff057e24 */ /* 0x000fe4000f8e00ff */
[----:B------:R-:W-:Y:S02]  /*1dcd0*/  IMAD.U32 R6, RZ, RZ, UR8 ;  /* 0x00000008ff067e24 */ /* 0x000fe4000f8e00ff */
[----:B------:R-:W-:-:S02]  /*1dce0*/  IMAD.U32 R7, RZ, RZ, UR9 ;  /* 0x00000009ff077e24 */ /* 0x000fc4000f8e00ff */
[----:B------:R-:W-:Y:S02]  /*1dcf0*/  IMAD.U32 R10, RZ, RZ, UR4 ;  /* 0x00000004ff0a7e24 */ /* 0x000fe4000f8e00ff */
[----:B------:R-:W-:Y:S02]  /*1dd00*/  IMAD.U32 R11, RZ, RZ, UR5 ;  /* 0x00000005ff0b7e24 */ /* 0x000fe4000f8e00ff */
[----:B------:R-:W-:Y:S02]  /*1dd10*/  IMAD.MOV.U32 R8, RZ, RZ, 0x70 ;  /* 0x00000070ff087424 */ /* 0x000fe400078e00ff */
[----:B------:R-:W-:Y:S02]  /*1dd20*/  IMAD.MOV.U32 R12, RZ, RZ, 0x1 ;  /* 0x00000001ff0c7424 */ /* 0x000fe400078e00ff */
[----:B--2---:R-:W-:-:S07]  /*1dd30*/  IMAD.MOV.U32 R13, RZ, RZ, RZ ;  /* 0x000000ffff0d7224 */ /* 0x004fce00078e00ff */
[----:B------:R-:W-:-:S07]  /*1dd40*/  LEPC R20, `(.L_x_6058) ;  /* 0x000000001014794e */ /* 0x000fce0000000000 */
[----:B-1-3--:R-:W-:Y:S05]  /*1dd50*/  CALL.ABS.NOINC R2 ;  /* 0x0000000002007343 */ /* 0x00afea0003c00000 */
.L_x_6058:
        /* <DEDUP_REMOVED lines=15> */
.L_x_6057:
[----:B------:R-:W-:Y:S05]  /*1de50*/  BSYNC B6 ;  /* 0x0000000000067941 */ /* 0x000fea0003800000 */
.L_x_6056:
[----:B------:R-:W-:Y:S01]  /*1de60*/  ULDC.64 UR4, c[0x0][0x9f8] ;  /* 0x00027e0000047ab9 */ /* 0x000fe20000000a00 */
[----:B------:R-:W-:Y:S01]  /*1de70*/  IMAD.MOV.U32 R26, RZ, RZ, R27 ;  /* 0x000000ffff1a7224 */ /* 0x000fe200078e001b */
[----:B------:R-:W-:Y:S01]  /*1de80*/  ISETP.NE.U32.AND P0, PT, RZ, UR4, PT ;  /* 0x00000004ff007c0c */ /* 0x000fe2000bf05070 */
[----:B------:R-:W2:Y:S01]  /*1de90*/  S2R R20, SR_TID.X ;  /* 0x0000000000147919 */ /* 0x000ea20000002100 */
[----:B------:R-:W3:Y:S01]  /*1dea0*/  LDC R9, c[0x0][0x430] ;  /* 0x00010c00ff097b82 */ /* 0x000ee20000000800 */
[----:B------:R-:W-:Y:S01]  /*1deb0*/  ULDC UR4, c[0x0][0x320] ;  /* 0x0000c80000047ab9 */ /* 0x000fe20000000800 */
[----:B------:R-:W-:-:S13]  /*1dec0*/  ISETP.NE.AND.EX P0, PT, RZ, UR5, PT, P0 ;  /* 0x00000005ff007c0c */ /* 0x000fda000bf05300 */
[----:B------:R-:W4:Y:S01]  /*1ded0*/  @P0 LDC.64 R2, c[0x0][0x9f8] ;  /* 0x00027e00ff020b82 */ /* 0x000f220000000a00 */
[----:B------:R-:W0:Y:S01]  /*1dee0*/  S2R R25, SR_TID.X ;  /* 0x0000000000197919 */ /* 0x000e220000002100 */
[----:B--2---:R-:W-:Y:S01]  /*1def0*/  LOP3.LUT R20, R20, 0x7f, RZ, 0xc0, !PT ;  /* 0x0000007f14147812 */ /* 0x004fe200078ec0ff */
[----:B----4-:R-:W-:-:S05]  /*1df00*/  @P0 IMAD.WIDE R2, R27, 0x4, R2 ;  /* 0x000000041b020825 */ /* 0x010fca00078e0202 */
[----:B------:R2:W4:Y:S01]  /*1df10*/  @P0 LDG.E R26, desc[UR42][R2.64] ;  /* 0x0000002a021a0981 */ /* 0x000522000c1e1900 */
[----:B------:R-:W-:Y:S01]  /*1df20*/  SHF.R.U32.HI R21, RZ, 0x3, R20 ;  /* 0x00000003ff157819 */ /* 0x000fe20000011614 */
[----:B------:R-:W-:Y:S01]  /*1df30*/  IMAD.MOV.U32 R36, RZ, RZ, RZ ;  /* 0x000000ffff247224 */ /* 0x000fe200078e00ff */
[----:B---3--:R-:W-:Y:S01]  /*1df40*/  ISETP.NE.AND P1, PT, R9, 0x1, PT ;  /* 0x000000010900780c */ /* 0x008fe20003f25270 */
[----:B------:R-:W3:Y:S01]  /*1df50*/  S2R R20, SR_TID.X ;  /* 0x0000000000147919 */ /* 0x000ee20000002100 */
[----:B0-----:R-:W-:Y:S01]  /*1df60*/  IMAD.SHL.U32 R25, R25, 0x8, RZ ;  /* 0x0000000819197824 */ /* 0x001fe200078e00ff */
[----:B------:R-:W-:Y:S02]  /*1df70*/  LEA R0, R34, 0xffffffc0, 0x6 ;  /* 0xffffffc022007811 */ /* 0x000fe400078e30ff */
[----:B------:R-:W0:Y:S01]  /*1df80*/  S2R R34, SR_TID.X ;  /* 0x0000000000227919 */ /* 0x000e220000002100 */
[----:B------:R-:W-:Y:S02]  /*1df90*/  LOP3.LUT R16, R16, 0xffffffbf, RZ, 0xc0, !PT ;  /* 0xffffffbf10107812 */ /* 0x000fe400078ec0ff */
[----:B------:R-:W-:Y:S01]  /*1dfa0*/  LOP3.LUT R25, R25, 0x38, RZ, 0xc0, !PT ;  /* 0x0000003819197812 */ /* 0x000fe200078ec0ff */
[----:B------:R-:W1:Y:S03]  /*1dfb0*/  S2R R10, SR_TID.X ;  /* 0x00000000000a7919 */ /* 0x000e660000002100 */
[----:B------:R-:W-:Y:S01]  /*1dfc0*/  LOP3.LUT R25, R25, 0x40, RZ, 0xfc, !PT ;  /* 0x0000004019197812 */ /* 0x000fe200078efcff */
[----:B--2---:R-:W2:Y:S03]  /*1dfd0*/  @P1 LDC R3, c[0x0][0x434] ;  /* 0x00010d00ff031b82 */ /* 0x004ea60000000800 */
[----:B------:R-:W-:-:S02]  /*1dfe0*/  ISETP.GE.AND P2, PT, R25, UR4, PT ;  /* 0x0000000419007c0c */ /* 0x000fc4000bf46270 */
[----:B------:R-:W1:Y:S02]  /*1dff0*/  S2R R25, SR_TID.X ;  /* 0x0000000000197919 */ /* 0x000e640000002100 */
[----:B------:R-:W-:Y:S01]  /*1e000*/  SEL R7, RZ, 0xffffffff, P2 ;  /* 0xffffffffff077807 */ /* 0x000fe20001000000 */
[----:B------:R-:W2:Y:S04]  /*1e010*/  @P1 LDC R2, c[0x0][0x438] ;  /* 0x00010e00ff021b82 */ /* 0x000ea80000000800 */
[----:B------:R-:W-:-:S04]  /*1e020*/  IMAD.SHL.U32 R7, R7, 0x2, RZ ;  /* 0x0000000207077824 */ /* 0x000fc800078e00ff */
[----:B------:R-:W-:Y:S01]  /*1e030*/  @P2 LOP3.LUT R16, R16, 0x40, RZ, 0xfc, !PT ;  /* 0x0000004010102812 */ /* 0x000fe200078efcff */
[----:B---3--:R-:W-:-:S03]  /*1e040*/  IMAD.SHL.U32 R20, R20, 0x10, RZ ;  /* 0x0000001014147824 */ /* 0x008fc600078e00ff */
[----:B------:R-:W-:Y:S01]  /*1e050*/  LOP3.LUT R16, R16, 0xffffff7f, RZ, 0xc0, !PT ;  /* 0xffffff7f10107812 */ /* 0x000fe200078ec0ff */
[----:B0-----:R-:W-:Y:S01]  /*1e060*/  IMAD.SHL.U32 R34, R34, 0x8, RZ ;  /* 0x0000000822227824 */ /* 0x001fe200078e00ff */
[----:B------:R-:W-:Y:S02]  /*1e070*/  LOP3.LUT R20, R21, 0x70, R20, 0xf8, !PT ;  /* 0x0000007015147812 */ /* 0x000fe400078ef814 */
[----:B------:R-:W0:Y:S01]  /*1e080*/  S2R R21, SR_TID.X ;  /* 0x0000000000157919 */ /* 0x000e220000002100 */
[----:B-1----:R-:W-:Y:S01]  /*1e090*/  IMAD.SHL.U32 R10, R10, 0x8, RZ ;  /* 0x000000080a0a7824 */ /* 0x002fe200078e00ff */
[----:B------:R-:W-:Y:S01]  /*1e0a0*/  LOP3.LUT R34, R34, 0x38, RZ, 0xc0, !PT ;  /* 0x0000003822227812 */ /* 0x000fe200078ec0ff */
[----:B------:R-:W-:-:S03]  /*1e0b0*/  IMAD.IADD R37, R20, 0x1, R0 ;  /* 0x0000000114257824 */ /* 0x000fc600078e0200 */
[----:B------:R-:W-:Y:S02]  /*1e0c0*/  LOP3.LUT R34, R34, 0x80, RZ, 0xfc, !PT ;  /* 0x0000008022227812 */ /* 0x000fe400078efcff */
[C---:B------:R-:W-:Y:S01]  /*1e0d0*/  ISETP.GE.AND P0, PT, R37.reuse, R23, PT ;  /* 0x000000172500720c */ /* 0x040fe20003f06270 */
[----:B------:R-:W-:Y:S01]  /*1e0e0*/  IMAD.IADD R37, R37, 0x1, R33 ;  /* 0x0000000125257824 */ /* 0x000fe200078e0221 */
[----:B------:R-:W-:Y:S01]  /*1e0f0*/  ISETP.GE.AND P2, PT, R34, UR4, PT ;  /* 0x0000000422007c0c */ /* 0x000fe2000bf46270 */
[----:B------:R-:W-:Y:S01]  /*1e100*/  IMAD.SHL.U32 R25, R25, 0x8, RZ ;  /* 0x0000000819197824 */ /* 0x000fe200078e00ff */
[----:B------:R-:W-:Y:S01]  /*1e110*/  ISETP.GT.U32.OR P0, PT, R20, 0x3f, P0 ;  /* 0x0000003f1400780c */ /* 0x000fe20000704470 */
[----:B--2---:R-:W-:Y:S01]  /*1e120*/  @P1 IMAD.HI.U32 R3, R37, R3, RZ ;  /* 0x0000000325031227 */ /* 0x004fe200078e00ff */
[----:B------:R-:W-:Y:S02]  /*1e130*/  LOP3.LUT R10, R10, 0x38, RZ, 0xc0, !PT ;  /* 0x000000380a0a7812 */ /* 0x000fe400078ec0ff */
[----:B------:R-:W-:Y:S01]  /*1e140*/  LOP3.LUT R25, R25, 0x38, RZ, 0xc0, !PT ;  /* 0x0000003819197812 */ /* 0x000fe200078ec0ff */
[----:B------:R-:W-:Y:S01]  /*1e150*/  IMAD.MOV.U32 R6, RZ, RZ, R37 ;  /* 0x000000ffff067224 */ /* 0x000fe200078e0025 */
[----:B------:R-:W-:-:S02]  /*1e160*/  @P1 SHF.R.U32.HI R6, RZ, R2, R3 ;  /* 0x00000002ff061219 */ /* 0x000fc40000011603 */
[----:B------:R-:W-:Y:S02]  /*1e170*/  LOP3.LUT R25, R25, 0xc0, RZ, 0xfc, !PT ;  /* 0x000000c019197812 */ /* 0x000fe400078efcff */
[----:B------:R-:W-:Y:S02]  /*1e180*/  LOP3.LUT R10, R10, 0x180, RZ, 0xfc, !PT ;  /* 0x000001800a0a7812 */ /* 0x000fe400078efcff */
[----:B------:R-:W-:Y:S01]  /*1e190*/  ISETP.GE.AND P1, PT, R25, UR4, PT ;  /* 0x0000000419007c0c */ /* 0x000fe2000bf26270 */
[----:B------:R-:W1:Y:S01]  /*1e1a0*/  @!P0 LDC.64 R2, c[0x0][0x428] ;  /* 0x00010a00ff028b82 */ /* 0x000e620000000a00 */
[----:B------:R-:W2:Y:S02]  /*1e1b0*/  S2R R25, SR_TID.X ;  /* 0x0000000000197919 */ /* 0x000ea40000002100 */
[----:B------:R-:W-:Y:S01]  /*1e1c0*/  SEL R5, RZ, 0x8, P1 ;  /* 0x00000008ff057807 */ /* 0x000fe20000800000 */
[----:B0-----:R-:W-:-:S05]  /*1e1d0*/  IMAD.SHL.U32 R21, R21, 0x8, RZ ;  /* 0x0000000815157824 */ /* 0x001fca00078e00ff */
[----:B------:R-:W-:-:S04]  /*1e1e0*/  LOP3.LUT R21, R21, 0x38, RZ, 0xc0, !PT ;  /* 0x0000003815157812 */ /* 0x000fc800078ec0ff */
[----:B------:R-:W-:-:S04]  /*1e1f0*/  ISETP.GE.AND P3, PT, R21, UR4, PT ;  /* 0x0000000415007c0c */ /* 0x000fc8000bf66270 */
[----:B------:R-:W-:-:S04]  /*1e200*/  SEL R4, RZ, 0x1, P3 ;  /* 0x00000001ff047807 */ /* 0x000fc80001800000 */
[----:B------:R-:W-:Y:S02]  /*1e210*/  LOP3.LUT R7, R7, 0x2, R4, 0xe2, !PT ;  /* 0x0000000207077812 */ /* 0x000fe400078ee204 */
[----:B------:R-:W-:-:S03]  /*1e220*/  SEL R4, RZ, 0x4, P2 ;  /* 0x00000004ff047807 */ /* 0x000fc60001000000 */
[----:B------:R-:W-:Y:S02]  /*1e230*/  @P3 LOP3.LUT R16, R16, 0x80, RZ, 0xfc, !PT ;  /* 0x0000008010103812 */ /* 0x000fe400078efcff */
[----:B------:R-:W-:Y:S01]  /*1e240*/  LOP3.LUT R7, R5, R7, R4, 0xfe, !PT ;  /* 0x0000000705077212 */ /* 0x000fe200078efe04 */
[--C-:B------:R-:W-:Y:S01]  /*1e250*/  @!P0 IMAD.MOV.U32 R4, RZ, RZ, R6.reuse ;  /* 0x000000ffff048224 */ /* 0x100fe200078e0006 */
[----:B------:R-:W-:Y:S01]  /*1e260*/  @!P0 SHF.R.S32.HI R5, RZ, 0x1f, R6 ;  /* 0x0000001fff058819 */ /* 0x000fe20000011406 */
[----:B--2---:R-:W-:Y:S01]  /*1e270*/  IMAD.SHL.U32 R25, R25, 0x8, RZ ;  /* 0x0000000819197824 */ /* 0x004fe200078e00ff */
[----:B------:R-:W-:-:S04]  /*1e280*/  LOP3.LUT R16, R16, 0xffffffdf, RZ, 0xc0, !PT ;  /* 0xffffffdf10107812 */ /* 0x000fc800078ec0ff */
[----:B------:R-:W-:Y:S02]  /*1e290*/  @P2 LOP3.LUT R16, R16, 0x20, RZ, 0xfc, !PT ;  /* 0x0000002010102812 */ /* 0x000fe400078efcff */
[----:B------:R-:W-:Y:S02]  /*1e2a0*/  LOP3.LUT R25, R25, 0x38, RZ, 0xc0, !PT ;  /* 0x0000003819197812 */ /* 0x000fe400078ec0ff */
[----:B------:R-:W-:-:S04]  /*1e2b0*/  LOP3.LUT R16, R16, 0xffffffef, RZ, 0xc0, !PT ;  /* 0xffffffef10107812 */ /* 0x000fc800078ec0ff */
[----:B------:R-:W-:Y:S02]  /*1e2c0*/  @P1 LOP3.LUT R16, R16, 0x10, RZ, 0xfc, !PT ;  /* 0x0000001010101812 */ /* 0x000fe400078efcff */
[----:B------:R-:W-:-:S04]  /*1e2d0*/  LOP3.LUT R11, R25, 0x100, RZ, 0xfc, !PT ;  /* 0x00000100190b7812 */ /* 0x000fc800078efcff */
[----:B------:R-:W-:Y:S02]  /*1e2e0*/  ISETP.GE.AND P3, PT, R11, UR4, PT ;  /* 0x000000040b007c0c */ /* 0x000fe4000bf66270 */
[----:B------:R-:W-:Y:S02]  /*1e2f0*/  LOP3.LUT R12, R25, 0x1c0, RZ, 0xfc, !PT ;  /* 0x000001c0190c7812 */ /* 0x000fe400078efcff */
[----:B------:R-:W-:-:S09]  /*1e300*/  LOP3.LUT R16, R16, 0xfffffff7, RZ, 0xc0, !PT ;  /* 0xfffffff710107812 */ /* 0x000fd200078ec0ff */
[----:B------:R-:W-:-:S04]  /*1e310*/  @P3 LOP3.LUT R16, R16, 0x8, RZ, 0xfc, !PT ;  /* 0x0000000810103812 */ /* 0x000fc800078efcff */
[----:B------:R-:W-:Y:S01]  /*1e320*/  LOP3.LUT R16, R16, 0xfffffffb, RZ, 0xc0, !PT ;  /* 0xfffffffb10107812 */ /* 0x000fe200078ec0ff */
[----:B------:R-:W-:Y:S01]  /*1e330*/  UMOV UR5, 0xffffffff ;  /* 0xffffffff00057882 */ /* 0x000fe20000000000 */
[----:B----4-:R-:W-:Y:S01]  /*1e340*/  SHF.R.S32.HI R34, RZ, 0x1f, R26 ;  /* 0x0000001fff227819 */ /* 0x010fe2000001141a */
[----:B-1----:R-:W-:-:S04]  /*1e350*/  @!P0 IMAD.WIDE.U32 R4, R26, R2, R4 ;  /* 0x000000021a048225 */ /* 0x002fc800078e0004 */
[----:B------:R-:W-:-:S04]  /*1e360*/  @!P0 IMAD R8, R34, R2, RZ ;  /* 0x0000000222088224 */ /* 0x000fc800078e02ff */
[----:B------:R-:W-:Y:S02]  /*1e370*/  @!P0 IMAD R8, R26, R3, R8 ;  /* 0x000000031a088224 */ /* 0x000fe400078e0208 */
[----:B------:R-:W0:Y:S02]  /*1e380*/  @!P0 LDC.64 R2, c[0x0][0x418] ;  /* 0x00010600ff028b82 */ /* 0x000e240000000a00 */
[----:B------:R-:W-:Y:S01]  /*1e390*/  @!P0 IMAD.IADD R8, R5, 0x1, R8 ;  /* 0x0000000105088824 */ /* 0x000fe200078e0208 */
[----:B0-----:R-:W-:-:S04]  /*1e3a0*/  @!P0 LEA R2, P1, R4, R2, 0x2 ;  /* 0x0000000204028211 */ /* 0x001fc800078210ff */
[----:B------:R-:W-:-:S05]  /*1e3b0*/  @!P0 LEA.HI.X R3, R4, R3, R8, 0x2, P1 ;  /* 0x0000000304038211 */ /* 0x000fca00008f1408 */
[----:B------:R0:W5:Y:S01]  /*1e3c0*/  @!P0 LDG.E R36, desc[UR42][R2.64] ;  /* 0x0000002a02248981 */ /* 0x000162000c1e1900 */
[----:B------:R-:W-:Y:S01]  /*1e3d0*/  ISETP.GE.AND P0, PT, R10, UR4, PT ;  /* 0x000000040a007c0c */ /* 0x000fe2000bf06270 */
[----:B------:R-:W-:Y:S01]  /*1e3e0*/  IMAD.U32 R8, RZ, RZ, UR38 ;  /* 0x00000026ff087e24 */ /* 0x000fe2000f8e00ff */
[----:B------:R-:W-:Y:S02]  /*1e3f0*/  LOP3.LUT R10, R25, 0x140, RZ, 0xfc, !PT ;  /* 0x00000140190a7812 */ /* 0x000fe400078efcff */
[----:B------:R-:W-:Y:S02]  /*1e400*/  SEL R4, RZ, 0x10, P3 ;  /* 0x00000010ff047807 */ /* 0x000fe40001800000 */
[----:B------:R-:W-:Y:S02]  /*1e410*/  ISETP.GE.AND P2, PT, R10, UR4, PT ;  /* 0x000000040a007c0c */ /* 0x000fe4000bf46270 */
[----:B0-----:R-:W-:Y:S02]  /*1e420*/  SEL R3, RZ, 0x40, P0 ;  /* 0x00000040ff037807 */ /* 0x001fe40000000000 */
[----:B------:R-:W-:-:S02]  /*1e430*/  SEL R5, RZ, 0x20, P2 ;  /* 0x00000020ff057807 */ /* 0x000fc40001000000 */
[----:B------:R-:W-:Y:S01]  /*1e440*/  ISETP.GE.AND P0, PT, R12, UR4, PT ;  /* 0x000000040c007c0c */ /* 0x000fe2000bf06270 */
[----:B------:R-:W-:Y:S01]  /*1e450*/  ULDC UR4, c[0x0][0x2f4] ;  /* 0x0000bd0000047ab9 */ /* 0x000fe20000000800 */
[----:B------:R-:W-:Y:S02]  /*1e460*/  LOP3.LUT R4, R5, R7, R4, 0xfe, !PT ;  /* 0x0000000705047212 */ /* 0x000fe400078efe04 */
[----:B------:R-:W-:Y:S02]  /*1e470*/  SEL R2, RZ, 0x80, P0 ;  /* 0x00000080ff027807 */ /* 0x000fe40000000000 */
[----:B------:R-:W-:Y:S01]  /*1e480*/  LOP3.LUT R10, R4, R3, RZ, 0xfc, !PT ;  /* 0x00000003040a7212 */ /* 0x000fe200078efcff */
[----:B------:R-:W-:Y:S01]  /*1e490*/  IMAD.MOV R3, RZ, RZ, -R6 ;  /* 0x000000ffff037224 */ /* 0x000fe200078e0a06 */
[----:B------:R-:W-:Y:S02]  /*1e4a0*/  ISETP.GE.AND P0, PT, R21, UR4, PT ;  /* 0x0000000415007c0c */ /* 0x000fe4000bf06270 */
[----:B------:R-:W-:Y:S01]  /*1e4b0*/  @P2 LOP3.LUT R16, R16, 0x4, RZ, 0xfc, !PT ;  /* 0x0000000410102812 */ /* 0x000fe200078efcff */
[----:B------:R0:W-:Y:S01]  /*1e4c0*/  STL [R1+0x28], R10 ;  /* 0x0000280a01007387 */ /* 0x0001e20000100800 */
[----:B------:R-:W-:-:S02]  /*1e4d0*/  IMAD R37, R9, R3, R37 ;  /* 0x0000000309257224 */ /* 0x000fc400078e0225 */
[----:B------:R-:W-:-:S07]  /*1e4e0*/  LOP3.LUT R16, R16, 0xfffffffd, RZ, 0xc0, !PT ;  /* 0xfffffffd10107812 */ /* 0x000fce00078ec0ff */
[----:B------:R-:W-:Y:S01]  /*1e4f0*/  @P0 LOP3.LUT R16, R16, 0x2, RZ, 0xfc, !PT ;  /* 0x0000000210100812 */ /* 0x000fe200078efcff */
[----:B0-----:R-:W-:Y:S06]  /*1e500*/  BRA.DIV UR5, `(.L_x_6059) ;  /* 0x0000005205ec7947 */ /* 0x001fec000b800000 */
.L_x_6173:
        /* <DEDUP_REMOVED lines=10> */
.L_x_6060:
        /* <DEDUP_REMOVED lines=9> */
.L_x_6174:
[----:B------:R-:W-:Y:S05]  /*1e640*/  BSYNC B0 ;  /* 0x0000000000007941 */ /* 0x000fea0003800000 */
.L_x_6061:
        /* <DEDUP_REMOVED lines=60> */
.L_x_6184:
        /* <DEDUP_REMOVED lines=10> */
.L_x_6064:
        /* <DEDUP_REMOVED lines=11> */
.L_x_6065:
[----:B0-----:R0:W5:Y:S01]  /*1eb60*/  LDL R4, [R1+0x4] ;  /* 0x0000040001047983 */ /* 0x0011620000100800 */
[----:B------:R0:W-:Y:S02]  /*1eb70*/  SYNCS.ARRIVE.TRANS64.A1T0 RZ, [R25+URZ+0x28c30], RZ ;  /* 0x028c30ff19ff79a7 */ /* 0x0001e4000810003f */
[----:B------:R-:W-:Y:S05]  /*1eb80*/  WARPSYNC.ALL ;  /* 0x0000000000007948 */ /* 0x000fea0003800000 */
[----:B------:R-:W-:Y:S01]  /*1eb90*/  ULDC.64 UR4, c[0x0][0xa00] ;  /* 0x0002800000047ab9 */ /* 0x000fe20000000a00 */
[----:B------:R-:W-:Y:S01]  /*1eba0*/  VIADD R0, R18, 0x20400 ;  /* 0x0002040012007836 */ /* 0x000fe20000000000 */
[----:B------:R-:W-:Y:S01]  /*1ebb0*/  BAR.SYNC.DEFER_BLOCKING 0x8, 0x100 ;  /* 0x0204000000007b1d */ /* 0x000fe20000010000 */
[----:B------:R-:W-:Y:S02]  /*1ebc0*/  ISETP.NE.U32.AND P0, PT, RZ, UR4, PT ;  /* 0x00000004ff007c0c */ /* 0x000fe4000bf05070 */
[----:B------:R-:W-:-:S02]  /*1ebd0*/  SHF.R.S32.HI R2, RZ, 0x1f, R27 ;  /* 0x0000001fff027819 */ /* 0x000fc4000001141b */
[----:B------:R-:W-:Y:S01]  /*1ebe0*/  ISETP.NE.AND.EX P0, PT, RZ, UR5, PT, P0 ;  /* 0x00000005ff007c0c */ /* 0x000fe2000bf05300 */
[----:B------:R-:W-:Y:S01]  /*1ebf0*/  ULDC.64 UR4, c[0x0][0x298] ;  /* 0x0000a60000047ab9 */ /* 0x000fe20000000a00 */
[----:B------:R-:W-:Y:S01]  /*1ec00*/  LOP3.LUT P1, RZ, R0, 0x3ff, RZ, 0xc0, !PT ;  /* 0x000003ff00ff7812 */ /* 0x000fe2000782c0ff */
[----:B------:R-:W-:Y:S01]  /*1ec10*/  BSSY B6, `(.L_x_6066) ;  /* 0x000001f000067945 */ /* 0x000fe20003800000 */
[----:B------:R-:W-:Y:S02]  /*1ec20*/  SHF.R.S32.HI R0, RZ, 0x1f, R30 ;  /* 0x0000001fff007819 */ /* 0x000fe4000001141e */
[----:B------:R-:W-:Y:S02]  /*1ec30*/  SEL R3, R2, RZ, !P0 ;  /* 0x000000ff02037207 */ /* 0x000fe40004000000 */
[----:B------:R-:W-:Y:S01]  /*1ec40*/  SEL R2, R27, RZ, !P0 ;  /* 0x000000ff1b027207 */ /* 0x000fe20004000000 */
[----:B------:R-:W-:Y:S02]  /*1ec50*/  IMAD R0, R0, UR4, RZ ;  /* 0x0000000400007c24 */ /* 0x000fe4000f8e02ff */
[----:B------:R-:W-:Y:S02]  /*1ec60*/  STL [R1+0x38], R3 ;  /* 0x0000380301007387 */ /* 0x000fe40000100800 */
[----:B------:R-:W-:-:S02]  /*1ec70*/  IMAD R0, R30, UR5, R0 ;  /* 0x000000051e007c24 */ /* 0x000fc4000f8e0200 */
[----:B------:R1:W-:Y:S02]  /*1ec80*/  STL [R1+0x18], R2 ;  /* 0x0000180201007387 */ /* 0x0003e40000100800 */
[----:B-1----:R-:W-:-:S04]  /*1ec90*/  IMAD.WIDE.U32 R2, R30, UR4, RZ ;  /* 0x000000041e027c25 */ /* 0x002fc8000f8e00ff */
[----:B------:R-:W-:Y:S01]  /*1eca0*/  IMAD.IADD R0, R3, 0x1, R0 ;  /* 0x0000000103007824 */ /* 0x000fe200078e0200 */
[----:B------:R1:W-:Y:S04]  /*1ecb0*/  STL.64 [R1+0x10], R2 ;  /* 0x0000100201007387 */ /* 0x0003e80000100a00 */
[----:B------:R1:W-:Y:S01]  /*1ecc0*/  STL [R1+0x30], R0 ;  /* 0x0000300001007387 */ /* 0x0003e20000100800 */
[----:B-----5:R-:W-:-:S04]  /*1ecd0*/  PRMT R30, R4, 0x8880, RZ ;  /* 0x00008880041e7816 */ /* 0x020fc800000000ff */
[----:B------:R-:W-:Y:S01]  /*1ece0*/  PRMT R30, R30, 0x7710, RZ ;  /* 0x000077101e1e7816 */ /* 0x000fe200000000ff */
[----:B------:R-:W-:Y:S06]  /*1ecf0*/  @!P1 BRA `(.L_x_6067) ;  /* 0x0000000000409947 */ /* 0x000fec0003800000 */
[----:B-1----:R-:W-:Y:S01]  /*1ed00*/  MOV R2, 0x0 ;  /* 0x0000000000027802 */ /* 0x002fe20000000f00 */
[----:B------:R-:W-:Y:S01]  /*1ed10*/  ULDC.64 UR4, c[0x4][0xf0] ;  /* 0x01003c0000047ab9 */ /* 0x000fe20000000a00 */
[----:B------:R-:W-:Y:S01]  /*1ed20*/  ULDC.64 UR6, c[0x4][0xf8] ;  /* 0x01003e0000067ab9 */ /* 0x000fe20000000a00 */
[----:B------:R-:W-:Y:S01]  /*1ed30*/  ULDC.64 UR8, c[0x4][0x58] ;  /* 0x0100160000087ab9 */ /* 0x000fe20000000a00 */
[----:B------:R-:W-:Y:S01]  /*1ed40*/  IMAD.U32 R4, RZ, RZ, UR4 ;  /* 0x00000004ff047e24 */ /* 0x000fe2000f8e00ff */
[----:B------:R-:W-:Y:S01]  /*1ed50*/  MOV R8, 0x70 ;  /* 0x0000007000087802 */ /* 0x000fe20000000f00 */
[----:B------:R-:W1:Y:S01]  /*1ed60*/  LDC.64 R2, c[0x4][R2] ;  /* 0x0100000002027b82 */ /* 0x000e620000000a00 */
        /* <DEDUP_REMOVED lines=8> */
[----:B01----:R-:W-:Y:S05]  /*1edf0*/  CALL.ABS.NOINC R2 ;  /* 0x0000000002007343 */ /* 0x003fea0003c00000 */
.L_x_6067:
[----:B------:R-:W-:Y:S05]  /*1ee00*/  BSYNC B6 ;  /* 0x0000000000067941 */ /* 0x000fea0003800000 */
.L_x_6066:
[----:B-1----:R-:W2:Y:S01]  /*1ee10*/  LDL.LU R0, [R1+0x30] ;  /* 0x0000300001007983 */ /* 0x002ea20000300800 */
[----:B------:R-:W-:Y:S01]  /*1ee20*/  ULDC.64 UR4, c[0x0][0x2d8] ;  /* 0x0000b60000047ab9 */ /* 0x000fe20000000a00 */
[----:B------:R-:W1:Y:S02]  /*1ee30*/  LDC R7, c[0x0][0x448] ;  /* 0x00011200ff077b82 */ /* 0x000e640000000800 */
[----:B------:R-:W2:Y:S04]  /*1ee40*/  LDL.LU.64 R2, [R1+0x10] ;  /* 0x0000100001027983 */ /* 0x000ea80000300a00 */
[----:B------:R-:W3:Y:S04]  /*1ee50*/  LDL.LU R20, [R1+0x38] ;  /* 0x0000380001147983 */ /* 0x000ee80000300800 */
[----:B------:R-:W4:Y:S04]  /*1ee60*/  LDL.LU R21, [R1+0x18] ;  /* 0x0000180001157983 */ /* 0x000f280000300800 */
[----:B------:R0:W5:Y:S01]  /*1ee70*/  LDL R8, [R1+0x34] ;  /* 0x0000340001087983 */ /* 0x0001620000100800 */
[----:B-1----:R-:W-:-:S13]  /*1ee80*/  ISETP.NE.AND P0, PT, R7, 0x1, PT ;  /* 0x000000010700780c */ /* 0x002fda0003f05270 */
[----:B------:R-:W1:Y:S08]  /*1ee90*/  @P0 LDC R5, c[0x0][0x44c] ;  /* 0x00011300ff050b82 */ /* 0x000e700000000800 */
[----:B------:R-:W0:Y:S01]  /*1eea0*/  @P0 LDC R6, c[0x0][0x450] ;  /* 0x00011400ff060b82 */ /* 0x000e220000000800 */
        /* <DEDUP_REMOVED lines=16> */
[----:B------:R-:W-:Y:S02]  /*1efb0*/  IMAD.IADD R0, R20, 0x1, R31 ;  /* 0x0000000114007824 */ /* 0x000fe400078e021f */
[----:B------:R2:W5:Y:S02]  /*1efc0*/  LDL R20, [R1] ;  /* 0x0000000001147983 */ /* 0x0005640000100800 */
[----:B-1----:R-:W-:-:S04]  /*1efd0*/  @P0 IMAD.HI.U32 R5, R0, R5, RZ ;  /* 0x0000000500050227 */ /* 0x002fc800078e00ff */
[----:B------:R-:W-:Y:S01]  /*1efe0*/  IMAD.MOV.U32 R4, RZ, RZ, R0 ;  /* 0x000000ffff047224 */ /* 0x000fe200078e0000 */
[----:B0-----:R-:W-:Y:S01]  /*1eff0*/  @P0 SHF.R.U32.HI R4, RZ, R6, R5 ;  /* 0x00000006ff040219 */ /* 0x001fe20000011605 */
        /* <DEDUP_REMOVED lines=27> */
[----:B------:R-:W-:Y:S01]  /*1f1b0*/  IMAD.IADD R31, R10, 0x1, R31 ;  /* 0x000000010a1f7824 */ /* 0x000fe200078e021f */
        /* <DEDUP_REMOVED lines=31> */
.L_x_6193:
        /* <DEDUP_REMOVED lines=10> */
.L_x_6069:
        /* <DEDUP_REMOVED lines=18> */
.L_x_6194:
[----:B------:R-:W-:Y:S05]  /*1f570*/  BSYNC B0 ;  /* 0x0000000000007941 */ /* 0x000fea0003800000 */
.L_x_6070:
[----:B------:R-:W-:-:S05]  /*1f580*/  IMAD.U32 R2, RZ, RZ, UR38 ;  /* 0x00000026ff027e24 */ /* 0x000fca000f8e00ff */
[----:B------:R-:W-:-:S13]  /*1f590*/  ISETP.NE.AND P0, PT, R2, 0x3, PT ;  /* 0x000000030200780c */ /* 0x000fda0003f05270 */
[----:B------:R-:W-:Y:S05]  /*1f5a0*/  @!P0 BRA `(.L_x_6072) ;  /* 0x0000000000048947 */ /* 0x000fea0003800000 */
[----:B------:R-:W-:Y:S01]  /*1f5b0*/  BPT.TRAP 0x1 ;  /* 0x000000040000795c */ /* 0x000fe20000300000 */
.L_x_6072:
[----:B0-----:R-:W-:Y:S01]  /*1f5c0*/  SHF.L.U32 R0, R28, 0x1f, RZ ;  /* 0x0000001f1c007819 */ /* 0x001fe200000006ff */
[----:B------:R-:W-:Y:S03]  /*1f5d0*/  BSSY B0, `(.L_x_6073) ;  /* 0x0000003000007945 */ /* 0x000fe60003800000 */
[----:B------:R-:W0:Y:S02]  /*1f5e0*/  SYNCS.PHASECHK.TRANS64.TRYWAIT P0, [R25+URZ+0x28c60], R0 ;  /* 0x028c6000190075a7 */ /* 0x000e24000800017f */
[----:B0-----:R-:W-:Y:S05]  /*1f5f0*/  @!P0 BRA `(.L_x_6074) ;  /* 0x0000004c00a08947 */ /* 0x001fea0003800000 */
.L_x_6195:
[----:B------:R-:W-:Y:S05]  /*1f600*/  BSYNC B0 ;  /* 0x0000000000007941 */ /* 0x000fea0003800000 */
.L_x_6073:
        /* <DEDUP_REMOVED lines=26> */
[----:B------:R-:W-:Y:S01]  /*1f7b0*/  LOP3.LUT P3, RZ, R30, 0x8, RZ, 0xc0, !PT ;  /* 0x000000081eff7812 */ /* 0x000fe2000786c0ff */
        /* <DEDUP_REMOVED lines=82> */
.L_x_6205:
        /* <DEDUP_REMOVED lines=34> */
.L_x_6076:
        /* <DEDUP_REMOVED lines=11> */
.L_x_6077:
        /* <DEDUP_REMOVED lines=12> */
.L_x_6092:
        /* <DEDUP_REMOVED lines=42> */
.L_x_6080:
[----:B------:R-:W-:Y:S01]  /*20310*/  IMAD R6, R22, 0x8, R18 ;  /* 0x0000000816067824 */ /* 0x000fe200078e0212 */
[----:B------:R-:W-:Y:S01]  /*20320*/  SHF.L.U32 R20, R28, 0x1f, RZ ;  /* 0x0000001f1c147819 */ /* 0x000fe200000006ff */
[----:B------:R-:W-:Y:S01]  /*20330*/  BSSY B1, `(.L_x_6081) ;  /* 0x0000004000017945 */ /* 0x000fe20003800000 */
[----:B------:R-:W-:Y:S02]  /*20340*/  SHF.R.S32.HI R9, RZ, 0x1f, R5 ;  /* 0x0000001fff097819 */ /* 0x000fe40000011405 */
[----:B------:R-:W0:Y:S02]  /*20350*/  SYNCS.PHASECHK.TRANS64.TRYWAIT P0, [R6+URZ+0x28c40], R20 ;  /* 0x028c4014060075a7 */ /* 0x000e24000800017f */
[----:B0-----:R-:W-:Y:S05]  /*20360*/  @!P0 BRA `(.L_x_6082) ;  /* 0x0000004800848947 */ /* 0x001fea0003800000 */
.L_x_6206:
[----:B------:R-:W-:Y:S05]  /*20370*/  BSYNC B1 ;  /* 0x0000000000017941 */ /* 0x000fea0003800000 */
.L_x_6081:
        /* <DEDUP_REMOVED lines=40> */
.L_x_6216:
        /* <DEDUP_REMOVED lines=8> */
.L_x_6084:
        /* <DEDUP_REMOVED lines=11> */
.L_x_6085:
[----:B------:R2:W-:Y:S01]  /*20730*/  SYNCS.ARRIVE.TRANS64.A1T0 RZ, [R6+URZ+0x28c30], RZ ;  /* 0x028c30ff06ff79a7 */ /* 0x0005e2000810003f */
[----:B------:R-:W-:Y:S05]  /*20740*/  @!P2 BRA `(.L_x_6086) ;  /* 0x000000000004a947 */ /* 0x000fea0003800000 */
[----:B------:R-:W-:Y:S01]  /*20750*/  BPT.TRAP 0x1 ;  /* 0x000000040000795c */ /* 0x000fe20000300000 */
.L_x_6086:
[----:B------:R-:W3:Y:S01]  /*20760*/  SYNCS.PHASECHK.TRANS64.TRYWAIT P0, [R6+URZ+0x28c60], R20 ;  /* 0x028c6014060075a7 */ /* 0x000ee2000800017f */
[----:B------:R-:W-:Y:S04]  /*20770*/  BSSY B1, `(.L_x_6087) ;  /* 0x0000002000017945 */ /* 0x000fe80003800000 */
[----:B---3--:R-:W-:Y:S05]  /*20780*/  @!P0 BRA `(.L_x_6088) ;  /* 0x0000004800ac8947 */ /* 0x008fea0003800000 */
.L_x_6217:
[----:B------:R-:W-:Y:S05]  /*20790*/  BSYNC B1 ;  /* 0x0000000000017941 */ /* 0x000fea0003800000 */
.L_x_6087:
        /* <DEDUP_REMOVED lines=79> */
.L_x_6227:
        /* <DEDUP_REMOVED lines=25> */
.L_x_6090:
        /* <DEDUP_REMOVED lines=11> */
.L_x_6091:
[----:B------:R1:W-:Y:S01]  /*20ed0*/  SYNCS.ARRIVE.TRANS64.A1T0 RZ, [R6+URZ+0x28c50], RZ ;  /* 0x028c50ff06ff79a7 */ /* 0x0003e2000810003f */
[----:B------:R-:W-:Y:S05]  /*20ee0*/  @P3 BRA `(.L_x_6092) ;  /* 0xfffffff000603947 */ /* 0x000fea000383ffff */
.L_x_6079:
[----:B------:R-:W-:Y:S05]  /*20ef0*/  BSYNC B0 ;  /* 0x0000000000007941 */ /* 0x000fea0003800000 */
.L_x_6078:
        /* <DEDUP_REMOVED lines=21> */
.L_x_6094:
[----:B------:R-:W-:Y:S05]  /*21050*/  BSYNC B0 ;  /* 0x0000000000007941 */ /* 0x000fea0003800000 */
.L_x_6093:
[----:B------:R-:W-:-:S07]  /*21060*/  SEL R22, R22, RZ, P0 ;  /* 0x000000ff16167207 */ /* 0x000fce0000000000 */
.L_x_6053:
[----:B------:R-:W-:Y:S05]  /*21070*/  BSYNC B7 ;  /* 0x0000000000077941 */ /* 0x000fea0003800000 */
.L_x_6051:
        /* <DEDUP_REMOVED lines=11> */
.L_x_6095:
        /* <DEDUP_REMOVED lines=43> */
.L_x_6237:
[----:B------:R-:W-:Y:S02]  /*213e0*/  ULDC UR4, c[0x0][0xc38] ;  /* 0x00030e0000047ab9 */ /* 0x000fe40000000800 */
[----:B------:R-:W-:-:S04]  /*213f0*/  IMAD.U32 R4, RZ, RZ, UR4 ;  /* 0x00000004ff047e24 */ /* 0x000fc8000f8e00ff */
[----:B-1----:R-:W-:-:S04]  /*21400*/  IMAD R3, R14, R4, RZ ;  /* 0x000000040e037224 */ /* 0x002fc800078e02ff */
[----:B------:R-:W-:-:S05]  /*21410*/  IMAD.IADD R6, R6, 0x1, R3 ;  /* 0x0000000106067824 */ /* 0x000fca00078e0203 */
[----:B------:R-:W-:-:S13]  /*21420*/  ISETP.GT.AND P6, PT, R6, R0, PT ;  /* 0x000000000600720c */ /* 0x000fda0003fc4270 */
[----:B------:R-:W-:Y:S05]  /*21430*/  @P6 BRA `(.L_x_6098) ;  /* 0x0000000000a46947 */ /* 0x000fea0003800000 */
.L_x_6101:
        /* <DEDUP_REMOVED lines=35> */
.L_x_6245:
[----:B------:R-:W-:Y:S02]  /*21670*/  ULDC UR4, c[0x0][0xc38] ;  /* 0x00030e0000047ab9 */ /* 0x000fe40000000800 */
[----:B------:R-:W-:-:S04]  /*21680*/  IMAD.U32 R4, RZ, RZ, UR4 ;  /* 0x00000004ff047e24 */ /* 0x000fc8000f8e00ff */
[----:B-1----:R-:W-:-:S04]  /*21690*/  IMAD R3, R14, R4, RZ ;  /* 0x000000040e037224 */ /* 0x002fc800078e02ff */
[----:B------:R-:W-:-:S05]  /*216a0*/  IMAD.IADD R6, R3, 0x1, R6 ;  /* 0x0000000103067824 */ /* 0x000fca00078e0206 */
[----:B------:R-:W-:-:S13]  /*216b0*/  ISETP.GT.AND P6, PT, R6, R0, PT ;  /* 0x000000000600720c */ /* 0x000fda0003fc4270 */
[----:B------:R-:W-:Y:S05]  /*216c0*/  @!P6 BRA `(.L_x_6101) ;  /* 0xfffffffc005ce947 */ /* 0x000fea000383ffff */
.L_x_6098:
        /* <DEDUP_REMOVED lines=10> */
.L_x_6250:
[----:B------:R-:W-:-:S13]  /*21770*/  ISETP.NE.AND P0, PT, R3, RZ, PT ;  /* 0x000000ff0300720c */ /* 0x000fda0003f05270 */
[----:B------:R-:W-:Y:S05]  /*21780*/  @!P0 BRA `(.L_x_6103) ;  /* 0x0000000000108947 */ /* 0x000fea0003800000 */
[----:B------:R-:W-:Y:S01]  /*21790*/  UMOV UR4, 0xffffffff ;  /* 0xffffffff00047882 */ /* 0x000fe20000000000 */
[----:B------:R-:W-:Y:S02]  /*217a0*/  VIADD R12, R7, 0xffffffff ;  /* 0xffffffff070c7836 */ /* 0x000fe40000000000 */
[----:B------:R-:W-:Y:S05]  /*217b0*/  BRA.DIV UR4, `(.L_x_6104) ;  /* 0x0000004a04e07947 */ /* 0x000fea000b800000 */
[----:B------:R4:W0:Y:S02]  /*217c0*/  SHFL.IDX PT, R24, R2, R12, 0x1f ;  /* 0x00001f0c02187589 */ /* 0x00082400000e0000 */
.L_x_6103:
[----:B---3--:R-:W-:Y:S01]  /*217d0*/  ISETP.NE.AND P0, PT, R5, 0x1, PT ;  /* 0x000000010500780c */ /* 0x008fe20003f05270 */
[----:B0-----:R-:W-:-:S05]  /*217e0*/  IMAD R24, R24, R4, R6 ;  /* 0x0000000418187224 */ /* 0x001fca00078e0206 */
[----:B------:R-:W-:-:S07]  /*217f0*/  IADD3 R0, R0, -R24, RZ ;  /* 0x8000001800007210 */ /* 0x000fce0007ffe0ff */
[----:B------:R-:W-:Y:S05]  /*21800*/  @!P0 BRA `(.L_x_6105) ;  /* 0x0000000000dc8947 */ /* 0x000fea0003800000 */
[----:B--2---:R-:W-:Y:S01]  /*21810*/  IABS R4, R25 ;  /* 0x0000001900047213 */ /* 0x004fe20000000000 */
[----:B----4-:R-:W-:Y:S01]  /*21820*/  IMAD.MOV.U32 R2, RZ, RZ, RZ ;  /* 0x000000ffff027224 */ /* 0x010fe200078e00ff */
[----:B------:R-:W-:Y:S02]  /*21830*/  IABS R6, R5 ;  /* 0x0000000500067213 */ /* 0x000fe40000000000 */
[----:B-1----:R-:W0:Y:S08]  /*21840*/  I2F.RP R7, R4 ;  /* 0x0000000400077306 */ /* 0x002e300000209400 */
[----:B------:R-:W-:Y:S08]  /*21850*/  I2F.RP R10, R6 ;  /* 0x00000006000a7306 */ /* 0x000ff00000209400 */
[----:B0-----:R-:W0:Y:S02]  /*21860*/  MUFU.RCP R7, R7 ;  /* 0x0000000700077308 */ /* 0x001e240000001000 */
[----:B0-----:R-:W-:-:S06]  /*21870*/  VIADD R3, R7, 0xffffffe ;  /* 0x0ffffffe07037836 */ /* 0x001fcc0000000000 */
[----:B------:R-:W0:Y:S02]  /*21880*/  F2I.FTZ.U32.TRUNC.NTZ R3, R3 ;  /* 0x0000000300037305 */ /* 0x000e24000021f000 */
[----:B0-----:R-:W-:-:S04]  /*21890*/  IMAD.MOV R9, RZ, RZ, -R3 ;  /* 0x000000ffff097224 */ /* 0x001fc800078e0a03 */
[----:B------:R-:W-:-:S04]  /*218a0*/  IMAD R9, R9, R4, RZ ;  /* 0x0000000409097224 */ /* 0x000fc800078e02ff */
[----:B------:R-:W-:Y:S01]  /*218b0*/  IMAD.HI.U32 R8, R3, R9, R2 ;  /* 0x0000000903087227 */ /* 0x000fe200078e0002 */
[----:B------:R-:W-:Y:S01]  /*218c0*/  IABS R9, R0 ;  /* 0x0000000000097213 */ /* 0x000fe20000000000 */
[----:B------:R-:W0:Y:S01]  /*218d0*/  MUFU.RCP R2, R10 ;  /* 0x0000000a00027308 */ /* 0x000e220000001000 */
[----:B------:R-:W-:-:S03]  /*218e0*/  IABS R3, R25 ;  /* 0x0000001900037213 */ /* 0x000fc60000000000 */
[----:B------:R-:W-:-:S04]  /*218f0*/  IMAD.HI.U32 R7, R8, R9, RZ ;  /* 0x0000000908077227 */ /* 0x000fc800078e00ff */
[----:B------:R-:W-:-:S04]  /*21900*/  IMAD.MOV R12, RZ, RZ, -R3 ;  /* 0x000000ffff0c7224 */ /* 0x000fc800078e0a03 */
[----:B------:R-:W-:Y:S02]  /*21910*/  IMAD R9, R7, R12, R9 ;  /* 0x0000000c07097224 */ /* 0x000fe400078e0209 */
[----:B0-----:R-:W-:-:S03]  /*21920*/  VIADD R3, R2, 0xffffffe ;  /* 0x0ffffffe02037836 */ /* 0x001fc60000000000 */
[----:B------:R-:W-:Y:S01]  /*21930*/  ISETP.GT.U32.AND P1, PT, R4, R9, PT ;  /* 0x000000090400720c */ /* 0x000fe20003f24070 */
[----:B------:R-:W-:Y:S02]  /*21940*/  IMAD.MOV.U32 R2, RZ, RZ, RZ ;  /* 0x000000ffff027224 */ /* 0x000fe400078e00ff */
[----:B------:R-:W0:Y:S10]  /*21950*/  F2I.FTZ.U32.TRUNC.NTZ R3, R3 ;  /* 0x0000000300037305 */ /* 0x000e34000021f000 */
[----:B------:R-:W-:-:S02]  /*21960*/  @!P1 IMAD.IADD R9, R9, 0x1, -R4 ;  /* 0x0000000109099824 */ /* 0x000fc400078e0a04 */
[----:B------:R-:W-:Y:S01]  /*21970*/  @!P1 VIADD R7, R7, 0x1 ;  /* 0x0000000107079836 */ /* 0x000fe20000000000 */
[----:B------:R-:W-:Y:S02]  /*21980*/  ISETP.NE.AND P1, PT, R25, RZ, PT ;  /* 0x000000ff1900720c */ /* 0x000fe40003f25270 */
[----:B------:R-:W-:Y:S01]  /*21990*/  ISETP.GE.U32.AND P0, PT, R9, R4, PT ;  /* 0x000000040900720c */ /* 0x000fe20003f06070 */
[----:B0-----:R-:W-:-:S04]  /*219a0*/  IMAD.MOV R9, RZ, RZ, -R3 ;  /* 0x000000ffff097224 */ /* 0x001fc800078e0a03 */
[----:B------:R-:W-:-:S04]  /*219b0*/  IMAD R9, R9, R6, RZ ;  /* 0x0000000609097224 */ /* 0x000fc800078e02ff */
[----:B------:R-:W-:Y:S01]  /*219c0*/  IMAD.HI.U32 R4, R3, R9, R2 ;  /* 0x0000000903047227 */ /* 0x000fe200078e0002 */
[----:B------:R-:W-:-:S03]  /*219d0*/  LOP3.LUT R2, R0, R25, RZ, 0x3c, !PT ;  /* 0x0000001900027212 */ /* 0x000fc600078e3cff */
[----:B------:R-:W-:Y:S01]  /*219e0*/  @P0 VIADD R7, R7, 0x1 ;  /* 0x0000000107070836 */ /* 0x000fe20000000000 */
[----:B------:R-:W-:Y:S02]  /*219f0*/  ISETP.GE.AND P2, PT, R2, RZ, PT ;  /* 0x000000ff0200720c */ /* 0x000fe40003f46270 */
[----:B------:R-:W-:-:S05]  /*21a00*/  IABS R2, R5 ;  /* 0x0000000500027213 */ /* 0x000fca0000000000 */
[----:B------:R-:W-:-:S06]  /*21a10*/  IMAD.MOV R2, RZ, RZ, -R2 ;  /* 0x000000ffff027224 */ /* 0x000fcc00078e0a02 */
        /* <DEDUP_REMOVED lines=11> */
[----:B------:R-:W-:Y:S01]  /*21ad0*/  ISETP.GE.U32.AND P0, PT, R3, R6, PT ;  /* 0x000000060300720c */ /* 0x000fe20003f06070 */
[----:B------:R-:W-:-:S04]  /*21ae0*/  IMAD.MOV R3, RZ, RZ, -R7 ;  /* 0x000000ffff037224 */ /* 0x000fc800078e0a07 */
[----:B------:R-:W-:-:S08]  /*21af0*/  IMAD R3, R25, R3, R0 ;  /* 0x0000000319037224 */ /* 0x000fd000078e0200 */
        /* <DEDUP_REMOVED lines=8> */
.L_x_6105:
[----:B----4-:R-:W0:Y:S02]  /*21b80*/  LDC.64 R2, c[0x0][0xc90] ;  /* 0x00032400ff027b82 */ /* 0x010e240000000a00 */
[----:B0-----:R-:W-:-:S05]  /*21b90*/  IMAD.WIDE R2, R27, 0x4, R2 ;  /* 0x000000041b027825 */ /* 0x001fca00078e0202 */
[----:B------:R0:W2:Y:S02]  /*21ba0*/  LDG.E R6, desc[UR42][R2.64] ;  /* 0x0000002a02067981 */ /* 0x0000a4000c1e1900 */
[----:B0-----:R-:W-:Y:S02]  /*21bb0*/  IMAD.MOV.U32 R2, RZ, RZ, RZ ;  /* 0x000000ffff027224 */ /* 0x001fe400078e00ff */
[----:B--2---:R-:W-:-:S05]  /*21bc0*/  IMAD R5, R25, R6, RZ ;  /* 0x0000000619057224 */ /* 0x004fca00078e02ff */
[----:B-1----:R-:W-:-:S04]  /*21bd0*/  IABS R7, R5 ;  /* 0x0000000500077213 */ /* 0x002fc80000000000 */
        /* <DEDUP_REMOVED lines=54> */
.L_x_6106:
[----:B------:R-:W-:-:S05]  /*21f40*/  LOP3.LUT R0, RZ, R3, RZ, 0x33, !PT ;  /* 0x00000003ff007212 */ /* 0x000fca00078e33ff */
[----:B------:R-:W-:Y:S01]  /*21f50*/  IMAD.IADD R25, R25, 0x1, R0 ;  /* 0x0000000119197824 */ /* 0x000fe200078e0200 */
[----:B------:R-:W-:Y:S06]  /*21f60*/  BRA `(.L_x_6107) ;  /* 0x00000000001c7947 */ /* 0x000fec0003800000 */
.L_x_6099:
[----:B------:R-:W-:Y:S01]  /*21f70*/  UMOV UR4, URZ ;  /* 0x0000003f00047c82 */ /* 0x000fe20008000000 */
[----:B------:R-:W-:Y:S01]  /*21f80*/  UMOV UR5, URZ ;  /* 0x0000003f00057c82 */ /* 0x000fe20008000000 */
[----:B------:R-:W-:Y:S01]  /*21f90*/  ULDC UR6, c[0x0][0xc3c] ;  /* 0x00030f0000067ab9 */ /* 0x000fe20000000800 */
[----:B------:R-:W-:Y:S02]  /*21fa0*/  IMAD.MOV.U32 R24, RZ, RZ, R0 ;  /* 0x000000ffff187224 */ /* 0x000fe400078e0000 */
[----:B------:R-:W-:Y:S02]  /*21fb0*/  IMAD.U32 R25, RZ, RZ, UR4 ;  /* 0x00000004ff197e24 */ /* 0x000fe4000f8e00ff */
[----:B------:R-:W-:Y:S02]  /*21fc0*/  IMAD.U32 R26, RZ, RZ, UR5 ;  /* 0x00000005ff1a7e24 */ /* 0x000fe4000f8e00ff */
[----:B------:R-:W-:-:S07]  /*21fd0*/  IMAD.U32 R27, RZ, RZ, UR6 ;  /* 0x00000006ff1b7e24 */ /* 0x000fce000f8e00ff */
.L_x_6107:
        /* <DEDUP_REMOVED lines=10> */
.L_x_6096:
[----:B------:R-:W-:Y:S02]  /*22080*/  ULDC UR4, c[0x0][0xc3c] ;  /* 0x00030f0000047ab9 */ /* 0x000fe40000000800 */
[----:B0-----:R-:W-:-:S13]  /*22090*/  ISETP.GE.AND P0, PT, R27, UR4, PT ;  /* 0x000000041b007c0c */ /* 0x001fda000bf06270 */
[----:B------:R-:W-:Y:S05]  /*220a0*/  @!P0 BRA `(.L_x_6108) ;  /* 0xffffff8c00148947 */ /* 0x000fea000383ffff */
[----:B------:R-:W-:Y:S05]  /*220b0*/  BSYNC B8 ;  /* 0x0000000000087941 */ /* 0x000fea0003800000 */
.L_x_5981:
        /* <DEDUP_REMOVED lines=12> */
.L_x_6253:
[----:B------:R-:W-:Y:S05]  /*22180*/  BSYNC B0 ;  /* 0x0000000000007941 */ /* 0x000fea0003800000 */
.L_x_6109:
[----:B------:R-:W-:-:S03]  /*22190*/  UMOV UR4, 0xffffffff ;  /* 0xffffffff00047882 */ /* 0x000fc60000000000 */
[----:B------:R-:W-:Y:S05]  /*221a0*/  BRA.DIV UR4, `(.L_x_6111) ;  /* 0x0000004204a07947 */ /* 0x000fea000b800000 */
[----:B0-----:R-:W0:Y:S02]  /*221b0*/  S2R R0, SR_TID.X ;  /* 0x0000000000007919 */ /* 0x001e240000002100 */
[----:B0-----:R-:W-:-:S04]  /*221c0*/  SHF.R.U32.HI R0, RZ, 0x5, R0 ;  /* 0x00000005ff007819 */ /* 0x001fc80000011600 */
[----:B------:R-:W-:-:S05]  /*221d0*/  LOP3.LUT R0, R0, 0x3, RZ, 0xc0, !PT ;  /* 0x0000000300007812 */ /* 0x000fca00078ec0ff */
[----:B------:R0:W1:Y:S02]  /*221e0*/  SHFL.IDX PT, R14, R0, RZ, 0x1f ;  /* 0x00001fff000e7589 */ /* 0x00006400000e0000 */
.L_x_6256:
[----:B-1----:R-:W-:-:S13]  /*221f0*/  ISETP.NE.AND P0, PT, R14, RZ, PT ;  /* 0x000000ff0e00720c */ /* 0x002fda0003f05270 */
[----:B------:R-:W-:Y:S05]  /*22200*/  @P0 BRA `(.L_x_5743) ;  /* 0x0000000000880947 */ /* 0x000fea0003800000 */
[----:B------:R-:W-:-:S03]  /*22210*/  UMOV UR4, 0xffffffff ;  /* 0xffffffff00047882 */ /* 0x000fc60000000000 */
[----:B------:R-:W-:Y:S05]  /*22220*/  BRA.DIV UR4, `(.L_x_6112) ;  /* 0x0000004204b47947 */ /* 0x000fea000b800000 */
[----:B------:R-:W-:-:S13]  /*22230*/  ELECT P6, URZ, PT ;  /* 0x00000000003f782f */ /* 0x000fda00038c0000 */
.L_x_6259:
[----:B------:R-:W-:Y:S05]  /*22240*/  @!P6 BRA `(.L_x_5743) ;  /* 0x000000000078e947 */ /* 0x000fea0003800000 */
[----:B------:R-:W-:-:S06]  /*22250*/  ULOP3.LUT UR4, UR36, 0x2, URZ, 0xfc, !UPT ;  /* 0x0000000224047892 */ /* 0x000fcc000f8efc3f */
[----:B0-----:R-:W-:-:S05]  /*22260*/  IMAD.U32 R0, RZ, RZ, UR4 ;  /* 0x00000004ff007e24 */ /* 0x001fca000f8e00ff */
[----:B------:R-:W-:-:S13]  /*22270*/  ISETP.NE.AND P0, PT, R0, 0x3, PT ;  /* 0x000000030000780c */ /* 0x000fda0003f05270 */
[----:B------:R-:W-:Y:S05]  /*22280*/  @!P0 BRA `(.L_x_6113) ;  /* 0x0000000000048947 */ /* 0x000fea0003800000 */
[----:B------:R-:W-:Y:S01]  /*22290*/  BPT.TRAP 0x1 ;  /* 0x000000040000795c */ /* 0x000fe20000300000 */
.L_x_6113:
[----:B------:R-:W-:Y:S01]  /*222a0*/  IMAD R5, R22, 0x8, R7 ;  /* 0x0000000816057824 */ /* 0x000fe200078e0207 */
[----:B------:R-:W-:Y:S01]  /*222b0*/  SHF.L.U32 R0, R28, 0x1f, RZ ;  /* 0x0000001f1c007819 */ /* 0x000fe200000006ff */
[----:B------:R-:W-:-:S03]  /*222c0*/  VIADD R22, R22, 0x1 ;  /* 0x0000000116167836 */ /* 0x000fc60000000000 */
[----:B------:R-:W0:Y:S02]  /*222d0*/  SYNCS.PHASECHK.TRANS64.TRYWAIT P1, [R5+URZ+0x28c40], R0 ;  /* 0x028c4000050075a7 */ /* 0x000e24000802017f */
[----:B------:R-:W-:-:S04]  /*222e0*/  ISETP.NE.AND P2, PT, R22, 0x2, PT ;  /* 0x000000021600780c */ /* 0x000fc80003f45270 */
[----:B------:R-:W-:Y:S01]  /*222f0*/  SEL R3, RZ, 0x1, P2 ;  /* 0x00000001ff037807 */ /* 0x000fe20001000000 */
[----:B0-----:R-:W-:Y:S08]  /*22300*/  @!P1 BRA `(.L_x_6114) ;  /* 0x00000040009c9947 */ /* 0x001ff00003800000 */
.L_x_6260:
[----:B------:R-:W-:Y:S02]  /*22310*/  SEL R22, R22, RZ, P2 ;  /* 0x000000ff16167207 */ /* 0x000fe40001000000 */
[----:B------:R-:W-:Y:S01]  /*22320*/  LOP3.LUT R2, R28, R3, RZ, 0x3c, !PT ;  /* 0x000000031c027212 */ /* 0x000fe200078e3cff */
[----:B------:R-:W-:Y:S06]  /*22330*/  @!P0 BRA `(.L_x_6115) ;  /* 0x0000000000048947 */ /* 0x000fec0003800000 */
[----:B------:R-:W-:Y:S01]  /*22340*/  BPT.TRAP 0x1 ;  /* 0x000000040000795c */ /* 0x000fe20000300000 */
.L_x_6115:
[----:B------:R-:W-:Y:S01]  /*22350*/  IMAD R3, R22, 0x8, R7 ;  /* 0x0000000816037824 */ /* 0x000fe200078e0207 */
[----:B------:R-:W-:-:S04]  /*22360*/  SHF.L.U32 R2, R2, 0x1f, RZ ;  /* 0x0000001f02027819 */ /* 0x000fc800000006ff */
[----:B------:R-:W1:Y:S02]  /*22370*/  SYNCS.PHASECHK.TRANS64.TRYWAIT P1, [R3+URZ+0x28c40], R2 ;  /* 0x028c4002030075a7 */ /* 0x000e64000802017f */
[----:B-1----:R-:W-:Y:S05]  /*22380*/  @!P1 BRA `(.L_x_6116) ;  /* 0x0000004000909947 */ /* 0x002fea0003800000 */
.L_x_6261:
[----:B------:R-:W-:Y:S05]  /*22390*/  @!P0 BRA `(.L_x_6117) ;  /* 0x0000000000048947 */ /* 0x000fea0003800000 */
[----:B------:R-:W-:Y:S01]  /*223a0*/  BPT.TRAP 0x1 ;  /* 0x000000040000795c */ /* 0x000fe20000300000 */
.L_x_6117:
[----:B------:R-:W5:Y:S02]  /*223b0*/  SYNCS.PHASECHK.TRANS64.TRYWAIT P1, [R5+URZ+0x28c60], R0 ;  /* 0x028c6000050075a7 */ /* 0x000f64000802017f */
[----:B-----5:R-:W-:Y:S05]  /*223c0*/  @!P1 BRA `(.L_x_6118) ;  /* 0x0000004000949947 */ /* 0x020fea0003800000 */
.L_x_6262:
[----:B------:R-:W-:Y:S05]  /*223d0*/  @!P0 BRA `(.L_x_6119) ;  /* 0x0000000000048947 */ /* 0x000fea0003800000 */
[----:B------:R-:W-:Y:S01]  /*223e0*/  BPT.TRAP 0x1 ;  /* 0x000000040000795c */ /* 0x000fe20000300000 */
.L_x_6119:
[----:B------:R0:W0:Y:S02]  /*223f0*/  SYNCS.PHASECHK.TRANS64.TRYWAIT P0, [R3+URZ+0x28c60], R2 ;  /* 0x028c6002030075a7 */ /* 0x000024000800017f */
[----:B0-----:R-:W-:Y:S05]  /*22400*/  @!P0 NANOSLEEP.SYNCS 0x989680 ;  /* 0x009896800000895d */ /* 0x001fea0003900000 */
[----:B------:R-:W0:Y:S02]  /*22410*/  @!P0 SYNCS.PHASECHK.TRANS64 P0, [R3+URZ+0x28c60], R2 ;  /* 0x028c6002030085a7 */ /* 0x000e24000800007f */
[----:B0-----:R-:W-:Y:S05]  /*22420*/  @!P0 BRA `(.L_x_6119) ;  /* 0xfffffffc00f08947 */ /* 0x001fea000383ffff */
.L_x_5743:
[----:B------:R-:W-:Y:S05]  /*22430*/  BSYNC B9 ;  /* 0x0000000000097941 */ /* 0x000fea0003800000 */
.L_x_5740:
[----:B------:R-:W-:Y:S05]  /*22440*/  EXIT ;  /* 0x000000000000794d */ /* 0x000fea0003800000 */
.L_x_5769:
[----:B0-----:R0:W1:Y:S02]  /*22450*/  SYNCS.PHASECHK.TRANS64.TRYWAIT P5, [R61+URZ+0x28c90], R68 ;  /* 0x028c90443d0075a7 */ /* 0x00106400080a017f */
[----:B-1----:R-:W-:Y:S05]  /*22460*/  @!P5 NANOSLEEP.SYNCS 0x989680 ;  /* 0x009896800000d95d */ /* 0x002fea0003900000 */
[----:B------:R-:W1:Y:S02]  /*22470*/  @!P5 SYNCS.PHASECHK.TRANS64 P5, [R61+URZ+0x28c90], R68 ;  /* 0x028c90443d00d5a7 */ /* 0x000e6400080a007f */
[----:B-1----:R-:W-:Y:S05]  /*22480*/  @!P5 BRA `(.L_x_5769) ;  /* 0xfffffffc00f0d947 */ /* 0x002fea000383ffff */
[----:B------:R-:W-:Y:S05]  /*22490*/  BRA `(.L_x_6120) ;  /* 0xfffffe10000c7947 */ /* 0x000fea000383ffff */
.L_x_5770:
        /* <DEDUP_REMOVED lines=8> */
.L_x_6122:
[----:B------:R-:W-:Y:S05]  /*22520*/  BSYNC B1 ;  /* 0x0000000000017941 */ /* 0x000fea0003800000 */
.L_x_6121:
        /* <DEDUP_REMOVED lines=8> */
.L_x_6123:
[----:B------:R-:W-:Y:S01]  /*225b0*/  IMAD.MOV.U32 R70, RZ, RZ, R14 ;  /* 0x000000ffff467224 */ /* 0x000fe200078e000e */
[----:B------:R-:W-:Y:S06]  /*225c0*/  BRA `(.L_x_6124) ;  /* 0xfffffe0c00d47947 */ /* 0x000fec000383ffff */
.L_x_5780:
[----:B0-----:R0:W1:Y:S02]  /*225d0*/  SYNCS.PHASECHK.TRANS64.TRYWAIT P6, [R61+URZ+0x28c90], R68 ;  /* 0x028c90443d0075a7 */ /* 0x00106400080c017f */
[----:B-1----:R-:W-:Y:S05]  /*225e0*/  @!P6 NANOSLEEP.SYNCS 0x989680 ;  /* 0x009896800000e95d */ /* 0x002fea0003900000 */
[----:B------:R-:W1:Y:S02]  /*225f0*/  @!P6 SYNCS.PHASECHK.TRANS64 P6, [R61+URZ+0x28c90], R68 ;  /* 0x028c90443d00e5a7 */ /* 0x000e6400080c007f */
[----:B-1----:R-:W-:Y:S05]  /*22600*/  @!P6 BRA `(.L_x_5780) ;  /* 0xfffffffc00f0e947 */ /* 0x002fea000383ffff */
[----:B------:R-:W-:Y:S05]  /*22610*/  BRA `(.L_x_6125) ;  /* 0xfffffe18003c7947 */ /* 0x000fea000383ffff */
.L_x_5781:
        /* <DEDUP_REMOVED lines=8> */
.L_x_6127:
[----:B------:R-:W-:Y:S05]  /*226a0*/  BSYNC B1 ;  /* 0x0000000000017941 */ /* 0x000fea0003800000 */
.L_x_6126:
        /* <DEDUP_REMOVED lines=8> */
.L_x_6128:
[----:B------:R-:W-:Y:S01]  /*22730*/  IMAD.MOV.U32 R70, RZ, RZ, R14 ;  /* 0x000000ffff467224 */ /* 0x000fe200078e000e */
[----:B------:R-:W-:Y:S06]  /*22740*/  BRA `(.L_x_6129) ;  /* 0xfffffe1800047947 */ /* 0x000fec000383ffff */
.L_x_5786:
[----:B-1----:R1:W2:Y:S02]  /*22750*/  SYNCS.PHASECHK.TRANS64.TRYWAIT P4, [R61+URZ+0x28c90], R68 ;  /* 0x028c90443d0075a7 */ /* 0x0022a4000808017f */
[----:B--2---:R-:W-:Y:S05]  /*22760*/  @!P4 NANOSLEEP.SYNCS 0x989680 ;  /* 0x009896800000c95d */ /* 0x004fea0003900000 */
[----:B------:R-:W2:Y:S02]  /*22770*/  @!P4 SYNCS.PHASECHK.TRANS64 P4, [R61+URZ+0x28c90], R68 ;  /* 0x028c90443d00c5a7 */ /* 0x000ea4000808007f */
[----:B--2---:R-:W-:Y:S05]  /*22780*/  @!P4 BRA `(.L_x_5786) ;  /* 0xfffffffc00f0c947 */ /* 0x004fea000383ffff */
[----:B------:R-:W-:Y:S05]  /*22790*/  BRA `(.L_x_6130) ;  /* 0xfffffe2000047947 */ /* 0x000fea000383ffff */
.L_x_5787:
[----:B------:R-:W-:Y:S01]  /*227a0*/  BSSY B1, `(.L_x_6131) ;  /* 0x0000007000017945 */ /* 0x000fe20003800000 */
[----:B------:R-:W-:Y:S02]  /*227b0*/  IMAD.MOV.U32 R12, RZ, RZ, RZ ;  /* 0x000000ffff0c7224 */ /* 0x000fe400078e00ff */
[----:B------:R-:W-:Y:S02]  /*227c0*/  IMAD.MOV.U32 R11, RZ, RZ, 0x1c1f ;  /* 0x00001c1fff0b7424 */ /* 0x000fe400078e00ff */
[----:B------:R-:W-:-:S07]  /*227d0*/  IMAD.MOV.U32 R15, RZ, RZ, -0x1 ;  /* 0xffffffffff0f7424 */ /* 0x000fce00078e00ff */
[----:B-1----:R-:W-:Y:S05]  /*227e0*/  WARPSYNC.COLLECTIVE R15, `(.L_x_6132) ;  /* 0x000000000f087348 */ /* 0x002fea0003c00000 */
[----:B------:R0:W2:Y:S02]  /*227f0*/  SHFL.IDX P6, R14, R13, R12, R11 ;  /* 0x0000000c0d0e7389 */ /* 0x0000a400000c000b */
[----:B012---:R-:W-:Y:S01]  /*22800*/  ENDCOLLECTIVE ;  /* 0x000000000000791b */ /* 0x007fe20003800000 */
.L_x_6132:
[----:B------:R-:W-:Y:S05]  /*22810*/  BSYNC B1 ;  /* 0x0000000000017941 */ /* 0x000fea0003800000 */
.L_x_6131:
        /* <DEDUP_REMOVED lines=8> */
.L_x_6133:
[----:B------:R-:W-:Y:S05]  /*228a0*/  BRA `(.L_x_6134) ;  /* 0xfffffe2000247947 */ /* 0x000fea000383ffff */
.L_x_5791:
[----:B--2---:R2:W3:Y:S02]  /*228b0*/  SYNCS.PHASECHK.TRANS64.TRYWAIT P3, [R61+URZ+0x28cb0], R68 ;  /* 0x028cb0443d0075a7 */ /* 0x0044e4000806017f */
[----:B---3--:R-:W-:Y:S05]  /*228c0*/  @!P3 NANOSLEEP.SYNCS 0x989680 ;  /* 0x009896800000b95d */ /* 0x008fea0003900000 */
[----:B------:R-:W3:Y:S02]  /*228d0*/  @!P3 SYNCS.PHASECHK.TRANS64 P3, [R61+URZ+0x28cb0], R68 ;  /* 0x028cb0443d00b5a7 */ /* 0x000ee4000806007f */
[----:B---3--:R-:W-:Y:S05]  /*228e0*/  @!P3 BRA `(.L_x_5791) ;  /* 0xfffffffc00f0b947 */ /* 0x008fea000383ffff */
[----:B------:R-:W-:Y:S05]  /*228f0*/  BRA `(.L_x_6135) ;  /* 0xfffffe2000b07947 */ /* 0x000fea000383ffff */
.L_x_5812:
[----:B-1----:R1:W2:Y:S02]  /*22900*/  SYNCS.PHASECHK.TRANS64.TRYWAIT P1, [R12+URZ+0x28c50], R5 ;  /* 0x028c50050c0075a7 */ /* 0x0022a4000802017f */
[----:B--2---:R-:W-:Y:S05]  /*22910*/  @!P1 NANOSLEEP.SYNCS 0x989680 ;  /* 0x009896800000995d */ /* 0x004fea0003900000 */
[----:B------:R-:W2:Y:S02]  /*22920*/  @!P1 SYNCS.PHASECHK.TRANS64 P1, [R12+URZ+0x28c50], R5 ;  /* 0x028c50050c0095a7 */ /* 0x000ea4000802007f */
[----:B--2---:R-:W-:Y:S05]  /*22930*/  @!P1 BRA `(.L_x_5812) ;  /* 0xfffffffc00f09947 */ /* 0x004fea000383ffff */
[----:B------:R-:W-:Y:S05]  /*22940*/  BRA `(.L_x_6136) ;  /* 0xfffffe3800607947 */ /* 0x000fea000383ffff */
.L_x_5820:
[----:B-1----:R1:W2:Y:S02]  /*22950*/  SYNCS.PHASECHK.TRANS64.TRYWAIT P1, [R21+URZ+0x28c50], R12 ;  /* 0x028c500c150075a7 */ /* 0x0022a4000802017f */
[----:B--2---:R-:W-:Y:S05]  /*22960*/  @!P1 NANOSLEEP.SYNCS 0x989680 ;  /* 0x009896800000995d */ /* 0x004fea0003900000 */
[----:B------:R-:W2:Y:S02]  /*22970*/  @!P1 SYNCS.PHASECHK.TRANS64 P1, [R21+URZ+0x28c50], R12 ;  /* 0x028c500c150095a7 */ /* 0x000ea4000802007f */
[----:B--2---:R-:W-:Y:S05]  /*22980*/  @!P1 BRA `(.L_x_5820) ;  /* 0xfffffffc00f09947 */ /* 0x004fea000383ffff */
[----:B------:R-:W-:Y:S05]  /*22990*/  BRA `(.L_x_5819) ;  /* 0xfffffe4400887947 */ /* 0x000fea000383ffff */
.L_x_5844:
[----:B------:R-:W-:Y:S01]  /*229a0*/  BSSY B1, `(.L_x_6137) ;  /* 0x0000008000017945 */ /* 0x000fe20003800000 */
[----:B------:R-:W-:Y:S02]  /*229b0*/  IMAD.MOV.U32 R13, RZ, RZ, R31 ;  /* 0x000000ffff0d7224 */ /* 0x000fe400078e001f */
[----:B------:R-:W-:Y:S02]  /*229c0*/  IMAD.MOV.U32 R12, RZ, RZ, RZ ;  /* 0x000000ffff0c7224 */ /* 0x000fe400078e00ff */
[----:B0-----:R-:W-:Y:S02]  /*229d0*/  IMAD.MOV.U32 R11, RZ, RZ, 0x1c1f ;  /* 0x00001c1fff0b7424 */ /* 0x001fe400078e00ff */
[----:B------:R-:W-:-:S07]  /*229e0*/  IMAD.MOV.U32 R15, RZ, RZ, -0x1 ;  /* 0xffffffffff0f7424 */ /* 0x000fce00078e00ff */
[----:B------:R-:W-:Y:S05]  /*229f0*/  WARPSYNC.COLLECTIVE R15, `(.L_x_6138) ;  /* 0x000000000f087348 */ /* 0x000fea0003c00000 */
[----:B------:R0:W1:Y:S02]  /*22a00*/  SHFL.IDX P6, R14, R13, R12, R11 ;  /* 0x0000000c0d0e7389 */ /* 0x00006400000c000b */
[----:B01----:R-:W-:Y:S01]  /*22a10*/  ENDCOLLECTIVE ;  /* 0x000000000000791b */ /* 0x003fe20003800000 */
.L_x_6138:
[----:B------:R-:W-:Y:S05]  /*22a20*/  BSYNC B1 ;  /* 0x0000000000017941 */ /* 0x000fea0003800000 */
.L_x_6137:
        /* <DEDUP_REMOVED lines=8> */
.L_x_6139:
[----:B------:R-:W-:Y:S02]  /*22ab0*/  IMAD.MOV.U32 R13, RZ, RZ, R80 ;  /* 0x000000ffff0d7224 */ /* 0x000fe400078e0050 */
[----:B------:R-:W-:-:S07]  /*22ac0*/  IMAD.MOV.U32 R3, RZ, RZ, R14 ;  /* 0x000000ffff037224 */ /* 0x000fce00078e000e */
[----:B------:R-:W-:Y:S05]  /*22ad0*/  WARPSYNC.COLLECTIVE R15, `(.L_x_6140) ;  /* 0x000000000f087348 */ /* 0x000fea0003c00000 */
[----:B------:R0:W1:Y:S02]  /*22ae0*/  SHFL.IDX P6, R14, R13, R12, R11 ;  /* 0x0000000c0d0e7389 */ /* 0x00006400000c000b */
[----:B01----:R-:W-:Y:S01]  /*22af0*/  ENDCOLLECTIVE ;  /* 0x000000000000791b */ /* 0x003fe20003800000 */
.L_x_6140:
[----:B------:R-:W-:Y:S02]  /*22b00*/  IMAD.MOV.U32 R13, RZ, RZ, R30 ;  /* 0x000000ffff0d7224 */ /* 0x000fe400078e001e */
[----:B------:R-:W-:-:S07]  /*22b10*/  IMAD.MOV.U32 R7, RZ, RZ, R14 ;  /* 0x000000ffff077224 */ /* 0x000fce00078e000e */
[----:B------:R-:W-:Y:S05]  /*22b20*/  WARPSYNC.COLLECTIVE R15, `(.L_x_6141) ;  /* 0x000000000f087348 */ /* 0x000fea0003c00000 */
[----:B------:R0:W1:Y:S02]  /*22b30*/  SHFL.IDX P6, R14, R13, R12, R11 ;  /* 0x0000000c0d0e7389 */ /* 0x00006400000c000b */
[----:B01----:R-:W-:Y:S01]  /*22b40*/  ENDCOLLECTIVE ;  /* 0x000000000000791b */ /* 0x003fe20003800000 */
.L_x_6141:
[----:B------:R-:W-:Y:S01]  /*22b50*/  IMAD.MOV.U32 R8, RZ, RZ, R14 ;  /* 0x000000ffff087224 */ /* 0x000fe200078e000e */
[----:B------:R-:W-:Y:S06]  /*22b60*/  BRA `(.L_x_6142) ;  /* 0xfffffe6000b87947 */ /* 0x000fec000383ffff */
.L_x_5847:
[----:B------:R-:W-:Y:S01]  /*22b70*/  BSSY B1, `(.L_x_6143) ;  /* 0x0000008000017945 */ /* 0x000fe20003800000 */
[----:B------:R-:W-:Y:S01]  /*22b80*/  MOV R13, R31 ;  /* 0x0000001f000d7202 */ /* 0x000fe20000000f00 */
[----:B------:R-:W-:Y:S02]  /*22b90*/  IMAD.MOV.U32 R12, RZ, RZ, 0x1 ;  /* 0x00000001ff0c7424 */ /* 0x000fe400078e00ff */
[----:B------:R-:W-:Y:S02]  /*22ba0*/  IMAD.MOV.U32 R11, RZ, RZ, 0x1c1f ;  /* 0x00001c1fff0b7424 */ /* 0x000fe400078e00ff */
[----:B------:R-:W-:-:S07]  /*22bb0*/  IMAD.MOV.U32 R15, RZ, RZ, -0x1 ;  /* 0xffffffffff0f7424 */ /* 0x000fce00078e00ff */
[----:B-1--4-:R-:W-:Y:S05]  /*22bc0*/  WARPSYNC.COLLECTIVE R15, `(.L_x_6144) ;  /* 0x000000000f087348 */ /* 0x012fea0003c00000 */
[----:B------:R0:W2:Y:S02]  /*22bd0*/  SHFL.IDX P6, R14, R13, R12, R11 ;  /* 0x0000000c0d0e7389 */ /* 0x0000a400000c000b */
[----:B012-4-:R-:W-:Y:S01]  /*22be0*/  ENDCOLLECTIVE ;  /* 0x000000000000791b */ /* 0x017fe20003800000 */
.L_x_6144:
[----:B------:R-:W-:Y:S05]  /*22bf0*/  BSYNC B1 ;  /* 0x0000000000017941 */ /* 0x000fea0003800000 */
.L_x_6143:
        /* <DEDUP_REMOVED lines=8> */
.L_x_6145:
[----:B------:R-:W-:Y:S02]  /*22c80*/  IMAD.MOV.U32 R13, RZ, RZ, R80 ;  /* 0x000000ffff0d7224 */ /* 0x000fe400078e0050 */
[----:B------:R-:W-:-:S07]  /*22c90*/  IMAD.MOV.U32 R3, RZ, RZ, R14 ;  /* 0x000000ffff037224 */ /* 0x000fce00078e000e */
[----:B------:R-:W-:Y:S05]  /*22ca0*/  WARPSYNC.COLLECTIVE R15, `(.L_x_6146) ;  /* 0x000000000f087348 */ /* 0x000fea0003c00000 */
[----:B------:R0:W1:Y:S02]  /*22cb0*/  SHFL.IDX P6, R14, R13, R12, R11 ;  /* 0x0000000c0d0e7389 */ /* 0x00006400000c000b */
[----:B01----:R-:W-:Y:S01]  /*22cc0*/  ENDCOLLECTIVE ;  /* 0x000000000000791b */ /* 0x003fe20003800000 */
.L_x_6146:
[----:B------:R-:W-:Y:S02]  /*22cd0*/  IMAD.MOV.U32 R13, RZ, RZ, R30 ;  /* 0x000000ffff0d7224 */ /* 0x000fe400078e001e */
[----:B------:R-:W-:-:S07]  /*22ce0*/  IMAD.MOV.U32 R7, RZ, RZ, R14 ;  /* 0x000000ffff077224 */ /* 0x000fce00078e000e */
[----:B------:R-:W-:Y:S05]  /*22cf0*/  WARPSYNC.COLLECTIVE R15, `(.L_x_6147) ;  /* 0x000000000f087348 */ /* 0x000fea0003c00000 */
[----:B------:R0:W1:Y:S02]  /*22d00*/  SHFL.IDX P6, R14, R13, R12, R11 ;  /* 0x0000000c0d0e7389 */ /* 0x00006400000c000b */
[----:B01----:R-:W-:Y:S01]  /*22d10*/  ENDCOLLECTIVE ;  /* 0x000000000000791b */ /* 0x003fe20003800000 */
.L_x_6147:
[----:B------:R-:W-:Y:S01]  /*22d20*/  IMAD.MOV.U32 R30, RZ, RZ, R14 ;  /* 0x000000ffff1e7224 */ /* 0x000fe200078e000e */
[----:B------:R-:W-:Y:S06]  /*22d30*/  BRA `(.L_x_6148) ;  /* 0xfffffe6400187947 */ /* 0x000fec000383ffff */
.L_x_5851:
[----:B0-----:R0:W1:Y:S02]  /*22d40*/  SYNCS.PHASECHK.TRANS64.TRYWAIT P0, [R2+URZ+0x28c00], R35 ;  /* 0x028c0023020075a7 */ /* 0x001064000800017f */
[----:B-1----:R-:W-:Y:S05]  /*22d50*/  @!P0 NANOSLEEP.SYNCS 0x989680 ;  /* 0x009896800000895d */ /* 0x002fea0003900000 */
[----:B------:R-:W1:Y:S02]  /*22d60*/  @!P0 SYNCS.PHASECHK.TRANS64 P0, [R2+URZ+0x28c00], R35 ;  /* 0x028c0023020085a7 */ /* 0x000e64000800007f */
[----:B-1----:R-:W-:Y:S05]  /*22d70*/  @!P0 BRA `(.L_x_5851) ;  /* 0xfffffffc00f08947 */ /* 0x002fea000383ffff */
[----:B------:R-:W-:Y:S05]  /*22d80*/  BRA `(.L_x_6149) ;  /* 0xfffffe68000c7947 */ /* 0x000fea000383ffff */
.L_x_5859:
[----:B------:R-:W1:Y:S01]  /*22d90*/  LDC R37, c[0x0][0x3f4] ;  /* 0x0000fd00ff257b82 */ /* 0x000e620000000800 */
[----:B------:R-:W-:Y:S01]  /*22da0*/  BSSY B1, `(.L_x_6150) ;  /* 0x0000008000017945 */ /* 0x000fe20003800000 */
[----:B------:R-:W-:Y:S02]  /*22db0*/  IMAD.MOV.U32 R13, RZ, RZ, R27 ;  /* 0x000000ffff0d7224 */ /* 0x000fe400078e001b */
[----:B------:R-:W-:Y:S02]  /*22dc0*/  IMAD.MOV.U32 R12, RZ, RZ, RZ ;  /* 0x000000ffff0c7224 */ /* 0x000fe400078e00ff */
[----:B0-----:R-:W-:Y:S02]  /*22dd0*/  IMAD.MOV.U32 R11, RZ, RZ, 0x1c1f ;  /* 0x00001c1fff0b7424 */ /* 0x001fe400078e00ff */
[----:B------:R-:W-:-:S07]  /*22de0*/  IMAD.MOV.U32 R15, RZ, RZ, -0x1 ;  /* 0xffffffffff0f7424 */ /* 0x000fce00078e00ff */
[----:B-1-3--:R-:W-:Y:S05]  /*22df0*/  WARPSYNC.COLLECTIVE R15, `(.L_x_6151) ;  /* 0x000000000f087348 */ /* 0x00afea0003c00000 */
[----:B------:R0:W2:Y:S02]  /*22e00*/  SHFL.IDX P6, R14, R13, R12, R11 ;  /* 0x0000000c0d0e7389 */ /* 0x0000a400000c000b */
[----:B0123--:R-:W-:Y:S01]  /*22e10*/  ENDCOLLECTIVE ;  /* 0x000000000000791b */ /* 0x00ffe20003800000 */
.L_x_6151:
[----:B------:R-:W-:Y:S05]  /*22e20*/  BSYNC B1 ;  /* 0x0000000000017941 */ /* 0x000fea0003800000 */
.L_x_6150:
[----:B------:R-:W-:Y:S01]  /*22e30*/  IMAD.MOV.U32 R13, RZ, RZ, R26 ;  /* 0x000000ffff0d7224 */ /* 0x000fe200078e001a */
[----:B------:R-:W-:Y:S01]  /*22e40*/  ISETP.GE.AND P0, PT, R18, R37, PT ;  /* 0x000000251200720c */ /* 0x000fe20003f06270 */
[----:B------:R-:W-:Y:S02]  /*22e50*/  IMAD.MOV.U32 R12, RZ, RZ, RZ ;  /* 0x000000ffff0c7224 */ /* 0x000fe400078e00ff */
[----:B------:R-:W-:Y:S02]  /*22e60*/  IMAD.MOV.U32 R11, RZ, RZ, 0x1c1f ;  /* 0x00001c1fff0b7424 */ /* 0x000fe400078e00ff */
[----:B------:R-:W-:Y:S02]  /*22e70*/  IMAD.MOV.U32 R15, RZ, RZ, -0x1 ;  /* 0xffffffffff0f7424 */ /* 0x000fe400078e00ff */
[----:B------:R-:W-:Y:S02]  /*22e80*/  IMAD.MOV.U32 R0, RZ, RZ, R14 ;  /* 0x000000ffff007224 */ /* 0x000fe400078e000e */
[----:B------:R-:W-:-:S07]  /*22e90*/  IMAD R3, R23, R6, RZ ;  /* 0x0000000617037224 */ /* 0x000fce00078e02ff */
[----:B------:R-:W-:Y:S05]  /*22ea0*/  WARPSYNC.COLLECTIVE R15, `(.L_x_6152) ;  /* 0x000000000f087348 */ /* 0x000fea0003c00000 */
[----:B------:R0:W1:Y:S02]  /*22eb0*/  SHFL.IDX P6, R14, R13, R12, R11 ;  /* 0x0000000c0d0e7389 */ /* 0x00006400000c000b */
[----:B01----:R-:W-:Y:S01]  /*22ec0*/  ENDCOLLECTIVE ;  /* 0x000000000000791b */ /* 0x003fe20003800000 */
.L_x_6152:
[----:B------:R-:W-:Y:S01]  /*22ed0*/  ISETP.GE.OR P1, PT, R34, R3, P0 ;  /* 0x000000032200720c */ /* 0x000fe20000726670 */
[----:B------:R-:W-:-:S12]  /*22ee0*/  IMAD.MOV.U32 R13, RZ, RZ, R25 ;  /* 0x000000ffff0d7224 */ /* 0x000fd800078e0019 */
[C---:B------:R-:W-:Y:S01]  /*22ef0*/  @!P1 IMAD.SHL.U32 R7, R18.reuse, 0x2, RZ ;  /* 0x0000000212079824 */ /* 0x040fe200078e00ff */
[----:B------:R-:W-:Y:S01]  /*22f00*/  @!P1 SHF.L.U64.HI R6, R18, 0x1, R19 ;  /* 0x0000000112069819 */ /* 0x000fe20000010213 */
[----:B------:R-:W-:-:S07]  /*22f10*/  IMAD.MOV.U32 R4, RZ, RZ, R14 ;  /* 0x000000ffff047224 */ /* 0x000fce00078e000e */
[----:B------:R-:W-:Y:S05]  /*22f20*/  WARPSYNC.COLLECTIVE R15, `(.L_x_6153) ;  /* 0x000000000f087348 */ /* 0x000fea0003c00000 */
[----:B------:R0:W1:Y:S02]  /*22f30*/  SHFL.IDX P6, R14, R13, R12, R11 ;  /* 0x0000000c0d0e7389 */ /* 0x00006400000c000b */
[----:B01----:R-:W-:Y:S01]  /*22f40*/  ENDCOLLECTIVE ;  /* 0x000000000000791b */ /* 0x003fe20003800000 */
.L_x_6153:
[----:B------:R-:W-:-:S05]  /*22f50*/  @!P1 IADD3 R8, P2, R4, R7, RZ ;  /* 0x0000000704089210 */ /* 0x000fca0007f5e0ff */
[----:B------:R-:W-:Y:S02]  /*22f60*/  @!P1 IMAD.X R9, R0, 0x1, R6, P2 ;  /* 0x0000000100099824 */ /* 0x000fe400010e0606 */
[----:B------:R-:W-:Y:S02]  /*22f70*/  IMAD.MOV.U32 R13, RZ, RZ, R35 ;  /* 0x000000ffff0d7224 */ /* 0x000fe400078e0023 */
[----:B------:R-:W-:-:S07]  /*22f80*/  IMAD.MOV.U32 R5, RZ, RZ, R14 ;  /* 0x000000ffff057224 */ /* 0x000fce00078e000e */
[----:B------:R-:W-:Y:S05]  /*22f90*/  WARPSYNC.COLLECTIVE R15, `(.L_x_6154) ;  /* 0x000000000f087348 */ /* 0x000fea0003c00000 */
[----:B------:R0:W1:Y:S02]  /*22fa0*/  SHFL.IDX P6, R14, R13, R12, R11 ;  /* 0x0000000c0d0e7389 */ /* 0x00006400000c000b */
[----:B01----:R-:W-:Y:S01]  /*22fb0*/  ENDCOLLECTIVE ;  /* 0x000000000000791b */ /* 0x003fe20003800000 */
.L_x_6154:
[----:B------:R-:W2:Y:S01]  /*22fc0*/  @!P1 LD.E.128 R8, desc[UR42][R8.64] ;  /* 0x0000002a08089980 */ /* 0x000ea2000c101d00 */
[----:B------:R-:W-:-:S05]  /*22fd0*/  @!P1 IADD3 R4, P2, R14, R7, RZ ;  /* 0x000000070e049210 */ /* 0x000fca0007f5e0ff */
[----:B------:R-:W-:-:S06]  /*22fe0*/  @!P1 IMAD.X R5, R5, 0x1, R6, P2 ;  /* 0x0000000105059824 */ /* 0x000fcc00010e0606 */
[----:B------:R-:W5:Y:S01]  /*22ff0*/  @!P1 LD.E.128 R4, desc[UR42][R4.64] ;  /* 0x0000002a04049980 */ /* 0x000f62000c101d00 */
[----:B------:R-:W-:Y:S02]  /*23000*/  CS2R R20, SRZ ;  /* 0x0000000000147805 */ /* 0x000fe4000001ff00 */
[----:B------:R-:W-:Y:S01]  /*23010*/  CS2R R28, SRZ ;  /* 0x00000000001c7805 */ /* 0x000fe2000001ff00 */
[----:B------:R-:W-:Y:S01]  /*23020*/  IMAD.MOV.U32 R13, RZ, RZ, R27 ;  /* 0x000000ffff0d7224 */ /* 0x000fe200078e001b */
[----:B------:R-:W-:Y:S02]  /*23030*/  CS2R R30, SRZ ;  /* 0x00000000001e7805 */ /* 0x000fe4000001ff00 */
[----:B------:R-:W-:Y:S01]  /*23040*/  CS2R R32, SRZ ;  /* 0x0000000000207805 */ /* 0x000fe2000001ff00 */
[----:B--2---:R-:W-:Y:S02]  /*23050*/  @!P1 IMAD.MOV.U32 R21, RZ, RZ, R9 ;  /* 0x000000ffff159224 */ /* 0x004fe400078e0009 */
[----:B------:R-:W-:-:S02]  /*23060*/  @!P1 IMAD.MOV.U32 R29, RZ, RZ, R11 ;  /* 0x000000ffff1d9224 */ /* 0x000fc400078e000b */
[----:B------:R-:W-:Y:S02]  /*23070*/  IMAD.MOV.U32 R12, RZ, RZ, R21 ;  /* 0x000000ffff0c7224 */ /* 0x000fe400078e0015 */
[----:B------:R-:W-:Y:S02]  /*23080*/  IMAD.MOV.U32 R11, RZ, RZ, 0x1c1f ;  /* 0x00001c1fff0b7424 */ /* 0x000fe400078e00ff */
[----:B------:R-:W-:Y:S01]  /*23090*/  @!P1 IMAD.MOV.U32 R20, RZ, RZ, R8 ;  /* 0x000000ffff149224 */ /* 0x000fe200078e0008 */
[----:B------:R-:W-:Y:S01]  /*230a0*/  PRMT R46, R12, 0x7610, R46 ;  /* 0x000076100c2e7816 */ /* 0x000fe2000000002e */
[----:B------:R-:W-:Y:S02]  /*230b0*/  IMAD.MOV.U32 R12, RZ, RZ, 0x1 ;  /* 0x00000001ff0c7424 */ /* 0x000fe400078e00ff */
[----:B------:R-:W-:Y:S02]  /*230c0*/  IMAD.MOV.U32 R0, RZ, RZ, R20 ;  /* 0x000000ffff007224 */ /* 0x000fe400078e0014 */
[----:B------:R-:W-:-:S07]  /*230d0*/  @!P1 IMAD.MOV.U32 R28, RZ, RZ, R10 ;  /* 0x000000ffff1c9224 */ /* 0x000fce00078e000a */
[----:B-----5:R-:W-:Y:S05]  /*230e0*/  WARPSYNC.COLLECTIVE R15, `(.L_x_6155) ;  /* 0x000000000f087348 */ /* 0x020fea0003c00000 */
[----:B------:R0:W1:Y:S02]  /*230f0*/  SHFL.IDX P6, R14, R13, R12, R11 ;  /* 0x0000000c0d0e7389 */ /* 0x00006400000c000b */
[----:B01---5:R-:W-:Y:S01]  /*23100*/  ENDCOLLECTIVE ;  /* 0x000000000000791b */ /* 0x023fe20003800000 */
.L_x_6155:
[----:B------:R-:W-:Y:S01]  /*23110*/  IMAD.MOV.U32 R9, RZ, RZ, R29 ;  /* 0x000000ffff097224 */ /* 0x000fe200078e001d */
[----:B------:R-:W-:Y:S01]  /*23120*/  PRMT R56, R0, 0x7610, R56 ;  /* 0x0000761000387816 */ /* 0x000fe20000000038 */
[----:B------:R-:W-:Y:S02]  /*23130*/  IMAD.MOV.U32 R8, RZ, RZ, R28 ;  /* 0x000000ffff087224 */ /* 0x000fe400078e001c */
[----:B------:R-:W-:Y:S02]  /*23140*/  @!P1 IMAD.MOV.U32 R30, RZ, RZ, R4 ;  /* 0x000000ffff1e9224 */ /* 0x000fe400078e0004 */
[----:B------:R-:W-:Y:S01]  /*23150*/  @!P1 IMAD.MOV.U32 R31, RZ, RZ, R5 ;  /* 0x000000ffff1f9224 */ /* 0x000fe200078e0005 */
[----:B------:R-:W-:Y:S01]  /*23160*/  PRMT R36, R8, 0x5410, R9 ;  /* 0x0000541008247816 */ /* 0x000fe20000000009 */
[----:B------:R-:W-:Y:S02]  /*23170*/  @!P1 IMAD.MOV.U32 R32, RZ, RZ, R6 ;  /* 0x000000ffff209224 */ /* 0x000fe400078e0006 */
[----:B------:R-:W-:-:S02]  /*23180*/  @!P1 IMAD.MOV.U32 R33, RZ, RZ, R7 ;  /* 0x000000ffff219224 */ /* 0x000fc400078e0007 */
[----:B------:R-:W-:Y:S02]  /*23190*/  IMAD.MOV.U32 R13, RZ, RZ, R26 ;  /* 0x000000ffff0d7224 */ /* 0x000fe400078e001a */
[----:B------:R-:W-:Y:S02]  /*231a0*/  IMAD.MOV.U32 R4, RZ, RZ, R30 ;  /* 0x000000ffff047224 */ /* 0x000fe400078e001e */
[----:B------:R-:W-:Y:S02]  /*231b0*/  IMAD.MOV.U32 R5, RZ, RZ, R31 ;  /* 0x000000ffff057224 */ /* 0x000fe400078e001f */
[----:B------:R-:W-:Y:S01]  /*231c0*/  IMAD.MOV.U32 R6, RZ, RZ, R32 ;  /* 0x000000ffff067224 */ /* 0x000fe200078e0020 */
[----:B------:R-:W-:Y:S01]  /*231d0*/  PRMT R40, R40, 0x5410, R4 ;  /* 0x0000541028287816 */ /* 0x000fe20000000004 */
[----:B------:R-:W-:Y:S01]  /*231e0*/  IMAD.MOV.U32 R7, RZ, RZ, R33 ;  /* 0x000000ffff077224 */ /* 0x000fe200078e0021 */
[----:B------:R-:W-:Y:S01]  /*231f0*/  PRMT R47, R5, 0x7610, R47 ;  /* 0x00007610052f7816 */ /* 0x000fe2000000002f */
[----:B------:R-:W-:Y:S01]  /*23200*/  IMAD.MOV.U32 R0, RZ, RZ, R14 ;  /* 0x000000ffff007224 */ /* 0x000fe200078e000e */
[----:B------:R-:W-:-:S07]  /*23210*/  PRMT R57, R6, 0x7610, R57 ;  /* 0x0000761006397816 */ /* 0x000fce0000000039 */
[----:B------:R-:W-:Y:S05]  /*23220*/  WARPSYNC.COLLECTIVE R15, `(.L_x_6156) ;  /* 0x000000000f087348 */ /* 0x000fea0003c00000 */
[----:B------:R0:W1:Y:S02]  /*23230*/  SHFL.IDX P6, R14, R13, R12, R11 ;  /* 0x0000000c0d0e7389 */ /* 0x00006400000c000b */
[----:B01----:R-:W-:Y:S01]  /*23240*/  ENDCOLLECTIVE ;  /* 0x000000000000791b */ /* 0x003fe20003800000 */
.L_x_6156:
[----:B------:R-:W-:Y:S02]  /*23250*/  PRMT R50, R7, 0x7610, R50 ;  /* 0x0000761007327816 */ /* 0x000fe40000000032 */
[----:B------:R-:W-:Y:S01]  /*23260*/  CS2R R4, SRZ ;  /* 0x0000000000047805 */ /* 0x000fe2000001ff00 */
[----:B------:R-:W-:Y:S02]  /*23270*/  IMAD.MOV.U32 R13, RZ, RZ, R25 ;  /* 0x000000ffff0d7224 */ /* 0x000fe400078e0019 */
[----:B------:R-:W-:-:S07]  /*23280*/  IMAD.MOV.U32 R24, RZ, RZ, R14 ;  /* 0x000000ffff187224 */ /* 0x000fce00078e000e */
[----:B------:R-:W-:Y:S05]  /*23290*/  WARPSYNC.COLLECTIVE R15, `(.L_x_6157) ;  /* 0x000000000f087348 */ /* 0x000fea0003c00000 */
[----:B------:R0:W1:Y:S02]  /*232a0*/  SHFL.IDX P6, R14, R13, R12, R11 ;  /* 0x0000000c0d0e7389 */ /* 0x00006400000c000b */
[----:B01----:R-:W-:Y:S01]  /*232b0*/  ENDCOLLECTIVE ;  /* 0x000000000000791b */ /* 0x003fe20003800000 */
.L_x_6157:
[----:B------:R-:W-:Y:S02]  /*232c0*/  IMAD.MOV.U32 R13, RZ, RZ, R35 ;  /* 0x000000ffff0d7224 */ /* 0x000fe400078e0023 */
[----:B------:R-:W-:-:S07]  /*232d0*/  IMAD.MOV.U32 R25, RZ, RZ, R14 ;  /* 0x000000ffff197224 */ /* 0x000fce00078e000e */
[----:B------:R-:W-:Y:S05]  /*232e0*/  WARPSYNC.COLLECTIVE R15, `(.L_x_6158) ;  /* 0x000000000f087348 */ /* 0x000fea0003c00000 */
[----:B------:R0:W1:Y:S02]  /*232f0*/  SHFL.IDX P6, R14, R13, R12, R11 ;  /* 0x0000000c0d0e7389 */ /* 0x00006400000c000b */
[----:B01----:R-:W-:Y:S01]  /*23300*/  ENDCOLLECTIVE ;  /* 0x000000000000791b */ /* 0x003fe20003800000 */
.L_x_6158:
[----:B------:R-:W-:Y:S05]  /*23310*/  BRA `(.L_x_6159) ;  /* 0xfffffe7000f07947 */ /* 0x000fea000383ffff */
.L_x_5863:
[----:B0-----:R0:W1:Y:S02]  /*23320*/  SYNCS.PHASECHK.TRANS64.TRYWAIT P1, [R2+URZ+0x28c00], R13 ;  /* 0x028c000d020075a7 */ /* 0x001064000802017f */
[----:B-1----:R-:W-:Y:S05]  /*23330*/  @!P1 NANOSLEEP.SYNCS 0x989680 ;  /* 0x009896800000995d */ /* 0x002fea0003900000 */
[----:B------:R-:W1:Y:S02]  /*23340*/  @!P1 SYNCS.PHASECHK.TRANS64 P1, [R2+URZ+0x28c00], R13 ;  /* 0x028c000d020095a7 */ /* 0x000e64000802007f */
[----:B-1----:R-:W-:Y:S05]  /*23350*/  @!P1 BRA `(.L_x_5863) ;  /* 0xfffffffc00f09947 */ /* 0x002fea000383ffff */
[----:B------:R-:W-:Y:S05]  /*23360*/  BRA `(.L_x_6160) ;  /* 0xfffffe7400887947 */ /* 0x000fea000383ffff */
.L_x_5869:
[----:B--2---:R2:W3:Y:S02]  /*23370*/  SYNCS.PHASECHK.TRANS64.TRYWAIT P1, [R15+URZ+0x28c30], R56 ;  /* 0x028c30380f0075a7 */ /* 0x0044e4000802017f */
[----:B---3--:R-:W-:Y:S05]  /*23380*/  @!P1 NANOSLEEP.SYNCS 0x989680 ;  /* 0x009896800000995d */ /* 0x008fea0003900000 */
[----:B------:R-:W3:Y:S02]  /*23390*/  @!P1 SYNCS.PHASECHK.TRANS64 P1, [R15+URZ+0x28c30], R56 ;  /* 0x028c30380f0095a7 */ /* 0x000ee4000802007f */
[----:B---3--:R-:W-:Y:S05]  /*233a0*/  @!P1 BRA `(.L_x_5869) ;  /* 0xfffffffc00f09947 */ /* 0x008fea000383ffff */
[----:B------:R-:W-:Y:S05]  /*233b0*/  BRA `(.L_x_5868) ;  /* 0xfffffe8000fc7947 */ /* 0x000fea000383ffff */
.L_x_5883:
[----:B--2---:R2:W3:Y:S02]  /*233c0*/  SYNCS.PHASECHK.TRANS64.TRYWAIT P1, [R15+URZ+0x28c50], R56 ;  /* 0x028c50380f0075a7 */ /* 0x0044e4000802017f */
[----:B---3--:R-:W-:Y:S05]  /*233d0*/  @!P1 NANOSLEEP.SYNCS 0x989680 ;  /* 0x009896800000995d */ /* 0x008fea0003900000 */
[----:B------:R-:W3:Y:S02]  /*233e0*/  @!P1 SYNCS.PHASECHK.TRANS64 P1, [R15+URZ+0x28c50], R56 ;  /* 0x028c50380f0095a7 */ /* 0x000ee4000802007f */
[----:B---3--:R-:W-:Y:S05]  /*233f0*/  @!P1 BRA `(.L_x_5883) ;  /* 0xfffffffc00f09947 */ /* 0x008fea000383ffff */
[----:B------:R-:W-:Y:S05]  /*23400*/  BRA `(.L_x_5882) ;  /* 0xfffffe9c00cc7947 */ /* 0x000fea000383ffff */
.L_x_5896:
[----:B-1----:R1:W2:Y:S02]  /*23410*/  SYNCS.PHASECHK.TRANS64.TRYWAIT P1, [R209+URZ+0x28c30], R210 ;  /* 0x028c30d2d10075a7 */ /* 0x0022a4000802017f */
[----:B--2---:R-:W-:Y:S05]  /*23420*/  @!P1 NANOSLEEP.SYNCS 0x989680 ;  /* 0x009896800000995d */ /* 0x004fea0003900000 */
[----:B------:R-:W2:Y:S02]  /*23430*/  @!P1 SYNCS.PHASECHK.TRANS64 P1, [R209+URZ+0x28c30], R210 ;  /* 0x028c30d2d10095a7 */ /* 0x000ea4000802007f */
[----:B--2---:R-:W-:Y:S05]  /*23440*/  @!P1 BRA `(.L_x_5896) ;  /* 0xfffffffc00f09947 */ /* 0x004fea000383ffff */
[----:B------:R-:W-:Y:S05]  /*23450*/  BRA `(.L_x_5895) ;  /* 0xfffffea400547947 */ /* 0x000fea000383ffff */
.L_x_5910:
[----:B---3--:R3:W4:Y:S02]  /*23460*/  SYNCS.PHASECHK.TRANS64.TRYWAIT P1, [R209+URZ+0x28c50], R210 ;  /* 0x028c50d2d10075a7 */ /* 0x008724000802017f */
[----:B----4-:R-:W-:Y:S05]  /*23470*/  @!P1 NANOSLEEP.SYNCS 0x989680 ;  /* 0x009896800000995d */ /* 0x010fea0003900000 */
[----:B------:R-:W4:Y:S02]  /*23480*/  @!P1 SYNCS.PHASECHK.TRANS64 P1, [R209+URZ+0x28c50], R210 ;  /* 0x028c50d2d10095a7 */ /* 0x000f24000802007f */
[----:B----4-:R-:W-:Y:S05]  /*23490*/  @!P1 BRA `(.L_x_5910) ;  /* 0xfffffffc00f09947 */ /* 0x010fea000383ffff */
[----:B------:R-:W-:Y:S05]  /*234a0*/  BRA `(.L_x_5909) ;  /* 0xfffffec400dc7947 */ /* 0x000fea000383ffff */
.L_x_5924:
[----:B-1----:R1:W2:Y:S02]  /*234b0*/  SYNCS.PHASECHK.TRANS64.TRYWAIT P2, [R15+URZ+0x28c30], R203 ;  /* 0x028c30cb0f0075a7 */ /* 0x0022a4000804017f */
[----:B--2---:R-:W-:Y:S05]  /*234c0*/  @!P2 NANOSLEEP.SYNCS 0x989680 ;  /* 0x009896800000a95d */ /* 0x004fea0003900000 */
[----:B------:R-:W2:Y:S02]  /*234d0*/  @!P2 SYNCS.PHASECHK.TRANS64 P2, [R15+URZ+0x28c30], R203 ;  /* 0x028c30cb0f00a5a7 */ /* 0x000ea4000804007f */
[----:B--2---:R-:W-:Y:S05]  /*234e0*/  @!P2 BRA `(.L_x_5924) ;  /* 0xfffffffc00f0a947 */ /* 0x004fea000383ffff */
[----:B------:R-:W-:Y:S05]  /*234f0*/  BRA `(.L_x_5923) ;  /* 0xfffffecc00a87947 */ /* 0x000fea000383ffff */
.L_x_5930:
[----:B----4-:R4:W0:Y:S02]  /*23500*/  SYNCS.PHASECHK.TRANS64.TRYWAIT P2, [R15+URZ+0x28c50], R203 ;  /* 0x028c50cb0f0075a7 */ /* 0x010824000804017f */
[----:B0-----:R-:W-:Y:S05]  /*23510*/  @!P2 NANOSLEEP.SYNCS 0x989680 ;  /* 0x009896800000a95d */ /* 0x001fea0003900000 */
[----:B------:R-:W0:Y:S02]  /*23520*/  @!P2 SYNCS.PHASECHK.TRANS64 P2, [R15+URZ+0x28c50], R203 ;  /* 0x028c50cb0f00a5a7 */ /* 0x000e24000804007f */
[----:B0-----:R-:W-:Y:S05]  /*23530*/  @!P2 BRA `(.L_x_5930) ;  /* 0xfffffffc00f0a947 */ /* 0x001fea000383ffff */
[----:B------:R-:W-:Y:S05]  /*23540*/  BRA `(.L_x_5929) ;  /* 0xfffffee400087947 */ /* 0x000fea000383ffff */
.L_x_5939:
[----:B-1----:R1:W2:Y:S02]  /*23550*/  SYNCS.PHASECHK.TRANS64.TRYWAIT P1, [R20+URZ+0x28c30], R202 ;  /* 0x028c30ca140075a7 */ /* 0x0022a4000802017f */
[----:B--2---:R-:W-:Y:S05]  /*23560*/  @!P1 NANOSLEEP.SYNCS 0x989680 ;  /* 0x009896800000995d */ /* 0x004fea0003900000 */
[----:B------:R-:W2:Y:S02]  /*23570*/  @!P1 SYNCS.PHASECHK.TRANS64 P1, [R20+URZ+0x28c30], R202 ;  /* 0x028c30ca140095a7 */ /* 0x000ea4000802007f */
[----:B--2---:R-:W-:Y:S05]  /*23580*/  @!P1 BRA `(.L_x_5939) ;  /* 0xfffffffc00f09947 */ /* 0x004fea000383ffff */
[----:B------:R-:W-:Y:S05]  /*23590*/  BRA `(.L_x_5938) ;  /* 0xfffffee800207947 */ /* 0x000fea000383ffff */
.L_x_5953:
[----:B-1----:R1:W2:Y:S02]  /*235a0*/  SYNCS.PHASECHK.TRANS64.TRYWAIT P1, [R20+URZ+0x28c50], R202 ;  /* 0x028c50ca140075a7 */ /* 0x0022a4000802017f */
[----:B--2---:R-:W-:Y:S05]  /*235b0*/  @!P1 NANOSLEEP.SYNCS 0x989680 ;  /* 0x009896800000995d */ /* 0x004fea0003900000 */
[----:B------:R-:W2:Y:S02]  /*235c0*/  @!P1 SYNCS.PHASECHK.TRANS64 P1, [R20+URZ+0x28c50], R202 ;  /* 0x028c50ca140095a7 */ /* 0x000ea4000802007f */
[----:B--2---:R-:W-:Y:S05]  /*235d0*/  @!P1 BRA `(.L_x_5953) ;  /* 0xfffffffc00f09947 */ /* 0x004fea000383ffff */
[----:B------:R-:W-:Y:S05]  /*235e0*/  BRA `(.L_x_5952) ;  /* 0xffffff0800307947 */ /* 0x000fea000383ffff */
.L_x_5997:
[----:B------:R-:W0:Y:S01]  /*235f0*/  S2R R13, SR_TID.X ;  /* 0x00000000000d7919 */ /* 0x000e220000002100 */
[----:B------:R-:W-:Y:S01]  /*23600*/  BSSY B1, `(.L_x_6161) ;  /* 0x0000009000017945 */ /* 0x000fe20003800000 */
[----:B------:R-:W-:Y:S02]  /*23610*/  IMAD.MOV.U32 R12, RZ, RZ, RZ ;  /* 0x000000ffff0c7224 */ /* 0x000fe400078e00ff */
[----:B------:R-:W-:Y:S02]  /*23620*/  IMAD.MOV.U32 R11, RZ, RZ, 0x1f ;  /* 0x0000001fff0b7424 */ /* 0x000fe400078e00ff */
[----:B------:R-:W-:Y:S01]  /*23630*/  IMAD.MOV.U32 R15, RZ, RZ, -0x1 ;  /* 0xffffffffff0f7424 */ /* 0x000fe200078e00ff */
[----:B0-----:R-:W-:-:S04]  /*23640*/  SHF.R.U32.HI R13, RZ, 0x5, R13 ;  /* 0x00000005ff0d7819 */ /* 0x001fc8000001160d */
[----:B------:R-:W-:-:S07]  /*23650*/  LOP3.LUT R13, R13, 0x3, RZ, 0xc0, !PT ;  /* 0x000000030d0d7812 */ /* 0x000fce00078ec0ff */
[----:B-1----:R-:W-:Y:S05]  /*23660*/  WARPSYNC.COLLECTIVE R15, `(.L_x_6162) ;  /* 0x000000000f087348 */ /* 0x002fea0003c00000 */
[----:B-1----:R0:W1:Y:S02]  /*23670*/  SHFL.IDX P6, R14, R13, R12, R11 ;  /* 0x0000000c0d0e7389 */ /* 0x00206400000c000b */
[----:B01----:R-:W-:Y:S01]  /*23680*/  ENDCOLLECTIVE ;  /* 0x000000000000791b */ /* 0x003fe20003800000 */
.L_x_6162:
[----:B------:R-:W-:Y:S05]  /*23690*/  BSYNC B1 ;  /* 0x0000000000017941 */ /* 0x000fea0003800000 */
.L_x_6161:
[----:B------:R-:W-:Y:S05]  /*236a0*/  BRA `(.L_x_6163) ;  /* 0xffffff8000d07947 */ /* 0x000fea000383ffff */
.L_x_5999:
[----:B------:R-:W-:Y:S01]  /*236b0*/  BSSY B1, `(.L_x_6164) ;  /* 0x0000006000017945 */ /* 0x000fe20003800000 */
[----:B------:R-:W-:-:S07]  /*236c0*/  IMAD.MOV.U32 R15, RZ, RZ, -0x1 ;  /* 0xffffffffff0f7424 */ /* 0x000fce00078e00ff */
[----:B0-----:R-:W-:Y:S05]  /*236d0*/  WARPSYNC.COLLECTIVE R15, `(.L_x_6165) ;  /* 0x000000000f0c7348 */ /* 0x001fea0003c00000 */
[----:B------:R-:W-:Y:S02]  /*236e0*/  ELECT P6, UR62, PT ;  /* 0x00000000003e782f */ /* 0x000fe400038c0000 */
[----:B------:R-:W-:Y:S01]  /*236f0*/  MOV R14, UR62 ;  /* 0x0000003e000e7c02 */ /* 0x000fe20008000f00 */
[----:B0-----:R-:W-:Y:S10]  /*23700*/  ENDCOLLECTIVE ;  /* 0x000000000000791b */ /* 0x001ff40003800000 */
.L_x_6165:
[----:B------:R-:W-:Y:S05]  /*23710*/  BSYNC B1 ;  /* 0x0000000000017941 */ /* 0x000fea0003800000 */
.L_x_6164:
[----:B------:R-:W-:Y:S05]  /*23720*/  BRA `(.L_x_5998) ;  /* 0xffffff8000c87947 */ /* 0x000fea000383ffff */
.L_x_6001:
[----:B0-----:R0:W1:Y:S02]  /*23730*/  SYNCS.PHASECHK.TRANS64.TRYWAIT P0, [R18+URZ+0x28c20], R2 ;  /* 0x028c2002120075a7 */ /* 0x001064000800017f */
[----:B-1----:R-:W-:Y:S05]  /*23740*/  @!P0 NANOSLEEP.SYNCS 0x989680 ;  /* 0x009896800000895d */ /* 0x002fea0003900000 */
[----:B------:R-:W1:Y:S02]  /*23750*/  @!P0 SYNCS.PHASECHK.TRANS64 P0, [R18+URZ+0x28c20], R2 ;  /* 0x028c2002120085a7 */ /* 0x000e64000800007f */
[----:B-1----:R-:W-:Y:S05]  /*23760*/  @!P0 BRA `(.L_x_6001) ;  /* 0xfffffffc00f08947 */ /* 0x002fea000383ffff */
[----:B------:R-:W-:Y:S05]  /*23770*/  BRA `(.L_x_6166) ;  /* 0xffffff8000d87947 */ /* 0x000fea000383ffff */
.L_x_6005:
[----:B0-----:R0:W1:Y:S02]  /*23780*/  SYNCS.PHASECHK.TRANS64.TRYWAIT P0, [R11+URZ+0x28ca0], R2 ;  /* 0x028ca0020b0075a7 */ /* 0x001064000800017f */
[----:B-1----:R-:W-:Y:S05]  /*23790*/  @!P0 NANOSLEEP.SYNCS 0x989680 ;  /* 0x009896800000895d */ /* 0x002fea0003900000 */
[----:B------:R-:W1:Y:S02]  /*237a0*/  @!P0 SYNCS.PHASECHK.TRANS64 P0, [R11+URZ+0x28ca0], R2 ;  /* 0x028ca0020b0085a7 */ /* 0x000e64000800007f */
[----:B-1----:R-:W-:Y:S05]  /*237b0*/  @!P0 BRA `(.L_x_6005) ;  /* 0xfffffffc00f08947 */ /* 0x002fea000383ffff */
[----:B------:R-:W-:Y:S05]  /*237c0*/  BRA `(.L_x_6167) ;  /* 0xffffff8000f07947 */ /* 0x000fea000383ffff */
.L_x_6010:
[----:B-1----:R1:W2:Y:S02]  /*237d0*/  SYNCS.PHASECHK.TRANS64.TRYWAIT P0, [R11+URZ+0x28cc0], R2 ;  /* 0x028cc0020b0075a7 */ /* 0x0022a4000800017f */
[----:B--2---:R-:W-:Y:S05]  /*237e0*/  @!P0 NANOSLEEP.SYNCS 0x989680 ;  /* 0x009896800000895d */ /* 0x004fea0003900000 */
[----:B------:R-:W2:Y:S02]  /*237f0*/  @!P0 SYNCS.PHASECHK.TRANS64 P0, [R11+URZ+0x28cc0], R2 ;  /* 0x028cc0020b0085a7 */ /* 0x000ea4000800007f */
[----:B--2---:R-:W-:Y:S05]  /*23800*/  @!P0 BRA `(.L_x_6010) ;  /* 0xfffffffc00f08947 */ /* 0x004fea000383ffff */
[----:B------:R-:W-:Y:S05]  /*23810*/  BRA `(.L_x_6168) ;  /* 0xffffff84006c7947 */ /* 0x000fea000383ffff */
.L_x_6024:
[----:B0-----:R0:W1:Y:S02]  /*23820*/  SYNCS.PHASECHK.TRANS64.TRYWAIT P1, [R11+URZ+0x28ca0], R2 ;  /* 0x028ca0020b0075a7 */ /* 0x001064000802017f */
[----:B-1----:R-:W-:Y:S05]  /*23830*/  @!P1 NANOSLEEP.SYNCS 0x989680 ;  /* 0x009896800000995d */ /* 0x002fea0003900000 */
[----:B------:R-:W1:Y:S02]  /*23840*/  @!P1 SYNCS.PHASECHK.TRANS64 P1, [R11+URZ+0x28ca0], R2 ;  /* 0x028ca0020b0095a7 */ /* 0x000e64000802007f */
[----:B-1----:R-:W-:Y:S05]  /*23850*/  @!P1 BRA `(.L_x_6024) ;  /* 0xfffffffc00f09947 */ /* 0x002fea000383ffff */
[----:B------:R-:W-:Y:S05]  /*23860*/  BRA `(.L_x_6169) ;  /* 0xffffff8c00d07947 */ /* 0x000fea000383ffff */
.L_x_6029:
[----:B-1----:R1:W2:Y:S02]  /*23870*/  SYNCS.PHASECHK.TRANS64.TRYWAIT P1, [R11+URZ+0x28cc0], R2 ;  /* 0x028cc0020b0075a7 */ /* 0x0022a4000802017f */
[----:B--2---:R-:W-:Y:S05]  /*23880*/  @!P1 NANOSLEEP.SYNCS 0x989680 ;  /* 0x009896800000995d */ /* 0x004fea0003900000 */
[----:B------:R-:W2:Y:S02]  /*23890*/  @!P1 SYNCS.PHASECHK.TRANS64 P1, [R11+URZ+0x28cc0], R2 ;  /* 0x028cc0020b0095a7 */ /* 0x000ea4000802007f */
[----:B--2---:R-:W-:Y:S05]  /*238a0*/  @!P1 BRA `(.L_x_6029) ;  /* 0xfffffffc00f09947 */ /* 0x004fea000383ffff */
[----:B------:R-:W-:Y:S05]  /*238b0*/  BRA `(.L_x_6170) ;  /* 0xffffff9000487947 */ /* 0x000fea000383ffff */
.L_x_6059:
[----:B------:R-:W0:Y:S01]  /*238c0*/  S2R R11, SR_TID.X ;  /* 0x00000000000b7919 */ /* 0x000e220000002100 */
[----:B------:R-:W-:Y:S01]  /*238d0*/  BSSY B0, `(.L_x_6171) ;  /* 0x000000a000007945 */ /* 0x000fe20003800000 */
[----:B------:R-:W-:Y:S02]  /*238e0*/  IMAD.MOV.U32 R12, RZ, RZ, RZ ;  /* 0x000000ffff0c7224 */ /* 0x000fe400078e00ff */
[----:B------:R-:W-:Y:S01]  /*238f0*/  IMAD.MOV.U32 R15, RZ, RZ, -0x1 ;  /* 0xffffffffff0f7424 */ /* 0x000fe200078e00ff */
[----:B0-----:R-:W-:-:S04]  /*23900*/  SHF.R.U32.HI R11, RZ, 0x5, R11 ;  /* 0x00000005ff0b7819 */ /* 0x001fc8000001160b */
[----:B------:R-:W-:-:S05]  /*23910*/  LOP3.LUT R11, R11, 0x3, RZ, 0xc0, !PT ;  /* 0x000000030b0b7812 */ /* 0x000fca00078ec0ff */
[----:B------:R-:W-:Y:S02]  /*23920*/  IMAD.MOV.U32 R13, RZ, RZ, R11 ;  /* 0x000000ffff0d7224 */ /* 0x000fe400078e000b */
[----:B------:R-:W-:-:S07]  /*23930*/  IMAD.MOV.U32 R11, RZ, RZ, 0x1f ;  /* 0x0000001fff0b7424 */ /* 0x000fce00078e00ff */
[----:B-----5:R-:W-:Y:S05]  /*23940*/  WARPSYNC.COLLECTIVE R15, `(.L_x_6172) ;  /* 0x000000000f087348 */ /* 0x020fea0003c00000 */
[----:B------:R0:W1:Y:S02]  /*23950*/  SHFL.IDX P6, R14, R13, R12, R11 ;  /* 0x0000000c0d0e7389 */ /* 0x00006400000c000b */
[----:B01---5:R-:W-:Y:S01]  /*23960*/  ENDCOLLECTIVE ;  /* 0x000000000000791b */ /* 0x023fe20003800000 */
.L_x_6172:
[----:B------:R-:W-:Y:S05]  /*23970*/  BSYNC B0 ;  /* 0x0000000000007941 */ /* 0x000fea0003800000 */
.L_x_6171:
[----:B------:R-:W-:Y:S05]  /*23980*/  BRA `(.L_x_6173) ;  /* 0xffffffa800e07947 */ /* 0x000fea000383ffff */
.L_x_6062:
[----:B0-----:R0:W1:Y:S02]  /*23990*/  SYNCS.PHASECHK.TRANS64.TRYWAIT P0, [R25+URZ+0x28c40], R0 ;  /* 0x028c4000190075a7 */ /* 0x001064000800017f */
[----:B-1----:R-:W-:Y:S05]  /*239a0*/  @!P0 NANOSLEEP.SYNCS 0x989680 ;  /* 0x009896800000895d */ /* 0x002fea0003900000 */
[----:B------:R-:W1:Y:S02]  /*239b0*/  @!P0 SYNCS.PHASECHK.TRANS64 P0, [R25+URZ+0x28c40], R0 ;  /* 0x028c4000190085a7 */ /* 0x000e64000800007f */
[----:B-1----:R-:W-:Y:S05]  /*239c0*/  @!P0 BRA `(.L_x_6062) ;  /* 0xfffffffc00f08947 */ /* 0x002fea000383ffff */
[----:B------:R-:W-:Y:S05]  /*239d0*/  BRA `(.L_x_6174) ;  /* 0xffffffac00187947 */ /* 0x000fea000383ffff */
.L_x_6063:
        /* <DEDUP_REMOVED lines=8> */
.L_x_6176:
[----:B------:R-:W-:Y:S05]  /*23a60*/  BSYNC B0 ;  /* 0x0000000000007941 */ /* 0x000fea0003800000 */
.L_x_6175:
        /* <DEDUP_REMOVED lines=9> */
.L_x_6177:
[----:B------:R-:W-:Y:S02]  /*23b00*/  IMAD.MOV.U32 R13, RZ, RZ, R5 ;  /* 0x000000ffff0d7224 */ /* 0x000fe400078e0005 */
[----:B------:R-:W-:Y:S02]  /*23b10*/  IMAD.MOV.U32 R12, RZ, RZ, 0x1 ;  /* 0x00000001ff0c7424 */ /* 0x000fe400078e00ff */
[----:B------:R-:W-:-:S07]  /*23b20*/  IMAD.MOV.U32 R3, RZ, RZ, R14 ;  /* 0x000000ffff037224 */ /* 0x000fce00078e000e */
[----:B------:R-:W-:Y:S05]  /*23b30*/  WARPSYNC.COLLECTIVE R15, `(.L_x_6178) ;  /* 0x000000000f087348 */ /* 0x000fea0003c00000 */
[----:B------:R0:W1:Y:S02]  /*23b40*/  SHFL.IDX P6, R14, R13, R12, R11 ;  /* 0x0000000c0d0e7389 */ /* 0x00006400000c000b */
[----:B01----:R-:W-:Y:S01]  /*23b50*/  ENDCOLLECTIVE ;  /* 0x000000000000791b */ /* 0x003fe20003800000 */
.L_x_6178:
        /* <DEDUP_REMOVED lines=15> */
.L_x_6179:
[----:B------:R-:W-:Y:S02]  /*23c50*/  @P0 IMAD R6, R4, 0x2, R18 ;  /* 0x0000000204060824 */ /* 0x000fe400078e0212 */
[----:B------:R-:W-:Y:S02]  /*23c60*/  IMAD.MOV.U32 R13, RZ, RZ, R5 ;  /* 0x000000ffff0d7224 */ /* 0x000fe400078e0005 */
[----:B------:R-:W-:Y:S02]  /*23c70*/  IMAD.MOV.U32 R12, RZ, RZ, 0x2 ;  /* 0x00000002ff0c7424 */ /* 0x000fe400078e00ff */
[----:B------:R-:W-:-:S07]  /*23c80*/  IMAD.MOV.U32 R3, RZ, RZ, R14 ;  /* 0x000000ffff037224 */ /* 0x000fce00078e000e */
[----:B------:R-:W-:Y:S05]  /*23c90*/  WARPSYNC.COLLECTIVE R15, `(.L_x_6180) ;  /* 0x000000000f087348 */ /* 0x000fea0003c00000 */
[----:B------:R0:W1:Y:S02]  /*23ca0*/  SHFL.IDX P6, R14, R13, R12, R11 ;  /* 0x0000000c0d0e7389 */ /* 0x00006400000c000b */
[----:B01----:R-:W-:Y:S01]  /*23cb0*/  ENDCOLLECTIVE ;  /* 0x000000000000791b */ /* 0x003fe20003800000 */
.L_x_6180:
        /* <DEDUP_REMOVED lines=15> */
.L_x_6181:
[----:B------:R-:W-:Y:S02]  /*23db0*/  @P0 IMAD R6, R4, 0x2, R18 ;  /* 0x0000000204060824 */ /* 0x000fe400078e0212 */
[----:B------:R-:W-:Y:S02]  /*23dc0*/  IMAD.MOV.U32 R13, RZ, RZ, R5 ;  /* 0x000000ffff0d7224 */ /* 0x000fe400078e0005 */
[----:B------:R-:W-:Y:S02]  /*23dd0*/  IMAD.MOV.U32 R12, RZ, RZ, 0x3 ;  /* 0x00000003ff0c7424 */ /* 0x000fe400078e00ff */
[----:B------:R-:W-:-:S07]  /*23de0*/  IMAD.MOV.U32 R3, RZ, RZ, R14 ;  /* 0x000000ffff037224 */ /* 0x000fce00078e000e */
[----:B------:R-:W-:Y:S05]  /*23df0*/  WARPSYNC.COLLECTIVE R15, `(.L_x_6182) ;  /* 0x000000000f087348 */ /* 0x000fea0003c00000 */
[----:B------:R0:W1:Y:S02]  /*23e00*/  SHFL.IDX P6, R14, R13, R12, R11 ;  /* 0x0000000c0d0e7389 */ /* 0x00006400000c000b */
[----:B01----:R-:W-:Y:S01]  /*23e10*/  ENDCOLLECTIVE ;  /* 0x000000000000791b */ /* 0x003fe20003800000 */
.L_x_6182:
        /* <DEDUP_REMOVED lines=10> */
.L_x_6183:
[----:B------:R-:W-:Y:S01]  /*23ec0*/  @!PT LDS RZ, [RZ] ;  /* 0x00000000fffff984 */ /* 0x000fe20000000800 */
[----:B------:R-:W-:Y:S01]  /*23ed0*/  @!PT LDS RZ, [RZ] ;  /* 0x00000000fffff984 */ /* 0x000fe20000000800 */
[----:B------:R-:W-:Y:S01]  /*23ee0*/  @!PT LDS RZ, [RZ] ;  /* 0x00000000fffff984 */ /* 0x000fe20000000800 */
[----:B------:R0:W-:Y:S01]  /*23ef0*/  @P0 LDGSTS.E.BYPASS.LTC128B.128 [R6+0x23400], desc[UR42][R2.64], !P2 ;  /* 0x2340000002060fae */ /* 0x0001e2000d101d6a */
[----:B------:R-:W-:Y:S01]  /*23f00*/  MOV R0, R14 ;  /* 0x0000000e00007202 */ /* 0x000fe20000000f00 */
[----:B------:R-:W-:Y:S06]  /*23f10*/  BRA `(.L_x_6184) ;  /* 0xffffffa800bc7947 */ /* 0x000fec000383ffff */
.L_x_6068:
[----:B------:R-:W-:Y:S02]  /*23f20*/  IMAD.MOV.U32 R13, RZ, RZ, R4 ;  /* 0x000000ffff0d7224 */ /* 0x000fe400078e0004 */
[----:B------:R-:W-:Y:S02]  /*23f30*/  IMAD.MOV.U32 R12, RZ, RZ, RZ ;  /* 0x000000ffff0c7224 */ /* 0x000fe400078e00ff */
[----:B------:R-:W-:Y:S02]  /*23f40*/  IMAD.MOV.U32 R11, RZ, RZ, 0x181f ;  /* 0x0000181fff0b7424 */ /* 0x000fe400078e00ff */
[----:B------:R-:W-:Y:S02]  /*23f50*/  IMAD.MOV.U32 R15, RZ, RZ, -0x1 ;  /* 0xffffffffff0f7424 */ /* 0x000fe400078e00ff */
[----:B-----5:R-:W-:Y:S02]  /*23f60*/  IMAD R5, R20, R7, RZ ;  /* 0x0000000714057224 */ /* 0x020fe400078e02ff */
[----:B------:R-:W-:-:S07]  /*23f70*/  IMAD.IADD R31, R10, 0x1, R31 ;  /* 0x000000010a1f7824 */ /* 0x000fce00078e021f */
[----:B------:R-:W-:Y:S05]  /*23f80*/  WARPSYNC.COLLECTIVE R15, `(.L_x_6185) ;  /* 0x000000000f087348 */ /* 0x000fea0003c00000 */
[----:B------:R0:W1:Y:S02]  /*23f90*/  SHFL.IDX P6, R14, R13, R12, R11 ;  /* 0x0000000c0d0e7389 */ /* 0x00006400000c000b */
[----:B01----:R-:W-:Y:S01]  /*23fa0*/  ENDCOLLECTIVE ;  /* 0x000000000000791b */ /* 0x003fe20003800000 */
.L_x_6185:
[C---:B------:R-:W-:Y:S01]  /*23fb0*/  VIADD R6, R31.reuse, 0x10 ;  /* 0x000000101f067836 */ /* 0x040fe20000000000 */
[----:B------:R-:W-:Y:S01]  /*23fc0*/  ISETP.GE.AND P0, PT, R31, R5, PT ;  /* 0x000000051f00720c */ /* 0x000fe20003f06270 */
[----:B------:R-:W-:Y:S02]  /*23fd0*/  IMAD.MOV.U32 R13, RZ, RZ, R0 ;  /* 0x000000ffff0d7224 */ /* 0x000fe400078e0000 */
[----:B------:R-:W-:-:S10]  /*23fe0*/  IMAD.MOV.U32 R2, RZ, RZ, R14 ;  /* 0x000000ffff027224 */ /* 0x000fd400078e000e */
[----:B------:R-:W-:Y:S05]  /*23ff0*/  WARPSYNC.COLLECTIVE R15, `(.L_x_6186) ;  /* 0x000000000f087348 */ /* 0x000fea0003c00000 */
[----:B------:R0:W1:Y:S02]  /*24000*/  SHFL.IDX P6, R14, R13, R12, R11 ;  /* 0x0000000c0d0e7389 */ /* 0x00006400000c000b */
[----:B01----:R-:W-:Y:S01]  /*24010*/  ENDCOLLECTIVE ;  /* 0x000000000000791b */ /* 0x003fe20003800000 */
.L_x_6186:
[----:B------:R-:W-:Y:S02]  /*24020*/  IMAD.MOV.U32 R13, RZ, RZ, R4 ;  /* 0x000000ffff0d7224 */ /* 0x000fe400078e0004 */
[----:B------:R-:W-:Y:S02]  /*24030*/  IMAD.MOV.U32 R12, RZ, RZ, 0x1 ;  /* 0x00000001ff0c7424 */ /* 0x000fe400078e00ff */
[----:B------:R-:W-:-:S07]  /*24040*/  IMAD.MOV.U32 R3, RZ, RZ, R14 ;  /* 0x000000ffff037224 */ /* 0x000fce00078e000e */
[----:B------:R-:W-:Y:S05]  /*24050*/  WARPSYNC.COLLECTIVE R15, `(.L_x_6187) ;  /* 0x000000000f087348 */ /* 0x000fea0003c00000 */
[----:B------:R0:W1:Y:S02]  /*24060*/  SHFL.IDX P6, R14, R13, R12, R11 ;  /* 0x0000000c0d0e7389 */ /* 0x00006400000c000b */
[----:B01----:R-:W-:Y:S01]  /*24070*/  ENDCOLLECTIVE ;  /* 0x000000000000791b */ /* 0x003fe20003800000 */
.L_x_6187:
        /* <DEDUP_REMOVED lines=15> */
.L_x_6188:
[----:B------:R-:W-:Y:S02]  /*24170*/  IMAD.MOV.U32 R13, RZ, RZ, R4 ;  /* 0x000000ffff0d7224 */ /* 0x000fe400078e0004 */
[----:B------:R-:W-:Y:S02]  /*24180*/  IMAD.MOV.U32 R12, RZ, RZ, 0x2 ;  /* 0x00000002ff0c7424 */ /* 0x000fe400078e00ff */
[----:B------:R-:W-:-:S07]  /*24190*/  IMAD.MOV.U32 R3, RZ, RZ, R14 ;  /* 0x000000ffff037224 */ /* 0x000fce00078e000e */
[----:B------:R-:W-:Y:S05]  /*241a0*/  WARPSYNC.COLLECTIVE R15, `(.L_x_6189) ;  /* 0x000000000f087348 */ /* 0x000fea0003c00000 */
[----:B------:R0:W1:Y:S02]  /*241b0*/  SHFL.IDX P6, R14, R13, R12, R11 ;  /* 0x0000000c0d0e7389 */ /* 0x00006400000c000b */
[----:B01----:R-:W-:Y:S01]  /*241c0*/  ENDCOLLECTIVE ;  /* 0x000000000000791b */ /* 0x003fe20003800000 */
.L_x_6189:
        /* <DEDUP_REMOVED lines=16> */
.L_x_6190:
[----:B------:R-:W-:Y:S02]  /*242d0*/  IMAD.MOV.U32 R13, RZ, RZ, R4 ;  /* 0x000000ffff0d7224 */ /* 0x000fe400078e0004 */
[----:B------:R-:W-:Y:S02]  /*242e0*/  IMAD.MOV.U32 R12, RZ, RZ, 0x3 ;  /* 0x00000003ff0c7424 */ /* 0x000fe400078e00ff */
[----:B------:R-:W-:-:S07]  /*242f0*/  IMAD.MOV.U32 R3, RZ, RZ, R14 ;  /* 0x000000ffff037224 */ /* 0x000fce00078e000e */
[----:B------:R-:W-:Y:S05]  /*24300*/  WARPSYNC.COLLECTIVE R15, `(.L_x_6191) ;  /* 0x000000000f087348 */ /* 0x000fea0003c00000 */
[----:B------:R0:W1:Y:S02]  /*24310*/  SHFL.IDX P6, R14, R13, R12, R11 ;  /* 0x0000000c0d0e7389 */ /* 0x00006400000c000b */
[----:B01----:R-:W-:Y:S01]  /*24320*/  ENDCOLLECTIVE ;  /* 0x000000000000791b */ /* 0x003fe20003800000 */
.L_x_6191:
        /* <DEDUP_REMOVED lines=10> */
.L_x_6192:
[----:B------:R-:W-:Y:S01]  /*243d0*/  @!PT LDS RZ, [RZ] ;  /* 0x00000000fffff984 */ /* 0x000fe20000000800 */
[----:B------:R-:W-:Y:S01]  /*243e0*/  @!PT LDS RZ, [RZ] ;  /* 0x00000000fffff984 */ /* 0x000fe20000000800 */
[----:B------:R-:W-:Y:S01]  /*243f0*/  @!PT LDS RZ, [RZ] ;  /* 0x00000000fffff984 */ /* 0x000fe20000000800 */
[----:B------:R1:W-:Y:S01]  /*24400*/  @!P0 LDGSTS.E.BYPASS.LTC128B.128 [R8+0x21400], desc[UR42][R2.64], !P1 ;  /* 0x2140000002088fae */ /* 0x0003e2000c901d6a */
[----:B------:R-:W-:Y:S01]  /*24410*/  IMAD.MOV.U32 R0, RZ, RZ, R14 ;  /* 0x000000ffff007224 */ /* 0x000fe200078e000e */
[----:B------:R-:W-:Y:S06]  /*24420*/  BRA `(.L_x_6193) ;  /* 0xffffffac00e07947 */ /* 0x000fec000383ffff */
.L_x_6071:
[----:B0-----:R0:W1:Y:S02]  /*24430*/  SYNCS.PHASECHK.TRANS64.TRYWAIT P0, [R18+URZ+0x28c20], R0 ;  /* 0x028c2000120075a7 */ /* 0x001064000800017f */
[----:B-1----:R-:W-:Y:S05]  /*24440*/  @!P0 NANOSLEEP.SYNCS 0x989680 ;  /* 0x009896800000895d */ /* 0x002fea0003900000 */
[----:B------:R-:W1:Y:S02]  /*24450*/  @!P0 SYNCS.PHASECHK.TRANS64 P0, [R18+URZ+0x28c20], R0 ;  /* 0x028c2000120085a7 */ /* 0x000e64000800007f */
[----:B-1----:R-:W-:Y:S05]  /*24460*/  @!P0 BRA `(.L_x_6071) ;  /* 0xfffffffc00f08947 */ /* 0x002fea000383ffff */
[----:B------:R-:W-:Y:S05]  /*24470*/  BRA `(.L_x_6194) ;  /* 0xffffffb0003c7947 */ /* 0x000fea000383ffff */
.L_x_6074:
[----:B0-----:R0:W1:Y:S02]  /*24480*/  SYNCS.PHASECHK.TRANS64.TRYWAIT P0, [R25+URZ+0x28c60], R0 ;  /* 0x028c6000190075a7 */ /* 0x001064000800017f */
[----:B-1----:R-:W-:Y:S05]  /*24490*/  @!P0 NANOSLEEP.SYNCS 0x989680 ;  /* 0x009896800000895d */ /* 0x002fea0003900000 */
[----:B------:R-:W1:Y:S02]  /*244a0*/  @!P0 SYNCS.PHASECHK.TRANS64 P0, [R25+URZ+0x28c60], R0 ;  /* 0x028c6000190085a7 */ /* 0x000e64000800007f */
[----:B-1----:R-:W-:Y:S05]  /*244b0*/  @!P0 BRA `(.L_x_6074) ;  /* 0xfffffffc00f08947 */ /* 0x002fea000383ffff */
[----:B------:R-:W-:Y:S05]  /*244c0*/  BRA `(.L_x_6195) ;  /* 0xffffffb0004c7947 */ /* 0x000fea000383ffff */
.L_x_6075:
        /* <DEDUP_REMOVED lines=8> */
.L_x_6197:
[----:B------:R-:W-:Y:S05]  /*24550*/  BSYNC B0 ;  /* 0x0000000000007941 */ /* 0x000fea0003800000 */
.L_x_6196:
        /* <DEDUP_REMOVED lines=15> */
.L_x_6198:
        /* <DEDUP_REMOVED lines=40> */
.L_x_6199:
[----:B------:R-:W-:Y:S02]  /*248d0*/  IMAD.MOV.U32 R13, RZ, RZ, R5 ;  /* 0x000000ffff0d7224 */ /* 0x000fe400078e0005 */
[----:B------:R-:W-:-:S07]  /*248e0*/  IMAD.MOV.U32 R3, RZ, RZ, R14 ;  /* 0x000000ffff037224 */ /* 0x000fce00078e000e */
[----:B------:R-:W-:Y:S05]  /*248f0*/  WARPSYNC.COLLECTIVE R15, `(.L_x_6200) ;  /* 0x000000000f087348 */ /* 0x000fea0003c00000 */
[----:B------:R0:W1:Y:S02]  /*24900*/  SHFL.IDX P6, R14, R13, R12, R11 ;  /* 0x0000000c0d0e7389 */ /* 0x00006400000c000b */
[----:B01----:R-:W-:Y:S01]  /*24910*/  ENDCOLLECTIVE ;  /* 0x000000000000791b */ /* 0x003fe20003800000 */
.L_x_6200:
        /* <DEDUP_REMOVED lines=29> */
.L_x_6201:
[----:B------:R-:W-:Y:S02]  /*24af0*/  IMAD.MOV.U32 R13, RZ, RZ, R5 ;  /* 0x000000ffff0d7224 */ /* 0x000fe400078e0005 */
[----:B------:R-:W-:-:S07]  /*24b00*/  IMAD.MOV.U32 R7, RZ, RZ, R14 ;  /* 0x000000ffff077224 */ /* 0x000fce00078e000e */
[----:B------:R-:W-:Y:S05]  /*24b10*/  WARPSYNC.COLLECTIVE R15, `(.L_x_6202) ;  /* 0x000000000f087348 */ /* 0x000fea0003c00000 */
[----:B------:R0:W1:Y:S02]  /*24b20*/  SHFL.IDX P6, R14, R13, R12, R11 ;  /* 0x0000000c0d0e7389 */ /* 0x00006400000c000b */
[----:B01----:R-:W-:Y:S01]  /*24b30*/  ENDCOLLECTIVE ;  /* 0x000000000000791b */ /* 0x003fe20003800000 */
.L_x_6202:
        /* <DEDUP_REMOVED lines=29> */
.L_x_6203:
[----:B------:R-:W-:Y:S02]  /*24d10*/  IMAD.MOV.U32 R13, RZ, RZ, R5 ;  /* 0x000000ffff0d7224 */ /* 0x000fe400078e0005 */
[----:B------:R-:W-:-:S07]  /*24d20*/  IMAD.MOV.U32 R6, RZ, RZ, R14 ;  /* 0x000000ffff067224 */ /* 0x000fce00078e000e */
[----:B------:R-:W-:Y:S05]  /*24d30*/  WARPSYNC.COLLECTIVE R15, `(.L_x_6204) ;  /* 0x000000000f087348 */ /* 0x000fea0003c00000 */
[----:B------:R0:W1:Y:S02]  /*24d40*/  SHFL.IDX P6, R14, R13, R12, R11 ;  /* 0x0000000c0d0e7389 */ /* 0x00006400000c000b */
[----:B01----:R-:W-:Y:S01]  /*24d50*/  ENDCOLLECTIVE ;  /* 0x000000000000791b */ /* 0x003fe20003800000 */
.L_x_6204:
[----:B------:R-:W-:Y:S01]  /*24d60*/  IMAD.MOV.U32 R2, RZ, RZ, R14 ;  /* 0x000000ffff027224 */ /* 0x000fe200078e000e */
[----:B------:R-:W-:Y:S06]  /*24d70*/  BRA `(.L_x_6205) ;  /* 0xffffffac00d87947 */ /* 0x000fec000383ffff */
.L_x_6082:
[----:B0-----:R0:W1:Y:S02]  /*24d80*/  SYNCS.PHASECHK.TRANS64.TRYWAIT P0, [R6+URZ+0x28c40], R20 ;  /* 0x028c4014060075a7 */ /* 0x001064000800017f */
[----:B-1----:R-:W-:Y:S05]  /*24d90*/  @!P0 NANOSLEEP.SYNCS 0x989680 ;  /* 0x009896800000895d */ /* 0x002fea0003900000 */
[----:B------:R-:W1:Y:S02]  /*24da0*/  @!P0 SYNCS.PHASECHK.TRANS64 P0, [R6+URZ+0x28c40], R20 ;  /* 0x028c4014060085a7 */ /* 0x000e64000800007f */
[----:B-1----:R-:W-:Y:S05]  /*24db0*/  @!P0 BRA `(.L_x_6082) ;  /* 0xfffffffc00f08947 */ /* 0x002fea000383ffff */
[----:B------:R-:W-:Y:S05]  /*24dc0*/  BRA `(.L_x_6206) ;  /* 0xffffffb400687947 */ /* 0x000fea000383ffff */
.L_x_6083:
        /* <DEDUP_REMOVED lines=8> */
.L_x_6208:
[----:B------:R-:W-:Y:S05]  /*24e50*/  BSYNC B1 ;  /* 0x0000000000017941 */ /* 0x000fea0003800000 */
.L_x_6207:
        /* <DEDUP_REMOVED lines=9> */
.L_x_6209:
[----:B------:R-:W-:Y:S02]  /*24ef0*/  IMAD.MOV.U32 R13, RZ, RZ, R25 ;  /* 0x000000ffff0d7224 */ /* 0x000fe400078e0019 */
[----:B------:R-:W-:Y:S02]  /*24f00*/  IMAD.MOV.U32 R12, RZ, RZ, 0x1 ;  /* 0x00000001ff0c7424 */ /* 0x000fe400078e00ff */
[----:B------:R-:W-:-:S07]  /*24f10*/  IMAD.MOV.U32 R2, RZ, RZ, R14 ;  /* 0x000000ffff027224 */ /* 0x000fce00078e000e */
[----:B------:R-:W-:Y:S05]  /*24f20*/  WARPSYNC.COLLECTIVE R15, `(.L_x_6210) ;  /* 0x000000000f087348 */ /* 0x000fea0003c00000 */
[----:B------:R0:W1:Y:S02]  /*24f30*/  SHFL.IDX P6, R14, R13, R12, R11 ;  /* 0x0000000c0d0e7389 */ /* 0x00006400000c000b */
[----:B01----:R-:W-:Y:S01]  /*24f40*/  ENDCOLLECTIVE ;  /* 0x000000000000791b */ /* 0x003fe20003800000 */
.L_x_6210:
        /* <DEDUP_REMOVED lines=11> */
.L_x_6211:
[----:B------:R-:W-:Y:S02]  /*25000*/  IMAD.MOV.U32 R13, RZ, RZ, R25 ;  /* 0x000000ffff0d7224 */ /* 0x000fe400078e0019 */
[----:B------:R-:W-:Y:S02]  /*25010*/  IMAD.MOV.U32 R12, RZ, RZ, 0x2 ;  /* 0x00000002ff0c7424 */ /* 0x000fe400078e00ff */
[----:B------:R-:W-:-:S07]  /*25020*/  IMAD.MOV.U32 R2, RZ, RZ, R14 ;  /* 0x000000ffff027224 */ /* 0x000fce00078e000e */
[----:B------:R-:W-:Y:S05]  /*25030*/  WARPSYNC.COLLECTIVE R15, `(.L_x_6212) ;  /* 0x000000000f087348 */ /* 0x000fea0003c00000 */
[----:B------:R0:W1:Y:S02]  /*25040*/  SHFL.IDX P6, R14, R13, R12, R11 ;  /* 0x0000000c0d0e7389 */ /* 0x00006400000c000b */
[----:B01----:R-:W-:Y:S01]  /*25050*/  ENDCOLLECTIVE ;  /* 0x000000000000791b */ /* 0x003fe20003800000 */
.L_x_6212:
        /* <DEDUP_REMOVED lines=11> */
.L_x_6213:
[----:B------:R-:W-:Y:S02]  /*25110*/  IMAD.MOV.U32 R13, RZ, RZ, R25 ;  /* 0x000000ffff0d7224 */ /* 0x000fe400078e0019 */
[----:B------:R-:W-:Y:S02]  /*25120*/  IMAD.MOV.U32 R12, RZ, RZ, 0x3 ;  /* 0x00000003ff0c7424 */ /* 0x000fe400078e00ff */
[----:B------:R-:W-:-:S07]  /*25130*/  IMAD.MOV.U32 R2, RZ, RZ, R14 ;  /* 0x000000ffff027224 */ /* 0x000fce00078e000e */
[----:B------:R-:W-:Y:S05]  /*25140*/  WARPSYNC.COLLECTIVE R15, `(.L_x_6214) ;  /* 0x000000000f087348 */ /* 0x000fea0003c00000 */
[----:B------:R0:W1:Y:S02]  /*25150*/  SHFL.IDX P6, R14, R13, R12, R11 ;  /* 0x0000000c0d0e7389 */ /* 0x00006400000c000b */
[----:B01----:R-:W-:Y:S01]  /*25160*/  ENDCOLLECTIVE ;  /* 0x000000000000791b */ /* 0x003fe20003800000 */
.L_x_6214:
        /* <DEDUP_REMOVED lines=11> */
.L_x_6215:
[----:B------:R-:W-:Y:S01]  /*25220*/  IMAD.MOV.U32 R2, RZ, RZ, R14 ;  /* 0x000000ffff027224 */ /* 0x000fe200078e000e */
[----:B------:R-:W-:Y:S06]  /*25230*/  BRA `(.L_x_6216) ;  /* 0xffffffb000f07947 */ /* 0x000fec000383ffff */
.L_x_6088:
[----:B---3--:R3:W4:Y:S02]  /*25240*/  SYNCS.PHASECHK.TRANS64.TRYWAIT P0, [R6+URZ+0x28c60], R20 ;  /* 0x028c6014060075a7 */ /* 0x008724000800017f */
[----:B----4-:R-:W-:Y:S05]  /*25250*/  @!P0 NANOSLEEP.SYNCS 0x989680 ;  /* 0x009896800000895d */ /* 0x010fea0003900000 */
[----:B------:R-:W4:Y:S02]  /*25260*/  @!P0 SYNCS.PHASECHK.TRANS64 P0, [R6+URZ+0x28c60], R20 ;  /* 0x028c6014060085a7 */ /* 0x000f24000800007f */
[----:B----4-:R-:W-:Y:S05]  /*25270*/  @!P0 BRA `(.L_x_6088) ;  /* 0xfffffffc00f08947 */ /* 0x010fea000383ffff */
[----:B------:R-:W-:Y:S05]  /*25280*/  BRA `(.L_x_6217) ;  /* 0xffffffb400407947 */ /* 0x000fea000383ffff */
.L_x_6089:
        /* <DEDUP_REMOVED lines=8> */
.L_x_6219:
[----:B------:R-:W-:Y:S05]  /*25310*/  BSYNC B1 ;  /* 0x0000000000017941 */ /* 0x000fea0003800000 */
.L_x_6218:
[----:B------:R-:W-:Y:S01]  /*25320*/  IMAD.MOV.U32 R13, RZ, RZ, R9 ;  /* 0x000000ffff0d7224 */ /* 0x000fe200078e0009 */
[----:B------:R-:W-:Y:S01]  /*25330*/  MOV R3, R14 ;  /* 0x0000000e00037202 */ /* 0x000fe20000000f00 */
[----:B------:R-:W-:Y:S01]  /*25340*/  IMAD.MOV.U32 R12, RZ, RZ, RZ ;  /* 0x000000ffff0c7224 */ /* 0x000fe200078e00ff */
[C---:B------:R-:W-:Y:S01]  /*25350*/  LOP3.LUT P2, RZ, R16.reuse, 0x40, RZ, 0xc0, !PT ;  /* 0x0000004010ff7812 */ /* 0x040fe2000784c0ff */
[----:B------:R-:W-:Y:S01]  /*25360*/  IMAD.MOV.U32 R11, RZ, RZ, 0x181f ;  /* 0x0000181fff0b7424 */ /* 0x000fe200078e00ff */
[C---:B------:R-:W-:Y:S01]  /*25370*/  LOP3.LUT P1, RZ, R16.reuse, 0x20, RZ, 0xc0, !PT ;  /* 0x0000002010ff7812 */ /* 0x040fe2000782c0ff */
[----:B------:R-:W-:Y:S01]  /*25380*/  IMAD.MOV.U32 R15, RZ, RZ, -0x1 ;  /* 0xffffffffff0f7424 */ /* 0x000fe200078e00ff */
[----:B------:R-:W-:Y:S01]  /*25390*/  LOP3.LUT R16, R16, 0xffffdfff, RZ, 0xc0, !PT ;  /* 0xffffdfff10107812 */ /* 0x000fe200078ec0ff */
[----:B------:R-:W-:-:S10]  /*253a0*/  IMAD R21, R21, 0x2, R18 ;  /* 0x0000000215157824 */ /* 0x000fd400078e0212 */
[----:B------:R-:W-:Y:S05]  /*253b0*/  WARPSYNC.COLLECTIVE R15, `(.L_x_6220) ;  /* 0x000000000f087348 */ /* 0x000fea0003c00000 */
[----:B------:R0:W1:Y:S02]  /*253c0*/  SHFL.IDX P6, R14, R13, R12, R11 ;  /* 0x0000000c0d0e7389 */ /* 0x00006400000c000b */
[----:B01----:R-:W-:Y:S01]  /*253d0*/  ENDCOLLECTIVE ;  /* 0x000000000000791b */ /* 0x003fe20003800000 */
.L_x_6220:
[----:B------:R-:W-:-:S04]  /*253e0*/  @P3 LOP3.LUT R16, R16, 0x2000, RZ, 0xfc, !PT ;  /* 0x0000200010103812 */ /* 0x000fc800078efcff */
        /* <DEDUP_REMOVED lines=17> */
.L_x_6221:
        /* <DEDUP_REMOVED lines=16> */
.L_x_6222:
        /* <DEDUP_REMOVED lines=19> */
.L_x_6223:
        /* <DEDUP_REMOVED lines=14> */
.L_x_6224:
        /* <DEDUP_REMOVED lines=16> */
.L_x_6225:
        /* <DEDUP_REMOVED lines=14> */
.L_x_6226:
[----:B------:R-:W-:Y:S05]  /*259f0*/  BRA `(.L_x_6227) ;  /* 0xffffffb000a47947 */ /* 0x000fea000383ffff */
.L_x_6097:
[----:B------:R-:W-:Y:S01]  /*25a00*/  BSSY B0, `(.L_x_6228) ;  /* 0x0000008000007945 */ /* 0x000fe20003800000 */
[----:B------:R-:W-:Y:S02]  /*25a10*/  IMAD.MOV.U32 R13, RZ, RZ, R24 ;  /* 0x000000ffff0d7224 */ /* 0x000fe400078e0018 */
[----:B------:R-:W-:Y:S02]  /*25a20*/  IMAD.MOV.U32 R12, RZ, RZ, RZ ;  /* 0x000000ffff0c7224 */ /* 0x000fe400078e00ff */
[----:B------:R-:W-:Y:S02]  /*25a30*/  IMAD.MOV.U32 R11, RZ, RZ, 0x1f ;  /* 0x0000001fff0b7424 */ /* 0x000fe400078e00ff */
[----:B------:R-:W-:-:S07]  /*25a40*/  IMAD.MOV.U32 R15, RZ, RZ, -0x1 ;  /* 0xffffffffff0f7424 */ /* 0x000fce00078e00ff */
[----:B0123--:R-:W-:Y:S05]  /*25a50*/  WARPSYNC.COLLECTIVE R15, `(.L_x_6229) ;  /* 0x000000000f087348 */ /* 0x00ffea0003c00000 */
[----:B-1----:R1:W4:Y:S02]  /*25a60*/  SHFL.IDX P6, R14, R13, R12, R11 ;  /* 0x0000000c0d0e7389 */ /* 0x00232400000c000b */
[----:B01234-:R-:W-:Y:S01]  /*25a70*/  ENDCOLLECTIVE ;  /* 0x000000000000791b */ /* 0x01ffe20003800000 */
.L_x_6229:
[----:B------:R-:W-:Y:S05]  /*25a80*/  BSYNC B0 ;  /* 0x0000000000007941 */ /* 0x000fea0003800000 */
.L_x_6228:
        /* <DEDUP_REMOVED lines=9> */
.L_x_6230:
[----:B------:R-:W-:Y:S02]  /*25b20*/  ULDC UR4, c[0x0][0xc3c] ;  /* 0x00030f0000047ab9 */ /* 0x000fe40000000800 */
[----:B------:R-:W-:-:S13]  /*25b30*/  ISETP.GE.OR P1, PT, R9, UR4, !P0 ;  /* 0x0000000409007c0c */ /* 0x000fda000c726670 */
[----:B------:R-:W0:Y:S08]  /*25b40*/  @!P1 LDC.64 R2, c[0x0][0xc80] ;  /* 0x00032000ff029b82 */ /* 0x000e300000000a00 */
[----:B------:R-:W1:Y:S01]  /*25b50*/  @!P1 LDC.64 R4, c[0x0][0xc78] ;  /* 0x00031e00ff049b82 */ /* 0x000e620000000a00 */
[----:B------:R-:W-:Y:S01]  /*25b60*/  CS2R R24, SRZ ;  /* 0x0000000000187805 */ /* 0x000fe2000001ff00 */
[----:B------:R-:W-:-:S02]  /*25b70*/  IMAD.MOV.U32 R11, RZ, RZ, RZ ;  /* 0x000000ffff0b7224 */ /* 0x000fc400078e00ff */
[----:B------:R-:W-:Y:S02]  /*25b80*/  IMAD.MOV.U32 R6, RZ, RZ, R14 ;  /* 0x000000ffff067224 */ /* 0x000fe400078e000e */
        /* <DEDUP_REMOVED lines=16> */
.L_x_6231:
[----:B------:R-:W-:Y:S01]  /*25c90*/  IMAD.MOV.U32 R12, RZ, RZ, 0x2 ;  /* 0x00000002ff0c7424 */ /* 0x000fe200078e00ff */
[----:B------:R-:W-:-:S05]  /*25ca0*/  SEL R4, R14, RZ, P1 ;  /* 0x000000ff0e047207 */ /* 0x000fca0000800000 */
[----:B------:R-:W-:-:S04]  /*25cb0*/  IMAD.IADD R4, R13, 0x1, R4 ;  /* 0x000000010d047824 */ /* 0x000fc800078e0204 */
[----:B------:R-:W-:-:S07]  /*25cc0*/  IMAD.MOV.U32 R13, RZ, RZ, R4 ;  /* 0x000000ffff0d7224 */ /* 0x000fce00078e0004 */
[----:B------:R-:W-:Y:S05]  /*25cd0*/  WARPSYNC.COLLECTIVE R15, `(.L_x_6232) ;  /* 0x000000000f087348 */ /* 0x000fea0003c00000 */
[----:B------:R0:W1:Y:S02]  /*25ce0*/  SHFL.UP P6, R14, R13, R12, R11 ;  /* 0x0400000c0d0e7389 */ /* 0x00006400000c000b */
[----:B01----:R-:W-:Y:S01]  /*25cf0*/  ENDCOLLECTIVE ;  /* 0x000000000000791b */ /* 0x003fe20003800000 */
.L_x_6232:
[----:B------:R-:W-:Y:S01]  /*25d00*/  IMAD.MOV.U32 R12, RZ, RZ, 0x4 ;  /* 0x00000004ff0c7424 */ /* 0x000fe200078e00ff */
[----:B------:R-:W-:-:S05]  /*25d10*/  SEL R3, R14, RZ, P2 ;  /* 0x000000ff0e037207 */ /* 0x000fca0001000000 */
[----:B------:R-:W-:-:S04]  /*25d20*/  IMAD.IADD R2, R4, 0x1, R3 ;  /* 0x0000000104027824 */ /* 0x000fc800078e0203 */
[----:B------:R-:W-:-:S07]  /*25d30*/  IMAD.MOV.U32 R13, RZ, RZ, R2 ;  /* 0x000000ffff0d7224 */ /* 0x000fce00078e0002 */
[----:B------:R-:W-:Y:S05]  /*25d40*/  WARPSYNC.COLLECTIVE R15, `(.L_x_6233) ;  /* 0x000000000f087348 */ /* 0x000fea0003c00000 */
[----:B------:R0:W1:Y:S02]  /*25d50*/  SHFL.UP P6, R14, R13, R12, R11 ;  /* 0x0400000c0d0e7389 */ /* 0x00006400000c000b */
[----:B01----:R-:W-:Y:S01]  /*25d60*/  ENDCOLLECTIVE ;  /* 0x000000000000791b */ /* 0x003fe20003800000 */
.L_x_6233:
[----:B------:R-:W-:Y:S01]  /*25d70*/  IMAD.MOV.U32 R12, RZ, RZ, 0x8 ;  /* 0x00000008ff0c7424 */ /* 0x000fe200078e00ff */
[----:B------:R-:W-:-:S05]  /*25d80*/  SEL R3, R14, RZ, P3 ;  /* 0x000000ff0e037207 */ /* 0x000fca0001800000 */
[----:B------:R-:W-:-:S04]  /*25d90*/  IMAD.IADD R3, R2, 0x1, R3 ;  /* 0x0000000102037824 */ /* 0x000fc800078e0203 */
[----:B------:R-:W-:-:S07]  /*25da0*/  IMAD.MOV.U32 R13, RZ, RZ, R3 ;  /* 0x000000ffff0d7224 */ /* 0x000fce00078e0003 */
[----:B------:R-:W-:Y:S05]  /*25db0*/  WARPSYNC.COLLECTIVE R15, `(.L_x_6234) ;  /* 0x000000000f087348 */ /* 0x000fea0003c00000 */
[----:B------:R0:W1:Y:S02]  /*25dc0*/  SHFL.UP P6, R14, R13, R12, R11 ;  /* 0x0400000c0d0e7389 */ /* 0x00006400000c000b */
[----:B01----:R-:W-:Y:S01]  /*25dd0*/  ENDCOLLECTIVE ;  /* 0x000000000000791b */ /* 0x003fe20003800000 */
.L_x_6234:
[----:B------:R-:W-:Y:S01]  /*25de0*/  IMAD.MOV.U32 R12, RZ, RZ, 0x10 ;  /* 0x00000010ff0c7424 */ /* 0x000fe200078e00ff */
[----:B------:R-:W-:-:S05]  /*25df0*/  SEL R4, R14, RZ, P4 ;  /* 0x000000ff0e047207 */ /* 0x000fca0002000000 */
[----:B------:R-:W-:-:S04]  /*25e00*/  IMAD.IADD R4, R3, 0x1, R4 ;  /* 0x0000000103047824 */ /* 0x000fc800078e0204 */
[----:B------:R-:W-:-:S07]  /*25e10*/  IMAD.MOV.U32 R13, RZ, RZ, R4 ;  /* 0x000000ffff0d7224 */ /* 0x000fce00078e0004 */
[----:B------:R-:W-:Y:S05]  /*25e20*/  WARPSYNC.COLLECTIVE R15, `(.L_x_6235) ;  /* 0x000000000f087348 */ /* 0x000fea0003c00000 */
[----:B------:R0:W1:Y:S02]  /*25e30*/  SHFL.UP P6, R14, R13, R12, R11 ;  /* 0x0400000c0d0e7389 */ /* 0x00006400000c000b */
[----:B01----:R-:W-:Y:S01]  /*25e40*/  ENDCOLLECTIVE ;  /* 0x000000000000791b */ /* 0x003fe20003800000 */
.L_x_6235:
        /* <DEDUP_REMOVED lines=8> */
.L_x_6236:
[----:B------:R-:W-:Y:S05]  /*25ed0*/  BRA `(.L_x_6237) ;  /* 0xffffffb400407947 */ /* 0x000fea000383ffff */
.L_x_6100:
[----:B------:R-:W-:Y:S01]  /*25ee0*/  BSSY B0, `(.L_x_6238) ;  /* 0x0000007000007945 */ /* 0x000fe20003800000 */
[----:B------:R-:W-:Y:S02]  /*25ef0*/  IMAD.MOV.U32 R12, RZ, RZ, 0x1 ;  /* 0x00000001ff0c7424 */ /* 0x000fe400078e00ff */
[----:B------:R-:W-:Y:S02]  /*25f00*/  IMAD.MOV.U32 R11, RZ, RZ, RZ ;  /* 0x000000ffff0b7224 */ /* 0x000fe400078e00ff */
[----:B------:R-:W-:-:S07]  /*25f10*/  IMAD.MOV.U32 R15, RZ, RZ, -0x1 ;  /* 0xffffffffff0f7424 */ /* 0x000fce00078e00ff */
[----:B------:R-:W-:Y:S05]  /*25f20*/  WARPSYNC.COLLECTIVE R15, `(.L_x_6239) ;  /* 0x000000000f087348 */ /* 0x000fea0003c00000 */
[----:B------:R0:W1:Y:S02]  /*25f30*/  SHFL.UP P6, R14, R13, R12, R11 ;  /* 0x0400000c0d0e7389 */ /* 0x00006400000c000b */
[----:B01----:R-:W-:Y:S01]  /*25f40*/  ENDCOLLECTIVE ;  /* 0x000000000000791b */ /* 0x003fe20003800000 */
.L_x_6239:
[----:B------:R-:W-:Y:S05]  /*25f50*/  BSYNC B0 ;  /* 0x0000000000007941 */ /* 0x000fea0003800000 */
.L_x_6238:
        /* <DEDUP_REMOVED lines=8> */
.L_x_6240:
[----:B------:R-:W-:Y:S01]  /*25fe0*/  IMAD.MOV.U32 R12, RZ, RZ, 0x4 ;  /* 0x00000004ff0c7424 */ /* 0x000fe200078e00ff */
[----:B------:R-:W-:-:S05]  /*25ff0*/  SEL R2, R14, RZ, P2 ;  /* 0x000000ff0e027207 */ /* 0x000fca0001000000 */
[----:B------:R-:W-:-:S04]  /*26000*/  IMAD.IADD R2, R13, 0x1, R2 ;  /* 0x000000010d027824 */ /* 0x000fc800078e0202 */
[----:B------:R-:W-:-:S07]  /*26010*/  IMAD.MOV.U32 R13, RZ, RZ, R2 ;  /* 0x000000ffff0d7224 */ /* 0x000fce00078e0002 */
[----:B------:R-:W-:Y:S05]  /*26020*/  WARPSYNC.COLLECTIVE R15, `(.L_x_6241) ;  /* 0x000000000f087348 */ /* 0x000fea0003c00000 */
[----:B------:R0:W1:Y:S02]  /*26030*/  SHFL.UP P6, R14, R13, R12, R11 ;  /* 0x0400000c0d0e7389 */ /* 0x00006400000c000b */
[----:B01----:R-:W-:Y:S01]  /*26040*/  ENDCOLLECTIVE ;  /* 0x000000000000791b */ /* 0x003fe20003800000 */
.L_x_6241:
[----:B------:R-:W-:Y:S01]  /*26050*/  IMAD.MOV.U32 R12, RZ, RZ, 0x8 ;  /* 0x00000008ff0c7424 */ /* 0x000fe200078e00ff */
[----:B------:R-:W-:-:S05]  /*26060*/  SEL R3, R14, RZ, P3 ;  /* 0x000000ff0e037207 */ /* 0x000fca0001800000 */
[----:B------:R-:W-:-:S04]  /*26070*/  IMAD.IADD R3, R2, 0x1, R3 ;  /* 0x0000000102037824 */ /* 0x000fc800078e0203 */
[----:B------:R-:W-:-:S07]  /*26080*/  IMAD.MOV.U32 R13, RZ, RZ, R3 ;  /* 0x000000ffff0d7224 */ /* 0x000fce00078e0003 */
[----:B------:R-:W-:Y:S05]  /*26090*/  WARPSYNC.COLLECTIVE R15, `(.L_x_6242) ;  /* 0x000000000f087348 */ /* 0x000fea0003c00000 */
[----:B------:R0:W1:Y:S02]  /*260a0*/  SHFL.UP P6, R14, R13, R12, R11 ;  /* 0x0400000c0d0e7389 */ /* 0x00006400000c000b */
[----:B01----:R-:W-:Y:S01]  /*260b0*/  ENDCOLLECTIVE ;  /* 0x000000000000791b */ /* 0x003fe20003800000 */
.L_x_6242:
[----:B------:R-:W-:Y:S01]  /*260c0*/  IMAD.MOV.U32 R12, RZ, RZ, 0x10 ;  /* 0x00000010ff0c7424 */ /* 0x000fe200078e00ff */
[----:B------:R-:W-:-:S05]  /*260d0*/  SEL R4, R14, RZ, P4 ;  /* 0x000000ff0e047207 */ /* 0x000fca0002000000 */
[----:B------:R-:W-:-:S04]  /*260e0*/  IMAD.IADD R4, R3, 0x1, R4 ;  /* 0x0000000103047824 */ /* 0x000fc800078e0204 */
[----:B------:R-:W-:-:S07]  /*260f0*/  IMAD.MOV.U32 R13, RZ, RZ, R4 ;  /* 0x000000ffff0d7224 */ /* 0x000fce00078e0004 */
[----:B------:R-:W-:Y:S05]  /*26100*/  WARPSYNC.COLLECTIVE R15, `(.L_x_6243) ;  /* 0x000000000f087348 */ /* 0x000fea0003c00000 */
[----:B------:R0:W1:Y:S02]  /*26110*/  SHFL.UP P6, R14, R13, R12, R11 ;  /* 0x0400000c0d0e7389 */ /* 0x00006400000c000b */
[----:B01----:R-:W-:Y:S01]  /*26120*/  ENDCOLLECTIVE ;  /* 0x000000000000791b */ /* 0x003fe20003800000 */
.L_x_6243:
        /* <DEDUP_REMOVED lines=8> */
.L_x_6244:
[----:B------:R-:W-:Y:S05]  /*261b0*/  BRA `(.L_x_6245) ;  /* 0xffffffb4002c7947 */ /* 0x000fea000383ffff */
.L_x_6102:
[----:B------:R-:W-:Y:S01]  /*261c0*/  BSSY B0, `(.L_x_6246) ;  /* 0x0000006000007945 */ /* 0x000fe20003800000 */
[----:B------:R-:W-:Y:S01]  /*261d0*/  PLOP3.LUT P6, PT, P6, PT, PT, 0x8, 0x0 ;  /* 0x000000000000781c */ /* 0x000fe200037ce170 */
[----:B------:R-:W-:-:S12]  /*261e0*/  IMAD.MOV.U32 R15, RZ, RZ, -0x1 ;  /* 0xffffffffff0f7424 */ /* 0x000fd800078e00ff */
[----:B0-----:R-:W-:Y:S05]  /*261f0*/  WARPSYNC.COLLECTIVE R15, `(.L_x_6247) ;  /* 0x000000000f087348 */ /* 0x001fea0003c00000 */
[----:B------:R-:W-:Y:S01]  /*26200*/  VOTE.ANY R14, PT, P6 ;  /* 0x00000000000e7806 */ /* 0x000fe200030e0100 */
[----:B0-----:R-:W-:Y:S06]  /*26210*/  ENDCOLLECTIVE ;  /* 0x000000000000791b */ /* 0x001fec0003800000 */
.L_x_6247:
[----:B------:R-:W-:Y:S05]  /*26220*/  BSYNC B0 ;  /* 0x0000000000007941 */ /* 0x000fea0003800000 */
.L_x_6246:
[----:B------:R-:W-:Y:S02]  /*26230*/  IMAD.MOV.U32 R3, RZ, RZ, R14 ;  /* 0x000000ffff037224 */ /* 0x000fe400078e000e */
[----:B------:R-:W-:Y:S02]  /*26240*/  IMAD.MOV.U32 R13, RZ, RZ, R25 ;  /* 0x000000ffff0d7224 */ /* 0x000fe400078e0019 */
[----:B------:R-:W0:Y:S01]  /*26250*/  POPC R7, R3 ;  /* 0x0000000300077309 */ /* 0x000e220000000000 */
[----:B------:R-:W-:Y:S02]  /*26260*/  IMAD.MOV.U32 R11, RZ, RZ, 0x1f ;  /* 0x0000001fff0b7424 */ /* 0x000fe400078e00ff */
[----:B------:R-:W-:Y:S02]  /*26270*/  IMAD.MOV.U32 R15, RZ, RZ, -0x1 ;  /* 0xffffffffff0f7424 */ /* 0x000fe400078e00ff */
[----:B0-----:R-:W-:Y:S02]  /*26280*/  IMAD.MOV.U32 R12, RZ, RZ, R7 ;  /* 0x000000ffff0c7224 */ /* 0x001fe400078e0007 */
[----:B------:R-:W-:-:S07]  /*26290*/  IMAD.IADD R27, R7, 0x1, R27 ;  /* 0x00000001071b7824 */ /* 0x000fce00078e021b */
[----:B------:R-:W-:Y:S05]  /*262a0*/  WARPSYNC.COLLECTIVE R15, `(.L_x_6248) ;  /* 0x000000000f087348 */ /* 0x000fea0003c00000 */
[----:B------:R0:W1:Y:S02]  /*262b0*/  SHFL.IDX P6, R14, R13, R12, R11 ;  /* 0x0000000c0d0e7389 */ /* 0x00006400000c000b */
[----:B01----:R-:W-:Y:S01]  /*262c0*/  ENDCOLLECTIVE ;  /* 0x000000000000791b */ /* 0x003fe20003800000 */
.L_x_6248:
[----:B------:R-:W-:Y:S02]  /*262d0*/  IMAD.MOV.U32 R13, RZ, RZ, R5 ;  /* 0x000000ffff0d7224 */ /* 0x000fe400078e0005 */
[----:B------:R-:W-:-:S07]  /*262e0*/  IMAD.MOV.U32 R25, RZ, RZ, R14 ;  /* 0x000000ffff197224 */ /* 0x000fce00078e000e */
[----:B------:R-:W-:Y:S05]  /*262f0*/  WARPSYNC.COLLECTIVE R15, `(.L_x_6249) ;  /* 0x000000000f087348 */ /* 0x000fea0003c00000 */
[----:B------:R0:W1:Y:S02]  /*26300*/  SHFL.IDX P6, R14, R13, R12, R11 ;  /* 0x0000000c0d0e7389 */ /* 0x00006400000c000b */
[----:B01----:R-:W-:Y:S01]  /*26310*/  ENDCOLLECTIVE ;  /* 0x000000000000791b */ /* 0x003fe20003800000 */
.L_x_6249:
[----:B------:R-:W-:Y:S01]  /*26320*/  IMAD.MOV.U32 R5, RZ, RZ, R14 ;  /* 0x000000ffff057224 */ /* 0x000fe200078e000e */
[----:B------:R-:W-:Y:S06]  /*26330*/  BRA `(.L_x_6250) ;  /* 0xffffffb4000c7947 */ /* 0x000fec000383ffff */
.L_x_6104:
[----:B------:R-:W-:Y:S01]  /*26340*/  BSSY B0, `(.L_x_6251) ;  /* 0x0000007000007945 */ /* 0x000fe20003800000 */
[----:B------:R-:W-:Y:S02]  /*26350*/  IMAD.MOV.U32 R13, RZ, RZ, R2 ;  /* 0x000000ffff0d7224 */ /* 0x000fe400078e0002 */
[----:B------:R-:W-:Y:S02]  /*26360*/  IMAD.MOV.U32 R11, RZ, RZ, 0x1f ;  /* 0x0000001fff0b7424 */ /* 0x000fe400078e00ff */
[----:B------:R-:W-:-:S07]  /*26370*/  IMAD.MOV.U32 R15, RZ, RZ, -0x1 ;  /* 0xffffffffff0f7424 */ /* 0x000fce00078e00ff */
[----:B0123--:R-:W-:Y:S05]  /*26380*/  WARPSYNC.COLLECTIVE R15, `(.L_x_6252) ;  /* 0x000000000f087348 */ /* 0x00ffea0003c00000 */
[----:B------:R4:W0:Y:S02]  /*26390*/  SHFL.IDX P6, R14, R13, R12, R11 ;  /* 0x0000000c0d0e7389 */ /* 0x00082400000c000b */
[----:B01234-:R-:W-:Y:S01]  /*263a0*/  ENDCOLLECTIVE ;  /* 0x000000000000791b */ /* 0x01ffe20003800000 */
.L_x_6252:
[----:B------:R-:W-:Y:S05]  /*263b0*/  BSYNC B0 ;  /* 0x0000000000007941 */ /* 0x000fea0003800000 */
.L_x_6251:
[----:B------:R-:W-:Y:S01]  /*263c0*/  IMAD.MOV.U32 R24, RZ, RZ, R14 ;  /* 0x000000ffff187224 */ /* 0x000fe200078e000e */
[----:B------:R-:W-:Y:S06]  /*263d0*/  BRA `(.L_x_6103) ;  /* 0xffffffb000fc7947 */ /* 0x000fec000383ffff */
.L_x_6110:
[----:B0-----:R0:W1:Y:S02]  /*263e0*/  SYNCS.PHASECHK.TRANS64.TRYWAIT P0, [R7+URZ+0x28c20], R0 ;  /* 0x028c2000070075a7 */ /* 0x001064000800017f */
[----:B-1----:R-:W-:Y:S05]  /*263f0*/  @!P0 NANOSLEEP.SYNCS 0x989680 ;  /* 0x009896800000895d */ /* 0x002fea0003900000 */
[----:B------:R-:W1:Y:S02]  /*26400*/  @!P0 SYNCS.PHASECHK.TRANS64 P0, [R7+URZ+0x28c20], R0 ;  /* 0x028c2000070085a7 */ /* 0x000e64000800007f */
[----:B-1----:R-:W-:Y:S05]  /*26410*/  @!P0 BRA `(.L_x_6110) ;  /* 0xfffffffc00f08947 */ /* 0x002fea000383ffff */
[----:B------:R-:W-:Y:S05]  /*26420*/  BRA `(.L_x_6253) ;  /* 0xffffffbc00547947 */ /* 0x000fea000383ffff */
.L_x_6111:
        /* <DEDUP_REMOVED lines=11> */
.L_x_6255:
[----:B------:R-:W-:Y:S05]  /*264e0*/  BSYNC B0 ;  /* 0x0000000000007941 */ /* 0x000fea0003800000 */
.L_x_6254:
[----:B------:R-:W-:Y:S05]  /*264f0*/  BRA `(.L_x_6256) ;  /* 0xffffffbc003c7947 */ /* 0x000fea000383ffff */
.L_x_6112:
[----:B------:R-:W-:Y:S01]  /*26500*/  BSSY B0, `(.L_x_6257) ;  /* 0x0000006000007945 */ /* 0x000fe20003800000 */
[----:B------:R-:W-:-:S07]  /*26510*/  IMAD.MOV.U32 R15, RZ, RZ, -0x1 ;  /* 0xffffffffff0f7424 */ /* 0x000fce00078e00ff */
[----:B0-234-:R-:W-:Y:S05]  /*26520*/  WARPSYNC.COLLECTIVE R15, `(.L_x_6258) ;  /* 0x000000000f0c7348 */ /* 0x01dfea0003c00000 */
[----:B------:R-:W-:Y:S02]  /*26530*/  ELECT P6, UR62, PT ;  /* 0x00000000003e782f */ /* 0x000fe400038c0000 */
[----:B------:R-:W-:Y:S01]  /*26540*/  MOV R14, UR62 ;  /* 0x0000003e000e7c02 */ /* 0x000fe20008000f00 */
[----:B0-234-:R-:W-:Y:S10]  /*26550*/  ENDCOLLECTIVE ;  /* 0x000000000000791b */ /* 0x01dff40003800000 */
.L_x_6258:
[----:B------:R-:W-:Y:S05]  /*26560*/  BSYNC B0 ;  /* 0x0000000000007941 */ /* 0x000fea0003800000 */
.L_x_6257:
[----:B------:R-:W-:Y:S05]  /*26570*/  BRA `(.L_x_6259) ;  /* 0xffffffbc00307947 */ /* 0x000fea000383ffff */
.L_x_6114:
[----:B0-----:R0:W1:Y:S02]  /*26580*/  SYNCS.PHASECHK.TRANS64.TRYWAIT P1, [R5+URZ+0x28c40], R0 ;  /* 0x028c4000050075a7 */ /* 0x001064000802017f */
[----:B-1----:R-:W-:Y:S05]  /*26590*/  @!P1 NANOSLEEP.SYNCS 0x989680 ;  /* 0x009896800000995d */ /* 0x002fea0003900000 */
[----:B------:R-:W1:Y:S02]  /*265a0*/  @!P1 SYNCS.PHASECHK.TRANS64 P1, [R5+URZ+0x28c40], R0 ;  /* 0x028c4000050095a7 */ /* 0x000e64000802007f */
[----:B-1----:R-:W-:Y:S05]  /*265b0*/  @!P1 BRA `(.L_x_6114) ;  /* 0xfffffffc00f09947 */ /* 0x002fea000383ffff */
[----:B------:R-:W-:Y:S05]  /*265c0*/  BRA `(.L_x_6260) ;  /* 0xffffffbc00507947 */ /* 0x000fea000383ffff */
.L_x_6116:
[----:B-1----:R1:W0:Y:S02]  /*265d0*/  SYNCS.PHASECHK.TRANS64.TRYWAIT P1, [R3+URZ+0x28c40], R2 ;  /* 0x028c4002030075a7 */ /* 0x002224000802017f */
[----:B0-----:R-:W-:Y:S05]  /*265e0*/  @!P1 NANOSLEEP.SYNCS 0x989680 ;  /* 0x009896800000995d */ /* 0x001fea0003900000 */
[----:B------:R-:W0:Y:S02]  /*265f0*/  @!P1 SYNCS.PHASECHK.TRANS64 P1, [R3+URZ+0x28c40], R2 ;  /* 0x028c4002030095a7 */ /* 0x000e24000802007f */
[----:B0-----:R-:W-:Y:S05]  /*26600*/  @!P1 BRA `(.L_x_6116) ;  /* 0xfffffffc00f09947 */ /* 0x001fea000383ffff */
[----:B------:R-:W-:Y:S05]  /*26610*/  BRA `(.L_x_6261) ;  /* 0xffffffbc005c7947 */ /* 0x000fea000383ffff */
.L_x_6118:
[----:B------:R0:W0:Y:S02]  /*26620*/  SYNCS.PHASECHK.TRANS64.TRYWAIT P1, [R5+URZ+0x28c60], R0 ;  /* 0x028c6000050075a7 */ /* 0x000024000802017f */
[----:B0-----:R-:W-:Y:S05]  /*26630*/  @!P1 NANOSLEEP.SYNCS 0x989680 ;  /* 0x009896800000995d */ /* 0x001fea0003900000 */
[----:B------:R-:W0:Y:S02]  /*26640*/  @!P1 SYNCS.PHASECHK.TRANS64 P1, [R5+URZ+0x28c60], R0 ;  /* 0x028c6000050095a7 */ /* 0x000e24000802007f */
[----:B0-----:R-:W-:Y:S05]  /*26650*/  @!P1 BRA `(.L_x_6118) ;  /* 0xfffffffc00f09947 */ /* 0x001fea000383ffff */
[----:B------:R-:W-:Y:S05]  /*26660*/  BRA `(.L_x_6262) ;  /* 0xffffffbc00587947 */ /* 0x000fea000383ffff */
.L_x_6263:
        /* <DEDUP_REMOVED lines=9> */
.L_x_15649:


//--------------------- .text._ZN7cutlass13device_kernelIN5flash11enable_sm90INS1_16FlashAttnFwdSm90INS1_25CollectiveMainloopFwdSm90ILi2EN4cute5tupleIJNS5_1CILi1EEES8_S8_EEENS6_IJNS7_ILi64EEESA_SA_EEELi512ENS_6half_tEfNS_4arch4Sm90ELb0ELb1ELb0ELb1ELb1ELb0ELb1ELb0ELb0ELb1ELb1ELb0EEENS1_21CollectiveEpilogueFwdINS6_IJSA_NS7_ILi512EEESA_EEES9_SC_SE_Li256ELb1ELb1ELb1ELb0EEENS1_36VarlenDynamicPersistentTileSchedulerILi64ELi64ELi256ELi128ELb1ELb1ELb1ELb1ELb0ELb1EEEEEEEEEvNT_6ParamsE --------------------------
	.section	.text._ZN7cutlass13device_kernelIN5flash11enable_sm90INS1_16FlashAttnFwdSm90INS1_25CollectiveMainloopFwdSm90ILi2EN4cute5tupleIJNS5_1CILi1EEES8_S8_EEENS6_IJNS7_ILi64EEESA_SA_EEELi512ENS_6half_tEfNS_4arch4Sm90ELb0ELb1ELb0ELb1ELb1ELb0ELb1ELb0ELb0ELb1ELb1ELb0EEENS1_21CollectiveEpilogueFwdINS6_IJSA_NS7_ILi512EEESA_EEES9_SC_SE_Li256ELb1ELb1ELb1ELb0EEENS1_36VarlenDynamicPersistentTileSchedulerILi64ELi64ELi256ELi128ELb1ELb1ELb1ELb1ELb0ELb1EEEEEEEEEvNT_6ParamsE,"ax",@progbits
	.align	128
.text._ZN7cutlass13device_kernelIN5flash11enable_sm90INS1_16FlashAttnFwdSm90INS1_25CollectiveMainloopFwdSm90ILi2EN4cute5tupleIJNS5_1CILi1EEES8_S8_EEENS6_IJNS7_ILi64EEESA_SA_EEELi512ENS_6half_tEfNS_4arch4Sm90ELb0ELb1ELb0ELb1ELb1ELb0ELb1ELb0ELb0ELb1ELb1ELb0EEENS1_21CollectiveEpilogueFwdINS6_IJSA_NS7_ILi512EEESA_EEES9_SC_SE_Li256ELb1ELb1ELb1ELb0EEENS1_36VarlenDynamicPersistentTileSchedulerILi64ELi64ELi256ELi128ELb1ELb1ELb1ELb1ELb0ELb1EEEEEEEEEvNT_6ParamsE:
        .type           _ZN7cutlass13device_kernelIN5flash11enable_sm90INS1_16FlashAttnFwdSm90INS1_25CollectiveMainloopFwdSm90ILi2EN4cute5tupleIJNS5_1CILi1EEES8_S8_EEENS6_IJNS7_ILi64EEESA_SA_EEELi512ENS_6half_tEfNS_4arch4Sm90ELb0ELb1ELb0ELb1ELb1ELb0ELb1ELb0ELb0ELb1ELb1ELb0EEENS1_21CollectiveEpilogueFwdINS6_IJSA_NS7_ILi512EEESA_EEES9_SC_SE_Li256ELb1ELb1ELb1ELb0EEENS1_36VarlenDynamicPersistentTileSchedulerILi64ELi64ELi256ELi128ELb1ELb1ELb1ELb1ELb0ELb1EEEEEEEEEvNT_6ParamsE,@function
        .size           _ZN7cutlass13device_kernelIN5flash11enable_sm90INS1_16FlashAttnFwdSm90INS1_25CollectiveMainloopFwdSm90ILi2EN4cute5tupleIJNS5_1CILi1EEES8_S8_EEENS6_IJNS7_ILi64EEESA_SA_EEELi512ENS_6half_tEfNS_4arch4Sm90ELb0ELb1ELb0ELb1ELb1ELb0ELb1ELb0ELb0ELb1ELb1ELb0EEENS1_21CollectiveEpilogueFwdINS6_IJSA_NS7_ILi512EEESA_EEES9_SC_SE_Li256ELb1ELb1ELb1ELb0EEENS1_36VarlenDynamicPersistentTileSchedulerILi64ELi64ELi256ELi128ELb1ELb1ELb1ELb1ELb0ELb1EEEEEEEEEvNT_6ParamsE,(.L_x_15650 - _ZN7cutlass13device_kernelIN5flash11enable_sm90INS1_16FlashAttnFwdSm90INS1_25CollectiveMainloopFwdSm90ILi2EN4cute5tupleIJNS5_1CILi1EEES8_S8_EEENS6_IJNS7_ILi64EEESA_SA_EEELi512ENS_6half_tEfNS_4arch4Sm90ELb0ELb1ELb0ELb1ELb1ELb0ELb1ELb0ELb0ELb1ELb1ELb0EEENS1_21CollectiveEpilogueFwdINS6_IJSA_NS7_ILi512EEESA_EEES9_SC_SE_Li256ELb1ELb1ELb1ELb0EEENS1_36VarlenDynamicPersistentTileSchedulerILi64ELi64ELi256ELi128ELb1ELb1ELb1ELb1ELb0ELb1EEEEEEEEEvNT_6ParamsE)
        .other          _ZN7cutlass13device_kernelIN5flash11enable_sm90INS1_16FlashAttnFwdSm90INS1_25CollectiveMainloopFwdSm90ILi2EN4cute5tupleIJNS5_1CILi1EEES8_S8_EEENS6_IJNS7_ILi64EEESA_SA_EEELi512ENS_6half_tEfNS_4arch4Sm90ELb0ELb1ELb0ELb1ELb1ELb0ELb1ELb0ELb0ELb1ELb1ELb0EEENS1_21CollectiveEpilogueFwdINS6_IJSA_NS7_ILi512EEESA_EEES9_SC_SE_Li256ELb1ELb1ELb1ELb0EEENS1_36VarlenDynamicPersistentTileSchedulerILi64ELi64ELi256ELi128ELb1ELb1ELb1ELb1ELb0ELb1EEEEEEEEEvNT_6ParamsE,@"STO_CUDA_ENTRY STV_DEFAULT"
_ZN7cutlass13device_kernelIN5flash11enable_sm90INS1_16FlashAttnFwdSm90INS1_25CollectiveMainloopFwdSm90ILi2EN4cute5tupleIJNS5_1CILi1EEES8_S8_EEENS6_IJNS7_ILi64EEESA_SA_EEELi512ENS_6half_tEfNS_4arch4Sm90ELb0ELb1ELb0ELb1ELb1ELb0ELb1ELb0ELb0ELb1ELb1ELb0EEENS1_21CollectiveEpilogueFwdINS6_IJSA_NS7_ILi512EEESA_EEES9_SC_SE_Li256ELb1ELb1ELb1ELb0EEENS1_36VarlenDynamicPersistentTileSchedulerILi64ELi64ELi256ELi128ELb1ELb1ELb1ELb1ELb0ELb1EEEEEEEEEvNT_6ParamsE:
        /* <DEDUP_REMOVED lines=43> */
.L_x_6264:
        /* <DEDUP_REMOVED lines=22> */
.L_x_6265:
        /* <DEDUP_REMOVED lines=18> */
.L_x_6266:
        /* <DEDUP_REMOVED lines=22> */
.L_x_6267:
        /* <DEDUP_REMOVED lines=23> */
.L_x_6268:
[----:B------:R-:W-:Y:S01]  /*0800*/  UISETP.NE.AND UP0, UPT, UR58, URZ, UPT ;  /* 0x0000003f3a00728c */ /* 0x000fe2000bf05270 */
[----:B------:R-:W-:Y:S01]  /*0810*/  NOP ;  /* 0x0000000000007918 */ /* 0x000fe20000000000 */
[----:B0-----:R-:W-:Y:S01]  /*0820*/  ULDC UR5, c[0x0][0x20] ;  /* 0x0000080000057ab9 */ /* 0x001fe20000000800 */
[----:B------:R-:W-:Y:S01]  /*0830*/  UMOV UR4, 0x1 ;  /* 0x0000000100047882 */ /* 0x000fe20000000000 */
[----:B-1234-:R-:W-:Y:S01]  /*0840*/  BAR.SYNC.DEFER_BLOCKING 0x0 ;  /* 0x0000000000007b1d */ /* 0x01efe20000010000 */
[----:B------:R-:W-:Y:S01]  /*0850*/  IADD3 R2, P0, R1, UR5, RZ ;  /* 0x0000000501027c10 */ /* 0x000fe2000ff1e0ff */
[----:B------:R-:W-:Y:S01]  /*0860*/  USEL UR5, UR4, 0x2, !UP0 ;  /* 0x0000000204057887 */ /* 0x000fe2000c000000 */
[----:B------:R-:W-:-:S03]  /*0870*/  PLOP3.LUT P1, PT, PT, PT, UP0, 0x40, 0x0 ;  /* 0x000000000000781c */ /* 0x000fc60003f2e808 */
[----:B------:R-:W-:Y:S01]  /*0880*/  ULDC UR4, c[0x0][0x24] ;  /* 0x0000090000047ab9 */ /* 0x000fe20000000800 */
[----:B------:R-:W-:Y:S01]  /*0890*/  ULDC.64 UR36, c[0x0][0x208] ;  /* 0x0000820000247ab9 */ /* 0x000fe20000000a00 */
[----:B------:R-:W-:Y:S02]  /*08a0*/  IMAD.U32 R3, RZ, RZ, UR5 ;  /* 0x00000005ff037e24 */ /* 0x000fe4000f8e00ff */
[----:B------:R-:W-:-:S03]  /*08b0*/  IMAD.X R18, RZ, RZ, UR4, P0 ;  /* 0x00000004ff127e24 */ /* 0x000fc600080e06ff */
[----:B------:R0:W-:Y:S03]  /*08c0*/  STL [R1+0x450], R3 ;  /* 0x0004500301007387 */ /* 0x0001e60000100800 */
[----:B------:R-:W-:Y:S05]  /*08d0*/  @P1 BRA `(.L_x_6269) ;  /* 0x0000026400bc1947 */ /* 0x000fea0003800000 */
.L_x_6270:
[----:B------:R-:W-:-:S08]  /*08e0*/  NOP ;  /* 0x0000000000007918 */ /* 0x000fd00000000000 */
[----:B------:R-:W1:Y:S02]  /*08f0*/  USETMAXREG.TRY_ALLOC.CTAPOOL UP0, 0xe8 ;  /* 0x000000e8000079c8 */ /* 0x000e640008000600 */
[----:B-1----:R-:W-:-:S13]  /*0900*/  PLOP3.LUT P0, PT, PT, PT, UP0, 0x80, 0x0 ;  /* 0x000000000000781c */ /* 0x002fda0003f0f008 */
[----:B------:R-:W-:Y:S05]  /*0910*/  @!P0 BRA `(.L_x_6270) ;  /* 0xfffffffc00f08947 */ /* 0x000fea000383ffff */
[----:B0-----:R-:W0:Y:S01]  /*0920*/  S2R R3, SR_TID.X ;  /* 0x0000000000037919 */ /* 0x001e220000002100 */
[----:B------:R-:W1:Y:S01]  /*0930*/  S2UR UR21, SR_CgaCtaId ;  /* 0x00000000001579c3 */ /* 0x000e620000008800 */
[----:B------:R-:W-:Y:S01]  /*0940*/  UMOV UR44, 0x400 ;  /* 0x00000400002c7882 */ /* 0x000fe20000000000 */
[----:B------:R-:W-:Y:S01]  /*0950*/  ULDC UR4, c[0x0][0xd3c] ;  /* 0x00034f0000047ab9 */ /* 0x000fe20000000800 */
[----:B------:R-:W-:Y:S04]  /*0960*/  STL.64 [R1+0x1c0], RZ ;  /* 0x0001c0ff01007387 */ /* 0x000fe80000100a00 */
[----:B------:R-:W-:Y:S04]  /*0970*/  STL [R1+0x1c8], RZ ;  /* 0x0001c8ff01007387 */ /* 0x000fe80000100800 */
[----:B------:R-:W-:Y:S01]  /*0980*/  STL [R1+0x1cc], RZ ;  /* 0x0001ccff01007387 */ /* 0x000fe20000100800 */
[----:B-1----:R-:W-:Y:S01]  /*0990*/  ULEA UR44, UR21, UR44, 0x18 ;  /* 0x0000002c152c7291 */ /* 0x002fe2000f8ec03f */
[----:B0-----:R-:W-:-:S04]  /*09a0*/  LOP3.LUT R0, R3, 0xffffff80, RZ, 0xc0, !PT ;  /* 0xffffff8003007812 */ /* 0x001fc800078ec0ff */
[----:B------:R-:W-:-:S13]  /*09b0*/  ISETP.NE.AND P0, PT, R0, 0x80, PT ;  /* 0x000000800000780c */ /* 0x000fda0003f05270 */
[----:B------:R-:W-:Y:S06]  /*09c0*/  @!P0 BAR.ARV 0x8, 0x100 ;  /* 0x0204000000008b1d */ /* 0x000fec0000002000 */
[----:B------:R-:W-:-:S13]  /*09d0*/  ISETP.GE.U32.AND P0, PT, R3, 0x100, PT ;  /* 0x000001000300780c */ /* 0x000fda0003f06070 */
        /* <DEDUP_REMOVED lines=8> */
[----:B------:R-:W0:Y:S01]  /*0a60*/  S2UR UR4, SR_SWINHI ;  /* 0x00000000000479c3 */ /* 0x000e220000002f00 */
[----:B------:R-:W-:Y:S02]  /*0a70*/  R2UR UR6, R7 ;  /* 0x00000000070672ca */ /* 0x000fe400000e0000 */
[----:B------:R-:W-:Y:S02]  /*0a80*/  SHF.R.S32.HI R3, RZ, 0x1f, R0 ;  /* 0x0000001fff037819 */ /* 0x000fe40000011400 */
[----:B------:R-:W-:Y:S02]  /*0a90*/  R2UR UR5, R5 ;  /* 0x00000000050572ca */ /* 0x000fe400000e0000 */
[CC--:B------:R-:W-:Y:S02]  /*0aa0*/  LEA.HI R6, R3.reuse, R0.reuse, RZ, 0x7 ;  /* 0x0000000003067211 */ /* 0x0c0fe400078f38ff */
[----:B------:R-:W-:-:S02]  /*0ab0*/  LEA.HI R4, R3, R0, RZ, 0x4 ;  /* 0x0000000003047211 */ /* 0x000fc400078f20ff */
[CC--:B------:R-:W-:Y:S02]  /*0ac0*/  LEA.HI R208, R3.reuse, R0.reuse, RZ, 0x3 ;  /* 0x0000000003d07211 */ /* 0x0c0fe400078f18ff */
[CC--:B------:R-:W-:Y:S02]  /*0ad0*/  LEA.HI R8, R3.reuse, R0.reuse, RZ, 0x2 ;  /* 0x0000000003087211 */ /* 0x0c0fe400078f10ff */
[----:B------:R-:W-:Y:S02]  /*0ae0*/  LOP3.LUT R7, R6, 0xffffff80, RZ, 0xc0, !PT ;  /* 0xffffff8006077812 */ /* 0x000fe400078ec0ff */
[----:B------:R-:W-:Y:S02]  /*0af0*/  LEA.HI R5, R3, R0, RZ, 0x5 ;  /* 0x0000000003057211 */ /* 0x000fe400078f28ff */
[----:B------:R-:W-:Y:S01]  /*0b00*/  LOP3.LUT R3, R4, 0xfffffff0, RZ, 0xc0, !PT ;  /* 0xfffffff004037812 */ /* 0x000fe200078ec0ff */
[----:B------:R-:W-:Y:S01]  /*0b10*/  IMAD.IADD R7, R0, 0x1, -R7 ;  /* 0x0000000100077824 */ /* 0x000fe200078e0a07 */
[----:B------:R-:W-:-:S02]  /*0b20*/  LOP3.LUT R157, R208, 0xfffffff8, RZ, 0xc0, !PT ;  /* 0xfffffff8d09d7812 */ /* 0x000fc400078ec0ff */
[----:B------:R-:W-:Y:S01]  /*0b30*/  LOP3.LUT R9, R8, 0xfffffffc, RZ, 0xc0, !PT ;  /* 0xfffffffc08097812 */ /* 0x000fe200078ec0ff */
[C---:B------:R-:W-:Y:S01]  /*0b40*/  IMAD.IADD R12, R0.reuse, 0x1, -R3 ;  /* 0x00000001000c7824 */ /* 0x040fe200078e0a03 */
[----:B------:R-:W-:Y:S01]  /*0b50*/  SHF.R.S32.HI R209, RZ, 0x7, R6 ;  /* 0x00000007ffd17819 */ /* 0x000fe20000011406 */
[C---:B------:R-:W-:Y:S01]  /*0b60*/  IMAD.IADD R157, R0.reuse, 0x1, -R157 ;  /* 0x00000001009d7824 */ /* 0x040fe200078e0a9d */
[----:B------:R-:W-:Y:S01]  /*0b70*/  SHF.R.S32.HI R13, RZ, 0x5, R5 ;  /* 0x00000005ff0d7819 */ /* 0x000fe20000011405 */
[----:B------:R-:W-:Y:S01]  /*0b80*/  IMAD.IADD R11, R0, 0x1, -R9 ;  /* 0x00000001000b7824 */ /* 0x000fe200078e0a09 */
[----:B------:R-:W-:Y:S01]  /*0b90*/  SHF.R.S32.HI R0, RZ, 0x1f, R7 ;  /* 0x0000001fff007819 */ /* 0x000fe20000011407 */
[----:B------:R-:W-:Y:S01]  /*0ba0*/  UMOV UR38, UR44 ;  /* 0x0000002c00267c82 */ /* 0x000fe20008000000 */
[----:B0-----:R-:W-:Y:S01]  /*0bb0*/  UMOV UR39, UR4 ;  /* 0x0000000400277c82 */ /* 0x001fe20008000000 */
[----:B------:R-:W-:Y:S01]  /*0bc0*/  SHF.R.S32.HI R5, RZ, 0x1f, R5 ;  /* 0x0000001fff057819 */ /* 0x000fe20000011405 */
[----:B------:R-:W-:Y:S01]  /*0bd0*/  IMAD.SHL.U32 R19, R157, 0x8, RZ ;  /* 0x000000089d137824 */ /* 0x000fe200078e00ff */
[----:B------:R-:W-:Y:S01]  /*0be0*/  LEA.HI R8, R0, R7, RZ, 0x2 ;  /* 0x0000000700087211 */ /* 0x000fe200078f10ff */
[----:B------:R-:W-:Y:S01]  /*0bf0*/  IMAD.U32 R14, RZ, RZ, UR38 ;  /* 0x00000026ff0e7e24 */ /* 0x000fe2000f8e00ff */
[----:B------:R-:W-:Y:S01]  /*0c00*/  LEA.HI R6, R6, R209, RZ, 0x1 ;  /* 0x000000d106067211 */ /* 0x000fe200078f08ff */
[----:B------:R-:W-:Y:S01]  /*0c10*/  IMAD.U32 R15, RZ, RZ, UR39 ;  /* 0x00000027ff0f7e24 */ /* 0x000fe2000f8e00ff */
[----:B------:R-:W-:Y:S01]  /*0c20*/  SHF.R.S32.HI R3, RZ, 0x4, R4 ;  /* 0x00000004ff037819 */ /* 0x000fe20000011404 */
[----:B------:R0:W-:Y:S01]  /*0c30*/  STL [R1+0x458], R12 ;  /* 0x0004580c01007387 */ /* 0x0001e20000100800 */
[--C-:B------:R-:W-:Y:S01]  /*0c40*/  SHF.R.S32.HI R9, RZ, 0x2, R8.reuse ;  /* 0x00000002ff097819 */ /* 0x100fe20000011408 */
[----:B------:R-:W-:Y:S01]  /*0c50*/  VIADD R155, R19, 0x80 ;  /* 0x00000080139b7836 */ /* 0x000fe20000000000 */
[----:B------:R-:W-:Y:S01]  /*0c60*/  SHF.R.S32.HI R10, RZ, 0x1f, R8 ;  /* 0x0000001fff0a7819 */ /* 0x000fe20000011408 */
[----:B------:R-:W-:Y:S01]  /*0c70*/  STL.64 [R1+0x440], R14 ;  /* 0x0004400e01007387 */ /* 0x000fe20000100a00 */
[----:B------:R-:W-:Y:S01]  /*0c80*/  LEA.HI R5, R5, R13, RZ, 0x2 ;  /* 0x0000000d05057211 */ /* 0x000fe200078f10ff */
[C---:B------:R-:W-:Y:S01]  /*0c90*/  VIADD R153, R19.reuse, 0x100 ;  /* 0x0000010013997836 */ /* 0x040fe20000000000 */
[----:B------:R-:W-:Y:S01]  /*0ca0*/  LOP3.LUT R6, R6, 0xfffffe, RZ, 0xc0, !PT ;  /* 0x00fffffe06067812 */ /* 0x000fe200078ec0ff */
[----:B------:R-:W-:Y:S01]  /*0cb0*/  VIADD R156, R19, 0x40 ;  /* 0x00000040139c7836 */ /* 0x000fe20000000000 */
[----:B------:R-:W-:Y:S01]  /*0cc0*/  LEA.HI R4, R4, R3, RZ, 0x1 ;  /* 0x0000000304047211 */ /* 0x000fe200078f08ff */
[C---:B0-----:R-:W-:Y:S01]  /*0cd0*/  IMAD R12, R209.reuse, 0x100, R12 ;  /* 0x00000100d10c7824 */ /* 0x041fe200078e020c */
[----:B------:R-:W-:Y:S01]  /*0ce0*/  LEA.HI R10, R10, R9, RZ, 0x3 ;  /* 0x000000090a0a7211 */ /* 0x000fe200078f18ff */
[----:B------:R-:W-:Y:S01]  /*0cf0*/  IMAD.IADD R6, R209, 0x1, -R6 ;  /* 0x00000001d1067824 */ /* 0x000fe200078e0a06 */
[----:B------:R-:W-:Y:S01]  /*0d00*/  LOP3.LUT R5, R5, 0x3ffffc, RZ, 0xc0, !PT ;  /* 0x003ffffc05057812 */ /* 0x000fe200078ec0ff */
[C---:B------:R-:W-:Y:S01]  /*0d10*/  VIADD R154, R19.reuse, 0xc0 ;  /* 0x000000c0139a7836 */ /* 0x040fe20000000000 */
[----:B------:R-:W-:Y:S01]  /*0d20*/  LOP3.LUT R4, R4, 0x1ffffffe, RZ, 0xc0, !PT ;  /* 0x1ffffffe04047812 */ /* 0x000fe200078ec0ff */
[----:B------:R-:W-:Y:S01]  /*0d30*/  VIADD R152, R19, 0x140 ;  /* 0x0000014013987836 */ /* 0x000fe20000000000 */
[----:B------:R-:W-:Y:S01]  /*0d40*/  LOP3.LUT R10, R10, 0xfffffff8, RZ, 0xc0, !PT ;  /* 0xfffffff80a0a7812 */ /* 0x000fe200078ec0ff */
[----:B------:R-:W-:Y:S01]  /*0d50*/  IMAD.IADD R5, R13, 0x1, -R5 ;  /* 0x000000010d057824 */ /* 0x000fe200078e0a05 */
[----:B------:R-:W-:Y:S01]  /*0d60*/  LEA.HI R0, R0, R7, RZ, 0x5 ;  /* 0x0000000700007211 */ /* 0x000fe200078f28ff */
[----:B------:R-:W-:Y:S01]  /*0d70*/  IMAD.SHL.U32 R13, R6, 0x100, RZ ;  /* 0x00000100060d7824 */ /* 0x000fe200078e00ff */
[----:B------:R-:W-:Y:S01]  /*0d80*/  LOP3.LUT R8, R8, 0x7ffffffc, RZ, 0xc0, !PT ;  /* 0x7ffffffc08087812 */ /* 0x000fe200078ec0ff */
[----:B------:R-:W-:Y:S01]  /*0d90*/  IMAD.IADD R4, R3, 0x1, -R4 ;  /* 0x0000000103047824 */ /* 0x000fe200078e0a04 */
[----:B------:R-:W-:Y:S01]  /*0da0*/  SHF.R.S32.HI R0, RZ, 0x5, R0 ;  /* 0x00000005ff007819 */ /* 0x000fe20000011400 */
[----:B------:R-:W-:Y:S01]  /*0db0*/  IMAD.IADD R9, R9, 0x1, -R10 ;  /* 0x0000000109097824 */ /* 0x000fe200078e0a0a */
[----:B------:R-:W-:Y:S01]  /*0dc0*/  LEA.HI R3, R11, R11, RZ, 0x1 ;  /* 0x0000000b0b037211 */ /* 0x000fe200078f08ff */
[----:B------:R-:W-:Y:S01]  /*0dd0*/  IMAD.IADD R8, R7, 0x1, -R8 ;  /* 0x0000000107087824 */ /* 0x000fe200078e0a08 */
[----:B------:R-:W-:Y:S01]  /*0de0*/  STL [R1+0x448], R13 ;  /* 0x0004480d01007387 */ /* 0x000fe20000100800 */
[----:B------:R-:W-:Y:S01]  /*0df0*/  IMAD R5, R5, 0x10, R12 ;  /* 0x0000001005057824 */ /* 0x000fe200078e020c */
[----:B------:R-:W-:Y:S01]  /*0e00*/  LOP3.LUT R12, R3, 0x1ffffffe, RZ, 0xc0, !PT ;  /* 0x1ffffffe030c7812 */ /* 0x000fe200078ec0ff */
[----:B------:R-:W-:Y:S01]  /*0e10*/  IMAD R22, R0, 0x10, R9 ;  /* 0x0000001000167824 */ /* 0x000fe200078e0209 */
[----:B------:R-:W-:Y:S01]  /*0e20*/  SHF.R.S32.HI R0, RZ, 0x1f, R155 ;  /* 0x0000001fff007819 */ /* 0x000fe2000001149b */
[----:B------:R-:W-:Y:S01]  /*0e30*/  IMAD.SHL.U32 R0, R8, 0x2, RZ ;  /* 0x0000000208007824 */ /* 0x000fe200078e00ff */
[----:B------:R-:W-:Y:S01]  /*0e40*/  SHF.R.S32.HI R3, RZ, 0x1f, R156 ;  /* 0x0000001fff037819 */ /* 0x000fe2000001149c */
[----:B------:R-:W-:Y:S01]  /*0e50*/  IMAD.IADD R11, R11, 0x1, -R12 ;  /* 0x000000010b0b7824 */ /* 0x000fe200078e0a0c */
[----:B------:R-:W-:Y:S01]  /*0e60*/  SHF.R.S32.HI R3, RZ, 0x1f, R154 ;  /* 0x0000001fff037819 */ /* 0x000fe2000001149a */
[----:B------:R-:W-:Y:S01]  /*0e70*/  IMAD.IADD R23, R0, 0x1, R13 ;  /* 0x0000000100177824 */ /* 0x000fe200078e020d */
[----:B------:R0:W-:Y:S01]  /*0e80*/  STL [R1+0x44c], R0 ;  /* 0x00044c0001007387 */ /* 0x0001e20000100800 */
[C---:B------:R-:W-:Y:S01]  /*0e90*/  VIADD R211, R19.reuse, 0x180 ;  /* 0x0000018013d37836 */ /* 0x040fe20000000000 */
[----:B------:R-:W-:Y:S01]  /*0ea0*/  SHF.R.S32.HI R3, RZ, 0x1f, R152 ;  /* 0x0000001fff037819 */ /* 0x000fe20000011498 */
[----:B------:R-:W-:Y:S01]  /*0eb0*/  IMAD.SHL.U32 R16, R4, 0x8, RZ ;  /* 0x0000000804107824 */ /* 0x000fe200078e00ff */
[----:B------:R-:W-:Y:S01]  /*0ec0*/  SHF.R.S32.HI R4, RZ, 0x1f, R153 ;  /* 0x0000001fff047819 */ /* 0x000fe20000011499 */
[----:B------:R-:W-:Y:S01]  /*0ed0*/  VIADD R210, R19, 0x1c0 ;  /* 0x000001c013d27836 */ /* 0x000fe20000000000 */
[----:B------:R-:W-:Y:S01]  /*0ee0*/  SHF.R.S32.HI R208, RZ, 0x3, R208 ;  /* 0x00000003ffd07819 */ /* 0x000fe200000114d0 */
[C---:B------:R-:W-:Y:S01]  /*0ef0*/  VIADD R207, R23.reuse, 0x8 ;  /* 0x0000000817cf7836 */ /* 0x040fe20000000000 */
[----:B------:R-:W-:Y:S01]  /*0f00*/  STL [R1+0x454], R16 ;  /* 0x0004541001007387 */ /* 0x000fe20000100800 */
[----:B------:R-:W-:Y:S01]  /*0f10*/  VIADD R206, R23, 0x10 ;  /* 0x0000001017ce7836 */ /* 0x000fe20000000000 */
[----:B0-----:R-:W-:Y:S01]  /*0f20*/  SHF.R.S32.HI R0, RZ, 0x1f, R211 ;  /* 0x0000001fff007819 */ /* 0x001fe200000114d3 */
[----:B------:R-:W-:Y:S01]  /*0f30*/  IMAD R4, R11, 0x8, R22 ;  /* 0x000000080b047824 */ /* 0x000fe200078e0216 */
        /* <DEDUP_REMOVED lines=59> */
[----:B------:R-:W-:Y:S01]  /*12f0*/  IMAD.U32 R16, R5, 0x40, R16 ;  /* 0x0000004005107824 */ /* 0x000fe200078e0010 */
[----:B------:R-:W-:-:S02]  /*1300*/  SHF.R.S32.HI R216, RZ, 0x1f, R177 ;  /* 0x0000001fffd87819 */ /* 0x000fc400000114b1 */
[----:B------:R-:W-:Y:S01]  /*1310*/  SHF.R.S32.HI R215, RZ, 0x1f, R176 ;  /* 0x0000001fffd77819 */ /* 0x000fe200000114b0 */
[----:B------:R-:W-:Y:S01]  /*1320*/  IMAD.WIDE R16, R16, 0x2, R14 ;  /* 0x0000000210107825 */ /* 0x000fe200078e020e */
[----:B------:R-:W-:Y:S02]  /*1330*/  SHF.R.S32.HI R214, RZ, 0x1f, R159 ;  /* 0x0000001fffd67819 */ /* 0x000fe4000001149f */
[----:B------:R-:W-:-:S07]  /*1340*/  SHF.R.S32.HI R213, RZ, 0x1f, R158 ;  /* 0x0000001fffd57819 */ /* 0x000fce000001149e */
.L_x_6418:
[----:B------:R-:W-:Y:S01]  /*1350*/  ULDC.64 UR8, c[0x0][0xb20] ;  /* 0x0002c80000087ab9 */ /* 0x000fe20000000a00 */
[----:B------:R-:W-:Y:S02]  /*1360*/  ULOP3.LUT UR61, UR7, 0xff0000, URZ, 0xc0, !UPT ;  /* 0x00ff0000073d7892 */ /* 0x000fe4000f8ec03f */
[----:B------:R-:W-:Y:S01]  /*1370*/  UISETP.NE.U32.AND UP0, UPT, UR8, URZ, UPT ;  /* 0x0000003f0800728c */ /* 0x000fe2000bf05070 */
[----:B------:R-:W-:-:S03]  /*1380*/  ULDC UR48, c[0x0][0x2f0] ;  /* 0x0000bc0000307ab9 */ /* 0x000fc60000000800 */
        /* <DEDUP_REMOVED lines=9> */
[----:B01-3--:R-:W-:Y:S02]  /*1420*/  IMAD.U32 R4, RZ, RZ, UR8 ;  /* 0x00000008ff047e24 */ /* 0x00bfe4000f8e00ff */
[----:B----4-:R-:W-:Y:S01]  /*1430*/  IMAD.U32 R5, RZ, RZ, UR9 ;  /* 0x00000009ff057e24 */ /* 0x010fe2000f8e00ff */
[----:B------:R-:W-:-:S03]  /*1440*/  @UP1 UIMAD.WIDE UR8, UR6, 0x4, UR10 ;  /* 0x00000004060818a5 */ /* 0x000fc6000f8e020a */
[----:B------:R-:W-:Y:S01]  /*1450*/  ULDC.64 UR10, c[0x0][0xb18] ;  /* 0x0002c600000a7ab9 */ /* 0x000fe20000000a00 */
[----:B--2---:R-:W2:Y:S02]  /*1460*/  @P0 LDG.E R4, desc[UR36][R4.64] ;  /* 0x0000002404040981 */ /* 0x004ea4000c1e1900 */
[----:B------:R-:W-:Y:S02]  /*1470*/  IMAD.U32 R6, RZ, RZ, UR8 ;  /* 0x00000008ff067e24 */ /* 0x000fe4000f8e00ff */
[----:B------:R-:W-:Y:S01]  /*1480*/  IMAD.U32 R7, RZ, RZ, UR9 ;  /* 0x00000009ff077e24 */ /* 0x000fe2000f8e00ff */
[----:B------:R-:W-:-:S04]  /*1490*/  ULDC.64 UR8, c[0x0][0x418] ;  /* 0x0001060000087ab9 */ /* 0x000fc80000000a00 */
[----:B------:R-:W3:Y:S01]  /*14a0*/  @P2 LDG.E R6, desc[UR36][R6.64] ;  /* 0x0000002406062981 */ /* 0x000ee2000c1e1900 */
[----:B------:R-:W-:Y:S01]  /*14b0*/  UISETP.NE.U32.AND UP0, UPT, UR8, URZ, UPT ;  /* 0x0000003f0800728c */ /* 0x000fe2000bf05070 */
[----:B------:R-:W-:Y:S01]  /*14c0*/  ISETP.NE.U32.AND P1, PT, RZ, UR10, PT ;  /* 0x0000000aff007c0c */ /* 0x000fe2000bf25070 */
[----:B------:R-:W-:Y:S02]  /*14d0*/  ULOP3.LUT UR8, UR7, 0xff000000, URZ, 0xc0, !UPT ;  /* 0xff00000007087892 */ /* 0x000fe4000f8ec03f */
[----:B------:R-:W-:Y:S01]  /*14e0*/  IMAD.U32 R212, RZ, RZ, UR7 ;  /* 0x00000007ffd47e24 */ /* 0x000fe2000f8e00ff */
[----:B------:R-:W-:Y:S01]  /*14f0*/  UISETP.NE.AND.EX UP0, UPT, UR9, URZ, UPT, UP0 ;  /* 0x0000003f0900728c */ /* 0x000fe2000bf05300 */
[----:B------:R-:W-:Y:S01]  /*1500*/  ISETP.NE.AND.EX P1, PT, RZ, UR11, PT, P1 ;  /* 0x0000000bff007c0c */ /* 0x000fe2000bf25310 */
[----:B------:R-:W-:Y:S01]  /*1510*/  USHF.R.U32.HI UR8, URZ, 0x8, UR8 ;  /* 0x000000083f087899 */ /* 0x000fe20008011608 */
[----:B------:R-:W-:Y:S01]  /*1520*/  ULDC UR9, c[0x0][0x424] ;  /* 0x0001090000097ab9 */ /* 0x000fe20000000800 */
[----:B------:R-:W-:Y:S01]  /*1530*/  UMOV UR4, URZ ;  /* 0x0000003f00047c82 */ /* 0x000fe20008000000 */
[----:B------:R-:W-:-:S02]  /*1540*/  USEL UR9, UR9, 0x1, UP0 ;  /* 0x0000000109097887 */ /* 0x000fc40008000000 */
[----:B------:R-:W-:Y:S02]  /*1550*/  ULEA.HI UR61, UR61, UR8, URZ, 0x10 ;  /* 0x000000083d3d7291 */ /* 0x000fe4000f8f803f */
        /* <DEDUP_REMOVED lines=18> */
.L_x_6271:
[----:B------:R-:W-:Y:S01]  /*1680*/  UMOV UR59, UR5 ;  /* 0x00000005003b7c82 */ /* 0x000fe20008000000 */
        /* <DEDUP_REMOVED lines=9> */
.L_x_6272:
        /* <DEDUP_REMOVED lines=13> */
.L_x_6273:
[----:B------:R-:W0:Y:S01]  /*17f0*/  LDC R0, c[0x0][0xa80] ;  /* 0x0002a000ff007b82 */ /* 0x000e220000000800 */
[----:B------:R-:W-:Y:S01]  /*1800*/  UISETP.NE.AND UP0, UPT, UR58, 0x1, UPT ;  /* 0x000000013a00788c */ /* 0x000fe2000bf05270 */
[----:B------:R1:W-:Y:S01]  /*1810*/  STL.128 [R1+0x1e0], RZ ;  /* 0x0001e0ff01007387 */ /* 0x0003e20000100c00 */
[C---:B------:R-:W-:Y:S01]  /*1820*/  IADD3 R34, P0, R2.reuse, 0x1e0, RZ ;  /* 0x000001e002227810 */ /* 0x040fe20007f1e0ff */
[----:B------:R-:W-:Y:S01]  /*1830*/  UIADD3 UR48, -UR4, UR48, URZ ;  /* 0x0000003004307290 */ /* 0x000fe2000fffe13f */
[----:B------:R-:W-:Y:S01]  /*1840*/  IADD3 R32, P1, R2, 0x210, RZ ;  /* 0x0000021002207810 */ /* 0x000fe20007f3e0ff */
[----:B------:R1:W-:Y:S01]  /*1850*/  STL.128 [R1+0x1f0], RZ ;  /* 0x0001f0ff01007387 */ /* 0x0003e20000100c00 */
[----:B------:R-:W-:Y:S01]  /*1860*/  PLOP3.LUT P2, PT, PT, PT, UP0, 0x80, 0x0 ;  /* 0x000000000000781c */ /* 0x000fe20003f4f008 */
[--C-:B------:R-:W-:Y:S02]  /*1870*/  IMAD.X R35, RZ, RZ, R18.reuse, P0 ;  /* 0x000000ffff237224 */ /* 0x100fe400000e0612 */
[----:B------:R1:W-:Y:S01]  /*1880*/  STL.128 [R1+0x210], RZ ;  /* 0x000210ff01007387 */ /* 0x0003e20000100c00 */
[----:B------:R-:W-:-:S03]  /*1890*/  IMAD.X R33, RZ, RZ, R18, P1 ;  /* 0x000000ffff217224 */ /* 0x000fc600008e0612 */
[----:B------:R1:W-:Y:S04]  /*18a0*/  STL.128 [R1+0x220], RZ ;  /* 0x000220ff01007387 */ /* 0x0003e80000100c00 */
[----:B------:R1:W-:Y:S04]  /*18b0*/  STL.128 [R1+0x230], RZ ;  /* 0x000230ff01007387 */ /* 0x0003e80000100c00 */
[----:B------:R1:W-:Y:S04]  /*18c0*/  STL.128 [R1+0x240], RZ ;  /* 0x000240ff01007387 */ /* 0x0003e80000100c00 */
[----:B0-----:R1:W-:Y:S04]  /*18d0*/  STL [R1+0x200], R0 ;  /* 0x0002000001007387 */ /* 0x0013e80000100800 */
[----:B------:R1:W-:Y:S04]  /*18e0*/  STL.128 [R1+0x250], RZ ;  /* 0x000250ff01007387 */ /* 0x0003e80000100c00 */
        /* <DEDUP_REMOVED lines=26> */
[----:B------:R1:W-:Y:S01]  /*1a90*/  STL.128 [R1+0x400], RZ ;  /* 0x000400ff01007387 */ /* 0x0003e20000100c00 */
[----:B------:R-:W-:Y:S05]  /*1aa0*/  @!P2 BRA `(.L_x_6274) ;  /* 0x0000008000c0a947 */ /* 0x000fea0003800000 */
[----:B------:R-:W-:Y:S01]  /*1ab0*/  ULDC UR4, c[0x0][0x448] ;  /* 0x0001120000047ab9 */ /* 0x000fe20000000800 */
[----:B------:R-:W-:Y:S02]  /*1ac0*/  USHF.L.U32 UR8, UR5, 0x6, URZ ;  /* 0x0000000605087899 */ /* 0x000fe4000800063f */
[----:B------:R-:W-:Y:S02]  /*1ad0*/  UISETP.NE.AND UP0, UPT, UR4, 0x1, UPT ;  /* 0x000000010400788c */ /* 0x000fe4000bf05270 */
[----:B------:R-:W-:Y:S01]  /*1ae0*/  UIADD3 UR9, UR8, 0x3f, URZ ;  /* 0x0000003f08097890 */ /* 0x000fe2000fffe03f */
[----:B------:R-:W-:Y:S01]  /*1af0*/  ULDC.64 UR4, c[0x0][0xad8] ;  /* 0x0002b60000047ab9 */ /* 0x000fe20000000a00 */
[----:B------:R-:W-:Y:S02]  /*1b00*/  UIADD3 UR10, UR48, 0x1, -UR47 ;  /* 0x00000001300a7890 */ /* 0x000fe4000fffe82f */
[----:B------:R-:W-:-:S05]  /*1b10*/  UISETP.GE.AND UP1, UPT, UR5, 0x1, UPT ;  /* 0x000000010500788c */ /* 0x000fca000bf26270 */
[----:B------:R-:W-:Y:S01]  /*1b20*/  @UP0 UIADD3 UR6, UR8, 0x3f, URZ ;  /* 0x0000003f08060890 */ /* 0x000fe2000fffe03f */
[----:B------:R-:W-:Y:S01]  /*1b30*/  @UP0 ULDC UR7, c[0x0][0x44c] ;  /* 0x0001130000070ab9 */ /* 0x000fe20000000800 */
[----:B------:R-:W-:Y:S02]  /*1b40*/  PLOP3.LUT P1, PT, PT, PT, UP1, 0x80, 0x0 ;  /* 0x000000000000781c */ /* 0x000fe40003f2f018 */
        /* <DEDUP_REMOVED lines=16> */
.L_x_6276:
[----:B------:R-:W-:-:S11]  /*1c50*/  UISETP.NE.AND UP1, UPT, UR5, 0x1, UPT ;  /* 0x000000010500788c */ /* 0x000fd6000bf25270 */
[----:B------:R-:W-:Y:S02]  /*1c60*/  @UP1 ULDC.64 UR10, c[0x0][0xae0] ;  /* 0x0002b800000a1ab9 */ /* 0x000fe40000000a00 */
[----:B------:R-:W-:-:S04]  /*1c70*/  UIMAD.WIDE.U32 UR6, UR9, UR10, URZ ;  /* 0x0000000a090672a5 */ /* 0x000fc8000f8e003f */
[----:B------:R-:W-:-:S12]  /*1c80*/  @UP1 USHF.R.U32.HI UR9, URZ, UR11, UR7 ;  /* 0x0000000b3f091299 */ /* 0x000fd80008011607 */
.L_x_6277:
[----:B------:R-:W-:-:S04]  /*1c90*/  UIMAD UR9, UR9, UR5, UR5 ;  /* 0x00000005090972a4 */ /* 0x000fc8000f8e0205 */
[----:B------:R-:W-:-:S04]  /*1ca0*/  UISETP.LT.AND UP1, UPT, UR4, UR9, UPT ;  /* 0x000000090400728c */ /* 0x000fc8000bf21270 */
[----:B------:R-:W-:-:S12]  /*1cb0*/  USEL UR4, UR4, UR9, UP1 ;  /* 0x0000000904047287 */ /* 0x000fd80008800000 */
.L_x_6275:
[----:B------:R-:W-:Y:S02]  /*1cc0*/  UIADD3 UR9, UR48, 0x3f, URZ ;  /* 0x0000003f30097890 */ /* 0x000fe4000fffe03f */
[----:B------:R-:W-:Y:S02]  /*1cd0*/  UIADD3 UR10, UR4, 0x3f, URZ ;  /* 0x0000003f040a7890 */ /* 0x000fe4000fffe03f */
[----:B------:R-:W-:Y:S02]  /*1ce0*/  USHF.R.S32.HI UR4, URZ, 0x1f, UR9 ;  /* 0x0000001f3f047899 */ /* 0x000fe40008011409 */
[----:B------:R-:W-:Y:S01]  /*1cf0*/  USHF.R.S32.HI UR11, URZ, 0x1f, UR10 ;  /* 0x0000001f3f0b7899 */ /* 0x000fe2000801140a */
[----:B------:R-:W-:Y:S01]  /*1d00*/  @UP0 ULDC UR6, c[0x0][0x44c] ;  /* 0x0001130000060ab9 */ /* 0x000fe20000000800 */
[----:B------:R-:W-:Y:S02]  /*1d10*/  ULEA.HI UR4, UR4, UR9, URZ, 0x6 ;  /* 0x0000000904047291 */ /* 0x000fe4000f8f303f */
[----:B------:R-:W-:-:S02]  /*1d20*/  ULEA.HI UR11, UR11, UR10, URZ, 0x6 ;  /* 0x0000000a0b0b7291 */ /* 0x000fc4000f8f303f */
[----:B------:R-:W-:Y:S01]  /*1d30*/  UIMAD.WIDE.U32 UR6, UR8, UR6, URZ ;  /* 0x00000006080672a5 */ /* 0x000fe2000f8e003f */
[----:B------:R-:W-:Y:S01]  /*1d40*/  @UP0 ULDC UR9, c[0x0][0x450] ;  /* 0x0001140000090ab9 */ /* 0x000fe20000000800 */
[----:B------:R-:W-:Y:S02]  /*1d50*/  USHF.R.S32.HI UR4, URZ, 0x6, UR4 ;  /* 0x000000063f047899 */ /* 0x000fe40008011404 */
[----:B------:R-:W-:Y:S02]  /*1d60*/  USHF.R.S32.HI UR11, URZ, 0x6, UR11 ;  /* 0x000000063f0b7899 */ /* 0x000fe4000801140b */
[----:B------:R-:W-:Y:S02]  /*1d70*/  @UP0 USHF.R.U32.HI UR8, URZ, UR9, UR7 ;  /* 0x000000093f080299 */ /* 0x000fe40008011607 */
[----:B------:R-:W-:Y:S02]  /*1d80*/  UISETP.LT.AND UP0, UPT, UR4, UR11, UPT ;  /* 0x0000000b0400728c */ /* 0x000fe4000bf01270 */
[----:B------:R-:W-:Y:S01]  /*1d90*/  UIADD3 UR8, UR8, UR48, -UR47 ;  /* 0x0000003008087290 */ /* 0x000fe2000fffe82f */
[----:B------:R-:W-:Y:S01]  /*1da0*/  ULDC UR6, c[0x0][0xad4] ;  /* 0x0002b50000067ab9 */ /* 0x000fe20000000800 */
[----:B------:R-:W-:-:S02]  /*1db0*/  USEL UR11, UR4, UR11, UP0 ;  /* 0x0000000b040b7287 */ /* 0x000fc40008000000 */
        /* <DEDUP_REMOVED lines=12> */
.L_x_6279:
[----:B------:R-:W-:-:S11]  /*1e80*/  UISETP.NE.AND UP0, UPT, UR5, 0x1, UPT ;  /* 0x000000010500788c */ /* 0x000fd6000bf05270 */
[----:B------:R-:W-:Y:S02]  /*1e90*/  @UP0 ULDC.64 UR12, c[0x0][0xae0] ;  /* 0x0002b800000c0ab9 */ /* 0x000fe40000000a00 */
[----:B------:R-:W-:-:S04]  /*1ea0*/  UIMAD.WIDE.U32 UR6, UR8, UR12, URZ ;  /* 0x0000000c080672a5 */ /* 0x000fc8000f8e003f */
[----:B------:R-:W-:-:S12]  /*1eb0*/  @UP0 USHF.R.U32.HI UR8, URZ, UR13, UR7 ;  /* 0x0000000d3f080299 */ /* 0x000fd80008011607 */
.L_x_6280:
[----:B------:R-:W-:-:S04]  /*1ec0*/  UIMAD UR5, UR8, UR5, URZ ;  /* 0x00000005080572a4 */ /* 0x000fc8000f8e023f */
[----:B------:R-:W-:-:S04]  /*1ed0*/  UISETP.LT.AND UP0, UPT, UR4, UR5, UPT ;  /* 0x000000050400728c */ /* 0x000fc8000bf01270 */
[----:B------:R-:W-:-:S12]  /*1ee0*/  USEL UR4, UR4, UR5, !UP0 ;  /* 0x0000000504047287 */ /* 0x000fd8000c000000 */
.L_x_6278:
        /* <DEDUP_REMOVED lines=15> */
[-C--:B-1----:R-:W-:Y:S01]  /*1fe0*/  IABS R0, R4.reuse ;  /* 0x0000000400007213 */ /* 0x082fe20000000000 */
        /* <DEDUP_REMOVED lines=31> */
.L_x_6281:
[----:B------:R-:W-:Y:S01]  /*21e0*/  UIMAD UR20, UR20, UR4, UR9 ;  /* 0x00000004141472a4 */ /* 0x000fe2000f8e0209 */
[----:B-1----:R-:W-:Y:S02]  /*21f0*/  IMAD.U32 R0, RZ, RZ, UR11 ;  /* 0x0000000bff007e24 */ /* 0x002fe4000f8e00ff */
[----:B------:R-:W-:-:S05]  /*2200*/  IMAD.U32 R3, RZ, RZ, UR4 ;  /* 0x00000004ff037e24 */ /* 0x000fca000f8e00ff */
[----:B------:R-:W-:-:S04]  /*2210*/  VIADDMNMX R0, R3, UR20, R0, PT ;  /* 0x0000001403007c46 */ /* 0x000fc8000b800100 */
[----:B------:R-:W-:Y:S02]  /*2220*/  R2UR UR22, R0 ;  /* 0x00000000001672ca */ /* 0x000fe400000e0000 */
[----:B------:R-:W-:-:S11]  /*2230*/  PRMT R0, RZ, 0x7610, R0 ;  /* 0x00007610ff007816 */ /* 0x000fd60000000000 */
[----:B------:R-:W-:-:S06]  /*2240*/  UISETP.GT.AND UP0, UPT, UR22, UR20, UPT ;  /* 0x000000141600728c */ /* 0x000fcc000bf04270 */
[----:B------:R-:W-:-:S13]  /*2250*/  PLOP3.LUT P0, PT, PT, PT, UP0, 0x80, 0x0 ;  /* 0x000000000000781c */ /* 0x000fda0003f0f008 */
        /* <DEDUP_REMOVED lines=107> */
[----:B------:R-:W0:Y:S04]  /*2910*/  SHFL.IDX PT, R3, R209, RZ, 0x1f ;  /* 0x00001fffd1037589 */ /* 0x000e2800000e0000 */
[----:B--2---:R1:W-:Y:S04]  /*2920*/  STL [R1+0x210], R0 ;  /* 0x0002100001007387 */ /* 0x0043e80000100800 */
[----:B---3--:R-:W-:Y:S04]  /*2930*/  STL [R1+0x214], R8 ;  /* 0x0002140801007387 */ /* 0x008fe80000100800 */
[----:B----4-:R2:W-:Y:S04]  /*2940*/  STL [R1+0x220], R6 ;  /* 0x0002200601007387 */ /* 0x0105e80000100800 */
[----:B------:R-:W3:Y:S04]  /*2950*/  LDL R162, [R1+0x2cc] ;  /* 0x0002cc0001a27983 */ /* 0x000ee80000100800 */
[----:B------:R-:W4:Y:S01]  /*2960*/  LDL R164, [R1+0x2d4] ;  /* 0x0002d40001a47983 */ /* 0x000f220000100800 */
[----:B0-----:R-:W-:-:S03]  /*2970*/  R2UR UR4, R3 ;  /* 0x00000000030472ca */ /* 0x001fc600000e0000 */
        /* <DEDUP_REMOVED lines=15> */
[----:B-1----:R-:W4:Y:S04]  /*2a70*/  LDL R0, [R1+0x3f8] ;  /* 0x0003f80001007983 */ /* 0x002f280000100800 */
[----:B------:R-:W4:Y:S04]  /*2a80*/  LDL R3, [R1+0x3fc] ;  /* 0x0003fc0001037983 */ /* 0x000f280000100800 */
[----:B--2---:R-:W2:Y:S04]  /*2a90*/  LDL R6, [R1+0x400] ;  /* 0x0004000001067983 */ /* 0x004ea80000100800 */
[----:B------:R-:W2:Y:S04]  /*2aa0*/  LDL R7, [R1+0x404] ;  /* 0x0004040001077983 */ /* 0x000ea80000100800 */
[----:B------:R-:W2:Y:S04]  /*2ab0*/  LDL R8, [R1+0x408] ;  /* 0x0004080001087983 */ /* 0x000ea80000100800 */
[----:B------:R-:W2:Y:S01]  /*2ac0*/  LDL R9, [R1+0x40c] ;  /* 0x00040c0001097983 */ /* 0x000ea20000100800 */
[----:B------:R-:W-:-:S04]  /*2ad0*/  ULEA.HI UR5, UR4, UR4, URZ, 0x1 ;  /* 0x0000000404057291 */ /* 0x000fc8000f8f083f */
[----:B------:R-:W-:-:S04]  /*2ae0*/  ULOP3.LUT UR5, UR5, 0x1fffe, URZ, 0xc0, !UPT ;  /* 0x0001fffe05057892 */ /* 0x000fc8000f8ec03f */
[----:B------:R-:W-:-:S04]  /*2af0*/  UIADD3 UR5, UR4, -UR5, URZ ;  /* 0x8000000504057290 */ /* 0x000fc8000fffe03f */
[----:B------:R-:W-:-:S04]  /*2b00*/  ULEA UR5, UR5, UR44, 0xf ;  /* 0x0000002c05057291 */ /* 0x000fc8000f8e783f */
[----:B------:R-:W-:-:S04]  /*2b10*/  UIADD3 UR5, UR5, 0x400, URZ ;  /* 0x0000040005057890 */ /* 0x000fc8000fffe03f */
[----:B------:R-:W-:-:S04]  /*2b20*/  USHF.R.U32.HI UR5, URZ, 0x4, UR5 ;  /* 0x000000043f057899 */ /* 0x000fc80008011605 */
[----:B------:R-:W-:Y:S02]  /*2b30*/  ULOP3.LUT UR5, UR5, 0x3fff, URZ, 0xc0, !UPT ;  /* 0x00003fff05057892 */ /* 0x000fe4000f8ec03f */
[----:B------:R-:W-:Y:S02]  /*2b40*/  UIADD3 UR4, UR44, 0x36400, URZ ;  /* 0x000364002c047890 */ /* 0x000fe4000fffe03f */
[----:B------:R-:W-:Y:S01]  /*2b50*/  ULOP3.LUT UR23, UR5, 0x2000000, URZ, 0xfc, !UPT ;  /* 0x0200000005177892 */ /* 0x000fe2000f8efc3f */
[----:B------:R0:W-:Y:S01]  /*2b60*/  STL [R1+0x2f8], R5 ;  /* 0x0002f80501007387 */ /* 0x0001e20000100800 */
[----:B------:R-:W-:-:S04]  /*2b70*/  USHF.R.U32.HI UR4, URZ, 0x4, UR4 ;  /* 0x000000043f047899 */ /* 0x000fc80008011604 */
[----:B------:R-:W-:Y:S01]  /*2b80*/  LEA R4, R4, UR23, 0xc ;  /* 0x0000001704047c11 */ /* 0x000fe2000f8e60ff */
[----:B0-----:R-:W-:Y:S01]  /*2b90*/  IMAD.MOV.U32 R5, RZ, RZ, 0x40000040 ;  /* 0x40000040ff057424 */ /* 0x001fe200078e00ff */
[----:B------:R0:W-:Y:S02]  /*2ba0*/  STL [R1+0x230], R30 ;  /* 0x0002301e01007387 */ /* 0x0001e40000100800 */
[C---:B------:R-:W-:Y:S01]  /*2bb0*/  R2UR UR14, R4.reuse ;  /* 0x00000000040e72ca */ /* 0x040fe200000e0000 */
[----:B------:R-:W-:Y:S01]  /*2bc0*/  ULOP3.LUT UR4, UR4, 0x3fff, URZ, 0xc0, !UPT ;  /* 0x00003fff04047892 */ /* 0x000fe2000f8ec03f */
[----:B------:R1:W-:Y:S01]  /*2bd0*/  STL [R1+0x324], R31 ;  /* 0x0003241f01007387 */ /* 0x0003e20000100800 */
[----:B------:R-:W-:Y:S02]  /*2be0*/  R2UR UR15, R5 ;  /* 0x00000000050f72ca */ /* 0x000fe400000e0000 */
[----:B------:R-:W-:Y:S01]  /*2bf0*/  ULOP3.LUT UR12, UR4, 0x10000, URZ, 0xfc, !UPT ;  /* 0x00010000040c7892 */ /* 0x000fe2000f8efc3f */
[----:B0-----:R-:W-:-:S02]  /*2c00*/  VIADD R30, R4, 0x80 ;  /* 0x00000080041e7836 */ /* 0x001fc40000000000 */
[----:B-1----:R-:W-:Y:S01]  /*2c10*/  IMAD.MOV.U32 R31, RZ, RZ, 0x40000040 ;  /* 0x40000040ff1f7424 */ /* 0x002fe200078e00ff */
[----:B------:R-:W-:Y:S02]  /*2c20*/  STL [R1+0x218], R84 ;  /* 0x0002185401007387 */ /* 0x000fe40000100800 */
[----:B------:R-:W-:Y:S02]  /*2c30*/  R2UR UR18, R30 ;  /* 0x000000001e1272ca */ /* 0x000fe400000e0000 */
[----:B------:R-:W-:Y:S01]  /*2c40*/  STL [R1+0x21c], R86 ;  /* 0x00021c5601007387 */ /* 0x000fe20000100800 */
[----:B------:R-:W-:-:S03]  /*2c50*/  R2UR UR19, R31 ;  /* 0x000000001f1372ca */ /* 0x000fc600000e0000 */
        /* <DEDUP_REMOVED lines=98> */
[----:B------:R-:W-:Y:S01]  /*3280*/  UMOV UR13, 0x40000040 ;  /* 0x40000040000d7882 */ /* 0x000fe20000000000 */
[----:B0-----:R-:W-:-:S06]  /*3290*/  WARPGROUP.ARRIVE ;  /* 0x00000000000079c5 */ /* 0x001fcc0000000000 */
[----:B------:R-:W-:Y:S01]  /*32a0*/  HGMMA.64x256x16.F32 R24, gdesc[UR12].tnspB, RZ, !UPT, gsb0 ;  /* 0x43e000000c1879f0 */ /* 0x000fe2000c0008ff */
[----:B------:R-:W-:Y:S01]  /*32b0*/  UIADD3 UR16, UR12, 0x2, URZ ;  /* 0x000000020c107890 */ /* 0x000fe2000fffe03f */
        /* <DEDUP_REMOVED lines=19> */
[----:B--2---:R0:W-:Y:S04]  /*33f0*/  STL [R1+0x400], R6 ;  /* 0x0004000601007387 */ /* 0x0041e80000100800 */
[----:B------:R1:W-:Y:S04]  /*3400*/  STL [R1+0x404], R7 ;  /* 0x0004040701007387 */ /* 0x0003e80000100800 */
[----:B------:R-:W-:Y:S04]  /*3410*/  STL [R1+0x408], R8 ;  /* 0x0004080801007387 */ /* 0x000fe80000100800 */
[----:B------:R-:W-:Y:S01]  /*3420*/  STL [R1+0x40c], R9 ;  /* 0x00040c0901007387 */ /* 0x000fe20000100800 */
[----:B------:R-:W-:Y:S01]  /*3430*/  UMOV UR17, 0x40000040 ;  /* 0x4000004000117882 */ /* 0x000fe20000000000 */
[----:B0-----:R-:W-:-:S02]  /*3440*/  VIADD R6, R4, 0x100 ;  /* 0x0000010004067836 */ /* 0x001fc40000000000 */
[----:B-1----:R-:W-:Y:S01]  /*3450*/  IMAD.MOV.U32 R7, RZ, RZ, 0x40000040 ;  /* 0x40000040ff077424 */ /* 0x002fe200078e00ff */
[----:B------:R-:W-:Y:S01]  /*3460*/  UIADD3 UR4, UR12, 0x4, URZ ;  /* 0x000000040c047890 */ /* 0x000fe2000fffe03f */
[----:B------:R-:W-:Y:S01]  /*3470*/  UMOV UR5, 0x40000040 ;  /* 0x4000004000057882 */ /* 0x000fe20000000000 */
        /* <DEDUP_REMOVED lines=33> */
[----:B------:R-:W-:Y:S01]  /*3690*/  IMAD.MOV.U32 R5, RZ, RZ, 0x40000040 ;  /* 0x40000040ff057424 */ /* 0x000fe200078e00ff */
[----:B------:R-:W-:Y:S01]  /*36a0*/  UIADD3 UR8, UR12, 0x6, URZ ;  /* 0x000000060c087890 */ /* 0x000fe2000fffe03f */
[----:B------:R-:W-:Y:S01]  /*36b0*/  UMOV UR9, 0x40000040 ;  /* 0x4000004000097882 */ /* 0x000fe20000000000 */
[----:B------:R1:W5:Y:S01]  /*36c0*/  LDL R3, [R1+0x1c0] ;  /* 0x0001c00001037983 */ /* 0x0003620000100800 */
[----:B0-----:R-:W-:-:S06]  /*36d0*/  WARPGROUP.ARRIVE ;  /* 0x00000000000079c5 */ /* 0x001fcc0000000000 */
[----:B------:R-:W-:Y:S01]  /*36e0*/  HGMMA.64x256x16.F32 R24, gdesc[UR16].tnspB, R24, gsb0 ;  /* 0x43e00000101879f0 */ /* 0x000fe20008000818 */
[----:B------:R-:W-:Y:S02]  /*36f0*/  R2UR UR6, R6 ;  /* 0x00000000060672ca */ /* 0x000fe400000e0000 */
[----:B------:R-:W-:Y:S01]  /*3700*/  R2UR UR7, R7 ;  /* 0x00000000070772ca */ /* 0x000fe200000e0000 */
[----:B------:R-:W-:Y:S01]  /*3710*/  VIADD R4, R4, 0x180 ;  /* 0x0000018004047836 */ /* 0x000fe20000000000 */
[----:B------:R-:W-:-:S04]  /*3720*/  R2UR UR11, R5 ;  /* 0x00000000050b72ca */ /* 0x000fc800000e0000 */
        /* <DEDUP_REMOVED lines=107> */
[----:B--2---:R-:W2:Y:S04]  /*3de0*/  LDL R76, [R1+0x21c] ;  /* 0x00021c00014c7983 */ /* 0x004ea80000100800 */
[----:B------:R-:W2:Y:S04]  /*3df0*/  LDL R4, [R1+0x220] ;  /* 0x0002200001047983 */ /* 0x000ea80000100800 */
[----:B------:R-:W2:Y:S04]  /*3e00*/  LDL R78, [R1+0x224] ;  /* 0x00022400014e7983 */ /* 0x000ea80000100800 */
[----:B---3--:R-:W3:Y:S04]  /*3e10*/  LDL R80, [R1+0x228] ;  /* 0x0002280001507983 */ /* 0x008ee80000100800 */
[----:B------:R-:W3:Y:S04]  /*3e20*/  LDL R82, [R1+0x22c] ;  /* 0x00022c0001527983 */ /* 0x000ee80000100800 */
[----:B------:R-:W3:Y:S04]  /*3e30*/  LDL R6, [R1+0x230] ;  /* 0x0002300001067983 */ /* 0x000ee80000100800 */
[----:B----4-:R-:W4:Y:S04]  /*3e40*/  LDL R84, [R1+0x234] ;  /* 0x0002340001547983 */ /* 0x010f280000100800 */
[----:B------:R-:W4:Y:S04]  /*3e50*/  LDL R86, [R1+0x238] ;  /* 0x0002380001567983 */ /* 0x000f280000100800 */
[----:B-1----:R-:W4:Y:S04]  /*3e60*/  LDL R88, [R1+0x23c] ;  /* 0x00023c0001587983 */ /* 0x002f280000100800 */
        /* <DEDUP_REMOVED lines=244> */
[----:B------:R-:W-:Y:S06]  /*4db0*/  BAR.ARV 0xf, 0x100 ;  /* 0x03c4000000007b1d */ /* 0x000fec0000002000 */
[----:B------:R-:W-:-:S13]  /*4dc0*/  ISETP.NE.AND P0, PT, RZ, UR58, PT ;  /* 0x0000003aff007c0c */ /* 0x000fda000bf05270 */
[----:B0-----:R-:W-:Y:S05]  /*4dd0*/  @P0 BRA `(.L_x_6283) ;  /* 0x0000000000040947 */ /* 0x001fea0003800000 */
[----:B------:R-:W-:Y:S01]  /*4de0*/  BPT.TRAP 0x1 ;  /* 0x000000040000795c */ /* 0x000fe20000300000 */
.L_x_6283:
[----:B------:R-:W-:Y:S01]  /*4df0*/  UIADD3 UR6, UR22, -0x2, URZ ;  /* 0xfffffffe16067890 */ /* 0x000fe2000fffe03f */
[----:B-----5:R-:W-:Y:S01]  /*4e00*/  LEA R3, R3, UR44, 0x3 ;  /* 0x0000002c03037c11 */ /* 0x020fe2000f8e18ff */
[----:B------:R-:W-:Y:S02]  /*4e10*/  IMAD.U32 R0, RZ, RZ, UR21 ;  /* 0x00000015ff007e24 */ /* 0x000fe4000f8e00ff */
[----:B------:R-:W-:Y:S02]  /*4e20*/  UISETP.GE.AND UP0, UPT, UR6, UR20, UPT ;  /* 0x000000140600728c */ /* 0x000fe4000bf06270 */
[----:B------:R-:W-:-:S04]  /*4e30*/  VIADD R3, R3, 0x38860 ;  /* 0x0003886003037836 */ /* 0x000fc80000000000 */
[----:B------:R-:W-:Y:S02]  /*4e40*/  PLOP3.LUT P0, PT, PT, PT, UP0, 0x80, 0x0 ;  /* 0x000000000000781c */ /* 0x000fe40003f0f008 */
[----:B------:R-:W-:-:S04]  /*4e50*/  PRMT R3, R0, 0x654, R3 ;  /* 0x0000065400037816 */ /* 0x000fc80000000003 */
[----:B------:R0:W-:Y:S07]  /*4e60*/  SYNCS.ARRIVE.TRANS64.RED.A1T0 RZ, [R3+URZ], RZ ;  /* 0x000000ff03ff79a7 */ /* 0x0001ee000810043f */
[----:B------:R-:W-:Y:S05]  /*4e70*/  @!P0 BRA `(.L_x_6284) ;  /* 0x0000003c00708947 */ /* 0x000fea0003800000 */
[----:B------:R-:W-:-:S05]  /*4e80*/  UMOV UR22, UR6 ;  /* 0x0000000600167c82 */ /* 0x000fca0008000000 */
.L_x_6286:
        /* <DEDUP_REMOVED lines=60> */
[----:B-1----:R-:W4:Y:S04]  /*5250*/  LDL.64 R4, [R1+0x3c8] ;  /* 0x0003c80001047983 */ /* 0x002f280000100a00 */
[----:B------:R-:W4:Y:S04]  /*5260*/  LDL.64 R12, [R1+0x3d8] ;  /* 0x0003d800010c7983 */ /* 0x000f280000100a00 */
[----:B------:R-:W4:Y:S04]  /*5270*/  LDL.64 R10, [R1+0x3e8] ;  /* 0x0003e800010a7983 */ /* 0x000f280000100a00 */
[----:B------:R-:W4:Y:S04]  /*5280*/  LDL.64 R8, [R1+0x3f8] ;  /* 0x0003f80001087983 */ /* 0x000f280000100a00 */
[----:B------:R-:W4:Y:S01]  /*5290*/  LDL.64 R6, [R1+0x408] ;  /* 0x0004080001067983 */ /* 0x000f220000100a00 */
[----:B--2---:R-:W-:-:S05]  /*52a0*/  IMAD R138, R0, 0x40, R22 ;  /* 0x00000040008a7824 */ /* 0x004fca00078e0216 */
[----:B------:R-:W-:Y:S01]  /*52b0*/  LEA R138, R138, UR44, 0x2 ;  /* 0x0000002c8a8a7c11 */ /* 0x000fe2000f8e10ff */
[----:B------:R-:W-:Y:S06]  /*52c0*/  BAR.SYNC.DEFER_BLOCKING 0xe, 0x100 ;  /* 0x0384000000007b1d */ /* 0x000fec0000010000 */
[----:B0-----:R-:W3:Y:S04]  /*52d0*/  LDS R3, [R138+0x38400] ;  /* 0x038400008a037984 */ /* 0x001ee80000000800 */
[----:B------:R-:W0:Y:S01]  /*52e0*/  LDS R138, [R138+0x38420] ;  /* 0x038420008a8a7984 */ /* 0x000e220000000800 */
        /* <DEDUP_REMOVED lines=60> */
[-C--:B------:R-:W-:Y:S01]  /*56b0*/  FMUL.FTZ R80, R80, R3.reuse ;  /* 0x0000000350507220 */ /* 0x080fe20000410000 */
[----:B------:R-:W-:Y:S01]  /*56c0*/  FMUL.FTZ R81, R81, R3 ;  /* 0x0000000351517220 */ /* 0x000fe20000410000 */
[C---:B------:R-:W-:Y:S01]  /*56d0*/  FMUL.FTZ R79, R3.reuse, R79 ;  /* 0x0000004f034f7220 */ /* 0x040fe20000410000 */
[----:B------:R-:W-:Y:S01]  /*56e0*/  FMUL.FTZ R78, R3, R78 ;  /* 0x0000004e034e7220 */ /* 0x000fe20000410000 */
[C---:B0-----:R-:W-:Y:S01]  /*56f0*/  FMUL.FTZ R77, R138.reuse, R77 ;  /* 0x0000004d8a4d7220 */ /* 0x041fe20000410000 */
        /* <DEDUP_REMOVED lines=90> */
[----:B------:R0:W-:Y:S01]  /*5ca0*/  STL.64 [R1+0x3f0], R72 ;  /* 0x0003f04801007387 */ /* 0x0001e20000100a00 */
[C---:B------:R-:W-:Y:S01]  /*5cb0*/  FMUL.FTZ R7, R138.reuse, R7 ;  /* 0x000000078a077220 */ /* 0x040fe20000410000 */
[----:B------:R-:W-:Y:S02]  /*5cc0*/  FMUL.FTZ R6, R138, R6 ;  /* 0x000000068a067220 */ /* 0x000fe40000410000 */
        /* <DEDUP_REMOVED lines=322> */
[----:B------:R-:W-:Y:S01]  /*70f0*/  IMAD.MOV.U32 R5, RZ, RZ, 0x40000040 ;  /* 0x40000040ff057424 */ /* 0x000fe200078e00ff */
[----:B------:R-:W3:Y:S01]  /*7100*/  LDL R3, [R1+0x1c8] ;  /* 0x0001c80001037983 */ /* 0x000ee20000100800 */
[----:B------:R-:W-:Y:S01]  /*7110*/  IMAD.MOV.U32 R7, RZ, RZ, 0x40000040 ;  /* 0x40000040ff077424 */ /* 0x000fe200078e00ff */
[----:B------:R-:W-:Y:S02]  /*7120*/  ISETP.NE.AND P0, PT, R0, 0x2, PT ;  /* 0x000000020000780c */ /* 0x000fe40003f05270 */
[----:B------:R0:W-:Y:S01]  /*7130*/  STL [R1+0x1c0], R0 ;  /* 0x0001c00001007387 */ /* 0x0001e20000100800 */
[----:B------:R-:W-:Y:S01]  /*7140*/  R2UR UR15, R5 ;  /* 0x00000000050f72ca */ /* 0x000fe200000e0000 */
[----:B------:R-:W-:Y:S01]  /*7150*/  IMAD.MOV.U32 R5, RZ, RZ, 0x40000040 ;  /* 0x40000040ff057424 */ /* 0x000fe200078e00ff */
[----:B------:R-:W-:Y:S01]  /*7160*/  R2UR UR19, R7 ;  /* 0x00000000071372ca */ /* 0x000fe200000e0000 */
[----:B------:R-:W-:-:S03]  /*7170*/  IMAD.MOV.U32 R7, RZ, RZ, 0x40000040 ;  /* 0x40000040ff077424 */ /* 0x000fc600078e00ff */
[----:B------:R-:W-:Y:S02]  /*7180*/  R2UR UR11, R5 ;  /* 0x00000000050b72ca */ /* 0x000fe400000e0000 */
[----:B------:R-:W-:Y:S02]  /*7190*/  R2UR UR7, R7 ;  /* 0x00000000070772ca */ /* 0x000fe400000e0000 */
[----:B0-----:R-:W-:-:S05]  /*71a0*/  @!P0 IMAD.MOV.U32 R0, RZ, RZ, RZ ;  /* 0x000000ffff008224 */ /* 0x001fca00078e00ff */
[----:B------:R-:W-:Y:S02]  /*71b0*/  LEA R4, R0, UR23, 0xc ;  /* 0x0000001700047c11 */ /* 0x000fe4000f8e60ff */
[----:B------:R-:W4:Y:S02]  /*71c0*/  @!P0 LDL R0, [R1+0x1c4] ;  /* 0x0001c40001008983 */ /* 0x000f240000100800 */
[C---:B------:R-:W-:Y:S01]  /*71d0*/  R2UR UR14, R4.reuse ;  /* 0x00000000040e72ca */ /* 0x040fe200000e0000 */
[----:B------:R-:W-:-:S05]  /*71e0*/  VIADD R6, R4, 0x80 ;  /* 0x0000008004067836 */ /* 0x000fca0000000000 */
[----:B------:R-:W-:Y:S01]  /*71f0*/  R2UR UR18, R6 ;  /* 0x00000000061272ca */ /* 0x000fe200000e0000 */
[C---:B------:R-:W-:Y:S02]  /*7200*/  VIADD R6, R4.reuse, 0x100 ;  /* 0x0000010004067836 */ /* 0x040fe40000000000 */
[----:B------:R-:W-:-:S03]  /*7210*/  VIADD R4, R4, 0x180 ;  /* 0x0000018004047836 */ /* 0x000fc60000000000 */
[----:B------:R-:W-:Y:S02]  /*7220*/  R2UR UR6, R6 ;  /* 0x00000000060672ca */ /* 0x000fe400000e0000 */
[----:B------:R-:W-:Y:S01]  /*7230*/  R2UR UR10, R4 ;  /* 0x00000000040a72ca */ /* 0x000fe200000e0000 */
        /* <DEDUP_REMOVED lines=139> */
[----:B------:R-:W-:Y:S04]  /*7af0*/  STL.128 [R1+0x3e0], R140 ;  /* 0x0003e08c01007387 */ /* 0x000fe80000100c00 */
[----:B------:R-:W-:Y:S04]  /*7b00*/  STL.128 [R1+0x3f0], R144 ;  /* 0x0003f09001007387 */ /* 0x000fe80000100c00 */
[----:B------:R-:W-:Y:S04]  /*7b10*/  STL.128 [R1+0x400], R148 ;  /* 0x0004009401007387 */ /* 0x000fe80000100c00 */
[----:B-1----:R-:W2:Y:S04]  /*7b20*/  LDL R138, [R1+0x210] ;  /* 0x00021000018a7983 */ /* 0x002ea80000100800 */
        /* <DEDUP_REMOVED lines=127> */
[----:B---3--:R-:W-:Y:S01]  /*8320*/  VIADD R3, R3, 0x1 ;  /* 0x0000000103037836 */ /* 0x008fe20000000000 */
[----:B------:R-:W-:-:S02]  /*8330*/  UISETP.NE.AND UP0, UPT, UR58, URZ, UPT ;  /* 0x0000003f3a00728c */ /* 0x000fc4000bf05270 */
[----:B--2---:R-:W-:Y:S04]  /*8340*/  STL [R1+0x210], R138 ;  /* 0x0002108a01007387 */ /* 0x004fe80000100800 */
        /* <DEDUP_REMOVED lines=129> */
[----:B------:R-:W-:-:S02]  /*8b60*/  PLOP3.LUT P1, PT, PT, PT, UP0, 0x80, 0x0 ;  /* 0x000000000000781c */ /* 0x000fc40003f2f008 */
[----:B------:R-:W-:-:S05]  /*8b70*/  @!P0 LOP3.LUT R0, R0, 0x1, RZ, 0x3c, !PT ;  /* 0x0000000100008812 */ /* 0x000fca00078e3cff */
[----:B------:R1:W-:Y:S02]  /*8b80*/  @!P0 STL [R1+0x1c4], R0 ;  /* 0x0001c40001008387 */ /* 0x0003e40000100800 */
[----:B-1----:R-:W-:Y:S01]  /*8b90*/  IMAD.U32 R0, RZ, RZ, UR22 ;  /* 0x00000016ff007e24 */ /* 0x002fe2000f8e00ff */
[----:B------:R-:W-:-:S04]  /*8ba0*/  UIADD3 UR22, UR22, -0x1, URZ ;  /* 0xffffffff16167890 */ /* 0x000fc8000fffe03f */
[----:B------:R-:W-:Y:S01]  /*8bb0*/  ISETP.GT.AND P0, PT, R0, UR20, PT ;  /* 0x0000001400007c0c */ /* 0x000fe2000bf04270 */
[----:B0-----:R-:W-:-:S12]  /*8bc0*/  @P1 BRA `(.L_x_6285) ;  /* 0x0000000000041947 */ /* 0x001fd80003800000 */
[----:B------:R-:W-:Y:S01]  /*8bd0*/  BPT.TRAP 0x1 ;  /* 0x000000040000795c */ /* 0x000fe20000300000 */
.L_x_6285:
[----:B-----5:R-:W-:Y:S01]  /*8be0*/  LEA R4, R4, UR44, 0x3 ;  /* 0x0000002c04047c11 */ /* 0x020fe2000f8e18ff */
[----:B------:R-:W-:-:S04]  /*8bf0*/  IMAD.U32 R3, RZ, RZ, UR21 ;  /* 0x00000015ff037e24 */ /* 0x000fc8000f8e00ff */
[----:B------:R-:W-:-:S05]  /*8c00*/  VIADD R4, R4, 0x38860 ;  /* 0x0003886004047836 */ /* 0x000fca0000000000 */
[----:B------:R-:W-:-:S04]  /*8c10*/  PRMT R4, R3, 0x654, R4 ;  /* 0x0000065403047816 */ /* 0x000fc80000000004 */
[----:B------:R1:W-:Y:S01]  /*8c20*/  SYNCS.ARRIVE.TRANS64.RED.A1T0 RZ, [R4+URZ], RZ ;  /* 0x000000ff04ff79a7 */ /* 0x0003e2000810043f */
[----:B------:R-:W-:Y:S05]  /*8c30*/  @P0 BRA `(.L_x_6286) ;  /* 0xffffffc000940947 */ /* 0x000fea000383ffff */
.L_x_6284:
[----:B------:R-:W2:Y:S04]  /*8c40*/  LDL R135, [R1+0x1c0] ;  /* 0x0001c00001877983 */ /* 0x000ea80000100800 */
[----:B------:R-:W3:Y:S04]  /*8c50*/  LDL.64 R6, [R1+0x210] ;  /* 0x0002100001067983 */ /* 0x000ee80000100a00 */
[----:B-1----:R-:W4:Y:S04]  /*8c60*/  LDL.64 R4, [R1+0x220] ;  /* 0x0002200001047983 */ /* 0x002f280000100a00 */
        /* <DEDUP_REMOVED lines=61> */
[----:B0-----:R-:W5:Y:S01]  /*9040*/  LDL R3, [R1+0x1c0] ;  /* 0x0001c00001037983 */ /* 0x001f620000100800 */
[----:B--2---:R-:W-:-:S05]  /*9050*/  IMAD R135, R135, 0x40, R22 ;  /* 0x0000004087877824 */ /* 0x004fca00078e0216 */
[----:B------:R-:W-:Y:S01]  /*9060*/  LEA R135, R135, UR44, 0x2 ;  /* 0x0000002c87877c11 */ /* 0x000fe2000f8e10ff */
[----:B------:R-:W-:Y:S06]  /*9070*/  BAR.SYNC.DEFER_BLOCKING 0xe, 0x100 ;  /* 0x0384000000007b1d */ /* 0x000fec0000010000 */
[----:B------:R-:W3:Y:S04]  /*9080*/  LDS R0, [R135+0x38400] ;  /* 0x0384000087007984 */ /* 0x000ee80000000800 */
[----:B------:R-:W5:Y:S01]  /*9090*/  LDS R135, [R135+0x38420] ;  /* 0x0384200087877984 */ /* 0x000f620000000800 */
[C---:B---3--:R-:W-:Y:S01]  /*90a0*/  FMUL.FTZ R7, R0.reuse, R7 ;  /* 0x0000000700077220 */ /* 0x048fe20000410000 */
[C---:B------:R-:W-:Y:S01]  /*90b0*/  FMUL.FTZ R6, R0.reuse, R6 ;  /* 0x0000000600067220 */ /* 0x040fe20000410000 */
[C---:B----4-:R-:W-:Y:S01]  /*90c0*/  FMUL.FTZ R5, R0.reuse, R5 ;  /* 0x0000000500057220 */ /* 0x050fe20000410000 */
[----:B------:R-:W-:-:S03]  /*90d0*/  FMUL.FTZ R4, R0, R4 ;  /* 0x0000000400047220 */ /* 0x000fc60000410000 */
[----:B------:R0:W-:Y:S04]  /*90e0*/  STL.64 [R1+0x210], R6 ;  /* 0x0002100601007387 */ /* 0x0001e80000100a00 */
[----:B------:R1:W-:Y:S04]  /*90f0*/  STL.64 [R1+0x220], R4 ;  /* 0x0002200401007387 */ /* 0x0003e80000100a00 */
[----:B0-----:R-:W2:Y:S04]  /*9100*/  LDL.64 R6, [R1+0x408] ;  /* 0x0004080001067983 */ /* 0x001ea80000100a00 */
[----:B-1----:R-:W3:Y:S01]  /*9110*/  LDL.64 R4, [R1+0x3e8] ;  /* 0x0003e80001047983 */ /* 0x002ee20000100a00 */
[C---:B-----5:R-:W-:Y:S01]  /*9120*/  FMUL.FTZ R11, R135.reuse, R11 ;  /* 0x0000000b870b7220 */ /* 0x060fe20000410000 */
[C---:B------:R-:W-:Y:S01]  /*9130*/  FMUL.FTZ R10, R135.reuse, R10 ;  /* 0x0000000a870a7220 */ /* 0x040fe20000410000 */
[C---:B------:R-:W-:Y:S01]  /*9140*/  FMUL.FTZ R133, R0.reuse, R133 ;  /* 0x0000008500857220 */ /* 0x040fe20000410000 */
[C---:B------:R-:W-:Y:S01]  /*9150*/  FMUL.FTZ R132, R0.reuse, R132 ;  /* 0x0000008400847220 */ /* 0x040fe20000410000 */
[C---:B------:R-:W-:Y:S01]  /*9160*/  FMUL.FTZ R131, R0.reuse, R131 ;  /* 0x0000008300837220 */ /* 0x040fe20000410000 */
        /* <DEDUP_REMOVED lines=116> */
[----:B------:R-:W-:-:S02]  /*98b0*/  VIADD R134, R134, 0x1 ;  /* 0x0000000186867836 */ /* 0x000fc40000000000 */
[----:B0-----:R-:W-:Y:S01]  /*98c0*/  VIADD R10, R3, 0x1 ;  /* 0x00000001030a7836 */ /* 0x001fe20000000000 */
        /* <DEDUP_REMOVED lines=31> */
[----:B------:R0:W-:Y:S01]  /*9ac0*/  STL.64 [R1+0x228], R72 ;  /* 0x0002284801007387 */ /* 0x0001e20000100a00 */
[C---:B--2---:R-:W-:Y:S01]  /*9ad0*/  FMUL.FTZ R7, R135.reuse, R7 ;  /* 0x0000000787077220 */ /* 0x044fe20000410000 */
[C---:B------:R-:W-:Y:S01]  /*9ae0*/  FMUL.FTZ R6, R135.reuse, R6 ;  /* 0x0000000687067220 */ /* 0x040fe20000410000 */
[C---:B---3--:R-:W-:Y:S01]  /*9af0*/  FMUL.FTZ R5, R135.reuse, R5 ;  /* 0x0000000587057220 */ /* 0x048fe20000410000 */
[----:B------:R-:W-:Y:S01]  /*9b00*/  FMUL.FTZ R4, R135, R4 ;  /* 0x0000000487047220 */ /* 0x000fe20000410000 */
        /* <DEDUP_REMOVED lines=33> */
[----:B------:R-:W-:Y:S01]  /*9d20*/  BSSY B0, `(.L_x_6287) ;  /* 0x0000007000007945 */ /* 0x000fe20003800000 */
[----:B------:R-:W-:-:S11]  /*9d30*/  IMAD.MOV.U32 R0, RZ, RZ, 0x1 ;  /* 0x00000001ff007424 */ /* 0x000fd600078e00ff */
[----:B0-----:R-:W-:Y:S05]  /*9d40*/  @P0 BRA `(.L_x_6288) ;  /* 0x0000000000100947 */ /* 0x001fea0003800000 */
[----:B------:R-:W2:Y:S04]  /*9d50*/  LDL R4, [R1+0x1c4] ;  /* 0x0001c40001047983 */ /* 0x000ea80000100800 */
[----:B------:R0:W-:Y:S01]  /*9d60*/  STL [R1+0x1c0], RZ ;  /* 0x0001c0ff01007387 */ /* 0x0001e20000100800 */
[----:B--2---:R-:W-:-:S05]  /*9d70*/  LOP3.LUT R4, R4, 0x1, RZ, 0x3c, !PT ;  /* 0x0000000104047812 */ /* 0x004fca00078e3cff */
[----:B------:R0:W-:Y:S02]  /*9d80*/  STL [R1+0x1c4], R4 ;  /* 0x0001c40401007387 */ /* 0x0001e40000100800 */
.L_x_6288:
[----:B------:R-:W-:Y:S05]  /*9d90*/  BSYNC B0 ;  /* 0x0000000000007941 */ /* 0x000fea0003800000 */
.L_x_6287:
[----:B------:R-:W-:Y:S05]  /*9da0*/  BRA `(.L_x_6282) ;  /* 0x0000018000b07947 */ /* 0x000fea0003800000 */
.L_x_6274:
[----:B------:R-:W2:Y:S01]  /*9db0*/  LDL R3, [R1+0x450] ;  /* 0x0004500001037983 */ /* 0x000ea20000100800 */
[----:B------:R-:W-:Y:S01]  /*9dc0*/  UIADD3 UR4, UP3, UR38, 0x38860, URZ ;  /* 0x0003886026047890 */ /* 0x000fe2000ff7e03f */
[----:B------:R-:W-:Y:S01]  /*9dd0*/  IMAD.MOV.U32 R11, RZ, RZ, 0x80 ;  /* 0x00000080ff0b7424 */ /* 0x000fe200078e00ff */
[----:B------:R-:W-:Y:S01]  /*9de0*/  UIADD3 UR7, UP2, UR38, 0x38850, URZ ;  /* 0x0003885026077890 */ /* 0x000fe2000ff5e03f */
[----:B------:R-:W-:Y:S01]  /*9df0*/  IMAD.MOV.U32 R5, RZ, RZ, 0x80 ;  /* 0x00000080ff057424 */ /* 0x000fe200078e00ff */
[----:B------:R-:W-:Y:S01]  /*9e00*/  UIADD3 UR11, UP0, UR38, 0x38830, URZ ;  /* 0x00038830260b7890 */ /* 0x000fe2000ff1e03f */
[----:B------:R-:W-:Y:S01]  /*9e10*/  IMAD.MOV.U32 R6, RZ, RZ, 0x80 ;  /* 0x00000080ff067424 */ /* 0x000fe200078e00ff */
[----:B------:R-:W-:Y:S01]  /*9e20*/  UIADD3 UR9, UP1, UR38, 0x38840, URZ ;  /* 0x0003884026097890 */ /* 0x000fe2000ff3e03f */
[----:B------:R-:W-:Y:S01]  /*9e30*/  IMAD.U32 R7, RZ, RZ, UR21 ;  /* 0x00000015ff077e24 */ /* 0x000fe2000f8e00ff */
[----:B------:R-:W-:Y:S01]  /*9e40*/  UIADD3.X UR8, URZ, UR39, URZ, UP2, !UPT ;  /* 0x000000273f087290 */ /* 0x000fe200097fe43f */
[----:B------:R-:W-:Y:S01]  /*9e50*/  IMAD.MOV.U32 R8, RZ, RZ, 0x100 ;  /* 0x00000100ff087424 */ /* 0x000fe200078e00ff */
[----:B------:R-:W-:Y:S01]  /*9e60*/  ULDC UR13, c[0x0][0x448] ;  /* 0x00011200000d7ab9 */ /* 0x000fe20000000800 */
[----:B------:R-:W-:Y:S01]  /*9e70*/  IMAD.U32 R9, RZ, RZ, UR21 ;  /* 0x00000015ff097e24 */ /* 0x000fe2000f8e00ff */
[----:B------:R-:W-:Y:S01]  /*9e80*/  UIADD3.X UR12, URZ, UR39, URZ, UP0, !UPT ;  /* 0x000000273f0c7290 */ /* 0x000fe200087fe43f */
[----:B-1----:R-:W-:Y:S01]  /*9e90*/  IMAD.U32 R0, RZ, RZ, UR7 ;  /* 0x00000007ff007e24 */ /* 0x002fe2000f8e00ff */
[----:B------:R-:W-:Y:S01]  /*9ea0*/  UIADD3.X UR10, URZ, UR39, URZ, UP1, !UPT ;  /* 0x000000273f0a7290 */ /* 0x000fe20008ffe43f */
[----:B------:R-:W-:Y:S01]  /*9eb0*/  IMAD.U32 R12, RZ, RZ, UR5 ;  /* 0x00000005ff0c7e24 */ /* 0x000fe2000f8e00ff */
[----:B------:R-:W-:Y:S01]  /*9ec0*/  UISETP.NE.AND UP4, UPT, UR13, 0x1, UPT ;  /* 0x000000010d00788c */ /* 0x000fe2000bf85270 */
[----:B------:R0:W-:Y:S01]  /*9ed0*/  STL.64 [R1+0x30], R8 ;  /* 0x0000300801007387 */ /* 0x0001e20000100a00 */
[----:B------:R-:W-:Y:S01]  /*9ee0*/  UIADD3 UR40, UR48, 0x1, -UR47 ;  /* 0x0000000130287890 */ /* 0x000fe2000fffe82f */
[----:B------:R-:W-:Y:S01]  /*9ef0*/  IADD3 R37, P0, R2, 0x28, RZ ;  /* 0x0000002802257810 */ /* 0x000fe20007f1e0ff */
[----:B------:R-:W-:Y:S01]  /*9f00*/  UP2UR UR41, UPR, URZ, 0x10 ;  /* 0x000000103f297883 */ /* 0x000fe20008000000 */
[----:B------:R-:W-:Y:S03]  /*9f10*/  STL [R1+0x50], R12 ;  /* 0x0000500c01007387 */ /* 0x000fe60000100800 */
[----:B------:R-:W-:Y:S01]  /*9f20*/  IMAD.X R42, RZ, RZ, R18, P0 ;  /* 0x000000ffff2a7224 */ /* 0x000fe200000e0612 */
[----:B------:R-:W-:Y:S02]  /*9f30*/  STL [R1+0x10], RZ ;  /* 0x000010ff01007387 */ /* 0x000fe40000100800 */
[----:B------:R-:W-:Y:S01]  /*9f40*/  @UP4 ULDC UR7, c[0x0][0x44c] ;  /* 0x0001130000074ab9 */ /* 0x000fe20000000800 */
[----:B0-----:R-:W-:Y:S01]  /*9f50*/  IMAD.U32 R8, RZ, RZ, UR11 ;  /* 0x0000000bff087e24 */ /* 0x001fe2000f8e00ff */
[----:B------:R-:W-:Y:S01]  /*9f60*/  STL [R1+0x38], RZ ;  /* 0x000038ff01007387 */ /* 0x000fe20000100800 */
[----:B------:R-:W-:-:S05]  /*9f70*/  IMAD.U32 R9, RZ, RZ, UR12 ;  /* 0x0000000cff097e24 */ /* 0x000fca000f8e00ff */
[----:B------:R-:W-:Y:S01]  /*9f80*/  STL.64 [R1+0x18], R8 ;  /* 0x0000180801007387 */ /* 0x000fe20000100a00 */
[----:B--2---:R-:W-:Y:S01]  /*9f90*/  R2UR UR6, R3 ;  /* 0x00000000030672ca */ /* 0x004fe200000e0000 */
[----:B------:R-:W-:Y:S01]  /*9fa0*/  IMAD.U32 R3, RZ, RZ, UR8 ;  /* 0x00000008ff037e24 */ /* 0x000fe2000f8e00ff */
[----:B------:R-:W-:-:S11]  /*9fb0*/  USHF.L.U32 UR8, UR5, 0x6, URZ ;  /* 0x0000000605087899 */ /* 0x000fd6000800063f */
[----:B------:R-:W-:Y:S02]  /*9fc0*/  IMAD.U32 R10, RZ, RZ, UR6 ;  /* 0x00000006ff0a7e24 */ /* 0x000fe4000f8e00ff */
[----:B------:R-:W-:Y:S01]  /*9fd0*/  IMAD.U32 R4, RZ, RZ, UR6 ;  /* 0x00000006ff047e24 */ /* 0x000fe2000f8e00ff */
[----:B------:R-:W-:Y:S02]  /*9fe0*/  UIADD3.X UR6, URZ, UR39, URZ, UP3, !UPT ;  /* 0x000000273f067290 */ /* 0x000fe40009ffe43f */
[----:B------:R0:W-:Y:S04]  /*9ff0*/  STL.64 [R1+0x28], R10 ;  /* 0x0000280a01007387 */ /* 0x0001e80000100a00 */
[----:B------:R1:W-:Y:S01]  /*a000*/  STL.128 [R1], R4 ;  /* 0x0000000401007387 */ /* 0x0003e20000100c00 */
[----:B0-----:R-:W-:Y:S01]  /*a010*/  IMAD.U32 R10, RZ, RZ, UR4 ;  /* 0x00000004ff0a7e24 */ /* 0x001fe2000f8e00ff */
[----:B------:R-:W-:Y:S01]  /*a020*/  ULDC.64 UR4, c[0x0][0xad8] ;  /* 0x0002b60000047ab9 */ /* 0x000fe20000000a00 */
[----:B------:R-:W-:Y:S01]  /*a030*/  IMAD.U32 R11, RZ, RZ, UR6 ;  /* 0x00000006ff0b7e24 */ /* 0x000fe2000f8e00ff */
[----:B------:R-:W-:-:S02]  /*a040*/  UISETP.GE.AND UP0, UPT, UR5, 0x1, UPT ;  /* 0x000000010500788c */ /* 0x000fc4000bf06270 */
[----:B------:R-:W-:Y:S02]  /*a050*/  @UP4 UIADD3 UR6, UR8, 0x3f, URZ ;  /* 0x0000003f08064890 */ /* 0x000fe4000fffe03f */
[----:B------:R-:W-:Y:S01]  /*a060*/  UP2UR UR43, UPR, URZ, 0x1 ;  /* 0x000000013f2b7883 */ /* 0x000fe20008000000 */
[----:B-1----:R-:W-:Y:S01]  /*a070*/  IMAD.MOV.U32 R6, RZ, RZ, R10 ;  /* 0x000000ffff067224 */ /* 0x002fe200078e000a */
[----:B------:R-:W-:Y:S01]  /*a080*/  UIMAD.WIDE.U32 UR6, UR6, UR7, URZ ;  /* 0x00000007060672a5 */ /* 0x000fe2000f8e003f */
[----:B------:R-:W-:Y:S01]  /*a090*/  IMAD.MOV.U32 R7, RZ, RZ, R11 ;  /* 0x000000ffff077224 */ /* 0x000fe200078e000b */
[----:B------:R-:W-:Y:S01]  /*a0a0*/  PLOP3.LUT P1, PT, PT, PT, UP0, 0x40, 0x0 ;  /* 0x000000000000781c */ /* 0x000fe20003f2e808 */
[----:B------:R-:W-:Y:S02]  /*a0b0*/  IMAD.MOV.U32 R4, RZ, RZ, R0 ;  /* 0x000000ffff047224 */ /* 0x000fe400078e0000 */
[----:B------:R-:W-:Y:S02]  /*a0c0*/  IMAD.MOV.U32 R5, RZ, RZ, R3 ;  /* 0x000000ffff057224 */ /* 0x000fe400078e0003 */
[----:B------:R-:W-:Y:S01]  /*a0d0*/  IMAD.U32 R10, RZ, RZ, UR9 ;  /* 0x00000009ff0a7e24 */ /* 0x000fe2000f8e00ff */
[----:B------:R-:W-:Y:S01]  /*a0e0*/  UIADD3 UR9, UR8, 0x3f, URZ ;  /* 0x0000003f08097890 */ /* 0x000fe2000fffe03f */
[----:B------:R-:W-:Y:S01]  /*a0f0*/  IMAD.U32 R11, RZ, RZ, UR10 ;  /* 0x0000000aff0b7e24 */ /* 0x000fe2000f8e00ff */
[----:B------:R0:W-:Y:S01]  /*a100*/  STL.128 [R1+0x40], R4 ;  /* 0x0000400401007387 */ /* 0x0001e20000100c00 */
[----:B------:R-:W-:-:S02]  /*a110*/  @UP4 ULDC UR10, c[0x0][0x450] ;  /* 0x00011400000a4ab9 */ /* 0x000fc40000000800 */
[----:B------:R-:W-:Y:S01]  /*a120*/  @UP4 USHF.R.U32.HI UR9, URZ, UR10, UR7 ;  /* 0x0000000a3f094299 */ /* 0x000fe20008011607 */
[----:B------:R0:W-:Y:S03]  /*a130*/  STL.64 [R1+0x20], R10 ;  /* 0x0000200a01007387 */ /* 0x0001e60000100a00 */
[----:B------:R-:W-:-:S04]  /*a140*/  UIADD3 UR6, UR40, UR9, URZ ;  /* 0x0000000928067290 */ /* 0x000fc8000fffe03f */
[----:B------:R-:W-:Y:S01]  /*a150*/  UIADD3 UR4, UR6, UR4, URZ ;  /* 0x0000000406047290 */ /* 0x000fe2000fffe03f */
[----:B------:R-:W-:Y:S11]  /*a160*/  @P1 BRA `(.L_x_6289) ;  /* 0x0000000000441947 */ /* 0x000ff60003800000 */
        /* <DEDUP_REMOVED lines=10> */
.L_x_6290:
[----:B------:R-:W-:-:S11]  /*a210*/  UISETP.NE.AND UP0, UPT, UR5, 0x1, UPT ;  /* 0x000000010500788c */ /* 0x000fd6000bf05270 */
[----:B------:R-:W-:Y:S02]  /*a220*/  @UP0 ULDC.64 UR10, c[0x0][0xae0] ;  /* 0x0002b800000a0ab9 */ /* 0x000fe40000000a00 */
[----:B------:R-:W-:-:S04]  /*a230*/  UIMAD.WIDE.U32 UR6, UR9, UR10, URZ ;  /* 0x0000000a090672a5 */ /* 0x000fc8000f8e003f */
[----:B------:R-:W-:-:S12]  /*a240*/  @UP0 USHF.R.U32.HI UR9, URZ, UR11, UR7 ;  /* 0x0000000b3f090299 */ /* 0x000fd80008011607 */
.L_x_6291:
[----:B------:R-:W-:-:S04]  /*a250*/  UIMAD UR9, UR9, UR5, UR5 ;  /* 0x00000005090972a4 */ /* 0x000fc8000f8e0205 */
[----:B------:R-:W-:-:S04]  /*a260*/  UISETP.LT.AND UP0, UPT, UR4, UR9, UPT ;  /* 0x000000090400728c */ /* 0x000fc8000bf01270 */
[----:B------:R-:W-:-:S12]  /*a270*/  USEL UR4, UR4, UR9, UP0 ;  /* 0x0000000904047287 */ /* 0x000fd80008000000 */
.L_x_6289:
[----:B------:R-:W-:Y:S02]  /*a280*/  UISETP.NE.AND UP0, UPT, UR41, URZ, UPT ;  /* 0x0000003f2900728c */ /* 0x000fe4000bf05270 */
[----:B------:R-:W-:Y:S02]  /*a290*/  UIADD3 UR10, UR48, 0x3f, URZ ;  /* 0x0000003f300a7890 */ /* 0x000fe4000fffe03f */
[----:B------:R-:W-:Y:S02]  /*a2a0*/  UIADD3 UR4, UR4, 0x3f, URZ ;  /* 0x0000003f04047890 */ /* 0x000fe4000fffe03f */
[----:B------:R-:W-:Y:S02]  /*a2b0*/  UISETP.GE.AND UP1, UPT, UR5, 0x1, UPT ;  /* 0x000000010500788c */ /* 0x000fe4000bf26270 */
[----:B------:R-:W-:Y:S02]  /*a2c0*/  USHF.R.S32.HI UR11, URZ, 0x1f, UR10 ;  /* 0x0000001f3f0b7899 */ /* 0x000fe4000801140a */
[----:B------:R-:W-:Y:S01]  /*a2d0*/  USHF.R.S32.HI UR9, URZ, 0x1f, UR4 ;  /* 0x0000001f3f097899 */ /* 0x000fe20008011404 */
[----:B------:R-:W-:Y:S01]  /*a2e0*/  @UP0 ULDC UR6, c[0x0][0x44c] ;  /* 0x0001130000060ab9 */ /* 0x000fe20000000800 */
[----:B------:R-:W-:Y:S01]  /*a2f0*/  ULEA.HI UR11, UR11, UR10, URZ, 0x6 ;  /* 0x0000000a0b0b7291 */ /* 0x000fe2000f8f303f */
[----:B------:R-:W-:Y:S01]  /*a300*/  PLOP3.LUT P0, PT, PT, PT, UP1, 0x40, 0x0 ;  /* 0x000000000000781c */ /* 0x000fe20003f0e818 */
[----:B------:R-:W-:-:S02]  /*a310*/  UIMAD.WIDE.U32 UR6, UR8, UR6, URZ ;  /* 0x00000006080672a5 */ /* 0x000fc4000f8e003f */
[----:B------:R-:W-:Y:S01]  /*a320*/  ULEA.HI UR9, UR9, UR4, URZ, 0x6 ;  /* 0x0000000409097291 */ /* 0x000fe2000f8f303f */
[----:B------:R-:W-:Y:S01]  /*a330*/  @UP0 ULDC UR12, c[0x0][0x450] ;  /* 0x00011400000c0ab9 */ /* 0x000fe20000000800 */
[----:B------:R-:W-:Y:S02]  /*a340*/  UIADD3 UR45, UR48, -UR47, URZ ;  /* 0x8000002f302d7290 */ /* 0x000fe4000fffe03f */
[----:B------:R-:W-:Y:S02]  /*a350*/  USHF.R.S32.HI UR11, URZ, 0x6, UR11 ;  /* 0x000000063f0b7899 */ /* 0x000fe4000801140b */
[----:B------:R-:W-:Y:S02]  /*a360*/  USHF.R.S32.HI UR9, URZ, 0x6, UR9 ;  /* 0x000000063f097899 */ /* 0x000fe40008011409 */
[----:B------:R-:W-:Y:S02]  /*a370*/  @UP0 USHF.R.U32.HI UR8, URZ, UR12, UR7 ;  /* 0x0000000c3f080299 */ /* 0x000fe40008011607 */
[----:B------:R-:W-:-:S02]  /*a380*/  UISETP.LT.AND UP0, UPT, UR9, UR11, UPT ;  /* 0x0000000b0900728c */ /* 0x000fc4000bf01270 */
[----:B------:R-:W-:Y:S01]  /*a390*/  UIADD3 UR8, UR45, UR8, URZ ;  /* 0x000000082d087290 */ /* 0x000fe2000fffe03f */
[----:B------:R-:W-:Y:S01]  /*a3a0*/  ULDC UR4, c[0x0][0xad4] ;  /* 0x0002b50000047ab9 */ /* 0x000fe20000000800 */
[----:B------:R-:W-:Y:S02]  /*a3b0*/  USEL UR6, UR9, UR11, UP0 ;  /* 0x0000000b09067287 */ /* 0x000fe40008000000 */
[----:B------:R-:W-:Y:S01]  /*a3c0*/  UIADD3 UR7, UR8, -UR4, URZ ;  /* 0x8000000408077290 */ /* 0x000fe2000fffe03f */
[----:B------:R-:W-:Y:S11]  /*a3d0*/  @P0 BRA `(.L_x_6292) ;  /* 0x0000000000480947 */ /* 0x000ff60003800000 */
        /* <DEDUP_REMOVED lines=11> */
.L_x_6293:
[----:B------:R-:W-:-:S11]  /*a490*/  UISETP.NE.AND UP0, UPT, UR5, 0x1, UPT ;  /* 0x000000010500788c */ /* 0x000fd6000bf05270 */
[----:B------:R-:W-:Y:S02]  /*a4a0*/  @UP0 ULDC.64 UR10, c[0x0][0xae0] ;  /* 0x0002b800000a0ab9 */ /* 0x000fe40000000a00 */
[----:B------:R-:W-:-:S04]  /*a4b0*/  UIMAD.WIDE.U32 UR8, UR4, UR10, URZ ;  /* 0x0000000a040872a5 */ /* 0x000fc8000f8e003f */
[----:B------:R-:W-:-:S12]  /*a4c0*/  @UP0 USHF.R.U32.HI UR4, URZ, UR11, UR9 ;  /* 0x0000000b3f040299 */ /* 0x000fd80008011609 */
.L_x_6294:
[----:B------:R-:W-:-:S04]  /*a4d0*/  UIMAD UR4, UR4, UR5, URZ ;  /* 0x00000005040472a4 */ /* 0x000fc8000f8e023f */
[----:B------:R-:W-:-:S04]  /*a4e0*/  UISETP.LT.AND UP0, UPT, UR7, UR4, UPT ;  /* 0x000000040700728c */ /* 0x000fc8000bf01270 */
[----:B------:R-:W-:-:S12]  /*a4f0*/  USEL UR7, UR7, UR4, !UP0 ;  /* 0x0000000407077287 */ /* 0x000fd8000c000000 */
.L_x_6292:
        /* <DEDUP_REMOVED lines=13> */
[----:B0-----:R-:W-:Y:S01]  /*a5d0*/  IMAD.U32 R4, RZ, RZ, UR12 ;  /* 0x0000000cff047e24 */ /* 0x001fe2000f8e00ff */
        /* <DEDUP_REMOVED lines=33> */
.L_x_6295:
[----:B------:R-:W-:Y:S01]  /*a7f0*/  UIMAD UR42, UR10, UR4, UR42 ;  /* 0x000000040a2a72a4 */ /* 0x000fe2000f8e022a */
[----:B------:R-:W-:Y:S02]  /*a800*/  IMAD.U32 R0, RZ, RZ, UR6 ;  /* 0x00000006ff007e24 */ /* 0x000fe4000f8e00ff */
[----:B------:R-:W-:-:S05]  /*a810*/  IMAD.U32 R3, RZ, RZ, UR4 ;  /* 0x00000004ff037e24 */ /* 0x000fca000f8e00ff */
[----:B------:R-:W-:-:S04]  /*a820*/  VIADDMNMX R0, R3, UR42, R0, PT ;  /* 0x0000002a03007c46 */ /* 0x000fc8000b800100 */
[----:B------:R-:W-:Y:S02]  /*a830*/  R2UR UR46, R0 ;  /* 0x00000000002e72ca */ /* 0x000fe400000e0000 */
[----:B------:R-:W-:-:S11]  /*a840*/  PRMT R0, RZ, 0x7610, R0 ;  /* 0x00007610ff007816 */ /* 0x000fd60000000000 */
[----:B------:R-:W-:-:S06]  /*a850*/  UISETP.GT.AND UP0, UPT, UR46, UR42, UPT ;  /* 0x0000002a2e00728c */ /* 0x000fcc000bf04270 */
[----:B------:R-:W-:-:S13]  /*a860*/  PLOP3.LUT P0, PT, PT, PT, UP0, 0x80, 0x0 ;  /* 0x000000000000781c */ /* 0x000fda0003f0f008 */
[----:B------:R-:W-:Y:S05]  /*a870*/  @!P0 BRA `(.L_x_6282) ;  /* 0x0000017400fc8947 */ /* 0x000fea0003800000 */
[----:B------:R-:W1:Y:S01]  /*a880*/  SHFL.IDX PT, R0, R209, RZ, 0x1f ;  /* 0x00001fffd1007589 */ /* 0x000e6200000e0000 */
[----:B------:R-:W-:Y:S01]  /*a890*/  UIADD3 UR8, UR44, 0x400, URZ ;  /* 0x000004002c087890 */ /* 0x000fe2000fffe03f */
[----:B0-----:R-:W-:Y:S01]  /*a8a0*/  IMAD.MOV.U32 R4, RZ, RZ, 0x1 ;  /* 0x00000001ff047424 */ /* 0x001fe200078e00ff */
[----:B------:R-:W-:Y:S01]  /*a8b0*/  UIADD3 UR6, UR44, 0x26400, URZ ;  /* 0x000264002c067890 */ /* 0x000fe2000fffe03f */
[----:B------:R-:W-:Y:S01]  /*a8c0*/  IMAD.MOV.U32 R5, RZ, RZ, RZ ;  /* 0x000000ffff057224 */ /* 0x000fe200078e00ff */
[----:B------:R-:W-:Y:S01]  /*a8d0*/  UIADD3 UR5, UR44, 0x22400, URZ ;  /* 0x000224002c057890 */ /* 0x000fe2000fffe03f */
[----:B------:R-:W-:Y:S01]  /*a8e0*/  IMAD.MOV.U32 R6, RZ, RZ, 0x1 ;  /* 0x00000001ff067424 */ /* 0x000fe200078e00ff */
[----:B------:R-:W-:Y:S01]  /*a8f0*/  USHF.R.U32.HI UR6, URZ, 0x4, UR6 ;  /* 0x000000043f067899 */ /* 0x000fe20008011606 */
[----:B------:R-:W-:Y:S01]  /*a900*/  IMAD.MOV.U32 R7, RZ, RZ, RZ ;  /* 0x000000ffff077224 */ /* 0x000fe200078e00ff */
[----:B------:R-:W-:Y:S01]  /*a910*/  USHF.R.U32.HI UR7, URZ, 0x4, UR8 ;  /* 0x000000043f077899 */ /* 0x000fe20008011608 */
[----:B------:R0:W5:Y:S01]  /*a920*/  LDL R15, [R1+0x454] ;  /* 0x00045400010f7983 */ /* 0x0001620000100800 */
[----:B------:R-:W-:Y:S01]  /*a930*/  USHF.R.U32.HI UR5, URZ, 0x4, UR5 ;  /* 0x000000043f057899 */ /* 0x000fe20008011605 */
[----:B------:R-:W-:Y:S01]  /*a940*/  IMAD.MOV.U32 R11, RZ, RZ, 0x40000040 ;  /* 0x40000040ff0b7424 */ /* 0x000fe200078e00ff */
[----:B------:R-:W-:Y:S01]  /*a950*/  ULOP3.LUT UR6, UR6, 0x3fff, URZ, 0xc0, !UPT ;  /* 0x00003fff06067892 */ /* 0x000fe2000f8ec03f */
[----:B------:R2:W-:Y:S01]  /*a960*/  STL.128 [R1+0x60], R4 ;  /* 0x0000600401007387 */ /* 0x0005e20000100c00 */
[----:B------:R-:W-:Y:S01]  /*a970*/  ULOP3.LUT UR7, UR7, 0x3fff, URZ, 0xc0, !UPT ;  /* 0x00003fff07077892 */ /* 0x000fe2000f8ec03f */
[C---:B------:R-:W-:Y:S01]  /*a980*/  IADD3 R46, P5, R2.reuse, 0x60, RZ ;  /* 0x00000060022e7810 */ /* 0x040fe20007fbe0ff */
[----:B------:R-:W-:Y:S01]  /*a990*/  ULOP3.LUT UR5, UR5, 0x3fff, URZ, 0xc0, !UPT ;  /* 0x00003fff05057892 */ /* 0x000fe2000f8ec03f */
[----:B------:R-:W3:Y:S01]  /*a9a0*/  S2R R28, SR_TID.X ;  /* 0x00000000001c7919 */ /* 0x000ee20000002100 */
[----:B------:R-:W-:Y:S01]  /*a9b0*/  ULOP3.LUT UR6, UR6, 0x10000, URZ, 0xfc, !UPT ;  /* 0x0001000006067892 */ /* 0x000fe2000f8efc3f */
[----:B------:R-:W-:Y:S01]  /*a9c0*/  IADD3 R26, P1, R2, 0x74, RZ ;  /* 0x00000074021a7810 */ /* 0x000fe20007f3e0ff */
[----:B------:R-:W-:Y:S01]  /*a9d0*/  ULOP3.LUT UR7, UR7, 0x10000, URZ, 0xfc, !UPT ;  /* 0x0001000007077892 */ /* 0x000fe2000f8efc3f */
[----:B------:R-:W4:Y:S01]  /*a9e0*/  S2R R13, SR_TID.X ;  /* 0x00000000000d7919 */ /* 0x000f220000002100 */
[----:B------:R-:W-:Y:S01]  /*a9f0*/  ULOP3.LUT UR5, UR5, 0x10000, URZ, 0xfc, !UPT ;  /* 0x0001000005057892 */ /* 0x000fe2000f8efc3f */
[----:B-1----:R-:W-:Y:S01]  /*aa00*/  LEA.HI R3, R0, R0, RZ, 0x1 ;  /* 0x0000000000037211 */ /* 0x002fe200078f08ff */
[----:B------:R-:W-:Y:S01]  /*aa10*/  UIADD3 UR4, UR44, 0x20400, URZ ;  /* 0x000204002c047890 */ /* 0x000fe2000fffe03f */
[----:B------:R-:W-:Y:S01]  /*aa20*/  IADD3 R24, P6, R2, 0x58, RZ ;  /* 0x0000005802187810 */ /* 0x000fe20007fde0ff */
[----:B------:R-:W-:Y:S01]  /*aa30*/  UIADD3 UR9, UP0, UR38, 0x38400, URZ ;  /* 0x0003840026097890 */ /* 0x000fe2000ff1e03f */
[----:B------:R-:W-:Y:S01]  /*aa40*/  LOP3.LUT R3, R3, 0x6, RZ, 0xc0, !PT ;  /* 0x0000000603037812 */ /* 0x000fe200078ec0ff */
[----:B------:R-:W-:Y:S01]  /*aa50*/  USHF.R.U32.HI UR4, URZ, 0x4, UR4 ;  /* 0x000000043f047899 */ /* 0x000fe20008011604 */
[----:B--2---:R-:W-:Y:S01]  /*aa60*/  IMAD.U32 R4, RZ, RZ, UR6 ;  /* 0x00000006ff047e24 */ /* 0x004fe2000f8e00ff */
[----:B------:R-:W-:Y:S01]  /*aa70*/  UIADD3.X UR10, URZ, UR39, URZ, UP0, !UPT ;  /* 0x000000273f0a7290 */ /* 0x000fe200087fe43f */
[----:B------:R-:W-:Y:S01]  /*aa80*/  IMAD.U32 R6, RZ, RZ, UR7 ;  /* 0x00000007ff067e24 */ /* 0x000fe2000f8e00ff */
[----:B------:R-:W-:Y:S01]  /*aa90*/  ULOP3.LUT UR4, UR4, 0x3fff, URZ, 0xc0, !UPT ;  /* 0x00003fff04047892 */ /* 0x000fe2000f8ec03f */
[----:B------:R-:W-:Y:S01]  /*aaa0*/  IMAD.IADD R0, R0, 0x1, -R3 ;  /* 0x0000000100007824 */ /* 0x000fe200078e0a03 */
[----:B------:R-:W-:Y:S01]  /*aab0*/  IADD3 R39, P0, R2, 0x68, RZ ;  /* 0x0000006802277810 */ /* 0x000fe20007f1e0ff */
[----:B------:R-:W-:Y:S01]  /*aac0*/  IMAD.MOV.U32 R5, RZ, RZ, 0x40000040 ;  /* 0x40000040ff057424 */ /* 0x000fe200078e00ff */
[----:B------:R-:W-:Y:S01]  /*aad0*/  ULOP3.LUT UR4, UR4, 0x10000, URZ, 0xfc, !UPT ;  /* 0x0001000004047892 */ /* 0x000fe2000f8efc3f */
[----:B------:R-:W-:Y:S01]  /*aae0*/  IMAD.MOV.U32 R7, RZ, RZ, 0x40000040 ;  /* 0x40000040ff077424 */ /* 0x000fe200078e00ff */
[----:B------:R-:W-:Y:S01]  /*aaf0*/  LEA R0, R0, UR8, 0xf ;  /* 0x0000000800007c11 */ /* 0x000fe2000f8e78ff */
[----:B------:R-:W-:Y:S01]  /*ab00*/  IMAD.U32 R3, RZ, RZ, UR5 ;  /* 0x00000005ff037e24 */ /* 0x000fe2000f8e00ff */
[----:B------:R-:W-:Y:S01]  /*ab10*/  IADD3 R41, P4, R2, 0x78, RZ ;  /* 0x0000007802297810 */ /* 0x000fe20007f9e0ff */
[----:B------:R-:W-:Y:S01]  /*ab20*/  IMAD.U32 R8, RZ, RZ, UR9 ;  /* 0x00000009ff087e24 */ /* 0x000fe2000f8e00ff */
[----:B------:R1:W-:Y:S01]  /*ab30*/  STL.128 [R1+0x90], R4 ;  /* 0x0000900401007387 */ /* 0x0003e20000100c00 */
[----:B------:R-:W-:Y:S01]  /*ab40*/  SHF.R.U32.HI R0, RZ, 0x4, R0 ;  /* 0x00000004ff007819 */ /* 0x000fe20000011600 */
[----:B------:R-:W-:Y:S01]  /*ab50*/  IMAD.U32 R10, RZ, RZ, UR4 ;  /* 0x00000004ff0a7e24 */ /* 0x000fe2000f8e00ff */
[----:B------:R-:W-:Y:S01]  /*ab60*/  UIADD3 UR4, UR44, 0x36400, URZ ;  /* 0x000364002c047890 */ /* 0x000fe2000fffe03f */
[----:B------:R-:W-:Y:S01]  /*ab70*/  IMAD.U32 R9, RZ, RZ, UR10 ;  /* 0x0000000aff097e24 */ /* 0x000fe2000f8e00ff */
[----:B------:R-:W-:Y:S01]  /*ab80*/  LOP3.LUT R0, R0, 0x3fff, RZ, 0xc0, !PT ;  /* 0x00003fff00007812 */ /* 0x000fe200078ec0ff */
[--C-:B------:R-:W-:Y:S01]  /*ab90*/  IMAD.X R53, RZ, RZ, R18.reuse, P5 ;  /* 0x000000ffff357224 */ /* 0x100fe200028e0612 */
[----:B------:R-:W-:Y:S01]  /*aba0*/  ULOP3.LUT UP0, URZ, UR4, 0x3ff, URZ, 0xc0, !UPT ;  /* 0x000003ff043f7892 */ /* 0x000fe2000f80c03f */
[----:B---3--:R-:W-:Y:S01]  /*abb0*/  VIADD R12, R28, 0xffffff80 ;  /* 0xffffff801c0c7836 */ /* 0x008fe20000000000 */
[----:B------:R-:W-:Y:S01]  /*abc0*/  LOP3.LUT R0, R0, 0x2000000, RZ, 0xfc, !PT ;  /* 0x0200000000007812 */ /* 0x000fe200078efcff */
[----:B------:R0:W-:Y:S01]  /*abd0*/  STL.64 [R1+0x58], R8 ;  /* 0x0000580801007387 */ /* 0x0001e20000100a00 */
[C---:B----4-:R-:W-:Y:S01]  /*abe0*/  VIADD R14, R13.reuse, 0xffffff80 ;  /* 0xffffff800d0e7836 */ /* 0x050fe20000000000 */
[C---:B------:R-:W-:Y:S01]  /*abf0*/  IADD3 R40, P3, R2.reuse, 0x80, RZ ;  /* 0x0000008002287810 */ /* 0x040fe20007f7e0ff */
[----:B------:R-:W-:Y:S01]  /*ac00*/  VIADD R13, R13, 0xffffff80 ;  /* 0xffffff800d0d7836 */ /* 0x000fe20000000000 */
[----:B------:R0:W-:Y:S01]  /*ac10*/  STL [R1+0x74], R12 ;  /* 0x0000740c01007387 */ /* 0x0001e20000100800 */
[----:B------:R-:W-:Y:S01]  /*ac20*/  IMAD.X R27, RZ, RZ, R18, P1 ;  /* 0x000000ffff1b7224 */ /* 0x000fe200008e0612 */
[----:B------:R-:W-:Y:S01]  /*ac30*/  IADD3 R36, P2, R2, 0x88, RZ ;  /* 0x0000008802247810 */ /* 0x000fe20007f5e0ff */
[----:B-1----:R-:W-:Y:S01]  /*ac40*/  IMAD.MOV.U32 R4, RZ, RZ, R3 ;  /* 0x000000ffff047224 */ /* 0x002fe200078e0003 */
[----:B------:R0:W-:Y:S01]  /*ac50*/  STL.64 [R1+0x78], R10 ;  /* 0x0000780a01007387 */ /* 0x0001e20000100a00 */
[----:B------:R-:W-:Y:S01]  /*ac60*/  IMAD.MOV.U32 R6, RZ, RZ, R0 ;  /* 0x000000ffff067224 */ /* 0x000fe200078e0000 */
[----:B------:R-:W-:Y:S01]  /*ac70*/  PLOP3.LUT P5, PT, PT, PT, UP0, 0x80, 0x0 ;  /* 0x000000000000781c */ /* 0x000fe20003faf008 */
[----:B------:R-:W-:Y:S01]  /*ac80*/  IMAD.X R25, RZ, RZ, R18, P6 ;  /* 0x000000ffff197224 */ /* 0x000fe200030e0612 */
[----:B------:R0:W5:Y:S01]  /*ac90*/  LDL R3, [R1+0x458] ;  /* 0x0004580001037983 */ /* 0x0001620000100800 */
[----:B------:R-:W-:-:S02]  /*aca0*/  SHF.R.S32.HI R13, RZ, 0x1f, R13 ;  /* 0x0000001fff0d7819 */ /* 0x000fc4000001140d */
[C---:B------:R-:W-:Y:S01]  /*acb0*/  IADD3 R38, P1, R2.reuse, 0x90, RZ ;  /* 0x0000009002267810 */ /* 0x040fe20007f3e0ff */
[----:B------:R0:W-:Y:S01]  /*acc0*/  STL.128 [R1+0x80], R4 ;  /* 0x0000800401007387 */ /* 0x0001e20000100c00 */
[----:B------:R-:W-:Y:S02]  /*acd0*/  LEA.HI R13, R13, R14, RZ, 0x5 ;  /* 0x0000000e0d0d7211 */ /* 0x000fe400078f28ff */
[----:B------:R-:W-:Y:S02]  /*ace0*/  IADD3 R44, P6, R2, 0x98, RZ ;  /* 0x00000098022c7810 */ /* 0x000fe40007fde0ff */
[----:B------:R-:W-:Y:S01]  /*acf0*/  SHF.R.S32.HI R13, RZ, 0x5, R13 ;  /* 0x00000005ff0d7819 */ /* 0x000fe2000001140d */
[--C-:B------:R-:W-:Y:S02]  /*ad00*/  IMAD.X R48, RZ, RZ, R18.reuse, P0 ;  /* 0x000000ffff307224 */ /* 0x100fe400000e0612 */
[----:B------:R-:W-:Y:S02]  /*ad10*/  IMAD.X R50, RZ, RZ, R18, P4 ;  /* 0x000000ffff327224 */ /* 0x000fe400020e0612 */
[----:B------:R-:W-:-:S02]  /*ad20*/  IMAD.MOV.U32 R0, RZ, RZ, R13 ;  /* 0x000000ffff007224 */ /* 0x000fc400078e000d */
[--C-:B------:R-:W-:Y:S02]  /*ad30*/  IMAD.X R49, RZ, RZ, R18.reuse, P3 ;  /* 0x000000ffff317224 */ /* 0x100fe400018e0612 */
[--C-:B------:R-:W-:Y:S02]  /*ad40*/  IMAD.X R43, RZ, RZ, R18.reuse, P2 ;  /* 0x000000ffff2b7224 */ /* 0x100fe400010e0612 */
[--C-:B------:R-:W-:Y:S02]  /*ad50*/  IMAD.X R47, RZ, RZ, R18.reuse, P1 ;  /* 0x000000ffff2f7224 */ /* 0x100fe400008e0612 */
[----:B------:R-:W-:Y:S01]  /*ad60*/  IMAD.X R45, RZ, RZ, R18, P6 ;  /* 0x000000ffff2d7224 */ /* 0x000fe200030e0612 */
[----:B0-----:R-:W-:Y:S06]  /*ad70*/  @!P5 BRA `(.L_x_6296) ;  /* 0x000000000070d947 */ /* 0x001fec0003800000 */
[----:B------:R-:W-:Y:S01]  /*ad80*/  MOV R14, 0x0 ;  /* 0x00000000000e7802 */ /* 0x000fe20000000f00 */
[----:B------:R-:W-:Y:S01]  /*ad90*/  ULDC.64 UR4, c[0x4][0xf0] ;  /* 0x01003c0000047ab9 */ /* 0x000fe20000000a00 */
[----:B------:R-:W-:Y:S01]  /*ada0*/  ULDC.64 UR6, c[0x4][0x58] ;  /* 0x0100160000067ab9 */ /* 0x000fe20000000a00 */
[----:B------:R-:W-:Y:S02]  /*adb0*/  IMAD.U32 R4, RZ, RZ, UR4 ;  /* 0x00000004ff047e24 */ /* 0x000fe4000f8e00ff */
[----:B------:R-:W-:Y:S01]  /*adc0*/  IMAD.U32 R5, RZ, RZ, UR5 ;  /* 0x00000005ff057e24 */ /* 0x000fe2000f8e00ff */
[----:B-----5:R-:W0:Y:S01]  /*add0*/  LDC.64 R14, c[0x4][R14] ;  /* 0x010000000e0e7b82 */ /* 0x020e220000000a00 */
        /* <DEDUP_REMOVED lines=10> */
.L_x_6297:
[----:B------:R-:W2:Y:S02]  /*ae80*/  LDL R7, [R1+0x74] ;  /* 0x0000740001077983 */ /* 0x000ea40000100800 */
[----:B--2---:R-:W-:-:S04]  /*ae90*/  SHF.R.S32.HI R0, RZ, 0x1f, R7 ;  /* 0x0000001fff007819 */ /* 0x004fc80000011407 */
[CC--:B------:R-:W-:Y:S02]  /*aea0*/  LEA.HI R3, R0.reuse, R7.reuse, RZ, 0x4 ;  /* 0x0000000700037211 */ /* 0x0c0fe400078f20ff */
[----:B------:R-:W-:Y:S02]  /*aeb0*/  LEA.HI R0, R0, R7, RZ, 0x5 ;  /* 0x0000000700007211 */ /* 0x000fe400078f28ff */
[----:B------:R-:W-:Y:S02]  /*aec0*/  SHF.R.S32.HI R4, RZ, 0x4, R3 ;  /* 0x00000004ff047819 */ /* 0x000fe40000011403 */
[----:B------:R-:W-:Y:S02]  /*aed0*/  SHF.R.S32.HI R0, RZ, 0x5, R0 ;  /* 0x00000005ff007819 */ /* 0x000fe40000011400 */
[C---:B------:R-:W-:Y:S02]  /*aee0*/  LEA.HI R5, R3.reuse, R4, RZ, 0x1 ;  /* 0x0000000403057211 */ /* 0x040fe400078f08ff */
[----:B------:R-:W-:-:S02]  /*aef0*/  LOP3.LUT R3, R3, 0xfffffff0, RZ, 0xc0, !PT ;  /* 0xfffffff003037812 */ /* 0x000fc400078ec0ff */
[----:B------:R-:W-:-:S03]  /*af00*/  LOP3.LUT R5, R5, 0x1ffffffe, RZ, 0xc0, !PT ;  /* 0x1ffffffe05057812 */ /* 0x000fc600078ec0ff */
[----:B------:R-:W-:Y:S02]  /*af10*/  IMAD.IADD R3, R7, 0x1, -R3 ;  /* 0x0000000107037824 */ /* 0x000fe400078e0a03 */
[----:B------:R-:W-:-:S04]  /*af20*/  IMAD.IADD R5, R4, 0x1, -R5 ;  /* 0x0000000104057824 */ /* 0x000fc800078e0a05 */
[----:B------:R-:W-:-:S07]  /*af30*/  IMAD.SHL.U32 R15, R5, 0x8, RZ ;  /* 0x00000008050f7824 */ /* 0x000fce00078e00ff */
.L_x_6296:
[----:B------:R-:W2:Y:S01]  /*af40*/  LDL R51, [R1+0x1cc] ;  /* 0x0001cc0001337983 */ /* 0x000ea20000100800 */
[----:B-----5:R-:W-:Y:S01]  /*af50*/  SHF.R.S32.HI R4, RZ, 0x1f, R3 ;  /* 0x0000001fff047819 */ /* 0x020fe20000011403 */
[----:B------:R-:W-:Y:S01]  /*af60*/  IMAD.MOV.U32 R7, RZ, RZ, R27 ;  /* 0x000000ffff077224 */ /* 0x000fe200078e001b */
[----:B------:R-:W-:Y:S01]  /*af70*/  IADD3 R12, P1, R2, 0x70, RZ ;  /* 0x00000070020c7810 */ /* 0x000fe20007f3e0ff */
[----:B------:R-:W-:Y:S01]  /*af80*/  VIADD R14, R28, 0xffffff80 ;  /* 0xffffff801c0e7836 */ /* 0x000fe20000000000 */
[----:B------:R-:W-:Y:S01]  /*af90*/  LEA.HI R4, R4, R3, RZ, 0x3 ;  /* 0x0000000304047211 */ /* 0x000fe200078f18ff */
[----:B------:R-:W0:Y:S01]  /*afa0*/  LDC R189, c[0x0][0x450] ;  /* 0x00011400ffbd7b82 */ /* 0x000e220000000800 */
[----:B------:R-:W-:Y:S01]  /*afb0*/  IADD3 R8, P0, R2, 0xb0, RZ ;  /* 0x000000b002087810 */ /* 0x000fe20007f1e0ff */
[----:B------:R-:W-:Y:S01]  /*afc0*/  IMAD.X R13, RZ, RZ, R18, P1 ;  /* 0x000000ffff0d7224 */ /* 0x000fe200008e0612 */
[C---:B------:R-:W-:Y:S01]  /*afd0*/  LOP3.LUT R6, R4.reuse, 0xfffffff8, RZ, 0xc0, !PT ;  /* 0xfffffff804067812 */ /* 0x040fe200078ec0ff */
[----:B------:R-:W-:Y:S01]  /*afe0*/  IMAD.SHL.U32 R11, R4, 0x40, RZ ;  /* 0x00000040040b7824 */ /* 0x000fe200078e00ff */
[----:B------:R1:W-:Y:S01]  /*aff0*/  STL [R1+0xcc], R14 ;  /* 0x0000cc0e01007387 */ /* 0x0003e20000100800 */
[----:B------:R-:W-:Y:S01]  /*b000*/  IMAD.MOV.U32 R4, RZ, RZ, R12 ;  /* 0x000000ffff047224 */ /* 0x000fe200078e000c */
[----:B------:R-:W-:Y:S01]  /*b010*/  IADD3 R20, P2, R2, 0xa0, RZ ;  /* 0x000000a002147810 */ /* 0x000fe20007f5e0ff */
[----:B------:R-:W-:Y:S01]  /*b020*/  IMAD.IADD R3, R3, 0x1, -R6 ;  /* 0x0000000103037824 */ /* 0x000fe200078e0a06 */
[----:B------:R-:W-:Y:S01]  /*b030*/  STL.64 [R1+0xc0], R24 ;  /* 0x0000c01801007387 */ /* 0x000fe20000100a00 */
[----:B------:R-:W-:Y:S01]  /*b040*/  IMAD.MOV.U32 R6, RZ, RZ, R26 ;  /* 0x000000ffff067224 */ /* 0x000fe200078e001a */
[----:B------:R-:W-:Y:S01]  /*b050*/  BSSY B0, `(.L_x_6298) ;  /* 0x0000035000007945 */ /* 0x000fe20003800000 */
[C---:B------:R-:W-:Y:S01]  /*b060*/  IMAD.SHL.U32 R5, R3.reuse, 0x40, RZ ;  /* 0x0000004003057824 */ /* 0x040fe200078e00ff */
[----:B------:R-:W-:Y:S01]  /*b070*/  LOP3.LUT P1, RZ, R3, 0x4, RZ, 0xc0, !PT ;  /* 0x0000000403ff7812 */ /* 0x000fe2000782c0ff */
[----:B------:R-:W-:Y:S01]  /*b080*/  IMAD.X R9, RZ, RZ, R18, P0 ;  /* 0x000000ffff097224 */ /* 0x000fe200000e0612 */
[----:B-1----:R-:W1:Y:S01]  /*b090*/  LDC R14, c[0x0][0xad4] ;  /* 0x0002b500ff0e7b82 */ /* 0x002e620000000800 */
[----:B------:R-:W-:Y:S01]  /*b0a0*/  IMAD.U32 R28, RZ, RZ, UR38 ;  /* 0x00000026ff1c7e24 */ /* 0x000fe2000f8e00ff */
[----:B------:R-:W-:Y:S01]  /*b0b0*/  LOP3.LUT R10, R5, 0x1c0, RZ, 0xc0, !PT ;  /* 0x000001c0050a7812 */ /* 0x000fe200078ec0ff */
[----:B------:R-:W-:Y:S01]  /*b0c0*/  IMAD.MOV.U32 R5, RZ, RZ, R13 ;  /* 0x000000ffff057224 */ /* 0x000fe200078e000d */
[----:B------:R-:W-:Y:S01]  /*b0d0*/  LOP3.LUT R13, R11, 0xfffffe00, RZ, 0xc0, !PT ;  /* 0xfffffe000b0d7812 */ /* 0x000fe200078ec0ff */
[----:B------:R3:W-:Y:S01]  /*b0e0*/  STL.64 [R1+0xb8], R8 ;  /* 0x0000b80801007387 */ /* 0x0007e20000100a00 */
[----:B------:R-:W-:Y:S01]  /*b0f0*/  LOP3.LUT R11, R10, 0x8, R15, 0xf8, !PT ;  /* 0x000000080a0b7812 */ /* 0x000fe200078ef80f */
[----:B------:R-:W-:Y:S01]  /*b100*/  IMAD.U32 R29, RZ, RZ, UR39 ;  /* 0x00000027ff1d7e24 */ /* 0x000fe2000f8e00ff */
[----:B------:R-:W-:Y:S01]  /*b110*/  SHF.R.U32.HI R10, RZ, 0x3, R10 ;  /* 0x00000003ff0a7819 */ /* 0x000fe2000001160a */
[----:B------:R4:W-:Y:S01]  /*b120*/  STL.128 [R1+0x100], R4 ;  /* 0x0001000401007387 */ /* 0x0009e20000100c00 */
[----:B------:R-:W-:Y:S01]  /*b130*/  IMAD R13, R0, 0x400, R13 ;  /* 0x00000400000d7824 */ /* 0x000fe200078e020d */
[----:B------:R-:W-:Y:S01]  /*b140*/  LOP3.LUT P0, RZ, R3, 0x2, RZ, 0xc0, !PT ;  /* 0x0000000203ff7812 */ /* 0x000fe2000780c0ff */
[----:B------:R-:W-:Y:S01]  /*b150*/  IMAD.MOV.U32 R30, RZ, RZ, 0x10 ;  /* 0x00000010ff1e7424 */ /* 0x000fe200078e00ff */
[----:B------:R-:W-:Y:S01]  /*b160*/  LOP3.LUT R10, R11, R10, RZ, 0x3c, !PT ;  /* 0x0000000a0b0a7212 */ /* 0x000fe200078e3cff */
[----:B------:R-:W-:Y:S01]  /*b170*/  IMAD.MOV.U32 R31, RZ, RZ, 0x20 ;  /* 0x00000020ff1f7424 */ /* 0x000fe200078e00ff */
[----:B------:R0:W-:Y:S01]  /*b180*/  STL.64 [R1+0xb0], R22 ;  /* 0x0000b01601007387 */ /* 0x0001e20000100a00 */
[----:B------:R-:W-:Y:S01]  /*b190*/  IMAD.X R21, RZ, RZ, R18, P2 ;  /* 0x000000ffff157224 */ /* 0x000fe200010e0612 */
[----:B---3--:R-:W3:Y:S01]  /*b1a0*/  LDC.64 R8, c[0x0][0x448] ;  /* 0x00011200ff087b82 */ /* 0x008ee20000000a00 */
[----:B------:R-:W-:Y:S01]  /*b1b0*/  IMAD.IADD R11, R13, 0x1, R10 ;  /* 0x000000010d0b7824 */ /* 0x000fe200078e020a */
[----:B------:R-:W-:Y:S01]  /*b1c0*/  SEL R30, R30, 0xfffffff0, !P0 ;  /* 0xfffffff01e1e7807 */ /* 0x000fe20004000000 */
[----:B------:R-:W-:Y:S01]  /*b1d0*/  IMAD.U32 R13, RZ, RZ, UR48 ;  /* 0x00000030ff0d7e24 */ /* 0x000fe2000f8e00ff */
[----:B------:R-:W-:Y:S01]  /*b1e0*/  SEL R31, R31, 0xffffffe0, !P1 ;  /* 0xffffffe01f1f7807 */ /* 0x000fe20004800000 */
[----:B------:R-:W-:Y:S01]  /*b1f0*/  IMAD.WIDE.U32 R10, R11, 0x2, R28 ;  /* 0x000000020b0a7825 */ /* 0x000fe200078e001c */
[----:B------:R0:W-:Y:S02]  /*b200*/  STL.64 [R1+0x110], R20 ;  /* 0x0001101401007387 */ /* 0x0001e40000100a00 */
[----:B----4-:R-:W4:Y:S01]  /*b210*/  LDC.64 R4, c[0x0][0xad8] ;  /* 0x0002b600ff047b82 */ /* 0x010f220000000a00 */
[----:B------:R-:W-:Y:S01]  /*b220*/  IMAD.U32 R12, RZ, RZ, UR47 ;  /* 0x0000002fff0c7e24 */ /* 0x000fe2000f8e00ff */
[----:B------:R-:W-:Y:S01]  /*b230*/  IADD3 R10, P0, R10, 0x36400, RZ ;  /* 0x000364000a0a7810 */ /* 0x000fe20007f1e0ff */
[----:B------:R-:W-:Y:S01]  /*b240*/  IMAD.MOV.U32 R24, RZ, RZ, RZ ;  /* 0x000000ffff187224 */ /* 0x000fe200078e00ff */
[----:B------:R0:W-:Y:S03]  /*b250*/  STL.64 [R1+0xa0], R30 ;  /* 0x0000a01e01007387 */ /* 0x0001e60000100a00 */
[----:B------:R-:W-:Y:S01]  /*b260*/  IMAD.X R11, RZ, RZ, R11, P0 ;  /* 0x000000ffff0b7224 */ /* 0x000fe200000e060b */
[----:B------:R-:W0:Y:S01]  /*b270*/  LDC.64 R6, c[0x0][0xae0] ;  /* 0x0002b800ff067b82 */ /* 0x000e220000000a00 */
[----:B------:R0:W-:Y:S04]  /*b280*/  STL.U8 [R1+0xc8], RZ ;  /* 0x0000c8ff01007387 */ /* 0x0001e80000100000 */
[----:B------:R0:W-:Y:S04]  /*b290*/  STL.64 [R1+0xa8], R10 ;  /* 0x0000a80a01007387 */ /* 0x0001e80000100a00 */
[----:B---3--:R3:W-:Y:S04]  /*b2a0*/  STL.64 [R1+0xf0], R8 ;  /* 0x0000f00801007387 */ /* 0x0087e80000100a00 */
[----:B------:R3:W-:Y:S01]  /*b2b0*/  STL.U8 [R1+0xfc], RZ ;  /* 0x0000fcff01007387 */ /* 0x0007e20000100000 */
[----:B----4-:R-:W-:-:S03]  /*b2c0*/  IMAD.MOV.U32 R15, RZ, RZ, R4 ;  /* 0x000000ffff0f7224 */ /* 0x010fc600078e0004 */
[----:B------:R3:W-:Y:S01]  /*b2d0*/  STL.U8 [R1+0x118], RZ ;  /* 0x000118ff01007387 */ /* 0x0007e20000100000 */
[----:B------:R-:W-:-:S03]  /*b2e0*/  IMAD.MOV.U32 R25, RZ, RZ, R5 ;  /* 0x000000ffff197224 */ /* 0x000fc600078e0005 */
[----:B-1----:R3:W-:Y:S01]  /*b2f0*/  STL.128 [R1+0xd0], R12 ;  /* 0x0000d00c01007387 */ /* 0x0027e20000100c00 */
[----:B0-----:R-:W-:-:S03]  /*b300*/  IMAD.MOV.U32 R26, RZ, RZ, R6 ;  /* 0x000000ffff1a7224 */ /* 0x001fc600078e0006 */
[----:B------:R3:W-:Y:S01]  /*b310*/  STL [R1+0xf8], R189 ;  /* 0x0000f8bd01007387 */ /* 0x0007e20000100800 */
[----:B------:R-:W-:-:S05]  /*b320*/  IMAD.MOV.U32 R27, RZ, RZ, R7 ;  /* 0x000000ffff1b7224 */ /* 0x000fca00078e0007 */
[----:B------:R3:W-:Y:S01]  /*b330*/  STL.128 [R1+0xe0], R24 ;  /* 0x0000e01801007387 */ /* 0x0007e20000100c00 */
[----:B--2---:R-:W-:-:S04]  /*b340*/  LEA.HI R0, R51, R51, RZ, 0x1 ;  /* 0x0000003333007211 */ /* 0x004fc800078f08ff */
[----:B------:R-:W-:-:S05]  /*b350*/  LOP3.LUT R0, R0, 0xfffffffe, RZ, 0xc0, !PT ;  /* 0xfffffffe00007812 */ /* 0x000fca00078ec0ff */
[----:B------:R-:W-:-:S05]  /*b360*/  IMAD.IADD R0, R51, 0x1, -R0 ;  /* 0x0000000133007824 */ /* 0x000fca00078e0a00 */
[----:B------:R-:W-:-:S04]  /*b370*/  SHF.L.U32 R0, R0, 0x1f, RZ ;  /* 0x0000001f00007819 */ /* 0x000fc800000006ff */
[----:B------:R-:W0:Y:S02]  /*b380*/  SYNCS.PHASECHK.TRANS64.TRYWAIT P0, [UR44+0x38800], R0 ;  /* 0x03880000ff0075a7 */ /* 0x000e24000800016c */
[----:B0--3--:R-:W-:Y:S05]  /*b390*/  @!P0 BRA `(.L_x_6299) ;  /* 0x00000230002c8947 */ /* 0x009fea0003800000 */
.L_x_6519:
[----:B------:R-:W-:Y:S05]  /*b3a0*/  BSYNC B0 ;  /* 0x0000000000007941 */ /* 0x000fea0003800000 */
.L_x_6298:
[----:B------:R-:W2:Y:S04]  /*b3b0*/  LDL R26, [R1] ;  /* 0x00000000011a7983 */ /* 0x000ea80000100800 */
[----:B------:R1:W5:Y:S01]  /*b3c0*/  LDL.64 R10, [R1+0x1c0] ;  /* 0x0001c000010a7983 */ /* 0x0003620000100a00 */
[C---:B------:R-:W-:Y:S01]  /*b3d0*/  IADD3 R12, P0, R2.reuse, 0x1c0, RZ ;  /* 0x000001c0020c7810 */ /* 0x040fe20007f1e0ff */
[----:B------:R-:W-:Y:S01]  /*b3e0*/  IMAD.MOV.U32 R14, RZ, RZ, R46 ;  /* 0x000000ffff0e7224 */ /* 0x000fe200078e002e */
[C---:B0-----:R-:W-:Y:S01]  /*b3f0*/  IADD3 R0, P1, R2.reuse, 0xc8, RZ ;  /* 0x000000c802007810 */ /* 0x041fe20007f3e0ff */
[----:B------:R-:W-:Y:S01]  /*b400*/  IMAD.MOV.U32 R15, RZ, RZ, R53 ;  /* 0x000000ffff0f7224 */ /* 0x000fe200078e0035 */
[----:B------:R-:W-:Y:S01]  /*b410*/  BSSY B0, `(.L_x_6300) ;  /* 0x000003d000007945 */ /* 0x000fe20003800000 */
[--C-:B------:R-:W-:Y:S01]  /*b420*/  IMAD.X R13, RZ, RZ, R18.reuse, P0 ;  /* 0x000000ffff0d7224 */ /* 0x100fe200000e0612 */
[C---:B------:R-:W-:Y:S01]  /*b430*/  IADD3 R30, P0, R2.reuse, 0x1cc, RZ ;  /* 0x000001cc021e7810 */ /* 0x040fe20007f1e0ff */
[----:B------:R-:W-:Y:S01]  /*b440*/  IMAD.X R3, RZ, RZ, R18, P1 ;  /* 0x000000ffff037224 */ /* 0x000fe200008e0612 */
[----:B------:R-:W-:-:S02]  /*b450*/  IADD3 R20, P1, R2, 0xb8, RZ ;  /* 0x000000b802147810 */ /* 0x000fc40007f3e0ff */
[----:B------:R0:W-:Y:S01]  /*b460*/  STL.128 [R1+0x120], R12 ;  /* 0x0001200c01007387 */ /* 0x0001e20000100c00 */
[--C-:B------:R-:W-:Y:S01]  /*b470*/  IMAD.X R31, RZ, RZ, R18.reuse, P0 ;  /* 0x000000ffff1f7224 */ /* 0x100fe200000e0612 */
[----:B------:R-:W-:Y:S01]  /*b480*/  IADD3 R24, P0, R2, 0xfc, RZ ;  /* 0x000000fc02187810 */ /* 0x000fe20007f1e0ff */
[----:B------:R-:W-:-:S03]  /*b490*/  IMAD.X R21, RZ, RZ, R18, P1 ;  /* 0x000000ffff157224 */ /* 0x000fc600008e0612 */
[----:B------:R-:W-:Y:S01]  /*b4a0*/  STL.128 [R1+0x150], R28 ;  /* 0x0001501c01007387 */ /* 0x000fe20000100c00 */
[----:B------:R-:W-:Y:S02]  /*b4b0*/  IMAD.X R25, RZ, RZ, R18, P0 ;  /* 0x000000ffff197224 */ /* 0x000fe400000e0612 */
[----:B0-----:R-:W-:Y:S02]  /*b4c0*/  IMAD.MOV.U32 R14, RZ, RZ, R2 ;  /* 0x000000ffff0e7224 */ /* 0x001fe400078e0002 */
[----:B------:R-:W-:Y:S02]  /*b4d0*/  IMAD.MOV.U32 R15, RZ, RZ, R18 ;  /* 0x000000ffff0f7224 */ /* 0x000fe400078e0012 */
[----:B------:R-:W-:Y:S01]  /*b4e0*/  IMAD.MOV.U32 R12, RZ, RZ, R0 ;  /* 0x000000ffff0c7224 */ /* 0x000fe200078e0000 */
[----:B------:R-:W-:Y:S01]  /*b4f0*/  IADD3 R0, P2, R2, 0x1d0, RZ ;  /* 0x000001d002007810 */ /* 0x000fe20007f5e0ff */
[----:B------:R-:W-:-:S04]  /*b500*/  IMAD.MOV.U32 R13, RZ, RZ, R3 ;  /* 0x000000ffff0d7224 */ /* 0x000fc800078e0003 */
[----:B------:R-:W-:Y:S01]  /*b510*/  IMAD.X R3, RZ, RZ, R18, P2 ;  /* 0x000000ffff037224 */ /* 0x000fe200010e0612 */
[----:B------:R0:W-:Y:S01]  /*b520*/  STL.128 [R1+0x130], R12 ;  /* 0x0001300c01007387 */ /* 0x0001e20000100c00 */
[----:B------:R-:W-:Y:S01]  /*b530*/  IADD3 R8, P2, R2, 0x100, RZ ;  /* 0x0000010002087810 */ /* 0x000fe20007f5e0ff */
        /* <DEDUP_REMOVED lines=17> */
[----:B------:R-:W-:Y:S01]  /*b650*/  IMAD.MOV.U32 R12, RZ, RZ, R0 ;  /* 0x000000ffff0c7224 */ /* 0x000fe200078e0000 */
[----:B------:R-:W-:Y:S01]  /*b660*/  IADD3 R0, P0, R2, 0x118, RZ ;  /* 0x0000011802007810 */ /* 0x000fe20007f1e0ff */
[----:B------:R-:W-:Y:S02]  /*b670*/  IMAD.MOV.U32 R13, RZ, RZ, R3 ;  /* 0x000000ffff0d7224 */ /* 0x000fe400078e0003 */
[----:B------:R-:W-:-:S03]  /*b680*/  IMAD.X R3, RZ, RZ, R18, P2 ;  /* 0x000000ffff037224 */ /* 0x000fc600010e0612 */
[----:B------:R0:W-:Y:S02]  /*b690*/  STL.128 [R1+0x180], R12 ;  /* 0x0001800c01007387 */ /* 0x0001e40000100c00 */
[----:B0-----:R-:W-:Y:S02]  /*b6a0*/  IMAD.MOV.U32 R12, RZ, RZ, R34 ;  /* 0x000000ffff0c7224 */ /* 0x001fe400078e0022 */
[----:B------:R-:W-:Y:S02]  /*b6b0*/  IMAD.MOV.U32 R13, RZ, RZ, R35 ;  /* 0x000000ffff0d7224 */ /* 0x000fe400078e0023 */
[----:B------:R-:W-:Y:S02]  /*b6c0*/  IMAD.MOV.U32 R14, RZ, RZ, R20 ;  /* 0x000000ffff0e7224 */ /* 0x000fe400078e0014 */
[----:B------:R-:W-:Y:S02]  /*b6d0*/  IMAD.MOV.U32 R15, RZ, RZ, R21 ;  /* 0x000000ffff0f7224 */ /* 0x000fe400078e0015 */
[----:B------:R-:W-:-:S03]  /*b6e0*/  IMAD.X R21, RZ, RZ, R18, P0 ;  /* 0x000000ffff157224 */ /* 0x000fc600000e0612 */
        /* <DEDUP_REMOVED lines=15> */
.L_x_6301:
[----:B------:R-:W-:Y:S05]  /*b7e0*/  BSYNC B0 ;  /* 0x0000000000007941 */ /* 0x000fea0003800000 */
.L_x_6300:
        /* <DEDUP_REMOVED lines=8> */
.L_x_6303:
[----:B------:R-:W-:Y:S05]  /*b870*/  BSYNC B0 ;  /* 0x0000000000007941 */ /* 0x000fea0003800000 */
.L_x_6302:
[----:B------:R-:W-:Y:S04]  /*b880*/  BSSY B0, `(.L_x_6304) ;  /* 0x0000004000007945 */ /* 0x000fe80003800000 */
[----:B-1----:R-:W-:Y:S05]  /*b890*/  @P0 BRA `(.L_x_6305) ;  /* 0x0000000000080947 */ /* 0x002fea0003800000 */
[----:B------:R-:W1:Y:S02]  /*b8a0*/  SYNCS.PHASECHK.TRANS64.TRYWAIT P0, [R10+URZ], R11 ;  /* 0x0000000b0a0075a7 */ /* 0x000e64000800017f */
[----:B-1----:R-:W-:Y:S05]  /*b8b0*/  @!P0 BRA `(.L_x_6306) ;  /* 0x0000022800fc8947 */ /* 0x002fea0003800000 */
.L_x_6305:
[----:B------:R-:W-:Y:S05]  /*b8c0*/  BSYNC B0 ;  /* 0x0000000000007941 */ /* 0x000fea0003800000 */
.L_x_6304:
        /* <DEDUP_REMOVED lines=10> */
[C---:B------:R-:W-:Y:S01]  /*b970*/  VIADD R56, R10.reuse, 0x2 ;  /* 0x000000020a387836 */ /* 0x040fe20000000000 */
[----:B------:R-:W-:Y:S01]  /*b980*/  R2UR UR6, R10 ;  /* 0x000000000a0672ca */ /* 0x000fe200000e0000 */
[----:B------:R-:W-:Y:S01]  /*b990*/  IMAD.MOV.U32 R57, RZ, RZ, R11 ;  /* 0x000000ffff397224 */ /* 0x000fe200078e000b */
[----:B------:R0:W-:Y:S01]  /*b9a0*/  STL [R1+0x60], RZ ;  /* 0x000060ff01007387 */ /* 0x0001e20000100800 */
[----:B------:R-:W-:Y:S01]  /*b9b0*/  BSSY B0, `(.L_x_6307) ;  /* 0x000002c000007945 */ /* 0x000fe20003800000 */
[----:B---3--:R-:W-:Y:S02]  /*b9c0*/  R2UR UR4, R26 ;  /* 0x000000001a0472ca */ /* 0x008fe400000e0000 */
[----:B------:R-:W-:Y:S02]  /*b9d0*/  R2UR UR5, R27 ;  /* 0x000000001b0572ca */ /* 0x000fe400000e0000 */
[----:B------:R-:W-:Y:S01]  /*b9e0*/  WARPGROUP.ARRIVE ;  /* 0x00000000000079c5 */ /* 0x000fe20000000000 */
[----:B----4-:R-:W-:-:S02]  /*b9f0*/  VIADD R12, R12, 0x2 ;  /* 0x000000020c0c7836 */ /* 0x010fc40000000000 */
[----:B-----5:R-:W-:Y:S02]  /*ba00*/  VIADD R14, R14, 0x4 ;  /* 0x000000040e0e7836 */ /* 0x020fe40000000000 */
[----:B------:R-:W-:-:S06]  /*ba10*/  VIADD R20, R20, 0x6 ;  /* 0x0000000614147836 */ /* 0x000fcc0000000000 */
        /* <DEDUP_REMOVED lines=37> */
.L_x_6520:
[----:B------:R-:W-:Y:S05]  /*bc70*/  BSYNC B0 ;  /* 0x0000000000007941 */ /* 0x000fea0003800000 */
.L_x_6307:
[----:B0-----:R-:W2:Y:S04]  /*bc80*/  LDL R3, [R1+0x28] ;  /* 0x0000280001037983 */ /* 0x001ea80000100800 */
[----:B------:R0:W5:Y:S01]  /*bc90*/  LDL.64 R10, [R1+0x1c0] ;  /* 0x0001c000010a7983 */ /* 0x0001620000100a00 */
[----:B------:R-:W-:Y:S01]  /*bca0*/  BSSY B0, `(.L_x_6309) ;  /* 0x0000005000007945 */ /* 0x000fe20003800000 */
[----:B--2---:R-:W-:-:S04]  /*bcb0*/  LOP3.LUT R3, R3, 0x1, RZ, 0xfc, !PT ;  /* 0x0000000103037812 */ /* 0x004fc800078efcff */
[----:B------:R-:W-:-:S13]  /*bcc0*/  ISETP.NE.AND P1, PT, R3, 0x3, PT ;  /* 0x000000030300780c */ /* 0x000fda0003f25270 */
[----:B0-----:R-:W-:Y:S05]  /*bcd0*/  @!P1 BRA `(.L_x_6310) ;  /* 0x0000000000049947 */ /* 0x001fea0003800000 */
[----:B------:R-:W-:Y:S01]  /*bce0*/  BPT.TRAP 0x1 ;  /* 0x000000040000795c */ /* 0x000fe20000300000 */
.L_x_6310:
[----:B------:R-:W-:Y:S05]  /*bcf0*/  BSYNC B0 ;  /* 0x0000000000007941 */ /* 0x000fea0003800000 */
.L_x_6309:
        /* <DEDUP_REMOVED lines=8> */
.L_x_6312:
[----:B------:R-:W-:Y:S05]  /*bd80*/  BSYNC B0 ;  /* 0x0000000000007941 */ /* 0x000fea0003800000 */
.L_x_6311:
[----:B------:R-:W-:Y:S04]  /*bd90*/  BSSY B0, `(.L_x_6313) ;  /* 0x0000004000007945 */ /* 0x000fe80003800000 */
[----:B-1----:R-:W-:Y:S05]  /*bda0*/  @P0 BRA `(.L_x_6314) ;  /* 0x0000000000080947 */ /* 0x002fea0003800000 */
[----:B------:R-:W1:Y:S02]  /*bdb0*/  SYNCS.PHASECHK.TRANS64.TRYWAIT P0, [R10+URZ], R11 ;  /* 0x0000000b0a0075a7 */ /* 0x000e64000800017f */
[----:B-1----:R-:W-:Y:S05]  /*bdc0*/  @!P0 BRA `(.L_x_6315) ;  /* 0x0000022400e48947 */ /* 0x002fea0003800000 */
.L_x_6314:
[----:B------:R-:W-:Y:S05]  /*bdd0*/  BSYNC B0 ;  /* 0x0000000000007941 */ /* 0x000fea0003800000 */
.L_x_6313:
        /* <DEDUP_REMOVED lines=9> */
[----:B------:R-:W4:Y:S01]  /*be70*/  LDL.64 R20, [R1+0x90] ;  /* 0x0000900001147983 */ /* 0x000f220000100a00 */
[----:B--2---:R-:W-:Y:S01]  /*be80*/  ISETP.NE.U32.AND P0, PT, R8, RZ, PT ;  /* 0x000000ff0800720c */ /* 0x004fe20003f05070 */
[----:B---3--:R-:W-:Y:S01]  /*be90*/  IMAD R10, R3, 0x1000, R10 ;  /* 0x00001000030a7824 */ /* 0x008fe200078e020a */
[----:B------:R-:W-:-:S02]  /*bea0*/  R2UR UR7, R11 ;  /* 0x000000000b0772ca */ /* 0x000fc400000e0000 */
[----:B----4-:R-:W-:Y:S02]  /*beb0*/  R2UR UR4, R14 ;  /* 0x000000000e0472ca */ /* 0x010fe400000e0000 */
[----:B------:R-:W-:Y:S02]  /*bec0*/  R2UR UR6, R10 ;  /* 0x000000000a0672ca */ /* 0x000fe400000e0000 */
[----:B------:R-:W-:-:S05]  /*bed0*/  R2UR UR5, R15 ;  /* 0x000000000f0572ca */ /* 0x000fca00000e0000 */
[----:B------:R-:W-:Y:S01]  /*bee0*/  VOTEU.ANY UP0, P0 ;  /* 0x00000000003f7886 */ /* 0x000fe20000000100 */
[----:B------:R-:W-:Y:S01]  /*bef0*/  VIADD R12, R12, 0x2 ;  /* 0x000000020c0c7836 */ /* 0x000fe20000000000 */
[----:B------:R-:W2:Y:S06]  /*bf00*/  LDL.64 R14, [R1+0x90] ;  /* 0x00009000010e7983 */ /* 0x000eac0000100a00 */
[----:B------:R-:W-:Y:S01]  /*bf10*/  HGMMA.64x64x16.F32 R24, gdesc[UR4], R24, UP0, gsb0 ;  /* 0x00e00000041879f0 */ /* 0x000fe2000b800818 */
[----:B------:R-:W-:Y:S02]  /*bf20*/  VIADD R60, R10, 0x2 ;  /* 0x000000020a3c7836 */ /* 0x000fe40000000000 */
[----:B------:R-:W-:Y:S01]  /*bf30*/  IMAD.MOV.U32 R61, RZ, RZ, R11 ;  /* 0x000000ffff3d7224 */ /* 0x000fe200078e000b */
[----:B------:R-:W-:-:S02]  /*bf40*/  R2UR UR4, R12 ;  /* 0x000000000c0472ca */ /* 0x000fc400000e0000 */
        /* <DEDUP_REMOVED lines=148> */
[----:B----4-:R-:W-:-:S05]  /*c890*/  VIADD R14, R14, 0x606 ;  /* 0x000006060e0e7836 */ /* 0x010fca0000000000 */
[----:B------:R-:W0:Y:S04]  /*c8a0*/  S2R R62, SR_TID.X ;  /* 0x00000000003e7919 */ /* 0x000e280000002100 */
[----:B------:R-:W-:Y:S01]  /*c8b0*/  HGMMA.64x64x16.F32 R24, gdesc[UR4], R24, gsb0 ;  /* 0x00e00000041879f0 */ /* 0x000fe20008000818 */
[----:B------:R-:W-:Y:S02]  /*c8c0*/  VIADD R60, R10, 0x606 ;  /* 0x000006060a3c7836 */ /* 0x000fe40000000000 */
[----:B------:R-:W-:Y:S01]  /*c8d0*/  IMAD.MOV.U32 R61, RZ, RZ, R11 ;  /* 0x000000ffff3d7224 */ /* 0x000fe200078e000b */
[----:B------:R-:W-:Y:S01]  /*c8e0*/  R2UR UR4, R14 ;  /* 0x000000000e0472ca */ /* 0x000fe200000e0000 */
[----:B------:R-:W4:Y:S01]  /*c8f0*/  LDL.64 R20, [R1+0x90] ;  /* 0x0000900001147983 */ /* 0x000f220000100a00 */
[----:B------:R-:W-:-:S02]  /*c900*/  R2UR UR6, R60 ;  /* 0x000000003c0672ca */ /* 0x000fc400000e0000 */
[----:B------:R-:W-:Y:S02]  /*c910*/  R2UR UR7, R61 ;  /* 0x000000003d0772ca */ /* 0x000fe400000e0000 */
[----:B------:R-:W-:Y:S02]  /*c920*/  R2UR UR5, R15 ;  /* 0x000000000f0572ca */ /* 0x000fe400000e0000 */
[----:B0-----:R-:W-:Y:S01]  /*c930*/  SHF.R.U32.HI R62, RZ, 0x7, R62 ;  /* 0x00000007ff3e7819 */ /* 0x001fe2000001163e */
[----:B------:R-:W-:Y:S01]  /*c940*/  VIADD R8, R10, 0x800 ;  /* 0x000008000a087836 */ /* 0x000fe20000000000 */
[----:B------:R-:W-:Y:S01]  /*c950*/  UMOV UR8, 0x1 ;  /* 0x0000000100087882 */ /* 0x000fe20000000000 */
[----:B------:R-:W-:Y:S01]  /*c960*/  IMAD.MOV.U32 R67, RZ, RZ, 0x4 ;  /* 0x00000004ff437424 */ /* 0x000fe200078e00ff */
[----:B------:R-:W4:Y:S04]  /*c970*/  LDL.64 R60, [R1+0x90] ;  /* 0x00009000013c7983 */ /* 0x000f280000100a00 */
[----:B------:R0:W1:Y:S01]  /*c980*/  SHFL.IDX PT, R3, R62, RZ, 0x1f ;  /* 0x00001fff3e037589 */ /* 0x00006200000e0000 */
[----:B------:R-:W-:-:S02]  /*c990*/  WARPGROUP.DEPBAR.LE gsb0, 0x0 ;  /* 0x00008000000079c5 */ /* 0x000fc40000010000 */
[----:B------:R-:W-:Y:S01]  /*c9a0*/  WARPGROUP.ARRIVE ;  /* 0x00000000000079c5 */ /* 0x000fe20000000000 */
[----:B------:R-:W-:Y:S01]  /*c9b0*/  IMAD.MOV.U32 R15, RZ, RZ, R11 ;  /* 0x000000ffff0f7224 */ /* 0x000fe200078e000b */
[----:B------:R-:W-:Y:S01]  /*c9c0*/  UISETP.NE.U32.AND UP0, UPT, UR8, URZ, UPT ;  /* 0x0000003f0800728c */ /* 0x000fe2000bf05070 */
[----:B0-----:R-:W4:Y:S03]  /*c9d0*/  LDL.64 R62, [R1+0x90] ;  /* 0x00009000013e7983 */ /* 0x001f260000100a00 */
[----:B------:R-:W-:Y:S01]  /*c9e0*/  HGMMA.64x64x16.F32 R24, gdesc[UR4], R24, gsb0 ;  /* 0x00e00000041879f0 */ /* 0x000fe20008000818 */
[----:B-1----:R-:W-:-:S04]  /*c9f0*/  ISETP.GT.AND P0, PT, R3, 0x7f, PT ;  /* 0x0000007f0300780c */ /* 0x002fc80003f04270 */
[----:B------:R-:W-:-:S04]  /*ca00*/  SEL R3, RZ, 0x2, !P0 ;  /* 0x00000002ff037807 */ /* 0x000fc80004000000 */
[----:B------:R-:W-:Y:S01]  /*ca10*/  IADD3 R12, R12, 0x800, R3 ;  /* 0x000008000c0c7810 */ /* 0x000fe20007ffe003 */
[----:B------:R-:W-:Y:S01]  /*ca20*/  IMAD.IADD R14, R3, 0x1, R8 ;  /* 0x00000001030e7824 */ /* 0x000fe200078e0208 */
[----:B------:R-:W-:Y:S02]  /*ca30*/  R2UR UR7, R15 ;  /* 0x000000000f0772ca */ /* 0x000fe400000e0000 */
[----:B------:R-:W-:Y:S02]  /*ca40*/  R2UR UR4, R12 ;  /* 0x000000000c0472ca */ /* 0x000fe400000e0000 */
[----:B------:R-:W-:Y:S02]  /*ca50*/  R2UR UR6, R14 ;  /* 0x000000000e0672ca */ /* 0x000fe400000e0000 */
[----:B------:R-:W-:Y:S01]  /*ca60*/  R2UR UR5, R13 ;  /* 0x000000000d0572ca */ /* 0x000fe200000e0000 */
[----:B------:R-:W-:Y:S02]  /*ca70*/  WARPGROUP.DEPBAR.LE gsb0, 0x0 ;  /* 0x00008000000079c5 */ /* 0x000fe40000010000 */
[----:B------:R-:W-:-:S10]  /*ca80*/  WARPGROUP.ARRIVE ;  /* 0x00000000000079c5 */ /* 0x000fd40000000000 */
[----:B------:R-:W-:Y:S01]  /*ca90*/  HGMMA.64x64x16.F32 R24, gdesc[UR4], R24, UP0, gsb0 ;  /* 0x00e00000041879f0 */ /* 0x000fe2000b800818 */
        /* <DEDUP_REMOVED lines=8> */
[----:B------:R-:W-:Y:S01]  /*cb20*/  IMAD.MOV.U32 R15, RZ, RZ, R11 ;  /* 0x000000ffff0f7224 */ /* 0x000fe200078e000b */
[----:B------:R-:W-:-:S02]  /*cb30*/  WARPGROUP.DEPBAR.LE gsb0, 0x0 ;  /* 0x00008000000079c5 */ /* 0x000fc40000010000 */
[----:B------:R-:W-:Y:S01]  /*cb40*/  WARPGROUP.ARRIVE ;  /* 0x00000000000079c5 */ /* 0x000fe20000000000 */
[----:B------:R-:W-:Y:S01]  /*cb50*/  SEL R67, R67, 0x6, !P0 ;  /* 0x0000000643437807 */ /* 0x000fe20004000000 */
[----:B------:R-:W2:Y:S07]  /*cb60*/  LDL.64 R12, [R1+0x90] ;  /* 0x00009000010c7983 */ /* 0x000eae0000100a00 */
[----:B------:R-:W-:Y:S01]  /*cb70*/  HGMMA.64x64x16.F32 R24, gdesc[UR4], R24, gsb0 ;  /* 0x00e00000041879f0 */ /* 0x000fe20008000818 */
[----:B------:R-:W-:Y:S01]  /*cb80*/  IMAD.IADD R14, R8, 0x1, R67 ;  /* 0x00000001080e7824 */ /* 0x000fe200078e0243 */
[----:B---3--:R-:W-:Y:S01]  /*cb90*/  IADD3 R58, R67, 0x800, R58 ;  /* 0x00000800433a7810 */ /* 0x008fe20007ffe03a */
[----:B------:R-:W3:Y:S01]  /*cba0*/  LDL.64 R56, [R1+0x90] ;  /* 0x0000900001387983 */ /* 0x000ee20000100a00 */
        /* <DEDUP_REMOVED lines=24> */
[----:B------:R-:W4:Y:S07]  /*cd30*/  LDL.64 R14, [R1+0x90] ;  /* 0x00009000010e7983 */ /* 0x000f2e0000100a00 */
[----:B------:R-:W-:Y:S01]  /*cd40*/  HGMMA.64x64x16.F32 R24, gdesc[UR4], R24, gsb0 ;  /* 0x00e00000041879f0 */ /* 0x000fe20008000818 */
[----:B------:R-:W-:-:S02]  /*cd50*/  IMAD.IADD R20, R3, 0x1, R8 ;  /* 0x0000000103147824 */ /* 0x000fc400078e0208 */
[--C-:B------:R-:W-:Y:S01]  /*cd60*/  IMAD.MOV.U32 R21, RZ, RZ, R11.reuse ;  /* 0x000000ffff157224 */ /* 0x100fe200078e000b */
[----:B------:R-:W-:Y:S02]  /*cd70*/  R2UR UR4, R62 ;  /* 0x000000003e0472ca */ /* 0x000fe400000e0000 */
[----:B------:R-:W-:Y:S02]  /*cd80*/  R2UR UR6, R20 ;  /* 0x00000000140672ca */ /* 0x000fe400000e0000 */
[----:B------:R-:W-:Y:S02]  /*cd90*/  R2UR UR7, R21 ;  /* 0x00000000150772ca */ /* 0x000fe400000e0000 */
[----:B------:R-:W-:Y:S01]  /*cda0*/  R2UR UR5, R63 ;  /* 0x000000003f0572ca */ /* 0x000fe200000e0000 */
[C---:B------:R-:W-:Y:S01]  /*cdb0*/  IMAD.IADD R58, R65.reuse, 0x1, R8 ;  /* 0x00000001413a7824 */ /* 0x040fe200078e0208 */
[----:B------:R-:W-:Y:S01]  /*cdc0*/  IADD3 R60, R65, 0xa00, R60 ;  /* 0x00000a00413c7810 */ /* 0x000fe20007ffe03c */
[----:B------:R-:W-:Y:S01]  /*cdd0*/  IMAD.MOV.U32 R59, RZ, RZ, R11 ;  /* 0x000000ffff3b7224 */ /* 0x000fe200078e000b */
[----:B------:R-:W4:Y:S01]  /*cde0*/  LDL.64 R20, [R1+0x90] ;  /* 0x0000900001147983 */ /* 0x000f220000100a00 */
        /* <DEDUP_REMOVED lines=8> */
[----:B------:R-:W-:Y:S01]  /*ce70*/  WARPGROUP.ARRIVE ;  /* 0x00000000000079c5 */ /* 0x000fe20000000000 */
[C---:B--2---:R-:W-:Y:S01]  /*ce80*/  IADD3 R12, R67.reuse, 0xa00, R12 ;  /* 0x00000a00430c7810 */ /* 0x044fe20007ffe00c */
[----:B------:R-:W2:Y:S08]  /*ce90*/  LDL.64 R58, [R1+0x90] ;  /* 0x00009000013a7983 */ /* 0x000eb00000100a00 */
[----:B------:R-:W-:Y:S01]  /*cea0*/  HGMMA.64x64x16.F32 R24, gdesc[UR4], R24, gsb0 ;  /* 0x00e00000041879f0 */ /* 0x000fe20008000818 */
[----:B------:R-:W-:-:S02]  /*ceb0*/  IMAD.IADD R60, R67, 0x1, R8 ;  /* 0x00000001433c7824 */ /* 0x000fc400078e0208 */
[----:B------:R-:W-:Y:S01]  /*cec0*/  IMAD.MOV.U32 R61, RZ, RZ, R11 ;  /* 0x000000ffff3d7224 */ /* 0x000fe200078e000b */
[----:B------:R-:W-:Y:S02]  /*ced0*/  R2UR UR4, R12 ;  /* 0x000000000c0472ca */ /* 0x000fe400000e0000 */
[----:B------:R-:W-:Y:S02]  /*cee0*/  R2UR UR6, R60 ;  /* 0x000000003c0672ca */ /* 0x000fe400000e0000 */
[----:B------:R-:W-:Y:S02]  /*cef0*/  R2UR UR7, R61 ;  /* 0x000000003d0772ca */ /* 0x000fe400000e0000 */
[----:B------:R-:W-:Y:S01]  /*cf00*/  R2UR UR5, R13 ;  /* 0x000000000d0572ca */ /* 0x000fe200000e0000 */
[----:B------:R-:W-:Y:S01]  /*cf10*/  IMAD.MOV.U32 R8, RZ, RZ, 0x30 ;  /* 0x00000030ff087424 */ /* 0x000fe200078e00ff */
[----:B------:R-:W2:Y:S01]  /*cf20*/  LDL.64 R60, [R1+0x90] ;  /* 0x00009000013c7983 */ /* 0x000ea20000100a00 */
        /* <DEDUP_REMOVED lines=30> */
[----:B------:R-:W-:Y:S01]  /*d110*/  IADD3 R20, R65, 0xc00, R20 ;  /* 0x00000c0041147810 */ /* 0x000fe20007ffe014 */
        /* <DEDUP_REMOVED lines=38> */
[----:B------:R-:W-:Y:S01]  /*d380*/  VIADD R8, R10, 0xe00 ;  /* 0x00000e000a087836 */ /* 0x000fe20000000000 */
[C---:B---3--:R-:W-:Y:S01]  /*d390*/  IADD3 R12, R3.reuse, 0xe00, R12 ;  /* 0x00000e00030c7810 */ /* 0x048fe20007ffe00c */
[----:B------:R-:W-:Y:S02]  /*d3a0*/  IMAD.MOV.U32 R21, RZ, RZ, R11 ;  /* 0x000000ffff157224 */ /* 0x000fe400078e000b */
[----:B------:R-:W-:Y:S01]  /*d3b0*/  IMAD.IADD R20, R3, 0x1, R8 ;  /* 0x0000000103147824 */ /* 0x000fe200078e0208 */
[----:B------:R-:W-:Y:S01]  /*d3c0*/  R2UR UR4, R12 ;  /* 0x000000000c0472ca */ /* 0x000fe200000e0000 */
[----:B------:R0:W5:Y:S01]  /*d3d0*/  LDL R3, [R1+0x1c0] ;  /* 0x0001c00001037983 */ /* 0x0001620000100800 */
[----:B------:R-:W-:Y:S02]  /*d3e0*/  R2UR UR7, R21 ;  /* 0x00000000150772ca */ /* 0x000fe400000e0000 */
[----:B------:R-:W-:Y:S01]  /*d3f0*/  R2UR UR6, R20 ;  /* 0x00000000140672ca */ /* 0x000fe200000e0000 */
[----:B------:R-:W3:Y:S01]  /*d400*/  LDL R21, [R1] ;  /* 0x0000000001157983 */ /* 0x000ee20000100800 */
[----:B------:R-:W-:-:S03]  /*d410*/  R2UR UR5, R13 ;  /* 0x000000000d0572ca */ /* 0x000fc600000e0000 */
[----:B------:R0:W5:Y:S01]  /*d420*/  LDL R20, [R1+0xc] ;  /* 0x00000c0001147983 */ /* 0x0001620000100800 */
[----:B------:R-:W-:Y:S02]  /*d430*/  WARPGROUP.DEPBAR.LE gsb0, 0x0 ;  /* 0x00008000000079c5 */ /* 0x000fe40000010000 */
[----:B------:R-:W-:-:S07]  /*d440*/  WARPGROUP.ARRIVE ;  /* 0x00000000000079c5 */ /* 0x000fce0000000000 */
        /* <DEDUP_REMOVED lines=28> */
[----:B------:R-:W-:Y:S01]  /*d610*/  IMAD.IADD R58, R13, 0x1, R58 ;  /* 0x000000010d3a7824 */ /* 0x000fe200078e023a */
[----:B------:R-:W-:Y:S02]  /*d620*/  R2UR UR7, R11 ;  /* 0x000000000b0772ca */ /* 0x000fe400000e0000 */
[----:B------:R-:W-:Y:S02]  /*d630*/  R2UR UR6, R10 ;  /* 0x000000000a0672ca */ /* 0x000fe400000e0000 */
[----:B------:R-:W-:Y:S02]  /*d640*/  R2UR UR4, R58 ;  /* 0x000000003a0472ca */ /* 0x000fe400000e0000 */
[----:B------:R-:W-:Y:S01]  /*d650*/  R2UR UR5, R59 ;  /* 0x000000003b0572ca */ /* 0x000fe200000e0000 */
[----:B------:R0:W-:Y:S04]  /*d660*/  STL [R1+0x68], R0 ;  /* 0x0000680001007387 */ /* 0x0001e80000100800 */
        /* <DEDUP_REMOVED lines=40> */
.L_x_6317:
[----:B------:R-:W-:Y:S05]  /*d8f0*/  BSYNC B0 ;  /* 0x0000000000007941 */ /* 0x000fea0003800000 */
.L_x_6316:
        /* <DEDUP_REMOVED lines=11> */
[----:B------:R-:W-:-:S02]  /*d9b0*/  UMOV UR4, 0xffffffc0 ;  /* 0xffffffc000047882 */ /* 0x000fc40000000000 */
[----:B------:R-:W-:Y:S01]  /*d9c0*/  UIMAD UR4, UR46, UR4, 0x41 ;  /* 0x000000412e0474a4 */ /* 0x000fe2000f8e0204 */
        /* <DEDUP_REMOVED lines=25> */
[----:B----4-:R-:W-:Y:S02]  /*db60*/  @P0 SHF.R.U32.HI R8, RZ, R64, R11 ;  /* 0x00000040ff080219 */ /* 0x010fe4000001160b */
[----:B------:R-:W-:-:S03]  /*db70*/  LOP3.LUT R20, R20, 0x7ffffffc, RZ, 0xc0, !PT ;  /* 0x7ffffffc14147812 */ /* 0x000fc600078ec0ff */
[----:B------:R-:W0:Y:S01]  /*db80*/  SHFL.IDX PT, R60, R8, RZ, 0x1c1f ;  /* 0x001c1fff083c7589 */ /* 0x000e2200000e0000 */
[----:B------:R-:W-:Y:S02]  /*db90*/  VIADD R0, R13, UR4 ;  /* 0x000000040d007c36 */ /* 0x000fe40008000000 */
[----:B------:R-:W-:Y:S01]  /*dba0*/  IMAD.IADD R21, R21, 0x1, -R20 ;  /* 0x0000000115157824 */ /* 0x000fe200078e0a14 */
[----:B------:R-:W-:Y:S01]  /*dbb0*/  ULEA UR4, UR46, 0xffffffc0, 0x6 ;  /* 0xffffffc02e047891 */ /* 0x000fe2000f8e303f */
[----:B------:R-:W-:Y:S02]  /*dbc0*/  ISETP.GE.AND P1, PT, R57, 0x1, PT ;  /* 0x000000013900780c */ /* 0x000fe40003f26270 */
[----:B------:R-:W-:-:S03]  /*dbd0*/  IMAD R3, R21, -0x2, R0 ;  /* 0xfffffffe15037824 */ /* 0x000fc600078e0200 */
[----:B------:R-:W-:Y:S02]  /*dbe0*/  VIADD R0, R13, -UR4 ;  /* 0x800000040d007c36 */ /* 0x000fe40008000000 */
[----:B------:R-:W-:Y:S01]  /*dbf0*/  IMAD.IADD R10, R3, 0x1, -R12 ;  /* 0x00000001030a7824 */ /* 0x000fe200078e0a0c */
[----:B------:R-:W-:Y:S01]  /*dc00*/  LOP3.LUT R3, RZ, R14, RZ, 0x33, !PT ;  /* 0x0000000eff037212 */ /* 0x000fe200078e33ff */
[----:B------:R-:W-:Y:S02]  /*dc10*/  IMAD R61, R21, -0x2, R0 ;  /* 0xfffffffe153d7824 */ /* 0x000fe400078e0200 */
[C---:B------:R-:W-:Y:S02]  /*dc20*/  IMAD.IADD R70, R10.reuse, 0x1, R15 ;  /* 0x000000010a467824 */ /* 0x040fe400078e020f */
[----:B------:R-:W-:Y:S02]  /*dc30*/  IMAD.IADD R15, R10, 0x1, R3 ;  /* 0x000000010a0f7824 */ /* 0x000fe400078e0203 */
[----:B------:R-:W-:Y:S01]  /*dc40*/  VIADD R63, R56, -UR4 ;  /* 0x80000004383f7c36 */ /* 0x000fe20008000000 */
        /* <DEDUP_REMOVED lines=13> */
.L_x_6321:
[----:B------:R-:W-:-:S13]  /*dd20*/  ISETP.NE.AND P0, PT, R57, 0x1, PT ;  /* 0x000000013900780c */ /* 0x000fda0003f05270 */
[----:B------:R-:W-:-:S05]  /*dd30*/  @P0 IMAD.HI.U32 R14, R10, R58, RZ ;  /* 0x0000003a0a0e0227 */ /* 0x000fca00078e00ff */
[----:B------:R-:W-:-:S07]  /*dd40*/  @P0 SHF.R.U32.HI R10, RZ, R59, R14 ;  /* 0x0000003bff0a0219 */ /* 0x000fce000001160e */
.L_x_6322:
[----:B------:R-:W-:Y:S05]  /*dd50*/  BSYNC B1 ;  /* 0x0000000000017941 */ /* 0x000fea0003800000 */
.L_x_6320:
[----:B------:R-:W-:-:S04]  /*dd60*/  IMAD R10, R10, R57, -UR4 ;  /* 0x800000040a0a7e24 */ /* 0x000fc8000f8e0239 */
[----:B------:R-:W-:-:S05]  /*dd70*/  IMAD R10, R21, -0x2, R10 ;  /* 0xfffffffe150a7824 */ /* 0x000fca00078e020a */
[----:B------:R-:W-:Y:S02]  /*dd80*/  VIMNMX R3, R3, R10, !PT ;  /* 0x0000000a03037248 */ /* 0x000fe40007fe0100 */
[----:B------:R-:W-:-:S07]  /*dd90*/  VIADDMNMX R0, R10, R57, R0, PT ;  /* 0x000000390a007246 */ /* 0x000fce0003800100 */
.L_x_6319:
[----:B------:R-:W-:Y:S05]  /*dda0*/  BSYNC B0 ;  /* 0x0000000000007941 */ /* 0x000fea0003800000 */
.L_x_6318:
        /* <DEDUP_REMOVED lines=90> */
.L_x_6326:
[----:B------:R-:W-:-:S13]  /*e350*/  ISETP.NE.AND P6, PT, R57, 0x1, PT ;  /* 0x000000013900780c */ /* 0x000fda0003fc5270 */
[----:B------:R-:W-:-:S05]  /*e360*/  @P6 IMAD.HI.U32 R58, R12, R58, RZ ;  /* 0x0000003a0c3a6227 */ /* 0x000fca00078e00ff */
[----:B------:R-:W-:-:S07]  /*e370*/  @P6 SHF.R.U32.HI R12, RZ, R59, R58 ;  /* 0x0000003bff0c6219 */ /* 0x000fce000001163a */
.L_x_6327:
[----:B------:R-:W-:Y:S05]  /*e380*/  BSYNC B1 ;  /* 0x0000000000017941 */ /* 0x000fea0003800000 */
.L_x_6325:
[----:B------:R-:W-:-:S04]  /*e390*/  IMAD R12, R12, R57, -UR4 ;  /* 0x800000040c0c7e24 */ /* 0x000fc8000f8e0239 */
[----:B------:R-:W-:-:S05]  /*e3a0*/  IMAD R12, R21, -0x2, R12 ;  /* 0xfffffffe150c7824 */ /* 0x000fca00078e020c */
[----:B------:R-:W-:Y:S02]  /*e3b0*/  VIADDMNMX R0, R12, R57, R0, PT ;  /* 0x000000390c007246 */ /* 0x000fe40003800100 */
[----:B------:R-:W-:-:S07]  /*e3c0*/  VIMNMX R3, R3, R12, !PT ;  /* 0x0000000c03037248 */ /* 0x000fce0007fe0100 */
.L_x_6324:
[----:B------:R-:W-:Y:S05]  /*e3d0*/  BSYNC B0 ;  /* 0x0000000000007941 */ /* 0x000fea0003800000 */
.L_x_6323:
        /* <DEDUP_REMOVED lines=15> */
[----:B------:R-:W2:Y:S01]  /*e4d0*/  LDL R61, [R1+0x2b4] ;  /* 0x0002b400013d7983 */ /* 0x000ea20000100800 */
[----:B------:R-:W-:-:S02]  /*e4e0*/  FSEL R31, R31, -INF , !P0 ;  /* 0xff8000001f1f7808 */ /* 0x000fc40004000000 */
[----:B------:R-:W-:Y:S01]  /*e4f0*/  ISETP.NE.AND P0, PT, R25, RZ, PT ;  /* 0x000000ff1900720c */ /* 0x000fe20003f05270 */
[----:B------:R-:W2:Y:S01]  /*e500*/  LDL R63, [R1+0x2bc] ;  /* 0x0002bc00013f7983 */ /* 0x000ea20000100800 */
[----:B------:R-:W-:Y:S02]  /*e510*/  FMNMX.FTZ R11, R32, R11, !PT ;  /* 0x0000000b200b7209 */ /* 0x000fe40007810000 */
[----:B------:R-:W-:Y:S01]  /*e520*/  ISETP.GT.AND P0, PT, R3, 0x10, !P0 ;  /* 0x000000100300780c */ /* 0x000fe20004704270 */
[----:B------:R-:W2:Y:S01]  /*e530*/  LDL R69, [R1+0x2d4] ;  /* 0x0002d40001457983 */ /* 0x000ea20000100800 */
[----:B------:R-:W-:Y:S02]  /*e540*/  FSEL R30, R30, -INF , !P1 ;  /* 0xff8000001e1e7808 */ /* 0x000fe40004800000 */
[----:B------:R-:W-:Y:S01]  /*e550*/  ISETP.LT.OR P0, PT, R0, 0x11, P0 ;  /* 0x000000110000780c */ /* 0x000fe20000701670 */
[----:B------:R-:W2:Y:S01]  /*e560*/  LDL R70, [R1+0x2d8] ;  /* 0x0002d80001467983 */ /* 0x000ea20000100800 */
[----:B------:R-:W-:-:S02]  /*e570*/  ISETP.NE.AND P1, PT, R65, RZ, PT ;  /* 0x000000ff4100720c */ /* 0x000fc40003f25270 */
[----:B------:R-:W-:Y:S01]  /*e580*/  FSEL R34, R34, -INF , !P0 ;  /* 0xff80000022227808 */ /* 0x000fe20004000000 */
[----:B------:R-:W2:Y:S01]  /*e590*/  LDL R65, [R1+0x2c4] ;  /* 0x0002c40001417983 */ /* 0x000ea20000100800 */
[----:B------:R-:W-:Y:S02]  /*e5a0*/  ISETP.NE.AND P0, PT, R29, RZ, PT ;  /* 0x000000ff1d00720c */ /* 0x000fe40003f05270 */
[----:B------:R-:W-:Y:S01]  /*e5b0*/  FMNMX.FTZ R11, R56, R11, !PT ;  /* 0x0000000b380b7209 */ /* 0x000fe20007810000 */
[----:B------:R-:W2:Y:S01]  /*e5c0*/  LDL R71, [R1+0x2dc] ;  /* 0x0002dc0001477983 */ /* 0x000ea20000100800 */
[----:B------:R-:W-:Y:S02]  /*e5d0*/  ISETP.GT.AND P0, PT, R3, 0x11, !P0 ;  /* 0x000000110300780c */ /* 0x000fe40004704270 */
[----:B------:R-:W-:Y:S01]  /*e5e0*/  FMNMX.FTZ R11, R36, R11, !PT ;  /* 0x0000000b240b7209 */ /* 0x000fe20007810000 */
[----:B------:R-:W2:Y:S01]  /*e5f0*/  LDL R72, [R1+0x2e0] ;  /* 0x0002e00001487983 */ /* 0x000ea20000100800 */
[----:B------:R-:W-:-:S02]  /*e600*/  ISETP.LT.OR P0, PT, R0, 0x12, P0 ;  /* 0x000000120000780c */ /* 0x000fc40000701670 */
[----:B------:R-:W-:Y:S01]  /*e610*/  FMNMX.FTZ R11, R28, R11, !PT ;  /* 0x0000000b1c0b7209 */ /* 0x000fe20007810000 */
[----:B------:R-:W2:Y:S01]  /*e620*/  LDL R73, [R1+0x2e4] ;  /* 0x0002e40001497983 */ /* 0x000ea20000100800 */
[----:B------:R-:W-:Y:S02]  /*e630*/  FSEL R35, R35, -INF , !P0 ;  /* 0xff80000023237808 */ /* 0x000fe40004000000 */
[----:B------:R-:W-:Y:S01]  /*e640*/  ISETP.NE.AND P0, PT, R33, RZ, PT ;  /* 0x000000ff2100720c */ /* 0x000fe20003f05270 */
[----:B------:R-:W2:Y:S01]  /*e650*/  LDL R74, [R1+0x2e8] ;  /* 0x0002e800014a7983 */ /* 0x000ea20000100800 */
[----:B------:R-:W-:Y:S02]  /*e660*/  FMNMX.FTZ R11, R40, R11, !PT ;  /* 0x0000000b280b7209 */ /* 0x000fe40007810000 */
[----:B------:R-:W-:Y:S01]  /*e670*/  ISETP.GT.AND P0, PT, R3, 0x18, !P0 ;  /* 0x000000180300780c */ /* 0x000fe20004704270 */
[----:B------:R-:W2:Y:S01]  /*e680*/  LDL R75, [R1+0x2ec] ;  /* 0x0002ec00014b7983 */ /* 0x000ea20000100800 */
[----:B------:R-:W-:-:S02]  /*e690*/  FMNMX.FTZ R11, R20, R11, !PT ;  /* 0x0000000b140b7209 */ /* 0x000fc40007810000 */
[----:B------:R-:W-:Y:S01]  /*e6a0*/  ISETP.LT.OR P0, PT, R0, 0x19, P0 ;  /* 0x000000190000780c */ /* 0x000fe20000701670 */
[----:B------:R-:W2:Y:S01]  /*e6b0*/  LDL R76, [R1+0x2f0] ;  /* 0x0002f000014c7983 */ /* 0x000ea20000100800 */
[----:B------:R-:W-:Y:S02]  /*e6c0*/  FMNMX.FTZ R11, R44, R11, !PT ;  /* 0x0000000b2c0b7209 */ /* 0x000fe40007810000 */
[----:B------:R-:W-:Y:S01]  /*e6d0*/  FSEL R38, R38, -INF , !P0 ;  /* 0xff80000026267808 */ /* 0x000fe20004000000 */
[----:B------:R-:W2:Y:S01]  /*e6e0*/  LDL R77, [R1+0x2f4] ;  /* 0x0002f400014d7983 */ /* 0x000ea20000100800 */
[----:B------:R-:W-:Y:S02]  /*e6f0*/  ISETP.GT.AND P0, PT, R3, 0x19, !P1 ;  /* 0x000000190300780c */ /* 0x000fe40004f04270 */
[----:B------:R-:W-:Y:S01]  /*e700*/  ISETP.NE.AND P6, PT, R10, RZ, PT ;  /* 0x000000ff0a00720c */ /* 0x000fe20003fc5270 */
        /* <DEDUP_REMOVED lines=16> */
[----:B------:R-:W-:Y:S02]  /*e810*/  ISETP.GT.AND P0, PT, R3, RZ, !P6 ;  /* 0x000000ff0300720c */ /* 0x000fe40007704270 */
[----:B------:R-:W-:Y:S01]  /*e820*/  FMNMX.FTZ R12, R64, R13, !PT ;  /* 0x0000000d400c7209 */ /* 0x000fe20007810000 */
[----:B------:R-:W2:Y:S01]  /*e830*/  LDL R84, [R1+0x310] ;  /* 0x0003100001547983 */ /* 0x000ea20000100800 */
[----:B------:R-:W-:-:S02]  /*e840*/  ISETP.LT.OR P0, PT, R0, 0x1, P0 ;  /* 0x000000010000780c */ /* 0x000fc40000701670 */
[----:B------:R-:W-:Y:S01]  /*e850*/  ISETP.NE.AND P1, PT, R41, RZ, PT ;  /* 0x000000ff2900720c */ /* 0x000fe20003f25270 */
[----:B------:R-:W0:Y:S01]  /*e860*/  SHFL.BFLY PT, R13, R12, 0x2, 0x1f ;  /* 0x0c401f000c0d7f89 */ /* 0x000e2200000e0000 */
[----:B------:R-:W-:Y:S02]  /*e870*/  FSEL R15, R26, -INF , !P0 ;  /* 0xff8000001a0f7808 */ /* 0x000fe40004000000 */
[----:B------:R-:W-:Y:S01]  /*e880*/  ISETP.NE.AND P0, PT, R67, RZ, PT ;  /* 0x000000ff4300720c */ /* 0x000fe20003f05270 */
[----:B------:R-:W3:Y:S01]  /*e890*/  LDL R26, [R1+0x200] ;  /* 0x00020000011a7983 */ /* 0x000ee20000100800 */
[----:B------:R-:W-:Y:S02]  /*e8a0*/  FMNMX.FTZ R11, R15, R27, !PT ;  /* 0x0000001b0f0b7209 */ /* 0x000fe40007810000 */
[----:B------:R-:W-:Y:S01]  /*e8b0*/  ISETP.GT.AND P0, PT, R3, 0x21, !P0 ;  /* 0x000000210300780c */ /* 0x000fe20004704270 */
[----:B------:R-:W2:Y:S01]  /*e8c0*/  LDL R67, [R1+0x2cc] ;  /* 0x0002cc0001437983 */ /* 0x000ea20000100800 */
[----:B------:R-:W-:-:S02]  /*e8d0*/  FMNMX.FTZ R8, R30, R11, !PT ;  /* 0x0000000b1e087209 */ /* 0x000fc40007810000 */
[----:B------:R-:W-:Y:S01]  /*e8e0*/  ISETP.GT.AND P1, PT, R3, 0x28, !P1 ;  /* 0x000000280300780c */ /* 0x000fe20004f24270 */
[----:B------:R-:W2:Y:S01]  /*e8f0*/  LDL R85, [R1+0x314] ;  /* 0x0003140001557983 */ /* 0x000ea20000100800 */
[----:B------:R-:W-:Y:S02]  /*e900*/  FMNMX.FTZ R11, R31, R8, !PT ;  /* 0x000000081f0b7209 */ /* 0x000fe40007810000 */
[----:B------:R-:W-:Y:S01]  /*e910*/  ISETP.LT.OR P0, PT, R0, 0x22, P0 ;  /* 0x000000220000780c */ /* 0x000fe20000701670 */
        /* <DEDUP_REMOVED lines=10> */
[----:B------:R-:W-:Y:S02]  /*e9c0*/  FMNMX.FTZ R11, R39, R8, !PT ;  /* 0x00000008270b7209 */ /* 0x000fe40007810000 */
[----:B------:R-:W-:Y:S01]  /*e9d0*/  ISETP.GT.AND P3, PT, R3, 0x30, !P3 ;  /* 0x000000300300780c */ /* 0x000fe20005f64270 */
[----:B------:R-:W2:Y:S01]  /*e9e0*/  LDL R90, [R1+0x328] ;  /* 0x00032800015a7983 */ /* 0x000ea20000100800 */
[----:B------:R-:W-:-:S02]  /*e9f0*/  FMNMX.FTZ R8, R42, R11, !PT ;  /* 0x0000000b2a087209 */ /* 0x000fc40007810000 */
[----:B------:R-:W-:Y:S01]  /*ea00*/  ISETP.LT.OR P2, PT, R0, 0x2a, P2 ;  /* 0x0000002a0000780c */ /* 0x000fe20001741670 */
[----:B------:R-:W2:Y:S01]  /*ea10*/  LDL R91, [R1+0x32c] ;  /* 0x00032c00015b7983 */ /* 0x000ea20000100800 */
[----:B------:R-:W-:Y:S02]  /*ea20*/  FSEL R21, R46, -INF , !P1 ;  /* 0xff8000002e157808 */ /* 0x000fe40004800000 */
[----:B------:R-:W-:Y:S01]  /*ea30*/  FMNMX.FTZ R8, R43, R8, !PT ;  /* 0x000000082b087209 */ /* 0x000fe20007810000 */
[----:B------:R-:W4:Y:S01]  /*ea40*/  LDL R46, [R1+0x278] ;  /* 0x00027800012e7983 */ /* 0x000f220000100800 */
[----:B------:R-:W-:Y:S02]  /*ea50*/  ISETP.GT.AND P4, PT, R3, 0x31, !P4 ;  /* 0x000000310300780c */ /* 0x000fe40006784270 */
[----:B------:R-:W-:Y:S01]  /*ea60*/  ISETP.LT.OR P3, PT, R0, 0x31, P3 ;  /* 0x000000310000780c */ /* 0x000fe20001f61670 */
[----:B------:R-:W2:Y:S01]  /*ea70*/  LDL R92, [R1+0x330] ;  /* 0x00033000015c7983 */ /* 0x000ea20000100800 */
[----:B------:R-:W-:-:S02]  /*ea80*/  FSEL R47, R47, -INF , !P2 ;  /* 0xff8000002f2f7808 */ /* 0x000fc40005000000 */
[----:B------:R-:W-:Y:S01]  /*ea90*/  FMNMX.FTZ R8, R21, R8, !PT ;  /* 0x0000000815087209 */ /* 0x000fe20007810000 */
[----:B------:R-:W2:Y:S01]  /*eaa0*/  LDL R93, [R1+0x334] ;  /* 0x00033400015d7983 */ /* 0x000ea20000100800 */
[----:B------:R-:W-:Y:S02]  /*eab0*/  ISETP.NE.AND P6, PT, R45, RZ, PT ;  /* 0x000000ff2d00720c */ /* 0x000fe40003fc5270 */
[----:B------:R-:W-:Y:S01]  /*eac0*/  ISETP.GT.AND P5, PT, R3, 0x38, !P5 ;  /* 0x000000380300780c */ /* 0x000fe20006fa4270 */
[----:B------:R-:W2:Y:S01]  /*ead0*/  LDL R94, [R1+0x338] ;  /* 0x00033800015e7983 */ /* 0x000ea20000100800 */
[----:B------:R-:W-:Y:S02]  /*eae0*/  ISETP.LT.OR P4, PT, R0, 0x32, P4 ;  /* 0x000000320000780c */ /* 0x000fe40002781670 */
[----:B------:R-:W-:Y:S01]  /*eaf0*/  FSEL R41, R50, -INF , !P3 ;  /* 0xff80000032297808 */ /* 0x000fe20005800000 */
[----:B------:R-:W2:Y:S01]  /*eb00*/  LDL R95, [R1+0x33c] ;  /* 0x00033c00015f7983 */ /* 0x000ea20000100800 */
[----:B------:R-:W-:-:S02]  /*eb10*/  FMNMX.FTZ R8, R47, R8, !PT ;  /* 0x000000082f087209 */ /* 0x000fc40007810000 */
[----:B------:R-:W-:Y:S01]  /*eb20*/  ISETP.GT.AND P0, PT, R3, 0x39, !P6 ;  /* 0x000000390300780c */ /* 0x000fe20007704270 */
[----:B------:R-:W2:Y:S01]  /*eb30*/  LDL R50, [R1+0x288] ;  /* 0x0002880001327983 */ /* 0x000ea20000100800 */
[----:B------:R-:W-:Y:S02]  /*eb40*/  ISETP.LT.OR P5, PT, R0, 0x39, P5 ;  /* 0x000000390000780c */ /* 0x000fe40002fa1670 */
[----:B------:R-:W-:Y:S01]  /*eb50*/  FSEL R51, R51, -INF , !P4 ;  /* 0xff80000033337808 */ /* 0x000fe20006000000 */
[----:B------:R-:W2:Y:S01]  /*eb60*/  LDL R96, [R1+0x340] ;  /* 0x0003400001607983 */ /* 0x000ea20000100800 */
[----:B------:R-:W-:Y:S02]  /*eb70*/  FMNMX.FTZ R8, R41, R8, !PT ;  /* 0x0000000829087209 */ /* 0x000fe40007810000 */
[----:B0-----:R-:W-:Y:S01]  /*eb80*/  FMNMX.FTZ R10, R12, R13, !PT ;  /* 0x0000000d0c0a7209 */ /* 0x001fe20007810000 */
[----:B------:R-:W2:Y:S01]  /*eb90*/  LDL R97, [R1+0x344] ;  /* 0x0003440001617983 */ /* 0x000ea20000100800 */
[----:B------:R-:W-:-:S02]  /*eba0*/  ISETP.LT.OR P0, PT, R0, 0x3a, P0 ;  /* 0x0000003a0000780c */ /* 0x000fc40000701670 */
[----:B------:R-:W-:Y:S01]  /*ebb0*/  FSEL R54, R54, -INF , !P5 ;  /* 0xff80000036367808 */ /* 0x000fe20006800000 */
[----:B------:R-:W0:Y:S01]  /*ebc0*/  SHFL.BFLY PT, R11, R10, 0x1, 0x1f ;  /* 0x0c201f000a0b7f89 */ /* 0x000e2200000e0000 */
[----:B------:R-:W-:Y:S02]  /*ebd0*/  FMNMX.FTZ R3, R51, R8, !PT ;  /* 0x0000000833037209 */ /* 0x000fe40007810000 */
[----:B------:R-:W-:Y:S01]  /*ebe0*/  FSEL R55, R55, -INF , !P0 ;  /* 0xff80000037377808 */ /* 0x000fe20004000000 */
[----:B------:R-:W2:Y:S01]  /*ebf0*/  LDL R98, [R1+0x348] ;  /* 0x0003480001627983 */ /* 0x000ea20000100800 */
[----:B------:R-:W-:-:S03]  /*ec00*/  FMNMX.FTZ R0, R54, R3, !PT ;  /* 0x0000000336007209 */ /* 0x000fc60007810000 */
[----:B------:R-:W2:Y:S01]  /*ec10*/  LDL R99, [R1+0x34c] ;  /* 0x00034c0001637983 */ /* 0x000ea20000100800 */
[----:B------:R-:W-:-:S03]  /*ec20*/  FMNMX.FTZ R13, R55, R0, !PT ;  /* 0x00000000370d7209 */ /* 0x000fc60007810000 */
[----:B------:R-:W2:Y:S04]  /*ec30*/  LDL R100, [R1+0x350] ;  /* 0x0003500001647983 */ /* 0x000ea80000100800 */
[----:B------:R-:W-:Y:S04]  /*ec40*/  STL.64 [R1+0x1e0], R12 ;  /* 0x0001e00c01007387 */ /* 0x000fe80000100a00 */
[----:B------:R-:W3:Y:S01]  /*ec50*/  LDL R8, [R1+0x1e4] ;  /* 0x0001e40001087983 */ /* 0x000ee20000100800 */
[----:B0-----:R-:W-:-:S03]  /*ec60*/  FMNMX.FTZ R0, R10, R11, !PT ;  /* 0x0000000b0a007209 */ /* 0x001fc60007810000 */
[----:B------:R-:W2:Y:S04]  /*ec70*/  LDL R101, [R1+0x354] ;  /* 0x0003540001657983 */ /* 0x000ea80000100800 */
[----:B------:R-:W-:Y:S04]  /*ec80*/  STL [R1+0x1e0], R0 ;  /* 0x0001e00001007387 */ /* 0x000fe80000100800 */
[----:B------:R-:W4:Y:S04]  /*ec90*/  LDL R14, [R1+0x1e0] ;  /* 0x0001e000010e7983 */ /* 0x000f280000100800 */
[----:B------:R-:W2:Y:S04]  /*eca0*/  LDL.64 R10, [R1+0x110] ;  /* 0x00011000010a7983 */ /* 0x000ea80000100a00 */
        /* <DEDUP_REMOVED lines=41> */
[----:B---3--:R-:W0:Y:S01]  /*ef40*/  SHFL.BFLY PT, R13, R8, 0x2, 0x1f ;  /* 0x0c401f00080d7f89 */ /* 0x008e2200000e0000 */
[----:B----4-:R-:W-:Y:S01]  /*ef50*/  FMUL.FTZ R3, R26, R14 ;  /* 0x0000000e1a037220 */ /* 0x010fe20000410000 */
[----:B------:R-:W-:-:S04]  /*ef60*/  FSETP.NEU.FTZ.AND P0, PT, R14, -INF , PT ;  /* 0xff8000000e00780b */ /* 0x000fc80003f1d000 */
[----:B------:R-:W-:Y:S02]  /*ef70*/  FSEL R3, R3, RZ, P0 ;  /* 0x000000ff03037208 */ /* 0x000fe40000000000 */
[----:B0-----:R-:W-:-:S03]  /*ef80*/  FMNMX.FTZ R13, R13, R8, !PT ;  /* 0x000000080d0d7209 */ /* 0x001fc60007810000 */
[-CC-:B------:R-:W-:Y:S02]  /*ef90*/  FFMA.FTZ R160, R24, R26.reuse, -R3.reuse ;  /* 0x0000001a18a07223 */ /* 0x180fe40000010803 */
[----:B------:R-:W0:Y:S01]  /*efa0*/  SHFL.BFLY PT, R24, R13, 0x1, 0x1f ;  /* 0x0c201f000d187f89 */ /* 0x000e2200000e0000 */
        /* <DEDUP_REMOVED lines=15> */
[----:B------:R-:W-:Y:S01]  /*f0a0*/  FFMA.FTZ R52, R52, R26, -R3 ;  /* 0x0000001a34347223 */ /* 0x000fe20000010803 */
[----:B------:R-:W3:Y:S01]  /*f0b0*/  LDL R66, [R1+0x2c8] ;  /* 0x0002c80001427983 */ /* 0x000ee20000100800 */
[----:B0-----:R-:W-:-:S02]  /*f0c0*/  FMNMX.FTZ R24, R13, R24, !PT ;  /* 0x000000180d187209 */ /* 0x001fc40007810000 */
[----:B------:R-:W-:Y:S01]  /*f0d0*/  MUFU.EX2 R25, R25 ;  /* 0x0000001900197308 */ /* 0x000fe20000000800 */
[----:B------:R-:W4:Y:S01]  /*f0e0*/  LDL R36, [R1+0x250] ;  /* 0x0002500001247983 */ /* 0x000f220000100800 */
[C---:B------:R-:W-:Y:S01]  /*f0f0*/  FSETP.NEU.FTZ.AND P0, PT, R24.reuse, -INF , PT ;  /* 0xff8000001800780b */ /* 0x040fe20003f1d000 */
[-C--:B-1----:R-:W-:Y:S02]  /*f100*/  FMUL.FTZ R0, R24, R26.reuse ;  /* 0x0000001a18007220 */ /* 0x082fe40000410000 */
[----:B------:R-:W3:Y:S03]  /*f110*/  LDL R40, [R1+0x260] ;  /* 0x0002600001287983 */ /* 0x000ee60000100800 */
[----:B------:R-:W-:Y:S01]  /*f120*/  FSEL R0, R0, RZ, P0 ;  /* 0x000000ff00007208 */ /* 0x000fe20000000000 */
[----:B------:R-:W-:Y:S01]  /*f130*/  MUFU.EX2 R162, R162 ;  /* 0x000000a200a27308 */ /* 0x000fe20000000800 */
[----:B------:R-:W3:Y:S03]  /*f140*/  LDL R56, [R1+0x2a0] ;  /* 0x0002a00001387983 */ /* 0x000ee60000100800 */
[-CC-:B------:R-:W-:Y:S01]  /*f150*/  FFMA.FTZ R15, R15, R26.reuse, -R0.reuse ;  /* 0x0000001a0f0f7223 */ /* 0x180fe20000010800 */
[-CC-:B------:R-:W-:Y:S01]  /*f160*/  FFMA.FTZ R27, R27, R26.reuse, -R0.reuse ;  /* 0x0000001a1b1b7223 */ /* 0x180fe20000010800 */
[-CC-:B------:R-:W-:Y:S01]  /*f170*/  FFMA.FTZ R30, R30, R26.reuse, -R0.reuse ;  /* 0x0000001a1e1e7223 */ /* 0x180fe20000010800 */
[----:B------:R-:W3:Y:S01]  /*f180*/  LDL R68, [R1+0x2d0] ;  /* 0x0002d00001447983 */ /* 0x000ee20000100800 */
[----:B------:R-:W-:Y:S01]  /*f190*/  MUFU.EX2 R161, R15 ;  /* 0x0000000f00a17308 */ /* 0x000fe20000000800 */
[-CC-:B------:R-:W-:Y:S01]  /*f1a0*/  FFMA.FTZ R31, R31, R26.reuse, -R0.reuse ;  /* 0x0000001a1f1f7223 */ /* 0x180fe20000010800 */
[----:B------:R-:W-:-:S06]  /*f1b0*/  FFMA.FTZ R34, R34, R26, -R0 ;  /* 0x0000001a22227223 */ /* 0x000fcc0000010800 */
[----:B------:R-:W0:Y:S01]  /*f1c0*/  MUFU.EX2 R28, R27 ;  /* 0x0000001b001c7308 */ /* 0x000e220000000800 */
[----:B------:R-:W-:-:S07]  /*f1d0*/  FFMA.FTZ R35, R35, R26, -R0 ;  /* 0x0000001a23237223 */ /* 0x000fce0000010800 */
[----:B------:R-:W1:Y:S01]  /*f1e0*/  MUFU.EX2 R30, R30 ;  /* 0x0000001e001e7308 */ /* 0x000e620000000800 */
[-C--:B------:R-:W-:Y:S01]  /*f1f0*/  FFMA.FTZ R3, R64, R26.reuse, -R3 ;  /* 0x0000001a40037223 */ /* 0x080fe20000010803 */
[----:B------:R-:W-:-:S06]  /*f200*/  FFMA.FTZ R38, R38, R26, -R0 ;  /* 0x0000001a26267223 */ /* 0x000fcc0000010800 */
[----:B------:R-:W-:Y:S08]  /*f210*/  MUFU.EX2 R164, R164 ;  /* 0x000000a400a47308 */ /* 0x000ff00000000800 */
[----:B------:R-:W2:Y:S01]  /*f220*/  MUFU.EX2 R31, R31 ;  /* 0x0000001f001f7308 */ /* 0x000ea20000000800 */
[----:B0-----:R-:W-:Y:S01]  /*f230*/  FADD.FTZ R13, R161, R28 ;  /* 0x0000001ca10d7221 */ /* 0x001fe20000010000 */
[----:B------:R-:W-:-:S06]  /*f240*/  FFMA.FTZ R39, R39, R26, -R0 ;  /* 0x0000001a27277223 */ /* 0x000fcc0000010800 */
[----:B------:R-:W-:Y:S08]  /*f250*/  MUFU.EX2 R33, R33 ;  /* 0x0000002100217308 */ /* 0x000ff00000000800 */
[----:B------:R-:W0:Y:S01]  /*f260*/  MUFU.EX2 R34, R34 ;  /* 0x0000002200227308 */ /* 0x000e220000000800 */
[----:B-1----:R-:W-:Y:S01]  /*f270*/  FADD.FTZ R12, R30, R13 ;  /* 0x0000000d1e0c7221 */ /* 0x002fe20000010000 */
[----:B------:R-:W-:-:S06]  /*f280*/  FFMA.FTZ R42, R42, R26, -R0 ;  /* 0x0000001a2a2a7223 */ /* 0x000fcc0000010800 */
[----:B------:R-:W-:Y:S01]  /*f290*/  MUFU.EX2 R166, R166 ;  /* 0x000000a600a67308 */ /* 0x000fe20000000800 */
[----:B------:R-:W-:-:S07]  /*f2a0*/  FFMA.FTZ R43, R43, R26, -R0 ;  /* 0x0000001a2b2b7223 */ /* 0x000fce0000010800 */
        /* <DEDUP_REMOVED lines=8> */
[----:B------:R-:W-:Y:S08]  /*f330*/  MUFU.EX2 R49, R60 ;  /* 0x0000003c00317308 */ /* 0x000ff00000000800 */
[----:B------:R-:W-:Y:S08]  /*f340*/  MUFU.EX2 R48, R48 ;  /* 0x0000003000307308 */ /* 0x000ff00000000800 */
[----:B------:R-:W-:Y:S08]  /*f350*/  MUFU.EX2 R53, R62 ;  /* 0x0000003e00357308 */ /* 0x000ff00000000800 */
[----:B------:R-:W-:Y:S01]  /*f360*/  MUFU.EX2 R52, R52 ;  /* 0x0000003400347308 */ /* 0x000fe20000000800 */
[----:B------:R1:W-:Y:S04]  /*f370*/  STL [R1+0x1e4], R24 ;  /* 0x0001e41801007387 */ /* 0x0003e80000100800 */
[----:B------:R-:W3:Y:S03]  /*f380*/  LDL R27, [R1+0x22c] ;  /* 0x00022c00011b7983 */ /* 0x000ee60000100800 */
[----:B------:R0:W-:Y:S08]  /*f390*/  MUFU.EX2 R57, R3 ;  /* 0x0000000300397308 */ /* 0x0001f00000000800 */
[----:B------:R-:W1:Y:S01]  /*f3a0*/  MUFU.EX2 R35, R35 ;  /* 0x0000002300237308 */ /* 0x000e620000000800 */
[----:B0-----:R-:W-:Y:S01]  /*f3b0*/  FADD.FTZ R3, R160, R25 ;  /* 0x00000019a0037221 */ /* 0x001fe20000010000 */
[----:B--2---:R-:W-:Y:S01]  /*f3c0*/  FADD.FTZ R13, R31, R12 ;  /* 0x0000000c1f0d7221 */ /* 0x004fe20000010000 */
[----:B------:R-:W2:Y:S02]  /*f3d0*/  LDL R64, [R1+0x2c0] ;  /* 0x0002c00001407983 */ /* 0x000ea40000100800 */
[----:B------:R-:W-:-:S03]  /*f3e0*/  FADD.FTZ R8, R162, R3 ;  /* 0x00000003a2087221 */ /* 0x000fc60000010000 */
[----:B------:R-:W0:Y:S01]  /*f3f0*/  MUFU.EX2 R38, R38 ;  /* 0x0000002600267308 */ /* 0x000e220000000800 */
[----:B------:R-:W-:Y:S01]  /*f400*/  FADD.FTZ R3, R29, R8 ;  /* 0x000000081d037221 */ /* 0x000fe20000010000 */
[----:B------:R-:W-:Y:S01]  /*f410*/  FADD.FTZ R12, R34, R13 ;  /* 0x0000000d220c7221 */ /* 0x000fe20000010000 */
[----:B------:R-:W-:Y:S01]  /*f420*/  F2FP.F16.F32.PACK_AB R161, R28, R161 ;  /* 0x000000a11ca1723e */ /* 0x000fe200000000ff */
[----:B-1----:R-:W2:Y:S04]  /*f430*/  LDL R24, [R1+0x220] ;  /* 0x0002200001187983 */ /* 0x002ea80000100800 */
[----:B------:R-:W1:Y:S01]  /*f440*/  MUFU.EX2 R39, R39 ;  /* 0x0000002700277308 */ /* 0x000e620000000800 */
[----:B------:R-:W-:Y:S01]  /*f450*/  FADD.FTZ R8, R164, R3 ;  /* 0x00000003a4087221 */ /* 0x000fe20000010000 */
[----:B------:R-:W-:Y:S01]  /*f460*/  FADD.FTZ R13, R35, R12 ;  /* 0x0000000c230d7221 */ /* 0x000fe20000010000 */
[----:B------:R-:W-:Y:S01]  /*f470*/  F2FP.F16.F32.PACK_AB R163, R31, R30 ;  /* 0x0000001e1fa3723e */ /* 0x000fe200000000ff */
[----:B------:R-:W2:Y:S04]  /*f480*/  LDL R28, [R1+0x230] ;  /* 0x00023000011c7983 */ /* 0x000ea80000100800 */
[----:B------:R-:W1:Y:S01]  /*f490*/  MUFU.EX2 R42, R42 ;  /* 0x0000002a002a7308 */ /* 0x000e620000000800 */
[----:B------:R-:W-:Y:S01]  /*f4a0*/  FADD.FTZ R3, R33, R8 ;  /* 0x0000000821037221 */ /* 0x000fe20000010000 */
[----:B0-----:R-:W-:Y:S01]  /*f4b0*/  FADD.FTZ R14, R38, R13 ;  /* 0x0000000d260e7221 */ /* 0x001fe20000010000 */
[----:B------:R-:W2:Y:S05]  /*f4c0*/  LDL R41, [R1+0x264] ;  /* 0x0002640001297983 */ /* 0x000eaa0000100800 */
[----:B------:R-:W0:Y:S01]  /*f4d0*/  MUFU.EX2 R43, R43 ;  /* 0x0000002b002b7308 */ /* 0x000e220000000800 */
[----:B------:R-:W-:Y:S01]  /*f4e0*/  FADD.FTZ R12, R166, R3 ;  /* 0x00000003a60c7221 */ /* 0x000fe20000010000 */
[----:B-1----:R-:W-:-:S06]  /*f4f0*/  FADD.FTZ R13, R39, R14 ;  /* 0x0000000e270d7221 */ /* 0x002fcc0000010000 */
[----:B------:R-:W1:Y:S01]  /*f500*/  MUFU.EX2 R171, R21 ;  /* 0x0000001500ab7308 */ /* 0x000e620000000800 */
[----:B------:R-:W-:Y:S01]  /*f510*/  FADD.FTZ R3, R37, R12 ;  /* 0x0000000c25037221 */ /* 0x000fe20000010000 */
[----:B------:R-:W-:Y:S01]  /*f520*/  FFMA.FTZ R8, R51, R26, -R0 ;  /* 0x0000001a33087223 */ /* 0x000fe20000010800 */
[----:B------:R-:W-:Y:S01]  /*f530*/  FADD.FTZ R14, R42, R13 ;  /* 0x0000000d2a0e7221 */ /* 0x000fe20000010000 */
[----:B------:R-:W2:Y:S04]  /*f540*/  LDL R54, [R1+0x298] ;  /* 0x0002980001367983 */ /* 0x000ea80000100800 */
[----:B------:R-:W1:Y:S01]  /*f550*/  MUFU.EX2 R32, R47 ;  /* 0x0000002f00207308 */ /* 0x000e620000000800 */
[----:B------:R-:W-:Y:S01]  /*f560*/  FADD.FTZ R12, R168, R3 ;  /* 0x00000003a80c7221 */ /* 0x000fe20000010000 */
[----:B0-----:R-:W-:-:S06]  /*f570*/  FADD.FTZ R14, R43, R14 ;  /* 0x0000000e2b0e7221 */ /* 0x001fcc0000010000 */
[----:B------:R-:W0:Y:S01]  /*f580*/  MUFU.EX2 R173, R173 ;  /* 0x000000ad00ad7308 */ /* 0x000e220000000800 */
[----:B------:R-:W-:Y:S01]  /*f590*/  FADD.FTZ R13, R45, R12 ;  /* 0x0000000c2d0d7221 */ /* 0x000fe20000010000 */
[----:B------:R-:W-:-:S06]  /*f5a0*/  FFMA.FTZ R3, R55, R26, -R0 ;  /* 0x0000001a37037223 */ /* 0x000fcc0000010800 */
[----:B------:R-:W-:Y:S01]  /*f5b0*/  MUFU.EX2 R175, R175 ;  /* 0x000000af00af7308 */ /* 0x000fe20000000800 */
[----:B------:R-:W-:Y:S01]  /*f5c0*/  FADD.FTZ R0, R44, R13 ;  /* 0x0000000d2c007221 */ /* 0x000fe20000010000 */
[----:B-1----:R-:W-:Y:S01]  /*f5d0*/  FADD.FTZ R13, R171, R14 ;  /* 0x0000000eab0d7221 */ /* 0x002fe20000010000 */
[----:B------:R-:W-:Y:S01]  /*f5e0*/  F2FP.F16.F32.PACK_AB R160, R25, R160 ;  /* 0x000000a019a0723e */ /* 0x000fe200000000ff */
[----:B------:R-:W2:Y:S04]  /*f5f0*/  LDL R26, [R1+0x228] ;  /* 0x00022800011a7983 */ /* 0x000ea80000100800 */
        /* <DEDUP_REMOVED lines=8> */
[----:B------:R-:W-:Y:S01]  /*f680*/  F2FP.F16.F32.PACK_AB R164, R33, R164 ;  /* 0x000000a421a4723e */ /* 0x000fe200000000ff */
[----:B------:R-:W2:Y:S01]  /*f690*/  LDL R29, [R1+0x234] ;  /* 0x00023400011d7983 */ /* 0x000ea20000100800 */
[----:B------:R-:W-:Y:S01]  /*f6a0*/  FADD.FTZ R15, R53, R12 ;  /* 0x0000000c350f7221 */ /* 0x000fe20000010000 */
[----:B------:R-:W-:-:S02]  /*f6b0*/  F2FP.F16.F32.PACK_AB R166, R37, R166 ;  /* 0x000000a625a6723e */ /* 0x000fc400000000ff */
[----:B------:R-:W-:Y:S01]  /*f6c0*/  F2FP.F16.F32.PACK_AB R168, R45, R168 ;  /* 0x000000a82da8723e */ /* 0x000fe200000000ff */
[----:B-1----:R-:W-:Y:S01]  /*f6d0*/  FADD.FTZ R0, R8, R13 ;  /* 0x0000000d08007221 */ /* 0x002fe20000010000 */
[----:B------:R-:W-:Y:S01]  /*f6e0*/  FADD.FTZ R20, R52, R15 ;  /* 0x0000000f34147221 */ /* 0x000fe20000010000 */
[----:B------:R-:W-:Y:S01]  /*f6f0*/  F2FP.F16.F32.PACK_AB R170, R49, R44 ;  /* 0x0000002c31aa723e */ /* 0x000fe200000000ff */
[----:B------:R-:W2:Y:S01]  /*f700*/  LDL R30, [R1+0x238] ;  /* 0x00023800011e7983 */ /* 0x000ea20000100800 */
[----:B------:R-:W-:Y:S01]  /*f710*/  FADD.FTZ R0, R175, R0 ;  /* 0x00000000af007221 */ /* 0x000fe20000010000 */
[----:B------:R-:W-:Y:S01]  /*f720*/  FADD.FTZ R20, R57, R20 ;  /* 0x0000001439147221 */ /* 0x000fe20000010000 */
[----:B------:R-:W-:Y:S01]  /*f730*/  F2FP.F16.F32.PACK_AB R172, R53, R48 ;  /* 0x0000003035ac723e */ /* 0x000fe200000000ff */
[----:B------:R-:W2:Y:S01]  /*f740*/  LDL R31, [R1+0x23c] ;  /* 0x00023c00011f7983 */ /* 0x000ea20000100800 */
[----:B------:R-:W-:Y:S01]  /*f750*/  FADD.FTZ R21, R3, R0 ;  /* 0x0000000003157221 */ /* 0x000fe20000010000 */
[----:B------:R-:W-:-:S02]  /*f760*/  F2FP.F16.F32.PACK_AB R174, R57, R52 ;  /* 0x0000003439ae723e */ /* 0x000fc400000000ff */
[----:B------:R-:W-:Y:S01]  /*f770*/  F2FP.F16.F32.PACK_AB R165, R35, R34 ;  /* 0x0000002223a5723e */ /* 0x000fe200000000ff */
[----:B------:R-:W2:Y:S04]  /*f780*/  LDL R33, [R1+0x244] ;  /* 0x0002440001217983 */ /* 0x000ea80000100800 */
[----:B------:R0:W-:Y:S04]  /*f790*/  STL.64 [R1+0x1f0], R20 ;  /* 0x0001f01401007387 */ /* 0x0001e80000100a00 */
[----:B------:R-:W2:Y:S04]  /*f7a0*/  LD.E.64 R14, desc[UR36][R10.64+0x8] ;  /* 0x000008240a0e7980 */ /* 0x000ea8000c101b00 */
[----:B------:R-:W2:Y:S01]  /*f7b0*/  LD.E.64 R12, desc[UR36][R10.64] ;  /* 0x000000240a0c7980 */ /* 0x000ea2000c101b00 */
[----:B------:R-:W-:-:S02]  /*f7c0*/  F2FP.F16.F32.PACK_AB R167, R39, R38 ;  /* 0x0000002627a7723e */ /* 0x000fc400000000ff */
[----:B------:R-:W-:Y:S01]  /*f7d0*/  F2FP.F16.F32.PACK_AB R169, R43, R42 ;  /* 0x0000002a2ba9723e */ /* 0x000fe200000000ff */
[----:B------:R-:W2:Y:S01]  /*f7e0*/  LDL R34, [R1+0x248] ;  /* 0x0002480001227983 */ /* 0x000ea20000100800 */
[----:B------:R-:W-:-:S03]  /*f7f0*/  F2FP.F16.F32.PACK_AB R171, R32, R171 ;  /* 0x000000ab20ab723e */ /* 0x000fc600000000ff */
[----:B------:R-:W2:Y:S04]  /*f800*/  LDL R32, [R1+0x240] ;  /* 0x0002400001207983 */ /* 0x000ea80000100800 */
        /* <DEDUP_REMOVED lines=19> */
[----:B------:R-:W-:-:S02]  /*f940*/  F2FP.F16.F32.PACK_AB R173, R8, R173 ;  /* 0x000000ad08ad723e */ /* 0x000fc400000000ff */
[----:B------:R-:W-:Y:S01]  /*f950*/  F2FP.F16.F32.PACK_AB R175, R3, R175 ;  /* 0x000000af03af723e */ /* 0x000fe200000000ff */
[----:B0-----:R-:W2:Y:S04]  /*f960*/  LDL R20, [R1+0x218] ;  /* 0x0002180001147983 */ /* 0x001ea80000100800 */
[----:B------:R-:W2:Y:S04]  /*f970*/  LDL R21, [R1+0x21c] ;  /* 0x00021c0001157983 */ /* 0x000ea80000100800 */
[----:B------:R-:W2:Y:S04]  /*f980*/  LDL R3, [R1+0x400] ;  /* 0x0004000001037983 */ /* 0x000ea80000100800 */
[----:B------:R-:W2:Y:S04]  /*f990*/  LDL R8, [R1+0x404] ;  /* 0x0004040001087983 */ /* 0x000ea80000100800 */
[----:B----4-:R-:W-:Y:S04]  /*f9a0*/  STL [R1+0x250], R36 ;  /* 0x0002502401007387 */ /* 0x010fe80000100800 */
        /* <DEDUP_REMOVED lines=11> */
[----:B--2---:R-:W-:-:S03]  /*fa60*/  MOV R0, R14 ;  /* 0x0000000e00007202 */ /* 0x004fc60000000f00 */
[----:B------:R-:W2:Y:S02]  /*fa70*/  LDL R14, [R1+0x210] ;  /* 0x00021000010e7983 */ /* 0x000ea40000100800 */
[--C-:B------:R-:W-:Y:S02]  /*fa80*/  IMAD R13, R13, 0x2, R0.reuse ;  /* 0x000000020d0d7824 */ /* 0x100fe400078e0200 */
[----:B------:R-:W3:Y:S04]  /*fa90*/  LDL R15, [R1+0x214] ;  /* 0x00021400010f7983 */ /* 0x000ee80000100800 */
[----:B------:R0:W-:Y:S02]  /*faa0*/  STSM.16.M88.4 [R0], R160 ;  /* 0x000000a000007844 */ /* 0x0001e40000000200 */
[----:B0-----:R-:W-:-:S02]  /*fab0*/  IMAD R0, R12, 0x2, R0 ;  /* 0x000000020c007824 */ /* 0x001fc400078e0200 */
[----:B------:R-:W-:-:S03]  /*fac0*/  IMAD R12, R12, 0x2, R13 ;  /* 0x000000020c0c7824 */ /* 0x000fc600078e020d */
[----:B------:R0:W-:Y:S04]  /*fad0*/  STSM.16.M88.4 [R0], R164 ;  /* 0x000000a400007844 */ /* 0x0001e80000000200 */
[----:B------:R1:W-:Y:S04]  /*fae0*/  STSM.16.M88.4 [R13], R168 ;  /* 0x000000a80d007844 */ /* 0x0003e80000000200 */
[----:B------:R4:W-:Y:S04]  /*faf0*/  STSM.16.M88.4 [R12], R172 ;  /* 0x000000ac0c007844 */ /* 0x0009e80000000200 */
[----:B0-----:R-:W3:Y:S04]  /*fb00*/  LDL R0, [R1+0x3fc] ;  /* 0x0003fc0001007983 */ /* 0x001ee80000100800 */
[----:B-1----:R-:W3:Y:S04]  /*fb10*/  LDL R13, [R1+0x40c] ;  /* 0x00040c00010d7983 */ /* 0x002ee80000100800 */
[----:B----4-:R-:W4:Y:S01]  /*fb20*/  LDL R12, [R1+0x408] ;  /* 0x00040800010c7983 */ /* 0x010f220000100800 */
[----:B------:R-:W-:Y:S01]  /*fb30*/  IMAD R10, R143, 0x1000, R10 ;  /* 0x000010008f0a7824 */ /* 0x000fe200078e020a */
[----:B------:R-:W-:-:S04]  /*fb40*/  R2UR UR7, R11 ;  /* 0x000000000b0772ca */ /* 0x000fc800000e0000 */
        /* <DEDUP_REMOVED lines=107> */
[----:B------:R0:W-:Y:S02]  /*10200*/  STL [R1+0x3f8], R142 ;  /* 0x0003f88e01007387 */ /* 0x0001e40000100800 */
[----:B0-----:R-:W-:-:S06]  /*10210*/  WARPGROUP.ARRIVE ;  /* 0x00000000000079c5 */ /* 0x001fcc0000000000 */
[----:B------:R-:W-:Y:S01]  /*10220*/  HGMMA.64x256x16.F32 R24, R160, gdesc[UR4].tnspB, RZ, !UPT, gsb0 ;  /* 0x43e00004a0187df0 */ /* 0x000fe2000c0008ff */
[----:B--2---:R0:W-:Y:S04]  /*10230*/  STL [R1+0x210], R14 ;  /* 0x0002100e01007387 */ /* 0x0041e80000100800 */
[----:B---3--:R1:W-:Y:S01]  /*10240*/  STL [R1+0x214], R15 ;  /* 0x0002140f01007387 */ /* 0x0083e20000100800 */
        /* <DEDUP_REMOVED lines=9> */
[----:B----4-:R0:W-:Y:S04]  /*102e0*/  STL [R1+0x408], R12 ;  /* 0x0004080c01007387 */ /* 0x0101e80000100800 */
[----:B------:R1:W-:Y:S01]  /*102f0*/  STL [R1+0x40c], R13 ;  /* 0x00040c0d01007387 */ /* 0x0003e20000100800 */
[----:B0-----:R-:W-:-:S02]  /*10300*/  VIADD R12, R10, 0x100 ;  /* 0x000001000a0c7836 */ /* 0x001fc40000000000 */
[----:B-1----:R-:W-:-:S03]  /*10310*/  IMAD.MOV.U32 R13, RZ, RZ, R11 ;  /* 0x000000ffff0d7224 */ /* 0x002fc600078e000b */
        /* <DEDUP_REMOVED lines=142> */
[----:B------:R-:W-:Y:S04]  /*10c00*/  STL.128 [R1+0x400], R148 ;  /* 0x0004009401007387 */ /* 0x000fe80000100c00 */
        /* <DEDUP_REMOVED lines=11> */
[----:B0-----:R-:W4:Y:S04]  /*10cc0*/  LDL R24, [R1+0x23c] ;  /* 0x00023c0001187983 */ /* 0x001f280000100800 */
[----:B------:R-:W4:Y:S04]  /*10cd0*/  LDL R25, [R1+0x240] ;  /* 0x0002400001197983 */ /* 0x000f280000100800 */
[----:B------:R-:W4:Y:S04]  /*10ce0*/  LDL R26, [R1+0x244] ;  /* 0x00024400011a7983 */ /* 0x000f280000100800 */
[----:B------:R-:W4:Y:S04]  /*10cf0*/  LDL R27, [R1+0x248] ;  /* 0x00024800011b7983 */ /* 0x000f280000100800 */
[----:B-1----:R-:W4:Y:S04]  /*10d00*/  LDL R28, [R1+0x24c] ;  /* 0x00024c00011c7983 */ /* 0x002f280000100800 */
        /* <DEDUP_REMOVED lines=137> */
[----:B--2---:R2:W-:Y:S04]  /*115a0*/  STL [R1+0x25c], R32 ;  /* 0x00025c2001007387 */ /* 0x0045e80000100800 */
[----:B------:R2:W-:Y:S04]  /*115b0*/  STL [R1+0x260], R33 ;  /* 0x0002602101007387 */ /* 0x0005e80000100800 */
[----:B------:R2:W-:Y:S04]  /*115c0*/  STL [R1+0x264], R34 ;  /* 0x0002642201007387 */ /* 0x0005e80000100800 */
[----:B------:R2:W-:Y:S04]  /*115d0*/  STL [R1+0x268], R35 ;  /* 0x0002682301007387 */ /* 0x0005e80000100800 */
[----:B---3--:R2:W-:Y:S04]  /*115e0*/  STL [R1+0x26c], R36 ;  /* 0x00026c2401007387 */ /* 0x0085e80000100800 */
[----:B------:R2:W-:Y:S04]  /*115f0*/  STL [R1+0x270], R37 ;  /* 0x0002702501007387 */ /* 0x0005e80000100800 */
        /* <DEDUP_REMOVED lines=112> */
.L_x_6329:
[----:B------:R-:W-:Y:S05]  /*11d00*/  BSYNC B0 ;  /* 0x0000000000007941 */ /* 0x000fea0003800000 */
.L_x_6328:
        /* <DEDUP_REMOVED lines=11> */
[----:B------:R-:W-:Y:S01]  /*11dc0*/  UIADD3 UR46, UR46, -0x2, URZ ;  /* 0xfffffffe2e2e7890 */ /* 0x000fe2000fffe03f */
[----:B--2---:R-:W-:-:S09]  /*11dd0*/  IMAD.SHL.U32 R8, R0, 0x40, RZ ;  /* 0x0000004000087824 */ /* 0x004fd200078e00ff */
[----:B------:R-:W-:Y:S01]  /*11de0*/  @P0 IMAD.HI.U32 R10, R8, R9, RZ ;  /* 0x00000009080a0227 */ /* 0x000fe200078e00ff */
[----:B------:R-:W-:-:S03]  /*11df0*/  PLOP3.LUT P0, PT, PT, PT, UP0, 0x40, 0x0 ;  /* 0x000000000000781c */ /* 0x000fc60003f0e808 */
[----:B------:R-:W-:Y:S01]  /*11e00*/  IMAD.MOV.U32 R0, RZ, RZ, R8 ;  /* 0x000000ffff007224 */ /* 0x000fe200078e0008 */
[----:B------:R-:W-:-:S05]  /*11e10*/  @P1 SHF.R.U32.HI R0, RZ, R189, R10 ;  /* 0x000000bdff001219 */ /* 0x000fca000001160a */
[----:B------:R-:W-:Y:S02]  /*11e20*/  VIADD R3, R0, UR45 ;  /* 0x0000002d00037c36 */ /* 0x000fe40008000000 */
[----:B------:R-:W-:Y:S02]  /*11e30*/  IMAD.U32 R0, RZ, RZ, UR46 ;  /* 0x0000002eff007e24 */ /* 0x000fe4000f8e00ff */
        /* <DEDUP_REMOVED lines=12> */
.L_x_6332:
[----:B------:R-:W-:-:S13]  /*11f00*/  ISETP.NE.AND P0, PT, R5, 0x1, PT ;  /* 0x000000010500780c */ /* 0x000fda0003f05270 */
[----:B------:R-:W-:-:S05]  /*11f10*/  @P0 IMAD.HI.U32 R6, R9, R6, RZ ;  /* 0x0000000609060227 */ /* 0x000fca00078e00ff */
[----:B------:R-:W-:-:S07]  /*11f20*/  @P0 SHF.R.U32.HI R9, RZ, R7, R6 ;  /* 0x00000007ff090219 */ /* 0x000fce0000011606 */
.L_x_6333:
[----:B------:R-:W-:Y:S05]  /*11f30*/  BSYNC B0 ;  /* 0x0000000000007941 */ /* 0x000fea0003800000 */
.L_x_6331:
[----:B------:R-:W-:-:S05]  /*11f40*/  IMAD R5, R9, R5, R5 ;  /* 0x0000000509057224 */ /* 0x000fca00078e0205 */
[----:B------:R-:W-:-:S07]  /*11f50*/  VIMNMX R4, R4, R5, PT ;  /* 0x0000000504047248 */ /* 0x000fce0003fe0100 */
.L_x_6330:
[----:B------:R-:W-:Y:S01]  /*11f60*/  SHF.R.S32.HI R3, RZ, 0x1f, R4 ;  /* 0x0000001fff037819 */ /* 0x000fe20000011404 */
[----:B------:R-:W-:Y:S03]  /*11f70*/  BSSY B1, `(.L_x_6334) ;  /* 0x0000014000017945 */ /* 0x000fe60003800000 */
[----:B------:R-:W-:-:S04]  /*11f80*/  LEA.HI R3, R3, R4, RZ, 0x6 ;  /* 0x0000000403037211 */ /* 0x000fc800078f30ff */
[----:B------:R-:W-:-:S04]  /*11f90*/  SHF.R.S32.HI R3, RZ, 0x6, R3 ;  /* 0x00000006ff037819 */ /* 0x000fc80000011403 */
[----:B------:R-:W-:-:S04]  /*11fa0*/  VIMNMX R3, R3, UR42, !PT ;  /* 0x0000002a03037c48 */ /* 0x000fc8000ffe0100 */
[----:B------:R-:W-:-:S13]  /*11fb0*/  ISETP.GE.AND P0, PT, R0, R3, PT ;  /* 0x000000030000720c */ /* 0x000fda0003f06270 */
[----:B------:R-:W-:Y:S05]  /*11fc0*/  @!P0 BRA `(.L_x_6335) ;  /* 0x0000000000388947 */ /* 0x000fea0003800000 */
[----:B------:R-:W-:Y:S01]  /*11fd0*/  BSSY B0, `(.L_x_6336) ;  /* 0x000000b000007945 */ /* 0x000fe20003800000 */
.L_x_6337:
[C---:B------:R-:W-:Y:S01]  /*11fe0*/  IADD3 R6, P0, R2.reuse, 0x50, RZ ;  /* 0x0000005002067810 */ /* 0x040fe20007f1e0ff */
[C---:B------:R-:W-:Y:S01]  /*11ff0*/  VIADD R12, R2.reuse, 0x120 ;  /* 0x00000120020c7836 */ /* 0x040fe20000000000 */
[----:B------:R-:W-:Y:S02]  /*12000*/  IADD3 R28, P1, R2, 0xcc, RZ ;  /* 0x000000cc021c7810 */ /* 0x000fe40007f3e0ff */
[----:B------:R-:W-:Y:S01]  /*12010*/  MOV R13, 0x12050 ;  /* 0x00012050000d7802 */ /* 0x000fe20000000f00 */
[--C-:B------:R-:W-:Y:S02]  /*12020*/  IMAD.X R7, RZ, RZ, R18.reuse, P0 ;  /* 0x000000ffff077224 */ /* 0x100fe400000e0612 */
[----:B------:R-:W-:-:S08]  /*12030*/  IMAD.X R29, RZ, RZ, R18, P1 ;  /* 0x000000ffff1d7224 */ /* 0x000fd000008e0612 */
[----:B------:R-:W-:Y:S05]  /*12040*/  CALL.REL.NOINC `($_ZN7cutlass13device_kernelIN5flash11enable_sm90INS1_16FlashAttnFwdSm90INS1_25CollectiveMainloopFwdSm90ILi2EN4cute5tupleIJNS5_1CILi1EEES8_S8_EEENS6_IJNS7_ILi64EEESA_SA_EEELi512ENS_6half_tEfNS_4arch4Sm90ELb0ELb1ELb0ELb1ELb1ELb0ELb1ELb0ELb0ELb1ELb1ELb0EEENS1_21CollectiveEpilogueFwdINS6_IJSA_NS7_ILi512EEESA_EEES9_SC_SE_Li256ELb1ELb1ELb1ELb0EEENS1_36VarlenDynamicPersistentTileSchedulerILi64ELi64ELi256ELi128ELb1ELb1ELb1ELb1ELb0ELb1EEEEEEEEEvNT_6ParamsE$_ZZN5flash25CollectiveMainloopFwdSm90ILi2EN4cute5tupleIJNS1_1CILi1EEES4_S4_EEENS2_IJNS3_ILi64EEES6_S6_EEELi512EN7cutlass6half_tEfNS8_4arch4Sm90ELb0ELb1ELb0ELb1ELb1ELb0ELb1ELb0ELb0ELb1ELb1ELb0EE3mmaINS_16FlashAttnFwdSm90ISC_NS_21CollectiveEpilogueFwdINS2_IJS6_NS3_ILi512EEES6_EEES5_S9_SB_Li256ELb1ELb1ELb1ELb0EEENS_36VarlenDynamicPersistentTileSchedulerILi64ELi64ELi256ELi128ELb1ELb1ELb1ELb1ELb0ELb1EEEE13SharedStorageENS1_6TensorINS1_11ArrayEngineIfLm128EEENS1_6LayoutINS2_IJNS2_IJNS3_ILi2EEESR_NS3_ILi32EEEEEES4_S4_EEENS2_IJNS2_IJS4_SR_NS3_ILi4EEEEEENS3_ILi0EEESX_EEEEEEENS_7SoftmaxILi2ELi0EEEEEbRKNSC_6ParamsENS8_13PipelineAsyncILi2EEES17_RNS8_13PipelineStateILj2EEERT0_RT1_iRiRKNS_16SeqlenInfoQKNewKILb1ELb0EEENS2_IJiiiiEEERT_ENKUliT_T0_T1_E_clIZSD_ISM_S10_S12_EbS15_S17_S17_S1A_S1C_S1E_iS1F_S1J_S1K_S1M_EUlRS1N_iE1_NS3_ILb0EEENS3_ILb1EEEEEDaiS1N_S1O_S1P_) ;  /* 0x000001fc00e07944 */ /* 0x000fea0003c00000 */
[C---:B------:R-:W-:Y:S01]  /*12050*/  ISETP.GT.AND P0, PT, R0.reuse, R3, PT ;  /* 0x000000030000720c */ /* 0x040fe20003f04270 */
[----:B------:R-:W-:-:S12]  /*12060*/  VIADD R0, R0, 0xffffffff ;  /* 0xffffffff00007836 */ /* 0x000fd80000000000 */
[----:B------:R-:W-:Y:S05]  /*12070*/  @P0 BRA `(.L_x_6337) ;  /* 0xfffffffc00d80947 */ /* 0x000fea000383ffff */
[----:B------:R-:W-:Y:S05]  /*12080*/  BSYNC B0 ;  /* 0x0000000000007941 */ /* 0x000fea0003800000 */
.L_x_6336:
[----:B------:R-:W2:Y:S02]  /*12090*/  LDL R8, [R1+0x50] ;  /* 0x0000500001087983 */ /* 0x000ea40000100800 */
[----:B--2---:R-:W-:-:S07]  /*120a0*/  IMAD.SHL.U32 R8, R8, 0x40, RZ ;  /* 0x0000004008087824 */ /* 0x004fce00078e00ff */
.L_x_6335:
[----:B------:R-:W-:Y:S05]  /*120b0*/  BSYNC B1 ;  /* 0x0000000000017941 */ /* 0x000fea0003800000 */
.L_x_6334:
        /* <DEDUP_REMOVED lines=26> */
.L_x_6340:
[----:B------:R-:W-:Y:S02]  /*12260*/  ULDC UR4, c[0x0][0xadc] ;  /* 0x0002b70000047ab9 */ /* 0x000fe40000000800 */
[----:B------:R-:W-:-:S05]  /*12270*/  IMAD.U32 R7, RZ, RZ, UR4 ;  /* 0x00000004ff077e24 */ /* 0x000fca000f8e00ff */
[----:B------:R-:W-:-:S13]  /*12280*/  ISETP.NE.AND P0, PT, R7, 0x1, PT ;  /* 0x000000010700780c */ /* 0x000fda0003f05270 */
[----:B------:R-:W0:Y:S02]  /*12290*/  @P0 LDC.64 R4, c[0x0][0xae0] ;  /* 0x0002b800ff040b82 */ /* 0x000e240000000a00 */
[----:B0-----:R-:W-:-:S05]  /*122a0*/  @P0 IMAD.HI.U32 R4, R8, R4, RZ ;  /* 0x0000000408040227 */ /* 0x001fca00078e00ff */
[----:B------:R-:W-:-:S07]  /*122b0*/  @P0 SHF.R.U32.HI R8, RZ, R5, R4 ;  /* 0x00000005ff080219 */ /* 0x000fce0000011604 */
.L_x_6341:
[----:B------:R-:W-:Y:S05]  /*122c0*/  BSYNC B0 ;  /* 0x0000000000007941 */ /* 0x000fea0003800000 */
.L_x_6339:
[----:B------:R-:W-:-:S05]  /*122d0*/  IMAD R8, R8, R7, RZ ;  /* 0x0000000708087224 */ /* 0x000fca00078e02ff */
[----:B------:R-:W-:-:S07]  /*122e0*/  VIMNMX R3, R3, R8, !PT ;  /* 0x0000000803037248 */ /* 0x000fce0007fe0100 */
.L_x_6338:
[----:B------:R-:W-:-:S05]  /*122f0*/  VIADD R3, R3, 0x3f ;  /* 0x0000003f03037836 */ /* 0x000fca0000000000 */
[----:B------:R-:W-:-:S04]  /*12300*/  SHF.R.S32.HI R4, RZ, 0x1f, R3 ;  /* 0x0000001fff047819 */ /* 0x000fc80000011403 */
[----:B------:R-:W-:-:S04]  /*12310*/  LEA.HI R4, R4, R3, RZ, 0x6 ;  /* 0x0000000304047211 */ /* 0x000fc800078f30ff */
[----:B------:R-:W-:-:S04]  /*12320*/  SHF.R.S32.HI R4, RZ, 0x6, R4 ;  /* 0x00000006ff047819 */ /* 0x000fc80000011404 */
[----:B------:R-:W-:-:S04]  /*12330*/  VIMNMX R189, R4, UR42, !PT ;  /* 0x0000002a04bd7c48 */ /* 0x000fc8000ffe0100 */
[----:B------:R-:W-:-:S13]  /*12340*/  ISETP.GE.AND P0, PT, R0, R189, PT ;  /* 0x000000bd0000720c */ /* 0x000fda0003f06270 */
[----:B------:R-:W-:Y:S05]  /*12350*/  @!P0 BRA `(.L_x_6342) ;  /* 0x0000006c003c8947 */ /* 0x000fea0003800000 */
.L_x_6365:
[----:B------:R-:W2:Y:S04]  /*12360*/  LDL R56, [R1+0x1c0] ;  /* 0x0001c00001387983 */ /* 0x000ea80000100800 */
[----:B------:R-:W3:Y:S04]  /*12370*/  LDL R4, [R1+0x1c8] ;  /* 0x0001c80001047983 */ /* 0x000ee80000100800 */
[----:B0-----:R-:W4:Y:S01]  /*12380*/  LDL R3, [R1] ;  /* 0x0000000001037983 */ /* 0x001f220000100800 */
        /* <DEDUP_REMOVED lines=17> */
.L_x_6344:
[----:B------:R-:W-:Y:S05]  /*124a0*/  BSYNC B0 ;  /* 0x0000000000007941 */ /* 0x000fea0003800000 */
.L_x_6343:
[----:B0-----:R-:W2:Y:S02]  /*124b0*/  LDL.64 R4, [R1+0x18] ;  /* 0x0000180001047983 */ /* 0x001ea40000100a00 */
[----:B--2---:R-:W-:Y:S02]  /*124c0*/  MOV R3, R4 ;  /* 0x0000000400037202 */ /* 0x004fe40000000f00 */
[----:B-----5:R-:W-:-:S03]  /*124d0*/  SHF.L.U32 R5, R8, 0x1f, RZ ;  /* 0x0000001f08057819 */ /* 0x020fc600000006ff */
[----:B------:R-:W-:-:S04]  /*124e0*/  IMAD R6, R6, 0x8, R3 ;  /* 0x0000000806067824 */ /* 0x000fc800078e0203 */
[----:B------:R0:W1:Y:S01]  /*124f0*/  SYNCS.PHASECHK.TRANS64.TRYWAIT P0, [R6+URZ], R5 ;  /* 0x00000005060075a7 */ /* 0x000062000800017f */
[----:B------:R0:W5:Y:S01]  /*12500*/  LDL.64 R8, [R1+0x1c0] ;  /* 0x0001c00001087983 */ /* 0x0001620000100a00 */
[----:B------:R-:W-:Y:S04]  /*12510*/  BSSY B0, `(.L_x_6345) ;  /* 0x0000003000007945 */ /* 0x000fe80003800000 */
[----:B------:R-:W-:Y:S05]  /*12520*/  @!P1 BRA `(.L_x_6346) ;  /* 0x0000000000049947 */ /* 0x000fea0003800000 */
[----:B------:R-:W-:Y:S01]  /*12530*/  BPT.TRAP 0x1 ;  /* 0x000000040000795c */ /* 0x000fe20000300000 */
.L_x_6346:
[----:B------:R-:W-:Y:S05]  /*12540*/  BSYNC B0 ;  /* 0x0000000000007941 */ /* 0x000fea0003800000 */
.L_x_6345:
[----:B------:R-:W-:Y:S04]  /*12550*/  BSSY B0, `(.L_x_6347) ;  /* 0x0000006000007945 */ /* 0x000fe80003800000 */
[----:B-1----:R-:W-:Y:S05]  /*12560*/  @P0 BRA `(.L_x_6348) ;  /* 0x0000000000100947 */ /* 0x002fea0003800000 */
[----:B-----5:R-:W-:Y:S01]  /*12570*/  IMAD R8, R8, 0x8, R3 ;  /* 0x0000000808087824 */ /* 0x020fe200078e0203 */
[----:B------:R-:W-:-:S04]  /*12580*/  SHF.L.U32 R9, R9, 0x1f, RZ ;  /* 0x0000001f09097819 */ /* 0x000fc800000006ff */
[----:B------:R-:W1:Y:S02]  /*12590*/  SYNCS.PHASECHK.TRANS64.TRYWAIT P0, [R8+URZ], R9 ;  /* 0x00000009080075a7 */ /* 0x000e64000800017f */
[----:B-1----:R-:W-:Y:S05]  /*125a0*/  @!P0 BRA `(.L_x_6349) ;  /* 0x000001c000008947 */ /* 0x002fea0003800000 */
.L_x_6348:
[----:B------:R-:W-:Y:S05]  /*125b0*/  BSYNC B0 ;  /* 0x0000000000007941 */ /* 0x000fea0003800000 */
.L_x_6347:
[----:B------:R-:W2:Y:S04]  /*125c0*/  LDL R3, [R1+0x1c0] ;  /* 0x0001c00001037983 */ /* 0x000ea80000100800 */
[----:B0-----:R-:W2:Y:S01]  /*125d0*/  LDL.64 R6, [R1+0x80] ;  /* 0x0000800001067983 */ /* 0x001ea20000100a00 */
[----:B------:R-:W-:Y:S05]  /*125e0*/  WARPSYNC.ALL ;  /* 0x0000000000007948 */ /* 0x000fea0003800000 */
[----:B------:R-:W3:Y:S04]  /*125f0*/  LDL.64 R4, [R1+0x78] ;  /* 0x0000780001047983 */ /* 0x000ee80000100a00 */
[----:B-1---5:R-:W4:Y:S04]  /*12600*/  LDL.64 R8, [R1+0x78] ;  /* 0x0000780001087983 */ /* 0x022f280000100a00 */
        /* <DEDUP_REMOVED lines=52> */
.L_x_6351:
[----:B------:R-:W-:Y:S05]  /*12950*/  BSYNC B0 ;  /* 0x0000000000007941 */ /* 0x000fea0003800000 */
.L_x_6350:
        /* <DEDUP_REMOVED lines=8> */
.L_x_6353:
[----:B------:R-:W-:Y:S05]  /*129e0*/  BSYNC B0 ;  /* 0x0000000000007941 */ /* 0x000fea0003800000 */
.L_x_6352:
[----:B------:R-:W-:Y:S04]  /*129f0*/  BSSY B0, `(.L_x_6354) ;  /* 0x0000004000007945 */ /* 0x000fe80003800000 */
[----:B-1----:R-:W-:Y:S05]  /*12a00*/  @P0 BRA `(.L_x_6355) ;  /* 0x0000000000080947 */ /* 0x002fea0003800000 */
[----:B------:R-:W1:Y:S02]  /*12a10*/  SYNCS.PHASECHK.TRANS64.TRYWAIT P0, [R4+URZ], R5 ;  /* 0x00000005040075a7 */ /* 0x000e64000800017f */
[----:B-1----:R-:W-:Y:S05]  /*12a20*/  @!P0 BRA `(.L_x_6356) ;  /* 0x000001b800f48947 */ /* 0x002fea0003800000 */
.L_x_6355:
[----:B------:R-:W-:Y:S05]  /*12a30*/  BSYNC B0 ;  /* 0x0000000000007941 */ /* 0x000fea0003800000 */
.L_x_6354:
        /* <DEDUP_REMOVED lines=9> */
[----:B--2---:R-:W-:Y:S01]  /*12ad0*/  ISETP.NE.U32.AND P0, PT, R12, RZ, PT ;  /* 0x000000ff0c00720c */ /* 0x004fe20003f05070 */
[----:B---3--:R-:W-:Y:S01]  /*12ae0*/  IMAD R4, R13, 0x1000, R4 ;  /* 0x000010000d047824 */ /* 0x008fe200078e0204 */
[----:B------:R-:W-:Y:S01]  /*12af0*/  R2UR UR7, R5 ;  /* 0x00000000050772ca */ /* 0x000fe200000e0000 */
[----:B------:R-:W2:Y:S01]  /*12b00*/  LDL.64 R12, [R1+0x90] ;  /* 0x00009000010c7983 */ /* 0x000ea20000100a00 */
[----:B----4-:R-:W-:-:S09]  /*12b10*/  R2UR UR4, R14 ;  /* 0x000000000e0472ca */ /* 0x010fd200000e0000 */
[----:B------:R-:W-:Y:S01]  /*12b20*/  VOTEU.ANY UP0, P0 ;  /* 0x00000000003f7886 */ /* 0x000fe20000000100 */
[C---:B------:R-:W-:Y:S01]  /*12b30*/  R2UR UR6, R4.reuse ;  /* 0x00000000040672ca */ /* 0x040fe200000e0000 */
[----:B------:R-:W-:Y:S01]  /*12b40*/  VIADD R20, R4, 0x2 ;  /* 0x0000000204147836 */ /* 0x000fe20000000000 */
[----:B------:R-:W-:Y:S01]  /*12b50*/  R2UR UR5, R15 ;  /* 0x000000000f0572ca */ /* 0x000fe200000e0000 */
[----:B------:R-:W-:Y:S01]  /*12b60*/  VIADD R6, R6, 0x2 ;  /* 0x0000000206067836 */ /* 0x000fe20000000000 */
[----:B------:R-:W3:Y:S11]  /*12b70*/  LDL.64 R14, [R1+0x90] ;  /* 0x00009000010e7983 */ /* 0x000ef60000100a00 */
[----:B------:R-:W-:Y:S01]  /*12b80*/  HGMMA.64x64x16.F32 R24, gdesc[UR4], R24, UP0, gsb0 ;  /* 0x00e00000041879f0 */ /* 0x000fe2000b800818 */
        /* <DEDUP_REMOVED lines=40> */
[----:B---3--:R-:W-:Y:S01]  /*12e10*/  VIADD R14, R14, 0x202 ;  /* 0x000002020e0e7836 */ /* 0x008fe20000000000 */
        /* <DEDUP_REMOVED lines=112> */
[----:B------:R-:W-:Y:S01]  /*13520*/  VIADD R12, R4, 0x606 ;  /* 0x00000606040c7836 */ /* 0x000fe20000000000 */
[----:B------:R-:W4:Y:S01]  /*13530*/  LDL.64 R10, [R1+0x90] ;  /* 0x00009000010a7983 */ /* 0x000f220000100a00 */
[----:B------:R-:W-:Y:S01]  /*13540*/  IMAD.MOV.U32 R13, RZ, RZ, R5 ;  /* 0x000000ffff0d7224 */ /* 0x000fe200078e0005 */
[----:B------:R-:W-:Y:S02]  /*13550*/  R2UR UR4, R14 ;  /* 0x000000000e0472ca */ /* 0x000fe400000e0000 */
[----:B------:R-:W-:-:S02]  /*13560*/  R2UR UR6, R12 ;  /* 0x000000000c0672ca */ /* 0x000fc400000e0000 */
[----:B------:R-:W-:Y:S02]  /*13570*/  R2UR UR7, R13 ;  /* 0x000000000d0772ca */ /* 0x000fe400000e0000 */
[----:B------:R-:W-:Y:S02]  /*13580*/  R2UR UR5, R15 ;  /* 0x000000000f0572ca */ /* 0x000fe400000e0000 */
[----:B0-----:R-:W-:Y:S01]  /*13590*/  SHF.R.U32.HI R57, RZ, 0x7, R57 ;  /* 0x00000007ff397819 */ /* 0x001fe20000011639 */
[----:B------:R-:W-:Y:S02]  /*135a0*/  WARPGROUP.DEPBAR.LE gsb0, 0x0 ;  /* 0x00008000000079c5 */ /* 0x000fe40000010000 */
[----:B------:R-:W-:Y:S01]  /*135b0*/  WARPGROUP.ARRIVE ;  /* 0x00000000000079c5 */ /* 0x000fe20000000000 */
[----:B------:R-:W-:Y:S01]  /*135c0*/  VIADD R58, R4, 0x800 ;  /* 0x00000800043a7836 */ /* 0x000fe20000000000 */
[----:B------:R-:W-:Y:S01]  /*135d0*/  R2UR UR9, R21 ;  /* 0x00000000150972ca */ /* 0x000fe200000e0000 */
[----:B------:R-:W-:Y:S01]  /*135e0*/  IMAD.MOV.U32 R13, RZ, RZ, R5 ;  /* 0x000000ffff0d7224 */ /* 0x000fe200078e0005 */
[----:B------:R-:W4:Y:S04]  /*135f0*/  LDL.64 R14, [R1+0x90] ;  /* 0x00009000010e7983 */ /* 0x000f280000100a00 */
[----:B------:R-:W-:Y:S01]  /*13600*/  HGMMA.64x64x16.F32 R24, gdesc[UR4], R24, gsb0 ;  /* 0x00e00000041879f0 */ /* 0x000fe20008000818 */
[----:B------:R-:W0:Y:S01]  /*13610*/  SHFL.IDX PT, R12, R57, RZ, 0x1f ;  /* 0x00001fff390c7589 */ /* 0x000e2200000e0000 */
[----:B------:R-:W-:Y:S01]  /*13620*/  R2UR UR11, R13 ;  /* 0x000000000d0b72ca */ /* 0x000fe200000e0000 */
[----:B------:R-:W-:-:S02]  /*13630*/  UMOV UR4, 0x1 ;  /* 0x0000000100047882 */ /* 0x000fc40000000000 */
[----:B------:R-:W-:Y:S01]  /*13640*/  UISETP.NE.U32.AND UP0, UPT, UR4, URZ, UPT ;  /* 0x0000003f0400728c */ /* 0x000fe2000bf05070 */
[----:B0-----:R-:W-:-:S04]  /*13650*/  ISETP.GT.AND P0, PT, R12, 0x7f, PT ;  /* 0x0000007f0c00780c */ /* 0x001fc80003f04270 */
[----:B------:R-:W-:-:S04]  /*13660*/  SEL R57, RZ, 0x2, !P0 ;  /* 0x00000002ff397807 */ /* 0x000fc80004000000 */
[----:B------:R-:W-:Y:S01]  /*13670*/  IADD3 R20, R20, 0x800, R57 ;  /* 0x0000080014147810 */ /* 0x000fe20007ffe039 */
[----:B------:R-:W-:-:S03]  /*13680*/  IMAD.IADD R12, R57, 0x1, R58 ;  /* 0x00000001390c7824 */ /* 0x000fc600078e023a */
[----:B------:R-:W-:Y:S02]  /*13690*/  R2UR UR8, R20 ;  /* 0x00000000140872ca */ /* 0x000fe400000e0000 */
[----:B------:R-:W-:Y:S01]  /*136a0*/  R2UR UR10, R12 ;  /* 0x000000000c0a72ca */ /* 0x000fe200000e0000 */
[----:B------:R-:W-:Y:S01]  /*136b0*/  IMAD.MOV.U32 R61, RZ, RZ, 0x4 ;  /* 0x00000004ff3d7424 */ /* 0x000fe200078e00ff */
[----:B------:R-:W4:Y:S01]  /*136c0*/  LDL.64 R12, [R1+0x90] ;  /* 0x00009000010c7983 */ /* 0x000f220000100a00 */
[----:B------:R-:W-:Y:S02]  /*136d0*/  WARPGROUP.DEPBAR.LE gsb0, 0x0 ;  /* 0x00008000000079c5 */ /* 0x000fe40000010000 */
[----:B------:R-:W-:-:S08]  /*136e0*/  WARPGROUP.ARRIVE ;  /* 0x00000000000079c5 */ /* 0x000fd00000000000 */
        /* <DEDUP_REMOVED lines=16> */
[----:B---3--:R-:W-:-:S02]  /*137f0*/  IADD3 R8, R61, 0x800, R8 ;  /* 0x000008003d087810 */ /* 0x008fc40007ffe008 */
[----:B------:R-:W-:Y:S02]  /*13800*/  R2UR UR7, R21 ;  /* 0x00000000150772ca */ /* 0x000fe400000e0000 */
[----:B------:R-:W-:Y:S02]  /*13810*/  R2UR UR6, R20 ;  /* 0x00000000140672ca */ /* 0x000fe400000e0000 */
[----:B------:R-:W-:Y:S02]  /*13820*/  R2UR UR4, R8 ;  /* 0x00000000080472ca */ /* 0x000fe400000e0000 */
[----:B------:R-:W-:Y:S01]  /*13830*/  R2UR UR5, R9 ;  /* 0x00000000090572ca */ /* 0x000fe200000e0000 */
[----:B------:R-:W-:Y:S01]  /*13840*/  IMAD.MOV.U32 R8, RZ, RZ, 0x28 ;  /* 0x00000028ff087424 */ /* 0x000fe200078e00ff */
[----:B------:R-:W3:Y:S01]  /*13850*/  LDL.64 R20, [R1+0x90] ;  /* 0x0000900001147983 */ /* 0x000ee20000100a00 */
        /* <DEDUP_REMOVED lines=125> */
[----:B------:R-:W-:-:S02]  /*14030*/  R2UR UR7, R11 ;  /* 0x000000000b0772ca */ /* 0x000fc400000e0000 */
[----:B------:R-:W-:Y:S01]  /*14040*/  R2UR UR4, R6 ;  /* 0x00000000060472ca */ /* 0x000fe200000e0000 */
[----:B------:R0:W5:Y:S01]  /*14050*/  LDL R11, [R1+0xc] ;  /* 0x00000c00010b7983 */ /* 0x0001620000100800 */
[----:B------:R-:W-:Y:S02]  /*14060*/  R2UR UR6, R10 ;  /* 0x000000000a0672ca */ /* 0x000fe400000e0000 */
[----:B------:R-:W-:Y:S01]  /*14070*/  R2UR UR5, R7 ;  /* 0x00000000070572ca */ /* 0x000fe200000e0000 */
[----:B------:R0:W5:Y:S01]  /*14080*/  LDL R10, [R1+0x1c0] ;  /* 0x0001c000010a7983 */ /* 0x0001620000100800 */
[----:B------:R-:W-:Y:S02]  /*14090*/  WARPGROUP.DEPBAR.LE gsb0, 0x0 ;  /* 0x00008000000079c5 */ /* 0x000fe40000010000 */
[----:B------:R-:W-:-:S09]  /*140a0*/  WARPGROUP.ARRIVE ;  /* 0x00000000000079c5 */ /* 0x000fd20000000000 */
        /* <DEDUP_REMOVED lines=74> */
.L_x_6358:
[----:B------:R-:W-:Y:S05]  /*14550*/  BSYNC B0 ;  /* 0x0000000000007941 */ /* 0x000fea0003800000 */
.L_x_6357:
[----:B------:R-:W2:Y:S02]  /*14560*/  LDL.64 R4, [R1+0x20] ;  /* 0x0000200001047983 */ /* 0x000ea40000100a00 */
[----:B--2---:R-:W-:-:S05]  /*14570*/  MOV R5, R4 ;  /* 0x0000000400057202 */ /* 0x004fca0000000f00 */
[----:B-----5:R-:W-:-:S05]  /*14580*/  IMAD R10, R10, 0x8, R5 ;  /* 0x000000080a0a7824 */ /* 0x020fca00078e0205 */
[----:B------:R-:W-:-:S04]  /*14590*/  PRMT R10, R11, 0x654, R10 ;  /* 0x000006540b0a7816 */ /* 0x000fc8000000000a */
[----:B------:R0:W-:Y:S01]  /*145a0*/  SYNCS.ARRIVE.TRANS64.RED.A1T0 RZ, [R10+URZ], RZ ;  /* 0x000000ff0aff79a7 */ /* 0x0001e2000810043f */
[----:B------:R-:W2:Y:S04]  /*145b0*/  LDL.64 R8, [R1+0x1e0] ;  /* 0x0001e00001087983 */ /* 0x000ea80000100a00 */
[----:B------:R-:W3:Y:S01]  /*145c0*/  LDL R13, [R1+0x200] ;  /* 0x00020000010d7983 */ /* 0x000ee20000100800 */
[----:B--2---:R-:W-:Y:S02]  /*145d0*/  FMNMX.FTZ R4, R24, R8, !PT ;  /* 0x0000000818047209 */ /* 0x004fe40007810000 */
        /* <DEDUP_REMOVED lines=32> */
[----:B------:R2:W-:Y:S04]  /*147e0*/  STL.64 [R1+0x1e0], R4 ;  /* 0x0001e00401007387 */ /* 0x0005e80000100a00 */
[----:B------:R-:W4:Y:S01]  /*147f0*/  LDL R20, [R1+0x1e4] ;  /* 0x0001e40001147983 */ /* 0x000f220000100800 */
[----:B-1----:R-:W-:-:S03]  /*14800*/  FMNMX.FTZ R3, R4, R3, !PT ;  /* 0x0000000304037209 */ /* 0x002fc60007810000 */
[----:B--2---:R-:W2:Y:S04]  /*14810*/  LDL.64 R4, [R1+0xb8] ;  /* 0x0000b80001047983 */ /* 0x004ea80000100a00 */
[----:B------:R-:W0:Y:S02]  /*14820*/  SHFL.BFLY PT, R6, R3, 0x1, 0x1f ;  /* 0x0c201f0003067f89 */ /* 0x000e2400000e0000 */
[----:B0-----:R-:W-:Y:S02]  /*14830*/  FMNMX.FTZ R10, R3, R6, !PT ;  /* 0x00000006030a7209 */ /* 0x001fe40007810000 */
[----:B------:R-:W2:Y:S04]  /*14840*/  LDL.64 R6, [R1+0x1f0] ;  /* 0x0001f00001067983 */ /* 0x000ea80000100a00 */
[----:B------:R-:W-:Y:S04]  /*14850*/  STL [R1+0x1e0], R10 ;  /* 0x0001e00a01007387 */ /* 0x000fe80000100800 */
[----:B------:R-:W3:Y:S04]  /*14860*/  LDL R15, [R1+0x1e0] ;  /* 0x0001e000010f7983 */ /* 0x000ee80000100800 */
[----:B----4-:R-:W0:Y:S02]  /*14870*/  SHFL.BFLY PT, R11, R20, 0x2, 0x1f ;  /* 0x0c401f00140b7f89 */ /* 0x010e2400000e0000 */
[----:B0-----:R-:W-:-:S05]  /*14880*/  FMNMX.FTZ R11, R11, R20, !PT ;  /* 0x000000140b0b7209 */ /* 0x001fca0007810000 */
[----:B------:R-:W0:Y:S02]  /*14890*/  SHFL.BFLY PT, R12, R11, 0x1, 0x1f ;  /* 0x0c201f000b0c7f89 */ /* 0x000e2400000e0000 */
[----:B0-----:R-:W-:Y:S01]  /*148a0*/  FMNMX.FTZ R12, R11, R12, !PT ;  /* 0x0000000c0b0c7209 */ /* 0x001fe20007810000 */
[----:B---3--:R-:W-:-:S04]  /*148b0*/  FADD.FTZ R8, R8, -R15 ;  /* 0x8000000f08087221 */ /* 0x008fc80000010000 */
[----:B------:R-:W-:Y:S01]  /*148c0*/  FADD.FTZ R14, R9, -R12 ;  /* 0x8000000c090e7221 */ /* 0x000fe20000010000 */
[----:B------:R-:W-:-:S03]  /*148d0*/  FMUL.FTZ R8, R8, R13 ;  /* 0x0000000d08087220 */ /* 0x000fc60000410000 */
[----:B------:R-:W-:Y:S01]  /*148e0*/  FMUL.FTZ R14, R13, R14 ;  /* 0x0000000e0d0e7220 */ /* 0x000fe20000410000 */
[----:B------:R-:W2:Y:S08]  /*148f0*/  MUFU.EX2 R111, R8 ;  /* 0x00000008006f7308 */ /* 0x000eb00000000800 */
[----:B------:R-:W0:Y:S01]  /*14900*/  MUFU.EX2 R112, R14 ;  /* 0x0000000e00707308 */ /* 0x000e220000000800 */
[----:B------:R1:W-:Y:S01]  /*14910*/  STL [R1+0x1e4], R12 ;  /* 0x0001e40c01007387 */ /* 0x0003e20000100800 */
[----:B--2---:R-:W-:Y:S01]  /*14920*/  FMUL.FTZ R6, R111, R6 ;  /* 0x000000066f067220 */ /* 0x004fe20000410000 */
        /* <DEDUP_REMOVED lines=15> */
.L_x_6360:
[----:B------:R-:W-:Y:S05]  /*14a20*/  BSYNC B0 ;  /* 0x0000000000007941 */ /* 0x000fea0003800000 */
.L_x_6359:
        /* <DEDUP_REMOVED lines=9> */
.L_x_6362:
[----:B------:R-:W-:Y:S05]  /*14ac0*/  BSYNC B0 ;  /* 0x0000000000007941 */ /* 0x000fea0003800000 */
.L_x_6361:
        /* <DEDUP_REMOVED lines=30> */
[----:B------:R-:W4:Y:S01]  /*14cb0*/  LDL R144, [R1+0x1c0] ;  /* 0x0001c00001907983 */ /* 0x000f220000100800 */
[----:B--2---:R-:W-:-:S04]  /*14cc0*/  FMUL.FTZ R62, R62, R65 ;  /* 0x000000413e3e7220 */ /* 0x004fc80000410000 */
[-CC-:B------:R-:W-:Y:S01]  /*14cd0*/  FFMA.FTZ R160, R24, R65.reuse, -R62.reuse ;  /* 0x0000004118a07223 */ /* 0x180fe2000001083e */
[-CC-:B------:R-:W-:Y:S02]  /*14ce0*/  FFMA.FTZ R108, R25, R65.reuse, -R62.reuse ;  /* 0x00000041196c7223 */ /* 0x180fe4000001083e */
[----:B------:R-:W2:Y:S01]  /*14cf0*/  LDL.64 R24, [R1+0x238] ;  /* 0x0002380001187983 */ /* 0x000ea20000100a00 */
[-C--:B------:R-:W-:Y:S01]  /*14d00*/  FFMA.FTZ R166, R36, R65.reuse, -R62 ;  /* 0x0000004124a67223 */ /* 0x080fe2000001083e */
[----:B------:R-:W-:-:S04]  /*14d10*/  FMUL.FTZ R36, R63, R65 ;  /* 0x000000413f247220 */ /* 0x000fc80000410000 */
[-CC-:B------:R-:W-:Y:S01]  /*14d20*/  FFMA.FTZ R161, R26, R65.reuse, -R36.reuse ;  /* 0x000000411aa17223 */ /* 0x180fe20000010824 */
[-CC-:B------:R-:W-:Y:S01]  /*14d30*/  FFMA.FTZ R130, R27, R65.reuse, -R36.reuse ;  /* 0x000000411b827223 */ /* 0x180fe20000010824 */
[----:B------:R-:W3:Y:S01]  /*14d40*/  MUFU.EX2 R160, R160 ;  /* 0x000000a000a07308 */ /* 0x000ee20000000800 */
[-C--:B------:R-:W-:Y:S01]  /*14d50*/  FFMA.FTZ R163, R30, R65.reuse, -R36 ;  /* 0x000000411ea37223 */ /* 0x080fe20000010824 */
[-C--:B------:R-:W-:Y:S01]  /*14d60*/  FFMA.FTZ R162, R28, R65.reuse, -R62 ;  /* 0x000000411ca27223 */ /* 0x080fe2000001083e */
[-C--:B------:R-:W-:Y:S01]  /*14d70*/  FFMA.FTZ R131, R31, R65.reuse, -R36 ;  /* 0x000000411f837223 */ /* 0x080fe20000010824 */
[----:B------:R-:W-:-:S04]  /*14d80*/  FFMA.FTZ R109, R29, R65, -R62 ;  /* 0x000000411d6d7223 */ /* 0x000fc8000001083e */
[----:B------:R-:W-:Y:S01]  /*14d90*/  MUFU.EX2 R108, R108 ;  /* 0x0000006c006c7308 */ /* 0x000fe20000000800 */
[-C--:B------:R-:W-:Y:S01]  /*14da0*/  FFMA.FTZ R165, R34, R65.reuse, -R36 ;  /* 0x0000004122a57223 */ /* 0x080fe20000010824 */
[-C--:B------:R-:W-:Y:S01]  /*14db0*/  FFMA.FTZ R164, R32, R65.reuse, -R62 ;  /* 0x0000004120a47223 */ /* 0x080fe2000001083e */
[-C--:B------:R-:W-:Y:S01]  /*14dc0*/  FFMA.FTZ R128, R35, R65.reuse, -R36 ;  /* 0x0000004123807223 */ /* 0x080fe20000010824 */
[-C--:B------:R-:W-:Y:S01]  /*14dd0*/  FFMA.FTZ R110, R33, R65.reuse, -R62 ;  /* 0x00000041216e7223 */ /* 0x080fe2000001083e */
[-CC-:B------:R-:W-:Y:S01]  /*14de0*/  FFMA.FTZ R167, R38, R65.reuse, -R36.reuse ;  /* 0x0000004126a77223 */ /* 0x180fe20000010824 */
[-C--:B------:R-:W-:Y:S01]  /*14df0*/  FFMA.FTZ R129, R39, R65.reuse, -R36 ;  /* 0x0000004127817223 */ /* 0x080fe20000010824 */
[-C--:B------:R-:W-:Y:S01]  /*14e00*/  FFMA.FTZ R124, R37, R65.reuse, -R62 ;  /* 0x00000041257c7223 */ /* 0x080fe2000001083e */
[----:B------:R-:W0:Y:S01]  /*14e10*/  MUFU.EX2 R161, R161 ;  /* 0x000000a100a17308 */ /* 0x000e220000000800 */
[-C--:B------:R-:W-:Y:S01]  /*14e20*/  FFMA.FTZ R173, R42, R65.reuse, -R36 ;  /* 0x000000412aad7223 */ /* 0x080fe20000010824 */
[----:B------:R-:W-:-:S06]  /*14e30*/  FFMA.FTZ R172, R40, R65, -R62 ;  /* 0x0000004128ac7223 */ /* 0x000fcc000001083e */
        /* <DEDUP_REMOVED lines=10> */
[-CC-:B------:R-:W-:Y:S01]  /*14ee0*/  FFMA.FTZ R191, R49, R65.reuse, -R62.reuse ;  /* 0x0000004131bf7223 */ /* 0x180fe2000001083e */
[-C--:B------:R-:W-:Y:S01]  /*14ef0*/  FFMA.FTZ R170, R52, R65.reuse, -R62 ;  /* 0x0000004134aa7223 */ /* 0x080fe2000001083e */
[----:B---3--:R-:W-:Y:S01]  /*14f00*/  FADD.FTZ R3, R160, R8 ;  /* 0x00000008a0037221 */ /* 0x008fe20000010000 */
[-C--:B------:R-:W-:Y:S01]  /*14f10*/  FFMA.FTZ R171, R54, R65.reuse, -R36 ;  /* 0x0000004136ab7223 */ /* 0x080fe20000010824 */
[----:B------:R-:W-:Y:S01]  /*14f20*/  FFMA.FTZ R190, R53, R65, -R62 ;  /* 0x0000004135be7223 */ /* 0x000fe2000001083e */
[C---:B----4-:R-:W-:Y:S01]  /*14f30*/  FMUL.FTZ R105, R111.reuse, R103 ;  /* 0x000000676f697220 */ /* 0x050fe20000410000 */
        /* <DEDUP_REMOVED lines=10> */
[C---:B------:R-:W-:Y:S01]  /*14fe0*/  FMUL.FTZ R59, R111.reuse, R59 ;  /* 0x0000003b6f3b7220 */ /* 0x040fe20000410000 */
[C---:B------:R-:W-:Y:S01]  /*14ff0*/  FMUL.FTZ R58, R111.reuse, R58 ;  /* 0x0000003a6f3a7220 */ /* 0x040fe20000410000 */
[C---:B------:R-:W-:Y:S01]  /*15000*/  FMUL.FTZ R115, R111.reuse, R57 ;  /* 0x000000396f737220 */ /* 0x040fe20000410000 */
[C---:B------:R-:W-:Y:S01]  /*15010*/  FMUL.FTZ R114, R111.reuse, R56 ;  /* 0x000000386f727220 */ /* 0x040fe20000410000 */
[C---:B------:R-:W-:Y:S01]  /*15020*/  FMUL.FTZ R61, R111.reuse, R61 ;  /* 0x0000003d6f3d7220 */ /* 0x040fe20000410000 */
[C---:B------:R-:W-:Y:S01]  /*15030*/  FMUL.FTZ R60, R111.reuse, R60 ;  /* 0x0000003c6f3c7220 */ /* 0x040fe20000410000 */
[----:B------:R-:W0:Y:S01]  /*15040*/  MUFU.EX2 R131, R131 ;  /* 0x0000008300837308 */ /* 0x000e220000000800 */
[C---:B------:R-:W-:Y:S01]  /*15050*/  FMUL.FTZ R15, R111.reuse, R15 ;  /* 0x0000000f6f0f7220 */ /* 0x040fe20000410000 */
[C---:B------:R-:W-:Y:S01]  /*15060*/  FMUL.FTZ R14, R111.reuse, R14 ;  /* 0x0000000e6f0e7220 */ /* 0x040fe20000410000 */
[C---:B------:R-:W-:Y:S01]  /*15070*/  FMUL.FTZ R21, R111.reuse, R21 ;  /* 0x000000156f157220 */ /* 0x040fe20000410000 */
[C---:B------:R-:W-:Y:S01]  /*15080*/  FMUL.FTZ R20, R111.reuse, R20 ;  /* 0x000000146f147220 */ /* 0x040fe20000410000 */
[C---:B------:R-:W-:Y:S01]  /*15090*/  FMUL.FTZ R117, R111.reuse, R13 ;  /* 0x0000000d6f757220 */ /* 0x040fe20000410000 */
[----:B------:R-:W-:Y:S01]  /*150a0*/  FMUL.FTZ R116, R111, R12 ;  /* 0x0000000c6f747220 */ /* 0x000fe20000410000 */
[----:B------:R-:W-:Y:S01]  /*150b0*/  FMUL.FTZ R119, R112, R11 ;  /* 0x0000000b70777220 */ /* 0x000fe20000410000 */
[----:B------:R-:W0:Y:S01]  /*150c0*/  MUFU.EX2 R109, R109 ;  /* 0x0000006d006d7308 */ /* 0x000e220000000800 */
[----:B-1----:R-:W-:Y:S01]  /*150d0*/  FADD.FTZ R28, R130, R9 ;  /* 0x00000009821c7221 */ /* 0x002fe20000010000 */
[----:B------:R-:W-:Y:S01]  /*150e0*/  FADD.FTZ R3, R108, R3 ;  /* 0x000000036c037221 */ /* 0x000fe20000010000 */
[C---:B------:R-:W-:Y:S01]  /*150f0*/  FMUL.FTZ R118, R112.reuse, R10 ;  /* 0x0000000a70767220 */ /* 0x040fe20000410000 */
[C---:B------:R-:W-:Y:S01]  /*15100*/  FMUL.FTZ R7, R112.reuse, R7 ;  /* 0x0000000770077220 */ /* 0x040fe20000410000 */
[----:B------:R-:W-:Y:S01]  /*15110*/  FMUL.FTZ R6, R112, R6 ;  /* 0x0000000670067220 */ /* 0x000fe20000410000 */
[----:B------:R-:W2:Y:S02]  /*15120*/  LDL.64 R26, [R1+0x2b0] ;  /* 0x0002b000011a7983 */ /* 0x000ea40000100a00 */
[----:B------:R-:W1:Y:S02]  /*15130*/  MUFU.EX2 R165, R165 ;  /* 0x000000a500a57308 */ /* 0x000e640000000800 */
[----:B------:R-:W2:Y:S06]  /*15140*/  LDL.64 R30, [R1+0x2d0] ;  /* 0x0002d000011e7983 */ /* 0x000eac0000100a00 */
[----:B------:R-:W1:Y:S01]  /*15150*/  MUFU.EX2 R164, R164 ;  /* 0x000000a400a47308 */ /* 0x000e620000000800 */
[----:B---3--:R-:W-:Y:S01]  /*15160*/  FADD.FTZ R28, R163, R28 ;  /* 0x0000001ca31c7221 */ /* 0x008fe20000010000 */
[----:B----4-:R-:W-:Y:S01]  /*15170*/  FADD.FTZ R8, R162, R3 ;  /* 0x00000003a2087221 */ /* 0x010fe20000010000 */
[----:B------:R-:W3:Y:S05]  /*15180*/  LDL.64 R32, [R1+0x2e0] ;  /* 0x0002e00001207983 */ /* 0x000eea0000100a00 */
[----:B------:R-:W4:Y:S08]  /*15190*/  MUFU.EX2 R128, R128 ;  /* 0x0000008000807308 */ /* 0x000f300000000800 */
[----:B------:R-:W4:Y:S01]  /*151a0*/  MUFU.EX2 R110, R110 ;  /* 0x0000006e006e7308 */ /* 0x000f220000000800 */
[----:B0-----:R-:W-:Y:S01]  /*151b0*/  FADD.FTZ R28, R131, R28 ;  /* 0x0000001c831c7221 */ /* 0x001fe20000010000 */
[----:B------:R-:W-:Y:S01]  /*151c0*/  FADD.FTZ R3, R109, R8 ;  /* 0x000000086d037221 */ /* 0x000fe20000010000 */
[----:B------:R-:W3:Y:S04]  /*151d0*/  LDL.64 R52, [R1+0x390] ;  /* 0x0003900001347983 */ /* 0x000ee80000100a00 */
[----:B------:R-:W3:Y:S01]  /*151e0*/  LDL.64 R38, [R1+0x298] ;  /* 0x0002980001267983 */ /* 0x000ee20000100a00 */
[----:B------:R-:W0:Y:S01]  /*151f0*/  MUFU.EX2 R167, R167 ;  /* 0x000000a700a77308 */ /* 0x000e220000000800 */
[----:B-1----:R-:W-:Y:S01]  /*15200*/  FADD.FTZ R9, R165, R28 ;  /* 0x0000001ca5097221 */ /* 0x002fe20000010000 */
[----:B------:R-:W-:Y:S01]  /*15210*/  FADD.FTZ R3, R164, R3 ;  /* 0x00000003a4037221 */ /* 0x000fe20000010000 */
[----:B------:R-:W3:Y:S05]  /*15220*/  LDL.64 R62, [R1+0x3c0] ;  /* 0x0003c000013e7983 */ /* 0x000eea0000100a00 */
[----:B------:R-:W1:Y:S08]  /*15230*/  MUFU.EX2 R129, R129 ;  /* 0x0000008100817308 */ /* 0x000e700000000800 */
[----:B------:R-:W1:Y:S01]  /*15240*/  MUFU.EX2 R124, R124 ;  /* 0x0000007c007c7308 */ /* 0x000e620000000800 */
[----:B----4-:R-:W-:Y:S01]  /*15250*/  FADD.FTZ R8, R128, R9 ;  /* 0x0000000980087221 */ /* 0x010fe20000010000 */
[----:B------:R-:W-:Y:S01]  /*15260*/  FADD.FTZ R9, R110, R3 ;  /* 0x000000036e097221 */ /* 0x000fe20000010000 */
[----:B------:R-:W4:Y:S04]  /*15270*/  LDL.64 R42, [R1+0x3e0] ;  /* 0x0003e000012a7983 */ /* 0x000f280000100a00 */
[----:B------:R-:W4:Y:S01]  /*15280*/  LDL.64 R40, [R1+0x288] ;  /* 0x0002880001287983 */ /* 0x000f220000100a00 */
[----:B------:R-:W1:Y:S08]  /*15290*/  MUFU.EX2 R173, R173 ;  /* 0x000000ad00ad7308 */ /* 0x000e700000000800 */
[----:B------:R-:W1:Y:S01]  /*152a0*/  MUFU.EX2 R172, R172 ;  /* 0x000000ac00ac7308 */ /* 0x000e620000000800 */
[----:B0-----:R-:W-:Y:S01]  /*152b0*/  FADD.FTZ R8, R167, R8 ;  /* 0x00000008a7087221 */ /* 0x001fe20000010000 */
[----:B------:R-:W-:-:S06]  /*152c0*/  FADD.FTZ R9, R166, R9 ;  /* 0x00000009a6097221 */ /* 0x000fcc0000010000 */
[----:B------:R-:W-:Y:S08]  /*152d0*/  MUFU.EX2 R125, R125 ;  /* 0x0000007d007d7308 */ /* 0x000ff00000000800 */
[----:B------:R-:W0:Y:S01]  /*152e0*/  MUFU.EX2 R127, R127 ;  /* 0x0000007f007f7308 */ /* 0x000e220000000800 */
[----:B-1----:R-:W-:Y:S01]  /*152f0*/  FADD.FTZ R8, R129, R8 ;  /* 0x0000000881087221 */ /* 0x002fe20000010000 */
[----:B------:R-:W-:-:S06]  /*15300*/  FADD.FTZ R9, R124, R9 ;  /* 0x000000097c097221 */ /* 0x000fcc0000010000 */
[----:B------:R-:W-:Y:S01]  /*15310*/  MUFU.EX2 R174, R174 ;  /* 0x000000ae00ae7308 */ /* 0x000fe20000000800 */
[----:B------:R-:W-:-:S07]  /*15320*/  FFMA.FTZ R3, R51, R65, -R36 ;  /* 0x0000004133037223 */ /* 0x000fce0000010824 */
[----:B------:R-:W1:Y:S01]  /*15330*/  MUFU.EX2 R126, R126 ;  /* 0x0000007e007e7308 */ /* 0x000e620000000800 */
[----:B------:R-:W-:Y:S01]  /*15340*/  FADD.FTZ R34, R173, R8 ;  /* 0x00000008ad227221 */ /* 0x000fe20000010000 */
[----:B------:R-:W-:Y:S01]  /*15350*/  FADD.FTZ R8, R172, R9 ;  /* 0x00000009ac087221 */ /* 0x000fe20000010000 */
[----:B------:R-:W4:Y:S04]  /*15360*/  LDL.64 R48, [R1+0x248] ;  /* 0x0002480001307983 */ /* 0x000f280000100a00 */
[----:B------:R-:W4:Y:S01]  /*15370*/  LDL.64 R46, [R1+0x258] ;  /* 0x00025800012e7983 */ /* 0x000f220000100a00 */
[----:B------:R-:W-:Y:S03]  /*15380*/  MUFU.EX2 R113, R113 ;  /* 0x0000007100717308 */ /* 0x000fe60000000800 */
[----:B------:R-:W4:Y:S05]  /*15390*/  LDL.64 R44, [R1+0x268] ;  /* 0x00026800012c7983 */ /* 0x000f2a0000100a00 */
[----:B------:R-:W1:Y:S01]  /*153a0*/  MUFU.EX2 R175, R175 ;  /* 0x000000af00af7308 */ /* 0x000e620000000800 */
[----:B0-----:R-:W-:Y:S01]  /*153b0*/  FADD.FTZ R35, R127, R34 ;  /* 0x000000227f237221 */ /* 0x001fe20000010000 */
[----:B------:R-:W-:-:S06]  /*153c0*/  FADD.FTZ R9, R125, R8 ;  /* 0x000000087d097221 */ /* 0x000fcc0000010000 */
[----:B------:R-:W-:Y:S01]  /*153d0*/  MUFU.EX2 R168, R168 ;  /* 0x000000a800a87308 */ /* 0x000fe20000000800 */
[----:B------:R-:W-:-:S07]  /*153e0*/  FFMA.FTZ R8, R55, R65, -R36 ;  /* 0x0000004137087223 */ /* 0x000fce0000010824 */
[----:B------:R-:W0:Y:S01]  /*153f0*/  MUFU.EX2 R169, R169 ;  /* 0x000000a900a97308 */ /* 0x000e220000000800 */
[----:B-1----:R-:W-:Y:S01]  /*15400*/  FADD.FTZ R36, R126, R35 ;  /* 0x000000237e247221 */ /* 0x002fe20000010000 */
[----:B------:R-:W-:-:S06]  /*15410*/  FADD.FTZ R34, R174, R9 ;  /* 0x00000009ae227221 */ /* 0x000fcc0000010000 */
[----:B------:R-:W1:Y:S08]  /*15420*/  MUFU.EX2 R191, R191 ;  /* 0x000000bf00bf7308 */ /* 0x000e700000000800 */
[----:B------:R-:W-:Y:S08]  /*15430*/  MUFU.EX2 R170, R170 ;  /* 0x000000aa00aa7308 */ /* 0x000ff00000000800 */
[----:B------:R-:W-:Y:S08]  /*15440*/  MUFU.EX2 R171, R171 ;  /* 0x000000ab00ab7308 */ /* 0x000ff00000000800 */
[----:B------:R-:W-:Y:S01]  /*15450*/  MUFU.EX2 R190, R190 ;  /* 0x000000be00be7308 */ /* 0x000fe20000000800 */
[C---:B------:R-:W-:Y:S01]  /*15460*/  FMUL.FTZ R103, R111.reuse, R99 ;  /* 0x000000636f677220 */ /* 0x040fe20000410000 */
[----:B------:R-:W-:Y:S01]  /*15470*/  FMUL.FTZ R102, R111, R98 ;  /* 0x000000626f667220 */ /* 0x000fe20000410000 */
[----:B------:R-:W4:Y:S04]  /*15480*/  LDL.64 R28, [R1+0x2c0] ;  /* 0x0002c000011c7983 */ /* 0x000f280000100a00 */
[----:B------:R-:W4:Y:S01]  /*15490*/  LDL.64 R50, [R1+0x3f0] ;  /* 0x0003f00001327983 */ /* 0x000f220000100a00 */
[----:B------:R-:W1:Y:S01]  /*154a0*/  MUFU.EX2 R3, R3 ;  /* 0x0000000300037308 */ /* 0x000e620000000800 */
[----:B------:R-:W-:Y:S01]  /*154b0*/  FADD.FTZ R36, R175, R36 ;  /* 0x00000024af247221 */ /* 0x000fe20000010000 */
[----:B------:R-:W-:Y:S01]  /*154c0*/  FADD.FTZ R9, R113, R34 ;  /* 0x0000002271097221 */ /* 0x000fe20000010000 */
[----:B------:R-:W4:Y:S04]  /*154d0*/  LDL.64 R64, [R1+0x3b0] ;  /* 0x0003b00001407983 */ /* 0x000f280000100a00 */
[----:B------:R-:W4:Y:S01]  /*154e0*/  LDL.64 R54, [R1+0x3d0] ;  /* 0x0003d00001367983 */ /* 0x000f220000100a00 */
[----:B------:R-:W1:Y:S01]  /*154f0*/  MUFU.EX2 R8, R8 ;  /* 0x0000000800087308 */ /* 0x000e620000000800 */
[----:B0-----:R-:W-:Y:S01]  /*15500*/  FADD.FTZ R36, R169, R36 ;  /* 0x00000024a9247221 */ /* 0x001fe20000010000 */
[----:B------:R-:W-:Y:S01]  /*15510*/  FADD.FTZ R34, R168, R9 ;  /* 0x00000009a8227221 */ /* 0x000fe20000010000 */
[----:B------:R-:W4:Y:S03]  /*15520*/  LDL.64 R90, [R1+0x2b8] ;  /* 0x0002b800015a7983 */ /* 0x000f260000100a00 */
[----:B-1----:R-:W-:Y:S01]  /*15530*/  FADD.FTZ R9, R191, R34 ;  /* 0x00000022bf097221 */ /* 0x002fe20000010000 */
[----:B------:R-:W4:Y:S01]  /*15540*/  LDL.64 R98, [R1+0x2f8] ;  /* 0x0002f80001627983 */ /* 0x000f220000100a00 */
[----:B------:R-:W-:-:S02]  /*15550*/  FADD.FTZ R36, R3, R36 ;  /* 0x0000002403247221 */ /* 0x000fc40000010000 */
[----:B------:R-:W-:Y:S01]  /*15560*/  FADD.FTZ R9, R170, R9 ;  /* 0x00000009aa097221 */ /* 0x000fe20000010000 */
[----:B------:R-:W4:Y:S01]  /*15570*/  LDL.64 R100, [R1+0x308] ;  /* 0x0003080001647983 */ /* 0x000f220000100a00 */
[----:B------:R-:W-:Y:S02]  /*15580*/  FADD.FTZ R35, R171, R36 ;  /* 0x00000024ab237221 */ /* 0x000fe40000010000 */
[----:B------:R-:W-:Y:S01]  /*15590*/  FADD.FTZ R34, R190, R9 ;  /* 0x00000009be227221 */ /* 0x000fe20000010000 */
[----:B------:R-:W4:Y:S01]  /*155a0*/  LDL.64 R36, [R1+0x2a8] ;  /* 0x0002a80001247983 */ /* 0x000f220000100a00 */
[----:B------:R-:W-:-:S03]  /*155b0*/  FADD.FTZ R35, R8, R35 ;  /* 0x0000002308237221 */ /* 0x000fc60000010000 */
[----:B------:R-:W4:Y:S04]  /*155c0*/  LDL.64 R56, [R1+0x348] ;  /* 0x0003480001387983 */ /* 0x000f280000100a00 */
[----:B------:R0:W-:Y:S01]  /*155d0*/  STL.64 [R1+0x1f0], R34 ;  /* 0x0001f02201007387 */ /* 0x0001e20000100a00 */
[----:B------:R-:W-:Y:S06]  /*155e0*/  BAR.SYNC.DEFER_BLOCKING 0xf, 0x100 ;  /* 0x03c4000000007b1d */ /* 0x000fec0000010000 */
[----:B0-----:R-:W4:Y:S04]  /*155f0*/  LDL.64 R34, [R1+0x278] ;  /* 0x0002780001227983 */ /* 0x001f280000100a00 */
[----:B------:R-:W4:Y:S04]  /*15600*/  LDL.64 R12, [R1+0x388] ;  /* 0x00038800010c7983 */ /* 0x000f280000100a00 */
[----:B------:R-:W4:Y:S01]  /*15610*/  LDL.64 R10, [R1+0x3c8] ;  /* 0x0003c800010a7983 */ /* 0x000f220000100a00 */
[C---:B--2---:R-:W-:Y:S01]  /*15620*/  FMUL.FTZ R123, R112.reuse, R25 ;  /* 0x00000019707b7220 */ /* 0x044fe20000410000 */
[----:B------:R-:W-:-:S02]  /*15630*/  FMUL.FTZ R122, R112, R24 ;  /* 0x00000018707a7220 */ /* 0x000fc40000410000 */
[----:B------:R-:W2:Y:S04]  /*15640*/  LDL.64 R24, [R1+0x3d8] ;  /* 0x0003d80001187983 */ /* 0x000ea80000100a00 */
[----:B------:R-:W2:Y:S04]  /*15650*/  LD.E.64 R88, desc[UR36][R4.64+0x8] ;  /* 0x0000082404587980 */ /* 0x000ea8000c101b00 */
[----:B------:R-:W2:Y:S04]  /*15660*/  LD.E.64 R4, desc[UR36][R4.64] ;  /* 0x0000002404047980 */ /* 0x000ea8000c101b00 */
[----:B------:R-:W-:Y:S04]  /*15670*/  STL.64 [R1+0x400], R94 ;  /* 0x0004005e01007387 */ /* 0x000fe80000100a00 */
[----:B------:R0:W-:Y:S04]  /*15680*/  STL.64 [R1+0x408], R92 ;  /* 0x0004085c01007387 */ /* 0x0001e80000100a00 */
[----:B------:R-:W-:Y:S04]  /*15690*/  STL.64 [R1+0x210], R104 ;  /* 0x0002106801007387 */ /* 0x000fe80000100a00 */
[----:B------:R1:W-:Y:S04]  /*156a0*/  STL.64 [R1+0x220], R102 ;  /* 0x0002206601007387 */ /* 0x0003e80000100a00 */
[----:B------:R1:W-:Y:S04]  /*156b0*/  STL.64 [R1+0x230], R106 ;  /* 0x0002306a01007387 */ /* 0x0003e80000100a00 */
[----:B------:R1:W-:Y:S04]  /*156c0*/  STL.64 [R1+0x240], R58 ;  /* 0x0002403a01007387 */ /* 0x0003e80000100a00 */
[----:B------:R-:W-:Y:S04]  /*156d0*/  STL.64 [R1+0x250], R114 ;  /* 0x0002507201007387 */ /* 0x000fe80000100a00 */
[----:B------:R1:W-:Y:S04]  /*156e0*/  STL.64 [R1+0x260], R60 ;  /* 0x0002603c01007387 */ /* 0x0003e80000100a00 */
[----:B------:R1:W-:Y:S04]  /*156f0*/  STL.64 [R1+0x270], R14 ;  /* 0x0002700e01007387 */ /* 0x0003e80000100a00 */
[----:B------:R1:W-:Y:S04]  /*15700*/  STL.64 [R1+0x280], R20 ;  /* 0x0002801401007387 */ /* 0x0003e80000100a00 */
[----:B------:R1:W-:Y:S04]  /*15710*/  STL.64 [R1+0x290], R116 ;  /* 0x0002907401007387 */ /* 0x0003e80000100a00 */
[----:B------:R1:W-:Y:S04]  /*15720*/  STL.64 [R1+0x228], R118 ;  /* 0x0002287601007387 */ /* 0x0003e80000100a00 */
[----:B------:R3:W-:Y:S04]  /*15730*/  STL.64 [R1+0x238], R122 ;  /* 0x0002387a01007387 */ /* 0x0007e80000100a00 */
[----:B0-----:R-:W2:Y:S04]  /*15740*/  LDL.64 R92, [R1+0x2c8] ;  /* 0x0002c800015c7983 */ /* 0x001ea80000100a00 */
[----:B------:R-:W2:Y:S04]  /*15750*/  LDL.64 R94, [R1+0x2d8] ;  /* 0x0002d800015e7983 */ /* 0x000ea80000100a00 */
[----:B-1----:R-:W2:Y:S04]  /*15760*/  LDL.64 R102, [R1+0x318] ;  /* 0x0003180001667983 */ /* 0x002ea80000100a00 */
        /* <DEDUP_REMOVED lines=9> */
[----:B---3--:R-:W3:Y:S04]  /*15800*/  LDL.64 R122, [R1+0x3f8] ;  /* 0x0003f800017a7983 */ /* 0x008ee80000100a00 */
[----:B------:R0:W-:Y:S04]  /*15810*/  STL.64 [R1+0x218], R6 ;  /* 0x0002180601007387 */ /* 0x0001e80000100a00 */
        /* <DEDUP_REMOVED lines=11> */
[----:B------:R-:W3:Y:S01]  /*158d0*/  LDL R143, [R1+0x23c] ;  /* 0x00023c00018f7983 */ /* 0x000ee20000100800 */
        /* <DEDUP_REMOVED lines=48> */
[----:B------:R-:W-:Y:S04]  /*15be0*/  STL.64 [R1+0x2a0], R120 ;  /* 0x0002a07801007387 */ /* 0x000fe80000100a00 */
[----:B------:R-:W-:Y:S04]  /*15bf0*/  STL.64 [R1+0x2b0], R26 ;  /* 0x0002b01a01007387 */ /* 0x000fe80000100a00 */
[----:B------:R-:W-:Y:S04]  /*15c00*/  STL.64 [R1+0x2d0], R30 ;  /* 0x0002d01e01007387 */ /* 0x000fe80000100a00 */
[----:B------:R-:W-:Y:S04]  /*15c10*/  STL.64 [R1+0x2e0], R32 ;  /* 0x0002e02001007387 */ /* 0x000fe80000100a00 */
        /* <DEDUP_REMOVED lines=28> */
[C---:B--2---:R-:W-:Y:S01]  /*15de0*/  FMUL.FTZ R25, R112.reuse, R25 ;  /* 0x0000001970197220 */ /* 0x044fe20000410000 */
[----:B------:R-:W-:Y:S01]  /*15df0*/  FMUL.FTZ R24, R112, R24 ;  /* 0x0000001870187220 */ /* 0x000fe20000410000 */
[----:B------:R-:W-:Y:S01]  /*15e00*/  STL.64 [R1+0x320], R78 ;  /* 0x0003204e01007387 */ /* 0x000fe20000100a00 */
[----:B------:R-:W-:-:S03]  /*15e10*/  MOV R9, R88 ;  /* 0x0000005800097202 */ /* 0x000fc60000000f00 */
        /* <DEDUP_REMOVED lines=39> */
[C---:B---3--:R-:W-:Y:S01]  /*16090*/  FMUL.FTZ R123, R112.reuse, R123 ;  /* 0x0000007b707b7220 */ /* 0x048fe20000410000 */
        /* <DEDUP_REMOVED lines=39> */
[----:B0-----:R-:W4:Y:S04]  /*16310*/  LDL.64 R6, [R1+0x88] ;  /* 0x0000880001067983 */ /* 0x001f280000100a00 */
        /* <DEDUP_REMOVED lines=116> */
[----:B------:R-:W-:Y:S01]  /*16a60*/  IMAD R6, R144, 0x1000, R6 ;  /* 0x0000100090067824 */ /* 0x000fe200078e0206 */
[----:B------:R-:W-:-:S02]  /*16a70*/  F2FP.F16.F32.PACK_AB R160, R108, R160 ;  /* 0x000000a06ca0723e */ /* 0x000fc400000000ff */
[----:B------:R-:W-:Y:S01]  /*16a80*/  STL [R1+0x240], R10 ;  /* 0x0002400a01007387 */ /* 0x000fe20000100800 */
[----:B------:R-:W-:Y:S02]  /*16a90*/  F2FP.F16.F32.PACK_AB R161, R130, R161 ;  /* 0x000000a182a1723e */ /* 0x000fe400000000ff */
[----:B------:R-:W-:Y:S01]  /*16aa0*/  F2FP.F16.F32.PACK_AB R162, R109, R162 ;  /* 0x000000a26da2723e */ /* 0x000fe200000000ff */
[----:B------:R-:W-:Y:S01]  /*16ab0*/  STL [R1+0x244], R11 ;  /* 0x0002440b01007387 */ /* 0x000fe20000100800 */
[----:B------:R-:W-:Y:S02]  /*16ac0*/  F2FP.F16.F32.PACK_AB R163, R131, R163 ;  /* 0x000000a383a3723e */ /* 0x000fe400000000ff */
[----:B------:R-:W-:Y:S01]  /*16ad0*/  F2FP.F16.F32.PACK_AB R164, R110, R164 ;  /* 0x000000a46ea4723e */ /* 0x000fe200000000ff */
[----:B------:R-:W-:Y:S01]  /*16ae0*/  STL [R1+0x248], R12 ;  /* 0x0002480c01007387 */ /* 0x000fe20000100800 */
[----:B------:R-:W-:Y:S02]  /*16af0*/  F2FP.F16.F32.PACK_AB R165, R128, R165 ;  /* 0x000000a580a5723e */ /* 0x000fe400000000ff */
[----:B------:R-:W-:Y:S01]  /*16b00*/  F2FP.F16.F32.PACK_AB R166, R124, R166 ;  /* 0x000000a67ca6723e */ /* 0x000fe200000000ff */
[----:B------:R-:W-:Y:S01]  /*16b10*/  STL [R1+0x24c], R13 ;  /* 0x00024c0d01007387 */ /* 0x000fe20000100800 */
[----:B------:R-:W-:-:S02]  /*16b20*/  F2FP.F16.F32.PACK_AB R167, R129, R167 ;  /* 0x000000a781a7723e */ /* 0x000fc400000000ff */
[----:B------:R-:W-:Y:S01]  /*16b30*/  F2FP.F16.F32.PACK_AB R172, R125, R172 ;  /* 0x000000ac7dac723e */ /* 0x000fe200000000ff */
[----:B------:R-:W-:Y:S01]  /*16b40*/  STL [R1+0x250], R14 ;  /* 0x0002500e01007387 */ /* 0x000fe20000100800 */
[----:B------:R-:W-:Y:S02]  /*16b50*/  F2FP.F16.F32.PACK_AB R173, R127, R173 ;  /* 0x000000ad7fad723e */ /* 0x000fe400000000ff */
[----:B------:R-:W-:Y:S01]  /*16b60*/  F2FP.F16.F32.PACK_AB R174, R113, R174 ;  /* 0x000000ae71ae723e */ /* 0x000fe200000000ff */
[----:B------:R-:W-:Y:S01]  /*16b70*/  STL [R1+0x254], R15 ;  /* 0x0002540f01007387 */ /* 0x000fe20000100800 */
[----:B------:R-:W-:-:S03]  /*16b80*/  F2FP.F16.F32.PACK_AB R175, R175, R126 ;  /* 0x0000007eafaf723e */ /* 0x000fc600000000ff */
[----:B------:R-:W-:Y:S04]  /*16b90*/  STL [R1+0x258], R20 ;  /* 0x0002581401007387 */ /* 0x000fe80000100800 */
[----:B------:R-:W-:Y:S04]  /*16ba0*/  STL [R1+0x25c], R21 ;  /* 0x00025c1501007387 */ /* 0x000fe80000100800 */
[----:B--2---:R-:W-:Y:S04]  /*16bb0*/  STL [R1+0x260], R24 ;  /* 0x0002601801007387 */ /* 0x004fe80000100800 */
[----:B------:R-:W-:Y:S04]  /*16bc0*/  STL [R1+0x264], R25 ;  /* 0x0002641901007387 */ /* 0x000fe80000100800 */
[----:B------:R-:W-:Y:S04]  /*16bd0*/  STL [R1+0x268], R26 ;  /* 0x0002681a01007387 */ /* 0x000fe80000100800 */
[----:B------:R0:W-:Y:S04]  /*16be0*/  STL [R1+0x26c], R27 ;  /* 0x00026c1b01007387 */ /* 0x0001e80000100800 */
[----:B------:R-:W-:Y:S04]  /*16bf0*/  STL [R1+0x270], R28 ;  /* 0x0002701c01007387 */ /* 0x000fe80000100800 */
        /* <DEDUP_REMOVED lines=79> */
[----:B------:R2:W-:Y:S04]  /*170f0*/  STL [R1+0x3b0], R111 ;  /* 0x0003b06f01007387 */ /* 0x0005e80000100800 */
[----:B------:R-:W-:Y:S04]  /*17100*/  STL [R1+0x3b4], R112 ;  /* 0x0003b47001007387 */ /* 0x000fe80000100800 */
[----:B------:R-:W-:Y:S04]  /*17110*/  STL [R1+0x3b8], R114 ;  /* 0x0003b87201007387 */ /* 0x000fe80000100800 */
[----:B------:R2:W-:Y:S04]  /*17120*/  STL [R1+0x3bc], R115 ;  /* 0x0003bc7301007387 */ /* 0x0005e80000100800 */
[----:B------:R-:W-:Y:S04]  /*17130*/  STL [R1+0x3c0], R116 ;  /* 0x0003c07401007387 */ /* 0x000fe80000100800 */
[----:B------:R-:W-:Y:S04]  /*17140*/  STL [R1+0x3c4], R117 ;  /* 0x0003c47501007387 */ /* 0x000fe80000100800 */
[----:B---3--:R-:W-:Y:S04]  /*17150*/  STL [R1+0x3c8], R118 ;  /* 0x0003c87601007387 */ /* 0x008fe80000100800 */
[----:B------:R3:W-:Y:S04]  /*17160*/  STL [R1+0x3cc], R119 ;  /* 0x0003cc7701007387 */ /* 0x0007e80000100800 */
[----:B------:R-:W-:Y:S04]  /*17170*/  STL [R1+0x3d0], R120 ;  /* 0x0003d07801007387 */ /* 0x000fe80000100800 */
[----:B------:R-:W-:Y:S04]  /*17180*/  STL [R1+0x3d4], R121 ;  /* 0x0003d47901007387 */ /* 0x000fe80000100800 */
[----:B----4-:R-:W-:Y:S04]  /*17190*/  STL [R1+0x3d8], R122 ;  /* 0x0003d87a01007387 */ /* 0x010fe80000100800 */
        /* <DEDUP_REMOVED lines=13> */
[----:B0-----:R-:W4:Y:S04]  /*17270*/  LDL.128 R24, [R1+0x210] ;  /* 0x0002100001187983 */ /* 0x001f280000100c00 */
[----:B-1----:R-:W4:Y:S04]  /*17280*/  LDL.128 R28, [R1+0x220] ;  /* 0x00022000011c7983 */ /* 0x002f280000100c00 */
[----:B--2---:R-:W2:Y:S04]  /*17290*/  LDL.128 R32, [R1+0x230] ;  /* 0x0002300001207983 */ /* 0x004ea80000100c00 */
        /* <DEDUP_REMOVED lines=28> */
[----:B------:R-:W2:Y:S01]  /*17460*/  LDL.128 R148, [R1+0x400] ;  /* 0x0004000001947983 */ /* 0x000ea20000100c00 */
[----:B------:R-:W-:Y:S01]  /*17470*/  IMAD R5, R5, 0x2, R9 ;  /* 0x0000000205057824 */ /* 0x000fe200078e0209 */
[----:B------:R-:W-:-:S02]  /*17480*/  R2UR UR6, R6 ;  /* 0x00000000060672ca */ /* 0x000fc400000e0000 */
[----:B------:R0:W-:Y:S01]  /*17490*/  STSM.16.M88.4 [R9], R160 ;  /* 0x000000a009007844 */ /* 0x0001e20000000200 */
[----:B------:R-:W-:Y:S02]  /*174a0*/  R2UR UR7, R7 ;  /* 0x00000000070772ca */ /* 0x000fe400000e0000 */
[----:B------:R-:W-:Y:S02]  /*174b0*/  F2FP.F16.F32.PACK_AB R168, R191, R168 ;  /* 0x000000a8bfa8723e */ /* 0x000fe400000000ff */
[----:B------:R-:W-:Y:S02]  /*174c0*/  F2FP.F16.F32.PACK_AB R169, R3, R169 ;  /* 0x000000a903a9723e */ /* 0x000fe400000000ff */
[----:B------:R-:W-:Y:S02]  /*174d0*/  F2FP.F16.F32.PACK_AB R170, R190, R170 ;  /* 0x000000aabeaa723e */ /* 0x000fe400000000ff */
[----:B------:R-:W-:Y:S01]  /*174e0*/  F2FP.F16.F32.PACK_AB R171, R8, R171 ;  /* 0x000000ab08ab723e */ /* 0x000fe200000000ff */
[----:B0-----:R-:W-:-:S02]  /*174f0*/  IMAD R9, R4, 0x2, R9 ;  /* 0x0000000204097824 */ /* 0x001fc400078e0209 */
[----:B------:R-:W-:-:S03]  /*17500*/  IMAD R4, R4, 0x2, R5 ;  /* 0x0000000204047824 */ /* 0x000fc600078e0205 */
[----:B------:R-:W-:Y:S04]  /*17510*/  STSM.16.M88.4 [R9], R164 ;  /* 0x000000a409007844 */ /* 0x000fe80000000200 */
[----:B------:R0:W-:Y:S04]  /*17520*/  STSM.16.M88.4 [R5], R172 ;  /* 0x000000ac05007844 */ /* 0x0001e80000000200 */
[----:B------:R1:W-:Y:S01]  /*17530*/  STSM.16.M88.4 [R4], R168 ;  /* 0x000000a804007844 */ /* 0x0003e20000000200 */
[----:B0-----:R-:W-:Y:S02]  /*17540*/  IMAD.MOV.U32 R5, RZ, RZ, R7 ;  /* 0x000000ffff057224 */ /* 0x001fe400078e0007 */
[----:B-1----:R-:W-:Y:S01]  /*17550*/  VIADD R4, R6, 0x80 ;  /* 0x0000008006047836 */ /* 0x002fe20000000000 */
        /* <DEDUP_REMOVED lines=152> */
[----:B-1----:R-:W4:Y:S04]  /*17ee0*/  LDL R76, [R1+0x218] ;  /* 0x00021800014c7983 */ /* 0x002f280000100800 */
[----:B------:R-:W4:Y:S04]  /*17ef0*/  LDL R78, [R1+0x21c] ;  /* 0x00021c00014e7983 */ /* 0x000f280000100800 */
[----:B------:R-:W4:Y:S04]  /*17f00*/  LDL R6, [R1+0x220] ;  /* 0x0002200001067983 */ /* 0x000f280000100800 */
[----:B--2---:R-:W2:Y:S04]  /*17f10*/  LDL R80, [R1+0x224] ;  /* 0x0002240001507983 */ /* 0x004ea80000100800 */
[----:B------:R-:W2:Y:S04]  /*17f20*/  LDL R82, [R1+0x228] ;  /* 0x0002280001527983 */ /* 0x000ea80000100800 */
[----:B---3--:R-:W3:Y:S04]  /*17f30*/  LDL R84, [R1+0x22c] ;  /* 0x00022c0001547983 */ /* 0x008ee80000100800 */
        /* <DEDUP_REMOVED lines=126> */
[----:B------:R1:W-:Y:S04]  /*18720*/  STL [R1+0x210], R4 ;  /* 0x0002100401007387 */ /* 0x0003e80000100800 */
[----:B------:R-:W-:Y:S04]  /*18730*/  STL [R1+0x214], R74 ;  /* 0x0002144a01007387 */ /* 0x000fe80000100800 */
[----:B------:R-:W-:Y:S04]  /*18740*/  STL [R1+0x218], R76 ;  /* 0x0002184c01007387 */ /* 0x000fe80000100800 */
[----:B------:R-:W-:Y:S04]  /*18750*/  STL [R1+0x21c], R78 ;  /* 0x00021c4e01007387 */ /* 0x000fe80000100800 */
[----:B------:R-:W-:Y:S04]  /*18760*/  STL [R1+0x220], R6 ;  /* 0x0002200601007387 */ /* 0x000fe80000100800 */
[----:B--2---:R-:W-:Y:S04]  /*18770*/  STL [R1+0x224], R80 ;  /* 0x0002245001007387 */ /* 0x004fe80000100800 */
[----:B------:R-:W-:Y:S04]  /*18780*/  STL [R1+0x228], R82 ;  /* 0x0002285201007387 */ /* 0x000fe80000100800 */
[----:B---3--:R-:W-:Y:S04]  /*18790*/  STL [R1+0x22c], R84 ;  /* 0x00022c5401007387 */ /* 0x008fe80000100800 */
        /* <DEDUP_REMOVED lines=121> */
[----:B-1----:R-:W4:Y:S04]  /*18f30*/  LDL R4, [R1+0x28] ;  /* 0x0000280001047983 */ /* 0x002f280000100800 */
[----:B--2---:R3:W5:Y:S01]  /*18f40*/  LDL R3, [R1+0x1c0] ;  /* 0x0001c00001037983 */ /* 0x0047620000100800 */
[----:B------:R-:W-:Y:S01]  /*18f50*/  BSSY B0, `(.L_x_6363) ;  /* 0x0000006000007945 */ /* 0x000fe20003800000 */
[----:B------:R-:W-:Y:S06]  /*18f60*/  BAR.ARV 0xe, 0x100 ;  /* 0x0384000000007b1d */ /* 0x000fec0000002000 */
[----:B----4-:R-:W-:-:S04]  /*18f70*/  LOP3.LUT R4, R4, 0x1, RZ, 0xfc, !PT ;  /* 0x0000000104047812 */ /* 0x010fc800078efcff */
[----:B------:R-:W-:-:S13]  /*18f80*/  ISETP.NE.AND P0, PT, R4, 0x3, PT ;  /* 0x000000030400780c */ /* 0x000fda0003f05270 */
[----:B---3--:R-:W-:Y:S05]  /*18f90*/  @!P0 BRA `(.L_x_6364) ;  /* 0x0000000000048947 */ /* 0x008fea0003800000 */
[----:B------:R-:W-:Y:S01]  /*18fa0*/  BPT.TRAP 0x1 ;  /* 0x000000040000795c */ /* 0x000fe20000300000 */
.L_x_6364:
[----:B------:R-:W-:Y:S05]  /*18fb0*/  BSYNC B0 ;  /* 0x0000000000007941 */ /* 0x000fea0003800000 */
.L_x_6363:
        /* <DEDUP_REMOVED lines=9> */
.L_x_6342:
[----:B------:R-:W-:-:S13]  /*19050*/  ISETP.GE.AND P0, PT, R0, UR42, PT ;  /* 0x0000002a00007c0c */ /* 0x000fda000bf06270 */
[----:B------:R-:W-:Y:S05]  /*19060*/  @!P0 BRA `(.L_x_6366) ;  /* 0x0000007800d88947 */ /* 0x000fea0003800000 */
.L_x_6399:
[----:B------:R-:W2:Y:S04]  /*19070*/  LDL R56, [R1+0x1c0] ;  /* 0x0001c00001387983 */ /* 0x000ea80000100800 */
[----:B------:R-:W3:Y:S04]  /*19080*/  LDL R4, [R1+0x1c8] ;  /* 0x0001c80001047983 */ /* 0x000ee80000100800 */
[----:B01----:R-:W4:Y:S01]  /*19090*/  LDL R3, [R1] ;  /* 0x0000000001037983 */ /* 0x003f220000100800 */
        /* <DEDUP_REMOVED lines=17> */
.L_x_6368:
[----:B------:R-:W-:Y:S05]  /*191b0*/  BSYNC B0 ;  /* 0x0000000000007941 */ /* 0x000fea0003800000 */
.L_x_6367:
        /* <DEDUP_REMOVED lines=9> */
.L_x_6370:
[----:B------:R-:W-:Y:S05]  /*19250*/  BSYNC B0 ;  /* 0x0000000000007941 */ /* 0x000fea0003800000 */
.L_x_6369:
[----:B------:R-:W-:Y:S04]  /*19260*/  BSSY B0, `(.L_x_6371) ;  /* 0x0000006000007945 */ /* 0x000fe80003800000 */
[----:B-1----:R-:W-:Y:S05]  /*19270*/  @P0 BRA `(.L_x_6372) ;  /* 0x0000000000100947 */ /* 0x002fea0003800000 */
[----:B-----5:R-:W-:Y:S01]  /*19280*/  IMAD R8, R8, 0x8, R3 ;  /* 0x0000000808087824 */ /* 0x020fe200078e0203 */
[----:B------:R-:W-:-:S04]  /*19290*/  SHF.L.U32 R9, R9, 0x1f, RZ ;  /* 0x0000001f09097819 */ /* 0x000fc800000006ff */
[----:B------:R-:W1:Y:S02]  /*192a0*/  SYNCS.PHASECHK.TRANS64.TRYWAIT P0, [R8+URZ], R9 ;  /* 0x00000009080075a7 */ /* 0x000e64000800017f */
[----:B-1----:R-:W-:Y:S05]  /*192b0*/  @!P0 BRA `(.L_x_6373) ;  /* 0x0000015000e48947 */ /* 0x002fea0003800000 */
.L_x_6372:
[----:B------:R-:W-:Y:S05]  /*192c0*/  BSYNC B0 ;  /* 0x0000000000007941 */ /* 0x000fea0003800000 */
.L_x_6371:
        /* <DEDUP_REMOVED lines=57> */
.L_x_6375:
[----:B------:R-:W-:Y:S05]  /*19660*/  BSYNC B0 ;  /* 0x0000000000007941 */ /* 0x000fea0003800000 */
.L_x_6374:
        /* <DEDUP_REMOVED lines=8> */
.L_x_6377:
[----:B------:R-:W-:Y:S05]  /*196f0*/  BSYNC B0 ;  /* 0x0000000000007941 */ /* 0x000fea0003800000 */
.L_x_6376:
[----:B------:R-:W-:Y:S04]  /*19700*/  BSSY B0, `(.L_x_6378) ;  /* 0x0000004000007945 */ /* 0x000fe80003800000 */
[----:B-1----:R-:W-:Y:S05]  /*19710*/  @P0 BRA `(.L_x_6379) ;  /* 0x0000000000080947 */ /* 0x002fea0003800000 */
[----:B------:R-:W1:Y:S02]  /*19720*/  SYNCS.PHASECHK.TRANS64.TRYWAIT P0, [R4+URZ], R5 ;  /* 0x00000005040075a7 */ /* 0x000e64000800017f */
[----:B-1----:R-:W-:Y:S05]  /*19730*/  @!P0 BRA `(.L_x_6380) ;  /* 0x0000014c00d88947 */ /* 0x002fea0003800000 */
.L_x_6379:
[----:B------:R-:W-:Y:S05]  /*19740*/  BSYNC B0 ;  /* 0x0000000000007941 */ /* 0x000fea0003800000 */
.L_x_6378:
        /* <DEDUP_REMOVED lines=433> */
.L_x_6382:
[----:B------:R-:W-:Y:S05]  /*1b260*/  BSYNC B0 ;  /* 0x0000000000007941 */ /* 0x000fea0003800000 */
.L_x_6381:
        /* <DEDUP_REMOVED lines=8> */
[----:B------:R-:W3:Y:S04]  /*1b2f0*/  LDL R61, [R1+0xf8] ;  /* 0x0000f800013d7983 */ /* 0x000ee80000100800 */
[----:B0-----:R-:W3:Y:S04]  /*1b300*/  LDL.128 R8, [R1+0xe0] ;  /* 0x0000e00001087983 */ /* 0x001ee80000100c00 */
[----:B------:R-:W3:Y:S01]  /*1b310*/  LDL.128 R4, [R1+0xd0] ;  /* 0x0000d00001047983 */ /* 0x000ee20000100c00 */
[----:B------:R-:W-:Y:S01]  /*1b320*/  BSSY B0, `(.L_x_6383) ;  /* 0x000003b000007945 */ /* 0x000fe20003800000 */
[----:B--2---:R-:W-:-:S04]  /*1b330*/  SHF.R.S32.HI R14, RZ, 0x1f, R3 ;  /* 0x0000001fff0e7819 */ /* 0x004fc80000011403 */
[----:B------:R-:W-:-:S04]  /*1b340*/  LEA.HI R15, R14, R3, RZ, 0x7 ;  /* 0x000000030e0f7211 */ /* 0x000fc800078f38ff */
[----:B------:R-:W-:-:S05]  /*1b350*/  LOP3.LUT R20, R15, 0xffffff80, RZ, 0xc0, !PT ;  /* 0xffffff800f147812 */ /* 0x000fca00078ec0ff */
[----:B------:R-:W-:Y:S01]  /*1b360*/  IMAD.IADD R20, R3, 0x1, -R20 ;  /* 0x0000000103147824 */ /* 0x000fe200078e0a14 */
[----:B------:R-:W-:-:S04]  /*1b370*/  LEA.HI R59, R14, R3, RZ, 0x2 ;  /* 0x000000030e3b7211 */ /* 0x000fc800078f10ff */
[----:B------:R-:W-:Y:S02]  /*1b380*/  SHF.R.S32.HI R15, RZ, 0x1f, R20 ;  /* 0x0000001fff0f7819 */ /* 0x000fe40000011414 */
[----:B------:R-:W-:Y:S02]  /*1b390*/  LOP3.LUT R60, R59, 0xfffffffc, RZ, 0xc0, !PT ;  /* 0xfffffffc3b3c7812 */ /* 0x000fe400078ec0ff */
[----:B------:R-:W-:-:S04]  /*1b3a0*/  LEA.HI R21, R15, R20, RZ, 0x2 ;  /* 0x000000140f157211 */ /* 0x000fc800078f10ff */
[--C-:B------:R-:W-:Y:S02]  /*1b3b0*/  SHF.R.S32.HI R14, RZ, 0x2, R21.reuse ;  /* 0x00000002ff0e7819 */ /* 0x100fe40000011415 */
[----:B------:R-:W-:Y:S01]  /*1b3c0*/  SHF.R.S32.HI R57, RZ, 0x1f, R21 ;  /* 0x0000001fff397819 */ /* 0x000fe20000011415 */
[----:B------:R-:W-:Y:S01]  /*1b3d0*/  IMAD.IADD R60, R3, 0x1, -R60 ;  /* 0x00000001033c7824 */ /* 0x000fe200078e0a3c */
[----:B------:R-:W-:Y:S02]  /*1b3e0*/  LEA.HI R15, R15, R20, RZ, 0x5 ;  /* 0x000000140f0f7211 */ /* 0x000fe400078f28ff */
[----:B------:R-:W-:Y:S02]  /*1b3f0*/  LEA.HI R57, R57, R14, RZ, 0x3 ;  /* 0x0000000e39397211 */ /* 0x000fe400078f18ff */
[----:B------:R-:W-:Y:S02]  /*1b400*/  SHF.R.S32.HI R15, RZ, 0x5, R15 ;  /* 0x00000005ff0f7819 */ /* 0x000fe4000001140f */
[----:B------:R-:W-:-:S02]  /*1b410*/  LOP3.LUT R57, R57, 0xfffffff8, RZ, 0xc0, !PT ;  /* 0xfffffff839397812 */ /* 0x000fc400078ec0ff */
[----:B------:R-:W-:Y:S01]  /*1b420*/  LEA.HI R3, R60, R60, RZ, 0x1 ;  /* 0x0000003c3c037211 */ /* 0x000fe200078f08ff */
[----:B----4-:R-:W-:Y:S01]  /*1b430*/  IMAD R58, R58, 0x4, R15 ;  /* 0x000000043a3a7824 */ /* 0x010fe200078e020f */
[----:B---3--:R-:W-:Y:S01]  /*1b440*/  ISETP.NE.AND P0, PT, R12, 0x1, PT ;  /* 0x000000010c00780c */ /* 0x008fe20003f05270 */
[----:B------:R-:W-:Y:S01]  /*1b450*/  IMAD.IADD R57, R14, 0x1, -R57 ;  /* 0x000000010e397824 */ /* 0x000fe200078e0a39 */
[----:B------:R-:W-:-:S03]  /*1b460*/  LOP3.LUT R3, R3, 0x1ffffffe, RZ, 0xc0, !PT ;  /* 0x1ffffffe03037812 */ /* 0x000fc600078ec0ff */
[----:B------:R-:W-:Y:S02]  /*1b470*/  IMAD.U32 R12, R58, 0x10, R57 ;  /* 0x000000103a0c7824 */ /* 0x000fe400078e0039 */
[----:B------:R-:W-:-:S04]  /*1b480*/  IMAD.IADD R3, R60, 0x1, -R3 ;  /* 0x000000013c037824 */ /* 0x000fc800078e0a03 */
        /* <DEDUP_REMOVED lines=9> */
[----:B------:R-:W-:Y:S01]  /*1b520*/  IMAD R14, R21, -0x2, R14 ;  /* 0xfffffffe150e7824 */ /* 0x000fe200078e020e */
[----:B------:R-:W-:-:S04]  /*1b530*/  LOP3.LUT R3, RZ, R6, RZ, 0x33, !PT ;  /* 0x00000006ff037212 */ /* 0x000fc800078e33ff */
[----:B------:R-:W-:-:S05]  /*1b540*/  IADD3 R14, -R4, R14, R5 ;  /* 0x0000000e040e7210 */ /* 0x000fca0007ffe105 */
        /* <DEDUP_REMOVED lines=16> */
.L_x_6386:
[----:B------:R-:W-:-:S13]  /*1b650*/  ISETP.NE.AND P0, PT, R9, 0x1, PT ;  /* 0x000000010900780c */ /* 0x000fda0003f05270 */
[----:B------:R-:W-:-:S05]  /*1b660*/  @P0 IMAD.HI.U32 R8, R7, R10, RZ ;  /* 0x0000000a07080227 */ /* 0x000fca00078e00ff */
[----:B------:R-:W-:-:S07]  /*1b670*/  @P0 SHF.R.U32.HI R7, RZ, R11, R8 ;  /* 0x0000000bff070219 */ /* 0x000fce0000011608 */
.L_x_6387:
[----:B------:R-:W-:Y:S05]  /*1b680*/  BSYNC B1 ;  /* 0x0000000000017941 */ /* 0x000fea0003800000 */
.L_x_6385:
[----:B------:R-:W-:-:S04]  /*1b690*/  IMAD R8, R7, R9, -R60 ;  /* 0x0000000907087224 */ /* 0x000fc800078e0a3c */
[----:B------:R-:W-:-:S05]  /*1b6a0*/  IMAD R8, R21, -0x2, R8 ;  /* 0xfffffffe15087824 */ /* 0x000fca00078e0208 */
[----:B------:R-:W-:Y:S02]  /*1b6b0*/  VIMNMX R3, R3, R8, !PT ;  /* 0x0000000803037248 */ /* 0x000fe40007fe0100 */
[----:B------:R-:W-:-:S07]  /*1b6c0*/  VIADDMNMX R6, R8, R9, R6, PT ;  /* 0x0000000908067246 */ /* 0x000fce0003800106 */
.L_x_6384:
[----:B------:R-:W-:Y:S05]  /*1b6d0*/  BSYNC B0 ;  /* 0x0000000000007941 */ /* 0x000fea0003800000 */
.L_x_6383:
        /* <DEDUP_REMOVED lines=90> */
.L_x_6391:
[----:B------:R-:W-:-:S13]  /*1bc80*/  ISETP.NE.AND P6, PT, R9, 0x1, PT ;  /* 0x000000010900780c */ /* 0x000fda0003fc5270 */
[----:B------:R-:W-:-:S05]  /*1bc90*/  @P6 IMAD.HI.U32 R10, R4, R10, RZ ;  /* 0x0000000a040a6227 */ /* 0x000fca00078e00ff */
[----:B------:R-:W-:-:S07]  /*1bca0*/  @P6 SHF.R.U32.HI R4, RZ, R11, R10 ;  /* 0x0000000bff046219 */ /* 0x000fce000001160a */
.L_x_6392:
[----:B------:R-:W-:Y:S05]  /*1bcb0*/  BSYNC B1 ;  /* 0x0000000000017941 */ /* 0x000fea0003800000 */
.L_x_6390:
[----:B------:R-:W-:-:S04]  /*1bcc0*/  IMAD R4, R4, R9, -R60 ;  /* 0x0000000904047224 */ /* 0x000fc800078e0a3c */
[----:B------:R-:W-:-:S05]  /*1bcd0*/  IMAD R4, R21, -0x2, R4 ;  /* 0xfffffffe15047824 */ /* 0x000fca00078e0204 */
[----:B------:R-:W-:Y:S02]  /*1bce0*/  VIADDMNMX R6, R4, R9, R6, PT ;  /* 0x0000000904067246 */ /* 0x000fe40003800106 */
[----:B------:R-:W-:-:S07]  /*1bcf0*/  VIMNMX R7, R7, R4, !PT ;  /* 0x0000000407077248 */ /* 0x000fce0007fe0100 */
.L_x_6389:
[----:B------:R-:W-:Y:S05]  /*1bd00*/  BSYNC B0 ;  /* 0x0000000000007941 */ /* 0x000fea0003800000 */
.L_x_6388:
[----:B------:R-:W2:Y:S01]  /*1bd10*/  LDL.64 R10, [R1+0x1e0] ;  /* 0x0001e000010a7983 */ /* 0x000ea20000100a00 */
[C---:B------:R-:W-:Y:S02]  /*1bd20*/  ISETP.GT.AND P0, PT, R7.reuse, 0x1, !P0 ;  /* 0x000000010700780c */ /* 0x040fe40004704270 */
[----:B------:R-:W-:Y:S01]  /*1bd30*/  ISETP.GT.AND P1, PT, R7, 0x8, !P1 ;  /* 0x000000080700780c */ /* 0x000fe20004f24270 */
[----:B------:R-:W3:Y:S01]  /*1bd40*/  LDL R14, [R1+0x200] ;  /* 0x00020000010e7983 */ /* 0x000ee20000100800 */
        /* <DEDUP_REMOVED lines=34> */
[----:B------:R-:W-:-:S04]  /*1bf70*/  ISETP.NE.AND P0, PT, R8, RZ, PT ;  /* 0x000000ff0800720c */ /* 0x000fc80003f05270 */
[----:B------:R-:W-:-:S04]  /*1bf80*/  ISETP.GT.AND P0, PT, R7, RZ, !P0 ;  /* 0x000000ff0700720c */ /* 0x000fc80004704270 */
[----:B------:R-:W-:-:S04]  /*1bf90*/  ISETP.LT.OR P0, PT, R6, 0x1, P0 ;  /* 0x000000010600780c */ /* 0x000fc80000701670 */
[----:B------:R-:W-:Y:S02]  /*1bfa0*/  FSEL R36, R26, -INF , !P0 ;  /* 0xff8000001a247808 */ /* 0x000fe40004000000 */
[----:B------:R-:W-:-:S04]  /*1bfb0*/  ISETP.NE.AND P0, PT, R65, RZ, PT ;  /* 0x000000ff4100720c */ /* 0x000fc80003f05270 */
[----:B------:R-:W-:-:S04]  /*1bfc0*/  ISETP.GT.AND P0, PT, R7, 0x21, !P0 ;  /* 0x000000210700780c */ /* 0x000fc80004704270 */
[C---:B------:R-:W-:Y:S02]  /*1bfd0*/  ISETP.LT.OR P0, PT, R6.reuse, 0x22, P0 ;  /* 0x000000220600780c */ /* 0x040fe40000701670 */
[C---:B------:R-:W-:Y:S02]  /*1bfe0*/  ISETP.LT.OR P1, PT, R6.reuse, 0x29, P1 ;  /* 0x000000290600780c */ /* 0x040fe40000f21670 */
[----:B------:R-:W-:Y:S02]  /*1bff0*/  FSEL R43, R43, -INF , !P0 ;  /* 0xff8000002b2b7808 */ /* 0x000fe40004000000 */
[----:B------:R-:W-:Y:S02]  /*1c000*/  ISETP.LT.OR P2, PT, R6, 0x2a, P2 ;  /* 0x0000002a0600780c */ /* 0x000fe40001741670 */
[----:B------:R-:W-:Y:S02]  /*1c010*/  FSEL R46, R46, -INF , !P1 ;  /* 0xff8000002e2e7808 */ /* 0x000fe40004800000 */
[----:B------:R-:W-:-:S02]  /*1c020*/  ISETP.LT.OR P3, PT, R6, 0x31, P3 ;  /* 0x000000310600780c */ /* 0x000fc40001f61670 */
[----:B------:R-:W-:Y:S02]  /*1c030*/  FSEL R47, R47, -INF , !P2 ;  /* 0xff8000002f2f7808 */ /* 0x000fe40005000000 */
[C---:B------:R-:W-:Y:S02]  /*1c040*/  ISETP.GT.AND P5, PT, R7.reuse, 0x38, !P5 ;  /* 0x000000380700780c */ /* 0x040fe40006fa4270 */
[----:B------:R-:W-:Y:S02]  /*1c050*/  ISETP.LT.OR P4, PT, R6, 0x32, P4 ;  /* 0x000000320600780c */ /* 0x000fe40002781670 */
[----:B------:R-:W-:Y:S02]  /*1c060*/  FSEL R50, R50, -INF , !P3 ;  /* 0xff80000032327808 */ /* 0x000fe40005800000 */
[----:B------:R-:W-:Y:S02]  /*1c070*/  ISETP.GT.AND P6, PT, R7, 0x39, !P6 ;  /* 0x000000390700780c */ /* 0x000fe400077c4270 */
[----:B------:R-:W-:-:S02]  /*1c080*/  ISETP.LT.OR P5, PT, R6, 0x39, P5 ;  /* 0x000000390600780c */ /* 0x000fc40002fa1670 */
[----:B------:R-:W-:Y:S02]  /*1c090*/  FSEL R51, R51, -INF , !P4 ;  /* 0xff80000033337808 */ /* 0x000fe40006000000 */
[----:B------:R-:W-:Y:S02]  /*1c0a0*/  ISETP.LT.OR P6, PT, R6, 0x3a, P6 ;  /* 0x0000003a0600780c */ /* 0x000fe400037c1670 */
[----:B------:R-:W-:Y:S01]  /*1c0b0*/  FSEL R54, R54, -INF , !P5 ;  /* 0xff80000036367808 */ /* 0x000fe20006800000 */
[----:B------:R-:W4:Y:S01]  /*1c0c0*/  LDL.64 R6, [R1+0x1f0] ;  /* 0x0001f00001067983 */ /* 0x000f220000100a00 */
[----:B------:R-:W-:Y:S02]  /*1c0d0*/  FSEL R55, R55, -INF , !P6 ;  /* 0xff80000037377808 */ /* 0x000fe40007000000 */
[----:B--2---:R-:W-:-:S04]  /*1c0e0*/  FMNMX.FTZ R3, R63, R10, !PT ;  /* 0x0000000a3f037209 */ /* 0x004fc80007810000 */
        /* <DEDUP_REMOVED lines=33> */
[----:B------:R-:W2:Y:S01]  /*1c300*/  LDL R20, [R1+0x1e4] ;  /* 0x0001e40001147983 */ /* 0x000ea20000100800 */
[----:B0-----:R-:W-:-:S05]  /*1c310*/  FMNMX.FTZ R3, R8, R3, !PT ;  /* 0x0000000308037209 */ /* 0x001fca0007810000 */
[----:B------:R-:W0:Y:S02]  /*1c320*/  SHFL.BFLY PT, R4, R3, 0x1, 0x1f ;  /* 0x0c201f0003047f89 */ /* 0x000e2400000e0000 */
[----:B0-----:R-:W-:Y:S02]  /*1c330*/  FMNMX.FTZ R12, R3, R4, !PT ;  /* 0x00000004030c7209 */ /* 0x001fe40007810000 */
[----:B------:R-:W5:Y:S04]  /*1c340*/  LDL.64 R4, [R1+0xb8] ;  /* 0x0000b80001047983 */ /* 0x000f680000100a00 */
[----:B------:R-:W-:Y:S04]  /*1c350*/  STL [R1+0x1e0], R12 ;  /* 0x0001e00c01007387 */ /* 0x000fe80000100800 */
[----:B------:R-:W3:Y:S04]  /*1c360*/  LDL R15, [R1+0x1e0] ;  /* 0x0001e000010f7983 */ /* 0x000ee80000100800 */
[----:B--2---:R-:W0:Y:S02]  /*1c370*/  SHFL.BFLY PT, R13, R20, 0x2, 0x1f ;  /* 0x0c401f00140d7f89 */ /* 0x004e2400000e0000 */
[----:B0-----:R-:W-:-:S05]  /*1c380*/  FMNMX.FTZ R13, R13, R20, !PT ;  /* 0x000000140d0d7209 */ /* 0x001fca0007810000 */
[----:B------:R-:W0:Y:S01]  /*1c390*/  SHFL.BFLY PT, R8, R13, 0x1, 0x1f ;  /* 0x0c201f000d087f89 */ /* 0x000e2200000e0000 */
[----:B---3--:R-:W-:Y:S02]  /*1c3a0*/  FSETP.NEU.FTZ.AND P0, PT, R15, -INF , PT ;  /* 0xff8000000f00780b */ /* 0x008fe40003f1d000 */
[----:B0-----:R-:W-:Y:S02]  /*1c3b0*/  FMNMX.FTZ R8, R13, R8, !PT ;  /* 0x000000080d087209 */ /* 0x001fe40007810000 */
[----:B------:R-:W-:Y:S02]  /*1c3c0*/  FSEL R3, R15, RZ, P0 ;  /* 0x000000ff0f037208 */ /* 0x000fe40000000000 */
[----:B------:R-:W-:-:S03]  /*1c3d0*/  FSETP.NEU.FTZ.AND P0, PT, R8, -INF , PT ;  /* 0xff8000000800780b */ /* 0x000fc60003f1d000 */
[----:B------:R-:W-:Y:S01]  /*1c3e0*/  FADD.FTZ R3, R10, -R3 ;  /* 0x800000030a037221 */ /* 0x000fe20000010000 */
[----:B------:R-:W-:-:S05]  /*1c3f0*/  FSEL R10, R8, RZ, P0 ;  /* 0x000000ff080a7208 */ /* 0x000fca0000000000 */
        /* <DEDUP_REMOVED lines=9> */
[----:B-----5:R-:W2:Y:S01]  /*1c490*/  LD.E R9, desc[UR36][R4.64+0x4] ;  /* 0x0000042404097980 */ /* 0x020ea2000c101900 */
        /* <DEDUP_REMOVED lines=12> */
.L_x_6394:
[----:B------:R-:W-:Y:S05]  /*1c560*/  BSYNC B0 ;  /* 0x0000000000007941 */ /* 0x000fea0003800000 */
.L_x_6393:
        /* <DEDUP_REMOVED lines=9> */
.L_x_6396:
[----:B------:R-:W-:Y:S05]  /*1c600*/  BSYNC B0 ;  /* 0x0000000000007941 */ /* 0x000fea0003800000 */
.L_x_6395:
[----:B------:R-:W2:Y:S04]  /*1c610*/  LDL R31, [R1+0x200] ;  /* 0x00020000011f7983 */ /* 0x000ea80000100800 */
[----:B------:R-:W2:Y:S04]  /*1c620*/  LDL.64 R10, [R1+0x1e0] ;  /* 0x0001e000010a7983 */ /* 0x000ea80000100a00 */
[----:B------:R-:W3:Y:S04]  /*1c630*/  LDL.64 R8, [R1+0x1f0] ;  /* 0x0001f00001087983 */ /* 0x000ee80000100a00 */
[----:B------:R-:W4:Y:S04]  /*1c640*/  LDL.64 R24, [R1+0x400] ;  /* 0x0004000001187983 */ /* 0x000f280000100a00 */
[----:B------:R-:W3:Y:S04]  /*1c650*/  LDL.64 R26, [R1+0x408] ;  /* 0x00040800011a7983 */ /* 0x000ee80000100a00 */
        /* <DEDUP_REMOVED lines=12> */
[----:B0-----:R-:W3:Y:S04]  /*1c720*/  LDL.64 R6, [R1+0x238] ;  /* 0x0002380001067983 */ /* 0x001ee80000100a00 */
        /* <DEDUP_REMOVED lines=15> */
[----:B------:R-:W3:Y:S01]  /*1c820*/  LDL R144, [R1+0x1c0] ;  /* 0x0001c00001907983 */ /* 0x000ee20000100800 */
[C---:B--2---:R-:W-:Y:S01]  /*1c830*/  FMUL.FTZ R3, R10.reuse, R31 ;  /* 0x0000001f0a037220 */ /* 0x044fe20000410000 */
[----:B------:R-:W-:-:S04]  /*1c840*/  FSETP.NEU.FTZ.AND P0, PT, R10, -INF , PT ;  /* 0xff8000000a00780b */ /* 0x000fc80003f1d000 */
[----:B------:R-:W-:Y:S01]  /*1c850*/  FSEL R10, R3, RZ, P0 ;  /* 0x000000ff030a7208 */ /* 0x000fe20000000000 */
[C---:B------:R-:W-:Y:S01]  /*1c860*/  FMUL.FTZ R3, R11.reuse, R31 ;  /* 0x0000001f0b037220 */ /* 0x040fe20000410000 */
[----:B------:R-:W-:-:S03]  /*1c870*/  FSETP.NEU.FTZ.AND P0, PT, R11, -INF , PT ;  /* 0xff8000000b00780b */ /* 0x000fc60003f1d000 */
[-CC-:B------:R-:W-:Y:S01]  /*1c880*/  FFMA.FTZ R124, R40, R31.reuse, -R10.reuse ;  /* 0x0000001f287c7223 */ /* 0x180fe2000001080a */
[----:B------:R-:W-:Y:S01]  /*1c890*/  FSEL R40, R3, RZ, P0 ;  /* 0x000000ff03287208 */ /* 0x000fe20000000000 */
[-CC-:B------:R-:W-:Y:S01]  /*1c8a0*/  FFMA.FTZ R160, R63, R31.reuse, -R10.reuse ;  /* 0x0000001f3fa07223 */ /* 0x180fe2000001080a */
[-CC-:B------:R-:W-:Y:S01]  /*1c8b0*/  FFMA.FTZ R120, R58, R31.reuse, -R10.reuse ;  /* 0x0000001f3a787223 */ /* 0x180fe2000001080a */
[-CC-:B------:R-:W-:Y:S01]  /*1c8c0*/  FFMA.FTZ R119, R61, R31.reuse, -R10.reuse ;  /* 0x0000001f3d777223 */ /* 0x180fe2000001080a */
[-C--:B------:R-:W-:Y:S01]  /*1c8d0*/  FFMA.FTZ R162, R59, R31.reuse, -R10 ;  /* 0x0000001f3ba27223 */ /* 0x080fe2000001080a */
[-CC-:B------:R-:W-:Y:S01]  /*1c8e0*/  FFMA.FTZ R129, R36, R31.reuse, -R40.reuse ;  /* 0x0000001f24817223 */ /* 0x180fe20000010828 */
[-CC-:B------:R-:W-:Y:S01]  /*1c8f0*/  FFMA.FTZ R161, R32, R31.reuse, -R40.reuse ;  /* 0x0000001f20a17223 */ /* 0x180fe20000010828 */
[----:B------:R-:W-:Y:S01]  /*1c900*/  MUFU.EX2 R160, R160 ;  /* 0x000000a000a07308 */ /* 0x000fe20000000800 */
[-CC-:B------:R-:W-:Y:S01]  /*1c910*/  FFMA.FTZ R163, R30, R31.reuse, -R40.reuse ;  /* 0x0000001f1ea37223 */ /* 0x180fe20000010828 */
[-CC-:B------:R-:W-:Y:S01]  /*1c920*/  FFMA.FTZ R128, R28, R31.reuse, -R40.reuse ;  /* 0x0000001f1c807223 */ /* 0x180fe20000010828 */
[-C--:B------:R-:W-:Y:S01]  /*1c930*/  FFMA.FTZ R165, R34, R31.reuse, -R40 ;  /* 0x0000001f22a57223 */ /* 0x080fe20000010828 */
[-C--:B------:R-:W-:Y:S01]  /*1c940*/  FFMA.FTZ R118, R57, R31.reuse, -R10 ;  /* 0x0000001f39767223 */ /* 0x080fe2000001080a */
[-C--:B------:R-:W-:Y:S01]  /*1c950*/  FFMA.FTZ R127, R35, R31.reuse, -R40 ;  /* 0x0000001f237f7223 */ /* 0x080fe20000010828 */
        /* <DEDUP_REMOVED lines=11> */
[-C--:B------:R-:W-:Y:S01]  /*1ca10*/  FFMA.FTZ R189, R53, R31.reuse, -R10 ;  /* 0x0000001f35bd7223 */ /* 0x080fe2000001080a */
[-CC-:B------:R-:W-:Y:S01]  /*1ca20*/  FFMA.FTZ R167, R38, R31.reuse, -R40.reuse ;  /* 0x0000001f26a77223 */ /* 0x180fe20000010828 */
[-CC-:B------:R-:W-:Y:S01]  /*1ca30*/  FFMA.FTZ R125, R39, R31.reuse, -R40.reuse ;  /* 0x0000001f277d7223 */ /* 0x180fe20000010828 */
[-CC-:B------:R-:W-:Y:S01]  /*1ca40*/  FFMA.FTZ R173, R42, R31.reuse, -R40.reuse ;  /* 0x0000001f2aad7223 */ /* 0x180fe20000010828 */
[-CC-:B------:R-:W-:Y:S01]  /*1ca50*/  FFMA.FTZ R123, R43, R31.reuse, -R40.reuse ;  /* 0x0000001f2b7b7223 */ /* 0x180fe20000010828 */
[----:B------:R-:W-:-:S02]  /*1ca60*/  FFMA.FTZ R121, R46, R31, -R40 ;  /* 0x0000001f2e797223 */ /* 0x000fc40000010828 */
[----:B------:R-:W-:Y:S01]  /*1ca70*/  MUFU.EX2 R124, R124 ;  /* 0x0000007c007c7308 */ /* 0x000fe20000000800 */
[-CC-:B------:R-:W-:Y:S01]  /*1ca80*/  FFMA.FTZ R175, R47, R31.reuse, -R40.reuse ;  /* 0x0000001f2faf7223 */ /* 0x180fe20000010828 */
[-CC-:B------:R-:W-:Y:S01]  /*1ca90*/  FFMA.FTZ R169, R50, R31.reuse, -R40.reuse ;  /* 0x0000001f32a97223 */ /* 0x180fe20000010828 */
[----:B------:R-:W-:Y:S01]  /*1caa0*/  FFMA.FTZ R171, R54, R31, -R40 ;  /* 0x0000001f36ab7223 */ /* 0x000fe20000010828 */
[C---:B----4-:R-:W-:Y:S01]  /*1cab0*/  FMUL.FTZ R25, R131.reuse, R25 ;  /* 0x0000001983197220 */ /* 0x050fe20000410000 */
[C---:B------:R-:W-:Y:S01]  /*1cac0*/  FMUL.FTZ R24, R131.reuse, R24 ;  /* 0x0000001883187220 */ /* 0x040fe20000410000 */
[C---:B---3--:R-:W-:Y:S01]  /*1cad0*/  FMUL.FTZ R27, R130.reuse, R27 ;  /* 0x0000001b821b7220 */ /* 0x048fe20000410000 */
[----:B------:R-:W-:Y:S01]  /*1cae0*/  FMUL.FTZ R26, R130, R26 ;  /* 0x0000001a821a7220 */ /* 0x000fe20000410000 */
[----:B------:R-:W2:Y:S01]  /*1caf0*/  MUFU.EX2 R120, R120 ;  /* 0x0000007800787308 */ /* 0x000ea20000000800 */
[C---:B------:R-:W-:Y:S01]  /*1cb00*/  FMUL.FTZ R21, R131.reuse, R21 ;  /* 0x0000001583157220 */ /* 0x040fe20000410000 */
[C---:B------:R-:W-:Y:S01]  /*1cb10*/  FMUL.FTZ R20, R131.reuse, R20 ;  /* 0x0000001483147220 */ /* 0x040fe20000410000 */
[C---:B------:R-:W-:Y:S01]  /*1cb20*/  FMUL.FTZ R13, R131.reuse, R13 ;  /* 0x0000000d830d7220 */ /* 0x040fe20000410000 */
[C---:B------:R-:W-:Y:S01]  /*1cb30*/  FMUL.FTZ R12, R131.reuse, R12 ;  /* 0x0000000c830c7220 */ /* 0x040fe20000410000 */
        /* <DEDUP_REMOVED lines=15> */
[C---:B------:R-:W-:Y:S01]  /*1cc30*/  FMUL.FTZ R102, R131.reuse, R102 ;  /* 0x0000006683667220 */ /* 0x040fe20000410000 */
[C---:B------:R-:W-:Y:S01]  /*1cc40*/  FMUL.FTZ R109, R131.reuse, R101 ;  /* 0x00000065836d7220 */ /* 0x040fe20000410000 */
[----:B------:R-:W-:Y:S01]  /*1cc50*/  FMUL.FTZ R108, R131, R100 ;  /* 0x00000064836c7220 */ /* 0x000fe20000410000 */
[C---:B------:R-:W-:Y:S01]  /*1cc60*/  FMUL.FTZ R111, R130.reuse, R111 ;  /* 0x0000006f826f7220 */ /* 0x040fe20000410000 */
[----:B------:R-:W0:Y:S01]  /*1cc70*/  MUFU.EX2 R128, R128 ;  /* 0x0000008000807308 */ /* 0x000e220000000800 */
[C---:B------:R-:W-:Y:S01]  /*1cc80*/  FMUL.FTZ R110, R130.reuse, R110 ;  /* 0x0000006e826e7220 */ /* 0x040fe20000410000 */
[C---:B------:R-:W-:Y:S01]  /*1cc90*/  FMUL.FTZ R113, R130.reuse, R105 ;  /* 0x0000006982717220 */ /* 0x040fe20000410000 */
[C---:B------:R-:W-:Y:S01]  /*1cca0*/  FMUL.FTZ R112, R130.reuse, R104 ;  /* 0x0000006882707220 */ /* 0x040fe20000410000 */
[C---:B------:R-:W-:Y:S01]  /*1ccb0*/  FMUL.FTZ R7, R130.reuse, R7 ;  /* 0x0000000782077220 */ /* 0x040fe20000410000 */
[----:B------:R-:W-:Y:S01]  /*1ccc0*/  FMUL.FTZ R6, R130, R6 ;  /* 0x0000000682067220 */ /* 0x000fe20000410000 */
[----:B------:R-:W4:Y:S02]  /*1ccd0*/  LDL.64 R62, [R1+0x3a0] ;  /* 0x0003a000013e7983 */ /* 0x000f240000100a00 */
[----:B------:R-:W0:Y:S01]  /*1cce0*/  MUFU.EX2 R162, R162 ;  /* 0x000000a200a27308 */ /* 0x000e220000000800 */
[----:B-1----:R-:W-:Y:S01]  /*1ccf0*/  FADD.FTZ R10, R161, R10 ;  /* 0x0000000aa10a7221 */ /* 0x002fe20000010000 */
[----:B--2---:R-:W-:Y:S01]  /*1cd00*/  FADD.FTZ R8, R120, R3 ;  /* 0x0000000378087221 */ /* 0x004fe20000010000 */
[----:B------:R-:W2:Y:S04]  /*1cd10*/  LDL.64 R60, [R1+0x3b0] ;  /* 0x0003b000013c7983 */ /* 0x000ea80000100a00 */
[----:B------:R-:W2:Y:S01]  /*1cd20*/  LDL.64 R58, [R1+0x3c0] ;  /* 0x0003c000013a7983 */ /* 0x000ea20000100a00 */
[----:B------:R-:W1:Y:S03]  /*1cd30*/  MUFU.EX2 R165, R165 ;  /* 0x000000a500a57308 */ /* 0x000e660000000800 */
[----:B------:R-:W2:Y:S04]  /*1cd40*/  LDL.64 R56, [R1+0x3d0] ;  /* 0x0003d00001387983 */ /* 0x000ea80000100a00 */
[----:B------:R-:W2:Y:S01]  /*1cd50*/  LDL.64 R34, [R1+0x278] ;  /* 0x0002780001227983 */ /* 0x000ea20000100a00 */
[----:B------:R-:W1:Y:S01]  /*1cd60*/  MUFU.EX2 R118, R118 ;  /* 0x0000007600767308 */ /* 0x000e620000000800 */
[----:B---3--:R-:W-:Y:S01]  /*1cd70*/  FADD.FTZ R9, R163, R10 ;  /* 0x0000000aa3097221 */ /* 0x008fe20000010000 */
[----:B----4-:R-:W-:Y:S01]  /*1cd80*/  FADD.FTZ R3, R119, R8 ;  /* 0x0000000877037221 */ /* 0x010fe20000010000 */
[----:B------:R-:W3:Y:S04]  /*1cd90*/  LDL.64 R44, [R1+0x3e0] ;  /* 0x0003e000012c7983 */ /* 0x000ee80000100a00 */
[----:B------:R-:W4:Y:S01]  /*1cda0*/  LDL.64 R52, [R1+0x3f0] ;  /* 0x0003f00001347983 */ /* 0x000f220000100a00 */
[----:B------:R-:W1:Y:S03]  /*1cdb0*/  MUFU.EX2 R127, R127 ;  /* 0x0000007f007f7308 */ /* 0x000e660000000800 */
[----:B------:R-:W4:Y:S04]  /*1cdc0*/  LDL.64 R32, [R1+0x2d8] ;  /* 0x0002d80001207983 */ /* 0x000f280000100a00 */
[----:B------:R-:W4:Y:S01]  /*1cdd0*/  LDL.64 R48, [R1+0x258] ;  /* 0x0002580001307983 */ /* 0x000f220000100a00 */
[----:B------:R-:W1:Y:S01]  /*1cde0*/  MUFU.EX2 R164, R164 ;  /* 0x000000a400a47308 */ /* 0x000e620000000800 */
[----:B0-----:R-:W-:Y:S01]  /*1cdf0*/  FADD.FTZ R8, R128, R9 ;  /* 0x0000000980087221 */ /* 0x001fe20000010000 */
[----:B------:R-:W-:Y:S01]  /*1ce00*/  FADD.FTZ R3, R162, R3 ;  /* 0x00000003a2037221 */ /* 0x000fe20000010000 */
[----:B------:R-:W4:Y:S04]  /*1ce10*/  LDL.64 R46, [R1+0x268] ;  /* 0x00026800012e7983 */ /* 0x000f280000100a00 */
[----:B------:R-:W4:Y:S01]  /*1ce20*/  LDL.64 R38, [R1+0x2a8] ;  /* 0x0002a80001267983 */ /* 0x000f220000100a00 */
[----:B------:R-:W0:Y:S03]  /*1ce30*/  MUFU.EX2 R167, R167 ;  /* 0x000000a700a77308 */ /* 0x000e260000000800 */
[----:B------:R-:W4:Y:S04]  /*1ce40*/  LDL.64 R28, [R1+0x2f8] ;  /* 0x0002f800011c7983 */ /* 0x000f280000100a00 */
[----:B------:R-:W4:Y:S01]  /*1ce50*/  LDL.64 R36, [R1+0x2b8] ;  /* 0x0002b80001247983 */ /* 0x000f220000100a00 */
[----:B------:R-:W0:Y:S01]  /*1ce60*/  MUFU.EX2 R166, R166 ;  /* 0x000000a600a67308 */ /* 0x000e220000000800 */
[----:B-1----:R-:W-:Y:S01]  /*1ce70*/  FADD.FTZ R8, R165, R8 ;  /* 0x00000008a5087221 */ /* 0x002fe20000010000 */
[----:B------:R-:W-:Y:S01]  /*1ce80*/  FADD.FTZ R3, R118, R3 ;  /* 0x0000000376037221 */ /* 0x000fe20000010000 */
[----:B------:R-:W4:Y:S05]  /*1ce90*/  LDL.64 R42, [R1+0x288] ;  /* 0x00028800012a7983 */ /* 0x000f2a0000100a00 */
[----:B------:R-:W1:Y:S08]  /*1cea0*/  MUFU.EX2 R125, R125 ;  /* 0x0000007d007d7308 */ /* 0x000e700000000800 */
[----:B------:R-:W1:Y:S01]  /*1ceb0*/  MUFU.EX2 R126, R126 ;  /* 0x0000007e007e7308 */ /* 0x000e620000000800 */
[----:B------:R-:W-:Y:S01]  /*1cec0*/  FADD.FTZ R8, R127, R8 ;  /* 0x000000087f087221 */ /* 0x000fe20000010000 */
[----:B------:R-:W-:Y:S01]  /*1ced0*/  FADD.FTZ R3, R164, R3 ;  /* 0x00000003a4037221 */ /* 0x000fe20000010000 */
[----:B------:R-:W4:Y:S05]  /*1cee0*/  LDL.64 R92, [R1+0x348] ;  /* 0x00034800015c7983 */ /* 0x000f2a0000100a00 */
[----:B------:R-:W1:Y:S01]  /*1cef0*/  MUFU.EX2 R173, R173 ;  /* 0x000000ad00ad7308 */ /* 0x000e620000000800 */
[----:B0-----:R-:W-:Y:S01]  /*1cf00*/  FADD.FTZ R8, R167, R8 ;  /* 0x00000008a7087221 */ /* 0x001fe20000010000 */
[----:B------:R-:W-:-:S06]  /*1cf10*/  FADD.FTZ R3, R166, R3 ;  /* 0x00000003a6037221 */ /* 0x000fcc0000010000 */
[----:B------:R-:W0:Y:S08]  /*1cf20*/  MUFU.EX2 R123, R123 ;  /* 0x0000007b007b7308 */ /* 0x000e300000000800 */
[----:B------:R-:W0:Y:S01]  /*1cf30*/  MUFU.EX2 R172, R172 ;  /* 0x000000ac00ac7308 */ /* 0x000e220000000800 */
[----:B-1----:R-:W-:Y:S01]  /*1cf40*/  FADD.FTZ R8, R125, R8 ;  /* 0x000000087d087221 */ /* 0x002fe20000010000 */
[----:B------:R-:W-:-:S06]  /*1cf50*/  FFMA.FTZ R9, R51, R31, -R40 ;  /* 0x0000001f33097223 */ /* 0x000fcc0000010828 */
[----:B------:R-:W1:Y:S01]  /*1cf60*/  MUFU.EX2 R121, R121 ;  /* 0x0000007900797308 */ /* 0x000e620000000800 */
[----:B------:R-:W-:-:S07]  /*1cf70*/  FADD.FTZ R3, R126, R3 ;  /* 0x000000037e037221 */ /* 0x000fce0000010000 */
[----:B------:R-:W1:Y:S01]  /*1cf80*/  MUFU.EX2 R122, R122 ;  /* 0x0000007a007a7308 */ /* 0x000e620000000800 */
[----:B------:R-:W-:Y:S01]  /*1cf90*/  FADD.FTZ R8, R173, R8 ;  /* 0x00000008ad087221 */ /* 0x000fe20000010000 */
[----:B------:R-:W-:Y:S01]  /*1cfa0*/  FADD.FTZ R3, R124, R3 ;  /* 0x000000037c037221 */ /* 0x000fe20000010000 */
[----:B------:R-:W4:Y:S05]  /*1cfb0*/  LDL.64 R50, [R1+0x248] ;  /* 0x0002480001327983 */ /* 0x000f2a0000100a00 */
[----:B------:R-:W1:Y:S08]  /*1cfc0*/  MUFU.EX2 R175, R175 ;  /* 0x000000af00af7308 */ /* 0x000e700000000800 */
[----:B------:R-:W1:Y:S01]  /*1cfd0*/  MUFU.EX2 R174, R174 ;  /* 0x000000ae00ae7308 */ /* 0x000e620000000800 */
[----:B0-----:R-:W-:Y:S01]  /*1cfe0*/  FADD.FTZ R10, R123, R8 ;  /* 0x000000087b0a7221 */ /* 0x001fe20000010000 */
[----:B------:R-:W-:-:S06]  /*1cff0*/  FADD.FTZ R3, R172, R3 ;  /* 0x00000003ac037221 */ /* 0x000fcc0000010000 */
[----:B------:R-:W0:Y:S01]  /*1d000*/  MUFU.EX2 R169, R169 ;  /* 0x000000a900a97308 */ /* 0x000e220000000800 */
[----:B------:R-:W-:-:S07]  /*1d010*/  FFMA.FTZ R8, R55, R31, -R40 ;  /* 0x0000001f37087223 */ /* 0x000fce0000010828 */
[----:B------:R-:W0:Y:S01]  /*1d020*/  MUFU.EX2 R190, R190 ;  /* 0x000000be00be7308 */ /* 0x000e220000000800 */
[----:B-1----:R-:W-:Y:S01]  /*1d030*/  FADD.FTZ R10, R121, R10 ;  /* 0x0000000a790a7221 */ /* 0x002fe20000010000 */
[----:B------:R-:W-:Y:S01]  /*1d040*/  FADD.FTZ R3, R122, R3 ;  /* 0x000000037a037221 */ /* 0x000fe20000010000 */
[----:B------:R-:W4:Y:S04]  /*1d050*/  LDL.64 R54, [R1+0x390] ;  /* 0x0003900001367983 */ /* 0x000f280000100a00 */
[----:B------:R-:W4:Y:S01]  /*1d060*/  LDL.64 R100, [R1+0x388] ;  /* 0x0003880001647983 */ /* 0x000f220000100a00 */
[----:B------:R-:W1:Y:S08]  /*1d070*/  MUFU.EX2 R9, R9 ;  /* 0x0000000900097308 */ /* 0x000e700000000800 */
[----:B------:R-:W1:Y:S01]  /*1d080*/  MUFU.EX2 R168, R168 ;  /* 0x000000a800a87308 */ /* 0x000e620000000800 */
[----:B------:R-:W-:Y:S01]  /*1d090*/  FADD.FTZ R10, R175, R10 ;  /* 0x0000000aaf0a7221 */ /* 0x000fe20000010000 */
[----:B------:R-:W-:Y:S01]  /*1d0a0*/  FADD.FTZ R3, R174, R3 ;  /* 0x00000003ae037221 */ /* 0x000fe20000010000 */
[----:B------:R-:W4:Y:S04]  /*1d0b0*/  LDL.64 R40, [R1+0x298] ;  /* 0x0002980001287983 */ /* 0x000f280000100a00 */
[----:B------:R-:W4:Y:S01]  /*1d0c0*/  LDL.64 R30, [R1+0x2e8] ;  /* 0x0002e800011e7983 */ /* 0x000f220000100a00 */
[----:B------:R-:W1:Y:S08]  /*1d0d0*/  MUFU.EX2 R171, R171 ;  /* 0x000000ab00ab7308 */ /* 0x000e700000000800 */
[----:B------:R-:W1:Y:S01]  /*1d0e0*/  MUFU.EX2 R170, R170 ;  /* 0x000000aa00aa7308 */ /* 0x000e620000000800 */
[----:B0-----:R-:W-:Y:S01]  /*1d0f0*/  FADD.FTZ R10, R169, R10 ;  /* 0x0000000aa90a7221 */ /* 0x001fe20000010000 */
[----:B------:R-:W-:Y:S01]  /*1d100*/  FADD.FTZ R3, R190, R3 ;  /* 0x00000003be037221 */ /* 0x000fe20000010000 */
[----:B------:R-:W4:Y:S05]  /*1d110*/  LDL.64 R104, [R1+0x3c8] ;  /* 0x0003c80001687983 */ /* 0x000f2a0000100a00 */
[----:B------:R-:W0:Y:S08]  /*1d120*/  MUFU.EX2 R189, R189 ;  /* 0x000000bd00bd7308 */ /* 0x000e300000000800 */
[----:B------:R-:W0:Y:S01]  /*1d130*/  MUFU.EX2 R8, R8 ;  /* 0x0000000800087308 */ /* 0x000e220000000800 */
[----:B-1----:R-:W-:Y:S01]  /*1d140*/  FADD.FTZ R10, R9, R10 ;  /* 0x0000000a090a7221 */ /* 0x002fe20000010000 */
[----:B------:R-:W-:-:S03]  /*1d150*/  FADD.FTZ R3, R168, R3 ;  /* 0x00000003a8037221 */ /* 0x000fc60000010000 */
[----:B------:R-:W-:Y:S01]  /*1d160*/  FADD.FTZ R11, R171, R10 ;  /* 0x0000000aab0b7221 */ /* 0x000fe20000010000 */
[----:B------:R-:W-:-:S04]  /*1d170*/  FADD.FTZ R10, R170, R3 ;  /* 0x00000003aa0a7221 */ /* 0x000fc80000010000 */
[----:B0-----:R-:W-:Y:S01]  /*1d180*/  FADD.FTZ R10, R189, R10 ;  /* 0x0000000abd0a7221 */ /* 0x001fe20000010000 */
[----:B------:R-:W-:-:S05]  /*1d190*/  FADD.FTZ R11, R8, R11 ;  /* 0x0000000b080b7221 */ /* 0x000fca0000010000 */
[----:B------:R0:W-:Y:S01]  /*1d1a0*/  STL.64 [R1+0x1f0], R10 ;  /* 0x0001f00a01007387 */ /* 0x0001e20000100a00 */
[----:B------:R-:W-:Y:S06]  /*1d1b0*/  BAR.SYNC.DEFER_BLOCKING 0xf, 0x100 ;  /* 0x03c4000000007b1d */ /* 0x000fec0000010000 */
[----:B0-----:R-:W4:Y:S04]  /*1d1c0*/  LDL.64 R10, [R1+0x350] ;  /* 0x00035000010a7983 */ /* 0x001f280000100a00 */
[----:B------:R-:W4:Y:S04]  /*1d1d0*/  LD.E.64 R88, desc[UR36][R4.64+0x8] ;  /* 0x0000082404587980 */ /* 0x000f28000c101b00 */
[----:B------:R-:W4:Y:S04]  /*1d1e0*/  LD.E.64 R4, desc[UR36][R4.64] ;  /* 0x0000002404047980 */ /* 0x000f28000c101b00 */
[----:B------:R0:W-:Y:S04]  /*1d1f0*/  STL.64 [R1+0x400], R24 ;  /* 0x0004001801007387 */ /* 0x0001e80000100a00 */
[----:B------:R1:W-:Y:S04]  /*1d200*/  STL.64 [R1+0x408], R26 ;  /* 0x0004081a01007387 */ /* 0x0003e80000100a00 */
[----:B------:R-:W-:Y:S04]  /*1d210*/  STL.64 [R1+0x210], R20 ;  /* 0x0002101401007387 */ /* 0x000fe80000100a00 */
        /* <DEDUP_REMOVED lines=8> */
[----:B------:R2:W-:Y:S04]  /*1d2a0*/  STL.64 [R1+0x218], R110 ;  /* 0x0002186e01007387 */ /* 0x0005e80000100a00 */
[----:B------:R2:W-:Y:S04]  /*1d2b0*/  STL.64 [R1+0x228], R112 ;  /* 0x0002287001007387 */ /* 0x0005e80000100a00 */
[----:B0-----:R-:W4:Y:S04]  /*1d2c0*/  LDL.64 R24, [R1+0x2c8] ;  /* 0x0002c80001187983 */ /* 0x001f280000100a00 */
[----:B-1----:R-:W4:Y:S04]  /*1d2d0*/  LDL.64 R26, [R1+0x308] ;  /* 0x00030800011a7983 */ /* 0x002f280000100a00 */
        /* <DEDUP_REMOVED lines=8> */
[----:B--2---:R-:W2:Y:S04]  /*1d360*/  LDL.64 R108, [R1+0x3b8] ;  /* 0x0003b800016c7983 */ /* 0x004ea80000100a00 */
[----:B------:R-:W2:Y:S04]  /*1d370*/  LDL.64 R110, [R1+0x3d8] ;  /* 0x0003d800016e7983 */ /* 0x000ea80000100a00 */
[----:B------:R-:W2:Y:S04]  /*1d380*/  LDL.64 R112, [R1+0x3e8] ;  /* 0x0003e80001707983 */ /* 0x000ea80000100a00 */
[----:B------:R0:W-:Y:S04]  /*1d390*/  STL.64 [R1+0x238], R6 ;  /* 0x0002380601007387 */ /* 0x0001e80000100a00 */
        /* <DEDUP_REMOVED lines=96> */
[----:B------:R-:W-:-:S02]  /*1d9a0*/  FMUL.FTZ R10, R131, R10 ;  /* 0x0000000a830a7220 */ /* 0x000fc40000410000 */
[----:B------:R-:W-:Y:S04]  /*1d9b0*/  STL.64 [R1+0x360], R70 ;  /* 0x0003604601007387 */ /* 0x000fe80000100a00 */
[----:B------:R1:W-:Y:S04]  /*1d9c0*/  STL.64 [R1+0x350], R10 ;  /* 0x0003500a01007387 */ /* 0x0003e80000100a00 */
[----:B------:R-:W-:Y:S04]  /*1d9d0*/  STL.64 [R1+0x370], R68 ;  /* 0x0003704401007387 */ /* 0x000fe80000100a00 */
        /* <DEDUP_REMOVED lines=78> */
[----:B--2---:R-:W2:Y:S04]  /*1dec0*/  LDL R12, [R1+0x248] ;  /* 0x00024800010c7983 */ /* 0x004ea80000100800 */
        /* <DEDUP_REMOVED lines=121> */
[----:B--2---:R-:W-:Y:S01]  /*1e660*/  STL [R1+0x248], R12 ;  /* 0x0002480c01007387 */ /* 0x004fe20000100800 */
[----:B------:R-:W-:Y:S02]  /*1e670*/  F2FP.F16.F32.PACK_AB R165, R127, R165 ;  /* 0x000000a57fa5723e */ /* 0x000fe400000000ff */
[----:B------:R-:W-:Y:S01]  /*1e680*/  F2FP.F16.F32.PACK_AB R166, R126, R166 ;  /* 0x000000a67ea6723e */ /* 0x000fe200000000ff */
[----:B------:R-:W-:Y:S01]  /*1e690*/  STL [R1+0x24c], R13 ;  /* 0x00024c0d01007387 */ /* 0x000fe20000100800 */
[----:B------:R-:W-:-:S02]  /*1e6a0*/  F2FP.F16.F32.PACK_AB R167, R125, R167 ;  /* 0x000000a77da7723e */ /* 0x000fc400000000ff */
[----:B------:R-:W-:Y:S01]  /*1e6b0*/  F2FP.F16.F32.PACK_AB R172, R172, R124 ;  /* 0x0000007cacac723e */ /* 0x000fe200000000ff */
[----:B---3--:R-:W-:Y:S01]  /*1e6c0*/  STL [R1+0x250], R14 ;  /* 0x0002500e01007387 */ /* 0x008fe20000100800 */
[----:B------:R-:W-:Y:S02]  /*1e6d0*/  F2FP.F16.F32.PACK_AB R173, R123, R173 ;  /* 0x000000ad7bad723e */ /* 0x000fe400000000ff */
[----:B------:R-:W-:Y:S01]  /*1e6e0*/  F2FP.F16.F32.PACK_AB R174, R174, R122 ;  /* 0x0000007aaeae723e */ /* 0x000fe200000000ff */
[----:B------:R-:W-:Y:S01]  /*1e6f0*/  STL [R1+0x254], R15 ;  /* 0x0002540f01007387 */ /* 0x000fe20000100800 */
[----:B------:R-:W-:-:S03]  /*1e700*/  F2FP.F16.F32.PACK_AB R175, R175, R121 ;  /* 0x00000079afaf723e */ /* 0x000fc600000000ff */
        /* <DEDUP_REMOVED lines=70> */
[----:B----4-:R-:W-:Y:S04]  /*1eb70*/  STL [R1+0x370], R92 ;  /* 0x0003705c01007387 */ /* 0x010fe80000100800 */
        /* <DEDUP_REMOVED lines=24> */
[----:B------:R4:W-:Y:S04]  /*1ed00*/  STL [R1+0x3d4], R117 ;  /* 0x0003d47501007387 */ /* 0x0009e80000100800 */
        /* <DEDUP_REMOVED lines=17> */
[----:B---3--:R-:W2:Y:S04]  /*1ee20*/  LDL.128 R36, [R1+0x240] ;  /* 0x0002400001247983 */ /* 0x008ea80000100c00 */
        /* <DEDUP_REMOVED lines=464> */
.L_x_6398:
[----:B------:R-:W-:Y:S05]  /*20b30*/  BSYNC B0 ;  /* 0x0000000000007941 */ /* 0x000fea0003800000 */
.L_x_6397:
[----:B------:R-:W2:Y:S04]  /*20b40*/  LDL.64 R6, [R1+0x48] ;  /* 0x0000480001067983 */ /* 0x000ea80000100a00 */
[----:B------:R-:W3:Y:S01]  /*20b50*/  LDL R4, [R1+0x34] ;  /* 0x0000340001047983 */ /* 0x000ee20000100800 */
[C---:B------:R-:W-:Y:S01]  /*20b60*/  ISETP.GT.AND P0, PT, R0.reuse, UR42, PT ;  /* 0x0000002a00007c0c */ /* 0x040fe2000bf04270 */
[----:B------:R-:W-:Y:S01]  /*20b70*/  VIADD R0, R0, 0xffffffff ;  /* 0xffffffff00007836 */ /* 0x000fe20000000000 */
[----:B--2---:R-:W-:-:S05]  /*20b80*/  MOV R6, R6 ;  /* 0x0000000600067202 */ /* 0x004fca0000000f00 */
[----:B-----5:R-:W-:-:S05]  /*20b90*/  IMAD R3, R3, 0x8, R6 ;  /* 0x0000000803037824 */ /* 0x020fca00078e0206 */
[----:B---3--:R-:W-:-:S04]  /*20ba0*/  PRMT R3, R4, 0x654, R3 ;  /* 0x0000065404037816 */ /* 0x008fc80000000003 */
[----:B------:R1:W-:Y:S01]  /*20bb0*/  SYNCS.ARRIVE.TRANS64.RED.A1T0 RZ, [R3+URZ], RZ ;  /* 0x000000ff03ff79a7 */ /* 0x0003e2000810043f */
[----:B------:R-:W-:Y:S05]  /*20bc0*/  @P0 BRA `(.L_x_6399) ;  /* 0xffffff8400280947 */ /* 0x000fea000383ffff */
.L_x_6366:
[----:B------:R-:W-:Y:S05]  /*20bd0*/  WARPSYNC.ALL ;  /* 0x0000000000007948 */ /* 0x000fea0003800000 */
[----:B------:R-:W2:Y:S04]  /*20be0*/  LDL R5, [R1+0x1f0] ;  /* 0x0001f00001057983 */ /* 0x000ea80000100800 */
[----:B------:R-:W3:Y:S04]  /*20bf0*/  LDL R8, [R1+0x1f4] ;  /* 0x0001f40001087983 */ /* 0x000ee80000100800 */
[----:B------:R-:W4:Y:S01]  /*20c00*/  LDL.64 R10, [R1+0xb8] ;  /* 0x0000b800010a7983 */ /* 0x000f220000100a00 */
[----:B------:R-:W-:Y:S08]  /*20c10*/  BAR.ARV 0x8, 0x100 ;  /* 0x0204000000007b1d */ /* 0x000ff00000002000 */
[----:B------:R-:W-:Y:S06]  /*20c20*/  BAR.SYNC.DEFER_BLOCKING 0xf, 0x100 ;  /* 0x03c4000000007b1d */ /* 0x000fec0000010000 */
[----:B--2---:R-:W2:Y:S02]  /*20c30*/  SHFL.BFLY PT, R0, R5, 0x2, 0x1f ;  /* 0x0c401f0005007f89 */ /* 0x004ea400000e0000 */
[----:B--2---:R-:W-:-:S05]  /*20c40*/  FADD.FTZ R0, R5, R0 ;  /* 0x0000000005007221 */ /* 0x004fca0000010000 */
[----:B01----:R-:W0:Y:S02]  /*20c50*/  SHFL.BFLY PT, R3, R0, 0x1, 0x1f ;  /* 0x0c201f0000037f89 */ /* 0x003e2400000e0000 */
[----:B0-----:R-:W-:-:S05]  /*20c60*/  FADD.FTZ R4, R0, R3 ;  /* 0x0000000300047221 */ /* 0x001fca0000010000 */
        /* <DEDUP_REMOVED lines=15> */
[----:B------:R-:W-:Y:S02]  /*20d60*/  IMAD.MOV.U32 R8, RZ, RZ, -0x800000 ;  /* 0xff800000ff087424 */ /* 0x000fe400078e00ff */
[----:B0-----:R-:W-:Y:S01]  /*20d70*/  @P2 FMUL.FTZ R20, R9, 0.69314718246459960938 ;  /* 0x3f31721809142820 */ /* 0x001fe20000410000 */
[----:B-1----:R-:W-:Y:S01]  /*20d80*/  @P1 FMUL.FTZ R6, R6, 0.69314718246459960938 ;  /* 0x3f31721806061820 */ /* 0x002fe20000410000 */
[----:B------:R-:W-:Y:S01]  /*20d90*/  STL [R1+0x1f4], R12 ;  /* 0x0001f40c01007387 */ /* 0x000fe20000100800 */
[----:B---3--:R-:W-:-:S04]  /*20da0*/  @P2 FMUL.FTZ R7, R7, 0.69314718246459960938 ;  /* 0x3f31721807072820 */ /* 0x008fc80000410000 */
[----:B-----5:R-:W-:-:S05]  /*20db0*/  @P2 FFMA.FTZ R8, R7, R14, R20 ;  /* 0x0000000e07082223 */ /* 0x020fca0000010014 */
[----:B------:R0:W-:Y:S01]  /*20dc0*/  STL [R1+0x1f4], R8 ;  /* 0x0001f40801007387 */ /* 0x0001e20000100800 */
[----:B--2---:R-:W-:-:S04]  /*20dd0*/  @P1 FMUL.FTZ R5, R5, 0.69314718246459960938 ;  /* 0x3f31721805051820 */ /* 0x004fc80000410000 */
[----:B----4-:R-:W-:Y:S02]  /*20de0*/  @P1 FFMA.FTZ R0, R5, R4, R6 ;  /* 0x0000000405001223 */ /* 0x010fe40000010006 */
[----:B------:R-:W2:Y:S04]  /*20df0*/  LDL R4, [R1+0x1c0] ;  /* 0x0001c00001047983 */ /* 0x000ea80000100800 */
[----:B------:R1:W-:Y:S04]  /*20e00*/  STL [R1+0x1f0], R0 ;  /* 0x0001f00001007387 */ /* 0x0003e80000100800 */
[----:B------:R-:W3:Y:S02]  /*20e10*/  LD.E R3, desc[UR36][R10.64+0x4] ;  /* 0x000004240a037980 */ /* 0x000ee4000c101900 */
[----:B---3--:R-:W-:-:S13]  /*20e20*/  ISETP.NE.AND P0, PT, R3, RZ, PT ;  /* 0x000000ff0300720c */ /* 0x008fda0003f05270 */
        /* <DEDUP_REMOVED lines=21> */
[----:B0-----:R-:W3:Y:S04]  /*20f80*/  LDL.64 R8, [R1+0x400] ;  /* 0x0004000001087983 */ /* 0x001ee80000100a00 */
[----:B------:R-:W4:Y:S04]  /*20f90*/  LDL.64 R6, [R1+0x408] ;  /* 0x0004080001067983 */ /* 0x000f280000100a00 */
        /* <DEDUP_REMOVED lines=62> */
[----:B------:R-:W-:Y:S01]  /*21380*/  ISETP.NE.AND P0, PT, R134, 0x2, PT ;  /* 0x000000028600780c */ /* 0x000fe20003f05270 */
[-C--:B---3--:R-:W-:Y:S01]  /*21390*/  FMUL.FTZ R9, R9, R3.reuse ;  /* 0x0000000309097220 */ /* 0x088fe20000410000 */
[-C--:B------:R-:W-:Y:S01]  /*213a0*/  FMUL.FTZ R8, R8, R3.reuse ;  /* 0x0000000308087220 */ /* 0x080fe20000410000 */
[-C--:B----4-:R-:W-:Y:S01]  /*213b0*/  FMUL.FTZ R7, R7, R0.reuse ;  /* 0x0000000007077220 */ /* 0x090fe20000410000 */
[-C--:B------:R-:W-:Y:S01]  /*213c0*/  FMUL.FTZ R6, R6, R0.reuse ;  /* 0x0000000006067220 */ /* 0x080fe20000410000 */
[-C--:B-----5:R-:W-:Y:S01]  /*213d0*/  FMUL.FTZ R5, R5, R3.reuse ;  /* 0x0000000305057220 */ /* 0x0a0fe20000410000 */
[-C--:B------:R-:W-:Y:S01]  /*213e0*/  FMUL.FTZ R4, R4, R3.reuse ;  /* 0x0000000304047220 */ /* 0x080fe20000410000 */
[----:B------:R0:W-:Y:S04]  /*213f0*/  STL.64 [R1+0x400], R8 ;  /* 0x0004000801007387 */ /* 0x0001e80000100a00 */
[----:B------:R1:W-:Y:S04]  /*21400*/  STL.64 [R1+0x408], R6 ;  /* 0x0004080601007387 */ /* 0x0003e80000100a00 */
[----:B------:R2:W-:Y:S04]  /*21410*/  STL.64 [R1+0x210], R4 ;  /* 0x0002100401007387 */ /* 0x0005e80000100a00 */
[----:B0-----:R-:W3:Y:S04]  /*21420*/  LDL.64 R8, [R1+0x3f8] ;  /* 0x0003f80001087983 */ /* 0x001ee80000100a00 */
[----:B-1----:R-:W4:Y:S04]  /*21430*/  LDL.64 R6, [R1+0x3c8] ;  /* 0x0003c80001067983 */ /* 0x002f280000100a00 */
[----:B--2---:R-:W2:Y:S04]  /*21440*/  LDL.64 R4, [R1+0x3e8] ;  /* 0x0003e80001047983 */ /* 0x004ea80000100a00 */
[----:B------:R-:W5:Y:S01]  /*21450*/  @!P0 LDL R133, [R1+0x1c4] ;  /* 0x0001c40001858983 */ /* 0x000f620000100800 */
[-C--:B------:R-:W-:Y:S01]  /*21460*/  FMUL.FTZ R15, R15, R0.reuse ;  /* 0x000000000f0f7220 */ /* 0x080fe20000410000 */
[-C--:B------:R-:W-:Y:S01]  /*21470*/  FMUL.FTZ R14, R14, R0.reuse ;  /* 0x000000000e0e7220 */ /* 0x080fe20000410000 */
[-C--:B------:R-:W-:Y:S01]  /*21480*/  FMUL.FTZ R21, R21, R0.reuse ;  /* 0x0000000015157220 */ /* 0x080fe20000410000 */
[-C--:B------:R-:W-:Y:S01]  /*21490*/  FMUL.FTZ R20, R20, R0.reuse ;  /* 0x0000000014147220 */ /* 0x080fe20000410000 */
[-C--:B------:R-:W-:Y:S01]  /*214a0*/  FMUL.FTZ R131, R131, R3.reuse ;  /* 0x0000000383837220 */ /* 0x080fe20000410000 */
[-C--:B------:R-:W-:Y:S01]  /*214b0*/  FMUL.FTZ R130, R130, R3.reuse ;  /* 0x0000000382827220 */ /* 0x080fe20000410000 */
[----:B------:R0:W-:Y:S01]  /*214c0*/  STL.64 [R1+0x368], R14 ;  /* 0x0003680e01007387 */ /* 0x0001e20000100a00 */
[-C--:B------:R-:W-:Y:S01]  /*214d0*/  FMUL.FTZ R129, R129, R3.reuse ;  /* 0x0000000381817220 */ /* 0x080fe20000410000 */
[-C--:B------:R-:W-:Y:S01]  /*214e0*/  FMUL.FTZ R128, R128, R3.reuse ;  /* 0x0000000380807220 */ /* 0x080fe20000410000 */
[-C--:B------:R-:W-:Y:S01]  /*214f0*/  FMUL.FTZ R127, R127, R3.reuse ;  /* 0x000000037f7f7220 */ /* 0x080fe20000410000 */
[----:B------:R5:W-:Y:S01]  /*21500*/  STL.64 [R1+0x3a8], R20 ;  /* 0x0003a81401007387 */ /* 0x000be20000100a00 */
        /* <DEDUP_REMOVED lines=107> */
[----:B0-----:R-:W-:-:S02]  /*21bc0*/  VIADD R14, R135, 0x1 ;  /* 0x00000001870e7836 */ /* 0x001fc40000000000 */
[----:B------:R-:W-:Y:S01]  /*21bd0*/  VIADD R132, R132, 0x1 ;  /* 0x0000000184847836 */ /* 0x000fe20000000000 */
[----:B------:R1:W-:Y:S04]  /*21be0*/  STL [R1+0x1c0], R134 ;  /* 0x0001c08601007387 */ /* 0x0003e80000100800 */
        /* <DEDUP_REMOVED lines=17> */
[-C--:B---3--:R-:W-:Y:S01]  /*21d00*/  FMUL.FTZ R9, R9, R0.reuse ;  /* 0x0000000009097220 */ /* 0x088fe20000410000 */
[-C--:B------:R-:W-:Y:S01]  /*21d10*/  FMUL.FTZ R8, R8, R0.reuse ;  /* 0x0000000008087220 */ /* 0x080fe20000410000 */
[-C--:B----4-:R-:W-:Y:S01]  /*21d20*/  FMUL.FTZ R7, R7, R0.reuse ;  /* 0x0000000007077220 */ /* 0x090fe20000410000 */
[-C--:B------:R-:W-:Y:S01]  /*21d30*/  FMUL.FTZ R6, R6, R0.reuse ;  /* 0x0000000006067220 */ /* 0x080fe20000410000 */
[-C--:B--2---:R-:W-:Y:S01]  /*21d40*/  FMUL.FTZ R5, R5, R0.reuse ;  /* 0x0000000005057220 */ /* 0x084fe20000410000 */
[----:B------:R-:W-:Y:S01]  /*21d50*/  FMUL.FTZ R4, R4, R0 ;  /* 0x0000000004047220 */ /* 0x000fe20000410000 */
[----:B-----5:R-:W-:Y:S01]  /*21d60*/  @!P0 LOP3.LUT R20, R133, 0x1, RZ, 0x3c, !PT ;  /* 0x0000000185148812 */ /* 0x020fe200078e3cff */
        /* <DEDUP_REMOVED lines=43> */
[----:B------:R1:W-:Y:S04]  /*22020*/  @!P0 STL [R1+0x1c4], R20 ;  /* 0x0001c41401008387 */ /* 0x0003e80000100800 */
[----:B------:R1:W-:Y:S04]  /*22030*/  STL [R1+0x1cc], R132 ;  /* 0x0001cc8401007387 */ /* 0x0003e80000100800 */
[----:B------:R1:W-:Y:S01]  /*22040*/  @!P0 STL [R1+0x1c0], RZ ;  /* 0x0001c0ff01008387 */ /* 0x0003e20000100800 */
[----:B------:R-:W-:Y:S01]  /*22050*/  IMAD.MOV.U32 R0, RZ, RZ, 0x1 ;  /* 0x00000001ff007424 */ /* 0x000fe200078e00ff */
[----:B------:R-:W-:Y:S06]  /*22060*/  BAR.ARV 0xe, 0x100 ;  /* 0x0384000000007b1d */ /* 0x000fec0000002000 */
.L_x_6282:
[----:B------:R-:W2:Y:S08]  /*22070*/  S2UR UR21, SR_CgaCtaId ;  /* 0x00000000001579c3 */ /* 0x000eb00000008800 */
[----:B------:R-:W-:Y:S01]  /*22080*/  BAR.SYNC.DEFER_BLOCKING 0x5, 0x180 ;  /* 0x0146000000007b1d */ /* 0x000fe20000010000 */
[----:B------:R-:W-:Y:S01]  /*22090*/  PRMT R0, R0, 0x9910, RZ ;  /* 0x0000991000007816 */ /* 0x000fe200000000ff */
[----:B------:R-:W-:-:S03]  /*220a0*/  USHF.R.U32.HI UR8, URZ, 0x10, UR61 ;  /* 0x000000103f087899 */ /* 0x000fc6000801163d */
[----:B------:R-:W-:Y:S01]  /*220b0*/  ISETP.NE.AND P0, PT, R0, RZ, PT ;  /* 0x000000ff0000720c */ /* 0x000fe20003f05270 */
[----:B------:R-:W-:Y:S01]  /*220c0*/  UMOV UR44, 0x400 ;  /* 0x00000400002c7882 */ /* 0x000fe20000000000 */
[----:B------:R-:W-:Y:S01]  /*220d0*/  BSSY B0, `(.L_x_6400) ;  /* 0x00004ea000007945 */ /* 0x000fe20003800000 */
[----:B--2---:R-:W-:-:S09]  /*220e0*/  ULEA UR44, UR21, UR44, 0x18 ;  /* 0x0000002c152c7291 */ /* 0x004fd2000f8ec03f */
[----:B01----:R-:W0:Y:S02]  /*220f0*/  LDS.128 R4, [UR44+0x388d0] ;  /* 0x0388d02cff047984 */ /* 0x003e240008000c00 */
[----:B0-----:R-:W-:Y:S02]  /*22100*/  R2UR UR5, R5 ;  /* 0x00000000050572ca */ /* 0x001fe400000e0000 */
[----:B------:R-:W-:Y:S02]  /*22110*/  R2UR UR7, R6 ;  /* 0x00000000060772ca */ /* 0x000fe400000e0000 */
[----:B------:R-:W-:Y:S01]  /*22120*/  R2UR UR6, R7 ;  /* 0x00000000070672ca */ /* 0x000fe200000e0000 */
[----:B------:R-:W-:Y:S06]  /*22130*/  BAR.ARV 0x4, 0x180 ;  /* 0x0106000000007b1d */ /* 0x000fec0000002000 */
[----:B------:R-:W-:Y:S08]  /*22140*/  @!P0 BRA `(.L_x_6401) ;  /* 0x0000003c00948947 */ /* 0x000ff00003800000 */
[----:B------:R-:W2:Y:S04]  /*22150*/  LDL.128 R12, [R1+0x210] ;  /* 0x00021000010c7983 */ /* 0x000ea80000100c00 */
[----:B------:R-:W3:Y:S04]  /*22160*/  LDL.128 R4, [R1+0x230] ;  /* 0x0002300001047983 */ /* 0x000ee80000100c00 */
[----:B------:R-:W4:Y:S04]  /*22170*/  LDL.128 R24, [R1+0x220] ;  /* 0x0002200001187983 */ /* 0x000f280000100c00 */
[----:B------:R-:W4:Y:S01]  /*22180*/  LDL.128 R8, [R1+0x240] ;  /* 0x0002400001087983 */ /* 0x000f220000100c00 */
[C---:B------:R-:W-:Y:S01]  /*22190*/  IADD3 R35, P1, R16.reuse, 0x20, RZ ;  /* 0x0000002010237810 */ /* 0x040fe20007f3e0ff */
[----:B------:R-:W-:Y:S01]  /*221a0*/  ULDC.64 UR10, c[0x0][0xd00] ;  /* 0x00034000000a7ab9 */ /* 0x000fe20000000a00 */
[C---:B------:R-:W-:Y:S01]  /*221b0*/  LOP3.LUT R37, R16.reuse, 0x380, RZ, 0xc0, !PT ;  /* 0x0000038010257812 */ /* 0x040fe200078ec0ff */
[----:B------:R-:W4:Y:S01]  /*221c0*/  LDL.128 R120, [R1+0x250] ;  /* 0x0002500001787983 */ /* 0x000f220000100c00 */
[----:B------:R-:W-:Y:S01]  /*221d0*/  LOP3.LUT R34, R35, 0x380, RZ, 0xc0, !PT ;  /* 0x0000038023227812 */ /* 0x000fe200078ec0ff */
[----:B------:R-:W-:Y:S01]  /*221e0*/  ULDC.64 UR18, c[0x0][0xd00] ;  /* 0x0003400000127ab9 */ /* 0x000fe20000000a00 */
[C---:B------:R-:W-:Y:S01]  /*221f0*/  IADD3 R33, P0, R16.reuse, 0x40, RZ ;  /* 0x0000004010217810 */ /* 0x040fe20007f1e0ff */
[----:B------:R-:W4:Y:S01]  /*22200*/  LDL.128 R112, [R1+0x270] ;  /* 0x0002700001707983 */ /* 0x000f220000100c00 */
[----:B------:R-:W-:-:S02]  /*22210*/  IADD3 R30, P4, R16, 0x60, RZ ;  /* 0x00000060101e7810 */ /* 0x000fc40007f9e0ff */
[----:B------:R-:W-:Y:S01]  /*22220*/  IADD3 R28, P3, R16, 0x2000, RZ ;  /* 0x00002000101c7810 */ /* 0x000fe20007f7e0ff */
[----:B------:R-:W4:Y:S01]  /*22230*/  LDL.128 R116, [R1+0x260] ;  /* 0x0002600001747983 */ /* 0x000f220000100c00 */
[----:B------:R-:W-:-:S03]  /*22240*/  SHF.R.U64 R37, R37, 0x3, RZ ;  /* 0x0000000325257819 */ /* 0x000fc600000012ff */
[----:B------:R-:W4:Y:S01]  /*22250*/  LDL.128 R104, [R1+0x290] ;  /* 0x0002900001687983 */ /* 0x000f220000100c00 */
[----:B------:R-:W-:-:S03]  /*22260*/  SHF.R.U64 R34, R34, 0x3, RZ ;  /* 0x0000000322227819 */ /* 0x000fc600000012ff */
[----:B------:R-:W4:Y:S01]  /*22270*/  LDL.128 R108, [R1+0x280] ;  /* 0x00028000016c7983 */ /* 0x000f220000100c00 */
[----:B------:R-:W-:-:S03]  /*22280*/  LOP3.LUT R32, R33, 0x380, RZ, 0xc0, !PT ;  /* 0x0000038021207812 */ /* 0x000fc600078ec0ff */
[----:B------:R-:W4:Y:S01]  /*22290*/  LDL.128 R96, [R1+0x2b0] ;  /* 0x0002b00001607983 */ /* 0x000f220000100c00 */
[----:B------:R-:W-:-:S03]  /*222a0*/  LOP3.LUT R0, R30, 0x380, RZ, 0xc0, !PT ;  /* 0x000003801e007812 */ /* 0x000fc600078ec0ff */
[----:B------:R-:W4:Y:S01]  /*222b0*/  LDL.128 R100, [R1+0x2a0] ;  /* 0x0002a00001647983 */ /* 0x000f220000100c00 */
[----:B------:R-:W-:Y:S01]  /*222c0*/  LOP3.LUT R36, R37, R16, RZ, 0x3c, !PT ;  /* 0x0000001025247212 */ /* 0x000fe200078e3cff */
[--C-:B------:R-:W-:Y:S01]  /*222d0*/  IMAD.MOV.U32 R37, RZ, RZ, R17.reuse ;  /* 0x000000ffff257224 */ /* 0x100fe200078e0011 */
[----:B------:R-:W-:Y:S01]  /*222e0*/  LOP3.LUT R3, R28, 0x380, RZ, 0xc0, !PT ;  /* 0x000003801c037812 */ /* 0x000fe200078ec0ff */
[----:B------:R-:W4:Y:S01]  /*222f0*/  LDL.128 R88, [R1+0x2d0] ;  /* 0x0002d00001587983 */ /* 0x000f220000100c00 */
[----:B------:R-:W-:Y:S01]  /*22300*/  LOP3.LUT R34, R34, R35, RZ, 0x3c, !PT ;  /* 0x0000002322227212 */ /* 0x000fe200078e3cff */
[----:B------:R-:W-:Y:S01]  /*22310*/  IMAD.X R35, RZ, RZ, R17, P1 ;  /* 0x000000ffff237224 */ /* 0x000fe200008e0611 */
[----:B------:R-:W-:Y:S01]  /*22320*/  SHF.R.U64 R32, R32, 0x3, RZ ;  /* 0x0000000320207819 */ /* 0x000fe200000012ff */
[----:B------:R-:W4:Y:S01]  /*22330*/  LDL.128 R92, [R1+0x2c0] ;  /* 0x0002c000015c7983 */ /* 0x000f220000100c00 */
[----:B------:R-:W-:-:S03]  /*22340*/  SHF.R.U64 R31, R0, 0x3, RZ ;  /* 0x00000003001f7819 */ /* 0x000fc600000012ff */
[----:B------:R-:W4:Y:S01]  /*22350*/  LDL.128 R80, [R1+0x2f0] ;  /* 0x0002f00001507983 */ /* 0x000f220000100c00 */
[----:B------:R-:W-:-:S03]  /*22360*/  SHF.R.U64 R3, R3, 0x3, RZ ;  /* 0x0000000303037819 */ /* 0x000fc600000012ff */
[----:B------:R-:W4:Y:S01]  /*22370*/  LDL.128 R84, [R1+0x2e0] ;  /* 0x0002e00001547983 */ /* 0x000f220000100c00 */
[----:B------:R-:W-:Y:S01]  /*22380*/  LOP3.LUT R32, R32, R33, RZ, 0x3c, !PT ;  /* 0x0000002120207212 */ /* 0x000fe200078e3cff */
[--C-:B------:R-:W-:Y:S01]  /*22390*/  IMAD.X R33, RZ, RZ, R17.reuse, P0 ;  /* 0x000000ffff217224 */ /* 0x100fe200000e0611 */
[----:B------:R-:W-:Y:S01]  /*223a0*/  MOV R36, R36 ;  /* 0x0000002400247202 */ /* 0x000fe20000000f00 */
[----:B------:R-:W4:Y:S01]  /*223b0*/  LDL.128 R72, [R1+0x310] ;  /* 0x0003100001487983 */ /* 0x000f220000100c00 */
[----:B------:R-:W-:Y:S01]  /*223c0*/  MOV R34, R34 ;  /* 0x0000002200227202 */ /* 0x000fe20000000f00 */
[--C-:B------:R-:W-:Y:S01]  /*223d0*/  IMAD.X R29, RZ, RZ, R17.reuse, P3 ;  /* 0x000000ffff1d7224 */ /* 0x100fe200018e0611 */
[----:B------:R-:W-:Y:S01]  /*223e0*/  LOP3.LUT R30, R31, R30, RZ, 0x3c, !PT ;  /* 0x0000001e1f1e7212 */ /* 0x000fe200078e3cff */
[----:B------:R-:W-:Y:S01]  /*223f0*/  IMAD.X R31, RZ, RZ, R17, P4 ;  /* 0x000000ffff1f7224 */ /* 0x000fe200020e0611 */
[----:B------:R-:W-:Y:S01]  /*22400*/  LOP3.LUT R28, R3, R28, RZ, 0x3c, !PT ;  /* 0x0000001c031c7212 */ /* 0x000fe200078e3cff */
[----:B------:R-:W4:Y:S01]  /*22410*/  LDL.128 R76, [R1+0x300] ;  /* 0x00030000014c7983 */ /* 0x000f220000100c00 */
[----:B------:R-:W-:-:S03]  /*22420*/  MOV R0, R32 ;  /* 0x0000002000007202 */ /* 0x000fc60000000f00 */
[----:B------:R-:W4:Y:S04]  /*22430*/  LDL.128 R64, [R1+0x330] ;  /* 0x0003300001407983 */ /* 0x000f280000100c00 */
[----:B------:R-:W4:Y:S04]  /*22440*/  LDL.128 R68, [R1+0x320] ;  /* 0x0003200001447983 */ /* 0x000f280000100c00 */
[----:B------:R-:W4:Y:S01]  /*22450*/  LDL.128 R56, [R1+0x350] ;  /* 0x0003500001387983 */ /* 0x000f220000100c00 */
[----:B------:R-:W-:-:S03]  /*22460*/  MOV R3, R30 ;  /* 0x0000001e00037202 */ /* 0x000fc60000000f00 */
[----:B------:R-:W4:Y:S01]  /*22470*/  LDL.128 R60, [R1+0x340] ;  /* 0x00034000013c7983 */ /* 0x000f220000100c00 */
[----:B------:R-:W-:-:S03]  /*22480*/  MOV R144, R28 ;  /* 0x0000001c00907202 */ /* 0x000fc60000000f00 */
[----:B------:R-:W4:Y:S04]  /*22490*/  LDL.128 R48, [R1+0x370] ;  /* 0x0003700001307983 */ /* 0x000f280000100c00 */
[----:B------:R-:W4:Y:S04]  /*224a0*/  LDL.128 R52, [R1+0x360] ;  /* 0x0003600001347983 */ /* 0x000f280000100c00 */
[----:B------:R-:W4:Y:S04]  /*224b0*/  LDL.128 R40, [R1+0x390] ;  /* 0x0003900001287983 */ /* 0x000f280000100c00 */
[----:B------:R-:W4:Y:S01]  /*224c0*/  LDL.128 R44, [R1+0x380] ;  /* 0x00038000012c7983 */ /* 0x000f220000100c00 */
[----:B------:R-:W-:Y:S01]  /*224d0*/  BAR.SYNC.DEFER_BLOCKING 0x1, 0x100 ;  /* 0x0044000000007b1d */ /* 0x000fe20000010000 */
[----:B------:R-:W-:-:S02]  /*224e0*/  IADD3 R143, P6, R16, 0x2020, RZ ;  /* 0x00002020108f7810 */ /* 0x000fc40007fde0ff */
[C---:B------:R-:W-:Y:S02]  /*224f0*/  IADD3 R139, P5, R16.reuse, 0x2040, RZ ;  /* 0x00002040108b7810 */ /* 0x040fe40007fbe0ff */
[----:B------:R-:W-:Y:S01]  /*22500*/  IADD3 R141, P2, R16, 0x2060, RZ ;  /* 0x00002060108d7810 */ /* 0x000fe20007f5e0ff */
[----:B------:R-:W-:Y:S01]  /*22510*/  ULDC UR4, c[0x0][0xb88] ;  /* 0x0002e20000047ab9 */ /* 0x000fe20000000800 */
[----:B------:R-:W-:Y:S01]  /*22520*/  ULDC UR9, c[0x0][0xbd4] ;  /* 0x0002f50000097ab9 */ /* 0x000fe20000000800 */
[----:B------:R-:W4:Y:S01]  /*22530*/  LDL.128 R28, [R1+0x3c0] ;  /* 0x0003c000011c7983 */ /* 0x000f220000100c00 */
[----:B--2---:R-:W-:Y:S02]  /*22540*/  F2FP.F16.F32.PACK_AB R12, R13, R12 ;  /* 0x0000000c0d0c723e */ /* 0x004fe400000000ff */
[----:B------:R-:W-:Y:S02]  /*22550*/  F2FP.F16.F32.PACK_AB R13, R15, R14 ;  /* 0x0000000e0f0d723e */ /* 0x000fe400000000ff */
[----:B---3--:R-:W-:-:S02]  /*22560*/  F2FP.F16.F32.PACK_AB R4, R5, R4 ;  /* 0x000000040504723e */ /* 0x008fc400000000ff */
[----:B------:R-:W-:Y:S02]  /*22570*/  F2FP.F16.F32.PACK_AB R5, R7, R6 ;  /* 0x000000060705723e */ /* 0x000fe400000000ff */
[----:B----4-:R-:W-:Y:S02]  /*22580*/  F2FP.F16.F32.PACK_AB R14, R25, R24 ;  /* 0x00000018190e723e */ /* 0x010fe400000000ff */
[----:B------:R-:W-:Y:S02]  /*22590*/  F2FP.F16.F32.PACK_AB R15, R27, R26 ;  /* 0x0000001a1b0f723e */ /* 0x000fe400000000ff */
[----:B------:R-:W-:Y:S01]  /*225a0*/  F2FP.F16.F32.PACK_AB R6, R9, R8 ;  /* 0x000000080906723e */ /* 0x000fe200000000ff */
[----:B------:R-:W2:Y:S01]  /*225b0*/  LDL.128 R24, [R1+0x3d0] ;  /* 0x0003d00001187983 */ /* 0x000ea20000100c00 */
[----:B------:R-:W-:-:S03]  /*225c0*/  F2FP.F16.F32.PACK_AB R7, R11, R10 ;  /* 0x0000000a0b07723e */ /* 0x000fc600000000ff */
[----:B------:R0:W-:Y:S04]  /*225d0*/  STSM.16.M88.4 [R36], R12 ;  /* 0x0000000c24007844 */ /* 0x0001e80000000200 */
[----:B------:R1:W-:Y:S04]  /*225e0*/  STSM.16.M88.4 [R34], R4 ;  /* 0x0000000422007844 */ /* 0x0003e80000000200 */
[----:B------:R-:W3:Y:S04]  /*225f0*/  LDL.128 R8, [R1+0x3f0] ;  /* 0x0003f00001087983 */ /* 0x000ee80000100c00 */
[----:B0-----:R-:W4:Y:S04]  /*22600*/  LDL.128 R36, [R1+0x3a0] ;  /* 0x0003a00001247983 */ /* 0x001f280000100c00 */
[----:B-1----:R-:W4:Y:S04]  /*22610*/  LDL.128 R32, [R1+0x3b0] ;  /* 0x0003b00001207983 */ /* 0x002f280000100c00 */
[----:B------:R-:W4:Y:S04]  /*22620*/  LDL.128 R4, [R1+0x400] ;  /* 0x0004000001047983 */ /* 0x000f280000100c00 */
[----:B------:R-:W4:Y:S01]  /*22630*/  LDL.128 R12, [R1+0x3e0] ;  /* 0x0003e000010c7983 */ /* 0x000f220000100c00 */
[----:B------:R-:W-:-:S02]  /*22640*/  IADD3 R21, P1, R16, 0x4000, RZ ;  /* 0x0000400010157810 */ /* 0x000fc40007f3e0ff */
[----:B------:R-:W-:Y:S02]  /*22650*/  LOP3.LUT R142, R143, 0x380, RZ, 0xc0, !PT ;  /* 0x000003808f8e7812 */ /* 0x000fe400078ec0ff */
[----:B------:R-:W-:Y:S02]  /*22660*/  LOP3.LUT R138, R139, 0x380, RZ, 0xc0, !PT ;  /* 0x000003808b8a7812 */ /* 0x000fe400078ec0ff */
[----:B------:R-:W-:Y:S02]  /*22670*/  LOP3.LUT R140, R141, 0x380, RZ, 0xc0, !PT ;  /* 0x000003808d8c7812 */ /* 0x000fe400078ec0ff */
[----:B------:R-:W-:Y:S02]  /*22680*/  LOP3.LUT R20, R21, 0x380, RZ, 0xc0, !PT ;  /* 0x0000038015147812 */ /* 0x000fe400078ec0ff */
[----:B------:R-:W-:Y:S02]  /*22690*/  SHF.R.U64 R142, R142, 0x3, RZ ;  /* 0x000000038e8e7819 */ /* 0x000fe400000012ff */
[----:B------:R-:W-:-:S02]  /*226a0*/  SHF.R.U64 R138, R138, 0x3, RZ ;  /* 0x000000038a8a7819 */ /* 0x000fc400000012ff */
[----:B------:R-:W-:Y:S02]  /*226b0*/  SHF.R.U64 R140, R140, 0x3, RZ ;  /* 0x000000038c8c7819 */ /* 0x000fe400000012ff */
[----:B------:R-:W-:Y:S02]  /*226c0*/  SHF.R.U64 R20, R20, 0x3, RZ ;  /* 0x0000000314147819 */ /* 0x000fe400000012ff */
[----:B------:R-:W-:Y:S02]  /*226d0*/  IADD3 R125, P0, R16, 0x4020, RZ ;  /* 0x00004020107d7810 */ /* 0x000fe40007f1e0ff */
[----:B------:R-:W-:Y:S01]  /*226e0*/  LOP3.LUT R142, R142, R143, RZ, 0x3c, !PT ;  /* 0x0000008f8e8e7212 */ /* 0x000fe200078e3cff */
[--C-:B------:R-:W-:Y:S01]  /*226f0*/  IMAD.X R143, RZ, RZ, R17.reuse, P6 ;  /* 0x000000ffff8f7224 */ /* 0x100fe200030e0611 */
[----:B------:R-:W-:Y:S02]  /*22700*/  IADD3 R127, P4, R16, 0x4040, RZ ;  /* 0x00004040107f7810 */ /* 0x000fe40007f9e0ff */
[----:B------:R-:W-:Y:S01]  /*22710*/  LOP3.LUT R138, R138, R139, RZ, 0x3c, !PT ;  /* 0x0000008b8a8a7212 */ /* 0x000fe200078e3cff */
[----:B------:R-:W-:Y:S01]  /*22720*/  IMAD.X R139, RZ, RZ, R17, P5 ;  /* 0x000000ffff8b7224 */ /* 0x000fe200028e0611 */
[----:B------:R-:W-:-:S02]  /*22730*/  IADD3 R129, P3, R16, 0x4060, RZ ;  /* 0x0000406010817810 */ /* 0x000fc40007f7e0ff */
[----:B------:R-:W-:Y:S01]  /*22740*/  LOP3.LUT R140, R140, R141, RZ, 0x3c, !PT ;  /* 0x0000008d8c8c7212 */ /* 0x000fe200078e3cff */
[--C-:B------:R-:W-:Y:S01]  /*22750*/  IMAD.X R141, RZ, RZ, R17.reuse, P2 ;  /* 0x000000ffff8d7224 */ /* 0x100fe200010e0611 */
[----:B------:R-:W-:Y:S02]  /*22760*/  IADD3 R131, P6, R16, 0x6000, RZ ;  /* 0x0000600010837810 */ /* 0x000fe40007fde0ff */
[----:B------:R-:W-:Y:S01]  /*22770*/  LOP3.LUT R20, R20, R21, RZ, 0x3c, !PT ;  /* 0x0000001514147212 */ /* 0x000fe200078e3cff */
[----:B------:R-:W-:Y:S01]  /*22780*/  IMAD.X R21, RZ, RZ, R17, P1 ;  /* 0x000000ffff157224 */ /* 0x000fe200008e0611 */
[----:B------:R-:W-:Y:S02]  /*22790*/  LOP3.LUT R124, R125, 0x380, RZ, 0xc0, !PT ;  /* 0x000003807d7c7812 */ /* 0x000fe400078ec0ff */
[----:B------:R-:W-:Y:S02]  /*227a0*/  IADD3 R133, P5, R16, 0x6020, RZ ;  /* 0x0000602010857810 */ /* 0x000fe40007fbe0ff */
[----:B------:R-:W-:-:S02]  /*227b0*/  LOP3.LUT R126, R127, 0x380, RZ, 0xc0, !PT ;  /* 0x000003807f7e7812 */ /* 0x000fc400078ec0ff */
[C---:B------:R-:W-:Y:S02]  /*227c0*/  IADD3 R135, P2, R16.reuse, 0x6040, RZ ;  /* 0x0000604010877810 */ /* 0x040fe40007f5e0ff */
[----:B------:R-:W-:Y:S02]  /*227d0*/  LOP3.LUT R128, R129, 0x380, RZ, 0xc0, !PT ;  /* 0x0000038081807812 */ /* 0x000fe400078ec0ff */
[----:B------:R-:W-:Y:S02]  /*227e0*/  IADD3 R137, P1, R16, 0x6060, RZ ;  /* 0x0000606010897810 */ /* 0x000fe40007f3e0ff */
[----:B------:R-:W-:Y:S02]  /*227f0*/  LOP3.LUT R130, R131, 0x380, RZ, 0xc0, !PT ;  /* 0x0000038083827812 */ /* 0x000fe400078ec0ff */
[----:B------:R-:W-:Y:S02]  /*22800*/  SHF.R.U64 R124, R124, 0x3, RZ ;  /* 0x000000037c7c7819 */ /* 0x000fe400000012ff */
[----:B------:R-:W-:-:S02]  /*22810*/  LOP3.LUT R132, R133, 0x380, RZ, 0xc0, !PT ;  /* 0x0000038085847812 */ /* 0x000fc400078ec0ff */
[----:B------:R-:W-:Y:S02]  /*22820*/  SHF.R.U64 R126, R126, 0x3, RZ ;  /* 0x000000037e7e7819 */ /* 0x000fe400000012ff */
[----:B------:R-:W-:Y:S02]  /*22830*/  LOP3.LUT R134, R135, 0x380, RZ, 0xc0, !PT ;  /* 0x0000038087867812 */ /* 0x000fe400078ec0ff */
[----:B------:R-:W-:Y:S02]  /*22840*/  F2FP.F16.F32.PACK_AB R120, R121, R120 ;  /* 0x000000787978723e */ /* 0x000fe400000000ff */
[----:B------:R-:W-:Y:S02]  /*22850*/  SHF.R.U64 R128, R128, 0x3, RZ ;  /* 0x0000000380807819 */ /* 0x000fe400000012ff */
[----:B------:R-:W-:Y:S02]  /*22860*/  LOP3.LUT R136, R137, 0x380, RZ, 0xc0, !PT ;  /* 0x0000038089887812 */ /* 0x000fe400078ec0ff */
[----:B------:R-:W-:-:S02]  /*22870*/  F2FP.F16.F32.PACK_AB R121, R123, R122 ;  /* 0x0000007a7b79723e */ /* 0x000fc400000000ff */
[----:B------:R-:W-:Y:S02]  /*22880*/  F2FP.F16.F32.PACK_AB R112, R113, R112 ;  /* 0x000000707170723e */ /* 0x000fe400000000ff */
[----:B------:R-:W-:Y:S02]  /*22890*/  SHF.R.U64 R130, R130, 0x3, RZ ;  /* 0x0000000382827819 */ /* 0x000fe400000012ff */
[----:B------:R-:W-:Y:S02]  /*228a0*/  F2FP.F16.F32.PACK_AB R122, R117, R116 ;  /* 0x00000074757a723e */ /* 0x000fe400000000ff */
[----:B------:R-:W-:Y:S02]  /*228b0*/  F2FP.F16.F32.PACK_AB R123, R119, R118 ;  /* 0x00000076777b723e */ /* 0x000fe400000000ff */
[----:B------:R-:W-:Y:S02]  /*228c0*/  F2FP.F16.F32.PACK_AB R113, R115, R114 ;  /* 0x000000727371723e */ /* 0x000fe400000000ff */
[----:B------:R-:W-:-:S02]  /*228d0*/  F2FP.F16.F32.PACK_AB R104, R105, R104 ;  /* 0x000000686968723e */ /* 0x000fc400000000ff */
[----:B------:R-:W-:Y:S01]  /*228e0*/  LOP3.LUT R124, R124, R125, RZ, 0x3c, !PT ;  /* 0x0000007d7c7c7212 */ /* 0x000fe200078e3cff */
[----:B------:R-:W-:Y:S01]  /*228f0*/  IMAD.X R125, RZ, RZ, R17, P0 ;  /* 0x000000ffff7d7224 */ /* 0x000fe200000e0611 */
        /* <DEDUP_REMOVED lines=15> */
[----:B------:R-:W-:Y:S02]  /*229f0*/  MOV R142, R142 ;  /* 0x0000008e008e7202 */ /* 0x000fe40000000f00 */
[----:B------:R-:W-:Y:S02]  /*22a00*/  F2FP.F16.F32.PACK_AB R98, R93, R92 ;  /* 0x0000005c5d62723e */ /* 0x000fe400000000ff */
[----:B------:R-:W-:Y:S02]  /*22a10*/  F2FP.F16.F32.PACK_AB R99, R95, R94 ;  /* 0x0000005e5f63723e */ /* 0x000fe400000000ff */
[----:B------:R-:W-:-:S02]  /*22a20*/  F2FP.F16.F32.PACK_AB R89, R91, R90 ;  /* 0x0000005a5b59723e */ /* 0x000fc400000000ff */
[----:B------:R-:W-:Y:S01]  /*22a30*/  F2FP.F16.F32.PACK_AB R80, R81, R80 ;  /* 0x000000505150723e */ /* 0x000fe200000000ff */
[----:B------:R0:W-:Y:S01]  /*22a40*/  STSM.16.M88.4 [R0], R120 ;  /* 0x0000007800007844 */ /* 0x0001e20000000200 */
[----:B------:R-:W-:Y:S01]  /*22a50*/  LOP3.LUT R130, R130, R131, RZ, 0x3c, !PT ;  /* 0x0000008382827212 */ /* 0x000fe200078e3cff */
[----:B------:R-:W-:Y:S01]  /*22a60*/  IMAD.X R131, RZ, RZ, R17, P6 ;  /* 0x000000ffff837224 */ /* 0x000fe200030e0611 */
        /* <DEDUP_REMOVED lines=8> */
[----:B------:R-:W-:Y:S01]  /*22af0*/  MOV R140, R140 ;  /* 0x0000008c008c7202 */ /* 0x000fe20000000f00 */
[----:B------:R-:W-:Y:S01]  /*22b00*/  UIMAD.WIDE UR10, UR60, 0x4, UR10 ;  /* 0x000000043c0a78a5 */ /* 0x000fe2000f8e020a */
        /* <DEDUP_REMOVED lines=21> */
[----:B------:R-:W-:Y:S02]  /*22c60*/  MOV R126, R126 ;  /* 0x0000007e007e7202 */ /* 0x000fe40000000f00 */
[----:B------:R-:W-:Y:S02]  /*22c70*/  F2FP.F16.F32.PACK_AB R58, R53, R52 ;  /* 0x00000034353a723e */ /* 0x000fe400000000ff */
[----:B------:R-:W-:Y:S02]  /*22c80*/  F2FP.F16.F32.PACK_AB R59, R55, R54 ;  /* 0x00000036373b723e */ /* 0x000fe400000000ff */
[----:B------:R-:W-:Y:S02]  /*22c90*/  F2FP.F16.F32.PACK_AB R49, R51, R50 ;  /* 0x000000323331723e */ /* 0x000fe400000000ff */
[----:B------:R-:W-:Y:S01]  /*22ca0*/  F2FP.F16.F32.PACK_AB R40, R41, R40 ;  /* 0x000000282928723e */ /* 0x000fe200000000ff */
[----:B------:R1:W-:Y:S01]  /*22cb0*/  STSM.16.M88.4 [R140], R80 ;  /* 0x000000508c007844 */ /* 0x0003e20000000200 */
[----:B------:R-:W-:-:S02]  /*22cc0*/  MOV R128, R128 ;  /* 0x0000008000807202 */ /* 0x000fc40000000f00 */
[----:B------:R-:W-:Y:S02]  /*22cd0*/  F2FP.F16.F32.PACK_AB R50, R45, R44 ;  /* 0x0000002c2d32723e */ /* 0x000fe400000000ff */
[----:B------:R-:W-:Y:S02]  /*22ce0*/  F2FP.F16.F32.PACK_AB R51, R47, R46 ;  /* 0x0000002e2f33723e */ /* 0x000fe400000000ff */
[----:B------:R-:W-:Y:S01]  /*22cf0*/  F2FP.F16.F32.PACK_AB R41, R43, R42 ;  /* 0x0000002a2b29723e */ /* 0x000fe200000000ff */
[----:B------:R1:W-:Y:S01]  /*22d00*/  STSM.16.M88.4 [R20], R72 ;  /* 0x0000004814007844 */ /* 0x0003e20000000200 */
[----:B------:R-:W-:Y:S02]  /*22d10*/  MOV R130, R130 ;  /* 0x0000008200827202 */ /* 0x000fe40000000f00 */
[----:B------:R-:W-:Y:S01]  /*22d20*/  MOV R132, R132 ;  /* 0x0000008400847202 */ /* 0x000fe20000000f00 */
[----:B------:R1:W-:Y:S01]  /*22d30*/  STSM.16.M88.4 [R124], R64 ;  /* 0x000000407c007844 */ /* 0x0003e20000000200 */
[----:B------:R-:W-:-:S02]  /*22d40*/  MOV R134, R134 ;  /* 0x0000008600867202 */ /* 0x000fc40000000f00 */
[----:B------:R-:W-:Y:S01]  /*22d50*/  MOV R136, R136 ;  /* 0x0000008800887202 */ /* 0x000fe20000000f00 */
[----:B------:R1:W-:Y:S04]  /*22d60*/  STSM.16.M88.4 [R126], R56 ;  /* 0x000000387e007844 */ /* 0x0003e80000000200 */
[----:B------:R1:W-:Y:S01]  /*22d70*/  STSM.16.M88.4 [R128], R48 ;  /* 0x0000003080007844 */ /* 0x0003e20000000200 */
[----:B------:R-:W-:-:S04]  /*22d80*/  ISETP.NE.U32.AND P0, PT, RZ, UR18, PT ;  /* 0x00000012ff007c0c */ /* 0x000fc8000bf05070 */
[----:B------:R-:W-:Y:S01]  /*22d90*/  ISETP.NE.AND.EX P0, PT, RZ, UR19, PT, P0 ;  /* 0x00000013ff007c0c */ /* 0x000fe2000bf05300 */
[----:B------:R-:W-:Y:S01]  /*22da0*/  IMAD.U32 R76, RZ, RZ, UR4 ;  /* 0x00000004ff4c7e24 */ /* 0x000fe2000f8e00ff */
[----:B--2---:R-:W-:Y:S02]  /*22db0*/  F2FP.F16.F32.PACK_AB R24, R25, R24 ;  /* 0x000000181918723e */ /* 0x004fe400000000ff */
[----:B------:R-:W-:Y:S02]  /*22dc0*/  F2FP.F16.F32.PACK_AB R25, R27, R26 ;  /* 0x0000001a1b19723e */ /* 0x000fe400000000ff */
[----:B---3--:R-:W-:Y:S02]  /*22dd0*/  F2FP.F16.F32.PACK_AB R8, R9, R8 ;  /* 0x000000080908723e */ /* 0x008fe400000000ff */
[----:B------:R-:W-:Y:S02]  /*22de0*/  F2FP.F16.F32.PACK_AB R9, R11, R10 ;  /* 0x0000000a0b09723e */ /* 0x000fe400000000ff */
[----:B----4-:R-:W-:-:S02]  /*22df0*/  F2FP.F16.F32.PACK_AB R42, R37, R36 ;  /* 0x00000024252a723e */ /* 0x010fc400000000ff */
[----:B------:R-:W-:Y:S02]  /*22e00*/  F2FP.F16.F32.PACK_AB R43, R39, R38 ;  /* 0x00000026272b723e */ /* 0x000fe400000000ff */
[----:B------:R-:W-:Y:S02]  /*22e10*/  F2FP.F16.F32.PACK_AB R32, R33, R32 ;  /* 0x000000202120723e */ /* 0x000fe400000000ff */
[----:B------:R-:W-:Y:S02]  /*22e20*/  F2FP.F16.F32.PACK_AB R33, R35, R34 ;  /* 0x000000222321723e */ /* 0x000fe400000000ff */
[----:B------:R-:W-:Y:S02]  /*22e30*/  F2FP.F16.F32.PACK_AB R34, R29, R28 ;  /* 0x0000001c1d22723e */ /* 0x000fe400000000ff */
[----:B------:R-:W-:Y:S02]  /*22e40*/  F2FP.F16.F32.PACK_AB R35, R31, R30 ;  /* 0x0000001e1f23723e */ /* 0x000fe400000000ff */
[----:B------:R-:W-:Y:S01]  /*22e50*/  F2FP.F16.F32.PACK_AB R10, R5, R4 ;  /* 0x00000004050a723e */ /* 0x000fe200000000ff */
[----:B------:R-:W-:Y:S01]  /*22e60*/  IMAD.U32 R4, RZ, RZ, UR10 ;  /* 0x0000000aff047e24 */ /* 0x000fe2000f8e00ff */
[----:B------:R-:W-:Y:S01]  /*22e70*/  F2FP.F16.F32.PACK_AB R26, R13, R12 ;  /* 0x0000000c0d1a723e */ /* 0x000fe200000000ff */
[----:B------:R-:W-:Y:S01]  /*22e80*/  IMAD.U32 R5, RZ, RZ, UR11 ;  /* 0x0000000bff057e24 */ /* 0x000fe2000f8e00ff */
[----:B------:R-:W-:Y:S01]  /*22e90*/  F2FP.F16.F32.PACK_AB R27, R15, R14 ;  /* 0x0000000e0f1b723e */ /* 0x000fe200000000ff */
[----:B------:R-:W-:Y:S01]  /*22ea0*/  ULDC.64 UR10, c[0x0][0xd08] ;  /* 0x00034200000a7ab9 */ /* 0x000fe20000000a00 */
[----:B------:R-:W-:Y:S01]  /*22eb0*/  F2FP.F16.F32.PACK_AB R11, R7, R6 ;  /* 0x00000006070b723e */ /* 0x000fe200000000ff */
[----:B------:R1:W-:Y:S01]  /*22ec0*/  STSM.16.M88.4 [R130], R40 ;  /* 0x0000002882007844 */ /* 0x0003e20000000200 */
[----:B------:R-:W-:-:S03]  /*22ed0*/  UISETP.NE.U32.AND UP0, UPT, UR10, URZ, UPT ;  /* 0x0000003f0a00728c */ /* 0x000fc6000bf05070 */
[----:B------:R1:W-:Y:S01]  /*22ee0*/  STSM.16.M88.4 [R132], R32 ;  /* 0x0000002084007844 */ /* 0x0003e20000000200 */
[----:B------:R-:W-:-:S03]  /*22ef0*/  UISETP.NE.AND.EX UP0, UPT, UR11, URZ, UPT, UP0 ;  /* 0x0000003f0b00728c */ /* 0x000fc6000bf05300 */
[----:B------:R1:W-:Y:S04]  /*22f00*/  STSM.16.M88.4 [R134], R24 ;  /* 0x0000001886007844 */ /* 0x0003e80000000200 */
[----:B------:R1:W-:Y:S01]  /*22f10*/  STSM.16.M88.4 [R136], R8 ;  /* 0x0000000888007844 */ /* 0x0003e20000000200 */
[----:B------:R-:W-:Y:S01]  /*22f20*/  BAR.SYNC.DEFER_BLOCKING 0x1, 0x100 ;  /* 0x0044000000007b1d */ /* 0x000fe20000010000 */
[----:B------:R-:W-:-:S05]  /*22f30*/  PLOP3.LUT P1, PT, PT, PT, UP0, 0x80, 0x0 ;  /* 0x000000000000781c */ /* 0x000fca0003f2f008 */
[----:B------:R-:W-:Y:S02]  /*22f40*/  @UP0 ULDC.64 UR10, c[0x0][0xd08] ;  /* 0x00034200000a0ab9 */ /* 0x000fe40000000a00 */
[----:B------:R-:W-:-:S06]  /*22f50*/  @UP0 UIMAD.WIDE UR10, UR60, 0x4, UR10 ;  /* 0x000000043c0a08a5 */ /* 0x000fcc000f8e020a */
[----:B------:R-:W-:Y:S02]  /*22f60*/  IMAD.U32 R6, RZ, RZ, UR10 ;  /* 0x0000000aff067e24 */ /* 0x000fe4000f8e00ff */
[----:B------:R-:W-:Y:S01]  /*22f70*/  IMAD.U32 R7, RZ, RZ, UR11 ;  /* 0x0000000bff077e24 */ /* 0x000fe2000f8e00ff */
[----:B0-----:R1:W5:Y:S04]  /*22f80*/  @P0 LDG.E R0, desc[UR36][R4.64] ;  /* 0x0000002404000981 */ /* 0x001368000c1e1900 */
[----:B------:R1:W5:Y:S01]  /*22f90*/  @P1 LDG.E R76, desc[UR36][R6.64] ;  /* 0x00000024064c1981 */ /* 0x000362000c1e1900 */
[----:B------:R-:W-:Y:S02]  /*22fa0*/  UISETP.NE.AND UP0, UPT, UR8, URZ, UPT ;  /* 0x0000003f0800728c */ /* 0x000fe4000bf05270 */
[----:B------:R-:W-:Y:S01]  /*22fb0*/  ULOP3.LUT UR61, UR61, 0xff, URZ, 0xc0, !UPT ;  /* 0x000000ff3d3d7892 */ /* 0x000fe2000f8ec03f */
[----:B------:R-:W-:Y:S01]  /*22fc0*/  UMOV UR4, URZ ;  /* 0x0000003f00047c82 */ /* 0x000fe20008000000 */
[----:B------:R-:W-:Y:S01]  /*22fd0*/  USEL UR23, UR8, UR9, UP0 ;  /* 0x0000000908177287 */ /* 0x000fe20008000000 */
[----:B------:R-:W-:Y:S11]  /*22fe0*/  @P1 BRA `(.L_x_6402) ;  /* 0x0000000000101947 */ /* 0x000ff60003800000 */
[----:B------:R-:W-:Y:S05]  /*22ff0*/  @!P0 BRA `(.L_x_6402) ;  /* 0x00000000000c8947 */ /* 0x000fea0003800000 */
[----:B-1----:R-:W2:Y:S04]  /*23000*/  LDG.E R3, desc[UR36][R4.64] ;  /* 0x0000002404037981 */ /* 0x002ea8000c1e1900 */
[----:B-----5:R-:W2:Y:S02]  /*23010*/  LDG.E R76, desc[UR36][R4.64+0x4] ;  /* 0x00000424044c7981 */ /* 0x020ea4000c1e1900 */
[----:B--2---:R-:W-:-:S07]  /*23020*/  IMAD.IADD R76, R76, 0x1, -R3 ;  /* 0x000000014c4c7824 */ /* 0x004fce00078e0a03 */
.L_x_6402:
[----:B-1----:R-:W0:Y:S01]  /*23030*/  SHFL.IDX PT, R3, R209, RZ, 0x1f ;  /* 0x00001fffd1037589 */ /* 0x002e2200000e0000 */
[----:B------:R-:W-:Y:S02]  /*23040*/  R2UR UR8, R212 ;  /* 0x00000000d40872ca */ /* 0x000fe400000e0000 */
[----:B-----5:R-:W-:-:S11]  /*23050*/  @P0 R2UR UR4, R0 ;  /* 0x00000000000402ca */ /* 0x020fd600000e0000 */
[----:B------:R-:W-:Y:S02]  /*23060*/  ULOP3.LUT UR8, UR8, 0xffff, URZ, 0xc0, !UPT ;  /* 0x0000ffff08087892 */ /* 0x000fe4000f8ec03f */
[----:B------:R-:W-:Y:S01]  /*23070*/  USHF.R.S32.HI UR26, URZ, 0x1f, UR4 ;  /* 0x0000001f3f1a7899 */ /* 0x000fe20008011404 */
[----:B0-----:R-:W-:-:S13]  /*23080*/  ISETP.NE.AND P0, PT, R3, RZ, PT ;  /* 0x000000ff0300720c */ /* 0x001fda0003f05270 */
[----:B------:R-:W-:Y:S05]  /*23090*/  @P0 BRA `(.L_x_6403) ;  /* 0x0000000400280947 */ /* 0x000fea0003800000 */
[----:B------:R-:W2:Y:S01]  /*230a0*/  LDL R6, [R1+0x448] ;  /* 0x0004480001067983 */ /* 0x000ea20000100800 */
[----:B------:R-:W0:Y:S03]  /*230b0*/  LDC R11, c[0x0][0xce8] ;  /* 0x00033a00ff0b7b82 */ /* 0x000e260000000800 */
[----:B------:R-:W3:Y:S04]  /*230c0*/  LDL R5, [R1+0x44c] ;  /* 0x00044c0001057983 */ /* 0x000ee80000100800 */
[----:B------:R-:W4:Y:S01]  /*230d0*/  LDL R4, [R1+0x438] ;  /* 0x0004380001047983 */ /* 0x000f220000100800 */
[----:B------:R-:W-:-:S04]  /*230e0*/  IMAD.U32 R3, RZ, RZ, UR59 ;  /* 0x0000003bff037e24 */ /* 0x000fc8000f8e00ff */
[----:B------:R-:W-:Y:S02]  /*230f0*/  IMAD R10, R3, 0x40, R22 ;  /* 0x00000040030a7824 */ /* 0x000fe400078e0216 */
[----:B0-----:R-:W-:Y:S01]  /*23100*/  IMAD R15, R76, R11, RZ ;  /* 0x0000000b4c0f7224 */ /* 0x001fe200078e02ff */
[----:B------:R-:W-:Y:S01]  /*23110*/  ISETP.NE.AND P2, PT, R11, 0x1, PT ;  /* 0x000000010b00780c */ /* 0x000fe20003f45270 */
[----:B------:R-:W-:Y:S01]  /*23120*/  UISETP.GT.AND UP1, UPT, UR23, 0x1, UPT ;  /* 0x000000011700788c */ /* 0x000fe2000bf24270 */
[----:B------:R-:W-:-:S03]  /*23130*/  UMOV UR22, 0xab8 ;  /* 0x00000ab800167882 */ /* 0x000fc60000000000 */
[----:B------:R-:W-:-:S08]  /*23140*/  USEL UR22, UR22, 0xa78, UP1 ;  /* 0x00000a7816167887 */ /* 0x000fd00008800000 */
[----:B------:R-:W0:Y:S01]  /*23150*/  @P2 LDC R3, c[0x0][0xcf0] ;  /* 0x00033c00ff032b82 */ /* 0x000e220000000800 */
[----:B------:R-:W-:Y:S01]  /*23160*/  UISETP.NE.U32.AND UP0, UPT, UR18, URZ, UPT ;  /* 0x0000003f1200728c */ /* 0x000fe2000bf05070 */
[----:B------:R-:W-:-:S03]  /*23170*/  IMAD.U32 R13, RZ, RZ, UR59 ;  /* 0x0000003bff0d7e24 */ /* 0x000fc6000f8e00ff */
[----:B------:R-:W-:Y:S01]  /*23180*/  UISETP.NE.AND.EX UP0, UPT, UR19, URZ, UPT, UP0 ;  /* 0x0000003f1300728c */ /* 0x000fe2000bf05300 */
[----:B--2---:R-:W-:-:S05]  /*23190*/  IMAD.MOV R0, RZ, RZ, -R6 ;  /* 0x000000ffff007224 */ /* 0x004fca00078e0a06 */
[----:B---3--:R-:W-:Y:S02]  /*231a0*/  ISETP.NE.AND P0, PT, R5, R0, PT ;  /* 0x000000000500720c */ /* 0x008fe40003f05270 */
[----:B------:R-:W1:Y:S02]  /*231b0*/  @P2 LDC R0, c[0x0][0xcec] ;  /* 0x00033b00ff002b82 */ /* 0x000e640000000800 */
[----:B------:R-:W-:-:S13]  /*231c0*/  ISETP.GE.OR P1, PT, R10, R15, P0 ;  /* 0x0000000f0a00720c */ /* 0x000fda0000726670 */
[----:B------:R-:W2:Y:S01]  /*231d0*/  @!P1 LDL R9, [R1+0x1f0] ;  /* 0x0001f00001099983 */ /* 0x000ea20000100800 */
[----:B----4-:R-:W-:Y:S01]  /*231e0*/  IMAD R13, R13, 0x40, R4 ;  /* 0x000000400d0d7824 */ /* 0x010fe200078e0204 */
[----:B------:R-:W-:Y:S01]  /*231f0*/  USHF.R.S32.HI UR16, URZ, 0x1f, UR60 ;  /* 0x0000001f3f107899 */ /* 0x000fe2000801143c */
[----:B------:R-:W-:Y:S01]  /*23200*/  BSSY B1, `(.L_x_6403) ;  /* 0x0000033000017945 */ /* 0x000fe20003800000 */
[----:B------:R-:W-:Y:S01]  /*23210*/  USEL UR9, UR61, URZ, UP1 ;  /* 0x0000003f3d097287 */ /* 0x000fe20008800000 */
[----:B------:R-:W-:Y:S01]  /*23220*/  IMAD.MOV.U32 R7, RZ, RZ, R13 ;  /* 0x000000ffff077224 */ /* 0x000fe200078e000d */
[----:B------:R-:W-:Y:S01]  /*23230*/  USEL UR17, UR60, URZ, !UP0 ;  /* 0x0000003f3c117287 */ /* 0x000fe2000c000000 */
[----:B------:R-:W-:Y:S01]  /*23240*/  ULDC.64 UR10, c[0x0][UR22+0x220] ;  /* 0x00008800160a7abb */ /* 0x000fe20008000a00 */
[----:B------:R-:W-:Y:S01]  /*23250*/  ULDC.64 UR14, c[0x0][UR22+0x228] ;  /* 0x00008a00160e7abb */ /* 0x000fe20008000a00 */
[----:B-1----:R-:W-:Y:S01]  /*23260*/  @P2 IMAD.HI.U32 R0, R13, R0, RZ ;  /* 0x000000000d002227 */ /* 0x002fe200078e00ff */
[----:B------:R-:W-:-:S02]  /*23270*/  USEL UR20, UR16, URZ, !UP0 ;  /* 0x0000003f10147287 */ /* 0x000fc4000c000000 */
[----:B------:R-:W-:Y:S02]  /*23280*/  UIMAD.WIDE.U32 UR24, UR14, UR9, URZ ;  /* 0x000000090e1872a5 */ /* 0x000fe4000f8e003f */
[----:B------:R-:W-:Y:S01]  /*23290*/  UIMAD UR11, UR11, UR17, URZ ;  /* 0x000000110b0b72a4 */ /* 0x000fe2000f8e023f */
[----:B0-----:R-:W-:Y:S01]  /*232a0*/  @P2 SHF.R.U32.HI R7, RZ, R3, R0 ;  /* 0x00000003ff072219 */ /* 0x001fe20000011600 */
[----:B------:R-:W-:Y:S01]  /*232b0*/  ULDC.64 UR12, c[0x0][UR22+0x218] ;  /* 0x00008600160c7abb */ /* 0x000fe20008000a00 */
[----:B------:R-:W-:Y:S01]  /*232c0*/  UIMAD UR9, UR15, UR9, URZ ;  /* 0x000000090f0972a4 */ /* 0x000fe2000f8e023f */
[----:B------:R-:W-:Y:S01]  /*232d0*/  IMAD.U32 R4, RZ, RZ, UR24 ;  /* 0x00000018ff047e24 */ /* 0x000fe2000f8e00ff */
[----:B------:R-:W-:Y:S01]  /*232e0*/  UIMAD.WIDE.U32 UR14, UR10, UR17, URZ ;  /* 0x000000110a0e72a5 */ /* 0x000fe2000f8e003f */
[----:B------:R-:W-:Y:S01]  /*232f0*/  IMAD.MOV R0, RZ, RZ, -R7 ;  /* 0x000000ffff007224 */ /* 0x000fe200078e0a07 */
[----:B------:R-:W-:Y:S01]  /*23300*/  UIMAD.WIDE.U32 UR16, UR12, UR8, URZ ;  /* 0x000000080c1072a5 */ /* 0x000fe2000f8e003f */
[----:B------:R-:W-:Y:S01]  /*23310*/  IMAD.U32 R5, RZ, RZ, UR25 ;  /* 0x00000019ff057e24 */ /* 0x000fe2000f8e00ff */
[----:B------:R-:W-:Y:S01]  /*23320*/  UIMAD UR12, UR13, UR8, URZ ;  /* 0x000000080d0c72a4 */ /* 0x000fe2000f8e023f */
[----:B------:R-:W-:Y:S01]  /*23330*/  IMAD R3, R11, R0, R13 ;  /* 0x000000000b037224 */ /* 0x000fe200078e020d */
[----:B------:R-:W-:-:S02]  /*23340*/  UIMAD UR11, UR10, UR20, UR11 ;  /* 0x000000140a0b72a4 */ /* 0x000fc4000f8e020b */
[----:B------:R-:W-:Y:S02]  /*23350*/  UIADD3 UR13, UR25, UR9, URZ ;  /* 0x00000009190d7290 */ /* 0x000fe4000fffe03f */
[----:B------:R-:W-:Y:S01]  /*23360*/  UIADD3 UR16, UP0, UP2, UR14, UR16, UR4 ;  /* 0x000000100e107290 */ /* 0x000fe2000fa1e004 */
[----:B------:R-:W-:Y:S01]  /*23370*/  SHF.R.S32.HI R0, RZ, 0x1f, R3 ;  /* 0x0000001fff007819 */ /* 0x000fe20000011403 */
[----:B------:R-:W-:Y:S02]  /*23380*/  UIADD3 UR12, UR17, UR12, URZ ;  /* 0x0000000c110c7290 */ /* 0x000fe4000fffe03f */
[----:B------:R-:W-:Y:S01]  /*23390*/  UIADD3 UR9, UR15, UR11, URZ ;  /* 0x0000000b0f097290 */ /* 0x000fe2000fffe03f */
[----:B------:R-:W-:Y:S01]  /*233a0*/  IMAD.U32 R6, RZ, RZ, UR13 ;  /* 0x0000000dff067e24 */ /* 0x000fe2000f8e00ff */
[----:B------:R-:W-:Y:S01]  /*233b0*/  IADD3 R4, P2, P3, R7, UR16, R4 ;  /* 0x0000001007047c10 */ /* 0x000fe2000fb5e004 */
[----:B------:R-:W-:Y:S01]  /*233c0*/  ULDC.64 UR10, c[0x0][UR22+0x210] ;  /* 0x00008400160a7abb */ /* 0x000fe20008000a00 */
[----:B------:R-:W-:Y:S01]  /*233d0*/  UIADD3.X UR9, UR9, UR12, UR26, UP0, UP2 ;  /* 0x0000000c09097290 */ /* 0x000fe200087e441a */
[----:B------:R-:W-:Y:S01]  /*233e0*/  SHF.R.S32.HI R7, RZ, 0x1f, R7 ;  /* 0x0000001fff077819 */ /* 0x000fe20000011407 */
[----:B------:R-:W-:Y:S01]  /*233f0*/  IMAD R11, R3, UR11, RZ ;  /* 0x0000000b030b7c24 */ /* 0x000fe2000f8e02ff */
[----:B------:R-:W-:Y:S01]  /*23400*/  ULDC.64 UR12, c[0x0][0xca8] ;  /* 0x00032a00000c7ab9 */ /* 0x000fe20000000a00 */
[----:B------:R-:W-:Y:S01]  /*23410*/  @!UP1 ULDC UR12, c[0x0][0xc50] ;  /* 0x00031400000c9ab9 */ /* 0x000fe20000000800 */
[----:B------:R-:W-:Y:S01]  /*23420*/  @!UP1 ULDC UR13, c[0x0][0xc54] ;  /* 0x00031500000d9ab9 */ /* 0x000fe20000000800 */
[----:B------:R-:W-:Y:S01]  /*23430*/  IADD3.X R5, R7, UR9, R6, P2, P3 ;  /* 0x0000000907057c10 */ /* 0x000fe200097e6406 */
[----:B------:R-:W-:-:S02]  /*23440*/  IMAD R11, R0, UR10, R11 ;  /* 0x0000000a000b7c24 */ /* 0x000fc4000f8e020b */
[----:B------:R-:W-:Y:S02]  /*23450*/  VIADD R0, R10, 0x8 ;  /* 0x000000080a007836 */ /* 0x000fe40000000000 */
[----:B------:R-:W-:-:S03]  /*23460*/  IMAD.WIDE.U32 R4, R3, UR10, R4 ;  /* 0x0000000a03047c25 */ /* 0x000fc6000f8e0004 */
[----:B------:R-:W-:Y:S01]  /*23470*/  ISETP.GE.OR P0, PT, R0, R15, P0 ;  /* 0x0000000f0000720c */ /* 0x000fe20000706670 */
[----:B------:R-:W-:Y:S01]  /*23480*/  IMAD.IADD R3, R5, 0x1, R11 ;  /* 0x0000000105037824 */ /* 0x000fe200078e020b */
[----:B------:R-:W-:-:S04]  /*23490*/  LEA R8, P2, R4, UR12, 0x2 ;  /* 0x0000000c04087c11 */ /* 0x000fc8000f8410ff */
[----:B------:R-:W-:Y:S01]  /*234a0*/  LEA.HI.X R3, R4, UR13, R3, 0x2, P2 ;  /* 0x0000000d04037c11 */ /* 0x000fe200090f1403 */
[----:B------:R-:W-:Y:S04]  /*234b0*/  SHFL.IDX PT, R6, R8, 0x1, 0x1c1f ;  /* 0x003c1f0008067f89 */ /* 0x000fe800000e0000 */
[----:B------:R-:W-:Y:S04]  /*234c0*/  SHFL.IDX PT, R4, R8, RZ, 0x1c1f ;  /* 0x001c1fff08047589 */ /* 0x000fe800000e0000 */
[----:B------:R-:W2:Y:S04]  /*234d0*/  SHFL.IDX PT, R5, R3, RZ, 0x1c1f ;  /* 0x001c1fff03057589 */ /* 0x000ea800000e0000 */
[----:B------:R0:W1:Y:S04]  /*234e0*/  SHFL.IDX PT, R7, R3, 0x1, 0x1c1f ;  /* 0x003c1f0003077f89 */ /* 0x00006800000e0000 */
[----:B--2---:R0:W-:Y:S01]  /*234f0*/  @!P1 ST.E desc[UR36][R4.64], R9 ;  /* 0x0000000904009985 */ /* 0x0041e2000c101924 */
[----:B-1----:R-:W-:Y:S05]  /*23500*/  @P0 BRA `(.L_x_6404) ;  /* 0x0000000000080947 */ /* 0x002fea0003800000 */
[----:B0-----:R-:W2:Y:S04]  /*23510*/  LDL R3, [R1+0x1f4] ;  /* 0x0001f40001037983 */ /* 0x001ea80000100800 */
[----:B--2---:R1:W-:Y:S02]  /*23520*/  ST.E desc[UR36][R6.64], R3 ;  /* 0x0000000306007985 */ /* 0x0043e4000c101924 */
.L_x_6404:
[----:B------:R-:W-:Y:S05]  /*23530*/  BSYNC B1 ;  /* 0x0000000000017941 */ /* 0x000fea0003800000 */
.L_x_6403:
[----:B------:R-:W-:Y:S02]  /*23540*/  UISETP.GT.AND UP1, UPT, UR23, 0x1, UPT ;  /* 0x000000011700788c */ /* 0x000fe4000bf24270 */
[----:B------:R-:W-:-:S04]  /*23550*/  UISETP.NE.U32.AND UP0, UPT, UR18, URZ, UPT ;  /* 0x0000003f1200728c */ /* 0x000fc8000bf05070 */
[----:B------:R-:W-:Y:S01]  /*23560*/  PLOP3.LUT P0, PT, PT, PT, UP1, 0x80, 0x0 ;  /* 0x000000000000781c */ /* 0x000fe20003f0f018 */
[----:B------:R-:W-:-:S04]  /*23570*/  UISETP.NE.AND.EX UP0, UPT, UR19, URZ, UPT, UP0 ;  /* 0x0000003f1300728c */ /* 0x000fc8000bf05300 */
[----:B------:R-:W-:-:S08]  /*23580*/  USEL UR14, UR60, URZ, !UP0 ;  /* 0x0000003f3c0e7287 */ /* 0x000fd0000c000000 */
[----:B------:R-:W-:Y:S05]  /*23590*/  @P0 BRA `(.L_x_6405) ;  /* 0x0000001000240947 */ /* 0x000fea0003800000 */
[----:B-1----:R-:W2:Y:S01]  /*235a0*/  LDL.64 R6, [R1+0x440] ;  /* 0x0004400001067983 */ /* 0x002ea20000100a00 */
[----:B0-----:R-:W-:Y:S01]  /*235b0*/  IMAD R4, R208, 0x40, R19 ;  /* 0x00000040d0047824 */ /* 0x001fe200078e0213 */
[----:B------:R-:W0:Y:S01]  /*235c0*/  LDC R81, c[0x0][0xce8] ;  /* 0x00033a00ff517b82 */ /* 0x000e220000000800 */
[----:B------:R-:W-:Y:S02]  /*235d0*/  ULDC.64 UR12, c[0x0][0xba0] ;  /* 0x0002e800000c7ab9 */ /* 0x000fe40000000a00 */
[----:B------:R-:W-:Y:S02]  /*235e0*/  UIMAD UR9, UR26, UR12, URZ ;  /* 0x0000000c1a0972a4 */ /* 0x000fe4000f8e023f */
[----:B------:R-:W-:Y:S02]  /*235f0*/  UIMAD.WIDE.U32 UR10, UR4, UR12, URZ ;  /* 0x0000000c040a72a5 */ /* 0x000fe4000f8e003f */
[----:B------:R-:W-:-:S03]  /*23600*/  UIMAD UR9, UR4, UR13, UR9 ;  /* 0x0000000d040972a4 */ /* 0x000fc6000f8e0209 */
[----:B------:R-:W-:Y:S01]  /*23610*/  ULDC.64 UR12, c[0x0][0xbe8] ;  /* 0x0002fa00000c7ab9 */ /* 0x000fe20000000a00 */
[----:B------:R-:W-:-:S04]  /*23620*/  UIADD3 UR11, UR11, UR9, URZ ;  /* 0x000000090b0b7290 */ /* 0x000fc8000fffe03f */
[----:B------:R-:W-:-:S04]  /*23630*/  UIMAD.WIDE.U32 UR10, UR8, UR12, UR10 ;  /* 0x0000000c080a72a5 */ /* 0x000fc8000f8e000a */
[----:B------:R-:W-:-:S03]  /*23640*/  UIMAD UR9, UR8, UR13, UR11 ;  /* 0x0000000d080972a4 */ /* 0x000fc6000f8e020b */
[----:B------:R-:W-:Y:S01]  /*23650*/  ULDC UR11, c[0x0][0xbc8] ;  /* 0x0002f200000b7ab9 */ /* 0x000fe20000000800 */
[----:B------:R-:W-:Y:S01]  /*23660*/  IMAD.U32 R21, RZ, RZ, UR59 ;  /* 0x0000003bff157e24 */ /* 0x000fe2000f8e00ff */
[----:B------:R-:W-:Y:S01]  /*23670*/  USHF.R.S32.HI UR4, URZ, 0x1f, UR14 ;  /* 0x0000001f3f047899 */ /* 0x000fe2000801140e */
[----:B------:R-:W-:-:S03]  /*23680*/  ULDC.64 UR12, c[0x0][0xbf0] ;  /* 0x0002fc00000c7ab9 */ /* 0x000fc60000000a00 */
[----:B------:R-:W-:Y:S01]  /*23690*/  UIMAD UR4, UR4, UR12, URZ ;  /* 0x0000000c040472a4 */ /* 0x000fe2000f8e023f */
[----:B------:R-:W-:-:S03]  /*236a0*/  UMOV UR8, UR10 ;  /* 0x0000000a00087c82 */ /* 0x000fc60008000000 */
[----:B------:R-:W-:Y:S02]  /*236b0*/  UIMAD UR4, UR14, UR13, UR4 ;  /* 0x0000000d0e0472a4 */ /* 0x000fe4000f8e0204 */
[----:B------:R-:W-:-:S04]  /*236c0*/  UIMAD.WIDE.U32 UR8, UR14, UR12, UR8 ;  /* 0x0000000c0e0872a5 */ /* 0x000fc8000f8e0008 */
[----:B------:R-:W-:Y:S01]  /*236d0*/  UIADD3 UR4, UR9, UR4, URZ ;  /* 0x0000000409047290 */ /* 0x000fe2000fffe03f */
[----:B------:R-:W-:Y:S01]  /*236e0*/  BSSY B1, `(.L_x_6406) ;  /* 0x00000ce000017945 */ /* 0x000fe20003800000 */
[----:B------:R-:W-:Y:S02]  /*236f0*/  SHF.R.S32.HI R84, RZ, 0x1f, R210 ;  /* 0x0000001fff547819 */ /* 0x000fe400000114d2 */
[----:B------:R-:W-:Y:S02]  /*23700*/  SHF.R.S32.HI R85, RZ, 0x1f, R211 ;  /* 0x0000001fff557819 */ /* 0x000fe400000114d3 */
[----:B------:R-:W-:Y:S02]  /*23710*/  SHF.R.S32.HI R86, RZ, 0x1f, R152 ;  /* 0x0000001fff567819 */ /* 0x000fe40000011498 */
[----:B------:R-:W-:Y:S02]  /*23720*/  SHF.R.S32.HI R87, RZ, 0x1f, R153 ;  /* 0x0000001fff577819 */ /* 0x000fe40000011499 */
[----:B------:R-:W-:-:S02]  /*23730*/  SHF.R.S32.HI R88, RZ, 0x1f, R154 ;  /* 0x0000001fff587819 */ /* 0x000fc4000001149a */
[----:B------:R-:W-:Y:S02]  /*23740*/  SHF.R.S32.HI R89, RZ, 0x1f, R155 ;  /* 0x0000001fff597819 */ /* 0x000fe4000001149b */
[----:B------:R-:W-:Y:S01]  /*23750*/  SHF.R.S32.HI R90, RZ, 0x1f, R156 ;  /* 0x0000001fff5a7819 */ /* 0x000fe2000001149c */
[----:B--2---:R-:W-:-:S03]  /*23760*/  IMAD.WIDE R4, R4, 0x2, R6 ;  /* 0x0000000204047825 */ /* 0x004fc600078e0206 */
[C---:B------:R-:W-:Y:S02]  /*23770*/  IADD3 R41, P2, R4.reuse, 0x7000, RZ ;  /* 0x0000700004297810 */ /* 0x040fe40007f5e0ff */
[----:B------:R-:W-:Y:S02]  /*23780*/  IADD3 R9, P3, R4, 0x1000, RZ ;  /* 0x0000100004097810 */ /* 0x000fe40007f7e0ff */
[----:B------:R-:W-:Y:S02]  /*23790*/  LOP3.LUT R40, R41, 0x380, RZ, 0xc0, !PT ;  /* 0x0000038029287812 */ /* 0x000fe400078ec0ff */
[----:B------:R-:W-:Y:S02]  /*237a0*/  LOP3.LUT R8, R9, 0x380, RZ, 0xc0, !PT ;  /* 0x0000038009087812 */ /* 0x000fe400078ec0ff */
[----:B------:R-:W-:Y:S02]  /*237b0*/  SHF.R.U64 R40, R40, 0x3, RZ ;  /* 0x0000000328287819 */ /* 0x000fe400000012ff */
[----:B------:R-:W-:-:S02]  /*237c0*/  SHF.R.U64 R8, R8, 0x3, RZ ;  /* 0x0000000308087819 */ /* 0x000fc400000012ff */
[----:B------:R-:W-:Y:S01]  /*237d0*/  LOP3.LUT R40, R40, R41, RZ, 0x3c, !PT ;  /* 0x0000002928287212 */ /* 0x000fe200078e3cff */
[----:B------:R-:W-:Y:S01]  /*237e0*/  IMAD.X R41, RZ, RZ, R5, P2 ;  /* 0x000000ffff297224 */ /* 0x000fe200010e0605 */
[C---:B------:R-:W-:Y:S02]  /*237f0*/  IADD3 R69, P2, R4.reuse, 0xe000, RZ ;  /* 0x0000e00004457810 */ /* 0x040fe40007f5e0ff */
[C---:B------:R-:W-:Y:S02]  /*23800*/  IADD3 R37, P1, R4.reuse, 0x6000, RZ ;  /* 0x0000600004257810 */ /* 0x040fe40007f3e0ff */
[----:B------:R-:W-:Y:S01]  /*23810*/  LOP3.LUT R68, R69, 0x380, RZ, 0xc0, !PT ;  /* 0x0000038045447812 */ /* 0x000fe200078ec0ff */
[----:B------:R-:W5:Y:S01]  /*23820*/  LD.E.128 R40, desc[UR36][R40.64] ;  /* 0x0000002428287980 */ /* 0x000f62000c101d00 */
[----:B------:R-:W-:Y:S02]  /*23830*/  IADD3 R33, P0, R4, 0x5000, RZ ;  /* 0x0000500004217810 */ /* 0x000fe40007f1e0ff */
[----:B------:R-:W-:-:S02]  /*23840*/  SHF.R.U64 R68, R68, 0x3, RZ ;  /* 0x0000000344447819 */ /* 0x000fc400000012ff */
[----:B------:R-:W-:Y:S01]  /*23850*/  LOP3.LUT R8, R8, R9, RZ, 0x3c, !PT ;  /* 0x0000000908087212 */ /* 0x000fe200078e3cff */
[--C-:B------:R-:W-:Y:S01]  /*23860*/  IMAD.X R9, RZ, RZ, R5.reuse, P3 ;  /* 0x000000ffff097224 */ /* 0x100fe200018e0605 */
[----:B------:R-:W-:Y:S02]  /*23870*/  LOP3.LUT R36, R37, 0x380, RZ, 0xc0, !PT ;  /* 0x0000038025247812 */ /* 0x000fe400078ec0ff */
[----:B------:R-:W-:Y:S01]  /*23880*/  LOP3.LUT R68, R68, R69, RZ, 0x3c, !PT ;  /* 0x0000004544447212 */ /* 0x000fe200078e3cff */
[----:B------:R-:W-:Y:S01]  /*23890*/  IMAD.X R69, RZ, RZ, R5, P2 ;  /* 0x000000ffff457224 */ /* 0x000fe200010e0605 */
[----:B------:R-:W-:Y:S01]  /*238a0*/  LOP3.LUT R32, R33, 0x380, RZ, 0xc0, !PT ;  /* 0x0000038021207812 */ /* 0x000fe200078ec0ff */
[----:B------:R-:W5:Y:S01]  /*238b0*/  LD.E.128 R8, desc[UR36][R8.64] ;  /* 0x0000002408087980 */ /* 0x000f62000c101d00 */
[----:B------:R-:W-:Y:S02]  /*238c0*/  IADD3 R45, P3, R4, 0x8000, RZ ;  /* 0x00008000042d7810 */ /* 0x000fe40007f7e0ff */
[----:B0-----:R-:W-:Y:S01]  /*238d0*/  ISETP.NE.AND P2, PT, R81, 0x1, PT ;  /* 0x000000015100780c */ /* 0x001fe20003f45270 */
[----:B------:R-:W5:Y:S01]  /*238e0*/  LD.E.128 R68, desc[UR36][R68.64] ;  /* 0x0000002444447980 */ /* 0x000f62000c101d00 */
[----:B------:R-:W-:-:S02]  /*238f0*/  SHF.R.U64 R36, R36, 0x3, RZ ;  /* 0x0000000324247819 */ /* 0x000fc400000012ff */
[----:B------:R-:W-:Y:S02]  /*23900*/  SHF.R.U64 R32, R32, 0x3, RZ ;  /* 0x0000000320207819 */ /* 0x000fe400000012ff */
[----:B------:R-:W-:Y:S02]  /*23910*/  LOP3.LUT R44, R45, 0x380, RZ, 0xc0, !PT ;  /* 0x000003802d2c7812 */ /* 0x000fe400078ec0ff */
[----:B------:R-:W-:Y:S01]  /*23920*/  LOP3.LUT R36, R36, R37, RZ, 0x3c, !PT ;  /* 0x0000002524247212 */ /* 0x000fe200078e3cff */
[--C-:B------:R-:W-:Y:S01]  /*23930*/  IMAD.X R37, RZ, RZ, R5.reuse, P1 ;  /* 0x000000ffff257224 */ /* 0x100fe200008e0605 */
[----:B------:R-:W-:Y:S01]  /*23940*/  LOP3.LUT R32, R32, R33, RZ, 0x3c, !PT ;  /* 0x0000002120207212 */ /* 0x000fe200078e3cff */
[----:B------:R-:W-:Y:S01]  /*23950*/  IMAD.X R33, RZ, RZ, R5, P0 ;  /* 0x000000ffff217224 */ /* 0x000fe200000e0605 */
[----:B------:R-:W-:Y:S01]  /*23960*/  SHF.R.U64 R44, R44, 0x3, RZ ;  /* 0x000000032c2c7819 */ /* 0x000fe200000012ff */
[----:B------:R-:W0:Y:S01]  /*23970*/  @P2 LDC R77, c[0x0][0xcec] ;  /* 0x00033b00ff4d2b82 */ /* 0x000e220000000800 */
[C---:B------:R-:W-:Y:S01]  /*23980*/  IADD3 R65, P1, R4.reuse, 0xd000, RZ ;  /* 0x0000d00004417810 */ /* 0x040fe20007f3e0ff */
[----:B------:R-:W5:Y:S01]  /*23990*/  LD.E.128 R36, desc[UR36][R36.64] ;  /* 0x0000002424247980 */ /* 0x000f62000c101d00 */
[----:B------:R-:W-:-:S02]  /*239a0*/  IADD3 R61, P0, R4, 0xc000, RZ ;  /* 0x0000c000043d7810 */ /* 0x000fc40007f1e0ff */
[----:B------:R-:W-:Y:S01]  /*239b0*/  LOP3.LUT R44, R44, R45, RZ, 0x3c, !PT ;  /* 0x0000002d2c2c7212 */ /* 0x000fe200078e3cff */
[--C-:B------:R-:W-:Y:S01]  /*239c0*/  IMAD.X R45, RZ, RZ, R5.reuse, P3 ;  /* 0x000000ffff2d7224 */ /* 0x100fe200018e0605 */
[----:B------:R-:W-:Y:S01]  /*239d0*/  LOP3.LUT R64, R65, 0x380, RZ, 0xc0, !PT ;  /* 0x0000038041407812 */ /* 0x000fe200078ec0ff */
[----:B------:R-:W1:Y:S01]  /*239e0*/  @P2 LDC R79, c[0x0][0xcf0] ;  /* 0x00033c00ff4f2b82 */ /* 0x000e620000000800 */
[----:B------:R-:W-:Y:S01]  /*239f0*/  LOP3.LUT R60, R61, 0x380, RZ, 0xc0, !PT ;  /* 0x000003803d3c7812 */ /* 0x000fe200078ec0ff */
[----:B------:R-:W5:Y:S01]  /*23a00*/  LD.E.128 R32, desc[UR36][R32.64] ;  /* 0x0000002420207980 */ /* 0x000f62000c101d00 */
[----:B------:R-:W-:Y:S02]  /*23a10*/  IADD3 R3, P3, R4, 0xf000, RZ ;  /* 0x0000f00004037810 */ /* 0x000fe40007f7e0ff */
[----:B------:R-:W-:Y:S01]  /*23a20*/  SHF.R.U64 R64, R64, 0x3, RZ ;  /* 0x0000000340407819 */ /* 0x000fe200000012ff */
[----:B------:R-:W5:Y:S01]  /*23a30*/  LD.E.128 R44, desc[UR36][R44.64] ;  /* 0x000000242c2c7980 */ /* 0x000f62000c101d00 */
[----:B------:R-:W-:Y:S01]  /*23a40*/  SHF.R.U64 R60, R60, 0x3, RZ ;  /* 0x000000033c3c7819 */ /* 0x000fe200000012ff */
[----:B------:R-:W-:Y:S01]  /*23a50*/  IMAD.X R73, RZ, RZ, R5, P3 ;  /* 0x000000ffff497224 */ /* 0x000fe200018e0605 */
[----:B------:R-:W-:-:S02]  /*23a60*/  LOP3.LUT R0, R3, 0x380, RZ, 0xc0, !PT ;  /* 0x0000038003007812 */ /* 0x000fc400078ec0ff */
[----:B------:R-:W-:Y:S01]  /*23a70*/  LOP3.LUT R64, R64, R65, RZ, 0x3c, !PT ;  /* 0x0000004140407212 */ /* 0x000fe200078e3cff */
[--C-:B------:R-:W-:Y:S01]  /*23a80*/  IMAD.X R65, RZ, RZ, R5.reuse, P1 ;  /* 0x000000ffff417224 */ /* 0x100fe200008e0605 */
[----:B------:R-:W-:Y:S01]  /*23a90*/  LOP3.LUT R60, R60, R61, RZ, 0x3c, !PT ;  /* 0x0000003d3c3c7212 */ /* 0x000fe200078e3cff */
[----:B------:R-:W-:Y:S01]  /*23aa0*/  IMAD.X R61, RZ, RZ, R5, P0 ;  /* 0x000000ffff3d7224 */ /* 0x000fe200000e0605 */
[----:B------:R-:W-:Y:S02]  /*23ab0*/  SHF.R.U64 R0, R0, 0x3, RZ ;  /* 0x0000000300007819 */ /* 0x000fe400000012ff */
[----:B------:R-:W-:Y:S01]  /*23ac0*/  ISETP.GE.AND P1, PT, R19, UR11, PT ;  /* 0x0000000b13007c0c */ /* 0x000fe2000bf26270 */
[----:B------:R-:W5:Y:S01]  /*23ad0*/  LD.E.128 R64, desc[UR36][R64.64] ;  /* 0x0000002440407980 */ /* 0x000f62000c101d00 */
[----:B------:R-:W-:Y:S02]  /*23ae0*/  ISETP.GE.AND P0, PT, R156, UR11, PT ;  /* 0x0000000b9c007c0c */ /* 0x000fe4000bf06270 */
[----:B------:R-:W-:Y:S01]  /*23af0*/  LOP3.LUT R72, R0, R3, RZ, 0x3c, !PT ;  /* 0x0000000300487212 */ /* 0x000fe200078e3cff */
[----:B------:R-:W-:Y:S01]  /*23b00*/  IMAD R0, R157, 0x20, R208 ;  /* 0x000000209d007824 */ /* 0x000fe200078e02d0 */
[----:B------:R-:W-:Y:S01]  /*23b10*/  SEL R3, RZ, 0x1, P1 ;  /* 0x00000001ff037807 */ /* 0x000fe20000800000 */
[----:B------:R-:W5:Y:S01]  /*23b20*/  LD.E.128 R60, desc[UR36][R60.64] ;  /* 0x000000243c3c7980 */ /* 0x000f62000c101d00 */
[----:B------:R-:W-:-:S02]  /*23b30*/  SEL R20, RZ, 0xffffffff, P0 ;  /* 0xffffffffff147807 */ /* 0x000fc40000000000 */
[----:B------:R-:W-:Y:S01]  /*23b40*/  ISETP.GE.AND P1, PT, R155, UR11, PT ;  /* 0x0000000b9b007c0c */ /* 0x000fe2000bf26270 */
[----:B------:R-:W-:Y:S01]  /*23b50*/  IMAD R82, R21, 0x40, R0 ;  /* 0x0000004015527824 */ /* 0x000fe200078e0200 */
[C---:B------:R-:W-:Y:S02]  /*23b60*/  IADD3 R13, P4, R4.reuse, 0x2000, RZ ;  /* 0x00002000040d7810 */ /* 0x040fe40007f9e0ff */
[C---:B------:R-:W-:Y:S02]  /*23b70*/  IADD3 R25, P5, R4.reuse, 0x3000, RZ ;  /* 0x0000300004197810 */ /* 0x040fe40007fbe0ff */
[----:B------:R-:W-:Y:S01]  /*23b80*/  IADD3 R29, P6, R4, 0x4000, RZ ;  /* 0x00004000041d7810 */ /* 0x000fe20007fde0ff */
[----:B------:R-:W-:Y:S01]  /*23b90*/  IMAD.SHL.U32 R20, R20, 0x2, RZ ;  /* 0x0000000214147824 */ /* 0x000fe200078e00ff */
[----:B------:R-:W-:Y:S01]  /*23ba0*/  ISETP.GE.AND P0, PT, R154, UR11, PT ;  /* 0x0000000b9a007c0c */ /* 0x000fe2000bf06270 */
[----:B------:R-:W5:Y:S01]  /*23bb0*/  LD.E.128 R72, desc[UR36][R72.64] ;  /* 0x0000002448487980 */ /* 0x000f62000c101d00 */
[----:B------:R-:W-:-:S02]  /*23bc0*/  SEL R0, RZ, 0xffffffff, P1 ;  /* 0xffffffffff007807 */ /* 0x000fc40000800000 */
[----:B------:R-:W-:Y:S02]  /*23bd0*/  LOP3.LUT R12, R13, 0x380, RZ, 0xc0, !PT ;  /* 0x000003800d0c7812 */ /* 0x000fe400078ec0ff */
[----:B------:R-:W-:Y:S02]  /*23be0*/  LOP3.LUT R24, R25, 0x380, RZ, 0xc0, !PT ;  /* 0x0000038019187812 */ /* 0x000fe400078ec0ff */
[----:B------:R-:W-:Y:S01]  /*23bf0*/  LOP3.LUT R28, R29, 0x380, RZ, 0xc0, !PT ;  /* 0x000003801d1c7812 */ /* 0x000fe200078ec0ff */
[----:B------:R-:W-:Y:S01]  /*23c00*/  IMAD.SHL.U32 R83, R0, 0x4, RZ ;  /* 0x0000000400537824 */ /* 0x000fe200078e00ff */
[----:B------:R-:W-:Y:S01]  /*23c10*/  SEL R21, RZ, 0xffffffff, P0 ;  /* 0xffffffffff157807 */ /* 0x000fe20000000000 */
[----:B0-----:R-:W-:Y:S01]  /*23c20*/  @P2 IMAD.HI.U32 R0, R82, R77, RZ ;  /* 0x0000004d52002227 */ /* 0x001fe200078e00ff */
[----:B------:R-:W-:Y:S02]  /*23c30*/  LOP3.LUT R20, R20, 0x2, R3, 0xe2, !PT ;  /* 0x0000000214147812 */ /* 0x000fe400078ee203 */
[----:B------:R-:W-:-:S02]  /*23c40*/  SHF.R.U64 R12, R12, 0x3, RZ ;  /* 0x000000030c0c7819 */ /* 0x000fc400000012ff */
[----:B------:R-:W-:Y:S02]  /*23c50*/  SHF.R.U64 R24, R24, 0x3, RZ ;  /* 0x0000000318187819 */ /* 0x000fe400000012ff */
[----:B------:R-:W-:Y:S01]  /*23c60*/  SHF.R.U64 R28, R28, 0x3, RZ ;  /* 0x000000031c1c7819 */ /* 0x000fe200000012ff */
[----:B------:R-:W-:Y:S01]  /*23c70*/  IMAD.SHL.U32 R78, R21, 0x8, RZ ;  /* 0x00000008154e7824 */ /* 0x000fe200078e00ff */
[----:B------:R-:W-:Y:S01]  /*23c80*/  LOP3.LUT R77, R83, 0x4, R20, 0xe2, !PT ;  /* 0x00000004534d7812 */ /* 0x000fe200078ee214 */
[----:B------:R-:W-:Y:S01]  /*23c90*/  IMAD.MOV.U32 R3, RZ, RZ, R82 ;  /* 0x000000ffff037224 */ /* 0x000fe200078e0052 */
[----:B------:R-:W-:Y:S01]  /*23ca0*/  LOP3.LUT R12, R12, R13, RZ, 0x3c, !PT ;  /* 0x0000000d0c0c7212 */ /* 0x000fe200078e3cff */
[--C-:B------:R-:W-:Y:S01]  /*23cb0*/  IMAD.X R13, RZ, RZ, R5.reuse, P4 ;  /* 0x000000ffff0d7224 */ /* 0x100fe200020e0605 */
[----:B------:R-:W-:Y:S01]  /*23cc0*/  LOP3.LUT R24, R24, R25, RZ, 0x3c, !PT ;  /* 0x0000001918187212 */ /* 0x000fe200078e3cff */
[--C-:B------:R-:W-:Y:S01]  /*23cd0*/  IMAD.X R25, RZ, RZ, R5.reuse, P5 ;  /* 0x000000ffff197224 */ /* 0x100fe200028e0605 */
[----:B------:R-:W-:Y:S01]  /*23ce0*/  LOP3.LUT R28, R28, R29, RZ, 0x3c, !PT ;  /* 0x0000001d1c1c7212 */ /* 0x000fe200078e3cff */
[----:B------:R-:W-:Y:S01]  /*23cf0*/  IMAD.X R29, RZ, RZ, R5, P6 ;  /* 0x000000ffff1d7224 */ /* 0x000fe200030e0605 */
[----:B-1----:R-:W-:Y:S01]  /*23d00*/  @P2 SHF.R.U32.HI R3, RZ, R79, R0 ;  /* 0x0000004fff032219 */ /* 0x002fe20000011600 */
[----:B------:R-:W-:Y:S01]  /*23d10*/  IMAD.U32 R20, RZ, RZ, UR8 ;  /* 0x00000008ff147e24 */ /* 0x000fe2000f8e00ff */
[C---:B------:R-:W-:Y:S01]  /*23d20*/  IADD3 R49, P4, R4.reuse, 0x9000, RZ ;  /* 0x0000900004317810 */ /* 0x040fe20007f9e0ff */
[----:B------:R-:W-:Y:S01]  /*23d30*/  IMAD.U32 R21, RZ, RZ, UR9 ;  /* 0x00000009ff157e24 */ /* 0x000fe2000f8e00ff */
[C---:B------:R-:W-:Y:S01]  /*23d40*/  IADD3 R53, P5, R4.reuse, 0xa000, RZ ;  /* 0x0000a00004357810 */ /* 0x040fe20007fbe0ff */
[----:B------:R-:W-:Y:S01]  /*23d50*/  ULDC.64 UR8, c[0x0][0xbe0] ;  /* 0x0002f80000087ab9 */ /* 0x000fe20000000a00 */
[----:B------:R-:W-:Y:S01]  /*23d60*/  IADD3 R57, P6, R4, 0xb000, RZ ;  /* 0x0000b00004397810 */ /* 0x000fe20007fde0ff */
[----:B------:R-:W5:Y:S01]  /*23d70*/  LD.E.128 R12, desc[UR36][R12.64] ;  /* 0x000000240c0c7980 */ /* 0x000f62000c101d00 */
[----:B------:R-:W-:-:S02]  /*23d80*/  LOP3.LUT R0, R78, 0x8, R77, 0xe2, !PT ;  /* 0x000000084e007812 */ /* 0x000fc400078ee24d */
[--C-:B------:R-:W-:Y:S01]  /*23d90*/  SHF.R.S32.HI R77, RZ, 0x1f, R3.reuse ;  /* 0x0000001fff4d7819 */ /* 0x100fe20000011403 */
[----:B------:R-:W5:Y:S01]  /*23da0*/  LD.E.128 R24, desc[UR36][R24.64] ;  /* 0x0000002418187980 */ /* 0x000f62000c101d00 */
[----:B------:R-:W-:Y:S02]  /*23db0*/  ISETP.GE.AND P0, PT, R153, UR11, PT ;  /* 0x0000000b99007c0c */ /* 0x000fe4000bf06270 */
[----:B------:R-:W-:Y:S01]  /*23dc0*/  LOP3.LUT R48, R49, 0x380, RZ, 0xc0, !PT ;  /* 0x0000038031307812 */ /* 0x000fe200078ec0ff */
[----:B------:R-:W5:Y:S01]  /*23dd0*/  LD.E.128 R28, desc[UR36][R28.64] ;  /* 0x000000241c1c7980 */ /* 0x000f62000c101d00 */
[----:B------:R-:W-:Y:S02]  /*23de0*/  LOP3.LUT R52, R53, 0x380, RZ, 0xc0, !PT ;  /* 0x0000038035347812 */ /* 0x000fe400078ec0ff */
[----:B------:R-:W-:Y:S01]  /*23df0*/  LOP3.LUT R56, R57, 0x380, RZ, 0xc0, !PT ;  /* 0x0000038039387812 */ /* 0x000fe200078ec0ff */
[----:B------:R-:W-:Y:S01]  /*23e00*/  IMAD.MOV R79, RZ, RZ, -R3 ;  /* 0x000000ffff4f7224 */ /* 0x000fe200078e0a03 */
[----:B------:R-:W-:Y:S01]  /*23e10*/  LOP3.LUT R7, R4, 0x380, RZ, 0xc0, !PT ;  /* 0x0000038004077812 */ /* 0x000fe200078ec0ff */
[----:B------:R-:W-:Y:S01]  /*23e20*/  IMAD.U32 R21, RZ, RZ, UR4 ;  /* 0x00000004ff157e24 */ /* 0x000fe2000f8e00ff */
[----:B------:R-:W-:Y:S01]  /*23e30*/  SEL R78, RZ, 0xffffffff, P0 ;  /* 0xffffffffff4e7807 */ /* 0x000fe20000000000 */
[----:B------:R-:W-:Y:S01]  /*23e40*/  IMAD R80, R77, UR8, RZ ;  /* 0x000000084d507c24 */ /* 0x000fe2000f8e02ff */
[----:B------:R-:W-:-:S02]  /*23e50*/  SHF.R.U64 R48, R48, 0x3, RZ ;  /* 0x0000000330307819 */ /* 0x000fc400000012ff */
[----:B------:R-:W-:Y:S02]  /*23e60*/  SHF.R.U64 R52, R52, 0x3, RZ ;  /* 0x0000000334347819 */ /* 0x000fe400000012ff */
[----:B------:R-:W-:Y:S02]  /*23e70*/  SHF.R.U64 R56, R56, 0x3, RZ ;  /* 0x0000000338387819 */ /* 0x000fe400000012ff */
[----:B------:R-:W-:Y:S01]  /*23e80*/  ISETP.GE.AND P0, PT, R152, UR11, PT ;  /* 0x0000000b98007c0c */ /* 0x000fe2000bf06270 */
[----:B------:R-:W-:Y:S01]  /*23e90*/  IMAD R77, R81, R79, R82 ;  /* 0x0000004f514d7224 */ /* 0x000fe200078e0252 */
        /* <DEDUP_REMOVED lines=8> */
[----:B------:R-:W-:Y:S01]  /*23f20*/  SEL R3, RZ, 0xffffffff, P0 ;  /* 0xffffffffff037807 */ /* 0x000fe20000000000 */
[--C-:B------:R-:W-:Y:S01]  /*23f30*/  IMAD.X R53, RZ, RZ, R5.reuse, P5 ;  /* 0x000000ffff357224 */ /* 0x100fe200028e0605 */
[----:B------:R-:W-:Y:S01]  /*23f40*/  LOP3.LUT R4, R7, R4, RZ, 0x3c, !PT ;  /* 0x0000000407047212 */ /* 0x000fe200078e3cff */
[----:B------:R-:W-:-:S02]  /*23f50*/  IMAD.X R57, RZ, RZ, R5, P6 ;  /* 0x000000ffff397224 */ /* 0x000fc400030e0605 */
[----:B------:R-:W-:Y:S01]  /*23f60*/  IMAD.SHL.U32 R83, R78, 0x10, RZ ;  /* 0x000000104e537824 */ /* 0x000fe200078e00ff */
[----:B------:R-:W5:Y:S01]  /*23f70*/  LD.E.128 R48, desc[UR36][R48.64] ;  /* 0x0000002430307980 */ /* 0x000f62000c101d00 */
[----:B------:R-:W-:-:S03]  /*23f80*/  IMAD.SHL.U32 R3, R3, 0x20, RZ ;  /* 0x0000002003037824 */ /* 0x000fc600078e00ff */
[----:B------:R-:W-:Y:S01]  /*23f90*/  LOP3.LUT R0, R83, 0x10, R0, 0xe2, !PT ;  /* 0x0000001053007812 */ /* 0x000fe200078ee200 */
[----:B------:R-:W5:Y:S01]  /*23fa0*/  LD.E.128 R4, desc[UR36][R4.64] ;  /* 0x0000002404047980 */ /* 0x000f62000c101d00 */
[----:B------:R-:W-:-:S03]  /*23fb0*/  SHF.R.S32.HI R78, RZ, 0x1f, R77 ;  /* 0x0000001fff4e7819 */ /* 0x000fc6000001144d */
[----:B------:R-:W5:Y:S01]  /*23fc0*/  LD.E.128 R52, desc[UR36][R52.64] ;  /* 0x0000002434347980 */ /* 0x000f62000c101d00 */
[----:B------:R-:W-:-:S03]  /*23fd0*/  LOP3.LUT R0, R3, 0x20, R0, 0xe2, !PT ;  /* 0x0000002003007812 */ /* 0x000fc600078ee200 */
[----:B------:R-:W5:Y:S01]  /*23fe0*/  LD.E.128 R56, desc[UR36][R56.64] ;  /* 0x0000002438387980 */ /* 0x000f62000c101d00 */
[----:B------:R-:W-:Y:S01]  /*23ff0*/  IMAD.U32 R3, RZ, RZ, UR59 ;  /* 0x0000003bff037e24 */ /* 0x000fe2000f8e00ff */
[----:B------:R-:W-:Y:S01]  /*24000*/  @!PT LDS RZ, [RZ] ;  /* 0x00000000fffff984 */ /* 0x000fe20000000800 */
[----:B------:R-:W-:Y:S01]  /*24010*/  @!PT LDS RZ, [RZ] ;  /* 0x00000000fffff984 */ /* 0x000fe20000000800 */
[----:B------:R-:W-:Y:S01]  /*24020*/  @!PT LDS RZ, [RZ] ;  /* 0x00000000fffff984 */ /* 0x000fe20000000800 */
[----:B------:R-:W-:Y:S01]  /*24030*/  @!PT LDS RZ, [RZ] ;  /* 0x00000000fffff984 */ /* 0x000fe20000000800 */
[----:B------:R0:W-:Y:S06]  /*24040*/  MEMBAR.ALL.CTA ;  /* 0x0000000000007992 */ /* 0x0001ec0000008000 */
[----:B0-----:R-:W0:Y:S01]  /*24050*/  FENCE.VIEW.ASYNC.S ;  /* 0x00000000000073c6 */ /* 0x001e220000000000 */
[----:B------:R-:W-:Y:S01]  /*24060*/  IMAD.IADD R21, R21, 0x1, R79 ;  /* 0x0000000115157824 */ /* 0x000fe200078e024f */
[----:B------:R-:W-:Y:S01]  /*24070*/  ISETP.GE.AND P0, PT, R211, UR11, PT ;  /* 0x0000000bd3007c0c */ /* 0x000fe2000bf06270 */
[----:B------:R-:W-:-:S02]  /*24080*/  IMAD R78, R78, UR8, RZ ;  /* 0x000000084e4e7c24 */ /* 0x000fc4000f8e02ff */
[----:B------:R-:W-:Y:S02]  /*24090*/  IMAD R83, R76, R81, RZ ;  /* 0x000000514c537224 */ /* 0x000fe400078e02ff */
[----:B------:R-:W-:Y:S01]  /*240a0*/  IMAD R82, R3, 0x40, R208 ;  /* 0x0000004003527824 */ /* 0x000fe200078e02d0 */
[----:B------:R-:W-:Y:S01]  /*240b0*/  UIADD3 UR4, UR44, 0x38820, URZ ;  /* 0x000388202c047890 */ /* 0x000fe2000fffe03f */
[C---:B------:R-:W-:Y:S01]  /*240c0*/  IMAD R79, R77.reuse, UR9, R78 ;  /* 0x000000094d4f7c24 */ /* 0x040fe2000f8e024e */
[----:B------:R-:W-:Y:S01]  /*240d0*/  SEL R3, RZ, 0x40, P0 ;  /* 0x00000040ff037807 */ /* 0x000fe20000000000 */
[----:B------:R-:W-:Y:S01]  /*240e0*/  IMAD.WIDE.U32 R20, R77, UR8, R20 ;  /* 0x000000084d147c25 */ /* 0x000fe2000f8e0014 */
[----:B------:R-:W-:Y:S01]  /*240f0*/  ISETP.GE.AND P0, PT, R82, R83, PT ;  /* 0x000000535200720c */ /* 0x000fe20003f06270 */
[----:B------:R-:W-:Y:S01]  /*24100*/  ULDC.64 UR8, c[0x0][0xb80] ;  /* 0x0002e00000087ab9 */ /* 0x000fe20000000a00 */
[----:B------:R-:W-:Y:S01]  /*24110*/  UPRMT UR4, URZ, 0x654, UR4 ;  /* 0x000006543f047896 */ /* 0x000fe20008000004 */
[----:B------:R-:W-:Y:S01]  /*24120*/  IMAD.IADD R21, R21, 0x1, R79 ;  /* 0x0000000115157824 */ /* 0x000fe200078e024f */
[----:B------:R-:W-:-:S02]  /*24130*/  LEA R80, P2, R20, UR8, 0x1 ;  /* 0x0000000814507c11 */ /* 0x000fc4000f8408ff */
[----:B------:R-:W-:Y:S02]  /*24140*/  ISETP.GE.AND P1, PT, R210, UR11, PT ;  /* 0x0000000bd2007c0c */ /* 0x000fe4000bf26270 */
[----:B------:R-:W-:Y:S02]  /*24150*/  LEA.HI.X R81, R20, UR9, R21, 0x1, P2 ;  /* 0x0000000914517c11 */ /* 0x000fe400090f0c15 */
[----:B------:R-:W-:Y:S01]  /*24160*/  LOP3.LUT R0, R0, R3, RZ, 0xfc, !PT ;  /* 0x0000000300007212 */ /* 0x000fe200078efcff */
[----:B0-----:R0:W1:Y:S01]  /*24170*/  SHFL.IDX PT, R20, R80, RZ, 0x181f ;  /* 0x00181fff50147589 */ /* 0x00106200000e0000 */
[----:B------:R-:W-:Y:S01]  /*24180*/  SEL R3, RZ, 0x80, P1 ;  /* 0x00000080ff037807 */ /* 0x000fe20000800000 */
[----:B------:R-:W-:Y:S02]  /*24190*/  SYNCS.ARRIVE.TRANS64.RED.A1T0 RZ, [UR4], RZ ;  /* 0x000000ffffff79a7 */ /* 0x000fe40008100404 */
[----:B------:R0:W2:Y:S01]  /*241a0*/  SHFL.IDX PT, R21, R81, RZ, 0x181f ;  /* 0x00181fff51157589 */ /* 0x0000a200000e0000 */
[----:B------:R-:W-:Y:S01]  /*241b0*/  LOP3.LUT R3, R0, R3, RZ, 0xfc, !PT ;  /* 0x0000000300037212 */ /* 0x000fe200078efcff */
[----:B------:R-:W-:Y:S06]  /*241c0*/  @P0 BRA `(.L_x_6407) ;  /* 0x00000000007c0947 */ /* 0x000fec0003800000 */
[----:B------:R-:W-:Y:S02]  /*241d0*/  ISETP.GE.AND P1, PT, R156, UR11, PT ;  /* 0x0000000b9c007c0c */ /* 0x000fe4000bf26270 */
[----:B------:R-:W-:Y:S02]  /*241e0*/  ISETP.GE.AND P0, PT, R19, UR11, PT ;  /* 0x0000000b13007c0c */ /* 0x000fe4000bf06270 */
[----:B------:R-:W-:Y:S02]  /*241f0*/  ISETP.GE.AND P5, PT, R155, UR11, PT ;  /* 0x0000000b9b007c0c */ /* 0x000fe4000bfa6270 */
[----:B------:R-:W-:-:S07]  /*24200*/  ISETP.GE.AND P3, PT, R154, UR11, PT ;  /* 0x0000000b9a007c0c */ /* 0x000fce000bf66270 */
[C---:B-1----:R-:W-:Y:S02]  /*24210*/  @!P1 LEA R76, P2, R156.reuse, R20, 0x1 ;  /* 0x000000149c4c9211 */ /* 0x042fe400078408ff */
[----:B--2---:R-:W-:Y:S02]  /*24220*/  @!P0 IMAD.WIDE R78, R19, 0x2, R20 ;  /* 0x00000002134e8825 */ /* 0x004fe400078e0214 */
[----:B------:R-:W-:Y:S02]  /*24230*/  @!P1 LEA.HI.X R77, R156, R21, R90, 0x1, P2 ;  /* 0x000000159c4d9211 */ /* 0x000fe400010f0c5a */
[----:B------:R-:W-:Y:S01]  /*24240*/  ISETP.GE.AND P2, PT, R153, UR11, PT ;  /* 0x0000000b99007c0c */ /* 0x000fe2000bf46270 */
[----:B-----5:R1:W-:Y:S01]  /*24250*/  @!P0 ST.E.128 desc[UR36][R78.64], R4 ;  /* 0x000000044e008985 */ /* 0x0203e2000c101d24 */
[----:B------:R-:W-:-:S03]  /*24260*/  LOP3.LUT P0, RZ, R0, 0x40, RZ, 0xc0, !PT ;  /* 0x0000004000ff7812 */ /* 0x000fc6000780c0ff */
[----:B------:R2:W-:Y:S01]  /*24270*/  @!P1 ST.E.128 desc[UR36][R76.64], R12 ;  /* 0x0000000c4c009985 */ /* 0x0005e2000c101d24 */
[----:B------:R-:W-:Y:S02]  /*24280*/  ISETP.GE.AND P1, PT, R152, UR11, PT ;  /* 0x0000000b98007c0c */ /* 0x000fe4000bf26270 */
[CC--:B-1----:R-:W-:Y:S02]  /*24290*/  @!P5 LEA R4, P4, R155.reuse, R20.reuse, 0x1 ;  /* 0x000000149b04d211 */ /* 0x0c2fe400078808ff */
[CC--:B------:R-:W-:Y:S02]  /*242a0*/  @!P3 LEA R6, P6, R154.reuse, R20.reuse, 0x1 ;  /* 0x000000149a06b211 */ /* 0x0c0fe400078c08ff */
[-C--:B------:R-:W-:Y:S02]  /*242b0*/  @!P5 LEA.HI.X R5, R155, R21.reuse, R89, 0x1, P4 ;  /* 0x000000159b05d211 */ /* 0x080fe400020f0c59 */
[----:B------:R-:W-:Y:S02]  /*242c0*/  LOP3.LUT P4, RZ, R3, 0x80, RZ, 0xc0, !PT ;  /* 0x0000008003ff7812 */ /* 0x000fe4000788c0ff */
[----:B------:R-:W-:Y:S01]  /*242d0*/  @!P3 LEA.HI.X R7, R154, R21, R88, 0x1, P6 ;  /* 0x000000159a07b211 */ /* 0x000fe200030f0c58 */
[----:B------:R1:W-:Y:S02]  /*242e0*/  @!P5 ST.E.128 desc[UR36][R4.64], R28 ;  /* 0x0000001c0400d985 */ /* 0x0003e4000c101d24 */
[----:B--2---:R-:W-:-:S02]  /*242f0*/  @!P1 LEA R12, P6, R152, R20, 0x1 ;  /* 0x00000014980c9211 */ /* 0x004fc400078c08ff */
[----:B------:R2:W-:Y:S02]  /*24300*/  @!P3 ST.E.128 desc[UR36][R6.64], R36 ;  /* 0x000000240600b985 */ /* 0x0005e4000c101d24 */
[-C--:B------:R-:W-:Y:S02]  /*24310*/  @!P1 LEA.HI.X R13, R152, R21.reuse, R86, 0x1, P6 ;  /* 0x00000015980d9211 */ /* 0x080fe400030f0c56 */
[-C--:B-1----:R-:W-:Y:S02]  /*24320*/  @!P2 LEA R4, P5, R153, R20.reuse, 0x1 ;  /* 0x000000149904a211 */ /* 0x082fe400078a08ff */
[-C--:B--2---:R-:W-:Y:S02]  /*24330*/  @P0 LEA R6, P3, R211, R20.reuse, 0x1 ;  /* 0x00000014d3060211 */ /* 0x084fe400078608ff */
        /* <DEDUP_REMOVED lines=8> */
.L_x_6407:
[----:B------:R-:W-:Y:S05]  /*243c0*/  BSYNC B1 ;  /* 0x0000000000017941 */ /* 0x000fea0003800000 */
.L_x_6406:
        /* <DEDUP_REMOVED lines=9> */
[----:B------:R-:W-:-:S05]  /*24460*/  ISETP.GE.AND P1, PT, R153, UR11, PT ;  /* 0x0000000b99007c0c */ /* 0x000fca000bf26270 */
[----:B0---4-:R-:W-:Y:S02]  /*24470*/  @!P0 IMAD.WIDE R6, R19, 0x2, R4 ;  /* 0x0000000213068825 */ /* 0x011fe400078e0204 */
[-C--:B------:R-:W-:Y:S02]  /*24480*/  @!P5 LEA R14, P4, R156, R4.reuse, 0x1 ;  /* 0x000000049c0ed211 */ /* 0x080fe400078808ff */
[----:B------:R-:W-:Y:S01]  /*24490*/  @!P3 LEA R12, P6, R155, R4, 0x1 ;  /* 0x000000049b0cb211 */ /* 0x000fe200078c08ff */
[----:B------:R0:W-:Y:S01]  /*244a0*/  @!P0 ST.E.128 desc[UR36][R6.64], R8 ;  /* 0x0000000806008985 */ /* 0x0001e2000c101d24 */
[----:B------:R-:W-:Y:S02]  /*244b0*/  ISETP.GE.AND P0, PT, R152, UR11, PT ;  /* 0x0000000b98007c0c */ /* 0x000fe4000bf06270 */
[----:B------:R-:W-:Y:S02]  /*244c0*/  @!P5 LEA.HI.X R15, R156, R5, R90, 0x1, P4 ;  /* 0x000000059c0fd211 */ /* 0x000fe400020f0c5a */
[----:B------:R-:W-:-:S02]  /*244d0*/  LOP3.LUT P4, RZ, R0, 0x40, RZ, 0xc0, !PT ;  /* 0x0000004000ff7812 */ /* 0x000fc4000788c0ff */
[----:B------:R-:W-:Y:S01]  /*244e0*/  @!P3 LEA.HI.X R13, R155, R5, R89, 0x1, P6 ;  /* 0x000000059b0db211 */ /* 0x000fe200030f0c59 */
[----:B------:R3:W-:Y:S01]  /*244f0*/  @!P5 ST.E.128 desc[UR36][R14.64], R24 ;  /* 0x000000180e00d985 */ /* 0x0007e2000c101d24 */
[----:B-1----:R-:W-:-:S03]  /*24500*/  @!P2 LEA R20, P5, R154, R4, 0x1 ;  /* 0x000000049a14a211 */ /* 0x002fc600078a08ff */
[----:B------:R3:W-:Y:S01]  /*24510*/  @!P3 ST.E.128 desc[UR36][R12.64], R32 ;  /* 0x000000200c00b985 */ /* 0x0007e2000c101d24 */
[----:B--2---:R-:W-:Y:S02]  /*24520*/  @!P2 LEA.HI.X R21, R154, R5, R88, 0x1, P5 ;  /* 0x000000059a15a211 */ /* 0x004fe400028f0c58 */
[----:B0-----:R-:W-:-:S03]  /*24530*/  @!P1 LEA R6, P6, R153, R4, 0x1 ;  /* 0x0000000499069211 */ /* 0x001fc600078c08ff */
[----:B------:R3:W-:Y:S01]  /*24540*/  @!P2 ST.E.128 desc[UR36][R20.64], R40 ;  /* 0x000000281400a985 */ /* 0x0007e2000c101d24 */
[CC--:B------:R-:W-:Y:S02]  /*24550*/  @!P0 LEA R8, P3, R152.reuse, R4.reuse, 0x1 ;  /* 0x0000000498088211 */ /* 0x0c0fe400078608ff */
[----:B------:R-:W-:Y:S02]  /*24560*/  @P4 LEA R10, P5, R211, R4, 0x1 ;  /* 0x00000004d30a4211 */ /* 0x000fe400078a08ff */
[-C--:B------:R-:W-:Y:S02]  /*24570*/  @!P1 LEA.HI.X R7, R153, R5.reuse, R87, 0x1, P6 ;  /* 0x0000000599079211 */ /* 0x080fe400030f0c57 */
[-C--:B------:R-:W-:Y:S02]  /*24580*/  @!P0 LEA.HI.X R9, R152, R5.reuse, R86, 0x1, P3 ;  /* 0x0000000598098211 */ /* 0x080fe400018f0c56 */
[----:B------:R-:W-:Y:S01]  /*24590*/  @P4 LEA.HI.X R11, R211, R5, R85, 0x1, P5 ;  /* 0x00000005d30b4211 */ /* 0x000fe200028f0c55 */
        /* <DEDUP_REMOVED lines=9> */
.L_x_6405:
[----:B------:R-:W2:Y:S01]  /*24630*/  LDL R0, [R1+0x438] ;  /* 0x0004380001007983 */ /* 0x000ea20000100800 */
[----:B------:R-:W3:Y:S01]  /*24640*/  LDC R21, c[0x0][0xce8] ;  /* 0x00033a00ff157b82 */ /* 0x000ee20000000800 */
[----:B------:R-:W-:Y:S01]  /*24650*/  ULDC.64 UR12, c[0x0][0xc08] ;  /* 0x00030200000c7ab9 */ /* 0x000fe20000000a00 */
[----:B0-----:R-:W-:Y:S01]  /*24660*/  IMAD.U32 R4, RZ, RZ, UR59 ;  /* 0x0000003bff047e24 */ /* 0x001fe2000f8e00ff */
[----:B------:R-:W-:Y:S01]  /*24670*/  UIMAD UR9, UR26, UR12, URZ ;  /* 0x0000000c1a0972a4 */ /* 0x000fe2000f8e023f */
[----:B------:R-:W-:Y:S01]  /*24680*/  BSSY B1, `(.L_x_6409) ;  /* 0x00000e6000017945 */ /* 0x000fe20003800000 */
[----:B------:R-:W-:Y:S01]  /*24690*/  UIMAD.WIDE.U32 UR10, UR4, UR12, URZ ;  /* 0x0000000c040a72a5 */ /* 0x000fe2000f8e003f */
[----:B------:R-:W-:Y:S01]  /*246a0*/  SHF.R.S32.HI R26, RZ, 0x1f, R194 ;  /* 0x0000001fff1a7819 */ /* 0x000fe200000114c2 */
[----:B------:R-:W-:Y:S01]  /*246b0*/  UIMAD UR9, UR4, UR13, UR9 ;  /* 0x0000000d040972a4 */ /* 0x000fe2000f8e0209 */
[----:B------:R-:W-:Y:S01]  /*246c0*/  SHF.R.S32.HI R27, RZ, 0x1f, R195 ;  /* 0x0000001fff1b7819 */ /* 0x000fe200000114c3 */
[----:B------:R-:W-:Y:S01]  /*246d0*/  USHF.R.S32.HI UR4, URZ, 0x1f, UR14 ;  /* 0x0000001f3f047899 */ /* 0x000fe2000801140e */
[----:B------:R-:W-:Y:S01]  /*246e0*/  SHF.R.S32.HI R28, RZ, 0x1f, R196 ;  /* 0x0000001fff1c7819 */ /* 0x000fe200000114c4 */
[----:B------:R-:W-:Y:S01]  /*246f0*/  UIADD3 UR11, UR11, UR9, URZ ;  /* 0x000000090b0b7290 */ /* 0x000fe2000fffe03f */
[----:B------:R-:W-:Y:S01]  /*24700*/  SHF.R.S32.HI R29, RZ, 0x1f, R197 ;  /* 0x0000001fff1d7819 */ /* 0x000fe200000114c5 */
[----:B------:R-:W-:Y:S01]  /*24710*/  ULDC.64 UR12, c[0x0][0xc38] ;  /* 0x00030e00000c7ab9 */ /* 0x000fe20000000a00 */
[----:B------:R-:W-:Y:S01]  /*24720*/  SHF.R.S32.HI R30, RZ, 0x1f, R198 ;  /* 0x0000001fff1e7819 */ /* 0x000fe200000114c6 */
[----:B------:R-:W-:Y:S01]  /*24730*/  UIMAD.WIDE.U32 UR10, UR8, UR12, UR10 ;  /* 0x0000000c080a72a5 */ /* 0x000fe2000f8e000a */
[----:B------:R-:W-:-:S02]  /*24740*/  SHF.R.S32.HI R31, RZ, 0x1f, R199 ;  /* 0x0000001fff1f7819 */ /* 0x000fc400000114c7 */
[----:B------:R-:W-:Y:S01]  /*24750*/  SHF.R.S32.HI R32, RZ, 0x1f, R200 ;  /* 0x0000001fff207819 */ /* 0x000fe200000114c8 */
[----:B------:R-:W-:Y:S01]  /*24760*/  UIMAD UR9, UR8, UR13, UR11 ;  /* 0x0000000d080972a4 */ /* 0x000fe2000f8e020b */
[----:B------:R-:W-:Y:S02]  /*24770*/  SHF.R.S32.HI R33, RZ, 0x1f, R201 ;  /* 0x0000001fff217819 */ /* 0x000fe400000114c9 */
[----:B------:R-:W-:Y:S01]  /*24780*/  ULDC.64 UR12, c[0x0][0xc40] ;  /* 0x00031000000c7ab9 */ /* 0x000fe20000000a00 */
[----:B------:R-:W-:Y:S01]  /*24790*/  UMOV UR8, UR10 ;  /* 0x0000000a00087c82 */ /* 0x000fe20008000000 */
[----:B---3--:R-:W-:Y:S01]  /*247a0*/  ISETP.NE.AND P0, PT, R21, 0x1, PT ;  /* 0x000000011500780c */ /* 0x008fe20003f05270 */
[----:B------:R-:W-:Y:S01]  /*247b0*/  UIMAD UR4, UR4, UR12, URZ ;  /* 0x0000000c040472a4 */ /* 0x000fe2000f8e023f */
[----:B------:R-:W-:Y:S01]  /*247c0*/  SHF.R.S32.HI R34, RZ, 0x1f, R202 ;  /* 0x0000001fff227819 */ /* 0x000fe200000114ca */
[----:B------:R-:W-:Y:S01]  /*247d0*/  UIMAD.WIDE.U32 UR8, UR14, UR12, UR8 ;  /* 0x0000000c0e0872a5 */ /* 0x000fe2000f8e0008 */
[----:B------:R-:W-:Y:S01]  /*247e0*/  SHF.R.S32.HI R35, RZ, 0x1f, R203 ;  /* 0x0000001fff237819 */ /* 0x000fe200000114cb */
[----:B------:R-:W-:Y:S01]  /*247f0*/  UIMAD UR4, UR14, UR13, UR4 ;  /* 0x0000000d0e0472a4 */ /* 0x000fe2000f8e0204 */
[----:B------:R-:W-:Y:S01]  /*24800*/  SHF.R.S32.HI R36, RZ, 0x1f, R204 ;  /* 0x0000001fff247819 */ /* 0x000fe200000114cc */
[----:B------:R-:W-:Y:S01]  /*24810*/  ULDC.64 UR10, c[0x0][0xc48] ;  /* 0x00031200000a7ab9 */ /* 0x000fe20000000a00 */
[----:B------:R-:W-:Y:S01]  /*24820*/  SHF.R.S32.HI R37, RZ, 0x1f, R205 ;  /* 0x0000001fff257819 */ /* 0x000fe200000114cd */
[----:B------:R-:W-:Y:S01]  /*24830*/  UIADD3 UR9, UR9, UR4, URZ ;  /* 0x0000000409097290 */ /* 0x000fe2000fffe03f */
[----:B------:R-:W-:Y:S01]  /*24840*/  SHF.R.S32.HI R38, RZ, 0x1f, R206 ;  /* 0x0000001fff267819 */ /* 0x000fe200000114ce */
[----:B------:R-:W-:Y:S01]  /*24850*/  UIADD3 UR4, UR44, 0x38820, URZ ;  /* 0x000388202c047890 */ /* 0x000fe2000fffe03f */
[----:B------:R-:W-:Y:S01]  /*24860*/  SHF.R.S32.HI R39, RZ, 0x1f, R207 ;  /* 0x0000001fff277819 */ /* 0x000fe200000114cf */
[----:B-1----:R-:W0:Y:S01]  /*24870*/  @P0 LDC R3, c[0x0][0xcec] ;  /* 0x00033b00ff030b82 */ /* 0x002e220000000800 */
[----:B------:R-:W-:Y:S01]  /*24880*/  UIMAD.WIDE.U32 UR8, UR61, UR10, UR8 ;  /* 0x0000000a3d0872a5 */ /* 0x000fe2000f8e0008 */
[----:B------:R-:W-:Y:S01]  /*24890*/  SHF.R.S32.HI R40, RZ, 0x1f, R23 ;  /* 0x0000001fff287819 */ /* 0x000fe20000011417 */
[----:B------:R-:W-:-:S02]  /*248a0*/  UPRMT UR4, URZ, 0x654, UR4 ;  /* 0x000006543f047896 */ /* 0x000fc40008000004 */
[----:B------:R-:W-:-:S03]  /*248b0*/  UIMAD UR61, UR61, UR11, UR9 ;  /* 0x0000000b3d3d72a4 */ /* 0x000fc6000f8e0209 */
[----:B------:R-:W1:Y:S01]  /*248c0*/  @P0 LDC R5, c[0x0][0xcf0] ;  /* 0x00033c00ff050b82 */ /* 0x000e620000000800 */
[----:B------:R-:W-:-:S03]  /*248d0*/  ULDC.64 UR10, c[0x0][0xc30] ;  /* 0x00030c00000a7ab9 */ /* 0x000fc60000000a00 */
[----:B------:R-:W-:Y:S01]  /*248e0*/  SYNCS.ARRIVE.TRANS64.RED.A1T0 RZ, [UR4], RZ ;  /* 0x000000ffffff79a7 */ /* 0x000fe20008100404 */
[----:B--2---:R-:W-:-:S04]  /*248f0*/  IMAD R4, R4, 0x40, R0 ;  /* 0x0000004004047824 */ /* 0x004fc800078e0200 */
[----:B0-----:R-:W-:-:S04]  /*24900*/  @P0 IMAD.HI.U32 R0, R4, R3, RZ ;  /* 0x0000000304000227 */ /* 0x001fc800078e00ff */
[----:B------:R-:W-:Y:S01]  /*24910*/  IMAD.MOV.U32 R3, RZ, RZ, R4 ;  /* 0x000000ffff037224 */ /* 0x000fe200078e0004 */
[----:B-1----:R-:W-:Y:S01]  /*24920*/  @P0 SHF.R.U32.HI R3, RZ, R5, R0 ;  /* 0x00000005ff030219 */ /* 0x002fe20000011600 */
[----:B------:R-:W-:Y:S02]  /*24930*/  IMAD.U32 R5, RZ, RZ, UR9 ;  /* 0x00000009ff057e24 */ /* 0x000fe4000f8e00ff */
[----:B------:R-:W-:Y:S01]  /*24940*/  IMAD.U32 R5, RZ, RZ, UR61 ;  /* 0x0000003dff057e24 */ /* 0x000fe2000f8e00ff */
[--C-:B------:R-:W-:Y:S01]  /*24950*/  SHF.R.S32.HI R0, RZ, 0x1f, R3.reuse ;  /* 0x0000001fff007819 */ /* 0x100fe20000011403 */
[----:B------:R-:W-:-:S04]  /*24960*/  IMAD.MOV R7, RZ, RZ, -R3 ;  /* 0x000000ffff077224 */ /* 0x000fc800078e0a03 */
[----:B------:R-:W-:Y:S02]  /*24970*/  IMAD R7, R21, R7, R4 ;  /* 0x0000000715077224 */ /* 0x000fe400078e0204 */
[----:B------:R-:W-:Y:S02]  /*24980*/  IMAD R0, R0, UR10, RZ ;  /* 0x0000000a00007c24 */ /* 0x000fe4000f8e02ff */
[----:B------:R-:W-:Y:S01]  /*24990*/  IMAD.U32 R4, RZ, RZ, UR8 ;  /* 0x00000008ff047e24 */ /* 0x000fe2000f8e00ff */
[----:B------:R-:W-:Y:S01]  /*249a0*/  ULDC.64 UR8, c[0x0][0xc28] ;  /* 0x00030a0000087ab9 */ /* 0x000fe20000000a00 */
[C---:B------:R-:W-:Y:S01]  /*249b0*/  IMAD R9, R3.reuse, UR11, R0 ;  /* 0x0000000b03097c24 */ /* 0x040fe2000f8e0200 */
[----:B------:R-:W-:Y:S01]  /*249c0*/  SHF.R.S32.HI R0, RZ, 0x1f, R7 ;  /* 0x0000001fff007819 */ /* 0x000fe20000011407 */
[----:B------:R-:W-:-:S04]  /*249d0*/  IMAD.WIDE.U32 R4, R3, UR10, R4 ;  /* 0x0000000a03047c25 */ /* 0x000fc8000f8e0004 */
[----:B------:R-:W-:Y:S02]  /*249e0*/  IMAD.IADD R5, R5, 0x1, R9 ;  /* 0x0000000105057824 */ /* 0x000fe400078e0209 */
[----:B------:R-:W-:Y:S02]  /*249f0*/  IMAD.U32 R9, RZ, RZ, UR59 ;  /* 0x0000003bff097e24 */ /* 0x000fe4000f8e00ff */
[----:B------:R-:W-:Y:S02]  /*24a00*/  IMAD R0, R0, UR8, RZ ;  /* 0x0000000800007c24 */ /* 0x000fe4000f8e02ff */
[----:B------:R-:W-:Y:S02]  /*24a10*/  IMAD R21, R76, R21, RZ ;  /* 0x000000154c157224 */ /* 0x000fe400078e02ff */
[----:B------:R-:W-:Y:S02]  /*24a20*/  IMAD R20, R9, 0x40, R22 ;  /* 0x0000004009147824 */ /* 0x000fe400078e0216 */
[----:B------:R-:W-:-:S02]  /*24a30*/  IMAD R3, R7, UR9, R0 ;  /* 0x0000000907037c24 */ /* 0x000fc4000f8e0200 */
[----:B------:R-:W-:Y:S01]  /*24a40*/  IMAD.WIDE.U32 R4, R7, UR8, R4 ;  /* 0x0000000807047c25 */ /* 0x000fe2000f8e0004 */
[----:B------:R-:W-:Y:S01]  /*24a50*/  ISETP.GE.AND P0, PT, R20, R21, PT ;  /* 0x000000151400720c */ /* 0x000fe20003f06270 */
[----:B------:R-:W-:Y:S02]  /*24a60*/  ULDC.64 UR8, c[0x0][0xc00] ;  /* 0x0003000000087ab9 */ /* 0x000fe40000000a00 */
[----:B------:R-:W-:Y:S01]  /*24a70*/  IMAD.IADD R5, R5, 0x1, R3 ;  /* 0x0000000105057824 */ /* 0x000fe200078e0203 */
[----:B------:R-:W-:-:S04]  /*24a80*/  LEA R3, P1, R4, UR8, 0x2 ;  /* 0x0000000804037c11 */ /* 0x000fc8000f8210ff */
[----:B------:R-:W-:Y:S01]  /*24a90*/  LEA.HI.X R0, R4, UR9, R5, 0x2, P1 ;  /* 0x0000000904007c11 */ /* 0x000fe200088f1405 */
[----:B------:R0:W1:Y:S04]  /*24aa0*/  SHFL.IDX PT, R25, R3, RZ, 0x1c1f ;  /* 0x001c1fff03197589 */ /* 0x00006800000e0000 */
[----:B------:R0:W2:Y:S01]  /*24ab0*/  SHFL.IDX PT, R24, R0, RZ, 0x1c1f ;  /* 0x001c1fff00187589 */ /* 0x0000a200000e0000 */
[----:B------:R-:W-:Y:S05]  /*24ac0*/  @P0 BRA `(.L_x_6410) ;  /* 0x0000000800840947 */ /* 0x000fea0003800000 */
[----:B------:R-:W-:Y:S02]  /*24ad0*/  ULDC UR4, c[0x0][0xbc8] ;  /* 0x0002f20000047ab9 */ /* 0x000fe40000000800 */
[----:B------:R-:W-:-:S13]  /*24ae0*/  ISETP.GE.AND P0, PT, R23, UR4, PT ;  /* 0x0000000417007c0c */ /* 0x000fda000bf06270 */
[----:B------:R-:W3:Y:S01]  /*24af0*/  @!P0 LDL.64 R14, [R1+0x210] ;  /* 0x00021000010e8983 */ /* 0x000ee20000100a00 */
[----:B------:R-:W-:Y:S02]  /*24b00*/  ISETP.GE.AND P1, PT, R207, UR4, PT ;  /* 0x00000004cf007c0c */ /* 0x000fe4000bf26270 */
[----:B-1----:R-:W-:-:S04]  /*24b10*/  @!P0 LEA R8, P2, R23, R25, 0x2 ;  /* 0x0000001917088211 */ /* 0x002fc800078410ff */
[----:B--2---:R-:W-:-:S05]  /*24b20*/  @!P0 LEA.HI.X R9, R23, R24, R40, 0x2, P2 ;  /* 0x0000001817098211 */ /* 0x004fca00010f1428 */
[----:B---3--:R1:W-:Y:S04]  /*24b30*/  @!P0 ST.E.64 desc[UR36][R8.64], R14 ;  /* 0x0000000e08008985 */ /* 0x0083e8000c101b24 */
[----:B------:R-:W2:Y:S01]  /*24b40*/  @!P1 LDL.64 R4, [R1+0x220] ;  /* 0x0002200001049983 */ /* 0x000ea20000100a00 */
[----:B------:R-:W-:Y:S02]  /*24b50*/  ISETP.GE.AND P0, PT, R206, UR4, PT ;  /* 0x00000004ce007c0c */ /* 0x000fe4000bf06270 */
[----:B------:R-:W-:-:S04]  /*24b60*/  @!P1 LEA R10, P2, R207, R25, 0x2 ;  /* 0x00000019cf0a9211 */ /* 0x000fc800078410ff */
[----:B------:R-:W-:-:S05]  /*24b70*/  @!P1 LEA.HI.X R11, R207, R24, R39, 0x2, P2 ;  /* 0x00000018cf0b9211 */ /* 0x000fca00010f1427 */
[----:B--2---:R2:W-:Y:S04]  /*24b80*/  @!P1 ST.E.64 desc[UR36][R10.64], R4 ;  /* 0x000000040a009985 */ /* 0x0045e8000c101b24 */
[----:B------:R-:W3:Y:S01]  /*24b90*/  @!P0 LDL.64 R6, [R1+0x230] ;  /* 0x0002300001068983 */ /* 0x000ee20000100a00 */
[----:B------:R-:W-:Y:S02]  /*24ba0*/  ISETP.GE.AND P1, PT, R205, UR4, PT ;  /* 0x00000004cd007c0c */ /* 0x000fe4000bf26270 */
[----:B------:R-:W-:-:S04]  /*24bb0*/  @!P0 LEA R12, P2, R206, R25, 0x2 ;  /* 0x00000019ce0c8211 */ /* 0x000fc800078410ff */
[----:B------:R-:W-:-:S05]  /*24bc0*/  @!P0 LEA.HI.X R13, R206, R24, R38, 0x2, P2 ;  /* 0x00000018ce0d8211 */ /* 0x000fca00010f1426 */
[----:B---3--:R3:W-:Y:S04]  /*24bd0*/  @!P0 ST.E.64 desc[UR36][R12.64], R6 ;  /* 0x000000060c008985 */ /* 0x0087e8000c101b24 */
[----:B-1----:R-:W4:Y:S01]  /*24be0*/  @!P1 LDL.64 R8, [R1+0x240] ;  /* 0x0002400001089983 */ /* 0x002f220000100a00 */
[----:B------:R-:W-:Y:S02]  /*24bf0*/  ISETP.GE.AND P0, PT, R204, UR4, PT ;  /* 0x00000004cc007c0c */ /* 0x000fe4000bf06270 */
[----:B------:R-:W-:-:S04]  /*24c00*/  @!P1 LEA R14, P2, R205, R25, 0x2 ;  /* 0x00000019cd0e9211 */ /* 0x000fc800078410ff */
[----:B------:R-:W-:-:S05]  /*24c10*/  @!P1 LEA.HI.X R15, R205, R24, R37, 0x2, P2 ;  /* 0x00000018cd0f9211 */ /* 0x000fca00010f1425 */
[----:B----4-:R1:W-:Y:S04]  /*24c20*/  @!P1 ST.E.64 desc[UR36][R14.64], R8 ;  /* 0x000000080e009985 */ /* 0x0103e8000c101b24 */
[----:B--2---:R-:W2:Y:S01]  /*24c30*/  @!P0 LDL.64 R4, [R1+0x250] ;  /* 0x0002500001048983 */ /* 0x004ea20000100a00 */
[----:B------:R-:W-:Y:S02]  /*24c40*/  ISETP.GE.AND P1, PT, R203, UR4, PT ;  /* 0x00000004cb007c0c */ /* 0x000fe4000bf26270 */
[----:B------:R-:W-:-:S04]  /*24c50*/  @!P0 LEA R10, P2, R204, R25, 0x2 ;  /* 0x00000019cc0a8211 */ /* 0x000fc800078410ff */
[----:B------:R-:W-:-:S05]  /*24c60*/  @!P0 LEA.HI.X R11, R204, R24, R36, 0x2, P2 ;  /* 0x00000018cc0b8211 */ /* 0x000fca00010f1424 */
[----:B--2---:R2:W-:Y:S04]  /*24c70*/  @!P0 ST.E.64 desc[UR36][R10.64], R4 ;  /* 0x000000040a008985 */ /* 0x0045e8000c101b24 */
[----:B---3--:R-:W3:Y:S01]  /*24c80*/  @!P1 LDL.64 R6, [R1+0x260] ;  /* 0x0002600001069983 */ /* 0x008ee20000100a00 */
        /* <DEDUP_REMOVED lines=130> */
[----:B------:R-:W-:-:S04]  /*254b0*/  @!P1 LEA R10, P0, R158, R25, 0x2 ;  /* 0x000000199e0a9211 */ /* 0x000fc800078010ff */
[----:B------:R-:W-:-:S05]  /*254c0*/  @!P1 LEA.HI.X R11, R158, R24, R213, 0x2, P0 ;  /* 0x000000189e0b9211 */ /* 0x000fca00000f14d5 */
[----:B--2---:R3:W-:Y:S04]  /*254d0*/  @!P1 ST.E.64 desc[UR36][R10.64], R4 ;  /* 0x000000040a009985 */ /* 0x0047e8000c101b24 */
.L_x_6410:
[----:B------:R-:W-:Y:S05]  /*254e0*/  BSYNC B1 ;  /* 0x0000000000017941 */ /* 0x000fea0003800000 */
.L_x_6409:
[----:B------:R-:W-:Y:S01]  /*254f0*/  VIADD R20, R20, 0x8 ;  /* 0x0000000814147836 */ /* 0x000fe20000000000 */
[----:B0-----:R-:W0:Y:S04]  /*25500*/  SHFL.IDX PT, R0, R0, 0x1, 0x1c1f ;  /* 0x003c1f0000007f89 */ /* 0x001e2800000e0000 */
[----:B------:R-:W-:Y:S01]  /*25510*/  ISETP.GE.AND P0, PT, R20, R21, PT ;  /* 0x000000151400720c */ /* 0x000fe20003f06270 */
[----:B------:R-:W4:-:S12]  /*25520*/  SHFL.IDX PT, R3, R3, 0x1, 0x1c1f ;  /* 0x003c1f0003037f89 */ /* 0x000f1800000e0000 */
[----:B------:R-:W-:Y:S05]  /*25530*/  @P0 BRA `(.L_x_6408) ;  /* 0x00000018008c0947 */ /* 0x000fea0003800000 */
[----:B------:R-:W5:Y:S02]  /*25540*/  LDC R20, c[0x0][0xbc8] ;  /* 0x0002f200ff147b82 */ /* 0x000f640000000800 */
[----:B-----5:R-:W-:-:S13]  /*25550*/  ISETP.GE.AND P1, PT, R23, R20, PT ;  /* 0x000000141700720c */ /* 0x020fda0003f26270 */
[----:B---3--:R-:W3:Y:S01]  /*25560*/  @!P1 LDL.64 R14, [R1+0x218] ;  /* 0x00021800010e9983 */ /* 0x008ee20000100a00 */
[----:B------:R-:W-:Y:S02]  /*25570*/  ISETP.GE.AND P2, PT, R207, R20, PT ;  /* 0x00000014cf00720c */ /* 0x000fe40003f46270 */
[----:B----4-:R-:W-:-:S04]  /*25580*/  @!P1 LEA R8, P0, R23, R3, 0x2 ;  /* 0x0000000317089211 */ /* 0x010fc800078010ff */
[----:B0-----:R-:W-:-:S05]  /*25590*/  @!P1 LEA.HI.X R9, R23, R0, R40, 0x2, P0 ;  /* 0x0000000017099211 */ /* 0x001fca00000f1428 */
[----:B---3--:R0:W-:Y:S04]  /*255a0*/  @!P1 ST.E.64 desc[UR36][R8.64], R14 ;  /* 0x0000000e08009985 */ /* 0x0081e8000c101b24 */
[----:B------:R-:W3:Y:S01]  /*255b0*/  @!P2 LDL.64 R4, [R1+0x228] ;  /* 0x000228000104a983 */ /* 0x000ee20000100a00 */
[----:B------:R-:W-:Y:S02]  /*255c0*/  ISETP.GE.AND P1, PT, R206, R20, PT ;  /* 0x00000014ce00720c */ /* 0x000fe40003f26270 */
[----:B------:R-:W-:-:S04]  /*255d0*/  @!P2 LEA R10, P0, R207, R3, 0x2 ;  /* 0x00000003cf0aa211 */ /* 0x000fc800078010ff */
[----:B------:R-:W-:-:S05]  /*255e0*/  @!P2 LEA.HI.X R11, R207, R0, R39, 0x2, P0 ;  /* 0x00000000cf0ba211 */ /* 0x000fca00000f1427 */
[----:B---3--:R3:W-:Y:S04]  /*255f0*/  @!P2 ST.E.64 desc[UR36][R10.64], R4 ;  /* 0x000000040a00a985 */ /* 0x0087e8000c101b24 */
[----:B------:R-:W4:Y:S01]  /*25600*/  @!P1 LDL.64 R6, [R1+0x238] ;  /* 0x0002380001069983 */ /* 0x000f220000100a00 */
[----:B------:R-:W-:Y:S02]  /*25610*/  ISETP.GE.AND P2, PT, R205, R20, PT ;  /* 0x00000014cd00720c */ /* 0x000fe40003f46270 */
[----:B------:R-:W-:-:S04]  /*25620*/  @!P1 LEA R12, P0, R206, R3, 0x2 ;  /* 0x00000003ce0c9211 */ /* 0x000fc800078010ff */
[----:B------:R-:W-:-:S05]  /*25630*/  @!P1 LEA.HI.X R13, R206, R0, R38, 0x2, P0 ;  /* 0x00000000ce0d9211 */ /* 0x000fca00000f1426 */
[----:B----4-:R4:W-:Y:S04]  /*25640*/  @!P1 ST.E.64 desc[UR36][R12.64], R6 ;  /* 0x000000060c009985 */ /* 0x0109e8000c101b24 */
[----:B0-----:R-:W5:Y:S01]  /*25650*/  @!P2 LDL.64 R8, [R1+0x248] ;  /* 0x000248000108a983 */ /* 0x001f620000100a00 */
[----:B------:R-:W-:Y:S02]  /*25660*/  ISETP.GE.AND P1, PT, R204, R20, PT ;  /* 0x00000014cc00720c */ /* 0x000fe40003f26270 */
[----:B------:R-:W-:-:S04]  /*25670*/  @!P2 LEA R14, P0, R205, R3, 0x2 ;  /* 0x00000003cd0ea211 */ /* 0x000fc800078010ff */
[----:B------:R-:W-:-:S05]  /*25680*/  @!P2 LEA.HI.X R15, R205, R0, R37, 0x2, P0 ;  /* 0x00000000cd0fa211 */ /* 0x000fca00000f1425 */
[----:B-----5:R0:W-:Y:S04]  /*25690*/  @!P2 ST.E.64 desc[UR36][R14.64], R8 ;  /* 0x000000080e00a985 */ /* 0x0201e8000c101b24 */
[----:B---3--:R-:W3:Y:S01]  /*256a0*/  @!P1 LDL.64 R4, [R1+0x258] ;  /* 0x0002580001049983 */ /* 0x008ee20000100a00 */
[----:B------:R-:W-:Y:S02]  /*256b0*/  ISETP.GE.AND P2, PT, R203, R20, PT ;  /* 0x00000014cb00720c */ /* 0x000fe40003f46270 */
[----:B------:R-:W-:-:S04]  /*256c0*/  @!P1 LEA R10, P0, R204, R3, 0x2 ;  /* 0x00000003cc0a9211 */ /* 0x000fc800078010ff */
[----:B------:R-:W-:-:S05]  /*256d0*/  @!P1 LEA.HI.X R11, R204, R0, R36, 0x2, P0 ;  /* 0x00000000cc0b9211 */ /* 0x000fca00000f1424 */
[----:B---3--:R3:W-:Y:S04]  /*256e0*/  @!P1 ST.E.64 desc[UR36][R10.64], R4 ;  /* 0x000000040a009985 */ /* 0x0087e8000c101b24 */
[----:B----4-:R-:W4:Y:S01]  /*256f0*/  @!P2 LDL.64 R6, [R1+0x268] ;  /* 0x000268000106a983 */ /* 0x010f220000100a00 */
        /* <DEDUP_REMOVED lines=119> */
[----:B----4-:R-:W3:Y:S01]  /*25e70*/  @!P2 LDL.64 R6, [R1+0x3e8] ;  /* 0x0003e8000106a983 */ /* 0x010ee20000100a00 */
[----:B------:R-:W-:Y:S01]  /*25e80*/  @!P2 LEA R12, P0, R176, R3, 0x2 ;  /* 0x00000003b00ca211 */ /* 0x000fe200078010ff */
[----:B------:R-:W-:Y:S01]  /*25e90*/  BSSY B1, `(.L_x_6411) ;  /* 0x000000a000017945 */ /* 0x000fe20003800000 */
[----:B------:R-:W-:Y:S02]  /*25ea0*/  ISETP.GE.AND P1, PT, R158, R20, PT ;  /* 0x000000149e00720c */ /* 0x000fe40003f26270 */
[----:B------:R-:W-:Y:S02]  /*25eb0*/  @!P2 LEA.HI.X R13, R176, R0, R215, 0x2, P0 ;  /* 0x00000000b00da211 */ /* 0x000fe400000f14d7 */
[----:B------:R-:W-:-:S03]  /*25ec0*/  ISETP.GE.AND P0, PT, R159, R20, PT ;  /* 0x000000149f00720c */ /* 0x000fc60003f06270 */
[----:B---3--:R0:W-:Y:S10]  /*25ed0*/  @!P2 ST.E.64 desc[UR36][R12.64], R6 ;  /* 0x000000060c00a985 */ /* 0x0081f4000c101b24 */
[----:B------:R-:W-:Y:S05]  /*25ee0*/  @P0 BRA `(.L_x_6412) ;  /* 0x0000000000100947 */ /* 0x000fea0003800000 */
[----:B0-----:R-:W3:Y:S01]  /*25ef0*/  LDL.64 R6, [R1+0x3f8] ;  /* 0x0003f80001067983 */ /* 0x001ee20000100a00 */
[----:B------:R-:W-:-:S04]  /*25f00*/  LEA R4, P0, R159, R3, 0x2 ;  /* 0x000000039f047211 */ /* 0x000fc800078010ff */
[----:B------:R-:W-:-:S05]  /*25f10*/  LEA.HI.X R5, R159, R0, R214, 0x2, P0 ;  /* 0x000000009f057211 */ /* 0x000fca00000f14d6 */
[----:B---3--:R3:W-:Y:S04]  /*25f20*/  ST.E.64 desc[UR36][R4.64], R6 ;  /* 0x0000000604007985 */ /* 0x0087e8000c101b24 */
.L_x_6412:
[----:B------:R-:W-:Y:S05]  /*25f30*/  BSYNC B1 ;  /* 0x0000000000017941 */ /* 0x000fea0003800000 */
.L_x_6411:
[----:B------:R-:W-:Y:S05]  /*25f40*/  @P1 BRA `(.L_x_6408) ;  /* 0x0000001000081947 */ /* 0x000fea0003800000 */
[----:B0--3--:R-:W3:Y:S01]  /*25f50*/  LDL.64 R6, [R1+0x408] ;  /* 0x0004080001067983 */ /* 0x009ee20000100a00 */
[----:B------:R-:W-:-:S04]  /*25f60*/  LEA R4, P0, R158, R3, 0x2 ;  /* 0x000000039e047211 */ /* 0x000fc800078010ff */
[----:B------:R-:W-:-:S05]  /*25f70*/  LEA.HI.X R5, R158, R0, R213, 0x2, P0 ;  /* 0x000000009e057211 */ /* 0x000fca00000f14d5 */
[----:B---3--:R0:W-:Y:S01]  /*25f80*/  ST.E.64 desc[UR36][R4.64], R6 ;  /* 0x0000000604007985 */ /* 0x0081e2000c101b24 */
[----:B------:R-:W-:Y:S05]  /*25f90*/  BRA `(.L_x_6408) ;  /* 0x0000000c00f47947 */ /* 0x000fea0003800000 */
.L_x_6401:
[----:B------:R-:W-:Y:S01]  /*25fa0*/  ULDC.64 UR10, c[0x0][0xd00] ;  /* 0x00034000000a7ab9 */ /* 0x000fe20000000a00 */
[----:B------:R-:W-:Y:S01]  /*25fb0*/  R2UR UR9, R212 ;  /* 0x00000000d40972ca */ /* 0x000fe200000e0000 */
        /* <DEDUP_REMOVED lines=12> */
[----:B------:R-:W-:Y:S01]  /*26080*/  IMAD.U32 R0, RZ, RZ, UR4 ;  /* 0x00000004ff007e24 */ /* 0x000fe2000f8e00ff */
[----:B------:R-:W0:Y:S04]  /*26090*/  S2R R10, SR_TID.X ;  /* 0x00000000000a7919 */ /* 0x000e280000002100 */
        /* <DEDUP_REMOVED lines=8> */
[----:B------:R-:W-:Y:S01]  /*26120*/  ULOP3.LUT UR15, UR9, 0xffff, URZ, 0xc0, !UPT ;  /* 0x0000ffff090f7892 */ /* 0x000fe2000f8ec03f */
[----:B0-----:R-:W-:-:S08]  /*26130*/  VIADD R3, R10, 0xffffff80 ;  /* 0xffffff800a037836 */ /* 0x001fd00000000000 */
[----:B------:R-:W-:Y:S01]  /*26140*/  @!UP1 ULDC UR8, c[0x0][0xbd4] ;  /* 0x0002f50000089ab9 */ /* 0x000fe20000000800 */
[----:B------:R-:W-:Y:S02]  /*26150*/  ISETP.GT.AND P0, PT, R3, 0x3f, PT ;  /* 0x0000003f0300780c */ /* 0x000fe40003f04270 */
[----:B--2---:R-:W-:Y:S01]  /*26160*/  @P1 R2UR UR4, R8 ;  /* 0x00000000080412ca */ /* 0x004fe200000e0000 */
[----:B-1----:R-:W-:-:S14]  /*26170*/  @P2 BRA `(.L_x_6413) ;  /* 0x0000000000102947 */ /* 0x002fdc0003800000 */
[----:B------:R-:W-:Y:S05]  /*26180*/  @!P1 BRA `(.L_x_6413) ;  /* 0x00000000000c9947 */ /* 0x000fea0003800000 */
[----:B------:R-:W2:Y:S04]  /*26190*/  LDG.E R3, desc[UR36][R4.64] ;  /* 0x0000002404037981 */ /* 0x000ea8000c1e1900 */
[----:B-----5:R-:W2:Y:S02]  /*261a0*/  LDG.E R0, desc[UR36][R4.64+0x4] ;  /* 0x0000042404007981 */ /* 0x020ea4000c1e1900 */
[----:B--2---:R-:W-:-:S07]  /*261b0*/  IMAD.IADD R0, R0, 0x1, -R3 ;  /* 0x0000000100007824 */ /* 0x004fce00078e0a03 */
.L_x_6413:
[----:B------:R-:W-:Y:S01]  /*261c0*/  USHF.R.S32.HI UR14, URZ, 0x1f, UR60 ;  /* 0x0000001f3f0e7899 */ /* 0x000fe2000801143c */
[----:B------:R-:W-:Y:S01]  /*261d0*/  BSSY B1, `(.L_x_6414) ;  /* 0x000003b000017945 */ /* 0x000fe20003800000 */
[----:B------:R-:W-:Y:S02]  /*261e0*/  USHF.R.S32.HI UR24, URZ, 0x1f, UR4 ;  /* 0x0000001f3f187899 */ /* 0x000fe40008011404 */
[----:B------:R-:W-:Y:S02]  /*261f0*/  USEL UR9, UR60, URZ, !UP0 ;  /* 0x0000003f3c097287 */ /* 0x000fe4000c000000 */
[----:B------:R-:W-:Y:S01]  /*26200*/  USEL UR14, UR14, URZ, !UP0 ;  /* 0x0000003f0e0e7287 */ /* 0x000fe2000c000000 */
[----:B------:R-:W-:Y:S11]  /*26210*/  @P0 BRA `(.L_x_6415) ;  /* 0x0000000000d80947 */ /* 0x000ff60003800000 */
[----:B------:R-:W0:Y:S01]  /*26220*/  LDC R9, c[0x0][0xce8] ;  /* 0x00033a00ff097b82 */ /* 0x000e220000000800 */
[----:B------:R-:W-:-:S04]  /*26230*/  IMAD.U32 R3, RZ, RZ, UR59 ;  /* 0x0000003bff037e24 */ /* 0x000fc8000f8e00ff */
[----:B------:R-:W-:-:S04]  /*26240*/  IMAD R3, R3, 0x40, R10 ;  /* 0x0000004003037824 */ /* 0x000fc800078e020a */
[----:B------:R-:W-:Y:S02]  /*26250*/  VIADD R6, R3, 0xffffff80 ;  /* 0xffffff8003067836 */ /* 0x000fe40000000000 */
        /* <DEDUP_REMOVED lines=50> */
.L_x_6415:
[----:B------:R-:W-:Y:S05]  /*26580*/  BSYNC B1 ;  /* 0x0000000000017941 */ /* 0x000fea0003800000 */
.L_x_6414:
[----:B------:R-:W-:-:S06]  /*26590*/  UISETP.GT.AND UP0, UPT, UR8, 0x1, UPT ;  /* 0x000000010800788c */ /* 0x000fcc000bf04270 */
[----:B------:R-:W-:-:S13]  /*265a0*/  PLOP3.LUT P0, PT, PT, PT, UP0, 0x80, 0x0 ;  /* 0x000000000000781c */ /* 0x000fda0003f0f008 */
[----:B------:R-:W-:Y:S05]  /*265b0*/  @P0 BRA `(.L_x_6408) ;  /* 0x00000008006c0947 */ /* 0x000fea0003800000 */
[----:B------:R-:W1:Y:S01]  /*265c0*/  LDC R11, c[0x0][0xce8] ;  /* 0x00033a00ff0b7b82 */ /* 0x000e620000000800 */
        /* <DEDUP_REMOVED lines=9> */
[----:B------:R-:W-:Y:S01]  /*26660*/  IMAD R3, R157, 0x20, R208 ;  /* 0x000000209d037824 */ /* 0x000fe200078e02d0 */
[----:B------:R-:W-:Y:S01]  /*26670*/  ISETP.GE.AND P2, PT, R155, UR16, PT ;  /* 0x000000109b007c0c */ /* 0x000fe2000bf46270 */
[----:B------:R-:W-:Y:S01]  /*26680*/  IMAD.SHL.U32 R9, R6, 0x2, RZ ;  /* 0x0000000206097824 */ /* 0x000fe200078e00ff */
[----:B------:R-:W-:Y:S01]  /*26690*/  UIADD3 UR11, UR11, UR8, URZ ;  /* 0x000000080b0b7290 */ /* 0x000fe2000fffe03f */
[----:B------:R-:W-:Y:S01]  /*266a0*/  IMAD.U32 R8, RZ, RZ, UR59 ;  /* 0x0000003bff087e24 */ /* 0x000fe2000f8e00ff */
[----:B------:R-:W-:Y:S01]  /*266b0*/  ULDC.64 UR12, c[0x0][0xbe8] ;  /* 0x0002fa00000c7ab9 */ /* 0x000fe20000000a00 */
[----:B------:R-:W-:Y:S01]  /*266c0*/  ISETP.GE.AND P1, PT, R154, UR16, PT ;  /* 0x000000109a007c0c */ /* 0x000fe2000bf26270 */
[----:B------:R-:W-:Y:S01]  /*266d0*/  UIMAD.WIDE.U32 UR10, UR15, UR12, UR10 ;  /* 0x0000000c0f0a72a5 */ /* 0x000fe2000f8e000a */
[----:B------:R-:W-:Y:S01]  /*266e0*/  LOP3.LUT R6, R9, 0x2, R4, 0xe2, !PT ;  /* 0x0000000209067812 */ /* 0x000fe200078ee204 */
[----:B------:R-:W-:Y:S01]  /*266f0*/  IMAD R8, R8, 0x40, R3 ;  /* 0x0000004008087824 */ /* 0x000fe200078e0203 */
[----:B------:R-:W-:Y:S01]  /*26700*/  SEL R4, RZ, 0xffffffff, P2 ;  /* 0xffffffffff047807 */ /* 0x000fe20001000000 */
[----:B------:R-:W-:Y:S01]  /*26710*/  UIMAD UR11, UR15, UR13, UR11 ;  /* 0x0000000d0f0b72a4 */ /* 0x000fe2000f8e020b */
[----:B------:R-:W-:Y:S01]  /*26720*/  SEL R9, RZ, 0xffffffff, P1 ;  /* 0xffffffffff097807 */ /* 0x000fe20000800000 */
[----:B------:R-:W-:Y:S01]  /*26730*/  IMAD.MOV.U32 R3, RZ, RZ, R8 ;  /* 0x000000ffff037224 */ /* 0x000fe200078e0008 */
[----:B-1----:R-:W-:Y:S01]  /*26740*/  ISETP.NE.AND P0, PT, R11, 0x1, PT ;  /* 0x000000010b00780c */ /* 0x002fe20003f05270 */
[----:B------:R-:W-:Y:S01]  /*26750*/  ULDC.64 UR12, c[0x0][0xbf0] ;  /* 0x0002fc00000c7ab9 */ /* 0x000fe20000000a00 */
[----:B------:R-:W-:Y:S01]  /*26760*/  IMAD.SHL.U32 R13, R4, 0x4, RZ ;  /* 0x00000004040d7824 */ /* 0x000fe200078e00ff */
[----:B------:R-:W-:Y:S01]  /*26770*/  UIMAD UR14, UR14, UR12, URZ ;  /* 0x0000000c0e0e72a4 */ /* 0x000fe2000f8e023f */
[----:B------:R-:W-:Y:S01]  /*26780*/  IMAD.SHL.U32 R9, R9, 0x8, RZ ;  /* 0x0000000809097824 */ /* 0x000fe200078e00ff */
[----:B------:R-:W-:Y:S01]  /*26790*/  ISETP.GE.AND P2, PT, R210, UR16, PT ;  /* 0x00000010d2007c0c */ /* 0x000fe2000bf46270 */
[----:B-----5:R-:W-:Y:S01]  /*267a0*/  IMAD R25, R0, R11, RZ ;  /* 0x0000000b00197224 */ /* 0x020fe200078e02ff */
[----:B------:R-:W-:Y:S01]  /*267b0*/  UIMAD UR4, UR9, UR13, UR14 ;  /* 0x0000000d090472a4 */ /* 0x000fe2000f8e020e */
[----:B------:R-:W-:Y:S01]  /*267c0*/  LOP3.LUT R6, R13, 0x4, R6, 0xe2, !PT ;  /* 0x000000040d067812 */ /* 0x000fe200078ee206 */
[----:B------:R-:W-:Y:S01]  /*267d0*/  UIMAD.WIDE.U32 UR8, UR9, UR12, UR10 ;  /* 0x0000000c090872a5 */ /* 0x000fe2000f8e000a */
[----:B------:R-:W-:Y:S01]  /*267e0*/  SEL R0, RZ, 0x80, P2 ;  /* 0x00000080ff007807 */ /* 0x000fe20001000000 */
[----:B------:R-:W-:Y:S01]  /*267f0*/  BSSY B1, `(.L_x_6416) ;  /* 0x0000053000017945 */ /* 0x000fe20003800000 */
[----:B------:R-:W-:Y:S01]  /*26800*/  LOP3.LUT R10, R9, 0x8, R6, 0xe2, !PT ;  /* 0x00000008090a7812 */ /* 0x000fe200078ee206 */
[----:B------:R-:W0:Y:S01]  /*26810*/  @P0 LDC R5, c[0x0][0xcec] ;  /* 0x00033b00ff050b82 */ /* 0x000e220000000800 */
[----:B------:R-:W-:Y:S01]  /*26820*/  UIADD3 UR4, UR9, UR4, URZ ;  /* 0x0000000409047290 */ /* 0x000fe2000fffe03f */
[----:B------:R-:W-:-:S02]  /*26830*/  SHF.R.S32.HI R27, RZ, 0x1f, R210 ;  /* 0x0000001fff1b7819 */ /* 0x000fc400000114d2 */
[----:B------:R-:W-:Y:S02]  /*26840*/  SHF.R.S32.HI R28, RZ, 0x1f, R211 ;  /* 0x0000001fff1c7819 */ /* 0x000fe400000114d3 */
[----:B------:R-:W-:Y:S02]  /*26850*/  SHF.R.S32.HI R29, RZ, 0x1f, R152 ;  /* 0x0000001fff1d7819 */ /* 0x000fe40000011498 */
[----:B------:R-:W1:Y:S01]  /*26860*/  @P0 LDC R7, c[0x0][0xcf0] ;  /* 0x00033c00ff070b82 */ /* 0x000e620000000800 */
[----:B------:R-:W-:Y:S02]  /*26870*/  SHF.R.S32.HI R30, RZ, 0x1f, R153 ;  /* 0x0000001fff1e7819 */ /* 0x000fe40000011499 */
[----:B------:R-:W-:Y:S02]  /*26880*/  SHF.R.S32.HI R31, RZ, 0x1f, R154 ;  /* 0x0000001fff1f7819 */ /* 0x000fe4000001149a */
[----:B------:R-:W-:Y:S02]  /*26890*/  SHF.R.S32.HI R32, RZ, 0x1f, R155 ;  /* 0x0000001fff207819 */ /* 0x000fe4000001149b */
[----:B------:R-:W-:Y:S01]  /*268a0*/  SHF.R.S32.HI R33, RZ, 0x1f, R156 ;  /* 0x0000001fff217819 */ /* 0x000fe2000001149c */
[----:B0-----:R-:W-:-:S04]  /*268b0*/  @P0 IMAD.HI.U32 R4, R8, R5, RZ ;  /* 0x0000000508040227 */ /* 0x001fc800078e00ff */
[----:B------:R-:W-:Y:S02]  /*268c0*/  IMAD.U32 R5, RZ, RZ, UR9 ;  /* 0x00000009ff057e24 */ /* 0x000fe4000f8e00ff */
[----:B------:R-:W-:Y:S01]  /*268d0*/  IMAD.U32 R5, RZ, RZ, UR4 ;  /* 0x00000004ff057e24 */ /* 0x000fe2000f8e00ff */
[----:B-1----:R-:W-:Y:S01]  /*268e0*/  @P0 SHF.R.U32.HI R3, RZ, R7, R4 ;  /* 0x00000007ff030219 */ /* 0x002fe20000011604 */
[----:B------:R-:W-:Y:S01]  /*268f0*/  IMAD.U32 R4, RZ, RZ, UR8 ;  /* 0x00000008ff047e24 */ /* 0x000fe2000f8e00ff */
[----:B------:R-:W-:Y:S01]  /*26900*/  ISETP.GE.AND P0, PT, R153, UR16, PT ;  /* 0x0000001099007c0c */ /* 0x000fe2000bf06270 */
[----:B------:R-:W-:Y:S01]  /*26910*/  ULDC.64 UR8, c[0x0][0xbe0] ;  /* 0x0002f80000087ab9 */ /* 0x000fe20000000a00 */
[--C-:B------:R-:W-:Y:S01]  /*26920*/  SHF.R.S32.HI R6, RZ, 0x1f, R3.reuse ;  /* 0x0000001fff067819 */ /* 0x100fe20000011403 */
[----:B------:R-:W-:Y:S01]  /*26930*/  IMAD.MOV R7, RZ, RZ, -R3 ;  /* 0x000000ffff077224 */ /* 0x000fe200078e0a03 */
[----:B------:R-:W-:Y:S01]  /*26940*/  SEL R9, RZ, 0xffffffff, P0 ;  /* 0xffffffffff097807 */ /* 0x000fe20000000000 */
[----:B------:R-:W-:Y:S01]  /*26950*/  IMAD.WIDE.U32 R4, R3, UR8, R4 ;  /* 0x0000000803047c25 */ /* 0x000fe2000f8e0004 */
[----:B------:R-:W-:-:S03]  /*26960*/  ISETP.GE.AND P0, PT, R152, UR16, PT ;  /* 0x0000001098007c0c */ /* 0x000fc6000bf06270 */
[----:B------:R-:W-:Y:S02]  /*26970*/  IMAD R6, R6, UR8, RZ ;  /* 0x0000000806067c24 */ /* 0x000fe4000f8e02ff */
[----:B------:R-:W-:Y:S02]  /*26980*/  IMAD R7, R11, R7, R8 ;  /* 0x000000070b077224 */ /* 0x000fe400078e0208 */
[----:B------:R-:W-:Y:S02]  /*26990*/  IMAD.SHL.U32 R13, R9, 0x10, RZ ;  /* 0x00000010090d7824 */ /* 0x000fe400078e00ff */
[----:B------:R-:W-:Y:S01]  /*269a0*/  IMAD R9, R3, UR9, R6 ;  /* 0x0000000903097c24 */ /* 0x000fe2000f8e0206 */
[----:B------:R-:W-:Y:S01]  /*269b0*/  SEL R6, RZ, 0xffffffff, P0 ;  /* 0xffffffffff067807 */ /* 0x000fe20000000000 */
[----:B------:R-:W-:Y:S01]  /*269c0*/  ULDC.64 UR8, c[0x0][0xbd8] ;  /* 0x0002f60000087ab9 */ /* 0x000fe20000000a00 */
[----:B------:R-:W-:Y:S01]  /*269d0*/  SHF.R.S32.HI R3, RZ, 0x1f, R7 ;  /* 0x0000001fff037819 */ /* 0x000fe20000011407 */
[----:B------:R-:W-:Y:S01]  /*269e0*/  IMAD.IADD R5, R5, 0x1, R9 ;  /* 0x0000000105057824 */ /* 0x000fe200078e0209 */
[----:B------:R-:W-:Y:S01]  /*269f0*/  LOP3.LUT R10, R13, 0x10, R10, 0xe2, !PT ;  /* 0x000000100d0a7812 */ /* 0x000fe200078ee20a */
[----:B------:R-:W-:Y:S01]  /*26a00*/  IMAD.SHL.U32 R13, R6, 0x20, RZ ;  /* 0x00000020060d7824 */ /* 0x000fe200078e00ff */
[----:B------:R-:W-:Y:S01]  /*26a10*/  ISETP.GE.AND P0, PT, R211, UR16, PT ;  /* 0x00000010d3007c0c */ /* 0x000fe2000bf06270 */
[----:B------:R-:W-:-:S02]  /*26a20*/  IMAD R6, R3, UR8, RZ ;  /* 0x0000000803067c24 */ /* 0x000fc4000f8e02ff */
[----:B------:R-:W-:Y:S01]  /*26a30*/  IMAD.WIDE.U32 R4, R7, UR8, R4 ;  /* 0x0000000807047c25 */ /* 0x000fe2000f8e0004 */
[----:B------:R-:W-:-:S03]  /*26a40*/  LOP3.LUT R10, R13, 0x20, R10, 0xe2, !PT ;  /* 0x000000200d0a7812 */ /* 0x000fc600078ee20a */
[----:B------:R-:W-:Y:S01]  /*26a50*/  IMAD R3, R7, UR9, R6 ;  /* 0x0000000907037c24 */ /* 0x000fe2000f8e0206 */
[----:B------:R-:W-:Y:S01]  /*26a60*/  ULDC.64 UR8, c[0x0][0xb80] ;  /* 0x0002e00000087ab9 */ /* 0x000fe20000000a00 */
[----:B------:R-:W-:Y:S01]  /*26a70*/  IMAD.U32 R7, RZ, RZ, UR59 ;  /* 0x0000003bff077e24 */ /* 0x000fe2000f8e00ff */
[C---:B------:R-:W-:Y:S01]  /*26a80*/  LEA R20, P1, R4.reuse, UR8, 0x1 ;  /* 0x0000000804147c11 */ /* 0x040fe2000f8208ff */
[----:B------:R-:W-:Y:S02]  /*26a90*/  IMAD.IADD R3, R5, 0x1, R3 ;  /* 0x0000000105037824 */ /* 0x000fe400078e0203 */
[----:B------:R-:W-:Y:S01]  /*26aa0*/  IMAD R26, R7, 0x40, R208 ;  /* 0x00000040071a7824 */ /* 0x000fe200078e02d0 */
[----:B------:R-:W-:Y:S01]  /*26ab0*/  SEL R7, RZ, 0x40, P0 ;  /* 0x00000040ff077807 */ /* 0x000fe20000000000 */
[----:B------:R0:W1:Y:S01]  /*26ac0*/  SHFL.IDX PT, R6, R20, RZ, 0x181f ;  /* 0x00181fff14067589 */ /* 0x00006200000e0000 */
[----:B------:R-:W-:Y:S02]  /*26ad0*/  LEA.HI.X R3, R4, UR9, R3, 0x1, P1 ;  /* 0x0000000904037c11 */ /* 0x000fe400088f0c03 */
[----:B------:R-:W-:-:S02]  /*26ae0*/  ISETP.GE.AND P0, PT, R26, R25, PT ;  /* 0x000000191a00720c */ /* 0x000fc40003f06270 */
        /* <DEDUP_REMOVED lines=8> */
[CC--:B-1----:R-:W-:Y:S02]  /*26b70*/  @!P2 LEA R8, P0, R156.reuse, R6.reuse, 0x1 ;  /* 0x000000069c08a211 */ /* 0x0c2fe400078008ff */
        /* <DEDUP_REMOVED lines=26> */
.L_x_6417:
[----:B------:R-:W-:Y:S05]  /*26d20*/  BSYNC B1 ;  /* 0x0000000000017941 */ /* 0x000fea0003800000 */
.L_x_6416:
        /* <DEDUP_REMOVED lines=9> */
[----:B------:R-:W-:-:S05]  /*26dc0*/  LOP3.LUT P1, RZ, R21, 0x40, RZ, 0xc0, !PT ;  /* 0x0000004015ff7812 */ /* 0x000fca000782c0ff */
[CC--:B-1----:R-:W-:Y:S02]  /*26dd0*/  @!P2 LEA R8, P0, R156.reuse, R6.reuse, 0x1 ;  /* 0x000000069c08a211 */ /* 0x0c2fe400078008ff */
[----:B--2---:R-:W-:Y:S02]  /*26de0*/  @!P3 IMAD.WIDE R4, R19, 0x2, R6 ;  /* 0x000000021304b825 */ /* 0x004fe400078e0206 */
[-C--:B------:R-:W-:Y:S02]  /*26df0*/  @!P2 LEA.HI.X R9, R156, R7.reuse, R33, 0x1, P0 ;  /* 0x000000079c09a211 */ /* 0x080fe400000f0c21 */
[----:B------:R-:W-:Y:S01]  /*26e00*/  @!P5 LEA R10, P0, R155, R6, 0x1 ;  /* 0x000000069b0ad211 */ /* 0x000fe200078008ff */
[----:B------:R0:W-:Y:S01]  /*26e10*/  @!P3 ST.E.128 desc[UR36][R4.64], RZ ;  /* 0x000000ff0400b985 */ /* 0x0001e2000c101d24 */
[----:B------:R-:W-:Y:S02]  /*26e20*/  ISETP.GE.AND P3, PT, R153, UR16, PT ;  /* 0x0000001099007c0c */ /* 0x000fe4000bf66270 */
[----:B------:R-:W-:Y:S01]  /*26e30*/  @!P5 LEA.HI.X R11, R155, R7, R32, 0x1, P0 ;  /* 0x000000079b0bd211 */ /* 0x000fe200000f0c20 */
[----:B------:R1:W-:Y:S01]  /*26e40*/  @!P2 ST.E.128 desc[UR36][R8.64], RZ ;  /* 0x000000ff0800a985 */ /* 0x0003e2000c101d24 */
[----:B------:R-:W-:-:S02]  /*26e50*/  ISETP.GE.AND P2, PT, R152, UR16, PT ;  /* 0x0000001098007c0c */ /* 0x000fc4000bf46270 */
[----:B------:R-:W-:Y:S01]  /*26e60*/  LOP3.LUT P0, RZ, R24, 0x80, RZ, 0xc0, !PT ;  /* 0x0000008018ff7812 */ /* 0x000fe2000780c0ff */
[----:B------:R1:W-:Y:S01]  /*26e70*/  @!P5 ST.E.128 desc[UR36][R10.64], RZ ;  /* 0x000000ff0a00d985 */ /* 0x0003e2000c101d24 */
[----:B------:R-:W-:-:S04]  /*26e80*/  @!P4 LEA R12, P6, R154, R6, 0x1 ;  /* 0x000000069a0cc211 */ /* 0x000fc800078c08ff */
[----:B------:R-:W-:Y:S02]  /*26e90*/  @!P4 LEA.HI.X R13, R154, R7, R31, 0x1, P6 ;  /* 0x000000079a0dc211 */ /* 0x000fe400030f0c1f */
[----:B------:R-:W-:-:S03]  /*26ea0*/  @!P3 LEA R14, P5, R153, R6, 0x1 ;  /* 0x00000006990eb211 */ /* 0x000fc600078a08ff */
[----:B------:R1:W-:Y:S01]  /*26eb0*/  @!P4 ST.E.128 desc[UR36][R12.64], RZ ;  /* 0x000000ff0c00c985 */ /* 0x0003e2000c101d24 */
[-C--:B0-----:R-:W-:Y:S02]  /*26ec0*/  @!P2 LEA R4, P6, R152, R6.reuse, 0x1 ;  /* 0x000000069804a211 */ /* 0x081fe400078c08ff */
        /* <DEDUP_REMOVED lines=10> */
.L_x_6408:
[----:B------:R-:W-:Y:S05]  /*26f70*/  BSYNC B0 ;  /* 0x0000000000007941 */ /* 0x000fea0003800000 */
.L_x_6400:
[----:B------:R-:W-:Y:S02]  /*26f80*/  ULDC UR4, c[0x0][0xd3c] ;  /* 0x00034f0000047ab9 */ /* 0x000fe40000000800 */
[----:B------:R-:W-:-:S06]  /*26f90*/  UISETP.GE.AND UP0, UPT, UR6, UR4, UPT ;  /* 0x000000040600728c */ /* 0x000fcc000bf06270 */
[----:B------:R-:W-:-:S13]  /*26fa0*/  PLOP3.LUT P0, PT, PT, PT, UP0, 0x80, 0x0 ;  /* 0x000000000000781c */ /* 0x000fda0003f0f008 */
[----:B------:R-:W-:Y:S05]  /*26fb0*/  @!P0 BRA `(.L_x_6418) ;  /* 0xfffffda000e48947 */ /* 0x000fea000383ffff */
[----:B------:R-:W-:Y:S05]  /*26fc0*/  EXIT ;  /* 0x000000000000794d */ /* 0x000fea0003800000 */
.L_x_6269:
        /* <DEDUP_REMOVED lines=16> */
.L_x_6419:
        /* <DEDUP_REMOVED lines=44> */
.L_x_6423:
        /* <DEDUP_REMOVED lines=35> */
.L_x_6421:
        /* <DEDUP_REMOVED lines=13> */
.L_x_6424:
        /* <DEDUP_REMOVED lines=62> */
.L_x_6425:
        /* <DEDUP_REMOVED lines=61> */
.L_x_6426:
[----:B------:R-:W-:-:S05]  /*27e40*/  LOP3.LUT R25, RZ, R2, RZ, 0x33, !PT ;  /* 0x00000002ff197212 */ /* 0x000fca00078e33ff */
[----:B------:R-:W-:Y:S01]  /*27e50*/  IMAD.IADD R25, R0, 0x1, R25 ;  /* 0x0000000100197824 */ /* 0x000fe200078e0219 */
[----:B------:R-:W-:Y:S06]  /*27e60*/  BRA `(.L_x_6427) ;  /* 0x0000000000147947 */ /* 0x000fec0003800000 */
.L_x_6422:
[----:B------:R-:W-:Y:S01]  /*27e70*/  ULDC UR4, c[0x0][0xd3c] ;  /* 0x00034f0000047ab9 */ /* 0x000fe20000000800 */
[----:B------:R-:W-:Y:S02]  /*27e80*/  IMAD.MOV.U32 R25, RZ, RZ, RZ ;  /* 0x000000ffff197224 */ /* 0x000fe400078e00ff */
[----:B------:R-:W-:Y:S02]  /*27e90*/  IMAD.U32 R24, RZ, RZ, UR6 ;  /* 0x00000006ff187e24 */ /* 0x000fe4000f8e00ff */
[----:B------:R-:W-:Y:S02]  /*27ea0*/  IMAD.MOV.U32 R26, RZ, RZ, RZ ;  /* 0x000000ffff1a7224 */ /* 0x000fe400078e00ff */
[----:B------:R-:W-:-:S07]  /*27eb0*/  IMAD.U32 R27, RZ, RZ, UR4 ;  /* 0x00000004ff1b7e24 */ /* 0x000fce000f8e00ff */
.L_x_6427:
[----:B------:R-:W-:-:S13]  /*27ec0*/  ISETP.NE.AND P0, PT, R7, RZ, PT ;  /* 0x000000ff0700720c */ /* 0x000fda0003f05270 */
[----:B------:R-:W0:Y:S01]  /*27ed0*/  @!P0 S2R R3, SR_CgaCtaId ;  /* 0x0000000000038919 */ /* 0x000e220000008800 */
[----:B------:R-:W-:-:S04]  /*27ee0*/  @!P0 MOV R0, 0x400 ;  /* 0x0000040000008802 */ /* 0x000fc80000000f00 */
[----:B0-----:R-:W-:-:S05]  /*27ef0*/  @!P0 LEA R0, R3, R0, 0x18 ;  /* 0x0000000003008211 */ /* 0x001fca00078ec0ff */
[----:B------:R1:W-:Y:S01]  /*27f00*/  @!P0 STS.128 [R0+0x388d0], R24 ;  /* 0x0388d01800008388 */ /* 0x0003e20000000c00 */
[----:B------:R-:W-:Y:S06]  /*27f10*/  BAR.ARV 0x5, 0x180 ;  /* 0x0146000000007b1d */ /* 0x000fec0000002000 */
.L_x_6420:
        /* <DEDUP_REMOVED lines=22> */
[----:B------:R-:W-:Y:S02]  /*28080*/  LOP3.LUT R4, R0, 0x38, RZ, 0xc0, !PT ;  /* 0x0000003800047812 */ /* 0x000fe400078ec0ff */
[----:B------:R-:W-:Y:S01]  /*28090*/  UMOV UR4, 0x400 ;  /* 0x0000040000047882 */ /* 0x000fe20000000000 */
[----:B------:R-:W-:Y:S01]  /*280a0*/  LOP3.LUT R34, R3, 0x200, R0, 0xf8, !PT ;  /* 0x0000020003227812 */ /* 0x000fe200078ef800 */
[----:B0-----:R-:W-:Y:S01]  /*280b0*/  ULEA UR4, UR5, UR4, 0x18 ;  /* 0x0000000405047291 */ /* 0x001fe2000f8ec03f */
[----:B------:R-:W-:Y:S02]  /*280c0*/  LOP3.LUT R2, R5, 0x70, R2, 0xf8, !PT ;  /* 0x0000007005027812 */ /* 0x000fe400078ef802 */
[----:B------:R-:W-:-:S02]  /*280d0*/  LOP3.LUT R0, R4, 0x40, RZ, 0xfc, !PT ;  /* 0x0000004004007812 */ /* 0x000fc400078efcff */
[C---:B------:R-:W-:Y:S01]  /*280e0*/  LOP3.LUT R3, R4.reuse, 0x80, RZ, 0xfc, !PT ;  /* 0x0000008004037812 */ /* 0x040fe200078efcff */
[----:B------:R-:W-:Y:S01]  /*280f0*/  IMAD.U32 R17, RZ, RZ, UR4 ;  /* 0x00000004ff117e24 */ /* 0x000fe2000f8e00ff */
[C---:B------:R-:W-:Y:S02]  /*28100*/  LOP3.LUT R2, R4.reuse, 0xc0, RZ, 0xfc, !PT ;  /* 0x000000c004027812 */ /* 0x040fe400078efcff */
[----:B------:R-:W-:Y:S01]  /*28110*/  LOP3.LUT R0, R4, 0x100, RZ, 0xfc, !PT ;  /* 0x0000010004007812 */ /* 0x000fe200078efcff */
[----:B------:R-:W-:Y:S01]  /*28120*/  IMAD R19, R34, 0x2, R17 ;  /* 0x0000000222137824 */ /* 0x000fe200078e0211 */
[C---:B------:R-:W-:Y:S02]  /*28130*/  LOP3.LUT R3, R4.reuse, 0x140, RZ, 0xfc, !PT ;  /* 0x0000014004037812 */ /* 0x040fe400078efcff */
[C---:B------:R-:W-:Y:S02]  /*28140*/  LOP3.LUT R2, R4.reuse, 0x180, RZ, 0xfc, !PT ;  /* 0x0000018004027812 */ /* 0x040fe400078efcff */
[----:B---3--:R-:W-:-:S07]  /*28150*/  LOP3.LUT R0, R4, 0x1c0, RZ, 0xfc, !PT ;  /* 0x000001c004007812 */ /* 0x008fce00078efcff */
.L_x_6505:
[----:B------:R-:W-:Y:S05]  /*28160*/  YIELD ;  /* 0x0000000000007946 */ /* 0x000fea0003800000 */
[----:B------:R-:W-:Y:S01]  /*28170*/  ULDC.64 UR4, c[0x0][0xb20] ;  /* 0x0002c80000047ab9 */ /* 0x000fe20000000a00 */
[----:B------:R-:W-:Y:S01]  /*28180*/  IMAD.MOV.U32 R32, RZ, RZ, RZ ;  /* 0x000000ffff207224 */ /* 0x000fe200078e00ff */
[----:B------:R-:W-:-:S04]  /*28190*/  ISETP.NE.U32.AND P0, PT, RZ, UR4, PT ;  /* 0x00000004ff007c0c */ /* 0x000fc8000bf05070 */
[----:B------:R-:W-:Y:S01]  /*281a0*/  ISETP.NE.AND.EX P0, PT, RZ, UR5, PT, P0 ;  /* 0x00000005ff007c0c */ /* 0x000fe2000bf05300 */
[----:B------:R-:W-:-:S12]  /*281b0*/  ULDC.64 UR4, c[0x0][0xb10] ;  /* 0x0002c40000047ab9 */ /* 0x000fd80000000a00 */
[----:B------:R-:W0:Y:S02]  /*281c0*/  @P0 LDC.64 R2, c[0x0][0xb20] ;  /* 0x0002c800ff020b82 */ /* 0x000e240000000a00 */
        /* <DEDUP_REMOVED lines=11> */
[----:B-1----:R-:W1:Y:S07]  /*28280*/  @P1 LDC.64 R4, c[0x0][0xb10] ;  /* 0x0002c400ff041b82 */ /* 0x002e6e0000000a00 */
[----:B------:R-:W-:Y:S01]  /*28290*/  @P2 LOP3.LUT R16, R16, 0x40, RZ, 0xfc, !PT ;  /* 0x0000004010102812 */ /* 0x000fe200078efcff */
[----:B0-----:R-:W-:-:S05]  /*282a0*/  IMAD.WIDE R2, R27, 0x4, R2 ;  /* 0x000000041b027825 */ /* 0x001fca00078e0202 */
[----:B------:R0:W5:Y:S01]  /*282b0*/  @P2 LDG.E R35, desc[UR36][R2.64] ;  /* 0x0000002402232981 */ /* 0x000162000c1e1900 */
[----:B-1----:R-:W-:-:S05]  /*282c0*/  @P1 IMAD.WIDE R4, R27, 0x4, R4 ;  /* 0x000000041b041825 */ /* 0x002fca00078e0204 */
[----:B--2---:R-:W2:Y:S01]  /*282d0*/  @P1 LDG.E R0, desc[UR36][R4.64] ;  /* 0x0000002404001981 */ /* 0x004ea2000c1e1900 */
        /* <DEDUP_REMOVED lines=10> */
[----:B0-----:R-:W-:-:S05]  /*28380*/  IMAD.U32 R0, RZ, RZ, UR4 ;  /* 0x00000004ff007e24 */ /* 0x001fca000f8e00ff */
[----:B------:R1:W-:Y:S01]  /*28390*/  STL [R1+0x410], R0 ;  /* 0x0004100001007387 */ /* 0x0003e20000100800 */
[----:B------:R-:W-:Y:S05]  /*283a0*/  @!P2 BRA `(.L_x_6429) ;  /* 0x000000000010a947 */ /* 0x000fea0003800000 */
[----:B------:R-:W2:Y:S04]  /*283b0*/  LDG.E R5, desc[UR36][R2.64] ;  /* 0x0000002402057981 */ /* 0x000ea8000c1e1900 */
[----:B-1----:R-:W2:Y:S02]  /*283c0*/  LDG.E R0, desc[UR36][R2.64+0x4] ;  /* 0x0000042402007981 */ /* 0x002ea4000c1e1900 */
[----:B--2---:R-:W-:-:S05]  /*283d0*/  IMAD.IADD R0, R0, 0x1, -R5 ;  /* 0x0000000100007824 */ /* 0x004fca00078e0a05 */
[----:B------:R2:W-:Y:S02]  /*283e0*/  STL [R1+0x410], R0 ;  /* 0x0004100001007387 */ /* 0x0005e40000100800 */
.L_x_6429:
[----:B------:R-:W-:Y:S02]  /*283f0*/  ULDC.64 UR4, c[0x0][0xb18] ;  /* 0x0002c60000047ab9 */ /* 0x000fe40000000a00 */
[----:B------:R-:W-:-:S04]  /*28400*/  ISETP.NE.U32.AND P0, PT, RZ, UR4, PT ;  /* 0x00000004ff007c0c */ /* 0x000fc8000bf05070 */
[----:B------:R-:W-:-:S13]  /*28410*/  ISETP.NE.AND.EX P0, PT, RZ, UR5, PT, P0 ;  /* 0x00000005ff007c0c */ /* 0x000fda000bf05300 */
[----:B------:R-:W-:Y:S05]  /*28420*/  @!P0 BRA `(.L_x_6430) ;  /* 0x0000000000108947 */ /* 0x000fea0003800000 */
[----:B0-----:R-:W0:Y:S02]  /*28430*/  LDC.64 R2, c[0x0][0xb18] ;  /* 0x0002c600ff027b82 */ /* 0x001e240000000a00 */
[----:B0-----:R-:W-:-:S05]  /*28440*/  IMAD.WIDE R2, R27, 0x4, R2 ;  /* 0x000000041b027825 */ /* 0x001fca00078e0202 */
[----:B------:R0:W5:Y:S01]  /*28450*/  LDG.E R7, desc[UR36][R2.64] ;  /* 0x0000002402077981 */ /* 0x000162000c1e1900 */
[----:B------:R-:W-:Y:S05]  /*28460*/  BRA `(.L_x_6431) ;  /* 0x0000000000247947 */ /* 0x000fea0003800000 */
.L_x_6430:
[----:B------:R-:W-:Y:S02]  /*28470*/  ULDC.64 UR4, c[0x0][0xb00] ;  /* 0x0002c00000047ab9 */ /* 0x000fe40000000a00 */
[----:B------:R-:W-:-:S04]  /*28480*/  ISETP.NE.U32.AND P0, PT, RZ, UR4, PT ;  /* 0x00000004ff007c0c */ /* 0x000fc8000bf05070 */
[----:B------:R-:W-:-:S13]  /*28490*/  ISETP.NE.AND.EX P0, PT, RZ, UR5, PT, P0 ;  /* 0x00000005ff007c0c */ /* 0x000fda000bf05300 */
[----:B------:R-:W-:Y:S05]  /*284a0*/  @!P0 BRA `(.L_x_6431) ;  /* 0x0000000000148947 */ /* 0x000fea0003800000 */
[----:B0-----:R-:W0:Y:S02]  /*284b0*/  LDC.64 R2, c[0x0][0xb00] ;  /* 0x0002c000ff027b82 */ /* 0x001e240000000a00 */
[----:B0-----:R-:W-:-:S05]  /*284c0*/  IMAD.WIDE R2, R27, 0x4, R2 ;  /* 0x000000041b027825 */ /* 0x001fca00078e0202 */
[----:B------:R-:W3:Y:S04]  /*284d0*/  LDG.E R7, desc[UR36][R2.64] ;  /* 0x0000002402077981 */ /* 0x000ee8000c1e1900 */
[----:B-12---:R-:W3:Y:S02]  /*284e0*/  LDG.E R0, desc[UR36][R2.64+0x4] ;  /* 0x0000042402007981 */ /* 0x006ee4000c1e1900 */
[----:B---3--:R-:W-:-:S07]  /*284f0*/  IMAD.IADD R7, R0, 0x1, -R7 ;  /* 0x0000000100077824 */ /* 0x008fce00078e0a07 */
.L_x_6431:
[----:B------:R-:W3:Y:S01]  /*28500*/  LDL R6, [R1+0x410] ;  /* 0x0004100001067983 */ /* 0x000ee20000100800 */
[----:B012---:R-:W0:Y:S01]  /*28510*/  LDC R0, c[0x0][0x448] ;  /* 0x00011200ff007b82 */ /* 0x007e220000000800 */
[----:B------:R-:W-:Y:S01]  /*28520*/  IMAD.SHL.U32 R37, R25, 0x40, RZ ;  /* 0x0000004019257824 */ /* 0x000fe200078e00ff */
[----:B------:R-:W-:Y:S01]  /*28530*/  LOP3.LUT R16, R16, 0xffffefff, RZ, 0xc0, !PT ;  /* 0xffffefff10107812 */ /* 0x000fe200078ec0ff */
[----:B-----5:R-:W-:Y:S02]  /*28540*/  IMAD.IADD R25, R7, 0x1, -R32 ;  /* 0x0000000107197824 */ /* 0x020fe400078e0a20 */
[----:B------:R-:W-:-:S03]  /*28550*/  VIADD R4, R37, 0x3f ;  /* 0x0000003f25047836 */ /* 0x000fc60000000000 */
[----:B------:R-:W1:Y:S01]  /*28560*/  LDC.64 R2, c[0x0][0xad8] ;  /* 0x0002b600ff027b82 */ /* 0x000e620000000a00 */
[----:B0-----:R-:W-:Y:S02]  /*28570*/  ISETP.NE.AND P2, PT, R0, 0x1, PT ;  /* 0x000000010000780c */ /* 0x001fe40003f45270 */
[----:B-1----:R-:W-:-:S11]  /*28580*/  ISETP.GE.AND P1, PT, R3, 0x1, PT ;  /* 0x000000010300780c */ /* 0x002fd60003f26270 */
[----:B------:R-:W0:Y:S01]  /*28590*/  @P2 LDC R5, c[0x0][0x44c] ;  /* 0x00011300ff052b82 */ /* 0x000e220000000800 */
[----:B------:R-:W-:-:S07]  /*285a0*/  @P2 LOP3.LUT R16, R16, 0x1000, RZ, 0xfc, !PT ;  /* 0x0000100010102812 */ /* 0x000fce00078efcff */
[----:B------:R-:W1:Y:S01]  /*285b0*/  @P2 LDC R0, c[0x0][0x450] ;  /* 0x00011400ff002b82 */ /* 0x000e620000000800 */
[----:B0-----:R-:W-:-:S05]  /*285c0*/  @P2 IMAD.HI.U32 R5, R4, R5, RZ ;  /* 0x0000000504052227 */ /* 0x001fca00078e00ff */
[----:B-1----:R-:W-:Y:S02]  /*285d0*/  @P2 SHF.R.U32.HI R4, RZ, R0, R5 ;  /* 0x00000000ff042219 */ /* 0x002fe40000011605 */
[----:B---3--:R-:W-:-:S05]  /*285e0*/  IADD3 R5, R25, 0x1, -R6 ;  /* 0x0000000119057810 */ /* 0x008fca0007ffe806 */
        /* <DEDUP_REMOVED lines=14> */
.L_x_6434:
[----:B------:R-:W-:-:S13]  /*286d0*/  ISETP.NE.AND P0, PT, R3, 0x1, PT ;  /* 0x000000010300780c */ /* 0x000fda0003f05270 */
[----:B------:R-:W0:Y:S02]  /*286e0*/  @P0 LDC.64 R4, c[0x0][0xae0] ;  /* 0x0002b800ff040b82 */ /* 0x000e240000000a00 */
[----:B0-----:R-:W-:-:S05]  /*286f0*/  @P0 IMAD.HI.U32 R4, R0, R4, RZ ;  /* 0x0000000400040227 */ /* 0x001fca00078e00ff */
[----:B------:R-:W-:-:S07]  /*28700*/  @P0 SHF.R.U32.HI R0, RZ, R5, R4 ;  /* 0x00000005ff000219 */ /* 0x000fce0000011604 */
.L_x_6435:
[----:B------:R-:W-:Y:S05]  /*28710*/  BSYNC B0 ;  /* 0x0000000000007941 */ /* 0x000fea0003800000 */
.L_x_6433:
[----:B------:R-:W-:-:S05]  /*28720*/  IMAD R5, R0, R3, R3 ;  /* 0x0000000300057224 */ /* 0x000fca00078e0203 */
[----:B------:R-:W-:-:S07]  /*28730*/  VIMNMX R2, R2, R5, PT ;  /* 0x0000000502027248 */ /* 0x000fce0003fe0100 */
.L_x_6432:
[----:B------:R-:W0:Y:S01]  /*28740*/  @P2 LDC R0, c[0x0][0x44c] ;  /* 0x00011300ff002b82 */ /* 0x000e220000000800 */
[----:B------:R-:W-:Y:S01]  /*28750*/  VIADD R2, R2, 0x3f ;  /* 0x0000003f02027836 */ /* 0x000fe20000000000 */
[----:B------:R-:W-:Y:S01]  /*28760*/  ULDC UR4, c[0x0][0xad4] ;  /* 0x0002b50000047ab9 */ /* 0x000fe20000000800 */
[----:B------:R-:W-:-:S05]  /*28770*/  IMAD.MOV.U32 R4, RZ, RZ, R37 ;  /* 0x000000ffff047224 */ /* 0x000fca00078e0025 */
[----:B------:R-:W1:Y:S01]  /*28780*/  @P2 LDC R5, c[0x0][0x450] ;  /* 0x00011400ff052b82 */ /* 0x000e620000000800 */
[----:B0-----:R-:W-:-:S05]  /*28790*/  @P2 IMAD.HI.U32 R0, R37, R0, RZ ;  /* 0x0000000025002227 */ /* 0x001fca00078e00ff */
        /* <DEDUP_REMOVED lines=22> */
.L_x_6438:
[----:B------:R-:W-:-:S13]  /*28900*/  ISETP.NE.AND P0, PT, R3, 0x1, PT ;  /* 0x000000010300780c */ /* 0x000fda0003f05270 */
[----:B------:R-:W0:Y:S02]  /*28910*/  @P0 LDC.64 R4, c[0x0][0xae0] ;  /* 0x0002b800ff040b82 */ /* 0x000e240000000a00 */
[----:B0-----:R-:W-:-:S05]  /*28920*/  @P0 IMAD.HI.U32 R4, R6, R4, RZ ;  /* 0x0000000406040227 */ /* 0x001fca00078e00ff */
[----:B------:R-:W-:-:S07]  /*28930*/  @P0 SHF.R.U32.HI R6, RZ, R5, R4 ;  /* 0x00000005ff060219 */ /* 0x000fce0000011604 */
.L_x_6439:
[----:B------:R-:W-:Y:S05]  /*28940*/  BSYNC B0 ;  /* 0x0000000000007941 */ /* 0x000fea0003800000 */
.L_x_6437:
[----:B------:R-:W-:-:S05]  /*28950*/  IMAD R3, R6, R3, RZ ;  /* 0x0000000306037224 */ /* 0x000fca00078e02ff */
[----:B------:R-:W-:-:S07]  /*28960*/  VIMNMX R2, R2, R3, !PT ;  /* 0x0000000302027248 */ /* 0x000fce0007fe0100 */
.L_x_6436:
        /* <DEDUP_REMOVED lines=43> */
.L_x_6441:
[----:B------:R-:W-:Y:S05]  /*28c20*/  BSYNC B0 ;  /* 0x0000000000007941 */ /* 0x000fea0003800000 */
.L_x_6440:
        /* <DEDUP_REMOVED lines=23> */
.L_x_6443:
        /* <DEDUP_REMOVED lines=20> */
.L_x_6446:
[----:B------:R-:W-:Y:S05]  /*28ee0*/  BSYNC B6 ;  /* 0x0000000000067941 */ /* 0x000fea0003800000 */
.L_x_6445:
        /* <DEDUP_REMOVED lines=20> */
.L_x_6449:
        /* <DEDUP_REMOVED lines=15> */
.L_x_6448:
[----:B------:R-:W-:Y:S05]  /*29120*/  BSYNC B6 ;  /* 0x0000000000067941 */ /* 0x000fea0003800000 */
.L_x_6447:
[----:B------:R-:W-:Y:S01]  /*29130*/  ULDC.64 UR4, c[0x0][0xaf0] ;  /* 0x0002bc0000047ab9 */ /* 0x000fe20000000a00 */
[----:B------:R-:W0:Y:S01]  /*29140*/  S2R R21, SR_TID.X ;  /* 0x0000000000157919 */ /* 0x000e220000002100 */
[----:B------:R-:W-:Y:S01]  /*29150*/  ISETP.NE.U32.AND P0, PT, RZ, UR4, PT ;  /* 0x00000004ff007c0c */ /* 0x000fe2000bf05070 */
[----:B------:R-:W-:Y:S01]  /*29160*/  IMAD.MOV.U32 R28, RZ, RZ, R27 ;  /* 0x000000ffff1c7224 */ /* 0x000fe200078e001b */
[----:B------:R-:W-:Y:S01]  /*29170*/  ULDC UR4, c[0x0][0x320] ;  /* 0x0000c80000047ab9 */ /* 0x000fe20000000800 */
[----:B------:R-:W1:Y:S01]  /*29180*/  S2R R22, SR_TID.X ;  /* 0x0000000000167919 */ /* 0x000e620000002100 */
[----:B------:R-:W-:Y:S01]  /*29190*/  ISETP.NE.AND.EX P0, PT, RZ, UR5, PT, P0 ;  /* 0x00000005ff007c0c */ /* 0x000fe2000bf05300 */
[----:B------:R-:W2:-:S12]  /*291a0*/  LDC R20, c[0x0][0x430] ;  /* 0x00010c00ff147b82 */ /* 0x000e980000000800 */
[----:B------:R-:W3:Y:S01]  /*291b0*/  @P0 LDC.64 R2, c[0x0][0xaf0] ;  /* 0x0002bc00ff020b82 */ /* 0x000ee20000000a00 */
[----:B0-----:R-:W-:-:S05]  /*291c0*/  IMAD.SHL.U32 R29, R21, 0x8, RZ ;  /* 0x00000008151d7824 */ /* 0x001fca00078e00ff */
[----:B------:R-:W-:Y:S01]  /*291d0*/  LOP3.LUT R29, R29, 0x38, RZ, 0xc0, !PT ;  /* 0x000000381d1d7812 */ /* 0x000fe200078ec0ff */
[----:B-1----:R-:W-:-:S03]  /*291e0*/  IMAD.SHL.U32 R21, R22, 0x8, RZ ;  /* 0x0000000816157824 */ /* 0x002fc600078e00ff */
[----:B------:R-:W-:Y:S01]  /*291f0*/  LOP3.LUT R33, R29, 0x40, RZ, 0xfc, !PT ;  /* 0x000000401d217812 */ /* 0x000fe200078efcff */
[----:B---3--:R-:W-:Y:S01]  /*29200*/  @P0 IMAD.WIDE R2, R27, 0x4, R2 ;  /* 0x000000041b020825 */ /* 0x008fe200078e0202 */
[C---:B------:R-:W-:Y:S02]  /*29210*/  LOP3.LUT R0, R29.reuse, 0x180, RZ, 0xfc, !PT ;  /* 0x000001801d007812 */ /* 0x040fe400078efcff */
[----:B------:R-:W-:Y:S02]  /*29220*/  LOP3.LUT R29, R29, 0x1c0, RZ, 0xfc, !PT ;  /* 0x000001c01d1d7812 */ /* 0x000fe400078efcff */
[----:B------:R-:W-:Y:S01]  /*29230*/  ISETP.GE.AND P3, PT, R33, UR4, PT ;  /* 0x0000000421007c0c */ /* 0x000fe2000bf66270 */
[----:B------:R0:W5:Y:S01]  /*29240*/  @P0 LDG.E R28, desc[UR36][R2.64] ;  /* 0x00000024021c0981 */ /* 0x000162000c1e1900 */
[----:B------:R-:W-:Y:S01]  /*29250*/  ISETP.GE.AND P0, PT, R29, UR4, PT ;  /* 0x000000041d007c0c */ /* 0x000fe2000bf06270 */
[C---:B------:R-:W-:Y:S01]  /*29260*/  IMAD.SHL.U32 R29, R22.reuse, 0x8, RZ ;  /* 0x00000008161d7824 */ /* 0x040fe200078e00ff */
[----:B------:R-:W-:Y:S01]  /*29270*/  LOP3.LUT R21, R21, 0x38, RZ, 0xc0, !PT ;  /* 0x0000003815157812 */ /* 0x000fe200078ec0ff */
[----:B------:R-:W-:Y:S01]  /*29280*/  IMAD.SHL.U32 R22, R22, 0x8, RZ ;  /* 0x0000000816167824 */ /* 0x000fe200078e00ff */
[----:B------:R-:W-:Y:S01]  /*29290*/  LOP3.LUT R16, R16, 0xfffffdff, RZ, 0xc0, !PT ;  /* 0xfffffdff10107812 */ /* 0x000fe200078ec0ff */
[----:B------:R-:W-:Y:S01]  /*292a0*/  UMOV UR5, 0xffffffff ;  /* 0xffffffff00057882 */ /* 0x000fe20000000000 */
[----:B------:R-:W-:-:S02]  /*292b0*/  LOP3.LUT R29, R29, 0x38, RZ, 0xc0, !PT ;  /* 0x000000381d1d7812 */ /* 0x000fc400078ec0ff */
[----:B------:R-:W-:Y:S02]  /*292c0*/  ISETP.GE.AND P2, PT, R21, UR4, PT ;  /* 0x0000000415007c0c */ /* 0x000fe4000bf46270 */
[----:B------:R-:W-:Y:S02]  /*292d0*/  LOP3.LUT R29, R29, 0x80, RZ, 0xfc, !PT ;  /* 0x000000801d1d7812 */ /* 0x000fe400078efcff */
[----:B------:R-:W-:Y:S02]  /*292e0*/  @P3 LOP3.LUT R16, R16, 0x200, RZ, 0xfc, !PT ;  /* 0x0000020010103812 */ /* 0x000fe400078efcff */
[----:B------:R-:W-:Y:S02]  /*292f0*/  LOP3.LUT R22, R22, 0x38, RZ, 0xc0, !PT ;  /* 0x0000003816167812 */ /* 0x000fe400078ec0ff */
[----:B------:R-:W-:Y:S02]  /*29300*/  ISETP.GE.AND P5, PT, R29, UR4, PT ;  /* 0x000000041d007c0c */ /* 0x000fe4000bfa6270 */
[----:B------:R-:W-:-:S02]  /*29310*/  LOP3.LUT R16, R16, 0xfffffbff, RZ, 0xc0, !PT ;  /* 0xfffffbff10107812 */ /* 0x000fc400078ec0ff */
[----:B------:R-:W-:Y:S02]  /*29320*/  LOP3.LUT R22, R22, 0xc0, RZ, 0xfc, !PT ;  /* 0x000000c016167812 */ /* 0x000fe400078efcff */
[----:B------:R-:W-:Y:S02]  /*29330*/  @P2 LOP3.LUT R16, R16, 0x400, RZ, 0xfc, !PT ;  /* 0x0000040010102812 */ /* 0x000fe400078efcff */
[----:B------:R-:W-:Y:S02]  /*29340*/  ISETP.GE.AND P4, PT, R22, UR4, PT ;  /* 0x0000000416007c0c */ /* 0x000fe4000bf86270 */
[----:B------:R-:W-:Y:S02]  /*29350*/  LOP3.LUT R16, R16, 0xffffffdf, RZ, 0xc0, !PT ;  /* 0xffffffdf10107812 */ /* 0x000fe400078ec0ff */
[C---:B------:R-:W-:Y:S02]  /*29360*/  LOP3.LUT R22, R21.reuse, 0x100, RZ, 0xfc, !PT ;  /* 0x0000010015167812 */ /* 0x040fe400078efcff */
[----:B------:R-:W-:-:S02]  /*29370*/  LOP3.LUT R21, R21, 0x140, RZ, 0xfc, !PT ;  /* 0x0000014015157812 */ /* 0x000fc400078efcff */
[----:B------:R-:W-:Y:S02]  /*29380*/  @P5 LOP3.LUT R16, R16, 0x20, RZ, 0xfc, !PT ;  /* 0x0000002010105812 */ /* 0x000fe400078efcff */
[----:B------:R-:W-:Y:S02]  /*29390*/  ISETP.GE.AND P2, PT, R21, UR4, PT ;  /* 0x0000000415007c0c */ /* 0x000fe4000bf46270 */
[----:B------:R-:W-:Y:S02]  /*293a0*/  LOP3.LUT R16, R16, 0xffffffef, RZ, 0xc0, !PT ;  /* 0xffffffef10107812 */ /* 0x000fe400078ec0ff */
[----:B------:R-:W-:Y:S02]  /*293b0*/  ISETP.GE.AND P3, PT, R22, UR4, PT ;  /* 0x0000000416007c0c */ /* 0x000fe4000bf66270 */
[----:B------:R-:W-:Y:S02]  /*293c0*/  @P4 LOP3.LUT R16, R16, 0x10, RZ, 0xfc, !PT ;  /* 0x0000001010104812 */ /* 0x000fe400078efcff */
[----:B------:R-:W-:-:S02]  /*293d0*/  ISETP.GE.AND P1, PT, R0, UR4, PT ;  /* 0x0000000400007c0c */ /* 0x000fc4000bf26270 */
[----:B------:R-:W-:Y:S02]  /*293e0*/  LOP3.LUT R16, R16, 0xfffffffb, RZ, 0xc0, !PT ;  /* 0xfffffffb10107812 */ /* 0x000fe400078ec0ff */
[----:B------:R-:W-:Y:S02]  /*293f0*/  SEL R6, RZ, 0x40, P1 ;  /* 0x00000040ff067807 */ /* 0x000fe40000800000 */
[----:B------:R-:W-:Y:S02]  /*29400*/  @P2 LOP3.LUT R16, R16, 0x4, RZ, 0xfc, !PT ;  /* 0x0000000410102812 */ /* 0x000fe400078efcff */
[----:B------:R-:W-:Y:S02]  /*29410*/  SEL R29, RZ, 0x80, P0 ;  /* 0x00000080ff1d7807 */ /* 0x000fe40000000000 */
[----:B------:R-:W-:Y:S02]  /*29420*/  LOP3.LUT R16, R16, 0xfffffff7, RZ, 0xc0, !PT ;  /* 0xfffffff710107812 */ /* 0x000fe400078ec0ff */
[----:B------:R-:W-:-:S02]  /*29430*/  LEA R0, R30, 0xffffffc0, 0x6 ;  /* 0xffffffc01e007811 */ /* 0x000fc400078e30ff */
[----:B------:R-:W-:Y:S01]  /*29440*/  @P3 LOP3.LUT R16, R16, 0x8, RZ, 0xfc, !PT ;  /* 0x0000000810103812 */ /* 0x000fe200078efcff */
[----:B0-2---:R-:W-:Y:S06]  /*29450*/  BRA.DIV UR5, `(.L_x_6450) ;  /* 0x0000005205a47947 */ /* 0x005fec000b800000 */
.L_x_6523:
[----:B------:R-:W0:Y:S01]  /*29460*/  S2R R2, SR_TID.X ;  /* 0x0000000000027919 */ /* 0x000e220000002100 */
[----:B------:R-:W-:Y:S01]  /*29470*/  ISETP.NE.AND P1, PT, R20, 0x1, PT ;  /* 0x000000011400780c */ /* 0x000fe20003f25270 */
[----:B------:R-:W-:Y:S01]  /*29480*/  IMAD.MOV.U32 R36, RZ, RZ, RZ ;  /* 0x000000ffff247224 */ /* 0x000fe200078e00ff */
[----:B-----5:R-:W-:Y:S01]  /*29490*/  SHF.R.S32.HI R33, RZ, 0x1f, R28 ;  /* 0x0000001fff217819 */ /* 0x020fe2000001141c */
[----:B------:R-:W1:Y:S01]  /*294a0*/  S2R R3, SR_TID.X ;  /* 0x0000000000037919 */ /* 0x000e620000002100 */
[C---:B------:R-:W-:Y:S02]  /*294b0*/  LOP3.LUT P6, RZ, R16.reuse, 0x400, RZ, 0xc0, !PT ;  /* 0x0000040010ff7812 */ /* 0x040fe400078cc0ff */
[----:B------:R-:W-:-:S07]  /*294c0*/  LOP3.LUT R16, R16, 0xffffdfff, RZ, 0xc0, !PT ;  /* 0xffffdfff10107812 */ /* 0x000fce00078ec0ff */
[----:B------:R-:W-:Y:S02]  /*294d0*/  @P1 LOP3.LUT R16, R16, 0x2000, RZ, 0xfc, !PT ;  /* 0x0000200010101812 */ /* 0x000fe400078efcff */
[----:B0-----:R-:W-:Y:S01]  /*294e0*/  LOP3.LUT R2, R2, 0x7f, RZ, 0xc0, !PT ;  /* 0x0000007f02027812 */ /* 0x001fe200078ec0ff */
[----:B-1----:R-:W-:-:S03]  /*294f0*/  IMAD.SHL.U32 R10, R3, 0x10, RZ ;  /* 0x00000010030a7824 */ /* 0x002fc600078e00ff */
[----:B------:R-:W-:Y:S01]  /*29500*/  SHF.R.U32.HI R2, RZ, 0x3, R2 ;  /* 0x00000003ff027819 */ /* 0x000fe20000011602 */
[----:B------:R-:W0:Y:S03]  /*29510*/  @P1 LDC R3, c[0x0][0x434] ;  /* 0x00010d00ff031b82 */ /* 0x000e260000000800 */
[----:B------:R-:W-:-:S05]  /*29520*/  LOP3.LUT R10, R2, 0x70, R10, 0xf8, !PT ;  /* 0x00000070020a7812 */ /* 0x000fca00078ef80a */
[----:B------:R-:W-:Y:S01]  /*29530*/  IMAD.IADD R7, R10, 0x1, R0 ;  /* 0x000000010a077824 */ /* 0x000fe200078e0200 */
[----:B------:R-:W1:Y:S04]  /*29540*/  @P1 LDC R2, c[0x0][0x438] ;  /* 0x00010e00ff021b82 */ /* 0x000e680000000800 */
[C---:B------:R-:W-:Y:S01]  /*29550*/  ISETP.GE.AND P0, PT, R7.reuse, R25, PT ;  /* 0x000000190700720c */ /* 0x040fe20003f06270 */
[----:B------:R-:W-:-:S03]  /*29560*/  IMAD.IADD R7, R7, 0x1, R32 ;  /* 0x0000000107077824 */ /* 0x000fc600078e0220 */
[----:B------:R-:W-:Y:S01]  /*29570*/  ISETP.GT.U32.OR P0, PT, R10, 0x3f, P0 ;  /* 0x0000003f0a00780c */ /* 0x000fe20000704470 */
[----:B------:R-:W-:Y:S02]  /*29580*/  IMAD.MOV.U32 R8, RZ, RZ, R7 ;  /* 0x000000ffff087224 */ /* 0x000fe400078e0007 */
[----:B0-----:R-:W-:-:S10]  /*29590*/  @P1 IMAD.HI.U32 R3, R7, R3, RZ ;  /* 0x0000000307031227 */ /* 0x001fd400078e00ff */
[----:B------:R-:W0:Y:S01]  /*295a0*/  @!P0 LDC.64 R4, c[0x0][0x428] ;  /* 0x00010a00ff048b82 */ /* 0x000e220000000a00 */
[----:B-1----:R-:W-:-:S04]  /*295b0*/  @P1 SHF.R.U32.HI R8, RZ, R2, R3 ;  /* 0x00000002ff081219 */ /* 0x002fc80000011603 */
        /* <DEDUP_REMOVED lines=23> */
[----:B------:R-:W-:-:S04]  /*29730*/  LOP3.LUT R2, R4, R2, R3, 0xfe, !PT ;  /* 0x0000000204027212 */ /* 0x000fc800078efe03 */
[----:B------:R-:W-:Y:S01]  /*29740*/  LOP3.LUT R6, R2, R6, RZ, 0xfc, !PT ;  /* 0x0000000602067212 */ /* 0x000fe200078efcff */
[----:B------:R-:W-:-:S03]  /*29750*/  IMAD.MOV R2, RZ, RZ, -R8 ;  /* 0x000000ffff027224 */ /* 0x000fc600078e0a08 */
[----:B------:R-:W-:Y:S01]  /*29760*/  LOP3.LUT R29, R6, R29, RZ, 0xfc, !PT ;  /* 0x0000001d061d7212 */ /* 0x000fe200078efcff */
[----:B------:R-:W-:Y:S01]  /*29770*/  IMAD R3, R20, R2, R7 ;  /* 0x0000000214037224 */ /* 0x000fe200078e0207 */
[----:B------:R0:W-:Y:S01]  /*29780*/  STL [R1+0x434], R6 ;  /* 0x0004340601007387 */ /* 0x0001e20000100800 */
[----:B------:R-:W-:-:S03]  /*29790*/  IMAD.U32 R2, RZ, RZ, UR38 ;  /* 0x00000026ff027e24 */ /* 0x000fc6000f8e00ff */
[----:B------:R0:W-:Y:S02]  /*297a0*/  STL [R1+0x414], R3 ;  /* 0x0004140301007387 */ /* 0x0001e40000100800 */
[----:B------:R-:W-:-:S13]  /*297b0*/  ISETP.NE.AND P0, PT, R2, 0x3, PT ;  /* 0x000000030200780c */ /* 0x000fda0003f05270 */
[----:B------:R-:W-:-:S04]  /*297c0*/  @P0 LOP3.LUT R16, R16, 0x800, RZ, 0xfc, !PT ;  /* 0x0000080010100812 */ /* 0x000fc800078efcff */
[----:B------:R-:W-:-:S04]  /*297d0*/  LOP3.LUT R16, R16, 0xfffffffe, RZ, 0xc0, !PT ;  /* 0xfffffffe10107812 */ /* 0x000fc800078ec0ff */
[----:B------:R-:W-:Y:S01]  /*297e0*/  @P1 LOP3.LUT R16, R16, 0x1, RZ, 0xfc, !PT ;  /* 0x0000000110101812 */ /* 0x000fe200078efcff */
[----:B0-----:R-:W-:Y:S06]  /*297f0*/  @!P0 BRA `(.L_x_6451) ;  /* 0x0000000000048947 */ /* 0x001fec0003800000 */
[----:B------:R-:W-:Y:S01]  /*29800*/  BPT.TRAP 0x1 ;  /* 0x000000040000795c */ /* 0x000fe20000300000 */
.L_x_6451:
        /* <DEDUP_REMOVED lines=9> */
.L_x_6524:
[----:B------:R-:W-:Y:S05]  /*298a0*/  BSYNC B0 ;  /* 0x0000000000007941 */ /* 0x000fea0003800000 */
.L_x_6452:
[----:B------:R-:W0:Y:S01]  /*298b0*/  LDL R2, [R1+0x414] ;  /* 0x0004140001027983 */ /* 0x000e220000100800 */
[----:B------:R-:W-:Y:S01]  /*298c0*/  ULDC.64 UR4, c[0x0][0x300] ;  /* 0x0000c00000047ab9 */ /* 0x000fe20000000a00 */
[----:B-----5:R-:W-:Y:S01]  /*298d0*/  SHF.R.S32.HI R4, RZ, 0x1f, R36 ;  /* 0x0000001fff047819 */ /* 0x020fe20000011424 */
[----:B------:R-:W-:Y:S01]  /*298e0*/  ULDC.64 UR6, c[0x0][0x2e8] ;  /* 0x0000ba0000067ab9 */ /* 0x000fe20000000a00 */
[----:B------:R-:W-:-:S03]  /*298f0*/  LOP3.LUT R16, R16, 0xfffffffd, RZ, 0xc0, !PT ;  /* 0xfffffffd10107812 */ /* 0x000fc600078ec0ff */
[----:B------:R-:W-:Y:S01]  /*29900*/  STL [R1+0x42c], R4 ;  /* 0x00042c0401007387 */ /* 0x000fe20000100800 */
[----:B0-----:R-:W-:-:S05]  /*29910*/  SHF.R.S32.HI R0, RZ, 0x1f, R2 ;  /* 0x0000001fff007819 */ /* 0x001fca0000011402 */
[----:B------:R0:W-:Y:S02]  /*29920*/  STL [R1+0x428], R0 ;  /* 0x0004280001007387 */ /* 0x0001e40000100800 */
[----:B0-----:R-:W-:-:S04]  /*29930*/  IMAD R0, R0, UR4, RZ ;  /* 0x0000000400007c24 */ /* 0x001fc8000f8e02ff */
[C---:B------:R-:W-:Y:S02]  /*29940*/  IMAD R0, R2.reuse, UR5, R0 ;  /* 0x0000000502007c24 */ /* 0x040fe4000f8e0200 */
[----:B------:R-:W-:Y:S01]  /*29950*/  IMAD.WIDE.U32 R2, R2, UR4, RZ ;  /* 0x0000000402027c25 */ /* 0x000fe2000f8e00ff */
[----:B------:R-:W-:-:S03]  /*29960*/  ULDC.64 UR4, c[0x0][0x310] ;  /* 0x0000c40000047ab9 */ /* 0x000fc60000000a00 */
[----:B------:R-:W-:Y:S02]  /*29970*/  IMAD.IADD R3, R3, 0x1, R0 ;  /* 0x0000000103037824 */ /* 0x000fe400078e0200 */
[----:B------:R-:W-:Y:S02]  /*29980*/  IMAD R0, R4, UR4, RZ ;  /* 0x0000000404007c24 */ /* 0x000fe4000f8e02ff */
[----:B------:R-:W0:Y:S01]  /*29990*/  S2R R4, SR_TID.X ;  /* 0x0000000000047919 */ /* 0x000e220000002100 */
[----:B------:R-:W-:-:S04]  /*299a0*/  IMAD.WIDE.U32 R2, R36, UR4, R2 ;  /* 0x0000000424027c25 */ /* 0x000fc8000f8e0002 */
[----:B------:R-:W-:Y:S01]  /*299b0*/  IMAD R0, R36, UR5, R0 ;  /* 0x0000000524007c24 */ /* 0x000fe2000f8e0200 */
[----:B------:R-:W-:-:S03]  /*299c0*/  ULDC.64 UR4, c[0x0][0x308] ;  /* 0x0000c20000047ab9 */ /* 0x000fc60000000a00 */
[----:B------:R-:W-:Y:S02]  /*299d0*/  IMAD.IADD R3, R3, 0x1, R0 ;  /* 0x0000000103037824 */ /* 0x000fe400078e0200 */
[----:B------:R-:W-:Y:S01]  /*299e0*/  IMAD.WIDE.U32 R2, R26, UR4, R2 ;  /* 0x000000041a027c25 */ /* 0x000fe2000f8e0002 */
[----:B------:R-:W-:-:S03]  /*299f0*/  ULDC UR4, c[0x0][0x2f4] ;  /* 0x0000bd0000047ab9 */ /* 0x000fc60000000800 */
[----:B------:R-:W-:Y:S01]  /*29a00*/  IMAD R5, R26, UR5, R3 ;  /* 0x000000051a057c24 */ /* 0x000fe2000f8e0203 */
[----:B------:R-:W-:Y:S01]  /*29a10*/  LEA R0, P0, R2, UR6, 0x1 ;  /* 0x0000000602007c11 */ /* 0x000fe2000f8008ff */
[----:B------:R-:W-:-:S03]  /*29a20*/  UMOV UR5, 0xffffffff ;  /* 0xffffffff00057882 */ /* 0x000fc60000000000 */
[----:B------:R-:W-:Y:S02]  /*29a30*/  LEA.HI.X R5, R2, UR7, R5, 0x1, P0 ;  /* 0x0000000702057c11 */ /* 0x000fe400080f0c05 */
[----:B------:R-:W-:Y:S01]  /*29a40*/  ISETP.GE.AND P0, PT, R25, 0x1, PT ;  /* 0x000000011900780c */ /* 0x000fe20003f06270 */
[----:B0-----:R-:W-:Y:S02]  /*29a50*/  IMAD.SHL.U32 R7, R4, 0x8, RZ ;  /* 0x0000000804077824 */ /* 0x001fe400078e00ff */
[----:B------:R-:W-:-:S03]  /*29a60*/  IMAD R4, R18, 0x1000, R34 ;  /* 0x0000100012047824 */ /* 0x000fc600078e0222 */
[----:B------:R-:W-:-:S04]  /*29a70*/  LOP3.LUT R7, R7, 0x38, RZ, 0xc0, !PT ;  /* 0x0000003807077812 */ /* 0x000fc800078ec0ff */
[----:B------:R-:W-:-:S13]  /*29a80*/  ISETP.GE.AND P2, PT, R7, UR4, PT ;  /* 0x0000000407007c0c */ /* 0x000fda000bf46270 */
[----:B------:R-:W-:Y:S01]  /*29a90*/  @P2 LOP3.LUT R16, R16, 0x2, RZ, 0xfc, !PT ;  /* 0x0000000210102812 */ /* 0x000fe200078efcff */
[----:B------:R-:W-:Y:S06]  /*29aa0*/  BRA.DIV UR5, `(.L_x_6454) ;  /* 0x0000004e05587947 */ /* 0x000fec000b800000 */
        /* <DEDUP_REMOVED lines=32> */
.L_x_6534:
        /* <DEDUP_REMOVED lines=10> */
.L_x_6455:
        /* <DEDUP_REMOVED lines=10> */
.L_x_6456:
[----:B------:R-:W-:Y:S01]  /*29df0*/  VIADD R0, R17, 0x20400 ;  /* 0x0002040011007836 */ /* 0x000fe20000000000 */
[----:B------:R-:W-:Y:S01]  /*29e00*/  LOP3.LUT P1, RZ, R16, 0x40, RZ, 0xc0, !PT ;  /* 0x0000004010ff7812 */ /* 0x000fe2000782c0ff */
[----:B------:R1:W-:-:S12]  /*29e10*/  SYNCS.ARRIVE.TRANS64.A1T0 RZ, [R22+URZ+0x38830], RZ ;  /* 0x038830ff16ff79a7 */ /* 0x0003d8000810003f */
[----:B------:R-:W-:Y:S05]  /*29e20*/  WARPSYNC.ALL ;  /* 0x0000000000007948 */ /* 0x000fea0003800000 */
[----:B------:R-:W-:Y:S01]  /*29e30*/  BAR.SYNC.DEFER_BLOCKING 0x8, 0x100 ;  /* 0x0204000000007b1d */ /* 0x000fe20000010000 */
[----:B------:R-:W-:Y:S02]  /*29e40*/  LOP3.LUT P0, RZ, R0, 0x3ff, RZ, 0xc0, !PT ;  /* 0x000003ff00ff7812 */ /* 0x000fe4000780c0ff */
[----:B------:R-:W-:-:S03]  /*29e50*/  SHF.R.S32.HI R0, RZ, 0x1f, R27 ;  /* 0x0000001fff007819 */ /* 0x000fc6000001141b */
[----:B------:R-:W-:Y:S01]  /*29e60*/  BSSY B6, `(.L_x_6457) ;  /* 0x0000018000067945 */ /* 0x000fe20003800000 */
[----:B------:R-:W-:Y:S02]  /*29e70*/  SEL R30, R0, RZ, !P1 ;  /* 0x000000ff001e7207 */ /* 0x000fe40004800000 */
[----:B------:R-:W-:-:S03]  /*29e80*/  SEL R0, R27, RZ, !P1 ;  /* 0x000000ff1b007207 */ /* 0x000fc60004800000 */
[----:B------:R-:W-:Y:S04]  /*29e90*/  STL [R1+0x424], R30 ;  /* 0x0004241e01007387 */ /* 0x000fe80000100800 */
[----:B------:R2:W-:Y:S02]  /*29ea0*/  STL [R1+0x418], R0 ;  /* 0x0004180001007387 */ /* 0x0005e40000100800 */
[----:B--2---:R-:W-:-:S05]  /*29eb0*/  SHF.R.S32.HI R0, RZ, 0x1f, R35 ;  /* 0x0000001fff007819 */ /* 0x004fca0000011423 */
[----:B------:R2:W-:Y:S01]  /*29ec0*/  STL [R1+0x41c], R0 ;  /* 0x00041c0001007387 */ /* 0x0005e20000100800 */
        /* <DEDUP_REMOVED lines=16> */
[----:B012---:R-:W-:Y:S05]  /*29fd0*/  CALL.ABS.NOINC R2 ;  /* 0x0000000002007343 */ /* 0x007fea0003c00000 */
.L_x_6458:
[----:B------:R-:W-:Y:S05]  /*29fe0*/  BSYNC B6 ;  /* 0x0000000000067941 */ /* 0x000fea0003800000 */
.L_x_6457:
[----:B------:R-:W3:Y:S01]  /*29ff0*/  LDL R20, [R1+0x41c] ;  /* 0x00041c0001147983 */ /* 0x000ee20000100800 */
[----:B------:R-:W-:Y:S01]  /*2a000*/  IMAD.MOV.U32 R21, RZ, RZ, R30 ;  /* 0x000000ffff157224 */ /* 0x000fe200078e001e */
[----:B------:R-:W-:Y:S01]  /*2a010*/  ULDC.64 UR4, c[0x0][0x298] ;  /* 0x0000a60000047ab9 */ /* 0x000fe20000000a00 */
[----:B------:R-:W4:Y:S01]  /*2a020*/  LDC R5, c[0x0][0x448] ;  /* 0x00011200ff057b82 */ /* 0x000f220000000800 */
[----:B------:R1:W5:Y:S01]  /*2a030*/  LDL R9, [R1+0x410] ;  /* 0x0004100001097983 */ /* 0x0003620000100800 */
[----:B0-----:R-:W0:Y:S01]  /*2a040*/  S2R R2, SR_TID.X ;  /* 0x0000000000027919 */ /* 0x001e220000002100 */
[----:B------:R-:W1:Y:S01]  /*2a050*/  S2R R30, SR_TID.X ;  /* 0x00000000001e7919 */ /* 0x000e620000002100 */
[----:B0-----:R-:W-:-:S04]  /*2a060*/  LOP3.LUT R2, R2, 0x7f, RZ, 0xc0, !PT ;  /* 0x0000007f02027812 */ /* 0x001fc800078ec0ff */
[----:B--2---:R-:W-:Y:S02]  /*2a070*/  SHF.R.U32.HI R0, RZ, 0x3, R2 ;  /* 0x00000003ff007819 */ /* 0x004fe40000011602 */
[----:B------:R-:W0:Y:S01]  /*2a080*/  LDC R2, c[0x0][0x448] ;  /* 0x00011200ff027b82 */ /* 0x000e220000000800 */
[----:B---3--:R-:W-:Y:S02]  /*2a090*/  IMAD.MOV.U32 R4, RZ, RZ, R20 ;  /* 0x000000ffff047224 */ /* 0x008fe400078e0014 */
[----:B------:R-:W2:Y:S01]  /*2a0a0*/  LDL R20, [R1+0x418] ;  /* 0x0004180001147983 */ /* 0x000ea20000100800 */
[----:B0-----:R-:W-:Y:S01]  /*2a0b0*/  ISETP.NE.AND P6, PT, R2, 0x1, PT ;  /* 0x000000010200780c */ /* 0x001fe20003fc5270 */
[----:B-1----:R-:W-:Y:S02]  /*2a0c0*/  IMAD.SHL.U32 R30, R30, 0x10, RZ ;  /* 0x000000101e1e7824 */ /* 0x002fe400078e00ff */
[----:B------:R-:W-:-:S03]  /*2a0d0*/  IMAD R4, R4, UR4, RZ ;  /* 0x0000000404047c24 */ /* 0x000fc6000f8e02ff */
[----:B------:R-:W-:Y:S01]  /*2a0e0*/  LOP3.LUT R30, R0, 0x70, R30, 0xf8, !PT ;  /* 0x00000070001e7812 */ /* 0x000fe200078ef81e */
[----:B------:R-:W-:-:S04]  /*2a0f0*/  IMAD R4, R35, UR5, R4 ;  /* 0x0000000523047c24 */ /* 0x000fc8000f8e0204 */
[----:B------:R-:W-:Y:S02]  /*2a100*/  IMAD.IADD R30, R30, 0x1, R37 ;  /* 0x000000011e1e7824 */ /* 0x000fe400078e0225 */
[----:B------:R-:W0:Y:S02]  /*2a110*/  @P6 LDC R3, c[0x0][0x44c] ;  /* 0x00011300ff036b82 */ /* 0x000e240000000800 */
[----:B------:R-:W-:-:S06]  /*2a120*/  IMAD.MOV.U32 R0, RZ, RZ, R30 ;  /* 0x000000ffff007224 */ /* 0x000fcc00078e001e */
[----:B------:R-:W1:Y:S01]  /*2a130*/  @P6 LDC R2, c[0x0][0x450] ;  /* 0x00011400ff026b82 */ /* 0x000e620000000800 */
[----:B0-----:R-:W-:-:S05]  /*2a140*/  @P6 IMAD.HI.U32 R3, R30, R3, RZ ;  /* 0x000000031e036227 */ /* 0x001fca00078e00ff */
[----:B-1----:R-:W-:Y:S01]  /*2a150*/  @P6 SHF.R.U32.HI R0, RZ, R2, R3 ;  /* 0x00000002ff006219 */ /* 0x002fe20000011603 */
        /* <DEDUP_REMOVED lines=14> */
[----:B------:R-:W-:-:S05]  /*2a240*/  SHF.R.S32.HI R4, RZ, 0x1f, R0 ;  /* 0x0000001fff047819 */ /* 0x000fca0000011400 */
[----:B------:R-:W-:Y:S02]  /*2a250*/  IMAD R4, R4, UR4, RZ ;  /* 0x0000000404047c24 */ /* 0x000fe4000f8e02ff */
[----:B------:R-:W-:-:S04]  /*2a260*/  IMAD.WIDE.U32 R2, R0, UR4, R2 ;  /* 0x0000000400027c25 */ /* 0x000fc8000f8e0002 */
[----:B------:R-:W-:Y:S01]  /*2a270*/  IMAD R4, R0, UR5, R4 ;  /* 0x0000000500047c24 */ /* 0x000fe2000f8e0204 */
[----:B------:R-:W-:Y:S01]  /*2a280*/  ULDC.64 UR4, c[0x0][0x2c8] ;  /* 0x0000b20000047ab9 */ /* 0x000fe20000000a00 */
[----:B------:R-:W-:-:S04]  /*2a290*/  IMAD.MOV R0, RZ, RZ, -R0 ;  /* 0x000000ffff007224 */ /* 0x000fc800078e0a00 */
[----:B----4-:R-:W-:Y:S02]  /*2a2a0*/  IMAD R0, R5, R0, R30 ;  /* 0x0000000005007224 */ /* 0x010fe400078e021e */
        /* <DEDUP_REMOVED lines=9> */
[----:B------:R-:W-:-:S03]  /*2a340*/  LOP3.LUT R20, R6, 0x7f, RZ, 0xc0, !PT ;  /* 0x0000007f06147812 */ /* 0x000fc600078ec0ff */
[----:B------:R-:W-:Y:S01]  /*2a350*/  LEA.HI.X R2, R2, UR5, R3, 0x1, P0 ;  /* 0x0000000502027c11 */ /* 0x000fe200080f0c03 */
[----:B------:R-:W-:Y:S01]  /*2a360*/  UMOV UR5, 0xffffffff ;  /* 0xffffffff00057882 */ /* 0x000fe20000000000 */
[----:B------:R-:W-:Y:S02]  /*2a370*/  ISETP.GE.AND P0, PT, R7, UR4, PT ;  /* 0x0000000407007c0c */ /* 0x000fe4000bf06270 */
[----:B------:R-:W-:Y:S01]  /*2a380*/  SHF.R.U32.HI R8, RZ, 0x3, R20 ;  /* 0x00000003ff087819 */ /* 0x000fe20000011614 */
[----:B------:R-:W-:Y:S10]  /*2a390*/  BRA.DIV UR5, `(.L_x_6459) ;  /* 0x0000004a056c7947 */ /* 0x000ff4000b800000 */
[----:B-----5:R-:W-:Y:S01]  /*2a3a0*/  IMAD R3, R9, R5, RZ ;  /* 0x0000000509037224 */ /* 0x020fe200078e02ff */
[----:B------:R-:W-:Y:S01]  /*2a3b0*/  SHFL.IDX PT, R4, R2, RZ, 0x181f ;  /* 0x00181fff02047589 */ /* 0x000fe200000e0000 */
[----:B------:R-:W-:Y:S01]  /*2a3c0*/  IMAD.IADD R37, R8, 0x1, R37 ;  /* 0x0000000108257824 */ /* 0x000fe200078e0225 */
[----:B------:R-:W-:Y:S02]  /*2a3d0*/  LOP3.LUT R16, R16, 0xfffffeff, RZ, 0xc0, !PT ;  /* 0xfffffeff10107812 */ /* 0x000fe400078ec0ff */
[----:B------:R-:W0:Y:S02]  /*2a3e0*/  SHFL.IDX PT, R5, R0, RZ, 0x181f ;  /* 0x00181fff00057589 */ /* 0x000e2400000e0000 */
[----:B------:R-:W-:-:S13]  /*2a3f0*/  ISETP.GE.AND P2, PT, R37, R3, PT ;  /* 0x000000032500720c */ /* 0x000fda0003f46270 */
[----:B------:R-:W-:-:S04]  /*2a400*/  @P2 LOP3.LUT R16, R16, 0x100, RZ, 0xfc, !PT ;  /* 0x0000010010102812 */ /* 0x000fc800078efcff */
[----:B------:R-:W-:Y:S02]  /*2a410*/  LOP3.LUT R16, R16, 0xffffff7f, RZ, 0xc0, !PT ;  /* 0xffffff7f10107812 */ /* 0x000fe400078ec0ff */
[----:B0-----:R-:W-:-:S05]  /*2a420*/  @!P2 LEA R5, P1, R7, R5, 0x1 ;  /* 0x000000050705a211 */ /* 0x001fca00078208ff */
[----:B------:R-:W-:-:S05]  /*2a430*/  @!P2 IMAD.X R4, RZ, RZ, R4, P1 ;  /* 0x000000ffff04a224 */ /* 0x000fca00008e0604 */
        /* <DEDUP_REMOVED lines=30> */
.L_x_6543:
        /* <DEDUP_REMOVED lines=12> */
.L_x_6460:
        /* <DEDUP_REMOVED lines=28> */
.L_x_6462:
[----:B------:R-:W-:Y:S05]  /*2a8a0*/  BSYNC B6 ;  /* 0x0000000000067941 */ /* 0x000fea0003800000 */
.L_x_6461:
        /* <DEDUP_REMOVED lines=8> */
[----:B------:R-:W-:Y:S01]  /*2a930*/  IMAD.MOV.U32 R0, RZ, RZ, R30 ;  /* 0x000000ffff007224 */ /* 0x000fe200078e001e */
[----:B------:R-:W5:Y:S01]  /*2a940*/  S2R R7, SR_TID.X ;  /* 0x0000000000077919 */ /* 0x000f620000002100 */
[----:B0-----:R-:W-:-:S05]  /*2a950*/  @P6 IMAD.HI.U32 R3, R30, R3, RZ ;  /* 0x000000031e036227 */ /* 0x001fca00078e00ff */
[----:B-1----:R-:W-:Y:S01]  /*2a960*/  @P6 SHF.R.U32.HI R0, RZ, R2, R3 ;  /* 0x00000002ff006219 */ /* 0x002fe20000011603 */
[----:B------:R-:W-:Y:S01]  /*2a970*/  IMAD.WIDE.U32 R2, R35, UR4, RZ ;  /* 0x0000000423027c25 */ /* 0x000fe2000f8e00ff */
[----:B------:R-:W0:Y:S02]  /*2a980*/  S2R R10, SR_TID.X ;  /* 0x00000000000a7919 */ /* 0x000e240000002100 */
[----:B------:R-:W-:Y:S01]  /*2a990*/  SHF.R.S32.HI R5, RZ, 0x1f, R0 ;  /* 0x0000001fff057819 */ /* 0x000fe20000011400 */
[----:B------:R-:W1:Y:S01]  /*2a9a0*/  S2R R9, SR_TID.X ;  /* 0x0000000000097919 */ /* 0x000e620000002100 */
[----:B------:R-:W-:Y:S01]  /*2a9b0*/  LOP3.LUT R16, R16, 0xffffefff, RZ, 0xc0, !PT ;  /* 0xffffefff10107812 */ /* 0x000fe200078ec0ff */
[----:B-1----:R-:W-:-:S05]  /*2a9c0*/  IMAD.SHL.U32 R8, R9, 0x8, RZ ;  /* 0x0000000809087824 */ /* 0x002fca00078e00ff */
        /* <DEDUP_REMOVED lines=9> */
[----:B----4-:R-:W-:Y:S01]  /*2aa60*/  IMAD.WIDE.U32 R2, R20, UR4, R2 ;  /* 0x0000000414027c25 */ /* 0x010fe2000f8e0002 */
[----:B------:R-:W-:-:S03]  /*2aa70*/  ULDC UR4, c[0x0][0x448] ;  /* 0x0001120000047ab9 */ /* 0x000fc60000000800 */
[----:B------:R-:W-:-:S04]  /*2aa80*/  IMAD R4, R20, UR5, R4 ;  /* 0x0000000514047c24 */ /* 0x000fc8000f8e0204 */
        /* <DEDUP_REMOVED lines=8> */
[----:B------:R-:W-:Y:S01]  /*2ab10*/  ULDC.64 UR4, c[0x0][0x3c8] ;  /* 0x0000f20000047ab9 */ /* 0x000fe20000000a00 */
[----:B-----5:R-:W-:Y:S02]  /*2ab20*/  IMAD.SHL.U32 R21, R7, 0x8, RZ ;  /* 0x0000000807157824 */ /* 0x020fe400078e00ff */
[----:B------:R-:W-:Y:S02]  /*2ab30*/  IMAD.IADD R3, R3, 0x1, R5 ;  /* 0x0000000103037824 */ /* 0x000fe400078e0205 */
[----:B------:R-:W-:Y:S01]  /*2ab40*/  IMAD R0, R0, UR4, RZ ;  /* 0x0000000400007c24 */ /* 0x000fe2000f8e02ff */
[----:B------:R-:W-:Y:S01]  /*2ab50*/  LOP3.LUT R21, R21, 0x38, RZ, 0xc0, !PT ;  /* 0x0000003815157812 */ /* 0x000fe200078ec0ff */
[----:B------:R-:W-:-:S04]  /*2ab60*/  IMAD.WIDE.U32 R2, R4, UR4, R2 ;  /* 0x0000000404027c25 */ /* 0x000fc8000f8e0002 */
[----:B------:R-:W-:Y:S01]  /*2ab70*/  IMAD R0, R4, UR5, R0 ;  /* 0x0000000504007c24 */ /* 0x000fe2000f8e0200 */
[----:B------:R-:W-:Y:S01]  /*2ab80*/  ULDC.64 UR4, c[0x0][0x390] ;  /* 0x0000e40000047ab9 */ /* 0x000fe20000000a00 */
[----:B------:R-:W-:Y:S01]  /*2ab90*/  IMAD.SHL.U32 R20, R7, 0x8, RZ ;  /* 0x0000000807147824 */ /* 0x000fe200078e00ff */
[----:B------:R-:W-:Y:S01]  /*2aba0*/  LOP3.LUT R7, R21, 0x80, RZ, 0xfc, !PT ;  /* 0x0000008015077812 */ /* 0x000fe200078efcff */
[----:B------:R-:W-:Y:S01]  /*2abb0*/  IMAD.IADD R6, R3, 0x1, R0 ;  /* 0x0000000103067824 */ /* 0x000fe200078e0200 */
[----:B------:R-:W-:Y:S01]  /*2abc0*/  LEA R0, P0, R2, UR4, 0x1 ;  /* 0x0000000402007c11 */ /* 0x000fe2000f8008ff */
[----:B------:R-:W-:Y:S01]  /*2abd0*/  ULDC UR4, c[0x0][0x3b8] ;  /* 0x0000ee0000047ab9 */ /* 0x000fe20000000800 */
[----:B------:R-:W-:Y:S02]  /*2abe0*/  LOP3.LUT R20, R20, 0x38, RZ, 0xc0, !PT ;  /* 0x0000003814147812 */ /* 0x000fe400078ec0ff */
[----:B------:R-:W-:Y:S02]  /*2abf0*/  ISETP.GE.AND P4, PT, R7, UR4, PT ;  /* 0x0000000407007c0c */ /* 0x000fe4000bf86270 */
[----:B------:R-:W-:Y:S01]  /*2ac00*/  LOP3.LUT R7, R20, 0x40, RZ, 0xfc, !PT ;  /* 0x0000004014077812 */ /* 0x000fe200078efcff */
[----:B0-----:R-:W-:-:S05]  /*2ac10*/  IMAD.SHL.U32 R20, R10, 0x8, RZ ;  /* 0x000000080a147824 */ /* 0x001fca00078e00ff */
[----:B------:R-:W-:Y:S02]  /*2ac20*/  LOP3.LUT R20, R20, 0x38, RZ, 0xc0, !PT ;  /* 0x0000003814147812 */ /* 0x000fe400078ec0ff */
[----:B------:R-:W-:Y:S02]  /*2ac30*/  ISETP.GE.AND P5, PT, R7, UR4, PT ;  /* 0x0000000407007c0c */ /* 0x000fe4000bfa6270 */
[----:B------:R-:W-:Y:S01]  /*2ac40*/  LOP3.LUT R7, R20, 0x100, RZ, 0xfc, !PT ;  /* 0x0000010014077812 */ /* 0x000fe200078efcff */
[----:B------:R-:W-:Y:S01]  /*2ac50*/  IMAD.SHL.U32 R20, R10, 0x8, RZ ;  /* 0x000000080a147824 */ /* 0x000fe200078e00ff */
[----:B------:R-:W-:-:S04]  /*2ac60*/  ISETP.GE.AND P1, PT, R8, UR4, PT ;  /* 0x0000000408007c0c */ /* 0x000fc8000bf26270 */
[----:B------:R-:W-:Y:S01]  /*2ac70*/  LOP3.LUT R20, R20, 0x38, RZ, 0xc0, !PT ;  /* 0x0000003814147812 */ /* 0x000fe200078ec0ff */
[----:B------:R-:W-:Y:S01]  /*2ac80*/  IMAD.SHL.U32 R21, R9, 0x8, RZ ;  /* 0x0000000809157824 */ /* 0x000fe200078e00ff */
[----:B------:R-:W-:Y:S02]  /*2ac90*/  ISETP.GE.AND P2, PT, R7, UR4, PT ;  /* 0x0000000407007c0c */ /* 0x000fe4000bf46270 */
[----:B------:R-:W-:Y:S01]  /*2aca0*/  LOP3.LUT R7, R20, 0xc0, RZ, 0xfc, !PT ;  /* 0x000000c014077812 */ /* 0x000fe200078efcff */
[----:B------:R-:W-:Y:S01]  /*2acb0*/  IMAD.SHL.U32 R20, R9, 0x8, RZ ;  /* 0x0000000809147824 */ /* 0x000fe200078e00ff */
[----:B------:R-:W-:Y:S02]  /*2acc0*/  LOP3.LUT R21, R21, 0x38, RZ, 0xc0, !PT ;  /* 0x0000003815157812 */ /* 0x000fe400078ec0ff */
[----:B------:R-:W-:Y:S02]  /*2acd0*/  LEA.HI.X R6, R2, UR5, R6, 0x1, P0 ;  /* 0x0000000502067c11 */ /* 0x000fe400080f0c06 */
[----:B------:R-:W-:-:S02]  /*2ace0*/  LOP3.LUT R20, R20, 0x38, RZ, 0xc0, !PT ;  /* 0x0000003814147812 */ /* 0x000fc400078ec0ff */
[----:B------:R-:W-:Y:S02]  /*2acf0*/  SEL R2, RZ, 0x1, P1 ;  /* 0x00000001ff027807 */ /* 0x000fe40000800000 */
[----:B------:R-:W-:Y:S02]  /*2ad00*/  SEL R3, RZ, 0x4, P4 ;  /* 0x00000004ff037807 */ /* 0x000fe40002000000 */
[----:B------:R-:W-:Y:S02]  /*2ad10*/  SEL R4, RZ, 0x2, P5 ;  /* 0x00000002ff047807 */ /* 0x000fe40002800000 */
[----:B------:R-:W-:Y:S02]  /*2ad20*/  ISETP.GE.AND P3, PT, R7, UR4, PT ;  /* 0x0000000407007c0c */ /* 0x000fe4000bf66270 */
[----:B------:R-:W-:Y:S02]  /*2ad30*/  LOP3.LUT R7, R21, 0x180, RZ, 0xfc, !PT ;  /* 0x0000018015077812 */ /* 0x000fe400078efcff */
[----:B------:R-:W-:-:S02]  /*2ad40*/  LOP3.LUT R9, R20, 0x140, RZ, 0xfc, !PT ;  /* 0x0000014014097812 */ /* 0x000fc400078efcff */
[----:B------:R-:W-:Y:S02]  /*2ad50*/  IADD3 R2, R3, R4, R2 ;  /* 0x0000000403027210 */ /* 0x000fe40007ffe002 */
[----:B------:R-:W-:Y:S02]  /*2ad60*/  SEL R3, RZ, 0x10, P2 ;  /* 0x00000010ff037807 */ /* 0x000fe40001000000 */
[----:B------:R-:W-:Y:S02]  /*2ad70*/  SEL R4, RZ, 0x8, P3 ;  /* 0x00000008ff047807 */ /* 0x000fe40001800000 */
[----:B------:R-:W-:Y:S02]  /*2ad80*/  @P1 LOP3.LUT R16, R16, 0x1000, RZ, 0xfc, !PT ;  /* 0x0000100010101812 */ /* 0x000fe400078efcff */
[----:B------:R-:W-:Y:S02]  /*2ad90*/  ISETP.GE.AND P0, PT, R7, UR4, PT ;  /* 0x0000000407007c0c */ /* 0x000fe4000bf06270 */
[----:B------:R-:W-:-:S02]  /*2ada0*/  LOP3.LUT R7, R20, 0x1c0, RZ, 0xfc, !PT ;  /* 0x000001c014077812 */ /* 0x000fc400078efcff */
[----:B------:R-:W-:Y:S02]  /*2adb0*/  ISETP.GE.AND P1, PT, R9, UR4, PT ;  /* 0x0000000409007c0c */ /* 0x000fe4000bf26270 */
[----:B------:R-:W-:Y:S02]  /*2adc0*/  IADD3 R4, R3, R2, R4 ;  /* 0x0000000203047210 */ /* 0x000fe40007ffe004 */
[----:B------:R-:W-:Y:S02]  /*2add0*/  SEL R2, RZ, 0x40, P0 ;  /* 0x00000040ff027807 */ /* 0x000fe40000000000 */
[----:B------:R-:W-:Y:S02]  /*2ade0*/  SEL R3, RZ, 0x20, P1 ;  /* 0x00000020ff037807 */ /* 0x000fe40000800000 */
[----:B------:R-:W-:Y:S01]  /*2adf0*/  ISETP.GE.AND P0, PT, R7, UR4, PT ;  /* 0x0000000407007c0c */ /* 0x000fe2000bf06270 */
[----:B------:R-:W-:Y:S01]  /*2ae00*/  UMOV UR4, 0xffffffff ;  /* 0xffffffff00047882 */ /* 0x000fe20000000000 */
[----:B------:R-:W-:-:S02]  /*2ae10*/  IADD3 R4, R2, R4, R3 ;  /* 0x0000000402047210 */ /* 0x000fc40007ffe003 */
        /* <DEDUP_REMOVED lines=75> */
.L_x_6553:
        /* <DEDUP_REMOVED lines=23> */
.L_x_6465:
[----:B------:R-:W-:Y:S05]  /*2b440*/  BSYNC B0 ;  /* 0x0000000000007941 */ /* 0x000fea0003800000 */
.L_x_6464:
[----:B------:R-:W-:Y:S01]  /*2b450*/  NOP ;  /* 0x0000000000007918 */ /* 0x000fe20000000000 */
[----:B------:R-:W-:-:S13]  /*2b460*/  PLOP3.LUT P0, PT, PT, PT, PT, 0x80, 0x0 ;  /* 0x000000000000781c */ /* 0x000fda0003f0f070 */
.L_x_6466:
        /* <DEDUP_REMOVED lines=18> */
.L_x_6554:
[----:B------:R-:W-:Y:S05]  /*2b590*/  BSYNC B0 ;  /* 0x0000000000007941 */ /* 0x000fea0003800000 */
.L_x_6467:
[----:B------:R-:W-:-:S13]  /*2b5a0*/  LOP3.LUT P0, RZ, R16, 0x800, RZ, 0xc0, !PT ;  /* 0x0000080010ff7812 */ /* 0x000fda000780c0ff */
[----:B------:R-:W-:Y:S05]  /*2b5b0*/  @!P0 BRA `(.L_x_6469) ;  /* 0x0000000000048947 */ /* 0x000fea0003800000 */
[----:B------:R-:W-:Y:S01]  /*2b5c0*/  BPT.TRAP 0x1 ;  /* 0x000000040000795c */ /* 0x000fe20000300000 */
.L_x_6469:
[----:B0-----:R-:W-:Y:S01]  /*2b5d0*/  SHF.L.U32 R0, R23, 0x1f, RZ ;  /* 0x0000001f17007819 */ /* 0x001fe200000006ff */
[----:B------:R-:W-:Y:S03]  /*2b5e0*/  BSSY B0, `(.L_x_6470) ;  /* 0x0000003000007945 */ /* 0x000fe60003800000 */
[----:B------:R-:W0:Y:S02]  /*2b5f0*/  SYNCS.PHASECHK.TRANS64.TRYWAIT P0, [R22+URZ+0x38860], R0 ;  /* 0x03886000160075a7 */ /* 0x000e24000800017f */
[----:B0-----:R-:W-:Y:S05]  /*2b600*/  @!P0 BRA `(.L_x_6471) ;  /* 0x0000004400fc8947 */ /* 0x001fea0003800000 */
.L_x_6555:
[----:B------:R-:W-:Y:S05]  /*2b610*/  BSYNC B0 ;  /* 0x0000000000007941 */ /* 0x000fea0003800000 */
.L_x_6470:
[----:B------:R-:W0:Y:S01]  /*2b620*/  LDL.LU R3, [R1+0x428] ;  /* 0x0004280001037983 */ /* 0x000e220000300800 */
[----:B------:R-:W-:Y:S01]  /*2b630*/  ULDC.64 UR4, c[0x0][0x328] ;  /* 0x0000ca0000047ab9 */ /* 0x000fe20000000a00 */
[----:B------:R-:W-:Y:S02]  /*2b640*/  ULDC.64 UR6, c[0x0][0x318] ;  /* 0x0000c60000067ab9 */ /* 0x000fe40000000a00 */
[----:B------:R-:W2:Y:S04]  /*2b650*/  LDL.LU R2, [R1+0x414] ;  /* 0x0004140001027983 */ /* 0x000ea80000300800 */
[----:B------:R-:W3:Y:S01]  /*2b660*/  LDL.LU R4, [R1+0x42c] ;  /* 0x00042c0001047983 */ /* 0x000ee20000300800 */
        /* <DEDUP_REMOVED lines=22> */
[C---:B------:R-:W-:Y:S02]  /*2b7d0*/  LOP3.LUT P3, RZ, R29.reuse, 0x8, RZ, 0xc0, !PT ;  /* 0x000000081dff7812 */ /* 0x040fe4000786c0ff */
[----:B------:R-:W-:Y:S02]  /*2b7e0*/  LOP3.LUT P2, RZ, R29, 0x10, RZ, 0xc0, !PT ;  /* 0x000000101dff7812 */ /* 0x000fe4000784c0ff */
[----:B------:R-:W-:Y:S01]  /*2b7f0*/  LOP3.LUT R16, R16, 0xffffffbf, RZ, 0xc0, !PT ;  /* 0xffffffbf10107812 */ /* 0x000fe200078ec0ff */
[----:B0-----:R-:W-:-:S02]  /*2b800*/  IMAD.SHL.U32 R7, R3, 0x8, RZ ;  /* 0x0000000803077824 */ /* 0x001fc400078e00ff */
[----:B------:R-:W0:Y:S03]  /*2b810*/  SHFL.IDX PT, R3, R6, RZ, 0x181f ;  /* 0x00181fff06037589 */ /* 0x000e2600000e0000 */
[----:B------:R-:W-:-:S05]  /*2b820*/  LOP3.LUT R7, R7, 0x38, RZ, 0xc0, !PT ;  /* 0x0000003807077812 */ /* 0x000fca00078ec0ff */
[----:B------:R-:W-:Y:S01]  /*2b830*/  IMAD.SHL.U32 R0, R7, 0x2, RZ ;  /* 0x0000000207007824 */ /* 0x000fe200078e00ff */
[----:B------:R-:W-:-:S04]  /*2b840*/  LOP3.LUT R7, R29, 0x1, RZ, 0xc0, !PT ;  /* 0x000000011d077812 */ /* 0x000fc800078ec0ff */
[----:B-1----:R-:W-:Y:S02]  /*2b850*/  IADD3 R2, P0, R2, R0, RZ ;  /* 0x0000000002027210 */ /* 0x002fe40007f1e0ff */
[----:B------:R-:W-:Y:S02]  /*2b860*/  ISETP.NE.U32.AND P1, PT, R7, 0x1, PT ;  /* 0x000000010700780c */ /* 0x000fe40003f25070 */
[----:B------:R-:W-:Y:S01]  /*2b870*/  PRMT R7, R29, 0x8880, RZ ;  /* 0x000088801d077816 */ /* 0x000fe200000000ff */
[----:B0-----:R-:W-:Y:S01]  /*2b880*/  IMAD.X R3, RZ, RZ, R3, P0 ;  /* 0x000000ffff037224 */ /* 0x001fe200000e0603 */
[----:B------:R-:W-:-:S09]  /*2b890*/  ISETP.LT.OR P0, PT, R25, 0x1, P1 ;  /* 0x000000011900780c */ /* 0x000fd20000f01670 */
[----:B------:R-:W-:Y:S02]  /*2b8a0*/  @P1 LOP3.LUT R16, R16, 0x40, RZ, 0xfc, !PT ;  /* 0x0000004010101812 */ /* 0x000fe400078efcff */
[----:B------:R-:W-:Y:S02]  /*2b8b0*/  LOP3.LUT P1, RZ, R29, 0x20, RZ, 0xc0, !PT ;  /* 0x000000201dff7812 */ /* 0x000fe4000782c0ff */
[----:B------:R-:W-:Y:S01]  /*2b8c0*/  LOP3.LUT R16, R16, 0xffffff7f, RZ, 0xc0, !PT ;  /* 0xffffff7f10107812 */ /* 0x000fe200078ec0ff */
        /* <DEDUP_REMOVED lines=65> */
.L_x_6565:
        /* <DEDUP_REMOVED lines=34> */
.L_x_6473:
        /* <DEDUP_REMOVED lines=10> */
.L_x_6474:
[----:B-1----:R-:W2:Y:S01]  /*2bfa0*/  LDL.LU R2, [R1+0x420] ;  /* 0x0004200001027983 */ /* 0x002ea20000300800 */
        /* <DEDUP_REMOVED lines=10> */
.L_x_6489:
[----:B01----:R-:W1:Y:S01]  /*2c050*/  S2R R2, SR_TID.X ;  /* 0x0000000000027919 */ /* 0x003e620000002100 */
[----:B0-----:R-:W0:Y:S01]  /*2c060*/  LDC R4, c[0x0][0x430] ;  /* 0x00010c00ff047b82 */ /* 0x001e220000000800 */
[----:B---34-:R-:W-:Y:S01]  /*2c070*/  IMAD R6, R7, 0x40, R32 ;  /* 0x0000004007067824 */ /* 0x018fe200078e0220 */
[----:B------:R-:W-:Y:S01]  /*2c080*/  LOP3.LUT P1, RZ, R16, 0x800, RZ, 0xc0, !PT ;  /* 0x0000080010ff7812 */ /* 0x000fe2000782c0ff */
[----:B------:R-:W2:Y:S01]  /*2c090*/  S2R R3, SR_TID.X ;  /* 0x0000000000037919 */ /* 0x000ea20000002100 */
[----:B------:R-:W-:Y:S01]  /*2c0a0*/  VIADD R18, R18, 0x1 ;  /* 0x0000000112127836 */ /* 0x000fe20000000000 */
[----:B------:R-:W-:Y:S05]  /*2c0b0*/  YIELD ;  /* 0x0000000000007946 */ /* 0x000fea0003800000 */
[----:B------:R-:W-:Y:S01]  /*2c0c0*/  ULDC UR4, c[0x0][0x430] ;  /* 0x00010c0000047ab9 */ /* 0x000fe20000000800 */
[----:B0-----:R-:W-:-:S02]  /*2c0d0*/  ISETP.NE.AND P0, PT, R4, 0x1, PT ;  /* 0x000000010400780c */ /* 0x001fc40003f05270 */
[----:B-1----:R-:W-:Y:S01]  /*2c0e0*/  LOP3.LUT R2, R2, 0x7f, RZ, 0xc0, !PT ;  /* 0x0000007f02027812 */ /* 0x002fe200078ec0ff */
[----:B--2---:R-:W-:-:S03]  /*2c0f0*/  IMAD.SHL.U32 R4, R3, 0x10, RZ ;  /* 0x0000001003047824 */ /* 0x004fc600078e00ff */
[----:B------:R-:W-:-:S07]  /*2c100*/  SHF.R.U32.HI R2, RZ, 0x3, R2 ;  /* 0x00000003ff027819 */ /* 0x000fce0000011602 */
[----:B------:R-:W0:Y:S01]  /*2c110*/  @P0 LDC R3, c[0x0][0x434] ;  /* 0x00010d00ff030b82 */ /* 0x000e220000000800 */
[----:B------:R-:W-:-:S04]  /*2c120*/  LOP3.LUT R4, R2, 0x70, R4, 0xf8, !PT ;  /* 0x0000007002047812 */ /* 0x000fc800078ef804 */
[----:B------:R-:W-:-:S03]  /*2c130*/  ISETP.GT.U32.AND P2, PT, R4, 0x3f, PT ;  /* 0x0000003f0400780c */ /* 0x000fc60003f44070 */
[----:B------:R-:W1:Y:S01]  /*2c140*/  @P0 LDC R2, c[0x0][0x438] ;  /* 0x00010e00ff020b82 */ /* 0x000e620000000800 */
[----:B------:R-:W-:-:S04]  /*2c150*/  IMAD.IADD R6, R4, 0x1, R6 ;  /* 0x0000000104067824 */ /* 0x000fc800078e0206 */
[----:B------:R-:W-:-:S05]  /*2c160*/  IMAD.MOV.U32 R10, RZ, RZ, R6 ;  /* 0x000000ffff0a7224 */ /* 0x000fca00078e0006 */
        /* <DEDUP_REMOVED lines=25> */
.L_x_6477:
[----:B------:R-:W-:Y:S01]  /*2c300*/  IMAD R6, R18, 0x8, R17 ;  /* 0x0000000812067824 */ /* 0x000fe200078e0211 */
[----:B------:R-:W-:Y:S01]  /*2c310*/  SHF.L.U32 R20, R23, 0x1f, RZ ;  /* 0x0000001f17147819 */ /* 0x000fe200000006ff */
[----:B------:R-:W-:Y:S01]  /*2c320*/  BSSY B1, `(.L_x_6478) ;  /* 0x0000004000017945 */ /* 0x000fe20003800000 */
[----:B------:R-:W-:Y:S02]  /*2c330*/  SHF.R.S32.HI R9, RZ, 0x1f, R5 ;  /* 0x0000001fff097819 */ /* 0x000fe40000011405 */
[----:B------:R-:W0:Y:S02]  /*2c340*/  SYNCS.PHASECHK.TRANS64.TRYWAIT P0, [R6+URZ+0x38840], R20 ;  /* 0x03884014060075a7 */ /* 0x000e24000800017f */
[----:B0-----:R-:W-:Y:S05]  /*2c350*/  @!P0 BRA `(.L_x_6479) ;  /* 0x0000004000e48947 */ /* 0x001fea0003800000 */
.L_x_6566:
[----:B------:R-:W-:Y:S05]  /*2c360*/  BSYNC B1 ;  /* 0x0000000000017941 */ /* 0x000fea0003800000 */
.L_x_6478:
        /* <DEDUP_REMOVED lines=40> */
.L_x_6576:
        /* <DEDUP_REMOVED lines=8> */
.L_x_6481:
        /* <DEDUP_REMOVED lines=10> */
.L_x_6482:
[----:B------:R3:W-:Y:S01]  /*2c710*/  SYNCS.ARRIVE.TRANS64.A1T0 RZ, [R6+URZ+0x38830], RZ ;  /* 0x038830ff06ff79a7 */ /* 0x0007e2000810003f */
[----:B------:R-:W-:Y:S05]  /*2c720*/  @!P2 BRA `(.L_x_6483) ;  /* 0x000000000004a947 */ /* 0x000fea0003800000 */
[----:B------:R-:W-:Y:S01]  /*2c730*/  BPT.TRAP 0x1 ;  /* 0x000000040000795c */ /* 0x000fe20000300000 */
.L_x_6483:
[----:B------:R-:W4:Y:S01]  /*2c740*/  SYNCS.PHASECHK.TRANS64.TRYWAIT P0, [R6+URZ+0x38860], R20 ;  /* 0x03886014060075a7 */ /* 0x000f22000800017f */
[----:B------:R-:W-:Y:S04]  /*2c750*/  BSSY B1, `(.L_x_6484) ;  /* 0x0000002000017945 */ /* 0x000fe80003800000 */
[----:B----4-:R-:W-:Y:S05]  /*2c760*/  @!P0 BRA `(.L_x_6485) ;  /* 0x0000004400108947 */ /* 0x010fea0003800000 */
.L_x_6577:
[----:B------:R-:W-:Y:S05]  /*2c770*/  BSYNC B1 ;  /* 0x0000000000017941 */ /* 0x000fea0003800000 */
.L_x_6484:
[----:B------:R-:W-:Y:S01]  /*2c780*/  ULDC.64 UR4, c[0x0][0x328] ;  /* 0x0000ca0000047ab9 */ /* 0x000fe20000000a00 */
[----:B------:R-:W-:Y:S01]  /*2c790*/  ULDC.64 UR6, c[0x0][0x318] ;  /* 0x0000c60000067ab9 */ /* 0x000fe20000000a00 */
[----:B------:R-:W-:Y:S01]  /*2c7a0*/  IMAD R9, R9, UR4, RZ ;  /* 0x0000000409097c24 */ /* 0x000fe2000f8e02ff */
[C---:B------:R-:W-:Y:S01]  /*2c7b0*/  LOP3.LUT P5, RZ, R16.reuse, 0x8, RZ, 0xc0, !PT ;  /* 0x0000000810ff7812 */ /* 0x040fe200078ac0ff */
[----:B--2---:R-:W-:Y:S01]  /*2c7c0*/  IMAD.WIDE.U32 R2, R5, UR4, RZ ;  /* 0x0000000405027c25 */ /* 0x004fe2000f8e00ff */
        /* <DEDUP_REMOVED lines=20> */
[----:B------:R-:W2:Y:S01]  /*2c910*/  SHFL.IDX PT, R3, R10, RZ, 0x181f ;  /* 0x00181fff0a037589 */ /* 0x000ea200000e0000 */
        /* <DEDUP_REMOVED lines=11> */
[----:B--2---:R-:W-:Y:S01]  /*2c9d0*/  IMAD.X R3, RZ, RZ, R3, P0 ;  /* 0x000000ffff037224 */ /* 0x004fe200000e0603 */
        /* <DEDUP_REMOVED lines=41> */
.L_x_6587:
        /* <DEDUP_REMOVED lines=25> */
.L_x_6487:
        /* <DEDUP_REMOVED lines=10> */
.L_x_6488:
[----:B------:R1:W-:Y:S01]  /*2cea0*/  SYNCS.ARRIVE.TRANS64.A1T0 RZ, [R6+URZ+0x38850], RZ ;  /* 0x038850ff06ff79a7 */ /* 0x0003e2000810003f */
[----:B------:R-:W-:Y:S05]  /*2ceb0*/  @P3 BRA `(.L_x_6489) ;  /* 0xfffffff000643947 */ /* 0x000fea000383ffff */
.L_x_6476:
[----:B------:R-:W-:Y:S05]  /*2cec0*/  BSYNC B0 ;  /* 0x0000000000007941 */ /* 0x000fea0003800000 */
.L_x_6475:
[----:B0-----:R-:W0:Y:S01]  /*2ced0*/  S2R R2, SR_TID.X ;  /* 0x0000000000027919 */ /* 0x001e220000002100 */
[----:B------:R-:W-:Y:S01]  /*2cee0*/  VIADD R18, R18, 0x1 ;  /* 0x0000000112127836 */ /* 0x000fe20000000000 */
[----:B------:R-:W-:Y:S04]  /*2cef0*/  BSSY B0, `(.L_x_6490) ;  /* 0x0000013000007945 */ /* 0x000fe80003800000 */
[----:B------:R-:W-:-:S04]  /*2cf00*/  ISETP.NE.AND P0, PT, R18, 0x2, PT ;  /* 0x000000021200780c */ /* 0x000fc80003f05270 */
[----:B------:R-:W-:-:S04]  /*2cf10*/  SEL R0, RZ, 0x1, P0 ;  /* 0x00000001ff007807 */ /* 0x000fc80000000000 */
[----:B------:R-:W-:Y:S02]  /*2cf20*/  LOP3.LUT R23, R23, R0, RZ, 0x3c, !PT ;  /* 0x0000000017177212 */ /* 0x000fe400078e3cff */
[----:B0-----:R-:W-:-:S04]  /*2cf30*/  LOP3.LUT R2, R2, 0x7f, RZ, 0xc0, !PT ;  /* 0x0000007f02027812 */ /* 0x001fc800078ec0ff */
[----:B------:R-:W-:-:S13]  /*2cf40*/  ISETP.NE.AND P1, PT, R2, RZ, PT ;  /* 0x000000ff0200720c */ /* 0x000fda0003f25270 */
[----:B------:R-:W-:Y:S05]  /*2cf50*/  @P1 BRA `(.L_x_6491) ;  /* 0x0000000000301947 */ /* 0x000fea0003800000 */
[----:B------:R-:W0:Y:S01]  /*2cf60*/  S2R R5, SR_LANEID ;  /* 0x0000000000057919 */ /* 0x000e220000000000 */
[----:B------:R-:W-:Y:S01]  /*2cf70*/  VOTEU.ANY UR4, UPT, PT ;  /* 0x0000000000047886 */ /* 0x000fe200038e0100 */
[----:B------:R-:W2:Y:S01]  /*2cf80*/  LDC.64 R2, c[0x0][0xd60] ;  /* 0x00035800ff027b82 */ /* 0x000ea20000000a00 */
[----:B------:R-:W0:Y:S02]  /*2cf90*/  FLO.U32 R0, UR4 ;  /* 0x0000000400007d00 */ /* 0x000e2400080e0000 */
[----:B0-----:R-:W-:-:S06]  /*2cfa0*/  ISETP.EQ.U32.AND P1, PT, R0, R5, PT ;  /* 0x000000050000720c */ /* 0x001fcc0003f22070 */
[----:B------:R-:W2:Y:S07]  /*2cfb0*/  POPC R5, UR4 ;  /* 0x0000000400057d09 */ /* 0x000eae0008000000 */
[----:B--2---:R-:W2:Y:S01]  /*2cfc0*/  @P1 ATOMG.E.ADD.STRONG.GPU PT, R3, desc[UR36][R2.64], R5 ;  /* 0x00000005020319a8 */ /* 0x004ea200081ee1e4 */
[----:B------:R-:W0:Y:S02]  /*2cfd0*/  S2R R4, SR_LTMASK ;  /* 0x0000000000047919 */ /* 0x000e240000003900 */
[----:B0-----:R-:W-:-:S04]  /*2cfe0*/  LOP3.LUT R4, R4, UR4, RZ, 0xc0, !PT ;  /* 0x0000000404047c12 */ /* 0x001fc8000f8ec0ff */
[----:B------:R-:W0:Y:S01]  /*2cff0*/  POPC R7, R4 ;  /* 0x0000000400077309 */ /* 0x000e220000000000 */
[----:B--2---:R-:W0:Y:S02]  /*2d000*/  SHFL.IDX PT, R0, R3, R0, 0x1f ;  /* 0x00001f0003007589 */ /* 0x004e2400000e0000 */
[----:B0-----:R-:W-:-:S07]  /*2d010*/  IADD3 R24, R0, UR39, R7 ;  /* 0x0000002700187c10 */ /* 0x001fce000fffe007 */
.L_x_6491:
[----:B------:R-:W-:Y:S05]  /*2d020*/  BSYNC B0 ;  /* 0x0000000000007941 */ /* 0x000fea0003800000 */
.L_x_6490:
[----:B------:R-:W-:-:S07]  /*2d030*/  SEL R18, R18, RZ, P0 ;  /* 0x000000ff12127207 */ /* 0x000fce0000000000 */
.L_x_6444:
[----:B------:R-:W-:Y:S05]  /*2d040*/  BSYNC B7 ;  /* 0x0000000000077941 */ /* 0x000fea0003800000 */
.L_x_6442:
        /* <DEDUP_REMOVED lines=8> */
[----:B------:R2:W0:Y:S01]  /*2d0d0*/  LDS.128 R24, [R17+0x388d0] ;  /* 0x0388d00011187984 */ /* 0x0004220000000c00 */
[----:B------:R-:W-:Y:S06]  /*2d0e0*/  BAR.ARV 0x4, 0x180 ;  /* 0x0106000000007b1d */ /* 0x000fec0000002000 */
[----:B------:R-:W-:Y:S05]  /*2d0f0*/  BRA `(.L_x_6493) ;  /* 0x0000000c00d47947 */ /* 0x000fea0003800000 */
.L_x_6492:
        /* <DEDUP_REMOVED lines=9> */
[----:B------:R-:W2:Y:S01]  /*2d190*/  @!P1 LDC.64 R4, c[0x0][0xd78] ;  /* 0x00035e00ff049b82 */ /* 0x000ea20000000a00 */
[----:B0-----:R-:W-:-:S05]  /*2d1a0*/  @!P1 IMAD.WIDE R2, R9, 0x4, R2 ;  /* 0x0000000409029825 */ /* 0x001fca00078e0202 */
[----:B------:R2:W5:Y:S02]  /*2d1b0*/  @!P1 LDG.E R7, desc[UR36][R2.64] ;  /* 0x0000002402079981 */ /* 0x000564000c1e1900 */
[----:B--2---:R-:W-:-:S05]  /*2d1c0*/  @!P1 IMAD.WIDE R2, R9, 0x4, R4 ;  /* 0x0000000409029825 */ /* 0x004fca00078e0204 */
[----:B------:R-:W2:Y:S01]  /*2d1d0*/  @!P1 LDG.E R4, desc[UR36][R2.64] ;  /* 0x0000002402049981 */ /* 0x000ea2000c1e1900 */
[----:B------:R-:W-:Y:S01]  /*2d1e0*/  IMAD.MOV.U32 R25, RZ, RZ, RZ ;  /* 0x000000ffff197224 */ /* 0x000fe200078e00ff */
[C---:B------:R-:W-:Y:S01]  /*2d1f0*/  ISETP.GE.U32.AND P2, PT, R8.reuse, 0x2, PT ;  /* 0x000000020800780c */ /* 0x040fe20003f46070 */
[----:B------:R-:W-:Y:S01]  /*2d200*/  IMAD.MOV.U32 R5, RZ, RZ, RZ ;  /* 0x000000ffff057224 */ /* 0x000fe200078e00ff */
[C---:B------:R-:W-:Y:S01]  /*2d210*/  ISETP.GE.U32.AND P3, PT, R8.reuse, 0x4, PT ;  /* 0x000000040800780c */ /* 0x040fe20003f66070 */
[----:B------:R-:W-:Y:S01]  /*2d220*/  SHFL.IDX PT, R0, R24, RZ, 0x1f ;  /* 0x00001fff18007589 */ /* 0x000fe200000e0000 */
[C---:B------:R-:W-:Y:S02]  /*2d230*/  ISETP.GE.U32.AND P4, PT, R8.reuse, 0x8, PT ;  /* 0x000000080800780c */ /* 0x040fe40003f86070 */
[----:B------:R-:W-:Y:S01]  /*2d240*/  ISETP.GE.U32.AND P5, PT, R8, 0x10, PT ;  /* 0x000000100800780c */ /* 0x000fe20003fa6070 */
[----:B-1-34-:R0:W-:Y:S02]  /*2d250*/  SHFL.IDX PT, R6, R24, 0x1, 0x1f ;  /* 0x00201f0018067f89 */ /* 0x01a1e400000e0000 */
[----:B0-----:R-:W-:-:S02]  /*2d260*/  IMAD.MOV.U32 R24, RZ, RZ, RZ ;  /* 0x000000ffff187224 */ /* 0x001fc400078e00ff */
[----:B-----5:R-:W-:Y:S02]  /*2d270*/  @!P1 IMAD.MOV.U32 R25, RZ, RZ, R7 ;  /* 0x000000ffff199224 */ /* 0x020fe400078e0007 */
[----:B--2---:R-:W-:Y:S01]  /*2d280*/  @!P1 IMAD.MOV.U32 R5, RZ, RZ, R4 ;  /* 0x000000ffff059224 */ /* 0x004fe200078e0004 */
        /* <DEDUP_REMOVED lines=18> */
.L_x_6597:
[----:B------:R-:W-:Y:S02]  /*2d3b0*/  ULDC UR4, c[0x0][0xd38] ;  /* 0x00034e0000047ab9 */ /* 0x000fe40000000800 */
[----:B------:R-:W-:-:S04]  /*2d3c0*/  IMAD.U32 R4, RZ, RZ, UR4 ;  /* 0x00000004ff047e24 */ /* 0x000fc8000f8e00ff */
[----:B-1----:R-:W-:-:S04]  /*2d3d0*/  IMAD R7, R14, R4, RZ ;  /* 0x000000040e077224 */ /* 0x002fc800078e02ff */
[----:B------:R-:W-:-:S05]  /*2d3e0*/  IMAD.IADD R6, R6, 0x1, R7 ;  /* 0x0000000106067824 */ /* 0x000fca00078e0207 */
[----:B------:R-:W-:-:S13]  /*2d3f0*/  ISETP.GT.AND P6, PT, R6, R0, PT ;  /* 0x000000000600720c */ /* 0x000fda0003fc4270 */
[----:B------:R-:W-:Y:S05]  /*2d400*/  @P6 BRA `(.L_x_6495) ;  /* 0x0000000000a46947 */ /* 0x000fea0003800000 */
.L_x_6498:
        /* <DEDUP_REMOVED lines=35> */
.L_x_6605:
[----:B------:R-:W-:Y:S02]  /*2d640*/  ULDC UR4, c[0x0][0xd38] ;  /* 0x00034e0000047ab9 */ /* 0x000fe40000000800 */
[----:B------:R-:W-:-:S04]  /*2d650*/  IMAD.U32 R4, RZ, RZ, UR4 ;  /* 0x00000004ff047e24 */ /* 0x000fc8000f8e00ff */
[----:B-1----:R-:W-:-:S04]  /*2d660*/  IMAD R7, R14, R4, RZ ;  /* 0x000000040e077224 */ /* 0x002fc800078e02ff */
[----:B------:R-:W-:-:S05]  /*2d670*/  IMAD.IADD R6, R7, 0x1, R6 ;  /* 0x0000000107067824 */ /* 0x000fca00078e0206 */
[----:B------:R-:W-:-:S13]  /*2d680*/  ISETP.GT.AND P6, PT, R6, R0, PT ;  /* 0x000000000600720c */ /* 0x000fda0003fc4270 */
[----:B------:R-:W-:Y:S05]  /*2d690*/  @!P6 BRA `(.L_x_6498) ;  /* 0xfffffffc005ce947 */ /* 0x000fea000383ffff */
.L_x_6495:
        /* <DEDUP_REMOVED lines=10> */
.L_x_6610:
[----:B------:R-:W-:-:S13]  /*2d740*/  ISETP.NE.AND P0, PT, R2, RZ, PT ;  /* 0x000000ff0200720c */ /* 0x000fda0003f05270 */
[----:B------:R-:W-:Y:S05]  /*2d750*/  @!P0 BRA `(.L_x_6500) ;  /* 0x0000000000108947 */ /* 0x000fea0003800000 */
[----:B------:R-:W-:Y:S01]  /*2d760*/  UMOV UR4, 0xffffffff ;  /* 0xffffffff00047882 */ /* 0x000fe20000000000 */
[----:B-1----:R-:W-:Y:S02]  /*2d770*/  VIADD R12, R12, 0xffffffff ;  /* 0xffffffff0c0c7836 */ /* 0x002fe40000000000 */
[----:B------:R-:W-:Y:S05]  /*2d780*/  BRA.DIV UR4, `(.L_x_6501) ;  /* 0x0000004604447947 */ /* 0x000fea000b800000 */
[----:B------:R4:W1:Y:S02]  /*2d790*/  SHFL.IDX PT, R24, R3, R12, 0x1f ;  /* 0x00001f0c03187589 */ /* 0x00086400000e0000 */
.L_x_6500:
        /* <DEDUP_REMOVED lines=10> */
[----:B-1----:R-:W-:Y:S01]  /*2d840*/  VIADD R2, R7, 0xffffffe ;  /* 0x0ffffffe07027836 */ /* 0x002fe20000000000 */
[----:B------:R-:W-:-:S06]  /*2d850*/  IABS R7, R25 ;  /* 0x0000001900077213 */ /* 0x000fcc0000000000 */
[----:B0---4-:R0:W1:Y:S02]  /*2d860*/  F2I.FTZ.U32.TRUNC.NTZ R3, R2 ;  /* 0x0000000200037305 */ /* 0x011064000021f000 */
        /* <DEDUP_REMOVED lines=8> */
[----:B------:R-:W-:Y:S02]  /*2d8f0*/  VIADD R3, R8, 0xffffffe ;  /* 0x0ffffffe08037836 */ /* 0x000fe40000000000 */
[----:B------:R-:W-:Y:S01]  /*2d900*/  IMAD.MOV.U32 R2, RZ, RZ, RZ ;  /* 0x000000ffff027224 */ /* 0x000fe200078e00ff */
[----:B------:R-:W-:-:S03]  /*2d910*/  ISETP.GT.U32.AND P1, PT, R4, R9, PT ;  /* 0x000000090400720c */ /* 0x000fc60003f24070 */
        /* <DEDUP_REMOVED lines=35> */
.L_x_6502:
        /* <DEDUP_REMOVED lines=60> */
.L_x_6503:
[----:B------:R-:W-:-:S05]  /*2df10*/  LOP3.LUT R0, RZ, R3, RZ, 0x33, !PT ;  /* 0x00000003ff007212 */ /* 0x000fca00078e33ff */
[----:B------:R-:W-:Y:S01]  /*2df20*/  IMAD.IADD R25, R25, 0x1, R0 ;  /* 0x0000000119197824 */ /* 0x000fe200078e0200 */
[----:B------:R-:W-:Y:S06]  /*2df30*/  BRA `(.L_x_6504) ;  /* 0x00000000001c7947 */ /* 0x000fec0003800000 */
.L_x_6496:
[----:B------:R-:W-:Y:S01]  /*2df40*/  UMOV UR4, URZ ;  /* 0x0000003f00047c82 */ /* 0x000fe20008000000 */
[----:B------:R-:W-:Y:S01]  /*2df50*/  UMOV UR5, URZ ;  /* 0x0000003f00057c82 */ /* 0x000fe20008000000 */
[----:B------:R-:W-:Y:S01]  /*2df60*/  ULDC UR6, c[0x0][0xd3c] ;  /* 0x00034f0000067ab9 */ /* 0x000fe20000000800 */
[----:B------:R-:W-:Y:S02]  /*2df70*/  IMAD.MOV.U32 R24, RZ, RZ, R0 ;  /* 0x000000ffff187224 */ /* 0x000fe400078e0000 */
[----:B------:R-:W-:Y:S02]  /*2df80*/  IMAD.U32 R25, RZ, RZ, UR4 ;  /* 0x00000004ff197e24 */ /* 0x000fe4000f8e00ff */
[----:B------:R-:W-:Y:S02]  /*2df90*/  IMAD.U32 R26, RZ, RZ, UR5 ;  /* 0x00000005ff1a7e24 */ /* 0x000fe4000f8e00ff */
[----:B------:R-:W-:-:S07]  /*2dfa0*/  IMAD.U32 R27, RZ, RZ, UR6 ;  /* 0x00000006ff1b7e24 */ /* 0x000fce000f8e00ff */
.L_x_6504:
        /* <DEDUP_REMOVED lines=10> */
.L_x_6493:
[----:B------:R-:W-:Y:S02]  /*2e050*/  ULDC UR4, c[0x0][0xd3c] ;  /* 0x00034f0000047ab9 */ /* 0x000fe40000000800 */
[----:B0-----:R-:W-:-:S13]  /*2e060*/  ISETP.GE.AND P0, PT, R27, UR4, PT ;  /* 0x000000041b007c0c */ /* 0x001fda000bf06270 */
[----:B------:R-:W-:Y:S05]  /*2e070*/  @!P0 BRA `(.L_x_6505) ;  /* 0xffffffa000388947 */ /* 0x000fea000383ffff */
[----:B------:R-:W-:Y:S05]  /*2e080*/  BSYNC B8 ;  /* 0x0000000000087941 */ /* 0x000fea0003800000 */
.L_x_6428:
[----:B-1----:R-:W5:Y:S01]  /*2e090*/  LDL.LU R0, [R1+0x430] ;  /* 0x0004300001007983 */ /* 0x002f620000300800 */
[----:B------:R-:W-:Y:S01]  /*2e0a0*/  BSSY B0, `(.L_x_6506) ;  /* 0x000000b000007945 */ /* 0x000fe20003800000 */
[----:B------:R-:W0:Y:S01]  /*2e0b0*/  S2R R5, SR_CgaCtaId ;  /* 0x0000000000057919 */ /* 0x000e220000008800 */
[----:B-----5:R-:W-:-:S05]  /*2e0c0*/  VIADD R0, R0, 0x1 ;  /* 0x0000000100007836 */ /* 0x020fca0000000000 */
[----:B------:R-:W-:-:S04]  /*2e0d0*/  LEA.HI R2, R0, R0, RZ, 0x1 ;  /* 0x0000000000027211 */ /* 0x000fc800078f08ff */
[----:B------:R-:W-:Y:S02]  /*2e0e0*/  LOP3.LUT R3, R2, 0xfffffffe, RZ, 0xc0, !PT ;  /* 0xfffffffe02037812 */ /* 0x000fe400078ec0ff */
[----:B------:R-:W-:-:S03]  /*2e0f0*/  MOV R2, 0x400 ;  /* 0x0000040000027802 */ /* 0x000fc60000000f00 */
[----:B------:R-:W-:Y:S01]  /*2e100*/  IMAD.IADD R0, R0, 0x1, -R3 ;  /* 0x0000000100007824 */ /* 0x000fe200078e0a03 */
[----:B0-----:R-:W-:-:S04]  /*2e110*/  LEA R5, R5, R2, 0x18 ;  /* 0x0000000205057211 */ /* 0x001fc800078ec0ff */
[----:B------:R-:W-:-:S04]  /*2e120*/  SHF.L.U32 R0, R0, 0x1f, RZ ;  /* 0x0000001f00007819 */ /* 0x000fc800000006ff */
[----:B------:R-:W0:Y:S02]  /*2e130*/  SYNCS.PHASECHK.TRANS64.TRYWAIT P0, [R5+URZ+0x38820], R0 ;  /* 0x03882000050075a7 */ /* 0x000e24000800017f */
[----:B0-----:R-:W-:Y:S05]  /*2e140*/  @!P0 BRA `(.L_x_6507) ;  /* 0x0000003800fc8947 */ /* 0x001fea0003800000 */
.L_x_6613:
[----:B------:R-:W-:Y:S05]  /*2e150*/  BSYNC B0 ;  /* 0x0000000000007941 */ /* 0x000fea0003800000 */
.L_x_6506:
[----:B------:R-:W-:-:S03]  /*2e160*/  UMOV UR4, 0xffffffff ;  /* 0xffffffff00047882 */ /* 0x000fc60000000000 */
[----:B------:R-:W-:Y:S05]  /*2e170*/  BRA.DIV UR4, `(.L_x_6508) ;  /* 0x0000003e04047947 */ /* 0x000fea000b800000 */
[----:B0-----:R-:W0:Y:S02]  /*2e180*/  S2R R0, SR_TID.X ;  /* 0x0000000000007919 */ /* 0x001e240000002100 */
[----:B0-----:R-:W-:-:S04]  /*2e190*/  SHF.R.U32.HI R0, RZ, 0x5, R0 ;  /* 0x00000005ff007819 */ /* 0x001fc80000011600 */
[----:B------:R-:W-:-:S05]  /*2e1a0*/  LOP3.LUT R0, R0, 0x3, RZ, 0xc0, !PT ;  /* 0x0000000300007812 */ /* 0x000fca00078ec0ff */
[----:B------:R0:W1:Y:S02]  /*2e1b0*/  SHFL.IDX PT, R14, R0, RZ, 0x1f ;  /* 0x00001fff000e7589 */ /* 0x00006400000e0000 */
.L_x_6616:
[----:B-1----:R-:W-:Y:S01]  /*2e1c0*/  ISETP.NE.AND P0, PT, R14, RZ, PT ;  /* 0x000000ff0e00720c */ /* 0x002fe20003f05270 */
[----:B------:R-:W-:-:S12]  /*2e1d0*/  BSSY B0, `(.L_x_6509) ;  /* 0x0000026000007945 */ /* 0x000fd80003800000 */
[----:B------:R-:W-:Y:S05]  /*2e1e0*/  @P0 BRA `(.L_x_6510) ;  /* 0x0000000000900947 */ /* 0x000fea0003800000 */
[----:B------:R-:W-:-:S03]  /*2e1f0*/  UMOV UR4, 0xffffffff ;  /* 0xffffffff00047882 */ /* 0x000fc60000000000 */
[----:B------:R-:W-:Y:S05]  /*2e200*/  BRA.DIV UR4, `(.L_x_6511) ;  /* 0x0000003e04147947 */ /* 0x000fea000b800000 */
[----:B------:R-:W-:-:S13]  /*2e210*/  ELECT P6, URZ, PT ;  /* 0x00000000003f782f */ /* 0x000fda00038c0000 */
.L_x_6619:
[----:B------:R-:W-:Y:S05]  /*2e220*/  @!P6 BRA `(.L_x_6510) ;  /* 0x000000000080e947 */ /* 0x000fea0003800000 */
[----:B0-----:R-:W5:Y:S02]  /*2e230*/  LDL R0, [R1+0x450] ;  /* 0x0004500001007983 */ /* 0x001f640000100800 */
[----:B-----5:R-:W-:-:S13]  /*2e240*/  R2UR UR4, R0 ;  /* 0x00000000000472ca */ /* 0x020fda00000e0000 */
[----:B------:R-:W-:-:S06]  /*2e250*/  ULOP3.LUT UR4, UR4, 0x2, URZ, 0xfc, !UPT ;  /* 0x0000000204047892 */ /* 0x000fcc000f8efc3f */
[----:B------:R-:W-:-:S05]  /*2e260*/  IMAD.U32 R0, RZ, RZ, UR4 ;  /* 0x00000004ff007e24 */ /* 0x000fca000f8e00ff */
[----:B------:R-:W-:-:S13]  /*2e270*/  ISETP.NE.AND P0, PT, R0, 0x3, PT ;  /* 0x000000030000780c */ /* 0x000fda0003f05270 */
[----:B------:R-:W-:Y:S05]  /*2e280*/  @!P0 BRA `(.L_x_6512) ;  /* 0x0000000000048947 */ /* 0x000fea0003800000 */
[----:B------:R-:W-:Y:S01]  /*2e290*/  BPT.TRAP 0x1 ;  /* 0x000000040000795c */ /* 0x000fe20000300000 */
.L_x_6512:
[C---:B------:R-:W-:Y:S01]  /*2e2a0*/  IMAD R3, R18.reuse, 0x8, R5 ;  /* 0x0000000812037824 */ /* 0x040fe200078e0205 */
[----:B------:R-:W-:Y:S01]  /*2e2b0*/  SHF.L.U32 R2, R23, 0x1f, RZ ;  /* 0x0000001f17027819 */ /* 0x000fe200000006ff */
[----:B------:R-:W-:-:S03]  /*2e2c0*/  VIADD R18, R18, 0x1 ;  /* 0x0000000112127836 */ /* 0x000fc60000000000 */
[----:B------:R-:W0:Y:S02]  /*2e2d0*/  SYNCS.PHASECHK.TRANS64.TRYWAIT P1, [R3+URZ+0x38840], R2 ;  /* 0x03884002030075a7 */ /* 0x000e24000802017f */
[----:B------:R-:W-:-:S04]  /*2e2e0*/  ISETP.NE.AND P2, PT, R18, 0x2, PT ;  /* 0x000000021200780c */ /* 0x000fc80003f45270 */
[----:B------:R-:W-:Y:S01]  /*2e2f0*/  SEL R0, RZ, 0x1, P2 ;  /* 0x00000001ff007807 */ /* 0x000fe20001000000 */
[----:B0-----:R-:W-:Y:S08]  /*2e300*/  @!P1 BRA `(.L_x_6513) ;  /* 0x0000003800f49947 */ /* 0x001ff00003800000 */
.L_x_6620:
[----:B------:R-:W-:Y:S02]  /*2e310*/  SEL R18, R18, RZ, P2 ;  /* 0x000000ff12127207 */ /* 0x000fe40001000000 */
[----:B------:R-:W-:Y:S01]  /*2e320*/  LOP3.LUT R0, R23, R0, RZ, 0x3c, !PT ;  /* 0x0000000017007212 */ /* 0x000fe200078e3cff */
[----:B------:R-:W-:Y:S06]  /*2e330*/  @!P0 BRA `(.L_x_6514) ;  /* 0x0000000000048947 */ /* 0x000fec0003800000 */
[----:B------:R-:W-:Y:S01]  /*2e340*/  BPT.TRAP 0x1 ;  /* 0x000000040000795c */ /* 0x000fe20000300000 */
.L_x_6514:
[----:B------:R-:W-:Y:S01]  /*2e350*/  IMAD R5, R18, 0x8, R5 ;  /* 0x0000000812057824 */ /* 0x000fe200078e0205 */
[----:B------:R-:W-:-:S04]  /*2e360*/  SHF.L.U32 R0, R0, 0x1f, RZ ;  /* 0x0000001f00007819 */ /* 0x000fc800000006ff */
[----:B------:R-:W1:Y:S02]  /*2e370*/  SYNCS.PHASECHK.TRANS64.TRYWAIT P1, [R5+URZ+0x38840], R0 ;  /* 0x03884000050075a7 */ /* 0x000e64000802017f */
[----:B-1----:R-:W-:Y:S05]  /*2e380*/  @!P1 BRA `(.L_x_6515) ;  /* 0x0000003800e89947 */ /* 0x002fea0003800000 */
.L_x_6621:
[----:B------:R-:W-:Y:S05]  /*2e390*/  @!P0 BRA `(.L_x_6516) ;  /* 0x0000000000048947 */ /* 0x000fea0003800000 */
[----:B------:R-:W-:Y:S01]  /*2e3a0*/  BPT.TRAP 0x1 ;  /* 0x000000040000795c */ /* 0x000fe20000300000 */
.L_x_6516:
[----:B------:R-:W5:Y:S02]  /*2e3b0*/  SYNCS.PHASECHK.TRANS64.TRYWAIT P1, [R3+URZ+0x38860], R2 ;  /* 0x03886002030075a7 */ /* 0x000f64000802017f */
[----:B-----5:R-:W-:Y:S05]  /*2e3c0*/  @!P1 BRA `(.L_x_6517) ;  /* 0x0000003800ec9947 */ /* 0x020fea0003800000 */
.L_x_6622:
[----:B------:R-:W-:Y:S05]  /*2e3d0*/  @!P0 BRA `(.L_x_6518) ;  /* 0x0000000000048947 */ /* 0x000fea0003800000 */
[----:B------:R-:W-:Y:S01]  /*2e3e0*/  BPT.TRAP 0x1 ;  /* 0x000000040000795c */ /* 0x000fe20000300000 */
.L_x_6518:
[----:B------:R0:W0:Y:S02]  /*2e3f0*/  SYNCS.PHASECHK.TRANS64.TRYWAIT P0, [R5+URZ+0x38860], R0 ;  /* 0x03886000050075a7 */ /* 0x000024000800017f */
[----:B0-----:R-:W-:Y:S05]  /*2e400*/  @!P0 NANOSLEEP.SYNCS 0x989680 ;  /* 0x009896800000895d */ /* 0x001fea0003900000 */
[----:B------:R-:W0:Y:S02]  /*2e410*/  @!P0 SYNCS.PHASECHK.TRANS64 P0, [R5+URZ+0x38860], R0 ;  /* 0x03886000050085a7 */ /* 0x000e24000800007f */
[----:B0-----:R-:W-:Y:S05]  /*2e420*/  @!P0 BRA `(.L_x_6518) ;  /* 0xfffffffc00f08947 */ /* 0x001fea000383ffff */
.L_x_6510:
[----:B------:R-:W-:Y:S05]  /*2e430*/  BSYNC B0 ;  /* 0x0000000000007941 */ /* 0x000fea0003800000 */
.L_x_6509:
[----:B------:R-:W-:Y:S05]  /*2e440*/  EXIT ;  /* 0x000000000000794d */ /* 0x000fea0003800000 */
.L_x_6299:
[----:B0-----:R-:W-:-:S04]  /*2e450*/  IMAD.U32 R3, RZ, RZ, UR44 ;  /* 0x0000002cff037e24 */ /* 0x001fc8000f8e00ff */
[----:B------:R0:W1:Y:S03]  /*2e460*/  SYNCS.PHASECHK.TRANS64.TRYWAIT P0, [R3+URZ+0x38800], R0 ;  /* 0x03880000030075a7 */ /* 0x000066000800017f */
[----:B-1----:R-:W-:Y:S05]  /*2e470*/  @!P0 NANOSLEEP.SYNCS 0x989680 ;  /* 0x009896800000895d */ /* 0x002fea0003900000 */
[----:B------:R-:W1:Y:S02]  /*2e480*/  @!P0 SYNCS.PHASECHK.TRANS64 P0, [R3+URZ+0x38800], R0 ;  /* 0x03880000030085a7 */ /* 0x000e64000800007f */
[----:B-1----:R-:W-:Y:S05]  /*2e490*/  @!P0 BRA `(.L_x_6299) ;  /* 0xfffffffc00ec8947 */ /* 0x002fea000383ffff */
[----:B------:R-:W-:Y:S05]  /*2e4a0*/  BRA `(.L_x_6519) ;  /* 0xfffffdcc00bc7947 */ /* 0x000fea000383ffff */
.L_x_6306:
[----:B-1----:R1:W2:Y:S02]  /*2e4b0*/  SYNCS.PHASECHK.TRANS64.TRYWAIT P0, [R10+URZ], R11 ;  /* 0x0000000b0a0075a7 */ /* 0x0022a4000800017f */
[----:B--2---:R-:W-:Y:S05]  /*2e4c0*/  @!P0 NANOSLEEP.SYNCS 0x989680 ;  /* 0x009896800000895d */ /* 0x004fea0003900000 */
[----:B------:R-:W2:Y:S02]  /*2e4d0*/  @!P0 SYNCS.PHASECHK.TRANS64 P0, [R10+URZ], R11 ;  /* 0x0000000b0a0085a7 */ /* 0x000ea4000800007f */
[----:B--2---:R-:W-:Y:S05]  /*2e4e0*/  @!P0 BRA `(.L_x_6306) ;  /* 0xfffffffc00f08947 */ /* 0x004fea000383ffff */
[----:B------:R-:W-:Y:S05]  /*2e4f0*/  BRA `(.L_x_6305) ;  /* 0xfffffdd000f07947 */ /* 0x000fea000383ffff */
.L_x_6308:
[----:B0-----:R-:W-:-:S04]  /*2e500*/  IMAD.U32 R8, RZ, RZ, UR44 ;  /* 0x0000002cff087e24 */ /* 0x001fc8000f8e00ff */
[----:B------:R0:W1:Y:S03]  /*2e510*/  SYNCS.PHASECHK.TRANS64.TRYWAIT P0, [R8+URZ+0x38810], R3 ;  /* 0x03881003080075a7 */ /* 0x000066000800017f */
[----:B-1----:R-:W-:Y:S05]  /*2e520*/  @!P0 NANOSLEEP.SYNCS 0x989680 ;  /* 0x009896800000895d */ /* 0x002fea0003900000 */
[----:B------:R-:W1:Y:S02]  /*2e530*/  @!P0 SYNCS.PHASECHK.TRANS64 P0, [R8+URZ+0x38810], R3 ;  /* 0x03881003080085a7 */ /* 0x000e64000800007f */
[----:B-1----:R-:W-:Y:S05]  /*2e540*/  @!P0 BRA `(.L_x_6308) ;  /* 0xfffffffc00ec8947 */ /* 0x002fea000383ffff */
[----:B------:R-:W-:Y:S05]  /*2e550*/  BRA `(.L_x_6520) ;  /* 0xfffffdd400c47947 */ /* 0x000fea000383ffff */
.L_x_6315:
[----:B-1----:R1:W2:Y:S02]  /*2e560*/  SYNCS.PHASECHK.TRANS64.TRYWAIT P0, [R10+URZ], R11 ;  /* 0x0000000b0a0075a7 */ /* 0x0022a4000800017f */
[----:B--2---:R-:W-:Y:S05]  /*2e570*/  @!P0 NANOSLEEP.SYNCS 0x989680 ;  /* 0x009896800000895d */ /* 0x004fea0003900000 */
[----:B------:R-:W2:Y:S02]  /*2e580*/  @!P0 SYNCS.PHASECHK.TRANS64 P0, [R10+URZ], R11 ;  /* 0x0000000b0a0085a7 */ /* 0x000ea4000800007f */
[----:B--2---:R-:W-:Y:S05]  /*2e590*/  @!P0 BRA `(.L_x_6315) ;  /* 0xfffffffc00f08947 */ /* 0x004fea000383ffff */
[----:B------:R-:W-:Y:S05]  /*2e5a0*/  BRA `(.L_x_6314) ;  /* 0xfffffdd800087947 */ /* 0x000fea000383ffff */
.L_x_6349:
[----:B-1----:R1:W2:Y:S02]  /*2e5b0*/  SYNCS.PHASECHK.TRANS64.TRYWAIT P0, [R8+URZ], R9 ;  /* 0x00000009080075a7 */ /* 0x0022a4000800017f */
[----:B--2---:R-:W-:Y:S05]  /*2e5c0*/  @!P0 NANOSLEEP.SYNCS 0x989680 ;  /* 0x009896800000895d */ /* 0x004fea0003900000 */
[----:B------:R-:W2:Y:S02]  /*2e5d0*/  @!P0 SYNCS.PHASECHK.TRANS64 P0, [R8+URZ], R9 ;  /* 0x00000009080085a7 */ /* 0x000ea4000800007f */
[----:B--2---:R-:W-:Y:S05]  /*2e5e0*/  @!P0 BRA `(.L_x_6349) ;  /* 0xfffffffc00f08947 */ /* 0x004fea000383ffff */
[----:B------:R-:W-:Y:S05]  /*2e5f0*/  BRA `(.L_x_6348) ;  /* 0xfffffe3c00ec7947 */ /* 0x000fea000383ffff */
.L_x_6356:
[----:B-1----:R1:W2:Y:S02]  /*2e600*/  SYNCS.PHASECHK.TRANS64.TRYWAIT P0, [R4+URZ], R5 ;  /* 0x00000005040075a7 */ /* 0x0022a4000800017f */
[----:B--2---:R-:W-:Y:S05]  /*2e610*/  @!P0 NANOSLEEP.SYNCS 0x989680 ;  /* 0x009896800000895d */ /* 0x004fea0003900000 */
[----:B------:R-:W2:Y:S02]  /*2e620*/  @!P0 SYNCS.PHASECHK.TRANS64 P0, [R4+URZ], R5 ;  /* 0x00000005040085a7 */ /* 0x000ea4000800007f */
[----:B--2---:R-:W-:Y:S05]  /*2e630*/  @!P0 BRA `(.L_x_6356) ;  /* 0xfffffffc00f08947 */ /* 0x004fea000383ffff */
[----:B------:R-:W-:Y:S05]  /*2e640*/  BRA `(.L_x_6355) ;  /* 0xfffffe4000f87947 */ /* 0x000fea000383ffff */
.L_x_6373:
[----:B-1----:R1:W2:Y:S02]  /*2e650*/  SYNCS.PHASECHK.TRANS64.TRYWAIT P0, [R8+URZ], R9 ;  /* 0x00000009080075a7 */ /* 0x0022a4000800017f */
[----:B--2---:R-:W-:Y:S05]  /*2e660*/  @!P0 NANOSLEEP.SYNCS 0x989680 ;  /* 0x009896800000895d */ /* 0x004fea0003900000 */
[----:B------:R-:W2:Y:S02]  /*2e670*/  @!P0 SYNCS.PHASECHK.TRANS64 P0, [R8+URZ], R9 ;  /* 0x00000009080085a7 */ /* 0x000ea4000800007f */
[----:B--2---:R-:W-:Y:S05]  /*2e680*/  @!P0 BRA `(.L_x_6373) ;  /* 0xfffffffc00f08947 */ /* 0x004fea000383ffff */
[----:B------:R-:W-:Y:S05]  /*2e690*/  BRA `(.L_x_6372) ;  /* 0xfffffeac00087947 */ /* 0x000fea000383ffff */
.L_x_6380:
[----:B-1----:R1:W2:Y:S02]  /*2e6a0*/  SYNCS.PHASECHK.TRANS64.TRYWAIT P0, [R4+URZ], R5 ;  /* 0x00000005040075a7 */ /* 0x0022a4000800017f */
[----:B--2---:R-:W-:Y:S05]  /*2e6b0*/  @!P0 NANOSLEEP.SYNCS 0x989680 ;  /* 0x009896800000895d */ /* 0x004fea0003900000 */
[----:B------:R-:W2:Y:S02]  /*2e6c0*/  @!P0 SYNCS.PHASECHK.TRANS64 P0, [R4+URZ], R5 ;  /* 0x00000005040085a7 */ /* 0x000ea4000800007f */
[----:B--2---:R-:W-:Y:S05]  /*2e6d0*/  @!P0 BRA `(.L_x_6380) ;  /* 0xfffffffc00f08947 */ /* 0x004fea000383ffff */
[----:B------:R-:W-:Y:S05]  /*2e6e0*/  BRA `(.L_x_6379) ;  /* 0xfffffeb000147947 */ /* 0x000fea000383ffff */
.L_x_6450:
        /* <DEDUP_REMOVED lines=11> */
.L_x_6522:
[----:B------:R-:W-:Y:S05]  /*2e7a0*/  BSYNC B0 ;  /* 0x0000000000007941 */ /* 0x000fea0003800000 */
.L_x_6521:
[----:B------:R-:W-:Y:S05]  /*2e7b0*/  BRA `(.L_x_6523) ;  /* 0xffffffac00287947 */ /* 0x000fea000383ffff */
.L_x_6453:
[----:B0-----:R0:W1:Y:S02]  /*2e7c0*/  SYNCS.PHASECHK.TRANS64.TRYWAIT P0, [R22+URZ+0x38840], R0 ;  /* 0x03884000160075a7 */ /* 0x001064000800017f */
[----:B-1----:R-:W-:Y:S05]  /*2e7d0*/  @!P0 NANOSLEEP.SYNCS 0x989680 ;  /* 0x009896800000895d */ /* 0x002fea0003900000 */
[----:B------:R-:W1:Y:S02]  /*2e7e0*/  @!P0 SYNCS.PHASECHK.TRANS64 P0, [R22+URZ+0x38840], R0 ;  /* 0x03884000160085a7 */ /* 0x000e64000800007f */
[----:B-1----:R-:W-:Y:S05]  /*2e7f0*/  @!P0 BRA `(.L_x_6453) ;  /* 0xfffffffc00f08947 */ /* 0x002fea000383ffff */
[----:B------:R-:W-:Y:S05]  /*2e800*/  BRA `(.L_x_6524) ;  /* 0xffffffb000247947 */ /* 0x000fea000383ffff */
.L_x_6454:
        /* <DEDUP_REMOVED lines=8> */
.L_x_6526:
[----:B------:R-:W-:Y:S05]  /*2e890*/  BSYNC B0 ;  /* 0x0000000000007941 */ /* 0x000fea0003800000 */
.L_x_6525:
        /* <DEDUP_REMOVED lines=9> */
.L_x_6527:
[----:B------:R-:W-:Y:S02]  /*2e930*/  IMAD.MOV.U32 R13, RZ, RZ, R5 ;  /* 0x000000ffff0d7224 */ /* 0x000fe400078e0005 */
[----:B------:R-:W-:Y:S02]  /*2e940*/  IMAD.MOV.U32 R12, RZ, RZ, 0x1 ;  /* 0x00000001ff0c7424 */ /* 0x000fe400078e00ff */
[----:B------:R-:W-:-:S07]  /*2e950*/  IMAD.MOV.U32 R3, RZ, RZ, R14 ;  /* 0x000000ffff037224 */ /* 0x000fce00078e000e */
[----:B------:R-:W-:Y:S05]  /*2e960*/  WARPSYNC.COLLECTIVE R15, `(.L_x_6528) ;  /* 0x000000000f087348 */ /* 0x000fea0003c00000 */
[----:B------:R0:W1:Y:S02]  /*2e970*/  SHFL.IDX P6, R14, R13, R12, R11 ;  /* 0x0000000c0d0e7389 */ /* 0x00006400000c000b */
[----:B01----:R-:W-:Y:S01]  /*2e980*/  ENDCOLLECTIVE ;  /* 0x000000000000791b */ /* 0x003fe20003800000 */
.L_x_6528:
        /* <DEDUP_REMOVED lines=15> */
.L_x_6529:
[----:B------:R-:W-:Y:S02]  /*2ea80*/  @P0 IMAD R6, R4, 0x2, R17 ;  /* 0x0000000204060824 */ /* 0x000fe400078e0211 */
[----:B------:R-:W-:Y:S02]  /*2ea90*/  IMAD.MOV.U32 R13, RZ, RZ, R5 ;  /* 0x000000ffff0d7224 */ /* 0x000fe400078e0005 */
[----:B------:R-:W-:Y:S02]  /*2eaa0*/  IMAD.MOV.U32 R12, RZ, RZ, 0x2 ;  /* 0x00000002ff0c7424 */ /* 0x000fe400078e00ff */
[----:B------:R-:W-:-:S07]  /*2eab0*/  IMAD.MOV.U32 R3, RZ, RZ, R14 ;  /* 0x000000ffff037224 */ /* 0x000fce00078e000e */
[----:B------:R-:W-:Y:S05]  /*2eac0*/  WARPSYNC.COLLECTIVE R15, `(.L_x_6530) ;  /* 0x000000000f087348 */ /* 0x000fea0003c00000 */
[----:B------:R0:W1:Y:S02]  /*2ead0*/  SHFL.IDX P6, R14, R13, R12, R11 ;  /* 0x0000000c0d0e7389 */ /* 0x00006400000c000b */
[----:B01----:R-:W-:Y:S01]  /*2eae0*/  ENDCOLLECTIVE ;  /* 0x000000000000791b */ /* 0x003fe20003800000 */
.L_x_6530:
        /* <DEDUP_REMOVED lines=15> */
.L_x_6531:
[----:B------:R-:W-:Y:S02]  /*2ebe0*/  @P0 IMAD R6, R4, 0x2, R17 ;  /* 0x0000000204060824 */ /* 0x000fe400078e0211 */
[----:B------:R-:W-:Y:S02]  /*2ebf0*/  IMAD.MOV.U32 R13, RZ, RZ, R5 ;  /* 0x000000ffff0d7224 */ /* 0x000fe400078e0005 */
[----:B------:R-:W-:Y:S02]  /*2ec00*/  IMAD.MOV.U32 R12, RZ, RZ, 0x3 ;  /* 0x00000003ff0c7424 */ /* 0x000fe400078e00ff */
[----:B------:R-:W-:-:S07]  /*2ec10*/  IMAD.MOV.U32 R3, RZ, RZ, R14 ;  /* 0x000000ffff037224 */ /* 0x000fce00078e000e */
[----:B------:R-:W-:Y:S05]  /*2ec20*/  WARPSYNC.COLLECTIVE R15, `(.L_x_6532) ;  /* 0x000000000f087348 */ /* 0x000fea0003c00000 */
[----:B------:R0:W1:Y:S02]  /*2ec30*/  SHFL.IDX P6, R14, R13, R12, R11 ;  /* 0x0000000c0d0e7389 */ /* 0x00006400000c000b */
[----:B01----:R-:W-:Y:S01]  /*2ec40*/  ENDCOLLECTIVE ;  /* 0x000000000000791b */ /* 0x003fe20003800000 */
.L_x_6532:
        /* <DEDUP_REMOVED lines=10> */
.L_x_6533:
[----:B------:R-:W-:Y:S01]  /*2ecf0*/  @!PT LDS RZ, [RZ] ;  /* 0x00000000fffff984 */ /* 0x000fe20000000800 */
[----:B------:R-:W-:Y:S01]  /*2ed00*/  @!PT LDS RZ, [RZ] ;  /* 0x00000000fffff984 */ /* 0x000fe20000000800 */
[----:B------:R-:W-:Y:S01]  /*2ed10*/  @!PT LDS RZ, [RZ] ;  /* 0x00000000fffff984 */ /* 0x000fe20000000800 */
[----:B------:R0:W-:Y:S01]  /*2ed20*/  @P0 LDGSTS.E.BYPASS.LTC128B.128 [R6+0x23400], desc[UR36][R2.64], !P2 ;  /* 0x2340000002060fae */ /* 0x0001e2000d101d64 */
[----:B------:R-:W-:Y:S01]  /*2ed30*/  IMAD.MOV.U32 R0, RZ, RZ, R14 ;  /* 0x000000ffff007224 */ /* 0x000fe200078e000e */
[----:B------:R-:W-:Y:S06]  /*2ed40*/  BRA `(.L_x_6534) ;  /* 0xffffffac00d87947 */ /* 0x000fec000383ffff */
.L_x_6459:
[----:B------:R-:W-:Y:S01]  /*2ed50*/  IMAD.MOV.U32 R13, RZ, RZ, R2 ;  /* 0x000000ffff0d7224 */ /* 0x000fe200078e0002 */
[----:B------:R-:W-:Y:S01]  /*2ed60*/  LOP3.LUT R16, R16, 0xfffffeff, RZ, 0xc0, !PT ;  /* 0xfffffeff10107812 */ /* 0x000fe200078ec0ff */
        /* <DEDUP_REMOVED lines=8> */
.L_x_6535:
        /* <DEDUP_REMOVED lines=9> */
.L_x_6536:
[----:B------:R-:W-:Y:S02]  /*2ee80*/  IMAD.MOV.U32 R13, RZ, RZ, R2 ;  /* 0x000000ffff0d7224 */ /* 0x000fe400078e0002 */
[----:B------:R-:W-:Y:S02]  /*2ee90*/  IMAD.MOV.U32 R12, RZ, RZ, 0x1 ;  /* 0x00000001ff0c7424 */ /* 0x000fe400078e00ff */
[----:B------:R-:W-:-:S07]  /*2eea0*/  IMAD.MOV.U32 R5, RZ, RZ, R14 ;  /* 0x000000ffff057224 */ /* 0x000fce00078e000e */
[----:B------:R-:W-:Y:S05]  /*2eeb0*/  WARPSYNC.COLLECTIVE R15, `(.L_x_6537) ;  /* 0x000000000f087348 */ /* 0x000fea0003c00000 */
[----:B------:R0:W1:Y:S02]  /*2eec0*/  SHFL.IDX P6, R14, R13, R12, R11 ;  /* 0x0000000c0d0e7389 */ /* 0x00006400000c000b */
[----:B01----:R-:W-:Y:S01]  /*2eed0*/  ENDCOLLECTIVE ;  /* 0x000000000000791b */ /* 0x003fe20003800000 */
.L_x_6537:
        /* <DEDUP_REMOVED lines=15> */
.L_x_6538:
        /* <DEDUP_REMOVED lines=8> */
.L_x_6539:
        /* <DEDUP_REMOVED lines=16> */
.L_x_6540:
[----:B------:R-:W-:Y:S01]  /*2f150*/  @P2 LOP3.LUT R16, R16, 0x40, RZ, 0xfc, !PT ;  /* 0x0000004010102812 */ /* 0x000fe200078efcff */
[----:B------:R-:W-:Y:S02]  /*2f160*/  IMAD.MOV.U32 R13, RZ, RZ, R2 ;  /* 0x000000ffff0d7224 */ /* 0x000fe400078e0002 */
[----:B------:R-:W-:Y:S02]  /*2f170*/  IMAD.MOV.U32 R12, RZ, RZ, 0x3 ;  /* 0x00000003ff0c7424 */ /* 0x000fe400078e00ff */
[----:B------:R-:W-:-:S07]  /*2f180*/  IMAD.MOV.U32 R5, RZ, RZ, R14 ;  /* 0x000000ffff057224 */ /* 0x000fce00078e000e */
[----:B------:R-:W-:Y:S05]  /*2f190*/  WARPSYNC.COLLECTIVE R15, `(.L_x_6541) ;  /* 0x000000000f087348 */ /* 0x000fea0003c00000 */
[----:B------:R0:W1:Y:S02]  /*2f1a0*/  SHFL.IDX P6, R14, R13, R12, R11 ;  /* 0x0000000c0d0e7389 */ /* 0x00006400000c000b */
[----:B01----:R-:W-:Y:S01]  /*2f1b0*/  ENDCOLLECTIVE ;  /* 0x000000000000791b */ /* 0x003fe20003800000 */
.L_x_6541:
        /* <DEDUP_REMOVED lines=14> */
.L_x_6542:
[----:B------:R-:W-:Y:S01]  /*2f2a0*/  IMAD.MOV.U32 R0, RZ, RZ, R14 ;  /* 0x000000ffff007224 */ /* 0x000fe200078e000e */
[----:B------:R-:W-:Y:S06]  /*2f2b0*/  BRA `(.L_x_6543) ;  /* 0xffffffb000d87947 */ /* 0x000fec000383ffff */
.L_x_6463:
        /* <DEDUP_REMOVED lines=47> */
.L_x_6545:
[----:B------:R-:W-:Y:S05]  /*2f5b0*/  BSYNC B0 ;  /* 0x0000000000007941 */ /* 0x000fea0003800000 */
.L_x_6544:
        /* <DEDUP_REMOVED lines=11> */
.L_x_6546:
        /* <DEDUP_REMOVED lines=39> */
.L_x_6547:
[----:B------:R-:W-:Y:S02]  /*2f8e0*/  IMAD.MOV.U32 R13, RZ, RZ, R0 ;  /* 0x000000ffff0d7224 */ /* 0x000fe400078e0000 */
[----:B------:R-:W-:-:S07]  /*2f8f0*/  IMAD.MOV.U32 R7, RZ, RZ, R14 ;  /* 0x000000ffff077224 */ /* 0x000fce00078e000e */
[----:B------:R-:W-:Y:S05]  /*2f900*/  WARPSYNC.COLLECTIVE R15, `(.L_x_6548) ;  /* 0x000000000f087348 */ /* 0x000fea0003c00000 */
[----:B------:R0:W1:Y:S02]  /*2f910*/  SHFL.IDX P6, R14, R13, R12, R11 ;  /* 0x0000000c0d0e7389 */ /* 0x00006400000c000b */
[----:B01----:R-:W-:Y:S01]  /*2f920*/  ENDCOLLECTIVE ;  /* 0x000000000000791b */ /* 0x003fe20003800000 */
.L_x_6548:
        /* <DEDUP_REMOVED lines=33> */
.L_x_6549:
[----:B------:R-:W-:Y:S02]  /*2fb40*/  IMAD.MOV.U32 R13, RZ, RZ, R0 ;  /* 0x000000ffff0d7224 */ /* 0x000fe400078e0000 */
[----:B------:R-:W-:-:S07]  /*2fb50*/  IMAD.MOV.U32 R7, RZ, RZ, R14 ;  /* 0x000000ffff077224 */ /* 0x000fce00078e000e */
[----:B------:R-:W-:Y:S05]  /*2fb60*/  WARPSYNC.COLLECTIVE R15, `(.L_x_6550) ;  /* 0x000000000f087348 */ /* 0x000fea0003c00000 */
[----:B------:R0:W1:Y:S02]  /*2fb70*/  SHFL.IDX P6, R14, R13, R12, R11 ;  /* 0x0000000c0d0e7389 */ /* 0x00006400000c000b */
[----:B01----:R-:W-:Y:S01]  /*2fb80*/  ENDCOLLECTIVE ;  /* 0x000000000000791b */ /* 0x003fe20003800000 */
.L_x_6550:
        /* <DEDUP_REMOVED lines=27> */
.L_x_6551:
[----:B------:R-:W-:Y:S02]  /*2fd40*/  IMAD.MOV.U32 R13, RZ, RZ, R0 ;  /* 0x000000ffff0d7224 */ /* 0x000fe400078e0000 */
[----:B------:R-:W-:-:S07]  /*2fd50*/  IMAD.MOV.U32 R6, RZ, RZ, R14 ;  /* 0x000000ffff067224 */ /* 0x000fce00078e000e */
[----:B------:R-:W-:Y:S05]  /*2fd60*/  WARPSYNC.COLLECTIVE R15, `(.L_x_6552) ;  /* 0x000000000f087348 */ /* 0x000fea0003c00000 */
[----:B------:R0:W1:Y:S02]  /*2fd70*/  SHFL.IDX P6, R14, R13, R12, R11 ;  /* 0x0000000c0d0e7389 */ /* 0x00006400000c000b */
[----:B01----:R-:W-:Y:S01]  /*2fd80*/  ENDCOLLECTIVE ;  /* 0x000000000000791b */ /* 0x003fe20003800000 */
.L_x_6552:
[----:B------:R-:W-:Y:S01]  /*2fd90*/  IMAD.MOV.U32 R0, RZ, RZ, R14 ;  /* 0x000000ffff007224 */ /* 0x000fe200078e000e */
[----:B------:R-:W-:Y:S06]  /*2fda0*/  BRA `(.L_x_6553) ;  /* 0xffffffb400487947 */ /* 0x000fec000383ffff */
.L_x_6468:
[----:B0-----:R0:W1:Y:S02]  /*2fdb0*/  SYNCS.PHASECHK.TRANS64.TRYWAIT P0, [R17+URZ+0x38820], R0 ;  /* 0x03882000110075a7 */ /* 0x001064000800017f */
[----:B-1----:R-:W-:Y:S05]  /*2fdc0*/  @!P0 NANOSLEEP.SYNCS 0x989680 ;  /* 0x009896800000895d */ /* 0x002fea0003900000 */
[----:B------:R-:W1:Y:S02]  /*2fdd0*/  @!P0 SYNCS.PHASECHK.TRANS64 P0, [R17+URZ+0x38820], R0 ;  /* 0x03882000110085a7 */ /* 0x000e64000800007f */
[----:B-1----:R-:W-:Y:S05]  /*2fde0*/  @!P0 BRA `(.L_x_6468) ;  /* 0xfffffffc00f08947 */ /* 0x002fea000383ffff */
[----:B------:R-:W-:Y:S05]  /*2fdf0*/  BRA `(.L_x_6554) ;  /* 0xffffffb400e47947 */ /* 0x000fea000383ffff */
.L_x_6471:
[----:B0-----:R0:W1:Y:S02]  /*2fe00*/  SYNCS.PHASECHK.TRANS64.TRYWAIT P0, [R22+URZ+0x38860], R0 ;  /* 0x03886000160075a7 */ /* 0x001064000800017f */
[----:B-1----:R-:W-:Y:S05]  /*2fe10*/  @!P0 NANOSLEEP.SYNCS 0x989680 ;  /* 0x009896800000895d */ /* 0x002fea0003900000 */
[----:B------:R-:W1:Y:S02]  /*2fe20*/  @!P0 SYNCS.PHASECHK.TRANS64 P0, [R22+URZ+0x38860], R0 ;  /* 0x03886000160085a7 */ /* 0x000e64000800007f */
[----:B-1----:R-:W-:Y:S05]  /*2fe30*/  @!P0 BRA `(.L_x_6471) ;  /* 0xfffffffc00f08947 */ /* 0x002fea000383ffff */
[----:B------:R-:W-:Y:S05]  /*2fe40*/  BRA `(.L_x_6555) ;  /* 0xffffffb400f07947 */ /* 0x000fea000383ffff */
.L_x_6472:
        /* <DEDUP_REMOVED lines=8> */
.L_x_6557:
[----:B------:R-:W-:Y:S05]  /*2fed0*/  BSYNC B0 ;  /* 0x0000000000007941 */ /* 0x000fea0003800000 */
.L_x_6556:
        /* <DEDUP_REMOVED lines=15> */
.L_x_6558:
        /* <DEDUP_REMOVED lines=39> */
.L_x_6559:
[----:B------:R-:W-:Y:S02]  /*30240*/  IMAD.MOV.U32 R13, RZ, RZ, R4 ;  /* 0x000000ffff0d7224 */ /* 0x000fe400078e0004 */
[----:B------:R-:W-:-:S07]  /*30250*/  IMAD.MOV.U32 R3, RZ, RZ, R14 ;  /* 0x000000ffff037224 */ /* 0x000fce00078e000e */
[----:B------:R-:W-:Y:S05]  /*30260*/  WARPSYNC.COLLECTIVE R15, `(.L_x_6560) ;  /* 0x000000000f087348 */ /* 0x000fea0003c00000 */
[----:B------:R0:W1:Y:S02]  /*30270*/  SHFL.IDX P6, R14, R13, R12, R11 ;  /* 0x0000000c0d0e7389 */ /* 0x00006400000c000b */
[----:B01----:R-:W-:Y:S01]  /*30280*/  ENDCOLLECTIVE ;  /* 0x000000000000791b */ /* 0x003fe20003800000 */
.L_x_6560:
        /* <DEDUP_REMOVED lines=29> */
.L_x_6561:
[----:B------:R-:W-:Y:S02]  /*30460*/  IMAD.MOV.U32 R13, RZ, RZ, R4 ;  /* 0x000000ffff0d7224 */ /* 0x000fe400078e0004 */
[----:B------:R-:W-:-:S07]  /*30470*/  IMAD.MOV.U32 R7, RZ, RZ, R14 ;  /* 0x000000ffff077224 */ /* 0x000fce00078e000e */
[----:B------:R-:W-:Y:S05]  /*30480*/  WARPSYNC.COLLECTIVE R15, `(.L_x_6562) ;  /* 0x000000000f087348 */ /* 0x000fea0003c00000 */
[----:B------:R0:W1:Y:S02]  /*30490*/  SHFL.IDX P6, R14, R13, R12, R11 ;  /* 0x0000000c0d0e7389 */ /* 0x00006400000c000b */
[----:B01----:R-:W-:Y:S01]  /*304a0*/  ENDCOLLECTIVE ;  /* 0x000000000000791b */ /* 0x003fe20003800000 */
.L_x_6562:
        /* <DEDUP_REMOVED lines=29> */
.L_x_6563:
[----:B------:R-:W-:Y:S02]  /*30680*/  IMAD.MOV.U32 R13, RZ, RZ, R4 ;  /* 0x000000ffff0d7224 */ /* 0x000fe400078e0004 */
[----:B------:R-:W-:-:S07]  /*30690*/  IMAD.MOV.U32 R6, RZ, RZ, R14 ;  /* 0x000000ffff067224 */ /* 0x000fce00078e000e */
[----:B------:R-:W-:Y:S05]  /*306a0*/  WARPSYNC.COLLECTIVE R15, `(.L_x_6564) ;  /* 0x000000000f087348 */ /* 0x000fea0003c00000 */
[----:B------:R0:W1:Y:S02]  /*306b0*/  SHFL.IDX P6, R14, R13, R12, R11 ;  /* 0x0000000c0d0e7389 */ /* 0x00006400000c000b */
[----:B01----:R-:W-:Y:S01]  /*306c0*/  ENDCOLLECTIVE ;  /* 0x000000000000791b */ /* 0x003fe20003800000 */
.L_x_6564:
[----:B------:R-:W-:Y:S01]  /*306d0*/  IMAD.MOV.U32 R2, RZ, RZ, R14 ;  /* 0x000000ffff027224 */ /* 0x000fe200078e000e */
[----:B------:R-:W-:Y:S06]  /*306e0*/  BRA `(.L_x_6565) ;  /* 0xffffffb4007c7947 */ /* 0x000fec000383ffff */
.L_x_6479:
[----:B0-----:R0:W1:Y:S02]  /*306f0*/  SYNCS.PHASECHK.TRANS64.TRYWAIT P0, [R6+URZ+0x38840], R20 ;  /* 0x03884014060075a7 */ /* 0x001064000800017f */
[----:B-1----:R-:W-:Y:S05]  /*30700*/  @!P0 NANOSLEEP.SYNCS 0x989680 ;  /* 0x009896800000895d */ /* 0x002fea0003900000 */
[----:B------:R-:W1:Y:S02]  /*30710*/  @!P0 SYNCS.PHASECHK.TRANS64 P0, [R6+URZ+0x38840], R20 ;  /* 0x03884014060085a7 */ /* 0x000e64000800007f */
[----:B-1----:R-:W-:Y:S05]  /*30720*/  @!P0 BRA `(.L_x_6479) ;  /* 0xfffffffc00f08947 */ /* 0x002fea000383ffff */
[----:B------:R-:W-:Y:S05]  /*30730*/  BRA `(.L_x_6566) ;  /* 0xffffffbc00087947 */ /* 0x000fea000383ffff */
.L_x_6480:
        /* <DEDUP_REMOVED lines=8> */
.L_x_6568:
[----:B------:R-:W-:Y:S05]  /*307c0*/  BSYNC B1 ;  /* 0x0000000000017941 */ /* 0x000fea0003800000 */
.L_x_6567:
        /* <DEDUP_REMOVED lines=9> */
.L_x_6569:
[----:B------:R-:W-:Y:S02]  /*30860*/  IMAD.MOV.U32 R13, RZ, RZ, R25 ;  /* 0x000000ffff0d7224 */ /* 0x000fe400078e0019 */
[----:B------:R-:W-:Y:S02]  /*30870*/  IMAD.MOV.U32 R12, RZ, RZ, 0x1 ;  /* 0x00000001ff0c7424 */ /* 0x000fe400078e00ff */
[----:B------:R-:W-:-:S07]  /*30880*/  IMAD.MOV.U32 R2, RZ, RZ, R14 ;  /* 0x000000ffff027224 */ /* 0x000fce00078e000e */
[----:B------:R-:W-:Y:S05]  /*30890*/  WARPSYNC.COLLECTIVE R15, `(.L_x_6570) ;  /* 0x000000000f087348 */ /* 0x000fea0003c00000 */
[----:B------:R0:W1:Y:S02]  /*308a0*/  SHFL.IDX P6, R14, R13, R12, R11 ;  /* 0x0000000c0d0e7389 */ /* 0x00006400000c000b */
[----:B01----:R-:W-:Y:S01]  /*308b0*/  ENDCOLLECTIVE ;  /* 0x000000000000791b */ /* 0x003fe20003800000 */
.L_x_6570:
        /* <DEDUP_REMOVED lines=11> */
.L_x_6571:
[----:B------:R-:W-:Y:S02]  /*30970*/  IMAD.MOV.U32 R13, RZ, RZ, R25 ;  /* 0x000000ffff0d7224 */ /* 0x000fe400078e0019 */
[----:B------:R-:W-:Y:S02]  /*30980*/  IMAD.MOV.U32 R12, RZ, RZ, 0x2 ;  /* 0x00000002ff0c7424 */ /* 0x000fe400078e00ff */
[----:B------:R-:W-:-:S07]  /*30990*/  IMAD.MOV.U32 R2, RZ, RZ, R14 ;  /* 0x000000ffff027224 */ /* 0x000fce00078e000e */
[----:B------:R-:W-:Y:S05]  /*309a0*/  WARPSYNC.COLLECTIVE R15, `(.L_x_6572) ;  /* 0x000000000f087348 */ /* 0x000fea0003c00000 */
[----:B------:R0:W1:Y:S02]  /*309b0*/  SHFL.IDX P6, R14, R13, R12, R11 ;  /* 0x0000000c0d0e7389 */ /* 0x00006400000c000b */
[----:B01----:R-:W-:Y:S01]  /*309c0*/  ENDCOLLECTIVE ;  /* 0x000000000000791b */ /* 0x003fe20003800000 */
.L_x_6572:
        /* <DEDUP_REMOVED lines=11> */
.L_x_6573:
[----:B------:R-:W-:Y:S02]  /*30a80*/  IMAD.MOV.U32 R13, RZ, RZ, R25 ;  /* 0x000000ffff0d7224 */ /* 0x000fe400078e0019 */
[----:B------:R-:W-:Y:S02]  /*30a90*/  IMAD.MOV.U32 R12, RZ, RZ, 0x3 ;  /* 0x00000003ff0c7424 */ /* 0x000fe400078e00ff */
[----:B------:R-:W-:-:S07]  /*30aa0*/  IMAD.MOV.U32 R2, RZ, RZ, R14 ;  /* 0x000000ffff027224 */ /* 0x000fce00078e000e */
[----:B------:R-:W-:Y:S05]  /*30ab0*/  WARPSYNC.COLLECTIVE R15, `(.L_x_6574) ;  /* 0x000000000f087348 */ /* 0x000fea0003c00000 */
[----:B------:R0:W1:Y:S02]  /*30ac0*/  SHFL.IDX P6, R14, R13, R12, R11 ;  /* 0x0000000c0d0e7389 */ /* 0x00006400000c000b */
[----:B01----:R-:W-:Y:S01]  /*30ad0*/  ENDCOLLECTIVE ;  /* 0x000000000000791b */ /* 0x003fe20003800000 */
.L_x_6574:
        /* <DEDUP_REMOVED lines=11> */
.L_x_6575:
[----:B------:R-:W-:Y:S01]  /*30b90*/  IMAD.MOV.U32 R2, RZ, RZ, R14 ;  /* 0x000000ffff027224 */ /* 0x000fe200078e000e */
[----:B------:R-:W-:Y:S06]  /*30ba0*/  BRA `(.L_x_6576) ;  /* 0xffffffb800907947 */ /* 0x000fec000383ffff */
.L_x_6485:
[----:B----4-:R4:W0:Y:S02]  /*30bb0*/  SYNCS.PHASECHK.TRANS64.TRYWAIT P0, [R6+URZ+0x38860], R20 ;  /* 0x03886014060075a7 */ /* 0x010824000800017f */
[----:B0-----:R-:W-:Y:S05]  /*30bc0*/  @!P0 NANOSLEEP.SYNCS 0x989680 ;  /* 0x009896800000895d */ /* 0x001fea0003900000 */
[----:B------:R-:W0:Y:S02]  /*30bd0*/  @!P0 SYNCS.PHASECHK.TRANS64 P0, [R6+URZ+0x38860], R20 ;  /* 0x03886014060085a7 */ /* 0x000e24000800007f */
[----:B0-----:R-:W-:Y:S05]  /*30be0*/  @!P0 BRA `(.L_x_6485) ;  /* 0xfffffffc00f08947 */ /* 0x001fea000383ffff */
[----:B------:R-:W-:Y:S05]  /*30bf0*/  BRA `(.L_x_6577) ;  /* 0xffffffb800dc7947 */ /* 0x000fea000383ffff */
.L_x_6486:
[----:B------:R-:W-:Y:S01]  /*30c00*/  BSSY B1, `(.L_x_6578) ;  /* 0x0000008000017945 */ /* 0x000fe20003800000 */
[----:B------:R-:W-:Y:S02]  /*30c10*/  IMAD.MOV.U32 R13, RZ, RZ, R10 ;  /* 0x000000ffff0d7224 */ /* 0x000fe400078e000a */
[----:B------:R-:W-:Y:S02]  /*30c20*/  IMAD.MOV.U32 R12, RZ, RZ, RZ ;  /* 0x000000ffff0c7224 */ /* 0x000fe400078e00ff */
[----:B------:R-:W-:Y:S02]  /*30c30*/  IMAD.MOV.U32 R11, RZ, RZ, 0x181f ;  /* 0x0000181fff0b7424 */ /* 0x000fe400078e00ff */
[----:B------:R-:W-:-:S07]  /*30c40*/  IMAD.MOV.U32 R15, RZ, RZ, -0x1 ;  /* 0xffffffffff0f7424 */ /* 0x000fce00078e00ff */
[----:B0--34-:R-:W-:Y:S05]  /*30c50*/  WARPSYNC.COLLECTIVE R15, `(.L_x_6579) ;  /* 0x000000000f087348 */ /* 0x019fea0003c00000 */
[----:B------:R1:W2:Y:S02]  /*30c60*/  SHFL.IDX P6, R14, R13, R12, R11 ;  /* 0x0000000c0d0e7389 */ /* 0x0002a400000c000b */
[----:B01234-:R-:W-:Y:S01]  /*30c70*/  ENDCOLLECTIVE ;  /* 0x000000000000791b */ /* 0x01ffe20003800000 */
.L_x_6579:
[----:B------:R-:W-:Y:S05]  /*30c80*/  BSYNC B1 ;  /* 0x0000000000017941 */ /* 0x000fea0003800000 */
.L_x_6578:
        /* <DEDUP_REMOVED lines=13> */
.L_x_6580:
        /* <DEDUP_REMOVED lines=17> */
.L_x_6581:
        /* <DEDUP_REMOVED lines=16> */
.L_x_6582:
        /* <DEDUP_REMOVED lines=19> */
.L_x_6583:
        /* <DEDUP_REMOVED lines=14> */
.L_x_6584:
        /* <DEDUP_REMOVED lines=16> */
.L_x_6585:
        /* <DEDUP_REMOVED lines=14> */
.L_x_6586:
[----:B------:R-:W-:Y:S05]  /*31360*/  BRA `(.L_x_6587) ;  /* 0xffffffb800407947 */ /* 0x000fea000383ffff */
.L_x_6494:
[----:B------:R-:W-:Y:S01]  /*31370*/  BSSY B0, `(.L_x_6588) ;  /* 0x0000008000007945 */ /* 0x000fe20003800000 */
[----:B------:R-:W-:Y:S02]  /*31380*/  IMAD.MOV.U32 R13, RZ, RZ, R24 ;  /* 0x000000ffff0d7224 */ /* 0x000fe400078e0018 */
[----:B------:R-:W-:Y:S02]  /*31390*/  IMAD.MOV.U32 R12, RZ, RZ, RZ ;  /* 0x000000ffff0c7224 */ /* 0x000fe400078e00ff */
[----:B------:R-:W-:Y:S02]  /*313a0*/  IMAD.MOV.U32 R11, RZ, RZ, 0x1f ;  /* 0x0000001fff0b7424 */ /* 0x000fe400078e00ff */
[----:B------:R-:W-:-:S07]  /*313b0*/  IMAD.MOV.U32 R15, RZ, RZ, -0x1 ;  /* 0xffffffffff0f7424 */ /* 0x000fce00078e00ff */
[----:B-1-34-:R-:W-:Y:S05]  /*313c0*/  WARPSYNC.COLLECTIVE R15, `(.L_x_6589) ;  /* 0x000000000f087348 */ /* 0x01afea0003c00000 */
[----:B------:R0:W2:Y:S02]  /*313d0*/  SHFL.IDX P6, R14, R13, R12, R11 ;  /* 0x0000000c0d0e7389 */ /* 0x0000a400000c000b */
[----:B01234-:R-:W-:Y:S01]  /*313e0*/  ENDCOLLECTIVE ;  /* 0x000000000000791b */ /* 0x01ffe20003800000 */
.L_x_6589:
[----:B------:R-:W-:Y:S05]  /*313f0*/  BSYNC B0 ;  /* 0x0000000000007941 */ /* 0x000fea0003800000 */
.L_x_6588:
        /* <DEDUP_REMOVED lines=9> */
.L_x_6590:
        /* <DEDUP_REMOVED lines=23> */
.L_x_6591:
[----:B------:R-:W-:Y:S01]  /*31600*/  IMAD.MOV.U32 R12, RZ, RZ, 0x2 ;  /* 0x00000002ff0c7424 */ /* 0x000fe200078e00ff */
[----:B------:R-:W-:-:S05]  /*31610*/  SEL R4, R14, RZ, P1 ;  /* 0x000000ff0e047207 */ /* 0x000fca0000800000 */
[----:B------:R-:W-:-:S04]  /*31620*/  IMAD.IADD R4, R13, 0x1, R4 ;  /* 0x000000010d047824 */ /* 0x000fc800078e0204 */
[----:B------:R-:W-:-:S07]  /*31630*/  IMAD.MOV.U32 R13, RZ, RZ, R4 ;  /* 0x000000ffff0d7224 */ /* 0x000fce00078e0004 */
[----:B------:R-:W-:Y:S05]  /*31640*/  WARPSYNC.COLLECTIVE R15, `(.L_x_6592) ;  /* 0x000000000f087348 */ /* 0x000fea0003c00000 */
[----:B------:R0:W1:Y:S02]  /*31650*/  SHFL.UP P6, R14, R13, R12, R11 ;  /* 0x0400000c0d0e7389 */ /* 0x00006400000c000b */
[----:B01----:R-:W-:Y:S01]  /*31660*/  ENDCOLLECTIVE ;  /* 0x000000000000791b */ /* 0x003fe20003800000 */
.L_x_6592:
[----:B------:R-:W-:Y:S01]  /*31670*/  IMAD.MOV.U32 R12, RZ, RZ, 0x4 ;  /* 0x00000004ff0c7424 */ /* 0x000fe200078e00ff */
[----:B------:R-:W-:-:S05]  /*31680*/  SEL R3, R14, RZ, P2 ;  /* 0x000000ff0e037207 */ /* 0x000fca0001000000 */
[----:B------:R-:W-:-:S04]  /*31690*/  IMAD.IADD R2, R4, 0x1, R3 ;  /* 0x0000000104027824 */ /* 0x000fc800078e0203 */
[----:B------:R-:W-:-:S07]  /*316a0*/  IMAD.MOV.U32 R13, RZ, RZ, R2 ;  /* 0x000000ffff0d7224 */ /* 0x000fce00078e0002 */
[----:B------:R-:W-:Y:S05]  /*316b0*/  WARPSYNC.COLLECTIVE R15, `(.L_x_6593) ;  /* 0x000000000f087348 */ /* 0x000fea0003c00000 */
[----:B------:R0:W1:Y:S02]  /*316c0*/  SHFL.UP P6, R14, R13, R12, R11 ;  /* 0x0400000c0d0e7389 */ /* 0x00006400000c000b */
[----:B01----:R-:W-:Y:S01]  /*316d0*/  ENDCOLLECTIVE ;  /* 0x000000000000791b */ /* 0x003fe20003800000 */
.L_x_6593:
[----:B------:R-:W-:Y:S01]  /*316e0*/  IMAD.MOV.U32 R12, RZ, RZ, 0x8 ;  /* 0x00000008ff0c7424 */ /* 0x000fe200078e00ff */
[----:B------:R-:W-:-:S05]  /*316f0*/  SEL R3, R14, RZ, P3 ;  /* 0x000000ff0e037207 */ /* 0x000fca0001800000 */
[----:B------:R-:W-:-:S04]  /*31700*/  IMAD.IADD R3, R2, 0x1, R3 ;  /* 0x0000000102037824 */ /* 0x000fc800078e0203 */
[----:B------:R-:W-:-:S07]  /*31710*/  IMAD.MOV.U32 R13, RZ, RZ, R3 ;  /* 0x000000ffff0d7224 */ /* 0x000fce00078e0003 */
[----:B------:R-:W-:Y:S05]  /*31720*/  WARPSYNC.COLLECTIVE R15, `(.L_x_6594) ;  /* 0x000000000f087348 */ /* 0x000fea0003c00000 */
[----:B------:R0:W1:Y:S02]  /*31730*/  SHFL.UP P6, R14, R13, R12, R11 ;  /* 0x0400000c0d0e7389 */ /* 0x00006400000c000b */
[----:B01----:R-:W-:Y:S01]  /*31740*/  ENDCOLLECTIVE ;  /* 0x000000000000791b */ /* 0x003fe20003800000 */
.L_x_6594:
[----:B------:R-:W-:Y:S01]  /*31750*/  IMAD.MOV.U32 R12, RZ, RZ, 0x10 ;  /* 0x00000010ff0c7424 */ /* 0x000fe200078e00ff */
[----:B------:R-:W-:-:S05]  /*31760*/  SEL R4, R14, RZ, P4 ;  /* 0x000000ff0e047207 */ /* 0x000fca0002000000 */
[----:B------:R-:W-:-:S04]  /*31770*/  IMAD.IADD R4, R3, 0x1, R4 ;  /* 0x0000000103047824 */ /* 0x000fc800078e0204 */
[----:B------:R-:W-:-:S07]  /*31780*/  IMAD.MOV.U32 R13, RZ, RZ, R4 ;  /* 0x000000ffff0d7224 */ /* 0x000fce00078e0004 */
[----:B------:R-:W-:Y:S05]  /*31790*/  WARPSYNC.COLLECTIVE R15, `(.L_x_6595) ;  /* 0x000000000f087348 */ /* 0x000fea0003c00000 */
[----:B------:R0:W1:Y:S02]  /*317a0*/  SHFL.UP P6, R14, R13, R12, R11 ;  /* 0x0400000c0d0e7389 */ /* 0x00006400000c000b */
[----:B01----:R-:W-:Y:S01]  /*317b0*/  ENDCOLLECTIVE ;  /* 0x000000000000791b */ /* 0x003fe20003800000 */
.L_x_6595:
        /* <DEDUP_REMOVED lines=8> */
.L_x_6596:
[----:B------:R-:W-:Y:S05]  /*31840*/  BRA `(.L_x_6597) ;  /* 0xffffffb800d87947 */ /* 0x000fea000383ffff */
.L_x_6497:
[----:B------:R-:W-:Y:S01]  /*31850*/  BSSY B0, `(.L_x_6598) ;  /* 0x0000007000007945 */ /* 0x000fe20003800000 */
[----:B------:R-:W-:Y:S02]  /*31860*/  IMAD.MOV.U32 R12, RZ, RZ, 0x1 ;  /* 0x00000001ff0c7424 */ /* 0x000fe400078e00ff */
[----:B------:R-:W-:Y:S02]  /*31870*/  IMAD.MOV.U32 R11, RZ, RZ, RZ ;  /* 0x000000ffff0b7224 */ /* 0x000fe400078e00ff */
[----:B------:R-:W-:-:S07]  /*31880*/  IMAD.MOV.U32 R15, RZ, RZ, -0x1 ;  /* 0xffffffffff0f7424 */ /* 0x000fce00078e00ff */
[----:B------:R-:W-:Y:S05]  /*31890*/  WARPSYNC.COLLECTIVE R15, `(.L_x_6599) ;  /* 0x000000000f087348 */ /* 0x000fea0003c00000 */
[----:B------:R0:W1:Y:S02]  /*318a0*/  SHFL.UP P6, R14, R13, R12, R11 ;  /* 0x0400000c0d0e7389 */ /* 0x00006400000c000b */
[----:B01----:R-:W-:Y:S01]  /*318b0*/  ENDCOLLECTIVE ;  /* 0x000000000000791b */ /* 0x003fe20003800000 */
.L_x_6599:
[----:B------:R-:W-:Y:S05]  /*318c0*/  BSYNC B0 ;  /* 0x0000000000007941 */ /* 0x000fea0003800000 */
.L_x_6598:
        /* <DEDUP_REMOVED lines=8> */
.L_x_6600:
[----:B------:R-:W-:Y:S01]  /*31950*/  IMAD.MOV.U32 R12, RZ, RZ, 0x4 ;  /* 0x00000004ff0c7424 */ /* 0x000fe200078e00ff */
[----:B------:R-:W-:-:S05]  /*31960*/  SEL R2, R14, RZ, P2 ;  /* 0x000000ff0e027207 */ /* 0x000fca0001000000 */
[----:B------:R-:W-:-:S04]  /*31970*/  IMAD.IADD R2, R13, 0x1, R2 ;  /* 0x000000010d027824 */ /* 0x000fc800078e0202 */
[----:B------:R-:W-:-:S07]  /*31980*/  IMAD.MOV.U32 R13, RZ, RZ, R2 ;  /* 0x000000ffff0d7224 */ /* 0x000fce00078e0002 */
[----:B------:R-:W-:Y:S05]  /*31990*/  WARPSYNC.COLLECTIVE R15, `(.L_x_6601) ;  /* 0x000000000f087348 */ /* 0x000fea0003c00000 */
[----:B------:R0:W1:Y:S02]  /*319a0*/  SHFL.UP P6, R14, R13, R12, R11 ;  /* 0x0400000c0d0e7389 */ /* 0x00006400000c000b */
[----:B01----:R-:W-:Y:S01]  /*319b0*/  ENDCOLLECTIVE ;  /* 0x000000000000791b */ /* 0x003fe20003800000 */
.L_x_6601:
[----:B------:R-:W-:Y:S01]  /*319c0*/  IMAD.MOV.U32 R12, RZ, RZ, 0x8 ;  /* 0x00000008ff0c7424 */ /* 0x000fe200078e00ff */
[----:B------:R-:W-:-:S05]  /*319d0*/  SEL R3, R14, RZ, P3 ;  /* 0x000000ff0e037207 */ /* 0x000fca0001800000 */
[----:B------:R-:W-:-:S04]  /*319e0*/  IMAD.IADD R3, R2, 0x1, R3 ;  /* 0x0000000102037824 */ /* 0x000fc800078e0203 */
[----:B------:R-:W-:-:S07]  /*319f0*/  IMAD.MOV.U32 R13, RZ, RZ, R3 ;  /* 0x000000ffff0d7224 */ /* 0x000fce00078e0003 */
[----:B------:R-:W-:Y:S05]  /*31a00*/  WARPSYNC.COLLECTIVE R15, `(.L_x_6602) ;  /* 0x000000000f087348 */ /* 0x000fea0003c00000 */
[----:B------:R0:W1:Y:S02]  /*31a10*/  SHFL.UP P6, R14, R13, R12, R11 ;  /* 0x0400000c0d0e7389 */ /* 0x00006400000c000b */
[----:B01----:R-:W-:Y:S01]  /*31a20*/  ENDCOLLECTIVE ;  /* 0x000000000000791b */ /* 0x003fe20003800000 */
.L_x_6602:
[----:B------:R-:W-:Y:S01]  /*31a30*/  IMAD.MOV.U32 R12, RZ, RZ, 0x10 ;  /* 0x00000010ff0c7424 */ /* 0x000fe200078e00ff */
[----:B------:R-:W-:-:S05]  /*31a40*/  SEL R4, R14, RZ, P4 ;  /* 0x000000ff0e047207 */ /* 0x000fca0002000000 */
[----:B------:R-:W-:-:S04]  /*31a50*/  IMAD.IADD R4, R3, 0x1, R4 ;  /* 0x0000000103047824 */ /* 0x000fc800078e0204 */
[----:B------:R-:W-:-:S07]  /*31a60*/  IMAD.MOV.U32 R13, RZ, RZ, R4 ;  /* 0x000000ffff0d7224 */ /* 0x000fce00078e0004 */
[----:B------:R-:W-:Y:S05]  /*31a70*/  WARPSYNC.COLLECTIVE R15, `(.L_x_6603) ;  /* 0x000000000f087348 */ /* 0x000fea0003c00000 */
[----:B------:R0:W1:Y:S02]  /*31a80*/  SHFL.UP P6, R14, R13, R12, R11 ;  /* 0x0400000c0d0e7389 */ /* 0x00006400000c000b */
[----:B01----:R-:W-:Y:S01]  /*31a90*/  ENDCOLLECTIVE ;  /* 0x000000000000791b */ /* 0x003fe20003800000 */
.L_x_6603:
        /* <DEDUP_REMOVED lines=8> */
.L_x_6604:
[----:B------:R-:W-:Y:S05]  /*31b20*/  BRA `(.L_x_6605) ;  /* 0xffffffb800c47947 */ /* 0x000fea000383ffff */
.L_x_6499:
[----:B------:R-:W-:Y:S01]  /*31b30*/  BSSY B0, `(.L_x_6606) ;  /* 0x0000006000007945 */ /* 0x000fe20003800000 */
[----:B------:R-:W-:Y:S01]  /*31b40*/  PLOP3.LUT P6, PT, P6, PT, PT, 0x8, 0x0 ;  /* 0x000000000000781c */ /* 0x000fe200037ce170 */
[----:B------:R-:W-:-:S12]  /*31b50*/  IMAD.MOV.U32 R15, RZ, RZ, -0x1 ;  /* 0xffffffffff0f7424 */ /* 0x000fd800078e00ff */
[----:B0-----:R-:W-:Y:S05]  /*31b60*/  WARPSYNC.COLLECTIVE R15, `(.L_x_6607) ;  /* 0x000000000f087348 */ /* 0x001fea0003c00000 */
[----:B------:R-:W-:Y:S01]  /*31b70*/  VOTE.ANY R14, PT, P6 ;  /* 0x00000000000e7806 */ /* 0x000fe200030e0100 */
[----:B0-----:R-:W-:Y:S06]  /*31b80*/  ENDCOLLECTIVE ;  /* 0x000000000000791b */ /* 0x001fec0003800000 */
.L_x_6607:
[----:B------:R-:W-:Y:S05]  /*31b90*/  BSYNC B0 ;  /* 0x0000000000007941 */ /* 0x000fea0003800000 */
.L_x_6606:
        /* <DEDUP_REMOVED lines=8> */
.L_x_6608:
[----:B------:R-:W-:Y:S02]  /*31c20*/  IMAD.IADD R27, R12, 0x1, R27 ;  /* 0x000000010c1b7824 */ /* 0x000fe400078e021b */
[----:B------:R-:W-:Y:S02]  /*31c30*/  IMAD.MOV.U32 R13, RZ, RZ, R5 ;  /* 0x000000ffff0d7224 */ /* 0x000fe400078e0005 */
[----:B------:R-:W-:-:S07]  /*31c40*/  IMAD.MOV.U32 R25, RZ, RZ, R14 ;  /* 0x000000ffff197224 */ /* 0x000fce00078e000e */
[----:B------:R-:W-:Y:S05]  /*31c50*/  WARPSYNC.COLLECTIVE R15, `(.L_x_6609) ;  /* 0x000000000f087348 */ /* 0x000fea0003c00000 */
[----:B------:R0:W1:Y:S02]  /*31c60*/  SHFL.IDX P6, R14, R13, R12, R11 ;  /* 0x0000000c0d0e7389 */ /* 0x00006400000c000b */
[----:B01----:R-:W-:Y:S01]  /*31c70*/  ENDCOLLECTIVE ;  /* 0x000000000000791b */ /* 0x003fe20003800000 */
.L_x_6609:
[----:B------:R-:W-:Y:S01]  /*31c80*/  IMAD.MOV.U32 R5, RZ, RZ, R14 ;  /* 0x000000ffff057224 */ /* 0x000fe200078e000e */
[----:B------:R-:W-:Y:S06]  /*31c90*/  BRA `(.L_x_6610) ;  /* 0xffffffb800a87947 */ /* 0x000fec000383ffff */
.L_x_6501:
[----:B------:R-:W-:Y:S01]  /*31ca0*/  BSSY B0, `(.L_x_6611) ;  /* 0x0000007000007945 */ /* 0x000fe20003800000 */
[----:B------:R-:W-:Y:S02]  /*31cb0*/  IMAD.MOV.U32 R13, RZ, RZ, R3 ;  /* 0x000000ffff0d7224 */ /* 0x000fe400078e0003 */
[----:B------:R-:W-:Y:S02]  /*31cc0*/  IMAD.MOV.U32 R11, RZ, RZ, 0x1f ;  /* 0x0000001fff0b7424 */ /* 0x000fe400078e00ff */
[----:B------:R-:W-:-:S07]  /*31cd0*/  IMAD.MOV.U32 R15, RZ, RZ, -0x1 ;  /* 0xffffffffff0f7424 */ /* 0x000fce00078e00ff */
[----:B0-23--:R-:W-:Y:S05]  /*31ce0*/  WARPSYNC.COLLECTIVE R15, `(.L_x_6612) ;  /* 0x000000000f087348 */ /* 0x00dfea0003c00000 */
[----:B------:R1:W4:Y:S02]  /*31cf0*/  SHFL.IDX P6, R14, R13, R12, R11 ;  /* 0x0000000c0d0e7389 */ /* 0x00032400000c000b */
[----:B01234-:R-:W-:Y:S01]  /*31d00*/  ENDCOLLECTIVE ;  /* 0x000000000000791b */ /* 0x01ffe20003800000 */
.L_x_6612:
[----:B------:R-:W-:Y:S05]  /*31d10*/  BSYNC B0 ;  /* 0x0000000000007941 */ /* 0x000fea0003800000 */
.L_x_6611:
[----:B------:R-:W-:Y:S01]  /*31d20*/  IMAD.MOV.U32 R24, RZ, RZ, R14 ;  /* 0x000000ffff187224 */ /* 0x000fe200078e000e */
[----:B------:R-:W-:Y:S06]  /*31d30*/  BRA `(.L_x_6500) ;  /* 0xffffffb800987947 */ /* 0x000fec000383ffff */
.L_x_6507:
[----:B0-----:R0:W1:Y:S02]  /*31d40*/  SYNCS.PHASECHK.TRANS64.TRYWAIT P0, [R5+URZ+0x38820], R0 ;  /* 0x03882000050075a7 */ /* 0x001064000800017f */
[----:B-1----:R-:W-:Y:S05]  /*31d50*/  @!P0 NANOSLEEP.SYNCS 0x989680 ;  /* 0x009896800000895d */ /* 0x002fea0003900000 */
[----:B------:R-:W1:Y:S02]  /*31d60*/  @!P0 SYNCS.PHASECHK.TRANS64 P0, [R5+URZ+0x38820], R0 ;  /* 0x03882000050085a7 */ /* 0x000e64000800007f */
[----:B-1----:R-:W-:Y:S05]  /*31d70*/  @!P0 BRA `(.L_x_6507) ;  /* 0xfffffffc00f08947 */ /* 0x002fea000383ffff */
[----:B------:R-:W-:Y:S05]  /*31d80*/  BRA `(.L_x_6613) ;  /* 0xffffffc000f07947 */ /* 0x000fea000383ffff */
.L_x_6508:
        /* <DEDUP_REMOVED lines=11> */
.L_x_6615:
[----:B------:R-:W-:Y:S05]  /*31e40*/  BSYNC B0 ;  /* 0x0000000000007941 */ /* 0x000fea0003800000 */
.L_x_6614:
[----:B------:R-:W-:Y:S05]  /*31e50*/  BRA `(.L_x_6616) ;  /* 0xffffffc000d87947 */ /* 0x000fea000383ffff */
.L_x_6511:
[----:B------:R-:W-:Y:S01]  /*31e60*/  BSSY B1, `(.L_x_6617) ;  /* 0x0000006000017945 */ /* 0x000fe20003800000 */
[----:B------:R-:W-:-:S07]  /*31e70*/  IMAD.MOV.U32 R15, RZ, RZ, -0x1 ;  /* 0xffffffffff0f7424 */ /* 0x000fce00078e00ff */
[----:B0-234-:R-:W-:Y:S05]  /*31e80*/  WARPSYNC.COLLECTIVE R15, `(.L_x_6618) ;  /* 0x000000000f0c7348 */ /* 0x01dfea0003c00000 */
[----:B------:R-:W-:Y:S02]  /*31e90*/  ELECT P6, UR62, PT ;  /* 0x00000000003e782f */ /* 0x000fe400038c0000 */
[----:B------:R-:W-:Y:S01]  /*31ea0*/  MOV R14, UR62 ;  /* 0x0000003e000e7c02 */ /* 0x000fe20008000f00 */
[----:B0-234-:R-:W-:Y:S10]  /*31eb0*/  ENDCOLLECTIVE ;  /* 0x000000000000791b */ /* 0x01dff40003800000 */
.L_x_6618:
[----:B------:R-:W-:Y:S05]  /*31ec0*/  BSYNC B1 ;  /* 0x0000000000017941 */ /* 0x000fea0003800000 */
.L_x_6617:
[----:B------:R-:W-:Y:S05]  /*31ed0*/  BRA `(.L_x_6619) ;  /* 0xffffffc000d07947 */ /* 0x000fea000383ffff */
.L_x_6513:
[----:B0-----:R0:W1:Y:S02]  /*31ee0*/  SYNCS.PHASECHK.TRANS64.TRYWAIT P1, [R3+URZ+0x38840], R2 ;  /* 0x03884002030075a7 */ /* 0x001064000802017f */
[----:B-1----:R-:W-:Y:S05]  /*31ef0*/  @!P1 NANOSLEEP.SYNCS 0x989680 ;  /* 0x009896800000995d */ /* 0x002fea0003900000 */
[----:B------:R-:W1:Y:S02]  /*31f00*/  @!P1 SYNCS.PHASECHK.TRANS64 P1, [R3+URZ+0x38840], R2 ;  /* 0x03884002030095a7 */ /* 0x000e64000802007f */
[----:B-1----:R-:W-:Y:S05]  /*31f10*/  @!P1 BRA `(.L_x_6513) ;  /* 0xfffffffc00f09947 */ /* 0x002fea000383ffff */
[----:B------:R-:W-:Y:S05]  /*31f20*/  BRA `(.L_x_6620) ;  /* 0xffffffc000f87947 */ /* 0x000fea000383ffff */
.L_x_6515:
[----:B-1----:R1:W0:Y:S02]  /*31f30*/  SYNCS.PHASECHK.TRANS64.TRYWAIT P1, [R5+URZ+0x38840], R0 ;  /* 0x03884000050075a7 */ /* 0x002224000802017f */
[----:B0-----:R-:W-:Y:S05]  /*31f40*/  @!P1 NANOSLEEP.SYNCS 0x989680 ;  /* 0x009896800000995d */ /* 0x001fea0003900000 */
[----:B------:R-:W0:Y:S02]  /*31f50*/  @!P1 SYNCS.PHASECHK.TRANS64 P1, [R5+URZ+0x38840], R0 ;  /* 0x03884000050095a7 */ /* 0x000e24000802007f */
[----:B0-----:R-:W-:Y:S05]  /*31f60*/  @!P1 BRA `(.L_x_6515) ;  /* 0xfffffffc00f09947 */ /* 0x001fea000383ffff */
[----:B------:R-:W-:Y:S05]  /*31f70*/  BRA `(.L_x_6621) ;  /* 0xffffffc400047947 */ /* 0x000fea000383ffff */
.L_x_6517:
[----:B------:R0:W0:Y:S02]  /*31f80*/  SYNCS.PHASECHK.TRANS64.TRYWAIT P1, [R3+URZ+0x38860], R2 ;  /* 0x03886002030075a7 */ /* 0x000024000802017f */
[----:B0-----:R-:W-:Y:S05]  /*31f90*/  @!P1 NANOSLEEP.SYNCS 0x989680 ;  /* 0x009896800000995d */ /* 0x001fea0003900000 */
[----:B------:R-:W0:Y:S02]  /*31fa0*/  @!P1 SYNCS.PHASECHK.TRANS64 P1, [R3+URZ+0x38860], R2 ;  /* 0x03886002030095a7 */ /* 0x000e24000802007f */
[----:B0-----:R-:W-:Y:S05]  /*31fb0*/  @!P1 BRA `(.L_x_6517) ;  /* 0xfffffffc00f09947 */ /* 0x001fea000383ffff */
[----:B------:R-:W-:Y:S05]  /*31fc0*/  BRA `(.L_x_6622) ;  /* 0xffffffc400007947 */ /* 0x000fea000383ffff */
        .type           $_ZN7cutlass13device_kernelIN5flash11enable_sm90INS1_16FlashAttnFwdSm90INS1_25CollectiveMainloopFwdSm90ILi2EN4cute5tupleIJNS5_1CILi1EEES8_S8_EEENS6_IJNS7_ILi64EEESA_SA_EEELi512ENS_6half_tEfNS_4arch4Sm90ELb0ELb1ELb0ELb1ELb1ELb0ELb1ELb0ELb0ELb1ELb1ELb0EEENS1_21CollectiveEpilogueFwdINS6_IJSA_NS7_ILi512EEESA_EEES9_SC_SE_Li256ELb1ELb1ELb1ELb0EEENS1_36VarlenDynamicPersistentTileSchedulerILi64ELi64ELi256ELi128ELb1ELb1ELb1ELb1ELb0ELb1EEEEEEEEEvNT_6ParamsE$_ZZN5flash25CollectiveMainloopFwdSm90ILi2EN4cute5tupleIJNS1_1CILi1EEES4_S4_EEENS2_IJNS3_ILi64EEES6_S6_EEELi512EN7cutlass6half_tEfNS8_4arch4Sm90ELb0ELb1ELb0ELb1ELb1ELb0ELb1ELb0ELb0ELb1ELb1ELb0EE3mmaINS_16FlashAttnFwdSm90ISC_NS_21CollectiveEpilogueFwdINS2_IJS6_NS3_ILi512EEES6_EEES5_S9_SB_Li256ELb1ELb1ELb1ELb0EEENS_36VarlenDynamicPersistentTileSchedulerILi64ELi64ELi256ELi128ELb1ELb1ELb1ELb1ELb0ELb1EEEE13SharedStorageENS1_6TensorINS1_11ArrayEngineIfLm128EEENS1_6LayoutINS2_IJNS2_IJNS3_ILi2EEESR_NS3_ILi32EEEEEES4_S4_EEENS2_IJNS2_IJS4_SR_NS3_ILi4EEEEEENS3_ILi0EEESX_EEEEEEENS_7SoftmaxILi2ELi0EEEEEbRKNSC_6ParamsENS8_13PipelineAsyncILi2EEES17_RNS8_13PipelineStateILj2EEERT0_RT1_iRiRKNS_16SeqlenInfoQKNewKILb1ELb0EEENS2_IJiiiiEEERT_ENKUliT_T0_T1_E_clIZSD_ISM_S10_S12_EbS15_S17_S17_S1A_S1C_S1E_iS1F_S1J_S1K_S1M_EUlRS1N_iE1_NS3_ILb0EEENS3_ILb1EEEEEDaiS1N_S1O_S1P_,@function
        .size           $_ZN7cutlass13device_kernelIN5flash11enable_sm90INS1_16FlashAttnFwdSm90INS1_25CollectiveMainloopFwdSm90ILi2EN4cute5tupleIJNS5_1CILi1EEES8_S8_EEENS6_IJNS7_ILi64EEESA_SA_EEELi512ENS_6half_tEfNS_4arch4Sm90ELb0ELb1ELb0ELb1ELb1ELb0ELb1ELb0ELb0ELb1ELb1ELb0EEENS1_21CollectiveEpilogueFwdINS6_IJSA_NS7_ILi512EEESA_EEES9_SC_SE_Li256ELb1ELb1ELb1ELb0EEENS1_36VarlenDynamicPersistentTileSchedulerILi64ELi64ELi256ELi128ELb1ELb1ELb1ELb1ELb0ELb1EEEEEEEEEvNT_6ParamsE$_ZZN5flash25CollectiveMainloopFwdSm90ILi2EN4cute5tupleIJNS1_1CILi1EEES4_S4_EEENS2_IJNS3_ILi64EEES6_S6_EEELi512EN7cutlass6half_tEfNS8_4arch4Sm90ELb0ELb1ELb0ELb1ELb1ELb0ELb1ELb0ELb0ELb1ELb1ELb0EE3mmaINS_16FlashAttnFwdSm90ISC_NS_21CollectiveEpilogueFwdINS2_IJS6_NS3_ILi512EEES6_EEES5_S9_SB_Li256ELb1ELb1ELb1ELb0EEENS_36VarlenDynamicPersistentTileSchedulerILi64ELi64ELi256ELi128ELb1ELb1ELb1ELb1ELb0ELb1EEEE13SharedStorageENS1_6TensorINS1_11ArrayEngineIfLm128EEENS1_6LayoutINS2_IJNS2_IJNS3_ILi2EEESR_NS3_ILi32EEEEEES4_S4_EEENS2_IJNS2_IJS4_SR_NS3_ILi4EEEEEENS3_ILi0EEESX_EEEEEEENS_7SoftmaxILi2ELi0EEEEEbRKNSC_6ParamsENS8_13PipelineAsyncILi2EEES17_RNS8_13PipelineStateILj2EEERT0_RT1_iRiRKNS_16SeqlenInfoQKNewKILb1ELb0EEENS2_IJiiiiEEERT_ENKUliT_T0_T1_E_clIZSD_ISM_S10_S12_EbS15_S17_S17_S1A_S1C_S1E_iS1F_S1J_S1K_S1M_EUlRS1N_iE1_NS3_ILb0EEENS3_ILb1EEEEEDaiS1N_S1O_S1P_,(.L_x_15650 - $_ZN7cutlass13device_kernelIN5flash11enable_sm90INS1_16FlashAttnFwdSm90INS1_25CollectiveMainloopFwdSm90ILi2EN4cute5tupleIJNS5_1CILi1EEES8_S8_EEENS6_IJNS7_ILi64EEESA_SA_EEELi512ENS_6half_tEfNS_4arch4Sm90ELb0ELb1ELb0ELb1ELb1ELb0ELb1ELb0ELb0ELb1ELb1ELb0EEENS1_21CollectiveEpilogueFwdINS6_IJSA_NS7_ILi512EEESA_EEES9_SC_SE_Li256ELb1ELb1ELb1ELb0EEENS1_36VarlenDynamicPersistentTileSchedulerILi64ELi64ELi256ELi128ELb1ELb1ELb1ELb1ELb0ELb1EEEEEEEEEvNT_6ParamsE$_ZZN5flash25CollectiveMainloopFwdSm90ILi2EN4cute5tupleIJNS1_1CILi1EEES4_S4_EEENS2_IJNS3_ILi64EEES6_S6_EEELi512EN7cutlass6half_tEfNS8_4arch4Sm90ELb0ELb1ELb0ELb1ELb1ELb0ELb1ELb0ELb0ELb1ELb1ELb0EE3mmaINS_16FlashAttnFwdSm90ISC_NS_21CollectiveEpilogueFwdINS2_IJS6_NS3_ILi512EEES6_EEES5_S9_SB_Li256ELb1ELb1ELb1ELb0EEENS_36VarlenDynamicPersistentTileSchedulerILi64ELi64ELi256ELi128ELb1ELb1ELb1ELb1ELb0ELb1EEEE13SharedStorageENS1_6TensorINS1_11ArrayEngineIfLm128EEENS1_6LayoutINS2_IJNS2_IJNS3_ILi2EEESR_NS3_ILi32EEEEEES4_S4_EEENS2_IJNS2_IJS4_SR_NS3_ILi4EEEEEENS3_ILi0EEESX_EEEEEEENS_7SoftmaxILi2ELi0EEEEEbRKNSC_6ParamsENS8_13PipelineAsyncILi2EEES17_RNS8_13PipelineStateILj2EEERT0_RT1_iRiRKNS_16SeqlenInfoQKNewKILb1ELb0EEENS2_IJiiiiEEERT_ENKUliT_T0_T1_E_clIZSD_ISM_S10_S12_EbS15_S17_S17_S1A_S1C_S1E_iS1F_S1J_S1K_S1M_EUlRS1N_iE1_NS3_ILb0EEENS3_ILb1EEEEEDaiS1N_S1O_S1P_)
$_ZN7cutlass13device_kernelIN5flash11enable_sm90INS1_16FlashAttnFwdSm90INS1_25CollectiveMainloopFwdSm90ILi2EN4cute5tupleIJNS5_1CILi1EEES8_S8_EEENS6_IJNS7_ILi64EEESA_SA_EEELi512ENS_6half_tEfNS_4arch4Sm90ELb0ELb1ELb0ELb1ELb1ELb0ELb1ELb0ELb0ELb1ELb1ELb0EEENS1_21CollectiveEpilogueFwdINS6_IJSA_NS7_ILi512EEESA_EEES9_SC_SE_Li256ELb1ELb1ELb1ELb0EEENS1_36VarlenDynamicPersistentTileSchedulerILi64ELi64ELi256ELi128ELb1ELb1ELb1ELb1ELb0ELb1EEEEEEEEEvNT_6ParamsE$_ZZN5flash25CollectiveMainloopFwdSm90ILi2EN4cute5tupleIJNS1_1CILi1EEES4_S4_EEENS2_IJNS3_ILi64EEES6_S6_EEELi512EN7cutlass6half_tEfNS8_4arch4Sm90ELb0ELb1ELb0ELb1ELb1ELb0ELb1ELb0ELb0ELb1ELb1ELb0EE3mmaINS_16FlashAttnFwdSm90ISC_NS_21CollectiveEpilogueFwdINS2_IJS6_NS3_ILi512EEES6_EEES5_S9_SB_Li256ELb1ELb1ELb1ELb0EEENS_36VarlenDynamicPersistentTileSchedulerILi64ELi64ELi256ELi128ELb1ELb1ELb1ELb1ELb0ELb1EEEE13SharedStorageENS1_6TensorINS1_11ArrayEngineIfLm128EEENS1_6LayoutINS2_IJNS2_IJNS3_ILi2EEESR_NS3_ILi32EEEEEES4_S4_EEENS2_IJNS2_IJS4_SR_NS3_ILi4EEEEEENS3_ILi0EEESX_EEEEEEENS_7SoftmaxILi2ELi0EEEEEbRKNSC_6ParamsENS8_13PipelineAsyncILi2EEES17_RNS8_13PipelineStateILj2EEERT0_RT1_iRiRKNS_16SeqlenInfoQKNewKILb1ELb0EEENS2_IJiiiiEEERT_ENKUliT_T0_T1_E_clIZSD_ISM_S10_S12_EbS15_S17_S17_S1A_S1C_S1E_iS1F_S1J_S1K_S1M_EUlRS1N_iE1_NS3_ILb0EEENS3_ILb1EEEEEDaiS1N_S1O_S1P_:
        /* <DEDUP_REMOVED lines=48> */
.L_x_6624:
[----:B------:R-:W-:Y:S05]  /*322d0*/  BSYNC B2 ;  /* 0x0000000000027941 */ /* 0x000fea0003800000 */
.L_x_6623:
        /* <DEDUP_REMOVED lines=17> */
.L_x_6626:
[----:B------:R-:W-:Y:S05]  /*323f0*/  BSYNC B2 ;  /* 0x0000000000027941 */ /* 0x000fea0003800000 */
.L_x_6625:
        /* <DEDUP_REMOVED lines=10> */
.L_x_6628:
[----:B------:R-:W-:Y:S05]  /*324a0*/  BSYNC B2 ;  /* 0x0000000000027941 */ /* 0x000fea0003800000 */
.L_x_6627:
        /* <DEDUP_REMOVED lines=15> */
[----:B----4-:R-:W-:Y:S04]  /*325a0*/  ST.E desc[UR4][R20.64], RZ ;  /* 0x000000ff14007985 */ /* 0x010fe8000c101904 */
[----:B------:R-:W3:Y:S01]  /*325b0*/  LD.E.64 R24, desc[UR6][R56.64] ;  /* 0x0000000638187980 */ /* 0x000ee2000c101b00 */
[----:B--2---:R-:W-:Y:S01]  /*325c0*/  IMAD R10, R9, 0x200, R10 ;  /* 0x00000200090a7824 */ /* 0x004fe200078e020a */
[----:B------:R-:W-:Y:S01]  /*325d0*/  R2UR UR7, R11 ;  /* 0x000000000b0772ca */ /* 0x000fe200000e0000 */
[----:B------:R-:W-:Y:S01]  /*325e0*/  IMAD.MOV.U32 R9, RZ, RZ, 0x1 ;  /* 0x00000001ff097424 */ /* 0x000fe200078e00ff */
[----:B------:R-:W-:Y:S02]  /*325f0*/  R2UR UR8, R4 ;  /* 0x00000000040872ca */ /* 0x000fe400000e0000 */
[----:B------:R-:W-:-:S02]  /*32600*/  R2UR UR6, R10 ;  /* 0x000000000a0672ca */ /* 0x000fc400000e0000 */
[C---:B------:R-:W-:Y:S02]  /*32610*/  R2UR UR9, R5.reuse ;  /* 0x00000000050972ca */ /* 0x040fe400000e0000 */
[----:B------:R-:W-:Y:S02]  /*32620*/  R2UR UR10, R4 ;  /* 0x00000000040a72ca */ /* 0x000fe400000e0000 */
[----:B------:R-:W-:Y:S02]  /*32630*/  R2UR UR11, R5 ;  /* 0x00000000050b72ca */ /* 0x000fe400000e0000 */
[----:B---3--:R-:W-:Y:S02]  /*32640*/  R2UR UR4, R24 ;  /* 0x00000000180472ca */ /* 0x008fe400000e0000 */
[----:B------:R-:W-:Y:S02]  /*32650*/  R2UR UR5, R25 ;  /* 0x00000000190572ca */ /* 0x000fe400000e0000 */
[----:B------:R-:W-:-:S11]  /*32660*/  WARPGROUP.ARRIVE ;  /* 0x00000000000079c5 */ /* 0x000fd60000000000 */
[----:B------:R-:W-:Y:S03]  /*32670*/  HGMMA.64x64x16.F32 R24, gdesc[UR4], RZ, !UPT, gsb0 ;  /* 0x00e00000041879f0 */ /* 0x000fe6000c0008ff */
        /* <DEDUP_REMOVED lines=36> */
[----:B------:R-:W-:Y:S01]  /*328c0*/  R2UR UR7, R11 ;  /* 0x000000000b0772ca */ /* 0x000fe200000e0000 */
[----:B------:R-:W-:Y:S01]  /*328d0*/  WARPGROUP.ARRIVE ;  /* 0x00000000000079c5 */ /* 0x000fe20000000000 */
[----:B------:R-:W-:-:S02]  /*328e0*/  R2UR UR8, R4 ;  /* 0x00000000040872ca */ /* 0x000fc400000e0000 */
        /* <DEDUP_REMOVED lines=11> */
[----:B0-----:R-:W3:-:S12]  /*329a0*/  LDL.64 R20, [R12] ;  /* 0x000000000c147983 */ /* 0x001ed80000100a00 */
        /* <DEDUP_REMOVED lines=12> */
.L_x_6631:
[----:B------:R-:W-:Y:S05]  /*32a70*/  BSYNC B2 ;  /* 0x0000000000027941 */ /* 0x000fea0003800000 */
.L_x_6630:
        /* <DEDUP_REMOVED lines=17> */
.L_x_6633:
[----:B------:R-:W-:Y:S05]  /*32b90*/  BSYNC B2 ;  /* 0x0000000000027941 */ /* 0x000fea0003800000 */
.L_x_6632:
        /* <DEDUP_REMOVED lines=10> */
.L_x_6635:
[----:B------:R-:W-:Y:S05]  /*32c40*/  BSYNC B2 ;  /* 0x0000000000027941 */ /* 0x000fea0003800000 */
.L_x_6634:
        /* <DEDUP_REMOVED lines=295> */
[----:B------:R-:W-:Y:S04]  /*33ec0*/  ST.E desc[UR10][R20.64], R9 ;  /* 0x0000000914007985 */ /* 0x000fe8000c10190a */
        /* <DEDUP_REMOVED lines=17> */
[----:B------:R-:W-:Y:S04]  /*33fe0*/  ST.E desc[UR8][R20.64], R9 ;  /* 0x0000000914007985 */ /* 0x000fe8000c101908 */
        /* <DEDUP_REMOVED lines=16> */
[----:B------:R-:W-:Y:S04]  /*340f0*/  ST.E desc[UR8][R20.64], R9 ;  /* 0x0000000914007985 */ /* 0x000fe8000c101908 */
[----:B------:R-:W2:Y:S01]  /*34100*/  LD.E.64 R58, desc[UR10][R56.64] ;  /* 0x0000000a383a7980 */ /* 0x000ea2000c101b00 */
[----:B------:R-:W-:Y:S01]  /*34110*/  IMAD.MOV.U32 R60, RZ, RZ, 0x28 ;  /* 0x00000028ff3c7424 */ /* 0x000fe200078e00ff */
[----:B------:R-:W-:Y:S01]  /*34120*/  WARPGROUP.ARRIVE ;  /* 0x00000000000079c5 */ /* 0x000fe20000000000 */
[----:B------:R-:W-:Y:S01]  /*34130*/  IMAD.MOV.U32 R61, RZ, RZ, 0xa00 ;  /* 0x00000a00ff3d7424 */ /* 0x000fe200078e00ff */
[----:B------:R-:W-:-:S02]  /*34140*/  R2UR UR8, R4 ;  /* 0x00000000040872ca */ /* 0x000fc400000e0000 */
[----:B------:R-:W-:Y:S02]  /*34150*/  SEL R60, R60, 0x26, P0 ;  /* 0x000000263c3c7807 */ /* 0x000fe40000000000 */
[----:B------:R-:W-:Y:S02]  /*34160*/  SEL R61, R61, 0x980, P0 ;  /* 0x000009803d3d7807 */ /* 0x000fe40000000000 */
[C---:B------:R-:W-:Y:S02]  /*34170*/  R2UR UR9, R5.reuse ;  /* 0x00000000050972ca */ /* 0x040fe400000e0000 */
[----:B------:R-:W-:Y:S01]  /*34180*/  R2UR UR10, R4 ;  /* 0x00000000040a72ca */ /* 0x000fe200000e0000 */
[----:B------:R-:W-:Y:S01]  /*34190*/  IMAD.IADD R60, R60, 0x1, R61 ;  /* 0x000000013c3c7824 */ /* 0x000fe200078e023d */
[----:B------:R-:W-:-:S04]  /*341a0*/  R2UR UR11, R5 ;  /* 0x00000000050b72ca */ /* 0x000fc800000e0000 */
[----:B------:R-:W-:-:S05]  /*341b0*/  LOP3.LUT R61, R60, 0xa06, RZ, 0xc0, !PT ;  /* 0x00000a063c3d7812 */ /* 0x000fca00078ec0ff */
[----:B------:R-:W-:-:S05]  /*341c0*/  IMAD.IADD R60, R10, 0x1, R61 ;  /* 0x000000010a3c7824 */ /* 0x000fca00078e023d */
[----:B------:R-:W-:Y:S01]  /*341d0*/  R2UR UR6, R60 ;  /* 0x000000003c0672ca */ /* 0x000fe200000e0000 */
[----:B--2---:R-:W-:Y:S01]  /*341e0*/  IMAD.IADD R58, R61, 0x1, R58 ;  /* 0x000000013d3a7824 */ /* 0x004fe200078e023a */
[----:B------:R-:W-:Y:S01]  /*341f0*/  R2UR UR5, R59 ;  /* 0x000000003b0572ca */ /* 0x000fe200000e0000 */
[----:B------:R-:W-:-:S03]  /*34200*/  IMAD.MOV.U32 R61, RZ, RZ, R11 ;  /* 0x000000ffff3d7224 */ /* 0x000fc600078e000b */
[----:B------:R-:W-:Y:S02]  /*34210*/  R2UR UR4, R58 ;  /* 0x000000003a0472ca */ /* 0x000fe400000e0000 */
        /* <DEDUP_REMOVED lines=20> */
[----:B------:R-:W-:Y:S04]  /*34360*/  ST.E desc[UR8][R20.64], R9 ;  /* 0x0000000914007985 */ /* 0x000fe8000c101908 */
        /* <DEDUP_REMOVED lines=176> */
[----:B------:R-:W-:Y:S01]  /*34e70*/  R2UR UR7, R11 ;  /* 0x000000000b0772ca */ /* 0x000fe200000e0000 */
[----:B------:R-:W-:Y:S01]  /*34e80*/  IMAD.MOV.U32 R59, RZ, RZ, 0x1000 ;  /* 0x00001000ff3b7424 */ /* 0x000fe200078e00ff */
[----:B------:R-:W-:Y:S01]  /*34e90*/  WARPGROUP.ARRIVE ;  /* 0x00000000000079c5 */ /* 0x000fe20000000000 */
        /* <DEDUP_REMOVED lines=8> */
[----:B--2---:R-:W-:Y:S01]  /*34f20*/  IMAD.IADD R56, R59, 0x1, R56 ;  /* 0x000000013b387824 */ /* 0x004fe200078e0238 */
        /* <DEDUP_REMOVED lines=18> */
.L_x_6638:
[----:B------:R-:W-:Y:S05]  /*35050*/  BSYNC B2 ;  /* 0x0000000000027941 */ /* 0x000fea0003800000 */
.L_x_6637:
        /* <DEDUP_REMOVED lines=11> */
[----:B------:R1:W3:Y:S04]  /*35110*/  LD.E R58, desc[UR4][R6.64] ;  /* 0x00000004063a7980 */ /* 0x0002e8000c101900 */
[----:B0-----:R-:W4:Y:S01]  /*35120*/  LD.E R9, desc[UR4][R14.64] ;  /* 0x000000040e097980 */ /* 0x001f22000c101900 */
[----:B------:R-:W-:-:S02]  /*35130*/  R2UR UR14, R4 ;  /* 0x00000000040e72ca */ /* 0x000fc400000e0000 */
[C---:B------:R-:W-:Y:S02]  /*35140*/  R2UR UR15, R5.reuse ;  /* 0x00000000050f72ca */ /* 0x040fe400000e0000 */
[C---:B------:R-:W-:Y:S02]  /*35150*/  R2UR UR10, R4.reuse ;  /* 0x00000000040a72ca */ /* 0x040fe400000e0000 */
[C---:B------:R-:W-:Y:S02]  /*35160*/  R2UR UR11, R5.reuse ;  /* 0x00000000050b72ca */ /* 0x040fe400000e0000 */
[C---:B------:R-:W-:Y:S02]  /*35170*/  R2UR UR8, R4.reuse ;  /* 0x00000000040872ca */ /* 0x040fe400000e0000 */
[----:B------:R-:W-:Y:S02]  /*35180*/  R2UR UR9, R5 ;  /* 0x00000000050972ca */ /* 0x000fe400000e0000 */
[----:B------:R-:W-:-:S03]  /*35190*/  R2UR UR12, R4 ;  /* 0x00000000040c72ca */ /* 0x000fc600000e0000 */
[----:B------:R-:W3:Y:S01]  /*351a0*/  LD.E R6, desc[UR14][R14.64+0x18] ;  /* 0x0000180e0e067980 */ /* 0x000ee2000c101900 */
[----:B------:R-:W-:-:S03]  /*351b0*/  R2UR UR13, R5 ;  /* 0x00000000050d72ca */ /* 0x000fc600000e0000 */
[----:B------:R-:W3:Y:S04]  /*351c0*/  LD.E R61, desc[UR10][R14.64+0xc] ;  /* 0x00000c0a0e3d7980 */ /* 0x000ee8000c101900 */
[----:B------:R-:W3:Y:S06]  /*351d0*/  LD.E R59, desc[UR8][R14.64+0x10] ;  /* 0x000010080e3b7980 */ /* 0x000eec000c101900 */
[----:B------:R-:W3:Y:S01]  /*351e0*/  LD.E R63, desc[UR12][R14.64+0x14] ;  /* 0x0000140c0e3f7980 */ /* 0x000ee2000c101900 */
[----:B--2---:R-:W-:-:S13]  /*351f0*/  ISETP.NE.AND P0, PT, R20, 0x1, PT ;  /* 0x000000011400780c */ /* 0x004fda0003f05270 */
[C---:B------:R-:W-:Y:S02]  /*35200*/  @P0 R2UR UR4, R4.reuse ;  /* 0x00000000040402ca */ /* 0x040fe400000e0000 */
[C---:B------:R-:W-:Y:S02]  /*35210*/  @P0 R2UR UR5, R5.reuse ;  /* 0x00000000050502ca */ /* 0x040fe400000e0000 */
[----:B------:R-:W-:Y:S02]  /*35220*/  @P0 R2UR UR6, R4 ;  /* 0x00000000040602ca */ /* 0x000fe400000e0000 */
        /* <DEDUP_REMOVED lines=9> */
[----:B----4-:R-:W-:-:S04]  /*352c0*/  SHF.R.S32.HI R10, RZ, 0x1f, R9 ;  /* 0x0000001fff0a7819 */ /* 0x010fc80000011409 */
[----:B-1----:R-:W-:-:S04]  /*352d0*/  LEA.HI R7, R10, R9, RZ, 0x7 ;  /* 0x000000090a077211 */ /* 0x002fc800078f38ff */
        /* <DEDUP_REMOVED lines=12> */
[----:B------:R-:W-:-:S02]  /*353a0*/  LEA.HI R9, R60, R60, RZ, 0x1 ;  /* 0x0000003c3c097211 */ /* 0x000fc400078f08ff */
[----:B------:R-:W-:Y:S01]  /*353b0*/  LOP3.LUT R56, R56, 0xfffffff8, RZ, 0xc0, !PT ;  /* 0xfffffff838387812 */ /* 0x000fe200078ec0ff */
[----:B---3--:R-:W-:Y:S01]  /*353c0*/  IMAD R7, R58, 0x4, R7 ;  /* 0x000000043a077824 */ /* 0x008fe200078e0207 */
[----:B------:R-:W-:-:S03]  /*353d0*/  LOP3.LUT R9, R9, 0x1ffffffe, RZ, 0xc0, !PT ;  /* 0x1ffffffe09097812 */ /* 0x000fc600078ec0ff */
[----:B------:R-:W-:Y:S02]  /*353e0*/  IMAD.IADD R56, R11, 0x1, -R56 ;  /* 0x000000010b387824 */ /* 0x000fe400078e0a38 */
[----:B------:R-:W-:Y:S02]  /*353f0*/  IMAD.IADD R9, R60, 0x1, -R9 ;  /* 0x000000013c097824 */ /* 0x000fe400078e0a09 */
[----:B------:R-:W-:-:S04]  /*35400*/  IMAD.U32 R56, R7, 0x10, R56 ;  /* 0x0000001007387824 */ /* 0x000fc800078e0038 */
[----:B------:R-:W-:Y:S01]  /*35410*/  IMAD R56, R9, 0x8, R56 ;  /* 0x0000000809387824 */ /* 0x000fe200078e0238 */
[----:B------:R-:W-:Y:S01]  /*35420*/  LOP3.LUT R7, R10, 0x7ffffffc, RZ, 0xc0, !PT ;  /* 0x7ffffffc0a077812 */ /* 0x000fe200078ec0ff */
[----:B------:R-:W-:Y:S01]  /*35430*/  IMAD.SHL.U32 R60, R0, 0x40, RZ ;  /* 0x00000040003c7824 */ /* 0x000fe200078e00ff */
[----:B------:R-:W-:-:S03]  /*35440*/  ISETP.GE.AND P1, PT, R6, 0x1, PT ;  /* 0x000000010600780c */ /* 0x000fc60003f26270 */
[----:B------:R-:W-:Y:S01]  /*35450*/  IMAD.IADD R7, R20, 0x1, -R7 ;  /* 0x0000000114077824 */ /* 0x000fe200078e0a07 */
[----:B------:R-:W-:-:S05]  /*35460*/  IADD3 R10, -R60, 0x1, RZ ;  /* 0x000000013c0a7810 */ /* 0x000fca0007ffe1ff */
[----:B------:R-:W-:Y:S01]  /*35470*/  IMAD R10, R7, -0x2, R10 ;  /* 0xfffffffe070a7824 */ /* 0x000fe200078e020a */
[----:B------:R-:W-:Y:S01]  /*35480*/  LOP3.LUT R61, RZ, R61, RZ, 0x33, !PT ;  /* 0x0000003dff3d7212 */ /* 0x000fe200078e33ff */
[----:B------:R-:W-:Y:S01]  /*35490*/  BSSY B2, `(.L_x_6639) ;  /* 0x000002d000027945 */ /* 0x000fe20003800000 */
[----:B------:R-:W-:Y:S02]  /*354a0*/  IMAD.IADD R63, R63, 0x1, -R60 ;  /* 0x000000013f3f7824 */ /* 0x000fe400078e0a3c */
[----:B--2---:R-:W-:-:S05]  /*354b0*/  @P0 IMAD.HI.U32 R21, R56, R21, RZ ;  /* 0x0000001538150227 */ /* 0x004fca00078e00ff */
[----:B------:R-:W-:-:S05]  /*354c0*/  @P0 SHF.R.U32.HI R56, RZ, R62, R21 ;  /* 0x0000003eff380219 */ /* 0x000fca0000011615 */
[----:B------:R-:W0:Y:S01]  /*354d0*/  SHFL.IDX PT, R58, R56, RZ, 0x1c1f ;  /* 0x001c1fff383a7589 */ /* 0x000e2200000e0000 */
[----:B------:R-:W-:-:S05]  /*354e0*/  IADD3 R10, -R64, R10, R57 ;  /* 0x0000000a400a7210 */ /* 0x000fca0007ffe139 */
        /* <DEDUP_REMOVED lines=21> */
.L_x_6644:
[----:B------:R-:W-:Y:S05]  /*35640*/  BSYNC B4 ;  /* 0x0000000000047941 */ /* 0x000fea0003800000 */
.L_x_6643:
[----:B------:R-:W-:Y:S01]  /*35650*/  LOP3.LUT R9, RZ, R9, RZ, 0x33, !PT ;  /* 0x00000009ff097212 */ /* 0x000fe200078e33ff */
[----:B------:R-:W-:Y:S06]  /*35660*/  BRA `(.L_x_6645) ;  /* 0x0000000000287947 */ /* 0x000fec0003800000 */
.L_x_6642:
        /* <DEDUP_REMOVED lines=10> */
.L_x_6645:
[----:B------:R-:W-:Y:S05]  /*35710*/  BSYNC B3 ;  /* 0x0000000000037941 */ /* 0x000fea0003800000 */
.L_x_6641:
[----:B------:R-:W-:-:S04]  /*35720*/  IMAD R20, R6, R9, -R60 ;  /* 0x0000000906147224 */ /* 0x000fc800078e0a3c */
[----:B------:R-:W-:-:S05]  /*35730*/  IMAD R9, R7, -0x2, R20 ;  /* 0xfffffffe07097824 */ /* 0x000fca00078e0214 */
[----:B------:R-:W-:Y:S02]  /*35740*/  VIMNMX R10, R10, R9, !PT ;  /* 0x000000090a0a7248 */ /* 0x000fe40007fe0100 */
[----:B------:R-:W-:-:S07]  /*35750*/  VIADDMNMX R11, R9, R6, R11, PT ;  /* 0x00000006090b7246 */ /* 0x000fce000380010b */
.L_x_6640:
[----:B------:R-:W-:Y:S05]  /*35760*/  BSYNC B2 ;  /* 0x0000000000027941 */ /* 0x000fea0003800000 */
.L_x_6639:
        /* <DEDUP_REMOVED lines=96> */
.L_x_6651:
[----:B------:R-:W-:Y:S05]  /*35d70*/  BSYNC B4 ;  /* 0x0000000000047941 */ /* 0x000fea0003800000 */
.L_x_6650:
[----:B------:R-:W-:Y:S01]  /*35d80*/  LOP3.LUT R57, RZ, R57, RZ, 0x33, !PT ;  /* 0x00000039ff397212 */ /* 0x000fe200078e33ff */
[----:B------:R-:W-:Y:S06]  /*35d90*/  BRA `(.L_x_6652) ;  /* 0x0000000000287947 */ /* 0x000fec0003800000 */
.L_x_6649:
        /* <DEDUP_REMOVED lines=10> */
.L_x_6652:
[----:B------:R-:W-:Y:S05]  /*35e40*/  BSYNC B3 ;  /* 0x0000000000037941 */ /* 0x000fea0003800000 */
.L_x_6648:
[----:B------:R-:W-:-:S04]  /*35e50*/  IMAD R10, R6, R57, -R60 ;  /* 0x00000039060a7224 */ /* 0x000fc800078e0a3c */
[----:B------:R-:W-:-:S05]  /*35e60*/  IMAD R7, R7, -0x2, R10 ;  /* 0xfffffffe07077824 */ /* 0x000fca00078e020a */
[----:B------:R-:W-:Y:S02]  /*35e70*/  VIADDMNMX R21, R7, R6, R21, PT ;  /* 0x0000000607157246 */ /* 0x000fe40003800115 */
[----:B------:R-:W-:-:S07]  /*35e80*/  VIMNMX R20, R20, R7, !PT ;  /* 0x0000000714147248 */ /* 0x000fce0007fe0100 */
.L_x_6647:
[----:B------:R-:W-:Y:S05]  /*35e90*/  BSYNC B2 ;  /* 0x0000000000027941 */ /* 0x000fea0003800000 */
.L_x_6646:
        /* <DEDUP_REMOVED lines=36> */
[----:B------:R-:W-:-:S04]  /*360e0*/  ISETP.GT.AND P0, PT, R20, RZ, !P0 ;  /* 0x000000ff1400720c */ /* 0x000fc80004704270 */
[----:B------:R-:W-:-:S04]  /*360f0*/  ISETP.LT.OR P0, PT, R21, 0x1, P0 ;  /* 0x000000011500780c */ /* 0x000fc80000701670 */
[----:B------:R-:W-:Y:S02]  /*36100*/  FSEL R26, R26, -INF , !P0 ;  /* 0xff8000001a1a7808 */ /* 0x000fe40004000000 */
[----:B------:R-:W-:Y:S01]  /*36110*/  ISETP.NE.AND P0, PT, R70, RZ, PT ;  /* 0x000000ff4600720c */ /* 0x000fe20003f05270 */
[----:B--2---:R-:W2:Y:S03]  /*36120*/  LD.E.64 R10, desc[UR4][R6.64] ;  /* 0x00000004060a7980 */ /* 0x004ea6000c101b00 */
[C---:B------:R-:W-:Y:S02]  /*36130*/  ISETP.GT.AND P0, PT, R20.reuse, 0x21, !P0 ;  /* 0x000000211400780c */ /* 0x040fe40004704270 */
[C---:B------:R-:W-:Y:S01]  /*36140*/  ISETP.GT.AND P1, PT, R20.reuse, 0x28, !P1 ;  /* 0x000000281400780c */ /* 0x040fe20004f24270 */
[----:B------:R-:W3:Y:S01]  /*36150*/  LD.E R58, desc[UR4][R6.64+0x10] ;  /* 0x00001004063a7980 */ /* 0x000ee2000c101900 */
[----:B------:R-:W-:-:S02]  /*36160*/  ISETP.GT.AND P2, PT, R20, 0x29, !P2 ;  /* 0x000000291400780c */ /* 0x000fc40005744270 */
[C---:B------:R-:W-:Y:S02]  /*36170*/  ISETP.GT.AND P3, PT, R20.reuse, 0x30, !P3 ;  /* 0x000000301400780c */ /* 0x040fe40005f64270 */
[C---:B------:R-:W-:Y:S02]  /*36180*/  ISETP.GT.AND P4, PT, R20.reuse, 0x31, !P4 ;  /* 0x000000311400780c */ /* 0x040fe40006784270 */
[C---:B------:R-:W-:Y:S02]  /*36190*/  ISETP.GT.AND P5, PT, R20.reuse, 0x38, !P5 ;  /* 0x000000381400780c */ /* 0x040fe40006fa4270 */
[----:B------:R-:W-:Y:S02]  /*361a0*/  ISETP.GT.AND P6, PT, R20, 0x39, !P6 ;  /* 0x000000391400780c */ /* 0x000fe400077c4270 */
[C---:B------:R-:W-:Y:S02]  /*361b0*/  ISETP.LT.OR P0, PT, R21.reuse, 0x22, P0 ;  /* 0x000000221500780c */ /* 0x040fe40000701670 */
[----:B------:R-:W-:-:S02]  /*361c0*/  ISETP.LT.OR P1, PT, R21, 0x29, P1 ;  /* 0x000000291500780c */ /* 0x000fc40000f21670 */
[C---:B------:R-:W-:Y:S02]  /*361d0*/  ISETP.LT.OR P2, PT, R21.reuse, 0x2a, P2 ;  /* 0x0000002a1500780c */ /* 0x040fe40001741670 */
[----:B------:R-:W-:Y:S02]  /*361e0*/  FSEL R46, R46, -INF , !P1 ;  /* 0xff8000002e2e7808 */ /* 0x000fe40004800000 */
[----:B------:R-:W-:Y:S02]  /*361f0*/  ISETP.LT.OR P3, PT, R21, 0x31, P3 ;  /* 0x000000311500780c */ /* 0x000fe40001f61670 */
[----:B------:R-:W-:Y:S02]  /*36200*/  FSEL R56, R47, -INF , !P2 ;  /* 0xff8000002f387808 */ /* 0x000fe40005000000 */
[----:B------:R-:W-:Y:S02]  /*36210*/  ISETP.LT.OR P4, PT, R21, 0x32, P4 ;  /* 0x000000321500780c */ /* 0x000fe40002781670 */
[----:B------:R-:W-:-:S02]  /*36220*/  FSEL R50, R50, -INF , !P3 ;  /* 0xff80000032327808 */ /* 0x000fc40005800000 */
[----:B------:R-:W-:Y:S02]  /*36230*/  ISETP.LT.OR P5, PT, R21, 0x39, P5 ;  /* 0x000000391500780c */ /* 0x000fe40002fa1670 */
[----:B------:R-:W-:Y:S02]  /*36240*/  FSEL R51, R51, -INF , !P4 ;  /* 0xff80000033337808 */ /* 0x000fe40006000000 */
[----:B------:R-:W-:Y:S02]  /*36250*/  ISETP.LT.OR P6, PT, R21, 0x3a, P6 ;  /* 0x0000003a1500780c */ /* 0x000fe400037c1670 */
[----:B------:R-:W-:Y:S02]  /*36260*/  FSEL R54, R54, -INF , !P5 ;  /* 0xff80000036367808 */ /* 0x000fe40006800000 */
[----:B------:R-:W-:Y:S02]  /*36270*/  R2UR UR6, R4 ;  /* 0x00000000040672ca */ /* 0x000fe400000e0000 */
[----:B------:R-:W-:-:S02]  /*36280*/  R2UR UR7, R5 ;  /* 0x00000000050772ca */ /* 0x000fc400000e0000 */
        /* <DEDUP_REMOVED lines=19> */
[----:B------:R-:W-:-:S02]  /*363c0*/  FSEL R24, R43, -INF , !P0 ;  /* 0xff8000002b187808 */ /* 0x000fc40004000000 */
        /* <DEDUP_REMOVED lines=37> */
[----:B------:R-:W-:Y:S02]  /*36620*/  FMUL.FTZ R47, R20, R11 ;  /* 0x0000000b142f7220 */ /* 0x000fe40000410000 */
        /* <DEDUP_REMOVED lines=26> */
.L_x_6654:
[----:B------:R-:W-:Y:S05]  /*367d0*/  BSYNC B2 ;  /* 0x0000000000027941 */ /* 0x000fea0003800000 */
.L_x_6653:
        /* <DEDUP_REMOVED lines=13> */
.L_x_6656:
[----:B------:R-:W-:Y:S05]  /*368b0*/  BSYNC B2 ;  /* 0x0000000000027941 */ /* 0x000fea0003800000 */
.L_x_6655:
        /* <DEDUP_REMOVED lines=12> */
[----:B--2---:R-:W-:Y:S01]  /*36980*/  FSETP.NEU.FTZ.AND P1, PT, R14, -INF , PT ;  /* 0xff8000000e00780b */ /* 0x004fe20003f3d000 */
[----:B---3--:R-:W-:Y:S01]  /*36990*/  FMUL.FTZ R14, R11, R14 ;  /* 0x0000000e0b0e7220 */ /* 0x008fe20000410000 */
[C---:B----4-:R-:W-:Y:S01]  /*369a0*/  FMUL.FTZ R10, R8.reuse, R11 ;  /* 0x0000000b080a7220 */ /* 0x050fe20000410000 */
[----:B------:R-:W-:-:S03]  /*369b0*/  FSETP.NEU.FTZ.AND P0, PT, R8, -INF , PT ;  /* 0xff8000000800780b */ /* 0x000fc60003f1d000 */
[----:B------:R-:W-:Y:S02]  /*369c0*/  FSEL R14, R14, RZ, P1 ;  /* 0x000000ff0e0e7208 */ /* 0x000fe40000800000 */
[----:B------:R-:W-:-:S03]  /*369d0*/  FSEL R10, R10, RZ, P0 ;  /* 0x000000ff0a0a7208 */ /* 0x000fc60000000000 */
[-C--:B------:R-:W-:Y:S02]  /*369e0*/  FFMA.FTZ R26, R26, R11.reuse, -R14 ;  /* 0x0000000b1a1a7223 */ /* 0x080fe4000001080e */
[-CC-:B------:R-:W-:Y:S01]  /*369f0*/  FFMA.FTZ R9, R9, R11.reuse, -R10.reuse ;  /* 0x0000000b09097223 */ /* 0x180fe2000001080a */
[-C--:B------:R-:W-:Y:S01]  /*36a00*/  FFMA.FTZ R25, R25, R11.reuse, -R10 ;  /* 0x0000000b19197223 */ /* 0x080fe2000001080a */
[-C--:B------:R-:W-:Y:S02]  /*36a10*/  FFMA.FTZ R8, R27, R11.reuse, -R14 ;  /* 0x0000000b1b087223 */ /* 0x080fe4000001080e */
[----:B------:R-:W0:Y:S01]  /*36a20*/  MUFU.EX2 R160, R9 ;  /* 0x0000000900a07308 */ /* 0x000e220000000800 */
[-C--:B------:R-:W-:Y:S01]  /*36a30*/  FFMA.FTZ R28, R28, R11.reuse, -R10 ;  /* 0x0000000b1c1c7223 */ /* 0x080fe2000001080a */
[----:B------:R-:W-:-:S06]  /*36a40*/  FFMA.FTZ R30, R30, R11, -R14 ;  /* 0x0000000b1e1e7223 */ /* 0x000fcc000001080e */
[----:B------:R-:W1:Y:S01]  /*36a50*/  MUFU.EX2 R26, R26 ;  /* 0x0000001a001a7308 */ /* 0x000e620000000800 */
[-C--:B------:R-:W-:Y:S01]  /*36a60*/  FFMA.FTZ R29, R29, R11.reuse, -R10 ;  /* 0x0000000b1d1d7223 */ /* 0x080fe2000001080a */
[----:B------:R-:W-:-:S06]  /*36a70*/  FFMA.FTZ R31, R31, R11, -R14 ;  /* 0x0000000b1f1f7223 */ /* 0x000fcc000001080e */
[----:B------:R-:W2:Y:S01]  /*36a80*/  MUFU.EX2 R25, R25 ;  /* 0x0000001900197308 */ /* 0x000ea20000000800 */
[-C--:B------:R-:W-:Y:S01]  /*36a90*/  FFMA.FTZ R32, R32, R11.reuse, -R10 ;  /* 0x0000000b20207223 */ /* 0x080fe2000001080a */
[----:B------:R-:W-:-:S06]  /*36aa0*/  FFMA.FTZ R34, R34, R11, -R14 ;  /* 0x0000000b22227223 */ /* 0x000fcc000001080e */
[----:B------:R-:W3:Y:S01]  /*36ab0*/  MUFU.EX2 R161, R8 ;  /* 0x0000000800a17308 */ /* 0x000ee20000000800 */
[-CC-:B------:R-:W-:Y:S01]  /*36ac0*/  FFMA.FTZ R33, R33, R11.reuse, -R10.reuse ;  /* 0x0000000b21217223 */ /* 0x180fe2000001080a */
[----:B------:R-:W-:-:S06]  /*36ad0*/  FFMA.FTZ R36, R36, R11, -R10 ;  /* 0x0000000b24247223 */ /* 0x000fcc000001080a */
[----:B------:R-:W-:Y:S01]  /*36ae0*/  MUFU.EX2 R28, R28 ;  /* 0x0000001c001c7308 */ /* 0x000fe20000000800 */
[-CC-:B------:R-:W-:Y:S01]  /*36af0*/  FFMA.FTZ R37, R37, R11.reuse, -R10.reuse ;  /* 0x0000000b25257223 */ /* 0x180fe2000001080a */
[----:B------:R-:W-:-:S06]  /*36b00*/  FFMA.FTZ R40, R40, R11, -R10 ;  /* 0x0000000b28287223 */ /* 0x000fcc000001080a */
[----:B------:R-:W4:Y:S01]  /*36b10*/  MUFU.EX2 R30, R30 ;  /* 0x0000001e001e7308 */ /* 0x000f220000000800 */
[-CC-:B------:R-:W-:Y:S01]  /*36b20*/  FFMA.FTZ R41, R41, R11.reuse, -R10.reuse ;  /* 0x0000000b29297223 */ /* 0x180fe2000001080a */
[-CC-:B------:R-:W-:Y:S01]  /*36b30*/  FFMA.FTZ R44, R44, R11.reuse, -R10.reuse ;  /* 0x0000000b2c2c7223 */ /* 0x180fe2000001080a */
[-CC-:B------:R-:W-:Y:S01]  /*36b40*/  FFMA.FTZ R45, R45, R11.reuse, -R10.reuse ;  /* 0x0000000b2d2d7223 */ /* 0x180fe2000001080a */
[-CC-:B------:R-:W-:Y:S01]  /*36b50*/  FFMA.FTZ R48, R48, R11.reuse, -R10.reuse ;  /* 0x0000000b30307223 */ /* 0x180fe2000001080a */
[-CC-:B------:R-:W-:Y:S01]  /*36b60*/  FFMA.FTZ R49, R49, R11.reuse, -R10.reuse ;  /* 0x0000000b31317223 */ /* 0x180fe2000001080a */
[-C--:B------:R-:W-:Y:S02]  /*36b70*/  FFMA.FTZ R52, R52, R11.reuse, -R10 ;  /* 0x0000000b34347223 */ /* 0x080fe4000001080a */
[----:B------:R-:W-:Y:S01]  /*36b80*/  MUFU.EX2 R29, R29 ;  /* 0x0000001d001d7308 */ /* 0x000fe20000000800 */
[-C--:B------:R-:W-:Y:S01]  /*36b90*/  FFMA.FTZ R35, R35, R11.reuse, -R14 ;  /* 0x0000000b23237223 */ /* 0x080fe2000001080e */
[-C--:B------:R-:W-:Y:S01]  /*36ba0*/  FFMA.FTZ R10, R53, R11.reuse, -R10 ;  /* 0x0000000b350a7223 */ /* 0x080fe2000001080a */
[-CC-:B------:R-:W-:Y:S01]  /*36bb0*/  FFMA.FTZ R38, R38, R11.reuse, -R14.reuse ;  /* 0x0000000b26267223 */ /* 0x180fe2000001080e */
[-CC-:B------:R-:W-:Y:S01]  /*36bc0*/  FFMA.FTZ R39, R39, R11.reuse, -R14.reuse ;  /* 0x0000000b27277223 */ /* 0x180fe2000001080e */
[----:B------:R-:W-:-:S03]  /*36bd0*/  FFMA.FTZ R42, R42, R11, -R14 ;  /* 0x0000000b2a2a7223 */ /* 0x000fc6000001080e */
[----:B------:R-:W4:Y:S01]  /*36be0*/  MUFU.EX2 R31, R31 ;  /* 0x0000001f001f7308 */ /* 0x000f220000000800 */
[-CC-:B------:R-:W-:Y:S01]  /*36bf0*/  FFMA.FTZ R24, R24, R11.reuse, -R14.reuse ;  /* 0x0000000b18187223 */ /* 0x180fe2000001080e */
[-CC-:B------:R-:W-:Y:S01]  /*36c00*/  FFMA.FTZ R46, R46, R11.reuse, -R14.reuse ;  /* 0x0000000b2e2e7223 */ /* 0x180fe2000001080e */
[-CC-:B------:R-:W-:Y:S01]  /*36c10*/  FFMA.FTZ R56, R56, R11.reuse, -R14.reuse ;  /* 0x0000000b38387223 */ /* 0x180fe2000001080e */
[-CC-:B------:R-:W-:Y:S01]  /*36c20*/  FFMA.FTZ R50, R50, R11.reuse, -R14.reuse ;  /* 0x0000000b32327223 */ /* 0x180fe2000001080e */
[-CC-:B------:R-:W-:Y:S01]  /*36c30*/  FFMA.FTZ R51, R51, R11.reuse, -R14.reuse ;  /* 0x0000000b33337223 */ /* 0x180fe2000001080e */
[-CC-:B------:R-:W-:Y:S01]  /*36c40*/  FFMA.FTZ R54, R54, R11.reuse, -R14.reuse ;  /* 0x0000000b36367223 */ /* 0x180fe2000001080e */
[----:B------:R-:W-:Y:S01]  /*36c50*/  FFMA.FTZ R11, R55, R11, -R14 ;  /* 0x0000000b370b7223 */ /* 0x000fe2000001080e */
[----:B------:R-:W4:Y:S01]  /*36c60*/  MUFU.EX2 R32, R32 ;  /* 0x0000002000207308 */ /* 0x000f220000000800 */
[----:B0-----:R-:W-:Y:S01]  /*36c70*/  FADD.FTZ R14, R160, R15 ;  /* 0x0000000fa00e7221 */ /* 0x001fe20000010000 */
[----:B-1----:R-:W-:-:S06]  /*36c80*/  FADD.FTZ R20, R26, R21 ;  /* 0x000000151a147221 */ /* 0x002fcc0000010000 */
[----:B------:R-:W0:Y:S01]  /*36c90*/  MUFU.EX2 R34, R34 ;  /* 0x0000002200227308 */ /* 0x000e220000000800 */
[----:B--2---:R-:W-:Y:S01]  /*36ca0*/  FADD.FTZ R9, R25, R14 ;  /* 0x0000000e19097221 */ /* 0x004fe20000010000 */
[----:B---3--:R-:W-:-:S06]  /*36cb0*/  FADD.FTZ R15, R161, R20 ;  /* 0x00000014a10f7221 */ /* 0x008fcc0000010000 */
[----:B------:R-:W1:Y:S01]  /*36cc0*/  MUFU.EX2 R33, R33 ;  /* 0x0000002100217308 */ /* 0x000e620000000800 */
[----:B----4-:R-:W-:-:S07]  /*36cd0*/  FADD.FTZ R14, R30, R15 ;  /* 0x0000000f1e0e7221 */ /* 0x010fce0000010000 */
[----:B------:R-:W2:Y:S01]  /*36ce0*/  MUFU.EX2 R35, R35 ;  /* 0x0000002300237308 */ /* 0x000ea20000000800 */
[----:B------:R-:W-:-:S07]  /*36cf0*/  FADD.FTZ R15, R31, R14 ;  /* 0x0000000e1f0f7221 */ /* 0x000fce0000010000 */
[----:B------:R-:W3:Y:S08]  /*36d00*/  MUFU.EX2 R36, R36 ;  /* 0x0000002400247308 */ /* 0x000ef00000000800 */
[----:B------:R4:W-:Y:S08]  /*36d10*/  MUFU.EX2 R27, R10 ;  /* 0x0000000a001b7308 */ /* 0x0009f00000000800 */
[----:B------:R-:W3:Y:S01]  /*36d20*/  MUFU.EX2 R38, R38 ;  /* 0x0000002600267308 */ /* 0x000ee20000000800 */
[----:B----4-:R-:W-:-:S04]  /*36d30*/  FADD.FTZ R10, R28, R9 ;  /* 0x000000091c0a7221 */ /* 0x010fc80000010000 */
[----:B------:R-:W-:-:S03]  /*36d40*/  FADD.FTZ R9, R29, R10 ;  /* 0x0000000a1d097221 */ /* 0x000fc60000010000 */
[----:B------:R-:W4:Y:S01]  /*36d50*/  MUFU.EX2 R37, R37 ;  /* 0x0000002500257308 */ /* 0x000f220000000800 */
[----:B------:R-:W-:Y:S01]  /*36d60*/  FADD.FTZ R8, R32, R9 ;  /* 0x0000000920087221 */ /* 0x000fe20000010000 */
[----:B0-----:R-:W-:-:S06]  /*36d70*/  FADD.FTZ R10, R34, R15 ;  /* 0x0000000f220a7221 */ /* 0x001fcc0000010000 */
[----:B------:R-:W0:Y:S01]  /*36d80*/  MUFU.EX2 R39, R39 ;  /* 0x0000002700277308 */ /* 0x000e220000000800 */
[----:B-1----:R-:W-:Y:S01]  /*36d90*/  FADD.FTZ R9, R33, R8 ;  /* 0x0000000821097221 */ /* 0x002fe20000010000 */
[----:B--2---:R-:W-:-:S06]  /*36da0*/  FADD.FTZ R15, R35, R10 ;  /* 0x0000000a230f7221 */ /* 0x004fcc0000010000 */
[----:B------:R-:W1:Y:S08]  /*36db0*/  MUFU.EX2 R40, R40 ;  /* 0x0000002800287308 */ /* 0x000e700000000800 */
[----:B------:R-:W2:Y:S01]  /*36dc0*/  MUFU.EX2 R42, R42 ;  /* 0x0000002a002a7308 */ /* 0x000ea20000000800 */
[----:B---3--:R-:W-:Y:S01]  /*36dd0*/  FADD.FTZ R8, R36, R9 ;  /* 0x0000000924087221 */ /* 0x008fe20000010000 */
[----:B------:R-:W-:-:S06]  /*36de0*/  FADD.FTZ R10, R38, R15 ;  /* 0x0000000f260a7221 */ /* 0x000fcc0000010000 */
[----:B------:R-:W3:Y:S08]  /*36df0*/  MUFU.EX2 R41, R41 ;  /* 0x0000002900297308 */ /* 0x000ef00000000800 */
[----:B------:R-:W3:Y:S01]  /*36e00*/  MUFU.EX2 R169, R24 ;  /* 0x0000001800a97308 */ /* 0x000ee20000000800 */
[----:B----4-:R-:W-:Y:S01]  /*36e10*/  FADD.FTZ R9, R37, R8 ;  /* 0x0000000825097221 */ /* 0x010fe20000010000 */
[----:B0-----:R-:W-:-:S06]  /*36e20*/  FADD.FTZ R15, R39, R10 ;  /* 0x0000000a270f7221 */ /* 0x001fcc0000010000 */
[----:B------:R-:W0:Y:S08]  /*36e30*/  MUFU.EX2 R44, R44 ;  /* 0x0000002c002c7308 */ /* 0x000e300000000800 */
[----:B------:R-:W4:Y:S01]  /*36e40*/  MUFU.EX2 R46, R46 ;  /* 0x0000002e002e7308 */ /* 0x000f220000000800 */
        /* <DEDUP_REMOVED lines=8> */
[----:B0-----:R-:W-:Y:S01]  /*36ed0*/  FADD.FTZ R8, R44, R9 ;  /* 0x000000092c087221 */ /* 0x001fe20000010000 */
[----:B----4-:R-:W-:-:S06]  /*36ee0*/  FADD.FTZ R10, R46, R15 ;  /* 0x0000000f2e0a7221 */ /* 0x010fcc0000010000 */
        /* <DEDUP_REMOVED lines=8> */
[----:B------:R-:W3:Y:S01]  /*36f70*/  MUFU.EX2 R175, R11 ;  /* 0x0000000b00af7308 */ /* 0x000ee20000000800 */
[----:B0-----:R-:W-:Y:S01]  /*36f80*/  FADD.FTZ R9, R49, R8 ;  /* 0x0000000831097221 */ /* 0x001fe20000010000 */
[----:B----4-:R-:W-:-:S03]  /*36f90*/  FADD.FTZ R15, R51, R10 ;  /* 0x0000000a330f7221 */ /* 0x010fc60000010000 */
[----:B-1----:R-:W-:Y:S01]  /*36fa0*/  FADD.FTZ R8, R52, R9 ;  /* 0x0000000934087221 */ /* 0x002fe20000010000 */
[----:B--2---:R-:W-:-:S03]  /*36fb0*/  FADD.FTZ R10, R54, R15 ;  /* 0x0000000f360a7221 */ /* 0x004fc60000010000 */
[----:B------:R-:W-:Y:S01]  /*36fc0*/  FADD.FTZ R53, R27, R8 ;  /* 0x000000081b357221 */ /* 0x000fe20000010000 */
[----:B---3--:R-:W-:-:S04]  /*36fd0*/  FADD.FTZ R55, R175, R10 ;  /* 0x0000000aaf377221 */ /* 0x008fc80000010000 */
[----:B------:R-:W-:Y:S04]  /*36fe0*/  ST.E desc[UR4][R6.64+0x10], R53 ;  /* 0x0000103506007985 */ /* 0x000fe8000c101904 */
        /* <DEDUP_REMOVED lines=27> */
[----:B------:R3:W-:Y:S04]  /*371a0*/  STSM.16.M88.4 [R14], R160 ;  /* 0x000000a00e007844 */ /* 0x0007e80000000200 */
        /* <DEDUP_REMOVED lines=195> */
[----:B--2---:R-:W-:Y:S02]  /*37de0*/  FMUL.FTZ R43, R43, R6 ;  /* 0x000000062b2b7220 */ /* 0x004fe40000410000 */
        /* <DEDUP_REMOVED lines=70> */
[----:B------:R2:W-:Y:S04]  /*38250*/  ST.E desc[UR4][R8.64+0xa8], R15 ;  /* 0x0000a80f08007985 */ /* 0x0005e8000c101904 */
[----:B------:R-:W-:Y:S04]  /*38260*/  ST.E desc[UR18][R8.64+0xf4], R31 ;  /* 0x0000f41f08007985 */ /* 0x000fe8000c101912 */
[----:B------:R-:W-:Y:S04]  /*38270*/  ST.E desc[UR10][R8.64+0x114], R21 ;  /* 0x0001141508007985 */ /* 0x000fe8000c10190a */
[----:B------:R-:W-:Y:S04]  /*38280*/  ST.E desc[UR12][R8.64+0x120], R25 ;  /* 0x0001201908007985 */ /* 0x000fe8000c10190c */
[----:B------:R-:W-:Y:S04]  /*38290*/  ST.E desc[UR14][R8.64+0x124], R27 ;  /* 0x0001241b08007985 */ /* 0x000fe8000c10190e */
[----:B------:R-:W-:Y:S04]  /*382a0*/  ST.E desc[UR16][R8.64+0x130], R29 ;  /* 0x0001301d08007985 */ /* 0x000fe8000c101910 */
[----:B------:R-:W-:Y:S04]  /*382b0*/  ST.E desc[UR4][R8.64+0x1f4], R43 ;  /* 0x0001f42b08007985 */ /* 0x000fe8000c101904 */
[----:B------:R0:W-:Y:S04]  /*382c0*/  ST.E desc[UR4][R8.64+0xac], R7 ;  /* 0x0000ac0708007985 */ /* 0x0001e8000c101904 */
[----:B------:R1:W-:Y:S01]  /*382d0*/  ST.E desc[UR4][R8.64+0xb8], R11 ;  /* 0x0000b80b08007985 */ /* 0x0003e2000c101904 */
[----:B--2---:R-:W-:-:S05]  /*382e0*/  FMUL.FTZ R15, R47, R6 ;  /* 0x000000062f0f7220 */ /* 0x004fca0000410000 */
[----:B------:R2:W-:Y:S04]  /*382f0*/  ST.E desc[UR4][R8.64+0xbc], R15 ;  /* 0x0000bc0f08007985 */ /* 0x0005e8000c101904 */
[----:B------:R-:W0:Y:S02]  /*38300*/  LD.E R6, desc[UR6][R8.64+0xc8] ;  /* 0x0000c80608067980 */ /* 0x000e24000c101900 */
[----:B0-----:R-:W-:-:S05]  /*38310*/  FMUL.FTZ R7, R47, R6 ;  /* 0x000000062f077220 */ /* 0x001fca0000410000 */
[----:B------:R0:W-:Y:S04]  /*38320*/  ST.E desc[UR4][R8.64+0xc8], R7 ;  /* 0x0000c80708007985 */ /* 0x0001e8000c101904 */
[----:B------:R-:W1:Y:S02]  /*38330*/  LD.E R6, desc[UR6][R8.64+0xcc] ;  /* 0x0000cc0608067980 */ /* 0x000e64000c101900 */
[----:B-1----:R-:W-:-:S05]  /*38340*/  FMUL.FTZ R11, R47, R6 ;  /* 0x000000062f0b7220 */ /* 0x002fca0000410000 */
[----:B------:R1:W-:Y:S04]  /*38350*/  ST.E desc[UR4][R8.64+0xcc], R11 ;  /* 0x0000cc0b08007985 */ /* 0x0003e8000c101904 */
[----:B------:R-:W2:Y:S02]  /*38360*/  LD.E R6, desc[UR6][R8.64+0xd8] ;  /* 0x0000d80608067980 */ /* 0x000ea4000c101900 */
        /* <DEDUP_REMOVED lines=100> */
[----:B------:R-:W-:Y:S04]  /*389b0*/  ST.E desc[UR4][R8.64+0x1dc], R15 ;  /* 0x0001dc0f08007985 */ /* 0x000fe8000c101904 */
        /* <DEDUP_REMOVED lines=9> */
[----:B------:R-:W2:Y:S02]  /*38a50*/  LD.E R6, desc[UR6][R8.64+0x1fc] ;  /* 0x0001fc0608067980 */ /* 0x000ea4000c101900 */
[----:B--2---:R-:W-:-:S05]  /*38a60*/  FMUL.FTZ R47, R47, R6 ;  /* 0x000000062f2f7220 */ /* 0x004fca0000410000 */
[----:B------:R2:W-:Y:S04]  /*38a70*/  ST.E desc[UR4][R8.64+0x1fc], R47 ;  /* 0x0001fc2f08007985 */ /* 0x0005e8000c101904 */
[----:B0-----:R-:W3:Y:S04]  /*38a80*/  LDL.64 R6, [R12+0x88] ;  /* 0x000088000c067983 */ /* 0x001ee80000100a00 */
[----:B-1----:R-:W4:Y:S04]  /*38a90*/  LDL.64 R10, [R12] ;  /* 0x000000000c0a7983 */ /* 0x002f280000100a00 */
[----:B------:R-:W2:Y:S04]  /*38aa0*/  LDL.64 R14, [R12+0x90] ;  /* 0x000090000c0e7983 */ /* 0x000ea80000100a00 */
[----:B---3--:R-:W3:Y:S04]  /*38ab0*/  LD.E R25, desc[UR4][R6.64] ;  /* 0x0000000406197980 */ /* 0x008ee8000c101900 */
[----:B----4-:R-:W4:Y:S04]  /*38ac0*/  LD.E R11, desc[UR6][R10.64] ;  /* 0x000000060a0b7980 */ /* 0x010f28000c101900 */
[----:B--2---:R-:W4:Y:S04]  /*38ad0*/  LD.E.64 R8, desc[UR4][R14.64] ;  /* 0x000000040e087980 */ /* 0x004f28000c101b00 */
[----:B---3--:R-:W-:Y:S04]  /*38ae0*/  ST.E desc[UR8][R6.64], R25 ;  /* 0x0000001906007985 */ /* 0x008fe8000c101908 */
[----:B------:R-:W2:Y:S04]  /*38af0*/  LD.E R21, desc[UR10][R6.64+0x4] ;  /* 0x0000040a06157980 */ /* 0x000ea8000c101900 */
[----:B--2---:R0:W-:Y:S04]  /*38b00*/  ST.E desc[UR4][R6.64+0x4], R21 ;  /* 0x0000041506007985 */ /* 0x0041e8000c101904 */
[----:B------:R-:W2:Y:S04]  /*38b10*/  LD.E R27, desc[UR6][R6.64+0x8] ;  /* 0x00000806061b7980 */ /* 0x000ea8000c101900 */
[----:B--2---:R1:W-:Y:S04]  /*38b20*/  ST.E desc[UR4][R6.64+0x8], R27 ;  /* 0x0000081b06007985 */ /* 0x0043e8000c101904 */
[----:B------:R-:W2:Y:S04]  /*38b30*/  LD.E R29, desc[UR6][R6.64+0xc] ;  /* 0x00000c06061d7980 */ /* 0x000ea8000c101900 */
[----:B--2---:R-:W-:Y:S04]  /*38b40*/  ST.E desc[UR4][R6.64+0xc], R29 ;  /* 0x00000c1d06007985 */ /* 0x004fe8000c101904 */
[----:B------:R-:W2:Y:S04]  /*38b50*/  LD.E R15, desc[UR6][R6.64+0x10] ;  /* 0x00001006060f7980 */ /* 0x000ea8000c101900 */
[----:B--2---:R2:W-:Y:S04]  /*38b60*/  ST.E desc[UR4][R6.64+0x10], R15 ;  /* 0x0000100f06007985 */ /* 0x0045e8000c101904 */
[----:B0-----:R-:W3:Y:S04]  /*38b70*/  LD.E R21, desc[UR6][R6.64+0x14] ;  /* 0x0000140606157980 */ /* 0x001ee8000c101900 */
[----:B---3--:R0:W-:Y:S04]  /*38b80*/  ST.E desc[UR4][R6.64+0x14], R21 ;  /* 0x0000141506007985 */ /* 0x0081e8000c101904 */
[----:B------:R-:W3:Y:S04]  /*38b90*/  LD.E R25, desc[UR6][R6.64+0x18] ;  /* 0x0000180606197980 */ /* 0x000ee8000c101900 */
[----:B---3--:R3:W-:Y:S04]  /*38ba0*/  ST.E desc[UR4][R6.64+0x18], R25 ;  /* 0x0000181906007985 */ /* 0x0087e8000c101904 */
[----:B-1----:R-:W4:Y:S04]  /*38bb0*/  LD.E R27, desc[UR6][R6.64+0x1c] ;  /* 0x00001c06061b7980 */ /* 0x002f28000c101900 */
[----:B----4-:R1:W-:Y:S04]  /*38bc0*/  ST.E desc[UR4][R6.64+0x1c], R27 ;  /* 0x00001c1b06007985 */ /* 0x0103e8000c101904 */
[----:B--2---:R-:W2:Y:S04]  /*38bd0*/  LD.E R15, desc[UR6][R6.64+0x20] ;  /* 0x00002006060f7980 */ /* 0x004ea8000c101900 */
[----:B--2---:R2:W-:Y:S04]  /*38be0*/  ST.E desc[UR4][R6.64+0x20], R15 ;  /* 0x0000200f06007985 */ /* 0x0045e8000c101904 */
[----:B0-----:R-:W4:Y:S04]  /*38bf0*/  LD.E R21, desc[UR6][R6.64+0x24] ;  /* 0x0000240606157980 */ /* 0x001f28000c101900 */
[----:B----4-:R0:W-:Y:S04]  /*38c00*/  ST.E desc[UR4][R6.64+0x24], R21 ;  /* 0x0000241506007985 */ /* 0x0101e8000c101904 */
[----:B---3--:R-:W3:Y:S04]  /*38c10*/  LD.E R25, desc[UR6][R6.64+0x28] ;  /* 0x0000280606197980 */ /* 0x008ee8000c101900 */
        /* <DEDUP_REMOVED lines=228> */
[----:B--2---:R-:W-:Y:S04]  /*39a60*/  ST.E desc[UR4][R6.64+0x1f0], R15 ;  /* 0x0001f00f06007985 */ /* 0x004fe8000c101904 */
[----:B0-----:R-:W2:Y:S04]  /*39a70*/  LD.E R21, desc[UR6][R6.64+0x1f4] ;  /* 0x0001f40606157980 */ /* 0x001ea8000c101900 */
[----:B--2---:R-:W-:Y:S04]  /*39a80*/  ST.E desc[UR4][R6.64+0x1f4], R21 ;  /* 0x0001f41506007985 */ /* 0x004fe8000c101904 */
[----:B---3--:R-:W2:Y:S01]  /*39a90*/  LD.E R25, desc[UR6][R6.64+0x1f8] ;  /* 0x0001f80606197980 */ /* 0x008ea2000c101900 */
[----:B------:R-:W-:-:S02]  /*39aa0*/  R2UR UR30, R4 ;  /* 0x00000000041e72ca */ /* 0x000fc400000e0000 */
[C---:B------:R-:W-:Y:S02]  /*39ab0*/  R2UR UR31, R5.reuse ;  /* 0x00000000051f72ca */ /* 0x040fe400000e0000 */
[C---:B------:R-:W-:Y:S02]  /*39ac0*/  R2UR UR28, R4.reuse ;  /* 0x00000000041c72ca */ /* 0x040fe400000e0000 */
[C---:B------:R-:W-:Y:S02]  /*39ad0*/  R2UR UR29, R5.reuse ;  /* 0x00000000051d72ca */ /* 0x040fe400000e0000 */
[C---:B------:R-:W-:Y:S02]  /*39ae0*/  R2UR UR26, R4.reuse ;  /* 0x00000000041a72ca */ /* 0x040fe400000e0000 */
[----:B------:R-:W-:Y:S01]  /*39af0*/  R2UR UR27, R5 ;  /* 0x00000000051b72ca */ /* 0x000fe200000e0000 */
[----:B--2---:R0:W-:Y:S04]  /*39b00*/  ST.E desc[UR4][R6.64+0x1f8], R25 ;  /* 0x0001f81906007985 */ /* 0x0041e8000c101904 */
[----:B-1----:R-:W2:Y:S01]  /*39b10*/  LD.E R27, desc[UR6][R6.64+0x1fc] ;  /* 0x0001fc06061b7980 */ /* 0x002ea2000c101900 */
        /* <DEDUP_REMOVED lines=26> */
[----:B0-----:R-:W2:Y:S04]  /*39cc0*/  LD.E R25, desc[UR28][R6.64+0x4] ;  /* 0x0000041c06197980 */ /* 0x001ea8000c101900 */
[----:B------:R-:W2:Y:S04]  /*39cd0*/  LD.E R26, desc[UR26][R6.64+0x8] ;  /* 0x0000081a061a7980 */ /* 0x000ea8000c101900 */
[----:B-1----:R-:W2:Y:S04]  /*39ce0*/  LD.E R27, desc[UR24][R6.64+0xc] ;  /* 0x00000c18061b7980 */ /* 0x002ea8000c101900 */
        /* <DEDUP_REMOVED lines=2475> */
.L_x_6658:
[----:B------:R-:W-:Y:S05]  /*437a0*/  BSYNC B2 ;  /* 0x0000000000027941 */ /* 0x000fea0003800000 */
.L_x_6657:
[C---:B------:R-:W-:Y:S02]  /*437b0*/  R2UR UR6, R4.reuse ;  /* 0x00000000040672ca */ /* 0x040fe400000e0000 */
[C---:B------:R-:W-:Y:S02]  /*437c0*/  R2UR UR7, R5.reuse ;  /* 0x00000000050772ca */ /* 0x040fe400000e0000 */
[----:B------:R-:W-:Y:S02]  /*437d0*/  R2UR UR4, R4 ;  /* 0x00000000040472ca */ /* 0x000fe400000e0000 */
[----:B------:R-:W-:-:S09]  /*437e0*/  R2UR UR5, R5 ;  /* 0x00000000050572ca */ /* 0x000fd200000e0000 */
[----:B------:R-:W2:Y:S04]  /*437f0*/  LD.E.64 R4, desc[UR6][R10.64+0x20] ;  /* 0x000020060a047980 */ /* 0x000ea8000c101b00 */
[----:B------:R-:W3:Y:S01]  /*43800*/  LD.E R6, desc[UR4][R10.64+0xc] ;  /* 0x00000c040a067980 */ /* 0x000ee2000c101900 */
[----:B--2---:R-:W-:Y:S01]  /*43810*/  MOV R5, R4 ;  /* 0x0000000400057202 */ /* 0x004fe20000000f00 */
[----:B------:R-:W-:-:S04]  /*43820*/  IMAD.MOV.U32 R4, RZ, RZ, R13 ;  /* 0x000000ffff047224 */ /* 0x000fc800078e000d */
[----:B-----5:R-:W-:-:S05]  /*43830*/  IMAD R5, R8, 0x8, R5 ;  /* 0x0000000808057824 */ /* 0x020fca00078e0205 */
[----:B---3--:R-:W-:-:S04]  /*43840*/  PRMT R5, R6, 0x654, R5 ;  /* 0x0000065406057816 */ /* 0x008fc80000000005 */
[----:B------:R0:W-:Y:S02]  /*43850*/  SYNCS.ARRIVE.TRANS64.RED.A1T0 RZ, [R5+URZ], RZ ;  /* 0x000000ff05ff79a7 */ /* 0x0001e4000810043f */
[----:B0-----:R-:W-:-:S04]  /*43860*/  IMAD.MOV.U32 R5, RZ, RZ, 0x0 ;  /* 0x00000000ff057424 */ /* 0x001fc800078e00ff */
[----:B------:R-:W-:Y:S05]  /*43870*/  RET.REL.NODEC R4 `(_ZN7cutlass13device_kernelIN5flash11enable_sm90INS1_16FlashAttnFwdSm90INS1_25CollectiveMainloopFwdSm90ILi2EN4cute5tupleIJNS5_1CILi1EEES8_S8_EEENS6_IJNS7_ILi64EEESA_SA_EEELi512ENS_6half_tEfNS_4arch4Sm90ELb0ELb1ELb0ELb1ELb1ELb0ELb1ELb0ELb0ELb1ELb1ELb0EEENS1_21CollectiveEpilogueFwdINS6_IJSA_NS7_ILi512EEESA_EEES9_SC_SE_Li256ELb1ELb1ELb1ELb0EEENS1_36VarlenDynamicPersistentTileSchedulerILi64ELi64ELi256ELi128ELb1ELb1ELb1ELb1ELb0ELb1EEEEEEEEEvNT_6ParamsE) ;  /* 0xfffffbc404e07950 */ /* 0x000fea0003c3ffff */
.L_x_6629:
[----:B0-----:R0:W1:Y:S02]  /*43880*/  SYNCS.PHASECHK.TRANS64.TRYWAIT P0, [R9+URZ], R24 ;  /* 0x00000018090075a7 */ /* 0x001064000800017f */
[----:B-1----:R-:W-:Y:S05]  /*43890*/  @!P0 NANOSLEEP.SYNCS 0x989680 ;  /* 0x009896800000895d */ /* 0x002fea0003900000 */
[----:B------:R-:W1:Y:S02]  /*438a0*/  @!P0 SYNCS.PHASECHK.TRANS64 P0, [R9+URZ], R24 ;  /* 0x00000018090085a7 */ /* 0x000e64000800007f */
[----:B-1----:R-:W-:Y:S05]  /*438b0*/  @!P0 BRA `(.L_x_6629) ;  /* 0xfffffffc00f08947 */ /* 0x002fea000383ffff */
[----:B------:R-:W-:Y:S05]  /*438c0*/  BRA `(.L_x_6628) ;  /* 0xfffffee800f47947 */ /* 0x000fea000383ffff */
.L_x_6636:
[----:B0-----:R0:W1:Y:S02]  /*438d0*/  SYNCS.PHASECHK.TRANS64.TRYWAIT P0, [R56+URZ], R57 ;  /* 0x00000039380075a7 */ /* 0x001064000800017f */
[----:B-1----:R-:W-:Y:S05]  /*438e0*/  @!P0 NANOSLEEP.SYNCS 0x989680 ;  /* 0x009896800000895d */ /* 0x002fea0003900000 */
[----:B------:R-:W1:Y:S02]  /*438f0*/  @!P0 SYNCS.PHASECHK.TRANS64 P0, [R56+URZ], R57 ;  /* 0x00000039380085a7 */ /* 0x000e64000800007f */
[----:B-1----:R-:W-:Y:S05]  /*43900*/  @!P0 BRA `(.L_x_6636) ;  /* 0xfffffffc00f08947 */ /* 0x002fea000383ffff */
[----:B------:R-:W-:Y:S05]  /*43910*/  BRA `(.L_x_6635) ;  /* 0xfffffef000c87947 */ /* 0x000fea000383ffff */
.L_x_6659:
        /* <DEDUP_REMOVED lines=14> */
.L_x_15650:


//--------------------- .text._ZN7cutlass13device_kernelIN5flash11enable_sm90INS1_16FlashAttnFwdSm90INS1_25CollectiveMainloopFwdSm90ILi2EN4cute5tupleIJNS5_1CILi1EEES8_S8_EEENS6_IJNS7_ILi64EEESA_SA_EEELi512ENS_6half_tEfNS_4arch4Sm90ELb0ELb1ELb0ELb1ELb1ELb1ELb1ELb0ELb0ELb1ELb1ELb0EEENS1_21CollectiveEpilogueFwdINS6_IJSA_NS7_ILi512EEESA_EEES9_SC_SE_Li256ELb1ELb1ELb1ELb0EEENS1_36VarlenDynamicPersistentTileSchedulerILi64ELi64ELi256ELi128ELb1ELb1ELb1ELb1ELb0ELb1EEEEEEEEEvNT_6ParamsE --------------------------
	.section	.text._ZN7cutlass13device_kernelIN5flash11enable_sm90INS1_16FlashAttnFwdSm90INS1_25CollectiveMainloopFwdSm90ILi2EN4cute5tupleIJNS5_1CILi1EEES8_S8_EEENS6_IJNS7_ILi64EEESA_SA_EEELi512ENS_6half_tEfNS_4arch4Sm90ELb0ELb1ELb0ELb1ELb1ELb1ELb1ELb0ELb0ELb1ELb1ELb0EEENS1_21CollectiveEpilogueFwdINS6_IJSA_NS7_ILi512EEESA_EEES9_SC_SE_Li256ELb1ELb1ELb1ELb0EEENS1_36VarlenDynamicPersistentTileSchedulerILi64ELi64ELi256ELi128ELb1ELb1ELb1ELb1ELb0ELb1EEEEEEEEEvNT_6ParamsE,"ax",@progbits
	.align	128
.text._ZN7cutlass13device_kernelIN5flash11enable_sm90INS1_16FlashAttnFwdSm90INS1_25CollectiveMainloopFwdSm90ILi2EN4cute5tupleIJNS5_1CILi1EEES8_S8_EEENS6_IJNS7_ILi64EEESA_SA_EEELi512ENS_6half_tEfNS_4arch4Sm90ELb0ELb1ELb0ELb1ELb1ELb1ELb1ELb0ELb0ELb1ELb1ELb0EEENS1_21CollectiveEpilogueFwdINS6_IJSA_NS7_ILi512EEESA_EEES9_SC_SE_Li256ELb1ELb1ELb1ELb0EEENS1_36VarlenDynamicPersistentTileSchedulerILi64ELi64ELi256ELi128ELb1ELb1ELb1ELb1ELb0ELb1EEEEEEEEEvNT_6ParamsE:
        .type           _ZN7cutlass13device_kernelIN5flash11enable_sm90INS1_16FlashAttnFwdSm90INS1_25CollectiveMainloopFwdSm90ILi2EN4cute5tupleIJNS5_1CILi1EEES8_S8_EEENS6_IJNS7_ILi64EEESA_SA_EEELi512ENS_6half_tEfNS_4arch4Sm90ELb0ELb1ELb0ELb1ELb1ELb1ELb1ELb0ELb0ELb1ELb1ELb0EEENS1_21CollectiveEpilogueFwdINS6_IJSA_NS7_ILi512EEESA_EEES9_SC_SE_Li256ELb1ELb1ELb1ELb0EEENS1_36VarlenDynamicPersistentTileSchedulerILi64ELi64ELi256ELi128ELb1ELb1ELb1ELb1ELb0ELb1EEEEEEEEEvNT_6ParamsE,@function
        .size           _ZN7cutlass13device_kernelIN5flash11enable_sm90INS1_16FlashAttnFwdSm90INS1_25CollectiveMainloopFwdSm90ILi2EN4cute5tupleIJNS5_1CILi1EEES8_S8_EEENS6_IJNS7_ILi64EEESA_SA_EEELi512ENS_6half_tEfNS_4arch4Sm90ELb0ELb1ELb0ELb1ELb1ELb1ELb1ELb0ELb0ELb1ELb1ELb0EEENS1_21CollectiveEpilogueFwdINS6_IJSA_NS7_ILi512EEESA_EEES9_SC_SE_Li256ELb1ELb1ELb1ELb0EEENS1_36VarlenDynamicPersistentTileSchedulerILi64ELi64ELi256ELi128ELb1ELb1ELb1ELb1ELb0ELb1EEEEEEEEEvNT_6ParamsE,(.L_x_15652 - _ZN7cutlass13device_kernelIN5flash11enable_sm90INS1_16FlashAttnFwdSm90INS1_25CollectiveMainloopFwdSm90ILi2EN4cute5tupleIJNS5_1CILi1EEES8_S8_EEENS6_IJNS7_ILi64EEESA_SA_EEELi512ENS_6half_tEfNS_4arch4Sm90ELb0ELb1ELb0ELb1ELb1ELb1ELb1ELb0ELb0ELb1ELb1ELb0EEENS1_21CollectiveEpilogueFwdINS6_IJSA_NS7_ILi512EEESA_EEES9_SC_SE_Li256ELb1ELb1ELb1ELb0EEENS1_36VarlenDynamicPersistentTileSchedulerILi64ELi64ELi256ELi128ELb1ELb1ELb1ELb1ELb0ELb1EEEEEEEEEvNT_6ParamsE)
        .other          _ZN7cutlass13device_kernelIN5flash11enable_sm90INS1_16FlashAttnFwdSm90INS1_25CollectiveMainloopFwdSm90ILi2EN4cute5tupleIJNS5_1CILi1EEES8_S8_EEENS6_IJNS7_ILi64EEESA_SA_EEELi512ENS_6half_tEfNS_4arch4Sm90ELb0ELb1ELb0ELb1ELb1ELb1ELb1ELb0ELb0ELb1ELb1ELb0EEENS1_21CollectiveEpilogueFwdINS6_IJSA_NS7_ILi512EEESA_EEES9_SC_SE_Li256ELb1ELb1ELb1ELb0EEENS1_36VarlenDynamicPersistentTileSchedulerILi64ELi64ELi256ELi128ELb1ELb1ELb1ELb1ELb0ELb1EEEEEEEEEvNT_6ParamsE,@"STO_CUDA_ENTRY STV_DEFAULT"
_ZN7cutlass13device_kernelIN5flash11enable_sm90INS1_16FlashAttnFwdSm90INS1_25CollectiveMainloopFwdSm90ILi2EN4cute5tupleIJNS5_1CILi1EEES8_S8_EEENS6_IJNS7_ILi64EEESA_SA_EEELi512ENS_6half_tEfNS_4arch4Sm90ELb0ELb1ELb0ELb1ELb1ELb1ELb1ELb0ELb0ELb1ELb1ELb0EEENS1_21CollectiveEpilogueFwdINS6_IJSA_NS7_ILi512EEESA_EEES9_SC_SE_Li256ELb1ELb1ELb1ELb0EEENS1_36VarlenDynamicPersistentTileSchedulerILi64ELi64ELi256ELi128ELb1ELb1ELb1ELb1ELb0ELb1EEEEEEEEEvNT_6ParamsE:
[----:B------:R-:W0:Y:S02]  /*0000*/  LDC R1, c[0x0][0x28] ;  /* 0x00000a00ff017b82 */ /* 0x000e240000000800 */
[----:B0-----:R-:W-:-:S05]  /*0010*/  VIADD R1, R1, 0xfffffb90 ;  /* 0xfffffb9001017836 */ /* 0x001fca0000000000 */
[----:B------:R-:W-:Y:S01]  /*0020*/  R2UR UR4, R1 ;  /* 0x00000000010472ca */ /* 0x000fe200000e0000 */
[----:B------:R-:W0:Y:S01]  /*0030*/  S2R R3, SR_TID.X ;  /* 0x0000000000037919 */ /* 0x000e220000002100 */
[----:B------:R-:W-:Y:S01]  /*0040*/  ELECT P0, URZ, PT ;  /* 0x00000000003f782f */ /* 0x000fe20003800000 */
[----:B------:R-:W-:Y:S01]  /*0050*/  BSSY B0, `(.L_x_6660) ;  /* 0x0000012000007945 */ /* 0x000fe20003800000 */
[----:B------:R-:W-:Y:S01]  /*0060*/  ULDC UR39, c[0x0][0x20] ;  /* 0x0000080000277ab9 */ /* 0x000fe20000000800 */
[----:B------:R-:W-:-:S08]  /*0070*/  ULDC UR42, c[0x0][0x24] ;  /* 0x00000900002a7ab9 */ /* 0x000fd00000000800 */
[----:B------:R-:W-:-:S04]  /*0080*/  UIADD3 UR39, UP0, UR4, UR39, URZ ;  /* 0x0000002704277290 */ /* 0x000fc8000ff1e03f */
[----:B------:R-:W-:Y:S01]  /*0090*/  UIADD3.X UR42, URZ, UR42, URZ, UP0, !UPT ;  /* 0x0000002a3f2a7290 */ /* 0x000fe200087fe43f */
        /* <DEDUP_REMOVED lines=13> */
.L_x_6661:
[----:B------:R-:W-:Y:S05]  /*0170*/  BSYNC B0 ;  /* 0x0000000000007941 */ /* 0x000fea0003800000 */
.L_x_6660:
        /* <DEDUP_REMOVED lines=17> */
[----:B------:R-:W-:Y:S01]  /*0290*/  @UP0 USHF.L.U32 UR6, UR6, 0x1, URZ ;  /* 0x0000000106060899 */ /* 0x000fe2000800063f */
[----:B------:R-:W-:-:S03]  /*02a0*/  VOTEU.ANY UP0, P0 ;  /* 0x00000000003f7886 */ /* 0x000fc60000000100 */
[----:B------:R-:W-:Y:S01]  /*02b0*/  UISETP.NE.AND UP3, UPT, UR38, URZ, UPT ;  /* 0x0000003f2600728c */ /* 0x000fe2000bf65270 */
[----:B------:R-:W0:Y:S02]  /*02c0*/  FENCE.VIEW.ASYNC.S ;  /* 0x00000000000073c6 */ /* 0x000e240000000000 */
[----:B0-----:R0:W1:Y:S01]  /*02d0*/  @UP0 SYNCS.EXCH.64 URZ, [UR8+0x38800], UR4 ;  /* 0x03880004083f05b2 */ /* 0x0010620008000100 */
[----:B------:R-:W-:Y:S01]  /*02e0*/  UP2UR UR61, UPR, URZ, 0x8 ;  /* 0x000000083f3d7883 */ /* 0x000fe20008000000 */
[----:B------:R0:W2:Y:S03]  /*02f0*/  @UP1 SYNCS.EXCH.64 URZ, [UR8+0x38810], UR4 ;  /* 0x03881004083f15b2 */ /* 0x0000a60008000100 */
[----:B------:R0:W3:Y:S01]  /*0300*/  @UP2 SYNCS.EXCH.64 URZ, [UR8+0x38820], UR6 ;  /* 0x03882006083f25b2 */ /* 0x0000e20008000100 */
[----:B------:R-:W-:Y:S07]  /*0310*/  @P1 BRA `(.L_x_6662) ;  /* 0x0000000000381947 */ /* 0x000fee0003800000 */
        /* <DEDUP_REMOVED lines=14> */
.L_x_6662:
        /* <DEDUP_REMOVED lines=22> */
.L_x_6663:
        /* <DEDUP_REMOVED lines=18> */
.L_x_6664:
        /* <DEDUP_REMOVED lines=22> */
.L_x_6665:
        /* <DEDUP_REMOVED lines=22> */
.L_x_6666:
[----:B------:R-:W-:Y:S01]  /*0940*/  UISETP.NE.AND UP0, UPT, UR38, URZ, UPT ;  /* 0x0000003f2600728c */ /* 0x000fe2000bf05270 */
[----:B------:R-:W-:Y:S01]  /*0950*/  NOP ;  /* 0x0000000000007918 */ /* 0x000fe20000000000 */
[----:B------:R-:W-:Y:S01]  /*0960*/  UMOV UR60, 0x1 ;  /* 0x00000001003c7882 */ /* 0x000fe20000000000 */
[----:B------:R-:W-:Y:S01]  /*0970*/  ULDC.64 UR36, c[0x0][0x208] ;  /* 0x0000820000247ab9 */ /* 0x000fe20000000a00 */
[----:B------:R-:W-:Y:S01]  /*0980*/  USEL UR60, UR60, 0x2, !UP0 ;  /* 0x000000023c3c7887 */ /* 0x000fe2000c000000 */
[----:B------:R-:W-:Y:S01]  /*0990*/  BSSY B9, `(.L_x_6667) ;  /* 0x00037bb000097945 */ /* 0x000fe20003800000 */
[----:B0123--:R-:W-:Y:S01]  /*09a0*/  BAR.SYNC.DEFER_BLOCKING 0x0 ;  /* 0x0000000000007b1d */ /* 0x00ffe20000010000 */
[----:B------:R-:W-:-:S13]  /*09b0*/  PLOP3.LUT P0, PT, PT, PT, UP0, 0x40, 0x0 ;  /* 0x000000000000781c */ /* 0x000fda0003f0e808 */
[----:B------:R-:W-:Y:S05]  /*09c0*/  @P0 BRA `(.L_x_6668) ;  /* 0x000002e000ec0947 */ /* 0x000fea0003800000 */
.L_x_6669:
[----:B------:R-:W-:-:S08]  /*09d0*/  NOP ;  /* 0x0000000000007918 */ /* 0x000fd00000000000 */
[----:B------:R-:W0:Y:S02]  /*09e0*/  USETMAXREG.TRY_ALLOC.CTAPOOL UP0, 0xe8 ;  /* 0x000000e8000079c8 */ /* 0x000e240008000600 */
[----:B0-----:R-:W-:-:S13]  /*09f0*/  PLOP3.LUT P0, PT, PT, PT, UP0, 0x80, 0x0 ;  /* 0x000000000000781c */ /* 0x001fda0003f0f008 */
[----:B------:R-:W-:Y:S05]  /*0a00*/  @!P0 BRA `(.L_x_6669) ;  /* 0xfffffffc00f08947 */ /* 0x000fea000383ffff */
[----:B------:R-:W0:Y:S01]  /*0a10*/  S2R R0, SR_TID.X ;  /* 0x0000000000007919 */ /* 0x000e220000002100 */
[----:B------:R-:W1:Y:S01]  /*0a20*/  S2UR UR4, SR_CgaCtaId ;  /* 0x00000000000479c3 */ /* 0x000e620000008800 */
[----:B------:R-:W-:Y:S04]  /*0a30*/  STL.64 [R1+0x1c0], RZ ;  /* 0x0001c0ff01007387 */ /* 0x000fe80000100a00 */
[----:B------:R-:W-:Y:S04]  /*0a40*/  STL [R1+0x1c8], RZ ;  /* 0x0001c8ff01007387 */ /* 0x000fe80000100800 */
[----:B------:R-:W-:Y:S01]  /*0a50*/  STL [R1+0x1cc], RZ ;  /* 0x0001ccff01007387 */ /* 0x000fe20000100800 */
[----:B-1----:R-:W-:Y:S01]  /*0a60*/  IMAD.U32 R155, RZ, RZ, UR4 ;  /* 0x00000004ff9b7e24 */ /* 0x002fe2000f8e00ff */
[----:B------:R-:W-:Y:S01]  /*0a70*/  ULDC UR4, c[0x0][0xd3c] ;  /* 0x00034f0000047ab9 */ /* 0x000fe20000000800 */
[----:B0-----:R-:W-:-:S04]  /*0a80*/  SHF.R.U32.HI R2, RZ, 0x7, R0 ;  /* 0x00000007ff027819 */ /* 0x001fc80000011600 */
[----:B------:R-:W-:Y:S02]  /*0a90*/  ISETP.NE.AND P0, PT, R2, 0x1, PT ;  /* 0x000000010200780c */ /* 0x000fe40003f05270 */
[----:B------:R-:W-:-:S04]  /*0aa0*/  MOV R2, 0x400 ;  /* 0x0000040000027802 */ /* 0x000fc80000000f00 */
[----:B------:R-:W-:-:S07]  /*0ab0*/  LEA R2, R155, R2, 0x18 ;  /* 0x000000029b027211 */ /* 0x000fce00078ec0ff */
[----:B------:R-:W-:Y:S06]  /*0ac0*/  @!P0 BAR.ARV 0x8, 0x100 ;  /* 0x0204000000008b1d */ /* 0x000fec0000002000 */
[----:B------:R-:W-:-:S13]  /*0ad0*/  ISETP.GE.U32.AND P0, PT, R0, 0x100, PT ;  /* 0x000001000000780c */ /* 0x000fda0003f06070 */
[----:B------:R-:W-:Y:S08]  /*0ae0*/  @P0 BAR.ARV 0xf, 0x100 ;  /* 0x03c4000000000b1d */ /* 0x000ff00000002000 */
[----:B------:R-:W-:Y:S06]  /*0af0*/  BAR.SYNC.DEFER_BLOCKING 0x5, 0x180 ;  /* 0x0146000000007b1d */ /* 0x000fec0000010000 */
[----:B------:R-:W0:Y:S02]  /*0b00*/  LDS.128 R84, [R2+0x388d0] ;  /* 0x0388d00002547984 */ /* 0x000e240000000c00 */
[----:B------:R-:W-:Y:S06]  /*0b10*/  BAR.ARV 0x4, 0x180 ;  /* 0x0106000000007b1d */ /* 0x000fec0000002000 */
[----:B0-----:R-:W-:-:S13]  /*0b20*/  ISETP.GE.AND P0, PT, R87, UR4, PT ;  /* 0x0000000457007c0c */ /* 0x001fda000bf06270 */
[----:B------:R-:W-:Y:S05]  /*0b30*/  @P0 BRA `(.L_x_6670) ;  /* 0x0000037800800947 */ /* 0x000fea0003800000 */
[----:B------:R-:W-:Y:S01]  /*0b40*/  VIADD R221, R0, 0xffffff80 ;  /* 0xffffff8000dd7836 */ /* 0x000fe20000000000 */
[----:B------:R-:W0:Y:S01]  /*0b50*/  S2UR UR4, SR_SWINHI ;  /* 0x00000000000479c3 */ /* 0x000e220000002f00 */
[----:B------:R-:W-:Y:S01]  /*0b60*/  R2UR UR40, R2 ;  /* 0x00000000022872ca */ /* 0x000fe200000e0000 */
[----:B------:R-:W-:Y:S02]  /*0b70*/  IMAD.MOV.U32 R161, RZ, RZ, 0x2 ;  /* 0x00000002ffa17424 */ /* 0x000fe400078e00ff */
[----:B------:R-:W-:Y:S01]  /*0b80*/  SHF.R.S32.HI R0, RZ, 0x1f, R221 ;  /* 0x0000001fff007819 */ /* 0x000fe200000114dd */
[----:B------:R-:W-:Y:S02]  /*0b90*/  IMAD.MOV.U32 R156, RZ, RZ, RZ ;  /* 0x000000ffff9c7224 */ /* 0x000fe400078e00ff */
[----:B------:R-:W-:Y:S01]  /*0ba0*/  IMAD.MOV.U32 R158, RZ, RZ, RZ ;  /* 0x000000ffff9e7224 */ /* 0x000fe200078e00ff */
[CC--:B------:R-:W-:Y:S02]  /*0bb0*/  LEA.HI R5, R0.reuse, R221.reuse, RZ, 0x7 ;  /* 0x000000dd00057211 */ /* 0x0c0fe400078f38ff */
[----:B------:R-:W-:-:S02]  /*0bc0*/  LEA.HI R3, R0, R221, RZ, 0x4 ;  /* 0x000000dd00037211 */ /* 0x000fc400078f20ff */
[----:B------:R-:W-:Y:S02]  /*0bd0*/  LOP3.LUT R4, R5, 0xffffff80, RZ, 0xc0, !PT ;  /* 0xffffff8005047812 */ /* 0x000fe400078ec0ff */
[CC--:B------:R-:W-:Y:S02]  /*0be0*/  LEA.HI R11, R0.reuse, R221.reuse, RZ, 0x2 ;  /* 0x000000dd000b7211 */ /* 0x0c0fe400078f10ff */
[CC--:B------:R-:W-:Y:S01]  /*0bf0*/  LEA.HI R13, R0.reuse, R221.reuse, RZ, 0x3 ;  /* 0x000000dd000d7211 */ /* 0x0c0fe200078f18ff */
[----:B------:R-:W-:Y:S01]  /*0c00*/  IMAD.IADD R6, R221, 0x1, -R4 ;  /* 0x00000001dd067824 */ /* 0x000fe200078e0a04 */
[----:B------:R-:W-:Y:S02]  /*0c10*/  LEA.HI R4, R0, R221, RZ, 0x5 ;  /* 0x000000dd00047211 */ /* 0x000fe400078f28ff */
[----:B------:R-:W-:Y:S02]  /*0c20*/  LOP3.LUT R0, R3, 0xfffffff0, RZ, 0xc0, !PT ;  /* 0xfffffff003007812 */ /* 0x000fe400078ec0ff */
[----:B------:R-:W-:-:S02]  /*0c30*/  SHF.R.S32.HI R7, RZ, 0x1f, R6 ;  /* 0x0000001fff077819 */ /* 0x000fc40000011406 */
[----:B------:R-:W-:Y:S01]  /*0c40*/  SHF.R.S32.HI R167, RZ, 0x5, R4 ;  /* 0x00000005ffa77819 */ /* 0x000fe20000011404 */
[----:B------:R-:W-:Y:S01]  /*0c50*/  IMAD.IADD R15, R221, 0x1, -R0 ;  /* 0x00000001dd0f7824 */ /* 0x000fe200078e0a00 */
[CC--:B------:R-:W-:Y:S01]  /*0c60*/  LEA.HI R8, R7.reuse, R6.reuse, RZ, 0x2 ;  /* 0x0000000607087211 */ /* 0x0c0fe200078f10ff */
[----:B------:R-:W-:Y:S01]  /*0c70*/  UMOV UR40, UR40 ;  /* 0x0000002800287c82 */ /* 0x000fe20008000000 */
[----:B0-----:R-:W-:Y:S01]  /*0c80*/  UMOV UR41, UR4 ;  /* 0x0000000400297c82 */ /* 0x001fe20008000000 */
[----:B------:R-:W-:Y:S02]  /*0c90*/  SHF.R.S32.HI R0, RZ, 0x4, R3 ;  /* 0x00000004ff007819 */ /* 0x000fe40000011403 */
[--C-:B------:R-:W-:Y:S01]  /*0ca0*/  SHF.R.S32.HI R9, RZ, 0x2, R8.reuse ;  /* 0x00000002ff097819 */ /* 0x100fe20000011408 */
[----:B------:R0:W-:Y:S01]  /*0cb0*/  STL [R1+0x468], R15 ;  /* 0x0004680f01007387 */ /* 0x0001e20000100800 */
[----:B------:R-:W-:Y:S02]  /*0cc0*/  SHF.R.S32.HI R10, RZ, 0x1f, R8 ;  /* 0x0000001fff0a7819 */ /* 0x000fe40000011408 */
[----:B------:R-:W-:-:S02]  /*0cd0*/  LEA.HI R7, R7, R6, RZ, 0x5 ;  /* 0x0000000607077211 */ /* 0x000fc400078f28ff */
[----:B------:R-:W-:Y:S02]  /*0ce0*/  LEA.HI R10, R10, R9, RZ, 0x3 ;  /* 0x000000090a0a7211 */ /* 0x000fe400078f18ff */
[----:B------:R-:W-:Y:S02]  /*0cf0*/  SHF.R.S32.HI R4, RZ, 0x1f, R4 ;  /* 0x0000001fff047819 */ /* 0x000fe40000011404 */
[----:B------:R-:W-:Y:S02]  /*0d00*/  LOP3.LUT R10, R10, 0xfffffff8, RZ, 0xc0, !PT ;  /* 0xfffffff80a0a7812 */ /* 0x000fe400078ec0ff */
[----:B------:R-:W-:Y:S02]  /*0d10*/  LEA.HI R3, R3, R0, RZ, 0x1 ;  /* 0x0000000003037211 */ /* 0x000fe400078f08ff */
[----:B------:R-:W-:Y:S01]  /*0d20*/  LOP3.LUT R12, R11, 0xfffffffc, RZ, 0xc0, !PT ;  /* 0xfffffffc0b0c7812 */ /* 0x000fe200078ec0ff */
[----:B------:R-:W-:Y:S01]  /*0d30*/  IMAD.IADD R10, R9, 0x1, -R10 ;  /* 0x00000001090a7824 */ /* 0x000fe200078e0a0a */
[----:B------:R-:W-:-:S02]  /*0d40*/  SHF.R.S32.HI R7, RZ, 0x5, R7 ;  /* 0x00000005ff077819 */ /* 0x000fc40000011407 */
[----:B------:R-:W-:Y:S01]  /*0d50*/  SHF.R.S32.HI R18, RZ, 0x2, R11 ;  /* 0x00000002ff127819 */ /* 0x000fe2000001140b */
[----:B------:R-:W-:Y:S01]  /*0d60*/  IMAD.IADD R20, R221, 0x1, -R12 ;  /* 0x00000001dd147824 */ /* 0x000fe200078e0a0c */
[----:B------:R-:W-:Y:S01]  /*0d70*/  LEA.HI R4, R4, R167, RZ, 0x2 ;  /* 0x000000a704047211 */ /* 0x000fe200078f10ff */
[----:B------:R-:W-:Y:S01]  /*0d80*/  IMAD R162, R7, 0x10, R10 ;  /* 0x0000001007a27824 */ /* 0x000fe200078e020a */
[----:B------:R-:W-:Y:S01]  /*0d90*/  LOP3.LUT R3, R3, 0x1ffffffe, RZ, 0xc0, !PT ;  /* 0x1ffffffe03037812 */ /* 0x000fe200078ec0ff */
[----:B------:R-:W-:Y:S01]  /*0da0*/  VIADD R7, R18, 0x20 ;  /* 0x0000002012077836 */ /* 0x000fe20000000000 */
[----:B------:R-:W-:Y:S01]  /*0db0*/  LOP3.LUT R9, R8, 0x7ffffffc, RZ, 0xc0, !PT ;  /* 0x7ffffffc08097812 */ /* 0x000fe200078ec0ff */
[----:B------:R-:W-:Y:S01]  /*0dc0*/  IMAD.SHL.U32 R16, R20, 0x8, RZ ;  /* 0x0000000814107824 */ /* 0x000fe200078e00ff */
[----:B------:R-:W-:Y:S01]  /*0dd0*/  SHF.R.S32.HI R19, RZ, 0x7, R5 ;  /* 0x00000007ff137819 */ /* 0x000fe20000011405 */
[----:B------:R-:W-:Y:S01]  /*0de0*/  IMAD.IADD R3, R0, 0x1, -R3 ;  /* 0x0000000100037824 */ /* 0x000fe200078e0a03 */
[----:B------:R-:W-:Y:S01]  /*0df0*/  LOP3.LUT R4, R4, 0x3ffffc, RZ, 0xc0, !PT ;  /* 0x003ffffc04047812 */ /* 0x000fe200078ec0ff */
[----:B------:R-:W-:Y:S01]  /*0e00*/  IMAD.IADD R9, R6, 0x1, -R9 ;  /* 0x0000000106097824 */ /* 0x000fe200078e0a09 */
[----:B------:R-:W-:Y:S01]  /*0e10*/  SHF.R.S32.HI R0, RZ, 0x3, R13 ;  /* 0x00000003ff007819 */ /* 0x000fe2000001140d */
[----:B0-----:R-:W-:Y:S01]  /*0e20*/  IMAD R15, R19, 0x100, R15 ;  /* 0x00000100130f7824 */ /* 0x001fe200078e020f */
[----:B------:R-:W-:Y:S01]  /*0e30*/  LEA.HI R5, R5, R19, RZ, 0x1 ;  /* 0x0000001305057211 */ /* 0x000fe200078f08ff */
[----:B------:R-:W-:Y:S01]  /*0e40*/  IMAD.IADD R4, R167, 0x1, -R4 ;  /* 0x00000001a7047824 */ /* 0x000fe200078e0a04 */
[----:B------:R-:W-:Y:S01]  /*0e50*/  LEA.HI R0, R20, R20, RZ, 0x1 ;  /* 0x0000001414007211 */ /* 0x000fe200078f08ff */
[----:B------:R-:W-:Y:S01]  /*0e60*/  VIADD R192, R16, 0xc0 ;  /* 0x000000c010c07836 */ /* 0x000fe20000000000 */
[----:B------:R-:W-:Y:S01]  /*0e70*/  SHF.R.S32.HI R6, RZ, 0x1f, R7 ;  /* 0x0000001fff067819 */ /* 0x000fe20000011407 */
[----:B------:R-:W-:Y:S01]  /*0e80*/  IMAD R15, R4, 0x10, R15 ;  /* 0x00000010040f7824 */ /* 0x000fe200078e020f */
[----:B------:R-:W-:Y:S01]  /*0e90*/  LOP3.LUT R5, R5, 0xfffffe, RZ, 0xc0, !PT ;  /* 0x00fffffe05057812 */ /* 0x000fe200078ec0ff */
[----:B------:R-:W-:Y:S01]  /*0ea0*/  IMAD.SHL.U32 R4, R7, 0x40, RZ ;  /* 0x0000004007047824 */ /* 0x000fe200078e00ff */
[----:B------:R-:W-:Y:S01]  /*0eb0*/  LOP3.LUT R0, R0, 0x1ffffffe, RZ, 0xc0, !PT ;  /* 0x1ffffffe00007812 */ /* 0x000fe200078ec0ff */
[----:B------:R-:W-:Y:S01]  /*0ec0*/  IMAD.SHL.U32 R22, R20, 0x4, RZ ;  /* 0x0000000414167824 */ /* 0x000fe200078e00ff */
[----:B------:R-:W-:Y:S01]  /*0ed0*/  LEA.HI R6, R6, R7, RZ, 0x3 ;  /* 0x0000000706067211 */ /* 0x000fe200078f18ff */
[----:B------:R-:W-:Y:S01]  /*0ee0*/  IMAD.SHL.U32 R7, R3, 0x8, RZ ;  /* 0x0000000803077824 */ /* 0x000fe200078e00ff */
[----:B------:R-:W-:Y:S01]  /*0ef0*/  LOP3.LUT R14, R13, 0xfffffff8, RZ, 0xc0, !PT ;  /* 0xfffffff80d0e7812 */ /* 0x000fe200078ec0ff */
[----:B------:R-:W-:Y:S01]  /*0f00*/  IMAD.IADD R5, R19, 0x1, -R5 ;  /* 0x0000000113057824 */ /* 0x000fe200078e0a05 */
[----:B------:R-:W-:Y:S01]  /*0f10*/  SHF.R.S32.HI R11, RZ, 0x1f, R11 ;  /* 0x0000001fff0b7819 */ /* 0x000fe2000001140b */
[----:B------:R-:W-:Y:S01]  /*0f20*/  IMAD.IADD R3, R20, 0x1, -R0 ;  /* 0x0000000114037824 */ /* 0x000fe200078e0a00 */
[----:B------:R-:W-:Y:S01]  /*0f30*/  LOP3.LUT R4, R4, 0x1c0, RZ, 0xc0, !PT ;  /* 0x000001c004047812 */ /* 0x000fe200078ec0ff */
[----:B------:R-:W-:Y:S01]  /*0f40*/  IMAD.SHL.U32 R6, R6, 0x40, RZ ;  /* 0x0000004006067824 */ /* 0x000fe200078e00ff */
[----:B------:R-:W-:Y:S01]  /*0f50*/  LEA.HI R11, R11, R18, RZ, 0x3 ;  /* 0x000000120b0b7211 */ /* 0x000fe200078f18ff */
[----:B------:R-:W-:Y:S01]  /*0f60*/  IMAD.IADD R221, R221, 0x1, -R14 ;  /* 0x00000001dddd7824 */ /* 0x000fe200078e0a0e */
[----:B------:R-:W-:Y:S01]  /*0f70*/  LOP3.LUT R0, R4, 0x38, R16, 0xf8, !PT ;  /* 0x0000003804007812 */ /* 0x000fe200078ef810 */
[----:B------:R-:W-:Y:S01]  /*0f80*/  IMAD.SHL.U32 R8, R5, 0x100, RZ ;  /* 0x0000010005087824 */ /* 0x000fe200078e00ff */
[----:B------:R-:W-:Y:S01]  /*0f90*/  SHF.R.S32.HI R5, RZ, 0x1f, R192 ;  /* 0x0000001fff057819 */ /* 0x000fe200000114c0 */
[----:B------:R-:W-:Y:S01]  /*0fa0*/  IMAD R25, R3, 0x8, R162 ;  /* 0x0000000803197824 */ /* 0x000fe200078e02a2 */
[----:B------:R-:W-:Y:S01]  /*0fb0*/  LOP3.LUT R11, R11, 0xfffffff8, RZ, 0xc0, !PT ;  /* 0xfffffff80b0b7812 */ /* 0x000fe200078ec0ff */
[----:B------:R-:W-:Y:S01]  /*0fc0*/  IMAD.SHL.U32 R166, R221, 0x8, RZ ;  /* 0x00000008dda67824 */ /* 0x000fe200078e00ff */
[----:B------:R-:W-:Y:S01]  /*0fd0*/  SHF.R.U32.HI R10, RZ, 0x3, R4 ;  /* 0x00000003ff0a7819 */ /* 0x000fe20000011604 */
[----:B------:R0:W-:Y:S01]  /*0fe0*/  STL [R1+0x464], R7 ;  /* 0x0004640701007387 */ /* 0x0001e20000100800 */
[----:B------:R-:W-:Y:S01]  /*0ff0*/  LOP3.LUT R6, R6, 0xfffffe00, RZ, 0xc0, !PT ;  /* 0xfffffe0006067812 */ /* 0x000fe200078ec0ff */
[----:B------:R-:W-:Y:S01]  /*1000*/  IMAD.U32 R160, R15, 0x40, R7 ;  /* 0x000000400fa07824 */ /* 0x000fe200078e0007 */
[----:B------:R-:W-:Y:S01]  /*1010*/  SHF.L.U64.HI R202, R192, 0x1, R5 ;  /* 0x00000001c0ca7819 */ /* 0x000fe20000010205 */
[----:B------:R-:W-:Y:S01]  /*1020*/  STL [R1+0x454], R25 ;  /* 0x0004541901007387 */ /* 0x000fe20000100800 */
[----:B------:R-:W-:Y:S01]  /*1030*/  VIADD R191, R16, 0xe0 ;  /* 0x000000e010bf7836 */ /* 0x000fe20000000000 */
[----:B------:R-:W-:Y:S01]  /*1040*/  LOP3.LUT R5, R6, R0, R10, 0xf6, !PT ;  /* 0x0000000006057212 */ /* 0x000fe200078ef60a */
[----:B------:R-:W-:Y:S01]  /*1050*/  VIADD R218, R166, 0x80 ;  /* 0x00000080a6da7836 */ /* 0x000fe20000000000 */
[----:B------:R-:W-:Y:S01]  /*1060*/  STL [R1+0x45c], R8 ;  /* 0x00045c0801007387 */ /* 0x000fe20000100800 */
[----:B------:R-:W-:Y:S01]  /*1070*/  IMAD.IADD R159, R18, 0x1, -R11 ;  /* 0x00000001129f7824 */ /* 0x000fe200078e0a0b */
[----:B------:R-:W-:Y:S01]  /*1080*/  SHF.R.S32.HI R4, RZ, 0x1f, R191 ;  /* 0x0000001fff047819 */ /* 0x000fe200000114bf */
[----:B0-----:R-:W-:Y:S01]  /*1090*/  IMAD.SHL.U32 R7, R9, 0x2, RZ ;  /* 0x0000000209077824 */ /* 0x001fe200078e00ff */
[----:B------:R-:W-:Y:S01]  /*10a0*/  SHF.R.S32.HI R14, RZ, 0x1f, R218 ;  /* 0x0000001fff0e7819 */ /* 0x000fe200000114da */
[C---:B------:R-:W-:Y:S01]  /*10b0*/  VIADD R215, R166.reuse, 0x140 ;  /* 0x00000140a6d77836 */ /* 0x040fe20000000000 */
[----:B------:R-:W-:Y:S01]  /*10c0*/  SHF.L.U64.HI R203, R191, 0x1, R4 ;  /* 0x00000001bfcb7819 */ /* 0x000fe20000010204 */
[C---:B------:R-:W-:Y:S01]  /*10d0*/  VIADD R217, R166.reuse, 0xc0 ;  /* 0x000000c0a6d97836 */ /* 0x040fe20000000000 */
[----:B------:R-:W-:Y:S01]  /*10e0*/  STL [R1+0x458], R6 ;  /* 0x0004580601007387 */ /* 0x000fe20000100800 */
[----:B------:R-:W-:Y:S01]  /*10f0*/  VIADD R11, R166, 0x1c0 ;  /* 0x000001c0a60b7836 */ /* 0x000fe20000000000 */
[----:B------:R-:W-:Y:S01]  /*1100*/  SHF.R.S32.HI R14, RZ, 0x1f, R215 ;  /* 0x0000001fff0e7819 */ /* 0x000fe200000114d7 */
[----:B------:R-:W-:Y:S01]  /*1110*/  IMAD.IADD R163, R7, 0x1, R8 ;  /* 0x0000000107a37824 */ /* 0x000fe200078e0208 */
[----:B------:R-:W-:Y:S01]  /*1120*/  SHF.R.S32.HI R13, RZ, 0x1f, R217 ;  /* 0x0000001fff0d7819 */ /* 0x000fe200000114d9 */
[----:B------:R-:W-:Y:S01]  /*1130*/  VIADD R165, R22, 0x10 ;  /* 0x0000001016a57836 */ /* 0x000fe20000000000 */
[----:B------:R-:W-:Y:S01]  /*1140*/  SHF.R.S32.HI R11, RZ, 0x1f, R11 ;  /* 0x0000001fff0b7819 */ /* 0x000fe2000001140b */
[C---:B------:R-:W-:Y:S01]  /*1150*/  VIADD R12, R166.reuse, 0x180 ;  /* 0x00000180a60c7836 */ /* 0x040fe20000000000 */
[----:B------:R0:W-:Y:S01]  /*1160*/  STL [R1+0x448], R20 ;  /* 0x0004481401007387 */ /* 0x0001e20000100800 */
[----:B------:R-:W-:Y:S01]  /*1170*/  IMAD R0, R5, 0x2, R2 ;  /* 0x0000000205007824 */ /* 0x000fe200078e0202 */
        /* <DEDUP_REMOVED lines=63> */
[C---:B------:R-:W-:Y:S01]  /*1570*/  VIADD R20, R163.reuse, 0x58 ;  /* 0x00000058a3147836 */ /* 0x040fe20000000000 */
[----:B------:R-:W-:Y:S01]  /*1580*/  SHF.R.S32.HI R4, RZ, 0x1f, R227 ;  /* 0x0000001fff047819 */ /* 0x000fe200000114e3 */
[C---:B0-----:R-:W-:Y:S01]  /*1590*/  VIADD R13, R163.reuse, 0x70 ;  /* 0x00000070a30d7836 */ /* 0x041fe20000000000 */
[----:B------:R-:W-:Y:S01]  /*15a0*/  SHF.R.S32.HI R3, RZ, 0x1f, R226 ;  /* 0x0000001fff037819 */ /* 0x000fe200000114e2 */
[C---:B------:R-:W-:Y:S01]  /*15b0*/  VIADD R10, R163.reuse, 0x88 ;  /* 0x00000088a30a7836 */ /* 0x040fe20000000000 */
[----:B------:R-:W-:Y:S01]  /*15c0*/  SHF.R.S32.HI R0, RZ, 0x1f, R225 ;  /* 0x0000001fff007819 */ /* 0x000fe200000114e1 */
[C---:B--2---:R-:W-:Y:S01]  /*15d0*/  VIADD R7, R163.reuse, 0xa0 ;  /* 0x000000a0a3077836 */ /* 0x044fe20000000000 */
[----:B------:R-:W-:Y:S01]  /*15e0*/  SHF.R.S32.HI R17, RZ, 0x1f, R16 ;  /* 0x0000001fff117819 */ /* 0x000fe20000011410 */
[C---:B------:R-:W-:Y:S01]  /*15f0*/  VIADD R224, R163.reuse, 0xe8 ;  /* 0x000000e8a3e07836 */ /* 0x040fe20000000000 */
[----:B------:R-:W-:Y:S01]  /*1600*/  SHF.R.S32.HI R164, RZ, 0x1f, R19 ;  /* 0x0000001fffa47819 */ /* 0x000fe20000011413 */
[----:B------:R-:W-:Y:S01]  /*1610*/  VIADD R223, R163, 0xf0 ;  /* 0x000000f0a3df7836 */ /* 0x000fe20000000000 */
[----:B------:R-:W-:Y:S01]  /*1620*/  SHF.L.U64.HI R198, R197, 0x1, R198 ;  /* 0x00000001c5c67819 */ /* 0x000fe200000102c6 */
[----:B------:R-:W-:Y:S01]  /*1630*/  VIADD R222, R163, 0xf8 ;  /* 0x000000f8a3de7836 */ /* 0x000fe20000000000 */
[----:B------:R-:W-:Y:S01]  /*1640*/  SHF.L.U64.HI R199, R196, 0x1, R199 ;  /* 0x00000001c4c77819 */ /* 0x000fe200000102c7 */
[----:B------:R-:W-:Y:S01]  /*1650*/  IMAD.WIDE R160, R160, R161, UR40 ;  /* 0x00000028a0a07e25 */ /* 0x000fe2000f8e02a1 */
[----:B------:R-:W-:-:S02]  /*1660*/  SHF.L.U64.HI R200, R195, 0x1, R200 ;  /* 0x00000001c3c87819 */ /* 0x000fc400000102c8 */
[----:B------:R-:W-:Y:S02]  /*1670*/  SHF.L.U64.HI R201, R194, 0x1, R201 ;  /* 0x00000001c2c97819 */ /* 0x000fe400000102c9 */
[----:B------:R-:W-:Y:S02]  /*1680*/  SHF.L.U64.HI R204, R189, 0x1, R204 ;  /* 0x00000001bdcc7819 */ /* 0x000fe400000102cc */
[----:B------:R-:W-:Y:S02]  /*1690*/  SHF.L.U64.HI R205, R188, 0x1, R205 ;  /* 0x00000001bccd7819 */ /* 0x000fe400000102cd */
[----:B------:R-:W-:Y:S02]  /*16a0*/  SHF.L.U64.HI R206, R187, 0x1, R206 ;  /* 0x00000001bbce7819 */ /* 0x000fe400000102ce */
[----:B------:R-:W-:Y:S02]  /*16b0*/  SHF.L.U64.HI R207, R186, 0x1, R207 ;  /* 0x00000001bacf7819 */ /* 0x000fe400000102cf */
[----:B------:R-:W-:-:S02]  /*16c0*/  SHF.L.U64.HI R208, R185, 0x1, R208 ;  /* 0x00000001b9d07819 */ /* 0x000fc400000102d0 */
[----:B------:R-:W-:Y:S02]  /*16d0*/  SHF.L.U64.HI R209, R184, 0x1, R209 ;  /* 0x00000001b8d17819 */ /* 0x000fe400000102d1 */
[----:B------:R-:W-:Y:S02]  /*16e0*/  SHF.L.U64.HI R210, R183, 0x1, R210 ;  /* 0x00000001b7d27819 */ /* 0x000fe400000102d2 */
[----:B------:R-:W-:Y:S02]  /*16f0*/  SHF.L.U64.HI R211, R182, 0x1, R211 ;  /* 0x00000001b6d37819 */ /* 0x000fe400000102d3 */
[----:B------:R-:W-:Y:S02]  /*1700*/  SHF.R.S32.HI R20, RZ, 0x1f, R20 ;  /* 0x0000001fff147819 */ /* 0x000fe40000011414 */
[----:B------:R-:W-:Y:S02]  /*1710*/  SHF.R.S32.HI R13, RZ, 0x1f, R13 ;  /* 0x0000001fff0d7819 */ /* 0x000fe4000001140d */
[----:B------:R-:W-:-:S02]  /*1720*/  SHF.R.S32.HI R10, RZ, 0x1f, R10 ;  /* 0x0000001fff0a7819 */ /* 0x000fc4000001140a */
[----:B------:R-:W-:Y:S02]  /*1730*/  SHF.R.S32.HI R7, RZ, 0x1f, R7 ;  /* 0x0000001fff077819 */ /* 0x000fe40000011407 */
[----:B------:R-:W-:Y:S02]  /*1740*/  SHF.R.S32.HI R4, RZ, 0x1f, R224 ;  /* 0x0000001fff047819 */ /* 0x000fe400000114e0 */
[----:B------:R-:W-:Y:S02]  /*1750*/  SHF.R.S32.HI R3, RZ, 0x1f, R223 ;  /* 0x0000001fff037819 */ /* 0x000fe400000114df */
[----:B------:R-:W-:-:S07]  /*1760*/  SHF.R.S32.HI R0, RZ, 0x1f, R222 ;  /* 0x0000001fff007819 */ /* 0x000fce00000114de */
.L_x_6904:
[----:B------:R-:W-:Y:S01]  /*1770*/  ULDC.64 UR4, c[0x0][0xb20] ;  /* 0x0002c80000047ab9 */ /* 0x000fe20000000a00 */
[----:B0-234-:R-:W0:Y:S01]  /*1780*/  LDC.64 R4, c[0x0][0xb00] ;  /* 0x0002c000ff047b82 */ /* 0x01de220000000a00 */
        /* <DEDUP_REMOVED lines=10> */
[----:B------:R-:W1:Y:S01]  /*1830*/  @P0 LDC.64 R8, c[0x0][0xb20] ;  /* 0x0002c800ff080b82 */ /* 0x000e620000000a00 */
        /* <DEDUP_REMOVED lines=36> */
.L_x_6671:
[----:B------:R-:W-:Y:S02]  /*1a80*/  IMAD.U32 R27, RZ, RZ, UR5 ;  /* 0x00000005ff1b7e24 */ /* 0x000fe4000f8e00ff */
[----:B------:R-:W-:Y:S01]  /*1a90*/  IMAD.U32 R29, RZ, RZ, UR4 ;  /* 0x00000004ff1d7e24 */ /* 0x000fe2000f8e00ff */
[----:B------:R-:W-:Y:S06]  /*1aa0*/  @!P2 BRA `(.L_x_6672) ;  /* 0x000000000010a947 */ /* 0x000fec0003800000 */
[----:B------:R-:W0:Y:S02]  /*1ab0*/  LDC.64 R4, c[0x0][0xb18] ;  /* 0x0002c600ff047b82 */ /* 0x000e240000000a00 */
[----:B0-----:R-:W-:-:S05]  /*1ac0*/  IMAD.WIDE R4, R87, 0x4, R4 ;  /* 0x0000000457047825 */ /* 0x001fca00078e0204 */
[----:B------:R0:W5:Y:S01]  /*1ad0*/  LDG.E R29, desc[UR36][R4.64] ;  /* 0x00000024041d7981 */ /* 0x000162000c1e1900 */
[----:B------:R-:W-:Y:S05]  /*1ae0*/  BRA `(.L_x_6673) ;  /* 0x0000000000107947 */ /* 0x000fea0003800000 */
.L_x_6672:
[----:B------:R-:W-:Y:S05]  /*1af0*/  @!P3 BRA `(.L_x_6673) ;  /* 0x00000000000cb947 */ /* 0x000fea0003800000 */
[----:B------:R-:W2:Y:S04]  /*1b00*/  LDG.E R0, desc[UR36][R4.64] ;  /* 0x0000002404007981 */ /* 0x000ea8000c1e1900 */
[----:B------:R-:W2:Y:S02]  /*1b10*/  LDG.E R29, desc[UR36][R4.64+0x4] ;  /* 0x00000424041d7981 */ /* 0x000ea4000c1e1900 */
[----:B--2---:R-:W-:-:S07]  /*1b20*/  IMAD.IADD R29, R29, 0x1, -R0 ;  /* 0x000000011d1d7824 */ /* 0x004fce00078e0a00 */
.L_x_6673:
        /* <DEDUP_REMOVED lines=47> */
.L_x_6676:
[----:B------:R-:W-:-:S13]  /*1e20*/  ISETP.NE.AND P0, PT, R5, 0x1, PT ;  /* 0x000000010500780c */ /* 0x000fda0003f05270 */
[----:B------:R-:W0:Y:S02]  /*1e30*/  @P0 LDC.64 R6, c[0x0][0xae0] ;  /* 0x0002b800ff060b82 */ /* 0x000e240000000a00 */
[----:B0-----:R-:W-:-:S05]  /*1e40*/  @P0 IMAD.HI.U32 R6, R0, R6, RZ ;  /* 0x0000000600060227 */ /* 0x001fca00078e00ff */
[----:B------:R-:W-:-:S07]  /*1e50*/  @P0 SHF.R.U32.HI R0, RZ, R7, R6 ;  /* 0x00000007ff000219 */ /* 0x000fce0000011606 */
.L_x_6677:
[----:B------:R-:W-:Y:S05]  /*1e60*/  BSYNC B0 ;  /* 0x0000000000007941 */ /* 0x000fea0003800000 */
.L_x_6675:
[----:B------:R-:W-:-:S05]  /*1e70*/  IMAD R3, R0, R5, R5 ;  /* 0x0000000500037224 */ /* 0x000fca00078e0205 */
[----:B------:R-:W-:-:S07]  /*1e80*/  VIMNMX R4, R4, R3, PT ;  /* 0x0000000304047248 */ /* 0x000fce0003fe0100 */
.L_x_6674:
        /* <DEDUP_REMOVED lines=25> */
.L_x_6680:
[----:B------:R-:W-:-:S13]  /*2020*/  ISETP.NE.AND P0, PT, R5, 0x1, PT ;  /* 0x000000010500780c */ /* 0x000fda0003f05270 */
[----:B------:R-:W0:Y:S02]  /*2030*/  @P0 LDC.64 R6, c[0x0][0xae0] ;  /* 0x0002b800ff060b82 */ /* 0x000e240000000a00 */
[----:B0-----:R-:W-:-:S05]  /*2040*/  @P0 IMAD.HI.U32 R6, R0, R6, RZ ;  /* 0x0000000600060227 */ /* 0x001fca00078e00ff */
[----:B------:R-:W-:-:S07]  /*2050*/  @P0 SHF.R.U32.HI R0, RZ, R7, R6 ;  /* 0x00000007ff000219 */ /* 0x000fce0000011606 */
.L_x_6681:
[----:B------:R-:W-:Y:S05]  /*2060*/  BSYNC B0 ;  /* 0x0000000000007941 */ /* 0x000fea0003800000 */
.L_x_6679:
[----:B------:R-:W-:-:S05]  /*2070*/  IMAD R0, R0, R5, RZ ;  /* 0x0000000500007224 */ /* 0x000fca00078e02ff */
[----:B------:R-:W-:-:S07]  /*2080*/  VIMNMX R3, R3, R0, !PT ;  /* 0x0000000003037248 */ /* 0x000fce0007fe0100 */
.L_x_6678:
[----:B------:R-:W-:Y:S01]  /*2090*/  SHF.R.S32.HI R0, RZ, 0x1f, R3 ;  /* 0x0000001fff007819 */ /* 0x000fe20000011403 */
[----:B------:R-:W-:Y:S01]  /*20a0*/  BSSY B0, `(.L_x_6682) ;  /* 0x0000028000007945 */ /* 0x000fe20003800000 */
[----:B------:R-:W-:Y:S02]  /*20b0*/  LOP3.LUT R220, R213, 0xff, RZ, 0xc0, !PT ;  /* 0x000000ffd5dc7812 */ /* 0x000fe400078ec0ff */
[----:B------:R-:W-:Y:S01]  /*20c0*/  LEA.HI R0, R0, R3, RZ, 0x6 ;  /* 0x0000000300007211 */ /* 0x000fe200078f30ff */
[----:B------:R-:W-:Y:S01]  /*20d0*/  IMAD.MOV.U32 R3, RZ, RZ, RZ ;  /* 0x000000ffff037224 */ /* 0x000fe200078e00ff */
        /* <DEDUP_REMOVED lines=36> */
.L_x_6683:
[----:B------:R-:W-:Y:S05]  /*2320*/  BSYNC B0 ;  /* 0x0000000000007941 */ /* 0x000fea0003800000 */
.L_x_6682:
[----:B------:R-:W-:-:S05]  /*2330*/  IMAD R0, R220, R3, R9 ;  /* 0x00000003dc007224 */ /* 0x000fca00078e0209 */
        /* <DEDUP_REMOVED lines=35> */
.L_x_6686:
[----:B------:R-:W-:Y:S05]  /*2570*/  BSYNC B6 ;  /* 0x0000000000067941 */ /* 0x000fea0003800000 */
.L_x_6685:
        /* <DEDUP_REMOVED lines=20> */
.L_x_6688:
[----:B------:R-:W-:Y:S05]  /*26c0*/  BSYNC B6 ;  /* 0x0000000000067941 */ /* 0x000fea0003800000 */
.L_x_6687:
[----:B------:R-:W-:Y:S01]  /*26d0*/  ULDC.64 UR4, c[0x0][0xaf0] ;  /* 0x0002bc0000047ab9 */ /* 0x000fe20000000a00 */
[----:B------:R-:W-:Y:S01]  /*26e0*/  IMAD.MOV.U32 R39, RZ, RZ, R87 ;  /* 0x000000ffff277224 */ /* 0x000fe200078e0057 */
[----:B------:R-:W-:Y:S01]  /*26f0*/  ISETP.NE.U32.AND P0, PT, RZ, UR4, PT ;  /* 0x00000004ff007c0c */ /* 0x000fe2000bf05070 */
[----:B------:R-:W2:Y:S01]  /*2700*/  LDL R20, [R1+0x448] ;  /* 0x0004480001147983 */ /* 0x000ea20000100800 */
[----:B------:R-:W0:Y:S02]  /*2710*/  LDC R3, c[0x0][0x3f4] ;  /* 0x0000fd00ff037b82 */ /* 0x000e240000000800 */
[----:B------:R-:W-:-:S13]  /*2720*/  ISETP.NE.AND.EX P0, PT, RZ, UR5, PT, P0 ;  /* 0x00000005ff007c0c */ /* 0x000fda000bf05300 */
[----:B------:R-:W1:Y:S02]  /*2730*/  @P0 LDC.64 R4, c[0x0][0xaf0] ;  /* 0x0002bc00ff040b82 */ /* 0x000e640000000a00 */
[----:B-1----:R-:W-:-:S05]  /*2740*/  @P0 IMAD.WIDE R4, R87, 0x4, R4 ;  /* 0x0000000457040825 */ /* 0x002fca00078e0204 */
[----:B------:R-:W3:Y:S01]  /*2750*/  @P0 LDG.E R39, desc[UR36][R4.64] ;  /* 0x0000002404270981 */ /* 0x000ee2000c1e1900 */
[----:B0-----:R-:W-:Y:S01]  /*2760*/  ISETP.GE.AND P1, PT, R16, R3, PT ;  /* 0x000000031000720c */ /* 0x001fe20003f26270 */
[----:B------:R-:W-:-:S03]  /*2770*/  IMAD.IADD R38, R38, 0x1, R29 ;  /* 0x0000000126267824 */ /* 0x000fc600078e021d */
[----:B------:R-:W-:-:S05]  /*2780*/  SEL R3, R3, RZ, P1 ;  /* 0x000000ff03037207 */ /* 0x000fca0000800000 */
[----:B------:R-:W-:-:S05]  /*2790*/  IMAD.IADD R3, R16, 0x1, R3 ;  /* 0x0000000110037824 */ /* 0x000fca00078e0203 */
[----:B------:R-:W-:-:S04]  /*27a0*/  SHF.R.S32.HI R0, RZ, 0x1f, R3 ;  /* 0x0000001fff007819 */ /* 0x000fc80000011403 */
[----:B------:R-:W-:-:S04]  /*27b0*/  LEA.HI R0, R0, R3, RZ, 0x3 ;  /* 0x0000000300007211 */ /* 0x000fc800078f18ff */
[----:B------:R-:W-:Y:S01]  /*27c0*/  SHF.R.S32.HI R0, RZ, 0x3, R0 ;  /* 0x00000003ff007819 */ /* 0x000fe20000011400 */
[----:B--2---:R-:W-:Y:S01]  /*27d0*/  IMAD R34, R20, 0x40, R18 ;  /* 0x0000004014227824 */ /* 0x004fe200078e0212 */
[----:B---3--:R-:W-:-:S07]  /*27e0*/  SHF.R.S32.HI R3, RZ, 0x1f, R39 ;  /* 0x0000001fff037819 */ /* 0x008fce0000011427 */
.L_x_6721:
        /* <DEDUP_REMOVED lines=21> */
[----:B--2---:R-:W-:Y:S01]  /*2940*/  @!P0 LEA R4, P2, R6, R4, 0x2 ;  /* 0x0000000406048211 */ /* 0x004fe200078410ff */
[----:B------:R-:W-:-:S03]  /*2950*/  IMAD.SHL.U32 R55, R159, 0x40, RZ ;  /* 0x000000409f377824 */ /* 0x000fc600078e00ff */
[----:B------:R-:W-:Y:S02]  /*2960*/  @!P0 LEA.HI.X R5, R6, R5, R7, 0x2, P2 ;  /* 0x0000000506058211 */ /* 0x000fe400010f1407 */
[----:B------:R-:W-:Y:S01]  /*2970*/  LOP3.LUT R55, R55, 0x1c0, RZ, 0xc0, !PT ;  /* 0x000001c037377812 */ /* 0x000fe200078ec0ff */
[----:B------:R-:W-:Y:S02]  /*2980*/  IMAD.SHL.U32 R50, R167, 0x200, RZ ;  /* 0x00000200a7327824 */ /* 0x000fe400078e00ff */
[----:B-----5:R0:W5:Y:S01]  /*2990*/  @!P0 LDG.E R41, desc[UR36][R4.64] ;  /* 0x0000002404298981 */ /* 0x020162000c1e1900 */
[----:B-1----:R-:W-:Y:S01]  /*29a0*/  ISETP.GE.AND P0, PT, R37, 0x1, PT ;  /* 0x000000012500780c */ /* 0x002fe20003f06270 */
[----:B------:R-:W-:Y:S01]  /*29b0*/  IMAD.SHL.U32 R36, R156, 0x1000, RZ ;  /* 0x000010009c247824 */ /* 0x000fe200078e00ff */
[----:B------:R-:W-:Y:S01]  /*29c0*/  LOP3.LUT R42, R55, 0x18, R16, 0xf8, !PT ;  /* 0x00000018372a7812 */ /* 0x000fe200078ef810 */
[----:B------:R-:W-:Y:S01]  /*29d0*/  IMAD.MOV R6, RZ, RZ, -R8 ;  /* 0x000000ffff067224 */ /* 0x000fe200078e0a08 */
[----:B------:R-:W-:Y:S01]  /*29e0*/  SHF.R.U32.HI R53, RZ, 0x3, R55 ;  /* 0x00000003ff357819 */ /* 0x000fe20000011637 */
[----:B------:R-:W-:Y:S05]  /*29f0*/  YIELD ;  /* 0x0000000000007946 */ /* 0x000fea0003800000 */
[----:B------:R-:W-:Y:S01]  /*2a00*/  LOP3.LUT R42, R50, R42, R53, 0xf6, !PT ;  /* 0x0000002a322a7212 */ /* 0x000fe200078ef635 */
[----:B------:R-:W-:Y:S01]  /*2a10*/  BSSY B0, `(.L_x_6689) ;  /* 0x00001d0000007945 */ /* 0x000fe20003800000 */
[----:B------:R-:W-:Y:S01]  /*2a20*/  IMAD R43, R43, R6, R12 ;  /* 0x000000062b2b7224 */ /* 0x000fe200078e020c */
[----:B------:R-:W-:-:S02]  /*2a30*/  ISETP.GT.AND P2, PT, R33, R32, PT ;  /* 0x000000202100720c */ /* 0x000fc40003f44270 */
[----:B0-----:R-:W-:-:S04]  /*2a40*/  IMAD.IADD R5, R42, 0x1, R36 ;  /* 0x000000012a057824 */ /* 0x001fc800078e0224 */
[----:B------:R-:W-:Y:S01]  /*2a50*/  IMAD R48, R5, 0x2, R2 ;  /* 0x0000000205307824 */ /* 0x000fe200078e0202 */
[----:B------:R-:W-:Y:S06]  /*2a60*/  @!P0 BRA `(.L_x_6690) ;  /* 0x0000001800548947 */ /* 0x000fec0003800000 */
[----:B------:R-:W-:Y:S01]  /*2a70*/  SHF.R.S32.HI R44, RZ, 0x1f, R43 ;  /* 0x0000001fff2c7819 */ /* 0x000fe2000001142b */
[----:B------:R-:W-:Y:S01]  /*2a80*/  ULDC.64 UR4, c[0x0][0x300] ;  /* 0x0000c00000047ab9 */ /* 0x000fe20000000a00 */
[----:B-----5:R-:W-:Y:S01]  /*2a90*/  SHF.R.S32.HI R45, RZ, 0x1f, R41 ;  /* 0x0000001fff2d7819 */ /* 0x020fe20000011429 */
[----:B------:R-:W-:Y:S01]  /*2aa0*/  IMAD.WIDE.U32 R6, R43, UR4, RZ ;  /* 0x000000042b067c25 */ /* 0x000fe2000f8e00ff */
[----:B------:R-:W-:Y:S01]  /*2ab0*/  SHF.R.S32.HI R11, RZ, 0x1f, R33 ;  /* 0x0000001fff0b7819 */ /* 0x000fe20000011421 */
[----:B------:R-:W-:Y:S02]  /*2ac0*/  ULDC.U8 UR6, c[0x0][0x410] ;  /* 0x0001040000067ab9 */ /* 0x000fe40000000000 */
[----:B------:R-:W-:Y:S01]  /*2ad0*/  IMAD R4, R44, UR4, RZ ;  /* 0x000000042c047c24 */ /* 0x000fe2000f8e02ff */
[----:B------:R-:W-:-:S03]  /*2ae0*/  ISETP.NE.AND P0, PT, RZ, UR6, PT ;  /* 0x00000006ff007c0c */ /* 0x000fc6000bf05270 */
[----:B------:R-:W-:Y:S01]  /*2af0*/  IMAD R9, R43, UR5, R4 ;  /* 0x000000052b097c24 */ /* 0x000fe2000f8e0204 */
[----:B------:R-:W-:Y:S01]  /*2b00*/  ULDC.64 UR4, c[0x0][0x310] ;  /* 0x0000c40000047ab9 */ /* 0x000fe20000000a00 */
[----:B------:R-:W0:Y:S01]  /*2b10*/  LDC.64 R4, c[0x0][0x3f8] ;  /* 0x0000fe00ff047b82 */ /* 0x000e220000000a00 */
        /* <DEDUP_REMOVED lines=8> */
[----:B------:R-:W-:Y:S02]  /*2ba0*/  ULDC.64 UR4, c[0x0][0x2e8] ;  /* 0x0000ba0000047ab9 */ /* 0x000fe40000000a00 */
[C---:B------:R-:W-:Y:S01]  /*2bb0*/  LEA R47, P3, R6.reuse, UR4, 0x1 ;  /* 0x00000004062f7c11 */ /* 0x040fe2000f8608ff */
[-C--:B0-----:R-:W-:Y:S02]  /*2bc0*/  IMAD R10, R11, R4.reuse, RZ ;  /* 0x000000040b0a7224 */ /* 0x081fe400078e02ff */
[----:B------:R-:W-:Y:S01]  /*2bd0*/  IMAD.WIDE.U32 R8, R33, R4, RZ ;  /* 0x0000000421087225 */ /* 0x000fe200078e00ff */
[----:B------:R-:W-:-:S03]  /*2be0*/  LEA.HI.X R49, R6, UR5, R49, 0x1, P3 ;  /* 0x0000000506317c11 */ /* 0x000fc600098f0c31 */
[----:B------:R-:W-:Y:S02]  /*2bf0*/  IMAD R7, R33, R5, R10 ;  /* 0x0000000521077224 */ /* 0x000fe400078e020a */
[----:B------:R-:W-:Y:S02]  /*2c00*/  IMAD.SHL.U32 R59, R8, 0x40, RZ ;  /* 0x00000040083b7824 */ /* 0x000fe400078e00ff */
[----:B------:R-:W-:-:S05]  /*2c10*/  IMAD.IADD R7, R9, 0x1, R7 ;  /* 0x0000000109077824 */ /* 0x000fca00078e0207 */
[----:B------:R-:W-:Y:S01]  /*2c20*/  SHF.L.U64.HI R57, R8, 0x6, R7 ;  /* 0x0000000608397819 */ /* 0x000fe20000010207 */
[----:B------:R-:W-:Y:S06]  /*2c30*/  @!P0 BRA `(.L_x_6691) ;  /* 0x0000000800f88947 */ /* 0x000fec0003800000 */
[----:B------:R-:W0:Y:S01]  /*2c40*/  LDC.64 R6, c[0x0][0x408] ;  /* 0x00010200ff067b82 */ /* 0x000e220000000a00 */
[----:B------:R-:W-:Y:S01]  /*2c50*/  IMAD R46, R33, -0x40, R27 ;  /* 0xffffffc0212e7824 */ /* 0x000fe200078e021b */
[----:B------:R-:W-:Y:S01]  /*2c60*/  BSSY B1, `(.L_x_6692) ;  /* 0x0000031000017945 */ /* 0x000fe20003800000 */
[----:B------:R-:W-:Y:S02]  /*2c70*/  CS2R R8, SRZ ;  /* 0x0000000000087805 */ /* 0x000fe4000001ff00 */
[----:B------:R-:W-:Y:S02]  /*2c80*/  CS2R R28, SRZ ;  /* 0x00000000001c7805 */ /* 0x000fe4000001ff00 */
[----:B------:R-:W-:Y:S02]  /*2c90*/  CS2R R20, SRZ ;  /* 0x0000000000147805 */ /* 0x000fe4000001ff00 */
[----:B------:R-:W-:Y:S02]  /*2ca0*/  VIMNMX R46, R46, 0x40, PT ;  /* 0x000000402e2e7848 */ /* 0x000fe40003fe0100 */
[----:B------:R-:W-:-:S02]  /*2cb0*/  CS2R R30, SRZ ;  /* 0x00000000001e7805 */ /* 0x000fc4000001ff00 */
[----:B------:R-:W-:Y:S01]  /*2cc0*/  ISETP.GE.AND P0, PT, R18, R46, PT ;  /* 0x0000002e1200720c */ /* 0x000fe20003f06270 */
[----:B0-----:R-:W-:-:S04]  /*2cd0*/  IMAD R10, R11, R6, RZ ;  /* 0x000000060b0a7224 */ /* 0x001fc800078e02ff */
[----:B------:R-:W-:-:S08]  /*2ce0*/  IMAD R15, R33, R7, R10 ;  /* 0x00000007210f7224 */ /* 0x000fd000078e020a */
[----:B------:R-:W-:Y:S05]  /*2cf0*/  @P0 BRA `(.L_x_6693) ;  /* 0x00000000009c0947 */ /* 0x000fea0003800000 */
[----:B------:R-:W-:Y:S01]  /*2d00*/  SHF.R.S32.HI R9, RZ, 0x1f, R18 ;  /* 0x0000001fff097819 */ /* 0x000fe20000011412 */
[----:B------:R-:W-:Y:S01]  /*2d10*/  ULDC.64 UR4, c[0x0][0x3e8] ;  /* 0x0000fa0000047ab9 */ /* 0x000fe20000000a00 */
[----:B------:R-:W-:Y:S01]  /*2d20*/  SHF.R.S32.HI R23, RZ, 0x1f, R22 ;  /* 0x0000001fff177819 */ /* 0x000fe20000011416 */
[----:B------:R-:W-:Y:S01]  /*2d30*/  ULDC.64 UR6, c[0x0][0x400] ;  /* 0x0001000000067ab9 */ /* 0x000fe20000000a00 */
[----:B------:R-:W-:Y:S01]  /*2d40*/  SHF.R.S32.HI R13, RZ, 0x1f, R35 ;  /* 0x0000001fff0d7819 */ /* 0x000fe20000011423 */
[C---:B------:R-:W-:Y:S01]  /*2d50*/  IMAD R8, R9.reuse, R6, RZ ;  /* 0x0000000609087224 */ /* 0x040fe200078e02ff */
[-C--:B------:R-:W-:Y:S01]  /*2d60*/  ISETP.GE.AND P3, PT, R22, R37.reuse, PT ;  /* 0x000000251600720c */ /* 0x080fe20003f66270 */
[----:B------:R-:W-:Y:S01]  /*2d70*/  IMAD R10, R9, R4, RZ ;  /* 0x00000004090a7224 */ /* 0x000fe200078e02ff */
[----:B------:R-:W-:Y:S01]  /*2d80*/  ISETP.GE.AND P5, PT, R165, R37, PT ;  /* 0x00000025a500720c */ /* 0x000fe20003fa6270 */
[C---:B------:R-:W-:Y:S02]  /*2d90*/  IMAD R51, R18.reuse, R7, R8 ;  /* 0x0000000712337224 */ /* 0x040fe400078e0208 */
[----:B------:R-:W-:-:S04]  /*2da0*/  IMAD.WIDE.U32 R8, R18, R6, R22 ;  /* 0x0000000612087225 */ /* 0x000fc800078e0016 */
[----:B------:R-:W-:Y:S02]  /*2db0*/  IMAD R12, R13, R6, RZ ;  /* 0x000000060d0c7224 */ /* 0x000fe400078e02ff */
[C---:B------:R-:W-:Y:S02]  /*2dc0*/  IMAD R21, R18.reuse, R5, R10 ;  /* 0x0000000512157224 */ /* 0x040fe400078e020a */
[----:B------:R-:W-:Y:S02]  /*2dd0*/  IMAD.IADD R9, R9, 0x1, R51 ;  /* 0x0000000109097824 */ /* 0x000fe400078e0233 */
[----:B------:R-:W-:-:S04]  /*2de0*/  IMAD.WIDE.U32 R10, R18, R4, R22 ;  /* 0x00000004120a7225 */ /* 0x000fc800078e0016 */
[----:B------:R-:W-:Y:S02]  /*2df0*/  IMAD R51, R35, R7, R12 ;  /* 0x0000000723337224 */ /* 0x000fe400078e020c */
[----:B------:R-:W-:Y:S02]  /*2e00*/  IMAD R14, R13, R4, RZ ;  /* 0x000000040d0e7224 */ /* 0x000fe400078e02ff */
[----:B------:R-:W-:-:S04]  /*2e10*/  IMAD.WIDE.U32 R8, R35, R6, R8 ;  /* 0x0000000623087225 */ /* 0x000fc800078e0008 */
[----:B------:R-:W-:-:S04]  /*2e20*/  IMAD.WIDE.U32 R12, R33, R6, RZ ;  /* 0x00000006210c7225 */ /* 0x000fc800078e00ff */
[----:B------:R-:W-:Y:S01]  /*2e30*/  IMAD.IADD R7, R11, 0x1, R21 ;  /* 0x000000010b077824 */ /* 0x000fe200078e0215 */
[----:B------:R-:W-:Y:S01]  /*2e40*/  CS2R R20, SRZ ;  /* 0x0000000000147805 */ /* 0x000fe2000001ff00 */
[----:B------:R-:W-:Y:S01]  /*2e50*/  IMAD.MOV.U32 R6, RZ, RZ, R10 ;  /* 0x000000ffff067224 */ /* 0x000fe200078e000a */
[----:B------:R-:W-:Y:S01]  /*2e60*/  LEA R10, P4, R12, R8, 0x6 ;  /* 0x000000080c0a7211 */ /* 0x000fe200078830ff */
[C---:B------:R-:W-:Y:S02]  /*2e70*/  IMAD R11, R35.reuse, R5, R14 ;  /* 0x00000005230b7224 */ /* 0x040fe400078e020e */
[----:B------:R-:W-:-:S04]  /*2e80*/  IMAD.WIDE.U32 R6, R35, R4, R6 ;  /* 0x0000000423067225 */ /* 0x000fc800078e0006 */
[----:B------:R-:W-:Y:S01]  /*2e90*/  IMAD.IADD R5, R9, 0x1, R51 ;  /* 0x0000000109057824 */ /* 0x000fe200078e0233 */
[----:B------:R-:W-:Y:S01]  /*2ea0*/  IADD3 R8, P6, R59, R6, RZ ;  /* 0x000000063b087210 */ /* 0x000fe20007fde0ff */
[----:B------:R-:W-:-:S03]  /*2eb0*/  IMAD.IADD R13, R13, 0x1, R15 ;  /* 0x000000010d0d7824 */ /* 0x000fc600078e020f */
[----:B------:R-:W-:Y:S02]  /*2ec0*/  IADD3.X R7, R57, R7, R11, P6, !PT ;  /* 0x0000000739077210 */ /* 0x000fe400037fe40b */
[----:B------:R-:W-:Y:S02]  /*2ed0*/  LEA R4, P6, R8, UR4, 0x1 ;  /* 0x0000000408047c11 */ /* 0x000fe4000f8c08ff */
[----:B------:R-:W-:Y:S02]  /*2ee0*/  LEA.HI.X R13, R12, R5, R13, 0x6, P4 ;  /* 0x000000050c0d7211 */ /* 0x000fe400020f340d */
[----:B------:R-:W-:Y:S02]  /*2ef0*/  LEA R6, P4, R10, UR6, 0x1 ;  /* 0x000000060a067c11 */ /* 0x000fe4000f8808ff */
[----:B------:R-:W-:Y:S02]  /*2f00*/  LEA.HI.X R5, R8, UR5, R7, 0x1, P6 ;  /* 0x0000000508057c11 */ /* 0x000fe4000b0f0c07 */
[----:B------:R-:W-:-:S02]  /*2f10*/  CS2R R8, SRZ ;  /* 0x0000000000087805 */ /* 0x000fc4000001ff00 */
[----:B------:R-:W-:Y:S01]  /*2f20*/  LEA.HI.X R7, R10, UR7, R13, 0x1, P4 ;  /* 0x000000070a077c11 */ /* 0x000fe2000a0f0c0d */
[----:B------:R0:W5:Y:S04]  /*2f30*/  @!P3 LDG.E.64 R28, desc[UR36][R4.64] ;  /* 0x00000024041cb981 */ /* 0x000168000c1e1b00 */
[----:B------:R0:W5:Y:S04]  /*2f40*/  @!P5 LDG.E.64 R8, desc[UR36][R4.64+0x20] ;  /* 0x000020240408d981 */ /* 0x000168000c1e1b00 */
[----:B------:R0:W5:Y:S04]  /*2f50*/  @!P3 LDG.E.64 R30, desc[UR36][R6.64] ;  /* 0x00000024061eb981 */ /* 0x000168000c1e1b00 */
[----:B------:R0:W5:Y:S02]  /*2f60*/  @!P5 LDG.E.64 R20, desc[UR36][R6.64+0x20] ;  /* 0x000020240614d981 */ /* 0x000164000c1e1b00 */
.L_x_6693:
[----:B------:R-:W-:Y:S05]  /*2f70*/  BSYNC B1 ;  /* 0x0000000000017941 */ /* 0x000fea0003800000 */
.L_x_6692:
[----:B------:R-:W-:Y:S01]  /*2f80*/  UISETP.NE.AND UP0, UPT, UR38, URZ, UPT ;  /* 0x0000003f2600728c */ /* 0x000fe2000bf05270 */
        /* <DEDUP_REMOVED lines=13> */
[----:B------:R-:W-:Y:S06]  /*3060*/  @P3 BRA `(.L_x_6694) ;  /* 0x0000000000043947 */ /* 0x000fec0003800000 */
[----:B------:R-:W-:Y:S01]  /*3070*/  BPT.TRAP 0x1 ;  /* 0x000000040000795c */ /* 0x000fe20000300000 */
.L_x_6694:
[----:B------:R-:W-:Y:S01]  /*3080*/  IMAD R40, R156, 0x8, R2 ;  /* 0x000000089c287824 */ /* 0x000fe200078e0202 */
[----:B------:R-:W-:Y:S01]  /*3090*/  SHF.L.U32 R51, R158, 0x1f, RZ ;  /* 0x0000001f9e337819 */ /* 0x000fe200000006ff */
[----:B------:R-:W-:Y:S03]  /*30a0*/  BSSY B1, `(.L_x_6695) ;  /* 0x0000003000017945 */ /* 0x000fe60003800000 */
[----:B------:R-:W0:Y:S02]  /*30b0*/  SYNCS.PHASECHK.TRANS64.TRYWAIT P4, [R40+URZ+0x38890], R51 ;  /* 0x03889033280075a7 */ /* 0x000e24000808017f */
[----:B0-----:R-:W-:Y:S05]  /*30c0*/  @!P4 BRA `(.L_x_6696) ;  /* 0x000003540024c947 */ /* 0x001fea0003800000 */
.L_x_7059:
[----:B------:R-:W-:Y:S05]  /*30d0*/  BSYNC B1 ;  /* 0x0000000000017941 */ /* 0x000fea0003800000 */
.L_x_6695:
[----:B------:R-:W-:-:S03]  /*30e0*/  UMOV UR4, 0xffffffff ;  /* 0xffffffff00047882 */ /* 0x000fc60000000000 */
[----:B------:R-:W-:Y:S05]  /*30f0*/  BRA.DIV UR4, `(.L_x_6697) ;  /* 0x00000356042c7947 */ /* 0x000fea000b800000 */
[----:B------:R-:W1:Y:S04]  /*3100*/  SHFL.IDX PT, R49, R49, RZ, 0x1c1f ;  /* 0x001c1fff31317589 */ /* 0x000e6800000e0000 */
[----:B------:R2:W3:Y:S02]  /*3110*/  SHFL.IDX PT, R14, R47, RZ, 0x1c1f ;  /* 0x001c1fff2f0e7589 */ /* 0x0004e400000e0000 */
.L_x_7063:
[----:B------:R-:W-:Y:S05]  /*3120*/  @P0 BRA `(.L_x_6698) ;  /* 0x0000001400780947 */ /* 0x000fea0003800000 */
[----:B------:R-:W4:Y:S01]  /*3130*/  LDC R52, c[0x0][0x2f4] ;  /* 0x0000bd00ff347b82 */ /* 0x000f220000000800 */
[----:B------:R-:W-:Y:S01]  /*3140*/  BSSY B1, `(.L_x_6699) ;  /* 0x0000034000017945 */ /* 0x000fe20003800000 */
[----:B----4-:R-:W-:-:S13]  /*3150*/  ISETP.GE.AND P0, PT, R16, R52, PT ;  /* 0x000000341000720c */ /* 0x010fda0003f06270 */
[----:B------:R-:W-:Y:S05]  /*3160*/  @P0 BRA `(.L_x_6700) ;  /* 0x0000000000c40947 */ /* 0x000fea0003800000 */
[----:B------:R4:W0:Y:S01]  /*3170*/  LDS.128 R4, [R48+0x22400] ;  /* 0x0224000030047984 */ /* 0x0008220000000c00 */
[----:B------:R-:W-:Y:S01]  /*3180*/  ISETP.GE.AND P4, PT, R22, R37, PT ;  /* 0x000000251600720c */ /* 0x000fe20003f86270 */
[----:B------:R-:W-:Y:S01]  /*3190*/  BSSY B2, `(.L_x_6701) ;  /* 0x000002d000027945 */ /* 0x000fe20003800000 */
[----:B---3--:R-:W-:-:S04]  /*31a0*/  LEA R10, P0, R16, R14, 0x1 ;  /* 0x0000000e100a7211 */ /* 0x008fc800078008ff */
[----:B-1----:R-:W-:-:S07]  /*31b0*/  LEA.HI.X R11, R16, R49, R17, 0x1, P0 ;  /* 0x00000031100b7211 */ /* 0x002fce00000f0c11 */
[----:B----4-:R-:W-:Y:S05]  /*31c0*/  @P4 BRA `(.L_x_6702) ;  /* 0x0000000000a44947 */ /* 0x010fea0003800000 */
[--C-:B------:R-:W-:Y:S01]  /*31d0*/  SHF.R.U64 R15, R28, 0x10, R29.reuse ;  /* 0x000000101c0f7819 */ /* 0x100fe2000000121d */
[----:B0-----:R-:W-:Y:S01]  /*31e0*/  IMAD.MOV.U32 R12, RZ, RZ, R6 ;  /* 0x000000ffff0c7224 */ /* 0x001fe200078e0006 */
[----:B------:R-:W-:Y:S01]  /*31f0*/  SHF.R.U32.HI R28, RZ, 0x10, R29 ;  /* 0x00000010ff1c7819 */ /* 0x000fe2000001161d */
[--C-:B------:R-:W-:Y:S01]  /*3200*/  HADD2.F32 R6, -RZ, R5.reuse.H1_H1 ;  /* 0x30000005ff067230 */ /* 0x100fe20000004100 */
[--C-:B------:R-:W-:Y:S01]  /*3210*/  SHF.R.U64 R29, R30, 0x10, R31.reuse ;  /* 0x000000101e1d7819 */ /* 0x100fe2000000121f */
[----:B------:R-:W-:Y:S01]  /*3220*/  HADD2.F32 R5, -RZ, R5.H0_H0 ;  /* 0x20000005ff057230 */ /* 0x000fe20000004100 */
[----:B------:R-:W-:Y:S01]  /*3230*/  SHF.R.U32.HI R30, RZ, 0x10, R31 ;  /* 0x00000010ff1e7819 */ /* 0x000fe2000001161f */
[----:B------:R-:W-:Y:S02]  /*3240*/  HADD2.F32 R15, -RZ, R15.H0_H0 ;  /* 0x2000000fff0f7230 */ /* 0x000fe40000004100 */
[----:B------:R-:W-:Y:S02]  /*3250*/  HADD2.F32 R29, -RZ, R29.H0_H0 ;  /* 0x2000001dff1d7230 */ /* 0x000fe40000004100 */
[----:B------:R-:W-:-:S02]  /*3260*/  HADD2.F32 R30, -RZ, R30.H0_H0 ;  /* 0x2000001eff1e7230 */ /* 0x000fc40000004100 */
[--C-:B------:R-:W-:Y:S02]  /*3270*/  HADD2.F32 R13, -RZ, R7.reuse.H1_H1 ;  /* 0x30000007ff0d7230 */ /* 0x100fe40000004100 */
[CC--:B------:R-:W-:Y:S01]  /*3280*/  FMUL.FTZ R48, R6.reuse, R29.reuse ;  /* 0x0000001d06307220 */ /* 0x0c0fe20000410000 */
[----:B------:R-:W-:Y:S02]  /*3290*/  HADD2.F32 R7, -RZ, R7.H0_H0 ;  /* 0x20000007ff077230 */ /* 0x000fe40000004100 */
[C---:B------:R-:W-:Y:S01]  /*32a0*/  FMUL.FTZ R29, R5.reuse, R29 ;  /* 0x0000001d051d7220 */ /* 0x040fe20000410000 */
[----:B------:R-:W-:Y:S02]  /*32b0*/  HADD2.F32 R28, -RZ, R28.H0_H0 ;  /* 0x2000001cff1c7230 */ /* 0x000fe40000004100 */
[-C--:B------:R-:W-:Y:S01]  /*32c0*/  FFMA.FTZ R48, R5, R15.reuse, -R48 ;  /* 0x0000000f05307223 */ /* 0x080fe20000010830 */
[----:B------:R-:W-:Y:S01]  /*32d0*/  FMUL.FTZ R50, R13, R30 ;  /* 0x0000001e0d327220 */ /* 0x000fe20000410000 */
[----:B--2---:R-:W-:Y:S01]  /*32e0*/  FFMA.FTZ R47, R6, R15, R29 ;  /* 0x0000000f062f7223 */ /* 0x004fe2000001001d */
[----:B------:R-:W-:-:S02]  /*32f0*/  HADD2.F32 R5, -RZ, R4.H1_H1 ;  /* 0x30000004ff057230 */ /* 0x000fc40000004100 */
[C---:B------:R-:W-:Y:S01]  /*3300*/  FMUL.FTZ R30, R7.reuse, R30 ;  /* 0x0000001e071e7220 */ /* 0x040fe20000410000 */
[--C-:B------:R-:W-:Y:S02]  /*3310*/  HADD2.F32 R15, -RZ, R57.reuse.H0_H0 ;  /* 0x20000039ff0f7230 */ /* 0x100fe40000004100 */
[-C--:B------:R-:W-:Y:S01]  /*3320*/  FFMA.FTZ R50, R7, R28.reuse, -R50 ;  /* 0x0000001c07327223 */ /* 0x080fe20000010832 */
[----:B------:R-:W-:Y:S02]  /*3330*/  HADD2.F32 R4, -RZ, R4.H0_H0 ;  /* 0x20000004ff047230 */ /* 0x000fe40000004100 */
[----:B------:R-:W-:Y:S01]  /*3340*/  FFMA.FTZ R53, R13, R28, R30 ;  /* 0x0000001c0d357223 */ /* 0x000fe2000001001e */
[----:B------:R-:W-:Y:S02]  /*3350*/  HADD2.F32 R29, -RZ, R57.H1_H1 ;  /* 0x30000039ff1d7230 */ /* 0x000fe40000004100 */
[----:B------:R-:W-:Y:S01]  /*3360*/  FMUL.FTZ R31, R5, R15 ;  /* 0x0000000f051f7220 */ /* 0x000fe20000410000 */
[----:B------:R-:W-:-:S02]  /*3370*/  HADD2.F32 R6, -RZ, R12.H1_H1 ;  /* 0x3000000cff067230 */ /* 0x000fc40000004100 */
        /* <DEDUP_REMOVED lines=14> */
.L_x_6702:
[----:B------:R-:W-:Y:S05]  /*3460*/  BSYNC B2 ;  /* 0x0000000000027941 */ /* 0x000fea0003800000 */
.L_x_6701:
[----:B0-----:R4:W-:Y:S02]  /*3470*/  ST.E.128 desc[UR36][R10.64], R4 ;  /* 0x000000040a007985 */ /* 0x0019e4000c101d24 */
.L_x_6700:
[----:B------:R-:W-:Y:S05]  /*3480*/  BSYNC B1 ;  /* 0x0000000000017941 */ /* 0x000fea0003800000 */
.L_x_6699:
[----:B------:R-:W-:-:S13]  /*3490*/  ISETP.GE.AND P0, PT, R19, R52, PT ;  /* 0x000000341300720c */ /* 0x000fda0003f06270 */
[----:B------:R-:W-:Y:S05]  /*34a0*/  @P0 BRA `(.L_x_6698) ;  /* 0x0000001000980947 */ /* 0x000fea0003800000 */
[----:B----4-:R-:W-:Y:S01]  /*34b0*/  IMAD.MOV.U32 R5, RZ, RZ, 0x20 ;  /* 0x00000020ff057424 */ /* 0x010fe200078e00ff */
[----:B------:R-:W-:Y:S01]  /*34c0*/  LOP3.LUT P0, RZ, R159, 0x4, RZ, 0xc0, !PT ;  /* 0x000000049fff7812 */ /* 0x000fe2000780c0ff */
[----:B------:R-:W-:Y:S01]  /*34d0*/  BSSY B1, `(.L_x_6703) ;  /* 0x0000032000017945 */ /* 0x000fe20003800000 */
[----:B------:R-:W-:Y:S02]  /*34e0*/  ISETP.GE.AND P4, PT, R165, R37, PT ;  /* 0x00000025a500720c */ /* 0x000fe40003f86270 */
[----:B------:R-:W-:Y:S02]  /*34f0*/  SEL R5, R5, 0xffffffe0, !P0 ;  /* 0xffffffe005057807 */ /* 0x000fe40004000000 */
[----:B---3--:R-:W-:Y:S02]  /*3500*/  LEA R10, P0, R19, R14, 0x1 ;  /* 0x0000000e130a7211 */ /* 0x008fe400078008ff */
[----:B------:R-:W-:Y:S02]  /*3510*/  IADD3 R5, R5, R42, R36 ;  /* 0x0000002a05057210 */ /* 0x000fe40007ffe024 */
[----:B-1----:R-:W-:-:S03]  /*3520*/  LEA.HI.X R11, R19, R49, R164, 0x1, P0 ;  /* 0x00000031130b7211 */ /* 0x002fc600000f0ca4 */
[----:B------:R-:W-:-:S06]  /*3530*/  IMAD R4, R5, 0x2, R2 ;  /* 0x0000000205047824 */ /* 0x000fcc00078e0202 */
[----:B------:R-:W1:Y:S01]  /*3540*/  LDS.128 R4, [R4+0x22400] ;  /* 0x0224000004047984 */ /* 0x000e620000000c00 */
[----:B------:R-:W-:Y:S05]  /*3550*/  @P4 BRA `(.L_x_6704) ;  /* 0x0000000000a44947 */ /* 0x000fea0003800000 */
[----:B------:R-:W-:Y:S02]  /*3560*/  SHF.R.U64 R13, R20, 0x10, R21 ;  /* 0x00000010140d7819 */ /* 0x000fe40000001215 */
[----:B------:R-:W-:Y:S01]  /*3570*/  SHF.R.U64 R12, R8, 0x10, R9 ;  /* 0x00000010080c7819 */ /* 0x000fe20000001209 */
[----:B-1----:R-:W-:Y:S01]  /*3580*/  IMAD.MOV.U32 R8, RZ, RZ, R6 ;  /* 0x000000ffff087224 */ /* 0x002fe200078e0006 */
        /* <DEDUP_REMOVED lines=38> */
.L_x_6704:
[----:B------:R-:W-:Y:S05]  /*37f0*/  BSYNC B1 ;  /* 0x0000000000017941 */ /* 0x000fea0003800000 */
.L_x_6703:
[----:B-1----:R1:W-:Y:S01]  /*3800*/  ST.E.128 desc[UR36][R10.64], R4 ;  /* 0x000000040a007985 */ /* 0x0023e2000c101d24 */
[----:B------:R-:W-:Y:S05]  /*3810*/  BRA `(.L_x_6698) ;  /* 0x0000000c00bc7947 */ /* 0x000fea0003800000 */
.L_x_6691:
[----:B------:R-:W-:Y:S01]  /*3820*/  SHF.R.S32.HI R7, RZ, 0x1f, R18 ;  /* 0x0000001fff077819 */ /* 0x000fe20000011412 */
[CC--:B------:R-:W-:Y:S01]  /*3830*/  IMAD.WIDE.U32 R8, R18.reuse, R4.reuse, R16 ;  /* 0x0000000412087225 */ /* 0x0c0fe200078e0010 */
[----:B------:R-:W-:Y:S01]  /*3840*/  ULDC.64 UR6, c[0x0][0x408] ;  /* 0x0001020000067ab9 */ /* 0x000fe20000000a00 */
[----:B------:R-:W-:Y:S02]  /*3850*/  ULDC.64 UR4, c[0x0][0x3e8] ;  /* 0x0000fa0000047ab9 */ /* 0x000fe40000000a00 */
[C---:B------:R-:W-:Y:S02]  /*3860*/  IMAD R6, R7.reuse, R4, RZ ;  /* 0x0000000407067224 */ /* 0x040fe400078e02ff */
[----:B------:R-:W-:Y:S02]  /*3870*/  IMAD R15, R7, UR6, RZ ;  /* 0x00000006070f7c24 */ /* 0x000fe4000f8e02ff */
[----:B------:R-:W-:Y:S02]  /*3880*/  IMAD R13, R18, R5, R6 ;  /* 0x00000005120d7224 */ /* 0x000fe400078e0206 */
[----:B------:R-:W-:-:S02]  /*3890*/  IMAD R46, R33, -0x40, R27 ;  /* 0xffffffc0212e7824 */ /* 0x000fc400078e021b */
[----:B------:R-:W-:Y:S01]  /*38a0*/  IMAD.IADD R9, R13, 0x1, R9 ;  /* 0x000000010d097824 */ /* 0x000fe200078e0209 */
[----:B------:R-:W-:Y:S01]  /*38b0*/  SHF.R.S32.HI R13, RZ, 0x1f, R35 ;  /* 0x0000001fff0d7819 */ /* 0x000fe20000011423 */
[----:B------:R-:W-:Y:S01]  /*38c0*/  IMAD.WIDE.U32 R6, R18, UR6, R16 ;  /* 0x0000000612067c25 */ /* 0x000fe2000f8e0010 */
[----:B------:R-:W-:-:S03]  /*38d0*/  VIMNMX R46, R46, 0x40, PT ;  /* 0x000000402e2e7848 */ /* 0x000fc60003fe0100 */
[----:B------:R-:W-:-:S04]  /*38e0*/  IMAD.WIDE.U32 R8, R35, R4, R8 ;  /* 0x0000000423087225 */ /* 0x000fc800078e0008 */
[----:B------:R-:W-:Y:S02]  /*38f0*/  IMAD R4, R13, R4, RZ ;  /* 0x000000040d047224 */ /* 0x000fe400078e02ff */
[C---:B------:R-:W-:Y:S02]  /*3900*/  IMAD R15, R18.reuse, UR7, R15 ;  /* 0x00000007120f7c24 */ /* 0x040fe4000f8e020f */
[----:B------:R-:W-:Y:S01]  /*3910*/  IMAD R5, R35, R5, R4 ;  /* 0x0000000523057224 */ /* 0x000fe200078e0204 */
[----:B------:R-:W-:Y:S01]  /*3920*/  IADD3 R4, P0, R59, R8, RZ ;  /* 0x000000083b047210 */ /* 0x000fe20007f1e0ff */
[----:B------:R-:W-:Y:S02]  /*3930*/  IMAD.IADD R7, R15, 0x1, R7 ;  /* 0x000000010f077824 */ /* 0x000fe400078e0207 */
[----:B------:R-:W-:Y:S01]  /*3940*/  IMAD R12, R13, UR6, RZ ;  /* 0x000000060d0c7c24 */ /* 0x000fe2000f8e02ff */
[----:B------:R-:W-:Y:S01]  /*3950*/  IADD3.X R5, R57, R5, R9, P0, !PT ;  /* 0x0000000539057210 */ /* 0x000fe200007fe409 */
[----:B------:R-:W-:Y:S01]  /*3960*/  IMAD R10, R11, UR6, RZ ;  /* 0x000000060b0a7c24 */ /* 0x000fe2000f8e02ff */
[----:B------:R-:W-:Y:S01]  /*3970*/  ISETP.GE.AND P0, PT, R18, R46, PT ;  /* 0x0000002e1200720c */ /* 0x000fe20003f06270 */
[----:B------:R-:W-:-:S03]  /*3980*/  IMAD.WIDE.U32 R8, R33, UR6, RZ ;  /* 0x0000000621087c25 */ /* 0x000fc6000f8e00ff */
[----:B------:R-:W-:Y:S01]  /*3990*/  ISETP.GE.OR P3, PT, R16, R37, P0 ;  /* 0x000000251000720c */ /* 0x000fe20000766670 */
[C---:B------:R-:W-:Y:S02]  /*39a0*/  IMAD R13, R35.reuse, UR7, R12 ;  /* 0x00000007230d7c24 */ /* 0x040fe4000f8e020c */
[----:B------:R-:W-:-:S04]  /*39b0*/  IMAD.WIDE.U32 R6, R35, UR6, R6 ;  /* 0x0000000623067c25 */ /* 0x000fc8000f8e0006 */
[----:B------:R-:W-:Y:S01]  /*39c0*/  IMAD R15, R33, UR7, R10 ;  /* 0x00000007210f7c24 */ /* 0x000fe2000f8e020a */
[----:B------:R-:W-:Y:S01]  /*39d0*/  LEA R10, P4, R4, UR4, 0x1 ;  /* 0x00000004040a7c11 */ /* 0x000fe2000f8808ff */
[----:B------:R-:W-:Y:S01]  /*39e0*/  IMAD.IADD R13, R13, 0x1, R7 ;  /* 0x000000010d0d7824 */ /* 0x000fe200078e0207 */
[----:B------:R-:W-:Y:S01]  /*39f0*/  LEA R12, P5, R8, R6, 0x6 ;  /* 0x00000006080c7211 */ /* 0x000fe200078a30ff */
[----:B------:R-:W-:Y:S01]  /*3a00*/  IMAD.IADD R9, R15, 0x1, R9 ;  /* 0x000000010f097824 */ /* 0x000fe200078e0209 */
[----:B------:R-:W-:Y:S01]  /*3a10*/  LEA.HI.X R11, R4, UR5, R5, 0x1, P4 ;  /* 0x00000005040b7c11 */ /* 0x000fe2000a0f0c05 */
[----:B------:R-:W-:Y:S01]  /*3a20*/  ULDC.64 UR4, c[0x0][0x400] ;  /* 0x0001000000047ab9 */ /* 0x000fe20000000a00 */
[----:B------:R-:W-:Y:S02]  /*3a30*/  CS2R R4, SRZ ;  /* 0x0000000000047805 */ /* 0x000fe4000001ff00 */
[----:B------:R-:W-:Y:S02]  /*3a40*/  CS2R R6, SRZ ;  /* 0x0000000000067805 */ /* 0x000fe4000001ff00 */
[----:B------:R-:W-:-:S02]  /*3a50*/  LEA.HI.X R9, R8, R13, R9, 0x6, P5 ;  /* 0x0000000d08097211 */ /* 0x000fc400028f3409 */
[C---:B------:R-:W-:Y:S02]  /*3a60*/  LEA R8, P4, R12.reuse, UR4, 0x1 ;  /* 0x000000040c087c11 */ /* 0x040fe4000f8808ff */
[----:B------:R-:W-:Y:S02]  /*3a70*/  CS2R R30, SRZ ;  /* 0x00000000001e7805 */ /* 0x000fe4000001ff00 */
[----:B------:R-:W-:Y:S01]  /*3a80*/  CS2R R28, SRZ ;  /* 0x00000000001c7805 */ /* 0x000fe2000001ff00 */
[----:B------:R-:W2:Y:S01]  /*3a90*/  @!P3 LDG.E.128 R4, desc[UR36][R10.64] ;  /* 0x000000240a04b981 */ /* 0x000ea2000c1e1d00 */
[----:B------:R-:W-:-:S05]  /*3aa0*/  LEA.HI.X R9, R12, UR5, R9, 0x1, P4 ;  /* 0x000000050c097c11 */ /* 0x000fca000a0f0c09 */
[----:B------:R-:W3:Y:S01]  /*3ab0*/  @!P3 LDG.E.128 R28, desc[UR36][R8.64] ;  /* 0x00000024081cb981 */ /* 0x000ee2000c1e1d00 */
[----:B------:R-:W-:Y:S01]  /*3ac0*/  UISETP.NE.AND UP0, UPT, UR38, URZ, UPT ;  /* 0x0000003f2600728c */ /* 0x000fe2000bf05270 */
        /* <DEDUP_REMOVED lines=18> */
[----:B------:R-:W-:Y:S06]  /*3bf0*/  @P3 BRA `(.L_x_6705) ;  /* 0x0000000000043947 */ /* 0x000fec0003800000 */
[----:B------:R-:W-:Y:S01]  /*3c00*/  BPT.TRAP 0x1 ;  /* 0x000000040000795c */ /* 0x000fe20000300000 */
.L_x_6705:
[----:B------:R-:W-:Y:S01]  /*3c10*/  IMAD R40, R156, 0x8, R2 ;  /* 0x000000089c287824 */ /* 0x000fe200078e0202 */
[----:B------:R-:W-:Y:S01]  /*3c20*/  SHF.L.U32 R51, R158, 0x1f, RZ ;  /* 0x0000001f9e337819 */ /* 0x000fe200000006ff */
[----:B------:R-:W-:Y:S03]  /*3c30*/  BSSY B1, `(.L_x_6706) ;  /* 0x0000003000017945 */ /* 0x000fe60003800000 */
[----:B------:R-:W0:Y:S02]  /*3c40*/  SYNCS.PHASECHK.TRANS64.TRYWAIT P5, [R40+URZ+0x38890], R51 ;  /* 0x03889033280075a7 */ /* 0x000e2400080a017f */
[----:B0-----:R-:W-:Y:S05]  /*3c50*/  @!P5 BRA `(.L_x_6707) ;  /* 0x00000348009cd947 */ /* 0x001fea0003800000 */
.L_x_7064:
[----:B------:R-:W-:Y:S05]  /*3c60*/  BSYNC B1 ;  /* 0x0000000000017941 */ /* 0x000fea0003800000 */
.L_x_6706:
[----:B------:R-:W-:-:S03]  /*3c70*/  UMOV UR4, 0xffffffff ;  /* 0xffffffff00047882 */ /* 0x000fc60000000000 */
[----:B------:R-:W-:Y:S05]  /*3c80*/  BRA.DIV UR4, `(.L_x_6708) ;  /* 0x0000034a04a47947 */ /* 0x000fea000b800000 */
[----:B------:R1:W2:Y:S04]  /*3c90*/  SHFL.IDX PT, R21, R49, RZ, 0x1c1f ;  /* 0x001c1fff31157589 */ /* 0x0002a800000e0000 */
[----:B------:R1:W3:Y:S02]  /*3ca0*/  SHFL.IDX PT, R20, R47, RZ, 0x1c1f ;  /* 0x001c1fff2f147589 */ /* 0x0002e400000e0000 */
.L_x_7068:
[----:B-1----:R-:W1:Y:S02]  /*3cb0*/  LDC R47, c[0x0][0x2f4] ;  /* 0x0000bd00ff2f7b82 */ /* 0x002e640000000800 */
[----:B-1----:R-:W-:-:S13]  /*3cc0*/  ISETP.GE.OR P0, PT, R16, R47, P0 ;  /* 0x0000002f1000720c */ /* 0x002fda0000706670 */
[----:B------:R-:W-:Y:S05]  /*3cd0*/  @P0 BRA `(.L_x_6698) ;  /* 0x00000008008c0947 */ /* 0x000fea0003800000 */
[----:B------:R-:W-:Y:S01]  /*3ce0*/  IMAD.SHL.U32 R8, R37, 0x2, RZ ;  /* 0x0000000225087824 */ /* 0x000fe200078e00ff */
[----:B------:R-:W-:Y:S01]  /*3cf0*/  BSSY B1, `(.L_x_6709) ;  /* 0x0000066000017945 */ /* 0x000fe20003800000 */
[----:B------:R-:W-:Y:S02]  /*3d00*/  IMAD.SHL.U32 R37, R0, 0x8, RZ ;  /* 0x0000000800257824 */ /* 0x000fe400078e00ff */
[----:B------:R-:W-:-:S05]  /*3d10*/  @P1 IMAD.IADD R8, R47, 0x1, -R8 ;  /* 0x000000012f081824 */ /* 0x000fca00078e0a08 */
[----:B------:R-:W-:-:S04]  /*3d20*/  SHF.R.S32.HI R9, RZ, 0x1f, R8 ;  /* 0x0000001fff097819 */ /* 0x000fc80000011408 */
[----:B------:R-:W-:Y:S02]  /*3d30*/  LEA.HI R9, R9, R8, RZ, 0x4 ;  /* 0x0000000809097211 */ /* 0x000fe400078f20ff */
[----:B------:R-:W-:Y:S02]  /*3d40*/  LOP3.LUT R8, R55, 0x38, R37, 0xf8, !PT ;  /* 0x0000003837087812 */ /* 0x000fe400078ef825 */
[----:B------:R-:W-:-:S05]  /*3d50*/  LEA.HI.SX32 R9, R9, R0, 0x1c ;  /* 0x0000000009097211 */ /* 0x000fca00078fe2ff */
[----:B------:R-:W-:Y:S01]  /*3d60*/  IMAD.SHL.U32 R48, R9, 0x8, RZ ;  /* 0x0000000809307824 */ /* 0x000fe200078e00ff */
[----:B------:R-:W-:-:S04]  /*3d70*/  LOP3.LUT R9, R50, R8, R53, 0xf6, !PT ;  /* 0x0000000832097212 */ /* 0x000fc800078ef635 */
[----:B------:R-:W-:Y:S01]  /*3d80*/  LOP3.LUT R55, R55, 0x38, R48, 0xf8, !PT ;  /* 0x0000003837377812 */ /* 0x000fe200078ef830 */
[----:B------:R-:W-:-:S03]  /*3d90*/  IMAD.IADD R9, R36, 0x1, R9 ;  /* 0x0000000124097824 */ /* 0x000fc600078e0209 */
[----:B------:R-:W-:Y:S01]  /*3da0*/  LOP3.LUT R55, R50, R55, R53, 0xf6, !PT ;  /* 0x0000003732377212 */ /* 0x000fe200078ef635 */
[----:B------:R-:W-:-:S04]  /*3db0*/  IMAD R9, R9, 0x2, R2 ;  /* 0x0000000209097824 */ /* 0x000fc800078e0202 */
[----:B------:R-:W-:Y:S02]  /*3dc0*/  IMAD.IADD R55, R36, 0x1, R55 ;  /* 0x0000000124377824 */ /* 0x000fe400078e0237 */
[----:B------:R-:W1:Y:S01]  /*3dd0*/  LDS.128 R8, [R9+0x22400] ;  /* 0x0224000009087984 */ /* 0x000e620000000c00 */
[----:B--23--:R-:W-:-:S04]  /*3de0*/  IMAD.WIDE R36, R37, 0x2, R20 ;  /* 0x0000000225247825 */ /* 0x00cfc800078e0214 */
[----:B------:R-:W-:-:S05]  /*3df0*/  IMAD R55, R55, 0x2, R2 ;  /* 0x0000000237377824 */ /* 0x000fca00078e0202 */
[----:B------:R2:W3:Y:S01]  /*3e00*/  LDS.128 R12, [R55+0x22400] ;  /* 0x02240000370c7984 */ /* 0x0004e20000000c00 */
[----:B------:R-:W-:Y:S05]  /*3e10*/  @P4 BRA `(.L_x_6710) ;  /* 0x00000004004c4947 */ /* 0x000fea0003800000 */
[----:B------:R-:W-:Y:S02]  /*3e20*/  SHF.R.U32.HI R50, RZ, 0x10, R29 ;  /* 0x00000010ff327819 */ /* 0x000fe4000001161d */
[--C-:B------:R-:W-:Y:S02]  /*3e30*/  SHF.R.U64 R49, R4, 0x10, R5.reuse ;  /* 0x0000001004317819 */ /* 0x100fe40000001205 */
[----:B------:R-:W-:Y:S01]  /*3e40*/  SHF.R.U32.HI R52, RZ, 0x10, R5 ;  /* 0x00000010ff347819 */ /* 0x000fe20000011605 */
[----:B------:R-:W-:Y:S01]  /*3e50*/  HADD2.F32 R50, -RZ, R50.H0_H0 ;  /* 0x20000032ff327230 */ /* 0x000fe20000004100 */
[----:B------:R-:W-:Y:S01]  /*3e60*/  SHF.R.U64 R28, R28, 0x10, R29 ;  /* 0x000000101c1c7819 */ /* 0x000fe2000000121d */
[----:B-1----:R-:W-:Y:S01]  /*3e70*/  IMAD.MOV.U32 R29, RZ, RZ, R8 ;  /* 0x000000ffff1d7224 */ /* 0x002fe200078e0008 */
[--C-:B------:R-:W-:Y:S01]  /*3e80*/  SHF.R.U64 R4, R6, 0x10, R7.reuse ;  /* 0x0000001006047819 */ /* 0x100fe20000001207 */
[----:B------:R-:W-:Y:S01]  /*3e90*/  HADD2.F32 R6, -RZ, R9.H0_H0 ;  /* 0x20000009ff067230 */ /* 0x000fe20000004100 */
[----:B------:R-:W-:Y:S01]  /*3ea0*/  SHF.R.U32.HI R56, RZ, 0x10, R7 ;  /* 0x00000010ff387819 */ /* 0x000fe20000011607 */
[--C-:B---3--:R-:W-:Y:S01]  /*3eb0*/  HADD2.F32 R7, -RZ, R13.reuse.H0_H0 ;  /* 0x2000000dff077230 */ /* 0x108fe20000004100 */
[--C-:B------:R-:W-:Y:S01]  /*3ec0*/  SHF.R.U64 R5, R30, 0x10, R31.reuse ;  /* 0x000000101e057819 */ /* 0x100fe2000000121f */
[----:B------:R-:W-:Y:S01]  /*3ed0*/  HADD2.F32 R8, -RZ, R13.H1_H1 ;  /* 0x3000000dff087230 */ /* 0x000fe20000004100 */
[----:B--2---:R-:W-:Y:S01]  /*3ee0*/  SHF.R.U32.HI R55, RZ, 0x10, R31 ;  /* 0x00000010ff377819 */ /* 0x004fe2000001161f */
[----:B------:R-:W-:-:S02]  /*3ef0*/  HADD2.F32 R31, -RZ, R54.H1_H1 ;  /* 0x30000036ff1f7230 */ /* 0x000fc40000004100 */
[----:B------:R-:W-:Y:S02]  /*3f00*/  HADD2.F32 R9, -RZ, R9.H1_H1 ;  /* 0x30000009ff097230 */ /* 0x000fe40000004100 */
[----:B------:R-:W-:Y:S02]  /*3f10*/  IMAD.MOV.U32 R30, RZ, RZ, R12 ;  /* 0x000000ffff1e7224 */ /* 0x000fe400078e000c */
[-C--:B------:R-:W-:Y:S01]  /*3f20*/  FMUL.FTZ R53, R7, R31.reuse ;  /* 0x0000001f07357220 */ /* 0x080fe20000410000 */
[----:B------:R-:W-:Y:S02]  /*3f30*/  HADD2.F32 R12, -RZ, R54.H0_H0 ;  /* 0x20000036ff0c7230 */ /* 0x000fe40000004100 */
[-C--:B------:R-:W-:Y:S01]  /*3f40*/  FMUL.FTZ R54, R8, R50.reuse ;  /* 0x0000003208367220 */ /* 0x080fe20000410000 */
[----:B------:R-:W-:Y:S02]  /*3f50*/  HADD2.F32 R13, -RZ, R52.H0_H0 ;  /* 0x20000034ff0d7230 */ /* 0x000fe40000004100 */
[C---:B------:R-:W-:Y:S01]  /*3f60*/  FMUL.FTZ R52, R6.reuse, R31 ;  /* 0x0000001f06347220 */ /* 0x040fe20000410000 */
[----:B------:R-:W-:Y:S01]  /*3f70*/  FMUL.FTZ R31, R9, R50 ;  /* 0x00000032091f7220 */ /* 0x000fe20000410000 */
[----:B------:R-:W-:Y:S01]  /*3f80*/  FFMA.FTZ R6, R6, R12, -R53 ;  /* 0x0000000c06067223 */ /* 0x000fe20000010835 */
[----:B------:R-:W-:-:S02]  /*3f90*/  HADD2.F32 R50, -RZ, R56.H0_H0 ;  /* 0x20000038ff327230 */ /* 0x000fc40000004100 */
[----:B------:R-:W-:Y:S01]  /*3fa0*/  FFMA.FTZ R7, R7, R12, R52 ;  /* 0x0000000c07077223 */ /* 0x000fe20000010034 */
[-C--:B------:R-:W-:Y:S01]  /*3fb0*/  FFMA.FTZ R9, R9, R13.reuse, -R54 ;  /* 0x0000000d09097223 */ /* 0x080fe20000010836 */
[----:B------:R-:W-:Y:S01]  /*3fc0*/  FFMA.FTZ R8, R8, R13, R31 ;  /* 0x0000000d08087223 */ /* 0x000fe2000001001f */
[----:B------:R-:W-:Y:S02]  /*3fd0*/  HADD2.F32 R12, -RZ, R11.H0_H0 ;  /* 0x2000000bff0c7230 */ /* 0x000fe40000004100 */
[----:B------:R-:W-:Y:S01]  /*3fe0*/  HADD2.F32 R52, -RZ, R57.H0_H0 ;  /* 0x20000039ff347230 */ /* 0x000fe20000004100 */
[----:B------:R-:W-:Y:S01]  /*3ff0*/  F2FP.F16.F32.PACK_AB R9, R9, R6 ;  /* 0x000000060909723e */ /* 0x000fe200000000ff */
[----:B------:R-:W-:Y:S02]  /*4000*/  HADD2.F32 R13, -RZ, R15.H0_H0 ;  /* 0x2000000fff0d7230 */ /* 0x000fe40000004100 */
[----:B------:R-:W-:Y:S02]  /*4010*/  HADD2.F32 R54, -RZ, R55.H0_H0 ;  /* 0x20000037ff367230 */ /* 0x000fe40000004100 */
[----:B------:R-:W-:-:S02]  /*4020*/  HADD2.F32 R11, -RZ, R11.H1_H1 ;  /* 0x3000000bff0b7230 */ /* 0x000fc40000004100 */
[-C--:B------:R-:W-:Y:S01]  /*4030*/  FMUL.FTZ R53, R13, R52.reuse ;  /* 0x000000340d357220 */ /* 0x080fe20000410000 */
[----:B------:R-:W-:Y:S02]  /*4040*/  HADD2.F32 R15, -RZ, R15.H1_H1 ;  /* 0x3000000fff0f7230 */ /* 0x000fe40000004100 */
[----:B------:R-:W-:Y:S01]  /*4050*/  FMUL.FTZ R52, R12, R52 ;  /* 0x000000340c347220 */ /* 0x000fe20000410000 */
[----:B------:R-:W-:Y:S02]  /*4060*/  HADD2.F32 R31, -RZ, R57.H1_H1 ;  /* 0x30000039ff1f7230 */ /* 0x000fe40000004100 */
[-C--:B------:R-:W-:Y:S01]  /*4070*/  FMUL.FTZ R58, R11, R54.reuse ;  /* 0x000000360b3a7220 */ /* 0x080fe20000410000 */
[----:B------:R-:W-:Y:S02]  /*4080*/  HADD2.F32 R28, -RZ, R28.H0_H0 ;  /* 0x2000001cff1c7230 */ /* 0x000fe40000004100 */
[----:B------:R-:W-:Y:S01]  /*4090*/  FMUL.FTZ R56, R15, R54 ;  /* 0x000000360f387220 */ /* 0x000fe20000410000 */
[----:B------:R-:W-:-:S02]  /*40a0*/  HADD2.F32 R49, -RZ, R49.H0_H0 ;  /* 0x20000031ff317230 */ /* 0x000fc40000004100 */
[-C--:B------:R-:W-:Y:S01]  /*40b0*/  FFMA.FTZ R54, R12, R31.reuse, -R53 ;  /* 0x0000001f0c367223 */ /* 0x080fe20000010835 */
[-C--:B------:R-:W-:Y:S01]  /*40c0*/  FFMA.FTZ R58, R15, R50.reuse, R58 ;  /* 0x000000320f3a7223 */ /* 0x080fe2000001003a */
[----:B------:R-:W-:Y:S01]  /*40d0*/  FFMA.FTZ R57, R11, R50, -R56 ;  /* 0x000000320b397223 */ /* 0x000fe20000010838 */
[----:B------:R-:W-:Y:S02]  /*40e0*/  HADD2.F32 R15, -RZ, R60.H0_H0 ;  /* 0x2000003cff0f7230 */ /* 0x000fe40000004100 */
[----:B------:R-:W-:Y:S01]  /*40f0*/  FFMA.FTZ R55, R13, R31, R52 ;  /* 0x0000001f0d377223 */ /* 0x000fe20000010034 */
[----:B------:R-:W-:Y:S02]  /*4100*/  HADD2.F32 R12, -RZ, R30.H0_H0 ;  /* 0x2000001eff0c7230 */ /* 0x000fe40000004100 */
[----:B------:R-:W-:Y:S02]  /*4110*/  HADD2.F32 R11, -RZ, R29.H0_H0 ;  /* 0x2000001dff0b7230 */ /* 0x000fe40000004100 */
[----:B------:R-:W-:-:S02]  /*4120*/  HADD2.F32 R13, -RZ, R59.H0_H0 ;  /* 0x2000003bff0d7230 */ /* 0x000fc40000004100 */
[CC--:B------:R-:W-:Y:S01]  /*4130*/  FMUL.FTZ R50, R12.reuse, R15.reuse ;  /* 0x0000000f0c327220 */ /* 0x0c0fe20000410000 */
[----:B------:R-:W-:Y:S02]  /*4140*/  HADD2.F32 R30, -RZ, R30.H1_H1 ;  /* 0x3000001eff1e7230 */ /* 0x000fe40000004100 */
[C---:B------:R-:W-:Y:S01]  /*4150*/  FMUL.FTZ R15, R11.reuse, R15 ;  /* 0x0000000f0b0f7220 */ /* 0x040fe20000410000 */
[----:B------:R-:W-:Y:S02]  /*4160*/  HADD2.F32 R29, -RZ, R29.H1_H1 ;  /* 0x3000001dff1d7230 */ /* 0x000fe40000004100 */
[-C--:B------:R-:W-:Y:S01]  /*4170*/  FFMA.FTZ R50, R11, R13.reuse, -R50 ;  /* 0x0000000d0b327223 */ /* 0x080fe20000010832 */
[----:B------:R-:W-:Y:S02]  /*4180*/  HADD2.F32 R11, -RZ, R14.H0_H0 ;  /* 0x2000000eff0b7230 */ /* 0x000fe40000004100 */
[----:B------:R-:W-:Y:S01]  /*4190*/  FFMA.FTZ R31, R12, R13, R15 ;  /* 0x0000000d0c1f7223 */ /* 0x000fe2000001000f */
[-C--:B------:R-:W-:Y:S01]  /*41a0*/  FMUL.FTZ R52, R30, R28.reuse ;  /* 0x0000001c1e347220 */ /* 0x080fe20000410000 */
[----:B------:R-:W-:Y:S01]  /*41b0*/  FMUL.FTZ R53, R29, R28 ;  /* 0x0000001c1d357220 */ /* 0x000fe20000410000 */
[----:B------:R-:W-:Y:S01]  /*41c0*/  HADD2.F32 R15, -RZ, R5.H0_H0 ;  /* 0x20000005ff0f7230 */ /* 0x000fe20000004100 */
[----:B------:R-:W-:Y:S01]  /*41d0*/  F2FP.F16.F32.PACK_AB R55, R58, R55 ;  /* 0x000000373a37723e */ /* 0x000fe200000000ff */
[----:B------:R-:W-:-:S02]  /*41e0*/  HADD2.F32 R28, -RZ, R59.H1_H1 ;  /* 0x3000003bff1c7230 */ /* 0x000fc40000004100 */
[-C--:B------:R-:W-:Y:S01]  /*41f0*/  FFMA.FTZ R29, R29, R49.reuse, -R52 ;  /* 0x000000311d1d7223 */ /* 0x080fe20000010834 */
[----:B------:R-:W-:Y:S02]  /*4200*/  HADD2.F32 R5, -RZ, R10.H0_H0 ;  /* 0x2000000aff057230 */ /* 0x000fe40000004100 */
[----:B------:R-:W-:Y:S01]  /*4210*/  FFMA.FTZ R30, R30, R49, R53 ;  /* 0x000000311e1e7223 */ /* 0x000fe20000010035 */
[----:B------:R-:W-:Y:S02]  /*4220*/  HADD2.F32 R14, -RZ, R14.H1_H1 ;  /* 0x3000000eff0e7230 */ /* 0x000fe40000004100 */
[----:B------:R-:W-:Y:S02]  /*4230*/  HADD2.F32 R10, -RZ, R10.H1_H1 ;  /* 0x3000000aff0a7230 */ /* 0x000fe40000004100 */
[----:B------:R-:W-:Y:S02]  /*4240*/  HADD2.F32 R13, -RZ, R4.H0_H0 ;  /* 0x20000004ff0d7230 */ /* 0x000fe40000004100 */
[----:B------:R-:W-:Y:S01]  /*4250*/  FMUL.FTZ R4, R11, R28 ;  /* 0x0000001c0b047220 */ /* 0x000fe20000410000 */
[----:B------:R-:W-:-:S02]  /*4260*/  HADD2.F32 R12, -RZ, R60.H1_H1 ;  /* 0x3000003cff0c7230 */ /* 0x000fc40000004100 */
[-C--:B------:R-:W-:Y:S01]  /*4270*/  FMUL.FTZ R49, R14, R15.reuse ;  /* 0x0000000f0e317220 */ /* 0x080fe20000410000 */
[C---:B------:R-:W-:Y:S01]  /*4280*/  FMUL.FTZ R28, R5.reuse, R28 ;  /* 0x0000001c051c7220 */ /* 0x040fe20000410000 */
[----:B------:R-:W-:Y:S01]  /*4290*/  FMUL.FTZ R15, R10, R15 ;  /* 0x0000000f0a0f7220 */ /* 0x000fe20000410000 */
[-C--:B------:R-:W-:Y:S02]  /*42a0*/  FFMA.FTZ R4, R5, R12.reuse, -R4 ;  /* 0x0000000c05047223 */ /* 0x080fe40000010804 */
[----:B------:R-:W-:Y:S01]  /*42b0*/  FFMA.FTZ R28, R11, R12, R28 ;  /* 0x0000000c0b1c7223 */ /* 0x000fe2000001001c */
[-C--:B------:R-:W-:Y:S01]  /*42c0*/  FFMA.FTZ R15, R14, R13.reuse, R15 ;  /* 0x0000000d0e0f7223 */ /* 0x080fe2000001000f */
[----:B------:R-:W-:Y:S01]  /*42d0*/  FFMA.FTZ R49, R10, R13, -R49 ;  /* 0x0000000d0a317223 */ /* 0x000fe20000010831 */
[----:B------:R-:W-:Y:S02]  /*42e0*/  F2FP.F16.F32.PACK_AB R13, R8, R7 ;  /* 0x00000007080d723e */ /* 0x000fe400000000ff */
[----:B------:R-:W-:-:S02]  /*42f0*/  F2FP.F16.F32.PACK_AB R11, R57, R54 ;  /* 0x00000036390b723e */ /* 0x000fc400000000ff */
[----:B------:R-:W-:Y:S01]  /*4300*/  F2FP.F16.F32.PACK_AB R14, R15, R28 ;  /* 0x0000001c0f0e723e */ /* 0x000fe200000000ff */
[----:B------:R-:W-:Y:S01]  /*4310*/  IMAD.MOV.U32 R15, RZ, RZ, R55 ;  /* 0x000000ffff0f7224 */ /* 0x000fe200078e0037 */
[----:B------:R-:W-:Y:S02]  /*4320*/  F2FP.F16.F32.PACK_AB R8, R29, R50 ;  /* 0x000000321d08723e */ /* 0x000fe400000000ff */
[----:B------:R-:W-:Y:S02]  /*4330*/  F2FP.F16.F32.PACK_AB R12, R30, R31 ;  /* 0x0000001f1e0c723e */ /* 0x000fe400000000ff */
[----:B------:R-:W-:-:S07]  /*4340*/  F2FP.F16.F32.PACK_AB R10, R49, R4 ;  /* 0x00000004310a723e */ /* 0x000fce00000000ff */
.L_x_6710:
[----:B------:R-:W-:Y:S05]  /*4350*/  BSYNC B1 ;  /* 0x0000000000017941 */ /* 0x000fea0003800000 */
.L_x_6709:
[----:B-1----:R1:W-:Y:S01]  /*4360*/  ST.E.128 desc[UR36][R36.64], R8 ;  /* 0x0000000824007985 */ /* 0x0023e2000c101d24 */
[----:B------:R-:W-:-:S13]  /*4370*/  ISETP.GE.AND P0, PT, R48, R47, PT ;  /* 0x0000002f3000720c */ /* 0x000fda0003f06270 */
[----:B------:R-:W-:Y:S05]  /*4380*/  @P0 BRA `(.L_x_6698) ;  /* 0x0000000000e00947 */ /* 0x000fea0003800000 */
[----:B------:R-:W-:-:S05]  /*4390*/  IMAD.WIDE R20, R48, 0x2, R20 ;  /* 0x0000000230147825 */ /* 0x000fca00078e0214 */
[----:B---3--:R3:W-:Y:S01]  /*43a0*/  ST.E.128 desc[UR36][R20.64], R12 ;  /* 0x0000000c14007985 */ /* 0x0087e2000c101d24 */
[----:B------:R-:W-:Y:S05]  /*43b0*/  BRA `(.L_x_6698) ;  /* 0x0000000000d47947 */ /* 0x000fea0003800000 */
.L_x_6690:
[----:B------:R-:W-:-:S06]  /*43c0*/  UISETP.NE.AND UP0, UPT, UR38, URZ, UPT ;  /* 0x0000003f2600728c */ /* 0x000fcc000bf05270 */
[----:B------:R-:W-:-:S13]  /*43d0*/  PLOP3.LUT P3, PT, PT, PT, UP0, 0x80, 0x0 ;  /* 0x000000000000781c */ /* 0x000fda0003f6f008 */
[----:B------:R-:W-:Y:S05]  /*43e0*/  @P3 BRA `(.L_x_6711) ;  /* 0x0000000000043947 */ /* 0x000fea0003800000 */
[----:B------:R-:W-:Y:S01]  /*43f0*/  BPT.TRAP 0x1 ;  /* 0x000000040000795c */ /* 0x000fe20000300000 */
.L_x_6711:
[----:B------:R-:W-:Y:S01]  /*4400*/  IMAD R40, R156, 0x8, R2 ;  /* 0x000000089c287824 */ /* 0x000fe200078e0202 */
[----:B------:R-:W-:Y:S01]  /*4410*/  SHF.L.U32 R51, R158, 0x1f, RZ ;  /* 0x0000001f9e337819 */ /* 0x000fe200000006ff */
[----:B------:R-:W-:Y:S01]  /*4420*/  BSSY B1, `(.L_x_6712) ;  /* 0x0000004000017945 */ /* 0x000fe20003800000 */
[----:B------:R-:W-:Y:S02]  /*4430*/  SHF.R.S32.HI R44, RZ, 0x1f, R43 ;  /* 0x0000001fff2c7819 */ /* 0x000fe4000001142b */
[----:B------:R-:W0:Y:S02]  /*4440*/  SYNCS.PHASECHK.TRANS64.TRYWAIT P0, [R40+URZ+0x38890], R51 ;  /* 0x03889033280075a7 */ /* 0x000e24000800017f */
[----:B0-----:R-:W-:Y:S05]  /*4450*/  @!P0 BRA `(.L_x_6713) ;  /* 0x0000034000fc8947 */ /* 0x001fea0003800000 */
.L_x_7069:
[----:B------:R-:W-:Y:S05]  /*4460*/  BSYNC B1 ;  /* 0x0000000000017941 */ /* 0x000fea0003800000 */
.L_x_6712:
        /* <DEDUP_REMOVED lines=24> */
.L_x_7073:
[----:B------:R-:W-:Y:S05]  /*45f0*/  @!P0 BRA `(.L_x_6698) ;  /* 0x0000000000448947 */ /* 0x000fea0003800000 */
[----:B------:R-:W-:Y:S02]  /*4600*/  ULDC UR4, c[0x0][0x2f4] ;  /* 0x0000bd0000047ab9 */ /* 0x000fe40000000800 */
[----:B------:R-:W-:-:S13]  /*4610*/  ISETP.GE.AND P4, PT, R16, UR4, PT ;  /* 0x0000000410007c0c */ /* 0x000fda000bf86270 */
[----:B-1----:R-:W1:Y:S01]  /*4620*/  @!P4 LDS.128 R4, [R48+0x22400] ;  /* 0x022400003004c984 */ /* 0x002e620000000c00 */
[----:B---3--:R-:W-:-:S04]  /*4630*/  @!P4 LEA R8, P0, R16, R14, 0x1 ;  /* 0x0000000e1008c211 */ /* 0x008fc800078008ff */
[----:B--2---:R-:W-:Y:S02]  /*4640*/  @!P4 LEA.HI.X R9, R16, R21, R17, 0x1, P0 ;  /* 0x000000151009c211 */ /* 0x004fe400000f0c11 */
[----:B------:R-:W-:-:S03]  /*4650*/  ISETP.GE.AND P0, PT, R19, UR4, PT ;  /* 0x0000000413007c0c */ /* 0x000fc6000bf06270 */
[----:B-1----:R4:W-:Y:S10]  /*4660*/  @!P4 ST.E.128 desc[UR36][R8.64], R4 ;  /* 0x000000040800c985 */ /* 0x0029f4000c101d24 */
        /* <DEDUP_REMOVED lines=8> */
[----:B------:R-:W1:Y:S04]  /*46f0*/  LDS.128 R4, [R5+0x22400] ;  /* 0x0224000005047984 */ /* 0x000e680000000c00 */
[----:B-1----:R1:W-:Y:S02]  /*4700*/  ST.E.128 desc[UR36][R8.64], R4 ;  /* 0x0000000408007985 */ /* 0x0023e4000c101d24 */
.L_x_6698:
[----:B------:R-:W-:Y:S05]  /*4710*/  BSYNC B0 ;  /* 0x0000000000007941 */ /* 0x000fea0003800000 */
.L_x_6689:
[----:B-1--4-:R-:W1:Y:S01]  /*4720*/  S2R R4, SR_TID.X ;  /* 0x0000000000047919 */ /* 0x012e620000002100 */
[----:B------:R-:W-:Y:S01]  /*4730*/  @!PT LDS RZ, [RZ] ;  /* 0x00000000fffff984 */ /* 0x000fe20000000800 */
[----:B------:R-:W-:Y:S01]  /*4740*/  @!PT LDS RZ, [RZ] ;  /* 0x00000000fffff984 */ /* 0x000fe20000000800 */
[----:B------:R-:W-:Y:S01]  /*4750*/  @!PT LDS RZ, [RZ] ;  /* 0x00000000fffff984 */ /* 0x000fe20000000800 */
[----:B------:R-:W-:Y:S01]  /*4760*/  @!PT LDS RZ, [RZ] ;  /* 0x00000000fffff984 */ /* 0x000fe20000000800 */
[----:B------:R4:W-:Y:S06]  /*4770*/  MEMBAR.ALL.CTA ;  /* 0x0000000000007992 */ /* 0x0009ec0000008000 */
[----:B----4-:R-:W4:Y:S01]  /*4780*/  FENCE.VIEW.ASYNC.S ;  /* 0x00000000000073c6 */ /* 0x010f220000000000 */
[----:B------:R-:W-:Y:S05]  /*4790*/  WARPSYNC.ALL ;  /* 0x0000000000007948 */ /* 0x000fea0003800000 */
[----:B------:R-:W-:Y:S01]  /*47a0*/  BSSY B0, `(.L_x_6715) ;  /* 0x000000a000007945 */ /* 0x000fe20003800000 */
[----:B-1----:R-:W-:-:S02]  /*47b0*/  SHF.R.U32.HI R5, RZ, 0x7, R4 ;  /* 0x00000007ff057819 */ /* 0x002fc40000011604 */
[----:B------:R-:W-:-:S03]  /*47c0*/  LOP3.LUT P0, RZ, R4, 0x7f, RZ, 0xc0, !PT ;  /* 0x0000007f04ff7812 */ /* 0x000fc6000780c0ff */
[----:B------:R-:W-:-:S10]  /*47d0*/  VIADD R10, R5, 0x8 ;  /* 0x00000008050a7836 */ /* 0x000fd40000000000 */
[----:B------:R-:W-:-:S05]  /*47e0*/  @!P0 VIADD R4, R40, 0x388a0 ;  /* 0x000388a028048836 */ /* 0x000fca0000000000 */
[----:B------:R-:W-:Y:S01]  /*47f0*/  @!P0 PRMT R4, RZ, 0x654, R4 ;  /* 0x00000654ff048816 */ /* 0x000fe20000000004 */
[----:B----4-:R1:W-:Y:S06]  /*4800*/  BAR.SYNC.DEFER_BLOCKING R10, 0x80 ;  /* 0x0002000a0000751d */ /* 0x0103ec0000010000 */
[----:B------:R1:W-:Y:S01]  /*4810*/  @!P0 SYNCS.ARRIVE.TRANS64.RED.A1T0 RZ, [R4+URZ], RZ ;  /* 0x000000ff04ff89a7 */ /* 0x0003e2000810043f */
[----:B------:R-:W-:Y:S05]  /*4820*/  @P3 BRA `(.L_x_6716) ;  /* 0x0000000000043947 */ /* 0x000fea0003800000 */
[----:B------:R-:W-:Y:S01]  /*4830*/  BPT.TRAP 0x1 ;  /* 0x000000040000795c */ /* 0x000fe20000300000 */
.L_x_6716:
[----:B------:R-:W-:Y:S05]  /*4840*/  BSYNC B0 ;  /* 0x0000000000007941 */ /* 0x000fea0003800000 */
.L_x_6715:
[----:B------:R-:W4:Y:S01]  /*4850*/  SYNCS.PHASECHK.TRANS64.TRYWAIT P3, [R40+URZ+0x388b0], R51 ;  /* 0x0388b033280075a7 */ /* 0x000f22000806017f */
[----:B------:R-:W-:Y:S04]  /*4860*/  BSSY B0, `(.L_x_6717) ;  /* 0x0000002000007945 */ /* 0x000fe80003800000 */
[----:B----4-:R-:W-:Y:S05]  /*4870*/  @!P3 BRA `(.L_x_6718) ;  /* 0x00000340004cb947 */ /* 0x010fea0003800000 */
.L_x_7074:
[----:B------:R-:W-:Y:S05]  /*4880*/  BSYNC B0 ;  /* 0x0000000000007941 */ /* 0x000fea0003800000 */
.L_x_6717:
[----:B------:R-:W-:Y:S01]  /*4890*/  ULDC.64 UR4, c[0x0][0x328] ;  /* 0x0000ca0000047ab9 */ /* 0x000fe20000000a00 */
[----:B------:R-:W-:Y:S01]  /*48a0*/  ULDC.64 UR6, c[0x0][0x318] ;  /* 0x0000c60000067ab9 */ /* 0x000fe20000000a00 */
[----:B------:R-:W-:Y:S01]  /*48b0*/  IMAD R44, R44, UR4, RZ ;  /* 0x000000042c2c7c24 */ /* 0x000fe2000f8e02ff */
[----:B------:R-:W-:Y:S01]  /*48c0*/  BSSY B0, `(.L_x_6719) ;  /* 0x0000077000007945 */ /* 0x000fe20003800000 */
[----:B-1----:R-:W-:-:S04]  /*48d0*/  IMAD.WIDE.U32 R4, R43, UR4, RZ ;  /* 0x000000042b047c25 */ /* 0x002fc8000f8e00ff */
[----:B------:R-:W-:Y:S01]  /*48e0*/  IMAD R43, R43, UR5, R44 ;  /* 0x000000052b2b7c24 */ /* 0x000fe2000f8e022c */
[----:B------:R-:W-:Y:S01]  /*48f0*/  ULDC.64 UR4, c[0x0][0x338] ;  /* 0x0000ce0000047ab9 */ /* 0x000fe20000000a00 */
[----:B------:R-:W-:Y:S02]  /*4900*/  IMAD R9, R156, 0x8000, R42 ;  /* 0x000080009c097824 */ /* 0x000fe400078e022a */
        /* <DEDUP_REMOVED lines=8> */
[----:B---3--:R-:W-:-:S04]  /*4990*/  LEA R12, P3, R4, UR6, 0x1 ;  /* 0x00000006040c7c11 */ /* 0x008fc8000f8608ff */
[----:B------:R-:W-:Y:S02]  /*49a0*/  LEA.HI.X R11, R4, UR7, R11, 0x1, P3 ;  /* 0x00000007040b7c11 */ /* 0x000fe400098f0c0b */
[----:B------:R-:W-:Y:S01]  /*49b0*/  ISETP.GT.AND P3, PT, R46, R18, PT ;  /* 0x000000122e00720c */ /* 0x000fe20003f64270 */
[----:B------:R-:W1:Y:S04]  /*49c0*/  SHFL.IDX PT, R12, R12, RZ, 0x1c1f ;  /* 0x001c1fff0c0c7589 */ /* 0x000e6800000e0000 */
[----:B------:R-:W3:Y:S08]  /*49d0*/  SHFL.IDX PT, R11, R11, RZ, 0x1c1f ;  /* 0x001c1fff0b0b7589 */ /* 0x000ef000000e0000 */
[----:B------:R-:W-:Y:S05]  /*49e0*/  @!P3 BRA `(.L_x_6720) ;  /* 0x000000040090b947 */ /* 0x000fea0003800000 */
[----:B------:R-:W-:Y:S01]  /*49f0*/  ULDC UR4, c[0x0][0x320] ;  /* 0x0000c80000047ab9 */ /* 0x000fe20000000800 */
[C---:B------:R-:W-:Y:S01]  /*4a00*/  IMAD R14, R9.reuse, 0x2, R2 ;  /* 0x00000002090e7824 */ /* 0x040fe200078e0202 */
[C---:B------:R-:W-:Y:S01]  /*4a10*/  ISETP.GE.AND P4, PT, R16.reuse, UR4, PT ;  /* 0x0000000410007c0c */ /* 0x040fe2000bf86270 */
[----:B------:R-:W-:Y:S01]  /*4a20*/  VIADD R13, R9, 0x20 ;  /* 0x00000020090d7836 */ /* 0x000fe20000000000 */
[----:B------:R-:W-:Y:S01]  /*4a30*/  LOP3.LUT P6, RZ, R159, 0x4, RZ, 0xc0, !PT ;  /* 0x000000049fff7812 */ /* 0x000fe200078cc0ff */
[----:B------:R-:W-:Y:S01]  /*4a40*/  VIADD R15, R16, 0x40 ;  /* 0x00000040100f7836 */ /* 0x000fe20000000000 */
[----:B------:R-:W-:-:S09]  /*4a50*/  ISETP.GE.AND P3, PT, R19, UR4, PT ;  /* 0x0000000413007c0c */ /* 0x000fd2000bf66270 */
[----:B------:R-:W5:Y:S01]  /*4a60*/  @!P4 LDS.128 R4, [R14+0x400] ;  /* 0x000400000e04c984 */ /* 0x000f620000000c00 */
[----:B-1----:R-:W-:Y:S01]  /*4a70*/  @!P4 LEA R8, P5, R16, R12, 0x1 ;  /* 0x0000000c1008c211 */ /* 0x002fe200078a08ff */
[----:B------:R-:W-:-:S03]  /*4a80*/  @P6 VIADD R13, R9, 0xffffffe0 ;  /* 0xffffffe0090d6836 */ /* 0x000fc60000000000 */
[----:B---3--:R-:W-:Y:S01]  /*4a90*/  @!P4 LEA.HI.X R9, R16, R11, R17, 0x1, P5 ;  /* 0x0000000b1009c211 */ /* 0x008fe200028f0c11 */
[----:B------:R-:W-:-:S04]  /*4aa0*/  IMAD R13, R13, 0x2, R2 ;  /* 0x000000020d0d7824 */ /* 0x000fc800078e0202 */
[----:B-----5:R1:W-:Y:S01]  /*4ab0*/  @!P4 ST.E.128 desc[UR36][R8.64], R4 ;  /* 0x000000040800c985 */ /* 0x0203e2000c101d24 */
[----:B------:R-:W-:Y:S01]  /*4ac0*/  ISETP.GE.AND P4, PT, R15, UR4, PT ;  /* 0x000000040f007c0c */ /* 0x000fe2000bf86270 */
[----:B------:R-:W-:Y:S02]  /*4ad0*/  VIADD R15, R16, 0x60 ;  /* 0x00000060100f7836 */ /* 0x000fe40000000000 */
[----:B------:R-:W3:Y:S01]  /*4ae0*/  @!P3 LDS.128 R4, [R13+0x400] ;  /* 0x000400000d04b984 */ /* 0x000ee20000000c00 */
[----:B-1----:R-:W-:-:S04]  /*4af0*/  @!P3 LEA R8, P5, R19, R12, 0x1 ;  /* 0x0000000c1308b211 */ /* 0x002fc800078a08ff */
[----:B------:R-:W-:-:S05]  /*4b00*/  @!P3 LEA.HI.X R9, R19, R11, R164, 0x1, P5 ;  /* 0x0000000b1309b211 */ /* 0x000fca00028f0ca4 */
[----:B---3--:R1:W-:Y:S01]  /*4b10*/  @!P3 ST.E.128 desc[UR36][R8.64], R4 ;  /* 0x000000040800b985 */ /* 0x0083e2000c101d24 */
[----:B------:R-:W-:Y:S01]  /*4b20*/  ISETP.GE.AND P3, PT, R15, UR4, PT ;  /* 0x000000040f007c0c */ /* 0x000fe2000bf66270 */
[----:B------:R-:W-:Y:S02]  /*4b30*/  VIADD R15, R16, 0x80 ;  /* 0x00000080100f7836 */ /* 0x000fe40000000000 */
[----:B------:R-:W3:Y:S01]  /*4b40*/  @!P4 LDS.128 R4, [R14+0x2400] ;  /* 0x002400000e04c984 */ /* 0x000ee20000000c00 */
[----:B-1----:R-:W-:-:S05]  /*4b50*/  @!P4 LEA R8, P5, R197, R12, 0x1 ;  /* 0x0000000cc508c211 */ /* 0x002fca00078a08ff */
[----:B------:R-:W-:-:S05]  /*4b60*/  @!P4 IMAD.X R9, R11, 0x1, R198, P5 ;  /* 0x000000010b09c824 */ /* 0x000fca00028e06c6 */
        /* <DEDUP_REMOVED lines=67> */
[----:B------:R-:W-:-:S03]  /*4fa0*/  ISETP.GE.AND P3, PT, R15, UR4, PT ;  /* 0x000000040f007c0c */ /* 0x000fc6000bf66270 */
[----:B------:R-:W3:Y:S01]  /*4fb0*/  @!P4 LDS.128 R4, [R14+0xe400] ;  /* 0x00e400000e04c984 */ /* 0x000ee20000000c00 */
[----:B-1----:R-:W-:-:S05]  /*4fc0*/  @!P4 LEA R8, P5, R183, R12, 0x1 ;  /* 0x0000000cb708c211 */ /* 0x002fca00078a08ff */
[----:B------:R-:W-:-:S05]  /*4fd0*/  @!P4 IMAD.X R9, R11, 0x1, R210, P5 ;  /* 0x000000010b09c824 */ /* 0x000fca00028e06d2 */
[----:B---3--:R1:W-:Y:S04]  /*4fe0*/  @!P4 ST.E.128 desc[UR36][R8.64], R4 ;  /* 0x000000040800c985 */ /* 0x0083e8000c101d24 */
[----:B------:R-:W3:Y:S01]  /*4ff0*/  @!P3 LDS.128 R4, [R13+0xe400] ;  /* 0x00e400000d04b984 */ /* 0x000ee20000000c00 */
[----:B-1----:R-:W-:-:S05]  /*5000*/  @!P3 LEA R8, P4, R182, R12, 0x1 ;  /* 0x0000000cb608b211 */ /* 0x002fca00078808ff */
[----:B------:R-:W-:-:S05]  /*5010*/  @!P3 IMAD.X R9, R11, 0x1, R211, P4 ;  /* 0x000000010b09b824 */ /* 0x000fca00020e06d3 */
[----:B---3--:R1:W-:Y:S03]  /*5020*/  @!P3 ST.E.128 desc[UR36][R8.64], R4 ;  /* 0x000000040800b985 */ /* 0x0083e6000c101d24 */
.L_x_6720:
[----:B------:R-:W-:Y:S05]  /*5030*/  BSYNC B0 ;  /* 0x0000000000007941 */ /* 0x000fea0003800000 */
.L_x_6719:
[----:B------:R-:W-:Y:S01]  /*5040*/  @!PT LDS RZ, [RZ] ;  /* 0x00000000fffff984 */ /* 0x000fe20000000800 */
[----:B------:R-:W-:Y:S01]  /*5050*/  @!PT LDS RZ, [RZ] ;  /* 0x00000000fffff984 */ /* 0x000fe20000000800 */
[----:B------:R-:W-:Y:S01]  /*5060*/  @!PT LDS RZ, [RZ] ;  /* 0x00000000fffff984 */ /* 0x000fe20000000800 */
[----:B------:R-:W-:Y:S01]  /*5070*/  @!PT LDS RZ, [RZ] ;  /* 0x00000000fffff984 */ /* 0x000fe20000000800 */
[----:B------:R5:W-:Y:S06]  /*5080*/  MEMBAR.ALL.CTA ;  /* 0x0000000000007992 */ /* 0x000bec0000008000 */
[----:B-----5:R-:W5:Y:S01]  /*5090*/  FENCE.VIEW.ASYNC.S ;  /* 0x00000000000073c6 */ /* 0x020f620000000000 */
[----:B------:R-:W-:Y:S02]  /*50a0*/  VIADD R156, R156, 0x1 ;  /* 0x000000019c9c7836 */ /* 0x000fe40000000000 */
[----:B0---4-:R-:W-:Y:S01]  /*50b0*/  @!P0 VIADD R40, R40, 0x388c0 ;  /* 0x000388c028288836 */ /* 0x011fe20000000000 */
[----:B-----5:R0:W-:Y:S02]  /*50c0*/  BAR.SYNC.DEFER_BLOCKING R10, 0x80 ;  /* 0x0002000a0000751d */ /* 0x0201e40000010000 */
[----:B------:R-:W-:-:S02]  /*50d0*/  ISETP.NE.AND P3, PT, R156, 0x2, PT ;  /* 0x000000029c00780c */ /* 0x000fc40003f65270 */
[----:B------:R-:W-:Y:S02]  /*50e0*/  @!P0 PRMT R40, RZ, 0x654, R40 ;  /* 0x00000654ff288816 */ /* 0x000fe40000000028 */
[----:B-1----:R-:W-:Y:S02]  /*50f0*/  SEL R5, RZ, 0x1, P3 ;  /* 0x00000001ff057807 */ /* 0x002fe40001800000 */
[----:B------:R-:W-:Y:S02]  /*5100*/  SEL R156, R156, RZ, P3 ;  /* 0x000000ff9c9c7207 */ /* 0x000fe40001800000 */
[----:B------:R-:W-:Y:S01]  /*5110*/  LOP3.LUT R158, R158, R5, RZ, 0x3c, !PT ;  /* 0x000000059e9e7212 */ /* 0x000fe200078e3cff */
[----:B------:R0:W-:Y:S01]  /*5120*/  @!P0 SYNCS.ARRIVE.TRANS64.RED.A1T0 RZ, [R40+URZ], RZ ;  /* 0x000000ff28ff89a7 */ /* 0x0001e2000810043f */
[----:B------:R-:W-:Y:S01]  /*5130*/  PLOP3.LUT P0, PT, PT, PT, PT, 0x8, 0x0 ;  /* 0x000000000000781c */ /* 0x000fe20003f0e170 */
[----:B------:R-:W-:-:S12]  /*5140*/  @P2 BRA `(.L_x_6721) ;  /* 0xffffffd400a82947 */ /* 0x000fd8000383ffff */
.L_x_6684:
[----:B------:R-:W1:Y:S01]  /*5150*/  LDC R0, c[0x0][0xa80] ;  /* 0x0002a000ff007b82 */ /* 0x000e620000000800 */
[----:B------:R4:W-:Y:S01]  /*5160*/  STL.128 [R1+0x1e0], RZ ;  /* 0x0001e0ff01007387 */ /* 0x0009e20000100c00 */
[----:B------:R-:W-:Y:S01]  /*5170*/  BSSY B0, `(.L_x_6722) ;  /* 0x0000027000007945 */ /* 0x000fe20003800000 */
[----:B------:R-:W-:Y:S02]  /*5180*/  IMAD.U32 R38, RZ, RZ, UR39 ;  /* 0x00000027ff267e24 */ /* 0x000fe4000f8e00ff */
[----:B------:R4:W-:Y:S04]  /*5190*/  STL.128 [R1+0x1f0], RZ ;  /* 0x0001f0ff01007387 */ /* 0x0009e80000100c00 */
[----:B------:R4:W-:Y:S04]  /*51a0*/  STL.128 [R1+0x210], RZ ;  /* 0x000210ff01007387 */ /* 0x0009e80000100c00 */
[----:B------:R4:W-:Y:S04]  /*51b0*/  STL.128 [R1+0x220], RZ ;  /* 0x000220ff01007387 */ /* 0x0009e80000100c00 */
[----:B------:R4:W-:Y:S04]  /*51c0*/  STL.128 [R1+0x230], RZ ;  /* 0x000230ff01007387 */ /* 0x0009e80000100c00 */
[----:B------:R4:W-:Y:S04]  /*51d0*/  STL.128 [R1+0x240], RZ ;  /* 0x000240ff01007387 */ /* 0x0009e80000100c00 */
[----:B-1----:R4:W-:Y:S04]  /*51e0*/  STL [R1+0x200], R0 ;  /* 0x0002000001007387 */ /* 0x0029e80000100800 */
        /* <DEDUP_REMOVED lines=28> */
[----:B------:R-:W-:Y:S05]  /*53b0*/  @P0 BRA `(.L_x_6723) ;  /* 0x0000000000080947 */ /* 0x000fea0003800000 */
[----:B------:R-:W1:Y:S02]  /*53c0*/  FENCE.VIEW.ASYNC.G ;  /* 0x00000000000073c6 */ /* 0x000e640000000100 */
[----:B-1----:R-:W-:Y:S06]  /*53d0*/  BAR.ARV 0xc, 0x180 ;  /* 0x0306000000007b1d */ /* 0x002fec0000002000 */
.L_x_6723:
[----:B------:R-:W-:Y:S05]  /*53e0*/  BSYNC B0 ;  /* 0x0000000000007941 */ /* 0x000fea0003800000 */
.L_x_6722:
[----:B------:R-:W-:Y:S01]  /*53f0*/  UISETP.NE.AND UP0, UPT, UR38, 0x1, UPT ;  /* 0x000000012600788c */ /* 0x000fe2000bf05270 */
[----:B------:R-:W-:Y:S01]  /*5400*/  IMAD.U32 R34, RZ, RZ, UR39 ;  /* 0x00000027ff227e24 */ /* 0x000fe2000f8e00ff */
[----:B------:R-:W-:Y:S01]  /*5410*/  IADD3 R38, P0, R38, 0x1e0, RZ ;  /* 0x000001e026267810 */ /* 0x000fe20007f1e0ff */
[----:B------:R-:W-:Y:S03]  /*5420*/  BSSY B7, `(.L_x_6724) ;  /* 0x0002482000077945 */ /* 0x000fe60003800000 */
[----:B------:R-:W-:Y:S01]  /*5430*/  PLOP3.LUT P2, PT, PT, PT, UP0, 0x80, 0x0 ;  /* 0x000000000000781c */ /* 0x000fe20003f4f008 */
[----:B------:R-:W-:Y:S01]  /*5440*/  IMAD.X R37, RZ, RZ, UR42, P0 ;  /* 0x0000002aff257e24 */ /* 0x000fe200080e06ff */
[----:B------:R-:W-:-:S05]  /*5450*/  IADD3 R34, P1, R34, 0x210, RZ ;  /* 0x0000021022227810 */ /* 0x000fca0007f3e0ff */
[----:B------:R-:W-:-:S06]  /*5460*/  IMAD.X R33, RZ, RZ, UR42, P1 ;  /* 0x0000002aff217e24 */ /* 0x000fcc00088e06ff */
[----:B------:R-:W-:Y:S05]  /*5470*/  @!P2 BRA `(.L_x_6725) ;  /* 0x0000008000b8a947 */ /* 0x000fea0003800000 */
[----:B----4-:R-:W1:Y:S01]  /*5480*/  LDC R0, c[0x0][0x448] ;  /* 0x00011200ff007b82 */ /* 0x010e620000000800 */
[----:B------:R-:W-:-:S07]  /*5490*/  VIADD R3, R181, 0x3f ;  /* 0x0000003fb5037836 */ /* 0x000fce0000000000 */
[----:B------:R-:W4:Y:S01]  /*54a0*/  LDC.64 R4, c[0x0][0xad8] ;  /* 0x0002b600ff047b82 */ /* 0x000f220000000a00 */
[----:B-1----:R-:W-:Y:S02]  /*54b0*/  ISETP.NE.AND P1, PT, R0, 0x1, PT ;  /* 0x000000010000780c */ /* 0x002fe40003f25270 */
[----:B----4-:R-:W-:-:S11]  /*54c0*/  ISETP.GE.AND P2, PT, R5, 0x1, PT ;  /* 0x000000010500780c */ /* 0x010fd60003f46270 */
[----:B------:R-:W1:Y:S08]  /*54d0*/  @P1 LDC R0, c[0x0][0x44c] ;  /* 0x00011300ff001b82 */ /* 0x000e700000000800 */
[----:B------:R-:W4:Y:S01]  /*54e0*/  @P1 LDC R7, c[0x0][0x450] ;  /* 0x00011400ff071b82 */ /* 0x000f220000000800 */
[----:B-1----:R-:W-:-:S05]  /*54f0*/  @P1 IMAD.HI.U32 R0, R3, R0, RZ ;  /* 0x0000000003001227 */ /* 0x002fca00078e00ff */
[----:B----4-:R-:W-:-:S05]  /*5500*/  @P1 SHF.R.U32.HI R3, RZ, R7, R0 ;  /* 0x00000007ff031219 */ /* 0x010fca0000011600 */
        /* <DEDUP_REMOVED lines=14> */
.L_x_6728:
[----:B------:R-:W-:-:S13]  /*55f0*/  ISETP.NE.AND P0, PT, R5, 0x1, PT ;  /* 0x000000010500780c */ /* 0x000fda0003f05270 */
[----:B------:R-:W1:Y:S02]  /*5600*/  @P0 LDC.64 R6, c[0x0][0xae0] ;  /* 0x0002b800ff060b82 */ /* 0x000e640000000a00 */
[----:B-1----:R-:W-:-:S05]  /*5610*/  @P0 IMAD.HI.U32 R6, R0, R6, RZ ;  /* 0x0000000600060227 */ /* 0x002fca00078e00ff */
[----:B------:R-:W-:-:S07]  /*5620*/  @P0 SHF.R.U32.HI R0, RZ, R7, R6 ;  /* 0x00000007ff000219 */ /* 0x000fce0000011606 */
.L_x_6729:
[----:B------:R-:W-:Y:S05]  /*5630*/  BSYNC B0 ;  /* 0x0000000000007941 */ /* 0x000fea0003800000 */
.L_x_6727:
[----:B------:R-:W-:-:S05]  /*5640*/  IMAD R3, R0, R5, R5 ;  /* 0x0000000500037224 */ /* 0x000fca00078e0205 */
[----:B------:R-:W-:-:S07]  /*5650*/  VIMNMX R4, R4, R3, PT ;  /* 0x0000000304047248 */ /* 0x000fce0003fe0100 */
.L_x_6726:
[----:B------:R-:W1:Y:S01]  /*5660*/  @P1 LDC R0, c[0x0][0x44c] ;  /* 0x00011300ff001b82 */ /* 0x000e620000000800 */
[----:B------:R-:W-:Y:S01]  /*5670*/  VIADD R4, R4, 0x3f ;  /* 0x0000003f04047836 */ /* 0x000fe20000000000 */
[----:B------:R-:W-:Y:S01]  /*5680*/  ULDC UR4, c[0x0][0xad4] ;  /* 0x0002b50000047ab9 */ /* 0x000fe20000000800 */
[----:B------:R-:W-:-:S03]  /*5690*/  IMAD.MOV.U32 R7, RZ, RZ, R181 ;  /* 0x000000ffff077224 */ /* 0x000fc600078e00b5 */
[----:B------:R-:W-:Y:S02]  /*56a0*/  SHF.R.S32.HI R3, RZ, 0x1f, R4 ;  /* 0x0000001fff037819 */ /* 0x000fe40000011404 */
[----:B------:R-:W4:Y:S02]  /*56b0*/  @P1 LDC R9, c[0x0][0x450] ;  /* 0x00011400ff091b82 */ /* 0x000f240000000800 */
[----:B------:R-:W-:-:S04]  /*56c0*/  LEA.HI R3, R3, R4, RZ, 0x6 ;  /* 0x0000000403037211 */ /* 0x000fc800078f30ff */
[----:B------:R-:W-:-:S04]  /*56d0*/  SHF.R.S32.HI R3, RZ, 0x6, R3 ;  /* 0x00000006ff037819 */ /* 0x000fc80000011403 */
[----:B------:R-:W-:Y:S01]  /*56e0*/  VIMNMX R12, R26, R3, PT ;  /* 0x000000031a0c7248 */ /* 0x000fe20003fe0100 */
[----:B-1----:R-:W-:-:S05]  /*56f0*/  @P1 IMAD.HI.U32 R0, R181, R0, RZ ;  /* 0x00000000b5001227 */ /* 0x002fca00078e00ff */
[----:B----4-:R-:W-:-:S05]  /*5700*/  @P1 SHF.R.U32.HI R7, RZ, R9, R0 ;  /* 0x00000009ff071219 */ /* 0x010fca0000011600 */
        /* <DEDUP_REMOVED lines=13> */
.L_x_6732:
[----:B------:R-:W-:-:S13]  /*57e0*/  ISETP.NE.AND P0, PT, R5, 0x1, PT ;  /* 0x000000010500780c */ /* 0x000fda0003f05270 */
[----:B------:R-:W1:Y:S02]  /*57f0*/  @P0 LDC.64 R6, c[0x0][0xae0] ;  /* 0x0002b800ff060b82 */ /* 0x000e640000000a00 */
[----:B-1----:R-:W-:-:S05]  /*5800*/  @P0 IMAD.HI.U32 R6, R190, R6, RZ ;  /* 0x00000006be060227 */ /* 0x002fca00078e00ff */
[----:B------:R-:W-:-:S07]  /*5810*/  @P0 SHF.R.U32.HI R190, RZ, R7, R6 ;  /* 0x00000007ffbe0219 */ /* 0x000fce0000011606 */
.L_x_6733:
[----:B------:R-:W-:Y:S05]  /*5820*/  BSYNC B0 ;  /* 0x0000000000007941 */ /* 0x000fea0003800000 */
.L_x_6731:
[----:B------:R-:W-:-:S05]  /*5830*/  IMAD R5, R190, R5, RZ ;  /* 0x00000005be057224 */ /* 0x000fca00078e02ff */
[----:B------:R-:W-:-:S07]  /*5840*/  VIMNMX R0, R0, R5, !PT ;  /* 0x0000000500007248 */ /* 0x000fce0007fe0100 */
.L_x_6730:
        /* <DEDUP_REMOVED lines=8> */
[----:B------:R-:W-:Y:S01]  /*58d0*/  ISETP.NE.AND P0, PT, R213, RZ, PT ;  /* 0x000000ffd500720c */ /* 0x000fe20003f05270 */
[----:B------:R-:W-:-:S03]  /*58e0*/  ULDC UR4, c[0x0][0xae8] ;  /* 0x0002ba0000047ab9 */ /* 0x000fc60000000800 */
[----:B---3--:R-:W-:-:S04]  /*58f0*/  SEL R11, R213, UR4, P0 ;  /* 0x00000004d50b7c07 */ /* 0x008fc80008000000 */
[-C--:B------:R-:W-:Y:S02]  /*5900*/  IABS R6, R11.reuse ;  /* 0x0000000b00067213 */ /* 0x080fe40000000000 */
[----:B------:R-:W-:Y:S02]  /*5910*/  IADD3 R0, R11, -0x1, R12 ;  /* 0xffffffff0b007810 */ /* 0x000fe40007ffe00c */
[----:B------:R-:W1:Y:S01]  /*5920*/  I2F.RP R3, R6 ;  /* 0x0000000600037306 */ /* 0x000e620000209400 */
[----:B0-----:R-:W-:Y:S02]  /*5930*/  IABS R10, R11 ;  /* 0x0000000b000a7213 */ /* 0x001fe40000000000 */
[----:B------:R-:W-:-:S05]  /*5940*/  IMAD.IADD R0, R0, 0x1, -R9 ;  /* 0x0000000100007824 */ /* 0x000fca00078e0a09 */
[----:B------:R-:W-:Y:S02]  /*5950*/  IABS R8, R0 ;  /* 0x0000000000087213 */ /* 0x000fe40000000000 */
[----:B------:R-:W-:-:S04]  /*5960*/  LOP3.LUT R0, R0, R11, RZ, 0x3c, !PT ;  /* 0x0000000b00007212 */ /* 0x000fc800078e3cff */
[----:B------:R-:W-:Y:S01]  /*5970*/  ISETP.GE.AND P2, PT, R0, RZ, PT ;  /* 0x000000ff0000720c */ /* 0x000fe20003f46270 */
[----:B-1----:R-:W0:Y:S02]  /*5980*/  MUFU.RCP R3, R3 ;  /* 0x0000000300037308 */ /* 0x002e240000001000 */
        /* <DEDUP_REMOVED lines=19> */
.L_x_6735:
[----:B------:R-:W-:Y:S05]  /*5ac0*/  BSYNC B0 ;  /* 0x0000000000007941 */ /* 0x000fea0003800000 */
.L_x_6734:
[----:B------:R-:W-:Y:S01]  /*5ad0*/  IMAD R0, R220, R3, R9 ;  /* 0x00000003dc007224 */ /* 0x000fe200078e0209 */
[----:B------:R-:W-:-:S04]  /*5ae0*/  PRMT R4, RZ, 0x7610, R4 ;  /* 0x00007610ff047816 */ /* 0x000fc80000000004 */
[----:B------:R-:W-:-:S04]  /*5af0*/  VIADDMNMX R12, R0, R3, R12, PT ;  /* 0x00000003000c7246 */ /* 0x000fc8000380010c */
[----:B------:R-:W-:-:S13]  /*5b00*/  ISETP.GT.AND P0, PT, R12, R0, PT ;  /* 0x000000000c00720c */ /* 0x000fda0003f04270 */
[----:B------:R-:W-:Y:S05]  /*5b10*/  @!P0 BRA `(.L_x_6736) ;  /* 0x0000024000488947 */ /* 0x000fea0003800000 */
        /* <DEDUP_REMOVED lines=14> */
[----:B-----5:R-:W4:Y:S04]  /*5c00*/  LDL R35, [R1+0x22c] ;  /* 0x00022c0001237983 */ /* 0x020f280000100800 */
        /* <DEDUP_REMOVED lines=103> */
[----:B---3--:R-:W0:Y:S03]  /*6280*/  S2R R11, SR_TID.X ;  /* 0x00000000000b7919 */ /* 0x008e260000002100 */
[----:B------:R-:W3:Y:S04]  /*6290*/  LDL R14, [R1+0x3f4] ;  /* 0x0003f400010e7983 */ /* 0x000ee80000100800 */
[----:B------:R-:W3:Y:S04]  /*62a0*/  LDL R15, [R1+0x3f8] ;  /* 0x0003f800010f7983 */ /* 0x000ee80000100800 */
[----:B------:R-:W3:Y:S04]  /*62b0*/  LDL R20, [R1+0x3fc] ;  /* 0x0003fc0001147983 */ /* 0x000ee80000100800 */
[----:B------:R-:W3:Y:S04]  /*62c0*/  LDL R21, [R1+0x400] ;  /* 0x0004000001157983 */ /* 0x000ee80000100800 */
[----:B------:R-:W3:Y:S04]  /*62d0*/  LDL R152, [R1+0x404] ;  /* 0x0004040001987983 */ /* 0x000ee80000100800 */
[----:B------:R-:W3:Y:S01]  /*62e0*/  LDL R153, [R1+0x408] ;  /* 0x0004080001997983 */ /* 0x000ee20000100800 */
[----:B0-----:R-:W-:-:S02]  /*62f0*/  VIADD R13, R11, 0xffffff80 ;  /* 0xffffff800b0d7836 */ /* 0x001fc40000000000 */
[----:B------:R-:W-:-:S05]  /*6300*/  VIADD R11, R11, 0xffffff80 ;  /* 0xffffff800b0b7836 */ /* 0x000fca0000000000 */
[----:B------:R-:W-:-:S04]  /*6310*/  SHF.R.S32.HI R11, RZ, 0x1f, R11 ;  /* 0x0000001fff0b7819 */ /* 0x000fc8000001140b */
[----:B------:R-:W-:Y:S01]  /*6320*/  LEA.HI R11, R11, R13, RZ, 0x7 ;  /* 0x0000000d0b0b7211 */ /* 0x000fe200078f38ff */
[----:B----4-:R0:W-:Y:S03]  /*6330*/  STL [R1+0x214], R10 ;  /* 0x0002140a01007387 */ /* 0x0101e60000100800 */
[----:B------:R-:W-:Y:S01]  /*6340*/  SHF.R.S32.HI R11, RZ, 0x7, R11 ;  /* 0x00000007ff0b7819 */ /* 0x000fe2000001140b */
[----:B------:R1:W-:Y:S04]  /*6350*/  STL [R1+0x210], R9 ;  /* 0x0002100901007387 */ /* 0x0003e80000100800 */
[----:B------:R-:W4:Y:S04]  /*6360*/  SHFL.IDX PT, R132, R11, RZ, 0x1f ;  /* 0x00001fff0b847589 */ /* 0x000f2800000e0000 */
[----:B0-----:R-:W3:Y:S04]  /*6370*/  LDL R10, [R1+0x3e8] ;  /* 0x0003e800010a7983 */ /* 0x001ee80000100800 */
[----:B------:R0:W-:Y:S04]  /*6380*/  STL [R1+0x218], R8 ;  /* 0x0002180801007387 */ /* 0x0001e80000100800 */
[----:B-1----:R-:W3:Y:S04]  /*6390*/  LDL R9, [R1+0x3e4] ;  /* 0x0003e40001097983 */ /* 0x002ee80000100800 */
[----:B------:R-:W3:Y:S04]  /*63a0*/  LDL R13, [R1+0x3f0] ;  /* 0x0003f000010d7983 */ /* 0x000ee80000100800 */
[----:B0-----:R-:W3:Y:S01]  /*63b0*/  LDL R8, [R1+0x40c] ;  /* 0x00040c0001087983 */ /* 0x001ee20000100800 */
[----:B----4-:R-:W-:-:S04]  /*63c0*/  LEA.HI R11, R132, R132, RZ, 0x1 ;  /* 0x00000084840b7211 */ /* 0x010fc800078f08ff */
[----:B------:R-:W-:-:S05]  /*63d0*/  LOP3.LUT R11, R11, 0x1fffe, RZ, 0xc0, !PT ;  /* 0x0001fffe0b0b7812 */ /* 0x000fca00078ec0ff */
[----:B------:R-:W-:Y:S02]  /*63e0*/  IMAD.IADD R132, R132, 0x1, -R11 ;  /* 0x0000000184847824 */ /* 0x000fe400078e0a0b */
[----:B------:R-:W4:Y:S02]  /*63f0*/  LDL R11, [R1+0x3ec] ;  /* 0x0003ec00010b7983 */ /* 0x000f240000100800 */
[----:B------:R-:W-:-:S04]  /*6400*/  IMAD R132, R132, 0x8000, R2 ;  /* 0x0000800084847824 */ /* 0x000fc800078e0202 */
[----:B------:R-:W-:Y:S01]  /*6410*/  VIADD R132, R132, 0x400 ;  /* 0x0000040084847836 */ /* 0x000fe20000000000 */
[----:B------:R0:W-:Y:S04]  /*6420*/  STL [R1+0x228], R34 ;  /* 0x0002282201007387 */ /* 0x0001e80000100800 */
[----:B------:R-:W-:Y:S01]  /*6430*/  SHF.R.U32.HI R132, RZ, 0x4, R132 ;  /* 0x00000004ff847819 */ /* 0x000fe20000011684 */
[----:B------:R1:W-:Y:S01]  /*6440*/  STL [R1+0x224], R3 ;  /* 0x0002240301007387 */ /* 0x0003e20000100800 */
[----:B0-----:R-:W-:Y:S02]  /*6450*/  VIADD R34, R2, 0x36400 ;  /* 0x0003640002227836 */ /* 0x001fe40000000000 */
[----:B-1----:R-:W-:-:S03]  /*6460*/  LOP3.LUT R3, R132, 0x3fff, RZ, 0xc0, !PT ;  /* 0x00003fff84037812 */ /* 0x002fc600078ec0ff */
[----:B------:R-:W-:Y:S02]  /*6470*/  SHF.R.U32.HI R34, RZ, 0x4, R34 ;  /* 0x00000004ff227819 */ /* 0x000fe40000011622 */
[----:B------:R-:W-:Y:S02]  /*6480*/  LOP3.LUT R3, R3, 0x2000000, RZ, 0xfc, !PT ;  /* 0x0200000003037812 */ /* 0x000fe400078efcff */
[----:B------:R-:W-:Y:S01]  /*6490*/  LOP3.LUT R34, R34, 0x3fff, RZ, 0xc0, !PT ;  /* 0x00003fff22227812 */ /* 0x000fe200078ec0ff */
[----:B------:R0:W-:Y:S04]  /*64a0*/  STL [R1+0x3b0], R6 ;  /* 0x0003b00601007387 */ /* 0x0001e80000100800 */
[----:B------:R1:W-:Y:S04]  /*64b0*/  STL [R1+0x3bc], R5 ;  /* 0x0003bc0501007387 */ /* 0x0003e80000100800 */
[----:B------:R1:W-:Y:S01]  /*64c0*/  STL [R1+0x3c0], R7 ;  /* 0x0003c00701007387 */ /* 0x0003e20000100800 */
[----:B0-----:R-:W-:-:S03]  /*64d0*/  IMAD R6, R33, 0x1000, R3 ;  /* 0x0000100021067824 */ /* 0x001fc600078e0203 */
[----:B------:R0:W-:Y:S01]  /*64e0*/  STL [R1+0x3b8], R4 ;  /* 0x0003b80401007387 */ /* 0x0001e20000100800 */
[----:B-1----:R-:W-:Y:S02]  /*64f0*/  IMAD.MOV.U32 R5, RZ, RZ, 0x40000040 ;  /* 0x40000040ff057424 */ /* 0x002fe400078e00ff */
[----:B------:R-:W-:Y:S01]  /*6500*/  IMAD.MOV.U32 R7, RZ, RZ, 0x40000040 ;  /* 0x40000040ff077424 */ /* 0x000fe200078e00ff */
[----:B0-----:R-:W-:Y:S01]  /*6510*/  LOP3.LUT R4, R34, 0x10000, RZ, 0xfc, !PT ;  /* 0x0001000022047812 */ /* 0x001fe200078efcff */
[----:B------:R0:W-:Y:S01]  /*6520*/  STL [R1+0x3c4], R24 ;  /* 0x0003c41801007387 */ /* 0x0001e20000100800 */
[----:B------:R-:W-:Y:S02]  /*6530*/  R2UR UR6, R6 ;  /* 0x00000000060672ca */ /* 0x000fe400000e0000 */
[----:B------:R-:W-:Y:S01]  /*6540*/  R2UR UR7, R7 ;  /* 0x00000000070772ca */ /* 0x000fe200000e0000 */
[----:B------:R1:W-:Y:S01]  /*6550*/  STL [R1+0x3d4], R25 ;  /* 0x0003d41901007387 */ /* 0x0003e20000100800 */
[----:B------:R-:W-:-:S02]  /*6560*/  R2UR UR4, R4 ;  /* 0x00000000040472ca */ /* 0x000fc400000e0000 */
[----:B------:R-:W-:Y:S01]  /*6570*/  R2UR UR5, R5 ;  /* 0x00000000050572ca */ /* 0x000fe200000e0000 */
[----:B0-----:R-:W-:Y:S02]  /*6580*/  VIADD R24, R6, 0x80 ;  /* 0x0000008006187836 */ /* 0x001fe40000000000 */
        /* <DEDUP_REMOVED lines=110> */
[----:B0-----:R-:W-:-:S06]  /*6c70*/  WARPGROUP.ARRIVE ;  /* 0x00000000000079c5 */ /* 0x001fcc0000000000 */
[----:B------:R-:W-:Y:S01]  /*6c80*/  HGMMA.64x256x16.F32 R24, gdesc[UR4].tnspB, RZ, !UPT, gsb0 ;  /* 0x43e00000041879f0 */ /* 0x000fe2000c0008ff */
[----:B---3--:R0:W-:Y:S04]  /*6c90*/  STL [R1+0x3e8], R10 ;  /* 0x0003e80a01007387 */ /* 0x0081e80000100800 */
[----:B----4-:R1:W-:Y:S01]  /*6ca0*/  STL [R1+0x3ec], R11 ;  /* 0x0003ec0b01007387 */ /* 0x0103e20000100800 */
[----:B0-----:R-:W-:Y:S02]  /*6cb0*/  VIADD R10, R4, 0x2 ;  /* 0x00000002040a7836 */ /* 0x001fe40000000000 */
[----:B-1----:R-:W-:-:S03]  /*6cc0*/  IMAD.MOV.U32 R11, RZ, RZ, 0x40000040 ;  /* 0x40000040ff0b7424 */ /* 0x002fc600078e00ff */
[----:B------:R-:W-:Y:S02]  /*6cd0*/  R2UR UR8, R10 ;  /* 0x000000000a0872ca */ /* 0x000fe400000e0000 */
[----:B------:R-:W-:Y:S01]  /*6ce0*/  R2UR UR9, R11 ;  /* 0x000000000b0972ca */ /* 0x000fe200000e0000 */
[----:B------:R0:W-:Y:S04]  /*6cf0*/  STL [R1+0x3e4], R9 ;  /* 0x0003e40901007387 */ /* 0x0001e80000100800 */
[----:B------:R1:W-:Y:S04]  /*6d00*/  STL [R1+0x3f0], R13 ;  /* 0x0003f00d01007387 */ /* 0x0003e80000100800 */
[----:B------:R-:W-:Y:S04]  /*6d10*/  STL [R1+0x3f4], R14 ;  /* 0x0003f40e01007387 */ /* 0x000fe80000100800 */
[----:B------:R-:W-:Y:S04]  /*6d20*/  STL [R1+0x3f8], R15 ;  /* 0x0003f80f01007387 */ /* 0x000fe80000100800 */
[----:B------:R-:W-:Y:S04]  /*6d30*/  STL [R1+0x3fc], R20 ;  /* 0x0003fc1401007387 */ /* 0x000fe80000100800 */
[----:B------:R-:W-:Y:S04]  /*6d40*/  STL [R1+0x400], R21 ;  /* 0x0004001501007387 */ /* 0x000fe80000100800 */
[----:B------:R-:W-:Y:S04]  /*6d50*/  STL [R1+0x404], R152 ;  /* 0x0004049801007387 */ /* 0x000fe80000100800 */
[----:B------:R-:W-:Y:S04]  /*6d60*/  STL [R1+0x408], R153 ;  /* 0x0004089901007387 */ /* 0x000fe80000100800 */
[----:B------:R2:W-:Y:S01]  /*6d70*/  STL [R1+0x40c], R8 ;  /* 0x00040c0801007387 */ /* 0x0005e20000100800 */
[----:B0-----:R-:W-:-:S02]  /*6d80*/  IMAD.MOV.U32 R9, RZ, RZ, 0x40000040 ;  /* 0x40000040ff097424 */ /* 0x001fc400078e00ff */
[----:B------:R-:W-:Y:S01]  /*6d90*/  IMAD.MOV.U32 R7, RZ, RZ, 0x40000040 ;  /* 0x40000040ff077424 */ /* 0x000fe200078e00ff */
[----:B-1----:R0:W5:Y:S01]  /*6da0*/  LDL R13, [R1+0x1c0] ;  /* 0x0001c000010d7983 */ /* 0x0021620000100800 */
[----:B--2---:R-:W-:Y:S01]  /*6db0*/  VIADD R8, R6, 0x100 ;  /* 0x0000010006087836 */ /* 0x004fe20000000000 */
[----:B------:R-:W-:Y:S01]  /*6dc0*/  R2UR UR7, R9 ;  /* 0x00000000090772ca */ /* 0x000fe200000e0000 */
[----:B------:R-:W-:-:S03]  /*6dd0*/  IMAD.MOV.U32 R9, RZ, RZ, 0x40000040 ;  /* 0x40000040ff097424 */ /* 0x000fc600078e00ff */
        /* <DEDUP_REMOVED lines=38> */
[----:B------:R-:W-:Y:S01]  /*7040*/  HGMMA.64x256x16.F32 R24, gdesc[UR8].tnspB, R24, gsb0 ;  /* 0x43e00000081879f0 */ /* 0x000fe20008000818 */
        /* <DEDUP_REMOVED lines=36> */
[----:B------:R-:W-:Y:S01]  /*7290*/  R2UR UR6, R6 ;  /* 0x00000000060672ca */ /* 0x000fe200000e0000 */
[----:B------:R-:W-:Y:S01]  /*72a0*/  VIADD R6, R4, 0x6 ;  /* 0x0000000604067836 */ /* 0x000fe20000000000 */
[----:B------:R-:W-:Y:S01]  /*72b0*/  R2UR UR7, R7 ;  /* 0x00000000070772ca */ /* 0x000fe200000e0000 */
[----:B------:R-:W-:-:S03]  /*72c0*/  IMAD.MOV.U32 R7, RZ, RZ, 0x40000040 ;  /* 0x40000040ff077424 */ /* 0x000fc600078e00ff */
        /* <DEDUP_REMOVED lines=330> */
.L_x_6737:
[----:B------:R-:W-:Y:S01]  /*8770*/  VIADD R20, R12, 0xfffffffe ;  /* 0xfffffffe0c147836 */ /* 0x000fe20000000000 */
[----:B------:R-:W-:Y:S01]  /*8780*/  BSSY B0, `(.L_x_6738) ;  /* 0x00003e8000007945 */ /* 0x000fe20003800000 */
[----:B-----5:R-:W-:-:S03]  /*8790*/  IMAD R13, R13, 0x8, R2 ;  /* 0x000000080d0d7824 */ /* 0x020fc600078e0202 */
[----:B------:R-:W-:Y:S01]  /*87a0*/  ISETP.GE.AND P0, PT, R20, R0, PT ;  /* 0x000000001400720c */ /* 0x000fe20003f06270 */
[----:B------:R-:W-:-:S05]  /*87b0*/  VIADD R14, R13, 0x38860 ;  /* 0x000388600d0e7836 */ /* 0x000fca0000000000 */
[----:B------:R-:W-:-:S04]  /*87c0*/  PRMT R14, R155, 0x654, R14 ;  /* 0x000006549b0e7816 */ /* 0x000fc8000000000e */
[----:B------:R0:W-:Y:S03]  /*87d0*/  SYNCS.ARRIVE.TRANS64.RED.A1T0 RZ, [R14+URZ], RZ ;  /* 0x000000ff0eff79a7 */ /* 0x0001e6000810043f */
[----:B------:R-:W-:Y:S05]  /*87e0*/  @!P0 BRA `(.L_x_6739) ;  /* 0x0000003c00848947 */ /* 0x000fea0003800000 */
.L_x_6741:
[----:B0-----:R-:W2:Y:S04]  /*87f0*/  LDL R21, [R1+0x1c0] ;  /* 0x0001c00001157983 */ /* 0x001ea80000100800 */
        /* <DEDUP_REMOVED lines=63> */
[----:B01----:R-:W4:Y:S01]  /*8bf0*/  LDL.64 R14, [R1+0x408] ;  /* 0x00040800010e7983 */ /* 0x003f220000100a00 */
[----:B--2---:R-:W-:-:S04]  /*8c00*/  IMAD R148, R21, 0x40, R162 ;  /* 0x0000004015947824 */ /* 0x004fc800078e02a2 */
[----:B------:R-:W-:Y:S01]  /*8c10*/  IMAD R148, R148, 0x4, R2 ;  /* 0x0000000494947824 */ /* 0x000fe200078e0202 */
[----:B------:R-:W-:Y:S06]  /*8c20*/  BAR.SYNC.DEFER_BLOCKING 0xe, 0x100 ;  /* 0x0384000000007b1d */ /* 0x000fec0000010000 */
[----:B------:R-:W3:Y:S04]  /*8c30*/  LDS R149, [R148+0x38400] ;  /* 0x0384000094957984 */ /* 0x000ee80000000800 */
        /* <DEDUP_REMOVED lines=193> */
[----:B0-----:R-:W2:Y:S04]  /*9850*/  LDL R12, [R1+0x214] ;  /* 0x00021400010c7983 */ /* 0x001ea80000100800 */
[----:B------:R-:W3:Y:S04]  /*9860*/  LDL R13, [R1+0x218] ;  /* 0x00021800010d7983 */ /* 0x000ee80000100800 */
        /* <DEDUP_REMOVED lines=126> */
[----:B--2---:R-:W-:Y:S04]  /*a050*/  STL [R1+0x214], R12 ;  /* 0x0002140c01007387 */ /* 0x004fe80000100800 */
[----:B---3--:R-:W-:Y:S04]  /*a060*/  STL [R1+0x218], R13 ;  /* 0x0002180d01007387 */ /* 0x008fe80000100800 */
[----:B----4-:R-:W-:Y:S04]  /*a070*/  STL [R1+0x21c], R14 ;  /* 0x00021c0e01007387 */ /* 0x010fe80000100800 */
        /* <DEDUP_REMOVED lines=156> */
[----:B------:R-:W-:Y:S01]  /*aa40*/  VIADD R12, R21, 0x1 ;  /* 0x00000001150c7836 */ /* 0x000fe20000000000 */
[----:B------:R-:W-:Y:S01]  /*aa50*/  R2UR UR4, R4 ;  /* 0x00000000040472ca */ /* 0x000fe200000e0000 */
[----:B------:R-:W-:Y:S01]  /*aa60*/  IMAD.MOV.U32 R13, RZ, RZ, 0x40000040 ;  /* 0x40000040ff0d7424 */ /* 0x000fe200078e00ff */
[----:B------:R-:W-:Y:S01]  /*aa70*/  R2UR UR5, R5 ;  /* 0x00000000050572ca */ /* 0x000fe200000e0000 */
[----:B------:R-:W-:Y:S01]  /*aa80*/  IMAD.MOV.U32 R15, RZ, RZ, 0x40000040 ;  /* 0x40000040ff0f7424 */ /* 0x000fe200078e00ff */
[----:B------:R-:W-:Y:S01]  /*aa90*/  ISETP.NE.AND P0, PT, R12, 0x2, PT ;  /* 0x000000020c00780c */ /* 0x000fe20003f05270 */
[----:B------:R0:W-:Y:S01]  /*aaa0*/  STL [R1+0x1c0], R12 ;  /* 0x0001c00c01007387 */ /* 0x0001e20000100800 */
[----:B------:R-:W-:Y:S01]  /*aab0*/  R2UR UR7, R13 ;  /* 0x000000000d0772ca */ /* 0x000fe200000e0000 */
[----:B------:R-:W-:-:S10]  /*aac0*/  IMAD.MOV.U32 R13, RZ, RZ, 0x40000040 ;  /* 0x40000040ff0d7424 */ /* 0x000fd400078e00ff */
[----:B0-----:R-:W-:-:S04]  /*aad0*/  @!P0 IMAD.MOV.U32 R12, RZ, RZ, RZ ;  /* 0x000000ffff0c8224 */ /* 0x001fc800078e00ff */
[----:B------:R-:W-:-:S04]  /*aae0*/  IMAD R12, R12, 0x1000, R3 ;  /* 0x000010000c0c7824 */ /* 0x000fc800078e0203 */
[C---:B------:R-:W-:Y:S01]  /*aaf0*/  VIADD R14, R12.reuse, 0x80 ;  /* 0x000000800c0e7836 */ /* 0x040fe20000000000 */
[----:B------:R-:W-:Y:S01]  /*ab00*/  R2UR UR6, R12 ;  /* 0x000000000c0672ca */ /* 0x000fe200000e0000 */
[----:B--2---:R-:W-:-:S12]  /*ab10*/  WARPGROUP.ARRIVE ;  /* 0x00000000000079c5 */ /* 0x004fd80000000000 */
        /* <DEDUP_REMOVED lines=43> */
[----:B------:R-:W-:Y:S02]  /*add0*/  R2UR UR6, R14 ;  /* 0x000000000e0672ca */ /* 0x000fe400000e0000 */
[----:B------:R-:W-:Y:S02]  /*ade0*/  R2UR UR7, R15 ;  /* 0x000000000f0772ca */ /* 0x000fe400000e0000 */
        /* <DEDUP_REMOVED lines=38> */
[----:B------:R-:W-:Y:S01]  /*b050*/  R2UR UR7, R13 ;  /* 0x000000000d0772ca */ /* 0x000fe200000e0000 */
[----:B------:R-:W2:Y:S01]  /*b060*/  @!P0 LDL R12, [R1+0x1c4] ;  /* 0x0001c400010c8983 */ /* 0x000ea20000100800 */
[----:B------:R-:W-:Y:S02]  /*b070*/  R2UR UR4, R6 ;  /* 0x00000000060472ca */ /* 0x000fe400000e0000 */
[----:B------:R-:W-:Y:S01]  /*b080*/  R2UR UR5, R7 ;  /* 0x00000000070572ca */ /* 0x000fe200000e0000 */
[----:B------:R-:W3:Y:S04]  /*b090*/  LDL R13, [R1+0x1c8] ;  /* 0x0001c800010d7983 */ /* 0x000ee80000100800 */
        /* <DEDUP_REMOVED lines=70> */
[----:B-1----:R-:W3:Y:S04]  /*b500*/  LDL R139, [R1+0x238] ;  /* 0x00023800018b7983 */ /* 0x002ee80000100800 */
[----:B----4-:R-:W4:Y:S04]  /*b510*/  LDL R143, [R1+0x228] ;  /* 0x00022800018f7983 */ /* 0x010f280000100800 */
[----:B0-----:R-:W4:Y:S04]  /*b520*/  LDL R147, [R1+0x218] ;  /* 0x0002180001937983 */ /* 0x001f280000100800 */
[----:B--2---:R-:W2:Y:S04]  /*b530*/  LDL R149, [R1+0x210] ;  /* 0x0002100001957983 */ /* 0x004ea80000100800 */
        /* <DEDUP_REMOVED lines=126> */
[----:B--2---:R0:W-:Y:S04]  /*bd20*/  STL [R1+0x210], R149 ;  /* 0x0002109501007387 */ /* 0x0041e80000100800 */
        /* <DEDUP_REMOVED lines=129> */
[----:B------:R-:W-:-:S02]  /*c540*/  PLOP3.LUT P1, PT, PT, PT, UP0, 0x80, 0x0 ;  /* 0x000000000000781c */ /* 0x000fc40003f2f008 */
[----:B------:R-:W-:-:S05]  /*c550*/  @!P0 LOP3.LUT R12, R12, 0x1, RZ, 0x3c, !PT ;  /* 0x000000010c0c8812 */ /* 0x000fca00078e3cff */
[----:B------:R0:W-:Y:S01]  /*c560*/  @!P0 STL [R1+0x1c4], R12 ;  /* 0x0001c40c01008387 */ /* 0x0001e20000100800 */
[C---:B------:R-:W-:Y:S01]  /*c570*/  ISETP.GT.AND P0, PT, R20.reuse, R0, PT ;  /* 0x000000001400720c */ /* 0x040fe20003f04270 */
[----:B------:R-:W-:-:S04]  /*c580*/  VIADD R20, R20, 0xffffffff ;  /* 0xffffffff14147836 */ /* 0x000fc80000000000 */
[----:B------:R-:W-:Y:S08]  /*c590*/  @P1 BRA `(.L_x_6740) ;  /* 0x0000000000041947 */ /* 0x000ff00003800000 */
[----:B------:R-:W-:Y:S01]  /*c5a0*/  BPT.TRAP 0x1 ;  /* 0x000000040000795c */ /* 0x000fe20000300000 */
.L_x_6740:
[----:B-----5:R-:W-:-:S04]  /*c5b0*/  IMAD R14, R14, 0x8, R2 ;  /* 0x000000080e0e7824 */ /* 0x020fc800078e0202 */
[----:B------:R-:W-:-:S05]  /*c5c0*/  VIADD R14, R14, 0x38860 ;  /* 0x000388600e0e7836 */ /* 0x000fca0000000000 */
[----:B------:R-:W-:-:S04]  /*c5d0*/  PRMT R14, R155, 0x654, R14 ;  /* 0x000006549b0e7816 */ /* 0x000fc8000000000e */
[----:B------:R1:W-:Y:S01]  /*c5e0*/  SYNCS.ARRIVE.TRANS64.RED.A1T0 RZ, [R14+URZ], RZ ;  /* 0x000000ff0eff79a7 */ /* 0x0003e2000810043f */
[----:B------:R-:W-:Y:S05]  /*c5f0*/  @P0 BRA `(.L_x_6741) ;  /* 0xffffffc0007c0947 */ /* 0x000fea000383ffff */
.L_x_6739:
[----:B------:R-:W-:Y:S05]  /*c600*/  BSYNC B0 ;  /* 0x0000000000007941 */ /* 0x000fea0003800000 */
.L_x_6738:
[----:B------:R-:W2:Y:S04]  /*c610*/  LDL R3, [R1+0x1c0] ;  /* 0x0001c00001037983 */ /* 0x000ea80000100800 */
[----:B0-----:R-:W3:Y:S04]  /*c620*/  LDL.64 R52, [R1+0x220] ;  /* 0x0002200001347983 */ /* 0x001ee80000100a00 */
[----:B------:R-:W4:Y:S04]  /*c630*/  LDL.64 R48, [R1+0x240] ;  /* 0x0002400001307983 */ /* 0x000f280000100a00 */
[----:B------:R-:W5:Y:S04]  /*c640*/  LDL.64 R50, [R1+0x210] ;  /* 0x0002100001327983 */ /* 0x000f680000100a00 */
        /* <DEDUP_REMOVED lines=44> */
[----:B------:R-:W4:Y:S04]  /*c910*/  LDL R106, [R1+0x1c8] ;  /* 0x0001c800016a7983 */ /* 0x000f280000100800 */
[----:B------:R-:W4:Y:S01]  /*c920*/  LDL R105, [R1+0x1c0] ;  /* 0x0001c00001697983 */ /* 0x000f220000100800 */
[----:B--2---:R-:W-:-:S04]  /*c930*/  IMAD R3, R3, 0x40, R162 ;  /* 0x0000004003037824 */ /* 0x004fc800078e02a2 */
[----:B------:R-:W-:Y:S01]  /*c940*/  IMAD R104, R3, 0x4, R2 ;  /* 0x0000000403687824 */ /* 0x000fe200078e0202 */
[----:B------:R-:W-:Y:S06]  /*c950*/  BAR.SYNC.DEFER_BLOCKING 0xe, 0x100 ;  /* 0x0384000000007b1d */ /* 0x000fec0000010000 */
[----:B------:R-:W3:Y:S04]  /*c960*/  LDS R0, [R104+0x38400] ;  /* 0x0384000068007984 */ /* 0x000ee80000000800 */
[----:B------:R-:W0:Y:S01]  /*c970*/  LDS R104, [R104+0x38420] ;  /* 0x0384200068687984 */ /* 0x000e220000000800 */
[C---:B---3--:R-:W-:Y:S01]  /*c980*/  FMUL.FTZ R3, R0.reuse, R53 ;  /* 0x0000003500037220 */ /* 0x048fe20000410000 */
[C---:B------:R-:W-:Y:S01]  /*c990*/  FMUL.FTZ R2, R0.reuse, R52 ;  /* 0x0000003400027220 */ /* 0x040fe20000410000 */
[C---:B-----5:R-:W-:Y:S01]  /*c9a0*/  FMUL.FTZ R51, R0.reuse, R51 ;  /* 0x0000003300337220 */ /* 0x060fe20000410000 */
[C---:B------:R-:W-:Y:S01]  /*c9b0*/  FMUL.FTZ R50, R0.reuse, R50 ;  /* 0x0000003200327220 */ /* 0x040fe20000410000 */
[C---:B----4-:R-:W-:Y:S01]  /*c9c0*/  FMUL.FTZ R47, R0.reuse, R47 ;  /* 0x0000002f002f7220 */ /* 0x050fe20000410000 */
        /* <DEDUP_REMOVED lines=13> */
[C---:B-1----:R-:W-:Y:S01]  /*caa0*/  FMUL.FTZ R3, R0.reuse, R49 ;  /* 0x0000003100037220 */ /* 0x042fe20000410000 */
        /* <DEDUP_REMOVED lines=13> */
[----:B------:R-:W-:Y:S01]  /*cb80*/  STL.64 [R1+0x210], R50 ;  /* 0x0002103201007387 */ /* 0x000fe20000100a00 */
[C---:B-1----:R-:W-:Y:S01]  /*cb90*/  FMUL.FTZ R3, R0.reuse, R43 ;  /* 0x0000002b00037220 */ /* 0x042fe20000410000 */
[----:B------:R-:W-:-:S02]  /*cba0*/  FMUL.FTZ R2, R0, R42 ;  /* 0x0000002a00027220 */ /* 0x000fc40000410000 */
[----:B------:R1:W-:Y:S04]  /*cbb0*/  STL.64 [R1+0x230], R46 ;  /* 0x0002302e01007387 */ /* 0x0003e80000100a00 */
[----:B------:R-:W-:Y:S04]  /*cbc0*/  STL.64 [R1+0x250], R44 ;  /* 0x0002502c01007387 */ /* 0x000fe80000100a00 */
[----:B------:R-:W-:Y:S04]  /*cbd0*/  STL.64 [R1+0x260], R2 ;  /* 0x0002600201007387 */ /* 0x000fe80000100a00 */
[----:B------:R-:W-:Y:S04]  /*cbe0*/  STL.64 [R1+0x270], R40 ;  /* 0x0002702801007387 */ /* 0x000fe80000100a00 */
[----:B------:R-:W-:Y:S04]  /*cbf0*/  STL.64 [R1+0x280], R34 ;  /* 0x0002802201007387 */ /* 0x000fe80000100a00 */
        /* <DEDUP_REMOVED lines=8> */
[----:B-1----:R-:W5:Y:S04]  /*cc80*/  LDL.64 R46, [R1+0x2f8] ;  /* 0x0002f800012e7983 */ /* 0x002f680000100a00 */
[----:B------:R-:W5:Y:S04]  /*cc90*/  LDL.64 R52, [R1+0x318] ;  /* 0x0003180001347983 */ /* 0x000f680000100a00 */
[----:B------:R-:W5:Y:S04]  /*cca0*/  LDL.64 R50, [R1+0x328] ;  /* 0x0003280001327983 */ /* 0x000f680000100a00 */
[----:B------:R-:W5:Y:S04]  /*ccb0*/  LDL.64 R48, [R1+0x338] ;  /* 0x0003380001307983 */ /* 0x000f680000100a00 */
[----:B--2---:R-:W2:Y:S04]  /*ccc0*/  LDL.64 R36, [R1+0x348] ;  /* 0x0003480001247983 */ /* 0x004ea80000100a00 */
[----:B------:R-:W2:Y:S04]  /*ccd0*/  LDL.64 R44, [R1+0x358] ;  /* 0x00035800012c7983 */ /* 0x000ea80000100a00 */
[----:B------:R-:W2:Y:S04]  /*cce0*/  LDL.64 R42, [R1+0x368] ;  /* 0x00036800012a7983 */ /* 0x000ea80000100a00 */
[----:B------:R-:W2:Y:S04]  /*ccf0*/  LDL.64 R40, [R1+0x378] ;  /* 0x0003780001287983 */ /* 0x000ea80000100a00 */
[----:B---3--:R-:W3:Y:S04]  /*cd00*/  LDL.64 R38, [R1+0x388] ;  /* 0x0003880001267983 */ /* 0x008ee80000100a00 */
[----:B----4-:R-:W4:Y:S04]  /*cd10*/  LDL.64 R26, [R1+0x398] ;  /* 0x00039800011a7983 */ /* 0x010f280000100a00 */
[----:B------:R-:W4:Y:S04]  /*cd20*/  LDL.64 R34, [R1+0x3a8] ;  /* 0x0003a80001227983 */ /* 0x000f280000100a00 */
[----:B-----5:R-:W5:Y:S04]  /*cd30*/  LDL.64 R32, [R1+0x3b8] ;  /* 0x0003b80001207983 */ /* 0x020f680000100a00 */
[----:B------:R-:W5:Y:S04]  /*cd40*/  LDL.64 R30, [R1+0x3c8] ;  /* 0x0003c800011e7983 */ /* 0x000f680000100a00 */
[----:B------:R-:W5:Y:S04]  /*cd50*/  LDL.64 R28, [R1+0x3d8] ;  /* 0x0003d800011c7983 */ /* 0x000f680000100a00 */
[----:B------:R-:W5:Y:S04]  /*cd60*/  LDL.64 R2, [R1+0x3e8] ;  /* 0x0003e80001027983 */ /* 0x000f680000100a00 */
[----:B0-----:R-:W5:Y:S04]  /*cd70*/  LDL.64 R24, [R1+0x3f8] ;  /* 0x0003f80001187983 */ /* 0x001f680000100a00 */
[----:B------:R-:W5:Y:S01]  /*cd80*/  LDL.64 R20, [R1+0x408] ;  /* 0x0004080001147983 */ /* 0x000f620000100a00 */
        /* <DEDUP_REMOVED lines=63> */
[----:B------:R-:W-:Y:S01]  /*d180*/  VIADD R0, R105, 0x1 ;  /* 0x0000000169007836 */ /* 0x000fe20000000000 */
        /* <DEDUP_REMOVED lines=31> */
[----:B------:R-:W-:Y:S01]  /*d380*/  STL [R1+0x1c0], R0 ;  /* 0x0001c00001007387 */ /* 0x000fe20000100800 */
[----:B------:R-:W-:-:S03]  /*d390*/  ISETP.NE.AND P0, PT, R0, 0x2, PT ;  /* 0x000000020000780c */ /* 0x000fc60003f05270 */
[----:B------:R0:W-:Y:S02]  /*d3a0*/  STL.64 [R1+0x310], R4 ;  /* 0x0003100401007387 */ /* 0x0001e40000100a00 */
[----:B0-----:R-:W-:Y:S02]  /*d3b0*/  IMAD.MOV.U32 R4, RZ, RZ, 0x1 ;  /* 0x00000001ff047424 */ /* 0x001fe400078e00ff */
        /* <DEDUP_REMOVED lines=22> */
[C---:B-----5:R-:W-:Y:S01]  /*d520*/  FMUL.FTZ R33, R104.reuse, R33 ;  /* 0x0000002168217220 */ /* 0x060fe20000410000 */
        /* <DEDUP_REMOVED lines=28> */
[----:B------:R-:W-:Y:S06]  /*d6f0*/  BAR.ARV 0xf, 0x100 ;  /* 0x03c4000000007b1d */ /* 0x000fec0000002000 */
[----:B------:R-:W-:Y:S05]  /*d700*/  @P0 BRA `(.L_x_6736) ;  /* 0x000001c4004c0947 */ /* 0x000fea0003800000 */
[----:B------:R-:W2:Y:S04]  /*d710*/  LDL R0, [R1+0x1c4] ;  /* 0x0001c40001007983 */ /* 0x000ea80000100800 */
[----:B------:R4:W-:Y:S01]  /*d720*/  STL [R1+0x1c0], RZ ;  /* 0x0001c0ff01007387 */ /* 0x0009e20000100800 */
[----:B--2---:R-:W-:-:S05]  /*d730*/  LOP3.LUT R0, R0, 0x1, RZ, 0x3c, !PT ;  /* 0x0000000100007812 */ /* 0x004fca00078e3cff */
[----:B------:R4:W-:Y:S01]  /*d740*/  STL [R1+0x1c4], R0 ;  /* 0x0001c40001007387 */ /* 0x0009e20000100800 */
[----:B------:R-:W-:Y:S05]  /*d750*/  BRA `(.L_x_6736) ;  /* 0x000001c400387947 */ /* 0x000fea0003800000 */
.L_x_6725:
[----:B----4-:R-:W1:Y:S01]  /*d760*/  LDC R0, c[0x0][0x448] ;  /* 0x00011200ff007b82 */ /* 0x010e620000000800 */
[----:B------:R-:W-:Y:S01]  /*d770*/  UIADD3 UR10, UP0, UR40, 0x38830, URZ ;  /* 0x00038830280a7890 */ /* 0x000fe2000ff1e03f */
[----:B------:R-:W-:Y:S01]  /*d780*/  IMAD.U32 R4, RZ, RZ, UR60 ;  /* 0x0000003cff047e24 */ /* 0x000fe2000f8e00ff */
[----:B------:R-:W-:Y:S01]  /*d790*/  UIADD3 UR8, UP1, UR40, 0x38840, URZ ;  /* 0x0003884028087890 */ /* 0x000fe2000ff3e03f */
[----:B------:R-:W-:Y:S01]  /*d7a0*/  IMAD.MOV.U32 R5, RZ, RZ, 0x80 ;  /* 0x00000080ff057424 */ /* 0x000fe200078e00ff */
[----:B------:R-:W-:Y:S01]  /*d7b0*/  UIADD3 UR6, UP2, UR40, 0x38850, URZ ;  /* 0x0003885028067890 */ /* 0x000fe2000ff5e03f */
[----:B------:R-:W-:Y:S01]  /*d7c0*/  IMAD.MOV.U32 R7, RZ, RZ, R155 ;  /* 0x000000ffff077224 */ /* 0x000fe200078e009b */
[----:B------:R-:W-:Y:S01]  /*d7d0*/  UIADD3 UR4, UP3, UR40, 0x38860, URZ ;  /* 0x0003886028047890 */ /* 0x000fe2000ff7e03f */
[----:B------:R-:W4:Y:S01]  /*d7e0*/  LDC.64 R8, c[0x0][0xad8] ;  /* 0x0002b600ff087b82 */ /* 0x000f220000000a00 */
[----:B------:R-:W-:Y:S01]  /*d7f0*/  IMAD.MOV.U32 R6, RZ, RZ, 0x100 ;  /* 0x00000100ff067424 */ /* 0x000fe200078e00ff */
[----:B------:R-:W-:Y:S01]  /*d800*/  UIADD3.X UR11, URZ, UR41, URZ, UP0, !UPT ;  /* 0x000000293f0b7290 */ /* 0x000fe200087fe43f */
[----:B------:R-:W-:Y:S01]  /*d810*/  IMAD.U32 R3, RZ, RZ, UR6 ;  /* 0x00000006ff037e24 */ /* 0x000fe2000f8e00ff */
[----:B------:R-:W-:Y:S01]  /*d820*/  UIADD3.X UR9, URZ, UR41, URZ, UP1, !UPT ;  /* 0x000000293f097290 */ /* 0x000fe20008ffe43f */
[----:B------:R-:W-:Y:S01]  /*d830*/  IMAD.U32 R14, RZ, RZ, UR4 ;  /* 0x00000004ff0e7e24 */ /* 0x000fe2000f8e00ff */
[----:B------:R-:W-:Y:S01]  /*d840*/  UIADD3.X UR7, URZ, UR41, URZ, UP2, !UPT ;  /* 0x000000293f077290 */ /* 0x000fe200097fe43f */
[----:B------:R2:W-:Y:S01]  /*d850*/  STL.64 [R1+0x28], R4 ;  /* 0x0000280401007387 */ /* 0x0005e20000100a00 */
[----:B------:R-:W-:Y:S01]  /*d860*/  UIADD3.X UR5, URZ, UR41, URZ, UP3, !UPT ;  /* 0x000000293f057290 */ /* 0x000fe20009ffe43f */
[----:B------:R-:W-:-:S02]  /*d870*/  IMAD.U32 R152, RZ, RZ, UR60 ;  /* 0x0000003cff987e24 */ /* 0x000fc4000f8e00ff */
[----:B------:R3:W-:Y:S01]  /*d880*/  STL.64 [R1+0x30], R6 ;  /* 0x0000300601007387 */ /* 0x0007e20000100a00 */
[----:B------:R-:W-:Y:S02]  /*d890*/  IMAD.MOV.U32 R153, RZ, RZ, 0x80 ;  /* 0x00000080ff997424 */ /* 0x000fe400078e00ff */
[----:B------:R-:W-:Y:S01]  /*d8a0*/  IMAD.MOV.U32 R154, RZ, RZ, 0x80 ;  /* 0x00000080ff9a7424 */ /* 0x000fe200078e00ff */
[----:B------:R0:W-:Y:S01]  /*d8b0*/  STL [R1+0x50], R85 ;  /* 0x0000505501007387 */ /* 0x0001e20000100800 */
[----:B-1----:R-:W-:Y:S01]  /*d8c0*/  ISETP.NE.AND P2, PT, R0, 0x1, PT ;  /* 0x000000010000780c */ /* 0x002fe20003f45270 */
[----:B0-----:R-:W-:Y:S02]  /*d8d0*/  IMAD.U32 R10, RZ, RZ, UR10 ;  /* 0x0000000aff0a7e24 */ /* 0x001fe4000f8e00ff */
[----:B--2---:R-:W-:Y:S01]  /*d8e0*/  IMAD.U32 R5, RZ, RZ, UR7 ;  /* 0x00000007ff057e24 */ /* 0x004fe2000f8e00ff */
[----:B------:R0:W-:Y:S01]  /*d8f0*/  STL.128 [R1], R152 ;  /* 0x0000009801007387 */ /* 0x0001e20000100c00 */
[----:B------:R-:W-:-:S02]  /*d900*/  IMAD.U32 R12, RZ, RZ, UR8 ;  /* 0x00000008ff0c7e24 */ /* 0x000fc4000f8e00ff */
[----:B---3--:R-:W-:Y:S01]  /*d910*/  IMAD.U32 R7, RZ, RZ, UR5 ;  /* 0x00000005ff077e24 */ /* 0x008fe2000f8e00ff */
[----:B------:R0:W-:Y:S01]  /*d920*/  STL [R1+0x10], RZ ;  /* 0x000010ff01007387 */ /* 0x0001e20000100800 */
[----:B------:R-:W-:Y:S01]  /*d930*/  IMAD.U32 R11, RZ, RZ, UR11 ;  /* 0x0000000bff0b7e24 */ /* 0x000fe2000f8e00ff */
[----:B----4-:R-:W-:Y:S01]  /*d940*/  ISETP.GE.AND P3, PT, R9, 0x1, PT ;  /* 0x000000010900780c */ /* 0x010fe20003f66270 */
[----:B------:R-:W-:Y:S01]  /*d950*/  IMAD.U32 R13, RZ, RZ, UR9 ;  /* 0x00000009ff0d7e24 */ /* 0x000fe2000f8e00ff */
[----:B------:R0:W-:Y:S01]  /*d960*/  STL [R1+0x38], RZ ;  /* 0x000038ff01007387 */ /* 0x0001e20000100800 */
[----:B------:R-:W1:Y:S01]  /*d970*/  @P2 LDC R0, c[0x0][0x44c] ;  /* 0x00011300ff002b82 */ /* 0x000e620000000800 */
[----:B------:R-:W-:Y:S02]  /*d980*/  IMAD.MOV.U32 R4, RZ, RZ, R3 ;  /* 0x000000ffff047224 */ /* 0x000fe400078e0003 */
[----:B------:R-:W-:Y:S01]  /*d990*/  IMAD.MOV.U32 R6, RZ, RZ, R14 ;  /* 0x000000ffff067224 */ /* 0x000fe200078e000e */
[----:B------:R0:W-:Y:S01]  /*d9a0*/  STL.64 [R1+0x18], R10 ;  /* 0x0000180a01007387 */ /* 0x0001e20000100a00 */
[----:B------:R-:W-:-:S02]  /*d9b0*/  VIADD R3, R181, 0x3f ;  /* 0x0000003fb5037836 */ /* 0x000fc40000000000 */
[----:B------:R-:W-:Y:S01]  /*d9c0*/  IMAD.U32 R32, RZ, RZ, UR39 ;  /* 0x00000027ff207e24 */ /* 0x000fe2000f8e00ff */
[----:B------:R-:W2:Y:S01]  /*d9d0*/  @P2 LDC R15, c[0x0][0x450] ;  /* 0x00011400ff0f2b82 */ /* 0x000ea20000000800 */
[----:B------:R0:W-:Y:S01]  /*d9e0*/  STL.128 [R1+0x40], R4 ;  /* 0x0000400401007387 */ /* 0x0001e20000100c00 */
[----:B------:R-:W-:Y:S02]  /*d9f0*/  IMAD.U32 R56, RZ, RZ, UR39 ;  /* 0x00000027ff387e24 */ /* 0x000fe4000f8e00ff */
[----:B------:R-:W-:Y:S01]  /*da00*/  IADD3 R32, P0, R32, 0x28, RZ ;  /* 0x0000002820207810 */ /* 0x000fe20007f1e0ff */
[----:B------:R0:W-:Y:S02]  /*da10*/  STL.64 [R1+0x20], R12 ;  /* 0x0000200c01007387 */ /* 0x0001e40000100a00 */
[----:B------:R-:W-:Y:S02]  /*da20*/  IADD3 R56, P1, R56, 0x50, RZ ;  /* 0x0000005038387810 */ /* 0x000fe40007f3e0ff */
[----:B------:R-:W-:-:S03]  /*da30*/  IMAD.X R31, RZ, RZ, UR42, P0 ;  /* 0x0000002aff1f7e24 */ /* 0x000fc600080e06ff */
[----:B------:R-:W-:Y:S02]  /*da40*/  IMAD.X R57, RZ, RZ, UR42, P1 ;  /* 0x0000002aff397e24 */ /* 0x000fe400088e06ff */
[----:B-1----:R-:W-:-:S05]  /*da50*/  @P2 IMAD.HI.U32 R0, R3, R0, RZ ;  /* 0x0000000003002227 */ /* 0x002fca00078e00ff */
[----:B--2---:R-:W-:-:S05]  /*da60*/  @P2 SHF.R.U32.HI R3, RZ, R15, R0 ;  /* 0x0000000fff032219 */ /* 0x004fca0000011600 */
[----:B------:R-:W-:-:S04]  /*da70*/  IMAD.IADD R3, R212, 0x1, R3 ;  /* 0x00000001d4037824 */ /* 0x000fc800078e0203 */
[----:B------:R-:W-:Y:S01]  /*da80*/  IMAD.IADD R8, R3, 0x1, R8 ;  /* 0x0000000103087824 */ /* 0x000fe200078e0208 */
[----:B0-----:R-:W-:Y:S06]  /*da90*/  @!P3 BRA `(.L_x_6742) ;  /* 0x000000000048b947 */ /* 0x001fec0003800000 */
        /* <DEDUP_REMOVED lines=11> */
.L_x_6744:
[----:B------:R-:W-:-:S13]  /*db50*/  ISETP.NE.AND P0, PT, R9, 0x1, PT ;  /* 0x000000010900780c */ /* 0x000fda0003f05270 */
[----:B------:R-:W0:Y:S02]  /*db60*/  @P0 LDC.64 R4, c[0x0][0xae0] ;  /* 0x0002b800ff040b82 */ /* 0x000e240000000a00 */
[----:B0-----:R-:W-:-:S05]  /*db70*/  @P0 IMAD.HI.U32 R4, R0, R4, RZ ;  /* 0x0000000400040227 */ /* 0x001fca00078e00ff */
[----:B------:R-:W-:-:S07]  /*db80*/  @P0 SHF.R.U32.HI R0, RZ, R5, R4 ;  /* 0x00000005ff000219 */ /* 0x000fce0000011604 */
.L_x_6745:
[----:B------:R-:W-:Y:S05]  /*db90*/  BSYNC B0 ;  /* 0x0000000000007941 */ /* 0x000fea0003800000 */
.L_x_6743:
[----:B------:R-:W-:-:S05]  /*dba0*/  IMAD R3, R0, R9, R9 ;  /* 0x0000000900037224 */ /* 0x000fca00078e0209 */
[----:B------:R-:W-:-:S07]  /*dbb0*/  VIMNMX R8, R8, R3, PT ;  /* 0x0000000308087248 */ /* 0x000fce0003fe0100 */
.L_x_6742:
[----:B------:R-:W0:Y:S01]  /*dbc0*/  @P2 LDC R0, c[0x0][0x44c] ;  /* 0x00011300ff002b82 */ /* 0x000e220000000800 */
[----:B------:R-:W-:Y:S01]  /*dbd0*/  VIADD R8, R8, 0x3f ;  /* 0x0000003f08087836 */ /* 0x000fe20000000000 */
[----:B------:R-:W-:Y:S01]  /*dbe0*/  ULDC UR4, c[0x0][0xad4] ;  /* 0x0002b50000047ab9 */ /* 0x000fe20000000800 */
[----:B------:R-:W-:-:S03]  /*dbf0*/  IMAD.MOV.U32 R5, RZ, RZ, R181 ;  /* 0x000000ffff057224 */ /* 0x000fc600078e00b5 */
        /* <DEDUP_REMOVED lines=20> */
.L_x_6748:
[----:B------:R-:W-:-:S13]  /*dd40*/  ISETP.NE.AND P0, PT, R9, 0x1, PT ;  /* 0x000000010900780c */ /* 0x000fda0003f05270 */
[----:B------:R-:W0:Y:S02]  /*dd50*/  @P0 LDC.64 R4, c[0x0][0xae0] ;  /* 0x0002b800ff040b82 */ /* 0x000e240000000a00 */
[----:B0-----:R-:W-:-:S05]  /*dd60*/  @P0 IMAD.HI.U32 R4, R0, R4, RZ ;  /* 0x0000000400040227 */ /* 0x001fca00078e00ff */
[----:B------:R-:W-:-:S07]  /*dd70*/  @P0 SHF.R.U32.HI R0, RZ, R5, R4 ;  /* 0x00000005ff000219 */ /* 0x000fce0000011604 */
.L_x_6749:
[----:B------:R-:W-:Y:S05]  /*dd80*/  BSYNC B0 ;  /* 0x0000000000007941 */ /* 0x000fea0003800000 */
.L_x_6747:
[----:B------:R-:W-:-:S05]  /*dd90*/  IMAD R0, R0, R9, RZ ;  /* 0x0000000900007224 */ /* 0x000fca00078e02ff */
[----:B------:R-:W-:-:S07]  /*dda0*/  VIMNMX R3, R3, R0, !PT ;  /* 0x0000000003037248 */ /* 0x000fce0007fe0100 */
.L_x_6746:
        /* <DEDUP_REMOVED lines=39> */
.L_x_6751:
[----:B------:R-:W-:Y:S05]  /*e020*/  BSYNC B0 ;  /* 0x0000000000007941 */ /* 0x000fea0003800000 */
.L_x_6750:
[----:B------:R-:W-:Y:S01]  /*e030*/  IMAD R180, R220, R193, R9 ;  /* 0x000000c1dcb47224 */ /* 0x000fe200078e0209 */
[----:B------:R-:W-:-:S04]  /*e040*/  PRMT R4, RZ, 0x7610, R4 ;  /* 0x00007610ff047816 */ /* 0x000fc80000000004 */
[----:B------:R-:W-:-:S04]  /*e050*/  VIADDMNMX R193, R180, R193, R26, PT ;  /* 0x000000c1b4c17246 */ /* 0x000fc8000380011a */
[----:B------:R-:W-:-:S13]  /*e060*/  ISETP.GT.AND P0, PT, R193, R180, PT ;  /* 0x000000b4c100720c */ /* 0x000fda0003f04270 */
[----:B------:R-:W-:Y:S05]  /*e070*/  @!P0 BRA `(.L_x_6736) ;  /* 0x000001b800f08947 */ /* 0x000fea0003800000 */
[----:B------:R-:W0:Y:S01]  /*e080*/  S2R R0, SR_TID.X ;  /* 0x0000000000007919 */ /* 0x000e220000002100 */
[----:B------:R-:W-:Y:S01]  /*e090*/  VIADD R10, R2, 0x36400 ;  /* 0x00036400020a7836 */ /* 0x000fe20000000000 */
[----:B------:R-:W-:Y:S01]  /*e0a0*/  UIADD3 UR4, UP0, UR40, 0x38400, URZ ;  /* 0x0003840028047890 */ /* 0x000fe2000ff1e03f */
[----:B------:R-:W-:Y:S01]  /*e0b0*/  IMAD.MOV.U32 R4, RZ, RZ, 0x1 ;  /* 0x00000001ff047424 */ /* 0x000fe200078e00ff */
[----:B------:R-:W1:Y:S01]  /*e0c0*/  S2R R30, SR_TID.X ;  /* 0x00000000001e7919 */ /* 0x000e620000002100 */
[----:B------:R-:W-:Y:S01]  /*e0d0*/  IMAD.MOV.U32 R5, RZ, RZ, RZ ;  /* 0x000000ffff057224 */ /* 0x000fe200078e00ff */
[----:B------:R-:W-:Y:S01]  /*e0e0*/  LOP3.LUT P0, RZ, R10, 0x3ff, RZ, 0xc0, !PT ;  /* 0x000003ff0aff7812 */ /* 0x000fe2000780c0ff */
[----:B------:R-:W-:Y:S01]  /*e0f0*/  IMAD.MOV.U32 R6, RZ, RZ, 0x1 ;  /* 0x00000001ff067424 */ /* 0x000fe200078e00ff */
[----:B------:R-:W-:Y:S01]  /*e100*/  UIADD3.X UR5, URZ, UR41, URZ, UP0, !UPT ;  /* 0x000000293f057290 */ /* 0x000fe200087fe43f */
[----:B------:R-:W-:Y:S02]  /*e110*/  IMAD.MOV.U32 R7, RZ, RZ, RZ ;  /* 0x000000ffff077224 */ /* 0x000fe400078e00ff */
[----:B------:R-:W-:-:S02]  /*e120*/  VIADD R10, R2, 0x26400 ;  /* 0x00026400020a7836 */ /* 0x000fc40000000000 */
[C---:B------:R-:W-:Y:S01]  /*e130*/  VIADD R11, R2.reuse, 0x400 ;  /* 0x00000400020b7836 */ /* 0x040fe20000000000 */
[----:B------:R2:W-:Y:S01]  /*e140*/  STL.128 [R1+0x60], R4 ;  /* 0x0000600401007387 */ /* 0x0005e20000100c00 */
[----:B------:R-:W-:Y:S01]  /*e150*/  VIADD R58, R2, 0x20400 ;  /* 0x00020400023a7836 */ /* 0x000fe20000000000 */
[----:B------:R-:W-:Y:S01]  /*e160*/  SHF.R.U32.HI R10, RZ, 0x4, R10 ;  /* 0x00000004ff0a7819 */ /* 0x000fe2000001160a */
[----:B------:R-:W-:Y:S02]  /*e170*/  IMAD.U32 R8, RZ, RZ, UR4 ;  /* 0x00000004ff087e24 */ /* 0x000fe4000f8e00ff */
[----:B------:R-:W-:Y:S01]  /*e180*/  IMAD.U32 R9, RZ, RZ, UR5 ;  /* 0x00000005ff097e24 */ /* 0x000fe2000f8e00ff */
[----:B------:R-:W-:Y:S01]  /*e190*/  LOP3.LUT R10, R10, 0x3fff, RZ, 0xc0, !PT ;  /* 0x00003fff0a0a7812 */ /* 0x000fe200078ec0ff */
[----:B------:R-:W-:Y:S02]  /*e1a0*/  IMAD.U32 R26, RZ, RZ, UR39 ;  /* 0x00000027ff1a7e24 */ /* 0x000fe4000f8e00ff */
[----:B------:R-:W-:Y:S01]  /*e1b0*/  IMAD.U32 R40, RZ, RZ, UR39 ;  /* 0x00000027ff287e24 */ /* 0x000fe2000f8e00ff */
[----:B------:R-:W-:Y:S01]  /*e1c0*/  LOP3.LUT R10, R10, 0x10000, RZ, 0xfc, !PT ;  /* 0x000100000a0a7812 */ /* 0x000fe200078efcff */
[----:B------:R3:W-:Y:S01]  /*e1d0*/  STL.64 [R1+0x58], R8 ;  /* 0x0000580801007387 */ /* 0x0007e20000100a00 */
[----:B------:R-:W-:-:S02]  /*e1e0*/  IMAD.U32 R54, RZ, RZ, UR39 ;  /* 0x00000027ff367e24 */ /* 0x000fc4000f8e00ff */
[----:B------:R-:W-:Y:S01]  /*e1f0*/  IMAD.U32 R68, RZ, RZ, UR39 ;  /* 0x00000027ff447e24 */ /* 0x000fe2000f8e00ff */
[----:B--2---:R-:W-:Y:S01]  /*e200*/  SHF.R.U32.HI R5, RZ, 0x4, R11 ;  /* 0x00000004ff057819 */ /* 0x004fe2000001160b */
[----:B------:R-:W-:Y:S02]  /*e210*/  IMAD.MOV.U32 R7, RZ, RZ, 0x40000040 ;  /* 0x40000040ff077424 */ /* 0x000fe400078e00ff */
[C---:B0-----:R-:W-:Y:S01]  /*e220*/  VIADD R3, R0.reuse, 0xffffff80 ;  /* 0xffffff8000037836 */ /* 0x041fe20000000000 */
[----:B------:R-:W-:Y:S01]  /*e230*/  LOP3.LUT R5, R5, 0x3fff, RZ, 0xc0, !PT ;  /* 0x00003fff05057812 */ /* 0x000fe200078ec0ff */
[----:B------:R-:W-:Y:S02]  /*e240*/  VIADD R0, R0, 0xffffff80 ;  /* 0xffffff8000007836 */ /* 0x000fe40000000000 */
[----:B-1----:R-:W-:Y:S01]  /*e250*/  VIADD R12, R30, 0xffffff80 ;  /* 0xffffff801e0c7836 */ /* 0x002fe20000000000 */
[----:B------:R-:W-:Y:S01]  /*e260*/  LOP3.LUT R6, R5, 0x10000, RZ, 0xfc, !PT ;  /* 0x0001000005067812 */ /* 0x000fe200078efcff */
[----:B------:R-:W-:Y:S01]  /*e270*/  IMAD.MOV.U32 R5, RZ, RZ, 0x40000040 ;  /* 0x40000040ff057424 */ /* 0x000fe200078e00ff */
[----:B------:R-:W-:Y:S01]  /*e280*/  SHF.R.S32.HI R0, RZ, 0x1f, R0 ;  /* 0x0000001fff007819 */ /* 0x000fe20000011400 */
[----:B---3--:R-:W-:Y:S01]  /*e290*/  IMAD.MOV.U32 R9, RZ, RZ, 0x40000040 ;  /* 0x40000040ff097424 */ /* 0x008fe200078e00ff */
[----:B------:R0:W-:Y:S01]  /*e2a0*/  STL [R1+0x74], R12 ;  /* 0x0000740c01007387 */ /* 0x0001e20000100800 */
[----:B------:R-:W-:Y:S01]  /*e2b0*/  IMAD.U32 R61, RZ, RZ, UR39 ;  /* 0x00000027ff3d7e24 */ /* 0x000fe2000f8e00ff */
[----:B------:R-:W-:Y:S01]  /*e2c0*/  LEA.HI R0, R0, R3, RZ, 0x7 ;  /* 0x0000000300007211 */ /* 0x000fe200078f38ff */
[----:B------:R-:W-:-:S02]  /*e2d0*/  IMAD.U32 R43, RZ, RZ, UR39 ;  /* 0x00000027ff2b7e24 */ /* 0x000fc4000f8e00ff */
[----:B------:R-:W-:Y:S01]  /*e2e0*/  IMAD.U32 R50, RZ, RZ, UR39 ;  /* 0x00000027ff327e24 */ /* 0x000fe2000f8e00ff */
[----:B------:R-:W-:Y:S01]  /*e2f0*/  SHF.R.S32.HI R0, RZ, 0x7, R0 ;  /* 0x00000007ff007819 */ /* 0x000fe20000011400 */
[----:B------:R-:W-:Y:S01]  /*e300*/  IMAD.U32 R48, RZ, RZ, UR39 ;  /* 0x00000027ff307e24 */ /* 0x000fe2000f8e00ff */
[----:B0-----:R0:W5:Y:S04]  /*e310*/  LDL R12, [R1+0x464] ;  /* 0x00046400010c7983 */ /* 0x0011680000100800 */
[----:B------:R-:W1:Y:S02]  /*e320*/  SHFL.IDX PT, R0, R0, RZ, 0x1f ;  /* 0x00001fff00007589 */ /* 0x000e6400000e0000 */
[----:B-1----:R-:W-:-:S04]  /*e330*/  LEA.HI R3, R0, R0, RZ, 0x1 ;  /* 0x0000000000037211 */ /* 0x002fc800078f08ff */
[----:B------:R-:W-:-:S05]  /*e340*/  LOP3.LUT R3, R3, 0x6, RZ, 0xc0, !PT ;  /* 0x0000000603037812 */ /* 0x000fca00078ec0ff */
[----:B------:R-:W-:Y:S02]  /*e350*/  IMAD.IADD R0, R0, 0x1, -R3 ;  /* 0x0000000100007824 */ /* 0x000fe400078e0a03 */
[----:B------:R-:W-:Y:S02]  /*e360*/  VIADD R3, R2, 0x22400 ;  /* 0x0002240002037836 */ /* 0x000fe40000000000 */
[----:B------:R-:W-:Y:S01]  /*e370*/  IMAD R4, R0, 0x8000, R11 ;  /* 0x0000800000047824 */ /* 0x000fe200078e020b */
[----:B------:R-:W-:Y:S02]  /*e380*/  SHF.R.U32.HI R0, RZ, 0x4, R58 ;  /* 0x00000004ff007819 */ /* 0x000fe4000001163a */
[----:B------:R-:W-:Y:S02]  /*e390*/  SHF.R.U32.HI R3, RZ, 0x4, R3 ;  /* 0x00000004ff037819 */ /* 0x000fe40000011603 */
[----:B------:R-:W-:Y:S02]  /*e3a0*/  SHF.R.U32.HI R4, RZ, 0x4, R4 ;  /* 0x00000004ff047819 */ /* 0x000fe40000011604 */
[----:B------:R-:W-:-:S02]  /*e3b0*/  LOP3.LUT R3, R3, 0x3fff, RZ, 0xc0, !PT ;  /* 0x00003fff03037812 */ /* 0x000fc400078ec0ff */
[----:B------:R-:W-:Y:S02]  /*e3c0*/  LOP3.LUT R0, R0, 0x3fff, RZ, 0xc0, !PT ;  /* 0x00003fff00007812 */ /* 0x000fe400078ec0ff */
[----:B------:R-:W-:Y:S02]  /*e3d0*/  LOP3.LUT R11, R3, 0x10000, RZ, 0xfc, !PT ;  /* 0x00010000030b7812 */ /* 0x000fe400078efcff */
[----:B------:R-:W-:Y:S01]  /*e3e0*/  LOP3.LUT R3, R4, 0x3fff, RZ, 0xc0, !PT ;  /* 0x00003fff04037812 */ /* 0x000fe200078ec0ff */
[----:B------:R-:W-:Y:S01]  /*e3f0*/  IMAD.MOV.U32 R4, RZ, RZ, R10 ;  /* 0x000000ffff047224 */ /* 0x000fe200078e000a */
[----:B------:R-:W-:Y:S01]  /*e400*/  LOP3.LUT R8, R0, 0x10000, RZ, 0xfc, !PT ;  /* 0x0001000000087812 */ /* 0x000fe200078efcff */
[----:B------:R-:W-:Y:S01]  /*e410*/  IMAD.U32 R10, RZ, RZ, UR39 ;  /* 0x00000027ff0a7e24 */ /* 0x000fe2000f8e00ff */
[----:B------:R-:W-:Y:S01]  /*e420*/  LOP3.LUT R3, R3, 0x2000000, RZ, 0xfc, !PT ;  /* 0x0200000003037812 */ /* 0x000fe200078efcff */
[----:B------:R-:W-:Y:S01]  /*e430*/  BSSY B6, `(.L_x_6752) ;  /* 0x0000037000067945 */ /* 0x000fe20003800000 */
[----:B------:R1:W-:Y:S01]  /*e440*/  STL.128 [R1+0x90], R4 ;  /* 0x0000900401007387 */ /* 0x0003e20000100c00 */
[----:B------:R-:W-:Y:S01]  /*e450*/  IADD3 R26, P6, R26, 0x58, RZ ;  /* 0x000000581a1a7810 */ /* 0x000fe20007fde0ff */
[----:B------:R-:W-:-:S02]  /*e460*/  IMAD.MOV.U32 R0, RZ, RZ, R167 ;  /* 0x000000ffff007224 */ /* 0x000fc400078e00a7 */
[----:B------:R0:W-:Y:S01]  /*e470*/  STL.64 [R1+0x78], R8 ;  /* 0x0000780801007387 */ /* 0x0001e20000100a00 */
[----:B-1----:R-:W-:-:S03]  /*e480*/  IMAD.MOV.U32 R6, RZ, RZ, R3 ;  /* 0x000000ffff067224 */ /* 0x002fc600078e0003 */
[----:B------:R0:W5:Y:S01]  /*e490*/  LDL R3, [R1+0x468] ;  /* 0x0004680001037983 */ /* 0x0001620000100800 */
[----:B------:R-:W-:-:S05]  /*e4a0*/  IMAD.MOV.U32 R4, RZ, RZ, R11 ;  /* 0x000000ffff047224 */ /* 0x000fca00078e000b */
[----:B------:R0:W-:Y:S01]  /*e4b0*/  STL.128 [R1+0x80], R4 ;  /* 0x0000800401007387 */ /* 0x0001e20000100c00 */
[----:B------:R-:W-:Y:S02]  /*e4c0*/  IADD3 R28, P2, R10, 0x74, RZ ;  /* 0x000000740a1c7810 */ /* 0x000fe40007f5e0ff */
[----:B------:R-:W-:Y:S01]  /*e4d0*/  IADD3 R40, P5, R40, 0x60, RZ ;  /* 0x0000006028287810 */ /* 0x000fe20007fbe0ff */
[----:B------:R-:W-:Y:S01]  /*e4e0*/  IMAD.X R27, RZ, RZ, UR42, P6 ;  /* 0x0000002aff1b7e24 */ /* 0x000fe2000b0e06ff */
[----:B------:R-:W-:Y:S01]  /*e4f0*/  IADD3 R54, P1, R54, 0x68, RZ ;  /* 0x0000006836367810 */ /* 0x000fe20007f3e0ff */
[----:B------:R-:W-:Y:S01]  /*e500*/  IMAD.X R29, RZ, RZ, UR42, P2 ;  /* 0x0000002aff1d7e24 */ /* 0x000fe200090e06ff */
[----:B------:R-:W-:Y:S01]  /*e510*/  IADD3 R68, P4, R68, 0x78, RZ ;  /* 0x0000007844447810 */ /* 0x000fe20007f9e0ff */
[----:B------:R-:W-:Y:S01]  /*e520*/  IMAD.X R39, RZ, RZ, UR42, P5 ;  /* 0x0000002aff277e24 */ /* 0x000fe2000a8e06ff */
[----:B------:R-:W-:Y:S02]  /*e530*/  IADD3 R61, P3, R61, 0x80, RZ ;  /* 0x000000803d3d7810 */ /* 0x000fe40007f7e0ff */
[----:B------:R-:W-:-:S02]  /*e540*/  IADD3 R43, P2, R43, 0x88, RZ ;  /* 0x000000882b2b7810 */ /* 0x000fc40007f5e0ff */
[----:B------:R-:W-:Y:S02]  /*e550*/  IADD3 R50, P6, R50, 0x90, RZ ;  /* 0x0000009032327810 */ /* 0x000fe40007fde0ff */
[----:B------:R-:W-:Y:S01]  /*e560*/  IADD3 R48, P5, R48, 0x98, RZ ;  /* 0x0000009830307810 */ /* 0x000fe20007fbe0ff */
[----:B------:R-:W-:Y:S02]  /*e570*/  IMAD.X R53, RZ, RZ, UR42, P1 ;  /* 0x0000002aff357e24 */ /* 0x000fe400088e06ff */
[----:B------:R-:W-:Y:S02]  /*e580*/  IMAD.X R67, RZ, RZ, UR42, P4 ;  /* 0x0000002aff437e24 */ /* 0x000fe4000a0e06ff */
[----:B------:R-:W-:Y:S02]  /*e590*/  IMAD.X R66, RZ, RZ, UR42, P3 ;  /* 0x0000002aff427e24 */ /* 0x000fe400098e06ff */
[----:B------:R-:W-:Y:S02]  /*e5a0*/  IMAD.X R42, RZ, RZ, UR42, P2 ;  /* 0x0000002aff2a7e24 */ /* 0x000fe400090e06ff */
[----:B------:R-:W-:-:S02]  /*e5b0*/  IMAD.X R49, RZ, RZ, UR42, P6 ;  /* 0x0000002aff317e24 */ /* 0x000fc4000b0e06ff */
[----:B------:R-:W-:Y:S01]  /*e5c0*/  IMAD.X R47, RZ, RZ, UR42, P5 ;  /* 0x0000002aff2f7e24 */ /* 0x000fe2000a8e06ff */
[----:B0-----:R-:W-:Y:S06]  /*e5d0*/  @!P0 BRA `(.L_x_6753) ;  /* 0x0000000000708947 */ /* 0x001fec0003800000 */
        /* <DEDUP_REMOVED lines=12> */
[----:B-----5:R-:W-:Y:S02]  /*e6a0*/  IMAD.MOV.U32 R12, RZ, RZ, 0x1 ;  /* 0x00000001ff0c7424 */ /* 0x020fe400078e00ff */
[----:B------:R-:W-:-:S07]  /*e6b0*/  IMAD.MOV.U32 R13, RZ, RZ, RZ ;  /* 0x000000ffff0d7224 */ /* 0x000fce00078e00ff */
[----:B------:R-:W-:-:S07]  /*e6c0*/  LEPC R20, `(.L_x_6754) ;  /* 0x000000001014794e */ /* 0x000fce0000000000 */
[----:B0-----:R-:W-:Y:S05]  /*e6d0*/  CALL.ABS.NOINC R14 ;  /* 0x000000000e007343 */ /* 0x001fea0003c00000 */
.L_x_6754:
        /* <DEDUP_REMOVED lines=12> */
.L_x_6753:
[----:B------:R-:W-:Y:S05]  /*e7a0*/  BSYNC B6 ;  /* 0x0000000000067941 */ /* 0x000fea0003800000 */
.L_x_6752:
[----:B-----5:R-:W-:Y:S01]  /*e7b0*/  SHF.R.S32.HI R4, RZ, 0x1f, R3 ;  /* 0x0000001fff047819 */ /* 0x020fe20000011403 */
[----:B------:R-:W-:Y:S01]  /*e7c0*/  UIADD3 UR4, UP0, UR39, 0x70, URZ ;  /* 0x0000007027047890 */ /* 0x000fe2000ff1e03f */
[----:B------:R-:W-:Y:S01]  /*e7d0*/  IMAD.MOV.U32 R7, RZ, RZ, R29 ;  /* 0x000000ffff077224 */ /* 0x000fe200078e001d */
[----:B------:R-:W0:Y:S01]  /*e7e0*/  LDC.64 R14, c[0x0][0xad8] ;  /* 0x0002b600ff0e7b82 */ /* 0x000e220000000a00 */
[----:B------:R-:W-:Y:S01]  /*e7f0*/  LEA.HI R4, R4, R3, RZ, 0x3 ;  /* 0x0000000304047211 */ /* 0x000fe200078f18ff */
[----:B------:R-:W-:Y:S01]  /*e800*/  UIADD3.X UR5, URZ, UR42, URZ, UP0, !UPT ;  /* 0x0000002a3f057290 */ /* 0x000fe200087fe43f */
[----:B------:R1:W-:Y:S01]  /*e810*/  STL.64 [R1+0xc0], R26 ;  /* 0x0000c01a01007387 */ /* 0x0003e20000100a00 */
[----:B------:R-:W-:Y:S01]  /*e820*/  IMAD.U32 R8, RZ, RZ, UR4 ;  /* 0x00000004ff087e24 */ /* 0x000fe2000f8e00ff */
[C---:B------:R-:W-:Y:S01]  /*e830*/  LOP3.LUT R6, R4.reuse, 0xfffffff8, RZ, 0xc0, !PT ;  /* 0xfffffff804067812 */ /* 0x040fe200078ec0ff */
[----:B------:R-:W-:Y:S01]  /*e840*/  IMAD.SHL.U32 R4, R4, 0x40, RZ ;  /* 0x0000004004047824 */ /* 0x000fe200078e00ff */
[----:B------:R-:W-:Y:S01]  /*e850*/  UIADD3 UR4, UP1, UR39, 0xa0, URZ ;  /* 0x000000a027047890 */ /* 0x000fe2000ff3e03f */
[----:B------:R-:W-:Y:S01]  /*e860*/  IMAD.U32 R9, RZ, RZ, UR5 ;  /* 0x00000005ff097e24 */ /* 0x000fe2000f8e00ff */
[----:B------:R-:W2:Y:S01]  /*e870*/  LDC R20, c[0x0][0x450] ;  /* 0x00011400ff147b82 */ /* 0x000ea20000000800 */
[----:B------:R-:W-:Y:S01]  /*e880*/  IMAD.IADD R21, R3, 0x1, -R6 ;  /* 0x0000000103157824 */ /* 0x000fe200078e0a06 */
[----:B------:R-:W-:Y:S01]  /*e890*/  LOP3.LUT R5, R4, 0xfffffe00, RZ, 0xc0, !PT ;  /* 0xfffffe0004057812 */ /* 0x000fe200078ec0ff */
[----:B------:R-:W-:Y:S01]  /*e8a0*/  VIADD R6, R30, 0xffffff80 ;  /* 0xffffff801e067836 */ /* 0x000fe20000000000 */
[----:B------:R-:W-:Y:S01]  /*e8b0*/  UIADD3.X UR5, URZ, UR42, URZ, UP1, !UPT ;  /* 0x0000002a3f057290 */ /* 0x000fe20008ffe43f */
[----:B------:R-:W-:Y:S01]  /*e8c0*/  IMAD.SHL.U32 R3, R21, 0x40, RZ ;  /* 0x0000004015037824 */ /* 0x000fe200078e00ff */
[----:B------:R-:W-:Y:S01]  /*e8d0*/  UIADD3 UR6, UP0, UR39, 0xb0, URZ ;  /* 0x000000b027067890 */ /* 0x000fe2000ff1e03f */
[----:B------:R-:W-:Y:S01]  /*e8e0*/  IMAD R0, R0, 0x400, R5 ;  /* 0x0000040000007824 */ /* 0x000fe200078e0205 */
[----:B------:R3:W-:Y:S01]  /*e8f0*/  STL [R1+0xcc], R6 ;  /* 0x0000cc0601007387 */ /* 0x0007e20000100800 */
[----:B------:R-:W-:Y:S01]  /*e900*/  IMAD.MOV.U32 R5, RZ, RZ, R9 ;  /* 0x000000ffff057224 */ /* 0x000fe200078e0009 */
[----:B------:R-:W-:Y:S01]  /*e910*/  LOP3.LUT R3, R3, 0x1c0, RZ, 0xc0, !PT ;  /* 0x000001c003037812 */ /* 0x000fe200078ec0ff */
[----:B-1----:R-:W1:Y:S01]  /*e920*/  LDC R26, c[0x0][0xad4] ;  /* 0x0002b500ff1a7b82 */ /* 0x002e620000000800 */
[----:B------:R-:W-:Y:S01]  /*e930*/  IMAD.MOV.U32 R13, RZ, RZ, 0x2 ;  /* 0x00000002ff0d7424 */ /* 0x000fe200078e00ff */
[----:B------:R-:W-:Y:S01]  /*e940*/  UIADD3.X UR7, URZ, UR42, URZ, UP0, !UPT ;  /* 0x0000002a3f077290 */ /* 0x000fe200087fe43f */
[----:B------:R-:W-:Y:S01]  /*e950*/  LOP3.LUT R4, R3, 0x8, R12, 0xf8, !PT ;  /* 0x0000000803047812 */ /* 0x000fe200078ef80c */
[----:B------:R-:W-:Y:S01]  /*e960*/  IMAD.U32 R10, RZ, RZ, UR4 ;  /* 0x00000004ff0a7e24 */ /* 0x000fe2000f8e00ff */
[----:B------:R-:W-:Y:S01]  /*e970*/  SHF.R.U32.HI R3, RZ, 0x3, R3 ;  /* 0x00000003ff037819 */ /* 0x000fe20000011603 */
[----:B------:R-:W-:Y:S01]  /*e980*/  IMAD.U32 R11, RZ, RZ, UR5 ;  /* 0x00000005ff0b7e24 */ /* 0x000fe2000f8e00ff */
[C---:B------:R-:W-:Y:S01]  /*e990*/  LOP3.LUT P0, RZ, R21.reuse, 0x2, RZ, 0xc0, !PT ;  /* 0x0000000215ff7812 */ /* 0x040fe2000780c0ff */
[----:B---3--:R-:W-:Y:S01]  /*e9a0*/  IMAD.MOV.U32 R6, RZ, RZ, R28 ;  /* 0x000000ffff067224 */ /* 0x008fe200078e001c */
[----:B------:R-:W-:Y:S01]  /*e9b0*/  LOP3.LUT R3, R4, R3, RZ, 0x3c, !PT ;  /* 0x0000000304037212 */ /* 0x000fe200078e3cff */
[----:B------:R-:W-:Y:S01]  /*e9c0*/  IMAD.MOV.U32 R4, RZ, RZ, R8 ;  /* 0x000000ffff047224 */ /* 0x000fe200078e0008 */
[----:B------:R3:W-:Y:S01]  /*e9d0*/  STL.64 [R1+0x110], R10 ;  /* 0x0001100a01007387 */ /* 0x0007e20000100a00 */
[----:B------:R-:W4:Y:S01]  /*e9e0*/  LDC.64 R8, c[0x0][0x448] ;  /* 0x00011200ff087b82 */ /* 0x000f220000000a00 */
[----:B------:R-:W-:Y:S01]  /*e9f0*/  LOP3.LUT P1, RZ, R21, 0x4, RZ, 0xc0, !PT ;  /* 0x0000000415ff7812 */ /* 0x000fe2000782c0ff */
[----:B------:R-:W-:Y:S01]  /*ea00*/  IMAD.IADD R0, R0, 0x1, R3 ;  /* 0x0000000100007824 */ /* 0x000fe200078e0203 */
[----:B------:R1:W-:Y:S01]  /*ea10*/  STL.128 [R1+0x100], R4 ;  /* 0x0001000401007387 */ /* 0x0003e20000100c00 */
[----:B0-----:R-:W-:Y:S01]  /*ea20*/  IMAD.MOV.U32 R27, RZ, RZ, R14 ;  /* 0x000000ffff1b7224 */ /* 0x001fe200078e000e */
[----:B------:R-:W-:Y:S01]  /*ea30*/  ULDC UR4, c[0x0][0x3f4] ;  /* 0x0000fd0000047ab9 */ /* 0x000fe20000000800 */
[----:B------:R-:W-:Y:S01]  /*ea40*/  IMAD.WIDE.U32 R12, R0, R13, UR40 ;  /* 0x00000028000c7e25 */ /* 0x000fe2000f8e000d */
[----:B--2---:R-:W-:Y:S03]  /*ea50*/  STL [R1+0xf8], R20 ;  /* 0x0000f81401007387 */ /* 0x004fe60000100800 */
[----:B------:R-:W-:Y:S01]  /*ea60*/  IMAD.MOV.U32 R0, RZ, RZ, 0x20 ;  /* 0x00000020ff007424 */ /* 0x000fe200078e00ff */
[----:B---3--:R-:W-:Y:S01]  /*ea70*/  IADD3 R10, P2, R12, 0x36400, RZ ;  /* 0x000364000c0a7810 */ /* 0x008fe20007f5e0ff */
[----:B------:R-:W-:Y:S01]  /*ea80*/  IMAD.MOV.U32 R12, RZ, RZ, 0x10 ;  /* 0x00000010ff0c7424 */ /* 0x000fe200078e00ff */
[----:B-1----:R-:W-:Y:S01]  /*ea90*/  STL.128 [R1+0xd0], R24 ;  /* 0x0000d01801007387 */ /* 0x002fe20000100c00 */
[----:B------:R-:W-:-:S02]  /*eaa0*/  IMAD.U32 R30, RZ, RZ, UR39 ;  /* 0x00000027ff1e7e24 */ /* 0x000fc4000f8e00ff */
[----:B------:R-:W-:Y:S01]  /*eab0*/  IMAD.X R11, RZ, RZ, R13, P2 ;  /* 0x000000ffff0b7224 */ /* 0x000fe200010e060d */
[----:B------:R-:W-:Y:S01]  /*eac0*/  SEL R13, R0, 0xffffffe0, !P1 ;  /* 0xffffffe0000d7807 */ /* 0x000fe20004800000 */
[----:B------:R-:W-:Y:S01]  /*ead0*/  STL.64 [R1+0xb0], R162 ;  /* 0x0000b0a201007387 */ /* 0x000fe20000100a00 */
[----:B------:R-:W0:Y:S01]  /*eae0*/  LDC.64 R6, c[0x0][0xae0] ;  /* 0x0002b800ff067b82 */ /* 0x000e220000000a00 */
[----:B------:R-:W-:Y:S01]  /*eaf0*/  IMAD.U32 R4, RZ, RZ, UR6 ;  /* 0x00000006ff047e24 */ /* 0x000fe2000f8e00ff */
[----:B------:R-:W-:Y:S01]  /*eb00*/  SEL R12, R12, 0xfffffff0, !P0 ;  /* 0xfffffff00c0c7807 */ /* 0x000fe20004000000 */
[----:B------:R-:W-:Y:S01]  /*eb10*/  IMAD.U32 R5, RZ, RZ, UR7 ;  /* 0x00000007ff057e24 */ /* 0x000fe2000f8e00ff */
[----:B------:R-:W-:Y:S01]  /*eb20*/  STL.64 [R1+0xa8], R10 ;  /* 0x0000a80a01007387 */ /* 0x000fe20000100a00 */
[----:B------:R-:W-:Y:S01]  /*eb30*/  ISETP.LT.AND P0, PT, RZ, UR4, PT ;  /* 0x00000004ff007c0c */ /* 0x000fe2000bf01270 */
[----:B------:R-:W-:Y:S01]  /*eb40*/  IMAD.U32 R29, RZ, RZ, UR39 ;  /* 0x00000027ff1d7e24 */ /* 0x000fe2000f8e00ff */
[----:B------:R-:W-:Y:S01]  /*eb50*/  IADD3 R30, P1, R30, 0x118, RZ ;  /* 0x000001181e1e7810 */ /* 0x000fe20007f3e0ff */
[----:B------:R1:W-:Y:S01]  /*eb60*/  STL.64 [R1+0xb8], R4 ;  /* 0x0000b80401007387 */ /* 0x0003e20000100a00 */
[----:B------:R-:W-:-:S02]  /*eb70*/  IMAD.U32 R28, RZ, RZ, UR39 ;  /* 0x00000027ff1c7e24 */ /* 0x000fc4000f8e00ff */
[----:B------:R-:W-:Y:S01]  /*eb80*/  IMAD.U32 R45, RZ, RZ, UR39 ;  /* 0x00000027ff2d7e24 */ /* 0x000fe2000f8e00ff */
[----:B------:R2:W-:Y:S01]  /*eb90*/  STL.64 [R1+0xa0], R12 ;  /* 0x0000a00c01007387 */ /* 0x0005e20000100a00 */
[----:B------:R-:W-:Y:S01]  /*eba0*/  IMAD.U32 R55, RZ, RZ, UR39 ;  /* 0x00000027ff377e24 */ /* 0x000fe2000f8e00ff */
[----:B------:R-:W-:Y:S01]  /*ebb0*/  IADD3 R29, P2, R29, 0xfc, RZ ;  /* 0x000000fc1d1d7810 */ /* 0x000fe20007f5e0ff */
[----:B------:R-:W-:Y:S01]  /*ebc0*/  IMAD.U32 R52, RZ, RZ, UR39 ;  /* 0x00000027ff347e24 */ /* 0x000fe2000f8e00ff */
[----:B----4-:R2:W-:Y:S01]  /*ebd0*/  STL.64 [R1+0xf0], R8 ;  /* 0x0000f00801007387 */ /* 0x0105e20000100a00 */
[----:B------:R-:W-:Y:S01]  /*ebe0*/  IADD3 R28, P3, R28, 0xcc, RZ ;  /* 0x000000cc1c1c7810 */ /* 0x000fe20007f7e0ff */
[----:B------:R-:W-:Y:S01]  /*ebf0*/  IMAD.X R46, RZ, RZ, UR42, P1 ;  /* 0x0000002aff2e7e24 */ /* 0x000fe200088e06ff */
[----:B------:R-:W-:Y:S01]  /*ec00*/  IADD3 R45, P4, R45, 0xc8, RZ ;  /* 0x000000c82d2d7810 */ /* 0x000fe20007f9e0ff */
[----:B-1----:R-:W-:Y:S01]  /*ec10*/  IMAD.MOV.U32 R4, RZ, RZ, RZ ;  /* 0x000000ffff047224 */ /* 0x002fe200078e00ff */
[----:B------:R2:W-:Y:S01]  /*ec20*/  STL.U8 [R1+0xc8], RZ ;  /* 0x0000c8ff01007387 */ /* 0x0005e20000100000 */
[----:B------:R-:W-:Y:S01]  /*ec30*/  IMAD.MOV.U32 R5, RZ, RZ, R15 ;  /* 0x000000ffff057224 */ /* 0x000fe200078e000f */
[----:B------:R-:W-:Y:S01]  /*ec40*/  IADD3 R55, P5, R55, 0xb8, RZ ;  /* 0x000000b837377810 */ /* 0x000fe20007fbe0ff */
[----:B------:R-:W-:Y:S01]  /*ec50*/  IMAD.X R41, RZ, RZ, UR42, P2 ;  /* 0x0000002aff297e24 */ /* 0x000fe200090e06ff */
[----:B------:R2:W-:Y:S01]  /*ec60*/  STL.U8 [R1+0xfc], RZ ;  /* 0x0000fcff01007387 */ /* 0x0005e20000100000 */
[----:B------:R-:W-:Y:S01]  /*ec70*/  IADD3 R52, P6, R52, 0x100, RZ ;  /* 0x0000010034347810 */ /* 0x000fe20007fde0ff */
[----:B------:R-:W-:-:S02]  /*ec80*/  IMAD.X R36, RZ, RZ, UR42, P3 ;  /* 0x0000002aff247e24 */ /* 0x000fc400098e06ff */
[----:B0-----:R2:W-:Y:S01]  /*ec90*/  STL.128 [R1+0xe0], R4 ;  /* 0x0000e00401007387 */ /* 0x0015e20000100c00 */
[----:B------:R-:W-:Y:S02]  /*eca0*/  IMAD.X R44, RZ, RZ, UR42, P4 ;  /* 0x0000002aff2c7e24 */ /* 0x000fe4000a0e06ff */
[----:B------:R-:W-:Y:S01]  /*ecb0*/  IMAD.X R60, RZ, RZ, UR42, P5 ;  /* 0x0000002aff3c7e24 */ /* 0x000fe2000a8e06ff */
[----:B------:R2:W-:Y:S01]  /*ecc0*/  STL.U8 [R1+0x118], RZ ;  /* 0x000118ff01007387 */ /* 0x0005e20000100000 */
[----:B------:R-:W-:Y:S01]  /*ecd0*/  IMAD.X R51, RZ, RZ, UR42, P6 ;  /* 0x0000002aff337e24 */ /* 0x000fe2000b0e06ff */
[----:B------:R-:W-:Y:S06]  /*ece0*/  @P0 BRA `(.L_x_6755) ;  /* 0x0000000000400947 */ /* 0x000fec0003800000 */
[----:B------:R-:W3:Y:S02]  /*ecf0*/  LDL R3, [R1+0x1cc] ;  /* 0x0001cc0001037983 */ /* 0x000ee40000100800 */
[----:B---3--:R-:W-:-:S04]  /*ed00*/  LEA.HI R0, R3, R3, RZ, 0x1 ;  /* 0x0000000303007211 */ /* 0x008fc800078f08ff */
        /* <DEDUP_REMOVED lines=8> */
.L_x_6758:
[----:B-1----:R1:W3:Y:S02]  /*ed90*/  SYNCS.PHASECHK.TRANS64.TRYWAIT P0, [R2+URZ+0x38800], R3 ;  /* 0x03880003020075a7 */ /* 0x0022e4000800017f */
[----:B---3--:R-:W-:Y:S05]  /*eda0*/  @!P0 NANOSLEEP.SYNCS 0x989680 ;  /* 0x009896800000895d */ /* 0x008fea0003900000 */
[----:B------:R-:W3:Y:S02]  /*edb0*/  @!P0 SYNCS.PHASECHK.TRANS64 P0, [R2+URZ+0x38800], R3 ;  /* 0x03880003020085a7 */ /* 0x000ee4000800007f */
[----:B---3--:R-:W-:Y:S05]  /*edc0*/  @!P0 BRA `(.L_x_6758) ;  /* 0xfffffffc00f08947 */ /* 0x008fea000383ffff */
.L_x_6757:
[----:B------:R-:W-:Y:S05]  /*edd0*/  BSYNC B0 ;  /* 0x0000000000007941 */ /* 0x000fea0003800000 */
.L_x_6756:
[----:B------:R-:W-:Y:S05]  /*ede0*/  BRA `(.L_x_6759) ;  /* 0x0000002c00347947 */ /* 0x000fea0003800000 */
.L_x_6755:
[----:B------:R-:W-:Y:S01]  /*edf0*/  LOP3.LUT P0, RZ, R58, 0x3ff, RZ, 0xc0, !PT ;  /* 0x000003ff3aff7812 */ /* 0x000fe2000780c0ff */
[----:B------:R-:W-:Y:S01]  /*ee00*/  ULDC.64 UR4, c[0x0][0x3f8] ;  /* 0x0000fe0000047ab9 */ /* 0x000fe20000000a00 */
[----:B------:R-:W-:Y:S01]  /*ee10*/  SHF.R.S32.HI R0, RZ, 0x1f, R35 ;  /* 0x0000001fff007819 */ /* 0x000fe20000011423 */
[----:B------:R-:W-:Y:S01]  /*ee20*/  ULDC.64 UR6, c[0x0][0x408] ;  /* 0x0001020000067ab9 */ /* 0x000fe20000000a00 */
[----:B------:R-:W-:Y:S01]  /*ee30*/  IMAD.WIDE.U32 R26, R35, UR4, RZ ;  /* 0x00000004231a7c25 */ /* 0x000fe2000f8e00ff */
[----:B------:R-:W-:Y:S03]  /*ee40*/  BSSY B6, `(.L_x_6760) ;  /* 0x0000019000067945 */ /* 0x000fe60003800000 */
[C---:B--2---:R-:W-:Y:S02]  /*ee50*/  IMAD R4, R0.reuse, UR4, RZ ;  /* 0x0000000400047c24 */ /* 0x044fe4000f8e02ff */
        /* <DEDUP_REMOVED lines=23> */
.L_x_6761:
[----:B------:R-:W-:Y:S05]  /*efd0*/  BSYNC B6 ;  /* 0x0000000000067941 */ /* 0x000fea0003800000 */
.L_x_6760:
[----:B------:R-:W2:Y:S01]  /*efe0*/  LDL R3, [R1+0x50] ;  /* 0x0000500001037983 */ /* 0x000ea20000100800 */
[----:B------:R-:W-:Y:S01]  /*eff0*/  ULDC.U8 UR4, c[0x0][0x410] ;  /* 0x0001040000047ab9 */ /* 0x000fe20000000000 */
[----:B------:R-:W-:Y:S01]  /*f000*/  BSSY B0, `(.L_x_6762) ;  /* 0x00002a3000007945 */ /* 0x000fe20003800000 */
[----:B------:R-:W-:Y:S01]  /*f010*/  ISETP.NE.AND P0, PT, RZ, UR4, PT ;  /* 0x00000004ff007c0c */ /* 0x000fe2000bf05270 */
[----:B--2---:R-:W-:-:S12]  /*f020*/  IMAD R0, R3, 0x40, R18 ;  /* 0x0000004003007824 */ /* 0x004fd800078e0212 */
[----:B------:R-:W-:Y:S05]  /*f030*/  @!P0 BRA `(.L_x_6763) ;  /* 0x0000001400688947 */ /* 0x000fea0003800000 */
[----:B------:R-:W2:Y:S01]  /*f040*/  LDL R20, [R1+0x448] ;  /* 0x0004480001147983 */ /* 0x000ea20000100800 */
[----:B------:R-:W0:Y:S01]  /*f050*/  LDC R65, c[0x0][0x448] ;  /* 0x00011200ff417b82 */ /* 0x000e220000000800 */
[----:B------:R-:W-:Y:S01]  /*f060*/  ULDC.64 UR4, c[0x0][0x3f8] ;  /* 0x0000fe0000047ab9 */ /* 0x000fe20000000a00 */
[----:B------:R-:W-:Y:S01]  /*f070*/  ULDC.64 UR6, c[0x0][0x408] ;  /* 0x0001020000067ab9 */ /* 0x000fe20000000a00 */
[----:B------:R-:W-:Y:S02]  /*f080*/  IMAD.MOV.U32 R27, RZ, RZ, R25 ;  /* 0x000000ffff1b7224 */ /* 0x000fe400078e0019 */
[----:B------:R-:W-:Y:S01]  /*f090*/  IMAD.MOV.U32 R59, RZ, RZ, R35 ;  /* 0x000000ffff3b7224 */ /* 0x000fe200078e0023 */
[----:B0-----:R-:W-:-:S13]  /*f0a0*/  ISETP.NE.AND P0, PT, R65, 0x1, PT ;  /* 0x000000014100780c */ /* 0x001fda0003f05270 */
[----:B------:R-:W0:Y:S08]  /*f0b0*/  @P0 LDC R4, c[0x0][0x44c] ;  /* 0x00011300ff040b82 */ /* 0x000e300000000800 */
[----:B------:R-:W1:Y:S01]  /*f0c0*/  @P0 LDC R5, c[0x0][0x450] ;  /* 0x00011400ff050b82 */ /* 0x000e620000000800 */
[----:B--2---:R-:W-:-:S04]  /*f0d0*/  IMAD R3, R20, 0x20, R0 ;  /* 0x0000002014037824 */ /* 0x004fc800078e0200 */
[----:B0-----:R-:W-:-:S05]  /*f0e0*/  @P0 IMAD.HI.U32 R4, R3, R4, RZ ;  /* 0x0000000403040227 */ /* 0x001fca00078e00ff */
[----:B-1----:R-:W-:-:S04]  /*f0f0*/  @P0 SHF.R.U32.HI R3, RZ, R5, R4 ;  /* 0x00000005ff030219 */ /* 0x002fc80000011604 */
        /* <DEDUP_REMOVED lines=17> */
[----:B------:R0:W1:Y:S04]  /*f210*/  SHFL.IDX PT, R7, R64, RZ, 0x1c1f ;  /* 0x001c1fff40077589 */ /* 0x00006800000e0000 */
[----:B------:R0:W2:Y:S04]  /*f220*/  SHFL.IDX PT, R6, R10, RZ, 0x1c1f ;  /* 0x001c1fff0a067589 */ /* 0x0000a800000e0000 */
[----:B------:R0:W3:Y:S04]  /*f230*/  SHFL.IDX PT, R20, R35, RZ, 0x1c1f ;  /* 0x001c1fff23147589 */ /* 0x0000e800000e0000 */
[----:B------:R0:W4:Y:S02]  /*f240*/  SHFL.IDX PT, R8, R3, RZ, 0x1c1f ;  /* 0x001c1fff03087589 */ /* 0x00012400000e0000 */
.L_x_7080:
        /* <DEDUP_REMOVED lines=8> */
[----:B------:R-:W3:Y:S01]  /*f2d0*/  LDL R11, [R1+0x44c] ;  /* 0x00044c00010b7983 */ /* 0x000ee20000100800 */
[----:B------:R-:W-:Y:S01]  /*f2e0*/  ULDC UR4, c[0x0][0x3f4] ;  /* 0x0000fd0000047ab9 */ /* 0x000fe20000000800 */
[----:B--2---:R-:W-:Y:S01]  /*f2f0*/  IMAD.MOV.U32 R4, RZ, RZ, R6 ;  /* 0x000000ffff047224 */ /* 0x004fe200078e0006 */
[----:B------:R-:W-:Y:S01]  /*f300*/  ISETP.GE.AND P2, PT, R22, UR4, PT ;  /* 0x0000000416007c0c */ /* 0x000fe2000bf46270 */
[----:B-1----:R-:W-:Y:S01]  /*f310*/  IMAD.MOV.U32 R5, RZ, RZ, R7 ;  /* 0x000000ffff057224 */ /* 0x002fe200078e0007 */
[----:B------:R-:W-:Y:S02]  /*f320*/  ISETP.GE.AND P3, PT, R165, UR4, PT ;  /* 0x00000004a5007c0c */ /* 0x000fe4000bf66270 */
[----:B------:R-:W-:-:S09]  /*f330*/  CS2R R58, SRZ ;  /* 0x00000000003a7805 */ /* 0x000fd2000001ff00 */
[----:B------:R-:W-:-:S04]  /*f340*/  @!P2 IMAD.WIDE R4, R22, 0x2, R4 ;  /* 0x000000021604a825 */ /* 0x000fc800078e0204 */
[----:B------:R-:W-:Y:S01]  /*f350*/  @!P3 IMAD.SHL.U32 R9, R165, 0x2, RZ ;  /* 0x00000002a509b824 */ /* 0x000fe200078e00ff */
[----:B------:R1:W5:Y:S01]  /*f360*/  @!P2 LD.E.64 R58, desc[UR36][R4.64] ;  /* 0x00000024043aa980 */ /* 0x000362000c101b00 */
[----:B------:R-:W-:Y:S02]  /*f370*/  CS2R R62, SRZ ;  /* 0x00000000003e7805 */ /* 0x000fe4000001ff00 */
[----:B------:R-:W-:Y:S02]  /*f380*/  CS2R R26, SRZ ;  /* 0x00000000001a7805 */ /* 0x000fe4000001ff00 */
[----:B------:R-:W-:Y:S02]  /*f390*/  CS2R R24, SRZ ;  /* 0x0000000000187805 */ /* 0x000fe4000001ff00 */
[-C--:B-1----:R-:W-:Y:S02]  /*f3a0*/  @!P3 IADD3 R4, P0, R6, R9.reuse, RZ ;  /* 0x000000090604b210 */ /* 0x082fe40007f1e0ff */
[----:B----4-:R-:W-:Y:S01]  /*f3b0*/  @!P3 IADD3 R6, P1, R8, R9, RZ ;  /* 0x000000090806b210 */ /* 0x010fe20007f3e0ff */
[----:B---3--:R-:W-:-:S02]  /*f3c0*/  IMAD.MOV.U32 R9, RZ, RZ, R20 ;  /* 0x000000ffff097224 */ /* 0x008fc400078e0014 */
[----:B------:R-:W-:-:S05]  /*f3d0*/  @!P2 IMAD.WIDE R8, R22, 0x2, R8 ;  /* 0x000000021608a825 */ /* 0x000fca00078e0208 */
[----:B------:R1:W5:Y:S01]  /*f3e0*/  @!P2 LD.E.64 R62, desc[UR36][R8.64] ;  /* 0x00000024083ea980 */ /* 0x000362000c101b00 */
[----:B------:R-:W-:-:S05]  /*f3f0*/  @!P3 SHF.L.U64.HI R11, R165, 0x1, R11 ;  /* 0x00000001a50bb819 */ /* 0x000fca000001020b */
[--C-:B------:R-:W-:Y:S02]  /*f400*/  @!P3 IMAD.X R5, R7, 0x1, R11.reuse, P0 ;  /* 0x000000010705b824 */ /* 0x100fe400000e060b */
[----:B------:R-:W-:-:S03]  /*f410*/  @!P3 IMAD.X R7, R20, 0x1, R11, P1 ;  /* 0x000000011407b824 */ /* 0x000fc600008e060b */
[----:B------:R1:W5:Y:S04]  /*f420*/  @!P3 LD.E.64 R26, desc[UR36][R4.64] ;  /* 0x00000024041ab980 */ /* 0x000368000c101b00 */
[----:B------:R1:W5:Y:S02]  /*f430*/  @!P3 LD.E.64 R24, desc[UR36][R6.64] ;  /* 0x000000240618b980 */ /* 0x000364000c101b00 */
.L_x_6766:
[----:B------:R-:W-:Y:S05]  /*f440*/  BSYNC B1 ;  /* 0x0000000000017941 */ /* 0x000fea0003800000 */
.L_x_6765:
[----:B-1---5:R-:W-:Y:S01]  /*f450*/  IMAD.MOV.U32 R4, RZ, RZ, R26 ;  /* 0x000000ffff047224 */ /* 0x022fe200078e001a */
[----:B------:R-:W-:Y:S01]  /*f460*/  UMOV UR4, 0xffffffff ;  /* 0xffffffff00047882 */ /* 0x000fe20000000000 */
[----:B------:R-:W-:Y:S01]  /*f470*/  IMAD.MOV.U32 R5, RZ, RZ, R27 ;  /* 0x000000ffff057224 */ /* 0x000fe200078e001b */
[----:B---3--:R-:W-:Y:S01]  /*f480*/  CS2R R20, SRZ ;  /* 0x0000000000147805 */ /* 0x008fe2000001ff00 */
[----:B--2---:R-:W-:Y:S02]  /*f490*/  IMAD.MOV.U32 R6, RZ, RZ, R58 ;  /* 0x000000ffff067224 */ /* 0x004fe400078e003a */
        /* <DEDUP_REMOVED lines=14> */
[----:B0-----:R-:W0:Y:S04]  /*f580*/  SHFL.IDX PT, R35, R35, 0x1, 0x1c1f ;  /* 0x003c1f0023237f89 */ /* 0x001e2800000e0000 */
[----:B------:R1:W0:Y:S02]  /*f590*/  SHFL.IDX PT, R14, R3, 0x1, 0x1c1f ;  /* 0x003c1f00030e7f89 */ /* 0x00022400000e0000 */
.L_x_7086:
[----:B------:R-:W5:Y:S01]  /*f5a0*/  LDL R4, [R1+0x1cc] ;  /* 0x0001cc0001047983 */ /* 0x000f620000100800 */
[----:B------:R-:W-:Y:S01]  /*f5b0*/  VIADD R0, R0, 0x20 ;  /* 0x0000002000007836 */ /* 0x000fe20000000000 */
[----:B------:R-:W-:Y:S01]  /*f5c0*/  BSSY B1, `(.L_x_6768) ;  /* 0x0000022000017945 */ /* 0x000fe20003800000 */
[----:B-1----:R-:W-:Y:S02]  /*f5d0*/  CS2R R10, SRZ ;  /* 0x00000000000a7805 */ /* 0x002fe4000001ff00 */
[----:B----4-:R-:W-:Y:S02]  /*f5e0*/  CS2R R8, SRZ ;  /* 0x0000000000087805 */ /* 0x010fe4000001ff00 */
[----:B------:R-:W-:Y:S02]  /*f5f0*/  CS2R R12, SRZ ;  /* 0x00000000000c7805 */ /* 0x000fe4000001ff00 */
[----:B------:R-:W-:Y:S02]  /*f600*/  ISETP.GE.AND P0, PT, R0, R65, PT ;  /* 0x000000410000720c */ /* 0x000fe40003f06270 */
[----:B-----5:R-:W-:-:S04]  /*f610*/  LEA.HI R3, R4, R4, RZ, 0x1 ;  /* 0x0000000404037211 */ /* 0x020fc800078f08ff */
[----:B------:R-:W-:-:S05]  /*f620*/  LOP3.LUT R3, R3, 0xfffffffe, RZ, 0xc0, !PT ;  /* 0xfffffffe03037812 */ /* 0x000fca00078ec0ff */
[----:B------:R-:W-:-:S05]  /*f630*/  IMAD.IADD R3, R4, 0x1, -R3 ;  /* 0x0000000104037824 */ /* 0x000fca00078e0a03 */
[----:B------:R-:W-:Y:S01]  /*f640*/  SHF.L.U32 R3, R3, 0x1f, RZ ;  /* 0x0000001f03037819 */ /* 0x000fe200000006ff */
[----:B------:R-:W-:Y:S06]  /*f650*/  @P0 BRA `(.L_x_6769) ;  /* 0x0000000000600947 */ /* 0x000fec0003800000 */
[----:B------:R-:W4:Y:S01]  /*f660*/  LDL R15, [R1+0x44c] ;  /* 0x00044c00010f7983 */ /* 0x000f220000100800 */
[----:B------:R-:W-:Y:S01]  /*f670*/  ULDC UR4, c[0x0][0x3f4] ;  /* 0x0000fd0000047ab9 */ /* 0x000fe20000000800 */
[----:B---3--:R-:W-:Y:S01]  /*f680*/  IMAD.MOV.U32 R4, RZ, RZ, R6 ;  /* 0x000000ffff047224 */ /* 0x008fe200078e0006 */
[----:B------:R-:W-:Y:S01]  /*f690*/  ISETP.GE.AND P2, PT, R22, UR4, PT ;  /* 0x0000000416007c0c */ /* 0x000fe2000bf46270 */
[----:B--2---:R-:W-:Y:S01]  /*f6a0*/  IMAD.MOV.U32 R5, RZ, RZ, R7 ;  /* 0x000000ffff057224 */ /* 0x004fe200078e0007 */
[----:B------:R-:W-:Y:S02]  /*f6b0*/  ISETP.GE.AND P3, PT, R165, UR4, PT ;  /* 0x00000004a5007c0c */ /* 0x000fe4000bf66270 */
[----:B------:R-:W-:Y:S01]  /*f6c0*/  CS2R R10, SRZ ;  /* 0x00000000000a7805 */ /* 0x000fe2000001ff00 */
[----:B0-----:R-:W-:-:S08]  /*f6d0*/  IMAD.MOV.U32 R8, RZ, RZ, R14 ;  /* 0x000000ffff087224 */ /* 0x001fd000078e000e */
[----:B------:R-:W-:-:S04]  /*f6e0*/  @!P2 IMAD.WIDE R4, R22, 0x2, R4 ;  /* 0x000000021604a825 */ /* 0x000fc800078e0204 */
[C---:B------:R-:W-:Y:S01]  /*f6f0*/  @!P3 IMAD.SHL.U32 R9, R165.reuse, 0x2, RZ ;  /* 0x00000002a509b824 */ /* 0x040fe200078e00ff */
[----:B------:R0:W5:Y:S01]  /*f700*/  @!P2 LD.E.64 R10, desc[UR36][R4.64] ;  /* 0x00000024040aa980 */ /* 0x000162000c101b00 */
[----:B------:R-:W-:Y:S02]  /*f710*/  CS2R R12, SRZ ;  /* 0x00000000000c7805 */ /* 0x000fe4000001ff00 */
[----:B------:R-:W-:Y:S02]  /*f720*/  CS2R R20, SRZ ;  /* 0x0000000000147805 */ /* 0x000fe4000001ff00 */
[-C--:B0-----:R-:W-:Y:S02]  /*f730*/  @!P3 IADD3 R4, P0, R6, R9.reuse, RZ ;  /* 0x000000090604b210 */ /* 0x081fe40007f1e0ff */
[----:B------:R-:W-:Y:S01]  /*f740*/  @!P3 IADD3 R6, P1, R14, R9, RZ ;  /* 0x000000090e06b210 */ /* 0x000fe20007f3e0ff */
[----:B------:R-:W-:Y:S01]  /*f750*/  IMAD.MOV.U32 R9, RZ, RZ, R35 ;  /* 0x000000ffff097224 */ /* 0x000fe200078e0023 */
[----:B----4-:R-:W-:Y:S01]  /*f760*/  @!P3 SHF.L.U64.HI R0, R165, 0x1, R15 ;  /* 0x00000001a500b819 */ /* 0x010fe2000001020f */
[----:B------:R-:W-:Y:S01]  /*f770*/  @!P2 IMAD.WIDE R14, R22, 0x2, R8 ;  /* 0x00000002160ea825 */ /* 0x000fe200078e0208 */
[----:B------:R-:W-:-:S03]  /*f780*/  CS2R R8, SRZ ;  /* 0x0000000000087805 */ /* 0x000fc6000001ff00 */
[--C-:B------:R-:W-:Y:S01]  /*f790*/  @!P3 IMAD.X R5, R7, 0x1, R0.reuse, P0 ;  /* 0x000000010705b824 */ /* 0x100fe200000e0600 */
[----:B------:R1:W5:Y:S01]  /*f7a0*/  @!P2 LD.E.64 R12, desc[UR36][R14.64] ;  /* 0x000000240e0ca980 */ /* 0x000362000c101b00 */
[----:B------:R-:W-:-:S03]  /*f7b0*/  @!P3 IMAD.X R7, R35, 0x1, R0, P1 ;  /* 0x000000012307b824 */ /* 0x000fc600008e0600 */
[----:B------:R1:W5:Y:S04]  /*f7c0*/  @!P3 LD.E.64 R20, desc[UR36][R4.64] ;  /* 0x000000240414b980 */ /* 0x000368000c101b00 */
[----:B------:R1:W5:Y:S02]  /*f7d0*/  @!P3 LD.E.64 R8, desc[UR36][R6.64] ;  /* 0x000000240608b980 */ /* 0x000364000c101b00 */
.L_x_6769:
[----:B------:R-:W-:Y:S05]  /*f7e0*/  BSYNC B1 ;  /* 0x0000000000017941 */ /* 0x000fea0003800000 */
.L_x_6768:
[----:B------:R-:W4:Y:S01]  /*f7f0*/  SYNCS.PHASECHK.TRANS64.TRYWAIT P0, [R2+URZ+0x38800], R3 ;  /* 0x03880003020075a7 */ /* 0x000f22000800017f */
[----:B------:R-:W-:Y:S04]  /*f800*/  BSSY B1, `(.L_x_6770) ;  /* 0x0000002000017945 */ /* 0x000fe80003800000 */
[----:B----4-:R-:W-:Y:S05]  /*f810*/  @!P0 BRA `(.L_x_6771) ;  /* 0x00000294005c8947 */ /* 0x010fea0003800000 */
.L_x_7087:
[----:B------:R-:W-:Y:S05]  /*f820*/  BSYNC B1 ;  /* 0x0000000000017941 */ /* 0x000fea0003800000 */
.L_x_6770:
[----:B-1-3--:R-:W3:Y:S01]  /*f830*/  LDL R6, [R1+0x50] ;  /* 0x0000500001067983 */ /* 0x00aee20000100800 */
[C---:B------:R-:W-:Y:S01]  /*f840*/  IMAD.SHL.U32 R0, R159.reuse, 0x40, RZ ;  /* 0x000000409f007824 */ /* 0x040fe200078e00ff */
[----:B------:R-:W-:Y:S01]  /*f850*/  LOP3.LUT P1, RZ, R159, 0x4, RZ, 0xc0, !PT ;  /* 0x000000049fff7812 */ /* 0x000fe2000782c0ff */
[----:B-----5:R-:W-:Y:S01]  /*f860*/  IMAD.MOV.U32 R4, RZ, RZ, R21 ;  /* 0x000000ffff047224 */ /* 0x020fe200078e0015 */
[----:B------:R-:W-:Y:S01]  /*f870*/  BSSY B1, `(.L_x_6772) ;  /* 0x0000077000017945 */ /* 0x000fe20003800000 */
[----:B------:R-:W-:Y:S01]  /*f880*/  IMAD.MOV.U32 R5, RZ, RZ, R8 ;  /* 0x000000ffff057224 */ /* 0x000fe200078e0008 */
[----:B----4-:R-:W-:-:S04]  /*f890*/  LOP3.LUT R3, R0, 0x1c0, RZ, 0xc0, !PT ;  /* 0x000001c000037812 */ /* 0x010fc800078ec0ff */
[----:B------:R-:W-:Y:S02]  /*f8a0*/  LOP3.LUT R0, R3, 0x18, R16, 0xf8, !PT ;  /* 0x0000001803007812 */ /* 0x000fe400078ef810 */
[----:B------:R-:W-:Y:S02]  /*f8b0*/  SHF.R.U32.HI R3, RZ, 0x3, R3 ;  /* 0x00000003ff037819 */ /* 0x000fe40000011603 */
[----:B0-----:R-:W-:Y:S01]  /*f8c0*/  PRMT R14, R5, 0x7610, R14 ;  /* 0x00007610050e7816 */ /* 0x001fe2000000000e */
[----:B------:R-:W-:Y:S01]  /*f8d0*/  IMAD.MOV.U32 R5, RZ, RZ, R12 ;  /* 0x000000ffff057224 */ /* 0x000fe200078e000c */
[----:B------:R-:W-:-:S05]  /*f8e0*/  LOP3.LUT R0, R0, R3, RZ, 0x3c, !PT ;  /* 0x0000000300007212 */ /* 0x000fca00078e3cff */
[----:B------:R-:W-:Y:S02]  /*f8f0*/  IMAD R3, R167, 0x200, R0 ;  /* 0x00000200a7037824 */ /* 0x000fe400078e0200 */
[----:B------:R-:W-:Y:S02]  /*f900*/  IMAD.MOV.U32 R0, RZ, RZ, R20 ;  /* 0x000000ffff007224 */ /* 0x000fe400078e0014 */
[----:B------:R-:W-:Y:S02]  /*f910*/  IMAD R2, R3, 0x2, R2 ;  /* 0x0000000203027824 */ /* 0x000fe400078e0202 */
[----:B------:R-:W-:Y:S01]  /*f920*/  IMAD.MOV.U32 R3, RZ, RZ, R10 ;  /* 0x000000ffff037224 */ /* 0x000fe200078e000a */
[----:B------:R-:W-:Y:S01]  /*f930*/  PRMT R0, R0, 0x5410, R4 ;  /* 0x0000541000007816 */ /* 0x000fe20000000004 */
[----:B------:R-:W-:Y:S02]  /*f940*/  IMAD.MOV.U32 R4, RZ, RZ, R11 ;  /* 0x000000ffff047224 */ /* 0x000fe400078e000b */
[C---:B--2---:R-:W-:Y:S01]  /*f950*/  VIADD R7, R2.reuse, 0x20400 ;  /* 0x0002040002077836 */ /* 0x044fe20000000000 */
[----:B------:R-:W-:Y:S01]  /*f960*/  PRMT R64, R3, 0x7610, R64 ;  /* 0x0000761003407816 */ /* 0x000fe20000000040 */
[----:B------:R-:W-:Y:S01]  /*f970*/  VIADD R3, R2, 0x20440 ;  /* 0x0002044002037836 */ /* 0x000fe20000000000 */
[----:B------:R-:W-:Y:S01]  /*f980*/  PRMT R35, R4, 0x7610, R35 ;  /* 0x0000761004237816 */ /* 0x000fe20000000023 */
[----:B------:R-:W-:Y:S01]  /*f990*/  IMAD.MOV.U32 R4, RZ, RZ, R9 ;  /* 0x000000ffff047224 */ /* 0x000fe200078e0009 */
[----:B------:R-:W-:Y:S01]  /*f9a0*/  PRMT R64, R64, 0x5410, R5 ;  /* 0x0000541040407816 */ /* 0x000fe20000000005 */
[----:B------:R-:W-:-:S03]  /*f9b0*/  @P1 VIADD R3, R7, 0xffffffc0 ;  /* 0xffffffc007031836 */ /* 0x000fc60000000000 */
[----:B------:R-:W-:Y:S01]  /*f9c0*/  PRMT R14, R14, 0x5410, R4 ;  /* 0x000054100e0e7816 */ /* 0x000fe20000000004 */
[----:B---3--:R-:W-:-:S05]  /*f9d0*/  IMAD R6, R6, -0x40, R65 ;  /* 0xffffffc006067824 */ /* 0x008fca00078e0241 */
[----:B------:R-:W-:Y:S01]  /*f9e0*/  VIMNMX R15, R6, 0x40, PT ;  /* 0x00000040060f7848 */ /* 0x000fe20003fe0100 */
[----:B------:R-:W-:-:S03]  /*f9f0*/  IMAD.MOV.U32 R6, RZ, RZ, R13 ;  /* 0x000000ffff067224 */ /* 0x000fc600078e000d */
[----:B------:R-:W-:Y:S02]  /*fa00*/  ISETP.GE.AND P0, PT, R18, R15, PT ;  /* 0x0000000f1200720c */ /* 0x000fe40003f06270 */
[----:B------:R-:W-:-:S11]  /*fa10*/  PRMT R35, R35, 0x5410, R6 ;  /* 0x0000541023237816 */ /* 0x000fd60000000006 */
[----:B------:R-:W-:Y:S05]  /*fa20*/  @P0 BRA `(.L_x_6773) ;  /* 0x00000004006c0947 */ /* 0x000fea0003800000 */
[----:B------:R-:W0:Y:S01]  /*fa30*/  LDC R4, c[0x0][0x3f4] ;  /* 0x0000fd00ff047b82 */ /* 0x000e220000000800 */
[----:B------:R-:W-:Y:S01]  /*fa40*/  BSSY B2, `(.L_x_6774) ;  /* 0x000002e000027945 */ /* 0x000fe20003800000 */
[-C--:B0-----:R-:W-:Y:S02]  /*fa50*/  ISETP.GE.AND P0, PT, R22, R4.reuse, PT ;  /* 0x000000041600720c */ /* 0x081fe40003f06270 */
[----:B------:R-:W-:-:S11]  /*fa60*/  ISETP.GE.AND P1, PT, R165, R4, PT ;  /* 0x00000004a500720c */ /* 0x000fd60003f26270 */
[----:B------:R-:W-:Y:S05]  /*fa70*/  @P0 BRA `(.L_x_6775) ;  /* 0x0000000000a80947 */ /* 0x000fea0003800000 */
[----:B------:R-:W0:Y:S01]  /*fa80*/  LDS.128 R4, [R2+0x20400] ;  /* 0x0204000002047984 */ /* 0x000e220000000c00 */
[----:B------:R-:W-:Y:S01]  /*fa90*/  SHF.R.U32.HI R76, RZ, 0x10, R63 ;  /* 0x00000010ff4c7819 */ /* 0x000fe2000001163f */
[----:B------:R-:W-:Y:S01]  /*faa0*/  HADD2.F32 R72, -RZ, R72.H0_H0 ;  /* 0x20000048ff487230 */ /* 0x000fe20000004100 */
[----:B------:R-:W-:Y:S01]  /*fab0*/  SHF.R.U32.HI R74, RZ, 0x10, R59 ;  /* 0x00000010ff4a7819 */ /* 0x000fe2000001163b */
[----:B------:R-:W-:Y:S01]  /*fac0*/  HADD2.F32 R73, -RZ, R73.H0_H0 ;  /* 0x20000049ff497230 */ /* 0x000fe20000004100 */
[----:B------:R-:W-:Y:S01]  /*fad0*/  SHF.R.U64 R77, R62, 0x10, R63 ;  /* 0x000000103e4d7819 */ /* 0x000fe2000000123f */
[----:B------:R-:W-:Y:S01]  /*fae0*/  HADD2.F32 R76, -RZ, R76.H0_H0 ;  /* 0x2000004cff4c7230 */ /* 0x000fe20000004100 */
[----:B------:R-:W-:Y:S01]  /*faf0*/  SHF.R.U64 R58, R58, 0x10, R59 ;  /* 0x000000103a3a7819 */ /* 0x000fe2000000123b */
[----:B------:R-:W-:-:S04]  /*fb00*/  HADD2.F32 R74, -RZ, R74.H0_H0 ;  /* 0x2000004aff4a7230 */ /* 0x000fc80000004100 */
        /* <DEDUP_REMOVED lines=16> */
[----:B------:R-:W-:-:S02]  /*fc10*/  HADD2.F32 R63, -RZ, R71.H1_H1 ;  /* 0x30000047ff3f7230 */ /* 0x000fc40000004100 */
[----:B------:R-:W-:Y:S01]  /*fc20*/  FFMA.FTZ R73, R7, R73, R74 ;  /* 0x0000004907497223 */ /* 0x000fe2000001004a */
[----:B------:R-:W-:Y:S02]  /*fc30*/  HADD2.F32 R4, -RZ, R77.H0_H0 ;  /* 0x2000004dff047230 */ /* 0x000fe40000004100 */
[C---:B------:R-:W-:Y:S01]  /*fc40*/  FMUL.FTZ R65, R5.reuse, R58 ;  /* 0x0000003a05417220 */ /* 0x040fe20000410000 */
[----:B------:R-:W-:Y:S02]  /*fc50*/  HADD2.F32 R71, -RZ, R71.H0_H0 ;  /* 0x20000047ff477230 */ /* 0x000fe40000004100 */
[C---:B------:R-:W-:Y:S01]  /*fc60*/  FMUL.FTZ R72, R62.reuse, R63 ;  /* 0x0000003f3e487220 */ /* 0x040fe20000410000 */
[----:B------:R-:W-:Y:S02]  /*fc70*/  FMUL.FTZ R7, R5, R4 ;  /* 0x0000000405077220 */ /* 0x000fe40000410000 */
[-C--:B------:R-:W-:Y:S01]  /*fc80*/  FMUL.FTZ R62, R62, R71.reuse ;  /* 0x000000473e3e7220 */ /* 0x080fe20000410000 */
[C---:B------:R-:W-:Y:S01]  /*fc90*/  FFMA.FTZ R72, R59.reuse, R71, -R72 ;  /* 0x000000473b487223 */ /* 0x040fe20000010848 */
[C---:B------:R-:W-:Y:S01]  /*fca0*/  FFMA.FTZ R5, R6.reuse, R58, -R7 ;  /* 0x0000003a06057223 */ /* 0x040fe20000010807 */
[----:B------:R-:W-:Y:S01]  /*fcb0*/  FFMA.FTZ R58, R6, R4, R65 ;  /* 0x00000004063a7223 */ /* 0x000fe20000010041 */
[----:B------:R-:W-:Y:S01]  /*fcc0*/  FFMA.FTZ R59, R59, R63, R62 ;  /* 0x0000003f3b3b7223 */ /* 0x000fe2000001003e */
[----:B------:R-:W-:-:S02]  /*fcd0*/  F2FP.F16.F32.PACK_AB R7, R75, R80 ;  /* 0x000000504b07723e */ /* 0x000fc400000000ff */
[----:B------:R-:W-:Y:S02]  /*fce0*/  F2FP.F16.F32.PACK_AB R4, R73, R78 ;  /* 0x0000004e4904723e */ /* 0x000fe400000000ff */
[----:B------:R-:W-:Y:S02]  /*fcf0*/  F2FP.F16.F32.PACK_AB R6, R59, R72 ;  /* 0x000000483b06723e */ /* 0x000fe400000000ff */
[----:B------:R-:W-:-:S05]  /*fd00*/  F2FP.F16.F32.PACK_AB R5, R58, R5 ;  /* 0x000000053a05723e */ /* 0x000fca00000000ff */
[----:B------:R0:W-:Y:S02]  /*fd10*/  STS.128 [R2+0x20400], R4 ;  /* 0x0204000402007388 */ /* 0x0001e40000000c00 */
.L_x_6775:
[----:B------:R-:W-:Y:S05]  /*fd20*/  BSYNC B2 ;  /* 0x0000000000027941 */ /* 0x000fea0003800000 */
.L_x_6774:
[----:B------:R-:W-:Y:S05]  /*fd30*/  @P1 BRA `(.L_x_6773) ;  /* 0x0000000000a81947 */ /* 0x000fea0003800000 */
[----:B0-----:R-:W0:Y:S01]  /*fd40*/  LDS.128 R4, [R3] ;  /* 0x0000000003047984 */ /* 0x001e220000000c00 */
        /* <DEDUP_REMOVED lines=41> */
.L_x_6773:
[----:B------:R-:W-:Y:S05]  /*ffe0*/  BSYNC B1 ;  /* 0x0000000000017941 */ /* 0x000fea0003800000 */
.L_x_6772:
[----:B01----:R-:W-:-:S05]  /*fff0*/  VIADD R4, R18, 0x20 ;  /* 0x0000002012047836 */ /* 0x003fca0000000000 */
[----:B------:R-:W-:-:S13]  /*10000*/  ISETP.GE.AND P0, PT, R4, R15, PT ;  /* 0x0000000f0400720c */ /* 0x000fda0003f06270 */
        /* <DEDUP_REMOVED lines=8> */
[--C-:B------:R-:W-:Y:S01]  /*10090*/  HADD2.F32 R15, -RZ, R64.reuse.H0_H0 ;  /* 0x20000040ff0f7230 */ /* 0x100fe20000004100 */
[----:B------:R-:W-:Y:S01]  /*100a0*/  SHF.R.U32.HI R24, RZ, 0x10, R11 ;  /* 0x00000010ff187819 */ /* 0x000fe2000001160b */
[----:B------:R-:W-:Y:S01]  /*100b0*/  HADD2.F32 R64, -RZ, R64.H1_H1 ;  /* 0x30000040ff407230 */ /* 0x000fe20000004100 */
[----:B------:R-:W-:Y:S01]  /*100c0*/  SHF.R.U64 R59, R12, 0x10, R13 ;  /* 0x000000100c3b7819 */ /* 0x000fe2000000120d */
[----:B------:R-:W-:Y:S01]  /*100d0*/  HADD2.F32 R25, -RZ, R25.H0_H0 ;  /* 0x20000019ff197230 */ /* 0x000fe20000004100 */
[----:B------:R-:W-:Y:S01]  /*100e0*/  SHF.R.U64 R62, R10, 0x10, R11 ;  /* 0x000000100a3e7819 */ /* 0x000fe2000000120b */
[----:B------:R-:W-:Y:S02]  /*100f0*/  HADD2.F32 R24, -RZ, R24.H0_H0 ;  /* 0x20000018ff187230 */ /* 0x000fe40000004100 */
[----:B0-----:R-:W-:-:S02]  /*10100*/  HADD2.F32 R13, -RZ, R7.H1_H1 ;  /* 0x30000007ff0d7230 */ /* 0x001fc40000004100 */
[----:B------:R-:W-:Y:S02]  /*10110*/  HADD2.F32 R12, -RZ, R7.H0_H0 ;  /* 0x20000007ff0c7230 */ /* 0x000fe40000004100 */
[--C-:B------:R-:W-:Y:S02]  /*10120*/  HADD2.F32 R7, -RZ, R4.reuse.H0_H0 ;  /* 0x20000004ff077230 */ /* 0x100fe40000004100 */
[C---:B------:R-:W-:Y:S01]  /*10130*/  FMUL.FTZ R27, R13.reuse, R25 ;  /* 0x000000190d1b7220 */ /* 0x040fe20000410000 */
[----:B------:R-:W-:Y:S02]  /*10140*/  HADD2.F32 R4, -RZ, R4.H1_H1 ;  /* 0x30000004ff047230 */ /* 0x000fe40000004100 */
[-C--:B------:R-:W-:Y:S01]  /*10150*/  FMUL.FTZ R58, R13, R24.reuse ;  /* 0x000000180d3a7220 */ /* 0x080fe20000410000 */
[--C-:B------:R-:W-:Y:S02]  /*10160*/  HADD2.F32 R10, -RZ, R6.reuse.H0_H0 ;  /* 0x20000006ff0a7230 */ /* 0x100fe40000004100 */
[----:B------:R-:W-:Y:S01]  /*10170*/  FFMA.FTZ R27, R12, R24, -R27 ;  /* 0x000000180c1b7223 */ /* 0x000fe2000001081b */
[----:B------:R-:W-:-:S02]  /*10180*/  HADD2.F32 R11, -RZ, R6.H1_H1 ;  /* 0x30000006ff0b7230 */ /* 0x000fc40000004100 */
[----:B------:R-:W-:Y:S01]  /*10190*/  FMUL.FTZ R26, R4, R64 ;  /* 0x00000040041a7220 */ /* 0x000fe20000410000 */
[----:B------:R-:W-:Y:S02]  /*101a0*/  HADD2.F32 R13, -RZ, R35.H1_H1 ;  /* 0x30000023ff0d7230 */ /* 0x000fe40000004100 */
[----:B------:R-:W-:Y:S01]  /*101b0*/  FFMA.FTZ R58, R12, R25, R58 ;  /* 0x000000190c3a7223 */ /* 0x000fe2000001003a */
[----:B------:R-:W-:Y:S02]  /*101c0*/  HADD2.F32 R6, -RZ, R5.H0_H0 ;  /* 0x20000005ff067230 */ /* 0x000fe40000004100 */
[-C--:B------:R-:W-:Y:S01]  /*101d0*/  FMUL.FTZ R24, R4, R15.reuse ;  /* 0x0000000f04187220 */ /* 0x080fe20000410000 */
[----:B------:R-:W-:Y:S02]  /*101e0*/  HADD2.F32 R35, -RZ, R35.H0_H0 ;  /* 0x20000023ff237230 */ /* 0x000fe40000004100 */
[----:B------:R-:W-:Y:S01]  /*101f0*/  FFMA.FTZ R26, R7, R15, -R26 ;  /* 0x0000000f071a7223 */ /* 0x000fe2000001081a */
[----:B------:R-:W-:-:S02]  /*10200*/  HADD2.F32 R5, -RZ, R5.H1_H1 ;  /* 0x30000005ff057230 */ /* 0x000fc40000004100 */
        /* <DEDUP_REMOVED lines=16> */
.L_x_6778:
[----:B------:R-:W-:Y:S05]  /*10310*/  BSYNC B1 ;  /* 0x0000000000017941 */ /* 0x000fea0003800000 */
.L_x_6777:
[----:B------:R-:W-:Y:S05]  /*10320*/  @P1 BRA `(.L_x_6776) ;  /* 0x0000001400c01947 */ /* 0x000fea0003800000 */
[----:B0-----:R-:W0:Y:S01]  /*10330*/  LDS.128 R4, [R3+0x1000] ;  /* 0x0010000003047984 */ /* 0x001e220000000c00 */
        /* <DEDUP_REMOVED lines=18> */
[----:B------:R-:W-:Y:S01]  /*10460*/  FFMA.FTZ R25, R9, R15, R10 ;  /* 0x0000000f09197223 */ /* 0x000fe2000001000a */
[C---:B------:R-:W-:Y:S01]  /*10470*/  FMUL.FTZ R21, R4.reuse, R13 ;  /* 0x0000000d04157220 */ /* 0x040fe20000410000 */
[-C--:B------:R-:W-:Y:S01]  /*10480*/  FMUL.FTZ R15, R4, R11.reuse ;  /* 0x0000000b040f7220 */ /* 0x080fe20000410000 */
[--C-:B------:R-:W-:Y:S02]  /*10490*/  HADD2.F32 R6, -RZ, R5.reuse.H0_H0 ;  /* 0x20000005ff067230 */ /* 0x100fe40000004100 */
[----:B------:R-:W-:Y:S01]  /*104a0*/  FMUL.FTZ R10, R8, R14 ;  /* 0x0000000e080a7220 */ /* 0x000fe20000410000 */
[----:B------:R-:W-:Y:S02]  /*104b0*/  HADD2.F32 R4, -RZ, R0.H1_H1 ;  /* 0x30000000ff047230 */ /* 0x000fe40000004100 */
[----:B------:R-:W-:Y:S01]  /*104c0*/  FFMA.FTZ R21, R2, R11, -R21 ;  /* 0x0000000b02157223 */ /* 0x000fe20000010815 */
[----:B------:R-:W-:-:S02]  /*104d0*/  HADD2.F32 R5, -RZ, R5.H1_H1 ;  /* 0x30000005ff057230 */ /* 0x000fc40000004100 */
[----:B------:R-:W-:Y:S01]  /*104e0*/  FFMA.FTZ R2, R2, R13, R15 ;  /* 0x0000000d02027223 */ /* 0x000fe2000001000f */
[----:B------:R-:W-:Y:S02]  /*104f0*/  HADD2.F32 R9, -RZ, R24.H0_H0 ;  /* 0x20000018ff097230 */ /* 0x000fe40000004100 */
[-C--:B------:R-:W-:Y:S01]  /*10500*/  FMUL.FTZ R13, R8, R4.reuse ;  /* 0x00000004080d7220 */ /* 0x080fe20000410000 */
[----:B------:R-:W-:Y:S02]  /*10510*/  HADD2.F32 R0, -RZ, R26.H0_H0 ;  /* 0x2000001aff007230 */ /* 0x000fe40000004100 */
[----:B------:R-:W-:Y:S01]  /*10520*/  FFMA.FTZ R10, R7, R4, -R10 ;  /* 0x00000004070a7223 */ /* 0x000fe2000001080a */
[----:B------:R-:W-:Y:S01]  /*10530*/  F2FP.F16.F32.PACK_AB R4, R2, R21 ;  /* 0x000000150204723e */ /* 0x000fe200000000ff */
[----:B------:R-:W-:Y:S01]  /*10540*/  FMUL.FTZ R11, R5, R9 ;  /* 0x00000009050b7220 */ /* 0x000fe20000410000 */
[----:B------:R-:W-:Y:S01]  /*10550*/  FFMA.FTZ R13, R7, R14, R13 ;  /* 0x0000000e070d7223 */ /* 0x000fe2000001000d */
[----:B------:R-:W-:Y:S01]  /*10560*/  FMUL.FTZ R8, R5, R0 ;  /* 0x0000000005087220 */ /* 0x000fe20000410000 */
[----:B------:R-:W-:Y:S01]  /*10570*/  F2FP.F16.F32.PACK_AB R7, R25, R20 ;  /* 0x000000141907723e */ /* 0x000fe200000000ff */
[----:B------:R-:W-:-:S02]  /*10580*/  FFMA.FTZ R5, R6, R0, -R11 ;  /* 0x0000000006057223 */ /* 0x000fc4000001080b */
[----:B------:R-:W-:Y:S01]  /*10590*/  FFMA.FTZ R8, R6, R9, R8 ;  /* 0x0000000906087223 */ /* 0x000fe20000010008 */
[----:B------:R-:W-:-:S04]  /*105a0*/  F2FP.F16.F32.PACK_AB R6, R13, R10 ;  /* 0x0000000a0d06723e */ /* 0x000fc800000000ff */
[----:B------:R-:W-:-:S05]  /*105b0*/  F2FP.F16.F32.PACK_AB R5, R8, R5 ;  /* 0x000000050805723e */ /* 0x000fca00000000ff */
[----:B------:R2:W-:Y:S01]  /*105c0*/  STS.128 [R3+0x1000], R4 ;  /* 0x0010000403007388 */ /* 0x0005e20000000c00 */
[----:B------:R-:W-:Y:S05]  /*105d0*/  BRA `(.L_x_6776) ;  /* 0x0000001400147947 */ /* 0x000fea0003800000 */
.L_x_6763:
        /* <DEDUP_REMOVED lines=29> */
[----:B------:R-:W0:Y:S01]  /*107b0*/  LDC R71, c[0x0][0x3f4] ;  /* 0x0000fd00ff477b82 */ /* 0x000e220000000800 */
[----:B------:R-:W1:Y:S01]  /*107c0*/  SHFL.IDX PT, R5, R35, RZ, 0x1c1f ;  /* 0x001c1fff23057589 */ /* 0x000e6200000e0000 */
[----:B------:R-:W-:-:S03]  /*107d0*/  IMAD R3, R24, R7, RZ ;  /* 0x0000000718037224 */ /* 0x000fc600078e02ff */
[----:B------:R-:W2:Y:S04]  /*107e0*/  SHFL.IDX PT, R4, R27, RZ, 0x1c1f ;  /* 0x001c1fff1b047589 */ /* 0x000ea800000e0000 */
[----:B------:R-:W3:Y:S04]  /*107f0*/  SHFL.IDX PT, R14, R69, RZ, 0x1c1f ;  /* 0x001c1fff450e7589 */ /* 0x000ee800000e0000 */
[----:B------:R-:W4:Y:S01]  /*10800*/  SHFL.IDX PT, R8, R25, RZ, 0x1c1f ;  /* 0x001c1fff19087589 */ /* 0x000f2200000e0000 */
[----:B0-----:R-:W-:-:S04]  /*10810*/  ISETP.GE.AND P0, PT, R16, R71, PT ;  /* 0x000000471000720c */ /* 0x001fc80003f06270 */
[----:B------:R-:W-:-:S13]  /*10820*/  ISETP.GE.OR P1, PT, R0, R3, P0 ;  /* 0x000000030000720c */ /* 0x000fda0000726670 */
[C---:B------:R-:W-:Y:S01]  /*10830*/  @!P1 IMAD.SHL.U32 R9, R16.reuse, 0x2, RZ ;  /* 0x0000000210099824 */ /* 0x040fe200078e00ff */
[----:B------:R-:W-:-:S04]  /*10840*/  @!P1 SHF.L.U64.HI R21, R16, 0x1, R17 ;  /* 0x0000000110159819 */ /* 0x000fc80000010211 */
[----:B-1----:R-:W-:-:S05]  /*10850*/  @!P1 IADD3 R6, P2, R5, R9, RZ ;  /* 0x0000000905069210 */ /* 0x002fca0007f5e0ff */
[----:B--2---:R-:W-:Y:S02]  /*10860*/  @!P1 IMAD.X R5, R4, 0x1, R21, P2 ;  /* 0x0000000104059824 */ /* 0x004fe400010e0615 */
[----:B------:R-:W-:Y:S01]  /*10870*/  @!P1 IMAD.MOV.U32 R4, RZ, RZ, R6 ;  /* 0x000000ffff049224 */ /* 0x000fe200078e0006 */
[----:B---3--:R-:W-:-:S05]  /*10880*/  @!P1 IADD3 R14, P2, R14, R9, RZ ;  /* 0x000000090e0e9210 */ /* 0x008fca0007f5e0ff */
[----:B------:R-:W2:Y:S01]  /*10890*/  @!P1 LD.E.128 R4, desc[UR36][R4.64] ;  /* 0x0000002404049980 */ /* 0x000ea2000c101d00 */
[----:B----4-:R-:W-:Y:S02]  /*108a0*/  @!P1 IMAD.X R9, R8, 0x1, R21, P2 ;  /* 0x0000000108099824 */ /* 0x010fe400010e0615 */
[----:B------:R-:W-:-:S06]  /*108b0*/  @!P1 IMAD.MOV.U32 R8, RZ, RZ, R14 ;  /* 0x000000ffff089224 */ /* 0x000fcc00078e000e */
[----:B------:R-:W3:Y:S01]  /*108c0*/  @!P1 LD.E.128 R8, desc[UR36][R8.64] ;  /* 0x0000002408089980 */ /* 0x000ee2000c101d00 */
[----:B------:R-:W-:Y:S02]  /*108d0*/  CS2R R20, SRZ ;  /* 0x0000000000147805 */ /* 0x000fe4000001ff00 */
[----:B------:R-:W-:Y:S02]  /*108e0*/  CS2R R58, SRZ ;  /* 0x00000000003a7805 */ /* 0x000fe4000001ff00 */
[----:B------:R-:W-:Y:S01]  /*108f0*/  CS2R R62, SRZ ;  /* 0x00000000003e7805 */ /* 0x000fe2000001ff00 */
[----:B------:R-:W0:Y:S01]  /*10900*/  SHFL.IDX PT, R24, R27, 0x1, 0x1c1f ;  /* 0x003c1f001b187f89 */ /* 0x000e2200000e0000 */
[----:B------:R-:W-:-:S03]  /*10910*/  CS2R R64, SRZ ;  /* 0x0000000000407805 */ /* 0x000fc6000001ff00 */
[----:B------:R-:W1:Y:S04]  /*10920*/  SHFL.IDX PT, R25, R25, 0x1, 0x1c1f ;  /* 0x003c1f0019197f89 */ /* 0x000e6800000e0000 */
[----:B------:R4:W0:Y:S04]  /*10930*/  SHFL.IDX PT, R26, R35, 0x1, 0x1c1f ;  /* 0x003c1f00231a7f89 */ /* 0x00082800000e0000 */
[----:B------:R5:W0:Y:S01]  /*10940*/  SHFL.IDX PT, R14, R69, 0x1, 0x1c1f ;  /* 0x003c1f00450e7f89 */ /* 0x000a2200000e0000 */
[----:B--2---:R-:W-:Y:S02]  /*10950*/  @!P1 IMAD.MOV.U32 R20, RZ, RZ, R6 ;  /* 0x000000ffff149224 */ /* 0x004fe400078e0006 */
[----:B------:R-:W-:-:S02]  /*10960*/  @!P1 IMAD.MOV.U32 R21, RZ, RZ, R7 ;  /* 0x000000ffff159224 */ /* 0x000fc400078e0007 */
[----:B------:R-:W-:Y:S02]  /*10970*/  IMAD.MOV.U32 R6, RZ, RZ, R20 ;  /* 0x000000ffff067224 */ /* 0x000fe400078e0014 */
[----:B------:R-:W-:Y:S02]  /*10980*/  @!P1 IMAD.MOV.U32 R58, RZ, RZ, R4 ;  /* 0x000000ffff3a9224 */ /* 0x000fe400078e0004 */
[----:B------:R-:W-:Y:S01]  /*10990*/  @!P1 IMAD.MOV.U32 R59, RZ, RZ, R5 ;  /* 0x000000ffff3b9224 */ /* 0x000fe200078e0005 */
[----:B------:R-:W-:Y:S01]  /*109a0*/  PRMT R70, R70, 0x5410, R6 ;  /* 0x0000541046467816 */ /* 0x000fe20000000006 */
[----:B------:R-:W-:Y:S02]  /*109b0*/  IMAD.MOV.U32 R7, RZ, RZ, R21 ;  /* 0x000000ffff077224 */ /* 0x000fe400078e0015 */
[----:B------:R-:W-:Y:S02]  /*109c0*/  IMAD.MOV.U32 R4, RZ, RZ, R58 ;  /* 0x000000ffff047224 */ /* 0x000fe400078e003a */
[----:B------:R-:W-:Y:S01]  /*109d0*/  IMAD.MOV.U32 R5, RZ, RZ, R59 ;  /* 0x000000ffff057224 */ /* 0x000fe200078e003b */
[----:B------:R-:W-:Y:S01]  /*109e0*/  PRMT R79, R79, 0x5410, R7 ;  /* 0x000054104f4f7816 */ /* 0x000fe20000000007 */
[----:B---3--:R-:W-:Y:S01]  /*109f0*/  @!P1 IMAD.MOV.U32 R62, RZ, RZ, R8 ;  /* 0x000000ffff3e9224 */ /* 0x008fe200078e0008 */
[----:B------:R-:W-:Y:S01]  /*10a00*/  PRMT R70, R4, 0x7610, R70 ;  /* 0x0000761004467816 */ /* 0x000fe20000000046 */
[----:B------:R-:W-:Y:S01]  /*10a10*/  @!P1 IMAD.MOV.U32 R63, RZ, RZ, R9 ;  /* 0x000000ffff3f9224 */ /* 0x000fe200078e0009 */
[----:B----4-:R-:W-:Y:S01]  /*10a20*/  PRMT R35, R5, 0x7610, R35 ;  /* 0x0000761005237816 */ /* 0x010fe20000000023 */
[----:B------:R-:W-:-:S02]  /*10a30*/  @!P1 IMAD.MOV.U32 R64, RZ, RZ, R10 ;  /* 0x000000ffff409224 */ /* 0x000fc400078e000a */
[----:B------:R-:W-:Y:S02]  /*10a40*/  @!P1 IMAD.MOV.U32 R65, RZ, RZ, R11 ;  /* 0x000000ffff419224 */ /* 0x000fe400078e000b */
[----:B------:R-:W-:Y:S02]  /*10a50*/  IMAD.MOV.U32 R6, RZ, RZ, R62 ;  /* 0x000000ffff067224 */ /* 0x000fe400078e003e */
[----:B------:R-:W-:Y:S02]  /*10a60*/  IMAD.MOV.U32 R7, RZ, RZ, R63 ;  /* 0x000000ffff077224 */ /* 0x000fe400078e003f */
[----:B------:R-:W-:Y:S01]  /*10a70*/  IMAD.MOV.U32 R4, RZ, RZ, R64 ;  /* 0x000000ffff047224 */ /* 0x000fe200078e0040 */
[----:B------:R-:W-:Y:S01]  /*10a80*/  PRMT R83, R6, 0x7610, R83 ;  /* 0x0000761006537816 */ /* 0x000fe20000000053 */
[----:B------:R-:W-:Y:S01]  /*10a90*/  IMAD.MOV.U32 R5, RZ, RZ, R65 ;  /* 0x000000ffff057224 */ /* 0x000fe200078e0041 */
[----:B------:R-:W-:Y:S02]  /*10aa0*/  PRMT R87, R7, 0x7610, R87 ;  /* 0x0000761007577816 */ /* 0x000fe40000000057 */
[----:B------:R-:W-:-:S02]  /*10ab0*/  CS2R R6, SRZ ;  /* 0x0000000000067805 */ /* 0x000fc4000001ff00 */
[----:B------:R-:W-:Y:S02]  /*10ac0*/  PRMT R35, R35, 0x5410, R4 ;  /* 0x0000541023237816 */ /* 0x000fe40000000004 */
[----:B01---5:R-:W-:-:S07]  /*10ad0*/  PRMT R69, R5, 0x7610, R69 ;  /* 0x0000761005457816 */ /* 0x023fce0000000045 */
.L_x_7097:
        /* <DEDUP_REMOVED lines=24> */
.L_x_6781:
[----:B------:R-:W-:Y:S05]  /*10c60*/  BSYNC B1 ;  /* 0x0000000000017941 */ /* 0x000fea0003800000 */
.L_x_6780:
[----:B------:R-:W0:Y:S01]  /*10c70*/  SYNCS.PHASECHK.TRANS64.TRYWAIT P1, [R2+URZ+0x38800], R13 ;  /* 0x0388000d020075a7 */ /* 0x000e22000802017f */
[----:B------:R-:W-:Y:S04]  /*10c80*/  BSSY B1, `(.L_x_6782) ;  /* 0x0000002000017945 */ /* 0x000fe80003800000 */
[----:B0-----:R-:W-:Y:S05]  /*10c90*/  @!P1 BRA `(.L_x_6783) ;  /* 0x0000028400c09947 */ /* 0x001fea0003800000 */
.L_x_7098:
[----:B------:R-:W-:Y:S05]  /*10ca0*/  BSYNC B1 ;  /* 0x0000000000017941 */ /* 0x000fea0003800000 */
.L_x_6782:
[----:B------:R-:W2:Y:S01]  /*10cb0*/  LDL R14, [R1+0x50] ;  /* 0x00005000010e7983 */ /* 0x000ea20000100800 */
[----:B0----5:R-:W-:Y:S01]  /*10cc0*/  IMAD.MOV.U32 R13, RZ, RZ, R4 ;  /* 0x000000ffff0d7224 */ /* 0x021fe200078e0004 */
[----:B------:R-:W-:Y:S01]  /*10cd0*/  BSSY B1, `(.L_x_6784) ;  /* 0x0000072000017945 */ /* 0x000fe20003800000 */
[----:B------:R-:W-:Y:S02]  /*10ce0*/  VIADD R15, R18, 0x20 ;  /* 0x00000020120f7836 */ /* 0x000fe40000000000 */
[----:B------:R-:W-:Y:S01]  /*10cf0*/  IMAD.MOV.U32 R0, RZ, RZ, R6 ;  /* 0x000000ffff007224 */ /* 0x000fe200078e0006 */
[----:B------:R-:W-:Y:S01]  /*10d00*/  PRMT R69, R69, 0x5410, R13 ;  /* 0x0000541045457816 */ /* 0x000fe2000000000d */
[----:B------:R-:W-:Y:S02]  /*10d10*/  IMAD.MOV.U32 R12, RZ, RZ, R7 ;  /* 0x000000ffff0c7224 */ /* 0x000fe400078e0007 */
[----:B------:R-:W-:Y:S02]  /*10d20*/  IMAD.MOV.U32 R13, RZ, RZ, R10 ;  /* 0x000000ffff0d7224 */ /* 0x000fe400078e000a */
[----:B------:R-:W-:Y:S01]  /*10d30*/  IMAD.IADD R72, R16, 0x1, R71 ;  /* 0x0000000110487824 */ /* 0x000fe200078e0247 */
[----:B------:R-:W-:Y:S01]  /*10d40*/  PRMT R0, R0, 0x5410, R12 ;  /* 0x0000541000007816 */ /* 0x000fe2000000000c */
[----:B------:R-:W-:-:S02]  /*10d50*/  IMAD.MOV.U32 R12, RZ, RZ, R5 ;  /* 0x000000ffff0c7224 */ /* 0x000fc400078e0005 */
[----:B------:R-:W-:Y:S01]  /*10d60*/  IMAD.MOV.U32 R71, RZ, RZ, R9 ;  /* 0x000000ffff477224 */ /* 0x000fe200078e0009 */
[----:B------:R-:W-:Y:S02]  /*10d70*/  LOP3.LUT R72, R72, 0x38, RZ, 0xc0, !PT ;  /* 0x0000003848487812 */ /* 0x000fe400078ec0ff */
[----:B------:R-:W-:Y:S01]  /*10d80*/  PRMT R79, R12, 0x7610, R79 ;  /* 0x000076100c4f7816 */ /* 0x000fe2000000004f */
[----:B--2---:R-:W-:-:S05]  /*10d90*/  IMAD R3, R14, -0x40, R3 ;  /* 0xffffffc00e037824 */ /* 0x004fca00078e0203 */
[----:B------:R-:W-:-:S04]  /*10da0*/  VIMNMX R3, R3, 0x40, PT ;  /* 0x0000004003037848 */ /* 0x000fc80003fe0100 */
[-C--:B------:R-:W-:Y:S02]  /*10db0*/  ISETP.GE.OR P1, PT, R18, R3.reuse, P0 ;  /* 0x000000031200720c */ /* 0x080fe40000726670 */
[----:B------:R-:W-:Y:S01]  /*10dc0*/  ISETP.GE.OR P0, PT, R15, R3, P0 ;  /* 0x000000030f00720c */ /* 0x000fe20000706670 */
[----:B------:R-:W-:-:S05]  /*10dd0*/  IMAD.MOV.U32 R3, RZ, RZ, R11 ;  /* 0x000000ffff037224 */ /* 0x000fca00078e000b */
[----:B------:R-:W-:Y:S01]  /*10de0*/  PRMT R76, R13, 0x5410, R3 ;  /* 0x000054100d4c7816 */ /* 0x000fe20000000003 */
[----:B------:R-:W-:-:S04]  /*10df0*/  IMAD.MOV.U32 R3, RZ, RZ, R8 ;  /* 0x000000ffff037224 */ /* 0x000fc800078e0008 */
[----:B------:R-:W-:Y:S05]  /*10e00*/  @P1 BRA `(.L_x_6785) ;  /* 0x0000000400781947 */ /* 0x000fea0003800000 */
[----:B------:R-:W-:Y:S01]  /*10e10*/  IMAD.SHL.U32 R12, R159, 0x40, RZ ;  /* 0x000000409f0c7824 */ /* 0x000fe200078e00ff */
[--C-:B------:R-:W-:Y:S01]  /*10e20*/  SHF.R.U64 R58, R58, 0x10, R59.reuse ;  /* 0x000000103a3a7819 */ /* 0x100fe2000000123b */
[----:B------:R-:W-:Y:S01]  /*10e30*/  IMAD.SHL.U32 R14, R167, 0x200, RZ ;  /* 0x00000200a70e7824 */ /* 0x000fe200078e00ff */
[----:B------:R-:W-:Y:S01]  /*10e40*/  SHF.R.U32.HI R80, RZ, 0x10, R59 ;  /* 0x00000010ff507819 */ /* 0x000fe2000001163b */
[----:B------:R-:W-:Y:S01]  /*10e50*/  HADD2.F32 R85, -RZ, R35.H0_H0 ;  /* 0x20000023ff557230 */ /* 0x000fe20000004100 */
[----:B------:R-:W-:Y:S01]  /*10e60*/  LOP3.LUT R13, R12, 0x1c0, RZ, 0xc0, !PT ;  /* 0x000001c00c0d7812 */ /* 0x000fe200078ec0ff */
[----:B------:R-:W-:Y:S01]  /*10e70*/  HADD2.F32 R87, -RZ, R87.H0_H0 ;  /* 0x20000057ff577230 */ /* 0x000fe20000004100 */
[----:B------:R-:W-:Y:S01]  /*10e80*/  SHF.R.U64 R59, R62, 0x10, R63 ;  /* 0x000000103e3b7819 */ /* 0x000fe2000000123f */
[----:B------:R-:W-:Y:S01]  /*10e90*/  HADD2.F32 R86, -RZ, R79.H1_H1 ;  /* 0x3000004fff567230 */ /* 0x000fe20000004100 */
[--C-:B------:R-:W-:Y:S01]  /*10ea0*/  SHF.R.U32.HI R73, RZ, 0x3, R13.reuse ;  /* 0x00000003ff497819 */ /* 0x100fe2000001160d */
[----:B------:R-:W-:Y:S01]  /*10eb0*/  HADD2.F32 R83, -RZ, R83.H0_H0 ;  /* 0x20000053ff537230 */ /* 0x000fe20000004100 */
[----:B------:R-:W-:Y:S01]  /*10ec0*/  LOP3.LUT R12, R13, 0x38, R16, 0xf8, !PT ;  /* 0x000000380d0c7812 */ /* 0x000fe200078ef810 */
[----:B------:R-:W-:Y:S01]  /*10ed0*/  HADD2.F32 R59, -RZ, R59.H0_H0 ;  /* 0x2000003bff3b7230 */ /* 0x000fe20000004100 */
[----:B------:R-:W-:-:S02]  /*10ee0*/  LOP3.LUT R13, R73, R72, R13, 0x1e, !PT ;  /* 0x00000048490d7212 */ /* 0x000fc400078e1e0d */
[----:B------:R-:W-:Y:S02]  /*10ef0*/  LOP3.LUT R73, R14, R12, R73, 0xf6, !PT ;  /* 0x0000000c0e497212 */ /* 0x000fe400078ef649 */
[----:B------:R-:W-:Y:S02]  /*10f00*/  LOP3.LUT R13, R13, R14, RZ, 0xfc, !PT ;  /* 0x0000000e0d0d7212 */ /* 0x000fe400078efcff */
[--C-:B------:R-:W-:Y:S01]  /*10f10*/  SHF.R.U64 R20, R20, 0x10, R21.reuse ;  /* 0x0000001014147819 */ /* 0x100fe20000001215 */
[--C-:B------:R-:W-:Y:S01]  /*10f20*/  IMAD R73, R73, 0x2, R2.reuse ;  /* 0x0000000249497824 */ /* 0x100fe200078e0202 */
[----:B------:R-:W-:Y:S01]  /*10f30*/  SHF.R.U32.HI R62, RZ, 0x10, R21 ;  /* 0x00000010ff3e7819 */ /* 0x000fe20000011615 */
[----:B------:R-:W-:Y:S01]  /*10f40*/  IMAD R74, R13, 0x2, R2 ;  /* 0x000000020d4a7824 */ /* 0x000fe200078e0202 */
[----:B------:R-:W-:Y:S01]  /*10f50*/  SHF.R.U64 R21, R64, 0x10, R65 ;  /* 0x0000001040157819 */ /* 0x000fe20000001241 */
[----:B------:R-:W-:Y:S01]  /*10f60*/  HADD2.F32 R20, -RZ, R20.H0_H0 ;  /* 0x20000014ff147230 */ /* 0x000fe20000004100 */
[----:B------:R-:W0:Y:S01]  /*10f70*/  LDS.128 R12, [R73+0x20400] ;  /* 0x02040000490c7984 */ /* 0x000e220000000c00 */
[----:B------:R-:W-:Y:S01]  /*10f80*/  SHF.R.U32.HI R81, RZ, 0x10, R63 ;  /* 0x00000010ff517819 */ /* 0x000fe2000001163f */
[----:B------:R-:W-:Y:S01]  /*10f90*/  HADD2.F32 R62, -RZ, R62.H0_H0 ;  /* 0x2000003eff3e7230 */ /* 0x000fe20000004100 */
[----:B------:R-:W-:Y:S01]  /*10fa0*/  SHF.R.U32.HI R77, RZ, 0x10, R65 ;  /* 0x00000010ff4d7819 */ /* 0x000fe20000011641 */
[----:B------:R-:W1:Y:S01]  /*10fb0*/  LDS.128 R24, [R74+0x20400] ;  /* 0x020400004a187984 */ /* 0x000e620000000c00 */
[----:B------:R-:W-:-:S02]  /*10fc0*/  HADD2.F32 R21, -RZ, R21.H0_H0 ;  /* 0x20000015ff157230 */ /* 0x000fc40000004100 */
[----:B0-----:R-:W-:Y:S02]  /*10fd0*/  HADD2.F32 R82, -RZ, R13.H0_H0 ;  /* 0x2000000dff527230 */ /* 0x001fe40000004100 */
[----:B------:R-:W-:Y:S02]  /*10fe0*/  HADD2.F32 R75, -RZ, R15.H0_H0 ;  /* 0x2000000fff4b7230 */ /* 0x000fe40000004100 */
[----:B-1----:R-:W-:Y:S02]  /*10ff0*/  HADD2.F32 R64, -RZ, R25.H0_H0 ;  /* 0x20000019ff407230 */ /* 0x002fe40000004100 */
[----:B------:R-:W-:Y:S02]  /*11000*/  HADD2.F32 R63, -RZ, R15.H1_H1 ;  /* 0x3000000fff3f7230 */ /* 0x000fe40000004100 */
[--C-:B------:R-:W-:Y:S02]  /*11010*/  HADD2.F32 R15, -RZ, R14.reuse.H0_H0 ;  /* 0x2000000eff0f7230 */ /* 0x100fe40000004100 */
[C---:B------:R-:W-:Y:S01]  /*11020*/  FMUL.FTZ R89, R64.reuse, R87 ;  /* 0x0000005740597220 */ /* 0x040fe20000410000 */
[----:B------:R-:W-:Y:S01]  /*11030*/  FMUL.FTZ R84, R64, R85 ;  /* 0x0000005540547220 */ /* 0x000fe20000410000 */
[----:B------:R-:W-:-:S02]  /*11040*/  HADD2.F32 R65, -RZ, R14.H1_H1 ;  /* 0x3000000eff417230 */ /* 0x000fc40000004100 */
[C---:B------:R-:W-:Y:S01]  /*11050*/  FFMA.FTZ R64, R82.reuse, R85, -R89 ;  /* 0x0000005552407223 */ /* 0x040fe20000010859 */
[----:B------:R-:W-:Y:S01]  /*11060*/  FFMA.FTZ R14, R82, R87, R84 ;  /* 0x00000057520e7223 */ /* 0x000fe20000010054 */
[----:B------:R-:W-:Y:S02]  /*11070*/  HADD2.F32 R87, -RZ, R80.H0_H0 ;  /* 0x20000050ff577230 */ /* 0x000fe40000004100 */
[----:B------:R-:W-:Y:S02]  /*11080*/  HADD2.F32 R89, -RZ, R81.H0_H0 ;  /* 0x20000051ff597230 */ /* 0x000fe40000004100 */
[----:B------:R-:W-:Y:S02]  /*11090*/  HADD2.F32 R84, -RZ, R25.H1_H1 ;  /* 0x30000019ff547230 */ /* 0x000fe40000004100 */
[----:B------:R-:W-:Y:S02]  /*110a0*/  HADD2.F32 R82, -RZ, R69.H0_H0 ;  /* 0x20000045ff527230 */ /* 0x000fe40000004100 */
[----:B------:R-:W-:-:S02]  /*110b0*/  HADD2.F32 R85, -RZ, R27.H0_H0 ;  /* 0x2000001bff557230 */ /* 0x000fc40000004100 */
[C---:B------:R-:W-:Y:S01]  /*110c0*/  FMUL.FTZ R91, R84.reuse, R87 ;  /* 0x00000057545b7220 */ /* 0x040fe20000410000 */
[----:B------:R-:W-:Y:S02]  /*110d0*/  HADD2.F32 R78, -RZ, R13.H1_H1 ;  /* 0x3000000dff4e7230 */ /* 0x000fe40000004100 */
[----:B------:R-:W-:Y:S02]  /*110e0*/  HADD2.F32 R81, -RZ, R27.H1_H1 ;  /* 0x3000001bff517230 */ /* 0x000fe40000004100 */
[----:B------:R-:W-:Y:S01]  /*110f0*/  FMUL.FTZ R27, R84, R89 ;  /* 0x00000059541b7220 */ /* 0x000fe20000410000 */
        /* <DEDUP_REMOVED lines=8> */
[C---:B------:R-:W-:Y:S01]  /*11180*/  FMUL.FTZ R86, R81.reuse, R84 ;  /* 0x0000005451567220 */ /* 0x040fe20000410000 */
[----:B------:R-:W-:Y:S02]  /*11190*/  HADD2.F32 R82, -RZ, R70.H0_H0 ;  /* 0x20000046ff527230 */ /* 0x000fe40000004100 */
[-C--:B------:R-:W-:Y:S01]  /*111a0*/  FMUL.FTZ R90, R81, R62.reuse ;  /* 0x0000003e515a7220 */ /* 0x080fe20000410000 */
[----:B------:R-:W-:Y:S02]  /*111b0*/  HADD2.F32 R13, -RZ, R12.H0_H0 ;  /* 0x2000000cff0d7230 */ /* 0x000fe40000004100 */
[----:B------:R-:W-:Y:S01]  /*111c0*/  FFMA.FTZ R81, R63, R62, -R86 ;  /* 0x0000003e3f517223 */ /* 0x000fe20000010856 */
[----:B------:R-:W-:Y:S02]  /*111d0*/  HADD2.F32 R25, -RZ, R26.H0_H0 ;  /* 0x2000001aff197230 */ /* 0x000fe40000004100 */
[----:B------:R-:W-:Y:S01]  /*111e0*/  FMUL.FTZ R88, R80, R83 ;  /* 0x0000005350587220 */ /* 0x000fe20000410000 */
[----:B------:R-:W-:-:S02]  /*111f0*/  HADD2.F32 R86, -RZ, R35.H1_H1 ;  /* 0x30000023ff567230 */ /* 0x000fc40000004100 */
[----:B------:R-:W-:Y:S01]  /*11200*/  FMUL.FTZ R80, R80, R82 ;  /* 0x0000005250507220 */ /* 0x000fe20000410000 */
[----:B------:R-:W-:Y:S02]  /*11210*/  HADD2.F32 R70, -RZ, R70.H1_H1 ;  /* 0x30000046ff467230 */ /* 0x000fe40000004100 */
[----:B------:R-:W-:Y:S01]  /*11220*/  FFMA.FTZ R62, R63, R84, R90 ;  /* 0x000000543f3e7223 */ /* 0x000fe2000001005a */
[----:B------:R-:W-:Y:S01]  /*11230*/  FFMA.FTZ R35, R13, R82, -R88 ;  /* 0x000000520d237223 */ /* 0x000fe20000010858 */
[----:B------:R-:W-:Y:S02]  /*11240*/  HADD2.F32 R24, -RZ, R24.H1_H1 ;  /* 0x30000018ff187230 */ /* 0x000fe40000004100 */
[----:B------:R-:W-:Y:S01]  /*11250*/  FMUL.FTZ R84, R25, R86 ;  /* 0x0000005619547220 */ /* 0x000fe20000410000 */
[----:B------:R-:W-:Y:S02]  /*11260*/  HADD2.F32 R26, -RZ, R26.H1_H1 ;  /* 0x3000001aff1a7230 */ /* 0x000fe40000004100 */
[----:B------:R-:W-:Y:S01]  /*11270*/  FFMA.FTZ R80, R13, R83, R80 ;  /* 0x000000530d507223 */ /* 0x000fe20000010050 */
[----:B------:R-:W-:Y:S01]  /*11280*/  FMUL.FTZ R82, R25, R70 ;  /* 0x0000004619527220 */ /* 0x000fe20000410000 */
[----:B------:R-:W-:-:S02]  /*11290*/  HADD2.F32 R13, -RZ, R58.H0_H0 ;  /* 0x2000003aff0d7230 */ /* 0x000fc40000004100 */
[C---:B------:R-:W-:Y:S01]  /*112a0*/  FFMA.FTZ R84, R15.reuse, R70, -R84 ;  /* 0x000000460f547223 */ /* 0x040fe20000010854 */
[----:B------:R-:W-:Y:S02]  /*112b0*/  HADD2.F32 R12, -RZ, R12.H1_H1 ;  /* 0x3000000cff0c7230 */ /* 0x000fe40000004100 */
[----:B------:R-:W-:Y:S01]  /*112c0*/  FFMA.FTZ R82, R15, R86, R82 ;  /* 0x000000560f527223 */ /* 0x000fe20000010052 */
[----:B------:R-:W-:Y:S01]  /*112d0*/  FMUL.FTZ R15, R24, R59 ;  /* 0x0000003b180f7220 */ /* 0x000fe20000410000 */
[----:B------:R-:W-:Y:S01]  /*112e0*/  FMUL.FTZ R70, R26, R21 ;  /* 0x000000151a467220 */ /* 0x000fe20000410000 */
[-C--:B------:R-:W-:Y:S01]  /*112f0*/  FMUL.FTZ R58, R24, R13.reuse ;  /* 0x0000000d183a7220 */ /* 0x080fe20000410000 */
        /* <DEDUP_REMOVED lines=15> */
.L_x_6785:
[----:B------:R-:W-:Y:S05]  /*113f0*/  BSYNC B1 ;  /* 0x0000000000017941 */ /* 0x000fea0003800000 */
.L_x_6784:
[----:B------:R-:W-:Y:S02]  /*11400*/  PRMT R70, R3, 0x7610, R70 ;  /* 0x0000761003467816 */ /* 0x000fe40000000046 */
[----:B------:R-:W-:Y:S01]  /*11410*/  PRMT R62, R71, 0x7610, R62 ;  /* 0x00007610473e7816 */ /* 0x000fe2000000003e */
[----:B------:R-:W-:Y:S06]  /*11420*/  @P0 BRA `(.L_x_6776) ;  /* 0x0000000400800947 */ /* 0x000fec0003800000 */
[----:B------:R-:W2:Y:S01]  /*11430*/  LDL R20, [R1+0x458] ;  /* 0x0004580001147983 */ /* 0x000ea20000100800 */
[C---:B0-----:R-:W-:Y:S02]  /*11440*/  VIADD R12, R18.reuse, 0x20 ;  /* 0x00000020120c7836 */ /* 0x041fe40000000000 */
[----:B------:R-:W-:Y:S01]  /*11450*/  VIADD R13, R18, 0x20 ;  /* 0x00000020120d7836 */ /* 0x000fe20000000000 */
[----:B------:R-:W3:Y:S01]  /*11460*/  LDL R73, [R1+0x450] ;  /* 0x0004500001497983 */ /* 0x000ee20000100800 */
[----:B------:R-:W-:Y:S02]  /*11470*/  IMAD.SHL.U32 R12, R12, 0x40, RZ ;  /* 0x000000400c0c7824 */ /* 0x000fe400078e00ff */
[----:B------:R-:W-:-:S03]  /*11480*/  IMAD.SHL.U32 R13, R13, 0x40, RZ ;  /* 0x000000400d0d7824 */ /* 0x000fc600078e00ff */
[----:B------:R-:W-:Y:S02]  /*11490*/  LOP3.LUT R12, R12, 0x1c0, RZ, 0xc0, !PT ;  /* 0x000001c00c0c7812 */ /* 0x000fe400078ec0ff */
[----:B------:R-:W-:Y:S02]  /*114a0*/  LOP3.LUT R13, R13, 0x1c0, RZ, 0xc0, !PT ;  /* 0x000001c00d0d7812 */ /* 0x000fe400078ec0ff */
[----:B------:R-:W-:-:S04]  /*114b0*/  SHF.R.U32.HI R12, RZ, 0x3, R12 ;  /* 0x00000003ff0c7819 */ /* 0x000fc8000001160c */
[----:B------:R-:W-:Y:S02]  /*114c0*/  LOP3.LUT R72, R12, R72, R13, 0x1e, !PT ;  /* 0x000000480c487212 */ /* 0x000fe400078e1e0d */
[----:B------:R-:W-:Y:S01]  /*114d0*/  SHF.R.U32.HI R63, RZ, 0x10, R5 ;  /* 0x00000010ff3f7819 */ /* 0x000fe20000011605 */
[----:B------:R-:W-:Y:S02]  /*114e0*/  HADD2.F32 R62, -RZ, R62.H0_H0 ;  /* 0x2000003eff3e7230 */ /* 0x000fe40000004100 */
[----:B------:R-:W-:Y:S02]  /*114f0*/  HADD2.F32 R79, -RZ, R79.H0_H0 ;  /* 0x2000004fff4f7230 */ /* 0x000fe40000004100 */
[----:B------:R-:W-:Y:S02]  /*11500*/  HADD2.F32 R70, -RZ, R70.H0_H0 ;  /* 0x20000046ff467230 */ /* 0x000fe40000004100 */
[----:B--2---:R-:W-:-:S04]  /*11510*/  IMAD.IADD R3, R20, 0x1, R72 ;  /* 0x0000000114037824 */ /* 0x004fc800078e0248 */
[----:B------:R-:W-:Y:S01]  /*11520*/  IMAD R2, R3, 0x2, R2 ;  /* 0x0000000203027824 */ /* 0x000fe200078e0202 */
[----:B---3--:R-:W0:Y:S04]  /*11530*/  LDS.128 R12, [R73+0x20400] ;  /* 0x02040000490c7984 */ /* 0x008e280000000c00 */
[----:B------:R-:W1:Y:S01]  /*11540*/  LDS.128 R24, [R2+0x20400] ;  /* 0x0204000002187984 */ /* 0x000e620000000c00 */
[----:B------:R-:W-:Y:S02]  /*11550*/  SHF.R.U64 R3, R4, 0x10, R5 ;  /* 0x0000001004037819 */ /* 0x000fe40000001205 */
[--C-:B------:R-:W-:Y:S02]  /*11560*/  SHF.R.U64 R5, R8, 0x10, R9.reuse ;  /* 0x0000001008057819 */ /* 0x100fe40000001209 */
[----:B------:R-:W-:-:S02]  /*11570*/  SHF.R.U32.HI R72, RZ, 0x10, R9 ;  /* 0x00000010ff487819 */ /* 0x000fc40000011609 */
[----:B------:R-:W-:Y:S02]  /*11580*/  SHF.R.U64 R4, R6, 0x10, R7 ;  /* 0x0000001006047819 */ /* 0x000fe40000001207 */
[--C-:B------:R-:W-:Y:S01]  /*11590*/  SHF.R.U64 R6, R10, 0x10, R11.reuse ;  /* 0x000000100a067819 */ /* 0x100fe2000000120b */
[----:B------:R-:W-:Y:S01]  /*115a0*/  HADD2.F32 R72, -RZ, R72.H0_H0 ;  /* 0x20000048ff487230 */ /* 0x000fe20000004100 */
[----:B------:R-:W-:Y:S02]  /*115b0*/  SHF.R.U32.HI R20, RZ, 0x10, R11 ;  /* 0x00000010ff147819 */ /* 0x000fe4000001160b */
[----:B------:R-:W-:Y:S01]  /*115c0*/  SHF.R.U32.HI R7, RZ, 0x10, R7 ;  /* 0x00000010ff077819 */ /* 0x000fe20000011607 */
[----:B0-----:R-:W-:Y:S02]  /*115d0*/  HADD2.F32 R9, -RZ, R13.H0_H0 ;  /* 0x2000000dff097230 */ /* 0x001fe40000004100 */
[--C-:B-1----:R-:W-:Y:S02]  /*115e0*/  HADD2.F32 R8, -RZ, R25.reuse.H0_H0 ;  /* 0x20000019ff087230 */ /* 0x102fe40000004100 */
[----:B------:R-:W-:-:S03]  /*115f0*/  HADD2.F32 R11, -RZ, R25.H1_H1 ;  /* 0x30000019ff0b7230 */ /* 0x000fc60000004100 */
[CC--:B------:R-:W-:Y:S01]  /*11600*/  FMUL.FTZ R64, R8.reuse, R62.reuse ;  /* 0x0000003e08407220 */ /* 0x0c0fe20000410000 */
[-C--:B------:R-:W-:Y:S01]  /*11610*/  FMUL.FTZ R74, R8, R79.reuse ;  /* 0x0000004f084a7220 */ /* 0x080fe20000410000 */
[----:B------:R-:W-:Y:S02]  /*11620*/  HADD2.F32 R35, -RZ, R13.H1_H1 ;  /* 0x3000000dff237230 */ /* 0x000fe40000004100 */
[C---:B------:R-:W-:Y:S01]  /*11630*/  FFMA.FTZ R8, R9.reuse, R79, -R64 ;  /* 0x0000004f09087223 */ /* 0x040fe20000010840 */
[----:B------:R-:W-:Y:S02]  /*11640*/  HADD2.F32 R64, -RZ, R63.H0_H0 ;  /* 0x2000003fff407230 */ /* 0x000fe40000004100 */
[----:B------:R-:W-:Y:S01]  /*11650*/  FFMA.FTZ R9, R9, R62, R74 ;  /* 0x0000003e09097223 */ /* 0x000fe2000001004a */
[----:B------:R-:W-:Y:S02]  /*11660*/  HADD2.F32 R25, -RZ, R24.H0_H0 ;  /* 0x20000018ff197230 */ /* 0x000fe40000004100 */
[----:B------:R-:W-:Y:S01]  /*11670*/  FMUL.FTZ R78, R11, R72 ;  /* 0x000000480b4e7220 */ /* 0x000fe20000410000 */
[----:B------:R-:W-:-:S02]  /*11680*/  HADD2.F32 R62, -RZ, R69.H1_H1 ;  /* 0x30000045ff3e7230 */ /* 0x000fc40000004100 */
[-C--:B------:R-:W-:Y:S01]  /*11690*/  FMUL.FTZ R74, R11, R64.reuse ;  /* 0x000000400b4a7220 */ /* 0x080fe20000410000 */
[----:B------:R-:W-:Y:S02]  /*116a0*/  HADD2.F32 R21, -RZ, R12.H0_H0 ;  /* 0x2000000cff157230 */ /* 0x000fe40000004100 */
[----:B------:R-:W-:Y:S01]  /*116b0*/  FFMA.FTZ R11, R35, R64, -R78 ;  /* 0x00000040230b7223 */ /* 0x000fe2000001084e */
[C---:B------:R-:W-:Y:S01]  /*116c0*/  FMUL.FTZ R64, R25.reuse, R70 ;  /* 0x0000004619407220 */ /* 0x040fe20000410000 */
[----:B------:R-:W-:Y:S01]  /*116d0*/  FMUL.FTZ R65, R25, R62 ;  /* 0x0000003e19417220 */ /* 0x000fe20000410000 */
[----:B------:R-:W-:Y:S02]  /*116e0*/  HADD2.F32 R58, -RZ, R26.H0_H0 ;  /* 0x2000001aff3a7230 */ /* 0x000fe40000004100 */
[----:B------:R-:W-:Y:S02]  /*116f0*/  HADD2.F32 R63, -RZ, R76.H0_H0 ;  /* 0x2000004cff3f7230 */ /* 0x000fe40000004100 */
        /* <DEDUP_REMOVED lines=9> */
[----:B------:R-:W-:Y:S02]  /*11790*/  HADD2.F32 R20, -RZ, R7.H0_H0 ;  /* 0x20000007ff147230 */ /* 0x000fe40000004100 */
[C---:B------:R-:W-:Y:S01]  /*117a0*/  FMUL.FTZ R7, R59.reuse, R76 ;  /* 0x0000004c3b077220 */ /* 0x040fe20000410000 */
[----:B------:R-:W-:Y:S02]  /*117b0*/  HADD2.F32 R13, -RZ, R14.H0_H0 ;  /* 0x2000000eff0d7230 */ /* 0x000fe40000004100 */
[----:B------:R-:W-:Y:S01]  /*117c0*/  FMUL.FTZ R59, R59, R0 ;  /* 0x000000003b3b7220 */ /* 0x000fe20000410000 */
[----:B------:R-:W-:Y:S02]  /*117d0*/  HADD2.F32 R10, -RZ, R15.H0_H0 ;  /* 0x2000000fff0a7230 */ /* 0x000fe40000004100 */
[----:B------:R-:W-:Y:S02]  /*117e0*/  HADD2.F32 R27, -RZ, R27.H1_H1 ;  /* 0x3000001bff1b7230 */ /* 0x000fe40000004100 */
[----:B------:R-:W-:Y:S01]  /*117f0*/  FFMA.FTZ R74, R35, R72, R74 ;  /* 0x00000048234a7223 */ /* 0x000fe2000001004a */
[----:B------:R-:W-:-:S02]  /*11800*/  HADD2.F32 R15, -RZ, R15.H1_H1 ;  /* 0x3000000fff0f7230 */ /* 0x000fc40000004100 */
[C---:B------:R-:W-:Y:S01]  /*11810*/  FFMA.FTZ R62, R13.reuse, R25, -R62 ;  /* 0x000000190d3e7223 */ /* 0x040fe2000001083e */
[----:B------:R-:W-:Y:S01]  /*11820*/  FFMA.FTZ R70, R13, R63, R70 ;  /* 0x0000003f0d467223 */ /* 0x000fe20000010046 */
[C---:B------:R-:W-:Y:S01]  /*11830*/  FFMA.FTZ R0, R10.reuse, R0, -R7 ;  /* 0x000000000a007223 */ /* 0x040fe20000010807 */
[----:B------:R-:W-:Y:S01]  /*11840*/  FFMA.FTZ R59, R10, R76, R59 ;  /* 0x0000004c0a3b7223 */ /* 0x000fe2000001003b */
[----:B------:R-:W-:Y:S02]  /*11850*/  HADD2.F32 R24, -RZ, R24.H1_H1 ;  /* 0x30000018ff187230 */ /* 0x000fe40000004100 */
[C---:B------:R-:W-:Y:S01]  /*11860*/  FMUL.FTZ R72, R27.reuse, R58 ;  /* 0x0000003a1b487220 */ /* 0x040fe20000410000 */
[----:B------:R-:W-:Y:S02]  /*11870*/  HADD2.F32 R26, -RZ, R26.H1_H1 ;  /* 0x3000001aff1a7230 */ /* 0x000fe40000004100 */
[----:B------:R-:W-:Y:S01]  /*11880*/  FMUL.FTZ R10, R27, R20 ;  /* 0x000000141b0a7220 */ /* 0x000fe20000410000 */
[----:B------:R-:W-:-:S02]  /*11890*/  HADD2.F32 R7, -RZ, R5.H0_H0 ;  /* 0x20000005ff077230 */ /* 0x000fc40000004100 */
[----:B------:R-:W-:Y:S02]  /*118a0*/  HADD2.F32 R13, -RZ, R6.H0_H0 ;  /* 0x20000006ff0d7230 */ /* 0x000fe40000004100 */
[----:B------:R-:W-:Y:S02]  /*118b0*/  HADD2.F32 R3, -RZ, R3.H0_H0 ;  /* 0x20000003ff037230 */ /* 0x000fe40000004100 */
[----:B------:R-:W-:Y:S02]  /*118c0*/  HADD2.F32 R5, -RZ, R4.H0_H0 ;  /* 0x20000004ff057230 */ /* 0x000fe40000004100 */
[C---:B------:R-:W-:Y:S01]  /*118d0*/  FFMA.FTZ R25, R15.reuse, R20, -R72 ;  /* 0x000000140f197223 */ /* 0x040fe20000010848 */
[----:B------:R-:W-:Y:S02]  /*118e0*/  HADD2.F32 R12, -RZ, R12.H1_H1 ;  /* 0x3000000cff0c7230 */ /* 0x000fe40000004100 */
[----:B------:R-:W-:Y:S01]  /*118f0*/  FFMA.FTZ R10, R15, R58, R10 ;  /* 0x0000003a0f0a7223 */ /* 0x000fe2000001000a */
[----:B------:R-:W-:-:S02]  /*11900*/  HADD2.F32 R14, -RZ, R14.H1_H1 ;  /* 0x3000000eff0e7230 */ /* 0x000fc40000004100 */
        /* <DEDUP_REMOVED lines=16> */
[----:B------:R1:W-:Y:S04]  /*11a10*/  STS.128 [R73+0x20400], R4 ;  /* 0x0204000449007388 */ /* 0x0003e80000000c00 */
[----:B------:R1:W-:Y:S02]  /*11a20*/  STS.128 [R2+0x20400], R8 ;  /* 0x0204000802007388 */ /* 0x0003e40000000c00 */
.L_x_6776:
[----:B------:R-:W-:Y:S05]  /*11a30*/  BSYNC B0 ;  /* 0x0000000000007941 */ /* 0x000fea0003800000 */
.L_x_6762:
[----:B------:R-:W-:Y:S01]  /*11a40*/  @!PT LDS RZ, [RZ] ;  /* 0x00000000fffff984 */ /* 0x000fe20000000800 */
[----:B------:R-:W-:Y:S01]  /*11a50*/  @!PT LDS RZ, [RZ] ;  /* 0x00000000fffff984 */ /* 0x000fe20000000800 */
[----:B------:R-:W-:Y:S01]  /*11a60*/  @!PT LDS RZ, [RZ] ;  /* 0x00000000fffff984 */ /* 0x000fe20000000800 */
[----:B------:R-:W-:Y:S01]  /*11a70*/  @!PT LDS RZ, [RZ] ;  /* 0x00000000fffff984 */ /* 0x000fe20000000800 */
[----:B------:R3:W-:Y:S06]  /*11a80*/  MEMBAR.ALL.CTA ;  /* 0x0000000000007992 */ /* 0x0007ec0000008000 */
[----:B---3--:R-:W3:Y:S01]  /*11a90*/  FENCE.VIEW.ASYNC.S ;  /* 0x00000000000073c6 */ /* 0x008ee20000000000 */
[----:B------:R-:W-:Y:S05]  /*11aa0*/  WARPSYNC.ALL ;  /* 0x0000000000007948 */ /* 0x000fea0003800000 */
[----:B---3--:R-:W-:Y:S06]  /*11ab0*/  BAR.SYNC.DEFER_BLOCKING 0xd, 0x80 ;  /* 0x0342000000007b1d */ /* 0x008fec0000010000 */
.L_x_6759:
[----:B012---:R-:W-:Y:S01]  /*11ac0*/  IMAD.MOV.U32 R4, RZ, RZ, R32 ;  /* 0x000000ffff047224 */ /* 0x007fe200078e0020 */
[----:B------:R-:W-:Y:S01]  /*11ad0*/  UIADD3 UR8, UP0, UR39, 0x1cc, URZ ;  /* 0x000001cc27087890 */ /* 0x000fe2000ff1e03f */
[----:B------:R-:W-:Y:S01]  /*11ae0*/  IMAD.MOV.U32 R5, RZ, RZ, R31 ;  /* 0x000000ffff057224 */ /* 0x000fe200078e001f */
[----:B------:R-:W-:Y:S01]  /*11af0*/  UIADD3 UR6, UP1, UR39, 0x1c0, URZ ;  /* 0x000001c027067890 */ /* 0x000fe2000ff3e03f */
[----:B------:R-:W-:Y:S01]  /*11b00*/  IMAD.MOV.U32 R6, RZ, RZ, R54 ;  /* 0x000000ffff067224 */ /* 0x000fe200078e0036 */
[----:B------:R-:W-:Y:S01]  /*11b10*/  UIADD3.X UR9, URZ, UR42, URZ, UP0, !UPT ;  /* 0x0000002a3f097290 */ /* 0x000fe200087fe43f */
[----:B------:R-:W-:Y:S01]  /*11b20*/  IMAD.MOV.U32 R7, RZ, RZ, R53 ;  /* 0x000000ffff077224 */ /* 0x000fe200078e0035 */
[----:B------:R-:W-:Y:S01]  /*11b30*/  UIADD3.X UR7, URZ, UR42, URZ, UP1, !UPT ;  /* 0x0000002a3f077290 */ /* 0x000fe20008ffe43f */
[----:B------:R-:W-:Y:S01]  /*11b40*/  IMAD.MOV.U32 R8, RZ, RZ, R68 ;  /* 0x000000ffff087224 */ /* 0x000fe200078e0044 */
[----:B------:R-:W-:Y:S01]  /*11b50*/  UIADD3 UR4, UP2, UR39, 0x1d0, URZ ;  /* 0x000001d027047890 */ /* 0x000fe2000ff5e03f */
[----:B------:R-:W-:Y:S01]  /*11b60*/  IMAD.MOV.U32 R9, RZ, RZ, R67 ;  /* 0x000000ffff097224 */ /* 0x000fe200078e0043 */
[----:B------:R0:W-:Y:S01]  /*11b70*/  STL.128 [R1+0x160], R4 ;  /* 0x0001600401007387 */ /* 0x0001e20000100c00 */
[----:B------:R-:W-:Y:S01]  /*11b80*/  IMAD.MOV.U32 R10, RZ, RZ, R61 ;  /* 0x000000ffff0a7224 */ /* 0x000fe200078e003d */
[----:B------:R-:W-:Y:S01]  /*11b90*/  UIADD3.X UR5, URZ, UR42, URZ, UP2, !UPT ;  /* 0x0000002a3f057290 */ /* 0x000fe200097fe43f */
[----:B------:R-:W-:-:S02]  /*11ba0*/  IMAD.MOV.U32 R11, RZ, RZ, R66 ;  /* 0x000000ffff0b7224 */ /* 0x000fc400078e0042 */
[----:B------:R-:W-:Y:S02]  /*11bb0*/  IMAD.U32 R0, RZ, RZ, UR39 ;  /* 0x00000027ff007e24 */ /* 0x000fe4000f8e00ff */
[----:B------:R-:W-:Y:S01]  /*11bc0*/  IMAD.U32 R3, RZ, RZ, UR42 ;  /* 0x0000002aff037e24 */ /* 0x000fe2000f8e00ff */
[----:B------:R1:W-:Y:S01]  /*11bd0*/  STL.128 [R1+0x140], R8 ;  /* 0x0001400801007387 */ /* 0x0003e20000100c00 */
[----:B------:R-:W-:Y:S02]  /*11be0*/  IMAD.U32 R2, RZ, RZ, UR4 ;  /* 0x00000004ff027e24 */ /* 0x000fe4000f8e00ff */
[----:B------:R-:W-:Y:S02]  /*11bf0*/  IMAD.U32 R13, RZ, RZ, UR5 ;  /* 0x00000005ff0d7e24 */ /* 0x000fe4000f8e00ff */
[----:B0-----:R-:W-:Y:S02]  /*11c00*/  IMAD.MOV.U32 R4, RZ, RZ, R38 ;  /* 0x000000ffff047224 */ /* 0x001fe400078e0026 */
[----:B------:R-:W-:-:S02]  /*11c10*/  IMAD.MOV.U32 R5, RZ, RZ, R37 ;  /* 0x000000ffff057224 */ /* 0x000fc400078e0025 */
[----:B------:R-:W-:Y:S02]  /*11c20*/  IMAD.MOV.U32 R6, RZ, RZ, R55 ;  /* 0x000000ffff067224 */ /* 0x000fe400078e0037 */
[----:B------:R-:W-:Y:S02]  /*11c30*/  IMAD.MOV.U32 R7, RZ, RZ, R60 ;  /* 0x000000ffff077224 */ /* 0x000fe400078e003c */
[----:B-1----:R-:W-:Y:S02]  /*11c40*/  IMAD.MOV.U32 R8, RZ, RZ, R50 ;  /* 0x000000ffff087224 */ /* 0x002fe400078e0032 */
[----:B------:R-:W-:Y:S01]  /*11c50*/  IMAD.MOV.U32 R9, RZ, RZ, R49 ;  /* 0x000000ffff097224 */ /* 0x000fe200078e0031 */
[----:B------:R0:W-:Y:S01]  /*11c60*/  STL.128 [R1+0x190], R4 ;  /* 0x0001900401007387 */ /* 0x0001e20000100c00 */
[----:B------:R-:W-:Y:S02]  /*11c70*/  IMAD.MOV.U32 R10, RZ, RZ, R48 ;  /* 0x000000ffff0a7224 */ /* 0x000fe400078e0030 */
[----:B------:R-:W-:-:S05]  /*11c80*/  IMAD.MOV.U32 R11, RZ, RZ, R47 ;  /* 0x000000ffff0b7224 */ /* 0x000fca00078e002f */
[----:B------:R1:W-:Y:S01]  /*11c90*/  STL.128 [R1+0x170], R8 ;  /* 0x0001700801007387 */ /* 0x0003e20000100c00 */
[----:B0-----:R-:W-:Y:S02]  /*11ca0*/  IMAD.MOV.U32 R4, RZ, RZ, R52 ;  /* 0x000000ffff047224 */ /* 0x001fe400078e0034 */
[----:B------:R-:W-:Y:S02]  /*11cb0*/  IMAD.MOV.U32 R5, RZ, RZ, R51 ;  /* 0x000000ffff057224 */ /* 0x000fe400078e0033 */
[----:B------:R-:W-:Y:S02]  /*11cc0*/  IMAD.MOV.U32 R6, RZ, RZ, R34 ;  /* 0x000000ffff067224 */ /* 0x000fe400078e0022 */
[----:B------:R-:W-:Y:S02]  /*11cd0*/  IMAD.MOV.U32 R7, RZ, RZ, R33 ;  /* 0x000000ffff077224 */ /* 0x000fe400078e0021 */
[----:B-1----:R-:W-:Y:S02]  /*11ce0*/  IMAD.U32 R8, RZ, RZ, UR40 ;  /* 0x00000028ff087e24 */ /* 0x002fe4000f8e00ff */
[----:B------:R-:W-:Y:S01]  /*11cf0*/  IMAD.U32 R9, RZ, RZ, UR41 ;  /* 0x00000029ff097e24 */ /* 0x000fe2000f8e00ff */
[----:B------:R0:W-:Y:S01]  /*11d00*/  STL.128 [R1+0x1a0], R4 ;  /* 0x0001a00401007387 */ /* 0x0001e20000100c00 */
[----:B------:R-:W-:-:S02]  /*11d10*/  IMAD.U32 R10, RZ, RZ, UR8 ;  /* 0x00000008ff0a7e24 */ /* 0x000fc4000f8e00ff */
[----:B------:R-:W-:-:S05]  /*11d20*/  IMAD.U32 R11, RZ, RZ, UR9 ;  /* 0x00000009ff0b7e24 */ /* 0x000fca000f8e00ff */
        /* <DEDUP_REMOVED lines=9> */
[----:B------:R-:W-:Y:S02]  /*11dc0*/  IMAD.MOV.U32 R7, RZ, RZ, R3 ;  /* 0x000000ffff077224 */ /* 0x000fe400078e0003 */
[----:B------:R-:W-:-:S02]  /*11dd0*/  IMAD.U32 R0, RZ, RZ, UR6 ;  /* 0x00000006ff007e24 */ /* 0x000fc4000f8e00ff */
[----:B------:R-:W-:Y:S01]  /*11de0*/  IMAD.U32 R3, RZ, RZ, UR7 ;  /* 0x00000007ff037e24 */ /* 0x000fe2000f8e00ff */
[----:B------:R0:W-:Y:S02]  /*11df0*/  STL.128 [R1+0x130], R4 ;  /* 0x0001300401007387 */ /* 0x0001e40000100c00 */
[----:B0-----:R-:W-:Y:S02]  /*11e00*/  IMAD.MOV.U32 R6, RZ, RZ, R40 ;  /* 0x000000ffff067224 */ /* 0x001fe400078e0028 */
[----:B------:R-:W-:Y:S02]  /*11e10*/  IMAD.MOV.U32 R7, RZ, RZ, R39 ;  /* 0x000000ffff077224 */ /* 0x000fe400078e0027 */
[----:B------:R-:W-:Y:S02]  /*11e20*/  IMAD.MOV.U32 R4, RZ, RZ, R0 ;  /* 0x000000ffff047224 */ /* 0x000fe400078e0000 */
[----:B------:R-:W-:Y:S02]  /*11e30*/  IMAD.MOV.U32 R5, RZ, RZ, R3 ;  /* 0x000000ffff057224 */ /* 0x000fe400078e0003 */
[----:B------:R-:W-:-:S03]  /*11e40*/  IMAD.U32 R0, RZ, RZ, UR39 ;  /* 0x00000027ff007e24 */ /* 0x000fc6000f8e00ff */
[----:B------:R0:W-:Y:S01]  /*11e50*/  STL.128 [R1+0x120], R4 ;  /* 0x0001200401007387 */ /* 0x0001e20000100c00 */
[----:B------:R-:W-:Y:S02]  /*11e60*/  VIADD R0, R0, 0x120 ;  /* 0x0000012000007836 */ /* 0x000fe40000000000 */
[----:B0-----:R-:W-:Y:S02]  /*11e70*/  IMAD.MOV.U32 R6, RZ, RZ, R29 ;  /* 0x000000ffff067224 */ /* 0x001fe400078e001d */
[----:B------:R-:W-:Y:S02]  /*11e80*/  IMAD.MOV.U32 R7, RZ, RZ, R41 ;  /* 0x000000ffff077224 */ /* 0x000fe400078e0029 */
[----:B------:R-:W-:Y:S02]  /*11e90*/  IMAD.MOV.U32 R4, RZ, RZ, R2 ;  /* 0x000000ffff047224 */ /* 0x000fe400078e0002 */
[----:B------:R-:W-:-:S05]  /*11ea0*/  IMAD.MOV.U32 R5, RZ, RZ, R13 ;  /* 0x000000ffff057224 */ /* 0x000fca00078e000d */
[----:B------:R0:W-:Y:S02]  /*11eb0*/  STL.128 [R1+0x180], R4 ;  /* 0x0001800401007387 */ /* 0x0001e40000100c00 */
[----:B0-----:R-:W-:-:S07]  /*11ec0*/  VIADD R4, R193, 0xffffffff ;  /* 0xffffffffc1047836 */ /* 0x001fce0000000000 */
[----:B------:R-:W-:Y:S05]  /*11ed0*/  CALL.REL.NOINC `($_ZN7cutlass13device_kernelIN5flash11enable_sm90INS1_16FlashAttnFwdSm90INS1_25CollectiveMainloopFwdSm90ILi2EN4cute5tupleIJNS5_1CILi1EEES8_S8_EEENS6_IJNS7_ILi64EEESA_SA_EEELi512ENS_6half_tEfNS_4arch4Sm90ELb0ELb1ELb0ELb1ELb1ELb1ELb1ELb0ELb0ELb1ELb1ELb0EEENS1_21CollectiveEpilogueFwdINS6_IJSA_NS7_ILi512EEESA_EEES9_SC_SE_Li256ELb1ELb1ELb1ELb0EEENS1_36VarlenDynamicPersistentTileSchedulerILi64ELi64ELi256ELi128ELb1ELb1ELb1ELb1ELb0ELb1EEEEEEEEEvNT_6ParamsE$_ZZN5flash25CollectiveMainloopFwdSm90ILi2EN4cute5tupleIJNS1_1CILi1EEES4_S4_EEENS2_IJNS3_ILi64EEES6_S6_EEELi512EN7cutlass6half_tEfNS8_4arch4Sm90ELb0ELb1ELb0ELb1ELb1ELb1ELb1ELb0ELb0ELb1ELb1ELb0EE3mmaINS_16FlashAttnFwdSm90ISC_NS_21CollectiveEpilogueFwdINS2_IJS6_NS3_ILi512EEES6_EEES5_S9_SB_Li256ELb1ELb1ELb1ELb0EEENS_36VarlenDynamicPersistentTileSchedulerILi64ELi64ELi256ELi128ELb1ELb1ELb1ELb1ELb0ELb1EEEE13SharedStorageENS1_6TensorINS1_11ArrayEngineIfLm128EEENS1_6LayoutINS2_IJNS2_IJNS3_ILi2EEESR_NS3_ILi32EEEEEES4_S4_EEENS2_IJNS2_IJS4_SR_NS3_ILi4EEEEEENS3_ILi0EEESX_EEEEEEENS_7SoftmaxILi2ELi0EEEEEbRKNSC_6ParamsENS8_13PipelineAsyncILi2EEES17_RNS8_13PipelineStateILj2EEERT0_RT1_iRiRKNS_16SeqlenInfoQKNewKILb1ELb1EEENS2_IJiiiiEEERT_ENKUliT_T0_T1_E_clIZSD_ISM_S10_S12_EbS15_S17_S17_S1A_S1C_S1E_iS1F_S1J_S1K_S1M_EUlRS1N_iE0_NS3_ILb1EEES1U_EEDaiS1N_S1O_S1P_) ;  /* 0x000002b000947944 */ /* 0x000fea0003c00000 */
[----:B------:R-:W2:Y:S01]  /*11ee0*/  LDL R6, [R1+0x50] ;  /* 0x0000500001067983 */ /* 0x000ea20000100800 */
[----:B------:R-:W0:Y:S08]  /*11ef0*/  LDC R0, c[0x0][0x448] ;  /* 0x00011200ff007b82 */ /* 0x000e300000000800 */
[----:B------:R-:W1:Y:S01]  /*11f00*/  LDC.64 R2, c[0x0][0xad8] ;  /* 0x0002b600ff027b82 */ /* 0x000e620000000a00 */
[----:B0-----:R-:W-:-:S13]  /*11f10*/  ISETP.NE.AND P0, PT, R0, 0x1, PT ;  /* 0x000000010000780c */ /* 0x001fda0003f05270 */
[----:B------:R-:W0:Y:S08]  /*11f20*/  @P0 LDC R5, c[0x0][0x44c] ;  /* 0x00011300ff050b82 */ /* 0x000e300000000800 */
[----:B------:R-:W3:Y:S01]  /*11f30*/  @P0 LDC R7, c[0x0][0x450] ;  /* 0x00011400ff070b82 */ /* 0x000ee20000000800 */
[----:B--2---:R-:W-:-:S04]  /*11f40*/  IMAD.SHL.U32 R6, R6, 0x40, RZ ;  /* 0x0000004006067824 */ /* 0x004fc800078e00ff */
[----:B0-----:R-:W-:-:S04]  /*11f50*/  @P0 IMAD.HI.U32 R0, R6, R5, RZ ;  /* 0x0000000506000227 */ /* 0x001fc800078e00ff */
[----:B------:R-:W-:Y:S01]  /*11f60*/  IMAD.MOV.U32 R5, RZ, RZ, R6 ;  /* 0x000000ffff057224 */ /* 0x000fe200078e0006 */
[----:B---3--:R-:W-:Y:S01]  /*11f70*/  @P0 SHF.R.U32.HI R5, RZ, R7, R0 ;  /* 0x00000007ff050219 */ /* 0x008fe20000011600 */
[----:B------:R-:W-:Y:S01]  /*11f80*/  VIADD R0, R193, 0xfffffffe ;  /* 0xfffffffec1007836 */ /* 0x000fe20000000000 */
[----:B-1----:R-:W-:-:S03]  /*11f90*/  ISETP.GE.AND P0, PT, R3, 0x1, PT ;  /* 0x000000010300780c */ /* 0x002fc60003f06270 */
[----:B------:R-:W-:-:S04]  /*11fa0*/  IMAD.IADD R9, R190, 0x1, R5 ;  /* 0x00000001be097824 */ /* 0x000fc800078e0205 */
[----:B------:R-:W-:-:S06]  /*11fb0*/  IMAD.IADD R2, R9, 0x1, R2 ;  /* 0x0000000109027824 */ /* 0x000fcc00078e0202 */
        /* <DEDUP_REMOVED lines=12> */
.L_x_6788:
[----:B------:R-:W-:-:S13]  /*12080*/  ISETP.NE.AND P0, PT, R3, 0x1, PT ;  /* 0x000000010300780c */ /* 0x000fda0003f05270 */
[----:B------:R-:W0:Y:S02]  /*12090*/  @P0 LDC.64 R4, c[0x0][0xae0] ;  /* 0x0002b800ff040b82 */ /* 0x000e240000000a00 */
[----:B0-----:R-:W-:-:S05]  /*120a0*/  @P0 IMAD.HI.U32 R4, R7, R4, RZ ;  /* 0x0000000407040227 */ /* 0x001fca00078e00ff */
[----:B------:R-:W-:-:S07]  /*120b0*/  @P0 SHF.R.U32.HI R7, RZ, R5, R4 ;  /* 0x00000005ff070219 */ /* 0x000fce0000011604 */
.L_x_6789:
[----:B------:R-:W-:Y:S05]  /*120c0*/  BSYNC B0 ;  /* 0x0000000000007941 */ /* 0x000fea0003800000 */
.L_x_6787:
[----:B------:R-:W-:-:S05]  /*120d0*/  IMAD R3, R7, R3, R3 ;  /* 0x0000000307037224 */ /* 0x000fca00078e0203 */
[----:B------:R-:W-:-:S07]  /*120e0*/  VIMNMX R2, R2, R3, PT ;  /* 0x0000000302027248 */ /* 0x000fce0003fe0100 */
.L_x_6786:
[----:B------:R-:W-:-:S04]  /*120f0*/  SHF.R.S32.HI R3, RZ, 0x1f, R2 ;  /* 0x0000001fff037819 */ /* 0x000fc80000011402 */
[----:B------:R-:W-:-:S04]  /*12100*/  LEA.HI R3, R3, R2, RZ, 0x6 ;  /* 0x0000000203037211 */ /* 0x000fc800078f30ff */
[----:B------:R-:W-:-:S04]  /*12110*/  SHF.R.S32.HI R3, RZ, 0x6, R3 ;  /* 0x00000006ff037819 */ /* 0x000fc80000011403 */
[----:B------:R-:W-:-:S04]  /*12120*/  VIMNMX R9, R180, R3, !PT ;  /* 0x00000003b4097248 */ /* 0x000fc80007fe0100 */
[----:B------:R-:W-:-:S13]  /*12130*/  ISETP.GE.AND P0, PT, R0, R9, PT ;  /* 0x000000090000720c */ /* 0x000fda0003f06270 */
[----:B------:R-:W-:Y:S05]  /*12140*/  @!P0 BRA `(.L_x_6790) ;  /* 0x0000007800e08947 */ /* 0x000fea0003800000 */
.L_x_6823:
[----:B------:R-:W2:Y:S04]  /*12150*/  LDL R56, [R1+0x1c0] ;  /* 0x0001c00001387983 */ /* 0x000ea80000100800 */
[----:B------:R-:W3:Y:S04]  /*12160*/  LDL R2, [R1+0x1c8] ;  /* 0x0001c80001027983 */ /* 0x000ee80000100800 */
[----:B------:R-:W4:Y:S01]  /*12170*/  LDL R3, [R1] ;  /* 0x0000000001037983 */ /* 0x000f220000100800 */
[----:B0-2---:R-:W-:-:S05]  /*12180*/  VIADD R4, R56, 0x1 ;  /* 0x0000000138047836 */ /* 0x005fca0000000000 */
        /* <DEDUP_REMOVED lines=16> */
.L_x_6792:
[----:B------:R-:W-:Y:S05]  /*12290*/  BSYNC B0 ;  /* 0x0000000000007941 */ /* 0x000fea0003800000 */
.L_x_6791:
        /* <DEDUP_REMOVED lines=9> */
.L_x_6794:
[----:B------:R-:W-:Y:S05]  /*12330*/  BSYNC B0 ;  /* 0x0000000000007941 */ /* 0x000fea0003800000 */
.L_x_6793:
[----:B------:R-:W-:Y:S04]  /*12340*/  BSSY B0, `(.L_x_6795) ;  /* 0x0000006000007945 */ /* 0x000fe80003800000 */
[----:B-1----:R-:W-:Y:S05]  /*12350*/  @P0 BRA `(.L_x_6796) ;  /* 0x0000000000100947 */ /* 0x002fea0003800000 */
[----:B-----5:R-:W-:Y:S01]  /*12360*/  IMAD R2, R2, 0x8, R5 ;  /* 0x0000000802027824 */ /* 0x020fe200078e0205 */
[----:B------:R-:W-:-:S04]  /*12370*/  SHF.L.U32 R3, R3, 0x1f, RZ ;  /* 0x0000001f03037819 */ /* 0x000fc800000006ff */
[----:B------:R-:W1:Y:S02]  /*12380*/  SYNCS.PHASECHK.TRANS64.TRYWAIT P0, [R2+URZ], R3 ;  /* 0x00000003020075a7 */ /* 0x000e64000800017f */
[----:B-1----:R-:W-:Y:S05]  /*12390*/  @!P0 BRA `(.L_x_6797) ;  /* 0x0000027000148947 */ /* 0x002fea0003800000 */
.L_x_6796:
[----:B------:R-:W-:Y:S05]  /*123a0*/  BSYNC B0 ;  /* 0x0000000000007941 */ /* 0x000fea0003800000 */
.L_x_6795:
[----:B------:R-:W2:Y:S04]  /*123b0*/  LDL R15, [R1+0x1c0] ;  /* 0x0001c000010f7983 */ /* 0x000ea80000100800 */
[----:B0-----:R-:W2:Y:S01]  /*123c0*/  LDL.64 R4, [R1+0x80] ;  /* 0x0000800001047983 */ /* 0x001ea20000100a00 */
[----:B------:R-:W-:Y:S05]  /*123d0*/  WARPSYNC.ALL ;  /* 0x0000000000007948 */ /* 0x000fea0003800000 */
[----:B-1---5:R-:W3:Y:S04]  /*123e0*/  LDL.64 R2, [R1+0x78] ;  /* 0x0000780001027983 */ /* 0x022ee80000100a00 */
[----:B------:R-:W4:Y:S04]  /*123f0*/  LDL.64 R6, [R1+0x78] ;  /* 0x0000780001067983 */ /* 0x000f280000100a00 */
        /* <DEDUP_REMOVED lines=52> */
.L_x_6799:
[----:B------:R-:W-:Y:S05]  /*12740*/  BSYNC B0 ;  /* 0x0000000000007941 */ /* 0x000fea0003800000 */
.L_x_6798:
        /* <DEDUP_REMOVED lines=8> */
.L_x_6801:
[----:B------:R-:W-:Y:S05]  /*127d0*/  BSYNC B0 ;  /* 0x0000000000007941 */ /* 0x000fea0003800000 */
.L_x_6800:
[----:B------:R-:W-:Y:S04]  /*127e0*/  BSSY B0, `(.L_x_6802) ;  /* 0x0000004000007945 */ /* 0x000fe80003800000 */
[----:B-1----:R-:W-:Y:S05]  /*127f0*/  @P0 BRA `(.L_x_6803) ;  /* 0x0000000000080947 */ /* 0x002fea0003800000 */
[----:B------:R-:W1:Y:S02]  /*12800*/  SYNCS.PHASECHK.TRANS64.TRYWAIT P0, [R2+URZ], R3 ;  /* 0x00000003020075a7 */ /* 0x000e64000800017f */
[----:B-1----:R-:W-:Y:S05]  /*12810*/  @!P0 BRA `(.L_x_6804) ;  /* 0x0000026c00088947 */ /* 0x002fea0003800000 */
.L_x_6803:
[----:B------:R-:W-:Y:S05]  /*12820*/  BSYNC B0 ;  /* 0x0000000000007941 */ /* 0x000fea0003800000 */
.L_x_6802:
        /* <DEDUP_REMOVED lines=433> */
.L_x_6806:
[----:B------:R-:W-:Y:S05]  /*14340*/  BSYNC B0 ;  /* 0x0000000000007941 */ /* 0x000fea0003800000 */
.L_x_6805:
        /* <DEDUP_REMOVED lines=10> */
[----:B------:R-:W4:Y:S01]  /*143f0*/  LDL.128 R4, [R1+0xd0] ;  /* 0x0000d00001047983 */ /* 0x000f220000100c00 */
[----:B------:R-:W-:Y:S01]  /*14400*/  IMAD.SHL.U32 R64, R0, 0x40, RZ ;  /* 0x0000004000407824 */ /* 0x000fe200078e00ff */
[----:B------:R-:W-:Y:S01]  /*14410*/  BSSY B0, `(.L_x_6807) ;  /* 0x000003a000007945 */ /* 0x000fe20003800000 */
[----:B--2---:R-:W-:-:S04]  /*14420*/  SHF.R.S32.HI R11, RZ, 0x1f, R8 ;  /* 0x0000001fff0b7819 */ /* 0x004fc80000011408 */
[----:B0-----:R-:W-:-:S04]  /*14430*/  LEA.HI R10, R11, R8, RZ, 0x7 ;  /* 0x000000080b0a7211 */ /* 0x001fc800078f38ff */
        /* <DEDUP_REMOVED lines=22> */
[----:B------:R-:W-:Y:S02]  /*145a0*/  @P0 SHF.R.U32.HI R2, RZ, R60, R3 ;  /* 0x0000003cff020219 */ /* 0x000fe40000011603 */
        /* <DEDUP_REMOVED lines=24> */
.L_x_6810:
[----:B------:R-:W-:-:S13]  /*14730*/  ISETP.NE.AND P0, PT, R13, 0x1, PT ;  /* 0x000000010d00780c */ /* 0x000fda0003f05270 */
[----:B------:R-:W-:-:S05]  /*14740*/  @P0 IMAD.HI.U32 R8, R7, R14, RZ ;  /* 0x0000000e07080227 */ /* 0x000fca00078e00ff */
[----:B------:R-:W-:-:S07]  /*14750*/  @P0 SHF.R.U32.HI R7, RZ, R15, R8 ;  /* 0x0000000fff070219 */ /* 0x000fce0000011608 */
.L_x_6811:
[----:B------:R-:W-:Y:S05]  /*14760*/  BSYNC B1 ;  /* 0x0000000000017941 */ /* 0x000fea0003800000 */
.L_x_6809:
[----:B------:R-:W-:-:S04]  /*14770*/  IMAD R7, R7, R13, -R64 ;  /* 0x0000000d07077224 */ /* 0x000fc800078e0a40 */
[----:B------:R-:W-:-:S05]  /*14780*/  IMAD R8, R20, -0x2, R7 ;  /* 0xfffffffe14087824 */ /* 0x000fca00078e0207 */
[----:B------:R-:W-:Y:S02]  /*14790*/  VIMNMX R3, R3, R8, !PT ;  /* 0x0000000803037248 */ /* 0x000fe40007fe0100 */
[----:B------:R-:W-:-:S07]  /*147a0*/  VIADDMNMX R6, R8, R13, R6, PT ;  /* 0x0000000d08067246 */ /* 0x000fce0003800106 */
.L_x_6808:
[----:B------:R-:W-:Y:S05]  /*147b0*/  BSYNC B0 ;  /* 0x0000000000007941 */ /* 0x000fea0003800000 */
.L_x_6807:
        /* <DEDUP_REMOVED lines=90> */
.L_x_6815:
[----:B------:R-:W-:-:S13]  /*14d60*/  ISETP.NE.AND P6, PT, R13, 0x1, PT ;  /* 0x000000010d00780c */ /* 0x000fda0003fc5270 */
[----:B------:R-:W-:-:S05]  /*14d70*/  @P6 IMAD.HI.U32 R14, R4, R14, RZ ;  /* 0x0000000e040e6227 */ /* 0x000fca00078e00ff */
[----:B------:R-:W-:-:S07]  /*14d80*/  @P6 SHF.R.U32.HI R4, RZ, R15, R14 ;  /* 0x0000000fff046219 */ /* 0x000fce000001160e */
.L_x_6816:
[----:B------:R-:W-:Y:S05]  /*14d90*/  BSYNC B1 ;  /* 0x0000000000017941 */ /* 0x000fea0003800000 */
.L_x_6814:
[----:B------:R-:W-:-:S04]  /*14da0*/  IMAD R3, R4, R13, -R64 ;  /* 0x0000000d04037224 */ /* 0x000fc800078e0a40 */
[----:B------:R-:W-:-:S05]  /*14db0*/  IMAD R20, R20, -0x2, R3 ;  /* 0xfffffffe14147824 */ /* 0x000fca00078e0203 */
[----:B------:R-:W-:Y:S02]  /*14dc0*/  VIADDMNMX R10, R20, R13, R10, PT ;  /* 0x0000000d140a7246 */ /* 0x000fe4000380010a */
[----:B------:R-:W-:-:S07]  /*14dd0*/  VIMNMX R11, R11, R20, !PT ;  /* 0x000000140b0b7248 */ /* 0x000fce0007fe0100 */
.L_x_6813:
[----:B------:R-:W-:Y:S05]  /*14de0*/  BSYNC B0 ;  /* 0x0000000000007941 */ /* 0x000fea0003800000 */
.L_x_6812:
[C---:B------:R-:W-:Y:S01]  /*14df0*/  ISETP.GT.AND P0, PT, R11.reuse, 0x1, !P0 ;  /* 0x000000010b00780c */ /* 0x040fe20004704270 */
[----:B------:R-:W2:Y:S01]  /*14e00*/  LDL R20, [R1+0x200] ;  /* 0x0002000001147983 */ /* 0x000ea20000100800 */
        /* <DEDUP_REMOVED lines=36> */
[----:B------:R-:W3:Y:S02]  /*15050*/  LDL.64 R6, [R1+0x1e0] ;  /* 0x0001e00001067983 */ /* 0x000ee40000100a00 */
        /* <DEDUP_REMOVED lines=19> */
[----:B------:R-:W-:Y:S02]  /*15190*/  FSEL R54, R54, -INF , !P5 ;  /* 0xff80000036367808 */ /* 0x000fe40006800000 */
[----:B------:R-:W-:Y:S02]  /*151a0*/  FSEL R55, R55, -INF , !P6 ;  /* 0xff80000037377808 */ /* 0x000fe40007000000 */
[----:B---3--:R-:W-:-:S04]  /*151b0*/  FMNMX.FTZ R3, R71, R6, !PT ;  /* 0x0000000647037209 */ /* 0x008fc80007810000 */
        /* <DEDUP_REMOVED lines=32> */
[----:B------:R1:W-:Y:S04]  /*153c0*/  STL.64 [R1+0x1e0], R2 ;  /* 0x0001e00201007387 */ /* 0x0003e80000100a00 */
[----:B------:R-:W3:Y:S01]  /*153d0*/  LDL R24, [R1+0x1e4] ;  /* 0x0001e40001187983 */ /* 0x000ee20000100800 */
[----:B0-----:R-:W-:-:S03]  /*153e0*/  FMNMX.FTZ R10, R2, R5, !PT ;  /* 0x00000005020a7209 */ /* 0x001fc60007810000 */
[----:B-1----:R-:W4:Y:S04]  /*153f0*/  LDL.64 R2, [R1+0xb8] ;  /* 0x0000b80001027983 */ /* 0x002f280000100a00 */
[----:B------:R-:W0:Y:S02]  /*15400*/  SHFL.BFLY PT, R5, R10, 0x1, 0x1f ;  /* 0x0c201f000a057f89 */ /* 0x000e2400000e0000 */
[----:B0-----:R-:W-:Y:S02]  /*15410*/  FMNMX.FTZ R12, R10, R5, !PT ;  /* 0x000000050a0c7209 */ /* 0x001fe40007810000 */
[----:B------:R-:W5:Y:S04]  /*15420*/  LDL.64 R4, [R1+0x1f0] ;  /* 0x0001f00001047983 */ /* 0x000f680000100a00 */
[----:B------:R-:W-:Y:S04]  /*15430*/  STL [R1+0x1e0], R12 ;  /* 0x0001e00c01007387 */ /* 0x000fe80000100800 */
[----:B------:R-:W2:Y:S04]  /*15440*/  LDL R13, [R1+0x1e0] ;  /* 0x0001e000010d7983 */ /* 0x000ea80000100800 */
[----:B---3--:R-:W0:Y:S02]  /*15450*/  SHFL.BFLY PT, R11, R24, 0x2, 0x1f ;  /* 0x0c401f00180b7f89 */ /* 0x008e2400000e0000 */
[----:B0-----:R-:W-:-:S05]  /*15460*/  FMNMX.FTZ R11, R11, R24, !PT ;  /* 0x000000180b0b7209 */ /* 0x001fca0007810000 */
[----:B------:R-:W0:Y:S01]  /*15470*/  SHFL.BFLY PT, R14, R11, 0x1, 0x1f ;  /* 0x0c201f000b0e7f89 */ /* 0x000e2200000e0000 */
[----:B--2---:R-:W-:Y:S02]  /*15480*/  FSETP.NEU.FTZ.AND P0, PT, R13, -INF , PT ;  /* 0xff8000000d00780b */ /* 0x004fe40003f1d000 */
        /* <DEDUP_REMOVED lines=8> */
[----:B------:R-:W5:Y:S08]  /*15510*/  MUFU.EX2 R135, R13 ;  /* 0x0000000d00877308 */ /* 0x000f700000000800 */
[----:B------:R-:W0:Y:S01]  /*15520*/  MUFU.EX2 R134, R7 ;  /* 0x0000000700867308 */ /* 0x000e220000000800 */
[----:B------:R1:W-:Y:S01]  /*15530*/  STL [R1+0x1e4], R14 ;  /* 0x0001e40e01007387 */ /* 0x0003e20000100800 */
[----:B-----5:R-:W-:Y:S01]  /*15540*/  FMUL.FTZ R4, R135, R4 ;  /* 0x0000000487047220 */ /* 0x020fe20000410000 */
[----:B0-----:R-:W-:-:S05]  /*15550*/  FMUL.FTZ R5, R5, R134 ;  /* 0x0000008605057220 */ /* 0x001fca0000410000 */
[----:B------:R1:W-:Y:S04]  /*15560*/  STL.64 [R1+0x1f0], R4 ;  /* 0x0001f00401007387 */ /* 0x0003e80000100a00 */
[----:B----4-:R-:W2:Y:S01]  /*15570*/  LD.E R6, desc[UR36][R2.64+0x4] ;  /* 0x0000042402067980 */ /* 0x010ea2000c101900 */
        /* <DEDUP_REMOVED lines=9> */
[----:B0-----:R-:W2:Y:S04]  /*15610*/  LDL.64 R2, [R1+0xb8] ;  /* 0x0000b80001027983 */ /* 0x001ea80000100a00 */
[----:B--2---:R-:W2:Y:S02]  /*15620*/  LD.E R6, desc[UR36][R2.64+0x4] ;  /* 0x0000042402067980 */ /* 0x004ea4000c101900 */
[----:B--2---:R-:W-:-:S13]  /*15630*/  ISETP.NE.AND P0, PT, R6, RZ, PT ;  /* 0x000000ff0600720c */ /* 0x004fda0003f05270 */
.L_x_6818:
[----:B------:R-:W-:Y:S05]  /*15640*/  BSYNC B0 ;  /* 0x0000000000007941 */ /* 0x000fea0003800000 */
.L_x_6817:
        /* <DEDUP_REMOVED lines=9> */
.L_x_6820:
[----:B------:R-:W-:Y:S05]  /*156e0*/  BSYNC B0 ;  /* 0x0000000000007941 */ /* 0x000fea0003800000 */
.L_x_6819:
        /* <DEDUP_REMOVED lines=40> */
[----:B------:R-:W-:Y:S02]  /*15970*/  FSEL R73, R73, RZ, P0 ;  /* 0x000000ff49497208 */ /* 0x000fe40000000000 */
[----:B------:R-:W-:-:S03]  /*15980*/  FSETP.NEU.FTZ.AND P0, PT, R39, -INF , PT ;  /* 0xff8000002700780b */ /* 0x000fc60003f1d000 */
[-C--:B------:R-:W-:Y:S01]  /*15990*/  FFMA.FTZ R170, R8, R56.reuse, -R73 ;  /* 0x0000003808aa7223 */ /* 0x080fe20000010849 */
[----:B------:R-:W-:-:S05]  /*159a0*/  FMUL.FTZ R8, R39, R56 ;  /* 0x0000003827087220 */ /* 0x000fca0000410000 */
[----:B------:R-:W-:Y:S01]  /*159b0*/  FSEL R39, R8, RZ, P0 ;  /* 0x000000ff08277208 */ /* 0x000fe20000000000 */
[----:B------:R-:W-:-:S04]  /*159c0*/  FFMA.FTZ R152, R71, R56, -R73 ;  /* 0x0000003847987223 */ /* 0x000fc80000010849 */
[-CC-:B------:R-:W-:Y:S01]  /*159d0*/  FFMA.FTZ R132, R70, R56.reuse, -R39.reuse ;  /* 0x0000003846847223 */ /* 0x180fe20000010827 */
[-C--:B------:R-:W-:Y:S01]  /*159e0*/  FFMA.FTZ R153, R69, R56.reuse, -R39 ;  /* 0x0000003845997223 */ /* 0x080fe20000010827 */
[-C--:B------:R-:W-:Y:S01]  /*159f0*/  FFMA.FTZ R121, R62, R56.reuse, -R73 ;  /* 0x000000383e797223 */ /* 0x080fe20000010849 */
[----:B------:R-:W3:Y:S01]  /*15a00*/  MUFU.EX2 R152, R152 ;  /* 0x0000009800987308 */ /* 0x000ee20000000800 */
        /* <DEDUP_REMOVED lines=13> */
[----:B------:R-:W-:-:S02]  /*15ae0*/  FFMA.FTZ R176, R40, R56, -R73 ;  /* 0x0000003828b07223 */ /* 0x000fc40000010849 */
        /* <DEDUP_REMOVED lines=12> */
[-C--:B------:R-:W-:Y:S01]  /*15bb0*/  FFMA.FTZ R175, R54, R56.reuse, -R39 ;  /* 0x0000003836af7223 */ /* 0x080fe20000010827 */
[----:B------:R-:W-:Y:S01]  /*15bc0*/  FFMA.FTZ R190, R53, R56, -R73 ;  /* 0x0000003835be7223 */ /* 0x000fe20000010849 */
[C---:B----4-:R-:W-:Y:S01]  /*15bd0*/  FMUL.FTZ R35, R135.reuse, R35 ;  /* 0x0000002387237220 */ /* 0x050fe20000410000 */
[C---:B------:R-:W-:Y:S01]  /*15be0*/  FMUL.FTZ R34, R135.reuse, R34 ;  /* 0x0000002287227220 */ /* 0x040fe20000410000 */
[----:B------:R-:W2:Y:S01]  /*15bf0*/  MUFU.EX2 R121, R121 ;  /* 0x0000007900797308 */ /* 0x000ea20000000800 */
[----:B---3--:R-:W-:Y:S01]  /*15c00*/  FADD.FTZ R6, R152, R6 ;  /* 0x0000000698067221 */ /* 0x008fe20000010000 */
[C---:B------:R-:W-:Y:S01]  /*15c10*/  FMUL.FTZ R37, R134.reuse, R37 ;  /* 0x0000002586257220 */ /* 0x040fe20000410000 */
[----:B------:R-:W-:Y:S01]  /*15c20*/  FMUL.FTZ R36, R134, R36 ;  /* 0x0000002486247220 */ /* 0x000fe20000410000 */
        /* <DEDUP_REMOVED lines=11> */
[C---:B------:R-:W-:Y:S01]  /*15ce0*/  FMUL.FTZ R11, R135.reuse, R11 ;  /* 0x0000000b870b7220 */ /* 0x040fe20000410000 */
        /* <DEDUP_REMOVED lines=9> */
[----:B------:R-:W-:Y:S01]  /*15d80*/  FMUL.FTZ R12, R135, R12 ;  /* 0x0000000c870c7220 */ /* 0x000fe20000410000 */
[C---:B------:R-:W-:Y:S01]  /*15d90*/  FMUL.FTZ R85, R134.reuse, R85 ;  /* 0x0000005586557220 */ /* 0x040fe20000410000 */
[C---:B------:R-:W-:Y:S01]  /*15da0*/  FMUL.FTZ R84, R134.reuse, R84 ;  /* 0x0000005486547220 */ /* 0x040fe20000410000 */
[C---:B------:R-:W-:Y:S01]  /*15db0*/  FMUL.FTZ R87, R134.reuse, R87 ;  /* 0x0000005786577220 */ /* 0x040fe20000410000 */
[C---:B------:R-:W-:Y:S01]  /*15dc0*/  FMUL.FTZ R86, R134.reuse, R86 ;  /* 0x0000005686567220 */ /* 0x040fe20000410000 */
[C---:B------:R-:W-:Y:S01]  /*15dd0*/  FMUL.FTZ R5, R134.reuse, R5 ;  /* 0x0000000586057220 */ /* 0x040fe20000410000 */
[----:B------:R-:W-:Y:S01]  /*15de0*/  FMUL.FTZ R4, R134, R4 ;  /* 0x0000000486047220 */ /* 0x000fe20000410000 */
        /* <DEDUP_REMOVED lines=14> */
[----:B------:R-:W4:Y:S05]  /*15ed0*/  LDL.64 R58, [R1+0x268] ;  /* 0x00026800013a7983 */ /* 0x000f2a0000100a00 */
[----:B------:R-:W1:Y:S01]  /*15ee0*/  MUFU.EX2 R168, R168 ;  /* 0x000000a800a87308 */ /* 0x000e620000000800 */
[----:B0-----:R-:W-:Y:S01]  /*15ef0*/  FADD.FTZ R8, R131, R8 ;  /* 0x0000000883087221 */ /* 0x001fe20000010000 */
[----:B------:R-:W-:Y:S01]  /*15f00*/  FADD.FTZ R6, R154, R7 ;  /* 0x000000079a067221 */ /* 0x000fe20000010000 */
[----:B------:R-:W4:Y:S05]  /*15f10*/  LDL.64 R62, [R1+0x248] ;  /* 0x00024800013e7983 */ /* 0x000f2a0000100a00 */
[----:B------:R-:W0:Y:S08]  /*15f20*/  MUFU.EX2 R171, R171 ;  /* 0x000000ab00ab7308 */ /* 0x000e300000000800 */
[----:B------:R-:W0:Y:S01]  /*15f30*/  MUFU.EX2 R129, R129 ;  /* 0x0000008100817308 */ /* 0x000e220000000800 */
[----:B-1----:R-:W-:Y:S01]  /*15f40*/  FADD.FTZ R41, R169, R8 ;  /* 0x00000008a9297221 */ /* 0x002fe20000010000 */
[----:B------:R-:W-:Y:S01]  /*15f50*/  FADD.FTZ R7, R117, R6 ;  /* 0x0000000675077221 */ /* 0x000fe20000010000 */
[----:B------:R-:W4:Y:S05]  /*15f60*/  LDL.64 R46, [R1+0x278] ;  /* 0x00027800012e7983 */ /* 0x000f2a0000100a00 */
        /* <DEDUP_REMOVED lines=18> */
[----:B------:R-:W4:Y:S05]  /*16090*/  LDL.64 R44, [R1+0x2d8] ;  /* 0x0002d800012c7983 */ /* 0x000f2a0000100a00 */
[----:B------:R-:W-:Y:S08]  /*160a0*/  MUFU.EX2 R178, R178 ;  /* 0x000000b200b27308 */ /* 0x000ff00000000800 */
[----:B------:R-:W1:Y:S01]  /*160b0*/  MUFU.EX2 R116, R116 ;  /* 0x0000007400747308 */ /* 0x000e620000000800 */
[----:B0-----:R-:W-:Y:S01]  /*160c0*/  FADD.FTZ R38, R126, R41 ;  /* 0x000000297e267221 */ /* 0x001fe20000010000 */
[----:B------:R-:W-:-:S06]  /*160d0*/  FADD.FTZ R6, R127, R6 ;  /* 0x000000067f067221 */ /* 0x000fcc0000010000 */
[----:B------:R-:W-:Y:S01]  /*160e0*/  MUFU.EX2 R193, R193 ;  /* 0x000000c100c17308 */ /* 0x000fe20000000800 */
[----:B------:R-:W-:-:S07]  /*160f0*/  FFMA.FTZ R7, R55, R56, -R39 ;  /* 0x0000003837077223 */ /* 0x000fce0000010827 */
[----:B------:R-:W0:Y:S01]  /*16100*/  MUFU.EX2 R173, R173 ;  /* 0x000000ad00ad7308 */ /* 0x000e220000000800 */
[----:B-1----:R-:W-:Y:S01]  /*16110*/  FADD.FTZ R41, R179, R38 ;  /* 0x00000026b3297221 */ /* 0x002fe20000010000 */
[----:B------:R-:W-:Y:S01]  /*16120*/  FADD.FTZ R39, R125, R6 ;  /* 0x000000067d277221 */ /* 0x000fe20000010000 */
[----:B------:R-:W4:Y:S04]  /*16130*/  LDL.64 R56, [R1+0x3e0] ;  /* 0x0003e00001387983 */ /* 0x000f280000100a00 */
[----:B------:R-:W4:Y:S01]  /*16140*/  LDL.64 R50, [R1+0x2a8] ;  /* 0x0002a80001327983 */ /* 0x000f220000100a00 */
[----:B------:R-:W-:Y:S03]  /*16150*/  MUFU.EX2 R172, R172 ;  /* 0x000000ac00ac7308 */ /* 0x000fe60000000800 */
[----:B------:R-:W4:Y:S05]  /*16160*/  LDL.64 R48, [R1+0x2b8] ;  /* 0x0002b80001307983 */ /* 0x000f2a0000100a00 */
        /* <DEDUP_REMOVED lines=8> */
[----:B------:R-:W0:Y:S08]  /*161f0*/  MUFU.EX2 R190, R190 ;  /* 0x000000be00be7308 */ /* 0x000e300000000800 */
[----:B------:R-:W0:Y:S01]  /*16200*/  MUFU.EX2 R7, R7 ;  /* 0x0000000700077308 */ /* 0x000e220000000800 */
[----:B-1----:R-:W-:Y:S01]  /*16210*/  FADD.FTZ R6, R8, R41 ;  /* 0x0000002908067221 */ /* 0x002fe20000010000 */
[----:B------:R-:W-:-:S03]  /*16220*/  FADD.FTZ R39, R172, R39 ;  /* 0x00000027ac277221 */ /* 0x000fc60000010000 */
[----:B------:R-:W-:Y:S01]  /*16230*/  FADD.FTZ R6, R175, R6 ;  /* 0x00000006af067221 */ /* 0x000fe20000010000 */
[----:B------:R-:W-:-:S04]  /*16240*/  FADD.FTZ R41, R174, R39 ;  /* 0x00000027ae297221 */ /* 0x000fc80000010000 */
[----:B0-----:R-:W-:Y:S02]  /*16250*/  FADD.FTZ R38, R190, R41 ;  /* 0x00000029be267221 */ /* 0x001fe40000010000 */
[----:B------:R-:W4:Y:S01]  /*16260*/  LDL.64 R40, [R1+0x2f8] ;  /* 0x0002f80001287983 */ /* 0x000f220000100a00 */
[----:B------:R-:W-:-:S05]  /*16270*/  FADD.FTZ R39, R7, R6 ;  /* 0x0000000607277221 */ /* 0x000fca0000010000 */
[----:B------:R0:W-:Y:S01]  /*16280*/  STL.64 [R1+0x1f0], R38 ;  /* 0x0001f02601007387 */ /* 0x0001e20000100a00 */
[----:B------:R-:W-:Y:S06]  /*16290*/  BAR.SYNC.DEFER_BLOCKING 0xf, 0x100 ;  /* 0x03c4000000007b1d */ /* 0x000fec0000010000 */
[----:B0-----:R-:W4:Y:S04]  /*162a0*/  LDL.64 R38, [R1+0x308] ;  /* 0x0003080001267983 */ /* 0x001f280000100a00 */
[----:B------:R-:W4:Y:S04]  /*162b0*/  LD.E.64 R96, desc[UR36][R2.64+0x8] ;  /* 0x0000082402607980 */ /* 0x000f28000c101b00 */
[----:B------:R-:W4:Y:S04]  /*162c0*/  LD.E.64 R2, desc[UR36][R2.64] ;  /* 0x0000002402027980 */ /* 0x000f28000c101b00 */
[----:B------:R-:W-:Y:S04]  /*162d0*/  STL.64 [R1+0x400], R34 ;  /* 0x0004002201007387 */ /* 0x000fe80000100a00 */
[----:B------:R0:W-:Y:S04]  /*162e0*/  STL.64 [R1+0x408], R36 ;  /* 0x0004082401007387 */ /* 0x0001e80000100a00 */
[----:B------:R-:W-:Y:S04]  /*162f0*/  STL.64 [R1+0x210], R32 ;  /* 0x0002102001007387 */ /* 0x000fe80000100a00 */
        /* <DEDUP_REMOVED lines=397> */
[----:B---3--:R-:W-:Y:S04]  /*17bd0*/  STL [R1+0x350], R84 ;  /* 0x0003505401007387 */ /* 0x008fe80000100800 */
        /* <DEDUP_REMOVED lines=515> */
.L_x_6822:
[----:B------:R-:W-:Y:S05]  /*19c10*/  BSYNC B0 ;  /* 0x0000000000007941 */ /* 0x000fea0003800000 */
.L_x_6821:
        /* <DEDUP_REMOVED lines=9> */
[----:B------:R-:W2:Y:S02]  /*19cb0*/  LDL R6, [R1+0x50] ;  /* 0x0000500001067983 */ /* 0x000ea40000100800 */
[----:B--2---:R-:W-:-:S07]  /*19cc0*/  IMAD.SHL.U32 R6, R6, 0x40, RZ ;  /* 0x0000004006067824 */ /* 0x004fce00078e00ff */
.L_x_6790:
[----:B------:R-:W1:Y:S01]  /*19cd0*/  LDC R2, c[0x0][0x448] ;  /* 0x00011200ff027b82 */ /* 0x000e620000000800 */
[----:B------:R-:W-:Y:S01]  /*19ce0*/  VIADD R3, R6, 0x3f ;  /* 0x0000003f06037836 */ /* 0x000fe20000000000 */
[----:B------:R-:W-:-:S06]  /*19cf0*/  ULDC UR4, c[0x0][0xad4] ;  /* 0x0002b50000047ab9 */ /* 0x000fcc0000000800 */
[----:B------:R-:W2:Y:S01]  /*19d00*/  LDC R8, c[0x0][0xadc] ;  /* 0x0002b700ff087b82 */ /* 0x000ea20000000800 */
[----:B-1----:R-:W-:-:S13]  /*19d10*/  ISETP.NE.AND P0, PT, R2, 0x1, PT ;  /* 0x000000010200780c */ /* 0x002fda0003f05270 */
[----:B------:R-:W1:Y:S08]  /*19d20*/  @P0 LDC R2, c[0x0][0x44c] ;  /* 0x00011300ff020b82 */ /* 0x000e700000000800 */
[----:B------:R-:W3:Y:S01]  /*19d30*/  @P0 LDC R5, c[0x0][0x450] ;  /* 0x00011400ff050b82 */ /* 0x000ee20000000800 */
[----:B-1----:R-:W-:-:S05]  /*19d40*/  @P0 IMAD.HI.U32 R2, R3, R2, RZ ;  /* 0x0000000203020227 */ /* 0x002fca00078e00ff */
[----:B---3--:R-:W-:Y:S02]  /*19d50*/  @P0 SHF.R.U32.HI R3, RZ, R5, R2 ;  /* 0x00000005ff030219 */ /* 0x008fe40000011602 */
[----:B--2---:R-:W-:-:S03]  /*19d60*/  ISETP.GE.AND P0, PT, R8, 0x1, PT ;  /* 0x000000010800780c */ /* 0x004fc60003f06270 */
[----:B------:R-:W-:-:S04]  /*19d70*/  IMAD.IADD R3, R212, 0x1, R3 ;  /* 0x00000001d4037824 */ /* 0x000fc800078e0203 */
[----:B0-----:R-:W-:-:S06]  /*19d80*/  VIADD R4, R3, -UR4 ;  /* 0x8000000403047c36 */ /* 0x001fcc0008000000 */
[----:B------:R-:W-:Y:S05]  /*19d90*/  @!P0 BRA `(.L_x_6824) ;  /* 0x0000000000488947 */ /* 0x000fea0003800000 */
        /* <DEDUP_REMOVED lines=11> */
.L_x_6826:
[----:B------:R-:W-:-:S13]  /*19e50*/  ISETP.NE.AND P0, PT, R8, 0x1, PT ;  /* 0x000000010800780c */ /* 0x000fda0003f05270 */
[----:B------:R-:W0:Y:S02]  /*19e60*/  @P0 LDC.64 R2, c[0x0][0xae0] ;  /* 0x0002b800ff020b82 */ /* 0x000e240000000a00 */
[----:B0-----:R-:W-:-:S05]  /*19e70*/  @P0 IMAD.HI.U32 R2, R5, R2, RZ ;  /* 0x0000000205020227 */ /* 0x001fca00078e00ff */
[----:B------:R-:W-:-:S07]  /*19e80*/  @P0 SHF.R.U32.HI R5, RZ, R3, R2 ;  /* 0x00000003ff050219 */ /* 0x000fce0000011602 */
.L_x_6827:
[----:B------:R-:W-:Y:S05]  /*19e90*/  BSYNC B0 ;  /* 0x0000000000007941 */ /* 0x000fea0003800000 */
.L_x_6825:
[----:B------:R-:W-:-:S05]  /*19ea0*/  IMAD R5, R5, R8, RZ ;  /* 0x0000000805057224 */ /* 0x000fca00078e02ff */
[----:B------:R-:W-:-:S07]  /*19eb0*/  VIMNMX R4, R4, R5, !PT ;  /* 0x0000000504047248 */ /* 0x000fce0007fe0100 */
.L_x_6824:
[----:B------:R-:W-:-:S05]  /*19ec0*/  VIADD R4, R4, 0x3f ;  /* 0x0000003f04047836 */ /* 0x000fca0000000000 */
[----:B------:R-:W-:-:S04]  /*19ed0*/  SHF.R.S32.HI R3, RZ, 0x1f, R4 ;  /* 0x0000001fff037819 */ /* 0x000fc80000011404 */
[----:B------:R-:W-:-:S04]  /*19ee0*/  LEA.HI R3, R3, R4, RZ, 0x6 ;  /* 0x0000000403037211 */ /* 0x000fc800078f30ff */
[----:B------:R-:W-:-:S04]  /*19ef0*/  SHF.R.S32.HI R3, RZ, 0x6, R3 ;  /* 0x00000006ff037819 */ /* 0x000fc80000011403 */
[----:B------:R-:W-:-:S04]  /*19f00*/  VIMNMX R14, R180, R3, !PT ;  /* 0x00000003b40e7248 */ /* 0x000fc80007fe0100 */
[----:B------:R-:W-:-:S13]  /*19f10*/  ISETP.GE.AND P0, PT, R0, R14, PT ;  /* 0x0000000e0000720c */ /* 0x000fda0003f06270 */
[----:B------:R-:W-:Y:S05]  /*19f20*/  @!P0 BRA `(.L_x_6828) ;  /* 0x0000006c003c8947 */ /* 0x000fea0003800000 */
.L_x_6851:
        /* <DEDUP_REMOVED lines=20> */
.L_x_6830:
[----:B------:R-:W-:Y:S05]  /*1a070*/  BSYNC B0 ;  /* 0x0000000000007941 */ /* 0x000fea0003800000 */
.L_x_6829:
        /* <DEDUP_REMOVED lines=9> */
.L_x_6832:
[----:B------:R-:W-:Y:S05]  /*1a110*/  BSYNC B0 ;  /* 0x0000000000007941 */ /* 0x000fea0003800000 */
.L_x_6831:
[----:B------:R-:W-:Y:S04]  /*1a120*/  BSSY B0, `(.L_x_6833) ;  /* 0x0000006000007945 */ /* 0x000fe80003800000 */
[----:B-1----:R-:W-:Y:S05]  /*1a130*/  @P0 BRA `(.L_x_6834) ;  /* 0x0000000000100947 */ /* 0x002fea0003800000 */
[----:B-----5:R-:W-:Y:S01]  /*1a140*/  IMAD R2, R2, 0x8, R5 ;  /* 0x0000000802027824 */ /* 0x020fe200078e0205 */
[----:B------:R-:W-:-:S04]  /*1a150*/  SHF.L.U32 R3, R3, 0x1f, RZ ;  /* 0x0000001f03037819 */ /* 0x000fc800000006ff */
[----:B------:R-:W1:Y:S02]  /*1a160*/  SYNCS.PHASECHK.TRANS64.TRYWAIT P0, [R2+URZ], R3 ;  /* 0x00000003020075a7 */ /* 0x000e64000800017f */
[----:B-1----:R-:W-:Y:S05]  /*1a170*/  @!P0 BRA `(.L_x_6835) ;  /* 0x000001f000c48947 */ /* 0x002fea0003800000 */
.L_x_6834:
[----:B------:R-:W-:Y:S05]  /*1a180*/  BSYNC B0 ;  /* 0x0000000000007941 */ /* 0x000fea0003800000 */
.L_x_6833:
        /* <DEDUP_REMOVED lines=57> */
.L_x_6837:
[----:B------:R-:W-:Y:S05]  /*1a520*/  BSYNC B0 ;  /* 0x0000000000007941 */ /* 0x000fea0003800000 */
.L_x_6836:
        /* <DEDUP_REMOVED lines=8> */
.L_x_6839:
[----:B------:R-:W-:Y:S05]  /*1a5b0*/  BSYNC B0 ;  /* 0x0000000000007941 */ /* 0x000fea0003800000 */
.L_x_6838:
[----:B------:R-:W-:Y:S04]  /*1a5c0*/  BSSY B0, `(.L_x_6840) ;  /* 0x0000004000007945 */ /* 0x000fe80003800000 */
[----:B-1----:R-:W-:Y:S05]  /*1a5d0*/  @P0 BRA `(.L_x_6841) ;  /* 0x0000000000080947 */ /* 0x002fea0003800000 */
[----:B------:R-:W1:Y:S02]  /*1a5e0*/  SYNCS.PHASECHK.TRANS64.TRYWAIT P0, [R2+URZ], R3 ;  /* 0x00000003020075a7 */ /* 0x000e64000800017f */
[----:B-1----:R-:W-:Y:S05]  /*1a5f0*/  @!P0 BRA `(.L_x_6842) ;  /* 0x000001ec00b88947 */ /* 0x002fea0003800000 */
.L_x_6841:
[----:B------:R-:W-:Y:S05]  /*1a600*/  BSYNC B0 ;  /* 0x0000000000007941 */ /* 0x000fea0003800000 */
.L_x_6840:
        /* <DEDUP_REMOVED lines=433> */
.L_x_6844:
[----:B------:R-:W-:Y:S05]  /*1c120*/  BSYNC B0 ;  /* 0x0000000000007941 */ /* 0x000fea0003800000 */
.L_x_6843:
        /* <DEDUP_REMOVED lines=39> */
[----:B------:R-:W0:Y:S04]  /*1c3a0*/  SHFL.BFLY PT, R5, R2, 0x2, 0x1f ;  /* 0x0c401f0002057f89 */ /* 0x000e2800000e0000 */
[----:B------:R1:W-:Y:S04]  /*1c3b0*/  STL.64 [R1+0x1e0], R2 ;  /* 0x0001e00201007387 */ /* 0x0003e80000100a00 */
[----:B------:R-:W2:Y:S01]  /*1c3c0*/  LDL R20, [R1+0x1e4] ;  /* 0x0001e40001147983 */ /* 0x000ea20000100800 */
[----:B0-----:R-:W-:-:S03]  /*1c3d0*/  FMNMX.FTZ R8, R2, R5, !PT ;  /* 0x0000000502087209 */ /* 0x001fc60007810000 */
[----:B-1----:R-:W4:Y:S04]  /*1c3e0*/  LDL.64 R2, [R1+0xb8] ;  /* 0x0000b80001027983 */ /* 0x002f280000100a00 */
[----:B------:R-:W0:Y:S02]  /*1c3f0*/  SHFL.BFLY PT, R5, R8, 0x1, 0x1f ;  /* 0x0c201f0008057f89 */ /* 0x000e2400000e0000 */
[----:B0-----:R-:W-:Y:S02]  /*1c400*/  FMNMX.FTZ R10, R8, R5, !PT ;  /* 0x00000005080a7209 */ /* 0x001fe40007810000 */
[----:B------:R-:W4:Y:S04]  /*1c410*/  LDL.64 R4, [R1+0x1f0] ;  /* 0x0001f00001047983 */ /* 0x000f280000100a00 */
        /* <DEDUP_REMOVED lines=29> */
.L_x_6846:
[----:B------:R-:W-:Y:S05]  /*1c5f0*/  BSYNC B0 ;  /* 0x0000000000007941 */ /* 0x000fea0003800000 */
.L_x_6845:
        /* <DEDUP_REMOVED lines=9> */
.L_x_6848:
[----:B------:R-:W-:Y:S05]  /*1c690*/  BSYNC B0 ;  /* 0x0000000000007941 */ /* 0x000fea0003800000 */
.L_x_6847:
        /* <DEDUP_REMOVED lines=35> */
[-C--:B--2---:R-:W-:Y:S01]  /*1c8d0*/  FMUL.FTZ R65, R65, R66.reuse ;  /* 0x0000004241417220 */ /* 0x084fe20000410000 */
[----:B------:R-:W-:-:S03]  /*1c8e0*/  FMUL.FTZ R15, R64, R66 ;  /* 0x00000042400f7220 */ /* 0x000fc60000410000 */
[-C--:B------:R-:W-:Y:S01]  /*1c8f0*/  FFMA.FTZ R153, R26, R66.reuse, -R65 ;  /* 0x000000421a997223 */ /* 0x080fe20000010841 */
[-C--:B------:R-:W-:Y:S01]  /*1c900*/  FFMA.FTZ R152, R24, R66.reuse, -R15 ;  /* 0x0000004218987223 */ /* 0x080fe2000001080f */
[-C--:B------:R-:W-:Y:S01]  /*1c910*/  FFMA.FTZ R132, R27, R66.reuse, -R65 ;  /* 0x000000421b847223 */ /* 0x080fe20000010841 */
[-C--:B------:R-:W-:Y:S01]  /*1c920*/  FFMA.FTZ R106, R25, R66.reuse, -R15 ;  /* 0x00000042196a7223 */ /* 0x080fe2000001080f */
[-C--:B------:R-:W-:Y:S02]  /*1c930*/  FFMA.FTZ R155, R30, R66.reuse, -R65 ;  /* 0x000000421e9b7223 */ /* 0x080fe40000010841 */
[----:B------:R-:W3:Y:S01]  /*1c940*/  MUFU.EX2 R153, R153 ;  /* 0x0000009900997308 */ /* 0x000ee20000000800 */
[-C--:B------:R-:W-:Y:S01]  /*1c950*/  FFMA.FTZ R154, R28, R66.reuse, -R15 ;  /* 0x000000421c9a7223 */ /* 0x080fe2000001080f */
[----:B------:R-:W-:-:S06]  /*1c960*/  FFMA.FTZ R133, R31, R66, -R65 ;  /* 0x000000421f857223 */ /* 0x000fcc0000010841 */
        /* <DEDUP_REMOVED lines=8> */
[----:B------:R-:W1:Y:S08]  /*1c9f0*/  MUFU.EX2 R132, R132 ;  /* 0x0000008400847308 */ /* 0x000e700000000800 */
[----:B------:R-:W2:Y:S08]  /*1ca00*/  MUFU.EX2 R106, R106 ;  /* 0x0000006a006a7308 */ /* 0x000eb00000000800 */
[----:B------:R-:W4:Y:S01]  /*1ca10*/  MUFU.EX2 R155, R155 ;  /* 0x0000009b009b7308 */ /* 0x000f220000000800 */
[----:B---3--:R-:W-:-:S07]  /*1ca20*/  FADD.FTZ R25, R153, R7 ;  /* 0x0000000799197221 */ /* 0x008fce0000010000 */
[----:B------:R-:W3:Y:S01]  /*1ca30*/  MUFU.EX2 R154, R154 ;  /* 0x0000009a009a7308 */ /* 0x000ee20000000800 */
[----:B0-----:R-:W-:Y:S01]  /*1ca40*/  FADD.FTZ R7, R152, R6 ;  /* 0x0000000698077221 */ /* 0x001fe20000010000 */
        /* <DEDUP_REMOVED lines=12> */
[-CC-:B------:R-:W-:Y:S01]  /*1cb10*/  FFMA.FTZ R172, R48, R66.reuse, -R15.reuse ;  /* 0x0000004230ac7223 */ /* 0x180fe2000001080f */
[-C--:B------:R-:W-:Y:S01]  /*1cb20*/  FFMA.FTZ R190, R49, R66.reuse, -R15 ;  /* 0x0000004231be7223 */ /* 0x080fe2000001080f */
[----:B------:R-:W0:Y:S01]  /*1cb30*/  MUFU.EX2 R107, R107 ;  /* 0x0000006b006b7308 */ /* 0x000e220000000800 */
[----:B-1----:R-:W-:Y:S01]  /*1cb40*/  FADD.FTZ R6, R132, R25 ;  /* 0x0000001984067221 */ /* 0x002fe20000010000 */
[----:B--2---:R-:W-:Y:S01]  /*1cb50*/  FADD.FTZ R7, R106, R7 ;  /* 0x000000076a077221 */ /* 0x004fe20000010000 */
[-C--:B------:R-:W-:Y:S01]  /*1cb60*/  FFMA.FTZ R175, R54, R66.reuse, -R65 ;  /* 0x0000004236af7223 */ /* 0x080fe20000010841 */
[----:B------:R-:W-:Y:S01]  /*1cb70*/  FFMA.FTZ R174, R52, R66, -R15 ;  /* 0x0000004234ae7223 */ /* 0x000fe2000001080f */
[C---:B----4-:R-:W-:Y:S01]  /*1cb80*/  FMUL.FTZ R93, R110.reuse, R89 ;  /* 0x000000596e5d7220 */ /* 0x050fe20000410000 */
[C---:B------:R-:W-:Y:S01]  /*1cb90*/  FMUL.FTZ R92, R110.reuse, R88 ;  /* 0x000000586e5c7220 */ /* 0x040fe20000410000 */
[C---:B------:R-:W-:Y:S01]  /*1cba0*/  FMUL.FTZ R95, R109.reuse, R91 ;  /* 0x0000005b6d5f7220 */ /* 0x040fe20000410000 */
[----:B------:R-:W1:Y:S01]  /*1cbb0*/  MUFU.EX2 R169, R169 ;  /* 0x000000a900a97308 */ /* 0x000e620000000800 */
[----:B------:R-:W-:Y:S01]  /*1cbc0*/  FMUL.FTZ R94, R109, R90 ;  /* 0x0000005a6d5e7220 */ /* 0x000fe20000410000 */
[C---:B------:R-:W-:Y:S01]  /*1cbd0*/  FMUL.FTZ R101, R110.reuse, R101 ;  /* 0x000000656e657220 */ /* 0x040fe20000410000 */
[C---:B------:R-:W-:Y:S01]  /*1cbe0*/  FMUL.FTZ R100, R110.reuse, R100 ;  /* 0x000000646e647220 */ /* 0x040fe20000410000 */
[C---:B------:R-:W-:Y:S01]  /*1cbf0*/  FMUL.FTZ R103, R110.reuse, R103 ;  /* 0x000000676e677220 */ /* 0x040fe20000410000 */
[C---:B------:R-:W-:Y:S01]  /*1cc00*/  FMUL.FTZ R102, R110.reuse, R102 ;  /* 0x000000666e667220 */ /* 0x040fe20000410000 */
[C---:B------:R-:W-:Y:S01]  /*1cc10*/  FMUL.FTZ R105, R110.reuse, R99 ;  /* 0x000000636e697220 */ /* 0x040fe20000410000 */
[----:B------:R-:W-:Y:S01]  /*1cc20*/  FMUL.FTZ R104, R110, R98 ;  /* 0x000000626e687220 */ /* 0x000fe20000410000 */
[----:B------:R-:W2:Y:S01]  /*1cc30*/  MUFU.EX2 R168, R168 ;  /* 0x000000a800a87308 */ /* 0x000ea20000000800 */
[----:B------:R-:W-:Y:S01]  /*1cc40*/  FADD.FTZ R26, R155, R6 ;  /* 0x000000069b1a7221 */ /* 0x000fe20000010000 */
[----:B---3--:R-:W-:Y:S01]  /*1cc50*/  FADD.FTZ R6, R154, R7 ;  /* 0x000000079a067221 */ /* 0x008fe20000010000 */
        /* <DEDUP_REMOVED lines=18> */
[C---:B------:R-:W-:Y:S01]  /*1cd80*/  FMUL.FTZ R9, R110.reuse, R9 ;  /* 0x000000096e097220 */ /* 0x040fe20000410000 */
[----:B------:R-:W-:Y:S01]  /*1cd90*/  FMUL.FTZ R8, R110, R8 ;  /* 0x000000086e087220 */ /* 0x000fe20000410000 */
[----:B------:R-:W4:Y:S01]  /*1cda0*/  LDL.64 R28, [R1+0x2c0] ;  /* 0x0002c000011c7983 */ /* 0x000f220000100a00 */
[----:B------:R-:W0:Y:S08]  /*1cdb0*/  MUFU.EX2 R171, R171 ;  /* 0x000000ab00ab7308 */ /* 0x000e300000000800 */
[----:B------:R-:W0:Y:S01]  /*1cdc0*/  MUFU.EX2 R170, R170 ;  /* 0x000000aa00aa7308 */ /* 0x000e220000000800 */
[----:B-1----:R-:W-:Y:S01]  /*1cdd0*/  FADD.FTZ R31, R169, R26 ;  /* 0x0000001aa91f7221 */ /* 0x002fe20000010000 */
[----:B--2---:R-:W-:Y:S01]  /*1cde0*/  FADD.FTZ R7, R168, R7 ;  /* 0x00000007a8077221 */ /* 0x004fe20000010000 */
[----:B------:R-:W2:Y:S05]  /*1cdf0*/  LDL.64 R38, [R1+0x360] ;  /* 0x0003600001267983 */ /* 0x000eaa0000100a00 */
[----:B------:R-:W1:Y:S08]  /*1ce00*/  MUFU.EX2 R131, R131 ;  /* 0x0000008300837308 */ /* 0x000e700000000800 */
[----:B------:R-:W1:Y:S01]  /*1ce10*/  MUFU.EX2 R127, R127 ;  /* 0x0000007f007f7308 */ /* 0x000e620000000800 */
[----:B---3--:R-:W-:Y:S01]  /*1ce20*/  FADD.FTZ R30, R130, R31 ;  /* 0x0000001f821e7221 */ /* 0x008fe20000010000 */
[----:B----4-:R-:W-:Y:S01]  /*1ce30*/  FADD.FTZ R7, R108, R7 ;  /* 0x000000076c077221 */ /* 0x010fe20000010000 */
[----:B------:R-:W3:Y:S04]  /*1ce40*/  LDL.64 R40, [R1+0x370] ;  /* 0x0003700001287983 */ /* 0x000ee80000100a00 */
[----:B------:R-:W4:Y:S01]  /*1ce50*/  LDL.64 R42, [R1+0x380] ;  /* 0x00038000012a7983 */ /* 0x000f220000100a00 */
[----:B------:R-:W1:Y:S08]  /*1ce60*/  MUFU.EX2 R177, R177 ;  /* 0x000000b100b17308 */ /* 0x000e700000000800 */
        /* <DEDUP_REMOVED lines=18> */
[----:B------:R-:W0:Y:S01]  /*1cf90*/  MUFU.EX2 R173, R173 ;  /* 0x000000ad00ad7308 */ /* 0x000e220000000800 */
[-C--:B------:R-:W-:Y:S01]  /*1cfa0*/  FFMA.FTZ R15, R53, R66.reuse, -R15 ;  /* 0x00000042350f7223 */ /* 0x080fe2000001080f */
[----:B------:R-:W-:-:S06]  /*1cfb0*/  FFMA.FTZ R7, R55, R66, -R65 ;  /* 0x0000004237077223 */ /* 0x000fcc0000010841 */
[----:B------:R-:W0:Y:S01]  /*1cfc0*/  MUFU.EX2 R172, R172 ;  /* 0x000000ac00ac7308 */ /* 0x000e220000000800 */
[----:B-1----:R-:W-:Y:S01]  /*1cfd0*/  FADD.FTZ R34, R179, R34 ;  /* 0x00000022b3227221 */ /* 0x002fe20000010000 */
[----:B------:R-:W-:Y:S01]  /*1cfe0*/  FADD.FTZ R35, R178, R35 ;  /* 0x00000023b2237221 */ /* 0x000fe20000010000 */
[----:B------:R-:W4:Y:S04]  /*1cff0*/  LDL.64 R24, [R1+0x2b0] ;  /* 0x0002b00001187983 */ /* 0x000f280000100a00 */
[----:B------:R-:W4:Y:S01]  /*1d000*/  LDL.64 R26, [R1+0x2d0] ;  /* 0x0002d000011a7983 */ /* 0x000f220000100a00 */
[----:B------:R-:W1:Y:S03]  /*1d010*/  MUFU.EX2 R6, R6 ;  /* 0x0000000600067308 */ /* 0x000e660000000800 */
        /* <DEDUP_REMOVED lines=18> */
[----:B------:R-:W4:Y:S02]  /*1d140*/  LDL.64 R66, [R1+0x248] ;  /* 0x0002480001427983 */ /* 0x000f240000100a00 */
[----:B------:R-:W-:Y:S01]  /*1d150*/  FADD.FTZ R36, R175, R34 ;  /* 0x00000022af247221 */ /* 0x000fe20000010000 */
[----:B------:R-:W-:Y:S01]  /*1d160*/  FADD.FTZ R34, R174, R35 ;  /* 0x00000023ae227221 */ /* 0x000fe20000010000 */
[----:B------:R-:W4:Y:S03]  /*1d170*/  LDL.64 R90, [R1+0x2a8] ;  /* 0x0002a800015a7983 */ /* 0x000f260000100a00 */
[----:B0-----:R-:W-:Y:S01]  /*1d180*/  FADD.FTZ R34, R15, R34 ;  /* 0x000000220f227221 */ /* 0x001fe20000010000 */
[----:B------:R-:W4:Y:S04]  /*1d190*/  LDL.64 R88, [R1+0x2b8] ;  /* 0x0002b80001587983 */ /* 0x000f280000100a00 */
[----:B------:R-:W4:Y:S01]  /*1d1a0*/  LDL.64 R98, [R1+0x2f8] ;  /* 0x0002f80001627983 */ /* 0x000f220000100a00 */
[----:B------:R-:W-:-:S03]  /*1d1b0*/  FADD.FTZ R35, R7, R36 ;  /* 0x0000002407237221 */ /* 0x000fc60000010000 */
[----:B------:R-:W4:Y:S04]  /*1d1c0*/  LDL.64 R36, [R1+0x350] ;  /* 0x0003500001247983 */ /* 0x000f280000100a00 */
[----:B------:R0:W-:Y:S01]  /*1d1d0*/  STL.64 [R1+0x1f0], R34 ;  /* 0x0001f02201007387 */ /* 0x0001e20000100a00 */
[----:B------:R-:W-:Y:S06]  /*1d1e0*/  BAR.SYNC.DEFER_BLOCKING 0xf, 0x100 ;  /* 0x03c4000000007b1d */ /* 0x000fec0000010000 */
[----:B0-----:R-:W4:Y:S04]  /*1d1f0*/  LDL.64 R34, [R1+0x340] ;  /* 0x0003400001227983 */ /* 0x001f280000100a00 */
[----:B------:R-:W4:Y:S04]  /*1d200*/  LDL.64 R10, [R1+0x378] ;  /* 0x00037800010a7983 */ /* 0x000f280000100a00 */
[----:B------:R-:W4:Y:S04]  /*1d210*/  LD.E.64 R86, desc[UR36][R2.64+0x8] ;  /* 0x0000082402567980 */ /* 0x000f28000c101b00 */
[----:B------:R-:W4:Y:S04]  /*1d220*/  LD.E.64 R2, desc[UR36][R2.64] ;  /* 0x0000002402027980 */ /* 0x000f28000c101b00 */
        /* <DEDUP_REMOVED lines=24> */
[----:B------:R0:W-:Y:S04]  /*1d3b0*/  STL.64 [R1+0x280], R8 ;  /* 0x0002800801007387 */ /* 0x0001e80000100a00 */
        /* <DEDUP_REMOVED lines=93> */
[----:B------:R-:W-:Y:S01]  /*1d990*/  FMUL.FTZ R34, R110, R34 ;  /* 0x000000226e227220 */ /* 0x000fe20000410000 */
[C---:B------:R-:W-:Y:S01]  /*1d9a0*/  FMUL.FTZ R11, R109.reuse, R11 ;  /* 0x0000000b6d0b7220 */ /* 0x040fe20000410000 */
[----:B------:R-:W-:Y:S01]  /*1d9b0*/  FMUL.FTZ R10, R109, R10 ;  /* 0x0000000a6d0a7220 */ /* 0x000fe20000410000 */
        /* <DEDUP_REMOVED lines=189> */
[----:B---3--:R-:W3:Y:S04]  /*1e590*/  LDL R135, [R1+0x3e8] ;  /* 0x0003e80001877983 */ /* 0x008ee80000100800 */
        /* <DEDUP_REMOVED lines=127> */
[----:B--2---:R-:W-:Y:S04]  /*1ed90*/  STL [R1+0x3e4], R134 ;  /* 0x0003e48601007387 */ /* 0x004fe80000100800 */
[----:B---3--:R2:W-:Y:S04]  /*1eda0*/  STL [R1+0x3e8], R135 ;  /* 0x0003e88701007387 */ /* 0x0085e80000100800 */
        /* <DEDUP_REMOVED lines=9> */
[----:B0-----:R-:W4:Y:S04]  /*1ee40*/  LDL.128 R24, [R1+0x210] ;  /* 0x0002100001187983 */ /* 0x001f280000100c00 */
[----:B-1----:R-:W4:Y:S04]  /*1ee50*/  LDL.128 R28, [R1+0x220] ;  /* 0x00022000011c7983 */ /* 0x002f280000100c00 */
[----:B------:R-:W4:Y:S04]  /*1ee60*/  LDL.128 R32, [R1+0x230] ;  /* 0x0002300001207983 */ /* 0x000f280000100c00 */
        /* <DEDUP_REMOVED lines=24> */
[----:B--2---:R-:W2:Y:S04]  /*1eff0*/  LDL.128 R132, [R1+0x3c0] ;  /* 0x0003c00001847983 */ /* 0x004ea80000100c00 */
[----:B---3--:R-:W2:Y:S04]  /*1f000*/  LDL.128 R136, [R1+0x3d0] ;  /* 0x0003d00001887983 */ /* 0x008ea80000100c00 */
[----:B----4-:R-:W2:Y:S04]  /*1f010*/  LDL.128 R140, [R1+0x3e0] ;  /* 0x0003e000018c7983 */ /* 0x010ea80000100c00 */
        /* <DEDUP_REMOVED lines=438> */
.L_x_6850:
[----:B------:R-:W-:Y:S05]  /*20b80*/  BSYNC B0 ;  /* 0x0000000000007941 */ /* 0x000fea0003800000 */
.L_x_6849:
        /* <DEDUP_REMOVED lines=9> */
.L_x_6828:
[----:B------:R-:W-:-:S13]  /*20c20*/  ISETP.GE.AND P0, PT, R0, R180, PT ;  /* 0x000000b40000720c */ /* 0x000fda0003f06270 */
[----:B------:R-:W-:Y:S05]  /*20c30*/  @!P0 BRA `(.L_x_6852) ;  /* 0x0000007800d88947 */ /* 0x000fea0003800000 */
.L_x_6885:
[----:B------:R-:W0:Y:S04]  /*20c40*/  LDL R21, [R1+0x1c0] ;  /* 0x0001c00001157983 */ /* 0x000e280000100800 */
[----:B------:R-:W2:Y:S04]  /*20c50*/  LDL R2, [R1+0x1c8] ;  /* 0x0001c80001027983 */ /* 0x000ea80000100800 */
[----:B------:R-:W3:Y:S01]  /*20c60*/  LDL R3, [R1] ;  /* 0x0000000001037983 */ /* 0x000ee20000100800 */
[----:B01----:R-:W-:-:S05]  /*20c70*/  VIADD R4, R21, 0x1 ;  /* 0x0000000115047836 */ /* 0x003fca0000000000 */
[----:B------:R-:W-:-:S13]  /*20c80*/  ISETP.NE.AND P0, PT, R4, 0x2, PT ;  /* 0x000000020400780c */ /* 0x000fda0003f05270 */
[----:B------:R0:W5:Y:S04]  /*20c90*/  @P0 LDL R6, [R1+0x1c4] ;  /* 0x0001c40001060983 */ /* 0x0001680000100800 */
[----:B------:R-:W4:Y:S01]  /*20ca0*/  @!P0 LDL R5, [R1+0x1c4] ;  /* 0x0001c40001058983 */ /* 0x000f220000100800 */
[----:B--2---:R-:W-:Y:S01]  /*20cb0*/  VIADD R2, R2, 0x1 ;  /* 0x0000000102027836 */ /* 0x004fe20000000000 */
[----:B---3--:R-:W-:Y:S02]  /*20cc0*/  LOP3.LUT R3, R3, 0x1, RZ, 0xfc, !PT ;  /* 0x0000000103037812 */ /* 0x008fe400078efcff */
[----:B------:R1:W-:Y:S04]  /*20cd0*/  STL [R1+0x1c0], R4 ;  /* 0x0001c00401007387 */ /* 0x0003e80000100800 */
[----:B------:R0:W-:Y:S04]  /*20ce0*/  STL [R1+0x1c8], R2 ;  /* 0x0001c80201007387 */ /* 0x0001e80000100800 */
[----:B------:R0:W-:Y:S01]  /*20cf0*/  @!P0 STL [R1+0x1c0], RZ ;  /* 0x0001c0ff01008387 */ /* 0x0001e20000100800 */
[----:B------:R-:W-:Y:S01]  /*20d00*/  ISETP.NE.AND P1, PT, R3, 0x3, PT ;  /* 0x000000030300780c */ /* 0x000fe20003f25270 */
[----:B------:R-:W-:Y:S05]  /*20d10*/  YIELD ;  /* 0x0000000000007946 */ /* 0x000fea0003800000 */
[----:B------:R-:W-:Y:S01]  /*20d20*/  BSSY B0, `(.L_x_6853) ;  /* 0x0000006000007945 */ /* 0x000fe20003800000 */
[----:B-1----:R-:W-:Y:S01]  /*20d30*/  @!P0 IMAD.MOV.U32 R4, RZ, RZ, RZ ;  /* 0x000000ffff048224 */ /* 0x002fe200078e00ff */
[----:B----4-:R-:W-:-:S05]  /*20d40*/  @!P0 LOP3.LUT R6, R5, 0x1, RZ, 0x3c, !PT ;  /* 0x0000000105068812 */ /* 0x010fca00078e3cff */
[----:B------:R0:W-:Y:S01]  /*20d50*/  @!P0 STL [R1+0x1c4], R6 ;  /* 0x0001c40601008387 */ /* 0x0001e20000100800 */
[----:B------:R-:W-:Y:S05]  /*20d60*/  @!P1 BRA `(.L_x_6854) ;  /* 0x0000000000049947 */ /* 0x000fea0003800000 */
[----:B------:R-:W-:Y:S01]  /*20d70*/  BPT.TRAP 0x1 ;  /* 0x000000040000795c */ /* 0x000fe20000300000 */
.L_x_6854:
[----:B------:R-:W-:Y:S05]  /*20d80*/  BSYNC B0 ;  /* 0x0000000000007941 */ /* 0x000fea0003800000 */
.L_x_6853:
        /* <DEDUP_REMOVED lines=9> */
.L_x_6856:
[----:B------:R-:W-:Y:S05]  /*20e20*/  BSYNC B0 ;  /* 0x0000000000007941 */ /* 0x000fea0003800000 */
.L_x_6855:
[----:B------:R-:W-:Y:S04]  /*20e30*/  BSSY B0, `(.L_x_6857) ;  /* 0x0000006000007945 */ /* 0x000fe80003800000 */
[----:B-1----:R-:W-:Y:S05]  /*20e40*/  @P0 BRA `(.L_x_6858) ;  /* 0x0000000000100947 */ /* 0x002fea0003800000 */
[----:B-----5:R-:W-:Y:S01]  /*20e50*/  IMAD R2, R2, 0x8, R5 ;  /* 0x0000000802027824 */ /* 0x020fe200078e0205 */
[----:B------:R-:W-:-:S04]  /*20e60*/  SHF.L.U32 R3, R3, 0x1f, RZ ;  /* 0x0000001f03037819 */ /* 0x000fc800000006ff */
[----:B------:R-:W1:Y:S02]  /*20e70*/  SYNCS.PHASECHK.TRANS64.TRYWAIT P0, [R2+URZ], R3 ;  /* 0x00000003020075a7 */ /* 0x000e64000800017f */
[----:B-1----:R-:W-:Y:S05]  /*20e80*/  @!P0 BRA `(.L_x_6859) ;  /* 0x0000018400a88947 */ /* 0x002fea0003800000 */
.L_x_6858:
[----:B------:R-:W-:Y:S05]  /*20e90*/  BSYNC B0 ;  /* 0x0000000000007941 */ /* 0x000fea0003800000 */
.L_x_6857:
        /* <DEDUP_REMOVED lines=57> */
.L_x_6861:
[----:B------:R-:W-:Y:S05]  /*21230*/  BSYNC B0 ;  /* 0x0000000000007941 */ /* 0x000fea0003800000 */
.L_x_6860:
        /* <DEDUP_REMOVED lines=8> */
.L_x_6863:
[----:B------:R-:W-:Y:S05]  /*212c0*/  BSYNC B0 ;  /* 0x0000000000007941 */ /* 0x000fea0003800000 */
.L_x_6862:
[----:B------:R-:W-:Y:S04]  /*212d0*/  BSSY B0, `(.L_x_6864) ;  /* 0x0000004000007945 */ /* 0x000fe80003800000 */
[----:B-1----:R-:W-:Y:S05]  /*212e0*/  @P0 BRA `(.L_x_6865) ;  /* 0x0000000000080947 */ /* 0x002fea0003800000 */
[----:B------:R-:W1:Y:S02]  /*212f0*/  SYNCS.PHASECHK.TRANS64.TRYWAIT P0, [R2+URZ], R3 ;  /* 0x00000003020075a7 */ /* 0x000e64000800017f */
[----:B-1----:R-:W-:Y:S05]  /*21300*/  @!P0 BRA `(.L_x_6866) ;  /* 0x00000180009c8947 */ /* 0x002fea0003800000 */
.L_x_6865:
[----:B------:R-:W-:Y:S05]  /*21310*/  BSYNC B0 ;  /* 0x0000000000007941 */ /* 0x000fea0003800000 */
.L_x_6864:
        /* <DEDUP_REMOVED lines=248> */
[----:B------:R-:W-:Y:S01]  /*222a0*/  IMAD.MOV.U32 R9, RZ, RZ, R3 ;  /* 0x000000ffff097224 */ /* 0x000fe200078e0003 */
        /* <DEDUP_REMOVED lines=91> */
[----:B------:R-:W-:Y:S01]  /*22860*/  R2UR UR6, R8 ;  /* 0x00000000080672ca */ /* 0x000fe200000e0000 */
[----:B------:R-:W2:Y:S01]  /*22870*/  LDL R12, [R1] ;  /* 0x00000000010c7983 */ /* 0x000ea20000100800 */
        /* <DEDUP_REMOVED lines=9> */
[----:B------:R-:W-:Y:S02]  /*22910*/  R2UR UR4, R4 ;  /* 0x00000000040472ca */ /* 0x000fe400000e0000 */
[----:B------:R-:W-:Y:S02]  /*22920*/  R2UR UR7, R9 ;  /* 0x00000000090772ca */ /* 0x000fe400000e0000 */
[----:B------:R-:W-:Y:S01]  /*22930*/  R2UR UR6, R8 ;  /* 0x00000000080672ca */ /* 0x000fe200000e0000 */
[----:B------:R0:W5:Y:S01]  /*22940*/  LDL R9, [R1+0xc] ;  /* 0x00000c0001097983 */ /* 0x0001620000100800 */
        /* <DEDUP_REMOVED lines=69> */
[----:B------:R-:W-:-:S03]  /*22da0*/  LOP3.LUT R2, R12, 0x1, RZ, 0xfc, !PT ;  /* 0x000000010c027812 */ /* 0x000fc600078efcff */
        /* <DEDUP_REMOVED lines=8> */
.L_x_6868:
[----:B------:R-:W-:Y:S05]  /*22e30*/  BSYNC B0 ;  /* 0x0000000000007941 */ /* 0x000fea0003800000 */
.L_x_6867:
        /* <DEDUP_REMOVED lines=9> */
[----:B0-----:R-:W4:Y:S04]  /*22ed0*/  LDL.128 R8, [R1+0xe0] ;  /* 0x0000e00001087983 */ /* 0x001f280000100c00 */
[----:B------:R-:W4:Y:S01]  /*22ee0*/  LDL.128 R4, [R1+0xd0] ;  /* 0x0000d00001047983 */ /* 0x000f220000100c00 */
[----:B------:R-:W-:Y:S01]  /*22ef0*/  IMAD.SHL.U32 R63, R0, 0x40, RZ ;  /* 0x00000040003f7824 */ /* 0x000fe200078e00ff */
        /* <DEDUP_REMOVED lines=50> */
.L_x_6872:
[----:B------:R-:W-:-:S13]  /*23220*/  ISETP.NE.AND P0, PT, R9, 0x1, PT ;  /* 0x000000010900780c */ /* 0x000fda0003f05270 */
[----:B------:R-:W-:-:S05]  /*23230*/  @P0 IMAD.HI.U32 R8, R6, R10, RZ ;  /* 0x0000000a06080227 */ /* 0x000fca00078e00ff */
[----:B------:R-:W-:-:S07]  /*23240*/  @P0 SHF.R.U32.HI R6, RZ, R11, R8 ;  /* 0x0000000bff060219 */ /* 0x000fce0000011608 */
.L_x_6873:
[----:B------:R-:W-:Y:S05]  /*23250*/  BSYNC B1 ;  /* 0x0000000000017941 */ /* 0x000fea0003800000 */
.L_x_6871:
[----:B------:R-:W-:-:S04]  /*23260*/  IMAD R7, R6, R9, -R63 ;  /* 0x0000000906077224 */ /* 0x000fc800078e0a3f */
[----:B------:R-:W-:-:S05]  /*23270*/  IMAD R6, R20, -0x2, R7 ;  /* 0xfffffffe14067824 */ /* 0x000fca00078e0207 */
[----:B------:R-:W-:Y:S02]  /*23280*/  VIMNMX R3, R3, R6, !PT ;  /* 0x0000000603037248 */ /* 0x000fe40007fe0100 */
[----:B------:R-:W-:-:S07]  /*23290*/  VIADDMNMX R2, R6, R9, R2, PT ;  /* 0x0000000906027246 */ /* 0x000fce0003800102 */
.L_x_6870:
[----:B------:R-:W-:Y:S05]  /*232a0*/  BSYNC B0 ;  /* 0x0000000000007941 */ /* 0x000fea0003800000 */
.L_x_6869:
        /* <DEDUP_REMOVED lines=90> */
.L_x_6877:
[----:B------:R-:W-:-:S13]  /*23850*/  ISETP.NE.AND P6, PT, R9, 0x1, PT ;  /* 0x000000010900780c */ /* 0x000fda0003fc5270 */
[----:B------:R-:W-:-:S05]  /*23860*/  @P6 IMAD.HI.U32 R10, R4, R10, RZ ;  /* 0x0000000a040a6227 */ /* 0x000fca00078e00ff */
[----:B------:R-:W-:-:S07]  /*23870*/  @P6 SHF.R.U32.HI R4, RZ, R11, R10 ;  /* 0x0000000bff046219 */ /* 0x000fce000001160a */
.L_x_6878:
[----:B------:R-:W-:Y:S05]  /*23880*/  BSYNC B1 ;  /* 0x0000000000017941 */ /* 0x000fea0003800000 */
.L_x_6876:
[----:B------:R-:W-:-:S04]  /*23890*/  IMAD R3, R4, R9, -R63 ;  /* 0x0000000904037224 */ /* 0x000fc800078e0a3f */
[----:B------:R-:W-:-:S05]  /*238a0*/  IMAD R20, R20, -0x2, R3 ;  /* 0xfffffffe14147824 */ /* 0x000fca00078e0203 */
[----:B------:R-:W-:Y:S02]  /*238b0*/  VIADDMNMX R8, R20, R9, R8, PT ;  /* 0x0000000914087246 */ /* 0x000fe40003800108 */
[----:B------:R-:W-:-:S07]  /*238c0*/  VIMNMX R13, R13, R20, !PT ;  /* 0x000000140d0d7248 */ /* 0x000fce0007fe0100 */
.L_x_6875:
[----:B------:R-:W-:Y:S05]  /*238d0*/  BSYNC B0 ;  /* 0x0000000000007941 */ /* 0x000fea0003800000 */
.L_x_6874:
        /* <DEDUP_REMOVED lines=133> */
.L_x_6880:
[----:B------:R-:W-:Y:S05]  /*24130*/  BSYNC B0 ;  /* 0x0000000000007941 */ /* 0x000fea0003800000 */
.L_x_6879:
        /* <DEDUP_REMOVED lines=9> */
.L_x_6882:
[----:B------:R-:W-:Y:S05]  /*241d0*/  BSYNC B0 ;  /* 0x0000000000007941 */ /* 0x000fea0003800000 */
.L_x_6881:
        /* <DEDUP_REMOVED lines=41> */
[----:B------:R-:W2:Y:S01]  /*24470*/  LDL.64 R4, [R1+0x238] ;  /* 0x0002380001047983 */ /* 0x000ea20000100a00 */
[C---:B------:R-:W-:Y:S02]  /*24480*/  FSETP.NEU.FTZ.AND P0, PT, R9.reuse, -INF , PT ;  /* 0xff8000000900780b */ /* 0x040fe40003f1d000 */
[-C--:B------:R-:W-:Y:S01]  /*24490*/  FFMA.FTZ R176, R40, R69.reuse, -R8 ;  /* 0x0000004528b07223 */ /* 0x080fe20000010808 */
[----:B------:R-:W-:-:S05]  /*244a0*/  FMUL.FTZ R40, R9, R69 ;  /* 0x0000004509287220 */ /* 0x000fca0000410000 */
        /* <DEDUP_REMOVED lines=65> */
[----:B------:R-:W-:Y:S01]  /*248c0*/  FMUL.FTZ R86, R134, R86 ;  /* 0x0000005686567220 */ /* 0x000fe20000410000 */
[----:B------:R-:W2:Y:S04]  /*248d0*/  LDL.64 R66, [R1+0x390] ;  /* 0x0003900001427983 */ /* 0x000ea80000100a00 */
[----:B------:R-:W0:Y:S01]  /*248e0*/  MUFU.EX2 R154, R154 ;  /* 0x0000009a009a7308 */ /* 0x000e220000000800 */
[----:B-1----:R-:W-:Y:S01]  /*248f0*/  FADD.FTZ R8, R153, R8 ;  /* 0x0000000899087221 */ /* 0x002fe20000010000 */
[----:B---3--:R-:W-:Y:S01]  /*24900*/  FADD.FTZ R7, R121, R6 ;  /* 0x0000000679077221 */ /* 0x008fe20000010000 */
[----:B------:R-:W3:Y:S04]  /*24910*/  LDL.64 R70, [R1+0x3c0] ;  /* 0x0003c00001467983 */ /* 0x000ee80000100a00 */
[----:B------:R-:W3:Y:S01]  /*24920*/  LDL.64 R64, [R1+0x3f0] ;  /* 0x0003f00001407983 */ /* 0x000ee20000100a00 */
[----:B------:R-:W1:Y:S03]  /*24930*/  MUFU.EX2 R169, R169 ;  /* 0x000000a900a97308 */ /* 0x000e660000000800 */
[----:B------:R-:W3:Y:S04]  /*24940*/  LDL.64 R60, [R1+0x258] ;  /* 0x00025800013c7983 */ /* 0x000ee80000100a00 */
[----:B------:R-:W3:Y:S01]  /*24950*/  LDL.64 R62, [R1+0x248] ;  /* 0x00024800013e7983 */ /* 0x000ee20000100a00 */
        /* <DEDUP_REMOVED lines=11> */
[----:B------:R-:W0:Y:S08]  /*24a10*/  MUFU.EX2 R171, R171 ;  /* 0x000000ab00ab7308 */ /* 0x000e300000000800 */
        /* <DEDUP_REMOVED lines=21> */
[----:B------:R-:W-:-:S06]  /*24b70*/  FADD.FTZ R6, R176, R7 ;  /* 0x00000007b0067221 */ /* 0x000fcc0000010000 */
        /* <DEDUP_REMOVED lines=11> */
[----:B------:R-:W-:Y:S08]  /*24c30*/  MUFU.EX2 R172, R172 ;  /* 0x000000ac00ac7308 */ /* 0x000ff00000000800 */
        /* <DEDUP_REMOVED lines=11> */
[----:B------:R-:W-:Y:S01]  /*24cf0*/  FADD.FTZ R39, R172, R39 ;  /* 0x00000027ac277221 */ /* 0x000fe20000010000 */
[----:B------:R-:W4:Y:S02]  /*24d00*/  LDL.64 R40, [R1+0x2f8] ;  /* 0x0002f80001287983 */ /* 0x000f240000100a00 */
[----:B------:R-:W-:Y:S01]  /*24d10*/  FADD.FTZ R6, R175, R6 ;  /* 0x00000006af067221 */ /* 0x000fe20000010000 */
[----:B------:R-:W-:-:S04]  /*24d20*/  FADD.FTZ R38, R174, R39 ;  /* 0x00000027ae267221 */ /* 0x000fc80000010000 */
[----:B0-----:R-:W-:Y:S01]  /*24d30*/  FADD.FTZ R38, R9, R38 ;  /* 0x0000002609267221 */ /* 0x001fe20000010000 */
[----:B------:R-:W-:-:S05]  /*24d40*/  FADD.FTZ R39, R7, R6 ;  /* 0x0000000607277221 */ /* 0x000fca0000010000 */
[----:B------:R0:W-:Y:S01]  /*24d50*/  STL.64 [R1+0x1f0], R38 ;  /* 0x0001f02601007387 */ /* 0x0001e20000100a00 */
[----:B------:R-:W-:Y:S06]  /*24d60*/  BAR.SYNC.DEFER_BLOCKING 0xf, 0x100 ;  /* 0x03c4000000007b1d */ /* 0x000fec0000010000 */
[----:B0-----:R-:W4:Y:S01]  /*24d70*/  LDL.64 R38, [R1+0x308] ;  /* 0x0003080001267983 */ /* 0x001f220000100a00 */
[C---:B--2---:R-:W-:Y:S01]  /*24d80*/  FMUL.FTZ R5, R134.reuse, R5 ;  /* 0x0000000586057220 */ /* 0x044fe20000410000 */
[C---:B------:R-:W-:Y:S02]  /*24d90*/  FMUL.FTZ R4, R134.reuse, R4 ;  /* 0x0000000486047220 */ /* 0x040fe40000410000 */
[----:B------:R-:W2:Y:S04]  /*24da0*/  LD.E.64 R96, desc[UR36][R2.64+0x8] ;  /* 0x0000082402607980 */ /* 0x000ea8000c101b00 */
[----:B------:R-:W2:Y:S04]  /*24db0*/  LD.E.64 R2, desc[UR36][R2.64] ;  /* 0x0000002402027980 */ /* 0x000ea8000c101b00 */
        /* <DEDUP_REMOVED lines=23> */
[----:B------:R-:W3:Y:S04]  /*24f30*/  LDL.64 R12, [R1+0x3a8] ;  /* 0x0003a800010c7983 */ /* 0x000ee80000100a00 */
[----:B------:R-:W3:Y:S04]  /*24f40*/  LDL.64 R84, [R1+0x3b8] ;  /* 0x0003b80001547983 */ /* 0x000ee80000100a00 */
[----:B------:R-:W3:Y:S04]  /*24f50*/  LDL.64 R86, [R1+0x3c8] ;  /* 0x0003c80001567983 */ /* 0x000ee80000100a00 */
        /* <DEDUP_REMOVED lines=101> */
[----:B--2---:R-:W-:-:S03]  /*255b0*/  MOV R6, R96 ;  /* 0x0000006000067202 */ /* 0x004fc60000000f00 */
        /* <DEDUP_REMOVED lines=788> */
.L_x_6884:
[----:B------:R-:W-:Y:S05]  /*28700*/  BSYNC B0 ;  /* 0x0000000000007941 */ /* 0x000fea0003800000 */
.L_x_6883:
        /* <DEDUP_REMOVED lines=9> */
.L_x_6852:
[----:B------:R-:W2:Y:S01]  /*287a0*/  LDL R5, [R1+0x1f0] ;  /* 0x0001f00001057983 */ /* 0x000ea20000100800 */
[----:B------:R-:W-:Y:S05]  /*287b0*/  WARPSYNC.ALL ;  /* 0x0000000000007948 */ /* 0x000fea0003800000 */
[----:B------:R-:W3:Y:S01]  /*287c0*/  LDL R10, [R1+0x1f4] ;  /* 0x0001f400010a7983 */ /* 0x000ee20000100800 */
[----:B------:R-:W-:Y:S08]  /*287d0*/  BAR.ARV 0x8, 0x100 ;  /* 0x0204000000007b1d */ /* 0x000ff00000002000 */
[----:B------:R-:W-:Y:S06]  /*287e0*/  BAR.SYNC.DEFER_BLOCKING 0xf, 0x100 ;  /* 0x03c4000000007b1d */ /* 0x000fec0000010000 */
[----:B--2---:R-:W2:Y:S02]  /*287f0*/  SHFL.BFLY PT, R0, R5, 0x2, 0x1f ;  /* 0x0c401f0005007f89 */ /* 0x004ea400000e0000 */
[----:B--2---:R-:W-:-:S05]  /*28800*/  FADD.FTZ R0, R5, R0 ;  /* 0x0000000005007221 */ /* 0x004fca0000010000 */
[----:B------:R-:W2:Y:S02]  /*28810*/  SHFL.BFLY PT, R3, R0, 0x1, 0x1f ;  /* 0x0c201f0000037f89 */ /* 0x000ea400000e0000 */
[----:B--2---:R-:W-:-:S05]  /*28820*/  FADD.FTZ R2, R0, R3 ;  /* 0x0000000300027221 */ /* 0x004fca0000010000 */
[----:B------:R-:W-:Y:S04]  /*28830*/  STL [R1+0x1f0], R2 ;  /* 0x0001f00201007387 */ /* 0x000fe80000100800 */
[----:B------:R-:W2:Y:S04]  /*28840*/  LDL R13, [R1+0x1f0] ;  /* 0x0001f000010d7983 */ /* 0x000ea80000100800 */
[----:B---3--:R-:W0:Y:S02]  /*28850*/  SHFL.BFLY PT, R3, R10, 0x2, 0x1f ;  /* 0x0c401f000a037f89 */ /* 0x008e2400000e0000 */
[----:B01----:R-:W-:-:S05]  /*28860*/  FADD.FTZ R4, R3, R10 ;  /* 0x0000000a03047221 */ /* 0x003fca0000010000 */
[----:B------:R-:W0:Y:S02]  /*28870*/  SHFL.BFLY PT, R3, R4, 0x1, 0x1f ;  /* 0x0c201f0004037f89 */ /* 0x000e2400000e0000 */
[----:B0-----:R-:W-:Y:S02]  /*28880*/  FADD.FTZ R6, R4, R3 ;  /* 0x0000000304067221 */ /* 0x001fe40000010000 */
[----:B------:R-:W3:Y:S03]  /*28890*/  LDL.64 R2, [R1+0xb8] ;  /* 0x0000b80001027983 */ /* 0x000ee60000100a00 */
[----:B------:R-:W-:-:S13]  /*288a0*/  FSETP.NE.FTZ.AND P2, PT, R6, RZ, PT ;  /* 0x000000ff0600720b */ /* 0x000fda0003f55000 */
[----:B------:R-:W4:Y:S04]  /*288b0*/  @P2 LDL R9, [R1+0x200] ;  /* 0x0002000001092983 */ /* 0x000f280000100800 */
[----:B------:R-:W5:Y:S01]  /*288c0*/  @P2 LDL R12, [R1+0x1e4] ;  /* 0x0001e400010c2983 */ /* 0x000f620000100800 */
[----:B--2---:R-:W-:-:S13]  /*288d0*/  FSETP.NE.FTZ.AND P1, PT, R13, RZ, PT ;  /* 0x000000ff0d00720b */ /* 0x004fda0003f35000 */
[----:B------:R-:W2:Y:S04]  /*288e0*/  @P1 LDL R5, [R1+0x200] ;  /* 0x0002000001051983 */ /* 0x000ea80000100800 */
[----:B------:R-:W3:Y:S01]  /*288f0*/  @P1 LDL R8, [R1+0x1e0] ;  /* 0x0001e00001081983 */ /* 0x000ee20000100800 */
[----:B------:R-:W0:Y:S08]  /*28900*/  @P2 MUFU.LG2 R11, R6 ;  /* 0x00000006000b2308 */ /* 0x000e300000000c00 */
[----:B------:R-:W1:Y:S01]  /*28910*/  @P1 MUFU.LG2 R7, R13 ;  /* 0x0000000d00071308 */ /* 0x000e620000000c00 */
[----:B------:R-:W-:-:S02]  /*28920*/  IMAD.MOV.U32 R0, RZ, RZ, -0x800000 ;  /* 0xff800000ff007424 */ /* 0x000fc400078e00ff */
[----:B------:R-:W-:Y:S02]  /*28930*/  IMAD.MOV.U32 R10, RZ, RZ, -0x800000 ;  /* 0xff800000ff0a7424 */ /* 0x000fe400078e00ff */
[----:B0-----:R-:W-:Y:S01]  /*28940*/  @P2 FMUL.FTZ R14, R11, 0.69314718246459960938 ;  /* 0x3f3172180b0e2820 */ /* 0x001fe20000410000 */
[----:B-1----:R-:W-:Y:S01]  /*28950*/  @P1 FMUL.FTZ R4, R7, 0.69314718246459960938 ;  /* 0x3f31721807041820 */ /* 0x002fe20000410000 */
[----:B------:R-:W-:Y:S04]  /*28960*/  STL [R1+0x1f4], R6 ;  /* 0x0001f40601007387 */ /* 0x000fe80000100800 */
[----:B------:R-:W3:Y:S01]  /*28970*/  LDL R7, [R1+0x1c0] ;  /* 0x0001c00001077983 */ /* 0x000ee20000100800 */
[----:B----4-:R-:W-:-:S04]  /*28980*/  @P2 FMUL.FTZ R9, R9, 0.69314718246459960938 ;  /* 0x3f31721809092820 */ /* 0x010fc80000410000 */
[----:B-----5:R-:W-:-:S05]  /*28990*/  @P2 FFMA.FTZ R10, R9, R12, R14 ;  /* 0x0000000c090a2223 */ /* 0x020fca000001000e */
[----:B------:R-:W-:Y:S01]  /*289a0*/  STL [R1+0x1f4], R10 ;  /* 0x0001f40a01007387 */ /* 0x000fe20000100800 */
[----:B--2---:R-:W-:-:S04]  /*289b0*/  @P1 FMUL.FTZ R5, R5, 0.69314718246459960938 ;  /* 0x3f31721805051820 */ /* 0x004fc80000410000 */
[----:B---3--:R-:W-:-:S05]  /*289c0*/  @P1 FFMA.FTZ R0, R5, R8, R4 ;  /* 0x0000000805001223 */ /* 0x008fca0000010004 */
[----:B------:R0:W-:Y:S04]  /*289d0*/  STL [R1+0x1f0], R0 ;  /* 0x0001f00001007387 */ /* 0x0001e80000100800 */
[----:B------:R-:W2:Y:S02]  /*289e0*/  LD.E R4, desc[UR36][R2.64+0x4] ;  /* 0x0000042402047980 */ /* 0x000ea4000c101900 */
[----:B--2---:R-:W-:-:S13]  /*289f0*/  ISETP.NE.AND P0, PT, R4, RZ, PT ;  /* 0x000000ff0400720c */ /* 0x004fda0003f05270 */
[----:B------:R-:W2:Y:S04]  /*28a00*/  @!P0 LDL.64 R4, [R1+0xc0] ;  /* 0x0000c00001048983 */ /* 0x000ea80000100a00 */
[----:B------:R-:W3:Y:S01]  /*28a10*/  @!P0 LD.E R8, desc[UR36][R2.64] ;  /* 0x0000002402088980 */ /* 0x000ee2000c101900 */
[----:B------:R-:W-:-:S06]  /*28a20*/  IMAD.MOV.U32 R102, RZ, RZ, RZ ;  /* 0x000000ffff667224 */ /* 0x000fcc00078e00ff */
[----:B------:R-:W1:Y:S01]  /*28a30*/  @P1 MUFU.RCP R102, R13 ;  /* 0x0000000d00661308 */ /* 0x000e620000001000 */
[----:B--2---:R-:W2:Y:S01]  /*28a40*/  @!P0 LD.E.64 R4, desc[UR36][R4.64] ;  /* 0x0000002404048980 */ /* 0x004ea2000c101b00 */
[----:B---3--:R-:W-:-:S04]  /*28a50*/  @!P0 IMAD R9, R7, 0x40, R8 ;  /* 0x0000004007098824 */ /* 0x008fc800078e0208 */
[----:B--2---:R-:W-:-:S05]  /*28a60*/  @!P0 IMAD.WIDE R4, R9, 0x4, R4 ;  /* 0x0000000409048825 */ /* 0x004fca00078e0204 */
[----:B-1----:R1:W-:Y:S04]  /*28a70*/  @!P0 ST.E desc[UR36][R4.64], R102 ;  /* 0x0000006604008985 */ /* 0x0023e8000c101924 */
[----:B------:R-:W0:Y:S04]  /*28a80*/  @!P0 LDL.64 R2, [R1+0xb8] ;  /* 0x0000b80001028983 */ /* 0x000e280000100a00 */
[----:B0-----:R-:W2:Y:S02]  /*28a90*/  @!P0 LD.E R0, desc[UR36][R2.64+0x4] ;  /* 0x0000042402008980 */ /* 0x001ea4000c101900 */
[----:B--2---:R-:W-:-:S13]  /*28aa0*/  @!P0 ISETP.NE.AND P0, PT, R0, RZ, PT ;  /* 0x000000ff0000820c */ /* 0x004fda0003f05270 */
[----:B-1----:R-:W2:Y:S04]  /*28ab0*/  @!P0 LDL.64 R4, [R1+0xc0] ;  /* 0x0000c00001048983 */ /* 0x002ea80000100a00 */
[----:B------:R-:W3:Y:S01]  /*28ac0*/  @!P0 LD.E R8, desc[UR36][R2.64] ;  /* 0x0000002402088980 */ /* 0x000ee2000c101900 */
[----:B------:R-:W-:-:S06]  /*28ad0*/  IMAD.MOV.U32 R0, RZ, RZ, RZ ;  /* 0x000000ffff007224 */ /* 0x000fcc00078e00ff */
[----:B------:R-:W0:Y:S01]  /*28ae0*/  @P2 MUFU.RCP R0, R6 ;  /* 0x0000000600002308 */ /* 0x000e220000001000 */
[----:B--2---:R-:W2:Y:S01]  /*28af0*/  @!P0 LD.E.64 R4, desc[UR36][R4.64] ;  /* 0x0000002404048980 */ /* 0x004ea2000c101b00 */
[----:B---3--:R-:W-:-:S04]  /*28b00*/  @!P0 IMAD R8, R7, 0x40, R8 ;  /* 0x0000004007088824 */ /* 0x008fc800078e0208 */
[----:B------:R-:W-:-:S04]  /*28b10*/  @!P0 VIADD R7, R8, 0x8 ;  /* 0x0000000808078836 */ /* 0x000fc80000000000 */
[----:B--2---:R-:W-:-:S05]  /*28b20*/  @!P0 IMAD.WIDE R4, R7, 0x4, R4 ;  /* 0x0000000407048825 */ /* 0x004fca00078e0204 */
[----:B0-----:R0:W-:Y:S04]  /*28b30*/  @!P0 ST.E desc[UR36][R4.64], R0 ;  /* 0x0000000004008985 */ /* 0x0011e8000c101924 */
        /* <DEDUP_REMOVED lines=53> */
[----:B------:R-:W-:Y:S01]  /*28e90*/  FMUL.FTZ R40, R40, R102 ;  /* 0x0000006628287220 */ /* 0x000fe20000410000 */
[-C--:B----4-:R-:W-:Y:S01]  /*28ea0*/  FMUL.FTZ R39, R39, R0.reuse ;  /* 0x0000000027277220 */ /* 0x090fe20000410000 */
[----:B------:R-:W-:Y:S01]  /*28eb0*/  FMUL.FTZ R38, R38, R0 ;  /* 0x0000000026267220 */ /* 0x000fe20000410000 */
        /* <DEDUP_REMOVED lines=30> */
[----:B------:R-:W-:Y:S04]  /*290a0*/  STL.64 [R1+0x400], R40 ;  /* 0x0004002801007387 */ /* 0x000fe80000100a00 */
[----:B------:R0:W-:Y:S04]  /*290b0*/  STL.64 [R1+0x408], R38 ;  /* 0x0004082601007387 */ /* 0x0001e80000100a00 */
        /* <DEDUP_REMOVED lines=10> */
[----:B------:R-:W-:Y:S04]  /*29160*/  STL.64 [R1+0x2b0], R10 ;  /* 0x0002b00a01007387 */ /* 0x000fe80000100a00 */
[----:B------:R3:W-:Y:S04]  /*29170*/  STL.64 [R1+0x2c0], R8 ;  /* 0x0002c00801007387 */ /* 0x0007e80000100a00 */
[----:B------:R-:W-:Y:S04]  /*29180*/  STL.64 [R1+0x2d0], R6 ;  /* 0x0002d00601007387 */ /* 0x000fe80000100a00 */
[----:B------:R4:W-:Y:S04]  /*29190*/  STL.64 [R1+0x2e0], R4 ;  /* 0x0002e00401007387 */ /* 0x0009e80000100a00 */
[----:B------:R5:W-:Y:S04]  /*291a0*/  STL.64 [R1+0x2f0], R2 ;  /* 0x0002f00201007387 */ /* 0x000be80000100a00 */
[----:B0-----:R-:W5:Y:S04]  /*291b0*/  LDL.64 R38, [R1+0x2c8] ;  /* 0x0002c80001267983 */ /* 0x001f680000100a00 */
[----:B------:R-:W5:Y:S04]  /*291c0*/  LDL.64 R40, [R1+0x308] ;  /* 0x0003080001287983 */ /* 0x000f680000100a00 */
[----:B-1----:R-:W5:Y:S04]  /*291d0*/  LDL.64 R28, [R1+0x318] ;  /* 0x00031800011c7983 */ /* 0x002f680000100a00 */
[----:B------:R-:W5:Y:S04]  /*291e0*/  LDL.64 R36, [R1+0x328] ;  /* 0x0003280001247983 */ /* 0x000f680000100a00 */
[----:B------:R-:W5:Y:S04]  /*291f0*/  LDL.64 R34, [R1+0x338] ;  /* 0x0003380001227983 */ /* 0x000f680000100a00 */
[----:B------:R-:W5:Y:S04]  /*29200*/  LDL.64 R32, [R1+0x348] ;  /* 0x0003480001207983 */ /* 0x000f680000100a00 */
[----:B------:R-:W5:Y:S04]  /*29210*/  LDL.64 R30, [R1+0x358] ;  /* 0x00035800011e7983 */ /* 0x000f680000100a00 */
[----:B--2---:R-:W2:Y:S04]  /*29220*/  LDL.64 R12, [R1+0x368] ;  /* 0x00036800010c7983 */ /* 0x004ea80000100a00 */
[----:B------:R-:W2:Y:S04]  /*29230*/  LDL.64 R26, [R1+0x378] ;  /* 0x00037800011a7983 */ /* 0x000ea80000100a00 */
        /* <DEDUP_REMOVED lines=8> */
[----:B------:R-:W5:Y:S01]  /*292c0*/  @!P0 LDL R105, [R1+0x1c4] ;  /* 0x0001c40001698983 */ /* 0x000f620000100800 */
        /* <DEDUP_REMOVED lines=94> */
[----:B------:R-:W-:Y:S04]  /*298b0*/  STL [R1+0x1cc], R106 ;  /* 0x0001cc6a01007387 */ /* 0x000fe80000100800 */
[----:B------:R-:W-:Y:S01]  /*298c0*/  @!P0 STL [R1+0x1c0], RZ ;  /* 0x0001c0ff01008387 */ /* 0x000fe20000100800 */
        /* <DEDUP_REMOVED lines=24> */
[-C--:B---3--:R-:W-:Y:S01]  /*29a50*/  FMUL.FTZ R9, R9, R0.reuse ;  /* 0x0000000009097220 */ /* 0x088fe20000410000 */
[-C--:B------:R-:W-:Y:S01]  /*29a60*/  FMUL.FTZ R8, R8, R0.reuse ;  /* 0x0000000008087220 */ /* 0x080fe20000410000 */
[-C--:B----4-:R-:W-:Y:S01]  /*29a70*/  FMUL.FTZ R5, R5, R0.reuse ;  /* 0x0000000005057220 */ /* 0x090fe20000410000 */
[-C--:B------:R-:W-:Y:S01]  /*29a80*/  FMUL.FTZ R4, R4, R0.reuse ;  /* 0x0000000004047220 */ /* 0x080fe20000410000 */
[-C--:B------:R-:W-:Y:S01]  /*29a90*/  FMUL.FTZ R11, R11, R0.reuse ;  /* 0x000000000b0b7220 */ /* 0x080fe20000410000 */
[-C--:B------:R-:W-:Y:S01]  /*29aa0*/  FMUL.FTZ R10, R10, R0.reuse ;  /* 0x000000000a0a7220 */ /* 0x080fe20000410000 */
[-C--:B-----5:R-:W-:Y:S01]  /*29ab0*/  FMUL.FTZ R3, R3, R0.reuse ;  /* 0x0000000003037220 */ /* 0x0a0fe20000410000 */
[-C--:B------:R-:W-:Y:S01]  /*29ac0*/  FMUL.FTZ R2, R2, R0.reuse ;  /* 0x0000000002027220 */ /* 0x080fe20000410000 */
[-C--:B------:R-:W-:Y:S01]  /*29ad0*/  FMUL.FTZ R7, R7, R0.reuse ;  /* 0x0000000007077220 */ /* 0x080fe20000410000 */
[----:B------:R-:W-:Y:S01]  /*29ae0*/  FMUL.FTZ R6, R6, R0 ;  /* 0x0000000006067220 */ /* 0x000fe20000410000 */
[----:B------:R-:W-:Y:S01]  /*29af0*/  @!P0 LOP3.LUT R0, R105, 0x1, RZ, 0x3c, !PT ;  /* 0x0000000169008812 */ /* 0x000fe200078e3cff */
        /* <DEDUP_REMOVED lines=16> */
[----:B------:R-:W-:Y:S04]  /*29c00*/  @!P0 STL [R1+0x1c4], R0 ;  /* 0x0001c40001008387 */ /* 0x000fe80000100800 */
[----:B------:R0:W-:Y:S02]  /*29c10*/  STL.64 [R1+0x3c8], R4 ;  /* 0x0003c80401007387 */ /* 0x0001e40000100a00 */
[----:B0-----:R-:W-:Y:S01]  /*29c20*/  IMAD.MOV.U32 R4, RZ, RZ, 0x1 ;  /* 0x00000001ff047424 */ /* 0x001fe200078e00ff */
[----:B------:R-:W-:Y:S06]  /*29c30*/  BAR.ARV 0xe, 0x100 ;  /* 0x0384000000007b1d */ /* 0x000fec0000002000 */
.L_x_6736:
[----:B------:R-:W-:Y:S05]  /*29c40*/  BSYNC B7 ;  /* 0x0000000000077941 */ /* 0x000fea0003800000 */
.L_x_6724:
[----:B------:R-:W0:Y:S08]  /*29c50*/  S2UR UR4, SR_CgaCtaId ;  /* 0x00000000000479c3 */ /* 0x000e300000008800 */
[----:B------:R-:W-:Y:S01]  /*29c60*/  BAR.SYNC.DEFER_BLOCKING 0x5, 0x180 ;  /* 0x0146000000007b1d */ /* 0x000fe20000010000 */
[----:B----4-:R-:W-:Y:S02]  /*29c70*/  PRMT R0, R4, 0x9910, RZ ;  /* 0x0000991004007816 */ /* 0x010fe400000000ff */
[----:B-1----:R-:W-:-:S02]  /*29c80*/  MOV R2, 0x400 ;  /* 0x0000040000027802 */ /* 0x002fc40000000f00 */
[----:B------:R-:W-:Y:S01]  /*29c90*/  ISETP.NE.AND P0, PT, R0, RZ, PT ;  /* 0x000000ff0000720c */ /* 0x000fe20003f05270 */
[----:B------:R-:W-:Y:S01]  /*29ca0*/  BSSY B0, `(.L_x_6886) ;  /* 0x0000509000007945 */ /* 0x000fe20003800000 */
[----:B0-----:R-:W-:-:S05]  /*29cb0*/  IMAD.U32 R155, RZ, RZ, UR4 ;  /* 0x00000004ff9b7e24 */ /* 0x001fca000f8e00ff */
[----:B------:R-:W-:-:S05]  /*29cc0*/  LEA R2, R155, R2, 0x18 ;  /* 0x000000029b027211 */ /* 0x000fca00078ec0ff */
[----:B------:R0:W1:Y:S01]  /*29cd0*/  LDS.128 R84, [R2+0x388d0] ;  /* 0x0388d00002547984 */ /* 0x0000620000000c00 */
[----:B------:R-:W-:Y:S06]  /*29ce0*/  BAR.ARV 0x4, 0x180 ;  /* 0x0106000000007b1d */ /* 0x000fec0000002000 */
[----:B------:R-:W-:Y:S05]  /*29cf0*/  @!P0 BRA `(.L_x_6887) ;  /* 0x0000004000488947 */ /* 0x000fea0003800000 */
[----:B--2---:R-:W2:Y:S04]  /*29d00*/  LDL.128 R44, [R1+0x210] ;  /* 0x00021000012c7983 */ /* 0x004ea80000100c00 */
[----:B------:R-:W4:Y:S04]  /*29d10*/  LDL.128 R48, [R1+0x230] ;  /* 0x0002300001307983 */ /* 0x000f280000100c00 */
[----:B-----5:R-:W4:Y:S04]  /*29d20*/  LDL.128 R32, [R1+0x220] ;  /* 0x0002200001207983 */ /* 0x020f280000100c00 */
[----:B------:R-:W4:Y:S04]  /*29d30*/  LDL.128 R52, [R1+0x250] ;  /* 0x0002500001347983 */ /* 0x000f280000100c00 */
[----:B------:R-:W4:Y:S04]  /*29d40*/  LDL.128 R40, [R1+0x240] ;  /* 0x0002400001287983 */ /* 0x000f280000100c00 */
[----:B------:R-:W4:Y:S04]  /*29d50*/  LDL.128 R36, [R1+0x260] ;  /* 0x0002600001247983 */ /* 0x000f280000100c00 */
[----:B------:R-:W4:Y:S04]  /*29d60*/  LDL.128 R76, [R1+0x270] ;  /* 0x00027000014c7983 */ /* 0x000f280000100c00 */
[----:B------:R-:W4:Y:S04]  /*29d70*/  LDL.128 R72, [R1+0x280] ;  /* 0x0002800001487983 */ /* 0x000f280000100c00 */
[----:B------:R-:W4:Y:S04]  /*29d80*/  LDL.128 R104, [R1+0x290] ;  /* 0x0002900001687983 */ /* 0x000f280000100c00 */
[----:B------:R-:W4:Y:S04]  /*29d90*/  LDL.128 R4, [R1+0x2a0] ;  /* 0x0002a00001047983 */ /* 0x000f280000100c00 */
[----:B---3--:R-:W3:Y:S04]  /*29da0*/  LDL.128 R8, [R1+0x2b0] ;  /* 0x0002b00001087983 */ /* 0x008ee80000100c00 */
[----:B------:R-:W3:Y:S01]  /*29db0*/  LDL.128 R12, [R1+0x2c0] ;  /* 0x0002c000010c7983 */ /* 0x000ee20000100c00 */
[----:B------:R-:W-:Y:S01]  /*29dc0*/  IADD3 R21, P2, R160, 0x20, RZ ;  /* 0x00000020a0157810 */ /* 0x000fe20007f5e0ff */
[----:B------:R-:W-:-:S02]  /*29dd0*/  ULDC.64 UR4, c[0x0][0xd08] ;  /* 0x0003420000047ab9 */ /* 0x000fc40000000a00 */
[----:B------:R-:W3:Y:S01]  /*29de0*/  LDL.128 R24, [R1+0x2d0] ;  /* 0x0002d00001187983 */ /* 0x000ee20000100c00 */
[----:B------:R-:W-:-:S03]  /*29df0*/  IADD3 R59, P1, R160, 0x40, RZ ;  /* 0x00000040a03b7810 */ /* 0x000fc60007f3e0ff */
[----:B------:R-:W3:Y:S01]  /*29e00*/  LDL.128 R28, [R1+0x2e0] ;  /* 0x0002e000011c7983 */ /* 0x000ee20000100c00 */
[C---:B------:R-:W-:Y:S02]  /*29e10*/  LOP3.LUT R57, R160.reuse, 0x380, RZ, 0xc0, !PT ;  /* 0x00000380a0397812 */ /* 0x040fe400078ec0ff */
[----:B------:R-:W-:Y:S01]  /*29e20*/  IADD3 R60, P0, R160, 0x60, RZ ;  /* 0x00000060a03c7810 */ /* 0x000fe20007f1e0ff */
[----:B------:R-:W3:Y:S01]  /*29e30*/  LDL.128 R108, [R1+0x2f0] ;  /* 0x0002f000016c7983 */ /* 0x000ee20000100c00 */
[----:B------:R-:W-:Y:S02]  /*29e40*/  LOP3.LUT R20, R21, 0x380, RZ, 0xc0, !PT ;  /* 0x0000038015147812 */ /* 0x000fe400078ec0ff */
[----:B------:R-:W-:Y:S01]  /*29e50*/  LOP3.LUT R58, R59, 0x380, RZ, 0xc0, !PT ;  /* 0x000003803b3a7812 */ /* 0x000fe200078ec0ff */
[----:B------:R-:W3:Y:S01]  /*29e60*/  LDL.128 R88, [R1+0x3d0] ;  /* 0x0003d00001587983 */ /* 0x000ee20000100c00 */
[----:B------:R-:W-:Y:S02]  /*29e70*/  SHF.R.U64 R57, R57, 0x3, RZ ;  /* 0x0000000339397819 */ /* 0x000fe400000012ff */
[----:B------:R-:W-:Y:S01]  /*29e80*/  LOP3.LUT R0, R60, 0x380, RZ, 0xc0, !PT ;  /* 0x000003803c007812 */ /* 0x000fe200078ec0ff */
[----:B------:R-:W3:Y:S01]  /*29e90*/  LDL.128 R80, [R1+0x3c0] ;  /* 0x0003c00001507983 */ /* 0x000ee20000100c00 */
[----:B------:R-:W-:-:S02]  /*29ea0*/  SHF.R.U64 R20, R20, 0x3, RZ ;  /* 0x0000000314147819 */ /* 0x000fc400000012ff */
[----:B------:R-:W-:Y:S01]  /*29eb0*/  SHF.R.U64 R58, R58, 0x3, RZ ;  /* 0x000000033a3a7819 */ /* 0x000fe200000012ff */
[----:B------:R-:W3:Y:S01]  /*29ec0*/  LDL.128 R96, [R1+0x3f0] ;  /* 0x0003f00001607983 */ /* 0x000ee20000100c00 */
[----:B------:R-:W-:Y:S01]  /*29ed0*/  LOP3.LUT R56, R57, R160, RZ, 0x3c, !PT ;  /* 0x000000a039387212 */ /* 0x000fe200078e3cff */
[--C-:B------:R-:W-:Y:S01]  /*29ee0*/  IMAD.MOV.U32 R57, RZ, RZ, R161.reuse ;  /* 0x000000ffff397224 */ /* 0x100fe200078e00a1 */
[----:B------:R-:W-:Y:S01]  /*29ef0*/  SHF.R.U64 R61, R0, 0x3, RZ ;  /* 0x00000003003d7819 */ /* 0x000fe200000012ff */
[----:B------:R-:W3:Y:S01]  /*29f00*/  LDL.128 R92, [R1+0x3e0] ;  /* 0x0003e000015c7983 */ /* 0x000ee20000100c00 */
[----:B------:R-:W-:Y:S01]  /*29f10*/  LOP3.LUT R20, R20, R21, RZ, 0x3c, !PT ;  /* 0x0000001514147212 */ /* 0x000fe200078e3cff */
[--C-:B------:R-:W-:Y:S01]  /*29f20*/  IMAD.X R21, RZ, RZ, R161.reuse, P2 ;  /* 0x000000ffff157224 */ /* 0x100fe200010e06a1 */
[----:B------:R-:W-:Y:S01]  /*29f30*/  LOP3.LUT R58, R58, R59, RZ, 0x3c, !PT ;  /* 0x0000003b3a3a7212 */ /* 0x000fe200078e3cff */
[--C-:B------:R-:W-:Y:S01]  /*29f40*/  IMAD.X R59, RZ, RZ, R161.reuse, P1 ;  /* 0x000000ffff3b7224 */ /* 0x100fe200008e06a1 */
[----:B------:R-:W-:Y:S01]  /*29f50*/  LOP3.LUT R60, R61, R60, RZ, 0x3c, !PT ;  /* 0x0000003c3d3c7212 */ /* 0x000fe200078e3cff */
[----:B------:R-:W-:Y:S01]  /*29f60*/  IMAD.X R61, RZ, RZ, R161, P0 ;  /* 0x000000ffff3d7224 */ /* 0x000fe200000e06a1 */
[----:B------:R-:W-:Y:S01]  /*29f70*/  MOV R64, R56 ;  /* 0x0000003800407202 */ /* 0x000fe20000000f00 */
[----:B------:R-:W3:Y:S01]  /*29f80*/  LDL.128 R100, [R1+0x400] ;  /* 0x0004000001647983 */ /* 0x000ee20000100c00 */
[----:B------:R-:W-:-:S02]  /*29f90*/  MOV R68, R20 ;  /* 0x0000001400447202 */ /* 0x000fc40000000f00 */
[----:B------:R-:W-:Y:S02]  /*29fa0*/  MOV R3, R58 ;  /* 0x0000003a00037202 */ /* 0x000fe40000000f00 */
[----:B------:R-:W-:Y:S01]  /*29fb0*/  MOV R0, R60 ;  /* 0x0000003c00007202 */ /* 0x000fe20000000f00 */
[----:B------:R-:W3:Y:S04]  /*29fc0*/  LDL.128 R56, [R1+0x360] ;  /* 0x0003600001387983 */ /* 0x000ee80000100c00 */
[----:B------:R-:W3:Y:S01]  /*29fd0*/  LDL.128 R60, [R1+0x370] ;  /* 0x00037000013c7983 */ /* 0x000ee20000100c00 */
[----:B------:R-:W-:Y:S01]  /*29fe0*/  BAR.SYNC.DEFER_BLOCKING 0x1, 0x100 ;  /* 0x0044000000007b1d */ /* 0x000fe20000010000 */
[----:B--2---:R-:W-:Y:S02]  /*29ff0*/  F2FP.F16.F32.PACK_AB R44, R45, R44 ;  /* 0x0000002c2d2c723e */ /* 0x004fe400000000ff */
[----:B------:R-:W-:-:S02]  /*2a000*/  F2FP.F16.F32.PACK_AB R45, R47, R46 ;  /* 0x0000002e2f2d723e */ /* 0x000fc400000000ff */
[----:B----4-:R-:W-:Y:S02]  /*2a010*/  F2FP.F16.F32.PACK_AB R48, R49, R48 ;  /* 0x000000303130723e */ /* 0x010fe400000000ff */
[----:B------:R-:W-:Y:S02]  /*2a020*/  F2FP.F16.F32.PACK_AB R49, R51, R50 ;  /* 0x000000323331723e */ /* 0x000fe400000000ff */
[----:B------:R-:W-:Y:S02]  /*2a030*/  F2FP.F16.F32.PACK_AB R46, R33, R32 ;  /* 0x00000020212e723e */ /* 0x000fe400000000ff */
[----:B------:R-:W-:Y:S02]  /*2a040*/  F2FP.F16.F32.PACK_AB R47, R35, R34 ;  /* 0x00000022232f723e */ /* 0x000fe400000000ff */
[----:B------:R-:W-:Y:S01]  /*2a050*/  F2FP.F16.F32.PACK_AB R52, R53, R52 ;  /* 0x000000343534723e */ /* 0x000fe200000000ff */
[----:B------:R-:W2:Y:S01]  /*2a060*/  LDL.128 R32, [R1+0x300] ;  /* 0x0003000001207983 */ /* 0x000ea20000100c00 */
[----:B------:R-:W-:-:S02]  /*2a070*/  F2FP.F16.F32.PACK_AB R53, R55, R54 ;  /* 0x000000363735723e */ /* 0x000fc400000000ff */
[----:B------:R-:W-:Y:S02]  /*2a080*/  F2FP.F16.F32.PACK_AB R50, R41, R40 ;  /* 0x000000282932723e */ /* 0x000fe400000000ff */
[----:B------:R-:W-:Y:S02]  /*2a090*/  F2FP.F16.F32.PACK_AB R51, R43, R42 ;  /* 0x0000002a2b33723e */ /* 0x000fe400000000ff */
[----:B------:R-:W-:Y:S01]  /*2a0a0*/  F2FP.F16.F32.PACK_AB R54, R37, R36 ;  /* 0x000000242536723e */ /* 0x000fe200000000ff */
[----:B------:R4:W-:Y:S01]  /*2a0b0*/  STSM.16.M88.4 [R64], R44 ;  /* 0x0000002c40007844 */ /* 0x0009e20000000200 */
[----:B------:R-:W-:Y:S02]  /*2a0c0*/  F2FP.F16.F32.PACK_AB R55, R39, R38 ;  /* 0x000000262737723e */ /* 0x000fe400000000ff */
[----:B------:R-:W-:Y:S01]  /*2a0d0*/  F2FP.F16.F32.PACK_AB R76, R77, R76 ;  /* 0x0000004c4d4c723e */ /* 0x000fe200000000ff */
[----:B------:R-:W2:Y:S01]  /*2a0e0*/  LDL.128 R36, [R1+0x310] ;  /* 0x0003100001247983 */ /* 0x000ea20000100c00 */
[----:B------:R-:W-:-:S02]  /*2a0f0*/  F2FP.F16.F32.PACK_AB R77, R79, R78 ;  /* 0x0000004e4f4d723e */ /* 0x000fc400000000ff */
[----:B------:R-:W-:Y:S01]  /*2a100*/  F2FP.F16.F32.PACK_AB R78, R73, R72 ;  /* 0x00000048494e723e */ /* 0x000fe200000000ff */
[----:B------:R0:W-:Y:S01]  /*2a110*/  STSM.16.M88.4 [R68], R48 ;  /* 0x0000003044007844 */ /* 0x0001e20000000200 */
[----:B------:R-:W-:-:S03]  /*2a120*/  F2FP.F16.F32.PACK_AB R79, R75, R74 ;  /* 0x0000004a4b4f723e */ /* 0x000fc600000000ff */
[----:B------:R1:W-:Y:S04]  /*2a130*/  STSM.16.M88.4 [R3], R52 ;  /* 0x0000003403007844 */ /* 0x0003e80000000200 */
[----:B----4-:R-:W4:Y:S04]  /*2a140*/  LDL.128 R44, [R1+0x330] ;  /* 0x00033000012c7983 */ /* 0x010f280000100c00 */
[----:B------:R-:W4:Y:S04]  /*2a150*/  LDL.128 R40, [R1+0x320] ;  /* 0x0003200001287983 */ /* 0x000f280000100c00 */
[----:B0-----:R-:W4:Y:S04]  /*2a160*/  LDL.128 R48, [R1+0x340] ;  /* 0x0003400001307983 */ /* 0x001f280000100c00 */
[----:B-1----:R-:W4:Y:S04]  /*2a170*/  LDL.128 R52, [R1+0x350] ;  /* 0x0003500001347983 */ /* 0x002f280000100c00 */
[----:B------:R-:W4:Y:S04]  /*2a180*/  LDL.128 R68, [R1+0x390] ;  /* 0x0003900001447983 */ /* 0x000f280000100c00 */
[----:B------:R0:W-:Y:S04]  /*2a190*/  STSM.16.M88.4 [R0], R76 ;  /* 0x0000004c00007844 */ /* 0x0001e80000000200 */
[----:B------:R-:W4:Y:S04]  /*2a1a0*/  LDL.128 R64, [R1+0x380] ;  /* 0x0003800001407983 */ /* 0x000f280000100c00 */
[----:B------:R-:W4:Y:S04]  /*2a1b0*/  LDL.128 R72, [R1+0x3a0] ;  /* 0x0003a00001487983 */ /* 0x000f280000100c00 */
[----:B0-----:R-:W4:Y:S01]  /*2a1c0*/  LDL.128 R76, [R1+0x3b0] ;  /* 0x0003b000014c7983 */ /* 0x001f220000100c00 */
[----:B------:R-:W-:-:S04]  /*2a1d0*/  IADD3 R21, P0, R160, 0x2000, RZ ;  /* 0x00002000a0157810 */ /* 0x000fc80007f1e0ff */
[----:B------:R-:W-:-:S04]  /*2a1e0*/  LOP3.LUT R20, R21, 0x380, RZ, 0xc0, !PT ;  /* 0x0000038015147812 */ /* 0x000fc800078ec0ff */
[----:B------:R-:W-:Y:S02]  /*2a1f0*/  SHF.R.U64 R20, R20, 0x3, RZ ;  /* 0x0000000314147819 */ /* 0x000fe400000012ff */
[----:B------:R-:W-:Y:S02]  /*2a200*/  F2FP.F16.F32.PACK_AB R104, R105, R104 ;  /* 0x000000686968723e */ /* 0x000fe400000000ff */
[----:B------:R-:W-:Y:S01]  /*2a210*/  LOP3.LUT R20, R20, R21, RZ, 0x3c, !PT ;  /* 0x0000001514147212 */ /* 0x000fe200078e3cff */
[----:B------:R-:W-:Y:S01]  /*2a220*/  IMAD.X R21, RZ, RZ, R161, P0 ;  /* 0x000000ffff157224 */ /* 0x000fe200000e06a1 */
[----:B------:R-:W-:Y:S02]  /*2a230*/  F2FP.F16.F32.PACK_AB R105, R107, R106 ;  /* 0x0000006a6b69723e */ /* 0x000fe400000000ff */
[----:B------:R-:W-:Y:S02]  /*2a240*/  F2FP.F16.F32.PACK_AB R106, R5, R4 ;  /* 0x00000004056a723e */ /* 0x000fe400000000ff */
[----:B------:R-:W-:-:S04]  /*2a250*/  IADD3 R5, P0, R160, 0x2020, RZ ;  /* 0x00002020a0057810 */ /* 0x000fc80007f1e0ff */
[----:B------:R-:W-:-:S04]  /*2a260*/  LOP3.LUT R4, R5, 0x380, RZ, 0xc0, !PT ;  /* 0x0000038005047812 */ /* 0x000fc800078ec0ff */
[----:B------:R-:W-:-:S04]  /*2a270*/  SHF.R.U64 R4, R4, 0x3, RZ ;  /* 0x0000000304047819 */ /* 0x000fc800000012ff */
[----:B------:R-:W-:Y:S01]  /*2a280*/  LOP3.LUT R4, R4, R5, RZ, 0x3c, !PT ;  /* 0x0000000504047212 */ /* 0x000fe200078e3cff */
[----:B------:R-:W-:-:S05]  /*2a290*/  IMAD.X R5, RZ, RZ, R161, P0 ;  /* 0x000000ffff057224 */ /* 0x000fca00000e06a1 */
[----:B------:R-:W-:Y:S02]  /*2a2a0*/  MOV R0, R4 ;  /* 0x0000000400007202 */ /* 0x000fe40000000f00 */
[----:B------:R-:W-:-:S04]  /*2a2b0*/  IADD3 R5, P0, R160, 0x2040, RZ ;  /* 0x00002040a0057810 */ /* 0x000fc80007f1e0ff */
[----:B------:R-:W-:Y:S02]  /*2a2c0*/  LOP3.LUT R4, R5, 0x380, RZ, 0xc0, !PT ;  /* 0x0000038005047812 */ /* 0x000fe400078ec0ff */
[----:B---3--:R-:W-:Y:S02]  /*2a2d0*/  F2FP.F16.F32.PACK_AB R8, R9, R8 ;  /* 0x000000080908723e */ /* 0x008fe400000000ff */
[----:B------:R-:W-:Y:S02]  /*2a2e0*/  SHF.R.U64 R4, R4, 0x3, RZ ;  /* 0x0000000304047819 */ /* 0x000fe400000012ff */
[----:B------:R-:W-:Y:S02]  /*2a2f0*/  MOV R20, R20 ;  /* 0x0000001400147202 */ /* 0x000fe40000000f00 */
[----:B------:R-:W-:Y:S02]  /*2a300*/  F2FP.F16.F32.PACK_AB R107, R7, R6 ;  /* 0x00000006076b723e */ /* 0x000fe400000000ff */
[----:B------:R-:W-:-:S02]  /*2a310*/  F2FP.F16.F32.PACK_AB R9, R11, R10 ;  /* 0x0000000a0b09723e */ /* 0x000fc400000000ff */
[----:B------:R-:W-:Y:S02]  /*2a320*/  F2FP.F16.F32.PACK_AB R10, R13, R12 ;  /* 0x0000000c0d0a723e */ /* 0x000fe400000000ff */
[----:B------:R-:W-:Y:S02]  /*2a330*/  F2FP.F16.F32.PACK_AB R11, R15, R14 ;  /* 0x0000000e0f0b723e */ /* 0x000fe400000000ff */
[----:B------:R-:W-:Y:S01]  /*2a340*/  LOP3.LUT R4, R4, R5, RZ, 0x3c, !PT ;  /* 0x0000000504047212 */ /* 0x000fe200078e3cff */
[----:B------:R-:W-:Y:S01]  /*2a350*/  IMAD.X R5, RZ, RZ, R161, P0 ;  /* 0x000000ffff057224 */ /* 0x000fe200000e06a1 */
[----:B------:R-:W-:Y:S01]  /*2a360*/  IADD3 R3, P0, R160, 0x2060, RZ ;  /* 0x00002060a0037810 */ /* 0x000fe20007f1e0ff */
[----:B------:R-:W-:Y:S01]  /*2a370*/  STSM.16.M88.4 [R20], R104 ;  /* 0x0000006814007844 */ /* 0x000fe20000000200 */
[----:B------:R-:W-:Y:S02]  /*2a380*/  F2FP.F16.F32.PACK_AB R24, R25, R24 ;  /* 0x000000181918723e */ /* 0x000fe400000000ff */
[----:B------:R-:W-:Y:S01]  /*2a390*/  F2FP.F16.F32.PACK_AB R25, R27, R26 ;  /* 0x0000001a1b19723e */ /* 0x000fe200000000ff */
[----:B------:R0:W-:Y:S01]  /*2a3a0*/  STSM.16.M88.4 [R0], R8 ;  /* 0x0000000800007844 */ /* 0x0001e20000000200 */
[----:B------:R-:W-:-:S02]  /*2a3b0*/  MOV R4, R4 ;  /* 0x0000000400047202 */ /* 0x000fc40000000f00 */
[----:B------:R-:W-:Y:S02]  /*2a3c0*/  F2FP.F16.F32.PACK_AB R26, R29, R28 ;  /* 0x0000001c1d1a723e */ /* 0x000fe400000000ff */
[----:B------:R-:W-:Y:S02]  /*2a3d0*/  F2FP.F16.F32.PACK_AB R27, R31, R30 ;  /* 0x0000001e1f1b723e */ /* 0x000fe400000000ff */
[----:B------:R-:W-:-:S03]  /*2a3e0*/  IADD3 R13, P5, R160, 0x4020, RZ ;  /* 0x00004020a00d7810 */ /* 0x000fc60007fbe0ff */
[----:B------:R1:W-:Y:S01]  /*2a3f0*/  STSM.16.M88.4 [R4], R24 ;  /* 0x0000001804007844 */ /* 0x0003e20000000200 */
[C---:B0-----:R-:W-:Y:S01]  /*2a400*/  IADD3 R11, P6, R160.reuse, 0x4000, RZ ;  /* 0x00004000a00b7810 */ /* 0x041fe20007fde0ff */
[----:B------:R-:W-:Y:S01]  /*2a410*/  IMAD.X R9, RZ, RZ, R161, P0 ;  /* 0x000000ffff097224 */ /* 0x000fe200000e06a1 */
[C---:B------:R-:W-:Y:S02]  /*2a420*/  IADD3 R5, P0, R160.reuse, 0x6040, RZ ;  /* 0x00006040a0057810 */ /* 0x040fe40007f1e0ff */
[----:B------:R-:W-:Y:S02]  /*2a430*/  LOP3.LUT R10, R11, 0x380, RZ, 0xc0, !PT ;  /* 0x000003800b0a7812 */ /* 0x000fe400078ec0ff */
[----:B------:R-:W-:Y:S02]  /*2a440*/  IADD3 R15, P4, R160, 0x4040, RZ ;  /* 0x00004040a00f7810 */ /* 0x000fe40007f9e0ff */
[----:B------:R-:W-:Y:S02]  /*2a450*/  SHF.R.U64 R10, R10, 0x3, RZ ;  /* 0x000000030a0a7819 */ /* 0x000fe400000012ff */
[----:B-1----:R-:W-:-:S02]  /*2a460*/  LOP3.LUT R4, R5, 0x380, RZ, 0xc0, !PT ;  /* 0x0000038005047812 */ /* 0x002fc400078ec0ff */
[----:B------:R-:W-:Y:S02]  /*2a470*/  IADD3 R21, P3, R160, 0x4060, RZ ;  /* 0x00004060a0157810 */ /* 0x000fe40007f7e0ff */
[----:B------:R-:W-:Y:S02]  /*2a480*/  SHF.R.U64 R4, R4, 0x3, RZ ;  /* 0x0000000304047819 */ /* 0x000fe400000012ff */
[----:B------:R-:W-:Y:S02]  /*2a490*/  IADD3 R25, P2, R160, 0x6000, RZ ;  /* 0x00006000a0197810 */ /* 0x000fe40007f5e0ff */
[----:B------:R-:W-:Y:S02]  /*2a4a0*/  LOP3.LUT R8, R3, 0x380, RZ, 0xc0, !PT ;  /* 0x0000038003087812 */ /* 0x000fe400078ec0ff */
[----:B------:R-:W-:Y:S02]  /*2a4b0*/  LOP3.LUT R12, R13, 0x380, RZ, 0xc0, !PT ;  /* 0x000003800d0c7812 */ /* 0x000fe400078ec0ff */
[----:B------:R-:W-:Y:S01]  /*2a4c0*/  LOP3.LUT R10, R10, R11, RZ, 0x3c, !PT ;  /* 0x0000000b0a0a7212 */ /* 0x000fe200078e3cff */
[----:B------:R-:W-:Y:S01]  /*2a4d0*/  IMAD.X R11, RZ, RZ, R161, P6 ;  /* 0x000000ffff0b7224 */ /* 0x000fe200030e06a1 */
[----:B------:R-:W-:-:S02]  /*2a4e0*/  IADD3 R27, P1, R160, 0x6020, RZ ;  /* 0x00006020a01b7810 */ /* 0x000fc40007f3e0ff */
[----:B------:R-:W-:Y:S02]  /*2a4f0*/  LOP3.LUT R14, R15, 0x380, RZ, 0xc0, !PT ;  /* 0x000003800f0e7812 */ /* 0x000fe400078ec0ff */
[----:B------:R-:W-:Y:S02]  /*2a500*/  LOP3.LUT R20, R21, 0x380, RZ, 0xc0, !PT ;  /* 0x0000038015147812 */ /* 0x000fe400078ec0ff */
[----:B------:R-:W-:Y:S02]  /*2a510*/  IADD3 R7, P6, R160, 0x6060, RZ ;  /* 0x00006060a0077810 */ /* 0x000fe40007fde0ff */
[----:B------:R-:W-:Y:S01]  /*2a520*/  LOP3.LUT R4, R4, R5, RZ, 0x3c, !PT ;  /* 0x0000000504047212 */ /* 0x000fe200078e3cff */
[----:B------:R-:W-:Y:S01]  /*2a530*/  IMAD.X R5, RZ, RZ, R161, P0 ;  /* 0x000000ffff057224 */ /* 0x000fe200000e06a1 */
[----:B------:R-:W-:Y:S02]  /*2a540*/  LOP3.LUT R24, R25, 0x380, RZ, 0xc0, !PT ;  /* 0x0000038019187812 */ /* 0x000fe400078ec0ff */
[----:B------:R-:W-:-:S02]  /*2a550*/  SHF.R.U64 R8, R8, 0x3, RZ ;  /* 0x0000000308087819 */ /* 0x000fc400000012ff */
[----:B------:R-:W-:Y:S02]  /*2a560*/  SHF.R.U64 R12, R12, 0x3, RZ ;  /* 0x000000030c0c7819 */ /* 0x000fe400000012ff */
[----:B------:R-:W-:Y:S02]  /*2a570*/  LOP3.LUT R26, R27, 0x380, RZ, 0xc0, !PT ;  /* 0x000003801b1a7812 */ /* 0x000fe400078ec0ff */
[----:B------:R-:W-:Y:S02]  /*2a580*/  ISETP.NE.U32.AND P0, PT, RZ, UR4, PT ;  /* 0x00000004ff007c0c */ /* 0x000fe4000bf05070 */
[----:B------:R-:W-:Y:S02]  /*2a590*/  SHF.R.U64 R14, R14, 0x3, RZ ;  /* 0x000000030e0e7819 */ /* 0x000fe400000012ff */
[----:B------:R-:W-:Y:S02]  /*2a5a0*/  SHF.R.U64 R20, R20, 0x3, RZ ;  /* 0x0000000314147819 */ /* 0x000fe400000012ff */
[----:B------:R-:W-:-:S02]  /*2a5b0*/  LOP3.LUT R6, R7, 0x380, RZ, 0xc0, !PT ;  /* 0x0000038007067812 */ /* 0x000fc400078ec0ff */
[----:B------:R-:W-:Y:S02]  /*2a5c0*/  SHF.R.U64 R24, R24, 0x3, RZ ;  /* 0x0000000318187819 */ /* 0x000fe400000012ff */
[----:B------:R-:W-:Y:S02]  /*2a5d0*/  LOP3.LUT R8, R8, R3, RZ, 0x3c, !PT ;  /* 0x0000000308087212 */ /* 0x000fe400078e3cff */
[----:B------:R-:W-:Y:S01]  /*2a5e0*/  LOP3.LUT R12, R12, R13, RZ, 0x3c, !PT ;  /* 0x0000000d0c0c7212 */ /* 0x000fe200078e3cff */
[--C-:B------:R-:W-:Y:S01]  /*2a5f0*/  IMAD.X R13, RZ, RZ, R161.reuse, P5 ;  /* 0x000000ffff0d7224 */ /* 0x100fe200028e06a1 */
[----:B------:R-:W-:Y:S02]  /*2a600*/  SHF.R.U64 R26, R26, 0x3, RZ ;  /* 0x000000031a1a7819 */ /* 0x000fe400000012ff */
[----:B------:R-:W-:Y:S02]  /*2a610*/  MOV R0, R4 ;  /* 0x0000000400007202 */ /* 0x000fe40000000f00 */
[----:B------:R-:W-:Y:S01]  /*2a620*/  ISETP.NE.AND.EX P0, PT, RZ, UR5, PT, P0 ;  /* 0x00000005ff007c0c */ /* 0x000fe2000bf05300 */
[----:B------:R-:W0:Y:S01]  /*2a630*/  LDC.64 R4, c[0x0][0xd00] ;  /* 0x00034000ff047b82 */ /* 0x000e220000000a00 */
[----:B------:R-:W-:Y:S01]  /*2a640*/  LOP3.LUT R14, R14, R15, RZ, 0x3c, !PT ;  /* 0x0000000f0e0e7212 */ /* 0x000fe200078e3cff */
[--C-:B------:R-:W-:Y:S01]  /*2a650*/  IMAD.X R15, RZ, RZ, R161.reuse, P4 ;  /* 0x000000ffff0f7224 */ /* 0x100fe200020e06a1 */
[----:B------:R-:W-:Y:S01]  /*2a660*/  LOP3.LUT R20, R20, R21, RZ, 0x3c, !PT ;  /* 0x0000001514147212 */ /* 0x000fe200078e3cff */
[----:B------:R-:W-:Y:S01]  /*2a670*/  IMAD.X R21, RZ, RZ, R161, P3 ;  /* 0x000000ffff157224 */ /* 0x000fe200018e06a1 */
[----:B------:R-:W-:-:S02]  /*2a680*/  SHF.R.U64 R6, R6, 0x3, RZ ;  /* 0x0000000306067819 */ /* 0x000fc400000012ff */
[----:B------:R-:W-:Y:S02]  /*2a690*/  F2FP.F16.F32.PACK_AB R108, R109, R108 ;  /* 0x0000006c6d6c723e */ /* 0x000fe400000000ff */
[----:B------:R-:W-:Y:S01]  /*2a6a0*/  LOP3.LUT R24, R24, R25, RZ, 0x3c, !PT ;  /* 0x0000001918187212 */ /* 0x000fe200078e3cff */
[--C-:B------:R-:W-:Y:S01]  /*2a6b0*/  IMAD.X R25, RZ, RZ, R161.reuse, P2 ;  /* 0x000000ffff197224 */ /* 0x100fe200010e06a1 */
[----:B------:R-:W-:Y:S02]  /*2a6c0*/  F2FP.F16.F32.PACK_AB R109, R111, R110 ;  /* 0x0000006e6f6d723e */ /* 0x000fe400000000ff */
[----:B------:R-:W-:Y:S01]  /*2a6d0*/  LOP3.LUT R26, R26, R27, RZ, 0x3c, !PT ;  /* 0x0000001b1a1a7212 */ /* 0x000fe200078e3cff */
[----:B------:R-:W-:Y:S01]  /*2a6e0*/  IMAD.X R27, RZ, RZ, R161, P1 ;  /* 0x000000ffff1b7224 */ /* 0x000fe200008e06a1 */
[----:B------:R-:W-:Y:S02]  /*2a6f0*/  MOV R8, R8 ;  /* 0x0000000800087202 */ /* 0x000fe40000000f00 */
[----:B------:R-:W-:-:S02]  /*2a700*/  MOV R10, R10 ;  /* 0x0000000a000a7202 */ /* 0x000fc40000000f00 */
[----:B------:R-:W-:Y:S01]  /*2a710*/  LOP3.LUT R6, R6, R7, RZ, 0x3c, !PT ;  /* 0x0000000706067212 */ /* 0x000fe200078e3cff */
[----:B------:R-:W-:Y:S01]  /*2a720*/  IMAD.X R7, RZ, RZ, R161, P6 ;  /* 0x000000ffff077224 */ /* 0x000fe200030e06a1 */
[----:B------:R-:W-:Y:S02]  /*2a730*/  MOV R12, R12 ;  /* 0x0000000c000c7202 */ /* 0x000fe40000000f00 */
[----:B------:R-:W-:Y:S02]  /*2a740*/  F2FP.F16.F32.PACK_AB R60, R61, R60 ;  /* 0x0000003c3d3c723e */ /* 0x000fe400000000ff */
[----:B------:R-:W-:Y:S02]  /*2a750*/  MOV R14, R14 ;  /* 0x0000000e000e7202 */ /* 0x000fe40000000f00 */
[----:B------:R-:W-:Y:S02]  /*2a760*/  F2FP.F16.F32.PACK_AB R61, R63, R62 ;  /* 0x0000003e3f3d723e */ /* 0x000fe400000000ff */
[----:B------:R-:W-:-:S02]  /*2a770*/  MOV R20, R20 ;  /* 0x0000001400147202 */ /* 0x000fc40000000f00 */
[----:B------:R-:W-:Y:S02]  /*2a780*/  MOV R24, R24 ;  /* 0x0000001800187202 */ /* 0x000fe40000000f00 */
[----:B------:R-:W-:Y:S02]  /*2a790*/  F2FP.F16.F32.PACK_AB R88, R89, R88 ;  /* 0x000000585958723e */ /* 0x000fe400000000ff */
[----:B------:R-:W-:Y:S02]  /*2a7a0*/  MOV R26, R26 ;  /* 0x0000001a001a7202 */ /* 0x000fe40000000f00 */
[----:B------:R-:W-:Y:S02]  /*2a7b0*/  F2FP.F16.F32.PACK_AB R89, R91, R90 ;  /* 0x0000005a5b59723e */ /* 0x000fe400000000ff */
[----:B------:R-:W-:Y:S02]  /*2a7c0*/  F2FP.F16.F32.PACK_AB R96, R97, R96 ;  /* 0x000000606160723e */ /* 0x000fe400000000ff */
[----:B------:R-:W-:-:S02]  /*2a7d0*/  F2FP.F16.F32.PACK_AB R90, R93, R92 ;  /* 0x0000005c5d5a723e */ /* 0x000fc400000000ff */
[----:B------:R-:W-:Y:S02]  /*2a7e0*/  F2FP.F16.F32.PACK_AB R91, R95, R94 ;  /* 0x0000005e5f5b723e */ /* 0x000fe400000000ff */
[----:B------:R-:W-:Y:S02]  /*2a7f0*/  F2FP.F16.F32.PACK_AB R97, R99, R98 ;  /* 0x000000626361723e */ /* 0x000fe400000000ff */
[----:B------:R-:W-:Y:S02]  /*2a800*/  MOV R3, R6 ;  /* 0x0000000600037202 */ /* 0x000fe40000000f00 */
[----:B------:R-:W-:Y:S01]  /*2a810*/  F2FP.F16.F32.PACK_AB R98, R101, R100 ;  /* 0x000000646562723e */ /* 0x000fe200000000ff */
[----:B------:R-:W1:Y:S01]  /*2a820*/  LDC.64 R6, c[0x0][0xd00] ;  /* 0x00034000ff067b82 */ /* 0x000e620000000a00 */
[----:B------:R-:W-:Y:S02]  /*2a830*/  F2FP.F16.F32.PACK_AB R99, R103, R102 ;  /* 0x000000666763723e */ /* 0x000fe400000000ff */
[----:B0-----:R-:W-:-:S04]  /*2a840*/  ISETP.NE.U32.AND P1, PT, R4, RZ, PT ;  /* 0x000000ff0400720c */ /* 0x001fc80003f25070 */
[----:B------:R-:W-:Y:S01]  /*2a850*/  ISETP.NE.AND.EX P1, PT, R5, RZ, PT, P1 ;  /* 0x000000ff0500720c */ /* 0x000fe20003f25310 */
[----:B------:R-:W-:Y:S01]  /*2a860*/  ULDC UR4, c[0x0][0xb88] ;  /* 0x0002e20000047ab9 */ /* 0x000fe20000000800 */
[----:B--2---:R-:W-:Y:S02]  /*2a870*/  F2FP.F16.F32.PACK_AB R110, R33, R32 ;  /* 0x00000020216e723e */ /* 0x004fe400000000ff */
[----:B------:R-:W-:Y:S02]  /*2a880*/  F2FP.F16.F32.PACK_AB R111, R35, R34 ;  /* 0x00000022236f723e */ /* 0x000fe400000000ff */
[----:B------:R-:W-:Y:S02]  /*2a890*/  F2FP.F16.F32.PACK_AB R36, R37, R36 ;  /* 0x000000242524723e */ /* 0x000fe400000000ff */
[----:B------:R-:W-:Y:S01]  /*2a8a0*/  F2FP.F16.F32.PACK_AB R37, R39, R38 ;  /* 0x000000262725723e */ /* 0x000fe200000000ff */
[----:B------:R0:W-:Y:S01]  /*2a8b0*/  STSM.16.M88.4 [R8], R108 ;  /* 0x0000006c08007844 */ /* 0x0001e20000000200 */
[----:B----4-:R-:W-:-:S02]  /*2a8c0*/  F2FP.F16.F32.PACK_AB R44, R45, R44 ;  /* 0x0000002c2d2c723e */ /* 0x010fc400000000ff */
[----:B------:R-:W-:Y:S02]  /*2a8d0*/  F2FP.F16.F32.PACK_AB R45, R47, R46 ;  /* 0x0000002e2f2d723e */ /* 0x000fe400000000ff */
[----:B------:R-:W-:Y:S02]  /*2a8e0*/  F2FP.F16.F32.PACK_AB R38, R41, R40 ;  /* 0x000000282926723e */ /* 0x000fe400000000ff */
[----:B------:R-:W-:Y:S01]  /*2a8f0*/  F2FP.F16.F32.PACK_AB R39, R43, R42 ;  /* 0x0000002a2b27723e */ /* 0x000fe200000000ff */
[----:B0-----:R-:W0:Y:S01]  /*2a900*/  @P0 LDC.64 R8, c[0x0][0xd08] ;  /* 0x00034200ff080b82 */ /* 0x001e220000000a00 */
        /* <DEDUP_REMOVED lines=10> */
[----:B------:R-:W-:Y:S01]  /*2a9b0*/  STSM.16.M88.4 [R10], R36 ;  /* 0x000000240a007844 */ /* 0x000fe20000000200 */
[----:B------:R-:W-:Y:S02]  /*2a9c0*/  F2FP.F16.F32.PACK_AB R70, R73, R72 ;  /* 0x000000484946723e */ /* 0x000fe400000000ff */
[----:B------:R-:W-:Y:S01]  /*2a9d0*/  F2FP.F16.F32.PACK_AB R71, R75, R74 ;  /* 0x0000004a4b47723e */ /* 0x000fe200000000ff */
[----:B------:R-:W-:Y:S01]  /*2a9e0*/  STSM.16.M88.4 [R12], R44 ;  /* 0x0000002c0c007844 */ /* 0x000fe20000000200 */
[----:B------:R-:W-:Y:S02]  /*2a9f0*/  F2FP.F16.F32.PACK_AB R76, R77, R76 ;  /* 0x0000004c4d4c723e */ /* 0x000fe400000000ff */
[----:B------:R-:W-:Y:S02]  /*2aa00*/  F2FP.F16.F32.PACK_AB R77, R79, R78 ;  /* 0x0000004e4f4d723e */ /* 0x000fe400000000ff */
[----:B------:R-:W-:-:S02]  /*2aa10*/  F2FP.F16.F32.PACK_AB R78, R81, R80 ;  /* 0x00000050514e723e */ /* 0x000fc400000000ff */
[----:B------:R-:W-:Y:S01]  /*2aa20*/  F2FP.F16.F32.PACK_AB R79, R83, R82 ;  /* 0x00000052534f723e */ /* 0x000fe200000000ff */
[----:B------:R-:W-:Y:S04]  /*2aa30*/  STSM.16.M88.4 [R14], R52 ;  /* 0x000000340e007844 */ /* 0x000fe80000000200 */
[----:B------:R2:W-:Y:S04]  /*2aa40*/  STSM.16.M88.4 [R20], R60 ;  /* 0x0000003c14007844 */ /* 0x0005e80000000200 */
[----:B------:R-:W-:Y:S04]  /*2aa50*/  STSM.16.M88.4 [R24], R68 ;  /* 0x0000004418007844 */ /* 0x000fe80000000200 */
[----:B------:R-:W-:Y:S04]  /*2aa60*/  STSM.16.M88.4 [R26], R76 ;  /* 0x0000004c1a007844 */ /* 0x000fe80000000200 */
[----:B------:R-:W-:Y:S04]  /*2aa70*/  STSM.16.M88.4 [R0], R88 ;  /* 0x0000005800007844 */ /* 0x000fe80000000200 */
[----:B------:R3:W-:Y:S01]  /*2aa80*/  STSM.16.M88.4 [R3], R96 ;  /* 0x0000006003007844 */ /* 0x0007e20000000200 */
[----:B--2---:R-:W-:-:S02]  /*2aa90*/  IMAD.MOV.U32 R20, RZ, RZ, RZ ;  /* 0x000000ffff147224 */ /* 0x004fc400078e00ff */
[C---:B-1----:R-:W-:Y:S01]  /*2aaa0*/  IMAD.WIDE R6, R214.reuse, 0x4, R6 ;  /* 0x00000004d6067825 */ /* 0x042fe200078e0206 */
[----:B------:R-:W-:Y:S03]  /*2aab0*/  BAR.SYNC.DEFER_BLOCKING 0x1, 0x100 ;  /* 0x0044000000007b1d */ /* 0x000fe60000010000 */
[----:B0-----:R-:W-:-:S04]  /*2aac0*/  @P0 IMAD.WIDE R8, R214, 0x4, R8 ;  /* 0x00000004d6080825 */ /* 0x001fc800078e0208 */
[----:B---3--:R-:W-:Y:S01]  /*2aad0*/  IMAD.U32 R3, RZ, RZ, UR4 ;  /* 0x00000004ff037e24 */ /* 0x008fe2000f8e00ff */
[C---:B------:R-:W-:Y:S01]  /*2aae0*/  ISETP.NE.AND P2, PT, R213.reuse, RZ, PT ;  /* 0x000000ffd500720c */ /* 0x040fe20003f45270 */
[----:B------:R-:W-:Y:S01]  /*2aaf0*/  ULDC UR4, c[0x0][0xbd4] ;  /* 0x0002f50000047ab9 */ /* 0x000fe20000000800 */
[----:B------:R0:W5:Y:S04]  /*2ab00*/  @P1 LDG.E R20, desc[UR36][R6.64] ;  /* 0x0000002406141981 */ /* 0x000168000c1e1900 */
[----:B------:R0:W5:Y:S01]  /*2ab10*/  @P0 LDG.E R3, desc[UR36][R8.64] ;  /* 0x0000002408030981 */ /* 0x000162000c1e1900 */
[----:B------:R-:W-:Y:S01]  /*2ab20*/  SEL R213, R213, UR4, P2 ;  /* 0x00000004d5d57c07 */ /* 0x000fe20009000000 */
[----:B------:R-:W-:Y:S06]  /*2ab30*/  @P0 BRA `(.L_x_6888) ;  /* 0x0000000000100947 */ /* 0x000fec0003800000 */
[----:B------:R-:W-:Y:S05]  /*2ab40*/  @!P1 BRA `(.L_x_6888) ;  /* 0x00000000000c9947 */ /* 0x000fea0003800000 */
[----:B------:R-:W2:Y:S04]  /*2ab50*/  LDG.E R0, desc[UR36][R6.64] ;  /* 0x0000002406007981 */ /* 0x000ea8000c1e1900 */
[----:B-----5:R-:W2:Y:S02]  /*2ab60*/  LDG.E R3, desc[UR36][R6.64+0x4] ;  /* 0x0000042406037981 */ /* 0x020ea4000c1e1900 */
[----:B--2---:R-:W-:-:S07]  /*2ab70*/  IMAD.IADD R3, R3, 0x1, -R0 ;  /* 0x0000000103037824 */ /* 0x004fce00078e0a00 */
.L_x_6888:
[----:B------:R-:W0:Y:S01]  /*2ab80*/  S2R R0, SR_TID.X ;  /* 0x0000000000007919 */ /* 0x000e220000002100 */
[----:B------:R-:W-:Y:S02]  /*2ab90*/  ISETP.NE.U32.AND P0, PT, R4, RZ, PT ;  /* 0x000000ff0400720c */ /* 0x000fe40003f05070 */
[----:B------:R-:W-:Y:S02]  /*2aba0*/  ISETP.GT.AND P3, PT, R213, 0x1, PT ;  /* 0x00000001d500780c */ /* 0x000fe40003f64270 */
[----:B------:R-:W-:Y:S01]  /*2abb0*/  ISETP.NE.AND.EX P0, PT, R5, RZ, PT, P0 ;  /* 0x000000ff0500720c */ /* 0x000fe20003f05300 */
[C---:B0-----:R-:W-:Y:S02]  /*2abc0*/  VIADD R6, R0.reuse, 0xffffff80 ;  /* 0xffffff8000067836 */ /* 0x041fe40000000000 */
[----:B------:R-:W-:-:S05]  /*2abd0*/  VIADD R0, R0, 0xffffff80 ;  /* 0xffffff8000007836 */ /* 0x000fca0000000000 */
[----:B------:R-:W-:-:S04]  /*2abe0*/  SHF.R.S32.HI R0, RZ, 0x1f, R0 ;  /* 0x0000001fff007819 */ /* 0x000fc80000011400 */
[----:B------:R-:W-:-:S04]  /*2abf0*/  LEA.HI R0, R0, R6, RZ, 0x7 ;  /* 0x0000000600007211 */ /* 0x000fc800078f38ff */
[----:B------:R-:W-:-:S06]  /*2ac00*/  SHF.R.S32.HI R0, RZ, 0x7, R0 ;  /* 0x00000007ff007819 */ /* 0x000fcc0000011400 */
[----:B------:R-:W0:Y:S02]  /*2ac10*/  SHFL.IDX PT, R0, R0, RZ, 0x1f ;  /* 0x00001fff00007589 */ /* 0x000e2400000e0000 */
[----:B0-----:R-:W-:Y:S02]  /*2ac20*/  ISETP.NE.AND P1, PT, R0, RZ, PT ;  /* 0x000000ff0000720c */ /* 0x001fe40003f25270 */
[----:B-----5:R-:W-:-:S11]  /*2ac30*/  SHF.R.S32.HI R0, RZ, 0x1f, R20 ;  /* 0x0000001fff007819 */ /* 0x020fd60000011414 */
[----:B------:R-:W-:Y:S05]  /*2ac40*/  @P1 BRA `(.L_x_6889) ;  /* 0x0000000400141947 */ /* 0x000fea0003800000 */
[----:B------:R-:W2:Y:S01]  /*2ac50*/  LDL R6, [R1+0x45c] ;  /* 0x00045c0001067983 */ /* 0x000ea20000100800 */
[----:B------:R-:W0:Y:S03]  /*2ac60*/  LDC R26, c[0x0][0xce8] ;  /* 0x00033a00ff1a7b82 */ /* 0x000e260000000800 */
[----:B------:R-:W3:Y:S04]  /*2ac70*/  LDL R7, [R1+0x460] ;  /* 0x0004600001077983 */ /* 0x000ee80000100800 */
[----:B------:R-:W4:Y:S01]  /*2ac80*/  LDL R25, [R1+0x454] ;  /* 0x0004540001197983 */ /* 0x000f220000100800 */
[----:B------:R-:W-:Y:S02]  /*2ac90*/  IMAD.IADD R28, R162, 0x1, R181 ;  /* 0x00000001a21c7824 */ /* 0x000fe400078e02b5 */
[----:B0-----:R-:W-:Y:S01]  /*2aca0*/  IMAD R37, R3, R26, RZ ;  /* 0x0000001a03257224 */ /* 0x001fe200078e02ff */
[----:B------:R-:W-:Y:S01]  /*2acb0*/  ISETP.GT.AND P5, PT, R213, 0x1, PT ;  /* 0x00000001d500780c */ /* 0x000fe20003fa4270 */
[----:B------:R-:W-:-:S05]  /*2acc0*/  IMAD.MOV.U32 R21, RZ, RZ, 0xab8 ;  /* 0x00000ab8ff157424 */ /* 0x000fca00078e00ff */
[----:B------:R-:W-:-:S04]  /*2acd0*/  SEL R21, R21, 0xa78, P5 ;  /* 0x00000a7815157807 */ /* 0x000fc80002800000 */
[----:B------:R-:W0:Y:S08]  /*2ace0*/  LDC.64 R12, c[0x0][R21+0x220] ;  /* 0x00008800150c7b82 */ /* 0x000e300000000a00 */
[----:B------:R-:W1:Y:S01]  /*2acf0*/  LDC.64 R10, c[0x0][R21+0x218] ;  /* 0x00008600150a7b82 */ /* 0x000e620000000a00 */
[----:B------:R-:W-:-:S07]  /*2ad00*/  ISETP.NE.AND P6, PT, R26, 0x1, PT ;  /* 0x000000011a00780c */ /* 0x000fce0003fc5270 */
[----:B------:R-:W5:Y:S01]  /*2ad10*/  LDC.64 R8, c[0x0][R21+0x228] ;  /* 0x00008a0015087b82 */ /* 0x000f620000000a00 */
[----:B------:R-:W-:-:S07]  /*2ad20*/  ISETP.NE.U32.AND P2, PT, R4, RZ, PT ;  /* 0x000000ff0400720c */ /* 0x000fce0003f45070 */
[----:B------:R-:W0:Y:S01]  /*2ad30*/  @P6 LDC R14, c[0x0][0xcec] ;  /* 0x00033b00ff0e6b82 */ /* 0x000e220000000800 */
[----:B--2---:R-:W-:-:S07]  /*2ad40*/  IMAD.MOV R6, RZ, RZ, -R6 ;  /* 0x000000ffff067224 */ /* 0x004fce00078e0a06 */
[----:B------:R-:W2:Y:S01]  /*2ad50*/  @P6 LDC R24, c[0x0][0xcf0] ;  /* 0x00033c00ff186b82 */ /* 0x000ea20000000800 */
[----:B---3--:R-:W-:-:S04]  /*2ad60*/  ISETP.NE.AND P1, PT, R7, R6, PT ;  /* 0x000000060700720c */ /* 0x008fc80003f25270 */
[----:B------:R-:W-:-:S13]  /*2ad70*/  ISETP.GE.OR P4, PT, R28, R37, P1 ;  /* 0x000000251c00720c */ /* 0x000fda0000f86670 */
[----:B------:R-:W3:Y:S01]  /*2ad80*/  @!P4 LDL R29, [R1+0x1f0] ;  /* 0x0001f000011dc983 */ /* 0x000ee20000100800 */
[----:B------:R-:W5:Y:S01]  /*2ad90*/  LDC.64 R6, c[0x0][R21+0x210] ;  /* 0x0000840015067b82 */ /* 0x000f620000000a00 */
[----:B------:R-:W-:Y:S01]  /*2ada0*/  ISETP.NE.AND.EX P2, PT, R5, RZ, PT, P2 ;  /* 0x000000ff0500720c */ /* 0x000fe20003f45320 */
[----:B----4-:R-:W-:Y:S01]  /*2adb0*/  IMAD.IADD R35, R25, 0x1, R181 ;  /* 0x0000000119237824 */ /* 0x010fe200078e02b5 */
[----:B------:R-:W-:Y:S01]  /*2adc0*/  SHF.R.S32.HI R15, RZ, 0x1f, R214 ;  /* 0x0000001fff0f7819 */ /* 0x000fe200000114d6 */
[----:B------:R-:W-:Y:S01]  /*2add0*/  BSSY B1, `(.L_x_6889) ;  /* 0x000002c000017945 */ /* 0x000fe20003800000 */
[----:B------:R-:W-:Y:S01]  /*2ade0*/  SEL R31, R214, RZ, !P2 ;  /* 0x000000ffd61f7207 */ /* 0x000fe20005000000 */
[----:B0-----:R-:W-:Y:S01]  /*2adf0*/  @P6 IMAD.HI.U32 R27, R35, R14, RZ ;  /* 0x0000000e231b6227 */ /* 0x001fe200078e00ff */
[----:B------:R-:W-:Y:S01]  /*2ae00*/  SEL R33, R15, RZ, !P2 ;  /* 0x000000ff0f217207 */ /* 0x000fe20005000000 */
[----:B------:R-:W0:Y:S02]  /*2ae10*/  LDC.64 R4, c[0x0][0xca8] ;  /* 0x00032a00ff047b82 */ /* 0x000e240000000a00 */
[----:B------:R-:W-:-:S02]  /*2ae20*/  IMAD R13, R13, R31, RZ ;  /* 0x0000001f0d0d7224 */ /* 0x000fc400078e02ff */
[----:B------:R-:W-:-:S04]  /*2ae30*/  IMAD.WIDE.U32 R14, R12, R31, RZ ;  /* 0x0000001f0c0e7225 */ /* 0x000fc800078e00ff */
[----:B------:R-:W-:Y:S02]  /*2ae40*/  IMAD R33, R12, R33, R13 ;  /* 0x000000210c217224 */ /* 0x000fe400078e020d */
[-C--:B-1----:R-:W-:Y:S01]  /*2ae50*/  IMAD R31, R11, R157.reuse, RZ ;  /* 0x0000009d0b1f7224 */ /* 0x082fe200078e02ff */
[----:B------:R-:W-:Y:S01]  /*2ae60*/  SEL R11, R220, RZ, P5 ;  /* 0x000000ffdc0b7207 */ /* 0x000fe20002800000 */
[----:B------:R-:W-:-:S04]  /*2ae70*/  IMAD.WIDE.U32 R12, R10, R157, RZ ;  /* 0x0000009d0a0c7225 */ /* 0x000fc800078e00ff */
[----:B------:R-:W-:Y:S01]  /*2ae80*/  IMAD.MOV.U32 R25, RZ, RZ, R35 ;  /* 0x000000ffff197224 */ /* 0x000fe200078e0023 */
[----:B--2---:R-:W-:Y:S01]  /*2ae90*/  @P6 SHF.R.U32.HI R25, RZ, R24, R27 ;  /* 0x00000018ff196219 */ /* 0x004fe2000001161b */
[----:B------:R-:W-:Y:S01]  /*2aea0*/  IMAD.IADD R10, R13, 0x1, R31 ;  /* 0x000000010d0a7824 */ /* 0x000fe200078e021f */
[----:B------:R-:W-:Y:S01]  /*2aeb0*/  IADD3 R14, P2, P6, R14, R12, R20 ;  /* 0x0000000c0e0e7210 */ /* 0x000fe20007e5e014 */
[----:B------:R-:W-:Y:S02]  /*2aec0*/  IMAD.IADD R33, R15, 0x1, R33 ;  /* 0x000000010f217824 */ /* 0x000fe400078e0221 */
[-C--:B-----5:R-:W-:Y:S01]  /*2aed0*/  IMAD R13, R9, R11.reuse, RZ ;  /* 0x0000000b090d7224 */ /* 0x0a0fe200078e02ff */
[----:B0-----:R-:W0:Y:S01]  /*2aee0*/  @!P5 LDC R4, c[0x0][0xc50] ;  /* 0x00031400ff04db82 */ /* 0x001e220000000800 */
[----:B------:R-:W-:Y:S01]  /*2aef0*/  IMAD.WIDE.U32 R8, R8, R11, RZ ;  /* 0x0000000b08087225 */ /* 0x000fe200078e00ff */
[----:B------:R-:W-:-:S03]  /*2af00*/  IADD3.X R10, R33, R10, R0, P2, P6 ;  /* 0x0000000a210a7210 */ /* 0x000fc600017ec400 */
[----:B------:R-:W-:Y:S02]  /*2af10*/  IMAD.MOV R15, RZ, RZ, -R25 ;  /* 0x000000ffff0f7224 */ /* 0x000fe400078e0a19 */
[----:B------:R-:W-:Y:S01]  /*2af20*/  IMAD.IADD R13, R9, 0x1, R13 ;  /* 0x00000001090d7824 */ /* 0x000fe200078e020d */
[----:B------:R-:W1:Y:S01]  /*2af30*/  @!P5 LDC R5, c[0x0][0xc54] ;  /* 0x00031500ff05db82 */ /* 0x000e620000000800 */
[----:B------:R-:W-:Y:S01]  /*2af40*/  IADD3 R8, P2, P5, R25, R14, R8 ;  /* 0x0000000e19087210 */ /* 0x000fe20007d5e008 */
[----:B------:R-:W-:Y:S01]  /*2af50*/  IMAD R11, R26, R15, R35 ;  /* 0x0000000f1a0b7224 */ /* 0x000fe200078e0223 */
[----:B------:R-:W-:-:S04]  /*2af60*/  SHF.R.S32.HI R25, RZ, 0x1f, R25 ;  /* 0x0000001fff197819 */ /* 0x000fc80000011419 */
[----:B------:R-:W-:Y:S01]  /*2af70*/  IADD3.X R9, R25, R10, R13, P2, P5 ;  /* 0x0000000a19097210 */ /* 0x000fe200017ea40d */
[-C--:B------:R-:W-:Y:S01]  /*2af80*/  IMAD R7, R7, R11.reuse, RZ ;  /* 0x0000000b07077224 */ /* 0x080fe200078e02ff */
[----:B------:R-:W-:Y:S01]  /*2af90*/  SHF.R.S32.HI R13, RZ, 0x1f, R11 ;  /* 0x0000001fff0d7819 */ /* 0x000fe2000001140b */
[----:B------:R-:W-:-:S04]  /*2afa0*/  IMAD.WIDE.U32 R8, R6, R11, R8 ;  /* 0x0000000b06087225 */ /* 0x000fc800078e0008 */
[----:B------:R-:W-:-:S04]  /*2afb0*/  IMAD R7, R6, R13, R7 ;  /* 0x0000000d06077224 */ /* 0x000fc800078e0207 */
[----:B------:R-:W-:Y:S01]  /*2afc0*/  IMAD.IADD R6, R9, 0x1, R7 ;  /* 0x0000000109067824 */ /* 0x000fe200078e0207 */
[----:B0-----:R-:W-:-:S04]  /*2afd0*/  LEA R9, P2, R8, R4, 0x2 ;  /* 0x0000000408097211 */ /* 0x001fc800078410ff */
[----:B-1----:R-:W-:Y:S01]  /*2afe0*/  LEA.HI.X R10, R8, R5, R6, 0x2, P2 ;  /* 0x00000005080a7211 */ /* 0x002fe200010f1406 */
[----:B------:R-:W-:Y:S01]  /*2aff0*/  VIADD R8, R28, 0x8 ;  /* 0x000000081c087836 */ /* 0x000fe20000000000 */
[----:B------:R-:W-:Y:S04]  /*2b000*/  SHFL.IDX PT, R6, R9, RZ, 0x1c1f ;  /* 0x001c1fff09067589 */ /* 0x000fe800000e0000 */
[----:B------:R-:W3:Y:S01]  /*2b010*/  SHFL.IDX PT, R7, R10, RZ, 0x1c1f ;  /* 0x001c1fff0a077589 */ /* 0x000ee200000e0000 */
[----:B------:R-:W-:-:S03]  /*2b020*/  ISETP.GE.OR P1, PT, R8, R37, P1 ;  /* 0x000000250800720c */ /* 0x000fc60000f26670 */
[----:B------:R0:W1:Y:S04]  /*2b030*/  SHFL.IDX PT, R4, R9, 0x1, 0x1c1f ;  /* 0x003c1f0009047f89 */ /* 0x00006800000e0000 */
[----:B------:R0:W2:Y:S04]  /*2b040*/  SHFL.IDX PT, R5, R10, 0x1, 0x1c1f ;  /* 0x003c1f000a057f89 */ /* 0x0000a800000e0000 */
[----:B---3--:R0:W-:Y:S02]  /*2b050*/  @!P4 ST.E desc[UR36][R6.64], R29 ;  /* 0x0000001d0600c985 */ /* 0x0081e4000c101924 */
[----:B-12---:R-:W-:Y:S05]  /*2b060*/  @P1 BRA `(.L_x_6890) ;  /* 0x0000000000081947 */ /* 0x006fea0003800000 */
[----:B0-----:R-:W2:Y:S04]  /*2b070*/  LDL R7, [R1+0x1f4] ;  /* 0x0001f40001077983 */ /* 0x001ea80000100800 */
[----:B--2---:R1:W-:Y:S02]  /*2b080*/  ST.E desc[UR36][R4.64], R7 ;  /* 0x0000000704007985 */ /* 0x0043e4000c101924 */
.L_x_6890:
[----:B------:R-:W-:Y:S05]  /*2b090*/  BSYNC B1 ;  /* 0x0000000000017941 */ /* 0x000fea0003800000 */
.L_x_6889:
[----:B------:R-:W-:Y:S01]  /*2b0a0*/  SEL R76, R214, RZ, !P0 ;  /* 0x000000ffd64c7207 */ /* 0x000fe20004000000 */
[----:B------:R-:W-:Y:S06]  /*2b0b0*/  @P3 BRA `(.L_x_6891) ;  /* 0x0000001000343947 */ /* 0x000fec0003800000 */
[----:B-1----:R-:W1:Y:S01]  /*2b0c0*/  S2R R4, SR_TID.X ;  /* 0x0000000000047919 */ /* 0x002e620000002100 */
[----:B------:R-:W-:Y:S01]  /*2b0d0*/  IMAD.MOV.U32 R5, RZ, RZ, 0x2 ;  /* 0x00000002ff057424 */ /* 0x000fe200078e00ff */
[----:B------:R-:W2:Y:S01]  /*2b0e0*/  LDC R80, c[0x0][0xce8] ;  /* 0x00033a00ff507b82 */ /* 0x000ea20000000800 */
[----:B------:R-:W-:Y:S01]  /*2b0f0*/  ULDC.64 UR4, c[0x0][0xba0] ;  /* 0x0002e80000047ab9 */ /* 0x000fe20000000a00 */
[C---:B-1----:R-:W-:Y:S02]  /*2b100*/  VIADD R88, R4.reuse, 0xffffff80 ;  /* 0xffffff8004587836 */ /* 0x042fe40000000000 */
[----:B------:R-:W-:-:S03]  /*2b110*/  VIADD R91, R4, 0xffffff80 ;  /* 0xffffff80045b7836 */ /* 0x000fc60000000000 */
[----:B------:R-:W-:-:S04]  /*2b120*/  SHF.R.S32.HI R88, RZ, 0x1f, R88 ;  /* 0x0000001fff587819 */ /* 0x000fc80000011458 */
[----:B------:R-:W-:-:S04]  /*2b130*/  LEA.HI R88, R88, R91, RZ, 0x3 ;  /* 0x0000005b58587211 */ /* 0x000fc800078f18ff */
[----:B------:R-:W-:-:S05]  /*2b140*/  SHF.R.S32.HI R88, RZ, 0x3, R88 ;  /* 0x00000003ff587819 */ /* 0x000fca0000011458 */
[----:B------:R-:W-:-:S04]  /*2b150*/  IMAD R4, R88, 0x40, R166 ;  /* 0x0000004058047824 */ /* 0x000fc800078e02a6 */
[----:B------:R-:W-:-:S03]  /*2b160*/  IMAD.WIDE R4, R4, R5, UR40 ;  /* 0x0000002804047e25 */ /* 0x000fc6000f8e0205 */
[C---:B------:R-:W-:Y:S02]  /*2b170*/  IADD3 R41, P2, R4.reuse, 0x7000, RZ ;  /* 0x0000700004297810 */ /* 0x040fe40007f5e0ff */
[----:B------:R-:W-:Y:S02]  /*2b180*/  IADD3 R33, P0, R4, 0x5000, RZ ;  /* 0x0000500004217810 */ /* 0x000fe40007f1e0ff */
[----:B------:R-:W-:Y:S01]  /*2b190*/  LOP3.LUT R40, R41, 0x380, RZ, 0xc0, !PT ;  /* 0x0000038029287812 */ /* 0x000fe200078ec0ff */
[----:B------:R-:W-:Y:S01]  /*2b1a0*/  IMAD R21, R0, UR4, RZ ;  /* 0x0000000400157c24 */ /* 0x000fe2000f8e02ff */
[----:B------:R-:W-:Y:S01]  /*2b1b0*/  LOP3.LUT R32, R33, 0x380, RZ, 0xc0, !PT ;  /* 0x0000038021207812 */ /* 0x000fe200078ec0ff */
[----:B------:R-:W1:Y:S01]  /*2b1c0*/  LDC R0, c[0x0][0xbc8] ;  /* 0x0002f200ff007b82 */ /* 0x000e620000000800 */
[----:B------:R-:W-:Y:S02]  /*2b1d0*/  SHF.R.U64 R40, R40, 0x3, RZ ;  /* 0x0000000328287819 */ /* 0x000fe400000012ff */
[----:B------:R-:W-:-:S02]  /*2b1e0*/  IADD3 R37, P1, R4, 0x6000, RZ ;  /* 0x0000600004257810 */ /* 0x000fc40007f3e0ff */
[----:B------:R-:W-:Y:S01]  /*2b1f0*/  LOP3.LUT R40, R40, R41, RZ, 0x3c, !PT ;  /* 0x0000002928287212 */ /* 0x000fe200078e3cff */
[----:B------:R-:W-:Y:S01]  /*2b200*/  IMAD.X R41, RZ, RZ, R5, P2 ;  /* 0x000000ffff297224 */ /* 0x000fe200010e0605 */
[----:B------:R-:W-:Y:S02]  /*2b210*/  IADD3 R69, P2, R4, 0xe000, RZ ;  /* 0x0000e00004457810 */ /* 0x000fe40007f5e0ff */
[----:B------:R-:W-:Y:S02]  /*2b220*/  SHF.R.U64 R32, R32, 0x3, RZ ;  /* 0x0000000320207819 */ /* 0x000fe400000012ff */
[----:B------:R-:W-:Y:S01]  /*2b230*/  LOP3.LUT R68, R69, 0x380, RZ, 0xc0, !PT ;  /* 0x0000038045447812 */ /* 0x000fe200078ec0ff */
[----:B------:R-:W-:Y:S01]  /*2b240*/  IMAD R77, R20, UR5, R21 ;  /* 0x00000005144d7c24 */ /* 0x000fe2000f8e0215 */
[----:B------:R-:W-:Y:S01]  /*2b250*/  LOP3.LUT R36, R37, 0x380, RZ, 0xc0, !PT ;  /* 0x0000038025247812 */ /* 0x000fe200078ec0ff */
[----:B------:R-:W-:Y:S01]  /*2b260*/  IMAD R78, R221, 0x20, R88 ;  /* 0x00000020dd4e7824 */ /* 0x000fe200078e0258 */
[----:B------:R-:W-:Y:S01]  /*2b270*/  SHF.R.U64 R68, R68, 0x3, RZ ;  /* 0x0000000344447819 */ /* 0x000fe200000012ff */
[----:B------:R-:W-:Y:S01]  /*2b280*/  IMAD.WIDE.U32 R20, R20, UR4, RZ ;  /* 0x0000000414147c25 */ /* 0x000fe2000f8e00ff */
[----:B------:R-:W-:Y:S01]  /*2b290*/  LOP3.LUT R32, R32, R33, RZ, 0x3c, !PT ;  /* 0x0000002120207212 */ /* 0x000fe200078e3cff */
[----:B------:R-:W-:Y:S01]  /*2b2a0*/  ULDC.64 UR4, c[0x0][0xbe8] ;  /* 0x0002fa0000047ab9 */ /* 0x000fe20000000a00 */
[----:B------:R-:W-:Y:S01]  /*2b2b0*/  LOP3.LUT R68, R68, R69, RZ, 0x3c, !PT ;  /* 0x0000004544447212 */ /* 0x000fe200078e3cff */
[--C-:B------:R-:W-:Y:S01]  /*2b2c0*/  IMAD.X R69, RZ, RZ, R5.reuse, P2 ;  /* 0x000000ffff457224 */ /* 0x100fe200010e0605 */
[----:B--2---:R-:W-:Y:S01]  /*2b2d0*/  ISETP.NE.AND P2, PT, R80, 0x1, PT ;  /* 0x000000015000780c */ /* 0x004fe20003f45270 */
[----:B------:R-:W-:Y:S01]  /*2b2e0*/  IMAD.X R33, RZ, RZ, R5, P0 ;  /* 0x000000ffff217224 */ /* 0x000fe200000e0605 */
[----:B------:R-:W-:Y:S01]  /*2b2f0*/  SHF.R.U64 R36, R36, 0x3, RZ ;  /* 0x0000000324247819 */ /* 0x000fe200000012ff */
[----:B------:R-:W5:Y:S01]  /*2b300*/  LD.E.128 R40, desc[UR36][R40.64] ;  /* 0x0000002428287980 */ /* 0x000f62000c101d00 */
[C---:B------:R-:W-:Y:S01]  /*2b310*/  IADD3 R61, P0, R4.reuse, 0xc000, RZ ;  /* 0x0000c000043d7810 */ /* 0x040fe20007f1e0ff */
[----:B------:R-:W-:Y:S01]  /*2b320*/  IMAD.IADD R21, R21, 0x1, R77 ;  /* 0x0000000115157824 */ /* 0x000fe200078e024d */
[----:B0-----:R-:W-:-:S02]  /*2b330*/  IADD3 R9, P3, R4, 0x1000, RZ ;  /* 0x0000100004097810 */ /* 0x001fc40007f7e0ff */
[C---:B------:R-:W-:Y:S02]  /*2b340*/  IADD3 R13, P4, R4.reuse, 0x2000, RZ ;  /* 0x00002000040d7810 */ /* 0x040fe40007f9e0ff */
[C---:B------:R-:W-:Y:S02]  /*2b350*/  IADD3 R25, P5, R4.reuse, 0x3000, RZ ;  /* 0x0000300004197810 */ /* 0x040fe40007fbe0ff */
[----:B------:R-:W-:Y:S01]  /*2b360*/  IADD3 R29, P6, R4, 0x4000, RZ ;  /* 0x00004000041d7810 */ /* 0x000fe20007fde0ff */
[----:B------:R-:W0:Y:S01]  /*2b370*/  @P2 LDC R83, c[0x0][0xcec] ;  /* 0x00033b00ff532b82 */ /* 0x000e220000000800 */
[----:B------:R-:W-:Y:S01]  /*2b380*/  LOP3.LUT R36, R36, R37, RZ, 0x3c, !PT ;  /* 0x0000002524247212 */ /* 0x000fe200078e3cff */
[----:B------:R-:W-:Y:S01]  /*2b390*/  IMAD.X R37, RZ, RZ, R5, P1 ;  /* 0x000000ffff257224 */ /* 0x000fe200008e0605 */
[----:B------:R-:W-:Y:S01]  /*2b3a0*/  LOP3.LUT R60, R61, 0x380, RZ, 0xc0, !PT ;  /* 0x000003803d3c7812 */ /* 0x000fe200078ec0ff */
[----:B------:R-:W-:Y:S01]  /*2b3b0*/  IMAD.WIDE.U32 R20, R157, UR4, R20 ;  /* 0x000000049d147c25 */ /* 0x000fe2000f8e0014 */
[----:B------:R-:W-:Y:S01]  /*2b3c0*/  LOP3.LUT R8, R9, 0x380, RZ, 0xc0, !PT ;  /* 0x0000038009087812 */ /* 0x000fe200078ec0ff */
[----:B------:R-:W5:Y:S01]  /*2b3d0*/  LD.E.128 R32, desc[UR36][R32.64] ;  /* 0x0000002420207980 */ /* 0x000f62000c101d00 */
[----:B------:R-:W-:Y:S01]  /*2b3e0*/  IADD3 R65, P1, R4, 0xd000, RZ ;  /* 0x0000d00004417810 */ /* 0x000fe20007f3e0ff */
[----:B------:R-:W2:Y:S01]  /*2b3f0*/  @P2 LDC R89, c[0x0][0xcf0] ;  /* 0x00033c00ff592b82 */ /* 0x000ea20000000800 */
[----:B------:R-:W-:Y:S01]  /*2b400*/  SHF.R.U64 R60, R60, 0x3, RZ ;  /* 0x000000033c3c7819 */ /* 0x000fe200000012ff */
[----:B------:R-:W-:Y:S01]  /*2b410*/  IMAD.IADD R82, R181, 0x1, R78 ;  /* 0x00000001b5527824 */ /* 0x000fe200078e024e */
[----:B------:R-:W-:Y:S01]  /*2b420*/  SHF.R.S32.HI R77, RZ, 0x1f, R76 ;  /* 0x0000001fff4d7819 */ /* 0x000fe2000001144c */
[----:B------:R-:W-:Y:S01]  /*2b430*/  IMAD R21, R157, UR5, R21 ;  /* 0x000000059d157c24 */ /* 0x000fe2000f8e0215 */
[----:B------:R-:W-:Y:S01]  /*2b440*/  SHF.R.U64 R8, R8, 0x3, RZ ;  /* 0x0000000308087819 */ /* 0x000fe200000012ff */
[----:B------:R-:W-:Y:S01]  /*2b450*/  ULDC.64 UR4, c[0x0][0xbf0] ;  /* 0x0002fc0000047ab9 */ /* 0x000fe20000000a00 */
[----:B------:R-:W-:Y:S01]  /*2b460*/  LOP3.LUT R64, R65, 0x380, RZ, 0xc0, !PT ;  /* 0x0000038041407812 */ /* 0x000fe200078ec0ff */
[----:B------:R-:W-:Y:S01]  /*2b470*/  IMAD R77, R77, UR4, RZ ;  /* 0x000000044d4d7c24 */ /* 0x000fe2000f8e02ff */
[----:B------:R-:W-:Y:S01]  /*2b480*/  LOP3.LUT R60, R60, R61, RZ, 0x3c, !PT ;  /* 0x0000003d3c3c7212 */ /* 0x000fe200078e3cff */
[--C-:B------:R-:W-:Y:S01]  /*2b490*/  IMAD.X R61, RZ, RZ, R5.reuse, P0 ;  /* 0x000000ffff3d7224 */ /* 0x100fe200000e0605 */
[----:B------:R-:W-:Y:S01]  /*2b4a0*/  LOP3.LUT R8, R8, R9, RZ, 0x3c, !PT ;  /* 0x0000000908087212 */ /* 0x000fe200078e3cff */
[----:B------:R-:W-:Y:S01]  /*2b4b0*/  IMAD.X R9, RZ, RZ, R5, P3 ;  /* 0x000000ffff097224 */ /* 0x000fe200018e0605 */
[----:B------:R-:W-:Y:S01]  /*2b4c0*/  SHF.R.U64 R64, R64, 0x3, RZ ;  /* 0x0000000340407819 */ /* 0x000fe200000012ff */
[----:B------:R-:W5:Y:S01]  /*2b4d0*/  LD.E.128 R36, desc[UR36][R36.64] ;  /* 0x0000002424247980 */ /* 0x000f62000c101d00 */
[----:B-1----:R-:W-:-:S02]  /*2b4e0*/  ISETP.GE.AND P0, PT, R219, R0, PT ;  /* 0x00000000db00720c */ /* 0x002fc40003f06270 */
[----:B------:R-:W-:Y:S01]  /*2b4f0*/  IADD3 R45, P3, R4, 0x8000, RZ ;  /* 0x00008000042d7810 */ /* 0x000fe20007f7e0ff */
[C---:B------:R-:W-:Y:S01]  /*2b500*/  IMAD R81, R76.reuse, UR5, R77 ;  /* 0x000000054c517c24 */ /* 0x040fe2000f8e024d */
[----:B------:R-:W-:Y:S01]  /*2b510*/  LOP3.LUT R12, R13, 0x380, RZ, 0xc0, !PT ;  /* 0x000003800d0c7812 */ /* 0x000fe200078ec0ff */
[----:B------:R-:W5:Y:S01]  /*2b520*/  LD.E.128 R68, desc[UR36][R68.64] ;  /* 0x0000002444447980 */ /* 0x000f62000c101d00 */
[----:B------:R-:W-:Y:S02]  /*2b530*/  LOP3.LUT R24, R25, 0x380, RZ, 0xc0, !PT ;  /* 0x0000038019187812 */ /* 0x000fe400078ec0ff */
[----:B------:R-:W-:Y:S01]  /*2b540*/  LOP3.LUT R28, R29, 0x380, RZ, 0xc0, !PT ;  /* 0x000003801d1c7812 */ /* 0x000fe200078ec0ff */
[----:B------:R-:W-:Y:S01]  /*2b550*/  IMAD.WIDE.U32 R20, R76, UR4, R20 ;  /* 0x000000044c147c25 */ /* 0x000fe2000f8e0014 */
[----:B------:R-:W-:Y:S01]  /*2b560*/  LOP3.LUT R64, R64, R65, RZ, 0x3c, !PT ;  /* 0x0000004140407212 */ /* 0x000fe200078e3cff */
[----:B------:R-:W-:Y:S01]  /*2b570*/  ULDC.64 UR4, c[0x0][0xbe0] ;  /* 0x0002f80000047ab9 */ /* 0x000fe20000000a00 */
[----:B------:R-:W-:Y:S01]  /*2b580*/  SEL R77, RZ, 0xffffffff, P0 ;  /* 0xffffffffff4d7807 */ /* 0x000fe20000000000 */
[----:B------:R-:W-:Y:S01]  /*2b590*/  IMAD.X R65, RZ, RZ, R5, P1 ;  /* 0x000000ffff417224 */ /* 0x000fe200008e0605 */
[----:B------:R-:W-:Y:S01]  /*2b5a0*/  LOP3.LUT R44, R45, 0x380, RZ, 0xc0, !PT ;  /* 0x000003802d2c7812 */ /* 0x000fe200078ec0ff */
[----:B------:R-:W5:Y:S01]  /*2b5b0*/  LD.E.128 R60, desc[UR36][R60.64] ;  /* 0x000000243c3c7980 */ /* 0x000f62000c101d00 */
[----:B------:R-:W-:Y:S01]  /*2b5c0*/  ISETP.GE.AND P1, PT, R166, R0, PT ;  /* 0x00000000a600720c */ /* 0x000fe20003f26270 */
[----:B------:R-:W-:Y:S01]  /*2b5d0*/  IMAD.SHL.U32 R77, R77, 0x2, RZ ;  /* 0x000000024d4d7824 */ /* 0x000fe200078e00ff */
[----:B------:R-:W-:-:S02]  /*2b5e0*/  SHF.R.U64 R12, R12, 0x3, RZ ;  /* 0x000000030c0c7819 */ /* 0x000fc400000012ff */
[----:B------:R-:W-:Y:S02]  /*2b5f0*/  SHF.R.U64 R24, R24, 0x3, RZ ;  /* 0x0000000318187819 */ /* 0x000fe400000012ff */
[----:B------:R-:W-:Y:S02]  /*2b600*/  SHF.R.U64 R28, R28, 0x3, RZ ;  /* 0x000000031c1c7819 */ /* 0x000fe400000012ff */
[----:B------:R-:W-:Y:S01]  /*2b610*/  LOP3.LUT R11, R4, 0x380, RZ, 0xc0, !PT ;  /* 0x00000380040b7812 */ /* 0x000fe200078ec0ff */
[----:B------:R-:W-:Y:S01]  /*2b620*/  IMAD.IADD R21, R21, 0x1, R81 ;  /* 0x0000000115157824 */ /* 0x000fe200078e0251 */
[----:B------:R-:W-:Y:S01]  /*2b630*/  SHF.R.U64 R44, R44, 0x3, RZ ;  /* 0x000000032c2c7819 */ /* 0x000fe200000012ff */
[----:B------:R-:W5:Y:S01]  /*2b640*/  LD.E.128 R64, desc[UR36][R64.64] ;  /* 0x0000002440407980 */ /* 0x000f62000c101d00 */
[----:B------:R-:W-:Y:S02]  /*2b650*/  ISETP.GE.AND P0, PT, R218, R0, PT ;  /* 0x00000000da00720c */ /* 0x000fe40003f06270 */
[----:B------:R-:W-:-:S02]  /*2b660*/  SEL R76, RZ, 0x1, P1 ;  /* 0x00000001ff4c7807 */ /* 0x000fc40000800000 */
        /* <DEDUP_REMOVED lines=11> */
[----:B------:R-:W-:Y:S01]  /*2b720*/  IADD3 R57, P6, R4, 0xb000, RZ ;  /* 0x0000b00004397810 */ /* 0x000fe20007fde0ff */
[----:B------:R-:W5:Y:S01]  /*2b730*/  LD.E.128 R24, desc[UR36][R24.64] ;  /* 0x0000002418187980 */ /* 0x000f62000c101d00 */
[----:B------:R-:W-:Y:S02]  /*2b740*/  SEL R79, RZ, 0xffffffff, P0 ;  /* 0xffffffffff4f7807 */ /* 0x000fe40000000000 */
[----:B------:R-:W-:Y:S01]  /*2b750*/  LOP3.LUT R78, R77, 0x2, R76, 0xe2, !PT ;  /* 0x000000024d4e7812 */ /* 0x000fe200078ee24c */
[----:B0-----:R-:W-:Y:S01]  /*2b760*/  @P2 IMAD.HI.U32 R76, R82, R83, RZ ;  /* 0x00000053524c2227 */ /* 0x001fe200078e00ff */
[----:B------:R-:W-:Y:S01]  /*2b770*/  IADD3 R7, P3, R4, 0xf000, RZ ;  /* 0x0000f00004077810 */ /* 0x000fe20007f7e0ff */
[----:B------:R-:W5:Y:S01]  /*2b780*/  LD.E.128 R28, desc[UR36][R28.64] ;  /* 0x000000241c1c7980 */ /* 0x000f62000c101d00 */
[----:B------:R-:W-:Y:S01]  /*2b790*/  LOP3.LUT R48, R49, 0x380, RZ, 0xc0, !PT ;  /* 0x0000038031307812 */ /* 0x000fe200078ec0ff */
[----:B------:R-:W-:Y:S01]  /*2b7a0*/  IMAD.MOV.U32 R77, RZ, RZ, R82 ;  /* 0x000000ffff4d7224 */ /* 0x000fe200078e0052 */
[----:B------:R-:W-:Y:S01]  /*2b7b0*/  LOP3.LUT R52, R53, 0x380, RZ, 0xc0, !PT ;  /* 0x0000038035347812 */ /* 0x000fe200078ec0ff */
[----:B------:R-:W-:Y:S01]  /*2b7c0*/  IMAD.SHL.U32 R79, R79, 0x4, RZ ;  /* 0x000000044f4f7824 */ /* 0x000fe200078e00ff */
[----:B------:R-:W-:Y:S01]  /*2b7d0*/  LOP3.LUT R56, R57, 0x380, RZ, 0xc0, !PT ;  /* 0x0000038039387812 */ /* 0x000fe200078ec0ff */
[----:B------:R-:W-:Y:S01]  /*2b7e0*/  IMAD.X R73, RZ, RZ, R5, P3 ;  /* 0x000000ffff497224 */ /* 0x000fe200018e0605 */
[----:B------:R-:W-:Y:S01]  /*2b7f0*/  ISETP.GE.AND P1, PT, R217, R0, PT ;  /* 0x00000000d900720c */ /* 0x000fe20003f26270 */
[----:B------:R-:W5:Y:S01]  /*2b800*/  LD.E.128 R44, desc[UR36][R44.64] ;  /* 0x000000242c2c7980 */ /* 0x000f62000c101d00 */
[----:B------:R-:W-:-:S02]  /*2b810*/  LOP3.LUT R6, R7, 0x380, RZ, 0xc0, !PT ;  /* 0x0000038007067812 */ /* 0x000fc400078ec0ff */
[----:B--2---:R-:W-:Y:S02]  /*2b820*/  @P2 SHF.R.U32.HI R77, RZ, R89, R76 ;  /* 0x00000059ff4d2219 */ /* 0x004fe4000001164c */
[----:B------:R-:W-:Y:S02]  /*2b830*/  SHF.R.U64 R48, R48, 0x3, RZ ;  /* 0x0000000330307819 */ /* 0x000fe400000012ff */
[----:B------:R-:W-:Y:S02]  /*2b840*/  SHF.R.U64 R52, R52, 0x3, RZ ;  /* 0x0000000334347819 */ /* 0x000fe400000012ff */
[----:B------:R-:W-:Y:S02]  /*2b850*/  SHF.R.U64 R56, R56, 0x3, RZ ;  /* 0x0000000338387819 */ /* 0x000fe400000012ff */
[----:B------:R-:W-:Y:S02]  /*2b860*/  SEL R76, RZ, 0xffffffff, P1 ;  /* 0xffffffffff4c7807 */ /* 0x000fe40000800000 */
[----:B------:R-:W-:-:S02]  /*2b870*/  SHF.R.U64 R11, R11, 0x3, RZ ;  /* 0x000000030b0b7819 */ /* 0x000fc400000012ff */
[----:B------:R-:W-:Y:S02]  /*2b880*/  SHF.R.U64 R6, R6, 0x3, RZ ;  /* 0x0000000306067819 */ /* 0x000fe400000012ff */
[----:B------:R-:W-:Y:S01]  /*2b890*/  LOP3.LUT R78, R79, 0x4, R78, 0xe2, !PT ;  /* 0x000000044f4e7812 */ /* 0x000fe200078ee24e */
[--C-:B------:R-:W-:Y:S01]  /*2b8a0*/  IMAD.MOV R79, RZ, RZ, -R77.reuse ;  /* 0x000000ffff4f7224 */ /* 0x100fe200078e0a4d */
[----:B------:R-:W-:Y:S02]  /*2b8b0*/  ISETP.GE.AND P0, PT, R216, R0, PT ;  /* 0x00000000d800720c */ /* 0x000fe40003f06270 */
[----:B------:R-:W-:Y:S01]  /*2b8c0*/  SHF.R.S32.HI R81, RZ, 0x1f, R77 ;  /* 0x0000001fff517819 */ /* 0x000fe2000001144d */
[----:B------:R-:W-:Y:S01]  /*2b8d0*/  IMAD.SHL.U32 R83, R76, 0x8, RZ ;  /* 0x000000084c537824 */ /* 0x000fe200078e00ff */
[----:B------:R-:W-:Y:S01]  /*2b8e0*/  LOP3.LUT R48, R48, R49, RZ, 0x3c, !PT ;  /* 0x0000003130307212 */ /* 0x000fe200078e3cff */
[--C-:B------:R-:W-:Y:S01]  /*2b8f0*/  IMAD.X R49, RZ, RZ, R5.reuse, P4 ;  /* 0x000000ffff317224 */ /* 0x100fe200020e0605 */
[----:B------:R-:W-:Y:S01]  /*2b900*/  LOP3.LUT R52, R52, R53, RZ, 0x3c, !PT ;  /* 0x0000003534347212 */ /* 0x000fe200078e3cff */
[--C-:B------:R-:W-:Y:S01]  /*2b910*/  IMAD.X R53, RZ, RZ, R5.reuse, P5 ;  /* 0x000000ffff357224 */ /* 0x100fe200028e0605 */
[----:B------:R-:W-:Y:S01]  /*2b920*/  LOP3.LUT R56, R56, R57, RZ, 0x3c, !PT ;  /* 0x0000003938387212 */ /* 0x000fe200078e3cff */
[----:B------:R-:W-:Y:S01]  /*2b930*/  IMAD.X R57, RZ, RZ, R5, P6 ;  /* 0x000000ffff397224 */ /* 0x000fe200030e0605 */
[----:B------:R-:W-:-:S02]  /*2b940*/  LOP3.LUT R4, R11, R4, RZ, 0x3c, !PT ;  /* 0x000000040b047212 */ /* 0x000fc400078e3cff */
[----:B------:R-:W-:Y:S01]  /*2b950*/  LOP3.LUT R72, R6, R7, RZ, 0x3c, !PT ;  /* 0x0000000706487212 */ /* 0x000fe200078e3cff */
[----:B------:R-:W-:Y:S01]  /*2b960*/  IMAD R79, R80, R79, R82 ;  /* 0x0000004f504f7224 */ /* 0x000fe200078e0252 */
[----:B------:R-:W-:Y:S01]  /*2b970*/  SEL R76, RZ, 0xffffffff, P0 ;  /* 0xffffffffff4c7807 */ /* 0x000fe20000000000 */
[----:B------:R-:W-:Y:S01]  /*2b980*/  IMAD R82, R81, UR4, RZ ;  /* 0x0000000451527c24 */ /* 0x000fe2000f8e02ff */
[----:B------:R-:W-:Y:S01]  /*2b990*/  ISETP.GE.AND P0, PT, R215, R0, PT ;  /* 0x00000000d700720c */ /* 0x000fe20003f06270 */
[----:B------:R-:W5:Y:S01]  /*2b9a0*/  LD.E.128 R4, desc[UR36][R4.64] ;  /* 0x0000002404047980 */ /* 0x000f62000c101d00 */
[----:B------:R-:W-:Y:S01]  /*2b9b0*/  LOP3.LUT R78, R83, 0x8, R78, 0xe2, !PT ;  /* 0x00000008534e7812 */ /* 0x000fe200078ee24e */
[----:B------:R-:W-:Y:S01]  /*2b9c0*/  IMAD.SHL.U32 R83, R76, 0x10, RZ ;  /* 0x000000104c537824 */ /* 0x000fe200078e00ff */
[----:B------:R-:W-:Y:S01]  /*2b9d0*/  SEL R76, RZ, 0xffffffff, P0 ;  /* 0xffffffffff4c7807 */ /* 0x000fe20000000000 */
[----:B------:R-:W5:Y:S01]  /*2b9e0*/  LD.E.128 R8, desc[UR36][R8.64] ;  /* 0x0000002408087980 */ /* 0x000f62000c101d00 */
[----:B------:R-:W-:-:S02]  /*2b9f0*/  IMAD R81, R77, UR5, R82 ;  /* 0x000000054d517c24 */ /* 0x000fc4000f8e0252 */
[----:B------:R-:W-:Y:S01]  /*2ba00*/  IMAD.WIDE.U32 R20, R77, UR4, R20 ;  /* 0x000000044d147c25 */ /* 0x000fe2000f8e0014 */
        /* <DEDUP_REMOVED lines=13> */
[----:B------:R-:W-:-:S02]  /*2bae0*/  IMAD.SHL.U32 R83, R76, 0x20, RZ ;  /* 0x000000204c537824 */ /* 0x000fc400078e00ff */
[----:B------:R-:W-:Y:S02]  /*2baf0*/  IMAD.IADD R21, R21, 0x1, R81 ;  /* 0x0000000115157824 */ /* 0x000fe400078e0251 */
[----:B------:R-:W-:Y:S02]  /*2bb00*/  IMAD R76, R77, UR4, RZ ;  /* 0x000000044d4c7c24 */ /* 0x000fe4000f8e02ff */
[----:B------:R-:W-:Y:S02]  /*2bb10*/  IMAD R80, R3, R80, RZ ;  /* 0x0000005003507224 */ /* 0x000fe400078e02ff */
[----:B------:R-:W-:Y:S02]  /*2bb20*/  IMAD.IADD R181, R88, 0x1, R181 ;  /* 0x0000000158b57824 */ /* 0x000fe400078e02b5 */
[----:B------:R-:W-:Y:S02]  /*2bb30*/  VIADD R90, R166, 0x180 ;  /* 0x00000180a65a7836 */ /* 0x000fe40000000000 */
[----:B------:R-:W-:-:S02]  /*2bb40*/  IMAD R77, R79, UR5, R76 ;  /* 0x000000054f4d7c24 */ /* 0x000fc4000f8e024c */
[----:B------:R-:W-:Y:S01]  /*2bb50*/  IMAD.WIDE.U32 R20, R79, UR4, R20 ;  /* 0x000000044f147c25 */ /* 0x000fe2000f8e0014 */
[----:B------:R-:W-:Y:S01]  /*2bb60*/  ISETP.GE.AND P1, PT, R181, R80, PT ;  /* 0x00000050b500720c */ /* 0x000fe20003f26270 */
[----:B------:R-:W-:Y:S01]  /*2bb70*/  ULDC.64 UR4, c[0x0][0xb80] ;  /* 0x0002e00000047ab9 */ /* 0x000fe20000000a00 */
[----:B------:R-:W-:Y:S01]  /*2bb80*/  ISETP.GE.AND P0, PT, R90, R0, PT ;  /* 0x000000005a00720c */ /* 0x000fe20003f06270 */
[----:B------:R-:W-:Y:S01]  /*2bb90*/  VIADD R84, R166, 0x1c0 ;  /* 0x000001c0a6547836 */ /* 0x000fe20000000000 */
[----:B------:R-:W-:Y:S01]  /*2bba0*/  LEA R82, P2, R20, UR4, 0x1 ;  /* 0x0000000414527c11 */ /* 0x000fe2000f8408ff */
[----:B------:R-:W-:Y:S02]  /*2bbb0*/  IMAD.IADD R21, R21, 0x1, R77 ;  /* 0x0000000115157824 */ /* 0x000fe400078e024d */
[----:B------:R-:W-:Y:S01]  /*2bbc0*/  VIADD R3, R2, 0x38820 ;  /* 0x0003882002037836 */ /* 0x000fe20000000000 */
[----:B------:R-:W-:Y:S02]  /*2bbd0*/  LOP3.LUT R78, R83, 0x20, R78, 0xe2, !PT ;  /* 0x00000020534e7812 */ /* 0x000fe400078ee24e */
[----:B------:R-:W-:-:S02]  /*2bbe0*/  SEL R81, RZ, 0x40, P0 ;  /* 0x00000040ff517807 */ /* 0x000fc40000000000 */
[----:B------:R-:W-:Y:S02]  /*2bbf0*/  ISETP.GE.AND P0, PT, R84, R0, PT ;  /* 0x000000005400720c */ /* 0x000fe40003f06270 */
[----:B------:R-:W-:Y:S02]  /*2bc00*/  LEA.HI.X R83, R20, UR5, R21, 0x1, P2 ;  /* 0x0000000514537c11 */ /* 0x000fe400090f0c15 */
[----:B------:R-:W-:Y:S01]  /*2bc10*/  PRMT R3, RZ, 0x654, R3 ;  /* 0x00000654ff037816 */ /* 0x000fe20000000003 */
[----:B------:R-:W-:Y:S01]  /*2bc20*/  VIADD R88, R166, 0x1c0 ;  /* 0x000001c0a6587836 */ /* 0x000fe20000000000 */
[----:B------:R-:W-:Y:S01]  /*2bc30*/  LOP3.LUT R81, R78, R81, RZ, 0xfc, !PT ;  /* 0x000000514e517212 */ /* 0x000fe200078efcff */
[----:B------:R-:W-:Y:S01]  /*2bc40*/  VIADD R89, R166, 0x180 ;  /* 0x00000180a6597836 */ /* 0x000fe20000000000 */
[----:B------:R-:W-:Y:S01]  /*2bc50*/  SEL R76, RZ, 0x80, P0 ;  /* 0x00000080ff4c7807 */ /* 0x000fe20000000000 */
[----:B0-----:R0:W-:Y:S01]  /*2bc60*/  SYNCS.ARRIVE.TRANS64.RED.A1T0 RZ, [R3+URZ], RZ ;  /* 0x000000ff03ff79a7 */ /* 0x0011e2000810043f */
[----:B------:R1:W2:Y:S01]  /*2bc70*/  SHFL.IDX PT, R20, R82, RZ, 0x181f ;  /* 0x00181fff52147589 */ /* 0x0002a200000e0000 */
[----:B------:R-:W-:Y:S03]  /*2bc80*/  BSSY B1, `(.L_x_6892) ;  /* 0x000002a000017945 */ /* 0x000fe60003800000 */
[----:B------:R1:W3:Y:S01]  /*2bc90*/  SHFL.IDX PT, R21, R83, RZ, 0x181f ;  /* 0x00181fff53157589 */ /* 0x0002e200000e0000 */
[----:B------:R-:W-:-:S02]  /*2bca0*/  SHF.R.S32.HI R88, RZ, 0x1f, R88 ;  /* 0x0000001fff587819 */ /* 0x000fc40000011458 */
[----:B0-----:R-:W-:Y:S02]  /*2bcb0*/  LOP3.LUT R3, R81, R76, RZ, 0xfc, !PT ;  /* 0x0000004c51037212 */ /* 0x001fe400078efcff */
[----:B------:R-:W-:Y:S02]  /*2bcc0*/  SHF.R.S32.HI R89, RZ, 0x1f, R89 ;  /* 0x0000001fff597819 */ /* 0x000fe40000011459 */
[----:B------:R-:W-:Y:S02]  /*2bcd0*/  SHF.R.S32.HI R91, RZ, 0x1f, R215 ;  /* 0x0000001fff5b7819 */ /* 0x000fe400000114d7 */
[----:B------:R-:W-:Y:S02]  /*2bce0*/  SHF.R.S32.HI R92, RZ, 0x1f, R216 ;  /* 0x0000001fff5c7819 */ /* 0x000fe400000114d8 */
[----:B------:R-:W-:Y:S02]  /*2bcf0*/  SHF.R.S32.HI R93, RZ, 0x1f, R217 ;  /* 0x0000001fff5d7819 */ /* 0x000fe400000114d9 */
[----:B------:R-:W-:-:S02]  /*2bd00*/  SHF.R.S32.HI R94, RZ, 0x1f, R218 ;  /* 0x0000001fff5e7819 */ /* 0x000fc400000114da */
[----:B------:R-:W-:Y:S01]  /*2bd10*/  SHF.R.S32.HI R95, RZ, 0x1f, R219 ;  /* 0x0000001fff5f7819 */ /* 0x000fe200000114db */
[----:B-1----:R-:W-:Y:S06]  /*2bd20*/  @P1 BRA `(.L_x_6893) ;  /* 0x00000000007c1947 */ /* 0x002fec0003800000 */
[-C--:B------:R-:W-:Y:S02]  /*2bd30*/  ISETP.GE.AND P1, PT, R219, R0.reuse, PT ;  /* 0x00000000db00720c */ /* 0x080fe40003f26270 */
[-C--:B------:R-:W-:Y:S02]  /*2bd40*/  ISETP.GE.AND P0, PT, R166, R0.reuse, PT ;  /* 0x00000000a600720c */ /* 0x080fe40003f06270 */
[-C--:B------:R-:W-:Y:S02]  /*2bd50*/  ISETP.GE.AND P5, PT, R218, R0.reuse, PT ;  /* 0x00000000da00720c */ /* 0x080fe40003fa6270 */
[----:B------:R-:W-:-:S07]  /*2bd60*/  ISETP.GE.AND P3, PT, R217, R0, PT ;  /* 0x00000000d900720c */ /* 0x000fce0003f66270 */
[C---:B--2---:R-:W-:Y:S02]  /*2bd70*/  @!P1 LEA R76, P2, R219.reuse, R20, 0x1 ;  /* 0x00000014db4c9211 */ /* 0x044fe400078408ff */
[----:B---3--:R-:W-:Y:S02]  /*2bd80*/  @!P0 IMAD.WIDE R78, R166, 0x2, R20 ;  /* 0x00000002a64e8825 */ /* 0x008fe400078e0214 */
[----:B------:R-:W-:Y:S02]  /*2bd90*/  @!P1 LEA.HI.X R77, R219, R21, R95, 0x1, P2 ;  /* 0x00000015db4d9211 */ /* 0x000fe400010f0c5f */
[----:B------:R-:W-:Y:S01]  /*2bda0*/  ISETP.GE.AND P2, PT, R216, R0, PT ;  /* 0x00000000d800720c */ /* 0x000fe20003f46270 */
[----:B-----5:R0:W-:Y:S01]  /*2bdb0*/  @!P0 ST.E.128 desc[UR36][R78.64], R4 ;  /* 0x000000044e008985 */ /* 0x0201e2000c101d24 */
[----:B------:R-:W-:-:S03]  /*2bdc0*/  LOP3.LUT P0, RZ, R81, 0x40, RZ, 0xc0, !PT ;  /* 0x0000004051ff7812 */ /* 0x000fc6000780c0ff */
[----:B------:R1:W-:Y:S01]  /*2bdd0*/  @!P1 ST.E.128 desc[UR36][R76.64], R12 ;  /* 0x0000000c4c009985 */ /* 0x0003e2000c101d24 */
[----:B------:R-:W-:Y:S02]  /*2bde0*/  ISETP.GE.AND P1, PT, R215, R0, PT ;  /* 0x00000000d700720c */ /* 0x000fe40003f26270 */
[CC--:B0-----:R-:W-:Y:S02]  /*2bdf0*/  @!P5 LEA R4, P4, R218.reuse, R20.reuse, 0x1 ;  /* 0x00000014da04d211 */ /* 0x0c1fe400078808ff */
[-C--:B------:R-:W-:Y:S02]  /*2be00*/  @!P3 LEA R6, P6, R217, R20.reuse, 0x1 ;  /* 0x00000014d906b211 */ /* 0x080fe400078c08ff */
[-C--:B------:R-:W-:Y:S02]  /*2be10*/  @!P5 LEA.HI.X R5, R218, R21.reuse, R94, 0x1, P4 ;  /* 0x00000015da05d211 */ /* 0x080fe400020f0c5e */
[----:B------:R-:W-:Y:S02]  /*2be20*/  LOP3.LUT P4, RZ, R3, 0x80, RZ, 0xc0, !PT ;  /* 0x0000008003ff7812 */ /* 0x000fe4000788c0ff */
[----:B------:R-:W-:Y:S01]  /*2be30*/  @!P3 LEA.HI.X R7, R217, R21, R93, 0x1, P6 ;  /* 0x00000015d907b211 */ /* 0x000fe200030f0c5d */
[----:B------:R0:W-:Y:S02]  /*2be40*/  @!P5 ST.E.128 desc[UR36][R4.64], R28 ;  /* 0x0000001c0400d985 */ /* 0x0001e4000c101d24 */
[----:B-1----:R-:W-:-:S02]  /*2be50*/  @!P1 LEA R12, P6, R215, R20, 0x1 ;  /* 0x00000014d70c9211 */ /* 0x002fc400078c08ff */
[----:B------:R1:W-:Y:S02]  /*2be60*/  @!P3 ST.E.128 desc[UR36][R6.64], R36 ;  /* 0x000000240600b985 */ /* 0x0003e4000c101d24 */
[-C--:B------:R-:W-:Y:S02]  /*2be70*/  @!P1 LEA.HI.X R13, R215, R21.reuse, R91, 0x1, P6 ;  /* 0x00000015d70d9211 */ /* 0x080fe400030f0c5b */
        /* <DEDUP_REMOVED lines=10> */
.L_x_6893:
[----:B------:R-:W-:Y:S05]  /*2bf20*/  BSYNC B1 ;  /* 0x0000000000017941 */ /* 0x000fea0003800000 */
.L_x_6892:
[----:B0----5:R-:W-:Y:S01]  /*2bf30*/  VIADD R7, R181, 0x20 ;  /* 0x00000020b5077836 */ /* 0x021fe20000000000 */
[----:B------:R0:W1:Y:S04]  /*2bf40*/  SHFL.IDX PT, R5, R83, 0x1, 0x181f ;  /* 0x00381f0053057f89 */ /* 0x00006800000e0000 */
        /* <DEDUP_REMOVED lines=9> */
[----:B-1--4-:R-:W-:Y:S02]  /*2bfe0*/  @!P6 IMAD.WIDE R6, R166, 0x2, R4 ;  /* 0x00000002a606e825 */ /* 0x012fe400078e0204 */
[----:B------:R-:W-:-:S03]  /*2bff0*/  @!P5 LEA R12, P4, R219, R4, 0x1 ;  /* 0x00000004db0cd211 */ /* 0x000fc600078808ff */
[----:B------:R0:W-:Y:S01]  /*2c000*/  @!P6 ST.E.128 desc[UR36][R6.64], R8 ;  /* 0x000000080600e985 */ /* 0x0001e2000c101d24 */
[----:B------:R-:W-:Y:S02]  /*2c010*/  @!P5 LEA.HI.X R13, R219, R5, R95, 0x1, P4 ;  /* 0x00000005db0dd211 */ /* 0x000fe400020f0c5f */
[----:B------:R-:W-:-:S03]  /*2c020*/  LOP3.LUT P4, RZ, R81, 0x40, RZ, 0xc0, !PT ;  /* 0x0000004051ff7812 */ /* 0x000fc6000788c0ff */
[----:B------:R1:W-:Y:S01]  /*2c030*/  @!P5 ST.E.128 desc[UR36][R12.64], R24 ;  /* 0x000000180c00d985 */ /* 0x0003e2000c101d24 */
[CC--:B0-----:R-:W-:Y:S02]  /*2c040*/  @!P3 LEA R6, P6, R218.reuse, R4.reuse, 0x1 ;  /* 0x00000004da06b211 */ /* 0x0c1fe400078c08ff */
[C---:B------:R-:W-:Y:S02]  /*2c050*/  @!P2 LEA R8, P5, R217.reuse, R4, 0x1 ;  /* 0x00000004d908a211 */ /* 0x040fe400078a08ff */
[-C--:B------:R-:W-:Y:S02]  /*2c060*/  @!P3 LEA.HI.X R7, R218, R5.reuse, R94, 0x1, P6 ;  /* 0x00000005da07b211 */ /* 0x080fe400030f0c5e */
[----:B------:R-:W-:-:S03]  /*2c070*/  @!P2 LEA.HI.X R9, R217, R5, R93, 0x1, P5 ;  /* 0x00000005d909a211 */ /* 0x000fc600028f0c5d */
[CC--:B-1----:R-:W-:Y:S01]  /*2c080*/  @P4 LEA R12, P5, R90.reuse, R4.reuse, 0x1 ;  /* 0x000000045a0c4211 */ /* 0x0c2fe200078a08ff */
[----:B------:R0:W-:Y:S01]  /*2c090*/  @!P3 ST.E.128 desc[UR36][R6.64], R32 ;  /* 0x000000200600b985 */ /* 0x0001e2000c101d24 */
[CC--:B------:R-:W-:Y:S02]  /*2c0a0*/  @!P0 LEA R10, P3, R215.reuse, R4.reuse, 0x1 ;  /* 0x00000004d70a8211 */ /* 0x0c0fe400078608ff */
[-C--:B------:R-:W-:Y:S01]  /*2c0b0*/  @P4 LEA.HI.X R13, R90, R5.reuse, R89, 0x1, P5 ;  /* 0x000000055a0d4211 */ /* 0x080fe200028f0c59 */
[----:B------:R1:W-:Y:S01]  /*2c0c0*/  @!P2 ST.E.128 desc[UR36][R8.64], R40 ;  /* 0x000000280800a985 */ /* 0x0003e2000c101d24 */
[----:B------:R-:W-:Y:S02]  /*2c0d0*/  @!P0 LEA.HI.X R11, R215, R5, R91, 0x1, P3 ;  /* 0x00000005d70b8211 */ /* 0x000fe400018f0c5b */
        /* <DEDUP_REMOVED lines=11> */
.L_x_6891:
[----:B0-----:R-:W2:Y:S01]  /*2c190*/  LDL R6, [R1+0x454] ;  /* 0x0004540001067983 */ /* 0x001ea20000100800 */
[----:B------:R-:W0:Y:S01]  /*2c1a0*/  LDC R10, c[0x0][0xce8] ;  /* 0x00033a00ff0a7b82 */ /* 0x000e220000000800 */
[----:B------:R-:W-:Y:S01]  /*2c1b0*/  ULDC.64 UR4, c[0x0][0xc08] ;  /* 0x0003020000047ab9 */ /* 0x000fe20000000a00 */
[----:B------:R-:W-:Y:S01]  /*2c1c0*/  ULDC.64 UR6, c[0x0][0xc30] ;  /* 0x00030c0000067ab9 */ /* 0x000fe20000000a00 */
[----:B-1----:R-:W-:Y:S01]  /*2c1d0*/  IMAD R7, R0, UR4, RZ ;  /* 0x0000000400077c24 */ /* 0x002fe2000f8e02ff */
[----:B------:R-:W-:Y:S01]  /*2c1e0*/  BSSY B1, `(.L_x_6895) ;  /* 0x0000117000017945 */ /* 0x000fe20003800000 */
[C---:B------:R-:W-:Y:S01]  /*2c1f0*/  IMAD.WIDE.U32 R4, R20.reuse, UR4, RZ ;  /* 0x0000000414047c25 */ /* 0x040fe2000f8e00ff */
[----:B------:R-:W-:Y:S02]  /*2c200*/  SHF.R.S32.HI R34, RZ, 0x1f, R223 ;  /* 0x0000001fff227819 */ /* 0x000fe400000114df */
[----:B------:R-:W-:Y:S01]  /*2c210*/  SHF.R.S32.HI R35, RZ, 0x1f, R224 ;  /* 0x0000001fff237819 */ /* 0x000fe200000114e0 */
[----:B------:R-:W-:Y:S01]  /*2c220*/  IMAD R7, R20, UR5, R7 ;  /* 0x0000000514077c24 */ /* 0x000fe2000f8e0207 */
[----:B------:R-:W-:Y:S01]  /*2c230*/  ULDC.64 UR4, c[0x0][0xc38] ;  /* 0x00030e0000047ab9 */ /* 0x000fe20000000a00 */
[----:B------:R-:W-:Y:S01]  /*2c240*/  VIADD R12, R163, 0x18 ;  /* 0x00000018a30c7836 */ /* 0x000fe20000000000 */
        /* <DEDUP_REMOVED lines=10> */
[----:B------:R-:W-:Y:S01]  /*2c2f0*/  VIADD R15, R163, 0x30 ;  /* 0x00000030a30f7836 */ /* 0x000fe20000000000 */
[----:B0-----:R-:W-:Y:S01]  /*2c300*/  ISETP.NE.AND P0, PT, R10, 0x1, PT ;  /* 0x000000010a00780c */ /* 0x001fe20003f05270 */
[----:B------:R-:W-:Y:S01]  /*2c310*/  IMAD R7, R7, UR4, RZ ;  /* 0x0000000407077c24 */ /* 0x000fe2000f8e02ff */
[----:B------:R-:W-:Y:S01]  /*2c320*/  SHF.R.S32.HI R38, RZ, 0x1f, R227 ;  /* 0x0000001fff267819 */ /* 0x000fe200000114e3 */
[C---:B------:R-:W-:Y:S01]  /*2c330*/  IMAD.WIDE.U32 R4, R76.reuse, UR4, R4 ;  /* 0x000000044c047c25 */ /* 0x040fe2000f8e0004 */
[----:B------:R-:W-:Y:S02]  /*2c340*/  SHF.R.S32.HI R29, RZ, 0x1f, R15 ;  /* 0x0000001fff1d7819 */ /* 0x000fe4000001140f */
[----:B------:R-:W-:Y:S01]  /*2c350*/  SHF.R.S32.HI R39, RZ, 0x1f, R228 ;  /* 0x0000001fff277819 */ /* 0x000fe200000114e4 */
[----:B------:R-:W-:Y:S01]  /*2c360*/  IMAD R9, R76, UR5, R7 ;  /* 0x000000054c097c24 */ /* 0x000fe2000f8e0207 */
[----:B------:R-:W-:Y:S01]  /*2c370*/  ULDC.64 UR4, c[0x0][0xc48] ;  /* 0x0003120000047ab9 */ /* 0x000fe20000000a00 */
[----:B------:R-:W-:Y:S01]  /*2c380*/  IMAD R3, R3, R10, RZ ;  /* 0x0000000a03037224 */ /* 0x000fe200078e02ff */
[----:B------:R-:W-:Y:S01]  /*2c390*/  SHF.R.S32.HI R40, RZ, 0x1f, R229 ;  /* 0x0000001fff287819 */ /* 0x000fe200000114e5 */
[----:B------:R-:W-:-:S02]  /*2c3a0*/  IMAD.IADD R5, R5, 0x1, R9 ;  /* 0x0000000105057824 */ /* 0x000fc400078e0209 */
[----:B------:R-:W0:Y:S01]  /*2c3b0*/  @P0 LDC R11, c[0x0][0xcec] ;  /* 0x00033b00ff0b0b82 */ /* 0x000e220000000800 */
[----:B------:R-:W-:Y:S02]  /*2c3c0*/  VIADD R20, R163, 0x38 ;  /* 0x00000038a3147836 */ /* 0x000fe40000000000 */
[----:B------:R-:W-:-:S03]  /*2c3d0*/  IMAD.WIDE.U32 R4, R220, UR4, R4 ;  /* 0x00000004dc047c25 */ /* 0x000fc6000f8e0004 */
[----:B------:R-:W-:Y:S01]  /*2c3e0*/  SHF.R.S32.HI R30, RZ, 0x1f, R20 ;  /* 0x0000001fff1e7819 */ /* 0x000fe20000011414 */
[----:B------:R-:W-:Y:S01]  /*2c3f0*/  IMAD R5, R220, UR5, R5 ;  /* 0x00000005dc057c24 */ /* 0x000fe2000f8e0205 */
[----:B------:R-:W1:Y:S01]  /*2c400*/  @P0 LDC R13, c[0x0][0xcf0] ;  /* 0x00033c00ff0d0b82 */ /* 0x000e620000000800 */
[----:B------:R-:W-:Y:S01]  /*2c410*/  ULDC.64 UR4, c[0x0][0xc28] ;  /* 0x00030a0000047ab9 */ /* 0x000fe20000000a00 */
        /* <DEDUP_REMOVED lines=47> */
[--C-:B--2---:R-:W-:Y:S02]  /*2c710*/  IMAD.IADD R6, R6, 0x1, R181.reuse ;  /* 0x0000000106067824 */ /* 0x104fe400078e02b5 */
[----:B------:R-:W-:Y:S02]  /*2c720*/  IMAD.IADD R181, R162, 0x1, R181 ;  /* 0x00000001a2b57824 */ /* 0x000fe400078e02b5 */
[----:B0-----:R-:W-:-:S04]  /*2c730*/  @P0 IMAD.HI.U32 R0, R6, R11, RZ ;  /* 0x0000000b06000227 */ /* 0x001fc800078e00ff */
[----:B------:R-:W-:Y:S01]  /*2c740*/  IMAD.MOV.U32 R7, RZ, RZ, R6 ;  /* 0x000000ffff077224 */ /* 0x000fe200078e0006 */
[----:B-1----:R-:W-:Y:S01]  /*2c750*/  @P0 SHF.R.U32.HI R7, RZ, R13, R0 ;  /* 0x0000000dff070219 */ /* 0x002fe20000011600 */
[----:B------:R-:W-:-:S03]  /*2c760*/  VIADD R13, R163, 0x20 ;  /* 0x00000020a30d7836 */ /* 0x000fc60000000000 */
[--C-:B------:R-:W-:Y:S01]  /*2c770*/  SHF.R.S32.HI R0, RZ, 0x1f, R7.reuse ;  /* 0x0000001fff007819 */ /* 0x100fe20000011407 */
[----:B------:R-:W-:Y:S01]  /*2c780*/  IMAD.MOV R9, RZ, RZ, -R7 ;  /* 0x000000ffff097224 */ /* 0x000fe200078e0a07 */
[----:B------:R-:W-:Y:S01]  /*2c790*/  SHF.R.S32.HI R27, RZ, 0x1f, R13 ;  /* 0x0000001fff1b7819 */ /* 0x000fe2000001140d */
[----:B------:R-:W-:-:S04]  /*2c7a0*/  IMAD.WIDE.U32 R4, R7, UR6, R4 ;  /* 0x0000000607047c25 */ /* 0x000fc8000f8e0004 */
[----:B------:R-:W-:Y:S02]  /*2c7b0*/  IMAD R9, R10, R9, R6 ;  /* 0x000000090a097224 */ /* 0x000fe400078e0206 */
[----:B------:R-:W-:Y:S02]  /*2c7c0*/  IMAD R0, R0, UR6, RZ ;  /* 0x0000000600007c24 */ /* 0x000fe4000f8e02ff */
[----:B------:R-:W-:Y:S02]  /*2c7d0*/  VIADD R6, R2, 0x38820 ;  /* 0x0003882002067836 */ /* 0x000fe40000000000 */
[----:B------:R-:W-:Y:S01]  /*2c7e0*/  IMAD R11, R7, UR7, R0 ;  /* 0x00000007070b7c24 */ /* 0x000fe2000f8e0200 */
[----:B------:R-:W-:Y:S01]  /*2c7f0*/  SHF.R.S32.HI R0, RZ, 0x1f, R9 ;  /* 0x0000001fff007819 */ /* 0x000fe20000011409 */
[----:B------:R-:W-:Y:S01]  /*2c800*/  VIADD R10, R163, 0x8 ;  /* 0x00000008a30a7836 */ /* 0x000fe20000000000 */
[----:B------:R-:W-:Y:S01]  /*2c810*/  PRMT R6, RZ, 0x654, R6 ;  /* 0x00000654ff067816 */ /* 0x000fe20000000006 */
[----:B------:R-:W-:-:S02]  /*2c820*/  IMAD.IADD R5, R5, 0x1, R11 ;  /* 0x0000000105057824 */ /* 0x000fc400078e020b */
[----:B------:R-:W-:Y:S01]  /*2c830*/  IMAD R0, R0, UR4, RZ ;  /* 0x0000000400007c24 */ /* 0x000fe2000f8e02ff */
[----:B------:R0:W-:Y:S01]  /*2c840*/  SYNCS.ARRIVE.TRANS64.RED.A1T0 RZ, [R6+URZ], RZ ;  /* 0x000000ff06ff79a7 */ /* 0x0001e2000810043f */
[----:B------:R-:W-:Y:S01]  /*2c850*/  IMAD.WIDE.U32 R4, R9, UR4, R4 ;  /* 0x0000000409047c25 */ /* 0x000fe2000f8e0004 */
[----:B------:R-:W-:-:S03]  /*2c860*/  SHF.R.S32.HI R24, RZ, 0x1f, R10 ;  /* 0x0000001fff187819 */ /* 0x000fc6000001140a */
[----:B------:R-:W-:Y:S01]  /*2c870*/  IMAD R7, R9, UR5, R0 ;  /* 0x0000000509077c24 */ /* 0x000fe2000f8e0200 */
[----:B------:R-:W-:Y:S01]  /*2c880*/  ULDC.64 UR4, c[0x0][0xc00] ;  /* 0x0003000000047ab9 */ /* 0x000fe20000000a00 */
[----:B------:R-:W-:Y:S01]  /*2c890*/  VIADD R11, R163, 0x10 ;  /* 0x00000010a30b7836 */ /* 0x000fe20000000000 */
[C---:B------:R-:W-:Y:S01]  /*2c8a0*/  LEA R8, P0, R4.reuse, UR4, 0x2 ;  /* 0x0000000404087c11 */ /* 0x040fe2000f8010ff */
[----:B------:R-:W-:Y:S01]  /*2c8b0*/  IMAD.IADD R5, R5, 0x1, R7 ;  /* 0x0000000105057824 */ /* 0x000fe200078e0207 */
[----:B------:R-:W-:Y:S02]  /*2c8c0*/  SHF.R.S32.HI R9, RZ, 0x1f, R163 ;  /* 0x0000001fff097819 */ /* 0x000fe400000114a3 */
[----:B------:R-:W-:Y:S01]  /*2c8d0*/  SHF.R.S32.HI R25, RZ, 0x1f, R11 ;  /* 0x0000001fff197819 */ /* 0x000fe2000001140b */
[----:B------:R0:W1:Y:S01]  /*2c8e0*/  SHFL.IDX PT, R32, R8, RZ, 0x1c1f ;  /* 0x001c1fff08207589 */ /* 0x00006200000e0000 */
[----:B------:R-:W-:Y:S02]  /*2c8f0*/  LEA.HI.X R0, R4, UR5, R5, 0x2, P0 ;  /* 0x0000000504007c11 */ /* 0x000fe400080f1405 */
[----:B------:R-:W-:-:S03]  /*2c900*/  ISETP.GE.AND P0, PT, R181, R3, PT ;  /* 0x00000003b500720c */ /* 0x000fc60003f06270 */
[----:B------:R0:W2:Y:S10]  /*2c910*/  SHFL.IDX PT, R33, R0, RZ, 0x1c1f ;  /* 0x001c1fff00217589 */ /* 0x0000b400000e0000 */
[----:B0-----:R-:W-:Y:S05]  /*2c920*/  @P0 BRA `(.L_x_6896) ;  /* 0x0000000800880947 */ /* 0x001fea0003800000 */
[----:B------:R-:W-:Y:S02]  /*2c930*/  ULDC UR4, c[0x0][0xbc8] ;  /* 0x0002f20000047ab9 */ /* 0x000fe40000000800 */
[----:B------:R-:W-:-:S13]  /*2c940*/  ISETP.GE.AND P0, PT, R163, UR4, PT ;  /* 0x00000004a3007c0c */ /* 0x000fda000bf06270 */
[----:B------:R-:W3:Y:S01]  /*2c950*/  @!P0 LDL.64 R6, [R1+0x210] ;  /* 0x0002100001068983 */ /* 0x000ee20000100a00 */
[----:B------:R-:W-:Y:S02]  /*2c960*/  ISETP.GE.AND P1, PT, R10, UR4, PT ;  /* 0x000000040a007c0c */ /* 0x000fe4000bf26270 */
[----:B-1----:R-:W-:-:S04]  /*2c970*/  @!P0 LEA R4, P2, R163, R32, 0x2 ;  /* 0x00000020a3048211 */ /* 0x002fc800078410ff */
[----:B--2---:R-:W-:-:S05]  /*2c980*/  @!P0 LEA.HI.X R5, R163, R33, R9, 0x2, P2 ;  /* 0x00000021a3058211 */ /* 0x004fca00010f1409 */
[----:B---3--:R0:W-:Y:S04]  /*2c990*/  @!P0 ST.E.64 desc[UR36][R4.64], R6 ;  /* 0x0000000604008985 */ /* 0x0081e8000c101b24 */
[----:B0-----:R-:W2:Y:S01]  /*2c9a0*/  @!P1 LDL.64 R4, [R1+0x220] ;  /* 0x0002200001049983 */ /* 0x001ea20000100a00 */
[----:B------:R-:W-:Y:S02]  /*2c9b0*/  ISETP.GE.AND P0, PT, R11, UR4, PT ;  /* 0x000000040b007c0c */ /* 0x000fe4000bf06270 */
[----:B------:R-:W-:-:S04]  /*2c9c0*/  @!P1 LEA R6, P2, R10, R32, 0x2 ;  /* 0x000000200a069211 */ /* 0x000fc800078410ff */
[----:B------:R-:W-:-:S05]  /*2c9d0*/  @!P1 LEA.HI.X R7, R10, R33, R24, 0x2, P2 ;  /* 0x000000210a079211 */ /* 0x000fca00010f1418 */
[----:B--2---:R0:W-:Y:S04]  /*2c9e0*/  @!P1 ST.E.64 desc[UR36][R6.64], R4 ;  /* 0x0000000406009985 */ /* 0x0041e8000c101b24 */
        /* <DEDUP_REMOVED lines=142> */
[C---:B------:R-:W-:Y:S02]  /*2d2d0*/  @!P0 LEA R6, P2, R223.reuse, R32, 0x2 ;  /* 0x00000020df068211 */ /* 0x040fe400078410ff */
[----:B------:R-:W-:Y:S02]  /*2d2e0*/  SHF.R.S32.HI R71, RZ, 0x1f, R222 ;  /* 0x0000001fff477819 */ /* 0x000fe400000114de */
[----:B------:R-:W-:-:S05]  /*2d2f0*/  @!P0 LEA.HI.X R7, R223, R33, R34, 0x2, P2 ;  /* 0x00000021df078211 */ /* 0x000fca00010f1422 */
[----:B--2---:R0:W-:Y:S04]  /*2d300*/  @!P0 ST.E.64 desc[UR36][R6.64], R4 ;  /* 0x0000000406008985 */ /* 0x0041e8000c101b24 */
[----:B0-----:R-:W2:Y:S01]  /*2d310*/  @!P1 LDL.64 R4, [R1+0x400] ;  /* 0x0004000001049983 */ /* 0x001ea20000100a00 */
[----:B------:R-:W-:-:S04]  /*2d320*/  @!P1 LEA R32, P0, R222, R32, 0x2 ;  /* 0x00000020de209211 */ /* 0x000fc800078010ff */
[----:B------:R-:W-:-:S05]  /*2d330*/  @!P1 LEA.HI.X R33, R222, R33, R71, 0x2, P0 ;  /* 0x00000021de219211 */ /* 0x000fca00000f1447 */
[----:B--2---:R0:W-:Y:S04]  /*2d340*/  @!P1 ST.E.64 desc[UR36][R32.64], R4 ;  /* 0x0000000420009985 */ /* 0x0041e8000c101b24 */
.L_x_6896:
[----:B------:R-:W-:Y:S05]  /*2d350*/  BSYNC B1 ;  /* 0x0000000000017941 */ /* 0x000fea0003800000 */
.L_x_6895:
[----:B0-----:R-:W-:Y:S01]  /*2d360*/  VIADD R4, R181, 0x8 ;  /* 0x00000008b5047836 */ /* 0x001fe20000000000 */
[----:B------:R-:W0:Y:S04]  /*2d370*/  SHFL.IDX PT, R0, R0, 0x1, 0x1c1f ;  /* 0x003c1f0000007f89 */ /* 0x000e2800000e0000 */
[----:B------:R-:W-:Y:S01]  /*2d380*/  ISETP.GE.AND P0, PT, R4, R3, PT ;  /* 0x000000030400720c */ /* 0x000fe20003f06270 */
[----:B------:R-:W3:-:S12]  /*2d390*/  SHFL.IDX PT, R8, R8, 0x1, 0x1c1f ;  /* 0x003c1f0008087f89 */ /* 0x000ed800000e0000 */
[----:B------:R-:W-:Y:S05]  /*2d3a0*/  @P0 BRA `(.L_x_6894) ;  /* 0x0000001800600947 */ /* 0x000fea0003800000 */
[----:B------:R-:W4:Y:S02]  /*2d3b0*/  LDC R3, c[0x0][0xbc8] ;  /* 0x0002f200ff037b82 */ /* 0x000f240000000800 */
[----:B----4-:R-:W-:-:S13]  /*2d3c0*/  ISETP.GE.AND P1, PT, R163, R3, PT ;  /* 0x00000003a300720c */ /* 0x010fda0003f26270 */
[----:B------:R-:W4:Y:S01]  /*2d3d0*/  @!P1 LDL.64 R6, [R1+0x218] ;  /* 0x0002180001069983 */ /* 0x000f220000100a00 */
[----:B------:R-:W-:Y:S02]  /*2d3e0*/  ISETP.GE.AND P2, PT, R10, R3, PT ;  /* 0x000000030a00720c */ /* 0x000fe40003f46270 */
[----:B---3--:R-:W-:-:S04]  /*2d3f0*/  @!P1 LEA R4, P0, R163, R8, 0x2 ;  /* 0x00000008a3049211 */ /* 0x008fc800078010ff */
[----:B0-----:R-:W-:-:S05]  /*2d400*/  @!P1 LEA.HI.X R5, R163, R0, R9, 0x2, P0 ;  /* 0x00000000a3059211 */ /* 0x001fca00000f1409 */
[----:B----4-:R0:W-:Y:S04]  /*2d410*/  @!P1 ST.E.64 desc[UR36][R4.64], R6 ;  /* 0x0000000604009985 */ /* 0x0101e8000c101b24 */
[----:B0-----:R-:W3:Y:S01]  /*2d420*/  @!P2 LDL.64 R4, [R1+0x228] ;  /* 0x000228000104a983 */ /* 0x001ee20000100a00 */
[----:B------:R-:W-:Y:S02]  /*2d430*/  ISETP.GE.AND P1, PT, R11, R3, PT ;  /* 0x000000030b00720c */ /* 0x000fe40003f26270 */
[----:B------:R-:W-:-:S04]  /*2d440*/  @!P2 LEA R6, P0, R10, R8, 0x2 ;  /* 0x000000080a06a211 */ /* 0x000fc800078010ff */
[----:B------:R-:W-:-:S05]  /*2d450*/  @!P2 LEA.HI.X R7, R10, R0, R24, 0x2, P0 ;  /* 0x000000000a07a211 */ /* 0x000fca00000f1418 */
[----:B---3--:R0:W-:Y:S04]  /*2d460*/  @!P2 ST.E.64 desc[UR36][R6.64], R4 ;  /* 0x000000040600a985 */ /* 0x0081e8000c101b24 */
        /* <DEDUP_REMOVED lines=136> */
[----:B------:R-:W-:Y:S01]  /*2dcf0*/  @!P2 LEA R6, P0, R224, R8, 0x2 ;  /* 0x00000008e006a211 */ /* 0x000fe200078010ff */
[----:B------:R-:W-:Y:S01]  /*2dd00*/  BSSY B1, `(.L_x_6897) ;  /* 0x000000a000017945 */ /* 0x000fe20003800000 */
[-C--:B------:R-:W-:Y:S02]  /*2dd10*/  ISETP.GE.AND P1, PT, R222, R3.reuse, PT ;  /* 0x00000003de00720c */ /* 0x080fe40003f26270 */
        /* <DEDUP_REMOVED lines=8> */
.L_x_6898:
[----:B------:R-:W-:Y:S05]  /*2dda0*/  BSYNC B1 ;  /* 0x0000000000017941 */ /* 0x000fea0003800000 */
.L_x_6897:
[----:B------:R-:W-:Y:S05]  /*2ddb0*/  @P1 BRA `(.L_x_6894) ;  /* 0x0000000c00dc1947 */ /* 0x000fea0003800000 */
[----:B0--3--:R-:W3:Y:S01]  /*2ddc0*/  LDL.64 R4, [R1+0x408] ;  /* 0x0004080001047983 */ /* 0x009ee20000100a00 */
[----:B------:R-:W-:Y:S02]  /*2ddd0*/  SHF.R.S32.HI R3, RZ, 0x1f, R222 ;  /* 0x0000001fff037819 */ /* 0x000fe400000114de */
[----:B------:R-:W-:-:S04]  /*2dde0*/  LEA R8, P0, R222, R8, 0x2 ;  /* 0x00000008de087211 */ /* 0x000fc800078010ff */
[----:B------:R-:W-:-:S05]  /*2ddf0*/  LEA.HI.X R9, R222, R0, R3, 0x2, P0 ;  /* 0x00000000de097211 */ /* 0x000fca00000f1403 */
[----:B---3--:R0:W-:Y:S01]  /*2de00*/  ST.E.64 desc[UR36][R8.64], R4 ;  /* 0x0000000408007985 */ /* 0x0081e2000c101b24 */
[----:B------:R-:W-:Y:S05]  /*2de10*/  BRA `(.L_x_6894) ;  /* 0x0000000c00c47947 */ /* 0x000fea0003800000 */
.L_x_6887:
[----:B------:R-:W-:Y:S01]  /*2de20*/  ULDC.64 UR4, c[0x0][0xd08] ;  /* 0x0003420000047ab9 */ /* 0x000fe20000000a00 */
[----:B------:R-:W4:Y:S01]  /*2de30*/  LDC.64 R6, c[0x0][0xd00] ;  /* 0x00034000ff067b82 */ /* 0x000f220000000a00 */
[----:B------:R-:W-:Y:S01]  /*2de40*/  ISETP.NE.U32.AND P0, PT, RZ, UR4, PT ;  /* 0x00000004ff007c0c */ /* 0x000fe2000bf05070 */
[----:B------:R-:W-:-:S03]  /*2de50*/  IMAD.MOV.U32 R3, RZ, RZ, RZ ;  /* 0x000000ffff037224 */ /* 0x000fc600078e00ff */
[----:B------:R-:W-:Y:S01]  /*2de60*/  ISETP.NE.AND.EX P1, PT, RZ, UR5, PT, P0 ;  /* 0x00000005ff007c0c */ /* 0x000fe2000bf25300 */
[----:B------:R-:W-:Y:S02]  /*2de70*/  ULDC.64 UR4, c[0x0][0xd00] ;  /* 0x0003400000047ab9 */ /* 0x000fe40000000a00 */
[----:B------:R-:W-:-:S04]  /*2de80*/  ISETP.NE.U32.AND P0, PT, RZ, UR4, PT ;  /* 0x00000004ff007c0c */ /* 0x000fc8000bf05070 */
[----:B------:R-:W-:-:S06]  /*2de90*/  ISETP.NE.AND.EX P0, PT, RZ, UR5, PT, P0 ;  /* 0x00000005ff007c0c */ /* 0x000fcc000bf05300 */
[----:B------:R-:W2:Y:S01]  /*2dea0*/  @P1 LDC.64 R4, c[0x0][0xd08] ;  /* 0x00034200ff041b82 */ /* 0x000ea20000000a00 */
[----:B------:R-:W-:Y:S02]  /*2deb0*/  ULDC UR4, c[0x0][0xb88] ;  /* 0x0002e20000047ab9 */ /* 0x000fe40000000800 */
[----:B------:R-:W-:Y:S02]  /*2dec0*/  IMAD.U32 R0, RZ, RZ, UR4 ;  /* 0x00000004ff007e24 */ /* 0x000fe4000f8e00ff */
[----:B----4-:R-:W-:-:S05]  /*2ded0*/  IMAD.WIDE R6, R214, 0x4, R6 ;  /* 0x00000004d6067825 */ /* 0x010fca00078e0206 */
[----:B------:R4:W5:Y:S01]  /*2dee0*/  @P0 LDG.E R3, desc[UR36][R6.64] ;  /* 0x0000002406030981 */ /* 0x000962000c1e1900 */
[----:B------:R-:W3:Y:S01]  /*2def0*/  S2R R30, SR_TID.X ;  /* 0x00000000001e7919 */ /* 0x000ee20000002100 */
[----:B--2---:R-:W-:-:S05]  /*2df00*/  @P1 IMAD.WIDE R4, R214, 0x4, R4 ;  /* 0x00000004d6041825 */ /* 0x004fca00078e0204 */
[----:B------:R4:W5:Y:S01]  /*2df10*/  @P1 LDG.E R0, desc[UR36][R4.64] ;  /* 0x0000002404001981 */ /* 0x000962000c1e1900 */
[----:B------:R-:W-:Y:S02]  /*2df20*/  ISETP.NE.AND P2, PT, R213, RZ, PT ;  /* 0x000000ffd500720c */ /* 0x000fe40003f45270 */
[----:B------:R-:W-:-:S11]  /*2df30*/  SHF.R.S32.HI R28, RZ, 0x1f, R214 ;  /* 0x0000001fff1c7819 */ /* 0x000fd600000114d6 */
[----:B------:R-:W2:Y:S01]  /*2df40*/  @!P2 LDC R213, c[0x0][0xbd4] ;  /* 0x0002f500ffd5ab82 */ /* 0x000ea20000000800 */
[----:B---3--:R-:W-:-:S05]  /*2df50*/  VIADD R8, R30, 0xffffff80 ;  /* 0xffffff801e087836 */ /* 0x008fca0000000000 */
[----:B------:R-:W-:Y:S02]  /*2df60*/  ISETP.GT.AND P3, PT, R8, 0x3f, PT ;  /* 0x0000003f0800780c */ /* 0x000fe40003f64270 */
[----:B--2---:R-:W-:Y:S01]  /*2df70*/  ISETP.GT.AND P2, PT, R213, 0x1, PT ;  /* 0x00000001d500780c */ /* 0x004fe20003f44270 */
[----:B----4-:R-:W-:-:S12]  /*2df80*/  @P1 BRA `(.L_x_6899) ;  /* 0x0000000000101947 */ /* 0x010fd80003800000 */
[----:B------:R-:W-:Y:S05]  /*2df90*/  @!P0 BRA `(.L_x_6899) ;  /* 0x00000000000c8947 */ /* 0x000fea0003800000 */
[----:B------:R-:W2:Y:S04]  /*2dfa0*/  LDG.E R5, desc[UR36][R6.64] ;  /* 0x0000002406057981 */ /* 0x000ea8000c1e1900 */
[----:B-----5:R-:W2:Y:S02]  /*2dfb0*/  LDG.E R0, desc[UR36][R6.64+0x4] ;  /* 0x0000042406007981 */ /* 0x020ea4000c1e1900 */
[----:B--2---:R-:W-:-:S07]  /*2dfc0*/  IMAD.IADD R0, R0, 0x1, -R5 ;  /* 0x0000000100007824 */ /* 0x004fce00078e0a05 */
.L_x_6899:
[----:B------:R-:W-:Y:S01]  /*2dfd0*/  BSSY B1, `(.L_x_6900) ;  /* 0x0000035000017945 */ /* 0x000fe20003800000 */
[----:B------:R-:W-:Y:S02]  /*2dfe0*/  SEL R29, R214, RZ, !P0 ;  /* 0x000000ffd61d7207 */ /* 0x000fe40004000000 */
[----:B------:R-:W-:Y:S02]  /*2dff0*/  SEL R28, R28, RZ, !P0 ;  /* 0x000000ff1c1c7207 */ /* 0x000fe40004000000 */
[----:B-----5:R-:W-:Y:S01]  /*2e000*/  SHF.R.S32.HI R26, RZ, 0x1f, R3 ;  /* 0x0000001fff1a7819 */ /* 0x020fe20000011403 */
[----:B------:R-:W-:Y:S06]  /*2e010*/  @P3 BRA `(.L_x_6901) ;  /* 0x0000000000c03947 */ /* 0x000fec0003800000 */
[----:B------:R-:W2:Y:S01]  /*2e020*/  LDC R33, c[0x0][0xce8] ;  /* 0x00033a00ff217b82 */ /* 0x000ea20000000800 */
[----:B------:R-:W-:Y:S01]  /*2e030*/  IADD3 R31, R181, -0x80, R30 ;  /* 0xffffff80b51f7810 */ /* 0x000fe20007ffe01e */
[----:B--2---:R-:W-:-:S05]  /*2e040*/  IMAD R4, R0, R33, RZ ;  /* 0x0000002100047224 */ /* 0x004fca00078e02ff */
[----:B------:R-:W-:-:S13]  /*2e050*/  ISETP.GE.AND P0, PT, R31, R4, PT ;  /* 0x000000041f00720c */ /* 0x000fda0003f06270 */
[----:B------:R-:W-:Y:S05]  /*2e060*/  @P0 BRA `(.L_x_6901) ;  /* 0x0000000000ac0947 */ /* 0x000fea0003800000 */
[----:B------:R-:W-:Y:S01]  /*2e070*/  IMAD.MOV.U32 R24, RZ, RZ, 0xab8 ;  /* 0x00000ab8ff187424 */ /* 0x000fe200078e00ff */
[----:B------:R-:W-:Y:S01]  /*2e080*/  ISETP.GT.AND P0, PT, R213, 0x1, PT ;  /* 0x00000001d500780c */ /* 0x000fe20003f04270 */
[----:B------:R-:W2:Y:S01]  /*2e090*/  LDC.64 R10, c[0x0][0xca8] ;  /* 0x00032a00ff0a7b82 */ /* 0x000ea20000000a00 */
[----:B------:R-:W-:Y:S01]  /*2e0a0*/  ISETP.NE.AND P1, PT, R33, 0x1, PT ;  /* 0x000000012100780c */ /* 0x000fe20003f25270 */
[----:B------:R-:W-:Y:S01]  /*2e0b0*/  IMAD.MOV.U32 R21, RZ, RZ, R31 ;  /* 0x000000ffff157224 */ /* 0x000fe200078e001f */
[----:B------:R-:W-:-:S05]  /*2e0c0*/  SEL R24, R24, 0xa78, P0 ;  /* 0x00000a7818187807 */ /* 0x000fca0000000000 */
[----:B------:R-:W3:Y:S08]  /*2e0d0*/  LDC.64 R4, c[0x0][R24+0x220] ;  /* 0x0000880018047b82 */ /* 0x000ef00000000a00 */
[----:B------:R-:W4:Y:S08]  /*2e0e0*/  LDC.64 R12, c[0x0][R24+0x218] ;  /* 0x00008600180c7b82 */ /* 0x000f300000000a00 */
[----:B------:R-:W5:Y:S08]  /*2e0f0*/  LDC.64 R6, c[0x0][R24+0x228] ;  /* 0x00008a0018067b82 */ /* 0x000f700000000a00 */
[----:B------:R-:W0:Y:S08]  /*2e100*/  @P1 LDC R20, c[0x0][0xcec] ;  /* 0x00033b00ff141b82 */ /* 0x000e300000000800 */
[----:B------:R-:W1:Y:S08]  /*2e110*/  LDC.64 R8, c[0x0][R24+0x210] ;  /* 0x0000840018087b82 */ /* 0x000e700000000a00 */
[----:B------:R-:W5:Y:S01]  /*2e120*/  @P1 LDC R27, c[0x0][0xcf0] ;  /* 0x00033c00ff1b1b82 */ /* 0x000f620000000800 */
[----:B0-----:R-:W-:-:S07]  /*2e130*/  @P1 IMAD.HI.U32 R20, R31, R20, RZ ;  /* 0x000000141f141227 */ /* 0x001fce00078e00ff */
[----:B--2---:R-:W0:Y:S01]  /*2e140*/  @!P0 LDC R10, c[0x0][0xc50] ;  /* 0x00031400ff0a8b82 */ /* 0x004e220000000800 */
[-C--:B---3--:R-:W-:Y:S02]  /*2e150*/  IMAD R5, R5, R29.reuse, RZ ;  /* 0x0000001d05057224 */ /* 0x088fe400078e02ff */
[----:B------:R-:W-:-:S05]  /*2e160*/  IMAD.WIDE.U32 R14, R4, R29, RZ ;  /* 0x0000001d040e7225 */ /* 0x000fca00078e00ff */
[----:B------:R-:W2:Y:S01]  /*2e170*/  @!P0 LDC R11, c[0x0][0xc54] ;  /* 0x00031500ff0b8b82 */ /* 0x000ea20000000800 */
[-C--:B----4-:R-:W-:Y:S02]  /*2e180*/  IMAD R25, R13, R157.reuse, RZ ;  /* 0x0000009d0d197224 */ /* 0x090fe400078e02ff */
[----:B------:R-:W-:Y:S01]  /*2e190*/  IMAD.WIDE.U32 R12, R12, R157, RZ ;  /* 0x0000009d0c0c7225 */ /* 0x000fe200078e00ff */
[----:B-----5:R-:W-:-:S03]  /*2e1a0*/  @P1 SHF.R.U32.HI R21, RZ, R27, R20 ;  /* 0x0000001bff151219 */ /* 0x020fc60000011614 */
[----:B------:R-:W-:Y:S01]  /*2e1b0*/  IMAD R27, R4, R28, R5 ;  /* 0x0000001c041b7224 */ /* 0x000fe200078e0205 */
[----:B------:R-:W-:Y:S01]  /*2e1c0*/  SEL R5, R220, RZ, P0 ;  /* 0x000000ffdc057207 */ /* 0x000fe20000000000 */
[----:B------:R-:W-:Y:S01]  /*2e1d0*/  IMAD.IADD R25, R13, 0x1, R25 ;  /* 0x000000010d197824 */ /* 0x000fe200078e0219 */
[----:B------:R-:W-:Y:S01]  /*2e1e0*/  IADD3 R12, P1, P3, R14, R12, R3 ;  /* 0x0000000c0e0c7210 */ /* 0x000fe20007b3e003 */
[----:B------:R-:W-:Y:S02]  /*2e1f0*/  IMAD.MOV R4, RZ, RZ, -R21 ;  /* 0x000000ffff047224 */ /* 0x000fe400078e0a15 */
[----:B------:R-:W-:Y:S02]  /*2e200*/  IMAD.IADD R27, R15, 0x1, R27 ;  /* 0x000000010f1b7824 */ /* 0x000fe400078e021b */
        /* <DEDUP_REMOVED lines=8> */
[-C--:B-1----:R-:W-:Y:S01]  /*2e290*/  IMAD R4, R9, R5.reuse, RZ ;  /* 0x0000000509047224 */ /* 0x082fe200078e02ff */
[----:B------:R-:W-:Y:S01]  /*2e2a0*/  SHF.R.S32.HI R13, RZ, 0x1f, R5 ;  /* 0x0000001fff0d7819 */ /* 0x000fe20000011405 */
[----:B------:R-:W-:-:S04]  /*2e2b0*/  IMAD.WIDE.U32 R6, R8, R5, R6 ;  /* 0x0000000508067225 */ /* 0x000fc800078e0006 */
[----:B------:R-:W-:Y:S01]  /*2e2c0*/  IMAD R13, R8, R13, R4 ;  /* 0x0000000d080d7224 */ /* 0x000fe200078e0204 */
[----:B0-----:R-:W-:Y:S01]  /*2e2d0*/  LEA R10, P0, R6, R10, 0x2 ;  /* 0x0000000a060a7211 */ /* 0x001fe200078010ff */
[----:B------:R-:W-:Y:S02]  /*2e2e0*/  IMAD.MOV.U32 R5, RZ, RZ, -0x800000 ;  /* 0xff800000ff057424 */ /* 0x000fe400078e00ff */
[----:B------:R-:W-:-:S05]  /*2e2f0*/  IMAD.IADD R4, R7, 0x1, R13 ;  /* 0x0000000107047824 */ /* 0x000fca00078e020d */
[----:B--2---:R-:W-:-:S05]  /*2e300*/  LEA.HI.X R11, R6, R11, R4, 0x2, P0 ;  /* 0x0000000b060b7211 */ /* 0x004fca00000f1404 */
[----:B------:R2:W-:Y:S02]  /*2e310*/  STG.E desc[UR36][R10.64], R5 ;  /* 0x000000050a007986 */ /* 0x0005e4000c101924 */
.L_x_6901:
[----:B------:R-:W-:Y:S05]  /*2e320*/  BSYNC B1 ;  /* 0x0000000000017941 */ /* 0x000fea0003800000 */
.L_x_6900:
[----:B------:R-:W-:Y:S05]  /*2e330*/  @P2 BRA `(.L_x_6894) ;  /* 0x00000008007c2947 */ /* 0x000fea0003800000 */
[----:B--2---:R-:W2:Y:S01]  /*2e340*/  LDC R11, c[0x0][0xce8] ;  /* 0x00033a00ff0b7b82 */ /* 0x004ea20000000800 */
[----:B------:R-:W-:Y:S01]  /*2e350*/  ULDC.64 UR4, c[0x0][0xba0] ;  /* 0x0002e80000047ab9 */ /* 0x000fe20000000a00 */
[----:B------:R-:W-:Y:S01]  /*2e360*/  VIADD R14, R30, 0xffffff80 ;  /* 0xffffff801e0e7836 */ /* 0x000fe20000000000 */
[----:B------:R-:W-:Y:S01]  /*2e370*/  BSSY B1, `(.L_x_6902) ;  /* 0x0000077000017945 */ /* 0x000fe20003800000 */
[----:B------:R-:W-:Y:S01]  /*2e380*/  IMAD R6, R26, UR4, RZ ;  /* 0x000000041a067c24 */ /* 0x000fe2000f8e02ff */
[----:B------:R-:W-:Y:S01]  /*2e390*/  SHF.R.S32.HI R31, RZ, 0x1f, R216 ;  /* 0x0000001fff1f7819 */ /* 0x000fe200000114d8 */
[----:B------:R-:W-:Y:S01]  /*2e3a0*/  VIADD R24, R30, 0xffffff80 ;  /* 0xffffff801e187836 */ /* 0x000fe20000000000 */
[----:B------:R-:W-:Y:S01]  /*2e3b0*/  SHF.R.S32.HI R14, RZ, 0x1f, R14 ;  /* 0x0000001fff0e7819 */ /* 0x000fe2000001140e */
[----:B------:R-:W3:Y:S01]  /*2e3c0*/  LDC R13, c[0x0][0xbc8] ;  /* 0x0002f200ff0d7b82 */ /* 0x000ee20000000800 */
[----:B------:R-:W-:Y:S01]  /*2e3d0*/  IMAD.WIDE.U32 R4, R3, UR4, RZ ;  /* 0x0000000403047c25 */ /* 0x000fe2000f8e00ff */
[----:B------:R-:W-:-:S02]  /*2e3e0*/  SHF.R.S32.HI R30, RZ, 0x1f, R215 ;  /* 0x0000001fff1e7819 */ /* 0x000fc400000114d7 */
[----:B------:R-:W-:Y:S01]  /*2e3f0*/  LEA.HI R14, R14, R24, RZ, 0x3 ;  /* 0x000000180e0e7211 */ /* 0x000fe200078f18ff */
[----:B------:R-:W-:Y:S01]  /*2e400*/  IMAD R3, R3, UR5, R6 ;  /* 0x0000000503037c24 */ /* 0x000fe2000f8e0206 */
[----:B------:R-:W-:Y:S01]  /*2e410*/  ULDC.64 UR4, c[0x0][0xbe8] ;  /* 0x0002fa0000047ab9 */ /* 0x000fe20000000a00 */
        /* <DEDUP_REMOVED lines=8> */
[----:B--2---:R-:W-:Y:S01]  /*2e4a0*/  ISETP.NE.AND P0, PT, R11, 0x1, PT ;  /* 0x000000010b00780c */ /* 0x004fe20003f05270 */
[----:B------:R-:W-:Y:S01]  /*2e4b0*/  IMAD R5, R157, UR5, R5 ;  /* 0x000000059d057c24 */ /* 0x000fe2000f8e0205 */
[----:B------:R-:W-:Y:S01]  /*2e4c0*/  ULDC.64 UR4, c[0x0][0xbf0] ;  /* 0x0002fc0000047ab9 */ /* 0x000fe20000000a00 */
[----:B------:R-:W-:Y:S02]  /*2e4d0*/  IMAD R6, R221, 0x20, R14 ;  /* 0x00000020dd067824 */ /* 0x000fe400078e020e */
[----:B------:R-:W-:Y:S02]  /*2e4e0*/  IMAD R3, R28, UR4, RZ ;  /* 0x000000041c037c24 */ /* 0x000fe4000f8e02ff */
[----:B------:R-:W-:Y:S01]  /*2e4f0*/  IMAD.IADD R8, R181, 0x1, R6 ;  /* 0x00000001b5087824 */ /* 0x000fe200078e0206 */
[-C--:B---3--:R-:W-:Y:S01]  /*2e500*/  ISETP.GE.AND P1, PT, R219, R13.reuse, PT ;  /* 0x0000000ddb00720c */ /* 0x088fe20003f26270 */
[C---:B------:R-:W-:Y:S01]  /*2e510*/  IMAD R3, R29.reuse, UR5, R3 ;  /* 0x000000051d037c24 */ /* 0x040fe2000f8e0203 */
[-C--:B------:R-:W-:Y:S01]  /*2e520*/  ISETP.GE.AND P2, PT, R166, R13.reuse, PT ;  /* 0x0000000da600720c */ /* 0x080fe20003f46270 */
[----:B------:R-:W-:Y:S01]  /*2e530*/  IMAD.WIDE.U32 R4, R29, UR4, R4 ;  /* 0x000000041d047c25 */ /* 0x000fe2000f8e0004 */
[----:B------:R-:W-:Y:S01]  /*2e540*/  SEL R10, RZ, 0xffffffff, P1 ;  /* 0xffffffffff0a7807 */ /* 0x000fe20000800000 */
[----:B------:R-:W2:Y:S01]  /*2e550*/  @P0 LDC R7, c[0x0][0xcec] ;  /* 0x00033b00ff070b82 */ /* 0x000ea20000000800 */
[----:B------:R-:W-:Y:S01]  /*2e560*/  ISETP.GE.AND P1, PT, R218, R13, PT ;  /* 0x0000000dda00720c */ /* 0x000fe20003f26270 */
[----:B------:R-:W-:Y:S01]  /*2e570*/  IMAD.IADD R5, R5, 0x1, R3 ;  /* 0x0000000105057824 */ /* 0x000fe200078e0203 */
[----:B------:R-:W-:Y:S01]  /*2e580*/  ULDC.64 UR4, c[0x0][0xbe0] ;  /* 0x0002f80000047ab9 */ /* 0x000fe20000000a00 */
[----:B------:R-:W-:-:S02]  /*2e590*/  IMAD.SHL.U32 R10, R10, 0x2, RZ ;  /* 0x000000020a0a7824 */ /* 0x000fc400078e00ff */
[----:B------:R-:W-:Y:S02]  /*2e5a0*/  IMAD.MOV.U32 R3, RZ, RZ, R8 ;  /* 0x000000ffff037224 */ /* 0x000fe400078e0008 */
[----:B------:R-:W3:Y:S01]  /*2e5b0*/  @P0 LDC R9, c[0x0][0xcf0] ;  /* 0x00033c00ff090b82 */ /* 0x000ee20000000800 */
[----:B------:R-:W-:Y:S02]  /*2e5c0*/  IMAD R21, R0, R11, RZ ;  /* 0x0000000b00157224 */ /* 0x000fe400078e02ff */
[C---:B------:R-:W-:Y:S02]  /*2e5d0*/  VIADD R24, R166.reuse, 0x1c0 ;  /* 0x000001c0a6187836 */ /* 0x040fe40000000000 */
[----:B------:R-:W-:-:S03]  /*2e5e0*/  VIADD R27, R166, 0x180 ;  /* 0x00000180a61b7836 */ /* 0x000fc60000000000 */
[----:B------:R-:W-:Y:S02]  /*2e5f0*/  SHF.R.S32.HI R24, RZ, 0x1f, R24 ;  /* 0x0000001fff187819 */ /* 0x000fe40000011418 */
[----:B------:R-:W-:Y:S01]  /*2e600*/  SHF.R.S32.HI R27, RZ, 0x1f, R27 ;  /* 0x0000001fff1b7819 */ /* 0x000fe2000001141b */
[----:B--2---:R-:W-:Y:S01]  /*2e610*/  @P0 IMAD.HI.U32 R6, R8, R7, RZ ;  /* 0x0000000708060227 */ /* 0x004fe200078e00ff */
[----:B------:R-:W-:Y:S02]  /*2e620*/  SEL R7, RZ, 0x1, P2 ;  /* 0x00000001ff077807 */ /* 0x000fe40001000000 */
[----:B------:R-:W-:Y:S02]  /*2e630*/  ISETP.GE.AND P2, PT, R20, R13, PT ;  /* 0x0000000d1400720c */ /* 0x000fe40003f46270 */
[----:B---3--:R-:W-:Y:S02]  /*2e640*/  @P0 SHF.R.U32.HI R3, RZ, R9, R6 ;  /* 0x00000009ff030219 */ /* 0x008fe40000011606 */
[----:B------:R-:W-:-:S02]  /*2e650*/  LOP3.LUT R9, R10, 0x2, R7, 0xe2, !PT ;  /* 0x000000020a097812 */ /* 0x000fc400078ee207 */
[----:B------:R-:W-:Y:S01]  /*2e660*/  SEL R10, RZ, 0xffffffff, P1 ;  /* 0xffffffffff0a7807 */ /* 0x000fe20000800000 */
[--C-:B------:R-:W-:Y:S01]  /*2e670*/  IMAD.MOV R7, RZ, RZ, -R3.reuse ;  /* 0x000000ffff077224 */ /* 0x100fe200078e0a03 */
[----:B------:R-:W-:Y:S01]  /*2e680*/  SHF.R.S32.HI R6, RZ, 0x1f, R3 ;  /* 0x0000001fff067819 */ /* 0x000fe20000011403 */
[----:B------:R-:W-:Y:S01]  /*2e690*/  IMAD.WIDE.U32 R4, R3, UR4, R4 ;  /* 0x0000000403047c25 */ /* 0x000fe2000f8e0004 */
[-C--:B------:R-:W-:Y:S02]  /*2e6a0*/  ISETP.GE.AND P0, PT, R217, R13.reuse, PT ;  /* 0x0000000dd900720c */ /* 0x080fe40003f06270 */
[----:B------:R-:W-:Y:S01]  /*2e6b0*/  ISETP.GE.AND P1, PT, R216, R13, PT ;  /* 0x0000000dd800720c */ /* 0x000fe20003f26270 */
[----:B------:R-:W-:Y:S01]  /*2e6c0*/  IMAD.SHL.U32 R12, R10, 0x4, RZ ;  /* 0x000000040a0c7824 */ /* 0x000fe200078e00ff */
[----:B------:R-:W-:Y:S01]  /*2e6d0*/  SEL R10, RZ, 0xffffffff, P0 ;  /* 0xffffffffff0a7807 */ /* 0x000fe20000000000 */
[----:B------:R-:W-:Y:S01]  /*2e6e0*/  IMAD R7, R11, R7, R8 ;  /* 0x000000070b077224 */ /* 0x000fe200078e0208 */
[-C--:B------:R-:W-:Y:S01]  /*2e6f0*/  ISETP.GE.AND P0, PT, R215, R13.reuse, PT ;  /* 0x0000000dd700720c */ /* 0x080fe20003f06270 */
[----:B------:R-:W-:Y:S01]  /*2e700*/  IMAD R6, R6, UR4, RZ ;  /* 0x0000000406067c24 */ /* 0x000fe2000f8e02ff */
[----:B------:R-:W-:Y:S01]  /*2e710*/  LOP3.LUT R8, R12, 0x4, R9, 0xe2, !PT ;  /* 0x000000040c087812 */ /* 0x000fe200078ee209 */
[----:B------:R-:W-:Y:S01]  /*2e720*/  IMAD.SHL.U32 R15, R10, 0x8, RZ ;  /* 0x000000080a0f7824 */ /* 0x000fe200078e00ff */
[----:B------:R-:W-:Y:S01]  /*2e730*/  SEL R10, RZ, 0xffffffff, P0 ;  /* 0xffffffffff0a7807 */ /* 0x000fe20000000000 */
[----:B------:R-:W-:Y:S01]  /*2e740*/  IMAD R9, R3, UR5, R6 ;  /* 0x0000000503097c24 */ /* 0x000fe2000f8e0206 */
[----:B------:R-:W-:Y:S01]  /*2e750*/  SHF.R.S32.HI R3, RZ, 0x1f, R7 ;  /* 0x0000001fff037819 */ /* 0x000fe20000011407 */
[----:B------:R-:W-:Y:S01]  /*2e760*/  ULDC.64 UR4, c[0x0][0xbd8] ;  /* 0x0002f60000047ab9 */ /* 0x000fe20000000a00 */
[----:B------:R-:W-:Y:S01]  /*2e770*/  SEL R6, RZ, 0xffffffff, P1 ;  /* 0xffffffffff067807 */ /* 0x000fe20000800000 */
[----:B------:R-:W-:Y:S01]  /*2e780*/  IMAD.IADD R5, R5, 0x1, R9 ;  /* 0x0000000105057824 */ /* 0x000fe200078e0209 */
[----:B------:R-:W-:Y:S01]  /*2e790*/  ISETP.GE.AND P0, PT, R25, R13, PT ;  /* 0x0000000d1900720c */ /* 0x000fe20003f06270 */
[----:B------:R-:W-:Y:S01]  /*2e7a0*/  IMAD R0, R3, UR4, RZ ;  /* 0x0000000403007c24 */ /* 0x000fe2000f8e02ff */
[----:B------:R-:W-:Y:S01]  /*2e7b0*/  LOP3.LUT R8, R15, 0x8, R8, 0xe2, !PT ;  /* 0x000000080f087812 */ /* 0x000fe200078ee208 */
[----:B------:R-:W-:-:S02]  /*2e7c0*/  IMAD.SHL.U32 R15, R6, 0x10, RZ ;  /* 0x00000010060f7824 */ /* 0x000fc400078e00ff */
[----:B------:R-:W-:Y:S02]  /*2e7d0*/  IMAD R3, R7, UR5, R0 ;  /* 0x0000000507037c24 */ /* 0x000fe4000f8e0200 */
[----:B------:R-:W-:Y:S01]  /*2e7e0*/  IMAD.IADD R0, R14, 0x1, R181 ;  /* 0x000000010e007824 */ /* 0x000fe200078e02b5 */
[----:B------:R-:W-:Y:S01]  /*2e7f0*/  LOP3.LUT R8, R15, 0x10, R8, 0xe2, !PT ;  /* 0x000000100f087812 */ /* 0x000fe200078ee208 */
[----:B------:R-:W-:Y:S01]  /*2e800*/  IMAD.WIDE.U32 R4, R7, UR4, R4 ;  /* 0x0000000407047c25 */ /* 0x000fe2000f8e0004 */
[----:B------:R-:W-:Y:S01]  /*2e810*/  SEL R7, RZ, 0x40, P0 ;  /* 0x00000040ff077807 */ /* 0x000fe20000000000 */
[----:B------:R-:W-:Y:S01]  /*2e820*/  ULDC.64 UR4, c[0x0][0xb80] ;  /* 0x0002e00000047ab9 */ /* 0x000fe20000000a00 */
[----:B------:R-:W-:Y:S01]  /*2e830*/  ISETP.GE.AND P0, PT, R0, R21, PT ;  /* 0x000000150000720c */ /* 0x000fe20003f06270 */
[----:B------:R-:W-:Y:S01]  /*2e840*/  IMAD.SHL.U32 R9, R10, 0x20, RZ ;  /* 0x000000200a097824 */ /* 0x000fe200078e00ff */
[----:B------:R-:W-:Y:S01]  /*2e850*/  LEA R12, P1, R4, UR4, 0x1 ;  /* 0x00000004040c7c11 */ /* 0x000fe2000f8208ff */
[----:B------:R-:W-:Y:S01]  /*2e860*/  IMAD.IADD R3, R5, 0x1, R3 ;  /* 0x0000000105037824 */ /* 0x000fe200078e0203 */
[----:B------:R-:W-:-:S02]  /*2e870*/  SEL R5, RZ, 0x80, P2 ;  /* 0x00000080ff057807 */ /* 0x000fc40001000000 */
[----:B------:R-:W-:Y:S01]  /*2e880*/  LOP3.LUT R8, R9, 0x20, R8, 0xe2, !PT ;  /* 0x0000002009087812 */ /* 0x000fe200078ee208 */
[----:B------:R2:W3:Y:S01]  /*2e890*/  SHFL.IDX PT, R10, R12, RZ, 0x181f ;  /* 0x00181fff0c0a7589 */ /* 0x0004e200000e0000 */
[----:B------:R-:W-:Y:S02]  /*2e8a0*/  LEA.HI.X R3, R4, UR5, R3, 0x1, P1 ;  /* 0x0000000504037c11 */ /* 0x000fe400088f0c03 */
[----:B------:R-:W-:-:S03]  /*2e8b0*/  LOP3.LUT R14, R8, R7, RZ, 0xfc, !PT ;  /* 0x00000007080e7212 */ /* 0x000fc600078efcff */
[----:B------:R2:W4:Y:S01]  /*2e8c0*/  SHFL.IDX PT, R11, R3, RZ, 0x181f ;  /* 0x00181fff030b7589 */ /* 0x00052200000e0000 */
[----:B------:R-:W-:Y:S01]  /*2e8d0*/  LOP3.LUT R15, R14, R5, RZ, 0xfc, !PT ;  /* 0x000000050e0f7212 */ /* 0x000fe200078efcff */
[----:B------:R-:W-:Y:S06]  /*2e8e0*/  @P0 BRA `(.L_x_6903) ;  /* 0x00000000007c0947 */ /* 0x000fec0003800000 */
[-C--:B------:R-:W-:Y:S02]  /*2e8f0*/  ISETP.GE.AND P2, PT, R219, R13.reuse, PT ;  /* 0x0000000ddb00720c */ /* 0x080fe40003f46270 */
[-C--:B------:R-:W-:Y:S02]  /*2e900*/  ISETP.GE.AND P1, PT, R166, R13.reuse, PT ;  /* 0x0000000da600720c */ /* 0x080fe40003f26270 */
[-C--:B------:R-:W-:Y:S02]  /*2e910*/  ISETP.GE.AND P5, PT, R218, R13.reuse, PT ;  /* 0x0000000dda00720c */ /* 0x080fe40003fa6270 */
[----:B------:R-:W-:-:S07]  /*2e920*/  ISETP.GE.AND P3, PT, R217, R13, PT ;  /* 0x0000000dd900720c */ /* 0x000fce0003f66270 */
[C---:B---3--:R-:W-:Y:S02]  /*2e930*/  @!P2 LEA R4, P0, R219.reuse, R10, 0x1 ;  /* 0x0000000adb04a211 */ /* 0x048fe400078008ff */
[----:B----4-:R-:W-:Y:S02]  /*2e940*/  @!P1 IMAD.WIDE R6, R166, 0x2, R10 ;  /* 0x00000002a6069825 */ /* 0x010fe400078e020a */
[----:B------:R-:W-:Y:S02]  /*2e950*/  @!P2 LEA.HI.X R5, R219, R11, R34, 0x1, P0 ;  /* 0x0000000bdb05a211 */ /* 0x000fe400000f0c22 */
[----:B------:R-:W-:Y:S01]  /*2e960*/  LOP3.LUT P0, RZ, R14, 0x40, RZ, 0xc0, !PT ;  /* 0x000000400eff7812 */ /* 0x000fe2000780c0ff */
[----:B------:R3:W-:Y:S01]  /*2e970*/  @!P1 ST.E.128 desc[UR36][R6.64], RZ ;  /* 0x000000ff06009985 */ /* 0x0007e2000c101d24 */
[----:B------:R-:W-:-:S03]  /*2e980*/  ISETP.GE.AND P1, PT, R215, R13, PT ;  /* 0x0000000dd700720c */ /* 0x000fc60003f26270 */
[----:B------:R4:W-:Y:S01]  /*2e990*/  @!P2 ST.E.128 desc[UR36][R4.64], RZ ;  /* 0x000000ff0400a985 */ /* 0x0009e2000c101d24 */
[----:B------:R-:W-:Y:S02]  /*2e9a0*/  ISETP.GE.AND P2, PT, R216, R13, PT ;  /* 0x0000000dd800720c */ /* 0x000fe40003f46270 */
[----:B---3--:R-:W-:-:S04]  /*2e9b0*/  @!P5 LEA R6, P4, R218, R10, 0x1 ;  /* 0x0000000ada06d211 */ /* 0x008fc800078808ff */
[-C--:B------:R-:W-:Y:S02]  /*2e9c0*/  @!P5 LEA.HI.X R7, R218, R11.reuse, R33, 0x1, P4 ;  /* 0x0000000bda07d211 */ /* 0x080fe400020f0c21 */
[----:B------:R-:W-:Y:S02]  /*2e9d0*/  LOP3.LUT P4, RZ, R15, 0x80, RZ, 0xc0, !PT ;  /* 0x000000800fff7812 */ /* 0x000fe4000788c0ff */
[CC--:B----4-:R-:W-:Y:S01]  /*2e9e0*/  @!P3 LEA R4, P6, R217.reuse, R10.reuse, 0x1 ;  /* 0x0000000ad904b211 */ /* 0x0d0fe200078c08ff */
[----:B------:R3:W-:Y:S02]  /*2e9f0*/  @!P5 ST.E.128 desc[UR36][R6.64], RZ ;  /* 0x000000ff0600d985 */ /* 0x0007e4000c101d24 */
[C---:B------:R-:W-:Y:S02]  /*2ea00*/  @!P2 LEA R8, P5, R216.reuse, R10, 0x1 ;  /* 0x0000000ad808a211 */ /* 0x040fe400078a08ff */
[-C--:B------:R-:W-:Y:S02]  /*2ea10*/  @!P3 LEA.HI.X R5, R217, R11.reuse, R32, 0x1, P6 ;  /* 0x0000000bd905b211 */ /* 0x080fe400030f0c20 */
[----:B------:R-:W-:-:S03]  /*2ea20*/  @!P2 LEA.HI.X R9, R216, R11, R31, 0x1, P5 ;  /* 0x0000000bd809a211 */ /* 0x000fc600028f0c1f */
[----:B------:R4:W-:Y:S01]  /*2ea30*/  @!P3 ST.E.128 desc[UR36][R4.64], RZ ;  /* 0x000000ff0400b985 */ /* 0x0009e2000c101d24 */
[----:B---3--:R-:W-:-:S03]  /*2ea40*/  @!P1 LEA R6, P6, R215, R10, 0x1 ;  /* 0x0000000ad7069211 */ /* 0x008fc600078c08ff */
[----:B------:R3:W-:Y:S01]  /*2ea50*/  @!P2 ST.E.128 desc[UR36][R8.64], RZ ;  /* 0x000000ff0800a985 */ /* 0x0007e2000c101d24 */
[----:B------:R-:W-:Y:S02]  /*2ea60*/  @!P1 LEA.HI.X R7, R215, R11, R30, 0x1, P6 ;  /* 0x0000000bd7079211 */ /* 0x000fe400030f0c1e */
[----:B----4-:R-:W-:-:S03]  /*2ea70*/  @P0 LEA R4, P3, R25, R10, 0x1 ;  /* 0x0000000a19040211 */ /* 0x010fc600078608ff */
[----:B------:R3:W-:Y:S01]  /*2ea80*/  @!P1 ST.E.128 desc[UR36][R6.64], RZ ;  /* 0x000000ff06009985 */ /* 0x0007e2000c101d24 */
[C---:B------:R-:W-:Y:S02]  /*2ea90*/  @P4 LEA R10, P5, R20.reuse, R10, 0x1 ;  /* 0x0000000a140a4211 */ /* 0x040fe400078a08ff */
[-C--:B------:R-:W-:Y:S02]  /*2eaa0*/  @P0 LEA.HI.X R5, R25, R11.reuse, R27, 0x1, P3 ;  /* 0x0000000b19050211 */ /* 0x080fe400018f0c1b */
[----:B------:R-:W-:-:S03]  /*2eab0*/  @P4 LEA.HI.X R11, R20, R11, R24, 0x1, P5 ;  /* 0x0000000b140b4211 */ /* 0x000fc600028f0c18 */
[----:B------:R3:W-:Y:S04]  /*2eac0*/  @P0 ST.E.128 desc[UR36][R4.64], RZ ;  /* 0x000000ff04000985 */ /* 0x0007e8000c101d24 */
[----:B------:R3:W-:Y:S02]  /*2ead0*/  @P4 ST.E.128 desc[UR36][R10.64], RZ ;  /* 0x000000ff0a004985 */ /* 0x0007e4000c101d24 */
.L_x_6903:
[----:B------:R-:W-:Y:S05]  /*2eae0*/  BSYNC B1 ;  /* 0x0000000000017941 */ /* 0x000fea0003800000 */
.L_x_6902:
[----:B------:R-:W-:Y:S01]  /*2eaf0*/  VIADD R0, R0, 0x20 ;  /* 0x0000002000007836 */ /* 0x000fe20000000000 */
[----:B---34-:R3:W4:Y:S04]  /*2eb00*/  SHFL.IDX PT, R11, R3, 0x1, 0x181f ;  /* 0x00381f00030b7f89 */ /* 0x01872800000e0000 */
[----:B------:R-:W-:Y:S01]  /*2eb10*/  ISETP.GE.AND P0, PT, R0, R21, PT ;  /* 0x000000150000720c */ /* 0x000fe20003f06270 */
[----:B------:R3:W0:-:S12]  /*2eb20*/  SHFL.IDX PT, R10, R12, 0x1, 0x181f ;  /* 0x00381f000c0a7f89 */ /* 0x00061800000e0000 */
[----:B---3--:R-:W-:Y:S05]  /*2eb30*/  @P0 BRA `(.L_x_6894) ;  /* 0x00000000007c0947 */ /* 0x008fea0003800000 */
[-C--:B------:R-:W-:Y:S02]  /*2eb40*/  ISETP.GE.AND P6, PT, R166, R13.reuse, PT ;  /* 0x0000000da600720c */ /* 0x080fe40003fc6270 */
[-C--:B------:R-:W-:Y:S02]  /*2eb50*/  ISETP.GE.AND P5, PT, R219, R13.reuse, PT ;  /* 0x0000000ddb00720c */ /* 0x080fe40003fa6270 */
[-C--:B------:R-:W-:Y:S02]  /*2eb60*/  ISETP.GE.AND P4, PT, R218, R13.reuse, PT ;  /* 0x0000000dda00720c */ /* 0x080fe40003f86270 */
[-C--:B------:R-:W-:Y:S02]  /*2eb70*/  ISETP.GE.AND P3, PT, R217, R13.reuse, PT ;  /* 0x0000000dd900720c */ /* 0x080fe40003f66270 */
[-C--:B------:R-:W-:Y:S02]  /*2eb80*/  ISETP.GE.AND P2, PT, R216, R13.reuse, PT ;  /* 0x0000000dd800720c */ /* 0x080fe40003f46270 */
[----:B------:R-:W-:-:S03]  /*2eb90*/  ISETP.GE.AND P1, PT, R215, R13, PT ;  /* 0x0000000dd700720c */ /* 0x000fc60003f26270 */
[----:B0---4-:R-:W-:Y:S02]  /*2eba0*/  @!P6 IMAD.WIDE R6, R166, 0x2, R10 ;  /* 0x00000002a606e825 */ /* 0x011fe400078e020a */
[----:B------:R-:W-:-:S03]  /*2ebb0*/  @!P5 LEA R4, P0, R219, R10, 0x1 ;  /* 0x0000000adb04d211 */ /* 0x000fc600078008ff */
[----:B------:R0:W-:Y:S01]  /*2ebc0*/  @!P6 ST.E.128 desc[UR36][R6.64], RZ ;  /* 0x000000ff0600e985 */ /* 0x0001e2000c101d24 */
[----:B------:R-:W-:Y:S02]  /*2ebd0*/  @!P5 LEA.HI.X R5, R219, R11, R34, 0x1, P0 ;  /* 0x0000000bdb05d211 */ /* 0x000fe400000f0c22 */
[----:B------:R-:W-:-:S03]  /*2ebe0*/  LOP3.LUT P0, RZ, R14, 0x40, RZ, 0xc0, !PT ;  /* 0x000000400eff7812 */ /* 0x000fc6000780c0ff */
[----:B------:R3:W-:Y:S01]  /*2ebf0*/  @!P5 ST.E.128 desc[UR36][R4.64], RZ ;  /* 0x000000ff0400d985 */ /* 0x0007e2000c101d24 */
[----:B0-----:R-:W-:-:S04]  /*2ec00*/  @!P4 LEA R6, P6, R218, R10, 0x1 ;  /* 0x0000000ada06c211 */ /* 0x001fc800078c08ff */
[-C--:B------:R-:W-:Y:S02]  /*2ec10*/  @!P4 LEA.HI.X R7, R218, R11.reuse, R33, 0x1, P6 ;  /* 0x0000000bda07c211 */ /* 0x080fe400030f0c21 */
[----:B------:R-:W-:Y:S02]  /*2ec20*/  LOP3.LUT P6, RZ, R15, 0x80, RZ, 0xc0, !PT ;  /* 0x000000800fff7812 */ /* 0x000fe400078cc0ff */
[CC--:B---3--:R-:W-:Y:S01]  /*2ec30*/  @!P3 LEA R4, P5, R217.reuse, R10.reuse, 0x1 ;  /* 0x0000000ad904b211 */ /* 0x0c8fe200078a08ff */
[----:B------:R0:W-:Y:S01]  /*2ec40*/  @!P4 ST.E.128 desc[UR36][R6.64], RZ ;  /* 0x000000ff0600c985 */ /* 0x0001e2000c101d24 */
[C---:B------:R-:W-:Y:S02]  /*2ec50*/  @!P2 LEA R8, P4, R216.reuse, R10, 0x1 ;  /* 0x0000000ad808a211 */ /* 0x040fe400078808ff */
[-C--:B------:R-:W-:Y:S02]  /*2ec60*/  @!P3 LEA.HI.X R5, R217, R11.reuse, R32, 0x1, P5 ;  /* 0x0000000bd905b211 */ /* 0x080fe400028f0c20 */
[----:B------:R-:W-:-:S03]  /*2ec70*/  @!P2 LEA.HI.X R9, R216, R11, R31, 0x1, P4 ;  /* 0x0000000bd809a211 */ /* 0x000fc600020f0c1f */
[----:B------:R3:W-:Y:S01]  /*2ec80*/  @!P3 ST.E.128 desc[UR36][R4.64], RZ ;  /* 0x000000ff0400b985 */ /* 0x0007e2000c101d24 */
[----:B0-----:R-:W-:-:S03]  /*2ec90*/  @!P1 LEA R6, P5, R215, R10, 0x1 ;  /* 0x0000000ad7069211 */ /* 0x001fc600078a08ff */
[----:B------:R0:W-:Y:S01]  /*2eca0*/  @!P2 ST.E.128 desc[UR36][R8.64], RZ ;  /* 0x000000ff0800a985 */ /* 0x0001e2000c101d24 */
[----:B------:R-:W-:Y:S02]  /*2ecb0*/  @!P1 LEA.HI.X R7, R215, R11, R30, 0x1, P5 ;  /* 0x0000000bd7079211 */ /* 0x000fe400028f0c1e */
[----:B---3--:R-:W-:-:S03]  /*2ecc0*/  @P0 LEA R4, P3, R25, R10, 0x1 ;  /* 0x0000000a19040211 */ /* 0x008fc600078608ff */
[----:B------:R0:W-:Y:S01]  /*2ecd0*/  @!P1 ST.E.128 desc[UR36][R6.64], RZ ;  /* 0x000000ff06009985 */ /* 0x0001e2000c101d24 */
[C---:B------:R-:W-:Y:S02]  /*2ece0*/  @P6 LEA R10, P4, R20.reuse, R10, 0x1 ;  /* 0x0000000a140a6211 */ /* 0x040fe400078808ff */
[-C--:B------:R-:W-:Y:S02]  /*2ecf0*/  @P0 LEA.HI.X R5, R25, R11.reuse, R27, 0x1, P3 ;  /* 0x0000000b19050211 */ /* 0x080fe400018f0c1b */
[----:B------:R-:W-:-:S03]  /*2ed00*/  @P6 LEA.HI.X R11, R20, R11, R24, 0x1, P4 ;  /* 0x0000000b140b6211 */ /* 0x000fc600020f0c18 */
[----:B------:R0:W-:Y:S04]  /*2ed10*/  @P0 ST.E.128 desc[UR36][R4.64], RZ ;  /* 0x000000ff04000985 */ /* 0x0001e8000c101d24 */
[----:B------:R0:W-:Y:S02]  /*2ed20*/  @P6 ST.E.128 desc[UR36][R10.64], RZ ;  /* 0x000000ff0a006985 */ /* 0x0001e4000c101d24 */
.L_x_6894:
[----:B------:R-:W-:Y:S05]  /*2ed30*/  BSYNC B0 ;  /* 0x0000000000007941 */ /* 0x000fea0003800000 */
.L_x_6886:
[----:B------:R-:W-:Y:S02]  /*2ed40*/  ULDC UR4, c[0x0][0xd3c] ;  /* 0x00034f0000047ab9 */ /* 0x000fe40000000800 */
[----:B-1----:R-:W-:-:S13]  /*2ed50*/  ISETP.GE.AND P0, PT, R87, UR4, PT ;  /* 0x0000000457007c0c */ /* 0x002fda000bf06270 */
[----:B------:R-:W-:Y:S05]  /*2ed60*/  @!P0 BRA `(.L_x_6904) ;  /* 0xfffffd2800808947 */ /* 0x000fea000383ffff */
[----:B------:R-:W-:Y:S05]  /*2ed70*/  BRA `(.L_x_6670) ;  /* 0x0000009400f07947 */ /* 0x000fea0003800000 */
.L_x_6668:
[----:B------:R-:W-:-:S08]  /*2ed80*/  NOP ;  /* 0x0000000000007918 */ /* 0x000fd00000000000 */
[----:B------:R-:W0:-:S00]  /*2ed90*/  USETMAXREG.DEALLOC.CTAPOOL 0x28 ;  /* 0x00000028000079c8 */ /* 0x000e0000080e0500 */
        /* <DEDUP_REMOVED lines=14> */
.L_x_6905:
        /* <DEDUP_REMOVED lines=44> */
.L_x_6909:
[----:B------:R-:W0:Y:S01]  /*2f140*/  LDC R0, c[0x0][0xd3c] ;  /* 0x00034f00ff007b82 */ /* 0x000e220000000800 */
[----:B------:R-:W-:Y:S01]  /*2f150*/  UIADD3 UR4, UR4, 0x1f, URZ ;  /* 0x0000001f04047890 */ /* 0x000fe2000fffe03f */
[----:B------:R-:W-:Y:S02]  /*2f160*/  ULDC UR7, c[0x0][0xd3c] ;  /* 0x00034f0000077ab9 */ /* 0x000fe40000000800 */
[----:B------:R-:W-:-:S03]  /*2f170*/  IMAD.U32 R27, RZ, RZ, UR7 ;  /* 0x00000007ff1b7e24 */ /* 0x000fc6000f8e00ff */
        /* <DEDUP_REMOVED lines=33> */
.L_x_6907:
        /* <DEDUP_REMOVED lines=13> */
.L_x_6910:
        /* <DEDUP_REMOVED lines=62> */
.L_x_6911:
        /* <DEDUP_REMOVED lines=61> */
.L_x_6912:
[----:B------:R-:W-:-:S05]  /*2fc10*/  LOP3.LUT R25, RZ, R2, RZ, 0x33, !PT ;  /* 0x00000002ff197212 */ /* 0x000fca00078e33ff */
[----:B------:R-:W-:Y:S01]  /*2fc20*/  IMAD.IADD R25, R0, 0x1, R25 ;  /* 0x0000000100197824 */ /* 0x000fe200078e0219 */
[----:B------:R-:W-:Y:S06]  /*2fc30*/  BRA `(.L_x_6913) ;  /* 0x00000000000c7947 */ /* 0x000fec0003800000 */
.L_x_6908:
[----:B------:R-:W-:Y:S02]  /*2fc40*/  IMAD.MOV.U32 R25, RZ, RZ, RZ ;  /* 0x000000ffff197224 */ /* 0x000fe400078e00ff */
[----:B------:R-:W-:Y:S02]  /*2fc50*/  IMAD.U32 R24, RZ, RZ, UR6 ;  /* 0x00000006ff187e24 */ /* 0x000fe4000f8e00ff */
[----:B------:R-:W-:-:S07]  /*2fc60*/  IMAD.MOV.U32 R26, RZ, RZ, RZ ;  /* 0x000000ffff1a7224 */ /* 0x000fce00078e00ff */
.L_x_6913:
[----:B------:R-:W-:-:S13]  /*2fc70*/  ISETP.NE.AND P0, PT, R7, RZ, PT ;  /* 0x000000ff0700720c */ /* 0x000fda0003f05270 */
[----:B------:R-:W0:Y:S01]  /*2fc80*/  @!P0 S2R R3, SR_CgaCtaId ;  /* 0x0000000000038919 */ /* 0x000e220000008800 */
[----:B------:R-:W-:-:S04]  /*2fc90*/  @!P0 MOV R0, 0x400 ;  /* 0x0000040000008802 */ /* 0x000fc80000000f00 */
[----:B0-----:R-:W-:-:S05]  /*2fca0*/  @!P0 LEA R0, R3, R0, 0x18 ;  /* 0x0000000003008211 */ /* 0x001fca00078ec0ff */
[----:B------:R1:W-:Y:S01]  /*2fcb0*/  @!P0 STS.128 [R0+0x388d0], R24 ;  /* 0x0388d01800008388 */ /* 0x0003e20000000c00 */
[----:B------:R-:W-:Y:S06]  /*2fcc0*/  BAR.ARV 0x5, 0x180 ;  /* 0x0146000000007b1d */ /* 0x000fec0000002000 */
.L_x_6906:
[----:B------:R2:W-:Y:S01]  /*2fcd0*/  STL [R1+0x43c], RZ ;  /* 0x00043cff01007387 */ /* 0x0005e20000100800 */
[----:B------:R-:W-:Y:S01]  /*2fce0*/  ULDC UR4, c[0x0][0xd3c] ;  /* 0x00034f0000047ab9 */ /* 0x000fe20000000800 */
[----:B------:R-:W-:Y:S01]  /*2fcf0*/  IMAD.MOV.U32 R28, RZ, RZ, 0x1 ;  /* 0x00000001ff1c7424 */ /* 0x000fe200078e00ff */
[----:B0-----:R-:W-:Y:S01]  /*2fd00*/  ISETP.GE.AND P0, PT, R27, UR4, PT ;  /* 0x000000041b007c0c */ /* 0x001fe2000bf06270 */
[----:B------:R-:W-:-:S12]  /*2fd10*/  IMAD.MOV.U32 R22, RZ, RZ, RZ ;  /* 0x000000ffff167224 */ /* 0x000fd800078e00ff */
[----:B--2---:R-:W-:Y:S05]  /*2fd20*/  @P0 BRA `(.L_x_6914) ;  /* 0x0000008400280947 */ /* 0x004fea0003800000 */
[----:B------:R-:W0:Y:S01]  /*2fd30*/  S2R R5, SR_TID.X ;  /* 0x0000000000057919 */ /* 0x000e220000002100 */
[----:B------:R-:W2:Y:S01]  /*2fd40*/  S2UR UR5, SR_CgaCtaId ;  /* 0x00000000000579c3 */ /* 0x000ea20000008800 */
[----:B------:R-:W-:Y:S01]  /*2fd50*/  UMOV UR4, 0x400 ;  /* 0x0000040000047882 */ /* 0x000fe20000000000 */
[----:B------:R-:W-:Y:S01]  /*2fd60*/  BSSY B8, `(.L_x_6914) ;  /* 0x0000846000087945 */ /* 0x000fe20003800000 */
[----:B------:R3:W-:Y:S01]  /*2fd70*/  STL [R1+0x43c], RZ ;  /* 0x00043cff01007387 */ /* 0x0007e20000100800 */
[----:B------:R-:W-:Y:S01]  /*2fd80*/  IMAD.MOV.U32 R29, RZ, RZ, 0x1 ;  /* 0x00000001ff1d7424 */ /* 0x000fe200078e00ff */
[----:B------:R-:W-:Y:S01]  /*2fd90*/  ULDC.64 UR40, c[0x0][0x198] ;  /* 0x0000660000287ab9 */ /* 0x000fe20000000a00 */
[----:B------:R-:W-:Y:S01]  /*2fda0*/  IMAD.MOV.U32 R19, RZ, RZ, RZ ;  /* 0x000000ffff137224 */ /* 0x000fe200078e00ff */
[----:B------:R-:W-:Y:S01]  /*2fdb0*/  ULOP3.LUT UR44, UR60, 0x2, URZ, 0xfc, !UPT ;  /* 0x000000023c2c7892 */ /* 0x000fe2000f8efc3f */
[----:B------:R-:W-:Y:S01]  /*2fdc0*/  IMAD.MOV.U32 R22, RZ, RZ, RZ ;  /* 0x000000ffff167224 */ /* 0x000fe200078e00ff */
[----:B------:R-:W-:Y:S01]  /*2fdd0*/  ULDC UR43, c[0x0][0xc] ;  /* 0x00000300002b7ab9 */ /* 0x000fe20000000800 */
[----:B------:R-:W-:Y:S01]  /*2fde0*/  IMAD.MOV.U32 R28, RZ, RZ, 0x1 ;  /* 0x00000001ff1c7424 */ /* 0x000fe200078e00ff */
[----:B--2---:R-:W-:-:S06]  /*2fdf0*/  ULEA UR4, UR5, UR4, 0x18 ;  /* 0x0000000405047291 */ /* 0x004fcc000f8ec03f */
[----:B------:R-:W-:Y:S01]  /*2fe00*/  IMAD.U32 R18, RZ, RZ, UR4 ;  /* 0x00000004ff127e24 */ /* 0x000fe2000f8e00ff */
[C---:B0-----:R-:W-:Y:S01]  /*2fe10*/  LOP3.LUT R4, R5.reuse, 0x7f, RZ, 0xc0, !PT ;  /* 0x0000007f05047812 */ /* 0x041fe200078ec0ff */
[----:B-1----:R-:W-:-:S04]  /*2fe20*/  IMAD.SHL.U32 R0, R5, 0x8, RZ ;  /* 0x0000000805007824 */ /* 0x002fc800078e00ff */
[----:B------:R-:W-:Y:S01]  /*2fe30*/  IMAD.SHL.U32 R36, R4, 0x8, RZ ;  /* 0x0000000804247824 */ /* 0x000fe200078e00ff */
[C---:B------:R-:W-:Y:S02]  /*2fe40*/  LOP3.LUT R2, R0.reuse, 0x1f8, RZ, 0xc0, !PT ;  /* 0x000001f800027812 */ /* 0x040fe400078ec0ff */
[----:B------:R-:W-:Y:S02]  /*2fe50*/  LOP3.LUT R0, R0, 0x38, RZ, 0xc0, !PT ;  /* 0x0000003800007812 */ /* 0x000fe400078ec0ff */
[----:B------:R-:W-:Y:S01]  /*2fe60*/  LOP3.LUT R3, R2, 0x38, R5, 0x78, !PT ;  /* 0x0000003802037812 */ /* 0x000fe200078e7805 */
[----:B------:R-:W-:-:S03]  /*2fe70*/  IMAD.SHL.U32 R2, R5, 0x10, RZ ;  /* 0x0000001005027824 */ /* 0x000fc600078e00ff */
[----:B------:R-:W-:Y:S02]  /*2fe80*/  LOP3.LUT R36, R3, 0x200, R36, 0xf8, !PT ;  /* 0x0000020003247812 */ /* 0x000fe400078ef824 */
[----:B------:R-:W-:Y:S02]  /*2fe90*/  SHF.R.U32.HI R3, RZ, 0x3, R4 ;  /* 0x00000003ff037819 */ /* 0x000fe40000011604 */
[----:B------:R-:W-:Y:S01]  /*2fea0*/  LOP3.LUT R4, R0, 0x80, RZ, 0xfc, !PT ;  /* 0x0000008000047812 */ /* 0x000fe200078efcff */
[----:B------:R-:W-:Y:S01]  /*2feb0*/  IMAD R23, R36, 0x2, R18 ;  /* 0x0000000224177824 */ /* 0x000fe200078e0212 */
[----:B------:R-:W-:Y:S02]  /*2fec0*/  LOP3.LUT R3, R3, 0x70, R2, 0xf8, !PT ;  /* 0x0000007003037812 */ /* 0x000fe400078ef802 */
[C---:B------:R-:W-:Y:S02]  /*2fed0*/  LOP3.LUT R2, R0.reuse, 0x40, RZ, 0xfc, !PT ;  /* 0x0000004000027812 */ /* 0x040fe400078efcff */
[----:B------:R-:W-:-:S02]  /*2fee0*/  LOP3.LUT R3, R0, 0xc0, RZ, 0xfc, !PT ;  /* 0x000000c000037812 */ /* 0x000fc400078efcff */
[C---:B------:R-:W-:Y:S02]  /*2fef0*/  LOP3.LUT R2, R0.reuse, 0x100, RZ, 0xfc, !PT ;  /* 0x0000010000027812 */ /* 0x040fe400078efcff */
[C---:B------:R-:W-:Y:S02]  /*2ff00*/  LOP3.LUT R3, R0.reuse, 0x140, RZ, 0xfc, !PT ;  /* 0x0000014000037812 */ /* 0x040fe400078efcff */
[C---:B------:R-:W-:Y:S02]  /*2ff10*/  LOP3.LUT R2, R0.reuse, 0x180, RZ, 0xfc, !PT ;  /* 0x0000018000027812 */ /* 0x040fe400078efcff */
[----:B---3--:R-:W-:-:S07]  /*2ff20*/  LOP3.LUT R0, R0, 0x1c0, RZ, 0xfc, !PT ;  /* 0x000001c000007812 */ /* 0x008fce00078efcff */
.L_x_7047:
[----:B------:R-:W-:Y:S05]  /*2ff30*/  YIELD ;  /* 0x0000000000007946 */ /* 0x000fea0003800000 */
[----:B------:R-:W-:Y:S01]  /*2ff40*/  ULDC.64 UR4, c[0x0][0xb20] ;  /* 0x0002c80000047ab9 */ /* 0x000fe20000000a00 */
[----:B------:R-:W-:Y:S01]  /*2ff50*/  IMAD.MOV.U32 R34, RZ, RZ, RZ ;  /* 0x000000ffff227224 */ /* 0x000fe200078e00ff */
[----:B------:R-:W-:Y:S01]  /*2ff60*/  ISETP.NE.U32.AND P0, PT, RZ, UR4, PT ;  /* 0x00000004ff007c0c */ /* 0x000fe2000bf05070 */
[----:B0-----:R-:W0:Y:S01]  /*2ff70*/  LDC.64 R4, c[0x0][0xaf8] ;  /* 0x0002be00ff047b82 */ /* 0x001e220000000a00 */
[----:B------:R-:W-:Y:S01]  /*2ff80*/  IMAD.MOV.U32 R0, RZ, RZ, RZ ;  /* 0x000000ffff007224 */ /* 0x000fe200078e00ff */
[----:B------:R-:W-:Y:S01]  /*2ff90*/  ULDC.64 UR6, c[0x0][0xb08] ;  /* 0x0002c20000067ab9 */ /* 0x000fe20000000a00 */
[----:B------:R-:W-:Y:S01]  /*2ffa0*/  ISETP.NE.AND.EX P0, PT, RZ, UR5, PT, P0 ;  /* 0x00000005ff007c0c */ /* 0x000fe2000bf05300 */
[----:B------:R-:W-:-:S12]  /*2ffb0*/  ULDC.64 UR4, c[0x0][0xb10] ;  /* 0x0002c40000047ab9 */ /* 0x000fd80000000a00 */
[----:B-1----:R-:W1:Y:S02]  /*2ffc0*/  @P0 LDC.64 R2, c[0x0][0xb20] ;  /* 0x0002c800ff020b82 */ /* 0x002e640000000a00 */
[----:B-1----:R-:W-:-:S05]  /*2ffd0*/  @P0 IMAD.WIDE R2, R27, 0x4, R2 ;  /* 0x000000041b020825 */ /* 0x002fca00078e0202 */
[----:B------:R1:W5:Y:S01]  /*2ffe0*/  @P0 LDG.E R34, desc[UR36][R2.64] ;  /* 0x0000002402220981 */ /* 0x000362000c1e1900 */
[----:B------:R-:W-:Y:S01]  /*2fff0*/  ISETP.NE.U32.AND P0, PT, RZ, UR4, PT ;  /* 0x00000004ff007c0c */ /* 0x000fe2000bf05070 */
[----:B0-----:R-:W-:Y:S01]  /*30000*/  IMAD.WIDE R4, R27, 0x4, R4 ;  /* 0x000000041b047825 */ /* 0x001fe200078e0204 */
[----:B------:R-:W-:Y:S02]  /*30010*/  ISETP.NE.U32.AND P1, PT, RZ, UR6, PT ;  /* 0x00000006ff007c0c */ /* 0x000fe4000bf25070 */
[----:B------:R-:W-:Y:S01]  /*30020*/  ISETP.NE.AND.EX P2, PT, RZ, UR5, PT, P0 ;  /* 0x00000005ff007c0c */ /* 0x000fe2000bf45300 */
[----:B------:R-:W-:Y:S01]  /*30030*/  ULDC.64 UR4, c[0x0][0xaf8] ;  /* 0x0002be0000047ab9 */ /* 0x000fe20000000a00 */
[----:B------:R-:W-:Y:S01]  /*30040*/  ISETP.NE.AND.EX P1, PT, RZ, UR7, PT, P1 ;  /* 0x00000007ff007c0c */ /* 0x000fe2000bf25310 */
[----:B---3--:R-:W-:Y:S01]  /*30050*/  IMAD.MOV.U32 R6, RZ, RZ, RZ ;  /* 0x000000ffff067224 */ /* 0x008fe200078e00ff */
[----:B------:R-:W-:Y:S01]  /*30060*/  ISETP.NE.U32.AND P0, PT, RZ, UR4, PT ;  /* 0x00000004ff007c0c */ /* 0x000fe2000bf05070 */
[----:B-1----:R-:W0:Y:S03]  /*30070*/  LDC.64 R2, c[0x0][0xb08] ;  /* 0x0002c200ff027b82 */ /* 0x002e260000000a00 */
[----:B------:R-:W-:-:S05]  /*30080*/  ISETP.NE.AND.EX P0, PT, RZ, UR5, PT, P0 ;  /* 0x00000005ff007c0c */ /* 0x000fca000bf05300 */
[----:B------:R-:W1:Y:S08]  /*30090*/  @P2 LDC.64 R8, c[0x0][0xb10] ;  /* 0x0002c400ff082b82 */ /* 0x000e700000000a00 */
[----:B--2---:R-:W2:Y:S01]  /*300a0*/  @P0 LDG.E R0, desc[UR36][R4.64] ;  /* 0x0000002404000981 */ /* 0x004ea2000c1e1900 */
[----:B------:R-:W-:Y:S01]  /*300b0*/  ULDC UR4, c[0x0][0x288] ;  /* 0x0000a20000047ab9 */ /* 0x000fe20000000800 */
[----:B0-----:R-:W-:-:S05]  /*300c0*/  IMAD.WIDE R2, R27, 0x4, R2 ;  /* 0x000000041b027825 */ /* 0x001fca00078e0202 */
[----:B------:R0:W5:Y:S01]  /*300d0*/  @P1 LDG.E R6, desc[UR36][R2.64] ;  /* 0x0000002402061981 */ /* 0x000162000c1e1900 */
[----:B-1----:R-:W-:-:S03]  /*300e0*/  @P2 IMAD.WIDE R8, R27, 0x4, R8 ;  /* 0x000000041b082825 */ /* 0x002fc600078e0208 */
[----:B--2---:R1:W-:Y:S02]  /*300f0*/  STL [R1+0x418], R0 ;  /* 0x0004180001007387 */ /* 0x0043e40000100800 */
[----:B-1----:R-:W-:Y:S01]  /*30100*/  IMAD.U32 R0, RZ, RZ, UR4 ;  /* 0x00000004ff007e24 */ /* 0x002fe2000f8e00ff */
[----:B------:R-:W-:-:S05]  /*30110*/  ULDC.64 UR4, c[0x0][0x418] ;  /* 0x0001060000047ab9 */ /* 0x000fca0000000a00 */
[----:B------:R-:W2:Y:S01]  /*30120*/  @P2 LDG.E R0, desc[UR36][R8.64] ;  /* 0x0000002408002981 */ /* 0x000ea2000c1e1900 */
[----:B------:R-:W-:-:S03]  /*30130*/  UISETP.NE.U32.AND UP0, UPT, UR4, URZ, UPT ;  /* 0x0000003f0400728c */ /* 0x000fc6000bf05070 */
[----:B------:R-:W-:Y:S01]  /*30140*/  ULDC UR4, c[0x0][0x424] ;  /* 0x0001090000047ab9 */ /* 0x000fe20000000800 */
[----:B------:R-:W-:-:S03]  /*30150*/  UISETP.NE.AND.EX UP0, UPT, UR5, URZ, UPT, UP0 ;  /* 0x0000003f0500728c */ /* 0x000fc6000bf05300 */
[----:B------:R-:W-:Y:S01]  /*30160*/  ULDC UR5, c[0x0][0x2f0] ;  /* 0x0000bc0000057ab9 */ /* 0x000fe20000000800 */
[----:B------:R-:W-:-:S04]  /*30170*/  USEL UR4, UR4, 0x1, UP0 ;  /* 0x0000000104047887 */ /* 0x000fc80008000000 */
[----:B------:R-:W-:-:S03]  /*30180*/  UIMAD UR4, UR4, UR5, URZ ;  /* 0x00000005040472a4 */ /* 0x000fc6000f8e023f */
[----:B------:R-:W-:Y:S02]  /*30190*/  ULDC UR5, c[0x0][0x348] ;  /* 0x0000d20000057ab9 */ /* 0x000fe40000000800 */
[----:B------:R-:W-:Y:S02]  /*301a0*/  IMAD.U32 R7, RZ, RZ, UR5 ;  /* 0x00000005ff077e24 */ /* 0x000fe4000f8e00ff */
[----:B------:R-:W-:Y:S01]  /*301b0*/  IMAD.U32 R10, RZ, RZ, UR4 ;  /* 0x00000004ff0a7e24 */ /* 0x000fe2000f8e00ff */
[----:B--2---:R0:W-:Y:S01]  /*301c0*/  STL [R1+0x410], R0 ;  /* 0x0004100001007387 */ /* 0x0041e20000100800 */
[----:B------:R-:W-:Y:S01]  /*301d0*/  IMAD.MOV.U32 R12, RZ, RZ, R0 ;  /* 0x000000ffff0c7224 */ /* 0x000fe200078e0000 */
[----:B------:R-:W-:Y:S06]  /*301e0*/  @P2 BRA `(.L_x_6915) ;  /* 0x0000000000142947 */ /* 0x000fec0003800000 */
[----:B------:R-:W-:Y:S05]  /*301f0*/  @!P0 BRA `(.L_x_6915) ;  /* 0x0000000000108947 */ /* 0x000fea0003800000 */
[----:B------:R-:W2:Y:S04]  /*30200*/  LDG.E R9, desc[UR36][R4.64] ;  /* 0x0000002404097981 */ /* 0x000ea8000c1e1900 */
[----:B0-----:R-:W2:Y:S02]  /*30210*/  LDG.E R0, desc[UR36][R4.64+0x4] ;  /* 0x0000042404007981 */ /* 0x001ea4000c1e1900 */
[----:B--2---:R-:W-:-:S05]  /*30220*/  IMAD.IADD R12, R0, 0x1, -R9 ;  /* 0x00000001000c7824 */ /* 0x004fca00078e0a09 */
[----:B------:R1:W-:Y:S02]  /*30230*/  STL [R1+0x410], R12 ;  /* 0x0004100c01007387 */ /* 0x0003e40000100800 */
.L_x_6915:
[----:B------:R-:W-:Y:S01]  /*30240*/  ULDC.64 UR4, c[0x0][0xb18] ;  /* 0x0002c60000047ab9 */ /* 0x000fe20000000a00 */
[C---:B0-----:R-:W-:Y:S02]  /*30250*/  LOP3.LUT R0, R26.reuse, 0xff000000, RZ, 0xc0, !PT ;  /* 0xff0000001a007812 */ /* 0x041fe400078ec0ff */
[----:B------:R-:W-:Y:S02]  /*30260*/  ISETP.NE.U32.AND P0, PT, RZ, UR4, PT ;  /* 0x00000004ff007c0c */ /* 0x000fe4000bf05070 */
[----:B------:R-:W-:Y:S02]  /*30270*/  SHF.R.U32.HI R5, RZ, 0x8, R0 ;  /* 0x00000008ff057819 */ /* 0x000fe40000011600 */
[----:B------:R-:W-:Y:S02]  /*30280*/  ISETP.NE.AND.EX P0, PT, RZ, UR5, PT, P0 ;  /* 0x00000005ff007c0c */ /* 0x000fe4000bf05300 */
[C---:B------:R-:W-:Y:S02]  /*30290*/  LOP3.LUT R0, R26.reuse, 0xff0000, RZ, 0xc0, !PT ;  /* 0x00ff00001a007812 */ /* 0x040fe400078ec0ff */
[----:B------:R-:W-:-:S02]  /*302a0*/  LOP3.LUT R16, R26, 0xffff, RZ, 0xc0, !PT ;  /* 0x0000ffff1a107812 */ /* 0x000fc400078ec0ff */
[----:B------:R-:W-:-:S07]  /*302b0*/  LEA.HI R0, R0, R5, RZ, 0x10 ;  /* 0x0000000500007211 */ /* 0x000fce00078f80ff */
[----:B------:R-:W-:Y:S05]  /*302c0*/  @!P0 BRA `(.L_x_6916) ;  /* 0x0000000000108947 */ /* 0x000fea0003800000 */
[----:B------:R-:W0:Y:S02]  /*302d0*/  LDC.64 R4, c[0x0][0xb18] ;  /* 0x0002c600ff047b82 */ /* 0x000e240000000a00 */
[----:B0-----:R-:W-:-:S05]  /*302e0*/  IMAD.WIDE R4, R27, 0x4, R4 ;  /* 0x000000041b047825 */ /* 0x001fca00078e0204 */
[----:B------:R0:W5:Y:S01]  /*302f0*/  LDG.E R10, desc[UR36][R4.64] ;  /* 0x00000024040a7981 */ /* 0x000162000c1e1900 */
[----:B------:R-:W-:Y:S05]  /*30300*/  BRA `(.L_x_6917) ;  /* 0x0000000000247947 */ /* 0x000fea0003800000 */
.L_x_6916:
        /* <DEDUP_REMOVED lines=9> */
.L_x_6917:
[----:B0-----:R-:W2:Y:S01]  /*303a0*/  @P1 LDG.E R4, desc[UR36][R2.64] ;  /* 0x0000002402041981 */ /* 0x001ea2000c1e1900 */
[----:B------:R-:W0:Y:S03]  /*303b0*/  LDC R5, c[0x0][0x448] ;  /* 0x00011200ff057b82 */ /* 0x000e260000000800 */
[----:B------:R-:W2:Y:S01]  /*303c0*/  @P1 LDG.E R9, desc[UR36][R2.64+0x4] ;  /* 0x0000042402091981 */ /* 0x000ea2000c1e1900 */
[----:B-----5:R-:W-:Y:S02]  /*303d0*/  IMAD.IADD R10, R10, 0x1, -R34 ;  /* 0x000000010a0a7824 */ /* 0x020fe400078e0a22 */
[----:B------:R-:W-:Y:S01]  /*303e0*/  IMAD.SHL.U32 R32, R25, 0x40, RZ ;  /* 0x0000004019207824 */ /* 0x000fe200078e00ff */
[----:B0-----:R-:W-:-:S13]  /*303f0*/  ISETP.NE.AND P2, PT, R5, 0x1, PT ;  /* 0x000000010500780c */ /* 0x001fda0003f45270 */
[----:B------:R-:W0:Y:S08]  /*30400*/  @P2 LDC R8, c[0x0][0x44c] ;  /* 0x00011300ff082b82 */ /* 0x000e300000000800 */
[----:B------:R-:W3:Y:S01]  /*30410*/  @P2 LDC R5, c[0x0][0x450] ;  /* 0x00011400ff052b82 */ /* 0x000ee20000000800 */
[----:B--2---:R-:W-:Y:S02]  /*30420*/  @P1 IMAD.IADD R7, R9, 0x1, -R4 ;  /* 0x0000000109071824 */ /* 0x004fe400078e0a04 */
[----:B------:R-:W-:-:S02]  /*30430*/  VIADD R9, R32, 0x3f ;  /* 0x0000003f20097836 */ /* 0x000fc40000000000 */
[----:B------:R-:W-:Y:S02]  /*30440*/  IMAD.IADD R26, R10, 0x1, R7 ;  /* 0x000000010a1a7824 */ /* 0x000fe400078e0207 */
[----:B0-----:R-:W-:-:S04]  /*30450*/  @P2 IMAD.HI.U32 R8, R9, R8, RZ ;  /* 0x0000000809082227 */ /* 0x001fc800078e00ff */
[C---:B------:R-:W-:Y:S01]  /*30460*/  VIADD R20, R26.reuse, 0x3f ;  /* 0x0000003f1a147836 */ /* 0x040fe20000000000 */
[----:B---3--:R-:W-:Y:S02]  /*30470*/  @P2 SHF.R.U32.HI R9, RZ, R5, R8 ;  /* 0x00000005ff092219 */ /* 0x008fe40000011608 */
[----:B------:R-:W-:Y:S02]  /*30480*/  IADD3 R8, R26, 0x1, -R12 ;  /* 0x000000011a087810 */ /* 0x000fe40007ffe80c */
[----:B------:R-:W-:-:S03]  /*30490*/  SHF.R.S32.HI R3, RZ, 0x1f, R20 ;  /* 0x0000001fff037819 */ /* 0x000fc60000011414 */
[----:B------:R-:W-:Y:S01]  /*304a0*/  IMAD.IADD R9, R8, 0x1, R9 ;  /* 0x0000000108097824 */ /* 0x000fe200078e0209 */
        /* <DEDUP_REMOVED lines=17> */
.L_x_6920:
[----:B------:R-:W-:-:S13]  /*305c0*/  ISETP.NE.AND P0, PT, R3, 0x1, PT ;  /* 0x000000010300780c */ /* 0x000fda0003f05270 */
[----:B------:R-:W0:Y:S02]  /*305d0*/  @P0 LDC.64 R4, c[0x0][0xae0] ;  /* 0x0002b800ff040b82 */ /* 0x000e240000000a00 */
[----:B0-----:R-:W-:-:S05]  /*305e0*/  @P0 IMAD.HI.U32 R4, R11, R4, RZ ;  /* 0x000000040b040227 */ /* 0x001fca00078e00ff */
[----:B------:R-:W-:-:S07]  /*305f0*/  @P0 SHF.R.U32.HI R11, RZ, R5, R4 ;  /* 0x00000005ff0b0219 */ /* 0x000fce0000011604 */
.L_x_6921:
[----:B------:R-:W-:Y:S05]  /*30600*/  BSYNC B0 ;  /* 0x0000000000007941 */ /* 0x000fea0003800000 */
.L_x_6919:
[----:B------:R-:W-:-:S05]  /*30610*/  IMAD R11, R11, R3, R3 ;  /* 0x000000030b0b7224 */ /* 0x000fca00078e0203 */
[----:B------:R-:W-:-:S07]  /*30620*/  VIMNMX R2, R2, R11, PT ;  /* 0x0000000b02027248 */ /* 0x000fce0003fe0100 */
.L_x_6918:
        /* <DEDUP_REMOVED lines=9> */
[----:B-1----:R-:W-:Y:S01]  /*306c0*/  IMAD.IADD R12, R9, 0x1, R4 ;  /* 0x00000001090c7824 */ /* 0x002fe200078e0204 */
        /* <DEDUP_REMOVED lines=15> */
.L_x_6924:
[----:B------:R-:W-:-:S13]  /*307c0*/  ISETP.NE.AND P0, PT, R3, 0x1, PT ;  /* 0x000000010300780c */ /* 0x000fda0003f05270 */
[----:B------:R-:W0:Y:S02]  /*307d0*/  @P0 LDC.64 R4, c[0x0][0xae0] ;  /* 0x0002b800ff040b82 */ /* 0x000e240000000a00 */
[----:B0-----:R-:W-:-:S05]  /*307e0*/  @P0 IMAD.HI.U32 R4, R12, R4, RZ ;  /* 0x000000040c040227 */ /* 0x001fca00078e00ff */
[----:B------:R-:W-:-:S07]  /*307f0*/  @P0 SHF.R.U32.HI R12, RZ, R5, R4 ;  /* 0x00000005ff0c0219 */ /* 0x000fce0000011604 */
.L_x_6925:
[----:B------:R-:W-:Y:S05]  /*30800*/  BSYNC B0 ;  /* 0x0000000000007941 */ /* 0x000fea0003800000 */
.L_x_6923:
[----:B------:R-:W-:-:S05]  /*30810*/  IMAD R3, R12, R3, RZ ;  /* 0x000000030c037224 */ /* 0x000fca00078e02ff */
[----:B------:R-:W-:-:S07]  /*30820*/  VIMNMX R2, R2, R3, !PT ;  /* 0x0000000302027248 */ /* 0x000fce0007fe0100 */
.L_x_6922:
        /* <DEDUP_REMOVED lines=39> */
.L_x_6927:
[----:B------:R-:W-:Y:S05]  /*30aa0*/  BSYNC B0 ;  /* 0x0000000000007941 */ /* 0x000fea0003800000 */
.L_x_6926:
        /* <DEDUP_REMOVED lines=8> */
[----:B------:R-:W-:-:S13]  /*30b30*/  ISETP.GT.AND P0, PT, R11, R4, PT ;  /* 0x000000040b00720c */ /* 0x000fda0003f04270 */
        /* <DEDUP_REMOVED lines=15> */
.L_x_7101:
[----:B-1----:R-:W-:Y:S02]  /*30c30*/  ISETP.NE.AND P0, PT, R14, RZ, PT ;  /* 0x000000ff0e00720c */ /* 0x002fe40003f05270 */
[----:B------:R-:W-:-:S11]  /*30c40*/  PLOP3.LUT P6, PT, PT, PT, PT, 0x8, 0x0 ;  /* 0x000000000000781c */ /* 0x000fd60003fce170 */
[----:B------:R-:W-:Y:S05]  /*30c50*/  @P0 BRA `(.L_x_6931) ;  /* 0x00000000000c0947 */ /* 0x000fea0003800000 */
[----:B------:R-:W-:-:S03]  /*30c60*/  UMOV UR4, 0xffffffff ;  /* 0xffffffff00047882 */ /* 0x000fc60000000000 */
[----:B------:R-:W-:Y:S05]  /*30c70*/  BRA.DIV UR4, `(.L_x_6932) ;  /* 0x0000008a04887947 */ /* 0x000fea000b800000 */
[----:B------:R-:W-:-:S13]  /*30c80*/  ELECT P6, URZ, PT ;  /* 0x00000000003f782f */ /* 0x000fda00038c0000 */
.L_x_6931:
        /* <DEDUP_REMOVED lines=9> */
.L_x_7104:
[----:B------:R-:W-:Y:S05]  /*30d20*/  BSYNC B1 ;  /* 0x0000000000017941 */ /* 0x000fea0003800000 */
.L_x_6933:
[----:B------:R-:W-:Y:S04]  /*30d30*/  BSSY B1, `(.L_x_6935) ;  /* 0x00000b7000017945 */ /* 0x000fe80003800000 */
[----:B------:R-:W-:Y:S05]  /*30d40*/  @!P6 BRA `(.L_x_6936) ;  /* 0x0000000800d4e947 */ /* 0x000fea0003800000 */
[----:B------:R-:W1:Y:S01]  /*30d50*/  S2R R7, SR_TID.X ;  /* 0x0000000000077919 */ /* 0x000e620000002100 */
[----:B0-----:R-:W-:Y:S01]  /*30d60*/  IMAD R3, R19, 0x8, R18 ;  /* 0x0000000813037824 */ /* 0x001fe200078e0212 */
[----:B------:R-:W-:Y:S01]  /*30d70*/  BSSY B2, `(.L_x_6937) ;  /* 0x0000006000027945 */ /* 0x000fe20003800000 */
[----:B-1----:R-:W-:Y:S02]  /*30d80*/  LOP3.LUT R10, R7, 0x7f, RZ, 0xc0, !PT ;  /* 0x0000007f070a7812 */ /* 0x002fe400078ec0ff */
[----:B------:R-:W-:Y:S02]  /*30d90*/  SHF.L.U32 R7, R29, 0x1f, RZ ;  /* 0x0000001f1d077819 */ /* 0x000fe400000006ff */
[----:B------:R-:W-:Y:S02]  /*30da0*/  ISETP.NE.AND P1, PT, R10, RZ, PT ;  /* 0x000000ff0a00720c */ /* 0x000fe40003f25270 */
[----:B------:R-:W0:Y:S02]  /*30db0*/  SYNCS.PHASECHK.TRANS64.TRYWAIT P0, [R3+URZ+0x388a0], R7 ;  /* 0x0388a007030075a7 */ /* 0x000e24000800017f */
[----:B0-----:R-:W-:Y:S09]  /*30dc0*/  @!P0 BRA `(.L_x_6938) ;  /* 0x0000008800688947 */ /* 0x001ff20003800000 */
.L_x_7105:
[----:B------:R-:W-:Y:S05]  /*30dd0*/  BSYNC B2 ;  /* 0x0000000000027941 */ /* 0x000fea0003800000 */
.L_x_6937:
[----:B------:R-:W-:Y:S04]  /*30de0*/  BSSY B2, `(.L_x_6939) ;  /* 0x0000009000027945 */ /* 0x000fe80003800000 */
[----:B------:R-:W-:Y:S05]  /*30df0*/  @P1 BRA `(.L_x_6940) ;  /* 0x00000000001c1947 */ /* 0x000fea0003800000 */
[----:B------:R-:W1:Y:S02]  /*30e00*/  S2R R10, SR_TID.X ;  /* 0x00000000000a7919 */ /* 0x000e640000002100 */
[----:B-1----:R-:W-:Y:S01]  /*30e10*/  LOP3.LUT R11, R10, 0x1f, RZ, 0xc0, !PT ;  /* 0x0000001f0a0b7812 */ /* 0x002fe200078ec0ff */
[----:B------:R-:W-:-:S03]  /*30e20*/  IMAD.MOV.U32 R10, RZ, RZ, 0x2000 ;  /* 0x00002000ff0a7424 */ /* 0x000fc600078e00ff */
[----:B------:R-:W-:Y:S01]  /*30e30*/  ISETP.NE.AND P0, PT, R11, RZ, PT ;  /* 0x000000ff0b00720c */ /* 0x000fe20003f05270 */
[----:B------:R1:W-:-:S12]  /*30e40*/  SYNCS.ARRIVE.TRANS64 RZ, [R3+URZ+0x38890], R10 ;  /* 0x0388900a03ff79a7 */ /* 0x0003d8000800003f */
[----:B-1----:R-:W-:Y:S05]  /*30e50*/  @!P0 BRA `(.L_x_6940) ;  /* 0x0000000000048947 */ /* 0x002fea0003800000 */
[----:B------:R-:W-:Y:S01]  /*30e60*/  BPT.TRAP 0x1 ;  /* 0x000000040000795c */ /* 0x000fe20000300000 */
.L_x_6940:
[----:B------:R-:W-:Y:S05]  /*30e70*/  BSYNC B2 ;  /* 0x0000000000027941 */ /* 0x000fea0003800000 */
.L_x_6939:
        /* <DEDUP_REMOVED lines=12> */
.L_x_6941:
        /* <DEDUP_REMOVED lines=13> */
.L_x_7106:
[----:B------:R-:W-:Y:S05]  /*31010*/  BSYNC B2 ;  /* 0x0000000000027941 */ /* 0x000fea0003800000 */
.L_x_6942:
        /* <DEDUP_REMOVED lines=11> */
.L_x_6945:
[----:B------:R-:W-:Y:S05]  /*310d0*/  BSYNC B2 ;  /* 0x0000000000027941 */ /* 0x000fea0003800000 */
.L_x_6944:
        /* <DEDUP_REMOVED lines=9> */
.L_x_6946:
        /* <DEDUP_REMOVED lines=15> */
.L_x_6947:
        /* <DEDUP_REMOVED lines=15> */
.L_x_6948:
        /* <DEDUP_REMOVED lines=15> */
.L_x_6949:
        /* <DEDUP_REMOVED lines=15> */
.L_x_6950:
        /* <DEDUP_REMOVED lines=15> */
.L_x_6951:
        /* <DEDUP_REMOVED lines=15> */
.L_x_6952:
        /* <DEDUP_REMOVED lines=15> */
.L_x_6953:
        /* <DEDUP_REMOVED lines=10> */
.L_x_6936:
[----:B------:R-:W-:Y:S05]  /*318a0*/  BSYNC B1 ;  /* 0x0000000000017941 */ /* 0x000fea0003800000 */
.L_x_6935:
        /* <DEDUP_REMOVED lines=9> */
.L_x_6973:
[----:B------:R-:W-:Y:S05]  /*31940*/  YIELD ;  /* 0x0000000000007946 */ /* 0x000fea0003800000 */
[----:B------:R-:W-:Y:S04]  /*31950*/  BSSY B1, `(.L_x_6954) ;  /* 0x00000b6000017945 */ /* 0x000fe80003800000 */
[----:B------:R-:W-:Y:S05]  /*31960*/  @!P6 BRA `(.L_x_6955) ;  /* 0x0000000800d0e947 */ /* 0x000fea0003800000 */
[----:B------:R-:W0:Y:S01]  /*31970*/  S2R R2, SR_TID.X ;  /* 0x0000000000027919 */ /* 0x000e220000002100 */
[----:B------:R-:W-:Y:S01]  /*31980*/  IMAD R10, R19, 0x8, R18 ;  /* 0x00000008130a7824 */ /* 0x000fe200078e0212 */
[----:B------:R-:W-:Y:S01]  /*31990*/  BSSY B2, `(.L_x_6956) ;  /* 0x0000006000027945 */ /* 0x000fe20003800000 */
[----:B0-----:R-:W-:Y:S02]  /*319a0*/  LOP3.LUT R3, R2, 0x7f, RZ, 0xc0, !PT ;  /* 0x0000007f02037812 */ /* 0x001fe400078ec0ff */
[----:B------:R-:W-:Y:S02]  /*319b0*/  SHF.L.U32 R2, R29, 0x1f, RZ ;  /* 0x0000001f1d027819 */ /* 0x000fe400000006ff */
[----:B------:R-:W-:Y:S02]  /*319c0*/  ISETP.NE.AND P2, PT, R3, RZ, PT ;  /* 0x000000ff0300720c */ /* 0x000fe40003f45270 */
[----:B------:R-:W0:Y:S02]  /*319d0*/  SYNCS.PHASECHK.TRANS64.TRYWAIT P1, [R10+URZ+0x388a0], R2 ;  /* 0x0388a0020a0075a7 */ /* 0x000e24000802017f */
[----:B0-----:R-:W-:Y:S09]  /*319e0*/  @!P1 BRA `(.L_x_6957) ;  /* 0x0000007c00889947 */ /* 0x001ff20003800000 */
.L_x_7107:
[----:B------:R-:W-:Y:S05]  /*319f0*/  BSYNC B2 ;  /* 0x0000000000027941 */ /* 0x000fea0003800000 */
.L_x_6956:
        /* <DEDUP_REMOVED lines=9> */
.L_x_6959:
[----:B------:R-:W-:Y:S05]  /*31a90*/  BSYNC B2 ;  /* 0x0000000000027941 */ /* 0x000fea0003800000 */
.L_x_6958:
        /* <DEDUP_REMOVED lines=11> */
.L_x_6960:
        /* <DEDUP_REMOVED lines=13> */
.L_x_7108:
[----:B------:R-:W-:Y:S05]  /*31c20*/  BSYNC B2 ;  /* 0x0000000000027941 */ /* 0x000fea0003800000 */
.L_x_6961:
[----:B------:R-:W-:Y:S01]  /*31c30*/  BSSY B2, `(.L_x_6963) ;  /* 0x000000b000027945 */ /* 0x000fe20003800000 */
[----:B01----:R-:W-:Y:S02]  /*31c40*/  IMAD.MOV.U32 R2, RZ, RZ, 0x0 ;  /* 0x00000000ff027424 */ /* 0x003fe400078e00ff */
[----:B------:R-:W-:Y:S01]  /*31c50*/  IMAD.MOV.U32 R3, RZ, RZ, 0x12f00000 ;  /* 0x12f00000ff037424 */ /* 0x000fe200078e00ff */
[----:B------:R-:W-:Y:S06]  /*31c60*/  @P2 BRA `(.L_x_6964) ;  /* 0x00000000001c2947 */ /* 0x000fec0003800000 */
[----:B------:R-:W0:Y:S02]  /*31c70*/  S2R R13, SR_TID.X ;  /* 0x00000000000d7919 */ /* 0x000e240000002100 */
[----:B0-----:R-:W-:Y:S01]  /*31c80*/  LOP3.LUT R14, R13, 0x1f, RZ, 0xc0, !PT ;  /* 0x0000001f0d0e7812 */ /* 0x001fe200078ec0ff */
[----:B------:R-:W-:-:S03]  /*31c90*/  IMAD.MOV.U32 R13, RZ, RZ, 0x10000 ;  /* 0x00010000ff0d7424 */ /* 0x000fc600078e00ff */
[----:B------:R-:W-:Y:S01]  /*31ca0*/  ISETP.NE.AND P1, PT, R14, RZ, PT ;  /* 0x000000ff0e00720c */ /* 0x000fe20003f25270 */
[----:B------:R0:W-:-:S12]  /*31cb0*/  SYNCS.ARRIVE.TRANS64 RZ, [R10+URZ+0x388b0], R13 ;  /* 0x0388b00d0aff79a7 */ /* 0x0001d8000800003f */
[----:B0-----:R-:W-:Y:S05]  /*31cc0*/  @!P1 BRA `(.L_x_6964) ;  /* 0x0000000000049947 */ /* 0x001fea0003800000 */
[----:B------:R-:W-:Y:S01]  /*31cd0*/  BPT.TRAP 0x1 ;  /* 0x000000040000795c */ /* 0x000fe20000300000 */
.L_x_6964:
[----:B------:R-:W-:Y:S05]  /*31ce0*/  BSYNC B2 ;  /* 0x0000000000027941 */ /* 0x000fea0003800000 */
.L_x_6963:
        /* <DEDUP_REMOVED lines=9> */
.L_x_6965:
        /* <DEDUP_REMOVED lines=15> */
.L_x_6966:
        /* <DEDUP_REMOVED lines=15> */
.L_x_6967:
        /* <DEDUP_REMOVED lines=15> */
.L_x_6968:
        /* <DEDUP_REMOVED lines=15> */
.L_x_6969:
        /* <DEDUP_REMOVED lines=15> */
.L_x_6970:
        /* <DEDUP_REMOVED lines=15> */
.L_x_6971:
        /* <DEDUP_REMOVED lines=15> */
.L_x_6972:
        /* <DEDUP_REMOVED lines=10> */
.L_x_6955:
[----:B------:R-:W-:Y:S05]  /*324b0*/  BSYNC B1 ;  /* 0x0000000000017941 */ /* 0x000fea0003800000 */
.L_x_6954:
        /* <DEDUP_REMOVED lines=8> */
.L_x_6929:
[----:B------:R-:W-:Y:S05]  /*32540*/  BSYNC B0 ;  /* 0x0000000000007941 */ /* 0x000fea0003800000 */
.L_x_6928:
[----:B------:R-:W1:Y:S01]  /*32550*/  LDC R2, c[0x0][0x448] ;  /* 0x00011200ff027b82 */ /* 0x000e620000000800 */
[----:B0-----:R-:W-:Y:S01]  /*32560*/  VIADD R3, R32, 0x3f ;  /* 0x0000003f20037836 */ /* 0x001fe20000000000 */
[----:B------:R-:W-:Y:S06]  /*32570*/  @!P0 WARPSYNC.ALL ;  /* 0x0000000000008948 */ /* 0x000fec0003800000 */
[----:B------:R-:W-:Y:S01]  /*32580*/  @!P0 BAR.SYNC.DEFER_BLOCKING 0xc, 0x180 ;  /* 0x0306000000008b1d */ /* 0x000fe20000010000 */
[----:B-1----:R-:W-:-:S13]  /*32590*/  ISETP.NE.AND P1, PT, R2, 0x1, PT ;  /* 0x000000010200780c */ /* 0x002fda0003f25270 */
[----:B------:R-:W0:Y:S08]  /*325a0*/  @P1 LDC R4, c[0x0][0x44c] ;  /* 0x00011300ff041b82 */ /* 0x000e300000000800 */
[----:B------:R-:W1:Y:S01]  /*325b0*/  @P1 LDC R2, c[0x0][0x450] ;  /* 0x00011400ff021b82 */ /* 0x000e620000000800 */
[----:B0-----:R-:W-:-:S05]  /*325c0*/  @P1 IMAD.HI.U32 R4, R3, R4, RZ ;  /* 0x0000000403041227 */ /* 0x001fca00078e00ff */
[----:B-1----:R-:W-:-:S05]  /*325d0*/  @P1 SHF.R.U32.HI R3, RZ, R2, R4 ;  /* 0x00000002ff031219 */ /* 0x002fca0000011604 */
        /* <DEDUP_REMOVED lines=16> */
.L_x_6976:
[----:B------:R-:W-:-:S13]  /*326e0*/  ISETP.NE.AND P0, PT, R3, 0x1, PT ;  /* 0x000000010300780c */ /* 0x000fda0003f05270 */
[----:B------:R-:W0:Y:S02]  /*326f0*/  @P0 LDC.64 R4, c[0x0][0xae0] ;  /* 0x0002b800ff040b82 */ /* 0x000e240000000a00 */
[----:B0-----:R-:W-:-:S05]  /*32700*/  @P0 IMAD.HI.U32 R4, R6, R4, RZ ;  /* 0x0000000406040227 */ /* 0x001fca00078e00ff */
[----:B------:R-:W-:-:S07]  /*32710*/  @P0 SHF.R.U32.HI R6, RZ, R5, R4 ;  /* 0x00000005ff060219 */ /* 0x000fce0000011604 */
.L_x_6977:
[----:B------:R-:W-:Y:S05]  /*32720*/  BSYNC B0 ;  /* 0x0000000000007941 */ /* 0x000fea0003800000 */
.L_x_6975:
[----:B------:R-:W-:-:S05]  /*32730*/  IMAD R5, R6, R3, R3 ;  /* 0x0000000306057224 */ /* 0x000fca00078e0203 */
[----:B------:R-:W-:-:S07]  /*32740*/  VIMNMX R2, R2, R5, PT ;  /* 0x0000000502027248 */ /* 0x000fce0003fe0100 */
.L_x_6974:
[----:B------:R-:W-:Y:S01]  /*32750*/  VIADD R2, R2, 0x3f ;  /* 0x0000003f02027836 */ /* 0x000fe20000000000 */
[----:B------:R-:W-:-:S04]  /*32760*/  ULDC UR4, c[0x0][0xad4] ;  /* 0x0002b50000047ab9 */ /* 0x000fc80000000800 */
[----:B------:R-:W-:-:S04]  /*32770*/  SHF.R.S32.HI R5, RZ, 0x1f, R2 ;  /* 0x0000001fff057819 */ /* 0x000fc80000011402 */
[----:B------:R-:W-:Y:S02]  /*32780*/  LEA.HI R5, R5, R2, RZ, 0x6 ;  /* 0x0000000205057211 */ /* 0x000fe400078f30ff */
[----:B------:R-:W0:Y:S02]  /*32790*/  @P1 LDC R2, c[0x0][0x450] ;  /* 0x00011400ff021b82 */ /* 0x000e240000000800 */
[----:B------:R-:W-:-:S04]  /*327a0*/  SHF.R.S32.HI R5, RZ, 0x6, R5 ;  /* 0x00000006ff057819 */ /* 0x000fc80000011405 */
[----:B------:R-:W-:Y:S02]  /*327b0*/  VIMNMX R20, R20, R5, PT ;  /* 0x0000000514147248 */ /* 0x000fe40003fe0100 */
[----:B------:R-:W1:Y:S02]  /*327c0*/  @P1 LDC R5, c[0x0][0x44c] ;  /* 0x00011300ff051b82 */ /* 0x000e640000000800 */
[----:B-1----:R-:W-:-:S04]  /*327d0*/  @P1 IMAD.HI.U32 R4, R32, R5, RZ ;  /* 0x0000000520041227 */ /* 0x002fc800078e00ff */
[----:B------:R-:W-:Y:S01]  /*327e0*/  IMAD.MOV.U32 R5, RZ, RZ, R32 ;  /* 0x000000ffff057224 */ /* 0x000fe200078e0020 */
        /* <DEDUP_REMOVED lines=14> */
.L_x_6980:
[----:B------:R-:W-:-:S13]  /*328d0*/  ISETP.NE.AND P0, PT, R3, 0x1, PT ;  /* 0x000000010300780c */ /* 0x000fda0003f05270 */
[----:B------:R-:W0:Y:S02]  /*328e0*/  @P0 LDC.64 R4, c[0x0][0xae0] ;  /* 0x0002b800ff040b82 */ /* 0x000e240000000a00 */
[----:B0-----:R-:W-:-:S05]  /*328f0*/  @P0 IMAD.HI.U32 R4, R6, R4, RZ ;  /* 0x0000000406040227 */ /* 0x001fca00078e00ff */
[----:B------:R-:W-:-:S07]  /*32900*/  @P0 SHF.R.U32.HI R6, RZ, R5, R4 ;  /* 0x00000005ff060219 */ /* 0x000fce0000011604 */
.L_x_6981:
[----:B------:R-:W-:Y:S05]  /*32910*/  BSYNC B0 ;  /* 0x0000000000007941 */ /* 0x000fea0003800000 */
.L_x_6979:
[----:B------:R-:W-:-:S05]  /*32920*/  IMAD R3, R6, R3, RZ ;  /* 0x0000000306037224 */ /* 0x000fca00078e02ff */
[----:B------:R-:W-:-:S07]  /*32930*/  VIMNMX R2, R2, R3, !PT ;  /* 0x0000000302027248 */ /* 0x000fce0007fe0100 */
.L_x_6978:
[----:B------:R-:W-:Y:S01]  /*32940*/  ISETP.NE.AND P1, PT, R0, RZ, PT ;  /* 0x000000ff0000720c */ /* 0x000fe20003f25270 */
[----:B------:R-:W-:Y:S01]  /*32950*/  BSSY B0, `(.L_x_6982) ;  /* 0x0000024000007945 */ /* 0x000fe20003800000 */
[----:B------:R-:W-:-:S04]  /*32960*/  SHF.R.S32.HI R3, RZ, 0x1f, R2 ;  /* 0x0000001fff037819 */ /* 0x000fc80000011402 */
[----:B------:R-:W-:Y:S01]  /*32970*/  LEA.HI R3, R3, R2, RZ, 0x6 ;  /* 0x0000000203037211 */ /* 0x000fe200078f30ff */
[----:B------:R-:W-:-:S03]  /*32980*/  IMAD.MOV.U32 R2, RZ, RZ, RZ ;  /* 0x000000ffff027224 */ /* 0x000fc600078e00ff */
[----:B------:R-:W-:-:S03]  /*32990*/  SHF.R.S32.HI R3, RZ, 0x6, R3 ;  /* 0x00000006ff037819 */ /* 0x000fc60000011403 */
        /* <DEDUP_REMOVED lines=31> */
.L_x_6983:
[----:B------:R-:W-:Y:S05]  /*32b90*/  BSYNC B0 ;  /* 0x0000000000007941 */ /* 0x000fea0003800000 */
.L_x_6982:
[-C--:B------:R-:W-:Y:S01]  /*32ba0*/  IMAD R33, R33, R2.reuse, R4 ;  /* 0x0000000221217224 */ /* 0x080fe200078e0204 */
[----:B------:R-:W-:Y:S04]  /*32bb0*/  BSSY B7, `(.L_x_6984) ;  /* 0x000045d000077945 */ /* 0x000fe80003800000 */
[----:B------:R-:W-:-:S04]  /*32bc0*/  VIADDMNMX R31, R33, R2, R20, PT ;  /* 0x00000002211f7246 */ /* 0x000fc80003800114 */
[----:B------:R-:W-:Y:S01]  /*32bd0*/  ISETP.GT.AND P0, PT, R31, R33, PT ;  /* 0x000000211f00720c */ /* 0x000fe20003f04270 */
[----:B------:R1:W-:-:S12]  /*32be0*/  STL [R1+0x430], R31 ;  /* 0x0004301f01007387 */ /* 0x0003d80000100800 */
[----:B-1----:R-:W-:Y:S05]  /*32bf0*/  @P0 BRA `(.L_x_6985) ;  /* 0x0000000000440947 */ /* 0x002fea0003800000 */
[----:B0-----:R-:W0:Y:S02]  /*32c00*/  S2R R0, SR_TID.X ;  /* 0x0000000000007919 */ /* 0x001e240000002100 */
        /* <DEDUP_REMOVED lines=16> */
.L_x_6985:
[----:B0-----:R-:W-:Y:S01]  /*32d10*/  VIADD R0, R18, 0x22400 ;  /* 0x0002240012007836 */ /* 0x001fe20000000000 */
        /* <DEDUP_REMOVED lines=19> */
.L_x_6988:
[----:B------:R-:W-:Y:S05]  /*32e50*/  BSYNC B6 ;  /* 0x0000000000067941 */ /* 0x000fea0003800000 */
.L_x_6987:
        /* <DEDUP_REMOVED lines=20> */
.L_x_6991:
        /* <DEDUP_REMOVED lines=15> */
.L_x_6990:
[----:B------:R-:W-:Y:S05]  /*33090*/  BSYNC B6 ;  /* 0x0000000000067941 */ /* 0x000fea0003800000 */
.L_x_6989:
[----:B------:R-:W-:Y:S01]  /*330a0*/  ULDC.64 UR4, c[0x0][0xaf0] ;  /* 0x0002bc0000047ab9 */ /* 0x000fe20000000a00 */
[----:B------:R-:W-:Y:S01]  /*330b0*/  IMAD.MOV.U32 R30, RZ, RZ, R27 ;  /* 0x000000ffff1e7224 */ /* 0x000fe200078e001b */
[----:B------:R-:W-:Y:S01]  /*330c0*/  ISETP.NE.U32.AND P0, PT, RZ, UR4, PT ;  /* 0x00000004ff007c0c */ /* 0x000fe2000bf05070 */
[----:B------:R-:W0:Y:S01]  /*330d0*/  S2R R20, SR_TID.X ;  /* 0x0000000000147919 */ /* 0x000e220000002100 */
[----:B------:R-:W1:Y:S01]  /*330e0*/  LDC R10, c[0x0][0x430] ;  /* 0x00010c00ff0a7b82 */ /* 0x000e620000000800 */
[----:B------:R-:W2:Y:S01]  /*330f0*/  S2R R21, SR_TID.X ;  /* 0x0000000000157919 */ /* 0x000ea20000002100 */
[----:B------:R-:W-:Y:S01]  /*33100*/  ISETP.NE.AND.EX P0, PT, RZ, UR5, PT, P0 ;  /* 0x00000005ff007c0c */ /* 0x000fe2000bf05300 */
[----:B------:R-:W-:-:S12]  /*33110*/  ULDC UR4, c[0x0][0x320] ;  /* 0x0000c80000047ab9 */ /* 0x000fd80000000800 */
[----:B------:R-:W3:Y:S01]  /*33120*/  @P0 LDC.64 R2, c[0x0][0xaf0] ;  /* 0x0002bc00ff020b82 */ /* 0x000ee20000000a00 */
[----:B0-----:R-:W-:Y:S01]  /*33130*/  LOP3.LUT R20, R20, 0x7f, RZ, 0xc0, !PT ;  /* 0x0000007f14147812 */ /* 0x001fe200078ec0ff */
[----:B---3--:R-:W-:-:S05]  /*33140*/  @P0 IMAD.WIDE R2, R27, 0x4, R2 ;  /* 0x000000041b020825 */ /* 0x008fca00078e0202 */
[----:B------:R0:W3:Y:S01]  /*33150*/  @P0 LDG.E R30, desc[UR36][R2.64] ;  /* 0x00000024021e0981 */ /* 0x0000e2000c1e1900 */
[----:B------:R-:W-:Y:S01]  /*33160*/  SHF.R.U32.HI R25, RZ, 0x3, R20 ;  /* 0x00000003ff197819 */ /* 0x000fe20000011614 */
[----:B--2---:R-:W-:Y:S01]  /*33170*/  IMAD.SHL.U32 R20, R21, 0x10, RZ ;  /* 0x0000001015147824 */ /* 0x004fe200078e00ff */
[----:B-1----:R-:W-:Y:S02]  /*33180*/  ISETP.NE.AND P1, PT, R10, 0x1, PT ;  /* 0x000000010a00780c */ /* 0x002fe40003f25270 */
[----:B------:R-:W-:Y:S02]  /*33190*/  LEA R0, R31, 0xffffffc0, 0x6 ;  /* 0xffffffc01f007811 */ /* 0x000fe400078e30ff */
[----:B------:R-:W-:Y:S01]  /*331a0*/  LOP3.LUT R20, R25, 0x70, R20, 0xf8, !PT ;  /* 0x0000007019147812 */ /* 0x000fe200078ef814 */
[----:B------:R-:W1:Y:S01]  /*331b0*/  S2R R31, SR_TID.X ;  /* 0x00000000001f7919 */ /* 0x000e620000002100 */
[----:B------:R-:W-:Y:S01]  /*331c0*/  LOP3.LUT R17, R17, 0xffffffbf, RZ, 0xc0, !PT ;  /* 0xffffffbf11117812 */ /* 0x000fe200078ec0ff */
[----:B------:R-:W2:Y:S02]  /*331d0*/  S2R R25, SR_TID.X ;  /* 0x0000000000197919 */ /* 0x000ea40000002100 */
[----:B------:R-:W-:-:S04]  /*331e0*/  IMAD.IADD R7, R20, 0x1, R0 ;  /* 0x0000000114077824 */ /* 0x000fc800078e0200 */
[----:B0-----:R-:W0:Y:S01]  /*331f0*/  @P1 LDC R3, c[0x0][0x434] ;  /* 0x00010d00ff031b82 */ /* 0x001e220000000800 */
[C---:B------:R-:W-:Y:S01]  /*33200*/  ISETP.GE.AND P0, PT, R7.reuse, R26, PT ;  /* 0x0000001a0700720c */ /* 0x040fe20003f06270 */
[----:B------:R-:W-:-:S03]  /*33210*/  IMAD.IADD R7, R7, 0x1, R34 ;  /* 0x0000000107077824 */ /* 0x000fc600078e0222 */
[----:B------:R-:W-:Y:S01]  /*33220*/  ISETP.GT.U32.OR P0, PT, R20, 0x3f, P0 ;  /* 0x0000003f1400780c */ /* 0x000fe20000704470 */
[----:B------:R-:W-:Y:S02]  /*33230*/  IMAD.MOV.U32 R6, RZ, RZ, R7 ;  /* 0x000000ffff067224 */ /* 0x000fe400078e0007 */
[----:B------:R-:W4:Y:S01]  /*33240*/  @P1 LDC R2, c[0x0][0x438] ;  /* 0x00010e00ff021b82 */ /* 0x000f220000000800 */
[----:B0-----:R-:W-:-:S04]  /*33250*/  @P1 IMAD.HI.U32 R3, R7, R3, RZ ;  /* 0x0000000307031227 */ /* 0x001fc800078e00ff */
[----:B--2---:R-:W-:Y:S02]  /*33260*/  IMAD.SHL.U32 R35, R25, 0x8, RZ ;  /* 0x0000000819237824 */ /* 0x004fe400078e00ff */
[C---:B-1----:R-:W-:Y:S01]  /*33270*/  IMAD.SHL.U32 R25, R31.reuse, 0x8, RZ ;  /* 0x000000081f197824 */ /* 0x042fe200078e00ff */
[----:B----4-:R-:W-:Y:S01]  /*33280*/  @P1 SHF.R.U32.HI R6, RZ, R2, R3 ;  /* 0x00000002ff061219 */ /* 0x010fe20000011603 */
[----:B------:R-:W-:Y:S01]  /*33290*/  IMAD.SHL.U32 R11, R31, 0x8, RZ ;  /* 0x000000081f0b7824 */ /* 0x000fe200078e00ff */
[----:B------:R-:W-:Y:S01]  /*332a0*/  LOP3.LUT R35, R35, 0x38, RZ, 0xc0, !PT ;  /* 0x0000003823237812 */ /* 0x000fe200078ec0ff */
[----:B------:R-:W0:Y:S01]  /*332b0*/  @!P0 LDC.64 R2, c[0x0][0x428] ;  /* 0x00010a00ff028b82 */ /* 0x000e220000000a00 */
[----:B------:R-:W-:Y:S01]  /*332c0*/  LOP3.LUT R25, R25, 0x38, RZ, 0xc0, !PT ;  /* 0x0000003819197812 */ /* 0x000fe200078ec0ff */
[----:B------:R-:W-:Y:S01]  /*332d0*/  IMAD.SHL.U32 R31, R31, 0x8, RZ ;  /* 0x000000081f1f7824 */ /* 0x000fe200078e00ff */
[----:B------:R-:W-:Y:S02]  /*332e0*/  LOP3.LUT R4, R35, 0x40, RZ, 0xfc, !PT ;  /* 0x0000004023047812 */ /* 0x000fe400078efcff */
[----:B------:R-:W1:Y:S01]  /*332f0*/  S2R R35, SR_TID.X ;  /* 0x0000000000237919 */ /* 0x000e620000002100 */
[----:B------:R-:W-:-:S02]  /*33300*/  ISETP.GE.AND P3, PT, R25, UR4, PT ;  /* 0x0000000419007c0c */ /* 0x000fc4000bf66270 */
[----:B------:R-:W-:Y:S02]  /*33310*/  ISETP.GE.AND P2, PT, R4, UR4, PT ;  /* 0x0000000404007c0c */ /* 0x000fe4000bf46270 */
[----:B------:R-:W-:Y:S02]  /*33320*/  LOP3.LUT R11, R11, 0x38, RZ, 0xc0, !PT ;  /* 0x000000380b0b7812 */ /* 0x000fe400078ec0ff */
[----:B------:R-:W-:Y:S02]  /*33330*/  SEL R8, RZ, 0xffffffff, P2 ;  /* 0xffffffffff087807 */ /* 0x000fe40001000000 */
[----:B------:R-:W-:Y:S02]  /*33340*/  LOP3.LUT R11, R11, 0x180, RZ, 0xfc, !PT ;  /* 0x000001800b0b7812 */ /* 0x000fe400078efcff */
[----:B------:R-:W-:Y:S01]  /*33350*/  LOP3.LUT R31, R31, 0x38, RZ, 0xc0, !PT ;  /* 0x000000381f1f7812 */ /* 0x000fe200078ec0ff */
[----:B------:R-:W-:-:S04]  /*33360*/  IMAD.SHL.U32 R8, R8, 0x2, RZ ;  /* 0x0000000208087824 */ /* 0x000fc800078e00ff */
[----:B------:R-:W-:-:S04]  /*33370*/  @P2 LOP3.LUT R17, R17, 0x40, RZ, 0xfc, !PT ;  /* 0x0000004011112812 */ /* 0x000fc800078efcff */
[----:B------:R-:W-:-:S04]  /*33380*/  LOP3.LUT R17, R17, 0xffffff7f, RZ, 0xc0, !PT ;  /* 0xffffff7f11117812 */ /* 0x000fc800078ec0ff */
[----:B------:R-:W-:-:S04]  /*33390*/  @P3 LOP3.LUT R17, R17, 0x80, RZ, 0xfc, !PT ;  /* 0x0000008011113812 */ /* 0x000fc800078efcff */
[----:B------:R-:W-:Y:S01]  /*333a0*/  LOP3.LUT R17, R17, 0xffffffdf, RZ, 0xc0, !PT ;  /* 0xffffffdf11117812 */ /* 0x000fe200078ec0ff */
[C---:B-1----:R-:W-:Y:S02]  /*333b0*/  IMAD.SHL.U32 R4, R35.reuse, 0x8, RZ ;  /* 0x0000000823047824 */ /* 0x042fe400078e00ff */
[----:B------:R-:W-:-:S03]  /*333c0*/  IMAD.SHL.U32 R35, R35, 0x8, RZ ;  /* 0x0000000823237824 */ /* 0x000fc600078e00ff */
[----:B------:R-:W-:Y:S02]  /*333d0*/  LOP3.LUT R4, R4, 0x38, RZ, 0xc0, !PT ;  /* 0x0000003804047812 */ /* 0x000fe400078ec0ff */
[----:B------:R-:W-:Y:S02]  /*333e0*/  LOP3.LUT R35, R35, 0x38, RZ, 0xc0, !PT ;  /* 0x0000003823237812 */ /* 0x000fe400078ec0ff */
[----:B------:R-:W-:Y:S02]  /*333f0*/  LOP3.LUT R4, R4, 0x80, RZ, 0xfc, !PT ;  /* 0x0000008004047812 */ /* 0x000fe400078efcff */
[----:B------:R-:W-:Y:S02]  /*33400*/  LOP3.LUT R35, R35, 0xc0, RZ, 0xfc, !PT ;  /* 0x000000c023237812 */ /* 0x000fe400078efcff */
[----:B------:R-:W-:Y:S02]  /*33410*/  ISETP.GE.AND P2, PT, R4, UR4, PT ;  /* 0x0000000404007c0c */ /* 0x000fe4000bf46270 */
[----:B------:R-:W-:-:S02]  /*33420*/  SEL R4, RZ, 0x1, P3 ;  /* 0x00000001ff047807 */ /* 0x000fc40001800000 */
[----:B------:R-:W-:Y:S02]  /*33430*/  ISETP.GE.AND P1, PT, R35, UR4, PT ;  /* 0x0000000423007c0c */ /* 0x000fe4000bf26270 */
[----:B------:R-:W-:Y:S02]  /*33440*/  LOP3.LUT R8, R8, 0x2, R4, 0xe2, !PT ;  /* 0x0000000208087812 */ /* 0x000fe400078ee204 */
[----:B------:R-:W-:Y:S02]  /*33450*/  SEL R4, RZ, 0x4, P2 ;  /* 0x00000004ff047807 */ /* 0x000fe40001000000 */
[----:B------:R-:W-:-:S03]  /*33460*/  SEL R5, RZ, 0x8, P1 ;  /* 0x00000008ff057807 */ /* 0x000fc60000800000 */
[----:B------:R-:W-:Y:S02]  /*33470*/  @P2 LOP3.LUT R17, R17, 0x20, RZ, 0xfc, !PT ;  /* 0x0000002011112812 */ /* 0x000fe400078efcff */
[----:B------:R-:W-:Y:S01]  /*33480*/  LOP3.LUT R8, R5, R8, R4, 0xfe, !PT ;  /* 0x0000000805087212 */ /* 0x000fe200078efe04 */
[--C-:B------:R-:W-:Y:S01]  /*33490*/  @!P0 IMAD.MOV.U32 R4, RZ, RZ, R6.reuse ;  /* 0x000000ffff048224 */ /* 0x100fe200078e0006 */
[----:B------:R-:W-:Y:S02]  /*334a0*/  @!P0 SHF.R.S32.HI R5, RZ, 0x1f, R6 ;  /* 0x0000001fff058819 */ /* 0x000fe40000011406 */
[----:B------:R-:W-:-:S04]  /*334b0*/  LOP3.LUT R17, R17, 0xffffffef, RZ, 0xc0, !PT ;  /* 0xffffffef11117812 */ /* 0x000fc800078ec0ff */
[----:B------:R-:W-:Y:S02]  /*334c0*/  @P1 LOP3.LUT R17, R17, 0x10, RZ, 0xfc, !PT ;  /* 0x0000001011111812 */ /* 0x000fe400078efcff */
[----:B---3--:R-:W-:Y:S01]  /*334d0*/  SHF.R.S32.HI R35, RZ, 0x1f, R30 ;  /* 0x0000001fff237819 */ /* 0x008fe2000001141e */
[----:B0-----:R-:W-:-:S04]  /*334e0*/  @!P0 IMAD.WIDE.U32 R4, R30, R2, R4 ;  /* 0x000000021e048225 */ /* 0x001fc800078e0004 */
[----:B------:R-:W-:-:S04]  /*334f0*/  @!P0 IMAD R9, R35, R2, RZ ;  /* 0x0000000223098224 */ /* 0x000fc800078e02ff */
[----:B------:R-:W-:Y:S02]  /*33500*/  @!P0 IMAD R9, R30, R3, R9 ;  /* 0x000000031e098224 */ /* 0x000fe400078e0209 */
[----:B------:R-:W0:Y:S02]  /*33510*/  @!P0 LDC.64 R2, c[0x0][0x418] ;  /* 0x00010600ff028b82 */ /* 0x000e240000000a00 */
[----:B------:R-:W-:Y:S01]  /*33520*/  @!P0 IMAD.IADD R9, R5, 0x1, R9 ;  /* 0x0000000105098824 */ /* 0x000fe200078e0209 */
[----:B0-----:R-:W-:-:S04]  /*33530*/  @!P0 LEA R2, P1, R4, R2, 0x2 ;  /* 0x0000000204028211 */ /* 0x001fc800078210ff */
[----:B------:R-:W-:Y:S01]  /*33540*/  @!P0 LEA.HI.X R3, R4, R3, R9, 0x2, P1 ;  /* 0x0000000304038211 */ /* 0x000fe200008f1409 */
[----:B------:R-:W-:-:S06]  /*33550*/  IMAD.MOV.U32 R4, RZ, RZ, RZ ;  /* 0x000000ffff047224 */ /* 0x000fcc00078e00ff */
[----:B------:R0:W2:Y:S01]  /*33560*/  @!P0 LDG.E R4, desc[UR36][R2.64] ;  /* 0x0000002402048981 */ /* 0x0000a2000c1e1900 */
[----:B------:R-:W-:Y:S01]  /*33570*/  ISETP.GE.AND P0, PT, R11, UR4, PT ;  /* 0x000000040b007c0c */ /* 0x000fe2000bf06270 */
[----:B------:R-:W-:Y:S01]  /*33580*/  UMOV UR5, 0xffffffff ;  /* 0xffffffff00057882 */ /* 0x000fe20000000000 */
[C---:B------:R-:W-:Y:S02]  /*33590*/  LOP3.LUT R12, R31.reuse, 0x100, RZ, 0xfc, !PT ;  /* 0x000001001f0c7812 */ /* 0x040fe400078efcff */
[----:B------:R-:W-:Y:S02]  /*335a0*/  LOP3.LUT R11, R31, 0x140, RZ, 0xfc, !PT ;  /* 0x000001401f0b7812 */ /* 0x000fe400078efcff */
[----:B------:R-:W-:Y:S02]  /*335b0*/  ISETP.GE.AND P3, PT, R12, UR4, PT ;  /* 0x000000040c007c0c */ /* 0x000fe4000bf66270 */
[----:B------:R-:W-:Y:S02]  /*335c0*/  ISETP.GE.AND P2, PT, R11, UR4, PT ;  /* 0x000000040b007c0c */ /* 0x000fe4000bf46270 */
[----:B0-----:R-:W-:-:S02]  /*335d0*/  SEL R3, RZ, 0x10, P3 ;  /* 0x00000010ff037807 */ /* 0x001fc40001800000 */
[----:B------:R-:W-:Y:S02]  /*335e0*/  SEL R2, RZ, 0x40, P0 ;  /* 0x00000040ff027807 */ /* 0x000fe40000000000 */
[----:B------:R-:W-:Y:S02]  /*335f0*/  LOP3.LUT R13, R31, 0x1c0, RZ, 0xfc, !PT ;  /* 0x000001c01f0d7812 */ /* 0x000fe400078efcff */
[----:B------:R-:W-:Y:S02]  /*33600*/  LOP3.LUT R17, R17, 0xfffffff7, RZ, 0xc0, !PT ;  /* 0xfffffff711117812 */ /* 0x000fe400078ec0ff */
[----:B------:R-:W-:Y:S01]  /*33610*/  ISETP.GE.AND P0, PT, R13, UR4, PT ;  /* 0x000000040d007c0c */ /* 0x000fe2000bf06270 */
[----:B------:R-:W-:Y:S01]  /*33620*/  ULDC UR4, c[0x0][0x2f4] ;  /* 0x0000bd0000047ab9 */ /* 0x000fe20000000800 */
[----:B------:R-:W-:Y:S02]  /*33630*/  @P3 LOP3.LUT R17, R17, 0x8, RZ, 0xfc, !PT ;  /* 0x0000000811113812 */ /* 0x000fe400078efcff */
[----:B------:R-:W-:-:S02]  /*33640*/  SEL R31, RZ, 0x80, P0 ;  /* 0x00000080ff1f7807 */ /* 0x000fc40000000000 */
[----:B------:R-:W-:Y:S02]  /*33650*/  ISETP.GE.AND P0, PT, R25, UR4, PT ;  /* 0x0000000419007c0c */ /* 0x000fe4000bf06270 */
[----:B------:R-:W-:-:S04]  /*33660*/  LOP3.LUT R17, R17, 0xfffffffb, RZ, 0xc0, !PT ;  /* 0xfffffffb11117812 */ /* 0x000fc800078ec0ff */
        /* <DEDUP_REMOVED lines=8> */
[----:B------:R-:W-:Y:S01]  /*336f0*/  STL [R1+0x448], R5 ;  /* 0x0004480501007387 */ /* 0x000fe20000100800 */
[----:B------:R-:W-:-:S05]  /*33700*/  IMAD R2, R10, R2, R7 ;  /* 0x000000020a027224 */ /* 0x000fca00078e0207 */
[----:B------:R0:W-:Y:S02]  /*33710*/  STL [R1+0x41c], R2 ;  /* 0x00041c0201007387 */ /* 0x0001e40000100800 */
[----:B0-----:R-:W-:Y:S01]  /*33720*/  IMAD.U32 R2, RZ, RZ, UR44 ;  /* 0x0000002cff027e24 */ /* 0x001fe2000f8e00ff */
[----:B------:R-:W-:Y:S06]  /*33730*/  BRA.DIV UR5, `(.L_x_6992) ;  /* 0x00000062055c7947 */ /* 0x000fec000b800000 */
.L_x_7111:
        /* <DEDUP_REMOVED lines=9> */
.L_x_6993:
        /* <DEDUP_REMOVED lines=9> */
.L_x_7112:
[----:B------:R-:W-:Y:S05]  /*33860*/  BSYNC B0 ;  /* 0x0000000000007941 */ /* 0x000fea0003800000 */
.L_x_6994:
        /* <DEDUP_REMOVED lines=62> */
.L_x_7122:
        /* <DEDUP_REMOVED lines=10> */
.L_x_6997:
        /* <DEDUP_REMOVED lines=10> */
.L_x_6998:
[----:B0-----:R0:W5:Y:S01]  /*33d90*/  LDL R2, [R1+0x418] ;  /* 0x0004180001027983 */ /* 0x0011620000100800 */
[----:B------:R0:W-:Y:S02]  /*33da0*/  SYNCS.ARRIVE.TRANS64.A1T0 RZ, [R25+URZ+0x38830], RZ ;  /* 0x038830ff19ff79a7 */ /* 0x0001e4000810003f */
[----:B------:R-:W-:Y:S05]  /*33db0*/  WARPSYNC.ALL ;  /* 0x0000000000007948 */ /* 0x000fea0003800000 */
[----:B------:R-:W-:Y:S01]  /*33dc0*/  ULDC.64 UR4, c[0x0][0xaf8] ;  /* 0x0002be0000047ab9 */ /* 0x000fe20000000a00 */
[----:B------:R-:W-:Y:S01]  /*33dd0*/  VIADD R0, R18, 0x20400 ;  /* 0x0002040012007836 */ /* 0x000fe20000000000 */
[----:B------:R-:W-:Y:S01]  /*33de0*/  BAR.SYNC.DEFER_BLOCKING 0x8, 0x100 ;  /* 0x0204000000007b1d */ /* 0x000fe20000010000 */
[----:B------:R-:W-:-:S03]  /*33df0*/  ISETP.NE.U32.AND P0, PT, RZ, UR4, PT ;  /* 0x00000004ff007c0c */ /* 0x000fc6000bf05070 */
[----:B------:R-:W-:Y:S02]  /*33e00*/  LOP3.LUT P1, RZ, R0, 0x3ff, RZ, 0xc0, !PT ;  /* 0x000003ff00ff7812 */ /* 0x000fe4000782c0ff */
[----:B------:R-:W-:Y:S01]  /*33e10*/  ISETP.NE.AND.EX P0, PT, RZ, UR5, PT, P0 ;  /* 0x00000005ff007c0c */ /* 0x000fe2000bf05300 */
[----:B------:R-:W-:Y:S01]  /*33e20*/  BSSY B6, `(.L_x_6999) ;  /* 0x0000019000067945 */ /* 0x000fe20003800000 */
[----:B------:R-:W-:Y:S02]  /*33e30*/  SHF.R.S32.HI R0, RZ, 0x1f, R27 ;  /* 0x0000001fff007819 */ /* 0x000fe4000001141b */
[----:B------:R-:W-:Y:S02]  /*33e40*/  SEL R3, R27, RZ, !P0 ;  /* 0x000000ff1b037207 */ /* 0x000fe40004000000 */
[----:B------:R-:W-:-:S03]  /*33e50*/  SEL R0, R0, RZ, !P0 ;  /* 0x000000ff00007207 */ /* 0x000fc60004000000 */
[----:B------:R-:W-:Y:S04]  /*33e60*/  STL [R1+0x420], R3 ;  /* 0x0004200301007387 */ /* 0x000fe80000100800 */
[----:B------:R1:W-:Y:S02]  /*33e70*/  STL [R1+0x434], R0 ;  /* 0x0004340001007387 */ /* 0x0003e40000100800 */
[----:B-1---5:R-:W-:-:S05]  /*33e80*/  SHF.R.S32.HI R0, RZ, 0x1f, R2 ;  /* 0x0000001fff007819 */ /* 0x022fca0000011402 */
[----:B------:R1:W-:Y:S01]  /*33e90*/  STL [R1+0x42c], R0 ;  /* 0x00042c0001007387 */ /* 0x0003e20000100800 */
[----:B------:R-:W-:Y:S05]  /*33ea0*/  @!P1 BRA `(.L_x_7000) ;  /* 0x0000000000409947 */ /* 0x000fea0003800000 */
[----:B------:R-:W-:Y:S01]  /*33eb0*/  MOV R2, 0x0 ;  /* 0x0000000000027802 */ /* 0x000fe20000000f00 */
[----:B------:R-:W-:Y:S01]  /*33ec0*/  ULDC.64 UR4, c[0x4][0xf0] ;  /* 0x01003c0000047ab9 */ /* 0x000fe20000000a00 */
[----:B------:R-:W-:Y:S01]  /*33ed0*/  ULDC.64 UR6, c[0x4][0xf8] ;  /* 0x01003e0000067ab9 */ /* 0x000fe20000000a00 */
[----:B------:R-:W-:Y:S01]  /*33ee0*/  ULDC.64 UR8, c[0x4][0x58] ;  /* 0x0100160000087ab9 */ /* 0x000fe20000000a00 */
[----:B------:R-:W-:Y:S02]  /*33ef0*/  IMAD.U32 R4, RZ, RZ, UR4 ;  /* 0x00000004ff047e24 */ /* 0x000fe4000f8e00ff */
[----:B------:R-:W2:Y:S01]  /*33f00*/  LDC.64 R2, c[0x4][R2] ;  /* 0x0100000002027b82 */ /* 0x000ea20000000a00 */
        /* <DEDUP_REMOVED lines=10> */
.L_x_7000:
[----:B------:R-:W-:Y:S05]  /*33fb0*/  BSYNC B6 ;  /* 0x0000000000067941 */ /* 0x000fea0003800000 */
.L_x_6999:
[----:B------:R-:W2:Y:S01]  /*33fc0*/  LDL R21, [R1+0x418] ;  /* 0x0004180001157983 */ /* 0x000ea20000100800 */
[----:B------:R-:W3:Y:S01]  /*33fd0*/  LDC R6, c[0x0][0x448] ;  /* 0x00011200ff067b82 */ /* 0x000ee20000000800 */
[----:B------:R-:W-:Y:S02]  /*33fe0*/  ULDC.64 UR4, c[0x0][0x298] ;  /* 0x0000a60000047ab9 */ /* 0x000fe40000000a00 */
[----:B------:R-:W4:Y:S04]  /*33ff0*/  LDL R20, [R1+0x434] ;  /* 0x0004340001147983 */ /* 0x000f280000100800 */
[----:B-1----:R-:W4:Y:S04]  /*34000*/  LDL R0, [R1+0x42c] ;  /* 0x00042c0001007983 */ /* 0x002f280000100800 */
[----:B------:R1:W5:Y:S01]  /*34010*/  LDL R9, [R1+0x410] ;  /* 0x0004100001097983 */ /* 0x0003620000100800 */
[----:B------:R-:W0:Y:S01]  /*34020*/  S2R R2, SR_TID.X ;  /* 0x0000000000027919 */ /* 0x000e220000002100 */
[----:B---3--:R-:W-:-:S13]  /*34030*/  ISETP.NE.AND P0, PT, R6, 0x1, PT ;  /* 0x000000010600780c */ /* 0x008fda0003f05270 */
[----:B------:R-:W3:Y:S01]  /*34040*/  @P0 LDC R3, c[0x0][0x450] ;  /* 0x00011400ff030b82 */ /* 0x000ee20000000800 */
[----:B0-----:R-:W-:-:S04]  /*34050*/  LOP3.LUT R2, R2, 0x7f, RZ, 0xc0, !PT ;  /* 0x0000007f02027812 */ /* 0x001fc800078ec0ff */
[----:B------:R-:W-:Y:S01]  /*34060*/  SHF.R.U32.HI R2, RZ, 0x3, R2 ;  /* 0x00000003ff027819 */ /* 0x000fe20000011602 */
[----:B--2---:R-:W-:Y:S02]  /*34070*/  IMAD.MOV.U32 R5, RZ, RZ, R21 ;  /* 0x000000ffff057224 */ /* 0x004fe400078e0015 */
[----:B----4-:R-:W-:Y:S02]  /*34080*/  IMAD.MOV.U32 R21, RZ, RZ, R20 ;  /* 0x000000ffff157224 */ /* 0x010fe400078e0014 */
[----:B------:R-:W2:Y:S01]  /*34090*/  LDL R20, [R1+0x420] ;  /* 0x0004200001147983 */ /* 0x000ea20000100800 */
[----:B------:R-:W-:Y:S02]  /*340a0*/  IMAD.MOV.U32 R4, RZ, RZ, R0 ;  /* 0x000000ffff047224 */ /* 0x000fe400078e0000 */
[----:B------:R-:W0:Y:S02]  /*340b0*/  S2R R0, SR_TID.X ;  /* 0x0000000000007919 */ /* 0x000e240000002100 */
[----:B0-----:R-:W-:-:S05]  /*340c0*/  IMAD.SHL.U32 R0, R0, 0x10, RZ ;  /* 0x0000001000007824 */ /* 0x001fca00078e00ff */
[----:B------:R-:W-:Y:S02]  /*340d0*/  LOP3.LUT R0, R2, 0x70, R0, 0xf8, !PT ;  /* 0x0000007002007812 */ /* 0x000fe400078ef800 */
[----:B------:R-:W0:Y:S03]  /*340e0*/  @P0 LDC R2, c[0x0][0x44c] ;  /* 0x00011300ff020b82 */ /* 0x000e260000000800 */
[----:B------:R-:W-:Y:S02]  /*340f0*/  IMAD.IADD R37, R0, 0x1, R32 ;  /* 0x0000000100257824 */ /* 0x000fe400078e0220 */
[----:B------:R-:W-:Y:S02]  /*34100*/  IMAD R4, R4, UR4, RZ ;  /* 0x0000000404047c24 */ /* 0x000fe4000f8e02ff */
[----:B------:R-:W-:Y:S02]  /*34110*/  IMAD.MOV.U32 R0, RZ, RZ, R37 ;  /* 0x000000ffff007224 */ /* 0x000fe400078e0025 */
[----:B------:R-:W-:-:S02]  /*34120*/  IMAD R4, R5, UR5, R4 ;  /* 0x0000000505047c24 */ /* 0x000fc4000f8e0204 */
        /* <DEDUP_REMOVED lines=71> */
.L_x_7131:
        /* <DEDUP_REMOVED lines=11> */
.L_x_7002:
        /* <DEDUP_REMOVED lines=28> */
.L_x_7004:
[----:B------:R-:W-:Y:S05]  /*34810*/  BSYNC B6 ;  /* 0x0000000000067941 */ /* 0x000fea0003800000 */
.L_x_7003:
[----:B------:R-:W2:Y:S01]  /*34820*/  LDL.LU R0, [R1+0x42c] ;  /* 0x00042c0001007983 */ /* 0x000ea20000300800 */
[----:B------:R-:W1:Y:S01]  /*34830*/  LDC R7, c[0x0][0x448] ;  /* 0x00011200ff077b82 */ /* 0x000e620000000800 */
[----:B------:R-:W-:Y:S02]  /*34840*/  ULDC.64 UR4, c[0x0][0x398] ;  /* 0x0000e60000047ab9 */ /* 0x000fe40000000a00 */
[----:B0-----:R-:W3:Y:S04]  /*34850*/  LDL.LU R2, [R1+0x418] ;  /* 0x0004180001027983 */ /* 0x001ee80000300800 */
[----:B------:R-:W4:Y:S04]  /*34860*/  LDL.LU R21, [R1+0x434] ;  /* 0x0004340001157983 */ /* 0x000f280000300800 */
[----:B------:R-:W5:Y:S01]  /*34870*/  LDL.LU R20, [R1+0x420] ;  /* 0x0004200001147983 */ /* 0x000f620000300800 */
[----:B------:R-:W-:Y:S01]  /*34880*/  IMAD.MOV.U32 R4, RZ, RZ, R37 ;  /* 0x000000ffff047224 */ /* 0x000fe200078e0025 */
[----:B------:R-:W-:Y:S01]  /*34890*/  LOP3.LUT R17, R17, 0xfffff7ff, RZ, 0xc0, !PT ;  /* 0xfffff7ff11117812 */ /* 0x000fe200078ec0ff */
[----:B------:R-:W0:Y:S01]  /*348a0*/  S2R R10, SR_TID.X ;  /* 0x00000000000a7919 */ /* 0x000e220000002100 */
[----:B------:R-:W0:Y:S01]  /*348b0*/  S2R R8, SR_TID.X ;  /* 0x0000000000087919 */ /* 0x000e220000002100 */
[----:B------:R-:W0:Y:S01]  /*348c0*/  S2R R9, SR_TID.X ;  /* 0x0000000000097919 */ /* 0x000e220000002100 */
[----:B-1----:R-:W-:-:S13]  /*348d0*/  ISETP.NE.AND P0, PT, R7, 0x1, PT ;  /* 0x000000010700780c */ /* 0x002fda0003f05270 */
[----:B------:R-:W1:Y:S01]  /*348e0*/  @P0 LDC R5, c[0x0][0x450] ;  /* 0x00011400ff050b82 */ /* 0x000e620000000800 */
        /* <DEDUP_REMOVED lines=9> */
[----:B-----5:R-:W-:-:S04]  /*34980*/  IMAD.WIDE.U32 R2, R20, UR4, R2 ;  /* 0x0000000414027c25 */ /* 0x020fc8000f8e0002 */
[----:B------:R-:W-:Y:S01]  /*34990*/  IMAD R0, R20, UR5, R0 ;  /* 0x0000000514007c24 */ /* 0x000fe2000f8e0200 */
[----:B------:R-:W-:Y:S01]  /*349a0*/  ULDC.64 UR4, c[0x0][0x3d0] ;  /* 0x0000f40000047ab9 */ /* 0x000fe20000000a00 */
[----:B0-----:R-:W-:Y:S02]  /*349b0*/  IMAD.SHL.U32 R20, R10, 0x8, RZ ;  /* 0x000000080a147824 */ /* 0x001fe400078e00ff */
[----:B------:R-:W-:Y:S02]  /*349c0*/  IMAD.IADD R3, R3, 0x1, R0 ;  /* 0x0000000103037824 */ /* 0x000fe400078e0200 */
[----:B------:R-:W0:Y:S01]  /*349d0*/  @P0 LDC R0, c[0x0][0x44c] ;  /* 0x00011300ff000b82 */ /* 0x000e220000000800 */
[----:B------:R-:W-:Y:S01]  /*349e0*/  IMAD.SHL.U32 R21, R8, 0x8, RZ ;  /* 0x0000000808157824 */ /* 0x000fe200078e00ff */
[----:B------:R-:W-:-:S04]  /*349f0*/  LOP3.LUT R20, R20, 0x38, RZ, 0xc0, !PT ;  /* 0x0000003814147812 */ /* 0x000fc800078ec0ff */
[----:B------:R-:W-:-:S04]  /*34a00*/  LOP3.LUT R21, R21, 0x38, RZ, 0xc0, !PT ;  /* 0x0000003815157812 */ /* 0x000fc800078ec0ff */
[----:B------:R-:W-:Y:S01]  /*34a10*/  LOP3.LUT R8, R21, 0x80, RZ, 0xfc, !PT ;  /* 0x0000008015087812 */ /* 0x000fe200078efcff */
[----:B------:R-:W-:-:S05]  /*34a20*/  IMAD.SHL.U32 R21, R9, 0x8, RZ ;  /* 0x0000000809157824 */ /* 0x000fca00078e00ff */
[----:B------:R-:W-:-:S04]  /*34a30*/  LOP3.LUT R21, R21, 0x38, RZ, 0xc0, !PT ;  /* 0x0000003815157812 */ /* 0x000fc800078ec0ff */
[----:B------:R-:W-:Y:S01]  /*34a40*/  LOP3.LUT R9, R21, 0x40, RZ, 0xfc, !PT ;  /* 0x0000004015097812 */ /* 0x000fe200078efcff */
[----:B0-----:R-:W-:-:S05]  /*34a50*/  @P0 IMAD.HI.U32 R0, R37, R0, RZ ;  /* 0x0000000025000227 */ /* 0x001fca00078e00ff */
[----:B-1----:R-:W-:-:S04]  /*34a60*/  @P0 SHF.R.U32.HI R4, RZ, R5, R0 ;  /* 0x00000005ff040219 */ /* 0x002fc80000011600 */
[--C-:B------:R-:W-:Y:S01]  /*34a70*/  SHF.R.S32.HI R5, RZ, 0x1f, R4.reuse ;  /* 0x0000001fff057819 */ /* 0x100fe20000011404 */
[----:B------:R-:W-:Y:S02]  /*34a80*/  IMAD.MOV R0, RZ, RZ, -R4 ;  /* 0x000000ffff007224 */ /* 0x000fe400078e0a04 */
[----:B------:R-:W-:-:S04]  /*34a90*/  IMAD.WIDE.U32 R2, R4, UR4, R2 ;  /* 0x0000000404027c25 */ /* 0x000fc8000f8e0002 */
        /* <DEDUP_REMOVED lines=13> */
[----:B------:R-:W-:-:S04]  /*34b70*/  ISETP.GE.AND P1, PT, R20, UR4, PT ;  /* 0x0000000414007c0c */ /* 0x000fc8000bf26270 */
[----:B------:R-:W-:Y:S02]  /*34b80*/  LEA.HI.X R6, R2, UR5, R6, 0x1, P0 ;  /* 0x0000000502067c11 */ /* 0x000fe400080f0c06 */
[----:B------:R-:W-:Y:S02]  /*34b90*/  ISETP.GE.AND P0, PT, R8, UR4, PT ;  /* 0x0000000408007c0c */ /* 0x000fe4000bf06270 */
[----:B------:R-:W0:Y:S01]  /*34ba0*/  S2R R8, SR_TID.X ;  /* 0x0000000000087919 */ /* 0x000e220000002100 */
[----:B------:R-:W-:Y:S02]  /*34bb0*/  SEL R0, RZ, 0x1, P1 ;  /* 0x00000001ff007807 */ /* 0x000fe40000800000 */
[----:B------:R-:W-:Y:S02]  /*34bc0*/  SEL R2, RZ, 0x4, P0 ;  /* 0x00000004ff027807 */ /* 0x000fe40000000000 */
[----:B------:R-:W-:-:S04]  /*34bd0*/  @P1 LOP3.LUT R17, R17, 0x800, RZ, 0xfc, !PT ;  /* 0x0000080011111812 */ /* 0x000fc800078efcff */
[----:B------:R-:W-:-:S04]  /*34be0*/  LOP3.LUT R17, R17, 0xfffffdff, RZ, 0xc0, !PT ;  /* 0xfffffdff11117812 */ /* 0x000fc800078ec0ff */
[----:B------:R-:W-:Y:S02]  /*34bf0*/  @P0 LOP3.LUT R17, R17, 0x200, RZ, 0xfc, !PT ;  /* 0x0000020011110812 */ /* 0x000fe400078efcff */
[----:B------:R-:W-:Y:S02]  /*34c00*/  ISETP.GE.AND P0, PT, R9, UR4, PT ;  /* 0x0000000409007c0c */ /* 0x000fe4000bf06270 */
[----:B------:R-:W1:Y:S01]  /*34c10*/  S2R R9, SR_TID.X ;  /* 0x0000000000097919 */ /* 0x000e620000002100 */
[----:B------:R-:W-:Y:S02]  /*34c20*/  LOP3.LUT R17, R17, 0xfffffbff, RZ, 0xc0, !PT ;  /* 0xfffffbff11117812 */ /* 0x000fe400078ec0ff */
[----:B------:R-:W-:-:S04]  /*34c30*/  SEL R3, RZ, 0x2, P0 ;  /* 0x00000002ff037807 */ /* 0x000fc80000000000 */
[----:B------:R-:W-:-:S04]  /*34c40*/  IADD3 R0, R2, R3, R0 ;  /* 0x0000000302007210 */ /* 0x000fc80007ffe000 */
[----:B------:R-:W-:Y:S01]  /*34c50*/  @P0 LOP3.LUT R17, R17, 0x400, RZ, 0xfc, !PT ;  /* 0x0000040011110812 */ /* 0x000fe200078efcff */
[----:B0-----:R-:W-:-:S05]  /*34c60*/  IMAD.SHL.U32 R21, R8, 0x8, RZ ;  /* 0x0000000808157824 */ /* 0x001fca00078e00ff */
[----:B------:R-:W-:-:S04]  /*34c70*/  LOP3.LUT R21, R21, 0x38, RZ, 0xc0, !PT ;  /* 0x0000003815157812 */ /* 0x000fc800078ec0ff */
[----:B------:R-:W-:-:S04]  /*34c80*/  LOP3.LUT R8, R21, 0x100, RZ, 0xfc, !PT ;  /* 0x0000010015087812 */ /* 0x000fc800078efcff */
[----:B------:R-:W-:Y:S01]  /*34c90*/  ISETP.GE.AND P4, PT, R8, UR4, PT ;  /* 0x0000000408007c0c */ /* 0x000fe2000bf86270 */
[----:B------:R-:W-:Y:S02]  /*34ca0*/  IMAD.SHL.U32 R8, R10, 0x8, RZ ;  /* 0x000000080a087824 */ /* 0x000fe400078e00ff */
[----:B-1----:R-:W-:Y:S01]  /*34cb0*/  IMAD.SHL.U32 R21, R9, 0x8, RZ ;  /* 0x0000000809157824 */ /* 0x002fe200078e00ff */
[----:B------:R-:W-:Y:S02]  /*34cc0*/  SEL R2, RZ, 0x10, P4 ;  /* 0x00000010ff027807 */ /* 0x000fe40002000000 */
[----:B------:R-:W-:Y:S02]  /*34cd0*/  LOP3.LUT R8, R8, 0x38, RZ, 0xc0, !PT ;  /* 0x0000003808087812 */ /* 0x000fe400078ec0ff */
[----:B------:R-:W-:Y:S02]  /*34ce0*/  LOP3.LUT R21, R21, 0x38, RZ, 0xc0, !PT ;  /* 0x0000003815157812 */ /* 0x000fe400078ec0ff */
[----:B------:R-:W-:-:S02]  /*34cf0*/  LOP3.LUT R8, R8, 0x180, RZ, 0xfc, !PT ;  /* 0x0000018008087812 */ /* 0x000fc400078efcff */
[----:B------:R-:W-:Y:S01]  /*34d00*/  LOP3.LUT R9, R21, 0xc0, RZ, 0xfc, !PT ;  /* 0x000000c015097812 */ /* 0x000fe200078efcff */
[----:B------:R-:W-:Y:S01]  /*34d10*/  IMAD.SHL.U32 R21, R10, 0x8, RZ ;  /* 0x000000080a157824 */ /* 0x000fe200078e00ff */
[----:B------:R-:W-:Y:S02]  /*34d20*/  ISETP.GE.AND P0, PT, R8, UR4, PT ;  /* 0x0000000408007c0c */ /* 0x000fe4000bf06270 */
[----:B------:R-:W-:Y:S02]  /*34d30*/  ISETP.GE.AND P5, PT, R9, UR4, PT ;  /* 0x0000000409007c0c */ /* 0x000fe4000bfa6270 */
[----:B------:R-:W-:Y:S02]  /*34d40*/  LOP3.LUT R21, R21, 0x38, RZ, 0xc0, !PT ;  /* 0x0000003815157812 */ /* 0x000fe400078ec0ff */
[----:B------:R-:W-:Y:S02]  /*34d50*/  SEL R3, RZ, 0x8, P5 ;  /* 0x00000008ff037807 */ /* 0x000fe40002800000 */
[----:B------:R-:W-:-:S02]  /*34d60*/  LOP3.LUT R9, R21, 0x140, RZ, 0xfc, !PT ;  /* 0x0000014015097812 */ /* 0x000fc400078efcff */
[----:B------:R-:W-:Y:S02]  /*34d70*/  LOP3.LUT R8, R21, 0x1c0, RZ, 0xfc, !PT ;  /* 0x000001c015087812 */ /* 0x000fe400078efcff */
        /* <DEDUP_REMOVED lines=21> */
[----:B---3--:R-:W-:-:S03]  /*34ed0*/  IMAD.MOV.U32 R9, RZ, RZ, R3 ;  /* 0x000000ffff097224 */ /* 0x008fc600078e0003 */
[----:B------:R-:W-:Y:S01]  /*34ee0*/  ISETP.GE.AND P0, PT, R32, R7, PT ;  /* 0x000000072000720c */ /* 0x000fe20003f06270 */
[----:B------:R-:W0:-:S12]  /*34ef0*/  SHFL.IDX PT, R3, R5, RZ, 0x181f ;  /* 0x00181fff05037589 */ /* 0x000e1800000e0000 */
        /* <DEDUP_REMOVED lines=38> */
[----:B------:R-:W-:-:S04]  /*35160*/  @P2 LOP3.LUT R17, R17, 0x8000, RZ, 0xfc, !PT ;  /* 0x0000800011112812 */ /* 0x000fc800078efcff */
        /* <DEDUP_REMOVED lines=37> */
[----:B------:R-:W-:-:S13]  /*353c0*/  @!P0 ISETP.NE.U32.AND P1, PT, R8, RZ, PT ;  /* 0x000000ff0800820c */ /* 0x000fda0003f25070 */
[----:B------:R0:W-:Y:S04]  /*353d0*/  @!P0 LDGSTS.E.BYPASS.LTC128B.128 [R23+0x35400], desc[UR36][R2.64+0x380], P1 ;  /* 0x3540038002178fae */ /* 0x0001e80008901d64 */
[----:B0-2---:R0:W1:Y:S02]  /*353e0*/  SHFL.IDX PT, R2, R5, 0x3, 0x181f ;  /* 0x00781f0005027f89 */ /* 0x00506400000e0000 */
.L_x_7141:
[----:B------:R-:W2:Y:S01]  /*353f0*/  LDL.LU R3, [R1+0x438] ;  /* 0x0004380001037983 */ /* 0x000ea20000300800 */
[----:B------:R-:W-:Y:S01]  /*35400*/  BSSY B0, `(.L_x_7006) ;  /* 0x0000019000007945 */ /* 0x000fe20003800000 */
[----:B--2---:R-:W-:-:S13]  /*35410*/  ISETP.GE.AND P0, PT, R3, R7, PT ;  /* 0x000000070300720c */ /* 0x004fda0003f06270 */
[----:B------:R-:W-:Y:S05]  /*35420*/  @P0 BRA `(.L_x_7007) ;  /* 0x0000000000580947 */ /* 0x000fea0003800000 */
[----:B------:R-:W-:Y:S02]  /*35430*/  LOP3.LUT R0, R0, 0x40, RZ, 0xc0, !PT ;  /* 0x0000004000007812 */ /* 0x000fe400078ec0ff */
[C---:B------:R-:W-:Y:S02]  /*35440*/  LOP3.LUT P6, RZ, R17.reuse, 0x800, RZ, 0xc0, !PT ;  /* 0x0000080011ff7812 */ /* 0x040fe400078cc0ff */
[----:B-1----:R-:W-:Y:S02]  /*35450*/  LEA R2, P0, R20, R2, 0x1 ;  /* 0x0000000214027211 */ /* 0x002fe400078008ff */
        /* <DEDUP_REMOVED lines=19> */
.L_x_7007:
[----:B------:R-:W-:Y:S05]  /*35590*/  BSYNC B0 ;  /* 0x0000000000007941 */ /* 0x000fea0003800000 */
.L_x_7006:
[----:B------:R-:W-:Y:S01]  /*355a0*/  NOP ;  /* 0x0000000000007918 */ /* 0x000fe20000000000 */
[----:B------:R-:W-:-:S13]  /*355b0*/  PLOP3.LUT P0, PT, PT, PT, PT, 0x80, 0x0 ;  /* 0x000000000000781c */ /* 0x000fda0003f0f070 */
.L_x_7008:
[----:B------:R-:W-:Y:S02]  /*355c0*/  PLOP3.LUT P1, PT, P1, P0, PT, 0xa2, 0x0 ;  /* 0x000000000000781c */ /* 0x000fe40000f21472 */
[----:B------:R-:W-:-:S08]  /*355d0*/  @P0 R2UR P1, UR4, R18 ;  /* 0x00000000120402ca */ /* 0x000fd00000020000 */
[----:B------:R-:W-:-:S05]  /*355e0*/  @P0 PLOP3.LUT P0, PT, P1, PT, PT, 0x80, 0x0 ;  /* 0x000000000000081c */ /* 0x000fca0000f0f070 */
[----:B------:R-:W-:Y:S01]  /*355f0*/  @!P1 SYNCS.ARRIVE.TRANS64.RED.A0T1 RZ, [UR4+0x38810], RZ ;  /* 0x038810ffffff99a7 */ /* 0x000fe20008200404 */
[----:B------:R-:W-:Y:S07]  /*35600*/  @!P1 ARRIVES.LDGSTSBAR.64.TRANSCNT [UR4+0x38810] ;  /* 0x03881000ff0099b0 */ /* 0x000fee0008000a84 */
[----:B------:R-:W-:Y:S05]  /*35610*/  @P0 BRA.U.ANY `(.L_x_7008) ;  /* 0xfffffffd00e80947 */ /* 0x000fea000393ffff */
[----:B-12---:R-:W2:Y:S02]  /*35620*/  LDL.LU R2, [R1+0x43c] ;  /* 0x00043c0001027983 */ /* 0x006ea40000300800 */
        /* <DEDUP_REMOVED lines=10> */
[----:B-12---:R-:W-:Y:S05]  /*356d0*/  @!P0 BRA `(.L_x_7010) ;  /* 0x0000005800088947 */ /* 0x006fea0003800000 */
.L_x_7142:
[----:B------:R-:W-:Y:S05]  /*356e0*/  BSYNC B0 ;  /* 0x0000000000007941 */ /* 0x000fea0003800000 */
.L_x_7009:
[----:B------:R-:W-:-:S13]  /*356f0*/  LOP3.LUT P0, RZ, R17, 0x100, RZ, 0xc0, !PT ;  /* 0x0000010011ff7812 */ /* 0x000fda000780c0ff */
[----:B------:R-:W-:Y:S05]  /*35700*/  @!P0 BRA `(.L_x_7011) ;  /* 0x0000000000048947 */ /* 0x000fea0003800000 */
[----:B------:R-:W-:Y:S01]  /*35710*/  BPT.TRAP 0x1 ;  /* 0x000000040000795c */ /* 0x000fe20000300000 */
.L_x_7011:
[----:B-1----:R-:W-:Y:S01]  /*35720*/  SHF.L.U32 R0, R28, 0x1f, RZ ;  /* 0x0000001f1c007819 */ /* 0x002fe200000006ff */
[----:B------:R-:W-:Y:S03]  /*35730*/  BSSY B0, `(.L_x_7012) ;  /* 0x0000003000007945 */ /* 0x000fe60003800000 */
[----:B------:R-:W1:Y:S02]  /*35740*/  SYNCS.PHASECHK.TRANS64.TRYWAIT P0, [R25+URZ+0x38860], R0 ;  /* 0x03886000190075a7 */ /* 0x000e64000800017f */
[----:B-1----:R-:W-:Y:S05]  /*35750*/  @!P0 BRA `(.L_x_7013) ;  /* 0x0000005400fc8947 */ /* 0x002fea0003800000 */
.L_x_7143:
[----:B------:R-:W-:Y:S05]  /*35760*/  BSYNC B0 ;  /* 0x0000000000007941 */ /* 0x000fea0003800000 */
.L_x_7012:
[----:B------:R-:W1:Y:S01]  /*35770*/  LDL.LU R3, [R1+0x440] ;  /* 0x0004400001037983 */ /* 0x000e620000300800 */
[----:B------:R-:W-:Y:S01]  /*35780*/  ULDC.64 UR4, c[0x0][0x328] ;  /* 0x0000ca0000047ab9 */ /* 0x000fe20000000a00 */
[----:B------:R-:W-:Y:S02]  /*35790*/  ULDC.64 UR6, c[0x0][0x318] ;  /* 0x0000c60000067ab9 */ /* 0x000fe40000000a00 */
[----:B------:R-:W2:Y:S04]  /*357a0*/  LDL.LU R2, [R1+0x41c] ;  /* 0x00041c0001027983 */ /* 0x000ea80000300800 */
[----:B0-----:R-:W3:Y:S04]  /*357b0*/  LDL.LU R5, [R1+0x444] ;  /* 0x0004440001057983 */ /* 0x001ee80000300800 */
[----:B------:R-:W4:Y:S01]  /*357c0*/  LDL.LU R4, [R1+0x414] ;  /* 0x0004140001047983 */ /* 0x000f220000300800 */
[----:B-1----:R-:W-:-:S04]  /*357d0*/  IMAD R0, R3, UR4, RZ ;  /* 0x0000000403007c24 */ /* 0x002fc8000f8e02ff */
        /* <DEDUP_REMOVED lines=102> */
.L_x_7153:
        /* <DEDUP_REMOVED lines=34> */
.L_x_7015:
        /* <DEDUP_REMOVED lines=10> */
.L_x_7016:
        /* <DEDUP_REMOVED lines=11> */
.L_x_7031:
[----:B0-----:R-:W0:Y:S01]  /*361b0*/  LDC R5, c[0x0][0x430] ;  /* 0x00010c00ff057b82 */ /* 0x001e220000000800 */
[----:B-1----:R-:W1:Y:S01]  /*361c0*/  S2R R2, SR_TID.X ;  /* 0x0000000000027919 */ /* 0x002e620000002100 */
[----:B------:R-:W-:Y:S01]  /*361d0*/  IMAD R4, R7, 0x40, R34 ;  /* 0x0000004007047824 */ /* 0x000fe200078e0222 */
[----:B------:R-:W-:Y:S01]  /*361e0*/  LOP3.LUT P1, RZ, R17, 0x100, RZ, 0xc0, !PT ;  /* 0x0000010011ff7812 */ /* 0x000fe2000782c0ff */
[----:B------:R-:W-:Y:S01]  /*361f0*/  VIADD R22, R22, 0x1 ;  /* 0x0000000116167836 */ /* 0x000fe20000000000 */
[----:B------:R-:W2:Y:S01]  /*36200*/  S2R R3, SR_TID.X ;  /* 0x0000000000037919 */ /* 0x000ea20000002100 */
[----:B0-----:R-:W-:Y:S02]  /*36210*/  ISETP.NE.AND P0, PT, R5, 0x1, PT ;  /* 0x000000010500780c */ /* 0x001fe40003f05270 */
[----:B-1----:R-:W-:-:S11]  /*36220*/  LOP3.LUT R2, R2, 0x7f, RZ, 0xc0, !PT ;  /* 0x0000007f02027812 */ /* 0x002fd600078ec0ff */
[----:B------:R-:W0:Y:S01]  /*36230*/  @P0 LDC R9, c[0x0][0x434] ;  /* 0x00010d00ff090b82 */ /* 0x000e220000000800 */
[----:B--2---:R-:W-:Y:S01]  /*36240*/  IMAD.SHL.U32 R8, R3, 0x10, RZ ;  /* 0x0000001003087824 */ /* 0x004fe200078e00ff */
[----:B------:R-:W-:-:S04]  /*36250*/  SHF.R.U32.HI R2, RZ, 0x3, R2 ;  /* 0x00000003ff027819 */ /* 0x000fc80000011602 */
[----:B------:R-:W-:Y:S02]  /*36260*/  LOP3.LUT R8, R2, 0x70, R8, 0xf8, !PT ;  /* 0x0000007002087812 */ /* 0x000fe400078ef808 */
[----:B------:R-:W1:Y:S02]  /*36270*/  @P0 LDC R3, c[0x0][0x438] ;  /* 0x00010e00ff030b82 */ /* 0x000e640000000800 */
[C---:B------:R-:W-:Y:S01]  /*36280*/  ISETP.GT.U32.AND P2, PT, R8.reuse, 0x3f, PT ;  /* 0x0000003f0800780c */ /* 0x040fe20003f44070 */
[----:B------:R-:W-:-:S04]  /*36290*/  IMAD.IADD R4, R8, 0x1, R4 ;  /* 0x0000000108047824 */ /* 0x000fc800078e0204 */
[----:B------:R-:W-:Y:S02]  /*362a0*/  IMAD.MOV.U32 R2, RZ, RZ, R4 ;  /* 0x000000ffff027224 */ /* 0x000fe400078e0004 */
[----:B0--34-:R-:W-:-:S06]  /*362b0*/  @P0 IMAD.HI.U32 R6, R4, R9, RZ ;  /* 0x0000000904060227 */ /* 0x019fcc00078e00ff */
[----:B------:R-:W0:Y:S01]  /*362c0*/  @!P2 LDC.64 R8, c[0x0][0x428] ;  /* 0x00010a00ff08ab82 */ /* 0x000e220000000a00 */
[----:B-1----:R-:W-:-:S05]  /*362d0*/  @P0 SHF.R.U32.HI R2, RZ, R3, R6 ;  /* 0x00000003ff020219 */ /* 0x002fca0000011606 */
[----:B------:R-:W-:-:S04]  /*362e0*/  IMAD.MOV R3, RZ, RZ, -R2 ;  /* 0x000000ffff037224 */ /* 0x000fc800078e0a02 */
[----:B------:R-:W-:Y:S01]  /*362f0*/  IMAD R5, R5, R3, R4 ;  /* 0x0000000305057224 */ /* 0x000fe200078e0204 */
[--C-:B------:R-:W-:Y:S01]  /*36300*/  @!P2 SHF.R.S32.HI R3, RZ, 0x1f, R2.reuse ;  /* 0x0000001fff03a819 */ /* 0x100fe20000011402 */
[-C--:B0-----:R-:W-:Y:S02]  /*36310*/  @!P2 IMAD R4, R35, R8.reuse, RZ ;  /* 0x000000082304a224 */ /* 0x081fe400078e02ff */
        /* <DEDUP_REMOVED lines=18> */
.L_x_7019:
[----:B------:R-:W-:Y:S01]  /*36440*/  IMAD R6, R22, 0x8, R18 ;  /* 0x0000000816067824 */ /* 0x000fe200078e0212 */
[----:B------:R-:W-:Y:S01]  /*36450*/  SHF.L.U32 R25, R28, 0x1f, RZ ;  /* 0x0000001f1c197819 */ /* 0x000fe200000006ff */
[----:B------:R-:W-:Y:S01]  /*36460*/  BSSY B1, `(.L_x_7020) ;  /* 0x0000004000017945 */ /* 0x000fe20003800000 */
[----:B------:R-:W-:Y:S02]  /*36470*/  SHF.R.S32.HI R9, RZ, 0x1f, R5 ;  /* 0x0000001fff097819 */ /* 0x000fe40000011405 */
[----:B------:R-:W0:Y:S02]  /*36480*/  SYNCS.PHASECHK.TRANS64.TRYWAIT P0, [R6+URZ+0x38840], R25 ;  /* 0x03884019060075a7 */ /* 0x000e24000800017f */
[----:B0-----:R-:W-:Y:S05]  /*36490*/  @!P0 BRA `(.L_x_7021) ;  /* 0x0000005000e88947 */ /* 0x001fea0003800000 */
.L_x_7154:
[----:B------:R-:W-:Y:S05]  /*364a0*/  BSYNC B1 ;  /* 0x0000000000017941 */ /* 0x000fea0003800000 */
.L_x_7020:
        /* <DEDUP_REMOVED lines=40> */
.L_x_7164:
        /* <DEDUP_REMOVED lines=8> */
.L_x_7023:
        /* <DEDUP_REMOVED lines=10> */
.L_x_7024:
[----:B------:R3:W-:Y:S01]  /*36850*/  SYNCS.ARRIVE.TRANS64.A1T0 RZ, [R6+URZ+0x38830], RZ ;  /* 0x038830ff06ff79a7 */ /* 0x0007e2000810003f */
[----:B------:R-:W-:Y:S05]  /*36860*/  @!P2 BRA `(.L_x_7025) ;  /* 0x000000000004a947 */ /* 0x000fea0003800000 */
[----:B------:R-:W-:Y:S01]  /*36870*/  BPT.TRAP 0x1 ;  /* 0x000000040000795c */ /* 0x000fe20000300000 */
.L_x_7025:
[----:B------:R-:W4:Y:S01]  /*36880*/  SYNCS.PHASECHK.TRANS64.TRYWAIT P0, [R6+URZ+0x38860], R25 ;  /* 0x03886019060075a7 */ /* 0x000f22000800017f */
[----:B------:R-:W-:Y:S04]  /*36890*/  BSSY B1, `(.L_x_7026) ;  /* 0x0000002000017945 */ /* 0x000fe80003800000 */
[----:B----4-:R-:W-:Y:S05]  /*368a0*/  @!P0 BRA `(.L_x_7027) ;  /* 0x0000005400148947 */ /* 0x010fea0003800000 */
.L_x_7165:
[----:B------:R-:W-:Y:S05]  /*368b0*/  BSYNC B1 ;  /* 0x0000000000017941 */ /* 0x000fea0003800000 */
.L_x_7026:
[----:B------:R-:W-:Y:S01]  /*368c0*/  ULDC.64 UR4, c[0x0][0x328] ;  /* 0x0000ca0000047ab9 */ /* 0x000fe20000000a00 */
[----:B------:R-:W-:Y:S01]  /*368d0*/  ULDC.64 UR6, c[0x0][0x318] ;  /* 0x0000c60000067ab9 */ /* 0x000fe20000000a00 */
[----:B------:R-:W-:Y:S01]  /*368e0*/  IMAD R9, R9, UR4, RZ ;  /* 0x0000000409097c24 */ /* 0x000fe2000f8e02ff */
[----:B------:R-:W-:Y:S01]  /*368f0*/  LOP3.LUT P5, RZ, R17, 0x8, RZ, 0xc0, !PT ;  /* 0x0000000811ff7812 */ /* 0x000fe200078ac0ff */
[----:B--2---:R-:W-:Y:S01]  /*36900*/  IMAD.WIDE.U32 R2, R5, UR4, RZ ;  /* 0x0000000405027c25 */ /* 0x004fe2000f8e00ff */
        /* <DEDUP_REMOVED lines=16> */
[----:B------:R-:W2:Y:S01]  /*36a10*/  SHFL.IDX PT, R2, R9, RZ, 0x181f ;  /* 0x00181fff09027589 */ /* 0x000ea200000e0000 */
[----:B------:R-:W-:Y:S01]  /*36a20*/  LOP3.LUT P1, RZ, R17, 0x80, RZ, 0xc0, !PT ;  /* 0x0000008011ff7812 */ /* 0x000fe2000782c0ff */
        /* <DEDUP_REMOVED lines=12> */
[----:B--2---:R-:W-:-:S05]  /*36af0*/  IADD3 R2, P0, R2, R0, RZ ;  /* 0x0000000002027210 */ /* 0x004fca0007f1e0ff */
        /* <DEDUP_REMOVED lines=43> */
.L_x_7175:
        /* <DEDUP_REMOVED lines=25> */
.L_x_7029:
        /* <DEDUP_REMOVED lines=10> */
.L_x_7030:
[----:B------:R1:W-:Y:S01]  /*36fe0*/  SYNCS.ARRIVE.TRANS64.A1T0 RZ, [R6+URZ+0x38850], RZ ;  /* 0x038850ff06ff79a7 */ /* 0x0003e2000810003f */
[----:B------:R-:W-:Y:S05]  /*36ff0*/  @P3 BRA `(.L_x_7031) ;  /* 0xfffffff0006c3947 */ /* 0x000fea000383ffff */
.L_x_7018:
[----:B------:R-:W-:Y:S05]  /*37000*/  BSYNC B0 ;  /* 0x0000000000007941 */ /* 0x000fea0003800000 */
.L_x_7017:
        /* <DEDUP_REMOVED lines=21> */
.L_x_7033:
[----:B------:R-:W-:Y:S05]  /*37160*/  BSYNC B0 ;  /* 0x0000000000007941 */ /* 0x000fea0003800000 */
.L_x_7032:
[----:B------:R-:W-:-:S07]  /*37170*/  SEL R22, R22, RZ, P0 ;  /* 0x000000ff16167207 */ /* 0x000fce0000000000 */
.L_x_6986:
[----:B------:R-:W-:Y:S05]  /*37180*/  BSYNC B7 ;  /* 0x0000000000077941 */ /* 0x000fea0003800000 */
.L_x_6984:
        /* <DEDUP_REMOVED lines=8> */
[----:B----4-:R2:W4:Y:S01]  /*37210*/  LDS.128 R24, [R18+0x388d0] ;  /* 0x0388d00012187984 */ /* 0x0105220000000c00 */
[----:B------:R-:W-:Y:S06]  /*37220*/  BAR.ARV 0x4, 0x180 ;  /* 0x0106000000007b1d */ /* 0x000fec0000002000 */
[----:B------:R-:W-:Y:S05]  /*37230*/  BRA `(.L_x_7035) ;  /* 0x0000000c00d47947 */ /* 0x000fea0003800000 */
.L_x_7034:
        /* <DEDUP_REMOVED lines=14> */
[----:B----4-:R-:W-:Y:S01]  /*37320*/  IMAD.MOV.U32 R25, RZ, RZ, RZ ;  /* 0x000000ffff197224 */ /* 0x010fe200078e00ff */
[C---:B------:R-:W-:Y:S01]  /*37330*/  ISETP.GE.U32.AND P2, PT, R8.reuse, 0x2, PT ;  /* 0x000000020800780c */ /* 0x040fe20003f46070 */
[----:B------:R-:W-:Y:S01]  /*37340*/  IMAD.MOV.U32 R5, RZ, RZ, RZ ;  /* 0x000000ffff057224 */ /* 0x000fe200078e00ff */
[C---:B------:R-:W-:Y:S01]  /*37350*/  ISETP.GE.U32.AND P3, PT, R8.reuse, 0x4, PT ;  /* 0x000000040800780c */ /* 0x040fe20003f66070 */
[----:B------:R-:W-:Y:S01]  /*37360*/  SHFL.IDX PT, R0, R24, RZ, 0x1f ;  /* 0x00001fff18007589 */ /* 0x000fe200000e0000 */
[C---:B------:R-:W-:Y:S02]  /*37370*/  ISETP.GE.U32.AND P4, PT, R8.reuse, 0x8, PT ;  /* 0x000000080800780c */ /* 0x040fe40003f86070 */
[----:B------:R-:W-:Y:S01]  /*37380*/  ISETP.GE.U32.AND P5, PT, R8, 0x10, PT ;  /* 0x000000100800780c */ /* 0x000fe20003fa6070 */
[----:B-1-3--:R0:W-:Y:S02]  /*37390*/  SHFL.IDX PT, R6, R24, 0x1, 0x1f ;  /* 0x00201f0018067f89 */ /* 0x00a1e400000e0000 */
        /* <DEDUP_REMOVED lines=21> */
.L_x_7185:
[----:B------:R-:W-:Y:S02]  /*374f0*/  ULDC UR4, c[0x0][0xd38] ;  /* 0x00034e0000047ab9 */ /* 0x000fe40000000800 */
[----:B------:R-:W-:-:S04]  /*37500*/  IMAD.U32 R4, RZ, RZ, UR4 ;  /* 0x00000004ff047e24 */ /* 0x000fc8000f8e00ff */
[----:B-1----:R-:W-:-:S04]  /*37510*/  IMAD R3, R14, R4, RZ ;  /* 0x000000040e037224 */ /* 0x002fc800078e02ff */
[----:B------:R-:W-:-:S05]  /*37520*/  IMAD.IADD R6, R6, 0x1, R3 ;  /* 0x0000000106067824 */ /* 0x000fca00078e0203 */
[----:B------:R-:W-:-:S13]  /*37530*/  ISETP.GT.AND P6, PT, R6, R0, PT ;  /* 0x000000000600720c */ /* 0x000fda0003fc4270 */
[----:B------:R-:W-:Y:S05]  /*37540*/  @P6 BRA `(.L_x_7037) ;  /* 0x0000000000a46947 */ /* 0x000fea0003800000 */
.L_x_7040:
        /* <DEDUP_REMOVED lines=35> */
.L_x_7193:
[----:B------:R-:W-:Y:S02]  /*37780*/  ULDC UR4, c[0x0][0xd38] ;  /* 0x00034e0000047ab9 */ /* 0x000fe40000000800 */
[----:B------:R-:W-:-:S04]  /*37790*/  IMAD.U32 R4, RZ, RZ, UR4 ;  /* 0x00000004ff047e24 */ /* 0x000fc8000f8e00ff */
[----:B-1----:R-:W-:-:S04]  /*377a0*/  IMAD R3, R14, R4, RZ ;  /* 0x000000040e037224 */ /* 0x002fc800078e02ff */
[----:B------:R-:W-:-:S05]  /*377b0*/  IMAD.IADD R6, R3, 0x1, R6 ;  /* 0x0000000103067824 */ /* 0x000fca00078e0206 */
[----:B------:R-:W-:-:S13]  /*377c0*/  ISETP.GT.AND P6, PT, R6, R0, PT ;  /* 0x000000000600720c */ /* 0x000fda0003fc4270 */
[----:B------:R-:W-:Y:S05]  /*377d0*/  @!P6 BRA `(.L_x_7040) ;  /* 0xfffffffc005ce947 */ /* 0x000fea000383ffff */
.L_x_7037:
        /* <DEDUP_REMOVED lines=10> */
.L_x_7198:
[----:B------:R-:W-:-:S13]  /*37880*/  ISETP.NE.AND P0, PT, R3, RZ, PT ;  /* 0x000000ff0300720c */ /* 0x000fda0003f05270 */
[----:B------:R-:W-:Y:S05]  /*37890*/  @!P0 BRA `(.L_x_7042) ;  /* 0x0000000000108947 */ /* 0x000fea0003800000 */
[----:B------:R-:W-:Y:S01]  /*378a0*/  UMOV UR4, 0xffffffff ;  /* 0xffffffff00047882 */ /* 0x000fe20000000000 */
[----:B------:R-:W-:Y:S02]  /*378b0*/  VIADD R12, R7, 0xffffffff ;  /* 0xffffffff070c7836 */ /* 0x000fe40000000000 */
[----:B------:R-:W-:Y:S05]  /*378c0*/  BRA.DIV UR4, `(.L_x_7043) ;  /* 0x00000056044c7947 */ /* 0x000fea000b800000 */
[----:B------:R4:W0:Y:S02]  /*378d0*/  SHFL.IDX PT, R24, R2, R12, 0x1f ;  /* 0x00001f0c02187589 */ /* 0x00082400000e0000 */
.L_x_7042:
[----:B---3--:R-:W-:Y:S01]  /*378e0*/  ISETP.NE.AND P0, PT, R5, 0x1, PT ;  /* 0x000000010500780c */ /* 0x008fe20003f05270 */
[----:B0-----:R-:W-:-:S04]  /*378f0*/  IMAD R24, R24, R4, R6 ;  /* 0x0000000418187224 */ /* 0x001fc800078e0206 */
[----:B------:R-:W-:-:S08]  /*37900*/  IMAD.IADD R0, R0, 0x1, -R24 ;  /* 0x0000000100007824 */ /* 0x000fd000078e0a18 */
        /* <DEDUP_REMOVED lines=56> */
.L_x_7044:
        /* <DEDUP_REMOVED lines=60> */
.L_x_7045:
[----:B------:R-:W-:-:S05]  /*38050*/  LOP3.LUT R0, RZ, R3, RZ, 0x33, !PT ;  /* 0x00000003ff007212 */ /* 0x000fca00078e33ff */
[----:B------:R-:W-:Y:S01]  /*38060*/  IMAD.IADD R25, R25, 0x1, R0 ;  /* 0x0000000119197824 */ /* 0x000fe200078e0200 */
[----:B------:R-:W-:Y:S06]  /*38070*/  BRA `(.L_x_7046) ;  /* 0x00000000001c7947 */ /* 0x000fec0003800000 */
.L_x_7038:
[----:B------:R-:W-:Y:S01]  /*38080*/  UMOV UR4, URZ ;  /* 0x0000003f00047c82 */ /* 0x000fe20008000000 */
[----:B------:R-:W-:Y:S01]  /*38090*/  UMOV UR5, URZ ;  /* 0x0000003f00057c82 */ /* 0x000fe20008000000 */
[----:B------:R-:W-:Y:S01]  /*380a0*/  ULDC UR6, c[0x0][0xd3c] ;  /* 0x00034f0000067ab9 */ /* 0x000fe20000000800 */
[----:B------:R-:W-:Y:S02]  /*380b0*/  IMAD.MOV.U32 R24, RZ, RZ, R0 ;  /* 0x000000ffff187224 */ /* 0x000fe400078e0000 */
[----:B------:R-:W-:Y:S02]  /*380c0*/  IMAD.U32 R25, RZ, RZ, UR4 ;  /* 0x00000004ff197e24 */ /* 0x000fe4000f8e00ff */
[----:B------:R-:W-:Y:S02]  /*380d0*/  IMAD.U32 R26, RZ, RZ, UR5 ;  /* 0x00000005ff1a7e24 */ /* 0x000fe4000f8e00ff */
[----:B------:R-:W-:-:S07]  /*380e0*/  IMAD.U32 R27, RZ, RZ, UR6 ;  /* 0x00000006ff1b7e24 */ /* 0x000fce000f8e00ff */
.L_x_7046:
        /* <DEDUP_REMOVED lines=10> */
.L_x_7035:
[----:B------:R-:W-:Y:S02]  /*38190*/  ULDC UR4, c[0x0][0xd3c] ;  /* 0x00034f0000047ab9 */ /* 0x000fe40000000800 */
[----:B----4-:R-:W-:-:S13]  /*381a0*/  ISETP.GE.AND P0, PT, R27, UR4, PT ;  /* 0x000000041b007c0c */ /* 0x010fda000bf06270 */
[----:B------:R-:W-:Y:S05]  /*381b0*/  @!P0 BRA `(.L_x_7047) ;  /* 0xffffff7c005c8947 */ /* 0x000fea000383ffff */
[----:B------:R-:W-:Y:S05]  /*381c0*/  BSYNC B8 ;  /* 0x0000000000087941 */ /* 0x000fea0003800000 */
.L_x_6914:
[----:B-1----:R-:W4:Y:S01]  /*381d0*/  LDL.LU R0, [R1+0x43c] ;  /* 0x00043c0001007983 */ /* 0x002f220000300800 */
[----:B------:R-:W-:Y:S01]  /*381e0*/  BSSY B0, `(.L_x_7048) ;  /* 0x000000b000007945 */ /* 0x000fe20003800000 */
[----:B------:R-:W1:Y:S01]  /*381f0*/  S2R R5, SR_CgaCtaId ;  /* 0x0000000000057919 */ /* 0x000e620000008800 */
        /* <DEDUP_REMOVED lines=9> */
.L_x_7201:
[----:B------:R-:W-:Y:S05]  /*38290*/  BSYNC B0 ;  /* 0x0000000000007941 */ /* 0x000fea0003800000 */
.L_x_7048:
[----:B------:R-:W-:-:S03]  /*382a0*/  UMOV UR4, 0xffffffff ;  /* 0xffffffff00047882 */ /* 0x000fc60000000000 */
[----:B------:R-:W-:Y:S05]  /*382b0*/  BRA.DIV UR4, `(.L_x_7050) ;  /* 0x0000004e040c7947 */ /* 0x000fea000b800000 */
[----:B-1----:R-:W1:Y:S02]  /*382c0*/  S2R R0, SR_TID.X ;  /* 0x0000000000007919 */ /* 0x002e640000002100 */
[----:B-1----:R-:W-:-:S04]  /*382d0*/  SHF.R.U32.HI R0, RZ, 0x5, R0 ;  /* 0x00000005ff007819 */ /* 0x002fc80000011600 */
[----:B------:R-:W-:-:S05]  /*382e0*/  LOP3.LUT R0, R0, 0x3, RZ, 0xc0, !PT ;  /* 0x0000000300007812 */ /* 0x000fca00078ec0ff */
[----:B------:R1:W4:Y:S02]  /*382f0*/  SHFL.IDX PT, R14, R0, RZ, 0x1f ;  /* 0x00001fff000e7589 */ /* 0x00032400000e0000 */
.L_x_7204:
[----:B----4-:R-:W-:-:S13]  /*38300*/  ISETP.NE.AND P0, PT, R14, RZ, PT ;  /* 0x000000ff0e00720c */ /* 0x010fda0003f05270 */
[----:B------:R-:W-:Y:S05]  /*38310*/  @P0 BRA `(.L_x_6670) ;  /* 0x0000000000880947 */ /* 0x000fea0003800000 */
[----:B------:R-:W-:-:S03]  /*38320*/  UMOV UR4, 0xffffffff ;  /* 0xffffffff00047882 */ /* 0x000fc60000000000 */
[----:B------:R-:W-:Y:S05]  /*38330*/  BRA.DIV UR4, `(.L_x_7051) ;  /* 0x0000004e04207947 */ /* 0x000fea000b800000 */
[----:B------:R-:W-:-:S13]  /*38340*/  ELECT P6, URZ, PT ;  /* 0x00000000003f782f */ /* 0x000fda00038c0000 */
.L_x_7207:
[----:B------:R-:W-:Y:S05]  /*38350*/  @!P6 BRA `(.L_x_6670) ;  /* 0x000000000078e947 */ /* 0x000fea0003800000 */
[----:B------:R-:W-:-:S06]  /*38360*/  ULOP3.LUT UR4, UR60, 0x2, URZ, 0xfc, !UPT ;  /* 0x000000023c047892 */ /* 0x000fcc000f8efc3f */
[----:B-1----:R-:W-:-:S05]  /*38370*/  IMAD.U32 R0, RZ, RZ, UR4 ;  /* 0x00000004ff007e24 */ /* 0x002fca000f8e00ff */
[----:B------:R-:W-:-:S13]  /*38380*/  ISETP.NE.AND P0, PT, R0, 0x3, PT ;  /* 0x000000030000780c */ /* 0x000fda0003f05270 */
[----:B------:R-:W-:Y:S05]  /*38390*/  @!P0 BRA `(.L_x_7052) ;  /* 0x0000000000048947 */ /* 0x000fea0003800000 */
[----:B------:R-:W-:Y:S01]  /*383a0*/  BPT.TRAP 0x1 ;  /* 0x000000040000795c */ /* 0x000fe20000300000 */
.L_x_7052:
[----:B------:R-:W-:Y:S01]  /*383b0*/  IMAD R5, R22, 0x8, R7 ;  /* 0x0000000816057824 */ /* 0x000fe200078e0207 */
[----:B------:R-:W-:Y:S01]  /*383c0*/  SHF.L.U32 R0, R28, 0x1f, RZ ;  /* 0x0000001f1c007819 */ /* 0x000fe200000006ff */
[----:B------:R-:W-:-:S03]  /*383d0*/  VIADD R22, R22, 0x1 ;  /* 0x0000000116167836 */ /* 0x000fc60000000000 */
[----:B------:R-:W1:Y:S02]  /*383e0*/  SYNCS.PHASECHK.TRANS64.TRYWAIT P1, [R5+URZ+0x38840], R0 ;  /* 0x03884000050075a7 */ /* 0x000e64000802017f */
[----:B------:R-:W-:-:S04]  /*383f0*/  ISETP.NE.AND P2, PT, R22, 0x2, PT ;  /* 0x000000021600780c */ /* 0x000fc80003f45270 */
[----:B------:R-:W-:Y:S01]  /*38400*/  SEL R3, RZ, 0x1, P2 ;  /* 0x00000001ff037807 */ /* 0x000fe20001000000 */
[----:B-1----:R-:W-:Y:S08]  /*38410*/  @!P1 BRA `(.L_x_7053) ;  /* 0x0000004c00089947 */ /* 0x002ff00003800000 */
.L_x_7208:
[----:B------:R-:W-:Y:S02]  /*38420*/  SEL R22, R22, RZ, P2 ;  /* 0x000000ff16167207 */ /* 0x000fe40001000000 */
[----:B------:R-:W-:Y:S01]  /*38430*/  LOP3.LUT R2, R28, R3, RZ, 0x3c, !PT ;  /* 0x000000031c027212 */ /* 0x000fe200078e3cff */
[----:B------:R-:W-:Y:S06]  /*38440*/  @!P0 BRA `(.L_x_7054) ;  /* 0x0000000000048947 */ /* 0x000fec0003800000 */
[----:B------:R-:W-:Y:S01]  /*38450*/  BPT.TRAP 0x1 ;  /* 0x000000040000795c */ /* 0x000fe20000300000 */
.L_x_7054:
[----:B------:R-:W-:Y:S01]  /*38460*/  IMAD R3, R22, 0x8, R7 ;  /* 0x0000000816037824 */ /* 0x000fe200078e0207 */
[----:B------:R-:W-:-:S04]  /*38470*/  SHF.L.U32 R2, R2, 0x1f, RZ ;  /* 0x0000001f02027819 */ /* 0x000fc800000006ff */
[----:B------:R-:W4:Y:S02]  /*38480*/  SYNCS.PHASECHK.TRANS64.TRYWAIT P1, [R3+URZ+0x38840], R2 ;  /* 0x03884002030075a7 */ /* 0x000f24000802017f */
[----:B----4-:R-:W-:Y:S05]  /*38490*/  @!P1 BRA `(.L_x_7055) ;  /* 0x0000004800fc9947 */ /* 0x010fea0003800000 */
.L_x_7209:
[----:B------:R-:W-:Y:S05]  /*384a0*/  @!P0 BRA `(.L_x_7056) ;  /* 0x0000000000048947 */ /* 0x000fea0003800000 */
[----:B------:R-:W-:Y:S01]  /*384b0*/  BPT.TRAP 0x1 ;  /* 0x000000040000795c */ /* 0x000fe20000300000 */
.L_x_7056:
[----:B------:R-:W5:Y:S02]  /*384c0*/  SYNCS.PHASECHK.TRANS64.TRYWAIT P1, [R5+URZ+0x38860], R0 ;  /* 0x03886000050075a7 */ /* 0x000f64000802017f */
[----:B-----5:R-:W-:Y:S05]  /*384d0*/  @!P1 BRA `(.L_x_7057) ;  /* 0x0000004c00009947 */ /* 0x020fea0003800000 */
.L_x_7210:
[----:B------:R-:W-:Y:S05]  /*384e0*/  @!P0 BRA `(.L_x_7058) ;  /* 0x0000000000048947 */ /* 0x000fea0003800000 */
[----:B------:R-:W-:Y:S01]  /*384f0*/  BPT.TRAP 0x1 ;  /* 0x000000040000795c */ /* 0x000fe20000300000 */
.L_x_7058:
[----:B------:R0:W0:Y:S02]  /*38500*/  SYNCS.PHASECHK.TRANS64.TRYWAIT P0, [R3+URZ+0x38860], R2 ;  /* 0x03886002030075a7 */ /* 0x000024000800017f */
[----:B0-----:R-:W-:Y:S05]  /*38510*/  @!P0 NANOSLEEP.SYNCS 0x989680 ;  /* 0x009896800000895d */ /* 0x001fea0003900000 */
[----:B------:R-:W0:Y:S02]  /*38520*/  @!P0 SYNCS.PHASECHK.TRANS64 P0, [R3+URZ+0x38860], R2 ;  /* 0x03886002030085a7 */ /* 0x000e24000800007f */
[----:B0-----:R-:W-:Y:S05]  /*38530*/  @!P0 BRA `(.L_x_7058) ;  /* 0xfffffffc00f08947 */ /* 0x001fea000383ffff */
.L_x_6670:
[----:B------:R-:W-:Y:S05]  /*38540*/  BSYNC B9 ;  /* 0x0000000000097941 */ /* 0x000fea0003800000 */
.L_x_6667:
[----:B------:R-:W-:Y:S05]  /*38550*/  EXIT ;  /* 0x000000000000794d */ /* 0x000fea0003800000 */
.L_x_6696:
[----:B0-----:R0:W1:Y:S02]  /*38560*/  SYNCS.PHASECHK.TRANS64.TRYWAIT P4, [R40+URZ+0x38890], R51 ;  /* 0x03889033280075a7 */ /* 0x001064000808017f */
[----:B-1----:R-:W-:Y:S05]  /*38570*/  @!P4 NANOSLEEP.SYNCS 0x989680 ;  /* 0x009896800000c95d */ /* 0x002fea0003900000 */
[----:B------:R-:W1:Y:S02]  /*38580*/  @!P4 SYNCS.PHASECHK.TRANS64 P4, [R40+URZ+0x38890], R51 ;  /* 0x038890332800c5a7 */ /* 0x000e64000808007f */
[----:B-1----:R-:W-:Y:S05]  /*38590*/  @!P4 BRA `(.L_x_6696) ;  /* 0xfffffffc00f0c947 */ /* 0x002fea000383ffff */
[----:B------:R-:W-:Y:S05]  /*385a0*/  BRA `(.L_x_7059) ;  /* 0xfffffca800c87947 */ /* 0x000fea000383ffff */
.L_x_6697:
        /* <DEDUP_REMOVED lines=8> */
.L_x_7061:
[----:B------:R-:W-:Y:S05]  /*38630*/  BSYNC B1 ;  /* 0x0000000000017941 */ /* 0x000fea0003800000 */
.L_x_7060:
        /* <DEDUP_REMOVED lines=8> */
.L_x_7062:
[----:B------:R-:W-:Y:S05]  /*386c0*/  BRA `(.L_x_7063) ;  /* 0xfffffca800947947 */ /* 0x000fea000383ffff */
.L_x_6707:
[----:B0-----:R0:W1:Y:S02]  /*386d0*/  SYNCS.PHASECHK.TRANS64.TRYWAIT P5, [R40+URZ+0x38890], R51 ;  /* 0x03889033280075a7 */ /* 0x00106400080a017f */
[----:B-1----:R-:W-:Y:S05]  /*386e0*/  @!P5 NANOSLEEP.SYNCS 0x989680 ;  /* 0x009896800000d95d */ /* 0x002fea0003900000 */
[----:B------:R-:W1:Y:S02]  /*386f0*/  @!P5 SYNCS.PHASECHK.TRANS64 P5, [R40+URZ+0x38890], R51 ;  /* 0x038890332800d5a7 */ /* 0x000e6400080a007f */
[----:B-1----:R-:W-:Y:S05]  /*38700*/  @!P5 BRA `(.L_x_6707) ;  /* 0xfffffffc00f0d947 */ /* 0x002fea000383ffff */
[----:B------:R-:W-:Y:S05]  /*38710*/  BRA `(.L_x_7064) ;  /* 0xfffffcb400507947 */ /* 0x000fea000383ffff */
.L_x_6708:
        /* <DEDUP_REMOVED lines=8> */
.L_x_7066:
[----:B------:R-:W-:Y:S05]  /*387a0*/  BSYNC B1 ;  /* 0x0000000000017941 */ /* 0x000fea0003800000 */
.L_x_7065:
        /* <DEDUP_REMOVED lines=8> */
.L_x_7067:
[----:B------:R-:W-:Y:S01]  /*38830*/  IMAD.MOV.U32 R20, RZ, RZ, R14 ;  /* 0x000000ffff147224 */ /* 0x000fe200078e000e */
[----:B------:R-:W-:Y:S06]  /*38840*/  BRA `(.L_x_7068) ;  /* 0xfffffcb400187947 */ /* 0x000fec000383ffff */
.L_x_6713:
[----:B0-----:R0:W1:Y:S02]  /*38850*/  SYNCS.PHASECHK.TRANS64.TRYWAIT P0, [R40+URZ+0x38890], R51 ;  /* 0x03889033280075a7 */ /* 0x001064000800017f */
[----:B-1----:R-:W-:Y:S05]  /*38860*/  @!P0 NANOSLEEP.SYNCS 0x989680 ;  /* 0x009896800000895d */ /* 0x002fea0003900000 */
[----:B------:R-:W1:Y:S02]  /*38870*/  @!P0 SYNCS.PHASECHK.TRANS64 P0, [R40+URZ+0x38890], R51 ;  /* 0x03889033280085a7 */ /* 0x000e64000800007f */
[----:B-1----:R-:W-:Y:S05]  /*38880*/  @!P0 BRA `(.L_x_6713) ;  /* 0xfffffffc00f08947 */ /* 0x002fea000383ffff */
[----:B------:R-:W-:Y:S05]  /*38890*/  BRA `(.L_x_7069) ;  /* 0xfffffcb800f07947 */ /* 0x000fea000383ffff */
.L_x_6714:
[----:B------:R-:W-:Y:S01]  /*388a0*/  BSSY B1, `(.L_x_7070) ;  /* 0x0000007000017945 */ /* 0x000fe20003800000 */
[----:B------:R-:W-:Y:S02]  /*388b0*/  IMAD.MOV.U32 R12, RZ, RZ, RZ ;  /* 0x000000ffff0c7224 */ /* 0x000fe400078e00ff */
[----:B------:R-:W-:Y:S02]  /*388c0*/  IMAD.MOV.U32 R11, RZ, RZ, 0x1c1f ;  /* 0x00001c1fff0b7424 */ /* 0x000fe400078e00ff */
[----:B------:R-:W-:-:S07]  /*388d0*/  IMAD.MOV.U32 R15, RZ, RZ, -0x1 ;  /* 0xffffffffff0f7424 */ /* 0x000fce00078e00ff */
[----:B0-----:R-:W-:Y:S05]  /*388e0*/  WARPSYNC.COLLECTIVE R15, `(.L_x_7071) ;  /* 0x000000000f087348 */ /* 0x001fea0003c00000 */
[----:B------:R1:W2:Y:S02]  /*388f0*/  SHFL.IDX P6, R14, R13, R12, R11 ;  /* 0x0000000c0d0e7389 */ /* 0x0002a400000c000b */
[----:B012---:R-:W-:Y:S01]  /*38900*/  ENDCOLLECTIVE ;  /* 0x000000000000791b */ /* 0x007fe20003800000 */
.L_x_7071:
[----:B------:R-:W-:Y:S05]  /*38910*/  BSYNC B1 ;  /* 0x0000000000017941 */ /* 0x000fea0003800000 */
.L_x_7070:
        /* <DEDUP_REMOVED lines=8> */
.L_x_7072:
[----:B------:R-:W-:Y:S05]  /*389a0*/  BRA `(.L_x_7073) ;  /* 0xfffffcbc00107947 */ /* 0x000fea000383ffff */
.L_x_6718:
[----:B----4-:R4:W0:Y:S02]  /*389b0*/  SYNCS.PHASECHK.TRANS64.TRYWAIT P3, [R40+URZ+0x388b0], R51 ;  /* 0x0388b033280075a7 */ /* 0x010824000806017f */
[----:B0-----:R-:W-:Y:S05]  /*389c0*/  @!P3 NANOSLEEP.SYNCS 0x989680 ;  /* 0x009896800000b95d */ /* 0x001fea0003900000 */
[----:B------:R-:W0:Y:S02]  /*389d0*/  @!P3 SYNCS.PHASECHK.TRANS64 P3, [R40+URZ+0x388b0], R51 ;  /* 0x0388b0332800b5a7 */ /* 0x000e24000806007f */
[----:B0-----:R-:W-:Y:S05]  /*389e0*/  @!P3 BRA `(.L_x_6718) ;  /* 0xfffffffc00f0b947 */ /* 0x001fea000383ffff */
[----:B------:R-:W-:Y:S05]  /*389f0*/  BRA `(.L_x_7074) ;  /* 0xfffffcbc00a07947 */ /* 0x000fea000383ffff */
.L_x_6764:
        /* <DEDUP_REMOVED lines=8> */
.L_x_7076:
[----:B------:R-:W-:Y:S05]  /*38a80*/  BSYNC B1 ;  /* 0x0000000000017941 */ /* 0x000fea0003800000 */
.L_x_7075:
        /* <DEDUP_REMOVED lines=8> */
.L_x_7077:
[----:B------:R-:W-:Y:S02]  /*38b10*/  IMAD.MOV.U32 R13, RZ, RZ, R35 ;  /* 0x000000ffff0d7224 */ /* 0x000fe400078e0023 */
[----:B------:R-:W-:-:S07]  /*38b20*/  IMAD.MOV.U32 R6, RZ, RZ, R14 ;  /* 0x000000ffff067224 */ /* 0x000fce00078e000e */
[----:B------:R-:W-:Y:S05]  /*38b30*/  WARPSYNC.COLLECTIVE R15, `(.L_x_7078) ;  /* 0x000000000f087348 */ /* 0x000fea0003c00000 */
[----:B------:R0:W1:Y:S02]  /*38b40*/  SHFL.IDX P6, R14, R13, R12, R11 ;  /* 0x0000000c0d0e7389 */ /* 0x00006400000c000b */
[----:B01----:R-:W-:Y:S01]  /*38b50*/  ENDCOLLECTIVE ;  /* 0x000000000000791b */ /* 0x003fe20003800000 */
.L_x_7078:
[----:B------:R-:W-:Y:S02]  /*38b60*/  IMAD.MOV.U32 R13, RZ, RZ, R3 ;  /* 0x000000ffff0d7224 */ /* 0x000fe400078e0003 */
[----:B------:R-:W-:-:S07]  /*38b70*/  IMAD.MOV.U32 R20, RZ, RZ, R14 ;  /* 0x000000ffff147224 */ /* 0x000fce00078e000e */
[----:B------:R-:W-:Y:S05]  /*38b80*/  WARPSYNC.COLLECTIVE R15, `(.L_x_7079) ;  /* 0x000000000f087348 */ /* 0x000fea0003c00000 */
[----:B------:R0:W1:Y:S02]  /*38b90*/  SHFL.IDX P6, R14, R13, R12, R11 ;  /* 0x0000000c0d0e7389 */ /* 0x00006400000c000b */
[----:B01----:R-:W-:Y:S01]  /*38ba0*/  ENDCOLLECTIVE ;  /* 0x000000000000791b */ /* 0x003fe20003800000 */
.L_x_7079:
[----:B------:R-:W-:Y:S01]  /*38bb0*/  IMAD.MOV.U32 R8, RZ, RZ, R14 ;  /* 0x000000ffff087224 */ /* 0x000fe200078e000e */
[----:B------:R-:W-:Y:S06]  /*38bc0*/  BRA `(.L_x_7080) ;  /* 0xfffffd6400a07947 */ /* 0x000fec000383ffff */
.L_x_6767:
[----:B------:R-:W-:Y:S01]  /*38bd0*/  BSSY B1, `(.L_x_7081) ;  /* 0x0000008000017945 */ /* 0x000fe20003800000 */
[----:B------:R-:W-:Y:S02]  /*38be0*/  IMAD.MOV.U32 R13, RZ, RZ, R64 ;  /* 0x000000ffff0d7224 */ /* 0x000fe400078e0040 */
[----:B------:R-:W-:Y:S02]  /*38bf0*/  IMAD.MOV.U32 R12, RZ, RZ, 0x1 ;  /* 0x00000001ff0c7424 */ /* 0x000fe400078e00ff */
[----:B------:R-:W-:Y:S02]  /*38c00*/  IMAD.MOV.U32 R11, RZ, RZ, 0x1c1f ;  /* 0x00001c1fff0b7424 */ /* 0x000fe400078e00ff */
[----:B------:R-:W-:-:S07]  /*38c10*/  IMAD.MOV.U32 R15, RZ, RZ, -0x1 ;  /* 0xffffffffff0f7424 */ /* 0x000fce00078e00ff */
[----:B0---4-:R-:W-:Y:S05]  /*38c20*/  WARPSYNC.COLLECTIVE R15, `(.L_x_7082) ;  /* 0x000000000f087348 */ /* 0x011fea0003c00000 */
[----:B------:R1:W2:Y:S02]  /*38c30*/  SHFL.IDX P6, R14, R13, R12, R11 ;  /* 0x0000000c0d0e7389 */ /* 0x0002a400000c000b */
[----:B012-4-:R-:W-:Y:S01]  /*38c40*/  ENDCOLLECTIVE ;  /* 0x000000000000791b */ /* 0x017fe20003800000 */
.L_x_7082:
[----:B------:R-:W-:Y:S05]  /*38c50*/  BSYNC B1 ;  /* 0x0000000000017941 */ /* 0x000fea0003800000 */
.L_x_7081:
        /* <DEDUP_REMOVED lines=8> */
.L_x_7083:
[----:B------:R-:W-:Y:S02]  /*38ce0*/  IMAD.MOV.U32 R13, RZ, RZ, R35 ;  /* 0x000000ffff0d7224 */ /* 0x000fe400078e0023 */
[----:B------:R-:W-:-:S07]  /*38cf0*/  IMAD.MOV.U32 R6, RZ, RZ, R14 ;  /* 0x000000ffff067224 */ /* 0x000fce00078e000e */
[----:B------:R-:W-:Y:S05]  /*38d00*/  WARPSYNC.COLLECTIVE R15, `(.L_x_7084) ;  /* 0x000000000f087348 */ /* 0x000fea0003c00000 */
[----:B------:R0:W1:Y:S02]  /*38d10*/  SHFL.IDX P6, R14, R13, R12, R11 ;  /* 0x0000000c0d0e7389 */ /* 0x00006400000c000b */
[----:B01----:R-:W-:Y:S01]  /*38d20*/  ENDCOLLECTIVE ;  /* 0x000000000000791b */ /* 0x003fe20003800000 */
.L_x_7084:
[----:B------:R-:W-:Y:S02]  /*38d30*/  IMAD.MOV.U32 R13, RZ, RZ, R3 ;  /* 0x000000ffff0d7224 */ /* 0x000fe400078e0003 */
[----:B------:R-:W-:-:S07]  /*38d40*/  IMAD.MOV.U32 R35, RZ, RZ, R14 ;  /* 0x000000ffff237224 */ /* 0x000fce00078e000e */
[----:B------:R-:W-:Y:S05]  /*38d50*/  WARPSYNC.COLLECTIVE R15, `(.L_x_7085) ;  /* 0x000000000f087348 */ /* 0x000fea0003c00000 */
[----:B------:R0:W1:Y:S02]  /*38d60*/  SHFL.IDX P6, R14, R13, R12, R11 ;  /* 0x0000000c0d0e7389 */ /* 0x00006400000c000b */
[----:B01----:R-:W-:Y:S01]  /*38d70*/  ENDCOLLECTIVE ;  /* 0x000000000000791b */ /* 0x003fe20003800000 */
.L_x_7085:
[----:B------:R-:W-:Y:S05]  /*38d80*/  BRA `(.L_x_7086) ;  /* 0xfffffd6800047947 */ /* 0x000fea000383ffff */
.L_x_6771:
[----:B----4-:R4:W0:Y:S02]  /*38d90*/  SYNCS.PHASECHK.TRANS64.TRYWAIT P0, [R2+URZ+0x38800], R3 ;  /* 0x03880003020075a7 */ /* 0x010824000800017f */
[----:B0-----:R-:W-:Y:S05]  /*38da0*/  @!P0 NANOSLEEP.SYNCS 0x989680 ;  /* 0x009896800000895d */ /* 0x001fea0003900000 */
[----:B------:R-:W0:Y:S02]  /*38db0*/  @!P0 SYNCS.PHASECHK.TRANS64 P0, [R2+URZ+0x38800], R3 ;  /* 0x03880003020085a7 */ /* 0x000e24000800007f */
[----:B0-----:R-:W-:Y:S05]  /*38dc0*/  @!P0 BRA `(.L_x_6771) ;  /* 0xfffffffc00f08947 */ /* 0x001fea000383ffff */
[----:B------:R-:W-:Y:S05]  /*38dd0*/  BRA `(.L_x_7087) ;  /* 0xfffffd6800907947 */ /* 0x000fea000383ffff */
.L_x_6779:
[----:B------:R-:W0:Y:S01]  /*38de0*/  LDC R71, c[0x0][0x3f4] ;  /* 0x0000fd00ff477b82 */ /* 0x000e220000000800 */
        /* <DEDUP_REMOVED lines=8> */
.L_x_7089:
[----:B------:R-:W-:Y:S05]  /*38e70*/  BSYNC B1 ;  /* 0x0000000000017941 */ /* 0x000fea0003800000 */
.L_x_7088:
        /* <DEDUP_REMOVED lines=10> */
.L_x_7090:
        /* <DEDUP_REMOVED lines=8> */
.L_x_7091:
[----:B------:R-:W-:-:S05]  /*38fa0*/  @!P1 IADD3 R6, P2, R5, R9, RZ ;  /* 0x0000000905069210 */ /* 0x000fca0007f5e0ff */
[----:B------:R-:W-:Y:S02]  /*38fb0*/  @!P1 IMAD.X R5, R4, 0x1, R21, P2 ;  /* 0x0000000104059824 */ /* 0x000fe400010e0615 */
[----:B------:R-:W-:Y:S02]  /*38fc0*/  @!P1 IMAD.MOV.U32 R4, RZ, RZ, R6 ;  /* 0x000000ffff049224 */ /* 0x000fe400078e0006 */
[----:B------:R-:W-:-:S04]  /*38fd0*/  IMAD.MOV.U32 R13, RZ, RZ, R69 ;  /* 0x000000ffff0d7224 */ /* 0x000fc800078e0045 */
[----:B------:R-:W5:Y:S01]  /*38fe0*/  @!P1 LD.E.128 R4, desc[UR36][R4.64] ;  /* 0x0000002404049980 */ /* 0x000f62000c101d00 */
[----:B------:R-:W-:-:S07]  /*38ff0*/  IMAD.MOV.U32 R8, RZ, RZ, R14 ;  /* 0x000000ffff087224 */ /* 0x000fce00078e000e */
[----:B-----5:R-:W-:Y:S05]  /*39000*/  WARPSYNC.COLLECTIVE R15, `(.L_x_7092) ;  /* 0x000000000f087348 */ /* 0x020fea0003c00000 */
[----:B------:R0:W1:Y:S02]  /*39010*/  SHFL.IDX P6, R14, R13, R12, R11 ;  /* 0x0000000c0d0e7389 */ /* 0x00006400000c000b */
[----:B01---5:R-:W-:Y:S01]  /*39020*/  ENDCOLLECTIVE ;  /* 0x000000000000791b */ /* 0x023fe20003800000 */
.L_x_7092:
[----:B------:R-:W-:-:S05]  /*39030*/  @!P1 IADD3 R14, P2, R14, R9, RZ ;  /* 0x000000090e0e9210 */ /* 0x000fca0007f5e0ff */
[----:B------:R-:W-:Y:S02]  /*39040*/  @!P1 IMAD.X R9, R8, 0x1, R21, P2 ;  /* 0x0000000108099824 */ /* 0x000fe400010e0615 */
[----:B------:R-:W-:-:S06]  /*39050*/  @!P1 IMAD.MOV.U32 R8, RZ, RZ, R14 ;  /* 0x000000ffff089224 */ /* 0x000fcc00078e000e */
[----:B------:R-:W2:Y:S01]  /*39060*/  @!P1 LD.E.128 R8, desc[UR36][R8.64] ;  /* 0x0000002408089980 */ /* 0x000ea2000c101d00 */
[----:B------:R-:W-:Y:S01]  /*39070*/  CS2R R64, SRZ ;  /* 0x0000000000407805 */ /* 0x000fe2000001ff00 */
[----:B------:R-:W-:Y:S02]  /*39080*/  IMAD.MOV.U32 R13, RZ, RZ, R27 ;  /* 0x000000ffff0d7224 */ /* 0x000fe400078e001b */
[----:B------:R-:W-:Y:S01]  /*39090*/  IMAD.MOV.U32 R12, RZ, RZ, 0x1 ;  /* 0x00000001ff0c7424 */ /* 0x000fe200078e00ff */
[----:B------:R-:W-:Y:S02]  /*390a0*/  CS2R R20, SRZ ;  /* 0x0000000000147805 */ /* 0x000fe4000001ff00 */
[----:B------:R-:W-:Y:S02]  /*390b0*/  CS2R R58, SRZ ;  /* 0x00000000003a7805 */ /* 0x000fe4000001ff00 */
[----:B------:R-:W-:Y:S01]  /*390c0*/  CS2R R62, SRZ ;  /* 0x00000000003e7805 */ /* 0x000fe2000001ff00 */
[----:B--2---:R-:W-:-:S02]  /*390d0*/  @!P1 IMAD.MOV.U32 R65, RZ, RZ, R11 ;  /* 0x000000ffff419224 */ /* 0x004fc400078e000b */
[----:B------:R-:W-:-:S07]  /*390e0*/  IMAD.MOV.U32 R11, RZ, RZ, 0x1c1f ;  /* 0x00001c1fff0b7424 */ /* 0x000fce00078e00ff */
[----:B------:R-:W-:Y:S05]  /*390f0*/  WARPSYNC.COLLECTIVE R15, `(.L_x_7093) ;  /* 0x000000000f087348 */ /* 0x000fea0003c00000 */
[----:B------:R0:W1:Y:S02]  /*39100*/  SHFL.IDX P6, R14, R13, R12, R11 ;  /* 0x0000000c0d0e7389 */ /* 0x00006400000c000b */
[----:B01----:R-:W-:Y:S01]  /*39110*/  ENDCOLLECTIVE ;  /* 0x000000000000791b */ /* 0x003fe20003800000 */
.L_x_7093:
[----:B------:R-:W-:Y:S02]  /*39120*/  IMAD.MOV.U32 R13, RZ, RZ, R35 ;  /* 0x000000ffff0d7224 */ /* 0x000fe400078e0023 */
[----:B------:R-:W-:-:S07]  /*39130*/  IMAD.MOV.U32 R24, RZ, RZ, R14 ;  /* 0x000000ffff187224 */ /* 0x000fce00078e000e */
[----:B------:R-:W-:Y:S05]  /*39140*/  WARPSYNC.COLLECTIVE R15, `(.L_x_7094) ;  /* 0x000000000f087348 */ /* 0x000fea0003c00000 */
[----:B------:R0:W1:Y:S02]  /*39150*/  SHFL.IDX P6, R14, R13, R12, R11 ;  /* 0x0000000c0d0e7389 */ /* 0x00006400000c000b */
[----:B01----:R-:W-:Y:S01]  /*39160*/  ENDCOLLECTIVE ;  /* 0x000000000000791b */ /* 0x003fe20003800000 */
.L_x_7094:
[----:B------:R-:W-:Y:S02]  /*39170*/  IMAD.MOV.U32 R13, RZ, RZ, R25 ;  /* 0x000000ffff0d7224 */ /* 0x000fe400078e0019 */
[----:B------:R-:W-:-:S07]  /*39180*/  IMAD.MOV.U32 R26, RZ, RZ, R14 ;  /* 0x000000ffff1a7224 */ /* 0x000fce00078e000e */
[----:B------:R-:W-:Y:S05]  /*39190*/  WARPSYNC.COLLECTIVE R15, `(.L_x_7095) ;  /* 0x000000000f087348 */ /* 0x000fea0003c00000 */
[----:B------:R0:W1:Y:S02]  /*391a0*/  SHFL.IDX P6, R14, R13, R12, R11 ;  /* 0x0000000c0d0e7389 */ /* 0x00006400000c000b */
[----:B01----:R-:W-:Y:S01]  /*391b0*/  ENDCOLLECTIVE ;  /* 0x000000000000791b */ /* 0x003fe20003800000 */
.L_x_7095:
[----:B------:R-:W-:Y:S02]  /*391c0*/  @!P1 IMAD.MOV.U32 R20, RZ, RZ, R6 ;  /* 0x000000ffff149224 */ /* 0x000fe400078e0006 */
[----:B------:R-:W-:Y:S02]  /*391d0*/  @!P1 IMAD.MOV.U32 R21, RZ, RZ, R7 ;  /* 0x000000ffff159224 */ /* 0x000fe400078e0007 */
[----:B------:R-:W-:Y:S02]  /*391e0*/  @!P1 IMAD.MOV.U32 R58, RZ, RZ, R4 ;  /* 0x000000ffff3a9224 */ /* 0x000fe400078e0004 */
[----:B------:R-:W-:Y:S02]  /*391f0*/  @!P1 IMAD.MOV.U32 R59, RZ, RZ, R5 ;  /* 0x000000ffff3b9224 */ /* 0x000fe400078e0005 */
[----:B------:R-:W-:Y:S02]  /*39200*/  IMAD.MOV.U32 R4, RZ, RZ, R20 ;  /* 0x000000ffff047224 */ /* 0x000fe400078e0014 */
[----:B------:R-:W-:-:S02]  /*39210*/  IMAD.MOV.U32 R5, RZ, RZ, R21 ;  /* 0x000000ffff057224 */ /* 0x000fc400078e0015 */
[----:B------:R-:W-:Y:S01]  /*39220*/  IMAD.MOV.U32 R13, RZ, RZ, R69 ;  /* 0x000000ffff0d7224 */ /* 0x000fe200078e0045 */
[----:B------:R-:W-:Y:S01]  /*39230*/  PRMT R70, R70, 0x5410, R4 ;  /* 0x0000541046467816 */ /* 0x000fe20000000004 */
[----:B------:R-:W-:Y:S01]  /*39240*/  IMAD.MOV.U32 R4, RZ, RZ, R58 ;  /* 0x000000ffff047224 */ /* 0x000fe200078e003a */
[----:B------:R-:W-:Y:S01]  /*39250*/  PRMT R79, R79, 0x5410, R5 ;  /* 0x000054104f4f7816 */ /* 0x000fe20000000005 */
[----:B------:R-:W-:Y:S02]  /*39260*/  IMAD.MOV.U32 R5, RZ, RZ, R59 ;  /* 0x000000ffff057224 */ /* 0x000fe400078e003b */
[----:B------:R-:W-:-:S07]  /*39270*/  IMAD.MOV.U32 R25, RZ, RZ, R14 ;  /* 0x000000ffff197224 */ /* 0x000fce00078e000e */
[----:B------:R-:W-:Y:S05]  /*39280*/  WARPSYNC.COLLECTIVE R15, `(.L_x_7096) ;  /* 0x000000000f087348 */ /* 0x000fea0003c00000 */
[----:B------:R0:W1:Y:S02]  /*39290*/  SHFL.IDX P6, R14, R13, R12, R11 ;  /* 0x0000000c0d0e7389 */ /* 0x00006400000c000b */
[----:B01----:R-:W-:Y:S01]  /*392a0*/  ENDCOLLECTIVE ;  /* 0x000000000000791b */ /* 0x003fe20003800000 */
.L_x_7096:
[----:B------:R-:W-:Y:S01]  /*392b0*/  @!P1 IMAD.MOV.U32 R64, RZ, RZ, R10 ;  /* 0x000000ffff409224 */ /* 0x000fe200078e000a */
[----:B------:R-:W-:Y:S02]  /*392c0*/  PRMT R70, R4, 0x7610, R70 ;  /* 0x0000761004467816 */ /* 0x000fe40000000046 */
[----:B------:R-:W-:Y:S01]  /*392d0*/  PRMT R35, R5, 0x7610, R35 ;  /* 0x0000761005237816 */ /* 0x000fe20000000023 */
[----:B------:R-:W-:Y:S02]  /*392e0*/  IMAD.MOV.U32 R4, RZ, RZ, R64 ;  /* 0x000000ffff047224 */ /* 0x000fe400078e0040 */
[----:B------:R-:W-:Y:S02]  /*392f0*/  IMAD.MOV.U32 R5, RZ, RZ, R65 ;  /* 0x000000ffff057224 */ /* 0x000fe400078e0041 */
[----:B------:R-:W-:Y:S02]  /*39300*/  @!P1 IMAD.MOV.U32 R62, RZ, RZ, R8 ;  /* 0x000000ffff3e9224 */ /* 0x000fe400078e0008 */
[----:B------:R-:W-:Y:S01]  /*39310*/  @!P1 IMAD.MOV.U32 R63, RZ, RZ, R9 ;  /* 0x000000ffff3f9224 */ /* 0x000fe200078e0009 */
[----:B------:R-:W-:Y:S01]  /*39320*/  PRMT R35, R35, 0x5410, R4 ;  /* 0x0000541023237816 */ /* 0x000fe20000000004 */
[----:B------:R-:W-:Y:S01]  /*39330*/  IMAD.MOV.U32 R4, RZ, RZ, R62 ;  /* 0x000000ffff047224 */ /* 0x000fe200078e003e */
[----:B------:R-:W-:Y:S01]  /*39340*/  PRMT R69, R5, 0x7610, R69 ;  /* 0x0000761005457816 */ /* 0x000fe20000000045 */
[----:B------:R-:W-:Y:S01]  /*39350*/  IMAD.MOV.U32 R5, RZ, RZ, R63 ;  /* 0x000000ffff057224 */ /* 0x000fe200078e003f */
[----:B------:R-:W-:-:S02]  /*39360*/  CS2R R6, SRZ ;  /* 0x0000000000067805 */ /* 0x000fc4000001ff00 */
[----:B------:R-:W-:Y:S02]  /*39370*/  PRMT R83, R4, 0x7610, R83 ;  /* 0x0000761004537816 */ /* 0x000fe40000000053 */
[----:B------:R-:W-:Y:S01]  /*39380*/  PRMT R87, R5, 0x7610, R87 ;  /* 0x0000761005577816 */ /* 0x000fe20000000057 */
[----:B------:R-:W-:Y:S06]  /*39390*/  BRA `(.L_x_7097) ;  /* 0xfffffd7400d07947 */ /* 0x000fec000383ffff */
.L_x_6783:
[----:B0-----:R0:W1:Y:S02]  /*393a0*/  SYNCS.PHASECHK.TRANS64.TRYWAIT P1, [R2+URZ+0x38800], R13 ;  /* 0x0388000d020075a7 */ /* 0x001064000802017f */
[----:B-1----:R-:W-:Y:S05]  /*393b0*/  @!P1 NANOSLEEP.SYNCS 0x989680 ;  /* 0x009896800000995d */ /* 0x002fea0003900000 */
[----:B------:R-:W1:Y:S02]  /*393c0*/  @!P1 SYNCS.PHASECHK.TRANS64 P1, [R2+URZ+0x38800], R13 ;  /* 0x0388000d020095a7 */ /* 0x000e64000802007f */
[----:B-1----:R-:W-:Y:S05]  /*393d0*/  @!P1 BRA `(.L_x_6783) ;  /* 0xfffffffc00f09947 */ /* 0x002fea000383ffff */
[----:B------:R-:W-:Y:S05]  /*393e0*/  BRA `(.L_x_7098) ;  /* 0xfffffd78002c7947 */ /* 0x000fea000383ffff */
.L_x_6797:
[----:B-1----:R1:W2:Y:S02]  /*393f0*/  SYNCS.PHASECHK.TRANS64.TRYWAIT P0, [R2+URZ], R3 ;  /* 0x00000003020075a7 */ /* 0x0022a4000800017f */
[----:B--2---:R-:W-:Y:S05]  /*39400*/  @!P0 NANOSLEEP.SYNCS 0x989680 ;  /* 0x009896800000895d */ /* 0x004fea0003900000 */
[----:B------:R-:W2:Y:S02]  /*39410*/  @!P0 SYNCS.PHASECHK.TRANS64 P0, [R2+URZ], R3 ;  /* 0x00000003020085a7 */ /* 0x000ea4000800007f */
[----:B--2---:R-:W-:Y:S05]  /*39420*/  @!P0 BRA `(.L_x_6797) ;  /* 0xfffffffc00f08947 */ /* 0x004fea000383ffff */
[----:B------:R-:W-:Y:S05]  /*39430*/  BRA `(.L_x_6796) ;  /* 0xfffffd8c00d87947 */ /* 0x000fea000383ffff */
.L_x_6804:
[----:B-1----:R1:W2:Y:S02]  /*39440*/  SYNCS.PHASECHK.TRANS64.TRYWAIT P0, [R2+URZ], R3 ;  /* 0x00000003020075a7 */ /* 0x0022a4000800017f */
[----:B--2---:R-:W-:Y:S05]  /*39450*/  @!P0 NANOSLEEP.SYNCS 0x989680 ;  /* 0x009896800000895d */ /* 0x004fea0003900000 */
[----:B------:R-:W2:Y:S02]  /*39460*/  @!P0 SYNCS.PHASECHK.TRANS64 P0, [R2+URZ], R3 ;  /* 0x00000003020085a7 */ /* 0x000ea4000800007f */
[----:B--2---:R-:W-:Y:S05]  /*39470*/  @!P0 BRA `(.L_x_6804) ;  /* 0xfffffffc00f08947 */ /* 0x004fea000383ffff */
[----:B------:R-:W-:Y:S05]  /*39480*/  BRA `(.L_x_6803) ;  /* 0xfffffd9000e47947 */ /* 0x000fea000383ffff */
.L_x_6835:
[----:B-1----:R1:W2:Y:S02]  /*39490*/  SYNCS.PHASECHK.TRANS64.TRYWAIT P0, [R2+URZ], R3 ;  /* 0x00000003020075a7 */ /* 0x0022a4000800017f */
[----:B--2---:R-:W-:Y:S05]  /*394a0*/  @!P0 NANOSLEEP.SYNCS 0x989680 ;  /* 0x009896800000895d */ /* 0x004fea0003900000 */
[----:B------:R-:W2:Y:S02]  /*394b0*/  @!P0 SYNCS.PHASECHK.TRANS64 P0, [R2+URZ], R3 ;  /* 0x00000003020085a7 */ /* 0x000ea4000800007f */
[----:B--2---:R-:W-:Y:S05]  /*394c0*/  @!P0 BRA `(.L_x_6835) ;  /* 0xfffffffc00f08947 */ /* 0x004fea000383ffff */
[----:B------:R-:W-:Y:S05]  /*394d0*/  BRA `(.L_x_6834) ;  /* 0xfffffe0c00287947 */ /* 0x000fea000383ffff */
.L_x_6842:
[----:B-1----:R1:W2:Y:S02]  /*394e0*/  SYNCS.PHASECHK.TRANS64.TRYWAIT P0, [R2+URZ], R3 ;  /* 0x00000003020075a7 */ /* 0x0022a4000800017f */
[----:B--2---:R-:W-:Y:S05]  /*394f0*/  @!P0 NANOSLEEP.SYNCS 0x989680 ;  /* 0x009896800000895d */ /* 0x004fea0003900000 */
[----:B------:R-:W2:Y:S02]  /*39500*/  @!P0 SYNCS.PHASECHK.TRANS64 P0, [R2+URZ], R3 ;  /* 0x00000003020085a7 */ /* 0x000ea4000800007f */
[----:B--2---:R-:W-:Y:S05]  /*39510*/  @!P0 BRA `(.L_x_6842) ;  /* 0xfffffffc00f08947 */ /* 0x004fea000383ffff */
[----:B------:R-:W-:Y:S05]  /*39520*/  BRA `(.L_x_6841) ;  /* 0xfffffe1000347947 */ /* 0x000fea000383ffff */
.L_x_6859:
[----:B-1----:R1:W2:Y:S02]  /*39530*/  SYNCS.PHASECHK.TRANS64.TRYWAIT P0, [R2+URZ], R3 ;  /* 0x00000003020075a7 */ /* 0x0022a4000800017f */
[----:B--2---:R-:W-:Y:S05]  /*39540*/  @!P0 NANOSLEEP.SYNCS 0x989680 ;  /* 0x009896800000895d */ /* 0x004fea0003900000 */
[----:B------:R-:W2:Y:S02]  /*39550*/  @!P0 SYNCS.PHASECHK.TRANS64 P0, [R2+URZ], R3 ;  /* 0x00000003020085a7 */ /* 0x000ea4000800007f */
[----:B--2---:R-:W-:Y:S05]  /*39560*/  @!P0 BRA `(.L_x_6859) ;  /* 0xfffffffc00f08947 */ /* 0x004fea000383ffff */
[----:B------:R-:W-:Y:S05]  /*39570*/  BRA `(.L_x_6858) ;  /* 0xfffffe7800447947 */ /* 0x000fea000383ffff */
.L_x_6866:
[----:B-1----:R1:W2:Y:S02]  /*39580*/  SYNCS.PHASECHK.TRANS64.TRYWAIT P0, [R2+URZ], R3 ;  /* 0x00000003020075a7 */ /* 0x0022a4000800017f */
[----:B--2---:R-:W-:Y:S05]  /*39590*/  @!P0 NANOSLEEP.SYNCS 0x989680 ;  /* 0x009896800000895d */ /* 0x004fea0003900000 */
[----:B------:R-:W2:Y:S02]  /*395a0*/  @!P0 SYNCS.PHASECHK.TRANS64 P0, [R2+URZ], R3 ;  /* 0x00000003020085a7 */ /* 0x000ea4000800007f */
[----:B--2---:R-:W-:Y:S05]  /*395b0*/  @!P0 BRA `(.L_x_6866) ;  /* 0xfffffffc00f08947 */ /* 0x004fea000383ffff */
[----:B------:R-:W-:Y:S05]  /*395c0*/  BRA `(.L_x_6865) ;  /* 0xfffffe7c00507947 */ /* 0x000fea000383ffff */
.L_x_6930:
[----:B------:R-:W0:Y:S01]  /*395d0*/  S2R R12, SR_TID.X ;  /* 0x00000000000c7919 */ /* 0x000e220000002100 */
[----:B------:R-:W-:Y:S01]  /*395e0*/  BSSY B1, `(.L_x_7099) ;  /* 0x000000a000017945 */ /* 0x000fe20003800000 */
[----:B------:R-:W-:Y:S02]  /*395f0*/  IMAD.MOV.U32 R11, RZ, RZ, 0x1f ;  /* 0x0000001fff0b7424 */ /* 0x000fe400078e00ff */
        /* <DEDUP_REMOVED lines=8> */
.L_x_7100:
[----:B------:R-:W-:Y:S05]  /*39680*/  BSYNC B1 ;  /* 0x0000000000017941 */ /* 0x000fea0003800000 */
.L_x_7099:
[----:B------:R-:W-:Y:S05]  /*39690*/  BRA `(.L_x_7101) ;  /* 0xffffff7400647947 */ /* 0x000fea000383ffff */
.L_x_6932:
[----:B------:R-:W-:Y:S01]  /*396a0*/  BSSY B1, `(.L_x_7102) ;  /* 0x0000006000017945 */ /* 0x000fe20003800000 */
[----:B------:R-:W-:-:S07]  /*396b0*/  IMAD.MOV.U32 R15, RZ, RZ, -0x1 ;  /* 0xffffffffff0f7424 */ /* 0x000fce00078e00ff */
[----:B0-----:R-:W-:Y:S05]  /*396c0*/  WARPSYNC.COLLECTIVE R15, `(.L_x_7103) ;  /* 0x000000000f0c7348 */ /* 0x001fea0003c00000 */
[----:B------:R-:W-:Y:S02]  /*396d0*/  ELECT P6, UR62, PT ;  /* 0x00000000003e782f */ /* 0x000fe400038c0000 */
[----:B------:R-:W-:Y:S01]  /*396e0*/  MOV R14, UR62 ;  /* 0x0000003e000e7c02 */ /* 0x000fe20008000f00 */
[----:B0-----:R-:W-:Y:S10]  /*396f0*/  ENDCOLLECTIVE ;  /* 0x000000000000791b */ /* 0x001ff40003800000 */
.L_x_7103:
[----:B------:R-:W-:Y:S05]  /*39700*/  BSYNC B1 ;  /* 0x0000000000017941 */ /* 0x000fea0003800000 */
.L_x_7102:
[----:B------:R-:W-:Y:S05]  /*39710*/  BRA `(.L_x_6931) ;  /* 0xffffff74005c7947 */ /* 0x000fea000383ffff */
.L_x_6934:
[----:B0-----:R0:W1:Y:S02]  /*39720*/  SYNCS.PHASECHK.TRANS64.TRYWAIT P0, [R18+URZ+0x38820], R3 ;  /* 0x03882003120075a7 */ /* 0x001064000800017f */
[----:B-1----:R-:W-:Y:S05]  /*39730*/  @!P0 NANOSLEEP.SYNCS 0x989680 ;  /* 0x009896800000895d */ /* 0x002fea0003900000 */
[----:B------:R-:W1:Y:S02]  /*39740*/  @!P0 SYNCS.PHASECHK.TRANS64 P0, [R18+URZ+0x38820], R3 ;  /* 0x03882003120085a7 */ /* 0x000e64000800007f */
[----:B-1----:R-:W-:Y:S05]  /*39750*/  @!P0 BRA `(.L_x_6934) ;  /* 0xfffffffc00f08947 */ /* 0x002fea000383ffff */
[----:B------:R-:W-:Y:S05]  /*39760*/  BRA `(.L_x_7104) ;  /* 0xffffff74006c7947 */ /* 0x000fea000383ffff */
.L_x_6938:
[----:B0-----:R0:W1:Y:S02]  /*39770*/  SYNCS.PHASECHK.TRANS64.TRYWAIT P0, [R3+URZ+0x388a0], R7 ;  /* 0x0388a007030075a7 */ /* 0x001064000800017f */
[----:B-1----:R-:W-:Y:S05]  /*39780*/  @!P0 NANOSLEEP.SYNCS 0x989680 ;  /* 0x009896800000895d */ /* 0x002fea0003900000 */
[----:B------:R-:W1:Y:S02]  /*39790*/  @!P0 SYNCS.PHASECHK.TRANS64 P0, [R3+URZ+0x388a0], R7 ;  /* 0x0388a007030085a7 */ /* 0x000e64000800007f */
[----:B-1----:R-:W-:Y:S05]  /*397a0*/  @!P0 BRA `(.L_x_6938) ;  /* 0xfffffffc00f08947 */ /* 0x002fea000383ffff */
[----:B------:R-:W-:Y:S05]  /*397b0*/  BRA `(.L_x_7105) ;  /* 0xffffff7400847947 */ /* 0x000fea000383ffff */
.L_x_6943:
[----:B-1----:R1:W2:Y:S02]  /*397c0*/  SYNCS.PHASECHK.TRANS64.TRYWAIT P0, [R3+URZ+0x388c0], R7 ;  /* 0x0388c007030075a7 */ /* 0x0022a4000800017f */
[----:B--2---:R-:W-:Y:S05]  /*397d0*/  @!P0 NANOSLEEP.SYNCS 0x989680 ;  /* 0x009896800000895d */ /* 0x004fea0003900000 */
[----:B------:R-:W2:Y:S02]  /*397e0*/  @!P0 SYNCS.PHASECHK.TRANS64 P0, [R3+URZ+0x388c0], R7 ;  /* 0x0388c007030085a7 */ /* 0x000ea4000800007f */
[----:B--2---:R-:W-:Y:S05]  /*397f0*/  @!P0 BRA `(.L_x_6943) ;  /* 0xfffffffc00f08947 */ /* 0x004fea000383ffff */
[----:B------:R-:W-:Y:S05]  /*39800*/  BRA `(.L_x_7106) ;  /* 0xffffff7800007947 */ /* 0x000fea000383ffff */
.L_x_6957:
[----:B0-----:R0:W1:Y:S02]  /*39810*/  SYNCS.PHASECHK.TRANS64.TRYWAIT P1, [R10+URZ+0x388a0], R2 ;  /* 0x0388a0020a0075a7 */ /* 0x001064000802017f */
[----:B-1----:R-:W-:Y:S05]  /*39820*/  @!P1 NANOSLEEP.SYNCS 0x989680 ;  /* 0x009896800000995d */ /* 0x002fea0003900000 */
[----:B------:R-:W1:Y:S02]  /*39830*/  @!P1 SYNCS.PHASECHK.TRANS64 P1, [R10+URZ+0x388a0], R2 ;  /* 0x0388a0020a0095a7 */ /* 0x000e64000802007f */
[----:B-1----:R-:W-:Y:S05]  /*39840*/  @!P1 BRA `(.L_x_6957) ;  /* 0xfffffffc00f09947 */ /* 0x002fea000383ffff */
[----:B------:R-:W-:Y:S05]  /*39850*/  BRA `(.L_x_7107) ;  /* 0xffffff8000647947 */ /* 0x000fea000383ffff */
.L_x_6962:
[----:B-1----:R1:W2:Y:S02]  /*39860*/  SYNCS.PHASECHK.TRANS64.TRYWAIT P1, [R10+URZ+0x388c0], R2 ;  /* 0x0388c0020a0075a7 */ /* 0x0022a4000802017f */
[----:B--2---:R-:W-:Y:S05]  /*39870*/  @!P1 NANOSLEEP.SYNCS 0x989680 ;  /* 0x009896800000995d */ /* 0x004fea0003900000 */
[----:B------:R-:W2:Y:S02]  /*39880*/  @!P1 SYNCS.PHASECHK.TRANS64 P1, [R10+URZ+0x388c0], R2 ;  /* 0x0388c0020a0095a7 */ /* 0x000ea4000802007f */
[----:B--2---:R-:W-:Y:S05]  /*39890*/  @!P1 BRA `(.L_x_6962) ;  /* 0xfffffffc00f09947 */ /* 0x004fea000383ffff */
[----:B------:R-:W-:Y:S05]  /*398a0*/  BRA `(.L_x_7108) ;  /* 0xffffff8000dc7947 */ /* 0x000fea000383ffff */
.L_x_6992:
[----:B------:R-:W-:Y:S01]  /*398b0*/  SHF.R.U32.HI R11, RZ, 0x5, R21 ;  /* 0x00000005ff0b7819 */ /* 0x000fe20000011615 */
[----:B------:R-:W-:Y:S01]  /*398c0*/  BSSY B0, `(.L_x_7109) ;  /* 0x0000009000007945 */ /* 0x000fe20003800000 */
[----:B------:R-:W-:Y:S02]  /*398d0*/  IMAD.MOV.U32 R12, RZ, RZ, RZ ;  /* 0x000000ffff0c7224 */ /* 0x000fe400078e00ff */
[----:B------:R-:W-:Y:S01]  /*398e0*/  LOP3.LUT R11, R11, 0x3, RZ, 0xc0, !PT ;  /* 0x000000030b0b7812 */ /* 0x000fe200078ec0ff */
[----:B------:R-:W-:-:S04]  /*398f0*/  IMAD.MOV.U32 R15, RZ, RZ, -0x1 ;  /* 0xffffffffff0f7424 */ /* 0x000fc800078e00ff */
[----:B------:R-:W-:Y:S02]  /*39900*/  IMAD.MOV.U32 R13, RZ, RZ, R11 ;  /* 0x000000ffff0d7224 */ /* 0x000fe400078e000b */
[----:B------:R-:W-:-:S07]  /*39910*/  IMAD.MOV.U32 R11, RZ, RZ, 0x1f ;  /* 0x0000001fff0b7424 */ /* 0x000fce00078e00ff */
[----:B------:R-:W-:Y:S05]  /*39920*/  WARPSYNC.COLLECTIVE R15, `(.L_x_7110) ;  /* 0x000000000f087348 */ /* 0x000fea0003c00000 */
[----:B------:R0:W1:Y:S02]  /*39930*/  SHFL.IDX P6, R14, R13, R12, R11 ;  /* 0x0000000c0d0e7389 */ /* 0x00006400000c000b */
[----:B01----:R-:W-:Y:S01]  /*39940*/  ENDCOLLECTIVE ;  /* 0x000000000000791b */ /* 0x003fe20003800000 */
.L_x_7110:
[----:B------:R-:W-:Y:S05]  /*39950*/  BSYNC B0 ;  /* 0x0000000000007941 */ /* 0x000fea0003800000 */
.L_x_7109:
[----:B------:R-:W-:Y:S05]  /*39960*/  BRA `(.L_x_7111) ;  /* 0xffffff9c00747947 */ /* 0x000fea000383ffff */
.L_x_6995:
[----:B0-----:R0:W1:Y:S02]  /*39970*/  SYNCS.PHASECHK.TRANS64.TRYWAIT P0, [R25+URZ+0x38840], R0 ;  /* 0x03884000190075a7 */ /* 0x001064000800017f */
[----:B-1----:R-:W-:Y:S05]  /*39980*/  @!P0 NANOSLEEP.SYNCS 0x989680 ;  /* 0x009896800000895d */ /* 0x002fea0003900000 */
[----:B------:R-:W1:Y:S02]  /*39990*/  @!P0 SYNCS.PHASECHK.TRANS64 P0, [R25+URZ+0x38840], R0 ;  /* 0x03884000190085a7 */ /* 0x000e64000800007f */
[----:B-1----:R-:W-:Y:S05]  /*399a0*/  @!P0 BRA `(.L_x_6995) ;  /* 0xfffffffc00f08947 */ /* 0x002fea000383ffff */
[----:B------:R-:W-:Y:S05]  /*399b0*/  BRA `(.L_x_7112) ;  /* 0xffffff9c00a87947 */ /* 0x000fea000383ffff */
.L_x_6996:
        /* <DEDUP_REMOVED lines=8> */
.L_x_7114:
[----:B------:R-:W-:Y:S05]  /*39a40*/  BSYNC B0 ;  /* 0x0000000000007941 */ /* 0x000fea0003800000 */
.L_x_7113:
        /* <DEDUP_REMOVED lines=9> */
.L_x_7115:
[----:B------:R-:W-:Y:S02]  /*39ae0*/  IMAD.MOV.U32 R13, RZ, RZ, R4 ;  /* 0x000000ffff0d7224 */ /* 0x000fe400078e0004 */
[----:B------:R-:W-:Y:S02]  /*39af0*/  IMAD.MOV.U32 R12, RZ, RZ, 0x1 ;  /* 0x00000001ff0c7424 */ /* 0x000fe400078e00ff */
[----:B------:R-:W-:-:S07]  /*39b00*/  IMAD.MOV.U32 R3, RZ, RZ, R14 ;  /* 0x000000ffff037224 */ /* 0x000fce00078e000e */
[----:B------:R-:W-:Y:S05]  /*39b10*/  WARPSYNC.COLLECTIVE R15, `(.L_x_7116) ;  /* 0x000000000f087348 */ /* 0x000fea0003c00000 */
[----:B------:R0:W1:Y:S02]  /*39b20*/  SHFL.IDX P6, R14, R13, R12, R11 ;  /* 0x0000000c0d0e7389 */ /* 0x00006400000c000b */
[----:B01----:R-:W-:Y:S01]  /*39b30*/  ENDCOLLECTIVE ;  /* 0x000000000000791b */ /* 0x003fe20003800000 */
.L_x_7116:
        /* <DEDUP_REMOVED lines=15> */
.L_x_7117:
[----:B------:R-:W-:Y:S02]  /*39c30*/  @P0 IMAD R6, R5, 0x2, R18 ;  /* 0x0000000205060824 */ /* 0x000fe400078e0212 */
[----:B------:R-:W-:Y:S02]  /*39c40*/  IMAD.MOV.U32 R13, RZ, RZ, R4 ;  /* 0x000000ffff0d7224 */ /* 0x000fe400078e0004 */
[----:B------:R-:W-:Y:S02]  /*39c50*/  IMAD.MOV.U32 R12, RZ, RZ, 0x2 ;  /* 0x00000002ff0c7424 */ /* 0x000fe400078e00ff */
[----:B------:R-:W-:-:S07]  /*39c60*/  IMAD.MOV.U32 R3, RZ, RZ, R14 ;  /* 0x000000ffff037224 */ /* 0x000fce00078e000e */
[----:B------:R-:W-:Y:S05]  /*39c70*/  WARPSYNC.COLLECTIVE R15, `(.L_x_7118) ;  /* 0x000000000f087348 */ /* 0x000fea0003c00000 */
[----:B------:R0:W1:Y:S02]  /*39c80*/  SHFL.IDX P6, R14, R13, R12, R11 ;  /* 0x0000000c0d0e7389 */ /* 0x00006400000c000b */
[----:B01----:R-:W-:Y:S01]  /*39c90*/  ENDCOLLECTIVE ;  /* 0x000000000000791b */ /* 0x003fe20003800000 */
.L_x_7118:
        /* <DEDUP_REMOVED lines=15> */
.L_x_7119:
[----:B------:R-:W-:Y:S02]  /*39d90*/  @P0 IMAD R6, R5, 0x2, R18 ;  /* 0x0000000205060824 */ /* 0x000fe400078e0212 */
[----:B------:R-:W-:Y:S02]  /*39da0*/  IMAD.MOV.U32 R13, RZ, RZ, R4 ;  /* 0x000000ffff0d7224 */ /* 0x000fe400078e0004 */
[----:B------:R-:W-:Y:S02]  /*39db0*/  IMAD.MOV.U32 R12, RZ, RZ, 0x3 ;  /* 0x00000003ff0c7424 */ /* 0x000fe400078e00ff */
[----:B------:R-:W-:-:S07]  /*39dc0*/  IMAD.MOV.U32 R3, RZ, RZ, R14 ;  /* 0x000000ffff037224 */ /* 0x000fce00078e000e */
[----:B------:R-:W-:Y:S05]  /*39dd0*/  WARPSYNC.COLLECTIVE R15, `(.L_x_7120) ;  /* 0x000000000f087348 */ /* 0x000fea0003c00000 */
[----:B------:R0:W1:Y:S02]  /*39de0*/  SHFL.IDX P6, R14, R13, R12, R11 ;  /* 0x0000000c0d0e7389 */ /* 0x00006400000c000b */
[----:B01----:R-:W-:Y:S01]  /*39df0*/  ENDCOLLECTIVE ;  /* 0x000000000000791b */ /* 0x003fe20003800000 */
.L_x_7120:
        /* <DEDUP_REMOVED lines=10> */
.L_x_7121:
[----:B------:R-:W-:Y:S01]  /*39ea0*/  @!PT LDS RZ, [RZ] ;  /* 0x00000000fffff984 */ /* 0x000fe20000000800 */
[----:B------:R-:W-:Y:S01]  /*39eb0*/  @!PT LDS RZ, [RZ] ;  /* 0x00000000fffff984 */ /* 0x000fe20000000800 */
[----:B------:R-:W-:Y:S01]  /*39ec0*/  @!PT LDS RZ, [RZ] ;  /* 0x00000000fffff984 */ /* 0x000fe20000000800 */
[----:B------:R0:W-:Y:S01]  /*39ed0*/  @P0 LDGSTS.E.BYPASS.LTC128B.128 [R6+0x23400], desc[UR36][R2.64], !P2 ;  /* 0x2340000002060fae */ /* 0x0001e2000d101d64 */
[----:B------:R-:W-:Y:S01]  /*39ee0*/  IMAD.MOV.U32 R0, RZ, RZ, R14 ;  /* 0x000000ffff007224 */ /* 0x000fe200078e000e */
[----:B------:R-:W-:Y:S06]  /*39ef0*/  BRA `(.L_x_7122) ;  /* 0xffffff9c00547947 */ /* 0x000fec000383ffff */
.L_x_7001:
        /* <DEDUP_REMOVED lines=9> */
.L_x_7123:
        /* <DEDUP_REMOVED lines=10> */
.L_x_7124:
[----:B------:R-:W-:Y:S02]  /*3a030*/  IMAD.MOV.U32 R13, RZ, RZ, R2 ;  /* 0x000000ffff0d7224 */ /* 0x000fe400078e0002 */
[----:B------:R-:W-:Y:S02]  /*3a040*/  IMAD.MOV.U32 R12, RZ, RZ, 0x1 ;  /* 0x00000001ff0c7424 */ /* 0x000fe400078e00ff */
[----:B------:R-:W-:-:S07]  /*3a050*/  IMAD.MOV.U32 R4, RZ, RZ, R14 ;  /* 0x000000ffff047224 */ /* 0x000fce00078e000e */
[----:B------:R-:W-:Y:S05]  /*3a060*/  WARPSYNC.COLLECTIVE R15, `(.L_x_7125) ;  /* 0x000000000f087348 */ /* 0x000fea0003c00000 */
[----:B------:R0:W1:Y:S02]  /*3a070*/  SHFL.IDX P6, R14, R13, R12, R11 ;  /* 0x0000000c0d0e7389 */ /* 0x00006400000c000b */
[----:B01----:R-:W-:Y:S01]  /*3a080*/  ENDCOLLECTIVE ;  /* 0x000000000000791b */ /* 0x003fe20003800000 */
.L_x_7125:
        /* <DEDUP_REMOVED lines=12> */
.L_x_7126:
[----:B------:R-:W-:Y:S02]  /*3a150*/  IMAD.MOV.U32 R13, RZ, RZ, R2 ;  /* 0x000000ffff0d7224 */ /* 0x000fe400078e0002 */
[----:B------:R-:W-:Y:S02]  /*3a160*/  IMAD.MOV.U32 R12, RZ, RZ, 0x2 ;  /* 0x00000002ff0c7424 */ /* 0x000fe400078e00ff */
[----:B------:R-:W-:-:S07]  /*3a170*/  IMAD.MOV.U32 R5, RZ, RZ, R14 ;  /* 0x000000ffff057224 */ /* 0x000fce00078e000e */
[----:B------:R-:W-:Y:S05]  /*3a180*/  WARPSYNC.COLLECTIVE R15, `(.L_x_7127) ;  /* 0x000000000f087348 */ /* 0x000fea0003c00000 */
[----:B------:R0:W1:Y:S02]  /*3a190*/  SHFL.IDX P6, R14, R13, R12, R11 ;  /* 0x0000000c0d0e7389 */ /* 0x00006400000c000b */
[----:B01----:R-:W-:Y:S01]  /*3a1a0*/  ENDCOLLECTIVE ;  /* 0x000000000000791b */ /* 0x003fe20003800000 */
.L_x_7127:
        /* <DEDUP_REMOVED lines=10> */
.L_x_7128:
        /* <DEDUP_REMOVED lines=11> */
.L_x_7129:
        /* <DEDUP_REMOVED lines=14> */
.L_x_7130:
[----:B------:R-:W-:Y:S01]  /*3a3e0*/  IMAD.MOV.U32 R0, RZ, RZ, R14 ;  /* 0x000000ffff007224 */ /* 0x000fe200078e000e */
[----:B------:R-:W-:Y:S06]  /*3a3f0*/  BRA `(.L_x_7131) ;  /* 0xffffffa000687947 */ /* 0x000fec000383ffff */
.L_x_7005:
        /* <DEDUP_REMOVED lines=45> */
.L_x_7133:
[----:B------:R-:W-:Y:S05]  /*3a6d0*/  BSYNC B0 ;  /* 0x0000000000007941 */ /* 0x000fea0003800000 */
.L_x_7132:
        /* <DEDUP_REMOVED lines=11> */
.L_x_7134:
        /* <DEDUP_REMOVED lines=39> */
.L_x_7135:
        /* <DEDUP_REMOVED lines=8> */
.L_x_7136:
        /* <DEDUP_REMOVED lines=33> */
.L_x_7137:
[----:B------:R-:W-:Y:S02]  /*3ac90*/  IMAD.MOV.U32 R13, RZ, RZ, R5 ;  /* 0x000000ffff0d7224 */ /* 0x000fe400078e0005 */
[----:B------:R-:W-:-:S07]  /*3aca0*/  IMAD.MOV.U32 R8, RZ, RZ, R14 ;  /* 0x000000ffff087224 */ /* 0x000fce00078e000e */
[----:B------:R-:W-:Y:S05]  /*3acb0*/  WARPSYNC.COLLECTIVE R15, `(.L_x_7138) ;  /* 0x000000000f087348 */ /* 0x000fea0003c00000 */
[----:B------:R0:W1:Y:S02]  /*3acc0*/  SHFL.IDX P6, R14, R13, R12, R11 ;  /* 0x0000000c0d0e7389 */ /* 0x00006400000c000b */
[----:B01----:R-:W-:Y:S01]  /*3acd0*/  ENDCOLLECTIVE ;  /* 0x000000000000791b */ /* 0x003fe20003800000 */
.L_x_7138:
        /* <DEDUP_REMOVED lines=23> */
.L_x_7139:
        /* <DEDUP_REMOVED lines=9> */
.L_x_7140:
[----:B------:R-:W-:Y:S01]  /*3aee0*/  IMAD.MOV.U32 R2, RZ, RZ, R14 ;  /* 0x000000ffff027224 */ /* 0x000fe200078e000e */
[----:B------:R-:W-:Y:S06]  /*3aef0*/  BRA `(.L_x_7141) ;  /* 0xffffffa4003c7947 */ /* 0x000fec000383ffff */
.L_x_7010:
[----:B-1----:R1:W2:Y:S02]  /*3af00*/  SYNCS.PHASECHK.TRANS64.TRYWAIT P0, [R18+URZ+0x38820], R0 ;  /* 0x03882000120075a7 */ /* 0x0022a4000800017f */
[----:B--2---:R-:W-:Y:S05]  /*3af10*/  @!P0 NANOSLEEP.SYNCS 0x989680 ;  /* 0x009896800000895d */ /* 0x004fea0003900000 */
[----:B------:R-:W2:Y:S02]  /*3af20*/  @!P0 SYNCS.PHASECHK.TRANS64 P0, [R18+URZ+0x38820], R0 ;  /* 0x03882000120085a7 */ /* 0x000ea4000800007f */
[----:B--2---:R-:W-:Y:S05]  /*3af30*/  @!P0 BRA `(.L_x_7010) ;  /* 0xfffffffc00f08947 */ /* 0x004fea000383ffff */
[----:B------:R-:W-:Y:S05]  /*3af40*/  BRA `(.L_x_7142) ;  /* 0xffffffa400e47947 */ /* 0x000fea000383ffff */
.L_x_7013:
[----:B-1----:R1:W2:Y:S02]  /*3af50*/  SYNCS.PHASECHK.TRANS64.TRYWAIT P0, [R25+URZ+0x38860], R0 ;  /* 0x03886000190075a7 */ /* 0x0022a4000800017f */
[----:B--2---:R-:W-:Y:S05]  /*3af60*/  @!P0 NANOSLEEP.SYNCS 0x989680 ;  /* 0x009896800000895d */ /* 0x004fea0003900000 */
[----:B------:R-:W2:Y:S02]  /*3af70*/  @!P0 SYNCS.PHASECHK.TRANS64 P0, [R25+URZ+0x38860], R0 ;  /* 0x03886000190085a7 */ /* 0x000ea4000800007f */
[----:B--2---:R-:W-:Y:S05]  /*3af80*/  @!P0 BRA `(.L_x_7013) ;  /* 0xfffffffc00f08947 */ /* 0x004fea000383ffff */
[----:B------:R-:W-:Y:S05]  /*3af90*/  BRA `(.L_x_7143) ;  /* 0xffffffa400f07947 */ /* 0x000fea000383ffff */
.L_x_7014:
        /* <DEDUP_REMOVED lines=8> */
.L_x_7145:
[----:B------:R-:W-:Y:S05]  /*3b020*/  BSYNC B0 ;  /* 0x0000000000007941 */ /* 0x000fea0003800000 */
.L_x_7144:
        /* <DEDUP_REMOVED lines=15> */
.L_x_7146:
        /* <DEDUP_REMOVED lines=39> */
.L_x_7147:
[----:B------:R-:W-:Y:S02]  /*3b390*/  IMAD.MOV.U32 R13, RZ, RZ, R5 ;  /* 0x000000ffff0d7224 */ /* 0x000fe400078e0005 */
[----:B------:R-:W-:-:S07]  /*3b3a0*/  IMAD.MOV.U32 R3, RZ, RZ, R14 ;  /* 0x000000ffff037224 */ /* 0x000fce00078e000e */
[----:B------:R-:W-:Y:S05]  /*3b3b0*/  WARPSYNC.COLLECTIVE R15, `(.L_x_7148) ;  /* 0x000000000f087348 */ /* 0x000fea0003c00000 */
[----:B------:R0:W1:Y:S02]  /*3b3c0*/  SHFL.IDX P6, R14, R13, R12, R11 ;  /* 0x0000000c0d0e7389 */ /* 0x00006400000c000b */
[----:B01----:R-:W-:Y:S01]  /*3b3d0*/  ENDCOLLECTIVE ;  /* 0x000000000000791b */ /* 0x003fe20003800000 */
.L_x_7148:
        /* <DEDUP_REMOVED lines=29> */
.L_x_7149:
[----:B------:R-:W-:Y:S02]  /*3b5b0*/  IMAD.MOV.U32 R13, RZ, RZ, R5 ;  /* 0x000000ffff0d7224 */ /* 0x000fe400078e0005 */
[----:B------:R-:W-:-:S07]  /*3b5c0*/  IMAD.MOV.U32 R7, RZ, RZ, R14 ;  /* 0x000000ffff077224 */ /* 0x000fce00078e000e */
[----:B------:R-:W-:Y:S05]  /*3b5d0*/  WARPSYNC.COLLECTIVE R15, `(.L_x_7150) ;  /* 0x000000000f087348 */ /* 0x000fea0003c00000 */
[----:B------:R0:W1:Y:S02]  /*3b5e0*/  SHFL.IDX P6, R14, R13, R12, R11 ;  /* 0x0000000c0d0e7389 */ /* 0x00006400000c000b */
[----:B01----:R-:W-:Y:S01]  /*3b5f0*/  ENDCOLLECTIVE ;  /* 0x000000000000791b */ /* 0x003fe20003800000 */
.L_x_7150:
        /* <DEDUP_REMOVED lines=29> */
.L_x_7151:
[----:B------:R-:W-:Y:S02]  /*3b7d0*/  IMAD.MOV.U32 R13, RZ, RZ, R5 ;  /* 0x000000ffff0d7224 */ /* 0x000fe400078e0005 */
[----:B------:R-:W-:-:S07]  /*3b7e0*/  IMAD.MOV.U32 R6, RZ, RZ, R14 ;  /* 0x000000ffff067224 */ /* 0x000fce00078e000e */
[----:B------:R-:W-:Y:S05]  /*3b7f0*/  WARPSYNC.COLLECTIVE R15, `(.L_x_7152) ;  /* 0x000000000f087348 */ /* 0x000fea0003c00000 */
[----:B------:R0:W1:Y:S02]  /*3b800*/  SHFL.IDX P6, R14, R13, R12, R11 ;  /* 0x0000000c0d0e7389 */ /* 0x00006400000c000b */
[----:B01----:R-:W-:Y:S01]  /*3b810*/  ENDCOLLECTIVE ;  /* 0x000000000000791b */ /* 0x003fe20003800000 */
.L_x_7152:
[----:B------:R-:W-:Y:S01]  /*3b820*/  IMAD.MOV.U32 R2, RZ, RZ, R14 ;  /* 0x000000ffff027224 */ /* 0x000fe200078e000e */
[----:B------:R-:W-:Y:S06]  /*3b830*/  BRA `(.L_x_7153) ;  /* 0xffffffa400807947 */ /* 0x000fec000383ffff */
.L_x_7021:
[----:B0-----:R0:W1:Y:S02]  /*3b840*/  SYNCS.PHASECHK.TRANS64.TRYWAIT P0, [R6+URZ+0x38840], R25 ;  /* 0x03884019060075a7 */ /* 0x001064000800017f */
[----:B-1----:R-:W-:Y:S05]  /*3b850*/  @!P0 NANOSLEEP.SYNCS 0x989680 ;  /* 0x009896800000895d */ /* 0x002fea0003900000 */
[----:B------:R-:W1:Y:S02]  /*3b860*/  @!P0 SYNCS.PHASECHK.TRANS64 P0, [R6+URZ+0x38840], R25 ;  /* 0x03884019060085a7 */ /* 0x000e64000800007f */
[----:B-1----:R-:W-:Y:S05]  /*3b870*/  @!P0 BRA `(.L_x_7021) ;  /* 0xfffffffc00f08947 */ /* 0x002fea000383ffff */
[----:B------:R-:W-:Y:S05]  /*3b880*/  BRA `(.L_x_7154) ;  /* 0xffffffac00047947 */ /* 0x000fea000383ffff */
.L_x_7022:
        /* <DEDUP_REMOVED lines=8> */
.L_x_7156:
[----:B------:R-:W-:Y:S05]  /*3b910*/  BSYNC B1 ;  /* 0x0000000000017941 */ /* 0x000fea0003800000 */
.L_x_7155:
        /* <DEDUP_REMOVED lines=9> */
.L_x_7157:
[----:B------:R-:W-:Y:S02]  /*3b9b0*/  IMAD.MOV.U32 R13, RZ, RZ, R26 ;  /* 0x000000ffff0d7224 */ /* 0x000fe400078e001a */
[----:B------:R-:W-:Y:S02]  /*3b9c0*/  IMAD.MOV.U32 R12, RZ, RZ, 0x1 ;  /* 0x00000001ff0c7424 */ /* 0x000fe400078e00ff */
[----:B------:R-:W-:-:S07]  /*3b9d0*/  IMAD.MOV.U32 R2, RZ, RZ, R14 ;  /* 0x000000ffff027224 */ /* 0x000fce00078e000e */
[----:B------:R-:W-:Y:S05]  /*3b9e0*/  WARPSYNC.COLLECTIVE R15, `(.L_x_7158) ;  /* 0x000000000f087348 */ /* 0x000fea0003c00000 */
[----:B------:R0:W1:Y:S02]  /*3b9f0*/  SHFL.IDX P6, R14, R13, R12, R11 ;  /* 0x0000000c0d0e7389 */ /* 0x00006400000c000b */
[----:B01----:R-:W-:Y:S01]  /*3ba00*/  ENDCOLLECTIVE ;  /* 0x000000000000791b */ /* 0x003fe20003800000 */
.L_x_7158:
        /* <DEDUP_REMOVED lines=11> */
.L_x_7159:
[----:B------:R-:W-:Y:S02]  /*3bac0*/  IMAD.MOV.U32 R13, RZ, RZ, R26 ;  /* 0x000000ffff0d7224 */ /* 0x000fe400078e001a */
[----:B------:R-:W-:Y:S02]  /*3bad0*/  IMAD.MOV.U32 R12, RZ, RZ, 0x2 ;  /* 0x00000002ff0c7424 */ /* 0x000fe400078e00ff */
[----:B------:R-:W-:-:S07]  /*3bae0*/  IMAD.MOV.U32 R2, RZ, RZ, R14 ;  /* 0x000000ffff027224 */ /* 0x000fce00078e000e */
[----:B------:R-:W-:Y:S05]  /*3baf0*/  WARPSYNC.COLLECTIVE R15, `(.L_x_7160) ;  /* 0x000000000f087348 */ /* 0x000fea0003c00000 */
[----:B------:R0:W1:Y:S02]  /*3bb00*/  SHFL.IDX P6, R14, R13, R12, R11 ;  /* 0x0000000c0d0e7389 */ /* 0x00006400000c000b */
[----:B01----:R-:W-:Y:S01]  /*3bb10*/  ENDCOLLECTIVE ;  /* 0x000000000000791b */ /* 0x003fe20003800000 */
.L_x_7160:
        /* <DEDUP_REMOVED lines=11> */
.L_x_7161:
[----:B------:R-:W-:Y:S02]  /*3bbd0*/  IMAD.MOV.U32 R13, RZ, RZ, R26 ;  /* 0x000000ffff0d7224 */ /* 0x000fe400078e001a */
[----:B------:R-:W-:Y:S02]  /*3bbe0*/  IMAD.MOV.U32 R12, RZ, RZ, 0x3 ;  /* 0x00000003ff0c7424 */ /* 0x000fe400078e00ff */
[----:B------:R-:W-:-:S07]  /*3bbf0*/  IMAD.MOV.U32 R2, RZ, RZ, R14 ;  /* 0x000000ffff027224 */ /* 0x000fce00078e000e */
[----:B------:R-:W-:Y:S05]  /*3bc00*/  WARPSYNC.COLLECTIVE R15, `(.L_x_7162) ;  /* 0x000000000f087348 */ /* 0x000fea0003c00000 */
[----:B------:R0:W1:Y:S02]  /*3bc10*/  SHFL.IDX P6, R14, R13, R12, R11 ;  /* 0x0000000c0d0e7389 */ /* 0x00006400000c000b */
[----:B01----:R-:W-:Y:S01]  /*3bc20*/  ENDCOLLECTIVE ;  /* 0x000000000000791b */ /* 0x003fe20003800000 */
.L_x_7162:
        /* <DEDUP_REMOVED lines=11> */
.L_x_7163:
[----:B------:R-:W-:Y:S01]  /*3bce0*/  IMAD.MOV.U32 R2, RZ, RZ, R14 ;  /* 0x000000ffff027224 */ /* 0x000fe200078e000e */
[----:B------:R-:W-:Y:S06]  /*3bcf0*/  BRA `(.L_x_7164) ;  /* 0xffffffa8008c7947 */ /* 0x000fec000383ffff */
.L_x_7027:
[----:B----4-:R4:W0:Y:S02]  /*3bd00*/  SYNCS.PHASECHK.TRANS64.TRYWAIT P0, [R6+URZ+0x38860], R25 ;  /* 0x03886019060075a7 */ /* 0x010824000800017f */
[----:B0-----:R-:W-:Y:S05]  /*3bd10*/  @!P0 NANOSLEEP.SYNCS 0x989680 ;  /* 0x009896800000895d */ /* 0x001fea0003900000 */
[----:B------:R-:W0:Y:S02]  /*3bd20*/  @!P0 SYNCS.PHASECHK.TRANS64 P0, [R6+URZ+0x38860], R25 ;  /* 0x03886019060085a7 */ /* 0x000e24000800007f */
[----:B0-----:R-:W-:Y:S05]  /*3bd30*/  @!P0 BRA `(.L_x_7027) ;  /* 0xfffffffc00f08947 */ /* 0x001fea000383ffff */
[----:B------:R-:W-:Y:S05]  /*3bd40*/  BRA `(.L_x_7165) ;  /* 0xffffffa800d87947 */ /* 0x000fea000383ffff */
.L_x_7028:
[----:B------:R-:W-:Y:S01]  /*3bd50*/  BSSY B1, `(.L_x_7166) ;  /* 0x0000008000017945 */ /* 0x000fe20003800000 */
[----:B------:R-:W-:Y:S02]  /*3bd60*/  IMAD.MOV.U32 R13, RZ, RZ, R10 ;  /* 0x000000ffff0d7224 */ /* 0x000fe400078e000a */
[----:B------:R-:W-:Y:S02]  /*3bd70*/  IMAD.MOV.U32 R12, RZ, RZ, RZ ;  /* 0x000000ffff0c7224 */ /* 0x000fe400078e00ff */
[----:B------:R-:W-:Y:S02]  /*3bd80*/  IMAD.MOV.U32 R11, RZ, RZ, 0x181f ;  /* 0x0000181fff0b7424 */ /* 0x000fe400078e00ff */
[----:B------:R-:W-:-:S07]  /*3bd90*/  IMAD.MOV.U32 R15, RZ, RZ, -0x1 ;  /* 0xffffffffff0f7424 */ /* 0x000fce00078e00ff */
[----:B01-34-:R-:W-:Y:S05]  /*3bda0*/  WARPSYNC.COLLECTIVE R15, `(.L_x_7167) ;  /* 0x000000000f087348 */ /* 0x01bfea0003c00000 */
[----:B------:R2:W0:Y:S02]  /*3bdb0*/  SHFL.IDX P6, R14, R13, R12, R11 ;  /* 0x0000000c0d0e7389 */ /* 0x00042400000c000b */
[----:B01234-:R-:W-:Y:S01]  /*3bdc0*/  ENDCOLLECTIVE ;  /* 0x000000000000791b */ /* 0x01ffe20003800000 */
.L_x_7167:
[----:B------:R-:W-:Y:S05]  /*3bdd0*/  BSYNC B1 ;  /* 0x0000000000017941 */ /* 0x000fea0003800000 */
.L_x_7166:
        /* <DEDUP_REMOVED lines=13> */
.L_x_7168:
        /* <DEDUP_REMOVED lines=17> */
.L_x_7169:
        /* <DEDUP_REMOVED lines=16> */
.L_x_7170:
        /* <DEDUP_REMOVED lines=19> */
.L_x_7171:
        /* <DEDUP_REMOVED lines=14> */
.L_x_7172:
        /* <DEDUP_REMOVED lines=16> */
.L_x_7173:
        /* <DEDUP_REMOVED lines=14> */
.L_x_7174:
[----:B------:R-:W-:Y:S05]  /*3c4b0*/  BRA `(.L_x_7175) ;  /* 0xffffffa8003c7947 */ /* 0x000fea000383ffff */
.L_x_7036:
        /* <DEDUP_REMOVED lines=8> */
.L_x_7177:
[----:B------:R-:W-:Y:S05]  /*3c540*/  BSYNC B0 ;  /* 0x0000000000007941 */ /* 0x000fea0003800000 */
.L_x_7176:
        /* <DEDUP_REMOVED lines=9> */
.L_x_7178:
        /* <DEDUP_REMOVED lines=23> */
.L_x_7179:
[----:B------:R-:W-:Y:S01]  /*3c750*/  IMAD.MOV.U32 R12, RZ, RZ, 0x2 ;  /* 0x00000002ff0c7424 */ /* 0x000fe200078e00ff */
[----:B------:R-:W-:-:S05]  /*3c760*/  SEL R4, R14, RZ, P1 ;  /* 0x000000ff0e047207 */ /* 0x000fca0000800000 */
[----:B------:R-:W-:-:S04]  /*3c770*/  IMAD.IADD R4, R13, 0x1, R4 ;  /* 0x000000010d047824 */ /* 0x000fc800078e0204 */
[----:B------:R-:W-:-:S07]  /*3c780*/  IMAD.MOV.U32 R13, RZ, RZ, R4 ;  /* 0x000000ffff0d7224 */ /* 0x000fce00078e0004 */
[----:B------:R-:W-:Y:S05]  /*3c790*/  WARPSYNC.COLLECTIVE R15, `(.L_x_7180) ;  /* 0x000000000f087348 */ /* 0x000fea0003c00000 */
[----:B------:R0:W1:Y:S02]  /*3c7a0*/  SHFL.UP P6, R14, R13, R12, R11 ;  /* 0x0400000c0d0e7389 */ /* 0x00006400000c000b */
[----:B01----:R-:W-:Y:S01]  /*3c7b0*/  ENDCOLLECTIVE ;  /* 0x000000000000791b */ /* 0x003fe20003800000 */
.L_x_7180:
[----:B------:R-:W-:Y:S01]  /*3c7c0*/  IMAD.MOV.U32 R12, RZ, RZ, 0x4 ;  /* 0x00000004ff0c7424 */ /* 0x000fe200078e00ff */
[----:B------:R-:W-:-:S05]  /*3c7d0*/  SEL R3, R14, RZ, P2 ;  /* 0x000000ff0e037207 */ /* 0x000fca0001000000 */
[----:B------:R-:W-:-:S04]  /*3c7e0*/  IMAD.IADD R2, R4, 0x1, R3 ;  /* 0x0000000104027824 */ /* 0x000fc800078e0203 */
[----:B------:R-:W-:-:S07]  /*3c7f0*/  IMAD.MOV.U32 R13, RZ, RZ, R2 ;  /* 0x000000ffff0d7224 */ /* 0x000fce00078e0002 */
[----:B------:R-:W-:Y:S05]  /*3c800*/  WARPSYNC.COLLECTIVE R15, `(.L_x_7181) ;  /* 0x000000000f087348 */ /* 0x000fea0003c00000 */
[----:B------:R0:W1:Y:S02]  /*3c810*/  SHFL.UP P6, R14, R13, R12, R11 ;  /* 0x0400000c0d0e7389 */ /* 0x00006400000c000b */
[----:B01----:R-:W-:Y:S01]  /*3c820*/  ENDCOLLECTIVE ;  /* 0x000000000000791b */ /* 0x003fe20003800000 */
.L_x_7181:
[----:B------:R-:W-:Y:S01]  /*3c830*/  IMAD.MOV.U32 R12, RZ, RZ, 0x8 ;  /* 0x00000008ff0c7424 */ /* 0x000fe200078e00ff */
[----:B------:R-:W-:-:S05]  /*3c840*/  SEL R3, R14, RZ, P3 ;  /* 0x000000ff0e037207 */ /* 0x000fca0001800000 */
[----:B------:R-:W-:-:S04]  /*3c850*/  IMAD.IADD R3, R2, 0x1, R3 ;  /* 0x0000000102037824 */ /* 0x000fc800078e0203 */
[----:B------:R-:W-:-:S07]  /*3c860*/  IMAD.MOV.U32 R13, RZ, RZ, R3 ;  /* 0x000000ffff0d7224 */ /* 0x000fce00078e0003 */
[----:B------:R-:W-:Y:S05]  /*3c870*/  WARPSYNC.COLLECTIVE R15, `(.L_x_7182) ;  /* 0x000000000f087348 */ /* 0x000fea0003c00000 */
[----:B------:R0:W1:Y:S02]  /*3c880*/  SHFL.UP P6, R14, R13, R12, R11 ;  /* 0x0400000c0d0e7389 */ /* 0x00006400000c000b */
[----:B01----:R-:W-:Y:S01]  /*3c890*/  ENDCOLLECTIVE ;  /* 0x000000000000791b */ /* 0x003fe20003800000 */
.L_x_7182:
[----:B------:R-:W-:Y:S01]  /*3c8a0*/  IMAD.MOV.U32 R12, RZ, RZ, 0x10 ;  /* 0x00000010ff0c7424 */ /* 0x000fe200078e00ff */
[----:B------:R-:W-:-:S05]  /*3c8b0*/  SEL R4, R14, RZ, P4 ;  /* 0x000000ff0e047207 */ /* 0x000fca0002000000 */
[----:B------:R-:W-:-:S04]  /*3c8c0*/  IMAD.IADD R4, R3, 0x1, R4 ;  /* 0x0000000103047824 */ /* 0x000fc800078e0204 */
[----:B------:R-:W-:-:S07]  /*3c8d0*/  IMAD.MOV.U32 R13, RZ, RZ, R4 ;  /* 0x000000ffff0d7224 */ /* 0x000fce00078e0004 */
[----:B------:R-:W-:Y:S05]  /*3c8e0*/  WARPSYNC.COLLECTIVE R15, `(.L_x_7183) ;  /* 0x000000000f087348 */ /* 0x000fea0003c00000 */
[----:B------:R0:W1:Y:S02]  /*3c8f0*/  SHFL.UP P6, R14, R13, R12, R11 ;  /* 0x0400000c0d0e7389 */ /* 0x00006400000c000b */
[----:B01----:R-:W-:Y:S01]  /*3c900*/  ENDCOLLECTIVE ;  /* 0x000000000000791b */ /* 0x003fe20003800000 */
.L_x_7183:
        /* <DEDUP_REMOVED lines=8> */
.L_x_7184:
[----:B------:R-:W-:Y:S05]  /*3c990*/  BRA `(.L_x_7185) ;  /* 0xffffffa800d47947 */ /* 0x000fea000383ffff */
.L_x_7039:
[----:B------:R-:W-:Y:S01]  /*3c9a0*/  BSSY B0, `(.L_x_7186) ;  /* 0x0000007000007945 */ /* 0x000fe20003800000 */
[----:B------:R-:W-:Y:S02]  /*3c9b0*/  IMAD.MOV.U32 R12, RZ, RZ, 0x1 ;  /* 0x00000001ff0c7424 */ /* 0x000fe400078e00ff */
[----:B------:R-:W-:Y:S02]  /*3c9c0*/  IMAD.MOV.U32 R11, RZ, RZ, RZ ;  /* 0x000000ffff0b7224 */ /* 0x000fe400078e00ff */
[----:B------:R-:W-:-:S07]  /*3c9d0*/  IMAD.MOV.U32 R15, RZ, RZ, -0x1 ;  /* 0xffffffffff0f7424 */ /* 0x000fce00078e00ff */
[----:B------:R-:W-:Y:S05]  /*3c9e0*/  WARPSYNC.COLLECTIVE R15, `(.L_x_7187) ;  /* 0x000000000f087348 */ /* 0x000fea0003c00000 */
[----:B------:R0:W1:Y:S02]  /*3c9f0*/  SHFL.UP P6, R14, R13, R12, R11 ;  /* 0x0400000c0d0e7389 */ /* 0x00006400000c000b */
[----:B01----:R-:W-:Y:S01]  /*3ca00*/  ENDCOLLECTIVE ;  /* 0x000000000000791b */ /* 0x003fe20003800000 */
.L_x_7187:
[----:B------:R-:W-:Y:S05]  /*3ca10*/  BSYNC B0 ;  /* 0x0000000000007941 */ /* 0x000fea0003800000 */
.L_x_7186:
        /* <DEDUP_REMOVED lines=8> */
.L_x_7188:
[----:B------:R-:W-:Y:S01]  /*3caa0*/  IMAD.MOV.U32 R12, RZ, RZ, 0x4 ;  /* 0x00000004ff0c7424 */ /* 0x000fe200078e00ff */
[----:B------:R-:W-:-:S05]  /*3cab0*/  SEL R2, R14, RZ, P2 ;  /* 0x000000ff0e027207 */ /* 0x000fca0001000000 */
[----:B------:R-:W-:-:S04]  /*3cac0*/  IMAD.IADD R2, R13, 0x1, R2 ;  /* 0x000000010d027824 */ /* 0x000fc800078e0202 */
[----:B------:R-:W-:-:S07]  /*3cad0*/  IMAD.MOV.U32 R13, RZ, RZ, R2 ;  /* 0x000000ffff0d7224 */ /* 0x000fce00078e0002 */
[----:B------:R-:W-:Y:S05]  /*3cae0*/  WARPSYNC.COLLECTIVE R15, `(.L_x_7189) ;  /* 0x000000000f087348 */ /* 0x000fea0003c00000 */
[----:B------:R0:W1:Y:S02]  /*3caf0*/  SHFL.UP P6, R14, R13, R12, R11 ;  /* 0x0400000c0d0e7389 */ /* 0x00006400000c000b */
[----:B01----:R-:W-:Y:S01]  /*3cb00*/  ENDCOLLECTIVE ;  /* 0x000000000000791b */ /* 0x003fe20003800000 */
.L_x_7189:
[----:B------:R-:W-:Y:S01]  /*3cb10*/  IMAD.MOV.U32 R12, RZ, RZ, 0x8 ;  /* 0x00000008ff0c7424 */ /* 0x000fe200078e00ff */
[----:B------:R-:W-:-:S05]  /*3cb20*/  SEL R3, R14, RZ, P3 ;  /* 0x000000ff0e037207 */ /* 0x000fca0001800000 */
[----:B------:R-:W-:-:S04]  /*3cb30*/  IMAD.IADD R3, R2, 0x1, R3 ;  /* 0x0000000102037824 */ /* 0x000fc800078e0203 */
[----:B------:R-:W-:-:S07]  /*3cb40*/  IMAD.MOV.U32 R13, RZ, RZ, R3 ;  /* 0x000000ffff0d7224 */ /* 0x000fce00078e0003 */
[----:B------:R-:W-:Y:S05]  /*3cb50*/  WARPSYNC.COLLECTIVE R15, `(.L_x_7190) ;  /* 0x000000000f087348 */ /* 0x000fea0003c00000 */
[----:B------:R0:W1:Y:S02]  /*3cb60*/  SHFL.UP P6, R14, R13, R12, R11 ;  /* 0x0400000c0d0e7389 */ /* 0x00006400000c000b */
[----:B01----:R-:W-:Y:S01]  /*3cb70*/  ENDCOLLECTIVE ;  /* 0x000000000000791b */ /* 0x003fe20003800000 */
.L_x_7190:
[----:B------:R-:W-:Y:S01]  /*3cb80*/  IMAD.MOV.U32 R12, RZ, RZ, 0x10 ;  /* 0x00000010ff0c7424 */ /* 0x000fe200078e00ff */
[----:B------:R-:W-:-:S05]  /*3cb90*/  SEL R4, R14, RZ, P4 ;  /* 0x000000ff0e047207 */ /* 0x000fca0002000000 */
[----:B------:R-:W-:-:S04]  /*3cba0*/  IMAD.IADD R4, R3, 0x1, R4 ;  /* 0x0000000103047824 */ /* 0x000fc800078e0204 */
[----:B------:R-:W-:-:S07]  /*3cbb0*/  IMAD.MOV.U32 R13, RZ, RZ, R4 ;  /* 0x000000ffff0d7224 */ /* 0x000fce00078e0004 */
[----:B------:R-:W-:Y:S05]  /*3cbc0*/  WARPSYNC.COLLECTIVE R15, `(.L_x_7191) ;  /* 0x000000000f087348 */ /* 0x000fea0003c00000 */
[----:B------:R0:W1:Y:S02]  /*3cbd0*/  SHFL.UP P6, R14, R13, R12, R11 ;  /* 0x0400000c0d0e7389 */ /* 0x00006400000c000b */
[----:B01----:R-:W-:Y:S01]  /*3cbe0*/  ENDCOLLECTIVE ;  /* 0x000000000000791b */ /* 0x003fe20003800000 */
.L_x_7191:
        /* <DEDUP_REMOVED lines=8> */
.L_x_7192:
[----:B------:R-:W-:Y:S05]  /*3cc70*/  BRA `(.L_x_7193) ;  /* 0xffffffa800c07947 */ /* 0x000fea000383ffff */
.L_x_7041:
[----:B------:R-:W-:Y:S01]  /*3cc80*/  BSSY B0, `(.L_x_7194) ;  /* 0x0000006000007945 */ /* 0x000fe20003800000 */
[----:B------:R-:W-:Y:S01]  /*3cc90*/  PLOP3.LUT P6, PT, P6, PT, PT, 0x8, 0x0 ;  /* 0x000000000000781c */ /* 0x000fe200037ce170 */
[----:B------:R-:W-:-:S12]  /*3cca0*/  IMAD.MOV.U32 R15, RZ, RZ, -0x1 ;  /* 0xffffffffff0f7424 */ /* 0x000fd800078e00ff */
[----:B0-----:R-:W-:Y:S05]  /*3ccb0*/  WARPSYNC.COLLECTIVE R15, `(.L_x_7195) ;  /* 0x000000000f087348 */ /* 0x001fea0003c00000 */
[----:B------:R-:W-:Y:S01]  /*3ccc0*/  VOTE.ANY R14, PT, P6 ;  /* 0x00000000000e7806 */ /* 0x000fe200030e0100 */
[----:B0-----:R-:W-:Y:S06]  /*3ccd0*/  ENDCOLLECTIVE ;  /* 0x000000000000791b */ /* 0x001fec0003800000 */
.L_x_7195:
[----:B------:R-:W-:Y:S05]  /*3cce0*/  BSYNC B0 ;  /* 0x0000000000007941 */ /* 0x000fea0003800000 */
.L_x_7194:
        /* <DEDUP_REMOVED lines=10> */
.L_x_7196:
[----:B------:R-:W-:Y:S02]  /*3cd90*/  IMAD.MOV.U32 R13, RZ, RZ, R5 ;  /* 0x000000ffff0d7224 */ /* 0x000fe400078e0005 */
[----:B------:R-:W-:-:S07]  /*3cda0*/  IMAD.MOV.U32 R25, RZ, RZ, R14 ;  /* 0x000000ffff197224 */ /* 0x000fce00078e000e */
[----:B------:R-:W-:Y:S05]  /*3cdb0*/  WARPSYNC.COLLECTIVE R15, `(.L_x_7197) ;  /* 0x000000000f087348 */ /* 0x000fea0003c00000 */
[----:B------:R0:W1:Y:S02]  /*3cdc0*/  SHFL.IDX P6, R14, R13, R12, R11 ;  /* 0x0000000c0d0e7389 */ /* 0x00006400000c000b */
[----:B01----:R-:W-:Y:S01]  /*3cdd0*/  ENDCOLLECTIVE ;  /* 0x000000000000791b */ /* 0x003fe20003800000 */
.L_x_7197:
[----:B------:R-:W-:Y:S01]  /*3cde0*/  IMAD.MOV.U32 R5, RZ, RZ, R14 ;  /* 0x000000ffff057224 */ /* 0x000fe200078e000e */
[----:B------:R-:W-:Y:S06]  /*3cdf0*/  BRA `(.L_x_7198) ;  /* 0xffffffa800a07947 */ /* 0x000fec000383ffff */
.L_x_7043:
[----:B------:R-:W-:Y:S01]  /*3ce00*/  BSSY B0, `(.L_x_7199) ;  /* 0x0000007000007945 */ /* 0x000fe20003800000 */
[----:B------:R-:W-:Y:S02]  /*3ce10*/  IMAD.MOV.U32 R13, RZ, RZ, R2 ;  /* 0x000000ffff0d7224 */ /* 0x000fe400078e0002 */
[----:B------:R-:W-:Y:S02]  /*3ce20*/  IMAD.MOV.U32 R11, RZ, RZ, 0x1f ;  /* 0x0000001fff0b7424 */ /* 0x000fe400078e00ff */
[----:B------:R-:W-:-:S07]  /*3ce30*/  IMAD.MOV.U32 R15, RZ, RZ, -0x1 ;  /* 0xffffffffff0f7424 */ /* 0x000fce00078e00ff */
[----:B0123--:R-:W-:Y:S05]  /*3ce40*/  WARPSYNC.COLLECTIVE R15, `(.L_x_7200) ;  /* 0x000000000f087348 */ /* 0x00ffea0003c00000 */
[----:B------:R4:W0:Y:S02]  /*3ce50*/  SHFL.IDX P6, R14, R13, R12, R11 ;  /* 0x0000000c0d0e7389 */ /* 0x00082400000c000b */
[----:B01234-:R-:W-:Y:S01]  /*3ce60*/  ENDCOLLECTIVE ;  /* 0x000000000000791b */ /* 0x01ffe20003800000 */
.L_x_7200:
[----:B------:R-:W-:Y:S05]  /*3ce70*/  BSYNC B0 ;  /* 0x0000000000007941 */ /* 0x000fea0003800000 */
.L_x_7199:
[----:B------:R-:W-:Y:S01]  /*3ce80*/  IMAD.MOV.U32 R24, RZ, RZ, R14 ;  /* 0x000000ffff187224 */ /* 0x000fe200078e000e */
[----:B------:R-:W-:Y:S06]  /*3ce90*/  BRA `(.L_x_7042) ;  /* 0xffffffa800907947 */ /* 0x000fec000383ffff */
.L_x_7049:
[----:B-1----:R1:W4:Y:S02]  /*3cea0*/  SYNCS.PHASECHK.TRANS64.TRYWAIT P0, [R7+URZ+0x38820], R0 ;  /* 0x03882000070075a7 */ /* 0x002324000800017f */
[----:B----4-:R-:W-:Y:S05]  /*3ceb0*/  @!P0 NANOSLEEP.SYNCS 0x989680 ;  /* 0x009896800000895d */ /* 0x010fea0003900000 */
[----:B------:R-:W4:Y:S02]  /*3cec0*/  @!P0 SYNCS.PHASECHK.TRANS64 P0, [R7+URZ+0x38820], R0 ;  /* 0x03882000070085a7 */ /* 0x000f24000800007f */
[----:B----4-:R-:W-:Y:S05]  /*3ced0*/  @!P0 BRA `(.L_x_7049) ;  /* 0xfffffffc00f08947 */ /* 0x010fea000383ffff */
[----:B------:R-:W-:Y:S05]  /*3cee0*/  BRA `(.L_x_7201) ;  /* 0xffffffb000e87947 */ /* 0x000fea000383ffff */
.L_x_7050:
        /* <DEDUP_REMOVED lines=11> */
.L_x_7203:
[----:B------:R-:W-:Y:S05]  /*3cfa0*/  BSYNC B0 ;  /* 0x0000000000007941 */ /* 0x000fea0003800000 */
.L_x_7202:
[----:B------:R-:W-:Y:S05]  /*3cfb0*/  BRA `(.L_x_7204) ;  /* 0xffffffb000d07947 */ /* 0x000fea000383ffff */
.L_x_7051:
[----:B------:R-:W-:Y:S01]  /*3cfc0*/  BSSY B0, `(.L_x_7205) ;  /* 0x0000006000007945 */ /* 0x000fe20003800000 */
[----:B------:R-:W-:-:S07]  /*3cfd0*/  IMAD.MOV.U32 R15, RZ, RZ, -0x1 ;  /* 0xffffffffff0f7424 */ /* 0x000fce00078e00ff */
[----:B0123--:R-:W-:Y:S05]  /*3cfe0*/  WARPSYNC.COLLECTIVE R15, `(.L_x_7206) ;  /* 0x000000000f0c7348 */ /* 0x00ffea0003c00000 */
[----:B------:R-:W-:Y:S02]  /*3cff0*/  ELECT P6, UR62, PT ;  /* 0x00000000003e782f */ /* 0x000fe400038c0000 */
[----:B------:R-:W-:Y:S01]  /*3d000*/  MOV R14, UR62 ;  /* 0x0000003e000e7c02 */ /* 0x000fe20008000f00 */
[----:B0123--:R-:W-:Y:S10]  /*3d010*/  ENDCOLLECTIVE ;  /* 0x000000000000791b */ /* 0x00fff40003800000 */
.L_x_7206:
[----:B------:R-:W-:Y:S05]  /*3d020*/  BSYNC B0 ;  /* 0x0000000000007941 */ /* 0x000fea0003800000 */
.L_x_7205:
[----:B------:R-:W-:Y:S05]  /*3d030*/  BRA `(.L_x_7207) ;  /* 0xffffffb000c47947 */ /* 0x000fea000383ffff */
.L_x_7053:
[----:B-1----:R1:W4:Y:S02]  /*3d040*/  SYNCS.PHASECHK.TRANS64.TRYWAIT P1, [R5+URZ+0x38840], R0 ;  /* 0x03884000050075a7 */ /* 0x002324000802017f */
[----:B----4-:R-:W-:Y:S05]  /*3d050*/  @!P1 NANOSLEEP.SYNCS 0x989680 ;  /* 0x009896800000995d */ /* 0x010fea0003900000 */
[----:B------:R-:W4:Y:S02]  /*3d060*/  @!P1 SYNCS.PHASECHK.TRANS64 P1, [R5+URZ+0x38840], R0 ;  /* 0x03884000050095a7 */ /* 0x000f24000802007f */
[----:B----4-:R-:W-:Y:S05]  /*3d070*/  @!P1 BRA `(.L_x_7053) ;  /* 0xfffffffc00f09947 */ /* 0x010fea000383ffff */
[----:B------:R-:W-:Y:S05]  /*3d080*/  BRA `(.L_x_7208) ;  /* 0xffffffb000e47947 */ /* 0x000fea000383ffff */
.L_x_7055:
[----:B----4-:R4:W0:Y:S02]  /*3d090*/  SYNCS.PHASECHK.TRANS64.TRYWAIT P1, [R3+URZ+0x38840], R2 ;  /* 0x03884002030075a7 */ /* 0x010824000802017f */
[----:B0-----:R-:W-:Y:S05]  /*3d0a0*/  @!P1 NANOSLEEP.SYNCS 0x989680 ;  /* 0x009896800000995d */ /* 0x001fea0003900000 */
[----:B------:R-:W0:Y:S02]  /*3d0b0*/  @!P1 SYNCS.PHASECHK.TRANS64 P1, [R3+URZ+0x38840], R2 ;  /* 0x03884002030095a7 */ /* 0x000e24000802007f */
[----:B0-----:R-:W-:Y:S05]  /*3d0c0*/  @!P1 BRA `(.L_x_7055) ;  /* 0xfffffffc00f09947 */ /* 0x001fea000383ffff */
[----:B------:R-:W-:Y:S05]  /*3d0d0*/  BRA `(.L_x_7209) ;  /* 0xffffffb000f07947 */ /* 0x000fea000383ffff */
.L_x_7057:
[----:B------:R0:W0:Y:S02]  /*3d0e0*/  SYNCS.PHASECHK.TRANS64.TRYWAIT P1, [R5+URZ+0x38860], R0 ;  /* 0x03886000050075a7 */ /* 0x000024000802017f */
[----:B0-----:R-:W-:Y:S05]  /*3d0f0*/  @!P1 NANOSLEEP.SYNCS 0x989680 ;  /* 0x009896800000995d */ /* 0x001fea0003900000 */
[----:B------:R-:W0:Y:S02]  /*3d100*/  @!P1 SYNCS.PHASECHK.TRANS64 P1, [R5+URZ+0x38860], R0 ;  /* 0x03886000050095a7 */ /* 0x000e24000802007f */
[----:B0-----:R-:W-:Y:S05]  /*3d110*/  @!P1 BRA `(.L_x_7057) ;  /* 0xfffffffc00f09947 */ /* 0x001fea000383ffff */
[----:B------:R-:W-:Y:S05]  /*3d120*/  BRA `(.L_x_7210) ;  /* 0xffffffb000ec7947 */ /* 0x000fea000383ffff */
        .type           $_ZN7cutlass13device_kernelIN5flash11enable_sm90INS1_16FlashAttnFwdSm90INS1_25CollectiveMainloopFwdSm90ILi2EN4cute5tupleIJNS5_1CILi1EEES8_S8_EEENS6_IJNS7_ILi64EEESA_SA_EEELi512ENS_6half_tEfNS_4arch4Sm90ELb0ELb1ELb0ELb1ELb1ELb1ELb1ELb0ELb0ELb1ELb1ELb0EEENS1_21CollectiveEpilogueFwdINS6_IJSA_NS7_ILi512EEESA_EEES9_SC_SE_Li256ELb1ELb1ELb1ELb0EEENS1_36VarlenDynamicPersistentTileSchedulerILi64ELi64ELi256ELi128ELb1ELb1ELb1ELb1ELb0ELb1EEEEEEEEEvNT_6ParamsE$_ZZN5flash25CollectiveMainloopFwdSm90ILi2EN4cute5tupleIJNS1_1CILi1EEES4_S4_EEENS2_IJNS3_ILi64EEES6_S6_EEELi512EN7cutlass6half_tEfNS8_4arch4Sm90ELb0ELb1ELb0ELb1ELb1ELb1ELb1ELb0ELb0ELb1ELb1ELb0EE3mmaINS_16FlashAttnFwdSm90ISC_NS_21CollectiveEpilogueFwdINS2_IJS6_NS3_ILi512EEES6_EEES5_S9_SB_Li256ELb1ELb1ELb1ELb0EEENS_36VarlenDynamicPersistentTileSchedulerILi64ELi64ELi256ELi128ELb1ELb1ELb1ELb1ELb0ELb1EEEE13SharedStorageENS1_6TensorINS1_11ArrayEngineIfLm128EEENS1_6LayoutINS2_IJNS2_IJNS3_ILi2EEESR_NS3_ILi32EEEEEES4_S4_EEENS2_IJNS2_IJS4_SR_NS3_ILi4EEEEEENS3_ILi0EEESX_EEEEEEENS_7SoftmaxILi2ELi0EEEEEbRKNSC_6ParamsENS8_13PipelineAsyncILi2EEES17_RNS8_13PipelineStateILj2EEERT0_RT1_iRiRKNS_16SeqlenInfoQKNewKILb1ELb1EEENS2_IJiiiiEEERT_ENKUliT_T0_T1_E_clIZSD_ISM_S10_S12_EbS15_S17_S17_S1A_S1C_S1E_iS1F_S1J_S1K_S1M_EUlRS1N_iE0_NS3_ILb1EEES1U_EEDaiS1N_S1O_S1P_,@function
        .size           $_ZN7cutlass13device_kernelIN5flash11enable_sm90INS1_16FlashAttnFwdSm90INS1_25CollectiveMainloopFwdSm90ILi2EN4cute5tupleIJNS5_1CILi1EEES8_S8_EEENS6_IJNS7_ILi64EEESA_SA_EEELi512ENS_6half_tEfNS_4arch4Sm90ELb0ELb1ELb0ELb1ELb1ELb1ELb1ELb0ELb0ELb1ELb1ELb0EEENS1_21CollectiveEpilogueFwdINS6_IJSA_NS7_ILi512EEESA_EEES9_SC_SE_Li256ELb1ELb1ELb1ELb0EEENS1_36VarlenDynamicPersistentTileSchedulerILi64ELi64ELi256ELi128ELb1ELb1ELb1ELb1ELb0ELb1EEEEEEEEEvNT_6ParamsE$_ZZN5flash25CollectiveMainloopFwdSm90ILi2EN4cute5tupleIJNS1_1CILi1EEES4_S4_EEENS2_IJNS3_ILi64EEES6_S6_EEELi512EN7cutlass6half_tEfNS8_4arch4Sm90ELb0ELb1ELb0ELb1ELb1ELb1ELb1ELb0ELb0ELb1ELb1ELb0EE3mmaINS_16FlashAttnFwdSm90ISC_NS_21CollectiveEpilogueFwdINS2_IJS6_NS3_ILi512EEES6_EEES5_S9_SB_Li256ELb1ELb1ELb1ELb0EEENS_36VarlenDynamicPersistentTileSchedulerILi64ELi64ELi256ELi128ELb1ELb1ELb1ELb1ELb0ELb1EEEE13SharedStorageENS1_6TensorINS1_11ArrayEngineIfLm128EEENS1_6LayoutINS2_IJNS2_IJNS3_ILi2EEESR_NS3_ILi32EEEEEES4_S4_EEENS2_IJNS2_IJS4_SR_NS3_ILi4EEEEEENS3_ILi0EEESX_EEEEEEENS_7SoftmaxILi2ELi0EEEEEbRKNSC_6ParamsENS8_13PipelineAsyncILi2EEES17_RNS8_13PipelineStateILj2EEERT0_RT1_iRiRKNS_16SeqlenInfoQKNewKILb1ELb1EEENS2_IJiiiiEEERT_ENKUliT_T0_T1_E_clIZSD_ISM_S10_S12_EbS15_S17_S17_S1A_S1C_S1E_iS1F_S1J_S1K_S1M_EUlRS1N_iE0_NS3_ILb1EEES1U_EEDaiS1N_S1O_S1P_,(.L_x_15652 - $_ZN7cutlass13device_kernelIN5flash11enable_sm90INS1_16FlashAttnFwdSm90INS1_25CollectiveMainloopFwdSm90ILi2EN4cute5tupleIJNS5_1CILi1EEES8_S8_EEENS6_IJNS7_ILi64EEESA_SA_EEELi512ENS_6half_tEfNS_4arch4Sm90ELb0ELb1ELb0ELb1ELb1ELb1ELb1ELb0ELb0ELb1ELb1ELb0EEENS1_21CollectiveEpilogueFwdINS6_IJSA_NS7_ILi512EEESA_EEES9_SC_SE_Li256ELb1ELb1ELb1ELb0EEENS1_36VarlenDynamicPersistentTileSchedulerILi64ELi64ELi256ELi128ELb1ELb1ELb1ELb1ELb0ELb1EEEEEEEEEvNT_6ParamsE$_ZZN5flash25CollectiveMainloopFwdSm90ILi2EN4cute5tupleIJNS1_1CILi1EEES4_S4_EEENS2_IJNS3_ILi64EEES6_S6_EEELi512EN7cutlass6half_tEfNS8_4arch4Sm90ELb0ELb1ELb0ELb1ELb1ELb1ELb1ELb0ELb0ELb1ELb1ELb0EE3mmaINS_16FlashAttnFwdSm90ISC_NS_21CollectiveEpilogueFwdINS2_IJS6_NS3_ILi512EEES6_EEES5_S9_SB_Li256ELb1ELb1ELb1ELb0EEENS_36VarlenDynamicPersistentTileSchedulerILi64ELi64ELi256ELi128ELb1ELb1ELb1ELb1ELb0ELb1EEEE13SharedStorageENS1_6TensorINS1_11ArrayEngineIfLm128EEENS1_6LayoutINS2_IJNS2_IJNS3_ILi2EEESR_NS3_ILi32EEEEEES4_S4_EEENS2_IJNS2_IJS4_SR_NS3_ILi4EEEEEENS3_ILi0EEESX_EEEEEEENS_7SoftmaxILi2ELi0EEEEEbRKNSC_6ParamsENS8_13PipelineAsyncILi2EEES17_RNS8_13PipelineStateILj2EEERT0_RT1_iRiRKNS_16SeqlenInfoQKNewKILb1ELb1EEENS2_IJiiiiEEERT_ENKUliT_T0_T1_E_clIZSD_ISM_S10_S12_EbS15_S17_S17_S1A_S1C_S1E_iS1F_S1J_S1K_S1M_EUlRS1N_iE0_NS3_ILb1EEES1U_EEDaiS1N_S1O_S1P_)
$_ZN7cutlass13device_kernelIN5flash11enable_sm90INS1_16FlashAttnFwdSm90INS1_25CollectiveMainloopFwdSm90ILi2EN4cute5tupleIJNS5_1CILi1EEES8_S8_EEENS6_IJNS7_ILi64EEESA_SA_EEELi512ENS_6half_tEfNS_4arch4Sm90ELb0ELb1ELb0ELb1ELb1ELb1ELb1ELb0ELb0ELb1ELb1ELb0EEENS1_21CollectiveEpilogueFwdINS6_IJSA_NS7_ILi512EEESA_EEES9_SC_SE_Li256ELb1ELb1ELb1ELb0EEENS1_36VarlenDynamicPersistentTileSchedulerILi64ELi64ELi256ELi128ELb1ELb1ELb1ELb1ELb0ELb1EEEEEEEEEvNT_6ParamsE$_ZZN5flash25CollectiveMainloopFwdSm90ILi2EN4cute5tupleIJNS1_1CILi1EEES4_S4_EEENS2_IJNS3_ILi64EEES6_S6_EEELi512EN7cutlass6half_tEfNS8_4arch4Sm90ELb0ELb1ELb0ELb1ELb1ELb1ELb1ELb0ELb0ELb1ELb1ELb0EE3mmaINS_16FlashAttnFwdSm90ISC_NS_21CollectiveEpilogueFwdINS2_IJS6_NS3_ILi512EEES6_EEES5_S9_SB_Li256ELb1ELb1ELb1ELb0EEENS_36VarlenDynamicPersistentTileSchedulerILi64ELi64ELi256ELi128ELb1ELb1ELb1ELb1ELb0ELb1EEEE13SharedStorageENS1_6TensorINS1_11ArrayEngineIfLm128EEENS1_6LayoutINS2_IJNS2_IJNS3_ILi2EEESR_NS3_ILi32EEEEEES4_S4_EEENS2_IJNS2_IJS4_SR_NS3_ILi4EEEEEENS3_ILi0EEESX_EEEEEEENS_7SoftmaxILi2ELi0EEEEEbRKNSC_6ParamsENS8_13PipelineAsyncILi2EEES17_RNS8_13PipelineStateILj2EEERT0_RT1_iRiRKNS_16SeqlenInfoQKNewKILb1ELb1EEENS2_IJiiiiEEERT_ENKUliT_T0_T1_E_clIZSD_ISM_S10_S12_EbS15_S17_S17_S1A_S1C_S1E_iS1F_S1J_S1K_S1M_EUlRS1N_iE0_NS3_ILb1EEES1U_EEDaiS1N_S1O_S1P_:
[----:B------:R-:W-:Y:S05]  /*3d130*/  YIELD ;  /* 0x0000000000007946 */ /* 0x000fea0003800000 */
[----:B------:R-:W-:Y:S02]  /*3d140*/  ULDC UR4, c[0x0][0x20] ;  /* 0x0000080000047ab9 */ /* 0x000fe40000000800 */
[----:B------:R-:W-:-:S05]  /*3d150*/  VIADD R0, R0, -UR4 ;  /* 0x8000000400007c36 */ /* 0x000fca0008000000 */
[----:B------:R-:W2:Y:S01]  /*3d160*/  LDL.64 R6, [R0+0x18] ;  /* 0x0000180000067983 */ /* 0x000ea20000100a00 */
[----:B------:R-:W0:Y:S03]  /*3d170*/  LDC.64 R2, c[0x0][0x208] ;  /* 0x00008200ff027b82 */ /* 0x000e260000000a00 */
[----:B------:R-:W3:Y:S01]  /*3d180*/  LDL.64 R10, [R0] ;  /* 0x00000000000a7983 */ /* 0x000ee20000100a00 */
[----:B0-----:R-:W-:Y:S02]  /*3d190*/  R2UR UR4, R2 ;  /* 0x00000000020472ca */ /* 0x001fe400000e0000 */
[----:B------:R-:W-:-:S13]  /*3d1a0*/  R2UR UR5, R3 ;  /* 0x00000000030572ca */ /* 0x000fda00000e0000 */
[----:B--2---:R-:W2:Y:S01]  /*3d1b0*/  LD.E R8, desc[UR4][R6.64] ;  /* 0x0000000406087980 */ /* 0x004ea2000c101900 */
[C---:B------:R-:W-:Y:S02]  /*3d1c0*/  R2UR UR4, R2.reuse ;  /* 0x00000000020472ca */ /* 0x040fe400000e0000 */
[C---:B------:R-:W-:Y:S02]  /*3d1d0*/  R2UR UR5, R3.reuse ;  /* 0x00000000030572ca */ /* 0x040fe400000e0000 */
[----:B------:R-:W-:Y:S02]  /*3d1e0*/  R2UR UR6, R2 ;  /* 0x00000000020672ca */ /* 0x000fe400000e0000 */
[----:B------:R-:W-:Y:S01]  /*3d1f0*/  R2UR UR7, R3 ;  /* 0x00000000030772ca */ /* 0x000fe200000e0000 */
[----:B------:R-:W-:Y:S01]  /*3d200*/  BSSY B0, `(.L_x_7211) ;  /* 0x0000009000007945 */ /* 0x000fe20003800000 */
[----:B------:R-:W-:-:S07]  /*3d210*/  IMAD.MOV.U32 R9, RZ, RZ, R36 ;  /* 0x000000ffff097224 */ /* 0x000fce00078e0024 */
[----:B---3--:R0:W5:Y:S04]  /*3d220*/  LD.E R5, desc[UR4][R10.64] ;  /* 0x000000040a057980 */ /* 0x008168000c101900 */
[----:B------:R0:W5:Y:S01]  /*3d230*/  LD.E R14, desc[UR6][R10.64+0x4] ;  /* 0x000004060a0e7980 */ /* 0x000162000c101900 */
[----:B--2---:R-:W-:-:S04]  /*3d240*/  LOP3.LUT R8, R8, 0x1, RZ, 0xfc, !PT ;  /* 0x0000000108087812 */ /* 0x004fc800078efcff */
[----:B------:R-:W-:Y:S01]  /*3d250*/  ISETP.NE.AND P0, PT, R8, 0x3, PT ;  /* 0x000000030800780c */ /* 0x000fe20003f05270 */
[----:B------:R-:W-:-:S12]  /*3d260*/  IMAD.MOV.U32 R8, RZ, RZ, R28 ;  /* 0x000000ffff087224 */ /* 0x000fd800078e001c */
[----:B0-----:R-:W-:Y:S05]  /*3d270*/  @!P0 BRA `(.L_x_7212) ;  /* 0x0000000000048947 */ /* 0x001fea0003800000 */
[----:B------:R-:W-:Y:S01]  /*3d280*/  BPT.TRAP 0x1 ;  /* 0x000000040000795c */ /* 0x000fe20000300000 */
.L_x_7212:
[----:B------:R-:W-:Y:S05]  /*3d290*/  BSYNC B0 ;  /* 0x0000000000007941 */ /* 0x000fea0003800000 */
.L_x_7211:
        /* <DEDUP_REMOVED lines=17> */
.L_x_7214:
[----:B------:R-:W-:Y:S05]  /*3d3b0*/  BSYNC B0 ;  /* 0x0000000000007941 */ /* 0x000fea0003800000 */
.L_x_7213:
        /* <DEDUP_REMOVED lines=10> */
.L_x_7216:
[----:B------:R-:W-:Y:S05]  /*3d460*/  BSYNC B0 ;  /* 0x0000000000007941 */ /* 0x000fea0003800000 */
.L_x_7215:
[----:B------:R-:W2:Y:S01]  /*3d470*/  LDL.64 R10, [R0] ;  /* 0x00000000000a7983 */ /* 0x000ea20000100a00 */
[C---:B------:R-:W-:Y:S02]  /*3d480*/  R2UR UR6, R2.reuse ;  /* 0x00000000020672ca */ /* 0x040fe400000e0000 */
[C---:B------:R-:W-:Y:S01]  /*3d490*/  R2UR UR7, R3.reuse ;  /* 0x00000000030772ca */ /* 0x040fe200000e0000 */
[----:B------:R-:W3:Y:S01]  /*3d4a0*/  LDL.64 R6, [R0+0x28] ;  /* 0x0000280000067983 */ /* 0x000ee20000100a00 */
[C---:B------:R-:W-:Y:S02]  /*3d4b0*/  R2UR UR4, R2.reuse ;  /* 0x00000000020472ca */ /* 0x040fe400000e0000 */
[----:B------:R-:W-:Y:S01]  /*3d4c0*/  R2UR UR5, R3 ;  /* 0x00000000030572ca */ /* 0x000fe200000e0000 */
[----:B0----5:R-:W4:Y:S08]  /*3d4d0*/  LDL.64 R12, [R0+0x20] ;  /* 0x00002000000c7983 */ /* 0x021f300000100a00 */
[----:B--2---:R-:W2:Y:S04]  /*3d4e0*/  LD.E R5, desc[UR6][R10.64] ;  /* 0x000000060a057980 */ /* 0x004ea8000c101900 */
[----:B---3--:R-:W2:Y:S04]  /*3d4f0*/  LD.E.64 R6, desc[UR4][R6.64] ;  /* 0x0000000406067980 */ /* 0x008ea8000c101b00 */
[----:B------:R-:W3:Y:S01]  /*3d500*/  LDL.64 R10, [R0+0x8] ;  /* 0x00000800000a7983 */ /* 0x000ee20000100a00 */
[----:B------:R-:W-:Y:S05]  /*3d510*/  WARPSYNC.ALL ;  /* 0x0000000000007948 */ /* 0x000fea0003800000 */
[----:B------:R-:W-:-:S02]  /*3d520*/  R2UR UR4, R2 ;  /* 0x00000000020472ca */ /* 0x000fc400000e0000 */
[C---:B------:R-:W-:Y:S02]  /*3d530*/  R2UR UR5, R3.reuse ;  /* 0x00000000030572ca */ /* 0x040fe400000e0000 */
[----:B------:R-:W-:Y:S02]  /*3d540*/  R2UR UR6, R2 ;  /* 0x00000000020672ca */ /* 0x000fe400000e0000 */
[----:B------:R-:W-:-:S09]  /*3d550*/  R2UR UR7, R3 ;  /* 0x00000000030772ca */ /* 0x000fd200000e0000 */
[----:B---3--:R0:W-:Y:S04]  /*3d560*/  ST.E desc[UR4][R10.64], RZ ;  /* 0x000000ff0a007985 */ /* 0x0081e8000c101904 */
[----:B----4-:R-:W3:Y:S01]  /*3d570*/  LD.E.64 R14, desc[UR6][R12.64] ;  /* 0x000000060c0e7980 */ /* 0x010ee2000c101b00 */
[----:B--2---:R-:W-:Y:S01]  /*3d580*/  IMAD R6, R5, 0x200, R6 ;  /* 0x0000020005067824 */ /* 0x004fe200078e0206 */
[----:B------:R-:W-:Y:S01]  /*3d590*/  R2UR UR7, R7 ;  /* 0x00000000070772ca */ /* 0x000fe200000e0000 */
[----:B------:R-:W-:Y:S01]  /*3d5a0*/  WARPGROUP.ARRIVE ;  /* 0x00000000000079c5 */ /* 0x000fe20000000000 */
[----:B------:R-:W-:Y:S01]  /*3d5b0*/  R2UR UR8, R2 ;  /* 0x00000000020872ca */ /* 0x000fe200000e0000 */
[----:B------:R-:W-:Y:S01]  /*3d5c0*/  IMAD.MOV.U32 R5, RZ, RZ, 0x1 ;  /* 0x00000001ff057424 */ /* 0x000fe200078e00ff */
[----:B------:R-:W-:-:S02]  /*3d5d0*/  R2UR UR6, R6 ;  /* 0x00000000060672ca */ /* 0x000fc400000e0000 */
        /* <DEDUP_REMOVED lines=55> */
[----:B------:R-:W-:-:S13]  /*3d950*/  R2UR UR5, R3 ;  /* 0x00000000030572ca */ /* 0x000fda00000e0000 */
[----:B--2---:R-:W2:Y:S04]  /*3d960*/  LD.E R12, desc[UR4][R6.64] ;  /* 0x00000004060c7980 */ /* 0x004ea8000c101900 */
[----:B------:R-:W3:Y:S01]  /*3d970*/  LDL.64 R6, [R0+0x30] ;  /* 0x0000300000067983 */ /* 0x000ee20000100a00 */
[----:B------:R-:W-:Y:S01]  /*3d980*/  BSSY B0, `(.L_x_7218) ;  /* 0x0000008000007945 */ /* 0x000fe20003800000 */
[----:B--2---:R-:W-:-:S04]  /*3d990*/  LEA.HI R13, R12, R12, RZ, 0x1 ;  /* 0x0000000c0c0d7211 */ /* 0x004fc800078f08ff */
[----:B------:R-:W-:-:S05]  /*3d9a0*/  LOP3.LUT R13, R13, 0xfffffffe, RZ, 0xc0, !PT ;  /* 0xfffffffe0d0d7812 */ /* 0x000fca00078ec0ff */
[----:B------:R-:W-:Y:S01]  /*3d9b0*/  IMAD.IADD R13, R12, 0x1, -R13 ;  /* 0x000000010c0d7824 */ /* 0x000fe200078e0a0d */
[----:B---3--:R-:W-:-:S04]  /*3d9c0*/  MOV R12, R6 ;  /* 0x00000006000c7202 */ /* 0x008fc80000000f00 */
[----:B------:R-:W-:-:S04]  /*3d9d0*/  SHF.L.U32 R13, R13, 0x1f, RZ ;  /* 0x0000001f0d0d7819 */ /* 0x000fc800000006ff */
[----:B------:R-:W1:Y:S02]  /*3d9e0*/  SYNCS.PHASECHK.TRANS64.TRYWAIT P0, [R12+URZ+0x38810], R13 ;  /* 0x0388100d0c0075a7 */ /* 0x000e64000800017f */
[----:B01----:R-:W-:Y:S05]  /*3d9f0*/  @!P0 BRA `(.L_x_7219) ;  /* 0x000000e800ac8947 */ /* 0x003fea0003800000 */
.L_x_7245:
[----:B------:R-:W-:Y:S05]  /*3da00*/  BSYNC B0 ;  /* 0x0000000000007941 */ /* 0x000fea0003800000 */
.L_x_7218:
[----:B------:R-:W0:Y:S01]  /*3da10*/  LDL.64 R6, [R0+0x40] ;  /* 0x0000400000067983 */ /* 0x000e220000100a00 */
[----:B------:R-:W-:Y:S02]  /*3da20*/  R2UR UR4, R2 ;  /* 0x00000000020472ca */ /* 0x000fe400000e0000 */
[----:B------:R-:W-:Y:S01]  /*3da30*/  R2UR UR5, R3 ;  /* 0x00000000030572ca */ /* 0x000fe200000e0000 */
[----:B------:R-:W2:-:S12]  /*3da40*/  LDL.64 R10, [R0] ;  /* 0x00000000000a7983 */ /* 0x000e980000100a00 */
[----:B0-----:R-:W3:Y:S01]  /*3da50*/  LD.E R12, desc[UR4][R6.64] ;  /* 0x00000004060c7980 */ /* 0x001ee2000c101900 */
[----:B------:R-:W-:Y:S02]  /*3da60*/  R2UR UR6, R2 ;  /* 0x00000000020672ca */ /* 0x000fe400000e0000 */
[----:B------:R-:W-:Y:S01]  /*3da70*/  R2UR UR7, R3 ;  /* 0x00000000030772ca */ /* 0x000fe200000e0000 */
[----:B--2---:R0:W5:Y:S01]  /*3da80*/  LD.E R14, desc[UR4][R10.64] ;  /* 0x000000040a0e7980 */ /* 0x004162000c101900 */
[----:B------:R-:W-:Y:S11]  /*3da90*/  BSSY B0, `(.L_x_7220) ;  /* 0x0000006000007945 */ /* 0x000ff60003800000 */
[----:B------:R0:W5:Y:S01]  /*3daa0*/  LD.E R15, desc[UR6][R10.64+0x4] ;  /* 0x000004060a0f7980 */ /* 0x000162000c101900 */
[----:B---3--:R-:W-:-:S04]  /*3dab0*/  LOP3.LUT R12, R12, 0x1, RZ, 0xfc, !PT ;  /* 0x000000010c0c7812 */ /* 0x008fc800078efcff */
[----:B------:R-:W-:-:S13]  /*3dac0*/  ISETP.NE.AND P0, PT, R12, 0x3, PT ;  /* 0x000000030c00780c */ /* 0x000fda0003f05270 */
[----:B0-----:R-:W-:Y:S05]  /*3dad0*/  @!P0 BRA `(.L_x_7221) ;  /* 0x0000000000048947 */ /* 0x001fea0003800000 */
[----:B------:R-:W-:Y:S01]  /*3dae0*/  BPT.TRAP 0x1 ;  /* 0x000000040000795c */ /* 0x000fe20000300000 */
.L_x_7221:
[----:B------:R-:W-:Y:S05]  /*3daf0*/  BSYNC B0 ;  /* 0x0000000000007941 */ /* 0x000fea0003800000 */
.L_x_7220:
        /* <DEDUP_REMOVED lines=17> */
.L_x_7223:
[----:B------:R-:W-:Y:S05]  /*3dc10*/  BSYNC B0 ;  /* 0x0000000000007941 */ /* 0x000fea0003800000 */
.L_x_7222:
        /* <DEDUP_REMOVED lines=10> */
.L_x_7225:
[----:B------:R-:W-:Y:S05]  /*3dcc0*/  BSYNC B0 ;  /* 0x0000000000007941 */ /* 0x000fea0003800000 */
.L_x_7224:
        /* <DEDUP_REMOVED lines=303> */
[----:B------:R-:W-:Y:S01]  /*3efc0*/  R2UR UR9, R3 ;  /* 0x00000000030972ca */ /* 0x000fe200000e0000 */
        /* <DEDUP_REMOVED lines=272> */
.L_x_7228:
[----:B------:R-:W-:Y:S05]  /*400d0*/  BSYNC B0 ;  /* 0x0000000000007941 */ /* 0x000fea0003800000 */
.L_x_7227:
        /* <DEDUP_REMOVED lines=11> */
[----:B------:R-:W3:Y:S04]  /*40190*/  LD.E R57, desc[UR4][R56.64] ;  /* 0x0000000438397980 */ /* 0x000ee8000c101900 */
[----:B0-----:R-:W4:Y:S01]  /*401a0*/  LD.E R5, desc[UR4][R8.64+0x24] ;  /* 0x0000240408057980 */ /* 0x001f22000c101900 */
[----:B------:R-:W-:-:S02]  /*401b0*/  R2UR UR12, R2 ;  /* 0x00000000020c72ca */ /* 0x000fc400000e0000 */
[C---:B------:R-:W-:Y:S02]  /*401c0*/  R2UR UR13, R3.reuse ;  /* 0x00000000030d72ca */ /* 0x040fe400000e0000 */
[C---:B------:R-:W-:Y:S02]  /*401d0*/  R2UR UR8, R2.reuse ;  /* 0x00000000020872ca */ /* 0x040fe400000e0000 */
[C---:B------:R-:W-:Y:S02]  /*401e0*/  R2UR UR9, R3.reuse ;  /* 0x00000000030972ca */ /* 0x040fe400000e0000 */
[----:B------:R-:W-:Y:S02]  /*401f0*/  R2UR UR10, R2 ;  /* 0x00000000020a72ca */ /* 0x000fe400000e0000 */
[----:B------:R-:W-:-:S05]  /*40200*/  R2UR UR11, R3 ;  /* 0x00000000030b72ca */ /* 0x000fca00000e0000 */
[----:B------:R-:W3:Y:S04]  /*40210*/  LD.E R7, desc[UR12][R8.64+0x18] ;  /* 0x0000180c08077980 */ /* 0x000ee8000c101900 */
[----:B------:R-:W3:Y:S04]  /*40220*/  LD.E R59, desc[UR8][R8.64+0xc] ;  /* 0x00000c08083b7980 */ /* 0x000ee8000c101900 */
[----:B------:R-:W3:Y:S01]  /*40230*/  LD.E R61, desc[UR10][R8.64+0x14] ;  /* 0x0000140a083d7980 */ /* 0x000ee2000c101900 */
[----:B----4-:R-:W-:-:S13]  /*40240*/  ISETP.NE.AND P0, PT, R5, 0x1, PT ;  /* 0x000000010500780c */ /* 0x010fda0003f05270 */
[C---:B------:R-:W-:Y:S02]  /*40250*/  @P0 R2UR UR4, R2.reuse ;  /* 0x00000000020402ca */ /* 0x040fe400000e0000 */
[C---:B------:R-:W-:Y:S02]  /*40260*/  @P0 R2UR UR5, R3.reuse ;  /* 0x00000000030502ca */ /* 0x040fe400000e0000 */
[----:B------:R-:W-:Y:S02]  /*40270*/  @P0 R2UR UR6, R2 ;  /* 0x00000000020602ca */ /* 0x000fe400000e0000 */
[----:B------:R-:W-:-:S09]  /*40280*/  @P0 R2UR UR7, R3 ;  /* 0x00000000030702ca */ /* 0x000fd200000e0000 */
[----:B------:R-:W4:Y:S01]  /*40290*/  @P0 LD.E R58, desc[UR4][R8.64+0x28] ;  /* 0x00002804083a0980 */ /* 0x000f22000c101900 */
[C---:B------:R-:W-:Y:S02]  /*402a0*/  R2UR UR4, R2.reuse ;  /* 0x00000000020472ca */ /* 0x040fe400000e0000 */
[C---:B------:R-:W-:Y:S01]  /*402b0*/  R2UR UR5, R3.reuse ;  /* 0x00000000030572ca */ /* 0x040fe200000e0000 */
[----:B------:R-:W4:Y:S01]  /*402c0*/  @P0 LD.E R21, desc[UR6][R8.64+0x2c] ;  /* 0x00002c0608150980 */ /* 0x000f22000c101900 */
[----:B------:R-:W-:Y:S02]  /*402d0*/  R2UR UR6, R2 ;  /* 0x00000000020672ca */ /* 0x000fe400000e0000 */
[----:B------:R-:W-:-:S09]  /*402e0*/  R2UR UR7, R3 ;  /* 0x00000000030772ca */ /* 0x000fd200000e0000 */
[----:B------:R-:W4:Y:S04]  /*402f0*/  LD.E R5, desc[UR4][R8.64+0x8] ;  /* 0x0000080408057980 */ /* 0x000f28000c101900 */
[----:B------:R-:W4:Y:S04]  /*40300*/  LD.E R6, desc[UR6][R8.64+0x4] ;  /* 0x0000040608067980 */ /* 0x000f28000c101900 */
[----:B------:R-:W4:Y:S01]  /*40310*/  LD.E R56, desc[UR4][R8.64+0x10] ;  /* 0x0000100408387980 */ /* 0x000f22000c101900 */
        /* <DEDUP_REMOVED lines=23> */
[----:B------:R-:W-:-:S04]  /*40490*/  IMAD.SHL.U32 R4, R4, 0x40, RZ ;  /* 0x0000004004047824 */ /* 0x000fc800078e00ff */
[----:B------:R-:W-:Y:S01]  /*404a0*/  IMAD.IADD R10, R13, 0x1, -R10 ;  /* 0x000000010d0a7824 */ /* 0x000fe200078e0a0a */
[----:B------:R-:W-:Y:S02]  /*404b0*/  ISETP.GE.AND P1, PT, R7, 0x1, PT ;  /* 0x000000010700780c */ /* 0x000fe40003f26270 */
[----:B------:R-:W-:Y:S01]  /*404c0*/  LOP3.LUT R12, RZ, R59, RZ, 0x33, !PT ;  /* 0x0000003bff0c7212 */ /* 0x000fe200078e33ff */
[----:B------:R-:W-:Y:S01]  /*404d0*/  BSSY B0, `(.L_x_7229) ;  /* 0x0000031000007945 */ /* 0x000fe20003800000 */
[----:B------:R-:W-:Y:S02]  /*404e0*/  IMAD.IADD R61, R61, 0x1, -R4 ;  /* 0x000000013d3d7824 */ /* 0x000fe400078e0a04 */
[----:B----4-:R-:W-:-:S05]  /*404f0*/  @P0 IMAD.HI.U32 R58, R11, R58, RZ ;  /* 0x0000003a0b3a0227 */ /* 0x010fca00078e00ff */
[----:B------:R-:W-:-:S05]  /*40500*/  @P0 SHF.R.U32.HI R11, RZ, R21, R58 ;  /* 0x00000015ff0b0219 */ /* 0x000fca000001163a */
[----:B------:R-:W0:Y:S01]  /*40510*/  SHFL.IDX PT, R21, R11, RZ, 0x1c1f ;  /* 0x001c1fff0b157589 */ /* 0x000e2200000e0000 */
[----:B------:R-:W-:-:S05]  /*40520*/  IADD3 R13, R5, 0x1, -R4 ;  /* 0x00000001050d7810 */ /* 0x000fca0007ffe804 */
[C---:B------:R-:W-:Y:S02]  /*40530*/  IMAD R15, R10.reuse, -0x2, R13 ;  /* 0xfffffffe0a0f7824 */ /* 0x040fe400078e020d */
[----:B------:R-:W-:Y:S02]  /*40540*/  IMAD.IADD R13, R5, 0x1, -R4 ;  /* 0x00000001050d7824 */ /* 0x000fe400078e0a04 */
[----:B------:R-:W-:Y:S02]  /*40550*/  IMAD.IADD R15, R15, 0x1, -R6 ;  /* 0x000000010f0f7824 */ /* 0x000fe400078e0a06 */
[----:B------:R-:W-:Y:S02]  /*40560*/  IMAD R20, R10, -0x2, R13 ;  /* 0xfffffffe0a147824 */ /* 0x000fe400078e020d */
[C---:B------:R-:W-:Y:S02]  /*40570*/  IMAD.IADD R57, R15.reuse, 0x1, R56 ;  /* 0x000000010f397824 */ /* 0x040fe400078e0238 */
[----:B------:R-:W-:-:S03]  /*40580*/  IMAD.IADD R56, R15, 0x1, R12 ;  /* 0x000000010f387824 */ /* 0x000fc600078e020c */
[----:B0-----:R-:W-:Y:S01]  /*40590*/  VIADDMNMX R12, R21, R57, R20, PT ;  /* 0x00000039150c7246 */ /* 0x001fe20003800114 */
        /* <DEDUP_REMOVED lines=18> */
.L_x_7234:
[----:B------:R-:W-:Y:S05]  /*406c0*/  BSYNC B2 ;  /* 0x0000000000027941 */ /* 0x000fea0003800000 */
.L_x_7233:
[----:B------:R-:W-:Y:S01]  /*406d0*/  LOP3.LUT R14, RZ, R14, RZ, 0x33, !PT ;  /* 0x0000000eff0e7212 */ /* 0x000fe200078e33ff */
[----:B------:R-:W-:Y:S06]  /*406e0*/  BRA `(.L_x_7235) ;  /* 0x0000000000287947 */ /* 0x000fec0003800000 */
.L_x_7232:
        /* <DEDUP_REMOVED lines=10> */
.L_x_7235:
[----:B------:R-:W-:Y:S05]  /*40790*/  BSYNC B1 ;  /* 0x0000000000017941 */ /* 0x000fea0003800000 */
.L_x_7231:
[----:B------:R-:W-:-:S04]  /*407a0*/  IMAD R15, R7, R14, -R4 ;  /* 0x0000000e070f7224 */ /* 0x000fc800078e0a04 */
[----:B------:R-:W-:-:S05]  /*407b0*/  IMAD R14, R10, -0x2, R15 ;  /* 0xfffffffe0a0e7824 */ /* 0x000fca00078e020f */
[----:B------:R-:W-:Y:S02]  /*407c0*/  VIMNMX R13, R13, R14, !PT ;  /* 0x0000000e0d0d7248 */ /* 0x000fe40007fe0100 */
[----:B------:R-:W-:-:S07]  /*407d0*/  VIADDMNMX R12, R14, R7, R12, PT ;  /* 0x000000070e0c7246 */ /* 0x000fce000380010c */
.L_x_7230:
[----:B------:R-:W-:Y:S05]  /*407e0*/  BSYNC B0 ;  /* 0x0000000000007941 */ /* 0x000fea0003800000 */
.L_x_7229:
        /* <DEDUP_REMOVED lines=96> */
.L_x_7241:
[----:B------:R-:W-:Y:S05]  /*40df0*/  BSYNC B2 ;  /* 0x0000000000027941 */ /* 0x000fea0003800000 */
.L_x_7240:
[----:B------:R-:W-:Y:S01]  /*40e00*/  LOP3.LUT R5, RZ, R5, RZ, 0x33, !PT ;  /* 0x00000005ff057212 */ /* 0x000fe200078e33ff */
[----:B------:R-:W-:Y:S06]  /*40e10*/  BRA `(.L_x_7242) ;  /* 0x0000000000287947 */ /* 0x000fec0003800000 */
.L_x_7239:
        /* <DEDUP_REMOVED lines=10> */
.L_x_7242:
[----:B------:R-:W-:Y:S05]  /*40ec0*/  BSYNC B1 ;  /* 0x0000000000017941 */ /* 0x000fea0003800000 */
.L_x_7238:
[----:B------:R-:W-:-:S04]  /*40ed0*/  IMAD R5, R7, R5, -R4 ;  /* 0x0000000507057224 */ /* 0x000fc800078e0a04 */
[----:B------:R-:W-:-:S05]  /*40ee0*/  IMAD R10, R10, -0x2, R5 ;  /* 0xfffffffe0a0a7824 */ /* 0x000fca00078e0205 */
[----:B------:R-:W-:Y:S02]  /*40ef0*/  VIADDMNMX R12, R10, R7, R12, PT ;  /* 0x000000070a0c7246 */ /* 0x000fe4000380010c */
[----:B------:R-:W-:-:S07]  /*40f00*/  VIMNMX R13, R13, R10, !PT ;  /* 0x0000000a0d0d7248 */ /* 0x000fce0007fe0100 */
.L_x_7237:
[----:B------:R-:W-:Y:S05]  /*40f10*/  BSYNC B0 ;  /* 0x0000000000007941 */ /* 0x000fea0003800000 */
.L_x_7236:
[----:B------:R-:W2:Y:S01]  /*40f20*/  LDL.64 R4, [R0+0x70] ;  /* 0x0000700000047983 */ /* 0x000ea20000100a00 */
[----:B------:R-:W-:Y:S02]  /*40f30*/  ISETP.GT.AND P0, PT, R13, 0x1, !P0 ;  /* 0x000000010d00780c */ /* 0x000fe40004704270 */
[----:B------:R-:W-:Y:S02]  /*40f40*/  ISETP.NE.AND P6, PT, R63, RZ, PT ;  /* 0x000000ff3f00720c */ /* 0x000fe40003fc5270 */
[----:B------:R-:W-:Y:S02]  /*40f50*/  ISETP.LT.OR P0, PT, R12, 0x2, P0 ;  /* 0x000000020c00780c */ /* 0x000fe40000701670 */
[----:B------:R-:W-:Y:S02]  /*40f60*/  ISETP.GT.AND P1, PT, R13, 0x8, !P1 ;  /* 0x000000080d00780c */ /* 0x000fe40004f24270 */
[----:B------:R-:W-:Y:S02]  /*40f70*/  FSEL R27, R27, -INF , !P0 ;  /* 0xff8000001b1b7808 */ /* 0x000fe40004000000 */
[----:B------:R-:W-:-:S02]  /*40f80*/  ISETP.NE.AND P0, PT, R21, RZ, PT ;  /* 0x000000ff1500720c */ /* 0x000fc40003f05270 */
[----:B------:R-:W-:Y:S02]  /*40f90*/  ISETP.LT.OR P1, PT, R12, 0x9, P1 ;  /* 0x000000090c00780c */ /* 0x000fe40000f21670 */
[----:B------:R-:W-:Y:S02]  /*40fa0*/  ISETP.GT.AND P0, PT, R13, 0x9, !P0 ;  /* 0x000000090d00780c */ /* 0x000fe40004704270 */
[----:B------:R-:W-:Y:S02]  /*40fb0*/  FSEL R30, R30, -INF , !P1 ;  /* 0xff8000001e1e7808 */ /* 0x000fe40004800000 */
[----:B------:R-:W-:Y:S02]  /*40fc0*/  ISETP.LT.OR P0, PT, R12, 0xa, P0 ;  /* 0x0000000a0c00780c */ /* 0x000fe40000701670 */
[----:B------:R-:W-:Y:S02]  /*40fd0*/  ISETP.NE.AND P1, PT, R65, RZ, PT ;  /* 0x000000ff4100720c */ /* 0x000fe40003f25270 */
[----:B------:R-:W-:-:S02]  /*40fe0*/  FSEL R31, R31, -INF , !P0 ;  /* 0xff8000001f1f7808 */ /* 0x000fc40004000000 */
[----:B------:R-:W-:Y:S02]  /*40ff0*/  ISETP.NE.AND P0, PT, R58, RZ, PT ;  /* 0x000000ff3a00720c */ /* 0x000fe40003f05270 */
[----:B------:R-:W-:Y:S02]  /*41000*/  MOV R10, UR37 ;  /* 0x00000025000a7c02 */ /* 0x000fe40008000f00 */
[----:B------:R-:W-:Y:S02]  /*41010*/  ISETP.GT.AND P0, PT, R13, 0x10, !P0 ;  /* 0x000000100d00780c */ /* 0x000fe40004704270 */
[----:B------:R-:W-:Y:S02]  /*41020*/  MOV R11, UR36 ;  /* 0x00000024000b7c02 */ /* 0x000fe40008000f00 */
        /* <DEDUP_REMOVED lines=21> */
[C---:B------:R-:W-:Y:S02]  /*41180*/  ISETP.GT.AND P0, PT, R13.reuse, RZ, !P0 ;  /* 0x000000ff0d00720c */ /* 0x040fe40004704270 */
[----:B------:R-:W-:Y:S02]  /*41190*/  ISETP.GT.AND P4, PT, R13, 0x31, !P4 ;  /* 0x000000310d00780c */ /* 0x000fe40006784270 */
[----:B------:R-:W-:Y:S02]  /*411a0*/  ISETP.LT.OR P0, PT, R12, 0x1, P0 ;  /* 0x000000010c00780c */ /* 0x000fe40000701670 */
[----:B------:R-:W-:-:S02]  /*411b0*/  ISETP.NE.AND P6, PT, R61, RZ, PT ;  /* 0x000000ff3d00720c */ /* 0x000fc40003fc5270 */
[----:B------:R-:W-:Y:S02]  /*411c0*/  FSEL R26, R26, -INF , !P0 ;  /* 0xff8000001a1a7808 */ /* 0x000fe40004000000 */
[----:B------:R-:W-:Y:S02]  /*411d0*/  ISETP.NE.AND P0, PT, R64, RZ, PT ;  /* 0x000000ff4000720c */ /* 0x000fe40003f05270 */
[----:B------:R-:W-:-:S04]  /*411e0*/  FMNMX.FTZ R7, R26, R27, !PT ;  /* 0x0000001b1a077209 */ /* 0x000fc80007810000 */
[----:B------:R-:W-:-:S04]  /*411f0*/  FMNMX.FTZ R6, R30, R7, !PT ;  /* 0x000000071e067209 */ /* 0x000fc80007810000 */
[----:B------:R-:W-:-:S04]  /*41200*/  FMNMX.FTZ R7, R31, R6, !PT ;  /* 0x000000061f077209 */ /* 0x000fc80007810000 */
[----:B------:R-:W-:-:S04]  /*41210*/  FMNMX.FTZ R6, R34, R7, !PT ;  /* 0x0000000722067209 */ /* 0x000fc80007810000 */
[----:B------:R-:W-:Y:S02]  /*41220*/  FMNMX.FTZ R7, R35, R6, !PT ;  /* 0x0000000623077209 */ /* 0x000fe40007810000 */
[----:B------:R-:W-:Y:S02]  /*41230*/  ISETP.GT.AND P0, PT, R13, 0x21, !P0 ;  /* 0x000000210d00780c */ /* 0x000fe40004704270 */
[----:B------:R-:W-:Y:S02]  /*41240*/  FMNMX.FTZ R6, R38, R7, !PT ;  /* 0x0000000726067209 */ /* 0x000fe40007810000 */
[C---:B------:R-:W-:Y:S02]  /*41250*/  ISETP.LT.OR P0, PT, R12.reuse, 0x22, P0 ;  /* 0x000000220c00780c */ /* 0x040fe40000701670 */
[----:B------:R-:W-:Y:S02]  /*41260*/  FMNMX.FTZ R7, R39, R6, !PT ;  /* 0x0000000627077209 */ /* 0x000fe40007810000 */
[----:B------:R-:W-:-:S02]  /*41270*/  ISETP.LT.OR P1, PT, R12, 0x29, P1 ;  /* 0x000000290c00780c */ /* 0x000fc40000f21670 */
[----:B------:R-:W-:Y:S02]  /*41280*/  FSEL R43, R43, -INF , !P0 ;  /* 0xff8000002b2b7808 */ /* 0x000fe40004000000 */
[----:B------:R-:W-:Y:S02]  /*41290*/  FMNMX.FTZ R6, R42, R7, !PT ;  /* 0x000000072a067209 */ /* 0x000fe40007810000 */
[----:B------:R-:W-:Y:S02]  /*412a0*/  ISETP.LT.OR P2, PT, R12, 0x2a, P2 ;  /* 0x0000002a0c00780c */ /* 0x000fe40001741670 */
[----:B------:R-:W-:Y:S02]  /*412b0*/  FSEL R46, R46, -INF , !P1 ;  /* 0xff8000002e2e7808 */ /* 0x000fe40004800000 */
[----:B------:R-:W-:Y:S02]  /*412c0*/  FMNMX.FTZ R7, R43, R6, !PT ;  /* 0x000000062b077209 */ /* 0x000fe40007810000 */
[----:B------:R-:W-:-:S02]  /*412d0*/  ISETP.LT.OR P3, PT, R12, 0x31, P3 ;  /* 0x000000310c00780c */ /* 0x000fc40001f61670 */
[----:B------:R-:W-:Y:S02]  /*412e0*/  FSEL R47, R47, -INF , !P2 ;  /* 0xff8000002f2f7808 */ /* 0x000fe40005000000 */
[----:B------:R-:W-:Y:S02]  /*412f0*/  FMNMX.FTZ R6, R46, R7, !PT ;  /* 0x000000072e067209 */ /* 0x000fe40007810000 */
[----:B------:R-:W-:Y:S02]  /*41300*/  ISETP.GT.AND P5, PT, R13, 0x38, !P5 ;  /* 0x000000380d00780c */ /* 0x000fe40006fa4270 */
[----:B------:R-:W-:Y:S02]  /*41310*/  ISETP.LT.OR P4, PT, R12, 0x32, P4 ;  /* 0x000000320c00780c */ /* 0x000fe40002781670 */
[----:B------:R-:W-:Y:S02]  /*41320*/  FSEL R50, R50, -INF , !P3 ;  /* 0xff80000032327808 */ /* 0x000fe40005800000 */
[----:B------:R-:W-:-:S02]  /*41330*/  FMNMX.FTZ R7, R47, R6, !PT ;  /* 0x000000062f077209 */ /* 0x000fc40007810000 */
[----:B------:R-:W-:Y:S02]  /*41340*/  ISETP.GT.AND P0, PT, R13, 0x39, !P6 ;  /* 0x000000390d00780c */ /* 0x000fe40007704270 */
[----:B------:R-:W-:Y:S02]  /*41350*/  ISETP.LT.OR P5, PT, R12, 0x39, P5 ;  /* 0x000000390c00780c */ /* 0x000fe40002fa1670 */
[----:B------:R-:W-:Y:S02]  /*41360*/  FSEL R51, R51, -INF , !P4 ;  /* 0xff80000033337808 */ /* 0x000fe40006000000 */
[----:B------:R-:W-:Y:S02]  /*41370*/  FMNMX.FTZ R6, R50, R7, !PT ;  /* 0x0000000732067209 */ /* 0x000fe40007810000 */
[----:B------:R-:W-:Y:S02]  /*41380*/  ISETP.LT.OR P0, PT, R12, 0x3a, P0 ;  /* 0x0000003a0c00780c */ /* 0x000fe40000701670 */
[----:B------:R-:W-:-:S02]  /*41390*/  R2UR UR4, R2 ;  /* 0x00000000020472ca */ /* 0x000fc400000e0000 */
[----:B------:R-:W-:Y:S02]  /*413a0*/  R2UR UR5, R3 ;  /* 0x00000000030572ca */ /* 0x000fe400000e0000 */
[----:B------:R-:W-:Y:S02]  /*413b0*/  FSEL R54, R54, -INF , !P5 ;  /* 0xff80000036367808 */ /* 0x000fe40006800000 */
[----:B------:R-:W-:Y:S02]  /*413c0*/  FMNMX.FTZ R7, R51, R6, !PT ;  /* 0x0000000633077209 */ /* 0x000fe40007810000 */
[----:B------:R-:W-:Y:S02]  /*413d0*/  R2UR UR6, R2 ;  /* 0x00000000020672ca */ /* 0x000fe400000e0000 */
[----:B------:R-:W-:Y:S02]  /*413e0*/  R2UR UR7, R3 ;  /* 0x00000000030772ca */ /* 0x000fe400000e0000 */
[----:B------:R-:W-:-:S02]  /*413f0*/  FSEL R55, R55, -INF , !P0 ;  /* 0xff80000037377808 */ /* 0x000fc40004000000 */
[----:B------:R-:W-:-:S04]  /*41400*/  FMNMX.FTZ R6, R54, R7, !PT ;  /* 0x0000000736067209 */ /* 0x000fc80007810000 */
[----:B------:R-:W-:-:S05]  /*41410*/  FMNMX.FTZ R9, R55, R6, !PT ;  /* 0x0000000637097209 */ /* 0x000fca0007810000 */
[----:B--2---:R-:W-:Y:S04]  /*41420*/  ST.E desc[UR4][R4.64+0x4], R9 ;  /* 0x0000040904007985 */ /* 0x004fe8000c101904 */
[----:B------:R-:W2:Y:S01]  /*41430*/  LD.E R8, desc[UR6][R4.64+0x4] ;  /* 0x0000040604087980 */ /* 0x000ea2000c101900 */
        /* <DEDUP_REMOVED lines=15> */
[----:B------:R-:W0:Y:S01]  /*41530*/  SHFL.BFLY PT, R6, R7, 0x2, 0x1f ;  /* 0x0c401f0007067f89 */ /* 0x000e2200000e0000 */
[----:B------:R-:W-:Y:S02]  /*41540*/  R2UR UR8, R2 ;  /* 0x00000000020872ca */ /* 0x000fe400000e0000 */
[----:B------:R-:W-:Y:S02]  /*41550*/  R2UR UR9, R3 ;  /* 0x00000000030972ca */ /* 0x000fe400000e0000 */
[----:B0-----:R-:W-:Y:S01]  /*41560*/  FMNMX.FTZ R6, R7, R6, !PT ;  /* 0x0000000607067209 */ /* 0x001fe20007810000 */
[----:B------:R-:W-:Y:S04]  /*41570*/  ST.E desc[UR4][R4.64], R7 ;  /* 0x0000000704007985 */ /* 0x000fe8000c101904 */
[----:B--2---:R-:W0:Y:S02]  /*41580*/  SHFL.BFLY PT, R9, R8, 0x2, 0x1f ;  /* 0x0c401f0008097f89 */ /* 0x004e2400000e0000 */
[----:B0-----:R-:W-:-:S02]  /*41590*/  FMNMX.FTZ R12, R8, R9, !PT ;  /* 0x00000009080c7209 */ /* 0x001fc40007810000 */
[----:B------:R-:W0:Y:S04]  /*415a0*/  SHFL.BFLY PT, R9, R6, 0x1, 0x1f ;  /* 0x0c201f0006097f89 */ /* 0x000e2800000e0000 */
[----:B------:R-:W1:Y:S01]  /*415b0*/  SHFL.BFLY PT, R13, R12, 0x1, 0x1f ;  /* 0x0c201f000c0d7f89 */ /* 0x000e6200000e0000 */
[----:B0-----:R-:W-:Y:S02]  /*415c0*/  FMNMX.FTZ R9, R6, R9, !PT ;  /* 0x0000000906097209 */ /* 0x001fe40007810000 */
[----:B-1----:R-:W-:-:S03]  /*415d0*/  FMNMX.FTZ R13, R12, R13, !PT ;  /* 0x0000000d0c0d7209 */ /* 0x002fc60007810000 */
[----:B------:R-:W-:Y:S04]  /*415e0*/  ST.E desc[UR6][R4.64], R9 ;  /* 0x0000000904007985 */ /* 0x000fe8000c101906 */
[----:B------:R0:W-:Y:S04]  /*415f0*/  ST.E desc[UR8][R4.64+0x4], R13 ;  /* 0x0000040d04007985 */ /* 0x0001e8000c101908 */
[----:B0-----:R-:W2:Y:S04]  /*41600*/  LDL.64 R4, [R0+0x70] ;  /* 0x0000700000047983 */ /* 0x001ea80000100a00 */
[----:B--2---:R-:W2:Y:S04]  /*41610*/  LD.E R6, desc[UR6][R4.64+0x20] ;  /* 0x0000200604067980 */ /* 0x004ea8000c101900 */
[----:B------:R-:W2:Y:S04]  /*41620*/  LD.E R15, desc[UR4][R4.64] ;  /* 0x00000004040f7980 */ /* 0x000ea8000c101900 */
[----:B------:R-:W3:Y:S01]  /*41630*/  LD.E R57, desc[UR4][R4.64+0x4] ;  /* 0x0000040404397980 */ /* 0x000ee2000c101900 */
[C---:B--2---:R-:W-:Y:S01]  /*41640*/  FMUL.FTZ R8, R15.reuse, R6 ;  /* 0x000000060f087220 */ /* 0x044fe20000410000 */
[----:B------:R-:W-:-:S04]  /*41650*/  FSETP.NEU.FTZ.AND P0, PT, R15, -INF , PT ;  /* 0xff8000000f00780b */ /* 0x000fc80003f1d000 */
[----:B------:R-:W-:Y:S01]  /*41660*/  FSEL R7, R8, RZ, P0 ;  /* 0x000000ff08077208 */ /* 0x000fe20000000000 */
[----:B---3--:R-:W-:Y:S01]  /*41670*/  FMUL.FTZ R8, R6, R57 ;  /* 0x0000003906087220 */ /* 0x008fe20000410000 */
[----:B------:R-:W-:-:S03]  /*41680*/  FSETP.NEU.FTZ.AND P0, PT, R57, -INF , PT ;  /* 0xff8000003900780b */ /* 0x000fc60003f1d000 */
        /* <DEDUP_REMOVED lines=16> */
[----:B------:R-:W-:-:S05]  /*41790*/  FSEL R7, R8, RZ, P0 ;  /* 0x000000ff08077208 */ /* 0x000fca0000000000 */
[-CC-:B------:R-:W-:Y:S01]  /*417a0*/  FFMA.FTZ R153, R26, R6.reuse, -R7.reuse ;  /* 0x000000061a997223 */ /* 0x180fe20000010807 */
[-CC-:B------:R-:W-:Y:S01]  /*417b0*/  FFMA.FTZ R12, R27, R6.reuse, -R7.reuse ;  /* 0x000000061b0c7223 */ /* 0x180fe20000010807 */
[-CC-:B------:R-:W-:Y:S01]  /*417c0*/  FFMA.FTZ R155, R30, R6.reuse, -R7.reuse ;  /* 0x000000061e9b7223 */ /* 0x180fe20000010807 */
[----:B------:R-:W-:Y:S01]  /*417d0*/  MUFU.EX2 R152, R152 ;  /* 0x0000009800987308 */ /* 0x000fe20000000800 */
[----:B------:R-:W-:-:S07]  /*417e0*/  FFMA.FTZ R14, R31, R6, -R7 ;  /* 0x000000061f0e7223 */ /* 0x000fce0000010807 */
[----:B------:R-:W0:Y:S01]  /*417f0*/  MUFU.EX2 R13, R13 ;  /* 0x0000000d000d7308 */ /* 0x000e220000000800 */
[----:B------:R-:W-:-:S07]  /*41800*/  FFMA.FTZ R169, R34, R6, -R7 ;  /* 0x0000000622a97223 */ /* 0x000fce0000010807 */
[----:B------:R-:W-:Y:S08]  /*41810*/  MUFU.EX2 R153, R153 ;  /* 0x0000009900997308 */ /* 0x000ff00000000800 */
[----:B------:R-:W1:Y:S01]  /*41820*/  MUFU.EX2 R12, R12 ;  /* 0x0000000c000c7308 */ /* 0x000e620000000800 */
[----:B------:R-:W-:-:S07]  /*41830*/  FFMA.FTZ R20, R35, R6, -R7 ;  /* 0x0000000623147223 */ /* 0x000fce0000010807 */
[----:B------:R-:W2:Y:S08]  /*41840*/  MUFU.EX2 R154, R154 ;  /* 0x0000009a009a7308 */ /* 0x000eb00000000800 */
[----:B------:R-:W3:Y:S01]  /*41850*/  MUFU.EX2 R155, R155 ;  /* 0x0000009b009b7308 */ /* 0x000ee20000000800 */
[----:B------:R-:W-:-:S07]  /*41860*/  FFMA.FTZ R171, R38, R6, -R7 ;  /* 0x0000000626ab7223 */ /* 0x000fce0000010807 */
[----:B------:R-:W4:Y:S08]  /*41870*/  MUFU.EX2 R15, R15 ;  /* 0x0000000f000f7308 */ /* 0x000f300000000800 */
[----:B------:R-:W4:Y:S01]  /*41880*/  MUFU.EX2 R14, R14 ;  /* 0x0000000e000e7308 */ /* 0x000f220000000800 */
[----:B0-----:R-:W-:Y:S01]  /*41890*/  FADD.FTZ R9, R152, R13 ;  /* 0x0000000d98097221 */ /* 0x001fe20000010000 */
[----:B-1----:R-:W-:-:S06]  /*418a0*/  FADD.FTZ R8, R153, R12 ;  /* 0x0000000c99087221 */ /* 0x002fcc0000010000 */
[----:B------:R-:W0:Y:S01]  /*418b0*/  MUFU.EX2 R168, R168 ;  /* 0x000000a800a87308 */ /* 0x000e220000000800 */
[----:B------:R-:W-:-:S07]  /*418c0*/  FFMA.FTZ R24, R39, R6, -R7 ;  /* 0x0000000627187223 */ /* 0x000fce0000010807 */
[----:B------:R-:W1:Y:S01]  /*418d0*/  MUFU.EX2 R169, R169 ;  /* 0x000000a900a97308 */ /* 0x000e620000000800 */
[----:B--2---:R-:W-:Y:S01]  /*418e0*/  FADD.FTZ R30, R154, R9 ;  /* 0x000000099a1e7221 */ /* 0x004fe20000010000 */
[----:B---3--:R-:W-:-:S06]  /*418f0*/  FADD.FTZ R9, R155, R8 ;  /* 0x000000089b097221 */ /* 0x008fcc0000010000 */
[----:B------:R-:W2:Y:S01]  /*41900*/  MUFU.EX2 R21, R21 ;  /* 0x0000001500157308 */ /* 0x000ea20000000800 */
[----:B------:R-:W-:-:S07]  /*41910*/  FFMA.FTZ R173, R42, R6, -R7 ;  /* 0x000000062aad7223 */ /* 0x000fce0000010807 */
[----:B------:R-:W3:Y:S01]  /*41920*/  MUFU.EX2 R20, R20 ;  /* 0x0000001400147308 */ /* 0x000ee20000000800 */
[----:B----4-:R-:W-:Y:S01]  /*41930*/  FADD.FTZ R27, R15, R30 ;  /* 0x0000001e0f1b7221 */ /* 0x010fe20000010000 */
[----:B------:R-:W-:-:S06]  /*41940*/  FADD.FTZ R8, R14, R9 ;  /* 0x000000090e087221 */ /* 0x000fcc0000010000 */
[----:B------:R-:W4:Y:S01]  /*41950*/  MUFU.EX2 R170, R170 ;  /* 0x000000aa00aa7308 */ /* 0x000f220000000800 */
[----:B------:R-:W-:-:S07]  /*41960*/  FFMA.FTZ R26, R43, R6, -R7 ;  /* 0x000000062b1a7223 */ /* 0x000fce0000010807 */
        /* <DEDUP_REMOVED lines=18> */
[----:B------:R-:W0:Y:S08]  /*41a90*/  MUFU.EX2 R174, R174 ;  /* 0x000000ae00ae7308 */ /* 0x000e300000000800 */
[----:B------:R-:W1:Y:S01]  /*41aa0*/  MUFU.EX2 R175, R175 ;  /* 0x000000af00af7308 */ /* 0x000e620000000800 */
[----:B------:R-:W-:Y:S01]  /*41ab0*/  FFMA.FTZ R51, R51, R6, -R7 ;  /* 0x0000000633337223 */ /* 0x000fe20000010807 */
[----:B--2---:R-:W-:Y:S01]  /*41ac0*/  FADD.FTZ R32, R172, R27 ;  /* 0x0000001bac207221 */ /* 0x004fe20000010000 */
[----:B---3--:R-:W-:-:S05]  /*41ad0*/  FADD.FTZ R9, R173, R8 ;  /* 0x00000008ad097221 */ /* 0x008fca0000010000 */
[----:B------:R-:W2:Y:S01]  /*41ae0*/  MUFU.EX2 R33, R33 ;  /* 0x0000002100217308 */ /* 0x000ea20000000800 */
[----:B------:R-:W-:-:S07]  /*41af0*/  FFMA.FTZ R54, R54, R6, -R7 ;  /* 0x0000000636367223 */ /* 0x000fce0000010807 */
[----:B------:R-:W3:Y:S01]  /*41b00*/  MUFU.EX2 R28, R28 ;  /* 0x0000001c001c7308 */ /* 0x000ee20000000800 */
[----:B----4-:R-:W-:Y:S01]  /*41b10*/  FADD.FTZ R27, R29, R32 ;  /* 0x000000201d1b7221 */ /* 0x010fe20000010000 */
[----:B------:R-:W-:-:S06]  /*41b20*/  FADD.FTZ R8, R26, R9 ;  /* 0x000000091a087221 */ /* 0x000fcc0000010000 */
[----:B------:R-:W4:Y:S08]  /*41b30*/  MUFU.EX2 R176, R176 ;  /* 0x000000b000b07308 */ /* 0x000f300000000800 */
[----:B------:R-:W4:Y:S01]  /*41b40*/  MUFU.EX2 R177, R177 ;  /* 0x000000b100b17308 */ /* 0x000f220000000800 */
[----:B------:R-:W-:Y:S01]  /*41b50*/  FFMA.FTZ R6, R55, R6, -R7 ;  /* 0x0000000637067223 */ /* 0x000fe20000010807 */
[----:B0-----:R-:W-:Y:S01]  /*41b60*/  FADD.FTZ R32, R174, R27 ;  /* 0x0000001bae207221 */ /* 0x001fe20000010000 */
[----:B-1----:R-:W-:-:S05]  /*41b70*/  FADD.FTZ R7, R175, R8 ;  /* 0x00000008af077221 */ /* 0x002fca0000010000 */
[----:B------:R-:W0:Y:S08]  /*41b80*/  MUFU.EX2 R37, R37 ;  /* 0x0000002500257308 */ /* 0x000e300000000800 */
[----:B------:R-:W1:Y:S01]  /*41b90*/  MUFU.EX2 R30, R51 ;  /* 0x00000033001e7308 */ /* 0x000e620000000800 */
[----:B--2---:R-:W-:Y:S01]  /*41ba0*/  FADD.FTZ R9, R33, R32 ;  /* 0x0000002021097221 */ /* 0x004fe20000010000 */
[----:B---3--:R-:W-:-:S06]  /*41bb0*/  FADD.FTZ R8, R28, R7 ;  /* 0x000000071c087221 */ /* 0x008fcc0000010000 */
[----:B------:R-:W2:Y:S08]  /*41bc0*/  MUFU.EX2 R178, R178 ;  /* 0x000000b200b27308 */ /* 0x000eb00000000800 */
[----:B------:R-:W3:Y:S01]  /*41bd0*/  MUFU.EX2 R54, R54 ;  /* 0x0000003600367308 */ /* 0x000ee20000000800 */
[----:B----4-:R-:W-:Y:S01]  /*41be0*/  FADD.FTZ R32, R176, R9 ;  /* 0x00000009b0207221 */ /* 0x010fe20000010000 */
[----:B------:R-:W-:-:S06]  /*41bf0*/  FADD.FTZ R7, R177, R8 ;  /* 0x00000008b1077221 */ /* 0x000fcc0000010000 */
[----:B------:R-:W4:Y:S08]  /*41c00*/  MUFU.EX2 R41, R41 ;  /* 0x0000002900297308 */ /* 0x000f300000000800 */
[----:B------:R-:W4:Y:S01]  /*41c10*/  MUFU.EX2 R179, R6 ;  /* 0x0000000600b37308 */ /* 0x000f220000000800 */
[----:B0-----:R-:W-:Y:S01]  /*41c20*/  FADD.FTZ R9, R37, R32 ;  /* 0x0000002025097221 */ /* 0x001fe20000010000 */
[----:B-1----:R-:W-:-:S03]  /*41c30*/  FADD.FTZ R7, R30, R7 ;  /* 0x000000071e077221 */ /* 0x002fc60000010000 */
[----:B--2---:R-:W-:Y:S01]  /*41c40*/  FADD.FTZ R8, R178, R9 ;  /* 0x00000009b2087221 */ /* 0x004fe20000010000 */
[----:B---3--:R-:W-:-:S03]  /*41c50*/  FADD.FTZ R32, R54, R7 ;  /* 0x0000000736207221 */ /* 0x008fc60000010000 */
[----:B----4-:R-:W-:Y:S01]  /*41c60*/  FADD.FTZ R27, R41, R8 ;  /* 0x00000008291b7221 */ /* 0x010fe20000010000 */
[----:B------:R-:W-:-:S04]  /*41c70*/  FADD.FTZ R31, R179, R32 ;  /* 0x00000020b31f7221 */ /* 0x000fc80000010000 */
[----:B------:R-:W-:Y:S04]  /*41c80*/  ST.E desc[UR4][R4.64+0x10], R27 ;  /* 0x0000101b04007985 */ /* 0x000fe8000c101904 */
[----:B------:R0:W-:Y:S04]  /*41c90*/  ST.E desc[UR6][R4.64+0x14], R31 ;  /* 0x0000141f04007985 */ /* 0x0001e8000c101906 */
[----:B------:R-:W2:Y:S01]  /*41ca0*/  LDL.64 R8, [R0+0x80] ;  /* 0x0000800000087983 */ /* 0x000ea20000100a00 */
[----:B------:R-:W-:Y:S06]  /*41cb0*/  BAR.SYNC.DEFER_BLOCKING 0xf, 0x100 ;  /* 0x03c4000000007b1d */ /* 0x000fec0000010000 */
[----:B0-----:R-:W3:Y:S01]  /*41cc0*/  LDL.64 R4, [R0+0x88] ;  /* 0x0000880000047983 */ /* 0x001ee20000100a00 */
[----:B------:R-:W-:-:S02]  /*41cd0*/  R2UR UR10, R2 ;  /* 0x00000000020a72ca */ /* 0x000fc400000e0000 */
[----:B------:R-:W-:Y:S01]  /*41ce0*/  R2UR UR11, R3 ;  /* 0x00000000030b72ca */ /* 0x000fe200000e0000 */
[----:B------:R-:W4:Y:S04]  /*41cf0*/  LDL.64 R138, [R0] ;  /* 0x00000000008a7983 */ /* 0x000f280000100a00 */
[----:B--2---:R-:W2:Y:S04]  /*41d00*/  LD.E.64 R8, desc[UR4][R8.64+0x10] ;  /* 0x0000100408087980 */ /* 0x004ea8000c101b00 */
[----:B--2---:R-:W2:Y:S04]  /*41d10*/  LD.E.64 R6, desc[UR6][R8.64+0x8] ;  /* 0x0000080608067980 */ /* 0x004ea8000c101b00 */
[----:B------:R-:W3:Y:S01]  /*41d20*/  LD.E.64 R8, desc[UR4][R8.64] ;  /* 0x0000000408087980 */ /* 0x000ee2000c101b00 */
[----:B------:R-:W-:-:S02]  /*41d30*/  R2UR UR12, R2 ;  /* 0x00000000020c72ca */ /* 0x000fc400000e0000 */
[----:B------:R-:W-:Y:S02]  /*41d40*/  R2UR UR13, R3 ;  /* 0x00000000030d72ca */ /* 0x000fe400000e0000 */
        /* <DEDUP_REMOVED lines=16> */
[----:B--2---:R-:W-:-:S02]  /*41e50*/  MOV R34, R6 ;  /* 0x0000000600227202 */ /* 0x004fc40000000f00 */
[----:B------:R-:W2:Y:S03]  /*41e60*/  LDL.64 R6, [R0+0x90] ;  /* 0x0000900000067983 */ /* 0x000ea60000100a00 */
[--C-:B---3--:R-:W-:Y:S02]  /*41e70*/  IMAD R31, R9, 0x2, R34.reuse ;  /* 0x00000002091f7824 */ /* 0x108fe400078e0222 */
[C---:B------:R-:W-:Y:S02]  /*41e80*/  IMAD R27, R8.reuse, 0x2, R34 ;  /* 0x00000002081b7824 */ /* 0x040fe400078e0222 */
[----:B------:R-:W-:Y:S01]  /*41e90*/  IMAD R32, R8, 0x2, R31 ;  /* 0x0000000208207824 */ /* 0x000fe200078e021f */
[----:B------:R-:W-:Y:S04]  /*41ea0*/  STSM.16.M88.4 [R34], R152 ;  /* 0x0000009822007844 */ /* 0x000fe80000000200 */
[----:B------:R0:W-:Y:S04]  /*41eb0*/  STSM.16.M88.4 [R27], R168 ;  /* 0x000000a81b007844 */ /* 0x0001e80000000200 */
[----:B------:R1:W-:Y:S04]  /*41ec0*/  STSM.16.M88.4 [R31], R172 ;  /* 0x000000ac1f007844 */ /* 0x0003e80000000200 */
[----:B------:R3:W-:Y:S04]  /*41ed0*/  STSM.16.M88.4 [R32], R176 ;  /* 0x000000b020007844 */ /* 0x0007e80000000200 */
[----:B------:R-:W2:Y:S04]  /*41ee0*/  LD.E R15, desc[UR4][R4.64] ;  /* 0x00000004040f7980 */ /* 0x000ea8000c101900 */
[----:B------:R-:W2:Y:S04]  /*41ef0*/  LD.E R21, desc[UR6][R4.64+0x4] ;  /* 0x0000040604157980 */ /* 0x000ea8000c101900 */
[----:B------:R-:W2:Y:S04]  /*41f00*/  LD.E R25, desc[UR8][R4.64+0x8] ;  /* 0x0000080804197980 */ /* 0x000ea8000c101900 */
[----:B------:R-:W2:Y:S04]  /*41f10*/  LD.E R29, desc[UR10][R4.64+0xc] ;  /* 0x00000c0a041d7980 */ /* 0x000ea8000c101900 */
[----:B------:R-:W2:Y:S04]  /*41f20*/  LD.E R33, desc[UR12][R4.64+0x10] ;  /* 0x0000100c04217980 */ /* 0x000ea8000c101900 */
[----:B------:R-:W2:Y:S01]  /*41f30*/  LD.E R35, desc[UR4][R4.64+0x14] ;  /* 0x0000140404237980 */ /* 0x000ea2000c101900 */
[----:B------:R-:W-:-:S02]  /*41f40*/  R2UR UR14, R2 ;  /* 0x00000000020e72ca */ /* 0x000fc400000e0000 */
[C---:B------:R-:W-:Y:S01]  /*41f50*/  R2UR UR15, R3.reuse ;  /* 0x00000000030f72ca */ /* 0x040fe200000e0000 */
[----:B----4-:R-:W4:Y:S01]  /*41f60*/  LD.E R138, desc[UR4][R138.64] ;  /* 0x000000048a8a7980 */ /* 0x010f22000c101900 */
[C---:B------:R-:W-:Y:S02]  /*41f70*/  R2UR UR16, R2.reuse ;  /* 0x00000000021072ca */ /* 0x040fe400000e0000 */
[C---:B------:R-:W-:Y:S01]  /*41f80*/  R2UR UR17, R3.reuse ;  /* 0x00000000031172ca */ /* 0x040fe200000e0000 */
[----:B------:R-:W4:Y:S01]  /*41f90*/  LD.E R24, desc[UR8][R4.64+0x38] ;  /* 0x0000380804187980 */ /* 0x000f22000c101900 */
[C---:B------:R-:W-:Y:S02]  /*41fa0*/  R2UR UR18, R2.reuse ;  /* 0x00000000021272ca */ /* 0x040fe400000e0000 */
[----:B------:R-:W-:Y:S01]  /*41fb0*/  R2UR UR19, R3 ;  /* 0x00000000031372ca */ /* 0x000fe200000e0000 */
[----:B------:R-:W4:Y:S01]  /*41fc0*/  LD.E R26, desc[UR12][R4.64+0x40] ;  /* 0x0000400c041a7980 */ /* 0x000f22000c101900 */
[----:B------:R-:W-:-:S02]  /*41fd0*/  R2UR UR20, R2 ;  /* 0x00000000021472ca */ /* 0x000fc400000e0000 */
[C---:B------:R-:W-:Y:S01]  /*41fe0*/  R2UR UR21, R3.reuse ;  /* 0x00000000031572ca */ /* 0x040fe200000e0000 */
[----:B0-----:R-:W4:Y:S01]  /*41ff0*/  LD.E R27, desc[UR14][R4.64+0x44] ;  /* 0x0000440e041b7980 */ /* 0x001f22000c101900 */
        /* <DEDUP_REMOVED lines=8> */
[----:B------:R-:W4:Y:S01]  /*42080*/  LD.E R12, desc[UR20][R4.64+0x20] ;  /* 0x00002014040c7980 */ /* 0x000f22000c101900 */
[----:B------:R-:W-:Y:S02]  /*42090*/  R2UR UR28, R2 ;  /* 0x00000000021c72ca */ /* 0x000fe400000e0000 */
[----:B------:R-:W-:Y:S01]  /*420a0*/  R2UR UR29, R3 ;  /* 0x00000000031d72ca */ /* 0x000fe200000e0000 */
[----:B------:R-:W4:Y:S04]  /*420b0*/  LD.E R13, desc[UR22][R4.64+0x24] ;  /* 0x00002416040d7980 */ /* 0x000f28000c101900 */
[----:B------:R-:W4:Y:S04]  /*420c0*/  LD.E R14, desc[UR24][R4.64+0x28] ;  /* 0x00002818040e7980 */ /* 0x000f28000c101900 */
[----:B------:R-:W4:Y:S04]  /*420d0*/  LD.E R28, desc[UR16][R4.64+0x48] ;  /* 0x00004810041c7980 */ /* 0x000f28000c101900 */
[----:B------:R-:W4:Y:S04]  /*420e0*/  LD.E R20, desc[UR28][R4.64+0x30] ;  /* 0x0000301c04147980 */ /* 0x000f28000c101900 */
[----:B------:R-:W4:Y:S04]  /*420f0*/  LD.E R30, desc[UR20][R4.64+0x50] ;  /* 0x00005014041e7980 */ /* 0x000f28000c101900 */
[----:B-1----:R-:W4:Y:S04]  /*42100*/  LD.E R31, desc[UR22][R4.64+0x54] ;  /* 0x00005416041f7980 */ /* 0x002f28000c101900 */
[----:B---3--:R-:W3:Y:S04]  /*42110*/  LD.E R32, desc[UR24][R4.64+0x58] ;  /* 0x0000581804207980 */ /* 0x008ee8000c101900 */
[----:B------:R-:W3:Y:S04]  /*42120*/  LD.E R34, desc[UR28][R4.64+0x60] ;  /* 0x0000601c04227980 */ /* 0x000ee8000c101900 */
        /* <DEDUP_REMOVED lines=47> */
[----:B--2---:R-:W2:Y:S04]  /*42420*/  LD.E.64 R6, desc[UR4][R6.64] ;  /* 0x0000000406067980 */ /* 0x004ea8000c101b00 */
[----:B------:R-:W2:Y:S04]  /*42430*/  LD.E R83, desc[UR22][R4.64+0x124] ;  /* 0x0001241604537980 */ /* 0x000ea8000c101900 */
[----:B------:R-:W2:Y:S04]  /*42440*/  LD.E R84, desc[UR24][R4.64+0x128] ;  /* 0x0001281804547980 */ /* 0x000ea8000c101900 */
[----:B------:R-:W2:Y:S04]  /*42450*/  LD.E R85, desc[UR26][R4.64+0x12c] ;  /* 0x00012c1a04557980 */ /* 0x000ea8000c101900 */
[----:B------:R-:W2:Y:S04]  /*42460*/  LD.E R86, desc[UR28][R4.64+0x130] ;  /* 0x0001301c04567980 */ /* 0x000ea8000c101900 */
[----:B------:R-:W2:Y:S04]  /*42470*/  LD.E R87, desc[UR4][R4.64+0x134] ;  /* 0x0001340404577980 */ /* 0x000ea8000c101900 */
[----:B------:R-:W2:Y:S04]  /*42480*/  LD.E R88, desc[UR6][R4.64+0x138] ;  /* 0x0001380604587980 */ /* 0x000ea8000c101900 */
[----:B------:R0:W-:Y:S04]  /*42490*/  ST.E desc[UR6][R4.64], R15 ;  /* 0x0000000f04007985 */ /* 0x0001e8000c101906 */
[----:B------:R1:W-:Y:S04]  /*424a0*/  ST.E desc[UR8][R4.64+0x4], R21 ;  /* 0x0000041504007985 */ /* 0x0003e8000c101908 */
[----:B------:R1:W-:Y:S04]  /*424b0*/  ST.E desc[UR10][R4.64+0x8], R25 ;  /* 0x0000081904007985 */ /* 0x0003e8000c10190a */
[----:B------:R1:W-:Y:S04]  /*424c0*/  ST.E desc[UR12][R4.64+0xc], R29 ;  /* 0x00000c1d04007985 */ /* 0x0003e8000c10190c */
[----:B------:R1:W-:Y:S04]  /*424d0*/  ST.E desc[UR14][R4.64+0x10], R33 ;  /* 0x0000102104007985 */ /* 0x0003e8000c10190e */
[----:B------:R1:W-:Y:S04]  /*424e0*/  ST.E desc[UR4][R4.64+0x14], R35 ;  /* 0x0000142304007985 */ /* 0x0003e8000c101904 */
[----:B0-----:R-:W2:Y:S04]  /*424f0*/  LD.E R15, desc[UR26][R4.64+0x2c] ;  /* 0x00002c1a040f7980 */ /* 0x001ea8000c101900 */
        /* <DEDUP_REMOVED lines=54> */
[----:B----4-:R-:W-:Y:S04]  /*42860*/  ST.E desc[UR4][R4.64+0x18], R8 ;  /* 0x0000180804007985 */ /* 0x010fe8000c101904 */
        /* <DEDUP_REMOVED lines=11> */
[----:B---3--:R-:W-:Y:S04]  /*42920*/  ST.E desc[UR22][R4.64+0x58], R32 ;  /* 0x0000582004007985 */ /* 0x008fe8000c101916 */
[----:B------:R-:W-:Y:S04]  /*42930*/  ST.E desc[UR26][R4.64+0x60], R34 ;  /* 0x0000602204007985 */ /* 0x000fe8000c10191a */
[----:B------:R-:W-:Y:S04]  /*42940*/  ST.E desc[UR6][R4.64+0x68], R36 ;  /* 0x0000682404007985 */ /* 0x000fe8000c101906 */
[----:B------:R-:W-:Y:S04]  /*42950*/  ST.E desc[UR8][R4.64+0x6c], R37 ;  /* 0x00006c2504007985 */ /* 0x000fe8000c101908 */
[----:B------:R-:W-:Y:S04]  /*42960*/  ST.E desc[UR10][R4.64+0x70], R38 ;  /* 0x0000702604007985 */ /* 0x000fe8000c10190a */
[----:B--2---:R-:W-:Y:S04]  /*42970*/  ST.E desc[UR14][R4.64+0x2c], R15 ;  /* 0x00002c0f04007985 */ /* 0x004fe8000c10190e */
        /* <DEDUP_REMOVED lines=89> */
[----:B------:R-:W-:-:S03]  /*42f10*/  IMAD R6, R138, 0x1000, R6 ;  /* 0x000010008a067824 */ /* 0x000fc600078e0206 */
        /* <DEDUP_REMOVED lines=18> */
[----:B------:R-:W-:Y:S01]  /*43040*/  HGMMA.64x256x16.F32 R24, R152, gdesc[UR4].tnspB, RZ, !UPT, gsb0 ;  /* 0x43e0000498187df0 */ /* 0x000fe2000c0008ff */
        /* <DEDUP_REMOVED lines=47> */
[----:B------:R-:W-:Y:S01]  /*43340*/  R2UR UR51, R3 ;  /* 0x00000000033372ca */ /* 0x000fe200000e0000 */
[----:B------:R-:W-:-:S02]  /*43350*/  VIADD R8, R6, 0x80 ;  /* 0x0000008006087836 */ /* 0x000fc40000000000 */
        /* <DEDUP_REMOVED lines=339> */
[----:B------:R0:W-:Y:S01]  /*44890*/  ST.E desc[UR10][R4.64+0x1fc], R151 ;  /* 0x0001fc9704007985 */ /* 0x0001e2000c10190a */
[----:B------:R-:W-:Y:S01]  /*448a0*/  UMOV UR14, UR36 ;  /* 0x00000024000e7c82 */ /* 0x000fe20008000000 */
[----:B------:R-:W-:Y:S01]  /*448b0*/  UMOV UR15, UR37 ;  /* 0x00000025000f7c82 */ /* 0x000fe20008000000 */
        /* <DEDUP_REMOVED lines=812> */
[----:B------:R-:W-:Y:S02]  /*47b80*/  R2UR UR29, R3 ;  /* 0x00000000031d72ca */ /* 0x000fe400000e0000 */
[----:B------:R-:W-:Y:S02]  /*47b90*/  R2UR UR37, R10 ;  /* 0x000000000a2572ca */ /* 0x000fe400000e0000 */
[----:B------:R-:W-:Y:S01]  /*47ba0*/  R2UR UR36, R11 ;  /* 0x000000000b2472ca */ /* 0x000fe200000e0000 */
[----:B------:R-:W-:Y:S02]  /*47bb0*/  WARPGROUP.DEPBAR.LE gsb0, 0x0 ;  /* 0x00008000000079c5 */ /* 0x000fe40000010000 */
[----:B------:R0:W-:Y:S01]  /*47bc0*/  ST.E desc[UR4][R4.64], R24 ;  /* 0x0000001804007985 */ /* 0x0001e2000c101904 */
[----:B------:R-:W-:-:S02]  /*47bd0*/  R2UR UR4, R2 ;  /* 0x00000000020472ca */ /* 0x000fc400000e0000 */
[C---:B------:R-:W-:Y:S01]  /*47be0*/  R2UR UR5, R3.reuse ;  /* 0x00000000030572ca */ /* 0x040fe200000e0000 */
[----:B------:R1:W-:Y:S01]  /*47bf0*/  ST.E desc[UR6][R4.64+0x4], R25 ;  /* 0x0000041904007985 */ /* 0x0003e2000c101906 */
[C---:B------:R-:W-:Y:S02]  /*47c00*/  R2UR UR6, R2.reuse ;  /* 0x00000000020672ca */ /* 0x040fe400000e0000 */
[C---:B------:R-:W-:Y:S01]  /*47c10*/  R2UR UR7, R3.reuse ;  /* 0x00000000030772ca */ /* 0x040fe200000e0000 */
[----:B------:R2:W-:Y:S01]  /*47c20*/  ST.E desc[UR8][R4.64+0x8], R26 ;  /* 0x0000081a04007985 */ /* 0x0005e2000c101908 */
[C---:B------:R-:W-:Y:S02]  /*47c30*/  R2UR UR8, R2.reuse ;  /* 0x00000000020872ca */ /* 0x040fe400000e0000 */
[----:B------:R-:W-:Y:S01]  /*47c40*/  R2UR UR9, R3 ;  /* 0x00000000030972ca */ /* 0x000fe200000e0000 */
        /* <DEDUP_REMOVED lines=370> */
[----:B------:R-:W-:-:S03]  /*49370*/  R2UR UR4, R2 ;  /* 0x00000000020472ca */ /* 0x000fc600000e0000 */
[----:B------:R-:W-:Y:S01]  /*49380*/  ST.E desc[UR6][R4.64+0x1fc], R151 ;  /* 0x0001fc9704007985 */ /* 0x000fe2000c101906 */
[----:B------:R-:W-:-:S03]  /*49390*/  R2UR UR5, R3 ;  /* 0x00000000030572ca */ /* 0x000fc600000e0000 */
[----:B------:R-:W4:Y:S01]  /*493a0*/  LD.E R6, desc[UR8][R4.64] ;  /* 0x0000000804067980 */ /* 0x000f22000c101900 */
[C---:B------:R-:W-:Y:S02]  /*493b0*/  R2UR UR6, R2.reuse ;  /* 0x00000000020672ca */ /* 0x040fe400000e0000 */
[C---:B------:R-:W-:Y:S01]  /*493c0*/  R2UR UR7, R3.reuse ;  /* 0x00000000030772ca */ /* 0x040fe200000e0000 */
[----:B------:R-:W4:Y:S01]  /*493d0*/  LD.E R7, desc[UR10][R4.64+0x4] ;  /* 0x0000040a04077980 */ /* 0x000f22000c101900 */
        /* <DEDUP_REMOVED lines=32> */
[----:B0-----:R-:W4:Y:S01]  /*495e0*/  LD.E R24, desc[UR6][R4.64+0x30] ;  /* 0x0000300604187980 */ /* 0x001f22000c101900 */
[----:B------:R-:W-:-:S02]  /*495f0*/  R2UR UR4, R2 ;  /* 0x00000000020472ca */ /* 0x000fc400000e0000 */
[C---:B------:R-:W-:Y:S01]  /*49600*/  R2UR UR5, R3.reuse ;  /* 0x00000000030572ca */ /* 0x040fe200000e0000 */
[----:B-1----:R-:W4:Y:S01]  /*49610*/  LD.E R25, desc[UR8][R4.64+0x34] ;  /* 0x0000340804197980 */ /* 0x002f22000c101900 */
[C---:B------:R-:W-:Y:S02]  /*49620*/  R2UR UR6, R2.reuse ;  /* 0x00000000020672ca */ /* 0x040fe400000e0000 */
[C---:B------:R-:W-:Y:S01]  /*49630*/  R2UR UR7, R3.reuse ;  /* 0x00000000030772ca */ /* 0x040fe200000e0000 */
[----:B--2---:R-:W2:Y:S01]  /*49640*/  LD.E R26, desc[UR10][R4.64+0x38] ;  /* 0x0000380a041a7980 */ /* 0x004ea2000c101900 */
[C---:B------:R-:W-:Y:S02]  /*49650*/  R2UR UR8, R2.reuse ;  /* 0x00000000020872ca */ /* 0x040fe400000e0000 */
[----:B------:R-:W-:Y:S01]  /*49660*/  R2UR UR9, R3 ;  /* 0x00000000030972ca */ /* 0x000fe200000e0000 */
[----:B---3--:R-:W3:Y:S01]  /*49670*/  LD.E R27, desc[UR12][R4.64+0x3c] ;  /* 0x00003c0c041b7980 */ /* 0x008ee2000c101900 */
        /* <DEDUP_REMOVED lines=380> */
[----:B--2---:R-:W-:Y:S01]  /*4ae40*/  ST.E desc[UR10][R4.64+0x38], R26 ;  /* 0x0000381a04007985 */ /* 0x004fe2000c10190a */
[C---:B------:R-:W-:Y:S02]  /*4ae50*/  R2UR UR8, R2.reuse ;  /* 0x00000000020872ca */ /* 0x040fe400000e0000 */
[----:B------:R-:W-:Y:S01]  /*4ae60*/  R2UR UR9, R3 ;  /* 0x00000000030972ca */ /* 0x000fe200000e0000 */
[----:B---3--:R-:W-:Y:S01]  /*4ae70*/  ST.E desc[UR12][R4.64+0x3c], R27 ;  /* 0x00003c1b04007985 */ /* 0x008fe2000c10190c */
[----:B------:R-:W-:-:S02]  /*4ae80*/  R2UR UR10, R2 ;  /* 0x00000000020a72ca */ /* 0x000fc400000e0000 */
[C---:B------:R-:W-:Y:S01]  /*4ae90*/  R2UR UR11, R3.reuse ;  /* 0x00000000030b72ca */ /* 0x040fe200000e0000 */
[----:B----4-:R-:W-:Y:S01]  /*4aea0*/  ST.E desc[UR14][R4.64+0x40], R28 ;  /* 0x0000401c04007985 */ /* 0x010fe2000c10190e */
        /* <DEDUP_REMOVED lines=311> */
[----:B------:R-:W-:Y:S01]  /*4c220*/  @!PT LDS RZ, [RZ] ;  /* 0x00000000fffff984 */ /* 0x000fe20000000800 */
[----:B------:R-:W-:Y:S01]  /*4c230*/  @!PT LDS RZ, [RZ] ;  /* 0x00000000fffff984 */ /* 0x000fe20000000800 */
[----:B------:R-:W-:Y:S01]  /*4c240*/  @!PT LDS RZ, [RZ] ;  /* 0x00000000fffff984 */ /* 0x000fe20000000800 */
[----:B------:R-:W-:Y:S01]  /*4c250*/  @!PT LDS RZ, [RZ] ;  /* 0x00000000fffff984 */ /* 0x000fe20000000800 */
[----:B------:R1:W-:Y:S06]  /*4c260*/  MEMBAR.ALL.CTA ;  /* 0x0000000000007992 */ /* 0x0003ec0000008000 */
[----:B-1----:R-:W1:Y:S02]  /*4c270*/  FENCE.VIEW.ASYNC.S ;  /* 0x00000000000073c6 */ /* 0x002e640000000000 */
[----:B-1----:R-:W-:-:S02]  /*4c280*/  NOP ;  /* 0x0000000000007918 */ /* 0x002fc40000000000 */
[----:B0-----:R-:W2:Y:S01]  /*4c290*/  LDL.64 R4, [R0+0x40] ;  /* 0x0000400000047983 */ /* 0x001ea20000100a00 */
[C---:B------:R-:W-:Y:S02]  /*4c2a0*/  R2UR UR4, R2.reuse ;  /* 0x00000000020472ca */ /* 0x040fe400000e0000 */
[----:B------:R-:W-:Y:S01]  /*4c2b0*/  R2UR UR5, R3 ;  /* 0x00000000030572ca */ /* 0x000fe200000e0000 */
[----:B------:R-:W3:Y:S01]  /*4c2c0*/  LDL.64 R6, [R0] ;  /* 0x0000000000067983 */ /* 0x000ee20000100a00 */
[----:B------:R-:W-:Y:S11]  /*4c2d0*/  BAR.ARV 0xe, 0x100 ;  /* 0x0384000000007b1d */ /* 0x000ff60000002000 */
[----:B--2---:R-:W2:Y:S01]  /*4c2e0*/  LD.E R8, desc[UR4][R4.64] ;  /* 0x0000000404087980 */ /* 0x004ea2000c101900 */
[----:B------:R-:W-:-:S02]  /*4c2f0*/  R2UR UR4, R2 ;  /* 0x00000000020472ca */ /* 0x000fc400000e0000 */
[----:B------:R-:W-:Y:S01]  /*4c300*/  R2UR UR5, R3 ;  /* 0x00000000030572ca */ /* 0x000fe200000e0000 */
[----:B------:R-:W-:-:S12]  /*4c310*/  BSSY B0, `(.L_x_7243) ;  /* 0x0000006000007945 */ /* 0x000fd80003800000 */
[----:B---3--:R0:W5:Y:S01]  /*4c320*/  LD.E R6, desc[UR4][R6.64] ;  /* 0x0000000406067980 */ /* 0x008162000c101900 */
[----:B--2---:R-:W-:-:S04]  /*4c330*/  LOP3.LUT R8, R8, 0x1, RZ, 0xfc, !PT ;  /* 0x0000000108087812 */ /* 0x004fc800078efcff */
[----:B------:R-:W-:-:S13]  /*4c340*/  ISETP.NE.AND P0, PT, R8, 0x3, PT ;  /* 0x000000030800780c */ /* 0x000fda0003f05270 */
[----:B0-----:R-:W-:Y:S05]  /*4c350*/  @!P0 BRA `(.L_x_7244) ;  /* 0x0000000000048947 */ /* 0x001fea0003800000 */
[----:B------:R-:W-:Y:S01]  /*4c360*/  BPT.TRAP 0x1 ;  /* 0x000000040000795c */ /* 0x000fe20000300000 */
.L_x_7244:
[----:B------:R-:W-:Y:S05]  /*4c370*/  BSYNC B0 ;  /* 0x0000000000007941 */ /* 0x000fea0003800000 */
.L_x_7243:
[C---:B------:R-:W-:Y:S02]  /*4c380*/  R2UR UR6, R2.reuse ;  /* 0x00000000020672ca */ /* 0x040fe400000e0000 */
[C---:B------:R-:W-:Y:S02]  /*4c390*/  R2UR UR7, R3.reuse ;  /* 0x00000000030772ca */ /* 0x040fe400000e0000 */
[----:B------:R-:W-:Y:S02]  /*4c3a0*/  R2UR UR4, R2 ;  /* 0x00000000020472ca */ /* 0x000fe400000e0000 */
[----:B------:R-:W-:-:S09]  /*4c3b0*/  R2UR UR5, R3 ;  /* 0x00000000030572ca */ /* 0x000fd200000e0000 */
[----:B------:R-:W2:Y:S04]  /*4c3c0*/  LD.E.64 R2, desc[UR6][R4.64+0x20] ;  /* 0x0000200604027980 */ /* 0x000ea8000c101b00 */
[----:B------:R-:W3:Y:S01]  /*4c3d0*/  LD.E R0, desc[UR4][R4.64+0xc] ;  /* 0x00000c0404007980 */ /* 0x000ee2000c101900 */
[----:B------:R-:W-:Y:S02]  /*4c3e0*/  MOV R7, 0x11ee0 ;  /* 0x00011ee000077802 */ /* 0x000fe40000000f00 */
[----:B--2---:R-:W-:-:S03]  /*4c3f0*/  MOV R3, R2 ;  /* 0x0000000200037202 */ /* 0x004fc60000000f00 */
[----:B------:R-:W-:Y:S02]  /*4c400*/  IMAD.MOV.U32 R2, RZ, RZ, R7 ;  /* 0x000000ffff027224 */ /* 0x000fe400078e0007 */
[----:B-----5:R-:W-:-:S05]  /*4c410*/  IMAD R3, R6, 0x8, R3 ;  /* 0x0000000806037824 */ /* 0x020fca00078e0203 */
[----:B---3--:R-:W-:Y:S01]  /*4c420*/  PRMT R0, R0, 0x654, R3 ;  /* 0x0000065400007816 */ /* 0x008fe20000000003 */
[----:B------:R-:W-:-:S03]  /*4c430*/  IMAD.MOV.U32 R3, RZ, RZ, 0x0 ;  /* 0x00000000ff037424 */ /* 0x000fc600078e00ff */
[----:B------:R0:W-:Y:S02]  /*4c440*/  SYNCS.ARRIVE.TRANS64.RED.A1T0 RZ, [R0+URZ], RZ ;  /* 0x000000ff00ff79a7 */ /* 0x0001e4000810043f */
[----:B0-----:R-:W-:Y:S05]  /*4c450*/  RET.REL.NODEC R2 `(_ZN7cutlass13device_kernelIN5flash11enable_sm90INS1_16FlashAttnFwdSm90INS1_25CollectiveMainloopFwdSm90ILi2EN4cute5tupleIJNS5_1CILi1EEES8_S8_EEENS6_IJNS7_ILi64EEESA_SA_EEELi512ENS_6half_tEfNS_4arch4Sm90ELb0ELb1ELb0ELb1ELb1ELb1ELb1ELb0ELb0ELb1ELb1ELb0EEENS1_21CollectiveEpilogueFwdINS6_IJSA_NS7_ILi512EEESA_EEES9_SC_SE_Li256ELb1ELb1ELb1ELb0EEENS1_36VarlenDynamicPersistentTileSchedulerILi64ELi64ELi256ELi128ELb1ELb1ELb1ELb1ELb0ELb1EEEEEEEEEvNT_6ParamsE) ;  /* 0xfffffb3802e87950 */ /* 0x001fea0003c3ffff */
.L_x_7217:
[----:B0-----:R0:W1:Y:S02]  /*4c460*/  SYNCS.PHASECHK.TRANS64.TRYWAIT P0, [R12+URZ], R13 ;  /* 0x0000000d0c0075a7 */ /* 0x001064000800017f */
[----:B-1----:R-:W-:Y:S05]  /*4c470*/  @!P0 NANOSLEEP.SYNCS 0x989680 ;  /* 0x009896800000895d */ /* 0x002fea0003900000 */
[----:B------:R-:W1:Y:S02]  /*4c480*/  @!P0 SYNCS.PHASECHK.TRANS64 P0, [R12+URZ], R13 ;  /* 0x0000000d0c0085a7 */ /* 0x000e64000800007f */
[----:B-1----:R-:W-:Y:S05]  /*4c490*/  @!P0 BRA `(.L_x_7217) ;  /* 0xfffffffc00f08947 */ /* 0x002fea000383ffff */
[----:B------:R-:W-:Y:S05]  /*4c4a0*/  BRA `(.L_x_7216) ;  /* 0xffffff0c00ec7947 */ /* 0x000fea000383ffff */
.L_x_7219:
[----:B0-----:R0:W1:Y:S02]  /*4c4b0*/  SYNCS.PHASECHK.TRANS64.TRYWAIT P0, [R12+URZ+0x38810], R13 ;  /* 0x0388100d0c0075a7 */ /* 0x001064000800017f */
[----:B-1----:R-:W-:Y:S05]  /*4c4c0*/  @!P0 NANOSLEEP.SYNCS 0x989680 ;  /* 0x009896800000895d */ /* 0x002fea0003900000 */
[----:B------:R-:W1:Y:S02]  /*4c4d0*/  @!P0 SYNCS.PHASECHK.TRANS64 P0, [R12+URZ+0x38810], R13 ;  /* 0x0388100d0c0085a7 */ /* 0x000e64000800007f */
[----:B-1----:R-:W-:Y:S05]  /*4c4e0*/  @!P0 BRA `(.L_x_7219) ;  /* 0xfffffffc00f08947 */ /* 0x002fea000383ffff */
[----:B------:R-:W-:Y:S05]  /*4c4f0*/  BRA `(.L_x_7245) ;  /* 0xffffff1400407947 */ /* 0x000fea000383ffff */
.L_x_7226:
[----:B0-----:R0:W1:Y:S02]  /*4c500*/  SYNCS.PHASECHK.TRANS64.TRYWAIT P0, [R12+URZ], R13 ;  /* 0x0000000d0c0075a7 */ /* 0x001064000800017f */
[----:B-1----:R-:W-:Y:S05]  /*4c510*/  @!P0 NANOSLEEP.SYNCS 0x989680 ;  /* 0x009896800000895d */ /* 0x002fea0003900000 */
[----:B------:R-:W1:Y:S02]  /*4c520*/  @!P0 SYNCS.PHASECHK.TRANS64 P0, [R12+URZ], R13 ;  /* 0x0000000d0c0085a7 */ /* 0x000e64000800007f */
[----:B-1----:R-:W-:Y:S05]  /*4c530*/  @!P0 BRA `(.L_x_7226) ;  /* 0xfffffffc00f08947 */ /* 0x002fea000383ffff */
[----:B------:R-:W-:Y:S05]  /*4c540*/  BRA `(.L_x_7225) ;  /* 0xffffff1400dc7947 */ /* 0x000fea000383ffff */
.L_x_7246:
        /* <DEDUP_REMOVED lines=11> */
.L_x_15652:


//--------------------- .text._ZN7cutlass13device_kernelIN5flash11enable_sm90INS1_16FlashAttnFwdSm90INS1_25CollectiveMainloopFwdSm90ILi2EN4cute5tupleIJNS5_1CILi1EEES8_S8_EEENS6_IJNS7_ILi64EEESA_SA_EEELi512ENS_6half_tEfNS_4arch4Sm90ELb1ELb0ELb0ELb0ELb1ELb0ELb0ELb0ELb0ELb1ELb1ELb0EEENS1_21CollectiveEpilogueFwdINS6_IJSA_NS7_ILi512EEESA_EEES9_SC_SE_Li256ELb0ELb1ELb1ELb0EEENS1_19SingleTileSchedulerILb0ELb1ELb1ELi64EEEEEEEEEvNT_6ParamsE --------------------------
	.section	.text._ZN7cutlass13device_kernelIN5flash11enable_sm90INS1_16FlashAttnFwdSm90INS1_25CollectiveMainloopFwdSm90ILi2EN4cute5tupleIJNS5_1CILi1EEES8_S8_EEENS6_IJNS7_ILi64EEESA_SA_EEELi512ENS_6half_tEfNS_4arch4Sm90ELb1ELb0ELb0ELb0ELb1ELb0ELb0ELb0ELb0ELb1ELb1ELb0EEENS1_21CollectiveEpilogueFwdINS6_IJSA_NS7_ILi512EEESA_EEES9_SC_SE_Li256ELb0ELb1ELb1ELb0EEENS1_19SingleTileSchedulerILb0ELb1ELb1ELi64EEEEEEEEEvNT_6ParamsE,"ax",@progbits
	.align	128
.text._ZN7cutlass13device_kernelIN5flash11enable_sm90INS1_16FlashAttnFwdSm90INS1_25CollectiveMainloopFwdSm90ILi2EN4cute5tupleIJNS5_1CILi1EEES8_S8_EEENS6_IJNS7_ILi64EEESA_SA_EEELi512ENS_6half_tEfNS_4arch4Sm90ELb1ELb0ELb0ELb0ELb1ELb0ELb0ELb0ELb0ELb1ELb1ELb0EEENS1_21CollectiveEpilogueFwdINS6_IJSA_NS7_ILi512EEESA_EEES9_SC_SE_Li256ELb0ELb1ELb1ELb0EEENS1_19SingleTileSchedulerILb0ELb1ELb1ELi64EEEEEEEEEvNT_6ParamsE:
        .type           _ZN7cutlass13device_kernelIN5flash11enable_sm90INS1_16FlashAttnFwdSm90INS1_25CollectiveMainloopFwdSm90ILi2EN4cute5tupleIJNS5_1CILi1EEES8_S8_EEENS6_IJNS7_ILi64EEESA_SA_EEELi512ENS_6half_tEfNS_4arch4Sm90ELb1ELb0ELb0ELb0ELb1ELb0ELb0ELb0ELb0ELb1ELb1ELb0EEENS1_21CollectiveEpilogueFwdINS6_IJSA_NS7_ILi512EEESA_EEES9_SC_SE_Li256ELb0ELb1ELb1ELb0EEENS1_19SingleTileSchedulerILb0ELb1ELb1ELi64EEEEEEEEEvNT_6ParamsE,@function
        .size           _ZN7cutlass13device_kernelIN5flash11enable_sm90INS1_16FlashAttnFwdSm90INS1_25CollectiveMainloopFwdSm90ILi2EN4cute5tupleIJNS5_1CILi1EEES8_S8_EEENS6_IJNS7_ILi64EEESA_SA_EEELi512ENS_6half_tEfNS_4arch4Sm90ELb1ELb0ELb0ELb0ELb1ELb0ELb0ELb0ELb0ELb1ELb1ELb0EEENS1_21CollectiveEpilogueFwdINS6_IJSA_NS7_ILi512EEESA_EEES9_SC_SE_Li256ELb0ELb1ELb1ELb0EEENS1_19SingleTileSchedulerILb0ELb1ELb1ELi64EEEEEEEEEvNT_6ParamsE,(.L_x_15654 - _ZN7cutlass13device_kernelIN5flash11enable_sm90INS1_16FlashAttnFwdSm90INS1_25CollectiveMainloopFwdSm90ILi2EN4cute5tupleIJNS5_1CILi1EEES8_S8_EEENS6_IJNS7_ILi64EEESA_SA_EEELi512ENS_6half_tEfNS_4arch4Sm90ELb1ELb0ELb0ELb0ELb1ELb0ELb0ELb0ELb0ELb1ELb1ELb0EEENS1_21CollectiveEpilogueFwdINS6_IJSA_NS7_ILi512EEESA_EEES9_SC_SE_Li256ELb0ELb1ELb1ELb0EEENS1_19SingleTileSchedulerILb0ELb1ELb1ELi64EEEEEEEEEvNT_6ParamsE)
        .other          _ZN7cutlass13device_kernelIN5flash11enable_sm90INS1_16FlashAttnFwdSm90INS1_25CollectiveMainloopFwdSm90ILi2EN4cute5tupleIJNS5_1CILi1EEES8_S8_EEENS6_IJNS7_ILi64EEESA_SA_EEELi512ENS_6half_tEfNS_4arch4Sm90ELb1ELb0ELb0ELb0ELb1ELb0ELb0ELb0ELb0ELb1ELb1ELb0EEENS1_21CollectiveEpilogueFwdINS6_IJSA_NS7_ILi512EEESA_EEES9_SC_SE_Li256ELb0ELb1ELb1ELb0EEENS1_19SingleTileSchedulerILb0ELb1ELb1ELi64EEEEEEEEEvNT_6ParamsE,@"STO_CUDA_ENTRY STV_DEFAULT"
_ZN7cutlass13device_kernelIN5flash11enable_sm90INS1_16FlashAttnFwdSm90INS1_25CollectiveMainloopFwdSm90ILi2EN4cute5tupleIJNS5_1CILi1EEES8_S8_EEENS6_IJNS7_ILi64EEESA_SA_EEELi512ENS_6half_tEfNS_4arch4Sm90ELb1ELb0ELb0ELb0ELb1ELb0ELb0ELb0ELb0ELb1ELb1ELb0EEENS1_21CollectiveEpilogueFwdINS6_IJSA_NS7_ILi512EEESA_EEES9_SC_SE_Li256ELb0ELb1ELb1ELb0EEENS1_19SingleTileSchedulerILb0ELb1ELb1ELi64EEEEEEEEEvNT_6ParamsE:
        /* <DEDUP_REMOVED lines=40> */
.L_x_7247:
        /* <DEDUP_REMOVED lines=22> */
.L_x_7248:
        /* <DEDUP_REMOVED lines=18> */
.L_x_7249:
        /* <DEDUP_REMOVED lines=22> */
.L_x_7250:
        /* <DEDUP_REMOVED lines=23> */
.L_x_7251:
        /* <DEDUP_REMOVED lines=9> */
.L_x_7254:
        /* <DEDUP_REMOVED lines=25> */
[----:B------:R-:W0:Y:S01]  /*09f0*/  S2UR UR7, SR_CTAID.X ;  /* 0x00000000000779c3 */ /* 0x000e220000002500 */
[----:B------:R-:W-:Y:S01]  /*0a00*/  ULDC UR10, c[0x0][0x2f0] ;  /* 0x0000bc00000a7ab9 */ /* 0x000fe20000000800 */
[----:B------:R-:W-:Y:S01]  /*0a10*/  VIADD R16, R30, 0xffffff80 ;  /* 0xffffff801e107836 */ /* 0x000fe20000000000 */
[----:B------:R-:W-:-:S04]  /*0a20*/  UISETP.NE.AND.EX UP0, UPT, UR5, URZ, UPT, UP0 ;  /* 0x0000003f0500728c */ /* 0x000fc8000bf05300 */
[----:B------:R-:W-:Y:S01]  /*0a30*/  USEL UR41, UR41, 0x1, UP0 ;  /* 0x0000000129297887 */ /* 0x000fe20008000000 */
[----:B------:R-:W1:Y:S01]  /*0a40*/  S2UR UR44, SR_CgaCtaId ;  /* 0x00000000002c79c3 */ /* 0x000e620000008800 */
[----:B------:R-:W-:Y:S02]  /*0a50*/  UISETP.NE.AND UP0, UPT, UR11, 0x1, UPT ;  /* 0x000000010b00788c */ /* 0x000fe4000bf05270 */
[----:B------:R-:W-:-:S04]  /*0a60*/  UIMAD UR4, UR41, UR10, 0x3f ;  /* 0x0000003f290474a4 */ /* 0x000fc8000f8e020a */
[----:B------:R-:W-:Y:S01]  /*0a70*/  PLOP3.LUT P0, PT, PT, PT, UP0, 0x80, 0x0 ;  /* 0x000000000000781c */ /* 0x000fe20003f0f008 */
[----:B------:R-:W-:-:S04]  /*0a80*/  USHF.R.S32.HI UR5, URZ, 0x1f, UR4 ;  /* 0x0000001f3f057899 */ /* 0x000fc80008011404 */
[----:B------:R-:W-:-:S04]  /*0a90*/  ULEA.HI UR5, UR5, UR4, URZ, 0x6 ;  /* 0x0000000405057291 */ /* 0x000fc8000f8f303f */
[----:B------:R-:W-:-:S04]  /*0aa0*/  USHF.R.S32.HI UR6, URZ, 0x6, UR5 ;  /* 0x000000063f067899 */ /* 0x000fc80008011405 */
[----:B0-----:R-:W-:Y:S08]  /*0ab0*/  @!P0 BRA `(.L_x_7256) ;  /* 0x00000020003c8947 */ /* 0x001ff00003800000 */
[----:B------:R-:W-:Y:S01]  /*0ac0*/  ULDC UR4, c[0x0][0x448] ;  /* 0x0001120000047ab9 */ /* 0x000fe20000000800 */
[----:B------:R-:W-:Y:S01]  /*0ad0*/  ULEA UR7, UR7, 0x3f, 0x6 ;  /* 0x0000003f07077891 */ /* 0x000fe2000f8e303f */
[----:B------:R-:W-:Y:S01]  /*0ae0*/  PLOP3.LUT P0, PT, PT, PT, PT, 0x80, 0x0 ;  /* 0x000000000000781c */ /* 0x000fe20003f0f070 */
[----:B------:R-:W-:Y:S01]  /*0af0*/  UISETP.NE.AND UP0, UPT, UR4, 0x1, UPT ;  /* 0x000000010400788c */ /* 0x000fe2000bf05270 */
[----:B------:R-:W-:Y:S01]  /*0b00*/  IMAD.MOV.U32 R3, RZ, RZ, RZ ;  /* 0x000000ffff037224 */ /* 0x000fe200078e00ff */
[----:B------:R-:W-:Y:S01]  /*0b10*/  ULDC UR8, c[0x0][0x288] ;  /* 0x0000a20000087ab9 */ /* 0x000fe20000000800 */
[----:B------:R-:W-:Y:S01]  /*0b20*/  USHF.R.U32.HI UR11, URZ, 0x10, UR9 ;  /* 0x000000103f0b7899 */ /* 0x000fe20008011609 */
[----:B------:R-:W-:Y:S01]  /*0b30*/  IMAD.MOV.U32 R5, RZ, RZ, RZ ;  /* 0x000000ffff057224 */ /* 0x000fe200078e00ff */
[----:B------:R-:W-:Y:S01]  /*0b40*/  UIADD3 UR8, -UR8, 0x40, URZ ;  /* 0x0000004008087890 */ /* 0x000fe2000fffe13f */
[----:B------:R-:W-:Y:S01]  /*0b50*/  MOV R6, RZ ;  /* 0x000000ff00067202 */ /* 0x000fe20000000f00 */
[----:B------:R-:W-:Y:S01]  /*0b60*/  ULOP3.LUT UR9, UR9, 0xffff, URZ, 0xc0, !UPT ;  /* 0x0000ffff09097892 */ /* 0x000fe2000f8ec03f */
[----:B------:R-:W-:Y:S01]  /*0b70*/  CS2R R150, SRZ ;  /* 0x0000000000967805 */ /* 0x000fe2000001ff00 */
[----:B------:R-:W-:Y:S01]  /*0b80*/  UIMAD UR8, UR41, UR10, UR8 ;  /* 0x0000000a290872a4 */ /* 0x000fe2000f8e0208 */
[----:B------:R-:W-:Y:S01]  /*0b90*/  CS2R R148, SRZ ;  /* 0x0000000000947805 */ /* 0x000fe2000001ff00 */
[----:B------:R-:W-:Y:S01]  /*0ba0*/  @UP0 ULDC UR4, c[0x0][0x44c] ;  /* 0x0001130000040ab9 */ /* 0x000fe20000000800 */
[----:B------:R-:W-:Y:S01]  /*0bb0*/  @UP0 ULDC UR12, c[0x0][0x450] ;  /* 0x00011400000c0ab9 */ /* 0x000fe20000000800 */
[----:B------:R-:W-:Y:S01]  /*0bc0*/  UIMAD.WIDE.U32 UR4, UR7, UR4, URZ ;  /* 0x00000004070472a5 */ /* 0x000fe2000f8e003f */
[----:B------:R-:W-:-:S02]  /*0bd0*/  CS2R R146, SRZ ;  /* 0x0000000000927805 */ /* 0x000fc4000001ff00 */
[----:B------:R-:W-:Y:S02]  /*0be0*/  CS2R R144, SRZ ;  /* 0x0000000000907805 */ /* 0x000fe4000001ff00 */
[----:B------:R-:W-:Y:S01]  /*0bf0*/  CS2R R142, SRZ ;  /* 0x00000000008e7805 */ /* 0x000fe2000001ff00 */
[----:B------:R-:W-:Y:S01]  /*0c00*/  @UP0 USHF.R.U32.HI UR7, URZ, UR12, UR5 ;  /* 0x0000000c3f070299 */ /* 0x000fe20008011605 */
[----:B------:R-:W-:Y:S02]  /*0c10*/  CS2R R140, SRZ ;  /* 0x00000000008c7805 */ /* 0x000fe4000001ff00 */
[----:B------:R-:W-:Y:S02]  /*0c20*/  CS2R R138, SRZ ;  /* 0x00000000008a7805 */ /* 0x000fe4000001ff00 */
[----:B------:R-:W-:Y:S01]  /*0c30*/  CS2R R136, SRZ ;  /* 0x0000000000887805 */ /* 0x000fe2000001ff00 */
[----:B------:R-:W-:Y:S01]  /*0c40*/  UIADD3 UR7, UR8, UR7, URZ ;  /* 0x0000000708077290 */ /* 0x000fe2000fffe03f */
[----:B------:R-:W-:-:S02]  /*0c50*/  CS2R R134, SRZ ;  /* 0x0000000000867805 */ /* 0x000fc4000001ff00 */
[----:B------:R-:W-:Y:S02]  /*0c60*/  CS2R R132, SRZ ;  /* 0x0000000000847805 */ /* 0x000fe4000001ff00 */
[----:B------:R-:W-:Y:S01]  /*0c70*/  CS2R R130, SRZ ;  /* 0x0000000000827805 */ /* 0x000fe2000001ff00 */
[----:B------:R-:W-:Y:S01]  /*0c80*/  USHF.R.S32.HI UR4, URZ, 0x1f, UR7 ;  /* 0x0000001f3f047899 */ /* 0x000fe20008011407 */
[----:B------:R-:W-:Y:S02]  /*0c90*/  CS2R R128, SRZ ;  /* 0x0000000000807805 */ /* 0x000fe4000001ff00 */
[----:B------:R-:W-:Y:S02]  /*0ca0*/  CS2R R126, SRZ ;  /* 0x00000000007e7805 */ /* 0x000fe4000001ff00 */
[----:B------:R-:W-:Y:S01]  /*0cb0*/  CS2R R124, SRZ ;  /* 0x00000000007c7805 */ /* 0x000fe2000001ff00 */
[----:B------:R-:W-:Y:S01]  /*0cc0*/  ULEA.HI UR4, UR4, UR7, URZ, 0x6 ;  /* 0x0000000704047291 */ /* 0x000fe2000f8f303f */
[----:B------:R-:W-:-:S02]  /*0cd0*/  CS2R R122, SRZ ;  /* 0x00000000007a7805 */ /* 0x000fc4000001ff00 */
[----:B------:R-:W-:Y:S02]  /*0ce0*/  CS2R R120, SRZ ;  /* 0x0000000000787805 */ /* 0x000fe4000001ff00 */
[----:B------:R-:W-:Y:S01]  /*0cf0*/  CS2R R118, SRZ ;  /* 0x0000000000767805 */ /* 0x000fe2000001ff00 */
[----:B------:R-:W-:Y:S01]  /*0d00*/  USHF.R.S32.HI UR4, URZ, 0x6, UR4 ;  /* 0x000000063f047899 */ /* 0x000fe20008011404 */
[----:B------:R-:W-:Y:S02]  /*0d10*/  CS2R R116, SRZ ;  /* 0x0000000000747805 */ /* 0x000fe4000001ff00 */
[----:B------:R-:W-:Y:S02]  /*0d20*/  CS2R R114, SRZ ;  /* 0x0000000000727805 */ /* 0x000fe4000001ff00 */
[----:B------:R-:W-:Y:S01]  /*0d30*/  CS2R R112, SRZ ;  /* 0x0000000000707805 */ /* 0x000fe2000001ff00 */
[----:B------:R-:W-:Y:S01]  /*0d40*/  UISETP.LT.AND UP0, UPT, UR6, UR4, UPT ;  /* 0x000000040600728c */ /* 0x000fe2000bf01270 */
[----:B------:R-:W-:-:S02]  /*0d50*/  CS2R R110, SRZ ;  /* 0x00000000006e7805 */ /* 0x000fc4000001ff00 */
[----:B------:R-:W-:Y:S02]  /*0d60*/  CS2R R108, SRZ ;  /* 0x00000000006c7805 */ /* 0x000fe4000001ff00 */
[----:B------:R-:W-:Y:S01]  /*0d70*/  CS2R R106, SRZ ;  /* 0x00000000006a7805 */ /* 0x000fe2000001ff00 */
[----:B------:R-:W-:Y:S01]  /*0d80*/  USEL UR6, UR6, UR4, UP0 ;  /* 0x0000000406067287 */ /* 0x000fe20008000000 */
[----:B------:R-:W-:Y:S01]  /*0d90*/  CS2R R104, SRZ ;  /* 0x0000000000687805 */ /* 0x000fe2000001ff00 */
[----:B------:R-:W-:Y:S01]  /*0da0*/  UISETP.NE.AND UP0, UPT, UR11, URZ, UPT ;  /* 0x0000003f0b00728c */ /* 0x000fe2000bf05270 */
[----:B------:R-:W-:Y:S01]  /*0db0*/  CS2R R102, SRZ ;  /* 0x0000000000667805 */ /* 0x000fe2000001ff00 */
[----:B------:R-:W-:Y:S01]  /*0dc0*/  UISETP.GE.AND UP1, UPT, UR6, 0x1, UPT ;  /* 0x000000010600788c */ /* 0x000fe2000bf26270 */
[----:B------:R-:W-:Y:S02]  /*0dd0*/  CS2R R100, SRZ ;  /* 0x0000000000647805 */ /* 0x000fe4000001ff00 */
[----:B------:R-:W-:-:S02]  /*0de0*/  CS2R R98, SRZ ;  /* 0x0000000000627805 */ /* 0x000fc4000001ff00 */
[----:B------:R-:W-:Y:S02]  /*0df0*/  CS2R R96, SRZ ;  /* 0x0000000000607805 */ /* 0x000fe4000001ff00 */
[----:B------:R-:W-:Y:S02]  /*0e00*/  CS2R R94, SRZ ;  /* 0x00000000005e7805 */ /* 0x000fe4000001ff00 */
[----:B------:R-:W-:Y:S02]  /*0e10*/  CS2R R92, SRZ ;  /* 0x00000000005c7805 */ /* 0x000fe4000001ff00 */
[----:B------:R-:W-:Y:S02]  /*0e20*/  PLOP3.LUT P1, PT, PT, PT, UP1, 0x80, 0x0 ;  /* 0x000000000000781c */ /* 0x000fe40003f2f018 */
[----:B------:R-:W-:Y:S02]  /*0e30*/  CS2R R90, SRZ ;  /* 0x00000000005a7805 */ /* 0x000fe4000001ff00 */
[----:B------:R-:W-:Y:S01]  /*0e40*/  CS2R R88, SRZ ;  /* 0x0000000000587805 */ /* 0x000fe2000001ff00 */
[----:B------:R-:W-:Y:S01]  /*0e50*/  @!UP0 ULDC UR11, c[0x0][0x9f0] ;  /* 0x00027c00000b8ab9 */ /* 0x000fe20000000800 */
        /* <DEDUP_REMOVED lines=39> */
[----:B------:R0:W2:Y:S02]  /*10d0*/  F2I.FTZ.U32.TRUNC.NTZ R3, R2 ;  /* 0x0000000200037305 */ /* 0x0000a4000021f000 */
[----:B0-----:R-:W-:Y:S01]  /*10e0*/  IMAD.MOV.U32 R2, RZ, RZ, RZ ;  /* 0x000000ffff027224 */ /* 0x001fe200078e00ff */
[----:B--2---:R-:W-:-:S05]  /*10f0*/  IADD3 R10, RZ, -R3, RZ ;  /* 0x80000003ff0a7210 */ /* 0x004fca0007ffe0ff */
        /* <DEDUP_REMOVED lines=8> */
[----:B------:R-:W-:Y:S02]  /*1180*/  ISETP.NE.AND P2, PT, RZ, UR11, PT ;  /* 0x0000000bff007c0c */ /* 0x000fe4000bf45270 */
[----:B------:R-:W-:-:S13]  /*1190*/  ISETP.GE.U32.AND P1, PT, R0, R7, PT ;  /* 0x000000070000720c */ /* 0x000fda0003f26070 */
[----:B------:R-:W-:-:S05]  /*11a0*/  @P1 IADD3 R3, R3, 0x1, RZ ;  /* 0x0000000103031810 */ /* 0x000fca0007ffe0ff */
[----:B------:R-:W-:Y:S01]  /*11b0*/  @!P3 IMAD.MOV R3, RZ, RZ, -R3 ;  /* 0x000000ffff03b224 */ /* 0x000fe200078e0a03 */
[----:B------:R-:W-:-:S07]  /*11c0*/  @!P2 LOP3.LUT R3, RZ, UR11, RZ, 0x33, !PT ;  /* 0x0000000bff03ac12 */ /* 0x000fce000f8e33ff */
.L_x_7257:
[----:B------:R-:W-:Y:S01]  /*11d0*/  IMAD R0, R3, UR9, RZ ;  /* 0x0000000903007c24 */ /* 0x000fe2000f8e02ff */
[----:B------:R-:W-:Y:S01]  /*11e0*/  CS2R R34, SRZ ;  /* 0x0000000000227805 */ /* 0x000fe2000001ff00 */
[----:B------:R-:W-:Y:S01]  /*11f0*/  IMAD.MOV.U32 R36, RZ, RZ, RZ ;  /* 0x000000ffff247224 */ /* 0x000fe200078e00ff */
[----:B------:R-:W-:Y:S02]  /*1200*/  CS2R R32, SRZ ;  /* 0x0000000000207805 */ /* 0x000fe4000001ff00 */
[----:B------:R-:W-:Y:S02]  /*1210*/  CS2R R30, SRZ ;  /* 0x00000000001e7805 */ /* 0x000fe4000001ff00 */
[----:B------:R-:W-:Y:S02]  /*1220*/  VIADDMNMX R3, R0, R3, UR6, PT ;  /* 0x0000000600037e46 */ /* 0x000fe4000b800103 */
[----:B------:R-:W-:Y:S02]  /*1230*/  CS2R R28, SRZ ;  /* 0x00000000001c7805 */ /* 0x000fe4000001ff00 */
[----:B------:R-:W-:-:S02]  /*1240*/  CS2R R26, SRZ ;  /* 0x00000000001a7805 */ /* 0x000fc4000001ff00 */
        /* <DEDUP_REMOVED lines=9> */
[----:B------:R-:W-:-:S04]  /*12e0*/  IADD3 R5, R16, -R5, RZ ;  /* 0x8000000510057210 */ /* 0x000fc80007ffe0ff */
        /* <DEDUP_REMOVED lines=12> */
[----:B-1----:R-:W-:Y:S01]  /*13b0*/  ULEA UR5, UR44, UR7, 0x18 ;  /* 0x000000072c057291 */ /* 0x002fe2000f8ec03f */
        /* <DEDUP_REMOVED lines=12> */
.L_x_7259:
[----:B------:R-:W-:-:S04]  /*1480*/  SHF.L.U32 R2, RZ, 0x1f, RZ ;  /* 0x0000001fff027819 */ /* 0x000fc800000006ff */
[----:B------:R-:W0:Y:S02]  /*1490*/  SYNCS.PHASECHK.TRANS64.TRYWAIT P1, [UR5+0x28c50], R2 ;  /* 0x028c5002ff0075a7 */ /* 0x000e240008020145 */
[----:B0-----:R-:W-:Y:S05]  /*14a0*/  @!P1 BRA `(.L_x_7260) ;  /* 0x000000dc00889947 */ /* 0x001fea0003800000 */
.L_x_7356:
        /* <DEDUP_REMOVED lines=39> */
.L_x_7261:
        /* <DEDUP_REMOVED lines=9> */
.L_x_7268:
[----:B------:R-:W-:Y:S01]  /*17b0*/  BAR.SYNC.DEFER_BLOCKING 0xe, 0x100 ;  /* 0x0384000000007b1d */ /* 0x000fe20000010000 */
[----:B01----:R-:W-:Y:S01]  /*17c0*/  IMAD.U32 R5, RZ, RZ, UR4 ;  /* 0x00000004ff057e24 */ /* 0x003fe2000f8e00ff */
[----:B------:R-:W-:Y:S01]  /*17d0*/  UIADD3 UR4, UR4, 0x1, URZ ;  /* 0x0000000104047890 */ /* 0x000fe2000fffe03f */
[C---:B------:R-:W-:Y:S01]  /*17e0*/  ISETP.GT.AND P2, PT, R3.reuse, R0, PT ;  /* 0x000000000300720c */ /* 0x040fe20003f44270 */
[----:B------:R-:W-:Y:S02]  /*17f0*/  VIADD R3, R3, 0xffffffff ;  /* 0xffffffff03037836 */ /* 0x000fe40000000000 */
[----:B------:R-:W-:Y:S01]  /*1800*/  LEA R2, R5, R4, 0x6 ;  /* 0x0000000405027211 */ /* 0x000fe200078e30ff */
[----:B------:R-:W-:-:S03]  /*1810*/  UISETP.NE.AND UP0, UPT, UR4, 0x2, UPT ;  /* 0x000000020400788c */ /* 0x000fc6000bf05270 */
        /* <DEDUP_REMOVED lines=136> */
.L_x_7263:
[----:B------:R-:W-:Y:S01]  /*20a0*/  ULEA UR7, UR4, UR5, 0x3 ;  /* 0x0000000504077291 */ /* 0x000fe2000f8e183f */
[----:B------:R-:W-:-:S08]  /*20b0*/  SHF.L.U32 R2, R7, 0x1f, RZ ;  /* 0x0000001f07027819 */ /* 0x000fd000000006ff */
[----:B------:R0:W1:Y:S01]  /*20c0*/  SYNCS.PHASECHK.TRANS64.TRYWAIT P1, [UR7+0x28c50], R2 ;  /* 0x028c5002ff0075a7 */ /* 0x0000620008020147 */
[----:B------:R-:W-:Y:S05]  /*20d0*/  @!P0 BRA `(.L_x_7264) ;  /* 0x0000000000048947 */ /* 0x000fea0003800000 */
[----:B------:R-:W-:Y:S01]  /*20e0*/  BPT.TRAP 0x1 ;  /* 0x000000040000795c */ /* 0x000fe20000300000 */
.L_x_7264:
[----:B-1----:R-:W-:Y:S05]  /*20f0*/  @P1 BRA `(.L_x_7265) ;  /* 0x0000000000081947 */ /* 0x002fea0003800000 */
[----:B------:R-:W1:Y:S02]  /*2100*/  SYNCS.PHASECHK.TRANS64.TRYWAIT P1, [UR7+0x28c50], R2 ;  /* 0x028c5002ff0075a7 */ /* 0x000e640008020147 */
[----:B-1----:R-:W-:Y:S05]  /*2110*/  @!P1 BRA `(.L_x_7266) ;  /* 0x000000d000849947 */ /* 0x002fea0003800000 */
.L_x_7265:
        /* <DEDUP_REMOVED lines=26> */
.L_x_7267:
[----:B------:R-:W-:-:S04]  /*22c0*/  UIADD3 UR7, UR7, 0x28c60, URZ ;  /* 0x00028c6007077890 */ /* 0x000fc8000fffe03f */
[----:B------:R-:W-:-:S09]  /*22d0*/  UPRMT UR7, UR44, 0x654, UR7 ;  /* 0x000006542c077896 */ /* 0x000fd20008000007 */
[----:B------:R-:W-:Y:S01]  /*22e0*/  SYNCS.ARRIVE.TRANS64.RED.A1T0 RZ, [UR7], RZ ;  /* 0x000000ffffff79a7 */ /* 0x000fe20008100407 */
[----:B------:R-:W-:Y:S05]  /*22f0*/  @P2 BRA `(.L_x_7268) ;  /* 0xfffffff4002c2947 */ /* 0x000fea000383ffff */
[----:B------:R-:W-:-:S12]  /*2300*/  USHF.L.U32 UR4, UR4, 0x6, URZ ;  /* 0x0000000604047899 */ /* 0x000fd8000800063f */
.L_x_7262:
[----:B------:R-:W-:Y:S01]  /*2310*/  BAR.SYNC.DEFER_BLOCKING 0xe, 0x100 ;  /* 0x0384000000007b1d */ /* 0x000fe20000010000 */
[----:B------:R-:W-:Y:S01]  /*2320*/  VIADD R4, R4, UR4 ;  /* 0x0000000404047c36 */ /* 0x000fe20008000000 */
[----:B------:R-:W-:Y:S01]  /*2330*/  PLOP3.LUT P0, PT, PT, PT, PT, 0x8, 0x0 ;  /* 0x000000000000781c */ /* 0x000fe20003f0e170 */
[----:B------:R-:W-:Y:S01]  /*2340*/  IMAD.MOV.U32 R6, RZ, RZ, RZ ;  /* 0x000000ffff067224 */ /* 0x000fe200078e00ff */
[----:B01----:R-:W-:Y:S02]  /*2350*/  MOV R5, RZ ;  /* 0x000000ff00057202 */ /* 0x003fe40000000f00 */
[----:B------:R-:W-:-:S05]  /*2360*/  LEA R4, R4, UR5, 0x2 ;  /* 0x0000000504047c11 */ /* 0x000fca000f8e10ff */
        /* <DEDUP_REMOVED lines=132> */
.L_x_7256:
[----:B------:R-:W-:Y:S01]  /*2bb0*/  ULDC UR4, c[0x0][0x448] ;  /* 0x0001120000047ab9 */ /* 0x000fe20000000800 */
[----:B------:R-:W-:Y:S02]  /*2bc0*/  ULEA UR7, UR7, 0x3f, 0x6 ;  /* 0x0000003f07077891 */ /* 0x000fe4000f8e303f */
[----:B------:R-:W-:Y:S01]  /*2bd0*/  UISETP.NE.AND UP0, UPT, UR4, 0x1, UPT ;  /* 0x000000010400788c */ /* 0x000fe2000bf05270 */
[----:B------:R-:W-:Y:S01]  /*2be0*/  ULDC UR8, c[0x0][0x288] ;  /* 0x0000a20000087ab9 */ /* 0x000fe20000000800 */
[----:B------:R-:W-:Y:S02]  /*2bf0*/  ULOP3.LUT UR40, UR9, 0xffff, URZ, 0xc0, !UPT ;  /* 0x0000ffff09287892 */ /* 0x000fe4000f8ec03f */
[----:B------:R-:W-:Y:S02]  /*2c00*/  UIADD3 UR8, -UR8, 0x40, URZ ;  /* 0x0000004008087890 */ /* 0x000fe4000fffe13f */
[----:B------:R-:W-:Y:S02]  /*2c10*/  UP2UR UR45, UPR, URZ, 0x1 ;  /* 0x000000013f2d7883 */ /* 0x000fe40008000000 */
[----:B------:R-:W-:-:S03]  /*2c20*/  UIMAD UR8, UR41, UR10, UR8 ;  /* 0x0000000a290872a4 */ /* 0x000fc6000f8e0208 */
[----:B------:R-:W-:Y:S01]  /*2c30*/  @UP0 ULDC UR4, c[0x0][0x44c] ;  /* 0x0001130000040ab9 */ /* 0x000fe20000000800 */
[----:B------:R-:W-:Y:S01]  /*2c40*/  @UP0 ULDC UR11, c[0x0][0x450] ;  /* 0x00011400000b0ab9 */ /* 0x000fe20000000800 */
[----:B------:R-:W-:-:S04]  /*2c50*/  UIMAD.WIDE.U32 UR4, UR7, UR4, URZ ;  /* 0x00000004070472a5 */ /* 0x000fc8000f8e003f */
[----:B------:R-:W-:Y:S02]  /*2c60*/  @UP0 USHF.R.U32.HI UR7, URZ, UR11, UR5 ;  /* 0x0000000b3f070299 */ /* 0x000fe40008011605 */
[----:B------:R-:W-:Y:S02]  /*2c70*/  USHF.R.U32.HI UR11, URZ, 0x10, UR9 ;  /* 0x000000103f0b7899 */ /* 0x000fe40008011609 */
[----:B------:R-:W-:Y:S02]  /*2c80*/  UIADD3 UR7, UR8, UR7, URZ ;  /* 0x0000000708077290 */ /* 0x000fe4000fffe03f */
[----:B------:R-:W-:Y:S02]  /*2c90*/  UISETP.NE.AND UP1, UPT, UR11, URZ, UPT ;  /* 0x0000003f0b00728c */ /* 0x000fe4000bf25270 */
[----:B------:R-:W-:-:S04]  /*2ca0*/  USHF.R.S32.HI UR4, URZ, 0x1f, UR7 ;  /* 0x0000001f3f047899 */ /* 0x000fc80008011407 */
[----:B------:R-:W-:-:S04]  /*2cb0*/  ULEA.HI UR4, UR4, UR7, URZ, 0x6 ;  /* 0x0000000704047291 */ /* 0x000fc8000f8f303f */
[----:B------:R-:W-:Y:S01]  /*2cc0*/  USHF.R.S32.HI UR4, URZ, 0x6, UR4 ;  /* 0x000000063f047899 */ /* 0x000fe20008011404 */
[----:B------:R-:W-:-:S03]  /*2cd0*/  @!UP1 ULDC UR11, c[0x0][0x9f0] ;  /* 0x00027c00000b9ab9 */ /* 0x000fc60000000800 */
[----:B------:R-:W-:-:S04]  /*2ce0*/  UISETP.LT.AND UP0, UPT, UR6, UR4, UPT ;  /* 0x000000040600728c */ /* 0x000fc8000bf01270 */
[----:B------:R-:W-:-:S03]  /*2cf0*/  USEL UR10, UR6, UR4, UP0 ;  /* 0x00000004060a7287 */ /* 0x000fc60008000000 */
[----:B------:R-:W-:Y:S01]  /*2d00*/  UMOV UR4, URZ ;  /* 0x0000003f00047c82 */ /* 0x000fe20008000000 */
[----:B------:R-:W-:-:S06]  /*2d10*/  UISETP.GE.AND UP0, UPT, UR10, 0x1, UPT ;  /* 0x000000010a00788c */ /* 0x000fcc000bf06270 */
        /* <DEDUP_REMOVED lines=15> */
[----:B0-----:R-:W-:-:S02]  /*2e10*/  IADD3 R2, R0, 0xffffffe, RZ ;  /* 0x0ffffffe00027810 */ /* 0x001fc40007ffe0ff */
[----:B------:R-:W-:-:S04]  /*2e20*/  IADD3 R0, RZ, -R5, RZ ;  /* 0x80000005ff007210 */ /* 0x000fc80007ffe0ff */
        /* <DEDUP_REMOVED lines=18> */
.L_x_7269:
        /* <DEDUP_REMOVED lines=77> */
[----:B-1----:R-:W-:Y:S01]  /*3420*/  ULEA UR39, UR44, UR39, 0x18 ;  /* 0x000000272c277291 */ /* 0x002fe2000f8ec03f */
        /* <DEDUP_REMOVED lines=21> */
[----:B------:R-:W-:Y:S01]  /*3580*/  MOV R5, UR5 ;  /* 0x0000000500057c02 */ /* 0x000fe20008000f00 */
[----:B------:R-:W-:Y:S01]  /*3590*/  ULDC.64 UR4, c[0x4][0xf8] ;  /* 0x01003e0000047ab9 */ /* 0x000fe20000000a00 */
[----:B------:R-:W-:Y:S01]  /*35a0*/  MOV R10, UR6 ;  /* 0x00000006000a7c02 */ /* 0x000fe20008000f00 */
[----:B------:R-:W-:Y:S01]  /*35b0*/  IMAD.U32 R6, RZ, RZ, UR4 ;  /* 0x00000004ff067e24 */ /* 0x000fe2000f8e00ff */
[----:B------:R-:W-:Y:S01]  /*35c0*/  MOV R12, 0x1 ;  /* 0x00000001000c7802 */ /* 0x000fe20000000f00 */
[----:B------:R-:W-:-:S02]  /*35d0*/  IMAD.U32 R7, RZ, RZ, UR5 ;  /* 0x00000005ff077e24 */ /* 0x000fc4000f8e00ff */
[----:B------:R-:W-:Y:S02]  /*35e0*/  IMAD.U32 R11, RZ, RZ, UR7 ;  /* 0x00000007ff0b7e24 */ /* 0x000fe4000f8e00ff */
[----:B------:R-:W-:Y:S02]  /*35f0*/  IMAD.MOV.U32 R8, RZ, RZ, 0x70 ;  /* 0x00000070ff087424 */ /* 0x000fe400078e00ff */
[----:B0-----:R-:W-:-:S07]  /*3600*/  IMAD.MOV.U32 R13, RZ, RZ, RZ ;  /* 0x000000ffff0d7224 */ /* 0x001fce00078e00ff */
[----:B------:R-:W-:-:S07]  /*3610*/  LEPC R20, `(.L_x_7270) ;  /* 0x000000001014794e */ /* 0x000fce0000000000 */
[----:B-1----:R-:W-:Y:S05]  /*3620*/  CALL.ABS.NOINC R2 ;  /* 0x0000000002007343 */ /* 0x002fea0003c00000 */
.L_x_7270:
        /* <DEDUP_REMOVED lines=11> */
.L_x_7357:
[----:B------:R-:W-:Y:S01]  /*36e0*/  ULOP3.LUT UR4, UR43, 0x1, URZ, 0xfc, !UPT ;  /* 0x000000012b047892 */ /* 0x000fe2000f8efc3f */
[----:B0-----:R-:W-:Y:S02]  /*36f0*/  LOP3.LUT R0, R3, 0x7ffffffc, RZ, 0xc0, !PT ;  /* 0x7ffffffc03007812 */ /* 0x001fe400078ec0ff */
[----:B------:R-:W-:Y:S02]  /*3700*/  IADD3 R3, -R2, R19, RZ ;  /* 0x0000001302037210 */ /* 0x000fe40007ffe1ff */
[----:B------:R-:W-:Y:S01]  /*3710*/  LEA.HI R7, R7, R6, RZ, 0x3 ;  /* 0x0000000607077211 */ /* 0x000fe200078f18ff */
[----:B------:R-:W-:Y:S01]  /*3720*/  IMAD.U32 R2, RZ, RZ, UR4 ;  /* 0x00000004ff027e24 */ /* 0x000fe2000f8e00ff */
[----:B------:R-:W-:Y:S01]  /*3730*/  LEA.HI R4, R4, R5, RZ, 0x5 ;  /* 0x0000000504047211 */ /* 0x000fe200078f28ff */
[----:B------:R-:W-:Y:S01]  /*3740*/  IMAD.IADD R0, R5, 0x1, -R0 ;  /* 0x0000000105007824 */ /* 0x000fe200078e0a00 */
[----:B------:R-:W-:Y:S02]  /*3750*/  LOP3.LUT R7, R7, 0xfffffff8, RZ, 0xc0, !PT ;  /* 0xfffffff807077812 */ /* 0x000fe400078ec0ff */
[----:B------:R-:W-:Y:S01]  /*3760*/  ISETP.NE.AND P0, PT, R2, 0x3, PT ;  /* 0x000000030200780c */ /* 0x000fe20003f05270 */
[----:B------:R-:W-:Y:S01]  /*3770*/  IMAD.SHL.U32 R12, R0, 0x2, RZ ;  /* 0x00000002000c7824 */ /* 0x000fe200078e00ff */
[----:B------:R-:W-:-:S02]  /*3780*/  IADD3 R7, R6, -R7, RZ ;  /* 0x8000000706077210 */ /* 0x000fc40007ffe0ff */
[----:B------:R-:W-:Y:S01]  /*3790*/  SHF.R.S32.HI R0, RZ, 0x5, R4 ;  /* 0x00000005ff007819 */ /* 0x000fe20000011404 */
[----:B------:R-:W-:-:S03]  /*37a0*/  IMAD R2, R3, 0x100, R12 ;  /* 0x0000010003027824 */ /* 0x000fc600078e020c */
[----:B------:R-:W-:-:S05]  /*37b0*/  LEA R0, R0, R7, 0x4 ;  /* 0x0000000700007211 */ /* 0x000fca00078e20ff */
[----:B------:R-:W-:Y:S05]  /*37c0*/  @!P0 BRA `(.L_x_7272) ;  /* 0x0000000000048947 */ /* 0x000fea0003800000 */
[----:B------:R-:W-:Y:S01]  /*37d0*/  BPT.TRAP 0x1 ;  /* 0x000000040000795c */ /* 0x000fe20000300000 */
.L_x_7272:
[----:B------:R0:W1:Y:S01]  /*37e0*/  SYNCS.PHASECHK.TRANS64.TRYWAIT P1, [UR39+0x28c30], R13 ;  /* 0x028c300dff0075a7 */ /* 0x0000620008020167 */
[----:B------:R-:W-:Y:S05]  /*37f0*/  @!P0 BRA `(.L_x_7273) ;  /* 0x0000000000048947 */ /* 0x000fea0003800000 */
[----:B------:R-:W-:Y:S01]  /*3800*/  BPT.TRAP 0x1 ;  /* 0x000000040000795c */ /* 0x000fe20000300000 */
.L_x_7273:
[----:B-1----:R-:W-:Y:S05]  /*3810*/  @P1 BRA `(.L_x_7274) ;  /* 0x0000000000081947 */ /* 0x002fea0003800000 */
[----:B------:R-:W1:Y:S02]  /*3820*/  SYNCS.PHASECHK.TRANS64.TRYWAIT P1, [UR39+0x28c30], R13 ;  /* 0x028c300dff0075a7 */ /* 0x000e640008020167 */
[----:B-1----:R-:W-:Y:S05]  /*3830*/  @!P1 BRA `(.L_x_7275) ;  /* 0x000000b800ec9947 */ /* 0x002fea0003800000 */
.L_x_7274:
        /* <DEDUP_REMOVED lines=39> */
.L_x_7276:
[----:B------:R-:W2:Y:S01]  /*3ab0*/  S2R R11, SR_CTAID.X ;  /* 0x00000000000b7919 */ /* 0x000ea20000002500 */
[----:B------:R-:W-:Y:S01]  /*3ac0*/  LEA.HI R3, R17, R16, RZ, 0x2 ;  /* 0x0000001011037211 */ /* 0x000fe200078f10ff */
[----:B------:R-:W-:Y:S01]  /*3ad0*/  UISETP.NE.AND UP0, UPT, UR45, URZ, UPT ;  /* 0x0000003f2d00728c */ /* 0x000fe2000bf05270 */
[----:B------:R-:W-:Y:S02]  /*3ae0*/  ULDC UR7, c[0x0][0x2f0] ;  /* 0x0000bc0000077ab9 */ /* 0x000fe40000000800 */
[----:B------:R-:W-:Y:S01]  /*3af0*/  LOP3.LUT R3, R3, 0xfffffffc, RZ, 0xc0, !PT ;  /* 0xfffffffc03037812 */ /* 0x000fe200078ec0ff */
[----:B------:R-:W-:Y:S01]  /*3b00*/  ULDC UR6, c[0x0][0x288] ;  /* 0x0000a20000067ab9 */ /* 0x000fe20000000800 */
[----:B------:R-:W-:Y:S01]  /*3b10*/  ULDC UR14, c[0x0][0x988] ;  /* 0x00026200000e7ab9 */ /* 0x000fe20000000800 */
[----:B------:R-:W-:Y:S02]  /*3b20*/  PLOP3.LUT P1, PT, PT, PT, UP0, 0x80, 0x0 ;  /* 0x000000000000781c */ /* 0x000fe40003f2f008 */
[----:B------:R-:W-:Y:S01]  /*3b30*/  IMAD.IADD R3, R16, 0x1, -R3 ;  /* 0x0000000110037824 */ /* 0x000fe200078e0a03 */
[----:B------:R-:W-:-:S02]  /*3b40*/  PLOP3.LUT P2, PT, PT, PT, UP0, 0x80, 0x0 ;  /* 0x000000000000781c */ /* 0x000fc40003f4f008 */
[----:B------:R-:W-:Y:S01]  /*3b50*/  @UP0 ULDC UR4, c[0x0][0x44c] ;  /* 0x0001130000040ab9 */ /* 0x000fe20000000800 */
[----:B------:R-:W-:Y:S02]  /*3b60*/  MOV R5, UR6 ;  /* 0x0000000600057c02 */ /* 0x000fe40008000f00 */
[----:B-1----:R-:W-:-:S04]  /*3b70*/  LEA.HI R4, R3, R3, RZ, 0x1 ;  /* 0x0000000303047211 */ /* 0x002fc800078f08ff */
[----:B------:R-:W-:-:S04]  /*3b80*/  LOP3.LUT R4, R4, 0x1ffffffe, RZ, 0xc0, !PT ;  /* 0x1ffffffe04047812 */ /* 0x000fc800078ec0ff */
[----:B------:R-:W-:Y:S01]  /*3b90*/  IADD3 R4, R3, -R4, RZ ;  /* 0x8000000403047210 */ /* 0x000fe20007ffe0ff */
[----:B--2---:R-:W-:-:S04]  /*3ba0*/  IMAD R11, R11, 0x40, R0 ;  /* 0x000000400b0b7824 */ /* 0x004fc800078e0200 */
[----:B------:R-:W-:-:S04]  /*3bb0*/  IMAD R11, R4, 0x8, R11 ;  /* 0x00000008040b7824 */ /* 0x000fc800078e020b */
[----:B------:R-:W-:Y:S01]  /*3bc0*/  @P1 IMAD.HI.U32 R4, R11, UR4, RZ ;  /* 0x000000040b041c27 */ /* 0x000fe2000f8e00ff */
[----:B------:R-:W-:-:S03]  /*3bd0*/  @UP0 ULDC UR4, c[0x0][0x450] ;  /* 0x0001140000040ab9 */ /* 0x000fc60000000800 */
[----:B------:R-:W-:Y:S01]  /*3be0*/  IMAD.MOV.U32 R3, RZ, RZ, R11 ;  /* 0x000000ffff037224 */ /* 0x000fe200078e000b */
[----:B------:R-:W-:Y:S01]  /*3bf0*/  @P2 SHF.R.U32.HI R3, RZ, UR4, R4 ;  /* 0x00000004ff032c19 */ /* 0x000fe20008011604 */
[----:B------:R-:W-:Y:S02]  /*3c00*/  UMOV UR4, 0xffffffc0 ;  /* 0xffffffc000047882 */ /* 0x000fe40000000000 */
[----:B------:R-:W-:Y:S02]  /*3c10*/  UIMAD UR4, UR46, UR4, 0x40 ;  /* 0x000000402e0474a4 */ /* 0x000fe4000f8e0204 */
[----:B------:R-:W1:Y:S02]  /*3c20*/  SHFL.IDX PT, R6, R3, 0x1, 0x1c1f ;  /* 0x003c1f0003067f89 */ /* 0x000e6400000e0000 */
[----:B------:R-:W-:Y:S02]  /*3c30*/  UIADD3 UR5, UR4, 0x1, URZ ;  /* 0x0000000104057890 */ /* 0x000fe4000fffe03f */
[----:B------:R-:W-:Y:S01]  /*3c40*/  UIMAD UR4, UR41, UR7, UR4 ;  /* 0x00000007290472a4 */ /* 0x000fe2000f8e0204 */
[----:B------:R-:W2:Y:S01]  /*3c50*/  SHFL.IDX PT, R3, R3, RZ, 0x1c1f ;  /* 0x001c1fff03037589 */ /* 0x000ea200000e0000 */
[----:B------:R-:W-:-:S04]  /*3c60*/  UIMAD UR5, UR41, UR7, UR5 ;  /* 0x00000007290572a4 */ /* 0x000fc8000f8e0205 */
[----:B------:R-:W-:Y:S01]  /*3c70*/  IADD3 R4, -R12, UR4, RZ ;  /* 0x000000040c047c10 */ /* 0x000fe2000fffe1ff */
[----:B------:R-:W-:Y:S01]  /*3c80*/  UIADD3 UR4, UR39, 0x28c40, URZ ;  /* 0x00028c4027047890 */ /* 0x000fe2000fffe03f */
[----:B------:R-:W-:-:S03]  /*3c90*/  IADD3 R5, -R5, UR5, -R12 ;  /* 0x0000000505057c10 */ /* 0x000fc6000fffe90c */
[----:B------:R-:W-:Y:S01]  /*3ca0*/  UPRMT UR4, UR44, 0x654, UR4 ;  /* 0x000006542c047896 */ /* 0x000fe20008000004 */
[----:B-1----:R-:W-:-:S08]  /*3cb0*/  VIADDMNMX R6, R6, R5, R4, PT ;  /* 0x0000000506067246 */ /* 0x002fd00003800104 */
[----:B------:R-:W-:Y:S01]  /*3cc0*/  SYNCS.ARRIVE.TRANS64.RED.A1T0 RZ, [UR4], RZ ;  /* 0x000000ffffff79a7 */ /* 0x000fe20008100404 */
[----:B------:R-:W-:Y:S01]  /*3cd0*/  BAR.SYNC.DEFER_BLOCKING 0xf, 0x100 ;  /* 0x03c4000000007b1d */ /* 0x000fe20000010000 */
[C---:B------:R-:W-:Y:S02]  /*3ce0*/  ISETP.GT.AND P1, PT, R6.reuse, RZ, PT ;  /* 0x000000ff0600720c */ /* 0x040fe40003f24270 */
[C---:B------:R-:W-:Y:S02]  /*3cf0*/  ISETP.GT.AND P2, PT, R6.reuse, 0x1, PT ;  /* 0x000000010600780c */ /* 0x040fe40003f44270 */
[----:B------:R-:W-:Y:S02]  /*3d00*/  ISETP.GT.AND P3, PT, R6, 0x8, PT ;  /* 0x000000080600780c */ /* 0x000fe40003f64270 */
        /* <DEDUP_REMOVED lines=39> */
[----:B--2---:R-:W-:Y:S02]  /*3f80*/  VIADDMNMX R5, R3, R5, R4, PT ;  /* 0x0000000503057246 */ /* 0x004fe40003800104 */
[----:B------:R-:W-:Y:S02]  /*3f90*/  FSEL R54, R54, -INF , P2 ;  /* 0xff80000036367808 */ /* 0x000fe40001000000 */
[----:B------:R-:W-:Y:S02]  /*3fa0*/  FMNMX.FTZ R7, R51, R8, !PT ;  /* 0x0000000833077209 */ /* 0x000fe40007810000 */
[----:B------:R-:W-:Y:S02]  /*3fb0*/  FSEL R55, R55, -INF , P1 ;  /* 0xff80000037377808 */ /* 0x000fe40000800000 */
[----:B------:R-:W-:-:S02]  /*3fc0*/  ISETP.GT.AND P1, PT, R5, RZ, PT ;  /* 0x000000ff0500720c */ /* 0x000fc40003f24270 */
[C---:B------:R-:W-:Y:S02]  /*3fd0*/  ISETP.GT.AND P2, PT, R5.reuse, 0x1, PT ;  /* 0x000000010500780c */ /* 0x040fe40003f44270 */
[----:B------:R-:W-:Y:S02]  /*3fe0*/  FMNMX.FTZ R6, R54, R7, !PT ;  /* 0x0000000736067209 */ /* 0x000fe40007810000 */
[----:B------:R-:W-:Y:S02]  /*3ff0*/  ISETP.GT.AND P3, PT, R5, 0x8, PT ;  /* 0x000000080500780c */ /* 0x000fe40003f64270 */
[----:B------:R-:W-:Y:S02]  /*4000*/  FSEL R24, R24, -INF , P1 ;  /* 0xff80000018187808 */ /* 0x000fe40000800000 */
[----:B------:R-:W-:Y:S02]  /*4010*/  FSEL R25, R25, -INF , P2 ;  /* 0xff80000019197808 */ /* 0x000fe40001000000 */
[----:B------:R-:W-:-:S02]  /*4020*/  FMNMX.FTZ R6, R55, R6, !PT ;  /* 0x0000000637067209 */ /* 0x000fc40007810000 */
[C---:B------:R-:W-:Y:S02]  /*4030*/  ISETP.GT.AND P1, PT, R5.reuse, 0x9, PT ;  /* 0x000000090500780c */ /* 0x040fe40003f24270 */
[----:B------:R-:W-:Y:S01]  /*4040*/  FSEL R28, R28, -INF , P3 ;  /* 0xff8000001c1c7808 */ /* 0x000fe20001800000 */
[----:B------:R-:W1:Y:S01]  /*4050*/  SHFL.BFLY PT, R7, R6, 0x2, 0x1f ;  /* 0x0c401f0006077f89 */ /* 0x000e6200000e0000 */
        /* <DEDUP_REMOVED lines=19> */
[----:B-1----:R-:W-:Y:S02]  /*4190*/  FMNMX.FTZ R7, R6, R7, !PT ;  /* 0x0000000706077209 */ /* 0x002fe40007810000 */
[----:B------:R-:W-:Y:S02]  /*41a0*/  ISETP.GT.AND P2, PT, R5, 0x28, PT ;  /* 0x000000280500780c */ /* 0x000fe40003f44270 */
[----:B------:R-:W-:Y:S01]  /*41b0*/  FSEL R41, R41, -INF , P1 ;  /* 0xff80000029297808 */ /* 0x000fe20000800000 */
[----:B------:R-:W1:Y:S01]  /*41c0*/  SHFL.BFLY PT, R8, R7, 0x1, 0x1f ;  /* 0x0c201f0007087f89 */ /* 0x000e6200000e0000 */
        /* <DEDUP_REMOVED lines=18> */
[----:B-1----:R-:W-:-:S02]  /*42f0*/  FMNMX.FTZ R4, R7, R8, !PT ;  /* 0x0000000807047209 */ /* 0x002fc40007810000 */
[----:B------:R-:W-:Y:S02]  /*4300*/  FMNMX.FTZ R6, R53, R6, !PT ;  /* 0x0000000635067209 */ /* 0x000fe40007810000 */
[C---:B------:R-:W-:Y:S01]  /*4310*/  FSETP.NEU.FTZ.AND P2, PT, R4.reuse, -INF , PT ;  /* 0xff8000000400780b */ /* 0x040fe20003f5d000 */
[----:B------:R-:W-:Y:S02]  /*4320*/  FMUL.FTZ R7, R4, UR14 ;  /* 0x0000000e04077c20 */ /* 0x000fe40008410000 */
[----:B------:R-:W1:Y:S03]  /*4330*/  SHFL.BFLY PT, R3, R6, 0x2, 0x1f ;  /* 0x0c401f0006037f89 */ /* 0x000e6600000e0000 */
        /* <DEDUP_REMOVED lines=15> */
[----:B------:R-:W2:Y:S01]  /*4430*/  MUFU.EX2 R27, R27 ;  /* 0x0000001b001b7308 */ /* 0x000ea20000000800 */
[--C-:B------:R-:W-:Y:S01]  /*4440*/  FFMA.FTZ R51, R51, UR14, -R10.reuse ;  /* 0x0000000e33337c23 */ /* 0x100fe2000801080a */
[----:B-1----:R-:W-:Y:S01]  /*4450*/  FMNMX.FTZ R5, R6, R3, !PT ;  /* 0x0000000306057209 */ /* 0x002fe20007810000 */
[--C-:B------:R-:W-:Y:S01]  /*4460*/  FFMA.FTZ R54, R54, UR14, -R10.reuse ;  /* 0x0000000e36367c23 */ /* 0x100fe2000801080a */
[----:B------:R-:W-:-:S03]  /*4470*/  FFMA.FTZ R55, R55, UR14, -R10 ;  /* 0x0000000e37377c23 */ /* 0x000fc6000801080a */
[----:B------:R-:W1:Y:S01]  /*4480*/  SHFL.BFLY PT, R6, R5, 0x1, 0x1f ;  /* 0x0c201f0005067f89 */ /* 0x000e6200000e0000 */
[----:B------:R-:W-:Y:S08]  /*4490*/  MUFU.EX2 R30, R30 ;  /* 0x0000001e001e7308 */ /* 0x000ff00000000800 */
[----:B------:R-:W3:Y:S01]  /*44a0*/  MUFU.EX2 R31, R31 ;  /* 0x0000001f001f7308 */ /* 0x000ee20000000800 */
[----:B--2---:R-:W-:-:S07]  /*44b0*/  F2FP.F16.F32.PACK_AB R161, R27, R26 ;  /* 0x0000001a1ba1723e */ /* 0x004fce00000000ff */
[----:B------:R-:W-:Y:S01]  /*44c0*/  MUFU.EX2 R34, R34 ;  /* 0x0000002200227308 */ /* 0x000fe20000000800 */
[----:B-1----:R-:W-:-:S07]  /*44d0*/  FMNMX.FTZ R3, R5, R6, !PT ;  /* 0x0000000605037209 */ /* 0x002fce0007810000 */
[----:B------:R-:W-:Y:S01]  /*44e0*/  MUFU.EX2 R35, R35 ;  /* 0x0000002300237308 */ /* 0x000fe20000000800 */
[----:B---3--:R-:W-:Y:S02]  /*44f0*/  F2FP.F16.F32.PACK_AB R163, R31, R30 ;  /* 0x0000001e1fa3723e */ /* 0x008fe400000000ff */
[C---:B------:R-:W-:Y:S01]  /*4500*/  FSETP.NEU.FTZ.AND P1, PT, R3.reuse, -INF , PT ;  /* 0xff8000000300780b */ /* 0x040fe20003f3d000 */
[----:B------:R-:W-:-:S04]  /*4510*/  FMUL.FTZ R5, R3, UR14 ;  /* 0x0000000e03057c20 */ /* 0x000fc80008410000 */
[----:B------:R-:W-:Y:S01]  /*4520*/  MUFU.EX2 R38, R38 ;  /* 0x0000002600267308 */ /* 0x000fe20000000800 */
[----:B------:R-:W-:Y:S02]  /*4530*/  FSEL R9, R5, RZ, P1 ;  /* 0x000000ff05097208 */ /* 0x000fe40000800000 */
[----:B------:R-:W-:-:S03]  /*4540*/  LEA.HI R5, R17, R16, RZ, 0x4 ;  /* 0x0000001011057211 */ /* 0x000fc600078f20ff */
        /* <DEDUP_REMOVED lines=20> */
[--C-:B------:R-:W-:Y:S01]  /*4690*/  FFMA.FTZ R45, R45, UR14, -R9.reuse ;  /* 0x0000000e2d2d7c23 */ /* 0x100fe20008010809 */
[----:B------:R-:W-:Y:S01]  /*46a0*/  SHF.L.U32 R15, R6, 0x6, RZ ;  /* 0x00000006060f7819 */ /* 0x000fe200000006ff */
        /* <DEDUP_REMOVED lines=13> */
[----:B------:R-:W-:-:S02]  /*4780*/  LOP3.LUT P1, RZ, R8, 0x2, RZ, 0xc0, !PT ;  /* 0x0000000208ff7812 */ /* 0x000fc4000782c0ff */
[----:B------:R-:W-:Y:S02]  /*4790*/  LOP3.LUT R14, R5, 0x8, R14, 0xf8, !PT ;  /* 0x00000008050e7812 */ /* 0x000fe400078ef80e */
[----:B------:R-:W-:Y:S02]  /*47a0*/  SHF.R.U32.HI R5, RZ, 0x3, R5 ;  /* 0x00000003ff057819 */ /* 0x000fe40000011605 */
[----:B------:R-:W-:Y:S01]  /*47b0*/  LOP3.LUT P2, RZ, R8, 0x4, RZ, 0xc0, !PT ;  /* 0x0000000408ff7812 */ /* 0x000fe2000784c0ff */
[----:B------:R-:W-:Y:S01]  /*47c0*/  MUFU.EX2 R32, R32 ;  /* 0x0000002000207308 */ /* 0x000fe20000000800 */
[----:B------:R-:W-:Y:S01]  /*47d0*/  LOP3.LUT R14, R14, R5, RZ, 0x3c, !PT ;  /* 0x000000050e0e7212 */ /* 0x000fe200078e3cff */
[----:B------:R-:W-:Y:S01]  /*47e0*/  FADD.FTZ R5, R26, R27 ;  /* 0x0000001b1a057221 */ /* 0x000fe20000010000 */
[----:B-1----:R-:W-:Y:S02]  /*47f0*/  F2FP.F16.F32.PACK_AB R160, R25, R24 ;  /* 0x0000001819a0723e */ /* 0x002fe400000000ff */
[----:B------:R-:W-:Y:S01]  /*4800*/  IADD3 R14, R14, R15, R7 ;  /* 0x0000000f0e0e7210 */ /* 0x000fe20007ffe007 */
[----:B------:R-:W-:Y:S01]  /*4810*/  FADD.FTZ R6, R30, R5 ;  /* 0x000000051e067221 */ /* 0x000fe20000010000 */
[----:B------:R-:W-:Y:S01]  /*4820*/  F2FP.F16.F32.PACK_AB R157, R35, R34 ;  /* 0x00000022239d723e */ /* 0x000fe200000000ff */
[----:B------:R-:W1:Y:S01]  /*4830*/  MUFU.EX2 R33, R33 ;  /* 0x0000002100217308 */ /* 0x000e620000000800 */
[----:B------:R-:W-:Y:S01]  /*4840*/  LEA R10, R14, UR39, 0x1 ;  /* 0x000000270e0a7c11 */ /* 0x000fe2000f8e08ff */
[----:B------:R-:W-:Y:S01]  /*4850*/  FADD.FTZ R5, R31, R6 ;  /* 0x000000061f057221 */ /* 0x000fe20000010000 */
[----:B--2---:R-:W-:-:S02]  /*4860*/  F2FP.F16.F32.PACK_AB R162, R29, R28 ;  /* 0x0000001c1da2723e */ /* 0x004fc400000000ff */
[----:B------:R-:W-:Y:S01]  /*4870*/  IADD3 R9, R10, 0x26840, RZ ;  /* 0x000268400a097810 */ /* 0x000fe20007ffe0ff */
        /* <DEDUP_REMOVED lines=9> */
[----:B-1----:R-:W-:Y:S02]  /*4910*/  F2FP.F16.F32.PACK_AB R156, R33, R32 ;  /* 0x00000020219c723e */ /* 0x002fe400000000ff */
[----:B------:R-:W-:-:S04]  /*4920*/  FADD.FTZ R6, R32, R5 ;  /* 0x0000000520067221 */ /* 0x000fc80000010000 */
[----:B------:R-:W-:Y:S01]  /*4930*/  FADD.FTZ R5, R33, R6 ;  /* 0x0000000621057221 */ /* 0x000fe20000010000 */
[----:B------:R-:W1:Y:S03]  /*4940*/  MUFU.EX2 R37, R37 ;  /* 0x0000002500257308 */ /* 0x000e660000000800 */
[----:B--2---:R-:W-:-:S05]  /*4950*/  FADD.FTZ R6, R36, R5 ;  /* 0x0000000524067221 */ /* 0x004fca0000010000 */
[----:B------:R-:W2:Y:S01]  /*4960*/  MUFU.EX2 R42, R42 ;  /* 0x0000002a002a7308 */ /* 0x000ea20000000800 */
[C---:B----4-:R-:W-:Y:S01]  /*4970*/  FADD.FTZ R7, R39.reuse, R8 ;  /* 0x0000000827077221 */ /* 0x050fe20000010000 */
[----:B------:R-:W-:-:S06]  /*4980*/  F2FP.F16.F32.PACK_AB R159, R39, R38 ;  /* 0x00000026279f723e */ /* 0x000fcc00000000ff */
[----:B------:R-:W4:Y:S01]  /*4990*/  MUFU.EX2 R40, R40 ;  /* 0x0000002800287308 */ /* 0x000f220000000800 */
[C---:B-1----:R-:W-:Y:S01]  /*49a0*/  FADD.FTZ R5, R37.reuse, R6 ;  /* 0x0000000625057221 */ /* 0x042fe20000010000 */
[----:B------:R-:W-:-:S06]  /*49b0*/  F2FP.F16.F32.PACK_AB R158, R37, R36 ;  /* 0x00000024259e723e */ /* 0x000fcc00000000ff */
[----:B------:R-:W1:Y:S01]  /*49c0*/  MUFU.EX2 R43, R43 ;  /* 0x0000002b002b7308 */ /* 0x000e620000000800 */
[----:B--2---:R-:W-:Y:S01]  /*49d0*/  FADD.FTZ R8, R42, R7 ;  /* 0x000000072a087221 */ /* 0x004fe20000010000 */
[----:B------:R-:W-:-:S05]  /*49e0*/  IMAD.MOV.U32 R7, RZ, RZ, 0x20 ;  /* 0x00000020ff077424 */ /* 0x000fca00078e00ff */
[----:B------:R-:W-:Y:S01]  /*49f0*/  SEL R7, R7, 0xffffffe0, !P1 ;  /* 0xffffffe007077807 */ /* 0x000fe20004800000 */
[----:B------:R-:W2:Y:S01]  /*4a00*/  MUFU.EX2 R41, R41 ;  /* 0x0000002900297308 */ /* 0x000ea20000000800 */
[----:B----4-:R-:W-:-:S07]  /*4a10*/  FADD.FTZ R6, R40, R5 ;  /* 0x0000000528067221 */ /* 0x010fce0000010000 */
[----:B------:R-:W4:Y:S01]  /*4a20*/  MUFU.EX2 R46, R46 ;  /* 0x0000002e002e7308 */ /* 0x000f220000000800 */
[C---:B-1----:R-:W-:Y:S01]  /*4a30*/  FADD.FTZ R15, R43.reuse, R8 ;  /* 0x000000082b0f7221 */ /* 0x042fe20000010000 */
[----:B------:R-:W-:Y:S01]  /*4a40*/  VIADD R8, R10, 0x26800 ;  /* 0x000268000a087836 */ /* 0x000fe20000000000 */
[----:B------:R-:W-:-:S03]  /*4a50*/  F2FP.F16.F32.PACK_AB R153, R43, R42 ;  /* 0x0000002a2b99723e */ /* 0x000fc600000000ff */
[C---:B------:R-:W-:Y:S02]  /*4a60*/  @P2 VIADD R9, R8.reuse, 0xffffffc0 ;  /* 0xffffffc008092836 */ /* 0x040fe40000000000 */
[----:B------:R-:W1:Y:S01]  /*4a70*/  MUFU.EX2 R44, R44 ;  /* 0x0000002c002c7308 */ /* 0x000e620000000800 */
[C---:B--2---:R-:W-:Y:S01]  /*4a80*/  FADD.FTZ R5, R41.reuse, R6 ;  /* 0x0000000629057221 */ /* 0x044fe20000010000 */
[----:B------:R-:W-:Y:S01]  /*4a90*/  IMAD.IADD R8, R8, 0x1, R7 ;  /* 0x0000000108087824 */ /* 0x000fe200078e0207 */
[----:B------:R-:W-:Y:S02]  /*4aa0*/  F2FP.F16.F32.PACK_AB R152, R41, R40 ;  /* 0x000000282998723e */ /* 0x000fe400000000ff */
[----:B------:R-:W-:Y:S02]  /*4ab0*/  IADD3 R7, R7, R9, RZ ;  /* 0x0000000907077210 */ /* 0x000fe40007ffe0ff */
[----:B------:R3:W-:Y:S01]  /*4ac0*/  STSM.16.M88.4 [R8], R156 ;  /* 0x0000009c08007844 */ /* 0x0007e20000000200 */
[----:B------:R-:W2:Y:S01]  /*4ad0*/  MUFU.EX2 R47, R47 ;  /* 0x0000002f002f7308 */ /* 0x000ea20000000800 */
[----:B----4-:R-:W-:-:S07]  /*4ae0*/  FADD.FTZ R14, R46, R15 ;  /* 0x0000000f2e0e7221 */ /* 0x010fce0000010000 */
[----:B------:R-:W4:Y:S01]  /*4af0*/  MUFU.EX2 R45, R45 ;  /* 0x0000002d002d7308 */ /* 0x000f220000000800 */
[----:B-1----:R-:W-:-:S07]  /*4b00*/  FADD.FTZ R6, R44, R5 ;  /* 0x000000052c067221 */ /* 0x002fce0000010000 */
[----:B------:R-:W-:Y:S01]  /*4b10*/  MUFU.EX2 R50, R50 ;  /* 0x0000003200327308 */ /* 0x000fe20000000800 */
[C---:B--2---:R-:W-:Y:S01]  /*4b20*/  F2FP.F16.F32.PACK_AB R155, R47.reuse, R46 ;  /* 0x0000002e2f9b723e */ /* 0x044fe200000000ff */
[----:B------:R-:W-:-:S06]  /*4b30*/  FADD.FTZ R47, R47, R14 ;  /* 0x0000000e2f2f7221 */ /* 0x000fcc0000010000 */
[----:B------:R-:W1:Y:S01]  /*4b40*/  MUFU.EX2 R51, R51 ;  /* 0x0000003300337308 */ /* 0x000e620000000800 */
[C---:B----4-:R-:W-:Y:S01]  /*4b50*/  F2FP.F16.F32.PACK_AB R154, R45.reuse, R44 ;  /* 0x0000002c2d9a723e */ /* 0x050fe200000000ff */
        /* <DEDUP_REMOVED lines=9> */
[----:B--2---:R-:W-:Y:S01]  /*4bf0*/  F2FP.F16.F32.PACK_AB R164, R49, R48 ;  /* 0x0000003031a4723e */ /* 0x004fe200000000ff */
[----:B------:R-:W-:-:S04]  /*4c00*/  FADD.FTZ R48, R48, R45 ;  /* 0x0000002d30307221 */ /* 0x000fc80000010000 */
[----:B------:R-:W-:Y:S02]  /*4c10*/  FADD.FTZ R49, R49, R48 ;  /* 0x0000003031317221 */ /* 0x000fe40000010000 */
[----:B------:R-:W2:Y:S01]  /*4c20*/  MUFU.EX2 R53, R53 ;  /* 0x0000003500357308 */ /* 0x000ea20000000800 */
[----:B-1----:R-:W-:-:S07]  /*4c30*/  FADD.FTZ R6, R54, R51 ;  /* 0x0000003336067221 */ /* 0x002fce0000010000 */
[----:B------:R-:W1:Y:S01]  /*4c40*/  MUFU.EX2 R55, R55 ;  /* 0x0000003700377308 */ /* 0x000e620000000800 */
[----:B--2---:R-:W-:Y:S01]  /*4c50*/  F2FP.F16.F32.PACK_AB R166, R53, R52 ;  /* 0x0000003435a6723e */ /* 0x004fe200000000ff */
[----:B------:R-:W-:-:S04]  /*4c60*/  FADD.FTZ R52, R52, R49 ;  /* 0x0000003134347221 */ /* 0x000fc80000010000 */
[----:B------:R-:W-:Y:S01]  /*4c70*/  FADD.FTZ R5, R53, R52 ;  /* 0x0000003435057221 */ /* 0x000fe20000010000 */
[C---:B-1----:R-:W-:Y:S01]  /*4c80*/  F2FP.F16.F32.PACK_AB R167, R55.reuse, R54 ;  /* 0x0000003637a7723e */ /* 0x042fe200000000ff */
[----:B------:R-:W-:-:S04]  /*4c90*/  FADD.FTZ R6, R55, R6 ;  /* 0x0000000637067221 */ /* 0x000fc80000010000 */
[----:B------:R3:W-:Y:S01]  /*4ca0*/  STSM.16.M88.4 [R7], R164 ;  /* 0x000000a407007844 */ /* 0x0007e20000000200 */
[----:B------:R-:W-:Y:S05]  /*4cb0*/  @!P0 BRA `(.L_x_7277) ;  /* 0x0000000000048947 */ /* 0x000fea0003800000 */
[----:B------:R-:W-:Y:S01]  /*4cc0*/  BPT.TRAP 0x1 ;  /* 0x000000040000795c */ /* 0x000fe20000300000 */
.L_x_7277:
[----:B------:R1:W2:Y:S01]  /*4cd0*/  SYNCS.PHASECHK.TRANS64.TRYWAIT P1, [UR39+0x28c50], R13 ;  /* 0x028c500dff0075a7 */ /* 0x0002a20008020167 */
[----:B------:R-:W-:Y:S05]  /*4ce0*/  @!P0 BRA `(.L_x_7278) ;  /* 0x0000000000048947 */ /* 0x000fea0003800000 */
[----:B------:R-:W-:Y:S01]  /*4cf0*/  BPT.TRAP 0x1 ;  /* 0x000000040000795c */ /* 0x000fe20000300000 */
.L_x_7278:
[----:B--2---:R-:W-:Y:S05]  /*4d00*/  @P1 BRA `(.L_x_7279) ;  /* 0x0000000000081947 */ /* 0x004fea0003800000 */
[----:B------:R-:W2:Y:S02]  /*4d10*/  SYNCS.PHASECHK.TRANS64.TRYWAIT P1, [UR39+0x28c50], R13 ;  /* 0x028c500dff0075a7 */ /* 0x000ea40008020167 */
[----:B--2---:R-:W-:Y:S05]  /*4d20*/  @!P1 BRA `(.L_x_7280) ;  /* 0x000000a400c89947 */ /* 0x004fea0003800000 */
.L_x_7279:
        /* <DEDUP_REMOVED lines=36> */
.L_x_7281:
[----:B------:R-:W4:Y:S01]  /*4f70*/  S2UR UR4, SR_CTAID.X ;  /* 0x00000000000479c3 */ /* 0x000f220000002500 */
[----:B------:R-:W-:Y:S02]  /*4f80*/  UISETP.NE.AND UP0, UPT, UR45, URZ, UPT ;  /* 0x0000003f2d00728c */ /* 0x000fe4000bf05270 */
[----:B------:R-:W-:Y:S02]  /*4f90*/  UIMAD UR7, UR41, UR7, -UR6 ;  /* 0x00000007290772a4 */ /* 0x000fe4000f8e0a06 */
[----:B------:R-:W-:-:S07]  /*4fa0*/  UIADD3 UR25, UR46, -0x2, URZ ;  /* 0xfffffffe2e197890 */ /* 0x000fce000fffe03f */
[----:B------:R-:W-:Y:S01]  /*4fb0*/  @UP0 ULDC UR11, c[0x0][0x450] ;  /* 0x00011400000b0ab9 */ /* 0x000fe20000000800 */
[----:B----4-:R-:W-:-:S03]  /*4fc0*/  USHF.L.U32 UR10, UR4, 0x6, URZ ;  /* 0x00000006040a7899 */ /* 0x010fc6000800063f */
[----:B------:R-:W-:Y:S02]  /*4fd0*/  @UP0 ULDC UR4, c[0x0][0x44c] ;  /* 0x0001130000040ab9 */ /* 0x000fe40000000800 */
[----:B------:R-:W-:Y:S02]  /*4fe0*/  UIMAD.WIDE.U32 UR4, UR10, UR4, URZ ;  /* 0x000000040a0472a5 */ /* 0x000fe4000f8e003f */
[----:B------:R-:W-:Y:S02]  /*4ff0*/  UMOV UR6, UR10 ;  /* 0x0000000a00067c82 */ /* 0x000fe40008000000 */
[----:B------:R-:W-:Y:S02]  /*5000*/  @UP0 USHF.R.U32.HI UR6, URZ, UR11, UR5 ;  /* 0x0000000b3f060299 */ /* 0x000fe40008011605 */
[----:B------:R-:W-:Y:S02]  /*5010*/  UIADD3 UR5, UR39, 0x28c60, URZ ;  /* 0x00028c6027057890 */ /* 0x000fe4000fffe03f */
[----:B------:R-:W-:-:S02]  /*5020*/  UIADD3 UR6, UR7, UR6, URZ ;  /* 0x0000000607067290 */ /* 0x000fc4000fffe03f */
[----:B------:R-:W-:Y:S02]  /*5030*/  UPRMT UR5, UR44, 0x654, UR5 ;  /* 0x000006542c057896 */ /* 0x000fe40008000005 */
[----:B------:R-:W-:-:S04]  /*5040*/  USHF.R.S32.HI UR4, URZ, 0x1f, UR6 ;  /* 0x0000001f3f047899 */ /* 0x000fc80008011406 */
[----:B------:R-:W-:-:S03]  /*5050*/  ULEA.HI UR4, UR4, UR6, URZ, 0x6 ;  /* 0x0000000604047291 */ /* 0x000fc6000f8f303f */
[----:B------:R-:W-:Y:S01]  /*5060*/  SYNCS.ARRIVE.TRANS64.RED.A1T0 RZ, [UR5], RZ ;  /* 0x000000ffffff79a7 */ /* 0x000fe20008100405 */
[----:B------:R-:W-:Y:S01]  /*5070*/  USHF.R.S32.HI UR4, URZ, 0x6, UR4 ;  /* 0x000000063f047899 */ /* 0x000fe20008011404 */
[----:B------:R-:W-:-:S03]  /*5080*/  UMOV UR5, URZ ;  /* 0x0000003f00057c82 */ /* 0x000fc60008000000 */
[----:B------:R-:W-:-:S04]  /*5090*/  UISETP.LT.AND UP0, UPT, UR40, UR4, UPT ;  /* 0x000000042800728c */ /* 0x000fc8000bf01270 */
[----:B------:R-:W-:-:S03]  /*50a0*/  USEL UR7, UR40, UR4, !UP0 ;  /* 0x0000000428077287 */ /* 0x000fc6000c000000 */
[----:B------:R-:W-:Y:S01]  /*50b0*/  UMOV UR4, URZ ;  /* 0x0000003f00047c82 */ /* 0x000fe20008000000 */
[----:B------:R-:W-:-:S06]  /*50c0*/  UISETP.GE.AND UP0, UPT, UR25, UR7, UPT ;  /* 0x000000071900728c */ /* 0x000fcc000bf06270 */
[----:B------:R-:W-:-:S13]  /*50d0*/  PLOP3.LUT P1, PT, PT, PT, UP0, 0x80, 0x0 ;  /* 0x000000000000781c */ /* 0x000fda0003f2f008 */
[----:B------:R-:W-:Y:S05]  /*50e0*/  @!P1 BRA `(.L_x_7282) ;  /* 0x0000001c009c9947 */ /* 0x000fea0003800000 */
[----:B------:R-:W-:Y:S01]  /*50f0*/  IMAD.MOV.U32 R15, RZ, RZ, R4 ;  /* 0x000000ffff0f7224 */ /* 0x000fe200078e0004 */
[----:B------:R-:W-:Y:S01]  /*5100*/  UMOV UR5, URZ ;  /* 0x0000003f00057c82 */ /* 0x000fe20008000000 */
[----:B--2---:R-:W-:Y:S01]  /*5110*/  IMAD.MOV.U32 R14, RZ, RZ, R3 ;  /* 0x000000ffff0e7224 */ /* 0x004fe200078e0003 */
[----:B------:R-:W-:Y:S01]  /*5120*/  UMOV UR6, URZ ;  /* 0x0000003f00067c82 */ /* 0x000fe20008000000 */
[----:B------:R-:W-:Y:S01]  /*5130*/  ULDC UR29, c[0x0][0x288] ;  /* 0x0000a200001d7ab9 */ /* 0x000fe20000000800 */
[----:B------:R-:W-:Y:S01]  /*5140*/  ULDC UR28, c[0x0][0x2f0] ;  /* 0x0000bc00001c7ab9 */ /* 0x000fe20000000800 */
[----:B------:R-:W-:-:S05]  /*5150*/  ULDC UR26, c[0x0][0x988] ;  /* 0x00026200001a7ab9 */ /* 0x000fca0000000800 */
.L_x_7293:
[----:B------:R-:W-:-:S04]  /*5160*/  UIADD3 UR4, UR6, 0x1, URZ ;  /* 0x0000000106047890 */ /* 0x000fc8000fffe03f */
[----:B------:R-:W-:-:S04]  /*5170*/  UISETP.NE.AND UP0, UPT, UR4, 0x2, UPT ;  /* 0x000000020400788c */ /* 0x000fc8000bf05270 */
[----:B------:R-:W-:Y:S02]  /*5180*/  USEL UR10, URZ, 0x1, UP0 ;  /* 0x000000013f0a7887 */ /* 0x000fe40008000000 */
[----:B------:R-:W-:Y:S02]  /*5190*/  USEL UR4, UR4, URZ, UP0 ;  /* 0x0000003f04047287 */ /* 0x000fe40008000000 */
[----:B------:R-:W-:Y:S01]  /*51a0*/  ULOP3.LUT UR5, UR5, UR10, URZ, 0x3c, !UPT ;  /* 0x0000000a05057292 */ /* 0x000fe2000f8e3c3f */
[----:B------:R-:W-:Y:S11]  /*51b0*/  @!P0 BRA `(.L_x_7283) ;  /* 0x0000000000048947 */ /* 0x000ff60003800000 */
[----:B------:R-:W-:Y:S01]  /*51c0*/  BPT.TRAP 0x1 ;  /* 0x000000040000795c */ /* 0x000fe20000300000 */
.L_x_7283:
[----:B------:R-:W-:Y:S01]  /*51d0*/  ULEA UR27, UR4, UR39, 0x3 ;  /* 0x00000027041b7291 */ /* 0x000fe2000f8e183f */
[----:B01----:R-:W-:-:S04]  /*51e0*/  MOV R13, UR5 ;  /* 0x00000005000d7c02 */ /* 0x003fc80008000f00 */
[----:B------:R-:W-:-:S04]  /*51f0*/  SHF.L.U32 R13, R13, 0x1f, RZ ;  /* 0x0000001f0d0d7819 */ /* 0x000fc800000006ff */
[----:B------:R0:W1:Y:S01]  /*5200*/  SYNCS.PHASECHK.TRANS64.TRYWAIT P1, [UR27+0x28c30], R13 ;  /* 0x028c300dff0075a7 */ /* 0x000062000802015b */
[----:B------:R-:W-:Y:S05]  /*5210*/  @!P0 BRA `(.L_x_7284) ;  /* 0x0000000000048947 */ /* 0x000fea0003800000 */
[----:B------:R-:W-:Y:S01]  /*5220*/  BPT.TRAP 0x1 ;  /* 0x000000040000795c */ /* 0x000fe20000300000 */
.L_x_7284:
[----:B-1----:R-:W-:Y:S05]  /*5230*/  @P1 BRA `(.L_x_7285) ;  /* 0x0000000000081947 */ /* 0x002fea0003800000 */
[----:B------:R-:W1:Y:S02]  /*5240*/  SYNCS.PHASECHK.TRANS64.TRYWAIT P1, [UR27+0x28c30], R13 ;  /* 0x028c300dff0075a7 */ /* 0x000e64000802015b */
[----:B-1----:R-:W-:Y:S05]  /*5250*/  @!P1 BRA `(.L_x_7286) ;  /* 0x000000a000949947 */ /* 0x002fea0003800000 */
.L_x_7285:
        /* <DEDUP_REMOVED lines=22> */
.L_x_7287:
[----:B------:R-:W-:Y:S01]  /*53c0*/  UISETP.NE.AND UP0, UPT, UR45, URZ, UPT ;  /* 0x0000003f2d00728c */ /* 0x000fe2000bf05270 */
[----:B------:R-:W-:Y:S01]  /*53d0*/  IMAD.MOV.U32 R3, RZ, RZ, R11 ;  /* 0x000000ffff037224 */ /* 0x000fe200078e000b */
[----:B------:R-:W-:Y:S01]  /*53e0*/  UMOV UR14, UR26 ;  /* 0x0000001a000e7c82 */ /* 0x000fe20008000000 */
[----:B------:R-:W-:-:S03]  /*53f0*/  IMAD.U32 R19, RZ, RZ, UR28 ;  /* 0x0000001cff137e24 */ /* 0x000fc6000f8e00ff */
[----:B------:R-:W-:Y:S02]  /*5400*/  PLOP3.LUT P1, PT, PT, PT, UP0, 0x80, 0x0 ;  /* 0x000000000000781c */ /* 0x000fe40003f2f008 */
[----:B------:R-:W-:-:S03]  /*5410*/  PLOP3.LUT P2, PT, PT, PT, UP0, 0x80, 0x0 ;  /* 0x000000000000781c */ /* 0x000fc60003f4f008 */
[----:B------:R-:W-:-:S08]  /*5420*/  @UP0 ULDC UR10, c[0x0][0x44c] ;  /* 0x00011300000a0ab9 */ /* 0x000fd00000000800 */
[----:B-1----:R-:W-:Y:S01]  /*5430*/  @P1 IMAD.HI.U32 R4, R11, UR10, RZ ;  /* 0x0000000a0b041c27 */ /* 0x002fe2000f8e00ff */
[----:B------:R-:W-:-:S04]  /*5440*/  @UP0 ULDC UR10, c[0x0][0x450] ;  /* 0x00011400000a0ab9 */ /* 0x000fc80000000800 */
[----:B------:R-:W-:Y:S01]  /*5450*/  @P2 SHF.R.U32.HI R3, RZ, UR10, R4 ;  /* 0x0000000aff032c19 */ /* 0x000fe20008011604 */
[----:B------:R-:W-:Y:S02]  /*5460*/  UMOV UR10, 0xffffffc0 ;  /* 0xffffffc0000a7882 */ /* 0x000fe40000000000 */
[----:B------:R-:W-:Y:S02]  /*5470*/  UIMAD UR10, UR25, UR10, 0x1 ;  /* 0x00000001190a74a4 */ /* 0x000fe4000f8e020a */
[----:B------:R-:W1:Y:S04]  /*5480*/  SHFL.IDX PT, R17, R3, 0x1, 0x1c1f ;  /* 0x003c1f0003117f89 */ /* 0x000e6800000e0000 */
[----:B------:R-:W-:Y:S01]  /*5490*/  IADD3 R4, -R12, UR10, RZ ;  /* 0x0000000a0c047c10 */ /* 0x000fe2000fffe1ff */
[----:B------:R-:W2:Y:S01]  /*54a0*/  SHFL.IDX PT, R3, R3, RZ, 0x1c1f ;  /* 0x001c1fff03037589 */ /* 0x000ea200000e0000 */
[----:B------:R-:W-:-:S03]  /*54b0*/  UIADD3 UR10, UR27, 0x28c40, URZ ;  /* 0x00028c401b0a7890 */ /* 0x000fc6000fffe03f */
[----:B------:R-:W-:Y:S01]  /*54c0*/  IMAD R4, R19, UR41, R4 ;  /* 0x0000002913047c24 */ /* 0x000fe2000f8e0204 */
[----:B------:R-:W-:-:S09]  /*54d0*/  UPRMT UR10, UR44, 0x654, UR10 ;  /* 0x000006542c0a7896 */ /* 0x000fd2000800000a */
[----:B------:R-:W-:Y:S01]  /*54e0*/  SYNCS.ARRIVE.TRANS64.RED.A1T0 RZ, [UR10], RZ ;  /* 0x000000ffffff79a7 */ /* 0x000fe2000810040a */
[----:B-1----:R-:W-:-:S04]  /*54f0*/  IADD3 R17, R17, -UR29, R4 ;  /* 0x8000001d11117c10 */ /* 0x002fc8000fffe004 */
[C---:B------:R-:W-:Y:S02]  /*5500*/  ISETP.GT.AND P1, PT, R17.reuse, RZ, PT ;  /* 0x000000ff1100720c */ /* 0x040fe40003f24270 */
[C---:B------:R-:W-:Y:S02]  /*5510*/  ISETP.GT.AND P2, PT, R17.reuse, 0x1, PT ;  /* 0x000000011100780c */ /* 0x040fe40003f44270 */
        /* <DEDUP_REMOVED lines=44> */
[----:B------:R-:W-:-:S04]  /*57e0*/  FMNMX.FTZ R16, R182, R17, !PT ;  /* 0x00000011b6107209 */ /* 0x000fc80007810000 */
[----:B------:R-:W-:Y:S02]  /*57f0*/  FMNMX.FTZ R18, R183, R16, !PT ;  /* 0x00000010b7127209 */ /* 0x000fe40007810000 */
[----:B--2---:R-:W-:-:S03]  /*5800*/  IADD3 R16, R3, -UR29, R4 ;  /* 0x8000001d03107c10 */ /* 0x004fc6000fffe004 */
[----:B------:R-:W1:Y:S01]  /*5810*/  SHFL.BFLY PT, R19, R18, 0x2, 0x1f ;  /* 0x0c401f0012137f89 */ /* 0x000e6200000e0000 */
        /* <DEDUP_REMOVED lines=71> */
[----:B-1----:R-:W-:Y:S01]  /*5c90*/  FMNMX.FTZ R152, R3, R152, !PT ;  /* 0x0000009803987209 */ /* 0x002fe20007810000 */
[----:B------:R-:W-:Y:S01]  /*5ca0*/  MUFU.EX2 R22, R22 ;  /* 0x0000001600167308 */ /* 0x000fe20000000800 */
[----:B------:R-:W-:-:S03]  /*5cb0*/  FFMA.FTZ R16, R183, UR14, -R16 ;  /* 0x0000000eb7107c23 */ /* 0x000fc60008010810 */
[----:B------:R-:W1:Y:S04]  /*5cc0*/  SHFL.BFLY PT, R3, R152, 0x1, 0x1f ;  /* 0x0c201f0098037f89 */ /* 0x000e6800000e0000 */
[----:B------:R-:W-:Y:S08]  /*5cd0*/  MUFU.EX2 R155, R155 ;  /* 0x0000009b009b7308 */ /* 0x000ff00000000800 */
[----:B------:R-:W-:Y:S08]  /*5ce0*/  MUFU.EX2 R20, R20 ;  /* 0x0000001400147308 */ /* 0x000ff00000000800 */
[----:B------:R-:W-:Y:S01]  /*5cf0*/  MUFU.EX2 R18, R18 ;  /* 0x0000001200127308 */ /* 0x000fe20000000800 */
[----:B-1----:R-:W-:-:S04]  /*5d00*/  FMNMX.FTZ R3, R152, R3, !PT ;  /* 0x0000000398037209 */ /* 0x002fc80007810000 */
[C---:B------:R-:W-:Y:S01]  /*5d10*/  FSETP.NEU.FTZ.AND P1, PT, R3.reuse, -INF , PT ;  /* 0xff8000000300780b */ /* 0x040fe20003f3d000 */
[----:B------:R-:W-:Y:S02]  /*5d20*/  FMUL.FTZ R152, R3, UR14 ;  /* 0x0000000e03987c20 */ /* 0x000fe40008410000 */
[----:B------:R-:W-:Y:S03]  /*5d30*/  MUFU.EX2 R21, R21 ;  /* 0x0000001500157308 */ /* 0x000fe60000000800 */
[----:B------:R-:W-:-:S05]  /*5d40*/  FSEL R178, R152, RZ, P1 ;  /* 0x000000ff98b27208 */ /* 0x000fca0000800000 */
[----:B------:R-:W-:Y:S01]  /*5d50*/  MUFU.EX2 R159, R159 ;  /* 0x0000009f009f7308 */ /* 0x000fe20000000800 */
[--C-:B------:R-:W-:Y:S01]  /*5d60*/  FFMA.FTZ R154, R156, UR14, -R178.reuse ;  /* 0x0000000e9c9a7c23 */ /* 0x100fe200080108b2 */
[--C-:B------:R-:W-:Y:S01]  /*5d70*/  FFMA.FTZ R156, R160, UR14, -R178.reuse ;  /* 0x0000000ea09c7c23 */ /* 0x100fe200080108b2 */
[--C-:B------:R-:W-:Y:S01]  /*5d80*/  FFMA.FTZ R153, R153, UR14, -R178.reuse ;  /* 0x0000000e99997c23 */ /* 0x100fe200080108b2 */
[----:B------:R-:W-:Y:S01]  /*5d90*/  FSEL R160, R4, RZ, P4 ;  /* 0x000000ff04a07208 */ /* 0x000fe20002000000 */
[--C-:B------:R-:W-:Y:S01]  /*5da0*/  FFMA.FTZ R152, R17, UR14, -R178.reuse ;  /* 0x0000000e11987c23 */ /* 0x100fe200080108b2 */
[--C-:B------:R-:W-:Y:S01]  /*5db0*/  FFMA.FTZ R17, R157, UR14, -R178.reuse ;  /* 0x0000000e9d117c23 */ /* 0x100fe200080108b2 */
[--C-:B------:R-:W-:Y:S01]  /*5dc0*/  FFMA.FTZ R157, R161, UR14, -R178.reuse ;  /* 0x0000000ea19d7c23 */ /* 0x100fe200080108b2 */
[----:B------:R1:W-:Y:S01]  /*5dd0*/  MUFU.EX2 R175, R153 ;  /* 0x0000009900af7308 */ /* 0x0003e20000000800 */
[--C-:B------:R-:W-:Y:S01]  /*5de0*/  FFMA.FTZ R161, R165, UR14, -R178.reuse ;  /* 0x0000000ea5a17c23 */ /* 0x100fe200080108b2 */
[----:B------:R-:W-:Y:S01]  /*5df0*/  MOV R165, UR6 ;  /* 0x0000000600a57c02 */ /* 0x000fe20008000f00 */
[--C-:B------:R-:W-:Y:S01]  /*5e00*/  FFMA.FTZ R158, R164, UR14, -R178.reuse ;  /* 0x0000000ea49e7c23 */ /* 0x100fe200080108b2 */
[--C-:B------:R-:W-:Y:S01]  /*5e10*/  FFMA.FTZ R169, R169, UR14, -R178.reuse ;  /* 0x0000000ea9a97c23 */ /* 0x100fe200080108b2 */
[--C-:B------:R-:W-:Y:S01]  /*5e20*/  FFMA.FTZ R172, R172, UR14, -R178.reuse ;  /* 0x0000000eacac7c23 */ /* 0x100fe200080108b2 */
[--C-:B------:R-:W-:Y:S01]  /*5e30*/  FFMA.FTZ R173, R173, UR14, -R178.reuse ;  /* 0x0000000eadad7c23 */ /* 0x100fe200080108b2 */
[--C-:B------:R-:W-:Y:S01]  /*5e40*/  FFMA.FTZ R176, R176, UR14, -R178.reuse ;  /* 0x0000000eb0b07c23 */ /* 0x100fe200080108b2 */
[----:B------:R-:W-:Y:S01]  /*5e50*/  MUFU.EX2 R152, R152 ;  /* 0x0000009800987308 */ /* 0x000fe20000000800 */
[----:B-1----:R-:W-:Y:S01]  /*5e60*/  FADD.FTZ R153, -R160, R15 ;  /* 0x0000000fa0997221 */ /* 0x002fe20000010100 */
[----:B------:R-:W-:Y:S01]  /*5e70*/  FSEL R15, R3, RZ, P1 ;  /* 0x000000ff030f7208 */ /* 0x000fe20000800000 */
[--C-:B------:R-:W-:Y:S01]  /*5e80*/  FFMA.FTZ R160, R168, UR14, -R178.reuse ;  /* 0x0000000ea8a07c23 */ /* 0x100fe200080108b2 */
[----:B------:R-:W-:Y:S01]  /*5e90*/  ISETP.NE.AND P1, PT, R2, RZ, PT ;  /* 0x000000ff0200720c */ /* 0x000fe20003f25270 */
[----:B------:R-:W-:Y:S01]  /*5ea0*/  FMUL.FTZ R153, R153, UR14 ;  /* 0x0000000e99997c20 */ /* 0x000fe20008410000 */
[----:B------:R-:W-:Y:S01]  /*5eb0*/  FFMA.FTZ R177, R177, UR14, -R178 ;  /* 0x0000000eb1b17c23 */ /* 0x000fe200080108b2 */
[----:B------:R-:W-:Y:S01]  /*5ec0*/  FADD.FTZ R15, -R15, R14 ;  /* 0x0000000e0f0f7221 */ /* 0x000fe20000010100 */
[----:B------:R-:W-:Y:S01]  /*5ed0*/  MUFU.EX2 R154, R154 ;  /* 0x0000009a009a7308 */ /* 0x000fe20000000800 */
[--C-:B------:R-:W-:Y:S01]  /*5ee0*/  FFMA.FTZ R180, R180, UR14, -R178.reuse ;  /* 0x0000000eb4b47c23 */ /* 0x100fe200080108b2 */
[----:B------:R-:W-:Y:S01]  /*5ef0*/  FFMA.FTZ R178, R181, UR14, -R178 ;  /* 0x0000000eb5b27c23 */ /* 0x000fe200080108b2 */
[----:B------:R-:W-:-:S05]  /*5f00*/  FMUL.FTZ R15, R15, UR14 ;  /* 0x0000000e0f0f7c20 */ /* 0x000fca0008410000 */
[----:B------:R-:W1:Y:S08]  /*5f10*/  MUFU.EX2 R14, R153 ;  /* 0x00000099000e7308 */ /* 0x000e700000000800 */
[----:B------:R-:W2:Y:S08]  /*5f20*/  MUFU.EX2 R15, R15 ;  /* 0x0000000f000f7308 */ /* 0x000eb00000000800 */
[----:B------:R-:W3:Y:S01]  /*5f30*/  MUFU.EX2 R17, R17 ;  /* 0x0000001100117308 */ /* 0x000ee20000000800 */
[----:B-1----:R-:W-:Y:S01]  /*5f40*/  FFMA.FTZ R153, R14, R6, R19 ;  /* 0x000000060e997223 */ /* 0x002fe20000010013 */
[-C--:B------:R-:W-:Y:S01]  /*5f50*/  FMUL.FTZ R26, R26, R14.reuse ;  /* 0x0000000e1a1a7220 */ /* 0x080fe20000410000 */
[-C--:B------:R-:W-:Y:S01]  /*5f60*/  FMUL.FTZ R27, R27, R14.reuse ;  /* 0x0000000e1b1b7220 */ /* 0x080fe20000410000 */
[-C--:B------:R-:W-:Y:S01]  /*5f70*/  FMUL.FTZ R30, R30, R14.reuse ;  /* 0x0000000e1e1e7220 */ /* 0x080fe20000410000 */
[----:B------:R-:W-:Y:S01]  /*5f80*/  FADD.FTZ R6, R22, R153 ;  /* 0x0000009916067221 */ /* 0x000fe20000010000 */
[-C--:B------:R-:W-:Y:S01]  /*5f90*/  FMUL.FTZ R31, R31, R14.reuse ;  /* 0x0000000e1f1f7220 */ /* 0x080fe20000410000 */
[----:B------:R-:W-:Y:S01]  /*5fa0*/  FMUL.FTZ R34, R34, R14 ;  /* 0x0000000e22227220 */ /* 0x000fe20000410000 */
[----:B------:R-:W1:Y:S01]  /*5fb0*/  MUFU.EX2 R156, R156 ;  /* 0x0000009c009c7308 */ /* 0x000e620000000800 */
[----:B--2---:R-:W-:Y:S01]  /*5fc0*/  FFMA.FTZ R164, R15, R5, R152 ;  /* 0x000000050fa47223 */ /* 0x004fe20000010098 */
[----:B------:R-:W-:-:S02]  /*5fd0*/  @!P1 IMAD R5, R165, 0x40, R0 ;  /* 0x00000040a5059824 */ /* 0x000fc400078e0200 */
[----:B------:R-:W-:Y:S01]  /*5fe0*/  FADD.FTZ R153, R155, R6 ;  /* 0x000000069b997221 */ /* 0x000fe20000010000 */
[C---:B------:R-:W-:Y:S01]  /*5ff0*/  F2FP.F16.F32.PACK_AB R155, R20.reuse, R155 ;  /* 0x0000009b149b723e */ /* 0x040fe200000000ff */
[C---:B------:R-:W-:Y:S01]  /*6000*/  FADD.FTZ R165, R175.reuse, R164 ;  /* 0x000000a4afa57221 */ /* 0x040fe20000010000 */
[----:B------:R-:W-:Y:S01]  /*6010*/  F2FP.F16.F32.PACK_AB R152, R175, R152 ;  /* 0x00000098af98723e */ /* 0x000fe200000000ff */
[----:B------:R-:W-:Y:S01]  /*6020*/  FADD.FTZ R153, R20, R153 ;  /* 0x0000009914997221 */ /* 0x000fe20000010000 */
[----:B------:R-:W2:Y:S01]  /*6030*/  MUFU.EX2 R157, R157 ;  /* 0x0000009d009d7308 */ /* 0x000ea20000000800 */
[----:B------:R-:W-:Y:S01]  /*6040*/  FADD.FTZ R164, R154, R165 ;  /* 0x000000a59aa47221 */ /* 0x000fe20000010000 */
[----:B------:R-:W-:Y:S01]  /*6050*/  @!P1 LEA R5, R5, UR39, 0x2 ;  /* 0x0000002705059c11 */ /* 0x000fe2000f8e10ff */
[----:B------:R-:W-:Y:S01]  /*6060*/  FADD.FTZ R168, R18, R153 ;  /* 0x0000009912a87221 */ /* 0x000fe20000010000 */
[C---:B---3--:R-:W-:Y:S01]  /*6070*/  F2FP.F16.F32.PACK_AB R154, R17.reuse, R154 ;  /* 0x0000009a119a723e */ /* 0x048fe200000000ff */
[----:B------:R-:W-:Y:S01]  /*6080*/  FADD.FTZ R165, R17, R164 ;  /* 0x000000a411a57221 */ /* 0x000fe20000010000 */
[-C--:B------:R-:W-:Y:S01]  /*6090*/  FMUL.FTZ R24, R24, R15.reuse ;  /* 0x0000000f18187220 */ /* 0x080fe20000410000 */
[----:B------:R-:W-:Y:S01]  /*60a0*/  FADD.FTZ R168, R21, R168 ;  /* 0x000000a815a87221 */ /* 0x000fe20000010000 */
[----:B------:R-:W3:Y:S01]  /*60b0*/  MUFU.EX2 R158, R158 ;  /* 0x0000009e009e7308 */ /* 0x000ee20000000800 */
[----:B-1----:R-:W-:Y:S01]  /*60c0*/  FADD.FTZ R6, R156, R165 ;  /* 0x000000a59c067221 */ /* 0x002fe20000010000 */
[----:B------:R-:W-:Y:S01]  /*60d0*/  @!P1 STS [R5+0x28800], R15 ;  /* 0x0288000f05009388 */ /* 0x000fe20000000800 */
[-C--:B------:R-:W-:Y:S01]  /*60e0*/  FMUL.FTZ R25, R25, R15.reuse ;  /* 0x0000000f19197220 */ /* 0x080fe20000410000 */
[-C--:B------:R-:W-:Y:S01]  /*60f0*/  FMUL.FTZ R28, R28, R15.reuse ;  /* 0x0000000f1c1c7220 */ /* 0x080fe20000410000 */
[-C--:B------:R-:W-:Y:S01]  /*6100*/  FMUL.FTZ R29, R29, R15.reuse ;  /* 0x0000000f1d1d7220 */ /* 0x080fe20000410000 */
[----:B------:R1:W-:Y:S01]  /*6110*/  @!P1 STS [R5+0x28820], R14 ;  /* 0x0288200e05009388 */ /* 0x0003e20000000800 */
        /* <DEDUP_REMOVED lines=11> */
[----:B------:R-:W-:Y:S01]  /*61d0*/  FADD.FTZ R153, R159, R168 ;  /* 0x000000a89f997221 */ /* 0x000fe20000010000 */
[-C--:B------:R-:W-:Y:S01]  /*61e0*/  FMUL.FTZ R41, R41, R15.reuse ;  /* 0x0000000f29297220 */ /* 0x080fe20000410000 */
[-C--:B------:R-:W-:Y:S01]  /*61f0*/  FMUL.FTZ R44, R44, R15.reuse ;  /* 0x0000000f2c2c7220 */ /* 0x080fe20000410000 */
[-C--:B------:R-:W-:Y:S01]  /*6200*/  FMUL.FTZ R45, R45, R15.reuse ;  /* 0x0000000f2d2d7220 */ /* 0x080fe20000410000 */
[-C--:B------:R-:W-:Y:S01]  /*6210*/  FMUL.FTZ R48, R48, R15.reuse ;  /* 0x0000000f30307220 */ /* 0x080fe20000410000 */
[-C--:B------:R-:W-:Y:S01]  /*6220*/  FMUL.FTZ R49, R49, R15.reuse ;  /* 0x0000000f31317220 */ /* 0x080fe20000410000 */
[----:B------:R-:W3:Y:S01]  /*6230*/  MUFU.EX2 R160, R160 ;  /* 0x000000a000a07308 */ /* 0x000ee20000000800 */
        /* <DEDUP_REMOVED lines=8> */
[----:B--2---:R-:W-:Y:S01]  /*62c0*/  FADD.FTZ R6, R162, R153 ;  /* 0x00000099a2067221 */ /* 0x004fe20000010000 */
[----:B------:R-:W-:Y:S01]  /*62d0*/  F2FP.F16.F32.PACK_AB R153, R22, R19 ;  /* 0x000000131699723e */ /* 0x000fe200000000ff */
[----:B------:R-:W-:Y:S01]  /*62e0*/  BAR.SYNC.DEFER_BLOCKING 0xf, 0x100 ;  /* 0x03c4000000007b1d */ /* 0x000fe20000010000 */
[----:B------:R-:W-:Y:S01]  /*62f0*/  F2FP.F16.F32.PACK_AB R159, R162, R159 ;  /* 0x0000009fa29f723e */ /* 0x000fe200000000ff */
        /* <DEDUP_REMOVED lines=19> */
[-C--:B------:R-:W-:Y:S01]  /*6430*/  FMUL.FTZ R92, R92, R15.reuse ;  /* 0x0000000f5c5c7220 */ /* 0x080fe20000410000 */
[----:B------:R-:W3:Y:S01]  /*6440*/  MUFU.EX2 R172, R172 ;  /* 0x000000ac00ac7308 */ /* 0x000ee20000000800 */
[C---:B-1----:R-:W-:Y:S01]  /*6450*/  FADD.FTZ R5, R169.reuse, R22 ;  /* 0x00000016a9057221 */ /* 0x042fe20000010000 */
[----:B------:R-:W-:Y:S01]  /*6460*/  F2FP.F16.F32.PACK_AB R160, R169, R160 ;  /* 0x000000a0a9a0723e */ /* 0x000fe200000000ff */
[----:B------:R1:W-:Y:S01]  /*6470*/  STSM.16.M88.4 [R10+0x26800], R152 ;  /* 0x026800980a007844 */ /* 0x0003e20000000200 */
[-C--:B------:R-:W-:Y:S01]  /*6480*/  FMUL.FTZ R93, R93, R15.reuse ;  /* 0x0000000f5d5d7220 */ /* 0x080fe20000410000 */
[-C--:B------:R-:W-:Y:S01]  /*6490*/  FMUL.FTZ R96, R96, R15.reuse ;  /* 0x0000000f60607220 */ /* 0x080fe20000410000 */
[----:B------:R-:W-:Y:S01]  /*64a0*/  FMUL.FTZ R97, R97, R15 ;  /* 0x0000000f61617220 */ /* 0x000fe20000410000 */
[----:B------:R1:W-:Y:S01]  /*64b0*/  STSM.16.M88.4 [R8], R156 ;  /* 0x0000009c08007844 */ /* 0x0003e20000000200 */
        /* <DEDUP_REMOVED lines=38> */
[----:B------:R-:W-:Y:S01]  /*6720*/  FMUL.FTZ R149, R149, R15 ;  /* 0x0000000f95957220 */ /* 0x000fe20000410000 */
[----:B------:R1:W-:Y:S01]  /*6730*/  STSM.16.M88.4 [R9], R160 ;  /* 0x000000a009007844 */ /* 0x0003e20000000200 */
        /* <DEDUP_REMOVED lines=16> */
[----:B------:R-:W-:Y:S01]  /*6840*/  MUFU.EX2 R171, R171 ;  /* 0x000000ab00ab7308 */ /* 0x000fe20000000800 */
[C---:B---3--:R-:W-:Y:S01]  /*6850*/  F2FP.F16.F32.PACK_AB R165, R174.reuse, R167 ;  /* 0x000000a7aea5723e */ /* 0x048fe200000000ff */
[----:B------:R-:W-:Y:S01]  /*6860*/  FADD.FTZ R6, R174, R5 ;  /* 0x00000005ae067221 */ /* 0x000fe20000010000 */
        /* <DEDUP_REMOVED lines=23> */
[----:B------:R-:W-:Y:S01]  /*69e0*/  FADD.FTZ R19, R171, R6 ;  /* 0x00000006ab137221 */ /* 0x000fe20000010000 */
        /* <DEDUP_REMOVED lines=11> */
[-C--:B------:R-:W-:Y:S01]  /*6aa0*/  FMUL.FTZ R111, R111, R14.reuse ;  /* 0x0000000e6f6f7220 */ /* 0x080fe20000410000 */
[-C--:B------:R-:W-:Y:S01]  /*6ab0*/  FMUL.FTZ R114, R114, R14.reuse ;  /* 0x0000000e72727220 */ /* 0x080fe20000410000 */
[-C--:B------:R-:W-:Y:S01]  /*6ac0*/  FMUL.FTZ R115, R115, R14.reuse ;  /* 0x0000000e73737220 */ /* 0x080fe20000410000 */
        /* <DEDUP_REMOVED lines=23> */
.L_x_7288:
[----:B------:R1:W2:Y:S01]  /*6c40*/  SYNCS.PHASECHK.TRANS64.TRYWAIT P1, [UR27+0x28c50], R13 ;  /* 0x028c500dff0075a7 */ /* 0x0002a2000802015b */
[----:B------:R-:W-:Y:S05]  /*6c50*/  @!P0 BRA `(.L_x_7289) ;  /* 0x0000000000048947 */ /* 0x000fea0003800000 */
[----:B------:R-:W-:Y:S01]  /*6c60*/  BPT.TRAP 0x1 ;  /* 0x000000040000795c */ /* 0x000fe20000300000 */
.L_x_7289:
[----:B--2---:R-:W-:Y:S05]  /*6c70*/  @P1 BRA `(.L_x_7290) ;  /* 0x0000000000081947 */ /* 0x004fea0003800000 */
[----:B------:R-:W2:Y:S02]  /*6c80*/  SYNCS.PHASECHK.TRANS64.TRYWAIT P1, [UR27+0x28c50], R13 ;  /* 0x028c500dff0075a7 */ /* 0x000ea4000802015b */
[----:B--2---:R-:W-:Y:S05]  /*6c90*/  @!P1 BRA `(.L_x_7291) ;  /* 0x00000088001c9947 */ /* 0x004fea0003800000 */
.L_x_7290:
        /* <DEDUP_REMOVED lines=34> */
.L_x_7292:
[----:B------:R-:W-:Y:S01]  /*6ec0*/  UISETP.GT.AND UP0, UPT, UR25, UR7, UPT ;  /* 0x000000071900728c */ /* 0x000fe2000bf04270 */
[----:B------:R-:W-:Y:S01]  /*6ed0*/  IMAD.MOV.U32 R15, RZ, RZ, R4 ;  /* 0x000000ffff0f7224 */ /* 0x000fe200078e0004 */
[----:B------:R-:W-:Y:S01]  /*6ee0*/  UIADD3 UR27, UR27, 0x28c60, URZ ;  /* 0x00028c601b1b7890 */ /* 0x000fe2000fffe03f */
[----:B--2---:R-:W-:Y:S01]  /*6ef0*/  MOV R14, R3 ;  /* 0x00000003000e7202 */ /* 0x004fe20000000f00 */
[----:B------:R-:W-:Y:S02]  /*6f00*/  UIADD3 UR25, UR25, -0x1, URZ ;  /* 0xffffffff19197890 */ /* 0x000fe4000fffe03f */
[----:B------:R-:W-:Y:S01]  /*6f10*/  PLOP3.LUT P1, PT, PT, PT, UP0, 0x80, 0x0 ;  /* 0x000000000000781c */ /* 0x000fe20003f2f008 */
[----:B------:R-:W-:Y:S01]  /*6f20*/  UPRMT UR27, UR44, 0x654, UR27 ;  /* 0x000006542c1b7896 */ /* 0x000fe2000800001b */
[----:B------:R-:W-:-:S08]  /*6f30*/  UMOV UR6, UR4 ;  /* 0x0000000400067c82 */ /* 0x000fd00008000000 */
[----:B------:R-:W-:Y:S03]  /*6f40*/  SYNCS.ARRIVE.TRANS64.RED.A1T0 RZ, [UR27], RZ ;  /* 0x000000ffffff79a7 */ /* 0x000fe6000810041b */
[----:B------:R-:W-:Y:S05]  /*6f50*/  @P1 BRA `(.L_x_7293) ;  /* 0xffffffe000801947 */ /* 0x000fea000383ffff */
.L_x_7282:
[----:B------:R-:W-:-:S06]  /*6f60*/  UISETP.GE.AND UP0, UPT, UR25, UR40, UPT ;  /* 0x000000281900728c */ /* 0x000fcc000bf06270 */
[----:B------:R-:W-:-:S13]  /*6f70*/  PLOP3.LUT P1, PT, PT, PT, UP0, 0x80, 0x0 ;  /* 0x000000000000781c */ /* 0x000fda0003f2f008 */
[----:B------:R-:W-:Y:S05]  /*6f80*/  @!P1 BRA `(.L_x_7294) ;  /* 0x0000001800349947 */ /* 0x000fea0003800000 */
[----:B012---:R-:W-:Y:S01]  /*6f90*/  IMAD.MOV.U32 R13, RZ, RZ, R4 ;  /* 0x000000ffff0d7224 */ /* 0x007fe200078e0004 */
[----:B------:R-:W-:Y:S01]  /*6fa0*/  UMOV UR7, UR4 ;  /* 0x0000000400077c82 */ /* 0x000fe20008000000 */
[----:B------:R-:W-:Y:S01]  /*6fb0*/  IMAD.MOV.U32 R12, RZ, RZ, R3 ;  /* 0x000000ffff0c7224 */ /* 0x000fe200078e0003 */
[----:B------:R-:W-:-:S06]  /*6fc0*/  ULDC UR6, c[0x0][0x988] ;  /* 0x0002620000067ab9 */ /* 0x000fcc0000000800 */
.L_x_7305:
[----:B------:R-:W-:-:S04]  /*6fd0*/  UIADD3 UR4, UR7, 0x1, URZ ;  /* 0x0000000107047890 */ /* 0x000fc8000fffe03f */
[----:B------:R-:W-:-:S04]  /*6fe0*/  UISETP.NE.AND UP0, UPT, UR4, 0x2, UPT ;  /* 0x000000020400788c */ /* 0x000fc8000bf05270 */
[----:B------:R-:W-:Y:S02]  /*6ff0*/  USEL UR10, URZ, 0x1, UP0 ;  /* 0x000000013f0a7887 */ /* 0x000fe40008000000 */
[----:B------:R-:W-:Y:S02]  /*7000*/  USEL UR4, UR4, URZ, UP0 ;  /* 0x0000003f04047287 */ /* 0x000fe40008000000 */
[----:B------:R-:W-:Y:S01]  /*7010*/  ULOP3.LUT UR5, UR5, UR10, URZ, 0x3c, !UPT ;  /* 0x0000000a05057292 */ /* 0x000fe2000f8e3c3f */
[----:B0-2---:R-:W-:Y:S11]  /*7020*/  @!P0 BRA `(.L_x_7295) ;  /* 0x0000000000048947 */ /* 0x005ff60003800000 */
[----:B------:R-:W-:Y:S01]  /*7030*/  BPT.TRAP 0x1 ;  /* 0x000000040000795c */ /* 0x000fe20000300000 */
.L_x_7295:
[----:B------:R-:W-:Y:S01]  /*7040*/  ULEA UR26, UR4, UR39, 0x3 ;  /* 0x00000027041a7291 */ /* 0x000fe2000f8e183f */
[----:B------:R-:W-:-:S04]  /*7050*/  MOV R11, UR5 ;  /* 0x00000005000b7c02 */ /* 0x000fc80008000f00 */
[----:B------:R-:W-:-:S04]  /*7060*/  SHF.L.U32 R11, R11, 0x1f, RZ ;  /* 0x0000001f0b0b7819 */ /* 0x000fc800000006ff */
[----:B------:R0:W1:Y:S01]  /*7070*/  SYNCS.PHASECHK.TRANS64.TRYWAIT P1, [UR26+0x28c30], R11 ;  /* 0x028c300bff0075a7 */ /* 0x000062000802015a */
[----:B------:R-:W-:Y:S05]  /*7080*/  @!P0 BRA `(.L_x_7296) ;  /* 0x0000000000048947 */ /* 0x000fea0003800000 */
[----:B------:R-:W-:Y:S01]  /*7090*/  BPT.TRAP 0x1 ;  /* 0x000000040000795c */ /* 0x000fe20000300000 */
.L_x_7296:
[----:B-1----:R-:W-:Y:S05]  /*70a0*/  @P1 BRA `(.L_x_7297) ;  /* 0x0000000000081947 */ /* 0x002fea0003800000 */
[----:B------:R-:W1:Y:S02]  /*70b0*/  SYNCS.PHASECHK.TRANS64.TRYWAIT P1, [UR26+0x28c30], R11 ;  /* 0x028c300bff0075a7 */ /* 0x000e64000802015a */
[----:B-1----:R-:W-:Y:S05]  /*70c0*/  @!P1 BRA `(.L_x_7298) ;  /* 0x0000008400289947 */ /* 0x002fea0003800000 */
.L_x_7297:
        /* <DEDUP_REMOVED lines=22> */
.L_x_7299:
        /* <DEDUP_REMOVED lines=28> */
[----:B------:R-:W-:Y:S02]  /*73f0*/  FMNMX.FTZ R4, R162, R3, !PT ;  /* 0x00000003a2047209 */ /* 0x000fe40007810000 */
[----:B-1----:R-:W-:Y:S02]  /*7400*/  FMNMX.FTZ R3, R16, R15, !PT ;  /* 0x0000000f10037209 */ /* 0x002fe40007810000 */
[----:B------:R-:W-:-:S03]  /*7410*/  FMNMX.FTZ R15, R163, R4, !PT ;  /* 0x00000004a30f7209 */ /* 0x000fc60007810000 */
[C---:B------:R-:W-:Y:S01]  /*7420*/  FMUL.FTZ R22, R3.reuse, UR14 ;  /* 0x0000000e03167c20 */ /* 0x040fe20008410000 */
        /* <DEDUP_REMOVED lines=25> */
[----:B------:R-:W-:Y:S01]  /*75c0*/  FMNMX.FTZ R4, R182, R17, !PT ;  /* 0x00000011b6047209 */ /* 0x000fe20007810000 */
[----:B------:R-:W-:-:S03]  /*75d0*/  FFMA.FTZ R17, R157, UR14, -R22 ;  /* 0x0000000e9d117c23 */ /* 0x000fc60008010816 */
[----:B------:R-:W-:Y:S02]  /*75e0*/  FMNMX.FTZ R4, R183, R4, !PT ;  /* 0x00000004b7047209 */ /* 0x000fe40007810000 */
[----:B------:R-:W2:Y:S03]  /*75f0*/  MUFU.EX2 R152, R152 ;  /* 0x0000009800987308 */ /* 0x000ea60000000800 */
[----:B------:R-:W3:Y:S05]  /*7600*/  SHFL.BFLY PT, R23, R4, 0x2, 0x1f ;  /* 0x0c401f0004177f89 */ /* 0x000eea00000e0000 */
[----:B------:R-:W-:Y:S01]  /*7610*/  MUFU.EX2 R14, R14 ;  /* 0x0000000e000e7308 */ /* 0x000fe20000000800 */
        /* <DEDUP_REMOVED lines=8> */
[C---:B--2---:R-:W-:Y:S01]  /*76a0*/  FADD.FTZ R5, R152.reuse, R5 ;  /* 0x0000000598057221 */ /* 0x044fe20000010000 */
        /* <DEDUP_REMOVED lines=9> */
[----:B---3--:R-:W-:Y:S01]  /*7740*/  FMNMX.FTZ R20, R4, R23, !PT ;  /* 0x0000001704147209 */ /* 0x008fe20007810000 */
[--C-:B------:R-:W-:Y:S01]  /*7750*/  FFMA.FTZ R23, R169, UR14, -R22.reuse ;  /* 0x0000000ea9177c23 */ /* 0x100fe20008010816 */
[----:B------:R-:W-:Y:S01]  /*7760*/  FFMA.FTZ R169, R177, UR14, -R22 ;  /* 0x0000000eb1a97c23 */ /* 0x000fe20008010816 */
[-C--:B------:R-:W-:Y:S01]  /*7770*/  FMUL.FTZ R49, R49, R12.reuse ;  /* 0x0000000c31317220 */ /* 0x080fe20000410000 */
[-C--:B------:R-:W-:Y:S01]  /*7780*/  FMUL.FTZ R52, R52, R12.reuse ;  /* 0x0000000c34347220 */ /* 0x080fe20000410000 */
[----:B------:R-:W1:Y:S01]  /*7790*/  SHFL.BFLY PT, R153, R20, 0x1, 0x1f ;  /* 0x0c201f0014997f89 */ /* 0x000e6200000e0000 */
        /* <DEDUP_REMOVED lines=23> */
[----:B-1----:R-:W-:Y:S01]  /*7910*/  FMNMX.FTZ R4, R20, R153, !PT ;  /* 0x0000009914047209 */ /* 0x002fe20007810000 */
[----:B------:R-:W-:Y:S01]  /*7920*/  MUFU.EX2 R160, R160 ;  /* 0x000000a000a07308 */ /* 0x000fe20000000800 */
[-C--:B------:R-:W-:Y:S01]  /*7930*/  FMUL.FTZ R93, R93, R12.reuse ;  /* 0x0000000c5d5d7220 */ /* 0x080fe20000410000 */
[-C--:B------:R-:W-:Y:S01]  /*7940*/  FMUL.FTZ R96, R96, R12.reuse ;  /* 0x0000000c60607220 */ /* 0x080fe20000410000 */
[-C--:B------:R-:W-:Y:S01]  /*7950*/  FMUL.FTZ R97, R97, R12.reuse ;  /* 0x0000000c61617220 */ /* 0x080fe20000410000 */
        /* <DEDUP_REMOVED lines=21> */
[--C-:B------:R-:W-:Y:S01]  /*7ab0*/  FFMA.FTZ R182, R182, UR14, -R176.reuse ;  /* 0x0000000eb6b67c23 */ /* 0x100fe200080108b0 */
        /* <DEDUP_REMOVED lines=11> */
[----:B--2---:R-:W-:-:S02]  /*7b70*/  IMAD.U32 R155, RZ, RZ, UR7 ;  /* 0x00000007ff9b7e24 */ /* 0x004fc4000f8e00ff */
[----:B-1----:R-:W-:Y:S01]  /*7b80*/  FFMA.FTZ R6, R173, R6, R168 ;  /* 0x00000006ad067223 */ /* 0x002fe200000100a8 */
[-C--:B------:R-:W-:Y:S01]  /*7b90*/  FMUL.FTZ R120, R120, R12.reuse ;  /* 0x0000000c78787220 */ /* 0x080fe20000410000 */
[-C--:B------:R-:W-:Y:S01]  /*7ba0*/  FMUL.FTZ R121, R121, R12.reuse ;  /* 0x0000000c79797220 */ /* 0x080fe20000410000 */
[----:B------:R-:W-:Y:S02]  /*7bb0*/  @!P1 IMAD R22, R155, 0x40, R0 ;  /* 0x000000409b169824 */ /* 0x000fe400078e0200 */
[-C--:B------:R-:W-:Y:S01]  /*7bc0*/  FMUL.FTZ R124, R124, R12.reuse ;  /* 0x0000000c7c7c7220 */ /* 0x080fe20000410000 */
[-C--:B------:R-:W-:Y:S01]  /*7bd0*/  FMUL.FTZ R125, R125, R12.reuse ;  /* 0x0000000c7d7d7220 */ /* 0x080fe20000410000 */
[----:B------:R-:W1:Y:S01]  /*7be0*/  MUFU.EX2 R159, R159 ;  /* 0x0000009f009f7308 */ /* 0x000e620000000800 */
[C---:B---3--:R-:W-:Y:S01]  /*7bf0*/  FADD.FTZ R155, R153.reuse, R6 ;  /* 0x00000006999b7221 */ /* 0x048fe20000010000 */
[----:B------:R-:W-:Y:S01]  /*7c00*/  FADD.FTZ R6, R14, R5 ;  /* 0x000000050e067221 */ /* 0x000fe20000010000 */
[----:B------:R-:W-:Y:S01]  /*7c10*/  @!P1 LEA R22, R22, UR39, 0x2 ;  /* 0x0000002716169c11 */ /* 0x000fe2000f8e10ff */
[----:B------:R-:W-:Y:S01]  /*7c20*/  FMUL.FTZ R128, R128, R12 ;  /* 0x0000000c80807220 */ /* 0x000fe20000410000 */
[----:B------:R-:W-:Y:S01]  /*7c30*/  F2FP.F16.F32.PACK_AB R153, R153, R168 ;  /* 0x000000a89999723e */ /* 0x000fe200000000ff */
[----:B------:R-:W-:Y:S01]  /*7c40*/  FADD.FTZ R5, R17, R6 ;  /* 0x0000000611057221 */ /* 0x000fe20000010000 */
[-C--:B------:R-:W-:Y:S01]  /*7c50*/  FMUL.FTZ R129, R129, R12.reuse ;  /* 0x0000000c81817220 */ /* 0x080fe20000410000 */
[----:B------:R-:W2:Y:S01]  /*7c60*/  MUFU.EX2 R157, R162 ;  /* 0x000000a2009d7308 */ /* 0x000ea20000000800 */
[----:B----4-:R-:W-:Y:S01]  /*7c70*/  FADD.FTZ R154, R158, R155 ;  /* 0x0000009b9e9a7221 */ /* 0x010fe20000010000 */
[----:B------:R-:W-:Y:S01]  /*7c80*/  @!P1 STS [R22+0x28800], R12 ;  /* 0x0288000c16009388 */ /* 0x000fe20000000800 */
[-C--:B------:R-:W-:Y:S01]  /*7c90*/  FMUL.FTZ R132, R132, R12.reuse ;  /* 0x0000000c84847220 */ /* 0x080fe20000410000 */
[-C--:B------:R-:W-:Y:S01]  /*7ca0*/  FMUL.FTZ R133, R133, R12.reuse ;  /* 0x0000000c85857220 */ /* 0x080fe20000410000 */
[-C--:B------:R-:W-:Y:S01]  /*7cb0*/  FMUL.FTZ R136, R136, R12.reuse ;  /* 0x0000000c88887220 */ /* 0x080fe20000410000 */
[----:B------:R3:W-:Y:S01]  /*7cc0*/  @!P1 STS [R22+0x28820], R173 ;  /* 0x028820ad16009388 */ /* 0x0007e20000000800 */
[-C--:B------:R-:W-:Y:S01]  /*7cd0*/  FMUL.FTZ R137, R137, R12.reuse ;  /* 0x0000000c89897220 */ /* 0x080fe20000410000 */
[----:B------:R-:W4:Y:S01]  /*7ce0*/  MUFU.EX2 R172, R163 ;  /* 0x000000a300ac7308 */ /* 0x000f220000000800 */
[----:B-1----:R-:W-:Y:S01]  /*7cf0*/  FADD.FTZ R154, R159, R154 ;  /* 0x0000009a9f9a7221 */ /* 0x002fe20000010000 */
[-C--:B------:R-:W-:Y:S01]  /*7d00*/  FMUL.FTZ R140, R140, R12.reuse ;  /* 0x0000000c8c8c7220 */ /* 0x080fe20000410000 */
[-C--:B------:R-:W-:Y:S01]  /*7d10*/  FMUL.FTZ R141, R141, R12.reuse ;  /* 0x0000000c8d8d7220 */ /* 0x080fe20000410000 */
[-C--:B------:R-:W-:Y:S01]  /*7d20*/  FMUL.FTZ R144, R144, R12.reuse ;  /* 0x0000000c90907220 */ /* 0x080fe20000410000 */
[-C--:B------:R-:W-:Y:S01]  /*7d30*/  FMUL.FTZ R145, R145, R12.reuse ;  /* 0x0000000c91917220 */ /* 0x080fe20000410000 */
[-C--:B------:R-:W-:Y:S01]  /*7d40*/  FMUL.FTZ R148, R148, R12.reuse ;  /* 0x0000000c94947220 */ /* 0x080fe20000410000 */
[----:B------:R-:W-:Y:S01]  /*7d50*/  FMUL.FTZ R149, R149, R12 ;  /* 0x0000000c95957220 */ /* 0x000fe20000410000 */
        /* <DEDUP_REMOVED lines=8> */
[----:B------:R-:W5:Y:S01]  /*7de0*/  MUFU.EX2 R167, R167 ;  /* 0x000000a700a77308 */ /* 0x000f620000000800 */
[-C--:B------:R-:W-:Y:S01]  /*7df0*/  FMUL.FTZ R39, R39, R173.reuse ;  /* 0x000000ad27277220 */ /* 0x080fe20000410000 */
[-C--:B------:R-:W-:Y:S01]  /*7e00*/  FMUL.FTZ R42, R42, R173.reuse ;  /* 0x000000ad2a2a7220 */ /* 0x080fe20000410000 */
[-C--:B------:R-:W-:Y:S01]  /*7e10*/  FMUL.FTZ R43, R43, R173.reuse ;  /* 0x000000ad2b2b7220 */ /* 0x080fe20000410000 */
[-C--:B------:R-:W-:Y:S01]  /*7e20*/  FMUL.FTZ R46, R46, R173.reuse ;  /* 0x000000ad2e2e7220 */ /* 0x080fe20000410000 */
[-C--:B------:R-:W-:Y:S01]  /*7e30*/  FMUL.FTZ R47, R47, R173.reuse ;  /* 0x000000ad2f2f7220 */ /* 0x080fe20000410000 */
[-C--:B------:R-:W-:Y:S01]  /*7e40*/  FMUL.FTZ R50, R50, R173.reuse ;  /* 0x000000ad32327220 */ /* 0x080fe20000410000 */
        /* <DEDUP_REMOVED lines=11> */
[----:B--2---:R-:W-:Y:S01]  /*7f00*/  FADD.FTZ R5, R157, R154 ;  /* 0x0000009a9d057221 */ /* 0x004fe20000010000 */
[----:B------:R-:W-:Y:S01]  /*7f10*/  F2FP.F16.F32.PACK_AB R156, R19, R156 ;  /* 0x0000009c139c723e */ /* 0x000fe200000000ff */
[----:B------:R-:W-:Y:S01]  /*7f20*/  FMUL.FTZ R67, R67, R173 ;  /* 0x000000ad43437220 */ /* 0x000fe20000410000 */
[----:B------:R-:W-:Y:S01]  /*7f30*/  FADD.FTZ R155, R19, R170 ;  /* 0x000000aa139b7221 */ /* 0x000fe20000010000 */
[C---:B----4-:R-:W-:Y:S01]  /*7f40*/  FADD.FTZ R5, R172.reuse, R5 ;  /* 0x00000005ac057221 */ /* 0x050fe20000010000 */
[----:B------:R-:W-:Y:S01]  /*7f50*/  F2FP.F16.F32.PACK_AB R157, R172, R157 ;  /* 0x0000009dac9d723e */ /* 0x000fe200000000ff */
[----:B------:R-:W0:Y:S01]  /*7f60*/  MUFU.EX2 R162, R171 ;  /* 0x000000ab00a27308 */ /* 0x000e220000000800 */
[----:B------:R-:W-:Y:S01]  /*7f70*/  FADD.FTZ R154, R16, R155 ;  /* 0x0000009b109a7221 */ /* 0x000fe20000010000 */
[----:B-1----:R-:W-:Y:S01]  /*7f80*/  FADD.FTZ R170, R166, R5 ;  /* 0x00000005a6aa7221 */ /* 0x002fe20000010000 */
[----:B------:R-:W-:Y:S01]  /*7f90*/  F2FP.F16.F32.PACK_AB R155, R159, R158 ;  /* 0x0000009e9f9b723e */ /* 0x000fe200000000ff */
[-C--:B------:R-:W-:Y:S01]  /*7fa0*/  FMUL.FTZ R70, R70, R173.reuse ;  /* 0x000000ad46467220 */ /* 0x080fe20000410000 */
[----:B------:R-:W-:Y:S01]  /*7fb0*/  FADD.FTZ R5, R21, R154 ;  /* 0x0000009a15057221 */ /* 0x000fe20000010000 */
[----:B-----5:R-:W-:Y:S01]  /*7fc0*/  FADD.FTZ R170, R167, R170 ;  /* 0x000000aaa7aa7221 */ /* 0x020fe20000010000 */
[----:B------:R-:W-:Y:S01]  /*7fd0*/  F2FP.F16.F32.PACK_AB R154, R17, R14 ;  /* 0x0000000e119a723e */ /* 0x000fe200000000ff */
[----:B------:R-:W1:Y:S01]  /*7fe0*/  MUFU.EX2 R18, R18 ;  /* 0x0000001200127308 */ /* 0x000e620000000800 */
[----:B------:R-:W-:Y:S01]  /*7ff0*/  BAR.SYNC.DEFER_BLOCKING 0xf, 0x100 ;  /* 0x03c4000000007b1d */ /* 0x000fe20000010000 */
[----:B------:R-:W-:Y:S01]  /*8000*/  FADD.FTZ R14, R160, R5 ;  /* 0x00000005a00e7221 */ /* 0x000fe20000010000 */
[----:B---3--:R-:W-:Y:S01]  /*8010*/  FADD.FTZ R5, R161, R170 ;  /* 0x000000aaa1057221 */ /* 0x008fe20000010000 */
[----:B------:R-:W-:Y:S01]  /*8020*/  F2FP.F16.F32.PACK_AB R158, R21, R16 ;  /* 0x00000010159e723e */ /* 0x000fe200000000ff */
[----:B------:R-:W-:Y:S01]  /*8030*/  FMUL.FTZ R71, R71, R173 ;  /* 0x000000ad47477220 */ /* 0x000fe20000410000 */
[----:B------:R-:W-:Y:S01]  /*8040*/  FADD.FTZ R15, R23, R14 ;  /* 0x0000000e170f7221 */ /* 0x000fe20000010000 */
[----:B------:R-:W-:Y:S01]  /*8050*/  F2FP.F16.F32.PACK_AB R159, R167, R166 ;  /* 0x000000a6a79f723e */ /* 0x000fe200000000ff */
[----:B------:R-:W2:Y:S01]  /*8060*/  MUFU.EX2 R163, R174 ;  /* 0x000000ae00a37308 */ /* 0x000ea20000000800 */
[C---:B0-----:R-:W-:Y:S01]  /*8070*/  FADD.FTZ R14, R162.reuse, R5 ;  /* 0x00000005a20e7221 */ /* 0x041fe20000010000 */
[----:B------:R-:W-:Y:S01]  /*8080*/  F2FP.F16.F32.PACK_AB R161, R162, R161 ;  /* 0x000000a1a2a1723e */ /* 0x000fe200000000ff */
[-C--:B------:R-:W-:Y:S01]  /*8090*/  FMUL.FTZ R74, R74, R173.reuse ;  /* 0x000000ad4a4a7220 */ /* 0x080fe20000410000 */
[----:B------:R-:W-:Y:S01]  /*80a0*/  F2FP.F16.F32.PACK_AB R160, R23, R160 ;  /* 0x000000a017a0723e */ /* 0x000fe200000000ff */
[-C--:B------:R-:W-:Y:S01]  /*80b0*/  FMUL.FTZ R75, R75, R173.reuse ;  /* 0x000000ad4b4b7220 */ /* 0x080fe20000410000 */
[-C--:B------:R-:W-:Y:S01]  /*80c0*/  FMUL.FTZ R78, R78, R173.reuse ;  /* 0x000000ad4e4e7220 */ /* 0x080fe20000410000 */
[-C--:B------:R-:W-:Y:S01]  /*80d0*/  FMUL.FTZ R79, R79, R173.reuse ;  /* 0x000000ad4f4f7220 */ /* 0x080fe20000410000 */
[----:B------:R-:W0:Y:S01]  /*80e0*/  MUFU.EX2 R165, R165 ;  /* 0x000000a500a57308 */ /* 0x000e220000000800 */
        /* <DEDUP_REMOVED lines=9> */
[----:B------:R2:W-:Y:S01]  /*8180*/  STSM.16.M88.4 [R10+0x26800], R152 ;  /* 0x026800980a007844 */ /* 0x0005e20000000200 */
[-C--:B------:R-:W-:Y:S01]  /*8190*/  FMUL.FTZ R94, R94, R173.reuse ;  /* 0x000000ad5e5e7220 */ /* 0x080fe20000410000 */
[-C--:B------:R-:W-:Y:S01]  /*81a0*/  FMUL.FTZ R95, R95, R173.reuse ;  /* 0x000000ad5f5f7220 */ /* 0x080fe20000410000 */
[-C--:B------:R-:W-:Y:S01]  /*81b0*/  FMUL.FTZ R98, R98, R173.reuse ;  /* 0x000000ad62627220 */ /* 0x080fe20000410000 */
[----:B------:R2:W-:Y:S01]  /*81c0*/  STSM.16.M88.4 [R8], R156 ;  /* 0x0000009c08007844 */ /* 0x0005e20000000200 */
[-C--:B------:R-:W-:Y:S01]  /*81d0*/  FMUL.FTZ R99, R99, R173.reuse ;  /* 0x000000ad63637220 */ /* 0x080fe20000410000 */
[----:B------:R-:W3:Y:S01]  /*81e0*/  MUFU.EX2 R164, R164 ;  /* 0x000000a400a47308 */ /* 0x000ee20000000800 */
[C---:B0-----:R-:W-:Y:S01]  /*81f0*/  FADD.FTZ R15, R165.reuse, R22 ;  /* 0x00000016a50f7221 */ /* 0x041fe20000010000 */
[----:B------:R-:W-:Y:S01]  /*8200*/  F2FP.F16.F32.PACK_AB R162, R165, R18 ;  /* 0x00000012a5a2723e */ /* 0x000fe200000000ff */
[-C--:B------:R-:W-:Y:S01]  /*8210*/  FMUL.FTZ R102, R102, R173.reuse ;  /* 0x000000ad66667220 */ /* 0x080fe20000410000 */
[-C--:B------:R-:W-:Y:S01]  /*8220*/  FMUL.FTZ R103, R103, R173.reuse ;  /* 0x000000ad67677220 */ /* 0x080fe20000410000 */
[-C--:B------:R-:W-:Y:S01]  /*8230*/  FMUL.FTZ R106, R106, R173.reuse ;  /* 0x000000ad6a6a7220 */ /* 0x080fe20000410000 */
[-C--:B------:R-:W-:Y:S01]  /*8240*/  FMUL.FTZ R107, R107, R173.reuse ;  /* 0x000000ad6b6b7220 */ /* 0x080fe20000410000 */
[----:B------:R-:W-:Y:S01]  /*8250*/  FMUL.FTZ R110, R110, R173 ;  /* 0x000000ad6e6e7220 */ /* 0x000fe20000410000 */
[----:B------:R-:W0:Y:S01]  /*8260*/  MUFU.EX2 R178, R178 ;  /* 0x000000b200b27308 */ /* 0x000e220000000800 */
        /* <DEDUP_REMOVED lines=30> */
[----:B------:R-:W-:Y:S01]  /*8450*/  FMUL.FTZ R151, R151, R173 ;  /* 0x000000ad97977220 */ /* 0x000fe20000410000 */
[----:B------:R-:W1:Y:S01]  /*8460*/  MUFU.EX2 R179, R179 ;  /* 0x000000b300b37308 */ /* 0x000e620000000800 */
[----:B---3--:R-:W-:-:S07]  /*8470*/  FADD.FTZ R6, R20, R5 ;  /* 0x0000000514067221 */ /* 0x008fce0000010000 */
[----:B------:R-:W3:Y:S01]  /*8480*/  MUFU.EX2 R182, R182 ;  /* 0x000000b600b67308 */ /* 0x000ee20000000800 */
[C---:B0-----:R-:W-:Y:S01]  /*8490*/  F2FP.F16.F32.PACK_AB R166, R13.reuse, R20 ;  /* 0x000000140da6723e */ /* 0x041fe200000000ff */
[----:B------:R-:W-:-:S06]  /*84a0*/  FADD.FTZ R5, R13, R6 ;  /* 0x000000060d057221 */ /* 0x000fcc0000010000 */
[----:B------:R-:W0:Y:S01]  /*84b0*/  MUFU.EX2 R183, R183 ;  /* 0x000000b700b77308 */ /* 0x000e220000000800 */
[C---:B-1----:R-:W-:Y:S01]  /*84c0*/  FADD.FTZ R15, R179.reuse, R16 ;  /* 0x00000010b30f7221 */ /* 0x042fe20000010000 */
[----:B------:R-:W-:-:S03]  /*84d0*/  F2FP.F16.F32.PACK_AB R165, R179, R178 ;  /* 0x000000b2b3a5723e */ /* 0x000fc600000000ff */
[----:B---3--:R-:W-:Y:S01]  /*84e0*/  FADD.FTZ R14, R182, R15 ;  /* 0x0000000fb60e7221 */ /* 0x008fe20000010000 */
[----:B0-----:R-:W-:-:S03]  /*84f0*/  F2FP.F16.F32.PACK_AB R167, R183, R182 ;  /* 0x000000b6b7a7723e */ /* 0x001fc600000000ff */
[----:B------:R-:W-:Y:S02]  /*8500*/  FADD.FTZ R6, R183, R14 ;  /* 0x0000000eb7067221 */ /* 0x000fe40000010000 */
[----:B------:R2:W-:Y:S01]  /*8510*/  STSM.16.M88.4 [R7], R164 ;  /* 0x000000a407007844 */ /* 0x0005e20000000200 */
[----:B------:R-:W-:Y:S05]  /*8520*/  @!P0 BRA `(.L_x_7300) ;  /* 0x0000000000048947 */ /* 0x000fea0003800000 */
[----:B------:R-:W-:Y:S01]  /*8530*/  BPT.TRAP 0x1 ;  /* 0x000000040000795c */ /* 0x000fe20000300000 */
.L_x_7300:
[----:B------:R0:W1:Y:S01]  /*8540*/  SYNCS.PHASECHK.TRANS64.TRYWAIT P1, [UR26+0x28c50], R11 ;  /* 0x028c500bff0075a7 */ /* 0x000062000802015a */
[----:B------:R-:W-:Y:S05]  /*8550*/  @!P0 BRA `(.L_x_7301) ;  /* 0x0000000000048947 */ /* 0x000fea0003800000 */
[----:B------:R-:W-:Y:S01]  /*8560*/  BPT.TRAP 0x1 ;  /* 0x000000040000795c */ /* 0x000fe20000300000 */
.L_x_7301:
[----:B-1----:R-:W-:Y:S05]  /*8570*/  @P1 BRA `(.L_x_7302) ;  /* 0x0000000000081947 */ /* 0x002fea0003800000 */
[----:B------:R-:W1:Y:S02]  /*8580*/  SYNCS.PHASECHK.TRANS64.TRYWAIT P1, [UR26+0x28c50], R11 ;  /* 0x028c500bff0075a7 */ /* 0x000e64000802015a */
[----:B-1----:R-:W-:Y:S05]  /*8590*/  @!P1 BRA `(.L_x_7303) ;  /* 0x00000070000c9947 */ /* 0x002fea0003800000 */
.L_x_7302:
        /* <DEDUP_REMOVED lines=34> */
.L_x_7304:
[----:B------:R-:W-:Y:S01]  /*87c0*/  UISETP.GT.AND UP0, UPT, UR25, UR40, UPT ;  /* 0x000000281900728c */ /* 0x000fe2000bf04270 */
[----:B------:R-:W-:Y:S01]  /*87d0*/  MOV R13, R4 ;  /* 0x00000004000d7202 */ /* 0x000fe20000000f00 */
[----:B------:R-:W-:Y:S01]  /*87e0*/  UIADD3 UR7, UR26, 0x28c60, URZ ;  /* 0x00028c601a077890 */ /* 0x000fe2000fffe03f */
[----:B-1----:R-:W-:Y:S01]  /*87f0*/  IMAD.MOV.U32 R12, RZ, RZ, R3 ;  /* 0x000000ffff0c7224 */ /* 0x002fe200078e0003 */
[----:B------:R-:W-:Y:S02]  /*8800*/  UIADD3 UR25, UR25, -0x1, URZ ;  /* 0xffffffff19197890 */ /* 0x000fe4000fffe03f */
[----:B------:R-:W-:Y:S01]  /*8810*/  PLOP3.LUT P1, PT, PT, PT, UP0, 0x80, 0x0 ;  /* 0x000000000000781c */ /* 0x000fe20003f2f008 */
[----:B------:R-:W-:-:S09]  /*8820*/  UPRMT UR7, UR44, 0x654, UR7 ;  /* 0x000006542c077896 */ /* 0x000fd20008000007 */
[----:B------:R-:W-:Y:S01]  /*8830*/  SYNCS.ARRIVE.TRANS64.RED.A1T0 RZ, [UR7], RZ ;  /* 0x000000ffffff79a7 */ /* 0x000fe20008100407 */
[----:B------:R-:W-:Y:S02]  /*8840*/  UMOV UR7, UR4 ;  /* 0x0000000400077c82 */ /* 0x000fe40008000000 */
[----:B------:R-:W-:Y:S05]  /*8850*/  @P1 BRA `(.L_x_7305) ;  /* 0xffffffe400dc1947 */ /* 0x000fea000383ffff */
.L_x_7294:
[----:B--23--:R-:W2:Y:S01]  /*8860*/  SHFL.BFLY PT, R8, R5, 0x2, 0x1f ;  /* 0x0c401f0005087f89 */ /* 0x00cea200000e0000 */
[----:B------:R-:W-:Y:S08]  /*8870*/  BAR.ARV 0x8, 0x100 ;  /* 0x0204000000007b1d */ /* 0x000ff00000002000 */
[----:B------:R-:W-:Y:S01]  /*8880*/  BAR.SYNC.DEFER_BLOCKING 0xf, 0x100 ;  /* 0x03c4000000007b1d */ /* 0x000fe20000010000 */
[----:B------:R-:W-:-:S02]  /*8890*/  ISETP.NE.AND P0, PT, R2, RZ, PT ;  /* 0x000000ff0200720c */ /* 0x000fc40003f05270 */
[----:B------:R-:W-:-:S03]  /*88a0*/  MOV R2, RZ ;  /* 0x000000ff00027202 */ /* 0x000fc60000000f00 */
[----:B------:R-:W3:Y:S01]  /*88b0*/  SHFL.BFLY PT, R9, R6, 0x2, 0x1f ;  /* 0x0c401f0006097f89 */ /* 0x000ee200000e0000 */
[----:B--2---:R-:W-:Y:S01]  /*88c0*/  FADD.FTZ R8, R8, R5 ;  /* 0x0000000508087221 */ /* 0x004fe20000010000 */
[----:B------:R-:W-:-:S04]  /*88d0*/  IMAD.U32 R5, RZ, RZ, UR4 ;  /* 0x00000004ff057e24 */ /* 0x000fc8000f8e00ff */
[----:B------:R-:W0:Y:S01]  /*88e0*/  SHFL.BFLY PT, R7, R8, 0x1, 0x1f ;  /* 0x0c201f0008077f89 */ /* 0x000e2200000e0000 */
[----:B------:R-:W-:Y:S01]  /*88f0*/  IMAD R0, R5, 0x40, R0 ;  /* 0x0000004005007824 */ /* 0x000fe200078e0200 */
[----:B------:R-:W-:-:S04]  /*8900*/  MOV R5, 0xff800000 ;  /* 0xff80000000057802 */ /* 0x000fc80000000f00 */
[----:B------:R-:W-:Y:S01]  /*8910*/  @!P0 LEA R0, R0, UR39, 0x2 ;  /* 0x0000002700008c11 */ /* 0x000fe2000f8e10ff */
[----:B---3--:R-:W-:Y:S01]  /*8920*/  FADD.FTZ R9, R9, R6 ;  /* 0x0000000609097221 */ /* 0x008fe20000010000 */
[----:B------:R-:W-:-:S04]  /*8930*/  IMAD.MOV.U32 R6, RZ, RZ, -0x800000 ;  /* 0xff800000ff067424 */ /* 0x000fc800078e00ff */
[----:B------:R-:W2:Y:S01]  /*8940*/  SHFL.BFLY PT, R10, R9, 0x1, 0x1f ;  /* 0x0c201f00090a7f89 */ /* 0x000ea200000e0000 */
[----:B0-----:R-:W-:Y:S01]  /*8950*/  FADD.FTZ R11, R8, R7 ;  /* 0x00000007080b7221 */ /* 0x001fe20000010000 */
[----:B------:R-:W-:-:S04]  /*8960*/  IMAD.MOV.U32 R7, RZ, RZ, RZ ;  /* 0x000000ffff077224 */ /* 0x000fc800078e00ff */
[----:B------:R-:W-:-:S13]  /*8970*/  FSETP.NE.FTZ.AND P1, PT, R11, RZ, PT ;  /* 0x000000ff0b00720b */ /* 0x000fda0003f35000 */
[----:B------:R-:W0:Y:S01]  /*8980*/  @P1 MUFU.RCP R7, R11 ;  /* 0x0000000b00071308 */ /* 0x000e220000001000 */
[----:B--2---:R-:W-:-:S05]  /*8990*/  FADD.FTZ R10, R9, R10 ;  /* 0x0000000a090a7221 */ /* 0x004fca0000010000 */
[----:B------:R-:W-:Y:S02]  /*89a0*/  FSETP.NE.FTZ.AND P2, PT, R10, RZ, PT ;  /* 0x000000ff0a00720b */ /* 0x000fe40003f55000 */
[----:B------:R-:W-:Y:S01]  /*89b0*/  @P1 MUFU.LG2 R8, R11 ;  /* 0x0000000b00081308 */ /* 0x000fe20000000c00 */
[----:B0-----:R-:W-:Y:S01]  /*89c0*/  @!P0 STS [R0+0x28800], R7 ;  /* 0x0288000700008388 */ /* 0x001fe20000000800 */
[-C--:B------:R-:W-:Y:S01]  /*89d0*/  FMUL.FTZ R24, R24, R7.reuse ;  /* 0x0000000718187220 */ /* 0x080fe20000410000 */
[----:B------:R-:W-:-:S08]  /*89e0*/  FMUL.FTZ R25, R25, R7 ;  /* 0x0000000719197220 */ /* 0x000fd00000410000 */
[----:B------:R-:W0:Y:S01]  /*89f0*/  @P2 MUFU.RCP R2, R10 ;  /* 0x0000000a00022308 */ /* 0x000e220000001000 */
[-C--:B------:R-:W-:Y:S01]  /*8a00*/  FMUL.FTZ R28, R28, R7.reuse ;  /* 0x000000071c1c7220 */ /* 0x080fe20000410000 */
[-C--:B------:R-:W-:Y:S01]  /*8a10*/  FMUL.FTZ R29, R29, R7.reuse ;  /* 0x000000071d1d7220 */ /* 0x080fe20000410000 */
[-C--:B------:R-:W-:Y:S01]  /*8a20*/  FMUL.FTZ R32, R32, R7.reuse ;  /* 0x0000000720207220 */ /* 0x080fe20000410000 */
[-C--:B------:R-:W-:Y:S01]  /*8a30*/  FMUL.FTZ R33, R33, R7.reuse ;  /* 0x0000000721217220 */ /* 0x080fe20000410000 */
[-C--:B------:R-:W-:Y:S01]  /*8a40*/  FMUL.FTZ R36, R36, R7.reuse ;  /* 0x0000000724247220 */ /* 0x080fe20000410000 */
[-C--:B------:R-:W-:Y:S01]  /*8a50*/  FMUL.FTZ R37, R37, R7.reuse ;  /* 0x0000000725257220 */ /* 0x080fe20000410000 */
[-C--:B------:R-:W-:Y:S01]  /*8a60*/  FMUL.FTZ R40, R40, R7.reuse ;  /* 0x0000000728287220 */ /* 0x080fe20000410000 */
[----:B------:R2:W3:Y:S01]  /*8a70*/  @P2 MUFU.LG2 R9, R10 ;  /* 0x0000000a00092308 */ /* 0x0004e20000000c00 */
        /* <DEDUP_REMOVED lines=8> */
[----:B0-----:R0:W-:Y:S01]  /*8b00*/  @!P0 STS [R0+0x28820], R2 ;  /* 0x0288200200008388 */ /* 0x0011e20000000800 */
[----:B--2---:R-:W-:-:S02]  /*8b10*/  IMAD.U32 R10, RZ, RZ, UR14 ;  /* 0x0000000eff0a7e24 */ /* 0x004fc4000f8e00ff */
        /* <DEDUP_REMOVED lines=8> */
[----:B0-----:R-:W-:Y:S01]  /*8ba0*/  MOV R0, UR14 ;  /* 0x0000000e00007c02 */ /* 0x001fe20008000f00 */
        /* <DEDUP_REMOVED lines=41> */
[----:B------:R-:W-:Y:S01]  /*8e40*/  @P1 FMUL.FTZ R7, R8, 0.69314718246459960938 ;  /* 0x3f31721808071820 */ /* 0x000fe20000410000 */
[----:B---3--:R-:W-:Y:S01]  /*8e50*/  @P2 FMUL.FTZ R9, R9, 0.69314718246459960938 ;  /* 0x3f31721809092820 */ /* 0x008fe20000410000 */
        /* <DEDUP_REMOVED lines=68> */
.L_x_7258:
[----:B------:R-:W-:Y:S05]  /*92a0*/  @P0 BRA `(.L_x_7306) ;  /* 0x0000002000f80947 */ /* 0x000fea0003800000 */
[----:B------:R-:W0:Y:S01]  /*92b0*/  S2R R0, SR_TID.X ;  /* 0x0000000000007919 */ /* 0x000e220000002100 */
[----:B------:R-:W2:Y:S01]  /*92c0*/  S2UR UR5, SR_CgaCtaId ;  /* 0x00000000000579c3 */ /* 0x000ea20000008800 */
[----:B------:R-:W-:Y:S01]  /*92d0*/  UMOV UR4, 0x400 ;  /* 0x0000040000047882 */ /* 0x000fe20000000000 */
[----:B------:R-:W-:-:S06]  /*92e0*/  IMAD R2, RZ, RZ, -UR42 ;  /* 0x8000002aff027e24 */ /* 0x000fcc000f8e02ff */
[----:B------:R-:W-:Y:S08]  /*92f0*/  BAR.SYNC.DEFER_BLOCKING 0x1, 0x100 ;  /* 0x0044000000007b1d */ /* 0x000ff00000010000 */
[----:B------:R-:W3:Y:S08]  /*9300*/  S2UR UR6, SR_CTAID.Y ;  /* 0x00000000000679c3 */ /* 0x000ef00000002600 */
[----:B------:R-:W3:Y:S01]  /*9310*/  LDC R3, c[0x0][0xc50] ;  /* 0x00031400ff037b82 */ /* 0x000ee20000000800 */
[----:B--2---:R-:W-:-:S07]  /*9320*/  ULEA UR4, UR5, UR4, 0x18 ;  /* 0x0000000405047291 */ /* 0x004fce000f8ec03f */
[----:B------:R-:W2:Y:S01]  /*9330*/  LDC R7, c[0x0][0xbe8] ;  /* 0x0002fa00ff077b82 */ /* 0x000ea20000000800 */
[----:B------:R-:W-:Y:S01]  /*9340*/  UIADD3 UR4, UR4, 0x28c20, URZ ;  /* 0x00028c2004047890 */ /* 0x000fe2000fffe03f */
[----:B0-----:R-:W-:-:S03]  /*9350*/  VIADD R18, R0, 0xffffff80 ;  /* 0xffffff8000127836 */ /* 0x001fc60000000000 */
[----:B------:R-:W-:Y:S02]  /*9360*/  UPRMT UR4, URZ, 0x654, UR4 ;  /* 0x000006543f047896 */ /* 0x000fe40008000004 */
[----:B------:R-:W-:-:S04]  /*9370*/  SHF.R.S32.HI R21, RZ, 0x1f, R18 ;  /* 0x0000001fff157819 */ /* 0x000fc80000011412 */
[----:B------:R-:W-:Y:S01]  /*9380*/  LEA.HI R4, R21, R18, RZ, 0x7 ;  /* 0x0000001215047211 */ /* 0x000fe200078f38ff */
[----:B---3--:R-:W-:Y:S01]  /*9390*/  IMAD R2, R3, R2, UR6 ;  /* 0x0000000603027e24 */ /* 0x008fe2000f8e0202 */
[----:B------:R-:W-:Y:S01]  /*93a0*/  USHF.R.S32.HI UR6, URZ, 0x1f, UR42 ;  /* 0x0000001f3f067899 */ /* 0x000fe2000801142a */
[----:B------:R-:W-:Y:S01]  /*93b0*/  SYNCS.ARRIVE.TRANS64.RED.A1T0 RZ, [UR4], RZ ;  /* 0x000000ffffff79a7 */ /* 0x000fe20008100404 */
[----:B------:R-:W-:Y:S02]  /*93c0*/  SHF.R.S32.HI R0, RZ, 0x7, R4 ;  /* 0x00000007ff007819 */ /* 0x000fe40000011404 */
[----:B------:R-:W-:Y:S02]  /*93d0*/  LOP3.LUT R9, R4, 0xffffff80, RZ, 0xc0, !PT ;  /* 0xffffff8004097812 */ /* 0x000fe400078ec0ff */
[----:B------:R-:W-:Y:S01]  /*93e0*/  SHF.R.S32.HI R3, RZ, 0x1f, R2 ;  /* 0x0000001fff037819 */ /* 0x000fe20000011402 */
[----:B------:R-:W0:Y:S01]  /*93f0*/  SHFL.IDX PT, R10, R0, RZ, 0x1f ;  /* 0x00001fff000a7589 */ /* 0x000e2200000e0000 */
[----:B------:R-:W-:-:S02]  /*9400*/  IADD3 R8, R18, -R9, RZ ;  /* 0x8000000912087210 */ /* 0x000fc40007ffe0ff */
[----:B--2---:R-:W-:Y:S02]  /*9410*/  ISETP.NE.AND P1, PT, R7, 0x1, PT ;  /* 0x000000010700780c */ /* 0x004fe40003f25270 */
[----:B------:R-:W-:-:S04]  /*9420*/  SHF.R.S32.HI R155, RZ, 0x1f, R8 ;  /* 0x0000001fff9b7819 */ /* 0x000fc80000011408 */
[----:B------:R-:W-:-:S04]  /*9430*/  LEA.HI R9, R155, R8, RZ, 0x2 ;  /* 0x000000089b097211 */ /* 0x000fc800078f10ff */
[----:B------:R-:W-:Y:S02]  /*9440*/  SHF.R.S32.HI R154, RZ, 0x2, R9 ;  /* 0x00000002ff9a7819 */ /* 0x000fe40000011409 */
[----:B0-----:R-:W-:-:S13]  /*9450*/  ISETP.NE.AND P0, PT, R10, RZ, PT ;  /* 0x000000ff0a00720c */ /* 0x001fda0003f05270 */
[----:B------:R-:W-:Y:S05]  /*9460*/  @P0 BRA `(.L_x_7307) ;  /* 0x0000000400440947 */ /* 0x000fea0003800000 */
[----:B------:R-:W0:Y:S01]  /*9470*/  LDC R19, c[0x0][0xbe8] ;  /* 0x0002fa00ff137b82 */ /* 0x000e220000000800 */
[----:B------:R-:W-:Y:S01]  /*9480*/  LOP3.LUT R11, R4, 0xffffff80, RZ, 0xc0, !PT ;  /* 0xffffff80040b7812 */ /* 0x000fe200078ec0ff */
[----:B------:R-:W2:Y:S01]  /*9490*/  S2R R23, SR_CTAID.X ;  /* 0x0000000000177919 */ /* 0x000ea20000002500 */
[----:B------:R-:W-:Y:S01]  /*94a0*/  LEA.HI R10, R21, R18, RZ, 0x2 ;  /* 0x00000012150a7211 */ /* 0x000fe200078f10ff */
[----:B------:R-:W-:Y:S02]  /*94b0*/  ULDC.64 UR4, c[0x0][0xbd0] ;  /* 0x0002f40000047ab9 */ /* 0x000fe40000000a00 */
[----:B------:R-:W-:Y:S01]  /*94c0*/  IMAD.IADD R20, R18, 0x1, -R11 ;  /* 0x0000000112147824 */ /* 0x000fe200078e0a0b */
[----:B------:R-:W-:Y:S01]  /*94d0*/  LOP3.LUT R17, R10, 0xfffffffc, RZ, 0xc0, !PT ;  /* 0xfffffffc0a117812 */ /* 0x000fe200078ec0ff */
[----:B------:R-:W3:Y:S01]  /*94e0*/  S2UR UR7, SR_CTAID.Z ;  /* 0x00000000000779c3 */ /* 0x000ee20000002700 */
[----:B------:R-:W-:Y:S02]  /*94f0*/  UIMAD.WIDE.U32 UR8, UR42, UR4, URZ ;  /* 0x000000042a0872a5 */ /* 0x000fe4000f8e003f */
[----:B------:R-:W-:Y:S01]  /*9500*/  SHF.R.S32.HI R11, RZ, 0x1f, R20 ;  /* 0x0000001fff0b7819 */ /* 0x000fe20000011414 */
[----:B------:R-:W-:Y:S01]  /*9510*/  IMAD.IADD R10, R18, 0x1, -R17 ;  /* 0x00000001120a7824 */ /* 0x000fe200078e0a11 */
[----:B------:R-:W-:-:S02]  /*9520*/  UIMAD UR4, UR6, UR4, URZ ;  /* 0x00000004060472a4 */ /* 0x000fc4000f8e023f */
[C---:B------:R-:W-:Y:S01]  /*9530*/  LEA.HI R22, R11.reuse, R20, RZ, 0x2 ;  /* 0x000000140b167211 */ /* 0x040fe200078f10ff */
[----:B------:R-:W4:Y:S01]  /*9540*/  LDC.64 R14, c[0x0][0xbd8] ;  /* 0x0002f600ff0e7b82 */ /* 0x000f220000000a00 */
[----:B------:R-:W-:Y:S01]  /*9550*/  LEA.HI R12, R10, R10, RZ, 0x1 ;  /* 0x0000000a0a0c7211 */ /* 0x000fe200078f08ff */
[----:B------:R-:W-:Y:S01]  /*9560*/  UIMAD UR4, UR42, UR5, UR4 ;  /* 0x000000052a0472a4 */ /* 0x000fe2000f8e0204 */
[--C-:B------:R-:W-:Y:S02]  /*9570*/  SHF.R.S32.HI R4, RZ, 0x2, R22.reuse ;  /* 0x00000002ff047819 */ /* 0x100fe40000011416 */
[----:B-1----:R-:W-:Y:S01]  /*9580*/  SHF.R.S32.HI R13, RZ, 0x1f, R22 ;  /* 0x0000001fff0d7819 */ /* 0x002fe20000011416 */
[----:B------:R-:W-:Y:S01]  /*9590*/  UIADD3 UR4, UR9, UR4, URZ ;  /* 0x0000000409047290 */ /* 0x000fe2000fffe03f */
[----:B------:R-:W-:Y:S02]  /*95a0*/  LEA.HI R11, R11, R20, RZ, 0x5 ;  /* 0x000000140b0b7211 */ /* 0x000fe400078f28ff */
[----:B0-----:R-:W-:-:S02]  /*95b0*/  ISETP.NE.AND P0, PT, R19, 0x1, PT ;  /* 0x000000011300780c */ /* 0x001fc40003f05270 */
[----:B------:R-:W-:Y:S02]  /*95c0*/  LEA.HI R13, R13, R4, RZ, 0x3 ;  /* 0x000000040d0d7211 */ /* 0x000fe400078f18ff */
[----:B------:R-:W-:Y:S02]  /*95d0*/  LOP3.LUT R153, R12, 0x1ffffffe, RZ, 0xc0, !PT ;  /* 0x1ffffffe0c997812 */ /* 0x000fe400078ec0ff */
[----:B------:R-:W-:Y:S01]  /*95e0*/  LOP3.LUT R13, R13, 0xfffffff8, RZ, 0xc0, !PT ;  /* 0xfffffff80d0d7812 */ /* 0x000fe200078ec0ff */
[----:B---3--:R-:W-:Y:S01]  /*95f0*/  USHF.R.S32.HI UR5, URZ, 0x1f, UR7 ;  /* 0x0000001f3f057899 */ /* 0x008fe20008011407 */
[----:B------:R-:W-:Y:S01]  /*9600*/  SHF.R.S32.HI R11, RZ, 0x5, R11 ;  /* 0x00000005ff0b7819 */ /* 0x000fe2000001140b */
[----:B------:R-:W-:Y:S01]  /*9610*/  IMAD.IADD R153, R10, 0x1, -R153 ;  /* 0x000000010a997824 */ /* 0x000fe200078e0a99 */
[----:B------:R-:W-:Y:S02]  /*9620*/  IADD3 R4, R4, -R13, RZ ;  /* 0x8000000d04047210 */ /* 0x000fe40007ffe0ff */
[----:B------:R-:W-:Y:S01]  /*9630*/  MOV R10, UR8 ;  /* 0x00000008000a7c02 */ /* 0x000fe20008000f00 */
[----:B------:R-:W0:Y:S02]  /*9640*/  @P0 LDC R13, c[0x0][0xbec] ;  /* 0x0002fb00ff0d0b82 */ /* 0x000e240000000800 */
[----:B------:R-:W-:-:S02]  /*9650*/  IMAD R152, R11, 0x10, R4 ;  /* 0x000000100b987824 */ /* 0x000fc400078e0204 */
[C---:B----4-:R-:W-:Y:S02]  /*9660*/  IMAD R12, R14.reuse, UR5, RZ ;  /* 0x000000050e0c7c24 */ /* 0x050fe4000f8e02ff */
[----:B------:R-:W-:Y:S02]  /*9670*/  IMAD R4, R153, 0x8, R152 ;  /* 0x0000000899047824 */ /* 0x000fe400078e0298 */
[----:B------:R-:W1:Y:S01]  /*9680*/  @P0 LDC R17, c[0x0][0xbf0] ;  /* 0x0002fc00ff110b82 */ /* 0x000e620000000800 */
[----:B------:R-:W-:Y:S01]  /*9690*/  IMAD.U32 R11, RZ, RZ, UR9 ;  /* 0x00000009ff0b7e24 */ /* 0x000fe2000f8e00ff */
[----:B------:R-:W-:Y:S01]  /*96a0*/  MOV R11, UR4 ;  /* 0x00000004000b7c02 */ /* 0x000fe20008000f00 */
[----:B--2---:R-:W-:Y:S01]  /*96b0*/  IMAD R4, R23, 0x40, R4 ;  /* 0x0000004017047824 */ /* 0x004fe200078e0204 */
[----:B------:R-:W-:Y:S01]  /*96c0*/  ULDC.64 UR4, c[0x0][0xbe0] ;  /* 0x0002f80000047ab9 */ /* 0x000fe20000000a00 */
[----:B------:R-:W-:Y:S02]  /*96d0*/  IMAD R15, R15, UR7, R12 ;  /* 0x000000070f0f7c24 */ /* 0x000fe4000f8e020c */
[----:B------:R-:W-:-:S04]  /*96e0*/  IMAD.WIDE.U32 R10, R14, UR7, R10 ;  /* 0x000000070e0a7c25 */ /* 0x000fc8000f8e000a */
[----:B------:R-:W-:Y:S01]  /*96f0*/  IMAD R23, R23, 0x40, R152 ;  /* 0x0000004017177824 */ /* 0x000fe200078e0298 */
[----:B------:R-:W-:Y:S01]  /*9700*/  IADD3 R11, R11, R15, RZ ;  /* 0x0000000f0b0b7210 */ /* 0x000fe20007ffe0ff */
[----:B0-----:R-:W-:-:S04]  /*9710*/  @P0 IMAD.HI.U32 R12, R4, R13, RZ ;  /* 0x0000000d040c0227 */ /* 0x001fc800078e00ff */
[----:B------:R-:W-:Y:S02]  /*9720*/  IMAD.MOV.U32 R13, RZ, RZ, R4 ;  /* 0x000000ffff0d7224 */ /* 0x000fe400078e0004 */
[----:B------:R-:W-:Y:S01]  /*9730*/  IMAD.WIDE.U32 R10, R2, UR4, R10 ;  /* 0x00000004020a7c25 */ /* 0x000fe2000f8e000a */
[----:B-1----:R-:W-:-:S03]  /*9740*/  @P0 SHF.R.U32.HI R13, RZ, R17, R12 ;  /* 0x00000011ff0d0219 */ /* 0x002fc6000001160c */
[----:B------:R-:W-:Y:S01]  /*9750*/  IMAD R17, R3, UR4, RZ ;  /* 0x0000000403117c24 */ /* 0x000fe2000f8e02ff */
[----:B------:R-:W-:Y:S01]  /*9760*/  IADD3 R10, P0, R13, R10, RZ ;  /* 0x0000000a0d0a7210 */ /* 0x000fe20007f1e0ff */
[----:B------:R-:W-:Y:S02]  /*9770*/  IMAD.MOV R15, RZ, RZ, -R13 ;  /* 0x000000ffff0f7224 */ /* 0x000fe400078e0a0d */
[----:B------:R-:W-:Y:S01]  /*9780*/  IMAD R12, R2, UR5, R17 ;  /* 0x00000005020c7c24 */ /* 0x000fe2000f8e0211 */
[----:B------:R-:W-:Y:S01]  /*9790*/  SHF.R.S32.HI R17, RZ, 0x1f, R13 ;  /* 0x0000001fff117819 */ /* 0x000fe2000001140d */
[----:B------:R-:W-:Y:S01]  /*97a0*/  IMAD R15, R19, R15, R4 ;  /* 0x0000000f130f7224 */ /* 0x000fe200078e0204 */
[----:B------:R-:W-:Y:S01]  /*97b0*/  ULDC.64 UR4, c[0x0][0xbc8] ;  /* 0x0002f20000047ab9 */ /* 0x000fe20000000a00 */
[----:B------:R-:W-:Y:S02]  /*97c0*/  LOP3.LUT R13, R22, 0x7ffffffc, RZ, 0xc0, !PT ;  /* 0x7ffffffc160d7812 */ /* 0x000fe400078ec0ff */
[----:B------:R-:W-:-:S02]  /*97d0*/  IADD3.X R11, R17, R11, R12, P0, !PT ;  /* 0x0000000b110b7210 */ /* 0x000fc400007fe40c */
[----:B------:R-:W-:Y:S01]  /*97e0*/  SHF.R.S32.HI R4, RZ, 0x1f, R15 ;  /* 0x0000001fff047819 */ /* 0x000fe2000001140f */
[----:B------:R-:W-:Y:S02]  /*97f0*/  IMAD.IADD R20, R20, 0x1, -R13 ;  /* 0x0000000114147824 */ /* 0x000fe400078e0a0d */
[----:B------:R-:W-:-:S04]  /*9800*/  IMAD.WIDE.U32 R10, R15, UR4, R10 ;  /* 0x000000040f0a7c25 */ /* 0x000fc8000f8e000a */
[----:B------:R-:W-:-:S04]  /*9810*/  IMAD R4, R4, UR4, RZ ;  /* 0x0000000404047c24 */ /* 0x000fc8000f8e02ff */
[----:B------:R-:W-:Y:S01]  /*9820*/  IMAD R15, R15, UR5, R4 ;  /* 0x000000050f0f7c24 */ /* 0x000fe2000f8e0204 */
[----:B------:R-:W-:Y:S01]  /*9830*/  ULDC.64 UR4, c[0x0][0xba8] ;  /* 0x0002ea0000047ab9 */ /* 0x000fe20000000a00 */
[-C--:B------:R-:W-:Y:S02]  /*9840*/  LEA.HI R4, R0, R0.reuse, RZ, 0x1 ;  /* 0x0000000000047211 */ /* 0x080fe400078f08ff */
[----:B------:R-:W-:Y:S01]  /*9850*/  IMAD.IADD R11, R11, 0x1, R15 ;  /* 0x000000010b0b7824 */ /* 0x000fe200078e020f */
[----:B------:R-:W-:Y:S01]  /*9860*/  LEA R16, P0, R10, UR4, 0x2 ;  /* 0x000000040a107c11 */ /* 0x000fe2000f8010ff */
[----:B------:R-:W-:Y:S01]  /*9870*/  ULDC UR4, c[0x0][0xa88] ;  /* 0x0002a20000047ab9 */ /* 0x000fe20000000800 */
[----:B------:R-:W-:Y:S01]  /*9880*/  LOP3.LUT R15, R4, 0xfffffe, RZ, 0xc0, !PT ;  /* 0x00fffffe040f7812 */ /* 0x000fe200078ec0ff */
[----:B------:R-:W-:Y:S01]  /*9890*/  IMAD R4, R19, UR4, RZ ;  /* 0x0000000413047c24 */ /* 0x000fe2000f8e02ff */
[----:B------:R-:W-:Y:S01]  /*98a0*/  LEA.HI.X R17, R10, UR5, R11, 0x2, P0 ;  /* 0x000000050a117c11 */ /* 0x000fe200080f140b */
[----:B------:R-:W-:Y:S01]  /*98b0*/  SHFL.IDX PT, R12, R16, 0x1, 0x1c1f ;  /* 0x003c1f00100c7f89 */ /* 0x000fe200000e0000 */
[----:B------:R-:W-:Y:S01]  /*98c0*/  IADD3 R14, -R15, R0, RZ ;  /* 0x000000000f0e7210 */ /* 0x000fe20007ffe1ff */
[----:B------:R-:W-:-:S02]  /*98d0*/  IMAD.SHL.U32 R15, R20, 0x2, RZ ;  /* 0x00000002140f7824 */ /* 0x000fc400078e00ff */
[----:B------:R-:W-:Y:S01]  /*98e0*/  SHFL.IDX PT, R10, R16, RZ, 0x1c1f ;  /* 0x001c1fff100a7589 */ /* 0x000fe200000e0000 */
[----:B------:R-:W-:-:S03]  /*98f0*/  LEA R14, -R14, RZ, 0x8 ;  /* 0x000000ff0e0e7211 */ /* 0x000fc600078e41ff */
[----:B------:R-:W0:Y:S01]  /*9900*/  SHFL.IDX PT, R11, R17, RZ, 0x1c1f ;  /* 0x001c1fff110b7589 */ /* 0x000e2200000e0000 */
[----:B------:R-:W-:Y:S01]  /*9910*/  ISETP.NE.AND P0, PT, R15, R14, PT ;  /* 0x0000000e0f00720c */ /* 0x000fe20003f05270 */
[C---:B------:R-:W-:Y:S02]  /*9920*/  VIADD R15, R23.reuse, 0x8 ;  /* 0x00000008170f7836 */ /* 0x040fe40000000000 */
[----:B------:R-:W1:Y:S01]  /*9930*/  SHFL.IDX PT, R13, R17, 0x1, 0x1c1f ;  /* 0x003c1f00110d7f89 */ /* 0x000e6200000e0000 */
[-C--:B------:R-:W-:Y:S02]  /*9940*/  ISETP.GE.OR P2, PT, R23, R4.reuse, P0 ;  /* 0x000000041700720c */ /* 0x080fe40000746670 */
[----:B------:R-:W-:-:S11]  /*9950*/  ISETP.GE.OR P0, PT, R15, R4, P0 ;  /* 0x000000040f00720c */ /* 0x000fd60000706670 */
[----:B0-----:R0:W-:Y:S04]  /*9960*/  @!P2 ST.E desc[UR36][R10.64], R6 ;  /* 0x000000060a00a985 */ /* 0x0011e8000c101924 */
[----:B-1----:R0:W-:Y:S02]  /*9970*/  @!P0 ST.E desc[UR36][R12.64], R5 ;  /* 0x000000050c008985 */ /* 0x0021e4000c101924 */
.L_x_7307:
[----:B------:R-:W2:Y:S01]  /*9980*/  S2R R14, SR_CTAID.X ;  /* 0x00000000000e7919 */ /* 0x000ea20000002500 */
[----:B------:R-:W3:Y:S01]  /*9990*/  S2UR UR7, SR_CTAID.Z ;  /* 0x00000000000779c3 */ /* 0x000ee20000002700 */
[----:B------:R-:W-:Y:S01]  /*99a0*/  LEA.HI R21, R21, R18, RZ, 0x2 ;  /* 0x0000001215157211 */ /* 0x000fe200078f10ff */
[----:B------:R-:W-:Y:S01]  /*99b0*/  ULDC.64 UR8, c[0x0][0xb38] ;  /* 0x0002ce0000087ab9 */ /* 0x000fe20000000a00 */
[----:B0-----:R-:W-:Y:S01]  /*99c0*/  SHF.R.S32.HI R5, RZ, 0x1f, R9 ;  /* 0x0000001fff057819 */ /* 0x001fe20000011409 */
[----:B------:R-:W-:Y:S01]  /*99d0*/  UIMAD UR6, UR6, UR8, URZ ;  /* 0x00000008060672a4 */ /* 0x000fe2000f8e023f */
[----:B------:R-:W-:Y:S01]  /*99e0*/  LOP3.LUT R21, R21, 0xfffffffc, RZ, 0xc0, !PT ;  /* 0xfffffffc15157812 */ /* 0x000fe200078ec0ff */
[----:B------:R-:W-:Y:S01]  /*99f0*/  UIMAD.WIDE.U32 UR4, UR42, UR8, URZ ;  /* 0x000000082a0472a5 */ /* 0x000fe2000f8e003f */
[----:B------:R-:W-:Y:S01]  /*9a00*/  LEA.HI R5, R5, R154, RZ, 0x3 ;  /* 0x0000009a05057211 */ /* 0x000fe200078f18ff */
[----:B-1----:R-:W0:Y:S01]  /*9a10*/  LDC.64 R12, c[0x0][0xb40] ;  /* 0x0002d000ff0c7b82 */ /* 0x002e220000000a00 */
[----:B------:R-:W-:Y:S01]  /*9a20*/  IADD3 R21, R18, -R21, RZ ;  /* 0x8000001512157210 */ /* 0x000fe20007ffe0ff */
[----:B------:R-:W-:Y:S01]  /*9a30*/  UIMAD UR6, UR42, UR9, UR6 ;  /* 0x000000092a0672a4 */ /* 0x000fe2000f8e0206 */
[----:B------:R-:W-:Y:S01]  /*9a40*/  LOP3.LUT R5, R5, 0xfffffff8, RZ, 0xc0, !PT ;  /* 0xfffffff805057812 */ /* 0x000fe200078ec0ff */
[----:B------:R-:W-:Y:S01]  /*9a50*/  BSSY B0, `(.L_x_7308) ;  /* 0x00000fc000007945 */ /* 0x000fe20003800000 */
[----:B------:R-:W-:Y:S01]  /*9a60*/  LEA.HI R4, R21, R21, RZ, 0x1 ;  /* 0x0000001515047211 */ /* 0x000fe200078f08ff */
[----:B------:R-:W-:Y:S01]  /*9a70*/  UIADD3 UR6, UR5, UR6, URZ ;  /* 0x0000000605067290 */ /* 0x000fe2000fffe03f */
[----:B------:R-:W-:Y:S01]  /*9a80*/  LEA.HI R155, R155, R8, RZ, 0x5 ;  /* 0x000000089b9b7211 */ /* 0x000fe200078f28ff */
[----:B------:R-:W1:Y:S01]  /*9a90*/  @P1 LDC R10, c[0x0][0xbec] ;  /* 0x0002fb00ff0a1b82 */ /* 0x000e620000000800 */
[----:B------:R-:W-:Y:S01]  /*9aa0*/  IMAD.IADD R154, R154, 0x1, -R5 ;  /* 0x000000019a9a7824 */ /* 0x000fe200078e0a05 */
[----:B------:R-:W-:-:S02]  /*9ab0*/  LOP3.LUT R4, R4, 0x1ffffffe, RZ, 0xc0, !PT ;  /* 0x1ffffffe04047812 */ /* 0x000fc400078ec0ff */
[----:B------:R-:W-:Y:S02]  /*9ac0*/  SHF.R.S32.HI R155, RZ, 0x5, R155 ;  /* 0x00000005ff9b7819 */ /* 0x000fe4000001149b */
[----:B------:R-:W-:Y:S01]  /*9ad0*/  MOV R5, UR5 ;  /* 0x0000000500057c02 */ /* 0x000fe20008000f00 */
[----:B------:R-:W-:Y:S01]  /*9ae0*/  IMAD.IADD R4, R21, 0x1, -R4 ;  /* 0x0000000115047824 */ /* 0x000fe200078e0a04 */
[----:B------:R-:W4:Y:S01]  /*9af0*/  @P1 LDC R17, c[0x0][0xbf0] ;  /* 0x0002fc00ff111b82 */ /* 0x000f220000000800 */
[----:B------:R-:W-:Y:S01]  /*9b00*/  LEA R155, R155, R154, 0x4 ;  /* 0x0000009a9b9b7211 */ /* 0x000fe200078e20ff */
[----:B---3--:R-:W-:Y:S01]  /*9b10*/  USHF.R.S32.HI UR8, URZ, 0x1f, UR7 ;  /* 0x0000001f3f087899 */ /* 0x008fe20008011407 */
[----:B------:R-:W-:Y:S01]  /*9b20*/  IMAD.U32 R5, RZ, RZ, UR6 ;  /* 0x00000006ff057e24 */ /* 0x000fe2000f8e00ff */
[----:B------:R-:W-:Y:S02]  /*9b30*/  LOP3.LUT R9, R9, 0x7ffffffc, RZ, 0xc0, !PT ;  /* 0x7ffffffc09097812 */ /* 0x000fe400078ec0ff */
[----:B------:R-:W-:-:S02]  /*9b40*/  IMAD R11, R4, 0x8, R155 ;  /* 0x00000008040b7824 */ /* 0x000fc400078e029b */
[----:B------:R-:W-:Y:S01]  /*9b50*/  IMAD.U32 R4, RZ, RZ, UR4 ;  /* 0x00000004ff047e24 */ /* 0x000fe2000f8e00ff */
[----:B------:R-:W-:Y:S01]  /*9b60*/  ULDC.64 UR4, c[0x0][0xb48] ;  /* 0x0002d20000047ab9 */ /* 0x000fe20000000a00 */
[----:B0-----:R-:W-:Y:S02]  /*9b70*/  IMAD R6, R12, UR8, RZ ;  /* 0x000000080c067c24 */ /* 0x001fe4000f8e02ff */
[----:B--2---:R-:W-:Y:S02]  /*9b80*/  IMAD R15, R14, 0x40, R11 ;  /* 0x000000400e0f7824 */ /* 0x004fe400078e020b */
[----:B------:R-:W-:Y:S02]  /*9b90*/  IMAD R13, R13, UR7, R6 ;  /* 0x000000070d0d7c24 */ /* 0x000fe4000f8e0206 */
[----:B-1----:R-:W-:Y:S01]  /*9ba0*/  @P1 IMAD.HI.U32 R10, R15, R10, RZ ;  /* 0x0000000a0f0a1227 */ /* 0x002fe200078e00ff */
[----:B------:R-:W-:-:S03]  /*9bb0*/  MOV R11, R15 ;  /* 0x0000000f000b7202 */ /* 0x000fc60000000f00 */
[----:B------:R-:W-:-:S04]  /*9bc0*/  IMAD.WIDE.U32 R4, R12, UR7, R4 ;  /* 0x000000070c047c25 */ /* 0x000fc8000f8e0004 */
[----:B------:R-:W-:Y:S01]  /*9bd0*/  IMAD R3, R3, UR4, RZ ;  /* 0x0000000403037c24 */ /* 0x000fe2000f8e02ff */
[----:B----4-:R-:W-:Y:S01]  /*9be0*/  @P1 SHF.R.U32.HI R11, RZ, R17, R10 ;  /* 0x00000011ff0b1219 */ /* 0x010fe2000001160a */
[----:B------:R-:W-:Y:S02]  /*9bf0*/  IMAD.IADD R5, R5, 0x1, R13 ;  /* 0x0000000105057824 */ /* 0x000fe400078e020d */
[C---:B------:R-:W-:Y:S01]  /*9c00*/  IMAD R13, R2.reuse, UR5, R3 ;  /* 0x00000005020d7c24 */ /* 0x040fe2000f8e0203 */
[----:B------:R-:W-:Y:S01]  /*9c10*/  SHF.R.S32.HI R6, RZ, 0x1f, R11 ;  /* 0x0000001fff067819 */ /* 0x000fe2000001140b */
[----:B------:R-:W-:Y:S01]  /*9c20*/  IMAD.WIDE.U32 R2, R2, UR4, R4 ;  /* 0x0000000402027c25 */ /* 0x000fe2000f8e0004 */
[----:B------:R-:W-:-:S03]  /*9c30*/  ULDC.64 UR4, c[0x0][0xb30] ;  /* 0x0002cc0000047ab9 */ /* 0x000fc60000000a00 */
[----:B------:R-:W-:Y:S01]  /*9c40*/  IMAD.MOV R10, RZ, RZ, -R11 ;  /* 0x000000ffff0a7224 */ /* 0x000fe200078e0a0b */
[----:B------:R-:W-:Y:S01]  /*9c50*/  IADD3 R3, R3, R13, RZ ;  /* 0x0000000d03037210 */ /* 0x000fe20007ffe0ff */
[----:B------:R-:W-:Y:S02]  /*9c60*/  IMAD R6, R6, UR4, RZ ;  /* 0x0000000406067c24 */ /* 0x000fe4000f8e02ff */
[----:B------:R-:W-:Y:S02]  /*9c70*/  IMAD R5, R7, R10, R15 ;  /* 0x0000000a07057224 */ /* 0x000fe400078e020f */
[C---:B------:R-:W-:Y:S01]  /*9c80*/  IMAD R13, R11.reuse, UR5, R6 ;  /* 0x000000050b0d7c24 */ /* 0x040fe2000f8e0206 */
[----:B------:R-:W-:Y:S01]  /*9c90*/  LEA.HI R6, R0, R0, RZ, 0x1 ;  /* 0x0000000000067211 */ /* 0x000fe200078f08ff */
        /* <DEDUP_REMOVED lines=9> */
[----:B------:R-:W-:Y:S01]  /*9d30*/  IMAD.IADD R5, R3, 0x1, R11 ;  /* 0x0000000103057824 */ /* 0x000fe200078e020b */
[----:B------:R-:W-:Y:S01]  /*9d40*/  ULDC UR4, c[0x0][0xa88] ;  /* 0x0002a20000047ab9 */ /* 0x000fe20000000800 */
[----:B------:R-:W-:Y:S01]  /*9d50*/  LOP3.LUT R11, R6, 0xfffffe, RZ, 0xc0, !PT ;  /* 0x00fffffe060b7812 */ /* 0x000fe200078ec0ff */
[----:B------:R-:W-:Y:S01]  /*9d60*/  IMAD R6, R7, UR4, RZ ;  /* 0x0000000407067c24 */ /* 0x000fe2000f8e02ff */
[----:B------:R-:W-:Y:S02]  /*9d70*/  LEA R7, R14, R155, 0x6 ;  /* 0x0000009b0e077211 */ /* 0x000fe400078e30ff */
[----:B------:R-:W-:Y:S01]  /*9d80*/  LEA.HI.X R5, R2, UR5, R5, 0x2, P0 ;  /* 0x0000000502057c11 */ /* 0x000fe200080f1405 */
[----:B------:R-:W-:Y:S01]  /*9d90*/  IMAD.IADD R11, R0, 0x1, -R11 ;  /* 0x00000001000b7824 */ /* 0x000fe200078e0a0b */
[----:B------:R-:W-:Y:S01]  /*9da0*/  ISETP.GE.AND P0, PT, R7, R6, PT ;  /* 0x000000060700720c */ /* 0x000fe20003f06270 */
[----:B------:R-:W-:Y:S01]  /*9db0*/  IMAD.IADD R0, R8, 0x1, -R9 ;  /* 0x0000000108007824 */ /* 0x000fe200078e0a09 */
[----:B------:R0:W1:Y:S04]  /*9dc0*/  SHFL.IDX PT, R2, R4, RZ, 0x1c1f ;  /* 0x001c1fff04027589 */ /* 0x00006800000e0000 */
[----:B------:R-:W-:Y:S01]  /*9dd0*/  LEA R0, R11, R0, 0x7 ;  /* 0x000000000b007211 */ /* 0x000fe200078e38ff */
[----:B------:R0:W2:Y:S04]  /*9de0*/  SHFL.IDX PT, R3, R5, RZ, 0x1c1f ;  /* 0x001c1fff05037589 */ /* 0x0000a800000e0000 */
[----:B------:R-:W-:-:S02]  /*9df0*/  IMAD.SHL.U32 R0, R0, 0x2, RZ ;  /* 0x0000000200007824 */ /* 0x000fc400078e00ff */
[----:B------:R-:W-:Y:S05]  /*9e00*/  @P0 BRA `(.L_x_7309) ;  /* 0x0000000c00000947 */ /* 0x000fea0003800000 */
        /* <DEDUP_REMOVED lines=13> */
[----:B------:R-:W-:Y:S01]  /*9ee0*/  VIADD R22, R0, 0x50 ;  /* 0x0000005000167836 */ /* 0x000fe20000000000 */
[----:B------:R-:W-:-:S02]  /*9ef0*/  ISETP.GE.AND P0, PT, R16, UR4, PT ;  /* 0x0000000410007c0c */ /* 0x000fc4000bf06270 */
[----:B------:R-:W-:Y:S02]  /*9f00*/  ISETP.GE.AND P1, PT, R17, UR4, PT ;  /* 0x0000000411007c0c */ /* 0x000fe4000bf26270 */
[----:B------:R-:W-:Y:S02]  /*9f10*/  @!P2 LEA.HI R8, R0, R0, RZ, 0x1 ;  /* 0x000000000008a211 */ /* 0x000fe400078f08ff */
[----:B------:R-:W-:Y:S02]  /*9f20*/  @!P3 LEA.HI R10, R9, R9, RZ, 0x1 ;  /* 0x00000009090ab211 */ /* 0x000fe400078f08ff */
[----:B------:R-:W-:Y:S02]  /*9f30*/  @!P4 LEA.HI R12, R11, R11, RZ, 0x1 ;  /* 0x0000000b0b0cc211 */ /* 0x000fe400078f08ff */
[----:B------:R-:W-:Y:S02]  /*9f40*/  @!P5 LEA.HI R14, R13, R13, RZ, 0x1 ;  /* 0x0000000d0d0ed211 */ /* 0x000fe400078f08ff */
[----:B------:R-:W-:-:S02]  /*9f50*/  @!P2 LOP3.LUT R9, R8, 0xfffffffe, RZ, 0xc0, !PT ;  /* 0xfffffffe0809a812 */ /* 0x000fc400078ec0ff */
[----:B------:R-:W-:Y:S02]  /*9f60*/  @!P3 LOP3.LUT R11, R10, 0xfffffffe, RZ, 0xc0, !PT ;  /* 0xfffffffe0a0bb812 */ /* 0x000fe400078ec0ff */
[----:B------:R-:W-:Y:S01]  /*9f70*/  @!P4 LOP3.LUT R13, R12, 0xfffffffe, RZ, 0xc0, !PT ;  /* 0xfffffffe0c0dc812 */ /* 0x000fe200078ec0ff */
[--C-:B-12---:R-:W-:Y:S01]  /*9f80*/  @!P2 IMAD.WIDE R8, R9, 0x4, R2.reuse ;  /* 0x000000040908a825 */ /* 0x106fe200078e0202 */
[----:B------:R-:W-:Y:S02]  /*9f90*/  @!P5 LOP3.LUT R15, R14, 0xfffffffe, RZ, 0xc0, !PT ;  /* 0xfffffffe0e0fd812 */ /* 0x000fe400078ec0ff */
[----:B------:R-:W-:Y:S01]  /*9fa0*/  IADD3 R20, R0, 0x40, RZ ;  /* 0x0000004000147810 */ /* 0x000fe20007ffe0ff */
        /* <DEDUP_REMOVED lines=9> */
[----:B------:R-:W-:Y:S01]  /*a040*/  ISETP.GE.AND P6, PT, R22, UR4, PT ;  /* 0x0000000416007c0c */ /* 0x000fe2000bfc6270 */
[----:B------:R4:W-:Y:S01]  /*a050*/  @!P5 ST.E.64 desc[UR36][R14.64], R36 ;  /* 0x000000240e00d985 */ /* 0x0009e2000c101b24 */
[----:B------:R-:W-:Y:S01]  /*a060*/  ISETP.GE.AND P5, PT, R21, UR4, PT ;  /* 0x0000000415007c0c */ /* 0x000fe2000bfa6270 */
[----:B-1----:R-:W-:Y:S01]  /*a070*/  VIADD R24, R0, 0x60 ;  /* 0x0000006000187836 */ /* 0x002fe20000000000 */
[----:B------:R-:W-:Y:S02]  /*a080*/  @!P0 LEA.HI R16, R16, R16, RZ, 0x1 ;  /* 0x0000001010108211 */ /* 0x000fe400078f08ff */
[----:B------:R-:W-:-:S02]  /*a090*/  @!P1 LEA.HI R17, R17, R17, RZ, 0x1 ;  /* 0x0000001111119211 */ /* 0x000fc400078f08ff */
[----:B------:R-:W-:Y:S02]  /*a0a0*/  @!P0 LOP3.LUT R9, R16, 0xfffffffe, RZ, 0xc0, !PT ;  /* 0xfffffffe10098812 */ /* 0x000fe400078ec0ff */
[----:B--2---:R-:W-:Y:S02]  /*a0b0*/  @!P1 LOP3.LUT R11, R17, 0xfffffffe, RZ, 0xc0, !PT ;  /* 0xfffffffe110b9812 */ /* 0x004fe400078ec0ff */
        /* <DEDUP_REMOVED lines=8> */
[----:B---3--:R-:W-:Y:S01]  /*a140*/  @!P2 LOP3.LUT R13, R18, 0xfffffffe, RZ, 0xc0, !PT ;  /* 0xfffffffe120da812 */ /* 0x008fe200078ec0ff */
[----:B------:R2:W-:Y:S01]  /*a150*/  @!P1 ST.E.64 desc[UR36][R10.64], R44 ;  /* 0x0000002c0a009985 */ /* 0x0005e2000c101b24 */
[----:B------:R-:W-:Y:S01]  /*a160*/  @!P3 LOP3.LUT R19, R19, 0xfffffffe, RZ, 0xc0, !PT ;  /* 0xfffffffe1313b812 */ /* 0x000fe200078ec0ff */
[----:B------:R-:W-:Y:S01]  /*a170*/  VIADD R18, R0, 0x68 ;  /* 0x0000006800127836 */ /* 0x000fe20000000000 */
[----:B----4-:R-:W-:Y:S01]  /*a180*/  @!P4 LOP3.LUT R15, R20, 0xfffffffe, RZ, 0xc0, !PT ;  /* 0xfffffffe140fc812 */ /* 0x010fe200078ec0ff */
[C---:B------:R-:W-:Y:S01]  /*a190*/  VIADD R20, R0.reuse, 0x78 ;  /* 0x0000007800147836 */ /* 0x040fe20000000000 */
[----:B------:R-:W-:Y:S02]  /*a1a0*/  @!P5 LOP3.LUT R21, R21, 0xfffffffe, RZ, 0xc0, !PT ;  /* 0xfffffffe1515d812 */ /* 0x000fe400078ec0ff */
[----:B------:R-:W-:Y:S02]  /*a1b0*/  IADD3 R23, R0, 0x58, RZ ;  /* 0x0000005800177810 */ /* 0x000fe40007ffe0ff */
[----:B------:R-:W-:Y:S01]  /*a1c0*/  @!P6 LOP3.LUT R17, R22, 0xfffffffe, RZ, 0xc0, !PT ;  /* 0xfffffffe1611e812 */ /* 0x000fe200078ec0ff */
[----:B-1----:R-:W-:Y:S01]  /*a1d0*/  @!P2 IMAD.WIDE R8, R13, 0x4, R2 ;  /* 0x000000040d08a825 */ /* 0x002fe200078e0202 */
[----:B------:R-:W-:-:S02]  /*a1e0*/  ISETP.GE.AND P1, PT, R23, UR4, PT ;  /* 0x0000000417007c0c */ /* 0x000fc4000bf26270 */
[----:B------:R-:W-:Y:S01]  /*a1f0*/  ISETP.GE.AND P0, PT, R24, UR4, PT ;  /* 0x0000000418007c0c */ /* 0x000fe2000bf06270 */
[--C-:B--2---:R-:W-:Y:S01]  /*a200*/  @!P3 IMAD.WIDE R10, R19, 0x4, R2.reuse ;  /* 0x00000004130ab825 */ /* 0x104fe200078e0202 */
[----:B------:R1:W-:Y:S01]  /*a210*/  @!P2 ST.E.64 desc[UR36][R8.64], R48 ;  /* 0x000000300800a985 */ /* 0x0003e2000c101b24 */
[C---:B------:R-:W-:Y:S02]  /*a220*/  IADD3 R19, R0.reuse, 0x70, RZ ;  /* 0x0000007000137810 */ /* 0x040fe40007ffe0ff */
[--C-:B------:R-:W-:Y:S01]  /*a230*/  @!P4 IMAD.WIDE R12, R15, 0x4, R2.reuse ;  /* 0x000000040f0cc825 */ /* 0x100fe200078e0202 */
[----:B------:R2:W-:Y:S01]  /*a240*/  @!P3 ST.E.64 desc[UR36][R10.64], R52 ;  /* 0x000000340a00b985 */ /* 0x0005e2000c101b24 */
[----:B------:R-:W-:Y:S02]  /*a250*/  IADD3 R22, R0, 0x88, RZ ;  /* 0x0000008800167810 */ /* 0x000fe40007ffe0ff */
        /* <DEDUP_REMOVED lines=9> */
[----:B------:R-:W-:Y:S02]  /*a2f0*/  ISETP.GE.AND P3, PT, R22, UR4, PT ;  /* 0x0000000416007c0c */ /* 0x000fe4000bf66270 */
[----:B------:R-:W-:-:S02]  /*a300*/  ISETP.GE.AND P4, PT, R21, UR4, PT ;  /* 0x0000000415007c0c */ /* 0x000fc4000bf86270 */
[----:B------:R-:W-:Y:S02]  /*a310*/  @!P1 LEA.HI R23, R23, R23, RZ, 0x1 ;  /* 0x0000001717179211 */ /* 0x000fe400078f08ff */
[----:B------:R-:W-:Y:S02]  /*a320*/  @!P0 LEA.HI R24, R24, R24, RZ, 0x1 ;  /* 0x0000001818188211 */ /* 0x000fe400078f08ff */
[----:B-1----:R-:W-:Y:S01]  /*a330*/  @!P1 LOP3.LUT R9, R23, 0xfffffffe, RZ, 0xc0, !PT ;  /* 0xfffffffe17099812 */ /* 0x002fe200078ec0ff */
[----:B------:R-:W-:Y:S01]  /*a340*/  VIADD R23, R0, 0x90 ;  /* 0x0000009000177836 */ /* 0x000fe20000000000 */
[----:B--2---:R-:W-:Y:S01]  /*a350*/  @!P0 LOP3.LUT R11, R24, 0xfffffffe, RZ, 0xc0, !PT ;  /* 0xfffffffe180b8812 */ /* 0x004fe200078ec0ff */
        /* <DEDUP_REMOVED lines=9> */
[----:B---3--:R-:W-:Y:S01]  /*a3f0*/  @!P2 LOP3.LUT R13, R18, 0xfffffffe, RZ, 0xc0, !PT ;  /* 0xfffffffe120da812 */ /* 0x008fe200078ec0ff */
[----:B------:R2:W-:Y:S01]  /*a400*/  @!P0 ST.E.64 desc[UR36][R10.64], R72 ;  /* 0x000000480a008985 */ /* 0x0005e2000c101b24 */
[----:B------:R-:W-:Y:S02]  /*a410*/  @!P6 LOP3.LUT R19, R19, 0xfffffffe, RZ, 0xc0, !PT ;  /* 0xfffffffe1313e812 */ /* 0x000fe400078ec0ff */
[----:B----4-:R-:W-:Y:S01]  /*a420*/  @!P5 LOP3.LUT R15, R20, 0xfffffffe, RZ, 0xc0, !PT ;  /* 0xfffffffe140fd812 */ /* 0x010fe200078ec0ff */
[----:B------:R-:W-:Y:S01]  /*a430*/  VIADD R20, R0, 0xb0 ;  /* 0x000000b000147836 */ /* 0x000fe20000000000 */
[----:B------:R-:W-:-:S02]  /*a440*/  @!P4 LOP3.LUT R21, R21, 0xfffffffe, RZ, 0xc0, !PT ;  /* 0xfffffffe1515c812 */ /* 0x000fc400078ec0ff */
[----:B-----5:R-:W-:Y:S01]  /*a450*/  @!P3 LOP3.LUT R17, R22, 0xfffffffe, RZ, 0xc0, !PT ;  /* 0xfffffffe1611b812 */ /* 0x020fe200078ec0ff */
[C---:B------:R-:W-:Y:S01]  /*a460*/  VIADD R22, R0.reuse, 0xc0 ;  /* 0x000000c000167836 */ /* 0x040fe20000000000 */
[----:B------:R-:W-:Y:S01]  /*a470*/  ISETP.GE.AND P0, PT, R23, UR4, PT ;  /* 0x0000000417007c0c */ /* 0x000fe2000bf06270 */
[--C-:B-1----:R-:W-:Y:S01]  /*a480*/  @!P2 IMAD.WIDE R8, R13, 0x4, R2.reuse ;  /* 0x000000040d08a825 */ /* 0x102fe200078e0202 */
[----:B------:R-:W-:Y:S02]  /*a490*/  IADD3 R18, R0, 0xa0, RZ ;  /* 0x000000a000127810 */ /* 0x000fe40007ffe0ff */
[----:B------:R-:W-:Y:S01]  /*a4a0*/  ISETP.GE.AND P1, PT, R24, UR4, PT ;  /* 0x0000000418007c0c */ /* 0x000fe2000bf26270 */
[--C-:B--2---:R-:W-:Y:S01]  /*a4b0*/  @!P6 IMAD.WIDE R10, R19, 0x4, R2.reuse ;  /* 0x00000004130ae825 */ /* 0x104fe200078e0202 */
        /* <DEDUP_REMOVED lines=17> */
[----:B-1----:R-:W-:Y:S02]  /*a5d0*/  @!P0 LOP3.LUT R9, R23, 0xfffffffe, RZ, 0xc0, !PT ;  /* 0xfffffffe17098812 */ /* 0x002fe400078ec0ff */
[----:B------:R-:W-:Y:S02]  /*a5e0*/  @!P2 LEA.HI R18, R18, R18, RZ, 0x1 ;  /* 0x000000121212a211 */ /* 0x000fe400078f08ff */
[----:B--2---:R-:W-:Y:S01]  /*a5f0*/  @!P1 LOP3.LUT R11, R24, 0xfffffffe, RZ, 0xc0, !PT ;  /* 0xfffffffe180b9812 */ /* 0x004fe200078ec0ff */
[----:B------:R-:W-:Y:S01]  /*a600*/  @!P0 IMAD.WIDE R8, R9, 0x4, R2 ;  /* 0x0000000409088825 */ /* 0x000fe200078e0202 */
[----:B------:R-:W-:-:S02]  /*a610*/  @!P4 LEA.HI R20, R20, R20, RZ, 0x1 ;  /* 0x000000141414c211 */ /* 0x000fc400078f08ff */
[----:B---3--:R-:W-:Y:S01]  /*a620*/  @!P2 LOP3.LUT R13, R18, 0xfffffffe, RZ, 0xc0, !PT ;  /* 0xfffffffe120da812 */ /* 0x008fe200078ec0ff */
        /* <DEDUP_REMOVED lines=9> */
[----:B----4-:R-:W-:Y:S01]  /*a6c0*/  @!P4 LOP3.LUT R15, R20, 0xfffffffe, RZ, 0xc0, !PT ;  /* 0xfffffffe140fc812 */ /* 0x010fe200078ec0ff */
[----:B------:R3:W-:Y:S01]  /*a6d0*/  @!P2 ST.E.64 desc[UR36][R12.64], R104 ;  /* 0x000000680c00a985 */ /* 0x0007e2000c101b24 */
[----:B------:R-:W-:Y:S01]  /*a6e0*/  @!P5 LOP3.LUT R21, R21, 0xfffffffe, RZ, 0xc0, !PT ;  /* 0xfffffffe1515d812 */ /* 0x000fe200078ec0ff */
[----:B------:R-:W-:Y:S01]  /*a6f0*/  VIADD R20, R0, 0xd8 ;  /* 0x000000d800147836 */ /* 0x000fe20000000000 */
[----:B-----5:R-:W-:-:S02]  /*a700*/  @!P6 LOP3.LUT R17, R22, 0xfffffffe, RZ, 0xc0, !PT ;  /* 0xfffffffe1611e812 */ /* 0x020fc400078ec0ff */
        /* <DEDUP_REMOVED lines=9> */
[----:B---3--:R-:W-:-:S02]  /*a7a0*/  IADD3 R12, R0, 0xe8, RZ ;  /* 0x000000e8000c7810 */ /* 0x008fc40007ffe0ff */
[----:B------:R-:W-:Y:S01]  /*a7b0*/  @!P6 IMAD.WIDE R16, R17, 0x4, R2 ;  /* 0x000000041110e825 */ /* 0x000fe200078e0202 */
[----:B------:R3:W-:Y:S01]  /*a7c0*/  @!P5 ST.E.64 desc[UR36][R14.64], R116 ;  /* 0x000000740e00d985 */ /* 0x0007e2000c101b24 */
[----:B------:R-:W-:Y:S02]  /*a7d0*/  ISETP.GE.AND P4, PT, R12, UR4, PT ;  /* 0x000000040c007c0c */ /* 0x000fe4000bf86270 */
[C---:B------:R-:W-:Y:S01]  /*a7e0*/  VIADD R21, R0.reuse, 0xe0 ;  /* 0x000000e000157836 */ /* 0x040fe20000000000 */
[----:B------:R4:W-:Y:S01]  /*a7f0*/  @!P6 ST.E.64 desc[UR36][R16.64], R120 ;  /* 0x000000781000e985 */ /* 0x0009e2000c101b24 */
[----:B------:R-:W-:Y:S01]  /*a800*/  VIADD R13, R0, 0xf0 ;  /* 0x000000f0000d7836 */ /* 0x000fe20000000000 */
[----:B------:R-:W-:Y:S01]  /*a810*/  @!P0 LEA.HI R18, R18, R18, RZ, 0x1 ;  /* 0x0000001212128211 */ /* 0x000fe200078f08ff */
[----:B-1----:R-:W-:Y:S01]  /*a820*/  VIADD R9, R0, 0xf8 ;  /* 0x000000f800097836 */ /* 0x002fe20000000000 */
[----:B------:R-:W-:Y:S02]  /*a830*/  ISETP.GE.AND P3, PT, R21, UR4, PT ;  /* 0x0000000415007c0c */ /* 0x000fe4000bf66270 */
[----:B------:R-:W-:-:S02]  /*a840*/  ISETP.GE.AND P5, PT, R13, UR4, PT ;  /* 0x000000040d007c0c */ /* 0x000fc4000bfa6270 */
[----:B------:R-:W-:Y:S02]  /*a850*/  ISETP.GE.AND P6, PT, R9, UR4, PT ;  /* 0x0000000409007c0c */ /* 0x000fe4000bfc6270 */
[----:B------:R-:W-:Y:S02]  /*a860*/  @!P1 LEA.HI R19, R19, R19, RZ, 0x1 ;  /* 0x0000001313139211 */ /* 0x000fe400078f08ff */
[----:B------:R-:W-:Y:S02]  /*a870*/  @!P2 LEA.HI R20, R20, R20, RZ, 0x1 ;  /* 0x000000141414a211 */ /* 0x000fe400078f08ff */
[----:B------:R-:W-:Y:S02]  /*a880*/  @!P4 LEA.HI R12, R12, R12, RZ, 0x1 ;  /* 0x0000000c0c0cc211 */ /* 0x000fe400078f08ff */
[----:B--2---:R-:W-:Y:S02]  /*a890*/  @!P1 LOP3.LUT R11, R19, 0xfffffffe, RZ, 0xc0, !PT ;  /* 0xfffffffe130b9812 */ /* 0x004fe400078ec0ff */
[----:B------:R-:W-:-:S02]  /*a8a0*/  @!P3 LEA.HI R21, R21, R21, RZ, 0x1 ;  /* 0x000000151515b211 */ /* 0x000fc400078f08ff */
[----:B------:R-:W-:Y:S02]  /*a8b0*/  @!P5 LEA.HI R8, R13, R13, RZ, 0x1 ;  /* 0x0000000d0d08d211 */ /* 0x000fe400078f08ff */
[----:B------:R-:W-:Y:S02]  /*a8c0*/  @!P6 LEA.HI R10, R9, R9, RZ, 0x1 ;  /* 0x00000009090ae211 */ /* 0x000fe400078f08ff */
[----:B------:R-:W-:Y:S02]  /*a8d0*/  @!P0 LOP3.LUT R9, R18, 0xfffffffe, RZ, 0xc0, !PT ;  /* 0xfffffffe12098812 */ /* 0x000fe400078ec0ff */
[----:B------:R-:W-:Y:S02]  /*a8e0*/  @!P2 LOP3.LUT R13, R20, 0xfffffffe, RZ, 0xc0, !PT ;  /* 0xfffffffe140da812 */ /* 0x000fe400078ec0ff */
[----:B---3--:R-:W-:Y:S02]  /*a8f0*/  @!P3 LOP3.LUT R15, R21, 0xfffffffe, RZ, 0xc0, !PT ;  /* 0xfffffffe150fb812 */ /* 0x008fe400078ec0ff */
[----:B----4-:R-:W-:Y:S01]  /*a900*/  @!P4 LOP3.LUT R17, R12, 0xfffffffe, RZ, 0xc0, !PT ;  /* 0xfffffffe0c11c812 */ /* 0x010fe200078ec0ff */
[----:B------:R-:W-:Y:S01]  /*a910*/  @!P2 IMAD.WIDE R12, R13, 0x4, R2 ;  /* 0x000000040d0ca825 */ /* 0x000fe200078e0202 */
[----:B------:R-:W-:-:S02]  /*a920*/  @!P5 LOP3.LUT R19, R8, 0xfffffffe, RZ, 0xc0, !PT ;  /* 0xfffffffe0813d812 */ /* 0x000fc400078ec0ff */
        /* <DEDUP_REMOVED lines=14> */
.L_x_7309:
[----:B------:R-:W-:Y:S05]  /*aa10*/  BSYNC B0 ;  /* 0x0000000000007941 */ /* 0x000fea0003800000 */
.L_x_7308:
[----:B------:R-:W-:Y:S01]  /*aa20*/  IADD3 R7, R7, 0x8, RZ ;  /* 0x0000000807077810 */ /* 0x000fe20007ffe0ff */
[----:B--23--:R2:W3:Y:S03]  /*aa30*/  SHFL.IDX PT, R3, R5, 0x1, 0x1c1f ;  /* 0x003c1f0005037f89 */ /* 0x00c4e600000e0000 */
[----:B------:R-:W-:Y:S01]  /*aa40*/  ISETP.GE.AND P0, PT, R7, R6, PT ;  /* 0x000000060700720c */ /* 0x000fe20003f06270 */
[----:B-1----:R2:W4:-:S12]  /*aa50*/  SHFL.IDX PT, R2, R4, 0x1, 0x1c1f ;  /* 0x003c1f0004027f89 */ /* 0x00251800000e0000 */
[----:B--2---:R-:W-:Y:S05]  /*aa60*/  @P0 BRA `(.L_x_7255) ;  /* 0x0000004800100947 */ /* 0x004fea0003800000 */
[C---:B0-----:R-:W-:Y:S01]  /*aa70*/  VIADD R5, R0.reuse, 0x8 ;  /* 0x0000000800057836 */ /* 0x041fe20000000000 */
        /* <DEDUP_REMOVED lines=22> */
[----:B---34-:R-:W-:Y:S01]  /*abe0*/  @!P0 IMAD.WIDE R4, R5, 0x4, R2 ;  /* 0x0000000405048825 */ /* 0x018fe200078e0202 */
[----:B------:R-:W-:-:S02]  /*abf0*/  IADD3 R16, R0, 0x48, RZ ;  /* 0x0000004800107810 */ /* 0x000fc40007ffe0ff */
[----:B------:R-:W-:Y:S01]  /*ac00*/  ISETP.GE.AND P3, PT, R15, UR4, PT ;  /* 0x000000040f007c0c */ /* 0x000fe2000bf66270 */
[--C-:B------:R-:W-:Y:S01]  /*ac10*/  @!P1 IMAD.WIDE R6, R7, 0x4, R2.reuse ;  /* 0x0000000407069825 */ /* 0x100fe200078e0202 */
[----:B------:R0:W-:Y:S01]  /*ac20*/  @!P0 ST.E.64 desc[UR36][R4.64], R26 ;  /* 0x0000001a04008985 */ /* 0x0001e2000c101b24 */
[----:B------:R-:W-:Y:S02]  /*ac30*/  ISETP.GE.AND P0, PT, R12, UR4, PT ;  /* 0x000000040c007c0c */ /* 0x000fe4000bf06270 */
[----:B------:R-:W-:Y:S01]  /*ac40*/  @!P2 IMAD.WIDE R8, R9, 0x4, R2 ;  /* 0x000000040908a825 */ /* 0x000fe200078e0202 */
[----:B------:R1:W-:Y:S01]  /*ac50*/  @!P1 ST.E.64 desc[UR36][R6.64], R30 ;  /* 0x0000001e06009985 */ /* 0x0003e2000c101b24 */
[----:B------:R-:W-:Y:S02]  /*ac60*/  ISETP.GE.AND P1, PT, R13, UR4, PT ;  /* 0x000000040d007c0c */ /* 0x000fe4000bf26270 */
[----:B------:R-:W-:Y:S01]  /*ac70*/  ISETP.GE.AND P4, PT, R16, UR4, PT ;  /* 0x0000000410007c0c */ /* 0x000fe2000bf86270 */
        /* <DEDUP_REMOVED lines=17> */
[----:B------:R-:W-:-:S02]  /*ad90*/  @!P2 LOP3.LUT R11, R14, 0xfffffffe, RZ, 0xc0, !PT ;  /* 0xfffffffe0e0ba812 */ /* 0x000fc400078ec0ff */
[----:B------:R-:W-:Y:S02]  /*ada0*/  @!P3 LOP3.LUT R15, R15, 0xfffffffe, RZ, 0xc0, !PT ;  /* 0xfffffffe0f0fb812 */ /* 0x000fe400078ec0ff */
[----:B------:R-:W-:Y:S01]  /*adb0*/  @!P4 LOP3.LUT R17, R16, 0xfffffffe, RZ, 0xc0, !PT ;  /* 0xfffffffe1011c812 */ /* 0x000fe200078ec0ff */
        /* <DEDUP_REMOVED lines=9> */
[----:B------:R1:W-:Y:S03]  /*ae50*/  @!P1 ST.E.64 desc[UR36][R6.64], R50 ;  /* 0x0000003206009985 */ /* 0x0003e6000c101b24 */
[--C-:B------:R-:W-:Y:S01]  /*ae60*/  @!P3 IMAD.WIDE R10, R15, 0x4, R2.reuse ;  /* 0x000000040f0ab825 */ /* 0x100fe200078e0202 */
[----:B------:R2:W-:Y:S01]  /*ae70*/  @!P2 ST.E.64 desc[UR36][R8.64], R54 ;  /* 0x000000360800a985 */ /* 0x0005e2000c101b24 */
[----:B------:R-:W-:Y:S02]  /*ae80*/  ISETP.GE.AND P2, PT, R16, UR4, PT ;  /* 0x0000000410007c0c */ /* 0x000fe4000bf46270 */
[----:B------:R-:W-:Y:S01]  /*ae90*/  @!P4 IMAD.WIDE R12, R17, 0x4, R2 ;  /* 0x00000004110cc825 */ /* 0x000fe200078e0202 */
[----:B------:R3:W-:Y:S01]  /*aea0*/  @!P3 ST.E.64 desc[UR36][R10.64], R58 ;  /* 0x0000003a0a00b985 */ /* 0x0007e2000c101b24 */
[----:B------:R-:W-:-:S02]  /*aeb0*/  IADD3 R17, R0, 0x78, RZ ;  /* 0x0000007800117810 */ /* 0x000fc40007ffe0ff */
[----:B------:R-:W-:Y:S01]  /*aec0*/  VIADD R15, R0, 0x68 ;  /* 0x00000068000f7836 */ /* 0x000fe20000000000 */
[----:B------:R4:W-:Y:S01]  /*aed0*/  @!P4 ST.E.64 desc[UR36][R12.64], R62 ;  /* 0x0000003e0c00c985 */ /* 0x0009e2000c101b24 */
[----:B------:R-:W-:Y:S02]  /*aee0*/  ISETP.GE.AND P4, PT, R14, UR4, PT ;  /* 0x000000040e007c0c */ /* 0x000fe4000bf86270 */
[----:B------:R-:W-:Y:S02]  /*aef0*/  ISETP.GE.AND P1, PT, R17, UR4, PT ;  /* 0x0000000411007c0c */ /* 0x000fe4000bf26270 */
[----:B------:R-:W-:Y:S02]  /*af00*/  ISETP.GE.AND P3, PT, R15, UR4, PT ;  /* 0x000000040f007c0c */ /* 0x000fe4000bf66270 */
[----:B------:R-:W-:Y:S02]  /*af10*/  @!P5 LEA.HI R18, R18, R18, RZ, 0x1 ;  /* 0x000000121212d211 */ /* 0x000fe400078f08ff */
[----:B------:R-:W-:-:S02]  /*af20*/  @!P6 LEA.HI R19, R19, R19, RZ, 0x1 ;  /* 0x000000131313e211 */ /* 0x000fc400078f08ff */
        /* <DEDUP_REMOVED lines=18> */
[C---:B------:R-:W-:Y:S01]  /*b050*/  VIADD R20, R0.reuse, 0xb8 ;  /* 0x000000b800147836 */ /* 0x040fe20000000000 */
        /* <DEDUP_REMOVED lines=39> */
[C---:B------:R-:W-:Y:S01]  /*b2d0*/  VIADD R16, R0.reuse, 0xe0 ;  /* 0x000000e000107836 */ /* 0x040fe20000000000 */
        /* <DEDUP_REMOVED lines=20> */
[----:B------:R-:W-:Y:S01]  /*b420*/  ISETP.GE.AND P1, PT, R15, UR4, PT ;  /* 0x000000040f007c0c */ /* 0x000fe2000bf26270 */
[----:B------:R-:W-:Y:S01]  /*b430*/  VIADD R0, R0, 0xf8 ;  /* 0x000000f800007836 */ /* 0x000fe20000000000 */
[----:B------:R-:W-:Y:S02]  /*b440*/  ISETP.GE.AND P4, PT, R20, UR4, PT ;  /* 0x0000000414007c0c */ /* 0x000fe4000bf86270 */
[----:B------:R-:W-:-:S02]  /*b450*/  ISETP.GE.AND P3, PT, R17, UR4, PT ;  /* 0x0000000411007c0c */ /* 0x000fc4000bf66270 */
[----:B------:R-:W-:Y:S02]  /*b460*/  @!P5 LEA.HI R18, R18, R18, RZ, 0x1 ;  /* 0x000000121212d211 */ /* 0x000fe400078f08ff */
        /* <DEDUP_REMOVED lines=14> */
[----:B---3--:R-:W-:-:S02]  /*b550*/  @!P2 LOP3.LUT R11, R16, 0xfffffffe, RZ, 0xc0, !PT ;  /* 0xfffffffe100ba812 */ /* 0x008fc400078ec0ff */
        /* <DEDUP_REMOVED lines=19> */
.L_x_7306:
[----:B------:R-:W0:Y:S02]  /*b690*/  S2R R0, SR_TID.X ;  /* 0x0000000000007919 */ /* 0x000e240000002100 */
[----:B0-----:R-:W-:-:S05]  /*b6a0*/  VIADD R2, R0, 0xffffff80 ;  /* 0xffffff8000027836 */ /* 0x001fca0000000000 */
[----:B------:R-:W-:-:S13]  /*b6b0*/  ISETP.GT.AND P0, PT, R2, 0x3f, PT ;  /* 0x0000003f0200780c */ /* 0x000fda0003f04270 */
[----:B------:R-:W-:Y:S05]  /*b6c0*/  @P0 BRA `(.L_x_7255) ;  /* 0x0000003800f80947 */ /* 0x000fea0003800000 */
[----:B------:R-:W0:Y:S01]  /*b6d0*/  S2R R3, SR_CTAID.X ;  /* 0x0000000000037919 */ /* 0x000e220000002500 */
[----:B------:R-:W2:Y:S01]  /*b6e0*/  LDC R6, c[0x0][0xbe8] ;  /* 0x0002fa00ff067b82 */ /* 0x000ea20000000800 */
[----:B------:R-:W-:Y:S01]  /*b6f0*/  ULDC UR4, c[0x0][0xa88] ;  /* 0x0002a20000047ab9 */ /* 0x000fe20000000800 */
[----:B0-----:R-:W-:Y:S01]  /*b700*/  LEA R0, R3, R0, 0x6 ;  /* 0x0000000003007211 */ /* 0x001fe200078e30ff */
[----:B--2---:R-:W-:-:S04]  /*b710*/  IMAD R3, R6, UR4, RZ ;  /* 0x0000000406037c24 */ /* 0x004fc8000f8e02ff */
        /* <DEDUP_REMOVED lines=10> */
[----:B------:R-:W2:Y:S01]  /*b7c0*/  LDC.64 R10, c[0x0][0xbd8] ;  /* 0x0002f600ff0a7b82 */ /* 0x000ea20000000a00 */
[----:B------:R-:W-:-:S04]  /*b7d0*/  UIMAD UR6, UR42, UR9, UR6 ;  /* 0x000000092a0672a4 */ /* 0x000fc8000f8e0206 */
[----:B------:R-:W-:Y:S01]  /*b7e0*/  UIADD3 UR6, UR5, UR6, URZ ;  /* 0x0000000605067290 */ /* 0x000fe2000fffe03f */
[----:B------:R-:W-:Y:S01]  /*b7f0*/  MOV R2, UR4 ;  /* 0x0000000400027c02 */ /* 0x000fe20008000f00 */
[----:B------:R-:W-:Y:S01]  /*b800*/  IMAD.U32 R3, RZ, RZ, UR5 ;  /* 0x00000005ff037e24 */ /* 0x000fe2000f8e00ff */
[----:B------:R-:W3:Y:S01]  /*b810*/  @P0 LDC R7, c[0x0][0xbec] ;  /* 0x0002fb00ff070b82 */ /* 0x000ee20000000800 */
[----:B------:R-:W-:Y:S02]  /*b820*/  ULDC.64 UR4, c[0x0][0xbe0] ;  /* 0x0002f80000047ab9 */ /* 0x000fe40000000a00 */
[----:B------:R-:W-:-:S05]  /*b830*/  IMAD.U32 R3, RZ, RZ, UR6 ;  /* 0x00000006ff037e24 */ /* 0x000fca000f8e00ff */
[----:B------:R-:W4:Y:S01]  /*b840*/  @P0 LDC R9, c[0x0][0xbf0] ;  /* 0x0002fc00ff090b82 */ /* 0x000f220000000800 */
[----:B0-----:R-:W-:-:S07]  /*b850*/  USHF.R.S32.HI UR8, URZ, 0x1f, UR7 ;  /* 0x0000001f3f087899 */ /* 0x001fce0008011407 */
[----:B------:R-:W0:Y:S01]  /*b860*/  S2UR UR10, SR_CTAID.Y ;  /* 0x00000000000a79c3 */ /* 0x000e220000002600 */
[C---:B--2---:R-:W-:Y:S02]  /*b870*/  IMAD R12, R10.reuse, UR8, RZ ;  /* 0x000000080a0c7c24 */ /* 0x044fe4000f8e02ff */
[----:B------:R-:W-:-:S04]  /*b880*/  IMAD.WIDE.U32 R2, R10, UR7, R2 ;  /* 0x000000070a027c25 */ /* 0x000fc8000f8e0002 */
[----:B------:R-:W-:Y:S01]  /*b890*/  IMAD R11, R11, UR7, R12 ;  /* 0x000000070b0b7c24 */ /* 0x000fe2000f8e020c */
[----:B------:R-:W0:Y:S01]  /*b8a0*/  LDC R8, c[0x0][0xc50] ;  /* 0x00031400ff087b82 */ /* 0x000e220000000800 */
[----:B---3--:R-:W-:Y:S01]  /*b8b0*/  @P0 IMAD.HI.U32 R4, R0, R7, RZ ;  /* 0x0000000700040227 */ /* 0x008fe200078e00ff */
[----:B------:R-:W-:-:S03]  /*b8c0*/  IADD3 R7, RZ, -UR42, RZ ;  /* 0x8000002aff077c10 */ /* 0x000fc6000fffe0ff */
[----:B------:R-:W-:Y:S01]  /*b8d0*/  IMAD.IADD R3, R11, 0x1, R3 ;  /* 0x000000010b037824 */ /* 0x000fe200078e0203 */
[----:B----4-:R-:W-:Y:S01]  /*b8e0*/  @P0 SHF.R.U32.HI R5, RZ, R9, R4 ;  /* 0x00000009ff050219 */ /* 0x010fe20000011604 */
        /* <DEDUP_REMOVED lines=15> */
[----:B------:R-:W-:-:S04]  /*b9e0*/  ULDC.64 UR4, c[0x0][0xba8] ;  /* 0x0002ea0000047ab9 */ /* 0x000fc80000000a00 */
[----:B------:R-:W-:Y:S02]  /*b9f0*/  IADD3 R3, R3, R5, RZ ;  /* 0x0000000503037210 */ /* 0x000fe40007ffe0ff */
[----:B------:R-:W-:-:S04]  /*ba00*/  LEA R4, P0, R2, UR4, 0x2 ;  /* 0x0000000402047c11 */ /* 0x000fc8000f8010ff */
[----:B------:R-:W-:Y:S01]  /*ba10*/  LEA.HI.X R5, R2, UR5, R3, 0x2, P0 ;  /* 0x0000000502057c11 */ /* 0x000fe200080f1403 */
[----:B------:R-:W-:-:S05]  /*ba20*/  IMAD.MOV.U32 R3, RZ, RZ, -0x800000 ;  /* 0xff800000ff037424 */ /* 0x000fca00078e00ff */
[----:B------:R0:W-:Y:S01]  /*ba30*/  STG.E desc[UR36][R4.64], R3 ;  /* 0x0000000304007986 */ /* 0x0001e2000c101924 */
[----:B------:R-:W-:Y:S05]  /*ba40*/  BRA `(.L_x_7255) ;  /* 0x0000003800187947 */ /* 0x000fea0003800000 */
.L_x_7253:
        /* <DEDUP_REMOVED lines=18> */
.L_x_7310:
[----:B------:R-:W-:Y:S01]  /*bb70*/  ULDC UR44, c[0x0][0xc50] ;  /* 0x00031400002c7ab9 */ /* 0x000fe20000000800 */
[----:B------:R-:W-:Y:S01]  /*bb80*/  UMOV UR39, UR6 ;  /* 0x0000000600277c82 */ /* 0x000fe20008000000 */
[----:B------:R-:W-:-:S11]  /*bb90*/  UISETP.NE.AND UP0, UPT, UR44, 0x1, UPT ;  /* 0x000000012c00788c */ /* 0x000fd6000bf05270 */
[----:B------:R-:W-:Y:S01]  /*bba0*/  @UP0 ULDC UR4, c[0x0][0xc54] ;  /* 0x0003150000040ab9 */ /* 0x000fe20000000800 */
[----:B------:R-:W-:Y:S01]  /*bbb0*/  @UP0 ULDC UR7, c[0x0][0xc58] ;  /* 0x0003160000070ab9 */ /* 0x000fe20000000800 */
[----:B------:R-:W-:-:S04]  /*bbc0*/  UIMAD.WIDE.U32 UR4, UR6, UR4, URZ ;  /* 0x00000004060472a5 */ /* 0x000fc8000f8e003f */
[----:B------:R-:W-:-:S12]  /*bbd0*/  @UP0 USHF.R.U32.HI UR39, URZ, UR7, UR5 ;  /* 0x000000073f270299 */ /* 0x000fd80008011605 */
.L_x_7311:
[----:B------:R-:W-:Y:S01]  /*bbe0*/  ISETP.GE.AND P0, PT, R17, RZ, PT ;  /* 0x000000ff1100720c */ /* 0x000fe20003f06270 */
[----:B------:R-:W-:Y:S01]  /*bbf0*/  UIADD3 UR4, -UR39, URZ, URZ ;  /* 0x0000003f27047290 */ /* 0x000fe2000fffe13f */
[----:B------:R-:W-:Y:S01]  /*bc00*/  IMAD.MOV.U32 R21, RZ, RZ, 0x1 ;  /* 0x00000001ff157424 */ /* 0x000fe200078e00ff */
[----:B------:R-:W-:Y:S01]  /*bc10*/  MOV R0, RZ ;  /* 0x000000ff00007202 */ /* 0x000fe20000000f00 */
[----:B------:R-:W-:Y:S01]  /*bc20*/  IMAD.MOV.U32 R4, RZ, RZ, 0x1 ;  /* 0x00000001ff047424 */ /* 0x000fe200078e00ff */
[----:B------:R-:W-:-:S08]  /*bc30*/  UIMAD UR44, UR44, UR4, UR6 ;  /* 0x000000042c2c72a4 */ /* 0x000fd0000f8e0206 */
[----:B------:R-:W-:Y:S05]  /*bc40*/  @!P0 BRA `(.L_x_7312) ;  /* 0x0000003000d08947 */ /* 0x000fea0003800000 */
[----:B------:R-:W0:Y:S01]  /*bc50*/  LDC.64 R2, c[0x0][0xa28] ;  /* 0x00028a00ff027b82 */ /* 0x000e220000000a00 */
[----:B------:R-:W-:Y:S01]  /*bc60*/  ULDC UR4, c[0x0][0x448] ;  /* 0x0001120000047ab9 */ /* 0x000fe20000000800 */
[----:B------:R-:W-:Y:S01]  /*bc70*/  ULDC UR7, c[0x0][0x2f0] ;  /* 0x0000bc0000077ab9 */ /* 0x000fe20000000800 */
[----:B------:R-:W-:-:S05]  /*bc80*/  IMAD.MOV.U32 R28, RZ, RZ, RZ ;  /* 0x000000ffff1c7224 */ /* 0x000fca00078e00ff */
        /* <DEDUP_REMOVED lines=20> */
[----:B------:R-:W-:Y:S02]  /*bdd0*/  USHF.R.S32.HI UR5, URZ, 0x1f, UR4 ;  /* 0x0000001f3f057899 */ /* 0x000fe40008011404 */
[----:B------:R-:W-:Y:S02]  /*bde0*/  USHF.R.S32.HI UR7, URZ, 0x1f, UR6 ;  /* 0x0000001f3f077899 */ /* 0x000fe40008011406 */
[----:B------:R-:W-:-:S02]  /*bdf0*/  ULEA.HI UR5, UR5, UR4, URZ, 0x6 ;  /* 0x0000000405057291 */ /* 0x000fc4000f8f303f */
[----:B------:R-:W-:Y:S02]  /*be00*/  ULEA.HI UR7, UR7, UR6, URZ, 0x6 ;  /* 0x0000000607077291 */ /* 0x000fe4000f8f303f */
[----:B------:R-:W-:Y:S02]  /*be10*/  USHF.R.S32.HI UR41, URZ, 0x6, UR5 ;  /* 0x000000063f297899 */ /* 0x000fe40008011405 */
[----:B------:R-:W-:-:S04]  /*be20*/  USHF.R.S32.HI UR42, URZ, 0x6, UR7 ;  /* 0x000000063f2a7899 */ /* 0x000fc80008011407 */
        /* <DEDUP_REMOVED lines=43> */
.L_x_7313:
[----:B------:R-:W-:Y:S02]  /*c0e0*/  UIMAD UR48, UR44, UR38, URZ ;  /* 0x000000262c3072a4 */ /* 0x000fe4000f8e023f */
[----:B------:R-:W-:Y:S02]  /*c0f0*/  IMAD.U32 R0, RZ, RZ, UR38 ;  /* 0x00000026ff007e24 */ /* 0x000fe4000f8e00ff */
[----:B------:R-:W-:Y:S02]  /*c100*/  IMAD.MOV.U32 R4, RZ, RZ, 0x1 ;  /* 0x00000001ff047424 */ /* 0x000fe400078e00ff */
[----:B------:R-:W-:-:S04]  /*c110*/  MOV R25, UR48 ;  /* 0x0000003000197c02 */ /* 0x000fc80008000f00 */
        /* <DEDUP_REMOVED lines=26> */
[----:B0----5:R-:W-:Y:S05]  /*c2c0*/  CALL.ABS.NOINC R2 ;  /* 0x0000000002007343 */ /* 0x021fea0003c00000 */
.L_x_7314:
        /* <DEDUP_REMOVED lines=19> */
[----:B-1---5:R-:W-:Y:S05]  /*c400*/  CALL.ABS.NOINC R2 ;  /* 0x0000000002007343 */ /* 0x022fea0003c00000 */
.L_x_7316:
        /* <DEDUP_REMOVED lines=15> */
.L_x_7315:
        /* <DEDUP_REMOVED lines=35> */
[----:B------:R-:W-:-:S05]  /*c730*/  @!P0 IMAD R9, R24, R9, R0 ;  /* 0x0000000918098224 */ /* 0x000fca00078e0200 */
[----:B------:R-:W-:-:S04]  /*c740*/  @!P0 IADD3 R0, R3, R9, RZ ;  /* 0x0000000903008210 */ /* 0x000fc80007ffe0ff */
[----:B------:R-:W-:-:S06]  /*c750*/  @!P0 LEA.HI.X R5, R2, R5, R0, 0x2, P1 ;  /* 0x0000000502058211 */ /* 0x000fcc00008f1400 */
[----:B------:R0:W2:Y:S01]  /*c760*/  @!P0 LDG.E R5, desc[UR36][R4.64] ;  /* 0x0000002404058981 */ /* 0x0000a2000c1e1900 */
[----:B------:R-:W-:Y:S01]  /*c770*/  IMAD.MOV R0, RZ, RZ, -R7 ;  /* 0x000000ffff007224 */ /* 0x000fe200078e0a07 */
[----:B------:R-:W-:Y:S02]  /*c780*/  LOP3.LUT R16, R16, 0xffffffdf, RZ, 0xc0, !PT ;  /* 0xffffffdf10107812 */ /* 0x000fe400078ec0ff */
[----:B------:R-:W-:Y:S01]  /*c790*/  CS2R R26, SRZ ;  /* 0x00000000001a7805 */ /* 0x000fe2000001ff00 */
        /* <DEDUP_REMOVED lines=25> */
[----:B--2---:R-:W-:Y:S02]  /*c930*/  @!P0 SHF.R.S32.HI R27, RZ, 0x1f, R5 ;  /* 0x0000001fff1b8819 */ /* 0x004fe40000011405 */
[----:B------:R-:W-:Y:S02]  /*c940*/  @!P0 MOV R26, R5 ;  /* 0x00000005001a8202 */ /* 0x000fe40000000f00 */
[----:B------:R-:W-:Y:S01]  /*c950*/  ISETP.GE.AND P0, PT, R3, UR4, PT ;  /* 0x0000000403007c0c */ /* 0x000fe2000bf06270 */
[----:B------:R-:W-:Y:S01]  /*c960*/  IMAD.SHL.U32 R3, R0, 0x2, RZ ;  /* 0x0000000200037824 */ /* 0x000fe200078e00ff */
[----:B------:R-:W-:Y:S02]  /*c970*/  SEL R0, RZ, 0x1, P5 ;  /* 0x00000001ff007807 */ /* 0x000fe40002800000 */
[----:B------:R-:W-:-:S02]  /*c980*/  SEL R34, RZ, 0x40, P0 ;  /* 0x00000040ff227807 */ /* 0x000fc40000000000 */
[----:B------:R-:W-:Y:S02]  /*c990*/  ISETP.GE.AND P0, PT, R2, UR4, PT ;  /* 0x0000000402007c0c */ /* 0x000fe4000bf06270 */
        /* <DEDUP_REMOVED lines=13> */
.L_x_7359:
        /* <DEDUP_REMOVED lines=14> */
.L_x_7318:
[----:B------:R-:W-:-:S05]  /*cb50*/  IMAD.MOV.U32 R0, RZ, RZ, 0x1 ;  /* 0x00000001ff007424 */ /* 0x000fca00078e00ff */
[----:B------:R-:W-:-:S04]  /*cb60*/  SHF.L.U32 R0, R0, 0x1f, RZ ;  /* 0x0000001f00007819 */ /* 0x000fc800000006ff */
[----:B------:R-:W0:Y:S02]  /*cb70*/  SYNCS.PHASECHK.TRANS64.TRYWAIT P0, [UR45+0x28c40], R0 ;  /* 0x028c4000ff0075a7 */ /* 0x000e24000800016d */
[----:B0-----:R-:W-:Y:S05]  /*cb80*/  @!P0 BRA `(.L_x_7319) ;  /* 0x0000002800c88947 */ /* 0x001fea0003800000 */
.L_x_7360:
        /* <DEDUP_REMOVED lines=28> */
[----:B------:R-:W-:Y:S02]  /*cd50*/  LOP3.LUT R3, R3, 0x38, R30, 0x78, !PT ;  /* 0x0000003803037812 */ /* 0x000fe400078e781e */
[----:B------:R-:W-:Y:S02]  /*cd60*/  SHF.L.U32 R30, R6, 0x3, RZ ;  /* 0x00000003061e7819 */ /* 0x000fe400000006ff */
[----:B------:R-:W-:Y:S02]  /*cd70*/  ISETP.GE.AND P0, PT, R18, 0x1, PT ;  /* 0x000000011200780c */ /* 0x000fe40003f06270 */
[----:B------:R-:W-:-:S02]  /*cd80*/  LOP3.LUT R30, R3, 0x200, R30, 0xf8, !PT ;  /* 0x00000200031e7812 */ /* 0x000fc400078ef81e */
[----:B------:R-:W-:Y:S01]  /*cd90*/  @P2 LOP3.LUT R16, R16, 0x1, RZ, 0xfc, !PT ;  /* 0x0000000110102812 */ /* 0x000fe200078efcff */
[----:B------:R-:W-:Y:S08]  /*cda0*/  BRA.DIV UR5, `(.L_x_7320) ;  /* 0x0000002a05587947 */ /* 0x000ff0000b800000 */
        /* <DEDUP_REMOVED lines=12> */
[----:B------:R-:W0:Y:S02]  /*ce70*/  SHFL.IDX PT, R14, R0, 0x2, 0x181f ;  /* 0x00581f00000e7f89 */ /* 0x000e2400000e0000 */
[----:B------:R-:W-:Y:S02]  /*ce80*/  @P0 IADD3.X R3, RZ, R4, RZ, P1, !PT ;  /* 0x00000004ff030210 */ /* 0x000fe40000ffe4ff */
        /* <DEDUP_REMOVED lines=9> */
.L_x_7370:
        /* <DEDUP_REMOVED lines=15> */
.L_x_7321:
        /* <DEDUP_REMOVED lines=23> */
.L_x_7322:
[----:B------:R-:W-:Y:S01]  /*d180*/  UISETP.NE.AND UP0, UPT, UR47, URZ, UPT ;  /* 0x0000003f2f00728c */ /* 0x000fe2000bf05270 */
[----:B------:R-:W0:Y:S01]  /*d190*/  S2R R20, SR_CTAID.Z ;  /* 0x0000000000147919 */ /* 0x000e220000002700 */
[----:B------:R-:W-:Y:S01]  /*d1a0*/  MOV R0, UR46 ;  /* 0x0000002e00007c02 */ /* 0x000fe20008000f00 */
[----:B------:R-:W-:Y:S01]  /*d1b0*/  ULDC.64 UR8, c[0x0][0x2d8] ;  /* 0x0000b60000087ab9 */ /* 0x000fe20000000a00 */
[----:B------:R-:W-:Y:S02]  /*d1c0*/  R2UR UR6, R23 ;  /* 0x00000000170672ca */ /* 0x000fe400000e0000 */
[----:B------:R-:W-:Y:S01]  /*d1d0*/  PLOP3.LUT P0, PT, PT, PT, UP0, 0x80, 0x0 ;  /* 0x000000000000781c */ /* 0x000fe20003f0f008 */
[----:B------:R-:W-:-:S04]  /*d1e0*/  IMAD R9, R0, 0x40, R31 ;  /* 0x0000004000097824 */ /* 0x000fc800078e021f */
[----:B------:R-:W-:Y:S01]  /*d1f0*/  @UP0 ULDC UR4, c[0x0][0x44c] ;  /* 0x0001130000040ab9 */ /* 0x000fe20000000800 */
[----:B------:R-:W-:-:S05]  /*d200*/  IMAD.MOV.U32 R7, RZ, RZ, R9 ;  /* 0x000000ffff077224 */ /* 0x000fca00078e0009 */
[----:B------:R-:W-:Y:S02]  /*d210*/  UIMAD UR6, UR6, UR8, URZ ;  /* 0x00000008060672a4 */ /* 0x000fe4000f8e023f */
        /* <DEDUP_REMOVED lines=10> */
[----:B------:R-:W-:Y:S02]  /*d2c0*/  IMAD.U32 R4, RZ, RZ, UR4 ;  /* 0x00000004ff047e24 */ /* 0x000fe4000f8e00ff */
[----:B------:R-:W-:Y:S02]  /*d2d0*/  IMAD R6, R6, UR8, RZ ;  /* 0x0000000806067c24 */ /* 0x000fe4000f8e02ff */
[----:B------:R-:W-:Y:S01]  /*d2e0*/  MOV R3, UR6 ;  /* 0x0000000600037c02 */ /* 0x000fe20008000f00 */
[----:B------:R-:W-:Y:S01]  /*d2f0*/  IMAD.U32 R5, RZ, RZ, UR5 ;  /* 0x00000005ff057e24 */ /* 0x000fe2000f8e00ff */
[----:B------:R-:W-:Y:S01]  /*d300*/  MOV R2, R4 ;  /* 0x0000000400027202 */ /* 0x000fe20000000f00 */
[----:B------:R-:W-:Y:S01]  /*d310*/  IMAD R5, R20, UR9, R6 ;  /* 0x0000000914057c24 */ /* 0x000fe2000f8e0206 */
[----:B------:R-:W-:Y:S01]  /*d320*/  SHF.R.S32.HI R4, RZ, 0x1f, R7 ;  /* 0x0000001fff047819 */ /* 0x000fe20000011407 */
[----:B------:R-:W-:-:S02]  /*d330*/  ULDC.64 UR4, c[0x0][0x2d0] ;  /* 0x0000b40000047ab9 */ /* 0x000fc40000000a00 */
[----:B------:R-:W-:-:S04]  /*d340*/  IMAD.WIDE.U32 R2, R20, UR8, R2 ;  /* 0x0000000814027c25 */ /* 0x000fc8000f8e0002 */
[----:B------:R-:W-:Y:S02]  /*d350*/  IMAD.IADD R3, R3, 0x1, R5 ;  /* 0x0000000103037824 */ /* 0x000fe400078e0205 */
[----:B------:R-:W-:Y:S02]  /*d360*/  IMAD.MOV R5, RZ, RZ, -R7 ;  /* 0x000000ffff057224 */ /* 0x000fe400078e0a07 */
[----:B------:R-:W-:Y:S02]  /*d370*/  IMAD R4, R4, UR4, RZ ;  /* 0x0000000404047c24 */ /* 0x000fe4000f8e02ff */
[----:B-1----:R-:W-:Y:S02]  /*d380*/  IMAD R5, R0, R5, R9 ;  /* 0x0000000500057224 */ /* 0x002fe400078e0209 */
[C---:B------:R-:W-:Y:S02]  /*d390*/  IMAD R9, R7.reuse, UR5, R4 ;  /* 0x0000000507097c24 */ /* 0x040fe4000f8e0204 */
[----:B------:R-:W-:Y:S01]  /*d3a0*/  IMAD.WIDE.U32 R2, R7, UR4, R2 ;  /* 0x0000000407027c25 */ /* 0x000fe2000f8e0002 */
[----:B------:R-:W-:Y:S01]  /*d3b0*/  SHF.R.S32.HI R4, RZ, 0x1f, R5 ;  /* 0x0000001fff047819 */ /* 0x000fe20000011405 */
[----:B------:R-:W-:-:S03]  /*d3c0*/  ULDC.64 UR4, c[0x0][0x2c8] ;  /* 0x0000b20000047ab9 */ /* 0x000fc60000000a00 */
[----:B------:R-:W-:Y:S01]  /*d3d0*/  IADD3 R3, R3, R9, RZ ;  /* 0x0000000903037210 */ /* 0x000fe20007ffe0ff */
[----:B------:R-:W-:-:S04]  /*d3e0*/  IMAD R4, R4, UR4, RZ ;  /* 0x0000000404047c24 */ /* 0x000fc8000f8e02ff */
[C---:B------:R-:W-:Y:S02]  /*d3f0*/  IMAD R7, R5.reuse, UR5, R4 ;  /* 0x0000000505077c24 */ /* 0x040fe4000f8e0204 */
[----:B------:R-:W-:Y:S01]  /*d400*/  IMAD.WIDE.U32 R2, R5, UR4, R2 ;  /* 0x0000000405027c25 */ /* 0x000fe2000f8e0002 */
[----:B------:R-:W-:-:S03]  /*d410*/  ULDC.64 UR4, c[0x0][0x280] ;  /* 0x0000a00000047ab9 */ /* 0x000fc60000000a00 */
[----:B------:R-:W-:Y:S01]  /*d420*/  IMAD.IADD R5, R3, 0x1, R7 ;  /* 0x0000000103057824 */ /* 0x000fe200078e0207 */
[----:B------:R-:W-:Y:S01]  /*d430*/  LEA R4, P0, R2, UR4, 0x1 ;  /* 0x0000000402047c11 */ /* 0x000fe2000f8008ff */
[----:B------:R-:W-:Y:S02]  /*d440*/  ULDC UR4, c[0x0][0x2b8] ;  /* 0x0000ae0000047ab9 */ /* 0x000fe40000000800 */
[----:B------:R-:W-:Y:S02]  /*d450*/  ISETP.GE.AND P1, PT, R22, UR4, PT ;  /* 0x0000000416007c0c */ /* 0x000fe4000bf26270 */
[----:B------:R-:W-:Y:S01]  /*d460*/  LEA.HI.X R5, R2, UR5, R5, 0x1, P0 ;  /* 0x0000000502057c11 */ /* 0x000fe200080f0c05 */
[----:B------:R-:W-:-:S03]  /*d470*/  UMOV UR5, 0xffffffff ;  /* 0xffffffff00057882 */ /* 0x000fc60000000000 */
[----:B------:R-:W-:Y:S07]  /*d480*/  BRA.DIV UR5, `(.L_x_7323) ;  /* 0x0000002605c07947 */ /* 0x000fee000b800000 */
[----:B------:R-:W0:Y:S01]  /*d490*/  SHFL.IDX PT, R14, R4, RZ, 0x181f ;  /* 0x00181fff040e7589 */ /* 0x000e2200000e0000 */
[----:B------:R-:W-:Y:S01]  /*d4a0*/  IMAD.U32 R6, RZ, RZ, UR46 ;  /* 0x0000002eff067e24 */ /* 0x000fe2000f8e00ff */
[----:B------:R-:W-:Y:S02]  /*d4b0*/  ULDC UR4, c[0x0][0x288] ;  /* 0x0000a20000047ab9 */ /* 0x000fe40000000800 */
[----:B------:R-:W1:Y:S01]  /*d4c0*/  SHFL.IDX PT, R2, R5, RZ, 0x181f ;  /* 0x00181fff05027589 */ /* 0x000e6200000e0000 */
[----:B------:R-:W-:Y:S01]  /*d4d0*/  IMAD R0, R0, UR4, RZ ;  /* 0x0000000400007c24 */ /* 0x000fe2000f8e02ff */
[----:B------:R-:W-:Y:S02]  /*d4e0*/  LEA R7, R6, R35, 0x6 ;  /* 0x0000002306077211 */ /* 0x000fe400078e30ff */
[----:B------:R-:W-:Y:S02]  /*d4f0*/  SHFL.IDX PT, R6, R5, 0x1, 0x181f ;  /* 0x00381f0005067f89 */ /* 0x000fe400000e0000 */
[----:B------:R-:W-:-:S02]  /*d500*/  ISETP.GE.AND P0, PT, R7, R0, PT ;  /* 0x000000000700720c */ /* 0x000fc40003f06270 */
[----:B------:R-:W-:-:S11]  /*d510*/  IADD3 R11, R7, 0x10, RZ ;  /* 0x00000010070b7810 */ /* 0x000fd60007ffe0ff */
        /* <DEDUP_REMOVED lines=17> */
[----:B------:R0:W2:Y:S02]  /*d630*/  SHFL.IDX PT, R14, R4, 0x3, 0x181f ;  /* 0x00781f00040e7f89 */ /* 0x0000a400000e0000 */
[----:B-1----:R-:W-:Y:S02]  /*d640*/  @!P0 IADD3.X R3, RZ, R6, RZ, P2, !PT ;  /* 0x00000006ff038210 */ /* 0x002fe400017fe4ff */
[----:B------:R0:W1:Y:S04]  /*d650*/  SHFL.IDX PT, R6, R5, 0x3, 0x181f ;  /* 0x00781f0005067f89 */ /* 0x00006800000e0000 */
[----:B------:R0:W-:Y:S03]  /*d660*/  @!P0 LDGSTS.E.BYPASS.LTC128B.128 [R9+0x21400], desc[UR36][R2.64], !P1 ;  /* 0x2140000002098fae */ /* 0x0001e6000c901d64 */
.L_x_7379:
        /* <DEDUP_REMOVED lines=18> */
.L_x_7380:
[----:B------:R-:W-:-:S13]  /*d790*/  ISETP.NE.AND P0, PT, R33, 0x3, PT ;  /* 0x000000032100780c */ /* 0x000fda0003f05270 */
[----:B------:R-:W-:Y:S05]  /*d7a0*/  @!P0 BRA `(.L_x_7325) ;  /* 0x0000000000048947 */ /* 0x000fea0003800000 */
[----:B------:R-:W-:Y:S01]  /*d7b0*/  BPT.TRAP 0x1 ;  /* 0x000000040000795c */ /* 0x000fe20000300000 */
.L_x_7325:
[----:B------:R-:W1:Y:S02]  /*d7c0*/  SYNCS.PHASECHK.TRANS64.TRYWAIT P0, [UR45+0x28c60], R0 ;  /* 0x028c6000ff0075a7 */ /* 0x000e64000800016d */
[----:B-1----:R-:W-:Y:S05]  /*d7d0*/  @!P0 BRA `(.L_x_7326) ;  /* 0x0000002800308947 */ /* 0x002fea0003800000 */
.L_x_7381:
        /* <DEDUP_REMOVED lines=41> */
[----:B-1----:R-:W-:Y:S02]  /*da70*/  IADD3.X R3, RZ, R3, RZ, P0, !PT ;  /* 0x00000003ff037210 */ /* 0x002fe400007fe4ff */
        /* <DEDUP_REMOVED lines=45> */
[----:B------:R-:W-:Y:S02]  /*dd50*/  ISETP.LT.OR P6, PT, R18, 0x21, P6 ;  /* 0x000000211200780c */ /* 0x000fe400037c1670 */
[----:B--2---:R-:W-:-:S11]  /*dd60*/  MOV R4, RZ ;  /* 0x000000ff00047202 */ /* 0x004fd60000000f00 */
        /* <DEDUP_REMOVED lines=16> */
.L_x_7391:
        /* <DEDUP_REMOVED lines=30> */
.L_x_7328:
        /* <DEDUP_REMOVED lines=9> */
[----:B------:R-:W-:Y:S01]  /*e0e0*/  ULOP3.LUT UR5, URZ, UR42, URZ, 0x33, !UPT ;  /* 0x0000002a3f057292 */ /* 0x000fe2000f8e333f */
        /* <DEDUP_REMOVED lines=8> */
[----:B------:R-:W-:Y:S01]  /*e170*/  VIMNMX3 R3, R0, UR5, R3, !PT ;  /* 0x0000000500037c0f */ /* 0x000fe2000f800103 */
[----:B------:R-:W-:Y:S01]  /*e180*/  IMAD.MOV.U32 R0, RZ, RZ, 0x1 ;  /* 0x00000001ff007424 */ /* 0x000fe200078e00ff */
[----:B------:R-:W-:Y:S02]  /*e190*/  SHF.R.U32.HI R25, RZ, 0x3, R25 ;  /* 0x00000003ff197819 */ /* 0x000fe40000011619 */
[C---:B------:R-:W-:Y:S01]  /*e1a0*/  IADD3 R22, -R3.reuse, -0x2, RZ ;  /* 0xfffffffe03167810 */ /* 0x040fe20007ffe1ff */
[----:B------:R-:W-:-:S07]  /*e1b0*/  IMAD R9, R3, -0x40, R2 ;  /* 0xffffffc003097824 */ /* 0x000fce00078e0202 */
.L_x_7344:
[----:B------:R-:W-:Y:S01]  /*e1c0*/  ISETP.NE.AND P1, PT, R37, 0x1, PT ;  /* 0x000000012500780c */ /* 0x000fe20003f25270 */
[----:B------:R-:W-:Y:S01]  /*e1d0*/  BSSY B1, `(.L_x_7330) ;  /* 0x0000014000017945 */ /* 0x000fe20003800000 */
[----:B------:R-:W-:Y:S01]  /*e1e0*/  ISETP.GT.U32.AND P0, PT, R31, 0x3f, PT ;  /* 0x0000003f1f00780c */ /* 0x000fe20003f04070 */
[----:B------:R-:W-:Y:S01]  /*e1f0*/  IMAD.MOV.U32 R7, RZ, RZ, R9 ;  /* 0x000000ffff077224 */ /* 0x000fe200078e0009 */
[----:B------:R-:W-:-:S09]  /*e200*/  MOV R6, RZ ;  /* 0x000000ff00067202 */ /* 0x000fd20000000f00 */
        /* <DEDUP_REMOVED lines=16> */
.L_x_7331:
[----:B------:R-:W-:Y:S05]  /*e310*/  BSYNC B1 ;  /* 0x0000000000017941 */ /* 0x000fea0003800000 */
.L_x_7330:
[----:B------:R-:W-:-:S13]  /*e320*/  ISETP.NE.AND P0, PT, R33, 0x3, PT ;  /* 0x000000032100780c */ /* 0x000fda0003f05270 */
[----:B------:R-:W-:Y:S05]  /*e330*/  @!P0 BRA `(.L_x_7332) ;  /* 0x0000000000048947 */ /* 0x000fea0003800000 */
[----:B------:R-:W-:Y:S01]  /*e340*/  BPT.TRAP 0x1 ;  /* 0x000000040000795c */ /* 0x000fe20000300000 */
.L_x_7332:
[----:B------:R-:W-:Y:S01]  /*e350*/  LEA R10, R0, UR45, 0x3 ;  /* 0x0000002d000a7c11 */ /* 0x000fe2000f8e18ff */
[----:B------:R-:W-:Y:S01]  /*e360*/  BSSY B1, `(.L_x_7333) ;  /* 0x0000004000017945 */ /* 0x000fe20003800000 */
[----:B------:R-:W-:-:S04]  /*e370*/  SHF.L.U32 R20, R21, 0x1f, RZ ;  /* 0x0000001f15147819 */ /* 0x000fc800000006ff */
[----:B------:R-:W1:Y:S02]  /*e380*/  SYNCS.PHASECHK.TRANS64.TRYWAIT P0, [R10+URZ+0x28c40], R20 ;  /* 0x028c40140a0075a7 */ /* 0x000e64000800017f */
[----:B-1----:R-:W-:Y:S05]  /*e390*/  @!P0 BRA `(.L_x_7334) ;  /* 0x0000002400688947 */ /* 0x002fea0003800000 */
.L_x_7392:
[----:B------:R-:W-:Y:S05]  /*e3a0*/  BSYNC B1 ;  /* 0x0000000000017941 */ /* 0x000fea0003800000 */
.L_x_7333:
        /* <DEDUP_REMOVED lines=39> */
[----:B------:R-:W0:Y:S01]  /*e620*/  SHFL.IDX PT, R14, R26, 0x2, 0x181f ;  /* 0x00581f001a0e7f89 */ /* 0x000e2200000e0000 */
[----:B--2---:R-:W-:-:S03]  /*e630*/  IADD3.X R5, RZ, R3, RZ, P0, !PT ;  /* 0x00000003ff057210 */ /* 0x004fc600007fe4ff */
[----:B------:R-:W2:Y:S04]  /*e640*/  SHFL.IDX PT, R3, R29, 0x2, 0x181f ;  /* 0x00581f001d037f89 */ /* 0x000ea800000e0000 */
[----:B------:R3:W-:Y:S01]  /*e650*/  LDGSTS.E.BYPASS.LTC128B.128 [R27+0x22c00], desc[UR36][R4.64], !P1 ;  /* 0x22c00000041b7fae */ /* 0x0007e2000c901d64 */
[----:B0-----:R-:W-:-:S03]  /*e660*/  IADD3 R2, P0, R14, R8, RZ ;  /* 0x000000080e027210 */ /* 0x001fc60007f1e0ff */
[----:B------:R3:W0:Y:S02]  /*e670*/  SHFL.IDX PT, R14, R26, 0x3, 0x181f ;  /* 0x00781f001a0e7f89 */ /* 0x00062400000e0000 */
[----:B--2---:R-:W-:-:S05]  /*e680*/  IMAD.X R3, RZ, RZ, R3, P0 ;  /* 0x000000ffff037224 */ /* 0x004fca00000e0603 */
[----:B------:R3:W-:Y:S03]  /*e690*/  LDGSTS.E.BYPASS.LTC128B.128 [R27+0x23400], desc[UR36][R2.64], !P1 ;  /* 0x23400000021b7fae */ /* 0x0007e6000c901d64 */
.L_x_7402:
        /* <DEDUP_REMOVED lines=8> */
.L_x_7336:
        /* <DEDUP_REMOVED lines=10> */
.L_x_7337:
[----:B------:R2:W-:Y:S01]  /*e7c0*/  SYNCS.ARRIVE.TRANS64.A1T0 RZ, [R10+URZ+0x28c30], RZ ;  /* 0x028c30ff0aff79a7 */ /* 0x0005e2000810003f */
[----:B------:R-:W-:Y:S05]  /*e7d0*/  @!P2 BRA `(.L_x_7338) ;  /* 0x000000000004a947 */ /* 0x000fea0003800000 */
[----:B------:R-:W-:Y:S01]  /*e7e0*/  BPT.TRAP 0x1 ;  /* 0x000000040000795c */ /* 0x000fe20000300000 */
.L_x_7338:
[----:B------:R-:W3:Y:S01]  /*e7f0*/  SYNCS.PHASECHK.TRANS64.TRYWAIT P0, [R10+URZ+0x28c60], R20 ;  /* 0x028c60140a0075a7 */ /* 0x000ee2000800017f */
[----:B------:R-:W-:Y:S04]  /*e800*/  BSSY B1, `(.L_x_7339) ;  /* 0x0000002000017945 */ /* 0x000fe80003800000 */
[----:B---3--:R-:W-:Y:S05]  /*e810*/  @!P0 BRA `(.L_x_7340) ;  /* 0x0000002400688947 */ /* 0x008fea0003800000 */
.L_x_7403:
[----:B------:R-:W-:Y:S05]  /*e820*/  BSYNC B1 ;  /* 0x0000000000017941 */ /* 0x000fea0003800000 */
.L_x_7339:
        /* <DEDUP_REMOVED lines=10> */
[----:B------:R-:W-:Y:S01]  /*e8d0*/  IMAD R7, R18, UR6, RZ ;  /* 0x0000000612077c24 */ /* 0x000fe2000f8e02ff */
[----:B------:R-:W-:-:S03]  /*e8e0*/  IADD3 R3, R3, R5, RZ ;  /* 0x0000000503037210 */ /* 0x000fc60007ffe0ff */
        /* <DEDUP_REMOVED lines=65> */
.L_x_7413:
        /* <DEDUP_REMOVED lines=20> */
.L_x_7342:
        /* <DEDUP_REMOVED lines=10> */
.L_x_7343:
[----:B------:R-:W-:Y:S01]  /*eee0*/  IADD3 R0, R0, 0x1, RZ ;  /* 0x0000000100007810 */ /* 0x000fe20007ffe0ff */
[----:B------:R-:W-:Y:S01]  /*eef0*/  VIADD R22, R22, 0xffffffff ;  /* 0xffffffff16167836 */ /* 0x000fe20000000000 */
[----:B------:R1:W-:Y:S01]  /*ef00*/  SYNCS.ARRIVE.TRANS64.A1T0 RZ, [R10+URZ+0x28c50], RZ ;  /* 0x028c50ff0aff79a7 */ /* 0x0003e2000810003f */
[----:B------:R-:W-:Y:S01]  /*ef10*/  VIADD R9, R9, 0xffffffc0 ;  /* 0xffffffc009097836 */ /* 0x000fe20000000000 */
[----:B------:R-:W-:-:S04]  /*ef20*/  ISETP.NE.AND P0, PT, R0, 0x2, PT ;  /* 0x000000020000780c */ /* 0x000fc80003f05270 */
[----:B------:R-:W-:Y:S02]  /*ef30*/  SEL R0, R0, RZ, P0 ;  /* 0x000000ff00007207 */ /* 0x000fe40000000000 */
[----:B0-----:R-:W-:Y:S02]  /*ef40*/  SEL R2, RZ, 0x1, P0 ;  /* 0x00000001ff027807 */ /* 0x001fe40000000000 */
[----:B------:R-:W-:Y:S02]  /*ef50*/  ISETP.GT.AND P0, PT, R22, UR48, PT ;  /* 0x0000003016007c0c */ /* 0x000fe4000bf04270 */
[----:B------:R-:W-:-:S11]  /*ef60*/  LOP3.LUT R21, R21, R2, RZ, 0x3c, !PT ;  /* 0x0000000215157212 */ /* 0x000fd600078e3cff */
[----:B-1----:R-:W-:Y:S05]  /*ef70*/  @P0 BRA `(.L_x_7344) ;  /* 0xfffffff000900947 */ /* 0x002fea000383ffff */
.L_x_7329:
[----:B------:R-:W-:Y:S05]  /*ef80*/  BSYNC B0 ;  /* 0x0000000000007941 */ /* 0x000fea0003800000 */
.L_x_7312:
[----:B------:R-:W0:Y:S01]  /*ef90*/  S2R R3, SR_CgaCtaId ;  /* 0x0000000000037919 */ /* 0x000e220000008800 */
[----:B------:R-:W-:Y:S01]  /*efa0*/  MOV R2, 0x400 ;  /* 0x0000040000027802 */ /* 0x000fe20000000f00 */
[----:B------:R-:W-:Y:S01]  /*efb0*/  BSSY B0, `(.L_x_7345) ;  /* 0x0000005000007945 */ /* 0x000fe20003800000 */
[----:B------:R-:W-:Y:S02]  /*efc0*/  SHF.L.U32 R4, R4, 0x1f, RZ ;  /* 0x0000001f04047819 */ /* 0x000fe400000006ff */
[----:B0-----:R-:W-:-:S04]  /*efd0*/  LEA R5, R3, R2, 0x18 ;  /* 0x0000000203057211 */ /* 0x001fc800078ec0ff */
[----:B------:R-:W0:Y:S02]  /*efe0*/  SYNCS.PHASECHK.TRANS64.TRYWAIT P0, [R5+URZ+0x28c20], R4 ;  /* 0x028c2004050075a7 */ /* 0x000e24000800017f */
[----:B0-----:R-:W-:Y:S05]  /*eff0*/  @!P0 BRA `(.L_x_7346) ;  /* 0x0000002400488947 */ /* 0x001fea0003800000 */
.L_x_7414:
[----:B------:R-:W-:Y:S05]  /*f000*/  BSYNC B0 ;  /* 0x0000000000007941 */ /* 0x000fea0003800000 */
.L_x_7345:
[----:B------:R-:W-:-:S03]  /*f010*/  UMOV UR4, 0xffffffff ;  /* 0xffffffff00047882 */ /* 0x000fc60000000000 */
[----:B------:R-:W-:Y:S05]  /*f020*/  BRA.DIV UR4, `(.L_x_7347) ;  /* 0x0000002604507947 */ /* 0x000fea000b800000 */
[----:B------:R-:W1:Y:S02]  /*f030*/  S2R R2, SR_TID.X ;  /* 0x0000000000027919 */ /* 0x000e640000002100 */
[----:B-1----:R-:W-:-:S04]  /*f040*/  SHF.R.U32.HI R2, RZ, 0x5, R2 ;  /* 0x00000005ff027819 */ /* 0x002fc80000011602 */
[----:B------:R-:W-:-:S05]  /*f050*/  LOP3.LUT R2, R2, 0x3, RZ, 0xc0, !PT ;  /* 0x0000000302027812 */ /* 0x000fca00078ec0ff */
[----:B------:R1:W3:Y:S02]  /*f060*/  SHFL.IDX PT, R14, R2, RZ, 0x1f ;  /* 0x00001fff020e7589 */ /* 0x0002e400000e0000 */
.L_x_7417:
[----:B---3--:R-:W-:-:S13]  /*f070*/  ISETP.NE.AND P0, PT, R14, RZ, PT ;  /* 0x000000ff0e00720c */ /* 0x008fda0003f05270 */
[----:B------:R-:W-:Y:S05]  /*f080*/  @P0 BRA `(.L_x_7255) ;  /* 0x0000000000880947 */ /* 0x000fea0003800000 */
[----:B------:R-:W-:-:S03]  /*f090*/  UMOV UR4, 0xffffffff ;  /* 0xffffffff00047882 */ /* 0x000fc60000000000 */
[----:B------:R-:W-:Y:S05]  /*f0a0*/  BRA.DIV UR4, `(.L_x_7348) ;  /* 0x0000002604647947 */ /* 0x000fea000b800000 */
[----:B------:R-:W-:-:S13]  /*f0b0*/  ELECT P6, URZ, PT ;  /* 0x00000000003f782f */ /* 0x000fda00038c0000 */
.L_x_7420:
[----:B------:R-:W-:Y:S05]  /*f0c0*/  @!P6 BRA `(.L_x_7255) ;  /* 0x000000000078e947 */ /* 0x000fea0003800000 */
[----:B------:R-:W-:-:S06]  /*f0d0*/  ULOP3.LUT UR4, UR43, 0x2, URZ, 0xfc, !UPT ;  /* 0x000000022b047892 */ /* 0x000fcc000f8efc3f */
[----:B-1----:R-:W-:-:S04]  /*f0e0*/  MOV R2, UR4 ;  /* 0x0000000400027c02 */ /* 0x002fc80008000f00 */
[----:B------:R-:W-:-:S13]  /*f0f0*/  ISETP.NE.AND P0, PT, R2, 0x3, PT ;  /* 0x000000030200780c */ /* 0x000fda0003f05270 */
[----:B------:R-:W-:Y:S05]  /*f100*/  @!P0 BRA `(.L_x_7349) ;  /* 0x0000000000048947 */ /* 0x000fea0003800000 */
[----:B------:R-:W-:Y:S01]  /*f110*/  BPT.TRAP 0x1 ;  /* 0x000000040000795c */ /* 0x000fe20000300000 */
.L_x_7349:
[C---:B0-----:R-:W-:Y:S01]  /*f120*/  IMAD R4, R0.reuse, 0x8, R5 ;  /* 0x0000000800047824 */ /* 0x041fe200078e0205 */
[----:B------:R-:W-:Y:S01]  /*f130*/  SHF.L.U32 R3, R21, 0x1f, RZ ;  /* 0x0000001f15037819 */ /* 0x000fe200000006ff */
[----:B------:R-:W-:-:S03]  /*f140*/  VIADD R0, R0, 0x1 ;  /* 0x0000000100007836 */ /* 0x000fc60000000000 */
[----:B------:R-:W0:Y:S02]  /*f150*/  SYNCS.PHASECHK.TRANS64.TRYWAIT P1, [R4+URZ+0x28c40], R3 ;  /* 0x028c4003040075a7 */ /* 0x000e24000802017f */
[----:B------:R-:W-:-:S04]  /*f160*/  ISETP.NE.AND P2, PT, R0, 0x2, PT ;  /* 0x000000020000780c */ /* 0x000fc80003f45270 */
[----:B------:R-:W-:Y:S01]  /*f170*/  SEL R2, RZ, 0x1, P2 ;  /* 0x00000001ff027807 */ /* 0x000fe20001000000 */
[----:B0-----:R-:W-:Y:S08]  /*f180*/  @!P1 BRA `(.L_x_7350) ;  /* 0x00000024004c9947 */ /* 0x001ff00003800000 */
.L_x_7421:
[----:B------:R-:W-:Y:S02]  /*f190*/  SEL R0, R0, RZ, P2 ;  /* 0x000000ff00007207 */ /* 0x000fe40001000000 */
[----:B------:R-:W-:Y:S01]  /*f1a0*/  LOP3.LUT R2, R21, R2, RZ, 0x3c, !PT ;  /* 0x0000000215027212 */ /* 0x000fe200078e3cff */
[----:B------:R-:W-:Y:S06]  /*f1b0*/  @!P0 BRA `(.L_x_7351) ;  /* 0x0000000000048947 */ /* 0x000fec0003800000 */
[----:B------:R-:W-:Y:S01]  /*f1c0*/  BPT.TRAP 0x1 ;  /* 0x000000040000795c */ /* 0x000fe20000300000 */
.L_x_7351:
[----:B------:R-:W-:Y:S02]  /*f1d0*/  LEA R5, R0, R5, 0x3 ;  /* 0x0000000500057211 */ /* 0x000fe400078e18ff */
[----:B------:R-:W-:-:S04]  /*f1e0*/  SHF.L.U32 R0, R2, 0x1f, RZ ;  /* 0x0000001f02007819 */ /* 0x000fc800000006ff */
[----:B------:R-:W1:Y:S02]  /*f1f0*/  SYNCS.PHASECHK.TRANS64.TRYWAIT P1, [R5+URZ+0x28c40], R0 ;  /* 0x028c4000050075a7 */ /* 0x000e64000802017f */
[----:B-1----:R-:W-:Y:S05]  /*f200*/  @!P1 BRA `(.L_x_7352) ;  /* 0x0000002400409947 */ /* 0x002fea0003800000 */
.L_x_7422:
[----:B------:R-:W-:Y:S05]  /*f210*/  @!P0 BRA `(.L_x_7353) ;  /* 0x0000000000048947 */ /* 0x000fea0003800000 */
[----:B------:R-:W-:Y:S01]  /*f220*/  BPT.TRAP 0x1 ;  /* 0x000000040000795c */ /* 0x000fe20000300000 */
.L_x_7353:
[----:B------:R-:W3:Y:S02]  /*f230*/  SYNCS.PHASECHK.TRANS64.TRYWAIT P1, [R4+URZ+0x28c60], R3 ;  /* 0x028c6003040075a7 */ /* 0x000ee4000802017f */
[----:B---3--:R-:W-:Y:S05]  /*f240*/  @!P1 BRA `(.L_x_7354) ;  /* 0x0000002400449947 */ /* 0x008fea0003800000 */
.L_x_7423:
[----:B------:R-:W-:Y:S05]  /*f250*/  @!P0 BRA `(.L_x_7355) ;  /* 0x0000000000048947 */ /* 0x000fea0003800000 */
[----:B------:R-:W-:Y:S01]  /*f260*/  BPT.TRAP 0x1 ;  /* 0x000000040000795c */ /* 0x000fe20000300000 */
.L_x_7355:
[----:B----4-:R4:W0:Y:S02]  /*f270*/  SYNCS.PHASECHK.TRANS64.TRYWAIT P0, [R5+URZ+0x28c60], R0 ;  /* 0x028c6000050075a7 */ /* 0x010824000800017f */
[----:B0-----:R-:W-:Y:S05]  /*f280*/  @!P0 NANOSLEEP.SYNCS 0x989680 ;  /* 0x009896800000895d */ /* 0x001fea0003900000 */
[----:B------:R-:W0:Y:S02]  /*f290*/  @!P0 SYNCS.PHASECHK.TRANS64 P0, [R5+URZ+0x28c60], R0 ;  /* 0x028c6000050085a7 */ /* 0x000e24000800007f */
[----:B0-----:R-:W-:Y:S05]  /*f2a0*/  @!P0 BRA `(.L_x_7355) ;  /* 0xfffffffc00f08947 */ /* 0x001fea000383ffff */
.L_x_7255:
[----:B-1----:R-:W-:Y:S05]  /*f2b0*/  BSYNC B6 ;  /* 0x0000000000067941 */ /* 0x002fea0003800000 */
.L_x_7252:
[----:B------:R-:W-:Y:S05]  /*f2c0*/  EXIT ;  /* 0x000000000000794d */ /* 0x000fea0003800000 */
.L_x_7260:
[----:B0-----:R-:W-:-:S04]  /*f2d0*/  IMAD.U32 R5, RZ, RZ, UR5 ;  /* 0x00000005ff057e24 */ /* 0x001fc8000f8e00ff */
[----:B------:R0:W1:Y:S03]  /*f2e0*/  SYNCS.PHASECHK.TRANS64.TRYWAIT P1, [R5+URZ+0x28c50], R2 ;  /* 0x028c5002050075a7 */ /* 0x000066000802017f */
[----:B-1----:R-:W-:Y:S05]  /*f2f0*/  @!P1 NANOSLEEP.SYNCS 0x989680 ;  /* 0x009896800000995d */ /* 0x002fea0003900000 */
[----:B------:R-:W1:Y:S02]  /*f300*/  @!P1 SYNCS.PHASECHK.TRANS64 P1, [R5+URZ+0x28c50], R2 ;  /* 0x028c5002050095a7 */ /* 0x000e64000802007f */
[----:B-1----:R-:W-:Y:S05]  /*f310*/  @!P1 BRA `(.L_x_7260) ;  /* 0xfffffffc00ec9947 */ /* 0x002fea000383ffff */
[----:B------:R-:W-:Y:S05]  /*f320*/  BRA `(.L_x_7356) ;  /* 0xffffff2000607947 */ /* 0x000fea000383ffff */
.L_x_7266:
[----:B-1----:R-:W-:-:S04]  /*f330*/  IMAD.U32 R5, RZ, RZ, UR7 ;  /* 0x00000007ff057e24 */ /* 0x002fc8000f8e00ff */
[----:B------:R1:W2:Y:S03]  /*f340*/  SYNCS.PHASECHK.TRANS64.TRYWAIT P1, [R5+URZ+0x28c50], R2 ;  /* 0x028c5002050075a7 */ /* 0x0002a6000802017f */
[----:B--2---:R-:W-:Y:S05]  /*f350*/  @!P1 NANOSLEEP.SYNCS 0x989680 ;  /* 0x009896800000995d */ /* 0x004fea0003900000 */
[----:B------:R-:W2:Y:S02]  /*f360*/  @!P1 SYNCS.PHASECHK.TRANS64 P1, [R5+URZ+0x28c50], R2 ;  /* 0x028c5002050095a7 */ /* 0x000ea4000802007f */
[----:B--2---:R-:W-:Y:S05]  /*f370*/  @!P1 BRA `(.L_x_7266) ;  /* 0xfffffffc00ec9947 */ /* 0x004fea000383ffff */
[----:B------:R-:W-:Y:S05]  /*f380*/  BRA `(.L_x_7265) ;  /* 0xffffff2c00647947 */ /* 0x000fea000383ffff */
.L_x_7271:
[----:B0-----:R-:W-:-:S04]  /*f390*/  MOV R0, UR39 ;  /* 0x0000002700007c02 */ /* 0x001fc80008000f00 */
[----:B------:R0:W1:Y:S03]  /*f3a0*/  SYNCS.PHASECHK.TRANS64.TRYWAIT P0, [R0+URZ+0x28c00], R13 ;  /* 0x028c000d000075a7 */ /* 0x000066000800017f */
[----:B-1----:R-:W-:Y:S05]  /*f3b0*/  @!P0 NANOSLEEP.SYNCS 0x989680 ;  /* 0x009896800000895d */ /* 0x002fea0003900000 */
[----:B------:R-:W1:Y:S02]  /*f3c0*/  @!P0 SYNCS.PHASECHK.TRANS64 P0, [R0+URZ+0x28c00], R13 ;  /* 0x028c000d000085a7 */ /* 0x000e64000800007f */
[----:B-1----:R-:W-:Y:S05]  /*f3d0*/  @!P0 BRA `(.L_x_7271) ;  /* 0xfffffffc00ec8947 */ /* 0x002fea000383ffff */
[----:B------:R-:W-:Y:S05]  /*f3e0*/  BRA `(.L_x_7357) ;  /* 0xffffff4000bc7947 */ /* 0x000fea000383ffff */
.L_x_7275:
[----:B-1----:R-:W-:-:S04]  /*f3f0*/  IMAD.U32 R4, RZ, RZ, UR39 ;  /* 0x00000027ff047e24 */ /* 0x002fc8000f8e00ff */
[----:B------:R1:W2:Y:S03]  /*f400*/  SYNCS.PHASECHK.TRANS64.TRYWAIT P1, [R4+URZ+0x28c30], R13 ;  /* 0x028c300d040075a7 */ /* 0x0002a6000802017f */
[----:B--2---:R-:W-:Y:S05]  /*f410*/  @!P1 NANOSLEEP.SYNCS 0x989680 ;  /* 0x009896800000995d */ /* 0x004fea0003900000 */
[----:B------:R-:W2:Y:S02]  /*f420*/  @!P1 SYNCS.PHASECHK.TRANS64 P1, [R4+URZ+0x28c30], R13 ;  /* 0x028c300d040095a7 */ /* 0x000ea4000802007f */
[----:B--2---:R-:W-:Y:S05]  /*f430*/  @!P1 BRA `(.L_x_7275) ;  /* 0xfffffffc00ec9947 */ /* 0x004fea000383ffff */
[----:B------:R-:W-:Y:S05]  /*f440*/  BRA `(.L_x_7274) ;  /* 0xffffff4000fc7947 */ /* 0x000fea000383ffff */
.L_x_7280:
[----:B--2---:R-:W-:-:S04]  /*f450*/  IMAD.U32 R14, RZ, RZ, UR39 ;  /* 0x00000027ff0e7e24 */ /* 0x004fc8000f8e00ff */
[----:B------:R2:W4:Y:S03]  /*f460*/  SYNCS.PHASECHK.TRANS64.TRYWAIT P1, [R14+URZ+0x28c50], R13 ;  /* 0x028c500d0e0075a7 */ /* 0x000526000802017f */
[----:B----4-:R-:W-:Y:S05]  /*f470*/  @!P1 NANOSLEEP.SYNCS 0x989680 ;  /* 0x009896800000995d */ /* 0x010fea0003900000 */
[----:B------:R-:W4:Y:S02]  /*f480*/  @!P1 SYNCS.PHASECHK.TRANS64 P1, [R14+URZ+0x28c50], R13 ;  /* 0x028c500d0e0095a7 */ /* 0x000f24000802007f */
[----:B----4-:R-:W-:Y:S05]  /*f490*/  @!P1 BRA `(.L_x_7280) ;  /* 0xfffffffc00ec9947 */ /* 0x010fea000383ffff */
[----:B------:R-:W-:Y:S05]  /*f4a0*/  BRA `(.L_x_7279) ;  /* 0xffffff5800207947 */ /* 0x000fea000383ffff */
.L_x_7286:
[----:B-1----:R-:W-:-:S04]  /*f4b0*/  MOV R4, UR27 ;  /* 0x0000001b00047c02 */ /* 0x002fc80008000f00 */
[----:B------:R1:W2:Y:S03]  /*f4c0*/  SYNCS.PHASECHK.TRANS64.TRYWAIT P1, [R4+URZ+0x28c30], R13 ;  /* 0x028c300d040075a7 */ /* 0x0002a6000802017f */
[----:B--2---:R-:W-:Y:S05]  /*f4d0*/  @!P1 NANOSLEEP.SYNCS 0x989680 ;  /* 0x009896800000995d */ /* 0x004fea0003900000 */
[----:B------:R-:W2:Y:S02]  /*f4e0*/  @!P1 SYNCS.PHASECHK.TRANS64 P1, [R4+URZ+0x28c30], R13 ;  /* 0x028c300d040095a7 */ /* 0x000ea4000802007f */
[----:B--2---:R-:W-:Y:S05]  /*f4f0*/  @!P1 BRA `(.L_x_7286) ;  /* 0xfffffffc00ec9947 */ /* 0x004fea000383ffff */
[----:B------:R-:W-:Y:S05]  /*f500*/  BRA `(.L_x_7285) ;  /* 0xffffff5c00547947 */ /* 0x000fea000383ffff */
.L_x_7291:
[----:B--2---:R-:W-:-:S04]  /*f510*/  IMAD.U32 R14, RZ, RZ, UR27 ;  /* 0x0000001bff0e7e24 */ /* 0x004fc8000f8e00ff */
[----:B------:R2:W3:Y:S03]  /*f520*/  SYNCS.PHASECHK.TRANS64.TRYWAIT P1, [R14+URZ+0x28c50], R13 ;  /* 0x028c500d0e0075a7 */ /* 0x0004e6000802017f */
[----:B---3--:R-:W-:Y:S05]  /*f530*/  @!P1 NANOSLEEP.SYNCS 0x989680 ;  /* 0x009896800000995d */ /* 0x008fea0003900000 */
[----:B------:R-:W3:Y:S02]  /*f540*/  @!P1 SYNCS.PHASECHK.TRANS64 P1, [R14+URZ+0x28c50], R13 ;  /* 0x028c500d0e0095a7 */ /* 0x000ee4000802007f */
[----:B---3--:R-:W-:Y:S05]  /*f550*/  @!P1 BRA `(.L_x_7291) ;  /* 0xfffffffc00ec9947 */ /* 0x008fea000383ffff */
[----:B------:R-:W-:Y:S05]  /*f560*/  BRA `(.L_x_7290) ;  /* 0xffffff7400cc7947 */ /* 0x000fea000383ffff */
.L_x_7298:
[----:B-1----:R-:W-:-:S04]  /*f570*/  IMAD.U32 R4, RZ, RZ, UR26 ;  /* 0x0000001aff047e24 */ /* 0x002fc8000f8e00ff */
[----:B------:R1:W2:Y:S03]  /*f580*/  SYNCS.PHASECHK.TRANS64.TRYWAIT P1, [R4+URZ+0x28c30], R11 ;  /* 0x028c300b040075a7 */ /* 0x0002a6000802017f */
[----:B--2---:R-:W-:Y:S05]  /*f590*/  @!P1 NANOSLEEP.SYNCS 0x989680 ;  /* 0x009896800000995d */ /* 0x004fea0003900000 */
[----:B------:R-:W2:Y:S02]  /*f5a0*/  @!P1 SYNCS.PHASECHK.TRANS64 P1, [R4+URZ+0x28c30], R11 ;  /* 0x028c300b040095a7 */ /* 0x000ea4000802007f */
[----:B--2---:R-:W-:Y:S05]  /*f5b0*/  @!P1 BRA `(.L_x_7298) ;  /* 0xfffffffc00ec9947 */ /* 0x004fea000383ffff */
[----:B------:R-:W-:Y:S05]  /*f5c0*/  BRA `(.L_x_7297) ;  /* 0xffffff7800c07947 */ /* 0x000fea000383ffff */
.L_x_7303:
[----:B-1----:R-:W-:-:S04]  /*f5d0*/  MOV R12, UR26 ;  /* 0x0000001a000c7c02 */ /* 0x002fc80008000f00 */
[----:B------:R1:W3:Y:S03]  /*f5e0*/  SYNCS.PHASECHK.TRANS64.TRYWAIT P1, [R12+URZ+0x28c50], R11 ;  /* 0x028c500b0c0075a7 */ /* 0x0002e6000802017f */
[----:B---3--:R-:W-:Y:S05]  /*f5f0*/  @!P1 NANOSLEEP.SYNCS 0x989680 ;  /* 0x009896800000995d */ /* 0x008fea0003900000 */
[----:B------:R-:W3:Y:S02]  /*f600*/  @!P1 SYNCS.PHASECHK.TRANS64 P1, [R12+URZ+0x28c50], R11 ;  /* 0x028c500b0c0095a7 */ /* 0x000ee4000802007f */
[----:B---3--:R-:W-:Y:S05]  /*f610*/  @!P1 BRA `(.L_x_7303) ;  /* 0xfffffffc00ec9947 */ /* 0x008fea000383ffff */
[----:B------:R-:W-:Y:S05]  /*f620*/  BRA `(.L_x_7302) ;  /* 0xffffff8c00dc7947 */ /* 0x000fea000383ffff */
.L_x_7317:
[----:B------:R-:W-:Y:S01]  /*f630*/  IMAD.MOV.U32 R13, RZ, RZ, R23 ;  /* 0x000000ffff0d7224 */ /* 0x000fe200078e0017 */
[----:B------:R-:W-:Y:S01]  /*f640*/  MOV R11, 0x1f ;  /* 0x0000001f000b7802 */ /* 0x000fe20000000f00 */
[----:B------:R-:W-:Y:S02]  /*f650*/  IMAD.MOV.U32 R12, RZ, RZ, RZ ;  /* 0x000000ffff0c7224 */ /* 0x000fe400078e00ff */
[----:B------:R-:W-:-:S07]  /*f660*/  IMAD.MOV.U32 R15, RZ, RZ, -0x1 ;  /* 0xffffffffff0f7424 */ /* 0x000fce00078e00ff */
[----:B------:R-:W-:Y:S05]  /*f670*/  WARPSYNC.COLLECTIVE R15, `(.L_x_7358) ;  /* 0x000000000f087348 */ /* 0x000fea0003c00000 */
[----:B------:R0:W1:Y:S02]  /*f680*/  SHFL.IDX P6, R14, R13, R12, R11 ;  /* 0x0000000c0d0e7389 */ /* 0x00006400000c000b */
[----:B01----:R-:W-:Y:S01]  /*f690*/  ENDCOLLECTIVE ;  /* 0x000000000000791b */ /* 0x003fe20003800000 */
.L_x_7358:
[----:B------:R-:W-:Y:S05]  /*f6a0*/  BRA `(.L_x_7359) ;  /* 0xffffffd000f07947 */ /* 0x000fea000383ffff */
.L_x_7319:
[----:B0-----:R-:W-:-:S04]  /*f6b0*/  IMAD.U32 R3, RZ, RZ, UR45 ;  /* 0x0000002dff037e24 */ /* 0x001fc8000f8e00ff */
[----:B------:R0:W1:Y:S03]  /*f6c0*/  SYNCS.PHASECHK.TRANS64.TRYWAIT P0, [R3+URZ+0x28c40], R0 ;  /* 0x028c4000030075a7 */ /* 0x000066000800017f */
[----:B-1----:R-:W-:Y:S05]  /*f6d0*/  @!P0 NANOSLEEP.SYNCS 0x989680 ;  /* 0x009896800000895d */ /* 0x002fea0003900000 */
[----:B------:R-:W1:Y:S02]  /*f6e0*/  @!P0 SYNCS.PHASECHK.TRANS64 P0, [R3+URZ+0x28c40], R0 ;  /* 0x028c4000030085a7 */ /* 0x000e64000800007f */
[----:B-1----:R-:W-:Y:S05]  /*f6f0*/  @!P0 BRA `(.L_x_7319) ;  /* 0xfffffffc00ec8947 */ /* 0x002fea000383ffff */
[----:B------:R-:W-:Y:S05]  /*f700*/  BRA `(.L_x_7360) ;  /* 0xffffffd400207947 */ /* 0x000fea000383ffff */
.L_x_7320:
        /* <DEDUP_REMOVED lines=8> */
.L_x_7362:
[----:B------:R-:W-:Y:S05]  /*f790*/  BSYNC B0 ;  /* 0x0000000000007941 */ /* 0x000fea0003800000 */
.L_x_7361:
        /* <DEDUP_REMOVED lines=9> */
.L_x_7363:
[----:B------:R-:W-:Y:S01]  /*f830*/  IMAD.MOV.U32 R13, RZ, RZ, R5 ;  /* 0x000000ffff0d7224 */ /* 0x000fe200078e0005 */
[----:B------:R-:W-:Y:S02]  /*f840*/  MOV R12, 0x1 ;  /* 0x00000001000c7802 */ /* 0x000fe40000000f00 */
[----:B------:R-:W-:-:S04]  /*f850*/  @P0 LEA R14, P1, R22, R14, 0x1 ;  /* 0x0000000e160e0211 */ /* 0x000fc800078208ff */
[----:B------:R-:W-:Y:S01]  /*f860*/  @P0 IADD3.X R3, RZ, R2, RZ, P1, !PT ;  /* 0x00000002ff030210 */ /* 0x000fe20000ffe4ff */
[----:B------:R-:W-:-:S08]  /*f870*/  @P0 IMAD.MOV.U32 R2, RZ, RZ, R14 ;  /* 0x000000ffff020224 */ /* 0x000fd000078e000e */
[----:B------:R-:W-:Y:S05]  /*f880*/  WARPSYNC.COLLECTIVE R15, `(.L_x_7364) ;  /* 0x000000000f087348 */ /* 0x000fea0003c00000 */
[----:B------:R0:W1:Y:S02]  /*f890*/  SHFL.IDX P6, R14, R13, R12, R11 ;  /* 0x0000000c0d0e7389 */ /* 0x00006400000c000b */
[----:B01----:R-:W-:Y:S01]  /*f8a0*/  ENDCOLLECTIVE ;  /* 0x000000000000791b */ /* 0x003fe20003800000 */
.L_x_7364:
        /* <DEDUP_REMOVED lines=11> */
.L_x_7365:
[----:B------:R-:W-:Y:S02]  /*f960*/  IMAD.MOV.U32 R13, RZ, RZ, R5 ;  /* 0x000000ffff0d7224 */ /* 0x000fe400078e0005 */
[----:B------:R-:W-:Y:S01]  /*f970*/  IMAD.MOV.U32 R12, RZ, RZ, 0x2 ;  /* 0x00000002ff0c7424 */ /* 0x000fe200078e00ff */
[----:B------:R-:W-:-:S13]  /*f980*/  @P0 LEA R2, P1, R22, R14, 0x1 ;  /* 0x0000000e16020211 */ /* 0x000fda00078208ff */
[----:B------:R-:W-:Y:S05]  /*f990*/  WARPSYNC.COLLECTIVE R15, `(.L_x_7366) ;  /* 0x000000000f087348 */ /* 0x000fea0003c00000 */
[----:B------:R0:W1:Y:S02]  /*f9a0*/  SHFL.IDX P6, R14, R13, R12, R11 ;  /* 0x0000000c0d0e7389 */ /* 0x00006400000c000b */
[----:B01----:R-:W-:Y:S01]  /*f9b0*/  ENDCOLLECTIVE ;  /* 0x000000000000791b */ /* 0x003fe20003800000 */
.L_x_7366:
[----:B------:R-:W-:-:S05]  /*f9c0*/  @P0 IADD3.X R3, RZ, R4, RZ, P1, !PT ;  /* 0x00000004ff030210 */ /* 0x000fca0000ffe4ff */
        /* <DEDUP_REMOVED lines=11> */
.L_x_7367:
[----:B------:R-:W-:Y:S01]  /*fa80*/  MOV R13, R5 ;  /* 0x00000005000d7202 */ /* 0x000fe20000000f00 */
[----:B------:R-:W-:Y:S01]  /*fa90*/  IMAD.MOV.U32 R12, RZ, RZ, 0x3 ;  /* 0x00000003ff0c7424 */ /* 0x000fe200078e00ff */
[----:B------:R-:W-:-:S13]  /*faa0*/  @P0 LEA R2, P1, R22, R14, 0x1 ;  /* 0x0000000e16020211 */ /* 0x000fda00078208ff */
[----:B------:R-:W-:Y:S05]  /*fab0*/  WARPSYNC.COLLECTIVE R15, `(.L_x_7368) ;  /* 0x000000000f087348 */ /* 0x000fea0003c00000 */
[----:B------:R0:W1:Y:S02]  /*fac0*/  SHFL.IDX P6, R14, R13, R12, R11 ;  /* 0x0000000c0d0e7389 */ /* 0x00006400000c000b */
[----:B01----:R-:W-:Y:S01]  /*fad0*/  ENDCOLLECTIVE ;  /* 0x000000000000791b */ /* 0x003fe20003800000 */
.L_x_7368:
[----:B------:R-:W-:-:S05]  /*fae0*/  @P0 IMAD.X R3, RZ, RZ, R4, P1 ;  /* 0x000000ffff030224 */ /* 0x000fca00008e0604 */
[----:B------:R-:W-:Y:S01]  /*faf0*/  @!PT LDS RZ, [RZ] ;  /* 0x00000000fffff984 */ /* 0x000fe20000000800 */
[----:B------:R-:W-:Y:S01]  /*fb00*/  @!PT LDS RZ, [RZ] ;  /* 0x00000000fffff984 */ /* 0x000fe20000000800 */
[----:B------:R-:W-:Y:S01]  /*fb10*/  @!PT LDS RZ, [RZ] ;  /* 0x00000000fffff984 */ /* 0x000fe20000000800 */
[----:B------:R0:W-:Y:S01]  /*fb20*/  @P0 LDGSTS.E.BYPASS.LTC128B.128 [R7+0x23400], desc[UR36][R2.64], !P2 ;  /* 0x2340000002070fae */ /* 0x0001e2000d101d64 */
[----:B------:R-:W-:Y:S01]  /*fb30*/  MOV R13, R0 ;  /* 0x00000000000d7202 */ /* 0x000fe20000000f00 */
[----:B------:R-:W-:-:S07]  /*fb40*/  IMAD.MOV.U32 R4, RZ, RZ, R14 ;  /* 0x000000ffff047224 */ /* 0x000fce00078e000e */
[----:B0-----:R-:W-:Y:S05]  /*fb50*/  WARPSYNC.COLLECTIVE R15, `(.L_x_7369) ;  /* 0x000000000f087348 */ /* 0x001fea0003c00000 */
[----:B------:R1:W2:Y:S02]  /*fb60*/  SHFL.IDX P6, R14, R13, R12, R11 ;  /* 0x0000000c0d0e7389 */ /* 0x0002a400000c000b */
[----:B012---:R-:W-:Y:S01]  /*fb70*/  ENDCOLLECTIVE ;  /* 0x000000000000791b */ /* 0x007fe20003800000 */
.L_x_7369:
[----:B------:R-:W-:Y:S05]  /*fb80*/  BRA `(.L_x_7370) ;  /* 0xffffffd000e47947 */ /* 0x000fea000383ffff */
.L_x_7323:
[----:B------:R-:W-:Y:S01]  /*fb90*/  IMAD.MOV.U32 R13, RZ, RZ, R5 ;  /* 0x000000ffff0d7224 */ /* 0x000fe200078e0005 */
[----:B------:R-:W-:Y:S01]  /*fba0*/  MOV R11, 0x181f ;  /* 0x0000181f000b7802 */ /* 0x000fe20000000f00 */
[----:B------:R-:W-:Y:S02]  /*fbb0*/  IMAD.MOV.U32 R12, RZ, RZ, RZ ;  /* 0x000000ffff0c7224 */ /* 0x000fe400078e00ff */
[----:B------:R-:W-:Y:S02]  /*fbc0*/  IMAD.MOV.U32 R15, RZ, RZ, -0x1 ;  /* 0xffffffffff0f7424 */ /* 0x000fe400078e00ff */
[----:B------:R-:W-:-:S07]  /*fbd0*/  IMAD.U32 R6, RZ, RZ, UR46 ;  /* 0x0000002eff067e24 */ /* 0x000fce000f8e00ff */
[----:B------:R-:W-:Y:S05]  /*fbe0*/  WARPSYNC.COLLECTIVE R15, `(.L_x_7371) ;  /* 0x000000000f087348 */ /* 0x000fea0003c00000 */
[----:B------:R0:W1:Y:S02]  /*fbf0*/  SHFL.IDX P6, R14, R13, R12, R11 ;  /* 0x0000000c0d0e7389 */ /* 0x00006400000c000b */
[----:B01----:R-:W-:Y:S01]  /*fc00*/  ENDCOLLECTIVE ;  /* 0x000000000000791b */ /* 0x003fe20003800000 */
.L_x_7371:
[----:B------:R-:W-:Y:S01]  /*fc10*/  IMAD R7, R6, 0x40, R35 ;  /* 0x0000004006077824 */ /* 0x000fe200078e0223 */
[----:B------:R-:W-:Y:S01]  /*fc20*/  MOV R13, R4 ;  /* 0x00000004000d7202 */ /* 0x000fe20000000f00 */
[----:B------:R-:W-:-:S07]  /*fc30*/  IMAD.MOV.U32 R2, RZ, RZ, R14 ;  /* 0x000000ffff027224 */ /* 0x000fce00078e000e */
[----:B------:R-:W-:Y:S05]  /*fc40*/  WARPSYNC.COLLECTIVE R15, `(.L_x_7372) ;  /* 0x000000000f087348 */ /* 0x000fea0003c00000 */
[----:B------:R0:W1:Y:S02]  /*fc50*/  SHFL.IDX P6, R14, R13, R12, R11 ;  /* 0x0000000c0d0e7389 */ /* 0x00006400000c000b */
[----:B01----:R-:W-:Y:S01]  /*fc60*/  ENDCOLLECTIVE ;  /* 0x000000000000791b */ /* 0x003fe20003800000 */
.L_x_7372:
[----:B------:R-:W-:Y:S02]  /*fc70*/  ULDC UR4, c[0x0][0x288] ;  /* 0x0000a20000047ab9 */ /* 0x000fe40000000800 */
[----:B------:R-:W-:-:S05]  /*fc80*/  IMAD R0, R0, UR4, RZ ;  /* 0x0000000400007c24 */ /* 0x000fca000f8e02ff */
[C---:B------:R-:W-:Y:S01]  /*fc90*/  ISETP.GE.AND P0, PT, R7.reuse, R0, PT ;  /* 0x000000000700720c */ /* 0x040fe20003f06270 */
[----:B------:R-:W-:Y:S01]  /*fca0*/  VIADD R11, R7, 0x10 ;  /* 0x00000010070b7836 */ /* 0x000fe20000000000 */
[----:B------:R-:W-:Y:S01]  /*fcb0*/  MOV R13, R5 ;  /* 0x00000005000d7202 */ /* 0x000fe20000000f00 */
[----:B------:R-:W-:-:S10]  /*fcc0*/  IMAD.MOV.U32 R12, RZ, RZ, 0x1 ;  /* 0x00000001ff0c7424 */ /* 0x000fd400078e00ff */
[----:B------:R-:W-:Y:S02]  /*fcd0*/  @!P0 LEA R9, R30, UR45, 0x1 ;  /* 0x0000002d1e098c11 */ /* 0x000fe4000f8e08ff */
[----:B------:R-:W-:-:S04]  /*fce0*/  @!P0 LEA R14, P2, R22, R14, 0x1 ;  /* 0x0000000e160e8211 */ /* 0x000fc800078408ff */
[----:B------:R-:W-:Y:S01]  /*fcf0*/  @!P0 IADD3.X R3, RZ, R2, RZ, P2, !PT ;  /* 0x00000002ff038210 */ /* 0x000fe200017fe4ff */
        /* <DEDUP_REMOVED lines=10> */
.L_x_7373:
[----:B------:R-:W-:Y:S02]  /*fda0*/  IADD3 R9, R7, 0x20, RZ ;  /* 0x0000002007097810 */ /* 0x000fe40007ffe0ff */
[----:B------:R-:W-:Y:S01]  /*fdb0*/  @!P0 LEA R21, R30, UR45, 0x1 ;  /* 0x0000002d1e158c11 */ /* 0x000fe2000f8e08ff */
[----:B------:R-:W-:Y:S01]  /*fdc0*/  IMAD.MOV.U32 R13, RZ, RZ, R4 ;  /* 0x000000ffff0d7224 */ /* 0x000fe200078e0004 */
[----:B------:R-:W-:-:S07]  /*fdd0*/  MOV R6, R14 ;  /* 0x0000000e00067202 */ /* 0x000fce0000000f00 */
[----:B------:R-:W-:Y:S05]  /*fde0*/  WARPSYNC.COLLECTIVE R15, `(.L_x_7374) ;  /* 0x000000000f087348 */ /* 0x000fea0003c00000 */
[----:B------:R0:W1:Y:S02]  /*fdf0*/  SHFL.IDX P6, R14, R13, R12, R11 ;  /* 0x0000000c0d0e7389 */ /* 0x00006400000c000b */
[----:B01----:R-:W-:Y:S01]  /*fe00*/  ENDCOLLECTIVE ;  /* 0x000000000000791b */ /* 0x003fe20003800000 */
.L_x_7374:
[----:B------:R-:W-:Y:S02]  /*fe10*/  IMAD.MOV.U32 R13, RZ, RZ, R5 ;  /* 0x000000ffff0d7224 */ /* 0x000fe400078e0005 */
[----:B------:R-:W-:Y:S01]  /*fe20*/  IMAD.MOV.U32 R12, RZ, RZ, 0x2 ;  /* 0x00000002ff0c7424 */ /* 0x000fe200078e00ff */
[----:B------:R-:W-:-:S13]  /*fe30*/  @!P0 LEA R2, P2, R22, R14, 0x1 ;  /* 0x0000000e16028211 */ /* 0x000fda00078408ff */
[----:B------:R-:W-:Y:S05]  /*fe40*/  WARPSYNC.COLLECTIVE R15, `(.L_x_7375) ;  /* 0x000000000f087348 */ /* 0x000fea0003c00000 */
[----:B------:R0:W1:Y:S02]  /*fe50*/  SHFL.IDX P6, R14, R13, R12, R11 ;  /* 0x0000000c0d0e7389 */ /* 0x00006400000c000b */
[----:B01----:R-:W-:Y:S01]  /*fe60*/  ENDCOLLECTIVE ;  /* 0x000000000000791b */ /* 0x003fe20003800000 */
.L_x_7375:
        /* <DEDUP_REMOVED lines=12> */
.L_x_7376:
[----:B------:R-:W-:Y:S01]  /*ff30*/  MOV R13, R5 ;  /* 0x00000005000d7202 */ /* 0x000fe20000000f00 */
[----:B------:R-:W-:Y:S01]  /*ff40*/  IMAD.MOV.U32 R12, RZ, RZ, 0x3 ;  /* 0x00000003ff0c7424 */ /* 0x000fe200078e00ff */
[----:B------:R-:W-:-:S13]  /*ff50*/  @!P0 LEA R2, P2, R22, R14, 0x1 ;  /* 0x0000000e16028211 */ /* 0x000fda00078408ff */
[----:B------:R-:W-:Y:S05]  /*ff60*/  WARPSYNC.COLLECTIVE R15, `(.L_x_7377) ;  /* 0x000000000f087348 */ /* 0x000fea0003c00000 */
[----:B------:R0:W1:Y:S02]  /*ff70*/  SHFL.IDX P6, R14, R13, R12, R11 ;  /* 0x0000000c0d0e7389 */ /* 0x00006400000c000b */
[----:B01----:R-:W-:Y:S01]  /*ff80*/  ENDCOLLECTIVE ;  /* 0x000000000000791b */ /* 0x003fe20003800000 */
.L_x_7377:
        /* <DEDUP_REMOVED lines=10> */
.L_x_7378:
[----:B------:R-:W-:Y:S05]  /*10030*/  BRA `(.L_x_7379) ;  /* 0xffffffd4008c7947 */ /* 0x000fea000383ffff */
.L_x_7324:
[----:B0-----:R-:W-:-:S04]  /*10040*/  IMAD.U32 R3, RZ, RZ, UR45 ;  /* 0x0000002dff037e24 */ /* 0x001fc8000f8e00ff */
[----:B------:R0:W1:Y:S03]  /*10050*/  SYNCS.PHASECHK.TRANS64.TRYWAIT P0, [R3+URZ+0x28c20], R0 ;  /* 0x028c2000030075a7 */ /* 0x000066000800017f */
[----:B-1----:R-:W-:Y:S05]  /*10060*/  @!P0 NANOSLEEP.SYNCS 0x989680 ;  /* 0x009896800000895d */ /* 0x002fea0003900000 */
[----:B------:R-:W1:Y:S02]  /*10070*/  @!P0 SYNCS.PHASECHK.TRANS64 P0, [R3+URZ+0x28c20], R0 ;  /* 0x028c2000030085a7 */ /* 0x000e64000800007f */
[----:B-1----:R-:W-:Y:S05]  /*10080*/  @!P0 BRA `(.L_x_7324) ;  /* 0xfffffffc00ec8947 */ /* 0x002fea000383ffff */
[----:B------:R-:W-:Y:S05]  /*10090*/  BRA `(.L_x_7380) ;  /* 0xffffffd400bc7947 */ /* 0x000fea000383ffff */
.L_x_7326:
[----:B0-----:R-:W-:-:S04]  /*100a0*/  IMAD.U32 R3, RZ, RZ, UR45 ;  /* 0x0000002dff037e24 */ /* 0x001fc8000f8e00ff */
[----:B------:R0:W1:Y:S03]  /*100b0*/  SYNCS.PHASECHK.TRANS64.TRYWAIT P0, [R3+URZ+0x28c60], R0 ;  /* 0x028c6000030075a7 */ /* 0x000066000800017f */
[----:B-1----:R-:W-:Y:S05]  /*100c0*/  @!P0 NANOSLEEP.SYNCS 0x989680 ;  /* 0x009896800000895d */ /* 0x002fea0003900000 */
[----:B------:R-:W1:Y:S02]  /*100d0*/  @!P0 SYNCS.PHASECHK.TRANS64 P0, [R3+URZ+0x28c60], R0 ;  /* 0x028c6000030085a7 */ /* 0x000e64000800007f */
[----:B-1----:R-:W-:Y:S05]  /*100e0*/  @!P0 BRA `(.L_x_7326) ;  /* 0xfffffffc00ec8947 */ /* 0x002fea000383ffff */
[----:B------:R-:W-:Y:S05]  /*100f0*/  BRA `(.L_x_7381) ;  /* 0xffffffd400b87947 */ /* 0x000fea000383ffff */
.L_x_7327:
        /* <DEDUP_REMOVED lines=8> */
.L_x_7383:
[----:B------:R-:W-:Y:S05]  /*10180*/  BSYNC B0 ;  /* 0x0000000000007941 */ /* 0x000fea0003800000 */
.L_x_7382:
        /* <DEDUP_REMOVED lines=11> */
.L_x_7384:
        /* <DEDUP_REMOVED lines=40> */
.L_x_7385:
[----:B------:R-:W-:Y:S02]  /*104c0*/  IMAD.MOV.U32 R13, RZ, RZ, R0 ;  /* 0x000000ffff0d7224 */ /* 0x000fe400078e0000 */
[----:B------:R-:W-:-:S07]  /*104d0*/  IMAD.MOV.U32 R5, RZ, RZ, R14 ;  /* 0x000000ffff057224 */ /* 0x000fce00078e000e */
[----:B------:R-:W-:Y:S05]  /*104e0*/  WARPSYNC.COLLECTIVE R15, `(.L_x_7386) ;  /* 0x000000000f087348 */ /* 0x000fea0003c00000 */
[----:B------:R0:W1:Y:S02]  /*104f0*/  SHFL.IDX P6, R14, R13, R12, R11 ;  /* 0x0000000c0d0e7389 */ /* 0x00006400000c000b */
[----:B01----:R-:W-:Y:S01]  /*10500*/  ENDCOLLECTIVE ;  /* 0x000000000000791b */ /* 0x003fe20003800000 */
.L_x_7386:
        /* <DEDUP_REMOVED lines=28> */
.L_x_7387:
[----:B------:R-:W-:Y:S01]  /*106d0*/  IMAD.MOV.U32 R13, RZ, RZ, R0 ;  /* 0x000000ffff0d7224 */ /* 0x000fe200078e0000 */
[----:B------:R-:W-:-:S07]  /*106e0*/  MOV R9, R14 ;  /* 0x0000000e00097202 */ /* 0x000fce0000000f00 */
[----:B------:R-:W-:Y:S05]  /*106f0*/  WARPSYNC.COLLECTIVE R15, `(.L_x_7388) ;  /* 0x000000000f087348 */ /* 0x000fea0003c00000 */
[----:B------:R0:W1:Y:S02]  /*10700*/  SHFL.IDX P6, R14, R13, R12, R11 ;  /* 0x0000000c0d0e7389 */ /* 0x00006400000c000b */
[----:B01----:R-:W-:Y:S01]  /*10710*/  ENDCOLLECTIVE ;  /* 0x000000000000791b */ /* 0x003fe20003800000 */
.L_x_7388:
        /* <DEDUP_REMOVED lines=28> */
.L_x_7389:
[----:B------:R-:W-:Y:S01]  /*108e0*/  MOV R13, R0 ;  /* 0x00000000000d7202 */ /* 0x000fe20000000f00 */
[----:B------:R-:W-:-:S07]  /*108f0*/  IMAD.MOV.U32 R6, RZ, RZ, R14 ;  /* 0x000000ffff067224 */ /* 0x000fce00078e000e */
[----:B------:R-:W-:Y:S05]  /*10900*/  WARPSYNC.COLLECTIVE R15, `(.L_x_7390) ;  /* 0x000000000f087348 */ /* 0x000fea0003c00000 */
[----:B------:R0:W1:Y:S02]  /*10910*/  SHFL.IDX P6, R14, R13, R12, R11 ;  /* 0x0000000c0d0e7389 */ /* 0x00006400000c000b */
[----:B01----:R-:W-:Y:S01]  /*10920*/  ENDCOLLECTIVE ;  /* 0x000000000000791b */ /* 0x003fe20003800000 */
.L_x_7390:
[----:B------:R-:W-:Y:S05]  /*10930*/  BRA `(.L_x_7391) ;  /* 0xffffffd4004c7947 */ /* 0x000fea000383ffff */
.L_x_7334:
[----:B-1----:R1:W2:Y:S02]  /*10940*/  SYNCS.PHASECHK.TRANS64.TRYWAIT P0, [R10+URZ+0x28c40], R20 ;  /* 0x028c40140a0075a7 */ /* 0x0022a4000800017f */
[----:B--2---:R-:W-:Y:S05]  /*10950*/  @!P0 NANOSLEEP.SYNCS 0x989680 ;  /* 0x009896800000895d */ /* 0x004fea0003900000 */
[----:B------:R-:W2:Y:S02]  /*10960*/  @!P0 SYNCS.PHASECHK.TRANS64 P0, [R10+URZ+0x28c40], R20 ;  /* 0x028c40140a0085a7 */ /* 0x000ea4000800007f */
[----:B--2---:R-:W-:Y:S05]  /*10970*/  @!P0 BRA `(.L_x_7334) ;  /* 0xfffffffc00f08947 */ /* 0x004fea000383ffff */
[----:B------:R-:W-:Y:S05]  /*10980*/  BRA `(.L_x_7392) ;  /* 0xffffffd800847947 */ /* 0x000fea000383ffff */
.L_x_7335:
        /* <DEDUP_REMOVED lines=8> */
.L_x_7394:
[----:B------:R-:W-:Y:S05]  /*10a10*/  BSYNC B1 ;  /* 0x0000000000017941 */ /* 0x000fea0003800000 */
.L_x_7393:
        /* <DEDUP_REMOVED lines=9> */
.L_x_7395:
[----:B------:R-:W-:Y:S01]  /*10ab0*/  MOV R13, R29 ;  /* 0x0000001d000d7202 */ /* 0x000fe20000000f00 */
[----:B------:R-:W-:Y:S01]  /*10ac0*/  IMAD.MOV.U32 R12, RZ, RZ, 0x1 ;  /* 0x00000001ff0c7424 */ /* 0x000fe200078e00ff */
[----:B------:R-:W-:-:S13]  /*10ad0*/  IADD3 R2, P0, R14, R8, RZ ;  /* 0x000000080e027210 */ /* 0x000fda0007f1e0ff */
[----:B------:R-:W-:Y:S05]  /*10ae0*/  WARPSYNC.COLLECTIVE R15, `(.L_x_7396) ;  /* 0x000000000f087348 */ /* 0x000fea0003c00000 */
[----:B------:R0:W1:Y:S02]  /*10af0*/  SHFL.IDX P6, R14, R13, R12, R11 ;  /* 0x0000000c0d0e7389 */ /* 0x00006400000c000b */
[----:B01----:R-:W-:Y:S01]  /*10b00*/  ENDCOLLECTIVE ;  /* 0x000000000000791b */ /* 0x003fe20003800000 */
.L_x_7396:
        /* <DEDUP_REMOVED lines=10> */
.L_x_7397:
[----:B------:R-:W-:Y:S01]  /*10bb0*/  IMAD.MOV.U32 R13, RZ, RZ, R29 ;  /* 0x000000ffff0d7224 */ /* 0x000fe200078e001d */
[----:B------:R-:W-:Y:S02]  /*10bc0*/  MOV R12, 0x2 ;  /* 0x00000002000c7802 */ /* 0x000fe40000000f00 */
[----:B------:R-:W-:-:S13]  /*10bd0*/  IADD3 R2, P0, R14, R8, RZ ;  /* 0x000000080e027210 */ /* 0x000fda0007f1e0ff */
[----:B------:R-:W-:Y:S05]  /*10be0*/  WARPSYNC.COLLECTIVE R15, `(.L_x_7398) ;  /* 0x000000000f087348 */ /* 0x000fea0003c00000 */
[----:B------:R0:W1:Y:S02]  /*10bf0*/  SHFL.IDX P6, R14, R13, R12, R11 ;  /* 0x0000000c0d0e7389 */ /* 0x00006400000c000b */
[----:B01----:R-:W-:Y:S01]  /*10c00*/  ENDCOLLECTIVE ;  /* 0x000000000000791b */ /* 0x003fe20003800000 */
.L_x_7398:
        /* <DEDUP_REMOVED lines=10> */
.L_x_7399:
[----:B------:R-:W-:Y:S02]  /*10cb0*/  IMAD.MOV.U32 R13, RZ, RZ, R29 ;  /* 0x000000ffff0d7224 */ /* 0x000fe400078e001d */
[----:B------:R-:W-:Y:S01]  /*10cc0*/  IMAD.MOV.U32 R12, RZ, RZ, 0x3 ;  /* 0x00000003ff0c7424 */ /* 0x000fe200078e00ff */
[----:B------:R-:W-:-:S13]  /*10cd0*/  IADD3 R2, P0, R14, R8, RZ ;  /* 0x000000080e027210 */ /* 0x000fda0007f1e0ff */
[----:B------:R-:W-:Y:S05]  /*10ce0*/  WARPSYNC.COLLECTIVE R15, `(.L_x_7400) ;  /* 0x000000000f087348 */ /* 0x000fea0003c00000 */
[----:B------:R0:W1:Y:S02]  /*10cf0*/  SHFL.IDX P6, R14, R13, R12, R11 ;  /* 0x0000000c0d0e7389 */ /* 0x00006400000c000b */
[----:B01----:R-:W-:Y:S01]  /*10d00*/  ENDCOLLECTIVE ;  /* 0x000000000000791b */ /* 0x003fe20003800000 */
.L_x_7400:
        /* <DEDUP_REMOVED lines=10> */
.L_x_7401:
[----:B------:R-:W-:Y:S05]  /*10db0*/  BRA `(.L_x_7402) ;  /* 0xffffffd800387947 */ /* 0x000fea000383ffff */
.L_x_7340:
[----:B---3--:R3:W4:Y:S02]  /*10dc0*/  SYNCS.PHASECHK.TRANS64.TRYWAIT P0, [R10+URZ+0x28c60], R20 ;  /* 0x028c60140a0075a7 */ /* 0x008724000800017f */
[----:B----4-:R-:W-:Y:S05]  /*10dd0*/  @!P0 NANOSLEEP.SYNCS 0x989680 ;  /* 0x009896800000895d */ /* 0x010fea0003900000 */
[----:B------:R-:W4:Y:S02]  /*10de0*/  @!P0 SYNCS.PHASECHK.TRANS64 P0, [R10+URZ+0x28c60], R20 ;  /* 0x028c60140a0085a7 */ /* 0x000f24000800007f */
[----:B----4-:R-:W-:Y:S05]  /*10df0*/  @!P0 BRA `(.L_x_7340) ;  /* 0xfffffffc00f08947 */ /* 0x010fea000383ffff */
[----:B------:R-:W-:Y:S05]  /*10e00*/  BRA `(.L_x_7403) ;  /* 0xffffffd800847947 */ /* 0x000fea000383ffff */
.L_x_7341:
        /* <DEDUP_REMOVED lines=8> */
.L_x_7405:
[----:B------:R-:W-:Y:S05]  /*10e90*/  BSYNC B1 ;  /* 0x0000000000017941 */ /* 0x000fea0003800000 */
.L_x_7404:
        /* <DEDUP_REMOVED lines=10> */
.L_x_7406:
        /* <DEDUP_REMOVED lines=15> */
.L_x_7407:
        /* <DEDUP_REMOVED lines=16> */
.L_x_7408:
        /* <DEDUP_REMOVED lines=18> */
.L_x_7409:
        /* <DEDUP_REMOVED lines=14> */
.L_x_7410:
        /* <DEDUP_REMOVED lines=17> */
.L_x_7411:
        /* <DEDUP_REMOVED lines=13> */
.L_x_7412:
[----:B------:R-:W-:Y:S05]  /*11510*/  BRA `(.L_x_7413) ;  /* 0xffffffd400f87947 */ /* 0x000fea000383ffff */
.L_x_7346:
[----:B0-----:R0:W1:Y:S02]  /*11520*/  SYNCS.PHASECHK.TRANS64.TRYWAIT P0, [R5+URZ+0x28c20], R4 ;  /* 0x028c2004050075a7 */ /* 0x001064000800017f */
[----:B-1----:R-:W-:Y:S05]  /*11530*/  @!P0 NANOSLEEP.SYNCS 0x989680 ;  /* 0x009896800000895d */ /* 0x002fea0003900000 */
[----:B------:R-:W1:Y:S02]  /*11540*/  @!P0 SYNCS.PHASECHK.TRANS64 P0, [R5+URZ+0x28c20], R4 ;  /* 0x028c2004050085a7 */ /* 0x000e64000800007f */
[----:B-1----:R-:W-:Y:S05]  /*11550*/  @!P0 BRA `(.L_x_7346) ;  /* 0xfffffffc00f08947 */ /* 0x002fea000383ffff */
[----:B------:R-:W-:Y:S05]  /*11560*/  BRA `(.L_x_7414) ;  /* 0xffffffd800a47947 */ /* 0x000fea000383ffff */
.L_x_7347:
        /* <DEDUP_REMOVED lines=11> */
.L_x_7416:
[----:B------:R-:W-:Y:S05]  /*11620*/  BSYNC B0 ;  /* 0x0000000000007941 */ /* 0x000fea0003800000 */
.L_x_7415:
[----:B------:R-:W-:Y:S05]  /*11630*/  BRA `(.L_x_7417) ;  /* 0xffffffd8008c7947 */ /* 0x000fea000383ffff */
.L_x_7348:
[----:B------:R-:W-:Y:S01]  /*11640*/  BSSY B0, `(.L_x_7418) ;  /* 0x0000006000007945 */ /* 0x000fe20003800000 */
[----:B------:R-:W-:-:S07]  /*11650*/  IMAD.MOV.U32 R15, RZ, RZ, -0x1 ;  /* 0xffffffffff0f7424 */ /* 0x000fce00078e00ff */
[----:B012--5:R-:W-:Y:S05]  /*11660*/  WARPSYNC.COLLECTIVE R15, `(.L_x_7419) ;  /* 0x000000000f0c7348 */ /* 0x027fea0003c00000 */
[----:B------:R-:W-:Y:S02]  /*11670*/  ELECT P6, UR62, PT ;  /* 0x00000000003e782f */ /* 0x000fe400038c0000 */
[----:B------:R-:W-:Y:S01]  /*11680*/  MOV R14, UR62 ;  /* 0x0000003e000e7c02 */ /* 0x000fe20008000f00 */
[----:B012--5:R-:W-:Y:S10]  /*11690*/  ENDCOLLECTIVE ;  /* 0x000000000000791b */ /* 0x027ff40003800000 */
.L_x_7419:
[----:B------:R-:W-:Y:S05]  /*116a0*/  BSYNC B0 ;  /* 0x0000000000007941 */ /* 0x000fea0003800000 */
.L_x_7418:
[----:B------:R-:W-:Y:S05]  /*116b0*/  BRA `(.L_x_7420) ;  /* 0xffffffd800807947 */ /* 0x000fea000383ffff */
.L_x_7350:
[----:B0-----:R0:W1:Y:S02]  /*116c0*/  SYNCS.PHASECHK.TRANS64.TRYWAIT P1, [R4+URZ+0x28c40], R3 ;  /* 0x028c4003040075a7 */ /* 0x001064000802017f */
[----:B-1----:R-:W-:Y:S05]  /*116d0*/  @!P1 NANOSLEEP.SYNCS 0x989680 ;  /* 0x009896800000995d */ /* 0x002fea0003900000 */
[----:B------:R-:W1:Y:S02]  /*116e0*/  @!P1 SYNCS.PHASECHK.TRANS64 P1, [R4+URZ+0x28c40], R3 ;  /* 0x028c4003040095a7 */ /* 0x000e64000802007f */
[----:B-1----:R-:W-:Y:S05]  /*116f0*/  @!P1 BRA `(.L_x_7350) ;  /* 0xfffffffc00f09947 */ /* 0x002fea000383ffff */
[----:B------:R-:W-:Y:S05]  /*11700*/  BRA `(.L_x_7421) ;  /* 0xffffffd800a07947 */ /* 0x000fea000383ffff */
.L_x_7352:
[----:B-1----:R1:W3:Y:S02]  /*11710*/  SYNCS.PHASECHK.TRANS64.TRYWAIT P1, [R5+URZ+0x28c40], R0 ;  /* 0x028c4000050075a7 */ /* 0x0022e4000802017f */
[----:B---3--:R-:W-:Y:S05]  /*11720*/  @!P1 NANOSLEEP.SYNCS 0x989680 ;  /* 0x009896800000995d */ /* 0x008fea0003900000 */
[----:B------:R-:W3:Y:S02]  /*11730*/  @!P1 SYNCS.PHASECHK.TRANS64 P1, [R5+URZ+0x28c40], R0 ;  /* 0x028c4000050095a7 */ /* 0x000ee4000802007f */
[----:B---3--:R-:W-:Y:S05]  /*11740*/  @!P1 BRA `(.L_x_7352) ;  /* 0xfffffffc00f09947 */ /* 0x008fea000383ffff */
[----:B------:R-:W-:Y:S05]  /*11750*/  BRA `(.L_x_7422) ;  /* 0xffffffd800ac7947 */ /* 0x000fea000383ffff */
.L_x_7354:
[----:B---3--:R3:W4:Y:S02]  /*11760*/  SYNCS.PHASECHK.TRANS64.TRYWAIT P1, [R4+URZ+0x28c60], R3 ;  /* 0x028c6003040075a7 */ /* 0x008724000802017f */
[----:B----4-:R-:W-:Y:S05]  /*11770*/  @!P1 NANOSLEEP.SYNCS 0x989680 ;  /* 0x009896800000995d */ /* 0x010fea0003900000 */
[----:B------:R-:W4:Y:S02]  /*11780*/  @!P1 SYNCS.PHASECHK.TRANS64 P1, [R4+URZ+0x28c60], R3 ;  /* 0x028c6003040095a7 */ /* 0x000f24000802007f */
[----:B----4-:R-:W-:Y:S05]  /*11790*/  @!P1 BRA `(.L_x_7354) ;  /* 0xfffffffc00f09947 */ /* 0x010fea000383ffff */
[----:B------:R-:W-:Y:S05]  /*117a0*/  BRA `(.L_x_7423) ;  /* 0xffffffd800a87947 */ /* 0x000fea000383ffff */
.L_x_7424:
        /* <DEDUP_REMOVED lines=13> */
.L_x_15654:


//--------------------- .text._ZN7cutlass13device_kernelIN5flash11enable_sm90INS1_16FlashAttnFwdSm90INS1_25CollectiveMainloopFwdSm90ILi2EN4cute5tupleIJNS5_1CILi1EEES8_S8_EEENS6_IJNS7_ILi64EEESA_SA_EEELi512ENS_6half_tEfNS_4arch4Sm90ELb1ELb0ELb0ELb0ELb1ELb0ELb1ELb0ELb0ELb1ELb1ELb0EEENS1_21CollectiveEpilogueFwdINS6_IJSA_NS7_ILi512EEESA_EEES9_SC_SE_Li256ELb0ELb1ELb1ELb0EEENS1_19SingleTileSchedulerILb0ELb1ELb1ELi64EEEEEEEEEvNT_6ParamsE --------------------------
	.section	.text._ZN7cutlass13device_kernelIN5flash11enable_sm90INS1_16FlashAttnFwdSm90INS1_25CollectiveMainloopFwdSm90ILi2EN4cute5tupleIJNS5_1CILi1EEES8_S8_EEENS6_IJNS7_ILi64EEESA_SA_EEELi512ENS_6half_tEfNS_4arch4Sm90ELb1ELb0ELb0ELb0ELb1ELb0ELb1ELb0ELb0ELb1ELb1ELb0EEENS1_21CollectiveEpilogueFwdINS6_IJSA_NS7_ILi512EEESA_EEES9_SC_SE_Li256ELb0ELb1ELb1ELb0EEENS1_19SingleTileSchedulerILb0ELb1ELb1ELi64EEEEEEEEEvNT_6ParamsE,"ax",@progbits
	.align	128
.text._ZN7cutlass13device_kernelIN5flash11enable_sm90INS1_16FlashAttnFwdSm90INS1_25CollectiveMainloopFwdSm90ILi2EN4cute5tupleIJNS5_1CILi1EEES8_S8_EEENS6_IJNS7_ILi64EEESA_SA_EEELi512ENS_6half_tEfNS_4arch4Sm90ELb1ELb0ELb0ELb0ELb1ELb0ELb1ELb0ELb0ELb1ELb1ELb0EEENS1_21CollectiveEpilogueFwdINS6_IJSA_NS7_ILi512EEESA_EEES9_SC_SE_Li256ELb0ELb1ELb1ELb0EEENS1_19SingleTileSchedulerILb0ELb1ELb1ELi64EEEEEEEEEvNT_6ParamsE:
        .type           _ZN7cutlass13device_kernelIN5flash11enable_sm90INS1_16FlashAttnFwdSm90INS1_25CollectiveMainloopFwdSm90ILi2EN4cute5tupleIJNS5_1CILi1EEES8_S8_EEENS6_IJNS7_ILi64EEESA_SA_EEELi512ENS_6half_tEfNS_4arch4Sm90ELb1ELb0ELb0ELb0ELb1ELb0ELb1ELb0ELb0ELb1ELb1ELb0EEENS1_21CollectiveEpilogueFwdINS6_IJSA_NS7_ILi512EEESA_EEES9_SC_SE_Li256ELb0ELb1ELb1ELb0EEENS1_19SingleTileSchedulerILb0ELb1ELb1ELi64EEEEEEEEEvNT_6ParamsE,@function
        .size           _ZN7cutlass13device_kernelIN5flash11enable_sm90INS1_16FlashAttnFwdSm90INS1_25CollectiveMainloopFwdSm90ILi2EN4cute5tupleIJNS5_1CILi1EEES8_S8_EEENS6_IJNS7_ILi64EEESA_SA_EEELi512ENS_6half_tEfNS_4arch4Sm90ELb1ELb0ELb0ELb0ELb1ELb0ELb1ELb0ELb0ELb1ELb1ELb0EEENS1_21CollectiveEpilogueFwdINS6_IJSA_NS7_ILi512EEESA_EEES9_SC_SE_Li256ELb0ELb1ELb1ELb0EEENS1_19SingleTileSchedulerILb0ELb1ELb1ELi64EEEEEEEEEvNT_6ParamsE,(.L_x_15655 - _ZN7cutlass13device_kernelIN5flash11enable_sm90INS1_16FlashAttnFwdSm90INS1_25CollectiveMainloopFwdSm90ILi2EN4cute5tupleIJNS5_1CILi1EEES8_S8_EEENS6_IJNS7_ILi64EEESA_SA_EEELi512ENS_6half_tEfNS_4arch4Sm90ELb1ELb0ELb0ELb0ELb1ELb0ELb1ELb0ELb0ELb1ELb1ELb0EEENS1_21CollectiveEpilogueFwdINS6_IJSA_NS7_ILi512EEESA_EEES9_SC_SE_Li256ELb0ELb1ELb1ELb0EEENS1_19SingleTileSchedulerILb0ELb1ELb1ELi64EEEEEEEEEvNT_6ParamsE)
        .other          _ZN7cutlass13device_kernelIN5flash11enable_sm90INS1_16FlashAttnFwdSm90INS1_25CollectiveMainloopFwdSm90ILi2EN4cute5tupleIJNS5_1CILi1EEES8_S8_EEENS6_IJNS7_ILi64EEESA_SA_EEELi512ENS_6half_tEfNS_4arch4Sm90ELb1ELb0ELb0ELb0ELb1ELb0ELb1ELb0ELb0ELb1ELb1ELb0EEENS1_21CollectiveEpilogueFwdINS6_IJSA_NS7_ILi512EEESA_EEES9_SC_SE_Li256ELb0ELb1ELb1ELb0EEENS1_19SingleTileSchedulerILb0ELb1ELb1ELi64EEEEEEEEEvNT_6ParamsE,@"STO_CUDA_ENTRY STV_DEFAULT"
_ZN7cutlass13device_kernelIN5flash11enable_sm90INS1_16FlashAttnFwdSm90INS1_25CollectiveMainloopFwdSm90ILi2EN4cute5tupleIJNS5_1CILi1EEES8_S8_EEENS6_IJNS7_ILi64EEESA_SA_EEELi512ENS_6half_tEfNS_4arch4Sm90ELb1ELb0ELb0ELb0ELb1ELb0ELb1ELb0ELb0ELb1ELb1ELb0EEENS1_21CollectiveEpilogueFwdINS6_IJSA_NS7_ILi512EEESA_EEES9_SC_SE_Li256ELb0ELb1ELb1ELb0EEENS1_19SingleTileSchedulerILb0ELb1ELb1ELi64EEEEEEEEEvNT_6ParamsE:
        /* <DEDUP_REMOVED lines=43> */
.L_x_7425:
        /* <DEDUP_REMOVED lines=22> */
.L_x_7426:
        /* <DEDUP_REMOVED lines=18> */
.L_x_7427:
        /* <DEDUP_REMOVED lines=22> */
.L_x_7428:
        /* <DEDUP_REMOVED lines=23> */
.L_x_7429:
        /* <DEDUP_REMOVED lines=9> */
[----:B------:R0:W-:Y:S05]  /*0890*/  STL [R1+0x4], R2 ;  /* 0x0000040201007387 */ /* 0x0001ea0000100800 */
[----:B------:R-:W-:Y:S05]  /*08a0*/  @!P0 BRA `(.L_x_7431) ;  /* 0x000000f000188947 */ /* 0x000fea0003800000 */
.L_x_7432:
[----:B------:R-:W-:-:S08]  /*08b0*/  NOP ;  /* 0x0000000000007918 */ /* 0x000fd00000000000 */
[----:B------:R-:W1:Y:S02]  /*08c0*/  USETMAXREG.TRY_ALLOC.CTAPOOL UP0, 0xe8 ;  /* 0x000000e8000079c8 */ /* 0x000e640008000600 */
[----:B-1----:R-:W-:-:S13]  /*08d0*/  PLOP3.LUT P0, PT, PT, PT, UP0, 0x80, 0x0 ;  /* 0x000000000000781c */ /* 0x002fda0003f0f008 */
[----:B------:R-:W-:Y:S05]  /*08e0*/  @!P0 BRA `(.L_x_7432) ;  /* 0xfffffffc00f08947 */ /* 0x000fea000383ffff */
[----:B------:R-:W1:Y:S01]  /*08f0*/  S2UR UR6, SR_CTAID.Y ;  /* 0x00000000000679c3 */ /* 0x000e620000002600 */
[----:B------:R-:W-:Y:S01]  /*0900*/  ULDC UR7, c[0x0][0xd50] ;  /* 0x0003540000077ab9 */ /* 0x000fe20000000800 */
[----:B------:R-:W-:Y:S01]  /*0910*/  LOP3.LUT R0, R24, 0xffffff80, RZ, 0xc0, !PT ;  /* 0xffffff8018007812 */ /* 0x000fe200078ec0ff */
[----:B------:R-:W-:-:S03]  /*0920*/  UISETP.NE.AND UP0, UPT, UR7, 0x1, UPT ;  /* 0x000000010700788c */ /* 0x000fc6000bf05270 */
[----:B------:R-:W-:Y:S02]  /*0930*/  ISETP.NE.AND P0, PT, R0, 0x80, PT ;  /* 0x000000800000780c */ /* 0x000fe40003f05270 */
[----:B------:R-:W2:Y:S06]  /*0940*/  S2UR UR8, SR_CTAID.Z ;  /* 0x00000000000879c3 */ /* 0x000eac0000002700 */
[----:B------:R-:W-:Y:S01]  /*0950*/  @UP0 ULDC UR4, c[0x0][0xd54] ;  /* 0x0003550000040ab9 */ /* 0x000fe20000000800 */
[----:B------:R-:W-:-:S04]  /*0960*/  @UP0 ULDC UR10, c[0x0][0xd58] ;  /* 0x00035600000a0ab9 */ /* 0x000fc80000000800 */
[----:B------:R-:W-:Y:S06]  /*0970*/  @!P0 BAR.ARV 0x8, 0x100 ;  /* 0x0204000000008b1d */ /* 0x000fec0000002000 */
[----:B-1----:R-:W-:Y:S01]  /*0980*/  UIMAD.WIDE.U32 UR4, UR6, UR4, URZ ;  /* 0x00000004060472a5 */ /* 0x002fe2000f8e003f */
[----:B------:R-:W-:Y:S01]  /*0990*/  ISETP.GE.U32.AND P0, PT, R24, 0x100, PT ;  /* 0x000001001800780c */ /* 0x000fe20003f06070 */
[----:B------:R-:W-:Y:S02]  /*09a0*/  UMOV UR11, UR6 ;  /* 0x00000006000b7c82 */ /* 0x000fe40008000000 */
[----:B------:R-:W-:-:S04]  /*09b0*/  @UP0 USHF.R.U32.HI UR11, URZ, UR10, UR5 ;  /* 0x0000000a3f0b0299 */ /* 0x000fc80008011605 */
[----:B------:R-:W-:Y:S02]  /*09c0*/  UIADD3 UR4, -UR11, URZ, URZ ;  /* 0x0000003f0b047290 */ /* 0x000fe4000fffe13f */
[----:B------:R-:W-:Y:S02]  /*09d0*/  IMAD.U32 R0, RZ, RZ, UR11 ;  /* 0x0000000bff007e24 */ /* 0x000fe4000f8e00ff */
[----:B------:R-:W-:Y:S02]  /*09e0*/  UIMAD UR7, UR7, UR4, UR6 ;  /* 0x00000004070772a4 */ /* 0x000fe4000f8e0206 */
[----:B------:R-:W-:Y:S06]  /*09f0*/  @P0 BAR.ARV 0xf, 0x100 ;  /* 0x03c4000000000b1d */ /* 0x000fec0000002000 */
[----:B--2---:R-:W-:Y:S01]  /*0a00*/  ISETP.LE.AND P0, PT, RZ, UR8, PT ;  /* 0x00000008ff007c0c */ /* 0x004fe2000bf03270 */
[----:B------:R1:W-:-:S12]  /*0a10*/  STL [R1], R0 ;  /* 0x0000000001007387 */ /* 0x0003d80000100800 */
[----:B-1----:R-:W-:Y:S05]  /*0a20*/  @!P0 BRA `(.L_x_7433) ;  /* 0x0000013400708947 */ /* 0x002fea0003800000 */
[----:B------:R-:W1:Y:S01]  /*0a30*/  LDC.64 R4, c[0x0][0x418] ;  /* 0x00010600ff047b82 */ /* 0x000e620000000a00 */
[----:B------:R-:W-:Y:S01]  /*0a40*/  UISETP.NE.AND UP0, UPT, UR9, 0x1, UPT ;  /* 0x000000010900788c */ /* 0x000fe2000bf05270 */
[----:B------:R-:W2:Y:S01]  /*0a50*/  S2R R197, SR_CgaCtaId ;  /* 0x0000000000c57919 */ /* 0x000ea20000008800 */
[----:B------:R-:W-:-:S05]  /*0a60*/  VIADD R152, R24, 0xffffff80 ;  /* 0xffffff8018987836 */ /* 0x000fca0000000000 */
[----:B------:R-:W3:Y:S08]  /*0a70*/  LDC R195, c[0x0][0x424] ;  /* 0x00010900ffc37b82 */ /* 0x000ef00000000800 */
[----:B0-----:R-:W0:Y:S08]  /*0a80*/  LDC R2, c[0x0][0x2f0] ;  /* 0x0000bc00ff027b82 */ /* 0x001e300000000800 */
[----:B------:R-:W4:Y:S01]  /*0a90*/  S2UR UR38, SR_CTAID.X ;  /* 0x00000000002679c3 */ /* 0x000f220000002500 */
[----:B-1----:R-:W-:-:S04]  /*0aa0*/  ISETP.NE.U32.AND P0, PT, R4, RZ, PT ;  /* 0x000000ff0400720c */ /* 0x002fc80003f05070 */
[----:B------:R-:W-:-:S04]  /*0ab0*/  ISETP.NE.AND.EX P0, PT, R5, RZ, PT, P0 ;  /* 0x000000ff0500720c */ /* 0x000fc80003f05300 */
[----:B---3--:R-:W-:Y:S02]  /*0ac0*/  SEL R195, R195, 0x1, P0 ;  /* 0x00000001c3c37807 */ /* 0x008fe40000000000 */
[----:B------:R-:W-:-:S03]  /*0ad0*/  PLOP3.LUT P0, PT, PT, PT, UP0, 0x80, 0x0 ;  /* 0x000000000000781c */ /* 0x000fc60003f0f008 */
[----:B0-----:R-:W-:-:S05]  /*0ae0*/  IMAD R0, R195, R2, 0x3f ;  /* 0x0000003fc3007424 */ /* 0x001fca00078e0202 */
[----:B------:R-:W-:Y:S01]  /*0af0*/  SHF.R.S32.HI R3, RZ, 0x1f, R0 ;  /* 0x0000001fff037819 */ /* 0x000fe20000011400 */
[----:B----4-:R-:W-:-:S03]  /*0b00*/  USHF.L.U32 UR38, UR38, 0x6, URZ ;  /* 0x0000000626267899 */ /* 0x010fc6000800063f */
[----:B------:R-:W-:-:S04]  /*0b10*/  LEA.HI R3, R3, R0, RZ, 0x6 ;  /* 0x0000000003037211 */ /* 0x000fc800078f30ff */
[----:B------:R-:W-:Y:S01]  /*0b20*/  SHF.R.S32.HI R3, RZ, 0x6, R3 ;  /* 0x00000006ff037819 */ /* 0x000fe20000011403 */
[----:B--2---:R-:W-:Y:S06]  /*0b30*/  @!P0 BRA `(.L_x_7434) ;  /* 0x0000002000248947 */ /* 0x004fec0003800000 */
[----:B------:R-:W0:Y:S01]  /*0b40*/  LDC R0, c[0x0][0x288] ;  /* 0x0000a200ff007b82 */ /* 0x000e220000000800 */
[----:B------:R-:W-:Y:S01]  /*0b50*/  ULDC UR4, c[0x0][0x448] ;  /* 0x0001120000047ab9 */ /* 0x000fe20000000800 */
[----:B------:R-:W-:Y:S01]  /*0b60*/  UIADD3 UR38, UR38, 0x3f, URZ ;  /* 0x0000003f26267890 */ /* 0x000fe2000fffe03f */
[----:B------:R-:W-:Y:S01]  /*0b70*/  R2UR UR9, R3 ;  /* 0x00000000030972ca */ /* 0x000fe200000e0000 */
[----:B------:R-:W-:Y:S01]  /*0b80*/  UISETP.NE.AND UP0, UPT, UR4, 0x1, UPT ;  /* 0x000000010400788c */ /* 0x000fe2000bf05270 */
[----:B------:R-:W-:Y:S01]  /*0b90*/  PLOP3.LUT P0, PT, PT, PT, PT, 0x80, 0x0 ;  /* 0x000000000000781c */ /* 0x000fe20003f0f070 */
[----:B------:R-:W-:Y:S01]  /*0ba0*/  USHF.R.U32.HI UR10, URZ, 0x10, UR7 ;  /* 0x000000103f0a7899 */ /* 0x000fe20008011607 */
[----:B------:R-:W-:Y:S01]  /*0bb0*/  IMAD.MOV.U32 R4, RZ, RZ, RZ ;  /* 0x000000ffff047224 */ /* 0x000fe200078e00ff */
[----:B------:R-:W-:Y:S01]  /*0bc0*/  ULOP3.LUT UR6, UR7, 0xffff, URZ, 0xc0, !UPT ;  /* 0x0000ffff07067892 */ /* 0x000fe2000f8ec03f */
[----:B------:R-:W-:Y:S02]  /*0bd0*/  CS2R R150, SRZ ;  /* 0x0000000000967805 */ /* 0x000fe4000001ff00 */
[----:B------:R-:W-:-:S02]  /*0be0*/  CS2R R148, SRZ ;  /* 0x0000000000947805 */ /* 0x000fc4000001ff00 */
[----:B------:R-:W-:Y:S02]  /*0bf0*/  CS2R R146, SRZ ;  /* 0x0000000000927805 */ /* 0x000fe4000001ff00 */
[----:B------:R-:W-:Y:S02]  /*0c00*/  CS2R R144, SRZ ;  /* 0x0000000000907805 */ /* 0x000fe4000001ff00 */
[----:B------:R-:W-:Y:S02]  /*0c10*/  CS2R R142, SRZ ;  /* 0x00000000008e7805 */ /* 0x000fe4000001ff00 */
        /* <DEDUP_REMOVED lines=10> */
[----:B0-----:R-:W-:Y:S02]  /*0cc0*/  IADD3 R0, -R0, 0x40, RZ ;  /* 0x0000004000007810 */ /* 0x001fe40007ffe1ff */
[----:B------:R-:W-:-:S02]  /*0cd0*/  CS2R R128, SRZ ;  /* 0x0000000000807805 */ /* 0x000fc4000001ff00 */
[----:B------:R-:W-:Y:S02]  /*0ce0*/  CS2R R126, SRZ ;  /* 0x00000000007e7805 */ /* 0x000fe4000001ff00 */
[----:B------:R-:W-:Y:S02]  /*0cf0*/  CS2R R124, SRZ ;  /* 0x00000000007c7805 */ /* 0x000fe4000001ff00 */
[----:B------:R-:W-:Y:S01]  /*0d00*/  CS2R R122, SRZ ;  /* 0x00000000007a7805 */ /* 0x000fe2000001ff00 */
[----:B------:R-:W-:Y:S01]  /*0d10*/  IMAD R0, R195, R2, R0 ;  /* 0x00000002c3007224 */ /* 0x000fe200078e0200 */
[----:B------:R-:W-:Y:S02]  /*0d20*/  CS2R R2, SRZ ;  /* 0x0000000000027805 */ /* 0x000fe4000001ff00 */
        /* <DEDUP_REMOVED lines=16> */
[----:B------:R-:W-:Y:S01]  /*0e30*/  UIADD3 UR38, UR8, UR38, URZ ;  /* 0x0000002608267290 */ /* 0x000fe2000fffe03f */
[----:B------:R-:W-:Y:S02]  /*0e40*/  CS2R R90, SRZ ;  /* 0x00000000005a7805 */ /* 0x000fe4000001ff00 */
[----:B------:R-:W-:Y:S02]  /*0e50*/  CS2R R88, SRZ ;  /* 0x0000000000587805 */ /* 0x000fe4000001ff00 */
[----:B------:R-:W-:Y:S01]  /*0e60*/  CS2R R86, SRZ ;  /* 0x0000000000567805 */ /* 0x000fe2000001ff00 */
[----:B------:R-:W-:Y:S01]  /*0e70*/  USHF.R.S32.HI UR4, URZ, 0x1f, UR38 ;  /* 0x0000001f3f047899 */ /* 0x000fe20008011426 */
[----:B------:R-:W-:-:S02]  /*0e80*/  CS2R R84, SRZ ;  /* 0x0000000000547805 */ /* 0x000fc4000001ff00 */
[----:B------:R-:W-:Y:S02]  /*0e90*/  CS2R R82, SRZ ;  /* 0x0000000000527805 */ /* 0x000fe4000001ff00 */
[----:B------:R-:W-:Y:S01]  /*0ea0*/  CS2R R80, SRZ ;  /* 0x0000000000507805 */ /* 0x000fe2000001ff00 */
[----:B------:R-:W-:Y:S01]  /*0eb0*/  ULEA.HI UR4, UR4, UR38, URZ, 0x6 ;  /* 0x0000002604047291 */ /* 0x000fe2000f8f303f */
[----:B------:R-:W-:Y:S02]  /*0ec0*/  CS2R R78, SRZ ;  /* 0x00000000004e7805 */ /* 0x000fe4000001ff00 */
[----:B------:R-:W-:Y:S02]  /*0ed0*/  CS2R R76, SRZ ;  /* 0x00000000004c7805 */ /* 0x000fe4000001ff00 */
[----:B------:R-:W-:Y:S01]  /*0ee0*/  CS2R R74, SRZ ;  /* 0x00000000004a7805 */ /* 0x000fe2000001ff00 */
[----:B------:R-:W-:Y:S01]  /*0ef0*/  USHF.R.S32.HI UR4, URZ, 0x6, UR4 ;  /* 0x000000063f047899 */ /* 0x000fe20008011404 */
[----:B------:R-:W-:-:S02]  /*0f00*/  CS2R R72, SRZ ;  /* 0x0000000000487805 */ /* 0x000fc4000001ff00 */
[----:B------:R-:W-:Y:S02]  /*0f10*/  CS2R R70, SRZ ;  /* 0x0000000000467805 */ /* 0x000fe4000001ff00 */
[----:B------:R-:W-:Y:S01]  /*0f20*/  CS2R R68, SRZ ;  /* 0x0000000000447805 */ /* 0x000fe2000001ff00 */
[----:B------:R-:W-:Y:S01]  /*0f30*/  UISETP.LT.AND UP0, UPT, UR9, UR4, UPT ;  /* 0x000000040900728c */ /* 0x000fe2000bf01270 */
[----:B------:R-:W-:Y:S02]  /*0f40*/  CS2R R66, SRZ ;  /* 0x0000000000427805 */ /* 0x000fe4000001ff00 */
[----:B------:R-:W-:Y:S02]  /*0f50*/  CS2R R64, SRZ ;  /* 0x0000000000407805 */ /* 0x000fe4000001ff00 */
[----:B------:R-:W-:Y:S01]  /*0f60*/  CS2R R62, SRZ ;  /* 0x00000000003e7805 */ /* 0x000fe2000001ff00 */
[----:B------:R-:W-:Y:S01]  /*0f70*/  USEL UR5, UR9, UR4, UP0 ;  /* 0x0000000409057287 */ /* 0x000fe20008000000 */
[----:B------:R-:W-:Y:S01]  /*0f80*/  CS2R R60, SRZ ;  /* 0x00000000003c7805 */ /* 0x000fe2000001ff00 */
[----:B------:R-:W-:Y:S01]  /*0f90*/  UISETP.NE.AND UP0, UPT, UR10, URZ, UPT ;  /* 0x0000003f0a00728c */ /* 0x000fe2000bf05270 */
[----:B------:R-:W-:Y:S01]  /*0fa0*/  CS2R R58, SRZ ;  /* 0x00000000003a7805 */ /* 0x000fe2000001ff00 */
[----:B------:R-:W-:Y:S01]  /*0fb0*/  UISETP.GE.AND UP1, UPT, UR5, 0x1, UPT ;  /* 0x000000010500788c */ /* 0x000fe2000bf26270 */
[----:B------:R-:W-:-:S02]  /*0fc0*/  CS2R R56, SRZ ;  /* 0x0000000000387805 */ /* 0x000fc4000001ff00 */
[----:B------:R-:W-:Y:S02]  /*0fd0*/  CS2R R54, SRZ ;  /* 0x0000000000367805 */ /* 0x000fe4000001ff00 */
[----:B------:R-:W-:Y:S02]  /*0fe0*/  CS2R R52, SRZ ;  /* 0x0000000000347805 */ /* 0x000fe4000001ff00 */
[----:B------:R-:W-:Y:S02]  /*0ff0*/  CS2R R50, SRZ ;  /* 0x0000000000327805 */ /* 0x000fe4000001ff00 */
[----:B------:R-:W-:Y:S02]  /*1000*/  CS2R R48, SRZ ;  /* 0x0000000000307805 */ /* 0x000fe4000001ff00 */
[----:B------:R-:W-:Y:S02]  /*1010*/  PLOP3.LUT P1, PT, PT, PT, UP1, 0x80, 0x0 ;  /* 0x000000000000781c */ /* 0x000fe40003f2f018 */
[----:B------:R-:W-:-:S02]  /*1020*/  CS2R R46, SRZ ;  /* 0x00000000002e7805 */ /* 0x000fc4000001ff00 */
[----:B------:R-:W-:Y:S01]  /*1030*/  CS2R R44, SRZ ;  /* 0x00000000002c7805 */ /* 0x000fe2000001ff00 */
[----:B------:R-:W-:Y:S01]  /*1040*/  @!UP0 ULDC UR10, c[0x0][0xae8] ;  /* 0x0002ba00000a8ab9 */ /* 0x000fe20000000800 */
[----:B------:R-:W-:Y:S02]  /*1050*/  CS2R R42, SRZ ;  /* 0x00000000002a7805 */ /* 0x000fe4000001ff00 */
[----:B------:R-:W-:Y:S02]  /*1060*/  CS2R R40, SRZ ;  /* 0x0000000000287805 */ /* 0x000fe4000001ff00 */
[----:B------:R-:W-:Y:S01]  /*1070*/  CS2R R38, SRZ ;  /* 0x0000000000267805 */ /* 0x000fe2000001ff00 */
[----:B------:R-:W-:Y:S02]  /*1080*/  IMAD.MOV.U32 R37, RZ, RZ, RZ ;  /* 0x000000ffff257224 */ /* 0x000fe400078e00ff */
[----:B------:R-:W-:Y:S05]  /*1090*/  @!P1 BRA `(.L_x_7435) ;  /* 0x0000000000749947 */ /* 0x000fea0003800000 */
        /* <DEDUP_REMOVED lines=26> */
[----:B------:R-:W-:-:S05]  /*1240*/  IMAD.MOV.U32 R3, RZ, RZ, R7 ;  /* 0x000000ffff037224 */ /* 0x000fca00078e0007 */
[----:B------:R-:W-:Y:S02]  /*1250*/  @!P3 IADD3 R3, -R3, RZ, RZ ;  /* 0x000000ff0303b210 */ /* 0x000fe40007ffe1ff */
[----:B------:R-:W-:-:S07]  /*1260*/  @!P2 LOP3.LUT R3, RZ, UR10, RZ, 0x33, !PT ;  /* 0x0000000aff03ac12 */ /* 0x000fce000f8e33ff */
.L_x_7435:
        /* <DEDUP_REMOVED lines=11> */
[----:B------:R-:W2:Y:S01]  /*1320*/  LDL R5, [R1+0x4] ;  /* 0x0000040001057983 */ /* 0x000ea20000100800 */
[----:B------:R-:W-:Y:S01]  /*1330*/  MOV R6, 0x400 ;  /* 0x0000040000067802 */ /* 0x000fe20000000f00 */
[----:B------:R-:W-:Y:S01]  /*1340*/  UMOV UR5, 0x40000040 ;  /* 0x4000004000057882 */ /* 0x000fe20000000000 */
[----:B------:R-:W-:Y:S01]  /*1350*/  UMOV UR7, 0x40000040 ;  /* 0x4000004000077882 */ /* 0x000fe20000000000 */
[----:B------:R-:W-:Y:S01]  /*1360*/  BAR.SYNC.DEFER_BLOCKING 0xe, 0x100 ;  /* 0x0384000000007b1d */ /* 0x000fe20000010000 */
[----:B------:R-:W-:-:S05]  /*1370*/  LEA R11, R197, R6, 0x18 ;  /* 0x00000006c50b7211 */ /* 0x000fca00078ec0ff */
[----:B------:R-:W-:Y:S01]  /*1380*/  UMOV UR9, 0x40000040 ;  /* 0x4000004000097882 */ /* 0x000fe20000000000 */
[----:B------:R-:W-:Y:S01]  /*1390*/  UMOV UR11, 0x40000040 ;  /* 0x40000040000b7882 */ /* 0x000fe20000000000 */
[----:B------:R-:W-:Y:S01]  /*13a0*/  UMOV UR13, 0x40000040 ;  /* 0x40000040000d7882 */ /* 0x000fe20000000000 */
[----:B------:R-:W-:Y:S01]  /*13b0*/  UMOV UR15, 0x40000040 ;  /* 0x40000040000f7882 */ /* 0x000fe20000000000 */
[----:B------:R-:W-:Y:S01]  /*13c0*/  UMOV UR17, 0x40000040 ;  /* 0x4000004000117882 */ /* 0x000fe20000000000 */
[----:B------:R-:W-:Y:S01]  /*13d0*/  UMOV UR19, 0x40000040 ;  /* 0x4000004000137882 */ /* 0x000fe20000000000 */
[----:B------:R-:W-:Y:S01]  /*13e0*/  WARPGROUP.ARRIVE ;  /* 0x00000000000079c5 */ /* 0x000fe20000000000 */
[----:B--2---:R-:W-:Y:S02]  /*13f0*/  R2UR UR20, R5 ;  /* 0x00000000051472ca */ /* 0x004fe400000e0000 */
[----:B------:R-:W-:-:S04]  /*1400*/  SHF.R.S32.HI R5, RZ, 0x1f, R152 ;  /* 0x0000001fff057819 */ /* 0x000fc80000011498 */
[----:B------:R-:W-:-:S04]  /*1410*/  LEA.HI R5, R5, R152, RZ, 0x7 ;  /* 0x0000009805057211 */ /* 0x000fc800078f38ff */
[----:B------:R-:W-:Y:S02]  /*1420*/  SHF.R.S32.HI R2, RZ, 0x7, R5 ;  /* 0x00000007ff027819 */ /* 0x000fe40000011405 */
[----:B------:R-:W-:-:S04]  /*1430*/  LOP3.LUT R5, R5, 0xffffff80, RZ, 0xc0, !PT ;  /* 0xffffff8005057812 */ /* 0x000fc800078ec0ff */
[----:B------:R-:W0:Y:S01]  /*1440*/  SHFL.IDX PT, R2, R2, RZ, 0x1f ;  /* 0x00001fff02027589 */ /* 0x000e2200000e0000 */
[----:B------:R-:W-:Y:S01]  /*1450*/  IMAD.IADD R5, R152, 0x1, -R5 ;  /* 0x0000000198057824 */ /* 0x000fe200078e0a05 */
[----:B0-----:R-:W-:-:S04]  /*1460*/  LEA.HI R4, R2, R2, RZ, 0x1 ;  /* 0x0000000202047211 */ /* 0x001fc800078f08ff */
[----:B------:R-:W-:Y:S01]  /*1470*/  LOP3.LUT R7, R4, 0x1fffe, RZ, 0xc0, !PT ;  /* 0x0001fffe04077812 */ /* 0x000fe200078ec0ff */
[----:B------:R-:W-:-:S04]  /*1480*/  VIADD R4, R11, 0x36400 ;  /* 0x000364000b047836 */ /* 0x000fc80000000000 */
[----:B------:R-:W-:Y:S01]  /*1490*/  IMAD.IADD R7, R2, 0x1, -R7 ;  /* 0x0000000102077824 */ /* 0x000fe200078e0a07 */
[----:B------:R-:W-:-:S03]  /*14a0*/  SHF.R.U32.HI R4, RZ, 0x4, R4 ;  /* 0x00000004ff047819 */ /* 0x000fc60000011604 */
[----:B------:R-:W-:Y:S01]  /*14b0*/  IMAD R7, R7, 0x8000, R11 ;  /* 0x0000800007077824 */ /* 0x000fe200078e020b */
[----:B------:R-:W-:-:S03]  /*14c0*/  LOP3.LUT R4, R4, 0x3fff, RZ, 0xc0, !PT ;  /* 0x00003fff04047812 */ /* 0x000fc600078ec0ff */
[----:B------:R-:W-:Y:S01]  /*14d0*/  VIADD R7, R7, 0x400 ;  /* 0x0000040007077836 */ /* 0x000fe20000000000 */
[----:B------:R-:W-:-:S04]  /*14e0*/  LOP3.LUT R4, R4, 0x10000, RZ, 0xfc, !PT ;  /* 0x0001000004047812 */ /* 0x000fc800078efcff */
[----:B------:R-:W-:Y:S01]  /*14f0*/  SHF.R.U32.HI R7, RZ, 0x4, R7 ;  /* 0x00000004ff077819 */ /* 0x000fe20000011607 */
[C---:B------:R-:W-:Y:S01]  /*1500*/  VIADD R6, R4.reuse, 0x2 ;  /* 0x0000000204067836 */ /* 0x040fe20000000000 */
[----:B------:R-:W-:Y:S02]  /*1510*/  R2UR UR4, R4 ;  /* 0x00000000040472ca */ /* 0x000fe400000e0000 */
[----:B------:R-:W-:Y:S02]  /*1520*/  LOP3.LUT R7, R7, 0x3fff, RZ, 0xc0, !PT ;  /* 0x00003fff07077812 */ /* 0x000fe400078ec0ff */
[----:B------:R-:W-:Y:S01]  /*1530*/  R2UR UR8, R6 ;  /* 0x00000000060872ca */ /* 0x000fe200000e0000 */
[----:B------:R-:W-:Y:S01]  /*1540*/  VIADD R6, R4, 0x4 ;  /* 0x0000000404067836 */ /* 0x000fe20000000000 */
[----:B------:R-:W-:-:S04]  /*1550*/  LOP3.LUT R9, R7, 0x2000000, RZ, 0xfc, !PT ;  /* 0x0200000007097812 */ /* 0x000fc800078efcff */
[C---:B------:R-:W-:Y:S01]  /*1560*/  R2UR UR6, R9.reuse ;  /* 0x00000000090672ca */ /* 0x040fe200000e0000 */
[----:B------:R-:W-:Y:S01]  /*1570*/  VIADD R2, R9, 0x80 ;  /* 0x0000008009027836 */ /* 0x000fe20000000000 */
[----:B------:R-:W-:-:S04]  /*1580*/  R2UR UR12, R6 ;  /* 0x00000000060c72ca */ /* 0x000fc800000e0000 */
[----:B------:R-:W-:Y:S01]  /*1590*/  R2UR UR10, R2 ;  /* 0x00000000020a72ca */ /* 0x000fe200000e0000 */
[----:B------:R-:W-:-:S05]  /*15a0*/  VIADD R2, R9, 0x100 ;  /* 0x0000010009027836 */ /* 0x000fca0000000000 */
[----:B------:R-:W-:Y:S01]  /*15b0*/  R2UR UR14, R2 ;  /* 0x00000000020e72ca */ /* 0x000fe200000e0000 */
[----:B------:R-:W-:Y:S01]  /*15c0*/  HGMMA.64x256x16.F32 R24, gdesc[UR4].tnspB, RZ, !UPT, gsb0 ;  /* 0x43e00000041879f0 */ /* 0x000fe2000c0008ff */
[----:B------:R-:W-:Y:S01]  /*15d0*/  VIADD R2, R4, 0x6 ;  /* 0x0000000604027836 */ /* 0x000fe20000000000 */
[----:B------:R-:W-:Y:S01]  /*15e0*/  ULOP3.LUT UR6, UR20, 0x1, URZ, 0xfc, !UPT ;  /* 0x0000000114067892 */ /* 0x000fe2000f8efc3f */
[----:B------:R-:W-:-:S03]  /*15f0*/  VIADD R4, R9, 0x180 ;  /* 0x0000018009047836 */ /* 0x000fc60000000000 */
[----:B------:R-:W-:Y:S01]  /*1600*/  R2UR UR16, R2 ;  /* 0x00000000021072ca */ /* 0x000fe200000e0000 */
[----:B------:R-:W-:Y:S01]  /*1610*/  UISETP.NE.AND UP0, UPT, UR6, 0x3, UPT ;  /* 0x000000030600788c */ /* 0x000fe2000bf05270 */
[----:B------:R-:W-:Y:S02]  /*1620*/  R2UR UR18, R4 ;  /* 0x00000000041272ca */ /* 0x000fe400000e0000 */
[----:B------:R-:W-:-:S03]  /*1630*/  SHF.R.S32.HI R2, RZ, 0x1f, R5 ;  /* 0x0000001fff027819 */ /* 0x000fc60000011405 */
[----:B------:R-:W-:Y:S02]  /*1640*/  PLOP3.LUT P1, PT, PT, PT, UP0, 0x80, 0x0 ;  /* 0x000000000000781c */ /* 0x000fe40003f2f008 */
[CC--:B------:R-:W-:Y:S02]  /*1650*/  LEA.HI R4, R2.reuse, R5.reuse, RZ, 0x2 ;  /* 0x0000000502047211 */ /* 0x0c0fe400078f10ff */
[----:B------:R-:W-:Y:S02]  /*1660*/  LEA.HI R2, R2, R5, RZ, 0x5 ;  /* 0x0000000502027211 */ /* 0x000fe400078f28ff */
[--C-:B------:R-:W-:Y:S02]  /*1670*/  SHF.R.S32.HI R6, RZ, 0x2, R4.reuse ;  /* 0x00000002ff067819 */ /* 0x100fe40000011404 */
[----:B------:R-:W-:Y:S02]  /*1680*/  SHF.R.S32.HI R7, RZ, 0x1f, R4 ;  /* 0x0000001fff077819 */ /* 0x000fe40000011404 */
[----:B------:R-:W-:-:S02]  /*1690*/  SHF.R.S32.HI R2, RZ, 0x5, R2 ;  /* 0x00000005ff027819 */ /* 0x000fc40000011402 */
[----:B------:R-:W-:-:S04]  /*16a0*/  LEA.HI R7, R7, R6, RZ, 0x3 ;  /* 0x0000000607077211 */ /* 0x000fc800078f18ff */
[----:B------:R-:W-:-:S05]  /*16b0*/  LOP3.LUT R7, R7, 0xfffffff8, RZ, 0xc0, !PT ;  /* 0xfffffff807077812 */ /* 0x000fca00078ec0ff */
[----:B------:R-:W-:-:S04]  /*16c0*/  IMAD.IADD R7, R6, 0x1, -R7 ;  /* 0x0000000106077824 */ /* 0x000fc800078e0a07 */
[----:B------:R-:W-:Y:S02]  /*16d0*/  IMAD R7, R2, 0x10, R7 ;  /* 0x0000001002077824 */ /* 0x000fe400078e0207 */
[----:B------:R-:W-:Y:S01]  /*16e0*/  IMAD.MOV.U32 R2, RZ, RZ, RZ ;  /* 0x000000ffff027224 */ /* 0x000fe200078e00ff */
[----:B------:R-:W-:Y:S02]  /*16f0*/  WARPGROUP.DEPBAR.LE gsb0, 0x0 ;  /* 0x00008000000079c5 */ /* 0x000fe40000010000 */
        /* <DEDUP_REMOVED lines=14> */
.L_x_7437:
[----:B------:R-:W-:Y:S01]  /*17e0*/  IADD3 R3, R3, -0x2, RZ ;  /* 0xfffffffe03037810 */ /* 0x000fe20007ffe0ff */
[----:B------:R-:W-:-:S03]  /*17f0*/  VIADD R4, R11, 0x38860 ;  /* 0x000388600b047836 */ /* 0x000fc60000000000 */
[----:B------:R-:W-:Y:S02]  /*1800*/  ISETP.GE.AND P0, PT, R3, R0, PT ;  /* 0x000000000300720c */ /* 0x000fe40003f06270 */
[----:B------:R-:W-:-:S04]  /*1810*/  PRMT R4, R197, 0x654, R4 ;  /* 0x00000654c5047816 */ /* 0x000fc80000000004 */
[----:B------:R0:W-:Y:S07]  /*1820*/  SYNCS.ARRIVE.TRANS64.RED.A1T0 RZ, [R4+URZ], RZ ;  /* 0x000000ff04ff79a7 */ /* 0x0001ee000810043f */
[----:B------:R-:W-:Y:S05]  /*1830*/  @!P0 BRA `(.L_x_7438) ;  /* 0x0000000800bc8947 */ /* 0x000fea0003800000 */
[----:B------:R-:W-:-:S07]  /*1840*/  IMAD.MOV.U32 R2, RZ, RZ, RZ ;  /* 0x000000ffff027224 */ /* 0x000fce00078e00ff */
.L_x_7440:
[----:B------:R-:W-:Y:S01]  /*1850*/  BAR.SYNC.DEFER_BLOCKING 0xe, 0x100 ;  /* 0x0384000000007b1d */ /* 0x000fe20000010000 */
[C---:B01----:R-:W-:Y:S02]  /*1860*/  IMAD R4, R2.reuse, 0x40, R7 ;  /* 0x0000004002047824 */ /* 0x043fe400078e0207 */
[----:B------:R-:W-:Y:S02]  /*1870*/  VIADD R2, R2, 0x1 ;  /* 0x0000000102027836 */ /* 0x000fe40000000000 */
[----:B------:R-:W-:Y:S01]  /*1880*/  IMAD R4, R4, 0x4, R11 ;  /* 0x0000000404047824 */ /* 0x000fe200078e020b */
[----:B------:R-:W-:Y:S01]  /*1890*/  UMOV UR7, 0x40000040 ;  /* 0x4000004000077882 */ /* 0x000fe20000000000 */
[----:B------:R-:W-:Y:S01]  /*18a0*/  UMOV UR11, 0x40000040 ;  /* 0x40000040000b7882 */ /* 0x000fe20000000000 */
[----:B------:R-:W-:Y:S01]  /*18b0*/  ISETP.NE.AND P0, PT, R2, 0x2, PT ;  /* 0x000000020200780c */ /* 0x000fe20003f05270 */
[----:B------:R-:W-:Y:S01]  /*18c0*/  UMOV UR15, 0x40000040 ;  /* 0x40000040000f7882 */ /* 0x000fe20000000000 */
[----:B------:R-:W-:-:S02]  /*18d0*/  UMOV UR19, 0x40000040 ;  /* 0x4000004000137882 */ /* 0x000fc40000000000 */
[----:B------:R-:W-:Y:S02]  /*18e0*/  SEL R2, R2, RZ, P0 ;  /* 0x000000ff02027207 */ /* 0x000fe40000000000 */
[C---:B------:R-:W-:Y:S01]  /*18f0*/  ISETP.GT.AND P0, PT, R3.reuse, R0, PT ;  /* 0x000000000300720c */ /* 0x040fe20003f04270 */
[----:B------:R-:W-:Y:S01]  /*1900*/  VIADD R3, R3, 0xffffffff ;  /* 0xffffffff03037836 */ /* 0x000fe20000000000 */
[----:B------:R-:W0:Y:S04]  /*1910*/  LDS R5, [R4+0x38400] ;  /* 0x0384000004057984 */ /* 0x000e280000000800 */
[----:B------:R1:W2:Y:S02]  /*1920*/  LDS R6, [R4+0x38420] ;  /* 0x0384200004067984 */ /* 0x0002a40000000800 */
[----:B-1----:R-:W-:-:S05]  /*1930*/  IMAD R4, R2, 0x1000, R9 ;  /* 0x0000100002047824 */ /* 0x002fca00078e0209 */
[----:B------:R-:W-:Y:S01]  /*1940*/  R2UR UR6, R4 ;  /* 0x00000000040672ca */ /* 0x000fe200000e0000 */
        /* <DEDUP_REMOVED lines=128> */
[----:B------:R-:W-:-:S05]  /*2150*/  VIADD R5, R4, 0x80 ;  /* 0x0000008004057836 */ /* 0x000fca0000000000 */
[----:B------:R-:W-:Y:S01]  /*2160*/  WARPGROUP.ARRIVE ;  /* 0x00000000000079c5 */ /* 0x000fe20000000000 */
[----:B------:R-:W-:Y:S01]  /*2170*/  R2UR UR10, R5 ;  /* 0x00000000050a72ca */ /* 0x000fe200000e0000 */
[C---:B------:R-:W-:Y:S02]  /*2180*/  VIADD R5, R4.reuse, 0x100 ;  /* 0x0000010004057836 */ /* 0x040fe40000000000 */
[----:B------:R-:W-:Y:S02]  /*2190*/  VIADD R4, R4, 0x180 ;  /* 0x0000018004047836 */ /* 0x000fe40000000000 */
[----:B------:R-:W-:Y:S01]  /*21a0*/  HGMMA.64x256x16.F32 R24, gdesc[UR4].tnspB, R24, gsb0 ;  /* 0x43e00000041879f0 */ /* 0x000fe20008000818 */
[----:B------:R-:W-:Y:S02]  /*21b0*/  R2UR UR14, R5 ;  /* 0x00000000050e72ca */ /* 0x000fe400000e0000 */
[----:B------:R-:W-:Y:S01]  /*21c0*/  R2UR UR18, R4 ;  /* 0x00000000041272ca */ /* 0x000fe200000e0000 */
[----:B------:R-:W-:-:S02]  /*21d0*/  WARPGROUP.DEPBAR.LE gsb0, 0x0 ;  /* 0x00008000000079c5 */ /* 0x000fc40000010000 */
[----:B------:R-:W-:-:S15]  /*21e0*/  WARPGROUP.ARRIVE ;  /* 0x00000000000079c5 */ /* 0x000fde0000000000 */
[----:B------:R-:W-:-:S07]  /*21f0*/  NOP ;  /* 0x0000000000007918 */ /* 0x000fce0000000000 */
        /* <DEDUP_REMOVED lines=13> */
.L_x_7439:
[----:B------:R-:W-:-:S04]  /*22d0*/  IMAD R4, R2, 0x8, R11 ;  /* 0x0000000802047824 */ /* 0x000fc800078e020b */
[----:B------:R-:W-:-:S05]  /*22e0*/  VIADD R4, R4, 0x38860 ;  /* 0x0003886004047836 */ /* 0x000fca0000000000 */
[----:B------:R-:W-:-:S04]  /*22f0*/  PRMT R4, R197, 0x654, R4 ;  /* 0x00000654c5047816 */ /* 0x000fc80000000004 */
[----:B------:R1:W-:Y:S01]  /*2300*/  SYNCS.ARRIVE.TRANS64.RED.A1T0 RZ, [R4+URZ], RZ ;  /* 0x000000ff04ff79a7 */ /* 0x0003e2000810043f */
[----:B------:R-:W-:Y:S05]  /*2310*/  @P0 BRA `(.L_x_7440) ;  /* 0xfffffff4004c0947 */ /* 0x000fea000383ffff */
[----:B------:R-:W-:-:S07]  /*2320*/  IMAD.SHL.U32 R2, R2, 0x40, RZ ;  /* 0x0000004002027824 */ /* 0x000fce00078e00ff */
.L_x_7438:
[----:B------:R-:W-:Y:S01]  /*2330*/  BAR.SYNC.DEFER_BLOCKING 0xe, 0x100 ;  /* 0x0384000000007b1d */ /* 0x000fe20000010000 */
[----:B------:R-:W-:Y:S01]  /*2340*/  IMAD.IADD R2, R7, 0x1, R2 ;  /* 0x0000000107027824 */ /* 0x000fe200078e0202 */
[----:B------:R-:W-:Y:S01]  /*2350*/  PLOP3.LUT P0, PT, PT, PT, PT, 0x8, 0x0 ;  /* 0x000000000000781c */ /* 0x000fe20003f0e170 */
[----:B01----:R-:W-:Y:S02]  /*2360*/  IMAD.MOV.U32 R4, RZ, RZ, RZ ;  /* 0x000000ffff047224 */ /* 0x003fe400078e00ff */
[----:B------:R-:W-:-:S05]  /*2370*/  IMAD R2, R2, 0x4, R11 ;  /* 0x0000000402027824 */ /* 0x000fca00078e020b */
        /* <DEDUP_REMOVED lines=133> */
.L_x_7434:
[----:B------:R-:W0:Y:S01]  /*2bd0*/  LDC R0, c[0x0][0x288] ;  /* 0x0000a200ff007b82 */ /* 0x000e220000000800 */
[----:B------:R-:W-:Y:S01]  /*2be0*/  ULDC UR4, c[0x0][0x448] ;  /* 0x0001120000047ab9 */ /* 0x000fe20000000800 */
[----:B------:R-:W-:Y:S02]  /*2bf0*/  UIADD3 UR6, UR38, 0x3f, URZ ;  /* 0x0000003f26067890 */ /* 0x000fe4000fffe03f */
[----:B------:R-:W-:Y:S02]  /*2c00*/  UISETP.NE.AND UP0, UPT, UR4, 0x1, UPT ;  /* 0x000000010400788c */ /* 0x000fe4000bf05270 */
[----:B------:R-:W-:Y:S02]  /*2c10*/  USHF.R.U32.HI UR9, URZ, 0x10, UR7 ;  /* 0x000000103f097899 */ /* 0x000fe40008011607 */
[----:B------:R-:W-:Y:S02]  /*2c20*/  UP2UR UR60, UPR, URZ, 0x1 ;  /* 0x000000013f3c7883 */ /* 0x000fe40008000000 */
[----:B------:R-:W-:-:S05]  /*2c30*/  ULOP3.LUT UR61, UR7, 0xffff, URZ, 0xc0, !UPT ;  /* 0x0000ffff073d7892 */ /* 0x000fca000f8ec03f */
[----:B------:R-:W-:Y:S01]  /*2c40*/  @UP0 ULDC UR4, c[0x0][0x44c] ;  /* 0x0001130000040ab9 */ /* 0x000fe20000000800 */
[----:B------:R-:W-:Y:S01]  /*2c50*/  @UP0 ULDC UR8, c[0x0][0x450] ;  /* 0x0001140000080ab9 */ /* 0x000fe20000000800 */
[----:B------:R-:W-:-:S04]  /*2c60*/  UIMAD.WIDE.U32 UR4, UR6, UR4, URZ ;  /* 0x00000004060472a5 */ /* 0x000fc8000f8e003f */
[----:B------:R-:W-:Y:S02]  /*2c70*/  @UP0 USHF.R.U32.HI UR6, URZ, UR8, UR5 ;  /* 0x000000083f060299 */ /* 0x000fe40008011605 */
[----:B------:R-:W-:Y:S01]  /*2c80*/  UISETP.NE.AND UP0, UPT, UR9, URZ, UPT ;  /* 0x0000003f0900728c */ /* 0x000fe2000bf05270 */
[----:B0-----:R-:W-:Y:S01]  /*2c90*/  IADD3 R0, -R0, 0x40, RZ ;  /* 0x0000004000007810 */ /* 0x001fe20007ffe1ff */
[----:B------:R-:W-:-:S04]  /*2ca0*/  UMOV UR4, URZ ;  /* 0x0000003f00047c82 */ /* 0x000fc80008000000 */
[----:B------:R-:W-:-:S05]  /*2cb0*/  IMAD R0, R195, R2, R0 ;  /* 0x00000002c3007224 */ /* 0x000fca00078e0200 */
[----:B------:R-:W-:Y:S01]  /*2cc0*/  IADD3 R0, R0, UR6, RZ ;  /* 0x0000000600007c10 */ /* 0x000fe2000fffe0ff */
[----:B------:R-:W-:-:S03]  /*2cd0*/  @!UP0 ULDC UR9, c[0x0][0xae8] ;  /* 0x0002ba0000098ab9 */ /* 0x000fc60000000800 */
[----:B------:R-:W-:-:S04]  /*2ce0*/  SHF.R.S32.HI R5, RZ, 0x1f, R0 ;  /* 0x0000001fff057819 */ /* 0x000fc80000011400 */
[----:B------:R-:W-:-:S04]  /*2cf0*/  LEA.HI R5, R5, R0, RZ, 0x6 ;  /* 0x0000000005057211 */ /* 0x000fc800078f30ff */
[----:B------:R-:W-:-:S04]  /*2d00*/  SHF.R.S32.HI R0, RZ, 0x6, R5 ;  /* 0x00000006ff007819 */ /* 0x000fc80000011405 */
[----:B------:R-:W-:-:S04]  /*2d10*/  VIMNMX R22, R3, R0, PT ;  /* 0x0000000003167248 */ /* 0x000fc80003fe0100 */
[----:B------:R-:W-:-:S13]  /*2d20*/  ISETP.GE.AND P0, PT, R22, 0x1, PT ;  /* 0x000000011600780c */ /* 0x000fda0003f06270 */
[----:B------:R-:W-:Y:S05]  /*2d30*/  @!P0 BRA `(.L_x_7441) ;  /* 0x0000000000808947 */ /* 0x000fea0003800000 */
[----:B------:R-:W-:Y:S01]  /*2d40*/  IMAD.U32 R5, RZ, RZ, UR9 ;  /* 0x00000009ff057e24 */ /* 0x000fe2000f8e00ff */
[----:B------:R-:W-:-:S04]  /*2d50*/  UMOV UR4, URZ ;  /* 0x0000003f00047c82 */ /* 0x000fc80008000000 */
[----:B------:R-:W-:-:S04]  /*2d60*/  IABS R0, R5 ;  /* 0x0000000500007213 */ /* 0x000fc80000000000 */
[----:B------:R-:W-:Y:S02]  /*2d70*/  R2UR UR8, R0 ;  /* 0x00000000000872ca */ /* 0x000fe400000e0000 */
[----:B------:R-:W-:Y:S02]  /*2d80*/  IADD3 R0, R5, -0x1, R22 ;  /* 0xffffffff05007810 */ /* 0x000fe40007ffe016 */
[----:B------:R-:W-:Y:S02]  /*2d90*/  IABS R5, R5 ;  /* 0x0000000500057213 */ /* 0x000fe40000000000 */
[----:B------:R-:W-:-:S04]  /*2da0*/  IABS R4, R0 ;  /* 0x0000000000047213 */ /* 0x000fc80000000000 */
[----:B------:R-:W-:-:S03]  /*2db0*/  R2UR UR7, R4 ;  /* 0x00000000040772ca */ /* 0x000fc600000e0000 */
        /* <DEDUP_REMOVED lines=11> */
[----:B------:R-:W-:Y:S01]  /*2e70*/  UIMAD UR4, UR5, UR6, UR7 ;  /* 0x00000006050472a4 */ /* 0x000fe2000f8e0207 */
[----:B------:R-:W-:-:S03]  /*2e80*/  R2UR UR6, R0 ;  /* 0x00000000000672ca */ /* 0x000fc600000e0000 */
[----:B------:R-:W-:-:S11]  /*2e90*/  UISETP.GT.U32.AND UP0, UPT, UR8, UR4, UPT ;  /* 0x000000040800728c */ /* 0x000fd6000bf04070 */
[----:B------:R-:W-:Y:S02]  /*2ea0*/  @!UP0 UIADD3 UR4, UR4, -UR8, URZ ;  /* 0x8000000804048290 */ /* 0x000fe4000fffe03f */
[----:B------:R-:W-:Y:S02]  /*2eb0*/  @!UP0 UIADD3 UR5, UR5, 0x1, URZ ;  /* 0x0000000105058890 */ /* 0x000fe4000fffe03f */
[----:B------:R-:W-:Y:S02]  /*2ec0*/  UISETP.GE.U32.AND UP1, UPT, UR4, UR8, UPT ;  /* 0x000000080400728c */ /* 0x000fe4000bf26070 */
[----:B------:R-:W-:-:S04]  /*2ed0*/  ULOP3.LUT UR4, UR6, UR9, URZ, 0x3c, !UPT ;  /* 0x0000000906047292 */ /* 0x000fc8000f8e3c3f */
[----:B------:R-:W-:-:S05]  /*2ee0*/  UISETP.GE.AND UP0, UPT, UR4, URZ, UPT ;  /* 0x0000003f0400728c */ /* 0x000fca000bf06270 */
[----:B------:R-:W-:Y:S02]  /*2ef0*/  @UP1 UIADD3 UR5, UR5, 0x1, URZ ;  /* 0x0000000105051890 */ /* 0x000fe4000fffe03f */
[----:B------:R-:W-:-:S05]  /*2f00*/  UISETP.NE.AND UP1, UPT, UR9, URZ, UPT ;  /* 0x0000003f0900728c */ /* 0x000fca000bf25270 */
[----:B------:R-:W-:Y:S02]  /*2f10*/  UMOV UR4, UR5 ;  /* 0x0000000500047c82 */ /* 0x000fe40008000000 */
[----:B------:R-:W-:-:S04]  /*2f20*/  @!UP0 UIADD3 UR4, -UR4, URZ, URZ ;  /* 0x0000003f04048290 */ /* 0x000fc8000fffe13f */
[----:B------:R-:W-:-:S12]  /*2f30*/  @!UP1 ULOP3.LUT UR4, URZ, UR9, URZ, 0x33, !UPT ;  /* 0x000000093f049292 */ /* 0x000fd8000f8e333f */
.L_x_7441:
[----:B------:R-:W-:Y:S02]  /*2f40*/  UIMAD UR61, UR61, UR4, URZ ;  /* 0x000000043d3d72a4 */ /* 0x000fe4000f8e023f */
[----:B------:R-:W-:Y:S01]  /*2f50*/  IMAD.U32 R3, RZ, RZ, UR4 ;  /* 0x00000004ff037e24 */ /* 0x000fe2000f8e00ff */
[----:B------:R-:W-:Y:S01]  /*2f60*/  PLOP3.LUT P0, PT, PT, PT, PT, 0x80, 0x0 ;  /* 0x000000000000781c */ /* 0x000fe20003f0f070 */
[----:B------:R-:W-:Y:S01]  /*2f70*/  IMAD.MOV.U32 R2, RZ, RZ, RZ ;  /* 0x000000ffff027224 */ /* 0x000fe200078e00ff */
[----:B------:R-:W-:Y:S01]  /*2f80*/  CS2R R150, SRZ ;  /* 0x0000000000967805 */ /* 0x000fe2000001ff00 */
[----:B------:R-:W-:Y:S01]  /*2f90*/  IMAD.MOV.U32 R4, RZ, RZ, RZ ;  /* 0x000000ffff047224 */ /* 0x000fe200078e00ff */
[----:B------:R-:W-:Y:S02]  /*2fa0*/  VIADDMNMX R22, R3, UR61, R22, PT ;  /* 0x0000003d03167c46 */ /* 0x000fe4000b800116 */
[----:B------:R-:W-:Y:S02]  /*2fb0*/  CS2R R148, SRZ ;  /* 0x0000000000947805 */ /* 0x000fe4000001ff00 */
[----:B------:R-:W-:-:S02]  /*2fc0*/  CS2R R146, SRZ ;  /* 0x0000000000927805 */ /* 0x000fc4000001ff00 */
[----:B------:R-:W-:Y:S02]  /*2fd0*/  CS2R R144, SRZ ;  /* 0x0000000000907805 */ /* 0x000fe4000001ff00 */
[----:B------:R-:W-:Y:S02]  /*2fe0*/  ISETP.GT.AND P1, PT, R22, UR61, PT ;  /* 0x0000003d16007c0c */ /* 0x000fe4000bf24270 */
        /* <DEDUP_REMOVED lines=61> */
[----:B------:R-:W-:Y:S02]  /*33c0*/  SHF.R.S32.HI R57, RZ, 0x1f, R152 ;  /* 0x0000001fff397819 */ /* 0x000fe40000011498 */
[----:B------:R-:W-:Y:S02]  /*33d0*/  MOV R198, 0x400 ;  /* 0x0000040000c67802 */ /* 0x000fe40000000f00 */
[----:B------:R-:W-:Y:S02]  /*33e0*/  LEA.HI R16, R57, R152, RZ, 0x7 ;  /* 0x0000009839107211 */ /* 0x000fe400078f38ff */
[----:B------:R-:W-:Y:S02]  /*33f0*/  LEA R198, R197, R198, 0x18 ;  /* 0x000000c6c5c67211 */ /* 0x000fe400078ec0ff */
[----:B------:R-:W-:-:S05]  /*3400*/  SHF.R.S32.HI R17, RZ, 0x7, R16 ;  /* 0x00000007ff117819 */ /* 0x000fca0000011410 */
[----:B------:R-:W0:Y:S02]  /*3410*/  SHFL.IDX PT, R0, R17, RZ, 0x1f ;  /* 0x00001fff11007589 */ /* 0x000e2400000e0000 */
        /* <DEDUP_REMOVED lines=24> */
[----:B0-----:R-:W-:-:S07]  /*35a0*/  IMAD.MOV.U32 R13, RZ, RZ, RZ ;  /* 0x000000ffff0d7224 */ /* 0x001fce00078e00ff */
[----:B------:R-:W-:-:S07]  /*35b0*/  LEPC R20, `(.L_x_7442) ;  /* 0x000000001014794e */ /* 0x000fce0000000000 */
[----:B-1----:R-:W-:Y:S05]  /*35c0*/  CALL.ABS.NOINC R2 ;  /* 0x0000000002007343 */ /* 0x002fea0003c00000 */
.L_x_7442:
[----:B------:R-:W-:Y:S02]  /*35d0*/  SHF.L.U32 R5, RZ, 0x1f, RZ ;  /* 0x0000001fff057819 */ /* 0x000fe400000006ff */
[----:B------:R-:W-:Y:S02]  /*35e0*/  LOP3.LUT R3, R16, 0xffffff80, RZ, 0xc0, !PT ;  /* 0xffffff8010037812 */ /* 0x000fe400078ec0ff */
[----:B------:R-:W0:Y:S01]  /*35f0*/  SYNCS.PHASECHK.TRANS64.TRYWAIT P0, [R198+URZ+0x38800], R5 ;  /* 0x03880005c60075a7 */ /* 0x000e22000800017f */
        /* <DEDUP_REMOVED lines=8> */
.L_x_7533:
[----:B------:R-:W2:Y:S01]  /*3680*/  LDL R0, [R1+0x4] ;  /* 0x0000040001007983 */ /* 0x000ea20000100800 */
[----:B------:R-:W-:Y:S02]  /*3690*/  LEA.HI R9, R9, R6, RZ, 0x3 ;  /* 0x0000000609097211 */ /* 0x000fe400078f18ff */
[----:B------:R-:W-:Y:S02]  /*36a0*/  LEA.HI R4, R4, R7, RZ, 0x5 ;  /* 0x0000000704047211 */ /* 0x000fe400078f28ff */
[----:B------:R-:W-:Y:S02]  /*36b0*/  LOP3.LUT R9, R9, 0xfffffff8, RZ, 0xc0, !PT ;  /* 0xfffffff809097812 */ /* 0x000fe400078ec0ff */
[----:B------:R-:W-:-:S03]  /*36c0*/  SHF.R.S32.HI R4, RZ, 0x5, R4 ;  /* 0x00000005ff047819 */ /* 0x000fc60000011404 */
[----:B------:R-:W-:-:S04]  /*36d0*/  IMAD.IADD R9, R6, 0x1, -R9 ;  /* 0x0000000106097824 */ /* 0x000fc800078e0a09 */
[----:B------:R-:W-:Y:S01]  /*36e0*/  IMAD R192, R4, 0x10, R9 ;  /* 0x0000001004c07824 */ /* 0x000fe200078e0209 */
[----:B--2---:R-:W-:Y:S02]  /*36f0*/  R2UR UR4, R0 ;  /* 0x00000000000472ca */ /* 0x004fe400000e0000 */
[----:B------:R-:W-:Y:S01]  /*3700*/  LOP3.LUT R0, R3, 0x7ffffffc, RZ, 0xc0, !PT ;  /* 0x7ffffffc03007812 */ /* 0x000fe200078ec0ff */
[----:B------:R-:W-:-:S04]  /*3710*/  IMAD.IADD R3, R17, 0x1, -R2 ;  /* 0x0000000111037824 */ /* 0x000fc800078e0a02 */
        /* <DEDUP_REMOVED lines=8> */
.L_x_7444:
[----:B------:R1:W2:Y:S01]  /*37a0*/  SYNCS.PHASECHK.TRANS64.TRYWAIT P1, [R198+URZ+0x38830], R5 ;  /* 0x03883005c60075a7 */ /* 0x0002a2000802017f */
[----:B------:R-:W-:Y:S05]  /*37b0*/  @!P0 BRA `(.L_x_7445) ;  /* 0x0000000000048947 */ /* 0x000fea0003800000 */
[----:B------:R-:W-:Y:S01]  /*37c0*/  BPT.TRAP 0x1 ;  /* 0x000000040000795c */ /* 0x000fe20000300000 */
.L_x_7445:
[----:B--2---:R-:W-:Y:S05]  /*37d0*/  @P1 BRA `(.L_x_7446) ;  /* 0x0000000000081947 */ /* 0x004fea0003800000 */
[----:B------:R-:W2:Y:S02]  /*37e0*/  SYNCS.PHASECHK.TRANS64.TRYWAIT P1, [R198+URZ+0x38830], R5 ;  /* 0x03883005c60075a7 */ /* 0x000ea4000802017f */
[----:B--2---:R-:W-:Y:S05]  /*37f0*/  @!P1 BRA `(.L_x_7447) ;  /* 0x0000010800189947 */ /* 0x004fea0003800000 */
.L_x_7446:
        /* <DEDUP_REMOVED lines=28> */
[----:B------:R-:W-:Y:S01]  /*39c0*/  VIADD R2, R0, 0x4 ;  /* 0x0000000400027836 */ /* 0x000fe20000000000 */
[----:B------:R-:W-:Y:S01]  /*39d0*/  UMOV UR9, 0x40000040 ;  /* 0x4000004000097882 */ /* 0x000fe20000000000 */
[----:B------:R-:W-:-:S02]  /*39e0*/  VIADD R3, R191, 0x4 ;  /* 0x00000004bf037836 */ /* 0x000fc40000000000 */
[----:B------:R-:W-:Y:S02]  /*39f0*/  VIADD R0, R0, 0x6 ;  /* 0x0000000600007836 */ /* 0x000fe40000000000 */
[----:B------:R-:W-:-:S03]  /*3a00*/  IMAD.U32 R17, RZ, RZ, UR9 ;  /* 0x00000009ff117e24 */ /* 0x000fc6000f8e00ff */
        /* <DEDUP_REMOVED lines=32> */
.L_x_7534:
[----:B------:R-:W-:Y:S05]  /*3c10*/  @!P0 BRA `(.L_x_7449) ;  /* 0x0000000000048947 */ /* 0x000fea0003800000 */
[----:B------:R-:W-:Y:S01]  /*3c20*/  BPT.TRAP 0x1 ;  /* 0x000000040000795c */ /* 0x000fe20000300000 */
.L_x_7449:
[----:B------:R4:W0:Y:S01]  /*3c30*/  SYNCS.PHASECHK.TRANS64.TRYWAIT P1, [R198+URZ+0x38850], R5 ;  /* 0x03885005c60075a7 */ /* 0x000822000802017f */
[----:B------:R-:W-:Y:S05]  /*3c40*/  @!P0 BRA `(.L_x_7450) ;  /* 0x0000000000048947 */ /* 0x000fea0003800000 */
[----:B------:R-:W-:Y:S01]  /*3c50*/  BPT.TRAP 0x1 ;  /* 0x000000040000795c */ /* 0x000fe20000300000 */
.L_x_7450:
        /* <DEDUP_REMOVED lines=11> */
.L_x_7451:
[----:B------:R-:W-:Y:S01]  /*3d10*/  R2UR UR4, R0 ;  /* 0x00000000000472ca */ /* 0x000fe200000e0000 */
[----:B------:R-:W-:Y:S01]  /*3d20*/  WARPGROUP.ARRIVE ;  /* 0x00000000000079c5 */ /* 0x000fe20000000000 */
[----:B------:R-:W-:Y:S01]  /*3d30*/  R2UR UR6, R18 ;  /* 0x00000000120672ca */ /* 0x000fe200000e0000 */
[----:B------:R-:W-:Y:S01]  /*3d40*/  UMOV UR9, 0x40000040 ;  /* 0x4000004000097882 */ /* 0x000fe20000000000 */
[----:B------:R-:W-:Y:S01]  /*3d50*/  UMOV UR7, 0x40000040 ;  /* 0x4000004000077882 */ /* 0x000fe20000000000 */
[----:B------:R-:W-:Y:S01]  /*3d60*/  UMOV UR5, UR9 ;  /* 0x0000000900057c82 */ /* 0x000fe20008000000 */
[----:B------:R-:W-:Y:S01]  /*3d70*/  VIADD R2, R0, 0x2 ;  /* 0x0000000200027836 */ /* 0x000fe20000000000 */
[----:B------:R-:W-:Y:S01]  /*3d80*/  UMOV UR11, 0x40000040 ;  /* 0x40000040000b7882 */ /* 0x000fe20000000000 */
[----:B------:R-:W-:Y:S01]  /*3d90*/  VIADD R3, R18, 0x2 ;  /* 0x0000000212037836 */ /* 0x000fe20000000000 */
[----:B------:R-:W-:Y:S01]  /*3da0*/  UMOV UR13, 0x40000040 ;  /* 0x40000040000d7882 */ /* 0x000fe20000000000 */
[----:B------:R-:W-:Y:S01]  /*3db0*/  IMAD.U32 R7, RZ, RZ, UR9 ;  /* 0x00000009ff077e24 */ /* 0x000fe2000f8e00ff */
[----:B------:R-:W-:Y:S01]  /*3dc0*/  UMOV UR9, 0x40000040 ;  /* 0x4000004000097882 */ /* 0x000fe20000000000 */
[----:B------:R-:W-:Y:S01]  /*3dd0*/  VIADD R4, R0, 0x4 ;  /* 0x0000000400047836 */ /* 0x000fe20000000000 */
[----:B------:R-:W-:Y:S01]  /*3de0*/  UMOV UR8, UR4 ;  /* 0x0000000400087c82 */ /* 0x000fe20008000000 */
[----:B-1234-:R-:W-:Y:S01]  /*3df0*/  VIADD R5, R18, 0x4 ;  /* 0x0000000412057836 */ /* 0x01efe20000000000 */
[----:B------:R-:W-:Y:S01]  /*3e00*/  UMOV UR4, UR8 ;  /* 0x0000000800047c82 */ /* 0x000fe20008000000 */
[----:B------:R-:W-:Y:S01]  /*3e10*/  IMAD.U32 R6, RZ, RZ, UR8 ;  /* 0x00000008ff067e24 */ /* 0x000fe2000f8e00ff */
[----:B------:R-:W-:Y:S01]  /*3e20*/  HGMMA.64x64x16.F32 R24, gdesc[UR4], R24, gsb0 ;  /* 0x00e00000041879f0 */ /* 0x000fe20008000818 */
[----:B------:R-:W-:Y:S01]  /*3e30*/  R2UR UR4, R2 ;  /* 0x00000000020472ca */ /* 0x000fe200000e0000 */
[----:B------:R-:W-:Y:S01]  /*3e40*/  UMOV UR5, UR9 ;  /* 0x0000000900057c82 */ /* 0x000fe20008000000 */
[----:B------:R-:W-:Y:S01]  /*3e50*/  R2UR UR6, R3 ;  /* 0x00000000030672ca */ /* 0x000fe200000e0000 */
[----:B------:R-:W-:Y:S01]  /*3e60*/  UMOV UR7, 0x40000040 ;  /* 0x4000004000077882 */ /* 0x000fe20000000000 */
[----:B------:R-:W-:Y:S01]  /*3e70*/  MOV R3, UR9 ;  /* 0x0000000900037c02 */ /* 0x000fe20008000f00 */
[----:B------:R-:W-:Y:S01]  /*3e80*/  UMOV UR9, 0x40000040 ;  /* 0x4000004000097882 */ /* 0x000fe20000000000 */
[----:B------:R-:W-:Y:S01]  /*3e90*/  VIADD R12, R0, 0x6 ;  /* 0x00000006000c7836 */ /* 0x000fe20000000000 */
[----:B------:R-:W-:Y:S01]  /*3ea0*/  UMOV UR15, 0x40000040 ;  /* 0x40000040000f7882 */ /* 0x000fe20000000000 */
[----:B------:R-:W-:Y:S01]  /*3eb0*/  VIADD R13, R18, 0x6 ;  /* 0x00000006120d7836 */ /* 0x000fe20000000000 */
[----:B------:R-:W-:Y:S01]  /*3ec0*/  UMOV UR17, 0x40000040 ;  /* 0x4000004000117882 */ /* 0x000fe20000000000 */
[----:B------:R-:W-:Y:S01]  /*3ed0*/  VIADD R19, R0, 0x200 ;  /* 0x0000020000137836 */ /* 0x000fe20000000000 */
[----:B------:R-:W-:Y:S01]  /*3ee0*/  UMOV UR19, 0x40000040 ;  /* 0x4000004000137882 */ /* 0x000fe20000000000 */
[----:B------:R-:W-:Y:S01]  /*3ef0*/  VIADD R20, R18, 0x200 ;  /* 0x0000020012147836 */ /* 0x000fe20000000000 */
        /* <DEDUP_REMOVED lines=20> */
[----:B------:R-:W-:Y:S01]  /*4040*/  VIADD R184, R0, 0x800 ;  /* 0x0000080000b87836 */ /* 0x000fe20000000000 */
[----:B------:R-:W-:Y:S01]  /*4050*/  UMOV UR57, 0x40000040 ;  /* 0x4000004000397882 */ /* 0x000fe20000000000 */
[----:B------:R-:W-:Y:S01]  /*4060*/  UMOV UR59, 0x40000040 ;  /* 0x40000040003b7882 */ /* 0x000fe20000000000 */
[----:B------:R-:W-:-:S02]  /*4070*/  IMAD.MOV.U32 R58, RZ, RZ, 0x4 ;  /* 0x00000004ff3a7424 */ /* 0x000fc400078e00ff */
[----:B------:R-:W-:Y:S02]  /*4080*/  VIADD R199, R0, 0xe00 ;  /* 0x00000e0000c77836 */ /* 0x000fe40000000000 */
[----:B------:R-:W-:Y:S01]  /*4090*/  IMAD.MOV.U32 R61, RZ, RZ, 0x40 ;  /* 0x00000040ff3d7424 */ /* 0x000fe200078e00ff */
[----:B0-----:R-:W-:Y:S01]  /*40a0*/  SHF.R.U32.HI R21, RZ, 0x7, R21 ;  /* 0x00000007ff157819 */ /* 0x001fe20000011615 */
[----:B------:R-:W-:Y:S02]  /*40b0*/  WARPGROUP.DEPBAR.LE gsb0, 0x0 ;  /* 0x00008000000079c5 */ /* 0x000fe40000010000 */
[----:B------:R-:W-:-:S06]  /*40c0*/  WARPGROUP.ARRIVE ;  /* 0x00000000000079c5 */ /* 0x000fcc0000000000 */
[----:B------:R-:W-:Y:S01]  /*40d0*/  HGMMA.64x64x16.F32 R24, gdesc[UR4], R24, gsb0 ;  /* 0x00e00000041879f0 */ /* 0x000fe20008000818 */
[----:B------:R-:W-:Y:S01]  /*40e0*/  R2UR UR4, R4 ;  /* 0x00000000040472ca */ /* 0x000fe200000e0000 */
[----:B------:R-:W-:Y:S01]  /*40f0*/  UMOV UR5, UR9 ;  /* 0x0000000900057c82 */ /* 0x000fe20008000000 */
[----:B------:R-:W-:Y:S01]  /*4100*/  R2UR UR6, R5 ;  /* 0x00000000050672ca */ /* 0x000fe200000e0000 */
[----:B------:R-:W-:Y:S01]  /*4110*/  UMOV UR7, 0x40000040 ;  /* 0x4000004000077882 */ /* 0x000fe20000000000 */
[----:B------:R-:W-:Y:S01]  /*4120*/  IMAD.U32 R5, RZ, RZ, UR9 ;  /* 0x00000009ff057e24 */ /* 0x000fe2000f8e00ff */
[----:B------:R-:W-:-:S08]  /*4130*/  UMOV UR9, 0x40000040 ;  /* 0x4000004000097882 */ /* 0x000fd00000000000 */
        /* <DEDUP_REMOVED lines=34> */
[----:B------:R-:W-:Y:S01]  /*4360*/  VIADD R20, R18, 0x400 ;  /* 0x0000040012147836 */ /* 0x000fe20000000000 */
[----:B------:R-:W-:-:S04]  /*4370*/  IADD3 R19, R0, 0x400, RZ ;  /* 0x0000040000137810 */ /* 0x000fc80007ffe0ff */
        /* <DEDUP_REMOVED lines=30> */
[----:B------:R-:W0:Y:S01]  /*4560*/  SHFL.IDX PT, R19, R21, RZ, 0x1f ;  /* 0x00001fff15137589 */ /* 0x000e2200000e0000 */
[----:B------:R-:W-:Y:S02]  /*4570*/  WARPGROUP.DEPBAR.LE gsb0, 0x0 ;  /* 0x00008000000079c5 */ /* 0x000fe40000010000 */
[----:B------:R-:W-:-:S06]  /*4580*/  WARPGROUP.ARRIVE ;  /* 0x00000000000079c5 */ /* 0x000fcc0000000000 */
[----:B------:R-:W-:Y:S01]  /*4590*/  HGMMA.64x64x16.F32 R24, gdesc[UR4], R24, gsb0 ;  /* 0x00e00000041879f0 */ /* 0x000fe20008000818 */
[----:B0-----:R-:W-:Y:S02]  /*45a0*/  ISETP.GT.AND P1, PT, R19, 0x7f, PT ;  /* 0x0000007f1300780c */ /* 0x001fe40003f24270 */
[----:B------:R-:W-:Y:S02]  /*45b0*/  IADD3 R19, R18, 0x800, RZ ;  /* 0x0000080012137810 */ /* 0x000fe40007ffe0ff */
[----:B------:R-:W-:Y:S02]  /*45c0*/  SEL R20, RZ, 0x2, !P1 ;  /* 0x00000002ff147807 */ /* 0x000fe40004800000 */
[C---:B------:R-:W-:Y:S02]  /*45d0*/  SEL R56, R58.reuse, 0x2, P1 ;  /* 0x000000023a387807 */ /* 0x040fe40000800000 */
[----:B------:R-:W-:Y:S01]  /*45e0*/  SEL R58, R58, 0x6, !P1 ;  /* 0x000000063a3a7807 */ /* 0x000fe20004800000 */
[----:B------:R-:W-:-:S02]  /*45f0*/  IMAD.IADD R21, R20, 0x1, R184 ;  /* 0x0000000114157824 */ /* 0x000fc400078e02b8 */
        /* <DEDUP_REMOVED lines=90> */
[----:B------:R-:W-:Y:S01]  /*4ba0*/  IADD3 R21, R58, R23, RZ ;  /* 0x000000173a157210 */ /* 0x000fe20007ffe0ff */
        /* <DEDUP_REMOVED lines=76> */
[C---:B------:R-:W-:Y:S01]  /*5070*/  IADD3 R20, R56.reuse, R199, RZ ;  /* 0x000000c738147210 */ /* 0x040fe20007ffe0ff */
[--C-:B------:R-:W-:Y:S02]  /*5080*/  IMAD.IADD R56, R56, 0x1, R21.reuse ;  /* 0x0000000138387824 */ /* 0x100fe400078e0215 */
        /* <DEDUP_REMOVED lines=16> */
[----:B------:R-:W-:Y:S01]  /*5190*/  IMAD.MOV.U32 R21, RZ, RZ, 0x1000 ;  /* 0x00001000ff157424 */ /* 0x000fe200078e00ff */
[----:B------:R-:W-:-:S04]  /*51a0*/  SEL R20, R61, 0x3e, P1 ;  /* 0x0000003e3d147807 */ /* 0x000fc80000800000 */
[----:B------:R-:W-:-:S04]  /*51b0*/  SEL R21, R21, 0xf80, P1 ;  /* 0x00000f8015157807 */ /* 0x000fc80000800000 */
        /* <DEDUP_REMOVED lines=17> */
.L_x_7453:
[----:B------:R-:W-:Y:S01]  /*52d0*/  LEA.HI R20, R57, R152, RZ, 0x2 ;  /* 0x0000009839147211 */ /* 0x000fe200078f10ff */
[----:B------:R-:W-:Y:S01]  /*52e0*/  UISETP.NE.AND UP0, UPT, UR60, URZ, UPT ;  /* 0x0000003f3c00728c */ /* 0x000fe2000bf05270 */
[----:B------:R-:W-:Y:S01]  /*52f0*/  VIADD R59, R192, UR38 ;  /* 0x00000026c03b7c36 */ /* 0x000fe20008000000 */
[----:B------:R-:W0:Y:S01]  /*5300*/  LDC R169, c[0x0][0x288] ;  /* 0x0000a200ffa97b82 */ /* 0x000e220000000800 */
[----:B------:R-:W-:Y:S01]  /*5310*/  LOP3.LUT R21, R20, 0xfffffffc, RZ, 0xc0, !PT ;  /* 0xfffffffc14157812 */ /* 0x000fe200078ec0ff */
[----:B------:R-:W-:Y:S01]  /*5320*/  IMAD R56, R22, -0x40, R61 ;  /* 0xffffffc016387824 */ /* 0x000fe200078e023d */
[----:B------:R-:W-:Y:S01]  /*5330*/  ULDC UR7, c[0x0][0x2f0] ;  /* 0x0000bc0000077ab9 */ /* 0x000fe20000000800 */
[----:B------:R-:W-:Y:S01]  /*5340*/  PLOP3.LUT P1, PT, PT, PT, UP0, 0x80, 0x0 ;  /* 0x000000000000781c */ /* 0x000fe20003f2f008 */
[----:B------:R-:W-:Y:S01]  /*5350*/  IMAD.MOV.U32 R189, RZ, RZ, 0x20 ;  /* 0x00000020ffbd7424 */ /* 0x000fe200078e00ff */
[----:B------:R-:W-:Y:S01]  /*5360*/  PLOP3.LUT P2, PT, PT, PT, UP0, 0x80, 0x0 ;  /* 0x000000000000781c */ /* 0x000fe20003f4f008 */
[----:B------:R-:W-:Y:S01]  /*5370*/  IMAD.IADD R21, R152, 0x1, -R21 ;  /* 0x0000000198157824 */ /* 0x000fe200078e0a15 */
[----:B------:R-:W-:Y:S01]  /*5380*/  R2UR UR10, R193 ;  /* 0x00000000c10a72ca */ /* 0x000fe200000e0000 */
[----:B------:R-:W-:Y:S01]  /*5390*/  @UP0 ULDC UR6, c[0x0][0x44c] ;  /* 0x0001130000060ab9 */ /* 0x000fe20000000800 */
[----:B------:R-:W-:Y:S01]  /*53a0*/  VIADD R58, R56, 0x1 ;  /* 0x00000001383a7836 */ /* 0x000fe20000000000 */
[----:B------:R-:W-:Y:S01]  /*53b0*/  UMOV UR11, 0x40000040 ;  /* 0x40000040000b7882 */ /* 0x000fe20000000000 */
[----:B------:R-:W-:Y:S01]  /*53c0*/  LEA.HI R20, R21, R21, RZ, 0x1 ;  /* 0x0000001515147211 */ /* 0x000fe200078f08ff */
[----:B------:R-:W-:-:S02]  /*53d0*/  VIADD R216, R193, 0x80 ;  /* 0x00000080c1d87836 */ /* 0x000fc40000000000 */
[----:B------:R-:W-:Y:S01]  /*53e0*/  IMAD R58, R195, UR7, R58 ;  /* 0x00000007c33a7c24 */ /* 0x000fe2000f8e023a */
[----:B------:R-:W-:-:S05]  /*53f0*/  LOP3.LUT R20, R20, 0x1ffffffe, RZ, 0xc0, !PT ;  /* 0x1ffffffe14147812 */ /* 0x000fca00078ec0ff */
[----:B------:R-:W-:Y:S01]  /*5400*/  IMAD.IADD R20, R21, 0x1, -R20 ;  /* 0x0000000115147824 */ /* 0x000fe200078e0a14 */
[----:B0-----:R-:W-:-:S03]  /*5410*/  IADD3 R58, R58, -R169, -R196 ;  /* 0x800000a93a3a7210 */ /* 0x001fc60007ffe8c4 */
[----:B------:R-:W-:-:S04]  /*5420*/  IMAD R186, R20, 0x8, R59 ;  /* 0x0000000814ba7824 */ /* 0x000fc800078e023b */
[----:B------:R-:W-:Y:S01]  /*5430*/  @P1 IMAD.HI.U32 R21, R186, UR6, RZ ;  /* 0x00000006ba151c27 */ /* 0x000fe2000f8e00ff */
[----:B------:R-:W-:-:S03]  /*5440*/  @UP0 ULDC UR6, c[0x0][0x450] ;  /* 0x0001140000060ab9 */ /* 0x000fc60000000800 */
[----:B------:R-:W-:Y:S01]  /*5450*/  IMAD.MOV.U32 R20, RZ, RZ, R186 ;  /* 0x000000ffff147224 */ /* 0x000fe200078e00ba */
[----:B------:R-:W-:Y:S01]  /*5460*/  @P2 SHF.R.U32.HI R20, RZ, UR6, R21 ;  /* 0x00000006ff142c19 */ /* 0x000fe20008011615 */
[----:B------:R-:W-:Y:S01]  /*5470*/  IMAD R21, R195, UR7, R56 ;  /* 0x00000007c3157c24 */ /* 0x000fe2000f8e0238 */
[----:B------:R-:W-:-:S03]  /*5480*/  ULDC UR6, c[0x0][0xa80] ;  /* 0x0002a00000067ab9 */ /* 0x000fc60000000800 */
[----:B------:R-:W0:Y:S01]  /*5490*/  SHFL.IDX PT, R59, R20, RZ, 0x1c1f ;  /* 0x001c1fff143b7589 */ /* 0x000e2200000e0000 */
[----:B------:R-:W-:-:S03]  /*54a0*/  IMAD.IADD R21, R21, 0x1, -R196 ;  /* 0x0000000115157824 */ /* 0x000fc600078e0ac4 */
[----:B------:R-:W1:Y:S02]  /*54b0*/  SHFL.IDX PT, R20, R20, 0x1, 0x1c1f ;  /* 0x003c1f0014147f89 */ /* 0x000e6400000e0000 */
        /* <DEDUP_REMOVED lines=47> */
[----:B-1----:R-:W-:Y:S02]  /*57b0*/  VIADDMNMX R21, R20, R58, R21, PT ;  /* 0x0000003a14157246 */ /* 0x002fe40003800115 */
        /* <DEDUP_REMOVED lines=9> */
[----:B------:R-:W-:Y:S02]  /*5850*/  ISETP.GT.AND P2, PT, R21, 0x10, PT ;  /* 0x000000101500780c */ /* 0x000fe40003f44270 */
[----:B------:R-:W-:Y:S02]  /*5860*/  FSEL R31, R31, -INF , P1 ;  /* 0xff8000001f1f7808 */ /* 0x000fe40000800000 */
[C---:B------:R-:W-:Y:S02]  /*5870*/  ISETP.GT.AND P1, PT, R21.reuse, 0x11, PT ;  /* 0x000000111500780c */ /* 0x040fe40003f24270 */
[----:B------:R-:W-:Y:S02]  /*5880*/  FSEL R34, R34, -INF , P2 ;  /* 0xff80000022227808 */ /* 0x000fe40001000000 */
[----:B------:R-:W-:-:S02]  /*5890*/  ISETP.GT.AND P2, PT, R21, 0x18, PT ;  /* 0x000000181500780c */ /* 0x000fc40003f44270 */
[----:B------:R-:W-:Y:S02]  /*58a0*/  FSEL R35, R35, -INF , P1 ;  /* 0xff80000023237808 */ /* 0x000fe40000800000 */
[----:B------:R-:W-:Y:S02]  /*58b0*/  ISETP.GT.AND P1, PT, R21, 0x19, PT ;  /* 0x000000191500780c */ /* 0x000fe40003f24270 */
[----:B0-----:R-:W-:Y:S02]  /*58c0*/  FMNMX.FTZ R185, R56, R59, !PT ;  /* 0x0000003b38b97209 */ /* 0x001fe40007810000 */
[----:B------:R-:W-:Y:S02]  /*58d0*/  FMNMX.FTZ R59, R26, R27, !PT ;  /* 0x0000001b1a3b7209 */ /* 0x000fe40007810000 */
[----:B------:R-:W-:Y:S01]  /*58e0*/  FSEL R38, R38, -INF , P2 ;  /* 0xff80000026267808 */ /* 0x000fe20001000000 */
[----:B------:R-:W0:Y:S01]  /*58f0*/  SHFL.BFLY PT, R58, R185, 0x1, 0x1f ;  /* 0x0c201f00b93a7f89 */ /* 0x000e2200000e0000 */
[----:B------:R-:W-:-:S02]  /*5900*/  FMNMX.FTZ R20, R30, R59, !PT ;  /* 0x0000003b1e147209 */ /* 0x000fc40007810000 */
[----:B------:R-:W-:Y:S02]  /*5910*/  ISETP.GT.AND P2, PT, R21, 0x20, PT ;  /* 0x000000201500780c */ /* 0x000fe40003f44270 */
[----:B------:R-:W-:Y:S02]  /*5920*/  FMNMX.FTZ R59, R31, R20, !PT ;  /* 0x000000141f3b7209 */ /* 0x000fe40007810000 */
[----:B------:R-:W-:Y:S02]  /*5930*/  FSEL R39, R39, -INF , P1 ;  /* 0xff80000027277808 */ /* 0x000fe40000800000 */
[----:B------:R-:W-:Y:S02]  /*5940*/  FMNMX.FTZ R20, R34, R59, !PT ;  /* 0x0000003b22147209 */ /* 0x000fe40007810000 */
[----:B------:R-:W-:Y:S02]  /*5950*/  ISETP.GT.AND P1, PT, R21, 0x21, PT ;  /* 0x000000211500780c */ /* 0x000fe40003f24270 */
[----:B------:R-:W-:-:S02]  /*5960*/  FMNMX.FTZ R59, R35, R20, !PT ;  /* 0x00000014233b7209 */ /* 0x000fc40007810000 */
[----:B------:R-:W-:Y:S02]  /*5970*/  FSEL R42, R42, -INF , P2 ;  /* 0xff8000002a2a7808 */ /* 0x000fe40001000000 */
[----:B------:R-:W-:Y:S02]  /*5980*/  FMNMX.FTZ R20, R38, R59, !PT ;  /* 0x0000003b26147209 */ /* 0x000fe40007810000 */
[----:B------:R-:W-:Y:S02]  /*5990*/  ISETP.GT.AND P2, PT, R21, 0x28, PT ;  /* 0x000000281500780c */ /* 0x000fe40003f44270 */
[----:B------:R-:W-:Y:S02]  /*59a0*/  FMNMX.FTZ R59, R39, R20, !PT ;  /* 0x00000014273b7209 */ /* 0x000fe40007810000 */
[----:B------:R-:W-:Y:S02]  /*59b0*/  FSEL R43, R43, -INF , P1 ;  /* 0xff8000002b2b7808 */ /* 0x000fe40000800000 */
[----:B0-----:R-:W-:-:S02]  /*59c0*/  FMNMX.FTZ R185, R185, R58, !PT ;  /* 0x0000003ab9b97209 */ /* 0x001fc40007810000 */
[----:B------:R-:W-:Y:S02]  /*59d0*/  FMNMX.FTZ R20, R42, R59, !PT ;  /* 0x0000003b2a147209 */ /* 0x000fe40007810000 */
[----:B------:R-:W-:Y:S01]  /*59e0*/  ISETP.GT.AND P3, PT, R21, 0x29, PT ;  /* 0x000000291500780c */ /* 0x000fe20003f64270 */
[----:B------:R-:W-:Y:S01]  /*59f0*/  FMUL.FTZ R56, R185, UR6 ;  /* 0x00000006b9387c20 */ /* 0x000fe20008410000 */
[----:B------:R-:W-:Y:S02]  /*5a00*/  FSEL R46, R46, -INF , P2 ;  /* 0xff8000002e2e7808 */ /* 0x000fe40001000000 */
[----:B------:R-:W-:Y:S02]  /*5a10*/  FMNMX.FTZ R59, R43, R20, !PT ;  /* 0x000000142b3b7209 */ /* 0x000fe40007810000 */
[----:B------:R-:W-:Y:S02]  /*5a20*/  FSETP.NEU.FTZ.AND P4, PT, R185, -INF , PT ;  /* 0xff800000b900780b */ /* 0x000fe40003f9d000 */
[----:B------:R-:W-:-:S02]  /*5a30*/  ISETP.GT.AND P1, PT, R21, 0x30, PT ;  /* 0x000000301500780c */ /* 0x000fc40003f24270 */
[----:B------:R-:W-:Y:S02]  /*5a40*/  FSEL R47, R47, -INF , P3 ;  /* 0xff8000002f2f7808 */ /* 0x000fe40001800000 */
[----:B------:R-:W-:Y:S02]  /*5a50*/  FMNMX.FTZ R20, R46, R59, !PT ;  /* 0x0000003b2e147209 */ /* 0x000fe40007810000 */
[----:B------:R-:W-:Y:S02]  /*5a60*/  FSEL R56, R56, RZ, P4 ;  /* 0x000000ff38387208 */ /* 0x000fe40002000000 */
[----:B------:R-:W-:Y:S02]  /*5a70*/  ISETP.GT.AND P2, PT, R21, 0x31, PT ;  /* 0x000000311500780c */ /* 0x000fe40003f44270 */
        /* <DEDUP_REMOVED lines=16> */
[----:B------:R-:W-:Y:S01]  /*5b80*/  FSEL R55, R55, -INF , P2 ;  /* 0xff80000037377808 */ /* 0x000fe20001000000 */
        /* <DEDUP_REMOVED lines=9> */
[----:B------:R-:W-:Y:S01]  /*5c20*/  FFMA.FTZ R206, R53, UR6, -R56 ;  /* 0x0000000635ce7c23 */ /* 0x000fe20008010838 */
[----:B------:R-:W0:Y:S01]  /*5c30*/  SHFL.BFLY PT, R21, R24, 0x2, 0x1f ;  /* 0x0c401f0018157f89 */ /* 0x000e2200000e0000 */
[----:B------:R-:W-:Y:S08]  /*5c40*/  MUFU.EX2 R20, R58 ;  /* 0x0000003a00147308 */ /* 0x000ff00000000800 */
[----:B------:R-:W1:Y:S08]  /*5c50*/  MUFU.EX2 R171, R171 ;  /* 0x000000ab00ab7308 */ /* 0x000e700000000800 */
[----:B------:R-:W-:Y:S01]  /*5c60*/  MUFU.EX2 R172, R172 ;  /* 0x000000ac00ac7308 */ /* 0x000fe20000000800 */
[----:B0-----:R-:W-:-:S07]  /*5c70*/  FMNMX.FTZ R21, R24, R21, !PT ;  /* 0x0000001518157209 */ /* 0x001fce0007810000 */
[----:B------:R-:W0:Y:S01]  /*5c80*/  MUFU.EX2 R175, R175 ;  /* 0x000000af00af7308 */ /* 0x000e220000000800 */
[CC--:B------:R-:W-:Y:S02]  /*5c90*/  LEA.HI R24, R57.reuse, R152.reuse, RZ, 0x4 ;  /* 0x0000009839187211 */ /* 0x0c0fe400078f20ff */
[----:B------:R-:W-:Y:S01]  /*5ca0*/  LEA.HI R57, R57, R152, RZ, 0x5 ;  /* 0x0000009839397211 */ /* 0x000fe200078f28ff */
[----:B------:R-:W2:Y:S01]  /*5cb0*/  SHFL.BFLY PT, R168, R21, 0x1, 0x1f ;  /* 0x0c201f0015a87f89 */ /* 0x000ea200000e0000 */
[----:B------:R-:W-:Y:S02]  /*5cc0*/  LOP3.LUT R25, R24, 0xfffffff0, RZ, 0xc0, !PT ;  /* 0xfffffff018197812 */ /* 0x000fe400078ec0ff */
[----:B------:R-:W-:Y:S01]  /*5cd0*/  SHF.R.U32.HI R24, RZ, 0x1, R24 ;  /* 0x00000001ff187819 */ /* 0x000fe20000011618 */
[----:B------:R-:W-:Y:S01]  /*5ce0*/  IMAD.SHL.U32 R57, R57, 0x20, RZ ;  /* 0x0000002039397824 */ /* 0x000fe200078e00ff */
[----:B------:R-:W-:Y:S01]  /*5cf0*/  MUFU.EX2 R176, R176 ;  /* 0x000000b000b07308 */ /* 0x000fe20000000800 */
[----:B------:R-:W-:Y:S01]  /*5d00*/  IMAD.IADD R25, R152, 0x1, -R25 ;  /* 0x0000000198197824 */ /* 0x000fe200078e0a19 */
[----:B-1----:R-:W-:Y:S01]  /*5d10*/  F2FP.F16.F32.PACK_AB R152, R171, R20 ;  /* 0x00000014ab98723e */ /* 0x002fe200000000ff */
[----:B------:R-:W-:Y:S01]  /*5d20*/  FADD.FTZ R171, R20, R171 ;  /* 0x000000ab14ab7221 */ /* 0x000fe20000010000 */
[----:B------:R-:W-:-:S04]  /*5d30*/  LOP3.LUT R57, R57, 0x7ffffc00, RZ, 0xc0, !PT ;  /* 0x7ffffc0039397812 */ /* 0x000fc800078ec0ff */
[----:B------:R-:W1:Y:S01]  /*5d40*/  MUFU.EX2 R179, R179 ;  /* 0x000000b300b37308 */ /* 0x000e620000000800 */
[----:B0-----:R-:W-:Y:S01]  /*5d50*/  F2FP.F16.F32.PACK_AB R154, R175, R172 ;  /* 0x000000acaf9a723e */ /* 0x001fe200000000ff */
[----:B------:R-:W-:-:S04]  /*5d60*/  FADD.FTZ R172, R172, R171 ;  /* 0x000000abacac7221 */ /* 0x000fc80000010000 */
[----:B------:R-:W-:Y:S02]  /*5d70*/  FADD.FTZ R175, R175, R172 ;  /* 0x000000acafaf7221 */ /* 0x000fe40000010000 */
[----:B------:R-:W-:Y:S01]  /*5d80*/  MUFU.EX2 R180, R180 ;  /* 0x000000b400b47308 */ /* 0x000fe20000000800 */
[----:B--2---:R-:W-:-:S04]  /*5d90*/  FMNMX.FTZ R168, R21, R168, !PT ;  /* 0x000000a815a87209 */ /* 0x004fc80007810000 */
[C---:B------:R-:W-:Y:S01]  /*5da0*/  FSETP.NEU.FTZ.AND P1, PT, R168.reuse, -INF , PT ;  /* 0xff800000a800780b */ /* 0x040fe20003f3d000 */
[----:B------:R-:W-:Y:S02]  /*5db0*/  FMUL.FTZ R21, R168, UR6 ;  /* 0x00000006a8157c20 */ /* 0x000fe40008410000 */
[----:B------:R-:W0:Y:S01]  /*5dc0*/  MUFU.EX2 R183, R183 ;  /* 0x000000b700b77308 */ /* 0x000e220000000800 */
[----:B-1----:R-:W-:Y:S01]  /*5dd0*/  F2FP.F16.F32.PACK_AB R156, R179, R176 ;  /* 0x000000b0b39c723e */ /* 0x002fe200000000ff */
[----:B------:R-:W-:Y:S01]  /*5de0*/  FADD.FTZ R176, R176, R175 ;  /* 0x000000afb0b07221 */ /* 0x000fe20000010000 */
[----:B------:R-:W-:-:S03]  /*5df0*/  FSEL R29, R21, RZ, P1 ;  /* 0x000000ff151d7208 */ /* 0x000fc60000800000 */
[----:B------:R-:W-:Y:S02]  /*5e00*/  FADD.FTZ R179, R179, R176 ;  /* 0x000000b0b3b37221 */ /* 0x000fe40000010000 */
[----:B------:R-:W-:Y:S01]  /*5e10*/  MUFU.EX2 R200, R200 ;  /* 0x000000c800c87308 */ /* 0x000fe20000000800 */
        /* <DEDUP_REMOVED lines=8> */
[--C-:B------:R-:W-:Y:S01]  /*5ea0*/  FFMA.FTZ R181, R38, UR6, -R29.reuse ;  /* 0x0000000626b57c23 */ /* 0x100fe2000801081d */
[C---:B------:R-:W-:Y:S01]  /*5eb0*/  LOP3.LUT R28, R26.reuse, 0xfffffff8, RZ, 0xc0, !PT ;  /* 0xfffffff81a1c7812 */ /* 0x040fe200078ec0ff */
[--C-:B------:R-:W-:Y:S01]  /*5ec0*/  FFMA.FTZ R182, R39, UR6, -R29.reuse ;  /* 0x0000000627b67c23 */ /* 0x100fe2000801081d */
[----:B------:R-:W-:Y:S01]  /*5ed0*/  SHF.L.U32 R26, R26, 0x6, RZ ;  /* 0x000000061a1a7819 */ /* 0x000fe200000006ff */
[--C-:B------:R-:W-:Y:S01]  /*5ee0*/  FFMA.FTZ R208, R42, UR6, -R29.reuse ;  /* 0x000000062ad07c23 */ /* 0x100fe2000801081d */
[--C-:B------:R-:W-:Y:S01]  /*5ef0*/  FFMA.FTZ R209, R43, UR6, -R29.reuse ;  /* 0x000000062bd17c23 */ /* 0x100fe2000801081d */
[----:B------:R-:W-:Y:S01]  /*5f00*/  IMAD.IADD R28, R25, 0x1, -R28 ;  /* 0x00000001191c7824 */ /* 0x000fe200078e0a1c */
[----:B------:R-:W-:Y:S01]  /*5f10*/  LOP3.LUT R26, R26, 0x7ffffe00, RZ, 0xc0, !PT ;  /* 0x7ffffe001a1a7812 */ /* 0x000fe200078ec0ff */
[--C-:B------:R-:W-:Y:S01]  /*5f20*/  FFMA.FTZ R210, R46, UR6, -R29.reuse ;  /* 0x000000062ed27c23 */ /* 0x100fe2000801081d */
[----:B------:R-:W-:Y:S01]  /*5f30*/  FFMA.FTZ R211, R47, UR6, -R29 ;  /* 0x000000062fd37c23 */ /* 0x000fe2000801081d */
[----:B------:R-:W-:-:S02]  /*5f40*/  IMAD.SHL.U32 R25, R28, 0x40, RZ ;  /* 0x000000401c197824 */ /* 0x000fc400078e00ff */
[--C-:B------:R-:W-:Y:S01]  /*5f50*/  FFMA.FTZ R212, R50, UR6, -R29.reuse ;  /* 0x0000000632d47c23 */ /* 0x100fe2000801081d */
[--C-:B------:R-:W-:Y:S01]  /*5f60*/  FFMA.FTZ R213, R51, UR6, -R29.reuse ;  /* 0x0000000633d57c23 */ /* 0x100fe2000801081d */
[--C-:B------:R-:W-:Y:S01]  /*5f70*/  FFMA.FTZ R214, R54, UR6, -R29.reuse ;  /* 0x0000000636d67c23 */ /* 0x100fe2000801081d */
[----:B------:R-:W-:Y:S01]  /*5f80*/  FFMA.FTZ R215, R55, UR6, -R29 ;  /* 0x0000000637d77c23 */ /* 0x000fe2000801081d */
[----:B------:R-:W-:Y:S01]  /*5f90*/  LOP3.LUT R25, R25, 0x1c0, RZ, 0xc0, !PT ;  /* 0x000001c019197812 */ /* 0x000fe200078ec0ff */
[----:B------:R-:W-:Y:S01]  /*5fa0*/  MUFU.EX2 R170, R170 ;  /* 0x000000aa00aa7308 */ /* 0x000fe20000000800 */
[----:B------:R-:W-:Y:S02]  /*5fb0*/  LOP3.LUT P2, RZ, R28, 0x4, RZ, 0xc0, !PT ;  /* 0x000000041cff7812 */ /* 0x000fe4000784c0ff */
[----:B------:R-:W-:Y:S02]  /*5fc0*/  LOP3.LUT R24, R25, 0x8, R24, 0xf8, !PT ;  /* 0x0000000819187812 */ /* 0x000fe400078ef818 */
[----:B------:R-:W-:-:S02]  /*5fd0*/  SHF.R.U32.HI R25, RZ, 0x3, R25 ;  /* 0x00000003ff197819 */ /* 0x000fc40000011619 */
[----:B------:R-:W-:Y:S01]  /*5fe0*/  LOP3.LUT P1, RZ, R28, 0x2, RZ, 0xc0, !PT ;  /* 0x000000021cff7812 */ /* 0x000fe2000782c0ff */
[----:B------:R-:W1:Y:S01]  /*5ff0*/  MUFU.EX2 R21, R21 ;  /* 0x0000001500157308 */ /* 0x000e620000000800 */
[----:B------:R-:W-:Y:S02]  /*6000*/  LOP3.LUT R24, R24, R25, RZ, 0x3c, !PT ;  /* 0x0000001918187212 */ /* 0x000fe400078e3cff */
[----:B------:R-:W-:Y:S02]  /*6010*/  SEL R189, R189, 0xffffffe0, !P1 ;  /* 0xffffffe0bdbd7807 */ /* 0x000fe40004800000 */
[----:B------:R-:W-:Y:S01]  /*6020*/  IADD3 R57, R24, R26, R57 ;  /* 0x0000001a18397210 */ /* 0x000fe20007ffe039 */
[----:B------:R-:W-:Y:S01]  /*6030*/  VIADD R24, R198, 0x38840 ;  /* 0x00038840c6187836 */ /* 0x000fe20000000000 */
[----:B0-----:R-:W-:Y:S01]  /*6040*/  F2FP.F16.F32.PACK_AB R158, R183, R180 ;  /* 0x000000b4b79e723e */ /* 0x001fe200000000ff */
[----:B------:R-:W-:Y:S01]  /*6050*/  MUFU.EX2 R173, R173 ;  /* 0x000000ad00ad7308 */ /* 0x000fe20000000800 */
[----:B------:R-:W-:Y:S01]  /*6060*/  FADD.FTZ R180, R180, R179 ;  /* 0x000000b3b4b47221 */ /* 0x000fe20000010000 */
[----:B------:R-:W-:Y:S01]  /*6070*/  IMAD R188, R57, 0x2, R198 ;  /* 0x0000000239bc7824 */ /* 0x000fe200078e02c6 */
[----:B------:R-:W-:-:S02]  /*6080*/  PRMT R24, R197, 0x654, R24 ;  /* 0x00000654c5187816 */ /* 0x000fc40000000018 */
[----:B------:R-:W-:Y:S01]  /*6090*/  FADD.FTZ R183, R183, R180 ;  /* 0x000000b4b7b77221 */ /* 0x000fe20000010000 */
[C---:B------:R-:W-:Y:S01]  /*60a0*/  VIADD R190, R188.reuse, 0x36400 ;  /* 0x00036400bcbe7836 */ /* 0x040fe20000000000 */
[----:B------:R0:W-:Y:S01]  /*60b0*/  SYNCS.ARRIVE.TRANS64.RED.A1T0 RZ, [R24+URZ], RZ ;  /* 0x000000ff18ff79a7 */ /* 0x0001e2000810043f */
[----:B------:R-:W2:Y:S01]  /*60c0*/  MUFU.EX2 R174, R174 ;  /* 0x000000ae00ae7308 */ /* 0x000ea20000000800 */
[----:B------:R-:W-:Y:S01]  /*60d0*/  VIADD R187, R188, 0x36440 ;  /* 0x00036440bcbb7836 */ /* 0x000fe20000000000 */
[----:B-1----:R-:W-:Y:S01]  /*60e0*/  F2FP.F16.F32.PACK_AB R153, R21, R170 ;  /* 0x000000aa1599723e */ /* 0x002fe200000000ff */
[----:B------:R-:W-:Y:S02]  /*60f0*/  @P2 VIADD R187, R190, 0xffffffc0 ;  /* 0xffffffc0bebb2836 */ /* 0x000fe40000000000 */
[----:B------:R-:W-:Y:S01]  /*6100*/  FADD.FTZ R170, R170, R21 ;  /* 0x00000015aaaa7221 */ /* 0x000fe20000010000 */
[----:B------:R-:W-:Y:S02]  /*6110*/  IMAD.IADD R190, R190, 0x1, R189 ;  /* 0x00000001bebe7824 */ /* 0x000fe400078e02bd */
[----:B------:R-:W-:Y:S01]  /*6120*/  IMAD.IADD R189, R189, 0x1, R187 ;  /* 0x00000001bdbd7824 */ /* 0x000fe200078e02bb */
[----:B------:R-:W-:Y:S08]  /*6130*/  MUFU.EX2 R177, R177 ;  /* 0x000000b100b17308 */ /* 0x000ff00000000800 */
[----:B------:R-:W1:Y:S01]  /*6140*/  MUFU.EX2 R178, R178 ;  /* 0x000000b200b27308 */ /* 0x000e620000000800 */
[----:B--2---:R-:W-:Y:S01]  /*6150*/  F2FP.F16.F32.PACK_AB R155, R174, R173 ;  /* 0x000000adae9b723e */ /* 0x004fe200000000ff */
[----:B------:R-:W-:Y:S01]  /*6160*/  BAR.SYNC.DEFER_BLOCKING 0xf, 0x100 ;  /* 0x03c4000000007b1d */ /* 0x000fe20000010000 */
[----:B------:R-:W-:-:S04]  /*6170*/  FADD.FTZ R173, R173, R170 ;  /* 0x000000aaadad7221 */ /* 0x000fc80000010000 */
[----:B------:R-:W-:Y:S01]  /*6180*/  FADD.FTZ R174, R174, R173 ;  /* 0x000000adaeae7221 */ /* 0x000fe20000010000 */
[----:B------:R-:W-:Y:S08]  /*6190*/  MUFU.EX2 R181, R181 ;  /* 0x000000b500b57308 */ /* 0x000ff00000000800 */
[----:B------:R-:W2:Y:S01]  /*61a0*/  MUFU.EX2 R182, R182 ;  /* 0x000000b600b67308 */ /* 0x000ea20000000800 */
[----:B-1----:R-:W-:Y:S01]  /*61b0*/  F2FP.F16.F32.PACK_AB R157, R178, R177 ;  /* 0x000000b1b29d723e */ /* 0x002fe200000000ff */
[----:B------:R-:W-:-:S04]  /*61c0*/  FADD.FTZ R177, R177, R174 ;  /* 0x000000aeb1b17221 */ /* 0x000fc80000010000 */
[----:B------:R-:W-:Y:S02]  /*61d0*/  FADD.FTZ R178, R178, R177 ;  /* 0x000000b1b2b27221 */ /* 0x000fe40000010000 */
[----:B------:R-:W1:Y:S01]  /*61e0*/  MUFU.EX2 R201, R201 ;  /* 0x000000c900c97308 */ /* 0x000e620000000800 */
[----:B------:R3:W-:Y:S07]  /*61f0*/  STSM.16.M88.4 [R188+0x36400], R152 ;  /* 0x03640098bc007844 */ /* 0x0007ee0000000200 */
[----:B------:R-:W-:Y:S01]  /*6200*/  MUFU.EX2 R202, R202 ;  /* 0x000000ca00ca7308 */ /* 0x000fe20000000800 */
[----:B--2---:R-:W-:Y:S01]  /*6210*/  F2FP.F16.F32.PACK_AB R159, R182, R181 ;  /* 0x000000b5b69f723e */ /* 0x004fe200000000ff */
[----:B------:R-:W-:-:S04]  /*6220*/  FADD.FTZ R181, R181, R178 ;  /* 0x000000b2b5b57221 */ /* 0x000fc80000010000 */
[----:B------:R2:W-:Y:S01]  /*6230*/  STSM.16.M88.4 [R190], R156 ;  /* 0x0000009cbe007844 */ /* 0x0005e20000000200 */
[----:B------:R-:W-:Y:S01]  /*6240*/  FADD.FTZ R181, R182, R181 ;  /* 0x000000b5b6b57221 */ /* 0x000fe20000010000 */
[----:B------:R-:W4:Y:S01]  /*6250*/  MUFU.EX2 R203, R203 ;  /* 0x000000cb00cb7308 */ /* 0x000f220000000800 */
[----:B-1----:R-:W-:Y:S01]  /*6260*/  F2FP.F16.F32.PACK_AB R160, R201, R200 ;  /* 0x000000c8c9a0723e */ /* 0x002fe200000000ff */
[----:B------:R-:W-:-:S04]  /*6270*/  FADD.FTZ R200, R200, R183 ;  /* 0x000000b7c8c87221 */ /* 0x000fc80000010000 */
[----:B------:R-:W-:Y:S02]  /*6280*/  FADD.FTZ R201, R201, R200 ;  /* 0x000000c8c9c97221 */ /* 0x000fe40000010000 */
[----:B------:R-:W-:Y:S08]  /*6290*/  MUFU.EX2 R208, R208 ;  /* 0x000000d000d07308 */ /* 0x000ff00000000800 */
[----:B------:R-:W1:Y:S01]  /*62a0*/  MUFU.EX2 R209, R209 ;  /* 0x000000d100d17308 */ /* 0x000e620000000800 */
[----:B----4-:R-:W-:Y:S01]  /*62b0*/  F2FP.F16.F32.PACK_AB R162, R203, R202 ;  /* 0x000000cacba2723e */ /* 0x010fe200000000ff */
[----:B------:R-:W-:-:S04]  /*62c0*/  FADD.FTZ R202, R202, R201 ;  /* 0x000000c9caca7221 */ /* 0x000fc80000010000 */
[----:B------:R-:W-:Y:S02]  /*62d0*/  FADD.FTZ R203, R203, R202 ;  /* 0x000000cacbcb7221 */ /* 0x000fe40000010000 */
[----:B------:R-:W-:Y:S08]  /*62e0*/  MUFU.EX2 R210, R210 ;  /* 0x000000d200d27308 */ /* 0x000ff00000000800 */
        /* <DEDUP_REMOVED lines=8> */
[----:B------:R2:W-:Y:S01]  /*6370*/  STSM.16.M88.4 [R187], R160 ;  /* 0x000000a0bb007844 */ /* 0x0005e20000000200 */
[----:B------:R-:W-:Y:S01]  /*6380*/  FADD.FTZ R211, R211, R210 ;  /* 0x000000d2d3d37221 */ /* 0x000fe20000010000 */
[----:B------:R-:W4:Y:S08]  /*6390*/  MUFU.EX2 R207, R207 ;  /* 0x000000cf00cf7308 */ /* 0x000f300000000800 */
[----:B------:R-:W5:Y:S01]  /*63a0*/  MUFU.EX2 R206, R206 ;  /* 0x000000ce00ce7308 */ /* 0x000f620000000800 */
[----:B-1----:R-:W-:Y:S01]  /*63b0*/  F2FP.F16.F32.PACK_AB R164, R205, R204 ;  /* 0x000000cccda4723e */ /* 0x002fe200000000ff */
[----:B------:R-:W-:-:S04]  /*63c0*/  FADD.FTZ R204, R204, R203 ;  /* 0x000000cbcccc7221 */ /* 0x000fc80000010000 */
[----:B------:R-:W-:Y:S02]  /*63d0*/  FADD.FTZ R204, R205, R204 ;  /* 0x000000cccdcc7221 */ /* 0x000fe40000010000 */
[----:B------:R-:W-:Y:S02]  /*63e0*/  MUFU.EX2 R212, R212 ;  /* 0x000000d400d47308 */ /* 0x000fe40000000800 */
[----:B----4-:R-:W-:-:S06]  /*63f0*/  FADD.FTZ R21, R207, R204 ;  /* 0x000000cccf157221 */ /* 0x010fcc0000010000 */
[----:B------:R-:W1:Y:S01]  /*6400*/  MUFU.EX2 R213, R213 ;  /* 0x000000d500d57308 */ /* 0x000e620000000800 */
[C---:B-----5:R-:W-:Y:S01]  /*6410*/  F2FP.F16.F32.PACK_AB R166, R206.reuse, R207 ;  /* 0x000000cfcea6723e */ /* 0x060fe200000000ff */
[----:B------:R-:W-:-:S06]  /*6420*/  FADD.FTZ R21, R206, R21 ;  /* 0x00000015ce157221 */ /* 0x000fcc0000010000 */
[----:B------:R-:W4:Y:S08]  /*6430*/  MUFU.EX2 R214, R214 ;  /* 0x000000d600d67308 */ /* 0x000f300000000800 */
[----:B------:R-:W5:Y:S01]  /*6440*/  MUFU.EX2 R215, R215 ;  /* 0x000000d700d77308 */ /* 0x000f620000000800 */
[----:B-1----:R-:W-:Y:S01]  /*6450*/  F2FP.F16.F32.PACK_AB R165, R213, R212 ;  /* 0x000000d4d5a5723e */ /* 0x002fe200000000ff */
[----:B------:R-:W-:-:S04]  /*6460*/  FADD.FTZ R212, R212, R211 ;  /* 0x000000d3d4d47221 */ /* 0x000fc80000010000 */
[----:B------:R-:W-:-:S04]  /*6470*/  FADD.FTZ R213, R213, R212 ;  /* 0x000000d4d5d57221 */ /* 0x000fc80000010000 */
[----:B----4-:R-:W-:Y:S01]  /*6480*/  FADD.FTZ R20, R214, R213 ;  /* 0x000000d5d6147221 */ /* 0x010fe20000010000 */
[----:B-----5:R-:W-:-:S03]  /*6490*/  F2FP.F16.F32.PACK_AB R167, R215, R214 ;  /* 0x000000d6d7a7723e */ /* 0x020fc600000000ff */
[----:B------:R-:W-:Y:S02]  /*64a0*/  FADD.FTZ R20, R215, R20 ;  /* 0x00000014d7147221 */ /* 0x000fe40000010000 */
[----:B------:R2:W-:Y:S01]  /*64b0*/  STSM.16.M88.4 [R189], R164 ;  /* 0x000000a4bd007844 */ /* 0x0005e20000000200 */
[----:B0-----:R-:W-:-:S06]  /*64c0*/  WARPGROUP.ARRIVE ;  /* 0x00000000000079c5 */ /* 0x001fcc0000000000 */
[----:B------:R-:W-:Y:S01]  /*64d0*/  HGMMA.64x256x16.F32 R24, R152, gdesc[UR8].tnspB, RZ, !UPT, gsb0 ;  /* 0x43e0000898187df0 */ /* 0x000fe2000c0008ff */
[----:B------:R-:W-:Y:S01]  /*64e0*/  R2UR UR10, R216 ;  /* 0x00000000d80a72ca */ /* 0x000fe200000e0000 */
[----:B------:R-:W-:Y:S01]  /*64f0*/  UMOV UR11, 0x40000040 ;  /* 0x40000040000b7882 */ /* 0x000fe20000000000 */
[C---:B------:R-:W-:Y:S01]  /*6500*/  VIADD R216, R193.reuse, 0x100 ;  /* 0x00000100c1d87836 */ /* 0x040fe20000000000 */
[----:B------:R-:W-:Y:S02]  /*6510*/  WARPGROUP.DEPBAR.LE gsb0, 0x0 ;  /* 0x00008000000079c5 */ /* 0x000fe40000010000 */
[----:B------:R-:W-:Y:S01]  /*6520*/  WARPGROUP.ARRIVE ;  /* 0x00000000000079c5 */ /* 0x000fe20000000000 */
[----:B---3--:R-:W-:-:S15]  /*6530*/  VIADD R152, R193, 0x180 ;  /* 0x00000180c1987836 */ /* 0x008fde0000000000 */
        /* <DEDUP_REMOVED lines=25> */
.L_x_7454:
[----:B------:R-:W-:Y:S01]  /*66d0*/  UISETP.NE.AND UP0, UPT, UR60, URZ, UPT ;  /* 0x0000003f3c00728c */ /* 0x000fe2000bf05270 */
[----:B------:R-:W-:Y:S02]  /*66e0*/  IMAD R169, R195, UR7, -R169 ;  /* 0x00000007c3a97c24 */ /* 0x000fe4000f8e0aa9 */
[----:B------:R-:W-:Y:S02]  /*66f0*/  VIADD R200, R22, 0xfffffffe ;  /* 0xfffffffe16c87836 */ /* 0x000fe40000000000 */
[----:B------:R-:W-:Y:S01]  /*6700*/  VIADD R152, R198, 0x38860 ;  /* 0x00038860c6987836 */ /* 0x000fe20000000000 */
[----:B------:R-:W-:Y:S01]  /*6710*/  R2UR UR7, R169 ;  /* 0x00000000a90772ca */ /* 0x000fe200000e0000 */
[----:B------:R-:W-:-:S03]  /*6720*/  IMAD.MOV.U32 R22, RZ, RZ, RZ ;  /* 0x000000ffff167224 */ /* 0x000fc600078e00ff */
[----:B------:R-:W-:Y:S01]  /*6730*/  PRMT R152, R197, 0x654, R152 ;  /* 0x00000654c5987816 */ /* 0x000fe20000000098 */
[----:B------:R-:W-:Y:S01]  /*6740*/  @UP0 ULDC UR10, c[0x0][0x44c] ;  /* 0x00011300000a0ab9 */ /* 0x000fe20000000800 */
[----:B------:R-:W-:Y:S01]  /*6750*/  @UP0 ULDC UR14, c[0x0][0x450] ;  /* 0x00011400000e0ab9 */ /* 0x000fe20000000800 */
[----:B------:R-:W-:Y:S01]  /*6760*/  UIMAD.WIDE.U32 UR10, UR38, UR10, URZ ;  /* 0x0000000a260a72a5 */ /* 0x000fe2000f8e003f */
[----:B------:R0:W-:Y:S03]  /*6770*/  SYNCS.ARRIVE.TRANS64.RED.A1T0 RZ, [R152+URZ], RZ ;  /* 0x000000ff98ff79a7 */ /* 0x0001e6000810043f */
[----:B------:R-:W-:-:S04]  /*6780*/  @UP0 USHF.R.U32.HI UR38, URZ, UR14, UR11 ;  /* 0x0000000e3f260299 */ /* 0x000fc8000801160b */
[----:B------:R-:W-:-:S04]  /*6790*/  UIADD3 UR38, UR7, UR38, URZ ;  /* 0x0000002607267290 */ /* 0x000fc8000fffe03f */
[----:B------:R-:W-:-:S04]  /*67a0*/  USHF.R.S32.HI UR7, URZ, 0x1f, UR38 ;  /* 0x0000001f3f077899 */ /* 0x000fc80008011426 */
[----:B------:R-:W-:-:S03]  /*67b0*/  ULEA.HI UR7, UR7, UR38, URZ, 0x6 ;  /* 0x0000002607077291 */ /* 0x000fc6000f8f303f */
[----:B------:R-:W-:Y:S01]  /*67c0*/  UMOV UR38, URZ ;  /* 0x0000003f00267c82 */ /* 0x000fe20008000000 */
[----:B------:R-:W-:-:S04]  /*67d0*/  USHF.R.S32.HI UR7, URZ, 0x6, UR7 ;  /* 0x000000063f077899 */ /* 0x000fc80008011407 */
[----:B------:R-:W-:-:S04]  /*67e0*/  UISETP.LT.AND UP0, UPT, UR61, UR7, UPT ;  /* 0x000000073d00728c */ /* 0x000fc8000bf01270 */
[----:B------:R-:W-:-:S06]  /*67f0*/  USEL UR39, UR61, UR7, !UP0 ;  /* 0x000000073d277287 */ /* 0x000fcc000c000000 */
[----:B------:R-:W-:-:S13]  /*6800*/  ISETP.GE.AND P1, PT, R200, UR39, PT ;  /* 0x00000027c8007c0c */ /* 0x000fda000bf26270 */
[----:B0-----:R-:W-:Y:S05]  /*6810*/  @!P1 BRA `(.L_x_7455) ;  /* 0x0000003000c89947 */ /* 0x001fea0003800000 */
[----:B------:R-:W-:Y:S01]  /*6820*/  IMAD.MOV.U32 R203, RZ, RZ, R168 ;  /* 0x000000ffffcb7224 */ /* 0x000fe200078e00a8 */
[----:B------:R-:W-:Y:S01]  /*6830*/  MOV R205, RZ ;  /* 0x000000ff00cd7202 */ /* 0x000fe20000000f00 */
[----:B------:R-:W-:Y:S01]  /*6840*/  IMAD.MOV.U32 R202, RZ, RZ, R185 ;  /* 0x000000ffffca7224 */ /* 0x000fe200078e00b9 */
[----:B------:R-:W-:-:S06]  /*6850*/  UMOV UR38, URZ ;  /* 0x0000003f00267c82 */ /* 0x000fcc0008000000 */
.L_x_7466:
[----:B------:R-:W-:-:S05]  /*6860*/  VIADD R22, R205, 0x1 ;  /* 0x00000001cd167836 */ /* 0x000fca0000000000 */
[----:B------:R-:W-:-:S04]  /*6870*/  ISETP.NE.AND P1, PT, R22, 0x2, PT ;  /* 0x000000021600780c */ /* 0x000fc80003f25270 */
[----:B0-----:R-:W-:Y:S02]  /*6880*/  SEL R152, RZ, 0x1, P1 ;  /* 0x00000001ff987807 */ /* 0x001fe40000800000 */
[----:B------:R-:W-:Y:S02]  /*6890*/  SEL R22, R22, RZ, P1 ;  /* 0x000000ff16167207 */ /* 0x000fe40000800000 */
[----:B------:R-:W-:-:S13]  /*68a0*/  R2UR UR6, R152 ;  /* 0x00000000980672ca */ /* 0x000fda00000e0000 */
[----:B------:R-:W-:Y:S01]  /*68b0*/  ULOP3.LUT UR38, UR38, UR6, URZ, 0x3c, !UPT ;  /* 0x0000000626267292 */ /* 0x000fe2000f8e3c3f */
[----:B------:R-:W-:Y:S11]  /*68c0*/  @!P0 BRA `(.L_x_7456) ;  /* 0x0000000000048947 */ /* 0x000ff60003800000 */
[----:B------:R-:W-:Y:S01]  /*68d0*/  BPT.TRAP 0x1 ;  /* 0x000000040000795c */ /* 0x000fe20000300000 */
.L_x_7456:
[----:B------:R-:W-:Y:S02]  /*68e0*/  IMAD.U32 R204, RZ, RZ, UR38 ;  /* 0x00000026ffcc7e24 */ /* 0x000fe4000f8e00ff */
[----:B------:R-:W-:-:S03]  /*68f0*/  IMAD R201, R22, 0x8, R198 ;  /* 0x0000000816c97824 */ /* 0x000fc600078e02c6 */
[----:B------:R-:W-:-:S04]  /*6900*/  SHF.L.U32 R204, R204, 0x1f, RZ ;  /* 0x0000001fcccc7819 */ /* 0x000fc800000006ff */
[----:B------:R0:W1:Y:S01]  /*6910*/  SYNCS.PHASECHK.TRANS64.TRYWAIT P1, [R201+URZ+0x38830], R204 ;  /* 0x038830ccc90075a7 */ /* 0x000062000802017f */
[----:B------:R-:W-:Y:S05]  /*6920*/  @!P0 BRA `(.L_x_7457) ;  /* 0x0000000000048947 */ /* 0x000fea0003800000 */
[----:B------:R-:W-:Y:S01]  /*6930*/  BPT.TRAP 0x1 ;  /* 0x000000040000795c */ /* 0x000fe20000300000 */
.L_x_7457:
[----:B------:R-:W-:Y:S01]  /*6940*/  IMAD R185, R22, 0x200, R191 ;  /* 0x0000020016b97824 */ /* 0x000fe200078e02bf */
[----:B-1----:R-:W-:Y:S06]  /*6950*/  @P1 BRA `(.L_x_7458) ;  /* 0x0000000000081947 */ /* 0x002fec0003800000 */
[----:B------:R-:W1:Y:S02]  /*6960*/  SYNCS.PHASECHK.TRANS64.TRYWAIT P1, [R201+URZ+0x38830], R204 ;  /* 0x038830ccc90075a7 */ /* 0x000e64000802017f */
[----:B-1----:R-:W-:Y:S05]  /*6970*/  @!P1 BRA `(.L_x_7459) ;  /* 0x000000d400f49947 */ /* 0x002fea0003800000 */
.L_x_7458:
        /* <DEDUP_REMOVED lines=49> */
.L_x_7460:
[----:B------:R2:W3:Y:S01]  /*6c90*/  SYNCS.PHASECHK.TRANS64.TRYWAIT P1, [R201+URZ+0x38850], R204 ;  /* 0x038850ccc90075a7 */ /* 0x0004e2000802017f */
[----:B------:R-:W-:Y:S05]  /*6ca0*/  @!P0 BRA `(.L_x_7461) ;  /* 0x0000000000048947 */ /* 0x000fea0003800000 */
[----:B------:R-:W-:Y:S01]  /*6cb0*/  BPT.TRAP 0x1 ;  /* 0x000000040000795c */ /* 0x000fe20000300000 */
.L_x_7461:
[----:B------:R-:W-:Y:S01]  /*6cc0*/  IMAD R185, R22, 0x1000, R18 ;  /* 0x0000100016b97824 */ /* 0x000fe200078e0212 */
[----:B---3--:R-:W-:Y:S06]  /*6cd0*/  @P1 BRA `(.L_x_7462) ;  /* 0x0000000000081947 */ /* 0x008fec0003800000 */
[----:B------:R-:W3:Y:S02]  /*6ce0*/  SYNCS.PHASECHK.TRANS64.TRYWAIT P1, [R201+URZ+0x38850], R204 ;  /* 0x038850ccc90075a7 */ /* 0x000ee4000802017f */
[----:B---3--:R-:W-:Y:S05]  /*6cf0*/  @!P1 BRA `(.L_x_7463) ;  /* 0x000000d400289947 */ /* 0x008fea0003800000 */
.L_x_7462:
[----:B------:R-:W-:Y:S01]  /*6d00*/  R2UR UR6, R185 ;  /* 0x00000000b90672ca */ /* 0x000fe200000e0000 */
[----:B------:R-:W-:Y:S01]  /*6d10*/  WARPGROUP.ARRIVE ;  /* 0x00000000000079c5 */ /* 0x000fe20000000000 */
[----:B0123--:R-:W-:Y:S01]  /*6d20*/  MOV R204, UR49 ;  /* 0x0000003100cc7c02 */ /* 0x00ffe20008000f00 */
[----:B------:R-:W-:Y:S01]  /*6d30*/  UMOV UR51, 0x40000040 ;  /* 0x4000004000337882 */ /* 0x000fe20000000000 */
[----:B------:R-:W-:Y:S01]  /*6d40*/  MOV R206, UR48 ;  /* 0x0000003000ce7c02 */ /* 0x000fe20008000f00 */
        /* <DEDUP_REMOVED lines=43> */
[----:B------:R-:W-:Y:S01]  /*7000*/  R2UR UR6, R204 ;  /* 0x00000000cc0672ca */ /* 0x000fe200000e0000 */
[----:B------:R-:W-:Y:S01]  /*7010*/  VIADD R204, R185, 0x202 ;  /* 0x00000202b9cc7836 */ /* 0x000fe20000000000 */
[----:B0-----:R-:W-:-:S04]  /*7020*/  SHF.R.U32.HI R213, RZ, 0x7, R213 ;  /* 0x00000007ffd57819 */ /* 0x001fc800000116d5 */
[----:B------:R-:W-:Y:S01]  /*7030*/  R2UR UR10, R204 ;  /* 0x00000000cc0a72ca */ /* 0x000fe200000e0000 */
[----:B------:R-:W-:-:S05]  /*7040*/  VIADD R204, R185, 0x204 ;  /* 0x00000204b9cc7836 */ /* 0x000fca0000000000 */
[----:B------:R-:W-:Y:S01]  /*7050*/  R2UR UR14, R204 ;  /* 0x00000000cc0e72ca */ /* 0x000fe200000e0000 */
[----:B------:R-:W-:-:S05]  /*7060*/  VIADD R204, R185, 0x206 ;  /* 0x00000206b9cc7836 */ /* 0x000fca0000000000 */
[----:B------:R-:W-:Y:S01]  /*7070*/  R2UR UR18, R204 ;  /* 0x00000000cc1272ca */ /* 0x000fe200000e0000 */
[----:B------:R-:W-:-:S05]  /*7080*/  VIADD R204, R185, 0x400 ;  /* 0x00000400b9cc7836 */ /* 0x000fca0000000000 */
[----:B------:R-:W-:Y:S02]  /*7090*/  R2UR UR22, R204 ;  /* 0x00000000cc1672ca */ /* 0x000fe400000e0000 */
[C---:B------:R-:W-:Y:S01]  /*70a0*/  IADD3 R204, R185.reuse, 0x402, RZ ;  /* 0x00000402b9cc7810 */ /* 0x040fe20007ffe0ff */
[----:B------:R-:W-:Y:S02]  /*70b0*/  WARPGROUP.DEPBAR.LE gsb0, 0x0 ;  /* 0x00008000000079c5 */ /* 0x000fe40000010000 */
[----:B------:R-:W-:Y:S01]  /*70c0*/  WARPGROUP.ARRIVE ;  /* 0x00000000000079c5 */ /* 0x000fe20000000000 */
[----:B------:R-:W-:Y:S01]  /*70d0*/  R2UR UR26, R204 ;  /* 0x00000000cc1a72ca */ /* 0x000fe200000e0000 */
[----:B------:R-:W-:-:S04]  /*70e0*/  VIADD R204, R185, 0x404 ;  /* 0x00000404b9cc7836 */ /* 0x000fc80000000000 */
[----:B------:R-:W-:Y:S01]  /*70f0*/  HGMMA.64x64x16.F32 R152, gdesc[UR52], R152, gsb0 ;  /* 0x00e00000349879f0 */ /* 0x000fe20008000898 */
[----:B------:R-:W-:Y:S01]  /*7100*/  R2UR UR30, R204 ;  /* 0x00000000cc1e72ca */ /* 0x000fe200000e0000 */
[----:B------:R-:W-:Y:S01]  /*7110*/  VIADD R204, R185, 0x406 ;  /* 0x00000406b9cc7836 */ /* 0x000fe20000000000 */
[----:B------:R-:W-:Y:S01]  /*7120*/  R2UR UR53, R207 ;  /* 0x00000000cf3572ca */ /* 0x000fe200000e0000 */
[----:B------:R-:W-:Y:S01]  /*7130*/  UMOV UR55, 0x40000040 ;  /* 0x4000004000377882 */ /* 0x000fe20000000000 */
[----:B------:R-:W-:Y:S01]  /*7140*/  R2UR UR52, R208 ;  /* 0x00000000d03472ca */ /* 0x000fe200000e0000 */
[C---:B------:R-:W-:Y:S01]  /*7150*/  VIADD R207, R185.reuse, 0x800 ;  /* 0x00000800b9cf7836 */ /* 0x040fe20000000000 */
        /* <DEDUP_REMOVED lines=10> */
[----:B0-----:R-:W-:-:S04]  /*7200*/  ISETP.GT.AND P1, PT, R204, 0x7f, PT ;  /* 0x0000007fcc00780c */ /* 0x001fc80003f24270 */
        /* <DEDUP_REMOVED lines=90> */
[----:B------:R-:W-:-:S04]  /*77b0*/  IMAD.IADD R209, R23, 0x1, R204 ;  /* 0x0000000117d17824 */ /* 0x000fc800078e02cc */
        /* <DEDUP_REMOVED lines=70> */
[----:B------:R-:W-:-:S04]  /*7c20*/  MOV R209, 0xe00 ;  /* 0x00000e0000d17802 */ /* 0x000fc80000000f00 */
        /* <DEDUP_REMOVED lines=62> */
.L_x_7464:
[----:B------:R-:W-:Y:S01]  /*8010*/  UISETP.NE.AND UP0, UPT, UR60, URZ, UPT ;  /* 0x0000003f3c00728c */ /* 0x000fe2000bf05270 */
[----:B------:R-:W-:Y:S01]  /*8020*/  IMAD.MOV.U32 R204, RZ, RZ, R186 ;  /* 0x000000ffffcc7224 */ /* 0x000fe200078e00ba */
[----:B------:R-:W-:Y:S01]  /*8030*/  ULDC UR10, c[0x0][0x2f0] ;  /* 0x0000bc00000a7ab9 */ /* 0x000fe20000000800 */
[----:B------:R-:W-:Y:S01]  /*8040*/  ULDC UR7, c[0x0][0x288] ;  /* 0x0000a20000077ab9 */ /* 0x000fe20000000800 */
[----:B------:R-:W-:Y:S02]  /*8050*/  UMOV UR11, 0x40000040 ;  /* 0x40000040000b7882 */ /* 0x000fe40000000000 */
[----:B------:R-:W-:Y:S02]  /*8060*/  PLOP3.LUT P1, PT, PT, PT, UP0, 0x80, 0x0 ;  /* 0x000000000000781c */ /* 0x000fe40003f2f008 */
[----:B------:R-:W-:-:S03]  /*8070*/  PLOP3.LUT P2, PT, PT, PT, UP0, 0x80, 0x0 ;  /* 0x000000000000781c */ /* 0x000fc60003f4f008 */
[----:B------:R-:W-:-:S08]  /*8080*/  @UP0 ULDC UR6, c[0x0][0x44c] ;  /* 0x0001130000060ab9 */ /* 0x000fd00000000800 */
[----:B------:R-:W-:Y:S01]  /*8090*/  @P1 IMAD.HI.U32 R185, R186, UR6, RZ ;  /* 0x00000006bab91c27 */ /* 0x000fe2000f8e00ff */
[----:B------:R-:W-:-:S04]  /*80a0*/  @UP0 ULDC UR6, c[0x0][0x450] ;  /* 0x0001140000060ab9 */ /* 0x000fc80000000800 */
[----:B------:R-:W-:Y:S01]  /*80b0*/  @P2 SHF.R.U32.HI R204, RZ, UR6, R185 ;  /* 0x00000006ffcc2c19 */ /* 0x000fe200080116b9 */
[----:B------:R-:W-:Y:S01]  /*80c0*/  IMAD.MOV.U32 R185, RZ, RZ, -0x40 ;  /* 0xffffffc0ffb97424 */ /* 0x000fe200078e00ff */
[----:B------:R-:W-:-:S03]  /*80d0*/  ULDC UR6, c[0x0][0xa80] ;  /* 0x0002a00000067ab9 */ /* 0x000fc60000000800 */
[----:B------:R-:W0:Y:S01]  /*80e0*/  SHFL.IDX PT, R208, R204, 0x1, 0x1c1f ;  /* 0x003c1f00ccd07f89 */ /* 0x000e2200000e0000 */
[----:B------:R-:W-:-:S03]  /*80f0*/  IMAD R185, R200, R185, 0x1 ;  /* 0x00000001c8b97424 */ /* 0x000fc600078e02b9 */
[----:B------:R-:W1:Y:S01]  /*8100*/  SHFL.IDX PT, R204, R204, RZ, 0x1c1f ;  /* 0x001c1fffcccc7589 */ /* 0x000e6200000e0000 */
[----:B------:R-:W-:-:S04]  /*8110*/  IMAD.IADD R206, R185, 0x1, -R196 ;  /* 0x00000001b9ce7824 */ /* 0x000fc800078e0ac4 */
[----:B------:R-:W-:-:S05]  /*8120*/  IMAD R185, R195, UR10, R206 ;  /* 0x0000000ac3b97c24 */ /* 0x000fca000f8e02ce */
[----:B0-----:R-:W-:-:S04]  /*8130*/  IADD3 R206, R208, -UR7, R185 ;  /* 0x80000007d0ce7c10 */ /* 0x001fc8000fffe0b9 */
        /* <DEDUP_REMOVED lines=49> */
[C---:B------:R-:W-:Y:S02]  /*8450*/  ISETP.GT.AND P1, PT, R185.reuse, RZ, PT ;  /* 0x000000ffb900720c */ /* 0x040fe40003f24270 */
[C---:B------:R-:W-:Y:S01]  /*8460*/  ISETP.GT.AND P2, PT, R185.reuse, 0x1, PT ;  /* 0x00000001b900780c */ /* 0x040fe20003f44270 */
[----:B------:R-:W0:Y:S01]  /*8470*/  SHFL.BFLY PT, R209, R206, 0x2, 0x1f ;  /* 0x0c401f00ced17f89 */ /* 0x000e2200000e0000 */
[----:B------:R-:W-:Y:S02]  /*8480*/  FSEL R207, R152, -INF , P1 ;  /* 0xff80000098cf7808 */ /* 0x000fe40000800000 */
[----:B------:R-:W-:Y:S02]  /*8490*/  ISETP.GT.AND P1, PT, R185, 0x8, PT ;  /* 0x00000008b900780c */ /* 0x000fe40003f24270 */
[----:B------:R-:W-:-:S02]  /*84a0*/  FSEL R153, R153, -INF , P2 ;  /* 0xff80000099997808 */ /* 0x000fc40001000000 */
[----:B------:R-:W-:Y:S02]  /*84b0*/  FMNMX.FTZ R152, R207, R202, !PT ;  /* 0x000000cacf987209 */ /* 0x000fe40007810000 */
[C---:B------:R-:W-:Y:S02]  /*84c0*/  ISETP.GT.AND P2, PT, R185.reuse, 0x9, PT ;  /* 0x00000009b900780c */ /* 0x040fe40003f44270 */
[----:B------:R-:W-:Y:S02]  /*84d0*/  FSEL R156, R156, -INF , P1 ;  /* 0xff8000009c9c7808 */ /* 0x000fe40000800000 */
[----:B------:R-:W-:Y:S02]  /*84e0*/  ISETP.GT.AND P1, PT, R185, 0x10, PT ;  /* 0x00000010b900780c */ /* 0x000fe40003f24270 */
[----:B------:R-:W-:Y:S02]  /*84f0*/  FSEL R157, R157, -INF , P2 ;  /* 0xff8000009d9d7808 */ /* 0x000fe40001000000 */
[----:B------:R-:W-:-:S02]  /*8500*/  ISETP.GT.AND P2, PT, R185, 0x11, PT ;  /* 0x00000011b900780c */ /* 0x000fc40003f44270 */
[----:B------:R-:W-:Y:S02]  /*8510*/  FSEL R160, R160, -INF , P1 ;  /* 0xff800000a0a07808 */ /* 0x000fe40000800000 */
[----:B------:R-:W-:Y:S02]  /*8520*/  ISETP.GT.AND P1, PT, R185, 0x18, PT ;  /* 0x00000018b900780c */ /* 0x000fe40003f24270 */
[----:B------:R-:W-:Y:S02]  /*8530*/  FSEL R161, R161, -INF , P2 ;  /* 0xff800000a1a17808 */ /* 0x000fe40001000000 */
[----:B0-----:R-:W-:Y:S02]  /*8540*/  FMNMX.FTZ R208, R206, R209, !PT ;  /* 0x000000d1ced07209 */ /* 0x001fe40007810000 */
[----:B------:R-:W-:Y:S02]  /*8550*/  FMNMX.FTZ R209, R153, R152, !PT ;  /* 0x0000009899d17209 */ /* 0x000fe40007810000 */
[----:B------:R-:W-:Y:S01]  /*8560*/  ISETP.GT.AND P2, PT, R185, 0x19, PT ;  /* 0x00000019b900780c */ /* 0x000fe20003f44270 */
[----:B------:R-:W0:Y:S01]  /*8570*/  SHFL.BFLY PT, R211, R208, 0x1, 0x1f ;  /* 0x0c201f00d0d37f89 */ /* 0x000e2200000e0000 */
[----:B------:R-:W-:-:S02]  /*8580*/  FMNMX.FTZ R152, R156, R209, !PT ;  /* 0x000000d19c987209 */ /* 0x000fc40007810000 */
[----:B------:R-:W-:Y:S02]  /*8590*/  FSEL R164, R164, -INF , P1 ;  /* 0xff800000a4a47808 */ /* 0x000fe40000800000 */
[----:B------:R-:W-:Y:S02]  /*85a0*/  FMNMX.FTZ R209, R157, R152, !PT ;  /* 0x000000989dd17209 */ /* 0x000fe40007810000 */
[----:B------:R-:W-:Y:S02]  /*85b0*/  ISETP.GT.AND P1, PT, R185, 0x20, PT ;  /* 0x00000020b900780c */ /* 0x000fe40003f24270 */
[----:B------:R-:W-:Y:S02]  /*85c0*/  FMNMX.FTZ R152, R160, R209, !PT ;  /* 0x000000d1a0987209 */ /* 0x000fe40007810000 */
[----:B------:R-:W-:Y:S02]  /*85d0*/  FSEL R165, R165, -INF , P2 ;  /* 0xff800000a5a57808 */ /* 0x000fe40001000000 */
[----:B------:R-:W-:-:S02]  /*85e0*/  FMNMX.FTZ R209, R161, R152, !PT ;  /* 0x00000098a1d17209 */ /* 0x000fc40007810000 */
[----:B------:R-:W-:Y:S02]  /*85f0*/  ISETP.GT.AND P2, PT, R185, 0x21, PT ;  /* 0x00000021b900780c */ /* 0x000fe40003f44270 */
[----:B------:R-:W-:Y:S02]  /*8600*/  FMNMX.FTZ R204, R164, R209, !PT ;  /* 0x000000d1a4cc7209 */ /* 0x000fe40007810000 */
[----:B------:R-:W-:Y:S02]  /*8610*/  FSEL R152, R168, -INF , P1 ;  /* 0xff800000a8987808 */ /* 0x000fe40000800000 */
[----:B------:R-:W-:Y:S02]  /*8620*/  FMNMX.FTZ R209, R165, R204, !PT ;  /* 0x000000cca5d17209 */ /* 0x000fe40007810000 */
[----:B------:R-:W-:Y:S02]  /*8630*/  ISETP.GT.AND P1, PT, R185, 0x28, PT ;  /* 0x00000028b900780c */ /* 0x000fe40003f24270 */
[----:B------:R-:W-:-:S02]  /*8640*/  FSEL R206, R169, -INF , P2 ;  /* 0xff800000a9ce7808 */ /* 0x000fc40001000000 */
[----:B------:R-:W-:Y:S02]  /*8650*/  FMNMX.FTZ R209, R152, R209, !PT ;  /* 0x000000d198d17209 */ /* 0x000fe40007810000 */
[----:B0-----:R-:W-:Y:S02]  /*8660*/  FMNMX.FTZ R168, R208, R211, !PT ;  /* 0x000000d3d0a87209 */ /* 0x001fe40007810000 */
[C---:B------:R-:W-:Y:S02]  /*8670*/  ISETP.GT.AND P2, PT, R185.reuse, 0x29, PT ;  /* 0x00000029b900780c */ /* 0x040fe40003f44270 */
[----:B------:R-:W-:Y:S01]  /*8680*/  FSEL R208, R172, -INF , P1 ;  /* 0xff800000acd07808 */ /* 0x000fe20000800000 */
[----:B------:R-:W-:Y:S01]  /*8690*/  FMUL.FTZ R212, R168, UR6 ;  /* 0x00000006a8d47c20 */ /* 0x000fe20008410000 */
        /* <DEDUP_REMOVED lines=10> */
[----:B------:R-:W-:Y:S02]  /*8740*/  FSETP.NEU.FTZ.AND P4, PT, R168, -INF , PT ;  /* 0xff800000a800780b */ /* 0x000fe40003f9d000 */
[----:B------:R-:W-:Y:S02]  /*8750*/  ISETP.GT.AND P1, PT, R185, 0x39, PT ;  /* 0x00000039b900780c */ /* 0x000fe40003f24270 */
[----:B------:R-:W-:Y:S02]  /*8760*/  FSEL R213, R180, -INF , P3 ;  /* 0xff800000b4d57808 */ /* 0x000fe40001800000 */
[----:B------:R-:W-:-:S02]  /*8770*/  FMNMX.FTZ R172, R211, R172, !PT ;  /* 0x000000acd3ac7209 */ /* 0x000fc40007810000 */
[----:B------:R-:W-:Y:S02]  /*8780*/  FSEL R212, R212, RZ, P4 ;  /* 0x000000ffd4d47208 */ /* 0x000fe40002000000 */
[----:B------:R-:W-:Y:S02]  /*8790*/  FSEL R215, R181, -INF , P1 ;  /* 0xff800000b5d77808 */ /* 0x000fe40000800000 */
        /* <DEDUP_REMOVED lines=19> */
[----:B------:R-:W-:Y:S08]  /*88d0*/  MUFU.EX2 R169, R169 ;  /* 0x000000a900a97308 */ /* 0x000ff00000000800 */
[----:B------:R-:W-:Y:S01]  /*88e0*/  MUFU.EX2 R172, R172 ;  /* 0x000000ac00ac7308 */ /* 0x000fe20000000800 */
[----:B0-----:R-:W-:-:S07]  /*88f0*/  FMNMX.FTZ R155, R154, R155, !PT ;  /* 0x0000009b9a9b7209 */ /* 0x001fce0007810000 */
[----:B------:R-:W-:Y:S01]  /*8900*/  MUFU.EX2 R173, R173 ;  /* 0x000000ad00ad7308 */ /* 0x000fe20000000800 */
[----:B------:R-:W0:Y:S07]  /*8910*/  SHFL.BFLY PT, R154, R155, 0x1, 0x1f ;  /* 0x0c201f009b9a7f89 */ /* 0x000e2e00000e0000 */
[----:B------:R-:W1:Y:S08]  /*8920*/  MUFU.EX2 R176, R176 ;  /* 0x000000b000b07308 */ /* 0x000e700000000800 */
[----:B------:R-:W-:Y:S08]  /*8930*/  MUFU.EX2 R177, R177 ;  /* 0x000000b100b17308 */ /* 0x000ff00000000800 */
[----:B------:R-:W-:Y:S01]  /*8940*/  MUFU.EX2 R180, R180 ;  /* 0x000000b400b47308 */ /* 0x000fe20000000800 */
[----:B0-----:R-:W-:-:S04]  /*8950*/  FMNMX.FTZ R185, R155, R154, !PT ;  /* 0x0000009a9bb97209 */ /* 0x001fc80007810000 */
        /* <DEDUP_REMOVED lines=10> */
[----:B------:R-:W-:Y:S01]  /*8a00*/  FSEL R153, R185, RZ, P1 ;  /* 0x000000ffb9997208 */ /* 0x000fe20000800000 */
[--C-:B------:R-:W-:Y:S01]  /*8a10*/  FFMA.FTZ R156, R211, UR6, -R154.reuse ;  /* 0x00000006d39c7c23 */ /* 0x100fe2000801089a */
[----:B------:R-:W-:Y:S01]  /*8a20*/  ISETP.NE.AND P1, PT, R194, RZ, PT ;  /* 0x000000ffc200720c */ /* 0x000fe20003f25270 */
[----:B------:R-:W-:Y:S01]  /*8a30*/  FADD.FTZ R152, -R152, R203 ;  /* 0x000000cb98987221 */ /* 0x000fe20000010100 */
[----:B------:R-:W-:Y:S01]  /*8a40*/  FFMA.FTZ R217, R157, UR6, -R154 ;  /* 0x000000069dd97c23 */ /* 0x000fe2000801089a */
[----:B------:R-:W-:Y:S01]  /*8a50*/  FADD.FTZ R153, -R153, R202 ;  /* 0x000000ca99997221 */ /* 0x000fe20000010100 */
[----:B------:R-:W-:Y:S01]  /*8a60*/  FFMA.FTZ R218, R160, UR6, -R154 ;  /* 0x00000006a0da7c23 */ /* 0x000fe2000801089a */
[----:B------:R-:W-:Y:S01]  /*8a70*/  FMUL.FTZ R155, R152, UR6 ;  /* 0x00000006989b7c20 */ /* 0x000fe20008410000 */
[----:B------:R-:W-:-:S02]  /*8a80*/  VIADD R152, R201, 0x38840 ;  /* 0x00038840c9987836 */ /* 0x000fc40000000000 */
[----:B------:R-:W-:Y:S01]  /*8a90*/  FMUL.FTZ R153, R153, UR6 ;  /* 0x0000000699997c20 */ /* 0x000fe20008410000 */
[--C-:B------:R-:W-:Y:S01]  /*8aa0*/  FFMA.FTZ R223, R206, UR6, -R154.reuse ;  /* 0x00000006cedf7c23 */ /* 0x100fe2000801089a */
[----:B------:R1:W0:Y:S01]  /*8ab0*/  MUFU.EX2 R202, R155 ;  /* 0x0000009b00ca7308 */ /* 0x0002220000000800 */
[----:B------:R-:W-:Y:S01]  /*8ac0*/  FFMA.FTZ R219, R161, UR6, -R154 ;  /* 0x00000006a1db7c23 */ /* 0x000fe2000801089a */
[----:B------:R-:W-:Y:S01]  /*8ad0*/  PRMT R152, R197, 0x654, R152 ;  /* 0x00000654c5987816 */ /* 0x000fe20000000098 */
[----:B------:R-:W-:Y:S01]  /*8ae0*/  FFMA.FTZ R220, R164, UR6, -R154 ;  /* 0x00000006a4dc7c23 */ /* 0x000fe2000801089a */
[----:B------:R-:W-:Y:S02]  /*8af0*/  @!P1 IMAD R157, R205, 0x40, R192 ;  /* 0x00000040cd9d9824 */ /* 0x000fe400078e02c0 */
[--C-:B------:R-:W-:Y:S01]  /*8b00*/  FFMA.FTZ R221, R165, UR6, -R154.reuse ;  /* 0x00000006a5dd7c23 */ /* 0x100fe2000801089a */
[--C-:B------:R-:W-:Y:S01]  /*8b10*/  FFMA.FTZ R206, R208, UR6, -R154.reuse ;  /* 0x00000006d0ce7c23 */ /* 0x100fe2000801089a */
[----:B------:R-:W-:Y:S01]  /*8b20*/  FFMA.FTZ R209, R209, UR6, -R154 ;  /* 0x00000006d1d17c23 */ /* 0x000fe2000801089a */
[----:B------:R2:W3:Y:S01]  /*8b30*/  MUFU.EX2 R211, R153 ;  /* 0x0000009900d37308 */ /* 0x0004e20000000800 */
[----:B------:R-:W-:-:S02]  /*8b40*/  @!P1 IMAD R160, R157, 0x4, R198 ;  /* 0x000000049da09824 */ /* 0x000fc400078e02c6 */
[--C-:B------:R-:W-:Y:S01]  /*8b50*/  FFMA.FTZ R208, R210, UR6, -R154.reuse ;  /* 0x00000006d2d07c23 */ /* 0x100fe2000801089a */
[----:B------:R4:W-:Y:S01]  /*8b60*/  SYNCS.ARRIVE.TRANS64.RED.A1T0 RZ, [R152+URZ], RZ ;  /* 0x000000ff98ff79a7 */ /* 0x0009e2000810043f */
[--C-:B------:R-:W-:Y:S01]  /*8b70*/  FFMA.FTZ R210, R213, UR6, -R154.reuse ;  /* 0x00000006d5d27c23 */ /* 0x100fe2000801089a */
[----:B------:R-:W-:Y:S01]  /*8b80*/  FFMA.FTZ R215, R215, UR6, -R154 ;  /* 0x00000006d7d77c23 */ /* 0x000fe2000801089a */
[----:B------:R-:W-:Y:S01]  /*8b90*/  IMAD R213, R22, 0x1000, R193 ;  /* 0x0000100016d57824 */ /* 0x000fe200078e02c1 */
[----:B-1----:R-:W-:Y:S01]  /*8ba0*/  F2FP.F16.F32.PACK_AB R155, R176, R173 ;  /* 0x000000adb09b723e */ /* 0x002fe200000000ff */
[----:B------:R-:W-:Y:S01]  /*8bb0*/  MUFU.EX2 R214, R214 ;  /* 0x000000d600d67308 */ /* 0x000fe20000000800 */
[----:B0-----:R-:W-:Y:S01]  /*8bc0*/  @!P1 STS [R160+0x38420], R202 ;  /* 0x038420caa0009388 */ /* 0x001fe20000000800 */
[----:B--2---:R-:W-:Y:S01]  /*8bd0*/  F2FP.F16.F32.PACK_AB R153, R172, R169 ;  /* 0x000000a9ac99723e */ /* 0x004fe200000000ff */
[-C--:B------:R-:W-:Y:S01]  /*8be0*/  FMUL.FTZ R26, R26, R202.reuse ;  /* 0x000000ca1a1a7220 */ /* 0x080fe20000410000 */
[----:B------:R-:W-:Y:S01]  /*8bf0*/  F2FP.F16.F32.PACK_AB R157, R180, R177 ;  /* 0x000000b1b49d723e */ /* 0x000fe200000000ff */
[-C--:B------:R-:W-:Y:S01]  /*8c00*/  FMUL.FTZ R27, R27, R202.reuse ;  /* 0x000000ca1b1b7220 */ /* 0x080fe20000410000 */
[----:B------:R-:W-:Y:S01]  /*8c10*/  F2FP.F16.F32.PACK_AB R159, R204, R181 ;  /* 0x000000b5cc9f723e */ /* 0x000fe200000000ff */
[-C--:B------:R-:W-:Y:S01]  /*8c20*/  FMUL.FTZ R30, R30, R202.reuse ;  /* 0x000000ca1e1e7220 */ /* 0x080fe20000410000 */
[----:B------:R-:W4:Y:S01]  /*8c30*/  MUFU.EX2 R207, R207 ;  /* 0x000000cf00cf7308 */ /* 0x000f220000000800 */
[----:B---3--:R0:W-:Y:S01]  /*8c40*/  @!P1 STS [R160+0x38400], R211 ;  /* 0x038400d3a0009388 */ /* 0x0081e20000000800 */
[----:B------:R-:W-:Y:S01]  /*8c50*/  R2UR UR10, R213 ;  /* 0x00000000d50a72ca */ /* 0x000fe200000e0000 */
        /* <DEDUP_REMOVED lines=14> */
[----:B----4-:R-:W-:Y:S01]  /*8d40*/  F2FP.F16.F32.PACK_AB R152, R207, R214 ;  /* 0x000000d6cf98723e */ /* 0x010fe200000000ff */
        /* <DEDUP_REMOVED lines=46> */
[----:B------:R-:W2:Y:S01]  /*9030*/  MUFU.EX2 R171, R171 ;  /* 0x000000ab00ab7308 */ /* 0x000ea20000000800 */
        /* <DEDUP_REMOVED lines=87> */
[----:B------:R0:W1:Y:S01]  /*95b0*/  MUFU.EX2 R203, R156 ;  /* 0x0000009c00cb7308 */ /* 0x0000620000000800 */
[----:B------:R-:W-:Y:S01]  /*95c0*/  FMUL.FTZ R149, R149, R211 ;  /* 0x000000d395957220 */ /* 0x000fe20000410000 */
[-C--:B------:R-:W-:Y:S01]  /*95d0*/  FMUL.FTZ R150, R150, R202.reuse ;  /* 0x000000ca96967220 */ /* 0x080fe20000410000 */
[----:B------:R-:W-:Y:S01]  /*95e0*/  FMUL.FTZ R151, R151, R202 ;  /* 0x000000ca97977220 */ /* 0x000fe20000410000 */
[----:B------:R2:W-:Y:S01]  /*95f0*/  STSM.16.M88.4 [R188+0x36400], R152 ;  /* 0x03640098bc007844 */ /* 0x0005e20000000200 */
[----:B------:R-:W-:Y:S01]  /*9600*/  IADD3 R212, R213, 0x80, RZ ;  /* 0x00000080d5d47810 */ /* 0x000fe20007ffe0ff */
[----:B------:R-:W-:Y:S01]  /*9610*/  FFMA.FTZ R169, R202, R20, R169 ;  /* 0x00000014caa97223 */ /* 0x000fe200000100a9 */
[----:B------:R-:W-:Y:S01]  /*9620*/  FFMA.FTZ R214, R211, R21, R214 ;  /* 0x00000015d3d67223 */ /* 0x000fe200000100d6 */
[----:B------:R-:W-:Y:S01]  /*9630*/  MUFU.EX2 R210, R210 ;  /* 0x000000d200d27308 */ /* 0x000fe20000000800 */
[----:B0-----:R-:W-:Y:S01]  /*9640*/  F2FP.F16.F32.PACK_AB R156, R219, R218 ;  /* 0x000000dadb9c723e */ /* 0x001fe200000000ff */
[----:B------:R-:W-:Y:S01]  /*9650*/  FADD.FTZ R172, R172, R169 ;  /* 0x000000a9acac7221 */ /* 0x000fe20000010000 */
[----:B------:R-:W-:-:S03]  /*9660*/  FADD.FTZ R207, R207, R214 ;  /* 0x000000d6cfcf7221 */ /* 0x000fc60000010000 */
[----:B------:R2:W-:Y:S01]  /*9670*/  STSM.16.M88.4 [R190], R156 ;  /* 0x0000009cbe007844 */ /* 0x0005e20000000200 */
[----:B------:R-:W-:Y:S01]  /*9680*/  FADD.FTZ R173, R173, R172 ;  /* 0x000000acadad7221 */ /* 0x000fe20000010000 */
[----:B------:R-:W0:Y:S01]  /*9690*/  MUFU.EX2 R205, R215 ;  /* 0x000000d700cd7308 */ /* 0x000e220000000800 */
[----:B-1----:R-:W-:Y:S01]  /*96a0*/  F2FP.F16.F32.PACK_AB R164, R203, R208 ;  /* 0x000000d0cba4723e */ /* 0x002fe200000000ff */
[----:B------:R2:W-:Y:S01]  /*96b0*/  STSM.16.M88.4 [R187], R160 ;  /* 0x000000a0bb007844 */ /* 0x0005e20000000200 */
[----:B------:R-:W-:Y:S01]  /*96c0*/  FADD.FTZ R216, R216, R207 ;  /* 0x000000cfd8d87221 */ /* 0x000fe20000010000 */
[----:B------:R-:W-:-:S03]  /*96d0*/  FADD.FTZ R176, R176, R173 ;  /* 0x000000adb0b07221 */ /* 0x000fc60000010000 */
[----:B------:R-:W-:Y:S01]  /*96e0*/  FADD.FTZ R217, R217, R216 ;  /* 0x000000d8d9d97221 */ /* 0x000fe20000010000 */
[----:B------:R-:W1:Y:S01]  /*96f0*/  MUFU.EX2 R183, R183 ;  /* 0x000000b700b77308 */ /* 0x000e620000000800 */
[----:B------:R-:W-:Y:S02]  /*9700*/  FADD.FTZ R177, R177, R176 ;  /* 0x000000b0b1b17221 */ /* 0x000fe40000010000 */
[----:B------:R-:W-:Y:S02]  /*9710*/  FADD.FTZ R218, R218, R217 ;  /* 0x000000d9dada7221 */ /* 0x000fe40000010000 */
[----:B------:R-:W-:Y:S02]  /*9720*/  FADD.FTZ R180, R180, R177 ;  /* 0x000000b1b4b47221 */ /* 0x000fe40000010000 */
[----:B------:R-:W-:Y:S01]  /*9730*/  FADD.FTZ R219, R219, R218 ;  /* 0x000000dadbdb7221 */ /* 0x000fe20000010000 */
[----:B0-----:R-:W-:Y:S01]  /*9740*/  F2FP.F16.F32.PACK_AB R166, R205, R210 ;  /* 0x000000d2cda6723e */ /* 0x001fe200000000ff */
[----:B------:R-:W-:-:S02]  /*9750*/  FADD.FTZ R181, R181, R180 ;  /* 0x000000b4b5b57221 */ /* 0x000fc40000010000 */
[----:B------:R-:W-:Y:S02]  /*9760*/  FADD.FTZ R220, R220, R219 ;  /* 0x000000dbdcdc7221 */ /* 0x000fe40000010000 */
[----:B------:R-:W-:Y:S02]  /*9770*/  FADD.FTZ R181, R204, R181 ;  /* 0x000000b5ccb57221 */ /* 0x000fe40000010000 */
[----:B------:R-:W-:Y:S01]  /*9780*/  FADD.FTZ R221, R221, R220 ;  /* 0x000000dcdddd7221 */ /* 0x000fe20000010000 */
[----:B-1----:R-:W-:Y:S01]  /*9790*/  F2FP.F16.F32.PACK_AB R167, R183, R182 ;  /* 0x000000b6b7a7723e */ /* 0x002fe200000000ff */
[----:B------:R-:W-:Y:S02]  /*97a0*/  FADD.FTZ R170, R170, R181 ;  /* 0x000000b5aaaa7221 */ /* 0x000fe40000010000 */
[----:B------:R-:W-:Y:S02]  /*97b0*/  FADD.FTZ R222, R222, R221 ;  /* 0x000000dddede7221 */ /* 0x000fe40000010000 */
[----:B------:R2:W-:Y:S01]  /*97c0*/  STSM.16.M88.4 [R189], R164 ;  /* 0x000000a4bd007844 */ /* 0x0005e20000000200 */
[----:B------:R-:W-:Y:S01]  /*97d0*/  WARPGROUP.ARRIVE ;  /* 0x00000000000079c5 */ /* 0x000fe20000000000 */
[----:B------:R-:W-:Y:S01]  /*97e0*/  FADD.FTZ R171, R171, R170 ;  /* 0x000000aaabab7221 */ /* 0x000fe20000010000 */
[----:B------:R-:W-:-:S03]  /*97f0*/  FADD.FTZ R223, R223, R222 ;  /* 0x000000dedfdf7221 */ /* 0x000fc60000010000 */
[----:B------:R-:W-:Y:S01]  /*9800*/  FADD.FTZ R174, R174, R171 ;  /* 0x000000abaeae7221 */ /* 0x000fe20000010000 */
[----:B------:R-:W-:Y:S01]  /*9810*/  HGMMA.64x256x16.F32 R24, R152, gdesc[UR8].tnspB, R24, gsb0 ;  /* 0x43e0000898187df0 */ /* 0x000fe20008000818 */
[----:B------:R-:W-:Y:S01]  /*9820*/  R2UR UR10, R212 ;  /* 0x00000000d40a72ca */ /* 0x000fe200000e0000 */
[----:B------:R-:W-:Y:S01]  /*9830*/  UMOV UR11, 0x40000040 ;  /* 0x40000040000b7882 */ /* 0x000fe20000000000 */
[C---:B------:R-:W-:Y:S02]  /*9840*/  VIADD R212, R213.reuse, 0x100 ;  /* 0x00000100d5d47836 */ /* 0x040fe40000000000 */
[----:B------:R-:W-:Y:S01]  /*9850*/  FADD.FTZ R206, R206, R223 ;  /* 0x000000dfcece7221 */ /* 0x000fe20000010000 */
[----:B------:R-:W-:Y:S02]  /*9860*/  VIADD R213, R213, 0x180 ;  /* 0x00000180d5d57836 */ /* 0x000fe40000000000 */
[----:B------:R-:W-:Y:S01]  /*9870*/  FADD.FTZ R175, R175, R174 ;  /* 0x000000aeafaf7221 */ /* 0x000fe20000010000 */
[----:B------:R-:W-:-:S03]  /*9880*/  FADD.FTZ R209, R209, R206 ;  /* 0x000000ced1d17221 */ /* 0x000fc60000010000 */
[----:B------:R-:W-:Y:S01]  /*9890*/  FADD.FTZ R178, R178, R175 ;  /* 0x000000afb2b27221 */ /* 0x000fe20000010000 */
[----:B------:R-:W-:-:S03]  /*98a0*/  FADD.FTZ R208, R208, R209 ;  /* 0x000000d1d0d07221 */ /* 0x000fc60000010000 */
[----:B------:R-:W-:Y:S01]  /*98b0*/  FADD.FTZ R179, R179, R178 ;  /* 0x000000b2b3b37221 */ /* 0x000fe20000010000 */
[----:B------:R-:W-:-:S03]  /*98c0*/  FADD.FTZ R203, R203, R208 ;  /* 0x000000d0cbcb7221 */ /* 0x000fc60000010000 */
[----:B------:R-:W-:Y:S01]  /*98d0*/  FADD.FTZ R20, R182, R179 ;  /* 0x000000b3b6147221 */ /* 0x000fe20000010000 */
[----:B------:R-:W-:-:S03]  /*98e0*/  FADD.FTZ R210, R210, R203 ;  /* 0x000000cbd2d27221 */ /* 0x000fc60000010000 */
[----:B------:R-:W-:Y:S01]  /*98f0*/  FADD.FTZ R20, R183, R20 ;  /* 0x00000014b7147221 */ /* 0x000fe20000010000 */
[----:B------:R-:W-:Y:S01]  /*9900*/  FADD.FTZ R21, R205, R210 ;  /* 0x000000d2cd157221 */ /* 0x000fe20000010000 */
[----:B------:R-:W-:Y:S02]  /*9910*/  WARPGROUP.DEPBAR.LE gsb0, 0x0 ;  /* 0x00008000000079c5 */ /* 0x000fe40000010000 */
[----:B------:R-:W-:-:S06]  /*9920*/  WARPGROUP.ARRIVE ;  /* 0x00000000000079c5 */ /* 0x000fcc0000000000 */
        /* <DEDUP_REMOVED lines=24> */
.L_x_7465:
[C---:B------:R-:W-:Y:S01]  /*9ab0*/  ISETP.GT.AND P1, PT, R200.reuse, UR39, PT ;  /* 0x00000027c8007c0c */ /* 0x040fe2000bf24270 */
[----:B------:R-:W-:Y:S02]  /*9ac0*/  VIADD R152, R201, 0x38860 ;  /* 0x00038860c9987836 */ /* 0x000fe40000000000 */
[----:B------:R-:W-:Y:S02]  /*9ad0*/  VIADD R200, R200, 0xffffffff ;  /* 0xffffffffc8c87836 */ /* 0x000fe40000000000 */
[----:B------:R-:W-:Y:S01]  /*9ae0*/  IMAD.MOV.U32 R203, RZ, RZ, R168 ;  /* 0x000000ffffcb7224 */ /* 0x000fe200078e00a8 */
[----:B------:R-:W-:Y:S01]  /*9af0*/  PRMT R152, R197, 0x654, R152 ;  /* 0x00000654c5987816 */ /* 0x000fe20000000098 */
[----:B------:R-:W-:Y:S02]  /*9b00*/  IMAD.MOV.U32 R202, RZ, RZ, R185 ;  /* 0x000000ffffca7224 */ /* 0x000fe400078e00b9 */
[----:B------:R-:W-:Y:S01]  /*9b10*/  IMAD.MOV.U32 R205, RZ, RZ, R22 ;  /* 0x000000ffffcd7224 */ /* 0x000fe200078e0016 */
[----:B------:R0:W-:Y:S03]  /*9b20*/  SYNCS.ARRIVE.TRANS64.RED.A1T0 RZ, [R152+URZ], RZ ;  /* 0x000000ff98ff79a7 */ /* 0x0001e6000810043f */
[----:B------:R-:W-:Y:S05]  /*9b30*/  @P1 BRA `(.L_x_7466) ;  /* 0xffffffcc00481947 */ /* 0x000fea000383ffff */
.L_x_7455:
[----:B------:R-:W-:-:S13]  /*9b40*/  ISETP.GE.AND P1, PT, R200, UR61, PT ;  /* 0x0000003dc8007c0c */ /* 0x000fda000bf26270 */
[----:B------:R-:W-:Y:S05]  /*9b50*/  @!P1 BRA `(.L_x_7467) ;  /* 0x0000002800dc9947 */ /* 0x000fea0003800000 */
[----:B------:R-:W-:Y:S01]  /*9b60*/  IMAD.MOV.U32 R209, RZ, RZ, R168 ;  /* 0x000000ffffd17224 */ /* 0x000fe200078e00a8 */
[----:B------:R-:W-:Y:S01]  /*9b70*/  ULDC UR39, c[0x0][0xa80] ;  /* 0x0002a00000277ab9 */ /* 0x000fe20000000800 */
[----:B------:R-:W-:Y:S02]  /*9b80*/  IMAD.MOV.U32 R186, RZ, RZ, R185 ;  /* 0x000000ffffba7224 */ /* 0x000fe400078e00b9 */
[----:B------:R-:W-:-:S07]  /*9b90*/  IMAD.MOV.U32 R211, RZ, RZ, R22 ;  /* 0x000000ffffd37224 */ /* 0x000fce00078e0016 */
.L_x_7478:
[----:B------:R-:W-:-:S05]  /*9ba0*/  VIADD R22, R211, 0x1 ;  /* 0x00000001d3167836 */ /* 0x000fca0000000000 */
[----:B------:R-:W-:-:S04]  /*9bb0*/  ISETP.NE.AND P1, PT, R22, 0x2, PT ;  /* 0x000000021600780c */ /* 0x000fc80003f25270 */
[----:B01----:R-:W-:Y:S02]  /*9bc0*/  SEL R152, RZ, 0x1, P1 ;  /* 0x00000001ff987807 */ /* 0x003fe40000800000 */
[----:B------:R-:W-:Y:S02]  /*9bd0*/  SEL R22, R22, RZ, P1 ;  /* 0x000000ff16167207 */ /* 0x000fe40000800000 */
[----:B------:R-:W-:-:S13]  /*9be0*/  R2UR UR6, R152 ;  /* 0x00000000980672ca */ /* 0x000fda00000e0000 */
[----:B------:R-:W-:Y:S01]  /*9bf0*/  ULOP3.LUT UR38, UR38, UR6, URZ, 0x3c, !UPT ;  /* 0x0000000626267292 */ /* 0x000fe2000f8e3c3f */
[----:B------:R-:W-:Y:S11]  /*9c00*/  @!P0 BRA `(.L_x_7468) ;  /* 0x0000000000048947 */ /* 0x000ff60003800000 */
[----:B------:R-:W-:Y:S01]  /*9c10*/  BPT.TRAP 0x1 ;  /* 0x000000040000795c */ /* 0x000fe20000300000 */
.L_x_7468:
[----:B------:R-:W-:Y:S02]  /*9c20*/  IMAD.U32 R196, RZ, RZ, UR38 ;  /* 0x00000026ffc47e24 */ /* 0x000fe4000f8e00ff */
[----:B------:R-:W-:-:S03]  /*9c30*/  IMAD R195, R22, 0x8, R198 ;  /* 0x0000000816c37824 */ /* 0x000fc600078e02c6 */
[----:B------:R-:W-:-:S04]  /*9c40*/  SHF.L.U32 R196, R196, 0x1f, RZ ;  /* 0x0000001fc4c47819 */ /* 0x000fc800000006ff */
[----:B------:R0:W1:Y:S01]  /*9c50*/  SYNCS.PHASECHK.TRANS64.TRYWAIT P1, [R195+URZ+0x38830], R196 ;  /* 0x038830c4c30075a7 */ /* 0x000062000802017f */
[----:B------:R-:W-:Y:S05]  /*9c60*/  @!P0 BRA `(.L_x_7469) ;  /* 0x0000000000048947 */ /* 0x000fea0003800000 */
[----:B------:R-:W-:Y:S01]  /*9c70*/  BPT.TRAP 0x1 ;  /* 0x000000040000795c */ /* 0x000fe20000300000 */
.L_x_7469:
[----:B------:R-:W-:Y:S01]  /*9c80*/  IMAD R185, R22, 0x200, R191 ;  /* 0x0000020016b97824 */ /* 0x000fe200078e02bf */
[----:B-1----:R-:W-:Y:S06]  /*9c90*/  @P1 BRA `(.L_x_7470) ;  /* 0x0000000000081947 */ /* 0x002fec0003800000 */
[----:B------:R-:W1:Y:S02]  /*9ca0*/  SYNCS.PHASECHK.TRANS64.TRYWAIT P1, [R195+URZ+0x38830], R196 ;  /* 0x038830c4c30075a7 */ /* 0x000e64000802017f */
[----:B-1----:R-:W-:Y:S05]  /*9cb0*/  @!P1 BRA `(.L_x_7471) ;  /* 0x000000a4004c9947 */ /* 0x002fea0003800000 */
.L_x_7470:
[----:B------:R-:W-:Y:S01]  /*9cc0*/  R2UR UR58, R185 ;  /* 0x00000000b93a72ca */ /* 0x000fe200000e0000 */
[----:B------:R-:W-:Y:S01]  /*9cd0*/  WARPGROUP.ARRIVE ;  /* 0x00000000000079c5 */ /* 0x000fe20000000000 */
[----:B------:R-:W-:Y:S01]  /*9ce0*/  R2UR UR56, R10 ;  /* 0x000000000a3872ca */ /* 0x000fe200000e0000 */
[----:B------:R-:W-:Y:S01]  /*9cf0*/  UMOV UR59, 0x40000040 ;  /* 0x40000040003b7882 */ /* 0x000fe20000000000 */
[----:B------:R-:W-:Y:S01]  /*9d00*/  R2UR UR57, R11 ;  /* 0x000000000b3972ca */ /* 0x000fe200000e0000 */
[----:B------:R-:W-:-:S12]  /*9d10*/  VIADD R201, R185, 0x2 ;  /* 0x00000002b9c97836 */ /* 0x000fd80000000000 */
[----:B------:R-:W-:Y:S01]  /*9d20*/  HGMMA.64x64x16.F32 R152, gdesc[UR56], RZ, !UPT, gsb0 ;  /* 0x00e00000389879f0 */ /* 0x000fe2000c0008ff */
[----:B------:R-:W-:Y:S01]  /*9d30*/  R2UR UR58, R201 ;  /* 0x00000000c93a72ca */ /* 0x000fe200000e0000 */
[----:B------:R-:W-:Y:S01]  /*9d40*/  UMOV UR59, 0x40000040 ;  /* 0x40000040003b7882 */ /* 0x000fe20000000000 */
[----:B------:R-:W-:Y:S01]  /*9d50*/  R2UR UR56, R8 ;  /* 0x00000000083872ca */ /* 0x000fe200000e0000 */
[----:B------:R-:W-:Y:S01]  /*9d60*/  VIADD R201, R185, 0x4 ;  /* 0x00000004b9c97836 */ /* 0x000fe20000000000 */
[----:B------:R-:W-:Y:S02]  /*9d70*/  R2UR UR57, R9 ;  /* 0x00000000093972ca */ /* 0x000fe400000e0000 */
[----:B------:R-:W-:Y:S01]  /*9d80*/  IADD3 R185, R185, 0x6, RZ ;  /* 0x00000006b9b97810 */ /* 0x000fe20007ffe0ff */
[----:B------:R-:W-:Y:S02]  /*9d90*/  WARPGROUP.DEPBAR.LE gsb0, 0x0 ;  /* 0x00008000000079c5 */ /* 0x000fe40000010000 */
[----:B------:R-:W-:-:S08]  /*9da0*/  WARPGROUP.ARRIVE ;  /* 0x00000000000079c5 */ /* 0x000fd00000000000 */
[----:B------:R-:W-:Y:S01]  /*9db0*/  HGMMA.64x64x16.F32 R152, gdesc[UR56], R152, gsb0 ;  /* 0x00e00000389879f0 */ /* 0x000fe20008000898 */
[----:B------:R-:W-:Y:S01]  /*9dc0*/  R2UR UR58, R201 ;  /* 0x00000000c93a72ca */ /* 0x000fe200000e0000 */
[----:B------:R-:W-:Y:S01]  /*9dd0*/  UMOV UR59, 0x40000040 ;  /* 0x40000040003b7882 */ /* 0x000fe20000000000 */
[----:B------:R-:W-:Y:S02]  /*9de0*/  R2UR UR56, R16 ;  /* 0x00000000103872ca */ /* 0x000fe400000e0000 */
[----:B------:R-:W-:Y:S01]  /*9df0*/  R2UR UR57, R17 ;  /* 0x00000000113972ca */ /* 0x000fe200000e0000 */
[----:B------:R-:W-:Y:S02]  /*9e00*/  WARPGROUP.DEPBAR.LE gsb0, 0x0 ;  /* 0x00008000000079c5 */ /* 0x000fe40000010000 */
[----:B------:R-:W-:-:S10]  /*9e10*/  WARPGROUP.ARRIVE ;  /* 0x00000000000079c5 */ /* 0x000fd40000000000 */
[----:B------:R-:W-:Y:S01]  /*9e20*/  HGMMA.64x64x16.F32 R152, gdesc[UR56], R152, gsb0 ;  /* 0x00e00000389879f0 */ /* 0x000fe20008000898 */
[----:B------:R-:W-:Y:S01]  /*9e30*/  R2UR UR58, R185 ;  /* 0x00000000b93a72ca */ /* 0x000fe200000e0000 */
[----:B------:R-:W-:Y:S01]  /*9e40*/  UMOV UR59, 0x40000040 ;  /* 0x40000040003b7882 */ /* 0x000fe20000000000 */
        /* <DEDUP_REMOVED lines=8> */
.L_x_7472:
[----:B------:R2:W3:Y:S01]  /*9ed0*/  SYNCS.PHASECHK.TRANS64.TRYWAIT P1, [R195+URZ+0x38850], R196 ;  /* 0x038850c4c30075a7 */ /* 0x0004e2000802017f */
[----:B------:R-:W-:Y:S05]  /*9ee0*/  @!P0 BRA `(.L_x_7473) ;  /* 0x0000000000048947 */ /* 0x000fea0003800000 */
[----:B------:R-:W-:Y:S01]  /*9ef0*/  BPT.TRAP 0x1 ;  /* 0x000000040000795c */ /* 0x000fe20000300000 */
.L_x_7473:
[----:B------:R-:W-:Y:S01]  /*9f00*/  IMAD R185, R22, 0x1000, R18 ;  /* 0x0000100016b97824 */ /* 0x000fe200078e0212 */
[----:B---3--:R-:W-:Y:S06]  /*9f10*/  @P1 BRA `(.L_x_7474) ;  /* 0x0000000000081947 */ /* 0x008fec0003800000 */
[----:B------:R-:W3:Y:S02]  /*9f20*/  SYNCS.PHASECHK.TRANS64.TRYWAIT P1, [R195+URZ+0x38850], R196 ;  /* 0x038850c4c30075a7 */ /* 0x000ee4000802017f */
[----:B---3--:R-:W-:Y:S05]  /*9f30*/  @!P1 BRA `(.L_x_7475) ;  /* 0x000000a000c09947 */ /* 0x008fea0003800000 */
.L_x_7474:
[----:B------:R-:W-:Y:S01]  /*9f40*/  R2UR UR58, R185 ;  /* 0x00000000b93a72ca */ /* 0x000fe200000e0000 */
[----:B------:R-:W-:Y:S01]  /*9f50*/  WARPGROUP.ARRIVE ;  /* 0x00000000000079c5 */ /* 0x000fe20000000000 */
[----:B------:R-:W-:Y:S01]  /*9f60*/  R2UR UR56, R6 ;  /* 0x00000000063872ca */ /* 0x000fe200000e0000 */
[----:B------:R-:W-:Y:S01]  /*9f70*/  UMOV UR59, 0x40000040 ;  /* 0x40000040003b7882 */ /* 0x000fe20000000000 */
[----:B------:R-:W-:Y:S01]  /*9f80*/  R2UR UR57, R7 ;  /* 0x00000000073972ca */ /* 0x000fe200000e0000 */
[C---:B0123--:R-:W-:Y:S01]  /*9f90*/  VIADD R196, R185.reuse, 0x2 ;  /* 0x00000002b9c47836 */ /* 0x04ffe20000000000 */
        /* <DEDUP_REMOVED lines=11> */
[----:B------:R-:W-:Y:S01]  /*a050*/  HGMMA.64x64x16.F32 R152, gdesc[UR56], R152, gsb0 ;  /* 0x00e00000389879f0 */ /* 0x000fe20008000898 */
[----:B------:R-:W-:Y:S01]  /*a060*/  R2UR UR58, R196 ;  /* 0x00000000c43a72ca */ /* 0x000fe200000e0000 */
[----:B------:R-:W-:Y:S01]  /*a070*/  UMOV UR59, 0x40000040 ;  /* 0x40000040003b7882 */ /* 0x000fe20000000000 */
[----:B------:R-:W-:Y:S01]  /*a080*/  R2UR UR56, R2 ;  /* 0x00000000023872ca */ /* 0x000fe200000e0000 */
[----:B------:R-:W-:Y:S01]  /*a090*/  VIADD R196, R185, 0x4 ;  /* 0x00000004b9c47836 */ /* 0x000fe20000000000 */
[----:B------:R-:W-:Y:S01]  /*a0a0*/  R2UR UR57, R3 ;  /* 0x00000000033972ca */ /* 0x000fe200000e0000 */
[----:B------:R-:W0:Y:S01]  /*a0b0*/  S2R R201, SR_TID.X ;  /* 0x0000000000c97919 */ /* 0x000e220000002100 */
[----:B------:R-:W-:Y:S01]  /*a0c0*/  UMOV UR55, 0x40000040 ;  /* 0x4000004000377882 */ /* 0x000fe20000000000 */
[----:B0-----:R-:W-:Y:S01]  /*a0d0*/  SHF.R.U32.HI R201, RZ, 0x7, R201 ;  /* 0x00000007ffc97819 */ /* 0x001fe200000116c9 */
[----:B------:R-:W-:-:S02]  /*a0e0*/  WARPGROUP.DEPBAR.LE gsb0, 0x0 ;  /* 0x00008000000079c5 */ /* 0x000fc40000010000 */
[----:B------:R-:W-:-:S07]  /*a0f0*/  WARPGROUP.ARRIVE ;  /* 0x00000000000079c5 */ /* 0x000fce0000000000 */
[----:B------:R-:W-:Y:S01]  /*a100*/  HGMMA.64x64x16.F32 R152, gdesc[UR56], R152, gsb0 ;  /* 0x00e00000389879f0 */ /* 0x000fe20008000898 */
[----:B------:R-:W-:Y:S01]  /*a110*/  R2UR UR58, R196 ;  /* 0x00000000c43a72ca */ /* 0x000fe200000e0000 */
[----:B------:R-:W-:Y:S01]  /*a120*/  UMOV UR59, 0x40000040 ;  /* 0x40000040003b7882 */ /* 0x000fe20000000000 */
[----:B------:R-:W-:Y:S01]  /*a130*/  R2UR UR56, R4 ;  /* 0x00000000043872ca */ /* 0x000fe200000e0000 */
[----:B------:R-:W-:Y:S01]  /*a140*/  VIADD R196, R185, 0x6 ;  /* 0x00000006b9c47836 */ /* 0x000fe20000000000 */
[----:B------:R-:W-:Y:S01]  /*a150*/  R2UR UR57, R5 ;  /* 0x00000000053972ca */ /* 0x000fe200000e0000 */
[----:B------:R-:W-:Y:S02]  /*a160*/  WARPGROUP.DEPBAR.LE gsb0, 0x0 ;  /* 0x00008000000079c5 */ /* 0x000fe40000010000 */
[----:B------:R-:W-:-:S10]  /*a170*/  WARPGROUP.ARRIVE ;  /* 0x00000000000079c5 */ /* 0x000fd40000000000 */
[----:B------:R-:W-:Y:S01]  /*a180*/  HGMMA.64x64x16.F32 R152, gdesc[UR56], R152, gsb0 ;  /* 0x00e00000389879f0 */ /* 0x000fe20008000898 */
[----:B------:R-:W-:Y:S01]  /*a190*/  R2UR UR58, R196 ;  /* 0x00000000c43a72ca */ /* 0x000fe200000e0000 */
[----:B------:R-:W-:Y:S01]  /*a1a0*/  UMOV UR59, 0x40000040 ;  /* 0x40000040003b7882 */ /* 0x000fe20000000000 */
[----:B------:R-:W-:Y:S01]  /*a1b0*/  R2UR UR56, R12 ;  /* 0x000000000c3872ca */ /* 0x000fe200000e0000 */
[----:B------:R-:W-:Y:S01]  /*a1c0*/  VIADD R196, R185, 0x200 ;  /* 0x00000200b9c47836 */ /* 0x000fe20000000000 */
[----:B------:R-:W-:-:S04]  /*a1d0*/  R2UR UR57, R13 ;  /* 0x000000000d3972ca */ /* 0x000fc800000e0000 */
        /* <DEDUP_REMOVED lines=23> */
[----:B------:R-:W-:Y:S02]  /*a350*/  WARPGROUP.DEPBAR.LE gsb0, 0x0 ;  /* 0x00008000000079c5 */ /* 0x000fe40000010000 */
[----:B------:R-:W-:Y:S01]  /*a360*/  WARPGROUP.ARRIVE ;  /* 0x00000000000079c5 */ /* 0x000fe20000000000 */
[----:B------:R0:W1:Y:S05]  /*a370*/  SHFL.IDX PT, R196, R201, RZ, 0x1f ;  /* 0x00001fffc9c47589 */ /* 0x00006a00000e0000 */
[----:B------:R-:W-:Y:S01]  /*a380*/  HGMMA.64x64x16.F32 R152, gdesc[UR56], R152, gsb0 ;  /* 0x00e00000389879f0 */ /* 0x000fe20008000898 */
[----:B------:R-:W-:Y:S01]  /*a390*/  UMOV UR57, 0x40000040 ;  /* 0x4000004000397882 */ /* 0x000fe20000000000 */
[----:B------:R-:W-:Y:S01]  /*a3a0*/  UMOV UR59, 0x40000040 ;  /* 0x40000040003b7882 */ /* 0x000fe20000000000 */
[----:B0-----:R-:W-:-:S02]  /*a3b0*/  IADD3 R201, R185, 0x800, RZ ;  /* 0x00000800b9c97810 */ /* 0x001fc40007ffe0ff */
[----:B-1----:R-:W-:-:S04]  /*a3c0*/  ISETP.GT.AND P1, PT, R196, 0x7f, PT ;  /* 0x0000007fc400780c */ /* 0x002fc80003f24270 */
[----:B------:R-:W-:-:S05]  /*a3d0*/  SEL R196, RZ, 0x2, !P1 ;  /* 0x00000002ffc47807 */ /* 0x000fca0004800000 */
[----:B------:R-:W-:Y:S02]  /*a3e0*/  IMAD.IADD R202, R184, 0x1, R196 ;  /* 0x00000001b8ca7824 */ /* 0x000fe400078e02c4 */
[----:B------:R-:W-:-:S03]  /*a3f0*/  IMAD.IADD R203, R196, 0x1, R201 ;  /* 0x00000001c4cb7824 */ /* 0x000fc600078e02c9 */
[----:B------:R-:W-:Y:S01]  /*a400*/  R2UR UR56, R202 ;  /* 0x00000000ca3872ca */ /* 0x000fe200000e0000 */
[----:B------:R-:W-:Y:S01]  /*a410*/  IMAD.MOV.U32 R202, RZ, RZ, 0x4 ;  /* 0x00000004ffca7424 */ /* 0x000fe200078e00ff */
[----:B------:R-:W-:-:S04]  /*a420*/  R2UR UR58, R203 ;  /* 0x00000000cb3a72ca */ /* 0x000fc800000e0000 */
        /* <DEDUP_REMOVED lines=206> */
.L_x_7476:
[----:B------:R-:W-:Y:S01]  /*b110*/  FMNMX.FTZ R196, R152, R186, !PT ;  /* 0x000000ba98c47209 */ /* 0x000fe20007810000 */
[----:B------:R-:W-:Y:S01]  /*b120*/  UMOV UR6, UR39 ;  /* 0x0000002700067c82 */ /* 0x000fe20008000000 */
[----:B------:R-:W-:Y:S01]  /*b130*/  ISETP.NE.AND P1, PT, R194, RZ, PT ;  /* 0x000000ffc200720c */ /* 0x000fe20003f25270 */
[----:B------:R-:W-:Y:S01]  /*b140*/  IMAD R218, R22, 0x1000, R193 ;  /* 0x0000100016da7824 */ /* 0x000fe200078e02c1 */
[----:B------:R-:W-:Y:S01]  /*b150*/  FMNMX.FTZ R185, R153, R196, !PT ;  /* 0x000000c499b97209 */ /* 0x000fe20007810000 */
[----:B------:R-:W-:-:S03]  /*b160*/  UMOV UR11, 0x40000040 ;  /* 0x40000040000b7882 */ /* 0x000fc60000000000 */
[----:B------:R-:W-:Y:S02]  /*b170*/  FMNMX.FTZ R196, R156, R185, !PT ;  /* 0x000000b99cc47209 */ /* 0x000fe40007810000 */
[----:B------:R-:W-:Y:S02]  /*b180*/  R2UR UR10, R218 ;  /* 0x00000000da0a72ca */ /* 0x000fe400000e0000 */
        /* <DEDUP_REMOVED lines=30> */
[----:B------:R-:W0:Y:S01]  /*b370*/  MUFU.EX2 R186, R202 ;  /* 0x000000ca00ba7308 */ /* 0x000e220000000800 */
        /* <DEDUP_REMOVED lines=18> */
[----:B------:R-:W-:Y:S01]  /*b4a0*/  MUFU.EX2 R201, R201 ;  /* 0x000000c900c97308 */ /* 0x000fe20000000800 */
[----:B0-----:R-:W-:Y:S01]  /*b4b0*/  FMUL.FTZ R24, R24, R186 ;  /* 0x000000ba18187220 */ /* 0x001fe20000410000 */
[----:B------:R-:W-:Y:S01]  /*b4c0*/  FMNMX.FTZ R153, R179, R152, !PT ;  /* 0x00000098b3997209 */ /* 0x000fe20007810000 */
[-C--:B------:R-:W-:Y:S01]  /*b4d0*/  FMUL.FTZ R25, R25, R186.reuse ;  /* 0x000000ba19197220 */ /* 0x080fe20000410000 */
[-C--:B------:R-:W-:Y:S01]  /*b4e0*/  FMUL.FTZ R28, R28, R186.reuse ;  /* 0x000000ba1c1c7220 */ /* 0x080fe20000410000 */
[-C--:B------:R-:W-:Y:S01]  /*b4f0*/  FMUL.FTZ R29, R29, R186.reuse ;  /* 0x000000ba1d1d7220 */ /* 0x080fe20000410000 */
[----:B------:R-:W-:Y:S01]  /*b500*/  FMNMX.FTZ R152, R182, R153, !PT ;  /* 0x00000099b6987209 */ /* 0x000fe20007810000 */
[-C--:B------:R-:W-:Y:S01]  /*b510*/  FMUL.FTZ R32, R32, R186.reuse ;  /* 0x000000ba20207220 */ /* 0x080fe20000410000 */
[----:B------:R-:W-:Y:S01]  /*b520*/  MUFU.EX2 R196, R196 ;  /* 0x000000c400c47308 */ /* 0x000fe20000000800 */
[----:B------:R-:W-:Y:S01]  /*b530*/  FMUL.FTZ R33, R33, R186 ;  /* 0x000000ba21217220 */ /* 0x000fe20000410000 */
[----:B------:R-:W-:Y:S01]  /*b540*/  FMNMX.FTZ R152, R183, R152, !PT ;  /* 0x00000098b7987209 */ /* 0x000fe20007810000 */
[-C--:B------:R-:W-:Y:S01]  /*b550*/  FMUL.FTZ R36, R36, R186.reuse ;  /* 0x000000ba24247220 */ /* 0x080fe20000410000 */
[-C--:B------:R-:W-:Y:S01]  /*b560*/  FMUL.FTZ R37, R37, R186.reuse ;  /* 0x000000ba25257220 */ /* 0x080fe20000410000 */
[-C--:B------:R-:W-:Y:S01]  /*b570*/  FMUL.FTZ R40, R40, R186.reuse ;  /* 0x000000ba28287220 */ /* 0x080fe20000410000 */
[-C--:B------:R-:W-:Y:S01]  /*b580*/  FMUL.FTZ R41, R41, R186.reuse ;  /* 0x000000ba29297220 */ /* 0x080fe20000410000 */
[----:B------:R-:W0:Y:S01]  /*b590*/  SHFL.BFLY PT, R153, R152, 0x2, 0x1f ;  /* 0x0c401f0098997f89 */ /* 0x000e2200000e0000 */
        /* <DEDUP_REMOVED lines=23> */
[----:B0-----:R-:W-:Y:S01]  /*b710*/  FMNMX.FTZ R153, R152, R153, !PT ;  /* 0x0000009998997209 */ /* 0x001fe20007810000 */
[----:B------:R-:W0:Y:S01]  /*b720*/  MUFU.EX2 R205, R205 ;  /* 0x000000cd00cd7308 */ /* 0x000e220000000800 */
[-C--:B------:R-:W-:Y:S01]  /*b730*/  FMUL.FTZ R84, R84, R186.reuse ;  /* 0x000000ba54547220 */ /* 0x080fe20000410000 */
[-C--:B------:R-:W-:Y:S01]  /*b740*/  FMUL.FTZ R85, R85, R186.reuse ;  /* 0x000000ba55557220 */ /* 0x080fe20000410000 */
[-C--:B------:R-:W-:Y:S01]  /*b750*/  FMUL.FTZ R88, R88, R186.reuse ;  /* 0x000000ba58587220 */ /* 0x080fe20000410000 */
[----:B------:R-:W1:Y:S01]  /*b760*/  SHFL.BFLY PT, R168, R153, 0x1, 0x1f ;  /* 0x0c201f0099a87f89 */ /* 0x000e6200000e0000 */
        /* <DEDUP_REMOVED lines=23> */
[----:B-1----:R-:W-:Y:S01]  /*b8e0*/  FMNMX.FTZ R168, R153, R168, !PT ;  /* 0x000000a899a87209 */ /* 0x002fe20007810000 */
[----:B------:R-:W-:Y:S01]  /*b8f0*/  FFMA.FTZ R153, R181, UR6, -R210 ;  /* 0x00000006b5997c23 */ /* 0x000fe200080108d2 */
[-C--:B------:R-:W-:Y:S01]  /*b900*/  FMUL.FTZ R128, R128, R186.reuse ;  /* 0x000000ba80807220 */ /* 0x080fe20000410000 */
[-C--:B------:R-:W-:Y:S01]  /*b910*/  FMUL.FTZ R129, R129, R186.reuse ;  /* 0x000000ba81817220 */ /* 0x080fe20000410000 */
[----:B------:R-:W-:Y:S01]  /*b920*/  MUFU.EX2 R169, R169 ;  /* 0x000000a900a97308 */ /* 0x000fe20000000800 */
[----:B------:R-:W-:Y:S01]  /*b930*/  FADD.FTZ R152, -R168, R209 ;  /* 0x000000d1a8987221 */ /* 0x000fe20000010100 */
[-C--:B------:R-:W-:Y:S01]  /*b940*/  FMUL.FTZ R132, R132, R186.reuse ;  /* 0x000000ba84847220 */ /* 0x080fe20000410000 */
[-C--:B------:R-:W-:Y:S01]  /*b950*/  FMUL.FTZ R133, R133, R186.reuse ;  /* 0x000000ba85857220 */ /* 0x080fe20000410000 */
[-C--:B------:R-:W-:Y:S01]  /*b960*/  FMUL.FTZ R136, R136, R186.reuse ;  /* 0x000000ba88887220 */ /* 0x080fe20000410000 */
[----:B------:R-:W-:Y:S01]  /*b970*/  FMUL.FTZ R181, R152, UR6 ;  /* 0x0000000698b57c20 */ /* 0x000fe20008410000 */
[----:B------:R-:W-:Y:S01]  /*b980*/  FMUL.FTZ R152, R168, UR6 ;  /* 0x00000006a8987c20 */ /* 0x000fe20008410000 */
[-C--:B------:R-:W-:Y:S01]  /*b990*/  FMUL.FTZ R137, R137, R186.reuse ;  /* 0x000000ba89897220 */ /* 0x080fe20000410000 */
[----:B------:R0:W-:Y:S01]  /*b9a0*/  MUFU.EX2 R209, R153 ;  /* 0x0000009900d17308 */ /* 0x0001e20000000800 */
[----:B------:R-:W-:Y:S01]  /*b9b0*/  FMUL.FTZ R140, R140, R186 ;  /* 0x000000ba8c8c7220 */ /* 0x000fe20000410000 */
[----:B------:R-:W-:Y:S01]  /*b9c0*/  FFMA.FTZ R210, R154, UR6, -R152 ;  /* 0x000000069ad27c23 */ /* 0x000fe20008010898 */
[----:B------:R-:W-:-:S02]  /*b9d0*/  VIADD R154, R195, 0x38840 ;  /* 0x00038840c39a7836 */ /* 0x000fc40000000000 */
[--C-:B------:R-:W-:Y:S01]  /*b9e0*/  FFMA.FTZ R213, R155, UR6, -R152.reuse ;  /* 0x000000069bd57c23 */ /* 0x100fe20008010898 */
[--C-:B------:R-:W-:Y:S01]  /*b9f0*/  FFMA.FTZ R212, R158, UR6, -R152.reuse ;  /* 0x000000069ed47c23 */ /* 0x100fe20008010898 */
[--C-:B------:R-:W-:Y:S01]  /*ba00*/  FFMA.FTZ R215, R159, UR6, -R152.reuse ;  /* 0x000000069fd77c23 */ /* 0x100fe20008010898 */
[----:B------:R-:W-:Y:S01]  /*ba10*/  FFMA.FTZ R214, R162, UR6, -R152 ;  /* 0x00000006a2d67c23 */ /* 0x000fe20008010898 */
[----:B------:R-:W1:Y:S01]  /*ba20*/  MUFU.EX2 R181, R181 ;  /* 0x000000b500b57308 */ /* 0x000e620000000800 */
[----:B0-----:R-:W-:Y:S01]  /*ba30*/  @!P1 IMAD R153, R211, 0x40, R192 ;  /* 0x00000040d3999824 */ /* 0x001fe200078e02c0 */
[----:B------:R-:W-:Y:S01]  /*ba40*/  PRMT R154, R197, 0x654, R154 ;  /* 0x00000654c59a7816 */ /* 0x000fe2000000009a */
[--C-:B------:R-:W-:Y:S01]  /*ba50*/  FFMA.FTZ R217, R163, UR6, -R152.reuse ;  /* 0x00000006a3d97c23 */ /* 0x100fe20008010898 */
[----:B------:R-:W-:Y:S01]  /*ba60*/  FFMA.FTZ R216, R166, UR6, -R152 ;  /* 0x00000006a6d87c23 */ /* 0x000fe20008010898 */
[----:B------:R-:W-:Y:S02]  /*ba70*/  @!P1 IMAD R153, R153, 0x4, R198 ;  /* 0x0000000499999824 */ /* 0x000fe400078e02c6 */
[--C-:B------:R-:W-:Y:S01]  /*ba80*/  FFMA.FTZ R219, R167, UR6, -R152.reuse ;  /* 0x00000006a7db7c23 */ /* 0x100fe20008010898 */
[--C-:B------:R-:W-:Y:S01]  /*ba90*/  FFMA.FTZ R170, R170, UR6, -R152.reuse ;  /* 0x00000006aaaa7c23 */ /* 0x100fe20008010898 */
[--C-:B------:R-:W-:Y:S01]  /*baa0*/  FFMA.FTZ R171, R171, UR6, -R152.reuse ;  /* 0x00000006abab7c23 */ /* 0x100fe20008010898 */
[--C-:B------:R-:W-:Y:S01]  /*bab0*/  FFMA.FTZ R174, R174, UR6, -R152.reuse ;  /* 0x00000006aeae7c23 */ /* 0x100fe20008010898 */
[--C-:B------:R-:W-:Y:S01]  /*bac0*/  FFMA.FTZ R175, R175, UR6, -R152.reuse ;  /* 0x00000006afaf7c23 */ /* 0x100fe20008010898 */
[----:B------:R0:W-:Y:S01]  /*bad0*/  SYNCS.ARRIVE.TRANS64.RED.A1T0 RZ, [R154+URZ], RZ ;  /* 0x000000ff9aff79a7 */ /* 0x0001e2000810043f */
[--C-:B------:R-:W-:Y:S01]  /*bae0*/  FFMA.FTZ R178, R178, UR6, -R152.reuse ;  /* 0x00000006b2b27c23 */ /* 0x100fe20008010898 */
[--C-:B------:R-:W-:Y:S01]  /*baf0*/  FFMA.FTZ R179, R179, UR6, -R152.reuse ;  /* 0x00000006b3b37c23 */ /* 0x100fe20008010898 */
[--C-:B------:R-:W-:Y:S01]  /*bb00*/  FFMA.FTZ R182, R182, UR6, -R152.reuse ;  /* 0x00000006b6b67c23 */ /* 0x100fe20008010898 */
[----:B------:R-:W-:Y:S01]  /*bb10*/  FFMA.FTZ R183, R183, UR6, -R152 ;  /* 0x00000006b7b77c23 */ /* 0x000fe20008010898 */
[----:B------:R-:W-:Y:S01]  /*bb20*/  @!P1 STS [R153+0x38400], R186 ;  /* 0x038400ba99009388 */ /* 0x000fe20000000800 */
[----:B------:R-:W-:Y:S01]  /*bb30*/  MUFU.EX2 R210, R210 ;  /* 0x000000d200d27308 */ /* 0x000fe20000000800 */
[----:B------:R-:W-:Y:S01]  /*bb40*/  F2FP.F16.F32.PACK_AB R152, R196, R201 ;  /* 0x000000c9c498723e */ /* 0x000fe200000000ff */
[-C--:B-1----:R-:W-:Y:S01]  /*bb50*/  FMUL.FTZ R26, R26, R181.reuse ;  /* 0x000000b51a1a7220 */ /* 0x082fe20000410000 */
[----:B------:R1:W-:Y:S01]  /*bb60*/  @!P1 STS [R153+0x38420], R181 ;  /* 0x038420b599009388 */ /* 0x0003e20000000800 */
[----:B0-----:R-:W-:Y:S01]  /*bb70*/  F2FP.F16.F32.PACK_AB R154, R203, R202 ;  /* 0x000000cacb9a723e */ /* 0x001fe200000000ff */
[-C--:B------:R-:W-:Y:S01]  /*bb80*/  FMUL.FTZ R27, R27, R181.reuse ;  /* 0x000000b51b1b7220 */ /* 0x080fe20000410000 */
[----:B------:R-:W-:Y:S01]  /*bb90*/  F2FP.F16.F32.PACK_AB R158, R207, R206 ;  /* 0x000000cecf9e723e */ /* 0x000fe200000000ff */
[-C--:B------:R-:W-:Y:S01]  /*bba0*/  FMUL.FTZ R30, R30, R181.reuse ;  /* 0x000000b51e1e7220 */ /* 0x080fe20000410000 */
[----:B------:R-:W1:Y:S01]  /*bbb0*/  MUFU.EX2 R213, R213 ;  /* 0x000000d500d57308 */ /* 0x000e620000000800 */
        /* <DEDUP_REMOVED lines=82> */
[----:B------:R-:W-:Y:S01]  /*c0e0*/  FMUL.FTZ R151, R151, R181 ;  /* 0x000000b597977220 */ /* 0x000fe20000410000 */
[----:B------:R1:W-:Y:S01]  /*c0f0*/  STSM.16.M88.4 [R188+0x36400], R152 ;  /* 0x03640098bc007844 */ /* 0x0003e20000000200 */
[----:B------:R-:W-:-:S02]  /*c100*/  VIADD R211, R218, 0x80 ;  /* 0x00000080dad37836 */ /* 0x000fc40000000000 */
[----:B------:R-:W-:Y:S01]  /*c110*/  FFMA.FTZ R21, R186, R21, R201 ;  /* 0x00000015ba157223 */ /* 0x000fe200000100c9 */
[----:B------:R-:W-:Y:S01]  /*c120*/  FFMA.FTZ R20, R181, R20, R210 ;  /* 0x00000014b5147223 */ /* 0x000fe200000100d2 */
[----:B------:R-:W-:Y:S01]  /*c130*/  MUFU.EX2 R174, R174 ;  /* 0x000000ae00ae7308 */ /* 0x000fe20000000800 */
[----:B------:R1:W-:Y:S01]  /*c140*/  STSM.16.M88.4 [R190], R156 ;  /* 0x0000009cbe007844 */ /* 0x0003e20000000200 */
        /* <DEDUP_REMOVED lines=15> */
[----:B------:R-:W0:Y:S01]  /*c240*/  MUFU.EX2 R177, R177 ;  /* 0x000000b100b17308 */ /* 0x000e220000000800 */
[----:B--2---:R-:W-:Y:S01]  /*c250*/  F2FP.F16.F32.PACK_AB R163, R175, R174 ;  /* 0x000000aeafa3723e */ /* 0x004fe200000000ff */
[----:B------:R-:W-:Y:S01]  /*c260*/  FADD.FTZ R207, R207, R206 ;  /* 0x000000cecfcf7221 */ /* 0x000fe20000010000 */
[----:B------:R-:W-:-:S03]  /*c270*/  FADD.FTZ R219, R219, R216 ;  /* 0x000000d8dbdb7221 */ /* 0x000fc60000010000 */
[----:B------:R1:W-:Y:S01]  /*c280*/  STSM.16.M88.4 [R187], R160 ;  /* 0x000000a0bb007844 */ /* 0x0003e20000000200 */
[----:B------:R-:W-:Y:S01]  /*c290*/  FADD.FTZ R208, R208, R207 ;  /* 0x000000cfd0d07221 */ /* 0x000fe20000010000 */
[----:B------:R-:W2:Y:S01]  /*c2a0*/  MUFU.EX2 R180, R180 ;  /* 0x000000b400b47308 */ /* 0x000ea20000000800 */
[----:B------:R-:W-:Y:S02]  /*c2b0*/  FADD.FTZ R170, R170, R219 ;  /* 0x000000dbaaaa7221 */ /* 0x000fe40000010000 */
[----:B------:R-:W-:Y:S02]  /*c2c0*/  FADD.FTZ R169, R169, R208 ;  /* 0x000000d0a9a97221 */ /* 0x000fe40000010000 */
[----:B------:R-:W-:Y:S02]  /*c2d0*/  FADD.FTZ R171, R171, R170 ;  /* 0x000000aaabab7221 */ /* 0x000fe40000010000 */
[----:B------:R-:W-:Y:S01]  /*c2e0*/  FADD.FTZ R172, R172, R169 ;  /* 0x000000a9acac7221 */ /* 0x000fe20000010000 */
[----:B------:R-:W-:Y:S01]  /*c2f0*/  MUFU.EX2 R178, R178 ;  /* 0x000000b200b27308 */ /* 0x000fe20000000800 */
[----:B0-----:R-:W-:Y:S01]  /*c300*/  F2FP.F16.F32.PACK_AB R164, R177, R176 ;  /* 0x000000b0b1a4723e */ /* 0x001fe200000000ff */
[----:B------:R-:W-:Y:S01]  /*c310*/  FADD.FTZ R174, R174, R171 ;  /* 0x000000abaeae7221 */ /* 0x000fe20000010000 */
[----:B------:R-:W-:-:S03]  /*c320*/  FADD.FTZ R173, R173, R172 ;  /* 0x000000acadad7221 */ /* 0x000fc60000010000 */
[----:B------:R-:W-:Y:S01]  /*c330*/  FADD.FTZ R175, R175, R174 ;  /* 0x000000aeafaf7221 */ /* 0x000fe20000010000 */
[----:B------:R-:W-:Y:S01]  /*c340*/  FADD.FTZ R176, R176, R173 ;  /* 0x000000adb0b07221 */ /* 0x000fe20000010000 */
[----:B------:R-:W0:Y:S01]  /*c350*/  MUFU.EX2 R179, R179 ;  /* 0x000000b300b37308 */ /* 0x000e220000000800 */
[----:B--2---:R-:W-:Y:S02]  /*c360*/  F2FP.F16.F32.PACK_AB R166, R209, R180 ;  /* 0x000000b4d1a6723e */ /* 0x004fe400000000ff */
[----:B------:R-:W-:-:S04]  /*c370*/  FADD.FTZ R177, R177, R176 ;  /* 0x000000b0b1b17221 */ /* 0x000fc80000010000 */
[----:B------:R-:W-:Y:S01]  /*c380*/  FADD.FTZ R180, R180, R177 ;  /* 0x000000b1b4b47221 */ /* 0x000fe20000010000 */
[----:B------:R-:W2:Y:S03]  /*c390*/  MUFU.EX2 R182, R182 ;  /* 0x000000b600b67308 */ /* 0x000ea60000000800 */
[----:B------:R-:W-:-:S05]  /*c3a0*/  FADD.FTZ R21, R209, R180 ;  /* 0x000000b4d1157221 */ /* 0x000fca0000010000 */
[----:B------:R-:W3:Y:S01]  /*c3b0*/  MUFU.EX2 R183, R183 ;  /* 0x000000b700b77308 */ /* 0x000ee20000000800 */
[----:B0-----:R-:W-:Y:S01]  /*c3c0*/  F2FP.F16.F32.PACK_AB R165, R179, R178 ;  /* 0x000000b2b3a5723e */ /* 0x001fe200000000ff */
[----:B------:R-:W-:-:S04]  /*c3d0*/  FADD.FTZ R178, R178, R175 ;  /* 0x000000afb2b27221 */ /* 0x000fc80000010000 */
[----:B------:R-:W-:-:S04]  /*c3e0*/  FADD.FTZ R179, R179, R178 ;  /* 0x000000b2b3b37221 */ /* 0x000fc80000010000 */
[----:B--2---:R-:W-:Y:S01]  /*c3f0*/  FADD.FTZ R20, R182, R179 ;  /* 0x000000b3b6147221 */ /* 0x004fe20000010000 */
[----:B---3--:R-:W-:-:S03]  /*c400*/  F2FP.F16.F32.PACK_AB R167, R183, R182 ;  /* 0x000000b6b7a7723e */ /* 0x008fc600000000ff */
[----:B------:R-:W-:Y:S02]  /*c410*/  FADD.FTZ R20, R183, R20 ;  /* 0x00000014b7147221 */ /* 0x000fe40000010000 */
[----:B------:R1:W-:Y:S01]  /*c420*/  STSM.16.M88.4 [R189], R164 ;  /* 0x000000a4bd007844 */ /* 0x0003e20000000200 */
[----:B------:R-:W-:-:S06]  /*c430*/  WARPGROUP.ARRIVE ;  /* 0x00000000000079c5 */ /* 0x000fcc0000000000 */
        /* <DEDUP_REMOVED lines=32> */
.L_x_7477:
        /* <DEDUP_REMOVED lines=9> */
.L_x_7467:
[----:B------:R-:W2:Y:S01]  /*c6d0*/  SHFL.BFLY PT, R0, R21, 0x2, 0x1f ;  /* 0x0c401f0015007f89 */ /* 0x000ea200000e0000 */
[----:B------:R-:W-:Y:S08]  /*c6e0*/  BAR.ARV 0x8, 0x100 ;  /* 0x0204000000007b1d */ /* 0x000ff00000002000 */
[----:B------:R-:W-:Y:S01]  /*c6f0*/  BAR.SYNC.DEFER_BLOCKING 0xf, 0x100 ;  /* 0x03c4000000007b1d */ /* 0x000fe20000010000 */
[----:B------:R-:W-:Y:S01]  /*c700*/  ISETP.NE.AND P0, PT, R194, RZ, PT ;  /* 0x000000ffc200720c */ /* 0x000fe20003f05270 */
[----:B------:R-:W-:Y:S01]  /*c710*/  IMAD.U32 R8, RZ, RZ, UR6 ;  /* 0x00000006ff087e24 */ /* 0x000fe2000f8e00ff */
[----:B------:R-:W-:-:S03]  /*c720*/  LEA R7, R22, R192, 0x6 ;  /* 0x000000c016077211 */ /* 0x000fc600078e30ff */
[----:B------:R-:W3:Y:S01]  /*c730*/  SHFL.BFLY PT, R5, R20, 0x2, 0x1f ;  /* 0x0c401f0014057f89 */ /* 0x000ee200000e0000 */
[----:B--2---:R-:W-:-:S07]  /*c740*/  FADD.FTZ R2, R0, R21 ;  /* 0x0000001500027221 */ /* 0x004fce0000010000 */
[----:B------:R-:W-:Y:S01]  /*c750*/  @!P0 IMAD R198, R7, 0x4, R198 ;  /* 0x0000000407c68824 */ /* 0x000fe200078e02c6 */
[----:B------:R-:W2:Y:S01]  /*c760*/  SHFL.BFLY PT, R3, R2, 0x1, 0x1f ;  /* 0x0c201f0002037f89 */ /* 0x000ea200000e0000 */
[----:B---3--:R-:W-:-:S05]  /*c770*/  FADD.FTZ R5, R5, R20 ;  /* 0x0000001405057221 */ /* 0x008fca0000010000 */
[----:B------:R-:W3:Y:S01]  /*c780*/  SHFL.BFLY PT, R0, R5, 0x1, 0x1f ;  /* 0x0c201f0005007f89 */ /* 0x000ee200000e0000 */
[----:B--2---:R-:W-:Y:S01]  /*c790*/  FADD.FTZ R4, R2, R3 ;  /* 0x0000000302047221 */ /* 0x004fe20000010000 */
[----:B------:R-:W-:Y:S02]  /*c7a0*/  IMAD.MOV.U32 R3, RZ, RZ, RZ ;  /* 0x000000ffff037224 */ /* 0x000fe400078e00ff */
[----:B------:R-:W-:Y:S02]  /*c7b0*/  IMAD.MOV.U32 R2, RZ, RZ, -0x800000 ;  /* 0xff800000ff027424 */ /* 0x000fe400078e00ff */
[----:B------:R-:W-:-:S13]  /*c7c0*/  FSETP.NE.FTZ.AND P1, PT, R4, RZ, PT ;  /* 0x000000ff0400720b */ /* 0x000fda0003f35000 */
[----:B------:R-:W2:Y:S01]  /*c7d0*/  @P1 MUFU.RCP R3, R4 ;  /* 0x0000000400031308 */ /* 0x000ea20000001000 */
[----:B---3--:R-:W-:Y:S01]  /*c7e0*/  FADD.FTZ R6, R5, R0 ;  /* 0x0000000005067221 */ /* 0x008fe20000010000 */
[----:B------:R-:W-:-:S04]  /*c7f0*/  IMAD.MOV.U32 R0, RZ, RZ, RZ ;  /* 0x000000ffff007224 */ /* 0x000fc800078e00ff */
[----:B------:R-:W-:Y:S02]  /*c800*/  FSETP.NE.FTZ.AND P2, PT, R6, RZ, PT ;  /* 0x000000ff0600720b */ /* 0x000fe40003f55000 */
[----:B------:R3:W4:Y:S01]  /*c810*/  @P1 MUFU.LG2 R5, R4 ;  /* 0x0000000400051308 */ /* 0x0007220000000c00 */
[----:B--2---:R2:W-:Y:S01]  /*c820*/  @!P0 STS [R198+0x38400], R3 ;  /* 0x03840003c6008388 */ /* 0x0045e20000000800 */
[----:B---3--:R-:W-:Y:S02]  /*c830*/  IMAD.MOV.U32 R4, RZ, RZ, -0x800000 ;  /* 0xff800000ff047424 */ /* 0x008fe400078e00ff */
[----:B------:R-:W-:-:S07]  /*c840*/  FMUL.FTZ R24, R24, R3 ;  /* 0x0000000318187220 */ /* 0x000fce0000410000 */
[----:B------:R-:W3:Y:S01]  /*c850*/  @P2 MUFU.RCP R0, R6 ;  /* 0x0000000600002308 */ /* 0x000ee20000001000 */
[----:B------:R-:W-:Y:S01]  /*c860*/  @P2 FMUL.FTZ R8, R8, 0.69314718246459960938 ;  /* 0x3f31721808082820 */ /* 0x000fe20000410000 */
[-C--:B------:R-:W-:Y:S01]  /*c870*/  FMUL.FTZ R25, R25, R3.reuse ;  /* 0x0000000319197220 */ /* 0x080fe20000410000 */
[-C--:B------:R-:W-:Y:S01]  /*c880*/  FMUL.FTZ R28, R28, R3.reuse ;  /* 0x000000031c1c7220 */ /* 0x080fe20000410000 */
[-C--:B------:R-:W-:Y:S01]  /*c890*/  FMUL.FTZ R29, R29, R3.reuse ;  /* 0x000000031d1d7220 */ /* 0x080fe20000410000 */
[----:B----4-:R-:W-:Y:S01]  /*c8a0*/  @P1 FMUL.FTZ R5, R5, 0.69314718246459960938 ;  /* 0x3f31721805051820 */ /* 0x010fe20000410000 */
[-C--:B------:R-:W-:Y:S01]  /*c8b0*/  FMUL.FTZ R32, R32, R3.reuse ;  /* 0x0000000320207220 */ /* 0x080fe20000410000 */
[-C--:B------:R-:W-:Y:S01]  /*c8c0*/  FMUL.FTZ R33, R33, R3.reuse ;  /* 0x0000000321217220 */ /* 0x080fe20000410000 */
[----:B------:R4:W5:Y:S01]  /*c8d0*/  @P2 MUFU.LG2 R7, R6 ;  /* 0x0000000600072308 */ /* 0x0009620000000c00 */
        /* <DEDUP_REMOVED lines=8> */
[----:B---3--:R2:W-:Y:S01]  /*c960*/  @!P0 STS [R198+0x38420], R0 ;  /* 0x03842000c6008388 */ /* 0x0085e20000000800 */
[----:B----4-:R-:W-:-:S02]  /*c970*/  IMAD.U32 R6, RZ, RZ, UR6 ;  /* 0x00000006ff067e24 */ /* 0x010fc4000f8e00ff */
[-C--:B------:R-:W-:Y:S01]  /*c980*/  FMUL.FTZ R52, R52, R3.reuse ;  /* 0x0000000334347220 */ /* 0x080fe20000410000 */
[-C--:B------:R-:W-:Y:S01]  /*c990*/  FMUL.FTZ R53, R53, R3.reuse ;  /* 0x0000000335357220 */ /* 0x080fe20000410000 */
[-C--:B------:R-:W-:Y:S01]  /*c9a0*/  FMUL.FTZ R56, R56, R3.reuse ;  /* 0x0000000338387220 */ /* 0x080fe20000410000 */
[----:B------:R-:W-:Y:S01]  /*c9b0*/  @P1 FMUL.FTZ R6, R6, 0.69314718246459960938 ;  /* 0x3f31721806061820 */ /* 0x000fe20000410000 */
[-C--:B------:R-:W-:Y:S01]  /*c9c0*/  FMUL.FTZ R57, R57, R3.reuse ;  /* 0x0000000339397220 */ /* 0x080fe20000410000 */
[-C--:B------:R-:W-:Y:S01]  /*c9d0*/  FMUL.FTZ R60, R60, R3.reuse ;  /* 0x000000033c3c7220 */ /* 0x080fe20000410000 */
[----:B-----5:R-:W-:Y:S01]  /*c9e0*/  @P2 FMUL.FTZ R7, R7, 0.69314718246459960938 ;  /* 0x3f31721807072820 */ /* 0x020fe20000410000 */
        /* <DEDUP_REMOVED lines=112> */
[----:B--2---:R-:W-:Y:S06]  /*d0f0*/  BAR.ARV 0xe, 0x100 ;  /* 0x0384000000007b1d */ /* 0x004fec0000002000 */
.L_x_7436:
[----:B------:R-:W-:Y:S05]  /*d100*/  @P0 BRA `(.L_x_7479) ;  /* 0x0000002400080947 */ /* 0x000fea0003800000 */
[----:B------:R-:W2:Y:S01]  /*d110*/  LDL R156, [R1] ;  /* 0x00000000019c7983 */ /* 0x000ea20000100800 */
[----:B------:R-:W3:Y:S01]  /*d120*/  S2UR UR5, SR_CgaCtaId ;  /* 0x00000000000579c3 */ /* 0x000ee20000008800 */
[----:B------:R-:W-:Y:S01]  /*d130*/  UMOV UR4, 0x400 ;  /* 0x0000040000047882 */ /* 0x000fe20000000000 */
[----:B------:R-:W4:Y:S06]  /*d140*/  S2R R0, SR_TID.X ;  /* 0x0000000000007919 */ /* 0x000f2c0000002100 */
[----:B------:R-:W5:Y:S08]  /*d150*/  S2UR UR6, SR_CTAID.Y ;  /* 0x00000000000679c3 */ /* 0x000f700000002600 */
[----:B------:R-:W5:Y:S08]  /*d160*/  LDC R10, c[0x0][0xd50] ;  /* 0x00035400ff0a7b82 */ /* 0x000f700000000800 */
[----:B------:R-:W0:Y:S01]  /*d170*/  LDC R6, c[0x0][0xce8] ;  /* 0x00033a00ff067b82 */ /* 0x000e220000000800 */
[----:B---3--:R-:W-:-:S04]  /*d180*/  ULEA UR4, UR5, UR4, 0x18 ;  /* 0x0000000405047291 */ /* 0x008fc8000f8ec03f */
[----:B------:R-:W-:-:S04]  /*d190*/  UIADD3 UR4, UR4, 0x38820, URZ ;  /* 0x0003882004047890 */ /* 0x000fc8000fffe03f */
[----:B------:R-:W-:Y:S01]  /*d1a0*/  UPRMT UR4, URZ, 0x654, UR4 ;  /* 0x000006543f047896 */ /* 0x000fe20008000004 */
[----:B------:R-:W-:Y:S01]  /*d1b0*/  BAR.SYNC.DEFER_BLOCKING 0x1, 0x100 ;  /* 0x0044000000007b1d */ /* 0x000fe20000010000 */
[----:B----4-:R-:W-:-:S05]  /*d1c0*/  VIADD R20, R0, 0xffffff80 ;  /* 0xffffff8000147836 */ /* 0x010fca0000000000 */
[----:B------:R-:W-:-:S04]  /*d1d0*/  SHF.R.S32.HI R21, RZ, 0x1f, R20 ;  /* 0x0000001fff157819 */ /* 0x000fc80000011414 */
[----:B------:R-:W-:-:S04]  /*d1e0*/  LEA.HI R9, R21, R20, RZ, 0x7 ;  /* 0x0000001415097211 */ /* 0x000fc800078f38ff */
[----:B------:R-:W-:Y:S02]  /*d1f0*/  SHF.R.S32.HI R0, RZ, 0x7, R9 ;  /* 0x00000007ff007819 */ /* 0x000fe40000011409 */
[----:B------:R-:W-:Y:S02]  /*d200*/  LOP3.LUT R5, R9, 0xffffff80, RZ, 0xc0, !PT ;  /* 0xffffff8009057812 */ /* 0x000fe400078ec0ff */
[----:B0-----:R-:W-:Y:S01]  /*d210*/  ISETP.NE.AND P1, PT, R6, 0x1, PT ;  /* 0x000000010600780c */ /* 0x001fe20003f25270 */
[----:B------:R-:W0:Y:S02]  /*d220*/  SHFL.IDX PT, R7, R0, RZ, 0x1f ;  /* 0x00001fff00077589 */ /* 0x000e2400000e0000 */
[----:B------:R-:W-:Y:S01]  /*d230*/  IMAD.IADD R8, R20, 0x1, -R5 ;  /* 0x0000000114087824 */ /* 0x000fe200078e0a05 */
[----:B------:R-:W-:Y:S04]  /*d240*/  SYNCS.ARRIVE.TRANS64.RED.A1T0 RZ, [UR4], RZ ;  /* 0x000000ffffff79a7 */ /* 0x000fe80008100404 */
[----:B------:R-:W-:-:S02]  /*d250*/  SHF.R.S32.HI R155, RZ, 0x1f, R8 ;  /* 0x0000001fff9b7819 */ /* 0x000fc40000011408 */
[----:B0-----:R-:W-:Y:S02]  /*d260*/  ISETP.NE.AND P0, PT, R7, RZ, PT ;  /* 0x000000ff0700720c */ /* 0x001fe40003f05270 */
[----:B------:R-:W-:-:S04]  /*d270*/  LEA.HI R7, R155, R8, RZ, 0x2 ;  /* 0x000000089b077211 */ /* 0x000fc800078f10ff */
[----:B------:R-:W-:Y:S02]  /*d280*/  SHF.R.S32.HI R154, RZ, 0x2, R7 ;  /* 0x00000002ff9a7819 */ /* 0x000fe40000011407 */
[----:B--2---:R-:W-:-:S13]  /*d290*/  R2UR UR7, R156 ;  /* 0x000000009c0772ca */ /* 0x004fda00000e0000 */
[----:B------:R-:W-:-:S04]  /*d2a0*/  IMAD R3, RZ, RZ, -UR7 ;  /* 0x80000007ff037e24 */ /* 0x000fc8000f8e02ff */
[----:B-----5:R-:W-:Y:S01]  /*d2b0*/  IMAD R3, R10, R3, UR6 ;  /* 0x000000060a037e24 */ /* 0x020fe2000f8e0203 */
[----:B------:R-:W-:-:S04]  /*d2c0*/  USHF.R.S32.HI UR6, URZ, 0x1f, UR7 ;  /* 0x0000001f3f067899 */ /* 0x000fc80008011407 */
[----:B------:R-:W-:Y:S01]  /*d2d0*/  SHF.R.S32.HI R5, RZ, 0x1f, R3 ;  /* 0x0000001fff057819 */ /* 0x000fe20000011403 */
[----:B------:R-:W-:Y:S07]  /*d2e0*/  @P0 BRA `(.L_x_7480) ;  /* 0x0000000400480947 */ /* 0x000fee0003800000 */
[----:B------:R-:W0:Y:S01]  /*d2f0*/  LDC R16, c[0x0][0xce8] ;  /* 0x00033a00ff107b82 */ /* 0x000e220000000800 */
[----:B------:R-:W-:Y:S01]  /*d300*/  LOP3.LUT R9, R9, 0xffffff80, RZ, 0xc0, !PT ;  /* 0xffffff8009097812 */ /* 0x000fe200078ec0ff */
[----:B------:R-:W2:Y:S01]  /*d310*/  S2R R22, SR_CTAID.X ;  /* 0x0000000000167919 */ /* 0x000ea20000002500 */
[----:B------:R-:W-:Y:S01]  /*d320*/  LEA.HI R11, R21, R20, RZ, 0x2 ;  /* 0x00000014150b7211 */ /* 0x000fe200078f10ff */
[----:B------:R-:W-:Y:S01]  /*d330*/  ULDC.64 UR4, c[0x0][0xcd0] ;  /* 0x0003340000047ab9 */ /* 0x000fe20000000a00 */
[----:B------:R-:W-:Y:S01]  /*d340*/  R2UR UR10, R156 ;  /* 0x000000009c0a72ca */ /* 0x000fe200000e0000 */
[C---:B------:R-:W-:Y:S01]  /*d350*/  IMAD.IADD R23, R20.reuse, 0x1, -R9 ;  /* 0x0000000114177824 */ /* 0x040fe200078e0a09 */
[----:B------:R-:W-:Y:S01]  /*d360*/  LOP3.LUT R11, R11, 0xfffffffc, RZ, 0xc0, !PT ;  /* 0xfffffffc0b0b7812 */ /* 0x000fe200078ec0ff */
[----:B------:R-:W3:Y:S03]  /*d370*/  S2UR UR7, SR_CTAID.Z ;  /* 0x00000000000779c3 */ /* 0x000ee60000002700 */
[----:B------:R-:W-:Y:S01]  /*d380*/  SHF.R.S32.HI R10, RZ, 0x1f, R23 ;  /* 0x0000001fff0a7819 */ /* 0x000fe20000011417 */
[----:B------:R-:W-:-:S03]  /*d390*/  IMAD.IADD R11, R20, 0x1, -R11 ;  /* 0x00000001140b7824 */ /* 0x000fc600078e0a0b */
[CC--:B-1----:R-:W-:Y:S01]  /*d3a0*/  LEA.HI R152, R10.reuse, R23.reuse, RZ, 0x2 ;  /* 0x000000170a987211 */ /* 0x0c2fe200078f10ff */
[----:B------:R-:W1:Y:S01]  /*d3b0*/  LDC.64 R18, c[0x0][0xcd8] ;  /* 0x00033600ff127b82 */ /* 0x000e620000000a00 */
[----:B------:R-:W-:Y:S01]  /*d3c0*/  LEA.HI R10, R10, R23, RZ, 0x5 ;  /* 0x000000170a0a7211 */ /* 0x000fe200078f28ff */
[----:B------:R-:W-:Y:S01]  /*d3d0*/  UIMAD.WIDE.U32 UR8, UR10, UR4, URZ ;  /* 0x000000040a0872a5 */ /* 0x000fe2000f8e003f */
[--C-:B------:R-:W-:Y:S01]  /*d3e0*/  SHF.R.S32.HI R9, RZ, 0x2, R152.reuse ;  /* 0x00000002ff097819 */ /* 0x100fe20000011498 */
[----:B------:R-:W-:Y:S01]  /*d3f0*/  UIMAD UR4, UR6, UR4, URZ ;  /* 0x00000004060472a4 */ /* 0x000fe2000f8e023f */
[----:B------:R-:W-:Y:S02]  /*d400*/  SHF.R.S32.HI R12, RZ, 0x1f, R152 ;  /* 0x0000001fff0c7819 */ /* 0x000fe40000011498 */
[----:B------:R-:W-:Y:S01]  /*d410*/  SHF.R.S32.HI R10, RZ, 0x5, R10 ;  /* 0x00000005ff0a7819 */ /* 0x000fe2000001140a */
[----:B------:R-:W-:Y:S01]  /*d420*/  UIMAD UR4, UR10, UR5, UR4 ;  /* 0x000000050a0472a4 */ /* 0x000fe2000f8e0204 */
[----:B0-----:R-:W-:-:S02]  /*d430*/  ISETP.NE.AND P0, PT, R16, 0x1, PT ;  /* 0x000000011000780c */ /* 0x001fc40003f05270 */
[----:B------:R-:W-:Y:S01]  /*d440*/  LEA.HI R12, R12, R9, RZ, 0x3 ;  /* 0x000000090c0c7211 */ /* 0x000fe200078f18ff */
[----:B------:R-:W-:Y:S01]  /*d450*/  UIADD3 UR4, UR9, UR4, URZ ;  /* 0x0000000409047290 */ /* 0x000fe2000fffe03f */
[----:B------:R-:W-:Y:S02]  /*d460*/  LOP3.LUT R152, R152, 0x7ffffffc, RZ, 0xc0, !PT ;  /* 0x7ffffffc98987812 */ /* 0x000fe400078ec0ff */
[----:B------:R-:W-:Y:S01]  /*d470*/  LOP3.LUT R12, R12, 0xfffffff8, RZ, 0xc0, !PT ;  /* 0xfffffff80c0c7812 */ /* 0x000fe200078ec0ff */
[----:B---3--:R-:W-:Y:S02]  /*d480*/  USHF.R.S32.HI UR5, URZ, 0x1f, UR7 ;  /* 0x0000001f3f057899 */ /* 0x008fe40008011407 */
[----:B------:R-:W-:Y:S02]  /*d490*/  IMAD.IADD R152, R23, 0x1, -R152 ;  /* 0x0000000117987824 */ /* 0x000fe400078e0a98 */
[----:B------:R-:W-:Y:S01]  /*d4a0*/  IMAD.IADD R9, R9, 0x1, -R12 ;  /* 0x0000000109097824 */ /* 0x000fe200078e0a0c */
[----:B------:R-:W-:Y:S01]  /*d4b0*/  LEA.HI R12, R11, R11, RZ, 0x1 ;  /* 0x0000000b0b0c7211 */ /* 0x000fe200078f08ff */
[----:B------:R-:W0:Y:S01]  /*d4c0*/  @P0 LDC R14, c[0x0][0xcec] ;  /* 0x00033b00ff0e0b82 */ /* 0x000e220000000800 */
[----:B------:R-:W-:-:S02]  /*d4d0*/  IMAD.SHL.U32 R152, R152, 0x2, RZ ;  /* 0x0000000298987824 */ /* 0x000fc400078e00ff */
[----:B------:R-:W-:Y:S01]  /*d4e0*/  LOP3.LUT R12, R12, 0x1ffffffe, RZ, 0xc0, !PT ;  /* 0x1ffffffe0c0c7812 */ /* 0x000fe200078ec0ff */
[----:B------:R-:W-:Y:S02]  /*d4f0*/  IMAD R153, R10, 0x10, R9 ;  /* 0x000000100a997824 */ /* 0x000fe400078e0209 */
[----:B------:R-:W-:Y:S02]  /*d500*/  IMAD.U32 R10, RZ, RZ, UR8 ;  /* 0x00000008ff0a7e24 */ /* 0x000fe4000f8e00ff */
[----:B------:R-:W3:Y:S01]  /*d510*/  @P0 LDC R17, c[0x0][0xcf0] ;  /* 0x00033c00ff110b82 */ /* 0x000ee20000000800 */
[----:B------:R-:W-:Y:S02]  /*d520*/  IMAD.IADD R12, R11, 0x1, -R12 ;  /* 0x000000010b0c7824 */ /* 0x000fe400078e0a0c */
[----:B------:R-:W-:Y:S01]  /*d530*/  IMAD.U32 R11, RZ, RZ, UR9 ;  /* 0x00000009ff0b7e24 */ /* 0x000fe2000f8e00ff */
[----:B------:R-:W-:Y:S01]  /*d540*/  MOV R11, UR4 ;  /* 0x00000004000b7c02 */ /* 0x000fe20008000f00 */
[----:B------:R-:W-:-:S02]  /*d550*/  IMAD R9, R12, 0x8, R153 ;  /* 0x000000080c097824 */ /* 0x000fc400078e0299 */
[----:B-1----:R-:W-:Y:S01]  /*d560*/  IMAD R12, R18, UR5, RZ ;  /* 0x00000005120c7c24 */ /* 0x002fe2000f8e02ff */
[----:B------:R-:W-:Y:S01]  /*d570*/  ULDC.64 UR4, c[0x0][0xce0] ;  /* 0x0003380000047ab9 */ /* 0x000fe20000000a00 */
[----:B--2---:R-:W-:Y:S02]  /*d580*/  IMAD R9, R22, 0x40, R9 ;  /* 0x0000004016097824 */ /* 0x004fe400078e0209 */
[----:B------:R-:W-:Y:S02]  /*d590*/  IMAD R15, R19, UR7, R12 ;  /* 0x00000007130f7c24 */ /* 0x000fe4000f8e020c */
[----:B------:R-:W-:Y:S02]  /*d5a0*/  IMAD.MOV.U32 R13, RZ, RZ, R9 ;  /* 0x000000ffff0d7224 */ /* 0x000fe400078e0009 */
        /* <DEDUP_REMOVED lines=8> */
[----:B------:R-:W-:-:S03]  /*d630*/  IADD3 R10, P0, R13, R10, RZ ;  /* 0x0000000a0d0a7210 */ /* 0x000fc60007f1e0ff */
[----:B------:R-:W-:Y:S02]  /*d640*/  IMAD R9, R16, R14, R9 ;  /* 0x0000000e10097224 */ /* 0x000fe400078e0209 */
[----:B------:R-:W-:Y:S01]  /*d650*/  IMAD R14, R3, UR5, R12 ;  /* 0x00000005030e7c24 */ /* 0x000fe2000f8e020c */
[----:B------:R-:W-:Y:S02]  /*d660*/  ULDC.64 UR4, c[0x0][0xcc8] ;  /* 0x0003320000047ab9 */ /* 0x000fe40000000a00 */
        /* <DEDUP_REMOVED lines=10> */
[----:B------:R-:W-:Y:S01]  /*d710*/  LOP3.LUT R11, R12, 0xfffffe, RZ, 0xc0, !PT ;  /* 0x00fffffe0c0b7812 */ /* 0x000fe200078ec0ff */
[----:B------:R-:W-:Y:S01]  /*d720*/  IMAD R14, R16, UR4, RZ ;  /* 0x00000004100e7c24 */ /* 0x000fe2000f8e02ff */
[----:B------:R-:W-:Y:S01]  /*d730*/  LEA.HI.X R18, R10, UR5, R9, 0x2, P0 ;  /* 0x000000050a127c11 */ /* 0x000fe200080f1409 */
[----:B------:R-:W-:Y:S01]  /*d740*/  SHFL.IDX PT, R12, R17, 0x1, 0x1c1f ;  /* 0x003c1f00110c7f89 */ /* 0x000fe200000e0000 */
[----:B------:R-:W-:-:S02]  /*d750*/  IMAD R9, R22, 0x40, R153 ;  /* 0x0000004016097824 */ /* 0x000fc400078e0299 */
[----:B------:R-:W-:Y:S01]  /*d760*/  IMAD.IADD R15, R0, 0x1, -R11 ;  /* 0x00000001000f7824 */ /* 0x000fe200078e0a0b */
[----:B------:R-:W-:Y:S03]  /*d770*/  SHFL.IDX PT, R10, R17, RZ, 0x1c1f ;  /* 0x001c1fff110a7589 */ /* 0x000fe600000e0000 */
        /* <DEDUP_REMOVED lines=9> */
.L_x_7480:
[----:B------:R-:W2:Y:S01]  /*d810*/  S2R R14, SR_CTAID.X ;  /* 0x00000000000e7919 */ /* 0x000ea20000002500 */
[----:B------:R-:W-:Y:S01]  /*d820*/  LEA.HI R21, R21, R20, RZ, 0x2 ;  /* 0x0000001415157211 */ /* 0x000fe200078f10ff */
[----:B------:R-:W3:Y:S01]  /*d830*/  S2UR UR7, SR_CTAID.Z ;  /* 0x00000000000779c3 */ /* 0x000ee20000002700 */
[----:B------:R-:W-:Y:S01]  /*d840*/  SHF.R.S32.HI R9, RZ, 0x1f, R7 ;  /* 0x0000001fff097819 */ /* 0x000fe20000011407 */
[----:B------:R-:W-:Y:S01]  /*d850*/  ULDC.64 UR8, c[0x0][0xc38] ;  /* 0x00030e0000087ab9 */ /* 0x000fe20000000a00 */
[----:B------:R-:W-:Y:S01]  /*d860*/  LOP3.LUT R21, R21, 0xfffffffc, RZ, 0xc0, !PT ;  /* 0xfffffffc15157812 */ /* 0x000fe200078ec0ff */
[----:B------:R-:W-:Y:S01]  /*d870*/  UIMAD UR6, UR6, UR8, URZ ;  /* 0x00000008060672a4 */ /* 0x000fe2000f8e023f */
[----:B------:R-:W-:Y:S01]  /*d880*/  LEA.HI R9, R9, R154, RZ, 0x3 ;  /* 0x0000009a09097211 */ /* 0x000fe200078f18ff */
[----:B------:R-:W-:Y:S01]  /*d890*/  BSSY B0, `(.L_x_7481) ;  /* 0x0000102000007945 */ /* 0x000fe20003800000 */
[----:B------:R-:W-:Y:S01]  /*d8a0*/  R2UR UR10, R156 ;  /* 0x000000009c0a72ca */ /* 0x000fe200000e0000 */
[----:B------:R-:W-:Y:S01]  /*d8b0*/  IMAD.IADD R21, R20, 0x1, -R21 ;  /* 0x0000000114157824 */ /* 0x000fe200078e0a15 */
[----:B0-----:R-:W0:Y:S01]  /*d8c0*/  LDC.64 R12, c[0x0][0xc40] ;  /* 0x00031000ff0c7b82 */ /* 0x001e220000000a00 */
[----:B------:R-:W-:-:S02]  /*d8d0*/  LOP3.LUT R9, R9, 0xfffffff8, RZ, 0xc0, !PT ;  /* 0xfffffff809097812 */ /* 0x000fc400078ec0ff */
[----:B------:R-:W-:Y:S02]  /*d8e0*/  LEA.HI R155, R155, R8, RZ, 0x5 ;  /* 0x000000089b9b7211 */ /* 0x000fe400078f28ff */
[----:B------:R-:W-:Y:S01]  /*d8f0*/  LEA.HI R2, R21, R21, RZ, 0x1 ;  /* 0x0000001515027211 */ /* 0x000fe200078f08ff */
[----:B------:R-:W-:Y:S01]  /*d900*/  IMAD.IADD R154, R154, 0x1, -R9 ;  /* 0x000000019a9a7824 */ /* 0x000fe200078e0a09 */
[----:B------:R-:W-:Y:S01]  /*d910*/  SHF.R.S32.HI R155, RZ, 0x5, R155 ;  /* 0x00000005ff9b7819 */ /* 0x000fe2000001149b */
[----:B------:R-:W4:Y:S01]  /*d920*/  @P1 LDC R4, c[0x0][0xcec] ;  /* 0x00033b00ff041b82 */ /* 0x000f220000000800 */
[----:B------:R-:W-:Y:S02]  /*d930*/  LOP3.LUT R2, R2, 0x1ffffffe, RZ, 0xc0, !PT ;  /* 0x1ffffffe02027812 */ /* 0x000fe400078ec0ff */
[----:B------:R-:W-:Y:S01]  /*d940*/  UIMAD.WIDE.U32 UR4, UR10, UR8, URZ ;  /* 0x000000080a0472a5 */ /* 0x000fe2000f8e003f */
[----:B------:R-:W-:Y:S01]  /*d950*/  IMAD R155, R155, 0x10, R154 ;  /* 0x000000109b9b7824 */ /* 0x000fe200078e029a */
[----:B------:R-:W-:Y:S01]  /*d960*/  UIMAD UR6, UR10, UR9, UR6 ;  /* 0x000000090a0672a4 */ /* 0x000fe2000f8e0206 */
[----:B------:R-:W-:Y:S01]  /*d970*/  IMAD.IADD R2, R21, 0x1, -R2 ;  /* 0x0000000115027824 */ /* 0x000fe200078e0a02 */
[----:B---3--:R-:W-:Y:S01]  /*d980*/  USHF.R.S32.HI UR8, URZ, 0x1f, UR7 ;  /* 0x0000001f3f087899 */ /* 0x008fe20008011407 */
[----:B------:R-:W3:Y:S01]  /*d990*/  @P1 LDC R17, c[0x0][0xcf0] ;  /* 0x00033c00ff111b82 */ /* 0x000ee20000000800 */
[----:B------:R-:W-:Y:S01]  /*d9a0*/  UIADD3 UR6, UR5, UR6, URZ ;  /* 0x0000000605067290 */ /* 0x000fe2000fffe03f */
[----:B------:R-:W-:Y:S01]  /*d9b0*/  IMAD R9, R2, 0x8, R155 ;  /* 0x0000000802097824 */ /* 0x000fe200078e029b */
[----:B------:R-:W-:Y:S01]  /*d9c0*/  MOV R10, UR4 ;  /* 0x00000004000a7c02 */ /* 0x000fe20008000f00 */
[----:B------:R-:W-:Y:S01]  /*d9d0*/  IMAD.U32 R11, RZ, RZ, UR5 ;  /* 0x00000005ff0b7e24 */ /* 0x000fe2000f8e00ff */
[----:B------:R-:W-:Y:S01]  /*d9e0*/  ULDC.64 UR4, c[0x0][0xc48] ;  /* 0x0003120000047ab9 */ /* 0x000fe20000000a00 */
[----:B--2---:R-:W-:-:S02]  /*d9f0*/  IMAD R15, R14, 0x40, R9 ;  /* 0x000000400e0f7824 */ /* 0x004fc400078e0209 */
[----:B------:R-:W-:Y:S02]  /*da00*/  IMAD.U32 R11, RZ, RZ, UR6 ;  /* 0x00000006ff0b7e24 */ /* 0x000fe4000f8e00ff */
[C---:B0-----:R-:W-:Y:S02]  /*da10*/  IMAD R2, R12.reuse, UR8, RZ ;  /* 0x000000080c027c24 */ /* 0x041fe4000f8e02ff */
[----:B------:R-:W-:-:S04]  /*da20*/  IMAD.WIDE.U32 R10, R12, UR7, R10 ;  /* 0x000000070c0a7c25 */ /* 0x000fc8000f8e000a */
[----:B----4-:R-:W-:-:S04]  /*da30*/  @P1 IMAD.HI.U32 R4, R15, R4, RZ ;  /* 0x000000040f041227 */ /* 0x010fc800078e00ff */
[----:B------:R-:W-:Y:S02]  /*da40*/  IMAD R13, R13, UR7, R2 ;  /* 0x000000070d0d7c24 */ /* 0x000fe4000f8e0202 */
[----:B------:R-:W-:Y:S01]  /*da50*/  IMAD.MOV.U32 R9, RZ, RZ, R15 ;  /* 0x000000ffff097224 */ /* 0x000fe200078e000f */
[----:B---3--:R-:W-:Y:S01]  /*da60*/  @P1 SHF.R.U32.HI R9, RZ, R17, R4 ;  /* 0x00000011ff091219 */ /* 0x008fe20000011604 */
[----:B------:R-:W-:Y:S02]  /*da70*/  IMAD R2, R5, UR4, RZ ;  /* 0x0000000405027c24 */ /* 0x000fe4000f8e02ff */
[----:B------:R-:W-:Y:S01]  /*da80*/  IMAD.IADD R11, R11, 0x1, R13 ;  /* 0x000000010b0b7824 */ /* 0x000fe200078e020d */
[--C-:B------:R-:W-:Y:S01]  /*da90*/  SHF.R.S32.HI R4, RZ, 0x1f, R9.reuse ;  /* 0x0000001fff047819 */ /* 0x100fe20000011409 */
[----:B------:R-:W-:Y:S02]  /*daa0*/  IMAD R13, R3, UR5, R2 ;  /* 0x00000005030d7c24 */ /* 0x000fe4000f8e0202 */
[----:B------:R-:W-:-:S02]  /*dab0*/  IMAD.MOV R5, RZ, RZ, -R9 ;  /* 0x000000ffff057224 */ /* 0x000fc400078e0a09 */
        /* <DEDUP_REMOVED lines=24> */
[----:B------:R0:W2:Y:S01]  /*dc40*/  SHFL.IDX PT, R2, R4, RZ, 0x1c1f ;  /* 0x001c1fff04027589 */ /* 0x0000a200000e0000 */
[----:B------:R-:W-:Y:S01]  /*dc50*/  IMAD.IADD R0, R8, 0x1, -R9 ;  /* 0x0000000108007824 */ /* 0x000fe200078e0a09 */
[----:B------:R-:W-:-:S02]  /*dc60*/  ISETP.GE.AND P0, PT, R7, R6, PT ;  /* 0x000000060700720c */ /* 0x000fc40003f06270 */
[----:B------:R0:W3:Y:S01]  /*dc70*/  SHFL.IDX PT, R3, R5, RZ, 0x1c1f ;  /* 0x001c1fff05037589 */ /* 0x0000e200000e0000 */
[----:B------:R-:W-:-:S04]  /*dc80*/  IMAD R0, R11, 0x80, R0 ;  /* 0x000000800b007824 */ /* 0x000fc800078e0200 */
[----:B------:R-:W-:-:S06]  /*dc90*/  IMAD.SHL.U32 R0, R0, 0x2, RZ ;  /* 0x0000000200007824 */ /* 0x000fcc00078e00ff */
[----:B0-----:R-:W-:Y:S05]  /*dca0*/  @P0 BRA `(.L_x_7482) ;  /* 0x0000000c00000947 */ /* 0x001fea0003800000 */
[C---:B------:R-:W-:Y:S01]  /*dcb0*/  VIADD R9, R0.reuse, 0x8 ;  /* 0x0000000800097836 */ /* 0x040fe20000000000 */
[----:B------:R-:W-:Y:S01]  /*dcc0*/  ULDC UR4, c[0x0][0xbc8] ;  /* 0x0002f20000047ab9 */ /* 0x000fe20000000800 */
[C---:B------:R-:W-:Y:S01]  /*dcd0*/  VIADD R11, R0.reuse, 0x10 ;  /* 0x00000010000b7836 */ /* 0x040fe20000000000 */
        /* <DEDUP_REMOVED lines=13> */
[----:B------:R-:W-:-:S02]  /*ddb0*/  VIADD R22, R0, 0x50 ;  /* 0x0000005000167836 */ /* 0x000fc40000000000 */
[C---:B------:R-:W-:Y:S01]  /*ddc0*/  @!P2 LEA.HI R8, R0.reuse, R0, RZ, 0x1 ;  /* 0x000000000008a211 */ /* 0x040fe200078f08ff */
[----:B------:R-:W-:Y:S01]  /*ddd0*/  VIADD R23, R0, 0x58 ;  /* 0x0000005800177836 */ /* 0x000fe20000000000 */
[----:B------:R-:W-:Y:S02]  /*dde0*/  @!P3 LEA.HI R10, R9, R9, RZ, 0x1 ;  /* 0x00000009090ab211 */ /* 0x000fe400078f08ff */
[----:B------:R-:W-:Y:S02]  /*ddf0*/  @!P4 LEA.HI R12, R11, R11, RZ, 0x1 ;  /* 0x0000000b0b0cc211 */ /* 0x000fe400078f08ff */
[----:B------:R-:W-:Y:S02]  /*de00*/  @!P5 LEA.HI R14, R13, R13, RZ, 0x1 ;  /* 0x0000000d0d0ed211 */ /* 0x000fe400078f08ff */
[----:B------:R-:W-:Y:S02]  /*de10*/  @!P2 LOP3.LUT R9, R8, 0xfffffffe, RZ, 0xc0, !PT ;  /* 0xfffffffe0809a812 */ /* 0x000fe400078ec0ff */
[----:B------:R-:W-:-:S02]  /*de20*/  @!P3 LOP3.LUT R11, R10, 0xfffffffe, RZ, 0xc0, !PT ;  /* 0xfffffffe0a0bb812 */ /* 0x000fc400078ec0ff */
[----:B------:R-:W-:Y:S01]  /*de30*/  @!P4 LOP3.LUT R13, R12, 0xfffffffe, RZ, 0xc0, !PT ;  /* 0xfffffffe0c0dc812 */ /* 0x000fe200078ec0ff */
[--C-:B--23--:R-:W-:Y:S01]  /*de40*/  @!P2 IMAD.WIDE R8, R9, 0x4, R2.reuse ;  /* 0x000000040908a825 */ /* 0x10cfe200078e0202 */
[----:B------:R-:W-:Y:S02]  /*de50*/  @!P5 LOP3.LUT R15, R14, 0xfffffffe, RZ, 0xc0, !PT ;  /* 0xfffffffe0e0fd812 */ /* 0x000fe400078ec0ff */
[----:B------:R-:W-:Y:S01]  /*de60*/  ISETP.GE.AND P6, PT, R22, UR4, PT ;  /* 0x0000000416007c0c */ /* 0x000fe2000bfc6270 */
        /* <DEDUP_REMOVED lines=11> */
[----:B------:R-:W-:Y:S01]  /*df20*/  ISETP.GE.AND P5, PT, R21, UR4, PT ;  /* 0x0000000415007c0c */ /* 0x000fe2000bfa6270 */
[----:B0-----:R-:W-:Y:S01]  /*df30*/  VIADD R24, R0, 0x60 ;  /* 0x0000006000187836 */ /* 0x001fe20000000000 */
[----:B------:R-:W-:Y:S02]  /*df40*/  @!P1 LEA.HI R17, R17, R17, RZ, 0x1 ;  /* 0x0000001111119211 */ /* 0x000fe400078f08ff */
[----:B------:R-:W-:-:S02]  /*df50*/  @!P0 LOP3.LUT R9, R16, 0xfffffffe, RZ, 0xc0, !PT ;  /* 0xfffffffe10098812 */ /* 0x000fc400078ec0ff */
        /* <DEDUP_REMOVED lines=14> */
[----:B------:R-:W-:Y:S01]  /*e040*/  VIADD R20, R0, 0x78 ;  /* 0x0000007800147836 */ /* 0x000fe20000000000 */
[----:B------:R-:W-:Y:S02]  /*e050*/  @!P5 LOP3.LUT R21, R21, 0xfffffffe, RZ, 0xc0, !PT ;  /* 0xfffffffe1515d812 */ /* 0x000fe400078ec0ff */
[----:B------:R-:W-:Y:S01]  /*e060*/  @!P6 LOP3.LUT R17, R22, 0xfffffffe, RZ, 0xc0, !PT ;  /* 0xfffffffe1611e812 */ /* 0x000fe200078ec0ff */
[----:B------:R-:W-:Y:S01]  /*e070*/  VIADD R22, R0, 0x88 ;  /* 0x0000008800167836 */ /* 0x000fe20000000000 */
[----:B------:R-:W-:Y:S01]  /*e080*/  ISETP.GE.AND P1, PT, R23, UR4, PT ;  /* 0x0000000417007c0c */ /* 0x000fe2000bf26270 */
[----:B0-----:R-:W-:Y:S01]  /*e090*/  @!P2 IMAD.WIDE R8, R13, 0x4, R2 ;  /* 0x000000040d08a825 */ /* 0x001fe200078e0202 */
[----:B------:R-:W-:-:S03]  /*e0a0*/  ISETP.GE.AND P0, PT, R24, UR4, PT ;  /* 0x0000000418007c0c */ /* 0x000fc6000bf06270 */
        /* <DEDUP_REMOVED lines=20> */
[----:B--2---:R-:W-:Y:S01]  /*e1f0*/  @!P0 LOP3.LUT R11, R24, 0xfffffffe, RZ, 0xc0, !PT ;  /* 0xfffffffe180b8812 */ /* 0x004fe200078ec0ff */
        /* <DEDUP_REMOVED lines=11> */
[----:B------:R-:W-:Y:S02]  /*e2b0*/  @!P6 LOP3.LUT R19, R19, 0xfffffffe, RZ, 0xc0, !PT ;  /* 0xfffffffe1313e812 */ /* 0x000fe400078ec0ff */
[----:B----4-:R-:W-:Y:S01]  /*e2c0*/  @!P5 LOP3.LUT R15, R20, 0xfffffffe, RZ, 0xc0, !PT ;  /* 0xfffffffe140fd812 */ /* 0x010fe200078ec0ff */
[----:B------:R-:W-:Y:S01]  /*e2d0*/  VIADD R20, R0, 0xb0 ;  /* 0x000000b000147836 */ /* 0x000fe20000000000 */
[----:B------:R-:W-:Y:S02]  /*e2e0*/  @!P4 LOP3.LUT R21, R21, 0xfffffffe, RZ, 0xc0, !PT ;  /* 0xfffffffe1515c812 */ /* 0x000fe400078ec0ff */
[----:B-----5:R-:W-:Y:S01]  /*e2f0*/  @!P3 LOP3.LUT R17, R22, 0xfffffffe, RZ, 0xc0, !PT ;  /* 0xfffffffe1611b812 */ /* 0x020fe200078ec0ff */
[C---:B------:R-:W-:Y:S01]  /*e300*/  VIADD R22, R0.reuse, 0xc0 ;  /* 0x000000c000167836 */ /* 0x040fe20000000000 */
[----:B------:R-:W-:Y:S01]  /*e310*/  ISETP.GE.AND P0, PT, R23, UR4, PT ;  /* 0x0000000417007c0c */ /* 0x000fe2000bf06270 */
[----:B0-----:R-:W-:Y:S01]  /*e320*/  @!P2 IMAD.WIDE R8, R13, 0x4, R2 ;  /* 0x000000040d08a825 */ /* 0x001fe200078e0202 */
[----:B------:R-:W-:-:S02]  /*e330*/  IADD3 R18, R0, 0xa0, RZ ;  /* 0x000000a000127810 */ /* 0x000fc40007ffe0ff */
[----:B------:R-:W-:Y:S01]  /*e340*/  ISETP.GE.AND P1, PT, R24, UR4, PT ;  /* 0x0000000418007c0c */ /* 0x000fe2000bf26270 */
        /* <DEDUP_REMOVED lines=20> */
[----:B--2---:R-:W-:Y:S01]  /*e490*/  @!P1 LOP3.LUT R11, R24, 0xfffffffe, RZ, 0xc0, !PT ;  /* 0xfffffffe180b9812 */ /* 0x004fe200078ec0ff */
[--C-:B------:R-:W-:Y:S01]  /*e4a0*/  @!P0 IMAD.WIDE R8, R9, 0x4, R2.reuse ;  /* 0x0000000409088825 */ /* 0x100fe200078e0202 */
[----:B------:R-:W-:Y:S02]  /*e4b0*/  @!P4 LEA.HI R20, R20, R20, RZ, 0x1 ;  /* 0x000000141414c211 */ /* 0x000fe400078f08ff */
        /* <DEDUP_REMOVED lines=11> */
[----:B------:R-:W-:Y:S01]  /*e570*/  @!P2 ST.E.64 desc[UR36][R12.64], R104 ;  /* 0x000000680c00a985 */ /* 0x000fe2000c101b24 */
[----:B------:R-:W-:Y:S01]  /*e580*/  @!P5 LOP3.LUT R21, R21, 0xfffffffe, RZ, 0xc0, !PT ;  /* 0xfffffffe1515d812 */ /* 0x000fe200078ec0ff */
[----:B------:R-:W-:Y:S01]  /*e590*/  VIADD R20, R0, 0xd8 ;  /* 0x000000d800147836 */ /* 0x000fe20000000000 */
[----:B-----5:R-:W-:-:S02]  /*e5a0*/  @!P6 LOP3.LUT R17, R22, 0xfffffffe, RZ, 0xc0, !PT ;  /* 0xfffffffe1611e812 */ /* 0x020fc400078ec0ff */
[----:B------:R-:W-:Y:S01]  /*e5b0*/  ISETP.GE.AND P0, PT, R18, UR4, PT ;  /* 0x0000000412007c0c */ /* 0x000fe2000bf06270 */
[----:B0-----:R-:W-:Y:S01]  /*e5c0*/  @!P3 IMAD.WIDE R8, R19, 0x4, R2 ;  /* 0x000000041308b825 */ /* 0x001fe200078e0202 */
[----:B------:R-:W-:-:S03]  /*e5d0*/  ISETP.GE.AND P2, PT, R20, UR4, PT ;  /* 0x0000000414007c0c */ /* 0x000fc6000bf46270 */
[--C-:B--2---:R-:W-:Y:S01]  /*e5e0*/  @!P4 IMAD.WIDE R10, R15, 0x4, R2.reuse ;  /* 0x000000040f0ac825 */ /* 0x104fe200078e0202 */
        /* <DEDUP_REMOVED lines=19> */
[----:B--2---:R-:W-:Y:S02]  /*e720*/  @!P1 LOP3.LUT R11, R19, 0xfffffffe, RZ, 0xc0, !PT ;  /* 0xfffffffe130b9812 */ /* 0x004fe400078ec0ff */
[----:B------:R-:W-:Y:S02]  /*e730*/  @!P3 LEA.HI R21, R21, R21, RZ, 0x1 ;  /* 0x000000151515b211 */ /* 0x000fe400078f08ff */
[----:B------:R-:W-:Y:S02]  /*e740*/  @!P6 LEA.HI R10, R9, R9, RZ, 0x1 ;  /* 0x00000009090ae211 */ /* 0x000fe400078f08ff */
[----:B------:R-:W-:Y:S02]  /*e750*/  @!P4 LEA.HI R12, R12, R12, RZ, 0x1 ;  /* 0x0000000c0c0cc211 */ /* 0x000fe400078f08ff */
[----:B------:R-:W-:Y:S02]  /*e760*/  @!P5 LEA.HI R8, R13, R13, RZ, 0x1 ;  /* 0x0000000d0d08d211 */ /* 0x000fe400078f08ff */
[----:B------:R-:W-:-:S02]  /*e770*/  @!P0 LOP3.LUT R9, R18, 0xfffffffe, RZ, 0xc0, !PT ;  /* 0xfffffffe12098812 */ /* 0x000fc400078ec0ff */
[----:B------:R-:W-:Y:S02]  /*e780*/  @!P2 LOP3.LUT R13, R20, 0xfffffffe, RZ, 0xc0, !PT ;  /* 0xfffffffe140da812 */ /* 0x000fe400078ec0ff */
        /* <DEDUP_REMOVED lines=18> */
.L_x_7482:
[----:B------:R-:W-:Y:S05]  /*e8b0*/  BSYNC B0 ;  /* 0x0000000000007941 */ /* 0x000fea0003800000 */
.L_x_7481:
[----:B------:R-:W-:Y:S01]  /*e8c0*/  VIADD R7, R7, 0x8 ;  /* 0x0000000807077836 */ /* 0x000fe20000000000 */
[----:B0--3--:R3:W4:Y:S04]  /*e8d0*/  SHFL.IDX PT, R3, R5, 0x1, 0x1c1f ;  /* 0x003c1f0005037f89 */ /* 0x00972800000e0000 */
[----:B------:R-:W-:Y:S01]  /*e8e0*/  ISETP.GE.AND P0, PT, R7, R6, PT ;  /* 0x000000060700720c */ /* 0x000fe20003f06270 */
[----:B--2---:R3:W0:-:S12]  /*e8f0*/  SHFL.IDX PT, R2, R4, 0x1, 0x1c1f ;  /* 0x003c1f0004027f89 */ /* 0x00461800000e0000 */
        /* <DEDUP_REMOVED lines=25> */
[----:B0---4-:R-:W-:Y:S01]  /*ea90*/  @!P0 IMAD.WIDE R4, R5, 0x4, R2 ;  /* 0x0000000405048825 */ /* 0x011fe200078e0202 */
        /* <DEDUP_REMOVED lines=15> */
[----:B--2---:R-:W-:Y:S01]  /*eb90*/  @!P6 LOP3.LUT R7, R11, 0xfffffffe, RZ, 0xc0, !PT ;  /* 0xfffffffe0b07e812 */ /* 0x004fe200078ec0ff */
[----:B------:R-:W-:Y:S01]  /*eba0*/  @!P5 IMAD.WIDE R4, R5, 0x4, R2 ;  /* 0x000000040504d825 */ /* 0x000fe200078e0202 */
[----:B------:R-:W-:-:S02]  /*ebb0*/  @!P1 LEA.HI R13, R13, R13, RZ, 0x1 ;  /* 0x0000000d0d0d9211 */ /* 0x000fc400078f08ff */
[----:B------:R-:W-:Y:S01]  /*ebc0*/  @!P2 LEA.HI R14, R14, R14, RZ, 0x1 ;  /* 0x0000000e0e0ea211 */ /* 0x000fe200078f08ff */
[----:B------:R-:W-:Y:S01]  /*ebd0*/  @!P6 IMAD.WIDE R6, R7, 0x4, R2 ;  /* 0x000000040706e825 */ /* 0x000fe200078e0202 */
[----:B------:R-:W-:Y:S01]  /*ebe0*/  @!P4 LEA.HI R16, R16, R16, RZ, 0x1 ;  /* 0x000000101010c211 */ /* 0x000fe200078f08ff */
[----:B------:R0:W-:Y:S01]  /*ebf0*/  @!P5 ST.E.64 desc[UR36][R4.64], R38 ;  /* 0x000000260400d985 */ /* 0x0001e2000c101b24 */
[----:B---3--:R-:W-:Y:S02]  /*ec00*/  @!P0 LOP3.LUT R9, R12, 0xfffffffe, RZ, 0xc0, !PT ;  /* 0xfffffffe0c098812 */ /* 0x008fe400078ec0ff */
        /* <DEDUP_REMOVED lines=47> */
[----:B-----5:R-:W-:Y:S01]  /*ef00*/  @!P0 LOP3.LUT R13, R20, 0xfffffffe, RZ, 0xc0, !PT ;  /* 0xfffffffe140d8812 */ /* 0x020fe200078ec0ff */
[----:B------:R-:W-:Y:S01]  /*ef10*/  VIADD R20, R0, 0xb8 ;  /* 0x000000b800147836 */ /* 0x000fe20000000000 */
[----:B------:R-:W-:Y:S01]  /*ef20*/  ISETP.GE.AND P6, PT, R18, UR4, PT ;  /* 0x0000000412007c0c */ /* 0x000fe2000bfc6270 */
[----:B0-----:R-:W-:Y:S01]  /*ef30*/  @!P4 IMAD.WIDE R4, R9, 0x4, R2 ;  /* 0x000000040904c825 */ /* 0x001fe200078e0202 */
[----:B------:R-:W-:-:S03]  /*ef40*/  ISETP.GE.AND P5, PT, R19, UR4, PT ;  /* 0x0000000413007c0c */ /* 0x000fc6000bfa6270 */
[--C-:B--2---:R-:W-:Y:S01]  /*ef50*/  @!P3 IMAD.WIDE R6, R15, 0x4, R2.reuse ;  /* 0x000000040f06b825 */ /* 0x104fe200078e0202 */
[----:B------:R0:W-:Y:S03]  /*ef60*/  @!P4 ST.E.64 desc[UR36][R4.64], R74 ;  /* 0x0000004a0400c985 */ /* 0x0001e6000c101b24 */
        /* <DEDUP_REMOVED lines=16> */
[----:B0-----:R-:W-:Y:S01]  /*f070*/  @!P6 LOP3.LUT R5, R18, 0xfffffffe, RZ, 0xc0, !PT ;  /* 0xfffffffe1205e812 */ /* 0x001fe200078ec0ff */
[C---:B------:R-:W-:Y:S01]  /*f080*/  VIADD R18, R0.reuse, 0xc0 ;  /* 0x000000c000127836 */ /* 0x040fe20000000000 */
        /* <DEDUP_REMOVED lines=12> */
[----:B------:R-:W-:Y:S01]  /*f150*/  @!P4 LOP3.LUT R15, R15, 0xfffffffe, RZ, 0xc0, !PT ;  /* 0xfffffffe0f0fc812 */ /* 0x000fe200078ec0ff */
[----:B------:R-:W-:Y:S01]  /*f160*/  VIADD R14, R0, 0xd0 ;  /* 0x000000d0000e7836 */ /* 0x000fe20000000000 */
[----:B----4-:R-:W-:Y:S01]  /*f170*/  @!P3 LOP3.LUT R11, R16, 0xfffffffe, RZ, 0xc0, !PT ;  /* 0xfffffffe100bb812 */ /* 0x010fe200078ec0ff */
[----:B------:R-:W-:Y:S01]  /*f180*/  VIADD R16, R0, 0xe0 ;  /* 0x000000e000107836 */ /* 0x000fe20000000000 */
[----:B------:R-:W-:-:S02]  /*f190*/  @!P2 LOP3.LUT R17, R17, 0xfffffffe, RZ, 0xc0, !PT ;  /* 0xfffffffe1111a812 */ /* 0x000fc400078ec0ff */
[----:B-----5:R-:W-:Y:S01]  /*f1a0*/  @!P1 LOP3.LUT R13, R20, 0xfffffffe, RZ, 0xc0, !PT ;  /* 0xfffffffe140d9812 */ /* 0x020fe200078ec0ff */
        /* <DEDUP_REMOVED lines=36> */
[----:B----4-:R-:W-:Y:S02]  /*f3f0*/  @!P2 LOP3.LUT R11, R16, 0xfffffffe, RZ, 0xc0, !PT ;  /* 0xfffffffe100ba812 */ /* 0x010fe400078ec0ff */
[----:B------:R-:W-:Y:S02]  /*f400*/  @!P3 LOP3.LUT R17, R17, 0xfffffffe, RZ, 0xc0, !PT ;  /* 0xfffffffe1111b812 */ /* 0x000fe400078ec0ff */
[----:B-----5:R-:W-:Y:S01]  /*f410*/  @!P4 LOP3.LUT R13, R20, 0xfffffffe, RZ, 0xc0, !PT ;  /* 0xfffffffe140dc812 */ /* 0x020fe200078ec0ff */
[----:B0-----:R-:W-:-:S04]  /*f420*/  @!P0 IMAD.WIDE R4, R9, 0x4, R2 ;  /* 0x0000000409048825 */ /* 0x001fc800078e0202 */
[--C-:B--2---:R-:W-:Y:S01]  /*f430*/  @!P1 IMAD.WIDE R6, R15, 0x4, R2.reuse ;  /* 0x000000040f069825 */ /* 0x104fe200078e0202 */
        /* <DEDUP_REMOVED lines=15> */
.L_x_7479:
[----:B------:R-:W2:Y:S02]  /*f530*/  S2R R0, SR_TID.X ;  /* 0x0000000000007919 */ /* 0x000ea40000002100 */
[----:B--2---:R-:W-:-:S05]  /*f540*/  VIADD R2, R0, 0xffffff80 ;  /* 0xffffff8000027836 */ /* 0x004fca0000000000 */
[----:B------:R-:W-:-:S13]  /*f550*/  ISETP.GT.AND P0, PT, R2, 0x3f, PT ;  /* 0x0000003f0200780c */ /* 0x000fda0003f04270 */
[----:B------:R-:W-:Y:S05]  /*f560*/  @P0 BRA `(.L_x_7433) ;  /* 0x0000004800a00947 */ /* 0x000fea0003800000 */
[----:B------:R-:W2:Y:S01]  /*f570*/  S2R R3, SR_CTAID.X ;  /* 0x0000000000037919 */ /* 0x000ea20000002500 */
[----:B------:R-:W3:Y:S01]  /*f580*/  LDC R6, c[0x0][0xce8] ;  /* 0x00033a00ff067b82 */ /* 0x000ee20000000800 */
[----:B------:R-:W-:Y:S01]  /*f590*/  ULDC UR4, c[0x0][0xb88] ;  /* 0x0002e20000047ab9 */ /* 0x000fe20000000800 */
[----:B--2---:R-:W-:Y:S02]  /*f5a0*/  IMAD R0, R3, 0x40, R0 ;  /* 0x0000004003007824 */ /* 0x004fe400078e0200 */
[----:B---3--:R-:W-:Y:S02]  /*f5b0*/  IMAD R3, R6, UR4, RZ ;  /* 0x0000000406037c24 */ /* 0x008fe4000f8e02ff */
[----:B------:R-:W-:-:S05]  /*f5c0*/  VIADD R0, R0, 0xffffff80 ;  /* 0xffffff8000007836 */ /* 0x000fca0000000000 */
[----:B------:R-:W-:-:S13]  /*f5d0*/  ISETP.GE.AND P0, PT, R0, R3, PT ;  /* 0x000000030000720c */ /* 0x000fda0003f06270 */
[----:B------:R-:W-:Y:S05]  /*f5e0*/  @P0 BRA `(.L_x_7433) ;  /* 0x0000004800800947 */ /* 0x000fea0003800000 */
[----:B------:R-:W2:Y:S01]  /*f5f0*/  LDL R4, [R1] ;  /* 0x0000000001047983 */ /* 0x000ea20000100800 */
[----:B------:R-:W-:Y:S01]  /*f600*/  ISETP.NE.AND P0, PT, R6, 0x1, PT ;  /* 0x000000010600780c */ /* 0x000fe20003f05270 */
[----:B------:R-:W3:Y:S01]  /*f610*/  S2UR UR7, SR_CTAID.Z ;  /* 0x00000000000779c3 */ /* 0x000ee20000002700 */
[----:B------:R-:W-:Y:S01]  /*f620*/  ULDC.64 UR8, c[0x0][0xcd0] ;  /* 0x0003340000087ab9 */ /* 0x000fe20000000a00 */
[----:B------:R-:W-:-:S06]  /*f630*/  IMAD.MOV.U32 R5, RZ, RZ, R0 ;  /* 0x000000ffff057224 */ /* 0x000fcc00078e0000 */
[----:B------:R-:W4:Y:S08]  /*f640*/  LDC.64 R10, c[0x0][0xcd8] ;  /* 0x00033600ff0a7b82 */ /* 0x000f300000000a00 */
[----:B------:R-:W5:Y:S08]  /*f650*/  @P0 LDC R7, c[0x0][0xcec] ;  /* 0x00033b00ff070b82 */ /* 0x000f700000000800 */
[----:B------:R-:W0:Y:S08]  /*f660*/  @P0 LDC R9, c[0x0][0xcf0] ;  /* 0x00033c00ff090b82 */ /* 0x000e300000000800 */
[----:B------:R-:W1:Y:S08]  /*f670*/  S2UR UR10, SR_CTAID.Y ;  /* 0x00000000000a79c3 */ /* 0x000e700000002600 */
[----:B------:R-:W1:Y:S01]  /*f680*/  LDC R8, c[0x0][0xd50] ;  /* 0x00035400ff087b82 */ /* 0x000e620000000800 */
[----:B--2---:R-:W-:Y:S01]  /*f690*/  R2UR UR11, R4 ;  /* 0x00000000040b72ca */ /* 0x004fe200000e0000 */
[----:B-----5:R-:W-:-:S05]  /*f6a0*/  @P0 IMAD.HI.U32 R4, R0, R7, RZ ;  /* 0x0000000700040227 */ /* 0x020fca00078e00ff */
[----:B0-----:R-:W-:-:S07]  /*f6b0*/  @P0 SHF.R.U32.HI R5, RZ, R9, R4 ;  /* 0x00000009ff050219 */ /* 0x001fce0000011604 */
[----:B------:R-:W-:Y:S02]  /*f6c0*/  USHF.R.S32.HI UR6, URZ, 0x1f, UR11 ;  /* 0x0000001f3f067899 */ /* 0x000fe4000801140b */
[----:B------:R-:W-:Y:S01]  /*f6d0*/  IADD3 R7, RZ, -UR11, RZ ;  /* 0x8000000bff077c10 */ /* 0x000fe2000fffe0ff */
[----:B------:R-:W-:Y:S02]  /*f6e0*/  UIMAD.WIDE.U32 UR4, UR11, UR8, URZ ;  /* 0x000000080b0472a5 */ /* 0x000fe4000f8e003f */
[----:B------:R-:W-:Y:S02]  /*f6f0*/  UIMAD UR6, UR6, UR8, URZ ;  /* 0x00000008060672a4 */ /* 0x000fe4000f8e023f */
[----:B---3--:R-:W-:Y:S01]  /*f700*/  USHF.R.S32.HI UR8, URZ, 0x1f, UR7 ;  /* 0x0000001f3f087899 */ /* 0x008fe20008011407 */
[----:B-1----:R-:W-:Y:S01]  /*f710*/  IMAD R9, R8, R7, UR10 ;  /* 0x0000000a08097e24 */ /* 0x002fe2000f8e0207 */
[----:B------:R-:W-:Y:S01]  /*f720*/  UIMAD UR6, UR11, UR9, UR6 ;  /* 0x000000090b0672a4 */ /* 0x000fe2000f8e0206 */
[----:B------:R-:W-:-:S02]  /*f730*/  IMAD.U32 R3, RZ, RZ, UR5 ;  /* 0x00000005ff037e24 */ /* 0x000fc4000f8e00ff */
[----:B------:R-:W-:Y:S01]  /*f740*/  IMAD.U32 R2, RZ, RZ, UR4 ;  /* 0x00000004ff027e24 */ /* 0x000fe2000f8e00ff */
[----:B------:R-:W-:Y:S01]  /*f750*/  UIADD3 UR6, UR5, UR6, URZ ;  /* 0x0000000605067290 */ /* 0x000fe2000fffe03f */
[----:B----4-:R-:W-:Y:S01]  /*f760*/  IMAD R12, R10, UR8, RZ ;  /* 0x000000080a0c7c24 */ /* 0x010fe2000f8e02ff */
[----:B------:R-:W-:Y:S01]  /*f770*/  SHF.R.S32.HI R4, RZ, 0x1f, R9 ;  /* 0x0000001fff047819 */ /* 0x000fe20000011409 */
[----:B------:R-:W-:Y:S01]  /*f780*/  IMAD.MOV R7, RZ, RZ, -R5 ;  /* 0x000000ffff077224 */ /* 0x000fe200078e0a05 */
[----:B------:R-:W-:Y:S01]  /*f790*/  ULDC.64 UR4, c[0x0][0xce0] ;  /* 0x0003380000047ab9 */ /* 0x000fe20000000a00 */
[----:B------:R-:W-:Y:S02]  /*f7a0*/  IMAD R11, R11, UR7, R12 ;  /* 0x000000070b0b7c24 */ /* 0x000fe4000f8e020c */
[----:B------:R-:W-:Y:S02]  /*f7b0*/  IMAD.U32 R3, RZ, RZ, UR6 ;  /* 0x00000006ff037e24 */ /* 0x000fe4000f8e00ff */
[----:B------:R-:W-:-:S02]  /*f7c0*/  IMAD R4, R4, UR4, RZ ;  /* 0x0000000404047c24 */ /* 0x000fc4000f8e02ff */
[----:B------:R-:W-:-:S04]  /*f7d0*/  IMAD.WIDE.U32 R2, R10, UR7, R2 ;  /* 0x000000070a027c25 */ /* 0x000fc8000f8e0002 */
[----:B------:R-:W-:Y:S02]  /*f7e0*/  IMAD.IADD R3, R11, 0x1, R3 ;  /* 0x000000010b037824 */ /* 0x000fe400078e0203 */
[----:B------:R-:W-:Y:S02]  /*f7f0*/  IMAD R7, R6, R7, R0 ;  /* 0x0000000706077224 */ /* 0x000fe400078e0200 */
[----:B------:R-:W-:-:S03]  /*f800*/  IMAD.WIDE.U32 R2, R9, UR4, R2 ;  /* 0x0000000409027c25 */ /* 0x000fc6000f8e0002 */
[----:B------:R-:W-:Y:S01]  /*f810*/  SHF.R.S32.HI R0, RZ, 0x1f, R7 ;  /* 0x0000001fff007819 */ /* 0x000fe20000011407 */
[----:B------:R-:W-:Y:S01]  /*f820*/  IMAD R4, R9, UR5, R4 ;  /* 0x0000000509047c24 */ /* 0x000fe2000f8e0204 */
[----:B------:R-:W-:Y:S01]  /*f830*/  SHF.R.S32.HI R9, RZ, 0x1f, R5 ;  /* 0x0000001fff097819 */ /* 0x000fe20000011405 */
[----:B------:R-:W-:Y:S01]  /*f840*/  ULDC.64 UR4, c[0x0][0xcc8] ;  /* 0x0003320000047ab9 */ /* 0x000fe20000000a00 */
[----:B------:R-:W-:Y:S01]  /*f850*/  IADD3 R2, P0, R5, R2, RZ ;  /* 0x0000000205027210 */ /* 0x000fe20007f1e0ff */
[----:B------:R-:W-:-:S03]  /*f860*/  IMAD R0, R0, UR4, RZ ;  /* 0x0000000400007c24 */ /* 0x000fc6000f8e02ff */
[----:B------:R-:W-:Y:S01]  /*f870*/  IADD3.X R3, R9, R3, R4, P0, !PT ;  /* 0x0000000309037210 */ /* 0x000fe200007fe404 */
        /* <DEDUP_REMOVED lines=9> */
.L_x_7431:
        /* <DEDUP_REMOVED lines=18> */
.L_x_7483:
[----:B------:R-:W-:Y:S01]  /*fa30*/  ULDC UR43, c[0x0][0xd50] ;  /* 0x00035400002b7ab9 */ /* 0x000fe20000000800 */
[----:B------:R-:W-:Y:S01]  /*fa40*/  UMOV UR39, UR6 ;  /* 0x0000000600277c82 */ /* 0x000fe20008000000 */
[----:B------:R-:W-:-:S11]  /*fa50*/  UISETP.NE.AND UP0, UPT, UR43, 0x1, UPT ;  /* 0x000000012b00788c */ /* 0x000fd6000bf05270 */
[----:B------:R-:W-:Y:S01]  /*fa60*/  @UP0 ULDC UR4, c[0x0][0xd54] ;  /* 0x0003550000040ab9 */ /* 0x000fe20000000800 */
[----:B------:R-:W-:Y:S01]  /*fa70*/  @UP0 ULDC UR7, c[0x0][0xd58] ;  /* 0x0003560000070ab9 */ /* 0x000fe20000000800 */
[----:B------:R-:W-:-:S04]  /*fa80*/  UIMAD.WIDE.U32 UR4, UR6, UR4, URZ ;  /* 0x00000004060472a5 */ /* 0x000fc8000f8e003f */
[----:B------:R-:W-:-:S12]  /*fa90*/  @UP0 USHF.R.U32.HI UR39, URZ, UR7, UR5 ;  /* 0x000000073f270299 */ /* 0x000fd80008011605 */
.L_x_7484:
[----:B------:R-:W-:Y:S01]  /*faa0*/  ISETP.LE.AND P0, PT, RZ, UR45, PT ;  /* 0x0000002dff007c0c */ /* 0x000fe2000bf03270 */
[----:B------:R-:W-:Y:S01]  /*fab0*/  UIADD3 UR4, -UR39, URZ, URZ ;  /* 0x0000003f27047290 */ /* 0x000fe2000fffe13f */
[----:B------:R-:W-:Y:S02]  /*fac0*/  IMAD.MOV.U32 R21, RZ, RZ, 0x1 ;  /* 0x00000001ff157424 */ /* 0x000fe400078e00ff */
[----:B------:R-:W-:Y:S01]  /*fad0*/  IMAD.MOV.U32 R8, RZ, RZ, RZ ;  /* 0x000000ffff087224 */ /* 0x000fe200078e00ff */
[----:B------:R-:W-:Y:S01]  /*fae0*/  UIMAD UR43, UR43, UR4, UR6 ;  /* 0x000000042b2b72a4 */ /* 0x000fe2000f8e0206 */
[----:B------:R-:W-:-:S07]  /*faf0*/  IMAD.MOV.U32 R4, RZ, RZ, 0x1 ;  /* 0x00000001ff047424 */ /* 0x000fce00078e00ff */
[----:B------:R-:W-:Y:S05]  /*fb00*/  @!P0 BRA `(.L_x_7485) ;  /* 0x0000004000688947 */ /* 0x000fea0003800000 */
[----:B------:R-:W-:Y:S01]  /*fb10*/  ULDC.64 UR4, c[0x0][0xb20] ;  /* 0x0002c80000047ab9 */ /* 0x000fe20000000a00 */
[----:B------:R-:W0:Y:S01]  /*fb20*/  S2UR UR46, SR_CTAID.X ;  /* 0x00000000002e79c3 */ /* 0x000e220000002500 */
[----:B------:R-:W-:Y:S01]  /*fb30*/  UISETP.NE.U32.AND UP0, UPT, UR4, URZ, UPT ;  /* 0x0000003f0400728c */ /* 0x000fe2000bf05070 */
[----:B------:R-:W-:Y:S01]  /*fb40*/  IMAD.MOV.U32 R30, RZ, RZ, RZ ;  /* 0x000000ffff1e7224 */ /* 0x000fe200078e00ff */
[----:B------:R-:W-:Y:S01]  /*fb50*/  ULDC UR6, c[0x0][0x448] ;  /* 0x0001120000067ab9 */ /* 0x000fe20000000800 */
[----:B------:R-:W-:Y:S01]  /*fb60*/  ULDC UR7, c[0x0][0x2f0] ;  /* 0x0000bc0000077ab9 */ /* 0x000fe20000000800 */
[----:B------:R-:W-:Y:S02]  /*fb70*/  UISETP.NE.AND.EX UP0, UPT, UR5, URZ, UPT, UP0 ;  /* 0x0000003f0500728c */ /* 0x000fe4000bf05300 */
[----:B------:R-:W-:-:S04]  /*fb80*/  UISETP.NE.AND UP1, UPT, UR6, 0x1, UPT ;  /* 0x000000010600788c */ /* 0x000fc8000bf25270 */
[----:B------:R-:W-:-:S05]  /*fb90*/  PLOP3.LUT P0, PT, PT, PT, UP0, 0x80, 0x0 ;  /* 0x000000000000781c */ /* 0x000fca0003f0f008 */
[----:B------:R-:W-:Y:S02]  /*fba0*/  @UP0 ULDC.64 UR4, c[0x0][0xb20] ;  /* 0x0002c80000040ab9 */ /* 0x000fe40000000a00 */
[----:B------:R-:W-:Y:S01]  /*fbb0*/  @UP0 UIMAD.WIDE UR4, UR45, 0x4, UR4 ;  /* 0x000000042d0408a5 */ /* 0x000fe2000f8e0204 */
[----:B------:R-:W-:-:S05]  /*fbc0*/  @UP1 ULDC UR8, c[0x0][0x450] ;  /* 0x0001140000081ab9 */ /* 0x000fca0000000800 */
[----:B------:R-:W-:Y:S02]  /*fbd0*/  IMAD.U32 R2, RZ, RZ, UR4 ;  /* 0x00000004ff027e24 */ /* 0x000fe4000f8e00ff */
[----:B------:R-:W-:Y:S01]  /*fbe0*/  IMAD.U32 R3, RZ, RZ, UR5 ;  /* 0x00000005ff037e24 */ /* 0x000fe2000f8e00ff */
[----:B------:R-:W-:Y:S02]  /*fbf0*/  ULDC.64 UR4, c[0x0][0x418] ;  /* 0x0001060000047ab9 */ /* 0x000fe40000000a00 */
[----:B------:R-:W-:Y:S02]  /*fc00*/  UISETP.NE.U32.AND UP0, UPT, UR4, URZ, UPT ;  /* 0x0000003f0400728c */ /* 0x000fe4000bf05070 */
[----:B0-----:R-:W-:Y:S01]  /*fc10*/  ULEA UR6, UR46, 0x3f, 0x6 ;  /* 0x0000003f2e067891 */ /* 0x001fe2000f8e303f */
[----:B------:R0:W5:Y:S01]  /*fc20*/  @P0 LDG.E R30, desc[UR36][R2.64] ;  /* 0x00000024021e0981 */ /* 0x000162000c1e1900 */
[----:B------:R-:W-:Y:S01]  /*fc30*/  UISETP.NE.AND.EX UP0, UPT, UR5, URZ, UPT, UP0 ;  /* 0x0000003f0500728c */ /* 0x000fe2000bf05300 */
[----:B------:R-:W-:Y:S01]  /*fc40*/  ULDC UR4, c[0x0][0x424] ;  /* 0x0001090000047ab9 */ /* 0x000fe20000000800 */
[----:B------:R-:W-:-:S02]  /*fc50*/  UP2UR UR47, UPR, URZ, 0x2 ;  /* 0x000000023f2f7883 */ /* 0x000fc40008000000 */
[----:B------:R-:W-:Y:S02]  /*fc60*/  USEL UR40, UR4, 0x1, UP0 ;  /* 0x0000000104287887 */ /* 0x000fe40008000000 */
[----:B------:R-:W-:Y:S01]  /*fc70*/  USHF.R.U32.HI UR9, URZ, 0x10, UR43 ;  /* 0x000000103f097899 */ /* 0x000fe2000801162b */
[----:B------:R-:W-:Y:S01]  /*fc80*/  @UP1 ULDC UR4, c[0x0][0x44c] ;  /* 0x0001130000041ab9 */ /* 0x000fe20000000800 */
[----:B------:R-:W-:Y:S02]  /*fc90*/  UIMAD UR40, UR40, UR7, URZ ;  /* 0x00000007282872a4 */ /* 0x000fe4000f8e023f */
[----:B------:R-:W-:Y:S01]  /*fca0*/  UIMAD.WIDE.U32 UR4, UR6, UR4, URZ ;  /* 0x00000004060472a5 */ /* 0x000fe2000f8e003f */
[----:B------:R-:W-:Y:S01]  /*fcb0*/  ULDC UR7, c[0x0][0x288] ;  /* 0x0000a20000077ab9 */ /* 0x000fe20000000800 */
[----:B------:R-:W-:Y:S02]  /*fcc0*/  UIADD3 UR4, UR40, 0x3f, URZ ;  /* 0x0000003f28047890 */ /* 0x000fe4000fffe03f */
[----:B------:R-:W-:-:S02]  /*fcd0*/  UIADD3 UR7, UR40, 0x40, -UR7 ;  /* 0x0000004028077890 */ /* 0x000fc4000fffe807 */
[----:B------:R-:W-:Y:S02]  /*fce0*/  @UP1 USHF.R.U32.HI UR6, URZ, UR8, UR5 ;  /* 0x000000083f061299 */ /* 0x000fe40008011605 */
[----:B------:R-:W-:Y:S02]  /*fcf0*/  USHF.R.S32.HI UR5, URZ, 0x1f, UR4 ;  /* 0x0000001f3f057899 */ /* 0x000fe40008011404 */
[----:B------:R-:W-:Y:S02]  /*fd00*/  UIADD3 UR7, UR7, UR6, URZ ;  /* 0x0000000607077290 */ /* 0x000fe4000fffe03f */
[----:B------:R-:W-:Y:S02]  /*fd10*/  ULEA.HI UR5, UR5, UR4, URZ, 0x6 ;  /* 0x0000000405057291 */ /* 0x000fe4000f8f303f */
[----:B------:R-:W-:Y:S02]  /*fd20*/  USHF.R.S32.HI UR6, URZ, 0x1f, UR7 ;  /* 0x0000001f3f067899 */ /* 0x000fe40008011407 */
[----:B------:R-:W-:-:S02]  /*fd30*/  USHF.R.S32.HI UR41, URZ, 0x6, UR5 ;  /* 0x000000063f297899 */ /* 0x000fc40008011405 */
[----:B------:R-:W-:Y:S02]  /*fd40*/  ULEA.HI UR6, UR6, UR7, URZ, 0x6 ;  /* 0x0000000706067291 */ /* 0x000fe4000f8f303f */
[----:B------:R-:W-:Y:S02]  /*fd50*/  ULOP3.LUT UR43, UR43, 0xffff, URZ, 0xc0, !UPT ;  /* 0x0000ffff2b2b7892 */ /* 0x000fe4000f8ec03f */
[----:B------:R-:W-:Y:S01]  /*fd60*/  USHF.R.S32.HI UR42, URZ, 0x6, UR6 ;  /* 0x000000063f2a7899 */ /* 0x000fe20008011406 */
[----:B------:R-:W-:-:S03]  /*fd70*/  UMOV UR38, URZ ;  /* 0x0000003f00267c82 */ /* 0x000fc60008000000 */
[----:B------:R-:W-:-:S04]  /*fd80*/  UISETP.LT.AND UP0, UPT, UR41, UR42, UPT ;  /* 0x0000002a2900728c */ /* 0x000fc8000bf01270 */
[----:B------:R-:W-:Y:S02]  /*fd90*/  USEL UR11, UR41, UR42, UP0 ;  /* 0x0000002a290b7287 */ /* 0x000fe40008000000 */
[----:B------:R-:W-:Y:S02]  /*fda0*/  UISETP.NE.AND UP0, UPT, UR9, URZ, UPT ;  /* 0x0000003f0900728c */ /* 0x000fe4000bf05270 */
[----:B------:R-:W-:-:S06]  /*fdb0*/  UISETP.GE.AND UP1, UPT, UR11, 0x1, UPT ;  /* 0x000000010b00788c */ /* 0x000fcc000bf26270 */
[----:B------:R-:W-:-:S03]  /*fdc0*/  PLOP3.LUT P0, PT, PT, PT, UP1, 0x80, 0x0 ;  /* 0x000000000000781c */ /* 0x000fc60003f0f018 */
[----:B------:R-:W-:-:S10]  /*fdd0*/  @!UP0 ULDC UR9, c[0x0][0xae8] ;  /* 0x0002ba0000098ab9 */ /* 0x000fd40000000800 */
        /* <DEDUP_REMOVED lines=31> */
.L_x_7486:
        /* <DEDUP_REMOVED lines=30> */
[----:B0----5:R-:W-:Y:S05]  /*101b0*/  CALL.ABS.NOINC R2 ;  /* 0x0000000002007343 */ /* 0x021fea0003c00000 */
.L_x_7487:
        /* <DEDUP_REMOVED lines=12> */
[----:B------:R-:W-:Y:S01]  /*10280*/  MOV R13, RZ ;  /* 0x000000ff000d7202 */ /* 0x000fe20000000f00 */
[----:B------:R-:W-:Y:S02]  /*10290*/  IMAD.U32 R7, RZ, RZ, UR7 ;  /* 0x00000007ff077e24 */ /* 0x000fe4000f8e00ff */
[----:B------:R-:W-:-:S02]  /*102a0*/  IMAD.U32 R10, RZ, RZ, UR4 ;  /* 0x00000004ff0a7e24 */ /* 0x000fc4000f8e00ff */
[----:B------:R-:W-:Y:S02]  /*102b0*/  IMAD.U32 R11, RZ, RZ, UR5 ;  /* 0x00000005ff0b7e24 */ /* 0x000fe4000f8e00ff */
[----:B------:R-:W-:Y:S02]  /*102c0*/  IMAD.MOV.U32 R8, RZ, RZ, 0x70 ;  /* 0x00000070ff087424 */ /* 0x000fe400078e00ff */
[----:B0-----:R-:W-:-:S07]  /*102d0*/  IMAD.MOV.U32 R12, RZ, RZ, 0x1 ;  /* 0x00000001ff0c7424 */ /* 0x001fce00078e00ff */
[----:B------:R-:W-:-:S07]  /*102e0*/  LEPC R20, `(.L_x_7489) ;  /* 0x000000001014794e */ /* 0x000fce0000000000 */
[----:B-1---5:R-:W-:Y:S05]  /*102f0*/  CALL.ABS.NOINC R2 ;  /* 0x0000000002007343 */ /* 0x022fea0003c00000 */
.L_x_7489:
        /* <DEDUP_REMOVED lines=15> */
.L_x_7488:
        /* <DEDUP_REMOVED lines=32> */
[----:B------:R-:W-:Y:S02]  /*105f0*/  @!P0 SHF.R.S32.HI R3, RZ, 0x1f, R7 ;  /* 0x0000001fff038819 */ /* 0x000fe40000011407 */
[----:B------:R-:W-:Y:S02]  /*10600*/  @!P0 MOV R2, R7 ;  /* 0x0000000700028202 */ /* 0x000fe40000000f00 */
        /* <DEDUP_REMOVED lines=56> */
.L_x_7536:
[----:B------:R-:W2:Y:S01]  /*10990*/  LDL R0, [R1+0x4] ;  /* 0x0000040001007983 */ /* 0x000ea20000100800 */
[----:B------:R-:W-:Y:S01]  /*109a0*/  ISETP.GT.U32.AND P1, PT, R31, 0x3f, PT ;  /* 0x0000003f1f00780c */ /* 0x000fe20003f24070 */
[----:B------:R-:W-:Y:S01]  /*109b0*/  IMAD.U32 R23, RZ, RZ, UR39 ;  /* 0x00000027ff177e24 */ /* 0x000fe2000f8e00ff */
[----:B------:R-:W-:Y:S02]  /*109c0*/  LOP3.LUT R16, R16, 0xfffffbff, RZ, 0xc0, !PT ;  /* 0xfffffbff10107812 */ /* 0x000fe400078ec0ff */
[----:B------:R-:W-:Y:S02]  /*109d0*/  LOP3.LUT R34, R3, R34, RZ, 0xfc, !PT ;  /* 0x0000002203227212 */ /* 0x000fe400078efcff */
[----:B------:R-:W-:Y:S02]  /*109e0*/  SHF.R.S32.HI R23, RZ, 0x1f, R23 ;  /* 0x0000001fff177819 */ /* 0x000fe40000011417 */
[----:B------:R-:W-:Y:S02]  /*109f0*/  LOP3.LUT R17, R34, R17, RZ, 0xfc, !PT ;  /* 0x0000001122117212 */ /* 0x000fe400078efcff */
        /* <DEDUP_REMOVED lines=9> */
.L_x_7491:
[----:B------:R-:W-:-:S05]  /*10a90*/  IMAD.MOV.U32 R0, RZ, RZ, 0x1 ;  /* 0x00000001ff007424 */ /* 0x000fca00078e00ff */
[----:B------:R-:W-:-:S04]  /*10aa0*/  SHF.L.U32 R0, R0, 0x1f, RZ ;  /* 0x0000001f00007819 */ /* 0x000fc800000006ff */
[----:B------:R-:W0:Y:S02]  /*10ab0*/  SYNCS.PHASECHK.TRANS64.TRYWAIT P0, [UR44+0x38840], R0 ;  /* 0x03884000ff0075a7 */ /* 0x000e24000800016c */
[----:B0-----:R-:W-:Y:S05]  /*10ac0*/  @!P0 BRA `(.L_x_7492) ;  /* 0x0000003800108947 */ /* 0x001fea0003800000 */
.L_x_7537:
        /* <DEDUP_REMOVED lines=54> */
[----:B------:R0:W2:Y:S02]  /*10e30*/  SHFL.IDX PT, R14, R0, 0x3, 0x181f ;  /* 0x00781f00000e7f89 */ /* 0x0000a400000e0000 */
[----:B-1----:R-:W-:Y:S02]  /*10e40*/  @P0 IADD3.X R3, RZ, R5, RZ, P1, !PT ;  /* 0x00000005ff030210 */ /* 0x002fe40000ffe4ff */
[----:B------:R0:W1:Y:S04]  /*10e50*/  SHFL.IDX PT, R5, R4, 0x3, 0x181f ;  /* 0x00781f0004057f89 */ /* 0x00006800000e0000 */
[----:B------:R0:W-:Y:S03]  /*10e60*/  @P0 LDGSTS.E.BYPASS.LTC128B.128 [R7+0x23400], desc[UR36][R2.64], !P2 ;  /* 0x2340000002070fae */ /* 0x0001e6000d101d64 */
.L_x_7547:
[----:B------:R-:W-:-:S13]  /*10e70*/  ISETP.GE.AND P0, PT, R18, 0x31, PT ;  /* 0x000000311200780c */ /* 0x000fda0003f06270 */
[----:B0-2---:R-:W-:-:S05]  /*10e80*/  @P0 LEA R2, P1, R22, R14, 0x1 ;  /* 0x0000000e16020211 */ /* 0x005fca00078208ff */
[----:B-1----:R-:W-:Y:S01]  /*10e90*/  @P0 IMAD.X R3, RZ, RZ, R5, P1 ;  /* 0x000000ffff030224 */ /* 0x002fe200008e0605 */
[----:B------:R-:W-:-:S05]  /*10ea0*/  @P0 LEA R5, R24, UR44, 0x1 ;  /* 0x0000002c18050c11 */ /* 0x000fca000f8e08ff */
        /* <DEDUP_REMOVED lines=11> */
.L_x_7494:
        /* <DEDUP_REMOVED lines=24> */
.L_x_7495:
[----:B------:R-:W-:Y:S01]  /*110e0*/  UISETP.NE.AND UP0, UPT, UR47, URZ, UPT ;  /* 0x0000003f2f00728c */ /* 0x000fe2000bf05270 */
[----:B------:R-:W-:Y:S01]  /*110f0*/  IMAD.U32 R28, RZ, RZ, UR46 ;  /* 0x0000002eff1c7e24 */ /* 0x000fe2000f8e00ff */
[----:B------:R-:W-:Y:S01]  /*11100*/  R2UR UR6, R23 ;  /* 0x00000000170672ca */ /* 0x000fe200000e0000 */
[----:B------:R-:W-:Y:S01]  /*11110*/  ULDC.64 UR8, c[0x0][0x2d8] ;  /* 0x0000b60000087ab9 */ /* 0x000fe20000000a00 */
[----:B------:R-:W0:Y:S01]  /*11120*/  LDC R7, c[0x0][0x448] ;  /* 0x00011200ff077b82 */ /* 0x000e220000000800 */
[----:B------:R-:W-:Y:S01]  /*11130*/  IMAD R28, R28, 0x40, R31 ;  /* 0x000000401c1c7824 */ /* 0x000fe200078e021f */
[----:B------:R-:W-:Y:S01]  /*11140*/  PLOP3.LUT P0, PT, PT, PT, UP0, 0x80, 0x0 ;  /* 0x000000000000781c */ /* 0x000fe20003f0f008 */
[----:B------:R-:W1:Y:S02]  /*11150*/  S2R R20, SR_TID.X ;  /* 0x0000000000147919 */ /* 0x000e640000002100 */
[----:B------:R-:W-:Y:S02]  /*11160*/  IMAD.MOV.U32 R11, RZ, RZ, R28 ;  /* 0x000000ffff0b7224 */ /* 0x000fe400078e001c */
[----:B------:R-:W-:-:S04]  /*11170*/  @UP0 ULDC UR4, c[0x0][0x44c] ;  /* 0x0001130000040ab9 */ /* 0x000fc80000000800 */
[----:B------:R-:W-:-:S04]  /*11180*/  UIMAD UR6, UR6, UR8, URZ ;  /* 0x00000008060672a4 */ /* 0x000fc8000f8e023f */
[----:B------:R-:W-:Y:S01]  /*11190*/  @P0 IMAD.HI.U32 R0, R28, UR4, RZ ;  /* 0x000000041c000c27 */ /* 0x000fe2000f8e00ff */
[----:B------:R-:W-:Y:S01]  /*111a0*/  PLOP3.LUT P0, PT, PT, PT, UP0, 0x80, 0x0 ;  /* 0x000000000000781c */ /* 0x000fe20003f0f008 */
[----:B------:R-:W-:Y:S01]  /*111b0*/  @UP0 ULDC UR4, c[0x0][0x450] ;  /* 0x0001140000040ab9 */ /* 0x000fe20000000800 */
[----:B------:R-:W-:-:S11]  /*111c0*/  UIMAD UR6, UR39, UR9, UR6 ;  /* 0x00000009270672a4 */ /* 0x000fd6000f8e0206 */
[----:B------:R-:W-:Y:S01]  /*111d0*/  @P0 SHF.R.U32.HI R11, RZ, UR4, R0 ;  /* 0x00000004ff0b0c19 */ /* 0x000fe20008011600 */
[----:B------:R-:W-:-:S03]  /*111e0*/  UIMAD.WIDE.U32 UR4, UR39, UR8, URZ ;  /* 0x00000008270472a5 */ /* 0x000fc6000f8e003f */
[----:B------:R-:W-:Y:S01]  /*111f0*/  ULDC.64 UR8, c[0x0][0x2e0] ;  /* 0x0000b80000087ab9 */ /* 0x000fe20000000a00 */
[----:B------:R-:W-:Y:S01]  /*11200*/  UIADD3 UR5, UR5, UR6, URZ ;  /* 0x0000000605057290 */ /* 0x000fe2000fffe03f */
[----:B------:R-:W-:Y:S01]  /*11210*/  SHF.R.S32.HI R0, RZ, 0x1f, R11 ;  /* 0x0000001fff007819 */ /* 0x000fe2000001140b */
[----:B------:R-:W-:Y:S01]  /*11220*/  UIMAD UR6, UR49, UR8, URZ ;  /* 0x00000008310672a4 */ /* 0x000fe2000f8e023f */
[----:B-1----:R-:W-:Y:S01]  /*11230*/  LOP3.LUT R20, R20, 0x7f, RZ, 0xc0, !PT ;  /* 0x0000007f14147812 */ /* 0x002fe200078ec0ff */
[----:B------:R-:W-:Y:S02]  /*11240*/  UIMAD.WIDE.U32 UR4, UR45, UR8, UR4 ;  /* 0x000000082d0472a5 */ /* 0x000fe4000f8e0004 */
[----:B------:R-:W-:Y:S01]  /*11250*/  UIMAD UR6, UR45, UR9, UR6 ;  /* 0x000000092d0672a4 */ /* 0x000fe2000f8e0206 */
[----:B------:R-:W-:-:S03]  /*11260*/  SHF.R.U32.HI R20, RZ, 0x3, R20 ;  /* 0x00000003ff147819 */ /* 0x000fc60000011614 */
[----:B------:R-:W-:Y:S01]  /*11270*/  IMAD.U32 R5, RZ, RZ, UR5 ;  /* 0x00000005ff057e24 */ /* 0x000fe2000f8e00ff */
[----:B------:R-:W-:Y:S01]  /*11280*/  UIADD3 UR6, UR5, UR6, URZ ;  /* 0x0000000605067290 */ /* 0x000fe2000fffe03f */
[----:B------:R-:W-:Y:S02]  /*11290*/  IMAD.U32 R4, RZ, RZ, UR4 ;  /* 0x00000004ff047e24 */ /* 0x000fe4000f8e00ff */
[----:B------:R-:W-:Y:S01]  /*112a0*/  IMAD.MOV R5, RZ, RZ, -R11 ;  /* 0x000000ffff057224 */ /* 0x000fe200078e0a0b */
[----:B------:R-:W-:Y:S02]  /*112b0*/  ULDC.64 UR4, c[0x0][0x2d0] ;  /* 0x0000b40000047ab9 */ /* 0x000fe40000000a00 */
[----:B------:R-:W-:Y:S01]  /*112c0*/  IMAD R0, R0, UR4, RZ ;  /* 0x0000000400007c24 */ /* 0x000fe2000f8e02ff */
[----:B------:R-:W-:Y:S01]  /*112d0*/  MOV R2, R4 ;  /* 0x0000000400027202 */ /* 0x000fe20000000f00 */
[----:B0-----:R-:W-:Y:S02]  /*112e0*/  IMAD R5, R7, R5, R28 ;  /* 0x0000000507057224 */ /* 0x001fe400078e021c */
[----:B------:R-:W-:-:S02]  /*112f0*/  IMAD.U32 R3, RZ, RZ, UR6 ;  /* 0x00000006ff037e24 */ /* 0x000fc4000f8e00ff */
[C---:B------:R-:W-:Y:S01]  /*11300*/  IMAD R9, R11.reuse, UR5, R0 ;  /* 0x000000050b097c24 */ /* 0x040fe2000f8e0200 */
[----:B------:R-:W-:Y:S01]  /*11310*/  SHF.R.S32.HI R0, RZ, 0x1f, R5 ;  /* 0x0000001fff007819 */ /* 0x000fe20000011405 */
[----:B------:R-:W-:Y:S01]  /*11320*/  IMAD.WIDE.U32 R2, R11, UR4, R2 ;  /* 0x000000040b027c25 */ /* 0x000fe2000f8e0002 */
[----:B------:R-:W-:-:S03]  /*11330*/  ULDC.64 UR4, c[0x0][0x2c8] ;  /* 0x0000b20000047ab9 */ /* 0x000fc60000000a00 */
        /* <DEDUP_REMOVED lines=13> */
[----:B------:R-:W-:Y:S01]  /*11410*/  IMAD.U32 R6, RZ, RZ, UR46 ;  /* 0x0000002eff067e24 */ /* 0x000fe2000f8e00ff */
[----:B------:R-:W-:Y:S01]  /*11420*/  ULDC UR4, c[0x0][0x288] ;  /* 0x0000a20000047ab9 */ /* 0x000fe20000000800 */
[----:B------:R-:W-:Y:S01]  /*11430*/  LOP3.LUT R16, R16, 0xfffffeff, RZ, 0xc0, !PT ;  /* 0xfffffeff10107812 */ /* 0x000fe200078ec0ff */
[----:B------:R-:W1:Y:S01]  /*11440*/  SHFL.IDX PT, R2, R4, RZ, 0x181f ;  /* 0x00181fff04027589 */ /* 0x000e6200000e0000 */
[----:B------:R-:W-:Y:S02]  /*11450*/  IMAD R5, R7, UR4, RZ ;  /* 0x0000000407057c24 */ /* 0x000fe4000f8e02ff */
[----:B------:R-:W-:Y:S01]  /*11460*/  IMAD R6, R6, 0x40, R20 ;  /* 0x0000004006067824 */ /* 0x000fe200078e0214 */
[----:B------:R-:W2:Y:S03]  /*11470*/  SHFL.IDX PT, R7, R0, 0x1, 0x181f ;  /* 0x00381f0000077f89 */ /* 0x000ea600000e0000 */
[C---:B------:R-:W-:Y:S01]  /*11480*/  VIADD R8, R6.reuse, 0x10 ;  /* 0x0000001006087836 */ /* 0x040fe20000000000 */
[-C--:B------:R-:W-:Y:S01]  /*11490*/  ISETP.GE.AND P2, PT, R6, R5.reuse, PT ;  /* 0x000000050600720c */ /* 0x080fe20003f46270 */
[----:B------:R-:W3:Y:S03]  /*114a0*/  SHFL.IDX PT, R9, R4, 0x1, 0x181f ;  /* 0x00381f0004097f89 */ /* 0x000ee600000e0000 */
[----:B------:R-:W-:-:S09]  /*114b0*/  ISETP.GE.AND P3, PT, R8, R5, PT ;  /* 0x000000050800720c */ /* 0x000fd20003f66270 */
[----:B0-----:R-:W-:Y:S02]  /*114c0*/  @!P2 LEA R3, P1, R22, R14, 0x1 ;  /* 0x0000000e1603a211 */ /* 0x001fe400078208ff */
[----:B------:R-:W-:Y:S01]  /*114d0*/  @!P2 LEA R8, R24, UR44, 0x1 ;  /* 0x0000002c1808ac11 */ /* 0x000fe2000f8e08ff */
[----:B------:R-:W-:Y:S01]  /*114e0*/  SHFL.IDX PT, R14, R0, 0x3, 0x181f ;  /* 0x00781f00000e7f89 */ /* 0x000fe200000e0000 */
[----:B------:R-:W-:Y:S01]  /*114f0*/  @P2 LOP3.LUT R16, R16, 0x100, RZ, 0xfc, !PT ;  /* 0x0000010010102812 */ /* 0x000fe200078efcff */
[----:B-1----:R-:W-:Y:S01]  /*11500*/  @!P2 IMAD.X R2, RZ, RZ, R2, P1 ;  /* 0x000000ffff02a224 */ /* 0x002fe200008e0602 */
[----:B------:R-:W-:Y:S02]  /*11510*/  @!P3 LEA R10, R24, UR44, 0x1 ;  /* 0x0000002c180abc11 */ /* 0x000fe4000f8e08ff */
[----:B--2---:R-:W-:Y:S02]  /*11520*/  @!P3 LEA R7, P1, R22, R7, 0x1 ;  /* 0x000000071607b211 */ /* 0x004fe400078208ff */
[----:B------:R-:W-:-:S02]  /*11530*/  @!P2 LOP3.LUT R3, R3, R2, RZ, 0x3c, !PT ;  /* 0x000000020303a212 */ /* 0x000fc400078e3cff */
[----:B------:R-:W-:Y:S01]  /*11540*/  LOP3.LUT R16, R16, 0xffffff7f, RZ, 0xc0, !PT ;  /* 0xffffff7f10107812 */ /* 0x000fe200078ec0ff */
[----:B---3--:R-:W-:Y:S01]  /*11550*/  @!P3 IMAD.X R9, RZ, RZ, R9, P1 ;  /* 0x000000ffff09b224 */ /* 0x008fe200008e0609 */
[C---:B------:R-:W-:Y:S02]  /*11560*/  @!P2 LOP3.LUT R2, R3.reuse, R2, RZ, 0x3c, !PT ;  /* 0x000000020302a212 */ /* 0x040fe400078e3cff */
[----:B------:R-:W-:Y:S02]  /*11570*/  @P3 LOP3.LUT R16, R16, 0x80, RZ, 0xfc, !PT ;  /* 0x0000008010103812 */ /* 0x000fe400078efcff */
[----:B------:R-:W-:Y:S02]  /*11580*/  @!P2 LOP3.LUT R3, R3, R2, RZ, 0x3c, !PT ;  /* 0x000000020303a212 */ /* 0x000fe400078e3cff */
[----:B------:R-:W-:-:S03]  /*11590*/  LOP3.LUT R16, R16, 0xffffffbf, RZ, 0xc0, !PT ;  /* 0xffffffbf10107812 */ /* 0x000fc600078ec0ff */
[----:B------:R0:W-:Y:S04]  /*115a0*/  @!P2 LDGSTS.E.BYPASS.LTC128B.128 [R8+0x20400], desc[UR36][R2.64], !P0 ;  /* 0x204000000208afae */ /* 0x0001e8000c101d64 */
        /* <DEDUP_REMOVED lines=15> */
.L_x_7556:
        /* <DEDUP_REMOVED lines=24> */
[----:B------:R-:W-:Y:S01]  /*11820*/  MOV R4, UR6 ;  /* 0x0000000600047c02 */ /* 0x000fe20008000f00 */
[----:B------:R-:W-:Y:S01]  /*11830*/  IMAD.U32 R5, RZ, RZ, UR7 ;  /* 0x00000007ff057e24 */ /* 0x000fe2000f8e00ff */
        /* <DEDUP_REMOVED lines=10> */
.L_x_7497:
[----:B------:R-:W-:Y:S01]  /*118e0*/  UISETP.NE.AND UP0, UPT, UR47, URZ, UPT ;  /* 0x0000003f2f00728c */ /* 0x000fe2000bf05270 */
[----:B------:R-:W-:Y:S01]  /*118f0*/  R2UR UR6, R23 ;  /* 0x00000000170672ca */ /* 0x000fe200000e0000 */
[----:B------:R-:W-:Y:S01]  /*11900*/  ULDC.64 UR8, c[0x0][0x3d8] ;  /* 0x0000f60000087ab9 */ /* 0x000fe20000000a00 */
[----:B------:R-:W-:Y:S01]  /*11910*/  IMAD.MOV.U32 R2, RZ, RZ, R28 ;  /* 0x000000ffff027224 */ /* 0x000fe200078e001c */
[----:B------:R-:W-:Y:S01]  /*11920*/  ULDC UR7, c[0x0][0x448] ;  /* 0x0001120000077ab9 */ /* 0x000fe20000000800 */
[C---:B------:R-:W-:Y:S02]  /*11930*/  LOP3.LUT R20, R22.reuse, 0x180, RZ, 0xfc, !PT ;  /* 0x0000018016147812 */ /* 0x040fe400078efcff */
[----:B------:R-:W-:Y:S02]  /*11940*/  PLOP3.LUT P0, PT, PT, PT, UP0, 0x80, 0x0 ;  /* 0x000000000000781c */ /* 0x000fe40003f0f008 */
[----:B------:R-:W-:Y:S02]  /*11950*/  LOP3.LUT R21, R22, 0x80, RZ, 0xfc, !PT ;  /* 0x0000008016157812 */ /* 0x000fe400078efcff */
[----:B------:R-:W-:Y:S01]  /*11960*/  @UP0 ULDC UR4, c[0x0][0x44c] ;  /* 0x0001130000040ab9 */ /* 0x000fe20000000800 */
[----:B------:R-:W-:-:S02]  /*11970*/  LOP3.LUT R16, R16, 0xfffff7ff, RZ, 0xc0, !PT ;  /* 0xfffff7ff10107812 */ /* 0x000fc400078ec0ff */
[----:B------:R-:W-:-:S04]  /*11980*/  UIMAD UR6, UR6, UR8, URZ ;  /* 0x00000008060672a4 */ /* 0x000fc8000f8e023f */
[----:B------:R-:W-:Y:S02]  /*11990*/  UIMAD UR6, UR39, UR9, UR6 ;  /* 0x00000009270672a4 */ /* 0x000fe4000f8e0206 */
[----:B------:R-:W-:Y:S01]  /*119a0*/  @P0 IMAD.HI.U32 R0, R28, UR4, RZ ;  /* 0x000000041c000c27 */ /* 0x000fe2000f8e00ff */
[----:B------:R-:W-:Y:S01]  /*119b0*/  PLOP3.LUT P0, PT, PT, PT, UP0, 0x80, 0x0 ;  /* 0x000000000000781c */ /* 0x000fe20003f0f008 */
[----:B------:R-:W-:-:S12]  /*119c0*/  @UP0 ULDC UR4, c[0x0][0x450] ;  /* 0x0001140000040ab9 */ /* 0x000fd80000000800 */
[----:B------:R-:W-:Y:S01]  /*119d0*/  @P0 SHF.R.U32.HI R2, RZ, UR4, R0 ;  /* 0x00000004ff020c19 */ /* 0x000fe20008011600 */
[----:B------:R-:W-:-:S03]  /*119e0*/  UIMAD.WIDE.U32 UR4, UR39, UR8, URZ ;  /* 0x00000008270472a5 */ /* 0x000fc6000f8e003f */
[----:B------:R-:W-:Y:S01]  /*119f0*/  ULDC.64 UR8, c[0x0][0x3e0] ;  /* 0x0000f80000087ab9 */ /* 0x000fe20000000a00 */
[----:B------:R-:W-:Y:S01]  /*11a00*/  UIADD3 UR5, UR5, UR6, URZ ;  /* 0x0000000605057290 */ /* 0x000fe2000fffe03f */
[--C-:B------:R-:W-:Y:S01]  /*11a10*/  IMAD.MOV R5, RZ, RZ, -R2.reuse ;  /* 0x000000ffff057224 */ /* 0x100fe200078e0a02 */
[----:B------:R-:W-:Y:S01]  /*11a20*/  UIMAD UR6, UR49, UR8, URZ ;  /* 0x00000008310672a4 */ /* 0x000fe2000f8e023f */
[----:B------:R-:W-:Y:S01]  /*11a30*/  SHF.R.S32.HI R0, RZ, 0x1f, R2 ;  /* 0x0000001fff007819 */ /* 0x000fe20000011402 */
[----:B------:R-:W-:Y:S01]  /*11a40*/  UIMAD.WIDE.U32 UR4, UR45, UR8, UR4 ;  /* 0x000000082d0472a5 */ /* 0x000fe2000f8e0004 */
[----:B------:R-:W-:Y:S01]  /*11a50*/  IMAD R5, R5, UR7, R28 ;  /* 0x0000000705057c24 */ /* 0x000fe2000f8e021c */
[----:B------:R-:W-:-:S03]  /*11a60*/  UIMAD UR6, UR45, UR9, UR6 ;  /* 0x000000092d0672a4 */ /* 0x000fc6000f8e0206 */
[----:B------:R-:W-:Y:S01]  /*11a70*/  ULDC.64 UR8, c[0x0][0x3d0] ;  /* 0x0000f40000087ab9 */ /* 0x000fe20000000a00 */
[----:B------:R-:W-:Y:S01]  /*11a80*/  UIADD3 UR5, UR5, UR6, URZ ;  /* 0x0000000605057290 */ /* 0x000fe2000fffe03f */
[----:B------:R-:W-:Y:S01]  /*11a90*/  IMAD R3, R0, UR8, RZ ;  /* 0x0000000800037c24 */ /* 0x000fe2000f8e02ff */
[----:B------:R-:W-:Y:S01]  /*11aa0*/  SHF.R.S32.HI R0, RZ, 0x1f, R5 ;  /* 0x0000001fff007819 */ /* 0x000fe20000011405 */
[----:B------:R-:W-:Y:S02]  /*11ab0*/  IMAD.U32 R9, RZ, RZ, UR8 ;  /* 0x00000008ff097e24 */ /* 0x000fe4000f8e00ff */
[C---:B------:R-:W-:Y:S02]  /*11ac0*/  IMAD R7, R2.reuse, UR9, R3 ;  /* 0x0000000902077c24 */ /* 0x040fe4000f8e0203 */
[----:B------:R-:W-:Y:S01]  /*11ad0*/  IMAD.WIDE.U32 R2, R2, R9, UR4 ;  /* 0x0000000402027e25 */ /* 0x000fe2000f8e0009 */
        /* <DEDUP_REMOVED lines=10> */
[----:B------:R-:W-:Y:S02]  /*11b80*/  LEA.HI.X R4, R2, UR5, R3, 0x1, P0 ;  /* 0x0000000502047c11 */ /* 0x000fe400080f0c03 */
[----:B------:R-:W-:-:S02]  /*11b90*/  ISETP.GE.AND P0, PT, R20, UR4, PT ;  /* 0x0000000414007c0c */ /* 0x000fc4000bf06270 */
[----:B------:R-:W-:Y:S02]  /*11ba0*/  LOP3.LUT R20, R22, 0x40, RZ, 0xfc, !PT ;  /* 0x0000004016147812 */ /* 0x000fe400078efcff */
[----:B------:R-:W-:Y:S02]  /*11bb0*/  ISETP.GE.AND P4, PT, R21, UR4, PT ;  /* 0x0000000415007c0c */ /* 0x000fe4000bf86270 */
[----:B------:R-:W-:Y:S02]  /*11bc0*/  ISETP.GE.AND P5, PT, R20, UR4, PT ;  /* 0x0000000414007c0c */ /* 0x000fe4000bfa6270 */
[----:B------:R-:W-:Y:S02]  /*11bd0*/  LOP3.LUT R20, R22, 0xc0, RZ, 0xfc, !PT ;  /* 0x000000c016147812 */ /* 0x000fe400078efcff */
[----:B------:R-:W-:Y:S02]  /*11be0*/  SEL R2, RZ, 0x1, P1 ;  /* 0x00000001ff027807 */ /* 0x000fe40000800000 */
[----:B------:R-:W-:-:S02]  /*11bf0*/  SEL R3, RZ, 0x4, P4 ;  /* 0x00000004ff037807 */ /* 0x000fc40002000000 */
[----:B------:R-:W-:Y:S02]  /*11c00*/  SEL R7, RZ, 0x2, P5 ;  /* 0x00000002ff077807 */ /* 0x000fe40002800000 */
[----:B------:R-:W-:Y:S02]  /*11c10*/  ISETP.GE.AND P2, PT, R36, UR4, PT ;  /* 0x0000000424007c0c */ /* 0x000fe4000bf46270 */
[----:B------:R-:W-:Y:S02]  /*11c20*/  ISETP.GE.AND P3, PT, R20, UR4, PT ;  /* 0x0000000414007c0c */ /* 0x000fe4000bf66270 */
[----:B------:R-:W-:Y:S02]  /*11c30*/  IADD3 R7, R3, R7, R2 ;  /* 0x0000000703077210 */ /* 0x000fe40007ffe002 */
[----:B------:R-:W-:Y:S02]  /*11c40*/  @P1 LOP3.LUT R16, R16, 0x800, RZ, 0xfc, !PT ;  /* 0x0000080010101812 */ /* 0x000fe400078efcff */
[----:B------:R-:W-:-:S02]  /*11c50*/  SEL R2, RZ, 0x10, P2 ;  /* 0x00000010ff027807 */ /* 0x000fc40001000000 */
[----:B------:R-:W-:Y:S02]  /*11c60*/  SEL R3, RZ, 0x8, P3 ;  /* 0x00000008ff037807 */ /* 0x000fe40001800000 */
[----:B------:R-:W-:Y:S02]  /*11c70*/  ISETP.GE.AND P1, PT, R35, UR4, PT ;  /* 0x0000000423007c0c */ /* 0x000fe4000bf26270 */
[----:B------:R-:W-:Y:S02]  /*11c80*/  SEL R5, RZ, 0x40, P0 ;  /* 0x00000040ff057807 */ /* 0x000fe40000000000 */
[----:B------:R-:W-:Y:S02]  /*11c90*/  IADD3 R3, R2, R7, R3 ;  /* 0x0000000702037210 */ /* 0x000fe40007ffe003 */
[----:B------:R-:W-:Y:S01]  /*11ca0*/  ISETP.GE.AND P0, PT, R37, UR4, PT ;  /* 0x0000000425007c0c */ /* 0x000fe2000bf06270 */
[----:B------:R-:W-:Y:S01]  /*11cb0*/  UMOV UR4, 0xffffffff ;  /* 0xffffffff00047882 */ /* 0x000fe20000000000 */
[----:B------:R-:W-:-:S02]  /*11cc0*/  SEL R2, RZ, 0x20, P1 ;  /* 0x00000020ff027807 */ /* 0x000fc40000800000 */
[----:B------:R-:W-:Y:S02]  /*11cd0*/  SEL R6, RZ, 0x80, P0 ;  /* 0x00000080ff067807 */ /* 0x000fe40000000000 */
        /* <DEDUP_REMOVED lines=10> */
[C---:B------:R-:W-:Y:S02]  /*11d80*/  LOP3.LUT P0, RZ, R16.reuse, 0x800, RZ, 0xc0, !PT ;  /* 0x0000080010ff7812 */ /* 0x040fe4000780c0ff */
[----:B------:R-:W-:Y:S02]  /*11d90*/  @!P6 LOP3.LUT R2, R5, 0x40, RZ, 0xc0, !PT ;  /* 0x000000400502e812 */ /* 0x000fe400078ec0ff */
[----:B------:R-:W-:Y:S02]  /*11da0*/  @!P6 MOV R3, R21 ;  /* 0x000000150003e202 */ /* 0x000fe40000000f00 */
        /* <DEDUP_REMOVED lines=71> */
.L_x_7566:
        /* <DEDUP_REMOVED lines=24> */
.L_x_7500:
[----:B------:R-:W-:Y:S05]  /*123a0*/  BSYNC B0 ;  /* 0x0000000000007941 */ /* 0x000fea0003800000 */
.L_x_7499:
        /* <DEDUP_REMOVED lines=9> */
.L_x_7567:
[----:B------:R-:W-:-:S13]  /*12440*/  LOP3.LUT P0, RZ, R16, 0x400, RZ, 0xc0, !PT ;  /* 0x0000040010ff7812 */ /* 0x000fda000780c0ff */
[----:B------:R-:W-:Y:S05]  /*12450*/  @!P0 BRA `(.L_x_7502) ;  /* 0x0000000000048947 */ /* 0x000fea0003800000 */
[----:B------:R-:W-:Y:S01]  /*12460*/  BPT.TRAP 0x1 ;  /* 0x000000040000795c */ /* 0x000fe20000300000 */
.L_x_7502:
[----:B------:R-:W2:Y:S02]  /*12470*/  SYNCS.PHASECHK.TRANS64.TRYWAIT P0, [UR44+0x38860], R0 ;  /* 0x03886000ff0075a7 */ /* 0x000ea4000800016c */
[----:B--2---:R-:W-:Y:S05]  /*12480*/  @!P0 BRA `(.L_x_7503) ;  /* 0x0000003000948947 */ /* 0x004fea0003800000 */
.L_x_7568:
[----:B------:R-:W-:Y:S01]  /*12490*/  ULDC.64 UR4, c[0x0][0x328] ;  /* 0x0000ca0000047ab9 */ /* 0x000fe20000000a00 */
[----:B------:R-:W-:Y:S01]  /*124a0*/  ULDC.64 UR6, c[0x0][0x338] ;  /* 0x0000ce0000067ab9 */ /* 0x000fe20000000a00 */
[----:B0-----:R-:W-:Y:S02]  /*124b0*/  IMAD R0, R33, UR4, RZ ;  /* 0x0000000421007c24 */ /* 0x001fe4000f8e02ff */
[----:B-1----:R-:W-:Y:S01]  /*124c0*/  IMAD.WIDE.U32 R2, R19, UR4, RZ ;  /* 0x0000000413027c25 */ /* 0x002fe2000f8e00ff */
        /* <DEDUP_REMOVED lines=101> */
.L_x_7578:
        /* <DEDUP_REMOVED lines=30> */
.L_x_7505:
        /* <DEDUP_REMOVED lines=10> */
[----:B------:R-:W-:Y:S01]  /*12da0*/  ULOP3.LUT UR5, URZ, UR42, URZ, 0x33, !UPT ;  /* 0x0000002a3f057292 */ /* 0x000fe2000f8e333f */
[----:B------:R-:W1:Y:S01]  /*12db0*/  S2R R6, SR_TID.X ;  /* 0x0000000000067919 */ /* 0x000e620000002100 */
[----:B------:R-:W-:Y:S01]  /*12dc0*/  UIMAD UR4, UR4, UR38, URZ ;  /* 0x00000026040472a4 */ /* 0x000fe2000f8e023f */
[----:B------:R-:W-:Y:S01]  /*12dd0*/  LOP3.LUT R28, R17, 0x80, RZ, 0xc0, !PT ;  /* 0x00000080111c7812 */ /* 0x000fe200078ec0ff */
[----:B------:R-:W-:Y:S02]  /*12de0*/  IMAD.MOV.U32 R21, RZ, RZ, 0x1 ;  /* 0x00000001ff157424 */ /* 0x000fe400078e00ff */
[----:B------:R-:W-:Y:S01]  /*12df0*/  IMAD.MOV.U32 R8, RZ, RZ, 0x1 ;  /* 0x00000001ff087424 */ /* 0x000fe200078e00ff */
[----:B------:R-:W-:-:S02]  /*12e00*/  SHF.R.U32.HI R28, RZ, 0x3, R28 ;  /* 0x00000003ff1c7819 */ /* 0x000fc4000001161c */
[----:B------:R-:W-:-:S04]  /*12e10*/  LOP3.LUT R3, RZ, UR4, RZ, 0x33, !PT ;  /* 0x00000004ff037c12 */ /* 0x000fc8000f8e33ff */
[----:B------:R-:W-:-:S04]  /*12e20*/  VIMNMX3 R2, R2, UR5, R3, !PT ;  /* 0x0000000502027c0f */ /* 0x000fc8000f800103 */
[----:B------:R-:W-:Y:S01]  /*12e30*/  IADD3 R22, -R2, -0x2, RZ ;  /* 0xfffffffe02167810 */ /* 0x000fe20007ffe1ff */
[----:B0-----:R-:W-:Y:S01]  /*12e40*/  IMAD.SHL.U32 R5, R5, 0x10, RZ ;  /* 0x0000001005057824 */ /* 0x001fe200078e00ff */
[----:B-1----:R-:W-:-:S04]  /*12e50*/  LOP3.LUT R6, R6, 0x7f, RZ, 0xc0, !PT ;  /* 0x0000007f06067812 */ /* 0x002fc800078ec0ff */
[----:B------:R-:W-:Y:S02]  /*12e60*/  LOP3.LUT R5, R5, 0x70, RZ, 0xc0, !PT ;  /* 0x0000007005057812 */ /* 0x000fe400078ec0ff */
[----:B------:R-:W-:-:S04]  /*12e70*/  SHF.R.U32.HI R6, RZ, 0x3, R6 ;  /* 0x00000003ff067819 */ /* 0x000fc80000011606 */
[----:B------:R-:W-:Y:S02]  /*12e80*/  IADD3 R4, R5, R30, R6 ;  /* 0x0000001e05047210 */ /* 0x000fe40007ffe006 */
[----:B------:R-:W-:-:S03]  /*12e90*/  LOP3.LUT R30, R34, 0x40, RZ, 0xc0, !PT ;  /* 0x00000040221e7812 */ /* 0x000fc600078ec0ff */
[----:B------:R-:W-:Y:S01]  /*12ea0*/  VIADD R9, R4, 0xffffff40 ;  /* 0xffffff4004097836 */ /* 0x000fe20000000000 */
[----:B------:R-:W-:-:S03]  /*12eb0*/  SHF.R.U32.HI R30, RZ, 0x2, R30 ;  /* 0x00000002ff1e7819 */ /* 0x000fc6000001161e */
[----:B------:R-:W-:-:S07]  /*12ec0*/  IMAD R9, R2, -0x40, R9 ;  /* 0xffffffc002097824 */ /* 0x000fce00078e0209 */
.L_x_7521:
        /* <DEDUP_REMOVED lines=22> */
.L_x_7508:
[----:B------:R-:W-:Y:S05]  /*13030*/  BSYNC B1 ;  /* 0x0000000000017941 */ /* 0x000fea0003800000 */
.L_x_7507:
[----:B------:R-:W-:-:S13]  /*13040*/  LOP3.LUT P0, RZ, R16, 0x400, RZ, 0xc0, !PT ;  /* 0x0000040010ff7812 */ /* 0x000fda000780c0ff */
[----:B------:R-:W-:Y:S05]  /*13050*/  @!P0 BRA `(.L_x_7509) ;  /* 0x0000000000048947 */ /* 0x000fea0003800000 */
[----:B------:R-:W-:Y:S01]  /*13060*/  BPT.TRAP 0x1 ;  /* 0x000000040000795c */ /* 0x000fe20000300000 */
.L_x_7509:
[----:B------:R-:W-:Y:S01]  /*13070*/  LEA R10, R8, UR44, 0x3 ;  /* 0x0000002c080a7c11 */ /* 0x000fe2000f8e18ff */
[----:B------:R-:W-:Y:S01]  /*13080*/  BSSY B1, `(.L_x_7510) ;  /* 0x0000004000017945 */ /* 0x000fe20003800000 */
[----:B------:R-:W-:-:S04]  /*13090*/  SHF.L.U32 R20, R21, 0x1f, RZ ;  /* 0x0000001f15147819 */ /* 0x000fc800000006ff */
[----:B------:R-:W1:Y:S02]  /*130a0*/  SYNCS.PHASECHK.TRANS64.TRYWAIT P0, [R10+URZ+0x38840], R20 ;  /* 0x038840140a0075a7 */ /* 0x000e64000800017f */
[----:B-1----:R-:W-:Y:S05]  /*130b0*/  @!P0 BRA `(.L_x_7511) ;  /* 0x0000002c00b08947 */ /* 0x002fea0003800000 */
.L_x_7579:
[----:B------:R-:W-:Y:S05]  /*130c0*/  BSYNC B1 ;  /* 0x0000000000017941 */ /* 0x000fea0003800000 */
.L_x_7510:
[----:B------:R-:W-:Y:S01]  /*130d0*/  ULDC UR4, c[0x0][0x430] ;  /* 0x00010c0000047ab9 */ /* 0x000fe20000000800 */
[----:B-----5:R-:W-:Y:S01]  /*130e0*/  SHF.R.S32.HI R18, RZ, 0x1f, R6 ;  /* 0x0000001fff127819 */ /* 0x020fe20000011406 */
[----:B------:R-:W-:Y:S01]  /*130f0*/  UIADD3 UR4, -UR4, URZ, URZ ;  /* 0x0000003f04047290 */ /* 0x000fe2000fffe13f */
[----:B------:R-:W-:Y:S02]  /*13100*/  R2UR UR6, R23 ;  /* 0x00000000170672ca */ /* 0x000fe400000e0000 */
[----:B------:R-:W-:Y:S02]  /*13110*/  LOP3.LUT P1, RZ, R16, 0x1, RZ, 0xc0, !PT ;  /* 0x0000000110ff7812 */ /* 0x000fe4000782c0ff */
[----:B------:R-:W-:Y:S01]  /*13120*/  LEA R17, R8, R24, 0xc ;  /* 0x0000001808117211 */ /* 0x000fe200078e60ff */
        /* <DEDUP_REMOVED lines=41> */
.L_x_7589:
        /* <DEDUP_REMOVED lines=8> */
.L_x_7513:
        /* <DEDUP_REMOVED lines=10> */
.L_x_7514:
[----:B------:R2:W-:Y:S01]  /*134e0*/  SYNCS.ARRIVE.TRANS64.A1T0 RZ, [R10+URZ+0x38830], RZ ;  /* 0x038830ff0aff79a7 */ /* 0x0005e2000810003f */
[----:B------:R-:W-:Y:S05]  /*134f0*/  @!P2 BRA `(.L_x_7515) ;  /* 0x000000000004a947 */ /* 0x000fea0003800000 */
[----:B------:R-:W-:Y:S01]  /*13500*/  BPT.TRAP 0x1 ;  /* 0x000000040000795c */ /* 0x000fe20000300000 */
.L_x_7515:
[----:B------:R-:W3:Y:S01]  /*13510*/  SYNCS.PHASECHK.TRANS64.TRYWAIT P0, [R10+URZ+0x38860], R20 ;  /* 0x038860140a0075a7 */ /* 0x000ee2000800017f */
[----:B------:R-:W-:Y:S04]  /*13520*/  BSSY B1, `(.L_x_7516) ;  /* 0x0000002000017945 */ /* 0x000fe80003800000 */
[----:B---3--:R-:W-:Y:S05]  /*13530*/  @!P0 BRA `(.L_x_7517) ;  /* 0x0000002c00b08947 */ /* 0x008fea0003800000 */
.L_x_7590:
[----:B------:R-:W-:Y:S05]  /*13540*/  BSYNC B1 ;  /* 0x0000000000017941 */ /* 0x000fea0003800000 */
.L_x_7516:
        /* <DEDUP_REMOVED lines=77> */
.L_x_7600:
        /* <DEDUP_REMOVED lines=20> */
.L_x_7519:
        /* <DEDUP_REMOVED lines=10> */
.L_x_7520:
        /* <DEDUP_REMOVED lines=10> */
.L_x_7506:
[----:B------:R-:W-:Y:S05]  /*13ca0*/  BSYNC B0 ;  /* 0x0000000000007941 */ /* 0x000fea0003800000 */
.L_x_7485:
[----:B------:R-:W0:Y:S01]  /*13cb0*/  S2R R3, SR_CgaCtaId ;  /* 0x0000000000037919 */ /* 0x000e220000008800 */
[----:B------:R-:W-:Y:S01]  /*13cc0*/  MOV R0, 0x400 ;  /* 0x0000040000007802 */ /* 0x000fe20000000f00 */
[----:B------:R-:W-:Y:S01]  /*13cd0*/  BSSY B0, `(.L_x_7522) ;  /* 0x0000005000007945 */ /* 0x000fe20003800000 */
[----:B------:R-:W-:Y:S02]  /*13ce0*/  SHF.L.U32 R4, R4, 0x1f, RZ ;  /* 0x0000001f04047819 */ /* 0x000fe400000006ff */
[----:B0-----:R-:W-:-:S04]  /*13cf0*/  LEA R5, R3, R0, 0x18 ;  /* 0x0000000003057211 */ /* 0x001fc800078ec0ff */
[----:B------:R-:W0:Y:S02]  /*13d00*/  SYNCS.PHASECHK.TRANS64.TRYWAIT P0, [R5+URZ+0x38820], R4 ;  /* 0x03882004050075a7 */ /* 0x000e24000800017f */
[----:B0-----:R-:W-:Y:S05]  /*13d10*/  @!P0 BRA `(.L_x_7523) ;  /* 0x0000002c00908947 */ /* 0x001fea0003800000 */
.L_x_7601:
[----:B------:R-:W-:Y:S05]  /*13d20*/  BSYNC B0 ;  /* 0x0000000000007941 */ /* 0x000fea0003800000 */
.L_x_7522:
[----:B------:R-:W-:-:S03]  /*13d30*/  UMOV UR4, 0xffffffff ;  /* 0xffffffff00047882 */ /* 0x000fc60000000000 */
[----:B------:R-:W-:Y:S05]  /*13d40*/  BRA.DIV UR4, `(.L_x_7524) ;  /* 0x0000002e04987947 */ /* 0x000fea000b800000 */
[----:B------:R-:W1:Y:S02]  /*13d50*/  S2R R0, SR_TID.X ;  /* 0x0000000000007919 */ /* 0x000e640000002100 */
[----:B-1----:R-:W-:-:S04]  /*13d60*/  SHF.R.U32.HI R0, RZ, 0x5, R0 ;  /* 0x00000005ff007819 */ /* 0x002fc80000011600 */
[----:B------:R-:W-:-:S05]  /*13d70*/  LOP3.LUT R0, R0, 0x3, RZ, 0xc0, !PT ;  /* 0x0000000300007812 */ /* 0x000fca00078ec0ff */
[----:B------:R1:W3:Y:S02]  /*13d80*/  SHFL.IDX PT, R14, R0, RZ, 0x1f ;  /* 0x00001fff000e7589 */ /* 0x0002e400000e0000 */
.L_x_7604:
[----:B---3--:R-:W-:-:S13]  /*13d90*/  ISETP.NE.AND P0, PT, R14, RZ, PT ;  /* 0x000000ff0e00720c */ /* 0x008fda0003f05270 */
[----:B------:R-:W-:Y:S05]  /*13da0*/  @P0 BRA `(.L_x_7433) ;  /* 0x0000000000900947 */ /* 0x000fea0003800000 */
[----:B------:R-:W-:-:S03]  /*13db0*/  UMOV UR4, 0xffffffff ;  /* 0xffffffff00047882 */ /* 0x000fc60000000000 */
[----:B------:R-:W-:Y:S05]  /*13dc0*/  BRA.DIV UR4, `(.L_x_7525) ;  /* 0x0000002e04ac7947 */ /* 0x000fea000b800000 */
[----:B------:R-:W-:-:S13]  /*13dd0*/  ELECT P6, URZ, PT ;  /* 0x00000000003f782f */ /* 0x000fda00038c0000 */
.L_x_7607:
[----:B------:R-:W-:Y:S05]  /*13de0*/  @!P6 BRA `(.L_x_7433) ;  /* 0x000000000080e947 */ /* 0x000fea0003800000 */
[----:B-1----:R-:W3:Y:S02]  /*13df0*/  LDL R0, [R1+0x4] ;  /* 0x0000040001007983 */ /* 0x002ee40000100800 */
[----:B---3--:R-:W-:-:S13]  /*13e00*/  R2UR UR4, R0 ;  /* 0x00000000000472ca */ /* 0x008fda00000e0000 */
[----:B------:R-:W-:-:S06]  /*13e10*/  ULOP3.LUT UR4, UR4, 0x2, URZ, 0xfc, !UPT ;  /* 0x0000000204047892 */ /* 0x000fcc000f8efc3f */
[----:B------:R-:W-:-:S04]  /*13e20*/  MOV R0, UR4 ;  /* 0x0000000400007c02 */ /* 0x000fc80008000f00 */
[----:B------:R-:W-:-:S13]  /*13e30*/  ISETP.NE.AND P0, PT, R0, 0x3, PT ;  /* 0x000000030000780c */ /* 0x000fda0003f05270 */
[----:B------:R-:W-:Y:S05]  /*13e40*/  @!P0 BRA `(.L_x_7526) ;  /* 0x0000000000048947 */ /* 0x000fea0003800000 */
[----:B------:R-:W-:Y:S01]  /*13e50*/  BPT.TRAP 0x1 ;  /* 0x000000040000795c */ /* 0x000fe20000300000 */
.L_x_7526:
[C---:B------:R-:W-:Y:S01]  /*13e60*/  IMAD R3, R8.reuse, 0x8, R5 ;  /* 0x0000000808037824 */ /* 0x040fe200078e0205 */
[----:B------:R-:W-:Y:S01]  /*13e70*/  SHF.L.U32 R2, R21, 0x1f, RZ ;  /* 0x0000001f15027819 */ /* 0x000fe200000006ff */
[----:B------:R-:W-:-:S03]  /*13e80*/  VIADD R8, R8, 0x1 ;  /* 0x0000000108087836 */ /* 0x000fc60000000000 */
[----:B------:R-:W1:Y:S02]  /*13e90*/  SYNCS.PHASECHK.TRANS64.TRYWAIT P1, [R3+URZ+0x38840], R2 ;  /* 0x03884002030075a7 */ /* 0x000e64000802017f */
[----:B------:R-:W-:-:S04]  /*13ea0*/  ISETP.NE.AND P2, PT, R8, 0x2, PT ;  /* 0x000000020800780c */ /* 0x000fc80003f45270 */
[----:B------:R-:W-:Y:S01]  /*13eb0*/  SEL R0, RZ, 0x1, P2 ;  /* 0x00000001ff007807 */ /* 0x000fe20001000000 */
[----:B-1----:R-:W-:Y:S08]  /*13ec0*/  @!P1 BRA `(.L_x_7527) ;  /* 0x0000002c008c9947 */ /* 0x002ff00003800000 */
.L_x_7608:
[----:B------:R-:W-:Y:S02]  /*13ed0*/  SEL R8, R8, RZ, P2 ;  /* 0x000000ff08087207 */ /* 0x000fe40001000000 */
[----:B------:R-:W-:Y:S01]  /*13ee0*/  LOP3.LUT R0, R21, R0, RZ, 0x3c, !PT ;  /* 0x0000000015007212 */ /* 0x000fe200078e3cff */
[----:B------:R-:W-:Y:S06]  /*13ef0*/  @!P0 BRA `(.L_x_7528) ;  /* 0x0000000000048947 */ /* 0x000fec0003800000 */
[----:B------:R-:W-:Y:S01]  /*13f00*/  BPT.TRAP 0x1 ;  /* 0x000000040000795c */ /* 0x000fe20000300000 */
.L_x_7528:
[----:B0-----:R-:W-:Y:S01]  /*13f10*/  IMAD R5, R8, 0x8, R5 ;  /* 0x0000000808057824 */ /* 0x001fe200078e0205 */
[----:B------:R-:W-:-:S04]  /*13f20*/  SHF.L.U32 R0, R0, 0x1f, RZ ;  /* 0x0000001f00007819 */ /* 0x000fc800000006ff */
[----:B------:R-:W0:Y:S02]  /*13f30*/  SYNCS.PHASECHK.TRANS64.TRYWAIT P1, [R5+URZ+0x38840], R0 ;  /* 0x03884000050075a7 */ /* 0x000e24000802017f */
[----:B0-----:R-:W-:Y:S05]  /*13f40*/  @!P1 BRA `(.L_x_7529) ;  /* 0x0000002c00809947 */ /* 0x001fea0003800000 */
.L_x_7609:
[----:B------:R-:W-:Y:S05]  /*13f50*/  @!P0 BRA `(.L_x_7530) ;  /* 0x0000000000048947 */ /* 0x000fea0003800000 */
[----:B------:R-:W-:Y:S01]  /*13f60*/  BPT.TRAP 0x1 ;  /* 0x000000040000795c */ /* 0x000fe20000300000 */
.L_x_7530:
[----:B------:R-:W3:Y:S02]  /*13f70*/  SYNCS.PHASECHK.TRANS64.TRYWAIT P1, [R3+URZ+0x38860], R2 ;  /* 0x03886002030075a7 */ /* 0x000ee4000802017f */
[----:B---3--:R-:W-:Y:S05]  /*13f80*/  @!P1 BRA `(.L_x_7531) ;  /* 0x0000002c00849947 */ /* 0x008fea0003800000 */
.L_x_7610:
[----:B------:R-:W-:Y:S05]  /*13f90*/  @!P0 BRA `(.L_x_7532) ;  /* 0x0000000000048947 */ /* 0x000fea0003800000 */
[----:B------:R-:W-:Y:S01]  /*13fa0*/  BPT.TRAP 0x1 ;  /* 0x000000040000795c */ /* 0x000fe20000300000 */
.L_x_7532:
[----:B----4-:R4:W0:Y:S02]  /*13fb0*/  SYNCS.PHASECHK.TRANS64.TRYWAIT P0, [R5+URZ+0x38860], R0 ;  /* 0x03886000050075a7 */ /* 0x010824000800017f */
[----:B0-----:R-:W-:Y:S05]  /*13fc0*/  @!P0 NANOSLEEP.SYNCS 0x989680 ;  /* 0x009896800000895d */ /* 0x001fea0003900000 */
[----:B------:R-:W0:Y:S02]  /*13fd0*/  @!P0 SYNCS.PHASECHK.TRANS64 P0, [R5+URZ+0x38860], R0 ;  /* 0x03886000050085a7 */ /* 0x000e24000800007f */
[----:B0-----:R-:W-:Y:S05]  /*13fe0*/  @!P0 BRA `(.L_x_7532) ;  /* 0xfffffffc00f08947 */ /* 0x001fea000383ffff */
.L_x_7433:
[----:B------:R-:W-:Y:S05]  /*13ff0*/  BSYNC B6 ;  /* 0x0000000000067941 */ /* 0x000fea0003800000 */
.L_x_7430:
[----:B------:R-:W-:Y:S05]  /*14000*/  EXIT ;  /* 0x000000000000794d */ /* 0x000fea0003800000 */
.L_x_7443:
[----:B0-----:R0:W1:Y:S02]  /*14010*/  SYNCS.PHASECHK.TRANS64.TRYWAIT P0, [R198+URZ+0x38800], R5 ;  /* 0x03880005c60075a7 */ /* 0x001064000800017f */
[----:B-1----:R-:W-:Y:S05]  /*14020*/  @!P0 NANOSLEEP.SYNCS 0x989680 ;  /* 0x009896800000895d */ /* 0x002fea0003900000 */
[----:B------:R-:W1:Y:S02]  /*14030*/  @!P0 SYNCS.PHASECHK.TRANS64 P0, [R198+URZ+0x38800], R5 ;  /* 0x03880005c60085a7 */ /* 0x000e64000800007f */
[----:B-1----:R-:W-:Y:S05]  /*14040*/  @!P0 BRA `(.L_x_7443) ;  /* 0xfffffffc00f08947 */ /* 0x002fea000383ffff */
[----:B------:R-:W-:Y:S05]  /*14050*/  BRA `(.L_x_7533) ;  /* 0xfffffef400887947 */ /* 0x000fea000383ffff */
.L_x_7447:
[----:B--2---:R2:W3:Y:S02]  /*14060*/  SYNCS.PHASECHK.TRANS64.TRYWAIT P1, [R198+URZ+0x38830], R5 ;  /* 0x03883005c60075a7 */ /* 0x0044e4000802017f */
[----:B---3--:R-:W-:Y:S05]  /*14070*/  @!P1 NANOSLEEP.SYNCS 0x989680 ;  /* 0x009896800000995d */ /* 0x008fea0003900000 */
[----:B------:R-:W3:Y:S02]  /*14080*/  @!P1 SYNCS.PHASECHK.TRANS64 P1, [R198+URZ+0x38830], R5 ;  /* 0x03883005c60095a7 */ /* 0x000ee4000802007f */
[----:B---3--:R-:W-:Y:S05]  /*14090*/  @!P1 BRA `(.L_x_7447) ;  /* 0xfffffffc00f09947 */ /* 0x008fea000383ffff */
[----:B------:R-:W-:Y:S05]  /*140a0*/  BRA `(.L_x_7446) ;  /* 0xfffffef400d47947 */ /* 0x000fea000383ffff */
.L_x_7448:
[----:B---3--:R3:W4:Y:S02]  /*140b0*/  SYNCS.PHASECHK.TRANS64.TRYWAIT P1, [R198+URZ+0x38810], R5 ;  /* 0x03881005c60075a7 */ /* 0x008724000802017f */
[----:B----4-:R-:W-:Y:S05]  /*140c0*/  @!P1 NANOSLEEP.SYNCS 0x989680 ;  /* 0x009896800000995d */ /* 0x010fea0003900000 */
[----:B------:R-:W4:Y:S02]  /*140d0*/  @!P1 SYNCS.PHASECHK.TRANS64 P1, [R198+URZ+0x38810], R5 ;  /* 0x03881005c60095a7 */ /* 0x000f24000802007f */
[----:B----4-:R-:W-:Y:S05]  /*140e0*/  @!P1 BRA `(.L_x_7448) ;  /* 0xfffffffc00f09947 */ /* 0x010fea000383ffff */
[----:B------:R-:W-:Y:S05]  /*140f0*/  BRA `(.L_x_7534) ;  /* 0xfffffef800c47947 */ /* 0x000fea000383ffff */
.L_x_7452:
[----:B------:R0:W0:Y:S02]  /*14100*/  SYNCS.PHASECHK.TRANS64.TRYWAIT P1, [R198+URZ+0x38850], R5 ;  /* 0x03885005c60075a7 */ /* 0x000024000802017f */
[----:B0-----:R-:W-:Y:S05]  /*14110*/  @!P1 NANOSLEEP.SYNCS 0x989680 ;  /* 0x009896800000995d */ /* 0x001fea0003900000 */
[----:B------:R-:W0:Y:S02]  /*14120*/  @!P1 SYNCS.PHASECHK.TRANS64 P1, [R198+URZ+0x38850], R5 ;  /* 0x03885005c60095a7 */ /* 0x000e24000802007f */
[----:B0-----:R-:W-:Y:S05]  /*14130*/  @!P1 BRA `(.L_x_7452) ;  /* 0xfffffffc00f09947 */ /* 0x001fea000383ffff */
[----:B------:R-:W-:Y:S05]  /*14140*/  BRA `(.L_x_7451) ;  /* 0xfffffef800f07947 */ /* 0x000fea000383ffff */
.L_x_7459:
[----:B-1----:R1:W2:Y:S02]  /*14150*/  SYNCS.PHASECHK.TRANS64.TRYWAIT P1, [R201+URZ+0x38830], R204 ;  /* 0x038830ccc90075a7 */ /* 0x0022a4000802017f */
[----:B--2---:R-:W-:Y:S05]  /*14160*/  @!P1 NANOSLEEP.SYNCS 0x989680 ;  /* 0x009896800000995d */ /* 0x004fea0003900000 */
[----:B------:R-:W2:Y:S02]  /*14170*/  @!P1 SYNCS.PHASECHK.TRANS64 P1, [R201+URZ+0x38830], R204 ;  /* 0x038830ccc90095a7 */ /* 0x000ea4000802007f */
[----:B--2---:R-:W-:Y:S05]  /*14180*/  @!P1 BRA `(.L_x_7459) ;  /* 0xfffffffc00f09947 */ /* 0x004fea000383ffff */
[----:B------:R-:W-:Y:S05]  /*14190*/  BRA `(.L_x_7458) ;  /* 0xffffff2400f87947 */ /* 0x000fea000383ffff */
.L_x_7463:
[----:B---3--:R3:W4:Y:S02]  /*141a0*/  SYNCS.PHASECHK.TRANS64.TRYWAIT P1, [R201+URZ+0x38850], R204 ;  /* 0x038850ccc90075a7 */ /* 0x008724000802017f */
[----:B----4-:R-:W-:Y:S05]  /*141b0*/  @!P1 NANOSLEEP.SYNCS 0x989680 ;  /* 0x009896800000995d */ /* 0x010fea0003900000 */
[----:B------:R-:W4:Y:S02]  /*141c0*/  @!P1 SYNCS.PHASECHK.TRANS64 P1, [R201+URZ+0x38850], R204 ;  /* 0x038850ccc90095a7 */ /* 0x000f24000802007f */
[----:B----4-:R-:W-:Y:S05]  /*141d0*/  @!P1 BRA `(.L_x_7463) ;  /* 0xfffffffc00f09947 */ /* 0x010fea000383ffff */
[----:B------:R-:W-:Y:S05]  /*141e0*/  BRA `(.L_x_7462) ;  /* 0xffffff2800c47947 */ /* 0x000fea000383ffff */
.L_x_7471:
[----:B-1----:R1:W2:Y:S02]  /*141f0*/  SYNCS.PHASECHK.TRANS64.TRYWAIT P1, [R195+URZ+0x38830], R196 ;  /* 0x038830c4c30075a7 */ /* 0x0022a4000802017f */
[----:B--2---:R-:W-:Y:S05]  /*14200*/  @!P1 NANOSLEEP.SYNCS 0x989680 ;  /* 0x009896800000995d */ /* 0x004fea0003900000 */
[----:B------:R-:W2:Y:S02]  /*14210*/  @!P1 SYNCS.PHASECHK.TRANS64 P1, [R195+URZ+0x38830], R196 ;  /* 0x038830c4c30095a7 */ /* 0x000ea4000802007f */
[----:B--2---:R-:W-:Y:S05]  /*14220*/  @!P1 BRA `(.L_x_7471) ;  /* 0xfffffffc00f09947 */ /* 0x004fea000383ffff */
[----:B------:R-:W-:Y:S05]  /*14230*/  BRA `(.L_x_7470) ;  /* 0xffffff5800a07947 */ /* 0x000fea000383ffff */
.L_x_7475:
[----:B---3--:R3:W4:Y:S02]  /*14240*/  SYNCS.PHASECHK.TRANS64.TRYWAIT P1, [R195+URZ+0x38850], R196 ;  /* 0x038850c4c30075a7 */ /* 0x008724000802017f */
[----:B----4-:R-:W-:Y:S05]  /*14250*/  @!P1 NANOSLEEP.SYNCS 0x989680 ;  /* 0x009896800000995d */ /* 0x010fea0003900000 */
[----:B------:R-:W4:Y:S02]  /*14260*/  @!P1 SYNCS.PHASECHK.TRANS64 P1, [R195+URZ+0x38850], R196 ;  /* 0x038850c4c30095a7 */ /* 0x000f24000802007f */
[----:B----4-:R-:W-:Y:S05]  /*14270*/  @!P1 BRA `(.L_x_7475) ;  /* 0xfffffffc00f09947 */ /* 0x010fea000383ffff */
[----:B------:R-:W-:Y:S05]  /*14280*/  BRA `(.L_x_7474) ;  /* 0xffffff5c002c7947 */ /* 0x000fea000383ffff */
.L_x_7490:
[----:B------:R-:W-:Y:S02]  /*14290*/  IMAD.MOV.U32 R13, RZ, RZ, R23 ;  /* 0x000000ffff0d7224 */ /* 0x000fe400078e0017 */
[----:B------:R-:W-:Y:S02]  /*142a0*/  IMAD.MOV.U32 R12, RZ, RZ, RZ ;  /* 0x000000ffff0c7224 */ /* 0x000fe400078e00ff */
[----:B------:R-:W-:Y:S02]  /*142b0*/  IMAD.MOV.U32 R11, RZ, RZ, 0x1f ;  /* 0x0000001fff0b7424 */ /* 0x000fe400078e00ff */
[----:B------:R-:W-:-:S07]  /*142c0*/  IMAD.MOV.U32 R15, RZ, RZ, -0x1 ;  /* 0xffffffffff0f7424 */ /* 0x000fce00078e00ff */
[----:B------:R-:W-:Y:S05]  /*142d0*/  WARPSYNC.COLLECTIVE R15, `(.L_x_7535) ;  /* 0x000000000f087348 */ /* 0x000fea0003c00000 */
[----:B------:R0:W1:Y:S02]  /*142e0*/  SHFL.IDX P6, R14, R13, R12, R11 ;  /* 0x0000000c0d0e7389 */ /* 0x00006400000c000b */
[----:B01----:R-:W-:Y:S01]  /*142f0*/  ENDCOLLECTIVE ;  /* 0x000000000000791b */ /* 0x003fe20003800000 */
.L_x_7535:
[----:B------:R-:W-:Y:S05]  /*14300*/  BRA `(.L_x_7536) ;  /* 0xffffffc400a07947 */ /* 0x000fea000383ffff */
.L_x_7492:
[----:B0-----:R-:W-:-:S04]  /*14310*/  IMAD.U32 R3, RZ, RZ, UR44 ;  /* 0x0000002cff037e24 */ /* 0x001fc8000f8e00ff */
[----:B------:R0:W1:Y:S03]  /*14320*/  SYNCS.PHASECHK.TRANS64.TRYWAIT P0, [R3+URZ+0x38840], R0 ;  /* 0x03884000030075a7 */ /* 0x000066000800017f */
[----:B-1----:R-:W-:Y:S05]  /*14330*/  @!P0 NANOSLEEP.SYNCS 0x989680 ;  /* 0x009896800000895d */ /* 0x002fea0003900000 */
[----:B------:R-:W1:Y:S02]  /*14340*/  @!P0 SYNCS.PHASECHK.TRANS64 P0, [R3+URZ+0x38840], R0 ;  /* 0x03884000030085a7 */ /* 0x000e64000800007f */
[----:B-1----:R-:W-:Y:S05]  /*14350*/  @!P0 BRA `(.L_x_7492) ;  /* 0xfffffffc00ec8947 */ /* 0x002fea000383ffff */
[----:B------:R-:W-:Y:S05]  /*14360*/  BRA `(.L_x_7537) ;  /* 0xffffffc400d87947 */ /* 0x000fea000383ffff */
.L_x_7493:
        /* <DEDUP_REMOVED lines=8> */
.L_x_7539:
[----:B------:R-:W-:Y:S05]  /*143f0*/  BSYNC B0 ;  /* 0x0000000000007941 */ /* 0x000fea0003800000 */
.L_x_7538:
[----:B------:R-:W-:Y:S01]  /*14400*/  IMAD.MOV.U32 R13, RZ, RZ, R0 ;  /* 0x000000ffff0d7224 */ /* 0x000fe200078e0000 */
[----:B------:R-:W-:Y:S01]  /*14410*/  MOV R15, 0xffffffff ;  /* 0xffffffff000f7802 */ /* 0x000fe20000000f00 */
[----:B------:R-:W-:Y:S01]  /*14420*/  IMAD.MOV.U32 R12, RZ, RZ, RZ ;  /* 0x000000ffff0c7224 */ /* 0x000fe200078e00ff */
[----:B------:R-:W-:Y:S01]  /*14430*/  @P0 LEA R7, R24, UR44, 0x1 ;  /* 0x0000002c18070c11 */ /* 0x000fe2000f8e08ff */
[----:B------:R-:W-:Y:S02]  /*14440*/  IMAD.MOV.U32 R11, RZ, RZ, 0x181f ;  /* 0x0000181fff0b7424 */ /* 0x000fe400078e00ff */
[----:B------:R-:W-:-:S07]  /*14450*/  IMAD.MOV.U32 R2, RZ, RZ, R14 ;  /* 0x000000ffff027224 */ /* 0x000fce00078e000e */
[----:B------:R-:W-:Y:S05]  /*14460*/  WARPSYNC.COLLECTIVE R15, `(.L_x_7540) ;  /* 0x000000000f087348 */ /* 0x000fea0003c00000 */
[----:B------:R0:W1:Y:S02]  /*14470*/  SHFL.IDX P6, R14, R13, R12, R11 ;  /* 0x0000000c0d0e7389 */ /* 0x00006400000c000b */
[----:B01----:R-:W-:Y:S01]  /*14480*/  ENDCOLLECTIVE ;  /* 0x000000000000791b */ /* 0x003fe20003800000 */
.L_x_7540:
        /* <DEDUP_REMOVED lines=8> */
.L_x_7541:
        /* <DEDUP_REMOVED lines=11> */
.L_x_7542:
[----:B------:R-:W-:Y:S02]  /*145c0*/  IMAD.MOV.U32 R13, RZ, RZ, R4 ;  /* 0x000000ffff0d7224 */ /* 0x000fe400078e0004 */
[----:B------:R-:W-:Y:S01]  /*145d0*/  IMAD.MOV.U32 R12, RZ, RZ, 0x2 ;  /* 0x00000002ff0c7424 */ /* 0x000fe200078e00ff */
[----:B------:R-:W-:-:S13]  /*145e0*/  @P0 LEA R2, P1, R22, R14, 0x1 ;  /* 0x0000000e16020211 */ /* 0x000fda00078208ff */
[----:B------:R-:W-:Y:S05]  /*145f0*/  WARPSYNC.COLLECTIVE R15, `(.L_x_7543) ;  /* 0x000000000f087348 */ /* 0x000fea0003c00000 */
[----:B------:R0:W1:Y:S02]  /*14600*/  SHFL.IDX P6, R14, R13, R12, R11 ;  /* 0x0000000c0d0e7389 */ /* 0x00006400000c000b */
[----:B01----:R-:W-:Y:S01]  /*14610*/  ENDCOLLECTIVE ;  /* 0x000000000000791b */ /* 0x003fe20003800000 */
.L_x_7543:
[----:B------:R-:W-:-:S05]  /*14620*/  @P0 IMAD.X R3, RZ, RZ, R5, P1 ;  /* 0x000000ffff030224 */ /* 0x000fca00008e0605 */
        /* <DEDUP_REMOVED lines=11> */
.L_x_7544:
[----:B------:R-:W-:Y:S02]  /*146e0*/  IMAD.MOV.U32 R13, RZ, RZ, R4 ;  /* 0x000000ffff0d7224 */ /* 0x000fe400078e0004 */
[----:B------:R-:W-:Y:S01]  /*146f0*/  IMAD.MOV.U32 R12, RZ, RZ, 0x3 ;  /* 0x00000003ff0c7424 */ /* 0x000fe200078e00ff */
[----:B------:R-:W-:-:S13]  /*14700*/  @P0 LEA R2, P1, R22, R14, 0x1 ;  /* 0x0000000e16020211 */ /* 0x000fda00078208ff */
[----:B------:R-:W-:Y:S05]  /*14710*/  WARPSYNC.COLLECTIVE R15, `(.L_x_7545) ;  /* 0x000000000f087348 */ /* 0x000fea0003c00000 */
[----:B------:R0:W1:Y:S02]  /*14720*/  SHFL.IDX P6, R14, R13, R12, R11 ;  /* 0x0000000c0d0e7389 */ /* 0x00006400000c000b */
[----:B01----:R-:W-:Y:S01]  /*14730*/  ENDCOLLECTIVE ;  /* 0x000000000000791b */ /* 0x003fe20003800000 */
.L_x_7545:
        /* <DEDUP_REMOVED lines=10> */
.L_x_7546:
[----:B------:R-:W-:Y:S05]  /*147e0*/  BRA `(.L_x_7547) ;  /* 0xffffffc400a07947 */ /* 0x000fea000383ffff */
.L_x_7496:
[----:B------:R-:W-:Y:S01]  /*147f0*/  MOV R13, R4 ;  /* 0x00000004000d7202 */ /* 0x000fe20000000f00 */
[----:B------:R-:W-:Y:S01]  /*14800*/  IMAD.MOV.U32 R12, RZ, RZ, RZ ;  /* 0x000000ffff0c7224 */ /* 0x000fe200078e00ff */
[----:B------:R-:W-:Y:S01]  /*14810*/  LOP3.LUT R16, R16, 0xfffffeff, RZ, 0xc0, !PT ;  /* 0xfffffeff10107812 */ /* 0x000fe200078ec0ff */
[----:B------:R-:W-:Y:S02]  /*14820*/  IMAD.MOV.U32 R11, RZ, RZ, 0x181f ;  /* 0x0000181fff0b7424 */ /* 0x000fe400078e00ff */
[----:B------:R-:W-:Y:S02]  /*14830*/  IMAD.MOV.U32 R15, RZ, RZ, -0x1 ;  /* 0xffffffffff0f7424 */ /* 0x000fe400078e00ff */
[----:B------:R-:W-:-:S07]  /*14840*/  IMAD.U32 R6, RZ, RZ, UR46 ;  /* 0x0000002eff067e24 */ /* 0x000fce000f8e00ff */
[----:B------:R-:W-:Y:S05]  /*14850*/  WARPSYNC.COLLECTIVE R15, `(.L_x_7548) ;  /* 0x000000000f087348 */ /* 0x000fea0003c00000 */
[----:B------:R0:W1:Y:S02]  /*14860*/  SHFL.IDX P6, R14, R13, R12, R11 ;  /* 0x0000000c0d0e7389 */ /* 0x00006400000c000b */
[----:B01----:R-:W-:Y:S01]  /*14870*/  ENDCOLLECTIVE ;  /* 0x000000000000791b */ /* 0x003fe20003800000 */
.L_x_7548:
[----:B------:R-:W-:-:S04]  /*14880*/  IMAD R6, R6, 0x40, R20 ;  /* 0x0000004006067824 */ /* 0x000fc800078e0214 */
[----:B------:R-:W-:Y:S02]  /*14890*/  VIADD R10, R6, 0x10 ;  /* 0x00000010060a7836 */ /* 0x000fe40000000000 */
[----:B------:R-:W-:Y:S02]  /*148a0*/  IMAD.MOV.U32 R13, RZ, RZ, R0 ;  /* 0x000000ffff0d7224 */ /* 0x000fe400078e0000 */
[----:B------:R-:W-:-:S07]  /*148b0*/  IMAD.MOV.U32 R2, RZ, RZ, R14 ;  /* 0x000000ffff027224 */ /* 0x000fce00078e000e */
[----:B------:R-:W-:Y:S05]  /*148c0*/  WARPSYNC.COLLECTIVE R15, `(.L_x_7549) ;  /* 0x000000000f087348 */ /* 0x000fea0003c00000 */
[----:B------:R0:W1:Y:S02]  /*148d0*/  SHFL.IDX P6, R14, R13, R12, R11 ;  /* 0x0000000c0d0e7389 */ /* 0x00006400000c000b */
[----:B01----:R-:W-:Y:S01]  /*148e0*/  ENDCOLLECTIVE ;  /* 0x000000000000791b */ /* 0x003fe20003800000 */
.L_x_7549:
        /* <DEDUP_REMOVED lines=11> */
.L_x_7550:
        /* <DEDUP_REMOVED lines=15> */
.L_x_7551:
        /* <DEDUP_REMOVED lines=10> */
.L_x_7552:
[----:B------:R-:W-:-:S05]  /*14b30*/  @!P2 LEA R7, P1, R22, R7, 0x1 ;  /* 0x000000071607a211 */ /* 0x000fca00078208ff */
[----:B------:R-:W-:Y:S02]  /*14b40*/  @!P2 IMAD.X R9, RZ, RZ, R9, P1 ;  /* 0x000000ffff09a224 */ /* 0x000fe400008e0609 */
[----:B------:R-:W-:-:S03]  /*14b50*/  @!P2 IMAD.MOV.U32 R2, RZ, RZ, R7 ;  /* 0x000000ffff02a224 */ /* 0x000fc600078e0007 */
[----:B------:R-:W-:Y:S01]  /*14b60*/  @!P2 MOV R3, R9 ;  /* 0x000000090003a202 */ /* 0x000fe20000000f00 */
[----:B------:R-:W-:-:S04]  /*14b70*/  IMAD.MOV.U32 R13, RZ, RZ, R0 ;  /* 0x000000ffff0d7224 */ /* 0x000fc800078e0000 */
        /* <DEDUP_REMOVED lines=9> */
.L_x_7553:
[----:B------:R-:W-:Y:S02]  /*14c10*/  @!P2 LEA R7, R24, UR44, 0x1 ;  /* 0x0000002c1807ac11 */ /* 0x000fe4000f8e08ff */
[----:B------:R-:W-:Y:S01]  /*14c20*/  @P2 LOP3.LUT R16, R16, 0x40, RZ, 0xfc, !PT ;  /* 0x0000004010102812 */ /* 0x000fe200078efcff */
[----:B------:R-:W-:Y:S02]  /*14c30*/  IMAD.MOV.U32 R13, RZ, RZ, R4 ;  /* 0x000000ffff0d7224 */ /* 0x000fe400078e0004 */
[----:B------:R-:W-:Y:S02]  /*14c40*/  IMAD.MOV.U32 R12, RZ, RZ, 0x3 ;  /* 0x00000003ff0c7424 */ /* 0x000fe400078e00ff */
[----:B------:R-:W-:-:S05]  /*14c50*/  IMAD.MOV.U32 R8, RZ, RZ, R14 ;  /* 0x000000ffff087224 */ /* 0x000fca00078e000e */
[----:B------:R-:W-:-:S05]  /*14c60*/  @!P2 LEA R8, P1, R22, R8, 0x1 ;  /* 0x000000081608a211 */ /* 0x000fca00078208ff */
[----:B------:R-:W-:Y:S02]  /*14c70*/  @!P2 IMAD.X R11, RZ, RZ, R2, P1 ;  /* 0x000000ffff0ba224 */ /* 0x000fe400008e0602 */
[----:B------:R-:W-:Y:S02]  /*14c80*/  @!P2 IMAD.MOV.U32 R2, RZ, RZ, R8 ;  /* 0x000000ffff02a224 */ /* 0x000fe400078e0008 */
[----:B------:R-:W-:Y:S02]  /*14c90*/  @!P2 IMAD.MOV.U32 R3, RZ, RZ, R11 ;  /* 0x000000ffff03a224 */ /* 0x000fe400078e000b */
[----:B------:R-:W-:-:S03]  /*14ca0*/  IMAD.MOV.U32 R11, RZ, RZ, 0x181f ;  /* 0x0000181fff0b7424 */ /* 0x000fc600078e00ff */
[----:B------:R-:W-:Y:S01]  /*14cb0*/  @!PT LDS RZ, [RZ] ;  /* 0x00000000fffff984 */ /* 0x000fe20000000800 */
[----:B------:R-:W-:Y:S01]  /*14cc0*/  @!PT LDS RZ, [RZ] ;  /* 0x00000000fffff984 */ /* 0x000fe20000000800 */
[----:B------:R-:W-:Y:S01]  /*14cd0*/  @!PT LDS RZ, [RZ] ;  /* 0x00000000fffff984 */ /* 0x000fe20000000800 */
[----:B------:R0:W-:Y:S04]  /*14ce0*/  @!P2 LDGSTS.E.BYPASS.LTC128B.128 [R7+0x21400], desc[UR36][R2.64], !P0 ;  /* 0x214000000207afae */ /* 0x0001e8000c101d64 */
[----:B0-----:R-:W-:Y:S05]  /*14cf0*/  WARPSYNC.COLLECTIVE R15, `(.L_x_7554) ;  /* 0x000000000f087348 */ /* 0x001fea0003c00000 */
[----:B------:R1:W2:Y:S02]  /*14d00*/  SHFL.IDX P6, R14, R13, R12, R11 ;  /* 0x0000000c0d0e7389 */ /* 0x0002a400000c000b */
[----:B012---:R-:W-:Y:S01]  /*14d10*/  ENDCOLLECTIVE ;  /* 0x000000000000791b */ /* 0x007fe20003800000 */
.L_x_7554:
[----:B------:R-:W-:Y:S02]  /*14d20*/  IMAD.MOV.U32 R13, RZ, RZ, R0 ;  /* 0x000000ffff0d7224 */ /* 0x000fe400078e0000 */
[----:B------:R-:W-:-:S07]  /*14d30*/  IMAD.MOV.U32 R4, RZ, RZ, R14 ;  /* 0x000000ffff047224 */ /* 0x000fce00078e000e */
[----:B------:R-:W-:Y:S05]  /*14d40*/  WARPSYNC.COLLECTIVE R15, `(.L_x_7555) ;  /* 0x000000000f087348 */ /* 0x000fea0003c00000 */
[----:B------:R0:W1:Y:S02]  /*14d50*/  SHFL.IDX P6, R14, R13, R12, R11 ;  /* 0x0000000c0d0e7389 */ /* 0x00006400000c000b */
[----:B01----:R-:W-:Y:S01]  /*14d60*/  ENDCOLLECTIVE ;  /* 0x000000000000791b */ /* 0x003fe20003800000 */
.L_x_7555:
[----:B------:R-:W-:Y:S05]  /*14d70*/  BRA `(.L_x_7556) ;  /* 0xffffffc800487947 */ /* 0x000fea000383ffff */
.L_x_7498:
        /* <DEDUP_REMOVED lines=8> */
.L_x_7558:
[----:B------:R-:W-:Y:S05]  /*14e00*/  BSYNC B0 ;  /* 0x0000000000007941 */ /* 0x000fea0003800000 */
.L_x_7557:
        /* <DEDUP_REMOVED lines=13> */
.L_x_7559:
        /* <DEDUP_REMOVED lines=38> */
.L_x_7560:
[----:B------:R-:W-:-:S04]  /*15140*/  @!P3 LOP3.LUT R7, R6, 0x80, RZ, 0xc0, !PT ;  /* 0x000000800607b812 */ /* 0x000fc800078ec0ff */
[----:B------:R-:W-:Y:S01]  /*15150*/  @!P3 SHF.R.U32.HI R7, RZ, 0x3, R7 ;  /* 0x00000003ff07b819 */ /* 0x000fe20000011607 */
[----:B------:R-:W-:Y:S02]  /*15160*/  IMAD.MOV.U32 R13, RZ, RZ, R0 ;  /* 0x000000ffff0d7224 */ /* 0x000fe400078e0000 */
[----:B------:R-:W-:-:S07]  /*15170*/  IMAD.MOV.U32 R9, RZ, RZ, R14 ;  /* 0x000000ffff097224 */ /* 0x000fce00078e000e */
[----:B------:R-:W-:Y:S05]  /*15180*/  WARPSYNC.COLLECTIVE R15, `(.L_x_7561) ;  /* 0x000000000f087348 */ /* 0x000fea0003c00000 */
[----:B------:R0:W1:Y:S02]  /*15190*/  SHFL.IDX P6, R14, R13, R12, R11 ;  /* 0x0000000c0d0e7389 */ /* 0x00006400000c000b */
[----:B01----:R-:W-:Y:S01]  /*151a0*/  ENDCOLLECTIVE ;  /* 0x000000000000791b */ /* 0x003fe20003800000 */
.L_x_7561:
        /* <DEDUP_REMOVED lines=11> */
[----:B------:R-:W-:Y:S01]  /*15260*/  @!P0 IMAD.MOV.U32 R3, RZ, RZ, R21 ;  /* 0x000000ffff038224 */ /* 0x000fe200078e0015 */
[----:B------:R-:W-:-:S05]  /*15270*/  @!P0 MOV R2, R14 ;  /* 0x0000000e00028202 */ /* 0x000fca0000000f00 */
        /* <DEDUP_REMOVED lines=22> */
.L_x_7562:
[----:B------:R-:W-:-:S04]  /*153e0*/  @!P1 LOP3.LUT R9, R6, 0x80, RZ, 0xc0, !PT ;  /* 0x0000008006099812 */ /* 0x000fc800078ec0ff */
[----:B------:R-:W-:Y:S01]  /*153f0*/  @!P1 SHF.R.U32.HI R9, RZ, 0x3, R9 ;  /* 0x00000003ff099819 */ /* 0x000fe20000011609 */
[----:B------:R-:W-:Y:S02]  /*15400*/  IMAD.MOV.U32 R13, RZ, RZ, R0 ;  /* 0x000000ffff0d7224 */ /* 0x000fe400078e0000 */
[----:B------:R-:W-:-:S07]  /*15410*/  IMAD.MOV.U32 R7, RZ, RZ, R14 ;  /* 0x000000ffff077224 */ /* 0x000fce00078e000e */
[----:B------:R-:W-:Y:S05]  /*15420*/  WARPSYNC.COLLECTIVE R15, `(.L_x_7563) ;  /* 0x000000000f087348 */ /* 0x000fea0003c00000 */
[----:B------:R0:W1:Y:S02]  /*15430*/  SHFL.IDX P6, R14, R13, R12, R11 ;  /* 0x0000000c0d0e7389 */ /* 0x00006400000c000b */
[----:B01----:R-:W-:Y:S01]  /*15440*/  ENDCOLLECTIVE ;  /* 0x000000000000791b */ /* 0x003fe20003800000 */
.L_x_7563:
        /* <DEDUP_REMOVED lines=29> */
.L_x_7564:
[----:B------:R-:W-:Y:S02]  /*15620*/  IMAD.MOV.U32 R13, RZ, RZ, R0 ;  /* 0x000000ffff0d7224 */ /* 0x000fe400078e0000 */
[----:B------:R-:W-:-:S07]  /*15630*/  IMAD.MOV.U32 R4, RZ, RZ, R14 ;  /* 0x000000ffff047224 */ /* 0x000fce00078e000e */
[----:B------:R-:W-:Y:S05]  /*15640*/  WARPSYNC.COLLECTIVE R15, `(.L_x_7565) ;  /* 0x000000000f087348 */ /* 0x000fea0003c00000 */
[----:B------:R0:W1:Y:S02]  /*15650*/  SHFL.IDX P6, R14, R13, R12, R11 ;  /* 0x0000000c0d0e7389 */ /* 0x00006400000c000b */
[----:B01----:R-:W-:Y:S01]  /*15660*/  ENDCOLLECTIVE ;  /* 0x000000000000791b */ /* 0x003fe20003800000 */
.L_x_7565:
[----:B------:R-:W-:Y:S05]  /*15670*/  BRA `(.L_x_7566) ;  /* 0xffffffc800e87947 */ /* 0x000fea000383ffff */
.L_x_7501:
[----:B01----:R-:W-:-:S04]  /*15680*/  IMAD.U32 R3, RZ, RZ, UR44 ;  /* 0x0000002cff037e24 */ /* 0x003fc8000f8e00ff */
[----:B------:R0:W1:Y:S03]  /*15690*/  SYNCS.PHASECHK.TRANS64.TRYWAIT P0, [R3+URZ+0x38820], R0 ;  /* 0x03882000030075a7 */ /* 0x000066000800017f */
[----:B-1----:R-:W-:Y:S05]  /*156a0*/  @!P0 NANOSLEEP.SYNCS 0x989680 ;  /* 0x009896800000895d */ /* 0x002fea0003900000 */
[----:B------:R-:W1:Y:S02]  /*156b0*/  @!P0 SYNCS.PHASECHK.TRANS64 P0, [R3+URZ+0x38820], R0 ;  /* 0x03882000030085a7 */ /* 0x000e64000800007f */
[----:B-1----:R-:W-:Y:S05]  /*156c0*/  @!P0 BRA `(.L_x_7501) ;  /* 0xfffffffc00ec8947 */ /* 0x002fea000383ffff */
[----:B------:R-:W-:Y:S05]  /*156d0*/  BRA `(.L_x_7567) ;  /* 0xffffffcc00587947 */ /* 0x000fea000383ffff */
.L_x_7503:
[----:B01----:R-:W-:-:S04]  /*156e0*/  IMAD.U32 R3, RZ, RZ, UR44 ;  /* 0x0000002cff037e24 */ /* 0x003fc8000f8e00ff */
[----:B------:R0:W1:Y:S03]  /*156f0*/  SYNCS.PHASECHK.TRANS64.TRYWAIT P0, [R3+URZ+0x38860], R0 ;  /* 0x03886000030075a7 */ /* 0x000066000800017f */
[----:B-1----:R-:W-:Y:S05]  /*15700*/  @!P0 NANOSLEEP.SYNCS 0x989680 ;  /* 0x009896800000895d */ /* 0x002fea0003900000 */
[----:B------:R-:W1:Y:S02]  /*15710*/  @!P0 SYNCS.PHASECHK.TRANS64 P0, [R3+URZ+0x38860], R0 ;  /* 0x03886000030085a7 */ /* 0x000e64000800007f */
[----:B-1----:R-:W-:Y:S05]  /*15720*/  @!P0 BRA `(.L_x_7503) ;  /* 0xfffffffc00ec8947 */ /* 0x002fea000383ffff */
[----:B------:R-:W-:Y:S05]  /*15730*/  BRA `(.L_x_7568) ;  /* 0xffffffcc00547947 */ /* 0x000fea000383ffff */
.L_x_7504:
        /* <DEDUP_REMOVED lines=8> */
.L_x_7570:
[----:B------:R-:W-:Y:S05]  /*157c0*/  BSYNC B0 ;  /* 0x0000000000007941 */ /* 0x000fea0003800000 */
.L_x_7569:
        /* <DEDUP_REMOVED lines=14> */
.L_x_7571:
        /* <DEDUP_REMOVED lines=37> */
.L_x_7572:
[----:B------:R-:W-:Y:S02]  /*15b00*/  IMAD.MOV.U32 R13, RZ, RZ, R6 ;  /* 0x000000ffff0d7224 */ /* 0x000fe400078e0006 */
[----:B------:R-:W-:-:S07]  /*15b10*/  IMAD.MOV.U32 R5, RZ, RZ, R14 ;  /* 0x000000ffff057224 */ /* 0x000fce00078e000e */
[----:B------:R-:W-:Y:S05]  /*15b20*/  WARPSYNC.COLLECTIVE R15, `(.L_x_7573) ;  /* 0x000000000f087348 */ /* 0x000fea0003c00000 */
[----:B------:R0:W1:Y:S02]  /*15b30*/  SHFL.IDX P6, R14, R13, R12, R11 ;  /* 0x0000000c0d0e7389 */ /* 0x00006400000c000b */
[----:B01----:R-:W-:Y:S01]  /*15b40*/  ENDCOLLECTIVE ;  /* 0x000000000000791b */ /* 0x003fe20003800000 */
.L_x_7573:
        /* <DEDUP_REMOVED lines=28> */
.L_x_7574:
[----:B------:R-:W-:Y:S02]  /*15d10*/  IMAD.MOV.U32 R13, RZ, RZ, R6 ;  /* 0x000000ffff0d7224 */ /* 0x000fe400078e0006 */
[----:B------:R-:W-:-:S07]  /*15d20*/  IMAD.MOV.U32 R9, RZ, RZ, R14 ;  /* 0x000000ffff097224 */ /* 0x000fce00078e000e */
[----:B------:R-:W-:Y:S05]  /*15d30*/  WARPSYNC.COLLECTIVE R15, `(.L_x_7575) ;  /* 0x000000000f087348 */ /* 0x000fea0003c00000 */
[----:B------:R0:W1:Y:S02]  /*15d40*/  SHFL.IDX P6, R14, R13, R12, R11 ;  /* 0x0000000c0d0e7389 */ /* 0x00006400000c000b */
[----:B01----:R-:W-:Y:S01]  /*15d50*/  ENDCOLLECTIVE ;  /* 0x000000000000791b */ /* 0x003fe20003800000 */
.L_x_7575:
        /* <DEDUP_REMOVED lines=28> */
.L_x_7576:
[----:B------:R-:W-:Y:S02]  /*15f20*/  IMAD.MOV.U32 R13, RZ, RZ, R6 ;  /* 0x000000ffff0d7224 */ /* 0x000fe400078e0006 */
[----:B------:R-:W-:-:S07]  /*15f30*/  IMAD.MOV.U32 R8, RZ, RZ, R14 ;  /* 0x000000ffff087224 */ /* 0x000fce00078e000e */
[----:B------:R-:W-:Y:S05]  /*15f40*/  WARPSYNC.COLLECTIVE R15, `(.L_x_7577) ;  /* 0x000000000f087348 */ /* 0x000fea0003c00000 */
[----:B------:R0:W1:Y:S02]  /*15f50*/  SHFL.IDX P6, R14, R13, R12, R11 ;  /* 0x0000000c0d0e7389 */ /* 0x00006400000c000b */
[----:B01----:R-:W-:Y:S01]  /*15f60*/  ENDCOLLECTIVE ;  /* 0x000000000000791b */ /* 0x003fe20003800000 */
.L_x_7577:
[----:B------:R-:W-:Y:S05]  /*15f70*/  BRA `(.L_x_7578) ;  /* 0xffffffc800e87947 */ /* 0x000fea000383ffff */
.L_x_7511:
[----:B-1----:R1:W2:Y:S02]  /*15f80*/  SYNCS.PHASECHK.TRANS64.TRYWAIT P0, [R10+URZ+0x38840], R20 ;  /* 0x038840140a0075a7 */ /* 0x0022a4000800017f */
[----:B--2---:R-:W-:Y:S05]  /*15f90*/  @!P0 NANOSLEEP.SYNCS 0x989680 ;  /* 0x009896800000895d */ /* 0x004fea0003900000 */
[----:B------:R-:W2:Y:S02]  /*15fa0*/  @!P0 SYNCS.PHASECHK.TRANS64 P0, [R10+URZ+0x38840], R20 ;  /* 0x038840140a0085a7 */ /* 0x000ea4000800007f */
[----:B--2---:R-:W-:Y:S05]  /*15fb0*/  @!P0 BRA `(.L_x_7511) ;  /* 0xfffffffc00f08947 */ /* 0x004fea000383ffff */
[----:B------:R-:W-:Y:S05]  /*15fc0*/  BRA `(.L_x_7579) ;  /* 0xffffffd0003c7947 */ /* 0x000fea000383ffff */
.L_x_7512:
        /* <DEDUP_REMOVED lines=8> */
.L_x_7581:
[----:B------:R-:W-:Y:S05]  /*16050*/  BSYNC B1 ;  /* 0x0000000000017941 */ /* 0x000fea0003800000 */
.L_x_7580:
        /* <DEDUP_REMOVED lines=9> */
.L_x_7582:
[----:B------:R-:W-:Y:S02]  /*160f0*/  IMAD.MOV.U32 R13, RZ, RZ, R29 ;  /* 0x000000ffff0d7224 */ /* 0x000fe400078e001d */
[----:B------:R-:W-:Y:S01]  /*16100*/  IMAD.MOV.U32 R12, RZ, RZ, 0x1 ;  /* 0x00000001ff0c7424 */ /* 0x000fe200078e00ff */
[----:B------:R-:W-:-:S13]  /*16110*/  IADD3 R2, P0, R14, R0, RZ ;  /* 0x000000000e027210 */ /* 0x000fda0007f1e0ff */
[----:B------:R-:W-:Y:S05]  /*16120*/  WARPSYNC.COLLECTIVE R15, `(.L_x_7583) ;  /* 0x000000000f087348 */ /* 0x000fea0003c00000 */
[----:B------:R0:W1:Y:S02]  /*16130*/  SHFL.IDX P6, R14, R13, R12, R11 ;  /* 0x0000000c0d0e7389 */ /* 0x00006400000c000b */
[----:B01----:R-:W-:Y:S01]  /*16140*/  ENDCOLLECTIVE ;  /* 0x000000000000791b */ /* 0x003fe20003800000 */
.L_x_7583:
        /* <DEDUP_REMOVED lines=10> */
.L_x_7584:
[----:B------:R-:W-:Y:S02]  /*161f0*/  IMAD.MOV.U32 R13, RZ, RZ, R29 ;  /* 0x000000ffff0d7224 */ /* 0x000fe400078e001d */
[----:B------:R-:W-:Y:S01]  /*16200*/  IMAD.MOV.U32 R12, RZ, RZ, 0x2 ;  /* 0x00000002ff0c7424 */ /* 0x000fe200078e00ff */
[----:B------:R-:W-:-:S13]  /*16210*/  IADD3 R2, P0, R14, R0, RZ ;  /* 0x000000000e027210 */ /* 0x000fda0007f1e0ff */
[----:B------:R-:W-:Y:S05]  /*16220*/  WARPSYNC.COLLECTIVE R15, `(.L_x_7585) ;  /* 0x000000000f087348 */ /* 0x000fea0003c00000 */
[----:B------:R0:W1:Y:S02]  /*16230*/  SHFL.IDX P6, R14, R13, R12, R11 ;  /* 0x0000000c0d0e7389 */ /* 0x00006400000c000b */
[----:B01----:R-:W-:Y:S01]  /*16240*/  ENDCOLLECTIVE ;  /* 0x000000000000791b */ /* 0x003fe20003800000 */
.L_x_7585:
        /* <DEDUP_REMOVED lines=10> */
.L_x_7586:
[----:B------:R-:W-:Y:S02]  /*162f0*/  IMAD.MOV.U32 R13, RZ, RZ, R29 ;  /* 0x000000ffff0d7224 */ /* 0x000fe400078e001d */
[----:B------:R-:W-:Y:S01]  /*16300*/  IMAD.MOV.U32 R12, RZ, RZ, 0x3 ;  /* 0x00000003ff0c7424 */ /* 0x000fe200078e00ff */
[----:B------:R-:W-:-:S13]  /*16310*/  IADD3 R2, P0, R14, R0, RZ ;  /* 0x000000000e027210 */ /* 0x000fda0007f1e0ff */
[----:B------:R-:W-:Y:S05]  /*16320*/  WARPSYNC.COLLECTIVE R15, `(.L_x_7587) ;  /* 0x000000000f087348 */ /* 0x000fea0003c00000 */
[----:B------:R0:W1:Y:S02]  /*16330*/  SHFL.IDX P6, R14, R13, R12, R11 ;  /* 0x0000000c0d0e7389 */ /* 0x00006400000c000b */
[----:B01----:R-:W-:Y:S01]  /*16340*/  ENDCOLLECTIVE ;  /* 0x000000000000791b */ /* 0x003fe20003800000 */
.L_x_7587:
[----:B------:R-:W-:-:S05]  /*16350*/  IMAD.X R3, RZ, RZ, R3, P0 ;  /* 0x000000ffff037224 */ /* 0x000fca00000e0603 */
        /* <DEDUP_REMOVED lines=9> */
.L_x_7588:
[----:B------:R-:W-:Y:S05]  /*163f0*/  BRA `(.L_x_7589) ;  /* 0xffffffcc00f07947 */ /* 0x000fea000383ffff */
.L_x_7517:
[----:B---3--:R3:W4:Y:S02]  /*16400*/  SYNCS.PHASECHK.TRANS64.TRYWAIT P0, [R10+URZ+0x38860], R20 ;  /* 0x038860140a0075a7 */ /* 0x008724000800017f */
[----:B----4-:R-:W-:Y:S05]  /*16410*/  @!P0 NANOSLEEP.SYNCS 0x989680 ;  /* 0x009896800000895d */ /* 0x010fea0003900000 */
[----:B------:R-:W4:Y:S02]  /*16420*/  @!P0 SYNCS.PHASECHK.TRANS64 P0, [R10+URZ+0x38860], R20 ;  /* 0x038860140a0085a7 */ /* 0x000f24000800007f */
[----:B----4-:R-:W-:Y:S05]  /*16430*/  @!P0 BRA `(.L_x_7517) ;  /* 0xfffffffc00f08947 */ /* 0x010fea000383ffff */
[----:B------:R-:W-:Y:S05]  /*16440*/  BRA `(.L_x_7590) ;  /* 0xffffffd0003c7947 */ /* 0x000fea000383ffff */
.L_x_7518:
        /* <DEDUP_REMOVED lines=8> */
.L_x_7592:
[----:B------:R-:W-:Y:S05]  /*164d0*/  BSYNC B1 ;  /* 0x0000000000017941 */ /* 0x000fea0003800000 */
.L_x_7591:
        /* <DEDUP_REMOVED lines=12> */
.L_x_7593:
        /* <DEDUP_REMOVED lines=13> */
.L_x_7594:
        /* <DEDUP_REMOVED lines=16> */
.L_x_7595:
        /* <DEDUP_REMOVED lines=18> */
.L_x_7596:
        /* <DEDUP_REMOVED lines=14> */
.L_x_7597:
        /* <DEDUP_REMOVED lines=17> */
.L_x_7598:
        /* <DEDUP_REMOVED lines=13> */
.L_x_7599:
[----:B------:R-:W-:Y:S05]  /*16b50*/  BRA `(.L_x_7600) ;  /* 0xffffffcc00b07947 */ /* 0x000fea000383ffff */
.L_x_7523:
[----:B0-----:R0:W1:Y:S02]  /*16b60*/  SYNCS.PHASECHK.TRANS64.TRYWAIT P0, [R5+URZ+0x38820], R4 ;  /* 0x03882004050075a7 */ /* 0x001064000800017f */
[----:B-1----:R-:W-:Y:S05]  /*16b70*/  @!P0 NANOSLEEP.SYNCS 0x989680 ;  /* 0x009896800000895d */ /* 0x002fea0003900000 */
[----:B------:R-:W1:Y:S02]  /*16b80*/  @!P0 SYNCS.PHASECHK.TRANS64 P0, [R5+URZ+0x38820], R4 ;  /* 0x03882004050085a7 */ /* 0x000e64000800007f */
[----:B-1----:R-:W-:Y:S05]  /*16b90*/  @!P0 BRA `(.L_x_7523) ;  /* 0xfffffffc00f08947 */ /* 0x002fea000383ffff */
[----:B------:R-:W-:Y:S05]  /*16ba0*/  BRA `(.L_x_7601) ;  /* 0xffffffd0005c7947 */ /* 0x000fea000383ffff */
.L_x_7524:
        /* <DEDUP_REMOVED lines=11> */
.L_x_7603:
[----:B------:R-:W-:Y:S05]  /*16c60*/  BSYNC B0 ;  /* 0x0000000000007941 */ /* 0x000fea0003800000 */
.L_x_7602:
[----:B------:R-:W-:Y:S05]  /*16c70*/  BRA `(.L_x_7604) ;  /* 0xffffffd000447947 */ /* 0x000fea000383ffff */
.L_x_7525:
[----:B------:R-:W-:Y:S01]  /*16c80*/  BSSY B0, `(.L_x_7605) ;  /* 0x0000006000007945 */ /* 0x000fe20003800000 */
[----:B------:R-:W-:-:S07]  /*16c90*/  IMAD.MOV.U32 R15, RZ, RZ, -0x1 ;  /* 0xffffffffff0f7424 */ /* 0x000fce00078e00ff */
[----:B012--5:R-:W-:Y:S05]  /*16ca0*/  WARPSYNC.COLLECTIVE R15, `(.L_x_7606) ;  /* 0x000000000f0c7348 */ /* 0x027fea0003c00000 */
[----:B------:R-:W-:Y:S02]  /*16cb0*/  ELECT P6, UR62, PT ;  /* 0x00000000003e782f */ /* 0x000fe400038c0000 */
[----:B------:R-:W-:Y:S01]  /*16cc0*/  MOV R14, UR62 ;  /* 0x0000003e000e7c02 */ /* 0x000fe20008000f00 */
[----:B012--5:R-:W-:Y:S10]  /*16cd0*/  ENDCOLLECTIVE ;  /* 0x000000000000791b */ /* 0x027ff40003800000 */
.L_x_7606:
[----:B------:R-:W-:Y:S05]  /*16ce0*/  BSYNC B0 ;  /* 0x0000000000007941 */ /* 0x000fea0003800000 */
.L_x_7605:
[----:B------:R-:W-:Y:S05]  /*16cf0*/  BRA `(.L_x_7607) ;  /* 0xffffffd000387947 */ /* 0x000fea000383ffff */
.L_x_7527:
[----:B-1----:R1:W3:Y:S02]  /*16d00*/  SYNCS.PHASECHK.TRANS64.TRYWAIT P1, [R3+URZ+0x38840], R2 ;  /* 0x03884002030075a7 */ /* 0x0022e4000802017f */
[----:B---3--:R-:W-:Y:S05]  /*16d10*/  @!P1 NANOSLEEP.SYNCS 0x989680 ;  /* 0x009896800000995d */ /* 0x008fea0003900000 */
[----:B------:R-:W3:Y:S02]  /*16d20*/  @!P1 SYNCS.PHASECHK.TRANS64 P1, [R3+URZ+0x38840], R2 ;  /* 0x03884002030095a7 */ /* 0x000ee4000802007f */
[----:B---3--:R-:W-:Y:S05]  /*16d30*/  @!P1 BRA `(.L_x_7527) ;  /* 0xfffffffc00f09947 */ /* 0x008fea000383ffff */
[----:B------:R-:W-:Y:S05]  /*16d40*/  BRA `(.L_x_7608) ;  /* 0xffffffd000607947 */ /* 0x000fea000383ffff */
.L_x_7529:
[----:B0-----:R0:W3:Y:S02]  /*16d50*/  SYNCS.PHASECHK.TRANS64.TRYWAIT P1, [R5+URZ+0x38840], R0 ;  /* 0x03884000050075a7 */ /* 0x0010e4000802017f */
[----:B---3--:R-:W-:Y:S05]  /*16d60*/  @!P1 NANOSLEEP.SYNCS 0x989680 ;  /* 0x009896800000995d */ /* 0x008fea0003900000 */
[----:B------:R-:W3:Y:S02]  /*16d70*/  @!P1 SYNCS.PHASECHK.TRANS64 P1, [R5+URZ+0x38840], R0 ;  /* 0x03884000050095a7 */ /* 0x000ee4000802007f */
[----:B---3--:R-:W-:Y:S05]  /*16d80*/  @!P1 BRA `(.L_x_7529) ;  /* 0xfffffffc00f09947 */ /* 0x008fea000383ffff */
[----:B------:R-:W-:Y:S05]  /*16d90*/  BRA `(.L_x_7609) ;  /* 0xffffffd0006c7947 */ /* 0x000fea000383ffff */
.L_x_7531:
[----:B---3--:R3:W4:Y:S02]  /*16da0*/  SYNCS.PHASECHK.TRANS64.TRYWAIT P1, [R3+URZ+0x38860], R2 ;  /* 0x03886002030075a7 */ /* 0x008724000802017f */
[----:B----4-:R-:W-:Y:S05]  /*16db0*/  @!P1 NANOSLEEP.SYNCS 0x989680 ;  /* 0x009896800000995d */ /* 0x010fea0003900000 */
[----:B------:R-:W4:Y:S02]  /*16dc0*/  @!P1 SYNCS.PHASECHK.TRANS64 P1, [R3+URZ+0x38860], R2 ;  /* 0x03886002030095a7 */ /* 0x000f24000802007f */
[----:B----4-:R-:W-:Y:S05]  /*16dd0*/  @!P1 BRA `(.L_x_7531) ;  /* 0xfffffffc00f09947 */ /* 0x010fea000383ffff */
[----:B------:R-:W-:Y:S05]  /*16de0*/  BRA `(.L_x_7610) ;  /* 0xffffffd000687947 */ /* 0x000fea000383ffff */
.L_x_7611:
        /* <DEDUP_REMOVED lines=9> */
.L_x_15655:


//--------------------- .text._ZN7cutlass13device_kernelIN5flash11enable_sm90INS1_16FlashAttnFwdSm90INS1_25CollectiveMainloopFwdSm90ILi2EN4cute5tupleIJNS5_1CILi1EEES8_S8_EEENS6_IJNS7_ILi64EEESA_SA_EEELi512ENS_6half_tEfNS_4arch4Sm90ELb1ELb0ELb0ELb1ELb1ELb0ELb0ELb0ELb0ELb1ELb1ELb0EEENS1_21CollectiveEpilogueFwdINS6_IJSA_NS7_ILi512EEESA_EEES9_SC_SE_Li256ELb1ELb1ELb1ELb0EEENS1_36VarlenDynamicPersistentTileSchedulerILi64ELi64ELi256ELi128ELb1ELb1ELb1ELb1ELb1ELb1EEEEEEEEEvNT_6ParamsE --------------------------
	.section	.text._ZN7cutlass13device_kernelIN5flash11enable_sm90INS1_16FlashAttnFwdSm90INS1_25CollectiveMainloopFwdSm90ILi2EN4cute5tupleIJNS5_1CILi1EEES8_S8_EEENS6_IJNS7_ILi64EEESA_SA_EEELi512ENS_6half_tEfNS_4arch4Sm90ELb1ELb0ELb0ELb1ELb1ELb0ELb0ELb0ELb0ELb1ELb1ELb0EEENS1_21CollectiveEpilogueFwdINS6_IJSA_NS7_ILi512EEESA_EEES9_SC_SE_Li256ELb1ELb1ELb1ELb0EEENS1_36VarlenDynamicPersistentTileSchedulerILi64ELi64ELi256ELi128ELb1ELb1ELb1ELb1ELb1ELb1EEEEEEEEEvNT_6ParamsE,"ax",@progbits
	.align	128
.text._ZN7cutlass13device_kernelIN5flash11enable_sm90INS1_16FlashAttnFwdSm90INS1_25CollectiveMainloopFwdSm90ILi2EN4cute5tupleIJNS5_1CILi1EEES8_S8_EEENS6_IJNS7_ILi64EEESA_SA_EEELi512ENS_6half_tEfNS_4arch4Sm90ELb1ELb0ELb0ELb1ELb1ELb0ELb0ELb0ELb0ELb1ELb1ELb0EEENS1_21CollectiveEpilogueFwdINS6_IJSA_NS7_ILi512EEESA_EEES9_SC_SE_Li256ELb1ELb1ELb1ELb0EEENS1_36VarlenDynamicPersistentTileSchedulerILi64ELi64ELi256ELi128ELb1ELb1ELb1ELb1ELb1ELb1EEEEEEEEEvNT_6ParamsE:
        .type           _ZN7cutlass13device_kernelIN5flash11enable_sm90INS1_16FlashAttnFwdSm90INS1_25CollectiveMainloopFwdSm90ILi2EN4cute5tupleIJNS5_1CILi1EEES8_S8_EEENS6_IJNS7_ILi64EEESA_SA_EEELi512ENS_6half_tEfNS_4arch4Sm90ELb1ELb0ELb0ELb1ELb1ELb0ELb0ELb0ELb0ELb1ELb1ELb0EEENS1_21CollectiveEpilogueFwdINS6_IJSA_NS7_ILi512EEESA_EEES9_SC_SE_Li256ELb1ELb1ELb1ELb0EEENS1_36VarlenDynamicPersistentTileSchedulerILi64ELi64ELi256ELi128ELb1ELb1ELb1ELb1ELb1ELb1EEEEEEEEEvNT_6ParamsE,@function
        .size           _ZN7cutlass13device_kernelIN5flash11enable_sm90INS1_16FlashAttnFwdSm90INS1_25CollectiveMainloopFwdSm90ILi2EN4cute5tupleIJNS5_1CILi1EEES8_S8_EEENS6_IJNS7_ILi64EEESA_SA_EEELi512ENS_6half_tEfNS_4arch4Sm90ELb1ELb0ELb0ELb1ELb1ELb0ELb0ELb0ELb0ELb1ELb1ELb0EEENS1_21CollectiveEpilogueFwdINS6_IJSA_NS7_ILi512EEESA_EEES9_SC_SE_Li256ELb1ELb1ELb1ELb0EEENS1_36VarlenDynamicPersistentTileSchedulerILi64ELi64ELi256ELi128ELb1ELb1ELb1ELb1ELb1ELb1EEEEEEEEEvNT_6ParamsE,(.L_x_15656 - _ZN7cutlass13device_kernelIN5flash11enable_sm90INS1_16FlashAttnFwdSm90INS1_25CollectiveMainloopFwdSm90ILi2EN4cute5tupleIJNS5_1CILi1EEES8_S8_EEENS6_IJNS7_ILi64EEESA_SA_EEELi512ENS_6half_tEfNS_4arch4Sm90ELb1ELb0ELb0ELb1ELb1ELb0ELb0ELb0ELb0ELb1ELb1ELb0EEENS1_21CollectiveEpilogueFwdINS6_IJSA_NS7_ILi512EEESA_EEES9_SC_SE_Li256ELb1ELb1ELb1ELb0EEENS1_36VarlenDynamicPersistentTileSchedulerILi64ELi64ELi256ELi128ELb1ELb1ELb1ELb1ELb1ELb1EEEEEEEEEvNT_6ParamsE)
        .other          _ZN7cutlass13device_kernelIN5flash11enable_sm90INS1_16FlashAttnFwdSm90INS1_25CollectiveMainloopFwdSm90ILi2EN4cute5tupleIJNS5_1CILi1EEES8_S8_EEENS6_IJNS7_ILi64EEESA_SA_EEELi512ENS_6half_tEfNS_4arch4Sm90ELb1ELb0ELb0ELb1ELb1ELb0ELb0ELb0ELb0ELb1ELb1ELb0EEENS1_21CollectiveEpilogueFwdINS6_IJSA_NS7_ILi512EEESA_EEES9_SC_SE_Li256ELb1ELb1ELb1ELb0EEENS1_36VarlenDynamicPersistentTileSchedulerILi64ELi64ELi256ELi128ELb1ELb1ELb1ELb1ELb1ELb1EEEEEEEEEvNT_6ParamsE,@"STO_CUDA_ENTRY STV_DEFAULT"
_ZN7cutlass13device_kernelIN5flash11enable_sm90INS1_16FlashAttnFwdSm90INS1_25CollectiveMainloopFwdSm90ILi2EN4cute5tupleIJNS5_1CILi1EEES8_S8_EEENS6_IJNS7_ILi64EEESA_SA_EEELi512ENS_6half_tEfNS_4arch4Sm90ELb1ELb0ELb0ELb1ELb1ELb0ELb0ELb0ELb0ELb1ELb1ELb0EEENS1_21CollectiveEpilogueFwdINS6_IJSA_NS7_ILi512EEESA_EEES9_SC_SE_Li256ELb1ELb1ELb1ELb0EEENS1_36VarlenDynamicPersistentTileSchedulerILi64ELi64ELi256ELi128ELb1ELb1ELb1ELb1ELb1ELb1EEEEEEEEEvNT_6ParamsE:
        /* <DEDUP_REMOVED lines=41> */
.L_x_7612:
        /* <DEDUP_REMOVED lines=22> */
.L_x_7613:
        /* <DEDUP_REMOVED lines=18> */
.L_x_7614:
        /* <DEDUP_REMOVED lines=22> */
.L_x_7615:
        /* <DEDUP_REMOVED lines=23> */
.L_x_7616:
        /* <DEDUP_REMOVED lines=8> */
.L_x_7618:
        /* <DEDUP_REMOVED lines=35> */
[----:B------:R-:W-:Y:S01]  /*0a90*/  LOP3.LUT R13, R8, 0xfffffff8, RZ, 0xc0, !PT ;  /* 0xfffffff8080d7812 */ /* 0x000fe200078ec0ff */
[C---:B------:R-:W-:Y:S01]  /*0aa0*/  IMAD.IADD R3, R0.reuse, 0x1, -R3 ;  /* 0x0000000100037824 */ /* 0x040fe200078e0a03 */
[----:B------:R-:W-:Y:S01]  /*0ab0*/  LOP3.LUT R11, R5, 0xffffff80, RZ, 0xc0, !PT ;  /* 0xffffff80050b7812 */ /* 0x000fe200078ec0ff */
[----:B------:R-:W-:Y:S01]  /*0ac0*/  IMAD.IADD R15, R0, 0x1, -R15 ;  /* 0x00000001000f7824 */ /* 0x000fe200078e0a0f */
[----:B------:R-:W-:Y:S01]  /*0ad0*/  LEA.HI R2, R2, R7, RZ, 0x1 ;  /* 0x0000000702027211 */ /* 0x000fe200078f08ff */
[C---:B------:R-:W-:Y:S01]  /*0ae0*/  IMAD.IADD R13, R0.reuse, 0x1, -R13 ;  /* 0x00000001000d7824 */ /* 0x040fe200078e0a0d */
[--C-:B------:R-:W-:Y:S01]  /*0af0*/  SHF.R.S32.HI R6, RZ, 0x5, R4.reuse ;  /* 0x00000005ff067819 */ /* 0x100fe20000011404 */
[----:B------:R-:W-:Y:S01]  /*0b00*/  IMAD.IADD R11, R0, 0x1, -R11 ;  /* 0x00000001000b7824 */ /* 0x000fe200078e0a0b */
[----:B------:R-:W-:Y:S02]  /*0b10*/  SHF.R.S32.HI R9, RZ, 0x1f, R4 ;  /* 0x0000001fff097819 */ /* 0x000fe40000011404 */
[----:B------:R-:W-:-:S02]  /*0b20*/  LOP3.LUT R2, R2, 0x1ffffffe, RZ, 0xc0, !PT ;  /* 0x1ffffffe02027812 */ /* 0x000fc400078ec0ff */
[----:B------:R-:W-:Y:S02]  /*0b30*/  SHF.R.S32.HI R0, RZ, 0x1f, R3 ;  /* 0x0000001fff007819 */ /* 0x000fe40000011403 */
[----:B------:R-:W-:Y:S01]  /*0b40*/  LEA.HI R9, R9, R6, RZ, 0x2 ;  /* 0x0000000609097211 */ /* 0x000fe200078f10ff */
[----:B------:R-:W-:Y:S01]  /*0b50*/  IMAD.IADD R2, R7, 0x1, -R2 ;  /* 0x0000000107027824 */ /* 0x000fe200078e0a02 */
[----:B------:R-:W-:Y:S02]  /*0b60*/  LEA.HI R4, R15, R15, RZ, 0x1 ;  /* 0x0000000f0f047211 */ /* 0x000fe400078f08ff */
[----:B------:R-:W-:Y:S01]  /*0b70*/  LEA.HI R7, R0, R3, RZ, 0x3 ;  /* 0x0000000300077211 */ /* 0x000fe200078f18ff */
[----:B------:R-:W-:Y:S01]  /*0b80*/  IMAD.SHL.U32 R2, R2, 0x8, RZ ;  /* 0x0000000802027824 */ /* 0x000fe200078e00ff */
[----:B------:R-:W-:Y:S02]  /*0b90*/  SHF.R.S32.HI R224, RZ, 0x7, R5 ;  /* 0x00000007ffe07819 */ /* 0x000fe40000011405 */
[----:B------:R-:W-:-:S02]  /*0ba0*/  LOP3.LUT R9, R9, 0x3ffffc, RZ, 0xc0, !PT ;  /* 0x003ffffc09097812 */ /* 0x000fc400078ec0ff */
[----:B------:R-:W-:Y:S01]  /*0bb0*/  LOP3.LUT R4, R4, 0x1ffffffe, RZ, 0xc0, !PT ;  /* 0x1ffffffe04047812 */ /* 0x000fe200078ec0ff */
[----:B------:R-:W-:Y:S01]  /*0bc0*/  IMAD R10, R224, 0x100, R3 ;  /* 0x00000100e00a7824 */ /* 0x000fe200078e0203 */
[----:B------:R-:W-:Y:S01]  /*0bd0*/  SHF.R.S32.HI R0, RZ, 0x1f, R11 ;  /* 0x0000001fff007819 */ /* 0x000fe2000001140b */
[----:B------:R-:W-:Y:S01]  /*0be0*/  IMAD.IADD R9, R6, 0x1, -R9 ;  /* 0x0000000106097824 */ /* 0x000fe200078e0a09 */
[C---:B------:R-:W-:Y:S01]  /*0bf0*/  LOP3.LUT R8, R7.reuse, 0xfffffff8, RZ, 0xc0, !PT ;  /* 0xfffffff807087812 */ /* 0x040fe200078ec0ff */
[----:B------:R-:W-:Y:S01]  /*0c00*/  IMAD.SHL.U32 R7, R7, 0x40, RZ ;  /* 0x0000004007077824 */ /* 0x000fe200078e00ff */
[----:B------:R-:W-:Y:S01]  /*0c10*/  LEA.HI R5, R5, R224, RZ, 0x1 ;  /* 0x000000e005057211 */ /* 0x000fe200078f08ff */
[----:B------:R-:W-:Y:S01]  /*0c20*/  IMAD.IADD R186, R15, 0x1, -R4 ;  /* 0x000000010fba7824 */ /* 0x000fe200078e0a04 */
[CC--:B------:R-:W-:Y:S01]  /*0c30*/  LEA.HI R4, R0.reuse, R11.reuse, RZ, 0x2 ;  /* 0x0000000b00047211 */ /* 0x0c0fe200078f10ff */
[----:B------:R-:W-:Y:S01]  /*0c40*/  IMAD.IADD R8, R3, 0x1, -R8 ;  /* 0x0000000103087824 */ /* 0x000fe200078e0a08 */
[----:B------:R-:W-:Y:S01]  /*0c50*/  LEA.HI R3, R0, R11, RZ, 0x5 ;  /* 0x0000000b00037211 */ /* 0x000fe200078f28ff */
[----:B------:R-:W-:Y:S01]  /*0c60*/  IMAD R17, R9, 0x10, R10 ;  /* 0x0000001009117824 */ /* 0x000fe200078e020a */
[----:B------:R-:W-:-:S02]  /*0c70*/  LOP3.LUT R9, R7, 0x7ffffe00, RZ, 0xc0, !PT ;  /* 0x7ffffe0007097812 */ /* 0x000fc400078ec0ff */
[----:B------:R-:W-:Y:S02]  /*0c80*/  LOP3.LUT R10, R4, 0x7ffffffc, RZ, 0xc0, !PT ;  /* 0x7ffffffc040a7812 */ /* 0x000fe400078ec0ff */
[--C-:B------:R-:W-:Y:S01]  /*0c90*/  SHF.R.S32.HI R0, RZ, 0x2, R4.reuse ;  /* 0x00000002ff007819 */ /* 0x100fe20000011404 */
[----:B------:R-:W-:Y:S01]  /*0ca0*/  IMAD R6, R6, 0x400, R9 ;  /* 0x0000040006067824 */ /* 0x000fe200078e0209 */
[----:B------:R-:W-:Y:S01]  /*0cb0*/  SHF.R.S32.HI R7, RZ, 0x1f, R4 ;  /* 0x0000001fff077819 */ /* 0x000fe20000011404 */
[----:B------:R-:W-:Y:S01]  /*0cc0*/  IMAD.SHL.U32 R4, R8, 0x40, RZ ;  /* 0x0000004008047824 */ /* 0x000fe200078e00ff */
[----:B------:R-:W-:Y:S01]  /*0cd0*/  LOP3.LUT R5, R5, 0xfffffe, RZ, 0xc0, !PT ;  /* 0x00fffffe05057812 */ /* 0x000fe200078ec0ff */
[----:B------:R-:W-:Y:S01]  /*0ce0*/  IMAD.IADD R10, R11, 0x1, -R10 ;  /* 0x000000010b0a7824 */ /* 0x000fe200078e0a0a */
[----:B------:R-:W-:Y:S02]  /*0cf0*/  LEA.HI R7, R7, R0, RZ, 0x3 ;  /* 0x0000000007077211 */ /* 0x000fe400078f18ff */
[----:B------:R-:W-:Y:S01]  /*0d00*/  LOP3.LUT R9, R4, 0x1c0, RZ, 0xc0, !PT ;  /* 0x000001c004097812 */ /* 0x000fe200078ec0ff */
[--C-:B------:R-:W-:Y:S01]  /*0d10*/  IMAD.U32 R4, R17, 0x40, R2.reuse ;  /* 0x0000004011047824 */ /* 0x100fe200078e0002 */
[----:B------:R-:W-:Y:S01]  /*0d20*/  LOP3.LUT R7, R7, 0xfffffff8, RZ, 0xc0, !PT ;  /* 0xfffffff807077812 */ /* 0x000fe200078ec0ff */
[----:B------:R-:W-:Y:S01]  /*0d30*/  IMAD.IADD R5, R224, 0x1, -R5 ;  /* 0x00000001e0057824 */ /* 0x000fe200078e0a05 */
[----:B------:R-:W-:Y:S01]  /*0d40*/  LOP3.LUT R2, R9, 0x8, R2, 0xf8, !PT ;  /* 0x0000000809027812 */ /* 0x000fe200078ef802 */
[----:B------:R-:W-:Y:S01]  /*0d50*/  IMAD.SHL.U32 R185, R10, 0x2, RZ ;  /* 0x000000020ab97824 */ /* 0x000fe200078e00ff */
[----:B------:R-:W-:Y:S01]  /*0d60*/  SHF.R.U32.HI R9, RZ, 0x3, R9 ;  /* 0x00000003ff097819 */ /* 0x000fe20000011609 */
[----:B------:R0:W-:Y:S01]  /*0d70*/  STL [R1+0x34], R4 ;  /* 0x0000340401007387 */ /* 0x0001e20000100800 */
[----:B------:R-:W-:Y:S01]  /*0d80*/  R2P PR, R8, 0x6 ;  /* 0x0000000608007804 */ /* 0x000fe20000000000 */
[----:B------:R-:W-:Y:S01]  /*0d90*/  IMAD.IADD R0, R0, 0x1, -R7 ;  /* 0x0000000100007824 */ /* 0x000fe200078e0a07 */
[----:B------:R-:W-:Y:S01]  /*0da0*/  LOP3.LUT R9, R2, R9, RZ, 0x3c, !PT ;  /* 0x0000000902097212 */ /* 0x000fe200078e3cff */
[----:B------:R-:W-:Y:S01]  /*0db0*/  IMAD.SHL.U32 R2, R13, 0x8, RZ ;  /* 0x000000080d027824 */ /* 0x000fe200078e00ff */
[----:B------:R-:W-:-:S02]  /*0dc0*/  SHF.R.S32.HI R3, RZ, 0x5, R3 ;  /* 0x00000005ff037819 */ /* 0x000fc40000011403 */
[----:B------:R-:W-:Y:S01]  /*0dd0*/  SEL R23, R23, 0xffffffe0, !P1 ;  /* 0xffffffe017177807 */ /* 0x000fe20004800000 */
[----:B------:R-:W-:Y:S02]  /*0de0*/  IMAD.IADD R6, R6, 0x1, R9 ;  /* 0x0000000106067824 */ /* 0x000fe400078e0209 */
[----:B0-----:R-:W-:Y:S02]  /*0df0*/  IMAD.SHL.U32 R4, R5, 0x100, RZ ;  /* 0x0000010005047824 */ /* 0x001fe400078e00ff */
[----:B------:R-:W-:Y:S01]  /*0e00*/  VIADD R192, R2, 0x40 ;  /* 0x0000004002c07836 */ /* 0x000fe20000000000 */
[----:B------:R-:W-:Y:S01]  /*0e10*/  LEA R19, R6, UR40, 0x1 ;  /* 0x0000002806137c11 */ /* 0x000fe2000f8e08ff */
[----:B------:R-:W-:Y:S01]  /*0e20*/  IMAD.IADD R18, R185, 0x1, R4 ;  /* 0x00000001b9127824 */ /* 0x000fe200078e0204 */
[----:B------:R0:W-:Y:S01]  /*0e30*/  STL [R1+0x30], R4 ;  /* 0x0000300401007387 */ /* 0x0001e20000100800 */
[----:B------:R-:W-:Y:S01]  /*0e40*/  IMAD R17, R3, 0x10, R0 ;  /* 0x0000001003117824 */ /* 0x000fe200078e0200 */
[----:B------:R-:W-:Y:S01]  /*0e50*/  SHF.R.S32.HI R3, RZ, 0x1f, R192 ;  /* 0x0000001fff037819 */ /* 0x000fe200000114c0 */
[C---:B------:R-:W-:Y:S01]  /*0e60*/  VIADD R223, R18.reuse, 0x8 ;  /* 0x0000000812df7836 */ /* 0x040fe20000000000 */
[----:B------:R-:W-:Y:S01]  /*0e70*/  SHF.R.S32.HI R0, RZ, 0x1f, R18 ;  /* 0x0000001fff007819 */ /* 0x000fe20000011412 */
[----:B------:R-:W-:-:S02]  /*0e80*/  VIADD R222, R18, 0x10 ;  /* 0x0000001012de7836 */ /* 0x000fc40000000000 */
        /* <DEDUP_REMOVED lines=64> */
[----:B------:R-:W-:Y:S02]  /*1290*/  VIADD R187, R2, 0x80 ;  /* 0x0000008002bb7836 */ /* 0x000fe40000000000 */
[----:B------:R-:W-:Y:S02]  /*12a0*/  IMAD R186, R186, 0x8, R17 ;  /* 0x00000008baba7824 */ /* 0x000fe400078e0211 */
[----:B------:R-:W-:-:S07]  /*12b0*/  IMAD.IADD R23, R23, 0x1, R22 ;  /* 0x0000000117177824 */ /* 0x000fce00078e0216 */
.L_x_7687:
[----:B------:R-:W-:Y:S01]  /*12c0*/  ULDC.64 UR8, c[0x0][0xc88] ;  /* 0x0003220000087ab9 */ /* 0x000fe20000000a00 */
[----:B------:R-:W-:Y:S01]  /*12d0*/  ULDC.64 UR10, c[0x0][0xa18] ;  /* 0x00028600000a7ab9 */ /* 0x000fe20000000a00 */
[----:B------:R-:W-:Y:S02]  /*12e0*/  UIMAD.WIDE UR8, UR7, 0x4, UR8 ;  /* 0x00000004070878a5 */ /* 0x000fe4000f8e0208 */
[----:B------:R-:W-:Y:S02]  /*12f0*/  UISETP.NE.U32.AND UP1, UPT, UR10, URZ, UPT ;  /* 0x0000003f0a00728c */ /* 0x000fe4000bf25070 */
[----:B------:R-:W-:Y:S02]  /*1300*/  ULOP3.LUT UR4, UR6, 0xff000000, URZ, 0xc0, !UPT ;  /* 0xff00000006047892 */ /* 0x000fe4000f8ec03f */
[----:B012---:R-:W-:Y:S01]  /*1310*/  IMAD.U32 R4, RZ, RZ, UR8 ;  /* 0x00000008ff047e24 */ /* 0x007fe2000f8e00ff */
[----:B------:R-:W-:Y:S01]  /*1320*/  ULDC UR7, c[0x0][0x424] ;  /* 0x0001090000077ab9 */ /* 0x000fe20000000800 */
[----:B----4-:R-:W-:Y:S01]  /*1330*/  IMAD.U32 R5, RZ, RZ, UR9 ;  /* 0x00000009ff057e24 */ /* 0x010fe2000f8e00ff */
[----:B------:R-:W-:-:S04]  /*1340*/  ULDC.64 UR8, c[0x0][0xa28] ;  /* 0x00028a0000087ab9 */ /* 0x000fc80000000a00 */
[----:B------:R-:W2:Y:S01]  /*1350*/  LDG.E R4, desc[UR50][R4.64] ;  /* 0x0000003204047981 */ /* 0x000ea2000c1e1900 */
        /* <DEDUP_REMOVED lines=14> */
[----:B---3--:R-:W-:-:S03]  /*1440*/  IMAD.U32 R6, RZ, RZ, UR10 ;  /* 0x0000000aff067e24 */ /* 0x008fc6000f8e00ff */
[----:B------:R-:W-:Y:S01]  /*1450*/  IMAD.U32 R7, RZ, RZ, UR11 ;  /* 0x0000000bff077e24 */ /* 0x000fe2000f8e00ff */
[----:B------:R-:W2:Y:S01]  /*1460*/  @P0 LDG.E R4, desc[UR50][R4.64] ;  /* 0x0000003204040981 */ /* 0x000ea2000c1e1900 */
[----:B------:R-:W-:Y:S02]  /*1470*/  UISETP.NE.U32.AND UP0, UPT, UR8, URZ, UPT ;  /* 0x0000003f0800728c */ /* 0x000fe4000bf05070 */
[----:B------:R-:W-:Y:S01]  /*1480*/  ULOP3.LUT UR43, UR6, 0xff0000, URZ, 0xc0, !UPT ;  /* 0x00ff0000062b7892 */ /* 0x000fe2000f8ec03f */
[----:B------:R-:W3:Y:S01]  /*1490*/  @P2 LDG.E R6, desc[UR50][R6.64] ;  /* 0x0000003206062981 */ /* 0x000ee2000c1e1900 */
[----:B------:R-:W-:Y:S02]  /*14a0*/  UISETP.NE.AND.EX UP0, UPT, UR9, URZ, UPT, UP0 ;  /* 0x0000003f0900728c */ /* 0x000fe4000bf05300 */
[----:B------:R-:W-:Y:S01]  /*14b0*/  USHF.R.U32.HI UR4, URZ, 0x8, UR4 ;  /* 0x000000083f047899 */ /* 0x000fe20008011604 */
[----:B------:R-:W-:Y:S01]  /*14c0*/  ULDC.64 UR8, c[0x0][0xa20] ;  /* 0x0002880000087ab9 */ /* 0x000fe20000000a00 */
[----:B------:R-:W-:Y:S01]  /*14d0*/  USEL UR7, UR7, 0x1, UP0 ;  /* 0x0000000107077887 */ /* 0x000fe20008000000 */
[----:B------:R-:W-:Y:S01]  /*14e0*/  ISETP.NE.U32.AND P1, PT, RZ, UR8, PT ;  /* 0x00000008ff007c0c */ /* 0x000fe2000bf25070 */
[----:B------:R-:W-:Y:S01]  /*14f0*/  ULDC UR10, c[0x0][0x2f0] ;  /* 0x0000bc00000a7ab9 */ /* 0x000fe20000000800 */
[----:B------:R-:W-:Y:S01]  /*1500*/  UMOV UR52, URZ ;  /* 0x0000003f00347c82 */ /* 0x000fe20008000000 */
[----:B------:R-:W-:Y:S01]  /*1510*/  ULEA.HI UR43, UR43, UR4, URZ, 0x10 ;  /* 0x000000042b2b7291 */ /* 0x000fe2000f8f803f */
[----:B------:R-:W-:Y:S01]  /*1520*/  ISETP.NE.AND.EX P1, PT, RZ, UR9, PT, P1 ;  /* 0x00000009ff007c0c */ /* 0x000fe2000bf25310 */
[----:B------:R-:W-:-:S02]  /*1530*/  UIMAD UR4, UR7, UR10, URZ ;  /* 0x0000000a070472a4 */ /* 0x000fc4000f8e023f */
        /* <DEDUP_REMOVED lines=18> */
.L_x_7619:
[----:B------:R-:W-:Y:S05]  /*1660*/  @!P1 BRA `(.L_x_7620) ;  /* 0x00000000001c9947 */ /* 0x000fea0003800000 */
[----:B------:R-:W-:-:S04]  /*1670*/  ULEA UR8, UP0, UR41, UR8, 0x2 ;  /* 0x0000000829087291 */ /* 0x000fc8000f80103f */
[----:B------:R-:W-:Y:S02]  /*1680*/  ULEA.HI.X UR9, UR41, UR9, UR42, 0x2, UP0 ;  /* 0x0000000929097291 */ /* 0x000fe400080f142a */
[----:B------:R-:W-:-:S04]  /*1690*/  IMAD.U32 R4, RZ, RZ, UR8 ;  /* 0x00000008ff047e24 */ /* 0x000fc8000f8e00ff */
[----:B------:R-:W-:-:S05]  /*16a0*/  IMAD.U32 R5, RZ, RZ, UR9 ;  /* 0x00000009ff057e24 */ /* 0x000fca000f8e00ff */
[----:B------:R-:W2:Y:S02]  /*16b0*/  LDG.E R4, desc[UR50][R4.64] ;  /* 0x0000003204047981 */ /* 0x000ea4000c1e1900 */
[----:B--2---:R-:W-:Y:S01]  /*16c0*/  R2UR UR4, R4 ;  /* 0x00000000040472ca */ /* 0x004fe200000e0000 */
[----:B------:R-:W-:-:S14]  /*16d0*/  BRA `(.L_x_7621) ;  /* 0x0000000000347947 */ /* 0x000fdc0003800000 */
.L_x_7620:
        /* <DEDUP_REMOVED lines=13> */
.L_x_7621:
[----:B------:R-:W-:Y:S02]  /*17b0*/  UISETP.NE.AND UP0, UPT, UR47, 0x1, UPT ;  /* 0x000000012f00788c */ /* 0x000fe4000bf05270 */
[----:B------:R-:W-:Y:S02]  /*17c0*/  UIADD3 UR52, -UR52, UR4, URZ ;  /* 0x0000000434347290 */ /* 0x000fe4000fffe13f */
        /* <DEDUP_REMOVED lines=10> */
[----:B------:R-:W-:Y:S02]  /*1870*/  UIADD3 UR52, UR52, 0x40, -UR53 ;  /* 0x0000004034347890 */ /* 0x000fe4000fffe835 */
[----:B------:R-:W-:-:S07]  /*1880*/  ULOP3.LUT UR20, UR43, 0xff, URZ, 0xc0, !UPT ;  /* 0x000000ff2b147892 */ /* 0x000fce000f8ec03f */
[----:B------:R-:W-:Y:S01]  /*1890*/  @UP0 ULDC UR4, c[0x0][0x44c] ;  /* 0x0001130000040ab9 */ /* 0x000fe20000000800 */
[----:B------:R-:W-:Y:S01]  /*18a0*/  @UP0 ULDC UR8, c[0x0][0x450] ;  /* 0x0001140000080ab9 */ /* 0x000fe20000000800 */
[----:B------:R-:W-:-:S04]  /*18b0*/  UIMAD.WIDE.U32 UR4, UR6, UR4, URZ ;  /* 0x00000004060472a5 */ /* 0x000fc8000f8e003f */
[----:B------:R-:W-:-:S04]  /*18c0*/  @UP0 USHF.R.U32.HI UR6, URZ, UR8, UR5 ;  /* 0x000000083f060299 */ /* 0x000fc80008011605 */
[----:B------:R-:W-:-:S04]  /*18d0*/  UIADD3 UR6, UR52, UR6, URZ ;  /* 0x0000000634067290 */ /* 0x000fc8000fffe03f */
[----:B------:R-:W-:-:S04]  /*18e0*/  USHF.R.S32.HI UR4, URZ, 0x1f, UR6 ;  /* 0x0000001f3f047899 */ /* 0x000fc80008011406 */
[----:B------:R-:W-:-:S04]  /*18f0*/  ULEA.HI UR4, UR4, UR6, URZ, 0x6 ;  /* 0x0000000604047291 */ /* 0x000fc8000f8f303f */
[----:B------:R-:W-:-:S04]  /*1900*/  USHF.R.S32.HI UR4, URZ, 0x6, UR4 ;  /* 0x000000063f047899 */ /* 0x000fc80008011404 */
[----:B------:R-:W-:-:S04]  /*1910*/  UISETP.LT.AND UP0, UPT, UR7, UR4, UPT ;  /* 0x000000040700728c */ /* 0x000fc8000bf01270 */
[----:B------:R-:W-:-:S03]  /*1920*/  USEL UR9, UR7, UR4, UP0 ;  /* 0x0000000407097287 */ /* 0x000fc60008000000 */
[----:B------:R-:W-:Y:S01]  /*1930*/  UMOV UR4, URZ ;  /* 0x0000003f00047c82 */ /* 0x000fe20008000000 */
[----:B------:R-:W-:-:S06]  /*1940*/  UISETP.GE.AND UP0, UPT, UR9, 0x1, UPT ;  /* 0x000000010900788c */ /* 0x000fcc000bf06270 */
[----:B------:R-:W-:-:S13]  /*1950*/  PLOP3.LUT P0, PT, PT, PT, UP0, 0x80, 0x0 ;  /* 0x000000000000781c */ /* 0x000fda0003f0f008 */
[----:B------:R-:W-:Y:S05]  /*1960*/  @!P0 BRA `(.L_x_7623) ;  /* 0x0000000000908947 */ /* 0x000fea0003800000 */
[----:B------:R-:W-:Y:S01]  /*1970*/  USHF.R.U32.HI UR10, URZ, 0x10, UR43 ;  /* 0x000000103f0a7899 */ /* 0x000fe2000801162b */
[----:B------:R-:W-:-:S03]  /*1980*/  UMOV UR4, URZ ;  /* 0x0000003f00047c82 */ /* 0x000fc60008000000 */
[----:B------:R-:W-:-:S11]  /*1990*/  UISETP.NE.AND UP0, UPT, UR10, URZ, UPT ;  /* 0x0000003f0a00728c */ /* 0x000fd6000bf05270 */
[----:B------:R-:W-:Y:S02]  /*19a0*/  @!UP0 ULDC UR10, c[0x0][0x9f0] ;  /* 0x00027c00000a8ab9 */ /* 0x000fe40000000800 */
[----:B------:R-:W-:Y:S01]  /*19b0*/  IMAD.U32 R4, RZ, RZ, UR10 ;  /* 0x0000000aff047e24 */ /* 0x000fe2000f8e00ff */
[----:B------:R-:W-:-:S04]  /*19c0*/  UIADD3 UR6, UR10, -0x1, UR9 ;  /* 0xffffffff0a067890 */ /* 0x000fc8000fffe009 */
        /* <DEDUP_REMOVED lines=30> */
.L_x_7623:
        /* <DEDUP_REMOVED lines=91> */
.L_x_7625:
[----:B------:R-:W-:Y:S01]  /*2160*/  ULEA UR23, UR37, UR40, 0x3 ;  /* 0x0000002825177291 */ /* 0x000fe2000f8e183f */
[----:B------:R-:W-:-:S05]  /*2170*/  IMAD.U32 R0, RZ, RZ, UR36 ;  /* 0x00000024ff007e24 */ /* 0x000fca000f8e00ff */
[----:B------:R-:W-:-:S04]  /*2180*/  SHF.L.U32 R0, R0, 0x1f, RZ ;  /* 0x0000001f00007819 */ /* 0x000fc800000006ff */
[----:B------:R-:W0:Y:S02]  /*2190*/  SYNCS.PHASECHK.TRANS64.TRYWAIT P1, [UR23+0x28c50], R0 ;  /* 0x028c5000ff0075a7 */ /* 0x000e240008020157 */
[----:B0-----:R-:W-:Y:S05]  /*21a0*/  @!P1 BRA `(.L_x_7626) ;  /* 0x0000012800449947 */ /* 0x001fea0003800000 */
.L_x_7774:
        /* <DEDUP_REMOVED lines=38> */
.L_x_7627:
        /* <DEDUP_REMOVED lines=8> */
.L_x_7634:
        /* <DEDUP_REMOVED lines=144> */
.L_x_7629:
[----:B------:R-:W-:Y:S01]  /*2d90*/  ULEA UR23, UR37, UR40, 0x3 ;  /* 0x0000002825177291 */ /* 0x000fe2000f8e183f */
[----:B------:R-:W-:-:S05]  /*2da0*/  IMAD.U32 R0, RZ, RZ, UR36 ;  /* 0x00000024ff007e24 */ /* 0x000fca000f8e00ff */
[----:B------:R-:W-:-:S04]  /*2db0*/  SHF.L.U32 R0, R0, 0x1f, RZ ;  /* 0x0000001f00007819 */ /* 0x000fc800000006ff */
[----:B------:R0:W1:Y:S01]  /*2dc0*/  SYNCS.PHASECHK.TRANS64.TRYWAIT P1, [UR23+0x28c50], R0 ;  /* 0x028c5000ff0075a7 */ /* 0x0000620008020157 */
[----:B------:R-:W-:Y:S05]  /*2dd0*/  @!P0 BRA `(.L_x_7630) ;  /* 0x0000000000048947 */ /* 0x000fea0003800000 */
[----:B------:R-:W-:Y:S01]  /*2de0*/  BPT.TRAP 0x1 ;  /* 0x000000040000795c */ /* 0x000fe20000300000 */
.L_x_7630:
[----:B-1----:R-:W-:Y:S05]  /*2df0*/  @P1 BRA `(.L_x_7631) ;  /* 0x0000000000081947 */ /* 0x002fea0003800000 */
[----:B------:R-:W1:Y:S02]  /*2e00*/  SYNCS.PHASECHK.TRANS64.TRYWAIT P1, [UR23+0x28c50], R0 ;  /* 0x028c5000ff0075a7 */ /* 0x000e640008020157 */
[----:B-1----:R-:W-:Y:S05]  /*2e10*/  @!P1 BRA `(.L_x_7632) ;  /* 0x0000011c00409947 */ /* 0x002fea0003800000 */
.L_x_7631:
        /* <DEDUP_REMOVED lines=26> */
.L_x_7633:
[----:B------:R-:W-:Y:S01]  /*2fc0*/  UIADD3 UR6, UR23, 0x28c60, URZ ;  /* 0x00028c6017067890 */ /* 0x000fe2000fffe03f */
[----:B------:R-:W-:-:S03]  /*2fd0*/  PLOP3.LUT P1, PT, PT, PT, UP1, 0x80, 0x0 ;  /* 0x000000000000781c */ /* 0x000fc60003f2f018 */
[----:B------:R-:W-:-:S09]  /*2fe0*/  UPRMT UR6, UR39, 0x654, UR6 ;  /* 0x0000065427067896 */ /* 0x000fd20008000006 */
[----:B------:R-:W-:Y:S01]  /*2ff0*/  SYNCS.ARRIVE.TRANS64.RED.A1T0 RZ, [UR6], RZ ;  /* 0x000000ffffff79a7 */ /* 0x000fe20008100406 */
[----:B------:R-:W-:Y:S05]  /*3000*/  @P1 BRA `(.L_x_7634) ;  /* 0xfffffff400201947 */ /* 0x000fea000383ffff */
.L_x_7628:
        /* <DEDUP_REMOVED lines=143> */
.L_x_7622:
[----:B------:R-:W-:Y:S01]  /*3900*/  ULDC UR4, c[0x0][0x448] ;  /* 0x0001120000047ab9 */ /* 0x000fe20000000800 */
[----:B------:R-:W-:Y:S02]  /*3910*/  UIADD3 UR6, UR45, 0x3f, URZ ;  /* 0x0000003f2d067890 */ /* 0x000fe4000fffe03f */
[----:B------:R-:W-:Y:S02]  /*3920*/  UISETP.NE.AND UP0, UPT, UR4, 0x1, UPT ;  /* 0x000000010400788c */ /* 0x000fe4000bf05270 */
[----:B------:R-:W-:Y:S02]  /*3930*/  UIADD3 UR8, UR52, 0x40, -UR53 ;  /* 0x0000004034087890 */ /* 0x000fe4000fffe835 */
[----:B------:R-:W-:Y:S02]  /*3940*/  UP2UR UR54, UPR, URZ, 0x1 ;  /* 0x000000013f367883 */ /* 0x000fe40008000000 */
[----:B------:R-:W-:-:S05]  /*3950*/  ULOP3.LUT UR48, UR43, 0xff, URZ, 0xc0, !UPT ;  /* 0x000000ff2b307892 */ /* 0x000fca000f8ec03f */
        /* <DEDUP_REMOVED lines=50> */
.L_x_7635:
        /* <DEDUP_REMOVED lines=104> */
.L_x_7636:
        /* <DEDUP_REMOVED lines=12> */
.L_x_7775:
[----:B------:R-:W-:Y:S05]  /*43c0*/  @!P0 BRA `(.L_x_7638) ;  /* 0x0000000000048947 */ /* 0x000fea0003800000 */
[----:B------:R-:W-:Y:S01]  /*43d0*/  BPT.TRAP 0x1 ;  /* 0x000000040000795c */ /* 0x000fe20000300000 */
.L_x_7638:
[----:B------:R-:W-:Y:S02]  /*43e0*/  IMAD.U32 R7, RZ, RZ, UR37 ;  /* 0x00000025ff077e24 */ /* 0x000fe4000f8e00ff */
[----:B------:R-:W-:-:S03]  /*43f0*/  IMAD.U32 R8, RZ, RZ, UR36 ;  /* 0x00000024ff087e24 */ /* 0x000fc6000f8e00ff */
[----:B------:R-:W-:Y:S02]  /*4400*/  LEA R7, R7, UR40, 0x3 ;  /* 0x0000002807077c11 */ /* 0x000fe4000f8e18ff */
[----:B------:R-:W-:-:S04]  /*4410*/  SHF.L.U32 R8, R8, 0x1f, RZ ;  /* 0x0000001f08087819 */ /* 0x000fc800000006ff */
[----:B------:R1:W2:Y:S01]  /*4420*/  SYNCS.PHASECHK.TRANS64.TRYWAIT P1, [R7+URZ+0x28c30], R8 ;  /* 0x028c3008070075a7 */ /* 0x0002a2000802017f */
[----:B------:R-:W-:Y:S05]  /*4430*/  @!P0 BRA `(.L_x_7639) ;  /* 0x0000000000048947 */ /* 0x000fea0003800000 */
[----:B------:R-:W-:Y:S01]  /*4440*/  BPT.TRAP 0x1 ;  /* 0x000000040000795c */ /* 0x000fe20000300000 */
.L_x_7639:
[----:B--2---:R-:W-:Y:S05]  /*4450*/  @P1 BRA `(.L_x_7640) ;  /* 0x0000000000081947 */ /* 0x004fea0003800000 */
[----:B------:R-:W2:Y:S02]  /*4460*/  SYNCS.PHASECHK.TRANS64.TRYWAIT P1, [R7+URZ+0x28c30], R8 ;  /* 0x028c3008070075a7 */ /* 0x000ea4000802017f */
[----:B--2---:R-:W-:Y:S05]  /*4470*/  @!P1 BRA `(.L_x_7641) ;  /* 0x0000010400d89947 */ /* 0x004fea0003800000 */
.L_x_7640:
        /* <DEDUP_REMOVED lines=40> */
.L_x_7642:
[----:B------:R-:W-:Y:S01]  /*4700*/  UISETP.NE.AND UP0, UPT, UR54, URZ, UPT ;  /* 0x0000003f3600728c */ /* 0x000fe2000bf05270 */
[----:B------:R-:W-:Y:S01]  /*4710*/  VIADD R3, R186, UR45 ;  /* 0x0000002dba037c36 */ /* 0x000fe20008000000 */
[----:B------:R-:W-:-:S04]  /*4720*/  ULDC UR10, c[0x0][0x988] ;  /* 0x00026200000a7ab9 */ /* 0x000fc80000000800 */
[----:B------:R-:W-:Y:S02]  /*4730*/  PLOP3.LUT P1, PT, PT, PT, UP0, 0x80, 0x0 ;  /* 0x000000000000781c */ /* 0x000fe40003f2f008 */
[----:B------:R-:W-:-:S03]  /*4740*/  PLOP3.LUT P2, PT, PT, PT, UP0, 0x80, 0x0 ;  /* 0x000000000000781c */ /* 0x000fc60003f4f008 */
[----:B------:R-:W-:-:S08]  /*4750*/  @UP0 ULDC UR6, c[0x0][0x44c] ;  /* 0x0001130000060ab9 */ /* 0x000fd00000000800 */
[----:B------:R-:W-:Y:S01]  /*4760*/  @P1 IMAD.HI.U32 R4, R3, UR6, RZ ;  /* 0x0000000603041c27 */ /* 0x000fe2000f8e00ff */
[----:B------:R-:W-:-:S04]  /*4770*/  @UP0 ULDC UR6, c[0x0][0x450] ;  /* 0x0001140000060ab9 */ /* 0x000fc80000000800 */
[----:B------:R-:W-:Y:S01]  /*4780*/  @P2 SHF.R.U32.HI R3, RZ, UR6, R4 ;  /* 0x00000006ff032c19 */ /* 0x000fe20008011604 */
[----:B------:R-:W-:Y:S02]  /*4790*/  UMOV UR6, 0xffffffc0 ;  /* 0xffffffc000067882 */ /* 0x000fe40000000000 */
[----:B------:R-:W-:Y:S02]  /*47a0*/  UIMAD UR6, UR55, UR6, 0x40 ;  /* 0x00000040370674a4 */ /* 0x000fe4000f8e0206 */
[----:B------:R-:W0:Y:S02]  /*47b0*/  SHFL.IDX PT, R6, R3, 0x1, 0x1c1f ;  /* 0x003c1f0003067f89 */ /* 0x000e2400000e0000 */
[----:B------:R-:W-:Y:S02]  /*47c0*/  UIADD3 UR7, UR52, 0x1, UR6 ;  /* 0x0000000134077890 */ /* 0x000fe4000fffe006 */
[----:B------:R-:W-:Y:S01]  /*47d0*/  IMAD.U32 R4, RZ, RZ, UR6 ;  /* 0x00000006ff047e24 */ /* 0x000fe2000f8e00ff */
[----:B------:R-:W3:Y:S01]  /*47e0*/  SHFL.IDX PT, R3, R3, RZ, 0x1c1f ;  /* 0x001c1fff03037589 */ /* 0x000ee200000e0000 */
[----:B------:R-:W-:-:S02]  /*47f0*/  R2UR UR6, R7 ;  /* 0x00000000070672ca */ /* 0x000fc400000e0000 */
[----:B------:R-:W-:Y:S01]  /*4800*/  IMAD.U32 R10, RZ, RZ, UR7 ;  /* 0x00000007ff0a7e24 */ /* 0x000fe2000f8e00ff */
[----:B------:R-:W-:-:S04]  /*4810*/  IADD3 R4, -R185, UR52, R4 ;  /* 0x00000034b9047c10 */ /* 0x000fc8000fffe104 */
[----:B------:R-:W-:-:S06]  /*4820*/  IADD3 R5, R10, -UR53, -R185 ;  /* 0x800000350a057c10 */ /* 0x000fcc000fffe8b9 */
[----:B------:R-:W-:-:S04]  /*4830*/  UIADD3 UR6, UR6, 0x28c40, URZ ;  /* 0x00028c4006067890 */ /* 0x000fc8000fffe03f */
[----:B------:R-:W-:Y:S01]  /*4840*/  UPRMT UR6, UR39, 0x654, UR6 ;  /* 0x0000065427067896 */ /* 0x000fe20008000006 */
[----:B0-----:R-:W-:-:S04]  /*4850*/  VIADDMNMX R6, R6, R5, R4, PT ;  /* 0x0000000506067246 */ /* 0x001fc80003800104 */
[C---:B------:R-:W-:Y:S02]  /*4860*/  ISETP.GT.AND P1, PT, R6.reuse, RZ, PT ;  /* 0x000000ff0600720c */ /* 0x040fe40003f24270 */
[C---:B------:R-:W-:Y:S02]  /*4870*/  ISETP.GT.AND P2, PT, R6.reuse, 0x1, PT ;  /* 0x000000010600780c */ /* 0x040fe40003f44270 */
[----:B------:R-:W-:Y:S01]  /*4880*/  ISETP.GT.AND P3, PT, R6, 0x8, PT ;  /* 0x000000080600780c */ /* 0x000fe20003f64270 */
[----:B------:R-:W-:Y:S01]  /*4890*/  SYNCS.ARRIVE.TRANS64.RED.A1T0 RZ, [UR6], RZ ;  /* 0x000000ffffff79a7 */ /* 0x000fe20008100406 */
[----:B------:R-:W-:Y:S02]  /*48a0*/  FSEL R26, R26, -INF , P1 ;  /* 0xff8000001a1a7808 */ /* 0x000fe40000800000 */
[----:B------:R-:W-:Y:S01]  /*48b0*/  FSEL R27, R27, -INF , P2 ;  /* 0xff8000001b1b7808 */ /* 0x000fe20001000000 */
[----:B------:R-:W-:Y:S01]  /*48c0*/  BAR.SYNC.DEFER_BLOCKING 0xf, 0x100 ;  /* 0x03c4000000007b1d */ /* 0x000fe20000010000 */
        /* <DEDUP_REMOVED lines=41> */
[----:B---3--:R-:W-:Y:S02]  /*4b60*/  VIADDMNMX R4, R3, R5, R4, PT ;  /* 0x0000000503047246 */ /* 0x008fe40003800104 */
        /* <DEDUP_REMOVED lines=12> */
[----:B------:R-:W-:Y:S02]  /*4c30*/  ISETP.GT.AND P1, PT, R4, 0x11, PT ;  /* 0x000000110400780c */ /* 0x000fe40003f24270 */
[----:B------:R-:W-:-:S02]  /*4c40*/  FSEL R32, R32, -INF , P2 ;  /* 0xff80000020207808 */ /* 0x000fc40001000000 */
        /* <DEDUP_REMOVED lines=36> */
[----:B0-----:R-:W-:-:S02]  /*4e90*/  FMNMX.FTZ R3, R9, R10, !PT ;  /* 0x0000000a09037209 */ /* 0x001fc40007810000 */
[----:B------:R-:W-:Y:S02]  /*4ea0*/  FMNMX.FTZ R4, R53, R4, !PT ;  /* 0x0000000435047209 */ /* 0x000fe40007810000 */
[C---:B------:R-:W-:Y:S01]  /*4eb0*/  FSETP.NEU.FTZ.AND P4, PT, R3.reuse, -INF , PT ;  /* 0xff8000000300780b */ /* 0x040fe20003f9d000 */
[----:B------:R-:W-:Y:S02]  /*4ec0*/  FMUL.FTZ R9, R3, UR10 ;  /* 0x0000000a03097c20 */ /* 0x000fe40008410000 */
[----:B------:R-:W0:Y:S03]  /*4ed0*/  SHFL.BFLY PT, R5, R4, 0x2, 0x1f ;  /* 0x0c401f0004057f89 */ /* 0x000e2600000e0000 */
        /* <DEDUP_REMOVED lines=17> */
[----:B0-----:R-:W-:Y:S01]  /*4ff0*/  FMNMX.FTZ R5, R4, R5, !PT ;  /* 0x0000000504057209 */ /* 0x001fe20007810000 */
[--C-:B------:R-:W-:Y:S01]  /*5000*/  FFMA.FTZ R54, R54, UR10, -R9.reuse ;  /* 0x0000000a36367c23 */ /* 0x100fe20008010809 */
[----:B------:R-:W-:-:S03]  /*5010*/  FFMA.FTZ R9, R55, UR10, -R9 ;  /* 0x0000000a37097c23 */ /* 0x000fc60008010809 */
[----:B------:R-:W0:Y:S01]  /*5020*/  SHFL.BFLY PT, R6, R5, 0x1, 0x1f ;  /* 0x0c201f0005067f89 */ /* 0x000e2200000e0000 */
[----:B------:R-:W-:Y:S08]  /*5030*/  MUFU.EX2 R30, R30 ;  /* 0x0000001e001e7308 */ /* 0x000ff00000000800 */
[----:B------:R-:W4:Y:S01]  /*5040*/  MUFU.EX2 R31, R31 ;  /* 0x0000001f001f7308 */ /* 0x000f220000000800 */
[----:B---3--:R-:W-:-:S07]  /*5050*/  F2FP.F16.F32.PACK_AB R153, R27, R26 ;  /* 0x0000001a1b99723e */ /* 0x008fce00000000ff */
[----:B------:R-:W3:Y:S01]  /*5060*/  MUFU.EX2 R34, R34 ;  /* 0x0000002200227308 */ /* 0x000ee20000000800 */
[----:B0-----:R-:W-:-:S07]  /*5070*/  FMNMX.FTZ R6, R5, R6, !PT ;  /* 0x0000000605067209 */ /* 0x001fce0007810000 */
[----:B------:R-:W0:Y:S01]  /*5080*/  MUFU.EX2 R35, R35 ;  /* 0x0000002300237308 */ /* 0x000e220000000800 */
[----:B------:R-:W-:Y:S01]  /*5090*/  FADD.FTZ R5, R26, R27 ;  /* 0x0000001b1a057221 */ /* 0x000fe20000010000 */
[----:B----4-:R-:W-:Y:S01]  /*50a0*/  F2FP.F16.F32.PACK_AB R155, R31, R30 ;  /* 0x0000001e1f9b723e */ /* 0x010fe200000000ff */
[C---:B------:R-:W-:Y:S01]  /*50b0*/  FMUL.FTZ R4, R6.reuse, UR10 ;  /* 0x0000000a06047c20 */ /* 0x040fe20008410000 */
[----:B------:R-:W-:Y:S01]  /*50c0*/  FSETP.NEU.FTZ.AND P1, PT, R6, -INF , PT ;  /* 0xff8000000600780b */ /* 0x000fe20003f3d000 */
[----:B------:R-:W-:-:S03]  /*50d0*/  FADD.FTZ R10, R30, R5 ;  /* 0x000000051e0a7221 */ /* 0x000fc60000010000 */
[----:B------:R-:W4:Y:S01]  /*50e0*/  MUFU.EX2 R38, R38 ;  /* 0x0000002600267308 */ /* 0x000f220000000800 */
[----:B------:R-:W-:Y:S01]  /*50f0*/  FSEL R4, R4, RZ, P1 ;  /* 0x000000ff04047208 */ /* 0x000fe20000800000 */
[----:B------:R-:W-:-:S04]  /*5100*/  FADD.FTZ R11, R31, R10 ;  /* 0x0000000a1f0b7221 */ /* 0x000fc80000010000 */
        /* <DEDUP_REMOVED lines=10> */
[----:B---3--:R-:W-:Y:S01]  /*51b0*/  FADD.FTZ R12, R34, R11 ;  /* 0x0000000b220c7221 */ /* 0x008fe20000010000 */
[--C-:B------:R-:W-:Y:S01]  /*51c0*/  FFMA.FTZ R41, R41, UR10, -R4.reuse ;  /* 0x0000000a29297c23 */ /* 0x100fe20008010804 */
[--C-:B------:R-:W-:Y:S01]  /*51d0*/  FFMA.FTZ R44, R44, UR10, -R4.reuse ;  /* 0x0000000a2c2c7c23 */ /* 0x100fe20008010804 */
[----:B------:R-:W-:Y:S01]  /*51e0*/  FFMA.FTZ R45, R45, UR10, -R4 ;  /* 0x0000000a2d2d7c23 */ /* 0x000fe20008010804 */
[----:B------:R-:W3:Y:S01]  /*51f0*/  MUFU.EX2 R25, R25 ;  /* 0x0000001900197308 */ /* 0x000ee20000000800 */
[----:B0-----:R-:W-:Y:S01]  /*5200*/  FADD.FTZ R11, R35, R12 ;  /* 0x0000000c230b7221 */ /* 0x001fe20000010000 */
[--C-:B------:R-:W-:Y:S01]  /*5210*/  FFMA.FTZ R48, R48, UR10, -R4.reuse ;  /* 0x0000000a30307c23 */ /* 0x100fe20008010804 */
[--C-:B------:R-:W-:Y:S01]  /*5220*/  FFMA.FTZ R49, R49, UR10, -R4.reuse ;  /* 0x0000000a31317c23 */ /* 0x100fe20008010804 */
[--C-:B------:R-:W-:Y:S01]  /*5230*/  FFMA.FTZ R52, R52, UR10, -R4.reuse ;  /* 0x0000000a34347c23 */ /* 0x100fe20008010804 */
[----:B----4-:R-:W-:Y:S01]  /*5240*/  FADD.FTZ R12, R38, R11 ;  /* 0x0000000b260c7221 */ /* 0x010fe20000010000 */
[----:B------:R-:W-:Y:S01]  /*5250*/  FFMA.FTZ R4, R53, UR10, -R4 ;  /* 0x0000000a35047c23 */ /* 0x000fe20008010804 */
[----:B------:R-:W-:Y:S01]  /*5260*/  F2FP.F16.F32.PACK_AB R157, R35, R34 ;  /* 0x00000022239d723e */ /* 0x000fe200000000ff */
[----:B------:R-:W0:Y:S08]  /*5270*/  MUFU.EX2 R28, R28 ;  /* 0x0000001c001c7308 */ /* 0x000e300000000800 */
[----:B------:R-:W4:Y:S01]  /*5280*/  MUFU.EX2 R29, R29 ;  /* 0x0000001d001d7308 */ /* 0x000f220000000800 */
[----:B---3--:R-:W-:Y:S01]  /*5290*/  FADD.FTZ R5, R24, R25 ;  /* 0x0000001918057221 */ /* 0x008fe20000010000 */
[----:B------:R-:W-:-:S06]  /*52a0*/  F2FP.F16.F32.PACK_AB R152, R25, R24 ;  /* 0x000000181998723e */ /* 0x000fcc00000000ff */
[----:B------:R-:W3:Y:S01]  /*52b0*/  MUFU.EX2 R32, R32 ;  /* 0x0000002000207308 */ /* 0x000ee20000000800 */
[----:B0-----:R-:W-:-:S07]  /*52c0*/  FADD.FTZ R10, R28, R5 ;  /* 0x000000051c0a7221 */ /* 0x001fce0000010000 */
[----:B------:R-:W0:Y:S01]  /*52d0*/  MUFU.EX2 R33, R33 ;  /* 0x0000002100217308 */ /* 0x000e220000000800 */
[C---:B----4-:R-:W-:Y:S01]  /*52e0*/  FADD.FTZ R5, R29.reuse, R10 ;  /* 0x0000000a1d057221 */ /* 0x050fe20000010000 */
[----:B------:R-:W-:-:S05]  /*52f0*/  F2FP.F16.F32.PACK_AB R154, R29, R28 ;  /* 0x0000001c1d9a723e */ /* 0x000fca00000000ff */
[----:B------:R4:W-:Y:S01]  /*5300*/  STSM.16.M88.4 [R19+0x26800], R152 ;  /* 0x0268009813007844 */ /* 0x0009e20000000200 */
[----:B------:R-:W5:Y:S01]  /*5310*/  MUFU.EX2 R39, R39 ;  /* 0x0000002700277308 */ /* 0x000f620000000800 */
[----:B---3--:R-:W-:-:S07]  /*5320*/  FADD.FTZ R10, R32, R5 ;  /* 0x00000005200a7221 */ /* 0x008fce0000010000 */
[----:B------:R-:W3:Y:S01]  /*5330*/  MUFU.EX2 R36, R36 ;  /* 0x0000002400247308 */ /* 0x000ee20000000800 */
[C---:B0-----:R-:W-:Y:S01]  /*5340*/  FADD.FTZ R5, R33.reuse, R10 ;  /* 0x0000000a21057221 */ /* 0x041fe20000010000 */
[----:B------:R-:W-:-:S06]  /*5350*/  F2FP.F16.F32.PACK_AB R156, R33, R32 ;  /* 0x00000020219c723e */ /* 0x000fcc00000000ff */
[----:B------:R-:W0:Y:S01]  /*5360*/  MUFU.EX2 R42, R42 ;  /* 0x0000002a002a7308 */ /* 0x000e220000000800 */
[C---:B-----5:R-:W-:Y:S01]  /*5370*/  FADD.FTZ R11, R39.reuse, R12 ;  /* 0x0000000c270b7221 */ /* 0x060fe20000010000 */
[----:B------:R-:W-:-:S06]  /*5380*/  F2FP.F16.F32.PACK_AB R159, R39, R38 ;  /* 0x00000026279f723e */ /* 0x000fcc00000000ff */
[----:B------:R-:W5:Y:S01]  /*5390*/  MUFU.EX2 R37, R37 ;  /* 0x0000002500257308 */ /* 0x000f620000000800 */
[----:B---3--:R-:W-:-:S07]  /*53a0*/  FADD.FTZ R10, R36, R5 ;  /* 0x00000005240a7221 */ /* 0x008fce0000010000 */
[----:B------:R-:W3:Y:S01]  /*53b0*/  MUFU.EX2 R40, R40 ;  /* 0x0000002800287308 */ /* 0x000ee20000000800 */
[----:B0-----:R-:W-:-:S07]  /*53c0*/  FADD.FTZ R12, R42, R11 ;  /* 0x0000000b2a0c7221 */ /* 0x001fce0000010000 */
[----:B------:R-:W0:Y:S01]  /*53d0*/  MUFU.EX2 R43, R43 ;  /* 0x0000002b002b7308 */ /* 0x000e220000000800 */
[C---:B-----5:R-:W-:Y:S01]  /*53e0*/  FADD.FTZ R11, R37.reuse, R10 ;  /* 0x0000000a250b7221 */ /* 0x060fe20000010000 */
[----:B------:R-:W-:-:S05]  /*53f0*/  F2FP.F16.F32.PACK_AB R158, R37, R36 ;  /* 0x00000024259e723e */ /* 0x000fca00000000ff */
[----:B------:R4:W-:Y:S01]  /*5400*/  STSM.16.M88.4 [R184], R156 ;  /* 0x0000009cb8007844 */ /* 0x0009e20000000200 */
[----:B------:R-:W5:Y:S01]  /*5410*/  MUFU.EX2 R41, R41 ;  /* 0x0000002900297308 */ /* 0x000f620000000800 */
[----:B---3--:R-:W-:-:S07]  /*5420*/  FADD.FTZ R10, R40, R11 ;  /* 0x0000000b280a7221 */ /* 0x008fce0000010000 */
[----:B------:R-:W3:Y:S01]  /*5430*/  MUFU.EX2 R46, R46 ;  /* 0x0000002e002e7308 */ /* 0x000ee20000000800 */
[C---:B0-----:R-:W-:Y:S01]  /*5440*/  FADD.FTZ R13, R43.reuse, R12 ;  /* 0x0000000c2b0d7221 */ /* 0x041fe20000010000 */
[----:B------:R-:W-:-:S06]  /*5450*/  F2FP.F16.F32.PACK_AB R161, R43, R42 ;  /* 0x0000002a2ba1723e */ /* 0x000fcc00000000ff */
[----:B------:R-:W-:Y:S01]  /*5460*/  MUFU.EX2 R44, R44 ;  /* 0x0000002c002c7308 */ /* 0x000fe20000000800 */
[C---:B-----5:R-:W-:Y:S01]  /*5470*/  FADD.FTZ R11, R41.reuse, R10 ;  /* 0x0000000a290b7221 */ /* 0x060fe20000010000 */
[----:B------:R-:W-:-:S06]  /*5480*/  F2FP.F16.F32.PACK_AB R160, R41, R40 ;  /* 0x0000002829a0723e */ /* 0x000fcc00000000ff */
[----:B------:R-:W0:Y:S01]  /*5490*/  MUFU.EX2 R47, R47 ;  /* 0x0000002f002f7308 */ /* 0x000e220000000800 */
[----:B---3--:R-:W-:-:S07]  /*54a0*/  FADD.FTZ R10, R46, R13 ;  /* 0x0000000d2e0a7221 */ /* 0x008fce0000010000 */
[----:B------:R-:W3:Y:S08]  /*54b0*/  MUFU.EX2 R45, R45 ;  /* 0x0000002d002d7308 */ /* 0x000ef00000000800 */
[----:B------:R-:W-:Y:S01]  /*54c0*/  MUFU.EX2 R50, R50 ;  /* 0x0000003200327308 */ /* 0x000fe20000000800 */
[C---:B0-----:R-:W-:Y:S01]  /*54d0*/  F2FP.F16.F32.PACK_AB R163, R47.reuse, R46 ;  /* 0x0000002e2fa3723e */ /* 0x041fe200000000ff */
[----:B------:R-:W-:-:S06]  /*54e0*/  FADD.FTZ R47, R47, R10 ;  /* 0x0000000a2f2f7221 */ /* 0x000fcc0000010000 */
[----:B------:R-:W0:Y:S01]  /*54f0*/  MUFU.EX2 R51, R51 ;  /* 0x0000003300337308 */ /* 0x000e220000000800 */
[----:B---3--:R-:W-:-:S05]  /*5500*/  F2FP.F16.F32.PACK_AB R162, R45, R44 ;  /* 0x0000002c2da2723e */ /* 0x008fca00000000ff */
[----:B------:R4:W-:Y:S02]  /*5510*/  STSM.16.M88.4 [R22], R160 ;  /* 0x000000a016007844 */ /* 0x0009e40000000200 */
[----:B------:R-:W-:Y:S08]  /*5520*/  MUFU.EX2 R48, R48 ;  /* 0x0000003000307308 */ /* 0x000ff00000000800 */
[----:B------:R-:W3:Y:S01]  /*5530*/  MUFU.EX2 R49, R49 ;  /* 0x0000003100317308 */ /* 0x000ee20000000800 */
[----:B0-----:R-:W-:Y:S01]  /*5540*/  F2FP.F16.F32.PACK_AB R165, R51, R50 ;  /* 0x0000003233a5723e */ /* 0x001fe200000000ff */
[----:B------:R-:W-:-:S04]  /*5550*/  FADD.FTZ R50, R50, R47 ;  /* 0x0000002f32327221 */ /* 0x000fc80000010000 */
[----:B------:R-:W-:Y:S02]  /*5560*/  FADD.FTZ R51, R51, R50 ;  /* 0x0000003233337221 */ /* 0x000fe40000010000 */
[----:B------:R-:W-:Y:S08]  /*5570*/  MUFU.EX2 R54, R54 ;  /* 0x0000003600367308 */ /* 0x000ff00000000800 */
[----:B------:R-:W0:Y:S01]  /*5580*/  MUFU.EX2 R9, R9 ;  /* 0x0000000900097308 */ /* 0x000e220000000800 */
[----:B---3--:R-:W-:-:S07]  /*5590*/  F2FP.F16.F32.PACK_AB R164, R49, R48 ;  /* 0x0000003031a4723e */ /* 0x008fce00000000ff */
[----:B------:R-:W-:Y:S08]  /*55a0*/  MUFU.EX2 R52, R52 ;  /* 0x0000003400347308 */ /* 0x000ff00000000800 */
[----:B------:R3:W5:Y:S01]  /*55b0*/  MUFU.EX2 R5, R4 ;  /* 0x0000000400057308 */ /* 0x0007620000000800 */
[----:B0-----:R-:W-:Y:S01]  /*55c0*/  F2FP.F16.F32.PACK_AB R167, R9, R54 ;  /* 0x0000003609a7723e */ /* 0x001fe200000000ff */
[----:B---3--:R-:W-:-:S04]  /*55d0*/  FADD.FTZ R4, R44, R11 ;  /* 0x0000000b2c047221 */ /* 0x008fc80000010000 */
[----:B------:R-:W-:Y:S01]  /*55e0*/  FADD.FTZ R45, R45, R4 ;  /* 0x000000042d2d7221 */ /* 0x000fe20000010000 */
[----:B------:R-:W-:-:S03]  /*55f0*/  FADD.FTZ R4, R54, R51 ;  /* 0x0000003336047221 */ /* 0x000fc60000010000 */
[----:B------:R-:W-:Y:S01]  /*5600*/  FADD.FTZ R48, R48, R45 ;  /* 0x0000002d30307221 */ /* 0x000fe20000010000 */
[----:B-----5:R-:W-:Y:S01]  /*5610*/  F2FP.F16.F32.PACK_AB R166, R5, R52 ;  /* 0x0000003405a6723e */ /* 0x020fe200000000ff */
[----:B------:R-:W-:Y:S02]  /*5620*/  FADD.FTZ R4, R9, R4 ;  /* 0x0000000409047221 */ /* 0x000fe40000010000 */
[----:B------:R-:W-:Y:S02]  /*5630*/  FADD.FTZ R49, R49, R48 ;  /* 0x0000003031317221 */ /* 0x000fe40000010000 */
[----:B------:R4:W-:Y:S02]  /*5640*/  STSM.16.M88.4 [R23], R164 ;  /* 0x000000a417007844 */ /* 0x0009e40000000200 */
[----:B------:R-:W-:-:S04]  /*5650*/  FADD.FTZ R52, R52, R49 ;  /* 0x0000003134347221 */ /* 0x000fc80000010000 */
[----:B------:R-:W-:Y:S01]  /*5660*/  FADD.FTZ R5, R5, R52 ;  /* 0x0000003405057221 */ /* 0x000fe20000010000 */
[----:B------:R-:W-:Y:S06]  /*5670*/  @!P0 BRA `(.L_x_7643) ;  /* 0x0000000000048947 */ /* 0x000fec0003800000 */
[----:B------:R-:W-:Y:S01]  /*5680*/  BPT.TRAP 0x1 ;  /* 0x000000040000795c */ /* 0x000fe20000300000 */
.L_x_7643:
[----:B------:R0:W3:Y:S01]  /*5690*/  SYNCS.PHASECHK.TRANS64.TRYWAIT P1, [R7+URZ+0x28c50], R8 ;  /* 0x028c5008070075a7 */ /* 0x0000e2000802017f */
[----:B------:R-:W-:Y:S05]  /*56a0*/  @!P0 BRA `(.L_x_7644) ;  /* 0x0000000000048947 */ /* 0x000fea0003800000 */
[----:B------:R-:W-:Y:S01]  /*56b0*/  BPT.TRAP 0x1 ;  /* 0x000000040000795c */ /* 0x000fe20000300000 */
.L_x_7644:
[----:B---3--:R-:W-:Y:S05]  /*56c0*/  @P1 BRA `(.L_x_7645) ;  /* 0x0000000000081947 */ /* 0x008fea0003800000 */
[----:B------:R-:W3:Y:S02]  /*56d0*/  SYNCS.PHASECHK.TRANS64.TRYWAIT P1, [R7+URZ+0x28c50], R8 ;  /* 0x028c5008070075a7 */ /* 0x000ee4000802017f */
[----:B---3--:R-:W-:Y:S05]  /*56e0*/  @!P1 BRA `(.L_x_7646) ;  /* 0x000000f400509947 */ /* 0x008fea0003800000 */
.L_x_7645:
        /* <DEDUP_REMOVED lines=34> */
.L_x_7647:
[----:B------:R-:W-:Y:S01]  /*5910*/  UISETP.NE.AND UP0, UPT, UR54, URZ, UPT ;  /* 0x0000003f3600728c */ /* 0x000fe2000bf05270 */
[----:B------:R-:W-:Y:S01]  /*5920*/  R2UR UR14, R7 ;  /* 0x00000000070e72ca */ /* 0x000fe200000e0000 */
[----:B------:R-:W-:Y:S01]  /*5930*/  UMOV UR11, UR45 ;  /* 0x0000002d000b7c82 */ /* 0x000fe20008000000 */
[----:B------:R-:W-:-:S08]  /*5940*/  UIADD3 UR21, UR55, -0x2, URZ ;  /* 0xfffffffe37157890 */ /* 0x000fd0000fffe03f */
[----:B------:R-:W-:Y:S01]  /*5950*/  @UP0 ULDC UR6, c[0x0][0x44c] ;  /* 0x0001130000060ab9 */ /* 0x000fe20000000800 */
[----:B------:R-:W-:Y:S01]  /*5960*/  @UP0 ULDC UR15, c[0x0][0x450] ;  /* 0x00011400000f0ab9 */ /* 0x000fe20000000800 */
[----:B------:R-:W-:Y:S02]  /*5970*/  UIMAD.WIDE.U32 UR6, UR45, UR6, URZ ;  /* 0x000000062d0672a5 */ /* 0x000fe4000f8e003f */
[----:B------:R-:W-:Y:S02]  /*5980*/  UIADD3 UR6, UR14, 0x28c60, URZ ;  /* 0x00028c600e067890 */ /* 0x000fe4000fffe03f */
[----:B------:R-:W-:Y:S02]  /*5990*/  @UP0 USHF.R.U32.HI UR11, URZ, UR15, UR7 ;  /* 0x0000000f3f0b0299 */ /* 0x000fe40008011607 */
[----:B------:R-:W-:Y:S02]  /*59a0*/  UPRMT UR6, UR39, 0x654, UR6 ;  /* 0x0000065427067896 */ /* 0x000fe40008000006 */
[----:B------:R-:W-:-:S04]  /*59b0*/  UIADD3 UR7, UR11, UR52, -UR53 ;  /* 0x000000340b077290 */ /* 0x000fc8000fffe835 */
[----:B------:R-:W-:-:S03]  /*59c0*/  USHF.R.S32.HI UR11, URZ, 0x1f, UR7 ;  /* 0x0000001f3f0b7899 */ /* 0x000fc60008011407 */
[----:B------:R-:W-:Y:S01]  /*59d0*/  SYNCS.ARRIVE.TRANS64.RED.A1T0 RZ, [UR6], RZ ;  /* 0x000000ffffff79a7 */ /* 0x000fe20008100406 */
        /* <DEDUP_REMOVED lines=9> */
[----:B0123--:R-:W-:Y:S01]  /*5a70*/  IMAD.MOV.U32 R8, RZ, RZ, R6 ;  /* 0x000000ffff087224 */ /* 0x00ffe200078e0006 */
[----:B------:R-:W-:-:S06]  /*5a80*/  ULDC UR22, c[0x0][0x988] ;  /* 0x0002620000167ab9 */ /* 0x000fcc0000000800 */
.L_x_7659:
[----:B------:R-:W-:-:S04]  /*5a90*/  UIADD3 UR37, UR24, 0x1, URZ ;  /* 0x0000000118257890 */ /* 0x000fc8000fffe03f */
[----:B------:R-:W-:-:S04]  /*5aa0*/  UISETP.NE.AND UP0, UPT, UR37, 0x2, UPT ;  /* 0x000000022500788c */ /* 0x000fc8000bf05270 */
[----:B------:R-:W-:Y:S02]  /*5ab0*/  USEL UR6, URZ, 0x1, UP0 ;  /* 0x000000013f067887 */ /* 0x000fe40008000000 */
[----:B------:R-:W-:Y:S02]  /*5ac0*/  USEL UR37, UR37, URZ, UP0 ;  /* 0x0000003f25257287 */ /* 0x000fe40008000000 */
[----:B------:R-:W-:Y:S01]  /*5ad0*/  ULOP3.LUT UR36, UR36, UR6, URZ, 0x3c, !UPT ;  /* 0x0000000624247292 */ /* 0x000fe2000f8e3c3f */
[----:B012---:R-:W-:Y:S11]  /*5ae0*/  @!P0 BRA `(.L_x_7649) ;  /* 0x0000000000048947 */ /* 0x007ff60003800000 */
[----:B------:R-:W-:Y:S01]  /*5af0*/  BPT.TRAP 0x1 ;  /* 0x000000040000795c */ /* 0x000fe20000300000 */
.L_x_7649:
[----:B------:R-:W-:Y:S01]  /*5b00*/  ULEA UR23, UR37, UR40, 0x3 ;  /* 0x0000002825177291 */ /* 0x000fe2000f8e183f */
[----:B------:R-:W-:-:S05]  /*5b10*/  IMAD.U32 R7, RZ, RZ, UR36 ;  /* 0x00000024ff077e24 */ /* 0x000fca000f8e00ff */
[----:B------:R-:W-:-:S04]  /*5b20*/  SHF.L.U32 R7, R7, 0x1f, RZ ;  /* 0x0000001f07077819 */ /* 0x000fc800000006ff */
[----:B------:R0:W1:Y:S01]  /*5b30*/  SYNCS.PHASECHK.TRANS64.TRYWAIT P1, [UR23+0x28c30], R7 ;  /* 0x028c3007ff0075a7 */ /* 0x0000620008020157 */
[----:B------:R-:W-:Y:S05]  /*5b40*/  @!P0 BRA `(.L_x_7650) ;  /* 0x0000000000048947 */ /* 0x000fea0003800000 */
[----:B------:R-:W-:Y:S01]  /*5b50*/  BPT.TRAP 0x1 ;  /* 0x000000040000795c */ /* 0x000fe20000300000 */
.L_x_7650:
[----:B-1----:R-:W-:Y:S05]  /*5b60*/  @P1 BRA `(.L_x_7651) ;  /* 0x0000000000081947 */ /* 0x002fea0003800000 */
[----:B------:R-:W1:Y:S02]  /*5b70*/  SYNCS.PHASECHK.TRANS64.TRYWAIT P1, [UR23+0x28c30], R7 ;  /* 0x028c3007ff0075a7 */ /* 0x000e640008020157 */
[----:B-1----:R-:W-:Y:S05]  /*5b80*/  @!P1 BRA `(.L_x_7652) ;  /* 0x000000f0003c9947 */ /* 0x002fea0003800000 */
.L_x_7651:
[----:B------:R-:W-:Y:S01]  /*5b90*/  R2UR UR18, R0 ;  /* 0x00000000001272ca */ /* 0x000fe200000e0000 */
[----:B----4-:R-:W-:Y:S01]  /*5ba0*/  WARPGROUP.ARRIVE ;  /* 0x00000000000079c5 */ /* 0x010fe20000000000 */
        /* <DEDUP_REMOVED lines=21> */
.L_x_7653:
[----:B------:R-:W-:Y:S01]  /*5d00*/  UISETP.NE.AND UP0, UPT, UR54, URZ, UPT ;  /* 0x0000003f3600728c */ /* 0x000fe2000bf05270 */
[----:B------:R-:W-:Y:S01]  /*5d10*/  VIADD R11, R186, UR45 ;  /* 0x0000002dba0b7c36 */ /* 0x000fe20008000000 */
[----:B------:R-:W-:Y:S01]  /*5d20*/  UMOV UR10, UR22 ;  /* 0x00000016000a7c82 */ /* 0x000fe20008000000 */
[----:B------:R-:W-:-:S03]  /*5d30*/  LOP3.LUT R16, R16, 0xffffbfff, RZ, 0xc0, !PT ;  /* 0xffffbfff10107812 */ /* 0x000fc600078ec0ff */
[----:B------:R-:W-:Y:S02]  /*5d40*/  PLOP3.LUT P1, PT, PT, PT, UP0, 0x80, 0x0 ;  /* 0x000000000000781c */ /* 0x000fe40003f2f008 */
[----:B------:R-:W-:Y:S02]  /*5d50*/  PLOP3.LUT P2, PT, PT, PT, UP0, 0x80, 0x0 ;  /* 0x000000000000781c */ /* 0x000fe40003f4f008 */
[----:B------:R-:W-:Y:S01]  /*5d60*/  @P0 LOP3.LUT R16, R16, 0x4000, RZ, 0xfc, !PT ;  /* 0x0000400010100812 */ /* 0x000fe200078efcff */
[----:B------:R-:W-:-:S03]  /*5d70*/  @UP0 ULDC UR6, c[0x0][0x44c] ;  /* 0x0001130000060ab9 */ /* 0x000fc60000000800 */
[----:B------:R-:W-:-:S05]  /*5d80*/  LOP3.LUT R16, R16, 0xffff7fff, RZ, 0xc0, !PT ;  /* 0xffff7fff10107812 */ /* 0x000fca00078ec0ff */
[----:B------:R-:W-:Y:S01]  /*5d90*/  @P1 IMAD.HI.U32 R3, R11, UR6, RZ ;  /* 0x000000060b031c27 */ /* 0x000fe2000f8e00ff */
[----:B------:R-:W-:-:S04]  /*5da0*/  @UP0 ULDC UR6, c[0x0][0x450] ;  /* 0x0001140000060ab9 */ /* 0x000fc80000000800 */
[----:B------:R-:W-:Y:S01]  /*5db0*/  @P2 SHF.R.U32.HI R11, RZ, UR6, R3 ;  /* 0x00000006ff0b2c19 */ /* 0x000fe20008011603 */
[----:B------:R-:W-:Y:S01]  /*5dc0*/  UMOV UR6, 0xffffffc0 ;  /* 0xffffffc000067882 */ /* 0x000fe20000000000 */
[----:B------:R-:W-:Y:S01]  /*5dd0*/  IMAD.U32 R3, RZ, RZ, UR52 ;  /* 0x00000034ff037e24 */ /* 0x000fe2000f8e00ff */
[----:B------:R-:W-:Y:S02]  /*5de0*/  UIMAD UR6, UR21, UR6, 0x1 ;  /* 0x00000001150674a4 */ /* 0x000fe4000f8e0206 */
[----:B-1----:R-:W1:Y:S04]  /*5df0*/  SHFL.IDX PT, R6, R11, RZ, 0x1c1f ;  /* 0x001c1fff0b067589 */ /* 0x002e6800000e0000 */
[----:B------:R-:W2:Y:S01]  /*5e00*/  SHFL.IDX PT, R11, R11, 0x1, 0x1c1f ;  /* 0x003c1f000b0b7f89 */ /* 0x000ea200000e0000 */
[----:B------:R-:W-:Y:S01]  /*5e10*/  IADD3 R3, R3, UR6, -R185 ;  /* 0x0000000603037c10 */ /* 0x000fe2000fffe8b9 */
[----:B------:R-:W-:-:S04]  /*5e20*/  UIADD3 UR6, UR23, 0x28c40, URZ ;  /* 0x00028c4017067890 */ /* 0x000fc8000fffe03f */
[----:B------:R-:W-:Y:S01]  /*5e30*/  VIADD R3, R3, -UR53 ;  /* 0x8000003503037c36 */ /* 0x000fe20008000000 */
[----:B------:R-:W-:-:S09]  /*5e40*/  UPRMT UR6, UR39, 0x654, UR6 ;  /* 0x0000065427067896 */ /* 0x000fd20008000006 */
[----:B------:R-:W-:Y:S01]  /*5e50*/  SYNCS.ARRIVE.TRANS64.RED.A1T0 RZ, [UR6], RZ ;  /* 0x000000ffffff79a7 */ /* 0x000fe20008100406 */
[C---:B-1----:R-:W-:Y:S02]  /*5e60*/  IMAD.IADD R6, R3.reuse, 0x1, R6 ;  /* 0x0000000103067824 */ /* 0x042fe400078e0206 */
[----:B--2---:R-:W-:-:S03]  /*5e70*/  IMAD.IADD R3, R3, 0x1, R11 ;  /* 0x0000000103037824 */ /* 0x004fc600078e020b */
[C---:B------:R-:W-:Y:S02]  /*5e80*/  ISETP.GT.AND P6, PT, R6.reuse, RZ, PT ;  /* 0x000000ff0600720c */ /* 0x040fe40003fc4270 */
[----:B------:R-:W-:Y:S02]  /*5e90*/  ISETP.GT.AND P0, PT, R6, 0x20, PT ;  /* 0x000000200600780c */ /* 0x000fe40003f04270 */
[----:B------:R-:W-:Y:S02]  /*5ea0*/  FSEL R152, R152, -INF , P6 ;  /* 0xff80000098987808 */ /* 0x000fe40003000000 */
[----:B------:R-:W-:Y:S02]  /*5eb0*/  ISETP.GT.AND P6, PT, R3, RZ, PT ;  /* 0x000000ff0300720c */ /* 0x000fe40003fc4270 */
[----:B------:R-:W-:Y:S02]  /*5ec0*/  ISETP.GT.AND P5, PT, R6, 0x1, PT ;  /* 0x000000010600780c */ /* 0x000fe40003fa4270 */
[----:B------:R-:W-:-:S02]  /*5ed0*/  FSEL R154, R154, -INF , P6 ;  /* 0xff8000009a9a7808 */ /* 0x000fc40003000000 */
[----:B------:R-:W-:Y:S02]  /*5ee0*/  ISETP.GT.AND P6, PT, R3, 0x1, PT ;  /* 0x000000010300780c */ /* 0x000fe40003fc4270 */
[----:B------:R-:W-:Y:S02]  /*5ef0*/  ISETP.GT.AND P4, PT, R6, 0x8, PT ;  /* 0x000000080600780c */ /* 0x000fe40003f84270 */
[----:B------:R-:W-:Y:S02]  /*5f00*/  FSEL R155, R155, -INF , P6 ;  /* 0xff8000009b9b7808 */ /* 0x000fe40003000000 */
[----:B------:R-:W-:Y:S02]  /*5f10*/  ISETP.GT.AND P6, PT, R3, 0x8, PT ;  /* 0x000000080300780c */ /* 0x000fe40003fc4270 */
[----:B------:R-:W-:Y:S02]  /*5f20*/  FSEL R10, R153, -INF , P5 ;  /* 0xff800000990a7808 */ /* 0x000fe40002800000 */
[----:B------:R-:W-:-:S02]  /*5f30*/  FSEL R158, R158, -INF , P6 ;  /* 0xff8000009e9e7808 */ /* 0x000fc40003000000 */
[----:B------:R-:W-:Y:S02]  /*5f40*/  ISETP.GT.AND P6, PT, R3, 0x9, PT ;  /* 0x000000090300780c */ /* 0x000fe40003fc4270 */
[C---:B------:R-:W-:Y:S02]  /*5f50*/  ISETP.GT.AND P5, PT, R6.reuse, 0x29, PT ;  /* 0x000000290600780c */ /* 0x040fe40003fa4270 */
[----:B------:R-:W-:Y:S02]  /*5f60*/  FSEL R159, R159, -INF , P6 ;  /* 0xff8000009f9f7808 */ /* 0x000fe40003000000 */
[----:B------:R-:W-:Y:S02]  /*5f70*/  ISETP.GT.AND P6, PT, R3, 0x10, PT ;  /* 0x000000100300780c */ /* 0x000fe40003fc4270 */
[----:B------:R-:W-:Y:S02]  /*5f80*/  ISETP.GT.AND P3, PT, R6, 0x9, PT ;  /* 0x000000090600780c */ /* 0x000fe40003f64270 */
[----:B------:R-:W-:-:S02]  /*5f90*/  FSEL R162, R162, -INF , P6 ;  /* 0xff800000a2a27808 */ /* 0x000fc40003000000 */
[----:B------:R-:W-:Y:S02]  /*5fa0*/  ISETP.GT.AND P6, PT, R3, 0x11, PT ;  /* 0x000000110300780c */ /* 0x000fe40003fc4270 */
[----:B------:R-:W-:Y:S02]  /*5fb0*/  FSEL R156, R156, -INF , P4 ;  /* 0xff8000009c9c7808 */ /* 0x000fe40002000000 */
[----:B------:R-:W-:Y:S02]  /*5fc0*/  FSEL R163, R163, -INF , P6 ;  /* 0xff800000a3a37808 */ /* 0x000fe40003000000 */
[----:B------:R-:W-:Y:S02]  /*5fd0*/  ISETP.GT.AND P6, PT, R3, 0x18, PT ;  /* 0x000000180300780c */ /* 0x000fe40003fc4270 */
[----:B------:R-:W-:Y:S02]  /*5fe0*/  @P0 LOP3.LUT R16, R16, 0x8000, RZ, 0xfc, !PT ;  /* 0x0000800010100812 */ /* 0x000fe400078efcff */
        /* <DEDUP_REMOVED lines=8> */
[----:B------:R-:W-:Y:S02]  /*6070*/  LOP3.LUT R16, R16, 0xfffeffff, RZ, 0xc0, !PT ;  /* 0xfffeffff10107812 */ /* 0x000fe400078ec0ff */
        /* <DEDUP_REMOVED lines=11> */
[----:B------:R-:W-:Y:S02]  /*6130*/  FSEL R161, R161, -INF , P1 ;  /* 0xff800000a1a17808 */ /* 0x000fe40000800000 */
[----:B------:R-:W-:Y:S02]  /*6140*/  FSEL R179, R179, -INF , P6 ;  /* 0xff800000b3b37808 */ /* 0x000fe40003000000 */
[----:B------:R-:W-:Y:S02]  /*6150*/  ISETP.GT.AND P6, PT, R3, 0x38, PT ;  /* 0x000000380300780c */ /* 0x000fe40003fc4270 */
[----:B------:R-:W-:Y:S02]  /*6160*/  ISETP.GT.AND P5, PT, R6, 0x18, PT ;  /* 0x000000180600780c */ /* 0x000fe40003fa4270 */
[----:B------:R-:W-:-:S02]  /*6170*/  FSEL R182, R182, -INF , P6 ;  /* 0xff800000b6b67808 */ /* 0x000fc40003000000 */
        /* <DEDUP_REMOVED lines=8> */
[----:B------:R-:W-:Y:S02]  /*6200*/  FSEL R165, R165, -INF , P0 ;  /* 0xff800000a5a57808 */ /* 0x000fe40000000000 */
[----:B------:R-:W-:Y:S02]  /*6210*/  FMNMX.FTZ R3, R162, R3, !PT ;  /* 0x00000003a2037209 */ /* 0x000fe40007810000 */
[----:B------:R-:W-:Y:S02]  /*6220*/  LOP3.LUT P0, RZ, R16, 0x8000, RZ, 0xc0, !PT ;  /* 0x0000800010ff7812 */ /* 0x000fe4000780c0ff */
[----:B------:R-:W-:-:S02]  /*6230*/  FMNMX.FTZ R3, R163, R3, !PT ;  /* 0x00000003a3037209 */ /* 0x000fc40007810000 */
[----:B------:R-:W-:Y:S02]  /*6240*/  ISETP.GT.AND P4, PT, R6, 0x30, PT ;  /* 0x000000300600780c */ /* 0x000fe40003f84270 */
[----:B------:R-:W-:Y:S02]  /*6250*/  FMNMX.FTZ R3, R166, R3, !PT ;  /* 0x00000003a6037209 */ /* 0x000fe40007810000 */
[C---:B------:R-:W-:Y:S02]  /*6260*/  ISETP.GT.AND P3, PT, R6.reuse, 0x31, PT ;  /* 0x000000310600780c */ /* 0x040fe40003f64270 */
[----:B------:R-:W-:Y:S02]  /*6270*/  FMNMX.FTZ R3, R167, R3, !PT ;  /* 0x00000003a7037209 */ /* 0x000fe40007810000 */
[----:B------:R-:W-:Y:S02]  /*6280*/  ISETP.GT.AND P2, PT, R6, 0x38, PT ;  /* 0x000000380600780c */ /* 0x000fe40003f44270 */
[----:B------:R-:W-:-:S02]  /*6290*/  FMNMX.FTZ R3, R170, R3, !PT ;  /* 0x00000003aa037209 */ /* 0x000fc40007810000 */
[----:B------:R-:W-:Y:S02]  /*62a0*/  ISETP.GT.AND P1, PT, R6, 0x39, PT ;  /* 0x000000390600780c */ /* 0x000fe40003f24270 */
[----:B------:R-:W-:Y:S02]  /*62b0*/  FMNMX.FTZ R3, R171, R3, !PT ;  /* 0x00000003ab037209 */ /* 0x000fe40007810000 */
[----:B------:R-:W-:Y:S02]  /*62c0*/  FSEL R168, R168, -INF , P0 ;  /* 0xff800000a8a87808 */ /* 0x000fe40000000000 */
[----:B------:R-:W-:Y:S02]  /*62d0*/  FMNMX.FTZ R3, R174, R3, !PT ;  /* 0x00000003ae037209 */ /* 0x000fe40007810000 */
[----:B------:R-:W-:Y:S02]  /*62e0*/  LOP3.LUT P5, RZ, R16, 0x10000, RZ, 0xc0, !PT ;  /* 0x0001000010ff7812 */ /* 0x000fe400078ac0ff */
[----:B------:R-:W-:-:S02]  /*62f0*/  FMNMX.FTZ R3, R175, R3, !PT ;  /* 0x00000003af037209 */ /* 0x000fc40007810000 */
[----:B------:R-:W-:Y:S02]  /*6300*/  FSEL R173, R173, -INF , P5 ;  /* 0xff800000adad7808 */ /* 0x000fe40002800000 */
[----:B------:R-:W-:Y:S02]  /*6310*/  FMNMX.FTZ R3, R178, R3, !PT ;  /* 0x00000003b2037209 */ /* 0x000fe40007810000 */
[----:B------:R-:W-:Y:S02]  /*6320*/  FSEL R176, R176, -INF , P4 ;  /* 0xff800000b0b07808 */ /* 0x000fe40002000000 */
[----:B------:R-:W-:Y:S02]  /*6330*/  FMNMX.FTZ R3, R179, R3, !PT ;  /* 0x00000003b3037209 */ /* 0x000fe40007810000 */
[----:B------:R-:W-:Y:S02]  /*6340*/  FSEL R177, R177, -INF , P3 ;  /* 0xff800000b1b17808 */ /* 0x000fe40001800000 */
[----:B------:R-:W-:-:S02]  /*6350*/  FMNMX.FTZ R3, R182, R3, !PT ;  /* 0x00000003b6037209 */ /* 0x000fc40007810000 */
[----:B------:R-:W-:Y:S02]  /*6360*/  FSEL R180, R180, -INF , P2 ;  /* 0xff800000b4b47808 */ /* 0x000fe40001000000 */
[----:B------:R-:W-:Y:S02]  /*6370*/  FMNMX.FTZ R3, R183, R3, !PT ;  /* 0x00000003b7037209 */ /* 0x000fe40007810000 */
[----:B------:R-:W-:Y:S02]  /*6380*/  FSEL R181, R181, -INF , P1 ;  /* 0xff800000b5b57808 */ /* 0x000fe40000800000 */
[----:B------:R-:W-:Y:S01]  /*6390*/  ISETP.NE.AND P1, PT, R18, RZ, PT ;  /* 0x000000ff1200720c */ /* 0x000fe20003f25270 */
[----:B------:R-:W1:Y:S01]  /*63a0*/  SHFL.BFLY PT, R11, R3, 0x2, 0x1f ;  /* 0x0c401f00030b7f89 */ /* 0x000e6200000e0000 */
[----:B------:R-:W-:Y:S02]  /*63b0*/  LOP3.LUT P0, RZ, R16, 0x4000, RZ, 0xc0, !PT ;  /* 0x0000400010ff7812 */ /* 0x000fe4000780c0ff */
[----:B-1----:R-:W-:-:S05]  /*63c0*/  FMNMX.FTZ R3, R3, R11, !PT ;  /* 0x0000000b03037209 */ /* 0x002fca0007810000 */
[----:B------:R-:W1:Y:S02]  /*63d0*/  SHFL.BFLY PT, R11, R3, 0x1, 0x1f ;  /* 0x0c201f00030b7f89 */ /* 0x000e6400000e0000 */
[----:B-1----:R-:W-:-:S04]  /*63e0*/  FMNMX.FTZ R3, R3, R11, !PT ;  /* 0x0000000b03037209 */ /* 0x002fc80007810000 */
[----:B------:R-:W-:-:S04]  /*63f0*/  FSETP.NEU.FTZ.AND P6, PT, R3, -INF , PT ;  /* 0xff8000000300780b */ /* 0x000fc80003fdd000 */
[----:B------:R-:W-:-:S05]  /*6400*/  FSEL R11, R3, RZ, P6 ;  /* 0x000000ff030b7208 */ /* 0x000fca0003000000 */
[----:B------:R-:W-:Y:S01]  /*6410*/  FADD.FTZ R11, -R11, R9 ;  /* 0x000000090b0b7221 */ /* 0x000fe20000010100 */
[----:B------:R-:W-:-:S05]  /*6420*/  FMUL.FTZ R9, R3, UR10 ;  /* 0x0000000a03097c20 */ /* 0x000fca0008410000 */
[----:B------:R-:W-:Y:S02]  /*6430*/  FSEL R9, R9, RZ, P6 ;  /* 0x000000ff09097208 */ /* 0x000fe40003000000 */
[----:B------:R-:W-:-:S03]  /*6440*/  ISETP.GT.AND P6, PT, R6, 0x21, PT ;  /* 0x000000210600780c */ /* 0x000fc60003fc4270 */
        /* <DEDUP_REMOVED lines=17> */
[----:B------:R-:W-:Y:S01]  /*6560*/  FMNMX.FTZ R11, R152, R8, !PT ;  /* 0x00000008980b7209 */ /* 0x000fe20007810000 */
[----:B------:R-:W-:Y:S01]  /*6570*/  MUFU.EX2 R153, R154 ;  /* 0x0000009a00997308 */ /* 0x000fe20000000800 */
[----:B------:R-:W-:-:S02]  /*6580*/  FSEL R169, R169, -INF , P6 ;  /* 0xff800000a9a97808 */ /* 0x000fc40003000000 */
[----:B------:R-:W-:Y:S02]  /*6590*/  FMNMX.FTZ R11, R10, R11, !PT ;  /* 0x0000000b0a0b7209 */ /* 0x000fe40007810000 */
[----:B------:R-:W-:Y:S02]  /*65a0*/  ISETP.GT.AND P6, PT, R6, 0x28, PT ;  /* 0x000000280600780c */ /* 0x000fe40003fc4270 */
[----:B------:R-:W-:Y:S01]  /*65b0*/  FMNMX.FTZ R11, R156, R11, !PT ;  /* 0x0000000b9c0b7209 */ /* 0x000fe20007810000 */
[----:B------:R-:W1:Y:S01]  /*65c0*/  MUFU.EX2 R9, R9 ;  /* 0x0000000900097308 */ /* 0x000e620000000800 */
[----:B------:R-:W-:Y:S02]  /*65d0*/  FSEL R172, R172, -INF , P6 ;  /* 0xff800000acac7808 */ /* 0x000fe40003000000 */
[----:B------:R-:W-:-:S04]  /*65e0*/  FMNMX.FTZ R11, R157, R11, !PT ;  /* 0x0000000b9d0b7209 */ /* 0x000fc80007810000 */
[----:B------:R-:W-:Y:S01]  /*65f0*/  FMNMX.FTZ R11, R160, R11, !PT ;  /* 0x0000000ba00b7209 */ /* 0x000fe20007810000 */
[----:B------:R-:W2:Y:S03]  /*6600*/  MUFU.EX2 R155, R155 ;  /* 0x0000009b009b7308 */ /* 0x000ea60000000800 */
[----:B------:R-:W-:-:S04]  /*6610*/  FMNMX.FTZ R11, R161, R11, !PT ;  /* 0x0000000ba10b7209 */ /* 0x000fc80007810000 */
[----:B------:R-:W-:Y:S01]  /*6620*/  FMNMX.FTZ R11, R164, R11, !PT ;  /* 0x0000000ba40b7209 */ /* 0x000fe20007810000 */
[----:B------:R-:W-:Y:S01]  /*6630*/  MUFU.EX2 R159, R159 ;  /* 0x0000009f009f7308 */ /* 0x000fe20000000800 */
[----:B-1----:R-:W-:Y:S01]  /*6640*/  FFMA.FTZ R4, R9, R4, R153 ;  /* 0x0000000409047223 */ /* 0x002fe20000010099 */
[----:B------:R-:W-:Y:S01]  /*6650*/  FMUL.FTZ R26, R26, R9 ;  /* 0x000000091a1a7220 */ /* 0x000fe20000410000 */
[----:B------:R-:W-:Y:S01]  /*6660*/  FMNMX.FTZ R6, R165, R11, !PT ;  /* 0x0000000ba5067209 */ /* 0x000fe20007810000 */
[-C--:B------:R-:W-:Y:S01]  /*6670*/  FMUL.FTZ R27, R27, R9.reuse ;  /* 0x000000091b1b7220 */ /* 0x080fe20000410000 */
[-C--:B------:R-:W-:Y:S01]  /*6680*/  FMUL.FTZ R30, R30, R9.reuse ;  /* 0x000000091e1e7220 */ /* 0x080fe20000410000 */
[----:B------:R-:W-:Y:S01]  /*6690*/  FMUL.FTZ R31, R31, R9 ;  /* 0x000000091f1f7220 */ /* 0x000fe20000410000 */
[----:B------:R-:W-:Y:S01]  /*66a0*/  FMNMX.FTZ R6, R168, R6, !PT ;  /* 0x00000006a8067209 */ /* 0x000fe20007810000 */
[----:B------:R-:W-:Y:S01]  /*66b0*/  MUFU.EX2 R162, R162 ;  /* 0x000000a200a27308 */ /* 0x000fe20000000800 */
[C---:B--2---:R-:W-:Y:S01]  /*66c0*/  FADD.FTZ R4, R155.reuse, R4 ;  /* 0x000000049b047221 */ /* 0x044fe20000010000 */
[----:B------:R-:W-:Y:S01]  /*66d0*/  F2FP.F16.F32.PACK_AB R153, R155, R153 ;  /* 0x000000999b99723e */ /* 0x000fe200000000ff */
[-C--:B------:R-:W-:Y:S01]  /*66e0*/  FMUL.FTZ R34, R34, R9.reuse ;  /* 0x0000000922227220 */ /* 0x080fe20000410000 */
[----:B------:R-:W-:Y:S01]  /*66f0*/  FMNMX.FTZ R6, R169, R6, !PT ;  /* 0x00000006a9067209 */ /* 0x000fe20007810000 */
[-C--:B------:R-:W-:Y:S01]  /*6700*/  FMUL.FTZ R35, R35, R9.reuse ;  /* 0x0000000923237220 */ /* 0x080fe20000410000 */
[-C--:B------:R-:W-:Y:S01]  /*6710*/  FMUL.FTZ R38, R38, R9.reuse ;  /* 0x0000000926267220 */ /* 0x080fe20000410000 */
[-C--:B------:R-:W-:Y:S01]  /*6720*/  FMUL.FTZ R39, R39, R9.reuse ;  /* 0x0000000927277220 */ /* 0x080fe20000410000 */
[----:B------:R-:W-:Y:S01]  /*6730*/  FMNMX.FTZ R6, R172, R6, !PT ;  /* 0x00000006ac067209 */ /* 0x000fe20007810000 */
[----:B------:R-:W-:Y:S01]  /*6740*/  MUFU.EX2 R155, R158 ;  /* 0x0000009e009b7308 */ /* 0x000fe20000000800 */
[-C--:B------:R-:W-:Y:S01]  /*6750*/  FMUL.FTZ R42, R42, R9.reuse ;  /* 0x000000092a2a7220 */ /* 0x080fe20000410000 */
        /* <DEDUP_REMOVED lines=46> */
[----:B-1----:R-:W-:Y:S01]  /*6a40*/  FMNMX.FTZ R6, R6, R11, !PT ;  /* 0x0000000b06067209 */ /* 0x002fe20007810000 */
[----:B------:R-:W-:Y:S01]  /*6a50*/  MUFU.EX2 R175, R175 ;  /* 0x000000af00af7308 */ /* 0x000fe20000000800 */
        /* <DEDUP_REMOVED lines=24> */
[----:B-1----:R-:W-:-:S04]  /*6be0*/  FMNMX.FTZ R6, R6, R11, !PT ;  /* 0x0000000b06067209 */ /* 0x002fc80007810000 */
[----:B------:R-:W-:-:S04]  /*6bf0*/  FSETP.NEU.FTZ.AND P2, PT, R6, -INF , PT ;  /* 0xff8000000600780b */ /* 0x000fc80003f5d000 */
[----:B------:R-:W-:-:S05]  /*6c00*/  FSEL R11, R6, RZ, P2 ;  /* 0x000000ff060b7208 */ /* 0x000fca0001000000 */
[----:B------:R-:W-:-:S04]  /*6c10*/  FADD.FTZ R11, -R11, R8 ;  /* 0x000000080b0b7221 */ /* 0x000fc80000010100 */
[----:B------:R-:W-:Y:S01]  /*6c20*/  FMUL.FTZ R8, R11, UR10 ;  /* 0x0000000a0b087c20 */ /* 0x000fe20008410000 */
[----:B------:R-:W-:-:S04]  /*6c30*/  IMAD.U32 R11, RZ, RZ, UR24 ;  /* 0x00000018ff0b7e24 */ /* 0x000fc8000f8e00ff */
[----:B------:R-:W-:Y:S01]  /*6c40*/  @!P1 IMAD R11, R11, 0x40, R17 ;  /* 0x000000400b0b9824 */ /* 0x000fe200078e0211 */
[----:B------:R-:W1:Y:S04]  /*6c50*/  MUFU.EX2 R8, R8 ;  /* 0x0000000800087308 */ /* 0x000e680000000800 */
[----:B------:R-:W-:-:S05]  /*6c60*/  @!P1 LEA R11, R11, UR40, 0x2 ;  /* 0x000000280b0b9c11 */ /* 0x000fca000f8e10ff */
[----:B------:R-:W-:Y:S04]  /*6c70*/  @!P1 STS [R11+0x28820], R9 ;  /* 0x028820090b009388 */ /* 0x000fe80000000800 */
        /* <DEDUP_REMOVED lines=10> */
[----:B-1----:R-:W-:Y:S01]  /*6d20*/  FMUL.FTZ R11, R6, UR10 ;  /* 0x0000000a060b7c20 */ /* 0x002fe20008410000 */
[-C--:B------:R-:W-:Y:S01]  /*6d30*/  FMUL.FTZ R41, R41, R8.reuse ;  /* 0x0000000829297220 */ /* 0x080fe20000410000 */
[-C--:B------:R-:W-:Y:S01]  /*6d40*/  FMUL.FTZ R44, R44, R8.reuse ;  /* 0x000000082c2c7220 */ /* 0x080fe20000410000 */
[-C--:B------:R-:W-:Y:S01]  /*6d50*/  FMUL.FTZ R45, R45, R8.reuse ;  /* 0x000000082d2d7220 */ /* 0x080fe20000410000 */
[-C--:B------:R-:W-:Y:S01]  /*6d60*/  FMUL.FTZ R48, R48, R8.reuse ;  /* 0x0000000830307220 */ /* 0x080fe20000410000 */
[----:B------:R-:W-:Y:S01]  /*6d70*/  FSEL R11, R11, RZ, P2 ;  /* 0x000000ff0b0b7208 */ /* 0x000fe20001000000 */
[-C--:B------:R-:W-:Y:S01]  /*6d80*/  FMUL.FTZ R49, R49, R8.reuse ;  /* 0x0000000831317220 */ /* 0x080fe20000410000 */
[-C--:B------:R-:W-:Y:S01]  /*6d90*/  FMUL.FTZ R52, R52, R8.reuse ;  /* 0x0000000834347220 */ /* 0x080fe20000410000 */
[-C--:B------:R-:W-:Y:S01]  /*6da0*/  FMUL.FTZ R53, R53, R8.reuse ;  /* 0x0000000835357220 */ /* 0x080fe20000410000 */
[-C--:B------:R-:W-:Y:S01]  /*6db0*/  FMUL.FTZ R56, R56, R8.reuse ;  /* 0x0000000838387220 */ /* 0x080fe20000410000 */
        /* <DEDUP_REMOVED lines=16> */
[--C-:B------:R-:W-:Y:S01]  /*6ec0*/  FFMA.FTZ R180, R180, UR10, -R11.reuse ;  /* 0x0000000ab4b47c23 */ /* 0x100fe2000801080b */
[----:B------:R-:W-:Y:S01]  /*6ed0*/  FFMA.FTZ R11, R181, UR10, -R11 ;  /* 0x0000000ab50b7c23 */ /* 0x000fe2000801080b */
[-C--:B------:R-:W-:Y:S01]  /*6ee0*/  FMUL.FTZ R57, R57, R8.reuse ;  /* 0x0000000839397220 */ /* 0x080fe20000410000 */
[-C--:B------:R-:W-:Y:S01]  /*6ef0*/  FMUL.FTZ R60, R60, R8.reuse ;  /* 0x000000083c3c7220 */ /* 0x080fe20000410000 */
[-C--:B------:R-:W-:Y:S01]  /*6f00*/  FMUL.FTZ R61, R61, R8.reuse ;  /* 0x000000083d3d7220 */ /* 0x080fe20000410000 */
[-C--:B------:R-:W-:Y:S01]  /*6f10*/  FMUL.FTZ R64, R64, R8.reuse ;  /* 0x0000000840407220 */ /* 0x080fe20000410000 */
[----:B------:R-:W3:Y:S01]  /*6f20*/  MUFU.EX2 R154, R156 ;  /* 0x0000009c009a7308 */ /* 0x000ee20000000800 */
        /* <DEDUP_REMOVED lines=17> */
[----:B------:R-:W-:Y:S01]  /*7040*/  FADD.FTZ R5, R155, R4 ;  /* 0x000000049b057221 */ /* 0x000fe20000010000 */
[----:B------:R-:W-:Y:S01]  /*7050*/  F2FP.F16.F32.PACK_AB R155, R159, R155 ;  /* 0x0000009b9f9b723e */ /* 0x000fe200000000ff */
[-C--:B------:R-:W-:Y:S01]  /*7060*/  FMUL.FTZ R88, R88, R8.reuse ;  /* 0x0000000858587220 */ /* 0x080fe20000410000 */
[----:B------:R-:W-:Y:S01]  /*7070*/  FMUL.FTZ R89, R89, R8 ;  /* 0x0000000859597220 */ /* 0x000fe20000410000 */
[----:B------:R-:W-:Y:S01]  /*7080*/  FADD.FTZ R5, R159, R5 ;  /* 0x000000059f057221 */ /* 0x000fe20000010000 */
[----:B------:R-:W-:Y:S01]  /*7090*/  F2FP.F16.F32.PACK_AB R159, R167, R166 ;  /* 0x000000a6a79f723e */ /* 0x000fe200000000ff */
[----:B------:R-:W3:Y:S01]  /*70a0*/  MUFU.EX2 R12, R12 ;  /* 0x0000000c000c7308 */ /* 0x000ee20000000800 */
[C---:B-1----:R-:W-:Y:S01]  /*70b0*/  FADD.FTZ R4, R157.reuse, R10 ;  /* 0x0000000a9d047221 */ /* 0x042fe20000010000 */
[----:B------:R-:W-:Y:S01]  /*70c0*/  FADD.FTZ R5, R162, R5 ;  /* 0x00000005a2057221 */ /* 0x000fe20000010000 */
[----:B------:R-:W-:Y:S01]  /*70d0*/  F2FP.F16.F32.PACK_AB R154, R157, R154 ;  /* 0x0000009a9d9a723e */ /* 0x000fe200000000ff */
[----:B------:R-:W-:Y:S01]  /*70e0*/  BAR.SYNC.DEFER_BLOCKING 0xf, 0x100 ;  /* 0x03c4000000007b1d */ /* 0x000fe20000010000 */
[C---:B------:R-:W-:Y:S01]  /*70f0*/  F2FP.F16.F32.PACK_AB R157, R163.reuse, R162 ;  /* 0x000000a2a39d723e */ /* 0x040fe200000000ff */
[----:B------:R-:W-:Y:S01]  /*7100*/  FADD.FTZ R5, R163, R5 ;  /* 0x00000005a3057221 */ /* 0x000fe20000010000 */
[----:B------:R-:W-:Y:S01]  /*7110*/  F2FP.F16.F32.PACK_AB R163, R175, R174 ;  /* 0x000000aeafa3723e */ /* 0x000fe200000000ff */
[-C--:B------:R-:W-:Y:S01]  /*7120*/  FMUL.FTZ R92, R92, R8.reuse ;  /* 0x000000085c5c7220 */ /* 0x080fe20000410000 */
[----:B--2---:R-:W-:Y:S01]  /*7130*/  FADD.FTZ R4, R156, R4 ;  /* 0x000000049c047221 */ /* 0x004fe20000010000 */
[----:B------:R-:W1:Y:S01]  /*7140*/  MUFU.EX2 R158, R164 ;  /* 0x000000a4009e7308 */ /* 0x000e620000000800 */
[----:B------:R-:W-:Y:S01]  /*7150*/  FADD.FTZ R5, R166, R5 ;  /* 0x00000005a6057221 */ /* 0x000fe20000010000 */
[-C--:B------:R-:W-:Y:S01]  /*7160*/  FMUL.FTZ R93, R93, R8.reuse ;  /* 0x000000085d5d7220 */ /* 0x080fe20000410000 */
[-C--:B------:R-:W-:Y:S01]  /*7170*/  FMUL.FTZ R96, R96, R8.reuse ;  /* 0x0000000860607220 */ /* 0x080fe20000410000 */
[-C--:B------:R-:W-:Y:S01]  /*7180*/  FMUL.FTZ R97, R97, R8.reuse ;  /* 0x0000000861617220 */ /* 0x080fe20000410000 */
[----:B------:R-:W-:Y:S01]  /*7190*/  FADD.FTZ R5, R167, R5 ;  /* 0x00000005a7057221 */ /* 0x000fe20000010000 */
[----:B------:R-:W-:Y:S01]  /*71a0*/  FMUL.FTZ R100, R100, R8 ;  /* 0x0000000864647220 */ /* 0x000fe20000410000 */
[----:B---3--:R-:W-:Y:S01]  /*71b0*/  FADD.FTZ R4, R12, R4 ;  /* 0x000000040c047221 */ /* 0x008fe20000010000 */
[----:B------:R-:W2:Y:S01]  /*71c0*/  MUFU.EX2 R165, R165 ;  /* 0x000000a500a57308 */ /* 0x000ea20000000800 */
[----:B------:R-:W-:Y:S01]  /*71d0*/  FADD.FTZ R5, R170, R5 ;  /* 0x00000005aa057221 */ /* 0x000fe20000010000 */
        /* <DEDUP_REMOVED lines=17> */
[----:B------:R-:W-:Y:S01]  /*72f0*/  FMUL.FTZ R121, R121, R8 ;  /* 0x0000000879797220 */ /* 0x000fe20000410000 */
[----:B------:R-:W-:Y:S01]  /*7300*/  F2FP.F16.F32.PACK_AB R165, R179, R178 ;  /* 0x000000b2b3a5723e */ /* 0x000fe200000000ff */
        /* <DEDUP_REMOVED lines=22> */
[----:B------:R-:W-:-:S02]  /*7470*/  FMUL.FTZ R149, R149, R8 ;  /* 0x0000000895957220 */ /* 0x000fc40000410000 */
[----:B------:R-:W-:-:S03]  /*7480*/  FADD.FTZ R5, R174, R5 ;  /* 0x00000005ae057221 */ /* 0x000fc60000010000 */
[----:B------:R-:W2:Y:S01]  /*7490*/  MUFU.EX2 R164, R176 ;  /* 0x000000b000a47308 */ /* 0x000ea20000000800 */
[----:B---3--:R-:W-:Y:S01]  /*74a0*/  FADD.FTZ R4, R172, R4 ;  /* 0x00000004ac047221 */ /* 0x008fe20000010000 */
[----:B------:R-:W-:-:S04]  /*74b0*/  FADD.FTZ R5, R175, R5 ;  /* 0x00000005af057221 */ /* 0x000fc80000010000 */
[----:B------:R-:W-:Y:S02]  /*74c0*/  FADD.FTZ R5, R178, R5 ;  /* 0x00000005b2057221 */ /* 0x000fe40000010000 */
[----:B------:R-:W3:Y:S01]  /*74d0*/  MUFU.EX2 R177, R177 ;  /* 0x000000b100b17308 */ /* 0x000ee20000000800 */
[----:B----4-:R-:W-:Y:S01]  /*74e0*/  FADD.FTZ R4, R173, R4 ;  /* 0x00000004ad047221 */ /* 0x010fe20000010000 */
[----:B------:R-:W-:Y:S01]  /*74f0*/  FADD.FTZ R5, R179, R5 ;  /* 0x00000005b3057221 */ /* 0x000fe20000010000 */
[----:B------:R-:W-:-:S05]  /*7500*/  F2FP.F16.F32.PACK_AB R162, R173, R172 ;  /* 0x000000acada2723e */ /* 0x000fca00000000ff */
[----:B------:R-:W4:Y:S01]  /*7510*/  MUFU.EX2 R166, R180 ;  /* 0x000000b400a67308 */ /* 0x000f220000000800 */
[----:B--2---:R-:W-:Y:S01]  /*7520*/  FADD.FTZ R4, R164, R4 ;  /* 0x00000004a4047221 */ /* 0x004fe20000010000 */
[----:B------:R1:W-:Y:S06]  /*7530*/  STSM.16.M88.4 [R22], R160 ;  /* 0x000000a016007844 */ /* 0x0003ec0000000200 */
[----:B------:R-:W2:Y:S01]  /*7540*/  MUFU.EX2 R167, R183 ;  /* 0x000000b700a77308 */ /* 0x000ea20000000800 */
[C---:B---3--:R-:W-:Y:S01]  /*7550*/  FADD.FTZ R4, R177.reuse, R4 ;  /* 0x00000004b1047221 */ /* 0x048fe20000010000 */
[----:B------:R-:W-:-:S06]  /*7560*/  F2FP.F16.F32.PACK_AB R164, R177, R164 ;  /* 0x000000a4b1a4723e */ /* 0x000fcc00000000ff */
[----:B------:R-:W3:Y:S01]  /*7570*/  MUFU.EX2 R11, R11 ;  /* 0x0000000b000b7308 */ /* 0x000ee20000000800 */
[----:B----4-:R-:W-:Y:S01]  /*7580*/  FADD.FTZ R10, R166, R4 ;  /* 0x00000004a60a7221 */ /* 0x010fe20000010000 */
[----:B------:R-:W-:-:S04]  /*7590*/  FADD.FTZ R4, R182, R5 ;  /* 0x00000005b6047221 */ /* 0x000fc80000010000 */
[C---:B--2---:R-:W-:Y:S01]  /*75a0*/  FADD.FTZ R4, R167.reuse, R4 ;  /* 0x00000004a7047221 */ /* 0x044fe20000010000 */
[----:B------:R-:W-:Y:S02]  /*75b0*/  F2FP.F16.F32.PACK_AB R167, R167, R182 ;  /* 0x000000b6a7a7723e */ /* 0x000fe400000000ff */
[C---:B---3--:R-:W-:Y:S01]  /*75c0*/  F2FP.F16.F32.PACK_AB R166, R11.reuse, R166 ;  /* 0x000000a60ba6723e */ /* 0x048fe200000000ff */
[----:B------:R-:W-:-:S04]  /*75d0*/  FADD.FTZ R5, R11, R10 ;  /* 0x0000000a0b057221 */ /* 0x000fc80000010000 */
[----:B------:R1:W-:Y:S01]  /*75e0*/  STSM.16.M88.4 [R23], R164 ;  /* 0x000000a417007844 */ /* 0x0003e20000000200 */
[----:B------:R-:W-:Y:S05]  /*75f0*/  @!P0 BRA `(.L_x_7654) ;  /* 0x0000000000048947 */ /* 0x000fea0003800000 */
[----:B------:R-:W-:Y:S01]  /*7600*/  BPT.TRAP 0x1 ;  /* 0x000000040000795c */ /* 0x000fe20000300000 */
.L_x_7654:
[----:B------:R2:W3:Y:S01]  /*7610*/  SYNCS.PHASECHK.TRANS64.TRYWAIT P1, [UR23+0x28c50], R7 ;  /* 0x028c5007ff0075a7 */ /* 0x0004e20008020157 */
[----:B------:R-:W-:Y:S05]  /*7620*/  @!P0 BRA `(.L_x_7655) ;  /* 0x0000000000048947 */ /* 0x000fea0003800000 */
[----:B------:R-:W-:Y:S01]  /*7630*/  BPT.TRAP 0x1 ;  /* 0x000000040000795c */ /* 0x000fe20000300000 */
.L_x_7655:
[----:B---3--:R-:W-:Y:S05]  /*7640*/  @P1 BRA `(.L_x_7656) ;  /* 0x0000000000081947 */ /* 0x008fea0003800000 */
[----:B------:R-:W3:Y:S02]  /*7650*/  SYNCS.PHASECHK.TRANS64.TRYWAIT P1, [UR23+0x28c50], R7 ;  /* 0x028c5007ff0075a7 */ /* 0x000ee40008020157 */
[----:B---3--:R-:W-:Y:S05]  /*7660*/  @!P1 BRA `(.L_x_7657) ;  /* 0x000000d4009c9947 */ /* 0x008fea0003800000 */
.L_x_7656:
        /* <DEDUP_REMOVED lines=34> */
.L_x_7658:
[----:B------:R-:W-:Y:S01]  /*7890*/  UISETP.GT.AND UP0, UPT, UR21, UR20, UPT ;  /* 0x000000141500728c */ /* 0x000fe2000bf04270 */
[----:B------:R-:W-:Y:S01]  /*78a0*/  IMAD.MOV.U32 R9, RZ, RZ, R3 ;  /* 0x000000ffff097224 */ /* 0x000fe200078e0003 */
[----:B------:R-:W-:Y:S01]  /*78b0*/  UIADD3 UR23, UR23, 0x28c60, URZ ;  /* 0x00028c6017177890 */ /* 0x000fe2000fffe03f */
[----:B---3--:R-:W-:Y:S01]  /*78c0*/  IMAD.MOV.U32 R8, RZ, RZ, R6 ;  /* 0x000000ffff087224 */ /* 0x008fe200078e0006 */
[----:B------:R-:W-:Y:S02]  /*78d0*/  UIADD3 UR21, UR21, -0x1, URZ ;  /* 0xffffffff15157890 */ /* 0x000fe4000fffe03f */
[----:B------:R-:W-:Y:S01]  /*78e0*/  PLOP3.LUT P1, PT, PT, PT, UP0, 0x80, 0x0 ;  /* 0x000000000000781c */ /* 0x000fe20003f2f008 */
[----:B------:R-:W-:Y:S01]  /*78f0*/  UPRMT UR23, UR39, 0x654, UR23 ;  /* 0x0000065427177896 */ /* 0x000fe20008000017 */
[----:B------:R-:W-:-:S08]  /*7900*/  UMOV UR24, UR37 ;  /* 0x0000002500187c82 */ /* 0x000fd00008000000 */
[----:B------:R-:W-:Y:S03]  /*7910*/  SYNCS.ARRIVE.TRANS64.RED.A1T0 RZ, [UR23], RZ ;  /* 0x000000ffffff79a7 */ /* 0x000fe60008100417 */
[----:B------:R-:W-:Y:S05]  /*7920*/  @P1 BRA `(.L_x_7659) ;  /* 0xffffffe000581947 */ /* 0x000fea000383ffff */
.L_x_7648:
[----:B------:R-:W-:-:S06]  /*7930*/  UISETP.GE.AND UP0, UPT, UR21, UR48, UPT ;  /* 0x000000301500728c */ /* 0x000fcc000bf06270 */
[----:B------:R-:W-:-:S13]  /*7940*/  PLOP3.LUT P1, PT, PT, PT, UP0, 0x80, 0x0 ;  /* 0x000000000000781c */ /* 0x000fda0003f2f008 */
[----:B------:R-:W-:Y:S05]  /*7950*/  @!P1 BRA `(.L_x_7660) ;  /* 0x0000001800389947 */ /* 0x000fea0003800000 */
[----:B------:R-:W-:Y:S01]  /*7960*/  IMAD.MOV.U32 R9, RZ, RZ, R3 ;  /* 0x000000ffff097224 */ /* 0x000fe200078e0003 */
[----:B------:R-:W-:Y:S01]  /*7970*/  UMOV UR23, UR37 ;  /* 0x0000002500177c82 */ /* 0x000fe20008000000 */
[----:B0123--:R-:W-:Y:S01]  /*7980*/  IMAD.MOV.U32 R8, RZ, RZ, R6 ;  /* 0x000000ffff087224 */ /* 0x00ffe200078e0006 */
[----:B------:R-:W-:-:S06]  /*7990*/  ULDC UR20, c[0x0][0x988] ;  /* 0x0002620000147ab9 */ /* 0x000fcc0000000800 */
.L_x_7671:
[----:B------:R-:W-:-:S04]  /*79a0*/  UIADD3 UR37, UR23, 0x1, URZ ;  /* 0x0000000117257890 */ /* 0x000fc8000fffe03f */
[----:B------:R-:W-:-:S04]  /*79b0*/  UISETP.NE.AND UP0, UPT, UR37, 0x2, UPT ;  /* 0x000000022500788c */ /* 0x000fc8000bf05270 */
[----:B------:R-:W-:Y:S02]  /*79c0*/  USEL UR6, URZ, 0x1, UP0 ;  /* 0x000000013f067887 */ /* 0x000fe40008000000 */
[----:B------:R-:W-:Y:S02]  /*79d0*/  USEL UR37, UR37, URZ, UP0 ;  /* 0x0000003f25257287 */ /* 0x000fe40008000000 */
[----:B------:R-:W-:Y:S01]  /*79e0*/  ULOP3.LUT UR36, UR36, UR6, URZ, 0x3c, !UPT ;  /* 0x0000000624247292 */ /* 0x000fe2000f8e3c3f */
[----:B0-2---:R-:W-:Y:S11]  /*79f0*/  @!P0 BRA `(.L_x_7661) ;  /* 0x0000000000048947 */ /* 0x005ff60003800000 */
[----:B------:R-:W-:Y:S01]  /*7a00*/  BPT.TRAP 0x1 ;  /* 0x000000040000795c */ /* 0x000fe20000300000 */
.L_x_7661:
[----:B------:R-:W-:Y:S01]  /*7a10*/  ULEA UR22, UR37, UR40, 0x3 ;  /* 0x0000002825167291 */ /* 0x000fe2000f8e183f */
[----:B------:R-:W-:-:S05]  /*7a20*/  IMAD.U32 R7, RZ, RZ, UR36 ;  /* 0x00000024ff077e24 */ /* 0x000fca000f8e00ff */
[----:B------:R-:W-:-:S04]  /*7a30*/  SHF.L.U32 R7, R7, 0x1f, RZ ;  /* 0x0000001f07077819 */ /* 0x000fc800000006ff */
[----:B------:R0:W1:Y:S01]  /*7a40*/  SYNCS.PHASECHK.TRANS64.TRYWAIT P1, [UR22+0x28c30], R7 ;  /* 0x028c3007ff0075a7 */ /* 0x0000620008020156 */
[----:B------:R-:W-:Y:S05]  /*7a50*/  @!P0 BRA `(.L_x_7662) ;  /* 0x0000000000048947 */ /* 0x000fea0003800000 */
[----:B------:R-:W-:Y:S01]  /*7a60*/  BPT.TRAP 0x1 ;  /* 0x000000040000795c */ /* 0x000fe20000300000 */
.L_x_7662:
[----:B-1----:R-:W-:Y:S05]  /*7a70*/  @P1 BRA `(.L_x_7663) ;  /* 0x0000000000081947 */ /* 0x002fea0003800000 */
[----:B------:R-:W1:Y:S02]  /*7a80*/  SYNCS.PHASECHK.TRANS64.TRYWAIT P1, [UR22+0x28c30], R7 ;  /* 0x028c3007ff0075a7 */ /* 0x000e640008020156 */
[----:B-1----:R-:W-:Y:S05]  /*7a90*/  @!P1 BRA `(.L_x_7664) ;  /* 0x000000d000a89947 */ /* 0x002fea0003800000 */
.L_x_7663:
        /* <DEDUP_REMOVED lines=23> */
.L_x_7665:
        /* <DEDUP_REMOVED lines=49> */
[----:B------:R-:W2:Y:S08]  /*7f20*/  MUFU.EX2 R153, R153 ;  /* 0x0000009900997308 */ /* 0x000eb00000000800 */
[----:B------:R-:W3:Y:S01]  /*7f30*/  MUFU.EX2 R156, R156 ;  /* 0x0000009c009c7308 */ /* 0x000ee20000000800 */
[----:B-1----:R-:W-:Y:S01]  /*7f40*/  FFMA.FTZ R3, R8, R5, R152 ;  /* 0x0000000508037223 */ /* 0x002fe20000010098 */
[----:B------:R-:W-:Y:S01]  /*7f50*/  @!P1 STS [R12+0x28800], R8 ;  /* 0x028800080c009388 */ /* 0x000fe20000000800 */
        /* <DEDUP_REMOVED lines=14> */
[----:B---3--:R-:W-:Y:S01]  /*8040*/  FADD.FTZ R3, R156, R3 ;  /* 0x000000039c037221 */ /* 0x008fe20000010000 */
[-C--:B------:R-:W-:Y:S01]  /*8050*/  FMUL.FTZ R44, R44, R8.reuse ;  /* 0x000000082c2c7220 */ /* 0x080fe20000410000 */
[-C--:B------:R-:W-:Y:S01]  /*8060*/  FMUL.FTZ R45, R45, R8.reuse ;  /* 0x000000082d2d7220 */ /* 0x080fe20000410000 */
[-C--:B------:R-:W-:Y:S01]  /*8070*/  FMUL.FTZ R48, R48, R8.reuse ;  /* 0x0000000830307220 */ /* 0x080fe20000410000 */
[-C--:B------:R-:W-:Y:S01]  /*8080*/  FMUL.FTZ R49, R49, R8.reuse ;  /* 0x0000000831317220 */ /* 0x080fe20000410000 */
[-C--:B------:R-:W-:Y:S01]  /*8090*/  FMUL.FTZ R52, R52, R8.reuse ;  /* 0x0000000834347220 */ /* 0x080fe20000410000 */
[-C--:B------:R-:W-:Y:S01]  /*80a0*/  FMUL.FTZ R53, R53, R8.reuse ;  /* 0x0000000835357220 */ /* 0x080fe20000410000 */
[----:B------:R-:W-:Y:S01]  /*80b0*/  MUFU.EX2 R161, R161 ;  /* 0x000000a100a17308 */ /* 0x000fe20000000800 */
[C---:B-1----:R-:W-:Y:S01]  /*80c0*/  FADD.FTZ R5, R157.reuse, R3 ;  /* 0x000000039d057221 */ /* 0x042fe20000010000 */
[----:B------:R-:W-:Y:S01]  /*80d0*/  FMNMX.FTZ R3, R154, R9, !PT ;  /* 0x000000099a037209 */ /* 0x000fe20007810000 */
[----:B------:R-:W-:Y:S01]  /*80e0*/  FMUL.FTZ R56, R56, R8 ;  /* 0x0000000838387220 */ /* 0x000fe20000410000 */
[----:B------:R-:W-:Y:S01]  /*80f0*/  F2FP.F16.F32.PACK_AB R190, R157, R156 ;  /* 0x0000009c9dbe723e */ /* 0x000fe200000000ff */
[-C--:B------:R-:W-:Y:S01]  /*8100*/  FMUL.FTZ R57, R57, R8.reuse ;  /* 0x0000000839397220 */ /* 0x080fe20000410000 */
[----:B------:R-:W-:Y:S01]  /*8110*/  FMNMX.FTZ R3, R155, R3, !PT ;  /* 0x000000039b037209 */ /* 0x000fe20007810000 */
[-C--:B------:R-:W-:Y:S01]  /*8120*/  FMUL.FTZ R60, R60, R8.reuse ;  /* 0x000000083c3c7220 */ /* 0x080fe20000410000 */
[----:B------:R-:W-:Y:S01]  /*8130*/  MUFU.EX2 R164, R164 ;  /* 0x000000a400a47308 */ /* 0x000fe20000000800 */
[-C--:B------:R-:W-:Y:S01]  /*8140*/  FMUL.FTZ R61, R61, R8.reuse ;  /* 0x000000083d3d7220 */ /* 0x080fe20000410000 */
[----:B------:R-:W-:Y:S01]  /*8150*/  FMNMX.FTZ R3, R158, R3, !PT ;  /* 0x000000039e037209 */ /* 0x000fe20007810000 */
[-C--:B------:R-:W-:Y:S01]  /*8160*/  FMUL.FTZ R64, R64, R8.reuse ;  /* 0x0000000840407220 */ /* 0x080fe20000410000 */
[-C--:B------:R-:W-:Y:S01]  /*8170*/  FMUL.FTZ R65, R65, R8.reuse ;  /* 0x0000000841417220 */ /* 0x080fe20000410000 */
        /* <DEDUP_REMOVED lines=116> */
[----:B------:R-:W-:Y:S01]  /*88c0*/  FADD.FTZ R11, R152, R5 ;  /* 0x00000005980b7221 */ /* 0x000fe20000010000 */
[----:B------:R-:W-:Y:S01]  /*88d0*/  F2FP.F16.F32.PACK_AB R152, R161, R152 ;  /* 0x00000098a198723e */ /* 0x000fe200000000ff */
[----:B------:R-:W-:Y:S01]  /*88e0*/  BAR.SYNC.DEFER_BLOCKING 0xf, 0x100 ;  /* 0x03c4000000007b1d */ /* 0x000fe20000010000 */
[----:B--2---:R-:W-:Y:S01]  /*88f0*/  F2FP.F16.F32.PACK_AB R162, R181, R180 ;  /* 0x000000b4b5a2723e */ /* 0x004fe200000000ff */
[-C--:B------:R-:W-:Y:S01]  /*8900*/  FMUL.FTZ R55, R55, R9.reuse ;  /* 0x0000000937377220 */ /* 0x080fe20000410000 */
[-C--:B------:R-:W-:Y:S01]  /*8910*/  FMUL.FTZ R58, R58, R9.reuse ;  /* 0x000000093a3a7220 */ /* 0x080fe20000410000 */
[----:B-----5:R-:W-:Y:S01]  /*8920*/  FADD.FTZ R5, R153, R4 ;  /* 0x0000000499057221 */ /* 0x020fe20000010000 */
[----:B------:R-:W-:Y:S01]  /*8930*/  FADD.FTZ R4, R161, R11 ;  /* 0x0000000ba1047221 */ /* 0x000fe20000010000 */
[----:B------:R-:W2:Y:S01]  /*8940*/  MUFU.EX2 R155, R166 ;  /* 0x000000a6009b7308 */ /* 0x000ea20000000800 */
[-C--:B------:R-:W-:Y:S01]  /*8950*/  FMUL.FTZ R59, R59, R9.reuse ;  /* 0x000000093b3b7220 */ /* 0x080fe20000410000 */
[-C--:B------:R-:W-:Y:S01]  /*8960*/  FMUL.FTZ R62, R62, R9.reuse ;  /* 0x000000093e3e7220 */ /* 0x080fe20000410000 */
[----:B------:R-:W-:Y:S01]  /*8970*/  FADD.FTZ R4, R164, R4 ;  /* 0x00000004a4047221 */ /* 0x000fe20000010000 */
[-C--:B------:R-:W-:Y:S01]  /*8980*/  FMUL.FTZ R63, R63, R9.reuse ;  /* 0x000000093f3f7220 */ /* 0x080fe20000410000 */
[----:B------:R-:W-:Y:S01]  /*8990*/  FMUL.FTZ R66, R66, R9 ;  /* 0x0000000942427220 */ /* 0x000fe20000410000 */
[----:B---3--:R-:W-:Y:S01]  /*89a0*/  FADD.FTZ R5, R163, R5 ;  /* 0x00000005a3057221 */ /* 0x008fe20000010000 */
[----:B------:R-:W-:Y:S01]  /*89b0*/  FADD.FTZ R4, R165, R4 ;  /* 0x00000004a5047221 */ /* 0x000fe20000010000 */
[----:B------:R-:W3:Y:S01]  /*89c0*/  MUFU.EX2 R167, R167 ;  /* 0x000000a700a77308 */ /* 0x000ee20000000800 */
[----:B------:R-:W-:Y:S01]  /*89d0*/  F2FP.F16.F32.PACK_AB R153, R163, R153 ;  /* 0x00000099a399723e */ /* 0x000fe200000000ff */
[-C--:B------:R-:W-:Y:S01]  /*89e0*/  FMUL.FTZ R67, R67, R9.reuse ;  /* 0x0000000943437220 */ /* 0x080fe20000410000 */
[----:B------:R-:W-:Y:S01]  /*89f0*/  FADD.FTZ R4, R156, R4 ;  /* 0x000000049c047221 */ /* 0x000fe20000010000 */
[----:B------:R-:W-:Y:S01]  /*8a00*/  F2FP.F16.F32.PACK_AB R156, R169, R156 ;  /* 0x0000009ca99c723e */ /* 0x000fe200000000ff */
[-C--:B------:R-:W-:Y:S01]  /*8a10*/  FMUL.FTZ R70, R70, R9.reuse ;  /* 0x0000000946467220 */ /* 0x080fe20000410000 */
[-C--:B------:R-:W-:Y:S01]  /*8a20*/  FMUL.FTZ R71, R71, R9.reuse ;  /* 0x0000000947477220 */ /* 0x080fe20000410000 */
[----:B------:R-:W-:Y:S01]  /*8a30*/  FADD.FTZ R4, R169, R4 ;  /* 0x00000004a9047221 */ /* 0x000fe20000010000 */
[----:B------:R-:W4:Y:S01]  /*8a40*/  MUFU.EX2 R157, R170 ;  /* 0x000000aa009d7308 */ /* 0x000f220000000800 */
        /* <DEDUP_REMOVED lines=42> */
[----:B------:R-:W-:Y:S01]  /*8cf0*/  F2FP.F16.F32.PACK_AB R160, R177, R160 ;  /* 0x000000a0b1a0723e */ /* 0x000fe200000000ff */
[-C--:B------:R-:W-:Y:S01]  /*8d00*/  FMUL.FTZ R122, R122, R9.reuse ;  /* 0x000000097a7a7220 */ /* 0x080fe20000410000 */
[-C--:B------:R-:W-:Y:S01]  /*8d10*/  FMUL.FTZ R123, R123, R9.reuse ;  /* 0x000000097b7b7220 */ /* 0x080fe20000410000 */
[----:B------:R-:W-:Y:S01]  /*8d20*/  FADD.FTZ R4, R177, R4 ;  /* 0x00000004b1047221 */ /* 0x000fe20000010000 */
[----:B------:R-:W-:Y:S01]  /*8d30*/  FMUL.FTZ R126, R126, R9 ;  /* 0x000000097e7e7220 */ /* 0x000fe20000410000 */
[----:B------:R-:W4:Y:S01]  /*8d40*/  MUFU.EX2 R179, R179 ;  /* 0x000000b300b37308 */ /* 0x000f220000000800 */
[C---:B--2---:R-:W-:Y:S01]  /*8d50*/  FADD.FTZ R5, R175.reuse, R5 ;  /* 0x00000005af057221 */ /* 0x044fe20000010000 */
[----:B------:R-:W-:Y:S01]  /*8d60*/  FADD.FTZ R11, R180, R4 ;  /* 0x00000004b40b7221 */ /* 0x000fe20000010000 */
[----:B------:R-:W-:Y:S01]  /*8d70*/  F2FP.F16.F32.PACK_AB R159, R175, R159 ;  /* 0x0000009faf9f723e */ /* 0x000fe200000000ff */
[-C--:B------:R-:W-:Y:S01]  /*8d80*/  FMUL.FTZ R127, R127, R9.reuse ;  /* 0x000000097f7f7220 */ /* 0x080fe20000410000 */
[-C--:B------:R-:W-:Y:S01]  /*8d90*/  FMUL.FTZ R130, R130, R9.reuse ;  /* 0x0000000982827220 */ /* 0x080fe20000410000 */
[-C--:B------:R-:W-:Y:S01]  /*8da0*/  FMUL.FTZ R131, R131, R9.reuse ;  /* 0x0000000983837220 */ /* 0x080fe20000410000 */
[-C--:B------:R-:W-:Y:S01]  /*8db0*/  FMUL.FTZ R134, R134, R9.reuse ;  /* 0x0000000986867220 */ /* 0x080fe20000410000 */
[----:B------:R-:W2:Y:S01]  /*8dc0*/  MUFU.EX2 R163, R182 ;  /* 0x000000b600a37308 */ /* 0x000ea20000000800 */
[----:B---3--:R-:W-:Y:S01]  /*8dd0*/  FADD.FTZ R5, R161, R5 ;  /* 0x00000005a1057221 */ /* 0x008fe20000010000 */
[----:B------:R1:W-:Y:S01]  /*8de0*/  STSM.16.M88.4 [R22], R156 ;  /* 0x0000009c16007844 */ /* 0x0003e20000000200 */
        /* <DEDUP_REMOVED lines=11> */
[----:B------:R-:W-:Y:S01]  /*8ea0*/  FMUL.FTZ R151, R151, R9 ;  /* 0x0000000997977220 */ /* 0x000fe20000410000 */
[----:B--2---:R-:W-:Y:S01]  /*8eb0*/  FADD.FTZ R4, R163, R5 ;  /* 0x00000005a3047221 */ /* 0x004fe20000010000 */
[----:B------:R-:W-:Y:S01]  /*8ec0*/  FADD.FTZ R5, R181, R11 ;  /* 0x0000000bb5057221 */ /* 0x000fe20000010000 */
[----:B---3--:R-:W-:-:S02]  /*8ed0*/  F2FP.F16.F32.PACK_AB R163, R10, R163 ;  /* 0x000000a30aa3723e */ /* 0x008fc400000000ff */
[----:B------:R-:W-:-:S03]  /*8ee0*/  FADD.FTZ R4, R10, R4 ;  /* 0x000000040a047221 */ /* 0x000fc60000010000 */
[----:B------:R1:W-:Y:S01]  /*8ef0*/  STSM.16.M88.4 [R23], R160 ;  /* 0x000000a017007844 */ /* 0x0003e20000000200 */
[----:B------:R-:W-:Y:S05]  /*8f00*/  @!P0 BRA `(.L_x_7666) ;  /* 0x0000000000048947 */ /* 0x000fea0003800000 */
[----:B------:R-:W-:Y:S01]  /*8f10*/  BPT.TRAP 0x1 ;  /* 0x000000040000795c */ /* 0x000fe20000300000 */
.L_x_7666:
[----:B------:R2:W3:Y:S01]  /*8f20*/  SYNCS.PHASECHK.TRANS64.TRYWAIT P1, [UR22+0x28c50], R7 ;  /* 0x028c5007ff0075a7 */ /* 0x0004e20008020156 */
[----:B------:R-:W-:Y:S05]  /*8f30*/  @!P0 BRA `(.L_x_7667) ;  /* 0x0000000000048947 */ /* 0x000fea0003800000 */
[----:B------:R-:W-:Y:S01]  /*8f40*/  BPT.TRAP 0x1 ;  /* 0x000000040000795c */ /* 0x000fe20000300000 */
.L_x_7667:
[----:B---3--:R-:W-:Y:S05]  /*8f50*/  @P1 BRA `(.L_x_7668) ;  /* 0x0000000000081947 */ /* 0x008fea0003800000 */
[----:B------:R-:W3:Y:S02]  /*8f60*/  SYNCS.PHASECHK.TRANS64.TRYWAIT P1, [UR22+0x28c50], R7 ;  /* 0x028c5007ff0075a7 */ /* 0x000ee40008020156 */
[----:B---3--:R-:W-:Y:S05]  /*8f70*/  @!P1 BRA `(.L_x_7669) ;  /* 0x000000bc00889947 */ /* 0x008fea0003800000 */
.L_x_7668:
        /* <DEDUP_REMOVED lines=34> */
.L_x_7670:
[----:B------:R-:W-:Y:S01]  /*91a0*/  UISETP.GT.AND UP0, UPT, UR21, UR48, UPT ;  /* 0x000000301500728c */ /* 0x000fe2000bf04270 */
[----:B-1----:R-:W-:Y:S01]  /*91b0*/  IMAD.MOV.U32 R9, RZ, RZ, R3 ;  /* 0x000000ffff097224 */ /* 0x002fe200078e0003 */
        /* <DEDUP_REMOVED lines=8> */
.L_x_7660:
[----:B------:R-:W5:Y:S01]  /*9240*/  SHFL.BFLY PT, R0, R5, 0x2, 0x1f ;  /* 0x0c401f0005007f89 */ /* 0x000f6200000e0000 */
[----:B------:R-:W-:Y:S01]  /*9250*/  IMAD.U32 R12, RZ, RZ, UR10 ;  /* 0x0000000aff0c7e24 */ /* 0x000fe2000f8e00ff */
[----:B------:R-:W-:Y:S08]  /*9260*/  BAR.ARV 0x8, 0x100 ;  /* 0x0204000000007b1d */ /* 0x000ff00000002000 */
[----:B------:R-:W-:Y:S01]  /*9270*/  BAR.SYNC.DEFER_BLOCKING 0xf, 0x100 ;  /* 0x03c4000000007b1d */ /* 0x000fe20000010000 */
[----:B------:R-:W-:Y:S01]  /*9280*/  ISETP.NE.AND P2, PT, R18, RZ, PT ;  /* 0x000000ff1200720c */ /* 0x000fe20003f45270 */
[----:B------:R-:W-:Y:S01]  /*9290*/  IMAD.MOV.U32 R13, RZ, RZ, -0x800000 ;  /* 0xff800000ff0d7424 */ /* 0x000fe200078e00ff */
[----:B------:R-:W-:-:S03]  /*92a0*/  UIADD3 UR46, UR46, 0x1, URZ ;  /* 0x000000012e2e7890 */ /* 0x000fc6000fffe03f */
[----:B------:R-:W4:Y:S01]  /*92b0*/  SHFL.BFLY PT, R9, R4, 0x2, 0x1f ;  /* 0x0c401f0004097f89 */ /* 0x000f2200000e0000 */
[----:B-----5:R-:W-:-:S05]  /*92c0*/  FADD.FTZ R0, R0, R5 ;  /* 0x0000000500007221 */ /* 0x020fca0000010000 */
[----:B0123--:R-:W0:Y:S01]  /*92d0*/  SHFL.BFLY PT, R7, R0, 0x1, 0x1f ;  /* 0x0c201f0000077f89 */ /* 0x00fe2200000e0000 */
[----:B----4-:R-:W-:Y:S01]  /*92e0*/  FADD.FTZ R9, R9, R4 ;  /* 0x0000000409097221 */ /* 0x010fe20000010000 */
[----:B------:R-:W-:-:S04]  /*92f0*/  IMAD.MOV.U32 R4, RZ, RZ, RZ ;  /* 0x000000ffff047224 */ /* 0x000fc800078e00ff */
[----:B------:R-:W1:Y:S01]  /*9300*/  SHFL.BFLY PT, R8, R9, 0x1, 0x1f ;  /* 0x0c201f0009087f89 */ /* 0x000e6200000e0000 */
[----:B0-----:R-:W-:Y:S01]  /*9310*/  FADD.FTZ R10, R0, R7 ;  /* 0x00000007000a7221 */ /* 0x001fe20000010000 */
[----:B------:R-:W-:-:S04]  /*9320*/  IMAD.MOV.U32 R0, RZ, RZ, RZ ;  /* 0x000000ffff007224 */ /* 0x000fc800078e00ff */
[----:B------:R-:W-:-:S13]  /*9330*/  FSETP.NE.FTZ.AND P0, PT, R10, RZ, PT ;  /* 0x000000ff0a00720b */ /* 0x000fda0003f15000 */
[----:B------:R-:W0:Y:S01]  /*9340*/  @P0 MUFU.LG2 R7, R10 ;  /* 0x0000000a00070308 */ /* 0x000e220000000c00 */
[----:B------:R-:W-:Y:S01]  /*9350*/  @P0 FMUL.FTZ R5, R12, 0.69314718246459960938 ;  /* 0x3f3172180c050820 */ /* 0x000fe20000410000 */
[----:B-1----:R-:W-:Y:S01]  /*9360*/  FADD.FTZ R11, R9, R8 ;  /* 0x00000008090b7221 */ /* 0x002fe20000010000 */
[----:B------:R-:W-:-:S04]  /*9370*/  IMAD.MOV.U32 R12, RZ, RZ, -0x800000 ;  /* 0xff800000ff0c7424 */ /* 0x000fc800078e00ff */
[----:B------:R-:W-:Y:S01]  /*9380*/  FSETP.NE.FTZ.AND P1, PT, R11, RZ, PT ;  /* 0x000000ff0b00720b */ /* 0x000fe20003f35000 */
[----:B------:R-:W1:Y:S01]  /*9390*/  @P0 MUFU.RCP R4, R10 ;  /* 0x0000000a00040308 */ /* 0x000e620000001000 */
[----:B0-----:R-:W-:-:S11]  /*93a0*/  @P0 FMUL.FTZ R8, R7, 0.69314718246459960938 ;  /* 0x3f31721807080820 */ /* 0x001fd60000410000 */
[----:B------:R-:W0:Y:S01]  /*93b0*/  @P1 MUFU.RCP R0, R11 ;  /* 0x0000000b00001308 */ /* 0x000e220000001000 */
[----:B------:R-:W-:Y:S01]  /*93c0*/  @P0 FFMA.FTZ R12, R5, R6, R8 ;  /* 0x00000006050c0223 */ /* 0x000fe20000010008 */
[----:B------:R-:W-:Y:S01]  /*93d0*/  IMAD.U32 R6, RZ, RZ, UR37 ;  /* 0x00000025ff067e24 */ /* 0x000fe2000f8e00ff */
[----:B------:R-:W-:Y:S01]  /*93e0*/  UIADD3 UR37, UR37, 0x1, URZ ;  /* 0x0000000125257890 */ /* 0x000fe2000fffe03f */
[----:B------:R-:W-:Y:S01]  /*93f0*/  PLOP3.LUT P0, PT, PT, PT, PT, 0x8, 0x0 ;  /* 0x000000000000781c */ /* 0x000fe20003f0e170 */
[-C--:B-1----:R-:W-:Y:S01]  /*9400*/  FMUL.FTZ R24, R24, R4.reuse ;  /* 0x0000000418187220 */ /* 0x082fe20000410000 */
[----:B------:R-:W-:Y:S01]  /*9410*/  @!P2 IMAD R5, R6, 0x40, R17 ;  /* 0x000000400605a824 */ /* 0x000fe200078e0211 */
[----:B------:R-:W-:Y:S01]  /*9420*/  UISETP.NE.AND UP0, UPT, UR37, 0x2, UPT ;  /* 0x000000022500788c */ /* 0x000fe2000bf05270 */
[----:B------:R-:W-:Y:S02]  /*9430*/  IMAD.U32 R6, RZ, RZ, UR10 ;  /* 0x0000000aff067e24 */ /* 0x000fe4000f8e00ff */
[-C--:B------:R-:W-:Y:S01]  /*9440*/  FMUL.FTZ R25, R25, R4.reuse ;  /* 0x0000000419197220 */ /* 0x080fe20000410000 */
[-C--:B------:R-:W-:Y:S01]  /*9450*/  FMUL.FTZ R28, R28, R4.reuse ;  /* 0x000000041c1c7220 */ /* 0x080fe20000410000 */
[----:B------:R-:W-:Y:S01]  /*9460*/  @!P2 LEA R7, R5, UR40, 0x2 ;  /* 0x000000280507ac11 */ /* 0x000fe2000f8e10ff */
[-C--:B------:R-:W-:Y:S01]  /*9470*/  FMUL.FTZ R29, R29, R4.reuse ;  /* 0x000000041d1d7220 */ /* 0x080fe20000410000 */
[----:B------:R-:W1:Y:S01]  /*9480*/  @P1 MUFU.LG2 R5, R11 ;  /* 0x0000000b00051308 */ /* 0x000e620000000c00 */
[-C--:B------:R-:W-:Y:S01]  /*9490*/  FMUL.FTZ R32, R32, R4.reuse ;  /* 0x0000000420207220 */ /* 0x080fe20000410000 */
[-C--:B------:R-:W-:Y:S01]  /*94a0*/  FMUL.FTZ R33, R33, R4.reuse ;  /* 0x0000000421217220 */ /* 0x080fe20000410000 */
[----:B------:R1:W-:Y:S01]  /*94b0*/  @!P2 STS [R7+0x28800], R4 ;  /* 0x028800040700a388 */ /* 0x0003e20000000800 */
        /* <DEDUP_REMOVED lines=60> */
[----:B-1----:R-:W-:Y:S01]  /*9880*/  @P1 FMUL.FTZ R4, R5, 0.69314718246459960938 ;  /* 0x3f31721805041820 */ /* 0x002fe20000410000 */
        /* <DEDUP_REMOVED lines=66> */
[----:B------:R-:W-:-:S02]  /*9cb0*/  USEL UR37, UR37, URZ, UP0 ;  /* 0x0000003f25257287 */ /* 0x000fc40008000000 */
[----:B------:R-:W-:Y:S01]  /*9cc0*/  ULOP3.LUT UR36, UR36, UR4, URZ, 0x3c, !UPT ;  /* 0x0000000424247292 */ /* 0x000fe2000f8e3c3f */
[----:B0-----:R-:W-:Y:S11]  /*9cd0*/  BAR.ARV 0xe, 0x100 ;  /* 0x0384000000007b1d */ /* 0x001ff60000002000 */
.L_x_7624:
        /* <DEDUP_REMOVED lines=16> */
[----:B------:R-:W-:Y:S02]  /*9de0*/  F2FP.F16.F32.PACK_AB R7, R31, R30 ;  /* 0x0000001e1f07723e */ /* 0x000fe400000000ff */
[----:B------:R-:W-:Y:S02]  /*9df0*/  F2FP.F16.F32.PACK_AB R9, R35, R34 ;  /* 0x000000222309723e */ /* 0x000fe400000000ff */
[----:B------:R-:W-:Y:S02]  /*9e00*/  F2FP.F16.F32.PACK_AB R10, R37, R36 ;  /* 0x00000024250a723e */ /* 0x000fe400000000ff */
        /* <DEDUP_REMOVED lines=11> */
[----:B------:R-:W-:-:S04]  /*9ec0*/  @UP0 ULEA UR10, UP1, UR41, UR10, 0x2 ;  /* 0x0000000a290a0291 */ /* 0x000fc8000f82103f */
[----:B------:R-:W-:Y:S01]  /*9ed0*/  @UP0 ULEA.HI.X UR11, UR41, UR11, UR42, 0x2, UP1 ;  /* 0x0000000b290b0291 */ /* 0x000fe200088f142a */
        /* <DEDUP_REMOVED lines=25> */
[----:B0-----:R-:W-:Y:S02]  /*a070*/  IADD3 R8, P0, R20, 0x60, RZ ;  /* 0x0000006014087810 */ /* 0x001fe40007f1e0ff */
        /* <DEDUP_REMOVED lines=8> */
[----:B0-----:R-:W-:Y:S01]  /*a100*/  IMAD.X R5, RZ, RZ, R21, P0 ;  /* 0x000000ffff057224 */ /* 0x001fe200000e0615 */
        /* <DEDUP_REMOVED lines=124> */
[----:B------:R-:W-:Y:S01]  /*a8d0*/  LOP3.LUT R3, R8, 0x380, RZ, 0xc0, !PT ;  /* 0x0000038008037812 */ /* 0x000fe200078ec0ff */
[----:B------:R-:W-:Y:S01]  /*a8e0*/  IMAD.X R21, RZ, RZ, R21, P0 ;  /* 0x000000ffff157224 */ /* 0x000fe200000e0615 */
[----:B------:R-:W-:Y:S02]  /*a8f0*/  F2FP.F16.F32.PACK_AB R5, R139, R138 ;  /* 0x0000008a8b05723e */ /* 0x000fe400000000ff */
[----:B------:R-:W-:-:S02]  /*a900*/  SHF.R.U64 R3, R3, 0x3, RZ ;  /* 0x0000000303037819 */ /* 0x000fc400000012ff */
[----:B------:R-:W-:Y:S01]  /*a910*/  ISETP.NE.U32.AND P0, PT, RZ, UR12, PT ;  /* 0x0000000cff007c0c */ /* 0x000fe2000bf05070 */
[----:B------:R0:W-:Y:S01]  /*a920*/  STSM.16.M88.4 [R0], R4 ;  /* 0x0000000400007844 */ /* 0x0001e20000000200 */
[----:B------:R-:W-:Y:S02]  /*a930*/  LOP3.LUT R20, R3, R8, RZ, 0x3c, !PT ;  /* 0x0000000803147212 */ /* 0x000fe400078e3cff */
[----:B------:R-:W-:Y:S02]  /*a940*/  ISETP.NE.AND.EX P0, PT, RZ, UR13, PT, P0 ;  /* 0x0000000dff007c0c */ /* 0x000fe4000bf05300 */
[----:B------:R-:W-:Y:S02]  /*a950*/  MOV R20, R20 ;  /* 0x0000001400147202 */ /* 0x000fe40000000f00 */
[----:B0-----:R-:W-:Y:S02]  /*a960*/  F2FP.F16.F32.PACK_AB R4, R145, R144 ;  /* 0x000000909104723e */ /* 0x001fe400000000ff */
[----:B------:R-:W-:-:S02]  /*a970*/  F2FP.F16.F32.PACK_AB R5, R147, R146 ;  /* 0x000000929305723e */ /* 0x000fc400000000ff */
[----:B------:R-:W-:Y:S02]  /*a980*/  F2FP.F16.F32.PACK_AB R6, R149, R148 ;  /* 0x000000949506723e */ /* 0x000fe400000000ff */
[----:B------:R-:W-:-:S05]  /*a990*/  F2FP.F16.F32.PACK_AB R7, R151, R150 ;  /* 0x000000969707723e */ /* 0x000fca00000000ff */
[----:B------:R0:W-:Y:S02]  /*a9a0*/  STSM.16.M88.4 [R20], R4 ;  /* 0x0000000414007844 */ /* 0x0001e40000000200 */
[----:B0-----:R-:W-:Y:S02]  /*a9b0*/  IMAD.U32 R4, RZ, RZ, UR10 ;  /* 0x0000000aff047e24 */ /* 0x001fe4000f8e00ff */
[----:B------:R-:W-:Y:S01]  /*a9c0*/  IMAD.U32 R5, RZ, RZ, UR11 ;  /* 0x0000000bff057e24 */ /* 0x000fe2000f8e00ff */
[----:B------:R-:W-:Y:S06]  /*a9d0*/  BAR.SYNC.DEFER_BLOCKING 0x1, 0x100 ;  /* 0x0044000000007b1d */ /* 0x000fec0000010000 */
[----:B------:R-:W-:-:S02]  /*a9e0*/  ULDC.64 UR10, c[0x0][0xc00] ;  /* 0x00030000000a7ab9 */ /* 0x000fc40000000a00 */
[----:B------:R-:W-:Y:S01]  /*a9f0*/  UIMAD.WIDE UR10, UR41, 0x4, UR10 ;  /* 0x00000004290a78a5 */ /* 0x000fe2000f8e020a */
[----:B------:R0:W2:Y:S05]  /*aa00*/  @P1 LDG.E R3, desc[UR50][R4.64] ;  /* 0x0000003204031981 */ /* 0x0000aa000c1e1900 */
[----:B0-----:R-:W-:Y:S02]  /*aa10*/  IMAD.U32 R4, RZ, RZ, UR10 ;  /* 0x0000000aff047e24 */ /* 0x001fe4000f8e00ff */
        /* <DEDUP_REMOVED lines=16> */
.L_x_7674:
        /* <DEDUP_REMOVED lines=22> */
[----:B------:R-:W-:-:S04]  /*ac80*/  USEL UR42, UR42, URZ, !UP0 ;  /* 0x0000003f2a2a7287 */ /* 0x000fc8000c000000 */
[----:B------:R-:W-:Y:S01]  /*ac90*/  ULDC.64 UR14, c[0x0][UR19+0x228] ;  /* 0x00008a00130e7abb */ /* 0x000fe20008000a00 */
[----:B------:R-:W-:Y:S01]  /*aca0*/  ULDC.64 UR12, c[0x0][UR19+0x220] ;  /* 0x00008800130c7abb */ /* 0x000fe20008000a00 */
[----:B------:R-:W-:Y:S02]  /*acb0*/  UIMAD.WIDE.U32 UR20, UR14, UR16, URZ ;  /* 0x000000100e1472a5 */ /* 0x000fe4000f8e003f */
[----:B------:R-:W-:Y:S01]  /*acc0*/  UIMAD UR22, UR15, UR16, URZ ;  /* 0x000000100f1672a4 */ /* 0x000fe2000f8e023f */
[----:B0-----:R-:W-:Y:S01]  /*acd0*/  ISETP.NE.AND P0, PT, R0, 0x1, PT ;  /* 0x000000010000780c */ /* 0x001fe20003f05270 */
[----:B------:R-:W-:Y:S01]  /*ace0*/  UIMAD.WIDE.U32 UR14, UR12, UR41, URZ ;  /* 0x000000290c0e72a5 */ /* 0x000fe2000f8e003f */
[----:B------:R-:W-:Y:S01]  /*acf0*/  ULDC.64 UR10, c[0x0][UR19+0x218] ;  /* 0x00008600130a7abb */ /* 0x000fe20008000a00 */
[----:B------:R-:W-:Y:S02]  /*ad00*/  UIMAD UR41, UR13, UR41, URZ ;  /* 0x000000290d2972a4 */ /* 0x000fe4000f8e023f */
[----:B------:R-:W-:-:S02]  /*ad10*/  UIMAD.WIDE.U32 UR16, UR10, UR44, URZ ;  /* 0x0000002c0a1072a5 */ /* 0x000fc4000f8e003f */
[----:B------:R-:W-:Y:S02]  /*ad20*/  UIMAD UR10, UR11, UR44, URZ ;  /* 0x0000002c0b0a72a4 */ /* 0x000fe4000f8e023f */
[----:B------:R-:W-:Y:S02]  /*ad30*/  UIMAD UR41, UR12, UR42, UR41 ;  /* 0x0000002a0c2972a4 */ /* 0x000fe4000f8e0229 */
[----:B------:R-:W-:Y:S02]  /*ad40*/  UIADD3 UR22, UR21, UR22, URZ ;  /* 0x0000001615167290 */ /* 0x000fe4000fffe03f */
[----:B------:R-:W0:Y:S01]  /*ad50*/  @P0 LDC R4, c[0x0][0xbec] ;  /* 0x0002fb00ff040b82 */ /* 0x000e220000000800 */
[----:B------:R-:W-:Y:S02]  /*ad60*/  UIADD3 UR11, UR17, UR10, URZ ;  /* 0x0000000a110b7290 */ /* 0x000fe4000fffe03f */
[----:B------:R-:W-:Y:S02]  /*ad70*/  UIADD3 UR16, UP0, UP2, UR14, UR16, UR4 ;  /* 0x000000100e107290 */ /* 0x000fe4000fa1e004 */
[----:B------:R-:W-:Y:S01]  /*ad80*/  UIADD3 UR10, UR15, UR41, URZ ;  /* 0x000000290f0a7290 */ /* 0x000fe2000fffe03f */
[----:B------:R-:W-:-:S02]  /*ad90*/  IMAD.U32 R6, RZ, RZ, UR22 ;  /* 0x00000016ff067e24 */ /* 0x000fc4000f8e00ff */
[----:B------:R-:W1:Y:S01]  /*ada0*/  @P0 LDC R5, c[0x0][0xbf0] ;  /* 0x0002fc00ff050b82 */ /* 0x000e620000000800 */
[----:B------:R-:W-:Y:S01]  /*adb0*/  UIADD3.X UR10, UR10, UR11, UR18, UP0, UP2 ;  /* 0x0000000b0a0a7290 */ /* 0x000fe200087e4412 */
[----:B0-----:R-:W-:-:S05]  /*adc0*/  @P0 IMAD.HI.U32 R4, R9, R4, RZ ;  /* 0x0000000409040227 */ /* 0x001fca00078e00ff */
[----:B-1----:R-:W-:Y:S01]  /*add0*/  @P0 SHF.R.U32.HI R3, RZ, R5, R4 ;  /* 0x00000005ff030219 */ /* 0x002fe20000011604 */
[----:B------:R-:W-:-:S04]  /*ade0*/  IMAD.U32 R4, RZ, RZ, UR20 ;  /* 0x00000014ff047e24 */ /* 0x000fc8000f8e00ff */
[--C-:B------:R-:W-:Y:S01]  /*adf0*/  IMAD.MOV R7, RZ, RZ, -R3.reuse ;  /* 0x000000ffff077224 */ /* 0x100fe200078e0a03 */
[----:B------:R-:W-:Y:S02]  /*ae00*/  IADD3 R4, P0, P2, R3, UR16, R4 ;  /* 0x0000001003047c10 */ /* 0x000fe4000fa1e004 */
[----:B------:R-:W-:Y:S01]  /*ae10*/  SHF.R.S32.HI R3, RZ, 0x1f, R3 ;  /* 0x0000001fff037819 */ /* 0x000fe20000011403 */
[C---:B------:R-:W-:Y:S02]  /*ae20*/  IMAD R7, R0.reuse, R7, R9 ;  /* 0x0000000700077224 */ /* 0x040fe400078e0209 */
[----:B------:R-:W-:Y:S01]  /*ae30*/  IMAD R9, R0, UR8, RZ ;  /* 0x0000000800097c24 */ /* 0x000fe2000f8e02ff */
        /* <DEDUP_REMOVED lines=10> */
[----:B------:R-:W-:Y:S01]  /*aee0*/  LEA R8, P0, R4, UR10, 0x2 ;  /* 0x0000000a04087c11 */ /* 0x000fe2000f8010ff */
[----:B------:R-:W-:-:S03]  /*aef0*/  VIADD R0, R17, UR45 ;  /* 0x0000002d11007c36 */ /* 0x000fc60008000000 */
        /* <DEDUP_REMOVED lines=12> */
.L_x_7675:
[----:B------:R-:W-:Y:S05]  /*afc0*/  @P1 BRA `(.L_x_7676) ;  /* 0x0000001000601947 */ /* 0x000fea0003800000 */
[----:B------:R-:W1:Y:S01]  /*afd0*/  S2R R0, SR_TID.X ;  /* 0x0000000000007919 */ /* 0x000e620000002100 */
[----:B------:R-:W2:Y:S01]  /*afe0*/  LDC R82, c[0x0][0xbe8] ;  /* 0x0002fa00ff527b82 */ /* 0x000ea20000000800 */
[----:B------:R-:W-:Y:S01]  /*aff0*/  ULDC UR14, c[0x0][0xac8] ;  /* 0x0002b200000e7ab9 */ /* 0x000fe20000000800 */
[----:B------:R-:W-:Y:S01]  /*b000*/  ULDC.64 UR12, c[0x0][0xaa0] ;  /* 0x0002a800000c7ab9 */ /* 0x000fe20000000a00 */
[----:B-1----:R-:W-:-:S05]  /*b010*/  VIADD R0, R0, 0xffffff80 ;  /* 0xffffff8000007836 */ /* 0x002fca0000000000 */
[----:B------:R-:W-:-:S04]  /*b020*/  SHF.R.S32.HI R3, RZ, 0x1f, R0 ;  /* 0x0000001fff037819 */ /* 0x000fc80000011400 */
[----:B------:R-:W-:-:S04]  /*b030*/  LEA.HI R20, R3, R0, RZ, 0x3 ;  /* 0x0000000003147211 */ /* 0x000fc800078f18ff */
[----:B------:R-:W-:-:S05]  /*b040*/  SHF.R.S32.HI R3, RZ, 0x3, R20 ;  /* 0x00000003ff037819 */ /* 0x000fca0000011414 */
[----:B0-----:R-:W-:-:S04]  /*b050*/  IMAD R5, R3, 0x40, R2 ;  /* 0x0000004003057824 */ /* 0x001fc800078e0202 */
[----:B------:R-:W-:-:S03]  /*b060*/  IMAD.WIDE R14, R5, 0x2, R14 ;  /* 0x00000002050e7825 */ /* 0x000fc600078e020e */
[C---:B------:R-:W-:Y:S02]  /*b070*/  IADD3 R41, P2, R14.reuse, 0x7000, RZ ;  /* 0x000070000e297810 */ /* 0x040fe40007f5e0ff */
[C---:B------:R-:W-:Y:S02]  /*b080*/  IADD3 R33, P0, R14.reuse, 0x5000, RZ ;  /* 0x000050000e217810 */ /* 0x040fe40007f1e0ff */
[----:B------:R-:W-:Y:S02]  /*b090*/  LOP3.LUT R40, R41, 0x380, RZ, 0xc0, !PT ;  /* 0x0000038029287812 */ /* 0x000fe400078ec0ff */
[----:B------:R-:W-:Y:S02]  /*b0a0*/  LOP3.LUT R32, R33, 0x380, RZ, 0xc0, !PT ;  /* 0x0000038021207812 */ /* 0x000fe400078ec0ff */
[----:B------:R-:W-:Y:S02]  /*b0b0*/  IADD3 R37, P1, R14, 0x6000, RZ ;  /* 0x000060000e257810 */ /* 0x000fe40007f3e0ff */
[----:B------:R-:W-:-:S02]  /*b0c0*/  SHF.R.U64 R40, R40, 0x3, RZ ;  /* 0x0000000328287819 */ /* 0x000fc400000012ff */
[----:B------:R-:W-:Y:S02]  /*b0d0*/  SHF.R.U64 R32, R32, 0x3, RZ ;  /* 0x0000000320207819 */ /* 0x000fe400000012ff */
[----:B------:R-:W-:Y:S02]  /*b0e0*/  LOP3.LUT R36, R37, 0x380, RZ, 0xc0, !PT ;  /* 0x0000038025247812 */ /* 0x000fe400078ec0ff */
[----:B------:R-:W-:Y:S01]  /*b0f0*/  LOP3.LUT R40, R40, R41, RZ, 0x3c, !PT ;  /* 0x0000002928287212 */ /* 0x000fe200078e3cff */
[--C-:B------:R-:W-:Y:S01]  /*b100*/  IMAD.X R41, RZ, RZ, R15.reuse, P2 ;  /* 0x000000ffff297224 */ /* 0x100fe200010e060f */
[----:B------:R-:W-:Y:S01]  /*b110*/  LOP3.LUT R32, R32, R33, RZ, 0x3c, !PT ;  /* 0x0000002120207212 */ /* 0x000fe200078e3cff */
[--C-:B------:R-:W-:Y:S01]  /*b120*/  IMAD.X R33, RZ, RZ, R15.reuse, P0 ;  /* 0x000000ffff217224 */ /* 0x100fe200000e060f */
[----:B------:R-:W-:Y:S02]  /*b130*/  IADD3 R69, P2, R14, 0xe000, RZ ;  /* 0x0000e0000e457810 */ /* 0x000fe40007f5e0ff */
[----:B------:R-:W-:Y:S01]  /*b140*/  SHF.R.U64 R36, R36, 0x3, RZ ;  /* 0x0000000324247819 */ /* 0x000fe200000012ff */
[----:B------:R-:W-:Y:S01]  /*b150*/  UIMAD UR18, UR18, UR12, URZ ;  /* 0x0000000c121272a4 */ /* 0x000fe2000f8e023f */
[----:B------:R-:W-:Y:S01]  /*b160*/  IADD3 R61, P0, R14, 0xc000, RZ ;  /* 0x0000c0000e3d7810 */ /* 0x000fe20007f1e0ff */
[----:B------:R-:W-:Y:S01]  /*b170*/  UIMAD.WIDE.U32 UR10, UR4, UR12, URZ ;  /* 0x0000000c040a72a5 */ /* 0x000fe2000f8e003f */
[----:B------:R-:W-:Y:S01]  /*b180*/  LOP3.LUT R68, R69, 0x380, RZ, 0xc0, !PT ;  /* 0x0000038045447812 */ /* 0x000fe200078ec0ff */
[----:B------:R-:W-:Y:S01]  /*b190*/  VIADD R89, R2, 0xc0 ;  /* 0x000000c002597836 */ /* 0x000fe20000000000 */
[----:B------:R-:W-:Y:S01]  /*b1a0*/  LOP3.LUT R36, R36, R37, RZ, 0x3c, !PT ;  /* 0x0000002524247212 */ /* 0x000fe200078e3cff */
[----:B------:R-:W-:Y:S01]  /*b1b0*/  IMAD.X R37, RZ, RZ, R15, P1 ;  /* 0x000000ffff257224 */ /* 0x000fe200008e060f */
[----:B------:R-:W-:Y:S01]  /*b1c0*/  LOP3.LUT R60, R61, 0x380, RZ, 0xc0, !PT ;  /* 0x000003803d3c7812 */ /* 0x000fe200078ec0ff */
[----:B------:R-:W-:Y:S01]  /*b1d0*/  VIADD R87, R2, 0x100 ;  /* 0x0000010002577836 */ /* 0x000fe20000000000 */
[----:B------:R-:W-:Y:S01]  /*b1e0*/  IADD3 R65, P1, R14, 0xd000, RZ ;  /* 0x0000d0000e417810 */ /* 0x000fe20007f3e0ff */
[----:B------:R-:W-:Y:S01]  /*b1f0*/  VIADD R91, R2, 0x140 ;  /* 0x00000140025b7836 */ /* 0x000fe20000000000 */
[----:B------:R-:W-:-:S02]  /*b200*/  SHF.R.U64 R68, R68, 0x3, RZ ;  /* 0x0000000344447819 */ /* 0x000fc400000012ff */
[----:B------:R-:W-:Y:S02]  /*b210*/  IADD3 R9, P3, R14, 0x1000, RZ ;  /* 0x000010000e097810 */ /* 0x000fe40007f7e0ff */
[----:B------:R-:W-:Y:S02]  /*b220*/  LOP3.LUT R77, R20, 0xfffffff8, RZ, 0xc0, !PT ;  /* 0xfffffff8144d7812 */ /* 0x000fe400078ec0ff */
[C---:B------:R-:W-:Y:S02]  /*b230*/  IADD3 R13, P4, R14.reuse, 0x2000, RZ ;  /* 0x000020000e0d7810 */ /* 0x040fe40007f9e0ff */
[C---:B------:R-:W-:Y:S02]  /*b240*/  IADD3 R25, P5, R14.reuse, 0x3000, RZ ;  /* 0x000030000e197810 */ /* 0x040fe40007fbe0ff */
[----:B------:R-:W-:Y:S01]  /*b250*/  IADD3 R29, P6, R14, 0x4000, RZ ;  /* 0x000040000e1d7810 */ /* 0x000fe20007fde0ff */
[----:B------:R-:W-:Y:S01]  /*b260*/  UIMAD UR18, UR4, UR13, UR18 ;  /* 0x0000000d041272a4 */ /* 0x000fe2000f8e0212 */
[----:B------:R-:W-:Y:S01]  /*b270*/  SHF.R.U64 R60, R60, 0x3, RZ ;  /* 0x000000033c3c7819 */ /* 0x000fe200000012ff */
[----:B------:R-:W-:Y:S01]  /*b280*/  VIADD R97, R2, 0x180 ;  /* 0x0000018002617836 */ /* 0x000fe20000000000 */
[----:B------:R-:W-:Y:S01]  /*b290*/  LOP3.LUT R64, R65, 0x380, RZ, 0xc0, !PT ;  /* 0x0000038041407812 */ /* 0x000fe200078ec0ff */
[----:B------:R-:W-:Y:S01]  /*b2a0*/  ULDC.64 UR12, c[0x0][0xae8] ;  /* 0x0002ba00000c7ab9 */ /* 0x000fe20000000a00 */
[----:B------:R-:W-:Y:S01]  /*b2b0*/  LOP3.LUT R68, R68, R69, RZ, 0x3c, !PT ;  /* 0x0000004544447212 */ /* 0x000fe200078e3cff */
[--C-:B------:R-:W-:Y:S01]  /*b2c0*/  IMAD.X R69, RZ, RZ, R15.reuse, P2 ;  /* 0x000000ffff457224 */ /* 0x100fe200010e060f */
[----:B------:R-:W-:Y:S01]  /*b2d0*/  LOP3.LUT R60, R60, R61, RZ, 0x3c, !PT ;  /* 0x0000003d3c3c7212 */ /* 0x000fe200078e3cff */
[----:B------:R-:W-:Y:S01]  /*b2e0*/  IMAD.X R61, RZ, RZ, R15, P0 ;  /* 0x000000ffff3d7224 */ /* 0x000fe200000e060f */
[----:B--2---:R-:W-:Y:S01]  /*b2f0*/  ISETP.NE.AND P2, PT, R82, 0x1, PT ;  /* 0x000000015200780c */ /* 0x004fe20003f45270 */
[----:B------:R-:W5:Y:S01]  /*b300*/  LD.E.128 R32, desc[UR50][R32.64] ;  /* 0x0000003220207980 */ /* 0x000f62000c101d00 */
[----:B------:R-:W-:-:S02]  /*b310*/  SHF.R.U64 R64, R64, 0x3, RZ ;  /* 0x0000000340407819 */ /* 0x000fc400000012ff */
[----:B------:R-:W-:Y:S01]  /*b320*/  ISETP.GE.AND P0, PT, R192, UR14, PT ;  /* 0x0000000ec0007c0c */ /* 0x000fe2000bf06270 */
[----:B------:R-:W5:Y:S01]  /*b330*/  LD.E.128 R36, desc[UR50][R36.64] ;  /* 0x0000003224247980 */ /* 0x000f62000c101d00 */
[----:B------:R-:W-:Y:S01]  /*b340*/  LOP3.LUT R64, R64, R65, RZ, 0x3c, !PT ;  /* 0x0000004140407212 */ /* 0x000fe200078e3cff */
[----:B------:R-:W-:Y:S01]  /*b350*/  IMAD.X R65, RZ, RZ, R15, P1 ;  /* 0x000000ffff417224 */ /* 0x000fe200008e060f */
[----:B------:R-:W-:Y:S01]  /*b360*/  SEL R76, RZ, 0xffffffff, P0 ;  /* 0xffffffffff4c7807 */ /* 0x000fe20000000000 */
[----:B------:R-:W5:Y:S01]  /*b370*/  LD.E.128 R40, desc[UR50][R40.64] ;  /* 0x0000003228287980 */ /* 0x000f62000c101d00 */
[----:B------:R-:W-:Y:S02]  /*b380*/  ISETP.GE.AND P1, PT, R2, UR14, PT ;  /* 0x0000000e02007c0c */ /* 0x000fe4000bf26270 */
[----:B------:R-:W-:Y:S01]  /*b390*/  LOP3.LUT R8, R9, 0x380, RZ, 0xc0, !PT ;  /* 0x0000038009087812 */ /* 0x000fe200078ec0ff */
[----:B------:R-:W-:Y:S01]  /*b3a0*/  IMAD.SHL.U32 R76, R76, 0x2, RZ ;  /* 0x000000024c4c7824 */ /* 0x000fe200078e00ff */
[----:B------:R-:W-:Y:S01]  /*b3b0*/  SEL R21, RZ, 0x1, P1 ;  /* 0x00000001ff157807 */ /* 0x000fe20000800000 */
[----:B------:R-:W0:Y:S01]  /*b3c0*/  @P2 LDC R79, c[0x0][0xbec] ;  /* 0x0002fb00ff4f2b82 */ /* 0x000e220000000800 */
[----:B------:R-:W-:-:S02]  /*b3d0*/  ISETP.GE.AND P0, PT, R187, UR14, PT ;  /* 0x0000000ebb007c0c */ /* 0x000fc4000bf06270 */
[----:B------:R-:W-:Y:S02]  /*b3e0*/  LOP3.LUT R12, R13, 0x380, RZ, 0xc0, !PT ;  /* 0x000003800d0c7812 */ /* 0x000fe400078ec0ff */
[----:B------:R-:W-:Y:S02]  /*b3f0*/  LOP3.LUT R24, R25, 0x380, RZ, 0xc0, !PT ;  /* 0x0000038019187812 */ /* 0x000fe400078ec0ff */
[----:B------:R-:W-:Y:S01]  /*b400*/  LOP3.LUT R28, R29, 0x380, RZ, 0xc0, !PT ;  /* 0x000003801d1c7812 */ /* 0x000fe200078ec0ff */
[----:B------:R-:W1:Y:S01]  /*b410*/  @P2 LDC R81, c[0x0][0xbf0] ;  /* 0x0002fc00ff512b82 */ /* 0x000e620000000800 */
[----:B------:R-:W-:Y:S01]  /*b420*/  SHF.R.U64 R8, R8, 0x3, RZ ;  /* 0x0000000308087819 */ /* 0x000fe200000012ff */
[----:B------:R-:W-:Y:S01]  /*b430*/  UIADD3 UR11, UR11, UR18, URZ ;  /* 0x000000120b0b7290 */ /* 0x000fe2000fffe03f */
[----:B------:R-:W-:Y:S01]  /*b440*/  LOP3.LUT R21, R76, 0x2, R21, 0xe2, !PT ;  /* 0x000000024c157812 */ /* 0x000fe200078ee215 */
[----:B------:R-:W-:Y:S01]  /*b450*/  IMAD.IADD R76, R0, 0x1, -R77 ;  /* 0x00000001004c7824 */ /* 0x000fe200078e0a4d */
[----:B------:R-:W-:Y:S01]  /*b460*/  SEL R0, RZ, 0xffffffff, P0 ;  /* 0xffffffffff007807 */ /* 0x000fe20000000000 */
[----:B------:R-:W-:Y:S01]  /*b470*/  USHF.R.S32.HI UR4, URZ, 0x1f, UR9 ;  /* 0x0000001f3f047899 */ /* 0x000fe20008011409 */
[----:B------:R-:W-:Y:S01]  /*b480*/  LOP3.LUT R8, R8, R9, RZ, 0x3c, !PT ;  /* 0x0000000908087212 */ /* 0x000fe200078e3cff */
[----:B------:R-:W-:Y:S01]  /*b490*/  IMAD.X R9, RZ, RZ, R15, P3 ;  /* 0x000000ffff097224 */ /* 0x000fe200018e060f */
[----:B------:R-:W-:Y:S01]  /*b4a0*/  IADD3 R45, P3, R14, 0x8000, RZ ;  /* 0x000080000e2d7810 */ /* 0x000fe20007f7e0ff */
[----:B------:R-:W-:Y:S01]  /*b4b0*/  IMAD.SHL.U32 R0, R0, 0x4, RZ ;  /* 0x0000000400007824 */ /* 0x000fe200078e00ff */
[----:B------:R-:W-:Y:S01]  /*b4c0*/  SHF.R.U64 R12, R12, 0x3, RZ ;  /* 0x000000030c0c7819 */ /* 0x000fe200000012ff */
[----:B------:R-:W5:Y:S01]  /*b4d0*/  LD.E.128 R60, desc[UR50][R60.64] ;  /* 0x000000323c3c7980 */ /* 0x000f62000c101d00 */
[----:B------:R-:W-:-:S02]  /*b4e0*/  LOP3.LUT R44, R45, 0x380, RZ, 0xc0, !PT ;  /* 0x000003802d2c7812 */ /* 0x000fc400078ec0ff */
[----:B------:R-:W-:Y:S01]  /*b4f0*/  LOP3.LUT R21, R0, 0x4, R21, 0xe2, !PT ;  /* 0x0000000400157812 */ /* 0x000fe200078ee215 */
[----:B------:R-:W-:Y:S01]  /*b500*/  IMAD R0, R76, 0x20, R3 ;  /* 0x000000204c007824 */ /* 0x000fe200078e0203 */
[----:B------:R-:W-:Y:S01]  /*b510*/  SHF.R.U64 R24, R24, 0x3, RZ ;  /* 0x0000000318187819 */ /* 0x000fe200000012ff */
[----:B------:R-:W5:Y:S01]  /*b520*/  LD.E.128 R64, desc[UR50][R64.64] ;  /* 0x0000003240407980 */ /* 0x000f62000c101d00 */
[----:B------:R-:W-:Y:S02]  /*b530*/  SHF.R.U64 R28, R28, 0x3, RZ ;  /* 0x000000031c1c7819 */ /* 0x000fe400000012ff */
[----:B------:R-:W-:Y:S01]  /*b540*/  SHF.R.U64 R44, R44, 0x3, RZ ;  /* 0x000000032c2c7819 */ /* 0x000fe200000012ff */
[----:B------:R-:W-:Y:S01]  /*b550*/  UIMAD.WIDE.U32 UR10, UR44, UR12, UR10 ;  /* 0x0000000c2c0a72a5 */ /* 0x000fe2000f8e000a */
[----:B------:R-:W-:Y:S01]  /*b560*/  ISETP.GE.AND P1, PT, R89, UR14, PT ;  /* 0x0000000e59007c0c */ /* 0x000fe2000bf26270 */
[----:B------:R-:W-:Y:S01]  /*b570*/  VIADD R80, R0, UR45 ;  /* 0x0000002d00507c36 */ /* 0x000fe20008000000 */
        /* <DEDUP_REMOVED lines=9> */
[----:B------:R-:W-:Y:S01]  /*b610*/  UIMAD UR11, UR44, UR13, UR11 ;  /* 0x0000000d2c0b72a4 */ /* 0x000fe2000f8e020b */
[----:B------:R-:W-:Y:S01]  /*b620*/  IADD3 R53, P5, R14, 0xa000, RZ ;  /* 0x0000a0000e357810 */ /* 0x000fe20007fbe0ff */
[----:B0-----:R-:W-:Y:S01]  /*b630*/  @P2 IMAD.HI.U32 R0, R80, R79, RZ ;  /* 0x0000004f50002227 */ /* 0x001fe200078e00ff */
[C---:B------:R-:W-:Y:S01]  /*b640*/  IADD3 R57, P6, R14.reuse, 0xb000, RZ ;  /* 0x0000b0000e397810 */ /* 0x040fe20007fde0ff */
[----:B------:R-:W-:Y:S01]  /*b650*/  ULDC.64 UR12, c[0x0][0xaf0] ;  /* 0x0002bc00000c7ab9 */ /* 0x000fe20000000a00 */
[----:B------:R-:W-:Y:S01]  /*b660*/  IADD3 R7, P3, R14, 0xf000, RZ ;  /* 0x0000f0000e077810 */ /* 0x000fe20007f7e0ff */
[----:B------:R-:W5:Y:S01]  /*b670*/  LD.E.128 R8, desc[UR50][R8.64] ;  /* 0x0000003208087980 */ /* 0x000f62000c101d00 */
[----:B------:R-:W-:Y:S01]  /*b680*/  SEL R20, RZ, 0xffffffff, P1 ;  /* 0xffffffffff147807 */ /* 0x000fe20000800000 */
[----:B------:R-:W-:Y:S01]  /*b690*/  UIMAD UR4, UR4, UR12, URZ ;  /* 0x0000000c040472a4 */ /* 0x000fe2000f8e023f */
[----:B------:R-:W-:-:S02]  /*b6a0*/  ISETP.GE.AND P0, PT, R87, UR14, PT ;  /* 0x0000000e57007c0c */ /* 0x000fc4000bf06270 */
[----:B------:R-:W-:Y:S01]  /*b6b0*/  LOP3.LUT R5, R14, 0x380, RZ, 0xc0, !PT ;  /* 0x000003800e057812 */ /* 0x000fe200078ec0ff */
[----:B------:R-:W-:Y:S01]  /*b6c0*/  IMAD.MOV.U32 R77, RZ, RZ, R80 ;  /* 0x000000ffff4d7224 */ /* 0x000fe200078e0050 */
[----:B------:R-:W-:Y:S01]  /*b6d0*/  LOP3.LUT R48, R49, 0x380, RZ, 0xc0, !PT ;  /* 0x0000038031307812 */ /* 0x000fe200078ec0ff */
[----:B------:R-:W5:Y:S01]  /*b6e0*/  LD.E.128 R24, desc[UR50][R24.64] ;  /* 0x0000003218187980 */ /* 0x000f62000c101d00 */
[----:B------:R-:W-:Y:S02]  /*b6f0*/  LOP3.LUT R52, R53, 0x380, RZ, 0xc0, !PT ;  /* 0x0000038035347812 */ /* 0x000fe400078ec0ff */
[----:B------:R-:W-:Y:S01]  /*b700*/  LOP3.LUT R56, R57, 0x380, RZ, 0xc0, !PT ;  /* 0x0000038039387812 */ /* 0x000fe200078ec0ff */
[----:B------:R-:W-:Y:S01]  /*b710*/  IMAD.SHL.U32 R76, R20, 0x8, RZ ;  /* 0x00000008144c7824 */ /* 0x000fe200078e00ff */
[----:B------:R-:W-:Y:S01]  /*b720*/  LOP3.LUT R6, R7, 0x380, RZ, 0xc0, !PT ;  /* 0x0000038007067812 */ /* 0x000fe200078ec0ff */
[----:B------:R-:W-:Y:S01]  /*b730*/  UIMAD.WIDE.U32 UR10, UR9, UR12, UR10 ;  /* 0x0000000c090a72a5 */ /* 0x000fe2000f8e000a */
[----:B------:R-:W-:Y:S01]  /*b740*/  SEL R20, RZ, 0xffffffff, P0 ;  /* 0xffffffffff147807 */ /* 0x000fe20000000000 */
[----:B------:R-:W-:Y:S01]  /*b750*/  UIMAD UR4, UR9, UR13, UR4 ;  /* 0x0000000d090472a4 */ /* 0x000fe2000f8e0204 */
[----:B-1----:R-:W-:Y:S01]  /*b760*/  @P2 SHF.R.U32.HI R77, RZ, R81, R0 ;  /* 0x00000051ff4d2219 */ /* 0x002fe20000011600 */
[----:B------:R-:W-:Y:S01]  /*b770*/  IMAD.X R73, RZ, RZ, R15, P3 ;  /* 0x000000ffff497224 */ /* 0x000fe200018e060f */
[----:B------:R-:W-:Y:S01]  /*b780*/  SHF.R.U64 R48, R48, 0x3, RZ ;  /* 0x0000000330307819 */ /* 0x000fe200000012ff */
        /* <DEDUP_REMOVED lines=8> */
[----:B------:R-:W-:Y:S01]  /*b810*/  IMAD.SHL.U32 R83, R20, 0x10, RZ ;  /* 0x0000001014537824 */ /* 0x000fe200078e00ff */
[--C-:B------:R-:W-:Y:S01]  /*b820*/  SHF.R.S32.HI R78, RZ, 0x1f, R77.reuse ;  /* 0x0000001fff4e7819 */ /* 0x100fe2000001144d */
        /* <DEDUP_REMOVED lines=11> */
[----:B------:R-:W-:Y:S01]  /*b8e0*/  LOP3.LUT R72, R6, R7, RZ, 0x3c, !PT ;  /* 0x0000000706487212 */ /* 0x000fe200078e3cff */
[----:B------:R-:W-:Y:S01]  /*b8f0*/  IMAD.U32 R21, RZ, RZ, UR11 ;  /* 0x0000000bff157e24 */ /* 0x000fe2000f8e00ff */
[----:B------:R-:W-:Y:S01]  /*b900*/  ULDC.64 UR10, c[0x0][0xae0] ;  /* 0x0002b800000a7ab9 */ /* 0x000fe20000000a00 */
[----:B------:R-:W-:Y:S01]  /*b910*/  SEL R0, RZ, 0xffffffff, P0 ;  /* 0xffffffffff007807 */ /* 0x000fe20000000000 */
[----:B------:R-:W-:Y:S01]  /*b920*/  IMAD R79, R82, R79, R80 ;  /* 0x0000004f524f7224 */ /* 0x000fe200078e0250 */
[----:B------:R-:W5:Y:S01]  /*b930*/  LD.E.128 R4, desc[UR50][R4.64] ;  /* 0x0000003204047980 */ /* 0x000f62000c101d00 */
[----:B------:R-:W-:Y:S01]  /*b940*/  IMAD R78, R78, UR10, RZ ;  /* 0x0000000a4e4e7c24 */ /* 0x000fe2000f8e02ff */
[----:B------:R-:W-:Y:S01]  /*b950*/  LOP3.LUT R76, R83, 0x10, R76, 0xe2, !PT ;  /* 0x00000010534c7812 */ /* 0x000fe200078ee24c */
[----:B------:R-:W-:Y:S01]  /*b960*/  IMAD.U32 R21, RZ, RZ, UR4 ;  /* 0x00000004ff157e24 */ /* 0x000fe2000f8e00ff */
[----:B------:R-:W5:Y:S01]  /*b970*/  LD.E.128 R12, desc[UR50][R12.64] ;  /* 0x000000320c0c7980 */ /* 0x000f62000c101d00 */
[----:B------:R-:W-:Y:S01]  /*b980*/  IMAD.SHL.U32 R83, R0, 0x20, RZ ;  /* 0x0000002000537824 */ /* 0x000fe200078e00ff */
[----:B------:R-:W-:Y:S01]  /*b990*/  ISETP.GE.AND P0, PT, R97, UR14, PT ;  /* 0x0000000e61007c0c */ /* 0x000fe2000bf06270 */
[----:B------:R-:W-:Y:S01]  /*b9a0*/  IMAD R81, R77, UR11, R78 ;  /* 0x0000000b4d517c24 */ /* 0x000fe2000f8e024e */
[----:B------:R-:W5:Y:S01]  /*b9b0*/  LD.E.128 R48, desc[UR50][R48.64] ;  /* 0x0000003230307980 */ /* 0x000f62000c101d00 */
[----:B------:R-:W-:-:S03]  /*b9c0*/  SHF.R.S32.HI R78, RZ, 0x1f, R79 ;  /* 0x0000001fff4e7819 */ /* 0x000fc6000001144f */
[----:B------:R-:W5:Y:S01]  /*b9d0*/  LD.E.128 R52, desc[UR50][R52.64] ;  /* 0x0000003234347980 */ /* 0x000f62000c101d00 */
[----:B------:R-:W-:Y:S01]  /*b9e0*/  IMAD.WIDE.U32 R20, R77, UR10, R20 ;  /* 0x0000000a4d147c25 */ /* 0x000fe2000f8e0014 */
[----:B------:R-:W-:Y:S02]  /*b9f0*/  ULDC.64 UR10, c[0x0][0xad8] ;  /* 0x0002b600000a7ab9 */ /* 0x000fe40000000a00 */
        /* <DEDUP_REMOVED lines=11> */
[----:B------:R-:W-:Y:S01]  /*bab0*/  IMAD.IADD R21, R21, 0x1, R81 ;  /* 0x0000000115157824 */ /* 0x000fe200078e0251 */
[----:B------:R-:W-:Y:S01]  /*bac0*/  SEL R77, RZ, 0x40, P0 ;  /* 0x00000040ff4d7807 */ /* 0x000fe20000000000 */
[----:B------:R-:W-:Y:S01]  /*bad0*/  IMAD R78, R78, UR10, RZ ;  /* 0x0000000a4e4e7c24 */ /* 0x000fe2000f8e02ff */
[----:B------:R-:W-:Y:S01]  /*bae0*/  ISETP.GE.AND P0, PT, R95, UR14, PT ;  /* 0x0000000e5f007c0c */ /* 0x000fe2000bf06270 */
[----:B------:R-:W-:-:S02]  /*baf0*/  IMAD R93, R82, UR8, RZ ;  /* 0x00000008525d7c24 */ /* 0x000fc4000f8e02ff */
[----:B------:R-:W-:Y:S01]  /*bb00*/  VIADD R90, R3, UR45 ;  /* 0x0000002d035a7c36 */ /* 0x000fe20008000000 */
        /* <DEDUP_REMOVED lines=12> */
[----:B0-----:R0:W1:Y:S02]  /*bbd0*/  SHFL.IDX PT, R20, R86, RZ, 0x181f ;  /* 0x00181fff56147589 */ /* 0x00106400000e0000 */
[----:B------:R-:W-:Y:S02]  /*bbe0*/  SYNCS.ARRIVE.TRANS64.RED.A1T0 RZ, [UR4], RZ ;  /* 0x000000ffffff79a7 */ /* 0x000fe40008100404 */
        /* <DEDUP_REMOVED lines=11> */
[-C--:B-1----:R-:W-:Y:S01]  /*bca0*/  @!P1 LEA R76, P2, R192, R20.reuse, 0x1 ;  /* 0x00000014c04c9211 */ /* 0x082fe200078408ff */
[----:B--2---:R-:W-:Y:S02]  /*bcb0*/  @!P0 IMAD.WIDE R78, R2, 0x2, R20 ;  /* 0x00000002024e8825 */ /* 0x004fe400078e0214 */
[----:B------:R-:W-:Y:S02]  /*bcc0*/  @!P4 LEA R80, P5, R187, R20, 0x1 ;  /* 0x00000014bb50c211 */ /* 0x000fe400078a08ff */
[----:B------:R-:W-:Y:S01]  /*bcd0*/  @!P1 LEA.HI.X R77, R192, R21, R152, 0x1, P2 ;  /* 0x00000015c04d9211 */ /* 0x000fe200010f0c98 */
[----:B-----5:R1:W-:Y:S01]  /*bce0*/  @!P0 ST.E.128 desc[UR50][R78.64], R4 ;  /* 0x000000044e008985 */ /* 0x0203e2000c101d32 */
[----:B------:R-:W-:Y:S02]  /*bcf0*/  ISETP.GE.AND P2, PT, R87, UR14, PT ;  /* 0x0000000e57007c0c */ /* 0x000fe4000bf46270 */
[----:B------:R-:W-:Y:S01]  /*bd00*/  LOP3.LUT P0, RZ, R0, 0x40, RZ, 0xc0, !PT ;  /* 0x0000004000ff7812 */ /* 0x000fe2000780c0ff */
[----:B------:R2:W-:Y:S01]  /*bd10*/  @!P1 ST.E.128 desc[UR50][R76.64], R12 ;  /* 0x0000000c4c009985 */ /* 0x0005e2000c101d32 */
[----:B------:R-:W-:-:S02]  /*bd20*/  ISETP.GE.AND P1, PT, R91, UR14, PT ;  /* 0x0000000e5b007c0c */ /* 0x000fc4000bf26270 */
[-C--:B------:R-:W-:Y:S02]  /*bd30*/  @!P3 LEA R82, P6, R89, R20.reuse, 0x1 ;  /* 0x000000145952b211 */ /* 0x080fe400078c08ff */
[-C--:B------:R-:W-:Y:S02]  /*bd40*/  @!P4 LEA.HI.X R81, R187, R21.reuse, R81, 0x1, P5 ;  /* 0x00000015bb51c211 */ /* 0x080fe400028f0c51 */
[-C--:B------:R-:W-:Y:S02]  /*bd50*/  @!P3 LEA.HI.X R83, R89, R21.reuse, R83, 0x1, P6 ;  /* 0x000000155953b211 */ /* 0x080fe400030f0c53 */
[----:B------:R-:W-:Y:S01]  /*bd60*/  LOP3.LUT P6, RZ, R3, 0x80, RZ, 0xc0, !PT ;  /* 0x0000008003ff7812 */ /* 0x000fe200078cc0ff */
[----:B------:R3:W-:Y:S01]  /*bd70*/  @!P4 ST.E.128 desc[UR50][R80.64], R28 ;  /* 0x0000001c5000c985 */ /* 0x0007e2000c101d32 */
[C---:B------:R-:W-:Y:S02]  /*bd80*/  @!P2 LEA R84, P5, R87.reuse, R20, 0x1 ;  /* 0x000000145754a211 */ /* 0x040fe400078a08ff */
[----:B-1----:R-:W-:Y:S01]  /*bd90*/  SHF.R.S32.HI R5, RZ, 0x1f, R91 ;  /* 0x0000001fff057819 */ /* 0x002fe2000001145b */
        /* <DEDUP_REMOVED lines=14> */
.L_x_7678:
[----:B------:R-:W-:Y:S05]  /*be80*/  BSYNC B1 ;  /* 0x0000000000017941 */ /* 0x000fea0003800000 */
.L_x_7677:
        /* <DEDUP_REMOVED lines=9> */
[----:B------:R-:W-:Y:S02]  /*bf20*/  ISETP.GE.AND P1, PT, R87, UR14, PT ;  /* 0x0000000e57007c0c */ /* 0x000fe4000bf26270 */
[----:B------:R-:W-:-:S02]  /*bf30*/  SHF.R.S32.HI R15, RZ, 0x1f, R187 ;  /* 0x0000001fff0f7819 */ /* 0x000fc400000114bb */
[----:B--2---:R-:W-:Y:S01]  /*bf40*/  SHF.R.S32.HI R21, RZ, 0x1f, R89 ;  /* 0x0000001fff157819 */ /* 0x004fe20000011459 */
[----:B0---4-:R-:W-:Y:S02]  /*bf50*/  @!P0 IMAD.WIDE R6, R2, 0x2, R4 ;  /* 0x0000000202068825 */ /* 0x011fe400078e0204 */
[CC--:B------:R-:W-:Y:S02]  /*bf60*/  @!P4 LEA R12, P5, R192.reuse, R4.reuse, 0x1 ;  /* 0x00000004c00cc211 */ /* 0x0c0fe400078a08ff */
[-C--:B------:R-:W-:Y:S01]  /*bf70*/  @!P3 LEA R14, P6, R187, R4.reuse, 0x1 ;  /* 0x00000004bb0eb211 */ /* 0x080fe200078c08ff */
[----:B------:R0:W-:Y:S01]  /*bf80*/  @!P0 ST.E.128 desc[UR50][R6.64], R8 ;  /* 0x0000000806008985 */ /* 0x0001e2000c101d32 */
[----:B------:R-:W-:Y:S02]  /*bf90*/  ISETP.GE.AND P0, PT, R91, UR14, PT ;  /* 0x0000000e5b007c0c */ /* 0x000fe4000bf06270 */
[----:B------:R-:W-:Y:S02]  /*bfa0*/  @!P4 LEA.HI.X R13, R192, R5, R152, 0x1, P5 ;  /* 0x00000005c00dc211 */ /* 0x000fe400028f0c98 */
[----:B-1----:R-:W-:-:S02]  /*bfb0*/  @!P2 LEA R20, P5, R89, R4, 0x1 ;  /* 0x000000045914a211 */ /* 0x002fc400078a08ff */
        /* <DEDUP_REMOVED lines=25> */
.L_x_7676:
        /* <DEDUP_REMOVED lines=44> */
[----:B------:R-:W-:Y:S01]  /*c410*/  UIADD3 UR4, UR40, 0x28c20, URZ ;  /* 0x00028c2028047890 */ /* 0x000fe2000fffe03f */
[----:B------:R-:W-:Y:S01]  /*c420*/  IMAD R7, R7, UR14, R4 ;  /* 0x0000000e07077c24 */ /* 0x000fe2000f8e0204 */
[----:B------:R-:W-:Y:S01]  /*c430*/  SHF.R.S32.HI R162, RZ, 0x1f, R209 ;  /* 0x0000001fffa27819 */ /* 0x000fe200000114d1 */
[----:B------:R-:W-:Y:S01]  /*c440*/  IMAD R0, R0, UR12, RZ ;  /* 0x0000000c00007c24 */ /* 0x000fe2000f8e02ff */
[----:B------:R-:W-:Y:S01]  /*c450*/  UPRMT UR4, URZ, 0x654, UR4 ;  /* 0x000006543f047896 */ /* 0x000fe20008000004 */
[----:B------:R-:W-:Y:S01]  /*c460*/  IMAD.U32 R4, RZ, RZ, UR10 ;  /* 0x0000000aff047e24 */ /* 0x000fe2000f8e00ff */
[----:B------:R-:W-:Y:S01]  /*c470*/  ULDC.64 UR10, c[0x0][0xb28] ;  /* 0x0002ca00000a7ab9 */ /* 0x000fe20000000a00 */
[C---:B------:R-:W-:Y:S01]  /*c480*/  IMAD R9, R3.reuse, UR13, R0 ;  /* 0x0000000d03097c24 */ /* 0x040fe2000f8e0200 */
[----:B------:R-:W-:Y:S01]  /*c490*/  SHF.R.S32.HI R0, RZ, 0x1f, R7 ;  /* 0x0000001fff007819 */ /* 0x000fe20000011407 */
[----:B------:R-:W-:Y:S01]  /*c4a0*/  IMAD.WIDE.U32 R4, R3, UR12, R4 ;  /* 0x0000000c03047c25 */ /* 0x000fe2000f8e0004 */
[----:B------:R-:W-:-:S02]  /*c4b0*/  SHF.R.S32.HI R163, RZ, 0x1f, R210 ;  /* 0x0000001fffa37819 */ /* 0x000fc400000114d2 */
        /* <DEDUP_REMOVED lines=39> */
[----:B0-----:R-:W-:-:S04]  /*c730*/  @!P1 LEA R4, P2, R223, R12, 0x2 ;  /* 0x0000000cdf049211 */ /* 0x001fc800078410ff */
[----:B------:R-:W-:Y:S02]  /*c740*/  @!P1 LEA.HI.X R5, R223, R11, R174, 0x2, P2 ;  /* 0x0000000bdf059211 */ /* 0x000fe400010f14ae */
[----:B------:R-:W-:-:S03]  /*c750*/  ISETP.GE.AND P2, PT, R217, UR4, PT ;  /* 0x00000004d9007c0c */ /* 0x000fc6000bf46270 */
[----:B------:R0:W-:Y:S01]  /*c760*/  @!P1 ST.E.64 desc[UR50][R4.64], R28 ;  /* 0x0000001c04009985 */ /* 0x0001e2000c101b32 */
[----:B------:R-:W-:-:S03]  /*c770*/  ISETP.GE.AND P1, PT, R218, UR4, PT ;  /* 0x00000004da007c0c */ /* 0x000fc6000bf26270 */
[----:B------:R1:W-:Y:S01]  /*c780*/  @!P0 ST.E.64 desc[UR50][R6.64], R32 ;  /* 0x0000002006008985 */ /* 0x0003e2000c101b32 */
[----:B------:R-:W-:Y:S02]  /*c790*/  ISETP.GE.AND P0, PT, R219, UR4, PT ;  /* 0x00000004db007c0c */ /* 0x000fe4000bf06270 */
[CC--:B0-----:R-:W-:Y:S02]  /*c7a0*/  @!P3 LEA R4, P5, R221.reuse, R12.reuse, 0x2 ;  /* 0x0000000cdd04b211 */ /* 0x0c1fe400078a10ff */
[CC--:B-1----:R-:W-:Y:S02]  /*c7b0*/  @!P4 LEA R6, P6, R220.reuse, R12.reuse, 0x2 ;  /* 0x0000000cdc06c211 */ /* 0x0c2fe400078c10ff */
[-C--:B------:R-:W-:Y:S02]  /*c7c0*/  @!P3 LEA.HI.X R5, R221, R11.reuse, R14, 0x2, P5 ;  /* 0x0000000bdd05b211 */ /* 0x080fe400028f140e */
[----:B------:R-:W-:Y:S02]  /*c7d0*/  @!P4 LEA.HI.X R7, R220, R11, R173, 0x2, P6 ;  /* 0x0000000bdc07c211 */ /* 0x000fe400030f14ad */
[----:B------:R-:W-:Y:S01]  /*c7e0*/  @!P2 LEA R8, P6, R217, R12, 0x2 ;  /* 0x0000000cd908a211 */ /* 0x000fe200078c10ff */
[----:B------:R0:W-:Y:S01]  /*c7f0*/  @!P3 ST.E.64 desc[UR50][R4.64], R36 ;  /* 0x000000240400b985 */ /* 0x0001e2000c101b32 */
[----:B------:R-:W-:-:S02]  /*c800*/  ISETP.GE.AND P3, PT, R216, UR4, PT ;  /* 0x00000004d8007c0c */ /* 0x000fc4000bf66270 */
[-C--:B------:R-:W-:Y:S01]  /*c810*/  @!P2 LEA.HI.X R9, R217, R11.reuse, R170, 0x2, P6 ;  /* 0x0000000bd909a211 */ /* 0x080fe200030f14aa */
[----:B------:R1:W-:Y:S01]  /*c820*/  @!P4 ST.E.64 desc[UR50][R6.64], R40 ;  /* 0x000000280600c985 */ /* 0x0003e2000c101b32 */
[CC--:B0-----:R-:W-:Y:S02]  /*c830*/  @!P0 LEA R4, P4, R219.reuse, R12.reuse, 0x2 ;  /* 0x0000000cdb048211 */ /* 0x0c1fe400078810ff */
[C---:B-1----:R-:W-:Y:S02]  /*c840*/  @!P1 LEA R6, P5, R218.reuse, R12, 0x2 ;  /* 0x0000000cda069211 */ /* 0x042fe400078a10ff */
        /* <DEDUP_REMOVED lines=9> */
[CC--:B0-----:R-:W-:Y:S02]  /*c8e0*/  @!P3 LEA R4, P6, R216.reuse, R12.reuse, 0x2 ;  /* 0x0000000cd804b211 */ /* 0x0c1fe400078c10ff */
[CC--:B-1----:R-:W-:Y:S02]  /*c8f0*/  @!P4 LEA R6, P2, R215.reuse, R12.reuse, 0x2 ;  /* 0x0000000cd706c211 */ /* 0x0c2fe400078410ff */
[-C--:B------:R-:W-:Y:S02]  /*c900*/  @!P3 LEA.HI.X R5, R216, R11.reuse, R169, 0x2, P6 ;  /* 0x0000000bd805b211 */ /* 0x080fe400030f14a9 */
[----:B--2---:R-:W-:Y:S02]  /*c910*/  @!P5 LEA R8, P6, R214, R12, 0x2 ;  /* 0x0000000cd608d211 */ /* 0x004fe400078c10ff */
        /* <DEDUP_REMOVED lines=87> */
.L_x_7681:
[----:B------:R-:W-:Y:S05]  /*ce90*/  BSYNC B1 ;  /* 0x0000000000017941 */ /* 0x000fea0003800000 */
.L_x_7680:
        /* <DEDUP_REMOVED lines=10> */
[CC--:B0-----:R-:W-:Y:S02]  /*cf40*/  @!P4 LEA R10, P3, R18.reuse, R3.reuse, 0x2 ;  /* 0x00000003120ac211 */ /* 0x0c1fe400078610ff */
[-C--:B------:R-:W-:Y:S02]  /*cf50*/  @!P2 LEA R4, P6, R223, R3.reuse, 0x2 ;  /* 0x00000003df04a211 */ /* 0x080fe400078c10ff */
[----:B--2-4-:R-:W-:Y:S02]  /*cf60*/  @!P4 LEA.HI.X R11, R18, R20, R175, 0x2, P3 ;  /* 0x00000014120bc211 */ /* 0x014fe400018f14af */
        /* <DEDUP_REMOVED lines=9> */
[----:B------:R-:W-:Y:S01]  /*d000*/  @!P0 LEA.HI.X R9, R221, R20, R14, 0x2, P6 ;  /* 0x00000014dd098211 */ /* 0x000fe200030f140e */
        /* <DEDUP_REMOVED lines=14> */
[-C--:B--2---:R-:W-:Y:S02]  /*d0f0*/  @!P0 LEA R4, P6, R217, R3.reuse, 0x2 ;  /* 0x00000003d9048211 */ /* 0x084fe400078c10ff */
[----:B------:R-:W-:Y:S01]  /*d100*/  ISETP.GE.AND P4, PT, R213, UR4, PT ;  /* 0x00000004d5007c0c */ /* 0x000fe2000bf86270 */
[----:B------:R2:W-:Y:S01]  /*d110*/  @!P5 ST.E.64 desc[UR50][R14.64], R50 ;  /* 0x000000320e00d985 */ /* 0x0005e2000c101b32 */
[----:B---3--:R-:W-:-:S02]  /*d120*/  @!P1 LEA R6, P5, R216, R3, 0x2 ;  /* 0x00000003d8069211 */ /* 0x008fc400078a10ff */
        /* <DEDUP_REMOVED lines=10> */
[CC--:B----4-:R-:W-:Y:S02]  /*d1d0*/  @!P4 LEA R12, P2, R213.reuse, R3.reuse, 0x2 ;  /* 0x00000003d50cc211 */ /* 0x0d0fe400078410ff */
[----:B------:R-:W-:Y:S02]  /*d1e0*/  ISETP.GE.AND P1, PT, R210, UR4, PT ;  /* 0x00000004d2007c0c */ /* 0x000fe4000bf26270 */
[-C--:B------:R-:W-:Y:S02]  /*d1f0*/  @!P3 LEA.HI.X R11, R214, R20.reuse, R167, 0x2, P6 ;  /* 0x00000014d60bb211 */ /* 0x080fe400030f14a7 */
[----:B------:R-:W-:Y:S02]  /*d200*/  @!P4 LEA.HI.X R13, R213, R20, R166, 0x2, P2 ;  /* 0x00000014d50dc211 */ /* 0x000fe400010f14a6 */
[----:B------:R-:W-:Y:S01]  /*d210*/  ISETP.GE.AND P2, PT, R209, UR4, PT ;  /* 0x00000004d1007c0c */ /* 0x000fe2000bf46270 */
[----:B------:R-:W-:Y:S01]  /*d220*/  @!P3 ST.E.64 desc[UR50][R10.64], R66 ;  /* 0x000000420a00b985 */ /* 0x000fe2000c101b32 */
[----:B--2---:R-:W-:-:S03]  /*d230*/  @!P5 LEA R14, P6, R212, R3, 0x2 ;  /* 0x00000003d40ed211 */ /* 0x004fc600078c10ff */
[----:B------:R2:W-:Y:S01]  /*d240*/  @!P4 ST.E.64 desc[UR50][R12.64], R70 ;  /* 0x000000460c00c985 */ /* 0x0005e2000c101b32 */
[-C--:B------:R-:W-:Y:S02]  /*d250*/  @!P5 LEA.HI.X R15, R212, R20.reuse, R165, 0x2, P6 ;  /* 0x00000014d40fd211 */ /* 0x080fe400030f14a5 */
[CC--:B0-----:R-:W-:Y:S02]  /*d260*/  @!P0 LEA R4, P4, R211.reuse, R3.reuse, 0x2 ;  /* 0x00000003d3048211 */ /* 0x0c1fe400078810ff */
[-C--:B---3--:R-:W-:Y:S01]  /*d270*/  @!P1 LEA R6, P3, R210, R3.reuse, 0x2 ;  /* 0x00000003d2069211 */ /* 0x088fe200078610ff */
        /* <DEDUP_REMOVED lines=23> */
[-C--:B---3--:R-:W-:Y:S02]  /*d3f0*/  @!P2 LEA R4, P6, R205, R3.reuse, 0x2 ;  /* 0x00000003cd04a211 */ /* 0x088fe400078c10ff */
[----:B------:R-:W-:Y:S01]  /*d400*/  ISETP.GE.AND P4, PT, R201, UR4, PT ;  /* 0x00000004c9007c0c */ /* 0x000fe2000bf86270 */
[----:B------:R3:W-:Y:S01]  /*d410*/  @!P3 ST.E.64 desc[UR50][R14.64], R98 ;  /* 0x000000620e00b985 */ /* 0x0007e2000c101b32 */
[-C--:B-1----:R-:W-:Y:S02]  /*d420*/  @!P1 LEA R6, P3, R204, R3.reuse, 0x2 ;  /* 0x00000003cc069211 */ /* 0x082fe400078610ff */
[----:B------:R-:W-:Y:S02]  /*d430*/  @!P2 LEA.HI.X R5, R205, R20, R158, 0x2, P6 ;  /* 0x00000014cd05a211 */ /* 0x000fe400030f149e */
[----:B--2---:R-:W-:-:S02]  /*d440*/  @!P0 LEA R8, P6, R203, R3, 0x2 ;  /* 0x00000003cb088211 */ /* 0x004fc400078c10ff */
[-C--:B------:R-:W-:Y:S01]  /*d450*/  @!P1 LEA.HI.X R7, R204, R20.reuse, R157, 0x2, P3 ;  /* 0x00000014cc079211 */ /* 0x080fe200018f149d */
[----:B------:R1:W-:Y:S01]  /*d460*/  @!P2 ST.E.64 desc[UR50][R4.64], R102 ;  /* 0x000000660400a985 */ /* 0x0003e2000c101b32 */
[----:B------:R-:W-:Y:S02]  /*d470*/  ISETP.GE.AND P3, PT, R200, UR4, PT ;  /* 0x00000004c8007c0c */ /* 0x000fe4000bf66270 */
[----:B------:R-:W-:Y:S01]  /*d480*/  @!P0 LEA.HI.X R9, R203, R20, R156, 0x2, P6 ;  /* 0x00000014cb098211 */ /* 0x000fe200030f149c */
[----:B------:R2:W-:Y:S01]  /*d490*/  @!P1 ST.E.64 desc[UR50][R6.64], R106 ;  /* 0x0000006a06009985 */ /* 0x0005e2000c101b32 */
[-C--:B0-----:R-:W-:Y:S02]  /*d4a0*/  @!P5 LEA R10, P1, R202, R3.reuse, 0x2 ;  /* 0x00000003ca0ad211 */ /* 0x081fe400078210ff */
[----:B----4-:R-:W-:Y:S01]  /*d4b0*/  @!P4 LEA R12, P2, R201, R3, 0x2 ;  /* 0x00000003c90cc211 */ /* 0x010fe200078410ff */
[----:B------:R0:W-:Y:S01]  /*d4c0*/  @!P0 ST.E.64 desc[UR50][R8.64], R110 ;  /* 0x0000006e08008985 */ /* 0x0001e2000c101b32 */
[----:B------:R-:W-:-:S02]  /*d4d0*/  ISETP.GE.AND P0, PT, R199, UR4, PT ;  /* 0x00000004c7007c0c */ /* 0x000fc4000bf06270 */
[-C--:B------:R-:W-:Y:S02]  /*d4e0*/  @!P5 LEA.HI.X R11, R202, R20.reuse, R155, 0x2, P1 ;  /* 0x00000014ca0bd211 */ /* 0x080fe400008f149b */
        /* <DEDUP_REMOVED lines=13> */
[-C--:B--2---:R-:W-:Y:S01]  /*d5c0*/  @!P1 LEA R6, P6, R198, R3.reuse, 0x2 ;  /* 0x00000003c6069211 */ /* 0x084fe200078c10ff */
[----:B------:R2:W-:Y:S02]  /*d5d0*/  @!P0 ST.E.64 desc[UR50][R4.64], R126 ;  /* 0x0000007e04008985 */ /* 0x0005e4000c101b32 */
[----:B0-----:R-:W-:-:S02]  /*d5e0*/  @!P4 LEA R8, P0, R197, R3, 0x2 ;  /* 0x00000003c508c211 */ /* 0x001fc400078010ff */
[-C--:B------:R-:W-:Y:S02]  /*d5f0*/  @!P1 LEA.HI.X R7, R198, R20.reuse, R21, 0x2, P6 ;  /* 0x00000014c6079211 */ /* 0x080fe400030f1415 */
[-C--:B---3--:R-:W-:Y:S02]  /*d600*/  @!P3 LEA R10, P6, R196, R3.reuse, 0x2 ;  /* 0x00000003c40ab211 */ /* 0x088fe400078c10ff */
[-C--:B------:R-:W-:Y:S01]  /*d610*/  @!P4 LEA.HI.X R9, R197, R20.reuse, R229, 0x2, P0 ;  /* 0x00000014c509c211 */ /* 0x080fe200000f14e5 */
[----:B------:R2:W-:Y:S01]  /*d620*/  @!P1 ST.E.64 desc[UR50][R6.64], R130 ;  /* 0x0000008206009985 */ /* 0x0005e2000c101b32 */
[-C--:B----4-:R-:W-:Y:S02]  /*d630*/  @!P2 LEA R12, P1, R195, R3.reuse, 0x2 ;  /* 0x00000003c30ca211 */ /* 0x090fe400078210ff */
        /* <DEDUP_REMOVED lines=14> */
.L_x_7673:
        /* <DEDUP_REMOVED lines=22> */
[----:B------:R-:W1:Y:S10]  /*d880*/  S2R R3, SR_TID.X ;  /* 0x0000000000037919 */ /* 0x000e740000002100 */
[----:B------:R-:W-:Y:S01]  /*d890*/  @!UP1 ULDC UR9, c[0x0][0xad4] ;  /* 0x0002b50000099ab9 */ /* 0x000fe20000000800 */
[----:B--2---:R-:W-:Y:S01]  /*d8a0*/  @P1 R2UR UR4, R8 ;  /* 0x00000000080412ca */ /* 0x004fe200000e0000 */
[----:B-1----:R-:W-:-:S05]  /*d8b0*/  VIADD R8, R3, 0xffffff80 ;  /* 0xffffff8003087836 */ /* 0x002fca0000000000 */
[----:B------:R-:W-:-:S07]  /*d8c0*/  ISETP.GT.AND P0, PT, R8, 0x3f, PT ;  /* 0x0000003f0800780c */ /* 0x000fce0003f04270 */
[----:B------:R-:W-:Y:S01]  /*d8d0*/  USHF.R.S32.HI UR22, URZ, 0x1f, UR4 ;  /* 0x0000001f3f167899 */ /* 0x000fe20008011404 */
[----:B0-----:R-:W-:Y:S11]  /*d8e0*/  @P2 BRA `(.L_x_7682) ;  /* 0x0000000000102947 */ /* 0x001ff60003800000 */
[----:B------:R-:W-:Y:S05]  /*d8f0*/  @!P1 BRA `(.L_x_7682) ;  /* 0x00000000000c9947 */ /* 0x000fea0003800000 */
[----:B------:R-:W2:Y:S04]  /*d900*/  LDG.E R3, desc[UR50][R4.64] ;  /* 0x0000003204037981 */ /* 0x000ea8000c1e1900 */
[----:B-----5:R-:W2:Y:S02]  /*d910*/  LDG.E R0, desc[UR50][R4.64+0x4] ;  /* 0x0000043204007981 */ /* 0x020ea4000c1e1900 */
[----:B--2---:R-:W-:-:S07]  /*d920*/  IMAD.IADD R0, R0, 0x1, -R3 ;  /* 0x0000000100007824 */ /* 0x004fce00078e0a03 */
.L_x_7682:
[----:B------:R-:W-:Y:S01]  /*d930*/  USEL UR41, UR41, URZ, !UP0 ;  /* 0x0000003f29297287 */ /* 0x000fe2000c000000 */
[----:B------:R-:W-:Y:S01]  /*d940*/  BSSY B1, `(.L_x_7683) ;  /* 0x0000039000017945 */ /* 0x000fe20003800000 */
[----:B------:R-:W-:-:S03]  /*d950*/  USEL UR42, UR42, URZ, !UP0 ;  /* 0x0000003f2a2a7287 */ /* 0x000fc6000c000000 */
[----:B------:R-:W-:Y:S09]  /*d960*/  @P0 BRA `(.L_x_7684) ;  /* 0x0000000000d80947 */ /* 0x000ff20003800000 */
        /* <DEDUP_REMOVED lines=18> */
[----:B------:R-:W-:Y:S02]  /*da90*/  UIMAD UR15, UR15, UR41, URZ ;  /* 0x000000290f0f72a4 */ /* 0x000fe4000f8e023f */
[----:B------:R-:W-:-:S02]  /*daa0*/  UIMAD.WIDE.U32 UR12, UR10, UR44, URZ ;  /* 0x0000002c0a0c72a5 */ /* 0x000fc4000f8e003f */
        /* <DEDUP_REMOVED lines=14> */
[----:B------:R-:W-:Y:S01]  /*db90*/  UIADD3.X UR8, UR8, UR19, UR22, UP1, UP2 ;  /* 0x0000001308087290 */ /* 0x000fe20008fe4416 */
[----:B------:R-:W-:Y:S01]  /*dba0*/  IMAD.U32 R5, RZ, RZ, UR21 ;  /* 0x00000015ff057e24 */ /* 0x000fe2000f8e00ff */
[--C-:B------:R-:W-:Y:S01]  /*dbb0*/  SHF.R.S32.HI R5, RZ, 0x1f, R3.reuse ;  /* 0x0000001fff057819 */ /* 0x100fe20000011403 */
[----:B------:R-:W-:Y:S01]  /*dbc0*/  IMAD.MOV R7, RZ, RZ, -R3 ;  /* 0x000000ffff077224 */ /* 0x000fe200078e0a03 */
[----:B------:R-:W-:Y:S01]  /*dbd0*/  IADD3 R4, P0, P1, R3, UR12, R4 ;  /* 0x0000000c03047c10 */ /* 0x000fe2000f91e004 */
[----:B------:R-:W-:Y:S01]  /*dbe0*/  ULDC.64 UR10, c[0x0][UR18+0x210] ;  /* 0x00008400120a7abb */ /* 0x000fe20008000a00 */
[----:B------:R-:W-:Y:S01]  /*dbf0*/  ULDC.64 UR12, c[0x0][0xba8] ;  /* 0x0002ea00000c7ab9 */ /* 0x000fe20000000a00 */
[----:B------:R-:W-:Y:S01]  /*dc00*/  IMAD R7, R9, R7, R6 ;  /* 0x0000000709077224 */ /* 0x000fe200078e0206 */
[----:B------:R-:W-:Y:S01]  /*dc10*/  IADD3.X R5, R5, UR8, R10, P0, P1 ;  /* 0x0000000805057c10 */ /* 0x000fe200087e240a */
[----:B------:R-:W-:Y:S01]  /*dc20*/  @!UP0 ULDC UR12, c[0x0][0xb50] ;  /* 0x0002d400000c8ab9 */ /* 0x000fe20000000800 */
[----:B------:R-:W-:Y:S01]  /*dc30*/  @!UP0 ULDC UR13, c[0x0][0xb54] ;  /* 0x0002d500000d8ab9 */ /* 0x000fe20000000800 */
[C---:B------:R-:W-:Y:S01]  /*dc40*/  IMAD R6, R7.reuse, UR11, RZ ;  /* 0x0000000b07067c24 */ /* 0x040fe2000f8e02ff */
[----:B------:R-:W-:Y:S01]  /*dc50*/  SHF.R.S32.HI R3, RZ, 0x1f, R7 ;  /* 0x0000001fff037819 */ /* 0x000fe20000011407 */
[----:B------:R-:W-:-:S04]  /*dc60*/  IMAD.WIDE.U32 R4, R7, UR10, R4 ;  /* 0x0000000a07047c25 */ /* 0x000fc8000f8e0004 */
[----:B------:R-:W-:Y:S01]  /*dc70*/  IMAD R3, R3, UR10, R6 ;  /* 0x0000000a03037c24 */ /* 0x000fe2000f8e0206 */
[----:B------:R-:W-:-:S03]  /*dc80*/  LEA R6, P0, R4, UR12, 0x2 ;  /* 0x0000000c04067c11 */ /* 0x000fc6000f8010ff */
[----:B------:R-:W-:-:S05]  /*dc90*/  IMAD.IADD R3, R5, 0x1, R3 ;  /* 0x0000000105037824 */ /* 0x000fca00078e0203 */
[----:B------:R-:W-:Y:S01]  /*dca0*/  LEA.HI.X R7, R4, UR13, R3, 0x2, P0 ;  /* 0x0000000d04077c11 */ /* 0x000fe200080f1403 */
[----:B------:R-:W-:-:S05]  /*dcb0*/  IMAD.MOV.U32 R3, RZ, RZ, -0x800000 ;  /* 0xff800000ff037424 */ /* 0x000fca00078e00ff */
[----:B------:R0:W-:Y:S02]  /*dcc0*/  STG.E desc[UR50][R6.64], R3 ;  /* 0x0000000306007986 */ /* 0x0001e4000c101932 */
.L_x_7684:
[----:B------:R-:W-:Y:S05]  /*dcd0*/  BSYNC B1 ;  /* 0x0000000000017941 */ /* 0x000fea0003800000 */
.L_x_7683:
[----:B------:R-:W-:-:S06]  /*dce0*/  UISETP.GT.AND UP0, UPT, UR9, 0x1, UPT ;  /* 0x000000010900788c */ /* 0x000fcc000bf04270 */
[----:B------:R-:W-:-:S13]  /*dcf0*/  PLOP3.LUT P0, PT, PT, PT, UP0, 0x80, 0x0 ;  /* 0x000000000000781c */ /* 0x000fda0003f0f008 */
[----:B------:R-:W-:Y:S05]  /*dd00*/  @P0 BRA `(.L_x_7679) ;  /* 0x00000008008c0947 */ /* 0x000fea0003800000 */
[----:B------:R-:W1:Y:S01]  /*dd10*/  LDC R11, c[0x0][0xbe8] ;  /* 0x0002fa00ff0b7b82 */ /* 0x000e620000000800 */
[----:B0-----:R-:W-:Y:S01]  /*dd20*/  SHF.R.S32.HI R3, RZ, 0x1f, R8 ;  /* 0x0000001fff037819 */ /* 0x001fe20000011408 */
[----:B------:R-:W-:Y:S01]  /*dd30*/  ULDC UR14, c[0x0][0xac8] ;  /* 0x0002b200000e7ab9 */ /* 0x000fe20000000800 */
[----:B------:R-:W-:Y:S01]  /*dd40*/  ULDC.64 UR12, c[0x0][0xaa0] ;  /* 0x0002a800000c7ab9 */ /* 0x000fe20000000a00 */
[----:B------:R-:W-:Y:S01]  /*dd50*/  ISETP.GE.AND P1, PT, R192, UR14, PT ;  /* 0x0000000ec0007c0c */ /* 0x000fe2000bf26270 */
[----:B------:R-:W-:Y:S01]  /*dd60*/  UIMAD UR10, UR22, UR12, URZ ;  /* 0x0000000c160a72a4 */ /* 0x000fe2000f8e023f */
[----:B------:R-:W-:Y:S01]  /*dd70*/  LEA.HI R6, R3, R8, RZ, 0x3 ;  /* 0x0000000803067211 */ /* 0x000fe200078f18ff */
[----:B------:R-:W-:Y:S01]  /*dd80*/  UIMAD.WIDE.U32 UR8, UR4, UR12, URZ ;  /* 0x0000000c040872a5 */ /* 0x000fe2000f8e003f */
[----:B------:R-:W-:Y:S01]  /*dd90*/  SEL R4, RZ, 0xffffffff, P1 ;  /* 0xffffffffff047807 */ /* 0x000fe20000800000 */
[----:B------:R-:W-:Y:S01]  /*dda0*/  UIMAD UR10, UR4, UR13, UR10 ;  /* 0x0000000d040a72a4 */ /* 0x000fe2000f8e020a */
[----:B------:R-:W-:Y:S01]  /*ddb0*/  LOP3.LUT R3, R6, 0xfffffff8, RZ, 0xc0, !PT ;  /* 0xfffffff806037812 */ /* 0x000fe200078ec0ff */
[C---:B------:R-:W-:Y:S01]  /*ddc0*/  VIADD R29, R2.reuse, 0xc0 ;  /* 0x000000c0021d7836 */ /* 0x040fe20000000000 */
[----:B------:R-:W-:Y:S01]  /*ddd0*/  ISETP.GE.AND P2, PT, R2, UR14, PT ;  /* 0x0000000e02007c0c */ /* 0x000fe2000bf46270 */
[----:B------:R-:W-:Y:S01]  /*dde0*/  IMAD.SHL.U32 R4, R4, 0x2, RZ ;  /* 0x0000000204047824 */ /* 0x000fe200078e00ff */
[----:B------:R-:W-:Y:S01]  /*ddf0*/  SHF.R.S32.HI R13, RZ, 0x3, R6 ;  /* 0x00000003ff0d7819 */ /* 0x000fe20000011406 */
[----:B------:R-:W-:Y:S01]  /*de00*/  IMAD.IADD R8, R8, 0x1, -R3 ;  /* 0x0000000108087824 */ /* 0x000fe200078e0a03 */
[----:B------:R-:W-:Y:S01]  /*de10*/  SEL R3, RZ, 0x1, P2 ;  /* 0x00000001ff037807 */ /* 0x000fe20001000000 */
[----:B------:R-:W-:Y:S01]  /*de20*/  UIADD3 UR9, UR9, UR10, URZ ;  /* 0x0000000a09097290 */ /* 0x000fe2000fffe03f */
[----:B------:R-:W-:Y:S01]  /*de30*/  ISETP.GE.AND P1, PT, R187, UR14, PT ;  /* 0x0000000ebb007c0c */ /* 0x000fe2000bf26270 */
[----:B------:R-:W-:Y:S01]  /*de40*/  ULDC.64 UR12, c[0x0][0xae8] ;  /* 0x0002ba00000c7ab9 */ /* 0x000fe20000000a00 */
[----:B------:R-:W-:Y:S01]  /*de50*/  LOP3.LUT R6, R4, 0x2, R3, 0xe2, !PT ;  /* 0x0000000204067812 */ /* 0x000fe200078ee203 */
[----:B------:R-:W-:Y:S01]  /*de60*/  IMAD R3, R8, 0x20, R13 ;  /* 0x0000002008037824 */ /* 0x000fe200078e020d */
[----:B------:R-:W-:Y:S01]  /*de70*/  SEL R4, RZ, 0xffffffff, P1 ;  /* 0xffffffffff047807 */ /* 0x000fe20000800000 */
[----:B------:R-:W-:Y:S01]  /*de80*/  UIMAD.WIDE.U32 UR8, UR44, UR12, UR8 ;  /* 0x0000000c2c0872a5 */ /* 0x000fe2000f8e0008 */
[----:B-1----:R-:W-:Y:S01]  /*de90*/  ISETP.NE.AND P0, PT, R11, 0x1, PT ;  /* 0x000000010b00780c */ /* 0x002fe20003f05270 */
[----:B------:R-:W-:Y:S01]  /*dea0*/  VIADD R8, R3, UR45 ;  /* 0x0000002d03087c36 */ /* 0x000fe20008000000 */
[----:B------:R-:W-:Y:S01]  /*deb0*/  ISETP.GE.AND P1, PT, R29, UR14, PT ;  /* 0x0000000e1d007c0c */ /* 0x000fe2000bf26270 */
[----:B------:R-:W-:Y:S01]  /*dec0*/  IMAD.SHL.U32 R9, R4, 0x4, RZ ;  /* 0x0000000404097824 */ /* 0x000fe200078e00ff */
[----:B------:R-:W-:Y:S01]  /*ded0*/  ULDC.64 UR10, c[0x0][0xaf0] ;  /* 0x0002bc00000a7ab9 */ /* 0x000fe20000000a00 */
[----:B------:R-:W-:Y:S01]  /*dee0*/  UIMAD UR9, UR44, UR13, UR9 ;  /* 0x0000000d2c0972a4 */ /* 0x000fe2000f8e0209 */
[----:B------:R-:W-:Y:S01]  /*def0*/  IMAD.MOV.U32 R3, RZ, RZ, R8 ;  /* 0x000000ffff037224 */ /* 0x000fe200078e0008 */
[----:B------:R-:W-:Y:S01]  /*df00*/  UIMAD UR42, UR42, UR10, URZ ;  /* 0x0000000a2a2a72a4 */ /* 0x000fe2000f8e023f */
[C---:B------:R-:W-:Y:S01]  /*df10*/  VIADD R33, R2.reuse, 0x100 ;  /* 0x0000010002217836 */ /* 0x040fe20000000000 */
[----:B------:R-:W-:Y:S01]  /*df20*/  UIMAD.WIDE.U32 UR8, UR41, UR10, UR8 ;  /* 0x0000000a290872a5 */ /* 0x000fe2000f8e0008 */
[----:B------:R-:W-:Y:S01]  /*df30*/  LOP3.LUT R6, R9, 0x4, R6, 0xe2, !PT ;  /* 0x0000000409067812 */ /* 0x000fe200078ee206 */
[----:B------:R-:W-:Y:S01]  /*df40*/  UIMAD UR4, UR41, UR11, UR42 ;  /* 0x0000000b290472a4 */ /* 0x000fe2000f8e022a */
[C---:B------:R-:W-:Y:S01]  /*df50*/  VIADD R35, R2.reuse, 0x140 ;  /* 0x0000014002237836 */ /* 0x040fe20000000000 */
[----:B------:R-:W0:Y:S01]  /*df60*/  @P0 LDC R5, c[0x0][0xbec] ;  /* 0x0002fb00ff050b82 */ /* 0x000e220000000800 */
[----:B------:R-:W-:Y:S01]  /*df70*/  VIADD R27, R2, 0x180 ;  /* 0x00000180021b7836 */ /* 0x000fe20000000000 */
[----:B------:R-:W-:Y:S01]  /*df80*/  UIADD3 UR4, UR9, UR4, URZ ;  /* 0x0000000409047290 */ /* 0x000fe2000fffe03f */
[----:B-----5:R-:W-:Y:S01]  /*df90*/  IMAD R25, R0, R11, RZ ;  /* 0x0000000b00197224 */ /* 0x020fe200078e02ff */
[----:B------:R-:W-:Y:S01]  /*dfa0*/  BSSY B1, `(.L_x_7685) ;  /* 0x0000055000017945 */ /* 0x000fe20003800000 */
[----:B------:R-:W-:Y:S01]  /*dfb0*/  VIADD R26, R13, UR45 ;  /* 0x0000002d0d1a7c36 */ /* 0x000fe20008000000 */
[----:B------:R-:W-:Y:S01]  /*dfc0*/  SHF.R.S32.HI R30, RZ, 0x1f, R187 ;  /* 0x0000001fff1e7819 */ /* 0x000fe200000114bb */
[----:B------:R-:W-:Y:S01]  /*dfd0*/  VIADD R31, R2, 0x1c0 ;  /* 0x000001c0021f7836 */ /* 0x000fe20000000000 */
[----:B------:R-:W1:Y:S01]  /*dfe0*/  @P0 LDC R7, c[0x0][0xbf0] ;  /* 0x0002fc00ff070b82 */ /* 0x000e620000000800 */
[----:B------:R-:W-:-:S02]  /*dff0*/  SHF.R.S32.HI R28, RZ, 0x1f, R27 ;  /* 0x0000001fff1c7819 */ /* 0x000fc4000001141b */
[----:B------:R-:W-:Y:S02]  /*e000*/  SHF.R.S32.HI R32, RZ, 0x1f, R29 ;  /* 0x0000001fff207819 */ /* 0x000fe4000001141d */
[----:B------:R-:W-:Y:S02]  /*e010*/  SHF.R.S32.HI R34, RZ, 0x1f, R31 ;  /* 0x0000001fff227819 */ /* 0x000fe4000001141f */
[----:B------:R-:W-:Y:S02]  /*e020*/  SHF.R.S32.HI R36, RZ, 0x1f, R35 ;  /* 0x0000001fff247819 */ /* 0x000fe40000011423 */
[----:B------:R-:W-:Y:S02]  /*e030*/  SHF.R.S32.HI R37, RZ, 0x1f, R33 ;  /* 0x0000001fff257819 */ /* 0x000fe40000011421 */
[----:B------:R-:W-:Y:S01]  /*e040*/  SHF.R.S32.HI R38, RZ, 0x1f, R192 ;  /* 0x0000001fff267819 */ /* 0x000fe200000114c0 */
[----:B0-----:R-:W-:Y:S01]  /*e050*/  @P0 IMAD.HI.U32 R4, R8, R5, RZ ;  /* 0x0000000508040227 */ /* 0x001fe200078e00ff */
[----:B------:R-:W-:-:S02]  /*e060*/  SEL R5, RZ, 0xffffffff, P1 ;  /* 0xffffffffff057807 */ /* 0x000fc40000800000 */
        /* <DEDUP_REMOVED lines=72> */
.L_x_7686:
[----:B------:R-:W-:Y:S05]  /*e4f0*/  BSYNC B1 ;  /* 0x0000000000017941 */ /* 0x000fea0003800000 */
.L_x_7685:
        /* <DEDUP_REMOVED lines=36> */
.L_x_7679:
[----:B------:R-:W-:Y:S05]  /*e740*/  BSYNC B0 ;  /* 0x0000000000007941 */ /* 0x000fea0003800000 */
.L_x_7672:
[----:B------:R-:W-:Y:S02]  /*e750*/  ULDC UR4, c[0x0][0xc3c] ;  /* 0x00030f0000047ab9 */ /* 0x000fe40000000800 */
[----:B------:R-:W-:-:S06]  /*e760*/  UISETP.GE.AND UP0, UPT, UR7, UR4, UPT ;  /* 0x000000040700728c */ /* 0x000fcc000bf06270 */
[----:B------:R-:W-:-:S13]  /*e770*/  PLOP3.LUT P0, PT, PT, PT, UP0, 0x80, 0x0 ;  /* 0x000000000000781c */ /* 0x000fda0003f0f008 */
[----:B------:R-:W-:Y:S05]  /*e780*/  @!P0 BRA `(.L_x_7687) ;  /* 0xffffff2800cc8947 */ /* 0x000fea000383ffff */
[----:B------:R-:W-:Y:S05]  /*e790*/  EXIT ;  /* 0x000000000000794d */ /* 0x000fea0003800000 */
.L_x_7617:
        /* <DEDUP_REMOVED lines=16> */
.L_x_7688:
        /* <DEDUP_REMOVED lines=43> */
.L_x_7692:
        /* <DEDUP_REMOVED lines=35> */
.L_x_7690:
        /* <DEDUP_REMOVED lines=13> */
.L_x_7693:
        /* <DEDUP_REMOVED lines=62> */
.L_x_7694:
        /* <DEDUP_REMOVED lines=61> */
.L_x_7695:
[----:B------:R-:W-:-:S05]  /*f600*/  LOP3.LUT R25, RZ, R2, RZ, 0x33, !PT ;  /* 0x00000002ff197212 */ /* 0x000fca00078e33ff */
[----:B------:R-:W-:Y:S01]  /*f610*/  IMAD.IADD R25, R6, 0x1, R25 ;  /* 0x0000000106197824 */ /* 0x000fe200078e0219 */
[----:B------:R-:W-:Y:S06]  /*f620*/  BRA `(.L_x_7696) ;  /* 0x0000000000147947 */ /* 0x000fec0003800000 */
.L_x_7691:
[----:B------:R-:W-:Y:S01]  /*f630*/  ULDC UR4, c[0x0][0xc3c] ;  /* 0x00030f0000047ab9 */ /* 0x000fe20000000800 */
[----:B------:R-:W-:Y:S02]  /*f640*/  IMAD.MOV.U32 R25, RZ, RZ, RZ ;  /* 0x000000ffff197224 */ /* 0x000fe400078e00ff */
[----:B------:R-:W-:Y:S02]  /*f650*/  IMAD.U32 R24, RZ, RZ, UR6 ;  /* 0x00000006ff187e24 */ /* 0x000fe4000f8e00ff */
[----:B------:R-:W-:Y:S02]  /*f660*/  IMAD.MOV.U32 R26, RZ, RZ, RZ ;  /* 0x000000ffff1a7224 */ /* 0x000fe400078e00ff */
[----:B------:R-:W-:-:S07]  /*f670*/  IMAD.U32 R27, RZ, RZ, UR4 ;  /* 0x00000004ff1b7e24 */ /* 0x000fce000f8e00ff */
.L_x_7696:
[----:B------:R-:W-:-:S13]  /*f680*/  ISETP.NE.AND P0, PT, R7, RZ, PT ;  /* 0x000000ff0700720c */ /* 0x000fda0003f05270 */
[----:B------:R-:W0:Y:S01]  /*f690*/  @!P0 S2R R3, SR_CgaCtaId ;  /* 0x0000000000038919 */ /* 0x000e220000008800 */
[----:B------:R-:W-:-:S04]  /*f6a0*/  @!P0 MOV R2, 0x400 ;  /* 0x0000040000028802 */ /* 0x000fc80000000f00 */
[----:B0-----:R-:W-:-:S05]  /*f6b0*/  @!P0 LEA R2, R3, R2, 0x18 ;  /* 0x0000000203028211 */ /* 0x001fca00078ec0ff */
[----:B------:R0:W-:Y:S01]  /*f6c0*/  @!P0 STS.128 [R2+0x28cd0], R24 ;  /* 0x028cd01802008388 */ /* 0x0001e20000000c00 */
[----:B------:R-:W-:Y:S06]  /*f6d0*/  BAR.ARV 0x5, 0x180 ;  /* 0x0146000000007b1d */ /* 0x000fec0000002000 */
.L_x_7689:
[----:B------:R2:W-:Y:S01]  /*f6e0*/  STL [R1+0x20], RZ ;  /* 0x000020ff01007387 */ /* 0x0005e20000100800 */
[----:B------:R-:W-:Y:S01]  /*f6f0*/  ULDC UR4, c[0x0][0xc3c] ;  /* 0x00030f0000047ab9 */ /* 0x000fe20000000800 */
[----:B------:R-:W-:Y:S01]  /*f700*/  IMAD.MOV.U32 R22, RZ, RZ, 0x1 ;  /* 0x00000001ff167424 */ /* 0x000fe200078e00ff */
[----:B-1----:R-:W-:Y:S01]  /*f710*/  ISETP.GE.AND P0, PT, R27, UR4, PT ;  /* 0x000000041b007c0c */ /* 0x002fe2000bf06270 */
[----:B------:R-:W-:-:S12]  /*f720*/  IMAD.MOV.U32 R18, RZ, RZ, RZ ;  /* 0x000000ffff127224 */ /* 0x000fd800078e00ff */
[----:B--2---:R-:W-:Y:S05]  /*f730*/  @P0 BRA `(.L_x_7697) ;  /* 0x0000004c00f80947 */ /* 0x004fea0003800000 */
[----:B------:R-:W1:Y:S01]  /*f740*/  S2UR UR5, SR_CgaCtaId ;  /* 0x00000000000579c3 */ /* 0x000e620000008800 */
[C---:B0-----:R-:W-:Y:S01]  /*f750*/  IMAD.SHL.U32 R2, R0.reuse, 0x8, RZ ;  /* 0x0000000800027824 */ /* 0x041fe200078e00ff */
        /* <DEDUP_REMOVED lines=18> */
[----:B-1----:R-:W-:Y:S01]  /*f880*/  ULEA UR4, UR5, UR4, 0x18 ;  /* 0x0000000405047291 */ /* 0x002fe2000f8ec03f */
[C---:B------:R-:W-:Y:S02]  /*f890*/  LOP3.LUT R2, R0.reuse, 0x100, RZ, 0xfc, !PT ;  /* 0x0000010000027812 */ /* 0x040fe400078efcff */
[C---:B------:R-:W-:Y:S02]  /*f8a0*/  LOP3.LUT R4, R0.reuse, 0x140, RZ, 0xfc, !PT ;  /* 0x0000014000047812 */ /* 0x040fe400078efcff */
[C---:B------:R-:W-:Y:S01]  /*f8b0*/  LOP3.LUT R3, R0.reuse, 0x180, RZ, 0xfc, !PT ;  /* 0x0000018000037812 */ /* 0x040fe200078efcff */
[----:B------:R-:W-:Y:S01]  /*f8c0*/  IMAD.U32 R17, RZ, RZ, UR4 ;  /* 0x00000004ff117e24 */ /* 0x000fe2000f8e00ff */
[----:B------:R-:W-:-:S03]  /*f8d0*/  LOP3.LUT R2, R0, 0x1c0, RZ, 0xfc, !PT ;  /* 0x000001c000027812 */ /* 0x000fc600078efcff */
[----:B------:R-:W-:-:S05]  /*f8e0*/  IMAD R0, R33, 0x2, R17 ;  /* 0x0000000221007824 */ /* 0x000fca00078e0211 */
[----:B------:R0:W-:Y:S02]  /*f8f0*/  STL [R1+0x28], R0 ;  /* 0x0000280001007387 */ /* 0x0001e40000100800 */
.L_x_7760:
[----:B-1----:R-:W1:Y:S02]  /*f900*/  LDC.64 R2, c[0x0][0xc88] ;  /* 0x00032200ff027b82 */ /* 0x002e640000000a00 */
[----:B-1----:R-:W-:-:S05]  /*f910*/  IMAD.WIDE R2, R27, 0x4, R2 ;  /* 0x000000041b027825 */ /* 0x002fca00078e0202 */
[----:B------:R-:W0:Y:S01]  /*f920*/  LDG.E R29, desc[UR50][R2.64] ;  /* 0x00000032021d7981 */ /* 0x000e22000c1e1900 */
[----:B------:R-:W-:Y:S05]  /*f930*/  YIELD ;  /* 0x0000000000007946 */ /* 0x000fea0003800000 */
[----:B------:R-:W-:Y:S01]  /*f940*/  ULDC.64 UR4, c[0x0][0xa28] ;  /* 0x00028a0000047ab9 */ /* 0x000fe20000000a00 */
[----:B------:R-:W-:Y:S01]  /*f950*/  IMAD.MOV.U32 R31, RZ, RZ, RZ ;  /* 0x000000ffff1f7224 */ /* 0x000fe200078e00ff */
[----:B------:R-:W-:Y:S01]  /*f960*/  ISETP.NE.U32.AND P0, PT, RZ, UR4, PT ;  /* 0x00000004ff007c0c */ /* 0x000fe2000bf05070 */
[----:B------:R-:W-:-:S03]  /*f970*/  ULDC.64 UR6, c[0x0][0xa18] ;  /* 0x0002860000067ab9 */ /* 0x000fc60000000a00 */
[----:B------:R-:W-:Y:S01]  /*f980*/  ISETP.NE.AND.EX P0, PT, RZ, UR5, PT, P0 ;  /* 0x00000005ff007c0c */ /* 0x000fe2000bf05300 */
[----:B------:R-:W-:Y:S01]  /*f990*/  IMAD.MOV.U32 R37, RZ, RZ, RZ ;  /* 0x000000ffff257224 */ /* 0x000fe200078e00ff */
[----:B0-----:R-:W-:-:S11]  /*f9a0*/  SHF.R.S32.HI R0, RZ, 0x1f, R29 ;  /* 0x0000001fff007819 */ /* 0x001fd6000001141d */
        /* <DEDUP_REMOVED lines=37> */
.L_x_7698:
        /* <DEDUP_REMOVED lines=9> */
.L_x_7699:
        /* <DEDUP_REMOVED lines=9> */
.L_x_7700:
[----:B------:R-:W3:Y:S01]  /*fd20*/  LDL R4, [R1+0x4] ;  /* 0x0000040001047983 */ /* 0x000ee20000100800 */
[----:B012---:R-:W0:Y:S01]  /*fd30*/  LDC R0, c[0x0][0x448] ;  /* 0x00011200ff007b82 */ /* 0x007e220000000800 */
[----:B-----5:R-:W-:Y:S01]  /*fd40*/  IMAD.IADD R28, R28, 0x1, -R31 ;  /* 0x000000011c1c7824 */ /* 0x020fe200078e0a1f */
[----:B------:R-:W-:Y:S01]  /*fd50*/  LOP3.LUT R16, R16, 0xfffffdff, RZ, 0xc0, !PT ;  /* 0xfffffdff10107812 */ /* 0x000fe200078ec0ff */
[----:B------:R-:W-:Y:S01]  /*fd60*/  BSSY B0, `(.L_x_7701) ;  /* 0x0000037000007945 */ /* 0x000fe20003800000 */
[----:B0-----:R-:W-:Y:S01]  /*fd70*/  ISETP.NE.AND P0, PT, R0, 0x1, PT ;  /* 0x000000010000780c */ /* 0x001fe20003f05270 */
[----:B------:R-:W-:-:S04]  /*fd80*/  IMAD.SHL.U32 R0, R25, 0x40, RZ ;  /* 0x0000004019007824 */ /* 0x000fc800078e00ff */
[----:B------:R-:W-:-:S08]  /*fd90*/  VIADD R0, R0, 0x3f ;  /* 0x0000003f00007836 */ /* 0x000fd00000000000 */
[----:B------:R-:W0:Y:S01]  /*fda0*/  @P0 LDC R3, c[0x0][0x44c] ;  /* 0x00011300ff030b82 */ /* 0x000e220000000800 */
[----:B------:R-:W-:-:S07]  /*fdb0*/  @P0 LOP3.LUT R16, R16, 0x200, RZ, 0xfc, !PT ;  /* 0x0000020010100812 */ /* 0x000fce00078efcff */
[----:B------:R-:W1:Y:S01]  /*fdc0*/  @P0 LDC R2, c[0x0][0x450] ;  /* 0x00011400ff020b82 */ /* 0x000e620000000800 */
[----:B0-----:R-:W-:-:S05]  /*fdd0*/  @P0 IMAD.HI.U32 R3, R0, R3, RZ ;  /* 0x0000000300030227 */ /* 0x001fca00078e00ff */
[----:B-1----:R-:W-:Y:S01]  /*fde0*/  @P0 SHF.R.U32.HI R0, RZ, R2, R3 ;  /* 0x00000002ff000219 */ /* 0x002fe20000011603 */
[C---:B------:R-:W-:Y:S01]  /*fdf0*/  VIADD R2, R28.reuse, 0x3f ;  /* 0x0000003f1c027836 */ /* 0x040fe20000000000 */
[----:B---3--:R-:W-:-:S05]  /*fe00*/  IADD3 R3, R28, 0x40, -R4 ;  /* 0x000000401c037810 */ /* 0x008fca0007ffe804 */
[----:B------:R-:W-:-:S05]  /*fe10*/  IMAD.IADD R0, R3, 0x1, R0 ;  /* 0x0000000103007824 */ /* 0x000fca00078e0200 */
[----:B------:R-:W-:-:S04]  /*fe20*/  SHF.R.S32.HI R3, RZ, 0x1f, R0 ;  /* 0x0000001fff037819 */ /* 0x000fc80000011400 */
[----:B------:R-:W-:Y:S02]  /*fe30*/  LEA.HI R0, R3, R0, RZ, 0x6 ;  /* 0x0000000003007211 */ /* 0x000fe400078f30ff */
[----:B------:R-:W-:Y:S02]  /*fe40*/  SHF.R.S32.HI R3, RZ, 0x1f, R2 ;  /* 0x0000001fff037819 */ /* 0x000fe40000011402 */
[----:B------:R-:W-:Y:S02]  /*fe50*/  SHF.R.S32.HI R0, RZ, 0x6, R0 ;  /* 0x00000006ff007819 */ /* 0x000fe40000011400 */
[----:B------:R-:W-:Y:S02]  /*fe60*/  LEA.HI R3, R3, R2, RZ, 0x6 ;  /* 0x0000000203037211 */ /* 0x000fe400078f30ff */
[----:B------:R-:W-:Y:S02]  /*fe70*/  LOP3.LUT R2, R26, 0xff000000, RZ, 0xc0, !PT ;  /* 0xff0000001a027812 */ /* 0x000fe400078ec0ff */
[----:B------:R-:W-:-:S02]  /*fe80*/  SHF.R.S32.HI R3, RZ, 0x6, R3 ;  /* 0x00000006ff037819 */ /* 0x000fc40000011403 */
[----:B------:R-:W-:Y:S02]  /*fe90*/  SHF.R.U32.HI R2, RZ, 0x8, R2 ;  /* 0x00000008ff027819 */ /* 0x000fe40000011602 */
[----:B------:R-:W-:Y:S02]  /*fea0*/  VIMNMX R0, R3, R0, PT ;  /* 0x0000000003007248 */ /* 0x000fe40003fe0100 */
[----:B------:R-:W-:Y:S02]  /*feb0*/  LOP3.LUT R3, R26, 0xff0000, RZ, 0xc0, !PT ;  /* 0x00ff00001a037812 */ /* 0x000fe400078ec0ff */
[----:B------:R-:W-:Y:S02]  /*fec0*/  ISETP.GE.AND P0, PT, R0, 0x1, PT ;  /* 0x000000010000780c */ /* 0x000fe40003f06270 */
[----:B------:R-:W-:Y:S01]  /*fed0*/  LEA.HI R4, R3, R2, RZ, 0x10 ;  /* 0x0000000203047211 */ /* 0x000fe200078f80ff */
[----:B------:R-:W-:-:S10]  /*fee0*/  IMAD.MOV.U32 R2, RZ, RZ, RZ ;  /* 0x000000ffff027224 */ /* 0x000fd400078e00ff */
[----:B------:R-:W-:Y:S05]  /*fef0*/  @!P0 BRA `(.L_x_7702) ;  /* 0x0000000000748947 */ /* 0x000fea0003800000 */
        /* <DEDUP_REMOVED lines=29> */
.L_x_7702:
[----:B------:R-:W-:Y:S05]  /*100d0*/  BSYNC B0 ;  /* 0x0000000000007941 */ /* 0x000fea0003800000 */
.L_x_7701:
        /* <DEDUP_REMOVED lines=24> */
.L_x_7704:
        /* <DEDUP_REMOVED lines=20> */
.L_x_7707:
[----:B------:R-:W-:Y:S05]  /*103a0*/  BSYNC B6 ;  /* 0x0000000000067941 */ /* 0x000fea0003800000 */
.L_x_7706:
        /* <DEDUP_REMOVED lines=20> */
.L_x_7710:
        /* <DEDUP_REMOVED lines=15> */
.L_x_7709:
[----:B------:R-:W-:Y:S05]  /*105e0*/  BSYNC B6 ;  /* 0x0000000000067941 */ /* 0x000fea0003800000 */
.L_x_7708:
[----:B------:R-:W0:Y:S01]  /*105f0*/  S2R R34, SR_TID.X ;  /* 0x0000000000227919 */ /* 0x000e220000002100 */
[----:B------:R-:W-:Y:S01]  /*10600*/  ULDC.64 UR4, c[0x0][0x9f8] ;  /* 0x00027e0000047ab9 */ /* 0x000fe20000000a00 */
[----:B------:R-:W1:Y:S01]  /*10610*/  LDC R20, c[0x0][0x430] ;  /* 0x00010c00ff147b82 */ /* 0x000e620000000800 */
[----:B------:R-:W-:-:S04]  /*10620*/  ISETP.NE.U32.AND P0, PT, RZ, UR4, PT ;  /* 0x00000004ff007c0c */ /* 0x000fc8000bf05070 */
[----:B------:R-:W-:Y:S01]  /*10630*/  ISETP.NE.AND.EX P0, PT, RZ, UR5, PT, P0 ;  /* 0x00000005ff007c0c */ /* 0x000fe2000bf05300 */
[----:B------:R-:W2:-:S12]  /*10640*/  S2R R21, SR_TID.X ;  /* 0x0000000000157919 */ /* 0x000e980000002100 */
[----:B------:R-:W-:Y:S01]  /*10650*/  @P0 IADD3 R2, P1, R19, UR4, RZ ;  /* 0x0000000413020c10 */ /* 0x000fe2000ff3e0ff */
[----:B------:R-:W-:-:S03]  /*10660*/  ULDC UR4, c[0x0][0x320] ;  /* 0x0000c80000047ab9 */ /* 0x000fc60000000800 */
[----:B------:R-:W-:-:S05]  /*10670*/  @P0 IADD3.X R3, R32, UR5, RZ, P1, !PT ;  /* 0x0000000520030c10 */ /* 0x000fca0008ffe4ff */
[----:B------:R3:W5:Y:S01]  /*10680*/  @P0 LDG.E R23, desc[UR50][R2.64] ;  /* 0x0000003202170981 */ /* 0x000762000c1e1900 */
[----:B------:R-:W-:Y:S01]  /*10690*/  LOP3.LUT R16, R16, 0xffffffbf, RZ, 0xc0, !PT ;  /* 0xffffffbf10107812 */ /* 0x000fe200078ec0ff */
[----:B------:R-:W-:Y:S01]  /*106a0*/  UMOV UR5, 0xffffffff ;  /* 0xffffffff00057882 */ /* 0x000fe20000000000 */
[----:B0-----:R-:W-:-:S05]  /*106b0*/  IMAD.SHL.U32 R34, R34, 0x8, RZ ;  /* 0x0000000822227824 */ /* 0x001fca00078e00ff */
[----:B------:R-:W-:Y:S01]  /*106c0*/  LOP3.LUT R34, R34, 0x38, RZ, 0xc0, !PT ;  /* 0x0000003822227812 */ /* 0x000fe200078ec0ff */
[----:B--2---:R-:W-:-:S03]  /*106d0*/  IMAD.SHL.U32 R21, R21, 0x8, RZ ;  /* 0x0000000815157824 */ /* 0x004fc600078e00ff */
[C---:B------:R-:W-:Y:S02]  /*106e0*/  LOP3.LUT R0, R34.reuse, 0x40, RZ, 0xfc, !PT ;  /* 0x0000004022007812 */ /* 0x040fe400078efcff */
[----:B------:R-:W-:Y:S02]  /*106f0*/  LOP3.LUT R4, R34, 0x180, RZ, 0xfc, !PT ;  /* 0x0000018022047812 */ /* 0x000fe400078efcff */
[----:B------:R-:W-:Y:S02]  /*10700*/  ISETP.GE.AND P3, PT, R0, UR4, PT ;  /* 0x0000000400007c0c */ /* 0x000fe4000bf66270 */
[----:B------:R-:W0:Y:S01]  /*10710*/  S2R R0, SR_TID.X ;  /* 0x0000000000007919 */ /* 0x000e220000002100 */
[----:B------:R-:W-:Y:S02]  /*10720*/  LOP3.LUT R34, R34, 0x1c0, RZ, 0xfc, !PT ;  /* 0x000001c022227812 */ /* 0x000fe400078efcff */
[----:B------:R-:W-:Y:S02]  /*10730*/  LOP3.LUT R21, R21, 0x38, RZ, 0xc0, !PT ;  /* 0x0000003815157812 */ /* 0x000fe400078ec0ff */
[----:B------:R-:W-:-:S02]  /*10740*/  ISETP.GE.AND P0, PT, R34, UR4, PT ;  /* 0x0000000422007c0c */ /* 0x000fc4000bf06270 */
[----:B------:R-:W2:Y:S01]  /*10750*/  S2R R34, SR_TID.X ;  /* 0x0000000000227919 */ /* 0x000ea20000002100 */
[----:B------:R-:W-:Y:S02]  /*10760*/  ISETP.GE.AND P2, PT, R21, UR4, PT ;  /* 0x0000000415007c0c */ /* 0x000fe4000bf46270 */
[----:B------:R-:W-:Y:S02]  /*10770*/  ISETP.GE.AND P1, PT, R4, UR4, PT ;  /* 0x0000000404007c0c */ /* 0x000fe4000bf26270 */
[----:B------:R-:W-:Y:S02]  /*10780*/  @P3 LOP3.LUT R16, R16, 0x40, RZ, 0xfc, !PT ;  /* 0x0000004010103812 */ /* 0x000fe400078efcff */
[----:B------:R-:W-:Y:S02]  /*10790*/  SEL R7, RZ, 0x40, P1 ;  /* 0x00000040ff077807 */ /* 0x000fe40000800000 */
[----:B------:R-:W-:Y:S02]  /*107a0*/  LOP3.LUT R16, R16, 0xffffff7f, RZ, 0xc0, !PT ;  /* 0xffffff7f10107812 */ /* 0x000fe400078ec0ff */
[----:B------:R-:W-:-:S03]  /*107b0*/  SEL R8, RZ, 0x80, P0 ;  /* 0x00000080ff087807 */ /* 0x000fc60000000000 */
[----:B------:R-:W-:-:S04]  /*107c0*/  @P2 LOP3.LUT R16, R16, 0x80, RZ, 0xfc, !PT ;  /* 0x0000008010102812 */ /* 0x000fc800078efcff */
[----:B------:R-:W-:Y:S01]  /*107d0*/  LOP3.LUT R16, R16, 0xffffffdf, RZ, 0xc0, !PT ;  /* 0xffffffdf10107812 */ /* 0x000fe200078ec0ff */
[----:B0-----:R-:W-:-:S05]  /*107e0*/  IMAD.SHL.U32 R0, R0, 0x8, RZ ;  /* 0x0000000800007824 */ /* 0x001fca00078e00ff */
[----:B------:R-:W-:Y:S01]  /*107f0*/  LOP3.LUT R0, R0, 0x38, RZ, 0xc0, !PT ;  /* 0x0000003800007812 */ /* 0x000fe200078ec0ff */
[----:B--2---:R-:W-:-:S03]  /*10800*/  IMAD.SHL.U32 R34, R34, 0x8, RZ ;  /* 0x0000000822227824 */ /* 0x004fc600078e00ff */
[----:B------:R-:W-:Y:S02]  /*10810*/  LOP3.LUT R0, R0, 0x80, RZ, 0xfc, !PT ;  /* 0x0000008000007812 */ /* 0x000fe400078efcff */
[----:B------:R-:W-:Y:S02]  /*10820*/  LOP3.LUT R34, R34, 0x38, RZ, 0xc0, !PT ;  /* 0x0000003822227812 */ /* 0x000fe400078ec0ff */
[----:B------:R-:W-:Y:S02]  /*10830*/  ISETP.GE.AND P5, PT, R0, UR4, PT ;  /* 0x0000000400007c0c */ /* 0x000fe4000bfa6270 */
[----:B------:R-:W-:Y:S02]  /*10840*/  LOP3.LUT R34, R34, 0xc0, RZ, 0xfc, !PT ;  /* 0x000000c022227812 */ /* 0x000fe400078efcff */
[----:B------:R-:W-:Y:S02]  /*10850*/  LEA R0, R35, 0xffffffc0, 0x6 ;  /* 0xffffffc023007811 */ /* 0x000fe400078e30ff */
        /* <DEDUP_REMOVED lines=12> */
[----:B-1-3--:R-:W-:Y:S06]  /*10920*/  BRA.DIV UR5, `(.L_x_7711) ;  /* 0x0000004605347947 */ /* 0x00afec000b800000 */
.L_x_7778:
        /* <DEDUP_REMOVED lines=56> */
.L_x_7712:
[----:B------:R-:W-:Y:S01]  /*10cb0*/  IADD3 R28, -R36, R28, -R0 ;  /* 0x0000001c241c7210 */ /* 0x000fe20007ffe900 */
[----:B------:R-:W-:Y:S01]  /*10cc0*/  IMAD R19, R18, 0x8, R17 ;  /* 0x0000000812137824 */ /* 0x000fe200078e0211 */
[----:B------:R-:W-:Y:S01]  /*10cd0*/  SHF.L.U32 R0, R22, 0x1f, RZ ;  /* 0x0000001f16007819 */ /* 0x000fe200000006ff */
[----:B------:R-:W-:Y:S03]  /*10ce0*/  BSSY B0, `(.L_x_7713) ;  /* 0x0000003000007945 */ /* 0x000fe60003800000 */
[----:B------:R-:W0:Y:S02]  /*10cf0*/  SYNCS.PHASECHK.TRANS64.TRYWAIT P0, [R19+URZ+0x28c40], R0 ;  /* 0x028c4000130075a7 */ /* 0x000e24000800017f */
[----:B0-----:R-:W-:Y:S05]  /*10d00*/  @!P0 BRA `(.L_x_7714) ;  /* 0x0000004000708947 */ /* 0x001fea0003800000 */
.L_x_7779:
[----:B------:R-:W-:Y:S05]  /*10d10*/  BSYNC B0 ;  /* 0x0000000000007941 */ /* 0x000fea0003800000 */
.L_x_7713:
        /* <DEDUP_REMOVED lines=63> */
.L_x_7789:
        /* <DEDUP_REMOVED lines=10> */
.L_x_7716:
        /* <DEDUP_REMOVED lines=11> */
.L_x_7717:
        /* <DEDUP_REMOVED lines=39> */
.L_x_7719:
[----:B------:R-:W-:Y:S05]  /*114d0*/  BSYNC B6 ;  /* 0x0000000000067941 */ /* 0x000fea0003800000 */
.L_x_7718:
        /* <DEDUP_REMOVED lines=28> */
[----:B--2---:R-:W-:Y:S02]  /*116a0*/  @P6 SHF.R.U32.HI R4, RZ, R0, R6 ;  /* 0x00000000ff046219 */ /* 0x004fe40000011606 */
        /* <DEDUP_REMOVED lines=55> */
.L_x_7798:
        /* <DEDUP_REMOVED lines=10> */
.L_x_7721:
        /* <DEDUP_REMOVED lines=18> */
.L_x_7799:
[----:B------:R-:W-:Y:S05]  /*11be0*/  BSYNC B0 ;  /* 0x0000000000007941 */ /* 0x000fea0003800000 */
.L_x_7722:
[----:B------:R-:W-:-:S05]  /*11bf0*/  IMAD.U32 R2, RZ, RZ, UR36 ;  /* 0x00000024ff027e24 */ /* 0x000fca000f8e00ff */
[----:B------:R-:W-:-:S13]  /*11c00*/  ISETP.NE.AND P0, PT, R2, 0x3, PT ;  /* 0x000000030200780c */ /* 0x000fda0003f05270 */
[----:B------:R-:W-:Y:S05]  /*11c10*/  @!P0 BRA `(.L_x_7724) ;  /* 0x0000000000048947 */ /* 0x000fea0003800000 */
[----:B------:R-:W-:Y:S01]  /*11c20*/  BPT.TRAP 0x1 ;  /* 0x000000040000795c */ /* 0x000fe20000300000 */
.L_x_7724:
[----:B0-----:R-:W-:Y:S01]  /*11c30*/  SHF.L.U32 R0, R22, 0x1f, RZ ;  /* 0x0000001f16007819 */ /* 0x001fe200000006ff */
[----:B------:R-:W-:Y:S03]  /*11c40*/  BSSY B0, `(.L_x_7725) ;  /* 0x0000003000007945 */ /* 0x000fe60003800000 */
[----:B------:R-:W0:Y:S02]  /*11c50*/  SYNCS.PHASECHK.TRANS64.TRYWAIT P0, [R19+URZ+0x28c60], R0 ;  /* 0x028c6000130075a7 */ /* 0x000e24000800017f */
[----:B0-----:R-:W-:Y:S05]  /*11c60*/  @!P0 BRA `(.L_x_7726) ;  /* 0x0000003c00548947 */ /* 0x001fea0003800000 */
.L_x_7800:
[----:B------:R-:W-:Y:S05]  /*11c70*/  BSYNC B0 ;  /* 0x0000000000007941 */ /* 0x000fea0003800000 */
.L_x_7725:
        /* <DEDUP_REMOVED lines=109> */
.L_x_7810:
        /* <DEDUP_REMOVED lines=34> */
.L_x_7728:
        /* <DEDUP_REMOVED lines=11> */
.L_x_7729:
        /* <DEDUP_REMOVED lines=12> */
.L_x_7744:
        /* <DEDUP_REMOVED lines=41> */
.L_x_7732:
[----:B------:R-:W-:Y:S01]  /*12970*/  IMAD R6, R18, 0x8, R17 ;  /* 0x0000000812067824 */ /* 0x000fe200078e0211 */
[----:B------:R-:W-:Y:S01]  /*12980*/  SHF.L.U32 R19, R22, 0x1f, RZ ;  /* 0x0000001f16137819 */ /* 0x000fe200000006ff */
[----:B------:R-:W-:Y:S01]  /*12990*/  BSSY B1, `(.L_x_7733) ;  /* 0x0000004000017945 */ /* 0x000fe20003800000 */
[----:B------:R-:W-:Y:S02]  /*129a0*/  SHF.R.S32.HI R9, RZ, 0x1f, R5 ;  /* 0x0000001fff097819 */ /* 0x000fe40000011405 */
[----:B------:R-:W0:Y:S02]  /*129b0*/  SYNCS.PHASECHK.TRANS64.TRYWAIT P0, [R6+URZ+0x28c40], R19 ;  /* 0x028c4013060075a7 */ /* 0x000e24000800017f */
[----:B0-----:R-:W-:Y:S05]  /*129c0*/  @!P0 BRA `(.L_x_7734) ;  /* 0x00000038003c8947 */ /* 0x001fea0003800000 */
.L_x_7811:
[----:B------:R-:W-:Y:S05]  /*129d0*/  BSYNC B1 ;  /* 0x0000000000017941 */ /* 0x000fea0003800000 */
.L_x_7733:
        /* <DEDUP_REMOVED lines=40> */
.L_x_7821:
        /* <DEDUP_REMOVED lines=8> */
.L_x_7736:
        /* <DEDUP_REMOVED lines=11> */
.L_x_7737:
[----:B------:R2:W-:Y:S01]  /*12d90*/  SYNCS.ARRIVE.TRANS64.A1T0 RZ, [R6+URZ+0x28c30], RZ ;  /* 0x028c30ff06ff79a7 */ /* 0x0005e2000810003f */
[----:B------:R-:W-:Y:S05]  /*12da0*/  @!P2 BRA `(.L_x_7738) ;  /* 0x000000000004a947 */ /* 0x000fea0003800000 */
[----:B------:R-:W-:Y:S01]  /*12db0*/  BPT.TRAP 0x1 ;  /* 0x000000040000795c */ /* 0x000fe20000300000 */
.L_x_7738:
[----:B------:R-:W3:Y:S01]  /*12dc0*/  SYNCS.PHASECHK.TRANS64.TRYWAIT P0, [R6+URZ+0x28c60], R19 ;  /* 0x028c6013060075a7 */ /* 0x000ee2000800017f */
[----:B------:R-:W-:Y:S04]  /*12dd0*/  BSSY B1, `(.L_x_7739) ;  /* 0x0000002000017945 */ /* 0x000fe80003800000 */
[----:B---3--:R-:W-:Y:S05]  /*12de0*/  @!P0 BRA `(.L_x_7740) ;  /* 0x0000003800648947 */ /* 0x008fea0003800000 */
.L_x_7822:
[----:B------:R-:W-:Y:S05]  /*12df0*/  BSYNC B1 ;  /* 0x0000000000017941 */ /* 0x000fea0003800000 */
.L_x_7739:
        /* <DEDUP_REMOVED lines=79> */
.L_x_7832:
        /* <DEDUP_REMOVED lines=25> */
.L_x_7742:
        /* <DEDUP_REMOVED lines=11> */
.L_x_7743:
[----:B------:R3:W-:Y:S01]  /*13530*/  SYNCS.ARRIVE.TRANS64.A1T0 RZ, [R6+URZ+0x28c50], RZ ;  /* 0x028c50ff06ff79a7 */ /* 0x0007e2000810003f */
[----:B------:R-:W-:Y:S05]  /*13540*/  @P3 BRA `(.L_x_7744) ;  /* 0xfffffff000643947 */ /* 0x000fea000383ffff */
.L_x_7731:
[----:B------:R-:W-:Y:S05]  /*13550*/  BSYNC B0 ;  /* 0x0000000000007941 */ /* 0x000fea0003800000 */
.L_x_7730:
        /* <DEDUP_REMOVED lines=21> */
.L_x_7746:
[----:B------:R-:W-:Y:S05]  /*136b0*/  BSYNC B0 ;  /* 0x0000000000007941 */ /* 0x000fea0003800000 */
.L_x_7745:
[----:B------:R-:W-:-:S07]  /*136c0*/  SEL R18, R18, RZ, P0 ;  /* 0x000000ff12127207 */ /* 0x000fce0000000000 */
.L_x_7705:
[----:B------:R-:W-:Y:S05]  /*136d0*/  BSYNC B7 ;  /* 0x0000000000077941 */ /* 0x000fea0003800000 */
.L_x_7703:
        /* <DEDUP_REMOVED lines=11> */
.L_x_7747:
        /* <DEDUP_REMOVED lines=43> */
.L_x_7842:
[----:B------:R-:W-:Y:S02]  /*13a40*/  ULDC UR4, c[0x0][0xc38] ;  /* 0x00030e0000047ab9 */ /* 0x000fe40000000800 */
[----:B------:R-:W-:-:S04]  /*13a50*/  IMAD.U32 R4, RZ, RZ, UR4 ;  /* 0x00000004ff047e24 */ /* 0x000fc8000f8e00ff */
[----:B--2---:R-:W-:-:S04]  /*13a60*/  IMAD R5, R14, R4, RZ ;  /* 0x000000040e057224 */ /* 0x004fc800078e02ff */
[----:B------:R-:W-:-:S05]  /*13a70*/  IMAD.IADD R6, R6, 0x1, R5 ;  /* 0x0000000106067824 */ /* 0x000fca00078e0205 */
[----:B------:R-:W-:-:S13]  /*13a80*/  ISETP.GT.AND P6, PT, R6, R0, PT ;  /* 0x000000000600720c */ /* 0x000fda0003fc4270 */
[----:B------:R-:W-:Y:S05]  /*13a90*/  @P6 BRA `(.L_x_7750) ;  /* 0x0000000000a46947 */ /* 0x000fea0003800000 */
.L_x_7753:
        /* <DEDUP_REMOVED lines=11> */
[----:B------:R-:W-:Y:S02]  /*13b50*/  IMAD.MOV.U32 R8, RZ, RZ, RZ ;  /* 0x000000ffff087224 */ /* 0x000fe400078e00ff */
[----:B0-----:R-:W-:-:S05]  /*13b60*/  @!P6 IMAD.WIDE R2, R7, 0x4, R2 ;  /* 0x000000040702e825 */ /* 0x001fca00078e0202 */
[----:B------:R2:W3:Y:S02]  /*13b70*/  @!P6 LDG.E R25, desc[UR50][R2.64] ;  /* 0x000000320219e981 */ /* 0x0004e4000c1e1900 */
[----:B--2---:R-:W-:-:S05]  /*13b80*/  @!P6 IMAD.WIDE R2, R7, 0x4, R4 ;  /* 0x000000040702e825 */ /* 0x004fca00078e0204 */
        /* <DEDUP_REMOVED lines=20> */
.L_x_7850:
[----:B------:R-:W-:Y:S02]  /*13cd0*/  ULDC UR4, c[0x0][0xc38] ;  /* 0x00030e0000047ab9 */ /* 0x000fe40000000800 */
[----:B------:R-:W-:-:S04]  /*13ce0*/  IMAD.U32 R4, RZ, RZ, UR4 ;  /* 0x00000004ff047e24 */ /* 0x000fc8000f8e00ff */
[----:B--2---:R-:W-:-:S04]  /*13cf0*/  IMAD R5, R14, R4, RZ ;  /* 0x000000040e057224 */ /* 0x004fc800078e02ff */
[----:B------:R-:W-:-:S05]  /*13d00*/  IMAD.IADD R6, R5, 0x1, R6 ;  /* 0x0000000105067824 */ /* 0x000fca00078e0206 */
[----:B------:R-:W-:-:S13]  /*13d10*/  ISETP.GT.AND P6, PT, R6, R0, PT ;  /* 0x000000000600720c */ /* 0x000fda0003fc4270 */
[----:B------:R-:W-:Y:S05]  /*13d20*/  @!P6 BRA `(.L_x_7753) ;  /* 0xfffffffc005ce947 */ /* 0x000fea000383ffff */
.L_x_7750:
        /* <DEDUP_REMOVED lines=10> */
.L_x_7855:
[----:B------:R-:W-:-:S13]  /*13dd0*/  ISETP.NE.AND P0, PT, R2, RZ, PT ;  /* 0x000000ff0200720c */ /* 0x000fda0003f05270 */
[----:B------:R-:W-:Y:S05]  /*13de0*/  @!P0 BRA `(.L_x_7755) ;  /* 0x0000000000108947 */ /* 0x000fea0003800000 */
[----:B------:R-:W-:Y:S01]  /*13df0*/  UMOV UR4, 0xffffffff ;  /* 0xffffffff00047882 */ /* 0x000fe20000000000 */
[----:B--2---:R-:W-:Y:S02]  /*13e00*/  VIADD R12, R12, 0xffffffff ;  /* 0xffffffff0c0c7836 */ /* 0x004fe40000000000 */
[----:B------:R-:W-:Y:S05]  /*13e10*/  BRA.DIV UR4, `(.L_x_7756) ;  /* 0x0000003a04947947 */ /* 0x000fea000b800000 */
[----:B------:R2:W0:Y:S02]  /*13e20*/  SHFL.IDX PT, R24, R3, R12, 0x1f ;  /* 0x00001f0c03187589 */ /* 0x00042400000e0000 */
.L_x_7755:
[----:B----4-:R-:W-:Y:S01]  /*13e30*/  ISETP.NE.AND P0, PT, R8, 0x1, PT ;  /* 0x000000010800780c */ /* 0x010fe20003f05270 */
[----:B0-----:R-:W-:-:S04]  /*13e40*/  IMAD R24, R24, R4, R5 ;  /* 0x0000000418187224 */ /* 0x001fc800078e0205 */
[----:B------:R-:W-:-:S08]  /*13e50*/  IMAD.IADD R0, R0, 0x1, -R24 ;  /* 0x0000000100007824 */ /* 0x000fd000078e0a18 */
[----:B------:R-:W-:Y:S05]  /*13e60*/  @!P0 BRA `(.L_x_7757) ;  /* 0x0000000000dc8947 */ /* 0x000fea0003800000 */
[----:B---3--:R-:W-:Y:S02]  /*13e70*/  IABS R4, R25 ;  /* 0x0000001900047213 */ /* 0x008fe40000000000 */
[----:B------:R-:W-:Y:S02]  /*13e80*/  IABS R5, R8 ;  /* 0x0000000800057213 */ /* 0x000fe40000000000 */
[----:B------:R-:W0:Y:S08]  /*13e90*/  I2F.RP R6, R4 ;  /* 0x0000000400067306 */ /* 0x000e300000209400 */
[----:B------:R-:W3:Y:S08]  /*13ea0*/  I2F.RP R9, R5 ;  /* 0x0000000500097306 */ /* 0x000ef00000209400 */
[----:B0-----:R-:W0:Y:S08]  /*13eb0*/  MUFU.RCP R6, R6 ;  /* 0x0000000600067308 */ /* 0x001e300000001000 */
[----:B---3--:R-:W-:Y:S01]  /*13ec0*/  MUFU.RCP R9, R9 ;  /* 0x0000000900097308 */ /* 0x008fe20000001000 */
[----:B0-----:R-:W-:-:S07]  /*13ed0*/  VIADD R2, R6, 0xffffffe ;  /* 0x0ffffffe06027836 */ /* 0x001fce0000000000 */
[----:B--2---:R0:W2:Y:S02]  /*13ee0*/  F2I.FTZ.U32.TRUNC.NTZ R3, R2 ;  /* 0x0000000200037305 */ /* 0x0040a4000021f000 */
[----:B0-----:R-:W-:Y:S02]  /*13ef0*/  IMAD.MOV.U32 R2, RZ, RZ, RZ ;  /* 0x000000ffff027224 */ /* 0x001fe400078e00ff */
[----:B--2---:R-:W-:-:S04]  /*13f00*/  IMAD.MOV R7, RZ, RZ, -R3 ;  /* 0x000000ffff077224 */ /* 0x004fc800078e0a03 */
        /* <DEDUP_REMOVED lines=45> */
.L_x_7757:
[----:B--2---:R-:W0:Y:S02]  /*141e0*/  LDC.64 R2, c[0x0][0xc90] ;  /* 0x00032400ff027b82 */ /* 0x004e240000000a00 */
[----:B0-----:R-:W-:-:S05]  /*141f0*/  IMAD.WIDE R2, R27, 0x4, R2 ;  /* 0x000000041b027825 */ /* 0x001fca00078e0202 */
[----:B------:R0:W3:Y:S02]  /*14200*/  LDG.E R6, desc[UR50][R2.64] ;  /* 0x0000003202067981 */ /* 0x0000e4000c1e1900 */
[----:B0-----:R-:W-:Y:S02]  /*14210*/  IMAD.MOV.U32 R2, RZ, RZ, RZ ;  /* 0x000000ffff027224 */ /* 0x001fe400078e00ff */
[----:B---3--:R-:W-:-:S05]  /*14220*/  IMAD R5, R25, R6, RZ ;  /* 0x0000000619057224 */ /* 0x008fca00078e02ff */
        /* <DEDUP_REMOVED lines=33> */
[----:B------:R0:W2:Y:S02]  /*14440*/  F2I.FTZ.U32.TRUNC.NTZ R3, R2 ;  /* 0x0000000200037305 */ /* 0x0000a4000021f000 */
[----:B0-----:R-:W-:Y:S02]  /*14450*/  IMAD.MOV.U32 R2, RZ, RZ, RZ ;  /* 0x000000ffff027224 */ /* 0x001fe400078e00ff */
[----:B--2---:R-:W-:-:S04]  /*14460*/  IMAD.MOV R5, RZ, RZ, -R3 ;  /* 0x000000ffff057224 */ /* 0x004fc800078e0a03 */
        /* <DEDUP_REMOVED lines=19> */
.L_x_7758:
[----:B------:R-:W-:-:S05]  /*145a0*/  LOP3.LUT R0, RZ, R3, RZ, 0x33, !PT ;  /* 0x00000003ff007212 */ /* 0x000fca00078e33ff */
[----:B------:R-:W-:Y:S01]  /*145b0*/  IMAD.IADD R25, R25, 0x1, R0 ;  /* 0x0000000119197824 */ /* 0x000fe200078e0200 */
[----:B------:R-:W-:Y:S06]  /*145c0*/  BRA `(.L_x_7759) ;  /* 0x00000000001c7947 */ /* 0x000fec0003800000 */
.L_x_7751:
[----:B------:R-:W-:Y:S01]  /*145d0*/  UMOV UR4, URZ ;  /* 0x0000003f00047c82 */ /* 0x000fe20008000000 */
[----:B------:R-:W-:Y:S01]  /*145e0*/  UMOV UR5, URZ ;  /* 0x0000003f00057c82 */ /* 0x000fe20008000000 */
[----:B------:R-:W-:Y:S01]  /*145f0*/  ULDC UR6, c[0x0][0xc3c] ;  /* 0x00030f0000067ab9 */ /* 0x000fe20000000800 */
[----:B------:R-:W-:Y:S02]  /*14600*/  IMAD.MOV.U32 R24, RZ, RZ, R0 ;  /* 0x000000ffff187224 */ /* 0x000fe400078e0000 */
[----:B------:R-:W-:Y:S02]  /*14610*/  IMAD.U32 R25, RZ, RZ, UR4 ;  /* 0x00000004ff197e24 */ /* 0x000fe4000f8e00ff */
[----:B------:R-:W-:Y:S02]  /*14620*/  IMAD.U32 R26, RZ, RZ, UR5 ;  /* 0x00000005ff1a7e24 */ /* 0x000fe4000f8e00ff */
[----:B------:R-:W-:-:S07]  /*14630*/  IMAD.U32 R27, RZ, RZ, UR6 ;  /* 0x00000006ff1b7e24 */ /* 0x000fce000f8e00ff */
.L_x_7759:
        /* <DEDUP_REMOVED lines=10> */
.L_x_7748:
[----:B------:R-:W-:Y:S02]  /*146e0*/  ULDC UR4, c[0x0][0xc3c] ;  /* 0x00030f0000047ab9 */ /* 0x000fe40000000800 */
[----:B0-----:R-:W-:-:S13]  /*146f0*/  ISETP.GE.AND P0, PT, R27, UR4, PT ;  /* 0x000000041b007c0c */ /* 0x001fda000bf06270 */
[----:B------:R-:W-:Y:S05]  /*14700*/  @!P0 BRA `(.L_x_7760) ;  /* 0xffffffb0007c8947 */ /* 0x000fea000383ffff */
[----:B------:R-:W-:Y:S05]  /*14710*/  BSYNC B8 ;  /* 0x0000000000087941 */ /* 0x000fea0003800000 */
.L_x_7697:
[----:B------:R-:W5:Y:S01]  /*14720*/  LDL.LU R0, [R1+0x20] ;  /* 0x0000200001007983 */ /* 0x000f620000300800 */
[----:B------:R-:W-:Y:S01]  /*14730*/  BSSY B0, `(.L_x_7761) ;  /* 0x000000b000007945 */ /* 0x000fe20003800000 */
[----:B------:R-:W1:Y:S01]  /*14740*/  S2R R5, SR_CgaCtaId ;  /* 0x0000000000057919 */ /* 0x000e620000008800 */
[----:B-----5:R-:W-:-:S05]  /*14750*/  VIADD R0, R0, 0x1 ;  /* 0x0000000100007836 */ /* 0x020fca0000000000 */
        /* <DEDUP_REMOVED lines=8> */
.L_x_7858:
[----:B------:R-:W-:Y:S05]  /*147e0*/  BSYNC B0 ;  /* 0x0000000000007941 */ /* 0x000fea0003800000 */
.L_x_7761:
[----:B------:R-:W-:-:S03]  /*147f0*/  UMOV UR4, 0xffffffff ;  /* 0xffffffff00047882 */ /* 0x000fc60000000000 */
[----:B------:R-:W-:Y:S05]  /*14800*/  BRA.DIV UR4, `(.L_x_7763) ;  /* 0x0000003204547947 */ /* 0x000fea000b800000 */
[----:B0-----:R-:W0:Y:S02]  /*14810*/  S2R R0, SR_TID.X ;  /* 0x0000000000007919 */ /* 0x001e240000002100 */
[----:B0-----:R-:W-:-:S04]  /*14820*/  SHF.R.U32.HI R0, RZ, 0x5, R0 ;  /* 0x00000005ff007819 */ /* 0x001fc80000011600 */
[----:B------:R-:W-:-:S05]  /*14830*/  LOP3.LUT R0, R0, 0x3, RZ, 0xc0, !PT ;  /* 0x0000000300007812 */ /* 0x000fca00078ec0ff */
[----:B------:R0:W1:Y:S02]  /*14840*/  SHFL.IDX PT, R14, R0, RZ, 0x1f ;  /* 0x00001fff000e7589 */ /* 0x00006400000e0000 */
.L_x_7861:
[----:B-1----:R-:W-:Y:S01]  /*14850*/  ISETP.NE.AND P0, PT, R14, RZ, PT ;  /* 0x000000ff0e00720c */ /* 0x002fe20003f05270 */
[----:B------:R-:W-:-:S12]  /*14860*/  BSSY B0, `(.L_x_7764) ;  /* 0x0000024000007945 */ /* 0x000fd80003800000 */
[----:B------:R-:W-:Y:S05]  /*14870*/  @P0 BRA `(.L_x_7765) ;  /* 0x0000000000880947 */ /* 0x000fea0003800000 */
[----:B------:R-:W-:-:S03]  /*14880*/  UMOV UR4, 0xffffffff ;  /* 0xffffffff00047882 */ /* 0x000fc60000000000 */
[----:B------:R-:W-:Y:S05]  /*14890*/  BRA.DIV UR4, `(.L_x_7766) ;  /* 0x0000003204647947 */ /* 0x000fea000b800000 */
[----:B------:R-:W-:-:S13]  /*148a0*/  ELECT P6, URZ, PT ;  /* 0x00000000003f782f */ /* 0x000fda00038c0000 */
.L_x_7864:
[----:B------:R-:W-:Y:S05]  /*148b0*/  @!P6 BRA `(.L_x_7765) ;  /* 0x000000000078e947 */ /* 0x000fea0003800000 */
[----:B------:R-:W-:-:S06]  /*148c0*/  ULOP3.LUT UR4, UR38, 0x2, URZ, 0xfc, !UPT ;  /* 0x0000000226047892 */ /* 0x000fcc000f8efc3f */
[----:B0-----:R-:W-:-:S05]  /*148d0*/  IMAD.U32 R0, RZ, RZ, UR4 ;  /* 0x00000004ff007e24 */ /* 0x001fca000f8e00ff */
[----:B------:R-:W-:-:S13]  /*148e0*/  ISETP.NE.AND P0, PT, R0, 0x3, PT ;  /* 0x000000030000780c */ /* 0x000fda0003f05270 */
[----:B------:R-:W-:Y:S05]  /*148f0*/  @!P0 BRA `(.L_x_7767) ;  /* 0x0000000000048947 */ /* 0x000fea0003800000 */
[----:B------:R-:W-:Y:S01]  /*14900*/  BPT.TRAP 0x1 ;  /* 0x000000040000795c */ /* 0x000fe20000300000 */
.L_x_7767:
[----:B------:R-:W-:Y:S01]  /*14910*/  IMAD R5, R18, 0x8, R7 ;  /* 0x0000000812057824 */ /* 0x000fe200078e0207 */
[----:B------:R-:W-:Y:S01]  /*14920*/  SHF.L.U32 R0, R22, 0x1f, RZ ;  /* 0x0000001f16007819 */ /* 0x000fe200000006ff */
[----:B------:R-:W-:-:S03]  /*14930*/  VIADD R18, R18, 0x1 ;  /* 0x0000000112127836 */ /* 0x000fc60000000000 */
[----:B------:R-:W0:Y:S02]  /*14940*/  SYNCS.PHASECHK.TRANS64.TRYWAIT P1, [R5+URZ+0x28c40], R0 ;  /* 0x028c4000050075a7 */ /* 0x000e24000802017f */
[----:B------:R-:W-:-:S04]  /*14950*/  ISETP.NE.AND P2, PT, R18, 0x2, PT ;  /* 0x000000021200780c */ /* 0x000fc80003f45270 */
[----:B------:R-:W-:Y:S01]  /*14960*/  SEL R3, RZ, 0x1, P2 ;  /* 0x00000001ff037807 */ /* 0x000fe20001000000 */
[----:B0-----:R-:W-:Y:S08]  /*14970*/  @!P1 BRA `(.L_x_7768) ;  /* 0x00000030004c9947 */ /* 0x001ff00003800000 */
.L_x_7865:
[----:B------:R-:W-:Y:S02]  /*14980*/  SEL R18, R18, RZ, P2 ;  /* 0x000000ff12127207 */ /* 0x000fe40001000000 */
[----:B------:R-:W-:Y:S01]  /*14990*/  LOP3.LUT R2, R22, R3, RZ, 0x3c, !PT ;  /* 0x0000000316027212 */ /* 0x000fe200078e3cff */
[----:B------:R-:W-:Y:S06]  /*149a0*/  @!P0 BRA `(.L_x_7769) ;  /* 0x0000000000048947 */ /* 0x000fec0003800000 */
[----:B------:R-:W-:Y:S01]  /*149b0*/  BPT.TRAP 0x1 ;  /* 0x000000040000795c */ /* 0x000fe20000300000 */
.L_x_7769:
[----:B------:R-:W-:Y:S01]  /*149c0*/  IMAD R3, R18, 0x8, R7 ;  /* 0x0000000812037824 */ /* 0x000fe200078e0207 */
[----:B------:R-:W-:-:S04]  /*149d0*/  SHF.L.U32 R2, R2, 0x1f, RZ ;  /* 0x0000001f02027819 */ /* 0x000fc800000006ff */
[----:B------:R-:W1:Y:S02]  /*149e0*/  SYNCS.PHASECHK.TRANS64.TRYWAIT P1, [R3+URZ+0x28c40], R2 ;  /* 0x028c4002030075a7 */ /* 0x000e64000802017f */
[----:B-1----:R-:W-:Y:S05]  /*149f0*/  @!P1 BRA `(.L_x_7770) ;  /* 0x0000003000409947 */ /* 0x002fea0003800000 */
.L_x_7866:
[----:B------:R-:W-:Y:S05]  /*14a00*/  @!P0 BRA `(.L_x_7771) ;  /* 0x0000000000048947 */ /* 0x000fea0003800000 */
[----:B------:R-:W-:Y:S01]  /*14a10*/  BPT.TRAP 0x1 ;  /* 0x000000040000795c */ /* 0x000fe20000300000 */
.L_x_7771:
[----:B------:R-:W5:Y:S02]  /*14a20*/  SYNCS.PHASECHK.TRANS64.TRYWAIT P1, [R5+URZ+0x28c60], R0 ;  /* 0x028c6000050075a7 */ /* 0x000f64000802017f */
[----:B-----5:R-:W-:Y:S05]  /*14a30*/  @!P1 BRA `(.L_x_7772) ;  /* 0x0000003000449947 */ /* 0x020fea0003800000 */
.L_x_7867:
[----:B------:R-:W-:Y:S05]  /*14a40*/  @!P0 BRA `(.L_x_7773) ;  /* 0x0000000000048947 */ /* 0x000fea0003800000 */
[----:B------:R-:W-:Y:S01]  /*14a50*/  BPT.TRAP 0x1 ;  /* 0x000000040000795c */ /* 0x000fe20000300000 */
.L_x_7773:
[----:B------:R0:W0:Y:S02]  /*14a60*/  SYNCS.PHASECHK.TRANS64.TRYWAIT P0, [R3+URZ+0x28c60], R2 ;  /* 0x028c6002030075a7 */ /* 0x000024000800017f */
[----:B0-----:R-:W-:Y:S05]  /*14a70*/  @!P0 NANOSLEEP.SYNCS 0x989680 ;  /* 0x009896800000895d */ /* 0x001fea0003900000 */
[----:B------:R-:W0:Y:S02]  /*14a80*/  @!P0 SYNCS.PHASECHK.TRANS64 P0, [R3+URZ+0x28c60], R2 ;  /* 0x028c6002030085a7 */ /* 0x000e24000800007f */
[----:B0-----:R-:W-:Y:S05]  /*14a90*/  @!P0 BRA `(.L_x_7773) ;  /* 0xfffffffc00f08947 */ /* 0x001fea000383ffff */
.L_x_7765:
[----:B------:R-:W-:Y:S05]  /*14aa0*/  BSYNC B0 ;  /* 0x0000000000007941 */ /* 0x000fea0003800000 */
.L_x_7764:
[----:B------:R-:W-:Y:S05]  /*14ab0*/  EXIT ;  /* 0x000000000000794d */ /* 0x000fea0003800000 */
.L_x_7626:
[----:B0-----:R-:W-:-:S04]  /*14ac0*/  IMAD.U32 R3, RZ, RZ, UR23 ;  /* 0x00000017ff037e24 */ /* 0x001fc8000f8e00ff */
[----:B------:R0:W1:Y:S03]  /*14ad0*/  SYNCS.PHASECHK.TRANS64.TRYWAIT P1, [R3+URZ+0x28c50], R0 ;  /* 0x028c5000030075a7 */ /* 0x000066000802017f */
[----:B-1----:R-:W-:Y:S05]  /*14ae0*/  @!P1 NANOSLEEP.SYNCS 0x989680 ;  /* 0x009896800000995d */ /* 0x002fea0003900000 */
[----:B------:R-:W1:Y:S02]  /*14af0*/  @!P1 SYNCS.PHASECHK.TRANS64 P1, [R3+URZ+0x28c50], R0 ;  /* 0x028c5000030095a7 */ /* 0x000e64000802007f */
[----:B-1----:R-:W-:Y:S05]  /*14b00*/  @!P1 BRA `(.L_x_7626) ;  /* 0xfffffffc00ec9947 */ /* 0x002fea000383ffff */
[----:B------:R-:W-:Y:S05]  /*14b10*/  BRA `(.L_x_7774) ;  /* 0xfffffed400a47947 */ /* 0x000fea000383ffff */
.L_x_7632:
[----:B-1----:R-:W-:-:S04]  /*14b20*/  IMAD.U32 R3, RZ, RZ, UR23 ;  /* 0x00000017ff037e24 */ /* 0x002fc8000f8e00ff */
[----:B------:R1:W2:Y:S03]  /*14b30*/  SYNCS.PHASECHK.TRANS64.TRYWAIT P1, [R3+URZ+0x28c50], R0 ;  /* 0x028c5000030075a7 */ /* 0x0002a6000802017f */
[----:B--2---:R-:W-:Y:S05]  /*14b40*/  @!P1 NANOSLEEP.SYNCS 0x989680 ;  /* 0x009896800000995d */ /* 0x004fea0003900000 */
[----:B------:R-:W2:Y:S02]  /*14b50*/  @!P1 SYNCS.PHASECHK.TRANS64 P1, [R3+URZ+0x28c50], R0 ;  /* 0x028c5000030095a7 */ /* 0x000ea4000802007f */
[----:B--2---:R-:W-:Y:S05]  /*14b60*/  @!P1 BRA `(.L_x_7632) ;  /* 0xfffffffc00ec9947 */ /* 0x004fea000383ffff */
[----:B------:R-:W-:Y:S05]  /*14b70*/  BRA `(.L_x_7631) ;  /* 0xfffffee000a87947 */ /* 0x000fea000383ffff */
.L_x_7637:
[----:B0-----:R-:W-:-:S04]  /*14b80*/  IMAD.U32 R3, RZ, RZ, UR40 ;  /* 0x00000028ff037e24 */ /* 0x001fc8000f8e00ff */
[----:B------:R0:W1:Y:S03]  /*14b90*/  SYNCS.PHASECHK.TRANS64.TRYWAIT P1, [R3+URZ+0x28c00], R0 ;  /* 0x028c0000030075a7 */ /* 0x000066000802017f */
[----:B-1----:R-:W-:Y:S05]  /*14ba0*/  @!P1 NANOSLEEP.SYNCS 0x989680 ;  /* 0x009896800000995d */ /* 0x002fea0003900000 */
[----:B------:R-:W1:Y:S02]  /*14bb0*/  @!P1 SYNCS.PHASECHK.TRANS64 P1, [R3+URZ+0x28c00], R0 ;  /* 0x028c0000030095a7 */ /* 0x000e64000802007f */
[----:B-1----:R-:W-:Y:S05]  /*14bc0*/  @!P1 BRA `(.L_x_7637) ;  /* 0xfffffffc00ec9947 */ /* 0x002fea000383ffff */
[----:B------:R-:W-:Y:S05]  /*14bd0*/  BRA `(.L_x_7775) ;  /* 0xfffffef400f87947 */ /* 0x000fea000383ffff */
.L_x_7641:
[----:B--2---:R2:W3:Y:S02]  /*14be0*/  SYNCS.PHASECHK.TRANS64.TRYWAIT P1, [R7+URZ+0x28c30], R8 ;  /* 0x028c3008070075a7 */ /* 0x0044e4000802017f */
[----:B---3--:R-:W-:Y:S05]  /*14bf0*/  @!P1 NANOSLEEP.SYNCS 0x989680 ;  /* 0x009896800000995d */ /* 0x008fea0003900000 */
[----:B------:R-:W3:Y:S02]  /*14c00*/  @!P1 SYNCS.PHASECHK.TRANS64 P1, [R7+URZ+0x28c30], R8 ;  /* 0x028c3008070095a7 */ /* 0x000ee4000802007f */
[----:B---3--:R-:W-:Y:S05]  /*14c10*/  @!P1 BRA `(.L_x_7641) ;  /* 0xfffffffc00f09947 */ /* 0x008fea000383ffff */
[----:B------:R-:W-:Y:S05]  /*14c20*/  BRA `(.L_x_7640) ;  /* 0xfffffef800147947 */ /* 0x000fea000383ffff */
.L_x_7646:
[----:B---3--:R3:W0:Y:S02]  /*14c30*/  SYNCS.PHASECHK.TRANS64.TRYWAIT P1, [R7+URZ+0x28c50], R8 ;  /* 0x028c5008070075a7 */ /* 0x008624000802017f */
[----:B0-----:R-:W-:Y:S05]  /*14c40*/  @!P1 NANOSLEEP.SYNCS 0x989680 ;  /* 0x009896800000995d */ /* 0x001fea0003900000 */
[----:B------:R-:W0:Y:S02]  /*14c50*/  @!P1 SYNCS.PHASECHK.TRANS64 P1, [R7+URZ+0x28c50], R8 ;  /* 0x028c5008070095a7 */ /* 0x000e24000802007f */
[----:B0-----:R-:W-:Y:S05]  /*14c60*/  @!P1 BRA `(.L_x_7646) ;  /* 0xfffffffc00f09947 */ /* 0x001fea000383ffff */
[----:B------:R-:W-:Y:S05]  /*14c70*/  BRA `(.L_x_7645) ;  /* 0xffffff08009c7947 */ /* 0x000fea000383ffff */
.L_x_7652:
[----:B-1----:R-:W-:-:S04]  /*14c80*/  IMAD.U32 R6, RZ, RZ, UR23 ;  /* 0x00000017ff067e24 */ /* 0x002fc8000f8e00ff */
[----:B------:R1:W2:Y:S03]  /*14c90*/  SYNCS.PHASECHK.TRANS64.TRYWAIT P1, [R6+URZ+0x28c30], R7 ;  /* 0x028c3007060075a7 */ /* 0x0002a6000802017f */
[----:B--2---:R-:W-:Y:S05]  /*14ca0*/  @!P1 NANOSLEEP.SYNCS 0x989680 ;  /* 0x009896800000995d */ /* 0x004fea0003900000 */
[----:B------:R-:W2:Y:S02]  /*14cb0*/  @!P1 SYNCS.PHASECHK.TRANS64 P1, [R6+URZ+0x28c30], R7 ;  /* 0x028c3007060095a7 */ /* 0x000ea4000802007f */
[----:B--2---:R-:W-:Y:S05]  /*14cc0*/  @!P1 BRA `(.L_x_7652) ;  /* 0xfffffffc00ec9947 */ /* 0x004fea000383ffff */
[----:B------:R-:W-:Y:S05]  /*14cd0*/  BRA `(.L_x_7651) ;  /* 0xffffff0c00ac7947 */ /* 0x000fea000383ffff */
.L_x_7657:
[----:B---3--:R-:W-:-:S04]  /*14ce0*/  IMAD.U32 R8, RZ, RZ, UR23 ;  /* 0x00000017ff087e24 */ /* 0x008fc8000f8e00ff */
[----:B------:R3:W4:Y:S03]  /*14cf0*/  SYNCS.PHASECHK.TRANS64.TRYWAIT P1, [R8+URZ+0x28c50], R7 ;  /* 0x028c5007080075a7 */ /* 0x000726000802017f */
[----:B----4-:R-:W-:Y:S05]  /*14d00*/  @!P1 NANOSLEEP.SYNCS 0x989680 ;  /* 0x009896800000995d */ /* 0x010fea0003900000 */
[----:B------:R-:W4:Y:S02]  /*14d10*/  @!P1 SYNCS.PHASECHK.TRANS64 P1, [R8+URZ+0x28c50], R7 ;  /* 0x028c5007080095a7 */ /* 0x000f24000802007f */
[----:B----4-:R-:W-:Y:S05]  /*14d20*/  @!P1 BRA `(.L_x_7657) ;  /* 0xfffffffc00ec9947 */ /* 0x010fea000383ffff */
[----:B------:R-:W-:Y:S05]  /*14d30*/  BRA `(.L_x_7656) ;  /* 0xffffff28004c7947 */ /* 0x000fea000383ffff */
.L_x_7664:
[----:B-1----:R-:W-:-:S04]  /*14d40*/  IMAD.U32 R6, RZ, RZ, UR22 ;  /* 0x00000016ff067e24 */ /* 0x002fc8000f8e00ff */
[----:B------:R1:W2:Y:S03]  /*14d50*/  SYNCS.PHASECHK.TRANS64.TRYWAIT P1, [R6+URZ+0x28c30], R7 ;  /* 0x028c3007060075a7 */ /* 0x0002a6000802017f */
[----:B--2---:R-:W-:Y:S05]  /*14d60*/  @!P1 NANOSLEEP.SYNCS 0x989680 ;  /* 0x009896800000995d */ /* 0x004fea0003900000 */
[----:B------:R-:W2:Y:S02]  /*14d70*/  @!P1 SYNCS.PHASECHK.TRANS64 P1, [R6+URZ+0x28c30], R7 ;  /* 0x028c3007060095a7 */ /* 0x000ea4000802007f */
[----:B--2---:R-:W-:Y:S05]  /*14d80*/  @!P1 BRA `(.L_x_7664) ;  /* 0xfffffffc00ec9947 */ /* 0x004fea000383ffff */
[----:B------:R-:W-:Y:S05]  /*14d90*/  BRA `(.L_x_7663) ;  /* 0xffffff2c00407947 */ /* 0x000fea000383ffff */
.L_x_7669:
[----:B---3--:R-:W-:-:S04]  /*14da0*/  IMAD.U32 R8, RZ, RZ, UR22 ;  /* 0x00000016ff087e24 */ /* 0x008fc8000f8e00ff */
[----:B------:R3:W4:Y:S03]  /*14db0*/  SYNCS.PHASECHK.TRANS64.TRYWAIT P1, [R8+URZ+0x28c50], R7 ;  /* 0x028c5007080075a7 */ /* 0x000726000802017f */
[----:B----4-:R-:W-:Y:S05]  /*14dc0*/  @!P1 NANOSLEEP.SYNCS 0x989680 ;  /* 0x009896800000995d */ /* 0x010fea0003900000 */
[----:B------:R-:W4:Y:S02]  /*14dd0*/  @!P1 SYNCS.PHASECHK.TRANS64 P1, [R8+URZ+0x28c50], R7 ;  /* 0x028c5007080095a7 */ /* 0x000f24000802007f */
[----:B----4-:R-:W-:Y:S05]  /*14de0*/  @!P1 BRA `(.L_x_7669) ;  /* 0xfffffffc00ec9947 */ /* 0x010fea000383ffff */
[----:B------:R-:W-:Y:S05]  /*14df0*/  BRA `(.L_x_7668) ;  /* 0xffffff4000607947 */ /* 0x000fea000383ffff */
.L_x_7711:
        /* <DEDUP_REMOVED lines=11> */
.L_x_7777:
[----:B------:R-:W-:Y:S05]  /*14eb0*/  BSYNC B0 ;  /* 0x0000000000007941 */ /* 0x000fea0003800000 */
.L_x_7776:
[----:B------:R-:W-:Y:S05]  /*14ec0*/  BRA `(.L_x_7778) ;  /* 0xffffffb800987947 */ /* 0x000fea000383ffff */
.L_x_7714:
[----:B0-----:R0:W1:Y:S02]  /*14ed0*/  SYNCS.PHASECHK.TRANS64.TRYWAIT P0, [R19+URZ+0x28c40], R0 ;  /* 0x028c4000130075a7 */ /* 0x001064000800017f */
[----:B-1----:R-:W-:Y:S05]  /*14ee0*/  @!P0 NANOSLEEP.SYNCS 0x989680 ;  /* 0x009896800000895d */ /* 0x002fea0003900000 */
[----:B------:R-:W1:Y:S02]  /*14ef0*/  @!P0 SYNCS.PHASECHK.TRANS64 P0, [R19+URZ+0x28c40], R0 ;  /* 0x028c4000130085a7 */ /* 0x000e64000800007f */
[----:B-1----:R-:W-:Y:S05]  /*14f00*/  @!P0 BRA `(.L_x_7714) ;  /* 0xfffffffc00f08947 */ /* 0x002fea000383ffff */
[----:B------:R-:W-:Y:S05]  /*14f10*/  BRA `(.L_x_7779) ;  /* 0xffffffbc007c7947 */ /* 0x000fea000383ffff */
.L_x_7715:
        /* <DEDUP_REMOVED lines=8> */
.L_x_7781:
[----:B------:R-:W-:Y:S05]  /*14fa0*/  BSYNC B0 ;  /* 0x0000000000007941 */ /* 0x000fea0003800000 */
.L_x_7780:
        /* <DEDUP_REMOVED lines=9> */
.L_x_7782:
[----:B------:R-:W-:Y:S02]  /*15040*/  IMAD.MOV.U32 R13, RZ, RZ, R5 ;  /* 0x000000ffff0d7224 */ /* 0x000fe400078e0005 */
[----:B------:R-:W-:Y:S02]  /*15050*/  IMAD.MOV.U32 R12, RZ, RZ, 0x1 ;  /* 0x00000001ff0c7424 */ /* 0x000fe400078e00ff */
[----:B------:R-:W-:-:S07]  /*15060*/  IMAD.MOV.U32 R3, RZ, RZ, R14 ;  /* 0x000000ffff037224 */ /* 0x000fce00078e000e */
[----:B------:R-:W-:Y:S05]  /*15070*/  WARPSYNC.COLLECTIVE R15, `(.L_x_7783) ;  /* 0x000000000f087348 */ /* 0x000fea0003c00000 */
[----:B------:R0:W1:Y:S02]  /*15080*/  SHFL.IDX P6, R14, R13, R12, R11 ;  /* 0x0000000c0d0e7389 */ /* 0x00006400000c000b */
[----:B01----:R-:W-:Y:S01]  /*15090*/  ENDCOLLECTIVE ;  /* 0x000000000000791b */ /* 0x003fe20003800000 */
.L_x_7783:
        /* <DEDUP_REMOVED lines=15> */
.L_x_7784:
[----:B------:R-:W-:Y:S02]  /*15190*/  @P0 IMAD R6, R4, 0x2, R17 ;  /* 0x0000000204060824 */ /* 0x000fe400078e0211 */
[----:B------:R-:W-:Y:S02]  /*151a0*/  IMAD.MOV.U32 R13, RZ, RZ, R5 ;  /* 0x000000ffff0d7224 */ /* 0x000fe400078e0005 */
[----:B------:R-:W-:Y:S02]  /*151b0*/  IMAD.MOV.U32 R12, RZ, RZ, 0x2 ;  /* 0x00000002ff0c7424 */ /* 0x000fe400078e00ff */
[----:B------:R-:W-:-:S07]  /*151c0*/  IMAD.MOV.U32 R3, RZ, RZ, R14 ;  /* 0x000000ffff037224 */ /* 0x000fce00078e000e */
[----:B------:R-:W-:Y:S05]  /*151d0*/  WARPSYNC.COLLECTIVE R15, `(.L_x_7785) ;  /* 0x000000000f087348 */ /* 0x000fea0003c00000 */
[----:B------:R0:W1:Y:S02]  /*151e0*/  SHFL.IDX P6, R14, R13, R12, R11 ;  /* 0x0000000c0d0e7389 */ /* 0x00006400000c000b */
[----:B01----:R-:W-:Y:S01]  /*151f0*/  ENDCOLLECTIVE ;  /* 0x000000000000791b */ /* 0x003fe20003800000 */
.L_x_7785:
        /* <DEDUP_REMOVED lines=15> */
.L_x_7786:
[----:B------:R-:W-:Y:S02]  /*152f0*/  @P0 IMAD R6, R4, 0x2, R17 ;  /* 0x0000000204060824 */ /* 0x000fe400078e0211 */
[----:B------:R-:W-:Y:S02]  /*15300*/  IMAD.MOV.U32 R13, RZ, RZ, R5 ;  /* 0x000000ffff0d7224 */ /* 0x000fe400078e0005 */
[----:B------:R-:W-:Y:S02]  /*15310*/  IMAD.MOV.U32 R12, RZ, RZ, 0x3 ;  /* 0x00000003ff0c7424 */ /* 0x000fe400078e00ff */
[----:B------:R-:W-:-:S07]  /*15320*/  IMAD.MOV.U32 R3, RZ, RZ, R14 ;  /* 0x000000ffff037224 */ /* 0x000fce00078e000e */
[----:B------:R-:W-:Y:S05]  /*15330*/  WARPSYNC.COLLECTIVE R15, `(.L_x_7787) ;  /* 0x000000000f087348 */ /* 0x000fea0003c00000 */
[----:B------:R0:W1:Y:S02]  /*15340*/  SHFL.IDX P6, R14, R13, R12, R11 ;  /* 0x0000000c0d0e7389 */ /* 0x00006400000c000b */
[----:B01----:R-:W-:Y:S01]  /*15350*/  ENDCOLLECTIVE ;  /* 0x000000000000791b */ /* 0x003fe20003800000 */
.L_x_7787:
        /* <DEDUP_REMOVED lines=10> */
.L_x_7788:
[----:B------:R-:W-:Y:S01]  /*15400*/  @!PT LDS RZ, [RZ] ;  /* 0x00000000fffff984 */ /* 0x000fe20000000800 */
[----:B------:R-:W-:Y:S01]  /*15410*/  @!PT LDS RZ, [RZ] ;  /* 0x00000000fffff984 */ /* 0x000fe20000000800 */
[----:B------:R-:W-:Y:S01]  /*15420*/  @!PT LDS RZ, [RZ] ;  /* 0x00000000fffff984 */ /* 0x000fe20000000800 */
[----:B------:R0:W-:Y:S01]  /*15430*/  @P0 LDGSTS.E.BYPASS.LTC128B.128 [R6+0x23400], desc[UR50][R2.64], !P2 ;  /* 0x2340000002060fae */ /* 0x0001e2000d101d72 */
[----:B------:R-:W-:Y:S01]  /*15440*/  IMAD.MOV.U32 R0, RZ, RZ, R14 ;  /* 0x000000ffff007224 */ /* 0x000fe200078e000e */
[----:B------:R-:W-:Y:S06]  /*15450*/  BRA `(.L_x_7789) ;  /* 0xffffffbc002c7947 */ /* 0x000fec000383ffff */
.L_x_7720:
        /* <DEDUP_REMOVED lines=9> */
.L_x_7790:
[C---:B------:R-:W-:Y:S01]  /*154f0*/  VIADD R6, R25.reuse, 0x10 ;  /* 0x0000001019067836 */ /* 0x040fe20000000000 */
[----:B------:R-:W-:Y:S01]  /*15500*/  ISETP.GE.AND P0, PT, R25, R5, PT ;  /* 0x000000051900720c */ /* 0x000fe20003f06270 */
[----:B------:R-:W-:Y:S02]  /*15510*/  IMAD.MOV.U32 R13, RZ, RZ, R0 ;  /* 0x000000ffff0d7224 */ /* 0x000fe400078e0000 */
[----:B------:R-:W-:-:S10]  /*15520*/  IMAD.MOV.U32 R2, RZ, RZ, R14 ;  /* 0x000000ffff027224 */ /* 0x000fd400078e000e */
[----:B------:R-:W-:Y:S05]  /*15530*/  WARPSYNC.COLLECTIVE R15, `(.L_x_7791) ;  /* 0x000000000f087348 */ /* 0x000fea0003c00000 */
[----:B------:R0:W1:Y:S02]  /*15540*/  SHFL.IDX P6, R14, R13, R12, R11 ;  /* 0x0000000c0d0e7389 */ /* 0x00006400000c000b */
[----:B01----:R-:W-:Y:S01]  /*15550*/  ENDCOLLECTIVE ;  /* 0x000000000000791b */ /* 0x003fe20003800000 */
.L_x_7791:
[----:B------:R-:W-:Y:S02]  /*15560*/  IMAD.MOV.U32 R13, RZ, RZ, R4 ;  /* 0x000000ffff0d7224 */ /* 0x000fe400078e0004 */
[----:B------:R-:W-:Y:S02]  /*15570*/  IMAD.MOV.U32 R12, RZ, RZ, 0x1 ;  /* 0x00000001ff0c7424 */ /* 0x000fe400078e00ff */
[----:B------:R-:W-:-:S07]  /*15580*/  IMAD.MOV.U32 R3, RZ, RZ, R14 ;  /* 0x000000ffff037224 */ /* 0x000fce00078e000e */
[----:B------:R-:W-:Y:S05]  /*15590*/  WARPSYNC.COLLECTIVE R15, `(.L_x_7792) ;  /* 0x000000000f087348 */ /* 0x000fea0003c00000 */
[----:B------:R0:W1:Y:S02]  /*155a0*/  SHFL.IDX P6, R14, R13, R12, R11 ;  /* 0x0000000c0d0e7389 */ /* 0x00006400000c000b */
[----:B01----:R-:W-:Y:S01]  /*155b0*/  ENDCOLLECTIVE ;  /* 0x000000000000791b */ /* 0x003fe20003800000 */
.L_x_7792:
        /* <DEDUP_REMOVED lines=15> */
.L_x_7793:
[----:B------:R-:W-:Y:S02]  /*156b0*/  IMAD.MOV.U32 R13, RZ, RZ, R4 ;  /* 0x000000ffff0d7224 */ /* 0x000fe400078e0004 */
[----:B------:R-:W-:Y:S02]  /*156c0*/  IMAD.MOV.U32 R12, RZ, RZ, 0x2 ;  /* 0x00000002ff0c7424 */ /* 0x000fe400078e00ff */
[----:B------:R-:W-:-:S07]  /*156d0*/  IMAD.MOV.U32 R3, RZ, RZ, R14 ;  /* 0x000000ffff037224 */ /* 0x000fce00078e000e */
[----:B------:R-:W-:Y:S05]  /*156e0*/  WARPSYNC.COLLECTIVE R15, `(.L_x_7794) ;  /* 0x000000000f087348 */ /* 0x000fea0003c00000 */
[----:B------:R0:W1:Y:S02]  /*156f0*/  SHFL.IDX P6, R14, R13, R12, R11 ;  /* 0x0000000c0d0e7389 */ /* 0x00006400000c000b */
[----:B01----:R-:W-:Y:S01]  /*15700*/  ENDCOLLECTIVE ;  /* 0x000000000000791b */ /* 0x003fe20003800000 */
.L_x_7794:
        /* <DEDUP_REMOVED lines=16> */
.L_x_7795:
[----:B------:R-:W-:Y:S02]  /*15810*/  IMAD.MOV.U32 R13, RZ, RZ, R4 ;  /* 0x000000ffff0d7224 */ /* 0x000fe400078e0004 */
[----:B------:R-:W-:Y:S02]  /*15820*/  IMAD.MOV.U32 R12, RZ, RZ, 0x3 ;  /* 0x00000003ff0c7424 */ /* 0x000fe400078e00ff */
[----:B------:R-:W-:-:S07]  /*15830*/  IMAD.MOV.U32 R3, RZ, RZ, R14 ;  /* 0x000000ffff037224 */ /* 0x000fce00078e000e */
[----:B------:R-:W-:Y:S05]  /*15840*/  WARPSYNC.COLLECTIVE R15, `(.L_x_7796) ;  /* 0x000000000f087348 */ /* 0x000fea0003c00000 */
[----:B------:R0:W1:Y:S02]  /*15850*/  SHFL.IDX P6, R14, R13, R12, R11 ;  /* 0x0000000c0d0e7389 */ /* 0x00006400000c000b */
[----:B01----:R-:W-:Y:S01]  /*15860*/  ENDCOLLECTIVE ;  /* 0x000000000000791b */ /* 0x003fe20003800000 */
.L_x_7796:
        /* <DEDUP_REMOVED lines=10> */
.L_x_7797:
[----:B------:R-:W-:Y:S01]  /*15910*/  @!PT LDS RZ, [RZ] ;  /* 0x00000000fffff984 */ /* 0x000fe20000000800 */
[----:B------:R-:W-:Y:S01]  /*15920*/  @!PT LDS RZ, [RZ] ;  /* 0x00000000fffff984 */ /* 0x000fe20000000800 */
[----:B------:R-:W-:Y:S01]  /*15930*/  @!PT LDS RZ, [RZ] ;  /* 0x00000000fffff984 */ /* 0x000fe20000000800 */
[----:B------:R1:W-:Y:S01]  /*15940*/  @!P0 LDGSTS.E.BYPASS.LTC128B.128 [R7+0x21400], desc[UR50][R2.64], !P1 ;  /* 0x2140000002078fae */ /* 0x0003e2000c901d72 */
[----:B------:R-:W-:Y:S01]  /*15950*/  IMAD.MOV.U32 R0, RZ, RZ, R14 ;  /* 0x000000ffff007224 */ /* 0x000fe200078e000e */
[----:B------:R-:W-:Y:S06]  /*15960*/  BRA `(.L_x_7798) ;  /* 0xffffffc0002c7947 */ /* 0x000fec000383ffff */
.L_x_7723:
[----:B0-----:R0:W1:Y:S02]  /*15970*/  SYNCS.PHASECHK.TRANS64.TRYWAIT P0, [R17+URZ+0x28c20], R0 ;  /* 0x028c2000110075a7 */ /* 0x001064000800017f */
[----:B-1----:R-:W-:Y:S05]  /*15980*/  @!P0 NANOSLEEP.SYNCS 0x989680 ;  /* 0x009896800000895d */ /* 0x002fea0003900000 */
[----:B------:R-:W1:Y:S02]  /*15990*/  @!P0 SYNCS.PHASECHK.TRANS64 P0, [R17+URZ+0x28c20], R0 ;  /* 0x028c2000110085a7 */ /* 0x000e64000800007f */
[----:B-1----:R-:W-:Y:S05]  /*159a0*/  @!P0 BRA `(.L_x_7723) ;  /* 0xfffffffc00f08947 */ /* 0x002fea000383ffff */
[----:B------:R-:W-:Y:S05]  /*159b0*/  BRA `(.L_x_7799) ;  /* 0xffffffc000887947 */ /* 0x000fea000383ffff */
.L_x_7726:
[----:B0-----:R0:W1:Y:S02]  /*159c0*/  SYNCS.PHASECHK.TRANS64.TRYWAIT P0, [R19+URZ+0x28c60], R0 ;  /* 0x028c6000130075a7 */ /* 0x001064000800017f */
[----:B-1----:R-:W-:Y:S05]  /*159d0*/  @!P0 NANOSLEEP.SYNCS 0x989680 ;  /* 0x009896800000895d */ /* 0x002fea0003900000 */
[----:B------:R-:W1:Y:S02]  /*159e0*/  @!P0 SYNCS.PHASECHK.TRANS64 P0, [R19+URZ+0x28c60], R0 ;  /* 0x028c6000130085a7 */ /* 0x000e64000800007f */
[----:B-1----:R-:W-:Y:S05]  /*159f0*/  @!P0 BRA `(.L_x_7726) ;  /* 0xfffffffc00f08947 */ /* 0x002fea000383ffff */
[----:B------:R-:W-:Y:S05]  /*15a00*/  BRA `(.L_x_7800) ;  /* 0xffffffc000987947 */ /* 0x000fea000383ffff */
.L_x_7727:
        /* <DEDUP_REMOVED lines=8> */
.L_x_7802:
[----:B------:R-:W-:Y:S05]  /*15a90*/  BSYNC B0 ;  /* 0x0000000000007941 */ /* 0x000fea0003800000 */
.L_x_7801:
        /* <DEDUP_REMOVED lines=15> */
.L_x_7803:
        /* <DEDUP_REMOVED lines=40> */
.L_x_7804:
[----:B------:R-:W-:Y:S02]  /*15e10*/  IMAD.MOV.U32 R13, RZ, RZ, R4 ;  /* 0x000000ffff0d7224 */ /* 0x000fe400078e0004 */
[----:B------:R-:W-:-:S07]  /*15e20*/  IMAD.MOV.U32 R3, RZ, RZ, R14 ;  /* 0x000000ffff037224 */ /* 0x000fce00078e000e */
[----:B------:R-:W-:Y:S05]  /*15e30*/  WARPSYNC.COLLECTIVE R15, `(.L_x_7805) ;  /* 0x000000000f087348 */ /* 0x000fea0003c00000 */
[----:B------:R0:W1:Y:S02]  /*15e40*/  SHFL.IDX P6, R14, R13, R12, R11 ;  /* 0x0000000c0d0e7389 */ /* 0x00006400000c000b */
[----:B01----:R-:W-:Y:S01]  /*15e50*/  ENDCOLLECTIVE ;  /* 0x000000000000791b */ /* 0x003fe20003800000 */
.L_x_7805:
        /* <DEDUP_REMOVED lines=29> */
.L_x_7806:
[----:B------:R-:W-:Y:S02]  /*16030*/  IMAD.MOV.U32 R13, RZ, RZ, R4 ;  /* 0x000000ffff0d7224 */ /* 0x000fe400078e0004 */
[----:B------:R-:W-:-:S07]  /*16040*/  IMAD.MOV.U32 R7, RZ, RZ, R14 ;  /* 0x000000ffff077224 */ /* 0x000fce00078e000e */
[----:B------:R-:W-:Y:S05]  /*16050*/  WARPSYNC.COLLECTIVE R15, `(.L_x_7807) ;  /* 0x000000000f087348 */ /* 0x000fea0003c00000 */
[----:B------:R0:W1:Y:S02]  /*16060*/  SHFL.IDX P6, R14, R13, R12, R11 ;  /* 0x0000000c0d0e7389 */ /* 0x00006400000c000b */
[----:B01----:R-:W-:Y:S01]  /*16070*/  ENDCOLLECTIVE ;  /* 0x000000000000791b */ /* 0x003fe20003800000 */
.L_x_7807:
        /* <DEDUP_REMOVED lines=29> */
.L_x_7808:
[----:B------:R-:W-:Y:S02]  /*16250*/  IMAD.MOV.U32 R13, RZ, RZ, R4 ;  /* 0x000000ffff0d7224 */ /* 0x000fe400078e0004 */
[----:B------:R-:W-:-:S07]  /*16260*/  IMAD.MOV.U32 R6, RZ, RZ, R14 ;  /* 0x000000ffff067224 */ /* 0x000fce00078e000e */
[----:B------:R-:W-:Y:S05]  /*16270*/  WARPSYNC.COLLECTIVE R15, `(.L_x_7809) ;  /* 0x000000000f087348 */ /* 0x000fea0003c00000 */
[----:B------:R0:W1:Y:S02]  /*16280*/  SHFL.IDX P6, R14, R13, R12, R11 ;  /* 0x0000000c0d0e7389 */ /* 0x00006400000c000b */
[----:B01----:R-:W-:Y:S01]  /*16290*/  ENDCOLLECTIVE ;  /* 0x000000000000791b */ /* 0x003fe20003800000 */
.L_x_7809:
[----:B------:R-:W-:Y:S01]  /*162a0*/  IMAD.MOV.U32 R2, RZ, RZ, R14 ;  /* 0x000000ffff027224 */ /* 0x000fe200078e000e */
[----:B------:R-:W-:Y:S06]  /*162b0*/  BRA `(.L_x_7810) ;  /* 0xffffffc000247947 */ /* 0x000fec000383ffff */
.L_x_7734:
[----:B0-----:R0:W1:Y:S02]  /*162c0*/  SYNCS.PHASECHK.TRANS64.TRYWAIT P0, [R6+URZ+0x28c40], R19 ;  /* 0x028c4013060075a7 */ /* 0x001064000800017f */
[----:B-1----:R-:W-:Y:S05]  /*162d0*/  @!P0 NANOSLEEP.SYNCS 0x989680 ;  /* 0x009896800000895d */ /* 0x002fea0003900000 */
[----:B------:R-:W1:Y:S02]  /*162e0*/  @!P0 SYNCS.PHASECHK.TRANS64 P0, [R6+URZ+0x28c40], R19 ;  /* 0x028c4013060085a7 */ /* 0x000e64000800007f */
[----:B-1----:R-:W-:Y:S05]  /*162f0*/  @!P0 BRA `(.L_x_7734) ;  /* 0xfffffffc00f08947 */ /* 0x002fea000383ffff */
[----:B------:R-:W-:Y:S05]  /*16300*/  BRA `(.L_x_7811) ;  /* 0xffffffc400b07947 */ /* 0x000fea000383ffff */
.L_x_7735:
        /* <DEDUP_REMOVED lines=8> */
.L_x_7813:
[----:B------:R-:W-:Y:S05]  /*16390*/  BSYNC B1 ;  /* 0x0000000000017941 */ /* 0x000fea0003800000 */
.L_x_7812:
        /* <DEDUP_REMOVED lines=9> */
.L_x_7814:
[----:B------:R-:W-:Y:S02]  /*16430*/  IMAD.MOV.U32 R13, RZ, RZ, R25 ;  /* 0x000000ffff0d7224 */ /* 0x000fe400078e0019 */
[----:B------:R-:W-:Y:S02]  /*16440*/  IMAD.MOV.U32 R12, RZ, RZ, 0x1 ;  /* 0x00000001ff0c7424 */ /* 0x000fe400078e00ff */
[----:B------:R-:W-:-:S07]  /*16450*/  IMAD.MOV.U32 R2, RZ, RZ, R14 ;  /* 0x000000ffff027224 */ /* 0x000fce00078e000e */
[----:B------:R-:W-:Y:S05]  /*16460*/  WARPSYNC.COLLECTIVE R15, `(.L_x_7815) ;  /* 0x000000000f087348 */ /* 0x000fea0003c00000 */
[----:B------:R0:W1:Y:S02]  /*16470*/  SHFL.IDX P6, R14, R13, R12, R11 ;  /* 0x0000000c0d0e7389 */ /* 0x00006400000c000b */
[----:B01----:R-:W-:Y:S01]  /*16480*/  ENDCOLLECTIVE ;  /* 0x000000000000791b */ /* 0x003fe20003800000 */
.L_x_7815:
        /* <DEDUP_REMOVED lines=11> */
.L_x_7816:
[----:B------:R-:W-:Y:S02]  /*16540*/  IMAD.MOV.U32 R13, RZ, RZ, R25 ;  /* 0x000000ffff0d7224 */ /* 0x000fe400078e0019 */
[----:B------:R-:W-:Y:S02]  /*16550*/  IMAD.MOV.U32 R12, RZ, RZ, 0x2 ;  /* 0x00000002ff0c7424 */ /* 0x000fe400078e00ff */
[----:B------:R-:W-:-:S07]  /*16560*/  IMAD.MOV.U32 R2, RZ, RZ, R14 ;  /* 0x000000ffff027224 */ /* 0x000fce00078e000e */
[----:B------:R-:W-:Y:S05]  /*16570*/  WARPSYNC.COLLECTIVE R15, `(.L_x_7817) ;  /* 0x000000000f087348 */ /* 0x000fea0003c00000 */
[----:B------:R0:W1:Y:S02]  /*16580*/  SHFL.IDX P6, R14, R13, R12, R11 ;  /* 0x0000000c0d0e7389 */ /* 0x00006400000c000b */
[----:B01----:R-:W-:Y:S01]  /*16590*/  ENDCOLLECTIVE ;  /* 0x000000000000791b */ /* 0x003fe20003800000 */
.L_x_7817:
        /* <DEDUP_REMOVED lines=11> */
.L_x_7818:
[----:B------:R-:W-:Y:S02]  /*16650*/  IMAD.MOV.U32 R13, RZ, RZ, R25 ;  /* 0x000000ffff0d7224 */ /* 0x000fe400078e0019 */
[----:B------:R-:W-:Y:S02]  /*16660*/  IMAD.MOV.U32 R12, RZ, RZ, 0x3 ;  /* 0x00000003ff0c7424 */ /* 0x000fe400078e00ff */
[----:B------:R-:W-:-:S07]  /*16670*/  IMAD.MOV.U32 R2, RZ, RZ, R14 ;  /* 0x000000ffff027224 */ /* 0x000fce00078e000e */
[----:B------:R-:W-:Y:S05]  /*16680*/  WARPSYNC.COLLECTIVE R15, `(.L_x_7819) ;  /* 0x000000000f087348 */ /* 0x000fea0003c00000 */
[----:B------:R0:W1:Y:S02]  /*16690*/  SHFL.IDX P6, R14, R13, R12, R11 ;  /* 0x0000000c0d0e7389 */ /* 0x00006400000c000b */
[----:B01----:R-:W-:Y:S01]  /*166a0*/  ENDCOLLECTIVE ;  /* 0x000000000000791b */ /* 0x003fe20003800000 */
.L_x_7819:
        /* <DEDUP_REMOVED lines=11> */
.L_x_7820:
[----:B------:R-:W-:Y:S01]  /*16760*/  IMAD.MOV.U32 R2, RZ, RZ, R14 ;  /* 0x000000ffff027224 */ /* 0x000fe200078e000e */
[----:B------:R-:W-:Y:S06]  /*16770*/  BRA `(.L_x_7821) ;  /* 0xffffffc400387947 */ /* 0x000fec000383ffff */
.L_x_7740:
[----:B---3--:R3:W4:Y:S02]  /*16780*/  SYNCS.PHASECHK.TRANS64.TRYWAIT P0, [R6+URZ+0x28c60], R19 ;  /* 0x028c6013060075a7 */ /* 0x008724000800017f */
[----:B----4-:R-:W-:Y:S05]  /*16790*/  @!P0 NANOSLEEP.SYNCS 0x989680 ;  /* 0x009896800000895d */ /* 0x010fea0003900000 */
[----:B------:R-:W4:Y:S02]  /*167a0*/  @!P0 SYNCS.PHASECHK.TRANS64 P0, [R6+URZ+0x28c60], R19 ;  /* 0x028c6013060085a7 */ /* 0x000f24000800007f */
[----:B----4-:R-:W-:Y:S05]  /*167b0*/  @!P0 BRA `(.L_x_7740) ;  /* 0xfffffffc00f08947 */ /* 0x010fea000383ffff */
[----:B------:R-:W-:Y:S05]  /*167c0*/  BRA `(.L_x_7822) ;  /* 0xffffffc400887947 */ /* 0x000fea000383ffff */
.L_x_7741:
        /* <DEDUP_REMOVED lines=8> */
.L_x_7824:
[----:B------:R-:W-:Y:S05]  /*16850*/  BSYNC B1 ;  /* 0x0000000000017941 */ /* 0x000fea0003800000 */
.L_x_7823:
        /* <DEDUP_REMOVED lines=13> */
.L_x_7825:
        /* <DEDUP_REMOVED lines=17> */
.L_x_7826:
        /* <DEDUP_REMOVED lines=16> */
.L_x_7827:
        /* <DEDUP_REMOVED lines=19> */
.L_x_7828:
        /* <DEDUP_REMOVED lines=14> */
.L_x_7829:
        /* <DEDUP_REMOVED lines=16> */
.L_x_7830:
        /* <DEDUP_REMOVED lines=14> */
.L_x_7831:
[----:B------:R-:W-:Y:S05]  /*16f30*/  BRA `(.L_x_7832) ;  /* 0xffffffc000ec7947 */ /* 0x000fea000383ffff */
.L_x_7749:
        /* <DEDUP_REMOVED lines=8> */
.L_x_7834:
[----:B------:R-:W-:Y:S05]  /*16fc0*/  BSYNC B0 ;  /* 0x0000000000007941 */ /* 0x000fea0003800000 */
.L_x_7833:
        /* <DEDUP_REMOVED lines=9> */
.L_x_7835:
        /* <DEDUP_REMOVED lines=23> */
.L_x_7836:
[----:B------:R-:W-:Y:S01]  /*171d0*/  IMAD.MOV.U32 R12, RZ, RZ, 0x2 ;  /* 0x00000002ff0c7424 */ /* 0x000fe200078e00ff */
[----:B------:R-:W-:-:S05]  /*171e0*/  SEL R4, R14, RZ, P1 ;  /* 0x000000ff0e047207 */ /* 0x000fca0000800000 */
[----:B------:R-:W-:-:S04]  /*171f0*/  IMAD.IADD R4, R13, 0x1, R4 ;  /* 0x000000010d047824 */ /* 0x000fc800078e0204 */
[----:B------:R-:W-:-:S07]  /*17200*/  IMAD.MOV.U32 R13, RZ, RZ, R4 ;  /* 0x000000ffff0d7224 */ /* 0x000fce00078e0004 */
[----:B------:R-:W-:Y:S05]  /*17210*/  WARPSYNC.COLLECTIVE R15, `(.L_x_7837) ;  /* 0x000000000f087348 */ /* 0x000fea0003c00000 */
[----:B------:R0:W1:Y:S02]  /*17220*/  SHFL.UP P6, R14, R13, R12, R11 ;  /* 0x0400000c0d0e7389 */ /* 0x00006400000c000b */
[----:B01----:R-:W-:Y:S01]  /*17230*/  ENDCOLLECTIVE ;  /* 0x000000000000791b */ /* 0x003fe20003800000 */
.L_x_7837:
[----:B------:R-:W-:Y:S01]  /*17240*/  IMAD.MOV.U32 R12, RZ, RZ, 0x4 ;  /* 0x00000004ff0c7424 */ /* 0x000fe200078e00ff */
[----:B------:R-:W-:-:S05]  /*17250*/  SEL R3, R14, RZ, P2 ;  /* 0x000000ff0e037207 */ /* 0x000fca0001000000 */
[----:B------:R-:W-:-:S04]  /*17260*/  IMAD.IADD R2, R4, 0x1, R3 ;  /* 0x0000000104027824 */ /* 0x000fc800078e0203 */
[----:B------:R-:W-:-:S07]  /*17270*/  IMAD.MOV.U32 R13, RZ, RZ, R2 ;  /* 0x000000ffff0d7224 */ /* 0x000fce00078e0002 */
[----:B------:R-:W-:Y:S05]  /*17280*/  WARPSYNC.COLLECTIVE R15, `(.L_x_7838) ;  /* 0x000000000f087348 */ /* 0x000fea0003c00000 */
[----:B------:R0:W1:Y:S02]  /*17290*/  SHFL.UP P6, R14, R13, R12, R11 ;  /* 0x0400000c0d0e7389 */ /* 0x00006400000c000b */
[----:B01----:R-:W-:Y:S01]  /*172a0*/  ENDCOLLECTIVE ;  /* 0x000000000000791b */ /* 0x003fe20003800000 */
.L_x_7838:
[----:B------:R-:W-:Y:S01]  /*172b0*/  IMAD.MOV.U32 R12, RZ, RZ, 0x8 ;  /* 0x00000008ff0c7424 */ /* 0x000fe200078e00ff */
[----:B------:R-:W-:-:S05]  /*172c0*/  SEL R3, R14, RZ, P3 ;  /* 0x000000ff0e037207 */ /* 0x000fca0001800000 */
[----:B------:R-:W-:-:S04]  /*172d0*/  IMAD.IADD R3, R2, 0x1, R3 ;  /* 0x0000000102037824 */ /* 0x000fc800078e0203 */
[----:B------:R-:W-:-:S07]  /*172e0*/  IMAD.MOV.U32 R13, RZ, RZ, R3 ;  /* 0x000000ffff0d7224 */ /* 0x000fce00078e0003 */
[----:B------:R-:W-:Y:S05]  /*172f0*/  WARPSYNC.COLLECTIVE R15, `(.L_x_7839) ;  /* 0x000000000f087348 */ /* 0x000fea0003c00000 */
[----:B------:R0:W1:Y:S02]  /*17300*/  SHFL.UP P6, R14, R13, R12, R11 ;  /* 0x0400000c0d0e7389 */ /* 0x00006400000c000b */
[----:B01----:R-:W-:Y:S01]  /*17310*/  ENDCOLLECTIVE ;  /* 0x000000000000791b */ /* 0x003fe20003800000 */
.L_x_7839:
[----:B------:R-:W-:Y:S01]  /*17320*/  IMAD.MOV.U32 R12, RZ, RZ, 0x10 ;  /* 0x00000010ff0c7424 */ /* 0x000fe200078e00ff */
[----:B------:R-:W-:-:S05]  /*17330*/  SEL R4, R14, RZ, P4 ;  /* 0x000000ff0e047207 */ /* 0x000fca0002000000 */
[----:B------:R-:W-:-:S04]  /*17340*/  IMAD.IADD R4, R3, 0x1, R4 ;  /* 0x0000000103047824 */ /* 0x000fc800078e0204 */
[----:B------:R-:W-:-:S07]  /*17350*/  IMAD.MOV.U32 R13, RZ, RZ, R4 ;  /* 0x000000ffff0d7224 */ /* 0x000fce00078e0004 */
[----:B------:R-:W-:Y:S05]  /*17360*/  WARPSYNC.COLLECTIVE R15, `(.L_x_7840) ;  /* 0x000000000f087348 */ /* 0x000fea0003c00000 */
[----:B------:R0:W1:Y:S02]  /*17370*/  SHFL.UP P6, R14, R13, R12, R11 ;  /* 0x0400000c0d0e7389 */ /* 0x00006400000c000b */
[----:B01----:R-:W-:Y:S01]  /*17380*/  ENDCOLLECTIVE ;  /* 0x000000000000791b */ /* 0x003fe20003800000 */
.L_x_7840:
        /* <DEDUP_REMOVED lines=8> */
.L_x_7841:
[----:B------:R-:W-:Y:S05]  /*17410*/  BRA `(.L_x_7842) ;  /* 0xffffffc400887947 */ /* 0x000fea000383ffff */
.L_x_7752:
[----:B------:R-:W-:Y:S01]  /*17420*/  BSSY B0, `(.L_x_7843) ;  /* 0x0000007000007945 */ /* 0x000fe20003800000 */
[----:B------:R-:W-:Y:S02]  /*17430*/  IMAD.MOV.U32 R12, RZ, RZ, 0x1 ;  /* 0x00000001ff0c7424 */ /* 0x000fe400078e00ff */
[----:B------:R-:W-:Y:S02]  /*17440*/  IMAD.MOV.U32 R11, RZ, RZ, RZ ;  /* 0x000000ffff0b7224 */ /* 0x000fe400078e00ff */
[----:B------:R-:W-:-:S07]  /*17450*/  IMAD.MOV.U32 R15, RZ, RZ, -0x1 ;  /* 0xffffffffff0f7424 */ /* 0x000fce00078e00ff */
[----:B-1----:R-:W-:Y:S05]  /*17460*/  WARPSYNC.COLLECTIVE R15, `(.L_x_7844) ;  /* 0x000000000f087348 */ /* 0x002fea0003c00000 */
[----:B------:R0:W2:Y:S02]  /*17470*/  SHFL.UP P6, R14, R13, R12, R11 ;  /* 0x0400000c0d0e7389 */ /* 0x0000a400000c000b */
[----:B012---:R-:W-:Y:S01]  /*17480*/  ENDCOLLECTIVE ;  /* 0x000000000000791b */ /* 0x007fe20003800000 */
.L_x_7844:
[----:B------:R-:W-:Y:S05]  /*17490*/  BSYNC B0 ;  /* 0x0000000000007941 */ /* 0x000fea0003800000 */
.L_x_7843:
        /* <DEDUP_REMOVED lines=8> */
.L_x_7845:
[----:B------:R-:W-:Y:S01]  /*17520*/  IMAD.MOV.U32 R12, RZ, RZ, 0x4 ;  /* 0x00000004ff0c7424 */ /* 0x000fe200078e00ff */
[----:B------:R-:W-:-:S05]  /*17530*/  SEL R2, R14, RZ, P2 ;  /* 0x000000ff0e027207 */ /* 0x000fca0001000000 */
[----:B------:R-:W-:-:S04]  /*17540*/  IMAD.IADD R2, R13, 0x1, R2 ;  /* 0x000000010d027824 */ /* 0x000fc800078e0202 */
[----:B------:R-:W-:-:S07]  /*17550*/  IMAD.MOV.U32 R13, RZ, RZ, R2 ;  /* 0x000000ffff0d7224 */ /* 0x000fce00078e0002 */
[----:B------:R-:W-:Y:S05]  /*17560*/  WARPSYNC.COLLECTIVE R15, `(.L_x_7846) ;  /* 0x000000000f087348 */ /* 0x000fea0003c00000 */
[----:B------:R0:W1:Y:S02]  /*17570*/  SHFL.UP P6, R14, R13, R12, R11 ;  /* 0x0400000c0d0e7389 */ /* 0x00006400000c000b */
[----:B01----:R-:W-:Y:S01]  /*17580*/  ENDCOLLECTIVE ;  /* 0x000000000000791b */ /* 0x003fe20003800000 */
.L_x_7846:
[----:B------:R-:W-:Y:S01]  /*17590*/  IMAD.MOV.U32 R12, RZ, RZ, 0x8 ;  /* 0x00000008ff0c7424 */ /* 0x000fe200078e00ff */
[----:B------:R-:W-:-:S05]  /*175a0*/  SEL R3, R14, RZ, P3 ;  /* 0x000000ff0e037207 */ /* 0x000fca0001800000 */
[----:B------:R-:W-:-:S04]  /*175b0*/  IMAD.IADD R3, R2, 0x1, R3 ;  /* 0x0000000102037824 */ /* 0x000fc800078e0203 */
[----:B------:R-:W-:-:S07]  /*175c0*/  IMAD.MOV.U32 R13, RZ, RZ, R3 ;  /* 0x000000ffff0d7224 */ /* 0x000fce00078e0003 */
[----:B------:R-:W-:Y:S05]  /*175d0*/  WARPSYNC.COLLECTIVE R15, `(.L_x_7847) ;  /* 0x000000000f087348 */ /* 0x000fea0003c00000 */
[----:B------:R0:W1:Y:S02]  /*175e0*/  SHFL.UP P6, R14, R13, R12, R11 ;  /* 0x0400000c0d0e7389 */ /* 0x00006400000c000b */
[----:B01----:R-:W-:Y:S01]  /*175f0*/  ENDCOLLECTIVE ;  /* 0x000000000000791b */ /* 0x003fe20003800000 */
.L_x_7847:
[----:B------:R-:W-:Y:S01]  /*17600*/  IMAD.MOV.U32 R12, RZ, RZ, 0x10 ;  /* 0x00000010ff0c7424 */ /* 0x000fe200078e00ff */
[----:B------:R-:W-:-:S05]  /*17610*/  SEL R4, R14, RZ, P4 ;  /* 0x000000ff0e047207 */ /* 0x000fca0002000000 */
[----:B------:R-:W-:-:S04]  /*17620*/  IMAD.IADD R4, R3, 0x1, R4 ;  /* 0x0000000103047824 */ /* 0x000fc800078e0204 */
[----:B------:R-:W-:-:S07]  /*17630*/  IMAD.MOV.U32 R13, RZ, RZ, R4 ;  /* 0x000000ffff0d7224 */ /* 0x000fce00078e0004 */
[----:B------:R-:W-:Y:S05]  /*17640*/  WARPSYNC.COLLECTIVE R15, `(.L_x_7848) ;  /* 0x000000000f087348 */ /* 0x000fea0003c00000 */
[----:B------:R0:W1:Y:S02]  /*17650*/  SHFL.UP P6, R14, R13, R12, R11 ;  /* 0x0400000c0d0e7389 */ /* 0x00006400000c000b */
[----:B01----:R-:W-:Y:S01]  /*17660*/  ENDCOLLECTIVE ;  /* 0x000000000000791b */ /* 0x003fe20003800000 */
.L_x_7848:
        /* <DEDUP_REMOVED lines=8> */
.L_x_7849:
[----:B------:R-:W-:Y:S05]  /*176f0*/  BRA `(.L_x_7850) ;  /* 0xffffffc400747947 */ /* 0x000fea000383ffff */
.L_x_7754:
[----:B------:R-:W-:Y:S01]  /*17700*/  BSSY B0, `(.L_x_7851) ;  /* 0x0000006000007945 */ /* 0x000fe20003800000 */
[----:B------:R-:W-:Y:S01]  /*17710*/  PLOP3.LUT P6, PT, P6, PT, PT, 0x8, 0x0 ;  /* 0x000000000000781c */ /* 0x000fe200037ce170 */
[----:B------:R-:W-:-:S12]  /*17720*/  IMAD.MOV.U32 R15, RZ, RZ, -0x1 ;  /* 0xffffffffff0f7424 */ /* 0x000fd800078e00ff */
[----:B01----:R-:W-:Y:S05]  /*17730*/  WARPSYNC.COLLECTIVE R15, `(.L_x_7852) ;  /* 0x000000000f087348 */ /* 0x003fea0003c00000 */
[----:B------:R-:W-:Y:S01]  /*17740*/  VOTE.ANY R14, PT, P6 ;  /* 0x00000000000e7806 */ /* 0x000fe200030e0100 */
[----:B01----:R-:W-:Y:S06]  /*17750*/  ENDCOLLECTIVE ;  /* 0x000000000000791b */ /* 0x003fec0003800000 */
.L_x_7852:
[----:B------:R-:W-:Y:S05]  /*17760*/  BSYNC B0 ;  /* 0x0000000000007941 */ /* 0x000fea0003800000 */
.L_x_7851:
        /* <DEDUP_REMOVED lines=8> */
.L_x_7853:
[----:B------:R-:W-:Y:S02]  /*177f0*/  IMAD.IADD R27, R12, 0x1, R27 ;  /* 0x000000010c1b7824 */ /* 0x000fe400078e021b */
[----:B------:R-:W-:Y:S02]  /*17800*/  IMAD.MOV.U32 R13, RZ, RZ, R8 ;  /* 0x000000ffff0d7224 */ /* 0x000fe400078e0008 */
[----:B------:R-:W-:-:S07]  /*17810*/  IMAD.MOV.U32 R25, RZ, RZ, R14 ;  /* 0x000000ffff197224 */ /* 0x000fce00078e000e */
[----:B------:R-:W-:Y:S05]  /*17820*/  WARPSYNC.COLLECTIVE R15, `(.L_x_7854) ;  /* 0x000000000f087348 */ /* 0x000fea0003c00000 */
[----:B------:R0:W1:Y:S02]  /*17830*/  SHFL.IDX P6, R14, R13, R12, R11 ;  /* 0x0000000c0d0e7389 */ /* 0x00006400000c000b */
[----:B01----:R-:W-:Y:S01]  /*17840*/  ENDCOLLECTIVE ;  /* 0x000000000000791b */ /* 0x003fe20003800000 */
.L_x_7854:
[----:B------:R-:W-:Y:S01]  /*17850*/  IMAD.MOV.U32 R8, RZ, RZ, R14 ;  /* 0x000000ffff087224 */ /* 0x000fe200078e000e */
[----:B------:R-:W-:Y:S06]  /*17860*/  BRA `(.L_x_7855) ;  /* 0xffffffc400587947 */ /* 0x000fec000383ffff */
.L_x_7756:
[----:B------:R-:W-:Y:S01]  /*17870*/  BSSY B0, `(.L_x_7856) ;  /* 0x0000007000007945 */ /* 0x000fe20003800000 */
[----:B------:R-:W-:Y:S02]  /*17880*/  IMAD.MOV.U32 R13, RZ, RZ, R3 ;  /* 0x000000ffff0d7224 */ /* 0x000fe400078e0003 */
[----:B------:R-:W-:Y:S02]  /*17890*/  IMAD.MOV.U32 R11, RZ, RZ, 0x1f ;  /* 0x0000001fff0b7424 */ /* 0x000fe400078e00ff */
[----:B------:R-:W-:-:S07]  /*178a0*/  IMAD.MOV.U32 R15, RZ, RZ, -0x1 ;  /* 0xffffffffff0f7424 */ /* 0x000fce00078e00ff */
[----:B01-34-:R-:W-:Y:S05]  /*178b0*/  WARPSYNC.COLLECTIVE R15, `(.L_x_7857) ;  /* 0x000000000f087348 */ /* 0x01bfea0003c00000 */
[----:B------:R2:W0:Y:S02]  /*178c0*/  SHFL.IDX P6, R14, R13, R12, R11 ;  /* 0x0000000c0d0e7389 */ /* 0x00042400000c000b */
[----:B01234-:R-:W-:Y:S01]  /*178d0*/  ENDCOLLECTIVE ;  /* 0x000000000000791b */ /* 0x01ffe20003800000 */
.L_x_7857:
[----:B------:R-:W-:Y:S05]  /*178e0*/  BSYNC B0 ;  /* 0x0000000000007941 */ /* 0x000fea0003800000 */
.L_x_7856:
[----:B------:R-:W-:Y:S01]  /*178f0*/  IMAD.MOV.U32 R24, RZ, RZ, R14 ;  /* 0x000000ffff187224 */ /* 0x000fe200078e000e */
[----:B------:R-:W-:Y:S06]  /*17900*/  BRA `(.L_x_7755) ;  /* 0xffffffc400487947 */ /* 0x000fec000383ffff */
.L_x_7762:
[----:B0-----:R0:W1:Y:S02]  /*17910*/  SYNCS.PHASECHK.TRANS64.TRYWAIT P0, [R7+URZ+0x28c20], R0 ;  /* 0x028c2000070075a7 */ /* 0x001064000800017f */
[----:B-1----:R-:W-:Y:S05]  /*17920*/  @!P0 NANOSLEEP.SYNCS 0x989680 ;  /* 0x009896800000895d */ /* 0x002fea0003900000 */
[----:B------:R-:W1:Y:S02]  /*17930*/  @!P0 SYNCS.PHASECHK.TRANS64 P0, [R7+URZ+0x28c20], R0 ;  /* 0x028c2000070085a7 */ /* 0x000e64000800007f */
[----:B-1----:R-:W-:Y:S05]  /*17940*/  @!P0 BRA `(.L_x_7762) ;  /* 0xfffffffc00f08947 */ /* 0x002fea000383ffff */
[----:B------:R-:W-:Y:S05]  /*17950*/  BRA `(.L_x_7858) ;  /* 0xffffffcc00a07947 */ /* 0x000fea000383ffff */
.L_x_7763:
        /* <DEDUP_REMOVED lines=11> */
.L_x_7860:
[----:B------:R-:W-:Y:S05]  /*17a10*/  BSYNC B0 ;  /* 0x0000000000007941 */ /* 0x000fea0003800000 */
.L_x_7859:
[----:B------:R-:W-:Y:S05]  /*17a20*/  BRA `(.L_x_7861) ;  /* 0xffffffcc00887947 */ /* 0x000fea000383ffff */
.L_x_7766:
[----:B------:R-:W-:Y:S01]  /*17a30*/  BSSY B1, `(.L_x_7862) ;  /* 0x0000006000017945 */ /* 0x000fe20003800000 */
[----:B------:R-:W-:-:S07]  /*17a40*/  IMAD.MOV.U32 R15, RZ, RZ, -0x1 ;  /* 0xffffffffff0f7424 */ /* 0x000fce00078e00ff */
[----:B0-234-:R-:W-:Y:S05]  /*17a50*/  WARPSYNC.COLLECTIVE R15, `(.L_x_7863) ;  /* 0x000000000f0c7348 */ /* 0x01dfea0003c00000 */
[----:B------:R-:W-:Y:S02]  /*17a60*/  ELECT P6, UR62, PT ;  /* 0x00000000003e782f */ /* 0x000fe400038c0000 */
[----:B------:R-:W-:Y:S01]  /*17a70*/  MOV R14, UR62 ;  /* 0x0000003e000e7c02 */ /* 0x000fe20008000f00 */
[----:B0-234-:R-:W-:Y:S10]  /*17a80*/  ENDCOLLECTIVE ;  /* 0x000000000000791b */ /* 0x01dff40003800000 */
.L_x_7863:
[----:B------:R-:W-:Y:S05]  /*17a90*/  BSYNC B1 ;  /* 0x0000000000017941 */ /* 0x000fea0003800000 */
.L_x_7862:
[----:B------:R-:W-:Y:S05]  /*17aa0*/  BRA `(.L_x_7864) ;  /* 0xffffffcc00807947 */ /* 0x000fea000383ffff */
.L_x_7768:
[----:B0-----:R0:W1:Y:S02]  /*17ab0*/  SYNCS.PHASECHK.TRANS64.TRYWAIT P1, [R5+URZ+0x28c40], R0 ;  /* 0x028c4000050075a7 */ /* 0x001064000802017f */
[----:B-1----:R-:W-:Y:S05]  /*17ac0*/  @!P1 NANOSLEEP.SYNCS 0x989680 ;  /* 0x009896800000995d */ /* 0x002fea0003900000 */
[----:B------:R-:W1:Y:S02]  /*17ad0*/  @!P1 SYNCS.PHASECHK.TRANS64 P1, [R5+URZ+0x28c40], R0 ;  /* 0x028c4000050095a7 */ /* 0x000e64000802007f */
[----:B-1----:R-:W-:Y:S05]  /*17ae0*/  @!P1 BRA `(.L_x_7768) ;  /* 0xfffffffc00f09947 */ /* 0x002fea000383ffff */
[----:B------:R-:W-:Y:S05]  /*17af0*/  BRA `(.L_x_7865) ;  /* 0xffffffcc00a07947 */ /* 0x000fea000383ffff */
.L_x_7770:
[----:B-1----:R1:W0:Y:S02]  /*17b00*/  SYNCS.PHASECHK.TRANS64.TRYWAIT P1, [R3+URZ+0x28c40], R2 ;  /* 0x028c4002030075a7 */ /* 0x002224000802017f */
[----:B0-----:R-:W-:Y:S05]  /*17b10*/  @!P1 NANOSLEEP.SYNCS 0x989680 ;  /* 0x009896800000995d */ /* 0x001fea0003900000 */
[----:B------:R-:W0:Y:S02]  /*17b20*/  @!P1 SYNCS.PHASECHK.TRANS64 P1, [R3+URZ+0x28c40], R2 ;  /* 0x028c4002030095a7 */ /* 0x000e24000802007f */
[----:B0-----:R-:W-:Y:S05]  /*17b30*/  @!P1 BRA `(.L_x_7770) ;  /* 0xfffffffc00f09947 */ /* 0x001fea000383ffff */
[----:B------:R-:W-:Y:S05]  /*17b40*/  BRA `(.L_x_7866) ;  /* 0xffffffcc00ac7947 */ /* 0x000fea000383ffff */
.L_x_7772:
[----:B------:R0:W0:Y:S02]  /*17b50*/  SYNCS.PHASECHK.TRANS64.TRYWAIT P1, [R5+URZ+0x28c60], R0 ;  /* 0x028c6000050075a7 */ /* 0x000024000802017f */
[----:B0-----:R-:W-:Y:S05]  /*17b60*/  @!P1 NANOSLEEP.SYNCS 0x989680 ;  /* 0x009896800000995d */ /* 0x001fea0003900000 */
[----:B------:R-:W0:Y:S02]  /*17b70*/  @!P1 SYNCS.PHASECHK.TRANS64 P1, [R5+URZ+0x28c60], R0 ;  /* 0x028c6000050095a7 */ /* 0x000e24000802007f */
[----:B0-----:R-:W-:Y:S05]  /*17b80*/  @!P1 BRA `(.L_x_7772) ;  /* 0xfffffffc00f09947 */ /* 0x001fea000383ffff */
[----:B------:R-:W-:Y:S05]  /*17b90*/  BRA `(.L_x_7867) ;  /* 0xffffffcc00a87947 */ /* 0x000fea000383ffff */
.L_x_7868:
        /* <DEDUP_REMOVED lines=14> */
.L_x_15656:


//--------------------- .text._ZN7cutlass13device_kernelIN5flash11enable_sm90INS1_16FlashAttnFwdSm90INS1_25CollectiveMainloopFwdSm90ILi2EN4cute5tupleIJNS5_1CILi1EEES8_S8_EEENS6_IJNS7_ILi64EEESA_SA_EEELi512ENS_6half_tEfNS_4arch4Sm90ELb1ELb0ELb0ELb1ELb1ELb1ELb0ELb0ELb0ELb1ELb1ELb0EEENS1_21CollectiveEpilogueFwdINS6_IJSA_NS7_ILi512EEESA_EEES9_SC_SE_Li256ELb1ELb1ELb1ELb0EEENS1_36VarlenDynamicPersistentTileSchedulerILi64ELi64ELi256ELi128ELb1ELb1ELb1ELb1ELb1ELb1EEEEEEEEEvNT_6ParamsE --------------------------
	.section	.text._ZN7cutlass13device_kernelIN5flash11enable_sm90INS1_16FlashAttnFwdSm90INS1_25CollectiveMainloopFwdSm90ILi2EN4cute5tupleIJNS5_1CILi1EEES8_S8_EEENS6_IJNS7_ILi64EEESA_SA_EEELi512ENS_6half_tEfNS_4arch4Sm90ELb1ELb0ELb0ELb1ELb1ELb1ELb0ELb0ELb0ELb1ELb1ELb0EEENS1_21CollectiveEpilogueFwdINS6_IJSA_NS7_ILi512EEESA_EEES9_SC_SE_Li256ELb1ELb1ELb1ELb0EEENS1_36VarlenDynamicPersistentTileSchedulerILi64ELi64ELi256ELi128ELb1ELb1ELb1ELb1ELb1ELb1EEEEEEEEEvNT_6ParamsE,"ax",@progbits
	.align	128
.text._ZN7cutlass13device_kernelIN5flash11enable_sm90INS1_16FlashAttnFwdSm90INS1_25CollectiveMainloopFwdSm90ILi2EN4cute5tupleIJNS5_1CILi1EEES8_S8_EEENS6_IJNS7_ILi64EEESA_SA_EEELi512ENS_6half_tEfNS_4arch4Sm90ELb1ELb0ELb0ELb1ELb1ELb1ELb0ELb0ELb0ELb1ELb1ELb0EEENS1_21CollectiveEpilogueFwdINS6_IJSA_NS7_ILi512EEESA_EEES9_SC_SE_Li256ELb1ELb1ELb1ELb0EEENS1_36VarlenDynamicPersistentTileSchedulerILi64ELi64ELi256ELi128ELb1ELb1ELb1ELb1ELb1ELb1EEEEEEEEEvNT_6ParamsE:
        .type           _ZN7cutlass13device_kernelIN5flash11enable_sm90INS1_16FlashAttnFwdSm90INS1_25CollectiveMainloopFwdSm90ILi2EN4cute5tupleIJNS5_1CILi1EEES8_S8_EEENS6_IJNS7_ILi64EEESA_SA_EEELi512ENS_6half_tEfNS_4arch4Sm90ELb1ELb0ELb0ELb1ELb1ELb1ELb0ELb0ELb0ELb1ELb1ELb0EEENS1_21CollectiveEpilogueFwdINS6_IJSA_NS7_ILi512EEESA_EEES9_SC_SE_Li256ELb1ELb1ELb1ELb0EEENS1_36VarlenDynamicPersistentTileSchedulerILi64ELi64ELi256ELi128ELb1ELb1ELb1ELb1ELb1ELb1EEEEEEEEEvNT_6ParamsE,@function
        .size           _ZN7cutlass13device_kernelIN5flash11enable_sm90INS1_16FlashAttnFwdSm90INS1_25CollectiveMainloopFwdSm90ILi2EN4cute5tupleIJNS5_1CILi1EEES8_S8_EEENS6_IJNS7_ILi64EEESA_SA_EEELi512ENS_6half_tEfNS_4arch4Sm90ELb1ELb0ELb0ELb1ELb1ELb1ELb0ELb0ELb0ELb1ELb1ELb0EEENS1_21CollectiveEpilogueFwdINS6_IJSA_NS7_ILi512EEESA_EEES9_SC_SE_Li256ELb1ELb1ELb1ELb0EEENS1_36VarlenDynamicPersistentTileSchedulerILi64ELi64ELi256ELi128ELb1ELb1ELb1ELb1ELb1ELb1EEEEEEEEEvNT_6ParamsE,(.L_x_15657 - _ZN7cutlass13device_kernelIN5flash11enable_sm90INS1_16FlashAttnFwdSm90INS1_25CollectiveMainloopFwdSm90ILi2EN4cute5tupleIJNS5_1CILi1EEES8_S8_EEENS6_IJNS7_ILi64EEESA_SA_EEELi512ENS_6half_tEfNS_4arch4Sm90ELb1ELb0ELb0ELb1ELb1ELb1ELb0ELb0ELb0ELb1ELb1ELb0EEENS1_21CollectiveEpilogueFwdINS6_IJSA_NS7_ILi512EEESA_EEES9_SC_SE_Li256ELb1ELb1ELb1ELb0EEENS1_36VarlenDynamicPersistentTileSchedulerILi64ELi64ELi256ELi128ELb1ELb1ELb1ELb1ELb1ELb1EEEEEEEEEvNT_6ParamsE)
        .other          _ZN7cutlass13device_kernelIN5flash11enable_sm90INS1_16FlashAttnFwdSm90INS1_25CollectiveMainloopFwdSm90ILi2EN4cute5tupleIJNS5_1CILi1EEES8_S8_EEENS6_IJNS7_ILi64EEESA_SA_EEELi512ENS_6half_tEfNS_4arch4Sm90ELb1ELb0ELb0ELb1ELb1ELb1ELb0ELb0ELb0ELb1ELb1ELb0EEENS1_21CollectiveEpilogueFwdINS6_IJSA_NS7_ILi512EEESA_EEES9_SC_SE_Li256ELb1ELb1ELb1ELb0EEENS1_36VarlenDynamicPersistentTileSchedulerILi64ELi64ELi256ELi128ELb1ELb1ELb1ELb1ELb1ELb1EEEEEEEEEvNT_6ParamsE,@"STO_CUDA_ENTRY STV_DEFAULT"
_ZN7cutlass13device_kernelIN5flash11enable_sm90INS1_16FlashAttnFwdSm90INS1_25CollectiveMainloopFwdSm90ILi2EN4cute5tupleIJNS5_1CILi1EEES8_S8_EEENS6_IJNS7_ILi64EEESA_SA_EEELi512ENS_6half_tEfNS_4arch4Sm90ELb1ELb0ELb0ELb1ELb1ELb1ELb0ELb0ELb0ELb1ELb1ELb0EEENS1_21CollectiveEpilogueFwdINS6_IJSA_NS7_ILi512EEESA_EEES9_SC_SE_Li256ELb1ELb1ELb1ELb0EEENS1_36VarlenDynamicPersistentTileSchedulerILi64ELi64ELi256ELi128ELb1ELb1ELb1ELb1ELb1ELb1EEEEEEEEEvNT_6ParamsE:
[----:B------:R-:W0:Y:S02]  /*0000*/  LDC R1, c[0x0][0x28] ;  /* 0x00000a00ff017b82 */ /* 0x000e240000000800 */
[----:B0-----:R-:W-:Y:S01]  /*0010*/  VIADD R1, R1, 0xffffff90 ;  /* 0xffffff9001017836 */ /* 0x001fe20000000000 */
[----:B------:R-:W0:Y:S01]  /*0020*/  S2R R0, SR_TID.X ;  /* 0x0000000000007919 */ /* 0x000e220000002100 */
[----:B------:R-:W-:Y:S01]  /*0030*/  ELECT P0, URZ, PT ;  /* 0x00000000003f782f */ /* 0x000fe20003800000 */
[----:B------:R-:W-:Y:S01]  /*0040*/  BSSY B0, `(.L_x_7869) ;  /* 0x000000d000007945 */ /* 0x000fe20003800000 */
[----:B0-----:R-:W-:-:S05]  /*0050*/  SHF.R.U32.HI R2, RZ, 0x5, R0 ;  /* 0x00000005ff027819 */ /* 0x001fca0000011600 */
        /* <DEDUP_REMOVED lines=11> */
.L_x_7870:
[----:B------:R-:W-:Y:S05]  /*0110*/  BSYNC B0 ;  /* 0x0000000000007941 */ /* 0x000fea0003800000 */
.L_x_7869:
[----:B------:R-:W0:Y:S01]  /*0120*/  SHFL.IDX PT, R3, R2, RZ, 0x1f ;  /* 0x00001fff02037589 */ /* 0x000e2200000e0000 */
[----:B------:R-:W-:Y:S01]  /*0130*/  VOTEU.ANY UP0, P0 ;  /* 0x00000000003f7886 */ /* 0x000fe20000000100 */
[----:B------:R-:W-:Y:S01]  /*0140*/  UMOV UR4, 0x80 ;  /* 0x0000008000047882 */ /* 0x000fe20000000000 */
[----:B------:R-:W-:Y:S01]  /*0150*/  UMOV UR7, 0x100 ;  /* 0x0000010000077882 */ /* 0x000fe20000000000 */
[----:B------:R-:W-:Y:S02]  /*0160*/  VOTEU.ANY UP1, P0 ;  /* 0x00000000003f7886 */ /* 0x000fe40000020100 */
[----:B------:R-:W1:Y:S01]  /*0170*/  @UP0 S2UR UR8, SR_CgaCtaId ;  /* 0x00000000000809c3 */ /* 0x000e620000008800 */
[----:B------:R-:W-:Y:S01]  /*0180*/  @UP0 UMOV UR6, 0x400 ;  /* 0x0000040000060882 */ /* 0x000fe20000000000 */
[----:B------:R-:W-:-:S04]  /*0190*/  @UP0 UIADD3 UR4, -UR4, 0x100000, URZ ;  /* 0x0010000004040890 */ /* 0x000fc8000fffe13f */
[----:B------:R-:W-:Y:S02]  /*01a0*/  @UP0 USHF.L.U32 UR5, UR4, 0xb, URZ ;  /* 0x0000000b04050899 */ /* 0x000fe4000800063f */
[----:B------:R-:W-:Y:S01]  /*01b0*/  @UP0 USHF.L.U32 UR4, UR4, 0x1, URZ ;  /* 0x0000000104040899 */ /* 0x000fe2000800063f */
[----:B0-----:R-:W-:Y:S02]  /*01c0*/  ISETP.NE.AND P1, PT, R3, RZ, PT ;  /* 0x000000ff0300720c */ /* 0x001fe40003f25270 */
[----:B------:R-:W-:Y:S01]  /*01d0*/  SHF.R.U32.HI R3, RZ, 0x7, R0 ;  /* 0x00000007ff037819 */ /* 0x000fe20000011600 */
[----:B-1----:R-:W-:-:S04]  /*01e0*/  @UP0 ULEA UR8, UR8, UR6, 0x18 ;  /* 0x0000000608080291 */ /* 0x002fc8000f8ec03f */
[----:B------:R-:W0:Y:S01]  /*01f0*/  SHFL.IDX PT, R5, R3, RZ, 0x1f ;  /* 0x00001fff03057589 */ /* 0x000e2200000e0000 */
[----:B------:R-:W-:-:S04]  /*0200*/  @UP0 UIADD3 UR6, -UR7, 0x100000, URZ ;  /* 0x0010000007060890 */ /* 0x000fc8000fffe13f */
[----:B------:R-:W-:Y:S02]  /*0210*/  @UP0 USHF.L.U32 UR7, UR6, 0xb, URZ ;  /* 0x0000000b06070899 */ /* 0x000fe4000800063f */
[----:B------:R-:W-:Y:S01]  /*0220*/  @UP0 USHF.L.U32 UR6, UR6, 0x1, URZ ;  /* 0x0000000106060899 */ /* 0x000fe2000800063f */
[----:B------:R-:W-:Y:S01]  /*0230*/  VOTEU.ANY UP0, P0 ;  /* 0x00000000003f7886 */ /* 0x000fe20000000100 */
[----:B------:R-:W1:Y:S04]  /*0240*/  FENCE.VIEW.ASYNC.S ;  /* 0x00000000000073c6 */ /* 0x000e680000000000 */
[----:B-1----:R1:W2:Y:S01]  /*0250*/  @UP0 SYNCS.EXCH.64 URZ, [UR8+0x28c00], UR4 ;  /* 0x028c0004083f05b2 */ /* 0x0022a20008000100 */
[----:B0-----:R1:W-:Y:S05]  /*0260*/  STL [R1+0x60], R5 ;  /* 0x0000600501007387 */ /* 0x0013ea0000100800 */
[----:B------:R1:W0:Y:S01]  /*0270*/  @UP1 SYNCS.EXCH.64 URZ, [UR8+0x28c20], UR6 ;  /* 0x028c2006083f15b2 */ /* 0x0002220008000100 */
[----:B------:R-:W-:Y:S05]  /*0280*/  @P1 BRA `(.L_x_7871) ;  /* 0x0000000000381947 */ /* 0x000fea0003800000 */
[----:B-1----:R-:W1:Y:S01]  /*0290*/  S2UR UR5, SR_CgaCtaId ;  /* 0x00000000000579c3 */ /* 0x002e620000008800 */
[----:B------:R-:W-:Y:S01]  /*02a0*/  UMOV UR4, 0x400 ;  /* 0x0000040000047882 */ /* 0x000fe20000000000 */
[----:B------:R-:W-:Y:S01]  /*02b0*/  UMOV UR7, 0x80 ;  /* 0x0000008000077882 */ /* 0x000fe20000000000 */
[----:B------:R-:W-:Y:S01]  /*02c0*/  ELECT P0, URZ, PT ;  /* 0x00000000003f782f */ /* 0x000fe20003800000 */
[----:B-1----:R-:W-:Y:S02]  /*02d0*/  ULEA UR6, UR5, UR4, 0x18 ;  /* 0x0000000405067291 */ /* 0x002fe4000f8ec03f */
[----:B------:R-:W-:-:S04]  /*02e0*/  UIADD3 UR4, -UR7, 0x100000, URZ ;  /* 0x0010000007047890 */ /* 0x000fc8000fffe13f */
[----:B------:R-:W-:Y:S02]  /*02f0*/  USHF.L.U32 UR5, UR4, 0xb, URZ ;  /* 0x0000000b04057899 */ /* 0x000fe4000800063f */
[----:B------:R-:W-:Y:S01]  /*0300*/  USHF.L.U32 UR4, UR4, 0x1, URZ ;  /* 0x0000000104047899 */ /* 0x000fe2000800063f */
[----:B------:R-:W1:Y:S11]  /*0310*/  FENCE.VIEW.ASYNC.S ;  /* 0x00000000000073c6 */ /* 0x000e760000000000 */
[----:B-1----:R3:W4:Y:S01]  /*0320*/  SYNCS.EXCH.64 URZ, [UR6+0x28c30], UR4 ;  /* 0x028c3004063f75b2 */ /* 0x0027220008000100 */
[----:B------:R3:W1:Y:S01]  /*0330*/  SYNCS.EXCH.64 URZ, [UR6+0x28c40], UR4 ;  /* 0x028c4004063f75b2 */ /* 0x0006620008000100 */
[----:B------:R3:W0:Y:S01]  /*0340*/  SYNCS.EXCH.64 URZ, [UR6+0x28c38], UR4 ;  /* 0x028c3804063f75b2 */ /* 0x0006220008000100 */
[----:B------:R3:W0:Y:S02]  /*0350*/  SYNCS.EXCH.64 URZ, [UR6+0x28c48], UR4 ;  /* 0x028c4804063f75b2 */ /* 0x0006240008000100 */
[----:B---3--:R-:W-:Y:S01]  /*0360*/  NOP ;  /* 0x0000000000007918 */ /* 0x008fe20000000000 */
.L_x_7871:
[----:B------:R-:W3:Y:S01]  /*0370*/  SHFL.IDX PT, R4, R2, RZ, 0x1f ;  /* 0x00001fff02047589 */ /* 0x000ee200000e0000 */
[----:B------:R-:W-:Y:S01]  /*0380*/  NOP ;  /* 0x0000000000007918 */ /* 0x000fe20000000000 */
[----:B---3--:R-:W-:-:S13]  /*0390*/  ISETP.NE.AND P0, PT, R4, RZ, PT ;  /* 0x000000ff0400720c */ /* 0x008fda0003f05270 */
[----:B------:R-:W-:Y:S05]  /*03a0*/  @P0 BRA `(.L_x_7872) ;  /* 0x0000000000480947 */ /* 0x000fea0003800000 */
[----:B-1----:R-:W1:Y:S01]  /*03b0*/  S2UR UR5, SR_CgaCtaId ;  /* 0x00000000000579c3 */ /* 0x002e620000008800 */
[----:B------:R-:W-:Y:S01]  /*03c0*/  UMOV UR4, 0x400 ;  /* 0x0000040000047882 */ /* 0x000fe20000000000 */
[----:B------:R-:W-:Y:S01]  /*03d0*/  UMOV UR6, 0x80 ;  /* 0x0000008000067882 */ /* 0x000fe20000000000 */
[----:B------:R-:W-:Y:S01]  /*03e0*/  UMOV UR7, 0x100 ;  /* 0x0000010000077882 */ /* 0x000fe20000000000 */
[----:B------:R-:W-:Y:S01]  /*03f0*/  ELECT P0, URZ, PT ;  /* 0x00000000003f782f */ /* 0x000fe20003800000 */
[----:B-1----:R-:W-:Y:S02]  /*0400*/  ULEA UR8, UR5, UR4, 0x18 ;  /* 0x0000000405087291 */ /* 0x002fe4000f8ec03f */
[----:B------:R-:W-:-:S04]  /*0410*/  UIADD3 UR4, -UR6, 0x100000, URZ ;  /* 0x0010000006047890 */ /* 0x000fc8000fffe13f */
[----:B------:R-:W-:Y:S02]  /*0420*/  USHF.L.U32 UR5, UR4, 0xb, URZ ;  /* 0x0000000b04057899 */ /* 0x000fe4000800063f */
[----:B------:R-:W-:Y:S02]  /*0430*/  USHF.L.U32 UR4, UR4, 0x1, URZ ;  /* 0x0000000104047899 */ /* 0x000fe4000800063f */
[----:B------:R-:W-:-:S04]  /*0440*/  UIADD3 UR6, -UR7, 0x100000, URZ ;  /* 0x0010000007067890 */ /* 0x000fc8000fffe13f */
[----:B------:R-:W-:Y:S02]  /*0450*/  USHF.L.U32 UR7, UR6, 0xb, URZ ;  /* 0x0000000b06077899 */ /* 0x000fe4000800063f */
[----:B------:R-:W-:Y:S01]  /*0460*/  USHF.L.U32 UR6, UR6, 0x1, URZ ;  /* 0x0000000106067899 */ /* 0x000fe2000800063f */
[----:B------:R-:W1:Y:S03]  /*0470*/  FENCE.VIEW.ASYNC.S ;  /* 0x00000000000073c6 */ /* 0x000e660000000000 */
[----:B-1----:R3:W1:Y:S08]  /*0480*/  SYNCS.EXCH.64 URZ, [UR8+0x28c50], UR4 ;  /* 0x028c5004083f75b2 */ /* 0x0026700008000100 */
[----:B------:R3:W0:Y:S01]  /*0490*/  SYNCS.EXCH.64 URZ, [UR8+0x28c60], UR6 ;  /* 0x028c6006083f75b2 */ /* 0x0006220008000100 */
[----:B------:R3:W0:Y:S01]  /*04a0*/  SYNCS.EXCH.64 URZ, [UR8+0x28c58], UR4 ;  /* 0x028c5804083f75b2 */ /* 0x0006220008000100 */
[----:B------:R3:W0:Y:S02]  /*04b0*/  SYNCS.EXCH.64 URZ, [UR8+0x28c68], UR6 ;  /* 0x028c6806083f75b2 */ /* 0x0006240008000100 */
[----:B---3--:R-:W-:Y:S01]  /*04c0*/  NOP ;  /* 0x0000000000007918 */ /* 0x008fe20000000000 */
.L_x_7872:
[----:B------:R-:W3:Y:S01]  /*04d0*/  SHFL.IDX PT, R4, R2, RZ, 0x1f ;  /* 0x00001fff02047589 */ /* 0x000ee200000e0000 */
[----:B------:R-:W-:Y:S01]  /*04e0*/  NOP ;  /* 0x0000000000007918 */ /* 0x000fe20000000000 */
[----:B---3--:R-:W-:-:S13]  /*04f0*/  ISETP.NE.AND P0, PT, R4, RZ, PT ;  /* 0x000000ff0400720c */ /* 0x008fda0003f05270 */
        /* <DEDUP_REMOVED lines=10> */
[----:B-1----:R3:W1:Y:S01]  /*05a0*/  SYNCS.EXCH.64 URZ, [UR6+0x28c70], UR4 ;  /* 0x028c7004063f75b2 */ /* 0x0026620008000100 */
[----:B------:R3:W0:Y:S01]  /*05b0*/  SYNCS.EXCH.64 URZ, [UR6+0x28c80], UR4 ;  /* 0x028c8004063f75b2 */ /* 0x0006220008000100 */
[----:B------:R3:W0:Y:S01]  /*05c0*/  SYNCS.EXCH.64 URZ, [UR6+0x28c78], UR4 ;  /* 0x028c7804063f75b2 */ /* 0x0006220008000100 */
[----:B------:R3:W0:Y:S02]  /*05d0*/  SYNCS.EXCH.64 URZ, [UR6+0x28c88], UR4 ;  /* 0x028c8804063f75b2 */ /* 0x0006240008000100 */
[----:B---3--:R-:W-:Y:S01]  /*05e0*/  NOP ;  /* 0x0000000000007918 */ /* 0x008fe20000000000 */
.L_x_7873:
        /* <DEDUP_REMOVED lines=22> */
.L_x_7874:
        /* <DEDUP_REMOVED lines=22> */
.L_x_7875:
[----:B------:R-:W-:Y:S01]  /*08b0*/  IMAD.MOV.U32 R4, RZ, RZ, 0x1 ;  /* 0x00000001ff047424 */ /* 0x000fe200078e00ff */
[----:B------:R-:W-:Y:S01]  /*08c0*/  ISETP.NE.AND P0, PT, R5, RZ, PT ;  /* 0x000000ff0500720c */ /* 0x000fe20003f05270 */
[----:B------:R-:W-:Y:S01]  /*08d0*/  NOP ;  /* 0x0000000000007918 */ /* 0x000fe20000000000 */
[----:B------:R-:W-:Y:S01]  /*08e0*/  ULDC.64 UR40, c[0x0][0x208] ;  /* 0x0000820000287ab9 */ /* 0x000fe20000000a00 */
[----:B------:R-:W-:Y:S01]  /*08f0*/  BSSY B9, `(.L_x_7876) ;  /* 0x0001d2e000097945 */ /* 0x000fe20003800000 */
[----:B------:R-:W-:-:S05]  /*0900*/  SEL R4, R4, 0x2, !P0 ;  /* 0x0000000204047807 */ /* 0x000fca0004000000 */
[----:B------:R3:W-:Y:S01]  /*0910*/  STL [R1], R4 ;  /* 0x0000000401007387 */ /* 0x0007e20000100800 */
[----:B012-4-:R-:W-:Y:S06]  /*0920*/  BAR.SYNC.DEFER_BLOCKING 0x0 ;  /* 0x0000000000007b1d */ /* 0x017fec0000010000 */
[----:B------:R-:W-:Y:S05]  /*0930*/  @!P0 BRA `(.L_x_7877) ;  /* 0x0000014c00e88947 */ /* 0x000fea0003800000 */
.L_x_7878:
        /* <DEDUP_REMOVED lines=18> */
[----:B------:R-:W2:Y:S01]  /*0a60*/  LDL.LU R17, [R1] ;  /* 0x0000000001117983 */ /* 0x000ea20000300800 */
[----:B------:R-:W-:Y:S02]  /*0a70*/  VIADD R0, R0, 0xffffff80 ;  /* 0xffffff8000007836 */ /* 0x000fe40000000000 */
[----:B------:R-:W-:Y:S02]  /*0a80*/  IMAD.MOV.U32 R203, RZ, RZ, 0x20 ;  /* 0x00000020ffcb7424 */ /* 0x000fe400078e00ff */
[----:B------:R-:W-:Y:S01]  /*0a90*/  IMAD.MOV.U32 R184, RZ, RZ, RZ ;  /* 0x000000ffffb87224 */ /* 0x000fe200078e00ff */
[----:B------:R-:W-:Y:S01]  /*0aa0*/  SHF.R.S32.HI R3, RZ, 0x1f, R0 ;  /* 0x0000001fff037819 */ /* 0x000fe20000011400 */
[----:B------:R-:W-:-:S03]  /*0ab0*/  IMAD.MOV.U32 R190, RZ, RZ, RZ ;  /* 0x000000ffffbe7224 */ /* 0x000fc600078e00ff */
[CC--:B------:R-:W-:Y:S02]  /*0ac0*/  LEA.HI R5, R3.reuse, R0.reuse, RZ, 0x4 ;  /* 0x0000000003057211 */ /* 0x0c0fe400078f20ff */
[CC--:B------:R-:W-:Y:S02]  /*0ad0*/  LEA.HI R6, R3.reuse, R0.reuse, RZ, 0x5 ;  /* 0x0000000003067211 */ /* 0x0c0fe400078f28ff */
[CC--:B---3--:R-:W-:Y:S02]  /*0ae0*/  LEA.HI R4, R3.reuse, R0.reuse, RZ, 0x7 ;  /* 0x0000000003047211 */ /* 0x0c8fe400078f38ff */
[CC--:B------:R-:W-:Y:S02]  /*0af0*/  LEA.HI R13, R3.reuse, R0.reuse, RZ, 0x2 ;  /* 0x00000000030d7211 */ /* 0x0c0fe400078f10ff */
[----:B------:R-:W-:Y:S02]  /*0b00*/  LEA.HI R3, R3, R0, RZ, 0x3 ;  /* 0x0000000003037211 */ /* 0x000fe400078f18ff */
[----:B------:R-:W-:-:S02]  /*0b10*/  LOP3.LUT R9, R4, 0xffffff80, RZ, 0xc0, !PT ;  /* 0xffffff8004097812 */ /* 0x000fc400078ec0ff */
[----:B------:R-:W-:Y:S02]  /*0b20*/  LOP3.LUT R15, R3, 0xfffffff8, RZ, 0xc0, !PT ;  /* 0xfffffff8030f7812 */ /* 0x000fe400078ec0ff */
[----:B------:R-:W-:Y:S01]  /*0b30*/  LOP3.LUT R3, R5, 0xfffffff0, RZ, 0xc0, !PT ;  /* 0xfffffff005037812 */ /* 0x000fe200078ec0ff */
[C---:B------:R-:W-:Y:S01]  /*0b40*/  IMAD.IADD R9, R0.reuse, 0x1, -R9 ;  /* 0x0000000100097824 */ /* 0x040fe200078e0a09 */
[----:B------:R-:W-:Y:S01]  /*0b50*/  SHF.R.S32.HI R8, RZ, 0x4, R5 ;  /* 0x00000004ff087819 */ /* 0x000fe20000011405 */
[C---:B------:R-:W-:Y:S01]  /*0b60*/  IMAD.IADD R15, R0.reuse, 0x1, -R15 ;  /* 0x00000001000f7824 */ /* 0x040fe200078e0a0f */
[----:B------:R-:W-:Y:S01]  /*0b70*/  LOP3.LUT R11, R13, 0xfffffffc, RZ, 0xc0, !PT ;  /* 0xfffffffc0d0b7812 */ /* 0x000fe200078ec0ff */
[C---:B------:R-:W-:Y:S01]  /*0b80*/  IMAD.IADD R3, R0.reuse, 0x1, -R3 ;  /* 0x0000000100037824 */ /* 0x040fe200078e0a03 */
[--C-:B------:R-:W-:Y:S01]  /*0b90*/  SHF.R.S32.HI R206, RZ, 0x5, R6.reuse ;  /* 0x00000005ffce7819 */ /* 0x100fe20000011406 */
[----:B------:R-:W-:Y:S01]  /*0ba0*/  IMAD.SHL.U32 R194, R15, 0x8, RZ ;  /* 0x000000080fc27824 */ /* 0x000fe200078e00ff */
[----:B------:R-:W-:Y:S01]  /*0bb0*/  SHF.R.S32.HI R7, RZ, 0x1f, R6 ;  /* 0x0000001fff077819 */ /* 0x000fe20000011406 */
[----:B------:R-:W-:Y:S01]  /*0bc0*/  IMAD.IADD R188, R0, 0x1, -R11 ;  /* 0x0000000100bc7824 */ /* 0x000fe200078e0a0b */
[----:B------:R-:W-:Y:S01]  /*0bd0*/  LEA.HI R5, R5, R8, RZ, 0x1 ;  /* 0x0000000805057211 */ /* 0x000fe200078f08ff */
[----:B------:R-:W-:Y:S01]  /*0be0*/  VIADD R35, R194, 0x40 ;  /* 0x00000040c2237836 */ /* 0x000fe20000000000 */
[----:B------:R-:W-:Y:S01]  /*0bf0*/  SHF.R.S32.HI R6, RZ, 0x1f, R3 ;  /* 0x0000001fff067819 */ /* 0x000fe20000011403 */
[----:B------:R-:W-:Y:S01]  /*0c00*/  IMAD.SHL.U32 R18, R188, 0x8, RZ ;  /* 0x00000008bc127824 */ /* 0x000fe200078e00ff */
[----:B------:R-:W-:Y:S01]  /*0c10*/  SHF.R.S32.HI R0, RZ, 0x1f, R9 ;  /* 0x0000001fff007819 */ /* 0x000fe20000011409 */
[----:B------:R-:W-:Y:S01]  /*0c20*/  VIADD R32, R194, 0x100 ;  /* 0x00000100c2207836 */ /* 0x000fe20000000000 */
[----:B------:R-:W-:Y:S01]  /*0c30*/  LOP3.LUT R5, R5, 0x1ffffffe, RZ, 0xc0, !PT ;  /* 0x1ffffffe05057812 */ /* 0x000fe200078ec0ff */
[C---:B------:R-:W-:Y:S01]  /*0c40*/  VIADD R26, R18.reuse, 0x40 ;  /* 0x00000040121a7836 */ /* 0x040fe20000000000 */
[----:B------:R-:W-:Y:S01]  /*0c50*/  LEA.HI R7, R7, R206, RZ, 0x2 ;  /* 0x000000ce07077211 */ /* 0x000fe200078f10ff */
[----:B------:R-:W-:Y:S01]  /*0c60*/  VIADD R229, R18, 0x60 ;  /* 0x0000006012e57836 */ /* 0x000fe20000000000 */
[----:B------:R-:W-:Y:S01]  /*0c70*/  LEA.HI R10, R6, R3, RZ, 0x3 ;  /* 0x00000003060a7211 */ /* 0x000fe200078f18ff */
[----:B------:R-:W-:Y:S01]  /*0c80*/  IMAD.IADD R5, R8, 0x1, -R5 ;  /* 0x0000000108057824 */ /* 0x000fe200078e0a05 */
[-C--:B------:R-:W-:Y:S01]  /*0c90*/  LEA.HI R6, R0, R9.reuse, RZ, 0x2 ;  /* 0x0000000900067211 */ /* 0x080fe200078f10ff */
[C---:B------:R-:W-:Y:S01]  /*0ca0*/  VIADD R228, R18.reuse, 0x80 ;  /* 0x0000008012e47836 */ /* 0x040fe20000000000 */
[----:B------:R-:W-:Y:S01]  /*0cb0*/  SHF.R.S32.HI R20, RZ, 0x7, R4 ;  /* 0x00000007ff147819 */ /* 0x000fe20000011404 */
[----:B------:R-:W-:Y:S01]  /*0cc0*/  IMAD.SHL.U32 R5, R5, 0x8, RZ ;  /* 0x0000000805057824 */ /* 0x000fe200078e00ff */
[----:B------:R-:W-:Y:S01]  /*0cd0*/  LOP3.LUT R7, R7, 0x3ffffc, RZ, 0xc0, !PT ;  /* 0x003ffffc07077812 */ /* 0x000fe200078ec0ff */
[----:B------:R-:W-:Y:S01]  /*0ce0*/  VIADD R227, R18, 0xa0 ;  /* 0x000000a012e37836 */ /* 0x000fe20000000000 */
[--C-:B------:R-:W-:Y:S01]  /*0cf0*/  SHF.R.S32.HI R8, RZ, 0x2, R6.reuse ;  /* 0x00000002ff087819 */ /* 0x100fe20000011406 */
[----:B------:R-:W-:Y:S01]  /*0d00*/  IMAD R14, R20, 0x100, R3 ;  /* 0x00000100140e7824 */ /* 0x000fe200078e0203 */
[----:B------:R-:W-:Y:S01]  /*0d10*/  SHF.R.S32.HI R11, RZ, 0x1f, R6 ;  /* 0x0000001fff0b7819 */ /* 0x000fe20000011406 */
[----:B------:R-:W-:Y:S01]  /*0d20*/  IMAD.IADD R7, R206, 0x1, -R7 ;  /* 0x00000001ce077824 */ /* 0x000fe200078e0a07 */
[----:B------:R-:W-:Y:S01]  /*0d30*/  SHF.R.S32.HI R191, RZ, 0x2, R13 ;  /* 0x00000002ffbf7819 */ /* 0x000fe2000001140d */
[----:B------:R-:W-:Y:S01]  /*0d40*/  STL [R1+0x58], R20 ;  /* 0x0000581401007387 */ /* 0x000fe20000100800 */
[----:B------:R-:W-:Y:S01]  /*0d50*/  LEA.HI R11, R11, R8, RZ, 0x3 ;  /* 0x000000080b0b7211 */ /* 0x000fe200078f18ff */
[----:B------:R-:W-:Y:S01]  /*0d60*/  IMAD R16, R7, 0x10, R14 ;  /* 0x0000001007107824 */ /* 0x000fe200078e020e */
[----:B------:R-:W-:Y:S01]  /*0d70*/  LEA.HI R0, R0, R9, RZ, 0x5 ;  /* 0x0000000900007211 */ /* 0x000fe200078f28ff */
[----:B------:R-:W-:Y:S01]  /*0d80*/  VIADD R7, R191, 0x20 ;  /* 0x00000020bf077836 */ /* 0x000fe20000000000 */
[----:B------:R-:W-:Y:S01]  /*0d90*/  LOP3.LUT R11, R11, 0xfffffff8, RZ, 0xc0, !PT ;  /* 0xfffffff80b0b7812 */ /* 0x000fe200078ec0ff */
[C---:B------:R-:W-:Y:S01]  /*0da0*/  VIADD R226, R18.reuse, 0xc0 ;  /* 0x000000c012e27836 */ /* 0x040fe20000000000 */
[----:B------:R-:W-:Y:S01]  /*0db0*/  SHF.R.S32.HI R0, RZ, 0x5, R0 ;  /* 0x00000005ff007819 */ /* 0x000fe20000011400 */
[----:B------:R-:W-:Y:S01]  /*0dc0*/  VIADD R225, R18, 0xe0 ;  /* 0x000000e012e17836 */ /* 0x000fe20000000000 */
[----:B------:R-:W-:Y:S01]  /*0dd0*/  SHF.R.S32.HI R14, RZ, 0x1f, R7 ;  /* 0x0000001fff0e7819 */ /* 0x000fe20000011407 */
[----:B------:R-:W-:Y:S01]  /*0de0*/  IMAD.IADD R11, R8, 0x1, -R11 ;  /* 0x00000001080b7824 */ /* 0x000fe200078e0a0b */
[C---:B------:R-:W-:Y:S01]  /*0df0*/  LOP3.LUT R12, R10.reuse, 0xfffffff8, RZ, 0xc0, !PT ;  /* 0xfffffff80a0c7812 */ /* 0x040fe200078ec0ff */
[----:B------:R-:W-:Y:S01]  /*0e00*/  IMAD.SHL.U32 R10, R10, 0x40, RZ ;  /* 0x000000400a0a7824 */ /* 0x000fe200078e00ff */
[----:B------:R-:W-:Y:S01]  /*0e10*/  LEA.HI R14, R14, R7, RZ, 0x3 ;  /* 0x000000070e0e7211 */ /* 0x000fe200078f18ff */
[----:B------:R-:W-:Y:S01]  /*0e20*/  IMAD R192, R0, 0x10, R11 ;  /* 0x0000001000c07824 */ /* 0x000fe200078e020b */
[----:B------:R-:W-:Y:S01]  /*0e30*/  SHF.R.S32.HI R0, RZ, 0x1f, R13 ;  /* 0x0000001fff007819 */ /* 0x000fe2000001140d */
[----:B------:R-:W-:Y:S01]  /*0e40*/  IMAD.SHL.U32 R7, R7, 0x40, RZ ;  /* 0x0000004007077824 */ /* 0x000fe200078e00ff */
[----:B------:R-:W-:Y:S01]  /*0e50*/  LEA.HI R4, R4, R20, RZ, 0x1 ;  /* 0x0000001404047211 */ /* 0x000fe200078f08ff */
[----:B------:R-:W-:Y:S01]  /*0e60*/  IMAD.IADD R12, R3, 0x1, -R12 ;  /* 0x00000001030c7824 */ /* 0x000fe200078e0a0c */
[----:B------:R-:W-:Y:S01]  /*0e70*/  LEA.HI R0, R0, R191, RZ, 0x3 ;  /* 0x000000bf00007211 */ /* 0x000fe200078f18ff */
[----:B------:R-:W-:Y:S01]  /*0e80*/  IMAD.SHL.U32 R14, R14, 0x40, RZ ;  /* 0x000000400e0e7824 */ /* 0x000fe200078e00ff */
[----:B------:R-:W-:Y:S01]  /*0e90*/  LOP3.LUT R7, R7, 0x1c0, RZ, 0xc0, !PT ;  /* 0x000001c007077812 */ /* 0x000fe200078ec0ff */
[----:B------:R-:W-:Y:S01]  /*0ea0*/  IMAD.SHL.U32 R3, R12, 0x40, RZ ;  /* 0x000000400c037824 */ /* 0x000fe200078e00ff */
[----:B------:R-:W-:Y:S01]  /*0eb0*/  LOP3.LUT R6, R6, 0x7ffffffc, RZ, 0xc0, !PT ;  /* 0x7ffffffc06067812 */ /* 0x000fe200078ec0ff */
[----:B------:R-:W-:Y:S01]  /*0ec0*/  VIADD R224, R18, 0x100 ;  /* 0x0000010012e07836 */ /* 0x000fe20000000000 */
[----:B------:R-:W-:Y:S01]  /*0ed0*/  LOP3.LUT R4, R4, 0xfffffe, RZ, 0xc0, !PT ;  /* 0x00fffffe04047812 */ /* 0x000fe200078ec0ff */
[----:B------:R-:W-:Y:S01]  /*0ee0*/  VIADD R221, R18, 0x120 ;  /* 0x0000012012dd7836 */ /* 0x000fe20000000000 */
[----:B------:R-:W-:Y:S01]  /*0ef0*/  LOP3.LUT R0, R0, 0xfffffff8, RZ, 0xc0, !PT ;  /* 0xfffffff800007812 */ /* 0x000fe200078ec0ff */
[----:B------:R-:W-:Y:S01]  /*0f00*/  IMAD.IADD R207, R9, 0x1, -R6 ;  /* 0x0000000109cf7824 */ /* 0x000fe200078e0a06 */
[----:B------:R-:W-:Y:S01]  /*0f10*/  SHF.R.U32.HI R8, RZ, 0x3, R7 ;  /* 0x00000003ff087819 */ /* 0x000fe20000011607 */
[----:B------:R-:W-:Y:S01]  /*0f20*/  IMAD.IADD R4, R20, 0x1, -R4 ;  /* 0x0000000114047824 */ /* 0x000fe200078e0a04 */
[----:B------:R-:W-:Y:S01]  /*0f30*/  LOP3.LUT R7, R7, 0x38, R18, 0xf8, !PT ;  /* 0x0000003807077812 */ /* 0x000fe200078ef812 */
[----:B------:R-:W-:Y:S01]  /*0f40*/  IMAD.IADD R193, R191, 0x1, -R0 ;  /* 0x00000001bfc17824 */ /* 0x000fe200078e0a00 */
[----:B------:R-:W-:Y:S01]  /*0f50*/  LOP3.LUT R14, R14, 0xfffffe00, RZ, 0xc0, !PT ;  /* 0xfffffe000e0e7812 */ /* 0x000fe200078ec0ff */
[----:B------:R-:W-:Y:S01]  /*0f60*/  IMAD.SHL.U32 R24, R4, 0x100, RZ ;  /* 0x0000010004187824 */ /* 0x000fe200078e00ff */
[----:B------:R-:W-:Y:S01]  /*0f70*/  LOP3.LUT R6, R3, 0x1c0, RZ, 0xc0, !PT ;  /* 0x000001c003067812 */ /* 0x000fe200078ec0ff */
[----:B------:R-:W-:Y:S01]  /*0f80*/  IMAD.U32 R3, R16, 0x40, R5 ;  /* 0x0000004010037824 */ /* 0x000fe200078e0005 */
[----:B------:R-:W-:Y:S01]  /*0f90*/  LOP3.LUT R25, R14, R7, R8, 0xf6, !PT ;  /* 0x000000070e197212 */ /* 0x000fe200078ef608 */
[C---:B------:R-:W-:Y:S01]  /*0fa0*/  VIADD R216, R18.reuse, 0x160 ;  /* 0x0000016012d87836 */ /* 0x040fe20000000000 */
[----:B------:R-:W-:Y:S01]  /*0fb0*/  SHF.R.S32.HI R0, RZ, 0x1f, R26 ;  /* 0x0000001fff007819 */ /* 0x000fe2000001141a */
[----:B------:R-:W-:Y:S01]  /*0fc0*/  VIADD R215, R18, 0x180 ;  /* 0x0000018012d77836 */ /* 0x000fe20000000000 */
[----:B------:R-:W-:Y:S01]  /*0fd0*/  LEA.HI R8, R188, R188, RZ, 0x1 ;  /* 0x000000bcbc087211 */ /* 0x000fe200078f08ff */
[----:B------:R0:W-:Y:S01]  /*0fe0*/  STL [R1+0x68], R3 ;  /* 0x0000680301007387 */ /* 0x0001e20000100800 */
[----:B------:R-:W-:Y:S01]  /*0ff0*/  SHF.R.S32.HI R4, RZ, 0x1f, R229 ;  /* 0x0000001fff047819 */ /* 0x000fe200000114e5 */
[----:B------:R-:W-:Y:S01]  /*1000*/  VIADD R214, R18, 0x1a0 ;  /* 0x000001a012d67836 */ /* 0x000fe20000000000 */
[----:B------:R-:W-:Y:S01]  /*1010*/  SHF.L.U64.HI R0, R26, 0x1, R0 ;  /* 0x000000011a007819 */ /* 0x000fe20000010200 */
[----:B------:R-:W-:Y:S01]  /*1020*/  STL [R1+0x50], RZ ;  /* 0x000050ff01007387 */ /* 0x000fe20000100800 */
[----:B------:R-:W-:Y:S01]  /*1030*/  LOP3.LUT R9, R8, 0x1ffffffe, RZ, 0xc0, !PT ;  /* 0x1ffffffe08097812 */ /* 0x000fe200078ec0ff */
[----:B------:R-:W-:Y:S01]  /*1040*/  VIADD R212, R18, 0x1c0 ;  /* 0x000001c012d47836 */ /* 0x000fe20000000000 */
[----:B------:R-:W-:Y:S01]  /*1050*/  SHF.R.S32.HI R11, RZ, 0x1f, R228 ;  /* 0x0000001fff0b7819 */ /* 0x000fe200000114e4 */
[----:B------:R1:W-:Y:S01]  /*1060*/  STL [R1], R26 ;  /* 0x0000001a01007387 */ /* 0x0003e20000100800 */
[----:B------:R-:W-:Y:S01]  /*1070*/  SHF.R.S32.HI R8, RZ, 0x1f, R227 ;  /* 0x0000001fff087819 */ /* 0x000fe200000114e3 */
[----:B------:R-:W-:Y:S01]  /*1080*/  IMAD.SHL.U32 R207, R207, 0x2, RZ ;  /* 0x00000002cfcf7824 */ /* 0x000fe200078e00ff */
[----:B0-----:R-:W-:Y:S01]  /*1090*/  LOP3.LUT R3, R10, 0x7ffffe00, RZ, 0xc0, !PT ;  /* 0x7ffffe000a037812 */ /* 0x001fe200078ec0ff */
[----:B------:R-:W-:Y:S01]  /*10a0*/  STL [R1+0x64], R24 ;  /* 0x0000641801007387 */ /* 0x000fe20000100800 */
[----:B------:R-:W-:Y:S01]  /*10b0*/  SHF.R.S32.HI R13, RZ, 0x1f, R226 ;  /* 0x0000001fff0d7819 */ /* 0x000fe200000114e2 */
[----:B------:R-:W-:Y:S01]  /*10c0*/  VIADD R211, R18, 0x1e0 ;  /* 0x000001e012d37836 */ /* 0x000fe20000000000 */
[----:B------:R-:W-:Y:S01]  /*10d0*/  LOP3.LUT R5, R6, 0x8, R5, 0xf8, !PT ;  /* 0x0000000806057812 */ /* 0x000fe200078ef805 */
[----:B------:R0:W-:Y:S01]  /*10e0*/  STL [R1+0x4], R0 ;  /* 0x0000040001007387 */ /* 0x0001e20000100800 */
[----:B------:R-:W-:Y:S01]  /*10f0*/  SHF.R.S32.HI R10, RZ, 0x1f, R225 ;  /* 0x0000001fff0a7819 */ /* 0x000fe200000114e1 */
[----:B------:R-:W-:Y:S01]  /*1100*/  IMAD.IADD R197, R207, 0x1, R24 ;  /* 0x00000001cfc57824 */ /* 0x000fe200078e0218 */
[----:B-1----:R-:W-:Y:S01]  /*1110*/  SHF.L.U64.HI R26, R229, 0x1, R4 ;  /* 0x00000001e51a7819 */ /* 0x002fe20000010204 */
[----:B------:R-:W-:Y:S01]  /*1120*/  IMAD.IADD R9, R188, 0x1, -R9 ;  /* 0x00000001bc097824 */ /* 0x000fe200078e0a09 */
[----:B------:R-:W-:Y:S01]  /*1130*/  SHF.L.U64.HI R4, R228, 0x1, R11 ;  /* 0x00000001e4047819 */ /* 0x000fe2000001020b */
[C---:B------:R-:W-:Y:S01]  /*1140*/  VIADD R41, R197.reuse, 0x10 ;  /* 0x00000010c5297836 */ /* 0x040fe20000000000 */
[----:B------:R-:W-:Y:S01]  /*1150*/  SHF.R.U32.HI R6, RZ, 0x3, R6 ;  /* 0x00000003ff067819 */ /* 0x000fe20000011606 */
[----:B------:R-:W-:Y:S01]  /*1160*/  STL [R1+0x8], R26 ;  /* 0x0000081a01007387 */ /* 0x000fe20000100800 */
[----:B------:R-:W-:Y:S01]  /*1170*/  SHF.R.S32.HI R15, RZ, 0x1f, R224 ;  /* 0x0000001fff0f7819 */ /* 0x000fe200000114e0 */
[----:B------:R-:W-:Y:S01]  /*1180*/  VIADD R38, R197, 0x28 ;  /* 0x00000028c5267836 */ /* 0x000fe20000000000 */
[----:B0-----:R-:W-:Y:S01]  /*1190*/  SHF.L.U64.HI R0, R227, 0x1, R8 ;  /* 0x00000001e3007819 */ /* 0x001fe20000010208 */
[----:B------:R0:W-:Y:S01]  /*11a0*/  STL [R1+0xc], R4 ;  /* 0x00000c0401007387 */ /* 0x0001e20000100800 */
[----:B------:R-:W-:Y:S01]  /*11b0*/  IADD3 R217, R18, 0x140, RZ ;  /* 0x0000014012d97810 */ /* 0x000fe20007ffe0ff */
[----:B------:R-:W-:Y:S01]  /*11c0*/  VIADD R34, R194, 0x80 ;  /* 0x00000080c2227836 */ /* 0x000fe20000000000 */
[----:B------:R-:W-:Y:S01]  /*11d0*/  SHF.L.U64.HI R8, R226, 0x1, R13 ;  /* 0x00000001e2087819 */ /* 0x000fe2000001020d */
[----:B------:R1:W-:Y:S01]  /*11e0*/  STL [R1+0x10], R0 ;  /* 0x0000100001007387 */ /* 0x0003e20000100800 */
[----:B------:R-:W-:Y:S01]  /*11f0*/  R2P PR, R12, 0x6 ;  /* 0x000000060c007804 */ /* 0x000fe20000000000 */
[C---:B------:R-:W-:Y:S01]  /*1200*/  VIADD R33, R194.reuse, 0xc0 ;  /* 0x000000c0c2217836 */ /* 0x040fe20000000000 */
[----:B------:R-:W-:Y:S01]  /*1210*/  LOP3.LUT R6, R5, R6, RZ, 0x3c, !PT ;  /* 0x0000000605067212 */ /* 0x000fe200078e3cff */
[----:B------:R-:W-:Y:S01]  /*1220*/  IMAD.MOV.U32 R5, RZ, RZ, R21 ;  /* 0x000000ffff057224 */ /* 0x000fe200078e0015 */
[----:B------:R-:W-:Y:S01]  /*1230*/  SHF.R.S32.HI R12, RZ, 0x1f, R221 ;  /* 0x0000001fff0c7819 */ /* 0x000fe200000114dd */
[----:B------:R3:W-:Y:S01]  /*1240*/  STL [R1+0x14], R8 ;  /* 0x0000140801007387 */ /* 0x0007e20000100800 */
[----:B0-----:R-:W-:Y:S01]  /*1250*/  SHF.L.U64.HI R4, R225, 0x1, R10 ;  /* 0x00000001e1047819 */ /* 0x001fe2000001020a */
[C---:B------:R-:W-:Y:S01]  /*1260*/  VIADD R31, R194.reuse, 0x140 ;  /* 0x00000140c21f7836 */ /* 0x040fe20000000000 */
        /* <DEDUP_REMOVED lines=8> */
[----:B---3--:R-:W-:Y:S01]  /*12f0*/  SHF.L.U64.HI R8, R221, 0x1, R12 ;  /* 0x00000001dd087819 */ /* 0x008fe2000001020c */
[----:B------:R-:W-:Y:S01]  /*1300*/  IMAD R210, R9, 0x8, R192 ;  /* 0x0000000809d27824 */ /* 0x000fe200078e02c0 */
[----:B------:R-:W-:Y:S01]  /*1310*/  SHF.R.S32.HI R27, RZ, 0x1f, R214 ;  /* 0x0000001fff1b7819 */ /* 0x000fe200000114d6 */
[----:B------:R-:W-:Y:S01]  /*1320*/  VIADD R26, R197, 0x88 ;  /* 0x00000088c51a7836 */ /* 0x000fe20000000000 */
[----:B------:R-:W-:Y:S01]  /*1330*/  LEA R3, R206, R3, 0xa ;  /* 0x00000003ce037211 */ /* 0x000fe200078e50ff */
[----:B------:R3:W-:Y:S01]  /*1340*/  STL [R1+0x20], R8 ;  /* 0x0000200801007387 */ /* 0x0007e20000100800 */
[----:B0-----:R-:W-:Y:S01]  /*1350*/  SHF.L.U64.HI R4, R217, 0x1, R14 ;  /* 0x00000001d9047819 */ /* 0x001fe2000001020e */
[----:B------:R-:W-:Y:S01]  /*1360*/  VIADD R15, R197, 0xb8 ;  /* 0x000000b8c50f7836 */ /* 0x000fe20000000000 */
[----:B------:R-:W-:Y:S01]  /*1370*/  SHF.R.S32.HI R29, RZ, 0x1f, R212 ;  /* 0x0000001fff1d7819 */ /* 0x000fe200000114d4 */
[----:B------:R-:W-:Y:S01]  /*1380*/  IMAD.IADD R3, R3, 0x1, R6 ;  /* 0x0000000103037824 */ /* 0x000fe200078e0206 */
[----:B-1----:R-:W-:Y:S01]  /*1390*/  SHF.L.U64.HI R0, R216, 0x1, R21 ;  /* 0x00000001d8007819 */ /* 0x002fe20000010215 */
[----:B------:R0:W-:Y:S01]  /*13a0*/  STL [R1+0x24], R4 ;  /* 0x0000240401007387 */ /* 0x0001e20000100800 */
[----:B------:R-:W-:Y:S01]  /*13b0*/  SHF.R.S32.HI R20, RZ, 0x1f, R211 ;  /* 0x0000001fff147819 */ /* 0x000fe200000114d3 */
[----:B------:R-:W-:Y:S01]  /*13c0*/  IMAD R201, R3, 0x2, R2 ;  /* 0x0000000203c97824 */ /* 0x000fe200078e0202 */
[----:B------:R-:W-:Y:S01]  /*13d0*/  SHF.R.S32.HI R35, RZ, 0x1f, R35 ;  /* 0x0000001fff237819 */ /* 0x000fe20000011423 */
[----:B------:R1:W-:Y:S01]  /*13e0*/  STL [R1+0x28], R0 ;  /* 0x0000280001007387 */ /* 0x0003e20000100800 */
[----:B---3--:R-:W-:Y:S01]  /*13f0*/  SHF.L.U64.HI R8, R215, 0x1, R16 ;  /* 0x00000001d7087819 */ /* 0x008fe20000010210 */
[C---:B------:R-:W-:Y:S01]  /*1400*/  VIADD R35, R197.reuse, 0x40 ;  /* 0x00000040c5237836 */ /* 0x040fe20000000000 */
[----:B------:R-:W-:Y:S01]  /*1410*/  SHF.R.S32.HI R32, RZ, 0x1f, R32 ;  /* 0x0000001fff207819 */ /* 0x000fe20000011420 */
[C---:B------:R-:W-:Y:S01]  /*1420*/  VIADD R32, R197.reuse, 0x58 ;  /* 0x00000058c5207836 */ /* 0x040fe20000000000 */
[----:B------:R-:W-:Y:S01]  /*1430*/  SHF.R.S32.HI R9, RZ, 0x1f, R41 ;  /* 0x0000001fff097819 */ /* 0x000fe20000011429 */
[----:B------:R-:W-:Y:S01]  /*1440*/  STL [R1+0x2c], R8 ;  /* 0x00002c0801007387 */ /* 0x000fe20000100800 */
[----:B0-----:R-:W-:Y:S01]  /*1450*/  SHF.L.U64.HI R4, R212, 0x1, R29 ;  /* 0x00000001d4047819 */ /* 0x001fe2000001021d */
[C---:B------:R-:W-:Y:S01]  /*1460*/  VIADD R29, R197.reuse, 0x70 ;  /* 0x00000070c51d7836 */ /* 0x040fe20000000000 */
[----:B------:R-:W-:Y:S01]  /*1470*/  SHF.R.S32.HI R9, RZ, 0x1f, R38 ;  /* 0x0000001fff097819 */ /* 0x000fe20000011426 */
[----:B------:R-:W-:Y:S01]  /*1480*/  VIADD R21, R197, 0xa0 ;  /* 0x000000a0c5157836 */ /* 0x000fe20000000000 */
[----:B-1----:R-:W-:Y:S01]  /*1490*/  SHF.L.U64.HI R0, R214, 0x1, R27 ;  /* 0x00000001d6007819 */ /* 0x002fe2000001021b */
[----:B------:R-:W-:Y:S01]  /*14a0*/  VIADD R204, R201, 0x26800 ;  /* 0x00026800c9cc7836 */ /* 0x000fe20000000000 */
[----:B------:R-:W-:Y:S01]  /*14b0*/  SHF.R.S32.HI R9, RZ, 0x1f, R35 ;  /* 0x0000001fff097819 */ /* 0x000fe20000011423 */
[C---:B------:R-:W-:Y:S01]  /*14c0*/  VIADD R12, R197.reuse, 0xd0 ;  /* 0x000000d0c50c7836 */ /* 0x040fe20000000000 */
[----:B------:R-:W-:Y:S01]  /*14d0*/  SHF.R.S32.HI R34, RZ, 0x1f, R34 ;  /* 0x0000001fff227819 */ /* 0x000fe20000011422 */
[----:B------:R0:W-:Y:S01]  /*14e0*/  STL [R1+0x30], R0 ;  /* 0x0000300001007387 */ /* 0x0001e20000100800 */
[----:B------:R-:W-:Y:S01]  /*14f0*/  IMAD.MOV.U32 R7, RZ, RZ, R23 ;  /* 0x000000ffff077224 */ /* 0x000fe200078e0017 */
[----:B------:R-:W-:Y:S01]  /*1500*/  SHF.R.S32.HI R33, RZ, 0x1f, R33 ;  /* 0x0000001fff217819 */ /* 0x000fe20000011421 */
[C---:B------:R-:W-:Y:S01]  /*1510*/  VIADD R13, R197.reuse, 0xc8 ;  /* 0x000000c8c50d7836 */ /* 0x040fe20000000000 */
[----:B------:R1:W-:Y:S01]  /*1520*/  STL [R1+0x34], R4 ;  /* 0x0000340401007387 */ /* 0x0003e20000100800 */
[----:B------:R-:W-:Y:S01]  /*1530*/  SHF.R.S32.HI R31, RZ, 0x1f, R31 ;  /* 0x0000001fff1f7819 */ /* 0x000fe2000001141f */
[C---:B------:R-:W-:Y:S01]  /*1540*/  VIADD R10, R197.reuse, 0xe0 ;  /* 0x000000e0c50a7836 */ /* 0x040fe20000000000 */
[----:B------:R-:W-:Y:S01]  /*1550*/  SHF.R.S32.HI R30, RZ, 0x1f, R30 ;  /* 0x0000001fff1e7819 */ /* 0x000fe2000001141e */
[----:B------:R-:W-:Y:S01]  /*1560*/  VIADD R23, R18, 0x20 ;  /* 0x0000002012177836 */ /* 0x000fe20000000000 */
[----:B------:R-:W-:Y:S01]  /*1570*/  SHF.R.S32.HI R28, RZ, 0x1f, R28 ;  /* 0x0000001fff1c7819 */ /* 0x000fe2000001141c */
[----:B------:R-:W-:Y:S01]  /*1580*/  VIADD R42, R197, 0x8 ;  /* 0x00000008c52a7836 */ /* 0x000fe20000000000 */
[----:B0-----:R-:W-:Y:S01]  /*1590*/  SHF.L.U64.HI R0, R211, 0x1, R20 ;  /* 0x00000001d3007819 */ /* 0x001fe20000010214 */
[----:B------:R-:W-:Y:S01]  /*15a0*/  VIADD R40, R197, 0x18 ;  /* 0x00000018c5287836 */ /* 0x000fe20000000000 */
[----:B------:R-:W-:Y:S01]  /*15b0*/  SEL R203, R203, 0xffffffe0, !P1 ;  /* 0xffffffe0cbcb7807 */ /* 0x000fe20004800000 */
[----:B-1----:R-:W-:Y:S01]  /*15c0*/  IMAD R4, R25, 0x2, R2 ;  /* 0x0000000219047824 */ /* 0x002fe200078e0202 */
[----:B------:R-:W-:Y:S01]  /*15d0*/  SHF.R.S32.HI R9, RZ, 0x1f, R32 ;  /* 0x0000001fff097819 */ /* 0x000fe20000011420 */
[----:B------:R0:W-:Y:S01]  /*15e0*/  STL [R1+0x38], R0 ;  /* 0x0000380001007387 */ /* 0x0001e20000100800 */
[C---:B------:R-:W-:Y:S01]  /*15f0*/  VIADD R39, R197.reuse, 0x20 ;  /* 0x00000020c5277836 */ /* 0x040fe20000000000 */
[----:B------:R-:W-:Y:S01]  /*1600*/  SHF.R.S32.HI R9, RZ, 0x1f, R29 ;  /* 0x0000001fff097819 */ /* 0x000fe2000001141d */
[C---:B------:R-:W-:Y:S01]  /*1610*/  VIADD R36, R197.reuse, 0x38 ;  /* 0x00000038c5247836 */ /* 0x040fe20000000000 */
[----:B------:R1:W-:Y:S01]  /*1620*/  STL [R1+0x5c], R4 ;  /* 0x00005c0401007387 */ /* 0x0003e20000100800 */
[C---:B------:R-:W-:Y:S01]  /*1630*/  VIADD R34, R197.reuse, 0x48 ;  /* 0x00000048c5227836 */ /* 0x040fe20000000000 */
[C---:B------:R-:W-:Y:S01]  /*1640*/  IADD3 R37, R197.reuse, 0x30, RZ ;  /* 0x00000030c5257810 */ /* 0x040fe20007ffe0ff */
[C---:B------:R-:W-:Y:S01]  /*1650*/  VIADD R33, R197.reuse, 0x50 ;  /* 0x00000050c5217836 */ /* 0x040fe20000000000 */
[----:B------:R-:W-:Y:S01]  /*1660*/  SHF.R.S32.HI R9, RZ, 0x1f, R26 ;  /* 0x0000001fff097819 */ /* 0x000fe2000001141a */
[C---:B------:R-:W-:Y:S01]  /*1670*/  VIADD R31, R197.reuse, 0x60 ;  /* 0x00000060c51f7836 */ /* 0x040fe20000000000 */
[----:B0-----:R-:W-:Y:S01]  /*1680*/  SHF.R.S32.HI R0, RZ, 0x1f, R197 ;  /* 0x0000001fff007819 */ /* 0x001fe200000114c5 */
[C---:B------:R-:W-:Y:S01]  /*1690*/  VIADD R30, R197.reuse, 0x68 ;  /* 0x00000068c51e7836 */ /* 0x040fe20000000000 */
[----:B------:R-:W-:Y:S01]  /*16a0*/  SHF.R.S32.HI R9, RZ, 0x1f, R21 ;  /* 0x0000001fff097819 */ /* 0x000fe20000011415 */
[C---:B------:R-:W-:Y:S01]  /*16b0*/  VIADD R28, R197.reuse, 0x78 ;  /* 0x00000078c51c7836 */ /* 0x040fe20000000000 */
[C---:B-1----:R-:W-:Y:S01]  /*16c0*/  IADD3 R4, R197.reuse, 0xf0, RZ ;  /* 0x000000f0c5047810 */ /* 0x042fe20007ffe0ff */
        /* <DEDUP_REMOVED lines=20> */
[----:B------:R-:W-:Y:S01]  /*1810*/  IMAD.SHL.U32 R188, R188, 0x4, RZ ;  /* 0x00000004bcbc7824 */ /* 0x000fe200078e00ff */
[----:B------:R-:W-:Y:S01]  /*1820*/  SHF.R.S32.HI R36, RZ, 0x1f, R36 ;  /* 0x0000001fff247819 */ /* 0x000fe20000011424 */
[C---:B------:R-:W-:Y:S01]  /*1830*/  @P2 VIADD R202, R204.reuse, 0xffffffc0 ;  /* 0xffffffc0ccca2836 */ /* 0x040fe20000000000 */
[----:B------:R-:W-:Y:S01]  /*1840*/  SHF.R.S32.HI R34, RZ, 0x1f, R34 ;  /* 0x0000001fff227819 */ /* 0x000fe20000011422 */
[----:B------:R-:W-:Y:S01]  /*1850*/  IMAD.MOV.U32 R6, RZ, RZ, R22 ;  /* 0x000000ffff067224 */ /* 0x000fe200078e0016 */
[----:B------:R-:W-:Y:S01]  /*1860*/  SHF.R.S32.HI R33, RZ, 0x1f, R33 ;  /* 0x0000001fff217819 */ /* 0x000fe20000011421 */
[----:B------:R-:W-:Y:S01]  /*1870*/  IMAD.IADD R204, R204, 0x1, R203 ;  /* 0x00000001cccc7824 */ /* 0x000fe200078e02cb */
[----:B------:R-:W-:Y:S01]  /*1880*/  SHF.R.S32.HI R31, RZ, 0x1f, R31 ;  /* 0x0000001fff1f7819 */ /* 0x000fe2000001141f */
[----:B------:R-:W-:Y:S01]  /*1890*/  IMAD.MOV.U32 R22, RZ, RZ, RZ ;  /* 0x000000ffff167224 */ /* 0x000fe200078e00ff */
        /* <DEDUP_REMOVED lines=14> */
[----:B--2---:R-:W-:Y:S01]  /*1980*/  LOP3.LUT R186, R17, 0x1, RZ, 0xfc, !PT ;  /* 0x0000000111ba7812 */ /* 0x004fe200078efcff */
[----:B------:R-:W-:-:S07]  /*1990*/  IMAD.MOV.U32 R17, RZ, RZ, RZ ;  /* 0x000000ffff117224 */ /* 0x000fce00078e00ff */
.L_x_8034:
        /* <DEDUP_REMOVED lines=13> */
[----:B------:R-:W-:Y:S01]  /*1a70*/  ISETP.NE.AND.EX P1, PT, RZ, UR9, PT, P1 ;  /* 0x00000009ff007c0c */ /* 0x000fe2000bf25310 */
[C---:B--2---:R-:W-:Y:S01]  /*1a80*/  IMAD.SHL.U32 R28, R26.reuse, 0x4, RZ ;  /* 0x000000041a1c7824 */ /* 0x044fe200078e00ff */
[----:B------:R-:W-:Y:S01]  /*1a90*/  SHF.R.S32.HI R0, RZ, 0x1f, R26 ;  /* 0x0000001fff007819 */ /* 0x000fe2000001141a */
[----:B------:R-:W-:Y:S04]  /*1aa0*/  STL [R1+0x40], R26 ;  /* 0x0000401a01007387 */ /* 0x000fe80000100800 */
[C---:B------:R-:W-:Y:S02]  /*1ab0*/  @P2 LEA R10, P3, R26.reuse, UR4, 0x2 ;  /* 0x000000041a0a2c11 */ /* 0x040fe4000f8610ff */
[--C-:B------:R-:W-:Y:S01]  /*1ac0*/  SHF.L.U64.HI R27, R26, 0x2, R0.reuse ;  /* 0x000000021a1b7819 */ /* 0x100fe20000010200 */
[----:B------:R0:W-:Y:S01]  /*1ad0*/  STL [R1+0x54], R0 ;  /* 0x0000540001007387 */ /* 0x0001e20000100800 */
[----:B------:R-:W-:Y:S01]  /*1ae0*/  IADD3 R8, P4, R28, UR6, RZ ;  /* 0x000000061c087c10 */ /* 0x000fe2000ff9e0ff */
[----:B------:R-:W-:Y:S01]  /*1af0*/  ULDC UR4, c[0x0][0x288] ;  /* 0x0000a20000047ab9 */ /* 0x000fe20000000800 */
[----:B------:R-:W-:Y:S01]  /*1b00*/  @P2 LEA.HI.X R11, R26, UR5, R0, 0x2, P3 ;  /* 0x000000051a0b2c11 */ /* 0x000fe200098f1400 */
[----:B------:R1:W-:Y:S01]  /*1b10*/  STL [R1+0x44], R28 ;  /* 0x0000441c01007387 */ /* 0x0003e20000100800 */
[----:B------:R-:W-:Y:S01]  /*1b20*/  IADD3.X R9, R27, UR7, RZ, P4, !PT ;  /* 0x000000071b097c10 */ /* 0x000fe2000a7fe4ff */
[----:B------:R-:W-:Y:S01]  /*1b30*/  IMAD.U32 R198, RZ, RZ, UR4 ;  /* 0x00000004ffc67e24 */ /* 0x000fe2000f8e00ff */
[----:B------:R-:W-:Y:S01]  /*1b40*/  ULDC.64 UR4, c[0x0][0x418] ;  /* 0x0001060000047ab9 */ /* 0x000fe20000000a00 */
[----:B------:R1:W-:Y:S04]  /*1b50*/  STL [R1+0x48], R27 ;  /* 0x0000481b01007387 */ /* 0x0003e80000100800 */
[----:B------:R-:W5:Y:S01]  /*1b60*/  @P0 LDG.E R24, desc[UR40][R8.64] ;  /* 0x0000002808180981 */ /* 0x000f62000c1e1900 */
[----:B------:R-:W-:-:S03]  /*1b70*/  UISETP.NE.U32.AND UP0, UPT, UR4, URZ, UPT ;  /* 0x0000003f0400728c */ /* 0x000fc6000bf05070 */
[----:B------:R2:W5:Y:S01]  /*1b80*/  @P2 LDG.E R4, desc[UR40][R10.64] ;  /* 0x000000280a042981 */ /* 0x000562000c1e1900 */
[----:B------:R-:W-:Y:S01]  /*1b90*/  UISETP.NE.AND.EX UP0, UPT, UR5, URZ, UPT, UP0 ;  /* 0x0000003f0500728c */ /* 0x000fe2000bf05300 */
[----:B------:R-:W-:Y:S01]  /*1ba0*/  ULDC UR4, c[0x0][0x424] ;  /* 0x0001090000047ab9 */ /* 0x000fe20000000800 */
[----:B------:R-:W-:Y:S02]  /*1bb0*/  LOP3.LUT R3, R6, 0xff000000, RZ, 0xc0, !PT ;  /* 0xff00000006037812 */ /* 0x000fe400078ec0ff */
[----:B--2---:R-:W-:Y:S01]  /*1bc0*/  @P1 IADD3 R10, P2, R28, UR8, RZ ;  /* 0x000000081c0a1c10 */ /* 0x004fe2000ff5e0ff */
[----:B------:R-:W-:Y:S01]  /*1bd0*/  USEL UR4, UR4, 0x1, UP0 ;  /* 0x0000000104047887 */ /* 0x000fe20008000000 */
[----:B------:R-:W-:Y:S02]  /*1be0*/  ULDC UR5, c[0x0][0x2f0] ;  /* 0x0000bc0000057ab9 */ /* 0x000fe40000000800 */
[----:B------:R-:W-:Y:S01]  /*1bf0*/  @P1 IADD3.X R11, R27, UR9, RZ, P2, !PT ;  /* 0x000000091b0b1c10 */ /* 0x000fe200097fe4ff */
[----:B------:R-:W-:-:S02]  /*1c00*/  ULDC.64 UR8, c[0x0][0xa20] ;  /* 0x0002880000087ab9 */ /* 0x000fc40000000a00 */
[----:B------:R-:W-:Y:S01]  /*1c10*/  ISETP.NE.U32.AND P2, PT, RZ, UR8, PT ;  /* 0x00000008ff007c0c */ /* 0x000fe2000bf45070 */
[----:B------:R-:W-:Y:S01]  /*1c20*/  UIMAD UR4, UR4, UR5, URZ ;  /* 0x00000005040472a4 */ /* 0x000fe2000f8e023f */
[C---:B0-----:R-:W-:Y:S01]  /*1c30*/  LOP3.LUT R0, R6.reuse, 0xff0000, RZ, 0xc0, !PT ;  /* 0x00ff000006007812 */ /* 0x041fe200078ec0ff */
[----:B------:R0:W5:Y:S01]  /*1c40*/  @P1 LDG.E R198, desc[UR40][R10.64] ;  /* 0x000000280ac61981 */ /* 0x000162000c1e1900 */
[----:B------:R-:W-:Y:S01]  /*1c50*/  SHF.R.U32.HI R3, RZ, 0x8, R3 ;  /* 0x00000008ff037819 */ /* 0x000fe20000011603 */
[----:B------:R-:W-:Y:S01]  /*1c60*/  ULDC UR5, c[0x0][0x348] ;  /* 0x0000d20000057ab9 */ /* 0x000fe20000000800 */
[----:B------:R-:W-:Y:S02]  /*1c70*/  ISETP.NE.AND.EX P2, PT, RZ, UR9, PT, P2 ;  /* 0x00000009ff007c0c */ /* 0x000fe4000bf45320 */
[----:B------:R-:W-:Y:S02]  /*1c80*/  LOP3.LUT R185, R6, 0xffff, RZ, 0xc0, !PT ;  /* 0x0000ffff06b97812 */ /* 0x000fe400078ec0ff */
[----:B0-----:R-:W-:Y:S01]  /*1c90*/  LEA.HI R10, R0, R3, RZ, 0x10 ;  /* 0x00000003000a7211 */ /* 0x001fe200078f80ff */
[----:B-1----:R-:W-:Y:S08]  /*1ca0*/  @P1 BRA `(.L_x_7880) ;  /* 0x0000000000241947 */ /* 0x002ff00003800000 */
        /* <DEDUP_REMOVED lines=9> */
.L_x_7880:
[----:B------:R-:W-:Y:S02]  /*1d40*/  IMAD.U32 R34, RZ, RZ, UR5 ;  /* 0x00000005ff227e24 */ /* 0x000fe4000f8e00ff */
[----:B------:R-:W-:Y:S01]  /*1d50*/  IMAD.U32 R25, RZ, RZ, UR4 ;  /* 0x00000004ff197e24 */ /* 0x000fe2000f8e00ff */
[----:B------:R-:W-:Y:S06]  /*1d60*/  @!P2 BRA `(.L_x_7881) ;  /* 0x000000000010a947 */ /* 0x000fec0003800000 */
[----:B------:R-:W-:-:S04]  /*1d70*/  IADD3 R6, P0, R28, UR8, RZ ;  /* 0x000000081c067c10 */ /* 0x000fc8000ff1e0ff */
[----:B------:R-:W-:-:S05]  /*1d80*/  IADD3.X R7, R27, UR9, RZ, P0, !PT ;  /* 0x000000091b077c10 */ /* 0x000fca00087fe4ff */
[----:B------:R0:W5:Y:S01]  /*1d90*/  LDG.E R25, desc[UR40][R6.64] ;  /* 0x0000002806197981 */ /* 0x000162000c1e1900 */
[----:B------:R-:W-:Y:S05]  /*1da0*/  BRA `(.L_x_7882) ;  /* 0x0000000000107947 */ /* 0x000fea0003800000 */
.L_x_7881:
[----:B------:R-:W-:Y:S05]  /*1db0*/  @!P0 BRA `(.L_x_7882) ;  /* 0x00000000000c8947 */ /* 0x000fea0003800000 */
[----:B------:R-:W2:Y:S04]  /*1dc0*/  LDG.E R0, desc[UR40][R8.64] ;  /* 0x0000002808007981 */ /* 0x000ea8000c1e1900 */
[----:B------:R-:W2:Y:S02]  /*1dd0*/  LDG.E R25, desc[UR40][R8.64+0x4] ;  /* 0x0000042808197981 */ /* 0x000ea4000c1e1900 */
[----:B--2---:R-:W-:-:S07]  /*1de0*/  IMAD.IADD R25, R25, 0x1, -R0 ;  /* 0x0000000119197824 */ /* 0x004fce00078e0a00 */
.L_x_7882:
[----:B------:R-:W-:Y:S01]  /*1df0*/  ULDC.64 UR4, c[0x0][0xa10] ;  /* 0x0002840000047ab9 */ /* 0x000fe20000000a00 */
[----:B------:R-:W1:Y:S01]  /*1e00*/  LDC R8, c[0x0][0x448] ;  /* 0x00011200ff087b82 */ /* 0x000e620000000800 */
[----:B------:R-:W-:-:S04]  /*1e10*/  ISETP.NE.U32.AND P0, PT, RZ, UR4, PT ;  /* 0x00000004ff007c0c */ /* 0x000fc8000bf05070 */
[----:B------:R-:W-:Y:S01]  /*1e20*/  ISETP.NE.AND.EX P0, PT, RZ, UR5, PT, P0 ;  /* 0x00000005ff007c0c */ /* 0x000fe2000bf05300 */
[----:B------:R-:W-:-:S12]  /*1e30*/  ULDC.64 UR4, c[0x0][0xa30] ;  /* 0x00028c0000047ab9 */ /* 0x000fd80000000a00 */
[----:B0-----:R-:W0:Y:S02]  /*1e40*/  @P0 LDC.64 R6, c[0x0][0xa10] ;  /* 0x00028400ff060b82 */ /* 0x001e240000000a00 */
[----:B0-----:R-:W-:-:S05]  /*1e50*/  @P0 IMAD.WIDE R6, R26, 0x4, R6 ;  /* 0x000000041a060825 */ /* 0x001fca00078e0206 */
[----:B------:R-:W2:Y:S04]  /*1e60*/  @P0 LDG.E R0, desc[UR40][R6.64] ;  /* 0x0000002806000981 */ /* 0x000ea8000c1e1900 */
[----:B------:R0:W2:Y:S01]  /*1e70*/  @P0 LDG.E R3, desc[UR40][R6.64+0x4] ;  /* 0x0000042806030981 */ /* 0x0000a2000c1e1900 */
[----:B------:R-:W-:Y:S01]  /*1e80*/  ISETP.NE.U32.AND P1, PT, RZ, UR4, PT ;  /* 0x00000004ff007c0c */ /* 0x000fe2000bf25070 */
[----:B-----5:R-:W-:-:S03]  /*1e90*/  IMAD.MOV.U32 R152, RZ, RZ, R25 ;  /* 0x000000ffff987224 */ /* 0x020fc600078e0019 */
[----:B------:R-:W-:-:S13]  /*1ea0*/  ISETP.NE.AND.EX P1, PT, RZ, UR5, PT, P1 ;  /* 0x00000005ff007c0c */ /* 0x000fda000bf25310 */
[----:B0-----:R-:W-:-:S04]  /*1eb0*/  @P1 IADD3 R6, P2, R28, UR4, RZ ;  /* 0x000000041c061c10 */ /* 0x001fc8000ff5e0ff */
[----:B------:R-:W-:-:S05]  /*1ec0*/  @P1 IADD3.X R7, R27, UR5, RZ, P2, !PT ;  /* 0x000000051b071c10 */ /* 0x000fca00097fe4ff */
[----:B------:R0:W5:Y:S01]  /*1ed0*/  @P1 LDG.E R152, desc[UR40][R6.64] ;  /* 0x0000002806981981 */ /* 0x000162000c1e1900 */
[----:B-1----:R-:W-:Y:S01]  /*1ee0*/  ISETP.NE.AND P1, PT, R8, 0x1, PT ;  /* 0x000000010800780c */ /* 0x002fe20003f25270 */
[----:B------:R-:W-:Y:S01]  /*1ef0*/  IMAD.SHL.U32 R199, R5, 0x40, RZ ;  /* 0x0000004005c77824 */ /* 0x000fe200078e00ff */
[----:B------:R-:W-:Y:S01]  /*1f00*/  LOP3.LUT R13, R10, 0xff, RZ, 0xc0, !PT ;  /* 0x000000ff0a0d7812 */ /* 0x000fe200078ec0ff */
[----:B------:R-:W-:Y:S01]  /*1f10*/  IMAD.IADD R11, R25, 0x1, -R4 ;  /* 0x00000001190b7824 */ /* 0x000fe200078e0a04 */
[----:B------:R-:W-:Y:S01]  /*1f20*/  SHF.R.U32.HI R12, RZ, 0x10, R10 ;  /* 0x00000010ff0c7819 */ /* 0x000fe2000001160a */
[----:B------:R-:W-:Y:S01]  /*1f30*/  VIADD R5, R199, 0x3f ;  /* 0x0000003fc7057836 */ /* 0x000fe20000000000 */
[----:B------:R-:W-:Y:S01]  /*1f40*/  BSSY B0, `(.L_x_7883) ;  /* 0x0000033000007945 */ /* 0x000fe20003800000 */
[----:B------:R0:W-:Y:S04]  /*1f50*/  STL [R1+0x4c], R13 ;  /* 0x00004c0d01007387 */ /* 0x0001e80000100800 */
[----:B------:R0:W-:Y:S02]  /*1f60*/  STL [R1+0x3c], R12 ;  /* 0x00003c0c01007387 */ /* 0x0001e40000100800 */
[----:B------:R-:W1:Y:S08]  /*1f70*/  @P1 LDC R8, c[0x0][0x44c] ;  /* 0x00011300ff081b82 */ /* 0x000e700000000800 */
[----:B------:R-:W3:Y:S01]  /*1f80*/  @P1 LDC R9, c[0x0][0x450] ;  /* 0x00011400ff091b82 */ /* 0x000ee20000000800 */
[----:B--2---:R-:W-:-:S02]  /*1f90*/  @P0 IMAD.IADD R34, R3, 0x1, -R0 ;  /* 0x0000000103220824 */ /* 0x004fc400078e0a00 */
[----:B-1----:R-:W-:-:S04]  /*1fa0*/  @P1 IMAD.HI.U32 R0, R5, R8, RZ ;  /* 0x0000000805001227 */ /* 0x002fc800078e00ff */
[----:B------:R-:W-:Y:S01]  /*1fb0*/  IMAD.IADD R200, R11, 0x1, R34 ;  /* 0x000000010bc87824 */ /* 0x000fe200078e0222 */
[----:B---3--:R-:W-:-:S03]  /*1fc0*/  @P1 SHF.R.U32.HI R5, RZ, R9, R0 ;  /* 0x00000009ff051219 */ /* 0x008fc60000011600 */
[C---:B------:R-:W-:Y:S01]  /*1fd0*/  VIADD R0, R200.reuse, 0x3f ;  /* 0x0000003fc8007836 */ /* 0x040fe20000000000 */
[----:B------:R-:W-:-:S04]  /*1fe0*/  IADD3 R38, R200, 0x40, -R198 ;  /* 0x00000040c8267810 */ /* 0x000fc80007ffe8c6 */
[----:B------:R-:W-:Y:S02]  /*1ff0*/  IADD3 R5, R38, R5, RZ ;  /* 0x0000000526057210 */ /* 0x000fe40007ffe0ff */
[----:B------:R-:W-:Y:S02]  /*2000*/  SHF.R.S32.HI R3, RZ, 0x1f, R0 ;  /* 0x0000001fff037819 */ /* 0x000fe40000011400 */
[----:B------:R-:W-:Y:S02]  /*2010*/  SHF.R.S32.HI R4, RZ, 0x1f, R5 ;  /* 0x0000001fff047819 */ /* 0x000fe40000011405 */
[----:B------:R-:W-:Y:S01]  /*2020*/  LEA.HI R3, R3, R0, RZ, 0x6 ;  /* 0x0000000003037211 */ /* 0x000fe200078f30ff */
[----:B------:R-:W-:Y:S01]  /*2030*/  IMAD.MOV.U32 R0, RZ, RZ, RZ ;  /* 0x000000ffff007224 */ /* 0x000fe200078e00ff */
[----:B------:R-:W-:Y:S02]  /*2040*/  LEA.HI R4, R4, R5, RZ, 0x6 ;  /* 0x0000000504047211 */ /* 0x000fe400078f30ff */
[----:B------:R-:W-:-:S02]  /*2050*/  SHF.R.S32.HI R37, RZ, 0x6, R3 ;  /* 0x00000006ff257819 */ /* 0x000fc40000011403 */
[----:B------:R-:W-:-:S04]  /*2060*/  SHF.R.S32.HI R4, RZ, 0x6, R4 ;  /* 0x00000006ff047819 */ /* 0x000fc80000011404 */
[----:B------:R-:W-:-:S04]  /*2070*/  VIMNMX R9, R37, R4, PT ;  /* 0x0000000425097248 */ /* 0x000fc80003fe0100 */
[----:B------:R-:W-:-:S13]  /*2080*/  ISETP.GE.AND P0, PT, R9, 0x1, PT ;  /* 0x000000010900780c */ /* 0x000fda0003f06270 */
        /* <DEDUP_REMOVED lines=30> */
.L_x_7884:
[----:B------:R-:W-:Y:S05]  /*2270*/  BSYNC B0 ;  /* 0x0000000000007941 */ /* 0x000fea0003800000 */
.L_x_7883:
        /* <DEDUP_REMOVED lines=24> */
[----:B------:R-:W-:Y:S01]  /*2400*/  MOV R13, RZ ;  /* 0x000000ff000d7202 */ /* 0x000fe20000000f00 */
        /* <DEDUP_REMOVED lines=8> */
[----:B------:R-:W-:-:S07]  /*2490*/  IMAD.MOV.U32 R12, RZ, RZ, 0x1 ;  /* 0x00000001ff0c7424 */ /* 0x000fce00078e00ff */
[----:B------:R-:W-:-:S07]  /*24a0*/  LEPC R20, `(.L_x_7887) ;  /* 0x000000001014794e */ /* 0x000fce0000000000 */
[----:B0----5:R-:W-:Y:S05]  /*24b0*/  CALL.ABS.NOINC R14 ;  /* 0x000000000e007343 */ /* 0x021fea0003c00000 */
.L_x_7887:
[----:B------:R-:W-:Y:S05]  /*24c0*/  BSYNC B6 ;  /* 0x0000000000067941 */ /* 0x000fea0003800000 */
.L_x_7886:
        /* <DEDUP_REMOVED lines=20> */
.L_x_7889:
[----:B------:R-:W-:Y:S05]  /*2610*/  BSYNC B6 ;  /* 0x0000000000067941 */ /* 0x000fea0003800000 */
.L_x_7888:
        /* <DEDUP_REMOVED lines=26> */
[----:B------:R-:W-:Y:S01]  /*27c0*/  SHF.L.U64.HI R40, R6, 0x6, R7 ;  /* 0x0000000606287819 */ /* 0x000fe20000010207 */
[----:B------:R-:W-:Y:S01]  /*27d0*/  IMAD.IADD R21, R21, 0x1, R11 ;  /* 0x0000000115157824 */ /* 0x000fe200078e020b */
[----:B------:R-:W-:Y:S01]  /*27e0*/  LEA.HI R3, R3, R10, RZ, 0x2 ;  /* 0x0000000a03037211 */ /* 0x000fe200078f10ff */
[----:B------:R-:W-:Y:S01]  /*27f0*/  IMAD.IADD R29, R11, 0x1, R29 ;  /* 0x000000010b1d7824 */ /* 0x000fe200078e021d */
[----:B-----5:R-:W-:Y:S01]  /*2800*/  SHF.R.S32.HI R11, RZ, 0x1f, R152 ;  /* 0x0000001fff0b7819 */ /* 0x020fe20000011498 */
[CC--:B------:R-:W-:Y:S01]  /*2810*/  IMAD.WIDE.U32 R20, R152.reuse, R6.reuse, R20 ;  /* 0x0000000698147225 */ /* 0x0c0fe200078e0014 */
[----:B------:R-:W-:Y:S02]  /*2820*/  LOP3.LUT R13, R3, 0xfffffffc, RZ, 0xc0, !PT ;  /* 0xfffffffc030d7812 */ /* 0x000fe400078ec0ff */
[----:B------:R-:W-:Y:S01]  /*2830*/  ISETP.GE.AND P1, PT, R23, UR4, PT ;  /* 0x0000000417007c0c */ /* 0x000fe2000bf26270 */
[----:B------:R-:W-:Y:S01]  /*2840*/  IMAD.WIDE.U32 R28, R152, R6, R28 ;  /* 0x00000006981c7225 */ /* 0x000fe200078e001c */
[----:B------:R-:W-:-:S02]  /*2850*/  P2R R60, PR, RZ, 0x4 ;  /* 0x00000004ff3c7803 */ /* 0x000fc40000000000 */
[----:B---3--:R-:W-:Y:S01]  /*2860*/  LEA.HI R46, R46, 0x8, RZ, 0x19 ;  /* 0x000000082e2e7811 */ /* 0x008fe200078fc8ff */
[----:B------:R-:W-:Y:S02]  /*2870*/  IMAD.IADD R12, R10, 0x1, -R13 ;  /* 0x000000010a0c7824 */ /* 0x000fe400078e0a0d */
[----:B------:R-:W-:Y:S02]  /*2880*/  IMAD R10, R11, R6, RZ ;  /* 0x000000060b0a7224 */ /* 0x000fe400078e02ff */
[----:B------:R-:W-:Y:S02]  /*2890*/  IMAD.IADD R3, R24, 0x1, R25 ;  /* 0x0000000118037824 */ /* 0x000fe400078e0219 */
[----:B------:R-:W-:Y:S01]  /*28a0*/  IMAD R51, R152, R7, R10 ;  /* 0x0000000798337224 */ /* 0x000fe200078e020a */
[----:B0-----:R-:W-:Y:S01]  /*28b0*/  SHF.L.U64.HI R43, R4, 0x6, R5 ;  /* 0x00000006042b7819 */ /* 0x001fe20000010205 */
[-C--:B------:R-:W-:Y:S01]  /*28c0*/  IMAD R8, R9, R4.reuse, RZ ;  /* 0x0000000409087224 */ /* 0x080fe200078e02ff */
[----:B------:R-:W-:Y:S01]  /*28d0*/  SEL R9, R47, RZ, P0 ;  /* 0x000000ff2f097207 */ /* 0x000fe20000000000 */
[----:B------:R-:W-:-:S02]  /*28e0*/  IMAD R11, R11, R4, RZ ;  /* 0x000000040b0b7224 */ /* 0x000fc400078e02ff */
[CC--:B------:R-:W-:Y:S02]  /*28f0*/  IMAD R13, R191.reuse, R5.reuse, R8 ;  /* 0x00000005bf0d7224 */ /* 0x0c0fe400078e0208 */
[----:B------:R-:W-:Y:S02]  /*2900*/  IMAD.IADD R9, R18, 0x1, R9 ;  /* 0x0000000112097824 */ /* 0x000fe400078e0209 */
[----:B------:R-:W-:Y:S01]  /*2910*/  IMAD R11, R152, R5, R11 ;  /* 0x00000005980b7224 */ /* 0x000fe200078e020b */
[----:B------:R-:W-:Y:S01]  /*2920*/  LOP3.LUT R5, R42, 0x18, R18, 0xf8, !PT ;  /* 0x000000182a057812 */ /* 0x000fe200078ef812 */
[----:B------:R-:W-:Y:S01]  /*2930*/  IMAD.WIDE.U32 R30, R191, R4, R188 ;  /* 0x00000004bf1e7225 */ /* 0x000fe200078e00bc */
[----:B------:R-:W-:Y:S02]  /*2940*/  SHF.R.S32.HI R8, RZ, 0x1f, R9 ;  /* 0x0000001fff087819 */ /* 0x000fe40000011409 */
[----:B------:R-:W-:Y:S01]  /*2950*/  LOP3.LUT R5, R5, R44, RZ, 0x3c, !PT ;  /* 0x0000002c05057212 */ /* 0x000fe200078e3cff */
[----:B------:R-:W-:Y:S01]  /*2960*/  IMAD.WIDE.U32 R32, R191, R4, R18 ;  /* 0x00000004bf207225 */ /* 0x000fe200078e0012 */
[----:B------:R-:W-:-:S02]  /*2970*/  LEA.HI R39, R8, R9, RZ, 0x3 ;  /* 0x0000000908277211 */ /* 0x000fc400078f18ff */
[----:B------:R-:W-:Y:S01]  /*2980*/  LEA R48, R206, R5, 0x9 ;  /* 0x00000005ce307211 */ /* 0x000fe200078e48ff */
[----:B------:R-:W-:Y:S01]  /*2990*/  IMAD.IADD R31, R31, 0x1, R13 ;  /* 0x000000011f1f7824 */ /* 0x000fe200078e020d */
[----:B------:R-:W-:Y:S01]  /*29a0*/  LOP3.LUT R5, R42, 0x38, R39, 0xf8, !PT ;  /* 0x000000382a057812 */ /* 0x000fe200078ef827 */
[----:B------:R-:W-:Y:S01]  /*29b0*/  IMAD.IADD R33, R13, 0x1, R33 ;  /* 0x000000010d217824 */ /* 0x000fe200078e0221 */
[----:B------:R-:W-:Y:S01]  /*29c0*/  LOP3.LUT R53, R39, 0xfffffff8, RZ, 0xc0, !PT ;  /* 0xfffffff827357812 */ /* 0x000fe200078ec0ff */
[C---:B------:R-:W-:Y:S01]  /*29d0*/  IMAD.WIDE.U32 R30, R152.reuse, R4, R30 ;  /* 0x00000004981e7225 */ /* 0x040fe200078e001e */
[----:B------:R-:W-:Y:S02]  /*29e0*/  LOP3.LUT R5, R5, R44, RZ, 0x3c, !PT ;  /* 0x0000002c05057212 */ /* 0x000fe400078e3cff */
[----:B------:R-:W-:Y:S01]  /*29f0*/  SHF.R.S32.HI R58, RZ, 0x1f, R53 ;  /* 0x0000001fff3a7819 */ /* 0x000fe20000011435 */
        /* <DEDUP_REMOVED lines=11> */
.L_x_7922:
[----:B------:R-:W0:Y:S01]  /*2ab0*/  LDC R63, c[0x0][0x430] ;  /* 0x00010c00ff3f7b82 */ /* 0x000e220000000800 */
        /* <DEDUP_REMOVED lines=12> */
[----:B----4-:R-:W4:Y:S01]  /*2b80*/  @P3 LDC R10, c[0x0][0x438] ;  /* 0x00010e00ff0a3b82 */ /* 0x010f220000000800 */
        /* <DEDUP_REMOVED lines=55> */
[----:B------:R-:W-:Y:S01]  /*2f00*/  IMAD.MOV.U32 R6, RZ, RZ, R30 ;  /* 0x000000ffff067224 */ /* 0x000fe200078e001e */
[----:B------:R-:W-:Y:S01]  /*2f10*/  ULDC.64 UR4, c[0x0][0x3e8] ;  /* 0x0000fa0000047ab9 */ /* 0x000fe20000000a00 */
[----:B------:R-:W-:Y:S01]  /*2f20*/  IMAD.MOV.U32 R7, RZ, RZ, R52 ;  /* 0x000000ffff077224 */ /* 0x000fe200078e0034 */
[----:B------:R-:W-:Y:S01]  /*2f30*/  ULDC.64 UR6, c[0x0][0x400] ;  /* 0x0001000000067ab9 */ /* 0x000fe20000000a00 */
[----:B------:R-:W-:Y:S01]  /*2f40*/  IMAD R5, R43, R35, RZ ;  /* 0x000000232b057224 */ /* 0x000fe200078e02ff */
[----:B------:R-:W-:Y:S01]  /*2f50*/  CS2R R24, SRZ ;  /* 0x0000000000187805 */ /* 0x000fe2000001ff00 */
[----:B------:R-:W-:Y:S01]  /*2f60*/  IMAD.WIDE.U32 R8, R35, R45, R6 ;  /* 0x0000002d23087225 */ /* 0x000fe200078e0006 */
[----:B------:R-:W-:-:S03]  /*2f70*/  IADD3 R7, P3, R20, R4, RZ ;  /* 0x0000000414077210 */ /* 0x000fc60007f7e0ff */
[----:B------:R-:W-:Y:S01]  /*2f80*/  IMAD R5, R10, R45, R5 ;  /* 0x0000002d0a057224 */ /* 0x000fe200078e0205 */
[----:B------:R-:W-:Y:S01]  /*2f90*/  LEA R4, P5, R8, UR6, 0x1 ;  /* 0x0000000608047c11 */ /* 0x000fe2000f8a08ff */
[----:B------:R-:W-:Y:S01]  /*2fa0*/  IMAD.X R10, R11, 0x1, R50, P3 ;  /* 0x000000010b0a7824 */ /* 0x000fe200018e0632 */
[----:B------:R-:W-:Y:S01]  /*2fb0*/  LEA R6, P3, R7, UR4, 0x1 ;  /* 0x0000000407067c11 */ /* 0x000fe2000f8608ff */
[----:B------:R-:W-:-:S03]  /*2fc0*/  IMAD.IADD R5, R9, 0x1, R5 ;  /* 0x0000000109057824 */ /* 0x000fc600078e0205 */
[----:B------:R-:W-:Y:S02]  /*2fd0*/  LEA.HI.X R7, R7, UR5, R10, 0x1, P3 ;  /* 0x0000000507077c11 */ /* 0x000fe400098f0c0a */
[----:B------:R-:W-:Y:S02]  /*2fe0*/  LEA.HI.X R5, R8, UR7, R5, 0x1, P5 ;  /* 0x0000000708057c11 */ /* 0x000fe4000a8f0c05 */
[----:B------:R-:W-:Y:S02]  /*2ff0*/  CS2R R8, SRZ ;  /* 0x0000000000087805 */ /* 0x000fe4000001ff00 */
[-C--:B------:R-:W-:Y:S02]  /*3000*/  ISETP.GE.AND P5, PT, R188, R69.reuse, PT ;  /* 0x00000045bc00720c */ /* 0x080fe40003fa6270 */
[----:B------:R-:W-:-:S11]  /*3010*/  ISETP.GE.AND P3, PT, R196, R69, PT ;  /* 0x00000045c400720c */ /* 0x000fd60003f66270 */
[----:B------:R0:W5:Y:S04]  /*3020*/  @!P5 LDG.E.64 R26, desc[UR40][R6.64] ;  /* 0x00000028061ad981 */ /* 0x000168000c1e1b00 */
[----:B------:R0:W5:Y:S04]  /*3030*/  @!P3 LDG.E.64 R8, desc[UR40][R6.64+0x20] ;  /* 0x000020280608b981 */ /* 0x000168000c1e1b00 */
[----:B------:R0:W5:Y:S04]  /*3040*/  @!P5 LDG.E.64 R54, desc[UR40][R4.64] ;  /* 0x000000280436d981 */ /* 0x000168000c1e1b00 */
[----:B------:R0:W5:Y:S02]  /*3050*/  @!P3 LDG.E.64 R24, desc[UR40][R4.64+0x20] ;  /* 0x000020280418b981 */ /* 0x000164000c1e1b00 */
.L_x_7894:
[----:B------:R-:W-:Y:S05]  /*3060*/  BSYNC B1 ;  /* 0x0000000000017941 */ /* 0x000fea0003800000 */
.L_x_7893:
[----:B------:R-:W-:Y:S01]  /*3070*/  ISETP.NE.AND P3, PT, R186, 0x3, PT ;  /* 0x00000003ba00780c */ /* 0x000fe20003f65270 */
[----:B0----5:R-:W-:Y:S01]  /*3080*/  IMAD.MOV.U32 R5, RZ, RZ, R9 ;  /* 0x000000ffff057224 */ /* 0x021fe200078e0009 */
[----:B------:R-:W-:Y:S01]  /*3090*/  MOV R4, R8 ;  /* 0x0000000800047202 */ /* 0x000fe20000000f00 */
[----:B------:R-:W-:Y:S02]  /*30a0*/  IMAD.MOV.U32 R6, RZ, RZ, R26 ;  /* 0x000000ffff067224 */ /* 0x000fe400078e001a */
[----:B------:R-:W-:Y:S01]  /*30b0*/  IMAD.MOV.U32 R7, RZ, RZ, R27 ;  /* 0x000000ffff077224 */ /* 0x000fe200078e001b */
[----:B------:R-:W-:Y:S01]  /*30c0*/  PRMT R73, R4, 0x5410, R5 ;  /* 0x0000541004497816 */ /* 0x000fe20000000005 */
[----:B------:R-:W-:Y:S02]  /*30d0*/  IMAD.MOV.U32 R4, RZ, RZ, R24 ;  /* 0x000000ffff047224 */ /* 0x000fe400078e0018 */
[----:B------:R-:W-:Y:S01]  /*30e0*/  IMAD.MOV.U32 R5, RZ, RZ, R25 ;  /* 0x000000ffff057224 */ /* 0x000fe200078e0019 */
[----:B------:R-:W-:Y:S01]  /*30f0*/  PRMT R74, R6, 0x5410, R7 ;  /* 0x00005410064a7816 */ /* 0x000fe20000000007 */
[----:B------:R-:W-:-:S02]  /*3100*/  IMAD.MOV.U32 R6, RZ, RZ, R54 ;  /* 0x000000ffff067224 */ /* 0x000fc400078e0036 */
[----:B------:R-:W-:Y:S01]  /*3110*/  IMAD.MOV.U32 R7, RZ, RZ, R55 ;  /* 0x000000ffff077224 */ /* 0x000fe200078e0037 */
[----:B------:R-:W-:-:S04]  /*3120*/  PRMT R75, R4, 0x5410, R5 ;  /* 0x00005410044b7816 */ /* 0x000fc80000000005 */
[----:B------:R-:W-:Y:S01]  /*3130*/  PRMT R76, R6, 0x5410, R7 ;  /* 0x00005410064c7816 */ /* 0x000fe20000000007 */
[----:B------:R-:W-:Y:S06]  /*3140*/  @!P3 BRA `(.L_x_7895) ;  /* 0x000000000004b947 */ /* 0x000fec0003800000 */
[----:B------:R-:W-:Y:S01]  /*3150*/  BPT.TRAP 0x1 ;  /* 0x000000040000795c */ /* 0x000fe20000300000 */
.L_x_7895:
[----:B------:R-:W-:Y:S01]  /*3160*/  IMAD R61, R184, 0x8, R2 ;  /* 0x00000008b83d7824 */ /* 0x000fe200078e0202 */
[----:B------:R-:W-:Y:S01]  /*3170*/  SHF.L.U32 R68, R190, 0x1f, RZ ;  /* 0x0000001fbe447819 */ /* 0x000fe200000006ff */
[----:B------:R-:W-:Y:S03]  /*3180*/  BSSY B1, `(.L_x_7896) ;  /* 0x0000003000017945 */ /* 0x000fe60003800000 */
[----:B------:R-:W0:Y:S02]  /*3190*/  SYNCS.PHASECHK.TRANS64.TRYWAIT P5, [R61+URZ+0x28c90], R68 ;  /* 0x028c90443d0075a7 */ /* 0x000e2400080a017f */
[----:B0-----:R-:W-:Y:S05]  /*31a0*/  @!P5 BRA `(.L_x_7897) ;  /* 0x000001a80090d947 */ /* 0x001fea0003800000 */
.L_x_8167:
[----:B------:R-:W-:Y:S05]  /*31b0*/  BSYNC B1 ;  /* 0x0000000000017941 */ /* 0x000fea0003800000 */
.L_x_7896:
[----:B------:R-:W-:-:S03]  /*31c0*/  UMOV UR4, 0xffffffff ;  /* 0xffffffff00047882 */ /* 0x000fc60000000000 */
[----:B------:R-:W-:Y:S05]  /*31d0*/  BRA.DIV UR4, `(.L_x_7898) ;  /* 0x000001aa04987947 */ /* 0x000fea000b800000 */
[----:B------:R1:W2:Y:S04]  /*31e0*/  SHFL.IDX PT, R72, R14, RZ, 0x1c1f ;  /* 0x001c1fff0e487589 */ /* 0x0002a800000e0000 */
[----:B------:R-:W3:Y:S02]  /*31f0*/  SHFL.IDX PT, R70, R70, RZ, 0x1c1f ;  /* 0x001c1fff46467589 */ /* 0x000ee400000e0000 */
.L_x_8171:
        /* <DEDUP_REMOVED lines=10> */
[----:B-1----:R-:W-:Y:S01]  /*32a0*/  SHF.R.U64 R14, R54, 0x10, R55 ;  /* 0x00000010360e7819 */ /* 0x002fe20000001237 */
[--C-:B0-----:R-:W-:Y:S01]  /*32b0*/  HADD2.F32 R12, -RZ, R5.reuse.H1_H1 ;  /* 0x30000005ff0c7230 */ /* 0x101fe20000004100 */
[----:B------:R-:W-:Y:S01]  /*32c0*/  SHF.R.U64 R13, R26, 0x10, R27 ;  /* 0x000000101a0d7819 */ /* 0x000fe2000000121b */
[----:B------:R-:W-:Y:S02]  /*32d0*/  HADD2.F32 R5, -RZ, R5.H0_H0 ;  /* 0x20000005ff057230 */ /* 0x000fe40000004100 */
[----:B------:R-:W-:Y:S02]  /*32e0*/  HADD2.F32 R14, -RZ, R14.H0_H0 ;  /* 0x2000000eff0e7230 */ /* 0x000fe40000004100 */
[----:B------:R-:W-:-:S03]  /*32f0*/  HADD2.F32 R13, -RZ, R13.H0_H0 ;  /* 0x2000000dff0d7230 */ /* 0x000fc60000004100 */
[CC--:B------:R-:W-:Y:S01]  /*3300*/  FMUL.FTZ R15, R5.reuse, R14.reuse ;  /* 0x0000000e050f7220 */ /* 0x0c0fe20000410000 */
        /* <DEDUP_REMOVED lines=18> */
[----:B------:R-:W-:Y:S02]  /*3430*/  HADD2.F32 R15, -RZ, R74.H0_H0 ;  /* 0x2000004aff0f7230 */ /* 0x000fe40000004100 */
[----:B------:R-:W-:Y:S01]  /*3440*/  FMUL.FTZ R54, R14, R26 ;  /* 0x0000001a0e367220 */ /* 0x000fe20000410000 */
[----:B------:R-:W-:Y:S01]  /*3450*/  F2FP.F16.F32.PACK_AB R7, R7, R4 ;  /* 0x000000040707723e */ /* 0x000fe200000000ff */
[C---:B------:R-:W-:Y:S02]  /*3460*/  FMUL.FTZ R27, R13.reuse, R26 ;  /* 0x0000001a0d1b7220 */ /* 0x040fe40000410000 */
[----:B------:R-:W-:Y:S01]  /*3470*/  FFMA.FTZ R54, R13, R15, -R54 ;  /* 0x0000000f0d367223 */ /* 0x000fe20000010836 */
[----:B------:R-:W-:-:S02]  /*3480*/  HADD2.F32 R13, -RZ, R6.H1_H1 ;  /* 0x30000006ff0d7230 */ /* 0x000fc40000004100 */
[----:B------:R-:W-:Y:S01]  /*3490*/  FFMA.FTZ R27, R14, R15, R27 ;  /* 0x0000000f0e1b7223 */ /* 0x000fe2000001001b */
[----:B------:R-:W-:Y:S02]  /*34a0*/  HADD2.F32 R15, -RZ, R76.H1_H1 ;  /* 0x3000004cff0f7230 */ /* 0x000fe40000004100 */
[----:B------:R-:W-:Y:S02]  /*34b0*/  HADD2.F32 R6, -RZ, R6.H0_H0 ;  /* 0x20000006ff067230 */ /* 0x000fe40000004100 */
[----:B------:R-:W-:Y:S02]  /*34c0*/  HADD2.F32 R14, -RZ, R74.H1_H1 ;  /* 0x3000004aff0e7230 */ /* 0x000fe40000004100 */
[-C--:B------:R-:W-:Y:S01]  /*34d0*/  FMUL.FTZ R55, R13, R15.reuse ;  /* 0x0000000f0d377220 */ /* 0x080fe20000410000 */
[----:B------:R-:W-:Y:S01]  /*34e0*/  F2FP.F16.F32.PACK_AB R4, R27, R54 ;  /* 0x000000361b04723e */ /* 0x000fe200000000ff */
[C---:B------:R-:W-:Y:S02]  /*34f0*/  FMUL.FTZ R26, R6.reuse, R15 ;  /* 0x0000000f061a7220 */ /* 0x040fe40000410000 */
[----:B------:R-:W-:-:S02]  /*3500*/  FFMA.FTZ R55, R6, R14, -R55 ;  /* 0x0000000e06377223 */ /* 0x000fc40000010837 */
[----:B------:R-:W-:-:S05]  /*3510*/  FFMA.FTZ R26, R13, R14, R26 ;  /* 0x0000000e0d1a7223 */ /* 0x000fca000001001a */
[----:B------:R-:W-:-:S07]  /*3520*/  F2FP.F16.F32.PACK_AB R6, R26, R55 ;  /* 0x000000371a06723e */ /* 0x000fce00000000ff */
.L_x_7903:
[----:B------:R-:W-:Y:S05]  /*3530*/  BSYNC B2 ;  /* 0x0000000000027941 */ /* 0x000fea0003800000 */
.L_x_7902:
[----:B0-----:R4:W-:Y:S02]  /*3540*/  ST.E.128 desc[UR40][R10.64], R4 ;  /* 0x000000040a007985 */ /* 0x0019e4000c101d28 */
.L_x_7901:
[----:B------:R-:W-:Y:S05]  /*3550*/  BSYNC B1 ;  /* 0x0000000000017941 */ /* 0x000fea0003800000 */
.L_x_7900:
        /* <DEDUP_REMOVED lines=53> */
.L_x_7905:
[----:B------:R-:W-:Y:S05]  /*38b0*/  BSYNC B1 ;  /* 0x0000000000017941 */ /* 0x000fea0003800000 */
.L_x_7904:
[----:B--2---:R2:W-:Y:S01]  /*38c0*/  ST.E.128 desc[UR40][R10.64], R4 ;  /* 0x000000040a007985 */ /* 0x0045e2000c101d28 */
[----:B------:R-:W-:Y:S05]  /*38d0*/  BRA `(.L_x_7899) ;  /* 0x0000000c00907947 */ /* 0x000fea0003800000 */
.L_x_7892:
        /* <DEDUP_REMOVED lines=24> */
[----:B------:R-:W-:Y:S02]  /*3a60*/  ISETP.NE.AND P3, PT, R186, 0x3, PT ;  /* 0x00000003ba00780c */ /* 0x000fe40003f65270 */
[----:B------:R-:W-:Y:S01]  /*3a70*/  ISETP.GE.AND P5, PT, R18, R69, PT ;  /* 0x000000451200720c */ /* 0x000fe20003fa6270 */
[----:B--2---:R-:W-:Y:S02]  /*3a80*/  IMAD.MOV.U32 R10, RZ, RZ, R4 ;  /* 0x000000ffff0a7224 */ /* 0x004fe400078e0004 */
[----:B------:R-:W-:Y:S02]  /*3a90*/  IMAD.MOV.U32 R11, RZ, RZ, R5 ;  /* 0x000000ffff0b7224 */ /* 0x000fe400078e0005 */
[----:B------:R-:W-:Y:S01]  /*3aa0*/  IMAD.MOV.U32 R15, RZ, RZ, R6 ;  /* 0x000000ffff0f7224 */ /* 0x000fe200078e0006 */
[----:B------:R-:W-:Y:S01]  /*3ab0*/  PRMT R73, R10, 0x7610, R73 ;  /* 0x000076100a497816 */ /* 0x000fe20000000049 */
[----:B------:R-:W-:Y:S01]  /*3ac0*/  IMAD.MOV.U32 R54, RZ, RZ, R7 ;  /* 0x000000ffff367224 */ /* 0x000fe200078e0007 */
[----:B------:R-:W-:Y:S01]  /*3ad0*/  PRMT R71, R11, 0x7610, R71 ;  /* 0x000076100b477816 */ /* 0x000fe20000000047 */
[----:B---3--:R-:W-:Y:S01]  /*3ae0*/  IMAD.MOV.U32 R8, RZ, RZ, R26 ;  /* 0x000000ffff087224 */ /* 0x008fe200078e001a */
[----:B------:R-:W-:Y:S01]  /*3af0*/  MOV R11, R25 ;  /* 0x00000019000b7202 */ /* 0x000fe20000000f00 */
        /* <DEDUP_REMOVED lines=8> */
.L_x_7906:
[----:B------:R-:W-:Y:S01]  /*3b80*/  IMAD R61, R184, 0x8, R2 ;  /* 0x00000008b83d7824 */ /* 0x000fe200078e0202 */
[----:B------:R-:W-:Y:S01]  /*3b90*/  SHF.L.U32 R68, R190, 0x1f, RZ ;  /* 0x0000001fbe447819 */ /* 0x000fe200000006ff */
[----:B------:R-:W-:Y:S03]  /*3ba0*/  BSSY B1, `(.L_x_7907) ;  /* 0x0000003000017945 */ /* 0x000fe60003800000 */
[----:B------:R-:W0:Y:S02]  /*3bb0*/  SYNCS.PHASECHK.TRANS64.TRYWAIT P6, [R61+URZ+0x28c90], R68 ;  /* 0x028c90443d0075a7 */ /* 0x000e2400080c017f */
[----:B0-----:R-:W-:Y:S05]  /*3bc0*/  @!P6 BRA `(.L_x_7908) ;  /* 0x000001a00068e947 */ /* 0x001fea0003800000 */
.L_x_8172:
[----:B------:R-:W-:Y:S05]  /*3bd0*/  BSYNC B1 ;  /* 0x0000000000017941 */ /* 0x000fea0003800000 */
.L_x_7907:
[----:B------:R-:W-:-:S03]  /*3be0*/  UMOV UR4, 0xffffffff ;  /* 0xffffffff00047882 */ /* 0x000fc60000000000 */
[----:B------:R-:W-:Y:S05]  /*3bf0*/  BRA.DIV UR4, `(.L_x_7909) ;  /* 0x000001a204707947 */ /* 0x000fea000b800000 */
[----:B------:R1:W2:Y:S04]  /*3c00*/  SHFL.IDX PT, R54, R14, RZ, 0x1c1f ;  /* 0x001c1fff0e367589 */ /* 0x0002a800000e0000 */
[----:B------:R-:W3:Y:S02]  /*3c10*/  SHFL.IDX PT, R70, R70, RZ, 0x1c1f ;  /* 0x001c1fff46467589 */ /* 0x000ee400000e0000 */
.L_x_8176:
        /* <DEDUP_REMOVED lines=19> */
[----:B-1----:R1:W0:Y:S01]  /*3d50*/  LDS.128 R12, [R67+0x22400] ;  /* 0x02240000430c7984 */ /* 0x0022220000000c00 */
[----:B------:R-:W-:Y:S05]  /*3d60*/  @P5 BRA `(.L_x_7911) ;  /* 0x0000000400705947 */ /* 0x000fea0003800000 */
[----:B------:R-:W-:Y:S01]  /*3d70*/  HADD2.F32 R69, -RZ, R69.H0_H0 ;  /* 0x20000045ff457230 */ /* 0x000fe20000004100 */
[----:B------:R-:W-:Y:S01]  /*3d80*/  SHF.R.U32.HI R80, RZ, 0x10, R25 ;  /* 0x00000010ff507819 */ /* 0x000fe20000011619 */
[----:B0-----:R-:W-:Y:S01]  /*3d90*/  HADD2.F32 R74, -RZ, R13.H0_H0 ;  /* 0x2000000dff4a7230 */ /* 0x001fe20000004100 */
[----:B------:R-:W-:Y:S01]  /*3da0*/  SHF.R.U32.HI R78, RZ, 0x10, R5 ;  /* 0x00000010ff4e7819 */ /* 0x000fe20000011605 */
[----:B----4-:R-:W-:Y:S01]  /*3db0*/  HADD2.F32 R76, -RZ, R9.H0_H0 ;  /* 0x20000009ff4c7230 */ /* 0x010fe20000004100 */
[----:B------:R-:W-:Y:S01]  /*3dc0*/  SHF.R.U64 R24, R24, 0x10, R25 ;  /* 0x0000001018187819 */ /* 0x000fe20000001219 */
[----:B-1----:R-:W-:Y:S02]  /*3dd0*/  HADD2.F32 R67, -RZ, R71.H0_H0 ;  /* 0x20000047ff437230 */ /* 0x002fe40000004100 */
        /* <DEDUP_REMOVED lines=22> */
[----:B------:R-:W-:Y:S01]  /*3f40*/  HADD2.F32 R11, -RZ, R69.H0_H0 ;  /* 0x20000045ff0b7230 */ /* 0x000fe20000004100 */
[----:B------:R-:W-:Y:S01]  /*3f50*/  F2FP.F16.F32.PACK_AB R74, R9, R74 ;  /* 0x0000004a094a723e */ /* 0x000fe200000000ff */
[----:B------:R-:W-:-:S02]  /*3f60*/  HADD2.F32 R15, -RZ, R67.H0_H0 ;  /* 0x20000043ff0f7230 */ /* 0x000fc40000004100 */
[--C-:B------:R-:W-:Y:S02]  /*3f70*/  HADD2.F32 R78, -RZ, R77.reuse.H1_H1 ;  /* 0x3000004dff4e7230 */ /* 0x100fe40000004100 */
[-C--:B------:R-:W-:Y:S01]  /*3f80*/  FMUL.FTZ R82, R11, R80.reuse ;  /* 0x000000500b527220 */ /* 0x080fe20000410000 */
[----:B------:R-:W-:Y:S02]  /*3f90*/  HADD2.F32 R27, -RZ, R77.H0_H0 ;  /* 0x2000004dff1b7230 */ /* 0x000fe40000004100 */
[C---:B------:R-:W-:Y:S01]  /*3fa0*/  FMUL.FTZ R80, R15.reuse, R80 ;  /* 0x000000500f507220 */ /* 0x040fe20000410000 */
[----:B------:R-:W-:Y:S02]  /*3fb0*/  IMAD.MOV.U32 R9, RZ, RZ, R13 ;  /* 0x000000ffff097224 */ /* 0x000fe400078e000d */
[-C--:B------:R-:W-:Y:S01]  /*3fc0*/  FFMA.FTZ R15, R15, R78.reuse, -R82 ;  /* 0x0000004e0f0f7223 */ /* 0x080fe20000010852 */
[----:B------:R-:W-:Y:S02]  /*3fd0*/  IMAD.MOV.U32 R13, RZ, RZ, R74 ;  /* 0x000000ffff0d7224 */ /* 0x000fe400078e004a */
[----:B------:R-:W-:Y:S01]  /*3fe0*/  FFMA.FTZ R11, R11, R78, R80 ;  /* 0x0000004e0b0b7223 */ /* 0x000fe20000010050 */
[----:B------:R-:W-:-:S02]  /*3ff0*/  HADD2.F32 R80, -RZ, R69.H1_H1 ;  /* 0x30000045ff507230 */ /* 0x000fc40000004100 */
[----:B------:R-:W-:Y:S01]  /*4000*/  HADD2.F32 R69, -RZ, R71.H0_H0 ;  /* 0x20000047ff457230 */ /* 0x000fe20000004100 */
[--C-:B------:R-:W-:Y:S01]  /*4010*/  SHF.R.U32.HI R71, RZ, 0x10, R7.reuse ;  /* 0x00000010ff477819 */ /* 0x100fe20000011607 */
[----:B------:R-:W-:Y:S01]  /*4020*/  HADD2.F32 R78, -RZ, R67.H1_H1 ;  /* 0x30000043ff4e7230 */ /* 0x000fe20000004100 */
[----:B------:R-:W-:-:S03]  /*4030*/  SHF.R.U64 R7, R6, 0x10, R7 ;  /* 0x0000001006077819 */ /* 0x000fc60000001207 */
[----:B------:R-:W-:Y:S02]  /*4040*/  HADD2.F32 R67, -RZ, R71.H0_H0 ;  /* 0x20000047ff437230 */ /* 0x000fe40000004100 */
[-C--:B------:R-:W-:Y:S01]  /*4050*/  FMUL.FTZ R71, R80, R69.reuse ;  /* 0x0000004550477220 */ /* 0x080fe20000410000 */
[C---:B------:R-:W-:Y:S01]  /*4060*/  FMUL.FTZ R69, R78.reuse, R69 ;  /* 0x000000454e457220 */ /* 0x040fe20000410000 */
[----:B------:R-:W-:Y:S02]  /*4070*/  HADD2.F32 R7, -RZ, R7.H0_H0 ;  /* 0x20000007ff077230 */ /* 0x000fe40000004100 */
[-C--:B------:R-:W-:Y:S01]  /*4080*/  FFMA.FTZ R78, R78, R67.reuse, -R71 ;  /* 0x000000434e4e7223 */ /* 0x080fe20000010847 */
[----:B------:R-:W-:Y:S01]  /*4090*/  FFMA.FTZ R80, R80, R67, R69 ;  /* 0x0000004350507223 */ /* 0x000fe20000010045 */
[----:B------:R-:W-:Y:S02]  /*40a0*/  IMAD.MOV.U32 R67, RZ, RZ, R12 ;  /* 0x000000ffff437224 */ /* 0x000fe400078e000c */
[----:B------:R-:W-:Y:S01]  /*40b0*/  IMAD.MOV.U32 R69, RZ, RZ, R8 ;  /* 0x000000ffff457224 */ /* 0x000fe200078e0008 */
[----:B------:R-:W-:Y:S01]  /*40c0*/  F2FP.F16.F32.PACK_AB R15, R78, R15 ;  /* 0x0000000f4e0f723e */ /* 0x000fe200000000ff */
[----:B------:R-:W-:Y:S01]  /*40d0*/  HADD2.F32 R71, -RZ, R75.H1_H1 ;  /* 0x3000004bff477230 */ /* 0x000fe20000004100 */
[----:B------:R-:W-:Y:S01]  /*40e0*/  F2FP.F16.F32.PACK_AB R80, R80, R11 ;  /* 0x0000000b5050723e */ /* 0x000fe200000000ff */
[----:B------:R-:W-:-:S02]  /*40f0*/  HADD2.F32 R12, -RZ, R67.H0_H0 ;  /* 0x20000043ff0c7230 */ /* 0x000fc40000004100 */
[--C-:B------:R-:W-:Y:S02]  /*4100*/  HADD2.F32 R8, -RZ, R69.reuse.H0_H0 ;  /* 0x20000045ff087230 */ /* 0x100fe40000004100 */
[----:B------:R-:W-:Y:S02]  /*4110*/  HADD2.F32 R5, -RZ, R69.H1_H1 ;  /* 0x30000045ff057230 */ /* 0x000fe40000004100 */
[-C--:B------:R-:W-:Y:S01]  /*4120*/  FMUL.FTZ R73, R12, R71.reuse ;  /* 0x000000470c497220 */ /* 0x080fe20000410000 */
[----:B------:R-:W-:Y:S02]  /*4130*/  IMAD.MOV.U32 R11, RZ, RZ, R15 ;  /* 0x000000ffff0b7224 */ /* 0x000fe400078e000f */
[C---:B------:R-:W-:Y:S01]  /*4140*/  FMUL.FTZ R71, R8.reuse, R71 ;  /* 0x0000004708477220 */ /* 0x040fe20000410000 */
[----:B------:R-:W-:Y:S02]  /*4150*/  IMAD.MOV.U32 R15, RZ, RZ, R80 ;  /* 0x000000ffff0f7224 */ /* 0x000fe400078e0050 */
[-C--:B------:R-:W-:Y:S01]  /*4160*/  FFMA.FTZ R8, R8, R25.reuse, -R73 ;  /* 0x0000001908087223 */ /* 0x080fe20000010849 */
[----:B------:R-:W-:Y:S01]  /*4170*/  FFMA.FTZ R12, R12, R25, R71 ;  /* 0x000000190c0c7223 */ /* 0x000fe20000010047 */
[----:B------:R-:W-:-:S02]  /*4180*/  HADD2.F32 R25, -RZ, R67.H1_H1 ;  /* 0x30000043ff197230 */ /* 0x000fc40000004100 */
[----:B------:R-:W-:-:S03]  /*4190*/  HADD2.F32 R67, -RZ, R75.H0_H0 ;  /* 0x2000004bff437230 */ /* 0x000fc60000004100 */
[-C--:B------:R-:W-:Y:S01]  /*41a0*/  FMUL.FTZ R82, R25, R24.reuse ;  /* 0x0000001819527220 */ /* 0x080fe20000410000 */
[----:B------:R-:W-:-:S03]  /*41b0*/  FMUL.FTZ R24, R5, R24 ;  /* 0x0000001805187220 */ /* 0x000fc60000410000 */
[-C--:B------:R-:W-:Y:S01]  /*41c0*/  FFMA.FTZ R5, R5, R4.reuse, -R82 ;  /* 0x0000000405057223 */ /* 0x080fe20000010852 */
[----:B------:R-:W-:Y:S01]  /*41d0*/  FFMA.FTZ R25, R25, R4, R24 ;  /* 0x0000000419197223 */ /* 0x000fe20000010018 */
[----:B------:R-:W-:Y:S02]  /*41e0*/  IMAD.MOV.U32 R24, RZ, RZ, R14 ;  /* 0x000000ffff187224 */ /* 0x000fe400078e000e */
[----:B------:R-:W-:Y:S01]  /*41f0*/  IMAD.MOV.U32 R14, RZ, RZ, R10 ;  /* 0x000000ffff0e7224 */ /* 0x000fe200078e000a */
[----:B------:R-:W-:Y:S02]  /*4200*/  F2FP.F16.F32.PACK_AB R8, R5, R8 ;  /* 0x000000080508723e */ /* 0x000fe400000000ff */
[----:B------:R-:W-:Y:S01]  /*4210*/  HADD2.F32 R10, -RZ, R24.H0_H0 ;  /* 0x20000018ff0a7230 */ /* 0x000fe20000004100 */
[----:B------:R-:W-:Y:S01]  /*4220*/  F2FP.F16.F32.PACK_AB R12, R25, R12 ;  /* 0x0000000c190c723e */ /* 0x000fe200000000ff */
[----:B------:R-:W-:Y:S02]  /*4230*/  HADD2.F32 R4, -RZ, R14.H0_H0 ;  /* 0x2000000eff047230 */ /* 0x000fe40000004100 */
[----:B------:R-:W-:-:S02]  /*4240*/  HADD2.F32 R24, -RZ, R24.H1_H1 ;  /* 0x30000018ff187230 */ /* 0x000fc40000004100 */
[-C--:B------:R-:W-:Y:S01]  /*4250*/  FMUL.FTZ R69, R10, R67.reuse ;  /* 0x000000430a457220 */ /* 0x080fe20000410000 */
[----:B------:R-:W-:Y:S02]  /*4260*/  HADD2.F32 R14, -RZ, R14.H1_H1 ;  /* 0x3000000eff0e7230 */ /* 0x000fe40000004100 */
        /* <DEDUP_REMOVED lines=12> */
.L_x_7911:
[----:B------:R-:W-:Y:S05]  /*4330*/  BSYNC B1 ;  /* 0x0000000000017941 */ /* 0x000fea0003800000 */
.L_x_7910:
        /* <DEDUP_REMOVED lines=8> */
[----:B0-----:R0:W-:Y:S01]  /*43c0*/  ST.E.128 desc[UR40][R4.64], R12 ;  /* 0x0000000c04007985 */ /* 0x0011e2000c101d28 */
[----:B------:R-:W-:Y:S05]  /*43d0*/  BRA `(.L_x_7899) ;  /* 0x0000000000d07947 */ /* 0x000fea0003800000 */
.L_x_7891:
[----:B------:R-:W-:-:S13]  /*43e0*/  ISETP.NE.AND P3, PT, R186, 0x3, PT ;  /* 0x00000003ba00780c */ /* 0x000fda0003f65270 */
[----:B------:R-:W-:Y:S05]  /*43f0*/  @!P3 BRA `(.L_x_7912) ;  /* 0x000000000004b947 */ /* 0x000fea0003800000 */
[----:B------:R-:W-:Y:S01]  /*4400*/  BPT.TRAP 0x1 ;  /* 0x000000040000795c */ /* 0x000fe20000300000 */
.L_x_7912:
[----:B------:R-:W-:Y:S01]  /*4410*/  IMAD R61, R184, 0x8, R2 ;  /* 0x00000008b83d7824 */ /* 0x000fe200078e0202 */
[----:B------:R-:W-:Y:S01]  /*4420*/  SHF.L.U32 R68, R190, 0x1f, RZ ;  /* 0x0000001fbe447819 */ /* 0x000fe200000006ff */
[----:B------:R-:W-:Y:S01]  /*4430*/  BSSY B1, `(.L_x_7913) ;  /* 0x0000004000017945 */ /* 0x000fe20003800000 */
[----:B------:R-:W-:Y:S02]  /*4440*/  SHF.R.S32.HI R65, RZ, 0x1f, R63 ;  /* 0x0000001fff417819 */ /* 0x000fe4000001143f */
[----:B------:R-:W1:Y:S02]  /*4450*/  SYNCS.PHASECHK.TRANS64.TRYWAIT P4, [R61+URZ+0x28c90], R68 ;  /* 0x028c90443d0075a7 */ /* 0x000e64000808017f */
[----:B-1----:R-:W-:Y:S05]  /*4460*/  @!P4 BRA `(.L_x_7914) ;  /* 0x0000019800a0c947 */ /* 0x002fea0003800000 */
.L_x_8177:
[----:B------:R-:W-:Y:S05]  /*4470*/  BSYNC B1 ;  /* 0x0000000000017941 */ /* 0x000fea0003800000 */
.L_x_7913:
        /* <DEDUP_REMOVED lines=24> */
.L_x_8181:
        /* <DEDUP_REMOVED lines=18> */
.L_x_7899:
[----:B------:R-:W-:Y:S05]  /*4720*/  BSYNC B0 ;  /* 0x0000000000007941 */ /* 0x000fea0003800000 */
.L_x_7890:
[----:B0-2-4-:R-:W0:Y:S01]  /*4730*/  S2R R4, SR_TID.X ;  /* 0x0000000000047919 */ /* 0x015e220000002100 */
        /* <DEDUP_REMOVED lines=16> */
.L_x_7917:
[----:B------:R-:W-:Y:S05]  /*4840*/  BSYNC B0 ;  /* 0x0000000000007941 */ /* 0x000fea0003800000 */
.L_x_7916:
[----:B------:R-:W2:Y:S01]  /*4850*/  SYNCS.PHASECHK.TRANS64.TRYWAIT P3, [R61+URZ+0x28cb0], R68 ;  /* 0x028cb0443d0075a7 */ /* 0x000ea2000806017f */
[----:B------:R-:W-:Y:S04]  /*4860*/  BSSY B0, `(.L_x_7918) ;  /* 0x0000002000007945 */ /* 0x000fe80003800000 */
[----:B--2---:R-:W-:Y:S05]  /*4870*/  @!P3 BRA `(.L_x_7919) ;  /* 0x0000019400f4b947 */ /* 0x004fea0003800000 */
.L_x_8182:
[----:B------:R-:W-:Y:S05]  /*4880*/  BSYNC B0 ;  /* 0x0000000000007941 */ /* 0x000fea0003800000 */
.L_x_7918:
        /* <DEDUP_REMOVED lines=19> */
[----:B------:R-:W4:Y:S08]  /*49c0*/  SHFL.IDX PT, R10, R10, RZ, 0x1c1f ;  /* 0x001c1fff0a0a7589 */ /* 0x000f3000000e0000 */
[----:B------:R-:W-:Y:S05]  /*49d0*/  @!P3 BRA `(.L_x_7921) ;  /* 0x0000000400d0b947 */ /* 0x000fea0003800000 */
[----:B------:R-:W5:Y:S01]  /*49e0*/  LDL R55, [R1] ;  /* 0x0000000001377983 */ /* 0x000f620000100800 */
[----:B------:R-:W-:-:S03]  /*49f0*/  ULDC UR4, c[0x0][0x320] ;  /* 0x0000c80000047ab9 */ /* 0x000fc60000000800 */
[----:B------:R-:W2:Y:S04]  /*4a00*/  LDL R25, [R1+0x4] ;  /* 0x0000040001197983 */ /* 0x000ea80000100800 */
[----:B------:R-:W2:Y:S04]  /*4a10*/  LDL R24, [R1+0x8] ;  /* 0x0000080001187983 */ /* 0x000ea80000100800 */
[----:B------:R-:W2:Y:S01]  /*4a20*/  LDL R54, [R1+0xc] ;  /* 0x00000c0001367983 */ /* 0x000ea20000100800 */
[----:B------:R-:W-:Y:S01]  /*4a30*/  ISETP.GE.AND P5, PT, R18, UR4, PT ;  /* 0x0000000412007c0c */ /* 0x000fe2000bfa6270 */
[----:B------:R-:W-:-:S02]  /*4a40*/  IMAD R9, R184, 0x8000, R48 ;  /* 0x00008000b8097824 */ /* 0x000fc400078e0230 */
[----:B------:R-:W2:Y:S02]  /*4a50*/  LDL R27, [R1+0x10] ;  /* 0x00001000011b7983 */ /* 0x000ea40000100800 */
[----:B------:R-:W-:Y:S02]  /*4a60*/  IMAD R13, R9, 0x2, R2 ;  /* 0x00000002090d7824 */ /* 0x000fe400078e0202 */
[----:B------:R-:W2:Y:S01]  /*4a70*/  LDL R26, [R1+0x14] ;  /* 0x00001400011a7983 */ /* 0x000ea20000100800 */
[----:B------:R-:W-:Y:S01]  /*4a80*/  LOP3.LUT P3, RZ, R193, 0x4, RZ, 0xc0, !PT ;  /* 0x00000004c1ff7812 */ /* 0x000fe2000786c0ff */
[C---:B------:R-:W-:Y:S02]  /*4a90*/  VIADD R15, R9.reuse, 0x20 ;  /* 0x00000020090f7836 */ /* 0x040fe40000000000 */
[C---:B-1-3--:R-:W-:Y:S02]  /*4aa0*/  VIADD R14, R18.reuse, 0x40 ;  /* 0x00000040120e7836 */ /* 0x04afe40000000000 */
[----:B------:R-:W1:Y:S08]  /*4ab0*/  @!P5 LDS.128 R4, [R13+0x400] ;  /* 0x000400000d04d984 */ /* 0x000e700000000c00 */
[----:B------:R-:W-:Y:S01]  /*4ac0*/  @P3 VIADD R15, R9, 0xffffffe0 ;  /* 0xffffffe0090f3836 */ /* 0x000fe20000000000 */
[----:B0-----:R-:W-:-:S03]  /*4ad0*/  @!P5 LEA R8, P3, R18, R11, 0x1 ;  /* 0x0000000b1208d211 */ /* 0x001fc600078608ff */
[----:B------:R-:W-:Y:S01]  /*4ae0*/  IMAD R12, R15, 0x2, R2 ;  /* 0x000000020f0c7824 */ /* 0x000fe200078e0202 */
[----:B----4-:R-:W-:Y:S01]  /*4af0*/  @!P5 LEA.HI.X R9, R18, R10, R19, 0x1, P3 ;  /* 0x0000000a1209d211 */ /* 0x010fe200018f0c13 */
[----:B------:R-:W3:Y:S01]  /*4b00*/  LDL R15, [R1+0x20] ;  /* 0x00002000010f7983 */ /* 0x000ee20000100800 */
[----:B------:R-:W-:-:S03]  /*4b10*/  ISETP.GE.AND P3, PT, R23, UR4, PT ;  /* 0x0000000417007c0c */ /* 0x000fc6000bf66270 */
[----:B-1----:R0:W-:Y:S10]  /*4b20*/  @!P5 ST.E.128 desc[UR40][R8.64], R4 ;  /* 0x000000040800d985 */ /* 0x0021f4000c101d28 */
[----:B------:R-:W1:Y:S01]  /*4b30*/  @!P3 LDS.128 R4, [R12+0x400] ;  /* 0x000400000c04b984 */ /* 0x000e620000000c00 */
[----:B0-----:R-:W-:-:S04]  /*4b40*/  @!P3 LEA R8, P5, R23, R11, 0x1 ;  /* 0x0000000b1708b211 */ /* 0x001fc800078a08ff */
[----:B------:R-:W-:Y:S02]  /*4b50*/  @!P3 LEA.HI.X R9, R23, R10, R195, 0x1, P5 ;  /* 0x0000000a1709b211 */ /* 0x000fe400028f0cc3 */
[----:B------:R-:W-:Y:S01]  /*4b60*/  ISETP.GE.AND P5, PT, R14, UR4, PT ;  /* 0x000000040e007c0c */ /* 0x000fe2000bfa6270 */
[----:B------:R-:W-:Y:S02]  /*4b70*/  VIADD R14, R18, 0x60 ;  /* 0x00000060120e7836 */ /* 0x000fe40000000000 */
[----:B-1----:R5:W-:Y:S10]  /*4b80*/  @!P3 ST.E.128 desc[UR40][R8.64], R4 ;  /* 0x000000040800b985 */ /* 0x002bf4000c101d28 */
[----:B------:R-:W0:Y:S01]  /*4b90*/  @!P5 LDS.128 R4, [R13+0x2400] ;  /* 0x002400000d04d984 */ /* 0x000e220000000c00 */
[----:B-----5:R-:W-:-:S05]  /*4ba0*/  @!P5 LEA R8, P3, R55, R11, 0x1 ;  /* 0x0000000b3708d211 */ /* 0x020fca00078608ff */
[----:B--2---:R-:W-:Y:S02]  /*4bb0*/  @!P5 IMAD.X R9, R10, 0x1, R25, P3 ;  /* 0x000000010a09d824 */ /* 0x004fe400018e0619 */
[----:B------:R-:W2:Y:S01]  /*4bc0*/  LDL R25, [R1+0x18] ;  /* 0x0000180001197983 */ /* 0x000ea20000100800 */
[----:B------:R-:W-:Y:S01]  /*4bd0*/  ISETP.GE.AND P3, PT, R14, UR4, PT ;  /* 0x000000040e007c0c */ /* 0x000fe2000bf66270 */
[----:B------:R-:W-:Y:S02]  /*4be0*/  VIADD R14, R18, 0x80 ;  /* 0x00000080120e7836 */ /* 0x000fe40000000000 */
[----:B0-----:R0:W-:Y:S10]  /*4bf0*/  @!P5 ST.E.128 desc[UR40][R8.64], R4 ;  /* 0x000000040800d985 */ /* 0x0011f4000c101d28 */
[----:B------:R-:W1:Y:S01]  /*4c00*/  @!P3 LDS.128 R4, [R12+0x2400] ;  /* 0x002400000c04b984 */ /* 0x000e620000000c00 */
[----:B0-----:R-:W-:-:S05]  /*4c10*/  @!P3 LEA R8, P5, R229, R11, 0x1 ;  /* 0x0000000be508b211 */ /* 0x001fca00078a08ff */
[----:B------:R-:W-:Y:S02]  /*4c20*/  @!P3 IMAD.X R9, R10, 0x1, R24, P5 ;  /* 0x000000010a09b824 */ /* 0x000fe400028e0618 */
[----:B------:R-:W4:Y:S01]  /*4c30*/  LDL R24, [R1+0x1c] ;  /* 0x00001c0001187983 */ /* 0x000f220000100800 */
[----:B------:R-:W-:Y:S01]  /*4c40*/  ISETP.GE.AND P5, PT, R14, UR4, PT ;  /* 0x000000040e007c0c */ /* 0x000fe2000bfa6270 */
[----:B------:R-:W-:Y:S02]  /*4c50*/  VIADD R14, R18, 0xa0 ;  /* 0x000000a0120e7836 */ /* 0x000fe40000000000 */
[----:B-1----:R0:W-:Y:S10]  /*4c60*/  @!P3 ST.E.128 desc[UR40][R8.64], R4 ;  /* 0x000000040800b985 */ /* 0x0021f4000c101d28 */
[----:B------:R-:W1:Y:S01]  /*4c70*/  @!P5 LDS.128 R4, [R13+0x4400] ;  /* 0x004400000d04d984 */ /* 0x000e620000000c00 */
[----:B0-----:R-:W-:-:S05]  /*4c80*/  @!P5 LEA R8, P3, R228, R11, 0x1 ;  /* 0x0000000be408d211 */ /* 0x001fca00078608ff */
[----:B------:R-:W-:Y:S02]  /*4c90*/  @!P5 IMAD.X R9, R10, 0x1, R54, P3 ;  /* 0x000000010a09d824 */ /* 0x000fe400018e0636 */
[----:B------:R-:W5:Y:S01]  /*4ca0*/  LDL R54, [R1+0x24] ;  /* 0x0000240001367983 */ /* 0x000f620000100800 */
[----:B------:R-:W-:-:S03]  /*4cb0*/  ISETP.GE.AND P3, PT, R14, UR4, PT ;  /* 0x000000040e007c0c */ /* 0x000fc6000bf66270 */
[----:B-1----:R0:W-:Y:S10]  /*4cc0*/  @!P5 ST.E.128 desc[UR40][R8.64], R4 ;  /* 0x000000040800d985 */ /* 0x0021f4000c101d28 */
[----:B------:R-:W1:Y:S01]  /*4cd0*/  @!P3 LDS.128 R4, [R12+0x4400] ;  /* 0x004400000c04b984 */ /* 0x000e620000000c00 */
[----:B0-----:R-:W-:-:S05]  /*4ce0*/  @!P3 LEA R8, P5, R227, R11, 0x1 ;  /* 0x0000000be308b211 */ /* 0x001fca00078a08ff */
[----:B------:R-:W-:Y:S02]  /*4cf0*/  @!P3 IMAD.X R9, R10, 0x1, R27, P5 ;  /* 0x000000010a09b824 */ /* 0x000fe400028e061b */
[----:B------:R-:W5:Y:S01]  /*4d00*/  LDL R27, [R1+0x28] ;  /* 0x00002800011b7983 */ /* 0x000f620000100800 */
[----:B------:R-:W-:-:S05]  /*4d10*/  VIADD R14, R18, 0xc0 ;  /* 0x000000c0120e7836 */ /* 0x000fca0000000000 */
[----:B------:R-:W-:Y:S01]  /*4d20*/  ISETP.GE.AND P5, PT, R14, UR4, PT ;  /* 0x000000040e007c0c */ /* 0x000fe2000bfa6270 */
[----:B-1----:R0:W-:-:S12]  /*4d30*/  @!P3 ST.E.128 desc[UR40][R8.64], R4 ;  /* 0x000000040800b985 */ /* 0x0021d8000c101d28 */
[----:B------:R-:W1:Y:S01]  /*4d40*/  @!P5 LDS.128 R4, [R13+0x6400] ;  /* 0x006400000d04d984 */ /* 0x000e620000000c00 */
[----:B0-----:R-:W-:-:S04]  /*4d50*/  @!P5 LEA R8, P3, R226, R11, 0x1 ;  /* 0x0000000be208d211 */ /* 0x001fc800078608ff */
[----:B------:R-:W-:Y:S02]  /*4d60*/  @!P5 IADD3.X R9, R10, R26, RZ, P3, !PT ;  /* 0x0000001a0a09d210 */ /* 0x000fe40001ffe4ff */
[----:B------:R-:W5:Y:S01]  /*4d70*/  LDL R26, [R1+0x2c] ;  /* 0x00002c00011a7983 */ /* 0x000f620000100800 */
[----:B------:R-:W-:-:S05]  /*4d80*/  VIADD R14, R18, 0xe0 ;  /* 0x000000e0120e7836 */ /* 0x000fca0000000000 */
[----:B------:R-:W-:Y:S01]  /*4d90*/  ISETP.GE.AND P3, PT, R14, UR4, PT ;  /* 0x000000040e007c0c */ /* 0x000fe2000bf66270 */
[----:B-1----:R0:W-:-:S12]  /*4da0*/  @!P5 ST.E.128 desc[UR40][R8.64], R4 ;  /* 0x000000040800d985 */ /* 0x0021d8000c101d28 */
[----:B------:R-:W1:Y:S01]  /*4db0*/  @!P3 LDS.128 R4, [R12+0x6400] ;  /* 0x006400000c04b984 */ /* 0x000e620000000c00 */
[----:B0-----:R-:W-:Y:S01]  /*4dc0*/  @!P3 LEA R8, P5, R225, R11, 0x1 ;  /* 0x0000000be108b211 */ /* 0x001fe200078a08ff */
[----:B------:R-:W-:-:S04]  /*4dd0*/  VIADD R14, R18, 0x100 ;  /* 0x00000100120e7836 */ /* 0x000fc80000000000 */
[----:B--2---:R-:W-:Y:S02]  /*4de0*/  @!P3 IMAD.X R9, R10, 0x1, R25, P5 ;  /* 0x000000010a09b824 */ /* 0x004fe400028e0619 */
[----:B------:R-:W2:Y:S01]  /*4df0*/  LDL R25, [R1+0x30] ;  /* 0x0000300001197983 */ /* 0x000ea20000100800 */
[----:B------:R-:W-:-:S03]  /*4e00*/  ISETP.GE.AND P5, PT, R14, UR4, PT ;  /* 0x000000040e007c0c */ /* 0x000fc6000bfa6270 */
[----:B-1----:R0:W-:Y:S10]  /*4e10*/  @!P3 ST.E.128 desc[UR40][R8.64], R4 ;  /* 0x000000040800b985 */ /* 0x0021f4000c101d28 */
[----:B------:R-:W1:Y:S01]  /*4e20*/  @!P5 LDS.128 R4, [R13+0x8400] ;  /* 0x008400000d04d984 */ /* 0x000e620000000c00 */
[----:B0-----:R-:W-:-:S05]  /*4e30*/  @!P5 LEA R8, P3, R224, R11, 0x1 ;  /* 0x0000000be008d211 */ /* 0x001fca00078608ff */
[----:B----4-:R-:W-:Y:S02]  /*4e40*/  @!P5 IMAD.X R9, R10, 0x1, R24, P3 ;  /* 0x000000010a09d824 */ /* 0x010fe400018e0618 */
[----:B------:R-:W4:Y:S01]  /*4e50*/  LDL R24, [R1+0x34] ;  /* 0x0000340001187983 */ /* 0x000f220000100800 */
        /* <DEDUP_REMOVED lines=13> */
[----:B-----5:R-:W-:Y:S01]  /*4f30*/  @!P5 IMAD.X R9, R10, 0x1, R54, P3 ;  /* 0x000000010a09d824 */ /* 0x020fe200018e0636 */
        /* <DEDUP_REMOVED lines=17> */
[----:B--2---:R-:W-:Y:S01]  /*5050*/  @!P3 IMAD.X R9, R10, 0x1, R25, P5 ;  /* 0x000000010a09b824 */ /* 0x004fe200028e0619 */
[----:B------:R-:W-:-:S04]  /*5060*/  ISETP.GE.AND P5, PT, R14, UR4, PT ;  /* 0x000000040e007c0c */ /* 0x000fc8000bfa6270 */
[----:B-1----:R0:W-:Y:S09]  /*5070*/  @!P3 ST.E.128 desc[UR40][R8.64], R4 ;  /* 0x000000040800b985 */ /* 0x0021f2000c101d28 */
[----:B------:R-:W1:Y:S01]  /*5080*/  @!P5 LDS.128 R4, [R13+0xe400] ;  /* 0x00e400000d04d984 */ /* 0x000e620000000c00 */
[----:B------:R-:W-:Y:S01]  /*5090*/  VIADD R14, R18, 0x1e0 ;  /* 0x000001e0120e7836 */ /* 0x000fe20000000000 */
[----:B0-----:R-:W-:-:S05]  /*50a0*/  @!P5 LEA R8, P3, R212, R11, 0x1 ;  /* 0x0000000bd408d211 */ /* 0x001fca00078608ff */
[----:B----4-:R-:W-:Y:S01]  /*50b0*/  @!P5 IMAD.X R9, R10, 0x1, R24, P3 ;  /* 0x000000010a09d824 */ /* 0x010fe200018e0618 */
[----:B------:R-:W-:-:S04]  /*50c0*/  ISETP.GE.AND P3, PT, R14, UR4, PT ;  /* 0x000000040e007c0c */ /* 0x000fc8000bf66270 */
[----:B-1----:R0:W-:Y:S09]  /*50d0*/  @!P5 ST.E.128 desc[UR40][R8.64], R4 ;  /* 0x000000040800d985 */ /* 0x0021f2000c101d28 */
[----:B------:R-:W1:Y:S01]  /*50e0*/  @!P3 LDS.128 R4, [R12+0xe400] ;  /* 0x00e400000c04b984 */ /* 0x000e620000000c00 */
[----:B0-----:R-:W-:-:S05]  /*50f0*/  @!P3 LEA R8, P5, R211, R11, 0x1 ;  /* 0x0000000bd308b211 */ /* 0x001fca00078a08ff */
[----:B---3--:R-:W-:-:S05]  /*5100*/  @!P3 IMAD.X R9, R10, 0x1, R15, P5 ;  /* 0x000000010a09b824 */ /* 0x008fca00028e060f */
[----:B-1----:R0:W-:Y:S03]  /*5110*/  @!P3 ST.E.128 desc[UR40][R8.64], R4 ;  /* 0x000000040800b985 */ /* 0x0021e6000c101d28 */
.L_x_7921:
[----:B------:R-:W-:Y:S05]  /*5120*/  BSYNC B0 ;  /* 0x0000000000007941 */ /* 0x000fea0003800000 */
.L_x_7920:
        /* <DEDUP_REMOVED lines=13> */
[----:B0-----:R-:W-:Y:S02]  /*5200*/  SEL R5, RZ, 0x1, P4 ;  /* 0x00000001ff057807 */ /* 0x001fe40002000000 */
[----:B------:R-:W-:Y:S02]  /*5210*/  SEL R184, R184, RZ, P4 ;  /* 0x000000ffb8b87207 */ /* 0x000fe40002000000 */
[----:B------:R-:W-:Y:S01]  /*5220*/  LOP3.LUT R190, R190, R5, RZ, 0x3c, !PT ;  /* 0x00000005bebe7212 */ /* 0x000fe200078e3cff */
[----:B-1----:R-:W-:Y:S06]  /*5230*/  @P2 BRA `(.L_x_7922) ;  /* 0xffffffd8001c2947 */ /* 0x002fec000383ffff */
.L_x_7885:
[----:B------:R-:W2:Y:S01]  /*5240*/  LDL R4, [R1+0x60] ;  /* 0x0000600001047983 */ /* 0x000ea20000100800 */
[----:B------:R-:W-:Y:S01]  /*5250*/  BSSY B0, `(.L_x_7923) ;  /* 0x0000005000007945 */ /* 0x000fe20003800000 */
[----:B--2---:R-:W-:-:S03]  /*5260*/  ISETP.NE.AND P0, PT, R4, 0x1, PT ;  /* 0x000000010400780c */ /* 0x004fc60003f05270 */
[----:B------:R-:W-:Y:S10]  /*5270*/  @P3 BRA `(.L_x_7924) ;  /* 0x0000000000083947 */ /* 0x000ff40003800000 */
[----:B------:R-:W0:Y:S02]  /*5280*/  FENCE.VIEW.ASYNC.G ;  /* 0x00000000000073c6 */ /* 0x000e240000000100 */
[----:B0-----:R-:W-:Y:S06]  /*5290*/  BAR.ARV 0xc, 0x180 ;  /* 0x0306000000007b1d */ /* 0x001fec0000002000 */
.L_x_7924:
[----:B------:R-:W-:Y:S05]  /*52a0*/  BSYNC B0 ;  /* 0x0000000000007941 */ /* 0x000fea0003800000 */
.L_x_7923:
[----:B------:R-:W-:Y:S04]  /*52b0*/  BSSY B7, `(.L_x_7925) ;  /* 0x0000b66000077945 */ /* 0x000fe80003800000 */
[----:B------:R-:W-:Y:S05]  /*52c0*/  @!P0 BRA `(.L_x_7926) ;  /* 0x00000020006c8947 */ /* 0x000fea0003800000 */
[----:B------:R-:W0:Y:S01]  /*52d0*/  LDC R0, c[0x0][0x448] ;  /* 0x00011200ff007b82 */ /* 0x000e220000000800 */
[----:B------:R-:W-:Y:S01]  /*52e0*/  VIADD R3, R199, 0x3f ;  /* 0x0000003fc7037836 */ /* 0x000fe20000000000 */
[----:B------:R-:W-:Y:S01]  /*52f0*/  BSSY B0, `(.L_x_7927) ;  /* 0x000002c000007945 */ /* 0x000fe20003800000 */
[----:B0-----:R-:W-:-:S13]  /*5300*/  ISETP.NE.AND P0, PT, R0, 0x1, PT ;  /* 0x000000010000780c */ /* 0x001fda0003f05270 */
[----:B------:R-:W0:Y:S08]  /*5310*/  @P0 LDC R0, c[0x0][0x44c] ;  /* 0x00011300ff000b82 */ /* 0x000e300000000800 */
[----:B------:R-:W1:Y:S01]  /*5320*/  @P0 LDC R5, c[0x0][0x450] ;  /* 0x00011400ff050b82 */ /* 0x000e620000000800 */
[----:B0-----:R-:W-:-:S05]  /*5330*/  @P0 IMAD.HI.U32 R0, R3, R0, RZ ;  /* 0x0000000003000227 */ /* 0x001fca00078e00ff */
[----:B-1----:R-:W-:-:S05]  /*5340*/  @P0 SHF.R.U32.HI R3, RZ, R5, R0 ;  /* 0x00000005ff030219 */ /* 0x002fca0000011600 */
[----:B------:R-:W-:-:S05]  /*5350*/  IMAD.IADD R3, R38, 0x1, R3 ;  /* 0x0000000126037824 */ /* 0x000fca00078e0203 */
[----:B------:R-:W-:-:S04]  /*5360*/  SHF.R.S32.HI R0, RZ, 0x1f, R3 ;  /* 0x0000001fff007819 */ /* 0x000fc80000011403 */
[----:B------:R-:W-:Y:S01]  /*5370*/  LEA.HI R0, R0, R3, RZ, 0x6 ;  /* 0x0000000300007211 */ /* 0x000fe200078f30ff */
[----:B------:R-:W-:-:S03]  /*5380*/  IMAD.MOV.U32 R3, RZ, RZ, RZ ;  /* 0x000000ffff037224 */ /* 0x000fc600078e00ff */
[----:B------:R-:W-:-:S04]  /*5390*/  SHF.R.S32.HI R0, RZ, 0x6, R0 ;  /* 0x00000006ff007819 */ /* 0x000fc80000011400 */
[----:B------:R-:W-:-:S04]  /*53a0*/  VIMNMX R37, R37, R0, PT ;  /* 0x0000000025257248 */ /* 0x000fc80003fe0100 */
[----:B------:R-:W-:-:S13]  /*53b0*/  ISETP.GE.AND P0, PT, R37, 0x1, PT ;  /* 0x000000012500780c */ /* 0x000fda0003f06270 */
[----:B------:R-:W-:Y:S05]  /*53c0*/  @!P0 BRA `(.L_x_7928) ;  /* 0x0000000000788947 */ /* 0x000fea0003800000 */
[----:B------:R-:W2:Y:S01]  /*53d0*/  LDL R4, [R1+0x3c] ;  /* 0x00003c0001047983 */ /* 0x000ea20000100800 */
[----:B------:R-:W-:Y:S01]  /*53e0*/  ULDC UR4, c[0x0][0x9f0] ;  /* 0x00027c0000047ab9 */ /* 0x000fe20000000800 */
[----:B--2---:R-:W-:-:S04]  /*53f0*/  ISETP.NE.AND P0, PT, R4, RZ, PT ;  /* 0x000000ff0400720c */ /* 0x004fc80003f05270 */
[----:B------:R-:W-:-:S04]  /*5400*/  SEL R9, R4, UR4, P0 ;  /* 0x0000000404097c07 */ /* 0x000fc80008000000 */
[-C--:B------:R-:W-:Y:S02]  /*5410*/  IABS R6, R9.reuse ;  /* 0x0000000900067213 */ /* 0x080fe40000000000 */
[----:B------:R-:W-:Y:S02]  /*5420*/  IADD3 R0, R9, -0x1, R37 ;  /* 0xffffffff09007810 */ /* 0x000fe40007ffe025 */
[----:B------:R-:W0:Y:S01]  /*5430*/  I2F.RP R3, R6 ;  /* 0x0000000600037306 */ /* 0x000e220000209400 */
[-C--:B----4-:R-:W-:Y:S02]  /*5440*/  IABS R10, R9.reuse ;  /* 0x00000009000a7213 */ /* 0x090fe40000000000 */
        /* <DEDUP_REMOVED lines=22> */
.L_x_7928:
[----:B------:R-:W-:Y:S05]  /*55b0*/  BSYNC B0 ;  /* 0x0000000000007941 */ /* 0x000fea0003800000 */
.L_x_7927:
        /* <DEDUP_REMOVED lines=66> */
[----:B--2---:R-:W-:-:S05]  /*59e0*/  IMAD R0, R0, R3, RZ ;  /* 0x0000000300007224 */ /* 0x004fca00078e02ff */
[----:B------:R-:W-:Y:S02]  /*59f0*/  VIADDMNMX R3, R0, R3, R37, PT ;  /* 0x0000000300037246 */ /* 0x000fe40003800125 */
[----:B------:R-:W-:Y:S02]  /*5a00*/  CS2R R36, SRZ ;  /* 0x0000000000247805 */ /* 0x000fe4000001ff00 */
[----:B------:R-:W-:-:S13]  /*5a10*/  ISETP.GT.AND P1, PT, R3, R0, PT ;  /* 0x000000000300720c */ /* 0x000fda0003f24270 */
[----:B------:R-:W-:Y:S05]  /*5a20*/  @!P1 BRA `(.L_x_7929) ;  /* 0x000000ac00b89947 */ /* 0x000fea0003800000 */
[----:B------:R-:W2:Y:S01]  /*5a30*/  LDL R4, [R1+0x58] ;  /* 0x0000580001047983 */ /* 0x000ea20000100800 */
[----:B------:R-:W-:-:S03]  /*5a40*/  ISETP.NE.AND P0, PT, R186, 0x3, PT ;  /* 0x00000003ba00780c */ /* 0x000fc60003f05270 */
[----:B--2---:R-:W0:Y:S02]  /*5a50*/  SHFL.IDX PT, R4, R4, RZ, 0x1f ;  /* 0x00001fff04047589 */ /* 0x004e2400000e0000 */
[----:B0-----:R-:W-:-:S04]  /*5a60*/  LEA.HI R5, R4, R4, RZ, 0x1 ;  /* 0x0000000404057211 */ /* 0x001fc800078f08ff */
[----:B------:R-:W-:-:S05]  /*5a70*/  LOP3.LUT R5, R5, 0x1fffe, RZ, 0xc0, !PT ;  /* 0x0001fffe05057812 */ /* 0x000fca00078ec0ff */
[----:B------:R-:W-:-:S04]  /*5a80*/  IMAD.IADD R5, R4, 0x1, -R5 ;  /* 0x0000000104057824 */ /* 0x000fc800078e0a05 */
[----:B------:R-:W-:-:S04]  /*5a90*/  IMAD R5, R5, 0x8000, R2 ;  /* 0x0000800005057824 */ /* 0x000fc800078e0202 */
[----:B------:R-:W-:-:S05]  /*5aa0*/  VIADD R5, R5, 0x400 ;  /* 0x0000040005057836 */ /* 0x000fca0000000000 */
[----:B------:R-:W-:-:S04]  /*5ab0*/  SHF.R.U32.HI R5, RZ, 0x4, R5 ;  /* 0x00000004ff057819 */ /* 0x000fc80000011605 */
[----:B------:R-:W-:-:S04]  /*5ac0*/  LOP3.LUT R5, R5, 0x3fff, RZ, 0xc0, !PT ;  /* 0x00003fff05057812 */ /* 0x000fc800078ec0ff */
[----:B------:R-:W-:Y:S01]  /*5ad0*/  LOP3.LUT R20, R5, 0x2000000, RZ, 0xfc, !PT ;  /* 0x0200000005147812 */ /* 0x000fe200078efcff */
[----:B------:R-:W-:Y:S06]  /*5ae0*/  @!P0 BRA `(.L_x_7930) ;  /* 0x0000000000048947 */ /* 0x000fec0003800000 */
[----:B------:R-:W-:Y:S01]  /*5af0*/  BPT.TRAP 0x1 ;  /* 0x000000040000795c */ /* 0x000fe20000300000 */
.L_x_7930:
[C---:B------:R-:W-:Y:S01]  /*5b00*/  IMAD R12, R17.reuse, 0x8, R2 ;  /* 0x00000008110c7824 */ /* 0x040fe200078e0202 */
[----:B------:R-:W-:Y:S01]  /*5b10*/  SHF.L.U32 R5, R22, 0x1f, RZ ;  /* 0x0000001f16057819 */ /* 0x000fe200000006ff */
[----:B------:R-:W-:Y:S01]  /*5b20*/  VIADD R4, R2, 0x26800 ;  /* 0x0002680002047836 */ /* 0x000fe20000000000 */
[----:B------:R-:W-:Y:S01]  /*5b30*/  BSSY B0, `(.L_x_7931) ;  /* 0x0000008000007945 */ /* 0x000fe20003800000 */
[----:B------:R-:W-:Y:S01]  /*5b40*/  IMAD R6, R17, 0x1000, R20 ;  /* 0x0000100011067824 */ /* 0x000fe200078e0214 */
[----:B------:R-:W0:Y:S01]  /*5b50*/  SYNCS.PHASECHK.TRANS64.TRYWAIT P1, [R12+URZ+0x28c50], R5 ;  /* 0x028c50050c0075a7 */ /* 0x000e22000802017f */
[----:B------:R-:W-:Y:S01]  /*5b60*/  IMAD.MOV.U32 R7, RZ, RZ, 0x40000040 ;  /* 0x40000040ff077424 */ /* 0x000fe200078e00ff */
[----:B------:R-:W-:-:S04]  /*5b70*/  SHF.R.U32.HI R4, RZ, 0x4, R4 ;  /* 0x00000004ff047819 */ /* 0x000fc80000011604 */
[----:B------:R-:W-:-:S04]  /*5b80*/  LOP3.LUT R4, R4, 0x3fff, RZ, 0xc0, !PT ;  /* 0x00003fff04047812 */ /* 0x000fc800078ec0ff */
[----:B------:R-:W-:Y:S01]  /*5b90*/  LOP3.LUT R4, R4, 0x10000, RZ, 0xfc, !PT ;  /* 0x0001000004047812 */ /* 0x000fe200078efcff */
[----:B0-----:R-:W-:Y:S06]  /*5ba0*/  @!P1 BRA `(.L_x_7932) ;  /* 0x00000184003c9947 */ /* 0x001fec0003800000 */
.L_x_8183:
[----:B------:R-:W-:Y:S05]  /*5bb0*/  BSYNC B0 ;  /* 0x0000000000007941 */ /* 0x000fea0003800000 */
.L_x_7931:
[----:B------:R-:W-:Y:S01]  /*5bc0*/  BAR.SYNC.DEFER_BLOCKING 0xe, 0x100 ;  /* 0x0384000000007b1d */ /* 0x000fe20000010000 */
[----:B0-----:R-:W-:Y:S01]  /*5bd0*/  IMAD.MOV.U32 R5, RZ, RZ, 0x40000040 ;  /* 0x40000040ff057424 */ /* 0x001fe200078e00ff */
[C---:B------:R-:W-:Y:S01]  /*5be0*/  R2UR UR6, R6.reuse ;  /* 0x00000000060672ca */ /* 0x040fe200000e0000 */
[----:B----4-:R-:W-:Y:S01]  /*5bf0*/  VIADD R10, R6, 0x100 ;  /* 0x00000100060a7836 */ /* 0x010fe20000000000 */
        /* <DEDUP_REMOVED lines=15> */
[----:B------:R-:W-:Y:S01]  /*5cf0*/  IMAD.MOV.U32 R7, RZ, RZ, 0x40000040 ;  /* 0x40000040ff077424 */ /* 0x000fe200078e00ff */
[----:B------:R-:W-:-:S02]  /*5d00*/  R2UR UR9, R11 ;  /* 0x000000000b0972ca */ /* 0x000fc400000e0000 */
[----:B------:R-:W-:Y:S01]  /*5d10*/  IADD3 R8, R4, 0x4, RZ ;  /* 0x0000000404087810 */ /* 0x000fe20007ffe0ff */
[----:B------:R-:W-:Y:S01]  /*5d20*/  WARPGROUP.ARRIVE ;  /* 0x00000000000079c5 */ /* 0x000fe20000000000 */
[----:B------:R-:W-:Y:S02]  /*5d30*/  R2UR UR13, R9 ;  /* 0x00000000090d72ca */ /* 0x000fe400000e0000 */
[----:B------:R-:W-:-:S03]  /*5d40*/  R2UR UR12, R8 ;  /* 0x00000000080c72ca */ /* 0x000fc600000e0000 */
        /* <DEDUP_REMOVED lines=23> */
.L_x_7933:
[----:B------:R-:W-:Y:S01]  /*5ec0*/  VIADD R3, R3, 0xfffffffe ;  /* 0xfffffffe03037836 */ /* 0x000fe20000000000 */
[----:B------:R-:W-:Y:S01]  /*5ed0*/  BSSY B0, `(.L_x_7934) ;  /* 0x00000cc000007945 */ /* 0x000fe20003800000 */
[----:B------:R-:W-:-:S03]  /*5ee0*/  VIADD R12, R12, 0x28c60 ;  /* 0x00028c600c0c7836 */ /* 0x000fc60000000000 */
[----:B------:R-:W-:Y:S02]  /*5ef0*/  ISETP.GE.AND P1, PT, R3, R0, PT ;  /* 0x000000000300720c */ /* 0x000fe40003f26270 */
[----:B------:R-:W-:-:S04]  /*5f00*/  PRMT R12, R187, 0x654, R12 ;  /* 0x00000654bb0c7816 */ /* 0x000fc8000000000c */
[----:B------:R0:W-:Y:S07]  /*5f10*/  SYNCS.ARRIVE.TRANS64.RED.A1T0 RZ, [R12+URZ], RZ ;  /* 0x000000ff0cff79a7 */ /* 0x0001ee000810043f */
[----:B------:R-:W-:Y:S05]  /*5f20*/  @!P1 BRA `(.L_x_7935) ;  /* 0x0000000c00189947 */ /* 0x000fea0003800000 */
.L_x_7942:
        /* <DEDUP_REMOVED lines=142> */
.L_x_7936:
[----:B------:R-:W-:Y:S01]  /*6810*/  IMAD R21, R17, 0x8, R2 ;  /* 0x0000000811157824 */ /* 0x000fe200078e0202 */
[----:B------:R-:W-:-:S04]  /*6820*/  SHF.L.U32 R12, R22, 0x1f, RZ ;  /* 0x0000001f160c7819 */ /* 0x000fc800000006ff */
[----:B------:R0:W1:Y:S01]  /*6830*/  SYNCS.PHASECHK.TRANS64.TRYWAIT P1, [R21+URZ+0x28c50], R12 ;  /* 0x028c500c150075a7 */ /* 0x000062000802017f */
[----:B------:R-:W-:Y:S05]  /*6840*/  @!P0 BRA `(.L_x_7937) ;  /* 0x0000000000048947 */ /* 0x000fea0003800000 */
[----:B------:R-:W-:Y:S01]  /*6850*/  BPT.TRAP 0x1 ;  /* 0x000000040000795c */ /* 0x000fe20000300000 */
.L_x_7937:
[----:B------:R-:W-:Y:S04]  /*6860*/  BSSY B1, `(.L_x_7938) ;  /* 0x0000004000017945 */ /* 0x000fe80003800000 */
[----:B-1----:R-:W-:Y:S05]  /*6870*/  @P1 BRA `(.L_x_7939) ;  /* 0x0000000000081947 */ /* 0x002fea0003800000 */
[----:B------:R-:W1:Y:S02]  /*6880*/  SYNCS.PHASECHK.TRANS64.TRYWAIT P1, [R21+URZ+0x28c50], R12 ;  /* 0x028c500c150075a7 */ /* 0x000e64000802017f */
[----:B-1----:R-:W-:Y:S05]  /*6890*/  @!P1 BRA `(.L_x_7940) ;  /* 0x0000017800149947 */ /* 0x002fea0003800000 */
.L_x_7939:
[----:B------:R-:W-:Y:S05]  /*68a0*/  BSYNC B1 ;  /* 0x0000000000017941 */ /* 0x000fea0003800000 */
.L_x_7938:
        /* <DEDUP_REMOVED lines=42> */
.L_x_7941:
[----:B------:R-:W-:-:S05]  /*6b50*/  VIADD R21, R21, 0x28c60 ;  /* 0x00028c6015157836 */ /* 0x000fca0000000000 */
[----:B------:R-:W-:-:S04]  /*6b60*/  PRMT R21, R187, 0x654, R21 ;  /* 0x00000654bb157816 */ /* 0x000fc80000000015 */
[----:B------:R1:W-:Y:S01]  /*6b70*/  SYNCS.ARRIVE.TRANS64.RED.A1T0 RZ, [R21+URZ], RZ ;  /* 0x000000ff15ff79a7 */ /* 0x0003e2000810043f */
[----:B------:R-:W-:Y:S05]  /*6b80*/  @P2 BRA `(.L_x_7942) ;  /* 0xfffffff000e82947 */ /* 0x000fea000383ffff */
.L_x_7935:
[----:B------:R-:W-:Y:S05]  /*6b90*/  BSYNC B0 ;  /* 0x0000000000007941 */ /* 0x000fea0003800000 */
.L_x_7934:
        /* <DEDUP_REMOVED lines=142> */
.L_x_7926:
[----:B------:R-:W0:Y:S01]  /*7480*/  LDC R0, c[0x0][0x448] ;  /* 0x00011200ff007b82 */ /* 0x000e220000000800 */
[----:B------:R-:W-:Y:S01]  /*7490*/  VIADD R3, R199, 0x3f ;  /* 0x0000003fc7037836 */ /* 0x000fe20000000000 */
[----:B------:R-:W-:Y:S01]  /*74a0*/  BSSY B0, `(.L_x_7943) ;  /* 0x000002c000007945 */ /* 0x000fe20003800000 */
[----:B------:R-:W-:Y:S01]  /*74b0*/  IMAD.MOV.U32 R208, RZ, RZ, RZ ;  /* 0x000000ffffd07224 */ /* 0x000fe200078e00ff */
[----:B0-----:R-:W-:-:S13]  /*74c0*/  ISETP.NE.AND P0, PT, R0, 0x1, PT ;  /* 0x000000010000780c */ /* 0x001fda0003f05270 */
[----:B------:R-:W0:Y:S08]  /*74d0*/  @P0 LDC R0, c[0x0][0x44c] ;  /* 0x00011300ff000b82 */ /* 0x000e300000000800 */
[----:B------:R-:W1:Y:S01]  /*74e0*/  @P0 LDC R5, c[0x0][0x450] ;  /* 0x00011400ff050b82 */ /* 0x000e620000000800 */
[----:B0-----:R-:W-:-:S05]  /*74f0*/  @P0 IMAD.HI.U32 R0, R3, R0, RZ ;  /* 0x0000000003000227 */ /* 0x001fca00078e00ff */
[----:B-1----:R-:W-:-:S04]  /*7500*/  @P0 SHF.R.U32.HI R3, RZ, R5, R0 ;  /* 0x00000005ff030219 */ /* 0x002fc80000011600 */
[----:B------:R-:W-:-:S04]  /*7510*/  IADD3 R3, R38, R3, RZ ;  /* 0x0000000326037210 */ /* 0x000fc80007ffe0ff */
[----:B------:R-:W-:-:S04]  /*7520*/  SHF.R.S32.HI R0, RZ, 0x1f, R3 ;  /* 0x0000001fff007819 */ /* 0x000fc80000011403 */
[----:B------:R-:W-:-:S04]  /*7530*/  LEA.HI R0, R0, R3, RZ, 0x6 ;  /* 0x0000000300007211 */ /* 0x000fc800078f30ff */
        /* <DEDUP_REMOVED lines=34> */
.L_x_7944:
[----:B------:R-:W-:Y:S05]  /*7760*/  BSYNC B0 ;  /* 0x0000000000007941 */ /* 0x000fea0003800000 */
.L_x_7943:
        /* <DEDUP_REMOVED lines=93> */
[----:B----4-:R-:W-:Y:S02]  /*7d40*/  IMAD.U32 R10, RZ, RZ, UR4 ;  /* 0x00000004ff0a7e24 */ /* 0x010fe4000f8e00ff */
[----:B------:R-:W-:Y:S02]  /*7d50*/  IMAD.U32 R11, RZ, RZ, UR5 ;  /* 0x00000005ff0b7e24 */ /* 0x000fe4000f8e00ff */
[----:B------:R-:W-:Y:S02]  /*7d60*/  IMAD.MOV.U32 R8, RZ, RZ, 0x70 ;  /* 0x00000070ff087424 */ /* 0x000fe400078e00ff */
[----:B------:R-:W-:Y:S02]  /*7d70*/  IMAD.MOV.U32 R12, RZ, RZ, 0x1 ;  /* 0x00000001ff0c7424 */ /* 0x000fe400078e00ff */
[----:B------:R-:W-:-:S07]  /*7d80*/  IMAD.MOV.U32 R13, RZ, RZ, RZ ;  /* 0x000000ffff0d7224 */ /* 0x000fce00078e00ff */
[----:B------:R-:W-:-:S07]  /*7d90*/  LEPC R20, `(.L_x_7946) ;  /* 0x000000001014794e */ /* 0x000fce0000000000 */
[----:B0----5:R-:W-:Y:S05]  /*7da0*/  CALL.ABS.NOINC R14 ;  /* 0x000000000e007343 */ /* 0x021fea0003c00000 */
.L_x_7946:
[----:B------:R-:W-:Y:S05]  /*7db0*/  BSYNC B6 ;  /* 0x0000000000067941 */ /* 0x000fea0003800000 */
.L_x_7945:
[----:B------:R-:W-:Y:S02]  /*7dc0*/  ULDC UR4, c[0x0][0x3f4] ;  /* 0x0000fd0000047ab9 */ /* 0x000fe40000000800 */
[----:B------:R-:W-:-:S13]  /*7dd0*/  ISETP.LT.AND P0, PT, RZ, UR4, PT ;  /* 0x00000004ff007c0c */ /* 0x000fda000bf01270 */
[----:B------:R-:W-:Y:S05]  /*7de0*/  @P0 BRA `(.L_x_7947) ;  /* 0x0000000000400947 */ /* 0x000fea0003800000 */
[----:B------:R-:W2:Y:S02]  /*7df0*/  LDL R20, [R1+0x50] ;  /* 0x0000500001147983 */ /* 0x000ea40000100800 */
[----:B--2---:R-:W-:-:S04]  /*7e00*/  LEA.HI R0, R20, R20, RZ, 0x1 ;  /* 0x0000001414007211 */ /* 0x004fc800078f08ff */
[----:B------:R-:W-:-:S04]  /*7e10*/  LOP3.LUT R0, R0, 0xfffffffe, RZ, 0xc0, !PT ;  /* 0xfffffffe00007812 */ /* 0x000fc800078ec0ff */
[----:B------:R-:W-:-:S04]  /*7e20*/  IADD3 R0, R20, -R0, RZ ;  /* 0x8000000014007210 */ /* 0x000fc80007ffe0ff */
[----:B------:R-:W-:-:S04]  /*7e30*/  SHF.L.U32 R3, R0, 0x1f, RZ ;  /* 0x0000001f00037819 */ /* 0x000fc800000006ff */
[----:B------:R0:W1:Y:S03]  /*7e40*/  SYNCS.PHASECHK.TRANS64.TRYWAIT P0, [R2+URZ+0x28c00], R3 ;  /* 0x028c0003020075a7 */ /* 0x000066000800017f */
[----:B-1----:R-:W-:Y:S05]  /*7e50*/  @!P0 NANOSLEEP.SYNCS 0x989680 ;  /* 0x009896800000895d */ /* 0x002fea0003900000 */
[----:B------:R-:W1:Y:S01]  /*7e60*/  @!P0 SYNCS.PHASECHK.TRANS64 P0, [R2+URZ+0x28c00], R3 ;  /* 0x028c0003020085a7 */ /* 0x000e62000800007f */
[----:B------:R-:W-:Y:S04]  /*7e70*/  BSSY B0, `(.L_x_7948) ;  /* 0x0000006000007945 */ /* 0x000fe80003800000 */
[----:B-1----:R-:W-:Y:S05]  /*7e80*/  @P0 BRA `(.L_x_7949) ;  /* 0x0000000000100947 */ /* 0x002fea0003800000 */
.L_x_7950:
[----:B-1----:R1:W2:Y:S02]  /*7e90*/  SYNCS.PHASECHK.TRANS64.TRYWAIT P0, [R2+URZ+0x28c00], R3 ;  /* 0x028c0003020075a7 */ /* 0x0022a4000800017f */
[----:B--2---:R-:W-:Y:S05]  /*7ea0*/  @!P0 NANOSLEEP.SYNCS 0x989680 ;  /* 0x009896800000895d */ /* 0x004fea0003900000 */
[----:B------:R-:W2:Y:S02]  /*7eb0*/  @!P0 SYNCS.PHASECHK.TRANS64 P0, [R2+URZ+0x28c00], R3 ;  /* 0x028c0003020085a7 */ /* 0x000ea4000800007f */
[----:B--2---:R-:W-:Y:S05]  /*7ec0*/  @!P0 BRA `(.L_x_7950) ;  /* 0xfffffffc00f08947 */ /* 0x004fea000383ffff */
.L_x_7949:
[----:B------:R-:W-:Y:S05]  /*7ed0*/  BSYNC B0 ;  /* 0x0000000000007941 */ /* 0x000fea0003800000 */
.L_x_7948:
[----:B------:R-:W-:Y:S05]  /*7ee0*/  BRA `(.L_x_7951) ;  /* 0x0000002c00387947 */ /* 0x000fea0003800000 */
.L_x_7947:
        /* <DEDUP_REMOVED lines=22> */
[----:B----4-:R-:W-:Y:S02]  /*8050*/  IMAD.U32 R10, RZ, RZ, UR6 ;  /* 0x00000006ff0a7e24 */ /* 0x010fe4000f8e00ff */
        /* <DEDUP_REMOVED lines=8> */
.L_x_7953:
[----:B------:R-:W-:Y:S05]  /*80e0*/  BSYNC B6 ;  /* 0x0000000000067941 */ /* 0x000fea0003800000 */
.L_x_7952:
[----:B------:R-:W-:Y:S01]  /*80f0*/  ULDC.U8 UR4, c[0x0][0x410] ;  /* 0x0001040000047ab9 */ /* 0x000fe20000000000 */
[----:B------:R-:W-:Y:S01]  /*8100*/  BSSY B0, `(.L_x_7954) ;  /* 0x00002a4000007945 */ /* 0x000fe20003800000 */
[----:B------:R-:W-:Y:S01]  /*8110*/  ISETP.NE.AND P0, PT, RZ, UR4, PT ;  /* 0x00000004ff007c0c */ /* 0x000fe2000bf05270 */
[----:B------:R-:W-:-:S12]  /*8120*/  IMAD.IADD R35, R191, 0x1, R199 ;  /* 0x00000001bf237824 */ /* 0x000fd800078e02c7 */
[----:B------:R-:W-:Y:S05]  /*8130*/  @!P0 BRA `(.L_x_7955) ;  /* 0x0000001400748947 */ /* 0x000fea0003800000 */
[----:B------:R-:W0:Y:S01]  /*8140*/  LDC R5, c[0x0][0x448] ;  /* 0x00011200ff057b82 */ /* 0x000e220000000800 */
[----:B------:R-:W1:Y:S01]  /*8150*/  S2R R0, SR_TID.X ;  /* 0x0000000000007919 */ /* 0x000e620000002100 */
[----:B------:R-:W-:Y:S01]  /*8160*/  ULDC.64 UR4, c[0x0][0x3f8] ;  /* 0x0000fe0000047ab9 */ /* 0x000fe20000000a00 */
[----:B------:R-:W-:Y:S01]  /*8170*/  ULDC.64 UR6, c[0x0][0x408] ;  /* 0x0001020000067ab9 */ /* 0x000fe20000000a00 */
[----:B------:R-:W-:Y:S02]  /*8180*/  IMAD.MOV.U32 R25, RZ, RZ, R27 ;  /* 0x000000ffff197224 */ /* 0x000fe400078e001b */
[----:B------:R-:W-:Y:S01]  /*8190*/  IMAD.MOV.U32 R153, RZ, RZ, R29 ;  /* 0x000000ffff997224 */ /* 0x000fe200078e001d */
[----:B0-----:R-:W-:Y:S01]  /*81a0*/  ISETP.NE.AND P0, PT, R5, 0x1, PT ;  /* 0x000000010500780c */ /* 0x001fe20003f05270 */
[----:B-1----:R-:W-:-:S12]  /*81b0*/  VIADD R3, R0, 0xffffff80 ;  /* 0xffffff8000037836 */ /* 0x002fd80000000000 */
[----:B------:R-:W0:Y:S01]  /*81c0*/  @P0 LDC R0, c[0x0][0x44c] ;  /* 0x00011300ff000b82 */ /* 0x000e220000000800 */
[----:B------:R-:W-:-:S04]  /*81d0*/  SHF.R.S32.HI R4, RZ, 0x1f, R3 ;  /* 0x0000001fff047819 */ /* 0x000fc80000011403 */
[----:B------:R-:W-:-:S03]  /*81e0*/  LEA.HI R4, R4, R3, RZ, 0x2 ;  /* 0x0000000304047211 */ /* 0x000fc600078f10ff */
[----:B------:R-:W1:Y:S01]  /*81f0*/  @P0 LDC R7, c[0x0][0x450] ;  /* 0x00011400ff070b82 */ /* 0x000e620000000800 */
[----:B------:R-:W-:-:S05]  /*8200*/  LOP3.LUT R4, R4, 0xfffffffc, RZ, 0xc0, !PT ;  /* 0xfffffffc04047812 */ /* 0x000fca00078ec0ff */
[----:B------:R-:W-:-:S04]  /*8210*/  IMAD.IADD R4, R3, 0x1, -R4 ;  /* 0x0000000103047824 */ /* 0x000fc800078e0a04 */
[----:B------:R-:W-:-:S04]  /*8220*/  IMAD R3, R4, 0x20, R35 ;  /* 0x0000002004037824 */ /* 0x000fc800078e0223 */
        /* <DEDUP_REMOVED lines=9> */
[----:B----4-:R-:W-:Y:S01]  /*82c0*/  LEA R10, P0, R24, UR4, 0x1 ;  /* 0x00000004180a7c11 */ /* 0x010fe2000f8008ff */
        /* <DEDUP_REMOVED lines=13> */
.L_x_8189:
        /* <DEDUP_REMOVED lines=9> */
[----:B--2---:R-:W-:Y:S01]  /*8430*/  IMAD.MOV.U32 R4, RZ, RZ, R3 ;  /* 0x000000ffff047224 */ /* 0x004fe200078e0003 */
[----:B------:R-:W-:Y:S01]  /*8440*/  ISETP.GE.AND P2, PT, R188, UR4, PT ;  /* 0x00000004bc007c0c */ /* 0x000fe2000bf46270 */
[----:B-1----:R-:W-:Y:S01]  /*8450*/  IMAD.MOV.U32 R5, RZ, RZ, R0 ;  /* 0x000000ffff057224 */ /* 0x002fe200078e0000 */
[----:B------:R-:W-:Y:S02]  /*8460*/  ISETP.GE.AND P3, PT, R196, UR4, PT ;  /* 0x00000004c4007c0c */ /* 0x000fe4000bf66270 */
[----:B------:R-:W-:Y:S02]  /*8470*/  CS2R R26, SRZ ;  /* 0x00000000001a7805 */ /* 0x000fe4000001ff00 */
[----:B------:R-:W-:Y:S02]  /*8480*/  SHF.R.S32.HI R11, RZ, 0x1f, R196 ;  /* 0x0000001fff0b7819 */ /* 0x000fe400000114c4 */
[----:B---3--:R-:W-:-:S05]  /*8490*/  MOV R9, R7 ;  /* 0x0000000700097202 */ /* 0x008fca0000000f00 */
[----:B------:R-:W-:Y:S02]  /*84a0*/  @!P2 IMAD.WIDE R4, R188, 0x2, R4 ;  /* 0x00000002bc04a825 */ /* 0x000fe400078e0204 */
[C---:B------:R-:W-:Y:S02]  /*84b0*/  @!P3 SHF.L.U64.HI R11, R196.reuse, 0x1, R11 ;  /* 0x00000001c40bb819 */ /* 0x040fe4000001020b */
[----:B------:R-:W-:Y:S01]  /*84c0*/  @!P3 IMAD.SHL.U32 R6, R196, 0x2, RZ ;  /* 0x00000002c406b824 */ /* 0x000fe200078e00ff */
[----:B------:R1:W5:Y:S01]  /*84d0*/  @!P2 LD.E.64 R26, desc[UR40][R4.64] ;  /* 0x00000028041aa980 */ /* 0x000362000c101b00 */
[----:B------:R-:W-:Y:S02]  /*84e0*/  CS2R R28, SRZ ;  /* 0x00000000001c7805 */ /* 0x000fe4000001ff00 */
[----:B------:R-:W-:Y:S02]  /*84f0*/  CS2R R24, SRZ ;  /* 0x0000000000187805 */ /* 0x000fe4000001ff00 */
[----:B------:R-:W-:-:S02]  /*8500*/  CS2R R20, SRZ ;  /* 0x0000000000147805 */ /* 0x000fc4000001ff00 */
[-C--:B-1----:R-:W-:Y:S02]  /*8510*/  @!P3 IADD3 R4, P0, R3, R6.reuse, RZ ;  /* 0x000000060304b210 */ /* 0x082fe40007f1e0ff */
[----:B----4-:R-:W-:Y:S01]  /*8520*/  @!P3 IADD3 R6, P1, R8, R6, RZ ;  /* 0x000000060806b210 */ /* 0x010fe20007f3e0ff */
[----:B------:R-:W-:-:S04]  /*8530*/  @!P2 IMAD.WIDE R8, R188, 0x2, R8 ;  /* 0x00000002bc08a825 */ /* 0x000fc800078e0208 */
[--C-:B------:R-:W-:Y:S01]  /*8540*/  @!P3 IMAD.X R5, R0, 0x1, R11.reuse, P0 ;  /* 0x000000010005b824 */ /* 0x100fe200000e060b */
[----:B------:R1:W5:Y:S01]  /*8550*/  @!P2 LD.E.64 R28, desc[UR40][R8.64] ;  /* 0x00000028081ca980 */ /* 0x000362000c101b00 */
[----:B------:R-:W-:-:S03]  /*8560*/  @!P3 IMAD.X R7, R7, 0x1, R11, P1 ;  /* 0x000000010707b824 */ /* 0x000fc600008e060b */
[----:B------:R1:W5:Y:S04]  /*8570*/  @!P3 LD.E.64 R24, desc[UR40][R4.64] ;  /* 0x000000280418b980 */ /* 0x000368000c101b00 */
[----:B------:R1:W5:Y:S02]  /*8580*/  @!P3 LD.E.64 R20, desc[UR40][R6.64] ;  /* 0x000000280614b980 */ /* 0x000364000c101b00 */
.L_x_7958:
[----:B------:R-:W-:Y:S05]  /*8590*/  BSYNC B1 ;  /* 0x0000000000017941 */ /* 0x000fea0003800000 */
.L_x_7957:
[----:B-1---5:R-:W-:Y:S01]  /*85a0*/  IMAD.MOV.U32 R0, RZ, RZ, R24 ;  /* 0x000000ffff007224 */ /* 0x022fe200078e0018 */
[----:B------:R-:W-:Y:S01]  /*85b0*/  UMOV UR4, 0xffffffff ;  /* 0xffffffff00047882 */ /* 0x000fe20000000000 */
[----:B--2---:R-:W-:Y:S01]  /*85c0*/  IMAD.MOV.U32 R3, RZ, RZ, R25 ;  /* 0x000000ffff037224 */ /* 0x004fe200078e0019 */
[----:B----4-:R-:W-:Y:S01]  /*85d0*/  CS2R R8, SRZ ;  /* 0x0000000000087805 */ /* 0x010fe2000001ff00 */
        /* <DEDUP_REMOVED lines=14> */
[----:B------:R1:W4:Y:S04]  /*86c0*/  SHFL.IDX PT, R3, R10, 0x1, 0x1c1f ;  /* 0x003c1f000a037f89 */ /* 0x00032800000e0000 */
[----:B---3--:R1:W3:Y:S04]  /*86d0*/  SHFL.IDX PT, R7, R152, 0x1, 0x1c1f ;  /* 0x003c1f0098077f89 */ /* 0x0082e800000e0000 */
[----:B0-----:R-:W0:Y:S02]  /*86e0*/  SHFL.IDX PT, R30, R30, 0x1, 0x1c1f ;  /* 0x003c1f001e1e7f89 */ /* 0x001e2400000e0000 */
.L_x_8195:
[----:B------:R-:W5:Y:S01]  /*86f0*/  LDL R5, [R1+0x50] ;  /* 0x0000500001057983 */ /* 0x000f620000100800 */
[----:B------:R-:W-:Y:S01]  /*8700*/  VIADD R35, R35, 0x20 ;  /* 0x0000002023237836 */ /* 0x000fe20000000000 */
[----:B------:R-:W-:Y:S01]  /*8710*/  BSSY B1, `(.L_x_7960) ;  /* 0x0000023000017945 */ /* 0x000fe20003800000 */
[----:B------:R-:W-:Y:S01]  /*8720*/  IMAD.SHL.U32 R33, R193, 0x40, RZ ;  /* 0x00000040c1217824 */ /* 0x000fe200078e00ff */
[----:B------:R-:W-:Y:S02]  /*8730*/  CS2R R12, SRZ ;  /* 0x00000000000c7805 */ /* 0x000fe4000001ff00 */
[----:B-1----:R-:W-:Y:S02]  /*8740*/  CS2R R10, SRZ ;  /* 0x00000000000a7805 */ /* 0x002fe4000001ff00 */
        /* <DEDUP_REMOVED lines=8> */
[----:B----4-:R-:W-:Y:S01]  /*87d0*/  IMAD.MOV.U32 R4, RZ, RZ, R3 ;  /* 0x000000ffff047224 */ /* 0x010fe200078e0003 */
[----:B------:R-:W-:Y:S01]  /*87e0*/  ISETP.GE.AND P2, PT, R188, UR4, PT ;  /* 0x00000004bc007c0c */ /* 0x000fe2000bf46270 */
[----:B--2---:R-:W-:Y:S01]  /*87f0*/  IMAD.MOV.U32 R5, RZ, RZ, R0 ;  /* 0x000000ffff057224 */ /* 0x004fe200078e0000 */
[----:B------:R-:W-:Y:S02]  /*8800*/  ISETP.GE.AND P3, PT, R196, UR4, PT ;  /* 0x00000004c4007c0c */ /* 0x000fe4000bf66270 */
[----:B------:R-:W-:Y:S02]  /*8810*/  CS2R R12, SRZ ;  /* 0x00000000000c7805 */ /* 0x000fe4000001ff00 */
[----:B------:R-:W-:Y:S01]  /*8820*/  SHF.R.S32.HI R9, RZ, 0x1f, R196 ;  /* 0x0000001fff097819 */ /* 0x000fe200000114c4 */
[----:B0-----:R-:W-:-:S06]  /*8830*/  IMAD.MOV.U32 R8, RZ, RZ, R30 ;  /* 0x000000ffff087224 */ /* 0x001fcc00078e001e */
[----:B------:R-:W-:Y:S02]  /*8840*/  @!P2 IMAD.WIDE R4, R188, 0x2, R4 ;  /* 0x00000002bc04a825 */ /* 0x000fe400078e0204 */
[C---:B------:R-:W-:Y:S02]  /*8850*/  @!P3 SHF.L.U64.HI R10, R196.reuse, 0x1, R9 ;  /* 0x00000001c40ab819 */ /* 0x040fe40000010209 */
[----:B------:R-:W-:Y:S01]  /*8860*/  @!P3 IMAD.SHL.U32 R6, R196, 0x2, RZ ;  /* 0x00000002c406b824 */ /* 0x000fe200078e00ff */
[----:B------:R0:W5:Y:S01]  /*8870*/  @!P2 LD.E.64 R12, desc[UR40][R4.64] ;  /* 0x00000028040ca980 */ /* 0x000162000c101b00 */
[----:B---3--:R-:W-:Y:S01]  /*8880*/  IMAD.MOV.U32 R9, RZ, RZ, R7 ;  /* 0x000000ffff097224 */ /* 0x008fe200078e0007 */
        /* <DEDUP_REMOVED lines=11> */
.L_x_7961:
[----:B------:R-:W-:Y:S05]  /*8940*/  BSYNC B1 ;  /* 0x0000000000017941 */ /* 0x000fea0003800000 */
.L_x_7960:
[----:B------:R-:W3:Y:S01]  /*8950*/  SYNCS.PHASECHK.TRANS64.TRYWAIT P0, [R2+URZ+0x28c00], R35 ;  /* 0x028c0023020075a7 */ /* 0x000ee2000800017f */
[----:B------:R-:W-:Y:S01]  /*8960*/  LOP3.LUT R33, R33, 0x1c0, RZ, 0xc0, !PT ;  /* 0x000001c021217812 */ /* 0x000fe200078ec0ff */
[----:B-1---5:R-:W-:Y:S01]  /*8970*/  IMAD.MOV.U32 R4, RZ, RZ, R8 ;  /* 0x000000ffff047224 */ /* 0x022fe200078e0008 */
[----:B------:R-:W-:Y:S01]  /*8980*/  MOV R5, R13 ;  /* 0x0000000d00057202 */ /* 0x000fe20000000f00 */
[----:B------:R-:W-:Y:S01]  /*8990*/  IMAD.MOV.U32 R6, RZ, RZ, R10 ;  /* 0x000000ffff067224 */ /* 0x000fe200078e000a */
[----:B--2---:R-:W-:Y:S01]  /*89a0*/  LOP3.LUT R0, R33, 0x18, R18, 0xf8, !PT ;  /* 0x0000001821007812 */ /* 0x004fe200078ef812 */
[----:B------:R-:W-:Y:S01]  /*89b0*/  BSSY B1, `(.L_x_7962) ;  /* 0x0000016000017945 */ /* 0x000fe20003800000 */
[----:B------:R-:W-:Y:S02]  /*89c0*/  SHF.R.U32.HI R33, RZ, 0x3, R33 ;  /* 0x00000003ff217819 */ /* 0x000fe40000011621 */
[----:B0-----:R-:W-:Y:S02]  /*89d0*/  VIADDMNMX R30, R32, -R199, 0x40, PT ;  /* 0x00000040201e7446 */ /* 0x001fe400038009c7 */
[----:B----4-:R-:W-:Y:S01]  /*89e0*/  LOP3.LUT R3, R0, R33, RZ, 0x3c, !PT ;  /* 0x0000002100037212 */ /* 0x010fe200078e3cff */
[----:B------:R-:W-:Y:S01]  /*89f0*/  IMAD.MOV.U32 R0, RZ, RZ, R9 ;  /* 0x000000ffff007224 */ /* 0x000fe200078e0009 */
[----:B------:R-:W-:Y:S01]  /*8a00*/  PRMT R33, R33, 0x5410, R4 ;  /* 0x0000541021217816 */ /* 0x000fe20000000004 */
[----:B------:R-:W-:Y:S01]  /*8a10*/  IMAD.MOV.U32 R4, RZ, RZ, R12 ;  /* 0x000000ffff047224 */ /* 0x000fe200078e000c */
[----:B------:R-:W-:Y:S01]  /*8a20*/  LOP3.LUT P2, RZ, R193, 0x4, RZ, 0xc0, !PT ;  /* 0x00000004c1ff7812 */ /* 0x000fe2000784c0ff */
[----:B------:R-:W-:Y:S01]  /*8a30*/  IMAD R3, R206, 0x200, R3 ;  /* 0x00000200ce037824 */ /* 0x000fe200078e0203 */
[----:B------:R-:W-:Y:S01]  /*8a40*/  PRMT R31, R0, 0x7610, R31 ;  /* 0x00007610001f7816 */ /* 0x000fe2000000001f */
[----:B------:R-:W-:Y:S01]  /*8a50*/  IMAD.MOV.U32 R0, RZ, RZ, R11 ;  /* 0x000000ffff007224 */ /* 0x000fe200078e000b */
[----:B------:R-:W-:Y:S01]  /*8a60*/  PRMT R45, R4, 0x5410, R5 ;  /* 0x00005410042d7816 */ /* 0x000fe20000000005 */
[----:B------:R-:W-:Y:S01]  /*8a70*/  IMAD.MOV.U32 R4, RZ, RZ, R14 ;  /* 0x000000ffff047224 */ /* 0x000fe200078e000e */
[----:B------:R-:W-:Y:S01]  /*8a80*/  PRMT R33, R6, 0x7610, R33 ;  /* 0x0000761006217816 */ /* 0x000fe20000000021 */
[----:B------:R-:W-:Y:S01]  /*8a90*/  IMAD R3, R3, 0x2, R2 ;  /* 0x0000000203037824 */ /* 0x000fe200078e0202 */
[----:B------:R-:W-:Y:S01]  /*8aa0*/  PRMT R31, R31, 0x5410, R0 ;  /* 0x000054101f1f7816 */ /* 0x000fe20000000000 */
[----:B------:R-:W-:Y:S01]  /*8ab0*/  IMAD.MOV.U32 R5, RZ, RZ, R15 ;  /* 0x000000ffff057224 */ /* 0x000fe200078e000f */
[----:B------:R-:W-:Y:S01]  /*8ac0*/  PRMT R46, R4, 0x7610, R46 ;  /* 0x00007610042e7816 */ /* 0x000fe2000000002e */
[----:B------:R-:W-:Y:S01]  /*8ad0*/  VIADD R4, R3, 0x20400 ;  /* 0x0002040003047836 */ /* 0x000fe20000000000 */
[----:B------:R-:W-:Y:S01]  /*8ae0*/  ISETP.GE.AND P1, PT, R191, R30, PT ;  /* 0x0000001ebf00720c */ /* 0x000fe20003f26270 */
[----:B------:R-:W-:Y:S01]  /*8af0*/  VIADD R0, R3, 0x20440 ;  /* 0x0002044003007836 */ /* 0x000fe20000000000 */
[----:B---3--:R-:W-:Y:S11]  /*8b00*/  @!P0 BRA `(.L_x_7963) ;  /* 0x0000015800748947 */ /* 0x008ff60003800000 */
.L_x_8196:
[----:B------:R-:W-:Y:S05]  /*8b10*/  BSYNC B1 ;  /* 0x0000000000017941 */ /* 0x000fea0003800000 */
.L_x_7962:
        /* <DEDUP_REMOVED lines=11> */
[--C-:B0-----:R-:W-:Y:S01]  /*8bd0*/  HADD2.F32 R35, -RZ, R37.reuse.H1_H1 ;  /* 0x30000025ff237230 */ /* 0x101fe20000004100 */
[----:B------:R-:W-:Y:S01]  /*8be0*/  SHF.R.U32.HI R34, RZ, 0x10, R27 ;  /* 0x00000010ff227819 */ /* 0x000fe2000001161b */
        /* <DEDUP_REMOVED lines=13> */
[----:B------:R-:W-:Y:S01]  /*8cc0*/  FFMA.FTZ R39, R28, R34, -R37 ;  /* 0x000000221c277223 */ /* 0x000fe20000010825 */
[----:B------:R-:W-:-:S02]  /*8cd0*/  HADD2.F32 R27, -RZ, R6.H1_H1 ;  /* 0x30000006ff1b7230 */ /* 0x000fc40000004100 */
[-C--:B------:R-:W-:Y:S01]  /*8ce0*/  FMUL.FTZ R34, R4, R32.reuse ;  /* 0x0000002004227220 */ /* 0x080fe20000410000 */
[C---:B------:R-:W-:Y:S01]  /*8cf0*/  FFMA.FTZ R38, R7.reuse, R32, -R38 ;  /* 0x0000002007267223 */ /* 0x040fe20000010826 */
[--C-:B------:R-:W-:Y:S02]  /*8d00*/  HADD2.F32 R6, -RZ, R5.reuse.H0_H0 ;  /* 0x20000005ff067230 */ /* 0x100fe40000004100 */
[----:B------:R-:W-:Y:S01]  /*8d10*/  FFMA.FTZ R36, R28, R36, R29 ;  /* 0x000000241c247223 */ /* 0x000fe2000001001d */
        /* <DEDUP_REMOVED lines=19> */
.L_x_7967:
[----:B------:R-:W-:Y:S05]  /*8e50*/  BSYNC B2 ;  /* 0x0000000000027941 */ /* 0x000fea0003800000 */
.L_x_7966:
        /* <DEDUP_REMOVED lines=15> */
[-C--:B0-----:R-:W-:Y:S01]  /*8f50*/  FMUL.FTZ R35, R25, R29.reuse ;  /* 0x0000001d19237220 */ /* 0x081fe20000410000 */
        /* <DEDUP_REMOVED lines=27> */
.L_x_7965:
[----:B------:R-:W-:Y:S05]  /*9110*/  BSYNC B1 ;  /* 0x0000000000017941 */ /* 0x000fea0003800000 */
.L_x_7964:
        /* <DEDUP_REMOVED lines=50> */
.L_x_7970:
[----:B------:R-:W-:Y:S05]  /*9440*/  BSYNC B1 ;  /* 0x0000000000017941 */ /* 0x000fea0003800000 */
.L_x_7969:
[----:B------:R-:W-:Y:S05]  /*9450*/  @P1 BRA `(.L_x_7968) ;  /* 0x0000001400b81947 */ /* 0x000fea0003800000 */
[----:B-1----:R-:W1:Y:S01]  /*9460*/  LDS.128 R4, [R0+0x1000] ;  /* 0x0010000000047984 */ /* 0x002e620000000c00 */
[----:B------:R-:W-:Y:S02]  /*9470*/  SHF.R.U32.HI R13, RZ, 0x10, R11 ;  /* 0x00000010ff0d7819 */ /* 0x000fe4000001160b */
[----:B------:R-:W-:Y:S02]  /*9480*/  SHF.R.U32.HI R12, RZ, 0x10, R9 ;  /* 0x00000010ff0c7819 */ /* 0x000fe40000011609 */
[----:B------:R-:W-:Y:S01]  /*9490*/  SHF.R.U64 R21, R10, 0x10, R11 ;  /* 0x000000100a157819 */ /* 0x000fe2000000120b */
[----:B------:R-:W-:Y:S01]  /*94a0*/  HADD2.F32 R13, -RZ, R13.H0_H0 ;  /* 0x2000000dff0d7230 */ /* 0x000fe20000004100 */
[----:B------:R-:W-:Y:S01]  /*94b0*/  SHF.R.U64 R24, R8, 0x10, R9 ;  /* 0x0000001008187819 */ /* 0x000fe20000001209 */
[----:B------:R-:W-:Y:S02]  /*94c0*/  HADD2.F32 R11, -RZ, R33.H1_H1 ;  /* 0x30000021ff0b7230 */ /* 0x000fe40000004100 */
[----:B------:R-:W-:-:S02]  /*94d0*/  HADD2.F32 R12, -RZ, R12.H0_H0 ;  /* 0x2000000cff0c7230 */ /* 0x000fc40000004100 */
[----:B------:R-:W-:Y:S02]  /*94e0*/  HADD2.F32 R33, -RZ, R33.H0_H0 ;  /* 0x20000021ff217230 */ /* 0x000fe40000004100 */
        /* <DEDUP_REMOVED lines=25> */
[-C--:B------:R-:W-:Y:S01]  /*9680*/  FMUL.FTZ R8, R5, R4.reuse ;  /* 0x0000000405087220 */ /* 0x080fe20000410000 */
        /* <DEDUP_REMOVED lines=8> */
.L_x_7955:
        /* <DEDUP_REMOVED lines=39> */
[----:B------:R-:W5:Y:S01]  /*9980*/  SHFL.IDX PT, R5, R25, RZ, 0x1c1f ;  /* 0x001c1fff19057589 */ /* 0x000f6200000e0000 */
[----:B0-----:R-:W-:-:S04]  /*9990*/  ISETP.GE.AND P0, PT, R18, R37, PT ;  /* 0x000000251200720c */ /* 0x001fc80003f06270 */
[----:B------:R-:W-:-:S13]  /*99a0*/  ISETP.GE.OR P1, PT, R35, R0, P0 ;  /* 0x000000002300720c */ /* 0x000fda0000726670 */
[C---:B------:R-:W-:Y:S01]  /*99b0*/  @!P1 IMAD.SHL.U32 R7, R18.reuse, 0x2, RZ ;  /* 0x0000000212079824 */ /* 0x040fe200078e00ff */
[----:B------:R-:W-:-:S04]  /*99c0*/  @!P1 SHF.L.U64.HI R6, R18, 0x1, R19 ;  /* 0x0000000112069819 */ /* 0x000fc80000010213 */
[----:B-1----:R-:W-:-:S05]  /*99d0*/  @!P1 IADD3 R8, P2, R4, R7, RZ ;  /* 0x0000000704089210 */ /* 0x002fca0007f5e0ff */
[----:B--2---:R-:W-:-:S06]  /*99e0*/  @!P1 IMAD.X R9, R3, 0x1, R6, P2 ;  /* 0x0000000103099824 */ /* 0x004fcc00010e0606 */
[----:B----4-:R-:W2:Y:S01]  /*99f0*/  @!P1 LD.E.128 R8, desc[UR40][R8.64] ;  /* 0x0000002808089980 */ /* 0x010ea2000c101d00 */
[----:B---3--:R-:W-:-:S05]  /*9a00*/  @!P1 IADD3 R4, P2, R14, R7, RZ ;  /* 0x000000070e049210 */ /* 0x008fca0007f5e0ff */
[----:B-----5:R-:W-:-:S06]  /*9a10*/  @!P1 IMAD.X R5, R5, 0x1, R6, P2 ;  /* 0x0000000105059824 */ /* 0x020fcc00010e0606 */
        /* <DEDUP_REMOVED lines=11> */
[----:B------:R-:W-:Y:S01]  /*9ad0*/  @!P1 IMAD.MOV.U32 R28, RZ, RZ, R10 ;  /* 0x000000ffff1c9224 */ /* 0x000fe200078e000a */
[----:B------:R-:W-:Y:S01]  /*9ae0*/  MOV R12, R21 ;  /* 0x00000015000c7202 */ /* 0x000fe20000000f00 */
[----:B------:R-:W-:Y:S01]  /*9af0*/  @!P1 IMAD.MOV.U32 R29, RZ, RZ, R11 ;  /* 0x000000ffff1d9224 */ /* 0x000fe200078e000b */
[----:B------:R-:W-:Y:S01]  /*9b00*/  PRMT R55, R3, 0x7610, R55 ;  /* 0x0000761003377816 */ /* 0x000fe20000000037 */
[----:B------:R-:W-:Y:S01]  /*9b10*/  IMAD.MOV.U32 R8, RZ, RZ, R28 ;  /* 0x000000ffff087224 */ /* 0x000fe200078e001c */
[----:B------:R2:W0:Y:S01]  /*9b20*/  SHFL.IDX PT, R3, R27, 0x1, 0x1c1f ;  /* 0x003c1f001b037f89 */ /* 0x00042200000e0000 */
[----:B---3--:R-:W-:Y:S01]  /*9b30*/  @!P1 IMAD.MOV.U32 R30, RZ, RZ, R4 ;  /* 0x000000ffff1e9224 */ /* 0x008fe200078e0004 */
[----:B------:R-:W-:Y:S01]  /*9b40*/  PRMT R47, R12, 0x7610, R47 ;  /* 0x000076100c2f7816 */ /* 0x000fe2000000002f */
[----:B------:R-:W-:-:S02]  /*9b50*/  @!P1 IMAD.MOV.U32 R31, RZ, RZ, R5 ;  /* 0x000000ffff1f9224 */ /* 0x000fc400078e0005 */
[----:B------:R-:W-:Y:S02]  /*9b60*/  @!P1 IMAD.MOV.U32 R32, RZ, RZ, R6 ;  /* 0x000000ffff209224 */ /* 0x000fe400078e0006 */
[----:B------:R-:W-:Y:S02]  /*9b70*/  @!P1 IMAD.MOV.U32 R33, RZ, RZ, R7 ;  /* 0x000000ffff219224 */ /* 0x000fe400078e0007 */
[----:B------:R-:W-:Y:S02]  /*9b80*/  IMAD.MOV.U32 R4, RZ, RZ, R30 ;  /* 0x000000ffff047224 */ /* 0x000fe400078e001e */
[----:B------:R-:W-:Y:S02]  /*9b90*/  IMAD.MOV.U32 R5, RZ, RZ, R31 ;  /* 0x000000ffff057224 */ /* 0x000fe400078e001f */
[----:B------:R-:W-:Y:S02]  /*9ba0*/  IMAD.MOV.U32 R6, RZ, RZ, R32 ;  /* 0x000000ffff067224 */ /* 0x000fe400078e0020 */
[----:B------:R-:W-:Y:S01]  /*9bb0*/  IMAD.MOV.U32 R9, RZ, RZ, R29 ;  /* 0x000000ffff097224 */ /* 0x000fe200078e001d */
[----:B------:R-:W-:Y:S01]  /*9bc0*/  PRMT R48, R5, 0x7610, R48 ;  /* 0x0000761005307816 */ /* 0x000fe20000000030 */
[----:B------:R-:W-:Y:S01]  /*9bd0*/  IMAD.MOV.U32 R7, RZ, RZ, R33 ;  /* 0x000000ffff077224 */ /* 0x000fe200078e0021 */
[----:B------:R-:W-:-:S02]  /*9be0*/  PRMT R54, R4, 0x5410, R6 ;  /* 0x0000541004367816 */ /* 0x000fc40000000006 */
[----:B------:R-:W-:Y:S02]  /*9bf0*/  CS2R R4, SRZ ;  /* 0x0000000000047805 */ /* 0x000fe4000001ff00 */
[----:B------:R-:W-:Y:S02]  /*9c00*/  PRMT R36, R8, 0x5410, R9 ;  /* 0x0000541008247816 */ /* 0x000fe40000000009 */
[----:B012-4-:R-:W-:-:S07]  /*9c10*/  PRMT R53, R7, 0x7610, R53 ;  /* 0x0000761007357816 */ /* 0x017fce0000000035 */
.L_x_8206:
        /* <DEDUP_REMOVED lines=24> */
.L_x_7973:
[----:B------:R-:W-:Y:S05]  /*9da0*/  BSYNC B1 ;  /* 0x0000000000017941 */ /* 0x000fea0003800000 */
.L_x_7972:
[----:B------:R-:W0:Y:S01]  /*9db0*/  SYNCS.PHASECHK.TRANS64.TRYWAIT P1, [R2+URZ+0x28c00], R13 ;  /* 0x028c000d020075a7 */ /* 0x000e22000802017f */
[----:B------:R-:W-:Y:S01]  /*9dc0*/  VIADDMNMX R3, R0, -R199, 0x40, PT ;  /* 0x0000004000037446 */ /* 0x000fe200038009c7 */
[C---:B------:R-:W-:Y:S01]  /*9dd0*/  VIADD R0, R191.reuse, 0x20 ;  /* 0x00000020bf007836 */ /* 0x040fe20000000000 */
[----:B-----5:R-:W-:Y:S01]  /*9de0*/  MOV R15, R9 ;  /* 0x00000009000f7202 */ /* 0x020fe20000000f00 */
[----:B------:R-:W-:Y:S01]  /*9df0*/  IMAD.MOV.U32 R12, RZ, RZ, R4 ;  /* 0x000000ffff0c7224 */ /* 0x000fe200078e0004 */
[-C--:B------:R-:W-:Y:S01]  /*9e00*/  ISETP.GE.OR P2, PT, R191, R3.reuse, P0 ;  /* 0x00000003bf00720c */ /* 0x080fe20000746670 */
[----:B------:R-:W-:Y:S01]  /*9e10*/  IMAD.MOV.U32 R14, RZ, RZ, R5 ;  /* 0x000000ffff0e7224 */ /* 0x000fe200078e0005 */
[----:B------:R-:W-:Y:S01]  /*9e20*/  ISETP.GE.OR P0, PT, R0, R3, P0 ;  /* 0x000000030000720c */ /* 0x000fe20000706670 */
[----:B------:R-:W-:Y:S01]  /*9e30*/  IMAD.MOV.U32 R3, RZ, RZ, R6 ;  /* 0x000000ffff037224 */ /* 0x000fe200078e0006 */
[----:B------:R-:W-:Y:S01]  /*9e40*/  PRMT R41, R41, 0x5410, R12 ;  /* 0x0000541029297816 */ /* 0x000fe2000000000c */
[----:B------:R-:W-:Y:S01]  /*9e50*/  IMAD.MOV.U32 R12, RZ, RZ, R7 ;  /* 0x000000ffff0c7224 */ /* 0x000fe200078e0007 */
[----:B------:R-:W-:Y:S01]  /*9e60*/  PRMT R55, R55, 0x5410, R14 ;  /* 0x0000541037377816 */ /* 0x000fe2000000000e */
[----:B------:R-:W-:Y:S01]  /*9e70*/  IMAD.MOV.U32 R14, RZ, RZ, R8 ;  /* 0x000000ffff0e7224 */ /* 0x000fe200078e0008 */
[----:B------:R-:W-:Y:S01]  /*9e80*/  BSSY B1, `(.L_x_7974) ;  /* 0x0000006000017945 */ /* 0x000fe20003800000 */
[----:B------:R-:W-:Y:S01]  /*9e90*/  PRMT R57, R15, 0x7610, R57 ;  /* 0x000076100f397816 */ /* 0x000fe20000000039 */
[----:B------:R-:W-:Y:S01]  /*9ea0*/  IMAD.IADD R35, R18, 0x1, R37 ;  /* 0x0000000112237824 */ /* 0x000fe200078e0225 */
[----:B------:R-:W-:-:S02]  /*9eb0*/  PRMT R39, R12, 0x5410, R3 ;  /* 0x000054100c277816 */ /* 0x000fc40000000003 */
[----:B------:R-:W-:Y:S01]  /*9ec0*/  PRMT R41, R14, 0x7610, R41 ;  /* 0x000076100e297816 */ /* 0x000fe20000000029 */
[----:B0-----:R-:W-:Y:S06]  /*9ed0*/  @!P1 BRA `(.L_x_7975) ;  /* 0x0000014800f49947 */ /* 0x001fec0003800000 */
.L_x_8207:
[----:B------:R-:W-:Y:S05]  /*9ee0*/  BSYNC B1 ;  /* 0x0000000000017941 */ /* 0x000fea0003800000 */
.L_x_7974:
        /* <DEDUP_REMOVED lines=11> */
[----:B------:R-:W-:Y:S01]  /*9fa0*/  SHF.R.U64 R20, R20, 0x10, R21 ;  /* 0x0000001014147819 */ /* 0x000fe20000001215 */
[----:B------:R-:W-:Y:S01]  /*9fb0*/  HADD2.F32 R49, -RZ, R49.H0_H0 ;  /* 0x20000031ff317230 */ /* 0x000fe20000004100 */
[----:B------:R-:W-:Y:S02]  /*9fc0*/  LOP3.LUT R12, R25, 0x38, R18, 0xf8, !PT ;  /* 0x00000038190c7812 */ /* 0x000fe400078ef812 */
[----:B------:R-:W-:-:S02]  /*9fd0*/  SHF.R.U32.HI R14, RZ, 0x3, R25 ;  /* 0x00000003ff0e7819 */ /* 0x000fc40000011619 */
[----:B------:R-:W-:Y:S02]  /*9fe0*/  SHF.R.U32.HI R50, RZ, 0x10, R21 ;  /* 0x00000010ff327819 */ /* 0x000fe40000011615 */
[----:B0-----:R-:W-:Y:S02]  /*9ff0*/  LOP3.LUT R13, R12, R14, RZ, 0x3c, !PT ;  /* 0x0000000e0c0d7212 */ /* 0x001fe400078e3cff */
[----:B------:R-:W-:Y:S02]  /*a000*/  LOP3.LUT R25, R14, R35, R25, 0x1e, !PT ;  /* 0x000000230e197212 */ /* 0x000fe400078e1e19 */
[----:B------:R-:W-:Y:S01]  /*a010*/  SHF.R.U64 R21, R28, 0x10, R29 ;  /* 0x000000101c157819 */ /* 0x000fe2000000121d */
[----:B------:R-:W-:Y:S01]  /*a020*/  IMAD R13, R206, 0x200, R13 ;  /* 0x00000200ce0d7824 */ /* 0x000fe200078e020d */
[----:B------:R-:W-:Y:S01]  /*a030*/  SHF.R.U64 R28, R32, 0x10, R33 ;  /* 0x00000010201c7819 */ /* 0x000fe20000001221 */
[----:B------:R-:W-:Y:S01]  /*a040*/  IMAD R25, R206, 0x200, R25 ;  /* 0x00000200ce197824 */ /* 0x000fe200078e0219 */
[----:B------:R-:W-:Y:S01]  /*a050*/  SHF.R.U32.HI R52, RZ, 0x10, R33 ;  /* 0x00000010ff347819 */ /* 0x000fe20000011621 */
[--C-:B------:R-:W-:Y:S01]  /*a060*/  IMAD R37, R13, 0x2, R2.reuse ;  /* 0x000000020d257824 */ /* 0x100fe200078e0202 */
[----:B------:R-:W-:Y:S01]  /*a070*/  SHF.R.U32.HI R43, RZ, 0x10, R29 ;  /* 0x00000010ff2b7819 */ /* 0x000fe2000001161d */
[----:B------:R-:W-:-:S02]  /*a080*/  IMAD R38, R25, 0x2, R2 ;  /* 0x0000000219267824 */ /* 0x000fc400078e0202 */
[----:B------:R-:W-:Y:S01]  /*a090*/  HADD2.F32 R21, -RZ, R21.H0_H0 ;  /* 0x20000015ff157230 */ /* 0x000fe20000004100 */
[----:B------:R-:W0:Y:S01]  /*a0a0*/  LDS.128 R12, [R37+0x20400] ;  /* 0x02040000250c7984 */ /* 0x000e220000000c00 */
[----:B------:R-:W-:-:S03]  /*a0b0*/  HADD2.F32 R43, -RZ, R43.H0_H0 ;  /* 0x2000002bff2b7230 */ /* 0x000fc60000004100 */
[----:B------:R-:W1:Y:S01]  /*a0c0*/  LDS.128 R24, [R38+0x20400] ;  /* 0x0204000026187984 */ /* 0x000e620000000c00 */
[--C-:B0-----:R-:W-:Y:S02]  /*a0d0*/  HADD2.F32 R44, -RZ, R15.reuse.H0_H0 ;  /* 0x2000000fff2c7230 */ /* 0x101fe40000004100 */
[----:B------:R-:W-:Y:S02]  /*a0e0*/  HADD2.F32 R31, -RZ, R15.H1_H1 ;  /* 0x3000000fff1f7230 */ /* 0x000fe40000004100 */
[----:B-1----:R-:W-:Y:S02]  /*a0f0*/  HADD2.F32 R15, -RZ, R25.H0_H0 ;  /* 0x20000019ff0f7230 */ /* 0x002fe40000004100 */
[----:B------:R-:W-:Y:S02]  /*a100*/  HADD2.F32 R32, -RZ, R13.H0_H0 ;  /* 0x2000000dff207230 */ /* 0x000fe40000004100 */
[----:B------:R-:W-:Y:S02]  /*a110*/  HADD2.F32 R42, -RZ, R25.H1_H1 ;  /* 0x30000019ff2a7230 */ /* 0x000fe40000004100 */
[C---:B------:R-:W-:Y:S01]  /*a120*/  FMUL.FTZ R25, R15.reuse, R48 ;  /* 0x000000300f197220 */ /* 0x040fe20000410000 */
[----:B------:R-:W-:Y:S01]  /*a130*/  FMUL.FTZ R51, R15, R47 ;  /* 0x0000002f0f337220 */ /* 0x000fe20000410000 */
[----:B------:R-:W-:-:S02]  /*a140*/  HADD2.F32 R40, -RZ, R13.H1_H1 ;  /* 0x3000000dff287230 */ /* 0x000fc40000004100 */
[C---:B------:R-:W-:Y:S01]  /*a150*/  FFMA.FTZ R15, R32.reuse, R47, -R25 ;  /* 0x0000002f200f7223 */ /* 0x040fe20000010819 */
[----:B------:R-:W-:Y:S02]  /*a160*/  HADD2.F32 R47, -RZ, R50.H0_H0 ;  /* 0x20000032ff2f7230 */ /* 0x000fe40000004100 */
[----:B------:R-:W-:Y:S01]  /*a170*/  FFMA.FTZ R25, R32, R48, R51 ;  /* 0x0000003020197223 */ /* 0x000fe20000010033 */
[----:B------:R-:W-:Y:S02]  /*a180*/  HADD2.F32 R50, -RZ, R53.H0_H0 ;  /* 0x20000035ff327230 */ /* 0x000fe40000004100 */
[C---:B------:R-:W-:Y:S01]  /*a190*/  FMUL.FTZ R53, R42.reuse, R49 ;  /* 0x000000312a357220 */ /* 0x040fe20000410000 */
[----:B------:R-:W-:Y:S02]  /*a1a0*/  HADD2.F32 R45, -RZ, R27.H0_H0 ;  /* 0x2000001bff2d7230 */ /* 0x000fe40000004100 */
[----:B------:R-:W-:Y:S01]  /*a1b0*/  FMUL.FTZ R51, R42, R47 ;  /* 0x0000002f2a337220 */ /* 0x000fe20000410000 */
[----:B------:R-:W-:-:S02]  /*a1c0*/  HADD2.F32 R48, -RZ, R36.H1_H1 ;  /* 0x30000024ff307230 */ /* 0x000fc40000004100 */
[C---:B------:R-:W-:Y:S01]  /*a1d0*/  FFMA.FTZ R32, R40.reuse, R47, -R53 ;  /* 0x0000002f28207223 */ /* 0x040fe20000010835 */
[----:B------:R-:W-:Y:S02]  /*a1e0*/  HADD2.F32 R46, -RZ, R27.H1_H1 ;  /* 0x3000001bff2e7230 */ /* 0x000fe40000004100 */
[C---:B------:R-:W-:Y:S01]  /*a1f0*/  FMUL.FTZ R53, R45.reuse, R50 ;  /* 0x000000322d357220 */ /* 0x040fe20000410000 */
[----:B------:R-:W-:Y:S02]  /*a200*/  HADD2.F32 R47, -RZ, R52.H0_H0 ;  /* 0x20000034ff2f7230 */ /* 0x000fe40000004100 */
[-C--:B------:R-:W-:Y:S01]  /*a210*/  FMUL.FTZ R45, R45, R48.reuse ;  /* 0x000000302d2d7220 */ /* 0x080fe20000410000 */
[----:B------:R-:W-:Y:S01]  /*a220*/  FFMA.FTZ R40, R40, R49, R51 ;  /* 0x0000003128287223 */ /* 0x000fe20000010033 */
        /* <DEDUP_REMOVED lines=8> */
[----:B------:R-:W-:Y:S02]  /*a2b0*/  HADD2.F32 R29, -RZ, R12.H0_H0 ;  /* 0x2000000cff1d7230 */ /* 0x000fe40000004100 */
[C---:B------:R-:W-:Y:S01]  /*a2c0*/  FMUL.FTZ R50, R33.reuse, R48 ;  /* 0x0000003021327220 */ /* 0x040fe20000410000 */
[----:B------:R-:W-:Y:S02]  /*a2d0*/  HADD2.F32 R27, -RZ, R26.H0_H0 ;  /* 0x2000001aff1b7230 */ /* 0x000fe40000004100 */
[----:B------:R-:W-:Y:S01]  /*a2e0*/  FMUL.FTZ R33, R33, R44 ;  /* 0x0000002c21217220 */ /* 0x000fe20000410000 */
[----:B------:R-:W-:-:S02]  /*a2f0*/  HADD2.F32 R46, -RZ, R54.H1_H1 ;  /* 0x30000036ff2e7230 */ /* 0x000fc40000004100 */
[----:B------:R-:W-:Y:S01]  /*a300*/  FFMA.FTZ R54, R31, R47, R52 ;  /* 0x0000002f1f367223 */ /* 0x000fe20000010034 */
[----:B------:R-:W-:Y:S02]  /*a310*/  HADD2.F32 R36, -RZ, R36.H0_H0 ;  /* 0x20000024ff247230 */ /* 0x000fe40000004100 */
[C---:B------:R-:W-:Y:S01]  /*a320*/  FFMA.FTZ R50, R29.reuse, R44, -R50 ;  /* 0x0000002c1d327223 */ /* 0x040fe20000010832 */
[----:B------:R-:W-:Y:S02]  /*a330*/  HADD2.F32 R13, -RZ, R14.H0_H0 ;  /* 0x2000000eff0d7230 */ /* 0x000fe40000004100 */
[----:B------:R-:W-:Y:S01]  /*a340*/  FFMA.FTZ R33, R29, R48, R33 ;  /* 0x000000301d217223 */ /* 0x000fe20000010021 */
[----:B------:R-:W-:Y:S02]  /*a350*/  HADD2.F32 R24, -RZ, R24.H1_H1 ;  /* 0x30000018ff187230 */ /* 0x000fe40000004100 */
[----:B------:R-:W-:Y:S01]  /*a360*/  FMUL.FTZ R52, R27, R46 ;  /* 0x0000002e1b347220 */ /* 0x000fe20000410000 */
[----:B------:R-:W-:-:S02]  /*a370*/  HADD2.F32 R26, -RZ, R26.H1_H1 ;  /* 0x3000001aff1a7230 */ /* 0x000fc40000004100 */
[-C--:B------:R-:W-:Y:S01]  /*a380*/  FMUL.FTZ R44, R27, R36.reuse ;  /* 0x000000241b2c7220 */ /* 0x080fe20000410000 */
        /* <DEDUP_REMOVED lines=21> */
[----:B------:R1:W-:Y:S01]  /*a4e0*/  STS.128 [R37+0x20400], R12 ;  /* 0x0204000c25007388 */ /* 0x0003e20000000c00 */
[----:B------:R-:W-:Y:S02]  /*a4f0*/  F2FP.F16.F32.PACK_AB R24, R24, R33 ;  /* 0x000000211818723e */ /* 0x000fe400000000ff */
[----:B------:R-:W-:-:S05]  /*a500*/  F2FP.F16.F32.PACK_AB R26, R31, R44 ;  /* 0x0000002c1f1a723e */ /* 0x000fca00000000ff */
[----:B------:R1:W-:Y:S02]  /*a510*/  STS.128 [R38+0x20400], R24 ;  /* 0x0204001826007388 */ /* 0x0003e40000000c00 */
.L_x_7977:
[----:B------:R-:W-:Y:S05]  /*a520*/  BSYNC B1 ;  /* 0x0000000000017941 */ /* 0x000fea0003800000 */
.L_x_7976:
[----:B------:R-:W-:Y:S01]  /*a530*/  PRMT R42, R3, 0x5410, R34 ;  /* 0x00005410032a7816 */ /* 0x000fe20000000022 */
[----:B------:R-:W-:Y:S06]  /*a540*/  @P0 BRA `(.L_x_7968) ;  /* 0x00000004007c0947 */ /* 0x000fec0003800000 */
[----:B------:R-:W2:Y:S01]  /*a550*/  LDL R43, [R1+0x5c] ;  /* 0x00005c00012b7983 */ /* 0x000ea20000100800 */
[----:B------:R-:W-:Y:S01]  /*a560*/  IMAD.SHL.U32 R3, R0, 0x40, RZ ;  /* 0x0000004000037824 */ /* 0x000fe200078e00ff */
[----:B01----:R-:W-:Y:S01]  /*a570*/  SHF.R.S32.HI R13, RZ, 0x1f, R0 ;  /* 0x0000001fff0d7819 */ /* 0x003fe20000011400 */
[----:B------:R-:W-:Y:S01]  /*a580*/  HADD2.F32 R30, -RZ, R55.H1_H1 ;  /* 0x30000037ff1e7230 */ /* 0x000fe20000004100 */
[----:B------:R-:W-:Y:S01]  /*a590*/  SHF.R.U32.HI R32, RZ, 0x10, R5 ;  /* 0x00000010ff207819 */ /* 0x000fe20000011605 */
[----:B------:R-:W-:Y:S01]  /*a5a0*/  HADD2.F32 R29, -RZ, R57.H0_H0 ;  /* 0x20000039ff1d7230 */ /* 0x000fe20000004100 */
[----:B------:R-:W-:Y:S02]  /*a5b0*/  LEA.HI R13, R13, R0, RZ, 0x3 ;  /* 0x000000000d0d7211 */ /* 0x000fe400078f18ff */
[----:B------:R-:W-:Y:S01]  /*a5c0*/  LOP3.LUT R12, R3, 0x1c0, RZ, 0xc0, !PT ;  /* 0x000001c0030c7812 */ /* 0x000fe200078ec0ff */
[----:B------:R-:W-:Y:S01]  /*a5d0*/  HADD2.F32 R32, -RZ, R32.H0_H0 ;  /* 0x20000020ff207230 */ /* 0x000fe20000004100 */
[----:B------:R-:W-:Y:S01]  /*a5e0*/  SHF.R.U64 R3, R8, 0x10, R9 ;  /* 0x0000001008037819 */ /* 0x000fe20000001209 */
[----:B------:R-:W-:Y:S01]  /*a5f0*/  IMAD.SHL.U32 R13, R13, 0x40, RZ ;  /* 0x000000400d0d7824 */ /* 0x000fe200078e00ff */
[----:B------:R-:W-:-:S02]  /*a600*/  SHF.R.U32.HI R0, RZ, 0x3, R12 ;  /* 0x00000003ff007819 */ /* 0x000fc4000001160c */
[----:B------:R-:W-:Y:S01]  /*a610*/  SHF.R.U64 R8, R4, 0x10, R5 ;  /* 0x0000001004087819 */ /* 0x000fe20000001205 */
[----:B------:R-:W-:Y:S01]  /*a620*/  HADD2.F32 R3, -RZ, R3.H0_H0 ;  /* 0x20000003ff037230 */ /* 0x000fe20000004100 */
[----:B------:R-:W-:Y:S02]  /*a630*/  LOP3.LUT R35, R0, R35, R12, 0x1e, !PT ;  /* 0x0000002300237212 */ /* 0x000fe400078e1e0c */
[----:B------:R-:W-:Y:S02]  /*a640*/  LOP3.LUT R0, R13, 0xfffffe00, RZ, 0xc0, !PT ;  /* 0xfffffe000d007812 */ /* 0x000fe400078ec0ff */
[--C-:B------:R-:W-:Y:S02]  /*a650*/  SHF.R.U64 R5, R6, 0x10, R7.reuse ;  /* 0x0000001006057819 */ /* 0x100fe40000001207 */
[----:B------:R-:W-:Y:S01]  /*a660*/  SHF.R.U32.HI R33, RZ, 0x10, R7 ;  /* 0x00000010ff217819 */ /* 0x000fe20000011607 */
[----:B------:R-:W-:Y:S01]  /*a670*/  IMAD.IADD R35, R0, 0x1, R35 ;  /* 0x0000000100237824 */ /* 0x000fe200078e0223 */
[----:B------:R-:W-:-:S02]  /*a680*/  SHF.R.U32.HI R37, RZ, 0x10, R9 ;  /* 0x00000010ff257819 */ /* 0x000fc40000011609 */
        /* <DEDUP_REMOVED lines=12> */
[----:B------:R-:W-:Y:S01]  /*a750*/  FMUL.FTZ R40, R25, R20 ;  /* 0x0000001419287220 */ /* 0x000fe20000410000 */
[----:B------:R-:W-:Y:S02]  /*a760*/  HADD2.F32 R27, -RZ, R27.H1_H1 ;  /* 0x3000001bff1b7230 */ /* 0x000fe40000004100 */
[----:B------:R-:W-:Y:S02]  /*a770*/  HADD2.F32 R24, -RZ, R24.H1_H1 ;  /* 0x30000018ff187230 */ /* 0x000fe40000004100 */
[----:B------:R-:W-:Y:S01]  /*a780*/  HADD2.F32 R26, -RZ, R26.H1_H1 ;  /* 0x3000001aff1a7230 */ /* 0x000fe20000004100 */
[----:B--2---:R-:W0:Y:S02]  /*a790*/  LDS.128 R12, [R43+0x20400] ;  /* 0x020400002b0c7984 */ /* 0x004e240000000c00 */
[----:B0-----:R-:W-:-:S02]  /*a7a0*/  HADD2.F32 R7, -RZ, R13.H0_H0 ;  /* 0x2000000dff077230 */ /* 0x001fc40000004100 */
[----:B------:R-:W-:Y:S02]  /*a7b0*/  HADD2.F32 R13, -RZ, R13.H1_H1 ;  /* 0x3000000dff0d7230 */ /* 0x000fe40000004100 */
[----:B------:R-:W-:Y:S02]  /*a7c0*/  HADD2.F32 R6, -RZ, R12.H0_H0 ;  /* 0x2000000cff067230 */ /* 0x000fe40000004100 */
[----:B------:R-:W-:Y:S01]  /*a7d0*/  FFMA.FTZ R31, R7, R29, -R34 ;  /* 0x0000001d071f7223 */ /* 0x000fe20000010822 */
[--C-:B------:R-:W-:Y:S02]  /*a7e0*/  HADD2.F32 R29, -RZ, R41.reuse.H1_H1 ;  /* 0x30000029ff1d7230 */ /* 0x100fe40000004100 */
[----:B------:R-:W-:Y:S01]  /*a7f0*/  FMUL.FTZ R34, R25, R32 ;  /* 0x0000002019227220 */ /* 0x000fe20000410000 */
[----:B------:R-:W-:Y:S02]  /*a800*/  HADD2.F32 R41, -RZ, R41.H0_H0 ;  /* 0x20000029ff297230 */ /* 0x000fe40000004100 */
[----:B------:R-:W-:Y:S01]  /*a810*/  FFMA.FTZ R36, R7, R30, R36 ;  /* 0x0000001e07247223 */ /* 0x000fe20000010024 */
[----:B------:R-:W-:-:S02]  /*a820*/  HADD2.F32 R30, -RZ, R39.H1_H1 ;  /* 0x30000027ff1e7230 */ /* 0x000fc40000004100 */
[----:B------:R-:W-:Y:S01]  /*a830*/  FFMA.FTZ R38, R13, R20, -R34 ;  /* 0x000000140d267223 */ /* 0x000fe20000010822 */
[C---:B------:R-:W-:Y:S01]  /*a840*/  FMUL.FTZ R7, R11.reuse, R29 ;  /* 0x0000001d0b077220 */ /* 0x040fe20000410000 */
[-C--:B------:R-:W-:Y:S01]  /*a850*/  FMUL.FTZ R34, R11, R41.reuse ;  /* 0x000000290b227220 */ /* 0x080fe20000410000 */
[----:B------:R-:W-:Y:S02]  /*a860*/  HADD2.F32 R20, -RZ, R42.H0_H0 ;  /* 0x2000002aff147230 */ /* 0x000fe40000004100 */
[----:B------:R-:W-:Y:S01]  /*a870*/  FFMA.FTZ R13, R13, R32, R40 ;  /* 0x000000200d0d7223 */ /* 0x000fe20000010028 */
[----:B------:R-:W-:Y:S02]  /*a880*/  HADD2.F32 R9, -RZ, R14.H0_H0 ;  /* 0x2000000eff097230 */ /* 0x000fe40000004100 */
[C---:B------:R-:W-:Y:S01]  /*a890*/  FFMA.FTZ R41, R6.reuse, R41, -R7 ;  /* 0x0000002906297223 */ /* 0x040fe20000010807 */
[----:B------:R-:W-:Y:S01]  /*a8a0*/  FFMA.FTZ R34, R6, R29, R34 ;  /* 0x0000001d06227223 */ /* 0x000fe20000010022 */
[----:B------:R-:W-:-:S02]  /*a8b0*/  HADD2.F32 R39, -RZ, R39.H0_H0 ;  /* 0x20000027ff277230 */ /* 0x000fc40000004100 */
[C---:B------:R-:W-:Y:S01]  /*a8c0*/  FMUL.FTZ R6, R21.reuse, R30 ;  /* 0x0000001e15067220 */ /* 0x040fe20000410000 */
[----:B------:R-:W-:Y:S02]  /*a8d0*/  HADD2.F32 R7, -RZ, R42.H1_H1 ;  /* 0x3000002aff077230 */ /* 0x000fe40000004100 */
[-C--:B------:R-:W-:Y:S01]  /*a8e0*/  FMUL.FTZ R32, R21, R20.reuse ;  /* 0x0000001415207220 */ /* 0x080fe20000410000 */
[----:B------:R-:W-:Y:S02]  /*a8f0*/  HADD2.F32 R10, -RZ, R15.H0_H0 ;  /* 0x2000000fff0a7230 */ /* 0x000fe40000004100 */
[----:B------:R-:W-:Y:S01]  /*a900*/  FFMA.FTZ R21, R9, R20, -R6 ;  /* 0x0000001409157223 */ /* 0x000fe20000010806 */
[C---:B------:R-:W-:Y:S01]  /*a910*/  FMUL.FTZ R11, R28.reuse, R39 ;  /* 0x000000271c0b7220 */ /* 0x040fe20000410000 */
[----:B------:R-:W-:Y:S02]  /*a920*/  HADD2.F32 R20, -RZ, R33.H0_H0 ;  /* 0x20000021ff147230 */ /* 0x000fe40000004100 */
[----:B------:R-:W-:Y:S01]  /*a930*/  FMUL.FTZ R28, R28, R7 ;  /* 0x000000071c1c7220 */ /* 0x000fe20000410000 */
[----:B------:R-:W-:-:S02]  /*a940*/  HADD2.F32 R6, -RZ, R35.H0_H0 ;  /* 0x20000023ff067230 */ /* 0x000fc40000004100 */
[----:B------:R-:W-:Y:S01]  /*a950*/  FFMA.FTZ R32, R9, R30, R32 ;  /* 0x0000001e09207223 */ /* 0x000fe20000010020 */
[----:B------:R-:W-:Y:S02]  /*a960*/  HADD2.F32 R15, -RZ, R15.H1_H1 ;  /* 0x3000000fff0f7230 */ /* 0x000fe40000004100 */
        /* <DEDUP_REMOVED lines=29> */
.L_x_7968:
[----:B------:R-:W-:Y:S05]  /*ab40*/  BSYNC B0 ;  /* 0x0000000000007941 */ /* 0x000fea0003800000 */
.L_x_7954:
        /* <DEDUP_REMOVED lines=8> */
.L_x_7951:
[----:B------:R-:W-:-:S13]  /*abd0*/  ISETP.NE.AND P0, PT, R186, 0x3, PT ;  /* 0x00000003ba00780c */ /* 0x000fda0003f05270 */
[----:B------:R-:W-:Y:S05]  /*abe0*/  @!P0 BRA `(.L_x_7978) ;  /* 0x0000000000048947 */ /* 0x000fea0003800000 */
[----:B------:R-:W-:Y:S01]  /*abf0*/  BPT.TRAP 0x1 ;  /* 0x000000040000795c */ /* 0x000fe20000300000 */
.L_x_7978:
[----:B------:R-:W-:Y:S01]  /*ac00*/  IMAD R21, R17, 0x8, R2 ;  /* 0x0000000811157824 */ /* 0x000fe200078e0202 */
[----:B------:R-:W-:-:S04]  /*ac10*/  SHF.L.U32 R58, R22, 0x1f, RZ ;  /* 0x0000001f163a7819 */ /* 0x000fc800000006ff */
[----:B------:R0:W0:Y:S01]  /*ac20*/  SYNCS.PHASECHK.TRANS64.TRYWAIT P1, [R21+URZ+0x28c30], R58 ;  /* 0x028c303a150075a7 */ /* 0x000022000802017f */
[----:B------:R-:W-:Y:S05]  /*ac30*/  @!P0 BRA `(.L_x_7979) ;  /* 0x0000000000048947 */ /* 0x000fea0003800000 */
[----:B------:R-:W-:Y:S01]  /*ac40*/  BPT.TRAP 0x1 ;  /* 0x000000040000795c */ /* 0x000fe20000300000 */
.L_x_7979:
[C---:B--23--:R-:W-:Y:S02]  /*ac50*/  VIADD R0, R2.reuse, 0x22400 ;  /* 0x0002240002007836 */ /* 0x04cfe40000000000 */
[----:B01----:R-:W-:-:S03]  /*ac60*/  VIADD R3, R2, 0x20400 ;  /* 0x0002040002037836 */ /* 0x003fc60000000000 */
[----:B------:R-:W-:Y:S02]  /*ac70*/  SHF.R.U32.HI R0, RZ, 0x4, R0 ;  /* 0x00000004ff007819 */ /* 0x000fe40000011600 */
[----:B------:R-:W-:Y:S02]  /*ac80*/  SHF.R.U32.HI R3, RZ, 0x4, R3 ;  /* 0x00000004ff037819 */ /* 0x000fe40000011603 */
[----:B------:R-:W-:Y:S02]  /*ac90*/  LOP3.LUT R0, R0, 0x3fff, RZ, 0xc0, !PT ;  /* 0x00003fff00007812 */ /* 0x000fe400078ec0ff */
[----:B------:R-:W-:Y:S02]  /*aca0*/  LOP3.LUT R3, R3, 0x3fff, RZ, 0xc0, !PT ;  /* 0x00003fff03037812 */ /* 0x000fe400078ec0ff */
[----:B------:R-:W-:Y:S01]  /*acb0*/  LOP3.LUT R20, R0, 0x10000, RZ, 0xfc, !PT ;  /* 0x0001000000147812 */ /* 0x000fe200078efcff */
[----:B------:R-:W-:Y:S06]  /*acc0*/  @P1 BRA `(.L_x_7980) ;  /* 0x0000000000081947 */ /* 0x000fec0003800000 */
[----:B------:R-:W0:Y:S02]  /*acd0*/  SYNCS.PHASECHK.TRANS64.TRYWAIT P1, [R21+URZ+0x28c30], R58 ;  /* 0x028c303a150075a7 */ /* 0x000e24000802017f */
[----:B0-----:R-:W-:Y:S05]  /*ace0*/  @!P1 BRA `(.L_x_7981) ;  /* 0x0000013c00849947 */ /* 0x001fea0003800000 */
.L_x_7980:
[----:B------:R-:W-:Y:S01]  /*acf0*/  IMAD R12, R17, 0x200, R20 ;  /* 0x00000200110c7824 */ /* 0x000fe200078e0214 */
[----:B------:R-:W-:Y:S01]  /*ad00*/  LOP3.LUT R4, R3, 0x10000, RZ, 0xfc, !PT ;  /* 0x0001000003047812 */ /* 0x000fe200078efcff */
[----:B------:R-:W-:Y:S01]  /*ad10*/  IMAD.MOV.U32 R5, RZ, RZ, 0x40000040 ;  /* 0x40000040ff057424 */ /* 0x000fe200078e00ff */
[----:B------:R-:W-:Y:S05]  /*ad20*/  WARPSYNC.ALL ;  /* 0x0000000000007948 */ /* 0x000fea0003800000 */
[----:B------:R-:W-:Y:S01]  /*ad30*/  IMAD.MOV.U32 R13, RZ, RZ, 0x40000040 ;  /* 0x40000040ff0d7424 */ /* 0x000fe200078e00ff */
[C---:B------:R-:W-:Y:S01]  /*ad40*/  R2UR UR4, R4.reuse ;  /* 0x00000000040472ca */ /* 0x040fe200000e0000 */
[----:B------:R-:W-:Y:S01]  /*ad50*/  WARPGROUP.ARRIVE ;  /* 0x00000000000079c5 */ /* 0x000fe20000000000 */
[----:B------:R-:W-:Y:S01]  /*ad60*/  R2UR UR5, R5 ;  /* 0x00000000050572ca */ /* 0x000fe200000e0000 */
[----:B----4-:R-:W-:Y:S01]  /*ad70*/  VIADD R10, R4, 0x2 ;  /* 0x00000002040a7836 */ /* 0x010fe20000000000 */
        /* <DEDUP_REMOVED lines=11> */
[----:B------:R-:W-:Y:S02]  /*ae30*/  R2UR UR6, R6 ;  /* 0x00000000060672ca */ /* 0x000fe400000e0000 */
[----:B------:R-:W-:Y:S01]  /*ae40*/  R2UR UR7, R7 ;  /* 0x00000000070772ca */ /* 0x000fe200000e0000 */
[----:B------:R-:W-:Y:S01]  /*ae50*/  IMAD.MOV.U32 R7, RZ, RZ, 0x40000040 ;  /* 0x40000040ff077424 */ /* 0x000fe200078e00ff */
[C---:B------:R-:W-:Y:S01]  /*ae60*/  IADD3 R6, R12.reuse, 0x4, RZ ;  /* 0x000000040c067810 */ /* 0x040fe20007ffe0ff */
        /* <DEDUP_REMOVED lines=23> */
.L_x_7982:
[----:B------:R-:W1:Y:S01]  /*afe0*/  LDC R0, c[0x0][0x448] ;  /* 0x00011200ff007b82 */ /* 0x000e620000000800 */
[----:B------:R-:W-:Y:S01]  /*aff0*/  LOP3.LUT R16, R16, 0xffffffef, RZ, 0xc0, !PT ;  /* 0xffffffef10107812 */ /* 0x000fe200078ec0ff */
[----:B------:R-:W-:Y:S01]  /*b000*/  ULDC UR4, c[0x0][0x988] ;  /* 0x0002620000047ab9 */ /* 0x000fe20000000800 */
[----:B-1----:R-:W-:Y:S01]  /*b010*/  ISETP.NE.AND P1, PT, R0, 0x1, PT ;  /* 0x000000010000780c */ /* 0x002fe20003f25270 */
[----:B------:R-:W-:-:S12]  /*b020*/  IMAD.IADD R0, R210, 0x1, R199 ;  /* 0x00000001d2007824 */ /* 0x000fd800078e02c7 */
[----:B------:R-:W1:Y:S01]  /*b030*/  @P1 LDC R3, c[0x0][0x44c] ;  /* 0x00011300ff031b82 */ /* 0x000e620000000800 */
[----:B------:R-:W-:-:S07]  /*b040*/  @P1 LOP3.LUT R16, R16, 0x10, RZ, 0xfc, !PT ;  /* 0x0000001010101812 */ /* 0x000fce00078efcff */
[----:B------:R-:W2:Y:S01]  /*b050*/  @P1 LDC R12, c[0x0][0x450] ;  /* 0x00011400ff0c1b82 */ /* 0x000ea20000000800 */
[----:B-1----:R-:W-:-:S05]  /*b060*/  @P1 IMAD.HI.U32 R3, R0, R3, RZ ;  /* 0x0000000300031227 */ /* 0x002fca00078e00ff */
[----:B--2---:R-:W-:Y:S01]  /*b070*/  @P1 SHF.R.U32.HI R0, RZ, R12, R3 ;  /* 0x0000000cff001219 */ /* 0x004fe20000011603 */
[----:B------:R-:W-:-:S04]  /*b080*/  IMAD.MOV.U32 R3, RZ, RZ, -0x40 ;  /* 0xffffffc0ff037424 */ /* 0x000fc800078e00ff */
[----:B------:R-:W1:Y:S01]  /*b090*/  SHFL.IDX PT, R13, R0, 0x1, 0x1c1f ;  /* 0x003c1f00000d7f89 */ /* 0x000e6200000e0000 */
[----:B------:R-:W-:-:S05]  /*b0a0*/  IMAD R3, R208, R3, 0x40 ;  /* 0x00000040d0037424 */ /* 0x000fca00078e0203 */
[----:B------:R-:W-:Y:S02]  /*b0b0*/  IADD3 R65, R200, 0x1, R3 ;  /* 0x00000001c8417810 */ /* 0x000fe40007ffe003 */
[----:B------:R-:W-:Y:S02]  /*b0c0*/  IADD3 R12, -R207, R3, R200 ;  /* 0x00000003cf0c7210 */ /* 0x000fe40007ffe1c8 */
[----:B------:R-:W-:-:S04]  /*b0d0*/  IADD3 R65, -R198, R65, -R207 ;  /* 0x00000041c6417210 */ /* 0x000fc80007ffe9cf */
[----:B-1----:R-:W-:-:S04]  /*b0e0*/  VIADDMNMX R14, R13, R65, R12, PT ;  /* 0x000000410d0e7246 */ /* 0x002fc8000380010c */
[C---:B------:R-:W-:Y:S02]  /*b0f0*/  ISETP.GT.AND P1, PT, R14.reuse, RZ, PT ;  /* 0x000000ff0e00720c */ /* 0x040fe40003f24270 */
[C---:B------:R-:W-:Y:S02]  /*b100*/  ISETP.GT.AND P2, PT, R14.reuse, 0x1, PT ;  /* 0x000000010e00780c */ /* 0x040fe40003f44270 */
[----:B------:R-:W-:Y:S02]  /*b110*/  ISETP.GT.AND P3, PT, R14, 0x8, PT ;  /* 0x000000080e00780c */ /* 0x000fe40003f64270 */
[----:B------:R-:W-:Y:S02]  /*b120*/  FSEL R26, R26, -INF , P1 ;  /* 0xff8000001a1a7808 */ /* 0x000fe40000800000 */
[----:B------:R-:W-:Y:S02]  /*b130*/  FSEL R27, R27, -INF , P2 ;  /* 0xff8000001b1b7808 */ /* 0x000fe40001000000 */
[----:B------:R-:W-:-:S02]  /*b140*/  FSEL R3, R30, -INF , P3 ;  /* 0xff8000001e037808 */ /* 0x000fc40001800000 */
[----:B------:R-:W-:Y:S02]  /*b150*/  ISETP.GT.AND P1, PT, R14, 0x9, PT ;  /* 0x000000090e00780c */ /* 0x000fe40003f24270 */
[----:B------:R-:W-:Y:S02]  /*b160*/  FMNMX.FTZ R30, R26, R27, !PT ;  /* 0x0000001b1a1e7209 */ /* 0x000fe40007810000 */
[C---:B------:R-:W-:Y:S02]  /*b170*/  ISETP.GT.AND P2, PT, R14.reuse, 0x10, PT ;  /* 0x000000100e00780c */ /* 0x040fe40003f44270 */
[----:B------:R-:W-:Y:S02]  /*b180*/  FSEL R31, R31, -INF , P1 ;  /* 0xff8000001f1f7808 */ /* 0x000fe40000800000 */
[----:B------:R-:W-:Y:S02]  /*b190*/  FMNMX.FTZ R30, R3, R30, !PT ;  /* 0x0000001e031e7209 */ /* 0x000fe40007810000 */
[----:B------:R-:W-:-:S02]  /*b1a0*/  ISETP.GT.AND P1, PT, R14, 0x11, PT ;  /* 0x000000110e00780c */ /* 0x000fc40003f24270 */
[----:B------:R-:W-:Y:S02]  /*b1b0*/  FSEL R13, R34, -INF , P2 ;  /* 0xff800000220d7808 */ /* 0x000fe40001000000 */
        /* <DEDUP_REMOVED lines=31> */
[----:B------:R-:W-:Y:S02]  /*b3b0*/  FSEL R55, R55, -INF , P1 ;  /* 0xff80000037377808 */ /* 0x000fe40000800000 */
[----:B------:R-:W-:-:S04]  /*b3c0*/  FMNMX.FTZ R30, R47, R30, !PT ;  /* 0x0000001e2f1e7209 */ /* 0x000fc80007810000 */
[----:B------:R-:W-:Y:S02]  /*b3d0*/  FMNMX.FTZ R14, R55, R30, !PT ;  /* 0x0000001e370e7209 */ /* 0x000fe40007810000 */
[----:B------:R-:W1:Y:S04]  /*b3e0*/  SHFL.IDX PT, R30, R0, RZ, 0x1c1f ;  /* 0x001c1fff001e7589 */ /* 0x000e6800000e0000 */
[----:B------:R-:W2:Y:S01]  /*b3f0*/  SHFL.BFLY PT, R67, R14, 0x2, 0x1f ;  /* 0x0c401f000e437f89 */ /* 0x000ea200000e0000 */
[----:B-1----:R-:W-:Y:S01]  /*b400*/  VIADDMNMX R30, R30, R65, R12, PT ;  /* 0x000000411e1e7246 */ /* 0x002fe2000380010c */
[----:B------:R-:W-:Y:S01]  /*b410*/  IMAD.U32 R12, RZ, RZ, UR4 ;  /* 0x00000004ff0c7e24 */ /* 0x000fe2000f8e00ff */
[----:B--2---:R-:W-:Y:S02]  /*b420*/  FMNMX.FTZ R34, R14, R67, !PT ;  /* 0x000000430e227209 */ /* 0x004fe40007810000 */
[----:B------:R-:W-:-:S02]  /*b430*/  ISETP.GT.AND P1, PT, R30, RZ, PT ;  /* 0x000000ff1e00720c */ /* 0x000fc40003f24270 */
[C---:B------:R-:W-:Y:S01]  /*b440*/  ISETP.GT.AND P2, PT, R30.reuse, 0x1, PT ;  /* 0x000000011e00780c */ /* 0x040fe20003f44270 */
[----:B------:R-:W1:Y:S01]  /*b450*/  SHFL.BFLY PT, R71, R34, 0x1, 0x1f ;  /* 0x0c201f0022477f89 */ /* 0x000e6200000e0000 */
[----:B------:R-:W-:Y:S02]  /*b460*/  ISETP.GT.AND P3, PT, R30, 0x8, PT ;  /* 0x000000081e00780c */ /* 0x000fe40003f64270 */
[----:B------:R-:W-:Y:S02]  /*b470*/  FSEL R65, R24, -INF , P1 ;  /* 0xff80000018417808 */ /* 0x000fe40000800000 */
[----:B------:R-:W-:Y:S02]  /*b480*/  FSEL R25, R25, -INF , P2 ;  /* 0xff80000019197808 */ /* 0x000fe40001000000 */
[----:B------:R-:W-:Y:S02]  /*b490*/  ISETP.GT.AND P1, PT, R30, 0x9, PT ;  /* 0x000000091e00780c */ /* 0x000fe40003f24270 */
[----:B------:R-:W-:-:S02]  /*b4a0*/  FSEL R67, R28, -INF , P3 ;  /* 0xff8000001c437808 */ /* 0x000fc40001800000 */
[----:B------:R-:W-:Y:S02]  /*b4b0*/  FMNMX.FTZ R0, R65, R25, !PT ;  /* 0x0000001941007209 */ /* 0x000fe40007810000 */
        /* <DEDUP_REMOVED lines=9> */
[----:B-1----:R-:W-:Y:S02]  /*b550*/  FMNMX.FTZ R14, R34, R71, !PT ;  /* 0x00000047220e7209 */ /* 0x002fe40007810000 */
[----:B------:R-:W-:-:S02]  /*b560*/  ISETP.GT.AND P1, PT, R30, 0x19, PT ;  /* 0x000000191e00780c */ /* 0x000fc40003f24270 */
[----:B------:R-:W-:Y:S01]  /*b570*/  FSEL R71, R36, -INF , P2 ;  /* 0xff80000024477808 */ /* 0x000fe20001000000 */
[----:B------:R-:W-:Y:S01]  /*b580*/  FMUL.FTZ R36, R14, R12 ;  /* 0x0000000c0e247220 */ /* 0x000fe20000410000 */
        /* <DEDUP_REMOVED lines=25> */
[----:B------:R-:W-:Y:S02]  /*b720*/  FSETP.NEU.FTZ.AND P4, PT, R14, -INF , PT ;  /* 0xff8000000e00780b */ /* 0x000fe40003f9d000 */
[----:B------:R-:W-:Y:S02]  /*b730*/  FSEL R53, R53, -INF , P2 ;  /* 0xff80000035357808 */ /* 0x000fe40001000000 */
[----:B------:R-:W-:Y:S02]  /*b740*/  FMNMX.FTZ R0, R79, R0, !PT ;  /* 0x000000004f007209 */ /* 0x000fe40007810000 */
[----:B------:R-:W-:-:S02]  /*b750*/  FSEL R36, R36, RZ, P4 ;  /* 0x000000ff24247208 */ /* 0x000fc40002000000 */
[----:B------:R-:W-:-:S03]  /*b760*/  FMNMX.FTZ R0, R53, R0, !PT ;  /* 0x0000000035007209 */ /* 0x000fc60007810000 */
[-CC-:B------:R-:W-:Y:S01]  /*b770*/  FFMA.FTZ R167, R3, R12.reuse, -R36.reuse ;  /* 0x0000000c03a77223 */ /* 0x180fe20000010824 */
[-CC-:B------:R-:W-:Y:S01]  /*b780*/  FFMA.FTZ R161, R13, R12.reuse, -R36.reuse ;  /* 0x0000000c0da17223 */ /* 0x180fe20000010824 */
[----:B------:R-:W1:Y:S01]  /*b790*/  SHFL.BFLY PT, R3, R0, 0x2, 0x1f ;  /* 0x0c401f0000037f89 */ /* 0x000e6200000e0000 */
        /* <DEDUP_REMOVED lines=11> */
[----:B------:R-:W-:Y:S08]  /*b850*/  MUFU.EX2 R165, R165 ;  /* 0x000000a500a57308 */ /* 0x000ff00000000800 */
[----:B------:R-:W2:Y:S01]  /*b860*/  MUFU.EX2 R28, R28 ;  /* 0x0000001c001c7308 */ /* 0x000ea20000000800 */
[----:B-1----:R-:W-:Y:S01]  /*b870*/  FMNMX.FTZ R13, R0, R3, !PT ;  /* 0x00000003000d7209 */ /* 0x002fe20007810000 */
[-CC-:B------:R-:W-:Y:S01]  /*b880*/  FFMA.FTZ R0, R63, R12.reuse, -R36.reuse ;  /* 0x0000000c3f007223 */ /* 0x180fe20000010824 */
[----:B------:R-:W-:-:S05]  /*b890*/  FFMA.FTZ R3, R61, R12, -R36 ;  /* 0x0000000c3d037223 */ /* 0x000fca0000010824 */
[----:B------:R-:W1:Y:S01]  /*b8a0*/  MUFU.EX2 R167, R167 ;  /* 0x000000a700a77308 */ /* 0x000e620000000800 */
[----:B------:R-:W3:Y:S07]  /*b8b0*/  SHFL.BFLY PT, R24, R13, 0x1, 0x1f ;  /* 0x0c201f000d187f89 */ /* 0x000eee00000e0000 */
[----:B------:R-:W4:Y:S01]  /*b8c0*/  MUFU.EX2 R30, R30 ;  /* 0x0000001e001e7308 */ /* 0x000f220000000800 */
[----:B--2---:R-:W-:Y:S01]  /*b8d0*/  FADD.FTZ R40, R165, R28 ;  /* 0x0000001ca5287221 */ /* 0x004fe20000010000 */
[----:B------:R-:W-:-:S06]  /*b8e0*/  F2FP.F16.F32.PACK_AB R165, R28, R165 ;  /* 0x000000a51ca5723e */ /* 0x000fcc00000000ff */
[----:B------:R-:W2:Y:S08]  /*b8f0*/  MUFU.EX2 R161, R161 ;  /* 0x000000a100a17308 */ /* 0x000eb00000000800 */
[----:B------:R-:W0:Y:S01]  /*b900*/  MUFU.EX2 R32, R32 ;  /* 0x0000002000207308 */ /* 0x000e220000000800 */
[----:B---3--:R-:W-:Y:S01]  /*b910*/  FMNMX.FTZ R15, R13, R24, !PT ;  /* 0x000000180d0f7209 */ /* 0x008fe20007810000 */
[----:B------:R-:W-:-:S03]  /*b920*/  FFMA.FTZ R13, R47, R12, -R36 ;  /* 0x0000000c2f0d7223 */ /* 0x000fc60000010824 */
[C---:B------:R-:W-:Y:S01]  /*b930*/  FSETP.NEU.FTZ.AND P1, PT, R15.reuse, -INF , PT ;  /* 0xff8000000f00780b */ /* 0x040fe20003f3d000 */
[----:B------:R-:W-:Y:S02]  /*b940*/  FMUL.FTZ R26, R15, R12 ;  /* 0x0000000c0f1a7220 */ /* 0x000fe40000410000 */
[----:B------:R-:W3:Y:S03]  /*b950*/  MUFU.EX2 R163, R163 ;  /* 0x000000a300a37308 */ /* 0x000ee60000000800 */
        /* <DEDUP_REMOVED lines=11> */
[----:B-1----:R-:W-:Y:S01]  /*ba10*/  FADD.FTZ R41, R167, R40 ;  /* 0x00000028a7297221 */ /* 0x002fe20000010000 */
[-CC-:B------:R-:W-:Y:S01]  /*ba20*/  FFMA.FTZ R156, R73, R12.reuse, -R36.reuse ;  /* 0x0000000c499c7223 */ /* 0x180fe20000010824 */
[-CC-:B------:R-:W-:Y:S01]  /*ba30*/  FFMA.FTZ R158, R75, R12.reuse, -R36.reuse ;  /* 0x0000000c4b9e7223 */ /* 0x180fe20000010824 */
[----:B------:R-:W-:Y:S01]  /*ba40*/  VIADD R40, R21, 0x28c40 ;  /* 0x00028c4015287836 */ /* 0x000fe20000000000 */
[----:B------:R-:W1:Y:S01]  /*ba50*/  MUFU.EX2 R25, R25 ;  /* 0x0000001900197308 */ /* 0x000e620000000800 */
[C---:B----4-:R-:W-:Y:S01]  /*ba60*/  FADD.FTZ R44, R30.reuse, R41 ;  /* 0x000000291e2c7221 */ /* 0x050fe20000010000 */
[-CC-:B------:R-:W-:Y:S01]  /*ba70*/  FFMA.FTZ R33, R45, R12.reuse, -R36.reuse ;  /* 0x0000000c2d217223 */ /* 0x180fe20000010824 */
[----:B------:R-:W-:Y:S01]  /*ba80*/  F2FP.F16.F32.PACK_AB R167, R30, R167 ;  /* 0x000000a71ea7723e */ /* 0x000fe200000000ff */
[-C--:B------:R-:W-:Y:S01]  /*ba90*/  FFMA.FTZ R37, R77, R12.reuse, -R36 ;  /* 0x0000000c4d257223 */ /* 0x080fe20000010824 */
[----:B--2---:R-:W-:Y:S01]  /*baa0*/  FADD.FTZ R41, R161, R44 ;  /* 0x0000002ca1297221 */ /* 0x004fe20000010000 */
[----:B------:R-:W-:Y:S01]  /*bab0*/  PRMT R40, R187, 0x654, R40 ;  /* 0x00000654bb287816 */ /* 0x000fe20000000028 */
[-CC-:B------:R-:W-:Y:S01]  /*bac0*/  FFMA.FTZ R49, R49, R12.reuse, -R36.reuse ;  /* 0x0000000c31317223 */ /* 0x180fe20000010824 */
[----:B------:R-:W2:Y:S01]  /*bad0*/  MUFU.EX2 R166, R166 ;  /* 0x000000a600a67308 */ /* 0x000ea20000000800 */
[C---:B0-----:R-:W-:Y:S01]  /*bae0*/  FADD.FTZ R44, R32.reuse, R41 ;  /* 0x00000029202c7221 */ /* 0x041fe20000010000 */
[----:B------:R0:W-:Y:S01]  /*baf0*/  SYNCS.ARRIVE.TRANS64.RED.A1T0 RZ, [R40+URZ], RZ ;  /* 0x000000ff28ff79a7 */ /* 0x0001e2000810043f */
[-CC-:B------:R-:W-:Y:S01]  /*bb00*/  FFMA.FTZ R79, R79, R12.reuse, -R36.reuse ;  /* 0x0000000c4f4f7223 */ /* 0x180fe20000010824 */
[----:B------:R-:W-:Y:S01]  /*bb10*/  FFMA.FTZ R36, R53, R12, -R36 ;  /* 0x0000000c35247223 */ /* 0x000fe20000010824 */
[----:B---3--:R-:W-:Y:S01]  /*bb20*/  FADD.FTZ R41, R163, R44 ;  /* 0x0000002ca3297221 */ /* 0x008fe20000010000 */
[----:B------:R-:W-:-:S02]  /*bb30*/  F2FP.F16.F32.PACK_AB R161, R32, R161 ;  /* 0x000000a120a1723e */ /* 0x000fc400000000ff */
[----:B------:R-:W3:Y:S01]  /*bb40*/  MUFU.EX2 R27, R27 ;  /* 0x0000001b001b7308 */ /* 0x000ee20000000800 */
[----:B-1----:R-:W-:Y:S01]  /*bb50*/  FADD.FTZ R39, R164, R25 ;  /* 0x00000019a4277221 */ /* 0x002fe20000010000 */
[----:B------:R-:W-:-:S06]  /*bb60*/  F2FP.F16.F32.PACK_AB R164, R25, R164 ;  /* 0x000000a419a4723e */ /* 0x000fcc00000000ff */
[----:B------:R-:W1:Y:S01]  /*bb70*/  MUFU.EX2 R160, R160 ;  /* 0x000000a000a07308 */ /* 0x000e620000000800 */
[----:B--2---:R-:W-:-:S07]  /*bb80*/  FADD.FTZ R42, R166, R39 ;  /* 0x00000027a62a7221 */ /* 0x004fce0000010000 */
[----:B------:R-:W2:Y:S01]  /*bb90*/  MUFU.EX2 R29, R29 ;  /* 0x0000001d001d7308 */ /* 0x000ea20000000800 */
[C---:B---3--:R-:W-:Y:S01]  /*bba0*/  FADD.FTZ R39, R27.reuse, R42 ;  /* 0x0000002a1b277221 */ /* 0x048fe20000010000 */
[----:B------:R-:W-:Y:S01]  /*bbb0*/  F2FP.F16.F32.PACK_AB R166, R27, R166 ;  /* 0x000000a61ba6723e */ /* 0x000fe200000000ff */
[----:B------:R-:W-:Y:S06]  /*bbc0*/  BAR.SYNC.DEFER_BLOCKING 0xf, 0x100 ;  /* 0x03c4000000007b1d */ /* 0x000fec0000010000 */
[----:B------:R-:W3:Y:S01]  /*bbd0*/  MUFU.EX2 R162, R162 ;  /* 0x000000a200a27308 */ /* 0x000ee20000000800 */
[----:B-1----:R-:W-:-:S07]  /*bbe0*/  FADD.FTZ R42, R160, R39 ;  /* 0x00000027a02a7221 */ /* 0x002fce0000010000 */
[----:B------:R-:W1:Y:S01]  /*bbf0*/  MUFU.EX2 R34, R34 ;  /* 0x0000002200227308 */ /* 0x000e620000000800 */
[C---:B--2---:R-:W-:Y:S01]  /*bc00*/  FADD.FTZ R39, R29.reuse, R42 ;  /* 0x0000002a1d277221 */ /* 0x044fe20000010000 */
[----:B------:R-:W-:-:S06]  /*bc10*/  F2FP.F16.F32.PACK_AB R160, R29, R160 ;  /* 0x000000a01da0723e */ /* 0x000fcc00000000ff */
[----:B------:R-:W2:Y:S01]  /*bc20*/  MUFU.EX2 R31, R31 ;  /* 0x0000001f001f7308 */ /* 0x000ea20000000800 */
[----:B---3--:R-:W-:Y:S01]  /*bc30*/  FADD.FTZ R30, R162, R39 ;  /* 0x00000027a21e7221 */ /* 0x008fe20000010000 */
[----:B------:R3:W-:Y:S06]  /*bc40*/  STSM.16.M88.4 [R201+0x26800], R164 ;  /* 0x026800a4c9007844 */ /* 0x0007ec0000000200 */
[----:B------:R-:W4:Y:S01]  /*bc50*/  MUFU.EX2 R157, R157 ;  /* 0x0000009d009d7308 */ /* 0x000f220000000800 */
[C---:B-1----:R-:W-:Y:S01]  /*bc60*/  FADD.FTZ R42, R34.reuse, R41 ;  /* 0x00000029222a7221 */ /* 0x042fe20000010000 */
[----:B------:R-:W-:-:S06]  /*bc70*/  F2FP.F16.F32.PACK_AB R163, R34, R163 ;  /* 0x000000a322a3723e */ /* 0x000fcc00000000ff */
[----:B------:R-:W1:Y:S01]  /*bc80*/  MUFU.EX2 R156, R156 ;  /* 0x0000009c009c7308 */ /* 0x000e620000000800 */
[C---:B--2---:R-:W-:Y:S01]  /*bc90*/  FADD.FTZ R41, R31.reuse, R30 ;  /* 0x0000001e1f297221 */ /* 0x044fe20000010000 */
[----:B------:R-:W-:-:S05]  /*bca0*/  F2FP.F16.F32.PACK_AB R162, R31, R162 ;  /* 0x000000a21fa2723e */ /* 0x000fca00000000ff */
[----:B------:R3:W-:Y:S01]  /*bcb0*/  STSM.16.M88.4 [R204], R160 ;  /* 0x000000a0cc007844 */ /* 0x0007e20000000200 */
[----:B------:R-:W2:Y:S01]  /*bcc0*/  MUFU.EX2 R38, R38 ;  /* 0x0000002600267308 */ /* 0x000ea20000000800 */
[----:B----4-:R-:W-:-:S07]  /*bcd0*/  FADD.FTZ R43, R157, R42 ;  /* 0x0000002a9d2b7221 */ /* 0x010fce0000010000 */
[----:B------:R-:W4:Y:S01]  /*bce0*/  MUFU.EX2 R35, R35 ;  /* 0x0000002300237308 */ /* 0x000f220000000800 */
[----:B-1----:R-:W-:-:S07]  /*bcf0*/  FADD.FTZ R30, R156, R41 ;  /* 0x000000299c1e7221 */ /* 0x002fce0000010000 */
[----:B------:R-:W1:Y:S01]  /*bd00*/  MUFU.EX2 R159, R159 ;  /* 0x0000009f009f7308 */ /* 0x000e620000000800 */
[C---:B--2---:R-:W-:Y:S01]  /*bd10*/  FADD.FTZ R32, R38.reuse, R43 ;  /* 0x0000002b26207221 */ /* 0x044fe20000010000 */
[----:B------:R-:W-:-:S06]  /*bd20*/  F2FP.F16.F32.PACK_AB R157, R38, R157 ;  /* 0x0000009d269d723e */ /* 0x000fcc00000000ff */
[----:B------:R-:W2:Y:S01]  /*bd30*/  MUFU.EX2 R158, R158 ;  /* 0x0000009e009e7308 */ /* 0x000ea20000000800 */
[C---:B----4-:R-:W-:Y:S01]  /*bd40*/  FADD.FTZ R25, R35.reuse, R30 ;  /* 0x0000001e23197221 */ /* 0x050fe20000010000 */
[----:B------:R-:W-:-:S06]  /*bd50*/  F2FP.F16.F32.PACK_AB R156, R35, R156 ;  /* 0x0000009c239c723e */ /* 0x000fcc00000000ff */
[----:B------:R-:W4:Y:S01]  /*bd60*/  MUFU.EX2 R0, R0 ;  /* 0x0000000000007308 */ /* 0x000f220000000800 */
[----:B-1----:R-:W-:-:S07]  /*bd70*/  FADD.FTZ R27, R159, R32 ;  /* 0x000000209f1b7221 */ /* 0x002fce0000010000 */
[----:B------:R-:W1:Y:S01]  /*bd80*/  MUFU.EX2 R33, R33 ;  /* 0x0000002100217308 */ /* 0x000e620000000800 */
[----:B--2---:R-:W-:-:S07]  /*bd90*/  FADD.FTZ R30, R158, R25 ;  /* 0x000000199e1e7221 */ /* 0x004fce0000010000 */
[----:B------:R-:W-:Y:S01]  /*bda0*/  MUFU.EX2 R3, R3 ;  /* 0x0000000300037308 */ /* 0x000fe20000000800 */
[C---:B----4-:R-:W-:Y:S01]  /*bdb0*/  F2FP.F16.F32.PACK_AB R159, R0.reuse, R159 ;  /* 0x0000009f009f723e */ /* 0x050fe200000000ff */
[----:B------:R-:W-:-:S06]  /*bdc0*/  FADD.FTZ R0, R0, R27 ;  /* 0x0000001b00007221 */ /* 0x000fcc0000010000 */
[----:B------:R-:W2:Y:S01]  /*bdd0*/  MUFU.EX2 R24, R51 ;  /* 0x0000003300187308 */ /* 0x000ea20000000800 */
[C---:B-1----:R-:W-:Y:S01]  /*bde0*/  FADD.FTZ R30, R33.reuse, R30 ;  /* 0x0000001e211e7221 */ /* 0x042fe20000010000 */
[----:B------:R-:W-:-:S05]  /*bdf0*/  F2FP.F16.F32.PACK_AB R158, R33, R158 ;  /* 0x0000009e219e723e */ /* 0x000fca00000000ff */
[----:B------:R3:W-:Y:S01]  /*be00*/  STSM.16.M88.4 [R202], R156 ;  /* 0x0000009cca007844 */ /* 0x0007e20000000200 */
[----:B------:R-:W-:Y:S08]  /*be10*/  MUFU.EX2 R37, R37 ;  /* 0x0000002500257308 */ /* 0x000ff00000000800 */
[----:B0-----:R-:W0:Y:S01]  /*be20*/  MUFU.EX2 R40, R49 ;  /* 0x0000003100287308 */ /* 0x001e220000000800 */
[----:B--2---:R-:W-:Y:S01]  /*be30*/  F2FP.F16.F32.PACK_AB R153, R24, R3 ;  /* 0x000000031899723e */ /* 0x004fe200000000ff */
[----:B------:R-:W-:-:S04]  /*be40*/  FADD.FTZ R3, R3, R0 ;  /* 0x0000000003037221 */ /* 0x000fc80000010000 */
[----:B------:R-:W-:Y:S02]  /*be50*/  FADD.FTZ R24, R24, R3 ;  /* 0x0000000318187221 */ /* 0x000fe40000010000 */
[----:B------:R-:W1:Y:S08]  /*be60*/  MUFU.EX2 R13, R13 ;  /* 0x0000000d000d7308 */ /* 0x000e700000000800 */
[----:B------:R-:W2:Y:S01]  /*be70*/  MUFU.EX2 R26, R55 ;  /* 0x00000037001a7308 */ /* 0x000ea20000000800 */
[----:B0----5:R-:W-:Y:S01]  /*be80*/  F2FP.F16.F32.PACK_AB R152, R40, R37 ;  /* 0x000000252898723e */ /* 0x021fe200000000ff */
[----:B------:R-:W-:-:S04]  /*be90*/  FADD.FTZ R37, R37, R30 ;  /* 0x0000001e25257221 */ /* 0x000fc80000010000 */
[----:B------:R-:W-:Y:S02]  /*bea0*/  FADD.FTZ R37, R40, R37 ;  /* 0x0000002528257221 */ /* 0x000fe40000010000 */
[----:B------:R-:W0:Y:S01]  /*beb0*/  MUFU.EX2 R28, R79 ;  /* 0x0000004f001c7308 */ /* 0x000e220000000800 */
[----:B-1----:R-:W-:-:S07]  /*bec0*/  FADD.FTZ R3, R13, R24 ;  /* 0x000000180d037221 */ /* 0x002fce0000010000 */
[----:B------:R-:W1:Y:S01]  /*bed0*/  MUFU.EX2 R39, R36 ;  /* 0x0000002400277308 */ /* 0x000e620000000800 */
[C---:B--2---:R-:W-:Y:S01]  /*bee0*/  F2FP.F16.F32.PACK_AB R155, R26.reuse, R13 ;  /* 0x0000000d1a9b723e */ /* 0x044fe200000000ff */
[----:B------:R-:W-:Y:S01]  /*bef0*/  FADD.FTZ R3, R26, R3 ;  /* 0x000000031a037221 */ /* 0x000fe20000010000 */
[----:B0-----:R-:W-:Y:S01]  /*bf00*/  FADD.FTZ R0, R28, R37 ;  /* 0x000000251c007221 */ /* 0x001fe20000010000 */
[----:B-1----:R-:W-:-:S03]  /*bf10*/  F2FP.F16.F32.PACK_AB R154, R39, R28 ;  /* 0x0000001c279a723e */ /* 0x002fc600000000ff */
[----:B------:R-:W-:Y:S02]  /*bf20*/  FADD.FTZ R0, R39, R0 ;  /* 0x0000000027007221 */ /* 0x000fe40000010000 */
[----:B------:R3:W-:Y:S01]  /*bf30*/  STSM.16.M88.4 [R203], R152 ;  /* 0x00000098cb007844 */ /* 0x0007e20000000200 */
[----:B------:R-:W-:Y:S05]  /*bf40*/  @!P0 BRA `(.L_x_7983) ;  /* 0x0000000000048947 */ /* 0x000fea0003800000 */
[----:B------:R-:W-:Y:S01]  /*bf50*/  BPT.TRAP 0x1 ;  /* 0x000000040000795c */ /* 0x000fe20000300000 */
.L_x_7983:
[----:B------:R0:W1:Y:S01]  /*bf60*/  SYNCS.PHASECHK.TRANS64.TRYWAIT P1, [R21+URZ+0x28c50], R58 ;  /* 0x028c503a150075a7 */ /* 0x000062000802017f */
[----:B------:R-:W-:Y:S05]  /*bf70*/  @!P0 BRA `(.L_x_7984) ;  /* 0x0000000000048947 */ /* 0x000fea0003800000 */
[----:B------:R-:W-:Y:S01]  /*bf80*/  BPT.TRAP 0x1 ;  /* 0x000000040000795c */ /* 0x000fe20000300000 */
.L_x_7984:
[----:B------:R-:W-:Y:S01]  /*bf90*/  LOP3.LUT R13, R56, 0x2000000, RZ, 0xfc, !PT ;  /* 0x02000000380d7812 */ /* 0x000fe200078efcff */
[----:B------:R-:W-:Y:S01]  /*bfa0*/  ULDC UR36, c[0x0][0x988] ;  /* 0x0002620000247ab9 */ /* 0x000fe20000000800 */
[----:B------:R-:W-:Y:S01]  /*bfb0*/  ULDC UR37, c[0x0][0x988] ;  /* 0x0002620000257ab9 */ /* 0x000fe20000000800 */
[----:B------:R-:W-:Y:S01]  /*bfc0*/  BSSY B0, `(.L_x_7985) ;  /* 0x0000006000007945 */ /* 0x000fe20003800000 */
[----:B------:R-:W-:Y:S02]  /*bfd0*/  IMAD.MOV.U32 R29, RZ, RZ, 0x40000040 ;  /* 0x40000040ff1d7424 */ /* 0x000fe400078e00ff */
[----:B------:R-:W-:Y:S01]  /*bfe0*/  IMAD R28, R17, 0x1000, R13 ;  /* 0x00001000111c7824 */ /* 0x000fe200078e020d */
[----:B-1----:R-:W-:Y:S06]  /*bff0*/  @P1 BRA `(.L_x_7986) ;  /* 0x0000000000081947 */ /* 0x002fec0003800000 */
[----:B------:R-:W1:Y:S02]  /*c000*/  SYNCS.PHASECHK.TRANS64.TRYWAIT P1, [R21+URZ+0x28c50], R58 ;  /* 0x028c503a150075a7 */ /* 0x000e64000802017f */
[----:B-1----:R-:W-:Y:S05]  /*c010*/  @!P1 BRA `(.L_x_7987) ;  /* 0x0000012800cc9947 */ /* 0x002fea0003800000 */
.L_x_7986:
[----:B------:R-:W-:Y:S05]  /*c020*/  BSYNC B0 ;  /* 0x0000000000007941 */ /* 0x000fea0003800000 */
.L_x_7985:
        /* <DEDUP_REMOVED lines=14> */
[----:B01----:R-:W-:-:S06]  /*c110*/  WARPGROUP.ARRIVE ;  /* 0x00000000000079c5 */ /* 0x003fcc0000000000 */
        /* <DEDUP_REMOVED lines=24> */
.L_x_7988:
[----:B---3--:R-:W0:Y:S01]  /*c2a0*/  LDC R152, c[0x0][0x448] ;  /* 0x00011200ff987b82 */ /* 0x008e220000000800 */
[----:B------:R-:W-:Y:S01]  /*c2b0*/  VIADD R21, R21, 0x28c60 ;  /* 0x00028c6015157836 */ /* 0x000fe20000000000 */
[----:B------:R-:W-:Y:S01]  /*c2c0*/  BSSY B1, `(.L_x_7989) ;  /* 0x0000214000017945 */ /* 0x000fe20003800000 */
[----:B------:R-:W-:Y:S02]  /*c2d0*/  IMAD.MOV.U32 R153, RZ, RZ, R199 ;  /* 0x000000ffff997224 */ /* 0x000fe400078e00c7 */
[----:B------:R-:W-:Y:S01]  /*c2e0*/  VIADD R208, R208, 0xfffffffe ;  /* 0xfffffffed0d07836 */ /* 0x000fe20000000000 */
[----:B------:R-:W-:-:S04]  /*c2f0*/  PRMT R21, R187, 0x654, R21 ;  /* 0x00000654bb157816 */ /* 0x000fc80000000015 */
[----:B------:R1:W-:Y:S01]  /*c300*/  SYNCS.ARRIVE.TRANS64.RED.A1T0 RZ, [R21+URZ], RZ ;  /* 0x000000ff15ff79a7 */ /* 0x0003e2000810043f */
[----:B0-----:R-:W-:-:S13]  /*c310*/  ISETP.NE.AND P1, PT, R152, 0x1, PT ;  /* 0x000000019800780c */ /* 0x001fda0003f25270 */
[----:B------:R-:W0:Y:S08]  /*c320*/  @P1 LDC R152, c[0x0][0x44c] ;  /* 0x00011300ff981b82 */ /* 0x000e300000000800 */
[----:B-1----:R-:W1:Y:S01]  /*c330*/  @P1 LDC R21, c[0x0][0x450] ;  /* 0x00011400ff151b82 */ /* 0x002e620000000800 */
[----:B0-----:R-:W-:-:S05]  /*c340*/  @P1 IMAD.HI.U32 R152, R199, R152, RZ ;  /* 0x00000098c7981227 */ /* 0x001fca00078e00ff */
[----:B-1----:R-:W-:-:S04]  /*c350*/  @P1 SHF.R.U32.HI R153, RZ, R21, R152 ;  /* 0x00000015ff991219 */ /* 0x002fc80000011698 */
[----:B------:R-:W-:-:S04]  /*c360*/  IADD3 R21, R153, R200, -R198 ;  /* 0x000000c899157210 */ /* 0x000fc80007ffe8c6 */
[----:B------:R-:W-:-:S04]  /*c370*/  SHF.R.S32.HI R152, RZ, 0x1f, R21 ;  /* 0x0000001fff987819 */ /* 0x000fc80000011415 */
[----:B------:R-:W-:-:S04]  /*c380*/  LEA.HI R21, R152, R21, RZ, 0x6 ;  /* 0x0000001598157211 */ /* 0x000fc800078f30ff */
[----:B------:R-:W-:-:S04]  /*c390*/  SHF.R.S32.HI R21, RZ, 0x6, R21 ;  /* 0x00000006ff157819 */ /* 0x000fc80000011415 */
[----:B------:R-:W-:-:S04]  /*c3a0*/  VIMNMX R21, R205, R21, !PT ;  /* 0x00000015cd157248 */ /* 0x000fc80007fe0100 */
[----:B------:R-:W-:-:S13]  /*c3b0*/  ISETP.GE.AND P1, PT, R208, R21, PT ;  /* 0x00000015d000720c */ /* 0x000fda0003f26270 */
[----:B------:R-:W-:Y:S05]  /*c3c0*/  @!P1 BRA `(.L_x_7990) ;  /* 0x00000020000c9947 */ /* 0x000fea0003800000 */
[----:B------:R-:W-:Y:S01]  /*c3d0*/  BSSY B0, `(.L_x_7990) ;  /* 0x0000202000007945 */ /* 0x000fe20003800000 */
[----:B------:R-:W-:Y:S01]  /*c3e0*/  IMAD.MOV.U32 R219, RZ, RZ, R14 ;  /* 0x000000ffffdb7224 */ /* 0x000fe200078e000e */
[----:B------:R-:W-:Y:S01]  /*c3f0*/  MOV R220, R17 ;  /* 0x0000001100dc7202 */ /* 0x000fe20000000f00 */
[----:B------:R-:W-:-:S07]  /*c400*/  IMAD.MOV.U32 R218, RZ, RZ, R15 ;  /* 0x000000ffffda7224 */ /* 0x000fce00078e000f */
.L_x_8003:
[----:B------:R-:W-:-:S05]  /*c410*/  VIADD R17, R220, 0x1 ;  /* 0x00000001dc117836 */ /* 0x000fca0000000000 */
[----:B------:R-:W-:-:S04]  /*c420*/  ISETP.NE.AND P1, PT, R17, 0x2, PT ;  /* 0x000000021100780c */ /* 0x000fc80003f25270 */
[----:B------:R-:W-:Y:S02]  /*c430*/  SEL R12, RZ, 0x1, P1 ;  /* 0x00000001ff0c7807 */ /* 0x000fe40000800000 */
[----:B------:R-:W-:Y:S02]  /*c440*/  SEL R17, R17, RZ, P1 ;  /* 0x000000ff11117207 */ /* 0x000fe40000800000 */
[----:B------:R-:W-:Y:S01]  /*c450*/  LOP3.LUT R22, R22, R12, RZ, 0x3c, !PT ;  /* 0x0000000c16167212 */ /* 0x000fe200078e3cff */
[----:B0-----:R-:W-:Y:S06]  /*c460*/  @!P0 BRA `(.L_x_7991) ;  /* 0x0000000000048947 */ /* 0x001fec0003800000 */
[----:B------:R-:W-:Y:S01]  /*c470*/  BPT.TRAP 0x1 ;  /* 0x000000040000795c */ /* 0x000fe20000300000 */
.L_x_7991:
[----:B------:R-:W-:Y:S01]  /*c480*/  IMAD R209, R17, 0x8, R2 ;  /* 0x0000000811d17824 */ /* 0x000fe200078e0202 */
[----:B------:R-:W-:-:S04]  /*c490*/  SHF.L.U32 R213, R22, 0x1f, RZ ;  /* 0x0000001f16d57819 */ /* 0x000fc800000006ff */
[----:B------:R0:W1:Y:S01]  /*c4a0*/  SYNCS.PHASECHK.TRANS64.TRYWAIT P1, [R209+URZ+0x28c30], R213 ;  /* 0x028c30d5d10075a7 */ /* 0x000062000802017f */
[----:B------:R-:W-:Y:S05]  /*c4b0*/  @!P0 BRA `(.L_x_7992) ;  /* 0x0000000000048947 */ /* 0x000fea0003800000 */
[----:B------:R-:W-:Y:S01]  /*c4c0*/  BPT.TRAP 0x1 ;  /* 0x000000040000795c */ /* 0x000fe20000300000 */
.L_x_7992:
[----:B------:R-:W-:Y:S01]  /*c4d0*/  BSSY B2, `(.L_x_7993) ;  /* 0x0000006000027945 */ /* 0x000fe20003800000 */
[----:B------:R-:W-:Y:S02]  /*c4e0*/  IMAD R154, R17, 0x200, R20 ;  /* 0x00000200119a7824 */ /* 0x000fe400078e0214 */
[----:B------:R-:W-:Y:S01]  /*c4f0*/  IMAD.MOV.U32 R155, RZ, RZ, 0x40000040 ;  /* 0x40000040ff9b7424 */ /* 0x000fe200078e00ff */
[----:B-1----:R-:W-:Y:S06]  /*c500*/  @P1 BRA `(.L_x_7994) ;  /* 0x0000000000081947 */ /* 0x002fec0003800000 */
[----:B------:R-:W1:Y:S02]  /*c510*/  SYNCS.PHASECHK.TRANS64.TRYWAIT P1, [R209+URZ+0x28c30], R213 ;  /* 0x028c30d5d10075a7 */ /* 0x000e64000802017f */
[----:B-1----:R-:W-:Y:S05]  /*c520*/  @!P1 BRA `(.L_x_7995) ;  /* 0x00000124009c9947 */ /* 0x002fea0003800000 */
.L_x_7994:
[----:B------:R-:W-:Y:S05]  /*c530*/  BSYNC B2 ;  /* 0x0000000000027941 */ /* 0x000fea0003800000 */
.L_x_7993:
        /* <DEDUP_REMOVED lines=36> */
.L_x_7996:
[----:B------:R-:W2:Y:S01]  /*c780*/  LDC R12, c[0x0][0x448] ;  /* 0x00011200ff0c7b82 */ /* 0x000ea20000000800 */
[----:B------:R-:W-:-:S04]  /*c790*/  LOP3.LUT R16, R16, 0xffffdfff, RZ, 0xc0, !PT ;  /* 0xffffdfff10107812 */ /* 0x000fc800078ec0ff */
[----:B------:R-:W-:-:S04]  /*c7a0*/  @P0 LOP3.LUT R16, R16, 0x2000, RZ, 0xfc, !PT ;  /* 0x0000200010100812 */ /* 0x000fc800078efcff */
[----:B------:R-:W-:Y:S02]  /*c7b0*/  LOP3.LUT R16, R16, 0xffffbfff, RZ, 0xc0, !PT ;  /* 0xffffbfff10107812 */ /* 0x000fe400078ec0ff */
[----:B--2---:R-:W-:Y:S01]  /*c7c0*/  ISETP.NE.AND P1, PT, R12, 0x1, PT ;  /* 0x000000010c00780c */ /* 0x004fe20003f25270 */
[----:B------:R-:W-:-:S12]  /*c7d0*/  IMAD.IADD R12, R210, 0x1, R199 ;  /* 0x00000001d20c7824 */ /* 0x000fd800078e02c7 */
[----:B------:R-:W2:Y:S08]  /*c7e0*/  @P1 LDC R15, c[0x0][0x44c] ;  /* 0x00011300ff0f1b82 */ /* 0x000eb00000000800 */
[----:B------:R-:W3:Y:S01]  /*c7f0*/  @P1 LDC R14, c[0x0][0x450] ;  /* 0x00011400ff0e1b82 */ /* 0x000ee20000000800 */
[----:B--2---:R-:W-:-:S05]  /*c800*/  @P1 IMAD.HI.U32 R15, R12, R15, RZ ;  /* 0x0000000f0c0f1227 */ /* 0x004fca00078e00ff */
[----:B---3--:R-:W-:Y:S01]  /*c810*/  @P1 SHF.R.U32.HI R12, RZ, R14, R15 ;  /* 0x0000000eff0c1219 */ /* 0x008fe2000001160f */
[----:B------:R-:W-:-:S04]  /*c820*/  IMAD.MOV.U32 R14, RZ, RZ, -0x40 ;  /* 0xffffffc0ff0e7424 */ /* 0x000fc800078e00ff */
[----:B------:R-:W2:Y:S01]  /*c830*/  SHFL.IDX PT, R15, R12, RZ, 0x1c1f ;  /* 0x001c1fff0c0f7589 */ /* 0x000ea200000e0000 */
[----:B------:R-:W-:-:S03]  /*c840*/  IMAD R14, R208, R14, 0x1 ;  /* 0x00000001d00e7424 */ /* 0x000fc600078e020e */
[----:B------:R-:W3:Y:S02]  /*c850*/  SHFL.IDX PT, R12, R12, 0x1, 0x1c1f ;  /* 0x003c1f000c0c7f89 */ /* 0x000ee400000e0000 */
[----:B------:R-:W-:-:S05]  /*c860*/  IADD3 R14, R200, R14, -R207 ;  /* 0x0000000ec80e7210 */ /* 0x000fca0007ffe8cf */
[----:B------:R-:W-:-:S04]  /*c870*/  IMAD.IADD R14, R14, 0x1, -R198 ;  /* 0x000000010e0e7824 */ /* 0x000fc800078e0ac6 */
[C---:B--2---:R-:W-:Y:S02]  /*c880*/  IMAD.IADD R15, R14.reuse, 0x1, R15 ;  /* 0x000000010e0f7824 */ /* 0x044fe400078e020f */
[----:B---3--:R-:W-:-:S03]  /*c890*/  IMAD.IADD R12, R14, 0x1, R12 ;  /* 0x000000010e0c7824 */ /* 0x008fc600078e020c */
[C---:B------:R-:W-:Y:S02]  /*c8a0*/  ISETP.GT.AND P3, PT, R15.reuse, RZ, PT ;  /* 0x000000ff0f00720c */ /* 0x040fe40003f64270 */
[C---:B------:R-:W-:Y:S02]  /*c8b0*/  ISETP.GT.AND P2, PT, R15.reuse, 0x1, PT ;  /* 0x000000010f00780c */ /* 0x040fe40003f44270 */
[----:B------:R-:W-:Y:S02]  /*c8c0*/  ISETP.GT.AND P1, PT, R15, 0x8, PT ;  /* 0x000000080f00780c */ /* 0x000fe40003f24270 */
[----:B------:R-:W-:Y:S02]  /*c8d0*/  FSEL R152, R152, -INF , P3 ;  /* 0xff80000098987808 */ /* 0x000fe40001800000 */
[----:B------:R-:W-:Y:S02]  /*c8e0*/  FSEL R222, R153, -INF , P2 ;  /* 0xff80000099de7808 */ /* 0x000fe40001000000 */
[----:B------:R-:W-:-:S02]  /*c8f0*/  FSEL R156, R156, -INF , P1 ;  /* 0xff8000009c9c7808 */ /* 0x000fc40000800000 */
[C---:B------:R-:W-:Y:S02]  /*c900*/  ISETP.GT.AND P5, PT, R15.reuse, 0x9, PT ;  /* 0x000000090f00780c */ /* 0x040fe40003fa4270 */
[C---:B------:R-:W-:Y:S02]  /*c910*/  ISETP.GT.AND P4, PT, R15.reuse, 0x10, PT ;  /* 0x000000100f00780c */ /* 0x040fe40003f84270 */
[C---:B------:R-:W-:Y:S02]  /*c920*/  ISETP.GT.AND P3, PT, R15.reuse, 0x11, PT ;  /* 0x000000110f00780c */ /* 0x040fe40003f64270 */
[----:B------:R-:W-:Y:S02]  /*c930*/  ISETP.GT.AND P2, PT, R15, 0x18, PT ;  /* 0x000000180f00780c */ /* 0x000fe40003f44270 */
[----:B------:R-:W-:Y:S02]  /*c940*/  ISETP.GT.AND P1, PT, R12, RZ, PT ;  /* 0x000000ff0c00720c */ /* 0x000fe40003f24270 */
[----:B------:R-:W-:-:S02]  /*c950*/  FSEL R157, R157, -INF , P5 ;  /* 0xff8000009d9d7808 */ /* 0x000fc40002800000 */
[----:B------:R-:W-:Y:S02]  /*c960*/  FSEL R160, R160, -INF , P4 ;  /* 0xff800000a0a07808 */ /* 0x000fe40002000000 */
[----:B------:R-:W-:Y:S02]  /*c970*/  FSEL R161, R161, -INF , P3 ;  /* 0xff800000a1a17808 */ /* 0x000fe40001800000 */
[----:B------:R-:W-:Y:S02]  /*c980*/  FSEL R164, R164, -INF , P2 ;  /* 0xff800000a4a47808 */ /* 0x000fe40001000000 */
[----:B------:R-:W-:Y:S02]  /*c990*/  FSEL R154, R154, -INF , P1 ;  /* 0xff8000009a9a7808 */ /* 0x000fe40000800000 */
[C---:B------:R-:W-:Y:S02]  /*c9a0*/  ISETP.GT.AND P5, PT, R12.reuse, 0x1, PT ;  /* 0x000000010c00780c */ /* 0x040fe40003fa4270 */
[----:B------:R-:W-:-:S02]  /*c9b0*/  ISETP.GT.AND P4, PT, R12, 0x8, PT ;  /* 0x000000080c00780c */ /* 0x000fc40003f84270 */
        /* <DEDUP_REMOVED lines=33> */
[----:B------:R-:W-:Y:S02]  /*cbd0*/  FMNMX.FTZ R12, R163, R12, !PT ;  /* 0x0000000ca30c7209 */ /* 0x000fe40007810000 */
[----:B------:R-:W-:Y:S02]  /*cbe0*/  ISETP.GT.AND P0, PT, R15, 0x21, PT ;  /* 0x000000210f00780c */ /* 0x000fe40003f04270 */
[----:B------:R-:W-:-:S02]  /*cbf0*/  FMNMX.FTZ R12, R166, R12, !PT ;  /* 0x0000000ca60c7209 */ /* 0x000fc40007810000 */
[----:B------:R-:W-:Y:S02]  /*cc00*/  ISETP.GT.AND P1, PT, R15, 0x29, PT ;  /* 0x000000290f00780c */ /* 0x000fe40003f24270 */
[----:B------:R-:W-:Y:S02]  /*cc10*/  FMNMX.FTZ R12, R167, R12, !PT ;  /* 0x0000000ca70c7209 */ /* 0x000fe40007810000 */
[C---:B------:R-:W-:Y:S02]  /*cc20*/  ISETP.GT.AND P2, PT, R15.reuse, 0x30, PT ;  /* 0x000000300f00780c */ /* 0x040fe40003f44270 */
[----:B------:R-:W-:Y:S02]  /*cc30*/  FMNMX.FTZ R12, R170, R12, !PT ;  /* 0x0000000caa0c7209 */ /* 0x000fe40007810000 */
[----:B------:R-:W-:Y:S02]  /*cc40*/  ISETP.GT.AND P3, PT, R15, 0x31, PT ;  /* 0x000000310f00780c */ /* 0x000fe40003f64270 */
[----:B------:R-:W-:-:S02]  /*cc50*/  FMNMX.FTZ R12, R171, R12, !PT ;  /* 0x0000000cab0c7209 */ /* 0x000fc40007810000 */
[----:B------:R-:W-:Y:S02]  /*cc60*/  @P0 LOP3.LUT R16, R16, 0x4000, RZ, 0xfc, !PT ;  /* 0x0000400010100812 */ /* 0x000fe400078efcff */
[----:B------:R-:W-:Y:S02]  /*cc70*/  FMNMX.FTZ R12, R174, R12, !PT ;  /* 0x0000000cae0c7209 */ /* 0x000fe40007810000 */
[----:B------:R-:W-:Y:S02]  /*cc80*/  LOP3.LUT R16, R16, 0xffff7fff, RZ, 0xc0, !PT ;  /* 0xffff7fff10107812 */ /* 0x000fe400078ec0ff */
[----:B------:R-:W-:Y:S02]  /*cc90*/  FMNMX.FTZ R12, R175, R12, !PT ;  /* 0x0000000caf0c7209 */ /* 0x000fe40007810000 */
[----:B------:R-:W-:Y:S02]  /*cca0*/  @P1 LOP3.LUT R16, R16, 0x8000, RZ, 0xfc, !PT ;  /* 0x0000800010101812 */ /* 0x000fe400078efcff */
        /* <DEDUP_REMOVED lines=8> */
[----:B------:R-:W-:Y:S01]  /*cd30*/  FSEL R165, R165, -INF , P1 ;  /* 0xff800000a5a57808 */ /* 0x000fe20000800000 */
[----:B------:R-:W2:Y:S01]  /*cd40*/  SHFL.BFLY PT, R14, R12, 0x2, 0x1f ;  /* 0x0c401f000c0e7f89 */ /* 0x000ea200000e0000 */
[----:B------:R-:W-:Y:S02]  /*cd50*/  FSEL R168, R168, -INF , P0 ;  /* 0xff800000a8a87808 */ /* 0x000fe40000000000 */
[C---:B------:R-:W-:Y:S02]  /*cd60*/  LOP3.LUT P0, RZ, R16.reuse, 0x4000, RZ, 0xc0, !PT ;  /* 0x0000400010ff7812 */ /* 0x040fe4000780c0ff */
[----:B------:R-:W-:Y:S02]  /*cd70*/  LOP3.LUT P1, RZ, R16, 0x8000, RZ, 0xc0, !PT ;  /* 0x0000800010ff7812 */ /* 0x000fe4000782c0ff */
[----:B------:R-:W-:-:S02]  /*cd80*/  FSEL R169, R169, -INF , P0 ;  /* 0xff800000a9a97808 */ /* 0x000fc40000000000 */
[----:B------:R-:W-:Y:S02]  /*cd90*/  FSEL R176, R176, -INF , P2 ;  /* 0xff800000b0b07808 */ /* 0x000fe40001000000 */
[----:B------:R-:W-:Y:S02]  /*cda0*/  FSEL R177, R177, -INF , P3 ;  /* 0xff800000b1b17808 */ /* 0x000fe40001800000 */
[----:B------:R-:W-:Y:S02]  /*cdb0*/  FSEL R180, R180, -INF , P4 ;  /* 0xff800000b4b47808 */ /* 0x000fe40002000000 */
[----:B------:R-:W-:Y:S02]  /*cdc0*/  FSEL R181, R181, -INF , P5 ;  /* 0xff800000b5b57808 */ /* 0x000fe40002800000 */
[----:B------:R-:W-:Y:S02]  /*cdd0*/  LOP3.LUT P0, RZ, R16, 0x2000, RZ, 0xc0, !PT ;  /* 0x0000200010ff7812 */ /* 0x000fe4000780c0ff */
[----:B--2---:R-:W-:-:S05]  /*cde0*/  FMNMX.FTZ R14, R12, R14, !PT ;  /* 0x0000000e0c0e7209 */ /* 0x004fca0007810000 */
[----:B------:R-:W2:Y:S02]  /*cdf0*/  SHFL.BFLY PT, R12, R14, 0x1, 0x1f ;  /* 0x0c201f000e0c7f89 */ /* 0x000ea400000e0000 */
[----:B--2---:R-:W-:-:S04]  /*ce00*/  FMNMX.FTZ R14, R14, R12, !PT ;  /* 0x0000000c0e0e7209 */ /* 0x004fc80007810000 */
[----:B------:R-:W-:-:S04]  /*ce10*/  FSETP.NEU.FTZ.AND P6, PT, R14, -INF , PT ;  /* 0xff8000000e00780b */ /* 0x000fc80003fdd000 */
[----:B------:R-:W-:-:S05]  /*ce20*/  FSEL R12, R14, RZ, P6 ;  /* 0x000000ff0e0c7208 */ /* 0x000fca0003000000 */
[----:B------:R-:W-:Y:S01]  /*ce30*/  FADD.FTZ R219, -R12, R219 ;  /* 0x000000db0cdb7221 */ /* 0x000fe20000010100 */
[----:B------:R-:W-:-:S04]  /*ce40*/  IMAD.U32 R12, RZ, RZ, UR37 ;  /* 0x00000025ff0c7e24 */ /* 0x000fc8000f8e00ff */
[----:B------:R-:W-:-:S05]  /*ce50*/  FMUL.FTZ R153, R14, R12 ;  /* 0x0000000c0e997220 */ /* 0x000fca0000410000 */
[----:B------:R-:W-:Y:S02]  /*ce60*/  FSEL R153, R153, RZ, P6 ;  /* 0x000000ff99997208 */ /* 0x000fe40003000000 */
[----:B------:R-:W-:Y:S01]  /*ce70*/  ISETP.GT.AND P6, PT, R15, 0x28, PT ;  /* 0x000000280f00780c */ /* 0x000fe20003fc4270 */
[----:B------:R-:W-:Y:S02]  /*ce80*/  VIADD R15, R209, 0x28c40 ;  /* 0x00028c40d10f7836 */ /* 0x000fe40000000000 */
[-CC-:B------:R-:W-:Y:S01]  /*ce90*/  FFMA.FTZ R154, R154, R12.reuse, -R153.reuse ;  /* 0x0000000c9a9a7223 */ /* 0x180fe20000010899 */
[----:B------:R-:W-:Y:S01]  /*cea0*/  FSEL R172, R172, -INF , P6 ;  /* 0xff800000acac7808 */ /* 0x000fe20003000000 */
[-C--:B------:R-:W-:Y:S01]  /*ceb0*/  FFMA.FTZ R223, R170, R12.reuse, -R153 ;  /* 0x0000000caadf7223 */ /* 0x080fe20000010899 */
[----:B------:R-:W-:Y:S01]  /*cec0*/  PRMT R15, R187, 0x654, R15 ;  /* 0x00000654bb0f7816 */ /* 0x000fe2000000000f */
[-C--:B------:R-:W-:Y:S01]  /*ced0*/  FMUL.FTZ R170, R219, R12.reuse ;  /* 0x0000000cdbaa7220 */ /* 0x080fe20000410000 */
[-CC-:B------:R-:W-:Y:S01]  /*cee0*/  FFMA.FTZ R155, R155, R12.reuse, -R153.reuse ;  /* 0x0000000c9b9b7223 */ /* 0x180fe20000010899 */
[-CC-:B------:R-:W-:Y:S01]  /*cef0*/  FFMA.FTZ R158, R158, R12.reuse, -R153.reuse ;  /* 0x0000000c9e9e7223 */ /* 0x180fe20000010899 */
[----:B------:R2:W-:Y:S01]  /*cf00*/  SYNCS.ARRIVE.TRANS64.RED.A1T0 RZ, [R15+URZ], RZ ;  /* 0x000000ff0fff79a7 */ /* 0x0005e2000810043f */
[-CC-:B------:R-:W-:Y:S01]  /*cf10*/  FFMA.FTZ R159, R159, R12.reuse, -R153.reuse ;  /* 0x0000000c9f9f7223 */ /* 0x180fe20000010899 */
[-CC-:B------:R-:W-:Y:S01]  /*cf20*/  FFMA.FTZ R162, R162, R12.reuse, -R153.reuse ;  /* 0x0000000ca2a27223 */ /* 0x180fe20000010899 */
[-CC-:B------:R-:W-:Y:S01]  /*cf30*/  FFMA.FTZ R163, R163, R12.reuse, -R153.reuse ;  /* 0x0000000ca3a37223 */ /* 0x180fe20000010899 */
[-CC-:B------:R-:W-:Y:S01]  /*cf40*/  FFMA.FTZ R166, R166, R12.reuse, -R153.reuse ;  /* 0x0000000ca6a67223 */ /* 0x180fe20000010899 */
[-CC-:B------:R-:W-:Y:S01]  /*cf50*/  FFMA.FTZ R167, R167, R12.reuse, -R153.reuse ;  /* 0x0000000ca7a77223 */ /* 0x180fe20000010899 */
[-CC-:B------:R-:W-:Y:S01]  /*cf60*/  FFMA.FTZ R171, R171, R12.reuse, -R153.reuse ;  /* 0x0000000cabab7223 */ /* 0x180fe20000010899 */
[--C-:B------:R-:W-:Y:S01]  /*cf70*/  FFMA.FTZ R174, R174, R12, -R153.reuse ;  /* 0x0000000caeae7223 */ /* 0x100fe20000010899 */
[----:B--2---:R-:W-:Y:S01]  /*cf80*/  FMNMX.FTZ R15, R152, R218, !PT ;  /* 0x000000da980f7209 */ /* 0x004fe20007810000 */
[-CC-:B------:R-:W-:Y:S01]  /*cf90*/  FFMA.FTZ R175, R175, R12.reuse, -R153.reuse ;  /* 0x0000000cafaf7223 */ /* 0x180fe20000010899 */
[-CC-:B------:R-:W-:Y:S01]  /*cfa0*/  FFMA.FTZ R178, R178, R12.reuse, -R153.reuse ;  /* 0x0000000cb2b27223 */ /* 0x180fe20000010899 */
[-CC-:B------:R-:W-:Y:S01]  /*cfb0*/  FFMA.FTZ R179, R179, R12.reuse, -R153.reuse ;  /* 0x0000000cb3b37223 */ /* 0x180fe20000010899 */
[----:B------:R-:W-:Y:S01]  /*cfc0*/  FMNMX.FTZ R15, R222, R15, !PT ;  /* 0x0000000fde0f7209 */ /* 0x000fe20007810000 */
[-CC-:B------:R-:W-:Y:S01]  /*cfd0*/  FFMA.FTZ R182, R182, R12.reuse, -R153.reuse ;  /* 0x0000000cb6b67223 */ /* 0x180fe20000010899 */
[----:B------:R-:W-:Y:S01]  /*cfe0*/  FFMA.FTZ R183, R183, R12, -R153 ;  /* 0x0000000cb7b77223 */ /* 0x000fe20000010899 */
[----:B------:R-:W2:Y:S01]  /*cff0*/  MUFU.EX2 R170, R170 ;  /* 0x000000aa00aa7308 */ /* 0x000ea20000000800 */
[----:B------:R-:W-:-:S04]  /*d000*/  FMNMX.FTZ R15, R156, R15, !PT ;  /* 0x0000000f9c0f7209 */ /* 0x000fc80007810000 */
[----:B------:R-:W-:-:S03]  /*d010*/  FMNMX.FTZ R15, R157, R15, !PT ;  /* 0x0000000f9d0f7209 */ /* 0x000fc60007810000 */
[----:B------:R3:W4:Y:S01]  /*d020*/  MUFU.EX2 R153, R154 ;  /* 0x0000009a00997308 */ /* 0x0007220000000800 */
[----:B------:R-:W-:-:S04]  /*d030*/  FMNMX.FTZ R15, R160, R15, !PT ;  /* 0x0000000fa00f7209 */ /* 0x000fc80007810000 */
[----:B------:R-:W-:-:S03]  /*d040*/  FMNMX.FTZ R15, R161, R15, !PT ;  /* 0x0000000fa10f7209 */ /* 0x000fc60007810000 */
[----:B------:R-:W5:Y:S01]  /*d050*/  MUFU.EX2 R155, R155 ;  /* 0x0000009b009b7308 */ /* 0x000f620000000800 */
[----:B------:R-:W-:Y:S01]  /*d060*/  FMNMX.FTZ R15, R164, R15, !PT ;  /* 0x0000000fa40f7209 */ /* 0x000fe20007810000 */
[-C--:B--2---:R-:W-:Y:S01]  /*d070*/  FMUL.FTZ R26, R26, R170.reuse ;  /* 0x000000aa1a1a7220 */ /* 0x084fe20000410000 */
[----:B---3--:R-:W-:Y:S01]  /*d080*/  FSEL R154, R173, -INF , P1 ;  /* 0xff800000ad9a7808 */ /* 0x008fe20000800000 */
[-C--:B------:R-:W-:Y:S01]  /*d090*/  FMUL.FTZ R27, R27, R170.reuse ;  /* 0x000000aa1b1b7220 */ /* 0x080fe20000410000 */
[----:B------:R-:W-:Y:S01]  /*d0a0*/  FMNMX.FTZ R15, R165, R15, !PT ;  /* 0x0000000fa50f7209 */ /* 0x000fe20007810000 */
[-C--:B------:R-:W-:Y:S01]  /*d0b0*/  FMUL.FTZ R30, R30, R170.reuse ;  /* 0x000000aa1e1e7220 */ /* 0x080fe20000410000 */
[----:B------:R-:W-:Y:S01]  /*d0c0*/  ISETP.NE.AND P1, PT, R197, RZ, PT ;  /* 0x000000ffc500720c */ /* 0x000fe20003f25270 */
[----:B------:R-:W-:Y:S01]  /*d0d0*/  MUFU.EX2 R159, R159 ;  /* 0x0000009f009f7308 */ /* 0x000fe20000000800 */
[----:B------:R-:W-:Y:S01]  /*d0e0*/  FMNMX.FTZ R15, R168, R15, !PT ;  /* 0x0000000fa80f7209 */ /* 0x000fe20007810000 */
[----:B----4-:R-:W-:Y:S01]  /*d0f0*/  FFMA.FTZ R3, R170, R3, R153 ;  /* 0x00000003aa037223 */ /* 0x010fe20000010099 */
[-C--:B------:R-:W-:Y:S01]  /*d100*/  FMUL.FTZ R31, R31, R170.reuse ;  /* 0x000000aa1f1f7220 */ /* 0x080fe20000410000 */
[-C--:B------:R-:W-:Y:S01]  /*d110*/  FMUL.FTZ R34, R34, R170.reuse ;  /* 0x000000aa22227220 */ /* 0x080fe20000410000 */
[----:B------:R-:W-:Y:S01]  /*d120*/  FMNMX.FTZ R15, R169, R15, !PT ;  /* 0x0000000fa90f7209 */ /* 0x000fe20007810000 */
[-C--:B------:R-:W-:Y:S01]  /*d130*/  FMUL.FTZ R35, R35, R170.reuse ;  /* 0x000000aa23237220 */ /* 0x080fe20000410000 */
[-C--:B------:R-:W-:Y:S01]  /*d140*/  FMUL.FTZ R38, R38, R170.reuse ;  /* 0x000000aa26267220 */ /* 0x080fe20000410000 */
[----:B------:R-:W-:Y:S01]  /*d150*/  MUFU.EX2 R162, R162 ;  /* 0x000000a200a27308 */ /* 0x000fe20000000800 */
[----:B------:R-:W-:Y:S01]  /*d160*/  FMNMX.FTZ R15, R172, R15, !PT ;  /* 0x0000000fac0f7209 */ /* 0x000fe20007810000 */
[C---:B-----5:R-:W-:Y:S01]  /*d170*/  FADD.FTZ R3, R155.reuse, R3 ;  /* 0x000000039b037221 */ /* 0x060fe20000010000 */
[----:B------:R-:W-:Y:S01]  /*d180*/  F2FP.F16.F32.PACK_AB R153, R155, R153 ;  /* 0x000000999b99723e */ /* 0x000fe200000000ff */
[-C--:B------:R-:W-:Y:S01]  /*d190*/  FMUL.FTZ R39, R39, R170.reuse ;  /* 0x000000aa27277220 */ /* 0x080fe20000410000 */
[----:B------:R-:W-:Y:S01]  /*d1a0*/  FMNMX.FTZ R15, R154, R15, !PT ;  /* 0x0000000f9a0f7209 */ /* 0x000fe20007810000 */
[-C--:B------:R-:W-:Y:S01]  /*d1b0*/  FMUL.FTZ R42, R42, R170.reuse ;  /* 0x000000aa2a2a7220 */ /* 0x080fe20000410000 */
[-C--:B------:R-:W-:Y:S01]  /*d1c0*/  FMUL.FTZ R43, R43, R170.reuse ;  /* 0x000000aa2b2b7220 */ /* 0x080fe20000410000 */
[----:B------:R-:W-:Y:S01]  /*d1d0*/  MUFU.EX2 R166, R166 ;  /* 0x000000a600a67308 */ /* 0x000fe20000000800 */
[----:B------:R-:W-:Y:S01]  /*d1e0*/  FMNMX.FTZ R15, R176, R15, !PT ;  /* 0x0000000fb00f7209 */ /* 0x000fe20007810000 */
[-C--:B------:R-:W-:Y:S01]  /*d1f0*/  FMUL.FTZ R46, R46, R170.reuse ;  /* 0x000000aa2e2e7220 */ /* 0x080fe20000410000 */
[-C--:B------:R-:W-:Y:S01]  /*d200*/  FMUL.FTZ R47, R47, R170.reuse ;  /* 0x000000aa2f2f7220 */ /* 0x080fe20000410000 */
        /* <DEDUP_REMOVED lines=13> */
[-C--:B------:R-:W-:Y:S01]  /*d2e0*/  FMUL.FTZ R66, R66, R170.reuse ;  /* 0x000000aa42427220 */ /* 0x080fe20000410000 */
[----:B------:R-:W2:Y:S01]  /*d2f0*/  SHFL.BFLY PT, R155, R15, 0x2, 0x1f ;  /* 0x0c401f000f9b7f89 */ /* 0x000ea200000e0000 */
        /* <DEDUP_REMOVED lines=23> */
[----:B--2---:R-:W-:Y:S01]  /*d470*/  FMNMX.FTZ R15, R15, R155, !PT ;  /* 0x0000009b0f0f7209 */ /* 0x004fe20007810000 */
[-C--:B------:R-:W-:Y:S01]  /*d480*/  FMUL.FTZ R107, R107, R170.reuse ;  /* 0x000000aa6b6b7220 */ /* 0x080fe20000410000 */
[-C--:B------:R-:W-:Y:S01]  /*d490*/  FMUL.FTZ R110, R110, R170.reuse ;  /* 0x000000aa6e6e7220 */ /* 0x080fe20000410000 */
[-C--:B------:R-:W-:Y:S01]  /*d4a0*/  FMUL.FTZ R111, R111, R170.reuse ;  /* 0x000000aa6f6f7220 */ /* 0x080fe20000410000 */
[-C--:B------:R-:W-:Y:S01]  /*d4b0*/  FMUL.FTZ R114, R114, R170.reuse ;  /* 0x000000aa72727220 */ /* 0x080fe20000410000 */
[----:B------:R-:W2:Y:S01]  /*d4c0*/  SHFL.BFLY PT, R173, R15, 0x1, 0x1f ;  /* 0x0c201f000fad7f89 */ /* 0x000ea200000e0000 */
        /* <DEDUP_REMOVED lines=17> */
[----:B---3--:R-:W-:Y:S01]  /*d5e0*/  FADD.FTZ R3, R155, R3 ;  /* 0x000000039b037221 */ /* 0x008fe20000010000 */
[----:B------:R-:W-:Y:S01]  /*d5f0*/  F2FP.F16.F32.PACK_AB R155, R159, R155 ;  /* 0x0000009b9f9b723e */ /* 0x000fe200000000ff */
[-C--:B------:R-:W-:Y:S01]  /*d600*/  FMUL.FTZ R143, R143, R170.reuse ;  /* 0x000000aa8f8f7220 */ /* 0x080fe20000410000 */
[----:B------:R-:W-:Y:S01]  /*d610*/  FMUL.FTZ R146, R146, R170 ;  /* 0x000000aa92927220 */ /* 0x000fe20000410000 */
[----:B------:R-:W-:Y:S01]  /*d620*/  FADD.FTZ R3, R159, R3 ;  /* 0x000000039f037221 */ /* 0x000fe20000010000 */
[----:B------:R-:W-:Y:S01]  /*d630*/  F2FP.F16.F32.PACK_AB R159, R167, R166 ;  /* 0x000000a6a79f723e */ /* 0x000fe200000000ff */
[-C--:B------:R-:W-:Y:S01]  /*d640*/  FMUL.FTZ R147, R147, R170.reuse ;  /* 0x000000aa93937220 */ /* 0x080fe20000410000 */
[----:B--2---:R-:W-:Y:S01]  /*d650*/  FMNMX.FTZ R15, R15, R173, !PT ;  /* 0x000000ad0f0f7209 */ /* 0x004fe20007810000 */
[----:B------:R-:W-:Y:S01]  /*d660*/  FADD.FTZ R3, R162, R3 ;  /* 0x00000003a2037221 */ /* 0x000fe20000010000 */
[----:B------:R-:W-:Y:S01]  /*d670*/  MUFU.EX2 R182, R182 ;  /* 0x000000b600b67308 */ /* 0x000fe20000000800 */
[----:B------:R-:W-:Y:S01]  /*d680*/  FMUL.FTZ R150, R150, R170 ;  /* 0x000000aa96967220 */ /* 0x000fe20000410000 */
[C---:B------:R-:W-:Y:S01]  /*d690*/  FSETP.NEU.FTZ.AND P2, PT, R15.reuse, -INF , PT ;  /* 0xff8000000f00780b */ /* 0x040fe20003f5d000 */
[----:B------:R-:W-:Y:S01]  /*d6a0*/  FMUL.FTZ R219, R15, R12 ;  /* 0x0000000c0fdb7220 */ /* 0x000fe20000410000 */
[----:B----4-:R-:W-:Y:S01]  /*d6b0*/  FADD.FTZ R3, R158, R3 ;  /* 0x000000039e037221 */ /* 0x010fe20000010000 */
[----:B------:R-:W-:Y:S01]  /*d6c0*/  FMUL.FTZ R151, R151, R170 ;  /* 0x000000aa97977220 */ /* 0x000fe20000410000 */
[----:B------:R-:W-:-:S02]  /*d6d0*/  FSEL R163, R15, RZ, P2 ;  /* 0x000000ff0fa37208 */ /* 0x000fc40001000000 */
[----:B------:R-:W-:Y:S01]  /*d6e0*/  FSEL R219, R219, RZ, P2 ;  /* 0x000000ffdbdb7208 */ /* 0x000fe20001000000 */
[----:B------:R-:W-:Y:S02]  /*d6f0*/  FADD.FTZ R3, R166, R3 ;  /* 0x00000003a6037221 */ /* 0x000fe40000010000 */
[----:B------:R-:W-:Y:S01]  /*d700*/  FADD.FTZ R163, -R163, R218 ;  /* 0x000000daa3a37221 */ /* 0x000fe20000010100 */
[----:B------:R-:W-:Y:S02]  /*d710*/  @!P1 IMAD R218, R220, 0x40, R192 ;  /* 0x00000040dcda9824 */ /* 0x000fe400078e02c0 */
[-CC-:B------:R-:W-:Y:S01]  /*d720*/  FFMA.FTZ R152, R152, R12.reuse, -R219.reuse ;  /* 0x0000000c98987223 */ /* 0x180fe200000108db */
[-CC-:B------:R-:W-:Y:S01]  /*d730*/  FFMA.FTZ R222, R222, R12.reuse, -R219.reuse ;  /* 0x0000000cdede7223 */ /* 0x180fe200000108db */
[-C--:B------:R-:W-:Y:S01]  /*d740*/  FMUL.FTZ R163, R163, R12.reuse ;  /* 0x0000000ca3a37220 */ /* 0x080fe20000410000 */
        /* <DEDUP_REMOVED lines=12> */
[----:B------:R-:W-:Y:S01]  /*d810*/  FFMA.FTZ R176, R176, R12, -R219 ;  /* 0x0000000cb0b07223 */ /* 0x000fe200000108db */
[----:B------:R-:W-:-:S02]  /*d820*/  @!P1 IMAD R218, R218, 0x4, R2 ;  /* 0x00000004dada9824 */ /* 0x000fc400078e0202 */
[-CC-:B------:R-:W-:Y:S01]  /*d830*/  FFMA.FTZ R177, R177, R12.reuse, -R219.reuse ;  /* 0x0000000cb1b17223 */ /* 0x180fe200000108db */
[-CC-:B------:R-:W-:Y:S01]  /*d840*/  FFMA.FTZ R181, R181, R12.reuse, -R219.reuse ;  /* 0x0000000cb5b57223 */ /* 0x180fe200000108db */
[----:B------:R-:W-:Y:S01]  /*d850*/  FFMA.FTZ R180, R180, R12, -R219 ;  /* 0x0000000cb4b47223 */ /* 0x000fe200000108db */
[----:B------:R4:W-:Y:S01]  /*d860*/  @!P1 STS [R218+0x28820], R170 ;  /* 0x028820aada009388 */ /* 0x0009e20000000800 */
[----:B------:R-:W5:Y:S01]  /*d870*/  MUFU.EX2 R222, R222 ;  /* 0x000000de00de7308 */ /* 0x000f620000000800 */
[-C--:B--2---:R-:W-:Y:S01]  /*d880*/  FMUL.FTZ R24, R24, R173.reuse ;  /* 0x000000ad18187220 */ /* 0x084fe20000410000 */
[-C--:B------:R-:W-:Y:S01]  /*d890*/  FMUL.FTZ R25, R25, R173.reuse ;  /* 0x000000ad19197220 */ /* 0x080fe20000410000 */
[----:B------:R4:W-:Y:S01]  /*d8a0*/  @!P1 STS [R218+0x28800], R173 ;  /* 0x028800adda009388 */ /* 0x0009e20000000800 */
        /* <DEDUP_REMOVED lines=20> */
[----:B------:R0:W1:Y:S01]  /*d9f0*/  MUFU.EX2 R174, R157 ;  /* 0x0000009d00ae7308 */ /* 0x0000620000000800 */
        /* <DEDUP_REMOVED lines=8> */
[----:B0-----:R-:W-:Y:S01]  /*da80*/  F2FP.F16.F32.PACK_AB R157, R158, R162 ;  /* 0x000000a29e9d723e */ /* 0x001fe200000000ff */
[----:B---3--:R-:W-:Y:S01]  /*da90*/  FFMA.FTZ R158, R173, R0, R152 ;  /* 0x00000000ad9e7223 */ /* 0x008fe20000010098 */
[----:B------:R-:W-:Y:S01]  /*daa0*/  FADD.FTZ R0, R167, R3 ;  /* 0x00000003a7007221 */ /* 0x000fe20000010000 */
[C---:B-----5:R-:W-:Y:S01]  /*dab0*/  F2FP.F16.F32.PACK_AB R152, R222.reuse, R152 ;  /* 0x00000098de98723e */ /* 0x060fe200000000ff */
[-C--:B------:R-:W-:Y:S01]  /*dac0*/  FMUL.FTZ R77, R77, R173.reuse ;  /* 0x000000ad4d4d7220 */ /* 0x080fe20000410000 */
[----:B------:R-:W-:Y:S01]  /*dad0*/  FADD.FTZ R158, R222, R158 ;  /* 0x0000009ede9e7221 */ /* 0x000fe20000010000 */
[-C--:B------:R-:W-:Y:S01]  /*dae0*/  FMUL.FTZ R80, R80, R173.reuse ;  /* 0x000000ad50507220 */ /* 0x080fe20000410000 */
[----:B------:R-:W0:Y:S01]  /*daf0*/  MUFU.EX2 R161, R161 ;  /* 0x000000a100a17308 */ /* 0x000e220000000800 */
[-C--:B------:R-:W-:Y:S01]  /*db00*/  FMUL.FTZ R81, R81, R173.reuse ;  /* 0x000000ad51517220 */ /* 0x080fe20000410000 */
[----:B--2---:R-:W-:Y:S01]  /*db10*/  FADD.FTZ R158, R156, R158 ;  /* 0x0000009e9c9e7221 */ /* 0x004fe20000010000 */
[-C--:B------:R-:W-:Y:S01]  /*db20*/  FMUL.FTZ R84, R84, R173.reuse ;  /* 0x000000ad54547220 */ /* 0x080fe20000410000 */
[-C--:B------:R-:W-:Y:S01]  /*db30*/  FMUL.FTZ R85, R85, R173.reuse ;  /* 0x000000ad55557220 */ /* 0x080fe20000410000 */
[-C--:B------:R-:W-:Y:S01]  /*db40*/  FMUL.FTZ R88, R88, R173.reuse ;  /* 0x000000ad58587220 */ /* 0x080fe20000410000 */
[----:B-1----:R-:W-:Y:S01]  /*db50*/  FADD.FTZ R158, R174, R158 ;  /* 0x0000009eae9e7221 */ /* 0x002fe20000010000 */
[-C--:B------:R-:W-:Y:S01]  /*db60*/  FMUL.FTZ R89, R89, R173.reuse ;  /* 0x000000ad59597220 */ /* 0x080fe20000410000 */
[----:B------:R-:W1:Y:S01]  /*db70*/  MUFU.EX2 R164, R164 ;  /* 0x000000a400a47308 */ /* 0x000e620000000800 */
[-C--:B------:R-:W-:Y:S01]  /*db80*/  FMUL.FTZ R92, R92, R173.reuse ;  /* 0x000000ad5c5c7220 */ /* 0x080fe20000410000 */
[----:B----4-:R-:W-:Y:S01]  /*db90*/  FADD.FTZ R158, R160, R158 ;  /* 0x0000009ea09e7221 */ /* 0x010fe20000010000 */
        /* <DEDUP_REMOVED lines=34> */
[----:B------:R-:W-:-:S03]  /*ddc0*/  FMUL.FTZ R149, R149, R173 ;  /* 0x000000ad95957220 */ /* 0x000fc60000410000 */
[----:B------:R4:W5:Y:S08]  /*ddd0*/  MUFU.EX2 R3, R154 ;  /* 0x0000009a00037308 */ /* 0x0009700000000800 */
[----:B------:R-:W5:Y:S01]  /*dde0*/  MUFU.EX2 R176, R176 ;  /* 0x000000b000b07308 */ /* 0x000f620000000800 */
[----:B----4-:R-:W-:Y:S01]  /*ddf0*/  F2FP.F16.F32.PACK_AB R154, R174, R156 ;  /* 0x0000009cae9a723e */ /* 0x010fe200000000ff */
[----:B------:R-:W-:Y:S01]  /*de00*/  BAR.SYNC.DEFER_BLOCKING 0xf, 0x100 ;  /* 0x03c4000000007b1d */ /* 0x000fe20000010000 */
[----:B------:R-:W-:Y:S01]  /*de10*/  F2FP.F16.F32.PACK_AB R156, R161, R160 ;  /* 0x000000a0a19c723e */ /* 0x000fe200000000ff */
[----:B--2---:R-:W-:Y:S01]  /*de20*/  FADD.FTZ R160, R165, R158 ;  /* 0x0000009ea5a07221 */ /* 0x004fe20000010000 */
[----:B------:R-:W-:Y:S01]  /*de30*/  FADD.FTZ R161, R223, R0 ;  /* 0x00000000dfa17221 */ /* 0x000fe20000010000 */
[----:B------:R-:W-:-:S02]  /*de40*/  F2FP.F16.F32.PACK_AB R158, R165, R164 ;  /* 0x000000a4a59e723e */ /* 0x000fc400000000ff */
[----:B0-----:R-:W-:Y:S01]  /*de50*/  FADD.FTZ R160, R168, R160 ;  /* 0x000000a0a8a07221 */ /* 0x001fe20000010000 */
[C---:B------:R-:W-:Y:S01]  /*de60*/  FADD.FTZ R164, R171.reuse, R161 ;  /* 0x000000a1aba47221 */ /* 0x040fe20000010000 */
[----:B------:R-:W0:Y:S01]  /*de70*/  MUFU.EX2 R177, R177 ;  /* 0x000000b100b17308 */ /* 0x000e220000000800 */
[----:B------:R-:W-:Y:S01]  /*de80*/  F2FP.F16.F32.PACK_AB R161, R171, R223 ;  /* 0x000000dfaba1723e */ /* 0x000fe200000000ff */
[----:B-1----:R-:W-:Y:S01]  /*de90*/  FADD.FTZ R0, R169, R160 ;  /* 0x000000a0a9007221 */ /* 0x002fe20000010000 */
[----:B------:R-:W-:Y:S01]  /*dea0*/  FADD.FTZ R164, R163, R164 ;  /* 0x000000a4a3a47221 */ /* 0x000fe20000010000 */
[----:B------:R-:W-:Y:S02]  /*deb0*/  F2FP.F16.F32.PACK_AB R160, R169, R168 ;  /* 0x000000a8a9a0723e */ /* 0x000fe400000000ff */
[----:B---3--:R-:W-:Y:S01]  /*dec0*/  FADD.FTZ R0, R162, R0 ;  /* 0x00000000a2007221 */ /* 0x008fe20000010000 */
[----:B------:R-:W-:Y:S01]  /*ded0*/  FADD.FTZ R164, R175, R164 ;  /* 0x000000a4afa47221 */ /* 0x000fe20000010000 */
[----:B------:R-:W1:Y:S01]  /*dee0*/  MUFU.EX2 R166, R180 ;  /* 0x000000b400a67308 */ /* 0x000e620000000800 */
[C---:B-----5:R-:W-:Y:S01]  /*def0*/  F2FP.F16.F32.PACK_AB R162, R3.reuse, R162 ;  /* 0x000000a203a2723e */ /* 0x060fe200000000ff */
[----:B------:R-:W-:Y:S01]  /*df00*/  FADD.FTZ R0, R3, R0 ;  /* 0x0000000003007221 */ /* 0x000fe20000010000 */
[----:B------:R-:W-:Y:S01]  /*df10*/  FADD.FTZ R3, R178, R164 ;  /* 0x000000a4b2037221 */ /* 0x000fe20000010000 */
[----:B------:R-:W-:-:S02]  /*df20*/  F2FP.F16.F32.PACK_AB R163, R175, R163 ;  /* 0x000000a3afa3723e */ /* 0x000fc400000000ff */
[----:B------:R-:W-:Y:S01]  /*df30*/  FADD.FTZ R0, R176, R0 ;  /* 0x00000000b0007221 */ /* 0x000fe20000010000 */
[----:B------:R-:W-:Y:S01]  /*df40*/  FADD.FTZ R3, R179, R3 ;  /* 0x00000003b3037221 */ /* 0x000fe20000010000 */
[----:B------:R-:W2:Y:S01]  /*df50*/  MUFU.EX2 R167, R183 ;  /* 0x000000b700a77308 */ /* 0x000ea20000000800 */
[C---:B0-----:R-:W-:Y:S01]  /*df60*/  F2FP.F16.F32.PACK_AB R164, R177.reuse, R176 ;  /* 0x000000b0b1a4723e */ /* 0x041fe200000000ff */
[----:B------:R-:W-:Y:S01]  /*df70*/  FADD.FTZ R0, R177, R0 ;  /* 0x00000000b1007221 */ /* 0x000fe20000010000 */
[----:B------:R-:W-:Y:S01]  /*df80*/  FADD.FTZ R3, R182, R3 ;  /* 0x00000003b6037221 */ /* 0x000fe20000010000 */
[----:B------:R-:W-:Y:S01]  /*df90*/  F2FP.F16.F32.PACK_AB R165, R179, R178 ;  /* 0x000000b2b3a5723e */ /* 0x000fe200000000ff */
[----:B------:R0:W-:Y:S03]  /*dfa0*/  STSM.16.M88.4 [R201+0x26800], R152 ;  /* 0x02680098c9007844 */ /* 0x0001e60000000200 */
[----:B------:R-:W3:Y:S01]  /*dfb0*/  MUFU.EX2 R181, R181 ;  /* 0x000000b500b57308 */ /* 0x000ee20000000800 */
[----:B-1----:R-:W-:Y:S01]  /*dfc0*/  FADD.FTZ R0, R166, R0 ;  /* 0x00000000a6007221 */ /* 0x002fe20000010000 */
[----:B------:R0:W-:Y:S04]  /*dfd0*/  STSM.16.M88.4 [R204], R156 ;  /* 0x0000009ccc007844 */ /* 0x0001e80000000200 */
[----:B------:R0:W-:Y:S01]  /*dfe0*/  STSM.16.M88.4 [R202], R160 ;  /* 0x000000a0ca007844 */ /* 0x0001e20000000200 */
[C---:B--2---:R-:W-:Y:S01]  /*dff0*/  FADD.FTZ R3, R167.reuse, R3 ;  /* 0x00000003a7037221 */ /* 0x044fe20000010000 */
[----:B------:R-:W-:-:S02]  /*e000*/  F2FP.F16.F32.PACK_AB R167, R167, R182 ;  /* 0x000000b6a7a7723e */ /* 0x000fc400000000ff */
[C---:B---3--:R-:W-:Y:S01]  /*e010*/  F2FP.F16.F32.PACK_AB R166, R181.reuse, R166 ;  /* 0x000000a6b5a6723e */ /* 0x048fe200000000ff */
[----:B------:R-:W-:-:S04]  /*e020*/  FADD.FTZ R0, R181, R0 ;  /* 0x00000000b5007221 */ /* 0x000fc80000010000 */
[----:B------:R0:W-:Y:S01]  /*e030*/  STSM.16.M88.4 [R203], R164 ;  /* 0x000000a4cb007844 */ /* 0x0001e20000000200 */
[----:B------:R-:W-:Y:S05]  /*e040*/  @!P0 BRA `(.L_x_7997) ;  /* 0x0000000000048947 */ /* 0x000fea0003800000 */
[----:B------:R-:W-:Y:S01]  /*e050*/  BPT.TRAP 0x1 ;  /* 0x000000040000795c */ /* 0x000fe20000300000 */
.L_x_7997:
[----:B------:R1:W2:Y:S01]  /*e060*/  SYNCS.PHASECHK.TRANS64.TRYWAIT P1, [R209+URZ+0x28c50], R213 ;  /* 0x028c50d5d10075a7 */ /* 0x0002a2000802017f */
[----:B------:R-:W-:Y:S05]  /*e070*/  @!P0 BRA `(.L_x_7998) ;  /* 0x0000000000048947 */ /* 0x000fea0003800000 */
[----:B------:R-:W-:Y:S01]  /*e080*/  BPT.TRAP 0x1 ;  /* 0x000000040000795c */ /* 0x000fe20000300000 */
.L_x_7998:
[----:B------:R-:W-:Y:S04]  /*e090*/  BSSY B2, `(.L_x_7999) ;  /* 0x0000004000027945 */ /* 0x000fe80003800000 */
[----:B--2---:R-:W-:Y:S05]  /*e0a0*/  @P1 BRA `(.L_x_8000) ;  /* 0x0000000000081947 */ /* 0x004fea0003800000 */
[----:B------:R-:W2:Y:S02]  /*e0b0*/  SYNCS.PHASECHK.TRANS64.TRYWAIT P1, [R209+URZ+0x28c50], R213 ;  /* 0x028c50d5d10075a7 */ /* 0x000ea4000802017f */
[----:B--2---:R-:W-:Y:S05]  /*e0c0*/  @!P1 BRA `(.L_x_8001) ;  /* 0x0000010800c89947 */ /* 0x004fea0003800000 */
.L_x_8000:
[----:B------:R-:W-:Y:S05]  /*e0d0*/  BSYNC B2 ;  /* 0x0000000000027941 */ /* 0x000fea0003800000 */
.L_x_7999:
        /* <DEDUP_REMOVED lines=8> */
[----:B0-----:R-:W-:Y:S01]  /*e160*/  VIADD R152, R168, 0x80 ;  /* 0x00000080a8987836 */ /* 0x001fe20000000000 */
[----:B------:R-:W-:Y:S01]  /*e170*/  WARPGROUP.ARRIVE ;  /* 0x00000000000079c5 */ /* 0x000fe20000000000 */
[----:B------:R-:W-:-:S03]  /*e180*/  IMAD.MOV.U32 R153, RZ, RZ, 0x40000040 ;  /* 0x40000040ff997424 */ /* 0x000fc600078e00ff */
[----:B------:R-:W-:Y:S02]  /*e190*/  R2UR UR6, R152 ;  /* 0x00000000980672ca */ /* 0x000fe400000e0000 */
[----:B------:R-:W-:Y:S01]  /*e1a0*/  R2UR UR7, R153 ;  /* 0x00000000990772ca */ /* 0x000fe200000e0000 */
[----:B------:R-:W-:Y:S01]  /*e1b0*/  IMAD.MOV.U32 R153, RZ, RZ, 0x40000040 ;  /* 0x40000040ff997424 */ /* 0x000fe200078e00ff */
[C---:B------:R-:W-:Y:S01]  /*e1c0*/  IADD3 R152, R168.reuse, 0x100, RZ ;  /* 0x00000100a8987810 */ /* 0x040fe20007ffe0ff */
        /* <DEDUP_REMOVED lines=25> */
.L_x_8002:
[C---:B------:R-:W-:Y:S01]  /*e360*/  ISETP.GT.AND P1, PT, R208.reuse, R21, PT ;  /* 0x00000015d000720c */ /* 0x040fe20003f24270 */
[----:B-12---:R-:W-:Y:S02]  /*e370*/  VIADD R209, R209, 0x28c60 ;  /* 0x00028c60d1d17836 */ /* 0x006fe40000000000 */
        /* <DEDUP_REMOVED lines=8> */
.L_x_7990:
[----:B------:R-:W-:Y:S05]  /*e400*/  BSYNC B1 ;  /* 0x0000000000017941 */ /* 0x000fea0003800000 */
.L_x_7989:
[----:B------:R-:W-:Y:S01]  /*e410*/  ISETP.GE.AND P1, PT, R208, R205, PT ;  /* 0x000000cdd000720c */ /* 0x000fe20003f26270 */
[----:B------:R-:W-:-:S12]  /*e420*/  BSSY B0, `(.L_x_8004) ;  /* 0x00001a5000007945 */ /* 0x000fd80003800000 */
[----:B------:R-:W-:Y:S05]  /*e430*/  @!P1 BRA `(.L_x_8005) ;  /* 0x00000018008c9947 */ /* 0x000fea0003800000 */
[----:B------:R-:W-:Y:S02]  /*e440*/  IMAD.MOV.U32 R200, RZ, RZ, R14 ;  /* 0x000000ffffc87224 */ /* 0x000fe400078e000e */
[----:B------:R-:W-:Y:S02]  /*e450*/  IMAD.MOV.U32 R213, RZ, RZ, R15 ;  /* 0x000000ffffd57224 */ /* 0x000fe400078e000f */
[----:B0-----:R-:W-:-:S07]  /*e460*/  IMAD.MOV.U32 R209, RZ, RZ, R17 ;  /* 0x000000ffffd17224 */ /* 0x001fce00078e0011 */
.L_x_8018:
[----:B------:R-:W-:-:S05]  /*e470*/  VIADD R17, R209, 0x1 ;  /* 0x00000001d1117836 */ /* 0x000fca0000000000 */
[----:B------:R-:W-:-:S04]  /*e480*/  ISETP.NE.AND P1, PT, R17, 0x2, PT ;  /* 0x000000021100780c */ /* 0x000fc80003f25270 */
[----:B------:R-:W-:Y:S02]  /*e490*/  SEL R12, RZ, 0x1, P1 ;  /* 0x00000001ff0c7807 */ /* 0x000fe40000800000 */
[----:B------:R-:W-:Y:S02]  /*e4a0*/  SEL R17, R17, RZ, P1 ;  /* 0x000000ff11117207 */ /* 0x000fe40000800000 */
[----:B------:R-:W-:Y:S01]  /*e4b0*/  LOP3.LUT R22, R22, R12, RZ, 0x3c, !PT ;  /* 0x0000000c16167212 */ /* 0x000fe200078e3cff */
[----:B-1----:R-:W-:Y:S06]  /*e4c0*/  @!P0 BRA `(.L_x_8006) ;  /* 0x0000000000048947 */ /* 0x002fec0003800000 */
[----:B------:R-:W-:Y:S01]  /*e4d0*/  BPT.TRAP 0x1 ;  /* 0x000000040000795c */ /* 0x000fe20000300000 */
.L_x_8006:
[----:B------:R-:W-:Y:S01]  /*e4e0*/  IMAD R21, R17, 0x8, R2 ;  /* 0x0000000811157824 */ /* 0x000fe200078e0202 */
[----:B------:R-:W-:-:S04]  /*e4f0*/  SHF.L.U32 R198, R22, 0x1f, RZ ;  /* 0x0000001f16c67819 */ /* 0x000fc800000006ff */
[----:B------:R0:W1:Y:S01]  /*e500*/  SYNCS.PHASECHK.TRANS64.TRYWAIT P1, [R21+URZ+0x28c30], R198 ;  /* 0x028c30c6150075a7 */ /* 0x000062000802017f */
[----:B------:R-:W-:Y:S05]  /*e510*/  @!P0 BRA `(.L_x_8007) ;  /* 0x0000000000048947 */ /* 0x000fea0003800000 */
[----:B------:R-:W-:Y:S01]  /*e520*/  BPT.TRAP 0x1 ;  /* 0x000000040000795c */ /* 0x000fe20000300000 */
.L_x_8007:
[----:B------:R-:W-:Y:S01]  /*e530*/  BSSY B1, `(.L_x_8008) ;  /* 0x0000006000017945 */ /* 0x000fe20003800000 */
[----:B------:R-:W-:Y:S02]  /*e540*/  IMAD R154, R17, 0x200, R20 ;  /* 0x00000200119a7824 */ /* 0x000fe400078e0214 */
[----:B------:R-:W-:Y:S01]  /*e550*/  IMAD.MOV.U32 R155, RZ, RZ, 0x40000040 ;  /* 0x40000040ff9b7424 */ /* 0x000fe200078e00ff */
[----:B-1----:R-:W-:Y:S06]  /*e560*/  @P1 BRA `(.L_x_8009) ;  /* 0x0000000000081947 */ /* 0x002fec0003800000 */
[----:B------:R-:W1:Y:S02]  /*e570*/  SYNCS.PHASECHK.TRANS64.TRYWAIT P1, [R21+URZ+0x28c30], R198 ;  /* 0x028c30c6150075a7 */ /* 0x000e64000802017f */
[----:B-1----:R-:W-:Y:S05]  /*e580*/  @!P1 BRA `(.L_x_8010) ;  /* 0x0000010400ac9947 */ /* 0x002fea0003800000 */
.L_x_8009:
[----:B------:R-:W-:Y:S05]  /*e590*/  BSYNC B1 ;  /* 0x0000000000017941 */ /* 0x000fea0003800000 */
.L_x_8008:
        /* <DEDUP_REMOVED lines=36> */
.L_x_8011:
[----:B------:R-:W-:Y:S02]  /*e7e0*/  FMNMX.FTZ R12, R152, R213, !PT ;  /* 0x000000d5980c7209 */ /* 0x000fe40007810000 */
        /* <DEDUP_REMOVED lines=17> */
[----:B--2---:R-:W-:Y:S01]  /*e900*/  FMNMX.FTZ R14, R12, R14, !PT ;  /* 0x0000000e0c0e7209 */ /* 0x004fe20007810000 */
[----:B------:R-:W-:-:S04]  /*e910*/  IMAD.U32 R12, RZ, RZ, UR36 ;  /* 0x00000024ff0c7e24 */ /* 0x000fc8000f8e00ff */
[----:B------:R-:W2:Y:S02]  /*e920*/  SHFL.BFLY PT, R15, R14, 0x1, 0x1f ;  /* 0x0c201f000e0f7f89 */ /* 0x000ea400000e0000 */
[----:B--2---:R-:W-:-:S05]  /*e930*/  FMNMX.FTZ R15, R14, R15, !PT ;  /* 0x0000000f0e0f7209 */ /* 0x004fca0007810000 */
        /* <DEDUP_REMOVED lines=125> */
[----:B------:R-:W4:Y:S01]  /*f110*/  MUFU.EX2 R160, R213 ;  /* 0x000000d500a07308 */ /* 0x000f220000000800 */
[----:B---3--:R-:W-:Y:S01]  /*f120*/  FADD.FTZ R0, R153, R0 ;  /* 0x0000000099007221 */ /* 0x008fe20000010000 */
[----:B--2---:R-:W-:-:S03]  /*f130*/  FMNMX.FTZ R14, R14, R219, !PT ;  /* 0x000000db0e0e7209 */ /* 0x004fc60007810000 */
[----:B------:R-:W-:Y:S02]  /*f140*/  FADD.FTZ R0, R218, R0 ;  /* 0x00000000da007221 */ /* 0x000fe40000010000 */
[----:B------:R-:W-:Y:S01]  /*f150*/  FADD.FTZ R169, -R14, R200 ;  /* 0x000000c80ea97221 */ /* 0x000fe20000010100 */
[----:B------:R-:W-:Y:S01]  /*f160*/  @!P1 LEA R200, R209, R192, 0x6 ;  /* 0x000000c0d1c89211 */ /* 0x000fe200078e30ff */
[----:B------:R-:W-:Y:S02]  /*f170*/  FADD.FTZ R0, R164, R0 ;  /* 0x00000000a4007221 */ /* 0x000fe40000010000 */
[----:B------:R-:W-:Y:S02]  /*f180*/  FMUL.FTZ R169, R169, R12 ;  /* 0x0000000ca9a97220 */ /* 0x000fe40000410000 */
[----:B------:R-:W-:Y:S02]  /*f190*/  @!P1 IMAD R200, R200, 0x4, R2 ;  /* 0x00000004c8c89824 */ /* 0x000fe400078e0202 */
[----:B------:R-:W-:-:S02]  /*f1a0*/  FADD.FTZ R0, R165, R0 ;  /* 0x00000000a5007221 */ /* 0x000fc40000010000 */
[----:B------:R-:W2:Y:S01]  /*f1b0*/  MUFU.EX2 R169, R169 ;  /* 0x000000a900a97308 */ /* 0x000ea20000000800 */
[----:B------:R-:W-:Y:S01]  /*f1c0*/  @!P1 STS [R200+0x28800], R168 ;  /* 0x028800a8c8009388 */ /* 0x000fe20000000800 */
[----:B----4-:R-:W-:Y:S01]  /*f1d0*/  FADD.FTZ R0, R160, R0 ;  /* 0x00000000a0007221 */ /* 0x010fe20000010000 */
[----:B------:R-:W-:-:S03]  /*f1e0*/  F2FP.F16.F32.PACK_AB R160, R161, R160 ;  /* 0x000000a0a1a0723e */ /* 0x000fc600000000ff */
[----:B------:R-:W-:-:S04]  /*f1f0*/  FADD.FTZ R0, R161, R0 ;  /* 0x00000000a1007221 */ /* 0x000fc80000010000 */
[----:B------:R-:W-:-:S04]  /*f200*/  FADD.FTZ R0, R172, R0 ;  /* 0x00000000ac007221 */ /* 0x000fc80000010000 */
[----:B------:R-:W-:Y:S01]  /*f210*/  FADD.FTZ R0, R173, R0 ;  /* 0x00000000ad007221 */ /* 0x000fe20000010000 */
[----:B--2---:R2:W-:Y:S03]  /*f220*/  @!P1 STS [R200+0x28820], R169 ;  /* 0x028820a9c8009388 */ /* 0x0045e60000000800 */
[----:B------:R-:W-:Y:S01]  /*f230*/  FADD.FTZ R0, R176, R0 ;  /* 0x00000000b0007221 */ /* 0x000fe20000010000 */
[-C--:B------:R-:W-:Y:S01]  /*f240*/  FMUL.FTZ R26, R26, R169.reuse ;  /* 0x000000a91a1a7220 */ /* 0x080fe20000410000 */
[-C--:B------:R-:W-:Y:S01]  /*f250*/  FMUL.FTZ R27, R27, R169.reuse ;  /* 0x000000a91b1b7220 */ /* 0x080fe20000410000 */
[-C--:B------:R-:W-:Y:S01]  /*f260*/  FMUL.FTZ R30, R30, R169.reuse ;  /* 0x000000a91e1e7220 */ /* 0x080fe20000410000 */
[----:B------:R-:W-:Y:S01]  /*f270*/  FADD.FTZ R0, R177, R0 ;  /* 0x00000000b1007221 */ /* 0x000fe20000010000 */
[-C--:B------:R-:W-:Y:S01]  /*f280*/  FMUL.FTZ R31, R31, R169.reuse ;  /* 0x000000a91f1f7220 */ /* 0x080fe20000410000 */
[-C--:B------:R-:W-:Y:S01]  /*f290*/  FMUL.FTZ R34, R34, R169.reuse ;  /* 0x000000a922227220 */ /* 0x080fe20000410000 */
[-C--:B------:R-:W-:Y:S01]  /*f2a0*/  FMUL.FTZ R35, R35, R169.reuse ;  /* 0x000000a923237220 */ /* 0x080fe20000410000 */
[----:B------:R-:W-:Y:S01]  /*f2b0*/  FADD.FTZ R0, R180, R0 ;  /* 0x00000000b4007221 */ /* 0x000fe20000010000 */
[-C--:B--2---:R-:W-:Y:S01]  /*f2c0*/  FMUL.FTZ R200, R14, R12.reuse ;  /* 0x0000000c0ec87220 */ /* 0x084fe20000410000 */
[-C--:B------:R-:W-:Y:S01]  /*f2d0*/  FMUL.FTZ R38, R38, R169.reuse ;  /* 0x000000a926267220 */ /* 0x080fe20000410000 */
[-C--:B------:R-:W-:Y:S01]  /*f2e0*/  FMUL.FTZ R39, R39, R169.reuse ;  /* 0x000000a927277220 */ /* 0x080fe20000410000 */
[-C--:B------:R-:W-:Y:S01]  /*f2f0*/  FMUL.FTZ R42, R42, R169.reuse ;  /* 0x000000a92a2a7220 */ /* 0x080fe20000410000 */
        /* <DEDUP_REMOVED lines=27> */
[----:B------:R-:W-:Y:S01]  /*f4b0*/  FMUL.FTZ R51, R51, R169 ;  /* 0x000000a933337220 */ /* 0x000fe20000410000 */
        /* <DEDUP_REMOVED lines=79> */
[-C--:B------:R-:W-:Y:S01]  /*f9b0*/  FMUL.FTZ R150, R150, R169.reuse ;  /* 0x000000a996967220 */ /* 0x080fe20000410000 */
[----:B------:R-:W-:Y:S01]  /*f9c0*/  FMUL.FTZ R151, R151, R169 ;  /* 0x000000a997977220 */ /* 0x000fe20000410000 */
        /* <DEDUP_REMOVED lines=17> */
.L_x_8012:
[----:B------:R2:W4:Y:S01]  /*fae0*/  SYNCS.PHASECHK.TRANS64.TRYWAIT P1, [R21+URZ+0x28c50], R198 ;  /* 0x028c50c6150075a7 */ /* 0x000522000802017f */
[----:B------:R-:W-:Y:S05]  /*faf0*/  @!P0 BRA `(.L_x_8013) ;  /* 0x0000000000048947 */ /* 0x000fea0003800000 */
[----:B------:R-:W-:Y:S01]  /*fb00*/  BPT.TRAP 0x1 ;  /* 0x000000040000795c */ /* 0x000fe20000300000 */
.L_x_8013:
[----:B------:R-:W-:Y:S04]  /*fb10*/  BSSY B1, `(.L_x_8014) ;  /* 0x0000004000017945 */ /* 0x000fe80003800000 */
[----:B----4-:R-:W-:Y:S05]  /*fb20*/  @P1 BRA `(.L_x_8015) ;  /* 0x0000000000081947 */ /* 0x010fea0003800000 */
[----:B------:R-:W4:Y:S02]  /*fb30*/  SYNCS.PHASECHK.TRANS64.TRYWAIT P1, [R21+URZ+0x28c50], R198 ;  /* 0x028c50c6150075a7 */ /* 0x000f24000802017f */
[----:B----4-:R-:W-:Y:S05]  /*fb40*/  @!P1 BRA `(.L_x_8016) ;  /* 0x000000f000509947 */ /* 0x010fea0003800000 */
.L_x_8015:
[----:B------:R-:W-:Y:S05]  /*fb50*/  BSYNC B1 ;  /* 0x0000000000017941 */ /* 0x000fea0003800000 */
.L_x_8014:
        /* <DEDUP_REMOVED lines=40> */
.L_x_8017:
[C---:B------:R-:W-:Y:S01]  /*fde0*/  ISETP.GT.AND P1, PT, R208.reuse, R205, PT ;  /* 0x000000cdd000720c */ /* 0x040fe20003f24270 */
[----:B012-4-:R-:W-:Y:S02]  /*fdf0*/  VIADD R21, R21, 0x28c60 ;  /* 0x00028c6015157836 */ /* 0x017fe40000000000 */
[----:B------:R-:W-:Y:S02]  /*fe00*/  VIADD R208, R208, 0xffffffff ;  /* 0xffffffffd0d07836 */ /* 0x000fe40000000000 */
[----:B------:R-:W-:Y:S01]  /*fe10*/  IMAD.MOV.U32 R200, RZ, RZ, R14 ;  /* 0x000000ffffc87224 */ /* 0x000fe200078e000e */
[----:B------:R-:W-:Y:S01]  /*fe20*/  PRMT R21, R187, 0x654, R21 ;  /* 0x00000654bb157816 */ /* 0x000fe20000000015 */
[----:B------:R-:W-:Y:S02]  /*fe30*/  IMAD.MOV.U32 R213, RZ, RZ, R15 ;  /* 0x000000ffffd57224 */ /* 0x000fe400078e000f */
[----:B------:R-:W-:Y:S01]  /*fe40*/  IMAD.MOV.U32 R209, RZ, RZ, R17 ;  /* 0x000000ffffd17224 */ /* 0x000fe200078e0011 */
[----:B------:R1:W-:Y:S03]  /*fe50*/  SYNCS.ARRIVE.TRANS64.RED.A1T0 RZ, [R21+URZ], RZ ;  /* 0x000000ff15ff79a7 */ /* 0x0003e6000810043f */
[----:B------:R-:W-:Y:S05]  /*fe60*/  @P1 BRA `(.L_x_8018) ;  /* 0xffffffe400801947 */ /* 0x000fea000383ffff */
.L_x_8005:
[----:B------:R-:W-:Y:S05]  /*fe70*/  BSYNC B0 ;  /* 0x0000000000007941 */ /* 0x000fea0003800000 */
.L_x_8004:
        /* <DEDUP_REMOVED lines=169> */
.L_x_7929:
[----:B------:R-:W-:Y:S05]  /*10910*/  BSYNC B7 ;  /* 0x0000000000077941 */ /* 0x000fea0003800000 */
.L_x_7925:
        /* <DEDUP_REMOVED lines=9> */
[----:B------:R-:W1:Y:S01]  /*109b0*/  LDL R3, [R1+0x68] ;  /* 0x0000680001037983 */ /* 0x000e620000100800 */
[----:B------:R-:W2:Y:S01]  /*109c0*/  S2R R0, SR_SWINHI ;  /* 0x0000000000007919 */ /* 0x000ea20000002f00 */
[----:B----4-:R-:W-:Y:S01]  /*109d0*/  F2FP.F16.F32.PACK_AB R10, R29, R28 ;  /* 0x0000001c1d0a723e */ /* 0x010fe200000000ff */
[----:B------:R-:W-:Y:S01]  /*109e0*/  ULDC.64 UR6, c[0x0][0xc00] ;  /* 0x0003000000067ab9 */ /* 0x000fe20000000a00 */
[----:B------:R-:W-:Y:S01]  /*109f0*/  F2FP.F16.F32.PACK_AB R11, R31, R30 ;  /* 0x0000001e1f0b723e */ /* 0x000fe200000000ff */
[----:B------:R-:W4:Y:S01]  /*10a00*/  LDL.LU R157, [R1+0x44] ;  /* 0x00004400019d7983 */ /* 0x000f220000300800 */
[----:B0-----:R-:W-:Y:S01]  /*10a10*/  F2FP.F16.F32.PACK_AB R12, R33, R32 ;  /* 0x00000020210c723e */ /* 0x001fe200000000ff */
[----:B------:R-:W-:Y:S01]  /*10a20*/  ULDC.64 UR4, c[0x0][0xc08] ;  /* 0x0003020000047ab9 */ /* 0x000fe20000000a00 */
[----:B------:R-:W-:Y:S01]  /*10a30*/  F2FP.F16.F32.PACK_AB R13, R35, R34 ;  /* 0x00000022230d723e */ /* 0x000fe200000000ff */
[----:B------:R-:W3:Y:S01]  /*10a40*/  LDL.LU R156, [R1+0x48] ;  /* 0x00004800019c7983 */ /* 0x000ee20000300800 */
[----:B-----5:R-:W-:-:S02]  /*10a50*/  MOV R152, R2 ;  /* 0x0000000200987202 */ /* 0x020fc40000000f00 */
[----:B--2---:R-:W-:Y:S02]  /*10a60*/  MOV R153, R0 ;  /* 0x0000000000997202 */ /* 0x004fe40000000f00 */
[----:B------:R-:W-:Y:S02]  /*10a70*/  F2FP.F16.F32.PACK_AB R14, R37, R36 ;  /* 0x00000024250e723e */ /* 0x000fe400000000ff */
[----:B------:R-:W-:Y:S01]  /*10a80*/  F2FP.F16.F32.PACK_AB R15, R39, R38 ;  /* 0x00000026270f723e */ /* 0x000fe200000000ff */
[----:B------:R-:W-:Y:S01]  /*10a90*/  BAR.SYNC.DEFER_BLOCKING 0x1, 0x100 ;  /* 0x0044000000007b1d */ /* 0x000fe20000010000 */
[----:B-1----:R-:W-:-:S03]  /*10aa0*/  IMAD.WIDE R20, R3, 0x2, R152 ;  /* 0x0000000203147825 */ /* 0x002fc600078e0298 */
[----:B------:R-:W-:-:S04]  /*10ab0*/  LOP3.LUT R0, R20, 0x380, RZ, 0xc0, !PT ;  /* 0x0000038014007812 */ /* 0x000fc800078ec0ff */
[----:B------:R-:W-:Y:S02]  /*10ac0*/  SHF.R.U64 R0, R0, 0x3, RZ ;  /* 0x0000000300007819 */ /* 0x000fe400000012ff */
[----:B------:R-:W-:Y:S02]  /*10ad0*/  MOV R9, R21 ;  /* 0x0000001500097202 */ /* 0x000fe40000000f00 */
        /* <DEDUP_REMOVED lines=161> */
[----:B----4-:R-:W-:Y:S02]  /*114f0*/  IADD3 R8, P0, R157, UR6, RZ ;  /* 0x000000069d087c10 */ /* 0x010fe4000ff1e0ff */
[----:B------:R-:W-:Y:S02]  /*11500*/  MOV R20, R20 ;  /* 0x0000001400147202 */ /* 0x000fe40000000f00 */
[----:B------:R-:W-:Y:S02]  /*11510*/  F2FP.F16.F32.PACK_AB R13, R147, R146 ;  /* 0x00000092930d723e */ /* 0x000fe400000000ff */
[----:B------:R-:W-:Y:S02]  /*11520*/  F2FP.F16.F32.PACK_AB R14, R149, R148 ;  /* 0x00000094950e723e */ /* 0x000fe400000000ff */
[----:B------:R-:W-:-:S02]  /*11530*/  F2FP.F16.F32.PACK_AB R15, R151, R150 ;  /* 0x00000096970f723e */ /* 0x000fc400000000ff */
[----:B---3--:R-:W-:Y:S02]  /*11540*/  IADD3.X R9, R156, UR7, RZ, P0, !PT ;  /* 0x000000079c097c10 */ /* 0x008fe400087fe4ff */
[----:B------:R-:W-:Y:S01]  /*11550*/  ISETP.NE.U32.AND P0, PT, RZ, UR4, PT ;  /* 0x00000004ff007c0c */ /* 0x000fe2000bf05070 */
[----:B------:R0:W-:Y:S01]  /*11560*/  STSM.16.M88.4 [R20], R12 ;  /* 0x0000000c14007844 */ /* 0x0001e20000000200 */
[----:B------:R-:W-:Y:S02]  /*11570*/  BAR.SYNC.DEFER_BLOCKING 0x1, 0x100 ;  /* 0x0044000000007b1d */ /* 0x000fe40000010000 */
[----:B------:R-:W-:Y:S02]  /*11580*/  ISETP.NE.AND.EX P0, PT, RZ, UR5, PT, P0 ;  /* 0x00000005ff007c0c */ /* 0x000fe4000bf05300 */
[----:B------:R-:W-:-:S04]  /*11590*/  ISETP.NE.U32.AND P1, PT, RZ, UR6, PT ;  /* 0x00000006ff007c0c */ /* 0x000fc8000bf25070 */
[----:B------:R-:W-:Y:S01]  /*115a0*/  ISETP.NE.AND.EX P1, PT, RZ, UR7, PT, P1 ;  /* 0x00000007ff007c0c */ /* 0x000fe2000bf25310 */
[----:B------:R-:W-:-:S06]  /*115b0*/  IMAD.MOV.U32 R4, RZ, RZ, RZ ;  /* 0x000000ffff047224 */ /* 0x000fcc00078e00ff */
[----:B------:R-:W-:Y:S01]  /*115c0*/  @P0 IADD3 R10, P2, R157, UR4, RZ ;  /* 0x000000049d0a0c10 */ /* 0x000fe2000ff5e0ff */
        /* <DEDUP_REMOVED lines=10> */
.L_x_8021:
[----:B------:R-:W2:Y:S01]  /*11670*/  LDL R0, [R1+0x58] ;  /* 0x0000580001007983 */ /* 0x000ea20000100800 */
[----:B------:R-:W-:-:S03]  /*11680*/  ULDC UR4, c[0x0][0xad4] ;  /* 0x0002b50000047ab9 */ /* 0x000fc60000000800 */
[----:B0-----:R-:W3:Y:S04]  /*11690*/  LDL.LU R8, [R1+0x3c] ;  /* 0x00003c0001087983 */ /* 0x001ee80000300800 */
[----:B------:R0:W5:Y:S02]  /*116a0*/  LDL R158, [R1+0x40] ;  /* 0x00004000019e7983 */ /* 0x0001640000100800 */
[----:B-----5:R-:W-:Y:S02]  /*116b0*/  SHF.R.S32.HI R20, RZ, 0x1f, R4 ;  /* 0x0000001fff147819 */ /* 0x020fe40000011404 */
[----:B--2---:R-:W1:Y:S01]  /*116c0*/  SHFL.IDX PT, R0, R0, RZ, 0x1f ;  /* 0x00001fff00007589 */ /* 0x004e6200000e0000 */
[----:B---3--:R-:W-:Y:S02]  /*116d0*/  ISETP.NE.AND P1, PT, R8, RZ, PT ;  /* 0x000000ff0800720c */ /* 0x008fe40003f25270 */
[----:B-1----:R-:W-:-:S02]  /*116e0*/  ISETP.NE.AND P0, PT, R0, RZ, PT ;  /* 0x000000ff0000720c */ /* 0x002fc40003f05270 */
[----:B------:R-:W-:-:S11]  /*116f0*/  SEL R0, R8, UR4, P1 ;  /* 0x0000000408007c07 */ /* 0x000fd60008800000 */
[----:B0-----:R-:W-:Y:S05]  /*11700*/  @P0 BRA `(.L_x_8022) ;  /* 0x0000000000fc0947 */ /* 0x001fea0003800000 */
[----:B------:R-:W2:Y:S01]  /*11710*/  LDL.LU R13, [R1+0x54] ;  /* 0x00005400010d7983 */ /* 0x000ea20000300800 */
[----:B------:R-:W-:Y:S01]  /*11720*/  IMAD.MOV.U32 R12, RZ, RZ, 0x9b8 ;  /* 0x000009b8ff0c7424 */ /* 0x000fe200078e00ff */
[----:B------:R-:W-:Y:S01]  /*11730*/  ISETP.GT.AND P1, PT, R0, 0x1, PT ;  /* 0x000000010000780c */ /* 0x000fe20003f24270 */
[----:B------:R-:W0:Y:S01]  /*11740*/  LDC R157, c[0x0][0xbe8] ;  /* 0x0002fa00ff9d7b82 */ /* 0x000e220000000800 */
[----:B------:R-:W3:Y:S01]  /*11750*/  LDL R156, [R1+0x4c] ;  /* 0x00004c00019c7983 */ /* 0x000ee20000100800 */
[----:B------:R-:W-:Y:S02]  /*11760*/  ISETP.NE.U32.AND P0, PT, RZ, UR6, PT ;  /* 0x00000006ff007c0c */ /* 0x000fe4000bf05070 */
[----:B------:R-:W-:Y:S01]  /*11770*/  SEL R12, R12, 0x978, P1 ;  /* 0x000009780c0c7807 */ /* 0x000fe20000800000 */
[----:B------:R-:W4:Y:S01]  /*11780*/  LDL R159, [R1+0x64] ;  /* 0x00006400019f7983 */ /* 0x000f220000100800 */
[----:B------:R-:W-:Y:S02]  /*11790*/  ISETP.NE.AND.EX P0, PT, RZ, UR7, PT, P0 ;  /* 0x00000007ff007c0c */ /* 0x000fe4000bf05300 */
[----:B------:R-:W1:Y:S02]  /*117a0*/  LDC.64 R10, c[0x0][R12+0x220] ;  /* 0x000088000c0a7b82 */ /* 0x000e640000000a00 */
[----:B------:R-:W-:-:S06]  /*117b0*/  SEL R14, R158, RZ, !P0 ;  /* 0x000000ff9e0e7207 */ /* 0x000fcc0004000000 */
[----:B------:R-:W5:Y:S01]  /*117c0*/  LDC.64 R8, c[0x0][R12+0x218] ;  /* 0x000086000c087b82 */ /* 0x000f620000000a00 */
[----:B------:R-:W-:Y:S02]  /*117d0*/  IMAD.IADD R21, R210, 0x1, R199 ;  /* 0x00000001d2157824 */ /* 0x000fe400078e02c7 */
[----:B-1----:R-:W-:Y:S01]  /*117e0*/  IMAD R11, R11, R14, RZ ;  /* 0x0000000e0b0b7224 */ /* 0x002fe200078e02ff */
[----:B--2---:R-:W-:Y:S02]  /*117f0*/  SEL R13, R13, RZ, !P0 ;  /* 0x000000ff0d0d7207 */ /* 0x004fe40004000000 */
[----:B0-----:R-:W-:-:S03]  /*11800*/  ISETP.NE.AND P0, PT, R157, 0x1, PT ;  /* 0x000000019d00780c */ /* 0x001fc60003f05270 */
[C---:B------:R-:W-:Y:S02]  /*11810*/  IMAD R13, R10.reuse, R13, R11 ;  /* 0x0000000d0a0d7224 */ /* 0x040fe400078e020b */
[----:B------:R-:W-:-:S04]  /*11820*/  IMAD.WIDE.U32 R10, R10, R14, RZ ;  /* 0x0000000e0a0a7225 */ /* 0x000fc800078e00ff */
[-C--:B-----5:R-:W-:Y:S02]  /*11830*/  IMAD R14, R9, R185.reuse, RZ ;  /* 0x000000b9090e7224 */ /* 0x0a0fe400078e02ff */
[----:B------:R-:W-:-:S04]  /*11840*/  IMAD.WIDE.U32 R8, R8, R185, RZ ;  /* 0x000000b908087225 */ /* 0x000fc800078e00ff */
[----:B------:R-:W-:Y:S02]  /*11850*/  IMAD.IADD R14, R9, 0x1, R14 ;  /* 0x00000001090e7824 */ /* 0x000fe400078e020e */
[----:B------:R-:W0:Y:S01]  /*11860*/  @P0 LDC R9, c[0x0][0xbec] ;  /* 0x0002fb00ff090b82 */ /* 0x000e220000000800 */
[----:B------:R-:W-:-:S07]  /*11870*/  IADD3 R15, P2, P3, R10, R8, R4 ;  /* 0x000000080a0f7210 */ /* 0x000fce0007b5e004 */
[----:B------:R-:W1:Y:S01]  /*11880*/  @P0 LDC R8, c[0x0][0xbf0] ;  /* 0x0002fc00ff080b82 */ /* 0x000e620000000800 */
[----:B------:R-:W-:-:S05]  /*11890*/  IMAD.IADD R13, R11, 0x1, R13 ;  /* 0x000000010b0d7824 */ /* 0x000fca00078e020d */
[----:B------:R-:W-:Y:S01]  /*118a0*/  IADD3.X R13, R13, R14, R20, P2, P3 ;  /* 0x0000000e0d0d7210 */ /* 0x000fe200017e6414 */
[----:B------:R-:W-:Y:S02]  /*118b0*/  IMAD.MOV.U32 R14, RZ, RZ, R21 ;  /* 0x000000ffff0e7224 */ /* 0x000fe400078e0015 */
[----:B0-----:R-:W-:-:S05]  /*118c0*/  @P0 IMAD.HI.U32 R9, R21, R9, RZ ;  /* 0x0000000915090227 */ /* 0x001fca00078e00ff */
[----:B-1----:R-:W-:Y:S02]  /*118d0*/  @P0 SHF.R.U32.HI R14, RZ, R8, R9 ;  /* 0x00000008ff0e0219 */ /* 0x002fe40000011609 */
[----:B------:R-:W0:Y:S01]  /*118e0*/  LDC.64 R8, c[0x0][R12+0x228] ;  /* 0x00008a000c087b82 */ /* 0x000e220000000a00 */
[----:B---3--:R-:W-:-:S05]  /*118f0*/  SEL R156, R156, RZ, P1 ;  /* 0x000000ff9c9c7207 */ /* 0x008fca0000800000 */
[----:B0-----:R-:W-:-:S04]  /*11900*/  IMAD.WIDE.U32 R10, R8, R156, RZ ;  /* 0x0000009c080a7225 */ /* 0x001fc800078e00ff */
[----:B------:R-:W-:-:S05]  /*11910*/  IMAD R8, R9, R156, RZ ;  /* 0x0000009c09087224 */ /* 0x000fca00078e02ff */
[----:B------:R-:W-:Y:S02]  /*11920*/  IADD3 R11, R11, R8, RZ ;  /* 0x000000080b0b7210 */ /* 0x000fe40007ffe0ff */
[----:B------:R0:W1:Y:S01]  /*11930*/  LDC.64 R8, c[0x0][R12+0x210] ;  /* 0x000084000c087b82 */ /* 0x0000620000000a00 */
[----:B------:R-:W-:Y:S01]  /*11940*/  IADD3 R10, P0, P2, R14, R15, R10 ;  /* 0x0000000f0e0a7210 */ /* 0x000fe20007a1e00a */
[--C-:B------:R-:W-:Y:S01]  /*11950*/  IMAD.MOV R15, RZ, RZ, -R14.reuse ;  /* 0x000000ffff0f7224 */ /* 0x100fe200078e0a0e */
[----:B------:R-:W-:-:S03]  /*11960*/  SHF.R.S32.HI R14, RZ, 0x1f, R14 ;  /* 0x0000001fff0e7819 */ /* 0x000fc6000001140e */
[----:B------:R-:W-:Y:S01]  /*11970*/  IMAD R15, R157, R15, R21 ;  /* 0x0000000f9d0f7224 */ /* 0x000fe200078e0215 */
[----:B------:R-:W-:-:S04]  /*11980*/  IADD3.X R11, R14, R13, R11, P0, P2 ;  /* 0x0000000d0e0b7210 */ /* 0x000fc800007e440b */
[----:B0-----:R-:W-:Y:S01]  /*11990*/  SHF.R.S32.HI R12, RZ, 0x1f, R15 ;  /* 0x0000001fff0c7819 */ /* 0x001fe2000001140f */
[-C--:B-1----:R-:W-:Y:S02]  /*119a0*/  IMAD R9, R9, R15.reuse, RZ ;  /* 0x0000000f09097224 */ /* 0x082fe400078e02ff */
[----:B------:R-:W-:-:S04]  /*119b0*/  IMAD.WIDE.U32 R10, R8, R15, R10 ;  /* 0x0000000f080a7225 */ /* 0x000fc800078e000a */
[----:B------:R-:W-:Y:S02]  /*119c0*/  IMAD R12, R8, R12, R9 ;  /* 0x0000000c080c7224 */ /* 0x000fe400078e0209 */
[----:B------:R-:W0:Y:S08]  /*119d0*/  LDC.64 R8, c[0x0][0xba8] ;  /* 0x0002ea00ff087b82 */ /* 0x000e300000000a00 */
[----:B0-----:R-:W0:Y:S08]  /*119e0*/  @!P1 LDC R8, c[0x0][0xb50] ;  /* 0x0002d400ff089b82 */ /* 0x001e300000000800 */
[----:B------:R-:W1:Y:S01]  /*119f0*/  @!P1 LDC R9, c[0x0][0xb54] ;  /* 0x0002d500ff099b82 */ /* 0x000e620000000800 */
[----:B------:R-:W-:-:S02]  /*11a00*/  IMAD.IADD R12, R11, 0x1, R12 ;  /* 0x000000010b0c7824 */ /* 0x000fc400078e020c */
[----:B------:R-:W-:Y:S01]  /*11a10*/  IMAD.IADD R13, R192, 0x1, R199 ;  /* 0x00000001c00d7824 */ /* 0x000fe200078e02c7 */
[----:B0-----:R-:W-:Y:S01]  /*11a20*/  LEA R11, P0, R10, R8, 0x2 ;  /* 0x000000080a0b7211 */ /* 0x001fe200078010ff */
[----:B----4-:R-:W-:-:S03]  /*11a30*/  IMAD.MOV R8, RZ, RZ, -R159 ;  /* 0x000000ffff087224 */ /* 0x010fc600078e0a9f */
        /* <DEDUP_REMOVED lines=12> */
.L_x_8022:
[----:B------:R-:W-:Y:S02]  /*11b00*/  ISETP.GT.AND P1, PT, R0, 0x1, PT ;  /* 0x000000010000780c */ /* 0x000fe40003f24270 */
[----:B------:R-:W-:-:S04]  /*11b10*/  ISETP.NE.U32.AND P0, PT, RZ, UR6, PT ;  /* 0x00000006ff007c0c */ /* 0x000fc8000bf05070 */
[----:B------:R-:W-:-:S04]  /*11b20*/  ISETP.NE.AND.EX P0, PT, RZ, UR7, PT, P0 ;  /* 0x00000007ff007c0c */ /* 0x000fc8000bf05300 */
[----:B------:R-:W-:-:S03]  /*11b30*/  SEL R0, R158, RZ, !P0 ;  /* 0x000000ff9e007207 */ /* 0x000fc60004000000 */
[----:B------:R-:W-:Y:S06]  /*11b40*/  @P1 BRA `(.L_x_8023) ;  /* 0x0000001000601947 */ /* 0x000fec0003800000 */
[----:B------:R-:W1:Y:S01]  /*11b50*/  S2R R82, SR_TID.X ;  /* 0x0000000000527919 */ /* 0x000e620000002100 */
[----:B------:R-:W2:Y:S01]  /*11b60*/  LDC R83, c[0x0][0xbe8] ;  /* 0x0002fa00ff537b82 */ /* 0x000ea20000000800 */
[----:B------:R-:W-:Y:S01]  /*11b70*/  ULDC.64 UR4, c[0x0][0xaa0] ;  /* 0x0002a80000047ab9 */ /* 0x000fe20000000a00 */
[----:B-1----:R-:W-:-:S05]  /*11b80*/  VIADD R82, R82, 0xffffff80 ;  /* 0xffffff8052527836 */ /* 0x002fca0000000000 */
[----:B------:R-:W-:-:S04]  /*11b90*/  SHF.R.S32.HI R81, RZ, 0x1f, R82 ;  /* 0x0000001fff517819 */ /* 0x000fc80000011452 */
[----:B------:R-:W-:-:S04]  /*11ba0*/  LEA.HI R81, R81, R82, RZ, 0x3 ;  /* 0x0000005251517211 */ /* 0x000fc800078f18ff */
[----:B------:R-:W-:-:S05]  /*11bb0*/  SHF.R.S32.HI R80, RZ, 0x3, R81 ;  /* 0x00000003ff507819 */ /* 0x000fca0000011451 */
[----:B0-----:R-:W-:-:S04]  /*11bc0*/  IMAD R9, R80, 0x40, R194 ;  /* 0x0000004050097824 */ /* 0x001fc800078e02c2 */
[----:B------:R-:W-:-:S03]  /*11bd0*/  IMAD.WIDE R152, R9, 0x2, R152 ;  /* 0x0000000209987825 */ /* 0x000fc600078e0298 */
[----:B------:R-:W-:Y:S01]  /*11be0*/  IADD3 R37, P0, R152, 0x5000, RZ ;  /* 0x0000500098257810 */ /* 0x000fe20007f1e0ff */
[----:B------:R-:W-:Y:S01]  /*11bf0*/  IMAD R21, R20, UR4, RZ ;  /* 0x0000000414157c24 */ /* 0x000fe2000f8e02ff */
[----:B------:R-:W-:Y:S02]  /*11c00*/  LOP3.LUT R81, R81, 0xfffffff8, RZ, 0xc0, !PT ;  /* 0xfffffff851517812 */ /* 0x000fe400078ec0ff */
[----:B------:R-:W-:Y:S02]  /*11c10*/  LOP3.LUT R36, R37, 0x380, RZ, 0xc0, !PT ;  /* 0x0000038025247812 */ /* 0x000fe400078ec0ff */
[----:B------:R-:W-:Y:S02]  /*11c20*/  IADD3 R13, P3, R152, 0x1000, RZ ;  /* 0x00001000980d7810 */ /* 0x000fe40007f7e0ff */
[----:B------:R-:W-:Y:S01]  /*11c30*/  SHF.R.U64 R36, R36, 0x3, RZ ;  /* 0x0000000324247819 */ /* 0x000fe200000012ff */
[----:B------:R-:W-:Y:S01]  /*11c40*/  IMAD R85, R4, UR5, R21 ;  /* 0x0000000504557c24 */ /* 0x000fe2000f8e0215 */
[----:B------:R-:W-:-:S02]  /*11c50*/  IADD3 R41, P1, R152, 0x6000, RZ ;  /* 0x0000600098297810 */ /* 0x000fc40007f3e0ff */
[----:B------:R-:W-:Y:S01]  /*11c60*/  LOP3.LUT R36, R36, R37, RZ, 0x3c, !PT ;  /* 0x0000002524247212 */ /* 0x000fe200078e3cff */
[----:B------:R-:W-:Y:S01]  /*11c70*/  IMAD.X R37, RZ, RZ, R153, P0 ;  /* 0x000000ffff257224 */ /* 0x000fe200000e0699 */
[----:B------:R-:W-:Y:S01]  /*11c80*/  IADD3 R65, P0, R152, 0xc000, RZ ;  /* 0x0000c00098417810 */ /* 0x000fe20007f1e0ff */
[----:B------:R-:W-:Y:S01]  /*11c90*/  IMAD.WIDE.U32 R20, R4, UR4, RZ ;  /* 0x0000000404147c25 */ /* 0x000fe2000f8e00ff */
[----:B------:R-:W-:Y:S01]  /*11ca0*/  ULDC.64 UR4, c[0x0][0xae8] ;  /* 0x0002ba0000047ab9 */ /* 0x000fe20000000a00 */
[----:B------:R-:W-:Y:S02]  /*11cb0*/  LOP3.LUT R12, R13, 0x380, RZ, 0xc0, !PT ;  /* 0x000003800d0c7812 */ /* 0x000fe400078ec0ff */
[----:B------:R-:W-:Y:S01]  /*11cc0*/  LOP3.LUT R64, R65, 0x380, RZ, 0xc0, !PT ;  /* 0x0000038041407812 */ /* 0x000fe200078ec0ff */
[----:B------:R-:W-:Y:S01]  /*11cd0*/  IMAD.IADD R87, R82, 0x1, -R81 ;  /* 0x0000000152577824 */ /* 0x000fe200078e0a51 */
[----:B------:R-:W-:Y:S01]  /*11ce0*/  IADD3 R21, R21, R85, RZ ;  /* 0x0000005515157210 */ /* 0x000fe20007ffe0ff */
[----:B------:R-:W-:Y:S01]  /*11cf0*/  VIADD R166, R194, 0x40 ;  /* 0x00000040c2a67836 */ /* 0x000fe20000000000 */
[----:B------:R-:W-:Y:S01]  /*11d00*/  SHF.R.U64 R64, R64, 0x3, RZ ;  /* 0x0000000340407819 */ /* 0x000fe200000012ff */
[C---:B------:R-:W-:Y:S01]  /*11d10*/  VIADD R164, R194.reuse, 0x80 ;  /* 0x00000080c2a47836 */ /* 0x040fe20000000000 */
[----:B------:R-:W-:Y:S01]  /*11d20*/  LOP3.LUT R40, R41, 0x380, RZ, 0xc0, !PT ;  /* 0x0000038029287812 */ /* 0x000fe200078ec0ff */
[----:B------:R-:W-:Y:S01]  /*11d30*/  VIADD R162, R194, 0xc0 ;  /* 0x000000c0c2a27836 */ /* 0x000fe20000000000 */
[----:B------:R-:W-:Y:S01]  /*11d40*/  LOP3.LUT R64, R64, R65, RZ, 0x3c, !PT ;  /* 0x0000004140407212 */ /* 0x000fe200078e3cff */
[----:B------:R-:W-:Y:S01]  /*11d50*/  IMAD.X R65, RZ, RZ, R153, P0 ;  /* 0x000000ffff417224 */ /* 0x000fe200000e0699 */
[----:B--2---:R-:W-:Y:S01]  /*11d60*/  ISETP.NE.AND P0, PT, R83, 0x1, PT ;  /* 0x000000015300780c */ /* 0x004fe20003f05270 */
[----:B------:R-:W-:Y:S01]  /*11d70*/  IMAD.WIDE.U32 R20, R185, UR4, R20 ;  /* 0x00000004b9147c25 */ /* 0x000fe2000f8e0014 */
[----:B------:R-:W-:Y:S01]  /*11d80*/  SHF.R.S32.HI R81, RZ, 0x1f, R0 ;  /* 0x0000001fff517819 */ /* 0x000fe20000011400 */
[----:B------:R-:W5:Y:S01]  /*11d90*/  LD.E.128 R36, desc[UR40][R36.64] ;  /* 0x0000002824247980 */ /* 0x000f62000c101d00 */
[----:B------:R-:W-:Y:S01]  /*11da0*/  SHF.R.U64 R12, R12, 0x3, RZ ;  /* 0x000000030c0c7819 */ /* 0x000fe200000012ff */
[----:B------:R-:W-:Y:S01]  /*11db0*/  IMAD R82, R87, 0x20, R80 ;  /* 0x0000002057527824 */ /* 0x000fe200078e0250 */
[----:B------:R-:W-:Y:S01]  /*11dc0*/  SHF.R.U64 R40, R40, 0x3, RZ ;  /* 0x0000000328287819 */ /* 0x000fe200000012ff */
[----:B------:R-:W-:Y:S01]  /*11dd0*/  VIADD R160, R194, 0x100 ;  /* 0x00000100c2a07836 */ /* 0x000fe20000000000 */
[----:B------:R-:W-:Y:S01]  /*11de0*/  LOP3.LUT R12, R12, R13, RZ, 0x3c, !PT ;  /* 0x0000000d0c0c7212 */ /* 0x000fe200078e3cff */
[----:B------:R-:W-:Y:S01]  /*11df0*/  VIADD R158, R194, 0x140 ;  /* 0x00000140c29e7836 */ /* 0x000fe20000000000 */
[C---:B------:R-:W-:Y:S01]  /*11e00*/  IADD3 R25, P4, R152.reuse, 0x2000, RZ ;  /* 0x0000200098197810 */ /* 0x040fe20007f9e0ff */
[----:B------:R-:W5:Y:S01]  /*11e10*/  LD.E.128 R64, desc[UR40][R64.64] ;  /* 0x0000002840407980 */ /* 0x000f62000c101d00 */
[C---:B------:R-:W-:Y:S01]  /*11e20*/  IADD3 R29, P5, R152.reuse, 0x3000, RZ ;  /* 0x00003000981d7810 */ /* 0x040fe20007fbe0ff */
[----:B------:R-:W0:Y:S01]  /*11e30*/  @P0 LDC R85, c[0x0][0xbec] ;  /* 0x0002fb00ff550b82 */ /* 0x000e220000000800 */
[----:B------:R-:W-:-:S02]  /*11e40*/  IADD3 R33, P6, R152, 0x4000, RZ ;  /* 0x0000400098217810 */ /* 0x000fc40007fde0ff */
[C---:B------:R-:W-:Y:S02]  /*11e50*/  IADD3 R45, P2, R152.reuse, 0x7000, RZ ;  /* 0x00007000982d7810 */ /* 0x040fe40007f5e0ff */
[----:B------:R-:W-:-:S03]  /*11e60*/  LOP3.LUT R9, R152, 0x380, RZ, 0xc0, !PT ;  /* 0x0000038098097812 */ /* 0x000fc600078ec0ff */
[----:B------:R-:W1:Y:S01]  /*11e70*/  @P0 LDC R4, c[0x0][0xbf0] ;  /* 0x0002fc00ff040b82 */ /* 0x000e620000000800 */
[----:B------:R-:W-:Y:S01]  /*11e80*/  IMAD R21, R185, UR5, R21 ;  /* 0x00000005b9157c24 */ /* 0x000fe2000f8e0215 */
[----:B------:R-:W-:Y:S01]  /*11e90*/  ULDC.64 UR4, c[0x0][0xaf0] ;  /* 0x0002bc0000047ab9 */ /* 0x000fe20000000a00 */
[----:B------:R-:W-:Y:S01]  /*11ea0*/  IMAD.IADD R82, R199, 0x1, R82 ;  /* 0x00000001c7527824 */ /* 0x000fe200078e0252 */
[----:B------:R-:W-:Y:S01]  /*11eb0*/  LOP3.LUT R40, R40, R41, RZ, 0x3c, !PT ;  /* 0x0000002928287212 */ /* 0x000fe200078e3cff */
[----:B------:R-:W-:Y:S01]  /*11ec0*/  IMAD R81, R81, UR4, RZ ;  /* 0x0000000451517c24 */ /* 0x000fe2000f8e02ff */
[----:B------:R-:W-:Y:S01]  /*11ed0*/  LOP3.LUT R24, R25, 0x380, RZ, 0xc0, !PT ;  /* 0x0000038019187812 */ /* 0x000fe200078ec0ff */
[C---:B------:R-:W-:Y:S01]  /*11ee0*/  IMAD.WIDE.U32 R20, R0.reuse, UR4, R20 ;  /* 0x0000000400147c25 */ /* 0x040fe2000f8e0014 */
[----:B------:R-:W-:Y:S02]  /*11ef0*/  LOP3.LUT R28, R29, 0x380, RZ, 0xc0, !PT ;  /* 0x000003801d1c7812 */ /* 0x000fe400078ec0ff */
[----:B------:R-:W-:Y:S01]  /*11f00*/  LOP3.LUT R32, R33, 0x380, RZ, 0xc0, !PT ;  /* 0x0000038021207812 */ /* 0x000fe200078ec0ff */
[----:B------:R-:W-:Y:S01]  /*11f10*/  IMAD R87, R0, UR5, R81 ;  /* 0x0000000500577c24 */ /* 0x000fe2000f8e0251 */
[----:B------:R-:W-:Y:S01]  /*11f20*/  ULDC.64 UR4, c[0x0][0xae0] ;  /* 0x0002b80000047ab9 */ /* 0x000fe20000000a00 */
[----:B------:R-:W-:Y:S01]  /*11f30*/  IMAD.X R13, RZ, RZ, R153, P3 ;  /* 0x000000ffff0d7224 */ /* 0x000fe200018e0699 */
[----:B------:R-:W-:Y:S01]  /*11f40*/  IADD3 R49, P3, R152, 0x8000, RZ ;  /* 0x0000800098317810 */ /* 0x000fe20007f7e0ff */
[----:B0-----:R-:W-:Y:S01]  /*11f50*/  @P0 IMAD.HI.U32 R85, R82, R85, RZ ;  /* 0x0000005552550227 */ /* 0x001fe200078e00ff */
[----:B------:R-:W-:-:S02]  /*11f60*/  LOP3.LUT R44, R45, 0x380, RZ, 0xc0, !PT ;  /* 0x000003802d2c7812 */ /* 0x000fc400078ec0ff */
[----:B------:R-:W-:Y:S01]  /*11f70*/  LOP3.LUT R48, R49, 0x380, RZ, 0xc0, !PT ;  /* 0x0000038031307812 */ /* 0x000fe200078ec0ff */
[--C-:B------:R-:W-:Y:S01]  /*11f80*/  IMAD.MOV.U32 R81, RZ, RZ, R82.reuse ;  /* 0x000000ffff517224 */ /* 0x100fe200078e0052 */
[----:B------:R-:W-:Y:S01]  /*11f90*/  SHF.R.U64 R24, R24, 0x3, RZ ;  /* 0x0000000318187819 */ /* 0x000fe200000012ff */
[----:B------:R-:W-:Y:S01]  /*11fa0*/  IMAD.IADD R21, R21, 0x1, R87 ;  /* 0x0000000115157824 */ /* 0x000fe200078e0257 */
[----:B------:R-:W-:Y:S01]  /*11fb0*/  SHF.R.U64 R28, R28, 0x3, RZ ;  /* 0x000000031c1c7819 */ /* 0x000fe200000012ff */
[----:B------:R-:W-:Y:S01]  /*11fc0*/  IMAD.X R41, RZ, RZ, R153, P1 ;  /* 0x000000ffff297224 */ /* 0x000fe200008e0699 */
[----:B-1----:R-:W-:Y:S01]  /*11fd0*/  @P0 SHF.R.U32.HI R81, RZ, R4, R85 ;  /* 0x00000004ff510219 */ /* 0x002fe20000011655 */
[----:B------:R-:W5:Y:S01]  /*11fe0*/  LD.E.128 R12, desc[UR40][R12.64] ;  /* 0x000000280c0c7980 */ /* 0x000f62000c101d00 */
[----:B------:R-:W-:Y:S02]  /*11ff0*/  IADD3 R69, P1, R152, 0xd000, RZ ;  /* 0x0000d00098457810 */ /* 0x000fe40007f3e0ff */
[--C-:B------:R-:W-:Y:S01]  /*12000*/  SHF.R.S32.HI R0, RZ, 0x1f, R81.reuse ;  /* 0x0000001fff007819 */ /* 0x100fe20000011451 */
[----:B------:R-:W-:Y:S01]  /*12010*/  IMAD.MOV R4, RZ, RZ, -R81 ;  /* 0x000000ffff047224 */ /* 0x000fe200078e0a51 */
[----:B------:R-:W-:Y:S01]  /*12020*/  LOP3.LUT R68, R69, 0x380, RZ, 0xc0, !PT ;  /* 0x0000038045447812 */ /* 0x000fe200078ec0ff */
[----:B------:R-:W5:Y:S01]  /*12030*/  LD.E.128 R40, desc[UR40][R40.64] ;  /* 0x0000002828287980 */ /* 0x000f62000c101d00 */
[----:B------:R-:W-:Y:S01]  /*12040*/  SHF.R.U64 R32, R32, 0x3, RZ ;  /* 0x0000000320207819 */ /* 0x000fe200000012ff */
[----:B------:R-:W-:Y:S01]  /*12050*/  IMAD R85, R83, R4, R82 ;  /* 0x0000000453557224 */ /* 0x000fe200078e0252 */
[----:B------:R-:W-:Y:S01]  /*12060*/  SHF.R.U64 R44, R44, 0x3, RZ ;  /* 0x000000032c2c7819 */ /* 0x000fe200000012ff */
[----:B------:R-:W-:Y:S01]  /*12070*/  IMAD R0, R0, UR4, RZ ;  /* 0x0000000400007c24 */ /* 0x000fe2000f8e02ff */
[----:B------:R-:W0:Y:S01]  /*12080*/  LDC R4, c[0x0][0xac8] ;  /* 0x0002b200ff047b82 */ /* 0x000e220000000800 */
[----:B------:R-:W-:Y:S01]  /*12090*/  IMAD.WIDE.U32 R20, R81, UR4, R20 ;  /* 0x0000000451147c25 */ /* 0x000fe2000f8e0014 */
[----:B------:R-:W-:-:S02]  /*120a0*/  SHF.R.U64 R48, R48, 0x3, RZ ;  /* 0x0000000330307819 */ /* 0x000fc400000012ff */
[----:B------:R-:W-:Y:S01]  /*120b0*/  SHF.R.U64 R68, R68, 0x3, RZ ;  /* 0x0000000344447819 */ /* 0x000fe200000012ff */
[----:B------:R-:W-:Y:S01]  /*120c0*/  IMAD R81, R81, UR5, R0 ;  /* 0x0000000551517c24 */ /* 0x000fe2000f8e0200 */
[----:B------:R-:W-:Y:S01]  /*120d0*/  SHF.R.S32.HI R0, RZ, 0x1f, R85 ;  /* 0x0000001fff007819 */ /* 0x000fe20000011455 */
[----:B------:R-:W-:Y:S01]  /*120e0*/  ULDC.64 UR4, c[0x0][0xad8] ;  /* 0x0002b60000047ab9 */ /* 0x000fe20000000a00 */
[----:B------:R-:W-:Y:S01]  /*120f0*/  LOP3.LUT R24, R24, R25, RZ, 0x3c, !PT ;  /* 0x0000001918187212 */ /* 0x000fe200078e3cff */
[----:B------:R-:W-:Y:S01]  /*12100*/  IMAD.IADD R21, R21, 0x1, R81 ;  /* 0x0000000115157824 */ /* 0x000fe200078e0251 */
[----:B------:R-:W-:Y:S01]  /*12110*/  LOP3.LUT R28, R28, R29, RZ, 0x3c, !PT ;  /* 0x0000001d1c1c7212 */ /* 0x000fe200078e3cff */
[----:B------:R-:W-:Y:S01]  /*12120*/  IMAD R0, R0, UR4, RZ ;  /* 0x0000000400007c24 */ /* 0x000fe2000f8e02ff */
[----:B------:R-:W-:Y:S01]  /*12130*/  LOP3.LUT R32, R32, R33, RZ, 0x3c, !PT ;  /* 0x0000002120207212 */ /* 0x000fe200078e3cff */
[----:B------:R-:W-:Y:S01]  /*12140*/  IMAD.WIDE.U32 R20, R85, UR4, R20 ;  /* 0x0000000455147c25 */ /* 0x000fe2000f8e0014 */
[----:B------:R-:W-:-:S02]  /*12150*/  LOP3.LUT R44, R44, R45, RZ, 0x3c, !PT ;  /* 0x0000002d2c2c7212 */ /* 0x000fc400078e3cff */
[----:B------:R-:W-:Y:S01]  /*12160*/  LOP3.LUT R48, R48, R49, RZ, 0x3c, !PT ;  /* 0x0000003130307212 */ /* 0x000fe200078e3cff */
[----:B------:R-:W-:Y:S01]  /*12170*/  IMAD R81, R85, UR5, R0 ;  /* 0x0000000555517c24 */ /* 0x000fe2000f8e0200 */
[----:B------:R-:W-:Y:S01]  /*12180*/  ULDC.64 UR4, c[0x0][0xa80] ;  /* 0x0002a00000047ab9 */ /* 0x000fe20000000a00 */
[----:B------:R-:W-:Y:S01]  /*12190*/  IMAD.X R25, RZ, RZ, R153, P4 ;  /* 0x000000ffff197224 */ /* 0x000fe200020e0699 */
[----:B------:R-:W-:Y:S01]  /*121a0*/  LEA R82, P0, R20, UR4, 0x1 ;  /* 0x0000000414527c11 */ /* 0x000fe2000f8008ff */
[----:B------:R-:W-:Y:S01]  /*121b0*/  IMAD.IADD R21, R21, 0x1, R81 ;  /* 0x0000000115157824 */ /* 0x000fe200078e0251 */
[C---:B------:R-:W-:Y:S01]  /*121c0*/  IADD3 R53, P4, R152.reuse, 0x9000, RZ ;  /* 0x0000900098357810 */ /* 0x040fe20007f9e0ff */
[--C-:B------:R-:W-:Y:S01]  /*121d0*/  IMAD.X R29, RZ, RZ, R153.reuse, P5 ;  /* 0x000000ffff1d7224 */ /* 0x100fe200028e0699 */
[----:B------:R-:W-:Y:S01]  /*121e0*/  IADD3 R57, P5, R152, 0xa000, RZ ;  /* 0x0000a00098397810 */ /* 0x000fe20007fbe0ff */
[----:B------:R-:W-:Y:S01]  /*121f0*/  IMAD.X R33, RZ, RZ, R153, P6 ;  /* 0x000000ffff217224 */ /* 0x000fe200030e0699 */
[----:B------:R-:W-:Y:S01]  /*12200*/  LEA.HI.X R84, R20, UR5, R21, 0x1, P0 ;  /* 0x0000000514547c11 */ /* 0x000fe200080f0c15 */
[--C-:B------:R-:W-:Y:S01]  /*12210*/  IMAD.X R45, RZ, RZ, R153.reuse, P2 ;  /* 0x000000ffff2d7224 */ /* 0x100fe200010e0699 */
[----:B0-----:R-:W-:Y:S01]  /*12220*/  ISETP.GE.AND P0, PT, R166, R4, PT ;  /* 0x00000004a600720c */ /* 0x001fe20003f06270 */
[----:B------:R-:W-:Y:S01]  /*12230*/  IMAD.X R49, RZ, RZ, R153, P3 ;  /* 0x000000ffff317224 */ /* 0x000fe200018e0699 */
[C---:B------:R-:W-:Y:S01]  /*12240*/  IADD3 R61, P6, R152.reuse, 0xb000, RZ ;  /* 0x0000b000983d7810 */ /* 0x040fe20007fde0ff */
[----:B------:R-:W5:Y:S01]  /*12250*/  LD.E.128 R24, desc[UR40][R24.64] ;  /* 0x0000002818187980 */ /* 0x000f62000c101d00 */
[----:B------:R-:W-:-:S02]  /*12260*/  IADD3 R73, P2, R152, 0xe000, RZ ;  /* 0x0000e00098497810 */ /* 0x000fc40007f5e0ff */
[----:B------:R-:W-:Y:S01]  /*12270*/  LOP3.LUT R68, R68, R69, RZ, 0x3c, !PT ;  /* 0x0000004544447212 */ /* 0x000fe200078e3cff */
[--C-:B------:R-:W-:Y:S01]  /*12280*/  IMAD.X R69, RZ, RZ, R153.reuse, P1 ;  /* 0x000000ffff457224 */ /* 0x100fe200008e0699 */
[----:B------:R-:W-:Y:S01]  /*12290*/  SEL R0, RZ, 0xffffffff, P0 ;  /* 0xffffffffff007807 */ /* 0x000fe20000000000 */
[----:B------:R-:W5:Y:S01]  /*122a0*/  LD.E.128 R28, desc[UR40][R28.64] ;  /* 0x000000281c1c7980 */ /* 0x000f62000c101d00 */
[----:B------:R-:W-:Y:S02]  /*122b0*/  IADD3 R11, P3, R152, 0xf000, RZ ;  /* 0x0000f000980b7810 */ /* 0x000fe40007f7e0ff */
[-C--:B------:R-:W-:Y:S01]  /*122c0*/  ISETP.GE.AND P1, PT, R194, R4.reuse, PT ;  /* 0x00000004c200720c */ /* 0x080fe20003f26270 */
[----:B------:R-:W5:Y:S01]  /*122d0*/  LD.E.128 R32, desc[UR40][R32.64] ;  /* 0x0000002820207980 */ /* 0x000f62000c101d00 */
[----:B------:R-:W-:Y:S01]  /*122e0*/  ISETP.GE.AND P0, PT, R164, R4, PT ;  /* 0x00000004a400720c */ /* 0x000fe20003f06270 */
[----:B------:R-:W-:Y:S01]  /*122f0*/  IMAD.SHL.U32 R21, R0, 0x2, RZ ;  /* 0x0000000200157824 */ /* 0x000fe200078e00ff */
        /* <DEDUP_REMOVED lines=8> */
[----:B------:R-:W-:Y:S01]  /*12380*/  SEL R0, RZ, 0x1, P1 ;  /* 0x00000001ff007807 */ /* 0x000fe20000800000 */
[----:B------:R-:W5:Y:S01]  /*12390*/  LD.E.128 R68, desc[UR40][R68.64] ;  /* 0x0000002844447980 */ /* 0x000f62000c101d00 */
[----:B------:R-:W-:Y:S02]  /*123a0*/  SEL R20, RZ, 0xffffffff, P0 ;  /* 0xffffffffff147807 */ /* 0x000fe40000000000 */
[----:B------:R-:W-:Y:S02]  /*123b0*/  SHF.R.U64 R52, R52, 0x3, RZ ;  /* 0x0000000334347819 */ /* 0x000fe400000012ff */
[----:B------:R-:W-:-:S02]  /*123c0*/  SHF.R.U64 R56, R56, 0x3, RZ ;  /* 0x0000000338387819 */ /* 0x000fc400000012ff */
[----:B------:R-:W-:Y:S02]  /*123d0*/  SHF.R.U64 R60, R60, 0x3, RZ ;  /* 0x000000033c3c7819 */ /* 0x000fe400000012ff */
[----:B------:R-:W-:Y:S02]  /*123e0*/  SHF.R.U64 R72, R72, 0x3, RZ ;  /* 0x0000000348487819 */ /* 0x000fe400000012ff */
[----:B------:R-:W-:Y:S02]  /*123f0*/  SHF.R.U64 R9, R9, 0x3, RZ ;  /* 0x0000000309097819 */ /* 0x000fe400000012ff */
[----:B------:R-:W-:Y:S02]  /*12400*/  ISETP.GE.AND P0, PT, R162, R4, PT ;  /* 0x00000004a200720c */ /* 0x000fe40003f06270 */
[----:B------:R-:W-:Y:S02]  /*12410*/  SHF.R.U64 R10, R10, 0x3, RZ ;  /* 0x000000030a0a7819 */ /* 0x000fe400000012ff */
[----:B------:R-:W-:Y:S01]  /*12420*/  LOP3.LUT R0, R21, 0x2, R0, 0xe2, !PT ;  /* 0x0000000215007812 */ /* 0x000fe200078ee200 */
        /* <DEDUP_REMOVED lines=11> */
[----:B------:R-:W-:Y:S01]  /*124e0*/  SEL R20, RZ, 0xffffffff, P0 ;  /* 0xffffffffff147807 */ /* 0x000fe20000000000 */
[----:B------:R-:W5:Y:S01]  /*124f0*/  LD.E.128 R52, desc[UR40][R52.64] ;  /* 0x0000002834347980 */ /* 0x000f62000c101d00 */
[----:B------:R-:W-:-:S02]  /*12500*/  LOP3.LUT R76, R10, R11, RZ, 0x3c, !PT ;  /* 0x0000000b0a4c7212 */ /* 0x000fc400078e3cff */
[-C--:B------:R-:W-:Y:S01]  /*12510*/  ISETP.GE.AND P0, PT, R160, R4.reuse, PT ;  /* 0x00000004a000720c */ /* 0x080fe20003f06270 */
[----:B------:R-:W5:Y:S01]  /*12520*/  LD.E.128 R8, desc[UR40][R8.64] ;  /* 0x0000002808087980 */ /* 0x000f62000c101d00 */
[----:B------:R-:W-:Y:S01]  /*12530*/  LOP3.LUT R0, R21, 0x4, R0, 0xe2, !PT ;  /* 0x0000000415007812 */ /* 0x000fe200078ee200 */
[----:B------:R-:W-:Y:S01]  /*12540*/  IMAD.SHL.U32 R21, R20, 0x8, RZ ;  /* 0x0000000814157824 */ /* 0x000fe200078e00ff */
[----:B------:R-:W-:Y:S01]  /*12550*/  SEL R20, RZ, 0xffffffff, P0 ;  /* 0xffffffffff147807 */ /* 0x000fe20000000000 */
[----:B------:R-:W5:Y:S01]  /*12560*/  LD.E.128 R56, desc[UR40][R56.64] ;  /* 0x0000002838387980 */ /* 0x000f62000c101d00 */
[----:B------:R-:W-:-:S03]  /*12570*/  ISETP.GE.AND P0, PT, R158, R4, PT ;  /* 0x000000049e00720c */ /* 0x000fc60003f06270 */
[----:B------:R-:W5:Y:S01]  /*12580*/  LD.E.128 R60, desc[UR40][R60.64] ;  /* 0x000000283c3c7980 */ /* 0x000f62000c101d00 */
[----:B------:R-:W-:-:S03]  /*12590*/  LOP3.LUT R0, R21, 0x8, R0, 0xe2, !PT ;  /* 0x0000000815007812 */ /* 0x000fc600078ee200 */
[----:B------:R-:W5:Y:S04]  /*125a0*/  LD.E.128 R72, desc[UR40][R72.64] ;  /* 0x0000002848487980 */ /* 0x000f68000c101d00 */
[----:B------:R-:W5:Y:S01]  /*125b0*/  LD.E.128 R76, desc[UR40][R76.64] ;  /* 0x000000284c4c7980 */ /* 0x000f62000c101d00 */
[----:B------:R-:W-:Y:S01]  /*125c0*/  IMAD.SHL.U32 R21, R20, 0x10, RZ ;  /* 0x0000001014157824 */ /* 0x000fe200078e00ff */
[----:B------:R-:W-:Y:S01]  /*125d0*/  @!PT LDS RZ, [RZ] ;  /* 0x00000000fffff984 */ /* 0x000fe20000000800 */
[----:B------:R-:W-:Y:S01]  /*125e0*/  @!PT LDS RZ, [RZ] ;  /* 0x00000000fffff984 */ /* 0x000fe20000000800 */
[----:B------:R-:W-:Y:S01]  /*125f0*/  @!PT LDS RZ, [RZ] ;  /* 0x00000000fffff984 */ /* 0x000fe20000000800 */
[----:B------:R-:W-:Y:S01]  /*12600*/  @!PT LDS RZ, [RZ] ;  /* 0x00000000fffff984 */ /* 0x000fe20000000800 */
[----:B------:R0:W-:Y:S06]  /*12610*/  MEMBAR.ALL.CTA ;  /* 0x0000000000007992 */ /* 0x0001ec0000008000 */
[----:B0-----:R-:W0:Y:S01]  /*12620*/  FENCE.VIEW.ASYNC.S ;  /* 0x00000000000073c6 */ /* 0x001e220000000000 */
[----:B------:R-:W-:Y:S01]  /*12630*/  SEL R20, RZ, 0xffffffff, P0 ;  /* 0xffffffffff147807 */ /* 0x000fe20000000000 */
[----:B------:R-:W-:Y:S01]  /*12640*/  VIADD R156, R194, 0x180 ;  /* 0x00000180c29c7836 */ /* 0x000fe20000000000 */
[----:B------:R-:W-:Y:S01]  /*12650*/  LOP3.LUT R0, R21, 0x10, R0, 0xe2, !PT ;  /* 0x0000001015007812 */ /* 0x000fe200078ee200 */
[----:B------:R-:W-:-:S02]  /*12660*/  IMAD.IADD R199, R80, 0x1, R199 ;  /* 0x0000000150c77824 */ /* 0x000fc400078e02c7 */
[----:B------:R-:W-:Y:S02]  /*12670*/  IMAD.SHL.U32 R21, R20, 0x20, RZ ;  /* 0x0000002014157824 */ /* 0x000fe400078e00ff */
[----:B------:R-:W-:Y:S01]  /*12680*/  IMAD R83, R3, R83, RZ ;  /* 0x0000005303537224 */ /* 0x000fe200078e02ff */
[-C--:B------:R-:W-:Y:S01]  /*12690*/  ISETP.GE.AND P0, PT, R156, R4.reuse, PT ;  /* 0x000000049c00720c */ /* 0x080fe20003f06270 */
[----:B------:R-:W-:Y:S01]  /*126a0*/  VIADD R154, R194, 0x1c0 ;  /* 0x000001c0c29a7836 */ /* 0x000fe20000000000 */
[----:B------:R-:W-:Y:S01]  /*126b0*/  LOP3.LUT R3, R21, 0x20, R0, 0xe2, !PT ;  /* 0x0000002015037812 */ /* 0x000fe200078ee200 */
[----:B------:R-:W-:Y:S01]  /*126c0*/  VIADD R0, R2, 0x28c20 ;  /* 0x00028c2002007836 */ /* 0x000fe20000000000 */
        /* <DEDUP_REMOVED lines=8> */
[C---:B------:R-:W-:Y:S01]  /*12750*/  VIADD R159, R194.reuse, 0x140 ;  /* 0x00000140c29f7836 */ /* 0x040fe20000000000 */
[C---:B------:R-:W-:Y:S01]  /*12760*/  IADD3 R157, R194.reuse, 0x180, RZ ;  /* 0x00000180c29d7810 */ /* 0x040fe20007ffe0ff */
[C---:B------:R-:W-:Y:S02]  /*12770*/  VIADD R161, R194.reuse, 0x100 ;  /* 0x00000100c2a17836 */ /* 0x040fe40000000000 */
[----:B------:R-:W-:-:S02]  /*12780*/  VIADD R163, R194, 0xc0 ;  /* 0x000000c0c2a37836 */ /* 0x000fc40000000000 */
[C---:B------:R-:W-:Y:S01]  /*12790*/  VIADD R165, R194.reuse, 0x80 ;  /* 0x00000080c2a57836 */ /* 0x040fe20000000000 */
[----:B0-----:R-:W-:Y:S01]  /*127a0*/  LOP3.LUT R0, R3, R20, RZ, 0xfc, !PT ;  /* 0x0000001403007212 */ /* 0x001fe200078efcff */
[----:B------:R-:W-:Y:S01]  /*127b0*/  VIADD R167, R194, 0x40 ;  /* 0x00000040c2a77836 */ /* 0x000fe20000000000 */
[----:B------:R0:W1:Y:S01]  /*127c0*/  SHFL.IDX PT, R20, R82, RZ, 0x181f ;  /* 0x00181fff52147589 */ /* 0x00006200000e0000 */
[----:B------:R-:W-:Y:S03]  /*127d0*/  BSSY B1, `(.L_x_8024) ;  /* 0x0000029000017945 */ /* 0x000fe60003800000 */
[----:B------:R0:W2:Y:S01]  /*127e0*/  SHFL.IDX PT, R21, R84, RZ, 0x181f ;  /* 0x00181fff54157589 */ /* 0x0000a200000e0000 */
[----:B------:R-:W-:Y:S02]  /*127f0*/  SHF.R.S32.HI R155, RZ, 0x1f, R155 ;  /* 0x0000001fff9b7819 */ /* 0x000fe4000001149b */
[----:B------:R-:W-:-:S02]  /*12800*/  SHF.R.S32.HI R157, RZ, 0x1f, R157 ;  /* 0x0000001fff9d7819 */ /* 0x000fc4000001149d */
        /* <DEDUP_REMOVED lines=19> */
[----:B------:R-:W-:-:S02]  /*12940*/  ISETP.GE.AND P1, PT, R158, R4, PT ;  /* 0x000000049e00720c */ /* 0x000fc40003f26270 */
[----:B0-----:R-:W-:-:S11]  /*12950*/  @!P5 LEA R8, P4, R164, R20, 0x1 ;  /* 0x00000014a408d211 */ /* 0x001fd600078808ff */
[-C--:B------:R-:W-:Y:S02]  /*12960*/  @!P1 LEA R24, P6, R158, R20.reuse, 0x1 ;  /* 0x000000149e189211 */ /* 0x080fe400078c08ff */
[-C--:B------:R-:W-:Y:S02]  /*12970*/  @!P5 LEA.HI.X R9, R164, R21.reuse, R165, 0x1, P4 ;  /* 0x00000015a409d211 */ /* 0x080fe400020f0ca5 */
[----:B------:R-:W-:Y:S02]  /*12980*/  LOP3.LUT P4, RZ, R0, 0x80, RZ, 0xc0, !PT ;  /* 0x0000008000ff7812 */ /* 0x000fe4000788c0ff */
[----:B------:R-:W-:Y:S01]  /*12990*/  @!P1 LEA.HI.X R25, R158, R21, R159, 0x1, P6 ;  /* 0x000000159e199211 */ /* 0x000fe200030f0c9f */
[----:B------:R0:W-:Y:S04]  /*129a0*/  @!P5 ST.E.128 desc[UR40][R8.64], R32 ;  /* 0x000000200800d985 */ /* 0x0001e8000c101d28 */
[----:B------:R1:W-:Y:S01]  /*129b0*/  @!P3 ST.E.128 desc[UR40][R10.64], R40 ;  /* 0x000000280a00b985 */ /* 0x0003e2000c101d28 */
[----:B0-----:R-:W-:-:S02]  /*129c0*/  @!P2 LEA R8, P5, R160, R20, 0x1 ;  /* 0x00000014a008a211 */ /* 0x001fc400078a08ff */
[-C--:B-1----:R-:W-:Y:S02]  /*129d0*/  @P0 LEA R10, P3, R156, R20.reuse, 0x1 ;  /* 0x000000149c0a0211 */ /* 0x082fe400078608ff */
[-C--:B------:R-:W-:Y:S02]  /*129e0*/  @!P2 LEA.HI.X R9, R160, R21.reuse, R161, 0x1, P5 ;  /* 0x00000015a009a211 */ /* 0x080fe400028f0ca1 */
[----:B------:R-:W-:Y:S02]  /*129f0*/  @P4 LEA R20, P5, R154, R20, 0x1 ;  /* 0x000000149a144211 */ /* 0x000fe400078a08ff */
[-C--:B------:R-:W-:Y:S01]  /*12a00*/  @P0 LEA.HI.X R11, R156, R21.reuse, R157, 0x1, P3 ;  /* 0x000000159c0b0211 */ /* 0x080fe200018f0c9d */
[----:B------:R0:W-:Y:S01]  /*12a10*/  @!P2 ST.E.128 desc[UR40][R8.64], R48 ;  /* 0x000000300800a985 */ /* 0x0001e2000c101d28 */
[----:B------:R-:W-:-:S03]  /*12a20*/  @P4 LEA.HI.X R21, R154, R21, R155, 0x1, P5 ;  /* 0x000000159a154211 */ /* 0x000fc600028f0c9b */
[----:B------:R0:W-:Y:S04]  /*12a30*/  @!P1 ST.E.128 desc[UR40][R24.64], R56 ;  /* 0x0000003818009985 */ /* 0x0001e8000c101d28 */
[----:B------:R0:W-:Y:S04]  /*12a40*/  @P0 ST.E.128 desc[UR40][R10.64], R64 ;  /* 0x000000400a000985 */ /* 0x0001e8000c101d28 */
[----:B------:R0:W-:Y:S02]  /*12a50*/  @P4 ST.E.128 desc[UR40][R20.64], R72 ;  /* 0x0000004814004985 */ /* 0x0001e4000c101d28 */
.L_x_8025:
[----:B------:R-:W-:Y:S05]  /*12a60*/  BSYNC B1 ;  /* 0x0000000000017941 */ /* 0x000fea0003800000 */
.L_x_8024:
        /* <DEDUP_REMOVED lines=17> */
[-C--:B0-----:R-:W-:Y:S02]  /*12b80*/  @!P3 LEA R10, P6, R164, R8.reuse, 0x1 ;  /* 0x00000008a40ab211 */ /* 0x081fe400078c08ff */
[----:B------:R-:W-:Y:S02]  /*12b90*/  @!P2 LEA R12, P5, R162, R8, 0x1 ;  /* 0x00000008a20ca211 */ /* 0x000fe400078a08ff */
[-C--:B------:R-:W-:Y:S02]  /*12ba0*/  @!P3 LEA.HI.X R11, R164, R9.reuse, R165, 0x1, P6 ;  /* 0x00000009a40bb211 */ /* 0x080fe400030f0ca5 */
[----:B------:R-:W-:-:S03]  /*12bb0*/  @!P2 LEA.HI.X R13, R162, R9, R163, 0x1, P5 ;  /* 0x00000009a20da211 */ /* 0x000fc600028f0ca3 */
[-C--:B-1----:R-:W-:Y:S01]  /*12bc0*/  @P4 LEA R20, P5, R156, R8.reuse, 0x1 ;  /* 0x000000089c144211 */ /* 0x082fe200078a08ff */
[----:B------:R0:W-:Y:S01]  /*12bd0*/  @!P3 ST.E.128 desc[UR40][R10.64], R36 ;  /* 0x000000240a00b985 */ /* 0x0001e2000c101d28 */
[-C--:B------:R-:W-:Y:S02]  /*12be0*/  @!P0 LEA R14, P3, R158, R8.reuse, 0x1 ;  /* 0x000000089e0e8211 */ /* 0x080fe400078608ff */
        /* <DEDUP_REMOVED lines=14> */
.L_x_8023:
[----:B0-----:R-:W2:Y:S01]  /*12cd0*/  LDL.LU R11, [R1+0x4c] ;  /* 0x00004c00010b7983 */ /* 0x001ea20000300800 */
[----:B------:R-:W-:Y:S01]  /*12ce0*/  ULDC.64 UR4, c[0x0][0xb08] ;  /* 0x0002c20000047ab9 */ /* 0x000fe20000000a00 */
[----:B------:R-:W0:Y:S01]  /*12cf0*/  LDC R12, c[0x0][0xbe8] ;  /* 0x0002fa00ff0c7b82 */ /* 0x000e220000000800 */
[----:B------:R-:W-:Y:S01]  /*12d00*/  IMAD R10, R20, UR4, RZ ;  /* 0x00000004140a7c24 */ /* 0x000fe2000f8e02ff */
[----:B------:R-:W-:Y:S01]  /*12d10*/  BSSY B1, `(.L_x_8027) ;  /* 0x0000110000017945 */ /* 0x000fe20003800000 */
[----:B------:R-:W-:Y:S01]  /*12d20*/  IMAD.WIDE.U32 R8, R4, UR4, RZ ;  /* 0x0000000404087c25 */ /* 0x000fe2000f8e00ff */
[----:B------:R-:W-:-:S03]  /*12d30*/  IADD3 R160, R197, 0xd8, RZ ;  /* 0x000000d8c5a07810 */ /* 0x000fc60007ffe0ff */
[----:B------:R-:W-:Y:S01]  /*12d40*/  IMAD R10, R4, UR5, R10 ;  /* 0x00000005040a7c24 */ /* 0x000fe2000f8e020a */
[----:B------:R-:W-:Y:S01]  /*12d50*/  ULDC.64 UR4, c[0x0][0xb38] ;  /* 0x0002ce0000047ab9 */ /* 0x000fe20000000a00 */
[----:B------:R-:W-:Y:S01]  /*12d60*/  SHF.R.S32.HI R4, RZ, 0x1f, R0 ;  /* 0x0000001fff047819 */ /* 0x000fe20000011400 */
[----:B------:R-:W-:Y:S02]  /*12d70*/  VIADD R153, R197, 0xf8 ;  /* 0x000000f8c5997836 */ /* 0x000fe40000000000 */
[----:B------:R-:W-:Y:S02]  /*12d80*/  IMAD.IADD R9, R9, 0x1, R10 ;  /* 0x0000000109097824 */ /* 0x000fe400078e020a */
[----:B------:R-:W-:Y:S01]  /*12d90*/  IMAD.IADD R10, R210, 0x1, R199 ;  /* 0x00000001d20a7824 */ /* 0x000fe200078e02c7 */
[----:B------:R-:W-:Y:S01]  /*12da0*/  SHF.R.S32.HI R153, RZ, 0x1f, R153 ;  /* 0x0000001fff997819 */ /* 0x000fe20000011499 */
[----:B------:R-:W-:-:S04]  /*12db0*/  IMAD.WIDE.U32 R8, R185, UR4, R8 ;  /* 0x00000004b9087c25 */ /* 0x000fc8000f8e0008 */
[----:B------:R-:W-:Y:S01]  /*12dc0*/  IMAD R9, R185, UR5, R9 ;  /* 0x00000005b9097c24 */ /* 0x000fe2000f8e0209 */
[----:B------:R-:W-:Y:S01]  /*12dd0*/  ULDC.64 UR4, c[0x0][0xb40] ;  /* 0x0002d00000047ab9 */ /* 0x000fe20000000a00 */
[----:B------:R-:W-:Y:S01]  /*12de0*/  IMAD.IADD R199, R192, 0x1, R199 ;  /* 0x00000001c0c77824 */ /* 0x000fe200078e02c7 */
[----:B------:R-:W-:Y:S01]  /*12df0*/  IADD3 R185, R197, 0x78, RZ ;  /* 0x00000078c5b97810 */ /* 0x000fe20007ffe0ff */
[----:B------:R-:W-:Y:S01]  /*12e00*/  IMAD R4, R4, UR4, RZ ;  /* 0x0000000404047c24 */ /* 0x000fe2000f8e02ff */
[----:B0-----:R-:W-:Y:S01]  /*12e10*/  ISETP.NE.AND P0, PT, R12, 0x1, PT ;  /* 0x000000010c00780c */ /* 0x001fe20003f05270 */
[----:B------:R-:W-:-:S04]  /*12e20*/  IMAD.WIDE.U32 R8, R0, UR4, R8 ;  /* 0x0000000400087c25 */ /* 0x000fc8000f8e0008 */
[----:B------:R-:W-:Y:S01]  /*12e30*/  IMAD R4, R0, UR5, R4 ;  /* 0x0000000500047c24 */ /* 0x000fe2000f8e0204 */
[----:B------:R-:W-:Y:S01]  /*12e40*/  ULDC.64 UR4, c[0x0][0xb48] ;  /* 0x0002d20000047ab9 */ /* 0x000fe20000000a00 */
[----:B------:R-:W-:Y:S02]  /*12e50*/  IMAD R3, R3, R12, RZ ;  /* 0x0000000c03037224 */ /* 0x000fe400078e02ff */
[----:B------:R-:W-:Y:S02]  /*12e60*/  IMAD.IADD R9, R9, 0x1, R4 ;  /* 0x0000000109097824 */ /* 0x000fe400078e0204 */
[----:B------:R-:W-:Y:S02]  /*12e70*/  IMAD.MOV.U32 R4, RZ, RZ, R10 ;  /* 0x000000ffff047224 */ /* 0x000fe400078e000a */
[----:B------:R-:W0:Y:S01]  /*12e80*/  @P0 LDC R0, c[0x0][0xbf0] ;  /* 0x0002fc00ff000b82 */ /* 0x000e220000000800 */
[C---:B------:R-:W-:Y:S02]  /*12e90*/  VIADD R155, R197.reuse, 0xf0 ;  /* 0x000000f0c59b7836 */ /* 0x040fe40000000000 */
        /* <DEDUP_REMOVED lines=66> */
[----:B0-----:R-:W-:-:S05]  /*132c0*/  @P0 SHF.R.U32.HI R4, RZ, R0, R11 ;  /* 0x00000000ff040219 */ /* 0x001fca000001160b */
[----:B------:R-:W-:Y:S02]  /*132d0*/  IMAD.MOV R0, RZ, RZ, -R4 ;  /* 0x000000ffff007224 */ /* 0x000fe400078e0a04 */
        /* <DEDUP_REMOVED lines=28> */
[C---:B------:R-:W-:Y:S01]  /*134a0*/  VIADD R21, R197.reuse, 0x18 ;  /* 0x00000018c5157836 */ /* 0x040fe20000000000 */
[----:B------:R-:W-:Y:S01]  /*134b0*/  ISETP.GE.AND P4, PT, R208, UR4, PT ;  /* 0x00000004d0007c0c */ /* 0x000fe2000bf86270 */
[C---:B------:R-:W-:Y:S01]  /*134c0*/  VIADD R10, R197.reuse, 0x30 ;  /* 0x00000030c50a7836 */ /* 0x040fe20000000000 */
[----:B------:R-:W-:Y:S01]  /*134d0*/  SHF.R.S32.HI R11, RZ, 0x1f, R11 ;  /* 0x0000001fff0b7819 */ /* 0x000fe2000001140b */
[----:B------:R-:W-:-:S06]  /*134e0*/  VIADD R12, R197, 0x38 ;  /* 0x00000038c50c7836 */ /* 0x000fcc0000000000 */
        /* <DEDUP_REMOVED lines=34> */
[C---:B------:R-:W-:Y:S01]  /*13710*/  VIADD R11, R197.reuse, 0x40 ;  /* 0x00000040c50b7836 */ /* 0x040fe20000000000 */
[----:B------:R-:W-:-:S03]  /*13720*/  IADD3 R13, R197, 0x30, RZ ;  /* 0x00000030c50d7810 */ /* 0x000fc60007ffe0ff */
        /* <DEDUP_REMOVED lines=23> */
[----:B------:R-:W-:Y:S02]  /*138a0*/  @!P1 LEA.HI.X R9, R10, R14, R11, 0x2, P2 ;  /* 0x0000000e0a099211 */ /* 0x000fe400010f140b */
[----:B------:R-:W-:-:S03]  /*138b0*/  @!P4 LEA R10, P6, R208, R15, 0x2 ;  /* 0x0000000fd00ac211 */ /* 0x000fc600078c10ff */
[----:B------:R0:W-:Y:S01]  /*138c0*/  @!P1 ST.E.64 desc[UR40][R8.64], R60 ;  /* 0x0000003c08009985 */ /* 0x0001e2000c101b28 */
[----:B------:R-:W-:Y:S02]  /*138d0*/  ISETP.GE.AND P1, PT, R219, UR4, PT ;  /* 0x00000004db007c0c */ /* 0x000fe4000bf26270 */
[----:B------:R-:W-:Y:S02]  /*138e0*/  @!P4 LEA.HI.X R11, R208, R14, R209, 0x2, P6 ;  /* 0x0000000ed00bc211 */ /* 0x000fe400030f14d1 */
        /* <DEDUP_REMOVED lines=82> */
.L_x_8028:
[----:B------:R-:W-:Y:S05]  /*13e10*/  BSYNC B1 ;  /* 0x0000000000017941 */ /* 0x000fea0003800000 */
.L_x_8027:
[----:B0--3--:R-:W-:Y:S01]  /*13e20*/  VIADD R8, R199, 0x8 ;  /* 0x00000008c7087836 */ /* 0x009fe20000000000 */
[----:B------:R-:W0:Y:S04]  /*13e30*/  SHFL.IDX PT, R4, R4, 0x1, 0x1c1f ;  /* 0x003c1f0004047f89 */ /* 0x000e2800000e0000 */
        /* <DEDUP_REMOVED lines=8> */
[C---:B--2---:R-:W-:Y:S01]  /*13ec0*/  VIADD R14, R197.reuse, 0x18 ;  /* 0x00000018c50e7836 */ /* 0x044fe20000000000 */
[----:B------:R-:W-:Y:S01]  /*13ed0*/  ISETP.GE.AND P2, PT, R12, UR4, PT ;  /* 0x000000040c007c0c */ /* 0x000fe2000bf46270 */
[C---:B------:R-:W-:Y:S01]  /*13ee0*/  VIADD R24, R197.reuse, 0x20 ;  /* 0x00000020c5187836 */ /* 0x040fe20000000000 */
[----:B------:R-:W-:Y:S01]  /*13ef0*/  ISETP.GE.AND P1, PT, R20, UR4, PT ;  /* 0x0000000414007c0c */ /* 0x000fe2000bf26270 */
[C---:B------:R-:W-:Y:S01]  /*13f00*/  VIADD R13, R197.reuse, 0x8 ;  /* 0x00000008c50d7836 */ /* 0x040fe20000000000 */
[----:B------:R-:W-:Y:S01]  /*13f10*/  ISETP.GE.AND P0, PT, R14, UR4, PT ;  /* 0x000000040e007c0c */ /* 0x000fe2000bf06270 */
[----:B------:R-:W-:-:S02]  /*13f20*/  VIADD R28, R197, 0x10 ;  /* 0x00000010c51c7836 */ /* 0x000fc40000000000 */
[C---:B------:R-:W-:Y:S01]  /*13f30*/  VIADD R21, R197.reuse, 0x30 ;  /* 0x00000030c5157836 */ /* 0x040fe20000000000 */
[----:B------:R-:W-:Y:S01]  /*13f40*/  SHF.R.S32.HI R13, RZ, 0x1f, R13 ;  /* 0x0000001fff0d7819 */ /* 0x000fe2000001140d */
[C---:B-1----:R-:W-:Y:S01]  /*13f50*/  VIADD R15, R197.reuse, 0x18 ;  /* 0x00000018c50f7836 */ /* 0x042fe20000000000 */
[C---:B---3--:R-:W-:Y:S01]  /*13f60*/  @!P4 LEA R8, P3, R197.reuse, R0, 0x2 ;  /* 0x00000000c508c211 */ /* 0x048fe200078610ff */
[C---:B------:R-:W-:Y:S01]  /*13f70*/  VIADD R25, R197.reuse, 0x28 ;  /* 0x00000028c5197836 */ /* 0x040fe20000000000 */
[----:B------:R-:W-:Y:S02]  /*13f80*/  SHF.R.S32.HI R28, RZ, 0x1f, R28 ;  /* 0x0000001fff1c7819 */ /* 0x000fe4000001141c */
[----:B0-----:R-:W-:Y:S02]  /*13f90*/  @!P4 LEA.HI.X R9, R197, R4, R10, 0x2, P3 ;  /* 0x00000004c509c211 */ /* 0x001fe400018f140a */
[----:B------:R-:W-:Y:S02]  /*13fa0*/  ISETP.GE.AND P3, PT, R24, UR4, PT ;  /* 0x0000000418007c0c */ /* 0x000fe4000bf66270 */
[----:B------:R-:W-:Y:S01]  /*13fb0*/  @!P1 LEA R10, P5, R20, R0, 0x2 ;  /* 0x00000000140a9211 */ /* 0x000fe200078a10ff */
[----:B------:R0:W-:Y:S01]  /*13fc0*/  @!P4 ST.E.64 desc[UR40][R8.64], R26 ;  /* 0x0000001a0800c985 */ /* 0x0001e2000c101b28 */
[----:B------:R-:W-:-:S02]  /*13fd0*/  SHF.R.S32.HI R15, RZ, 0x1f, R15 ;  /* 0x0000001fff0f7819 */ /* 0x000fc4000001140f */
[----:B------:R-:W-:Y:S01]  /*13fe0*/  @!P1 LEA.HI.X R11, R20, R4, R28, 0x2, P5 ;  /* 0x00000004140b9211 */ /* 0x000fe200028f141c */
[----:B------:R-:W-:Y:S01]  /*13ff0*/  VIADD R28, R197, 0x20 ;  /* 0x00000020c51c7836 */ /* 0x000fe20000000000 */
[----:B------:R-:W-:Y:S01]  /*14000*/  ISETP.GE.AND P5, PT, R21, UR4, PT ;  /* 0x0000000415007c0c */ /* 0x000fe2000bfa6270 */
[----:B------:R-:W-:Y:S01]  /*14010*/  VIADD R20, R197, 0x40 ;  /* 0x00000040c5147836 */ /* 0x000fe20000000000 */
[----:B------:R-:W-:Y:S02]  /*14020*/  ISETP.GE.AND P4, PT, R25, UR4, PT ;  /* 0x0000000419007c0c */ /* 0x000fe4000bf86270 */
[----:B------:R-:W-:Y:S02]  /*14030*/  SHF.R.S32.HI R28, RZ, 0x1f, R28 ;  /* 0x0000001fff1c7819 */ /* 0x000fe4000001141c */
[----:B0-----:R-:W-:-:S04]  /*14040*/  @!P2 LEA R8, P6, R12, R0, 0x2 ;  /* 0x000000000c08a211 */ /* 0x001fc800078c10ff */
[----:B------:R-:W-:Y:S02]  /*14050*/  @!P2 LEA.HI.X R9, R12, R4, R13, 0x2, P6 ;  /* 0x000000040c09a211 */ /* 0x000fe400030f140d */
[----:B------:R-:W-:-:S03]  /*14060*/  @!P0 LEA R12, P6, R14, R0, 0x2 ;  /* 0x000000000e0c8211 */ /* 0x000fc600078c10ff */
[----:B------:R0:W-:Y:S01]  /*14070*/  @!P2 ST.E.64 desc[UR40][R8.64], R30 ;  /* 0x0000001e0800a985 */ /* 0x0001e2000c101b28 */
[----:B------:R-:W-:Y:S01]  /*14080*/  @!P0 LEA.HI.X R13, R14, R4, R15, 0x2, P6 ;  /* 0x000000040e0d8211 */ /* 0x000fe200030f140f */
[C---:B------:R-:W-:Y:S02]  /*14090*/  VIADD R15, R197.reuse, 0x38 ;  /* 0x00000038c50f7836 */ /* 0x040fe40000000000 */
[----:B------:R1:W-:Y:S01]  /*140a0*/  @!P1 ST.E.64 desc[UR40][R10.64], R34 ;  /* 0x000000220a009985 */ /* 0x0003e2000c101b28 */
[----:B------:R-:W-:-:S03]  /*140b0*/  VIADD R14, R197, 0x48 ;  /* 0x00000048c50e7836 */ /* 0x000fc60000000000 */
[----:B------:R2:W-:Y:S01]  /*140c0*/  @!P0 ST.E.64 desc[UR40][R12.64], R38 ;  /* 0x000000260c008985 */ /* 0x0005e2000c101b28 */
[----:B------:R-:W-:Y:S02]  /*140d0*/  ISETP.GE.AND P0, PT, R15, UR4, PT ;  /* 0x000000040f007c0c */ /* 0x000fe4000bf06270 */
[----:B0-----:R-:W-:-:S04]  /*140e0*/  @!P3 LEA R8, P1, R24, R0, 0x2 ;  /* 0x000000001808b211 */ /* 0x001fc800078210ff */
[----:B------:R-:W-:Y:S01]  /*140f0*/  @!P3 LEA.HI.X R9, R24, R4, R28, 0x2, P1 ;  /* 0x000000041809b211 */ /* 0x000fe200008f141c */
[----:B------:R-:W-:Y:S01]  /*14100*/  VIADD R24, R197, 0x30 ;  /* 0x00000030c5187836 */ /* 0x000fe20000000000 */
[-C--:B-1----:R-:W-:Y:S01]  /*14110*/  @!P4 LEA R10, P2, R25, R0.reuse, 0x2 ;  /* 0x00000000190ac211 */ /* 0x082fe200078410ff */
[----:B------:R-:W-:Y:S01]  /*14120*/  VIADD R28, R197, 0x28 ;  /* 0x00000028c51c7836 */ /* 0x000fe20000000000 */
[C---:B--2---:R-:W-:Y:S01]  /*14130*/  @!P5 LEA R12, P6, R21.reuse, R0, 0x2 ;  /* 0x00000000150cd211 */ /* 0x044fe200078c10ff */
[----:B------:R0:W-:Y:S01]  /*14140*/  @!P3 ST.E.64 desc[UR40][R8.64], R42 ;  /* 0x0000002a0800b985 */ /* 0x0001e2000c101b28 */
[----:B------:R-:W-:Y:S02]  /*14150*/  SHF.R.S32.HI R24, RZ, 0x1f, R24 ;  /* 0x0000001fff187819 */ /* 0x000fe40000011418 */
[----:B------:R-:W-:Y:S02]  /*14160*/  SHF.R.S32.HI R28, RZ, 0x1f, R28 ;  /* 0x0000001fff1c7819 */ /* 0x000fe4000001141c */
[----:B------:R-:W-:Y:S01]  /*14170*/  @!P5 LEA.HI.X R13, R21, R4, R24, 0x2, P6 ;  /* 0x00000004150dd211 */ /* 0x000fe200030f1418 */
[----:B------:R-:W-:Y:S01]  /*14180*/  VIADD R21, R197, 0x38 ;  /* 0x00000038c5157836 */ /* 0x000fe20000000000 */
[----:B------:R-:W-:-:S02]  /*14190*/  ISETP.GE.AND P1, PT, R20, UR4, PT ;  /* 0x0000000414007c0c */ /* 0x000fc4000bf26270 */
[----:B------:R-:W-:Y:S02]  /*141a0*/  @!P4 LEA.HI.X R11, R25, R4, R28, 0x2, P2 ;  /* 0x00000004190bc211 */ /* 0x000fe400010f141c */
[----:B------:R-:W-:Y:S02]  /*141b0*/  ISETP.GE.AND P2, PT, R14, UR4, PT ;  /* 0x000000040e007c0c */ /* 0x000fe4000bf46270 */
[----:B------:R-:W-:Y:S01]  /*141c0*/  SHF.R.S32.HI R21, RZ, 0x1f, R21 ;  /* 0x0000001fff157819 */ /* 0x000fe20000011415 */
[----:B------:R1:W-:Y:S01]  /*141d0*/  @!P4 ST.E.64 desc[UR40][R10.64], R46 ;  /* 0x0000002e0a00c985 */ /* 0x0003e2000c101b28 */
[C---:B0-----:R-:W-:Y:S02]  /*141e0*/  @!P0 LEA R8, P6, R15.reuse, R0, 0x2 ;  /* 0x000000000f088211 */ /* 0x041fe400078c10ff */
[----:B------:R-:W-:Y:S01]  /*141f0*/  ISETP.GE.AND P3, PT, R222, UR4, PT ;  /* 0x00000004de007c0c */ /* 0x000fe2000bf66270 */
[----:B------:R0:W-:Y:S01]  /*14200*/  @!P5 ST.E.64 desc[UR40][R12.64], R50 ;  /* 0x000000320c00d985 */ /* 0x0001e2000c101b28 */
[----:B------:R-:W-:Y:S01]  /*14210*/  @!P0 LEA.HI.X R9, R15, R4, R21, 0x2, P6 ;  /* 0x000000040f098211 */ /* 0x000fe200030f1415 */
[C---:B------:R-:W-:Y:S01]  /*14220*/  VIADD R21, R197.reuse, 0x40 ;  /* 0x00000040c5157836 */ /* 0x040fe20000000000 */
[----:B------:R-:W-:-:S02]  /*14230*/  IADD3 R15, R197, 0x48, RZ ;  /* 0x00000048c50f7810 */ /* 0x000fc40007ffe0ff */
[----:B------:R-:W-:Y:S01]  /*14240*/  ISETP.GE.AND P4, PT, R219, UR4, PT ;  /* 0x00000004db007c0c */ /* 0x000fe2000bf86270 */
[----:B------:R2:W-:Y:S01]  /*14250*/  @!P0 ST.E.64 desc[UR40][R8.64], R54 ;  /* 0x0000003608008985 */ /* 0x0005e2000c101b28 */
[----:B------:R-:W-:Y:S02]  /*14260*/  SHF.R.S32.HI R21, RZ, 0x1f, R21 ;  /* 0x0000001fff157819 */ /* 0x000fe40000011415 */
[----:B------:R-:W-:Y:S02]  /*14270*/  SHF.R.S32.HI R15, RZ, 0x1f, R15 ;  /* 0x0000001fff0f7819 */ /* 0x000fe4000001140f */
[-C--:B-1----:R-:W-:Y:S02]  /*14280*/  @!P1 LEA R10, P5, R20, R0.reuse, 0x2 ;  /* 0x00000000140a9211 */ /* 0x082fe400078a10ff */
[----:B------:R-:W-:Y:S02]  /*14290*/  ISETP.GE.AND P0, PT, R208, UR4, PT ;  /* 0x00000004d0007c0c */ /* 0x000fe4000bf06270 */
[----:B0-----:R-:W-:-:S02]  /*142a0*/  @!P2 LEA R12, P6, R14, R0, 0x2 ;  /* 0x000000000e0ca211 */ /* 0x001fc400078c10ff */
[-C--:B------:R-:W-:Y:S02]  /*142b0*/  @!P1 LEA.HI.X R11, R20, R4.reuse, R21, 0x2, P5 ;  /* 0x00000004140b9211 */ /* 0x080fe400028f1415 */
[----:B------:R-:W-:Y:S02]  /*142c0*/  ISETP.GE.AND P5, PT, R213, UR4, PT ;  /* 0x00000004d5007c0c */ /* 0x000fe4000bfa6270 */
[----:B------:R-:W-:Y:S01]  /*142d0*/  @!P2 LEA.HI.X R13, R14, R4, R15, 0x2, P6 ;  /* 0x000000040e0da211 */ /* 0x000fe200030f140f */
[----:B------:R0:W-:Y:S01]  /*142e0*/  @!P1 ST.E.64 desc[UR40][R10.64], R58 ;  /* 0x0000003a0a009985 */ /* 0x0001e2000c101b28 */
[----:B--2---:R-:W-:Y:S02]  /*142f0*/  @!P3 LEA R8, P6, R222, R0, 0x2 ;  /* 0x00000000de08b211 */ /* 0x004fe400078c10ff */
[----:B------:R-:W-:Y:S01]  /*14300*/  ISETP.GE.AND P1, PT, R200, UR4, PT ;  /* 0x00000004c8007c0c */ /* 0x000fe2000bf26270 */
[----:B------:R1:W-:Y:S01]  /*14310*/  @!P2 ST.E.64 desc[UR40][R12.64], R62 ;  /* 0x0000003e0c00a985 */ /* 0x0003e2000c101b28 */
[----:B------:R-:W-:-:S05]  /*14320*/  @!P3 LEA.HI.X R9, R222, R4, R223, 0x2, P6 ;  /* 0x00000004de09b211 */ /* 0x000fca00030f14df */
[----:B------:R2:W-:Y:S01]  /*14330*/  @!P3 ST.E.64 desc[UR40][R8.64], R66 ;  /* 0x000000420800b985 */ /* 0x0005e2000c101b28 */
[----:B0-----:R-:W-:-:S04]  /*14340*/  @!P4 LEA R10, P2, R219, R0, 0x2 ;  /* 0x00000000db0ac211 */ /* 0x001fc800078410ff */
[----:B------:R-:W-:Y:S02]  /*14350*/  @!P4 LEA.HI.X R11, R219, R4, R220, 0x2, P2 ;  /* 0x00000004db0bc211 */ /* 0x000fe400010f14dc */
[----:B------:R-:W-:Y:S02]  /*14360*/  ISETP.GE.AND P2, PT, R185, UR4, PT ;  /* 0x00000004b9007c0c */ /* 0x000fe4000bf46270 */
[CC--:B-1----:R-:W-:Y:S01]  /*14370*/  @!P5 LEA R12, P6, R213.reuse, R0.reuse, 0x2 ;  /* 0x00000000d50cd211 */ /* 0x0c2fe200078c10ff */
[----:B------:R0:W-:Y:S01]  /*14380*/  @!P4 ST.E.64 desc[UR40][R10.64], R70 ;  /* 0x000000460a00c985 */ /* 0x0001e2000c101b28 */
[C---:B--2---:R-:W-:Y:S02]  /*14390*/  @!P0 LEA R8, P4, R208.reuse, R0, 0x2 ;  /* 0x00000000d0088211 */ /* 0x044fe400078810ff */
[-C--:B------:R-:W-:Y:S02]  /*143a0*/  @!P5 LEA.HI.X R13, R213, R4.reuse, R218, 0x2, P6 ;  /* 0x00000004d50dd211 */ /* 0x080fe400030f14da */
[----:B------:R-:W-:-:S02]  /*143b0*/  @!P0 LEA.HI.X R9, R208, R4, R209, 0x2, P4 ;  /* 0x00000004d0098211 */ /* 0x000fc400020f14d1 */
[----:B------:R-:W-:Y:S01]  /*143c0*/  ISETP.GE.AND P4, PT, R180, UR4, PT ;  /* 0x00000004b4007c0c */ /* 0x000fe2000bf86270 */
[----:B------:R1:W-:Y:S01]  /*143d0*/  @!P5 ST.E.64 desc[UR40][R12.64], R74 ;  /* 0x0000004a0c00d985 */ /* 0x0003e2000c101b28 */
[----:B------:R-:W-:-:S03]  /*143e0*/  ISETP.GE.AND P5, PT, R182, UR4, PT ;  /* 0x00000004b6007c0c */ /* 0x000fc6000bfa6270 */
[----:B------:R2:W-:Y:S01]  /*143f0*/  @!P0 ST.E.64 desc[UR40][R8.64], R78 ;  /* 0x0000004e08008985 */ /* 0x0005e2000c101b28 */
[----:B0-----:R-:W-:-:S04]  /*14400*/  @!P1 LEA R10, P3, R200, R0, 0x2 ;  /* 0x00000000c80a9211 */ /* 0x001fc800078610ff */
[----:B------:R-:W-:Y:S02]  /*14410*/  @!P1 LEA.HI.X R11, R200, R4, R205, 0x2, P3 ;  /* 0x00000004c80b9211 */ /* 0x000fe400018f14cd */
[----:B------:R-:W-:Y:S02]  /*14420*/  ISETP.GE.AND P3, PT, R178, UR4, PT ;  /* 0x00000004b2007c0c */ /* 0x000fe4000bf66270 */
[C---:B-1----:R-:W-:Y:S01]  /*14430*/  @!P2 LEA R12, P6, R185.reuse, R0, 0x2 ;  /* 0x00000000b90ca211 */ /* 0x042fe200078c10ff */
[----:B------:R0:W-:Y:S01]  /*14440*/  @!P1 ST.E.64 desc[UR40][R10.64], R82 ;  /* 0x000000520a009985 */ /* 0x0001e2000c101b28 */
[----:B------:R-:W-:Y:S02]  /*14450*/  ISETP.GE.AND P1, PT, R174, UR4, PT ;  /* 0x00000004ae007c0c */ /* 0x000fe4000bf26270 */
[----:B------:R-:W-:Y:S02]  /*14460*/  @!P2 LEA.HI.X R13, R185, R4, R198, 0x2, P6 ;  /* 0x00000004b90da211 */ /* 0x000fe400030f14c6 */
[----:B--2---:R-:W-:-:S03]  /*14470*/  @!P5 LEA R8, P6, R182, R0, 0x2 ;  /* 0x00000000b608d211 */ /* 0x004fc600078c10ff */
[----:B------:R1:W-:Y:S01]  /*14480*/  @!P2 ST.E.64 desc[UR40][R12.64], R86 ;  /* 0x000000560c00a985 */ /* 0x0003e2000c101b28 */
[----:B------:R-:W-:Y:S02]  /*14490*/  ISETP.GE.AND P2, PT, R176, UR4, PT ;  /* 0x00000004b0007c0c */ /* 0x000fe4000bf46270 */
        /* <DEDUP_REMOVED lines=60> */
.L_x_8020:
[----:B---3--:R-:W3:Y:S01]  /*14860*/  LDL.LU R4, [R1+0x44] ;  /* 0x0000440001047983 */ /* 0x008ee20000300800 */
[----:B------:R-:W-:Y:S01]  /*14870*/  ULDC.64 UR6, c[0x0][0xc08] ;  /* 0x0003020000067ab9 */ /* 0x000fe20000000a00 */
[----:B------:R-:W-:Y:S02]  /*14880*/  ULDC.64 UR4, c[0x0][0xc00] ;  /* 0x0003000000047ab9 */ /* 0x000fe40000000a00 */
[----:B------:R-:W4:Y:S04]  /*14890*/  LDL.LU R0, [R1+0x48] ;  /* 0x0000480001007983 */ /* 0x000f280000300800 */
[----:B------:R-:W2:Y:S01]  /*148a0*/  LDL R13, [R1+0x3c] ;  /* 0x00003c00010d7983 */ /* 0x000ea20000100800 */
[----:B------:R-:W-:Y:S01]  /*148b0*/  ISETP.NE.U32.AND P1, PT, RZ, UR6, PT ;  /* 0x00000006ff007c0c */ /* 0x000fe2000bf25070 */
[----:B------:R-:W-:Y:S01]  /*148c0*/  IMAD.MOV.U32 R3, RZ, RZ, RZ ;  /* 0x000000ffff037224 */ /* 0x000fe200078e00ff */
[----:B------:R-:W-:-:S02]  /*148d0*/  ISETP.NE.U32.AND P0, PT, RZ, UR4, PT ;  /* 0x00000004ff007c0c */ /* 0x000fc4000bf05070 */
[----:B------:R-:W-:Y:S02]  /*148e0*/  ISETP.NE.AND.EX P1, PT, RZ, UR7, PT, P1 ;  /* 0x00000007ff007c0c */ /* 0x000fe4000bf25310 */
[----:B------:R-:W-:Y:S01]  /*148f0*/  ISETP.NE.AND.EX P0, PT, RZ, UR5, PT, P0 ;  /* 0x00000005ff007c0c */ /* 0x000fe2000bf05300 */
[----:B0-----:R-:W0:Y:S01]  /*14900*/  S2R R12, SR_TID.X ;  /* 0x00000000000c7919 */ /* 0x001e220000002100 */
[----:B---3--:R-:W-:-:S04]  /*14910*/  IADD3 R8, P2, R4, UR4, RZ ;  /* 0x0000000404087c10 */ /* 0x008fc8000ff5e0ff */
[----:B----4-:R-:W-:-:S05]  /*14920*/  IADD3.X R9, R0, UR5, RZ, P2, !PT ;  /* 0x0000000500097c10 */ /* 0x010fca00097fe4ff */
[----:B------:R-:W-:Y:S01]  /*14930*/  @P1 IADD3 R10, P2, R4, UR6, RZ ;  /* 0x00000006040a1c10 */ /* 0x000fe2000ff5e0ff */
[----:B------:R-:W-:Y:S01]  /*14940*/  ULDC UR4, c[0x0][0xa88] ;  /* 0x0002a20000047ab9 */ /* 0x000fe20000000800 */
[----:B------:R3:W5:Y:S02]  /*14950*/  @P0 LDG.E R3, desc[UR40][R8.64] ;  /* 0x0000002808030981 */ /* 0x000764000c1e1900 */
[----:B------:R-:W-:Y:S01]  /*14960*/  @P1 IADD3.X R11, R0, UR7, RZ, P2, !PT ;  /* 0x00000007000b1c10 */ /* 0x000fe200097fe4ff */
[----:B------:R-:W-:-:S06]  /*14970*/  IMAD.U32 R0, RZ, RZ, UR4 ;  /* 0x00000004ff007e24 */ /* 0x000fcc000f8e00ff */
[----:B------:R3:W5:Y:S01]  /*14980*/  @P1 LDG.E R0, desc[UR40][R10.64] ;  /* 0x000000280a001981 */ /* 0x000762000c1e1900 */
[----:B--2---:R-:W-:Y:S01]  /*14990*/  ISETP.NE.AND P2, PT, R13, RZ, PT ;  /* 0x000000ff0d00720c */ /* 0x004fe20003f45270 */
[----:B0-----:R-:W-:-:S05]  /*149a0*/  VIADD R4, R12, 0xffffff80 ;  /* 0xffffff800c047836 */ /* 0x001fca0000000000 */
[----:B------:R-:W-:-:S07]  /*149b0*/  ISETP.GT.AND P3, PT, R4, 0x3f, PT ;  /* 0x0000003f0400780c */ /* 0x000fce0003f64270 */
[----:B------:R-:W0:Y:S02]  /*149c0*/  @!P2 LDC R13, c[0x0][0xad4] ;  /* 0x0002b500ff0dab82 */ /* 0x000e240000000800 */
[----:B0-----:R3:W-:Y:S01]  /*149d0*/  @!P2 STL [R1+0x3c], R13 ;  /* 0x00003c0d0100a387 */ /* 0x0017e20000100800 */
[----:B------:R-:W-:Y:S01]  /*149e0*/  ISETP.GT.AND P2, PT, R13, 0x1, PT ;  /* 0x000000010d00780c */ /* 0x000fe20003f44270 */
[----:B------:R-:W-:-:S12]  /*149f0*/  @P1 BRA `(.L_x_8029) ;  /* 0x0000000000101947 */ /* 0x000fd80003800000 */
[----:B------:R-:W-:Y:S05]  /*14a00*/  @!P0 BRA `(.L_x_8029) ;  /* 0x00000000000c8947 */ /* 0x000fea0003800000 */
[----:B---3--:R-:W2:Y:S04]  /*14a10*/  LDG.E R11, desc[UR40][R8.64] ;  /* 0x00000028080b7981 */ /* 0x008ea8000c1e1900 */
[----:B-----5:R-:W2:Y:S02]  /*14a20*/  LDG.E R0, desc[UR40][R8.64+0x4] ;  /* 0x0000042808007981 */ /* 0x020ea4000c1e1900 */
[----:B--2---:R-:W-:-:S07]  /*14a30*/  IMAD.IADD R0, R0, 0x1, -R11 ;  /* 0x0000000100007824 */ /* 0x004fce00078e0a0b */
.L_x_8029:
[----:B---3--:R-:W2:Y:S04]  /*14a40*/  LDL.LU R8, [R1+0x40] ;  /* 0x0000400001087983 */ /* 0x008ea80000300800 */
[----:B------:R-:W3:Y:S01]  /*14a50*/  LDL.LU R4, [R1+0x54] ;  /* 0x0000540001047983 */ /* 0x000ee20000300800 */
[----:B------:R-:W-:Y:S01]  /*14a60*/  BSSY B1, `(.L_x_8030) ;  /* 0x0000036000017945 */ /* 0x000fe20003800000 */
[----:B-----5:R-:W-:Y:S02]  /*14a70*/  SHF.R.S32.HI R28, RZ, 0x1f, R3 ;  /* 0x0000001fff1c7819 */ /* 0x020fe40000011403 */
[----:B--2---:R-:W-:Y:S02]  /*14a80*/  SEL R33, R8, RZ, !P0 ;  /* 0x000000ff08217207 */ /* 0x004fe40004000000 */
[----:B---3--:R-:W-:Y:S01]  /*14a90*/  SEL R30, R4, RZ, !P0 ;  /* 0x000000ff041e7207 */ /* 0x008fe20004000000 */
        /* <DEDUP_REMOVED lines=50> */
.L_x_8031:
[----:B------:R-:W-:Y:S05]  /*14dc0*/  BSYNC B1 ;  /* 0x0000000000017941 */ /* 0x000fea0003800000 */
.L_x_8030:
[----:B------:R-:W-:Y:S05]  /*14dd0*/  @P2 BRA `(.L_x_8026) ;  /* 0x0000000800ac2947 */ /* 0x000fea0003800000 */
[----:B------:R-:W2:Y:S01]  /*14de0*/  S2R R10, SR_TID.X ;  /* 0x00000000000a7919 */ /* 0x000ea20000002100 */
[----:B0-----:R-:W0:Y:S01]  /*14df0*/  LDC R15, c[0x0][0xbe8] ;  /* 0x0002fa00ff0f7b82 */ /* 0x001e220000000800 */
[----:B------:R-:W-:Y:S01]  /*14e00*/  ULDC.64 UR4, c[0x0][0xaa0] ;  /* 0x0002a80000047ab9 */ /* 0x000fe20000000a00 */
[C---:B------:R-:W-:Y:S01]  /*14e10*/  VIADD R42, R194.reuse, 0x40 ;  /* 0x00000040c22a7836 */ /* 0x040fe20000000000 */
[----:B------:R-:W-:Y:S01]  /*14e20*/  IADD3 R38, R194, 0xc0, RZ ;  /* 0x000000c0c2267810 */ /* 0x000fe20007ffe0ff */
[----:B------:R-:W-:Y:S01]  /*14e30*/  IMAD R4, R28, UR4, RZ ;  /* 0x000000041c047c24 */ /* 0x000fe2000f8e02ff */
[----:B------:R-:W-:Y:S01]  /*14e40*/  BSSY B1, `(.L_x_8032) ;  /* 0x0000080000017945 */ /* 0x000fe20003800000 */
[----:B------:R-:W-:-:S04]  /*14e50*/  IMAD.WIDE.U32 R8, R3, UR4, RZ ;  /* 0x0000000403087c25 */ /* 0x000fc8000f8e00ff */
[----:B------:R-:W-:Y:S01]  /*14e60*/  IMAD R11, R3, UR5, R4 ;  /* 0x00000005030b7c24 */ /* 0x000fe2000f8e0204 */
[----:B------:R-:W-:Y:S01]  /*14e70*/  ULDC.64 UR4, c[0x0][0xae8] ;  /* 0x0002ba0000047ab9 */ /* 0x000fe20000000a00 */
[----:B------:R-:W3:Y:S01]  /*14e80*/  LDC R3, c[0x0][0xac8] ;  /* 0x0002b200ff037b82 */ /* 0x000ee20000000800 */
[C---:B------:R-:W-:Y:S02]  /*14e90*/  VIADD R40, R194.reuse, 0x80 ;  /* 0x00000080c2287836 */ /* 0x040fe40000000000 */
[----:B------:R-:W-:Y:S02]  /*14ea0*/  IMAD.IADD R9, R9, 0x1, R11 ;  /* 0x0000000109097824 */ /* 0x000fe400078e020b */
[----:B------:R-:W-:Y:S02]  /*14eb0*/  VIADD R36, R194, 0x100 ;  /* 0x00000100c2247836 */ /* 0x000fe40000000000 */
[----:B------:R-:W-:-:S04]  /*14ec0*/  IMAD.WIDE.U32 R8, R185, UR4, R8 ;  /* 0x00000004b9087c25 */ /* 0x000fc8000f8e0008 */
[----:B------:R-:W-:Y:S01]  /*14ed0*/  IMAD R9, R185, UR5, R9 ;  /* 0x00000005b9097c24 */ /* 0x000fe2000f8e0209 */
[----:B0-----:R-:W-:Y:S01]  /*14ee0*/  ISETP.NE.AND P0, PT, R15, 0x1, PT ;  /* 0x000000010f00780c */ /* 0x001fe20003f05270 */
[----:B------:R-:W-:Y:S01]  /*14ef0*/  ULDC.64 UR4, c[0x0][0xaf0] ;  /* 0x0002bc0000047ab9 */ /* 0x000fe20000000a00 */
[----:B------:R-:W-:Y:S02]  /*14f00*/  VIADD R34, R194, 0x140 ;  /* 0x00000140c2227836 */ /* 0x000fe40000000000 */
[----:B------:R-:W-:Y:S02]  /*14f10*/  IMAD R4, R30, UR4, RZ ;  /* 0x000000041e047c24 */ /* 0x000fe4000f8e02ff */
[----:B------:R-:W-:-:S04]  /*14f20*/  IMAD.WIDE.U32 R8, R33, UR4, R8 ;  /* 0x0000000421087c25 */ /* 0x000fc8000f8e0008 */
[----:B--2---:R-:W-:Y:S01]  /*14f30*/  VIADD R10, R10, 0xffffff80 ;  /* 0xffffff800a0a7836 */ /* 0x004fe20000000000 */
[-C--:B---3--:R-:W-:Y:S02]  /*14f40*/  ISETP.GE.AND P1, PT, R42, R3.reuse, PT ;  /* 0x000000032a00720c */ /* 0x088fe40003f26270 */
[----:B-1----:R-:W0:Y:S01]  /*14f50*/  @P0 LDC R21, c[0x0][0xbec] ;  /* 0x0002fb00ff150b82 */ /* 0x002e220000000800 */
        /* <DEDUP_REMOVED lines=8> */
[-C--:B------:R-:W-:Y:S01]  /*14fe0*/  ISETP.GE.AND P1, PT, R40, R3.reuse, PT ;  /* 0x000000032800720c */ /* 0x080fe20003f26270 */
[C---:B------:R-:W-:Y:S01]  /*14ff0*/  VIADD R32, R194.reuse, 0x180 ;  /* 0x00000180c2207836 */ /* 0x040fe20000000000 */
[----:B------:R-:W-:Y:S01]  /*15000*/  LOP3.LUT R11, R13, 0xfffffff8, RZ, 0xc0, !PT ;  /* 0xfffffff80d0b7812 */ /* 0x000fe200078ec0ff */
[----:B------:R-:W-:Y:S01]  /*15010*/  VIADD R35, R194, 0x140 ;  /* 0x00000140c2237836 */ /* 0x000fe20000000000 */
[----:B------:R-:W-:Y:S01]  /*15020*/  SHF.R.S32.HI R26, RZ, 0x3, R13 ;  /* 0x00000003ff1a7819 */ /* 0x000fe2000001140d */
[----:B------:R-:W-:Y:S01]  /*15030*/  IMAD R13, R33, UR5, R4 ;  /* 0x00000005210d7c24 */ /* 0x000fe2000f8e0204 */
[----:B------:R-:W-:Y:S01]  /*15040*/  SEL R12, RZ, 0x1, P2 ;  /* 0x00000001ff0c7807 */ /* 0x000fe20001000000 */
[----:B------:R-:W-:Y:S01]  /*15050*/  IMAD.IADD R11, R10, 0x1, -R11 ;  /* 0x000000010a0b7824 */ /* 0x000fe200078e0a0b */
[----:B------:R-:W-:Y:S01]  /*15060*/  ULDC.64 UR4, c[0x0][0xae0] ;  /* 0x0002b80000047ab9 */ /* 0x000fe20000000a00 */
[----:B------:R-:W-:Y:S01]  /*15070*/  IMAD.IADD R9, R9, 0x1, R13 ;  /* 0x0000000109097824 */ /* 0x000fe200078e020d */
[----:B------:R-:W-:Y:S01]  /*15080*/  ISETP.GE.AND P2, PT, R27, R3, PT ;  /* 0x000000031b00720c */ /* 0x000fe20003f46270 */
[----:B------:R-:W-:Y:S01]  /*15090*/  IMAD R10, R11, 0x20, R26 ;  /* 0x000000200b0a7824 */ /* 0x000fe200078e021a */
[----:B------:R-:W-:Y:S01]  /*150a0*/  SHF.R.S32.HI R29, RZ, 0x1f, R29 ;  /* 0x0000001fff1d7819 */ /* 0x000fe2000001141d */
[----:B------:R-:W-:Y:S01]  /*150b0*/  IMAD.SHL.U32 R13, R14, 0x2, RZ ;  /* 0x000000020e0d7824 */ /* 0x000fe200078e00ff */
[----:B------:R-:W-:Y:S01]  /*150c0*/  SHF.R.S32.HI R32, RZ, 0x1f, R32 ;  /* 0x0000001fff207819 */ /* 0x000fe20000011420 */
[----:B------:R-:W-:Y:S01]  /*150d0*/  IMAD.IADD R10, R199, 0x1, R10 ;  /* 0x00000001c70a7824 */ /* 0x000fe200078e020a */
[----:B------:R-:W-:Y:S01]  /*150e0*/  SHF.R.S32.HI R35, RZ, 0x1f, R35 ;  /* 0x0000001fff237819 */ /* 0x000fe20000011423 */
[----:B------:R-:W-:Y:S01]  /*150f0*/  IMAD.IADD R26, R26, 0x1, R199 ;  /* 0x000000011a1a7824 */ /* 0x000fe200078e02c7 */
[----:B------:R-:W-:Y:S01]  /*15100*/  LOP3.LUT R12, R13, 0x2, R12, 0xe2, !PT ;  /* 0x000000020d0c7812 */ /* 0x000fe200078ee20c */
[----:B0-----:R-:W-:-:S04]  /*15110*/  @P0 IMAD.HI.U32 R4, R10, R21, RZ ;  /* 0x000000150a040227 */ /* 0x001fc800078e00ff */
[----:B------:R-:W-:Y:S01]  /*15120*/  IMAD.MOV.U32 R11, RZ, RZ, R10 ;  /* 0x000000ffff0b7224 */ /* 0x000fe200078e000a */
[----:B-1----:R-:W-:Y:S01]  /*15130*/  @P0 SHF.R.U32.HI R11, RZ, R25, R4 ;  /* 0x00000019ff0b0219 */ /* 0x002fe20000011604 */
[----:B------:R-:W-:Y:S01]  /*15140*/  IMAD R25, R0, R15, RZ ;  /* 0x0000000f00197224 */ /* 0x000fe200078e02ff */
[----:B------:R-:W-:Y:S01]  /*15150*/  SEL R4, RZ, 0xffffffff, P1 ;  /* 0xffffffffff047807 */ /* 0x000fe20000800000 */
[----:B------:R-:W-:Y:S01]  /*15160*/  VIADD R37, R194, 0x100 ;  /* 0x00000100c2257836 */ /* 0x000fe20000000000 */
[----:B------:R-:W-:Y:S01]  /*15170*/  ISETP.GE.AND P0, PT, R38, R3, PT ;  /* 0x000000032600720c */ /* 0x000fe20003f06270 */
[--C-:B------:R-:W-:Y:S01]  /*15180*/  IMAD.MOV R13, RZ, RZ, -R11.reuse ;  /* 0x000000ffff0d7224 */ /* 0x100fe200078e0a0b */
[----:B------:R-:W-:Y:S01]  /*15190*/  SHF.R.S32.HI R0, RZ, 0x1f, R11 ;  /* 0x0000001fff007819 */ /* 0x000fe2000001140b */
        /* <DEDUP_REMOVED lines=8> */
[----:B------:R-:W-:Y:S01]  /*15220*/  IMAD.WIDE.U32 R8, R11, UR4, R8 ;  /* 0x000000040b087c25 */ /* 0x000fe2000f8e0008 */
[----:B------:R-:W-:-:S02]  /*15230*/  ISETP.GE.AND P0, PT, R34, R3, PT ;  /* 0x000000032200720c */ /* 0x000fc40003f06270 */
[----:B------:R-:W-:Y:S01]  /*15240*/  LOP3.LUT R12, R15, 0x8, R12, 0xe2, !PT ;  /* 0x000000080f0c7812 */ /* 0x000fe200078ee20c */
[----:B------:R-:W-:Y:S01]  /*15250*/  IMAD R11, R11, UR5, R0 ;  /* 0x000000050b0b7c24 */ /* 0x000fe2000f8e0200 */
[----:B------:R-:W-:Y:S01]  /*15260*/  SHF.R.S32.HI R0, RZ, 0x1f, R13 ;  /* 0x0000001fff007819 */ /* 0x000fe2000001140d */
[----:B------:R-:W-:Y:S01]  /*15270*/  ULDC.64 UR4, c[0x0][0xad8] ;  /* 0x0002b60000047ab9 */ /* 0x000fe20000000a00 */
[----:B------:R-:W-:Y:S01]  /*15280*/  VIADD R39, R194, 0xc0 ;  /* 0x000000c0c2277836 */ /* 0x000fe20000000000 */
[----:B------:R-:W-:Y:S01]  /*15290*/  SHF.R.S32.HI R37, RZ, 0x1f, R37 ;  /* 0x0000001fff257819 */ /* 0x000fe20000011425 */
[----:B------:R-:W-:Y:S02]  /*152a0*/  IMAD.IADD R9, R9, 0x1, R11 ;  /* 0x0000000109097824 */ /* 0x000fe400078e020b */
[----:B------:R-:W-:Y:S01]  /*152b0*/  IMAD.SHL.U32 R11, R4, 0x10, RZ ;  /* 0x00000010040b7824 */ /* 0x000fe200078e00ff */
[----:B------:R-:W-:Y:S01]  /*152c0*/  SEL R4, RZ, 0xffffffff, P0 ;  /* 0xffffffffff047807 */ /* 0x000fe20000000000 */
[----:B------:R-:W-:Y:S01]  /*152d0*/  IMAD R0, R0, UR4, RZ ;  /* 0x0000000400007c24 */ /* 0x000fe2000f8e02ff */
[----:B------:R-:W-:Y:S01]  /*152e0*/  ISETP.GE.AND P0, PT, R31, R3, PT ;  /* 0x000000031f00720c */ /* 0x000fe20003f06270 */
[----:B------:R-:W-:Y:S01]  /*152f0*/  IMAD.WIDE.U32 R8, R13, UR4, R8 ;  /* 0x000000040d087c25 */ /* 0x000fe2000f8e0008 */
[----:B------:R-:W-:-:S02]  /*15300*/  LOP3.LUT R12, R11, 0x10, R12, 0xe2, !PT ;  /* 0x000000100b0c7812 */ /* 0x000fc400078ee20c */
[----:B------:R-:W-:Y:S01]  /*15310*/  SHF.R.S32.HI R39, RZ, 0x1f, R39 ;  /* 0x0000001fff277819 */ /* 0x000fe20000011427 */
[----:B------:R-:W-:Y:S01]  /*15320*/  IMAD R11, R13, UR5, R0 ;  /* 0x000000050d0b7c24 */ /* 0x000fe2000f8e0200 */
[----:B------:R-:W-:Y:S01]  /*15330*/  SEL R13, RZ, 0x40, P0 ;  /* 0x00000040ff0d7807 */ /* 0x000fe20000000000 */
[----:B------:R-:W-:Y:S01]  /*15340*/  ULDC.64 UR4, c[0x0][0xa80] ;  /* 0x0002a00000047ab9 */ /* 0x000fe20000000a00 */
[----:B------:R-:W-:Y:S01]  /*15350*/  ISETP.GE.AND P0, PT, R26, R25, PT ;  /* 0x000000191a00720c */ /* 0x000fe20003f06270 */
[----:B------:R-:W-:Y:S01]  /*15360*/  IMAD.SHL.U32 R15, R4, 0x20, RZ ;  /* 0x00000020040f7824 */ /* 0x000fe200078e00ff */
[----:B------:R-:W-:Y:S01]  /*15370*/  LEA R4, P1, R8, UR4, 0x1 ;  /* 0x0000000408047c11 */ /* 0x000fe2000f8208ff */
[----:B------:R-:W-:Y:S01]  /*15380*/  IMAD.IADD R9, R9, 0x1, R11 ;  /* 0x0000000109097824 */ /* 0x000fe200078e020b */
[----:B------:R-:W-:Y:S01]  /*15390*/  SEL R0, RZ, 0x80, P2 ;  /* 0x00000080ff007807 */ /* 0x000fe20001000000 */
[C---:B------:R-:W-:Y:S01]  /*153a0*/  VIADD R41, R194.reuse, 0x80 ;  /* 0x00000080c2297836 */ /* 0x040fe20000000000 */
[----:B------:R-:W-:Y:S01]  /*153b0*/  LOP3.LUT R12, R15, 0x20, R12, 0xe2, !PT ;  /* 0x000000200f0c7812 */ /* 0x000fe200078ee20c */
[----:B------:R-:W-:Y:S01]  /*153c0*/  VIADD R43, R194, 0x40 ;  /* 0x00000040c22b7836 */ /* 0x000fe20000000000 */
[----:B------:R-:W-:Y:S01]  /*153d0*/  LEA.HI.X R20, R8, UR5, R9, 0x1, P1 ;  /* 0x0000000508147c11 */ /* 0x000fe200088f0c09 */
[----:B------:R0:W1:Y:S01]  /*153e0*/  SHFL.IDX PT, R14, R4, RZ, 0x181f ;  /* 0x00181fff040e7589 */ /* 0x00006200000e0000 */
[----:B------:R-:W-:-:S02]  /*153f0*/  LOP3.LUT R21, R12, R13, RZ, 0xfc, !PT ;  /* 0x0000000d0c157212 */ /* 0x000fc400078efcff */
[----:B------:R-:W-:Y:S01]  /*15400*/  SHF.R.S32.HI R41, RZ, 0x1f, R41 ;  /* 0x0000001fff297819 */ /* 0x000fe20000011429 */
[----:B------:R0:W2:Y:S01]  /*15410*/  SHFL.IDX PT, R15, R20, RZ, 0x181f ;  /* 0x00181fff140f7589 */ /* 0x0000a200000e0000 */
[----:B------:R-:W-:Y:S02]  /*15420*/  LOP3.LUT R24, R21, R0, RZ, 0xfc, !PT ;  /* 0x0000000015187212 */ /* 0x000fe400078efcff */
[----:B------:R-:W-:Y:S01]  /*15430*/  SHF.R.S32.HI R43, RZ, 0x1f, R43 ;  /* 0x0000001fff2b7819 */ /* 0x000fe2000001142b */
        /* <DEDUP_REMOVED lines=32> */
.L_x_8033:
[----:B------:R-:W-:Y:S05]  /*15640*/  BSYNC B1 ;  /* 0x0000000000017941 */ /* 0x000fea0003800000 */
.L_x_8032:
        /* <DEDUP_REMOVED lines=36> */
.L_x_8026:
[----:B------:R-:W-:Y:S05]  /*15890*/  BSYNC B0 ;  /* 0x0000000000007941 */ /* 0x000fea0003800000 */
.L_x_8019:
[----:B------:R-:W-:Y:S02]  /*158a0*/  ULDC UR4, c[0x0][0xc3c] ;  /* 0x00030f0000047ab9 */ /* 0x000fe40000000800 */
[----:B------:R-:W-:-:S13]  /*158b0*/  ISETP.GE.AND P0, PT, R7, UR4, PT ;  /* 0x0000000407007c0c */ /* 0x000fda000bf06270 */
[----:B------:R-:W-:Y:S05]  /*158c0*/  @!P0 BRA `(.L_x_8034) ;  /* 0xfffffec000348947 */ /* 0x000fea000383ffff */
[----:B------:R-:W-:Y:S05]  /*158d0*/  BRA `(.L_x_7879) ;  /* 0x0000008000bc7947 */ /* 0x000fea0003800000 */
.L_x_7877:
[----:B------:R-:W-:-:S08]  /*158e0*/  NOP ;  /* 0x0000000000007918 */ /* 0x000fd00000000000 */
[----:B---3--:R-:W0:-:S00]  /*158f0*/  USETMAXREG.DEALLOC.CTAPOOL 0x28 ;  /* 0x00000028000079c8 */ /* 0x008e0000080e0500 */
        /* <DEDUP_REMOVED lines=14> */
.L_x_8035:
        /* <DEDUP_REMOVED lines=43> */
.L_x_8039:
[----:B------:R-:W0:Y:S01]  /*15c90*/  LDC R2, c[0x0][0xc3c] ;  /* 0x00030f00ff027b82 */ /* 0x000e220000000800 */
[----:B------:R-:W-:Y:S01]  /*15ca0*/  UIADD3 UR4, UR4, 0x1f, URZ ;  /* 0x0000001f04047890 */ /* 0x000fe2000fffe03f */
[----:B------:R-:W-:Y:S02]  /*15cb0*/  ULDC UR7, c[0x0][0xc3c] ;  /* 0x00030f0000077ab9 */ /* 0x000fe40000000800 */
[----:B------:R-:W-:-:S03]  /*15cc0*/  IMAD.U32 R27, RZ, RZ, UR7 ;  /* 0x00000007ff1b7e24 */ /* 0x000fc6000f8e00ff */
[----:B0-----:R-:W-:-:S13]  /*15cd0*/  ISETP.LE.AND P6, PT, R2, UR4, PT ;  /* 0x0000000402007c0c */ /* 0x001fda000bfc3270 */
[----:B------:R-:W-:Y:S05]  /*15ce0*/  @P6 BRA `(.L_x_8038) ;  /* 0x0000000800a86947 */ /* 0x000fea0003800000 */
[----:B------:R-:W-:Y:S02]  /*15cf0*/  VIADD R11, R6, UR4 ;  /* 0x00000004060b7c36 */ /* 0x000fe40008000000 */
[----:B------:R-:W-:Y:S02]  /*15d00*/  IMAD.MOV.U32 R7, RZ, RZ, RZ ;  /* 0x000000ffff077224 */ /* 0x000fe400078e00ff */
[----:B------:R-:W-:Y:S01]  /*15d10*/  IMAD.MOV.U32 R8, RZ, RZ, RZ ;  /* 0x000000ffff087224 */ /* 0x000fe200078e00ff */
        /* <DEDUP_REMOVED lines=28> */
.L_x_8037:
        /* <DEDUP_REMOVED lines=13> */
.L_x_8040:
        /* <DEDUP_REMOVED lines=33> */
[----:B------:R-:W-:Y:S02]  /*161c0*/  IMAD.MOV.U32 R13, RZ, RZ, R2 ;  /* 0x000000ffff0d7224 */ /* 0x000fe400078e0002 */
[----:B0-----:R-:W-:Y:S02]  /*161d0*/  IMAD.MOV R2, RZ, RZ, -R3 ;  /* 0x000000ffff027224 */ /* 0x001fe400078e0a03 */
        /* <DEDUP_REMOVED lines=27> */
.L_x_8041:
        /* <DEDUP_REMOVED lines=61> */
.L_x_8042:
[----:B------:R-:W-:-:S05]  /*16760*/  LOP3.LUT R2, RZ, R2, RZ, 0x33, !PT ;  /* 0x00000002ff027212 */ /* 0x000fca00078e33ff */
[----:B------:R-:W-:Y:S01]  /*16770*/  IMAD.IADD R25, R7, 0x1, R2 ;  /* 0x0000000107197824 */ /* 0x000fe200078e0202 */
[----:B------:R-:W-:Y:S06]  /*16780*/  BRA `(.L_x_8043) ;  /* 0x00000000000c7947 */ /* 0x000fec0003800000 */
.L_x_8038:
[----:B------:R-:W-:Y:S02]  /*16790*/  IMAD.MOV.U32 R25, RZ, RZ, RZ ;  /* 0x000000ffff197224 */ /* 0x000fe400078e00ff */
[----:B------:R-:W-:Y:S02]  /*167a0*/  IMAD.U32 R24, RZ, RZ, UR6 ;  /* 0x00000006ff187e24 */ /* 0x000fe4000f8e00ff */
[----:B------:R-:W-:-:S07]  /*167b0*/  IMAD.MOV.U32 R26, RZ, RZ, RZ ;  /* 0x000000ffff1a7224 */ /* 0x000fce00078e00ff */
.L_x_8043:
[----:B------:R-:W-:-:S13]  /*167c0*/  ISETP.NE.AND P0, PT, R6, RZ, PT ;  /* 0x000000ff0600720c */ /* 0x000fda0003f05270 */
[----:B------:R-:W0:Y:S01]  /*167d0*/  @!P0 S2R R3, SR_CgaCtaId ;  /* 0x0000000000038919 */ /* 0x000e220000008800 */
[----:B------:R-:W-:-:S04]  /*167e0*/  @!P0 MOV R2, 0x400 ;  /* 0x0000040000028802 */ /* 0x000fc80000000f00 */
[----:B0-----:R-:W-:-:S05]  /*167f0*/  @!P0 LEA R2, R3, R2, 0x18 ;  /* 0x0000000203028211 */ /* 0x001fca00078ec0ff */
[----:B------:R1:W-:Y:S01]  /*16800*/  @!P0 STS.128 [R2+0x28cd0], R24 ;  /* 0x028cd01802008388 */ /* 0x0003e20000000c00 */
[----:B------:R-:W-:Y:S06]  /*16810*/  BAR.ARV 0x5, 0x180 ;  /* 0x0146000000007b1d */ /* 0x000fec0000002000 */
.L_x_8036:
[----:B------:R2:W-:Y:S01]  /*16820*/  STL [R1+0x24], RZ ;  /* 0x000024ff01007387 */ /* 0x0005e20000100800 */
[----:B------:R-:W-:Y:S01]  /*16830*/  ULDC UR4, c[0x0][0xc3c] ;  /* 0x00030f0000047ab9 */ /* 0x000fe20000000800 */
[----:B------:R-:W-:Y:S01]  /*16840*/  IMAD.MOV.U32 R28, RZ, RZ, 0x1 ;  /* 0x00000001ff1c7424 */ /* 0x000fe200078e00ff */
[----:B0-----:R-:W-:Y:S01]  /*16850*/  ISETP.GE.AND P0, PT, R27, UR4, PT ;  /* 0x000000041b007c0c */ /* 0x001fe2000bf06270 */
[----:B------:R-:W-:-:S12]  /*16860*/  IMAD.MOV.U32 R22, RZ, RZ, RZ ;  /* 0x000000ffff167224 */ /* 0x000fd800078e00ff */
[----:B--2---:R-:W-:Y:S05]  /*16870*/  @P0 BRA `(.L_x_8044) ;  /* 0x0000006c00f80947 */ /* 0x004fea0003800000 */
[----:B------:R-:W2:Y:S01]  /*16880*/  LDL R5, [R1] ;  /* 0x0000000001057983 */ /* 0x000ea20000100800 */
[----:B------:R-:W0:Y:S01]  /*16890*/  S2UR UR5, SR_CgaCtaId ;  /* 0x00000000000579c3 */ /* 0x000e220000008800 */
[C---:B-1----:R-:W-:Y:S01]  /*168a0*/  IMAD.SHL.U32 R2, R0.reuse, 0x8, RZ ;  /* 0x0000000800027824 */ /* 0x042fe200078e00ff */
[----:B------:R-:W-:Y:S01]  /*168b0*/  LOP3.LUT R6, R0, 0x7f, RZ, 0xc0, !PT ;  /* 0x0000007f00067812 */ /* 0x000fe200078ec0ff */
[----:B------:R-:W-:Y:S01]  /*168c0*/  UMOV UR4, 0x400 ;  /* 0x0000040000047882 */ /* 0x000fe20000000000 */
[----:B------:R-:W-:Y:S01]  /*168d0*/  BSSY B8, `(.L_x_8044) ;  /* 0x00006f8000087945 */ /* 0x000fe20003800000 */
[----:B------:R-:W-:Y:S01]  /*168e0*/  IMAD.MOV.U32 R29, RZ, RZ, 0x1 ;  /* 0x00000001ff1d7424 */ /* 0x000fe200078e00ff */
[----:B------:R-:W-:Y:S01]  /*168f0*/  LOP3.LUT R3, R2, 0x1f8, RZ, 0xc0, !PT ;  /* 0x000001f802037812 */ /* 0x000fe200078ec0ff */
[----:B------:R-:W-:Y:S01]  /*16900*/  IMAD.SHL.U32 R35, R6, 0x8, RZ ;  /* 0x0000000806237824 */ /* 0x000fe200078e00ff */
[----:B------:R-:W-:Y:S01]  /*16910*/  LOP3.LUT R2, R2, 0x38, RZ, 0xc0, !PT ;  /* 0x0000003802027812 */ /* 0x000fe200078ec0ff */
[----:B------:R-:W-:Y:S01]  /*16920*/  IMAD.MOV.U32 R22, RZ, RZ, RZ ;  /* 0x000000ffff167224 */ /* 0x000fe200078e00ff */
[----:B------:R-:W-:Y:S01]  /*16930*/  LOP3.LUT R4, R3, 0x38, R0, 0x78, !PT ;  /* 0x0000003803047812 */ /* 0x000fe200078e7800 */
[----:B------:R-:W-:Y:S01]  /*16940*/  IMAD.SHL.U32 R0, R0, 0x10, RZ ;  /* 0x0000001000007824 */ /* 0x000fe200078e00ff */
[----:B------:R-:W-:Y:S01]  /*16950*/  SHF.R.U32.HI R3, RZ, 0x3, R6 ;  /* 0x00000003ff037819 */ /* 0x000fe20000011606 */
[----:B------:R-:W-:Y:S01]  /*16960*/  IMAD.MOV.U32 R28, RZ, RZ, 0x1 ;  /* 0x00000001ff1c7424 */ /* 0x000fe200078e00ff */
[----:B------:R-:W-:Y:S01]  /*16970*/  LOP3.LUT R35, R4, 0x200, R35, 0xf8, !PT ;  /* 0x0000020004237812 */ /* 0x000fe200078ef823 */
[----:B------:R-:W-:Y:S01]  /*16980*/  ULDC.64 UR38, c[0x0][0x198] ;  /* 0x0000660000267ab9 */ /* 0x000fe20000000a00 */
[----:B------:R-:W-:Y:S01]  /*16990*/  LOP3.LUT R0, R3, 0x70, R0, 0xf8, !PT ;  /* 0x0000007003007812 */ /* 0x000fe200078ef800 */
[----:B------:R-:W-:Y:S01]  /*169a0*/  ULDC UR36, c[0x0][0xc] ;  /* 0x0000030000247ab9 */ /* 0x000fe20000000800 */
[----:B------:R-:W-:-:S02]  /*169b0*/  LOP3.LUT R0, R2, 0xc0, RZ, 0xfc, !PT ;  /* 0x000000c002007812 */ /* 0x000fc400078efcff */
[C---:B------:R-:W-:Y:S02]  /*169c0*/  LOP3.LUT R0, R2.reuse, 0x140, RZ, 0xfc, !PT ;  /* 0x0000014002007812 */ /* 0x040fe400078efcff */
[C---:B------:R-:W-:Y:S01]  /*169d0*/  LOP3.LUT R3, R2.reuse, 0x40, RZ, 0xfc, !PT ;  /* 0x0000004002037812 */ /* 0x040fe200078efcff */
[----:B0-----:R-:W-:Y:S01]  /*169e0*/  ULEA UR4, UR5, UR4, 0x18 ;  /* 0x0000000405047291 */ /* 0x001fe2000f8ec03f */
[C---:B------:R-:W-:Y:S02]  /*169f0*/  LOP3.LUT R3, R2.reuse, 0x100, RZ, 0xfc, !PT ;  /* 0x0000010002037812 */ /* 0x040fe400078efcff */
[----:B------:R-:W-:Y:S02]  /*16a00*/  LOP3.LUT R3, R2, 0x180, RZ, 0xfc, !PT ;  /* 0x0000018002037812 */ /* 0x000fe400078efcff */
[----:B------:R-:W-:Y:S01]  /*16a10*/  MOV R19, RZ ;  /* 0x000000ff00137202 */ /* 0x000fe20000000f00 */
[----:B------:R-:W-:-:S04]  /*16a20*/  IMAD.U32 R18, RZ, RZ, UR4 ;  /* 0x00000004ff127e24 */ /* 0x000fc8000f8e00ff */
[----:B------:R-:W-:Y:S01]  /*16a30*/  IMAD R0, R35, 0x2, R18 ;  /* 0x0000000223007824 */ /* 0x000fe200078e0212 */
[----:B--2---:R-:W-:-:S05]  /*16a40*/  LOP3.LUT R4, R5, 0x2, RZ, 0xfc, !PT ;  /* 0x0000000205047812 */ /* 0x004fca00078efcff */
[----:B------:R0:W-:Y:S04]  /*16a50*/  STL [R1+0x48], R4 ;  /* 0x0000480401007387 */ /* 0x0001e80000100800 */
[----:B------:R1:W-:Y:S04]  /*16a60*/  STL [R1+0x24], RZ ;  /* 0x000024ff01007387 */ /* 0x0003e80000100800 */
[----:B------:R1:W-:Y:S01]  /*16a70*/  STL [R1+0x3c], R0 ;  /* 0x00003c0001007387 */ /* 0x0003e20000100800 */
[C---:B0-----:R-:W-:Y:S02]  /*16a80*/  LOP3.LUT R4, R2.reuse, 0x80, RZ, 0xfc, !PT ;  /* 0x0000008002047812 */ /* 0x041fe400078efcff */
[----:B------:R-:W-:-:S07]  /*16a90*/  LOP3.LUT R2, R2, 0x1c0, RZ, 0xfc, !PT ;  /* 0x000001c002027812 */ /* 0x000fce00078efcff */
.L_x_8155:
[----:B------:R-:W0:Y:S02]  /*16aa0*/  LDC.64 R2, c[0x0][0xc88] ;  /* 0x00032200ff027b82 */ /* 0x000e240000000a00 */
        /* <DEDUP_REMOVED lines=47> */
[----:B--2---:R0:W-:Y:S01]  /*16da0*/  STL [R1+0x14], R8 ;  /* 0x0000140801007387 */ /* 0x0041e20000100800 */
[----:B------:R-:W-:Y:S01]  /*16db0*/  IMAD.MOV.U32 R10, RZ, RZ, R8 ;  /* 0x000000ffff0a7224 */ /* 0x000fe200078e0008 */
[----:B----4-:R-:W-:Y:S06]  /*16dc0*/  @P2 BRA `(.L_x_8045) ;  /* 0x0000000000142947 */ /* 0x010fec0003800000 */
[----:B------:R-:W-:Y:S05]  /*16dd0*/  @!P0 BRA `(.L_x_8045) ;  /* 0x0000000000108947 */ /* 0x000fea0003800000 */
[----:B------:R-:W2:Y:S04]  /*16de0*/  LDG.E R7, desc[UR40][R2.64] ;  /* 0x0000002802077981 */ /* 0x000ea8000c1e1900 */
[----:B------:R-:W2:Y:S02]  /*16df0*/  LDG.E R2, desc[UR40][R2.64+0x4] ;  /* 0x0000042802027981 */ /* 0x000ea4000c1e1900 */
[----:B--2---:R-:W-:-:S05]  /*16e00*/  IMAD.IADD R10, R2, 0x1, -R7 ;  /* 0x00000001020a7824 */ /* 0x004fca00078e0a07 */
[----:B------:R1:W-:Y:S02]  /*16e10*/  STL [R1+0x14], R10 ;  /* 0x0000140a01007387 */ /* 0x0003e40000100800 */
.L_x_8045:
[----:B------:R-:W-:Y:S01]  /*16e20*/  ULDC.64 UR4, c[0x0][0xa20] ;  /* 0x0002880000047ab9 */ /* 0x000fe20000000a00 */
[C---:B0-----:R-:W-:Y:S02]  /*16e30*/  LOP3.LUT R8, R26.reuse, 0xff000000, RZ, 0xc0, !PT ;  /* 0xff0000001a087812 */ /* 0x041fe400078ec0ff */
[----:B------:R-:W-:Y:S02]  /*16e40*/  ISETP.NE.U32.AND P0, PT, RZ, UR4, PT ;  /* 0x00000004ff007c0c */ /* 0x000fe4000bf05070 */
[----:B------:R-:W-:Y:S02]  /*16e50*/  SHF.R.U32.HI R8, RZ, 0x8, R8 ;  /* 0x00000008ff087819 */ /* 0x000fe40000011608 */
[----:B------:R-:W-:Y:S02]  /*16e60*/  ISETP.NE.AND.EX P0, PT, RZ, UR5, PT, P0 ;  /* 0x00000005ff007c0c */ /* 0x000fe4000bf05300 */
[C---:B------:R-:W-:Y:S02]  /*16e70*/  LOP3.LUT R2, R26.reuse, 0xff0000, RZ, 0xc0, !PT ;  /* 0x00ff00001a027812 */ /* 0x040fe400078ec0ff */
        /* <DEDUP_REMOVED lines=8> */
.L_x_8046:
        /* <DEDUP_REMOVED lines=9> */
.L_x_8047:
[----:B0-----:R-:W2:Y:S01]  /*16f90*/  @P1 LDG.E R2, desc[UR40][R4.64] ;  /* 0x0000002804021981 */ /* 0x001ea2000c1e1900 */
[----:B------:R-:W0:Y:S03]  /*16fa0*/  LDC R3, c[0x0][0x448] ;  /* 0x00011200ff037b82 */ /* 0x000e260000000800 */
[----:B------:R3:W2:Y:S01]  /*16fb0*/  @P1 LDG.E R5, desc[UR40][R4.64+0x4] ;  /* 0x0000042804051981 */ /* 0x0006a2000c1e1900 */
[----:B-----5:R-:W-:Y:S01]  /*16fc0*/  IMAD.IADD R9, R9, 0x1, -R33 ;  /* 0x0000000109097824 */ /* 0x020fe200078e0a21 */
[----:B------:R-:W-:Y:S01]  /*16fd0*/  BSSY B0, `(.L_x_8048) ;  /* 0x0000036000007945 */ /* 0x000fe20003800000 */
[----:B------:R-:W-:Y:S02]  /*16fe0*/  LOP3.LUT R32, R8, 0xff, RZ, 0xc0, !PT ;  /* 0x000000ff08207812 */ /* 0x000fe400078ec0ff */
[----:B------:R-:W-:Y:S02]  /*16ff0*/  MOV R13, RZ ;  /* 0x000000ff000d7202 */ /* 0x000fe40000000f00 */
[----:B0-----:R-:W-:-:S13]  /*17000*/  ISETP.NE.AND P0, PT, R3, 0x1, PT ;  /* 0x000000010300780c */ /* 0x001fda0003f05270 */
[----:B---3--:R-:W0:Y:S08]  /*17010*/  @P0 LDC R4, c[0x0][0x44c] ;  /* 0x00011300ff040b82 */ /* 0x008e300000000800 */
[----:B------:R-:W3:Y:S01]  /*17020*/  @P0 LDC R3, c[0x0][0x450] ;  /* 0x00011400ff030b82 */ /* 0x000ee20000000800 */
[----:B--2---:R-:W-:Y:S02]  /*17030*/  @P1 IMAD.IADD R6, R5, 0x1, -R2 ;  /* 0x0000000105061824 */ /* 0x004fe400078e0a02 */
[----:B------:R-:W-:-:S02]  /*17040*/  IMAD.SHL.U32 R2, R25, 0x40, RZ ;  /* 0x0000004019027824 */ /* 0x000fc400078e00ff */
[----:B------:R-:W-:Y:S02]  /*17050*/  IMAD.IADD R7, R9, 0x1, R6 ;  /* 0x0000000109077824 */ /* 0x000fe400078e0206 */
[----:B------:R-:W-:-:S03]  /*17060*/  VIADD R2, R2, 0x3f ;  /* 0x0000003f02027836 */ /* 0x000fc60000000000 */
[C---:B------:R-:W-:Y:S01]  /*17070*/  IADD3 R5, R7.reuse, 0x40, -R10 ;  /* 0x0000004007057810 */ /* 0x040fe20007ffe80a */
[----:B0-----:R-:W-:Y:S01]  /*17080*/  @P0 IMAD.HI.U32 R4, R2, R4, RZ ;  /* 0x0000000402040227 */ /* 0x001fe200078e00ff */
[----:B------:R0:W-:Y:S04]  /*17090*/  STL [R1+0x4], R7 ;  /* 0x0000040701007387 */ /* 0x0001e80000100800 */
[----:B---3--:R-:W-:Y:S01]  /*170a0*/  @P0 SHF.R.U32.HI R2, RZ, R3, R4 ;  /* 0x00000003ff020219 */ /* 0x008fe20000011604 */
[----:B------:R-:W-:-:S04]  /*170b0*/  VIADD R3, R7, 0x3f ;  /* 0x0000003f07037836 */ /* 0x000fc80000000000 */
[----:B------:R-:W-:Y:S01]  /*170c0*/  IMAD.IADD R2, R5, 0x1, R2 ;  /* 0x0000000105027824 */ /* 0x000fe200078e0202 */
[----:B------:R-:W-:-:S04]  /*170d0*/  SHF.R.S32.HI R4, RZ, 0x1f, R3 ;  /* 0x0000001fff047819 */ /* 0x000fc80000011403 */
[----:B------:R-:W-:Y:S02]  /*170e0*/  LEA.HI R4, R4, R3, RZ, 0x6 ;  /* 0x0000000304047211 */ /* 0x000fe400078f30ff */
[----:B------:R-:W-:Y:S02]  /*170f0*/  SHF.R.S32.HI R3, RZ, 0x1f, R2 ;  /* 0x0000001fff037819 */ /* 0x000fe40000011402 */
[----:B0-----:R-:W-:Y:S02]  /*17100*/  SHF.R.S32.HI R7, RZ, 0x6, R4 ;  /* 0x00000006ff077819 */ /* 0x001fe40000011404 */
[----:B------:R-:W-:Y:S02]  /*17110*/  LEA.HI R3, R3, R2, RZ, 0x6 ;  /* 0x0000000203037211 */ /* 0x000fe400078f30ff */
[----:B------:R-:W-:Y:S02]  /*17120*/  SHF.R.U32.HI R4, RZ, 0x10, R8 ;  /* 0x00000010ff047819 */ /* 0x000fe40000011608 */
[----:B------:R-:W-:-:S04]  /*17130*/  SHF.R.S32.HI R3, RZ, 0x6, R3 ;  /* 0x00000006ff037819 */ /* 0x000fc80000011403 */
[----:B-1----:R-:W-:-:S04]  /*17140*/  VIMNMX R10, R7, R3, PT ;  /* 0x00000003070a7248 */ /* 0x002fc80003fe0100 */
[----:B------:R-:W-:-:S13]  /*17150*/  ISETP.GE.AND P0, PT, R10, 0x1, PT ;  /* 0x000000010a00780c */ /* 0x000fda0003f06270 */
[----:B------:R-:W-:Y:S05]  /*17160*/  @!P0 BRA `(.L_x_8049) ;  /* 0x0000000000708947 */ /* 0x000fea0003800000 */
        /* <DEDUP_REMOVED lines=28> */
.L_x_8049:
[----:B------:R-:W-:Y:S05]  /*17330*/  BSYNC B0 ;  /* 0x0000000000007941 */ /* 0x000fea0003800000 */
.L_x_8048:
        /* <DEDUP_REMOVED lines=24> */
.L_x_8210:
[----:B-1----:R-:W-:Y:S02]  /*174c0*/  ISETP.NE.AND P0, PT, R14, RZ, PT ;  /* 0x000000ff0e00720c */ /* 0x002fe40003f05270 */
[----:B------:R-:W-:-:S11]  /*174d0*/  PLOP3.LUT P6, PT, PT, PT, PT, 0x8, 0x0 ;  /* 0x000000000000781c */ /* 0x000fd60003fce170 */
[----:B------:R-:W-:Y:S05]  /*174e0*/  @P0 BRA `(.L_x_8053) ;  /* 0x00000000000c0947 */ /* 0x000fea0003800000 */
[----:B------:R-:W-:-:S03]  /*174f0*/  UMOV UR4, 0xffffffff ;  /* 0xffffffff00047882 */ /* 0x000fc60000000000 */
[----:B------:R-:W-:Y:S05]  /*17500*/  BRA.DIV UR4, `(.L_x_8054) ;  /* 0x0000007a04287947 */ /* 0x000fea000b800000 */
[----:B------:R-:W-:-:S13]  /*17510*/  ELECT P6, URZ, PT ;  /* 0x00000000003f782f */ /* 0x000fda00038c0000 */
.L_x_8053:
        /* <DEDUP_REMOVED lines=9> */
.L_x_8213:
[----:B------:R-:W-:Y:S05]  /*175b0*/  BSYNC B1 ;  /* 0x0000000000017941 */ /* 0x000fea0003800000 */
.L_x_8055:
        /* <DEDUP_REMOVED lines=10> */
.L_x_8214:
[----:B------:R-:W-:Y:S05]  /*17660*/  BSYNC B2 ;  /* 0x0000000000027941 */ /* 0x000fea0003800000 */
.L_x_8059:
        /* <DEDUP_REMOVED lines=9> */
.L_x_8062:
[----:B------:R-:W-:Y:S05]  /*17700*/  BSYNC B2 ;  /* 0x0000000000027941 */ /* 0x000fea0003800000 */
.L_x_8061:
        /* <DEDUP_REMOVED lines=12> */
.L_x_8063:
        /* <DEDUP_REMOVED lines=13> */
.L_x_8215:
[----:B------:R-:W-:Y:S05]  /*178a0*/  BSYNC B2 ;  /* 0x0000000000027941 */ /* 0x000fea0003800000 */
.L_x_8064:
[----:B------:R-:W-:Y:S01]  /*178b0*/  BSSY B2, `(.L_x_8066) ;  /* 0x000000b000027945 */ /* 0x000fe20003800000 */
[----:B------:R-:W-:Y:S01]  /*178c0*/  MOV R12, 0x0 ;  /* 0x00000000000c7802 */ /* 0x000fe20000000f00 */
[----:B------:R-:W-:Y:S02]  /*178d0*/  IMAD.MOV.U32 R13, RZ, RZ, 0x12f00000 ;  /* 0x12f00000ff0d7424 */ /* 0x000fe400078e00ff */
[----:B------:R-:W-:Y:S05]  /*178e0*/  @P1 BRA `(.L_x_8067) ;  /* 0x00000000001c1947 */ /* 0x000fea0003800000 */
[----:B------:R-:W2:Y:S01]  /*178f0*/  S2R R11, SR_TID.X ;  /* 0x00000000000b7919 */ /* 0x000ea20000002100 */
[----:B01----:R-:W-:-:S04]  /*17900*/  IMAD.MOV.U32 R9, RZ, RZ, 0x10000 ;  /* 0x00010000ff097424 */ /* 0x003fc800078e00ff */
[----:B------:R3:W-:Y:S01]  /*17910*/  SYNCS.ARRIVE.TRANS64 RZ, [R3+URZ+0x28cb0], R9 ;  /* 0x028cb00903ff79a7 */ /* 0x0007e2000800003f */
[----:B--2---:R-:W-:-:S04]  /*17920*/  LOP3.LUT R11, R11, 0x1f, RZ, 0xc0, !PT ;  /* 0x0000001f0b0b7812 */ /* 0x004fc800078ec0ff */
[----:B------:R-:W-:-:S13]  /*17930*/  ISETP.NE.AND P0, PT, R11, RZ, PT ;  /* 0x000000ff0b00720c */ /* 0x000fda0003f05270 */
[----:B---3--:R-:W-:Y:S05]  /*17940*/  @!P0 BRA `(.L_x_8067) ;  /* 0x0000000000048947 */ /* 0x008fea0003800000 */
[----:B------:R-:W-:Y:S01]  /*17950*/  BPT.TRAP 0x1 ;  /* 0x000000040000795c */ /* 0x000fe20000300000 */
.L_x_8067:
[----:B------:R-:W-:Y:S05]  /*17960*/  BSYNC B2 ;  /* 0x0000000000027941 */ /* 0x000fea0003800000 */
.L_x_8066:
        /* <DEDUP_REMOVED lines=9> */
.L_x_8068:
        /* <DEDUP_REMOVED lines=15> */
.L_x_8069:
        /* <DEDUP_REMOVED lines=15> */
.L_x_8070:
        /* <DEDUP_REMOVED lines=15> */
.L_x_8071:
        /* <DEDUP_REMOVED lines=15> */
.L_x_8072:
        /* <DEDUP_REMOVED lines=15> */
.L_x_8073:
        /* <DEDUP_REMOVED lines=15> */
.L_x_8074:
        /* <DEDUP_REMOVED lines=15> */
.L_x_8075:
        /* <DEDUP_REMOVED lines=10> */
.L_x_8058:
[----:B------:R-:W-:Y:S05]  /*18130*/  BSYNC B1 ;  /* 0x0000000000017941 */ /* 0x000fea0003800000 */
.L_x_8057:
        /* <DEDUP_REMOVED lines=9> */
.L_x_8095:
        /* <DEDUP_REMOVED lines=11> */
.L_x_8216:
[----:B------:R-:W-:Y:S05]  /*18280*/  BSYNC B2 ;  /* 0x0000000000027941 */ /* 0x000fea0003800000 */
.L_x_8078:
        /* <DEDUP_REMOVED lines=9> */
.L_x_8081:
[----:B------:R-:W-:Y:S05]  /*18320*/  BSYNC B2 ;  /* 0x0000000000027941 */ /* 0x000fea0003800000 */
.L_x_8080:
        /* <DEDUP_REMOVED lines=11> */
.L_x_8082:
        /* <DEDUP_REMOVED lines=13> */
.L_x_8217:
[----:B------:R-:W-:Y:S05]  /*184b0*/  BSYNC B2 ;  /* 0x0000000000027941 */ /* 0x000fea0003800000 */
.L_x_8083:
        /* <DEDUP_REMOVED lines=11> */
.L_x_8086:
[----:B------:R-:W-:Y:S05]  /*18570*/  BSYNC B2 ;  /* 0x0000000000027941 */ /* 0x000fea0003800000 */
.L_x_8085:
        /* <DEDUP_REMOVED lines=9> */
.L_x_8087:
        /* <DEDUP_REMOVED lines=15> */
.L_x_8088:
        /* <DEDUP_REMOVED lines=15> */
.L_x_8089:
        /* <DEDUP_REMOVED lines=15> */
.L_x_8090:
        /* <DEDUP_REMOVED lines=15> */
.L_x_8091:
        /* <DEDUP_REMOVED lines=15> */
.L_x_8092:
        /* <DEDUP_REMOVED lines=15> */
.L_x_8093:
        /* <DEDUP_REMOVED lines=15> */
.L_x_8094:
        /* <DEDUP_REMOVED lines=10> */
.L_x_8077:
[----:B------:R-:W-:Y:S05]  /*18d40*/  BSYNC B1 ;  /* 0x0000000000017941 */ /* 0x000fea0003800000 */
.L_x_8076:
        /* <DEDUP_REMOVED lines=8> */
.L_x_8051:
[----:B------:R-:W-:Y:S05]  /*18dd0*/  BSYNC B0 ;  /* 0x0000000000007941 */ /* 0x000fea0003800000 */
.L_x_8050:
[----:B------:R-:W1:Y:S01]  /*18de0*/  LDC R0, c[0x0][0x448] ;  /* 0x00011200ff007b82 */ /* 0x000e620000000800 */
[----:B------:R-:W-:Y:S01]  /*18df0*/  LEA R2, R25, 0x3f, 0x6 ;  /* 0x0000003f19027811 */ /* 0x000fe200078e30ff */
[----:B------:R-:W-:Y:S06]  /*18e00*/  @!P0 WARPSYNC.ALL ;  /* 0x0000000000008948 */ /* 0x000fec0003800000 */
[----:B------:R-:W-:Y:S01]  /*18e10*/  @!P0 BAR.SYNC.DEFER_BLOCKING 0xc, 0x180 ;  /* 0x0306000000008b1d */ /* 0x000fe20000010000 */
[----:B------:R-:W-:-:S05]  /*18e20*/  ISETP.NE.AND P2, PT, R4, RZ, PT ;  /* 0x000000ff0400720c */ /* 0x000fca0003f45270 */
[----:B------:R-:W-:Y:S08]  /*18e30*/  BSSY B0, `(.L_x_8096) ;  /* 0x0000029000007945 */ /* 0x000ff00003800000 */
[----:B------:R-:W2:Y:S01]  /*18e40*/  @!P2 LDC R4, c[0x0][0x9f0] ;  /* 0x00027c00ff04ab82 */ /* 0x000ea20000000800 */
[----:B-1----:R-:W-:-:S13]  /*18e50*/  ISETP.NE.AND P1, PT, R0, 0x1, PT ;  /* 0x000000010000780c */ /* 0x002fda0003f25270 */
[----:B0-----:R-:W0:Y:S08]  /*18e60*/  @P1 LDC R3, c[0x0][0x44c] ;  /* 0x00011300ff031b82 */ /* 0x001e300000000800 */
[----:B------:R-:W1:Y:S01]  /*18e70*/  @P1 LDC R0, c[0x0][0x450] ;  /* 0x00011400ff001b82 */ /* 0x000e620000000800 */
[----:B0-----:R-:W-:-:S05]  /*18e80*/  @P1 IMAD.HI.U32 R3, R2, R3, RZ ;  /* 0x0000000302031227 */ /* 0x001fca00078e00ff */
[----:B-1----:R-:W-:-:S05]  /*18e90*/  @P1 SHF.R.U32.HI R2, RZ, R0, R3 ;  /* 0x00000000ff021219 */ /* 0x002fca0000011603 */
[----:B------:R-:W-:-:S05]  /*18ea0*/  IMAD.IADD R2, R5, 0x1, R2 ;  /* 0x0000000105027824 */ /* 0x000fca00078e0202 */
[----:B------:R-:W-:-:S04]  /*18eb0*/  SHF.R.S32.HI R0, RZ, 0x1f, R2 ;  /* 0x0000001fff007819 */ /* 0x000fc80000011402 */
[----:B------:R-:W-:-:S04]  /*18ec0*/  LEA.HI R0, R0, R2, RZ, 0x6 ;  /* 0x0000000200007211 */ /* 0x000fc800078f30ff */
[----:B------:R-:W-:-:S04]  /*18ed0*/  SHF.R.S32.HI R0, RZ, 0x6, R0 ;  /* 0x00000006ff007819 */ /* 0x000fc80000011400 */
[----:B------:R-:W-:Y:S01]  /*18ee0*/  VIMNMX R7, R7, R0, PT ;  /* 0x0000000007077248 */ /* 0x000fe20003fe0100 */
[----:B------:R-:W-:-:S03]  /*18ef0*/  IMAD.MOV.U32 R0, RZ, RZ, RZ ;  /* 0x000000ffff007224 */ /* 0x000fc600078e00ff */
[----:B------:R-:W-:-:S13]  /*18f00*/  ISETP.GE.AND P1, PT, R7, 0x1, PT ;  /* 0x000000010700780c */ /* 0x000fda0003f26270 */
[----:B--2---:R-:W-:Y:S05]  /*18f10*/  @!P1 BRA `(.L_x_8097) ;  /* 0x0000000000689947 */ /* 0x004fea0003800000 */
[-C--:B------:R-:W-:Y:S02]  /*18f20*/  IABS R0, R4.reuse ;  /* 0x0000000400007213 */ /* 0x080fe40000000000 */
        /* <DEDUP_REMOVED lines=21> */
[----:B------:R-:W-:-:S05]  /*19080*/  @P0 VIADD R5, R5, 0x1 ;  /* 0x0000000105050836 */ /* 0x000fca0000000000 */
[----:B------:R-:W-:-:S05]  /*19090*/  MOV R0, R5 ;  /* 0x0000000500007202 */ /* 0x000fca0000000f00 */
[----:B------:R-:W-:Y:S01]  /*190a0*/  @!P2 IMAD.MOV R0, RZ, RZ, -R0 ;  /* 0x000000ffff00a224 */ /* 0x000fe200078e0a00 */
[----:B------:R-:W-:-:S07]  /*190b0*/  @!P1 LOP3.LUT R0, RZ, R4, RZ, 0x33, !PT ;  /* 0x00000004ff009212 */ /* 0x000fce00078e33ff */
.L_x_8097:
[----:B------:R-:W-:Y:S05]  /*190c0*/  BSYNC B0 ;  /* 0x0000000000007941 */ /* 0x000fea0003800000 */
.L_x_8096:
        /* <DEDUP_REMOVED lines=23> */
.L_x_8099:
        /* <DEDUP_REMOVED lines=20> */
.L_x_8102:
[----:B------:R-:W-:Y:S05]  /*19380*/  BSYNC B6 ;  /* 0x0000000000067941 */ /* 0x000fea0003800000 */
.L_x_8101:
        /* <DEDUP_REMOVED lines=20> */
.L_x_8105:
        /* <DEDUP_REMOVED lines=15> */
.L_x_8104:
[----:B------:R-:W-:Y:S05]  /*195c0*/  BSYNC B6 ;  /* 0x0000000000067941 */ /* 0x000fea0003800000 */
.L_x_8103:
[----:B------:R-:W2:Y:S01]  /*195d0*/  LDL R34, [R1+0x20] ;  /* 0x0000200001227983 */ /* 0x000ea20000100800 */
[----:B------:R-:W-:Y:S01]  /*195e0*/  ULDC.64 UR4, c[0x0][0x9f8] ;  /* 0x00027e0000047ab9 */ /* 0x000fe20000000a00 */
[----:B------:R-:W0:Y:S02]  /*195f0*/  LDC R8, c[0x0][0x430] ;  /* 0x00010c00ff087b82 */ /* 0x000e240000000800 */
[----:B------:R-:W3:Y:S01]  /*19600*/  LDL R20, [R1+0x4] ;  /* 0x0000040001147983 */ /* 0x000ee20000100800 */
[----:B------:R-:W-:Y:S01]  /*19610*/  ISETP.NE.U32.AND P0, PT, RZ, UR4, PT ;  /* 0x00000004ff007c0c */ /* 0x000fe2000bf05070 */
[----:B------:R-:W1:Y:S03]  /*19620*/  S2R R21, SR_TID.X ;  /* 0x0000000000157919 */ /* 0x000e660000002100 */
[----:B------:R-:W-:-:S13]  /*19630*/  ISETP.NE.AND.EX P0, PT, RZ, UR5, PT, P0 ;  /* 0x00000005ff007c0c */ /* 0x000fda000bf05300 */
[----:B------:R-:W-:Y:S01]  /*19640*/  @P0 IADD3 R2, P1, R23, UR4, RZ ;  /* 0x0000000417020c10 */ /* 0x000fe2000ff3e0ff */
[----:B------:R-:W-:-:S03]  /*19650*/  ULDC UR4, c[0x0][0x320] ;  /* 0x0000c80000047ab9 */ /* 0x000fc60000000800 */
[----:B------:R-:W-:-:S05]  /*19660*/  @P0 IADD3.X R3, R30, UR5, RZ, P1, !PT ;  /* 0x000000051e030c10 */ /* 0x000fca0008ffe4ff */
[----:B------:R4:W3:Y:S01]  /*19670*/  @P0 LDG.E R26, desc[UR40][R2.64] ;  /* 0x00000028021a0981 */ /* 0x0008e2000c1e1900 */
[----:B-1----:R-:W-:-:S04]  /*19680*/  LOP3.LUT R21, R21, 0x7f, RZ, 0xc0, !PT ;  /* 0x0000007f15157812 */ /* 0x002fc800078ec0ff */
[----:B------:R-:W-:Y:S02]  /*19690*/  SHF.R.U32.HI R0, RZ, 0x3, R21 ;  /* 0x00000003ff007819 */ /* 0x000fe40000011615 */
[----:B------:R-:W1:Y:S01]  /*196a0*/  S2R R21, SR_TID.X ;  /* 0x0000000000157919 */ /* 0x000e620000002100 */
[----:B0-----:R-:W-:Y:S01]  /*196b0*/  ISETP.NE.AND P1, PT, R8, 0x1, PT ;  /* 0x000000010800780c */ /* 0x001fe20003f25270 */
[----:B------:R-:W0:Y:S01]  /*196c0*/  S2R R4, SR_TID.X ;  /* 0x0000000000047919 */ /* 0x000e220000002100 */
[----:B------:R-:W0:Y:S11]  /*196d0*/  S2R R9, SR_TID.X ;  /* 0x0000000000097919 */ /* 0x000e360000002100 */
[----:B----4-:R-:W4:Y:S08]  /*196e0*/  @P1 LDC R3, c[0x0][0x434] ;  /* 0x00010d00ff031b82 */ /* 0x010f300000000800 */
[----:B------:R-:W4:Y:S01]  /*196f0*/  @P1 LDC R2, c[0x0][0x438] ;  /* 0x00010e00ff021b82 */ /* 0x000f220000000800 */
[----:B-1----:R-:W-:-:S05]  /*19700*/  IMAD.SHL.U32 R21, R21, 0x10, RZ ;  /* 0x0000001015157824 */ /* 0x002fca00078e00ff */
[----:B------:R-:W-:Y:S01]  /*19710*/  LOP3.LUT R21, R0, 0x70, R21, 0xf8, !PT ;  /* 0x0000007000157812 */ /* 0x000fe200078ef815 */
[----:B0-----:R-:W-:Y:S02]  /*19720*/  IMAD.SHL.U32 R4, R4, 0x8, RZ ;  /* 0x0000000804047824 */ /* 0x001fe400078e00ff */
[----:B------:R-:W-:-:S03]  /*19730*/  IMAD.SHL.U32 R9, R9, 0x8, RZ ;  /* 0x0000000809097824 */ /* 0x000fc600078e00ff */
[----:B------:R-:W-:Y:S02]  /*19740*/  LOP3.LUT R4, R4, 0x38, RZ, 0xc0, !PT ;  /* 0x0000003804047812 */ /* 0x000fe400078ec0ff */
[----:B------:R-:W-:Y:S02]  /*19750*/  LOP3.LUT R9, R9, 0x38, RZ, 0xc0, !PT ;  /* 0x0000003809097812 */ /* 0x000fe400078ec0ff */
[----:B------:R-:W-:Y:S02]  /*19760*/  LOP3.LUT R16, R16, 0xffffffbf, RZ, 0xc0, !PT ;  /* 0xffffffbf10107812 */ /* 0x000fe400078ec0ff */
[----:B------:R-:W-:Y:S02]  /*19770*/  LOP3.LUT R4, R4, 0x80, RZ, 0xfc, !PT ;  /* 0x0000008004047812 */ /* 0x000fe400078efcff */
[----:B------:R-:W-:Y:S01]  /*19780*/  ISETP.GE.AND P3, PT, R9, UR4, PT ;  /* 0x0000000409007c0c */ /* 0x000fe2000bf66270 */
[----:B------:R-:W0:Y:S01]  /*19790*/  S2R R11, SR_TID.X ;  /* 0x00000000000b7919 */ /* 0x000e220000002100 */
[----:B------:R-:W1:Y:S01]  /*197a0*/  S2R R10, SR_TID.X ;  /* 0x00000000000a7919 */ /* 0x000e620000002100 */
[----:B------:R-:W-:-:S02]  /*197b0*/  IMAD.MOV.U32 R36, RZ, RZ, RZ ;  /* 0x000000ffff247224 */ /* 0x000fc400078e00ff */
[----:B0-----:R-:W-:Y:S02]  /*197c0*/  IMAD.SHL.U32 R11, R11, 0x8, RZ ;  /* 0x000000080b0b7824 */ /* 0x001fe400078e00ff */
[----:B-1----:R-:W-:-:S03]  /*197d0*/  IMAD.SHL.U32 R10, R10, 0x8, RZ ;  /* 0x000000080a0a7824 */ /* 0x002fc600078e00ff */
[----:B------:R-:W-:-:S04]  /*197e0*/  LOP3.LUT R11, R11, 0x38, RZ, 0xc0, !PT ;  /* 0x000000380b0b7812 */ /* 0x000fc800078ec0ff */
[----:B------:R-:W-:Y:S02]  /*197f0*/  LOP3.LUT R11, R11, 0x180, RZ, 0xfc, !PT ;  /* 0x000001800b0b7812 */ /* 0x000fe400078efcff */
[----:B------:R-:W-:-:S04]  /*19800*/  LOP3.LUT R10, R10, 0x38, RZ, 0xc0, !PT ;  /* 0x000000380a0a7812 */ /* 0x000fc800078ec0ff */
[----:B------:R-:W-:Y:S02]  /*19810*/  LOP3.LUT R12, R10, 0x1c0, RZ, 0xfc, !PT ;  /* 0x000001c00a0c7812 */ /* 0x000fe400078efcff */
[----:B--2---:R-:W-:Y:S02]  /*19820*/  LEA R23, R34, 0xffffffc0, 0x6 ;  /* 0xffffffc022177811 */ /* 0x004fe400078e30ff */
[----:B------:R-:W0:Y:S03]  /*19830*/  S2R R34, SR_TID.X ;  /* 0x0000000000227919 */ /* 0x000e260000002100 */
[----:B------:R-:W-:Y:S02]  /*19840*/  IMAD.IADD R37, R21, 0x1, R23 ;  /* 0x0000000115257824 */ /* 0x000fe400078e0217 */
[----:B0-----:R-:W-:-:S05]  /*19850*/  IMAD.SHL.U32 R34, R34, 0x8, RZ ;  /* 0x0000000822227824 */ /* 0x001fca00078e00ff */
[----:B------:R-:W-:-:S04]  /*19860*/  LOP3.LUT R34, R34, 0x38, RZ, 0xc0, !PT ;  /* 0x0000003822227812 */ /* 0x000fc800078ec0ff */
[----:B------:R-:W-:-:S04]  /*19870*/  LOP3.LUT R34, R34, 0x40, RZ, 0xfc, !PT ;  /* 0x0000004022227812 */ /* 0x000fc800078efcff */
[----:B------:R-:W-:Y:S02]  /*19880*/  ISETP.GE.AND P2, PT, R34, UR4, PT ;  /* 0x0000000422007c0c */ /* 0x000fe4000bf46270 */
[----:B------:R-:W0:Y:S01]  /*19890*/  S2R R34, SR_TID.X ;  /* 0x0000000000227919 */ /* 0x000e220000002100 */
[C---:B---3--:R-:W-:Y:S01]  /*198a0*/  ISETP.GE.AND P0, PT, R37.reuse, R20, PT ;  /* 0x000000142500720c */ /* 0x048fe20003f06270 */
[----:B------:R-:W-:-:S03]  /*198b0*/  IMAD.IADD R37, R37, 0x1, R33 ;  /* 0x0000000125257824 */ /* 0x000fc600078e0221 */
[----:B------:R-:W-:Y:S01]  /*198c0*/  ISETP.GT.U32.OR P0, PT, R21, 0x3f, P0 ;  /* 0x0000003f1500780c */ /* 0x000fe20000704470 */
[----:B----4-:R-:W-:-:S04]  /*198d0*/  @P1 IMAD.HI.U32 R3, R37, R3, RZ ;  /* 0x0000000325031227 */ /* 0x010fc800078e00ff */
[----:B------:R-:W-:Y:S01]  /*198e0*/  IMAD.MOV.U32 R0, RZ, RZ, R37 ;  /* 0x000000ffff007224 */ /* 0x000fe200078e0025 */
[----:B------:R-:W-:-:S07]  /*198f0*/  @P1 SHF.R.U32.HI R0, RZ, R2, R3 ;  /* 0x00000002ff001219 */ /* 0x000fce0000011603 */
[----:B------:R-:W1:Y:S01]  /*19900*/  @!P0 LDC.64 R2, c[0x0][0x428] ;  /* 0x00010a00ff028b82 */ /* 0x000e620000000a00 */
[----:B------:R-:W-:Y:S02]  /*19910*/  SEL R7, RZ, 0xffffffff, P2 ;  /* 0xffffffffff077807 */ /* 0x000fe40001000000 */
[----:B------:R-:W-:Y:S01]  /*19920*/  @P2 LOP3.LUT R16, R16, 0x40, RZ, 0xfc, !PT ;  /* 0x0000004010102812 */ /* 0x000fe200078efcff */
[----:B0-----:R-:W-:-:S05]  /*19930*/  IMAD.SHL.U32 R34, R34, 0x8, RZ ;  /* 0x0000000822227824 */ /* 0x001fca00078e00ff */
[----:B------:R-:W-:Y:S01]  /*19940*/  LOP3.LUT R34, R34, 0x38, RZ, 0xc0, !PT ;  /* 0x0000003822227812 */ /* 0x000fe200078ec0ff */
[----:B------:R-:W-:Y:S01]  /*19950*/  IMAD.SHL.U32 R7, R7, 0x2, RZ ;  /* 0x0000000207077824 */ /* 0x000fe200078e00ff */
[----:B------:R-:W-:Y:S02]  /*19960*/  ISETP.GE.AND P2, PT, R4, UR4, PT ;  /* 0x0000000404007c0c */ /* 0x000fe4000bf46270 */
[----:B------:R-:W-:Y:S02]  /*19970*/  LOP3.LUT R34, R34, 0xc0, RZ, 0xfc, !PT ;  /* 0x000000c022227812 */ /* 0x000fe400078efcff */
[----:B------:R-:W-:Y:S02]  /*19980*/  SEL R4, RZ, 0x1, P3 ;  /* 0x00000001ff047807 */ /* 0x000fe40001800000 */
        /* <DEDUP_REMOVED lines=8> */
[----:B-1----:R-:W-:-:S04]  /*19a10*/  @!P0 IMAD R6, R34, R2, RZ ;  /* 0x0000000222068224 */ /* 0x002fc800078e02ff */
        /* <DEDUP_REMOVED lines=18> */
[----:B------:R-:W-:-:S02]  /*19b40*/  SEL R4, RZ, 0x10, P3 ;  /* 0x00000010ff047807 */ /* 0x000fc40001800000 */
[----:B------:R-:W-:Y:S02]  /*19b50*/  SEL R5, RZ, 0x20, P2 ;  /* 0x00000020ff057807 */ /* 0x000fe40001000000 */
[----:B0-----:R-:W-:Y:S02]  /*19b60*/  SEL R3, RZ, 0x40, P0 ;  /* 0x00000040ff037807 */ /* 0x001fe40000000000 */
        /* <DEDUP_REMOVED lines=14> */
[----:B------:R-:W-:-:S03]  /*19c50*/  IMAD R37, R8, R0, R37 ;  /* 0x0000000008257224 */ /* 0x000fc600078e0225 */
[----:B------:R-:W-:Y:S01]  /*19c60*/  @P0 LOP3.LUT R16, R16, 0x2, RZ, 0xfc, !PT ;  /* 0x0000000210100812 */ /* 0x000fe200078efcff */
[----:B0-----:R-:W-:Y:S06]  /*19c70*/  BRA.DIV UR5, `(.L_x_8106) ;  /* 0x0000005205d07947 */ /* 0x001fec000b800000 */
.L_x_8220:
[----:B------:R-:W2:Y:S01]  /*19c80*/  LDL R0, [R1+0x48] ;  /* 0x0000480001007983 */ /* 0x000ea20000100800 */
[----:B------:R-:W-:Y:S02]  /*19c90*/  LOP3.LUT R2, R3, R2, RZ, 0xfc, !PT ;  /* 0x0000000203027212 */ /* 0x000fe400078efcff */
[----:B------:R-:W-:Y:S02]  /*19ca0*/  ISETP.GT.U32.AND P1, PT, R21, 0x3f, PT ;  /* 0x0000003f1500780c */ /* 0x000fe40003f24070 */
[----:B------:R-:W-:Y:S01]  /*19cb0*/  LOP3.LUT R16, R16, 0xfffffeff, RZ, 0xc0, !PT ;  /* 0xfffffeff10107812 */ /* 0x000fe200078ec0ff */
[----:B------:R0:W-:Y:S03]  /*19cc0*/  STL [R1+0xc], R2 ;  /* 0x00000c0201007387 */ /* 0x0001e60000100800 */
[----:B------:R-:W-:-:S07]  /*19cd0*/  LOP3.LUT R16, R16, 0xfffffffe, RZ, 0xc0, !PT ;  /* 0xfffffffe10107812 */ /* 0x000fce00078ec0ff */
[----:B------:R-:W-:Y:S02]  /*19ce0*/  @P1 LOP3.LUT R16, R16, 0x1, RZ, 0xfc, !PT ;  /* 0x0000000110101812 */ /* 0x000fe400078efcff */
[----:B--2---:R-:W-:-:S13]  /*19cf0*/  ISETP.NE.AND P0, PT, R0, 0x3, PT ;  /* 0x000000030000780c */ /* 0x004fda0003f05270 */
[----:B------:R-:W-:Y:S01]  /*19d00*/  @P0 LOP3.LUT R16, R16, 0x100, RZ, 0xfc, !PT ;  /* 0x0000010010100812 */ /* 0x000fe200078efcff */
[----:B0-----:R-:W-:Y:S06]  /*19d10*/  @!P0 BRA `(.L_x_8107) ;  /* 0x0000000000048947 */ /* 0x001fec0003800000 */
[----:B------:R-:W-:Y:S01]  /*19d20*/  BPT.TRAP 0x1 ;  /* 0x000000040000795c */ /* 0x000fe20000300000 */
.L_x_8107:
[----:B------:R-:W0:Y:S01]  /*19d30*/  S2R R0, SR_TID.X ;  /* 0x0000000000007919 */ /* 0x000e220000002100 */
[----:B------:R-:W-:Y:S01]  /*19d40*/  LEA R30, R22, R18, 0x3 ;  /* 0x00000012161e7211 */ /* 0x000fe200078e18ff */
[----:B------:R-:W-:Y:S01]  /*19d50*/  BSSY B0, `(.L_x_8108) ;  /* 0x0000007000007945 */ /* 0x000fe20003800000 */
[----:B0-----:R-:W-:-:S04]  /*19d60*/  LOP3.LUT R0, R0, 0x7f, RZ, 0xc0, !PT ;  /* 0x0000007f00007812 */ /* 0x001fc800078ec0ff */
[----:B------:R-:W-:-:S04]  /*19d70*/  SHF.R.U32.HI R0, RZ, 0x3, R0 ;  /* 0x00000003ff007819 */ /* 0x000fc80000011600 */
[----:B------:R-:W-:Y:S02]  /*19d80*/  IADD3 R23, -R0, R20, -R23 ;  /* 0x0000001400177210 */ /* 0x000fe40007ffe917 */
[----:B------:R-:W-:-:S04]  /*19d90*/  SHF.L.U32 R0, R28, 0x1f, RZ ;  /* 0x0000001f1c007819 */ /* 0x000fc800000006ff */
[----:B------:R-:W0:Y:S02]  /*19da0*/  SYNCS.PHASECHK.TRANS64.TRYWAIT P0, [R30+URZ+0x28c40], R0 ;  /* 0x028c40001e0075a7 */ /* 0x000e24000800017f */
[----:B0-----:R-:W-:Y:S05]  /*19db0*/  @!P0 BRA `(.L_x_8109) ;  /* 0x0000005000b48947 */ /* 0x001fea0003800000 */
.L_x_8221:
[----:B------:R-:W-:Y:S05]  /*19dc0*/  BSYNC B0 ;  /* 0x0000000000007941 */ /* 0x000fea0003800000 */
.L_x_8108:
[----:B0-----:R-:W-:Y:S01]  /*19dd0*/  SHF.R.S32.HI R0, RZ, 0x1f, R37 ;  /* 0x0000001fff007819 */ /* 0x001fe20000011425 */
[----:B------:R-:W0:Y:S01]  /*19de0*/  S2R R7, SR_TID.X ;  /* 0x0000000000077919 */ /* 0x000e220000002100 */
[----:B------:R-:W-:Y:S01]  /*19df0*/  ULDC.64 UR4, c[0x0][0x300] ;  /* 0x0000c00000047ab9 */ /* 0x000fe20000000a00 */
[----:B-----5:R-:W-:Y:S01]  /*19e00*/  SHF.R.S32.HI R4, RZ, 0x1f, R36 ;  /* 0x0000001fff047819 */ /* 0x020fe20000011424 */
[----:B------:R-:W-:Y:S01]  /*19e10*/  IMAD.WIDE.U32 R2, R37, UR4, RZ ;  /* 0x0000000425027c25 */ /* 0x000fe2000f8e00ff */
[----:B------:R1:W-:Y:S01]  /*19e20*/  STL [R1+0x28], R0 ;  /* 0x0000280001007387 */ /* 0x0003e20000100800 */
[----:B------:R-:W-:Y:S01]  /*19e30*/  ULDC.64 UR6, c[0x0][0x2e8] ;  /* 0x0000ba0000067ab9 */ /* 0x000fe20000000a00 */
[----:B------:R-:W-:Y:S01]  /*19e40*/  LOP3.LUT P2, RZ, R16, 0x2, RZ, 0xc0, !PT ;  /* 0x0000000210ff7812 */ /* 0x000fe2000784c0ff */
[----:B------:R-:W-:Y:S01]  /*19e50*/  IMAD R5, R22, 0x1000, R35 ;  /* 0x0000100016057824 */ /* 0x000fe200078e0223 */
        /* <DEDUP_REMOVED lines=10> */
[----:B------:R-:W-:-:S03]  /*19f00*/  IMAD.IADD R3, R3, 0x1, R0 ;  /* 0x0000000103037824 */ /* 0x000fc600078e0200 */
[----:B------:R-:W-:Y:S01]  /*19f10*/  LOP3.LUT R7, R7, 0x38, RZ, 0xc0, !PT ;  /* 0x0000003807077812 */ /* 0x000fe200078ec0ff */
[----:B------:R-:W-:Y:S01]  /*19f20*/  IMAD.WIDE.U32 R2, R17, UR4, R2 ;  /* 0x0000000411027c25 */ /* 0x000fe2000f8e0002 */
[----:B------:R-:W-:-:S03]  /*19f30*/  UMOV UR4, 0xffffffff ;  /* 0xffffffff00047882 */ /* 0x000fc60000000000 */
[----:B--2---:R-:W-:Y:S01]  /*19f40*/  IMAD R4, R17, UR5, R3 ;  /* 0x0000000511047c24 */ /* 0x004fe2000f8e0203 */
        /* <DEDUP_REMOVED lines=36> */
.L_x_8231:
        /* <DEDUP_REMOVED lines=10> */
.L_x_8111:
        /* <DEDUP_REMOVED lines=11> */
.L_x_8112:
[----:B------:R1:W5:Y:S01]  /*1a2e0*/  LDL.LU R0, [R1+0x18] ;  /* 0x0000180001007983 */ /* 0x0003620000300800 */
[----:B------:R1:W-:Y:S03]  /*1a2f0*/  SYNCS.ARRIVE.TRANS64.A1T0 RZ, [R30+URZ+0x28c30], RZ ;  /* 0x028c30ff1eff79a7 */ /* 0x0003e6000810003f */
[----:B------:R1:W5:Y:S04]  /*1a300*/  LDL.LU R4, [R1+0x8] ;  /* 0x0000080001047983 */ /* 0x0003680000300800 */
[----:B0-----:R1:W5:Y:S02]  /*1a310*/  LDL R3, [R1+0xc] ;  /* 0x00000c0001037983 */ /* 0x0013640000100800 */
        /* <DEDUP_REMOVED lines=18> */
[----:B------:R0:W-:Y:S01]  /*1a440*/  STL.64 [R1+0x18], R4 ;  /* 0x0000180401007387 */ /* 0x0001e20000100a00 */
        /* <DEDUP_REMOVED lines=19> */
[----:B01----:R-:W-:Y:S05]  /*1a580*/  CALL.ABS.NOINC R2 ;  /* 0x0000000002007343 */ /* 0x003fea0003c00000 */
.L_x_8114:
[----:B------:R-:W-:Y:S05]  /*1a590*/  BSYNC B6 ;  /* 0x0000000000067941 */ /* 0x000fea0003800000 */
.L_x_8113:
[----:B------:R-:W2:Y:S01]  /*1a5a0*/  LDL.LU R0, [R1+0x8] ;  /* 0x0000080001007983 */ /* 0x000ea20000300800 */
[----:B------:R-:W-:Y:S01]  /*1a5b0*/  ULDC.64 UR4, c[0x0][0x2d8] ;  /* 0x0000b60000047ab9 */ /* 0x000fe20000000a00 */
[----:B------:R-:W0:Y:S02]  /*1a5c0*/  LDC R7, c[0x0][0x448] ;  /* 0x00011200ff077b82 */ /* 0x000e240000000800 */
[----:B------:R-:W2:Y:S04]  /*1a5d0*/  LDL.LU.64 R2, [R1+0x18] ;  /* 0x0000180001027983 */ /* 0x000ea80000300a00 */
        /* <DEDUP_REMOVED lines=86> */
.L_x_8240:
        /* <DEDUP_REMOVED lines=10> */
.L_x_8116:
        /* <DEDUP_REMOVED lines=18> */
.L_x_8241:
[----:B------:R-:W-:Y:S05]  /*1ad00*/  BSYNC B0 ;  /* 0x0000000000007941 */ /* 0x000fea0003800000 */
.L_x_8117:
[----:B------:R-:W2:Y:S02]  /*1ad10*/  LDL R2, [R1+0x48] ;  /* 0x0000480001027983 */ /* 0x000ea40000100800 */
[----:B--2---:R-:W-:-:S13]  /*1ad20*/  ISETP.NE.AND P0, PT, R2, 0x3, PT ;  /* 0x000000030200780c */ /* 0x004fda0003f05270 */
[----:B------:R-:W-:Y:S05]  /*1ad30*/  @!P0 BRA `(.L_x_8119) ;  /* 0x0000000000048947 */ /* 0x000fea0003800000 */
[----:B------:R-:W-:Y:S01]  /*1ad40*/  BPT.TRAP 0x1 ;  /* 0x000000040000795c */ /* 0x000fe20000300000 */
.L_x_8119:
[----:B0-----:R-:W-:Y:S01]  /*1ad50*/  SHF.L.U32 R0, R28, 0x1f, RZ ;  /* 0x0000001f1c007819 */ /* 0x001fe200000006ff */
[----:B------:R-:W-:Y:S03]  /*1ad60*/  BSSY B0, `(.L_x_8120) ;  /* 0x0000003000007945 */ /* 0x000fe60003800000 */
[----:B------:R-:W0:Y:S02]  /*1ad70*/  SYNCS.PHASECHK.TRANS64.TRYWAIT P0, [R30+URZ+0x28c60], R0 ;  /* 0x028c60001e0075a7 */ /* 0x000e24000800017f */
[----:B0-----:R-:W-:Y:S05]  /*1ad80*/  @!P0 BRA `(.L_x_8121) ;  /* 0x0000004c007c8947 */ /* 0x001fea0003800000 */
.L_x_8242:
[----:B------:R-:W-:Y:S05]  /*1ad90*/  BSYNC B0 ;  /* 0x0000000000007941 */ /* 0x000fea0003800000 */
.L_x_8120:
        /* <DEDUP_REMOVED lines=29> */
[----:B------:R-:W-:-:S02]  /*1af70*/  LOP3.LUT P2, RZ, R31, 0x10, RZ, 0xc0, !PT ;  /* 0x000000101fff7812 */ /* 0x000fc4000784c0ff */
[----:B0-----:R-:W-:-:S04]  /*1af80*/  SHF.L.U32 R7, R7, 0x3, RZ ;  /* 0x0000000307077819 */ /* 0x001fc800000006ff */
        /* <DEDUP_REMOVED lines=78> */
.L_x_8252:
        /* <DEDUP_REMOVED lines=34> */
.L_x_8123:
        /* <DEDUP_REMOVED lines=11> */
.L_x_8124:
        /* <DEDUP_REMOVED lines=12> */
.L_x_8139:
[----:B--2---:R-:W2:Y:S01]  /*1b800*/  LDL R10, [R1+0x48] ;  /* 0x00004800010a7983 */ /* 0x004ea20000100800 */
[----:B0-----:R-:W0:Y:S01]  /*1b810*/  LDC R5, c[0x0][0x430] ;  /* 0x00010c00ff057b82 */ /* 0x001e220000000800 */
[----:B-1----:R-:W1:Y:S01]  /*1b820*/  S2R R2, SR_TID.X ;  /* 0x0000000000027919 */ /* 0x002e620000002100 */
[----:B---3--:R-:W3:Y:S01]  /*1b830*/  S2R R8, SR_TID.X ;  /* 0x0000000000087919 */ /* 0x008ee20000002100 */
[----:B0-----:R-:W-:Y:S02]  /*1b840*/  ISETP.NE.AND P0, PT, R5, 0x1, PT ;  /* 0x000000010500780c */ /* 0x001fe40003f05270 */
[----:B-1----:R-:W-:-:S11]  /*1b850*/  LOP3.LUT R2, R2, 0x7f, RZ, 0xc0, !PT ;  /* 0x0000007f02027812 */ /* 0x002fd600078ec0ff */
[----:B------:R-:W0:Y:S01]  /*1b860*/  @P0 LDC R6, c[0x0][0x434] ;  /* 0x00010d00ff060b82 */ /* 0x000e220000000800 */
[----:B---3--:R-:W-:Y:S01]  /*1b870*/  IMAD.SHL.U32 R8, R8, 0x10, RZ ;  /* 0x0000001008087824 */ /* 0x008fe200078e00ff */
[----:B------:R-:W-:-:S04]  /*1b880*/  SHF.R.U32.HI R2, RZ, 0x3, R2 ;  /* 0x00000003ff027819 */ /* 0x000fc80000011602 */
[----:B------:R-:W-:Y:S02]  /*1b890*/  LOP3.LUT R8, R2, 0x70, R8, 0xf8, !PT ;  /* 0x0000007002087812 */ /* 0x000fe400078ef808 */
[----:B------:R-:W1:Y:S02]  /*1b8a0*/  @P0 LDC R3, c[0x0][0x438] ;  /* 0x00010e00ff030b82 */ /* 0x000e640000000800 */
[----:B------:R-:W-:Y:S01]  /*1b8b0*/  ISETP.GT.U32.AND P1, PT, R8, 0x3f, PT ;  /* 0x0000003f0800780c */ /* 0x000fe20003f24070 */
[----:B------:R-:W-:-:S04]  /*1b8c0*/  IMAD R4, R7, 0x40, R33 ;  /* 0x0000004007047824 */ /* 0x000fc800078e0221 */
[----:B------:R-:W-:-:S08]  /*1b8d0*/  IMAD.IADD R4, R8, 0x1, R4 ;  /* 0x0000000108047824 */ /* 0x000fd000078e0204 */
[----:B------:R-:W3:Y:S01]  /*1b8e0*/  @!P1 LDC.64 R8, c[0x0][0x428] ;  /* 0x00010a00ff089b82 */ /* 0x000ee20000000a00 */
[----:B0-----:R-:W-:-:S04]  /*1b8f0*/  @P0 IMAD.HI.U32 R6, R4, R6, RZ ;  /* 0x0000000604060227 */ /* 0x001fc800078e00ff */
[----:B------:R-:W-:Y:S01]  /*1b900*/  IMAD.MOV.U32 R2, RZ, RZ, R4 ;  /* 0x000000ffff027224 */ /* 0x000fe200078e0004 */
[----:B-1----:R-:W-:-:S05]  /*1b910*/  @P0 SHF.R.U32.HI R2, RZ, R3, R6 ;  /* 0x00000003ff020219 */ /* 0x002fca0000011606 */
[----:B------:R-:W-:-:S04]  /*1b920*/  IMAD.MOV R3, RZ, RZ, -R2 ;  /* 0x000000ffff037224 */ /* 0x000fc800078e0a02 */
[----:B------:R-:W-:Y:S01]  /*1b930*/  IMAD R5, R5, R3, R4 ;  /* 0x0000000305057224 */ /* 0x000fe200078e0204 */
[--C-:B------:R-:W-:Y:S01]  /*1b940*/  @!P1 SHF.R.S32.HI R3, RZ, 0x1f, R2.reuse ;  /* 0x0000001fff039819 */ /* 0x100fe20000011402 */
[-C--:B---3--:R-:W-:Y:S02]  /*1b950*/  @!P1 IMAD R4, R34, R8.reuse, RZ ;  /* 0x0000000822049224 */ /* 0x088fe400078e02ff */
[----:B------:R-:W-:-:S04]  /*1b960*/  @!P1 IMAD.WIDE.U32 R2, R26, R8, R2 ;  /* 0x000000081a029225 */ /* 0x000fc800078e0002 */
[----:B------:R-:W-:Y:S02]  /*1b970*/  @!P1 IMAD R4, R26, R9, R4 ;  /* 0x000000091a049224 */ /* 0x000fe400078e0204 */
[----:B------:R-:W0:Y:S02]  /*1b980*/  @!P1 LDC.64 R8, c[0x0][0x418] ;  /* 0x00010600ff089b82 */ /* 0x000e240000000a00 */
[----:B------:R-:W-:Y:S02]  /*1b990*/  @!P1 IMAD.IADD R3, R4, 0x1, R3 ;  /* 0x0000000104039824 */ /* 0x000fe400078e0203 */
[----:B------:R-:W-:Y:S02]  /*1b9a0*/  IMAD.MOV.U32 R4, RZ, RZ, RZ ;  /* 0x000000ffff047224 */ /* 0x000fe400078e00ff */
[----:B------:R-:W-:Y:S01]  /*1b9b0*/  VIADD R22, R22, 0x1 ;  /* 0x0000000116167836 */ /* 0x000fe20000000000 */
        /* <DEDUP_REMOVED lines=10> */
[----:B------:R-:W-:Y:S02]  /*1ba60*/  ISETP.GT.AND P3, PT, R2, R32, PT ;  /* 0x000000200200720c */ /* 0x000fe40003f64270 */
[----:B--2---:R-:W-:-:S13]  /*1ba70*/  ISETP.NE.AND P1, PT, R10, 0x3, PT ;  /* 0x000000030a00780c */ /* 0x004fda0003f25270 */
[----:B0-----:R-:W-:Y:S05]  /*1ba80*/  @!P1 BRA `(.L_x_8127) ;  /* 0x0000000000049947 */ /* 0x001fea0003800000 */
[----:B------:R-:W-:Y:S01]  /*1ba90*/  BPT.TRAP 0x1 ;  /* 0x000000040000795c */ /* 0x000fe20000300000 */
.L_x_8127:
[----:B------:R-:W-:Y:S01]  /*1baa0*/  IMAD R6, R22, 0x8, R18 ;  /* 0x0000000816067824 */ /* 0x000fe200078e0212 */
[----:B------:R-:W-:Y:S01]  /*1bab0*/  SHF.L.U32 R20, R28, 0x1f, RZ ;  /* 0x0000001f1c147819 */ /* 0x000fe200000006ff */
[----:B------:R-:W-:Y:S01]  /*1bac0*/  BSSY B1, `(.L_x_8128) ;  /* 0x0000004000017945 */ /* 0x000fe20003800000 */
[----:B------:R-:W-:Y:S02]  /*1bad0*/  SHF.R.S32.HI R9, RZ, 0x1f, R5 ;  /* 0x0000001fff097819 */ /* 0x000fe40000011405 */
[----:B------:R-:W0:Y:S02]  /*1bae0*/  SYNCS.PHASECHK.TRANS64.TRYWAIT P0, [R6+URZ+0x28c40], R20 ;  /* 0x028c4014060075a7 */ /* 0x000e24000800017f */
[----:B0-----:R-:W-:Y:S05]  /*1baf0*/  @!P0 BRA `(.L_x_8129) ;  /* 0x0000004800608947 */ /* 0x001fea0003800000 */
.L_x_8253:
[----:B------:R-:W-:Y:S05]  /*1bb00*/  BSYNC B1 ;  /* 0x0000000000017941 */ /* 0x000fea0003800000 */
.L_x_8128:
        /* <DEDUP_REMOVED lines=24> */
[----:B-1----:R-:W-:-:S04]  /*1bc90*/  IADD3 R2, P0, R2, R0, RZ ;  /* 0x0000000002027210 */ /* 0x002fc80007f1e0ff */
[----:B--2---:R-:W-:-:S05]  /*1bca0*/  IADD3.X R3, RZ, R3, RZ, P0, !PT ;  /* 0x00000003ff037210 */ /* 0x004fca00007fe4ff */
        /* <DEDUP_REMOVED lines=14> */
.L_x_8263:
        /* <DEDUP_REMOVED lines=8> */
.L_x_8131:
[----:B------:R-:W-:Y:S02]  /*1be10*/  PLOP3.LUT P1, PT, P1, P0, PT, 0xa2, 0x0 ;  /* 0x000000000000781c */ /* 0x000fe40000f21472 */
[----:B------:R-:W-:-:S08]  /*1be20*/  @P0 R2UR P1, UR4, R6 ;  /* 0x00000000060402ca */ /* 0x000fd00000020000 */
[----:B------:R-:W-:-:S05]  /*1be30*/  @P0 PLOP3.LUT P0, PT, P1, PT, PT, 0x80, 0x0 ;  /* 0x000000000000081c */ /* 0x000fca0000f0f070 */
[----:B------:R-:W-:Y:S01]  /*1be40*/  @!P1 SYNCS.ARRIVE.TRANS64.RED.A0T1 RZ, [UR4+0x28c30], RZ ;  /* 0x028c30ffffff99a7 */ /* 0x000fe20008200404 */
[----:B------:R-:W-:Y:S07]  /*1be50*/  @!P1 ARRIVES.LDGSTSBAR.64.TRANSCNT [UR4+0x28c30] ;  /* 0x028c3000ff0099b0 */ /* 0x000fee0008000a84 */
[----:B------:R-:W-:Y:S05]  /*1be60*/  @P0 BRA.U.ANY `(.L_x_8131) ;  /* 0xfffffffd00e80947 */ /* 0x000fea000393ffff */
[----:B------:R-:W-:Y:S01]  /*1be70*/  NOP ;  /* 0x0000000000007918 */ /* 0x000fe20000000000 */
[----:B--2---:R-:W2:Y:S02]  /*1be80*/  LDL R2, [R1+0x48] ;  /* 0x0000480001027983 */ /* 0x004ea40000100800 */
[----:B--2---:R-:W-:-:S13]  /*1be90*/  ISETP.NE.AND P2, PT, R2, 0x3, PT ;  /* 0x000000030200780c */ /* 0x004fda0003f45270 */
[----:B------:R-:W-:Y:S05]  /*1bea0*/  @!P2 BRA `(.L_x_8132) ;  /* 0x000000000004a947 */ /* 0x000fea0003800000 */
[----:B------:R-:W-:Y:S01]  /*1beb0*/  BPT.TRAP 0x1 ;  /* 0x000000040000795c */ /* 0x000fe20000300000 */
.L_x_8132:
[----:B------:R2:W-:Y:S01]  /*1bec0*/  SYNCS.ARRIVE.TRANS64.A1T0 RZ, [R6+URZ+0x28c30], RZ ;  /* 0x028c30ff06ff79a7 */ /* 0x0005e2000810003f */
[----:B------:R-:W-:Y:S05]  /*1bed0*/  @!P2 BRA `(.L_x_8133) ;  /* 0x000000000004a947 */ /* 0x000fea0003800000 */
[----:B------:R-:W-:Y:S01]  /*1bee0*/  BPT.TRAP 0x1 ;  /* 0x000000040000795c */ /* 0x000fe20000300000 */
.L_x_8133:
[----:B------:R-:W3:Y:S01]  /*1bef0*/  SYNCS.PHASECHK.TRANS64.TRYWAIT P0, [R6+URZ+0x28c60], R20 ;  /* 0x028c6014060075a7 */ /* 0x000ee2000800017f */
[----:B------:R-:W-:Y:S04]  /*1bf00*/  BSSY B1, `(.L_x_8134) ;  /* 0x0000002000017945 */ /* 0x000fe80003800000 */
[----:B---3--:R-:W-:Y:S05]  /*1bf10*/  @!P0 BRA `(.L_x_8135) ;  /* 0x0000004800888947 */ /* 0x008fea0003800000 */
.L_x_8264:
[----:B------:R-:W-:Y:S05]  /*1bf20*/  BSYNC B1 ;  /* 0x0000000000017941 */ /* 0x000fea0003800000 */
.L_x_8134:
        /* <DEDUP_REMOVED lines=79> */
.L_x_8274:
        /* <DEDUP_REMOVED lines=25> */
.L_x_8137:
[----:B------:R-:W-:Y:S02]  /*1c5b0*/  PLOP3.LUT P1, PT, P1, P0, PT, 0xa2, 0x0 ;  /* 0x000000000000781c */ /* 0x000fe40000f21472 */
[----:B------:R-:W-:-:S08]  /*1c5c0*/  @P0 R2UR P1, UR4, R6 ;  /* 0x00000000060402ca */ /* 0x000fd00000020000 */
[----:B------:R-:W-:-:S05]  /*1c5d0*/  @P0 PLOP3.LUT P0, PT, P1, PT, PT, 0x80, 0x0 ;  /* 0x000000000000081c */ /* 0x000fca0000f0f070 */
[----:B------:R-:W-:Y:S01]  /*1c5e0*/  @!P1 SYNCS.ARRIVE.TRANS64.RED.A0T1 RZ, [UR4+0x28c50], RZ ;  /* 0x028c50ffffff99a7 */ /* 0x000fe20008200404 */
[----:B------:R-:W-:Y:S07]  /*1c5f0*/  @!P1 ARRIVES.LDGSTSBAR.64.TRANSCNT [UR4+0x28c50] ;  /* 0x028c5000ff0099b0 */ /* 0x000fee0008000a84 */
[----:B------:R-:W-:Y:S05]  /*1c600*/  @P0 BRA.U.ANY `(.L_x_8137) ;  /* 0xfffffffd00e80947 */ /* 0x000fea000393ffff */
[----:B------:R-:W-:Y:S01]  /*1c610*/  NOP ;  /* 0x0000000000007918 */ /* 0x000fe20000000000 */
[----:B0-----:R-:W4:Y:S02]  /*1c620*/  LDL R2, [R1+0x48] ;  /* 0x0000480001027983 */ /* 0x001f240000100800 */
[----:B----4-:R-:W-:-:S13]  /*1c630*/  ISETP.NE.AND P2, PT, R2, 0x3, PT ;  /* 0x000000030200780c */ /* 0x010fda0003f45270 */
[----:B------:R-:W-:Y:S05]  /*1c640*/  @!P2 BRA `(.L_x_8138) ;  /* 0x000000000004a947 */ /* 0x000fea0003800000 */
[----:B------:R-:W-:Y:S01]  /*1c650*/  BPT.TRAP 0x1 ;  /* 0x000000040000795c */ /* 0x000fe20000300000 */
.L_x_8138:
[----:B------:R1:W-:Y:S01]  /*1c660*/  SYNCS.ARRIVE.TRANS64.A1T0 RZ, [R6+URZ+0x28c50], RZ ;  /* 0x028c50ff06ff79a7 */ /* 0x0003e2000810003f */
[----:B------:R-:W-:Y:S05]  /*1c670*/  @P3 BRA `(.L_x_8139) ;  /* 0xfffffff000603947 */ /* 0x000fea000383ffff */
.L_x_8126:
[----:B------:R-:W-:Y:S05]  /*1c680*/  BSYNC B0 ;  /* 0x0000000000007941 */ /* 0x000fea0003800000 */
.L_x_8125:
        /* <DEDUP_REMOVED lines=21> */
.L_x_8141:
[----:B------:R-:W-:Y:S05]  /*1c7e0*/  BSYNC B0 ;  /* 0x0000000000007941 */ /* 0x000fea0003800000 */
.L_x_8140:
[----:B------:R-:W-:-:S07]  /*1c7f0*/  SEL R22, R22, RZ, P0 ;  /* 0x000000ff16167207 */ /* 0x000fce0000000000 */
.L_x_8100:
[----:B------:R-:W-:Y:S05]  /*1c800*/  BSYNC B7 ;  /* 0x0000000000077941 */ /* 0x000fea0003800000 */
.L_x_8098:
        /* <DEDUP_REMOVED lines=11> */
.L_x_8142:
        /* <DEDUP_REMOVED lines=43> */
.L_x_8284:
[----:B------:R-:W-:Y:S02]  /*1cb70*/  ULDC UR4, c[0x0][0xc38] ;  /* 0x00030e0000047ab9 */ /* 0x000fe40000000800 */
[----:B------:R-:W-:-:S04]  /*1cb80*/  IMAD.U32 R4, RZ, RZ, UR4 ;  /* 0x00000004ff047e24 */ /* 0x000fc8000f8e00ff */
[----:B-1----:R-:W-:-:S04]  /*1cb90*/  IMAD R3, R14, R4, RZ ;  /* 0x000000040e037224 */ /* 0x002fc800078e02ff */
[----:B------:R-:W-:-:S05]  /*1cba0*/  IMAD.IADD R6, R6, 0x1, R3 ;  /* 0x0000000106067824 */ /* 0x000fca00078e0203 */
[----:B------:R-:W-:-:S13]  /*1cbb0*/  ISETP.GT.AND P6, PT, R6, R0, PT ;  /* 0x000000000600720c */ /* 0x000fda0003fc4270 */
[----:B------:R-:W-:Y:S05]  /*1cbc0*/  @P6 BRA `(.L_x_8145) ;  /* 0x0000000000a46947 */ /* 0x000fea0003800000 */
.L_x_8148:
        /* <DEDUP_REMOVED lines=35> */
.L_x_8292:
[----:B------:R-:W-:Y:S02]  /*1ce00*/  ULDC UR4, c[0x0][0xc38] ;  /* 0x00030e0000047ab9 */ /* 0x000fe40000000800 */
[----:B------:R-:W-:-:S04]  /*1ce10*/  IMAD.U32 R4, RZ, RZ, UR4 ;  /* 0x00000004ff047e24 */ /* 0x000fc8000f8e00ff */
[----:B-1----:R-:W-:-:S04]  /*1ce20*/  IMAD R3, R14, R4, RZ ;  /* 0x000000040e037224 */ /* 0x002fc800078e02ff */
[----:B------:R-:W-:-:S05]  /*1ce30*/  IMAD.IADD R6, R3, 0x1, R6 ;  /* 0x0000000103067824 */ /* 0x000fca00078e0206 */
[----:B------:R-:W-:-:S13]  /*1ce40*/  ISETP.GT.AND P6, PT, R6, R0, PT ;  /* 0x000000000600720c */ /* 0x000fda0003fc4270 */
[----:B------:R-:W-:Y:S05]  /*1ce50*/  @!P6 BRA `(.L_x_8148) ;  /* 0xfffffffc005ce947 */ /* 0x000fea000383ffff */
.L_x_8145:
        /* <DEDUP_REMOVED lines=10> */
.L_x_8297:
[----:B------:R-:W-:-:S13]  /*1cf00*/  ISETP.NE.AND P0, PT, R3, RZ, PT ;  /* 0x000000ff0300720c */ /* 0x000fda0003f05270 */
[----:B------:R-:W-:Y:S05]  /*1cf10*/  @!P0 BRA `(.L_x_8150) ;  /* 0x0000000000108947 */ /* 0x000fea0003800000 */
[----:B------:R-:W-:Y:S01]  /*1cf20*/  UMOV UR4, 0xffffffff ;  /* 0xffffffff00047882 */ /* 0x000fe20000000000 */
[----:B------:R-:W-:Y:S02]  /*1cf30*/  VIADD R12, R7, 0xffffffff ;  /* 0xffffffff070c7836 */ /* 0x000fe40000000000 */
[----:B------:R-:W-:Y:S05]  /*1cf40*/  BRA.DIV UR4, `(.L_x_8151) ;  /* 0x0000004a04bc7947 */ /* 0x000fea000b800000 */
[----:B------:R4:W0:Y:S02]  /*1cf50*/  SHFL.IDX PT, R24, R2, R12, 0x1f ;  /* 0x00001f0c02187589 */ /* 0x00082400000e0000 */
.L_x_8150:
        /* <DEDUP_REMOVED lines=10> */
[----:B0-----:R-:W-:Y:S01]  /*1d000*/  VIADD R8, R7, 0xffffffe ;  /* 0x0ffffffe07087836 */ /* 0x001fe20000000000 */
[----:B------:R-:W-:-:S05]  /*1d010*/  IABS R7, R25 ;  /* 0x0000001900077213 */ /* 0x000fca0000000000 */
[----:B------:R0:W1:Y:S02]  /*1d020*/  F2I.FTZ.U32.TRUNC.NTZ R3, R8 ;  /* 0x0000000800037305 */ /* 0x000064000021f000 */
[----:B0-----:R-:W-:Y:S01]  /*1d030*/  IABS R8, R0 ;  /* 0x0000000000087213 */ /* 0x001fe20000000000 */
[----:B-1----:R-:W-:-:S04]  /*1d040*/  IMAD.MOV R9, RZ, RZ, -R3 ;  /* 0x000000ffff097224 */ /* 0x002fc800078e0a03 */
[----:B------:R-:W-:-:S04]  /*1d050*/  IMAD R9, R9, R4, RZ ;  /* 0x0000000409097224 */ /* 0x000fc800078e02ff */
[----:B------:R-:W-:Y:S02]  /*1d060*/  IMAD.HI.U32 R3, R3, R9, R2 ;  /* 0x0000000903037227 */ /* 0x000fe400078e0002 */
[----:B------:R-:W0:Y:S02]  /*1d070*/  MUFU.RCP R2, R10 ;  /* 0x0000000a00027308 */ /* 0x000e240000001000 */
[----:B------:R-:W-:Y:S02]  /*1d080*/  IMAD.MOV R9, RZ, RZ, -R7 ;  /* 0x000000ffff097224 */ /* 0x000fe400078e0a07 */
[----:B------:R-:W-:-:S04]  /*1d090*/  IMAD.HI.U32 R7, R3, R8, RZ ;  /* 0x0000000803077227 */ /* 0x000fc800078e00ff */
[----:B------:R-:W-:-:S05]  /*1d0a0*/  IMAD R9, R7, R9, R8 ;  /* 0x0000000907097224 */ /* 0x000fca00078e0208 */
[----:B------:R-:W-:Y:S02]  /*1d0b0*/  ISETP.GT.U32.AND P1, PT, R4, R9, PT ;  /* 0x000000090400720c */ /* 0x000fe40003f24070 */
[----:B0-----:R-:W-:Y:S01]  /*1d0c0*/  IADD3 R8, R2, 0xffffffe, RZ ;  /* 0x0ffffffe02087810 */ /* 0x001fe20007ffe0ff */
[----:B------:R-:W-:-:S03]  /*1d0d0*/  IMAD.MOV.U32 R2, RZ, RZ, RZ ;  /* 0x000000ffff027224 */ /* 0x000fc600078e00ff */
[----:B------:R-:W0:Y:S07]  /*1d0e0*/  F2I.FTZ.U32.TRUNC.NTZ R3, R8 ;  /* 0x0000000800037305 */ /* 0x000e2e000021f000 */
[----:B------:R-:W-:Y:S02]  /*1d0f0*/  @!P1 IMAD.IADD R9, R9, 0x1, -R4 ;  /* 0x0000000109099824 */ /* 0x000fe400078e0a04 */
[----:B------:R-:W-:Y:S01]  /*1d100*/  @!P1 VIADD R7, R7, 0x1 ;  /* 0x0000000107079836 */ /* 0x000fe20000000000 */
[----:B------:R-:W-:-:S02]  /*1d110*/  ISETP.NE.AND P1, PT, R25, RZ, PT ;  /* 0x000000ff1900720c */ /* 0x000fc40003f25270 */
[----:B------:R-:W-:Y:S02]  /*1d120*/  ISETP.GE.U32.AND P0, PT, R9, R4, PT ;  /* 0x000000040900720c */ /* 0x000fe40003f06070 */
[----:B------:R-:W-:Y:S01]  /*1d130*/  IABS R4, R5 ;  /* 0x0000000500047213 */ /* 0x000fe20000000000 */
[----:B0-----:R-:W-:-:S04]  /*1d140*/  IMAD.MOV R9, RZ, RZ, -R3 ;  /* 0x000000ffff097224 */ /* 0x001fc800078e0a03 */
[----:B------:R-:W-:Y:S02]  /*1d150*/  IMAD.MOV R4, RZ, RZ, -R4 ;  /* 0x000000ffff047224 */ /* 0x000fe400078e0a04 */
[----:B------:R-:W-:-:S04]  /*1d160*/  IMAD R9, R9, R6, RZ ;  /* 0x0000000609097224 */ /* 0x000fc800078e02ff */
[----:B------:R-:W-:Y:S01]  /*1d170*/  IMAD.HI.U32 R2, R3, R9, R2 ;  /* 0x0000000903027227 */ /* 0x000fe200078e0002 */
[----:B------:R-:W-:-:S03]  /*1d180*/  LOP3.LUT R3, R0, R25, RZ, 0x3c, !PT ;  /* 0x0000001900037212 */ /* 0x000fc600078e3cff */
[----:B------:R-:W-:Y:S01]  /*1d190*/  @P0 VIADD R7, R7, 0x1 ;  /* 0x0000000107070836 */ /* 0x000fe20000000000 */
[----:B------:R-:W-:-:S13]  /*1d1a0*/  ISETP.GE.AND P2, PT, R3, RZ, PT ;  /* 0x000000ff0300720c */ /* 0x000fda0003f46270 */
        /* <DEDUP_REMOVED lines=22> */
.L_x_8152:
[----:B----4-:R-:W0:Y:S02]  /*1d310*/  LDC.64 R2, c[0x0][0xc90] ;  /* 0x00032400ff027b82 */ /* 0x010e240000000a00 */
[----:B0-----:R-:W-:-:S05]  /*1d320*/  IMAD.WIDE R2, R27, 0x4, R2 ;  /* 0x000000041b027825 */ /* 0x001fca00078e0202 */
[----:B-1----:R0:W2:Y:S02]  /*1d330*/  LDG.E R7, desc[UR40][R2.64] ;  /* 0x0000002802077981 */ /* 0x0020a4000c1e1900 */
[----:B0-----:R-:W-:Y:S02]  /*1d340*/  IMAD.MOV.U32 R2, RZ, RZ, RZ ;  /* 0x000000ffff027224 */ /* 0x001fe400078e00ff */
[----:B--2---:R-:W-:-:S05]  /*1d350*/  IMAD R5, R25, R7, RZ ;  /* 0x0000000719057224 */ /* 0x004fca00078e02ff */
[-C--:B------:R-:W-:Y:S02]  /*1d360*/  IABS R6, R5.reuse ;  /* 0x0000000500067213 */ /* 0x080fe40000000000 */
        /* <DEDUP_REMOVED lines=19> */
[----:B------:R-:W-:-:S05]  /*1d4a0*/  @P0 VIADD R3, R3, 0x1 ;  /* 0x0000000103030836 */ /* 0x000fca0000000000 */
[----:B------:R-:W-:-:S05]  /*1d4b0*/  MOV R2, R3 ;  /* 0x0000000300027202 */ /* 0x000fca0000000f00 */
        /* <DEDUP_REMOVED lines=26> */
[----:B------:R-:W-:Y:S02]  /*1d660*/  LOP3.LUT R0, R5, R4, RZ, 0x3c, !PT ;  /* 0x0000000405007212 */ /* 0x000fe400078e3cff */
[----:B------:R-:W-:Y:S02]  /*1d670*/  IADD3 R5, R6, 0x1000000, R5 ;  /* 0x0100000006057810 */ /* 0x000fe40007ffe005 */
[----:B------:R-:W-:-:S07]  /*1d680*/  ISETP.GE.AND P2, PT, R0, RZ, PT ;  /* 0x000000ff0000720c */ /* 0x000fce0003f46270 */
[----:B------:R-:W-:-:S06]  /*1d690*/  @P0 VIADD R2, R2, 0x1 ;  /* 0x0000000102020836 */ /* 0x000fcc0000000000 */
[----:B------:R-:W-:Y:S01]  /*1d6a0*/  @!P2 IMAD.MOV R2, RZ, RZ, -R2 ;  /* 0x000000ffff02a224 */ /* 0x000fe200078e0a02 */
[----:B------:R-:W-:Y:S01]  /*1d6b0*/  @!P1 LOP3.LUT R2, RZ, R4, RZ, 0x33, !PT ;  /* 0x00000004ff029212 */ /* 0x000fe200078e33ff */
[----:B------:R-:W-:-:S04]  /*1d6c0*/  IMAD.MOV R4, RZ, RZ, -R4 ;  /* 0x000000ffff047224 */ /* 0x000fc800078e0a04 */
[----:B------:R-:W-:-:S07]  /*1d6d0*/  IMAD R26, R2, R4, R5 ;  /* 0x00000004021a7224 */ /* 0x000fce00078e0205 */
.L_x_8153:
[----:B------:R-:W-:-:S05]  /*1d6e0*/  LOP3.LUT R2, RZ, R2, RZ, 0x33, !PT ;  /* 0x00000002ff027212 */ /* 0x000fca00078e33ff */
[----:B------:R-:W-:Y:S01]  /*1d6f0*/  IMAD.IADD R25, R25, 0x1, R2 ;  /* 0x0000000119197824 */ /* 0x000fe200078e0202 */
[----:B------:R-:W-:Y:S06]  /*1d700*/  BRA `(.L_x_8154) ;  /* 0x00000000001c7947 */ /* 0x000fec0003800000 */
.L_x_8146:
[----:B------:R-:W-:Y:S01]  /*1d710*/  UMOV UR4, URZ ;  /* 0x0000003f00047c82 */ /* 0x000fe20008000000 */
[----:B------:R-:W-:Y:S01]  /*1d720*/  UMOV UR5, URZ ;  /* 0x0000003f00057c82 */ /* 0x000fe20008000000 */
[----:B------:R-:W-:Y:S01]  /*1d730*/  ULDC UR6, c[0x0][0xc3c] ;  /* 0x00030f0000067ab9 */ /* 0x000fe20000000800 */
[----:B------:R-:W-:Y:S02]  /*1d740*/  IMAD.MOV.U32 R24, RZ, RZ, R0 ;  /* 0x000000ffff187224 */ /* 0x000fe400078e0000 */
[----:B------:R-:W-:Y:S02]  /*1d750*/  IMAD.U32 R25, RZ, RZ, UR4 ;  /* 0x00000004ff197e24 */ /* 0x000fe4000f8e00ff */
[----:B------:R-:W-:Y:S02]  /*1d760*/  IMAD.U32 R26, RZ, RZ, UR5 ;  /* 0x00000005ff1a7e24 */ /* 0x000fe4000f8e00ff */
[----:B------:R-:W-:-:S07]  /*1d770*/  IMAD.U32 R27, RZ, RZ, UR6 ;  /* 0x00000006ff1b7e24 */ /* 0x000fce000f8e00ff */
.L_x_8154:
        /* <DEDUP_REMOVED lines=10> */
.L_x_8143:
[----:B------:R-:W-:Y:S02]  /*1d820*/  ULDC UR4, c[0x0][0xc3c] ;  /* 0x00030f0000047ab9 */ /* 0x000fe40000000800 */
[----:B0-----:R-:W-:-:S13]  /*1d830*/  ISETP.GE.AND P0, PT, R27, UR4, PT ;  /* 0x000000041b007c0c */ /* 0x001fda000bf06270 */
[----:B------:R-:W-:Y:S05]  /*1d840*/  @!P0 BRA `(.L_x_8155) ;  /* 0xffffff9000948947 */ /* 0x000fea000383ffff */
[----:B------:R-:W-:Y:S05]  /*1d850*/  BSYNC B8 ;  /* 0x0000000000087941 */ /* 0x000fea0003800000 */
.L_x_8044:
        /* <DEDUP_REMOVED lines=12> */
.L_x_8300:
[----:B------:R-:W-:Y:S05]  /*1d920*/  BSYNC B0 ;  /* 0x0000000000007941 */ /* 0x000fea0003800000 */
.L_x_8156:
[----:B------:R-:W-:-:S03]  /*1d930*/  UMOV UR4, 0xffffffff ;  /* 0xffffffff00047882 */ /* 0x000fc60000000000 */
[----:B------:R-:W-:Y:S05]  /*1d940*/  BRA.DIV UR4, `(.L_x_8158) ;  /* 0x0000004204787947 */ /* 0x000fea000b800000 */
[----:B0-----:R-:W0:Y:S02]  /*1d950*/  S2R R0, SR_TID.X ;  /* 0x0000000000007919 */ /* 0x001e240000002100 */
[----:B0-----:R-:W-:-:S04]  /*1d960*/  SHF.R.U32.HI R0, RZ, 0x5, R0 ;  /* 0x00000005ff007819 */ /* 0x001fc80000011600 */
[----:B------:R-:W-:-:S05]  /*1d970*/  LOP3.LUT R0, R0, 0x3, RZ, 0xc0, !PT ;  /* 0x0000000300007812 */ /* 0x000fca00078ec0ff */
[----:B------:R0:W1:Y:S02]  /*1d980*/  SHFL.IDX PT, R14, R0, RZ, 0x1f ;  /* 0x00001fff000e7589 */ /* 0x00006400000e0000 */
.L_x_8303:
[----:B-1----:R-:W-:-:S13]  /*1d990*/  ISETP.NE.AND P0, PT, R14, RZ, PT ;  /* 0x000000ff0e00720c */ /* 0x002fda0003f05270 */
[----:B------:R-:W-:Y:S05]  /*1d9a0*/  @P0 BRA `(.L_x_7879) ;  /* 0x0000000000880947 */ /* 0x000fea0003800000 */
[----:B------:R-:W-:-:S03]  /*1d9b0*/  UMOV UR4, 0xffffffff ;  /* 0xffffffff00047882 */ /* 0x000fc60000000000 */
[----:B------:R-:W-:Y:S05]  /*1d9c0*/  BRA.DIV UR4, `(.L_x_8159) ;  /* 0x00000042048c7947 */ /* 0x000fea000b800000 */
[----:B------:R-:W-:-:S13]  /*1d9d0*/  ELECT P6, URZ, PT ;  /* 0x00000000003f782f */ /* 0x000fda00038c0000 */
.L_x_8306:
[----:B------:R-:W-:Y:S05]  /*1d9e0*/  @!P6 BRA `(.L_x_7879) ;  /* 0x000000000078e947 */ /* 0x000fea0003800000 */
[----:B0-----:R-:W5:Y:S02]  /*1d9f0*/  LDL.LU R0, [R1] ;  /* 0x0000000001007983 */ /* 0x001f640000300800 */
[----:B-----5:R-:W-:-:S04]  /*1da00*/  LOP3.LUT R0, R0, 0x2, RZ, 0xfc, !PT ;  /* 0x0000000200007812 */ /* 0x020fc800078efcff */
[----:B------:R-:W-:-:S13]  /*1da10*/  ISETP.NE.AND P0, PT, R0, 0x3, PT ;  /* 0x000000030000780c */ /* 0x000fda0003f05270 */
[----:B------:R-:W-:Y:S05]  /*1da20*/  @!P0 BRA `(.L_x_8160) ;  /* 0x0000000000048947 */ /* 0x000fea0003800000 */
[----:B------:R-:W-:Y:S01]  /*1da30*/  BPT.TRAP 0x1 ;  /* 0x000000040000795c */ /* 0x000fe20000300000 */
.L_x_8160:
[----:B------:R-:W-:Y:S01]  /*1da40*/  IMAD R5, R22, 0x8, R7 ;  /* 0x0000000816057824 */ /* 0x000fe200078e0207 */
[----:B------:R-:W-:Y:S01]  /*1da50*/  SHF.L.U32 R0, R28, 0x1f, RZ ;  /* 0x0000001f1c007819 */ /* 0x000fe200000006ff */
[----:B------:R-:W-:-:S03]  /*1da60*/  VIADD R22, R22, 0x1 ;  /* 0x0000000116167836 */ /* 0x000fc60000000000 */
[----:B------:R-:W0:Y:S02]  /*1da70*/  SYNCS.PHASECHK.TRANS64.TRYWAIT P1, [R5+URZ+0x28c40], R0 ;  /* 0x028c4000050075a7 */ /* 0x000e24000802017f */
[----:B------:R-:W-:-:S04]  /*1da80*/  ISETP.NE.AND P2, PT, R22, 0x2, PT ;  /* 0x000000021600780c */ /* 0x000fc80003f45270 */
[----:B------:R-:W-:Y:S01]  /*1da90*/  SEL R3, RZ, 0x1, P2 ;  /* 0x00000001ff037807 */ /* 0x000fe20001000000 */
[----:B0-----:R-:W-:Y:S08]  /*1daa0*/  @!P1 BRA `(.L_x_8161) ;  /* 0x0000004000749947 */ /* 0x001ff00003800000 */
.L_x_8307:
[----:B------:R-:W-:Y:S02]  /*1dab0*/  SEL R22, R22, RZ, P2 ;  /* 0x000000ff16167207 */ /* 0x000fe40001000000 */
[----:B------:R-:W-:Y:S01]  /*1dac0*/  LOP3.LUT R2, R28, R3, RZ, 0x3c, !PT ;  /* 0x000000031c027212 */ /* 0x000fe200078e3cff */
[----:B------:R-:W-:Y:S06]  /*1dad0*/  @!P0 BRA `(.L_x_8162) ;  /* 0x0000000000048947 */ /* 0x000fec0003800000 */
[----:B------:R-:W-:Y:S01]  /*1dae0*/  BPT.TRAP 0x1 ;  /* 0x000000040000795c */ /* 0x000fe20000300000 */
.L_x_8162:
[----:B------:R-:W-:Y:S01]  /*1daf0*/  IMAD R3, R22, 0x8, R7 ;  /* 0x0000000816037824 */ /* 0x000fe200078e0207 */
[----:B------:R-:W-:-:S04]  /*1db00*/  SHF.L.U32 R2, R2, 0x1f, RZ ;  /* 0x0000001f02027819 */ /* 0x000fc800000006ff */
[----:B------:R-:W1:Y:S02]  /*1db10*/  SYNCS.PHASECHK.TRANS64.TRYWAIT P1, [R3+URZ+0x28c40], R2 ;  /* 0x028c4002030075a7 */ /* 0x000e64000802017f */
[----:B-1----:R-:W-:Y:S05]  /*1db20*/  @!P1 BRA `(.L_x_8163) ;  /* 0x0000004000689947 */ /* 0x002fea0003800000 */
.L_x_8308:
[----:B------:R-:W-:Y:S05]  /*1db30*/  @!P0 BRA `(.L_x_8164) ;  /* 0x0000000000048947 */ /* 0x000fea0003800000 */
[----:B------:R-:W-:Y:S01]  /*1db40*/  BPT.TRAP 0x1 ;  /* 0x000000040000795c */ /* 0x000fe20000300000 */
.L_x_8164:
[----:B------:R-:W5:Y:S02]  /*1db50*/  SYNCS.PHASECHK.TRANS64.TRYWAIT P1, [R5+URZ+0x28c60], R0 ;  /* 0x028c6000050075a7 */ /* 0x000f64000802017f */
[----:B-----5:R-:W-:Y:S05]  /*1db60*/  @!P1 BRA `(.L_x_8165) ;  /* 0x00000040006c9947 */ /* 0x020fea0003800000 */
.L_x_8309:
[----:B------:R-:W-:Y:S05]  /*1db70*/  @!P0 BRA `(.L_x_8166) ;  /* 0x0000000000048947 */ /* 0x000fea0003800000 */
[----:B------:R-:W-:Y:S01]  /*1db80*/  BPT.TRAP 0x1 ;  /* 0x000000040000795c */ /* 0x000fe20000300000 */
.L_x_8166:
[----:B------:R0:W0:Y:S02]  /*1db90*/  SYNCS.PHASECHK.TRANS64.TRYWAIT P0, [R3+URZ+0x28c60], R2 ;  /* 0x028c6002030075a7 */ /* 0x000024000800017f */
[----:B0-----:R-:W-:Y:S05]  /*1dba0*/  @!P0 NANOSLEEP.SYNCS 0x989680 ;  /* 0x009896800000895d */ /* 0x001fea0003900000 */
[----:B------:R-:W0:Y:S02]  /*1dbb0*/  @!P0 SYNCS.PHASECHK.TRANS64 P0, [R3+URZ+0x28c60], R2 ;  /* 0x028c6002030085a7 */ /* 0x000e24000800007f */
[----:B0-----:R-:W-:Y:S05]  /*1dbc0*/  @!P0 BRA `(.L_x_8166) ;  /* 0xfffffffc00f08947 */ /* 0x001fea000383ffff */
.L_x_7879:
[----:B------:R-:W-:Y:S05]  /*1dbd0*/  BSYNC B9 ;  /* 0x0000000000097941 */ /* 0x000fea0003800000 */
.L_x_7876:
[----:B------:R-:W-:Y:S05]  /*1dbe0*/  EXIT ;  /* 0x000000000000794d */ /* 0x000fea0003800000 */
.L_x_7897:
[----:B0-----:R0:W1:Y:S02]  /*1dbf0*/  SYNCS.PHASECHK.TRANS64.TRYWAIT P5, [R61+URZ+0x28c90], R68 ;  /* 0x028c90443d0075a7 */ /* 0x00106400080a017f */
[----:B-1----:R-:W-:Y:S05]  /*1dc00*/  @!P5 NANOSLEEP.SYNCS 0x989680 ;  /* 0x009896800000d95d */ /* 0x002fea0003900000 */
[----:B------:R-:W1:Y:S02]  /*1dc10*/  @!P5 SYNCS.PHASECHK.TRANS64 P5, [R61+URZ+0x28c90], R68 ;  /* 0x028c90443d00d5a7 */ /* 0x000e6400080a007f */
[----:B-1----:R-:W-:Y:S05]  /*1dc20*/  @!P5 BRA `(.L_x_7897) ;  /* 0xfffffffc00f0d947 */ /* 0x002fea000383ffff */
[----:B------:R-:W-:Y:S05]  /*1dc30*/  BRA `(.L_x_8167) ;  /* 0xfffffe54005c7947 */ /* 0x000fea000383ffff */
.L_x_7898:
        /* <DEDUP_REMOVED lines=8> */
.L_x_8169:
[----:B------:R-:W-:Y:S05]  /*1dcc0*/  BSYNC B1 ;  /* 0x0000000000017941 */ /* 0x000fea0003800000 */
.L_x_8168:
        /* <DEDUP_REMOVED lines=8> */
.L_x_8170:
[----:B------:R-:W-:Y:S01]  /*1dd50*/  IMAD.MOV.U32 R70, RZ, RZ, R14 ;  /* 0x000000ffff467224 */ /* 0x000fe200078e000e */
[----:B------:R-:W-:Y:S06]  /*1dd60*/  BRA `(.L_x_8171) ;  /* 0xfffffe5400247947 */ /* 0x000fec000383ffff */
.L_x_7908:
[----:B0-----:R0:W1:Y:S02]  /*1dd70*/  SYNCS.PHASECHK.TRANS64.TRYWAIT P6, [R61+URZ+0x28c90], R68 ;  /* 0x028c90443d0075a7 */ /* 0x00106400080c017f */
[----:B-1----:R-:W-:Y:S05]  /*1dd80*/  @!P6 NANOSLEEP.SYNCS 0x989680 ;  /* 0x009896800000e95d */ /* 0x002fea0003900000 */
[----:B------:R-:W1:Y:S02]  /*1dd90*/  @!P6 SYNCS.PHASECHK.TRANS64 P6, [R61+URZ+0x28c90], R68 ;  /* 0x028c90443d00e5a7 */ /* 0x000e6400080c007f */
[----:B-1----:R-:W-:Y:S05]  /*1dda0*/  @!P6 BRA `(.L_x_7908) ;  /* 0xfffffffc00f0e947 */ /* 0x002fea000383ffff */
[----:B------:R-:W-:Y:S05]  /*1ddb0*/  BRA `(.L_x_8172) ;  /* 0xfffffe5c00847947 */ /* 0x000fea000383ffff */
.L_x_7909:
        /* <DEDUP_REMOVED lines=8> */
.L_x_8174:
[----:B------:R-:W-:Y:S05]  /*1de40*/  BSYNC B1 ;  /* 0x0000000000017941 */ /* 0x000fea0003800000 */
.L_x_8173:
        /* <DEDUP_REMOVED lines=8> */
.L_x_8175:
[----:B------:R-:W-:Y:S01]  /*1ded0*/  IMAD.MOV.U32 R70, RZ, RZ, R14 ;  /* 0x000000ffff467224 */ /* 0x000fe200078e000e */
[----:B------:R-:W-:Y:S06]  /*1dee0*/  BRA `(.L_x_8176) ;  /* 0xfffffe5c004c7947 */ /* 0x000fec000383ffff */
.L_x_7914:
[----:B-1----:R1:W2:Y:S02]  /*1def0*/  SYNCS.PHASECHK.TRANS64.TRYWAIT P4, [R61+URZ+0x28c90], R68 ;  /* 0x028c90443d0075a7 */ /* 0x0022a4000808017f */
[----:B--2---:R-:W-:Y:S05]  /*1df00*/  @!P4 NANOSLEEP.SYNCS 0x989680 ;  /* 0x009896800000c95d */ /* 0x004fea0003900000 */
[----:B------:R-:W2:Y:S02]  /*1df10*/  @!P4 SYNCS.PHASECHK.TRANS64 P4, [R61+URZ+0x28c90], R68 ;  /* 0x028c90443d00c5a7 */ /* 0x000ea4000808007f */
[----:B--2---:R-:W-:Y:S05]  /*1df20*/  @!P4 BRA `(.L_x_7914) ;  /* 0xfffffffc00f0c947 */ /* 0x004fea000383ffff */
[----:B------:R-:W-:Y:S05]  /*1df30*/  BRA `(.L_x_8177) ;  /* 0xfffffe64004c7947 */ /* 0x000fea000383ffff */
.L_x_7915:
[----:B------:R-:W-:Y:S01]  /*1df40*/  BSSY B1, `(.L_x_8178) ;  /* 0x0000007000017945 */ /* 0x000fe20003800000 */
[----:B------:R-:W-:Y:S02]  /*1df50*/  IMAD.MOV.U32 R12, RZ, RZ, RZ ;  /* 0x000000ffff0c7224 */ /* 0x000fe400078e00ff */
[----:B------:R-:W-:Y:S02]  /*1df60*/  IMAD.MOV.U32 R11, RZ, RZ, 0x1c1f ;  /* 0x00001c1fff0b7424 */ /* 0x000fe400078e00ff */
[----:B------:R-:W-:-:S07]  /*1df70*/  IMAD.MOV.U32 R15, RZ, RZ, -0x1 ;  /* 0xffffffffff0f7424 */ /* 0x000fce00078e00ff */
[----:B-1----:R-:W-:Y:S05]  /*1df80*/  WARPSYNC.COLLECTIVE R15, `(.L_x_8179) ;  /* 0x000000000f087348 */ /* 0x002fea0003c00000 */
[----:B------:R0:W2:Y:S02]  /*1df90*/  SHFL.IDX P6, R14, R13, R12, R11 ;  /* 0x0000000c0d0e7389 */ /* 0x0000a400000c000b */
[----:B012---:R-:W-:Y:S01]  /*1dfa0*/  ENDCOLLECTIVE ;  /* 0x000000000000791b */ /* 0x007fe20003800000 */
.L_x_8179:
[----:B------:R-:W-:Y:S05]  /*1dfb0*/  BSYNC B1 ;  /* 0x0000000000017941 */ /* 0x000fea0003800000 */
.L_x_8178:
[----:B------:R-:W-:Y:S01]  /*1dfc0*/  IMAD.MOV.U32 R13, RZ, RZ, R6 ;  /* 0x000000ffff0d7224 */ /* 0x000fe200078e0006 */
[----:B------:R-:W-:Y:S01]  /*1dfd0*/  MOV R10, R14 ;  /* 0x0000000e000a7202 */ /* 0x000fe20000000f00 */
[----:B------:R-:W-:Y:S02]  /*1dfe0*/  IMAD.MOV.U32 R12, RZ, RZ, RZ ;  /* 0x000000ffff0c7224 */ /* 0x000fe400078e00ff */
[----:B------:R-:W-:Y:S02]  /*1dff0*/  IMAD.MOV.U32 R11, RZ, RZ, 0x1c1f ;  /* 0x00001c1fff0b7424 */ /* 0x000fe400078e00ff */
[----:B------:R-:W-:-:S07]  /*1e000*/  IMAD.MOV.U32 R15, RZ, RZ, -0x1 ;  /* 0xffffffffff0f7424 */ /* 0x000fce00078e00ff */
[----:B------:R-:W-:Y:S05]  /*1e010*/  WARPSYNC.COLLECTIVE R15, `(.L_x_8180) ;  /* 0x000000000f087348 */ /* 0x000fea0003c00000 */
[----:B------:R0:W1:Y:S02]  /*1e020*/  SHFL.IDX P6, R14, R13, R12, R11 ;  /* 0x0000000c0d0e7389 */ /* 0x00006400000c000b */
[----:B01----:R-:W-:Y:S01]  /*1e030*/  ENDCOLLECTIVE ;  /* 0x000000000000791b */ /* 0x003fe20003800000 */
.L_x_8180:
[----:B------:R-:W-:Y:S05]  /*1e040*/  BRA `(.L_x_8181) ;  /* 0xfffffe64006c7947 */ /* 0x000fea000383ffff */
.L_x_7919:
[----:B--2---:R2:W4:Y:S02]  /*1e050*/  SYNCS.PHASECHK.TRANS64.TRYWAIT P3, [R61+URZ+0x28cb0], R68 ;  /* 0x028cb0443d0075a7 */ /* 0x004524000806017f */
[----:B----4-:R-:W-:Y:S05]  /*1e060*/  @!P3 NANOSLEEP.SYNCS 0x989680 ;  /* 0x009896800000b95d */ /* 0x010fea0003900000 */
[----:B------:R-:W4:Y:S02]  /*1e070*/  @!P3 SYNCS.PHASECHK.TRANS64 P3, [R61+URZ+0x28cb0], R68 ;  /* 0x028cb0443d00b5a7 */ /* 0x000f24000806007f */
[----:B----4-:R-:W-:Y:S05]  /*1e080*/  @!P3 BRA `(.L_x_7919) ;  /* 0xfffffffc00f0b947 */ /* 0x010fea000383ffff */
[----:B------:R-:W-:Y:S05]  /*1e090*/  BRA `(.L_x_8182) ;  /* 0xfffffe6400f87947 */ /* 0x000fea000383ffff */
.L_x_7932:
[----:B0-----:R0:W1:Y:S02]  /*1e0a0*/  SYNCS.PHASECHK.TRANS64.TRYWAIT P1, [R12+URZ+0x28c50], R5 ;  /* 0x028c50050c0075a7 */ /* 0x001064000802017f */
[----:B-1----:R-:W-:Y:S05]  /*1e0b0*/  @!P1 NANOSLEEP.SYNCS 0x989680 ;  /* 0x009896800000995d */ /* 0x002fea0003900000 */
[----:B------:R-:W1:Y:S02]  /*1e0c0*/  @!P1 SYNCS.PHASECHK.TRANS64 P1, [R12+URZ+0x28c50], R5 ;  /* 0x028c50050c0095a7 */ /* 0x000e64000802007f */
[----:B-1----:R-:W-:Y:S05]  /*1e0d0*/  @!P1 BRA `(.L_x_7932) ;  /* 0xfffffffc00f09947 */ /* 0x002fea000383ffff */
[----:B------:R-:W-:Y:S05]  /*1e0e0*/  BRA `(.L_x_8183) ;  /* 0xfffffe7800b07947 */ /* 0x000fea000383ffff */
.L_x_7940:
[----:B-1----:R1:W2:Y:S02]  /*1e0f0*/  SYNCS.PHASECHK.TRANS64.TRYWAIT P1, [R21+URZ+0x28c50], R12 ;  /* 0x028c500c150075a7 */ /* 0x0022a4000802017f */
[----:B--2---:R-:W-:Y:S05]  /*1e100*/  @!P1 NANOSLEEP.SYNCS 0x989680 ;  /* 0x009896800000995d */ /* 0x004fea0003900000 */
[----:B------:R-:W2:Y:S02]  /*1e110*/  @!P1 SYNCS.PHASECHK.TRANS64 P1, [R21+URZ+0x28c50], R12 ;  /* 0x028c500c150095a7 */ /* 0x000ea4000802007f */
[----:B--2---:R-:W-:Y:S05]  /*1e120*/  @!P1 BRA `(.L_x_7940) ;  /* 0xfffffffc00f09947 */ /* 0x004fea000383ffff */
[----:B------:R-:W-:Y:S05]  /*1e130*/  BRA `(.L_x_7939) ;  /* 0xfffffe8400d87947 */ /* 0x000fea000383ffff */
.L_x_7956:
        /* <DEDUP_REMOVED lines=8> */
.L_x_8185:
[----:B------:R-:W-:Y:S05]  /*1e1c0*/  BSYNC B1 ;  /* 0x0000000000017941 */ /* 0x000fea0003800000 */
.L_x_8184:
        /* <DEDUP_REMOVED lines=8> */
.L_x_8186:
[----:B------:R-:W-:Y:S02]  /*1e250*/  IMAD.MOV.U32 R13, RZ, RZ, R152 ;  /* 0x000000ffff0d7224 */ /* 0x000fe400078e0098 */
[----:B------:R-:W-:-:S07]  /*1e260*/  IMAD.MOV.U32 R3, RZ, RZ, R14 ;  /* 0x000000ffff037224 */ /* 0x000fce00078e000e */
[----:B------:R-:W-:Y:S05]  /*1e270*/  WARPSYNC.COLLECTIVE R15, `(.L_x_8187) ;  /* 0x000000000f087348 */ /* 0x000fea0003c00000 */
[----:B------:R0:W1:Y:S02]  /*1e280*/  SHFL.IDX P6, R14, R13, R12, R11 ;  /* 0x0000000c0d0e7389 */ /* 0x00006400000c000b */
[----:B01----:R-:W-:Y:S01]  /*1e290*/  ENDCOLLECTIVE ;  /* 0x000000000000791b */ /* 0x003fe20003800000 */
.L_x_8187:
[----:B------:R-:W-:Y:S02]  /*1e2a0*/  IMAD.MOV.U32 R13, RZ, RZ, R30 ;  /* 0x000000ffff0d7224 */ /* 0x000fe400078e001e */
[----:B------:R-:W-:-:S07]  /*1e2b0*/  IMAD.MOV.U32 R7, RZ, RZ, R14 ;  /* 0x000000ffff077224 */ /* 0x000fce00078e000e */
[----:B------:R-:W-:Y:S05]  /*1e2c0*/  WARPSYNC.COLLECTIVE R15, `(.L_x_8188) ;  /* 0x000000000f087348 */ /* 0x000fea0003c00000 */
[----:B------:R0:W1:Y:S02]  /*1e2d0*/  SHFL.IDX P6, R14, R13, R12, R11 ;  /* 0x0000000c0d0e7389 */ /* 0x00006400000c000b */
[----:B01----:R-:W-:Y:S01]  /*1e2e0*/  ENDCOLLECTIVE ;  /* 0x000000000000791b */ /* 0x003fe20003800000 */
.L_x_8188:
[----:B------:R-:W-:Y:S01]  /*1e2f0*/  IMAD.MOV.U32 R8, RZ, RZ, R14 ;  /* 0x000000ffff087224 */ /* 0x000fe200078e000e */
[----:B------:R-:W-:Y:S06]  /*1e300*/  BRA `(.L_x_8189) ;  /* 0xfffffea000247947 */ /* 0x000fec000383ffff */
.L_x_7959:
[----:B------:R-:W-:Y:S01]  /*1e310*/  BSSY B1, `(.L_x_8190) ;  /* 0x0000008000017945 */ /* 0x000fe20003800000 */
[----:B------:R-:W-:Y:S02]  /*1e320*/  IMAD.MOV.U32 R13, RZ, RZ, R31 ;  /* 0x000000ffff0d7224 */ /* 0x000fe400078e001f */
[----:B------:R-:W-:Y:S02]  /*1e330*/  IMAD.MOV.U32 R12, RZ, RZ, 0x1 ;  /* 0x00000001ff0c7424 */ /* 0x000fe400078e00ff */
[----:B------:R-:W-:Y:S02]  /*1e340*/  IMAD.MOV.U32 R11, RZ, RZ, 0x1c1f ;  /* 0x00001c1fff0b7424 */ /* 0x000fe400078e00ff */
[----:B------:R-:W-:-:S07]  /*1e350*/  IMAD.MOV.U32 R15, RZ, RZ, -0x1 ;  /* 0xffffffffff0f7424 */ /* 0x000fce00078e00ff */
[----:B0--3--:R-:W-:Y:S05]  /*1e360*/  WARPSYNC.COLLECTIVE R15, `(.L_x_8191) ;  /* 0x000000000f087348 */ /* 0x009fea0003c00000 */
[----:B------:R1:W2:Y:S02]  /*1e370*/  SHFL.IDX P6, R14, R13, R12, R11 ;  /* 0x0000000c0d0e7389 */ /* 0x0002a400000c000b */
[----:B0123--:R-:W-:Y:S01]  /*1e380*/  ENDCOLLECTIVE ;  /* 0x000000000000791b */ /* 0x00ffe20003800000 */
.L_x_8191:
[----:B------:R-:W-:Y:S05]  /*1e390*/  BSYNC B1 ;  /* 0x0000000000017941 */ /* 0x000fea0003800000 */
.L_x_8190:
        /* <DEDUP_REMOVED lines=8> */
.L_x_8192:
[----:B------:R-:W-:Y:S02]  /*1e420*/  IMAD.MOV.U32 R13, RZ, RZ, R152 ;  /* 0x000000ffff0d7224 */ /* 0x000fe400078e0098 */
[----:B------:R-:W-:-:S07]  /*1e430*/  IMAD.MOV.U32 R3, RZ, RZ, R14 ;  /* 0x000000ffff037224 */ /* 0x000fce00078e000e */
[----:B------:R-:W-:Y:S05]  /*1e440*/  WARPSYNC.COLLECTIVE R15, `(.L_x_8193) ;  /* 0x000000000f087348 */ /* 0x000fea0003c00000 */
[----:B------:R0:W1:Y:S02]  /*1e450*/  SHFL.IDX P6, R14, R13, R12, R11 ;  /* 0x0000000c0d0e7389 */ /* 0x00006400000c000b */
[----:B01----:R-:W-:Y:S01]  /*1e460*/  ENDCOLLECTIVE ;  /* 0x000000000000791b */ /* 0x003fe20003800000 */
.L_x_8193:
[----:B------:R-:W-:Y:S02]  /*1e470*/  IMAD.MOV.U32 R13, RZ, RZ, R30 ;  /* 0x000000ffff0d7224 */ /* 0x000fe400078e001e */
[----:B------:R-:W-:-:S07]  /*1e480*/  IMAD.MOV.U32 R7, RZ, RZ, R14 ;  /* 0x000000ffff077224 */ /* 0x000fce00078e000e */
[----:B------:R-:W-:Y:S05]  /*1e490*/  WARPSYNC.COLLECTIVE R15, `(.L_x_8194) ;  /* 0x000000000f087348 */ /* 0x000fea0003c00000 */
[----:B------:R0:W1:Y:S02]  /*1e4a0*/  SHFL.IDX P6, R14, R13, R12, R11 ;  /* 0x0000000c0d0e7389 */ /* 0x00006400000c000b */
[----:B01----:R-:W-:Y:S01]  /*1e4b0*/  ENDCOLLECTIVE ;  /* 0x000000000000791b */ /* 0x003fe20003800000 */
.L_x_8194:
[----:B------:R-:W-:Y:S01]  /*1e4c0*/  IMAD.MOV.U32 R30, RZ, RZ, R14 ;  /* 0x000000ffff1e7224 */ /* 0x000fe200078e000e */
[----:B------:R-:W-:Y:S06]  /*1e4d0*/  BRA `(.L_x_8195) ;  /* 0xfffffea000847947 */ /* 0x000fec000383ffff */
.L_x_7963:
[----:B0-----:R0:W1:Y:S02]  /*1e4e0*/  SYNCS.PHASECHK.TRANS64.TRYWAIT P0, [R2+URZ+0x28c00], R35 ;  /* 0x028c0023020075a7 */ /* 0x001064000800017f */
[----:B-1----:R-:W-:Y:S05]  /*1e4f0*/  @!P0 NANOSLEEP.SYNCS 0x989680 ;  /* 0x009896800000895d */ /* 0x002fea0003900000 */
[----:B------:R-:W1:Y:S02]  /*1e500*/  @!P0 SYNCS.PHASECHK.TRANS64 P0, [R2+URZ+0x28c00], R35 ;  /* 0x028c0023020085a7 */ /* 0x000e64000800007f */
[----:B-1----:R-:W-:Y:S05]  /*1e510*/  @!P0 BRA `(.L_x_7963) ;  /* 0xfffffffc00f08947 */ /* 0x002fea000383ffff */
[----:B------:R-:W-:Y:S05]  /*1e520*/  BRA `(.L_x_8196) ;  /* 0xfffffea400787947 */ /* 0x000fea000383ffff */
.L_x_7971:
[----:B------:R-:W0:Y:S01]  /*1e530*/  LDC R37, c[0x0][0x3f4] ;  /* 0x0000fd00ff257b82 */ /* 0x000e220000000800 */
[----:B------:R-:W-:Y:S01]  /*1e540*/  BSSY B1, `(.L_x_8197) ;  /* 0x0000008000017945 */ /* 0x000fe20003800000 */
[----:B------:R-:W-:Y:S02]  /*1e550*/  IMAD.MOV.U32 R13, RZ, RZ, R27 ;  /* 0x000000ffff0d7224 */ /* 0x000fe400078e001b */
[----:B------:R-:W-:Y:S02]  /*1e560*/  IMAD.MOV.U32 R12, RZ, RZ, RZ ;  /* 0x000000ffff0c7224 */ /* 0x000fe400078e00ff */
[----:B------:R-:W-:Y:S02]  /*1e570*/  IMAD.MOV.U32 R11, RZ, RZ, 0x1c1f ;  /* 0x00001c1fff0b7424 */ /* 0x000fe400078e00ff */
[----:B------:R-:W-:-:S07]  /*1e580*/  IMAD.MOV.U32 R15, RZ, RZ, -0x1 ;  /* 0xffffffffff0f7424 */ /* 0x000fce00078e00ff */
[----:B0---4-:R-:W-:Y:S05]  /*1e590*/  WARPSYNC.COLLECTIVE R15, `(.L_x_8198) ;  /* 0x000000000f087348 */ /* 0x011fea0003c00000 */
[----:B------:R1:W2:Y:S02]  /*1e5a0*/  SHFL.IDX P6, R14, R13, R12, R11 ;  /* 0x0000000c0d0e7389 */ /* 0x0002a400000c000b */
[----:B012-4-:R-:W-:Y:S01]  /*1e5b0*/  ENDCOLLECTIVE ;  /* 0x000000000000791b */ /* 0x017fe20003800000 */
.L_x_8198:
[----:B------:R-:W-:Y:S05]  /*1e5c0*/  BSYNC B1 ;  /* 0x0000000000017941 */ /* 0x000fea0003800000 */
.L_x_8197:
        /* <DEDUP_REMOVED lines=10> */
.L_x_8199:
[----:B------:R-:W-:Y:S01]  /*1e670*/  ISETP.GE.OR P1, PT, R35, R0, P0 ;  /* 0x000000002300720c */ /* 0x000fe20000726670 */
[----:B------:R-:W-:-:S12]  /*1e680*/  IMAD.MOV.U32 R13, RZ, RZ, R25 ;  /* 0x000000ffff0d7224 */ /* 0x000fd800078e0019 */
[C---:B------:R-:W-:Y:S02]  /*1e690*/  @!P1 SHF.L.U32 R7, R18.reuse, 0x1, RZ ;  /* 0x0000000112079819 */ /* 0x040fe400000006ff */
[----:B------:R-:W-:Y:S01]  /*1e6a0*/  @!P1 SHF.L.U64.HI R6, R18, 0x1, R19 ;  /* 0x0000000112069819 */ /* 0x000fe20000010213 */
[----:B------:R-:W-:-:S07]  /*1e6b0*/  IMAD.MOV.U32 R4, RZ, RZ, R14 ;  /* 0x000000ffff047224 */ /* 0x000fce00078e000e */
[----:B------:R-:W-:Y:S05]  /*1e6c0*/  WARPSYNC.COLLECTIVE R15, `(.L_x_8200) ;  /* 0x000000000f087348 */ /* 0x000fea0003c00000 */
[----:B------:R0:W1:Y:S02]  /*1e6d0*/  SHFL.IDX P6, R14, R13, R12, R11 ;  /* 0x0000000c0d0e7389 */ /* 0x00006400000c000b */
[----:B01----:R-:W-:Y:S01]  /*1e6e0*/  ENDCOLLECTIVE ;  /* 0x000000000000791b */ /* 0x003fe20003800000 */
.L_x_8200:
[----:B------:R-:W-:-:S05]  /*1e6f0*/  @!P1 IADD3 R8, P2, R4, R7, RZ ;  /* 0x0000000704089210 */ /* 0x000fca0007f5e0ff */
[----:B------:R-:W-:Y:S02]  /*1e700*/  @!P1 IMAD.X R9, R3, 0x1, R6, P2 ;  /* 0x0000000103099824 */ /* 0x000fe400010e0606 */
[----:B------:R-:W-:Y:S02]  /*1e710*/  IMAD.MOV.U32 R13, RZ, RZ, R34 ;  /* 0x000000ffff0d7224 */ /* 0x000fe400078e0022 */
[----:B------:R-:W-:-:S07]  /*1e720*/  IMAD.MOV.U32 R5, RZ, RZ, R14 ;  /* 0x000000ffff057224 */ /* 0x000fce00078e000e */
[----:B------:R-:W-:Y:S05]  /*1e730*/  WARPSYNC.COLLECTIVE R15, `(.L_x_8201) ;  /* 0x000000000f087348 */ /* 0x000fea0003c00000 */
[----:B------:R0:W1:Y:S02]  /*1e740*/  SHFL.IDX P6, R14, R13, R12, R11 ;  /* 0x0000000c0d0e7389 */ /* 0x00006400000c000b */
[----:B01----:R-:W-:Y:S01]  /*1e750*/  ENDCOLLECTIVE ;  /* 0x000000000000791b */ /* 0x003fe20003800000 */
.L_x_8201:
        /* <DEDUP_REMOVED lines=21> */
.L_x_8202:
[----:B------:R-:W-:Y:S01]  /*1e8b0*/  IMAD.MOV.U32 R9, RZ, RZ, R29 ;  /* 0x000000ffff097224 */ /* 0x000fe200078e001d */
[----:B------:R-:W-:Y:S01]  /*1e8c0*/  PRMT R55, R3, 0x7610, R55 ;  /* 0x0000761003377816 */ /* 0x000fe20000000037 */
[----:B------:R-:W-:Y:S02]  /*1e8d0*/  IMAD.MOV.U32 R8, RZ, RZ, R28 ;  /* 0x000000ffff087224 */ /* 0x000fe400078e001c */
[----:B------:R-:W-:Y:S01]  /*1e8e0*/  @!P1 IMAD.MOV.U32 R30, RZ, RZ, R4 ;  /* 0x000000ffff1e9224 */ /* 0x000fe200078e0004 */
[----:B------:R-:W-:Y:S01]  /*1e8f0*/  @!P1 MOV R33, R7 ;  /* 0x0000000700219202 */ /* 0x000fe20000000f00 */
[----:B------:R-:W-:Y:S01]  /*1e900*/  @!P1 IMAD.MOV.U32 R31, RZ, RZ, R5 ;  /* 0x000000ffff1f9224 */ /* 0x000fe200078e0005 */
[----:B------:R-:W-:Y:S01]  /*1e910*/  PRMT R36, R8, 0x5410, R9 ;  /* 0x0000541008247816 */ /* 0x000fe20000000009 */
[----:B------:R-:W-:Y:S02]  /*1e920*/  @!P1 IMAD.MOV.U32 R32, RZ, RZ, R6 ;  /* 0x000000ffff209224 */ /* 0x000fe400078e0006 */
[----:B------:R-:W-:-:S02]  /*1e930*/  IMAD.MOV.U32 R4, RZ, RZ, R30 ;  /* 0x000000ffff047224 */ /* 0x000fc400078e001e */
[----:B------:R-:W-:Y:S02]  /*1e940*/  IMAD.MOV.U32 R13, RZ, RZ, R26 ;  /* 0x000000ffff0d7224 */ /* 0x000fe400078e001a */
[----:B------:R-:W-:Y:S02]  /*1e950*/  IMAD.MOV.U32 R5, RZ, RZ, R31 ;  /* 0x000000ffff057224 */ /* 0x000fe400078e001f */
[----:B------:R-:W-:Y:S02]  /*1e960*/  IMAD.MOV.U32 R6, RZ, RZ, R32 ;  /* 0x000000ffff067224 */ /* 0x000fe400078e0020 */
[----:B------:R-:W-:Y:S01]  /*1e970*/  IMAD.MOV.U32 R7, RZ, RZ, R33 ;  /* 0x000000ffff077224 */ /* 0x000fe200078e0021 */
[----:B------:R-:W-:Y:S02]  /*1e980*/  PRMT R48, R5, 0x7610, R48 ;  /* 0x0000761005307816 */ /* 0x000fe40000000030 */
[----:B------:R-:W-:Y:S01]  /*1e990*/  PRMT R54, R4, 0x5410, R6 ;  /* 0x0000541004367816 */ /* 0x000fe20000000006 */
[----:B------:R-:W-:Y:S01]  /*1e9a0*/  IMAD.MOV.U32 R3, RZ, RZ, R14 ;  /* 0x000000ffff037224 */ /* 0x000fe200078e000e */
[----:B------:R-:W-:-:S07]  /*1e9b0*/  PRMT R53, R7, 0x7610, R53 ;  /* 0x0000761007357816 */ /* 0x000fce0000000035 */
[----:B------:R-:W-:Y:S05]  /*1e9c0*/  WARPSYNC.COLLECTIVE R15, `(.L_x_8203) ;  /* 0x000000000f087348 */ /* 0x000fea0003c00000 */
[----:B------:R0:W1:Y:S02]  /*1e9d0*/  SHFL.IDX P6, R14, R13, R12, R11 ;  /* 0x0000000c0d0e7389 */ /* 0x00006400000c000b */
[----:B01----:R-:W-:Y:S01]  /*1e9e0*/  ENDCOLLECTIVE ;  /* 0x000000000000791b */ /* 0x003fe20003800000 */
.L_x_8203:
[----:B------:R-:W-:Y:S01]  /*1e9f0*/  CS2R R4, SRZ ;  /* 0x0000000000047805 */ /* 0x000fe2000001ff00 */
[----:B------:R-:W-:Y:S02]  /*1ea00*/  IMAD.MOV.U32 R13, RZ, RZ, R25 ;  /* 0x000000ffff0d7224 */ /* 0x000fe400078e0019 */
[----:B------:R-:W-:-:S07]  /*1ea10*/  IMAD.MOV.U32 R24, RZ, RZ, R14 ;  /* 0x000000ffff187224 */ /* 0x000fce00078e000e */
[----:B------:R-:W-:Y:S05]  /*1ea20*/  WARPSYNC.COLLECTIVE R15, `(.L_x_8204) ;  /* 0x000000000f087348 */ /* 0x000fea0003c00000 */
[----:B------:R0:W1:Y:S02]  /*1ea30*/  SHFL.IDX P6, R14, R13, R12, R11 ;  /* 0x0000000c0d0e7389 */ /* 0x00006400000c000b */
[----:B01----:R-:W-:Y:S01]  /*1ea40*/  ENDCOLLECTIVE ;  /* 0x000000000000791b */ /* 0x003fe20003800000 */
.L_x_8204:
[----:B------:R-:W-:Y:S02]  /*1ea50*/  IMAD.MOV.U32 R13, RZ, RZ, R34 ;  /* 0x000000ffff0d7224 */ /* 0x000fe400078e0022 */
[----:B------:R-:W-:-:S07]  /*1ea60*/  IMAD.MOV.U32 R25, RZ, RZ, R14 ;  /* 0x000000ffff197224 */ /* 0x000fce00078e000e */
[----:B------:R-:W-:Y:S05]  /*1ea70*/  WARPSYNC.COLLECTIVE R15, `(.L_x_8205) ;  /* 0x000000000f087348 */ /* 0x000fea0003c00000 */
[----:B------:R0:W1:Y:S02]  /*1ea80*/  SHFL.IDX P6, R14, R13, R12, R11 ;  /* 0x0000000c0d0e7389 */ /* 0x00006400000c000b */
[----:B01----:R-:W-:Y:S01]  /*1ea90*/  ENDCOLLECTIVE ;  /* 0x000000000000791b */ /* 0x003fe20003800000 */
.L_x_8205:
[----:B------:R-:W-:Y:S05]  /*1eaa0*/  BRA `(.L_x_8206) ;  /* 0xfffffeb0005c7947 */ /* 0x000fea000383ffff */
.L_x_7975:
[----:B0-----:R0:W1:Y:S02]  /*1eab0*/  SYNCS.PHASECHK.TRANS64.TRYWAIT P1, [R2+URZ+0x28c00], R13 ;  /* 0x028c000d020075a7 */ /* 0x001064000802017f */
[----:B-1----:R-:W-:Y:S05]  /*1eac0*/  @!P1 NANOSLEEP.SYNCS 0x989680 ;  /* 0x009896800000995d */ /* 0x002fea0003900000 */
[----:B------:R-:W1:Y:S02]  /*1ead0*/  @!P1 SYNCS.PHASECHK.TRANS64 P1, [R2+URZ+0x28c00], R13 ;  /* 0x028c000d020095a7 */ /* 0x000e64000802007f */
[----:B-1----:R-:W-:Y:S05]  /*1eae0*/  @!P1 BRA `(.L_x_7975) ;  /* 0xfffffffc00f09947 */ /* 0x002fea000383ffff */
[----:B------:R-:W-:Y:S05]  /*1eaf0*/  BRA `(.L_x_8207) ;  /* 0xfffffeb000f87947 */ /* 0x000fea000383ffff */
.L_x_7981:
[----:B0-----:R0:W1:Y:S02]  /*1eb00*/  SYNCS.PHASECHK.TRANS64.TRYWAIT P1, [R21+URZ+0x28c30], R58 ;  /* 0x028c303a150075a7 */ /* 0x001064000802017f */
[----:B-1----:R-:W-:Y:S05]  /*1eb10*/  @!P1 NANOSLEEP.SYNCS 0x989680 ;  /* 0x009896800000995d */ /* 0x002fea0003900000 */
[----:B------:R-:W1:Y:S02]  /*1eb20*/  @!P1 SYNCS.PHASECHK.TRANS64 P1, [R21+URZ+0x28c30], R58 ;  /* 0x028c303a150095a7 */ /* 0x000e64000802007f */
[----:B-1----:R-:W-:Y:S05]  /*1eb30*/  @!P1 BRA `(.L_x_7981) ;  /* 0xfffffffc00f09947 */ /* 0x002fea000383ffff */
[----:B------:R-:W-:Y:S05]  /*1eb40*/  BRA `(.L_x_7980) ;  /* 0xfffffec000687947 */ /* 0x000fea000383ffff */
.L_x_7987:
[----:B-1----:R1:W2:Y:S02]  /*1eb50*/  SYNCS.PHASECHK.TRANS64.TRYWAIT P1, [R21+URZ+0x28c50], R58 ;  /* 0x028c503a150075a7 */ /* 0x0022a4000802017f */
[----:B--2---:R-:W-:Y:S05]  /*1eb60*/  @!P1 NANOSLEEP.SYNCS 0x989680 ;  /* 0x009896800000995d */ /* 0x004fea0003900000 */
[----:B------:R-:W2:Y:S02]  /*1eb70*/  @!P1 SYNCS.PHASECHK.TRANS64 P1, [R21+URZ+0x28c50], R58 ;  /* 0x028c503a150095a7 */ /* 0x000ea4000802007f */
[----:B--2---:R-:W-:Y:S05]  /*1eb80*/  @!P1 BRA `(.L_x_7987) ;  /* 0xfffffffc00f09947 */ /* 0x004fea000383ffff */
[----:B------:R-:W-:Y:S05]  /*1eb90*/  BRA `(.L_x_7986) ;  /* 0xfffffed400207947 */ /* 0x000fea000383ffff */
.L_x_7995:
[----:B-1----:R1:W2:Y:S02]  /*1eba0*/  SYNCS.PHASECHK.TRANS64.TRYWAIT P1, [R209+URZ+0x28c30], R213 ;  /* 0x028c30d5d10075a7 */ /* 0x0022a4000802017f */
[----:B--2---:R-:W-:Y:S05]  /*1ebb0*/  @!P1 NANOSLEEP.SYNCS 0x989680 ;  /* 0x009896800000995d */ /* 0x004fea0003900000 */
[----:B------:R-:W2:Y:S02]  /*1ebc0*/  @!P1 SYNCS.PHASECHK.TRANS64 P1, [R209+URZ+0x28c30], R213 ;  /* 0x028c30d5d10095a7 */ /* 0x000ea4000802007f */
[----:B--2---:R-:W-:Y:S05]  /*1ebd0*/  @!P1 BRA `(.L_x_7995) ;  /* 0xfffffffc00f09947 */ /* 0x004fea000383ffff */
[----:B------:R-:W-:Y:S05]  /*1ebe0*/  BRA `(.L_x_7994) ;  /* 0xfffffed800507947 */ /* 0x000fea000383ffff */
.L_x_8001:
[----:B--2---:R2:W3:Y:S02]  /*1ebf0*/  SYNCS.PHASECHK.TRANS64.TRYWAIT P1, [R209+URZ+0x28c50], R213 ;  /* 0x028c50d5d10075a7 */ /* 0x0044e4000802017f */
[----:B---3--:R-:W-:Y:S05]  /*1ec00*/  @!P1 NANOSLEEP.SYNCS 0x989680 ;  /* 0x009896800000995d */ /* 0x008fea0003900000 */
[----:B------:R-:W3:Y:S02]  /*1ec10*/  @!P1 SYNCS.PHASECHK.TRANS64 P1, [R209+URZ+0x28c50], R213 ;  /* 0x028c50d5d10095a7 */ /* 0x000ee4000802007f */
[----:B---3--:R-:W-:Y:S05]  /*1ec20*/  @!P1 BRA `(.L_x_8001) ;  /* 0xfffffffc00f09947 */ /* 0x008fea000383ffff */
[----:B------:R-:W-:Y:S05]  /*1ec30*/  BRA `(.L_x_8000) ;  /* 0xfffffef400247947 */ /* 0x000fea000383ffff */
.L_x_8010:
[----:B-1----:R1:W2:Y:S02]  /*1ec40*/  SYNCS.PHASECHK.TRANS64.TRYWAIT P1, [R21+URZ+0x28c30], R198 ;  /* 0x028c30c6150075a7 */ /* 0x0022a4000802017f */
[----:B--2---:R-:W-:Y:S05]  /*1ec50*/  @!P1 NANOSLEEP.SYNCS 0x989680 ;  /* 0x009896800000995d */ /* 0x004fea0003900000 */
[----:B------:R-:W2:Y:S02]  /*1ec60*/  @!P1 SYNCS.PHASECHK.TRANS64 P1, [R21+URZ+0x28c30], R198 ;  /* 0x028c30c6150095a7 */ /* 0x000ea4000802007f */
[----:B--2---:R-:W-:Y:S05]  /*1ec70*/  @!P1 BRA `(.L_x_8010) ;  /* 0xfffffffc00f09947 */ /* 0x004fea000383ffff */
[----:B------:R-:W-:Y:S05]  /*1ec80*/  BRA `(.L_x_8009) ;  /* 0xfffffef800407947 */ /* 0x000fea000383ffff */
.L_x_8016:
[----:B----4-:R4:W0:Y:S02]  /*1ec90*/  SYNCS.PHASECHK.TRANS64.TRYWAIT P1, [R21+URZ+0x28c50], R198 ;  /* 0x028c50c6150075a7 */ /* 0x010824000802017f */
[----:B0-----:R-:W-:Y:S05]  /*1eca0*/  @!P1 NANOSLEEP.SYNCS 0x989680 ;  /* 0x009896800000995d */ /* 0x001fea0003900000 */
[----:B------:R-:W0:Y:S02]  /*1ecb0*/  @!P1 SYNCS.PHASECHK.TRANS64 P1, [R21+URZ+0x28c50], R198 ;  /* 0x028c50c6150095a7 */ /* 0x000e24000802007f */
[----:B0-----:R-:W-:Y:S05]  /*1ecc0*/  @!P1 BRA `(.L_x_8016) ;  /* 0xfffffffc00f09947 */ /* 0x001fea000383ffff */
[----:B------:R-:W-:Y:S05]  /*1ecd0*/  BRA `(.L_x_8015) ;  /* 0xffffff0c009c7947 */ /* 0x000fea000383ffff */
.L_x_8052:
        /* <DEDUP_REMOVED lines=8> */
[----:B------:R-:W-:Y:S05]  /*1ed60*/  WARPSYNC.COLLECTIVE R15, `(.L_x_8209) ;  /* 0x000000000f087348 */ /* 0x000fea0003c00000 */
[----:B------:R0:W1:Y:S02]  /*1ed70*/  SHFL.IDX P6, R14, R13, R12, R11 ;  /* 0x0000000c0d0e7389 */ /* 0x00006400000c000b */
[----:B01----:R-:W-:Y:S01]  /*1ed80*/  ENDCOLLECTIVE ;  /* 0x000000000000791b */ /* 0x003fe20003800000 */
.L_x_8209:
[----:B------:R-:W-:Y:S05]  /*1ed90*/  BSYNC B1 ;  /* 0x0000000000017941 */ /* 0x000fea0003800000 */
.L_x_8208:
[----:B------:R-:W-:Y:S05]  /*1eda0*/  BRA `(.L_x_8210) ;  /* 0xffffff8400c47947 */ /* 0x000fea000383ffff */
.L_x_8054:
[----:B------:R-:W-:Y:S01]  /*1edb0*/  BSSY B1, `(.L_x_8211) ;  /* 0x0000006000017945 */ /* 0x000fe20003800000 */
[----:B------:R-:W-:-:S07]  /*1edc0*/  IMAD.MOV.U32 R15, RZ, RZ, -0x1 ;  /* 0xffffffffff0f7424 */ /* 0x000fce00078e00ff */
[----:B0-----:R-:W-:Y:S05]  /*1edd0*/  WARPSYNC.COLLECTIVE R15, `(.L_x_8212) ;  /* 0x000000000f0c7348 */ /* 0x001fea0003c00000 */
[----:B------:R-:W-:Y:S02]  /*1ede0*/  ELECT P6, UR62, PT ;  /* 0x00000000003e782f */ /* 0x000fe400038c0000 */
[----:B------:R-:W-:Y:S01]  /*1edf0*/  MOV R14, UR62 ;  /* 0x0000003e000e7c02 */ /* 0x000fe20008000f00 */
[----:B0-----:R-:W-:Y:S10]  /*1ee00*/  ENDCOLLECTIVE ;  /* 0x000000000000791b */ /* 0x001ff40003800000 */
.L_x_8212:
[----:B------:R-:W-:Y:S05]  /*1ee10*/  BSYNC B1 ;  /* 0x0000000000017941 */ /* 0x000fea0003800000 */
.L_x_8211:
[----:B------:R-:W-:Y:S05]  /*1ee20*/  BRA `(.L_x_8053) ;  /* 0xffffff8400bc7947 */ /* 0x000fea000383ffff */
.L_x_8056:
[----:B0-----:R0:W1:Y:S02]  /*1ee30*/  SYNCS.PHASECHK.TRANS64.TRYWAIT P0, [R18+URZ+0x28c20], R3 ;  /* 0x028c2003120075a7 */ /* 0x001064000800017f */
[----:B-1----:R-:W-:Y:S05]  /*1ee40*/  @!P0 NANOSLEEP.SYNCS 0x989680 ;  /* 0x009896800000895d */ /* 0x002fea0003900000 */
[----:B------:R-:W1:Y:S02]  /*1ee50*/  @!P0 SYNCS.PHASECHK.TRANS64 P0, [R18+URZ+0x28c20], R3 ;  /* 0x028c2003120085a7 */ /* 0x000e64000800007f */
[----:B-1----:R-:W-:Y:S05]  /*1ee60*/  @!P0 BRA `(.L_x_8056) ;  /* 0xfffffffc00f08947 */ /* 0x002fea000383ffff */
[----:B------:R-:W-:Y:S05]  /*1ee70*/  BRA `(.L_x_8213) ;  /* 0xffffff8400cc7947 */ /* 0x000fea000383ffff */
.L_x_8060:
[----:B0-----:R0:W1:Y:S02]  /*1ee80*/  SYNCS.PHASECHK.TRANS64.TRYWAIT P0, [R3+URZ+0x28ca0], R9 ;  /* 0x028ca009030075a7 */ /* 0x001064000800017f */
[----:B-1----:R-:W-:Y:S05]  /*1ee90*/  @!P0 NANOSLEEP.SYNCS 0x989680 ;  /* 0x009896800000895d */ /* 0x002fea0003900000 */
[----:B------:R-:W1:Y:S02]  /*1eea0*/  @!P0 SYNCS.PHASECHK.TRANS64 P0, [R3+URZ+0x28ca0], R9 ;  /* 0x028ca009030085a7 */ /* 0x000e64000800007f */
[----:B-1----:R-:W-:Y:S05]  /*1eeb0*/  @!P0 BRA `(.L_x_8060) ;  /* 0xfffffffc00f08947 */ /* 0x002fea000383ffff */
[----:B------:R-:W-:Y:S05]  /*1eec0*/  BRA `(.L_x_8214) ;  /* 0xffffff8400e47947 */ /* 0x000fea000383ffff */
.L_x_8065:
[----:B-1----:R1:W2:Y:S02]  /*1eed0*/  SYNCS.PHASECHK.TRANS64.TRYWAIT P0, [R3+URZ+0x28cc0], R9 ;  /* 0x028cc009030075a7 */ /* 0x0022a4000800017f */
[----:B--2---:R-:W-:Y:S05]  /*1eee0*/  @!P0 NANOSLEEP.SYNCS 0x989680 ;  /* 0x009896800000895d */ /* 0x004fea0003900000 */
[----:B------:R-:W2:Y:S02]  /*1eef0*/  @!P0 SYNCS.PHASECHK.TRANS64 P0, [R3+URZ+0x28cc0], R9 ;  /* 0x028cc009030085a7 */ /* 0x000ea4000800007f */
[----:B--2---:R-:W-:Y:S05]  /*1ef00*/  @!P0 BRA `(.L_x_8065) ;  /* 0xfffffffc00f08947 */ /* 0x004fea000383ffff */
[----:B------:R-:W-:Y:S05]  /*1ef10*/  BRA `(.L_x_8215) ;  /* 0xffffff8800607947 */ /* 0x000fea000383ffff */
.L_x_8079:
[----:B0-----:R0:W1:Y:S02]  /*1ef20*/  SYNCS.PHASECHK.TRANS64.TRYWAIT P1, [R9+URZ+0x28ca0], R2 ;  /* 0x028ca002090075a7 */ /* 0x001064000802017f */
[----:B-1----:R-:W-:Y:S05]  /*1ef30*/  @!P1 NANOSLEEP.SYNCS 0x989680 ;  /* 0x009896800000995d */ /* 0x002fea0003900000 */
[----:B------:R-:W1:Y:S02]  /*1ef40*/  @!P1 SYNCS.PHASECHK.TRANS64 P1, [R9+URZ+0x28ca0], R2 ;  /* 0x028ca002090095a7 */ /* 0x000e64000802007f */
[----:B-1----:R-:W-:Y:S05]  /*1ef50*/  @!P1 BRA `(.L_x_8079) ;  /* 0xfffffffc00f09947 */ /* 0x002fea000383ffff */
[----:B------:R-:W-:Y:S05]  /*1ef60*/  BRA `(.L_x_8216) ;  /* 0xffffff9000c47947 */ /* 0x000fea000383ffff */
.L_x_8084:
[----:B-1----:R1:W2:Y:S02]  /*1ef70*/  SYNCS.PHASECHK.TRANS64.TRYWAIT P1, [R9+URZ+0x28cc0], R2 ;  /* 0x028cc002090075a7 */ /* 0x0022a4000802017f */
[----:B--2---:R-:W-:Y:S05]  /*1ef80*/  @!P1 NANOSLEEP.SYNCS 0x989680 ;  /* 0x009896800000995d */ /* 0x004fea0003900000 */
[----:B------:R-:W2:Y:S02]  /*1ef90*/  @!P1 SYNCS.PHASECHK.TRANS64 P1, [R9+URZ+0x28cc0], R2 ;  /* 0x028cc002090095a7 */ /* 0x000ea4000802007f */
[----:B--2---:R-:W-:Y:S05]  /*1efa0*/  @!P1 BRA `(.L_x_8084) ;  /* 0xfffffffc00f09947 */ /* 0x004fea000383ffff */
[----:B------:R-:W-:Y:S05]  /*1efb0*/  BRA `(.L_x_8217) ;  /* 0xffffff94003c7947 */ /* 0x000fea000383ffff */
.L_x_8106:
        /* <DEDUP_REMOVED lines=11> */
.L_x_8219:
[----:B------:R-:W-:Y:S05]  /*1f070*/  BSYNC B0 ;  /* 0x0000000000007941 */ /* 0x000fea0003800000 */
.L_x_8218:
[----:B------:R-:W-:Y:S05]  /*1f080*/  BRA `(.L_x_8220) ;  /* 0xffffffa800fc7947 */ /* 0x000fea000383ffff */
.L_x_8109:
[----:B0-----:R0:W1:Y:S02]  /*1f090*/  SYNCS.PHASECHK.TRANS64.TRYWAIT P0, [R30+URZ+0x28c40], R0 ;  /* 0x028c40001e0075a7 */ /* 0x001064000800017f */
[----:B-1----:R-:W-:Y:S05]  /*1f0a0*/  @!P0 NANOSLEEP.SYNCS 0x989680 ;  /* 0x009896800000895d */ /* 0x002fea0003900000 */
[----:B------:R-:W1:Y:S02]  /*1f0b0*/  @!P0 SYNCS.PHASECHK.TRANS64 P0, [R30+URZ+0x28c40], R0 ;  /* 0x028c40001e0085a7 */ /* 0x000e64000800007f */
[----:B-1----:R-:W-:Y:S05]  /*1f0c0*/  @!P0 BRA `(.L_x_8109) ;  /* 0xfffffffc00f08947 */ /* 0x002fea000383ffff */
[----:B------:R-:W-:Y:S05]  /*1f0d0*/  BRA `(.L_x_8221) ;  /* 0xffffffac00387947 */ /* 0x000fea000383ffff */
.L_x_8110:
        /* <DEDUP_REMOVED lines=8> */
.L_x_8223:
[----:B------:R-:W-:Y:S05]  /*1f160*/  BSYNC B0 ;  /* 0x0000000000007941 */ /* 0x000fea0003800000 */
.L_x_8222:
        /* <DEDUP_REMOVED lines=9> */
.L_x_8224:
[----:B------:R-:W-:Y:S02]  /*1f200*/  IMAD.MOV.U32 R13, RZ, RZ, R4 ;  /* 0x000000ffff0d7224 */ /* 0x000fe400078e0004 */
[----:B------:R-:W-:Y:S01]  /*1f210*/  IMAD.MOV.U32 R12, RZ, RZ, 0x1 ;  /* 0x00000001ff0c7424 */ /* 0x000fe200078e00ff */
[----:B------:R-:W-:-:S07]  /*1f220*/  MOV R3, R14 ;  /* 0x0000000e00037202 */ /* 0x000fce0000000f00 */
[----:B------:R-:W-:Y:S05]  /*1f230*/  WARPSYNC.COLLECTIVE R15, `(.L_x_8225) ;  /* 0x000000000f087348 */ /* 0x000fea0003c00000 */
[----:B------:R0:W1:Y:S02]  /*1f240*/  SHFL.IDX P6, R14, R13, R12, R11 ;  /* 0x0000000c0d0e7389 */ /* 0x00006400000c000b */
[----:B01----:R-:W-:Y:S01]  /*1f250*/  ENDCOLLECTIVE ;  /* 0x000000000000791b */ /* 0x003fe20003800000 */
.L_x_8225:
        /* <DEDUP_REMOVED lines=15> */
.L_x_8226:
[----:B------:R-:W-:Y:S02]  /*1f350*/  @P0 IMAD R6, R5, 0x2, R18 ;  /* 0x0000000205060824 */ /* 0x000fe400078e0212 */
[----:B------:R-:W-:Y:S02]  /*1f360*/  IMAD.MOV.U32 R13, RZ, RZ, R4 ;  /* 0x000000ffff0d7224 */ /* 0x000fe400078e0004 */
[----:B------:R-:W-:Y:S02]  /*1f370*/  IMAD.MOV.U32 R12, RZ, RZ, 0x2 ;  /* 0x00000002ff0c7424 */ /* 0x000fe400078e00ff */
[----:B------:R-:W-:-:S07]  /*1f380*/  IMAD.MOV.U32 R3, RZ, RZ, R14 ;  /* 0x000000ffff037224 */ /* 0x000fce00078e000e */
[----:B------:R-:W-:Y:S05]  /*1f390*/  WARPSYNC.COLLECTIVE R15, `(.L_x_8227) ;  /* 0x000000000f087348 */ /* 0x000fea0003c00000 */
[----:B------:R0:W1:Y:S02]  /*1f3a0*/  SHFL.IDX P6, R14, R13, R12, R11 ;  /* 0x0000000c0d0e7389 */ /* 0x00006400000c000b */
[----:B01----:R-:W-:Y:S01]  /*1f3b0*/  ENDCOLLECTIVE ;  /* 0x000000000000791b */ /* 0x003fe20003800000 */
.L_x_8227:
        /* <DEDUP_REMOVED lines=15> */
.L_x_8228:
[----:B------:R-:W-:Y:S02]  /*1f4b0*/  @P0 IMAD R6, R5, 0x2, R18 ;  /* 0x0000000205060824 */ /* 0x000fe400078e0212 */
[----:B------:R-:W-:Y:S02]  /*1f4c0*/  IMAD.MOV.U32 R13, RZ, RZ, R4 ;  /* 0x000000ffff0d7224 */ /* 0x000fe400078e0004 */
[----:B------:R-:W-:Y:S02]  /*1f4d0*/  IMAD.MOV.U32 R12, RZ, RZ, 0x3 ;  /* 0x00000003ff0c7424 */ /* 0x000fe400078e00ff */
[----:B------:R-:W-:-:S07]  /*1f4e0*/  IMAD.MOV.U32 R3, RZ, RZ, R14 ;  /* 0x000000ffff037224 */ /* 0x000fce00078e000e */
[----:B------:R-:W-:Y:S05]  /*1f4f0*/  WARPSYNC.COLLECTIVE R15, `(.L_x_8229) ;  /* 0x000000000f087348 */ /* 0x000fea0003c00000 */
[----:B------:R0:W1:Y:S02]  /*1f500*/  SHFL.IDX P6, R14, R13, R12, R11 ;  /* 0x0000000c0d0e7389 */ /* 0x00006400000c000b */
[----:B01----:R-:W-:Y:S01]  /*1f510*/  ENDCOLLECTIVE ;  /* 0x000000000000791b */ /* 0x003fe20003800000 */
.L_x_8229:
        /* <DEDUP_REMOVED lines=10> */
.L_x_8230:
[----:B------:R-:W-:Y:S01]  /*1f5c0*/  @!PT LDS RZ, [RZ] ;  /* 0x00000000fffff984 */ /* 0x000fe20000000800 */
[----:B------:R-:W-:Y:S01]  /*1f5d0*/  @!PT LDS RZ, [RZ] ;  /* 0x00000000fffff984 */ /* 0x000fe20000000800 */
[----:B------:R-:W-:Y:S01]  /*1f5e0*/  @!PT LDS RZ, [RZ] ;  /* 0x00000000fffff984 */ /* 0x000fe20000000800 */
[----:B------:R1:W-:Y:S01]  /*1f5f0*/  @P0 LDGSTS.E.BYPASS.LTC128B.128 [R6+0x23400], desc[UR40][R2.64], !P2 ;  /* 0x2340000002060fae */ /* 0x0003e2000d101d68 */
[----:B------:R-:W-:Y:S01]  /*1f600*/  IMAD.MOV.U32 R0, RZ, RZ, R14 ;  /* 0x000000ffff007224 */ /* 0x000fe200078e000e */
[----:B------:R-:W-:Y:S06]  /*1f610*/  BRA `(.L_x_8231) ;  /* 0xffffffa800dc7947 */ /* 0x000fec000383ffff */
.L_x_8115:
[----:B------:R-:W-:Y:S01]  /*1f620*/  IMAD.MOV.U32 R13, RZ, RZ, R2 ;  /* 0x000000ffff0d7224 */ /* 0x000fe200078e0002 */
[----:B------:R-:W-:Y:S01]  /*1f630*/  MOV R12, RZ ;  /* 0x000000ff000c7202 */ /* 0x000fe20000000f00 */
[----:B------:R-:W-:Y:S02]  /*1f640*/  IMAD.MOV.U32 R11, RZ, RZ, 0x181f ;  /* 0x0000181fff0b7424 */ /* 0x000fe400078e00ff */
[----:B------:R-:W-:Y:S02]  /*1f650*/  IMAD.MOV.U32 R15, RZ, RZ, -0x1 ;  /* 0xffffffffff0f7424 */ /* 0x000fe400078e00ff */
[----:B-----5:R-:W-:Y:S02]  /*1f660*/  IMAD R3, R20, R7, RZ ;  /* 0x0000000714037224 */ /* 0x020fe400078e02ff */
[----:B------:R-:W-:-:S07]  /*1f670*/  IMAD R25, R25, 0x40, R10 ;  /* 0x0000004019197824 */ /* 0x000fce00078e020a */
[----:B------:R-:W-:Y:S05]  /*1f680*/  WARPSYNC.COLLECTIVE R15, `(.L_x_8232) ;  /* 0x000000000f087348 */ /* 0x000fea0003c00000 */
[----:B------:R0:W1:Y:S02]  /*1f690*/  SHFL.IDX P6, R14, R13, R12, R11 ;  /* 0x0000000c0d0e7389 */ /* 0x00006400000c000b */
[----:B01----:R-:W-:Y:S01]  /*1f6a0*/  ENDCOLLECTIVE ;  /* 0x000000000000791b */ /* 0x003fe20003800000 */
.L_x_8232:
[C---:B------:R-:W-:Y:S01]  /*1f6b0*/  VIADD R6, R25.reuse, 0x10 ;  /* 0x0000001019067836 */ /* 0x040fe20000000000 */
[----:B------:R-:W-:Y:S01]  /*1f6c0*/  ISETP.GE.AND P0, PT, R25, R3, PT ;  /* 0x000000031900720c */ /* 0x000fe20003f06270 */
[----:B------:R-:W-:Y:S02]  /*1f6d0*/  IMAD.MOV.U32 R13, RZ, RZ, R0 ;  /* 0x000000ffff0d7224 */ /* 0x000fe400078e0000 */
[----:B------:R-:W-:-:S10]  /*1f6e0*/  IMAD.MOV.U32 R4, RZ, RZ, R14 ;  /* 0x000000ffff047224 */ /* 0x000fd400078e000e */
[----:B------:R-:W-:Y:S05]  /*1f6f0*/  WARPSYNC.COLLECTIVE R15, `(.L_x_8233) ;  /* 0x000000000f087348 */ /* 0x000fea0003c00000 */
[----:B------:R0:W1:Y:S02]  /*1f700*/  SHFL.IDX P6, R14, R13, R12, R11 ;  /* 0x0000000c0d0e7389 */ /* 0x00006400000c000b */
[----:B01----:R-:W-:Y:S01]  /*1f710*/  ENDCOLLECTIVE ;  /* 0x000000000000791b */ /* 0x003fe20003800000 */
.L_x_8233:
[----:B------:R-:W-:Y:S02]  /*1f720*/  IMAD.MOV.U32 R13, RZ, RZ, R2 ;  /* 0x000000ffff0d7224 */ /* 0x000fe400078e0002 */
[----:B------:R-:W-:Y:S02]  /*1f730*/  IMAD.MOV.U32 R12, RZ, RZ, 0x1 ;  /* 0x00000001ff0c7424 */ /* 0x000fe400078e00ff */
[----:B------:R-:W-:-:S07]  /*1f740*/  IMAD.MOV.U32 R5, RZ, RZ, R14 ;  /* 0x000000ffff057224 */ /* 0x000fce00078e000e */
[----:B------:R-:W-:Y:S05]  /*1f750*/  WARPSYNC.COLLECTIVE R15, `(.L_x_8234) ;  /* 0x000000000f087348 */ /* 0x000fea0003c00000 */
[----:B------:R0:W1:Y:S02]  /*1f760*/  SHFL.IDX P6, R14, R13, R12, R11 ;  /* 0x0000000c0d0e7389 */ /* 0x00006400000c000b */
[----:B01----:R-:W-:Y:S01]  /*1f770*/  ENDCOLLECTIVE ;  /* 0x000000000000791b */ /* 0x003fe20003800000 */
.L_x_8234:
        /* <DEDUP_REMOVED lines=15> */
.L_x_8235:
[----:B------:R-:W-:Y:S02]  /*1f870*/  IMAD.MOV.U32 R13, RZ, RZ, R2 ;  /* 0x000000ffff0d7224 */ /* 0x000fe400078e0002 */
[----:B------:R-:W-:Y:S02]  /*1f880*/  IMAD.MOV.U32 R12, RZ, RZ, 0x2 ;  /* 0x00000002ff0c7424 */ /* 0x000fe400078e00ff */
[----:B------:R-:W-:-:S07]  /*1f890*/  IMAD.MOV.U32 R5, RZ, RZ, R14 ;  /* 0x000000ffff057224 */ /* 0x000fce00078e000e */
[----:B------:R-:W-:Y:S05]  /*1f8a0*/  WARPSYNC.COLLECTIVE R15, `(.L_x_8236) ;  /* 0x000000000f087348 */ /* 0x000fea0003c00000 */
[----:B------:R0:W1:Y:S02]  /*1f8b0*/  SHFL.IDX P6, R14, R13, R12, R11 ;  /* 0x0000000c0d0e7389 */ /* 0x00006400000c000b */
[----:B01----:R-:W-:Y:S01]  /*1f8c0*/  ENDCOLLECTIVE ;  /* 0x000000000000791b */ /* 0x003fe20003800000 */
.L_x_8236:
        /* <DEDUP_REMOVED lines=16> */
.L_x_8237:
[----:B------:R-:W-:Y:S01]  /*1f9d0*/  IMAD.MOV.U32 R13, RZ, RZ, R2 ;  /* 0x000000ffff0d7224 */ /* 0x000fe200078e0002 */
[----:B------:R-:W-:Y:S01]  /*1f9e0*/  MOV R12, 0x3 ;  /* 0x00000003000c7802 */ /* 0x000fe20000000f00 */
[----:B------:R-:W-:-:S07]  /*1f9f0*/  IMAD.MOV.U32 R5, RZ, RZ, R14 ;  /* 0x000000ffff057224 */ /* 0x000fce00078e000e */
[----:B------:R-:W-:Y:S05]  /*1fa00*/  WARPSYNC.COLLECTIVE R15, `(.L_x_8238) ;  /* 0x000000000f087348 */ /* 0x000fea0003c00000 */
[----:B------:R0:W1:Y:S02]  /*1fa10*/  SHFL.IDX P6, R14, R13, R12, R11 ;  /* 0x0000000c0d0e7389 */ /* 0x00006400000c000b */
[----:B01----:R-:W-:Y:S01]  /*1fa20*/  ENDCOLLECTIVE ;  /* 0x000000000000791b */ /* 0x003fe20003800000 */
.L_x_8238:
        /* <DEDUP_REMOVED lines=14> */
.L_x_8239:
[----:B------:R-:W-:Y:S01]  /*1fb10*/  IMAD.MOV.U32 R0, RZ, RZ, R14 ;  /* 0x000000ffff007224 */ /* 0x000fe200078e000e */
[----:B------:R-:W-:Y:S06]  /*1fb20*/  BRA `(.L_x_8240) ;  /* 0xffffffb000047947 */ /* 0x000fec000383ffff */
.L_x_8118:
[----:B0-----:R0:W1:Y:S02]  /*1fb30*/  SYNCS.PHASECHK.TRANS64.TRYWAIT P0, [R18+URZ+0x28c20], R0 ;  /* 0x028c2000120075a7 */ /* 0x001064000800017f */
[----:B-1----:R-:W-:Y:S05]  /*1fb40*/  @!P0 NANOSLEEP.SYNCS 0x989680 ;  /* 0x009896800000895d */ /* 0x002fea0003900000 */
[----:B------:R-:W1:Y:S02]  /*1fb50*/  @!P0 SYNCS.PHASECHK.TRANS64 P0, [R18+URZ+0x28c20], R0 ;  /* 0x028c2000120085a7 */ /* 0x000e64000800007f */
[----:B-1----:R-:W-:Y:S05]  /*1fb60*/  @!P0 BRA `(.L_x_8118) ;  /* 0xfffffffc00f08947 */ /* 0x002fea000383ffff */
[----:B------:R-:W-:Y:S05]  /*1fb70*/  BRA `(.L_x_8241) ;  /* 0xffffffb000607947 */ /* 0x000fea000383ffff */
.L_x_8121:
[----:B0-----:R0:W1:Y:S02]  /*1fb80*/  SYNCS.PHASECHK.TRANS64.TRYWAIT P0, [R30+URZ+0x28c60], R0 ;  /* 0x028c60001e0075a7 */ /* 0x001064000800017f */
[----:B-1----:R-:W-:Y:S05]  /*1fb90*/  @!P0 NANOSLEEP.SYNCS 0x989680 ;  /* 0x009896800000895d */ /* 0x002fea0003900000 */
[----:B------:R-:W1:Y:S02]  /*1fba0*/  @!P0 SYNCS.PHASECHK.TRANS64 P0, [R30+URZ+0x28c60], R0 ;  /* 0x028c60001e0085a7 */ /* 0x000e64000800007f */
[----:B-1----:R-:W-:Y:S05]  /*1fbb0*/  @!P0 BRA `(.L_x_8121) ;  /* 0xfffffffc00f08947 */ /* 0x002fea000383ffff */
[----:B------:R-:W-:Y:S05]  /*1fbc0*/  BRA `(.L_x_8242) ;  /* 0xffffffb000707947 */ /* 0x000fea000383ffff */
.L_x_8122:
        /* <DEDUP_REMOVED lines=8> */
.L_x_8244:
[----:B------:R-:W-:Y:S05]  /*1fc50*/  BSYNC B0 ;  /* 0x0000000000007941 */ /* 0x000fea0003800000 */
.L_x_8243:
        /* <DEDUP_REMOVED lines=15> */
.L_x_8245:
        /* <DEDUP_REMOVED lines=40> */
.L_x_8246:
[----:B------:R-:W-:Y:S02]  /*1ffd0*/  IMAD.MOV.U32 R13, RZ, RZ, R5 ;  /* 0x000000ffff0d7224 */ /* 0x000fe400078e0005 */
[----:B------:R-:W-:-:S07]  /*1ffe0*/  IMAD.MOV.U32 R3, RZ, RZ, R14 ;  /* 0x000000ffff037224 */ /* 0x000fce00078e000e */
[----:B------:R-:W-:Y:S05]  /*1fff0*/  WARPSYNC.COLLECTIVE R15, `(.L_x_8247) ;  /* 0x000000000f087348 */ /* 0x000fea0003c00000 */
[----:B------:R0:W1:Y:S02]  /*20000*/  SHFL.IDX P6, R14, R13, R12, R11 ;  /* 0x0000000c0d0e7389 */ /* 0x00006400000c000b */
[----:B01----:R-:W-:Y:S01]  /*20010*/  ENDCOLLECTIVE ;  /* 0x000000000000791b */ /* 0x003fe20003800000 */
.L_x_8247:
[----:B------:R-:W-:Y:S02]  /*20020*/  IMAD.MOV.U32 R13, RZ, RZ, R6 ;  /* 0x000000ffff0d7224 */ /* 0x000fe400078e0006 */
[----:B------:R-:W-:Y:S02]  /*20030*/  IMAD.MOV.U32 R12, RZ, RZ, 0x2 ;  /* 0x00000002ff0c7424 */ /* 0x000fe400078e00ff */
[----:B------:R-:W-:-:S05]  /*20040*/  IMAD.MOV.U32 R2, RZ, RZ, R14 ;  /* 0x000000ffff027224 */ /* 0x000fca00078e000e */
        /* <DEDUP_REMOVED lines=26> */
.L_x_8248:
[----:B------:R-:W-:Y:S02]  /*201f0*/  IMAD.MOV.U32 R13, RZ, RZ, R5 ;  /* 0x000000ffff0d7224 */ /* 0x000fe400078e0005 */
[----:B------:R-:W-:-:S07]  /*20200*/  IMAD.MOV.U32 R7, RZ, RZ, R14 ;  /* 0x000000ffff077224 */ /* 0x000fce00078e000e */
[----:B------:R-:W-:Y:S05]  /*20210*/  WARPSYNC.COLLECTIVE R15, `(.L_x_8249) ;  /* 0x000000000f087348 */ /* 0x000fea0003c00000 */
[----:B------:R0:W1:Y:S02]  /*20220*/  SHFL.IDX P6, R14, R13, R12, R11 ;  /* 0x0000000c0d0e7389 */ /* 0x00006400000c000b */
[----:B01----:R-:W-:Y:S01]  /*20230*/  ENDCOLLECTIVE ;  /* 0x000000000000791b */ /* 0x003fe20003800000 */
.L_x_8249:
        /* <DEDUP_REMOVED lines=29> */
.L_x_8250:
[----:B------:R-:W-:Y:S02]  /*20410*/  IMAD.MOV.U32 R13, RZ, RZ, R5 ;  /* 0x000000ffff0d7224 */ /* 0x000fe400078e0005 */
[----:B------:R-:W-:-:S07]  /*20420*/  IMAD.MOV.U32 R6, RZ, RZ, R14 ;  /* 0x000000ffff067224 */ /* 0x000fce00078e000e */
[----:B------:R-:W-:Y:S05]  /*20430*/  WARPSYNC.COLLECTIVE R15, `(.L_x_8251) ;  /* 0x000000000f087348 */ /* 0x000fea0003c00000 */
[----:B------:R0:W1:Y:S02]  /*20440*/  SHFL.IDX P6, R14, R13, R12, R11 ;  /* 0x0000000c0d0e7389 */ /* 0x00006400000c000b */
[----:B01----:R-:W-:Y:S01]  /*20450*/  ENDCOLLECTIVE ;  /* 0x000000000000791b */ /* 0x003fe20003800000 */
.L_x_8251:
[----:B------:R-:W-:Y:S01]  /*20460*/  IMAD.MOV.U32 R2, RZ, RZ, R14 ;  /* 0x000000ffff027224 */ /* 0x000fe200078e000e */
[----:B------:R-:W-:Y:S06]  /*20470*/  BRA `(.L_x_8252) ;  /* 0xffffffac00fc7947 */ /* 0x000fec000383ffff */
.L_x_8129:
[----:B0-----:R0:W1:Y:S02]  /*20480*/  SYNCS.PHASECHK.TRANS64.TRYWAIT P0, [R6+URZ+0x28c40], R20 ;  /* 0x028c4014060075a7 */ /* 0x001064000800017f */
[----:B-1----:R-:W-:Y:S05]  /*20490*/  @!P0 NANOSLEEP.SYNCS 0x989680 ;  /* 0x009896800000895d */ /* 0x002fea0003900000 */
[----:B------:R-:W1:Y:S02]  /*204a0*/  @!P0 SYNCS.PHASECHK.TRANS64 P0, [R6+URZ+0x28c40], R20 ;  /* 0x028c4014060085a7 */ /* 0x000e64000800007f */
[----:B-1----:R-:W-:Y:S05]  /*204b0*/  @!P0 BRA `(.L_x_8129) ;  /* 0xfffffffc00f08947 */ /* 0x002fea000383ffff */
[----:B------:R-:W-:Y:S05]  /*204c0*/  BRA `(.L_x_8253) ;  /* 0xffffffb4008c7947 */ /* 0x000fea000383ffff */
.L_x_8130:
        /* <DEDUP_REMOVED lines=8> */
.L_x_8255:
[----:B------:R-:W-:Y:S05]  /*20550*/  BSYNC B1 ;  /* 0x0000000000017941 */ /* 0x000fea0003800000 */
.L_x_8254:
[----:B------:R-:W-:Y:S01]  /*20560*/  IMAD.MOV.U32 R13, RZ, RZ, R21 ;  /* 0x000000ffff0d7224 */ /* 0x000fe200078e0015 */
[----:B------:R-:W-:Y:S01]  /*20570*/  LEA R23, R8, R18, 0x1 ;  /* 0x0000001208177211 */ /* 0x000fe200078e08ff */
[----:B------:R-:W-:Y:S02]  /*20580*/  IMAD.MOV.U32 R12, RZ, RZ, RZ ;  /* 0x000000ffff0c7224 */ /* 0x000fe400078e00ff */
[----:B------:R-:W-:Y:S02]  /*20590*/  IMAD.MOV.U32 R11, RZ, RZ, 0x181f ;  /* 0x0000181fff0b7424 */ /* 0x000fe400078e00ff */
[----:B------:R-:W-:Y:S02]  /*205a0*/  IMAD.MOV.U32 R15, RZ, RZ, -0x1 ;  /* 0xffffffffff0f7424 */ /* 0x000fe400078e00ff */
[----:B------:R-:W-:-:S07]  /*205b0*/  IMAD.MOV.U32 R3, RZ, RZ, R14 ;  /* 0x000000ffff037224 */ /* 0x000fce00078e000e */
[----:B------:R-:W-:Y:S05]  /*205c0*/  WARPSYNC.COLLECTIVE R15, `(.L_x_8256) ;  /* 0x000000000f087348 */ /* 0x000fea0003c00000 */
[----:B------:R0:W1:Y:S02]  /*205d0*/  SHFL.IDX P6, R14, R13, R12, R11 ;  /* 0x0000000c0d0e7389 */ /* 0x00006400000c000b */
[----:B01----:R-:W-:Y:S01]  /*205e0*/  ENDCOLLECTIVE ;  /* 0x000000000000791b */ /* 0x003fe20003800000 */
.L_x_8256:
[----:B------:R-:W-:Y:S02]  /*205f0*/  IMAD.MOV.U32 R13, RZ, RZ, R25 ;  /* 0x000000ffff0d7224 */ /* 0x000fe400078e0019 */
[----:B------:R-:W-:Y:S02]  /*20600*/  IMAD.MOV.U32 R12, RZ, RZ, 0x1 ;  /* 0x00000001ff0c7424 */ /* 0x000fe400078e00ff */
[----:B------:R-:W-:-:S07]  /*20610*/  IMAD.MOV.U32 R2, RZ, RZ, R14 ;  /* 0x000000ffff027224 */ /* 0x000fce00078e000e */
[----:B------:R-:W-:Y:S05]  /*20620*/  WARPSYNC.COLLECTIVE R15, `(.L_x_8257) ;  /* 0x000000000f087348 */ /* 0x000fea0003c00000 */
[----:B------:R0:W1:Y:S02]  /*20630*/  SHFL.IDX P6, R14, R13, R12, R11 ;  /* 0x0000000c0d0e7389 */ /* 0x00006400000c000b */
[----:B01----:R-:W-:Y:S01]  /*20640*/  ENDCOLLECTIVE ;  /* 0x000000000000791b */ /* 0x003fe20003800000 */
.L_x_8257:
        /* <DEDUP_REMOVED lines=11> */
.L_x_8258:
[----:B------:R-:W-:Y:S02]  /*20700*/  IMAD.MOV.U32 R13, RZ, RZ, R25 ;  /* 0x000000ffff0d7224 */ /* 0x000fe400078e0019 */
[----:B------:R-:W-:Y:S02]  /*20710*/  IMAD.MOV.U32 R12, RZ, RZ, 0x2 ;  /* 0x00000002ff0c7424 */ /* 0x000fe400078e00ff */
[----:B------:R-:W-:-:S07]  /*20720*/  IMAD.MOV.U32 R2, RZ, RZ, R14 ;  /* 0x000000ffff027224 */ /* 0x000fce00078e000e */
[----:B------:R-:W-:Y:S05]  /*20730*/  WARPSYNC.COLLECTIVE R15, `(.L_x_8259) ;  /* 0x000000000f087348 */ /* 0x000fea0003c00000 */
[----:B------:R0:W1:Y:S02]  /*20740*/  SHFL.IDX P6, R14, R13, R12, R11 ;  /* 0x0000000c0d0e7389 */ /* 0x00006400000c000b */
[----:B01----:R-:W-:Y:S01]  /*20750*/  ENDCOLLECTIVE ;  /* 0x000000000000791b */ /* 0x003fe20003800000 */
.L_x_8259:
        /* <DEDUP_REMOVED lines=11> */
.L_x_8260:
[----:B------:R-:W-:Y:S02]  /*20810*/  IMAD.MOV.U32 R13, RZ, RZ, R25 ;  /* 0x000000ffff0d7224 */ /* 0x000fe400078e0019 */
[----:B------:R-:W-:Y:S02]  /*20820*/  IMAD.MOV.U32 R12, RZ, RZ, 0x3 ;  /* 0x00000003ff0c7424 */ /* 0x000fe400078e00ff */
[----:B------:R-:W-:-:S07]  /*20830*/  IMAD.MOV.U32 R2, RZ, RZ, R14 ;  /* 0x000000ffff027224 */ /* 0x000fce00078e000e */
[----:B------:R-:W-:Y:S05]  /*20840*/  WARPSYNC.COLLECTIVE R15, `(.L_x_8261) ;  /* 0x000000000f087348 */ /* 0x000fea0003c00000 */
[----:B------:R0:W1:Y:S02]  /*20850*/  SHFL.IDX P6, R14, R13, R12, R11 ;  /* 0x0000000c0d0e7389 */ /* 0x00006400000c000b */
[----:B01----:R-:W-:Y:S01]  /*20860*/  ENDCOLLECTIVE ;  /* 0x000000000000791b */ /* 0x003fe20003800000 */
.L_x_8261:
        /* <DEDUP_REMOVED lines=11> */
.L_x_8262:
[----:B------:R-:W-:Y:S01]  /*20920*/  IMAD.MOV.U32 R2, RZ, RZ, R14 ;  /* 0x000000ffff027224 */ /* 0x000fe200078e000e */
[----:B------:R-:W-:Y:S06]  /*20930*/  BRA `(.L_x_8263) ;  /* 0xffffffb400147947 */ /* 0x000fec000383ffff */
.L_x_8135:
[----:B---3--:R3:W4:Y:S02]  /*20940*/  SYNCS.PHASECHK.TRANS64.TRYWAIT P0, [R6+URZ+0x28c60], R20 ;  /* 0x028c6014060075a7 */ /* 0x008724000800017f */
[----:B----4-:R-:W-:Y:S05]  /*20950*/  @!P0 NANOSLEEP.SYNCS 0x989680 ;  /* 0x009896800000895d */ /* 0x010fea0003900000 */
[----:B------:R-:W4:Y:S02]  /*20960*/  @!P0 SYNCS.PHASECHK.TRANS64 P0, [R6+URZ+0x28c60], R20 ;  /* 0x028c6014060085a7 */ /* 0x000f24000800007f */
[----:B----4-:R-:W-:Y:S05]  /*20970*/  @!P0 BRA `(.L_x_8135) ;  /* 0xfffffffc00f08947 */ /* 0x010fea000383ffff */
[----:B------:R-:W-:Y:S05]  /*20980*/  BRA `(.L_x_8264) ;  /* 0xffffffb400647947 */ /* 0x000fea000383ffff */
.L_x_8136:
        /* <DEDUP_REMOVED lines=8> */
.L_x_8266:
[----:B------:R-:W-:Y:S05]  /*20a10*/  BSYNC B1 ;  /* 0x0000000000017941 */ /* 0x000fea0003800000 */
.L_x_8265:
[----:B------:R-:W-:Y:S01]  /*20a20*/  MOV R13, R9 ;  /* 0x00000009000d7202 */ /* 0x000fe20000000f00 */
[----:B------:R-:W-:Y:S01]  /*20a30*/  IMAD.MOV.U32 R12, RZ, RZ, RZ ;  /* 0x000000ffff0c7224 */ /* 0x000fe200078e00ff */
[C---:B------:R-:W-:Y:S01]  /*20a40*/  LOP3.LUT P2, RZ, R16.reuse, 0x40, RZ, 0xc0, !PT ;  /* 0x0000004010ff7812 */ /* 0x040fe2000784c0ff */
[----:B------:R-:W-:Y:S01]  /*20a50*/  IMAD.MOV.U32 R11, RZ, RZ, 0x181f ;  /* 0x0000181fff0b7424 */ /* 0x000fe200078e00ff */
[C---:B------:R-:W-:Y:S01]  /*20a60*/  LOP3.LUT P1, RZ, R16.reuse, 0x20, RZ, 0xc0, !PT ;  /* 0x0000002010ff7812 */ /* 0x040fe2000782c0ff */
[----:B------:R-:W-:Y:S01]  /*20a70*/  IMAD.MOV.U32 R15, RZ, RZ, -0x1 ;  /* 0xffffffffff0f7424 */ /* 0x000fe200078e00ff */
[----:B------:R-:W-:Y:S01]  /*20a80*/  LOP3.LUT R16, R16, 0xffffdfff, RZ, 0xc0, !PT ;  /* 0xffffdfff10107812 */ /* 0x000fe200078ec0ff */
[----:B------:R-:W-:Y:S02]  /*20a90*/  IMAD.MOV.U32 R3, RZ, RZ, R14 ;  /* 0x000000ffff037224 */ /* 0x000fe400078e000e */
[----:B------:R-:W-:-:S08]  /*20aa0*/  IMAD R21, R21, 0x2, R18 ;  /* 0x0000000215157824 */ /* 0x000fd000078e0212 */
[----:B------:R-:W-:Y:S05]  /*20ab0*/  WARPSYNC.COLLECTIVE R15, `(.L_x_8267) ;  /* 0x000000000f087348 */ /* 0x000fea0003c00000 */
[----:B------:R0:W1:Y:S02]  /*20ac0*/  SHFL.IDX P6, R14, R13, R12, R11 ;  /* 0x0000000c0d0e7389 */ /* 0x00006400000c000b */
[----:B01----:R-:W-:Y:S01]  /*20ad0*/  ENDCOLLECTIVE ;  /* 0x000000000000791b */ /* 0x003fe20003800000 */
.L_x_8267:
        /* <DEDUP_REMOVED lines=18> */
.L_x_8268:
        /* <DEDUP_REMOVED lines=16> */
.L_x_8269:
        /* <DEDUP_REMOVED lines=19> */
.L_x_8270:
        /* <DEDUP_REMOVED lines=14> */
.L_x_8271:
        /* <DEDUP_REMOVED lines=16> */
.L_x_8272:
        /* <DEDUP_REMOVED lines=14> */
.L_x_8273:
[----:B------:R-:W-:Y:S05]  /*210f0*/  BRA `(.L_x_8274) ;  /* 0xffffffb000c87947 */ /* 0x000fea000383ffff */
.L_x_8144:
[----:B------:R-:W-:Y:S01]  /*21100*/  BSSY B0, `(.L_x_8275) ;  /* 0x0000008000007945 */ /* 0x000fe20003800000 */
[----:B------:R-:W-:Y:S01]  /*21110*/  IMAD.MOV.U32 R13, RZ, RZ, R24 ;  /* 0x000000ffff0d7224 */ /* 0x000fe200078e0018 */
[----:B------:R-:W-:Y:S01]  /*21120*/  MOV R11, 0x1f ;  /* 0x0000001f000b7802 */ /* 0x000fe20000000f00 */
[----:B------:R-:W-:Y:S02]  /*21130*/  IMAD.MOV.U32 R12, RZ, RZ, RZ ;  /* 0x000000ffff0c7224 */ /* 0x000fe400078e00ff */
[----:B------:R-:W-:-:S07]  /*21140*/  IMAD.MOV.U32 R15, RZ, RZ, -0x1 ;  /* 0xffffffffff0f7424 */ /* 0x000fce00078e00ff */
[----:B0123--:R-:W-:Y:S05]  /*21150*/  WARPSYNC.COLLECTIVE R15, `(.L_x_8276) ;  /* 0x000000000f087348 */ /* 0x00ffea0003c00000 */
[----:B------:R4:W0:Y:S02]  /*21160*/  SHFL.IDX P6, R14, R13, R12, R11 ;  /* 0x0000000c0d0e7389 */ /* 0x00082400000c000b */
[----:B01234-:R-:W-:Y:S01]  /*21170*/  ENDCOLLECTIVE ;  /* 0x000000000000791b */ /* 0x01ffe20003800000 */
.L_x_8276:
[----:B------:R-:W-:Y:S05]  /*21180*/  BSYNC B0 ;  /* 0x0000000000007941 */ /* 0x000fea0003800000 */
.L_x_8275:
        /* <DEDUP_REMOVED lines=9> */
.L_x_8277:
        /* <DEDUP_REMOVED lines=23> */
.L_x_8278:
[----:B------:R-:W-:Y:S01]  /*21390*/  IMAD.MOV.U32 R12, RZ, RZ, 0x2 ;  /* 0x00000002ff0c7424 */ /* 0x000fe200078e00ff */
[----:B------:R-:W-:-:S05]  /*213a0*/  SEL R4, R14, RZ, P1 ;  /* 0x000000ff0e047207 */ /* 0x000fca0000800000 */
[----:B------:R-:W-:-:S04]  /*213b0*/  IMAD.IADD R4, R13, 0x1, R4 ;  /* 0x000000010d047824 */ /* 0x000fc800078e0204 */
[----:B------:R-:W-:-:S07]  /*213c0*/  IMAD.MOV.U32 R13, RZ, RZ, R4 ;  /* 0x000000ffff0d7224 */ /* 0x000fce00078e0004 */
[----:B------:R-:W-:Y:S05]  /*213d0*/  WARPSYNC.COLLECTIVE R15, `(.L_x_8279) ;  /* 0x000000000f087348 */ /* 0x000fea0003c00000 */
[----:B------:R0:W1:Y:S02]  /*213e0*/  SHFL.UP P6, R14, R13, R12, R11 ;  /* 0x0400000c0d0e7389 */ /* 0x00006400000c000b */
[----:B01----:R-:W-:Y:S01]  /*213f0*/  ENDCOLLECTIVE ;  /* 0x000000000000791b */ /* 0x003fe20003800000 */
.L_x_8279:
[----:B------:R-:W-:Y:S01]  /*21400*/  IMAD.MOV.U32 R12, RZ, RZ, 0x4 ;  /* 0x00000004ff0c7424 */ /* 0x000fe200078e00ff */
[----:B------:R-:W-:-:S05]  /*21410*/  SEL R3, R14, RZ, P2 ;  /* 0x000000ff0e037207 */ /* 0x000fca0001000000 */
[----:B------:R-:W-:-:S04]  /*21420*/  IMAD.IADD R2, R4, 0x1, R3 ;  /* 0x0000000104027824 */ /* 0x000fc800078e0203 */
[----:B------:R-:W-:-:S07]  /*21430*/  IMAD.MOV.U32 R13, RZ, RZ, R2 ;  /* 0x000000ffff0d7224 */ /* 0x000fce00078e0002 */
[----:B------:R-:W-:Y:S05]  /*21440*/  WARPSYNC.COLLECTIVE R15, `(.L_x_8280) ;  /* 0x000000000f087348 */ /* 0x000fea0003c00000 */
[----:B------:R0:W1:Y:S02]  /*21450*/  SHFL.UP P6, R14, R13, R12, R11 ;  /* 0x0400000c0d0e7389 */ /* 0x00006400000c000b */
[----:B01----:R-:W-:Y:S01]  /*21460*/  ENDCOLLECTIVE ;  /* 0x000000000000791b */ /* 0x003fe20003800000 */
.L_x_8280:
[----:B------:R-:W-:Y:S01]  /*21470*/  IMAD.MOV.U32 R12, RZ, RZ, 0x8 ;  /* 0x00000008ff0c7424 */ /* 0x000fe200078e00ff */
[----:B------:R-:W-:-:S05]  /*21480*/  SEL R3, R14, RZ, P3 ;  /* 0x000000ff0e037207 */ /* 0x000fca0001800000 */
[----:B------:R-:W-:-:S04]  /*21490*/  IMAD.IADD R3, R2, 0x1, R3 ;  /* 0x0000000102037824 */ /* 0x000fc800078e0203 */
[----:B------:R-:W-:-:S07]  /*214a0*/  IMAD.MOV.U32 R13, RZ, RZ, R3 ;  /* 0x000000ffff0d7224 */ /* 0x000fce00078e0003 */
[----:B------:R-:W-:Y:S05]  /*214b0*/  WARPSYNC.COLLECTIVE R15, `(.L_x_8281) ;  /* 0x000000000f087348 */ /* 0x000fea0003c00000 */
[----:B------:R0:W1:Y:S02]  /*214c0*/  SHFL.UP P6, R14, R13, R12, R11 ;  /* 0x0400000c0d0e7389 */ /* 0x00006400000c000b */
[----:B01----:R-:W-:Y:S01]  /*214d0*/  ENDCOLLECTIVE ;  /* 0x000000000000791b */ /* 0x003fe20003800000 */
.L_x_8281:
[----:B------:R-:W-:Y:S01]  /*214e0*/  IMAD.MOV.U32 R12, RZ, RZ, 0x10 ;  /* 0x00000010ff0c7424 */ /* 0x000fe200078e00ff */
[----:B------:R-:W-:-:S05]  /*214f0*/  SEL R4, R14, RZ, P4 ;  /* 0x000000ff0e047207 */ /* 0x000fca0002000000 */
[----:B------:R-:W-:-:S05]  /*21500*/  IMAD.IADD R4, R3, 0x1, R4 ;  /* 0x0000000103047824 */ /* 0x000fca00078e0204 */
[----:B------:R-:W-:-:S07]  /*21510*/  MOV R13, R4 ;  /* 0x00000004000d7202 */ /* 0x000fce0000000f00 */
[----:B------:R-:W-:Y:S05]  /*21520*/  WARPSYNC.COLLECTIVE R15, `(.L_x_8282) ;  /* 0x000000000f087348 */ /* 0x000fea0003c00000 */
[----:B------:R0:W1:Y:S02]  /*21530*/  SHFL.UP P6, R14, R13, R12, R11 ;  /* 0x0400000c0d0e7389 */ /* 0x00006400000c000b */
[----:B01----:R-:W-:Y:S01]  /*21540*/  ENDCOLLECTIVE ;  /* 0x000000000000791b */ /* 0x003fe20003800000 */
.L_x_8282:
        /* <DEDUP_REMOVED lines=8> */
.L_x_8283:
[----:B------:R-:W-:Y:S05]  /*215d0*/  BRA `(.L_x_8284) ;  /* 0xffffffb400647947 */ /* 0x000fea000383ffff */
.L_x_8147:
[----:B------:R-:W-:Y:S01]  /*215e0*/  BSSY B0, `(.L_x_8285) ;  /* 0x0000007000007945 */ /* 0x000fe20003800000 */
[----:B------:R-:W-:Y:S02]  /*215f0*/  IMAD.MOV.U32 R12, RZ, RZ, 0x1 ;  /* 0x00000001ff0c7424 */ /* 0x000fe400078e00ff */
[----:B------:R-:W-:Y:S02]  /*21600*/  IMAD.MOV.U32 R11, RZ, RZ, RZ ;  /* 0x000000ffff0b7224 */ /* 0x000fe400078e00ff */
[----:B------:R-:W-:-:S07]  /*21610*/  IMAD.MOV.U32 R15, RZ, RZ, -0x1 ;  /* 0xffffffffff0f7424 */ /* 0x000fce00078e00ff */
[----:B------:R-:W-:Y:S05]  /*21620*/  WARPSYNC.COLLECTIVE R15, `(.L_x_8286) ;  /* 0x000000000f087348 */ /* 0x000fea0003c00000 */
[----:B------:R0:W1:Y:S02]  /*21630*/  SHFL.UP P6, R14, R13, R12, R11 ;  /* 0x0400000c0d0e7389 */ /* 0x00006400000c000b */
[----:B01----:R-:W-:Y:S01]  /*21640*/  ENDCOLLECTIVE ;  /* 0x000000000000791b */ /* 0x003fe20003800000 */
.L_x_8286:
[----:B------:R-:W-:Y:S05]  /*21650*/  BSYNC B0 ;  /* 0x0000000000007941 */ /* 0x000fea0003800000 */
.L_x_8285:
        /* <DEDUP_REMOVED lines=8> */
.L_x_8287:
[----:B------:R-:W-:Y:S01]  /*216e0*/  IMAD.MOV.U32 R12, RZ, RZ, 0x4 ;  /* 0x00000004ff0c7424 */ /* 0x000fe200078e00ff */
[----:B------:R-:W-:-:S05]  /*216f0*/  SEL R2, R14, RZ, P2 ;  /* 0x000000ff0e027207 */ /* 0x000fca0001000000 */
[----:B------:R-:W-:-:S04]  /*21700*/  IMAD.IADD R2, R13, 0x1, R2 ;  /* 0x000000010d027824 */ /* 0x000fc800078e0202 */
[----:B------:R-:W-:-:S07]  /*21710*/  IMAD.MOV.U32 R13, RZ, RZ, R2 ;  /* 0x000000ffff0d7224 */ /* 0x000fce00078e0002 */
[----:B------:R-:W-:Y:S05]  /*21720*/  WARPSYNC.COLLECTIVE R15, `(.L_x_8288) ;  /* 0x000000000f087348 */ /* 0x000fea0003c00000 */
[----:B------:R0:W1:Y:S02]  /*21730*/  SHFL.UP P6, R14, R13, R12, R11 ;  /* 0x0400000c0d0e7389 */ /* 0x00006400000c000b */
[----:B01----:R-:W-:Y:S01]  /*21740*/  ENDCOLLECTIVE ;  /* 0x000000000000791b */ /* 0x003fe20003800000 */
.L_x_8288:
[----:B------:R-:W-:Y:S01]  /*21750*/  IMAD.MOV.U32 R12, RZ, RZ, 0x8 ;  /* 0x00000008ff0c7424 */ /* 0x000fe200078e00ff */
[----:B------:R-:W-:-:S05]  /*21760*/  SEL R3, R14, RZ, P3 ;  /* 0x000000ff0e037207 */ /* 0x000fca0001800000 */
[----:B------:R-:W-:-:S04]  /*21770*/  IMAD.IADD R3, R2, 0x1, R3 ;  /* 0x0000000102037824 */ /* 0x000fc800078e0203 */
[----:B------:R-:W-:-:S07]  /*21780*/  IMAD.MOV.U32 R13, RZ, RZ, R3 ;  /* 0x000000ffff0d7224 */ /* 0x000fce00078e0003 */
[----:B------:R-:W-:Y:S05]  /*21790*/  WARPSYNC.COLLECTIVE R15, `(.L_x_8289) ;  /* 0x000000000f087348 */ /* 0x000fea0003c00000 */
[----:B------:R0:W1:Y:S02]  /*217a0*/  SHFL.UP P6, R14, R13, R12, R11 ;  /* 0x0400000c0d0e7389 */ /* 0x00006400000c000b */
[----:B01----:R-:W-:Y:S01]  /*217b0*/  ENDCOLLECTIVE ;  /* 0x000000000000791b */ /* 0x003fe20003800000 */
.L_x_8289:
[----:B------:R-:W-:Y:S01]  /*217c0*/  IMAD.MOV.U32 R12, RZ, RZ, 0x10 ;  /* 0x00000010ff0c7424 */ /* 0x000fe200078e00ff */
[----:B------:R-:W-:-:S05]  /*217d0*/  SEL R4, R14, RZ, P4 ;  /* 0x000000ff0e047207 */ /* 0x000fca0002000000 */
[----:B------:R-:W-:-:S04]  /*217e0*/  IMAD.IADD R4, R3, 0x1, R4 ;  /* 0x0000000103047824 */ /* 0x000fc800078e0204 */
[----:B------:R-:W-:-:S07]  /*217f0*/  IMAD.MOV.U32 R13, RZ, RZ, R4 ;  /* 0x000000ffff0d7224 */ /* 0x000fce00078e0004 */
[----:B------:R-:W-:Y:S05]  /*21800*/  WARPSYNC.COLLECTIVE R15, `(.L_x_8290) ;  /* 0x000000000f087348 */ /* 0x000fea0003c00000 */
[----:B------:R0:W1:Y:S02]  /*21810*/  SHFL.UP P6, R14, R13, R12, R11 ;  /* 0x0400000c0d0e7389 */ /* 0x00006400000c000b */
[----:B01----:R-:W-:Y:S01]  /*21820*/  ENDCOLLECTIVE ;  /* 0x000000000000791b */ /* 0x003fe20003800000 */
.L_x_8290:
[----:B------:R-:W-:Y:S02]  /*21830*/  IMAD.MOV.U32 R12, RZ, RZ, 0x1f ;  /* 0x0000001fff0c7424 */ /* 0x000fe400078e00ff */
[----:B------:R-:W-:Y:S01]  /*21840*/  IMAD.MOV.U32 R11, RZ, RZ, 0x1f ;  /* 0x0000001fff0b7424 */ /* 0x000fe200078e00ff */
[----:B------:R-:W-:-:S05]  /*21850*/  SEL R3, R14, RZ, P5 ;  /* 0x000000ff0e037207 */ /* 0x000fca0002800000 */
[----:B------:R-:W-:-:S05]  /*21860*/  IMAD.IADD R2, R4, 0x1, R3 ;  /* 0x0000000104027824 */ /* 0x000fca00078e0203 */
[----:B------:R-:W-:-:S07]  /*21870*/  MOV R13, R2 ;  /* 0x00000002000d7202 */ /* 0x000fce0000000f00 */
[----:B------:R-:W-:Y:S05]  /*21880*/  WARPSYNC.COLLECTIVE R15, `(.L_x_8291) ;  /* 0x000000000f087348 */ /* 0x000fea0003c00000 */
[----:B------:R0:W1:Y:S02]  /*21890*/  SHFL.IDX P6, R14, R13, R12, R11 ;  /* 0x0000000c0d0e7389 */ /* 0x00006400000c000b */
[----:B01----:R-:W-:Y:S01]  /*218a0*/  ENDCOLLECTIVE ;  /* 0x000000000000791b */ /* 0x003fe20003800000 */
.L_x_8291:
[----:B------:R-:W-:Y:S05]  /*218b0*/  BRA `(.L_x_8292) ;  /* 0xffffffb400507947 */ /* 0x000fea000383ffff */
.L_x_8149:
[----:B------:R-:W-:Y:S01]  /*218c0*/  BSSY B0, `(.L_x_8293) ;  /* 0x0000006000007945 */ /* 0x000fe20003800000 */
[----:B------:R-:W-:Y:S01]  /*218d0*/  PLOP3.LUT P6, PT, P6, PT, PT, 0x8, 0x0 ;  /* 0x000000000000781c */ /* 0x000fe200037ce170 */
[----:B------:R-:W-:-:S12]  /*218e0*/  IMAD.MOV.U32 R15, RZ, RZ, -0x1 ;  /* 0xffffffffff0f7424 */ /* 0x000fd800078e00ff */
[----:B0-----:R-:W-:Y:S05]  /*218f0*/  WARPSYNC.COLLECTIVE R15, `(.L_x_8294) ;  /* 0x000000000f087348 */ /* 0x001fea0003c00000 */
[----:B------:R-:W-:Y:S01]  /*21900*/  VOTE.ANY R14, PT, P6 ;  /* 0x00000000000e7806 */ /* 0x000fe200030e0100 */
[----:B0-----:R-:W-:Y:S06]  /*21910*/  ENDCOLLECTIVE ;  /* 0x000000000000791b */ /* 0x001fec0003800000 */
.L_x_8294:
[----:B------:R-:W-:Y:S05]  /*21920*/  BSYNC B0 ;  /* 0x0000000000007941 */ /* 0x000fea0003800000 */
.L_x_8293:
        /* <DEDUP_REMOVED lines=10> */
.L_x_8295:
[----:B------:R-:W-:Y:S02]  /*219d0*/  IMAD.MOV.U32 R13, RZ, RZ, R5 ;  /* 0x000000ffff0d7224 */ /* 0x000fe400078e0005 */
[----:B------:R-:W-:-:S07]  /*219e0*/  IMAD.MOV.U32 R25, RZ, RZ, R14 ;  /* 0x000000ffff197224 */ /* 0x000fce00078e000e */
[----:B------:R-:W-:Y:S05]  /*219f0*/  WARPSYNC.COLLECTIVE R15, `(.L_x_8296) ;  /* 0x000000000f087348 */ /* 0x000fea0003c00000 */
[----:B------:R0:W1:Y:S02]  /*21a00*/  SHFL.IDX P6, R14, R13, R12, R11 ;  /* 0x0000000c0d0e7389 */ /* 0x00006400000c000b */
[----:B01----:R-:W-:Y:S01]  /*21a10*/  ENDCOLLECTIVE ;  /* 0x000000000000791b */ /* 0x003fe20003800000 */
.L_x_8296:
[----:B------:R-:W-:Y:S01]  /*21a20*/  IMAD.MOV.U32 R5, RZ, RZ, R14 ;  /* 0x000000ffff057224 */ /* 0x000fe200078e000e */
[----:B------:R-:W-:Y:S06]  /*21a30*/  BRA `(.L_x_8297) ;  /* 0xffffffb400307947 */ /* 0x000fec000383ffff */
.L_x_8151:
[----:B------:R-:W-:Y:S01]  /*21a40*/  BSSY B0, `(.L_x_8298) ;  /* 0x0000007000007945 */ /* 0x000fe20003800000 */
[----:B------:R-:W-:Y:S02]  /*21a50*/  IMAD.MOV.U32 R13, RZ, RZ, R2 ;  /* 0x000000ffff0d7224 */ /* 0x000fe400078e0002 */
[----:B------:R-:W-:Y:S02]  /*21a60*/  IMAD.MOV.U32 R11, RZ, RZ, 0x1f ;  /* 0x0000001fff0b7424 */ /* 0x000fe400078e00ff */
[----:B------:R-:W-:-:S07]  /*21a70*/  IMAD.MOV.U32 R15, RZ, RZ, -0x1 ;  /* 0xffffffffff0f7424 */ /* 0x000fce00078e00ff */
[----:B0123--:R-:W-:Y:S05]  /*21a80*/  WARPSYNC.COLLECTIVE R15, `(.L_x_8299) ;  /* 0x000000000f087348 */ /* 0x00ffea0003c00000 */
[----:B------:R4:W0:Y:S02]  /*21a90*/  SHFL.IDX P6, R14, R13, R12, R11 ;  /* 0x0000000c0d0e7389 */ /* 0x00082400000c000b */
[----:B01234-:R-:W-:Y:S01]  /*21aa0*/  ENDCOLLECTIVE ;  /* 0x000000000000791b */ /* 0x01ffe20003800000 */
.L_x_8299:
[----:B------:R-:W-:Y:S05]  /*21ab0*/  BSYNC B0 ;  /* 0x0000000000007941 */ /* 0x000fea0003800000 */
.L_x_8298:
[----:B------:R-:W-:Y:S01]  /*21ac0*/  IMAD.MOV.U32 R24, RZ, RZ, R14 ;  /* 0x000000ffff187224 */ /* 0x000fe200078e000e */
[----:B------:R-:W-:Y:S06]  /*21ad0*/  BRA `(.L_x_8150) ;  /* 0xffffffb400207947 */ /* 0x000fec000383ffff */
.L_x_8157:
[----:B0-----:R0:W1:Y:S02]  /*21ae0*/  SYNCS.PHASECHK.TRANS64.TRYWAIT P0, [R7+URZ+0x28c20], R0 ;  /* 0x028c2000070075a7 */ /* 0x001064000800017f */
[----:B-1----:R-:W-:Y:S05]  /*21af0*/  @!P0 NANOSLEEP.SYNCS 0x989680 ;  /* 0x009896800000895d */ /* 0x002fea0003900000 */
[----:B------:R-:W1:Y:S02]  /*21b00*/  @!P0 SYNCS.PHASECHK.TRANS64 P0, [R7+URZ+0x28c20], R0 ;  /* 0x028c2000070085a7 */ /* 0x000e64000800007f */
[----:B-1----:R-:W-:Y:S05]  /*21b10*/  @!P0 BRA `(.L_x_8157) ;  /* 0xfffffffc00f08947 */ /* 0x002fea000383ffff */
[----:B------:R-:W-:Y:S05]  /*21b20*/  BRA `(.L_x_8300) ;  /* 0xffffffbc007c7947 */ /* 0x000fea000383ffff */
.L_x_8158:
        /* <DEDUP_REMOVED lines=11> */
.L_x_8302:
[----:B------:R-:W-:Y:S05]  /*21be0*/  BSYNC B0 ;  /* 0x0000000000007941 */ /* 0x000fea0003800000 */
.L_x_8301:
[----:B------:R-:W-:Y:S05]  /*21bf0*/  BRA `(.L_x_8303) ;  /* 0xffffffbc00647947 */ /* 0x000fea000383ffff */
.L_x_8159:
[----:B------:R-:W-:Y:S01]  /*21c00*/  BSSY B0, `(.L_x_8304) ;  /* 0x0000006000007945 */ /* 0x000fe20003800000 */
[----:B------:R-:W-:-:S07]  /*21c10*/  IMAD.MOV.U32 R15, RZ, RZ, -0x1 ;  /* 0xffffffffff0f7424 */ /* 0x000fce00078e00ff */
[----:B0-234-:R-:W-:Y:S05]  /*21c20*/  WARPSYNC.COLLECTIVE R15, `(.L_x_8305) ;  /* 0x000000000f0c7348 */ /* 0x01dfea0003c00000 */
[----:B------:R-:W-:Y:S02]  /*21c30*/  ELECT P6, UR62, PT ;  /* 0x00000000003e782f */ /* 0x000fe400038c0000 */
[----:B------:R-:W-:Y:S01]  /*21c40*/  MOV R14, UR62 ;  /* 0x0000003e000e7c02 */ /* 0x000fe20008000f00 */
[----:B0-234-:R-:W-:Y:S10]  /*21c50*/  ENDCOLLECTIVE ;  /* 0x000000000000791b */ /* 0x01dff40003800000 */
.L_x_8305:
[----:B------:R-:W-:Y:S05]  /*21c60*/  BSYNC B0 ;  /* 0x0000000000007941 */ /* 0x000fea0003800000 */
.L_x_8304:
[----:B------:R-:W-:Y:S05]  /*21c70*/  BRA `(.L_x_8306) ;  /* 0xffffffbc00587947 */ /* 0x000fea000383ffff */
.L_x_8161:
[----:B0-----:R0:W1:Y:S02]  /*21c80*/  SYNCS.PHASECHK.TRANS64.TRYWAIT P1, [R5+URZ+0x28c40], R0 ;  /* 0x028c4000050075a7 */ /* 0x001064000802017f */
[----:B-1----:R-:W-:Y:S05]  /*21c90*/  @!P1 NANOSLEEP.SYNCS 0x989680 ;  /* 0x009896800000995d */ /* 0x002fea0003900000 */
[----:B------:R-:W1:Y:S02]  /*21ca0*/  @!P1 SYNCS.PHASECHK.TRANS64 P1, [R5+URZ+0x28c40], R0 ;  /* 0x028c4000050095a7 */ /* 0x000e64000802007f */
[----:B-1----:R-:W-:Y:S05]  /*21cb0*/  @!P1 BRA `(.L_x_8161) ;  /* 0xfffffffc00f09947 */ /* 0x002fea000383ffff */
[----:B------:R-:W-:Y:S05]  /*21cc0*/  BRA `(.L_x_8307) ;  /* 0xffffffbc00787947 */ /* 0x000fea000383ffff */
.L_x_8163:
[----:B-1----:R1:W0:Y:S02]  /*21cd0*/  SYNCS.PHASECHK.TRANS64.TRYWAIT P1, [R3+URZ+0x28c40], R2 ;  /* 0x028c4002030075a7 */ /* 0x002224000802017f */
[----:B0-----:R-:W-:Y:S05]  /*21ce0*/  @!P1 NANOSLEEP.SYNCS 0x989680 ;  /* 0x009896800000995d */ /* 0x001fea0003900000 */
[----:B------:R-:W0:Y:S02]  /*21cf0*/  @!P1 SYNCS.PHASECHK.TRANS64 P1, [R3+URZ+0x28c40], R2 ;  /* 0x028c4002030095a7 */ /* 0x000e24000802007f */
[----:B0-----:R-:W-:Y:S05]  /*21d00*/  @!P1 BRA `(.L_x_8163) ;  /* 0xfffffffc00f09947 */ /* 0x001fea000383ffff */
[----:B------:R-:W-:Y:S05]  /*21d10*/  BRA `(.L_x_8308) ;  /* 0xffffffbc00847947 */ /* 0x000fea000383ffff */
.L_x_8165:
[----:B------:R0:W0:Y:S02]  /*21d20*/  SYNCS.PHASECHK.TRANS64.TRYWAIT P1, [R5+URZ+0x28c60], R0 ;  /* 0x028c6000050075a7 */ /* 0x000024000802017f */
[----:B0-----:R-:W-:Y:S05]  /*21d30*/  @!P1 NANOSLEEP.SYNCS 0x989680 ;  /* 0x009896800000995d */ /* 0x001fea0003900000 */
[----:B------:R-:W0:Y:S02]  /*21d40*/  @!P1 SYNCS.PHASECHK.TRANS64 P1, [R5+URZ+0x28c60], R0 ;  /* 0x028c6000050095a7 */ /* 0x000e24000802007f */
[----:B0-----:R-:W-:Y:S05]  /*21d50*/  @!P1 BRA `(.L_x_8165) ;  /* 0xfffffffc00f09947 */ /* 0x001fea000383ffff */
[----:B------:R-:W-:Y:S05]  /*21d60*/  BRA `(.L_x_8309) ;  /* 0xffffffbc00807947 */ /* 0x000fea000383ffff */
.L_x_8310:
        /* <DEDUP_REMOVED lines=9> */
.L_x_15657:


//--------------------- .text._ZN7cutlass13device_kernelIN5flash11enable_sm90INS1_16FlashAttnFwdSm90INS1_25CollectiveMainloopFwdSm90ILi2EN4cute5tupleIJNS5_1CILi1EEES8_S8_EEENS6_IJNS7_ILi64EEESA_SA_EEELi512ENS_6half_tEfNS_4arch4Sm90ELb1ELb0ELb0ELb1ELb1ELb0ELb1ELb0ELb0ELb1ELb1ELb0EEENS1_21CollectiveEpilogueFwdINS6_IJSA_NS7_ILi512EEESA_EEES9_SC_SE_Li256ELb1ELb1ELb1ELb0EEENS1_36VarlenDynamicPersistentTileSchedulerILi64ELi64ELi256ELi128ELb1ELb1ELb1ELb1ELb1ELb1EEEEEEEEEvNT_6ParamsE --------------------------
	.section	.text._ZN7cutlass13device_kernelIN5flash11enable_sm90INS1_16FlashAttnFwdSm90INS1_25CollectiveMainloopFwdSm90ILi2EN4cute5tupleIJNS5_1CILi1EEES8_S8_EEENS6_IJNS7_ILi64EEESA_SA_EEELi512ENS_6half_tEfNS_4arch4Sm90ELb1ELb0ELb0ELb1ELb1ELb0ELb1ELb0ELb0ELb1ELb1ELb0EEENS1_21CollectiveEpilogueFwdINS6_IJSA_NS7_ILi512EEESA_EEES9_SC_SE_Li256ELb1ELb1ELb1ELb0EEENS1_36VarlenDynamicPersistentTileSchedulerILi64ELi64ELi256ELi128ELb1ELb1ELb1ELb1ELb1ELb1EEEEEEEEEvNT_6ParamsE,"ax",@progbits
	.align	128
.text._ZN7cutlass13device_kernelIN5flash11enable_sm90INS1_16FlashAttnFwdSm90INS1_25CollectiveMainloopFwdSm90ILi2EN4cute5tupleIJNS5_1CILi1EEES8_S8_EEENS6_IJNS7_ILi64EEESA_SA_EEELi512ENS_6half_tEfNS_4arch4Sm90ELb1ELb0ELb0ELb1ELb1ELb0ELb1ELb0ELb0ELb1ELb1ELb0EEENS1_21CollectiveEpilogueFwdINS6_IJSA_NS7_ILi512EEESA_EEES9_SC_SE_Li256ELb1ELb1ELb1ELb0EEENS1_36VarlenDynamicPersistentTileSchedulerILi64ELi64ELi256ELi128ELb1ELb1ELb1ELb1ELb1ELb1EEEEEEEEEvNT_6ParamsE:
        .type           _ZN7cutlass13device_kernelIN5flash11enable_sm90INS1_16FlashAttnFwdSm90INS1_25CollectiveMainloopFwdSm90ILi2EN4cute5tupleIJNS5_1CILi1EEES8_S8_EEENS6_IJNS7_ILi64EEESA_SA_EEELi512ENS_6half_tEfNS_4arch4Sm90ELb1ELb0ELb0ELb1ELb1ELb0ELb1ELb0ELb0ELb1ELb1ELb0EEENS1_21CollectiveEpilogueFwdINS6_IJSA_NS7_ILi512EEESA_EEES9_SC_SE_Li256ELb1ELb1ELb1ELb0EEENS1_36VarlenDynamicPersistentTileSchedulerILi64ELi64ELi256ELi128ELb1ELb1ELb1ELb1ELb1ELb1EEEEEEEEEvNT_6ParamsE,@function
        .size           _ZN7cutlass13device_kernelIN5flash11enable_sm90INS1_16FlashAttnFwdSm90INS1_25CollectiveMainloopFwdSm90ILi2EN4cute5tupleIJNS5_1CILi1EEES8_S8_EEENS6_IJNS7_ILi64EEESA_SA_EEELi512ENS_6half_tEfNS_4arch4Sm90ELb1ELb0ELb0ELb1ELb1ELb0ELb1ELb0ELb0ELb1ELb1ELb0EEENS1_21CollectiveEpilogueFwdINS6_IJSA_NS7_ILi512EEESA_EEES9_SC_SE_Li256ELb1ELb1ELb1ELb0EEENS1_36VarlenDynamicPersistentTileSchedulerILi64ELi64ELi256ELi128ELb1ELb1ELb1ELb1ELb1ELb1EEEEEEEEEvNT_6ParamsE,(.L_x_15658 - _ZN7cutlass13device_kernelIN5flash11enable_sm90INS1_16FlashAttnFwdSm90INS1_25CollectiveMainloopFwdSm90ILi2EN4cute5tupleIJNS5_1CILi1EEES8_S8_EEENS6_IJNS7_ILi64EEESA_SA_EEELi512ENS_6half_tEfNS_4arch4Sm90ELb1ELb0ELb0ELb1ELb1ELb0ELb1ELb0ELb0ELb1ELb1ELb0EEENS1_21CollectiveEpilogueFwdINS6_IJSA_NS7_ILi512EEESA_EEES9_SC_SE_Li256ELb1ELb1ELb1ELb0EEENS1_36VarlenDynamicPersistentTileSchedulerILi64ELi64ELi256ELi128ELb1ELb1ELb1ELb1ELb1ELb1EEEEEEEEEvNT_6ParamsE)
        .other          _ZN7cutlass13device_kernelIN5flash11enable_sm90INS1_16FlashAttnFwdSm90INS1_25CollectiveMainloopFwdSm90ILi2EN4cute5tupleIJNS5_1CILi1EEES8_S8_EEENS6_IJNS7_ILi64EEESA_SA_EEELi512ENS_6half_tEfNS_4arch4Sm90ELb1ELb0ELb0ELb1ELb1ELb0ELb1ELb0ELb0ELb1ELb1ELb0EEENS1_21CollectiveEpilogueFwdINS6_IJSA_NS7_ILi512EEESA_EEES9_SC_SE_Li256ELb1ELb1ELb1ELb0EEENS1_36VarlenDynamicPersistentTileSchedulerILi64ELi64ELi256ELi128ELb1ELb1ELb1ELb1ELb1ELb1EEEEEEEEEvNT_6ParamsE,@"STO_CUDA_ENTRY STV_DEFAULT"
_ZN7cutlass13device_kernelIN5flash11enable_sm90INS1_16FlashAttnFwdSm90INS1_25CollectiveMainloopFwdSm90ILi2EN4cute5tupleIJNS5_1CILi1EEES8_S8_EEENS6_IJNS7_ILi64EEESA_SA_EEELi512ENS_6half_tEfNS_4arch4Sm90ELb1ELb0ELb0ELb1ELb1ELb0ELb1ELb0ELb0ELb1ELb1ELb0EEENS1_21CollectiveEpilogueFwdINS6_IJSA_NS7_ILi512EEESA_EEES9_SC_SE_Li256ELb1ELb1ELb1ELb0EEENS1_36VarlenDynamicPersistentTileSchedulerILi64ELi64ELi256ELi128ELb1ELb1ELb1ELb1ELb1ELb1EEEEEEEEEvNT_6ParamsE:
        /* <DEDUP_REMOVED lines=43> */
.L_x_8311:
        /* <DEDUP_REMOVED lines=22> */
.L_x_8312:
        /* <DEDUP_REMOVED lines=18> */
.L_x_8313:
        /* <DEDUP_REMOVED lines=22> */
.L_x_8314:
        /* <DEDUP_REMOVED lines=23> */
.L_x_8315:
        /* <DEDUP_REMOVED lines=8> */
.L_x_8317:
[----:B------:R-:W-:-:S08]  /*0880*/  NOP ;  /* 0x0000000000007918 */ /* 0x000fd00000000000 */
[----:B------:R-:W0:Y:S02]  /*0890*/  USETMAXREG.TRY_ALLOC.CTAPOOL UP0, 0xe8 ;  /* 0x000000e8000079c8 */ /* 0x000e240008000600 */
[----:B0-----:R-:W-:-:S13]  /*08a0*/  PLOP3.LUT P0, PT, PT, PT, UP0, 0x80, 0x0 ;  /* 0x000000000000781c */ /* 0x001fda0003f0f008 */
[----:B------:R-:W-:Y:S05]  /*08b0*/  @!P0 BRA `(.L_x_8317) ;  /* 0xfffffffc00f08947 */ /* 0x000fea000383ffff */
[----:B------:R-:W-:Y:S01]  /*08c0*/  LOP3.LUT R2, R0, 0xffffff80, RZ, 0xc0, !PT ;  /* 0xffffff8000027812 */ /* 0x000fe200078ec0ff */
[----:B------:R-:W0:Y:S01]  /*08d0*/  S2R R3, SR_CgaCtaId ;  /* 0x0000000000037919 */ /* 0x000e220000008800 */
[----:B------:R-:W-:Y:S01]  /*08e0*/  MOV R17, 0x400 ;  /* 0x0000040000117802 */ /* 0x000fe20000000f00 */
[----:B------:R-:W-:Y:S01]  /*08f0*/  ULDC UR4, c[0x0][0xd3c] ;  /* 0x00034f0000047ab9 */ /* 0x000fe20000000800 */
[----:B------:R-:W-:-:S13]  /*0900*/  ISETP.NE.AND P0, PT, R2, 0x80, PT ;  /* 0x000000800200780c */ /* 0x000fda0003f05270 */
[----:B------:R-:W-:Y:S06]  /*0910*/  @!P0 BAR.ARV 0x8, 0x100 ;  /* 0x0204000000008b1d */ /* 0x000fec0000002000 */
[----:B------:R-:W-:Y:S02]  /*0920*/  ISETP.GE.U32.AND P0, PT, R0, 0x100, PT ;  /* 0x000001000000780c */ /* 0x000fe40003f06070 */
[----:B0-----:R-:W-:-:S11]  /*0930*/  LEA R17, R3, R17, 0x18 ;  /* 0x0000001103117211 */ /* 0x001fd600078ec0ff */
[----:B------:R-:W-:Y:S08]  /*0940*/  @P0 BAR.ARV 0xf, 0x100 ;  /* 0x03c4000000000b1d */ /* 0x000ff00000002000 */
[----:B------:R-:W-:Y:S06]  /*0950*/  BAR.SYNC.DEFER_BLOCKING 0x5, 0x180 ;  /* 0x0146000000007b1d */ /* 0x000fec0000010000 */
[----:B------:R-:W0:Y:S02]  /*0960*/  LDS.128 R12, [R17+0x388d0] ;  /* 0x0388d000110c7984 */ /* 0x000e240000000c00 */
        /* <DEDUP_REMOVED lines=13> */
[CC--:B------:R-:W-:Y:S02]  /*0a40*/  LEA.HI R8, R3.reuse, R0.reuse, RZ, 0x3 ;  /* 0x0000000003087211 */ /* 0x0c0fe400078f18ff */
[----:B------:R-:W-:Y:S02]  /*0a50*/  LEA.HI R3, R3, R0, RZ, 0x2 ;  /* 0x0000000003037211 */ /* 0x000fe400078f10ff */
[----:B------:R-:W-:-:S02]  /*0a60*/  SHF.R.S32.HI R6, RZ, 0x5, R5 ;  /* 0x00000005ff067819 */ /* 0x000fc40000011405 */
[----:B------:R-:W-:Y:S02]  /*0a70*/  LOP3.LUT R13, R3, 0xfffffffc, RZ, 0xc0, !PT ;  /* 0xfffffffc030d7812 */ /* 0x000fe400078ec0ff */
[----:B------:R-:W-:Y:S02]  /*0a80*/  LOP3.LUT R3, R4, 0xfffffff0, RZ, 0xc0, !PT ;  /* 0xfffffff004037812 */ /* 0x000fe400078ec0ff */
[----:B------:R-:W-:Y:S01]  /*0a90*/  SHF.R.S32.HI R7, RZ, 0x1f, R5 ;  /* 0x0000001fff077819 */ /* 0x000fe20000011405 */
[C---:B------:R-:W-:Y:S01]  /*0aa0*/  IMAD.IADD R13, R0.reuse, 0x1, -R13 ;  /* 0x00000001000d7824 */ /* 0x040fe200078e0a0d */
[----:B------:R-:W-:Y:S01]  /*0ab0*/  SHF.R.S32.HI R5, RZ, 0x4, R4 ;  /* 0x00000004ff057819 */ /* 0x000fe20000011404 */
[----:B------:R-:W-:Y:S01]  /*0ac0*/  IMAD.IADD R3, R0, 0x1, -R3 ;  /* 0x0000000100037824 */ /* 0x000fe200078e0a03 */
[----:B------:R-:W-:Y:S02]  /*0ad0*/  LOP3.LUT R9, R2, 0xffffff80, RZ, 0xc0, !PT ;  /* 0xffffff8002097812 */ /* 0x000fe400078ec0ff */
[----:B------:R-:W-:-:S02]  /*0ae0*/  LOP3.LUT R11, R8, 0xfffffff8, RZ, 0xc0, !PT ;  /* 0xfffffff8080b7812 */ /* 0x000fc400078ec0ff */
[----:B------:R-:W-:Y:S01]  /*0af0*/  SHF.R.S32.HI R8, RZ, 0x1f, R3 ;  /* 0x0000001fff087819 */ /* 0x000fe20000011403 */
[----:B------:R-:W-:Y:S01]  /*0b00*/  IMAD.IADD R9, R0, 0x1, -R9 ;  /* 0x0000000100097824 */ /* 0x000fe200078e0a09 */
[----:B------:R-:W-:Y:S01]  /*0b10*/  LEA.HI R4, R4, R5, RZ, 0x1 ;  /* 0x0000000504047211 */ /* 0x000fe200078f08ff */
[----:B------:R-:W-:Y:S01]  /*0b20*/  IMAD.IADD R11, R0, 0x1, -R11 ;  /* 0x00000001000b7824 */ /* 0x000fe200078e0a0b */
[----:B------:R-:W-:Y:S02]  /*0b30*/  LEA.HI R7, R7, R6, RZ, 0x2 ;  /* 0x0000000607077211 */ /* 0x000fe400078f10ff */
[----:B------:R-:W-:Y:S01]  /*0b40*/  LEA.HI R10, R13, R13, RZ, 0x1 ;  /* 0x0000000d0d0a7211 */ /* 0x000fe200078f08ff */
[----:B------:R-:W-:Y:S01]  /*0b50*/  IMAD.SHL.U32 R18, R11, 0x8, RZ ;  /* 0x000000080b127824 */ /* 0x000fe200078e00ff */
[----:B------:R-:W-:Y:S02]  /*0b60*/  LEA.HI R8, R8, R3, RZ, 0x3 ;  /* 0x0000000308087211 */ /* 0x000fe400078f18ff */
[----:B------:R-:W-:Y:S01]  /*0b70*/  LOP3.LUT R4, R4, 0x1ffffffe, RZ, 0xc0, !PT ;  /* 0x1ffffffe04047812 */ /* 0x000fe200078ec0ff */
[C---:B------:R-:W-:Y:S01]  /*0b80*/  VIADD R200, R18.reuse, 0x40 ;  /* 0x0000004012c87836 */ /* 0x040fe20000000000 */
[----:B------:R-:W-:Y:S01]  /*0b90*/  SHF.R.S32.HI R20, RZ, 0x7, R2 ;  /* 0x00000007ff147819 */ /* 0x000fe20000011402 */
[----:B------:R-:W-:Y:S01]  /*0ba0*/  VIADD R199, R18, 0x80 ;  /* 0x0000008012c77836 */ /* 0x000fe20000000000 */
[----:B------:R-:W-:Y:S01]  /*0bb0*/  LOP3.LUT R7, R7, 0x3ffffc, RZ, 0xc0, !PT ;  /* 0x003ffffc07077812 */ /* 0x000fe200078ec0ff */
[----:B------:R-:W-:Y:S01]  /*0bc0*/  IMAD.IADD R4, R5, 0x1, -R4 ;  /* 0x0000000105047824 */ /* 0x000fe200078e0a04 */
[----:B------:R-:W-:Y:S01]  /*0bd0*/  SHF.R.S32.HI R0, RZ, 0x1f, R9 ;  /* 0x0000001fff007819 */ /* 0x000fe20000011409 */
[----:B------:R-:W-:Y:S01]  /*0be0*/  IMAD R12, R20, 0x100, R3 ;  /* 0x00000100140c7824 */ /* 0x000fe200078e0203 */
[----:B------:R-:W-:Y:S01]  /*0bf0*/  LOP3.LUT R16, R10, 0x1ffffffe, RZ, 0xc0, !PT ;  /* 0x1ffffffe0a107812 */ /* 0x000fe200078ec0ff */
[----:B------:R-:W-:Y:S01]  /*0c00*/  IMAD.IADD R7, R6, 0x1, -R7 ;  /* 0x0000000106077824 */ /* 0x000fe200078e0a07 */
[C---:B------:R-:W-:Y:S01]  /*0c10*/  LOP3.LUT R10, R8.reuse, 0xfffffff8, RZ, 0xc0, !PT ;  /* 0xfffffff8080a7812 */ /* 0x040fe200078ec0ff */
[----:B------:R-:W-:Y:S01]  /*0c20*/  IMAD.SHL.U32 R8, R8, 0x40, RZ ;  /* 0x0000004008087824 */ /* 0x000fe200078e00ff */
[-C--:B------:R-:W-:Y:S01]  /*0c30*/  LEA.HI R5, R0, R9.reuse, RZ, 0x2 ;  /* 0x0000000900057211 */ /* 0x080fe200078f10ff */
[----:B------:R-:W-:Y:S01]  /*0c40*/  IMAD R15, R7, 0x10, R12 ;  /* 0x00000010070f7824 */ /* 0x000fe200078e020c */
[----:B------:R-:W-:Y:S01]  /*0c50*/  LEA.HI R2, R2, R20, RZ, 0x1 ;  /* 0x0000001402027211 */ /* 0x000fe200078f08ff */
[----:B------:R-:W-:Y:S01]  /*0c60*/  IMAD.IADD R10, R3, 0x1, -R10 ;  /* 0x00000001030a7824 */ /* 0x000fe200078e0a0a */
[----:B------:R-:W-:Y:S01]  /*0c70*/  LEA.HI R3, R0, R9, RZ, 0x5 ;  /* 0x0000000900037211 */ /* 0x000fe200078f28ff */
[----:B------:R-:W-:Y:S01]  /*0c80*/  IMAD.SHL.U32 R4, R4, 0x8, RZ ;  /* 0x0000000804047824 */ /* 0x000fe200078e00ff */
[----:B------:R-:W-:Y:S01]  /*0c90*/  LOP3.LUT R12, R5, 0x7ffffffc, RZ, 0xc0, !PT ;  /* 0x7ffffffc050c7812 */ /* 0x000fe200078ec0ff */
[----:B------:R-:W-:Y:S01]  /*0ca0*/  IMAD.SHL.U32 R7, R10, 0x40, RZ ;  /* 0x000000400a077824 */ /* 0x000fe200078e00ff */
[--C-:B------:R-:W-:Y:S01]  /*0cb0*/  SHF.R.S32.HI R0, RZ, 0x2, R5.reuse ;  /* 0x00000002ff007819 */ /* 0x100fe20000011405 */
[----:B------:R-:W-:Y:S01]  /*0cc0*/  STL [R1+0xc], R20 ;  /* 0x00000c1401007387 */ /* 0x000fe20000100800 */
[----:B------:R-:W-:Y:S01]  /*0cd0*/  SHF.R.S32.HI R5, RZ, 0x1f, R5 ;  /* 0x0000001fff057819 */ /* 0x000fe20000011405 */
[----:B------:R-:W-:Y:S01]  /*0ce0*/  IMAD.IADD R12, R9, 0x1, -R12 ;  /* 0x00000001090c7824 */ /* 0x000fe200078e0a0c */
[----:B------:R-:W-:Y:S01]  /*0cf0*/  SHF.R.S32.HI R3, RZ, 0x5, R3 ;  /* 0x00000005ff037819 */ /* 0x000fe20000011403 */
[----:B------:R-:W-:Y:S01]  /*0d00*/  IMAD.IADD R16, R13, 0x1, -R16 ;  /* 0x000000010d107824 */ /* 0x000fe200078e0a10 */
[----:B------:R-:W-:Y:S01]  /*0d10*/  LEA.HI R5, R5, R0, RZ, 0x3 ;  /* 0x0000000005057211 */ /* 0x000fe200078f18ff */
[----:B------:R-:W-:Y:S01]  /*0d20*/  IMAD.SHL.U32 R192, R12, 0x2, RZ ;  /* 0x000000020cc07824 */ /* 0x000fe200078e00ff */
[----:B------:R-:W-:Y:S01]  /*0d30*/  LOP3.LUT R7, R7, 0x1c0, RZ, 0xc0, !PT ;  /* 0x000001c007077812 */ /* 0x000fe200078ec0ff */
[C---:B------:R-:W-:Y:S01]  /*0d40*/  VIADD R198, R18.reuse, 0xc0 ;  /* 0x000000c012c67836 */ /* 0x040fe20000000000 */
[----:B------:R-:W-:Y:S01]  /*0d50*/  LOP3.LUT R5, R5, 0xfffffff8, RZ, 0xc0, !PT ;  /* 0xfffffff805057812 */ /* 0x000fe200078ec0ff */
[----:B------:R-:W-:Y:S01]  /*0d60*/  VIADD R197, R18, 0x100 ;  /* 0x0000010012c57836 */ /* 0x000fe20000000000 */
[----:B------:R-:W-:Y:S01]  /*0d70*/  LOP3.LUT R9, R8, 0x7ffffe00, RZ, 0xc0, !PT ;  /* 0x7ffffe0008097812 */ /* 0x000fe200078ec0ff */
[--C-:B------:R-:W-:Y:S01]  /*0d80*/  IMAD.U32 R8, R15, 0x40, R4.reuse ;  /* 0x000000400f087824 */ /* 0x100fe200078e0004 */
[----:B------:R-:W-:Y:S01]  /*0d90*/  LOP3.LUT R4, R7, 0x8, R4, 0xf8, !PT ;  /* 0x0000000807047812 */ /* 0x000fe200078ef804 */
[----:B------:R-:W-:Y:S01]  /*0da0*/  IMAD.IADD R0, R0, 0x1, -R5 ;  /* 0x0000000100007824 */ /* 0x000fe200078e0a05 */
[----:B------:R-:W-:Y:S01]  /*0db0*/  SHF.R.U32.HI R7, RZ, 0x3, R7 ;  /* 0x00000003ff077819 */ /* 0x000fe20000011607 */
[----:B------:R-:W-:Y:S01]  /*0dc0*/  IMAD R9, R6, 0x400, R9 ;  /* 0x0000040006097824 */ /* 0x000fe200078e0209 */
[----:B------:R0:W-:Y:S01]  /*0dd0*/  STL [R1+0x2c], R8 ;  /* 0x00002c0801007387 */ /* 0x0001e20000100800 */
[----:B------:R-:W-:Y:S01]  /*0de0*/  IMAD R19, R3, 0x10, R0 ;  /* 0x0000001003137824 */ /* 0x000fe200078e0200 */
[----:B------:R-:W-:Y:S01]  /*0df0*/  LOP3.LUT R0, R2, 0xfffffe, RZ, 0xc0, !PT ;  /* 0x00fffffe02007812 */ /* 0x000fe200078ec0ff */
[----:B------:R-:W-:Y:S01]  /*0e00*/  VIADD R5, R18, 0x180 ;  /* 0x0000018012057836 */ /* 0x000fe20000000000 */
[----:B------:R-:W-:Y:S01]  /*0e10*/  LOP3.LUT R4, R4, R7, RZ, 0x3c, !PT ;  /* 0x0000000704047212 */ /* 0x000fe200078e3cff */
[----:B------:R-:W-:Y:S01]  /*0e20*/  IMAD.MOV.U32 R6, RZ, RZ, R14 ;  /* 0x000000ffff067224 */ /* 0x000fe200078e000e */
[----:B------:R-:W-:Y:S01]  /*0e30*/  R2P PR, R10, 0x6 ;  /* 0x000000060a007804 */ /* 0x000fe20000000000 */
[----:B------:R-:W-:-:S02]  /*0e40*/  IMAD.IADD R0, R20, 0x1, -R0 ;  /* 0x0000000114007824 */ /* 0x000fc400078e0a00 */
[----:B------:R-:W-:Y:S02]  /*0e50*/  IMAD.IADD R4, R9, 0x1, R4 ;  /* 0x0000000109047824 */ /* 0x000fe400078e0204 */
[----:B------:R-:W-:Y:S01]  /*0e60*/  IMAD.SHL.U32 R3, R0, 0x100, RZ ;  /* 0x0000010000037824 */ /* 0x000fe200078e00ff */
[----:B------:R-:W-:Y:S01]  /*0e70*/  SEL R190, R190, 0xffffffe0, !P1 ;  /* 0xffffffe0bebe7807 */ /* 0x000fe20004800000 */
[----:B------:R-:W-:Y:S02]  /*0e80*/  VIADD R0, R18, 0x1c0 ;  /* 0x000001c012007836 */ /* 0x000fe40000000000 */
[----:B------:R-:W-:Y:S01]  /*0e90*/  IMAD.IADD R23, R192, 0x1, R3 ;  /* 0x00000001c0177824 */ /* 0x000fe200078e0203 */
[----:B------:R1:W-:Y:S01]  /*0ea0*/  STL [R1+0x28], R3 ;  /* 0x0000280301007387 */ /* 0x0003e20000100800 */
[----:B------:R-:W-:Y:S02]  /*0eb0*/  IMAD R188, R4, 0x2, R17 ;  /* 0x0000000204bc7824 */ /* 0x000fe400078e0211 */
[C---:B------:R-:W-:Y:S01]  /*0ec0*/  VIADD R7, R23.reuse, 0x8 ;  /* 0x0000000817077836 */ /* 0x040fe20000000000 */
[----:B------:R-:W-:Y:S01]  /*0ed0*/  SHF.R.S32.HI R0, RZ, 0x1f, R23 ;  /* 0x0000001fff007819 */ /* 0x000fe20000011417 */
[----:B------:R-:W-:-:S02]  /*0ee0*/  VIADD R5, R23, 0x10 ;  /* 0x0000001017057836 */ /* 0x000fc40000000000 */
[C---:B------:R-:W-:Y:S01]  /*0ef0*/  VIADD R0, R23.reuse, 0x20 ;  /* 0x0000002017007836 */ /* 0x040fe20000000000 */
[----:B0-----:R-:W-:Y:S01]  /*0f00*/  SHF.R.S32.HI R8, RZ, 0x1f, R7 ;  /* 0x0000001fff087819 */ /* 0x001fe20000011407 */
[C---:B------:R-:W-:Y:S01]  /*0f10*/  VIADD R229, R23.reuse, 0x28 ;  /* 0x0000002817e57836 */ /* 0x040fe20000000000 */
[----:B-1----:R-:W-:Y:S01]  /*0f20*/  SHF.R.S32.HI R3, RZ, 0x1f, R200 ;  /* 0x0000001fff037819 */ /* 0x002fe200000114c8 */
        /* <DEDUP_REMOVED lines=61> */
[----:B------:R-:W-:-:S02]  /*1300*/  IMAD.MOV.U32 R2, RZ, RZ, RZ ;  /* 0x000000ffff027224 */ /* 0x000fc400078e00ff */
[----:B------:R-:W-:Y:S02]  /*1310*/  VIADD R196, R18, 0x140 ;  /* 0x0000014012c47836 */ /* 0x000fe40000000000 */
[----:B------:R-:W-:Y:S02]  /*1320*/  IMAD R193, R16, 0x8, R19 ;  /* 0x0000000810c17824 */ /* 0x000fe400078e0213 */
[----:B------:R-:W-:-:S07]  /*1330*/  IMAD.IADD R190, R190, 0x1, R189 ;  /* 0x00000001bebe7824 */ /* 0x000fce00078e02bd */
.L_x_8381:
[----:B------:R-:W-:Y:S01]  /*1340*/  ULDC.64 UR6, c[0x0][0xd88] ;  /* 0x0003620000067ab9 */ /* 0x000fe20000000a00 */
[----:B------:R-:W-:Y:S01]  /*1350*/  ULDC.64 UR8, c[0x0][0xb10] ;  /* 0x0002c40000087ab9 */ /* 0x000fe20000000a00 */
[----:B------:R-:W-:Y:S01]  /*1360*/  UIMAD.WIDE UR6, UR5, 0x4, UR6 ;  /* 0x00000004050678a5 */ /* 0x000fe2000f8e0206 */
[----:B012---:R-:W0:Y:S05]  /*1370*/  LDC.64 R10, c[0x0][0x418] ;  /* 0x00010600ff0a7b82 */ /* 0x007e2a0000000a00 */
[----:B------:R-:W-:Y:S02]  /*1380*/  IMAD.U32 R194, RZ, RZ, UR6 ;  /* 0x00000006ffc27e24 */ /* 0x000fe4000f8e00ff */
[----:B------:R-:W-:Y:S01]  /*1390*/  IMAD.U32 R195, RZ, RZ, UR7 ;  /* 0x00000007ffc37e24 */ /* 0x000fe2000f8e00ff */
[----:B------:R-:W-:Y:S01]  /*13a0*/  ULDC.64 UR6, c[0x0][0xb20] ;  /* 0x0002c80000067ab9 */ /* 0x000fe20000000a00 */
[----:B------:R-:W1:Y:S03]  /*13b0*/  LDC R3, c[0x0][0x424] ;  /* 0x00010900ff037b82 */ /* 0x000e660000000800 */
[----:B------:R-:W2:Y:S01]  /*13c0*/  LDG.E R194, desc[UR42][R194.64] ;  /* 0x0000002ac2c27981 */ /* 0x000ea2000c1e1900 */
[----:B------:R-:W-:Y:S01]  /*13d0*/  ISETP.NE.U32.AND P1, PT, RZ, UR6, PT ;  /* 0x00000006ff007c0c */ /* 0x000fe2000bf25070 */
[----:B------:R-:W-:Y:S01]  /*13e0*/  IMAD.MOV.U32 R8, RZ, RZ, RZ ;  /* 0x000000ffff087224 */ /* 0x000fe200078e00ff */
[----:B------:R-:W-:-:S02]  /*13f0*/  ISETP.NE.U32.AND P0, PT, RZ, UR8, PT ;  /* 0x00000008ff007c0c */ /* 0x000fc4000bf05070 */
[----:B------:R-:W-:Y:S01]  /*1400*/  ISETP.NE.AND.EX P1, PT, RZ, UR7, PT, P1 ;  /* 0x00000007ff007c0c */ /* 0x000fe2000bf25310 */
[----:B---3-5:R-:W3:Y:S01]  /*1410*/  LDC R12, c[0x0][0x2f0] ;  /* 0x0000bc00ff0c7b82 */ /* 0x028ee20000000800 */
[----:B------:R-:W-:Y:S02]  /*1420*/  ISETP.NE.AND.EX P0, PT, RZ, UR9, PT, P0 ;  /* 0x00000009ff007c0c */ /* 0x000fe4000bf05300 */
[----:B--2---:R-:W-:-:S09]  /*1430*/  SHF.R.S32.HI R202, RZ, 0x1f, R194 ;  /* 0x0000001fffca7819 */ /* 0x004fd200000114c2 */
[----:B----4-:R-:W-:-:S04]  /*1440*/  @P1 LEA R4, P2, R194, UR6, 0x2 ;  /* 0x00000006c2041c11 */ /* 0x010fc8000f8410ff */
[C---:B------:R-:W-:Y:S02]  /*1450*/  @P1 LEA.HI.X R5, R194.reuse, UR7, R202, 0x2, P2 ;  /* 0x00000007c2051c11 */ /* 0x040fe400090f14ca */
[----:B------:R-:W-:-:S03]  /*1460*/  @P0 LEA R184, P2, R194, UR8, 0x2 ;  /* 0x00000008c2b80c11 */ /* 0x000fc6000f8410ff */
[----:B------:R2:W5:Y:S01]  /*1470*/  @P1 LDG.E R8, desc[UR42][R4.64] ;  /* 0x0000002a04081981 */ /* 0x000562000c1e1900 */
[----:B------:R-:W-:Y:S01]  /*1480*/  @P0 LEA.HI.X R185, R194, UR9, R202, 0x2, P2 ;  /* 0x00000009c2b90c11 */ /* 0x000fe200090f14ca */
[----:B------:R-:W-:-:S04]  /*1490*/  ULDC.64 UR8, c[0x0][0xb18] ;  /* 0x0002c60000087ab9 */ /* 0x000fc80000000a00 */
[----:B------:R2:W5:Y:S01]  /*14a0*/  @P0 LDG.E R184, desc[UR42][R184.64] ;  /* 0x0000002ab8b80981 */ /* 0x000562000c1e1900 */
[----:B0-----:R-:W-:Y:S02]  /*14b0*/  ISETP.NE.U32.AND P1, PT, R10, RZ, PT ;  /* 0x000000ff0a00720c */ /* 0x001fe40003f25070 */
[----:B------:R-:W-:Y:S02]  /*14c0*/  ISETP.NE.U32.AND P2, PT, RZ, UR8, PT ;  /* 0x00000008ff007c0c */ /* 0x000fe4000bf45070 */
[C---:B------:R-:W-:Y:S02]  /*14d0*/  LOP3.LUT R0, R6.reuse, 0xff000000, RZ, 0xc0, !PT ;  /* 0xff00000006007812 */ /* 0x040fe400078ec0ff */
[----:B------:R-:W-:Y:S02]  /*14e0*/  ISETP.NE.AND.EX P1, PT, R11, RZ, PT, P1 ;  /* 0x000000ff0b00720c */ /* 0x000fe40003f25310 */
[----:B------:R-:W-:Y:S02]  /*14f0*/  ISETP.NE.AND.EX P2, PT, RZ, UR9, PT, P2 ;  /* 0x00000009ff007c0c */ /* 0x000fe4000bf45320 */
[----:B------:R-:W-:-:S02]  /*1500*/  LOP3.LUT R195, R6, 0xffff, RZ, 0xc0, !PT ;  /* 0x0000ffff06c37812 */ /* 0x000fc400078ec0ff */
[----:B------:R-:W-:Y:S02]  /*1510*/  LOP3.LUT R201, R6, 0xff0000, RZ, 0xc0, !PT ;  /* 0x00ff000006c97812 */ /* 0x000fe400078ec0ff */
[----:B------:R-:W-:Y:S02]  /*1520*/  SHF.R.U32.HI R0, RZ, 0x8, R0 ;  /* 0x00000008ff007819 */ /* 0x000fe40000011600 */
[----:B-1----:R-:W-:Y:S01]  /*1530*/  SEL R3, R3, 0x1, P1 ;  /* 0x0000000103037807 */ /* 0x002fe20000800000 */
[----:B--23--:R-:W-:Y:S06]  /*1540*/  @P0 BRA `(.L_x_8318) ;  /* 0x0000000000280947 */ /* 0x00cfec0003800000 */
[----:B------:R-:W-:Y:S01]  /*1550*/  ULDC.64 UR6, c[0x0][0xaf8] ;  /* 0x0002be0000067ab9 */ /* 0x000fe20000000a00 */
[----:B-----5:R-:W0:Y:S01]  /*1560*/  LDC R184, c[0x0][0x288] ;  /* 0x0000a200ffb87b82 */ /* 0x020e220000000800 */
[----:B------:R-:W-:-:S04]  /*1570*/  ISETP.NE.U32.AND P0, PT, RZ, UR6, PT ;  /* 0x00000006ff007c0c */ /* 0x000fc8000bf05070 */
[----:B------:R-:W-:-:S13]  /*1580*/  ISETP.NE.AND.EX P0, PT, RZ, UR7, PT, P0 ;  /* 0x00000007ff007c0c */ /* 0x000fda000bf05300 */
[----:B------:R-:W-:Y:S05]  /*1590*/  @!P0 BRA `(.L_x_8318) ;  /* 0x0000000000148947 */ /* 0x000fea0003800000 */
[----:B------:R-:W1:Y:S02]  /*15a0*/  LDC.64 R4, c[0x0][0xaf8] ;  /* 0x0002be00ff047b82 */ /* 0x000e640000000a00 */
[----:B-1----:R-:W-:-:S05]  /*15b0*/  IMAD.WIDE R4, R194, 0x4, R4 ;  /* 0x00000004c2047825 */ /* 0x002fca00078e0204 */
[----:B0-----:R-:W2:Y:S04]  /*15c0*/  LDG.E R184, desc[UR42][R4.64] ;  /* 0x0000002a04b87981 */ /* 0x001ea8000c1e1900 */
[----:B------:R-:W2:Y:S02]  /*15d0*/  LDG.E R7, desc[UR42][R4.64+0x4] ;  /* 0x0000042a04077981 */ /* 0x000ea4000c1e1900 */
[----:B--2---:R-:W-:-:S07]  /*15e0*/  IMAD.IADD R184, R7, 0x1, -R184 ;  /* 0x0000000107b87824 */ /* 0x004fce00078e0ab8 */
.L_x_8318:
[----:B------:R-:W-:Y:S01]  /*15f0*/  LEA.HI R201, R201, R0, RZ, 0x10 ;  /* 0x00000000c9c97211 */ /* 0x000fe200078f80ff */
[----:B------:R-:W-:Y:S01]  /*1600*/  IMAD R185, R3, R12, RZ ;  /* 0x0000000c03b97224 */ /* 0x000fe200078e02ff */
[----:B------:R-:W-:Y:S06]  /*1610*/  @!P2 BRA `(.L_x_8319) ;  /* 0x000000000010a947 */ /* 0x000fec0003800000 */
[----:B------:R-:W-:-:S04]  /*1620*/  LEA R4, P0, R194, UR8, 0x2 ;  /* 0x00000008c2047c11 */ /* 0x000fc8000f8010ff */
[----:B------:R-:W-:-:S05]  /*1630*/  LEA.HI.X R5, R194, UR9, R202, 0x2, P0 ;  /* 0x00000009c2057c11 */ /* 0x000fca00080f14ca */
[----:B------:R1:W5:Y:S01]  /*1640*/  LDG.E R185, desc[UR42][R4.64] ;  /* 0x0000002a04b97981 */ /* 0x000362000c1e1900 */
[----:B------:R-:W-:Y:S05]  /*1650*/  BRA `(.L_x_8320) ;  /* 0x0000000000247947 */ /* 0x000fea0003800000 */
.L_x_8319:
        /* <DEDUP_REMOVED lines=8> */
[----:B--2---:R-:W-:-:S07]  /*16e0*/  IMAD.IADD R185, R0, 0x1, -R185 ;  /* 0x0000000100b97824 */ /* 0x004fce00078e0ab9 */
.L_x_8320:
[----:B------:R-:W-:Y:S01]  /*16f0*/  UISETP.NE.AND UP0, UPT, UR41, 0x1, UPT ;  /* 0x000000012900788c */ /* 0x000fe2000bf05270 */
[----:B-----5:R-:W-:Y:S01]  /*1700*/  IMAD.IADD R185, R185, 0x1, -R8 ;  /* 0x00000001b9b97824 */ /* 0x020fe200078e0a08 */
[----:B------:R-:W-:-:S03]  /*1710*/  USHF.L.U32 UR39, UR4, 0x6, URZ ;  /* 0x0000000604277899 */ /* 0x000fc6000800063f */
[----:B------:R-:W-:Y:S01]  /*1720*/  VIADD R0, R185, 0x3f ;  /* 0x0000003fb9007836 */ /* 0x000fe20000000000 */
[----:B------:R-:W-:-:S04]  /*1730*/  PLOP3.LUT P0, PT, PT, PT, UP0, 0x80, 0x0 ;  /* 0x000000000000781c */ /* 0x000fc80003f0f008 */
[----:B------:R-:W-:-:S04]  /*1740*/  SHF.R.S32.HI R3, RZ, 0x1f, R0 ;  /* 0x0000001fff037819 */ /* 0x000fc80000011400 */
[----:B------:R-:W-:-:S04]  /*1750*/  LEA.HI R3, R3, R0, RZ, 0x6 ;  /* 0x0000000003037211 */ /* 0x000fc800078f30ff */
[----:B------:R-:W-:Y:S01]  /*1760*/  SHF.R.S32.HI R6, RZ, 0x6, R3 ;  /* 0x00000006ff067819 */ /* 0x000fe20000011403 */
[----:B------:R-:W-:Y:S06]  /*1770*/  @!P0 BRA `(.L_x_8321) ;  /* 0x0000001c00fc8947 */ /* 0x000fec0003800000 */
[----:B------:R-:W2:Y:S01]  /*1780*/  LDC R0, c[0x0][0x448] ;  /* 0x00011200ff007b82 */ /* 0x000ea20000000800 */
[----:B------:R-:W-:Y:S01]  /*1790*/  UIADD3 UR4, UR39, 0x3f, URZ ;  /* 0x0000003f27047890 */ /* 0x000fe2000fffe03f */
[----:B0-----:R-:W-:Y:S02]  /*17a0*/  IADD3 R185, R185, 0x40, -R184 ;  /* 0x00000040b9b97810 */ /* 0x001fe40007ffe8b8 */
[----:B------:R-:W-:Y:S02]  /*17b0*/  LOP3.LUT R8, R201, 0xff, RZ, 0xc0, !PT ;  /* 0x000000ffc9087812 */ /* 0x000fe400078ec0ff */
[----:B--2---:R-:W-:Y:S01]  /*17c0*/  ISETP.NE.AND P0, PT, R0, 0x1, PT ;  /* 0x000000010000780c */ /* 0x004fe20003f05270 */
[----:B------:R-:W-:-:S12]  /*17d0*/  IMAD.U32 R0, RZ, RZ, UR4 ;  /* 0x00000004ff007e24 */ /* 0x000fd8000f8e00ff */
[----:B------:R-:W0:Y:S08]  /*17e0*/  @P0 LDC R3, c[0x0][0x44c] ;  /* 0x00011300ff030b82 */ /* 0x000e300000000800 */
[----:B-1----:R-:W1:Y:S01]  /*17f0*/  @P0 LDC R4, c[0x0][0x450] ;  /* 0x00011400ff040b82 */ /* 0x002e620000000800 */
[----:B0-----:R-:W-:-:S05]  /*1800*/  @P0 IMAD.HI.U32 R3, R3, UR4, RZ ;  /* 0x0000000403030c27 */ /* 0x001fca000f8e00ff */
        /* <DEDUP_REMOVED lines=8> */
[----:B------:R-:W-:Y:S05]  /*1890*/  @!P0 BRA `(.L_x_8322) ;  /* 0x0000000000788947 */ /* 0x000fea0003800000 */
        /* <DEDUP_REMOVED lines=30> */
.L_x_8322:
[-C--:B------:R-:W-:Y:S01]  /*1a80*/  IMAD R0, R8, R3.reuse, RZ ;  /* 0x0000000308007224 */ /* 0x080fe200078e02ff */
[----:B------:R-:W-:Y:S01]  /*1a90*/  PLOP3.LUT P0, PT, PT, PT, PT, 0x80, 0x0 ;  /* 0x000000000000781c */ /* 0x000fe20003f0f070 */
[----:B------:R-:W-:Y:S01]  /*1aa0*/  IMAD.MOV.U32 R20, RZ, RZ, RZ ;  /* 0x000000ffff147224 */ /* 0x000fe200078e00ff */
[----:B------:R-:W-:Y:S02]  /*1ab0*/  CS2R R150, SRZ ;  /* 0x0000000000967805 */ /* 0x000fe4000001ff00 */
[----:B------:R-:W-:Y:S02]  /*1ac0*/  CS2R R148, SRZ ;  /* 0x0000000000947805 */ /* 0x000fe4000001ff00 */
[----:B------:R-:W-:Y:S01]  /*1ad0*/  VIADDMNMX R11, R0, R3, R11, PT ;  /* 0x00000003000b7246 */ /* 0x000fe2000380010b */
        /* <DEDUP_REMOVED lines=76> */
[----:B------:R-:W-:Y:S01]  /*1fa0*/  UMOV UR7, 0x40000040 ;  /* 0x4000004000077882 */ /* 0x000fe20000000000 */
[----:B------:R-:W-:Y:S01]  /*1fb0*/  WARPGROUP.ARRIVE ;  /* 0x00000000000079c5 */ /* 0x000fe20000000000 */
        /* <DEDUP_REMOVED lines=12> */
[C---:B------:R-:W-:Y:S01]  /*2080*/  R2UR UR16, R5.reuse ;  /* 0x00000000051072ca */ /* 0x040fe200000e0000 */
[----:B------:R-:W-:Y:S01]  /*2090*/  VIADD R6, R5, 0x2 ;  /* 0x0000000205067836 */ /* 0x000fe20000000000 */
[----:B------:R-:W-:-:S04]  /*20a0*/  LOP3.LUT R3, R3, 0x2000000, RZ, 0xfc, !PT ;  /* 0x0200000003037812 */ /* 0x000fc800078efcff */
[----:B------:R-:W-:Y:S01]  /*20b0*/  R2UR UR12, R6 ;  /* 0x00000000060c72ca */ /* 0x000fe200000e0000 */
[----:B------:R-:W-:-:S04]  /*20c0*/  IMAD R4, R2, 0x1000, R3 ;  /* 0x0000100002047824 */ /* 0x000fc800078e0203 */
[C---:B------:R-:W-:Y:S01]  /*20d0*/  VIADD R6, R4.reuse, 0x80 ;  /* 0x0000008004067836 */ /* 0x040fe20000000000 */
[----:B------:R-:W-:-:S04]  /*20e0*/  R2UR UR18, R4 ;  /* 0x00000000041272ca */ /* 0x000fc800000e0000 */
[----:B------:R-:W-:Y:S01]  /*20f0*/  R2UR UR14, R6 ;  /* 0x00000000060e72ca */ /* 0x000fe200000e0000 */
[C---:B------:R-:W-:Y:S02]  /*2100*/  VIADD R6, R5.reuse, 0x4 ;  /* 0x0000000405067836 */ /* 0x040fe40000000000 */
[----:B------:R-:W-:-:S03]  /*2110*/  VIADD R5, R5, 0x6 ;  /* 0x0000000605057836 */ /* 0x000fc60000000000 */
[----:B------:R-:W-:Y:S01]  /*2120*/  R2UR UR8, R6 ;  /* 0x00000000060872ca */ /* 0x000fe200000e0000 */
[C---:B------:R-:W-:Y:S01]  /*2130*/  VIADD R6, R4.reuse, 0x100 ;  /* 0x0000010004067836 */ /* 0x040fe20000000000 */
[----:B------:R-:W-:Y:S01]  /*2140*/  R2UR UR4, R5 ;  /* 0x00000000050472ca */ /* 0x000fe200000e0000 */
[----:B------:R-:W-:Y:S01]  /*2150*/  HGMMA.64x256x16.F32 R24, gdesc[UR16].tnspB, RZ, !UPT, gsb0 ;  /* 0x43e00000101879f0 */ /* 0x000fe2000c0008ff */
[----:B------:R-:W-:Y:S02]  /*2160*/  VIADD R4, R4, 0x180 ;  /* 0x0000018004047836 */ /* 0x000fe40000000000 */
[----:B------:R-:W-:-:S03]  /*2170*/  R2UR UR10, R6 ;  /* 0x00000000060a72ca */ /* 0x000fc600000e0000 */
[----:B------:R-:W-:Y:S01]  /*2180*/  R2UR UR6, R4 ;  /* 0x00000000040672ca */ /* 0x000fe200000e0000 */
[----:B------:R-:W-:-:S05]  /*2190*/  IMAD.MOV.U32 R4, RZ, RZ, 0x1 ;  /* 0x00000001ff047424 */ /* 0x000fca00078e00ff */
[----:B------:R-:W-:-:S04]  /*21a0*/  SEL R4, R4, 0x2, !P0 ;  /* 0x0000000204047807 */ /* 0x000fc80004000000 */
[----:B------:R-:W-:-:S04]  /*21b0*/  LOP3.LUT R4, R4, 0x1, RZ, 0xfc, !PT ;  /* 0x0000000104047812 */ /* 0x000fc800078efcff */
[----:B------:R-:W-:Y:S01]  /*21c0*/  ISETP.NE.AND P1, PT, R4, 0x3, PT ;  /* 0x000000030400780c */ /* 0x000fe20003f25270 */
        /* <DEDUP_REMOVED lines=15> */
.L_x_8324:
[----:B------:R-:W0:Y:S01]  /*22c0*/  S2R R5, SR_CgaCtaId ;  /* 0x0000000000057919 */ /* 0x000e220000008800 */
[----:B------:R-:W-:Y:S01]  /*22d0*/  UIADD3 UR6, UR20, -0x2, URZ ;  /* 0xfffffffe14067890 */ /* 0x000fe2000fffe03f */
[----:B------:R-:W-:-:S04]  /*22e0*/  IMAD R4, R2, 0x8, R17 ;  /* 0x0000000802047824 */ /* 0x000fc800078e0211 */
[----:B------:R-:W-:Y:S01]  /*22f0*/  VIADD R4, R4, 0x38860 ;  /* 0x0003886004047836 */ /* 0x000fe20000000000 */
[----:B------:R-:W-:-:S04]  /*2300*/  ISETP.LE.AND P0, PT, R0, UR6, PT ;  /* 0x0000000600007c0c */ /* 0x000fc8000bf03270 */
[----:B0-----:R-:W-:-:S04]  /*2310*/  PRMT R4, R5, 0x654, R4 ;  /* 0x0000065405047816 */ /* 0x001fc80000000004 */
[----:B------:R0:W-:Y:S05]  /*2320*/  SYNCS.ARRIVE.TRANS64.RED.A1T0 RZ, [R4+URZ], RZ ;  /* 0x000000ff04ff79a7 */ /* 0x0001ea000810043f */
[----:B------:R-:W-:Y:S05]  /*2330*/  @!P0 BRA `(.L_x_8325) ;  /* 0x0000000800cc8947 */ /* 0x000fea0003800000 */
[----:B------:R-:W-:-:S05]  /*2340*/  UMOV UR20, UR6 ;  /* 0x0000000600147c82 */ /* 0x000fca0008000000 */
.L_x_8327:
        /* <DEDUP_REMOVED lines=9> */
[----:B------:R-:W-:Y:S01]  /*23e0*/  SEL R2, R2, RZ, P0 ;  /* 0x000000ff02027207 */ /* 0x000fe20000000000 */
        /* <DEDUP_REMOVED lines=139> */
[----:B------:R-:W-:Y:S02]  /*2ca0*/  R2UR UR6, R4 ;  /* 0x00000000040672ca */ /* 0x000fe400000e0000 */
[----:B------:R-:W-:Y:S01]  /*2cb0*/  SEL R4, RZ, 0x1, P0 ;  /* 0x00000001ff047807 */ /* 0x000fe20000000000 */
[----:B------:R-:W-:-:S02]  /*2cc0*/  WARPGROUP.DEPBAR.LE gsb0, 0x0 ;  /* 0x00008000000079c5 */ /* 0x000fc40000010000 */
[----:B------:R-:W-:-:S15]  /*2cd0*/  WARPGROUP.ARRIVE ;  /* 0x00000000000079c5 */ /* 0x000fde0000000000 */
[----:B------:R-:W-:-:S05]  /*2ce0*/  NOP ;  /* 0x0000000000007918 */ /* 0x000fca0000000000 */
        /* <DEDUP_REMOVED lines=9> */
[----:B------:R-:W-:Y:S01]  /*2d80*/  R2UR UR7, R4 ;  /* 0x00000000040772ca */ /* 0x000fe200000e0000 */
[----:B------:R-:W-:Y:S01]  /*2d90*/  UMOV UR6, UR20 ;  /* 0x0000001400067c82 */ /* 0x000fe20008000000 */
[----:B------:R-:W-:Y:S01]  /*2da0*/  UIADD3 UR20, UR20, -0x1, URZ ;  /* 0xffffffff14147890 */ /* 0x000fe2000fffe03f */
[----:B------:R-:W-:-:S10]  /*2db0*/  ISETP.LT.AND P0, PT, R0, UR6, PT ;  /* 0x0000000600007c0c */ /* 0x000fd4000bf01270 */
[----:B------:R-:W-:Y:S01]  /*2dc0*/  ULOP3.LUT UR37, UR37, UR7, URZ, 0x3c, !UPT ;  /* 0x0000000725257292 */ /* 0x000fe2000f8e3c3f */
[----:B------:R-:W-:Y:S02]  /*2dd0*/  WARPGROUP.DEPBAR.LE gsb0, 0x0 ;  /* 0x00008000000079c5 */ /* 0x000fe40000010000 */
[----:B------:R-:W-:Y:S06]  /*2de0*/  BAR.ARV 0xf, 0x100 ;  /* 0x03c4000000007b1d */ /* 0x000fec0000002000 */
[----:B------:R-:W-:Y:S05]  /*2df0*/  @!P1 BRA `(.L_x_8326) ;  /* 0x0000000000049947 */ /* 0x000fea0003800000 */
[----:B------:R-:W-:Y:S01]  /*2e00*/  BPT.TRAP 0x1 ;  /* 0x000000040000795c */ /* 0x000fe20000300000 */
.L_x_8326:
[----:B------:R-:W0:Y:S01]  /*2e10*/  S2R R5, SR_CgaCtaId ;  /* 0x0000000000057919 */ /* 0x000e220000008800 */
[----:B------:R-:W-:-:S04]  /*2e20*/  IMAD R4, R2, 0x8, R17 ;  /* 0x0000000802047824 */ /* 0x000fc800078e0211 */
[----:B------:R-:W-:-:S05]  /*2e30*/  VIADD R4, R4, 0x38860 ;  /* 0x0003886004047836 */ /* 0x000fca0000000000 */
[----:B0-----:R-:W-:-:S04]  /*2e40*/  PRMT R4, R5, 0x654, R4 ;  /* 0x0000065405047816 */ /* 0x001fc80000000004 */
[----:B------:R1:W-:Y:S01]  /*2e50*/  SYNCS.ARRIVE.TRANS64.RED.A1T0 RZ, [R4+URZ], RZ ;  /* 0x000000ff04ff79a7 */ /* 0x0003e2000810043f */
[----:B------:R-:W-:Y:S05]  /*2e60*/  @P0 BRA `(.L_x_8327) ;  /* 0xfffffff400380947 */ /* 0x000fea000383ffff */
.L_x_8325:
[----:B------:R-:W-:Y:S01]  /*2e70*/  BAR.SYNC.DEFER_BLOCKING 0xe, 0x100 ;  /* 0x0384000000007b1d */ /* 0x000fe20000010000 */
[C---:B------:R-:W-:Y:S01]  /*2e80*/  IMAD R0, R2.reuse, 0x40, R19 ;  /* 0x0000004002007824 */ /* 0x040fe200078e0213 */
[----:B------:R-:W-:Y:S01]  /*2e90*/  PLOP3.LUT P0, PT, PT, PT, PT, 0x8, 0x0 ;  /* 0x000000000000781c */ /* 0x000fe20003f0e170 */
[----:B------:R-:W-:Y:S02]  /*2ea0*/  VIADD R2, R2, 0x1 ;  /* 0x0000000102027836 */ /* 0x000fe40000000000 */
[----:B------:R-:W-:Y:S02]  /*2eb0*/  IMAD R17, R0, 0x4, R17 ;  /* 0x0000000400117824 */ /* 0x000fe400078e0211 */
[----:B------:R-:W-:Y:S01]  /*2ec0*/  IMAD.MOV.U32 R20, RZ, RZ, RZ ;  /* 0x000000ffff147224 */ /* 0x000fe200078e00ff */
[----:B------:R-:W-:-:S04]  /*2ed0*/  ISETP.NE.AND P1, PT, R2, 0x2, PT ;  /* 0x000000020200780c */ /* 0x000fc80003f25270 */
[----:B------:R-:W-:Y:S01]  /*2ee0*/  SEL R2, R2, RZ, P1 ;  /* 0x000000ff02027207 */ /* 0x000fe20000800000 */
[----:B------:R-:W2:Y:S04]  /*2ef0*/  LDS R3, [R17+0x38400] ;  /* 0x0384000011037984 */ /* 0x000ea80000000800 */
[----:B------:R-:W3:Y:S01]  /*2f00*/  LDS R0, [R17+0x38420] ;  /* 0x0384200011007984 */ /* 0x000ee20000000800 */
        /* <DEDUP_REMOVED lines=65> */
[-C--:B---3--:R-:W-:Y:S01]  /*3320*/  FMUL.FTZ R26, R26, R0.reuse ;  /* 0x000000001a1a7220 */ /* 0x088fe20000410000 */
[-C--:B------:R-:W-:Y:S01]  /*3330*/  FMUL.FTZ R27, R27, R0.reuse ;  /* 0x000000001b1b7220 */ /* 0x080fe20000410000 */
        /* <DEDUP_REMOVED lines=64> */
[----:B------:R-:W-:Y:S01]  /*3740*/  ULOP3.LUT UR37, UR37, UR4, URZ, 0x3c, !UPT ;  /* 0x0000000425257292 */ /* 0x000fe2000f8e3c3f */
[----:B------:R-:W-:Y:S06]  /*3750*/  BAR.ARV 0xf, 0x100 ;  /* 0x03c4000000007b1d */ /* 0x000fec0000002000 */
[----:B------:R-:W-:Y:S05]  /*3760*/  BRA `(.L_x_8323) ;  /* 0x000000a000987947 */ /* 0x000fea0003800000 */
.L_x_8321:
[----:B------:R-:W2:Y:S01]  /*3770*/  LDC R186, c[0x0][0x448] ;  /* 0x00011200ffba7b82 */ /* 0x000ea20000000800 */
[----:B------:R-:W-:Y:S01]  /*3780*/  UIADD3 UR4, UR39, 0x3f, URZ ;  /* 0x0000003f27047890 */ /* 0x000fe2000fffe03f */
[----:B01----:R-:W-:Y:S02]  /*3790*/  IADD3 R5, R185, 0x40, -R184 ;  /* 0x00000040b9057810 */ /* 0x003fe40007ffe8b8 */
[----:B------:R-:W-:Y:S02]  /*37a0*/  LOP3.LUT R16, R16, 0xffffffef, RZ, 0xc0, !PT ;  /* 0xffffffef10107812 */ /* 0x000fe400078ec0ff */
[----:B--2---:R-:W-:-:S13]  /*37b0*/  ISETP.NE.AND P0, PT, R186, 0x1, PT ;  /* 0x00000001ba00780c */ /* 0x004fda0003f05270 */
[----:B------:R-:W0:Y:S01]  /*37c0*/  @P0 LDC R0, c[0x0][0x44c] ;  /* 0x00011300ff000b82 */ /* 0x000e220000000800 */
[----:B------:R-:W-:-:S07]  /*37d0*/  @P0 LOP3.LUT R16, R16, 0x10, RZ, 0xfc, !PT ;  /* 0x0000001010100812 */ /* 0x000fce00078efcff */
[----:B------:R-:W1:Y:S01]  /*37e0*/  @P0 LDC R4, c[0x0][0x450] ;  /* 0x00011400ff040b82 */ /* 0x000e620000000800 */
[----:B0-----:R-:W-:-:S04]  /*37f0*/  @P0 IMAD.HI.U32 R3, R0, UR4, RZ ;  /* 0x0000000400030c27 */ /* 0x001fc8000f8e00ff */
[----:B------:R-:W-:Y:S01]  /*3800*/  IMAD.U32 R0, RZ, RZ, UR4 ;  /* 0x00000004ff007e24 */ /* 0x000fe2000f8e00ff */
[----:B------:R-:W-:Y:S01]  /*3810*/  UMOV UR4, URZ ;  /* 0x0000003f00047c82 */ /* 0x000fe20008000000 */
[----:B-1----:R-:W-:-:S05]  /*3820*/  @P0 SHF.R.U32.HI R0, RZ, R4, R3 ;  /* 0x00000004ff000219 */ /* 0x002fca0000011603 */
[----:B------:R-:W-:-:S05]  /*3830*/  IMAD.IADD R0, R5, 0x1, R0 ;  /* 0x0000000105007824 */ /* 0x000fca00078e0200 */
[----:B------:R-:W-:-:S04]  /*3840*/  SHF.R.S32.HI R3, RZ, 0x1f, R0 ;  /* 0x0000001fff037819 */ /* 0x000fc80000011400 */
[----:B------:R-:W-:Y:S02]  /*3850*/  LEA.HI R3, R3, R0, RZ, 0x6 ;  /* 0x0000000003037211 */ /* 0x000fe400078f30ff */
[----:B------:R-:W-:Y:S02]  /*3860*/  LOP3.LUT R0, R201, 0xff, RZ, 0xc0, !PT ;  /* 0x000000ffc9007812 */ /* 0x000fe400078ec0ff */
[----:B------:R-:W-:Y:S02]  /*3870*/  SHF.R.S32.HI R3, RZ, 0x6, R3 ;  /* 0x00000006ff037819 */ /* 0x000fe40000011403 */
[----:B------:R-:W-:Y:S02]  /*3880*/  R2UR UR38, R0 ;  /* 0x00000000002672ca */ /* 0x000fe400000e0000 */
[----:B------:R-:W-:-:S04]  /*3890*/  VIMNMX R6, R6, R3, PT ;  /* 0x0000000306067248 */ /* 0x000fc80003fe0100 */
[----:B------:R-:W-:-:S13]  /*38a0*/  ISETP.GE.AND P0, PT, R6, 0x1, PT ;  /* 0x000000010600780c */ /* 0x000fda0003f06270 */
[----:B------:R-:W-:Y:S05]  /*38b0*/  @!P0 BRA `(.L_x_8328) ;  /* 0x0000000000948947 */ /* 0x000fea0003800000 */
[----:B------:R-:W-:Y:S01]  /*38c0*/  SHF.R.U32.HI R5, RZ, 0x10, R201 ;  /* 0x00000010ff057819 */ /* 0x000fe200000116c9 */
[----:B------:R-:W-:-:S03]  /*38d0*/  UMOV UR4, URZ ;  /* 0x0000003f00047c82 */ /* 0x000fc60008000000 */
[----:B------:R-:W-:-:S13]  /*38e0*/  ISETP.NE.AND P0, PT, R5, RZ, PT ;  /* 0x000000ff0500720c */ /* 0x000fda0003f05270 */
[----:B------:R-:W0:Y:S02]  /*38f0*/  @!P0 LDC R5, c[0x0][0xae8] ;  /* 0x0002ba00ff058b82 */ /* 0x000e240000000800 */
[-C--:B0-----:R-:W-:Y:S02]  /*3900*/  IABS R0, R5.reuse ;  /* 0x0000000500007213 */ /* 0x081fe40000000000 */
[----:B------:R-:W-:Y:S02]  /*3910*/  IABS R8, R5 ;  /* 0x0000000500087213 */ /* 0x000fe40000000000 */
[----:B------:R-:W-:Y:S02]  /*3920*/  R2UR UR8, R0 ;  /* 0x00000000000872ca */ /* 0x000fe400000e0000 */
[C---:B------:R-:W-:Y:S02]  /*3930*/  IADD3 R0, R5.reuse, -0x1, R6 ;  /* 0xffffffff05007810 */ /* 0x040fe40007ffe006 */
[----:B------:R-:W-:-:S02]  /*3940*/  R2UR UR9, R5 ;  /* 0x00000000050972ca */ /* 0x000fc400000e0000 */
[----:B------:R-:W-:Y:S02]  /*3950*/  IABS R7, R0 ;  /* 0x0000000000077213 */ /* 0x000fe40000000000 */
[----:B------:R-:W-:Y:S02]  /*3960*/  LOP3.LUT R0, R0, R5, RZ, 0x3c, !PT ;  /* 0x0000000500007212 */ /* 0x000fe400078e3cff */
[----:B------:R-:W-:-:S03]  /*3970*/  R2UR UR7, R7 ;  /* 0x00000000070772ca */ /* 0x000fc600000e0000 */
[----:B------:R-:W0:Y:S04]  /*3980*/  I2F.RP R3, UR8 ;  /* 0x0000000800037d06 */ /* 0x000e280008209400 */
[----:B------:R-:W-:-:S06]  /*3990*/  UISETP.NE.AND UP0, UPT, UR9, URZ, UPT ;  /* 0x0000003f0900728c */ /* 0x000fcc000bf05270 */
[----:B------:R-:W-:Y:S01]  /*39a0*/  PLOP3.LUT P0, PT, PT, PT, UP0, 0x80, 0x0 ;  /* 0x000000000000781c */ /* 0x000fe20003f0f008 */
        /* <DEDUP_REMOVED lines=16> */
[----:B------:R-:W-:Y:S01]  /*3ab0*/  UISETP.GE.AND UP2, UPT, UR6, URZ, UPT ;  /* 0x0000003f0600728c */ /* 0x000fe2000bf46270 */
[----:B------:R-:W-:-:S08]  /*3ac0*/  @!P0 R2UR UR6, R5 ;  /* 0x00000000050682ca */ /* 0x000fd000000e0000 */
[----:B------:R-:W-:-:S07]  /*3ad0*/  @UP1 UIADD3 UR5, UR5, 0x1, URZ ;  /* 0x0000000105051890 */ /* 0x000fce000fffe03f */
[----:B------:R-:W-:Y:S02]  /*3ae0*/  UMOV UR4, UR5 ;  /* 0x0000000500047c82 */ /* 0x000fe40008000000 */
[----:B------:R-:W-:Y:S02]  /*3af0*/  @!UP2 UIADD3 UR4, -UR4, URZ, URZ ;  /* 0x0000003f0404a290 */ /* 0x000fe4000fffe13f */
[----:B------:R-:W-:-:S12]  /*3b00*/  @!UP0 ULOP3.LUT UR4, URZ, UR6, URZ, 0x33, !UPT ;  /* 0x000000063f048292 */ /* 0x000fd8000f8e333f */
.L_x_8328:
        /* <DEDUP_REMOVED lines=72> */
[----:B------:R-:W2:Y:S04]  /*3f90*/  LDL R0, [R1+0xc] ;  /* 0x00000c0001007983 */ /* 0x000ea80000100800 */
        /* <DEDUP_REMOVED lines=28> */
.L_x_8329:
        /* <DEDUP_REMOVED lines=10> */
[----:B------:R-:W0:Y:S02]  /*4200*/  SYNCS.PHASECHK.TRANS64.TRYWAIT P1, [R17+URZ+0x38800], R6 ;  /* 0x03880006110075a7 */ /* 0x000e24000802017f */
[----:B0-----:R-:W-:Y:S05]  /*4210*/  @!P1 BRA `(.L_x_8330) ;  /* 0x0000015000a49947 */ /* 0x001fea0003800000 */
.L_x_8474:
[----:B------:R-:W-:Y:S05]  /*4220*/  @!P0 BRA `(.L_x_8331) ;  /* 0x0000000000048947 */ /* 0x000fea0003800000 */
[----:B------:R-:W-:Y:S01]  /*4230*/  BPT.TRAP 0x1 ;  /* 0x000000040000795c */ /* 0x000fe20000300000 */
.L_x_8331:
[----:B------:R-:W-:Y:S02]  /*4240*/  IMAD.U32 R8, RZ, RZ, UR37 ;  /* 0x00000025ff087e24 */ /* 0x000fe4000f8e00ff */
[----:B------:R-:W-:-:S03]  /*4250*/  IMAD R9, R2, 0x8, R17 ;  /* 0x0000000802097824 */ /* 0x000fc600078e0211 */
[----:B------:R-:W-:-:S04]  /*4260*/  SHF.L.U32 R8, R8, 0x1f, RZ ;  /* 0x0000001f08087819 */ /* 0x000fc800000006ff */
[----:B------:R1:W2:Y:S01]  /*4270*/  SYNCS.PHASECHK.TRANS64.TRYWAIT P1, [R9+URZ+0x38830], R8 ;  /* 0x03883008090075a7 */ /* 0x0002a2000802017f */
[----:B------:R-:W-:Y:S05]  /*4280*/  @!P0 BRA `(.L_x_8332) ;  /* 0x0000000000048947 */ /* 0x000fea0003800000 */
[----:B------:R-:W-:Y:S01]  /*4290*/  BPT.TRAP 0x1 ;  /* 0x000000040000795c */ /* 0x000fe20000300000 */
.L_x_8332:
[----:B------:R-:W-:-:S05]  /*42a0*/  VIADD R0, R17, 0x22400 ;  /* 0x0002240011007836 */ /* 0x000fca0000000000 */
[----:B------:R-:W-:-:S04]  /*42b0*/  SHF.R.U32.HI R0, RZ, 0x4, R0 ;  /* 0x00000004ff007819 */ /* 0x000fc80000011600 */
[----:B------:R-:W-:Y:S01]  /*42c0*/  LOP3.LUT R0, R0, 0x3fff, RZ, 0xc0, !PT ;  /* 0x00003fff00007812 */ /* 0x000fe200078ec0ff */
[----:B--2---:R-:W-:Y:S06]  /*42d0*/  @P1 BRA `(.L_x_8333) ;  /* 0x0000000000081947 */ /* 0x004fec0003800000 */
[----:B------:R-:W2:Y:S02]  /*42e0*/  SYNCS.PHASECHK.TRANS64.TRYWAIT P1, [R9+URZ+0x38830], R8 ;  /* 0x03883008090075a7 */ /* 0x000ea4000802017f */
[----:B--2---:R-:W-:Y:S05]  /*42f0*/  @!P1 BRA `(.L_x_8334) ;  /* 0x0000015000809947 */ /* 0x004fea0003800000 */
.L_x_8333:
[----:B------:R-:W-:Y:S05]  /*4300*/  WARPSYNC.ALL ;  /* 0x0000000000007948 */ /* 0x000fea0003800000 */
[----:B------:R-:W-:Y:S01]  /*4310*/  LOP3.LUT R4, R0, 0x10000, RZ, 0xfc, !PT ;  /* 0x0001000000047812 */ /* 0x000fe200078efcff */
[----:B------:R-:W-:Y:S01]  /*4320*/  VIADD R0, R17, 0x20400 ;  /* 0x0002040011007836 */ /* 0x000fe20000000000 */
[----:B------:R-:W-:-:S03]  /*4330*/  WARPGROUP.ARRIVE ;  /* 0x00000000000079c5 */ /* 0x000fc60000000000 */
[----:B------:R-:W-:Y:S01]  /*4340*/  IMAD R3, R2, 0x200, R4 ;  /* 0x0000020002037824 */ /* 0x000fe200078e0204 */
[----:B------:R-:W-:Y:S01]  /*4350*/  UMOV UR11, 0x40000040 ;  /* 0x40000040000b7882 */ /* 0x000fe20000000000 */
[----:B------:R-:W-:Y:S01]  /*4360*/  UMOV UR9, 0x40000040 ;  /* 0x4000004000097882 */ /* 0x000fe20000000000 */
[----:B------:R-:W-:Y:S01]  /*4370*/  SHF.R.U32.HI R0, RZ, 0x4, R0 ;  /* 0x00000004ff007819 */ /* 0x000fe20000011600 */
[----:B------:R-:W-:Y:S01]  /*4380*/  UMOV UR15, 0x40000040 ;  /* 0x40000040000f7882 */ /* 0x000fe20000000000 */
[----:B------:R-:W-:Y:S01]  /*4390*/  R2UR UR10, R3 ;  /* 0x00000000030a72ca */ /* 0x000fe200000e0000 */
[----:B------:R-:W-:Y:S01]  /*43a0*/  UMOV UR13, 0x40000040 ;  /* 0x40000040000d7882 */ /* 0x000fe20000000000 */
[----:B------:R-:W-:Y:S01]  /*43b0*/  LOP3.LUT R0, R0, 0x3fff, RZ, 0xc0, !PT ;  /* 0x00003fff00007812 */ /* 0x000fe200078ec0ff */
[----:B------:R-:W-:Y:S01]  /*43c0*/  UMOV UR19, 0x40000040 ;  /* 0x4000004000137882 */ /* 0x000fe20000000000 */
[----:B------:R-:W-:Y:S01]  /*43d0*/  UMOV UR17, 0x40000040 ;  /* 0x4000004000117882 */ /* 0x000fe20000000000 */
[----:B------:R-:W-:Y:S01]  /*43e0*/  UMOV UR23, 0x40000040 ;  /* 0x4000004000177882 */ /* 0x000fe20000000000 */
[----:B------:R-:W-:Y:S01]  /*43f0*/  LOP3.LUT R0, R0, 0x10000, RZ, 0xfc, !PT ;  /* 0x0001000000007812 */ /* 0x000fe200078efcff */
[----:B------:R-:W-:-:S03]  /*4400*/  UMOV UR21, 0x40000040 ;  /* 0x4000004000157882 */ /* 0x000fc60000000000 */
[C---:B------:R-:W-:Y:S01]  /*4410*/  R2UR UR8, R0.reuse ;  /* 0x00000000000872ca */ /* 0x040fe200000e0000 */
[C---:B------:R-:W-:Y:S02]  /*4420*/  VIADD R3, R0.reuse, 0x2 ;  /* 0x0000000200037836 */ /* 0x040fe40000000000 */
[----:B------:R-:W-:Y:S02]  /*4430*/  UIADD3 UR14, UR10, 0x2, URZ ;  /* 0x000000020a0e7890 */ /* 0x000fe4000fffe03f */
[----:B------:R-:W-:Y:S01]  /*4440*/  UIADD3 UR18, UR10, 0x4, URZ ;  /* 0x000000040a127890 */ /* 0x000fe2000fffe03f */
[----:B------:R-:W-:Y:S01]  /*4450*/  R2UR UR12, R3 ;  /* 0x00000000030c72ca */ /* 0x000fe200000e0000 */
[C---:B------:R-:W-:Y:S01]  /*4460*/  VIADD R3, R0.reuse, 0x4 ;  /* 0x0000000400037836 */ /* 0x040fe20000000000 */
[----:B------:R-:W-:Y:S01]  /*4470*/  UIADD3 UR22, UR10, 0x6, URZ ;  /* 0x000000060a167890 */ /* 0x000fe2000fffe03f */
[----:B------:R-:W-:-:S03]  /*4480*/  VIADD R0, R0, 0x6 ;  /* 0x0000000600007836 */ /* 0x000fc60000000000 */
[----:B------:R-:W-:Y:S01]  /*4490*/  R2UR UR16, R3 ;  /* 0x00000000031072ca */ /* 0x000fe200000e0000 */
[----:B------:R-:W-:Y:S01]  /*44a0*/  HGMMA.64x64x16.F32 R24, gdesc[UR8], RZ, !UPT, gsb0 ;  /* 0x00e00000081879f0 */ /* 0x000fe2000c0008ff */
[----:B------:R-:W-:Y:S02]  /*44b0*/  R2UR UR20, R0 ;  /* 0x00000000001472ca */ /* 0x000fe400000e0000 */
        /* <DEDUP_REMOVED lines=10> */
[----:B------:R-:W3:Y:S02]  /*4560*/  SYNCS.PHASECHK.TRANS64.TRYWAIT P1, [R17+URZ+0x38810], R6 ;  /* 0x03881006110075a7 */ /* 0x000ee4000802017f */
[----:B---3--:R-:W-:Y:S05]  /*4570*/  @!P1 BRA `(.L_x_8335) ;  /* 0x0000014c00f49947 */ /* 0x008fea0003800000 */
.L_x_8475:
[----:B------:R-:W-:Y:S05]  /*4580*/  @!P0 BRA `(.L_x_8336) ;  /* 0x0000000000048947 */ /* 0x000fea0003800000 */
[----:B------:R-:W-:Y:S01]  /*4590*/  BPT.TRAP 0x1 ;  /* 0x000000040000795c */ /* 0x000fe20000300000 */
.L_x_8336:
[----:B------:R4:W0:Y:S01]  /*45a0*/  SYNCS.PHASECHK.TRANS64.TRYWAIT P1, [R9+URZ+0x38850], R8 ;  /* 0x03885008090075a7 */ /* 0x000822000802017f */
[----:B------:R-:W-:Y:S05]  /*45b0*/  @!P0 BRA `(.L_x_8337) ;  /* 0x0000000000048947 */ /* 0x000fea0003800000 */
[----:B------:R-:W-:Y:S01]  /*45c0*/  BPT.TRAP 0x1 ;  /* 0x000000040000795c */ /* 0x000fe20000300000 */
.L_x_8337:
[C---:B------:R-:W-:Y:S02]  /*45d0*/  VIADD R0, R17.reuse, 0x400 ;  /* 0x0000040011007836 */ /* 0x040fe40000000000 */
[----:B------:R-:W-:-:S03]  /*45e0*/  VIADD R3, R17, 0x26400 ;  /* 0x0002640011037836 */ /* 0x000fc60000000000 */
[----:B------:R-:W-:Y:S02]  /*45f0*/  SHF.R.U32.HI R0, RZ, 0x4, R0 ;  /* 0x00000004ff007819 */ /* 0x000fe40000011600 */
[----:B------:R-:W-:Y:S02]  /*4600*/  SHF.R.U32.HI R3, RZ, 0x4, R3 ;  /* 0x00000004ff037819 */ /* 0x000fe40000011603 */
[----:B------:R-:W-:Y:S02]  /*4610*/  LOP3.LUT R0, R0, 0x3fff, RZ, 0xc0, !PT ;  /* 0x00003fff00007812 */ /* 0x000fe400078ec0ff */
[----:B------:R-:W-:Y:S02]  /*4620*/  LOP3.LUT R3, R3, 0x3fff, RZ, 0xc0, !PT ;  /* 0x00003fff03037812 */ /* 0x000fe400078ec0ff */
[----:B------:R-:W-:Y:S02]  /*4630*/  LOP3.LUT R0, R0, 0x10000, RZ, 0xfc, !PT ;  /* 0x0001000000007812 */ /* 0x000fe400078efcff */
[----:B------:R-:W-:-:S03]  /*4640*/  LOP3.LUT R3, R3, 0x10000, RZ, 0xfc, !PT ;  /* 0x0001000003037812 */ /* 0x000fc600078efcff */
[----:B------:R-:W-:Y:S01]  /*4650*/  IMAD R5, R2, 0x1000, R0 ;  /* 0x0000100002057824 */ /* 0x000fe200078e0200 */
[----:B0-----:R-:W-:Y:S06]  /*4660*/  @P1 BRA `(.L_x_8338) ;  /* 0x0000000000081947 */ /* 0x001fec0003800000 */
[----:B------:R-:W0:Y:S02]  /*4670*/  SYNCS.PHASECHK.TRANS64.TRYWAIT P1, [R9+URZ+0x38850], R8 ;  /* 0x03885008090075a7 */ /* 0x000e24000802017f */
[----:B0-----:R-:W-:Y:S05]  /*4680*/  @!P1 BRA `(.L_x_8339) ;  /* 0x0000014c00c49947 */ /* 0x001fea0003800000 */
.L_x_8338:
[----:B------:R-:W-:Y:S01]  /*4690*/  R2UR UR24, R3 ;  /* 0x00000000031872ca */ /* 0x000fe200000e0000 */
[----:B------:R-:W-:Y:S01]  /*46a0*/  WARPGROUP.ARRIVE ;  /* 0x00000000000079c5 */ /* 0x000fe20000000000 */
[----:B------:R-:W-:Y:S01]  /*46b0*/  R2UR UR26, R5 ;  /* 0x00000000051a72ca */ /* 0x000fe200000e0000 */
[----:B------:R-:W-:Y:S01]  /*46c0*/  UMOV UR25, 0x40000040 ;  /* 0x4000004000197882 */ /* 0x000fe20000000000 */
[----:B------:R-:W-:Y:S01]  /*46d0*/  UMOV UR27, 0x40000040 ;  /* 0x40000040001b7882 */ /* 0x000fe20000000000 */
[----:B------:R-:W-:Y:S01]  /*46e0*/  VIADD R7, R3, 0x2 ;  /* 0x0000000203077836 */ /* 0x000fe20000000000 */
[----:B------:R-:W-:Y:S01]  /*46f0*/  UMOV UR5, 0x40000040 ;  /* 0x4000004000057882 */ /* 0x000fe20000000000 */
[----:B---3--:R-:W-:Y:S01]  /*4700*/  VIADD R6, R5, 0x2 ;  /* 0x0000000205067836 */ /* 0x008fe20000000000 */
[----:B------:R-:W-:Y:S01]  /*4710*/  UMOV UR7, 0x40000040 ;  /* 0x4000004000077882 */ /* 0x000fe20000000000 */
[----:B------:R-:W0:Y:S01]  /*4720*/  S2R R10, SR_TID.X ;  /* 0x00000000000a7919 */ /* 0x000e220000002100 */
[----:B------:R-:W-:Y:S01]  /*4730*/  R2UR UR4, R7 ;  /* 0x00000000070472ca */ /* 0x000fe200000e0000 */
[----:B------:R-:W-:Y:S01]  /*4740*/  VIADD R7, R3, 0x4 ;  /* 0x0000000403077836 */ /* 0x000fe20000000000 */
[----:B------:R-:W-:Y:S01]  /*4750*/  R2UR UR6, R6 ;  /* 0x00000000060672ca */ /* 0x000fe200000e0000 */
[----:B------:R-:W-:-:S02]  /*4760*/  VIADD R6, R5, 0x4 ;  /* 0x0000000405067836 */ /* 0x000fc40000000000 */
[----:B------:R-:W-:Y:S01]  /*4770*/  HGMMA.64x64x16.F32 R24, gdesc[UR24], R24, gsb0 ;  /* 0x00e00000181879f0 */ /* 0x000fe20008000818 */
[----:B------:R-:W-:Y:S01]  /*4780*/  VIADD R11, R5, 0x800 ;  /* 0x00000800050b7836 */ /* 0x000fe20000000000 */
[----:B0-----:R-:W-:Y:S01]  /*4790*/  SHF.R.U32.HI R10, RZ, 0x7, R10 ;  /* 0x00000007ff0a7819 */ /* 0x001fe2000001160a */
        /* <DEDUP_REMOVED lines=8> */
[----:B------:R-:W-:Y:S01]  /*4820*/  VIADD R6, R5, 0x6 ;  /* 0x0000000605067836 */ /* 0x000fe20000000000 */
        /* <DEDUP_REMOVED lines=115> */
[----:B------:R-:W0:Y:S01]  /*4f60*/  SHFL.IDX PT, R6, R10, RZ, 0x1f ;  /* 0x00001fff0a067589 */ /* 0x000e2200000e0000 */
[----:B------:R-:W-:Y:S01]  /*4f70*/  VIADD R7, R3, 0x800 ;  /* 0x0000080003077836 */ /* 0x000fe20000000000 */
[----:B0-----:R-:W-:-:S04]  /*4f80*/  ISETP.GT.AND P1, PT, R6, 0x7f, PT ;  /* 0x0000007f0600780c */ /* 0x001fc80003f24270 */
[----:B------:R-:W-:-:S05]  /*4f90*/  SEL R6, RZ, 0x2, !P1 ;  /* 0x00000002ff067807 */ /* 0x000fca0004800000 */
[C---:B-12-4-:R-:W-:Y:S02]  /*4fa0*/  IMAD.IADD R8, R6.reuse, 0x1, R7 ;  /* 0x0000000106087824 */ /* 0x056fe400078e0207 */
        /* <DEDUP_REMOVED lines=12> */
[----:B------:R-:W-:Y:S02]  /*5070*/  IMAD.IADD R13, R11, 0x1, R8 ;  /* 0x000000010b0d7824 */ /* 0x000fe400078e0208 */
        /* <DEDUP_REMOVED lines=133> */
[----:B------:R-:W-:-:S02]  /*58d0*/  IMAD.IADD R10, R10, 0x1, R11 ;  /* 0x000000010a0a7824 */ /* 0x000fc400078e020b */
[----:B------:R-:W-:Y:S01]  /*58e0*/  IMAD.MOV.U32 R11, RZ, RZ, 0x40 ;  /* 0x00000040ff0b7424 */ /* 0x000fe200078e00ff */
[----:B------:R-:W-:Y:S02]  /*58f0*/  WARPGROUP.DEPBAR.LE gsb0, 0x0 ;  /* 0x00008000000079c5 */ /* 0x000fe40000010000 */
[----:B------:R-:W-:-:S06]  /*5900*/  WARPGROUP.ARRIVE ;  /* 0x00000000000079c5 */ /* 0x000fcc0000000000 */
[----:B------:R-:W-:Y:S01]  /*5910*/  HGMMA.64x64x16.F32 R24, gdesc[UR4], R24, gsb0 ;  /* 0x00e00000041879f0 */ /* 0x000fe20008000818 */
[----:B------:R-:W-:Y:S01]  /*5920*/  R2UR UR4, R6 ;  /* 0x00000000060472ca */ /* 0x000fe200000e0000 */
[----:B------:R-:W-:Y:S01]  /*5930*/  UMOV UR5, 0x40000040 ;  /* 0x4000004000057882 */ /* 0x000fe20000000000 */
[----:B------:R-:W-:Y:S01]  /*5940*/  R2UR UR6, R8 ;  /* 0x00000000080672ca */ /* 0x000fe200000e0000 */
[----:B------:R-:W-:Y:S01]  /*5950*/  UMOV UR7, 0x40000040 ;  /* 0x4000004000077882 */ /* 0x000fe20000000000 */
[----:B------:R-:W-:-:S04]  /*5960*/  SEL R6, R11, 0x3e, P1 ;  /* 0x0000003e0b067807 */ /* 0x000fc80000800000 */
[----:B------:R-:W-:Y:S01]  /*5970*/  LOP3.LUT R6, R6, 0x6, RZ, 0xc0, !PT ;  /* 0x0000000606067812 */ /* 0x000fe200078ec0ff */
        /* <DEDUP_REMOVED lines=8> */
[----:B------:R-:W-:-:S04]  /*5a00*/  SEL R7, R7, 0xf80, P1 ;  /* 0x00000f8007077807 */ /* 0x000fc80000800000 */
        /* <DEDUP_REMOVED lines=16> */
.L_x_8340:
[----:B------:R-:W-:Y:S01]  /*5b10*/  ISETP.NE.AND P5, PT, R186, 0x1, PT ;  /* 0x00000001ba00780c */ /* 0x000fe20003fa5270 */
[----:B------:R-:W-:Y:S01]  /*5b20*/  VIADD R5, R193, UR39 ;  /* 0x00000027c1057c36 */ /* 0x000fe20008000000 */
[----:B------:R-:W-:Y:S01]  /*5b30*/  ULDC UR5, c[0x0][0xa80] ;  /* 0x0002a00000057ab9 */ /* 0x000fe20000000800 */
[----:B------:R-:W0:Y:S01]  /*5b40*/  S2R R14, SR_CgaCtaId ;  /* 0x00000000000e7919 */ /* 0x000e220000008800 */
[----:B------:R-:W-:Y:S01]  /*5b50*/  UMOV UR19, 0x40000040 ;  /* 0x4000004000137882 */ /* 0x000fe20000000000 */
[----:B------:R-:W-:Y:S01]  /*5b60*/  UMOV UR7, 0x40000040 ;  /* 0x4000004000077882 */ /* 0x000fe20000000000 */
[----:B------:R-:W-:Y:S01]  /*5b70*/  UMOV UR11, 0x40000040 ;  /* 0x40000040000b7882 */ /* 0x000fe20000000000 */
[----:B------:R-:W-:-:S06]  /*5b80*/  UMOV UR15, 0x40000040 ;  /* 0x40000040000f7882 */ /* 0x000fcc0000000000 */
[----:B------:R-:W1:Y:S08]  /*5b90*/  @P5 LDC R6, c[0x0][0x44c] ;  /* 0x00011300ff065b82 */ /* 0x000e700000000800 */
[----:B------:R-:W2:Y:S01]  /*5ba0*/  @P5 LDC R7, c[0x0][0x450] ;  /* 0x00011400ff075b82 */ /* 0x000ea20000000800 */
[----:B-1----:R-:W-:-:S05]  /*5bb0*/  @P5 IMAD.HI.U32 R6, R5, R6, RZ ;  /* 0x0000000605065227 */ /* 0x002fca00078e00ff */
[----:B--2---:R-:W-:Y:S01]  /*5bc0*/  @P5 SHF.R.U32.HI R5, RZ, R7, R6 ;  /* 0x00000007ff055219 */ /* 0x004fe20000011606 */
[----:B------:R-:W-:-:S04]  /*5bd0*/  IMAD R6, R168, -0x40, R11 ;  /* 0xffffffc0a8067824 */ /* 0x000fc800078e020b */
[----:B------:R-:W1:Y:S01]  /*5be0*/  SHFL.IDX PT, R8, R5, RZ, 0x1c1f ;  /* 0x001c1fff05087589 */ /* 0x000e6200000e0000 */
[----:B------:R-:W-:Y:S02]  /*5bf0*/  IADD3 R7, R185, 0x1, R6 ;  /* 0x00000001b9077810 */ /* 0x000fe40007ffe006 */
[----:B------:R-:W-:Y:S01]  /*5c00*/  IADD3 R6, -R192, R6, R185 ;  /* 0x00000006c0067210 */ /* 0x000fe20007ffe1b9 */
[----:B------:R-:W2:Y:S01]  /*5c10*/  SHFL.IDX PT, R5, R5, 0x1, 0x1c1f ;  /* 0x003c1f0005057f89 */ /* 0x000ea200000e0000 */
[----:B------:R-:W-:-:S04]  /*5c20*/  IADD3 R7, -R184, R7, -R192 ;  /* 0x00000007b8077210 */ /* 0x000fc80007ffe9c0 */
[----:B-1----:R-:W-:-:S04]  /*5c30*/  VIADDMNMX R8, R8, R7, R6, PT ;  /* 0x0000000708087246 */ /* 0x002fc80003800106 */
        /* <DEDUP_REMOVED lines=46> */
[----:B--2---:R-:W-:Y:S02]  /*5f20*/  VIADDMNMX R6, R5, R7, R6, PT ;  /* 0x0000000705067246 */ /* 0x004fe40003800106 */
[----:B------:R-:W-:-:S02]  /*5f30*/  FMNMX.FTZ R8, R53, R8, !PT ;  /* 0x0000000835087209 */ /* 0x000fc40007810000 */
[C---:B------:R-:W-:Y:S02]  /*5f40*/  ISETP.GT.AND P1, PT, R6.reuse, RZ, PT ;  /* 0x000000ff0600720c */ /* 0x040fe40003f24270 */
[C---:B------:R-:W-:Y:S01]  /*5f50*/  ISETP.GT.AND P2, PT, R6.reuse, 0x1, PT ;  /* 0x000000010600780c */ /* 0x040fe20003f44270 */
[----:B------:R-:W1:Y:S01]  /*5f60*/  SHFL.BFLY PT, R11, R8, 0x2, 0x1f ;  /* 0x0c401f00080b7f89 */ /* 0x000e6200000e0000 */
        /* <DEDUP_REMOVED lines=12> */
[----:B-1----:R-:W-:Y:S02]  /*6030*/  FMNMX.FTZ R11, R8, R11, !PT ;  /* 0x0000000b080b7209 */ /* 0x002fe40007810000 */
[----:B------:R-:W-:Y:S02]  /*6040*/  FMNMX.FTZ R8, R30, R5, !PT ;  /* 0x000000051e087209 */ /* 0x000fe40007810000 */
[----:B------:R-:W-:Y:S01]  /*6050*/  ISETP.GT.AND P1, PT, R6, 0x19, PT ;  /* 0x000000190600780c */ /* 0x000fe20003f24270 */
[----:B------:R-:W1:Y:S01]  /*6060*/  SHFL.BFLY PT, R10, R11, 0x1, 0x1f ;  /* 0x0c201f000b0a7f89 */ /* 0x000e6200000e0000 */
        /* <DEDUP_REMOVED lines=58> */
[----:B--2---:R-:W-:Y:S01]  /*6410*/  FADD.FTZ R13, R24, R25 ;  /* 0x00000019180d7221 */ /* 0x004fe20000010000 */
[----:B------:R-:W-:-:S06]  /*6420*/  F2FP.F16.F32.PACK_AB R152, R25, R24 ;  /* 0x000000181998723e */ /* 0x000fcc00000000ff */
[----:B------:R-:W2:Y:S01]  /*6430*/  MUFU.EX2 R32, R32 ;  /* 0x0000002000207308 */ /* 0x000ea20000000800 */
[----:B-1----:R-:W-:-:S07]  /*6440*/  FMNMX.FTZ R8, R5, R8, !PT ;  /* 0x0000000805087209 */ /* 0x002fce0007810000 */
[----:B------:R1:W-:Y:S01]  /*6450*/  MUFU.EX2 R11, R10 ;  /* 0x0000000a000b7308 */ /* 0x0003e20000000800 */
[----:B---3--:R-:W-:Y:S02]  /*6460*/  F2FP.F16.F32.PACK_AB R154, R29, R28 ;  /* 0x0000001c1d9a723e */ /* 0x008fe400000000ff */
[C---:B------:R-:W-:Y:S01]  /*6470*/  FSETP.NEU.FTZ.AND P1, PT, R8.reuse, -INF , PT ;  /* 0xff8000000800780b */ /* 0x040fe20003f3d000 */
[----:B------:R-:W-:-:S04]  /*6480*/  FMUL.FTZ R5, R8, UR5 ;  /* 0x0000000508057c20 */ /* 0x000fc80008410000 */
[----:B------:R-:W-:Y:S01]  /*6490*/  MUFU.EX2 R33, R33 ;  /* 0x0000002100217308 */ /* 0x000fe20000000800 */
[----:B------:R-:W-:Y:S01]  /*64a0*/  FSEL R6, R5, RZ, P1 ;  /* 0x000000ff05067208 */ /* 0x000fe20000800000 */
[----:B------:R-:W-:-:S04]  /*64b0*/  IMAD R5, R2, 0x1000, R22 ;  /* 0x0000100002057824 */ /* 0x000fc800078e0216 */
        /* <DEDUP_REMOVED lines=8> */
[----:B------:R-:W-:Y:S02]  /*6540*/  VIADD R12, R5, 0x100 ;  /* 0x00000100050c7836 */ /* 0x000fe40000000000 */
[--C-:B------:R-:W-:Y:S01]  /*6550*/  FFMA.FTZ R39, R39, UR5, -R6.reuse ;  /* 0x0000000527277c23 */ /* 0x100fe20008010806 */
[C---:B-1----:R-:W-:Y:S01]  /*6560*/  VIADD R10, R5.reuse, 0x80 ;  /* 0x00000080050a7836 */ /* 0x042fe20000000000 */
[C---:B------:R-:W-:Y:S01]  /*6570*/  R2UR UR4, R5.reuse ;  /* 0x00000000050472ca */ /* 0x040fe200000e0000 */
[----:B------:R-:W-:Y:S01]  /*6580*/  VIADD R5, R5, 0x180 ;  /* 0x0000018005057836 */ /* 0x000fe20000000000 */
[----:B------:R-:W-:Y:S01]  /*6590*/  R2UR UR10, R12 ;  /* 0x000000000c0a72ca */ /* 0x000fe200000e0000 */
[----:B------:R-:W1:Y:S01]  /*65a0*/  MUFU.EX2 R27, R27 ;  /* 0x0000001b001b7308 */ /* 0x000e620000000800 */
[--C-:B------:R-:W-:Y:S01]  /*65b0*/  FFMA.FTZ R42, R42, UR5, -R6.reuse ;  /* 0x000000052a2a7c23 */ /* 0x100fe20008010806 */
[----:B------:R-:W-:Y:S01]  /*65c0*/  R2UR UR6, R10 ;  /* 0x000000000a0672ca */ /* 0x000fe200000e0000 */
[----:B------:R-:W-:Y:S01]  /*65d0*/  FADD.FTZ R10, R28, R13 ;  /* 0x0000000d1c0a7221 */ /* 0x000fe20000010000 */
[----:B------:R-:W-:Y:S01]  /*65e0*/  R2UR UR14, R5 ;  /* 0x00000000050e72ca */ /* 0x000fe200000e0000 */
[----:B------:R-:W-:Y:S01]  /*65f0*/  FFMA.FTZ R43, R43, UR5, -R6 ;  /* 0x000000052b2b7c23 */ /* 0x000fe20008010806 */
[----:B------:R-:W-:-:S02]  /*6600*/  VIADD R5, R9, 0x38840 ;  /* 0x0003884009057836 */ /* 0x000fc40000000000 */
[----:B------:R-:W-:Y:S01]  /*6610*/  FADD.FTZ R13, R29, R10 ;  /* 0x0000000a1d0d7221 */ /* 0x000fe20000010000 */
[----:B------:R-:W3:Y:S01]  /*6620*/  MUFU.EX2 R30, R30 ;  /* 0x0000001e001e7308 */ /* 0x000ee20000000800 */
[--C-:B------:R-:W-:Y:S01]  /*6630*/  FFMA.FTZ R46, R46, UR5, -R6.reuse ;  /* 0x000000052e2e7c23 */ /* 0x100fe20008010806 */
[--C-:B------:R-:W-:Y:S01]  /*6640*/  FFMA.FTZ R47, R47, UR5, -R6.reuse ;  /* 0x000000052f2f7c23 */ /* 0x100fe20008010806 */
[----:B0-----:R-:W-:Y:S01]  /*6650*/  PRMT R5, R14, 0x654, R5 ;  /* 0x000006540e057816 */ /* 0x001fe20000000005 */
[----:B--2---:R-:W-:Y:S01]  /*6660*/  FADD.FTZ R10, R32, R13 ;  /* 0x0000000d200a7221 */ /* 0x004fe20000010000 */
[--C-:B------:R-:W-:Y:S01]  /*6670*/  FFMA.FTZ R50, R50, UR5, -R6.reuse ;  /* 0x0000000532327c23 */ /* 0x100fe20008010806 */
[--C-:B------:R-:W-:Y:S01]  /*6680*/  FFMA.FTZ R51, R51, UR5, -R6.reuse ;  /* 0x0000000533337c23 */ /* 0x100fe20008010806 */
[----:B------:R0:W-:Y:S01]  /*6690*/  SYNCS.ARRIVE.TRANS64.RED.A1T0 RZ, [R5+URZ], RZ ;  /* 0x000000ff05ff79a7 */ /* 0x0001e2000810043f */
[----:B------:R-:W2:Y:S01]  /*66a0*/  MUFU.EX2 R31, R31 ;  /* 0x0000001f001f7308 */ /* 0x000ea20000000800 */
[----:B-1----:R-:W-:Y:S01]  /*66b0*/  FADD.FTZ R15, R26, R27 ;  /* 0x0000001b1a0f7221 */ /* 0x002fe20000010000 */
[--C-:B------:R-:W-:Y:S01]  /*66c0*/  FFMA.FTZ R54, R54, UR5, -R6.reuse ;  /* 0x0000000536367c23 */ /* 0x100fe20008010806 */
[----:B------:R-:W-:Y:S01]  /*66d0*/  FFMA.FTZ R6, R55, UR5, -R6 ;  /* 0x0000000537067c23 */ /* 0x000fe20008010806 */
[----:B------:R-:W-:Y:S01]  /*66e0*/  F2FP.F16.F32.PACK_AB R153, R27, R26 ;  /* 0x0000001a1b99723e */ /* 0x000fe200000000ff */
[----:B------:R-:W-:Y:S01]  /*66f0*/  UMOV UR18, UR4 ;  /* 0x0000000400127c82 */ /* 0x000fe20008000000 */
[C---:B------:R-:W-:Y:S01]  /*6700*/  F2FP.F16.F32.PACK_AB R156, R33.reuse, R32 ;  /* 0x00000020219c723e */ /* 0x040fe200000000ff */
[----:B0-----:R-:W-:Y:S01]  /*6710*/  FADD.FTZ R5, R33, R10 ;  /* 0x0000000a21057221 */ /* 0x001fe20000010000 */
[----:B------:R-:W0:Y:S01]  /*6720*/  MUFU.EX2 R34, R34 ;  /* 0x0000002200227308 */ /* 0x000e220000000800 */
[----:B---3--:R-:W-:-:S07]  /*6730*/  FADD.FTZ R12, R30, R15 ;  /* 0x0000000f1e0c7221 */ /* 0x008fce0000010000 */
[----:B------:R-:W1:Y:S01]  /*6740*/  MUFU.EX2 R35, R35 ;  /* 0x0000002300237308 */ /* 0x000e620000000800 */
[C---:B--2---:R-:W-:Y:S01]  /*6750*/  FADD.FTZ R15, R31.reuse, R12 ;  /* 0x0000000c1f0f7221 */ /* 0x044fe20000010000 */
[----:B------:R-:W-:Y:S01]  /*6760*/  F2FP.F16.F32.PACK_AB R155, R31, R30 ;  /* 0x0000001e1f9b723e */ /* 0x000fe200000000ff */
[----:B------:R-:W-:Y:S06]  /*6770*/  BAR.SYNC.DEFER_BLOCKING 0xf, 0x100 ;  /* 0x03c4000000007b1d */ /* 0x000fec0000010000 */
[----:B------:R-:W2:Y:S01]  /*6780*/  MUFU.EX2 R38, R38 ;  /* 0x0000002600267308 */ /* 0x000ea20000000800 */
[----:B0-----:R-:W-:-:S07]  /*6790*/  FADD.FTZ R12, R34, R15 ;  /* 0x0000000f220c7221 */ /* 0x001fce0000010000 */
[----:B------:R-:W0:Y:S01]  /*67a0*/  MUFU.EX2 R36, R36 ;  /* 0x0000002400247308 */ /* 0x000e220000000800 */
[C---:B-1----:R-:W-:Y:S01]  /*67b0*/  FADD.FTZ R13, R35.reuse, R12 ;  /* 0x0000000c230d7221 */ /* 0x042fe20000010000 */
[----:B------:R-:W-:-:S06]  /*67c0*/  F2FP.F16.F32.PACK_AB R157, R35, R34 ;  /* 0x00000022239d723e */ /* 0x000fcc00000000ff */
[----:B------:R-:W1:Y:S01]  /*67d0*/  MUFU.EX2 R39, R39 ;  /* 0x0000002700277308 */ /* 0x000e620000000800 */
[----:B--2---:R-:W-:Y:S01]  /*67e0*/  FADD.FTZ R12, R38, R13 ;  /* 0x0000000d260c7221 */ /* 0x004fe20000010000 */
[----:B------:R2:W-:Y:S06]  /*67f0*/  STSM.16.M88.4 [R188+0x36400], R152 ;  /* 0x03640098bc007844 */ /* 0x0005ec0000000200 */
[----:B------:R-:W3:Y:S01]  /*6800*/  MUFU.EX2 R37, R37 ;  /* 0x0000002500257308 */ /* 0x000ee20000000800 */
[----:B0-----:R-:W-:-:S07]  /*6810*/  FADD.FTZ R10, R36, R5 ;  /* 0x00000005240a7221 */ /* 0x001fce0000010000 */
[----:B------:R-:W0:Y:S01]  /*6820*/  MUFU.EX2 R42, R42 ;  /* 0x0000002a002a7308 */ /* 0x000e220000000800 */
[C---:B-1----:R-:W-:Y:S01]  /*6830*/  FADD.FTZ R13, R39.reuse, R12 ;  /* 0x0000000c270d7221 */ /* 0x042fe20000010000 */
[----:B------:R-:W-:-:S06]  /*6840*/  F2FP.F16.F32.PACK_AB R159, R39, R38 ;  /* 0x00000026279f723e */ /* 0x000fcc00000000ff */
[----:B------:R-:W1:Y:S01]  /*6850*/  MUFU.EX2 R40, R40 ;  /* 0x0000002800287308 */ /* 0x000e620000000800 */
[C---:B---3--:R-:W-:Y:S01]  /*6860*/  FADD.FTZ R5, R37.reuse, R10 ;  /* 0x0000000a25057221 */ /* 0x048fe20000010000 */
[----:B------:R-:W-:-:S05]  /*6870*/  F2FP.F16.F32.PACK_AB R158, R37, R36 ;  /* 0x00000024259e723e */ /* 0x000fca00000000ff */
[----:B------:R2:W-:Y:S01]  /*6880*/  STSM.16.M88.4 [R191], R156 ;  /* 0x0000009cbf007844 */ /* 0x0005e20000000200 */
[----:B------:R-:W3:Y:S01]  /*6890*/  MUFU.EX2 R43, R43 ;  /* 0x0000002b002b7308 */ /* 0x000ee20000000800 */
[----:B0-----:R-:W-:-:S07]  /*68a0*/  FADD.FTZ R12, R42, R13 ;  /* 0x0000000d2a0c7221 */ /* 0x001fce0000010000 */
[----:B------:R-:W0:Y:S01]  /*68b0*/  MUFU.EX2 R41, R41 ;  /* 0x0000002900297308 */ /* 0x000e220000000800 */
[----:B-1----:R-:W-:-:S07]  /*68c0*/  FADD.FTZ R10, R40, R5 ;  /* 0x00000005280a7221 */ /* 0x002fce0000010000 */
[----:B------:R-:W1:Y:S01]  /*68d0*/  MUFU.EX2 R46, R46 ;  /* 0x0000002e002e7308 */ /* 0x000e620000000800 */
[C---:B---3--:R-:W-:Y:S01]  /*68e0*/  FADD.FTZ R13, R43.reuse, R12 ;  /* 0x0000000c2b0d7221 */ /* 0x048fe20000010000 */
[----:B------:R-:W-:-:S06]  /*68f0*/  F2FP.F16.F32.PACK_AB R161, R43, R42 ;  /* 0x0000002a2ba1723e */ /* 0x000fcc00000000ff */
[----:B------:R-:W3:Y:S01]  /*6900*/  MUFU.EX2 R44, R44 ;  /* 0x0000002c002c7308 */ /* 0x000ee20000000800 */
[C---:B0-----:R-:W-:Y:S01]  /*6910*/  FADD.FTZ R5, R41.reuse, R10 ;  /* 0x0000000a29057221 */ /* 0x041fe20000010000 */
[----:B------:R-:W-:-:S06]  /*6920*/  F2FP.F16.F32.PACK_AB R160, R41, R40 ;  /* 0x0000002829a0723e */ /* 0x000fcc00000000ff */
[----:B------:R-:W0:Y:S01]  /*6930*/  MUFU.EX2 R47, R47 ;  /* 0x0000002f002f7308 */ /* 0x000e220000000800 */
[----:B-1----:R-:W-:-:S07]  /*6940*/  FADD.FTZ R12, R46, R13 ;  /* 0x0000000d2e0c7221 */ /* 0x002fce0000010000 */
[----:B------:R-:W1:Y:S01]  /*6950*/  MUFU.EX2 R45, R45 ;  /* 0x0000002d002d7308 */ /* 0x000e620000000800 */
[----:B---3--:R-:W-:-:S07]  /*6960*/  FADD.FTZ R10, R44, R5 ;  /* 0x000000052c0a7221 */ /* 0x008fce0000010000 */
[----:B------:R-:W3:Y:S01]  /*6970*/  MUFU.EX2 R50, R50 ;  /* 0x0000003200327308 */ /* 0x000ee20000000800 */
[C---:B0-----:R-:W-:Y:S01]  /*6980*/  FADD.FTZ R13, R47.reuse, R12 ;  /* 0x0000000c2f0d7221 */ /* 0x041fe20000010000 */
[----:B------:R-:W-:-:S06]  /*6990*/  F2FP.F16.F32.PACK_AB R163, R47, R46 ;  /* 0x0000002e2fa3723e */ /* 0x000fcc00000000ff */
[----:B------:R-:W0:Y:S01]  /*69a0*/  MUFU.EX2 R48, R48 ;  /* 0x0000003000307308 */ /* 0x000e220000000800 */
[C---:B-1----:R-:W-:Y:S01]  /*69b0*/  FADD.FTZ R5, R45.reuse, R10 ;  /* 0x0000000a2d057221 */ /* 0x042fe20000010000 */
[----:B------:R-:W-:-:S05]  /*69c0*/  F2FP.F16.F32.PACK_AB R162, R45, R44 ;  /* 0x0000002c2da2723e */ /* 0x000fca00000000ff */
[----:B------:R2:W-:Y:S01]  /*69d0*/  STSM.16.M88.4 [R189], R160 ;  /* 0x000000a0bd007844 */ /* 0x0005e20000000200 */
[----:B------:R-:W1:Y:S01]  /*69e0*/  MUFU.EX2 R51, R51 ;  /* 0x0000003300337308 */ /* 0x000e620000000800 */
[----:B---3--:R-:W-:-:S07]  /*69f0*/  FADD.FTZ R12, R50, R13 ;  /* 0x0000000d320c7221 */ /* 0x008fce0000010000 */
[----:B------:R-:W3:Y:S01]  /*6a00*/  MUFU.EX2 R49, R49 ;  /* 0x0000003100317308 */ /* 0x000ee20000000800 */
[----:B0-----:R-:W-:-:S07]  /*6a10*/  FADD.FTZ R10, R48, R5 ;  /* 0x00000005300a7221 */ /* 0x001fce0000010000 */
[----:B------:R-:W0:Y:S01]  /*6a20*/  MUFU.EX2 R54, R54 ;  /* 0x0000003600367308 */ /* 0x000e220000000800 */
[C---:B-1----:R-:W-:Y:S01]  /*6a30*/  FADD.FTZ R13, R51.reuse, R12 ;  /* 0x0000000c330d7221 */ /* 0x042fe20000010000 */
[----:B------:R-:W-:-:S06]  /*6a40*/  F2FP.F16.F32.PACK_AB R165, R51, R50 ;  /* 0x0000003233a5723e */ /* 0x000fcc00000000ff */
[----:B------:R-:W1:Y:S01]  /*6a50*/  MUFU.EX2 R52, R52 ;  /* 0x0000003400347308 */ /* 0x000e620000000800 */
[C---:B---3--:R-:W-:Y:S01]  /*6a60*/  FADD.FTZ R5, R49.reuse, R10 ;  /* 0x0000000a31057221 */ /* 0x048fe20000010000 */
[----:B------:R-:W-:-:S06]  /*6a70*/  F2FP.F16.F32.PACK_AB R164, R49, R48 ;  /* 0x0000003031a4723e */ /* 0x000fcc00000000ff */
[----:B------:R1:W3:Y:S01]  /*6a80*/  MUFU.EX2 R167, R6 ;  /* 0x0000000600a77308 */ /* 0x0002e20000000800 */
[----:B0-----:R-:W-:Y:S01]  /*6a90*/  FADD.FTZ R10, R54, R13 ;  /* 0x0000000d360a7221 */ /* 0x001fe20000010000 */
[----:B-1----:R-:W-:Y:S01]  /*6aa0*/  FADD.FTZ R6, R52, R5 ;  /* 0x0000000534067221 */ /* 0x002fe20000010000 */
[----:B------:R-:W-:-:S03]  /*6ab0*/  F2FP.F16.F32.PACK_AB R166, R11, R52 ;  /* 0x000000340ba6723e */ /* 0x000fc600000000ff */
[----:B------:R-:W-:Y:S01]  /*6ac0*/  FADD.FTZ R6, R11, R6 ;  /* 0x000000060b067221 */ /* 0x000fe20000010000 */
[C---:B---3--:R-:W-:Y:S01]  /*6ad0*/  FADD.FTZ R5, R167.reuse, R10 ;  /* 0x0000000aa7057221 */ /* 0x048fe20000010000 */
[----:B------:R-:W-:-:S05]  /*6ae0*/  F2FP.F16.F32.PACK_AB R167, R167, R54 ;  /* 0x00000036a7a7723e */ /* 0x000fca00000000ff */
[----:B------:R2:W-:Y:S01]  /*6af0*/  STSM.16.M88.4 [R190], R164 ;  /* 0x000000a4be007844 */ /* 0x0005e20000000200 */
        /* <DEDUP_REMOVED lines=25> */
.L_x_8341:
[----:B------:R-:W-:Y:S01]  /*6c90*/  VIADD R9, R9, 0x38860 ;  /* 0x0003886009097836 */ /* 0x000fe20000000000 */
[----:B------:R-:W0:Y:S01]  /*6ca0*/  @P5 LDC R10, c[0x0][0x44c] ;  /* 0x00011300ff0a5b82 */ /* 0x000e220000000800 */
[----:B------:R-:W-:Y:S02]  /*6cb0*/  IMAD.U32 R11, RZ, RZ, UR39 ;  /* 0x00000027ff0b7e24 */ /* 0x000fe4000f8e00ff */
[----:B------:R-:W-:Y:S01]  /*6cc0*/  VIADD R168, R168, 0xfffffffe ;  /* 0xfffffffea8a87836 */ /* 0x000fe20000000000 */
[----:B------:R-:W-:-:S04]  /*6cd0*/  PRMT R9, R14, 0x654, R9 ;  /* 0x000006540e097816 */ /* 0x000fc80000000009 */
[----:B------:R1:W-:Y:S01]  /*6ce0*/  SYNCS.ARRIVE.TRANS64.RED.A1T0 RZ, [R9+URZ], RZ ;  /* 0x000000ff09ff79a7 */ /* 0x0003e2000810043f */
[----:B------:R-:W-:Y:S01]  /*6cf0*/  R2UR UR10, R168 ;  /* 0x00000000a80a72ca */ /* 0x000fe200000e0000 */
[----:B-1----:R-:W1:Y:S01]  /*6d00*/  @P5 LDC R9, c[0x0][0x450] ;  /* 0x00011400ff095b82 */ /* 0x002e620000000800 */
[----:B0-----:R-:W-:-:S05]  /*6d10*/  @P5 IMAD.HI.U32 R10, R10, UR39, RZ ;  /* 0x000000270a0a5c27 */ /* 0x001fca000f8e00ff */
[----:B-1----:R-:W-:-:S04]  /*6d20*/  @P5 SHF.R.U32.HI R11, RZ, R9, R10 ;  /* 0x00000009ff0b5219 */ /* 0x002fc8000001160a */
[----:B------:R-:W-:-:S04]  /*6d30*/  IADD3 R11, R11, R185, -R184 ;  /* 0x000000b90b0b7210 */ /* 0x000fc80007ffe8b8 */
[C---:B------:R-:W-:Y:S02]  /*6d40*/  R2UR UR4, R11.reuse ;  /* 0x000000000b0472ca */ /* 0x040fe400000e0000 */
[----:B------:R-:W-:-:S11]  /*6d50*/  R2UR UR6, R11 ;  /* 0x000000000b0672ca */ /* 0x000fd600000e0000 */
        /* <DEDUP_REMOVED lines=12> */
[----:B------:R-:W-:-:S07]  /*6e20*/  IMAD.MOV.U32 R10, RZ, RZ, R2 ;  /* 0x000000ffff0a7224 */ /* 0x000fce00078e0002 */
.L_x_8353:
[----:B------:R-:W-:-:S05]  /*6e30*/  VIADD R2, R10, 0x1 ;  /* 0x000000010a027836 */ /* 0x000fca0000000000 */
[----:B------:R-:W-:-:S04]  /*6e40*/  ISETP.NE.AND P1, PT, R2, 0x2, PT ;  /* 0x000000020200780c */ /* 0x000fc80003f25270 */
[----:B------:R-:W-:Y:S02]  /*6e50*/  SEL R7, RZ, 0x1, P1 ;  /* 0x00000001ff077807 */ /* 0x000fe40000800000 */
[----:B------:R-:W-:Y:S02]  /*6e60*/  SEL R2, R2, RZ, P1 ;  /* 0x000000ff02027207 */ /* 0x000fe40000800000 */
[----:B------:R-:W-:-:S13]  /*6e70*/  R2UR UR7, R7 ;  /* 0x00000000070772ca */ /* 0x000fda00000e0000 */
[----:B------:R-:W-:Y:S01]  /*6e80*/  ULOP3.LUT UR37, UR37, UR7, URZ, 0x3c, !UPT ;  /* 0x0000000725257292 */ /* 0x000fe2000f8e3c3f */
[----:B0-----:R-:W-:Y:S11]  /*6e90*/  @!P0 BRA `(.L_x_8343) ;  /* 0x0000000000048947 */ /* 0x001ff60003800000 */
[----:B------:R-:W-:Y:S01]  /*6ea0*/  BPT.TRAP 0x1 ;  /* 0x000000040000795c */ /* 0x000fe20000300000 */
.L_x_8343:
[----:B------:R-:W-:Y:S02]  /*6eb0*/  IMAD.U32 R7, RZ, RZ, UR37 ;  /* 0x00000025ff077e24 */ /* 0x000fe4000f8e00ff */
[----:B------:R-:W-:-:S03]  /*6ec0*/  IMAD R9, R2, 0x8, R17 ;  /* 0x0000000802097824 */ /* 0x000fc600078e0211 */
[----:B------:R-:W-:-:S04]  /*6ed0*/  SHF.L.U32 R7, R7, 0x1f, RZ ;  /* 0x0000001f07077819 */ /* 0x000fc800000006ff */
[----:B------:R0:W1:Y:S01]  /*6ee0*/  SYNCS.PHASECHK.TRANS64.TRYWAIT P1, [R9+URZ+0x38830], R7 ;  /* 0x03883007090075a7 */ /* 0x000062000802017f */
[----:B------:R-:W-:Y:S05]  /*6ef0*/  @!P0 BRA `(.L_x_8344) ;  /* 0x0000000000048947 */ /* 0x000fea0003800000 */
[----:B------:R-:W-:Y:S01]  /*6f00*/  BPT.TRAP 0x1 ;  /* 0x000000040000795c */ /* 0x000fe20000300000 */
.L_x_8344:
[----:B------:R-:W-:Y:S01]  /*6f10*/  IMAD R8, R2, 0x200, R4 ;  /* 0x0000020002087824 */ /* 0x000fe200078e0204 */
[----:B-1----:R-:W-:Y:S06]  /*6f20*/  @P1 BRA `(.L_x_8345) ;  /* 0x0000000000081947 */ /* 0x002fec0003800000 */
[----:B------:R-:W1:Y:S02]  /*6f30*/  SYNCS.PHASECHK.TRANS64.TRYWAIT P1, [R9+URZ+0x38830], R7 ;  /* 0x03883007090075a7 */ /* 0x000e64000802017f */
[----:B-1----:R-:W-:Y:S05]  /*6f40*/  @!P1 BRA `(.L_x_8346) ;  /* 0x0000012400a89947 */ /* 0x002fea0003800000 */
.L_x_8345:
[----:B------:R-:W-:Y:S01]  /*6f50*/  R2UR UR10, R8 ;  /* 0x00000000080a72ca */ /* 0x000fe200000e0000 */
[----:B------:R-:W-:Y:S01]  /*6f60*/  WARPGROUP.ARRIVE ;  /* 0x00000000000079c5 */ /* 0x000fe20000000000 */
[----:B------:R-:W-:Y:S01]  /*6f70*/  UMOV UR11, 0x40000040 ;  /* 0x40000040000b7882 */ /* 0x000fe20000000000 */
[----:B------:R-:W-:Y:S01]  /*6f80*/  UMOV UR15, 0x40000040 ;  /* 0x40000040000f7882 */ /* 0x000fe20000000000 */
[----:B------:R-:W-:Y:S01]  /*6f90*/  UMOV UR19, 0x40000040 ;  /* 0x4000004000137882 */ /* 0x000fe20000000000 */
[----:B------:R-:W-:-:S08]  /*6fa0*/  UMOV UR23, 0x40000040 ;  /* 0x4000004000177882 */ /* 0x000fd00000000000 */
[----:B------:R-:W-:Y:S01]  /*6fb0*/  HGMMA.64x64x16.F32 R152, gdesc[UR8], RZ, !UPT, gsb0 ;  /* 0x00e00000089879f0 */ /* 0x000fe2000c0008ff */
[----:B------:R-:W-:Y:S02]  /*6fc0*/  UIADD3 UR14, UR10, 0x2, URZ ;  /* 0x000000020a0e7890 */ /* 0x000fe4000fffe03f */
[----:B------:R-:W-:Y:S02]  /*6fd0*/  UIADD3 UR18, UR10, 0x4, URZ ;  /* 0x000000040a127890 */ /* 0x000fe4000fffe03f */
[----:B------:R-:W-:Y:S01]  /*6fe0*/  UIADD3 UR22, UR10, 0x6, URZ ;  /* 0x000000060a167890 */ /* 0x000fe2000fffe03f */
        /* <DEDUP_REMOVED lines=12> */
.L_x_8347:
[----:B------:R2:W3:Y:S01]  /*70b0*/  SYNCS.PHASECHK.TRANS64.TRYWAIT P1, [R9+URZ+0x38850], R7 ;  /* 0x03885007090075a7 */ /* 0x0004e2000802017f */
[----:B------:R-:W-:Y:S05]  /*70c0*/  @!P0 BRA `(.L_x_8348) ;  /* 0x0000000000048947 */ /* 0x000fea0003800000 */
[----:B------:R-:W-:Y:S01]  /*70d0*/  BPT.TRAP 0x1 ;  /* 0x000000040000795c */ /* 0x000fe20000300000 */
.L_x_8348:
[----:B---3--:R-:W-:Y:S05]  /*70e0*/  @P1 BRA `(.L_x_8349) ;  /* 0x0000000000081947 */ /* 0x008fea0003800000 */
[----:B------:R-:W3:Y:S02]  /*70f0*/  SYNCS.PHASECHK.TRANS64.TRYWAIT P1, [R9+URZ+0x38850], R7 ;  /* 0x03885007090075a7 */ /* 0x000ee4000802017f */
[----:B---3--:R-:W-:Y:S05]  /*7100*/  @!P1 BRA `(.L_x_8350) ;  /* 0x00000124004c9947 */ /* 0x008fea0003800000 */
.L_x_8349:
[----:B0123--:R-:W-:Y:S01]  /*7110*/  IMAD R7, R2, 0x1000, R0 ;  /* 0x0000100002077824 */ /* 0x00ffe200078e0200 */
[----:B------:R-:W-:Y:S01]  /*7120*/  WARPGROUP.ARRIVE ;  /* 0x00000000000079c5 */ /* 0x000fe20000000000 */
[----:B------:R-:W-:Y:S01]  /*7130*/  UMOV UR27, 0x40000040 ;  /* 0x40000040001b7882 */ /* 0x000fe20000000000 */
[----:B------:R-:W-:Y:S01]  /*7140*/  VIADD R8, R3, 0x2 ;  /* 0x0000000203087836 */ /* 0x000fe20000000000 */
[----:B------:R-:W-:Y:S01]  /*7150*/  UMOV UR29, 0x40000040 ;  /* 0x40000040001d7882 */ /* 0x000fe20000000000 */
[C---:B------:R-:W-:Y:S01]  /*7160*/  R2UR UR26, R7.reuse ;  /* 0x00000000071a72ca */ /* 0x040fe200000e0000 */
[----:B------:R-:W-:Y:S01]  /*7170*/  UMOV UR31, 0x40000040 ;  /* 0x40000040001f7882 */ /* 0x000fe20000000000 */
[----:B------:R-:W0:Y:S01]  /*7180*/  S2R R13, SR_TID.X ;  /* 0x00000000000d7919 */ /* 0x000e220000002100 */
[----:B------:R-:W-:Y:S01]  /*7190*/  R2UR UR28, R8 ;  /* 0x00000000081c72ca */ /* 0x000fe200000e0000 */
[C---:B------:R-:W-:Y:S02]  /*71a0*/  VIADD R8, R7.reuse, 0x2 ;  /* 0x0000000207087836 */ /* 0x040fe40000000000 */
[----:B------:R-:W-:-:S02]  /*71b0*/  VIADD R20, R7, 0x800 ;  /* 0x0000080007147836 */ /* 0x000fc40000000000 */
[----:B------:R-:W-:Y:S01]  /*71c0*/  IMAD.MOV.U32 R15, RZ, RZ, 0x4 ;  /* 0x00000004ff0f7424 */ /* 0x000fe200078e00ff */
[----:B------:R-:W-:Y:S01]  /*71d0*/  R2UR UR30, R8 ;  /* 0x00000000081e72ca */ /* 0x000fe200000e0000 */
[----:B------:R-:W-:-:S03]  /*71e0*/  VIADD R8, R3, 0x4 ;  /* 0x0000000403087836 */ /* 0x000fc60000000000 */
[----:B------:R-:W-:Y:S01]  /*71f0*/  HGMMA.64x64x16.F32 R152, gdesc[UR24], R152, gsb0 ;  /* 0x00e00000189879f0 */ /* 0x000fe20008000898 */
[----:B0-----:R-:W-:Y:S02]  /*7200*/  SHF.R.U32.HI R13, RZ, 0x7, R13 ;  /* 0x00000007ff0d7819 */ /* 0x001fe4000001160d */
[----:B------:R-:W-:Y:S02]  /*7210*/  WARPGROUP.DEPBAR.LE gsb0, 0x0 ;  /* 0x00008000000079c5 */ /* 0x000fe40000010000 */
[----:B------:R-:W-:-:S06]  /*7220*/  WARPGROUP.ARRIVE ;  /* 0x00000000000079c5 */ /* 0x000fcc0000000000 */
[----:B------:R-:W-:Y:S01]  /*7230*/  HGMMA.64x64x16.F32 R152, gdesc[UR28], R152, gsb0 ;  /* 0x00e000001c9879f0 */ /* 0x000fe20008000898 */
[----:B------:R-:W-:Y:S01]  /*7240*/  R2UR UR28, R8 ;  /* 0x00000000081c72ca */ /* 0x000fe200000e0000 */
[----:B------:R-:W-:Y:S01]  /*7250*/  VIADD R8, R7, 0x4 ;  /* 0x0000000407087836 */ /* 0x000fe20000000000 */
[----:B------:R-:W-:Y:S01]  /*7260*/  UMOV UR29, 0x40000040 ;  /* 0x40000040001d7882 */ /* 0x000fe20000000000 */
[----:B------:R-:W-:-:S03]  /*7270*/  UMOV UR31, 0x40000040 ;  /* 0x40000040001f7882 */ /* 0x000fc60000000000 */
[----:B------:R-:W-:Y:S01]  /*7280*/  R2UR UR30, R8 ;  /* 0x00000000081e72ca */ /* 0x000fe200000e0000 */
[----:B------:R-:W-:Y:S01]  /*7290*/  VIADD R8, R3, 0x6 ;  /* 0x0000000603087836 */ /* 0x000fe20000000000 */
[----:B------:R-:W-:Y:S02]  /*72a0*/  WARPGROUP.DEPBAR.LE gsb0, 0x0 ;  /* 0x00008000000079c5 */ /* 0x000fe40000010000 */
[----:B------:R-:W-:-:S09]  /*72b0*/  WARPGROUP.ARRIVE ;  /* 0x00000000000079c5 */ /* 0x000fd20000000000 */
        /* <DEDUP_REMOVED lines=113> */
[----:B------:R-:W-:Y:S02]  /*79d0*/  R2UR UR30, R8 ;  /* 0x00000000081e72ca */ /* 0x000fe400000e0000 */
[----:B------:R0:W1:Y:S02]  /*79e0*/  SHFL.IDX PT, R8, R13, RZ, 0x1f ;  /* 0x00001fff0d087589 */ /* 0x00006400000e0000 */
[----:B0-----:R-:W-:Y:S01]  /*79f0*/  VIADD R13, R3, 0x800 ;  /* 0x00000800030d7836 */ /* 0x001fe20000000000 */
[----:B-1----:R-:W-:-:S04]  /*7a00*/  ISETP.GT.AND P1, PT, R8, 0x7f, PT ;  /* 0x0000007f0800780c */ /* 0x002fc80003f24270 */
[----:B------:R-:W-:-:S05]  /*7a10*/  SEL R14, RZ, 0x2, !P1 ;  /* 0x00000002ff0e7807 */ /* 0x000fca0004800000 */
[----:B------:R-:W-:Y:S01]  /*7a20*/  IMAD.IADD R8, R13, 0x1, R14 ;  /* 0x000000010d087824 */ /* 0x000fe200078e020e */
[----:B------:R-:W-:Y:S02]  /*7a30*/  WARPGROUP.DEPBAR.LE gsb0, 0x0 ;  /* 0x00008000000079c5 */ /* 0x000fe40000010000 */
[----:B------:R-:W-:-:S06]  /*7a40*/  WARPGROUP.ARRIVE ;  /* 0x00000000000079c5 */ /* 0x000fcc0000000000 */
[----:B------:R-:W-:Y:S01]  /*7a50*/  HGMMA.64x64x16.F32 R152, gdesc[UR28], R152, gsb0 ;  /* 0x00e000001c9879f0 */ /* 0x000fe20008000898 */
[----:B------:R-:W-:Y:S01]  /*7a60*/  R2UR UR28, R8 ;  /* 0x00000000081c72ca */ /* 0x000fe200000e0000 */
[----:B------:R-:W-:Y:S01]  /*7a70*/  IMAD.IADD R8, R14, 0x1, R20 ;  /* 0x000000010e087824 */ /* 0x000fe200078e0214 */
[----:B------:R-:W-:Y:S01]  /*7a80*/  UMOV UR29, 0x40000040 ;  /* 0x40000040001d7882 */ /* 0x000fe20000000000 */
[----:B------:R-:W-:-:S03]  /*7a90*/  UMOV UR31, 0x40000040 ;  /* 0x40000040001f7882 */ /* 0x000fc60000000000 */
[----:B------:R-:W-:Y:S02]  /*7aa0*/  R2UR UR30, R8 ;  /* 0x00000000081e72ca */ /* 0x000fe400000e0000 */
[C---:B------:R-:W-:Y:S02]  /*7ab0*/  SEL R8, R15.reuse, 0x2, P1 ;  /* 0x000000020f087807 */ /* 0x040fe40000800000 */
[----:B------:R-:W-:-:S03]  /*7ac0*/  SEL R15, R15, 0x6, !P1 ;  /* 0x000000060f0f7807 */ /* 0x000fc60004800000 */
[C---:B------:R-:W-:Y:S02]  /*7ad0*/  IMAD.IADD R21, R13.reuse, 0x1, R8 ;  /* 0x000000010d157824 */ /* 0x040fe400078e0208 */
[----:B------:R-:W-:Y:S01]  /*7ae0*/  IMAD.IADD R13, R13, 0x1, R15 ;  /* 0x000000010d0d7824 */ /* 0x000fe200078e020f */
[----:B------:R-:W-:Y:S02]  /*7af0*/  WARPGROUP.DEPBAR.LE gsb0, 0x0 ;  /* 0x00008000000079c5 */ /* 0x000fe40000010000 */
[----:B------:R-:W-:-:S06]  /*7b00*/  WARPGROUP.ARRIVE ;  /* 0x00000000000079c5 */ /* 0x000fcc0000000000 */
[----:B------:R-:W-:Y:S01]  /*7b10*/  HGMMA.64x64x16.F32 R152, gdesc[UR28], R152, gsb0 ;  /* 0x00e000001c9879f0 */ /* 0x000fe20008000898 */
[----:B------:R-:W-:Y:S01]  /*7b20*/  R2UR UR28, R21 ;  /* 0x00000000151c72ca */ /* 0x000fe200000e0000 */
[C---:B------:R-:W-:Y:S01]  /*7b30*/  IMAD.IADD R21, R20.reuse, 0x1, R8 ;  /* 0x0000000114157824 */ /* 0x040fe200078e0208 */
[----:B------:R-:W-:Y:S01]  /*7b40*/  UMOV UR29, 0x40000040 ;  /* 0x40000040001d7882 */ /* 0x000fe20000000000 */
[----:B------:R-:W-:Y:S01]  /*7b50*/  UMOV UR31, 0x40000040 ;  /* 0x40000040001f7882 */ /* 0x000fe20000000000 */
[----:B------:R-:W-:Y:S02]  /*7b60*/  IMAD.IADD R20, R20, 0x1, R15 ;  /* 0x0000000114147824 */ /* 0x000fe400078e020f */
[----:B------:R-:W-:Y:S01]  /*7b70*/  R2UR UR30, R21 ;  /* 0x00000000151e72ca */ /* 0x000fe200000e0000 */
[----:B------:R-:W-:Y:S02]  /*7b80*/  WARPGROUP.DEPBAR.LE gsb0, 0x0 ;  /* 0x00008000000079c5 */ /* 0x000fe40000010000 */
[----:B------:R-:W-:-:S10]  /*7b90*/  WARPGROUP.ARRIVE ;  /* 0x00000000000079c5 */ /* 0x000fd40000000000 */
        /* <DEDUP_REMOVED lines=26> */
[----:B------:R-:W-:Y:S01]  /*7d40*/  VIADD R20, R7, 0xa00 ;  /* 0x00000a0007147836 */ /* 0x000fe20000000000 */
[----:B------:R-:W-:Y:S01]  /*7d50*/  UMOV UR29, 0x40000040 ;  /* 0x40000040001d7882 */ /* 0x000fe20000000000 */
[----:B------:R-:W-:Y:S02]  /*7d60*/  UMOV UR31, 0x40000040 ;  /* 0x40000040001f7882 */ /* 0x000fe40000000000 */
[----:B------:R-:W-:-:S05]  /*7d70*/  IMAD.IADD R21, R14, 0x1, R20 ;  /* 0x000000010e157824 */ /* 0x000fca00078e0214 */
[----:B------:R-:W-:Y:S01]  /*7d80*/  R2UR UR30, R21 ;  /* 0x00000000151e72ca */ /* 0x000fe200000e0000 */
[C---:B------:R-:W-:Y:S02]  /*7d90*/  IMAD.IADD R21, R13.reuse, 0x1, R8 ;  /* 0x000000010d157824 */ /* 0x040fe400078e0208 */
[----:B------:R-:W-:Y:S01]  /*7da0*/  IMAD.IADD R13, R13, 0x1, R15 ;  /* 0x000000010d0d7824 */ /* 0x000fe200078e020f */
[----:B------:R-:W-:Y:S02]  /*7db0*/  WARPGROUP.DEPBAR.LE gsb0, 0x0 ;  /* 0x00008000000079c5 */ /* 0x000fe40000010000 */
[----:B------:R-:W-:-:S07]  /*7dc0*/  WARPGROUP.ARRIVE ;  /* 0x00000000000079c5 */ /* 0x000fce0000000000 */
[----:B------:R-:W-:Y:S01]  /*7dd0*/  HGMMA.64x64x16.F32 R152, gdesc[UR28], R152, gsb0 ;  /* 0x00e000001c9879f0 */ /* 0x000fe20008000898 */
[----:B------:R-:W-:Y:S01]  /*7de0*/  R2UR UR28, R21 ;  /* 0x00000000151c72ca */ /* 0x000fe200000e0000 */
[--C-:B------:R-:W-:Y:S01]  /*7df0*/  IMAD.IADD R21, R8, 0x1, R20.reuse ;  /* 0x0000000108157824 */ /* 0x100fe200078e0214 */
        /* <DEDUP_REMOVED lines=82> */
[--C-:B------:R-:W-:Y:S02]  /*8320*/  IMAD.IADD R8, R8, 0x1, R20.reuse ;  /* 0x0000000108087824 */ /* 0x100fe400078e0214 */
        /* <DEDUP_REMOVED lines=37> */
.L_x_8351:
[----:B------:R-:W-:Y:S01]  /*8580*/  ISETP.NE.AND P1, PT, R186, 0x1, PT ;  /* 0x00000001ba00780c */ /* 0x000fe20003f25270 */
[----:B------:R-:W-:Y:S01]  /*8590*/  VIADD R8, R193, UR39 ;  /* 0x00000027c1087c36 */ /* 0x000fe20008000000 */
[----:B------:R-:W-:Y:S01]  /*85a0*/  UMOV UR7, 0xffffffc0 ;  /* 0xffffffc000077882 */ /* 0x000fe20000000000 */
[----:B------:R-:W-:Y:S01]  /*85b0*/  LOP3.LUT R16, R16, 0xffbfffff, RZ, 0xc0, !PT ;  /* 0xffbfffff10107812 */ /* 0x000fe200078ec0ff */
[----:B------:R-:W-:Y:S01]  /*85c0*/  UIMAD UR7, UR6, UR7, 0x1 ;  /* 0x00000001060774a4 */ /* 0x000fe2000f8e0207 */
[----:B------:R-:W0:Y:S01]  /*85d0*/  S2R R187, SR_CgaCtaId ;  /* 0x0000000000bb7919 */ /* 0x000e220000008800 */
[----:B------:R-:W-:Y:S01]  /*85e0*/  UMOV UR11, 0x40000040 ;  /* 0x40000040000b7882 */ /* 0x000fe20000000000 */
[----:B------:R-:W-:-:S04]  /*85f0*/  @P0 LOP3.LUT R16, R16, 0x400000, RZ, 0xfc, !PT ;  /* 0x0040000010100812 */ /* 0x000fc800078efcff */
[----:B------:R-:W-:Y:S02]  /*8600*/  LOP3.LUT R16, R16, 0xff7fffff, RZ, 0xc0, !PT ;  /* 0xff7fffff10107812 */ /* 0x000fe400078ec0ff */
[----:B------:R-:W1:Y:S08]  /*8610*/  @P1 LDC R13, c[0x0][0x44c] ;  /* 0x00011300ff0d1b82 */ /* 0x000e700000000800 */
[----:B------:R-:W2:Y:S01]  /*8620*/  @P1 LDC R7, c[0x0][0x450] ;  /* 0x00011400ff071b82 */ /* 0x000ea20000000800 */
[----:B-1----:R-:W-:-:S05]  /*8630*/  @P1 IMAD.HI.U32 R13, R8, R13, RZ ;  /* 0x0000000d080d1227 */ /* 0x002fca00078e00ff */
[----:B--2---:R-:W-:Y:S02]  /*8640*/  @P1 SHF.R.U32.HI R8, RZ, R7, R13 ;  /* 0x00000007ff081219 */ /* 0x004fe4000001160d */
[----:B------:R-:W-:-:S03]  /*8650*/  IADD3 R13, R185, UR7, -R192 ;  /* 0x00000007b90d7c10 */ /* 0x000fc6000fffe8c0 */
[----:B------:R-:W1:Y:S02]  /*8660*/  SHFL.IDX PT, R7, R8, RZ, 0x1c1f ;  /* 0x001c1fff08077589 */ /* 0x000e6400000e0000 */
[----:B------:R-:W-:Y:S02]  /*8670*/  IMAD.IADD R13, R13, 0x1, -R184 ;  /* 0x000000010d0d7824 */ /* 0x000fe400078e0ab8 */
[----:B------:R-:W2:Y:S02]  /*8680*/  SHFL.IDX PT, R8, R8, 0x1, 0x1c1f ;  /* 0x003c1f0008087f89 */ /* 0x000ea400000e0000 */
[C---:B-1----:R-:W-:Y:S02]  /*8690*/  IMAD.IADD R7, R13.reuse, 0x1, R7 ;  /* 0x000000010d077824 */ /* 0x042fe400078e0207 */
[----:B--2---:R-:W-:-:S03]  /*86a0*/  IMAD.IADD R8, R13, 0x1, R8 ;  /* 0x000000010d087824 */ /* 0x004fc600078e0208 */
[C---:B------:R-:W-:Y:S02]  /*86b0*/  ISETP.GT.AND P0, PT, R7.reuse, 0x21, PT ;  /* 0x000000210700780c */ /* 0x040fe40003f04270 */
[----:B------:R-:W-:Y:S02]  /*86c0*/  ISETP.GT.AND P5, PT, R7, 0x8, PT ;  /* 0x000000080700780c */ /* 0x000fe40003fa4270 */
[----:B------:R-:W-:Y:S02]  /*86d0*/  ISETP.GT.AND P6, PT, R8, RZ, PT ;  /* 0x000000ff0800720c */ /* 0x000fe40003fc4270 */
[----:B------:R-:W-:Y:S02]  /*86e0*/  FSEL R156, R156, -INF , P5 ;  /* 0xff8000009c9c7808 */ /* 0x000fe40002800000 */
[----:B------:R-:W-:Y:S02]  /*86f0*/  FSEL R154, R154, -INF , P6 ;  /* 0xff8000009a9a7808 */ /* 0x000fe40003000000 */
[----:B------:R-:W-:-:S02]  /*8700*/  ISETP.GT.AND P6, PT, R8, 0x1, PT ;  /* 0x000000010800780c */ /* 0x000fc40003fc4270 */
[----:B------:R-:W-:Y:S02]  /*8710*/  ISETP.GT.AND P5, PT, R7, 0x29, PT ;  /* 0x000000290700780c */ /* 0x000fe40003fa4270 */
[----:B------:R-:W-:Y:S02]  /*8720*/  FSEL R155, R155, -INF , P6 ;  /* 0xff8000009b9b7808 */ /* 0x000fe40003000000 */
[----:B------:R-:W-:Y:S02]  /*8730*/  ISETP.GT.AND P6, PT, R8, 0x8, PT ;  /* 0x000000080800780c */ /* 0x000fe40003fc4270 */
[----:B------:R-:W-:Y:S02]  /*8740*/  ISETP.GT.AND P2, PT, R7, RZ, PT ;  /* 0x000000ff0700720c */ /* 0x000fe40003f44270 */
[----:B------:R-:W-:Y:S02]  /*8750*/  FSEL R158, R158, -INF , P6 ;  /* 0xff8000009e9e7808 */ /* 0x000fe40003000000 */
[----:B------:R-:W-:-:S02]  /*8760*/  ISETP.GT.AND P6, PT, R8, 0x9, PT ;  /* 0x000000090800780c */ /* 0x000fc40003fc4270 */
[----:B------:R-:W-:Y:S02]  /*8770*/  ISETP.GT.AND P1, PT, R7, 0x1, PT ;  /* 0x000000010700780c */ /* 0x000fe40003f24270 */
[----:B------:R-:W-:Y:S02]  /*8780*/  FSEL R159, R159, -INF , P6 ;  /* 0xff8000009f9f7808 */ /* 0x000fe40003000000 */
[----:B------:R-:W-:Y:S02]  /*8790*/  ISETP.GT.AND P6, PT, R8, 0x10, PT ;  /* 0x000000100800780c */ /* 0x000fe40003fc4270 */
[----:B------:R-:W-:Y:S02]  /*87a0*/  @P0 LOP3.LUT R16, R16, 0x800000, RZ, 0xfc, !PT ;  /* 0x0080000010100812 */ /* 0x000fe400078efcff */
[----:B------:R-:W-:Y:S02]  /*87b0*/  FSEL R162, R162, -INF , P6 ;  /* 0xff800000a2a27808 */ /* 0x000fe40003000000 */
[----:B------:R-:W-:-:S02]  /*87c0*/  ISETP.GT.AND P6, PT, R8, 0x11, PT ;  /* 0x000000110800780c */ /* 0x000fc40003fc4270 */
[----:B------:R-:W-:Y:S02]  /*87d0*/  FSEL R152, R152, -INF , P2 ;  /* 0xff80000098987808 */ /* 0x000fe40001000000 */
[----:B------:R-:W-:Y:S02]  /*87e0*/  FSEL R163, R163, -INF , P6 ;  /* 0xff800000a3a37808 */ /* 0x000fe40003000000 */
[----:B------:R-:W-:Y:S02]  /*87f0*/  ISETP.GT.AND P6, PT, R8, 0x18, PT ;  /* 0x000000180800780c */ /* 0x000fe40003fc4270 */
[----:B------:R-:W-:Y:S02]  /*8800*/  FSEL R13, R153, -INF , P1 ;  /* 0xff800000990d7808 */ /* 0x000fe40000800000 */
[----:B------:R-:W-:Y:S02]  /*8810*/  FSEL R166, R166, -INF , P6 ;  /* 0xff800000a6a67808 */ /* 0x000fe40003000000 */
[----:B------:R-:W-:-:S02]  /*8820*/  ISETP.GT.AND P6, PT, R8, 0x19, PT ;  /* 0x000000190800780c */ /* 0x000fc40003fc4270 */
[----:B------:R-:W-:Y:S02]  /*8830*/  ISETP.GT.AND P4, PT, R7, 0x9, PT ;  /* 0x000000090700780c */ /* 0x000fe40003f84270 */
[----:B------:R-:W-:Y:S02]  /*8840*/  FSEL R167, R167, -INF , P6 ;  /* 0xff800000a7a77808 */ /* 0x000fe40003000000 */
[----:B------:R-:W-:Y:S02]  /*8850*/  ISETP.GT.AND P6, PT, R8, 0x20, PT ;  /* 0x000000200800780c */ /* 0x000fe40003fc4270 */
[----:B------:R-:W-:Y:S02]  /*8860*/  ISETP.GT.AND P3, PT, R7, 0x10, PT ;  /* 0x000000100700780c */ /* 0x000fe40003f64270 */
        /* <DEDUP_REMOVED lines=8> */
[----:B------:R-:W-:Y:S02]  /*88f0*/  LOP3.LUT R16, R16, 0xfeffffff, RZ, 0xc0, !PT ;  /* 0xfeffffff10107812 */ /* 0x000fe400078ec0ff */
[----:B------:R-:W-:Y:S02]  /*8900*/  FSEL R175, R175, -INF , P6 ;  /* 0xff800000afaf7808 */ /* 0x000fe40003000000 */
[----:B------:R-:W-:Y:S02]  /*8910*/  ISETP.GT.AND P6, PT, R8, 0x30, PT ;  /* 0x000000300800780c */ /* 0x000fe40003fc4270 */
[----:B------:R-:W-:Y:S02]  /*8920*/  FSEL R157, R157, -INF , P4 ;  /* 0xff8000009d9d7808 */ /* 0x000fe40002000000 */
        /* <DEDUP_REMOVED lines=8> */
[----:B------:R-:W-:Y:S02]  /*89b0*/  FMNMX.FTZ R8, R154, R12, !PT ;  /* 0x0000000c9a087209 */ /* 0x000fe40007810000 */
[----:B------:R-:W-:Y:S02]  /*89c0*/  FSEL R183, R183, -INF , P6 ;  /* 0xff800000b7b77808 */ /* 0x000fe40003000000 */
[----:B------:R-:W-:Y:S02]  /*89d0*/  FMNMX.FTZ R8, R155, R8, !PT ;  /* 0x000000089b087209 */ /* 0x000fe40007810000 */
[----:B------:R-:W-:Y:S02]  /*89e0*/  FSEL R164, R164, -INF , P1 ;  /* 0xff800000a4a47808 */ /* 0x000fe40000800000 */
[----:B------:R-:W-:Y:S02]  /*89f0*/  FMNMX.FTZ R8, R158, R8, !PT ;  /* 0x000000089e087209 */ /* 0x000fe40007810000 */
[----:B------:R-:W-:-:S02]  /*8a00*/  @P5 LOP3.LUT R16, R16, 0x1000000, RZ, 0xfc, !PT ;  /* 0x0100000010105812 */ /* 0x000fc400078efcff */
[----:B------:R-:W-:Y:S02]  /*8a10*/  FMNMX.FTZ R8, R159, R8, !PT ;  /* 0x000000089f087209 */ /* 0x000fe40007810000 */
[C---:B------:R-:W-:Y:S02]  /*8a20*/  ISETP.GT.AND P4, PT, R7.reuse, 0x30, PT ;  /* 0x000000300700780c */ /* 0x040fe40003f84270 */
[----:B------:R-:W-:Y:S02]  /*8a30*/  FMNMX.FTZ R8, R162, R8, !PT ;  /* 0x00000008a2087209 */ /* 0x000fe40007810000 */
[----:B------:R-:W-:Y:S02]  /*8a40*/  ISETP.GT.AND P3, PT, R7, 0x31, PT ;  /* 0x000000310700780c */ /* 0x000fe40003f64270 */
[----:B------:R-:W-:Y:S02]  /*8a50*/  FMNMX.FTZ R8, R163, R8, !PT ;  /* 0x00000008a3087209 */ /* 0x000fe40007810000 */
[----:B------:R-:W-:-:S02]  /*8a60*/  ISETP.GT.AND P2, PT, R7, 0x38, PT ;  /* 0x000000380700780c */ /* 0x000fc40003f44270 */
[----:B------:R-:W-:Y:S02]  /*8a70*/  FMNMX.FTZ R8, R166, R8, !PT ;  /* 0x00000008a6087209 */ /* 0x000fe40007810000 */
[----:B------:R-:W-:Y:S02]  /*8a80*/  ISETP.GT.AND P1, PT, R7, 0x39, PT ;  /* 0x000000390700780c */ /* 0x000fe40003f24270 */
[----:B------:R-:W-:Y:S02]  /*8a90*/  FMNMX.FTZ R8, R167, R8, !PT ;  /* 0x00000008a7087209 */ /* 0x000fe40007810000 */
[C---:B------:R-:W-:Y:S02]  /*8aa0*/  ISETP.GT.AND P5, PT, R7.reuse, 0x19, PT ;  /* 0x000000190700780c */ /* 0x040fe40003fa4270 */
[----:B------:R-:W-:Y:S02]  /*8ab0*/  FMNMX.FTZ R8, R170, R8, !PT ;  /* 0x00000008aa087209 */ /* 0x000fe40007810000 */
[----:B------:R-:W-:-:S02]  /*8ac0*/  ISETP.GT.AND P0, PT, R7, 0x20, PT ;  /* 0x000000200700780c */ /* 0x000fc40003f04270 */
[----:B------:R-:W-:Y:S02]  /*8ad0*/  FMNMX.FTZ R8, R171, R8, !PT ;  /* 0x00000008ab087209 */ /* 0x000fe40007810000 */
[----:B------:R-:W-:Y:S02]  /*8ae0*/  FSEL R165, R165, -INF , P5 ;  /* 0xff800000a5a57808 */ /* 0x000fe40002800000 */
[----:B------:R-:W-:Y:S02]  /*8af0*/  FMNMX.FTZ R8, R174, R8, !PT ;  /* 0x00000008ae087209 */ /* 0x000fe40007810000 */
[----:B------:R-:W-:Y:S02]  /*8b00*/  FSEL R168, R168, -INF , P0 ;  /* 0xff800000a8a87808 */ /* 0x000fe40000000000 */
[----:B------:R-:W-:Y:S02]  /*8b10*/  FMNMX.FTZ R8, R175, R8, !PT ;  /* 0x00000008af087209 */ /* 0x000fe40007810000 */
[----:B------:R-:W-:-:S02]  /*8b20*/  LOP3.LUT P0, RZ, R16, 0x800000, RZ, 0xc0, !PT ;  /* 0x0080000010ff7812 */ /* 0x000fc4000780c0ff */
[----:B------:R-:W-:Y:S02]  /*8b30*/  FMNMX.FTZ R8, R178, R8, !PT ;  /* 0x00000008b2087209 */ /* 0x000fe40007810000 */
[----:B------:R-:W-:Y:S02]  /*8b40*/  FSEL R169, R169, -INF , P0 ;  /* 0xff800000a9a97808 */ /* 0x000fe40000000000 */
[----:B------:R-:W-:Y:S02]  /*8b50*/  FMNMX.FTZ R8, R179, R8, !PT ;  /* 0x00000008b3087209 */ /* 0x000fe40007810000 */
[----:B------:R-:W-:Y:S02]  /*8b60*/  LOP3.LUT P5, RZ, R16, 0x1000000, RZ, 0xc0, !PT ;  /* 0x0100000010ff7812 */ /* 0x000fe400078ac0ff */
[----:B------:R-:W-:Y:S02]  /*8b70*/  FMNMX.FTZ R8, R182, R8, !PT ;  /* 0x00000008b6087209 */ /* 0x000fe40007810000 */
[----:B------:R-:W-:-:S02]  /*8b80*/  FSEL R173, R173, -INF , P5 ;  /* 0xff800000adad7808 */ /* 0x000fc40002800000 */
[----:B------:R-:W-:Y:S02]  /*8b90*/  FMNMX.FTZ R8, R183, R8, !PT ;  /* 0x00000008b7087209 */ /* 0x000fe40007810000 */
[----:B------:R-:W-:Y:S02]  /*8ba0*/  FSEL R176, R176, -INF , P4 ;  /* 0xff800000b0b07808 */ /* 0x000fe40002000000 */
[----:B------:R-:W-:Y:S01]  /*8bb0*/  FSEL R177, R177, -INF , P3 ;  /* 0xff800000b1b17808 */ /* 0x000fe20001800000 */
[----:B------:R-:W1:Y:S01]  /*8bc0*/  SHFL.BFLY PT, R14, R8, 0x2, 0x1f ;  /* 0x0c401f00080e7f89 */ /* 0x000e6200000e0000 */
[----:B------:R-:W-:Y:S02]  /*8bd0*/  FSEL R180, R180, -INF , P2 ;  /* 0xff800000b4b47808 */ /* 0x000fe40001000000 */
[----:B------:R-:W-:Y:S02]  /*8be0*/  FSEL R181, R181, -INF , P1 ;  /* 0xff800000b5b57808 */ /* 0x000fe40000800000 */
[----:B------:R-:W-:-:S02]  /*8bf0*/  ISETP.NE.AND P1, PT, R23, RZ, PT ;  /* 0x000000ff1700720c */ /* 0x000fc40003f25270 */
[----:B------:R-:W-:-:S11]  /*8c00*/  LOP3.LUT P0, RZ, R16, 0x400000, RZ, 0xc0, !PT ;  /* 0x0040000010ff7812 */ /* 0x000fd6000780c0ff */
[----:B------:R-:W-:-:S04]  /*8c10*/  @!P1 IMAD R10, R10, 0x40, R19 ;  /* 0x000000400a0a9824 */ /* 0x000fc800078e0213 */
[----:B------:R-:W-:Y:S01]  /*8c20*/  @!P1 IMAD R10, R10, 0x4, R17 ;  /* 0x000000040a0a9824 */ /* 0x000fe200078e0211 */
        /* <DEDUP_REMOVED lines=8> */
[----:B------:R-:W-:Y:S01]  /*8cb0*/  ISETP.GT.AND P6, PT, R7, 0x28, PT ;  /* 0x000000280700780c */ /* 0x000fe20003fc4270 */
[----:B------:R-:W-:Y:S02]  /*8cc0*/  VIADD R7, R9, 0x38840 ;  /* 0x0003884009077836 */ /* 0x000fe40000000000 */
[--C-:B------:R-:W-:Y:S01]  /*8cd0*/  FFMA.FTZ R154, R154, UR5, -R12.reuse ;  /* 0x000000059a9a7c23 */ /* 0x100fe2000801080c */
[----:B------:R-:W-:Y:S01]  /*8ce0*/  FSEL R172, R172, -INF , P6 ;  /* 0xff800000acac7808 */ /* 0x000fe20003000000 */
[--C-:B------:R-:W-:Y:S01]  /*8cf0*/  FFMA.FTZ R155, R155, UR5, -R12.reuse ;  /* 0x000000059b9b7c23 */ /* 0x100fe2000801080c */
[----:B0-----:R-:W-:Y:S01]  /*8d00*/  PRMT R7, R187, 0x654, R7 ;  /* 0x00000654bb077816 */ /* 0x001fe20000000007 */
[--C-:B------:R-:W-:Y:S01]  /*8d10*/  FFMA.FTZ R158, R158, UR5, -R12.reuse ;  /* 0x000000059e9e7c23 */ /* 0x100fe2000801080c */
[--C-:B------:R-:W-:Y:S01]  /*8d20*/  FFMA.FTZ R159, R159, UR5, -R12.reuse ;  /* 0x000000059f9f7c23 */ /* 0x100fe2000801080c */
[--C-:B------:R-:W-:Y:S01]  /*8d30*/  FFMA.FTZ R162, R162, UR5, -R12.reuse ;  /* 0x00000005a2a27c23 */ /* 0x100fe2000801080c */
[----:B------:R0:W-:Y:S01]  /*8d40*/  SYNCS.ARRIVE.TRANS64.RED.A1T0 RZ, [R7+URZ], RZ ;  /* 0x000000ff07ff79a7 */ /* 0x0001e2000810043f */
[--C-:B------:R-:W-:Y:S01]  /*8d50*/  FFMA.FTZ R163, R163, UR5, -R12.reuse ;  /* 0x00000005a3a37c23 */ /* 0x100fe2000801080c */
[--C-:B------:R-:W-:Y:S01]  /*8d60*/  FFMA.FTZ R166, R166, UR5, -R12.reuse ;  /* 0x00000005a6a67c23 */ /* 0x100fe2000801080c */
[--C-:B------:R-:W-:Y:S01]  /*8d70*/  FFMA.FTZ R167, R167, UR5, -R12.reuse ;  /* 0x00000005a7a77c23 */ /* 0x100fe2000801080c */
[--C-:B------:R-:W-:Y:S01]  /*8d80*/  FFMA.FTZ R170, R170, UR5, -R12.reuse ;  /* 0x00000005aaaa7c23 */ /* 0x100fe2000801080c */
[--C-:B------:R-:W-:Y:S01]  /*8d90*/  FFMA.FTZ R171, R171, UR5, -R12.reuse ;  /* 0x00000005abab7c23 */ /* 0x100fe2000801080c */
[--C-:B------:R-:W-:Y:S01]  /*8da0*/  FFMA.FTZ R174, R174, UR5, -R12.reuse ;  /* 0x00000005aeae7c23 */ /* 0x100fe2000801080c */
[--C-:B------:R-:W-:Y:S01]  /*8db0*/  FFMA.FTZ R175, R175, UR5, -R12.reuse ;  /* 0x00000005afaf7c23 */ /* 0x100fe2000801080c */
[----:B0-----:R-:W-:Y:S01]  /*8dc0*/  FMNMX.FTZ R7, R152, R11, !PT ;  /* 0x0000000b98077209 */ /* 0x001fe20007810000 */
[--C-:B------:R-:W-:Y:S01]  /*8dd0*/  FFMA.FTZ R178, R178, UR5, -R12.reuse ;  /* 0x00000005b2b27c23 */ /* 0x100fe2000801080c */
[--C-:B------:R-:W-:Y:S01]  /*8de0*/  FFMA.FTZ R179, R179, UR5, -R12.reuse ;  /* 0x00000005b3b37c23 */ /* 0x100fe2000801080c */
[--C-:B------:R-:W-:Y:S01]  /*8df0*/  FFMA.FTZ R182, R182, UR5, -R12.reuse ;  /* 0x00000005b6b67c23 */ /* 0x100fe2000801080c */
[----:B------:R-:W-:Y:S01]  /*8e00*/  FMNMX.FTZ R7, R13, R7, !PT ;  /* 0x000000070d077209 */ /* 0x000fe20007810000 */
[----:B------:R-:W-:Y:S01]  /*8e10*/  FFMA.FTZ R183, R183, UR5, -R12 ;  /* 0x00000005b7b77c23 */ /* 0x000fe2000801080c */
[----:B------:R-:W-:Y:S01]  /*8e20*/  FMUL.FTZ R12, R14, UR5 ;  /* 0x000000050e0c7c20 */ /* 0x000fe20008410000 */
[----:B------:R-:W-:Y:S01]  /*8e30*/  MUFU.EX2 R153, R154 ;  /* 0x0000009a00997308 */ /* 0x000fe20000000800 */
[----:B------:R-:W-:-:S04]  /*8e40*/  FMNMX.FTZ R7, R156, R7, !PT ;  /* 0x000000079c077209 */ /* 0x000fc80007810000 */
[----:B------:R-:W-:-:S03]  /*8e50*/  FMNMX.FTZ R7, R157, R7, !PT ;  /* 0x000000079d077209 */ /* 0x000fc60007810000 */
[----:B------:R-:W0:Y:S01]  /*8e60*/  MUFU.EX2 R12, R12 ;  /* 0x0000000c000c7308 */ /* 0x000e220000000800 */
[----:B------:R-:W-:-:S04]  /*8e70*/  FMNMX.FTZ R7, R160, R7, !PT ;  /* 0x00000007a0077209 */ /* 0x000fc80007810000 */
[----:B------:R-:W-:-:S03]  /*8e80*/  FMNMX.FTZ R7, R161, R7, !PT ;  /* 0x00000007a1077209 */ /* 0x000fc60007810000 */
[----:B------:R-:W1:Y:S01]  /*8e90*/  MUFU.EX2 R155, R155 ;  /* 0x0000009b009b7308 */ /* 0x000e620000000800 */
[----:B------:R-:W-:-:S04]  /*8ea0*/  FMNMX.FTZ R7, R164, R7, !PT ;  /* 0x00000007a4077209 */ /* 0x000fc80007810000 */
[----:B------:R-:W-:-:S03]  /*8eb0*/  FMNMX.FTZ R7, R165, R7, !PT ;  /* 0x00000007a5077209 */ /* 0x000fc60007810000 */
[----:B------:R-:W-:Y:S01]  /*8ec0*/  MUFU.EX2 R159, R159 ;  /* 0x0000009f009f7308 */ /* 0x000fe20000000800 */
[----:B------:R-:W-:Y:S01]  /*8ed0*/  FMNMX.FTZ R7, R168, R7, !PT ;  /* 0x00000007a8077209 */ /* 0x000fe20007810000 */
[----:B0-----:R-:W-:Y:S01]  /*8ee0*/  @!P1 STS [R10+0x38420], R12 ;  /* 0x0384200c0a009388 */ /* 0x001fe20000000800 */
[----:B------:R-:W-:Y:S01]  /*8ef0*/  FFMA.FTZ R5, R12, R5, R153 ;  /* 0x000000050c057223 */ /* 0x000fe20000010099 */
[-C--:B------:R-:W-:Y:S01]  /*8f00*/  FMUL.FTZ R26, R26, R12.reuse ;  /* 0x0000000c1a1a7220 */ /* 0x080fe20000410000 */
[----:B------:R-:W-:Y:S01]  /*8f10*/  FMNMX.FTZ R7, R169, R7, !PT ;  /* 0x00000007a9077209 */ /* 0x000fe20007810000 */
[-C--:B------:R-:W-:Y:S01]  /*8f20*/  FMUL.FTZ R27, R27, R12.reuse ;  /* 0x0000000c1b1b7220 */ /* 0x080fe20000410000 */
[-C--:B------:R-:W-:Y:S01]  /*8f30*/  FMUL.FTZ R30, R30, R12.reuse ;  /* 0x0000000c1e1e7220 */ /* 0x080fe20000410000 */
[----:B------:R-:W-:Y:S01]  /*8f40*/  MUFU.EX2 R162, R162 ;  /* 0x000000a200a27308 */ /* 0x000fe20000000800 */
[----:B------:R-:W-:Y:S01]  /*8f50*/  FMNMX.FTZ R7, R172, R7, !PT ;  /* 0x00000007ac077209 */ /* 0x000fe20007810000 */
[C---:B-1----:R-:W-:Y:S01]  /*8f60*/  FADD.FTZ R5, R155.reuse, R5 ;  /* 0x000000059b057221 */ /* 0x042fe20000010000 */
[----:B------:R-:W-:Y:S01]  /*8f70*/  F2FP.F16.F32.PACK_AB R153, R155, R153 ;  /* 0x000000999b99723e */ /* 0x000fe200000000ff */
[-C--:B------:R-:W-:Y:S01]  /*8f80*/  FMUL.FTZ R31, R31, R12.reuse ;  /* 0x0000000c1f1f7220 */ /* 0x080fe20000410000 */
[----:B------:R-:W-:Y:S01]  /*8f90*/  FMNMX.FTZ R7, R173, R7, !PT ;  /* 0x00000007ad077209 */ /* 0x000fe20007810000 */
[-C--:B------:R-:W-:Y:S01]  /*8fa0*/  FMUL.FTZ R34, R34, R12.reuse ;  /* 0x0000000c22227220 */ /* 0x080fe20000410000 */
[-C--:B------:R-:W-:Y:S01]  /*8fb0*/  FMUL.FTZ R35, R35, R12.reuse ;  /* 0x0000000c23237220 */ /* 0x080fe20000410000 */
[----:B------:R-:W0:Y:S01]  /*8fc0*/  MUFU.EX2 R155, R158 ;  /* 0x0000009e009b7308 */ /* 0x000e220000000800 */
[----:B------:R-:W-:Y:S01]  /*8fd0*/  FMNMX.FTZ R7, R176, R7, !PT ;  /* 0x00000007b0077209 */ /* 0x000fe20007810000 */
[-C--:B------:R-:W-:Y:S01]  /*8fe0*/  FMUL.FTZ R38, R38, R12.reuse ;  /* 0x0000000c26267220 */ /* 0x080fe20000410000 */
[-C--:B------:R-:W-:Y:S01]  /*8ff0*/  FMUL.FTZ R39, R39, R12.reuse ;  /* 0x0000000c27277220 */ /* 0x080fe20000410000 */
[-C--:B------:R-:W-:Y:S01]  /*9000*/  FMUL.FTZ R42, R42, R12.reuse ;  /* 0x0000000c2a2a7220 */ /* 0x080fe20000410000 */
[----:B------:R-:W-:Y:S01]  /*9010*/  FMNMX.FTZ R7, R177, R7, !PT ;  /* 0x00000007b1077209 */ /* 0x000fe20007810000 */
[-C--:B------:R-:W-:Y:S01]  /*9020*/  FMUL.FTZ R43, R43, R12.reuse ;  /* 0x0000000c2b2b7220 */ /* 0x080fe20000410000 */
[-C--:B------:R-:W-:Y:S01]  /*9030*/  FMUL.FTZ R46, R46, R12.reuse ;  /* 0x0000000c2e2e7220 */ /* 0x080fe20000410000 */
[----:B------:R-:W1:Y:S01]  /*9040*/  MUFU.EX2 R163, R163 ;  /* 0x000000a300a37308 */ /* 0x000e620000000800 */
[----:B------:R-:W-:Y:S01]  /*9050*/  FMNMX.FTZ R7, R180, R7, !PT ;  /* 0x00000007b4077209 */ /* 0x000fe20007810000 */
[-C--:B------:R-:W-:Y:S01]  /*9060*/  FMUL.FTZ R47, R47, R12.reuse ;  /* 0x0000000c2f2f7220 */ /* 0x080fe20000410000 */
[-C--:B------:R-:W-:Y:S01]  /*9070*/  FMUL.FTZ R50, R50, R12.reuse ;  /* 0x0000000c32327220 */ /* 0x080fe20000410000 */
[-C--:B------:R-:W-:Y:S01]  /*9080*/  FMUL.FTZ R51, R51, R12.reuse ;  /* 0x0000000c33337220 */ /* 0x080fe20000410000 */
[----:B------:R-:W-:Y:S01]  /*9090*/  FMNMX.FTZ R7, R181, R7, !PT ;  /* 0x00000007b5077209 */ /* 0x000fe20007810000 */
[-C--:B------:R-:W-:Y:S01]  /*90a0*/  FMUL.FTZ R54, R54, R12.reuse ;  /* 0x0000000c36367220 */ /* 0x080fe20000410000 */
[-C--:B------:R-:W-:Y:S01]  /*90b0*/  FMUL.FTZ R55, R55, R12.reuse ;  /* 0x0000000c37377220 */ /* 0x080fe20000410000 */
[----:B------:R-:W2:Y:S01]  /*90c0*/  MUFU.EX2 R166, R166 ;  /* 0x000000a600a67308 */ /* 0x000ea20000000800 */
[----:B0-----:R-:W-:Y:S01]  /*90d0*/  FADD.FTZ R5, R155, R5 ;  /* 0x000000059b057221 */ /* 0x001fe20000010000 */
[----:B------:R-:W0:Y:S01]  /*90e0*/  SHFL.BFLY PT, R14, R7, 0x2, 0x1f ;  /* 0x0c401f00070e7f89 */ /* 0x000e2200000e0000 */
[C---:B------:R-:W-:Y:S01]  /*90f0*/  F2FP.F16.F32.PACK_AB R155, R159.reuse, R155 ;  /* 0x0000009b9f9b723e */ /* 0x040fe200000000ff */
[-C--:B------:R-:W-:Y:S01]  /*9100*/  FMUL.FTZ R58, R58, R12.reuse ;  /* 0x0000000c3a3a7220 */ /* 0x080fe20000410000 */
[----:B------:R-:W-:Y:S01]  /*9110*/  FADD.FTZ R5, R159, R5 ;  /* 0x000000059f057221 */ /* 0x000fe20000010000 */
[-C--:B------:R-:W-:Y:S01]  /*9120*/  FMUL.FTZ R59, R59, R12.reuse ;  /* 0x0000000c3b3b7220 */ /* 0x080fe20000410000 */
[-C--:B------:R-:W-:Y:S01]  /*9130*/  FMUL.FTZ R62, R62, R12.reuse ;  /* 0x0000000c3e3e7220 */ /* 0x080fe20000410000 */
[----:B------:R-:W3:Y:S01]  /*9140*/  MUFU.EX2 R167, R167 ;  /* 0x000000a700a77308 */ /* 0x000ee20000000800 */
        /* <DEDUP_REMOVED lines=16> */
[----:B---3--:R-:W-:Y:S01]  /*9250*/  FADD.FTZ R5, R167, R5 ;  /* 0x00000005a7057221 */ /* 0x008fe20000010000 */
[----:B0-----:R-:W-:Y:S01]  /*9260*/  FMNMX.FTZ R7, R7, R14, !PT ;  /* 0x0000000e07077209 */ /* 0x001fe20007810000 */
[----:B------:R-:W-:Y:S01]  /*9270*/  FMUL.FTZ R86, R86, R12 ;  /* 0x0000000c56567220 */ /* 0x000fe20000410000 */
[----:B------:R-:W-:Y:S01]  /*9280*/  F2FP.F16.F32.PACK_AB R159, R167, R166 ;  /* 0x000000a6a79f723e */ /* 0x000fe200000000ff */
[-C--:B------:R-:W-:Y:S01]  /*9290*/  FMUL.FTZ R87, R87, R12.reuse ;  /* 0x0000000c57577220 */ /* 0x080fe20000410000 */
[-C--:B------:R-:W-:Y:S01]  /*92a0*/  FMUL.FTZ R90, R90, R12.reuse ;  /* 0x0000000c5a5a7220 */ /* 0x080fe20000410000 */
[----:B------:R-:W0:Y:S01]  /*92b0*/  SHFL.BFLY PT, R14, R7, 0x1, 0x1f ;  /* 0x0c201f00070e7f89 */ /* 0x000e2200000e0000 */
        /* <DEDUP_REMOVED lines=22> */
[----:B------:R-:W-:Y:S01]  /*9420*/  FMUL.FTZ R127, R127, R12 ;  /* 0x0000000c7f7f7220 */ /* 0x000fe20000410000 */
[----:B0-----:R-:W-:Y:S01]  /*9430*/  FMNMX.FTZ R7, R7, R14, !PT ;  /* 0x0000000e07077209 */ /* 0x001fe20007810000 */
[----:B------:R-:W-:Y:S01]  /*9440*/  MUFU.EX2 R179, R179 ;  /* 0x000000b300b37308 */ /* 0x000fe20000000800 */
[-C--:B------:R-:W-:Y:S01]  /*9450*/  FMUL.FTZ R130, R130, R12.reuse ;  /* 0x0000000c82827220 */ /* 0x080fe20000410000 */
[-C--:B------:R-:W-:Y:S01]  /*9460*/  FMUL.FTZ R131, R131, R12.reuse ;  /* 0x0000000c83837220 */ /* 0x080fe20000410000 */
[----:B------:R-:W-:Y:S01]  /*9470*/  FSETP.NEU.FTZ.AND P2, PT, R7, -INF , PT ;  /* 0xff8000000700780b */ /* 0x000fe20003f5d000 */
[-C--:B------:R-:W-:Y:S01]  /*9480*/  FMUL.FTZ R134, R134, R12.reuse ;  /* 0x0000000c86867220 */ /* 0x080fe20000410000 */
[-C--:B------:R-:W-:Y:S01]  /*9490*/  FMUL.FTZ R135, R135, R12.reuse ;  /* 0x0000000c87877220 */ /* 0x080fe20000410000 */
[-C--:B------:R-:W-:Y:S01]  /*94a0*/  FMUL.FTZ R138, R138, R12.reuse ;  /* 0x0000000c8a8a7220 */ /* 0x080fe20000410000 */
[----:B------:R-:W-:Y:S01]  /*94b0*/  FSEL R14, R7, RZ, P2 ;  /* 0x000000ff070e7208 */ /* 0x000fe20001000000 */
[----:B------:R-:W-:Y:S01]  /*94c0*/  MUFU.EX2 R182, R182 ;  /* 0x000000b600b67308 */ /* 0x000fe20000000800 */
[-C--:B------:R-:W-:Y:S01]  /*94d0*/  FMUL.FTZ R139, R139, R12.reuse ;  /* 0x0000000c8b8b7220 */ /* 0x080fe20000410000 */
[-C--:B------:R-:W-:Y:S01]  /*94e0*/  FMUL.FTZ R142, R142, R12.reuse ;  /* 0x0000000c8e8e7220 */ /* 0x080fe20000410000 */
[-C--:B------:R-:W-:Y:S01]  /*94f0*/  FMUL.FTZ R143, R143, R12.reuse ;  /* 0x0000000c8f8f7220 */ /* 0x080fe20000410000 */
[----:B------:R-:W-:Y:S01]  /*9500*/  FADD.FTZ R14, -R14, R11 ;  /* 0x0000000b0e0e7221 */ /* 0x000fe20000010100 */
[-C--:B------:R-:W-:Y:S01]  /*9510*/  FMUL.FTZ R146, R146, R12.reuse ;  /* 0x0000000c92927220 */ /* 0x080fe20000410000 */
[-C--:B------:R-:W-:Y:S01]  /*9520*/  FMUL.FTZ R147, R147, R12.reuse ;  /* 0x0000000c93937220 */ /* 0x080fe20000410000 */
[-C--:B------:R-:W-:Y:S01]  /*9530*/  FMUL.FTZ R150, R150, R12.reuse ;  /* 0x0000000c96967220 */ /* 0x080fe20000410000 */
[----:B------:R-:W-:Y:S01]  /*9540*/  FMUL.FTZ R11, R14, UR5 ;  /* 0x000000050e0b7c20 */ /* 0x000fe20008410000 */
[----:B------:R-:W0:Y:S01]  /*9550*/  MUFU.EX2 R183, R183 ;  /* 0x000000b700b77308 */ /* 0x000e220000000800 */
[----:B------:R-:W-:Y:S01]  /*9560*/  FMUL.FTZ R151, R151, R12 ;  /* 0x0000000c97977220 */ /* 0x000fe20000410000 */
[----:B--2---:R-:W-:-:S04]  /*9570*/  FADD.FTZ R5, R171, R5 ;  /* 0x00000005ab057221 */ /* 0x004fc80000010000 */
[----:B---3--:R-:W-:Y:S02]  /*9580*/  FADD.FTZ R5, R174, R5 ;  /* 0x00000005ae057221 */ /* 0x008fe40000010000 */
[----:B------:R-:W2:Y:S02]  /*9590*/  MUFU.EX2 R11, R11 ;  /* 0x0000000b000b7308 */ /* 0x000ea40000000800 */
[----:B-1----:R-:W-:-:S04]  /*95a0*/  FADD.FTZ R5, R175, R5 ;  /* 0x00000005af057221 */ /* 0x002fc80000010000 */
[----:B----4-:R-:W-:Y:S01]  /*95b0*/  FADD.FTZ R5, R178, R5 ;  /* 0x00000005b2057221 */ /* 0x010fe20000010000 */
[----:B0-----:R-:W-:-:S03]  /*95c0*/  F2FP.F16.F32.PACK_AB R167, R183, R182 ;  /* 0x000000b6b7a7723e */ /* 0x001fc600000000ff */
[----:B------:R-:W-:-:S04]  /*95d0*/  FADD.FTZ R5, R179, R5 ;  /* 0x00000005b3057221 */ /* 0x000fc80000010000 */
[----:B------:R-:W-:Y:S01]  /*95e0*/  FADD.FTZ R5, R182, R5 ;  /* 0x00000005b6057221 */ /* 0x000fe20000010000 */
        /* <DEDUP_REMOVED lines=10> */
[----:B0-----:R-:W-:Y:S01]  /*9690*/  FMUL.FTZ R10, R7, UR5 ;  /* 0x00000005070a7c20 */ /* 0x001fe20008410000 */
        /* <DEDUP_REMOVED lines=26> */
[----:B------:R-:W1:Y:S01]  /*9840*/  MUFU.EX2 R154, R13 ;  /* 0x0000000d009a7308 */ /* 0x000e620000000800 */
[-C--:B------:R-:W-:Y:S01]  /*9850*/  FMUL.FTZ R57, R57, R11.reuse ;  /* 0x0000000b39397220 */ /* 0x080fe20000410000 */
[-C--:B------:R-:W-:Y:S01]  /*9860*/  FMUL.FTZ R60, R60, R11.reuse ;  /* 0x0000000b3c3c7220 */ /* 0x080fe20000410000 */
[-C--:B------:R-:W-:Y:S01]  /*9870*/  FMUL.FTZ R61, R61, R11.reuse ;  /* 0x0000000b3d3d7220 */ /* 0x080fe20000410000 */
[-C--:B------:R-:W-:Y:S01]  /*9880*/  FMUL.FTZ R64, R64, R11.reuse ;  /* 0x0000000b40407220 */ /* 0x080fe20000410000 */
[-C--:B------:R-:W-:Y:S01]  /*9890*/  FMUL.FTZ R65, R65, R11.reuse ;  /* 0x0000000b41417220 */ /* 0x080fe20000410000 */
[----:B0-----:R-:W-:Y:S01]  /*98a0*/  FFMA.FTZ R21, R11, R6, R152 ;  /* 0x000000060b157223 */ /* 0x001fe20000010098 */
        /* <DEDUP_REMOVED lines=20> */
[----:B------:R-:W-:Y:S01]  /*99f0*/  F2FP.F16.F32.PACK_AB R163, R175, R174 ;  /* 0x000000aeafa3723e */ /* 0x000fe200000000ff */
[-C--:B------:R-:W-:Y:S01]  /*9a00*/  FMUL.FTZ R96, R96, R11.reuse ;  /* 0x0000000b60607220 */ /* 0x080fe20000410000 */
[-C--:B------:R-:W-:Y:S01]  /*9a10*/  FMUL.FTZ R97, R97, R11.reuse ;  /* 0x0000000b61617220 */ /* 0x080fe20000410000 */
[-C--:B------:R-:W-:Y:S01]  /*9a20*/  FMUL.FTZ R100, R100, R11.reuse ;  /* 0x0000000b64647220 */ /* 0x080fe20000410000 */
[-C--:B------:R-:W-:Y:S01]  /*9a30*/  FMUL.FTZ R101, R101, R11.reuse ;  /* 0x0000000b65657220 */ /* 0x080fe20000410000 */
[----:B------:R0:W1:Y:S01]  /*9a40*/  MUFU.EX2 R15, R161 ;  /* 0x000000a1000f7308 */ /* 0x0000620000000800 */
[----:B--2---:R-:W-:Y:S01]  /*9a50*/  F2FP.F16.F32.PACK_AB R154, R13, R10 ;  /* 0x0000000a0d9a723e */ /* 0x004fe200000000ff */
[----:B------:R-:W-:Y:S01]  /*9a60*/  BAR.SYNC.DEFER_BLOCKING 0xf, 0x100 ;  /* 0x03c4000000007b1d */ /* 0x000fe20000010000 */
[-C--:B------:R-:W-:Y:S01]  /*9a70*/  FMUL.FTZ R104, R104, R11.reuse ;  /* 0x0000000b68687220 */ /* 0x080fe20000410000 */
[-C--:B------:R-:W-:Y:S01]  /*9a80*/  FMUL.FTZ R105, R105, R11.reuse ;  /* 0x0000000b69697220 */ /* 0x080fe20000410000 */
[-C--:B------:R-:W-:Y:S01]  /*9a90*/  FMUL.FTZ R108, R108, R11.reuse ;  /* 0x0000000b6c6c7220 */ /* 0x080fe20000410000 */
[-C--:B------:R-:W-:Y:S01]  /*9aa0*/  FMUL.FTZ R109, R109, R11.reuse ;  /* 0x0000000b6d6d7220 */ /* 0x080fe20000410000 */
[----:B------:R-:W-:Y:S01]  /*9ab0*/  FMUL.FTZ R112, R112, R11 ;  /* 0x0000000b70707220 */ /* 0x000fe20000410000 */
[----:B------:R-:W-:Y:S01]  /*9ac0*/  MUFU.EX2 R20, R164 ;  /* 0x000000a400147308 */ /* 0x000fe20000000800 */
[----:B0-----:R-:W-:Y:S01]  /*9ad0*/  F2FP.F16.F32.PACK_AB R161, R171, R170 ;  /* 0x000000aaaba1723e */ /* 0x001fe200000000ff */
[----:B------:R-:W-:-:S02]  /*9ae0*/  IMAD R170, R2, 0x1000, R22 ;  /* 0x0000100002aa7824 */ /* 0x000fc400078e0216 */
[-C--:B------:R-:W-:Y:S01]  /*9af0*/  FMUL.FTZ R113, R113, R11.reuse ;  /* 0x0000000b71717220 */ /* 0x080fe20000410000 */
[-C--:B------:R-:W-:Y:S01]  /*9b00*/  FMUL.FTZ R116, R116, R11.reuse ;  /* 0x0000000b74747220 */ /* 0x080fe20000410000 */
[-C--:B------:R-:W-:Y:S01]  /*9b10*/  FMUL.FTZ R117, R117, R11.reuse ;  /* 0x0000000b75757220 */ /* 0x080fe20000410000 */
[-C--:B------:R-:W-:Y:S01]  /*9b20*/  FMUL.FTZ R120, R120, R11.reuse ;  /* 0x0000000b78787220 */ /* 0x080fe20000410000 */
[----:B------:R-:W-:Y:S01]  /*9b30*/  R2UR UR10, R170 ;  /* 0x00000000aa0a72ca */ /* 0x000fe200000e0000 */
[----:B------:R0:W2:Y:S01]  /*9b40*/  MUFU.EX2 R6, R165 ;  /* 0x000000a500067308 */ /* 0x0000a20000000800 */
        /* <DEDUP_REMOVED lines=16> */
[----:B--2---:R-:W-:Y:S01]  /*9c50*/  F2FP.F16.F32.PACK_AB R158, R6, R20 ;  /* 0x00000014069e723e */ /* 0x004fe200000000ff */
[-C--:B------:R-:W-:Y:S01]  /*9c60*/  FMUL.FTZ R145, R145, R11.reuse ;  /* 0x0000000b91917220 */ /* 0x080fe20000410000 */
[-C--:B------:R-:W-:Y:S01]  /*9c70*/  FMUL.FTZ R148, R148, R11.reuse ;  /* 0x0000000b94947220 */ /* 0x080fe20000410000 */
[----:B------:R-:W-:Y:S01]  /*9c80*/  FMUL.FTZ R149, R149, R11 ;  /* 0x0000000b95957220 */ /* 0x000fe20000410000 */
[----:B------:R1:W-:Y:S01]  /*9c90*/  STSM.16.M88.4 [R188+0x36400], R152 ;  /* 0x03640098bc007844 */ /* 0x0003e20000000200 */
[----:B------:R-:W-:-:S02]  /*9ca0*/  VIADD R11, R170, 0x80 ;  /* 0x00000080aa0b7836 */ /* 0x000fc40000000000 */
[----:B------:R-:W-:Y:S01]  /*9cb0*/  FADD.FTZ R21, R10, R21 ;  /* 0x000000150a157221 */ /* 0x000fe20000010000 */
[----:B------:R-:W-:Y:S01]  /*9cc0*/  MUFU.EX2 R172, R172 ;  /* 0x000000ac00ac7308 */ /* 0x000fe20000000800 */
[----:B------:R1:W-:Y:S01]  /*9cd0*/  STSM.16.M88.4 [R191], R156 ;  /* 0x0000009cbf007844 */ /* 0x0003e20000000200 */
[----:B------:R-:W-:Y:S01]  /*9ce0*/  FADD.FTZ R5, R183, R5 ;  /* 0x00000005b7057221 */ /* 0x000fe20000010000 */
[----:B------:R-:W-:-:S04]  /*9cf0*/  FADD.FTZ R21, R13, R21 ;  /* 0x000000150d157221 */ /* 0x000fc80000010000 */
[----:B------:R-:W-:Y:S01]  /*9d00*/  FADD.FTZ R21, R14, R21 ;  /* 0x000000150e157221 */ /* 0x000fe20000010000 */
[----:B------:R-:W2:Y:S01]  /*9d10*/  MUFU.EX2 R173, R173 ;  /* 0x000000ad00ad7308 */ /* 0x000ea20000000800 */
[----:B0-----:R-:W-:Y:S02]  /*9d20*/  F2FP.F16.F32.PACK_AB R160, R169, R168 ;  /* 0x000000a8a9a0723e */ /* 0x001fe400000000ff */
[----:B------:R-:W-:-:S04]  /*9d30*/  FADD.FTZ R21, R15, R21 ;  /* 0x000000150f157221 */ /* 0x000fc80000010000 */
[----:B------:R-:W-:Y:S01]  /*9d40*/  FADD.FTZ R21, R20, R21 ;  /* 0x0000001514157221 */ /* 0x000fe20000010000 */
[----:B------:R-:W0:Y:S03]  /*9d50*/  MUFU.EX2 R176, R176 ;  /* 0x000000b000b07308 */ /* 0x000e260000000800 */
[----:B------:R-:W-:-:S04]  /*9d60*/  FADD.FTZ R21, R6, R21 ;  /* 0x0000001506157221 */ /* 0x000fc80000010000 */
[----:B------:R-:W-:Y:S01]  /*9d70*/  FADD.FTZ R21, R168, R21 ;  /* 0x00000015a8157221 */ /* 0x000fe20000010000 */
[----:B------:R-:W3:Y:S01]  /*9d80*/  MUFU.EX2 R177, R177 ;  /* 0x000000b100b17308 */ /* 0x000ee20000000800 */
[----:B--2---:R-:W-:Y:S02]  /*9d90*/  F2FP.F16.F32.PACK_AB R162, R173, R172 ;  /* 0x000000acada2723e */ /* 0x004fe400000000ff */
[----:B------:R-:W-:-:S03]  /*9da0*/  FADD.FTZ R21, R169, R21 ;  /* 0x00000015a9157221 */ /* 0x000fc60000010000 */
[----:B------:R1:W-:Y:S01]  /*9db0*/  STSM.16.M88.4 [R189], R160 ;  /* 0x000000a0bd007844 */ /* 0x0003e20000000200 */
[----:B------:R-:W-:Y:S01]  /*9dc0*/  FADD.FTZ R21, R172, R21 ;  /* 0x00000015ac157221 */ /* 0x000fe20000010000 */
[----:B------:R-:W2:Y:S03]  /*9dd0*/  MUFU.EX2 R180, R180 ;  /* 0x000000b400b47308 */ /* 0x000ea60000000800 */
[----:B------:R-:W-:-:S04]  /*9de0*/  FADD.FTZ R21, R173, R21 ;  /* 0x00000015ad157221 */ /* 0x000fc80000010000 */
[----:B0-----:R-:W-:Y:S01]  /*9df0*/  FADD.FTZ R21, R176, R21 ;  /* 0x00000015b0157221 */ /* 0x001fe20000010000 */
[----:B------:R-:W0:Y:S01]  /*9e00*/  MUFU.EX2 R181, R181 ;  /* 0x000000b500b57308 */ /* 0x000e220000000800 */
[C---:B---3--:R-:W-:Y:S02]  /*9e10*/  F2FP.F16.F32.PACK_AB R164, R177.reuse, R176 ;  /* 0x000000b0b1a4723e */ /* 0x048fe400000000ff */
[----:B------:R-:W-:-:S04]  /*9e20*/  FADD.FTZ R21, R177, R21 ;  /* 0x00000015b1157221 */ /* 0x000fc80000010000 */
[----:B--2---:R-:W-:Y:S01]  /*9e30*/  FADD.FTZ R21, R180, R21 ;  /* 0x00000015b4157221 */ /* 0x004fe20000010000 */
[----:B0-----:R-:W-:-:S03]  /*9e40*/  F2FP.F16.F32.PACK_AB R166, R181, R180 ;  /* 0x000000b4b5a6723e */ /* 0x001fc600000000ff */
        /* <DEDUP_REMOVED lines=35> */
.L_x_8352:
[----:B------:R-:W-:Y:S01]  /*a080*/  UISETP.GT.AND UP0, UPT, UR6, UR4, UPT ;  /* 0x000000040600728c */ /* 0x000fe2000bf04270 */
[----:B------:R-:W-:Y:S01]  /*a090*/  VIADD R9, R9, 0x38860 ;  /* 0x0003886009097836 */ /* 0x000fe20000000000 */
[----:B------:R-:W-:Y:S01]  /*a0a0*/  UIADD3 UR6, UR6, -0x1, URZ ;  /* 0xffffffff06067890 */ /* 0x000fe2000fffe03f */
[----:B------:R-:W-:Y:S02]  /*a0b0*/  IMAD.MOV.U32 R12, RZ, RZ, R8 ;  /* 0x000000ffff0c7224 */ /* 0x000fe400078e0008 */
[----:B------:R-:W-:Y:S01]  /*a0c0*/  IMAD.MOV.U32 R11, RZ, RZ, R7 ;  /* 0x000000ffff0b7224 */ /* 0x000fe200078e0007 */
[----:B------:R-:W-:Y:S01]  /*a0d0*/  PLOP3.LUT P1, PT, PT, PT, UP0, 0x80, 0x0 ;  /* 0x000000000000781c */ /* 0x000fe20003f2f008 */
[----:B------:R-:W-:Y:S01]  /*a0e0*/  IMAD.MOV.U32 R10, RZ, RZ, R2 ;  /* 0x000000ffff0a7224 */ /* 0x000fe200078e0002 */
[----:B------:R-:W-:-:S04]  /*a0f0*/  PRMT R9, R187, 0x654, R9 ;  /* 0x00000654bb097816 */ /* 0x000fc80000000009 */
[----:B------:R0:W-:Y:S07]  /*a100*/  SYNCS.ARRIVE.TRANS64.RED.A1T0 RZ, [R9+URZ], RZ ;  /* 0x000000ff09ff79a7 */ /* 0x0001ee000810043f */
[----:B------:R-:W-:Y:S05]  /*a110*/  @P1 BRA `(.L_x_8353) ;  /* 0xffffffcc00441947 */ /* 0x000fea000383ffff */
[----:B------:R-:W-:-:S05]  /*a120*/  UMOV UR10, UR6 ;  /* 0x00000006000a7c82 */ /* 0x000fca0008000000 */
.L_x_8342:
[----:B------:R-:W-:-:S06]  /*a130*/  UISETP.GE.AND UP0, UPT, UR10, UR38, UPT ;  /* 0x000000260a00728c */ /* 0x000fcc000bf06270 */
[----:B------:R-:W-:-:S13]  /*a140*/  PLOP3.LUT P1, PT, PT, PT, UP0, 0x80, 0x0 ;  /* 0x000000000000781c */ /* 0x000fda0003f2f008 */
[----:B------:R-:W-:Y:S05]  /*a150*/  @!P1 BRA `(.L_x_8354) ;  /* 0x0000002c00749947 */ /* 0x000fea0003800000 */
[----:B------:R-:W-:Y:S01]  /*a160*/  IMAD.MOV.U32 R10, RZ, RZ, R8 ;  /* 0x000000ffff0a7224 */ /* 0x000fe200078e0008 */
[----:B------:R-:W-:Y:S01]  /*a170*/  ULDC UR11, c[0x0][0xa80] ;  /* 0x0002a000000b7ab9 */ /* 0x000fe20000000800 */
[----:B------:R-:W-:Y:S02]  /*a180*/  IMAD.MOV.U32 R12, RZ, RZ, R7 ;  /* 0x000000ffff0c7224 */ /* 0x000fe400078e0007 */
[----:B------:R-:W-:-:S07]  /*a190*/  IMAD.MOV.U32 R11, RZ, RZ, R2 ;  /* 0x000000ffff0b7224 */ /* 0x000fce00078e0002 */
.L_x_8365:
[----:B------:R-:W-:-:S05]  /*a1a0*/  VIADD R2, R11, 0x1 ;  /* 0x000000010b027836 */ /* 0x000fca0000000000 */
[----:B------:R-:W-:-:S04]  /*a1b0*/  ISETP.NE.AND P1, PT, R2, 0x2, PT ;  /* 0x000000020200780c */ /* 0x000fc80003f25270 */
[----:B------:R-:W-:Y:S02]  /*a1c0*/  SEL R7, RZ, 0x1, P1 ;  /* 0x00000001ff077807 */ /* 0x000fe40000800000 */
[----:B------:R-:W-:Y:S02]  /*a1d0*/  SEL R2, R2, RZ, P1 ;  /* 0x000000ff02027207 */ /* 0x000fe40000800000 */
[----:B------:R-:W-:-:S13]  /*a1e0*/  R2UR UR4, R7 ;  /* 0x00000000070472ca */ /* 0x000fda00000e0000 */
[----:B------:R-:W-:Y:S01]  /*a1f0*/  ULOP3.LUT UR37, UR37, UR4, URZ, 0x3c, !UPT ;  /* 0x0000000425257292 */ /* 0x000fe2000f8e3c3f */
[----:B-1----:R-:W-:Y:S11]  /*a200*/  @!P0 BRA `(.L_x_8355) ;  /* 0x0000000000048947 */ /* 0x002ff60003800000 */
[----:B------:R-:W-:Y:S01]  /*a210*/  BPT.TRAP 0x1 ;  /* 0x000000040000795c */ /* 0x000fe20000300000 */
.L_x_8355:
[----:B------:R-:W-:Y:S02]  /*a220*/  IMAD.U32 R7, RZ, RZ, UR37 ;  /* 0x00000025ff077e24 */ /* 0x000fe4000f8e00ff */
[----:B0-----:R-:W-:-:S03]  /*a230*/  IMAD R9, R2, 0x8, R17 ;  /* 0x0000000802097824 */ /* 0x001fc600078e0211 */
[----:B------:R-:W-:-:S04]  /*a240*/  SHF.L.U32 R7, R7, 0x1f, RZ ;  /* 0x0000001f07077819 */ /* 0x000fc800000006ff */
[----:B------:R0:W1:Y:S01]  /*a250*/  SYNCS.PHASECHK.TRANS64.TRYWAIT P1, [R9+URZ+0x38830], R7 ;  /* 0x03883007090075a7 */ /* 0x000062000802017f */
[----:B------:R-:W-:Y:S05]  /*a260*/  @!P0 BRA `(.L_x_8356) ;  /* 0x0000000000048947 */ /* 0x000fea0003800000 */
[----:B------:R-:W-:Y:S01]  /*a270*/  BPT.TRAP 0x1 ;  /* 0x000000040000795c */ /* 0x000fe20000300000 */
.L_x_8356:
[----:B------:R-:W-:Y:S01]  /*a280*/  IMAD R8, R2, 0x200, R4 ;  /* 0x0000020002087824 */ /* 0x000fe200078e0204 */
[----:B-1----:R-:W-:Y:S06]  /*a290*/  @P1 BRA `(.L_x_8357) ;  /* 0x0000000000081947 */ /* 0x002fec0003800000 */
[----:B------:R-:W1:Y:S02]  /*a2a0*/  SYNCS.PHASECHK.TRANS64.TRYWAIT P1, [R9+URZ+0x38830], R7 ;  /* 0x03883007090075a7 */ /* 0x000e64000802017f */
[----:B-1----:R-:W-:Y:S05]  /*a2b0*/  @!P1 BRA `(.L_x_8358) ;  /* 0x000000f000f49947 */ /* 0x002fea0003800000 */
.L_x_8357:
[----:B------:R-:W-:Y:S01]  /*a2c0*/  R2UR UR6, R8 ;  /* 0x00000000080672ca */ /* 0x000fe200000e0000 */
[----:B------:R-:W-:Y:S01]  /*a2d0*/  WARPGROUP.ARRIVE ;  /* 0x00000000000079c5 */ /* 0x000fe20000000000 */
[----:B------:R-:W-:Y:S01]  /*a2e0*/  UMOV UR4, UR8 ;  /* 0x0000000800047c82 */ /* 0x000fe20008000000 */
[----:B------:R-:W-:Y:S01]  /*a2f0*/  UMOV UR5, UR9 ;  /* 0x0000000900057c82 */ /* 0x000fe20008000000 */
[----:B------:R-:W-:Y:S01]  /*a300*/  UMOV UR7, 0x40000040 ;  /* 0x4000004000077882 */ /* 0x000fe20000000000 */
[----:B------:R-:W-:Y:S01]  /*a310*/  UMOV UR15, 0x40000040 ;  /* 0x40000040000f7882 */ /* 0x000fe20000000000 */
[----:B------:R-:W-:Y:S01]  /*a320*/  UMOV UR19, 0x40000040 ;  /* 0x4000004000137882 */ /* 0x000fe20000000000 */
[----:B------:R-:W-:-:S06]  /*a330*/  UMOV UR23, 0x40000040 ;  /* 0x4000004000177882 */ /* 0x000fcc0000000000 */
        /* <DEDUP_REMOVED lines=16> */
.L_x_8359:
[----:B------:R2:W3:Y:S01]  /*a440*/  SYNCS.PHASECHK.TRANS64.TRYWAIT P1, [R9+URZ+0x38850], R7 ;  /* 0x03885007090075a7 */ /* 0x0004e2000802017f */
[----:B------:R-:W-:Y:S05]  /*a450*/  @!P0 BRA `(.L_x_8360) ;  /* 0x0000000000048947 */ /* 0x000fea0003800000 */
[----:B------:R-:W-:Y:S01]  /*a460*/  BPT.TRAP 0x1 ;  /* 0x000000040000795c */ /* 0x000fe20000300000 */
.L_x_8360:
[----:B---3--:R-:W-:Y:S05]  /*a470*/  @P1 BRA `(.L_x_8361) ;  /* 0x0000000000081947 */ /* 0x008fea0003800000 */
[----:B------:R-:W3:Y:S02]  /*a480*/  SYNCS.PHASECHK.TRANS64.TRYWAIT P1, [R9+URZ+0x38850], R7 ;  /* 0x03885007090075a7 */ /* 0x000ee4000802017f */
[----:B---3--:R-:W-:Y:S05]  /*a490*/  @!P1 BRA `(.L_x_8362) ;  /* 0x000000f000909947 */ /* 0x008fea0003800000 */
.L_x_8361:
        /* <DEDUP_REMOVED lines=327> */
.L_x_8363:
[----:B------:R-:W-:Y:S01]  /*b910*/  FMNMX.FTZ R7, R152, R12, !PT ;  /* 0x0000000c98077209 */ /* 0x000fe20007810000 */
[----:B------:R-:W0:Y:S01]  /*b920*/  S2R R21, SR_CgaCtaId ;  /* 0x0000000000157919 */ /* 0x000e220000008800 */
[----:B------:R-:W-:Y:S01]  /*b930*/  UMOV UR5, UR11 ;  /* 0x0000000b00057c82 */ /* 0x000fe20008000000 */
[----:B------:R-:W-:Y:S01]  /*b940*/  ISETP.NE.AND P1, PT, R23, RZ, PT ;  /* 0x000000ff1700720c */ /* 0x000fe20003f25270 */
[----:B------:R-:W-:Y:S01]  /*b950*/  IMAD R20, R2, 0x1000, R22 ;  /* 0x0000100002147824 */ /* 0x000fe200078e0216 */
[----:B------:R-:W-:Y:S01]  /*b960*/  FMNMX.FTZ R7, R153, R7, !PT ;  /* 0x0000000799077209 */ /* 0x000fe20007810000 */
[----:B------:R-:W-:-:S03]  /*b970*/  UMOV UR7, 0x40000040 ;  /* 0x4000004000077882 */ /* 0x000fc60000000000 */
[----:B------:R-:W-:Y:S02]  /*b980*/  FMNMX.FTZ R7, R156, R7, !PT ;  /* 0x000000079c077209 */ /* 0x000fe40007810000 */
[----:B------:R-:W-:Y:S02]  /*b990*/  R2UR UR4, R20 ;  /* 0x00000000140472ca */ /* 0x000fe400000e0000 */
[----:B------:R-:W-:-:S03]  /*b9a0*/  FMNMX.FTZ R7, R157, R7, !PT ;  /* 0x000000079d077209 */ /* 0x000fc60007810000 */
[----:B------:R-:W-:Y:S01]  /*b9b0*/  @!P1 IMAD R11, R11, 0x40, R19 ;  /* 0x000000400b0b9824 */ /* 0x000fe200078e0213 */
[----:B------:R-:W-:-:S03]  /*b9c0*/  FMNMX.FTZ R7, R160, R7, !PT ;  /* 0x00000007a0077209 */ /* 0x000fc60007810000 */
[----:B------:R-:W-:Y:S01]  /*b9d0*/  @!P1 IMAD R11, R11, 0x4, R17 ;  /* 0x000000040b0b9824 */ /* 0x000fe200078e0211 */
[----:B------:R-:W-:-:S03]  /*b9e0*/  FMNMX.FTZ R7, R161, R7, !PT ;  /* 0x00000007a1077209 */ /* 0x000fc60007810000 */
[----:B------:R-:W-:Y:S01]  /*b9f0*/  UMOV UR6, UR4 ;  /* 0x0000000400067c82 */ /* 0x000fe20008000000 */
        /* <DEDUP_REMOVED lines=32> */
[----:B------:R-:W-:-:S02]  /*bc00*/  VIADD R8, R9, 0x38840 ;  /* 0x0003884009087836 */ /* 0x000fc40000000000 */
[----:B------:R-:W-:Y:S01]  /*bc10*/  FMUL.FTZ R12, R12, UR5 ;  /* 0x000000050c0c7c20 */ /* 0x000fe20008410000 */
[----:B------:R-:W-:Y:S02]  /*bc20*/  MUFU.EX2 R152, R152 ;  /* 0x0000009800987308 */ /* 0x000fe40000000800 */
[----:B0-----:R-:W-:-:S04]  /*bc30*/  PRMT R8, R21, 0x654, R8 ;  /* 0x0000065415087816 */ /* 0x001fc80000000008 */
[----:B------:R0:W-:Y:S02]  /*bc40*/  SYNCS.ARRIVE.TRANS64.RED.A1T0 RZ, [R8+URZ], RZ ;  /* 0x000000ff08ff79a7 */ /* 0x0001e4000810043f */
[----:B------:R-:W1:Y:S01]  /*bc50*/  MUFU.EX2 R12, R12 ;  /* 0x0000000c000c7308 */ /* 0x000e620000000800 */
[----:B0-----:R-:W-:-:S07]  /*bc60*/  FMNMX.FTZ R8, R154, R10, !PT ;  /* 0x0000000a9a087209 */ /* 0x001fce0007810000 */
[----:B------:R-:W0:Y:S01]  /*bc70*/  MUFU.EX2 R153, R153 ;  /* 0x0000009900997308 */ /* 0x000e220000000800 */
[----:B------:R-:W-:-:S04]  /*bc80*/  FMNMX.FTZ R8, R155, R8, !PT ;  /* 0x000000089b087209 */ /* 0x000fc80007810000 */
[----:B------:R-:W-:-:S03]  /*bc90*/  FMNMX.FTZ R8, R158, R8, !PT ;  /* 0x000000089e087209 */ /* 0x000fc60007810000 */
[----:B------:R-:W2:Y:S01]  /*bca0*/  MUFU.EX2 R156, R156 ;  /* 0x0000009c009c7308 */ /* 0x000ea20000000800 */
[----:B-1----:R-:W-:Y:S01]  /*bcb0*/  FFMA.FTZ R6, R12, R6, R152 ;  /* 0x000000060c067223 */ /* 0x002fe20000010098 */
[----:B------:R-:W-:Y:S01]  /*bcc0*/  @!P1 STS [R11+0x38400], R12 ;  /* 0x0384000c0b009388 */ /* 0x000fe20000000800 */
[----:B------:R-:W-:Y:S01]  /*bcd0*/  FMNMX.FTZ R8, R159, R8, !PT ;  /* 0x000000089f087209 */ /* 0x000fe20007810000 */
[-C--:B------:R-:W-:Y:S01]  /*bce0*/  FMUL.FTZ R24, R24, R12.reuse ;  /* 0x0000000c18187220 */ /* 0x080fe20000410000 */
[-C--:B------:R-:W-:Y:S01]  /*bcf0*/  FMUL.FTZ R25, R25, R12.reuse ;  /* 0x0000000c19197220 */ /* 0x080fe20000410000 */
[----:B------:R-:W-:Y:S01]  /*bd00*/  FMUL.FTZ R28, R28, R12 ;  /* 0x0000000c1c1c7220 */ /* 0x000fe20000410000 */
[----:B------:R-:W-:Y:S01]  /*bd10*/  FMNMX.FTZ R8, R162, R8, !PT ;  /* 0x00000008a2087209 */ /* 0x000fe20007810000 */
[----:B------:R-:W1:Y:S01]  /*bd20*/  MUFU.EX2 R157, R157 ;  /* 0x0000009d009d7308 */ /* 0x000e620000000800 */
[C---:B0-----:R-:W-:Y:S01]  /*bd30*/  F2FP.F16.F32.PACK_AB R184, R153.reuse, R152 ;  /* 0x0000009899b8723e */ /* 0x041fe200000000ff */
[----:B------:R-:W-:Y:S01]  /*bd40*/  FADD.FTZ R6, R153, R6 ;  /* 0x0000000699067221 */ /* 0x000fe20000010000 */
[----:B------:R-:W-:Y:S01]  /*bd50*/  FMNMX.FTZ R8, R163, R8, !PT ;  /* 0x00000008a3087209 */ /* 0x000fe20007810000 */
[-C--:B------:R-:W-:Y:S01]  /*bd60*/  FMUL.FTZ R29, R29, R12.reuse ;  /* 0x0000000c1d1d7220 */ /* 0x080fe20000410000 */
[-C--:B------:R-:W-:Y:S01]  /*bd70*/  FMUL.FTZ R32, R32, R12.reuse ;  /* 0x0000000c20207220 */ /* 0x080fe20000410000 */
[----:B------:R-:W-:Y:S01]  /*bd80*/  FMUL.FTZ R33, R33, R12 ;  /* 0x0000000c21217220 */ /* 0x000fe20000410000 */
[----:B------:R-:W-:Y:S01]  /*bd90*/  FMNMX.FTZ R8, R166, R8, !PT ;  /* 0x00000008a6087209 */ /* 0x000fe20007810000 */
[----:B------:R-:W0:Y:S01]  /*bda0*/  MUFU.EX2 R152, R160 ;  /* 0x000000a000987308 */ /* 0x000e220000000800 */
        /* <DEDUP_REMOVED lines=8> */
[C---:B-1----:R-:W-:Y:S01]  /*be30*/  FADD.FTZ R6, R157.reuse, R6 ;  /* 0x000000069d067221 */ /* 0x042fe20000010000 */
[----:B------:R-:W-:Y:S01]  /*be40*/  F2FP.F16.F32.PACK_AB R186, R157, R156 ;  /* 0x0000009c9dba723e */ /* 0x000fe200000000ff */
[----:B------:R-:W-:Y:S01]  /*be50*/  FMUL.FTZ R44, R44, R12 ;  /* 0x0000000c2c2c7220 */ /* 0x000fe20000410000 */
[----:B------:R-:W-:Y:S01]  /*be60*/  FMNMX.FTZ R8, R171, R8, !PT ;  /* 0x00000008ab087209 */ /* 0x000fe20007810000 */
[-C--:B------:R-:W-:Y:S01]  /*be70*/  FMUL.FTZ R45, R45, R12.reuse ;  /* 0x0000000c2d2d7220 */ /* 0x080fe20000410000 */
[-C--:B------:R-:W-:Y:S01]  /*be80*/  FMUL.FTZ R48, R48, R12.reuse ;  /* 0x0000000c30307220 */ /* 0x080fe20000410000 */
[----:B------:R-:W-:Y:S01]  /*be90*/  FMUL.FTZ R49, R49, R12 ;  /* 0x0000000c31317220 */ /* 0x000fe20000410000 */
[----:B------:R-:W-:Y:S01]  /*bea0*/  FMNMX.FTZ R8, R174, R8, !PT ;  /* 0x00000008ae087209 */ /* 0x000fe20007810000 */
[----:B------:R-:W1:Y:S01]  /*beb0*/  MUFU.EX2 R164, R164 ;  /* 0x000000a400a47308 */ /* 0x000e620000000800 */
[----:B0-----:R-:W-:Y:S01]  /*bec0*/  FADD.FTZ R6, R152, R6 ;  /* 0x0000000698067221 */ /* 0x001fe20000010000 */
[----:B------:R-:W-:Y:S01]  /*bed0*/  FMUL.FTZ R52, R52, R12 ;  /* 0x0000000c34347220 */ /* 0x000fe20000410000 */
[----:B------:R-:W-:Y:S01]  /*bee0*/  FMNMX.FTZ R8, R175, R8, !PT ;  /* 0x00000008af087209 */ /* 0x000fe20007810000 */
[-C--:B------:R-:W-:Y:S01]  /*bef0*/  FMUL.FTZ R53, R53, R12.reuse ;  /* 0x0000000c35357220 */ /* 0x080fe20000410000 */
[-C--:B------:R-:W-:Y:S01]  /*bf00*/  FMUL.FTZ R56, R56, R12.reuse ;  /* 0x0000000c38387220 */ /* 0x080fe20000410000 */
[----:B------:R-:W-:Y:S01]  /*bf10*/  FMUL.FTZ R57, R57, R12 ;  /* 0x0000000c39397220 */ /* 0x000fe20000410000 */
[----:B------:R-:W-:Y:S01]  /*bf20*/  FMNMX.FTZ R8, R178, R8, !PT ;  /* 0x00000008b2087209 */ /* 0x000fe20007810000 */
[----:B------:R-:W0:Y:S01]  /*bf30*/  MUFU.EX2 R165, R165 ;  /* 0x000000a500a57308 */ /* 0x000e220000000800 */
[C---:B--2---:R-:W-:Y:S01]  /*bf40*/  FADD.FTZ R6, R161.reuse, R6 ;  /* 0x00000006a1067221 */ /* 0x044fe20000010000 */
        /* <DEDUP_REMOVED lines=39> */
[----:B-1----:R-:W-:Y:S01]  /*c1c0*/  FMNMX.FTZ R8, R8, R13, !PT ;  /* 0x0000000d08087209 */ /* 0x002fe20007810000 */
[----:B------:R-:W1:Y:S01]  /*c1d0*/  MUFU.EX2 R160, R176 ;  /* 0x000000b000a07308 */ /* 0x000e620000000800 */
[----:B0-----:R-:W-:Y:S01]  /*c1e0*/  FADD.FTZ R6, R172, R6 ;  /* 0x00000006ac067221 */ /* 0x001fe20000010000 */
[-C--:B------:R-:W-:Y:S01]  /*c1f0*/  FMUL.FTZ R109, R109, R12.reuse ;  /* 0x0000000c6d6d7220 */ /* 0x080fe20000410000 */
[-C--:B------:R-:W-:Y:S01]  /*c200*/  FMUL.FTZ R112, R112, R12.reuse ;  /* 0x0000000c70707220 */ /* 0x080fe20000410000 */
[----:B------:R-:W0:Y:S01]  /*c210*/  SHFL.BFLY PT, R13, R8, 0x1, 0x1f ;  /* 0x0c201f00080d7f89 */ /* 0x000e2200000e0000 */
[-C--:B------:R-:W-:Y:S01]  /*c220*/  FMUL.FTZ R113, R113, R12.reuse ;  /* 0x0000000c71717220 */ /* 0x080fe20000410000 */
[-C--:B------:R-:W-:Y:S01]  /*c230*/  FMUL.FTZ R116, R116, R12.reuse ;  /* 0x0000000c74747220 */ /* 0x080fe20000410000 */
[-C--:B------:R-:W-:Y:S01]  /*c240*/  FMUL.FTZ R117, R117, R12.reuse ;  /* 0x0000000c75757220 */ /* 0x080fe20000410000 */
[----:B------:R-:W3:Y:S01]  /*c250*/  MUFU.EX2 R177, R177 ;  /* 0x000000b100b17308 */ /* 0x000ee20000000800 */
        /* <DEDUP_REMOVED lines=8> */
[----:B-1----:R-:W-:Y:S01]  /*c2e0*/  FADD.FTZ R6, R160, R6 ;  /* 0x00000006a0067221 */ /* 0x002fe20000010000 */
[-C--:B------:R-:W-:Y:S01]  /*c2f0*/  FMUL.FTZ R132, R132, R12.reuse ;  /* 0x0000000c84847220 */ /* 0x080fe20000410000 */
[-C--:B------:R-:W-:Y:S01]  /*c300*/  FMUL.FTZ R133, R133, R12.reuse ;  /* 0x0000000c85857220 */ /* 0x080fe20000410000 */
[-C--:B------:R-:W-:Y:S01]  /*c310*/  FMUL.FTZ R136, R136, R12.reuse ;  /* 0x0000000c88887220 */ /* 0x080fe20000410000 */
[-C--:B------:R-:W-:Y:S01]  /*c320*/  FMUL.FTZ R137, R137, R12.reuse ;  /* 0x0000000c89897220 */ /* 0x080fe20000410000 */
[-C--:B------:R-:W-:Y:S01]  /*c330*/  FMUL.FTZ R140, R140, R12.reuse ;  /* 0x0000000c8c8c7220 */ /* 0x080fe20000410000 */
[-C--:B------:R-:W-:Y:S01]  /*c340*/  FMUL.FTZ R141, R141, R12.reuse ;  /* 0x0000000c8d8d7220 */ /* 0x080fe20000410000 */
[----:B------:R-:W-:Y:S01]  /*c350*/  FMUL.FTZ R144, R144, R12 ;  /* 0x0000000c90907220 */ /* 0x000fe20000410000 */
[C---:B---3--:R-:W-:Y:S01]  /*c360*/  FADD.FTZ R6, R177.reuse, R6 ;  /* 0x00000006b1067221 */ /* 0x048fe20000010000 */
[----:B------:R-:W-:Y:S01]  /*c370*/  F2FP.F16.F32.PACK_AB R160, R177, R160 ;  /* 0x000000a0b1a0723e */ /* 0x000fe200000000ff */
[-C--:B------:R-:W-:Y:S01]  /*c380*/  FMUL.FTZ R145, R145, R12.reuse ;  /* 0x0000000c91917220 */ /* 0x080fe20000410000 */
[----:B0-----:R-:W-:Y:S01]  /*c390*/  FMNMX.FTZ R8, R8, R13, !PT ;  /* 0x0000000d08087209 */ /* 0x001fe20007810000 */
[-C--:B------:R-:W-:Y:S01]  /*c3a0*/  FMUL.FTZ R148, R148, R12.reuse ;  /* 0x0000000c94947220 */ /* 0x080fe20000410000 */
[----:B------:R-:W-:-:S03]  /*c3b0*/  FMUL.FTZ R149, R149, R12 ;  /* 0x0000000c95957220 */ /* 0x000fc60000410000 */
[----:B------:R-:W-:Y:S01]  /*c3c0*/  FADD.FTZ R10, -R8, R10 ;  /* 0x0000000a080a7221 */ /* 0x000fe20000010100 */
[----:B--2---:R-:W-:-:S03]  /*c3d0*/  FADD.FTZ R6, R180, R6 ;  /* 0x00000006b4067221 */ /* 0x004fc60000010000 */
[----:B------:R-:W-:-:S06]  /*c3e0*/  FMUL.FTZ R10, R10, UR5 ;  /* 0x000000050a0a7c20 */ /* 0x000fcc0008410000 */
[----:B------:R-:W0:Y:S02]  /*c3f0*/  MUFU.EX2 R10, R10 ;  /* 0x0000000a000a7308 */ /* 0x000e240000000800 */
        /* <DEDUP_REMOVED lines=30> */
[----:B------:R-:W-:Y:S01]  /*c5e0*/  FFMA.FTZ R183, R183, UR5, -R11 ;  /* 0x00000005b7b77c23 */ /* 0x000fe2000801080b */
        /* <DEDUP_REMOVED lines=10> */
[----:B------:R2:W-:Y:S01]  /*c690*/  MUFU.EX2 R11, R158 ;  /* 0x0000009e000b7308 */ /* 0x0005e20000000800 */
[----:B0-----:R-:W-:Y:S01]  /*c6a0*/  FFMA.FTZ R5, R10, R5, R154 ;  /* 0x000000050a057223 */ /* 0x001fe2000001009a */
[-C--:B------:R-:W-:Y:S01]  /*c6b0*/  FMUL.FTZ R67, R67, R10.reuse ;  /* 0x0000000a43437220 */ /* 0x080fe20000410000 */
        /* <DEDUP_REMOVED lines=8> */
[----:B------:R-:W-:Y:S01]  /*c740*/  FMUL.FTZ R79, R79, R10 ;  /* 0x0000000a4f4f7220 */ /* 0x000fe20000410000 */
[----:B------:R-:W-:Y:S01]  /*c750*/  F2FP.F16.F32.PACK_AB R154, R165, R164 ;  /* 0x000000a4a59a723e */ /* 0x000fe200000000ff */
[----:B------:R-:W-:Y:S01]  /*c760*/  FMUL.FTZ R82, R82, R10 ;  /* 0x0000000a52527220 */ /* 0x000fe20000410000 */
[----:B--2---:R-:W-:Y:S01]  /*c770*/  F2FP.F16.F32.PACK_AB R158, R173, R172 ;  /* 0x000000acad9e723e */ /* 0x004fe200000000ff */
        /* <DEDUP_REMOVED lines=44> */
[----:B------:R-:W-:Y:S01]  /*ca40*/  FMUL.FTZ R151, R151, R10 ;  /* 0x0000000a97977220 */ /* 0x000fe20000410000 */
[----:B------:R0:W-:Y:S01]  /*ca50*/  STSM.16.M88.4 [R188+0x36400], R184 ;  /* 0x036400b8bc007844 */ /* 0x0001e20000000200 */
[----:B------:R-:W-:-:S02]  /*ca60*/  VIADD R10, R20, 0x80 ;  /* 0x00000080140a7836 */ /* 0x000fc40000000000 */
[----:B------:R-:W-:Y:S01]  /*ca70*/  FADD.FTZ R5, R11, R5 ;  /* 0x000000050b057221 */ /* 0x000fe20000010000 */
[----:B------:R-:W2:Y:S01]  /*ca80*/  MUFU.EX2 R171, R171 ;  /* 0x000000ab00ab7308 */ /* 0x000ea20000000800 */
[C---:B-1----:R-:W-:Y:S01]  /*ca90*/  FADD.FTZ R6, R162.reuse, R6 ;  /* 0x00000006a2067221 */ /* 0x042fe20000010000 */
[----:B------:R-:W-:Y:S01]  /*caa0*/  F2FP.F16.F32.PACK_AB R162, R162, R180 ;  /* 0x000000b4a2a2723e */ /* 0x000fe200000000ff */
[----:B------:R0:W-:Y:S01]  /*cab0*/  STSM.16.M88.4 [R191], R152 ;  /* 0x00000098bf007844 */ /* 0x0001e20000000200 */
[----:B------:R-:W-:Y:S01]  /*cac0*/  R2UR UR4, R10 ;  /* 0x000000000a0472ca */ /* 0x000fe200000e0000 */
[----:B------:R-:W-:Y:S02]  /*cad0*/  VIADD R10, R20, 0x100 ;  /* 0x00000100140a7836 */ /* 0x000fe40000000000 */
[----:B------:R-:W-:Y:S01]  /*cae0*/  FADD.FTZ R5, R14, R5 ;  /* 0x000000050e057221 */ /* 0x000fe20000010000 */
[----:B------:R-:W-:Y:S01]  /*caf0*/  VIADD R20, R20, 0x180 ;  /* 0x0000018014147836 */ /* 0x000fe20000000000 */
[----:B------:R-:W-:Y:S02]  /*cb00*/  MUFU.EX2 R174, R174 ;  /* 0x000000ae00ae7308 */ /* 0x000fe40000000800 */
[----:B------:R-:W-:-:S04]  /*cb10*/  FADD.FTZ R5, R13, R5 ;  /* 0x000000050d057221 */ /* 0x000fc80000010000 */
[----:B------:R-:W-:Y:S02]  /*cb20*/  FADD.FTZ R5, R15, R5 ;  /* 0x000000050f057221 */ /* 0x000fe40000010000 */
[----:B------:R-:W1:Y:S01]  /*cb30*/  MUFU.EX2 R175, R175 ;  /* 0x000000af00af7308 */ /* 0x000e620000000800 */
[----:B--2---:R-:W-:Y:S01]  /*cb40*/  F2FP.F16.F32.PACK_AB R157, R171, R170 ;  /* 0x000000aaab9d723e */ /* 0x004fe200000000ff */
[----:B------:R-:W-:-:S04]  /*cb50*/  FADD.FTZ R5, R166, R5 ;  /* 0x00000005a6057221 */ /* 0x000fc80000010000 */
[----:B------:R-:W-:Y:S02]  /*cb60*/  FADD.FTZ R5, R167, R5 ;  /* 0x00000005a7057221 */ /* 0x000fe40000010000 */
[----:B------:R-:W2:Y:S02]  /*cb70*/  MUFU.EX2 R178, R178 ;  /* 0x000000b200b27308 */ /* 0x000ea40000000800 */
[----:B------:R-:W-:-:S04]  /*cb80*/  FADD.FTZ R5, R170, R5 ;  /* 0x00000005aa057221 */ /* 0x000fc80000010000 */
[----:B------:R-:W-:Y:S02]  /*cb90*/  FADD.FTZ R5, R171, R5 ;  /* 0x00000005ab057221 */ /* 0x000fe40000010000 */
[----:B------:R-:W3:Y:S01]  /*cba0*/  MUFU.EX2 R179, R179 ;  /* 0x000000b300b37308 */ /* 0x000ee20000000800 */
[----:B-1----:R-:W-:Y:S01]  /*cbb0*/  F2FP.F16.F32.PACK_AB R159, R175, R174 ;  /* 0x000000aeaf9f723e */ /* 0x002fe200000000ff */
[----:B------:R-:W-:-:S04]  /*cbc0*/  FADD.FTZ R5, R174, R5 ;  /* 0x00000005ae057221 */ /* 0x000fc80000010000 */
[----:B------:R0:W-:Y:S01]  /*cbd0*/  STSM.16.M88.4 [R189], R156 ;  /* 0x0000009cbd007844 */ /* 0x0001e20000000200 */
[----:B------:R-:W-:Y:S01]  /*cbe0*/  FADD.FTZ R5, R175, R5 ;  /* 0x00000005af057221 */ /* 0x000fe20000010000 */
[----:B------:R-:W1:Y:S03]  /*cbf0*/  MUFU.EX2 R182, R182 ;  /* 0x000000b600b67308 */ /* 0x000e660000000800 */
[----:B--2---:R-:W-:-:S05]  /*cc00*/  FADD.FTZ R5, R178, R5 ;  /* 0x00000005b2057221 */ /* 0x004fca0000010000 */
[----:B------:R-:W2:Y:S01]  /*cc10*/  MUFU.EX2 R183, R183 ;  /* 0x000000b700b77308 */ /* 0x000ea20000000800 */
[C---:B---3--:R-:W-:Y:S01]  /*cc20*/  F2FP.F16.F32.PACK_AB R161, R179.reuse, R178 ;  /* 0x000000b2b3a1723e */ /* 0x048fe200000000ff */
[----:B------:R-:W-:-:S04]  /*cc30*/  FADD.FTZ R5, R179, R5 ;  /* 0x00000005b3057221 */ /* 0x000fc80000010000 */
[----:B-1----:R-:W-:Y:S01]  /*cc40*/  FADD.FTZ R5, R182, R5 ;  /* 0x00000005b6057221 */ /* 0x002fe20000010000 */
[----:B--2---:R-:W-:-:S03]  /*cc50*/  F2FP.F16.F32.PACK_AB R163, R183, R182 ;  /* 0x000000b6b7a3723e */ /* 0x004fc600000000ff */
[----:B------:R-:W-:Y:S02]  /*cc60*/  FADD.FTZ R5, R183, R5 ;  /* 0x00000005b7057221 */ /* 0x000fe40000010000 */
[----:B------:R0:W-:Y:S01]  /*cc70*/  STSM.16.M88.4 [R190], R160 ;  /* 0x000000a0be007844 */ /* 0x0001e20000000200 */
[----:B------:R-:W-:-:S06]  /*cc80*/  WARPGROUP.ARRIVE ;  /* 0x00000000000079c5 */ /* 0x000fcc0000000000 */
[----:B------:R-:W-:Y:S01]  /*cc90*/  HGMMA.64x256x16.F32 R24, R184, gdesc[UR4].tnspB, R24, gsb0 ;  /* 0x43e00004b8187df0 */ /* 0x000fe20008000818 */
[----:B------:R-:W-:Y:S01]  /*cca0*/  UMOV UR6, UR4 ;  /* 0x0000000400067c82 */ /* 0x000fe20008000000 */
[----:B------:R-:W-:Y:S01]  /*ccb0*/  UMOV UR7, 0x40000040 ;  /* 0x4000004000077882 */ /* 0x000fe20000000000 */
[----:B------:R-:W-:Y:S01]  /*ccc0*/  R2UR UR4, R10 ;  /* 0x000000000a0472ca */ /* 0x000fe200000e0000 */
[----:B------:R-:W-:Y:S02]  /*ccd0*/  WARPGROUP.DEPBAR.LE gsb0, 0x0 ;  /* 0x00008000000079c5 */ /* 0x000fe40000010000 */
[----:B------:R-:W-:-:S15]  /*cce0*/  WARPGROUP.ARRIVE ;  /* 0x00000000000079c5 */ /* 0x000fde0000000000 */
[----:B------:R-:W-:-:S07]  /*ccf0*/  NOP ;  /* 0x0000000000007918 */ /* 0x000fce0000000000 */
        /* <DEDUP_REMOVED lines=25> */
.L_x_8364:
        /* <DEDUP_REMOVED lines=10> */
.L_x_8354:
[----:B------:R-:W2:Y:S01]  /*cf30*/  SHFL.BFLY PT, R4, R5, 0x2, 0x1f ;  /* 0x0c401f0005047f89 */ /* 0x000ea200000e0000 */
[----:B------:R-:W-:Y:S08]  /*cf40*/  BAR.ARV 0x8, 0x100 ;  /* 0x0204000000007b1d */ /* 0x000ff00000002000 */
[----:B------:R-:W-:Y:S01]  /*cf50*/  BAR.SYNC.DEFER_BLOCKING 0xf, 0x100 ;  /* 0x03c4000000007b1d */ /* 0x000fe20000010000 */
[----:B------:R-:W-:Y:S01]  /*cf60*/  ISETP.NE.AND P2, PT, R23, RZ, PT ;  /* 0x000000ff1700720c */ /* 0x000fe20003f45270 */
[----:B------:R-:W-:Y:S01]  /*cf70*/  IMAD.MOV.U32 R20, RZ, RZ, -0x800000 ;  /* 0xff800000ff147424 */ /* 0x000fe200078e00ff */
[----:B------:R-:W-:-:S03]  /*cf80*/  UIADD3 UR36, UR36, 0x1, URZ ;  /* 0x0000000124247890 */ /* 0x000fc6000fffe03f */
[----:B------:R-:W3:Y:S01]  /*cf90*/  SHFL.BFLY PT, R3, R6, 0x2, 0x1f ;  /* 0x0c401f0006037f89 */ /* 0x000ee200000e0000 */
[----:B--2---:R-:W-:-:S05]  /*cfa0*/  FADD.FTZ R4, R4, R5 ;  /* 0x0000000504047221 */ /* 0x004fca0000010000 */
[----:B------:R-:W2:Y:S01]  /*cfb0*/  SHFL.BFLY PT, R11, R4, 0x1, 0x1f ;  /* 0x0c201f00040b7f89 */ /* 0x000ea200000e0000 */
[----:B---3--:R-:W-:Y:S01]  /*cfc0*/  FADD.FTZ R3, R3, R6 ;  /* 0x0000000603037221 */ /* 0x008fe20000010000 */
[----:B------:R-:W-:-:S04]  /*cfd0*/  IMAD.U32 R6, RZ, RZ, UR5 ;  /* 0x00000005ff067e24 */ /* 0x000fc8000f8e00ff */
[----:B------:R-:W0:Y:S01]  /*cfe0*/  SHFL.BFLY PT, R0, R3, 0x1, 0x1f ;  /* 0x0c201f0003007f89 */ /* 0x000e2200000e0000 */
[----:B--2---:R-:W-:Y:S01]  /*cff0*/  FADD.FTZ R10, R4, R11 ;  /* 0x0000000b040a7221 */ /* 0x004fe20000010000 */
[----:B------:R-:W-:-:S04]  /*d000*/  IMAD.U32 R4, RZ, RZ, UR5 ;  /* 0x00000005ff047e24 */ /* 0x000fc8000f8e00ff */
[----:B------:R-:W-:-:S13]  /*d010*/  FSETP.NE.FTZ.AND P1, PT, R10, RZ, PT ;  /* 0x000000ff0a00720b */ /* 0x000fda0003f35000 */
[----:B------:R-:W-:Y:S01]  /*d020*/  @P1 FMUL.FTZ R4, R4, 0.69314718246459960938 ;  /* 0x3f31721804041820 */ /* 0x000fe20000410000 */
[----:B01----:R-:W-:Y:S01]  /*d030*/  FADD.FTZ R9, R3, R0 ;  /* 0x0000000003097221 */ /* 0x003fe20000010000 */
[----:B------:R-:W-:Y:S01]  /*d040*/  IMAD.MOV.U32 R3, RZ, RZ, -0x800000 ;  /* 0xff800000ff037424 */ /* 0x000fe200078e00ff */
[----:B------:R-:W0:Y:S03]  /*d050*/  @P1 MUFU.LG2 R0, R10 ;  /* 0x0000000a00001308 */ /* 0x000e260000000c00 */
[----:B------:R-:W-:-:S13]  /*d060*/  FSETP.NE.FTZ.AND P0, PT, R9, RZ, PT ;  /* 0x000000ff0900720b */ /* 0x000fda0003f15000 */
[----:B------:R-:W1:Y:S01]  /*d070*/  @P0 MUFU.LG2 R11, R9 ;  /* 0x00000009000b0308 */ /* 0x000e620000000c00 */
[----:B0-----:R-:W-:Y:S01]  /*d080*/  @P1 FMUL.FTZ R5, R0, 0.69314718246459960938 ;  /* 0x3f31721800051820 */ /* 0x001fe20000410000 */
[----:B------:R-:W-:Y:S02]  /*d090*/  IMAD.MOV.U32 R0, RZ, RZ, RZ ;  /* 0x000000ffff007224 */ /* 0x000fe400078e00ff */
[----:B------:R-:W-:Y:S01]  /*d0a0*/  @P0 FMUL.FTZ R6, R6, 0.69314718246459960938 ;  /* 0x3f31721806060820 */ /* 0x000fe20000410000 */
[----:B------:R-:W-:Y:S01]  /*d0b0*/  @P1 FFMA.FTZ R3, R4, R8, R5 ;  /* 0x0000000804031223 */ /* 0x000fe20000010005 */
[----:B------:R-:W-:Y:S02]  /*d0c0*/  IMAD.MOV.U32 R4, RZ, RZ, RZ ;  /* 0x000000ffff047224 */ /* 0x000fe400078e00ff */
[----:B------:R-:W0:Y:S08]  /*d0d0*/  @P1 MUFU.RCP R0, R10 ;  /* 0x0000000a00001308 */ /* 0x000e300000001000 */
[----:B------:R-:W2:Y:S01]  /*d0e0*/  @P0 MUFU.RCP R4, R9 ;  /* 0x0000000900040308 */ /* 0x000ea20000001000 */
[----:B-1----:R-:W-:-:S04]  /*d0f0*/  @P0 FMUL.FTZ R11, R11, 0.69314718246459960938 ;  /* 0x3f3172180b0b0820 */ /* 0x002fc80000410000 */
[----:B------:R-:W-:Y:S01]  /*d100*/  @P0 FFMA.FTZ R20, R6, R7, R11 ;  /* 0x0000000706140223 */ /* 0x000fe2000001000b */
[C---:B------:R-:W-:Y:S01]  /*d110*/  @!P2 IMAD R6, R2.reuse, 0x40, R19 ;  /* 0x000000400206a824 */ /* 0x040fe200078e0213 */
[----:B------:R-:W-:Y:S01]  /*d120*/  PLOP3.LUT P0, PT, PT, PT, PT, 0x8, 0x0 ;  /* 0x000000000000781c */ /* 0x000fe20003f0e170 */
[----:B------:R-:W-:Y:S02]  /*d130*/  VIADD R2, R2, 0x1 ;  /* 0x0000000102027836 */ /* 0x000fe40000000000 */
[-C--:B0-----:R-:W-:Y:S01]  /*d140*/  FMUL.FTZ R26, R26, R0.reuse ;  /* 0x000000001a1a7220 */ /* 0x081fe20000410000 */
[----:B------:R-:W-:Y:S02]  /*d150*/  @!P2 IMAD R17, R6, 0x4, R17 ;  /* 0x000000040611a824 */ /* 0x000fe400078e0211 */
[-C--:B------:R-:W-:Y:S01]  /*d160*/  FMUL.FTZ R27, R27, R0.reuse ;  /* 0x000000001b1b7220 */ /* 0x080fe20000410000 */
[-C--:B------:R-:W-:Y:S01]  /*d170*/  FMUL.FTZ R30, R30, R0.reuse ;  /* 0x000000001e1e7220 */ /* 0x080fe20000410000 */
[----:B------:R-:W-:Y:S01]  /*d180*/  ISETP.NE.AND P1, PT, R2, 0x2, PT ;  /* 0x000000020200780c */ /* 0x000fe20003f25270 */
[-C--:B------:R-:W-:Y:S01]  /*d190*/  FMUL.FTZ R31, R31, R0.reuse ;  /* 0x000000001f1f7220 */ /* 0x080fe20000410000 */
[----:B------:R0:W-:Y:S01]  /*d1a0*/  @!P2 STS [R17+0x38420], R0 ;  /* 0x038420001100a388 */ /* 0x0001e20000000800 */
[----:B------:R-:W-:Y:S01]  /*d1b0*/  FMUL.FTZ R34, R34, R0 ;  /* 0x0000000022227220 */ /* 0x000fe20000410000 */
[----:B------:R-:W-:Y:S01]  /*d1c0*/  SEL R5, RZ, 0x1, P1 ;  /* 0x00000001ff057807 */ /* 0x000fe20000800000 */
[-C--:B--2---:R-:W-:Y:S01]  /*d1d0*/  FMUL.FTZ R24, R24, R4.reuse ;  /* 0x0000000418187220 */ /* 0x084fe20000410000 */
[----:B------:R0:W-:Y:S01]  /*d1e0*/  @!P2 STS [R17+0x38400], R4 ;  /* 0x038400041100a388 */ /* 0x0001e20000000800 */
        /* <DEDUP_REMOVED lines=123> */
[----:B------:R-:W-:Y:S01]  /*d9a0*/  SEL R2, R2, RZ, P1 ;  /* 0x000000ff02027207 */ /* 0x000fe20000800000 */
[----:B------:R-:W-:Y:S01]  /*d9b0*/  ULOP3.LUT UR37, UR37, UR4, URZ, 0x3c, !UPT ;  /* 0x0000000425257292 */ /* 0x000fe2000f8e3c3f */
[----:B0-----:R-:W-:Y:S11]  /*d9c0*/  BAR.ARV 0xe, 0x100 ;  /* 0x0384000000007b1d */ /* 0x001ff60000002000 */
.L_x_8323:
[----:B------:R-:W2:Y:S01]  /*d9d0*/  S2R R0, SR_CgaCtaId ;  /* 0x0000000000007919 */ /* 0x000ea20000008800 */
[----:B------:R-:W-:Y:S01]  /*d9e0*/  MOV R17, 0x400 ;  /* 0x0000040000117802 */ /* 0x000fe20000000f00 */
[----:B------:R-:W-:Y:S01]  /*d9f0*/  BSSY B0, `(.L_x_8366) ;  /* 0x0000489000007945 */ /* 0x000fe20003800000 */
[----:B------:R-:W-:Y:S02]  /*da00*/  BAR.SYNC.DEFER_BLOCKING 0x5, 0x180 ;  /* 0x0146000000007b1d */ /* 0x000fe40000010000 */
[----:B--2---:R-:W-:Y:S02]  /*da10*/  LEA R17, R0, R17, 0x18 ;  /* 0x0000001100117211 */ /* 0x004fe400078ec0ff */
[----:B------:R-:W-:-:S03]  /*da20*/  SHF.R.U32.HI R0, RZ, 0x10, R201 ;  /* 0x00000010ff007819 */ /* 0x000fc600000116c9 */
[----:B01----:R-:W0:Y:S02]  /*da30*/  LDS.128 R4, [R17+0x388d0] ;  /* 0x0388d00011047984 */ /* 0x003e240000000c00 */
[----:B0-----:R-:W-:Y:S02]  /*da40*/  R2UR UR4, R5 ;  /* 0x00000000050472ca */ /* 0x001fe400000e0000 */
[----:B------:R-:W-:Y:S01]  /*da50*/  R2UR UR5, R7 ;  /* 0x00000000070572ca */ /* 0x000fe200000e0000 */
[----:B------:R-:W-:Y:S06]  /*da60*/  BAR.ARV 0x4, 0x180 ;  /* 0x0106000000007b1d */ /* 0x000fec0000002000 */
[----:B------:R-:W-:Y:S08]  /*da70*/  @P0 BRA `(.L_x_8367) ;  /* 0x00000038003c0947 */ /* 0x000ff00003800000 */
[----:B------:R-:W2:Y:S01]  /*da80*/  LDL R9, [R1+0x2c] ;  /* 0x00002c0001097983 */ /* 0x000ea20000100800 */
[----:B------:R-:W-:Y:S01]  /*da90*/  ULDC.64 UR6, c[0x0][0xd08] ;  /* 0x0003420000067ab9 */ /* 0x000fe20000000a00 */
[----:B------:R-:W0:Y:S01]  /*daa0*/  S2R R8, SR_SWINHI ;  /* 0x0000000000087919 */ /* 0x000e220000002f00 */
[----:B------:R-:W-:Y:S02]  /*dab0*/  MOV R4, R17 ;  /* 0x0000001100047202 */ /* 0x000fe40000000f00 */
[----:B0-----:R-:W-:Y:S01]  /*dac0*/  MOV R5, R8 ;  /* 0x0000000800057202 */ /* 0x001fe20000000f00 */
[----:B------:R-:W-:Y:S02]  /*dad0*/  BAR.SYNC.DEFER_BLOCKING 0x1, 0x100 ;  /* 0x0044000000007b1d */ /* 0x000fe40000010000 */
[----:B--2---:R-:W-:-:S03]  /*dae0*/  IMAD.WIDE R152, R9, 0x2, R4 ;  /* 0x0000000209987825 */ /* 0x004fc600078e0204 */
[C---:B------:R-:W-:Y:S02]  /*daf0*/  IADD3 R8, P6, R152.reuse, 0x6060, RZ ;  /* 0x0000606098087810 */ /* 0x040fe40007fde0ff */
[----:B------:R-:W-:Y:S02]  /*db00*/  IADD3 R10, P0, R152, 0x6040, RZ ;  /* 0x00006040980a7810 */ /* 0x000fe40007f1e0ff */
[----:B------:R-:W-:Y:S01]  /*db10*/  LOP3.LUT R7, R8, 0x380, RZ, 0xc0, !PT ;  /* 0x0000038008077812 */ /* 0x000fe200078ec0ff */
[----:B------:R-:W-:Y:S01]  /*db20*/  IMAD.X R9, RZ, RZ, R153, P6 ;  /* 0x000000ffff097224 */ /* 0x000fe200030e0699 */
[----:B------:R-:W-:Y:S02]  /*db30*/  LOP3.LUT R11, R10, 0x380, RZ, 0xc0, !PT ;  /* 0x000003800a0b7812 */ /* 0x000fe400078ec0ff */
[----:B------:R-:W-:Y:S02]  /*db40*/  SHF.R.U64 R7, R7, 0x3, RZ ;  /* 0x0000000307077819 */ /* 0x000fe400000012ff */
[----:B------:R-:W-:-:S02]  /*db50*/  IADD3 R12, P1, R152, 0x6020, RZ ;  /* 0x00006020980c7810 */ /* 0x000fc40007f3e0ff */
[----:B------:R-:W-:Y:S02]  /*db60*/  LOP3.LUT R8, R7, R8, RZ, 0x3c, !PT ;  /* 0x0000000807087212 */ /* 0x000fe400078e3cff */
[----:B------:R-:W-:Y:S02]  /*db70*/  SHF.R.U64 R11, R11, 0x3, RZ ;  /* 0x000000030b0b7819 */ /* 0x000fe400000012ff */
[----:B------:R-:W-:Y:S02]  /*db80*/  LOP3.LUT R13, R12, 0x380, RZ, 0xc0, !PT ;  /* 0x000003800c0d7812 */ /* 0x000fe400078ec0ff */
[----:B------:R-:W-:Y:S01]  /*db90*/  MOV R165, R8 ;  /* 0x0000000800a57202 */ /* 0x000fe20000000f00 */
[--C-:B------:R-:W-:Y:S01]  /*dba0*/  IMAD.MOV.U32 R9, RZ, RZ, R153.reuse ;  /* 0x000000ffff097224 */ /* 0x100fe200078e0099 */
[----:B------:R-:W-:Y:S01]  /*dbb0*/  LOP3.LUT R10, R11, R10, RZ, 0x3c, !PT ;  /* 0x0000000a0b0a7212 */ /* 0x000fe200078e3cff */
[----:B------:R-:W-:Y:S01]  /*dbc0*/  IMAD.X R11, RZ, RZ, R153, P0 ;  /* 0x000000ffff0b7224 */ /* 0x000fe200000e0699 */
[----:B------:R-:W-:-:S02]  /*dbd0*/  LOP3.LUT R8, R152, 0x380, RZ, 0xc0, !PT ;  /* 0x0000038098087812 */ /* 0x000fc400078ec0ff */
[----:B------:R-:W-:Y:S02]  /*dbe0*/  SHF.R.U64 R13, R13, 0x3, RZ ;  /* 0x000000030d0d7819 */ /* 0x000fe400000012ff */
[----:B------:R-:W-:Y:S02]  /*dbf0*/  SHF.R.U64 R8, R8, 0x3, RZ ;  /* 0x0000000308087819 */ /* 0x000fe400000012ff */
[----:B------:R-:W-:Y:S01]  /*dc00*/  LOP3.LUT R12, R13, R12, RZ, 0x3c, !PT ;  /* 0x0000000c0d0c7212 */ /* 0x000fe200078e3cff */
[----:B------:R-:W-:Y:S01]  /*dc10*/  IMAD.X R13, RZ, RZ, R153, P1 ;  /* 0x000000ffff0d7224 */ /* 0x000fe200008e0699 */
[----:B------:R-:W-:Y:S02]  /*dc20*/  MOV R164, R10 ;  /* 0x0000000a00a47202 */ /* 0x000fe40000000f00 */
[----:B------:R-:W0:Y:S01]  /*dc30*/  LDC R10, c[0x0][0xbd4] ;  /* 0x0002f500ff0a7b82 */ /* 0x000e220000000800 */
[----:B------:R-:W-:Y:S02]  /*dc40*/  LOP3.LUT R8, R8, R152, RZ, 0x3c, !PT ;  /* 0x0000009808087212 */ /* 0x000fe400078e3cff */
[----:B------:R-:W-:-:S02]  /*dc50*/  MOV R22, R12 ;  /* 0x0000000c00167202 */ /* 0x000fc40000000f00 */
[C---:B------:R-:W-:Y:S02]  /*dc60*/  IADD3 R156, P4, R152.reuse, 0x4040, RZ ;  /* 0x00004040989c7810 */ /* 0x040fe40007f9e0ff */
[----:B------:R-:W-:Y:S02]  /*dc70*/  MOV R12, R8 ;  /* 0x00000008000c7202 */ /* 0x000fe40000000f00 */
[C---:B------:R-:W-:Y:S02]  /*dc80*/  IADD3 R162, P0, R152.reuse, 0x2060, RZ ;  /* 0x0000206098a27810 */ /* 0x040fe40007f1e0ff */
[----:B------:R-:W-:Y:S02]  /*dc90*/  IADD3 R8, P1, R152, 0x2040, RZ ;  /* 0x0000204098087810 */ /* 0x000fe40007f3e0ff */
[----:B------:R-:W-:Y:S02]  /*dca0*/  LOP3.LUT R157, R156, 0x380, RZ, 0xc0, !PT ;  /* 0x000003809c9d7812 */ /* 0x000fe400078ec0ff */
[----:B------:R-:W-:-:S02]  /*dcb0*/  LOP3.LUT R163, R162, 0x380, RZ, 0xc0, !PT ;  /* 0x00000380a2a37812 */ /* 0x000fc400078ec0ff */
[----:B------:R-:W-:Y:S02]  /*dcc0*/  LOP3.LUT R9, R8, 0x380, RZ, 0xc0, !PT ;  /* 0x0000038008097812 */ /* 0x000fe400078ec0ff */
[----:B------:R-:W-:Y:S02]  /*dcd0*/  SHF.R.U64 R157, R157, 0x3, RZ ;  /* 0x000000039d9d7819 */ /* 0x000fe400000012ff */
[----:B------:R-:W-:Y:S02]  /*dce0*/  SHF.R.U64 R163, R163, 0x3, RZ ;  /* 0x00000003a3a37819 */ /* 0x000fe400000012ff */
[----:B------:R-:W-:Y:S02]  /*dcf0*/  SHF.R.U64 R9, R9, 0x3, RZ ;  /* 0x0000000309097819 */ /* 0x000fe400000012ff */
[----:B------:R-:W-:Y:S01]  /*dd00*/  LOP3.LUT R156, R157, R156, RZ, 0x3c, !PT ;  /* 0x0000009c9d9c7212 */ /* 0x000fe200078e3cff */
[--C-:B------:R-:W-:Y:S01]  /*dd10*/  IMAD.X R157, RZ, RZ, R153.reuse, P4 ;  /* 0x000000ffff9d7224 */ /* 0x100fe200020e0699 */
[----:B------:R-:W-:Y:S01]  /*dd20*/  LOP3.LUT R162, R163, R162, RZ, 0x3c, !PT ;  /* 0x000000a2a3a27212 */ /* 0x000fe200078e3cff */
[--C-:B------:R-:W-:Y:S01]  /*dd30*/  IMAD.X R163, RZ, RZ, R153.reuse, P0 ;  /* 0x000000ffffa37224 */ /* 0x100fe200000e0699 */
[----:B------:R-:W-:Y:S01]  /*dd40*/  LOP3.LUT R8, R9, R8, RZ, 0x3c, !PT ;  /* 0x0000000809087212 */ /* 0x000fe200078e3cff */
[----:B------:R-:W-:Y:S01]  /*dd50*/  IMAD.X R9, RZ, RZ, R153, P1 ;  /* 0x000000ffff097224 */ /* 0x000fe200008e0699 */
[----:B------:R-:W-:-:S02]  /*dd60*/  ISETP.NE.AND P0, PT, R0, RZ, PT ;  /* 0x000000ff0000720c */ /* 0x000fc40003f05270 */
[----:B------:R-:W-:Y:S02]  /*dd70*/  MOV R156, R156 ;  /* 0x0000009c009c7202 */ /* 0x000fe40000000f00 */
[----:B------:R-:W-:Y:S02]  /*dd80*/  IADD3 R158, P5, R152, 0x4020, RZ ;  /* 0x00004020989e7810 */ /* 0x000fe40007fbe0ff */
[----:B0-----:R-:W-:Y:S02]  /*dd90*/  SEL R0, R0, R10, P0 ;  /* 0x0000000a00007207 */ /* 0x001fe40000000000 */
[----:B------:R-:W-:Y:S02]  /*dda0*/  MOV R157, R8 ;  /* 0x00000008009d7202 */ /* 0x000fe40000000f00 */
[----:B------:R-:W-:Y:S02]  /*ddb0*/  IADD3 R8, P0, R152, 0x2020, RZ ;  /* 0x0000202098087810 */ /* 0x000fe40007f1e0ff */
[----:B------:R-:W-:-:S02]  /*ddc0*/  LOP3.LUT R159, R158, 0x380, RZ, 0xc0, !PT ;  /* 0x000003809e9f7812 */ /* 0x000fc400078ec0ff */
[----:B------:R-:W-:Y:S02]  /*ddd0*/  LOP3.LUT R9, R8, 0x380, RZ, 0xc0, !PT ;  /* 0x0000038008097812 */ /* 0x000fe400078ec0ff */
[----:B------:R-:W-:Y:S02]  /*dde0*/  SHF.R.U64 R159, R159, 0x3, RZ ;  /* 0x000000039f9f7819 */ /* 0x000fe400000012ff */
[----:B------:R-:W-:Y:S02]  /*ddf0*/  SHF.R.U64 R9, R9, 0x3, RZ ;  /* 0x0000000309097819 */ /* 0x000fe400000012ff */
[----:B------:R-:W-:Y:S01]  /*de00*/  LOP3.LUT R158, R159, R158, RZ, 0x3c, !PT ;  /* 0x0000009e9f9e7212 */ /* 0x000fe200078e3cff */
[--C-:B------:R-:W-:Y:S01]  /*de10*/  IMAD.X R159, RZ, RZ, R153.reuse, P5 ;  /* 0x000000ffff9f7224 */ /* 0x100fe200028e0699 */
[----:B------:R-:W-:Y:S01]  /*de20*/  LOP3.LUT R8, R9, R8, RZ, 0x3c, !PT ;  /* 0x0000000809087212 */ /* 0x000fe200078e3cff */
[----:B------:R-:W-:Y:S01]  /*de30*/  IMAD.X R9, RZ, RZ, R153, P0 ;  /* 0x000000ffff097224 */ /* 0x000fe200000e0699 */
[----:B------:R-:W-:-:S02]  /*de40*/  F2FP.F16.F32.PACK_AB R10, R29, R28 ;  /* 0x0000001c1d0a723e */ /* 0x000fc400000000ff */
[----:B------:R-:W-:Y:S02]  /*de50*/  MOV R158, R158 ;  /* 0x0000009e009e7202 */ /* 0x000fe40000000f00 */
[----:B------:R-:W-:Y:S02]  /*de60*/  MOV R159, R8 ;  /* 0x00000008009f7202 */ /* 0x000fe40000000f00 */
[----:B------:R-:W-:Y:S02]  /*de70*/  F2FP.F16.F32.PACK_AB R8, R25, R24 ;  /* 0x000000181908723e */ /* 0x000fe400000000ff */
[----:B------:R-:W-:Y:S02]  /*de80*/  F2FP.F16.F32.PACK_AB R9, R27, R26 ;  /* 0x0000001a1b09723e */ /* 0x000fe400000000ff */
[----:B------:R-:W-:Y:S02]  /*de90*/  F2FP.F16.F32.PACK_AB R11, R31, R30 ;  /* 0x0000001e1f0b723e */ /* 0x000fe400000000ff */
[----:B------:R-:W-:-:S02]  /*dea0*/  IADD3 R14, P2, R152, 0x6000, RZ ;  /* 0x00006000980e7810 */ /* 0x000fc40007f5e0ff */
[----:B------:R-:W-:Y:S01]  /*deb0*/  F2FP.F16.F32.PACK_AB R13, R35, R34 ;  /* 0x00000022230d723e */ /* 0x000fe200000000ff */
[----:B------:R0:W-:Y:S01]  /*dec0*/  STSM.16.M88.4 [R12], R8 ;  /* 0x000000080c007844 */ /* 0x0001e20000000200 */
[----:B------:R-:W-:Y:S02]  /*ded0*/  LOP3.LUT R15, R14, 0x380, RZ, 0xc0, !PT ;  /* 0x000003800e0f7812 */ /* 0x000fe400078ec0ff */
[----:B------:R-:W-:Y:S02]  /*dee0*/  IADD3 R154, P3, R152, 0x4060, RZ ;  /* 0x00004060989a7810 */ /* 0x000fe40007f7e0ff */
[----:B------:R-:W-:Y:S02]  /*def0*/  SHF.R.U64 R15, R15, 0x3, RZ ;  /* 0x000000030f0f7819 */ /* 0x000fe400000012ff */
[----:B------:R-:W-:Y:S02]  /*df00*/  LOP3.LUT R155, R154, 0x380, RZ, 0xc0, !PT ;  /* 0x000003809a9b7812 */ /* 0x000fe400078ec0ff */
[----:B------:R-:W-:Y:S01]  /*df10*/  LOP3.LUT R14, R15, R14, RZ, 0x3c, !PT ;  /* 0x0000000e0f0e7212 */ /* 0x000fe200078e3cff */
[----:B------:R-:W-:Y:S01]  /*df20*/  IMAD.X R15, RZ, RZ, R153, P2 ;  /* 0x000000ffff0f7224 */ /* 0x000fe200010e0699 */
[----:B------:R-:W-:-:S02]  /*df30*/  SHF.R.U64 R155, R155, 0x3, RZ ;  /* 0x000000039b9b7819 */ /* 0x000fc400000012ff */
[C---:B------:R-:W-:Y:S02]  /*df40*/  IADD3 R160, P6, R152.reuse, 0x4000, RZ ;  /* 0x0000400098a07810 */ /* 0x040fe40007fde0ff */
[----:B------:R-:W-:Y:S02]  /*df50*/  MOV R21, R14 ;  /* 0x0000000e00157202 */ /* 0x000fe40000000f00 */
[----:B0-----:R-:W-:Y:S02]  /*df60*/  IADD3 R8, P0, R152, 0x20, RZ ;  /* 0x0000002098087810 */ /* 0x001fe40007f1e0ff */
[----:B------:R-:W-:Y:S02]  /*df70*/  F2FP.F16.F32.PACK_AB R12, R33, R32 ;  /* 0x00000020210c723e */ /* 0x000fe400000000ff */
[----:B------:R-:W-:Y:S02]  /*df80*/  LOP3.LUT R9, R8, 0x380, RZ, 0xc0, !PT ;  /* 0x0000038008097812 */ /* 0x000fe400078ec0ff */
[----:B------:R-:W-:-:S02]  /*df90*/  F2FP.F16.F32.PACK_AB R14, R37, R36 ;  /* 0x00000024250e723e */ /* 0x000fc400000000ff */
[----:B------:R-:W-:Y:S02]  /*dfa0*/  SHF.R.U64 R9, R9, 0x3, RZ ;  /* 0x0000000309097819 */ /* 0x000fe400000012ff */
[----:B------:R-:W-:Y:S02]  /*dfb0*/  F2FP.F16.F32.PACK_AB R15, R39, R38 ;  /* 0x00000026270f723e */ /* 0x000fe400000000ff */
[----:B------:R-:W-:Y:S01]  /*dfc0*/  LOP3.LUT R8, R9, R8, RZ, 0x3c, !PT ;  /* 0x0000000809087212 */ /* 0x000fe200078e3cff */
[----:B------:R-:W-:Y:S01]  /*dfd0*/  IMAD.X R9, RZ, RZ, R153, P0 ;  /* 0x000000ffff097224 */ /* 0x000fe200000e0699 */
[----:B------:R-:W-:Y:S02]  /*dfe0*/  F2FP.F16.F32.PACK_AB R10, R45, R44 ;  /* 0x0000002c2d0a723e */ /* 0x000fe400000000ff */
[----:B------:R-:W-:Y:S02]  /*dff0*/  F2FP.F16.F32.PACK_AB R11, R47, R46 ;  /* 0x0000002e2f0b723e */ /* 0x000fe400000000ff */
[----:B------:R-:W-:-:S02]  /*e000*/  MOV R8, R8 ;  /* 0x0000000800087202 */ /* 0x000fc40000000f00 */
[----:B------:R-:W-:Y:S01]  /*e010*/  LOP3.LUT R154, R155, R154, RZ, 0x3c, !PT ;  /* 0x0000009a9b9a7212 */ /* 0x000fe200078e3cff */
[----:B------:R-:W-:Y:S01]  /*e020*/  IMAD.X R155, RZ, RZ, R153, P3 ;  /* 0x000000ffff9b7224 */ /* 0x000fe200018e0699 */
[----:B------:R-:W-:Y:S01]  /*e030*/  LOP3.LUT R161, R160, 0x380, RZ, 0xc0, !PT ;  /* 0x00000380a0a17812 */ /* 0x000fe200078ec0ff */
[----:B------:R0:W-:Y:S01]  /*e040*/  STSM.16.M88.4 [R8], R12 ;  /* 0x0000000c08007844 */ /* 0x0001e20000000200 */
[----:B------:R-:W-:Y:S02]  /*e050*/  MOV R162, R162 ;  /* 0x000000a200a27202 */ /* 0x000fe40000000f00 */
[----:B------:R-:W-:Y:S02]  /*e060*/  MOV R7, R154 ;  /* 0x0000009a00077202 */ /* 0x000fe40000000f00 */
[----:B------:R-:W-:Y:S02]  /*e070*/  SHF.R.U64 R161, R161, 0x3, RZ ;  /* 0x00000003a1a17819 */ /* 0x000fe400000012ff */
[----:B------:R-:W-:-:S02]  /*e080*/  F2FP.F16.F32.PACK_AB R155, R71, R70 ;  /* 0x00000046479b723e */ /* 0x000fc400000000ff */
        /* <DEDUP_REMOVED lines=89> */
[----:B-1----:R-:W0:Y:S04]  /*e620*/  LDC.64 R14, c[0x0][0xd00] ;  /* 0x00034000ff0e7b82 */ /* 0x002e280000000a00 */
[----:B------:R1:W-:Y:S04]  /*e630*/  STSM.16.M88.4 [R165], R8 ;  /* 0x00000008a5007844 */ /* 0x0003e80000000200 */
[----:B-1----:R-:W1:Y:S08]  /*e640*/  LDC.64 R10, c[0x0][0xd00] ;  /* 0x00034000ff0a7b82 */ /* 0x002e700000000a00 */
[----:B------:R-:W-:Y:S01]  /*e650*/  BAR.SYNC.DEFER_BLOCKING 0x1, 0x100 ;  /* 0x0044000000007b1d */ /* 0x000fe20000010000 */
[----:B------:R-:W-:-:S04]  /*e660*/  @P0 LEA R8, P2, R194, UR6, 0x2 ;  /* 0x00000006c2080c11 */ /* 0x000fc8000f8410ff */
[----:B------:R-:W-:Y:S01]  /*e670*/  @P0 LEA.HI.X R9, R194, UR7, R202, 0x2, P2 ;  /* 0x00000007c2090c11 */ /* 0x000fe200090f14ca */
[----:B------:R-:W-:Y:S01]  /*e680*/  IMAD.MOV.U32 R7, RZ, RZ, RZ ;  /* 0x000000ffff077224 */ /* 0x000fe200078e00ff */
[----:B-1----:R-:W-:-:S03]  /*e690*/  ISETP.NE.U32.AND P1, PT, R10, RZ, PT ;  /* 0x000000ff0a00720c */ /* 0x002fc60003f25070 */
[----:B------:R0:W2:Y:S01]  /*e6a0*/  @P0 LDG.E R12, desc[UR42][R8.64] ;  /* 0x0000002a080c0981 */ /* 0x0000a2000c1e1900 */
[----:B------:R-:W-:Y:S01]  /*e6b0*/  ISETP.NE.AND.EX P1, PT, R11, RZ, PT, P1 ;  /* 0x000000ff0b00720c */ /* 0x000fe20003f25310 */
[----:B0-----:R-:W-:-:S12]  /*e6c0*/  IMAD.WIDE R8, R194, 0x4, R14 ;  /* 0x00000004c2087825 */ /* 0x001fd800078e020e */
        /* <DEDUP_REMOVED lines=10> */
.L_x_8368:
[----:B------:R-:W2:Y:S01]  /*e770*/  LDL R8, [R1+0xc] ;  /* 0x00000c0001087983 */ /* 0x000ea20000100800 */
[----:B------:R-:W-:-:S03]  /*e780*/  LOP3.LUT R201, R201, 0xff, RZ, 0xc0, !PT ;  /* 0x000000ffc9c97812 */ /* 0x000fc600078ec0ff */
[----:B--2---:R-:W0:Y:S02]  /*e790*/  SHFL.IDX PT, R8, R8, RZ, 0x1f ;  /* 0x00001fff08087589 */ /* 0x004e2400000e0000 */
[----:B0-----:R-:W-:Y:S02]  /*e7a0*/  ISETP.NE.AND P0, PT, R8, RZ, PT ;  /* 0x000000ff0800720c */ /* 0x001fe40003f05270 */
[----:B-----5:R-:W-:-:S11]  /*e7b0*/  SHF.R.S32.HI R8, RZ, 0x1f, R7 ;  /* 0x0000001fff087819 */ /* 0x020fd60000011407 */
[----:B------:R-:W-:Y:S05]  /*e7c0*/  @P0 BRA `(.L_x_8369) ;  /* 0x0000000000f40947 */ /* 0x000fea0003800000 */
[----:B------:R-:W2:Y:S01]  /*e7d0*/  LDL R156, [R1+0x28] ;  /* 0x00002800019c7983 */ /* 0x000ea20000100800 */
[----:B------:R-:W-:Y:S01]  /*e7e0*/  IMAD.MOV.U32 R9, RZ, RZ, 0xab8 ;  /* 0x00000ab8ff097424 */ /* 0x000fe200078e00ff */
[----:B------:R-:W-:Y:S01]  /*e7f0*/  ISETP.GT.AND P1, PT, R0, 0x1, PT ;  /* 0x000000010000780c */ /* 0x000fe20003f24270 */
[----:B------:R-:W0:Y:S01]  /*e800*/  LDC R155, c[0x0][0xce8] ;  /* 0x00033a00ff9b7b82 */ /* 0x000e220000000800 */
[----:B------:R-:W-:Y:S01]  /*e810*/  ISETP.NE.U32.AND P0, PT, R10, RZ, PT ;  /* 0x000000ff0a00720c */ /* 0x000fe20003f05070 */
[----:B------:R-:W-:Y:S01]  /*e820*/  VIADD R153, R193, UR39 ;  /* 0x00000027c1997c36 */ /* 0x000fe20008000000 */
[----:B------:R-:W-:Y:S02]  /*e830*/  SEL R9, R9, 0xa78, P1 ;  /* 0x00000a7809097807 */ /* 0x000fe40000800000 */
[----:B------:R-:W-:Y:S02]  /*e840*/  ISETP.NE.AND.EX P0, PT, R11, RZ, PT, P0 ;  /* 0x000000ff0b00720c */ /* 0x000fe40003f05300 */
[----:B------:R-:W-:Y:S01]  /*e850*/  SEL R154, R201, RZ, P1 ;  /* 0x000000ffc99a7207 */ /* 0x000fe20000800000 */
[----:B------:R-:W1:Y:S01]  /*e860*/  LDC.64 R12, c[0x0][R9+0x220] ;  /* 0x00008800090c7b82 */ /* 0x000e620000000a00 */
[----:B------:R-:W-:-:S02]  /*e870*/  SEL R22, R194, RZ, !P0 ;  /* 0x000000ffc2167207 */ /* 0x000fc40004000000 */
[----:B------:R-:W-:-:S05]  /*e880*/  SEL R21, R202, RZ, !P0 ;  /* 0x000000ffca157207 */ /* 0x000fca0004000000 */
[----:B------:R-:W3:Y:S01]  /*e890*/  LDC.64 R14, c[0x0][R9+0x218] ;  /* 0x00008600090e7b82 */ /* 0x000ee20000000a00 */
[----:B0-----:R-:W-:Y:S01]  /*e8a0*/  ISETP.NE.AND P0, PT, R155, 0x1, PT ;  /* 0x000000019b00780c */ /* 0x001fe20003f05270 */
[----:B-1----:R-:W-:-:S04]  /*e8b0*/  IMAD R13, R13, R22, RZ ;  /* 0x000000160d0d7224 */ /* 0x002fc800078e02ff */
[C---:B------:R-:W-:Y:S02]  /*e8c0*/  IMAD R21, R12.reuse, R21, R13 ;  /* 0x000000150c157224 */ /* 0x040fe400078e020d */
[----:B------:R-:W-:-:S04]  /*e8d0*/  IMAD.WIDE.U32 R12, R12, R22, RZ ;  /* 0x000000160c0c7225 */ /* 0x000fc800078e00ff */
[-C--:B---3--:R-:W-:Y:S02]  /*e8e0*/  IMAD R22, R15, R195.reuse, RZ ;  /* 0x000000c30f167224 */ /* 0x088fe400078e02ff */
        /* <DEDUP_REMOVED lines=20> */
[----:B------:R-:W-:-:S02]  /*ea30*/  VIADD R21, R19, UR39 ;  /* 0x0000002713157c36 */ /* 0x000fc40008000000 */
        /* <DEDUP_REMOVED lines=8> */
[----:B0-----:R-:W-:-:S04]  /*eac0*/  LEA R15, P0, R14, R12, 0x2 ;  /* 0x0000000c0e0f7211 */ /* 0x001fc800078010ff */
[----:B-1----:R-:W-:Y:S02]  /*ead0*/  LEA.HI.X R9, R14, R13, R9, 0x2, P0 ;  /* 0x0000000d0e097211 */ /* 0x002fe400000f1409 */
[----:B------:R-:W-:Y:S04]  /*eae0*/  SHFL.IDX PT, R14, R15, 0x1, 0x1c1f ;  /* 0x003c1f000f0e7f89 */ /* 0x000fe800000e0000 */
[----:B------:R-:W-:Y:S01]  /*eaf0*/  SHFL.IDX PT, R13, R9, RZ, 0x1c1f ;  /* 0x001c1fff090d7589 */ /* 0x000fe200000e0000 */
[----:B--2---:R-:W-:-:S05]  /*eb00*/  IMAD.MOV R12, RZ, RZ, -R156 ;  /* 0x000000ffff0c7224 */ /* 0x004fca00078e0a9c */
[----:B------:R-:W-:Y:S02]  /*eb10*/  ISETP.NE.AND P0, PT, R192, R12, PT ;  /* 0x0000000cc000720c */ /* 0x000fe40003f05270 */
        /* <DEDUP_REMOVED lines=8> */
.L_x_8369:
        /* <DEDUP_REMOVED lines=10> */
[----:B------:R-:W-:-:S04]  /*ec40*/  SHF.R.S32.HI R9, RZ, 0x1f, R0 ;  /* 0x0000001fff097819 */ /* 0x000fc80000011400 */
[----:B------:R-:W-:-:S04]  /*ec50*/  LEA.HI R9, R9, R0, RZ, 0x3 ;  /* 0x0000000009097211 */ /* 0x000fc800078f18ff */
[----:B0-----:R-:W-:-:S05]  /*ec60*/  SHF.R.S32.HI R3, RZ, 0x3, R9 ;  /* 0x00000003ff037819 */ /* 0x001fca0000011409 */
        /* <DEDUP_REMOVED lines=9> */
[----:B------:R-:W-:Y:S01]  /*ed00*/  IMAD.X R25, RZ, RZ, R5, P3 ;  /* 0x000000ffff197224 */ /* 0x000fe200018e0605 */
[----:B------:R-:W-:Y:S02]  /*ed10*/  IADD3 R53, P3, R4, 0x8000, RZ ;  /* 0x0000800004357810 */ /* 0x000fe40007f7e0ff */
[----:B------:R-:W-:Y:S02]  /*ed20*/  SHF.R.U64 R44, R44, 0x3, RZ ;  /* 0x000000032c2c7819 */ /* 0x000fe400000012ff */
[----:B------:R-:W-:Y:S01]  /*ed30*/  LOP3.LUT R52, R53, 0x380, RZ, 0xc0, !PT ;  /* 0x0000038035347812 */ /* 0x000fe200078ec0ff */
[----:B------:R-:W-:Y:S01]  /*ed40*/  IMAD R8, R8, UR8, RZ ;  /* 0x0000000808087c24 */ /* 0x000fe2000f8e02ff */
[----:B------:R-:W-:Y:S01]  /*ed50*/  IADD3 R49, P2, R4, 0x7000, RZ ;  /* 0x0000700004317810 */ /* 0x000fe20007f5e0ff */
[----:B------:R-:W5:Y:S01]  /*ed60*/  LD.E.128 R24, desc[UR42][R24.64] ;  /* 0x0000002a18187980 */ /* 0x000f62000c101d00 */
[----:B------:R-:W-:-:S02]  /*ed70*/  SHF.R.U64 R52, R52, 0x3, RZ ;  /* 0x0000000334347819 */ /* 0x000fc400000012ff */
[C---:B------:R-:W-:Y:S02]  /*ed80*/  IADD3 R29, P4, R4.reuse, 0x2000, RZ ;  /* 0x00002000041d7810 */ /* 0x040fe40007f9e0ff */
[C---:B------:R-:W-:Y:S02]  /*ed90*/  IADD3 R33, P5, R4.reuse, 0x3000, RZ ;  /* 0x0000300004217810 */ /* 0x040fe40007fbe0ff */
[----:B------:R-:W-:Y:S02]  /*eda0*/  IADD3 R37, P6, R4, 0x4000, RZ ;  /* 0x0000400004257810 */ /* 0x000fe40007fde0ff */
[----:B------:R-:W-:Y:S02]  /*edb0*/  LOP3.LUT R40, R41, 0x380, RZ, 0xc0, !PT ;  /* 0x0000038029287812 */ /* 0x000fe400078ec0ff */
[----:B------:R-:W-:Y:S01]  /*edc0*/  LOP3.LUT R52, R52, R53, RZ, 0x3c, !PT ;  /* 0x0000003534347212 */ /* 0x000fe200078e3cff */
[--C-:B------:R-:W-:Y:S01]  /*edd0*/  IMAD.X R53, RZ, RZ, R5.reuse, P3 ;  /* 0x000000ffff357224 */ /* 0x100fe200018e0605 */
[----:B------:R-:W-:Y:S01]  /*ede0*/  LOP3.LUT R44, R44, R45, RZ, 0x3c, !PT ;  /* 0x0000002d2c2c7212 */ /* 0x000fe200078e3cff */
[----:B------:R-:W-:Y:S01]  /*edf0*/  IMAD.X R45, RZ, RZ, R5, P1 ;  /* 0x000000ffff2d7224 */ /* 0x000fe200008e0605 */
[----:B------:R-:W-:-:S02]  /*ee00*/  LOP3.LUT R48, R49, 0x380, RZ, 0xc0, !PT ;  /* 0x0000038031307812 */ /* 0x000fc400078ec0ff */
[----:B------:R-:W-:Y:S01]  /*ee10*/  IADD3 R11, P3, R4, 0xf000, RZ ;  /* 0x0000f000040b7810 */ /* 0x000fe20007f7e0ff */
[----:B------:R-:W5:Y:S01]  /*ee20*/  LD.E.128 R52, desc[UR42][R52.64] ;  /* 0x0000002a34347980 */ /* 0x000f62000c101d00 */
[----:B------:R-:W-:Y:S02]  /*ee30*/  LOP3.LUT R28, R29, 0x380, RZ, 0xc0, !PT ;  /* 0x000003801d1c7812 */ /* 0x000fe400078ec0ff */
[----:B------:R-:W-:Y:S01]  /*ee40*/  LOP3.LUT R32, R33, 0x380, RZ, 0xc0, !PT ;  /* 0x0000038021207812 */ /* 0x000fe200078ec0ff */
[----:B------:R-:W-:Y:S01]  /*ee50*/  IMAD.X R81, RZ, RZ, R5, P3 ;  /* 0x000000ffff517224 */ /* 0x000fe200018e0605 */
[----:B------:R-:W-:Y:S01]  /*ee60*/  LOP3.LUT R36, R37, 0x380, RZ, 0xc0, !PT ;  /* 0x0000038025247812 */ /* 0x000fe200078ec0ff */
[----:B------:R-:W5:Y:S01]  /*ee70*/  LD.E.128 R44, desc[UR42][R44.64] ;  /* 0x0000002a2c2c7980 */ /* 0x000f62000c101d00 */
[----:B------:R-:W-:Y:S02]  /*ee80*/  SHF.R.U64 R40, R40, 0x3, RZ ;  /* 0x0000000328287819 */ /* 0x000fe400000012ff */
[----:B------:R-:W-:-:S02]  /*ee90*/  IADD3 R73, P1, R4, 0xd000, RZ ;  /* 0x0000d00004497810 */ /* 0x000fc40007f3e0ff */
[----:B------:R-:W-:Y:S02]  /*eea0*/  SHF.R.U64 R48, R48, 0x3, RZ ;  /* 0x0000000330307819 */ /* 0x000fe400000012ff */
[----:B------:R-:W-:Y:S02]  /*eeb0*/  SHF.R.U64 R28, R28, 0x3, RZ ;  /* 0x000000031c1c7819 */ /* 0x000fe400000012ff */
[----:B------:R-:W-:Y:S02]  /*eec0*/  SHF.R.U64 R32, R32, 0x3, RZ ;  /* 0x0000000320207819 */ /* 0x000fe400000012ff */
[----:B------:R-:W-:Y:S02]  /*eed0*/  SHF.R.U64 R36, R36, 0x3, RZ ;  /* 0x0000000324247819 */ /* 0x000fe400000012ff */
[----:B------:R-:W-:Y:S01]  /*eee0*/  LOP3.LUT R40, R40, R41, RZ, 0x3c, !PT ;  /* 0x0000002928287212 */ /* 0x000fe200078e3cff */
[----:B------:R-:W-:Y:S01]  /*eef0*/  IMAD.X R41, RZ, RZ, R5, P0 ;  /* 0x000000ffff297224 */ /* 0x000fe200000e0605 */
[----:B------:R-:W-:-:S02]  /*ef00*/  LOP3.LUT R72, R73, 0x380, RZ, 0xc0, !PT ;  /* 0x0000038049487812 */ /* 0x000fc400078ec0ff */
[----:B--2---:R-:W-:Y:S02]  /*ef10*/  ISETP.NE.AND P3, PT, R21, 0x1, PT ;  /* 0x000000011500780c */ /* 0x004fe40003f65270 */
[----:B------:R-:W-:Y:S01]  /*ef20*/  LOP3.LUT R48, R48, R49, RZ, 0x3c, !PT ;  /* 0x0000003130307212 */ /* 0x000fe200078e3cff */
[--C-:B------:R-:W-:Y:S01]  /*ef30*/  IMAD.X R49, RZ, RZ, R5.reuse, P2 ;  /* 0x000000ffff317224 */ /* 0x100fe200010e0605 */
[----:B------:R-:W-:Y:S01]  /*ef40*/  IADD3 R69, P0, R4, 0xc000, RZ ;  /* 0x0000c00004457810 */ /* 0x000fe20007f1e0ff */
[----:B------:R-:W5:Y:S01]  /*ef50*/  LD.E.128 R40, desc[UR42][R40.64] ;  /* 0x0000002a28287980 */ /* 0x000f62000c101d00 */
[----:B------:R-:W-:Y:S01]  /*ef60*/  LOP3.LUT R28, R28, R29, RZ, 0x3c, !PT ;  /* 0x0000001d1c1c7212 */ /* 0x000fe200078e3cff */
[--C-:B------:R-:W-:Y:S01]  /*ef70*/  IMAD.X R29, RZ, RZ, R5.reuse, P4 ;  /* 0x000000ffff1d7224 */ /* 0x100fe200020e0605 */
[----:B------:R-:W-:Y:S01]  /*ef80*/  LOP3.LUT R32, R32, R33, RZ, 0x3c, !PT ;  /* 0x0000002120207212 */ /* 0x000fe200078e3cff */
[--C-:B------:R-:W-:Y:S01]  /*ef90*/  IMAD.X R33, RZ, RZ, R5.reuse, P5 ;  /* 0x000000ffff217224 */ /* 0x100fe200028e0605 */
[----:B------:R-:W-:Y:S01]  /*efa0*/  LOP3.LUT R36, R36, R37, RZ, 0x3c, !PT ;  /* 0x0000002524247212 */ /* 0x000fe200078e3cff */
[----:B------:R-:W-:Y:S01]  /*efb0*/  IMAD.X R37, RZ, RZ, R5, P6 ;  /* 0x000000ffff257224 */ /* 0x000fe200030e0605 */
[----:B------:R-:W-:Y:S01]  /*efc0*/  IADD3 R77, P2, R4, 0xe000, RZ ;  /* 0x0000e000044d7810 */ /* 0x000fe20007f5e0ff */
[----:B------:R-:W0:Y:S01]  /*efd0*/  @P3 LDC R85, c[0x0][0xcec] ;  /* 0x00033b00ff553b82 */ /* 0x000e220000000800 */
[----:B------:R-:W-:Y:S01]  /*efe0*/  SHF.R.U64 R72, R72, 0x3, RZ ;  /* 0x0000000348487819 */ /* 0x000fe200000012ff */
[----:B------:R-:W5:Y:S01]  /*eff0*/  LD.E.128 R28, desc[UR42][R28.64] ;  /* 0x0000002a1c1c7980 */ /* 0x000f62000c101d00 */
[----:B------:R-:W-:-:S02]  /*f000*/  LOP3.LUT R10, R11, 0x380, RZ, 0xc0, !PT ;  /* 0x000003800b0a7812 */ /* 0x000fc400078ec0ff */
[C---:B------:R-:W-:Y:S01]  /*f010*/  IADD3 R57, P4, R4.reuse, 0x9000, RZ ;  /* 0x0000900004397810 */ /* 0x040fe20007f9e0ff */
[----:B------:R-:W5:Y:S01]  /*f020*/  LD.E.128 R32, desc[UR42][R32.64] ;  /* 0x0000002a20207980 */ /* 0x000f62000c101d00 */
[C---:B------:R-:W-:Y:S01]  /*f030*/  IADD3 R61, P5, R4.reuse, 0xa000, RZ ;  /* 0x0000a000043d7810 */ /* 0x040fe20007fbe0ff */
[----:B------:R-:W1:Y:S01]  /*f040*/  @P3 LDC R87, c[0x0][0xcf0] ;  /* 0x00033c00ff573b82 */ /* 0x000e620000000800 */
[C---:B------:R-:W-:Y:S01]  /*f050*/  IADD3 R65, P6, R4.reuse, 0xb000, RZ ;  /* 0x0000b00004417810 */ /* 0x040fe20007fde0ff */
[----:B------:R-:W5:Y:S01]  /*f060*/  LD.E.128 R36, desc[UR42][R36.64] ;  /* 0x0000002a24247980 */ /* 0x000f62000c101d00 */
[----:B------:R-:W-:Y:S02]  /*f070*/  LOP3.LUT R68, R69, 0x380, RZ, 0xc0, !PT ;  /* 0x0000038045447812 */ /* 0x000fe400078ec0ff */
[----:B------:R-:W-:Y:S01]  /*f080*/  LOP3.LUT R13, R4, 0x380, RZ, 0xc0, !PT ;  /* 0x00000380040d7812 */ /* 0x000fe200078ec0ff */
[----:B------:R-:W5:Y:S01]  /*f090*/  LD.E.128 R48, desc[UR42][R48.64] ;  /* 0x0000002a30307980 */ /* 0x000f62000c101d00 */
[----:B------:R-:W-:-:S02]  /*f0a0*/  LOP3.LUT R76, R77, 0x380, RZ, 0xc0, !PT ;  /* 0x000003804d4c7812 */ /* 0x000fc400078ec0ff */
[----:B------:R-:W-:Y:S01]  /*f0b0*/  LOP3.LUT R72, R72, R73, RZ, 0x3c, !PT ;  /* 0x0000004948487212 */ /* 0x000fe200078e3cff */
[----:B------:R-:W-:Y:S01]  /*f0c0*/  IMAD.X R73, RZ, RZ, R5, P1 ;  /* 0x000000ffff497224 */ /* 0x000fe200008e0605 */
[----:B------:R-:W-:Y:S02]  /*f0d0*/  SHF.R.U64 R10, R10, 0x3, RZ ;  /* 0x000000030a0a7819 */ /* 0x000fe400000012ff */
[----:B------:R-:W-:Y:S02]  /*f0e0*/  LOP3.LUT R56, R57, 0x380, RZ, 0xc0, !PT ;  /* 0x0000038039387812 */ /* 0x000fe400078ec0ff */
[----:B------:R-:W-:Y:S01]  /*f0f0*/  LOP3.LUT R60, R61, 0x380, RZ, 0xc0, !PT ;  /* 0x000003803d3c7812 */ /* 0x000fe200078ec0ff */
[----:B------:R-:W5:Y:S01]  /*f100*/  LD.E.128 R72, desc[UR42][R72.64] ;  /* 0x0000002a48487980 */ /* 0x000f62000c101d00 */
[----:B------:R-:W-:Y:S02]  /*f110*/  LOP3.LUT R64, R65, 0x380, RZ, 0xc0, !PT ;  /* 0x0000038041407812 */ /* 0x000fe400078ec0ff */
[----:B------:R-:W-:-:S02]  /*f120*/  SHF.R.U64 R68, R68, 0x3, RZ ;  /* 0x0000000344447819 */ /* 0x000fc400000012ff */
[----:B------:R-:W-:Y:S02]  /*f130*/  SHF.R.U64 R13, R13, 0x3, RZ ;  /* 0x000000030d0d7819 */ /* 0x000fe400000012ff */
[----:B------:R-:W-:Y:S02]  /*f140*/  ISETP.GE.AND P1, PT, R200, UR7, PT ;  /* 0x00000007c8007c0c */ /* 0x000fe4000bf26270 */
[----:B------:R-:W-:Y:S02]  /*f150*/  SHF.R.U64 R76, R76, 0x3, RZ ;  /* 0x000000034c4c7819 */ /* 0x000fe400000012ff */
[----:B------:R-:W-:Y:S01]  /*f160*/  LOP3.LUT R80, R10, R11, RZ, 0x3c, !PT ;  /* 0x0000000b0a507212 */ /* 0x000fe200078e3cff */
[----:B------:R-:W-:Y:S01]  /*f170*/  IMAD R11, R7, UR9, R8 ;  /* 0x00000009070b7c24 */ /* 0x000fe2000f8e0208 */
[----:B------:R-:W-:Y:S02]  /*f180*/  SHF.R.U64 R56, R56, 0x3, RZ ;  /* 0x0000000338387819 */ /* 0x000fe400000012ff */
[----:B------:R-:W-:-:S02]  /*f190*/  SHF.R.U64 R60, R60, 0x3, RZ ;  /* 0x000000033c3c7819 */ /* 0x000fc400000012ff */
[----:B------:R-:W-:Y:S01]  /*f1a0*/  SHF.R.U64 R64, R64, 0x3, RZ ;  /* 0x0000000340407819 */ /* 0x000fe200000012ff */
[----:B------:R-:W5:Y:S01]  /*f1b0*/  LD.E.128 R80, desc[UR42][R80.64] ;  /* 0x0000002a50507980 */ /* 0x000f62000c101d00 */
[----:B------:R-:W-:Y:S01]  /*f1c0*/  LOP3.LUT R68, R68, R69, RZ, 0x3c, !PT ;  /* 0x0000004544447212 */ /* 0x000fe200078e3cff */
[--C-:B------:R-:W-:Y:S01]  /*f1d0*/  IMAD.X R69, RZ, RZ, R5.reuse, P0 ;  /* 0x000000ffff457224 */ /* 0x100fe200000e0605 */
[----:B------:R-:W-:Y:S02]  /*f1e0*/  LOP3.LUT R4, R13, R4, RZ, 0x3c, !PT ;  /* 0x000000040d047212 */ /* 0x000fe400078e3cff */
[----:B------:R-:W-:Y:S02]  /*f1f0*/  SEL R8, RZ, 0xffffffff, P1 ;  /* 0xffffffffff087807 */ /* 0x000fe40000800000 */
[----:B------:R-:W-:Y:S01]  /*f200*/  LOP3.LUT R76, R76, R77, RZ, 0x3c, !PT ;  /* 0x0000004d4c4c7212 */ /* 0x000fe200078e3cff */
[--C-:B------:R-:W-:Y:S01]  /*f210*/  IMAD.X R77, RZ, RZ, R5.reuse, P2 ;  /* 0x000000ffff4d7224 */ /* 0x100fe200010e0605 */
[----:B------:R-:W-:Y:S01]  /*f220*/  ISETP.GE.AND P0, PT, R199, UR7, PT ;  /* 0x00000007c7007c0c */ /* 0x000fe2000bf06270 */
[----:B------:R2:W5:Y:S01]  /*f230*/  LD.E.128 R12, desc[UR42][R4.64] ;  /* 0x0000002a040c7980 */ /* 0x000562000c101d00 */
[----:B------:R-:W-:Y:S01]  /*f240*/  LOP3.LUT R56, R56, R57, RZ, 0x3c, !PT ;  /* 0x0000003938387212 */ /* 0x000fe200078e3cff */
[--C-:B------:R-:W-:Y:S01]  /*f250*/  IMAD.X R57, RZ, RZ, R5.reuse, P4 ;  /* 0x000000ffff397224 */ /* 0x100fe200020e0605 */
[----:B------:R-:W-:Y:S01]  /*f260*/  LOP3.LUT R60, R60, R61, RZ, 0x3c, !PT ;  /* 0x0000003d3c3c7212 */ /* 0x000fe200078e3cff */
[--C-:B------:R-:W-:Y:S01]  /*f270*/  IMAD.X R61, RZ, RZ, R5.reuse, P5 ;  /* 0x000000ffff3d7224 */ /* 0x100fe200028e0605 */
[----:B------:R-:W-:Y:S01]  /*f280*/  LOP3.LUT R64, R64, R65, RZ, 0x3c, !PT ;  /* 0x0000004140407212 */ /* 0x000fe200078e3cff */
[----:B------:R-:W-:Y:S01]  /*f290*/  IMAD.X R65, RZ, RZ, R5, P6 ;  /* 0x000000ffff417224 */ /* 0x000fe200030e0605 */
[----:B------:R-:W-:Y:S01]  /*f2a0*/  ISETP.GE.AND P2, PT, R18, UR7, PT ;  /* 0x0000000712007c0c */ /* 0x000fe2000bf46270 */
[----:B------:R-:W-:Y:S01]  /*f2b0*/  IMAD.SHL.U32 R10, R8, 0x2, RZ ;  /* 0x00000002080a7824 */ /* 0x000fe200078e00ff */
[----:B------:R-:W-:Y:S01]  /*f2c0*/  SEL R8, RZ, 0xffffffff, P0 ;  /* 0xffffffffff087807 */ /* 0x000fe20000000000 */
[----:B--2---:R-:W-:Y:S01]  /*f2d0*/  IMAD.WIDE.U32 R4, R7, UR8, RZ ;  /* 0x0000000807047c25 */ /* 0x004fe2000f8e00ff */
[----:B------:R-:W-:Y:S01]  /*f2e0*/  LOP3.LUT R9, R9, 0xfffffff8, RZ, 0xc0, !PT ;  /* 0xfffffff809097812 */ /* 0x000fe200078ec0ff */
[----:B------:R-:W-:Y:S01]  /*f2f0*/  ULDC.64 UR8, c[0x0][0xbe8] ;  /* 0x0002fa0000087ab9 */ /* 0x000fe20000000a00 */
[----:B------:R-:W-:Y:S01]  /*f300*/  SEL R7, RZ, 0x1, P2 ;  /* 0x00000001ff077807 */ /* 0x000fe20001000000 */
[----:B------:R-:W-:Y:S01]  /*f310*/  IMAD.IADD R5, R5, 0x1, R11 ;  /* 0x0000000105057824 */ /* 0x000fe200078e020b */
[----:B------:R-:W5:Y:S01]  /*f320*/  LD.E.128 R56, desc[UR42][R56.64] ;  /* 0x0000002a38387980 */ /* 0x000f62000c101d00 */
[----:B------:R-:W-:Y:S01]  /*f330*/  IMAD.SHL.U32 R8, R8, 0x4, RZ ;  /* 0x0000000408087824 */ /* 0x000fe200078e00ff */
[----:B------:R-:W-:Y:S01]  /*f340*/  LOP3.LUT R7, R10, 0x2, R7, 0xe2, !PT ;  /* 0x000000020a077812 */ /* 0x000fe200078ee207 */
[----:B------:R-:W-:Y:S01]  /*f350*/  IMAD.IADD R0, R0, 0x1, -R9 ;  /* 0x0000000100007824 */ /* 0x000fe200078e0a09 */
[----:B------:R-:W-:Y:S01]  /*f360*/  ISETP.GE.AND P0, PT, R198, UR7, PT ;  /* 0x00000007c6007c0c */ /* 0x000fe2000bf06270 */
[C---:B------:R-:W-:Y:S01]  /*f370*/  IMAD.WIDE.U32 R4, R195.reuse, UR8, R4 ;  /* 0x00000008c3047c25 */ /* 0x040fe2000f8e0004 */
[----:B------:R-:W-:Y:S01]  /*f380*/  LOP3.LUT R7, R8, 0x4, R7, 0xe2, !PT ;  /* 0x0000000408077812 */ /* 0x000fe200078ee207 */
[----:B------:R-:W5:Y:S01]  /*f390*/  LD.E.128 R60, desc[UR42][R60.64] ;  /* 0x0000002a3c3c7980 */ /* 0x000f62000c101d00 */
[----:B------:R-:W-:Y:S01]  /*f3a0*/  SHF.R.S32.HI R9, RZ, 0x1f, R194 ;  /* 0x0000001fff097819 */ /* 0x000fe200000114c2 */
[----:B------:R-:W-:Y:S01]  /*f3b0*/  IMAD R0, R0, 0x20, R3 ;  /* 0x0000002000007824 */ /* 0x000fe200078e0203 */
[----:B------:R-:W-:Y:S01]  /*f3c0*/  SEL R8, RZ, 0xffffffff, P0 ;  /* 0xffffffffff087807 */ /* 0x000fe20000000000 */
[----:B------:R-:W-:Y:S01]  /*f3d0*/  IMAD R5, R195, UR9, R5 ;  /* 0x00000009c3057c24 */ /* 0x000fe2000f8e0205 */
[----:B------:R-:W-:Y:S01]  /*f3e0*/  ISETP.GE.AND P0, PT, R197, UR7, PT ;  /* 0x00000007c5007c0c */ /* 0x000fe2000bf06270 */
[----:B------:R-:W-:Y:S01]  /*f3f0*/  ULDC.64 UR8, c[0x0][0xbf0] ;  /* 0x0002fc0000087ab9 */ /* 0x000fe20000000a00 */
[----:B------:R-:W-:Y:S01]  /*f400*/  VIADD R20, R0, UR39 ;  /* 0x0000002700147c36 */ /* 0x000fe20008000000 */
[----:B------:R-:W5:Y:S01]  /*f410*/  LD.E.128 R64, desc[UR42][R64.64] ;  /* 0x0000002a40407980 */ /* 0x000f62000c101d00 */
[----:B------:R-:W-:Y:S01]  /*f420*/  IMAD R11, R9, UR8, RZ ;  /* 0x00000008090b7c24 */ /* 0x000fe2000f8e02ff */
[----:B------:R-:W-:Y:S01]  /*f430*/  SEL R9, RZ, 0xffffffff, P0 ;  /* 0xffffffffff097807 */ /* 0x000fe20000000000 */
[----:B------:R-:W-:Y:S01]  /*f440*/  IMAD.SHL.U32 R8, R8, 0x8, RZ ;  /* 0x0000000808087824 */ /* 0x000fe200078e00ff */
[----:B------:R-:W5:Y:S01]  /*f450*/  LD.E.128 R68, desc[UR42][R68.64] ;  /* 0x0000002a44447980 */ /* 0x000f62000c101d00 */
[----:B0-----:R-:W-:-:S03]  /*f460*/  @P3 IMAD.HI.U32 R0, R20, R85, RZ ;  /* 0x0000005514003227 */ /* 0x001fc600078e00ff */
[----:B------:R-:W-:Y:S01]  /*f470*/  LOP3.LUT R8, R8, 0x8, R7, 0xe2, !PT ;  /* 0x0000000808087812 */ /* 0x000fe200078ee207 */
[----:B------:R-:W-:Y:S01]  /*f480*/  IMAD.SHL.U32 R9, R9, 0x10, RZ ;  /* 0x0000001009097824 */ /* 0x000fe200078e00ff */
[----:B------:R-:W5:Y:S01]  /*f490*/  LD.E.128 R76, desc[UR42][R76.64] ;  /* 0x0000002a4c4c7980 */ /* 0x000f62000c101d00 */
[----:B------:R-:W-:Y:S01]  /*f4a0*/  IMAD.MOV.U32 R7, RZ, RZ, R20 ;  /* 0x000000ffff077224 */ /* 0x000fe200078e0014 */
[----:B-1----:R-:W-:Y:S01]  /*f4b0*/  @P3 SHF.R.U32.HI R7, RZ, R87, R0 ;  /* 0x00000057ff073219 */ /* 0x002fe20000011600 */
[C---:B------:R-:W-:Y:S02]  /*f4c0*/  IMAD R11, R194.reuse, UR9, R11 ;  /* 0x00000009c20b7c24 */ /* 0x040fe4000f8e020b */
[----:B------:R-:W-:Y:S01]  /*f4d0*/  IMAD.WIDE.U32 R4, R194, UR8, R4 ;  /* 0x00000008c2047c25 */ /* 0x000fe2000f8e0004 */
[----:B------:R-:W-:Y:S01]  /*f4e0*/  LOP3.LUT R8, R9, 0x10, R8, 0xe2, !PT ;  /* 0x0000001009087812 */ /* 0x000fe200078ee208 */
[----:B------:R-:W-:Y:S01]  /*f4f0*/  ULDC.64 UR8, c[0x0][0xbe0] ;  /* 0x0002f80000087ab9 */ /* 0x000fe20000000a00 */
[----:B------:R-:W-:Y:S01]  /*f500*/  SHF.R.S32.HI R9, RZ, 0x1f, R7 ;  /* 0x0000001fff097819 */ /* 0x000fe20000011407 */
[----:B------:R-:W-:Y:S01]  /*f510*/  IMAD.IADD R5, R5, 0x1, R11 ;  /* 0x0000000105057824 */ /* 0x000fe200078e020b */
[----:B------:R-:W-:Y:S01]  /*f520*/  ISETP.GE.AND P0, PT, R196, UR7, PT ;  /* 0x00000007c4007c0c */ /* 0x000fe2000bf06270 */
[----:B------:R-:W-:Y:S01]  /*f530*/  IMAD.MOV R11, RZ, RZ, -R7 ;  /* 0x000000ffff0b7224 */ /* 0x000fe200078e0a07 */
[----:B------:R-:W-:Y:S01]  /*f540*/  @!PT LDS RZ, [RZ] ;  /* 0x00000000fffff984 */ /* 0x000fe20000000800 */
[----:B------:R-:W-:Y:S01]  /*f550*/  @!PT LDS RZ, [RZ] ;  /* 0x00000000fffff984 */ /* 0x000fe20000000800 */
[----:B------:R-:W-:Y:S01]  /*f560*/  @!PT LDS RZ, [RZ] ;  /* 0x00000000fffff984 */ /* 0x000fe20000000800 */
[----:B------:R-:W-:Y:S01]  /*f570*/  @!PT LDS RZ, [RZ] ;  /* 0x00000000fffff984 */ /* 0x000fe20000000800 */
[----:B------:R0:W-:Y:S06]  /*f580*/  MEMBAR.ALL.CTA ;  /* 0x0000000000007992 */ /* 0x0001ec0000008000 */
[----:B0-----:R-:W0:Y:S01]  /*f590*/  FENCE.VIEW.ASYNC.S ;  /* 0x00000000000073c6 */ /* 0x001e220000000000 */
[----:B------:R-:W-:Y:S01]  /*f5a0*/  IMAD R10, R9, UR8, RZ ;  /* 0x00000008090a7c24 */ /* 0x000fe2000f8e02ff */
[----:B------:R-:W-:Y:S01]  /*f5b0*/  SEL R0, RZ, 0xffffffff, P0 ;  /* 0xffffffffff007807 */ /* 0x000fe20000000000 */
[----:B------:R-:W-:-:S02]  /*f5c0*/  IMAD R9, R21, R11, R20 ;  /* 0x0000000b15097224 */ /* 0x000fc400078e0214 */
[----:B------:R-:W-:-:S04]  /*f5d0*/  IMAD.WIDE.U32 R4, R7, UR8, R4 ;  /* 0x0000000807047c25 */ /* 0x000fc8000f8e0004 */
[----:B------:R-:W-:Y:S01]  /*f5e0*/  IMAD.SHL.U32 R85, R0, 0x20, RZ ;  /* 0x0000002000557824 */ /* 0x000fe200078e00ff */
[----:B------:R-:W-:Y:S01]  /*f5f0*/  SHF.R.S32.HI R0, RZ, 0x1f, R9 ;  /* 0x0000001fff007819 */ /* 0x000fe20000011409 */
[----:B------:R-:W-:Y:S01]  /*f600*/  IMAD R11, R7, UR9, R10 ;  /* 0x00000009070b7c24 */ /* 0x000fe2000f8e020a */
[----:B------:R-:W-:Y:S01]  /*f610*/  ULDC.64 UR8, c[0x0][0xbd8] ;  /* 0x0002f60000087ab9 */ /* 0x000fe20000000a00 */
[----:B------:R-:W-:Y:S01]  /*f620*/  IMAD R86, R21, UR6, RZ ;  /* 0x0000000615567c24 */ /* 0x000fe2000f8e02ff */
[----:B------:R-:W-:Y:S01]  /*f630*/  LOP3.LUT R8, R85, 0x20, R8, 0xe2, !PT ;  /* 0x0000002055087812 */ /* 0x000fe200078ee208 */
[----:B------:R-:W-:Y:S02]  /*f640*/  IMAD.IADD R5, R5, 0x1, R11 ;  /* 0x0000000105057824 */ /* 0x000fe400078e020b */
[----:B------:R-:W-:Y:S02]  /*f650*/  IMAD R0, R0, UR8, RZ ;  /* 0x0000000800007c24 */ /* 0x000fe4000f8e02ff */
[----:B------:R-:W-:-:S02]  /*f660*/  VIADD R85, R3, UR39 ;  /* 0x0000002703557c36 */ /* 0x000fc40008000000 */
[C---:B------:R-:W-:Y:S02]  /*f670*/  VIADD R153, R18.reuse, 0x180 ;  /* 0x0000018012997836 */ /* 0x040fe40000000000 */
[C---:B------:R-:W-:Y:S02]  /*f680*/  IMAD R11, R9.reuse, UR9, R0 ;  /* 0x00000009090b7c24 */ /* 0x040fe4000f8e0200 */
[----:B------:R-:W-:Y:S01]  /*f690*/  IMAD.WIDE.U32 R4, R9, UR8, R4 ;  /* 0x0000000809047c25 */ /* 0x000fe2000f8e0004 */
[----:B------:R-:W-:Y:S01]  /*f6a0*/  ISETP.GE.AND P1, PT, R85, R86, PT ;  /* 0x000000565500720c */ /* 0x000fe20003f26270 */
[----:B------:R-:W-:Y:S01]  /*f6b0*/  ULDC.64 UR8, c[0x0][0xb80] ;  /* 0x0002e00000087ab9 */ /* 0x000fe20000000a00 */
[----:B------:R-:W-:Y:S01]  /*f6c0*/  ISETP.GE.AND P0, PT, R153, UR7, PT ;  /* 0x0000000799007c0c */ /* 0x000fe2000bf06270 */
[----:B------:R-:W-:Y:S01]  /*f6d0*/  VIADD R152, R18, 0x1c0 ;  /* 0x000001c012987836 */ /* 0x000fe20000000000 */
[----:B------:R-:W-:Y:S01]  /*f6e0*/  LEA R22, P2, R4, UR8, 0x1 ;  /* 0x0000000804167c11 */ /* 0x000fe2000f8408ff */
[----:B------:R-:W-:-:S02]  /*f6f0*/  IMAD.IADD R3, R5, 0x1, R11 ;  /* 0x0000000105037824 */ /* 0x000fc400078e020b */
[----:B------:R-:W-:Y:S01]  /*f700*/  VIADD R0, R17, 0x38820 ;  /* 0x0003882011007836 */ /* 0x000fe20000000000 */
[----:B------:R-:W-:Y:S02]  /*f710*/  SEL R7, RZ, 0x40, P0 ;  /* 0x00000040ff077807 */ /* 0x000fe40000000000 */
[----:B------:R-:W-:Y:S02]  /*f720*/  ISETP.GE.AND P0, PT, R152, UR7, PT ;  /* 0x0000000798007c0c */ /* 0x000fe4000bf06270 */
[----:B------:R-:W-:Y:S02]  /*f730*/  LEA.HI.X R84, R4, UR9, R3, 0x1, P2 ;  /* 0x0000000904547c11 */ /* 0x000fe400090f0c03 */
[----:B------:R-:W-:Y:S02]  /*f740*/  PRMT R0, RZ, 0x654, R0 ;  /* 0x00000654ff007816 */ /* 0x000fe40000000000 */
[----:B------:R-:W-:Y:S01]  /*f750*/  LOP3.LUT R7, R8, R7, RZ, 0xfc, !PT ;  /* 0x0000000708077212 */ /* 0x000fe200078efcff */
[----:B0-----:R0:W1:Y:S01]  /*f760*/  SHFL.IDX PT, R4, R22, RZ, 0x181f ;  /* 0x00181fff16047589 */ /* 0x00106200000e0000 */
[----:B------:R-:W-:Y:S01]  /*f770*/  SEL R8, RZ, 0x80, P0 ;  /* 0x00000080ff087807 */ /* 0x000fe20000000000 */
[----:B------:R2:W-:Y:S01]  /*f780*/  SYNCS.ARRIVE.TRANS64.RED.A1T0 RZ, [R0+URZ], RZ ;  /* 0x000000ff00ff79a7 */ /* 0x0005e2000810043f */
[----:B------:R-:W-:Y:S01]  /*f790*/  BSSY B1, `(.L_x_8371) ;  /* 0x000002a000017945 */ /* 0x000fe20003800000 */
[----:B------:R0:W3:Y:S01]  /*f7a0*/  SHFL.IDX PT, R5, R84, RZ, 0x181f ;  /* 0x00181fff54057589 */ /* 0x0000e200000e0000 */
[----:B------:R-:W-:-:S02]  /*f7b0*/  SHF.R.S32.HI R154, RZ, 0x1f, R200 ;  /* 0x0000001fff9a7819 */ /* 0x000fc400000114c8 */
[----:B--2---:R-:W-:Y:S01]  /*f7c0*/  LOP3.LUT R0, R7, R8, RZ, 0xfc, !PT ;  /* 0x0000000807007212 */ /* 0x004fe200078efcff */
        /* <DEDUP_REMOVED lines=17> */
[----:B------:R-:W-:Y:S02]  /*f8e0*/  @!P4 LEA.HI.X R21, R199, R5, R3, 0x1, P5 ;  /* 0x00000005c715c211 */ /* 0x000fe400028f0c03 */
[----:B------:R-:W-:-:S03]  /*f8f0*/  SHF.R.S32.HI R3, RZ, 0x1f, R196 ;  /* 0x0000001fff037819 */ /* 0x000fc600000114c4 */
[----:B------:R4:W-:Y:S01]  /*f900*/  @!P4 ST.E.128 desc[UR42][R20.64], R36 ;  /* 0x000000241400c985 */ /* 0x0009e2000c101d2a */
[CC--:B-1----:R-:W-:Y:S02]  /*f910*/  @!P3 LEA R14, P6, R198.reuse, R4.reuse, 0x1 ;  /* 0x00000004c60eb211 */ /* 0x0c2fe400078c08ff */
[CC--:B------:R-:W-:Y:S02]  /*f920*/  @!P2 LEA R12, P5, R197.reuse, R4.reuse, 0x1 ;  /* 0x00000004c50ca211 */ /* 0x0c0fe400078a08ff */
[-C--:B------:R-:W-:Y:S02]  /*f930*/  @!P3 LEA.HI.X R15, R198, R5.reuse, R89, 0x1, P6 ;  /* 0x00000005c60fb211 */ /* 0x080fe400030f0c59 */
[----:B------:R-:W-:Y:S02]  /*f940*/  LOP3.LUT P6, RZ, R0, 0x80, RZ, 0xc0, !PT ;  /* 0x0000008000ff7812 */ /* 0x000fe400078cc0ff */
[----:B------:R-:W-:Y:S01]  /*f950*/  @!P2 LEA.HI.X R13, R197, R5, R87, 0x1, P5 ;  /* 0x00000005c50da211 */ /* 0x000fe200028f0c57 */
[----:B------:R4:W-:Y:S01]  /*f960*/  @!P3 ST.E.128 desc[UR42][R14.64], R44 ;  /* 0x0000002c0e00b985 */ /* 0x0009e2000c101d2a */
[----:B------:R-:W-:-:S02]  /*f970*/  @!P1 LEA R10, P5, R196, R4, 0x1 ;  /* 0x00000004c40a9211 */ /* 0x000fc400078a08ff */
[----:B--2---:R-:W-:Y:S01]  /*f980*/  SHF.R.S32.HI R9, RZ, 0x1f, R153 ;  /* 0x0000001fff097819 */ /* 0x004fe20000011499 */
[----:B------:R4:W-:Y:S01]  /*f990*/  @!P2 ST.E.128 desc[UR42][R12.64], R52 ;  /* 0x000000340c00a985 */ /* 0x0009e2000c101d2a */
[-C--:B------:R-:W-:Y:S02]  /*f9a0*/  @!P1 LEA.HI.X R11, R196, R5.reuse, R3, 0x1, P5 ;  /* 0x00000005c40b9211 */ /* 0x080fe400028f0c03 */
        /* <DEDUP_REMOVED lines=8> */
.L_x_8372:
[----:B------:R-:W-:Y:S05]  /*fa30*/  BSYNC B1 ;  /* 0x0000000000017941 */ /* 0x000fea0003800000 */
.L_x_8371:
[----:B------:R-:W-:Y:S01]  /*fa40*/  VIADD R3, R85, 0x20 ;  /* 0x0000002055037836 */ /* 0x000fe20000000000 */
[----:B---34-:R2:W3:Y:S04]  /*fa50*/  SHFL.IDX PT, R5, R84, 0x1, 0x181f ;  /* 0x00381f0054057f89 */ /* 0x0184e800000e0000 */
        /* <DEDUP_REMOVED lines=9> */
[----:B------:R-:W-:Y:S02]  /*faf0*/  SHF.R.S32.HI R21, RZ, 0x1f, R197 ;  /* 0x0000001fff157819 */ /* 0x000fe400000114c5 */
[----:B-1----:R-:W-:Y:S01]  /*fb00*/  @!P0 LEA R10, P4, R200, R4, 0x1 ;  /* 0x00000004c80a8211 */ /* 0x002fe200078808ff */
[----:B---3--:R-:W-:Y:S01]  /*fb10*/  @!P5 IMAD.WIDE R8, R18, 0x2, R4 ;  /* 0x000000021208d825 */ /* 0x008fe200078e0204 */
[----:B-----5:R-:W-:Y:S02]  /*fb20*/  SHF.R.S32.HI R31, RZ, 0x1f, R153 ;  /* 0x0000001fff1f7819 */ /* 0x020fe40000011499 */
        /* <DEDUP_REMOVED lines=8> */
[-C--:B------:R-:W-:Y:S02]  /*fbb0*/  @!P1 LEA R14, P6, R198, R4.reuse, 0x1 ;  /* 0x00000004c60e9211 */ /* 0x080fe400078c08ff */
[----:B------:R-:W-:Y:S01]  /*fbc0*/  SHF.R.S32.HI R3, RZ, 0x1f, R196 ;  /* 0x0000001fff037819 */ /* 0x000fe200000114c4 */
        /* <DEDUP_REMOVED lines=19> */
.L_x_8370:
[----:B------:R-:W-:Y:S01]  /*fd00*/  ULDC.64 UR8, c[0x0][0xc08] ;  /* 0x0003020000087ab9 */ /* 0x000fe20000000a00 */
[----:B------:R-:W-:Y:S01]  /*fd10*/  ULDC UR7, c[0x0][0xce8] ;  /* 0x00033a0000077ab9 */ /* 0x000fe20000000800 */
[----:B------:R-:W-:Y:S01]  /*fd20*/  IMAD R8, R8, UR8, RZ ;  /* 0x0000000808087c24 */ /* 0x000fe2000f8e02ff */
[----:B------:R-:W-:Y:S01]  /*fd30*/  UISETP.NE.AND UP0, UPT, UR7, 0x1, UPT ;  /* 0x000000010700788c */ /* 0x000fe2000bf05270 */
[C---:B------:R-:W-:Y:S01]  /*fd40*/  IMAD.WIDE.U32 R4, R7.reuse, UR8, RZ ;  /* 0x0000000807047c25 */ /* 0x040fe2000f8e00ff */
[----:B------:R-:W-:Y:S01]  /*fd50*/  ULDC.64 UR10, c[0x0][0xc30] ;  /* 0x00030c00000a7ab9 */ /* 0x000fe20000000a00 */
[----:B------:R-:W-:Y:S01]  /*fd60*/  UIMAD UR6, UR6, UR7, URZ ;  /* 0x00000007060672a4 */ /* 0x000fe2000f8e023f */
[----:B------:R-:W-:Y:S01]  /*fd70*/  BSSY B1, `(.L_x_8374) ;  /* 0x00000d7000017945 */ /* 0x000fe20003800000 */
[----:B0-----:R-:W-:Y:S01]  /*fd80*/  IMAD R3, R7, UR9, R8 ;  /* 0x0000000907037c24 */ /* 0x001fe2000f8e0208 */
[----:B------:R-:W-:Y:S01]  /*fd90*/  ULDC.64 UR8, c[0x0][0xc38] ;  /* 0x00030e0000087ab9 */ /* 0x000fe20000000a00 */
[----:B------:R-:W-:Y:S01]  /*fda0*/  PLOP3.LUT P0, PT, PT, PT, UP0, 0x80, 0x0 ;  /* 0x000000000000781c */ /* 0x000fe20003f0f008 */
[----:B------:R-:W-:Y:S01]  /*fdb0*/  VIADD R0, R193, UR39 ;  /* 0x00000027c1007c36 */ /* 0x000fe20008000000 */
[----:B------:R-:W-:Y:S01]  /*fdc0*/  SHF.R.S32.HI R152, RZ, 0x1f, R203 ;  /* 0x0000001fff987819 */ /* 0x000fe200000114cb */
[----:B------:R-:W-:Y:S01]  /*fdd0*/  IMAD.IADD R5, R5, 0x1, R3 ;  /* 0x0000000105057824 */ /* 0x000fe200078e0203 */
[----:B------:R-:W-:Y:S01]  /*fde0*/  SHF.R.S32.HI R3, RZ, 0x1f, R194 ;  /* 0x0000001fff037819 */ /* 0x000fe200000114c2 */
[----:B------:R-:W-:Y:S01]  /*fdf0*/  IMAD.MOV.U32 R7, RZ, RZ, R0 ;  /* 0x000000ffff077224 */ /* 0x000fe200078e0000 */
[----:B------:R-:W-:Y:S01]  /*fe00*/  SHF.R.S32.HI R153, RZ, 0x1f, R204 ;  /* 0x0000001fff997819 */ /* 0x000fe200000114cc */
[----:B------:R-:W-:Y:S01]  /*fe10*/  IMAD.WIDE.U32 R4, R195, UR8, R4 ;  /* 0x00000008c3047c25 */ /* 0x000fe2000f8e0004 */
[----:B------:R-:W-:-:S02]  /*fe20*/  SHF.R.S32.HI R154, RZ, 0x1f, R205 ;  /* 0x0000001fff9a7819 */ /* 0x000fc400000114cd */
[----:B------:R-:W-:Y:S01]  /*fe30*/  SHF.R.S32.HI R155, RZ, 0x1f, R206 ;  /* 0x0000001fff9b7819 */ /* 0x000fe200000114ce */
[----:B------:R-:W-:Y:S01]  /*fe40*/  IMAD R5, R195, UR9, R5 ;  /* 0x00000009c3057c24 */ /* 0x000fe2000f8e0205 */
[----:B------:R-:W-:Y:S01]  /*fe50*/  ULDC.64 UR8, c[0x0][0xc40] ;  /* 0x0003100000087ab9 */ /* 0x000fe20000000a00 */
[----:B------:R-:W-:Y:S01]  /*fe60*/  VIADD R178, R23, 0x20 ;  /* 0x0000002017b27836 */ /* 0x000fe20000000000 */
[----:B------:R-:W-:Y:S01]  /*fe70*/  SHF.R.S32.HI R156, RZ, 0x1f, R207 ;  /* 0x0000001fff9c7819 */ /* 0x000fe200000114cf */
[----:B------:R-:W-:Y:S01]  /*fe80*/  IMAD R3, R3, UR8, RZ ;  /* 0x0000000803037c24 */ /* 0x000fe2000f8e02ff */
[----:B------:R-:W-:Y:S01]  /*fe90*/  SHF.R.S32.HI R157, RZ, 0x1f, R208 ;  /* 0x0000001fff9d7819 */ /* 0x000fe200000114d0 */
[C---:B------:R-:W-:Y:S01]  /*fea0*/  IMAD.WIDE.U32 R4, R194.reuse, UR8, R4 ;  /* 0x00000008c2047c25 */ /* 0x040fe2000f8e0004 */
[----:B------:R-:W-:Y:S01]  /*feb0*/  @UP0 ULDC UR8, c[0x0][0xcec] ;  /* 0x00033b0000080ab9 */ /* 0x000fe20000000800 */
[----:B------:R-:W-:Y:S02]  /*fec0*/  SHF.R.S32.HI R158, RZ, 0x1f, R209 ;  /* 0x0000001fff9e7819 */ /* 0x000fe400000114d1 */
[----:B------:R-:W-:Y:S01]  /*fed0*/  IMAD R3, R194, UR9, R3 ;  /* 0x00000009c2037c24 */ /* 0x000fe2000f8e0203 */
[----:B------:R-:W-:Y:S01]  /*fee0*/  SHF.R.S32.HI R159, RZ, 0x1f, R210 ;  /* 0x0000001fff9f7819 */ /* 0x000fe200000114d2 */
[----:B------:R-:W-:Y:S01]  /*fef0*/  VIADD R180, R23, 0x18 ;  /* 0x0000001817b47836 */ /* 0x000fe20000000000 */
[----:B------:R-:W-:Y:S01]  /*ff00*/  SHF.R.S32.HI R160, RZ, 0x1f, R211 ;  /* 0x0000001fffa07819 */ /* 0x000fe200000114d3 */
[----:B------:R-:W-:Y:S01]  /*ff10*/  IMAD.IADD R5, R5, 0x1, R3 ;  /* 0x0000000105057824 */ /* 0x000fe200078e0203 */
[----:B------:R-:W-:Y:S01]  /*ff20*/  SHF.R.S32.HI R161, RZ, 0x1f, R212 ;  /* 0x0000001fffa17819 */ /* 0x000fe200000114d4 */
[----:B------:R-:W-:Y:S01]  /*ff30*/  @P0 IMAD.HI.U32 R3, R0, UR8, RZ ;  /* 0x0000000800030c27 */ /* 0x000fe2000f8e00ff */
[----:B------:R-:W-:Y:S01]  /*ff40*/  @UP0 ULDC UR8, c[0x0][0xcf0] ;  /* 0x00033c0000080ab9 */ /* 0x000fe20000000800 */
[----:B------:R-:W-:-:S02]  /*ff50*/  SHF.R.S32.HI R162, RZ, 0x1f, R213 ;  /* 0x0000001fffa27819 */ /* 0x000fc400000114d5 */
[C---:B------:R-:W-:Y:S01]  /*ff60*/  VIADD R182, R23.reuse, 0x10 ;  /* 0x0000001017b67836 */ /* 0x040fe20000000000 */
[----:B------:R-:W-:Y:S01]  /*ff70*/  @P0 SHF.R.U32.HI R7, RZ, UR8, R3 ;  /* 0x00000008ff070c19 */ /* 0x000fe20008011603 */
[----:B------:R-:W-:Y:S01]  /*ff80*/  ULDC.64 UR8, c[0x0][0xc48] ;  /* 0x0003120000087ab9 */ /* 0x000fe20000000a00 */
[----:B------:R-:W-:Y:S01]  /*ff90*/  VIADD R184, R23, 0x8 ;  /* 0x0000000817b87836 */ /* 0x000fe20000000000 */
[----:B------:R-:W-:Y:S01]  /*ffa0*/  SHF.R.S32.HI R163, RZ, 0x1f, R214 ;  /* 0x0000001fffa37819 */ /* 0x000fe200000114d6 */
[----:B------:R-:W-:Y:S01]  /*ffb0*/  IMAD.WIDE.U32 R4, R201, UR8, R4 ;  /* 0x00000008c9047c25 */ /* 0x000fe2000f8e0004 */
[----:B------:R-:W-:Y:S02]  /*ffc0*/  SHF.R.S32.HI R3, RZ, 0x1f, R7 ;  /* 0x0000001fff037819 */ /* 0x000fe40000011407 */
[----:B------:R-:W-:Y:S01]  /*ffd0*/  SHF.R.S32.HI R164, RZ, 0x1f, R215 ;  /* 0x0000001fffa47819 */ /* 0x000fe200000114d7 */
[----:B------:R-:W-:Y:S01]  /*ffe0*/  IMAD.MOV R9, RZ, RZ, -R7 ;  /* 0x000000ffff097224 */ /* 0x000fe200078e0a07 */
[----:B------:R-:W-:Y:S01]  /*fff0*/  SHF.R.S32.HI R165, RZ, 0x1f, R216 ;  /* 0x0000001fffa57819 */ /* 0x000fe200000114d8 */
[----:B------:R-:W-:Y:S01]  /*10000*/  IMAD R8, R3, UR10, RZ ;  /* 0x0000000a03087c24 */ /* 0x000fe2000f8e02ff */
[----:B------:R-:W-:Y:S01]  /*10010*/  SHF.R.S32.HI R166, RZ, 0x1f, R217 ;  /* 0x0000001fffa67819 */ /* 0x000fe200000114d9 */
[----:B------:R-:W-:Y:S01]  /*10020*/  IMAD R3, R9, UR7, R0 ;  /* 0x0000000709037c24 */ /* 0x000fe2000f8e0200 */
[----:B------:R-:W-:Y:S01]  /*10030*/  SHF.R.S32.HI R167, RZ, 0x1f, R218 ;  /* 0x0000001fffa77819 */ /* 0x000fe200000114da */
[----:B------:R-:W-:Y:S01]  /*10040*/  IMAD R5, R201, UR9, R5 ;  /* 0x00000009c9057c24 */ /* 0x000fe2000f8e0205 */
[----:B------:R-:W-:Y:S01]  /*10050*/  ULDC.64 UR8, c[0x0][0xc28] ;  /* 0x00030a0000087ab9 */ /* 0x000fe20000000a00 */
[C---:B------:R-:W-:Y:S01]  /*10060*/  IMAD R9, R7.reuse, UR11, R8 ;  /* 0x0000000b07097c24 */ /* 0x040fe2000f8e0208 */
[----:B------:R-:W-:Y:S01]  /*10070*/  SHF.R.S32.HI R0, RZ, 0x1f, R3 ;  /* 0x0000001fff007819 */ /* 0x000fe20000011403 */
[----:B------:R-:W-:Y:S01]  /*10080*/  IMAD.WIDE.U32 R4, R7, UR10, R4 ;  /* 0x0000000a07047c25 */ /* 0x000fe2000f8e0004 */
[----:B------:R-:W-:-:S02]  /*10090*/  SHF.R.S32.HI R168, RZ, 0x1f, R219 ;  /* 0x0000001fffa87819 */ /* 0x000fc400000114db */
[----:B------:R-:W-:Y:S01]  /*100a0*/  SHF.R.S32.HI R169, RZ, 0x1f, R220 ;  /* 0x0000001fffa97819 */ /* 0x000fe200000114dc */
[----:B------:R-:W-:Y:S01]  /*100b0*/  IMAD.IADD R5, R5, 0x1, R9 ;  /* 0x0000000105057824 */ /* 0x000fe200078e0209 */
[----:B------:R-:W-:Y:S01]  /*100c0*/  SHF.R.S32.HI R170, RZ, 0x1f, R221 ;  /* 0x0000001fffaa7819 */ /* 0x000fe200000114dd */
[----:B------:R-:W-:Y:S01]  /*100d0*/  IMAD R0, R0, UR8, RZ ;  /* 0x0000000800007c24 */ /* 0x000fe2000f8e02ff */
[----:B------:R-:W-:Y:S01]  /*100e0*/  SHF.R.S32.HI R171, RZ, 0x1f, R222 ;  /* 0x0000001fffab7819 */ /* 0x000fe200000114de */
[C---:B------:R-:W-:Y:S01]  /*100f0*/  IMAD.WIDE.U32 R4, R3.reuse, UR8, R4 ;  /* 0x0000000803047c25 */ /* 0x040fe2000f8e0004 */
[----:B------:R-:W-:Y:S02]  /*10100*/  SHF.R.S32.HI R172, RZ, 0x1f, R223 ;  /* 0x0000001fffac7819 */ /* 0x000fe400000114df */
[----:B------:R-:W-:Y:S01]  /*10110*/  SHF.R.S32.HI R20, RZ, 0x1f, R224 ;  /* 0x0000001fff147819 */ /* 0x000fe200000114e0 */
[----:B------:R-:W-:Y:S01]  /*10120*/  IMAD R7, R3, UR9, R0 ;  /* 0x0000000903077c24 */ /* 0x000fe2000f8e0200 */
[----:B------:R-:W-:Y:S01]  /*10130*/  ULDC.64 UR8, c[0x0][0xc00] ;  /* 0x0003000000087ab9 */ /* 0x000fe20000000a00 */
[----:B------:R-:W-:Y:S01]  /*10140*/  SHF.R.S32.HI R21, RZ, 0x1f, R225 ;  /* 0x0000001fff157819 */ /* 0x000fe200000114e1 */
[----:B------:R-:W-:Y:S01]  /*10150*/  VIADD R177, R23, 0x20 ;  /* 0x0000002017b17836 */ /* 0x000fe20000000000 */
[C---:B------:R-:W-:Y:S01]  /*10160*/  LEA R0, P0, R4.reuse, UR8, 0x2 ;  /* 0x0000000804007c11 */ /* 0x040fe2000f8010ff */
[----:B------:R-:W-:Y:S01]  /*10170*/  IMAD.IADD R3, R5, 0x1, R7 ;  /* 0x0000000105037824 */ /* 0x000fe200078e0207 */
[----:B------:R-:W-:Y:S01]  /*10180*/  SHF.R.S32.HI R173, RZ, 0x1f, R226 ;  /* 0x0000001fffad7819 */ /* 0x000fe200000114e2 */
[----:B------:R-:W-:Y:S01]  /*10190*/  VIADD R7, R19, UR39 ;  /* 0x0000002713077c36 */ /* 0x000fe20008000000 */
[----:B------:R-:W-:Y:S01]  /*101a0*/  SHF.R.S32.HI R174, RZ, 0x1f, R227 ;  /* 0x0000001fffae7819 */ /* 0x000fe200000114e3 */
[----:B------:R0:W1:Y:S01]  /*101b0*/  SHFL.IDX PT, R13, R0, RZ, 0x1c1f ;  /* 0x001c1fff000d7589 */ /* 0x00006200000e0000 */
[----:B------:R-:W-:Y:S01]  /*101c0*/  LEA.HI.X R3, R4, UR9, R3, 0x2, P0 ;  /* 0x0000000904037c11 */ /* 0x000fe200080f1403 */
[----:B------:R-:W-:Y:S01]  /*101d0*/  VIADD R4, R17, 0x38820 ;  /* 0x0003882011047836 */ /* 0x000fe20000000000 */
[----:B------:R-:W-:Y:S01]  /*101e0*/  ISETP.GE.AND P0, PT, R7, UR6, PT ;  /* 0x0000000607007c0c */ /* 0x000fe2000bf06270 */
[C---:B------:R-:W-:Y:S01]  /*101f0*/  VIADD R179, R23.reuse, 0x18 ;  /* 0x0000001817b37836 */ /* 0x040fe20000000000 */
[----:B------:R-:W-:Y:S01]  /*10200*/  SHF.R.S32.HI R175, RZ, 0x1f, R228 ;  /* 0x0000001fffaf7819 */ /* 0x000fe200000114e4 */
[----:B------:R0:W2:Y:S01]  /*10210*/  SHFL.IDX PT, R12, R3, RZ, 0x1c1f ;  /* 0x001c1fff030c7589 */ /* 0x0000a200000e0000 */
[----:B------:R-:W-:Y:S01]  /*10220*/  PRMT R4, RZ, 0x654, R4 ;  /* 0x00000654ff047816 */ /* 0x000fe20000000004 */
[C---:B------:R-:W-:Y:S01]  /*10230*/  VIADD R181, R23.reuse, 0x10 ;  /* 0x0000001017b57836 */ /* 0x040fe20000000000 */
[----:B------:R-:W-:Y:S01]  /*10240*/  SHF.R.S32.HI R176, RZ, 0x1f, R229 ;  /* 0x0000001fffb07819 */ /* 0x000fe200000114e5 */
[----:B------:R-:W-:Y:S01]  /*10250*/  VIADD R183, R23, 0x8 ;  /* 0x0000000817b77836 */ /* 0x000fe20000000000 */
[----:B------:R0:W-:Y:S01]  /*10260*/  SYNCS.ARRIVE.TRANS64.RED.A1T0 RZ, [R4+URZ], RZ ;  /* 0x000000ff04ff79a7 */ /* 0x0001e2000810043f */
        /* <DEDUP_REMOVED lines=135> */
.L_x_8375:
[----:B------:R-:W-:Y:S05]  /*10ae0*/  BSYNC B1 ;  /* 0x0000000000017941 */ /* 0x000fea0003800000 */
.L_x_8374:
        /* <DEDUP_REMOVED lines=26> */
[-C--:B0-----:R-:W-:Y:S02]  /*10c90*/  @!P3 LEA R4, P1, R177, R0.reuse, 0x2 ;  /* 0x00000000b104b211 */ /* 0x081fe400078210ff */
        /* <DEDUP_REMOVED lines=10> */
[----:B------:R-:W-:-:S03]  /*10d40*/  ISETP.GE.AND P4, PT, R223, UR6, PT ;  /* 0x00000006df007c0c */ /* 0x000fc6000bf86270 */
[----:B------:R4:W-:Y:S01]  /*10d50*/  @!P5 ST.E.64 desc[UR42][R10.64], R50 ;  /* 0x000000320a00d985 */ /* 0x0009e2000c101b2a */
[CC--:B0-----:R-:W-:Y:S02]  /*10d60*/  @!P0 LEA R4, P6, R227.reuse, R0.reuse, 0x2 ;  /* 0x00000000e3048211 */ /* 0x0c1fe400078c10ff */
[C---:B---3--:R-:W-:Y:S02]  /*10d70*/  @!P1 LEA R8, P5, R226.reuse, R0, 0x2 ;  /* 0x00000000e2089211 */ /* 0x048fe400078a10ff */
[-C--:B------:R-:W-:Y:S02]  /*10d80*/  @!P0 LEA.HI.X R5, R227, R22.reuse, R174, 0x2, P6 ;  /* 0x00000016e3058211 */ /* 0x080fe400030f14ae */
[----:B------:R-:W-:Y:S02]  /*10d90*/  @!P1 LEA.HI.X R9, R226, R22, R173, 0x2, P5 ;  /* 0x00000016e2099211 */ /* 0x000fe400028f14ad */
[----:B------:R-:W-:Y:S01]  /*10da0*/  ISETP.GE.AND P5, PT, R222, UR6, PT ;  /* 0x00000006de007c0c */ /* 0x000fe2000bfa6270 */
[----:B------:R0:W-:Y:S01]  /*10db0*/  @!P0 ST.E.64 desc[UR42][R4.64], R54 ;  /* 0x0000003604008985 */ /* 0x0001e2000c101b2a */
[----:B----4-:R-:W-:-:S02]  /*10dc0*/  @!P2 LEA R10, P6, R225, R0, 0x2 ;  /* 0x00000000e10aa211 */ /* 0x010fc400078c10ff */
[----:B------:R-:W-:Y:S01]  /*10dd0*/  ISETP.GE.AND P0, PT, R221, UR6, PT ;  /* 0x00000006dd007c0c */ /* 0x000fe2000bf06270 */
[----:B------:R3:W-:Y:S01]  /*10de0*/  @!P1 ST.E.64 desc[UR42][R8.64], R58 ;  /* 0x0000003a08009985 */ /* 0x0007e2000c101b2a */
[----:B------:R-:W-:Y:S02]  /*10df0*/  @!P2 LEA.HI.X R11, R225, R22, R21, 0x2, P6 ;  /* 0x00000016e10ba211 */ /* 0x000fe400030f1415 */
[-C--:B--2---:R-:W-:Y:S02]  /*10e00*/  @!P3 LEA R12, P6, R224, R0.reuse, 0x2 ;  /* 0x00000000e00cb211 */ /* 0x084fe400078c10ff */
[----:B------:R-:W-:Y:S01]  /*10e10*/  ISETP.GE.AND P1, PT, R220, UR6, PT ;  /* 0x00000006dc007c0c */ /* 0x000fe2000bf26270 */
[----:B------:R2:W-:Y:S01]  /*10e20*/  @!P2 ST.E.64 desc[UR42][R10.64], R62 ;  /* 0x0000003e0a00a985 */ /* 0x0005e2000c101b2a */
[----:B------:R-:W-:Y:S02]  /*10e30*/  @!P4 LEA R14, P2, R223, R0, 0x2 ;  /* 0x00000000df0ec211 */ /* 0x000fe400078410ff */
[----:B-1----:R-:W-:-:S02]  /*10e40*/  @!P3 LEA.HI.X R13, R224, R22, R20, 0x2, P6 ;  /* 0x00000016e00db211 */ /* 0x002fc400030f1414 */
[----:B------:R-:W-:Y:S02]  /*10e50*/  @!P4 LEA.HI.X R15, R223, R22, R172, 0x2, P2 ;  /* 0x00000016df0fc211 */ /* 0x000fe400010f14ac */
[----:B------:R-:W-:Y:S01]  /*10e60*/  ISETP.GE.AND P2, PT, R219, UR6, PT ;  /* 0x00000006db007c0c */ /* 0x000fe2000bf46270 */
[----:B------:R-:W-:Y:S01]  /*10e70*/  @!P3 ST.E.64 desc[UR42][R12.64], R66 ;  /* 0x000000420c00b985 */ /* 0x000fe2000c101b2a */
[----:B------:R-:W-:-:S03]  /*10e80*/  @!P5 LEA R20, P6, R222, R0, 0x2 ;  /* 0x00000000de14d211 */ /* 0x000fc600078c10ff */
[----:B------:R1:W-:Y:S01]  /*10e90*/  @!P4 ST.E.64 desc[UR42][R14.64], R70 ;  /* 0x000000460e00c985 */ /* 0x0003e2000c101b2a */
[----:B------:R-:W-:Y:S02]  /*10ea0*/  @!P5 LEA.HI.X R21, R222, R22, R171, 0x2, P6 ;  /* 0x00000016de15d211 */ /* 0x000fe400030f14ab */
[CC--:B0-----:R-:W-:Y:S02]  /*10eb0*/  @!P0 LEA R4, P4, R221.reuse, R0.reuse, 0x2 ;  /* 0x00000000dd048211 */ /* 0x0c1fe400078810ff */
[----:B---3--:R-:W-:Y:S01]  /*10ec0*/  @!P1 LEA R8, P3, R220, R0, 0x2 ;  /* 0x00000000dc089211 */ /* 0x008fe200078610ff */
[----:B------:R0:W-:Y:S01]  /*10ed0*/  @!P5 ST.E.64 desc[UR42][R20.64], R74 ;  /* 0x0000004a1400d985 */ /* 0x0001e2000c101b2a */
[----:B------:R-:W-:Y:S02]  /*10ee0*/  @!P0 LEA.HI.X R5, R221, R22, R170, 0x2, P4 ;  /* 0x00000016dd058211 */ /* 0x000fe400020f14aa */
[----:B------:R-:W-:Y:S02]  /*10ef0*/  ISETP.GE.AND P4, PT, R217, UR6, PT ;  /* 0x00000006d9007c0c */ /* 0x000fe4000bf86270 */
[----:B------:R-:W-:Y:S01]  /*10f00*/  ISETP.GE.AND P5, PT, R218, UR6, PT ;  /* 0x00000006da007c0c */ /* 0x000fe2000bfa6270 */
[----:B------:R3:W-:Y:S01]  /*10f10*/  @!P0 ST.E.64 desc[UR42][R4.64], R78 ;  /* 0x0000004e04008985 */ /* 0x0007e2000c101b2a */
[----:B--2---:R-:W-:-:S02]  /*10f20*/  @!P2 LEA R10, P6, R219, R0, 0x2 ;  /* 0x00000000db0aa211 */ /* 0x004fc400078c10ff */
        /* <DEDUP_REMOVED lines=17> */
[-C--:B---3--:R-:W-:Y:S02]  /*11040*/  @!P2 LEA R4, P6, R215, R0.reuse, 0x2 ;  /* 0x00000000d704a211 */ /* 0x088fe400078c10ff */
[----:B------:R-:W-:Y:S01]  /*11050*/  ISETP.GE.AND P4, PT, R211, UR6, PT ;  /* 0x00000006d3007c0c */ /* 0x000fe2000bf86270 */
[----:B------:R3:W-:Y:S01]  /*11060*/  @!P3 ST.E.64 desc[UR42][R20.64], R98 ;  /* 0x000000621400b985 */ /* 0x0007e2000c101b2a */
[----:B--2---:R-:W-:Y:S02]  /*11070*/  @!P1 LEA R8, P3, R214, R0, 0x2 ;  /* 0x00000000d6089211 */ /* 0x004fe400078610ff */
        /* <DEDUP_REMOVED lines=25> */
[-C--:B--2---:R-:W-:Y:S01]  /*11210*/  @!P1 LEA R8, P6, R208, R0.reuse, 0x2 ;  /* 0x00000000d0089211 */ /* 0x084fe200078c10ff */
[----:B------:R2:W-:Y:S02]  /*11220*/  @!P0 ST.E.64 desc[UR42][R4.64], R126 ;  /* 0x0000007e04008985 */ /* 0x0005e4000c101b2a */
[----:B0-----:R-:W-:-:S02]  /*11230*/  @!P4 LEA R10, P0, R207, R0, 0x2 ;  /* 0x00000000cf0ac211 */ /* 0x001fc400078010ff */
[----:B------:R-:W-:Y:S02]  /*11240*/  @!P1 LEA.HI.X R9, R208, R22, R157, 0x2, P6 ;  /* 0x00000016d0099211 */ /* 0x000fe400030f149d */
[----:B---3--:R-:W-:Y:S02]  /*11250*/  @!P3 LEA R12, P6, R206, R0, 0x2 ;  /* 0x00000000ce0cb211 */ /* 0x008fe400078c10ff */
[----:B------:R-:W-:Y:S01]  /*11260*/  @!P4 LEA.HI.X R11, R207, R22, R156, 0x2, P0 ;  /* 0x00000016cf0bc211 */ /* 0x000fe200000f149c */
        /* <DEDUP_REMOVED lines=16> */
.L_x_8367:
[----:B------:R-:W0:Y:S01]  /*11370*/  LDC.64 R8, c[0x0][0xd00] ;  /* 0x00034000ff087b82 */ /* 0x000e220000000a00 */
[----:B------:R-:W-:Y:S01]  /*11380*/  ULDC.64 UR6, c[0x0][0xd08] ;  /* 0x0003420000067ab9 */ /* 0x000fe20000000a00 */
[----:B------:R-:W-:Y:S01]  /*11390*/  IMAD.MOV.U32 R3, RZ, RZ, RZ ;  /* 0x000000ffff037224 */ /* 0x000fe200078e00ff */
[----:B------:R-:W-:-:S04]  /*113a0*/  ISETP.NE.U32.AND P1, PT, RZ, UR6, PT ;  /* 0x00000006ff007c0c */ /* 0x000fc8000bf25070 */
[----:B------:R-:W-:Y:S01]  /*113b0*/  ISETP.NE.AND.EX P1, PT, RZ, UR7, PT, P1 ;  /* 0x00000007ff007c0c */ /* 0x000fe2000bf25310 */
[----:B------:R-:W1:Y:S01]  /*113c0*/  LDC.64 R4, c[0x0][0xd00] ;  /* 0x00034000ff047b82 */ /* 0x000e620000000a00 */
[----:B0-----:R-:W-:-:S04]  /*113d0*/  ISETP.NE.U32.AND P0, PT, R8, RZ, PT ;  /* 0x000000ff0800720c */ /* 0x001fc80003f05070 */
[----:B------:R-:W-:-:S07]  /*113e0*/  ISETP.NE.AND.EX P0, PT, R9, RZ, PT, P0 ;  /* 0x000000ff0900720c */ /* 0x000fce0003f05300 */
[C---:B------:R-:W-:Y:S01]  /*113f0*/  @P1 LEA R8, P2, R194.reuse, UR6, 0x2 ;  /* 0x00000006c2081c11 */ /* 0x040fe2000f8410ff */
[----:B------:R-:W-:Y:S01]  /*11400*/  ULDC UR6, c[0x0][0xb88] ;  /* 0x0002e20000067ab9 */ /* 0x000fe20000000800 */
[C---:B-1----:R-:W-:Y:S02]  /*11410*/  IMAD.WIDE R4, R194.reuse, 0x4, R4 ;  /* 0x00000004c2047825 */ /* 0x042fe400078e0204 */
[----:B------:R-:W-:Y:S02]  /*11420*/  @P1 LEA.HI.X R9, R194, UR7, R202, 0x2, P2 ;  /* 0x00000007c2091c11 */ /* 0x000fe400090f14ca */
[----:B------:R-:W-:Y:S01]  /*11430*/  IMAD.U32 R7, RZ, RZ, UR6 ;  /* 0x00000006ff077e24 */ /* 0x000fe2000f8e00ff */
[----:B------:R0:W5:Y:S05]  /*11440*/  @P0 LDG.E R3, desc[UR42][R4.64] ;  /* 0x0000002a04030981 */ /* 0x00016a000c1e1900 */
        /* <DEDUP_REMOVED lines=12> */
.L_x_8376:
[----:B------:R-:W-:Y:S01]  /*11510*/  BSSY B1, `(.L_x_8377) ;  /* 0x0000038000017945 */ /* 0x000fe20003800000 */
[----:B------:R-:W-:Y:S02]  /*11520*/  SEL R31, R194, RZ, !P0 ;  /* 0x000000ffc21f7207 */ /* 0x000fe40004000000 */
[----:B------:R-:W-:Y:S02]  /*11530*/  SEL R202, R202, RZ, !P0 ;  /* 0x000000ffcaca7207 */ /* 0x000fe40004000000 */
[----:B-----5:R-:W-:Y:S01]  /*11540*/  SHF.R.S32.HI R24, RZ, 0x1f, R3 ;  /* 0x0000001fff187819 */ /* 0x020fe20000011403 */
[----:B------:R-:W-:Y:S06]  /*11550*/  @P3 BRA `(.L_x_8378) ;  /* 0x0000000000cc3947 */ /* 0x000fec0003800000 */
[----:B------:R-:W0:Y:S01]  /*11560*/  S2R R33, SR_TID.X ;  /* 0x0000000000217919 */ /* 0x000e220000002100 */
[----:B------:R-:W1:Y:S01]  /*11570*/  LDC R26, c[0x0][0xce8] ;  /* 0x00033a00ff1a7b82 */ /* 0x000e620000000800 */
[----:B------:R-:W-:Y:S02]  /*11580*/  IMAD.U32 R8, RZ, RZ, UR39 ;  /* 0x00000027ff087e24 */ /* 0x000fe4000f8e00ff */
[----:B-1----:R-:W-:-:S03]  /*11590*/  IMAD R4, R7, R26, RZ ;  /* 0x0000001a07047224 */ /* 0x002fc600078e02ff */
[----:B0-----:R-:W-:-:S04]  /*115a0*/  IADD3 R33, R8, -0x80, R33 ;  /* 0xffffff8008217810 */ /* 0x001fc80007ffe021 */
[----:B------:R-:W-:-:S13]  /*115b0*/  ISETP.GE.AND P0, PT, R33, R4, PT ;  /* 0x000000042100720c */ /* 0x000fda0003f06270 */
[----:B------:R-:W-:Y:S05]  /*115c0*/  @P0 BRA `(.L_x_8378) ;  /* 0x0000000000b00947 */ /* 0x000fea0003800000 */
[----:B------:R-:W-:Y:S01]  /*115d0*/  ISETP.NE.AND P1, PT, R26, 0x1, PT ;  /* 0x000000011a00780c */ /* 0x000fe20003f25270 */
[----:B------:R-:W-:Y:S01]  /*115e0*/  IMAD.MOV.U32 R22, RZ, RZ, 0xab8 ;  /* 0x00000ab8ff167424 */ /* 0x000fe200078e00ff */
[----:B------:R-:W-:Y:S01]  /*115f0*/  ISETP.GT.AND P0, PT, R0, 0x1, PT ;  /* 0x000000010000780c */ /* 0x000fe20003f04270 */
[----:B------:R-:W0:Y:S01]  /*11600*/  LDC.64 R4, c[0x0][0xca8] ;  /* 0x00032a00ff047b82 */ /* 0x000e220000000a00 */
[----:B------:R-:W-:Y:S01]  /*11610*/  LOP3.LUT R201, R201, 0xff, RZ, 0xc0, !PT ;  /* 0x000000ffc9c97812 */ /* 0x000fe200078ec0ff */
[----:B------:R-:W-:Y:S01]  /*11620*/  IMAD.MOV.U32 R25, RZ, RZ, R33 ;  /* 0x000000ffff197224 */ /* 0x000fe200078e0021 */
[----:B------:R-:W-:-:S05]  /*11630*/  SEL R22, R22, 0xa78, P0 ;  /* 0x00000a7816167807 */ /* 0x000fca0000000000 */
[----:B------:R-:W1:Y:S08]  /*11640*/  LDC.64 R14, c[0x0][R22+0x220] ;  /* 0x00008800160e7b82 */ /* 0x000e700000000a00 */
[----:B------:R-:W2:Y:S08]  /*11650*/  @P1 LDC R0, c[0x0][0xcec] ;  /* 0x00033b00ff001b82 */ /* 0x000eb00000000800 */
[----:B------:R-:W3:Y:S08]  /*11660*/  @P1 LDC R29, c[0x0][0xcf0] ;  /* 0x00033c00ff1d1b82 */ /* 0x000ef00000000800 */
[----:B------:R-:W4:Y:S01]  /*11670*/  LDC.64 R12, c[0x0][R22+0x218] ;  /* 0x00008600160c7b82 */ /* 0x000f220000000a00 */
[----:B-1----:R-:W-:-:S07]  /*11680*/  IMAD R15, R15, R31, RZ ;  /* 0x0000001f0f0f7224 */ /* 0x002fce00078e02ff */
[----:B------:R-:W1:Y:S01]  /*11690*/  LDC.64 R10, c[0x0][R22+0x228] ;  /* 0x00008a00160a7b82 */ /* 0x000e620000000a00 */
[----:B--2---:R-:W-:-:S07]  /*116a0*/  @P1 IMAD.HI.U32 R0, R33, R0, RZ ;  /* 0x0000000021001227 */ /* 0x004fce00078e00ff */
[----:B------:R-:W2:Y:S01]  /*116b0*/  LDC.64 R8, c[0x0][R22+0x210] ;  /* 0x0000840016087b82 */ /* 0x000ea20000000a00 */
[----:B---3--:R-:W-:Y:S01]  /*116c0*/  @P1 SHF.R.U32.HI R25, RZ, R29, R0 ;  /* 0x0000001dff191219 */ /* 0x008fe20000011600 */
[----:B------:R-:W-:Y:S01]  /*116d0*/  IMAD R29, R14, R202, R15 ;  /* 0x000000ca0e1d7224 */ /* 0x000fe200078e020f */
[----:B------:R-:W-:-:S03]  /*116e0*/  SEL R15, R201, RZ, P0 ;  /* 0x000000ffc90f7207 */ /* 0x000fc60000000000 */
[----:B------:R-:W-:Y:S02]  /*116f0*/  IMAD.MOV R0, RZ, RZ, -R25 ;  /* 0x000000ffff007224 */ /* 0x000fe400078e0a19 */
[-C--:B----4-:R-:W-:Y:S01]  /*11700*/  IMAD R27, R13, R195.reuse, RZ ;  /* 0x000000c30d1b7224 */ /* 0x090fe200078e02ff */
[----:B0-----:R-:W0:Y:S01]  /*11710*/  @!P0 LDC R4, c[0x0][0xc50] ;  /* 0x00031400ff048b82 */ /* 0x001e220000000800 */
[----:B------:R-:W-:-:S04]  /*11720*/  IMAD.WIDE.U32 R20, R12, R195, RZ ;  /* 0x000000c30c147225 */ /* 0x000fc800078e00ff */
[----:B------:R-:W-:-:S03]  /*11730*/  IMAD.WIDE.U32 R12, R14, R31, RZ ;  /* 0x0000001f0e0c7225 */ /* 0x000fc600078e00ff */
[----:B------:R-:W3:Y:S01]  /*11740*/  @!P0 LDC R5, c[0x0][0xc54] ;  /* 0x00031500ff058b82 */ /* 0x000ee20000000800 */
[----:B------:R-:W-:Y:S01]  /*11750*/  IMAD.IADD R27, R21, 0x1, R27 ;  /* 0x00000001151b7824 */ /* 0x000fe200078e021b */
[----:B------:R-:W-:Y:S01]  /*11760*/  IADD3 R20, P1, P3, R12, R20, R3 ;  /* 0x000000140c147210 */ /* 0x000fe20007b3e003 */
[----:B------:R-:W-:Y:S02]  /*11770*/  IMAD.IADD R29, R13, 0x1, R29 ;  /* 0x000000010d1d7824 */ /* 0x000fe400078e021d */
[-C--:B-1----:R-:W-:Y:S02]  /*11780*/  IMAD R21, R11, R15.reuse, RZ ;  /* 0x0000000f0b157224 */ /* 0x082fe400078e02ff */
        /* <DEDUP_REMOVED lines=10> */
[----:B------:R-:W-:-:S04]  /*11830*/  IMAD.WIDE.U32 R8, R8, R13, R10 ;  /* 0x0000000d08087225 */ /* 0x000fc800078e000a */
[----:B------:R-:W-:Y:S01]  /*11840*/  IMAD.IADD R0, R9, 0x1, R15 ;  /* 0x0000000109007824 */ /* 0x000fe200078e020f */
[----:B0-----:R-:W-:Y:S01]  /*11850*/  LEA R4, P0, R8, R4, 0x2 ;  /* 0x0000000408047211 */ /* 0x001fe200078010ff */
[----:B------:R-:W-:-:S03]  /*11860*/  IMAD.MOV.U32 R9, RZ, RZ, -0x800000 ;  /* 0xff800000ff097424 */ /* 0x000fc600078e00ff */
[----:B---3--:R-:W-:-:S05]  /*11870*/  LEA.HI.X R5, R8, R5, R0, 0x2, P0 ;  /* 0x0000000508057211 */ /* 0x008fca00000f1400 */
[----:B------:R0:W-:Y:S04]  /*11880*/  STG.E desc[UR42][R4.64], R9 ;  /* 0x0000000904007986 */ /* 0x0001e8000c10192a */
.L_x_8378:
[----:B------:R-:W-:Y:S05]  /*11890*/  BSYNC B1 ;  /* 0x0000000000017941 */ /* 0x000fea0003800000 */
.L_x_8377:
[----:B------:R-:W-:Y:S05]  /*118a0*/  @P2 BRA `(.L_x_8373) ;  /* 0x0000000800742947 */ /* 0x000fea0003800000 */
[----:B------:R-:W1:Y:S01]  /*118b0*/  LDC R10, c[0x0][0xce8] ;  /* 0x00033a00ff0a7b82 */ /* 0x000e620000000800 */
[----:B------:R-:W-:Y:S01]  /*118c0*/  ULDC.64 UR6, c[0x0][0xba0] ;  /* 0x0002e80000067ab9 */ /* 0x000fe20000000a00 */
[----:B------:R-:W-:Y:S01]  /*118d0*/  ULDC UR8, c[0x0][0xbc8] ;  /* 0x0002f20000087ab9 */ /* 0x000fe20000000800 */
[----:B------:R-:W-:Y:S01]  /*118e0*/  IMAD R0, R24, UR6, RZ ;  /* 0x0000000618007c24 */ /* 0x000fe2000f8e02ff */
[----:B------:R-:W-:Y:S01]  /*118f0*/  ISETP.GE.AND P2, PT, R200, UR8, PT ;  /* 0x00000008c8007c0c */ /* 0x000fe2000bf46270 */
[----:B0-----:R-:W-:Y:S01]  /*11900*/  IMAD.WIDE.U32 R4, R3, UR6, RZ ;  /* 0x0000000603047c25 */ /* 0x001fe2000f8e00ff */
[----:B------:R-:W-:Y:S01]  /*11910*/  ISETP.GE.AND P1, PT, R199, UR8, PT ;  /* 0x00000008c7007c0c */ /* 0x000fe2000bf26270 */
[----:B------:R-:W-:Y:S01]  /*11920*/  BSSY B1, `(.L_x_8379) ;  /* 0x0000071000017945 */ /* 0x000fe20003800000 */
[C---:B------:R-:W-:Y:S01]  /*11930*/  ISETP.GE.AND P3, PT, R18.reuse, UR8, PT ;  /* 0x0000000812007c0c */ /* 0x040fe2000bf66270 */
[----:B------:R-:W-:Y:S01]  /*11940*/  IMAD R3, R3, UR7, R0 ;  /* 0x0000000703037c24 */ /* 0x000fe2000f8e0200 */
[----:B------:R-:W-:Y:S01]  /*11950*/  ULDC.64 UR6, c[0x0][0xbe8] ;  /* 0x0002fa0000067ab9 */ /* 0x000fe20000000a00 */
[----:B------:R-:W-:Y:S01]  /*11960*/  SEL R14, RZ, 0xffffffff, P1 ;  /* 0xffffffffff0e7807 */ /* 0x000fe20000800000 */
[C---:B------:R-:W-:Y:S01]  /*11970*/  VIADD R32, R18.reuse, 0x180 ;  /* 0x0000018012207836 */ /* 0x040fe20000000000 */
[----:B------:R-:W-:Y:S01]  /*11980*/  SEL R12, RZ, 0x1, P3 ;  /* 0x00000001ff0c7807 */ /* 0x000fe20001800000 */
[----:B------:R-:W-:Y:S01]  /*11990*/  IMAD.IADD R5, R5, 0x1, R3 ;  /* 0x0000000105057824 */ /* 0x000fe200078e0203 */
[----:B------:R-:W-:Y:S01]  /*119a0*/  SHF.R.S32.HI R3, RZ, 0x1f, R28 ;  /* 0x0000001fff037819 */ /* 0x000fe2000001141c */
[----:B------:R-:W-:Y:S01]  /*119b0*/  VIADD R30, R18, 0x1c0 ;  /* 0x000001c0121e7836 */ /* 0x000fe20000000000 */
[----:B------:R-:W-:Y:S01]  /*119c0*/  SHF.R.S32.HI R26, RZ, 0x1f, R197 ;  /* 0x0000001fff1a7819 */ /* 0x000fe200000114c5 */
[----:B------:R-:W-:Y:S01]  /*119d0*/  IMAD.WIDE.U32 R4, R195, UR6, R4 ;  /* 0x00000006c3047c25 */ /* 0x000fe2000f8e0004 */
[----:B------:R-:W-:-:S02]  /*119e0*/  LEA.HI R3, R3, R28, RZ, 0x3 ;  /* 0x0000001c03037211 */ /* 0x000fc400078f18ff */
[----:B------:R-:W-:Y:S01]  /*119f0*/  ISETP.GE.AND P1, PT, R30, UR8, PT ;  /* 0x000000081e007c0c */ /* 0x000fe2000bf26270 */
[----:B------:R-:W-:Y:S01]  /*11a00*/  IMAD R5, R195, UR7, R5 ;  /* 0x00000007c3057c24 */ /* 0x000fe2000f8e0205 */
[----:B------:R-:W-:Y:S01]  /*11a10*/  LOP3.LUT R9, R3, 0xfffffff8, RZ, 0xc0, !PT ;  /* 0xfffffff803097812 */ /* 0x000fe200078ec0ff */
[----:B------:R-:W-:Y:S01]  /*11a20*/  ULDC.64 UR6, c[0x0][0xbf0] ;  /* 0x0002fc0000067ab9 */ /* 0x000fe20000000a00 */
[----:B-1----:R-:W-:Y:S01]  /*11a30*/  ISETP.NE.AND P0, PT, R10, 0x1, PT ;  /* 0x000000010a00780c */ /* 0x002fe20003f05270 */
[----:B------:R-:W-:Y:S01]  /*11a40*/  IMAD R0, R202, UR6, RZ ;  /* 0x00000006ca007c24 */ /* 0x000fe2000f8e02ff */
[----:B------:R-:W-:Y:S01]  /*11a50*/  SHF.R.S32.HI R15, RZ, 0x3, R3 ;  /* 0x00000003ff0f7819 */ /* 0x000fe20000011403 */
[----:B------:R-:W-:Y:S01]  /*11a60*/  IMAD.IADD R28, R28, 0x1, -R9 ;  /* 0x000000011c1c7824 */ /* 0x000fe200078e0a09 */
[----:B------:R-:W-:Y:S01]  /*11a70*/  SHF.R.S32.HI R27, RZ, 0x1f, R32 ;  /* 0x0000001fff1b7819 */ /* 0x000fe20000011420 */
[C---:B------:R-:W-:Y:S01]  /*11a80*/  IMAD R9, R31.reuse, UR7, R0 ;  /* 0x000000071f097c24 */ /* 0x040fe2000f8e0200 */
[----:B------:R-:W-:Y:S01]  /*11a90*/  SEL R0, RZ, 0xffffffff, P2 ;  /* 0xffffffffff007807 */ /* 0x000fe20001000000 */
[----:B------:R-:W-:Y:S01]  /*11aa0*/  IMAD R3, R28, 0x20, R15 ;  /* 0x000000201c037824 */ /* 0x000fe200078e020f */
[----:B------:R-:W-:Y:S01]  /*11ab0*/  SHF.R.S32.HI R28, RZ, 0x1f, R199 ;  /* 0x0000001fff1c7819 */ /* 0x000fe200000114c7 */
[----:B------:R-:W-:Y:S01]  /*11ac0*/  IMAD.WIDE.U32 R4, R31, UR6, R4 ;  /* 0x000000061f047c25 */ /* 0x000fe2000f8e0004 */
[----:B------:R-:W-:Y:S01]  /*11ad0*/  ULDC.64 UR6, c[0x0][0xbe0] ;  /* 0x0002f80000067ab9 */ /* 0x000fe20000000a00 */
[----:B------:R-:W-:-:S02]  /*11ae0*/  SHF.R.S32.HI R29, RZ, 0x1f, R196 ;  /* 0x0000001fff1d7819 */ /* 0x000fc400000114c4 */
[----:B------:R-:W0:Y:S01]  /*11af0*/  @P0 LDC R11, c[0x0][0xcec] ;  /* 0x00033b00ff0b0b82 */ /* 0x000e220000000800 */
[----:B------:R-:W-:Y:S01]  /*11b00*/  VIADD R8, R3, UR39 ;  /* 0x0000002703087c36 */ /* 0x000fe20008000000 */
[----:B------:R-:W-:Y:S01]  /*11b10*/  SHF.R.S32.HI R31, RZ, 0x1f, R198 ;  /* 0x0000001fff1f7819 */ /* 0x000fe200000114c6 */
[----:B------:R-:W-:Y:S01]  /*11b20*/  IMAD.SHL.U32 R21, R0, 0x2, RZ ;  /* 0x0000000200157824 */ /* 0x000fe200078e00ff */
[----:B------:R-:W-:Y:S01]  /*11b30*/  SHF.R.S32.HI R33, RZ, 0x1f, R30 ;  /* 0x0000001fff217819 */ /* 0x000fe2000001141e */
[----:B------:R-:W-:Y:S01]  /*11b40*/  IMAD.MOV.U32 R3, RZ, RZ, R8 ;  /* 0x000000ffff037224 */ /* 0x000fe200078e0008 */
[----:B------:R-:W-:Y:S01]  /*11b50*/  SHF.R.S32.HI R34, RZ, 0x1f, R200 ;  /* 0x0000001fff227819 */ /* 0x000fe200000114c8 */
[----:B------:R-:W-:Y:S01]  /*11b60*/  IMAD.IADD R5, R5, 0x1, R9 ;  /* 0x0000000105057824 */ /* 0x000fe200078e0209 */
[----:B------:R-:W1:Y:S01]  /*11b70*/  @P0 LDC R13, c[0x0][0xcf0] ;  /* 0x00033c00ff0d0b82 */ /* 0x000e620000000800 */
[----:B------:R-:W-:Y:S01]  /*11b80*/  LOP3.LUT R12, R21, 0x2, R12, 0xe2, !PT ;  /* 0x00000002150c7812 */ /* 0x000fe200078ee20c */
[----:B------:R-:W-:-:S02]  /*11b90*/  IMAD R25, R7, R10, RZ ;  /* 0x0000000a07197224 */ /* 0x000fc400078e02ff */
[----:B0-----:R-:W-:-:S04]  /*11ba0*/  @P0 IMAD.HI.U32 R0, R8, R11, RZ ;  /* 0x0000000b08000227 */ /* 0x001fc800078e00ff */
[----:B------:R-:W-:Y:S01]  /*11bb0*/  IMAD.SHL.U32 R11, R14, 0x4, RZ ;  /* 0x000000040e0b7824 */ /* 0x000fe200078e00ff */
[----:B-1----:R-:W-:Y:S02]  /*11bc0*/  @P0 SHF.R.U32.HI R3, RZ, R13, R0 ;  /* 0x0000000dff030219 */ /* 0x002fe40000011600 */
[----:B------:R-:W-:Y:S02]  /*11bd0*/  ISETP.GE.AND P0, PT, R198, UR8, PT ;  /* 0x00000008c6007c0c */ /* 0x000fe4000bf06270 */
[--C-:B------:R-:W-:Y:S01]  /*11be0*/  SHF.R.S32.HI R0, RZ, 0x1f, R3.reuse ;  /* 0x0000001fff007819 */ /* 0x100fe20000011403 */
[----:B------:R-:W-:Y:S01]  /*11bf0*/  IMAD.MOV R9, RZ, RZ, -R3 ;  /* 0x000000ffff097224 */ /* 0x000fe200078e0a03 */
[----:B------:R-:W-:Y:S01]  /*11c00*/  LOP3.LUT R12, R11, 0x4, R12, 0xe2, !PT ;  /* 0x000000040b0c7812 */ /* 0x000fe200078ee20c */
[----:B------:R-:W-:Y:S01]  /*11c10*/  IMAD.WIDE.U32 R4, R3, UR6, R4 ;  /* 0x0000000603047c25 */ /* 0x000fe2000f8e0004 */
[----:B------:R-:W-:Y:S02]  /*11c20*/  SEL R11, RZ, 0xffffffff, P0 ;  /* 0xffffffffff0b7807 */ /* 0x000fe40000000000 */
[----:B------:R-:W-:Y:S01]  /*11c30*/  ISETP.GE.AND P0, PT, R197, UR8, PT ;  /* 0x00000008c5007c0c */ /* 0x000fe2000bf06270 */
[----:B------:R-:W-:-:S02]  /*11c40*/  IMAD R0, R0, UR6, RZ ;  /* 0x0000000600007c24 */ /* 0x000fc4000f8e02ff */
[----:B------:R-:W-:Y:S02]  /*11c50*/  IMAD R9, R10, R9, R8 ;  /* 0x000000090a097224 */ /* 0x000fe400078e0208 */
[----:B------:R-:W-:Y:S02]  /*11c60*/  IMAD.SHL.U32 R13, R11, 0x8, RZ ;  /* 0x000000080b0d7824 */ /* 0x000fe400078e00ff */
[----:B------:R-:W-:Y:S01]  /*11c70*/  IMAD R11, R3, UR7, R0 ;  /* 0x00000007030b7c24 */ /* 0x000fe2000f8e0200 */
[----:B------:R-:W-:Y:S01]  /*11c80*/  SEL R3, RZ, 0xffffffff, P0 ;  /* 0xffffffffff037807 */ /* 0x000fe20000000000 */
[----:B------:R-:W-:Y:S01]  /*11c90*/  ULDC.64 UR6, c[0x0][0xbd8] ;  /* 0x0002f60000067ab9 */ /* 0x000fe20000000a00 */
[----:B------:R-:W-:Y:S01]  /*11ca0*/  ISETP.GE.AND P0, PT, R196, UR8, PT ;  /* 0x00000008c4007c0c */ /* 0x000fe2000bf06270 */
[----:B------:R-:W-:Y:S01]  /*11cb0*/  IMAD.IADD R5, R5, 0x1, R11 ;  /* 0x0000000105057824 */ /* 0x000fe200078e020b */
[----:B------:R-:W-:Y:S02]  /*11cc0*/  SHF.R.S32.HI R0, RZ, 0x1f, R9 ;  /* 0x0000001fff007819 */ /* 0x000fe40000011409 */
        /* <DEDUP_REMOVED lines=10> */
[----:B------:R-:W-:Y:S01]  /*11d70*/  SEL R9, RZ, 0x40, P0 ;  /* 0x00000040ff097807 */ /* 0x000fe20000000000 */
[----:B------:R-:W-:Y:S01]  /*11d80*/  VIADD R0, R15, UR39 ;  /* 0x000000270f007c36 */ /* 0x000fe20008000000 */
[C---:B------:R-:W-:Y:S01]  /*11d90*/  LEA R22, P0, R4.reuse, UR6, 0x1 ;  /* 0x0000000604167c11 */ /* 0x040fe2000f8008ff */
[----:B------:R-:W-:Y:S01]  /*11da0*/  IMAD.IADD R3, R5, 0x1, R3 ;  /* 0x0000000105037824 */ /* 0x000fe200078e0203 */
[----:B------:R-:W-:Y:S02]  /*11db0*/  LOP3.LUT R12, R11, 0x20, R12, 0xe2, !PT ;  /* 0x000000200b0c7812 */ /* 0x000fe400078ee20c */
[----:B------:R-:W-:Y:S01]  /*11dc0*/  SEL R5, RZ, 0x80, P1 ;  /* 0x00000080ff057807 */ /* 0x000fe20000800000 */
[----:B------:R0:W1:Y:S01]  /*11dd0*/  SHFL.IDX PT, R8, R22, RZ, 0x181f ;  /* 0x00181fff16087589 */ /* 0x00006200000e0000 */
[----:B------:R-:W-:-:S02]  /*11de0*/  LEA.HI.X R3, R4, UR7, R3, 0x1, P0 ;  /* 0x0000000704037c11 */ /* 0x000fc400080f0c03 */
        /* <DEDUP_REMOVED lines=36> */
.L_x_8380:
[----:B------:R-:W-:Y:S05]  /*12030*/  BSYNC B1 ;  /* 0x0000000000017941 */ /* 0x000fea0003800000 */
.L_x_8379:
        /* <DEDUP_REMOVED lines=36> */
.L_x_8373:
[----:B------:R-:W-:Y:S05]  /*12280*/  BSYNC B0 ;  /* 0x0000000000007941 */ /* 0x000fea0003800000 */
.L_x_8366:
[----:B------:R-:W-:Y:S02]  /*12290*/  ULDC UR6, c[0x0][0xd3c] ;  /* 0x00034f0000067ab9 */ /* 0x000fe40000000800 */
[----:B------:R-:W-:-:S06]  /*122a0*/  UISETP.GE.AND UP0, UPT, UR5, UR6, UPT ;  /* 0x000000060500728c */ /* 0x000fcc000bf06270 */
[----:B------:R-:W-:-:S13]  /*122b0*/  PLOP3.LUT P0, PT, PT, PT, UP0, 0x80, 0x0 ;  /* 0x000000000000781c */ /* 0x000fda0003f0f008 */
[----:B------:R-:W-:Y:S05]  /*122c0*/  @!P0 BRA `(.L_x_8381) ;  /* 0xfffffef0001c8947 */ /* 0x000fea000383ffff */
[----:B------:R-:W-:Y:S05]  /*122d0*/  EXIT ;  /* 0x000000000000794d */ /* 0x000fea0003800000 */
.L_x_8316:
        /* <DEDUP_REMOVED lines=16> */
.L_x_8382:
        /* <DEDUP_REMOVED lines=43> */
.L_x_8386:
        /* <DEDUP_REMOVED lines=35> */
.L_x_8384:
        /* <DEDUP_REMOVED lines=13> */
.L_x_8387:
        /* <DEDUP_REMOVED lines=62> */
.L_x_8388:
        /* <DEDUP_REMOVED lines=61> */
.L_x_8389:
[----:B------:R-:W-:-:S05]  /*13140*/  LOP3.LUT R25, RZ, R2, RZ, 0x33, !PT ;  /* 0x00000002ff197212 */ /* 0x000fca00078e33ff */
[----:B------:R-:W-:Y:S01]  /*13150*/  IMAD.IADD R25, R6, 0x1, R25 ;  /* 0x0000000106197824 */ /* 0x000fe200078e0219 */
[----:B------:R-:W-:Y:S06]  /*13160*/  BRA `(.L_x_8390) ;  /* 0x0000000000147947 */ /* 0x000fec0003800000 */
.L_x_8385:
[----:B------:R-:W-:Y:S01]  /*13170*/  ULDC UR4, c[0x0][0xd3c] ;  /* 0x00034f0000047ab9 */ /* 0x000fe20000000800 */
[----:B------:R-:W-:Y:S02]  /*13180*/  IMAD.MOV.U32 R25, RZ, RZ, RZ ;  /* 0x000000ffff197224 */ /* 0x000fe400078e00ff */
[----:B------:R-:W-:Y:S02]  /*13190*/  IMAD.U32 R24, RZ, RZ, UR6 ;  /* 0x00000006ff187e24 */ /* 0x000fe4000f8e00ff */
[----:B------:R-:W-:Y:S02]  /*131a0*/  IMAD.MOV.U32 R26, RZ, RZ, RZ ;  /* 0x000000ffff1a7224 */ /* 0x000fe400078e00ff */
[----:B------:R-:W-:-:S07]  /*131b0*/  IMAD.U32 R27, RZ, RZ, UR4 ;  /* 0x00000004ff1b7e24 */ /* 0x000fce000f8e00ff */
.L_x_8390:
[----:B------:R-:W-:-:S13]  /*131c0*/  ISETP.NE.AND P0, PT, R7, RZ, PT ;  /* 0x000000ff0700720c */ /* 0x000fda0003f05270 */
[----:B------:R-:W0:Y:S01]  /*131d0*/  @!P0 S2R R3, SR_CgaCtaId ;  /* 0x0000000000038919 */ /* 0x000e220000008800 */
[----:B------:R-:W-:-:S04]  /*131e0*/  @!P0 MOV R2, 0x400 ;  /* 0x0000040000028802 */ /* 0x000fc80000000f00 */
[----:B0-----:R-:W-:-:S05]  /*131f0*/  @!P0 LEA R2, R3, R2, 0x18 ;  /* 0x0000000203028211 */ /* 0x001fca00078ec0ff */
[----:B------:R1:W-:Y:S01]  /*13200*/  @!P0 STS.128 [R2+0x388d0], R24 ;  /* 0x0388d01802008388 */ /* 0x0003e20000000c00 */
[----:B------:R-:W-:Y:S06]  /*13210*/  BAR.ARV 0x5, 0x180 ;  /* 0x0146000000007b1d */ /* 0x000fec0000002000 */
.L_x_8383:
        /* <DEDUP_REMOVED lines=33> */
.L_x_8460:
        /* <DEDUP_REMOVED lines=48> */
.L_x_8392:
        /* <DEDUP_REMOVED lines=9> */
.L_x_8393:
        /* <DEDUP_REMOVED lines=9> */
.L_x_8394:
        /* <DEDUP_REMOVED lines=13> */
[C---:B------:R-:W-:Y:S01]  /*13920*/  VIADD R2, R29.reuse, 0x3f ;  /* 0x0000003f1d027836 */ /* 0x040fe20000000000 */
[----:B----4-:R-:W-:-:S05]  /*13930*/  IADD3 R3, R29, 0x40, -R4 ;  /* 0x000000401d037810 */ /* 0x010fca0007ffe804 */
        /* <DEDUP_REMOVED lines=44> */
.L_x_8396:
[----:B------:R-:W-:Y:S05]  /*13c00*/  BSYNC B0 ;  /* 0x0000000000007941 */ /* 0x000fea0003800000 */
.L_x_8395:
        /* <DEDUP_REMOVED lines=24> */
.L_x_8398:
        /* <DEDUP_REMOVED lines=20> */
.L_x_8401:
[----:B------:R-:W-:Y:S05]  /*13ed0*/  BSYNC B6 ;  /* 0x0000000000067941 */ /* 0x000fea0003800000 */
.L_x_8400:
        /* <DEDUP_REMOVED lines=20> */
.L_x_8404:
        /* <DEDUP_REMOVED lines=15> */
.L_x_8403:
[----:B------:R-:W-:Y:S05]  /*14110*/  BSYNC B6 ;  /* 0x0000000000067941 */ /* 0x000fea0003800000 */
.L_x_8402:
        /* <DEDUP_REMOVED lines=9> */
[----:B------:R-:W-:-:S05]  /*141b0*/  @P0 IADD3.X R3, R30, UR5, RZ, P1, !PT ;  /* 0x000000051e030c10 */ /* 0x000fca0008ffe4ff */
        /* <DEDUP_REMOVED lines=9> */
[----:B------:R-:W1:Y:S01]  /*14250*/  S2R R4, SR_TID.X ;  /* 0x0000000000047919 */ /* 0x000e620000002100 */
[----:B------:R-:W-:Y:S02]  /*14260*/  LOP3.LUT R0, R0, 0x1c0, RZ, 0xfc, !PT ;  /* 0x000001c000007812 */ /* 0x000fe400078efcff */
[----:B------:R-:W-:Y:S02]  /*14270*/  LOP3.LUT R21, R21, 0x38, RZ, 0xc0, !PT ;  /* 0x0000003815157812 */ /* 0x000fe400078ec0ff */
[----:B------:R-:W-:-:S02]  /*14280*/  ISETP.GE.AND P0, PT, R0, UR4, PT ;  /* 0x0000000400007c0c */ /* 0x000fc4000bf06270 */
[----:B------:R-:W3:Y:S01]  /*14290*/  S2R R0, SR_TID.X ;  /* 0x0000000000007919 */ /* 0x000ee20000002100 */
        /* <DEDUP_REMOVED lines=8> */
[----:B-1----:R-:W-:-:S05]  /*14320*/  IMAD.SHL.U32 R4, R4, 0x8, RZ ;  /* 0x0000000804047824 */ /* 0x002fca00078e00ff */
[----:B------:R-:W-:Y:S01]  /*14330*/  LOP3.LUT R4, R4, 0x38, RZ, 0xc0, !PT ;  /* 0x0000003804047812 */ /* 0x000fe200078ec0ff */
[----:B---3--:R-:W-:-:S03]  /*14340*/  IMAD.SHL.U32 R0, R0, 0x8, RZ ;  /* 0x0000000800007824 */ /* 0x008fc600078e00ff */
[----:B------:R-:W-:Y:S02]  /*14350*/  LOP3.LUT R4, R4, 0x80, RZ, 0xfc, !PT ;  /* 0x0000008004047812 */ /* 0x000fe400078efcff */
[----:B------:R-:W-:Y:S02]  /*14360*/  LOP3.LUT R0, R0, 0x38, RZ, 0xc0, !PT ;  /* 0x0000003800007812 */ /* 0x000fe400078ec0ff */
[----:B------:R-:W-:Y:S02]  /*14370*/  ISETP.GE.AND P5, PT, R4, UR4, PT ;  /* 0x0000000404007c0c */ /* 0x000fe4000bfa6270 */
[----:B------:R-:W-:-:S04]  /*14380*/  LOP3.LUT R0, R0, 0xc0, RZ, 0xfc, !PT ;  /* 0x000000c000007812 */ /* 0x000fc800078efcff */
[----:B------:R-:W-:-:S07]  /*14390*/  ISETP.GE.AND P4, PT, R0, UR4, PT ;  /* 0x0000000400007c0c */ /* 0x000fce000bf86270 */
[----:B------:R-:W-:-:S04]  /*143a0*/  @P5 LOP3.LUT R16, R16, 0x20, RZ, 0xfc, !PT ;  /* 0x0000002010105812 */ /* 0x000fc800078efcff */
[----:B------:R-:W-:-:S04]  /*143b0*/  LOP3.LUT R16, R16, 0xffffffef, RZ, 0xc0, !PT ;  /* 0xffffffef10107812 */ /* 0x000fc800078ec0ff */
[----:B------:R-:W-:-:S04]  /*143c0*/  @P4 LOP3.LUT R16, R16, 0x10, RZ, 0xfc, !PT ;  /* 0x0000001010104812 */ /* 0x000fc800078efcff */
[----:B------:R-:W-:Y:S02]  /*143d0*/  LOP3.LUT R16, R16, 0xfffffffb, RZ, 0xc0, !PT ;  /* 0xfffffffb10107812 */ /* 0x000fe400078ec0ff */
[----:B--2---:R-:W-:Y:S02]  /*143e0*/  LEA R0, R33, 0xffffffc0, 0x6 ;  /* 0xffffffc021007811 */ /* 0x004fe400078e30ff */
[C---:B------:R-:W-:Y:S02]  /*143f0*/  LOP3.LUT R33, R21.reuse, 0x100, RZ, 0xfc, !PT ;  /* 0x0000010015217812 */ /* 0x040fe400078efcff */
[----:B------:R-:W-:Y:S02]  /*14400*/  LOP3.LUT R21, R21, 0x140, RZ, 0xfc, !PT ;  /* 0x0000014015157812 */ /* 0x000fe400078efcff */
[----:B------:R-:W-:Y:S02]  /*14410*/  ISETP.GE.AND P3, PT, R33, UR4, PT ;  /* 0x0000000421007c0c */ /* 0x000fe4000bf66270 */
[----:B------:R-:W-:-:S13]  /*14420*/  ISETP.GE.AND P2, PT, R21, UR4, PT ;  /* 0x0000000415007c0c */ /* 0x000fda000bf46270 */
[----:B------:R-:W-:-:S04]  /*14430*/  @P2 LOP3.LUT R16, R16, 0x4, RZ, 0xfc, !PT ;  /* 0x0000000410102812 */ /* 0x000fc800078efcff */
[----:B------:R-:W-:-:S04]  /*14440*/  LOP3.LUT R16, R16, 0xfffffff7, RZ, 0xc0, !PT ;  /* 0xfffffff710107812 */ /* 0x000fc800078ec0ff */
[----:B------:R-:W-:Y:S01]  /*14450*/  @P3 LOP3.LUT R16, R16, 0x8, RZ, 0xfc, !PT ;  /* 0x0000000810103812 */ /* 0x000fe200078efcff */
[----:B0---4-:R-:W-:Y:S06]  /*14460*/  BRA.DIV UR5, `(.L_x_8405) ;  /* 0x0000005205b07947 */ /* 0x011fec000b800000 */
.L_x_8478:
        /* <DEDUP_REMOVED lines=59> */
.L_x_8406:
        /* <DEDUP_REMOVED lines=9> */
.L_x_8479:
[----:B------:R-:W-:Y:S05]  /*148b0*/  BSYNC B0 ;  /* 0x0000000000007941 */ /* 0x000fea0003800000 */
.L_x_8407:
        /* <DEDUP_REMOVED lines=64> */
.L_x_8489:
        /* <DEDUP_REMOVED lines=10> */
.L_x_8410:
        /* <DEDUP_REMOVED lines=11> */
.L_x_8411:
        /* <DEDUP_REMOVED lines=31> */
.L_x_8413:
[----:B------:R-:W-:Y:S05]  /*15000*/  BSYNC B6 ;  /* 0x0000000000067941 */ /* 0x000fea0003800000 */
.L_x_8412:
[----:B------:R-:W2:Y:S01]  /*15010*/  LDL R4, [R1+0xc] ;  /* 0x00000c0001047983 */ /* 0x000ea20000100800 */
[----:B0-----:R-:W0:Y:S01]  /*15020*/  S2R R2, SR_TID.X ;  /* 0x0000000000027919 */ /* 0x001e220000002100 */
[----:B------:R-:W-:Y:S01]  /*15030*/  IMAD.MOV.U32 R21, RZ, RZ, R35 ;  /* 0x000000ffff157224 */ /* 0x000fe200078e0023 */
[----:B------:R-:W-:Y:S01]  /*15040*/  ULDC.64 UR4, c[0x0][0x298] ;  /* 0x0000a60000047ab9 */ /* 0x000fe20000000a00 */
[----:B------:R-:W3:Y:S01]  /*15050*/  LDC R5, c[0x0][0x448] ;  /* 0x00011200ff057b82 */ /* 0x000ee20000000800 */
[----:B------:R-:W4:Y:S04]  /*15060*/  LDL R20, [R1+0x4] ;  /* 0x0000040001147983 */ /* 0x000f280000100800 */
[----:B------:R0:W5:Y:S02]  /*15070*/  LDL R9, [R1+0x8] ;  /* 0x0000080001097983 */ /* 0x0001640000100800 */
[----:B0-----:R-:W-:-:S04]  /*15080*/  LOP3.LUT R2, R2, 0x7f, RZ, 0xc0, !PT ;  /* 0x0000007f02027812 */ /* 0x001fc800078ec0ff */
[----:B------:R-:W-:Y:S02]  /*15090*/  SHF.R.U32.HI R0, RZ, 0x3, R2 ;  /* 0x00000003ff007819 */ /* 0x000fe40000011602 */
[----:B------:R-:W0:Y:S01]  /*150a0*/  LDC R2, c[0x0][0x448] ;  /* 0x00011200ff027b82 */ /* 0x000e220000000800 */
[----:B------:R-:W1:Y:S01]  /*150b0*/  S2R R35, SR_TID.X ;  /* 0x0000000000237919 */ /* 0x000e620000002100 */
[----:B0-----:R-:W-:-:S13]  /*150c0*/  ISETP.NE.AND P6, PT, R2, 0x1, PT ;  /* 0x000000010200780c */ /* 0x001fda0003fc5270 */
[----:B------:R-:W0:Y:S01]  /*150d0*/  @P6 LDC R3, c[0x0][0x44c] ;  /* 0x00011300ff036b82 */ /* 0x000e220000000800 */
[----:B-1----:R-:W-:-:S07]  /*150e0*/  IMAD.SHL.U32 R35, R35, 0x10, RZ ;  /* 0x0000001023237824 */ /* 0x002fce00078e00ff */
[----:B------:R-:W1:Y:S01]  /*150f0*/  @P6 LDC R2, c[0x0][0x450] ;  /* 0x00011400ff026b82 */ /* 0x000e620000000800 */
[----:B------:R-:W-:-:S05]  /*15100*/  LOP3.LUT R35, R0, 0x70, R35, 0xf8, !PT ;  /* 0x0000007000237812 */ /* 0x000fca00078ef823 */
[----:B------:R-:W-:-:S04]  /*15110*/  IMAD R35, R25, 0x40, R35 ;  /* 0x0000004019237824 */ /* 0x000fc800078e0223 */
[----:B------:R-:W-:Y:S02]  /*15120*/  IMAD.MOV.U32 R0, RZ, RZ, R35 ;  /* 0x000000ffff007224 */ /* 0x000fe400078e0023 */
[----:B0-----:R-:W-:-:S05]  /*15130*/  @P6 IMAD.HI.U32 R3, R35, R3, RZ ;  /* 0x0000000323036227 */ /* 0x001fca00078e00ff */
[----:B-1----:R-:W-:Y:S01]  /*15140*/  @P6 SHF.R.U32.HI R0, RZ, R2, R3 ;  /* 0x00000002ff006219 */ /* 0x002fe20000011603 */
[----:B------:R-:W-:Y:S01]  /*15150*/  IMAD.WIDE.U32 R2, R36, UR4, RZ ;  /* 0x0000000424027c25 */ /* 0x000fe2000f8e00ff */
[----:B------:R-:W0:Y:S03]  /*15160*/  S2R R7, SR_TID.X ;  /* 0x0000000000077919 */ /* 0x000e260000002100 */
        /* <DEDUP_REMOVED lines=21> */
[----:B---3--:R-:W-:Y:S02]  /*152c0*/  IMAD R0, R5, R0, R35 ;  /* 0x0000000005007224 */ /* 0x008fe400078e0223 */
        /* <DEDUP_REMOVED lines=15> */
[----:B-----5:R-:W-:Y:S01]  /*153c0*/  IMAD R3, R9, R5, RZ ;  /* 0x0000000509037224 */ /* 0x020fe200078e02ff */
[----:B------:R-:W-:Y:S01]  /*153d0*/  SHFL.IDX PT, R4, R2, RZ, 0x181f ;  /* 0x00181fff02047589 */ /* 0x000fe200000e0000 */
[----:B------:R-:W-:Y:S01]  /*153e0*/  IMAD R25, R25, 0x40, R8 ;  /* 0x0000004019197824 */ /* 0x000fe200078e0208 */
        /* <DEDUP_REMOVED lines=37> */
.L_x_8498:
        /* <DEDUP_REMOVED lines=12> */
.L_x_8415:
        /* <DEDUP_REMOVED lines=28> */
.L_x_8417:
[----:B------:R-:W-:Y:S05]  /*158c0*/  BSYNC B6 ;  /* 0x0000000000067941 */ /* 0x000fea0003800000 */
.L_x_8416:
        /* <DEDUP_REMOVED lines=163> */
.L_x_8508:
        /* <DEDUP_REMOVED lines=23> */
.L_x_8420:
[----:B------:R-:W-:Y:S05]  /*16470*/  BSYNC B0 ;  /* 0x0000000000007941 */ /* 0x000fea0003800000 */
.L_x_8419:
[----:B------:R-:W-:Y:S01]  /*16480*/  NOP ;  /* 0x0000000000007918 */ /* 0x000fe20000000000 */
[----:B------:R-:W-:-:S13]  /*16490*/  PLOP3.LUT P0, PT, PT, PT, PT, 0x80, 0x0 ;  /* 0x000000000000781c */ /* 0x000fda0003f0f070 */
.L_x_8421:
        /* <DEDUP_REMOVED lines=18> */
.L_x_8509:
[----:B------:R-:W-:Y:S05]  /*165c0*/  BSYNC B0 ;  /* 0x0000000000007941 */ /* 0x000fea0003800000 */
.L_x_8422:
[----:B------:R-:W-:-:S05]  /*165d0*/  IMAD.U32 R2, RZ, RZ, UR36 ;  /* 0x00000024ff027e24 */ /* 0x000fca000f8e00ff */
[----:B------:R-:W-:-:S13]  /*165e0*/  ISETP.NE.AND P0, PT, R2, 0x3, PT ;  /* 0x000000030200780c */ /* 0x000fda0003f05270 */
[----:B------:R-:W-:Y:S05]  /*165f0*/  @!P0 BRA `(.L_x_8424) ;  /* 0x0000000000048947 */ /* 0x000fea0003800000 */
[----:B------:R-:W-:Y:S01]  /*16600*/  BPT.TRAP 0x1 ;  /* 0x000000040000795c */ /* 0x000fe20000300000 */
.L_x_8424:
[----:B0-----:R-:W-:Y:S01]  /*16610*/  SHF.L.U32 R0, R23, 0x1f, RZ ;  /* 0x0000001f17007819 */ /* 0x001fe200000006ff */
[----:B------:R-:W-:Y:S03]  /*16620*/  BSSY B0, `(.L_x_8425) ;  /* 0x0000003000007945 */ /* 0x000fe60003800000 */
[----:B------:R-:W0:Y:S02]  /*16630*/  SYNCS.PHASECHK.TRANS64.TRYWAIT P0, [R22+URZ+0x38860], R0 ;  /* 0x03886000160075a7 */ /* 0x000e24000800017f */
[----:B0-----:R-:W-:Y:S05]  /*16640*/  @!P0 BRA `(.L_x_8426) ;  /* 0x0000004400fc8947 */ /* 0x001fea0003800000 */
.L_x_8510:
[----:B------:R-:W-:Y:S05]  /*16650*/  BSYNC B0 ;  /* 0x0000000000007941 */ /* 0x000fea0003800000 */
.L_x_8425:
        /* <DEDUP_REMOVED lines=108> */
.L_x_8520:
        /* <DEDUP_REMOVED lines=34> */
.L_x_8428:
        /* <DEDUP_REMOVED lines=11> */
.L_x_8429:
        /* <DEDUP_REMOVED lines=11> */
.L_x_8444:
        /* <DEDUP_REMOVED lines=44> */
.L_x_8432:
[----:B------:R-:W-:Y:S01]  /*17360*/  IMAD R6, R18, 0x8, R17 ;  /* 0x0000000812067824 */ /* 0x000fe200078e0211 */
[----:B------:R-:W-:Y:S01]  /*17370*/  SHF.L.U32 R20, R23, 0x1f, RZ ;  /* 0x0000001f17147819 */ /* 0x000fe200000006ff */
[----:B------:R-:W-:Y:S01]  /*17380*/  BSSY B1, `(.L_x_8433) ;  /* 0x0000004000017945 */ /* 0x000fe20003800000 */
[----:B------:R-:W-:Y:S02]  /*17390*/  SHF.R.S32.HI R9, RZ, 0x1f, R5 ;  /* 0x0000001fff097819 */ /* 0x000fe40000011405 */
[----:B------:R-:W0:Y:S02]  /*173a0*/  SYNCS.PHASECHK.TRANS64.TRYWAIT P0, [R6+URZ+0x38840], R20 ;  /* 0x03884014060075a7 */ /* 0x000e24000800017f */
[----:B0-----:R-:W-:Y:S05]  /*173b0*/  @!P0 BRA `(.L_x_8434) ;  /* 0x0000004000dc8947 */ /* 0x001fea0003800000 */
.L_x_8521:
[----:B------:R-:W-:Y:S05]  /*173c0*/  BSYNC B1 ;  /* 0x0000000000017941 */ /* 0x000fea0003800000 */
.L_x_8433:
        /* <DEDUP_REMOVED lines=40> */
.L_x_8531:
        /* <DEDUP_REMOVED lines=8> */
.L_x_8436:
        /* <DEDUP_REMOVED lines=11> */
.L_x_8437:
[----:B------:R2:W-:Y:S01]  /*17780*/  SYNCS.ARRIVE.TRANS64.A1T0 RZ, [R6+URZ+0x38830], RZ ;  /* 0x038830ff06ff79a7 */ /* 0x0005e2000810003f */
[----:B------:R-:W-:Y:S05]  /*17790*/  @!P2 BRA `(.L_x_8438) ;  /* 0x000000000004a947 */ /* 0x000fea0003800000 */
[----:B------:R-:W-:Y:S01]  /*177a0*/  BPT.TRAP 0x1 ;  /* 0x000000040000795c */ /* 0x000fe20000300000 */
.L_x_8438:
[----:B------:R-:W3:Y:S01]  /*177b0*/  SYNCS.PHASECHK.TRANS64.TRYWAIT P0, [R6+URZ+0x38860], R20 ;  /* 0x03886014060075a7 */ /* 0x000ee2000800017f */
[----:B------:R-:W-:Y:S04]  /*177c0*/  BSSY B1, `(.L_x_8439) ;  /* 0x0000002000017945 */ /* 0x000fe80003800000 */
[----:B---3--:R-:W-:Y:S05]  /*177d0*/  @!P0 BRA `(.L_x_8440) ;  /* 0x0000004400048947 */ /* 0x008fea0003800000 */
.L_x_8532:
[----:B------:R-:W-:Y:S05]  /*177e0*/  BSYNC B1 ;  /* 0x0000000000017941 */ /* 0x000fea0003800000 */
.L_x_8439:
        /* <DEDUP_REMOVED lines=79> */
.L_x_8542:
        /* <DEDUP_REMOVED lines=25> */
.L_x_8442:
        /* <DEDUP_REMOVED lines=11> */
.L_x_8443:
[----:B------:R1:W-:Y:S01]  /*17f20*/  SYNCS.ARRIVE.TRANS64.A1T0 RZ, [R6+URZ+0x38850], RZ ;  /* 0x038850ff06ff79a7 */ /* 0x0003e2000810003f */
[----:B------:R-:W-:Y:S05]  /*17f30*/  @P3 BRA `(.L_x_8444) ;  /* 0xfffffff000583947 */ /* 0x000fea000383ffff */
.L_x_8431:
[----:B------:R-:W-:Y:S05]  /*17f40*/  BSYNC B0 ;  /* 0x0000000000007941 */ /* 0x000fea0003800000 */
.L_x_8430:
        /* <DEDUP_REMOVED lines=21> */
.L_x_8446:
[----:B------:R-:W-:Y:S05]  /*180a0*/  BSYNC B0 ;  /* 0x0000000000007941 */ /* 0x000fea0003800000 */
.L_x_8445:
[----:B------:R-:W-:-:S07]  /*180b0*/  SEL R18, R18, RZ, P0 ;  /* 0x000000ff12127207 */ /* 0x000fce0000000000 */
.L_x_8399:
[----:B------:R-:W-:Y:S05]  /*180c0*/  BSYNC B7 ;  /* 0x0000000000077941 */ /* 0x000fea0003800000 */
.L_x_8397:
        /* <DEDUP_REMOVED lines=11> */
.L_x_8447:
        /* <DEDUP_REMOVED lines=43> */
.L_x_8552:
[----:B------:R-:W-:Y:S02]  /*18430*/  ULDC UR4, c[0x0][0xd38] ;  /* 0x00034e0000047ab9 */ /* 0x000fe40000000800 */
[----:B------:R-:W-:-:S04]  /*18440*/  IMAD.U32 R4, RZ, RZ, UR4 ;  /* 0x00000004ff047e24 */ /* 0x000fc8000f8e00ff */
[----:B-1----:R-:W-:-:S04]  /*18450*/  IMAD R5, R14, R4, RZ ;  /* 0x000000040e057224 */ /* 0x002fc800078e02ff */
[----:B------:R-:W-:-:S05]  /*18460*/  IMAD.IADD R6, R6, 0x1, R5 ;  /* 0x0000000106067824 */ /* 0x000fca00078e0205 */
[----:B------:R-:W-:-:S13]  /*18470*/  ISETP.GT.AND P6, PT, R6, R0, PT ;  /* 0x000000000600720c */ /* 0x000fda0003fc4270 */
[----:B------:R-:W-:Y:S05]  /*18480*/  @P6 BRA `(.L_x_8450) ;  /* 0x0000000000a46947 */ /* 0x000fea0003800000 */
.L_x_8453:
        /* <DEDUP_REMOVED lines=35> */
.L_x_8560:
[----:B------:R-:W-:Y:S02]  /*186c0*/  ULDC UR4, c[0x0][0xd38] ;  /* 0x00034e0000047ab9 */ /* 0x000fe40000000800 */
[----:B------:R-:W-:-:S04]  /*186d0*/  IMAD.U32 R4, RZ, RZ, UR4 ;  /* 0x00000004ff047e24 */ /* 0x000fc8000f8e00ff */
[----:B-1----:R-:W-:-:S04]  /*186e0*/  IMAD R5, R14, R4, RZ ;  /* 0x000000040e057224 */ /* 0x002fc800078e02ff */
[----:B------:R-:W-:-:S05]  /*186f0*/  IMAD.IADD R6, R5, 0x1, R6 ;  /* 0x0000000105067824 */ /* 0x000fca00078e0206 */
[----:B------:R-:W-:-:S13]  /*18700*/  ISETP.GT.AND P6, PT, R6, R0, PT ;  /* 0x000000000600720c */ /* 0x000fda0003fc4270 */
[----:B------:R-:W-:Y:S05]  /*18710*/  @!P6 BRA `(.L_x_8453) ;  /* 0xfffffffc005ce947 */ /* 0x000fea000383ffff */
.L_x_8450:
        /* <DEDUP_REMOVED lines=10> */
.L_x_8565:
[----:B------:R-:W-:-:S13]  /*187c0*/  ISETP.NE.AND P0, PT, R2, RZ, PT ;  /* 0x000000ff0200720c */ /* 0x000fda0003f05270 */
[----:B------:R-:W-:Y:S05]  /*187d0*/  @!P0 BRA `(.L_x_8455) ;  /* 0x0000000000108947 */ /* 0x000fea0003800000 */
[----:B------:R-:W-:Y:S01]  /*187e0*/  UMOV UR4, 0xffffffff ;  /* 0xffffffff00047882 */ /* 0x000fe20000000000 */
[----:B-1----:R-:W-:Y:S02]  /*187f0*/  VIADD R12, R12, 0xffffffff ;  /* 0xffffffff0c0c7836 */ /* 0x002fe40000000000 */
[----:B------:R-:W-:Y:S05]  /*18800*/  BRA.DIV UR4, `(.L_x_8456) ;  /* 0x0000004604347947 */ /* 0x000fea000b800000 */
[----:B------:R4:W1:Y:S02]  /*18810*/  SHFL.IDX PT, R24, R3, R12, 0x1f ;  /* 0x00001f0c03187589 */ /* 0x00086400000e0000 */
.L_x_8455:
        /* <DEDUP_REMOVED lines=59> */
.L_x_8457:
        /* <DEDUP_REMOVED lines=60> */
.L_x_8458:
[----:B------:R-:W-:-:S05]  /*18f90*/  LOP3.LUT R0, RZ, R3, RZ, 0x33, !PT ;  /* 0x00000003ff007212 */ /* 0x000fca00078e33ff */
[----:B------:R-:W-:Y:S01]  /*18fa0*/  IMAD.IADD R25, R25, 0x1, R0 ;  /* 0x0000000119197824 */ /* 0x000fe200078e0200 */
[----:B------:R-:W-:Y:S06]  /*18fb0*/  BRA `(.L_x_8459) ;  /* 0x00000000001c7947 */ /* 0x000fec0003800000 */
.L_x_8451:
[----:B------:R-:W-:Y:S01]  /*18fc0*/  UMOV UR4, URZ ;  /* 0x0000003f00047c82 */ /* 0x000fe20008000000 */
[----:B------:R-:W-:Y:S01]  /*18fd0*/  UMOV UR5, URZ ;  /* 0x0000003f00057c82 */ /* 0x000fe20008000000 */
[----:B------:R-:W-:Y:S01]  /*18fe0*/  ULDC UR6, c[0x0][0xd3c] ;  /* 0x00034f0000067ab9 */ /* 0x000fe20000000800 */
[----:B------:R-:W-:Y:S02]  /*18ff0*/  IMAD.MOV.U32 R24, RZ, RZ, R0 ;  /* 0x000000ffff187224 */ /* 0x000fe400078e0000 */
[----:B------:R-:W-:Y:S02]  /*19000*/  IMAD.U32 R25, RZ, RZ, UR4 ;  /* 0x00000004ff197e24 */ /* 0x000fe4000f8e00ff */
[----:B------:R-:W-:Y:S02]  /*19010*/  IMAD.U32 R26, RZ, RZ, UR5 ;  /* 0x00000005ff1a7e24 */ /* 0x000fe4000f8e00ff */
[----:B------:R-:W-:-:S07]  /*19020*/  IMAD.U32 R27, RZ, RZ, UR6 ;  /* 0x00000006ff1b7e24 */ /* 0x000fce000f8e00ff */
.L_x_8459:
        /* <DEDUP_REMOVED lines=10> */
.L_x_8448:
[----:B------:R-:W-:Y:S02]  /*190d0*/  ULDC UR4, c[0x0][0xd3c] ;  /* 0x00034f0000047ab9 */ /* 0x000fe40000000800 */
[----:B0-----:R-:W-:-:S13]  /*190e0*/  ISETP.GE.AND P0, PT, R27, UR4, PT ;  /* 0x000000041b007c0c */ /* 0x001fda000bf06270 */
[----:B------:R-:W-:Y:S05]  /*190f0*/  @!P0 BRA `(.L_x_8460) ;  /* 0xffffffa000cc8947 */ /* 0x000fea000383ffff */
[----:B------:R-:W-:Y:S05]  /*19100*/  BSYNC B8 ;  /* 0x0000000000087941 */ /* 0x000fea0003800000 */
.L_x_8391:
        /* <DEDUP_REMOVED lines=12> */
.L_x_8568:
[----:B------:R-:W-:Y:S05]  /*191d0*/  BSYNC B0 ;  /* 0x0000000000007941 */ /* 0x000fea0003800000 */
.L_x_8461:
[----:B------:R-:W-:-:S03]  /*191e0*/  UMOV UR4, 0xffffffff ;  /* 0xffffffff00047882 */ /* 0x000fc60000000000 */
[----:B------:R-:W-:Y:S05]  /*191f0*/  BRA.DIV UR4, `(.L_x_8463) ;  /* 0x0000003a04f47947 */ /* 0x000fea000b800000 */
[----:B0-----:R-:W0:Y:S02]  /*19200*/  S2R R0, SR_TID.X ;  /* 0x0000000000007919 */ /* 0x001e240000002100 */
[----:B0-----:R-:W-:-:S04]  /*19210*/  SHF.R.U32.HI R0, RZ, 0x5, R0 ;  /* 0x00000005ff007819 */ /* 0x001fc80000011600 */
[----:B------:R-:W-:-:S05]  /*19220*/  LOP3.LUT R0, R0, 0x3, RZ, 0xc0, !PT ;  /* 0x0000000300007812 */ /* 0x000fca00078ec0ff */
[----:B------:R0:W1:Y:S02]  /*19230*/  SHFL.IDX PT, R14, R0, RZ, 0x1f ;  /* 0x00001fff000e7589 */ /* 0x00006400000e0000 */
.L_x_8571:
[----:B-1----:R-:W-:Y:S01]  /*19240*/  ISETP.NE.AND P0, PT, R14, RZ, PT ;  /* 0x000000ff0e00720c */ /* 0x002fe20003f05270 */
[----:B------:R-:W-:-:S12]  /*19250*/  BSSY B0, `(.L_x_8464) ;  /* 0x0000024000007945 */ /* 0x000fd80003800000 */
[----:B------:R-:W-:Y:S05]  /*19260*/  @P0 BRA `(.L_x_8465) ;  /* 0x0000000000880947 */ /* 0x000fea0003800000 */
[----:B------:R-:W-:-:S03]  /*19270*/  UMOV UR4, 0xffffffff ;  /* 0xffffffff00047882 */ /* 0x000fc60000000000 */
[----:B------:R-:W-:Y:S05]  /*19280*/  BRA.DIV UR4, `(.L_x_8466) ;  /* 0x0000003e04047947 */ /* 0x000fea000b800000 */
[----:B------:R-:W-:-:S13]  /*19290*/  ELECT P6, URZ, PT ;  /* 0x00000000003f782f */ /* 0x000fda00038c0000 */
.L_x_8574:
[----:B------:R-:W-:Y:S05]  /*192a0*/  @!P6 BRA `(.L_x_8465) ;  /* 0x000000000078e947 */ /* 0x000fea0003800000 */
[----:B------:R-:W-:-:S06]  /*192b0*/  ULOP3.LUT UR4, UR40, 0x2, URZ, 0xfc, !UPT ;  /* 0x0000000228047892 */ /* 0x000fcc000f8efc3f */
[----:B0-----:R-:W-:-:S05]  /*192c0*/  IMAD.U32 R0, RZ, RZ, UR4 ;  /* 0x00000004ff007e24 */ /* 0x001fca000f8e00ff */
[----:B------:R-:W-:-:S13]  /*192d0*/  ISETP.NE.AND P0, PT, R0, 0x3, PT ;  /* 0x000000030000780c */ /* 0x000fda0003f05270 */
[----:B------:R-:W-:Y:S05]  /*192e0*/  @!P0 BRA `(.L_x_8467) ;  /* 0x0000000000048947 */ /* 0x000fea0003800000 */
[----:B------:R-:W-:Y:S01]  /*192f0*/  BPT.TRAP 0x1 ;  /* 0x000000040000795c */ /* 0x000fe20000300000 */
.L_x_8467:
[C---:B------:R-:W-:Y:S01]  /*19300*/  IMAD R3, R18.reuse, 0x8, R5 ;  /* 0x0000000812037824 */ /* 0x040fe200078e0205 */
[----:B------:R-:W-:Y:S01]  /*19310*/  SHF.L.U32 R2, R23, 0x1f, RZ ;  /* 0x0000001f17027819 */ /* 0x000fe200000006ff */
[----:B------:R-:W-:-:S03]  /*19320*/  VIADD R18, R18, 0x1 ;  /* 0x0000000112127836 */ /* 0x000fc60000000000 */
[----:B------:R-:W0:Y:S02]  /*19330*/  SYNCS.PHASECHK.TRANS64.TRYWAIT P1, [R3+URZ+0x38840], R2 ;  /* 0x03884002030075a7 */ /* 0x000e24000802017f */
[----:B------:R-:W-:-:S04]  /*19340*/  ISETP.NE.AND P2, PT, R18, 0x2, PT ;  /* 0x000000021200780c */ /* 0x000fc80003f45270 */
[----:B------:R-:W-:Y:S01]  /*19350*/  SEL R0, RZ, 0x1, P2 ;  /* 0x00000001ff007807 */ /* 0x000fe20001000000 */
[----:B0-----:R-:W-:Y:S08]  /*19360*/  @!P1 BRA `(.L_x_8468) ;  /* 0x0000003800ec9947 */ /* 0x001ff00003800000 */
.L_x_8575:
[----:B------:R-:W-:Y:S02]  /*19370*/  SEL R18, R18, RZ, P2 ;  /* 0x000000ff12127207 */ /* 0x000fe40001000000 */
[----:B------:R-:W-:Y:S01]  /*19380*/  LOP3.LUT R0, R23, R0, RZ, 0x3c, !PT ;  /* 0x0000000017007212 */ /* 0x000fe200078e3cff */
[----:B------:R-:W-:Y:S06]  /*19390*/  @!P0 BRA `(.L_x_8469) ;  /* 0x0000000000048947 */ /* 0x000fec0003800000 */
[----:B------:R-:W-:Y:S01]  /*193a0*/  BPT.TRAP 0x1 ;  /* 0x000000040000795c */ /* 0x000fe20000300000 */
.L_x_8469:
[----:B------:R-:W-:Y:S01]  /*193b0*/  IMAD R5, R18, 0x8, R5 ;  /* 0x0000000812057824 */ /* 0x000fe200078e0205 */
[----:B------:R-:W-:-:S04]  /*193c0*/  SHF.L.U32 R0, R0, 0x1f, RZ ;  /* 0x0000001f00007819 */ /* 0x000fc800000006ff */
[----:B------:R-:W1:Y:S02]  /*193d0*/  SYNCS.PHASECHK.TRANS64.TRYWAIT P1, [R5+URZ+0x38840], R0 ;  /* 0x03884000050075a7 */ /* 0x000e64000802017f */
[----:B-1----:R-:W-:Y:S05]  /*193e0*/  @!P1 BRA `(.L_x_8470) ;  /* 0x0000003800e09947 */ /* 0x002fea0003800000 */
.L_x_8576:
[----:B------:R-:W-:Y:S05]  /*193f0*/  @!P0 BRA `(.L_x_8471) ;  /* 0x0000000000048947 */ /* 0x000fea0003800000 */
[----:B------:R-:W-:Y:S01]  /*19400*/  BPT.TRAP 0x1 ;  /* 0x000000040000795c */ /* 0x000fe20000300000 */
.L_x_8471:
[----:B------:R-:W5:Y:S02]  /*19410*/  SYNCS.PHASECHK.TRANS64.TRYWAIT P1, [R3+URZ+0x38860], R2 ;  /* 0x03886002030075a7 */ /* 0x000f64000802017f */
[----:B-----5:R-:W-:Y:S05]  /*19420*/  @!P1 BRA `(.L_x_8472) ;  /* 0x0000003800e49947 */ /* 0x020fea0003800000 */
.L_x_8577:
[----:B------:R-:W-:Y:S05]  /*19430*/  @!P0 BRA `(.L_x_8473) ;  /* 0x0000000000048947 */ /* 0x000fea0003800000 */
[----:B------:R-:W-:Y:S01]  /*19440*/  BPT.TRAP 0x1 ;  /* 0x000000040000795c */ /* 0x000fe20000300000 */
.L_x_8473:
[----:B------:R0:W0:Y:S02]  /*19450*/  SYNCS.PHASECHK.TRANS64.TRYWAIT P0, [R5+URZ+0x38860], R0 ;  /* 0x03886000050075a7 */ /* 0x000024000800017f */
[----:B0-----:R-:W-:Y:S05]  /*19460*/  @!P0 NANOSLEEP.SYNCS 0x989680 ;  /* 0x009896800000895d */ /* 0x001fea0003900000 */
[----:B------:R-:W0:Y:S02]  /*19470*/  @!P0 SYNCS.PHASECHK.TRANS64 P0, [R5+URZ+0x38860], R0 ;  /* 0x03886000050085a7 */ /* 0x000e24000800007f */
[----:B0-----:R-:W-:Y:S05]  /*19480*/  @!P0 BRA `(.L_x_8473) ;  /* 0xfffffffc00f08947 */ /* 0x001fea000383ffff */
.L_x_8465:
[----:B------:R-:W-:Y:S05]  /*19490*/  BSYNC B0 ;  /* 0x0000000000007941 */ /* 0x000fea0003800000 */
.L_x_8464:
[----:B------:R-:W-:Y:S05]  /*194a0*/  EXIT ;  /* 0x000000000000794d */ /* 0x000fea0003800000 */
.L_x_8330:
[----:B0-----:R0:W1:Y:S02]  /*194b0*/  SYNCS.PHASECHK.TRANS64.TRYWAIT P1, [R17+URZ+0x38800], R6 ;  /* 0x03880006110075a7 */ /* 0x001064000802017f */
[----:B-1----:R-:W-:Y:S05]  /*194c0*/  @!P1 NANOSLEEP.SYNCS 0x989680 ;  /* 0x009896800000995d */ /* 0x002fea0003900000 */
[----:B------:R-:W1:Y:S02]  /*194d0*/  @!P1 SYNCS.PHASECHK.TRANS64 P1, [R17+URZ+0x38800], R6 ;  /* 0x03880006110095a7 */ /* 0x000e64000802007f */
[----:B-1----:R-:W-:Y:S05]  /*194e0*/  @!P1 BRA `(.L_x_8330) ;  /* 0xfffffffc00f09947 */ /* 0x002fea000383ffff */
[----:B------:R-:W-:Y:S05]  /*194f0*/  BRA `(.L_x_8474) ;  /* 0xfffffeac00487947 */ /* 0x000fea000383ffff */
.L_x_8334:
[----:B--2---:R2:W3:Y:S02]  /*19500*/  SYNCS.PHASECHK.TRANS64.TRYWAIT P1, [R9+URZ+0x38830], R8 ;  /* 0x03883008090075a7 */ /* 0x0044e4000802017f */
[----:B---3--:R-:W-:Y:S05]  /*19510*/  @!P1 NANOSLEEP.SYNCS 0x989680 ;  /* 0x009896800000995d */ /* 0x008fea0003900000 */
[----:B------:R-:W3:Y:S02]  /*19520*/  @!P1 SYNCS.PHASECHK.TRANS64 P1, [R9+URZ+0x38830], R8 ;  /* 0x03883008090095a7 */ /* 0x000ee4000802007f */
[----:B---3--:R-:W-:Y:S05]  /*19530*/  @!P1 BRA `(.L_x_8334) ;  /* 0xfffffffc00f09947 */ /* 0x008fea000383ffff */
[----:B------:R-:W-:Y:S05]  /*19540*/  BRA `(.L_x_8333) ;  /* 0xfffffeac006c7947 */ /* 0x000fea000383ffff */
.L_x_8335:
[----:B---3--:R3:W4:Y:S02]  /*19550*/  SYNCS.PHASECHK.TRANS64.TRYWAIT P1, [R17+URZ+0x38810], R6 ;  /* 0x03881006110075a7 */ /* 0x008724000802017f */
[----:B----4-:R-:W-:Y:S05]  /*19560*/  @!P1 NANOSLEEP.SYNCS 0x989680 ;  /* 0x009896800000995d */ /* 0x010fea0003900000 */
[----:B------:R-:W4:Y:S02]  /*19570*/  @!P1 SYNCS.PHASECHK.TRANS64 P1, [R17+URZ+0x38810], R6 ;  /* 0x03881006110095a7 */ /* 0x000f24000802007f */
[----:B----4-:R-:W-:Y:S05]  /*19580*/  @!P1 BRA `(.L_x_8335) ;  /* 0xfffffffc00f09947 */ /* 0x010fea000383ffff */
[----:B------:R-:W-:Y:S05]  /*19590*/  BRA `(.L_x_8475) ;  /* 0xfffffeac00f87947 */ /* 0x000fea000383ffff */
.L_x_8339:
[----:B------:R0:W0:Y:S02]  /*195a0*/  SYNCS.PHASECHK.TRANS64.TRYWAIT P1, [R9+URZ+0x38850], R8 ;  /* 0x03885008090075a7 */ /* 0x000024000802017f */
[----:B0-----:R-:W-:Y:S05]  /*195b0*/  @!P1 NANOSLEEP.SYNCS 0x989680 ;  /* 0x009896800000995d */ /* 0x001fea0003900000 */
[----:B------:R-:W0:Y:S02]  /*195c0*/  @!P1 SYNCS.PHASECHK.TRANS64 P1, [R9+URZ+0x38850], R8 ;  /* 0x03885008090095a7 */ /* 0x000e24000802007f */
[----:B0-----:R-:W-:Y:S05]  /*195d0*/  @!P1 BRA `(.L_x_8339) ;  /* 0xfffffffc00f09947 */ /* 0x001fea000383ffff */
[----:B------:R-:W-:Y:S05]  /*195e0*/  BRA `(.L_x_8338) ;  /* 0xfffffeb000287947 */ /* 0x000fea000383ffff */
.L_x_8346:
[----:B-1----:R1:W2:Y:S02]  /*195f0*/  SYNCS.PHASECHK.TRANS64.TRYWAIT P1, [R9+URZ+0x38830], R7 ;  /* 0x03883007090075a7 */ /* 0x0022a4000802017f */
[----:B--2---:R-:W-:Y:S05]  /*19600*/  @!P1 NANOSLEEP.SYNCS 0x989680 ;  /* 0x009896800000995d */ /* 0x004fea0003900000 */
[----:B------:R-:W2:Y:S02]  /*19610*/  @!P1 SYNCS.PHASECHK.TRANS64 P1, [R9+URZ+0x38830], R7 ;  /* 0x03883007090095a7 */ /* 0x000ea4000802007f */
[----:B--2---:R-:W-:Y:S05]  /*19620*/  @!P1 BRA `(.L_x_8346) ;  /* 0xfffffffc00f09947 */ /* 0x004fea000383ffff */
[----:B------:R-:W-:Y:S05]  /*19630*/  BRA `(.L_x_8345) ;  /* 0xfffffed800447947 */ /* 0x000fea000383ffff */
.L_x_8350:
[----:B---3--:R3:W4:Y:S02]  /*19640*/  SYNCS.PHASECHK.TRANS64.TRYWAIT P1, [R9+URZ+0x38850], R7 ;  /* 0x03885007090075a7 */ /* 0x008724000802017f */
[----:B----4-:R-:W-:Y:S05]  /*19650*/  @!P1 NANOSLEEP.SYNCS 0x989680 ;  /* 0x009896800000995d */ /* 0x010fea0003900000 */
[----:B------:R-:W4:Y:S02]  /*19660*/  @!P1 SYNCS.PHASECHK.TRANS64 P1, [R9+URZ+0x38850], R7 ;  /* 0x03885007090095a7 */ /* 0x000f24000802007f */
[----:B----4-:R-:W-:Y:S05]  /*19670*/  @!P1 BRA `(.L_x_8350) ;  /* 0xfffffffc00f09947 */ /* 0x010fea000383ffff */
[----:B------:R-:W-:Y:S05]  /*19680*/  BRA `(.L_x_8349) ;  /* 0xfffffed800a07947 */ /* 0x000fea000383ffff */
.L_x_8358:
[----:B-1----:R1:W2:Y:S02]  /*19690*/  SYNCS.PHASECHK.TRANS64.TRYWAIT P1, [R9+URZ+0x38830], R7 ;  /* 0x03883007090075a7 */ /* 0x0022a4000802017f */
[----:B--2---:R-:W-:Y:S05]  /*196a0*/  @!P1 NANOSLEEP.SYNCS 0x989680 ;  /* 0x009896800000995d */ /* 0x004fea0003900000 */
[----:B------:R-:W2:Y:S02]  /*196b0*/  @!P1 SYNCS.PHASECHK.TRANS64 P1, [R9+URZ+0x38830], R7 ;  /* 0x03883007090095a7 */ /* 0x000ea4000802007f */
[----:B--2---:R-:W-:Y:S05]  /*196c0*/  @!P1 BRA `(.L_x_8358) ;  /* 0xfffffffc00f09947 */ /* 0x004fea000383ffff */
[----:B------:R-:W-:Y:S05]  /*196d0*/  BRA `(.L_x_8357) ;  /* 0xffffff0800f87947 */ /* 0x000fea000383ffff */
.L_x_8362:
[----:B---3--:R3:W4:Y:S02]  /*196e0*/  SYNCS.PHASECHK.TRANS64.TRYWAIT P1, [R9+URZ+0x38850], R7 ;  /* 0x03885007090075a7 */ /* 0x008724000802017f */
[----:B----4-:R-:W-:Y:S05]  /*196f0*/  @!P1 NANOSLEEP.SYNCS 0x989680 ;  /* 0x009896800000995d */ /* 0x010fea0003900000 */
[----:B------:R-:W4:Y:S02]  /*19700*/  @!P1 SYNCS.PHASECHK.TRANS64 P1, [R9+URZ+0x38850], R7 ;  /* 0x03885007090095a7 */ /* 0x000f24000802007f */
[----:B----4-:R-:W-:Y:S05]  /*19710*/  @!P1 BRA `(.L_x_8362) ;  /* 0xfffffffc00f09947 */ /* 0x010fea000383ffff */
[----:B------:R-:W-:Y:S05]  /*19720*/  BRA `(.L_x_8361) ;  /* 0xffffff0c005c7947 */ /* 0x000fea000383ffff */
.L_x_8405:
        /* <DEDUP_REMOVED lines=11> */
.L_x_8477:
[----:B------:R-:W-:Y:S05]  /*197e0*/  BSYNC B0 ;  /* 0x0000000000007941 */ /* 0x000fea0003800000 */
.L_x_8476:
[----:B------:R-:W-:Y:S05]  /*197f0*/  BRA `(.L_x_8478) ;  /* 0xffffffac001c7947 */ /* 0x000fea000383ffff */
.L_x_8408:
[----:B0-----:R0:W1:Y:S02]  /*19800*/  SYNCS.PHASECHK.TRANS64.TRYWAIT P0, [R22+URZ+0x38840], R0 ;  /* 0x03884000160075a7 */ /* 0x001064000800017f */
[----:B-1----:R-:W-:Y:S05]  /*19810*/  @!P0 NANOSLEEP.SYNCS 0x989680 ;  /* 0x009896800000895d */ /* 0x002fea0003900000 */
[----:B------:R-:W1:Y:S02]  /*19820*/  @!P0 SYNCS.PHASECHK.TRANS64 P0, [R22+URZ+0x38840], R0 ;  /* 0x03884000160085a7 */ /* 0x000e64000800007f */
[----:B-1----:R-:W-:Y:S05]  /*19830*/  @!P0 BRA `(.L_x_8408) ;  /* 0xfffffffc00f08947 */ /* 0x002fea000383ffff */
[----:B------:R-:W-:Y:S05]  /*19840*/  BRA `(.L_x_8479) ;  /* 0xffffffb000187947 */ /* 0x000fea000383ffff */
.L_x_8409:
        /* <DEDUP_REMOVED lines=8> */
.L_x_8481:
[----:B------:R-:W-:Y:S05]  /*198d0*/  BSYNC B0 ;  /* 0x0000000000007941 */ /* 0x000fea0003800000 */
.L_x_8480:
        /* <DEDUP_REMOVED lines=9> */
.L_x_8482:
[----:B------:R-:W-:Y:S02]  /*19970*/  IMAD.MOV.U32 R13, RZ, RZ, R5 ;  /* 0x000000ffff0d7224 */ /* 0x000fe400078e0005 */
[----:B------:R-:W-:Y:S02]  /*19980*/  IMAD.MOV.U32 R12, RZ, RZ, 0x1 ;  /* 0x00000001ff0c7424 */ /* 0x000fe400078e00ff */
[----:B------:R-:W-:-:S07]  /*19990*/  IMAD.MOV.U32 R3, RZ, RZ, R14 ;  /* 0x000000ffff037224 */ /* 0x000fce00078e000e */
[----:B------:R-:W-:Y:S05]  /*199a0*/  WARPSYNC.COLLECTIVE R15, `(.L_x_8483) ;  /* 0x000000000f087348 */ /* 0x000fea0003c00000 */
[----:B------:R0:W1:Y:S02]  /*199b0*/  SHFL.IDX P6, R14, R13, R12, R11 ;  /* 0x0000000c0d0e7389 */ /* 0x00006400000c000b */
[----:B01----:R-:W-:Y:S01]  /*199c0*/  ENDCOLLECTIVE ;  /* 0x000000000000791b */ /* 0x003fe20003800000 */
.L_x_8483:
        /* <DEDUP_REMOVED lines=15> */
.L_x_8484:
[----:B------:R-:W-:Y:S02]  /*19ac0*/  @P0 IMAD R6, R4, 0x2, R17 ;  /* 0x0000000204060824 */ /* 0x000fe400078e0211 */
[----:B------:R-:W-:Y:S02]  /*19ad0*/  IMAD.MOV.U32 R13, RZ, RZ, R5 ;  /* 0x000000ffff0d7224 */ /* 0x000fe400078e0005 */
[----:B------:R-:W-:Y:S02]  /*19ae0*/  IMAD.MOV.U32 R12, RZ, RZ, 0x2 ;  /* 0x00000002ff0c7424 */ /* 0x000fe400078e00ff */
[----:B------:R-:W-:-:S07]  /*19af0*/  IMAD.MOV.U32 R3, RZ, RZ, R14 ;  /* 0x000000ffff037224 */ /* 0x000fce00078e000e */
[----:B------:R-:W-:Y:S05]  /*19b00*/  WARPSYNC.COLLECTIVE R15, `(.L_x_8485) ;  /* 0x000000000f087348 */ /* 0x000fea0003c00000 */
[----:B------:R0:W1:Y:S02]  /*19b10*/  SHFL.IDX P6, R14, R13, R12, R11 ;  /* 0x0000000c0d0e7389 */ /* 0x00006400000c000b */
[----:B01----:R-:W-:Y:S01]  /*19b20*/  ENDCOLLECTIVE ;  /* 0x000000000000791b */ /* 0x003fe20003800000 */
.L_x_8485:
        /* <DEDUP_REMOVED lines=15> */
.L_x_8486:
[----:B------:R-:W-:Y:S02]  /*19c20*/  @P0 IMAD R6, R4, 0x2, R17 ;  /* 0x0000000204060824 */ /* 0x000fe400078e0211 */
[----:B------:R-:W-:Y:S02]  /*19c30*/  IMAD.MOV.U32 R13, RZ, RZ, R5 ;  /* 0x000000ffff0d7224 */ /* 0x000fe400078e0005 */
[----:B------:R-:W-:Y:S02]  /*19c40*/  IMAD.MOV.U32 R12, RZ, RZ, 0x3 ;  /* 0x00000003ff0c7424 */ /* 0x000fe400078e00ff */
[----:B------:R-:W-:-:S07]  /*19c50*/  IMAD.MOV.U32 R3, RZ, RZ, R14 ;  /* 0x000000ffff037224 */ /* 0x000fce00078e000e */
[----:B------:R-:W-:Y:S05]  /*19c60*/  WARPSYNC.COLLECTIVE R15, `(.L_x_8487) ;  /* 0x000000000f087348 */ /* 0x000fea0003c00000 */
[----:B------:R0:W1:Y:S02]  /*19c70*/  SHFL.IDX P6, R14, R13, R12, R11 ;  /* 0x0000000c0d0e7389 */ /* 0x00006400000c000b */
[----:B01----:R-:W-:Y:S01]  /*19c80*/  ENDCOLLECTIVE ;  /* 0x000000000000791b */ /* 0x003fe20003800000 */
.L_x_8487:
        /* <DEDUP_REMOVED lines=10> */
.L_x_8488:
[----:B------:R-:W-:Y:S01]  /*19d30*/  @!PT LDS RZ, [RZ] ;  /* 0x00000000fffff984 */ /* 0x000fe20000000800 */
[----:B------:R-:W-:Y:S01]  /*19d40*/  @!PT LDS RZ, [RZ] ;  /* 0x00000000fffff984 */ /* 0x000fe20000000800 */
[----:B------:R-:W-:Y:S01]  /*19d50*/  @!PT LDS RZ, [RZ] ;  /* 0x00000000fffff984 */ /* 0x000fe20000000800 */
[----:B------:R0:W-:Y:S01]  /*19d60*/  @P0 LDGSTS.E.BYPASS.LTC128B.128 [R6+0x23400], desc[UR42][R2.64], !P2 ;  /* 0x2340000002060fae */ /* 0x0001e2000d101d6a */
[----:B------:R-:W-:Y:S01]  /*19d70*/  IMAD.MOV.U32 R0, RZ, RZ, R14 ;  /* 0x000000ffff007224 */ /* 0x000fe200078e000e */
[----:B------:R-:W-:Y:S06]  /*19d80*/  BRA `(.L_x_8489) ;  /* 0xffffffac00cc7947 */ /* 0x000fec000383ffff */
.L_x_8414:
        /* <DEDUP_REMOVED lines=10> */
.L_x_8490:
        /* <DEDUP_REMOVED lines=9> */
.L_x_8491:
[----:B------:R-:W-:Y:S02]  /*19ec0*/  IMAD.MOV.U32 R13, RZ, RZ, R2 ;  /* 0x000000ffff0d7224 */ /* 0x000fe400078e0002 */
[----:B------:R-:W-:Y:S02]  /*19ed0*/  IMAD.MOV.U32 R12, RZ, RZ, 0x1 ;  /* 0x00000001ff0c7424 */ /* 0x000fe400078e00ff */
[----:B------:R-:W-:-:S07]  /*19ee0*/  IMAD.MOV.U32 R5, RZ, RZ, R14 ;  /* 0x000000ffff057224 */ /* 0x000fce00078e000e */
[----:B------:R-:W-:Y:S05]  /*19ef0*/  WARPSYNC.COLLECTIVE R15, `(.L_x_8492) ;  /* 0x000000000f087348 */ /* 0x000fea0003c00000 */
[----:B------:R0:W1:Y:S02]  /*19f00*/  SHFL.IDX P6, R14, R13, R12, R11 ;  /* 0x0000000c0d0e7389 */ /* 0x00006400000c000b */
[----:B01----:R-:W-:Y:S01]  /*19f10*/  ENDCOLLECTIVE ;  /* 0x000000000000791b */ /* 0x003fe20003800000 */
.L_x_8492:
        /* <DEDUP_REMOVED lines=15> */
.L_x_8493:
        /* <DEDUP_REMOVED lines=8> */
.L_x_8494:
        /* <DEDUP_REMOVED lines=16> */
.L_x_8495:
[----:B------:R-:W-:Y:S01]  /*1a190*/  @P2 LOP3.LUT R16, R16, 0x40, RZ, 0xfc, !PT ;  /* 0x0000004010102812 */ /* 0x000fe200078efcff */
[----:B------:R-:W-:Y:S02]  /*1a1a0*/  IMAD.MOV.U32 R13, RZ, RZ, R2 ;  /* 0x000000ffff0d7224 */ /* 0x000fe400078e0002 */
[----:B------:R-:W-:Y:S02]  /*1a1b0*/  IMAD.MOV.U32 R12, RZ, RZ, 0x3 ;  /* 0x00000003ff0c7424 */ /* 0x000fe400078e00ff */
[----:B------:R-:W-:-:S07]  /*1a1c0*/  IMAD.MOV.U32 R5, RZ, RZ, R14 ;  /* 0x000000ffff057224 */ /* 0x000fce00078e000e */
[----:B------:R-:W-:Y:S05]  /*1a1d0*/  WARPSYNC.COLLECTIVE R15, `(.L_x_8496) ;  /* 0x000000000f087348 */ /* 0x000fea0003c00000 */
[----:B------:R0:W1:Y:S02]  /*1a1e0*/  SHFL.IDX P6, R14, R13, R12, R11 ;  /* 0x0000000c0d0e7389 */ /* 0x00006400000c000b */
[----:B01----:R-:W-:Y:S01]  /*1a1f0*/  ENDCOLLECTIVE ;  /* 0x000000000000791b */ /* 0x003fe20003800000 */
.L_x_8496:
        /* <DEDUP_REMOVED lines=14> */
.L_x_8497:
[----:B------:R-:W-:Y:S01]  /*1a2e0*/  IMAD.MOV.U32 R0, RZ, RZ, R14 ;  /* 0x000000ffff007224 */ /* 0x000fe200078e000e */
[----:B------:R-:W-:Y:S06]  /*1a2f0*/  BRA `(.L_x_8498) ;  /* 0xffffffb000d07947 */ /* 0x000fec000383ffff */
.L_x_8418:
        /* <DEDUP_REMOVED lines=47> */
.L_x_8500:
[----:B------:R-:W-:Y:S05]  /*1a5f0*/  BSYNC B0 ;  /* 0x0000000000007941 */ /* 0x000fea0003800000 */
.L_x_8499:
        /* <DEDUP_REMOVED lines=11> */
.L_x_8501:
        /* <DEDUP_REMOVED lines=39> */
.L_x_8502:
[----:B------:R-:W-:Y:S02]  /*1a920*/  IMAD.MOV.U32 R13, RZ, RZ, R0 ;  /* 0x000000ffff0d7224 */ /* 0x000fe400078e0000 */
[----:B------:R-:W-:-:S07]  /*1a930*/  IMAD.MOV.U32 R7, RZ, RZ, R14 ;  /* 0x000000ffff077224 */ /* 0x000fce00078e000e */
[----:B------:R-:W-:Y:S05]  /*1a940*/  WARPSYNC.COLLECTIVE R15, `(.L_x_8503) ;  /* 0x000000000f087348 */ /* 0x000fea0003c00000 */
[----:B------:R0:W1:Y:S02]  /*1a950*/  SHFL.IDX P6, R14, R13, R12, R11 ;  /* 0x0000000c0d0e7389 */ /* 0x00006400000c000b */
[----:B01----:R-:W-:Y:S01]  /*1a960*/  ENDCOLLECTIVE ;  /* 0x000000000000791b */ /* 0x003fe20003800000 */
.L_x_8503:
        /* <DEDUP_REMOVED lines=33> */
.L_x_8504:
[----:B------:R-:W-:Y:S02]  /*1ab80*/  IMAD.MOV.U32 R13, RZ, RZ, R0 ;  /* 0x000000ffff0d7224 */ /* 0x000fe400078e0000 */
[----:B------:R-:W-:-:S07]  /*1ab90*/  IMAD.MOV.U32 R7, RZ, RZ, R14 ;  /* 0x000000ffff077224 */ /* 0x000fce00078e000e */
[----:B------:R-:W-:Y:S05]  /*1aba0*/  WARPSYNC.COLLECTIVE R15, `(.L_x_8505) ;  /* 0x000000000f087348 */ /* 0x000fea0003c00000 */
[----:B------:R0:W1:Y:S02]  /*1abb0*/  SHFL.IDX P6, R14, R13, R12, R11 ;  /* 0x0000000c0d0e7389 */ /* 0x00006400000c000b */
[----:B01----:R-:W-:Y:S01]  /*1abc0*/  ENDCOLLECTIVE ;  /* 0x000000000000791b */ /* 0x003fe20003800000 */
.L_x_8505:
        /* <DEDUP_REMOVED lines=27> */
.L_x_8506:
[----:B------:R-:W-:Y:S02]  /*1ad80*/  IMAD.MOV.U32 R13, RZ, RZ, R0 ;  /* 0x000000ffff0d7224 */ /* 0x000fe400078e0000 */
[----:B------:R-:W-:-:S07]  /*1ad90*/  IMAD.MOV.U32 R6, RZ, RZ, R14 ;  /* 0x000000ffff067224 */ /* 0x000fce00078e000e */
[----:B------:R-:W-:Y:S05]  /*1ada0*/  WARPSYNC.COLLECTIVE R15, `(.L_x_8507) ;  /* 0x000000000f087348 */ /* 0x000fea0003c00000 */
[----:B------:R0:W1:Y:S02]  /*1adb0*/  SHFL.IDX P6, R14, R13, R12, R11 ;  /* 0x0000000c0d0e7389 */ /* 0x00006400000c000b */
[----:B01----:R-:W-:Y:S01]  /*1adc0*/  ENDCOLLECTIVE ;  /* 0x000000000000791b */ /* 0x003fe20003800000 */
.L_x_8507:
[----:B------:R-:W-:Y:S01]  /*1add0*/  IMAD.MOV.U32 R0, RZ, RZ, R14 ;  /* 0x000000ffff007224 */ /* 0x000fe200078e000e */
[----:B------:R-:W-:Y:S06]  /*1ade0*/  BRA `(.L_x_8508) ;  /* 0xffffffb400447947 */ /* 0x000fec000383ffff */
.L_x_8423:
[----:B0-----:R0:W1:Y:S02]  /*1adf0*/  SYNCS.PHASECHK.TRANS64.TRYWAIT P0, [R17+URZ+0x38820], R0 ;  /* 0x03882000110075a7 */ /* 0x001064000800017f */
[----:B-1----:R-:W-:Y:S05]  /*1ae00*/  @!P0 NANOSLEEP.SYNCS 0x989680 ;  /* 0x009896800000895d */ /* 0x002fea0003900000 */
[----:B------:R-:W1:Y:S02]  /*1ae10*/  @!P0 SYNCS.PHASECHK.TRANS64 P0, [R17+URZ+0x38820], R0 ;  /* 0x03882000110085a7 */ /* 0x000e64000800007f */
[----:B-1----:R-:W-:Y:S05]  /*1ae20*/  @!P0 BRA `(.L_x_8423) ;  /* 0xfffffffc00f08947 */ /* 0x002fea000383ffff */
[----:B------:R-:W-:Y:S05]  /*1ae30*/  BRA `(.L_x_8509) ;  /* 0xffffffb400e07947 */ /* 0x000fea000383ffff */
.L_x_8426:
[----:B0-----:R0:W1:Y:S02]  /*1ae40*/  SYNCS.PHASECHK.TRANS64.TRYWAIT P0, [R22+URZ+0x38860], R0 ;  /* 0x03886000160075a7 */ /* 0x001064000800017f */
[----:B-1----:R-:W-:Y:S05]  /*1ae50*/  @!P0 NANOSLEEP.SYNCS 0x989680 ;  /* 0x009896800000895d */ /* 0x002fea0003900000 */
[----:B------:R-:W1:Y:S02]  /*1ae60*/  @!P0 SYNCS.PHASECHK.TRANS64 P0, [R22+URZ+0x38860], R0 ;  /* 0x03886000160085a7 */ /* 0x000e64000800007f */
[----:B-1----:R-:W-:Y:S05]  /*1ae70*/  @!P0 BRA `(.L_x_8426) ;  /* 0xfffffffc00f08947 */ /* 0x002fea000383ffff */
[----:B------:R-:W-:Y:S05]  /*1ae80*/  BRA `(.L_x_8510) ;  /* 0xffffffb400f07947 */ /* 0x000fea000383ffff */
.L_x_8427:
        /* <DEDUP_REMOVED lines=8> */
.L_x_8512:
[----:B------:R-:W-:Y:S05]  /*1af10*/  BSYNC B0 ;  /* 0x0000000000007941 */ /* 0x000fea0003800000 */
.L_x_8511:
        /* <DEDUP_REMOVED lines=15> */
.L_x_8513:
        /* <DEDUP_REMOVED lines=39> */
.L_x_8514:
[----:B------:R-:W-:Y:S02]  /*1b280*/  IMAD.MOV.U32 R13, RZ, RZ, R4 ;  /* 0x000000ffff0d7224 */ /* 0x000fe400078e0004 */
[----:B------:R-:W-:-:S07]  /*1b290*/  IMAD.MOV.U32 R3, RZ, RZ, R14 ;  /* 0x000000ffff037224 */ /* 0x000fce00078e000e */
[----:B------:R-:W-:Y:S05]  /*1b2a0*/  WARPSYNC.COLLECTIVE R15, `(.L_x_8515) ;  /* 0x000000000f087348 */ /* 0x000fea0003c00000 */
[----:B------:R0:W1:Y:S02]  /*1b2b0*/  SHFL.IDX P6, R14, R13, R12, R11 ;  /* 0x0000000c0d0e7389 */ /* 0x00006400000c000b */
[----:B01----:R-:W-:Y:S01]  /*1b2c0*/  ENDCOLLECTIVE ;  /* 0x000000000000791b */ /* 0x003fe20003800000 */
.L_x_8515:
        /* <DEDUP_REMOVED lines=29> */
.L_x_8516:
[----:B------:R-:W-:Y:S02]  /*1b4a0*/  IMAD.MOV.U32 R13, RZ, RZ, R4 ;  /* 0x000000ffff0d7224 */ /* 0x000fe400078e0004 */
[----:B------:R-:W-:-:S07]  /*1b4b0*/  IMAD.MOV.U32 R7, RZ, RZ, R14 ;  /* 0x000000ffff077224 */ /* 0x000fce00078e000e */
[----:B------:R-:W-:Y:S05]  /*1b4c0*/  WARPSYNC.COLLECTIVE R15, `(.L_x_8517) ;  /* 0x000000000f087348 */ /* 0x000fea0003c00000 */
[----:B------:R0:W1:Y:S02]  /*1b4d0*/  SHFL.IDX P6, R14, R13, R12, R11 ;  /* 0x0000000c0d0e7389 */ /* 0x00006400000c000b */
[----:B01----:R-:W-:Y:S01]  /*1b4e0*/  ENDCOLLECTIVE ;  /* 0x000000000000791b */ /* 0x003fe20003800000 */
.L_x_8517:
        /* <DEDUP_REMOVED lines=29> */
.L_x_8518:
[----:B------:R-:W-:Y:S02]  /*1b6c0*/  IMAD.MOV.U32 R13, RZ, RZ, R4 ;  /* 0x000000ffff0d7224 */ /* 0x000fe400078e0004 */
[----:B------:R-:W-:-:S07]  /*1b6d0*/  IMAD.MOV.U32 R6, RZ, RZ, R14 ;  /* 0x000000ffff067224 */ /* 0x000fce00078e000e */
[----:B------:R-:W-:Y:S05]  /*1b6e0*/  WARPSYNC.COLLECTIVE R15, `(.L_x_8519) ;  /* 0x000000000f087348 */ /* 0x000fea0003c00000 */
[----:B------:R0:W1:Y:S02]  /*1b6f0*/  SHFL.IDX P6, R14, R13, R12, R11 ;  /* 0x0000000c0d0e7389 */ /* 0x00006400000c000b */
[----:B01----:R-:W-:Y:S01]  /*1b700*/  ENDCOLLECTIVE ;  /* 0x000000000000791b */ /* 0x003fe20003800000 */
.L_x_8519:
[----:B------:R-:W-:Y:S01]  /*1b710*/  IMAD.MOV.U32 R2, RZ, RZ, R14 ;  /* 0x000000ffff027224 */ /* 0x000fe200078e000e */
[----:B------:R-:W-:Y:S06]  /*1b720*/  BRA `(.L_x_8520) ;  /* 0xffffffb4007c7947 */ /* 0x000fec000383ffff */
.L_x_8434:
[----:B0-----:R0:W1:Y:S02]  /*1b730*/  SYNCS.PHASECHK.TRANS64.TRYWAIT P0, [R6+URZ+0x38840], R20 ;  /* 0x03884014060075a7 */ /* 0x001064000800017f */
[----:B-1----:R-:W-:Y:S05]  /*1b740*/  @!P0 NANOSLEEP.SYNCS 0x989680 ;  /* 0x009896800000895d */ /* 0x002fea0003900000 */
[----:B------:R-:W1:Y:S02]  /*1b750*/  @!P0 SYNCS.PHASECHK.TRANS64 P0, [R6+URZ+0x38840], R20 ;  /* 0x03884014060085a7 */ /* 0x000e64000800007f */
[----:B-1----:R-:W-:Y:S05]  /*1b760*/  @!P0 BRA `(.L_x_8434) ;  /* 0xfffffffc00f08947 */ /* 0x002fea000383ffff */
[----:B------:R-:W-:Y:S05]  /*1b770*/  BRA `(.L_x_8521) ;  /* 0xffffffbc00107947 */ /* 0x000fea000383ffff */
.L_x_8435:
        /* <DEDUP_REMOVED lines=8> */
.L_x_8523:
[----:B------:R-:W-:Y:S05]  /*1b800*/  BSYNC B1 ;  /* 0x0000000000017941 */ /* 0x000fea0003800000 */
.L_x_8522:
        /* <DEDUP_REMOVED lines=9> */
.L_x_8524:
[----:B------:R-:W-:Y:S02]  /*1b8a0*/  IMAD.MOV.U32 R13, RZ, RZ, R25 ;  /* 0x000000ffff0d7224 */ /* 0x000fe400078e0019 */
[----:B------:R-:W-:Y:S02]  /*1b8b0*/  IMAD.MOV.U32 R12, RZ, RZ, 0x1 ;  /* 0x00000001ff0c7424 */ /* 0x000fe400078e00ff */
[----:B------:R-:W-:-:S07]  /*1b8c0*/  IMAD.MOV.U32 R2, RZ, RZ, R14 ;  /* 0x000000ffff027224 */ /* 0x000fce00078e000e */
[----:B------:R-:W-:Y:S05]  /*1b8d0*/  WARPSYNC.COLLECTIVE R15, `(.L_x_8525) ;  /* 0x000000000f087348 */ /* 0x000fea0003c00000 */
[----:B------:R0:W1:Y:S02]  /*1b8e0*/  SHFL.IDX P6, R14, R13, R12, R11 ;  /* 0x0000000c0d0e7389 */ /* 0x00006400000c000b */
[----:B01----:R-:W-:Y:S01]  /*1b8f0*/  ENDCOLLECTIVE ;  /* 0x000000000000791b */ /* 0x003fe20003800000 */
.L_x_8525:
        /* <DEDUP_REMOVED lines=11> */
.L_x_8526:
[----:B------:R-:W-:Y:S02]  /*1b9b0*/  IMAD.MOV.U32 R13, RZ, RZ, R25 ;  /* 0x000000ffff0d7224 */ /* 0x000fe400078e0019 */
[----:B------:R-:W-:Y:S02]  /*1b9c0*/  IMAD.MOV.U32 R12, RZ, RZ, 0x2 ;  /* 0x00000002ff0c7424 */ /* 0x000fe400078e00ff */
[----:B------:R-:W-:-:S07]  /*1b9d0*/  IMAD.MOV.U32 R2, RZ, RZ, R14 ;  /* 0x000000ffff027224 */ /* 0x000fce00078e000e */
[----:B------:R-:W-:Y:S05]  /*1b9e0*/  WARPSYNC.COLLECTIVE R15, `(.L_x_8527) ;  /* 0x000000000f087348 */ /* 0x000fea0003c00000 */
[----:B------:R0:W1:Y:S02]  /*1b9f0*/  SHFL.IDX P6, R14, R13, R12, R11 ;  /* 0x0000000c0d0e7389 */ /* 0x00006400000c000b */
[----:B01----:R-:W-:Y:S01]  /*1ba00*/  ENDCOLLECTIVE ;  /* 0x000000000000791b */ /* 0x003fe20003800000 */
.L_x_8527:
        /* <DEDUP_REMOVED lines=11> */
.L_x_8528:
[----:B------:R-:W-:Y:S02]  /*1bac0*/  IMAD.MOV.U32 R13, RZ, RZ, R25 ;  /* 0x000000ffff0d7224 */ /* 0x000fe400078e0019 */
[----:B------:R-:W-:Y:S02]  /*1bad0*/  IMAD.MOV.U32 R12, RZ, RZ, 0x3 ;  /* 0x00000003ff0c7424 */ /* 0x000fe400078e00ff */
[----:B------:R-:W-:-:S07]  /*1bae0*/  IMAD.MOV.U32 R2, RZ, RZ, R14 ;  /* 0x000000ffff027224 */ /* 0x000fce00078e000e */
[----:B------:R-:W-:Y:S05]  /*1baf0*/  WARPSYNC.COLLECTIVE R15, `(.L_x_8529) ;  /* 0x000000000f087348 */ /* 0x000fea0003c00000 */
[----:B------:R0:W1:Y:S02]  /*1bb00*/  SHFL.IDX P6, R14, R13, R12, R11 ;  /* 0x0000000c0d0e7389 */ /* 0x00006400000c000b */
[----:B01----:R-:W-:Y:S01]  /*1bb10*/  ENDCOLLECTIVE ;  /* 0x000000000000791b */ /* 0x003fe20003800000 */
.L_x_8529:
        /* <DEDUP_REMOVED lines=11> */
.L_x_8530:
[----:B------:R-:W-:Y:S01]  /*1bbd0*/  IMAD.MOV.U32 R2, RZ, RZ, R14 ;  /* 0x000000ffff027224 */ /* 0x000fe200078e000e */
[----:B------:R-:W-:Y:S06]  /*1bbe0*/  BRA `(.L_x_8531) ;  /* 0xffffffb800987947 */ /* 0x000fec000383ffff */
.L_x_8440:
[----:B---3--:R3:W4:Y:S02]  /*1bbf0*/  SYNCS.PHASECHK.TRANS64.TRYWAIT P0, [R6+URZ+0x38860], R20 ;  /* 0x03886014060075a7 */ /* 0x008724000800017f */
[----:B----4-:R-:W-:Y:S05]  /*1bc00*/  @!P0 NANOSLEEP.SYNCS 0x989680 ;  /* 0x009896800000895d */ /* 0x010fea0003900000 */
[----:B------:R-:W4:Y:S02]  /*1bc10*/  @!P0 SYNCS.PHASECHK.TRANS64 P0, [R6+URZ+0x38860], R20 ;  /* 0x03886014060085a7 */ /* 0x000f24000800007f */
[----:B----4-:R-:W-:Y:S05]  /*1bc20*/  @!P0 BRA `(.L_x_8440) ;  /* 0xfffffffc00f08947 */ /* 0x010fea000383ffff */
[----:B------:R-:W-:Y:S05]  /*1bc30*/  BRA `(.L_x_8532) ;  /* 0xffffffb800e87947 */ /* 0x000fea000383ffff */
.L_x_8441:
        /* <DEDUP_REMOVED lines=8> */
.L_x_8534:
[----:B------:R-:W-:Y:S05]  /*1bcc0*/  BSYNC B1 ;  /* 0x0000000000017941 */ /* 0x000fea0003800000 */
.L_x_8533:
        /* <DEDUP_REMOVED lines=13> */
.L_x_8535:
        /* <DEDUP_REMOVED lines=17> */
.L_x_8536:
        /* <DEDUP_REMOVED lines=16> */
.L_x_8537:
        /* <DEDUP_REMOVED lines=19> */
.L_x_8538:
        /* <DEDUP_REMOVED lines=14> */
.L_x_8539:
        /* <DEDUP_REMOVED lines=16> */
.L_x_8540:
        /* <DEDUP_REMOVED lines=14> */
.L_x_8541:
[----:B------:R-:W-:Y:S05]  /*1c3a0*/  BRA `(.L_x_8542) ;  /* 0xffffffb8004c7947 */ /* 0x000fea000383ffff */
.L_x_8449:
        /* <DEDUP_REMOVED lines=8> */
.L_x_8544:
[----:B------:R-:W-:Y:S05]  /*1c430*/  BSYNC B0 ;  /* 0x0000000000007941 */ /* 0x000fea0003800000 */
.L_x_8543:
        /* <DEDUP_REMOVED lines=9> */
.L_x_8545:
        /* <DEDUP_REMOVED lines=23> */
.L_x_8546:
[----:B------:R-:W-:Y:S01]  /*1c640*/  IMAD.MOV.U32 R12, RZ, RZ, 0x2 ;  /* 0x00000002ff0c7424 */ /* 0x000fe200078e00ff */
[----:B------:R-:W-:-:S05]  /*1c650*/  SEL R4, R14, RZ, P1 ;  /* 0x000000ff0e047207 */ /* 0x000fca0000800000 */
[----:B------:R-:W-:-:S04]  /*1c660*/  IMAD.IADD R4, R13, 0x1, R4 ;  /* 0x000000010d047824 */ /* 0x000fc800078e0204 */
[----:B------:R-:W-:-:S07]  /*1c670*/  IMAD.MOV.U32 R13, RZ, RZ, R4 ;  /* 0x000000ffff0d7224 */ /* 0x000fce00078e0004 */
[----:B------:R-:W-:Y:S05]  /*1c680*/  WARPSYNC.COLLECTIVE R15, `(.L_x_8547) ;  /* 0x000000000f087348 */ /* 0x000fea0003c00000 */
[----:B------:R0:W1:Y:S02]  /*1c690*/  SHFL.UP P6, R14, R13, R12, R11 ;  /* 0x0400000c0d0e7389 */ /* 0x00006400000c000b */
[----:B01----:R-:W-:Y:S01]  /*1c6a0*/  ENDCOLLECTIVE ;  /* 0x000000000000791b */ /* 0x003fe20003800000 */
.L_x_8547:
[----:B------:R-:W-:Y:S01]  /*1c6b0*/  IMAD.MOV.U32 R12, RZ, RZ, 0x4 ;  /* 0x00000004ff0c7424 */ /* 0x000fe200078e00ff */
[----:B------:R-:W-:-:S05]  /*1c6c0*/  SEL R3, R14, RZ, P2 ;  /* 0x000000ff0e037207 */ /* 0x000fca0001000000 */
[----:B------:R-:W-:-:S04]  /*1c6d0*/  IMAD.IADD R2, R4, 0x1, R3 ;  /* 0x0000000104027824 */ /* 0x000fc800078e0203 */
[----:B------:R-:W-:-:S07]  /*1c6e0*/  IMAD.MOV.U32 R13, RZ, RZ, R2 ;  /* 0x000000ffff0d7224 */ /* 0x000fce00078e0002 */
[----:B------:R-:W-:Y:S05]  /*1c6f0*/  WARPSYNC.COLLECTIVE R15, `(.L_x_8548) ;  /* 0x000000000f087348 */ /* 0x000fea0003c00000 */
[----:B------:R0:W1:Y:S02]  /*1c700*/  SHFL.UP P6, R14, R13, R12, R11 ;  /* 0x0400000c0d0e7389 */ /* 0x00006400000c000b */
[----:B01----:R-:W-:Y:S01]  /*1c710*/  ENDCOLLECTIVE ;  /* 0x000000000000791b */ /* 0x003fe20003800000 */
.L_x_8548:
[----:B------:R-:W-:Y:S01]  /*1c720*/  IMAD.MOV.U32 R12, RZ, RZ, 0x8 ;  /* 0x00000008ff0c7424 */ /* 0x000fe200078e00ff */
[----:B------:R-:W-:-:S05]  /*1c730*/  SEL R3, R14, RZ, P3 ;  /* 0x000000ff0e037207 */ /* 0x000fca0001800000 */
[----:B------:R-:W-:-:S04]  /*1c740*/  IMAD.IADD R3, R2, 0x1, R3 ;  /* 0x0000000102037824 */ /* 0x000fc800078e0203 */
[----:B------:R-:W-:-:S07]  /*1c750*/  IMAD.MOV.U32 R13, RZ, RZ, R3 ;  /* 0x000000ffff0d7224 */ /* 0x000fce00078e0003 */
[----:B------:R-:W-:Y:S05]  /*1c760*/  WARPSYNC.COLLECTIVE R15, `(.L_x_8549) ;  /* 0x000000000f087348 */ /* 0x000fea0003c00000 */
[----:B------:R0:W1:Y:S02]  /*1c770*/  SHFL.UP P6, R14, R13, R12, R11 ;  /* 0x0400000c0d0e7389 */ /* 0x00006400000c000b */
[----:B01----:R-:W-:Y:S01]  /*1c780*/  ENDCOLLECTIVE ;  /* 0x000000000000791b */ /* 0x003fe20003800000 */
.L_x_8549:
[----:B------:R-:W-:Y:S01]  /*1c790*/  IMAD.MOV.U32 R12, RZ, RZ, 0x10 ;  /* 0x00000010ff0c7424 */ /* 0x000fe200078e00ff */
[----:B------:R-:W-:-:S05]  /*1c7a0*/  SEL R4, R14, RZ, P4 ;  /* 0x000000ff0e047207 */ /* 0x000fca0002000000 */
[----:B------:R-:W-:-:S04]  /*1c7b0*/  IMAD.IADD R4, R3, 0x1, R4 ;  /* 0x0000000103047824 */ /* 0x000fc800078e0204 */
[----:B------:R-:W-:-:S07]  /*1c7c0*/  IMAD.MOV.U32 R13, RZ, RZ, R4 ;  /* 0x000000ffff0d7224 */ /* 0x000fce00078e0004 */
[----:B------:R-:W-:Y:S05]  /*1c7d0*/  WARPSYNC.COLLECTIVE R15, `(.L_x_8550) ;  /* 0x000000000f087348 */ /* 0x000fea0003c00000 */
[----:B------:R0:W1:Y:S02]  /*1c7e0*/  SHFL.UP P6, R14, R13, R12, R11 ;  /* 0x0400000c0d0e7389 */ /* 0x00006400000c000b */
[----:B01----:R-:W-:Y:S01]  /*1c7f0*/  ENDCOLLECTIVE ;  /* 0x000000000000791b */ /* 0x003fe20003800000 */
.L_x_8550:
        /* <DEDUP_REMOVED lines=8> */
.L_x_8551:
[----:B------:R-:W-:Y:S05]  /*1c880*/  BRA `(.L_x_8552) ;  /* 0xffffffb800e87947 */ /* 0x000fea000383ffff */
.L_x_8452:
[----:B------:R-:W-:Y:S01]  /*1c890*/  BSSY B0, `(.L_x_8553) ;  /* 0x0000007000007945 */ /* 0x000fe20003800000 */
[----:B------:R-:W-:Y:S02]  /*1c8a0*/  IMAD.MOV.U32 R12, RZ, RZ, 0x1 ;  /* 0x00000001ff0c7424 */ /* 0x000fe400078e00ff */
[----:B------:R-:W-:Y:S02]  /*1c8b0*/  IMAD.MOV.U32 R11, RZ, RZ, RZ ;  /* 0x000000ffff0b7224 */ /* 0x000fe400078e00ff */
[----:B------:R-:W-:-:S07]  /*1c8c0*/  IMAD.MOV.U32 R15, RZ, RZ, -0x1 ;  /* 0xffffffffff0f7424 */ /* 0x000fce00078e00ff */
[----:B------:R-:W-:Y:S05]  /*1c8d0*/  WARPSYNC.COLLECTIVE R15, `(.L_x_8554) ;  /* 0x000000000f087348 */ /* 0x000fea0003c00000 */
[----:B------:R0:W1:Y:S02]  /*1c8e0*/  SHFL.UP P6, R14, R13, R12, R11 ;  /* 0x0400000c0d0e7389 */ /* 0x00006400000c000b */
[----:B01----:R-:W-:Y:S01]  /*1c8f0*/  ENDCOLLECTIVE ;  /* 0x000000000000791b */ /* 0x003fe20003800000 */
.L_x_8554:
[----:B------:R-:W-:Y:S05]  /*1c900*/  BSYNC B0 ;  /* 0x0000000000007941 */ /* 0x000fea0003800000 */
.L_x_8553:
        /* <DEDUP_REMOVED lines=8> */
.L_x_8555:
[----:B------:R-:W-:Y:S01]  /*1c990*/  IMAD.MOV.U32 R12, RZ, RZ, 0x4 ;  /* 0x00000004ff0c7424 */ /* 0x000fe200078e00ff */
[----:B------:R-:W-:-:S05]  /*1c9a0*/  SEL R2, R14, RZ, P2 ;  /* 0x000000ff0e027207 */ /* 0x000fca0001000000 */
[----:B------:R-:W-:-:S04]  /*1c9b0*/  IMAD.IADD R2, R13, 0x1, R2 ;  /* 0x000000010d027824 */ /* 0x000fc800078e0202 */
[----:B------:R-:W-:-:S07]  /*1c9c0*/  IMAD.MOV.U32 R13, RZ, RZ, R2 ;  /* 0x000000ffff0d7224 */ /* 0x000fce00078e0002 */
[----:B------:R-:W-:Y:S05]  /*1c9d0*/  WARPSYNC.COLLECTIVE R15, `(.L_x_8556) ;  /* 0x000000000f087348 */ /* 0x000fea0003c00000 */
[----:B------:R0:W1:Y:S02]  /*1c9e0*/  SHFL.UP P6, R14, R13, R12, R11 ;  /* 0x0400000c0d0e7389 */ /* 0x00006400000c000b */
[----:B01----:R-:W-:Y:S01]  /*1c9f0*/  ENDCOLLECTIVE ;  /* 0x000000000000791b */ /* 0x003fe20003800000 */
.L_x_8556:
[----:B------:R-:W-:Y:S01]  /*1ca00*/  IMAD.MOV.U32 R12, RZ, RZ, 0x8 ;  /* 0x00000008ff0c7424 */ /* 0x000fe200078e00ff */
[----:B------:R-:W-:-:S05]  /*1ca10*/  SEL R3, R14, RZ, P3 ;  /* 0x000000ff0e037207 */ /* 0x000fca0001800000 */
[----:B------:R-:W-:-:S04]  /*1ca20*/  IMAD.IADD R3, R2, 0x1, R3 ;  /* 0x0000000102037824 */ /* 0x000fc800078e0203 */
[----:B------:R-:W-:-:S07]  /*1ca30*/  IMAD.MOV.U32 R13, RZ, RZ, R3 ;  /* 0x000000ffff0d7224 */ /* 0x000fce00078e0003 */
[----:B------:R-:W-:Y:S05]  /*1ca40*/  WARPSYNC.COLLECTIVE R15, `(.L_x_8557) ;  /* 0x000000000f087348 */ /* 0x000fea0003c00000 */
[----:B------:R0:W1:Y:S02]  /*1ca50*/  SHFL.UP P6, R14, R13, R12, R11 ;  /* 0x0400000c0d0e7389 */ /* 0x00006400000c000b */
[----:B01----:R-:W-:Y:S01]  /*1ca60*/  ENDCOLLECTIVE ;  /* 0x000000000000791b */ /* 0x003fe20003800000 */
.L_x_8557:
[----:B------:R-:W-:Y:S01]  /*1ca70*/  IMAD.MOV.U32 R12, RZ, RZ, 0x10 ;  /* 0x00000010ff0c7424 */ /* 0x000fe200078e00ff */
[----:B------:R-:W-:-:S05]  /*1ca80*/  SEL R4, R14, RZ, P4 ;  /* 0x000000ff0e047207 */ /* 0x000fca0002000000 */
[----:B------:R-:W-:-:S04]  /*1ca90*/  IMAD.IADD R4, R3, 0x1, R4 ;  /* 0x0000000103047824 */ /* 0x000fc800078e0204 */
[----:B------:R-:W-:-:S07]  /*1caa0*/  IMAD.MOV.U32 R13, RZ, RZ, R4 ;  /* 0x000000ffff0d7224 */ /* 0x000fce00078e0004 */
[----:B------:R-:W-:Y:S05]  /*1cab0*/  WARPSYNC.COLLECTIVE R15, `(.L_x_8558) ;  /* 0x000000000f087348 */ /* 0x000fea0003c00000 */
[----:B------:R0:W1:Y:S02]  /*1cac0*/  SHFL.UP P6, R14, R13, R12, R11 ;  /* 0x0400000c0d0e7389 */ /* 0x00006400000c000b */
[----:B01----:R-:W-:Y:S01]  /*1cad0*/  ENDCOLLECTIVE ;  /* 0x000000000000791b */ /* 0x003fe20003800000 */
.L_x_8558:
        /* <DEDUP_REMOVED lines=8> */
.L_x_8559:
[----:B------:R-:W-:Y:S05]  /*1cb60*/  BRA `(.L_x_8560) ;  /* 0xffffffb800d47947 */ /* 0x000fea000383ffff */
.L_x_8454:
[----:B------:R-:W-:Y:S01]  /*1cb70*/  BSSY B0, `(.L_x_8561) ;  /* 0x0000006000007945 */ /* 0x000fe20003800000 */
[----:B------:R-:W-:Y:S01]  /*1cb80*/  PLOP3.LUT P6, PT, P6, PT, PT, 0x8, 0x0 ;  /* 0x000000000000781c */ /* 0x000fe200037ce170 */
[----:B------:R-:W-:-:S12]  /*1cb90*/  IMAD.MOV.U32 R15, RZ, RZ, -0x1 ;  /* 0xffffffffff0f7424 */ /* 0x000fd800078e00ff */
[----:B0-----:R-:W-:Y:S05]  /*1cba0*/  WARPSYNC.COLLECTIVE R15, `(.L_x_8562) ;  /* 0x000000000f087348 */ /* 0x001fea0003c00000 */
[----:B------:R-:W-:Y:S01]  /*1cbb0*/  VOTE.ANY R14, PT, P6 ;  /* 0x00000000000e7806 */ /* 0x000fe200030e0100 */
[----:B0-----:R-:W-:Y:S06]  /*1cbc0*/  ENDCOLLECTIVE ;  /* 0x000000000000791b */ /* 0x001fec0003800000 */
.L_x_8562:
[----:B------:R-:W-:Y:S05]  /*1cbd0*/  BSYNC B0 ;  /* 0x0000000000007941 */ /* 0x000fea0003800000 */
.L_x_8561:
        /* <DEDUP_REMOVED lines=8> */
.L_x_8563:
[----:B------:R-:W-:Y:S02]  /*1cc60*/  IMAD.IADD R27, R12, 0x1, R27 ;  /* 0x000000010c1b7824 */ /* 0x000fe400078e021b */
[----:B------:R-:W-:Y:S02]  /*1cc70*/  IMAD.MOV.U32 R13, RZ, RZ, R8 ;  /* 0x000000ffff0d7224 */ /* 0x000fe400078e0008 */
[----:B------:R-:W-:-:S07]  /*1cc80*/  IMAD.MOV.U32 R25, RZ, RZ, R14 ;  /* 0x000000ffff197224 */ /* 0x000fce00078e000e */
[----:B------:R-:W-:Y:S05]  /*1cc90*/  WARPSYNC.COLLECTIVE R15, `(.L_x_8564) ;  /* 0x000000000f087348 */ /* 0x000fea0003c00000 */
[----:B------:R0:W1:Y:S02]  /*1cca0*/  SHFL.IDX P6, R14, R13, R12, R11 ;  /* 0x0000000c0d0e7389 */ /* 0x00006400000c000b */
[----:B01----:R-:W-:Y:S01]  /*1ccb0*/  ENDCOLLECTIVE ;  /* 0x000000000000791b */ /* 0x003fe20003800000 */
.L_x_8564:
[----:B------:R-:W-:Y:S01]  /*1ccc0*/  IMAD.MOV.U32 R8, RZ, RZ, R14 ;  /* 0x000000ffff087224 */ /* 0x000fe200078e000e */
[----:B------:R-:W-:Y:S06]  /*1ccd0*/  BRA `(.L_x_8565) ;  /* 0xffffffb800b87947 */ /* 0x000fec000383ffff */
.L_x_8456:
[----:B------:R-:W-:Y:S01]  /*1cce0*/  BSSY B0, `(.L_x_8566) ;  /* 0x0000007000007945 */ /* 0x000fe20003800000 */
[----:B------:R-:W-:Y:S02]  /*1ccf0*/  IMAD.MOV.U32 R13, RZ, RZ, R3 ;  /* 0x000000ffff0d7224 */ /* 0x000fe400078e0003 */
[----:B------:R-:W-:Y:S02]  /*1cd00*/  IMAD.MOV.U32 R11, RZ, RZ, 0x1f ;  /* 0x0000001fff0b7424 */ /* 0x000fe400078e00ff */
[----:B------:R-:W-:-:S07]  /*1cd10*/  IMAD.MOV.U32 R15, RZ, RZ, -0x1 ;  /* 0xffffffffff0f7424 */ /* 0x000fce00078e00ff */
[----:B0-23--:R-:W-:Y:S05]  /*1cd20*/  WARPSYNC.COLLECTIVE R15, `(.L_x_8567) ;  /* 0x000000000f087348 */ /* 0x00dfea0003c00000 */
[----:B------:R1:W4:Y:S02]  /*1cd30*/  SHFL.IDX P6, R14, R13, R12, R11 ;  /* 0x0000000c0d0e7389 */ /* 0x00032400000c000b */
[----:B01234-:R-:W-:Y:S01]  /*1cd40*/  ENDCOLLECTIVE ;  /* 0x000000000000791b */ /* 0x01ffe20003800000 */
.L_x_8567:
[----:B------:R-:W-:Y:S05]  /*1cd50*/  BSYNC B0 ;  /* 0x0000000000007941 */ /* 0x000fea0003800000 */
.L_x_8566:
[----:B------:R-:W-:Y:S01]  /*1cd60*/  IMAD.MOV.U32 R24, RZ, RZ, R14 ;  /* 0x000000ffff187224 */ /* 0x000fe200078e000e */
[----:B------:R-:W-:Y:S06]  /*1cd70*/  BRA `(.L_x_8455) ;  /* 0xffffffb800a87947 */ /* 0x000fec000383ffff */
.L_x_8462:
[----:B0-----:R0:W1:Y:S02]  /*1cd80*/  SYNCS.PHASECHK.TRANS64.TRYWAIT P0, [R5+URZ+0x38820], R0 ;  /* 0x03882000050075a7 */ /* 0x001064000800017f */
[----:B-1----:R-:W-:Y:S05]  /*1cd90*/  @!P0 NANOSLEEP.SYNCS 0x989680 ;  /* 0x009896800000895d */ /* 0x002fea0003900000 */
[----:B------:R-:W1:Y:S02]  /*1cda0*/  @!P0 SYNCS.PHASECHK.TRANS64 P0, [R5+URZ+0x38820], R0 ;  /* 0x03882000050085a7 */ /* 0x000e64000800007f */
[----:B-1----:R-:W-:Y:S05]  /*1cdb0*/  @!P0 BRA `(.L_x_8462) ;  /* 0xfffffffc00f08947 */ /* 0x002fea000383ffff */
[----:B------:R-:W-:Y:S05]  /*1cdc0*/  BRA `(.L_x_8568) ;  /* 0xffffffc400007947 */ /* 0x000fea000383ffff */
.L_x_8463:
        /* <DEDUP_REMOVED lines=11> */
.L_x_8570:
[----:B------:R-:W-:Y:S05]  /*1ce80*/  BSYNC B0 ;  /* 0x0000000000007941 */ /* 0x000fea0003800000 */
.L_x_8569:
[----:B------:R-:W-:Y:S05]  /*1ce90*/  BRA `(.L_x_8571) ;  /* 0xffffffc000e87947 */ /* 0x000fea000383ffff */
.L_x_8466:
[----:B------:R-:W-:Y:S01]  /*1cea0*/  BSSY B1, `(.L_x_8572) ;  /* 0x0000006000017945 */ /* 0x000fe20003800000 */
[----:B------:R-:W-:-:S07]  /*1ceb0*/  IMAD.MOV.U32 R15, RZ, RZ, -0x1 ;  /* 0xffffffffff0f7424 */ /* 0x000fce00078e00ff */
[----:B0-234-:R-:W-:Y:S05]  /*1cec0*/  WARPSYNC.COLLECTIVE R15, `(.L_x_8573) ;  /* 0x000000000f0c7348 */ /* 0x01dfea0003c00000 */
[----:B------:R-:W-:Y:S02]  /*1ced0*/  ELECT P6, UR62, PT ;  /* 0x00000000003e782f */ /* 0x000fe400038c0000 */
[----:B------:R-:W-:Y:S01]  /*1cee0*/  MOV R14, UR62 ;  /* 0x0000003e000e7c02 */ /* 0x000fe20008000f00 */
[----:B0-234-:R-:W-:Y:S10]  /*1cef0*/  ENDCOLLECTIVE ;  /* 0x000000000000791b */ /* 0x01dff40003800000 */
.L_x_8573:
[----:B------:R-:W-:Y:S05]  /*1cf00*/  BSYNC B1 ;  /* 0x0000000000017941 */ /* 0x000fea0003800000 */
.L_x_8572:
[----:B------:R-:W-:Y:S05]  /*1cf10*/  BRA `(.L_x_8574) ;  /* 0xffffffc000e07947 */ /* 0x000fea000383ffff */
.L_x_8468:
[----:B0-----:R0:W1:Y:S02]  /*1cf20*/  SYNCS.PHASECHK.TRANS64.TRYWAIT P1, [R3+URZ+0x38840], R2 ;  /* 0x03884002030075a7 */ /* 0x001064000802017f */
[----:B-1----:R-:W-:Y:S05]  /*1cf30*/  @!P1 NANOSLEEP.SYNCS 0x989680 ;  /* 0x009896800000995d */ /* 0x002fea0003900000 */
[----:B------:R-:W1:Y:S02]  /*1cf40*/  @!P1 SYNCS.PHASECHK.TRANS64 P1, [R3+URZ+0x38840], R2 ;  /* 0x03884002030095a7 */ /* 0x000e64000802007f */
[----:B-1----:R-:W-:Y:S05]  /*1cf50*/  @!P1 BRA `(.L_x_8468) ;  /* 0xfffffffc00f09947 */ /* 0x002fea000383ffff */
[----:B------:R-:W-:Y:S05]  /*1cf60*/  BRA `(.L_x_8575) ;  /* 0xffffffc400007947 */ /* 0x000fea000383ffff */
.L_x_8470:
[----:B-1----:R1:W0:Y:S02]  /*1cf70*/  SYNCS.PHASECHK.TRANS64.TRYWAIT P1, [R5+URZ+0x38840], R0 ;  /* 0x03884000050075a7 */ /* 0x002224000802017f */
[----:B0-----:R-:W-:Y:S05]  /*1cf80*/  @!P1 NANOSLEEP.SYNCS 0x989680 ;  /* 0x009896800000995d */ /* 0x001fea0003900000 */
[----:B------:R-:W0:Y:S02]  /*1cf90*/  @!P1 SYNCS.PHASECHK.TRANS64 P1, [R5+URZ+0x38840], R0 ;  /* 0x03884000050095a7 */ /* 0x000e24000802007f */
[----:B0-----:R-:W-:Y:S05]  /*1cfa0*/  @!P1 BRA `(.L_x_8470) ;  /* 0xfffffffc00f09947 */ /* 0x001fea000383ffff */
[----:B------:R-:W-:Y:S05]  /*1cfb0*/  BRA `(.L_x_8576) ;  /* 0xffffffc4000c7947 */ /* 0x000fea000383ffff */
.L_x_8472:
[----:B------:R0:W0:Y:S02]  /*1cfc0*/  SYNCS.PHASECHK.TRANS64.TRYWAIT P1, [R3+URZ+0x38860], R2 ;  /* 0x03886002030075a7 */ /* 0x000024000802017f */
[----:B0-----:R-:W-:Y:S05]  /*1cfd0*/  @!P1 NANOSLEEP.SYNCS 0x989680 ;  /* 0x009896800000995d */ /* 0x001fea0003900000 */
[----:B------:R-:W0:Y:S02]  /*1cfe0*/  @!P1 SYNCS.PHASECHK.TRANS64 P1, [R3+URZ+0x38860], R2 ;  /* 0x03886002030095a7 */ /* 0x000e24000802007f */
[----:B0-----:R-:W-:Y:S05]  /*1cff0*/  @!P1 BRA `(.L_x_8472) ;  /* 0xfffffffc00f09947 */ /* 0x001fea000383ffff */
[----:B------:R-:W-:Y:S05]  /*1d000*/  BRA `(.L_x_8577) ;  /* 0xffffffc400087947 */ /* 0x000fea000383ffff */
.L_x_8578:
        /* <DEDUP_REMOVED lines=15> */
.L_x_15658:


//--------------------- .text._ZN7cutlass13device_kernelIN5flash11enable_sm90INS1_16FlashAttnFwdSm90INS1_25CollectiveMainloopFwdSm90ILi2EN4cute5tupleIJNS5_1CILi1EEES8_S8_EEENS6_IJNS7_ILi64EEESA_SA_EEELi512ENS_6half_tEfNS_4arch4Sm90ELb1ELb0ELb0ELb1ELb1ELb1ELb1ELb0ELb0ELb1ELb1ELb0EEENS1_21CollectiveEpilogueFwdINS6_IJSA_NS7_ILi512EEESA_EEES9_SC_SE_Li256ELb1ELb1ELb1ELb0EEENS1_36VarlenDynamicPersistentTileSchedulerILi64ELi64ELi256ELi128ELb1ELb1ELb1ELb1ELb1ELb1EEEEEEEEEvNT_6ParamsE --------------------------
	.section	.text._ZN7cutlass13device_kernelIN5flash11enable_sm90INS1_16FlashAttnFwdSm90INS1_25CollectiveMainloopFwdSm90ILi2EN4cute5tupleIJNS5_1CILi1EEES8_S8_EEENS6_IJNS7_ILi64EEESA_SA_EEELi512ENS_6half_tEfNS_4arch4Sm90ELb1ELb0ELb0ELb1ELb1ELb1ELb1ELb0ELb0ELb1ELb1ELb0EEENS1_21CollectiveEpilogueFwdINS6_IJSA_NS7_ILi512EEESA_EEES9_SC_SE_Li256ELb1ELb1ELb1ELb0EEENS1_36VarlenDynamicPersistentTileSchedulerILi64ELi64ELi256ELi128ELb1ELb1ELb1ELb1ELb1ELb1EEEEEEEEEvNT_6ParamsE,"ax",@progbits
	.align	128
.text._ZN7cutlass13device_kernelIN5flash11enable_sm90INS1_16FlashAttnFwdSm90INS1_25CollectiveMainloopFwdSm90ILi2EN4cute5tupleIJNS5_1CILi1EEES8_S8_EEENS6_IJNS7_ILi64EEESA_SA_EEELi512ENS_6half_tEfNS_4arch4Sm90ELb1ELb0ELb0ELb1ELb1ELb1ELb1ELb0ELb0ELb1ELb1ELb0EEENS1_21CollectiveEpilogueFwdINS6_IJSA_NS7_ILi512EEESA_EEES9_SC_SE_Li256ELb1ELb1ELb1ELb0EEENS1_36VarlenDynamicPersistentTileSchedulerILi64ELi64ELi256ELi128ELb1ELb1ELb1ELb1ELb1ELb1EEEEEEEEEvNT_6ParamsE:
        .type           _ZN7cutlass13device_kernelIN5flash11enable_sm90INS1_16FlashAttnFwdSm90INS1_25CollectiveMainloopFwdSm90ILi2EN4cute5tupleIJNS5_1CILi1EEES8_S8_EEENS6_IJNS7_ILi64EEESA_SA_EEELi512ENS_6half_tEfNS_4arch4Sm90ELb1ELb0ELb0ELb1ELb1ELb1ELb1ELb0ELb0ELb1ELb1ELb0EEENS1_21CollectiveEpilogueFwdINS6_IJSA_NS7_ILi512EEESA_EEES9_SC_SE_Li256ELb1ELb1ELb1ELb0EEENS1_36VarlenDynamicPersistentTileSchedulerILi64ELi64ELi256ELi128ELb1ELb1ELb1ELb1ELb1ELb1EEEEEEEEEvNT_6ParamsE,@function
        .size           _ZN7cutlass13device_kernelIN5flash11enable_sm90INS1_16FlashAttnFwdSm90INS1_25CollectiveMainloopFwdSm90ILi2EN4cute5tupleIJNS5_1CILi1EEES8_S8_EEENS6_IJNS7_ILi64EEESA_SA_EEELi512ENS_6half_tEfNS_4arch4Sm90ELb1ELb0ELb0ELb1ELb1ELb1ELb1ELb0ELb0ELb1ELb1ELb0EEENS1_21CollectiveEpilogueFwdINS6_IJSA_NS7_ILi512EEESA_EEES9_SC_SE_Li256ELb1ELb1ELb1ELb0EEENS1_36VarlenDynamicPersistentTileSchedulerILi64ELi64ELi256ELi128ELb1ELb1ELb1ELb1ELb1ELb1EEEEEEEEEvNT_6ParamsE,(.L_x_15659 - _ZN7cutlass13device_kernelIN5flash11enable_sm90INS1_16FlashAttnFwdSm90INS1_25CollectiveMainloopFwdSm90ILi2EN4cute5tupleIJNS5_1CILi1EEES8_S8_EEENS6_IJNS7_ILi64EEESA_SA_EEELi512ENS_6half_tEfNS_4arch4Sm90ELb1ELb0ELb0ELb1ELb1ELb1ELb1ELb0ELb0ELb1ELb1ELb0EEENS1_21CollectiveEpilogueFwdINS6_IJSA_NS7_ILi512EEESA_EEES9_SC_SE_Li256ELb1ELb1ELb1ELb0EEENS1_36VarlenDynamicPersistentTileSchedulerILi64ELi64ELi256ELi128ELb1ELb1ELb1ELb1ELb1ELb1EEEEEEEEEvNT_6ParamsE)
        .other          _ZN7cutlass13device_kernelIN5flash11enable_sm90INS1_16FlashAttnFwdSm90INS1_25CollectiveMainloopFwdSm90ILi2EN4cute5tupleIJNS5_1CILi1EEES8_S8_EEENS6_IJNS7_ILi64EEESA_SA_EEELi512ENS_6half_tEfNS_4arch4Sm90ELb1ELb0ELb0ELb1ELb1ELb1ELb1ELb0ELb0ELb1ELb1ELb0EEENS1_21CollectiveEpilogueFwdINS6_IJSA_NS7_ILi512EEESA_EEES9_SC_SE_Li256ELb1ELb1ELb1ELb0EEENS1_36VarlenDynamicPersistentTileSchedulerILi64ELi64ELi256ELi128ELb1ELb1ELb1ELb1ELb1ELb1EEEEEEEEEvNT_6ParamsE,@"STO_CUDA_ENTRY STV_DEFAULT"
_ZN7cutlass13device_kernelIN5flash11enable_sm90INS1_16FlashAttnFwdSm90INS1_25CollectiveMainloopFwdSm90ILi2EN4cute5tupleIJNS5_1CILi1EEES8_S8_EEENS6_IJNS7_ILi64EEESA_SA_EEELi512ENS_6half_tEfNS_4arch4Sm90ELb1ELb0ELb0ELb1ELb1ELb1ELb1ELb0ELb0ELb1ELb1ELb0EEENS1_21CollectiveEpilogueFwdINS6_IJSA_NS7_ILi512EEESA_EEES9_SC_SE_Li256ELb1ELb1ELb1ELb0EEENS1_36VarlenDynamicPersistentTileSchedulerILi64ELi64ELi256ELi128ELb1ELb1ELb1ELb1ELb1ELb1EEEEEEEEEvNT_6ParamsE:
        /* <DEDUP_REMOVED lines=17> */
.L_x_8580:
[----:B------:R-:W-:Y:S05]  /*0110*/  BSYNC B0 ;  /* 0x0000000000007941 */ /* 0x000fea0003800000 */
.L_x_8579:
[----:B------:R-:W-:Y:S01]  /*0120*/  SHF.R.U32.HI R4, RZ, 0x7, R0 ;  /* 0x00000007ff047819 */ /* 0x000fe20000011600 */
[----:B------:R-:W-:Y:S01]  /*0130*/  VOTEU.ANY UP0, P0 ;  /* 0x00000000003f7886 */ /* 0x000fe20000000100 */
[----:B------:R-:W0:Y:S01]  /*0140*/  SHFL.IDX PT, R3, R2, RZ, 0x1f ;  /* 0x00001fff02037589 */ /* 0x000e2200000e0000 */
[----:B------:R-:W-:Y:S01]  /*0150*/  UMOV UR4, 0x80 ;  /* 0x0000008000047882 */ /* 0x000fe20000000000 */
[----:B------:R-:W-:Y:S01]  /*0160*/  UMOV UR7, 0x100 ;  /* 0x0000010000077882 */ /* 0x000fe20000000000 */
[----:B------:R-:W-:Y:S01]  /*0170*/  VOTEU.ANY UP1, P0 ;  /* 0x00000000003f7886 */ /* 0x000fe20000020100 */
[----:B------:R-:W1:Y:S01]  /*0180*/  SHFL.IDX PT, R4, R4, RZ, 0x1f ;  /* 0x00001fff04047589 */ /* 0x000e6200000e0000 */
[----:B------:R-:W2:Y:S01]  /*0190*/  @UP0 S2UR UR8, SR_CgaCtaId ;  /* 0x00000000000809c3 */ /* 0x000ea20000008800 */
[----:B------:R-:W-:Y:S01]  /*01a0*/  @UP0 UMOV UR6, 0x400 ;  /* 0x0000040000060882 */ /* 0x000fe20000000000 */
[----:B------:R-:W-:-:S04]  /*01b0*/  @UP0 UIADD3 UR4, -UR4, 0x100000, URZ ;  /* 0x0010000004040890 */ /* 0x000fc8000fffe13f */
[----:B------:R-:W-:Y:S02]  /*01c0*/  @UP0 USHF.L.U32 UR5, UR4, 0xb, URZ ;  /* 0x0000000b04050899 */ /* 0x000fe4000800063f */
[----:B------:R-:W-:Y:S01]  /*01d0*/  @UP0 USHF.L.U32 UR4, UR4, 0x1, URZ ;  /* 0x0000000104040899 */ /* 0x000fe2000800063f */
[----:B------:R-:W-:Y:S01]  /*01e0*/  VOTEU.ANY UP2, P0 ;  /* 0x00000000003f7886 */ /* 0x000fe20000040100 */
[----:B0-----:R-:W-:Y:S01]  /*01f0*/  ISETP.NE.AND P1, PT, R3, RZ, PT ;  /* 0x000000ff0300720c */ /* 0x001fe20003f25270 */
[----:B-1----:R0:W-:Y:S01]  /*0200*/  STL [R1+0x7c], R4 ;  /* 0x00007c0401007387 */ /* 0x0021e20000100800 */
[----:B--2---:R-:W-:Y:S02]  /*0210*/  @UP0 ULEA UR8, UR8, UR6, 0x18 ;  /* 0x0000000608080291 */ /* 0x004fe4000f8ec03f */
[----:B------:R-:W-:-:S04]  /*0220*/  @UP0 UIADD3 UR6, -UR7, 0x100000, URZ ;  /* 0x0010000007060890 */ /* 0x000fc8000fffe13f */
[----:B------:R-:W-:Y:S02]  /*0230*/  @UP0 USHF.L.U32 UR7, UR6, 0xb, URZ ;  /* 0x0000000b06070899 */ /* 0x000fe4000800063f */
[----:B------:R-:W-:Y:S01]  /*0240*/  @UP0 USHF.L.U32 UR6, UR6, 0x1, URZ ;  /* 0x0000000106060899 */ /* 0x000fe2000800063f */
[----:B------:R-:W-:Y:S01]  /*0250*/  VOTEU.ANY UP0, P0 ;  /* 0x00000000003f7886 */ /* 0x000fe20000000100 */
[----:B------:R-:W1:Y:S04]  /*0260*/  FENCE.VIEW.ASYNC.S ;  /* 0x00000000000073c6 */ /* 0x000e680000000000 */
[----:B-1----:R0:W1:Y:S01]  /*0270*/  @UP0 SYNCS.EXCH.64 URZ, [UR8+0x38800], UR4 ;  /* 0x03880004083f05b2 */ /* 0x0020620008000100 */
[----:B------:R0:W2:Y:S05]  /*0280*/  @UP1 SYNCS.EXCH.64 URZ, [UR8+0x38810], UR4 ;  /* 0x03881004083f15b2 */ /* 0x0000aa0008000100 */
[----:B------:R0:W3:Y:S02]  /*0290*/  @UP2 SYNCS.EXCH.64 URZ, [UR8+0x38820], UR6 ;  /* 0x03882006083f25b2 */ /* 0x0000e40008000100 */
[----:B0-----:R-:W-:Y:S05]  /*02a0*/  @P1 BRA `(.L_x_8581) ;  /* 0x0000000000381947 */ /* 0x001fea0003800000 */
        /* <DEDUP_REMOVED lines=12> */
[----:B------:R0:W0:Y:S01]  /*0370*/  SYNCS.EXCH.64 URZ, [UR6+0x38848], UR4 ;  /* 0x03884804063f75b2 */ /* 0x0000220008000100 */
[----:B------:R-:W-:Y:S01]  /*0380*/  NOP ;  /* 0x0000000000007918 */ /* 0x000fe20000000000 */
.L_x_8581:
        /* <DEDUP_REMOVED lines=22> */
.L_x_8582:
        /* <DEDUP_REMOVED lines=18> */
.L_x_8583:
        /* <DEDUP_REMOVED lines=22> */
.L_x_8584:
        /* <DEDUP_REMOVED lines=22> */
.L_x_8585:
[----:B------:R-:W-:Y:S01]  /*08d0*/  IMAD.MOV.U32 R3, RZ, RZ, 0x1 ;  /* 0x00000001ff037424 */ /* 0x000fe200078e00ff */
[----:B------:R-:W-:Y:S01]  /*08e0*/  ISETP.NE.AND P0, PT, R4, RZ, PT ;  /* 0x000000ff0400720c */ /* 0x000fe20003f05270 */
[----:B------:R-:W-:Y:S01]  /*08f0*/  NOP ;  /* 0x0000000000007918 */ /* 0x000fe20000000000 */
[----:B------:R-:W-:Y:S01]  /*0900*/  ULDC.64 UR40, c[0x0][0x208] ;  /* 0x0000820000287ab9 */ /* 0x000fe20000000a00 */
[----:B------:R-:W-:Y:S01]  /*0910*/  BSSY B9, `(.L_x_8586) ;  /* 0x00022b0000097945 */ /* 0x000fe20003800000 */
[----:B------:R-:W-:-:S05]  /*0920*/  SEL R3, R3, 0x2, !P0 ;  /* 0x0000000203037807 */ /* 0x000fca0004000000 */
[----:B------:R0:W-:Y:S02]  /*0930*/  STL [R1+0x10], R3 ;  /* 0x0000100301007387 */ /* 0x0001e40000100800 */
[----:B01234-:R-:W-:Y:S06]  /*0940*/  BAR.SYNC.DEFER_BLOCKING 0x0 ;  /* 0x0000000000007b1d */ /* 0x01ffec0000010000 */
[----:B------:R-:W-:Y:S05]  /*0950*/  @!P0 BRA `(.L_x_8587) ;  /* 0x0000019800248947 */ /* 0x000fea0003800000 */
.L_x_8588:
        /* <DEDUP_REMOVED lines=19> */
[----:B------:R-:W2:Y:S01]  /*0a90*/  LDL.LU R22, [R1+0x10] ;  /* 0x0000100001167983 */ /* 0x000ea20000300800 */
[----:B------:R-:W-:Y:S02]  /*0aa0*/  VIADD R0, R0, 0xffffff80 ;  /* 0xffffff8000007836 */ /* 0x000fe40000000000 */
[----:B------:R-:W-:Y:S02]  /*0ab0*/  IMAD.MOV.U32 R229, RZ, RZ, 0x20 ;  /* 0x00000020ffe57424 */ /* 0x000fe400078e00ff */
[----:B------:R-:W-:Y:S01]  /*0ac0*/  IMAD.MOV.U32 R185, RZ, RZ, RZ ;  /* 0x000000ffffb97224 */ /* 0x000fe200078e00ff */
[----:B------:R-:W-:Y:S01]  /*0ad0*/  SHF.R.S32.HI R3, RZ, 0x1f, R0 ;  /* 0x0000001fff037819 */ /* 0x000fe20000011400 */
[----:B------:R-:W-:-:S03]  /*0ae0*/  IMAD.MOV.U32 R191, RZ, RZ, RZ ;  /* 0x000000ffffbf7224 */ /* 0x000fc600078e00ff */
[CC--:B------:R-:W-:Y:S02]  /*0af0*/  LEA.HI R4, R3.reuse, R0.reuse, RZ, 0x4 ;  /* 0x0000000003047211 */ /* 0x0c0fe400078f20ff */
[CC--:B------:R-:W-:Y:S02]  /*0b00*/  LEA.HI R5, R3.reuse, R0.reuse, RZ, 0x5 ;  /* 0x0000000003057211 */ /* 0x0c0fe400078f28ff */
[CC--:B------:R-:W-:Y:S02]  /*0b10*/  LEA.HI R2, R3.reuse, R0.reuse, RZ, 0x7 ;  /* 0x0000000003027211 */ /* 0x0c0fe400078f38ff */
        /* <DEDUP_REMOVED lines=9> */
[----:B------:R-:W-:Y:S01]  /*0bb0*/  IMAD.IADD R3, R0, 0x1, -R3 ;  /* 0x0000000100037824 */ /* 0x000fe200078e0a03 */
[----:B------:R-:W-:Y:S01]  /*0bc0*/  LEA.HI R4, R4, R7, RZ, 0x1 ;  /* 0x0000000704047211 */ /* 0x000fe200078f08ff */
[----:B------:R-:W-:Y:S01]  /*0bd0*/  IMAD.SHL.U32 R195, R21, 0x8, RZ ;  /* 0x0000000815c37824 */ /* 0x000fe200078e00ff */
[----:B------:R-:W-:Y:S01]  /*0be0*/  SHF.R.S32.HI R192, RZ, 0x2, R11 ;  /* 0x00000002ffc07819 */ /* 0x000fe2000001140b */
[----:B------:R-:W-:Y:S01]  /*0bf0*/  IMAD.IADD R19, R0, 0x1, -R19 ;  /* 0x0000000100137824 */ /* 0x000fe200078e0a13 */
[----:B------:R-:W-:Y:S01]  /*0c00*/  SHF.R.S32.HI R8, RZ, 0x1f, R3 ;  /* 0x0000001fff087819 */ /* 0x000fe20000011403 */
[----:B------:R-:W-:Y:S01]  /*0c10*/  VIADD R36, R195, 0x40 ;  /* 0x00000040c3247836 */ /* 0x000fe20000000000 */
[----:B------:R-:W-:Y:S01]  /*0c20*/  SHF.R.S32.HI R0, RZ, 0x1f, R9 ;  /* 0x0000001fff007819 */ /* 0x000fe20000011409 */
[----:B------:R-:W-:Y:S01]  /*0c30*/  VIADD R25, R192, 0x20 ;  /* 0x00000020c0197836 */ /* 0x000fe20000000000 */
[----:B------:R-:W-:Y:S01]  /*0c40*/  LEA.HI R10, R8, R3, RZ, 0x3 ;  /* 0x00000003080a7211 */ /* 0x000fe200078f18ff */
[C---:B------:R-:W-:Y:S01]  /*0c50*/  IMAD.SHL.U32 R18, R19.reuse, 0x8, RZ ;  /* 0x0000000813127824 */ /* 0x040fe200078e00ff */
[--C-:B------:R-:W-:Y:S01]  /*0c60*/  SHF.R.S32.HI R24, RZ, 0x5, R5.reuse ;  /* 0x00000005ff187819 */ /* 0x100fe20000011405 */
[----:B------:R-:W-:Y:S01]  /*0c70*/  IMAD.SHL.U32 R188, R19, 0x4, RZ ;  /* 0x0000000413bc7824 */ /* 0x000fe200078e00ff */
[----:B------:R-:W-:Y:S01]  /*0c80*/  LOP3.LUT R4, R4, 0x1ffffffe, RZ, 0xc0, !PT ;  /* 0x1ffffffe04047812 */ /* 0x000fe200078ec0ff */
[C---:B------:R-:W-:Y:S01]  /*0c90*/  VIADD R226, R18.reuse, 0x40 ;  /* 0x0000004012e27836 */ /* 0x040fe20000000000 */
[----:B------:R-:W-:Y:S01]  /*0ca0*/  SHF.R.S32.HI R5, RZ, 0x1f, R5 ;  /* 0x0000001fff057819 */ /* 0x000fe20000011405 */
[----:B------:R-:W-:Y:S01]  /*0cb0*/  VIADD R225, R18, 0x60 ;  /* 0x0000006012e17836 */ /* 0x000fe20000000000 */
[-C--:B------:R-:W-:Y:S01]  /*0cc0*/  LEA.HI R6, R0, R9.reuse, RZ, 0x2 ;  /* 0x0000000900067211 */ /* 0x080fe200078f10ff */
[----:B------:R-:W-:Y:S01]  /*0cd0*/  IMAD.IADD R4, R7, 0x1, -R4 ;  /* 0x0000000107047824 */ /* 0x000fe200078e0a04 */
[----:B------:R-:W-:Y:S01]  /*0ce0*/  SHF.R.S32.HI R20, RZ, 0x7, R2 ;  /* 0x00000007ff147819 */ /* 0x000fe20000011402 */
[----:B------:R-:W-:Y:S01]  /*0cf0*/  VIADD R35, R195, 0x80 ;  /* 0x00000080c3237836 */ /* 0x000fe20000000000 */
[----:B------:R-:W-:Y:S01]  /*0d00*/  LOP3.LUT R12, R10, 0xfffffff8, RZ, 0xc0, !PT ;  /* 0xfffffff80a0c7812 */ /* 0x000fe200078ec0ff */
[----:B------:R-:W-:Y:S01]  /*0d10*/  IMAD.SHL.U32 R4, R4, 0x8, RZ ;  /* 0x0000000804047824 */ /* 0x000fe200078e00ff */
[----:B------:R-:W-:Y:S01]  /*0d20*/  LEA.HI R5, R5, R24, RZ, 0x2 ;  /* 0x0000001805057211 */ /* 0x000fe200078f10ff */
[----:B------:R-:W-:Y:S01]  /*0d30*/  IMAD R16, R20, 0x100, R3 ;  /* 0x0000010014107824 */ /* 0x000fe200078e0203 */
[----:B------:R-:W-:Y:S01]  /*0d40*/  SHF.R.S32.HI R7, RZ, 0x2, R6 ;  /* 0x00000002ff077819 */ /* 0x000fe20000011406 */
[----:B------:R-:W-:Y:S01]  /*0d50*/  IMAD.IADD R12, R3, 0x1, -R12 ;  /* 0x00000001030c7824 */ /* 0x000fe200078e0a0c */
[----:B------:R-:W-:Y:S01]  /*0d60*/  SHF.R.S32.HI R8, RZ, 0x1f, R6 ;  /* 0x0000001fff087819 */ /* 0x000fe20000011406 */
[----:B------:R-:W-:Y:S01]  /*0d70*/  IMAD.SHL.U32 R10, R10, 0x40, RZ ;  /* 0x000000400a0a7824 */ /* 0x000fe200078e00ff */
[----:B------:R-:W-:Y:S01]  /*0d80*/  LOP3.LUT R6, R6, 0x7ffffffc, RZ, 0xc0, !PT ;  /* 0x7ffffffc06067812 */ /* 0x000fe200078ec0ff */
[----:B------:R-:W-:Y:S01]  /*0d90*/  VIADD R210, R188, 0x10 ;  /* 0x00000010bcd27836 */ /* 0x000fe20000000000 */
[----:B------:R-:W-:Y:S01]  /*0da0*/  LOP3.LUT R5, R5, 0x3ffffc, RZ, 0xc0, !PT ;  /* 0x003ffffc05057812 */ /* 0x000fe200078ec0ff */
[C---:B------:R-:W-:Y:S01]  /*0db0*/  VIADD R224, R18.reuse, 0x80 ;  /* 0x0000008012e07836 */ /* 0x040fe20000000000 */
[----:B------:R-:W-:Y:S01]  /*0dc0*/  SHF.R.S32.HI R3, RZ, 0x1f, R25 ;  /* 0x0000001fff037819 */ /* 0x000fe20000011419 */
[----:B------:R-:W-:Y:S01]  /*0dd0*/  VIADD R29, R18, 0x1c0 ;  /* 0x000001c0121d7836 */ /* 0x000fe20000000000 */
[----:B------:R-:W-:Y:S01]  /*0de0*/  LEA.HI R0, R0, R9, RZ, 0x5 ;  /* 0x0000000900007211 */ /* 0x000fe200078f28ff */
[----:B------:R-:W-:Y:S01]  /*0df0*/  IMAD.IADD R9, R9, 0x1, -R6 ;  /* 0x0000000109097824 */ /* 0x000fe200078e0a06 */
[----:B------:R-:W-:Y:S01]  /*0e00*/  LEA.HI R8, R8, R7, RZ, 0x3 ;  /* 0x0000000708087211 */ /* 0x000fe200078f18ff */
[----:B------:R-:W-:Y:S01]  /*0e10*/  IMAD.IADD R5, R24, 0x1, -R5 ;  /* 0x0000000118057824 */ /* 0x000fe200078e0a05 */
[----:B------:R-:W-:Y:S01]  /*0e20*/  LEA.HI R6, R3, R25, RZ, 0x3 ;  /* 0x0000001903067211 */ /* 0x000fe200078f18ff */
[----:B------:R-:W-:Y:S01]  /*0e30*/  IMAD.SHL.U32 R3, R12, 0x40, RZ ;  /* 0x000000400c037824 */ /* 0x000fe200078e00ff */
[----:B------:R-:W-:Y:S01]  /*0e40*/  LOP3.LUT R8, R8, 0xfffffff8, RZ, 0xc0, !PT ;  /* 0xfffffff808087812 */ /* 0x000fe200078ec0ff */
[----:B------:R-:W-:Y:S01]  /*0e50*/  IMAD R23, R5, 0x10, R16 ;  /* 0x0000001005177824 */ /* 0x000fe200078e0210 */
[----:B------:R-:W-:Y:S01]  /*0e60*/  LEA.HI R2, R2, R20, RZ, 0x1 ;  /* 0x0000001402027211 */ /* 0x000fe200078f08ff */
[----:B------:R-:W-:Y:S01]  /*0e70*/  IMAD.SHL.U32 R5, R25, 0x40, RZ ;  /* 0x0000004019057824 */ /* 0x000fe200078e00ff */
[----:B------:R-:W-:Y:S01]  /*0e80*/  LOP3.LUT R3, R3, 0x1c0, RZ, 0xc0, !PT ;  /* 0x000001c003037812 */ /* 0x000fe200078ec0ff */
[----:B------:R-:W-:Y:S01]  /*0e90*/  IMAD.IADD R193, R7, 0x1, -R8 ;  /* 0x0000000107c17824 */ /* 0x000fe200078e0a08 */
[----:B------:R-:W-:Y:S01]  /*0ea0*/  LOP3.LUT R10, R10, 0x7ffffe00, RZ, 0xc0, !PT ;  /* 0x7ffffe000a0a7812 */ /* 0x000fe200078ec0ff */
[--C-:B------:R-:W-:Y:S01]  /*0eb0*/  IMAD.U32 R8, R23, 0x40, R4.reuse ;  /* 0x0000004017087824 */ /* 0x100fe200078e0004 */
[----:B------:R-:W-:Y:S01]  /*0ec0*/  LOP3.LUT R4, R3, 0x8, R4, 0xf8, !PT ;  /* 0x0000000803047812 */ /* 0x000fe200078ef804 */
[----:B------:R-:W-:Y:S01]  /*0ed0*/  IMAD.SHL.U32 R6, R6, 0x40, RZ ;  /* 0x0000004006067824 */ /* 0x000fe200078e00ff */
[----:B------:R-:W-:Y:S01]  /*0ee0*/  SHF.R.U32.HI R3, RZ, 0x3, R3 ;  /* 0x00000003ff037819 */ /* 0x000fe20000011603 */
[----:B------:R-:W-:Y:S01]  /*0ef0*/  IMAD R10, R24, 0x400, R10 ;  /* 0x00000400180a7824 */ /* 0x000fe200078e020a */
[----:B------:R-:W-:Y:S01]  /*0f00*/  SHF.R.S32.HI R11, RZ, 0x1f, R11 ;  /* 0x0000001fff0b7819 */ /* 0x000fe2000001140b */
[----:B------:R-:W-:Y:S01]  /*0f10*/  STL [R1+0x14], R24 ;  /* 0x0000141801007387 */ /* 0x000fe20000100800 */
[----:B------:R-:W-:Y:S01]  /*0f20*/  LOP3.LUT R2, R2, 0xfffffe, RZ, 0xc0, !PT ;  /* 0x00fffffe02027812 */ /* 0x000fe200078ec0ff */
[----:B------:R-:W-:Y:S01]  /*0f30*/  VIADD R223, R18, 0xa0 ;  /* 0x000000a012df7836 */ /* 0x000fe20000000000 */
[----:B------:R-:W-:Y:S01]  /*0f40*/  LOP3.LUT R3, R4, R3, RZ, 0x3c, !PT ;  /* 0x0000000304037212 */ /* 0x000fe200078e3cff */
[----:B------:R-:W-:Y:S01]  /*0f50*/  VIADD R27, R18, 0x1e0 ;  /* 0x000001e0121b7836 */ /* 0x000fe20000000000 */
[----:B------:R-:W-:Y:S01]  /*0f60*/  LEA.HI R11, R11, R192, RZ, 0x3 ;  /* 0x000000c00b0b7211 */ /* 0x000fe200078f18ff */
[----:B------:R-:W-:Y:S01]  /*0f70*/  IMAD.IADD R2, R20, 0x1, -R2 ;  /* 0x0000000114027824 */ /* 0x000fe200078e0a02 */
[----:B------:R-:W-:Y:S01]  /*0f80*/  LOP3.LUT R5, R5, 0x1c0, RZ, 0xc0, !PT ;  /* 0x000001c005057812 */ /* 0x000fe200078ec0ff */
[----:B------:R-:W-:Y:S01]  /*0f90*/  IMAD.IADD R10, R10, 0x1, R3 ;  /* 0x000000010a0a7824 */ /* 0x000fe200078e0203 */
[----:B------:R-:W-:Y:S01]  /*0fa0*/  LOP3.LUT R11, R11, 0xfffffff8, RZ, 0xc0, !PT ;  /* 0xfffffff80b0b7812 */ /* 0x000fe200078ec0ff */
[----:B------:R-:W-:Y:S01]  /*0fb0*/  IMAD.SHL.U32 R28, R2, 0x100, RZ ;  /* 0x00000100021c7824 */ /* 0x000fe200078e00ff */
[----:B------:R-:W-:Y:S01]  /*0fc0*/  SHF.R.S32.HI R3, RZ, 0x1f, R226 ;  /* 0x0000001fff037819 */ /* 0x000fe200000114e2 */
[----:B------:R-:W-:Y:S01]  /*0fd0*/  STL [R1+0x70], R20 ;  /* 0x0000701401007387 */ /* 0x000fe20000100800 */
[----:B------:R-:W-:Y:S01]  /*0fe0*/  SHF.R.U32.HI R7, RZ, 0x3, R5 ;  /* 0x00000003ff077819 */ /* 0x000fe20000011605 */
[----:B------:R-:W-:Y:S01]  /*0ff0*/  VIADD R222, R18, 0xc0 ;  /* 0x000000c012de7836 */ /* 0x000fe20000000000 */
[----:B------:R-:W-:Y:S01]  /*1000*/  SHF.R.S32.HI R37, RZ, 0x1f, R36 ;  /* 0x0000001fff257819 */ /* 0x000fe20000011424 */
[----:B------:R0:W-:Y:S01]  /*1010*/  STL [R1+0x84], R8 ;  /* 0x0000840801007387 */ /* 0x0001e20000100800 */
[----:B------:R-:W-:Y:S01]  /*1020*/  LOP3.LUT R5, R5, 0x38, R18, 0xf8, !PT ;  /* 0x0000003805057812 */ /* 0x000fe200078ef812 */
[----:B------:R-:W-:Y:S01]  /*1030*/  IMAD.IADD R194, R192, 0x1, -R11 ;  /* 0x00000001c0c27824 */ /* 0x000fe200078e0a0b */
[----:B------:R-:W-:Y:S01]  /*1040*/  LOP3.LUT R6, R6, 0xfffffe00, RZ, 0xc0, !PT ;  /* 0xfffffe0006067812 */ /* 0x000fe200078ec0ff */
[----:B------:R-:W-:Y:S01]  /*1050*/  STL [R1+0x68], RZ ;  /* 0x000068ff01007387 */ /* 0x000fe20000100800 */
[----:B------:R-:W-:Y:S01]  /*1060*/  SHF.R.S32.HI R2, RZ, 0x1f, R225 ;  /* 0x0000001fff027819 */ /* 0x000fe200000114e1 */
[C---:B------:R-:W-:Y:S01]  /*1070*/  VIADD R221, R18.reuse, 0xe0 ;  /* 0x000000e012dd7836 */ /* 0x040fe20000000000 */
[----:B------:R-:W-:Y:S01]  /*1080*/  SHF.R.S32.HI R36, RZ, 0x1f, R35 ;  /* 0x0000001fff247819 */ /* 0x000fe20000011423 */
[----:B------:R-:W-:Y:S01]  /*1090*/  STL [R1+0x8], R29 ;  /* 0x0000081d01007387 */ /* 0x000fe20000100800 */
[----:B------:R-:W-:Y:S01]  /*10a0*/  SHF.R.S32.HI R35, RZ, 0x1f, R210 ;  /* 0x0000001fff237819 */ /* 0x000fe200000114d2 */
[----:B------:R-:W-:Y:S01]  /*10b0*/  VIADD R220, R18, 0x100 ;  /* 0x0000010012dc7836 */ /* 0x000fe20000000000 */
[----:B------:R-:W-:Y:S01]  /*10c0*/  SHF.L.U64.HI R3, R226, 0x1, R3 ;  /* 0x00000001e2037819 */ /* 0x000fe20000010203 */
[----:B------:R-:W-:Y:S01]  /*10d0*/  STL [R1+0x4], R27 ;  /* 0x0000041b01007387 */ /* 0x000fe20000100800 */
[----:B------:R-:W-:Y:S01]  /*10e0*/  SHF.R.S32.HI R11, RZ, 0x1f, R224 ;  /* 0x0000001fff0b7819 */ /* 0x000fe200000114e0 */
[----:B------:R-:W-:Y:S01]  /*10f0*/  VIADD R219, R18, 0x120 ;  /* 0x0000012012db7836 */ /* 0x000fe20000000000 */
[----:B------:R-:W-:Y:S01]  /*1100*/  LOP3.LUT R4, R6, R5, R7, 0xf6, !PT ;  /* 0x0000000506047212 */ /* 0x000fe200078ef607 */
[----:B------:R-:W-:Y:S01]  /*1110*/  IMAD.MOV.U32 R5, RZ, RZ, R13 ;  /* 0x000000ffff057224 */ /* 0x000fe200078e000d */
[----:B0-----:R-:W-:Y:S01]  /*1120*/  SHF.R.S32.HI R8, RZ, 0x1f, R223 ;  /* 0x0000001fff087819 */ /* 0x001fe200000114df */
[----:B------:R-:W-:Y:S01]  /*1130*/  STL [R1+0x80], R28 ;  /* 0x0000801c01007387 */ /* 0x000fe20000100800 */
[----:B------:R-:W-:Y:S01]  /*1140*/  SHF.L.U64.HI R2, R225, 0x1, R2 ;  /* 0x00000001e1027819 */ /* 0x000fe20000010202 */
[----:B------:R-:W-:Y:S01]  /*1150*/  IMAD.MOV.U32 R7, RZ, RZ, R15 ;  /* 0x000000ffff077224 */ /* 0x000fe200078e000f */
[----:B------:R-:W-:Y:S01]  /*1160*/  SHF.R.S32.HI R13, RZ, 0x1f, R222 ;  /* 0x0000001fff0d7819 */ /* 0x000fe200000114de */
[----:B------:R-:W-:Y:S01]  /*1170*/  STL [R1+0x74], R35 ;  /* 0x0000742301007387 */ /* 0x000fe20000100800 */
[----:B------:R-:W-:Y:S01]  /*1180*/  SHF.L.U64.HI R11, R224, 0x1, R11 ;  /* 0x00000001e00b7819 */ /* 0x000fe2000001020b */
[----:B------:R-:W-:Y:S01]  /*1190*/  VIADD R218, R18, 0x140 ;  /* 0x0000014012da7836 */ /* 0x000fe20000000000 */
[----:B------:R-:W-:Y:S01]  /*11a0*/  R2P PR, R12, 0x6 ;  /* 0x000000060c007804 */ /* 0x000fe20000000000 */
[----:B------:R0:W-:Y:S01]  /*11b0*/  STL [R1+0x1c], R3 ;  /* 0x00001c0301007387 */ /* 0x0001e20000100800 */
[----:B------:R-:W-:Y:S01]  /*11c0*/  SHF.R.S32.HI R12, RZ, 0x1f, R221 ;  /* 0x0000001fff0c7819 */ /* 0x000fe200000114dd */
[----:B------:R-:W-:Y:S01]  /*11d0*/  IMAD.MOV.U32 R6, RZ, RZ, R14 ;  /* 0x000000ffff067224 */ /* 0x000fe200078e000e */
[----:B------:R-:W-:Y:S01]  /*11e0*/  SHF.R.S32.HI R15, RZ, 0x1f, R220 ;  /* 0x0000001fff0f7819 */ /* 0x000fe200000114dc */
[----:B------:R1:W-:Y:S01]  /*11f0*/  STL [R1+0x20], R2 ;  /* 0x0000200201007387 */ /* 0x0003e20000100800 */
[C---:B------:R-:W-:Y:S01]  /*1200*/  VIADD R217, R18.reuse, 0x160 ;  /* 0x0000016012d97836 */ /* 0x040fe20000000000 */
[----:B------:R-:W-:Y:S01]  /*1210*/  SHF.R.S32.HI R14, RZ, 0x1f, R219 ;  /* 0x0000001fff0e7819 */ /* 0x000fe200000114db */
[C---:B------:R-:W-:Y:S01]  /*1220*/  VIADD R216, R18.reuse, 0x180 ;  /* 0x0000018012d87836 */ /* 0x040fe20000000000 */
[----:B------:R-:W-:Y:S01]  /*1230*/  STL [R1+0x24], R11 ;  /* 0x0000240b01007387 */ /* 0x000fe20000100800 */
[----:B------:R-:W-:Y:S01]  /*1240*/  SHF.R.S32.HI R0, RZ, 0x5, R0 ;  /* 0x00000005ff007819 */ /* 0x000fe20000011400 */
[----:B------:R-:W-:Y:S01]  /*1250*/  VIADD R215, R18, 0x1a0 ;  /* 0x000001a012d77836 */ /* 0x000fe20000000000 */
[----:B0-----:R-:W-:Y:S01]  /*1260*/  SHF.L.U64.HI R3, R223, 0x1, R8 ;  /* 0x00000001df037819 */ /* 0x001fe20000010208 */
[----:B------:R-:W-:Y:S01]  /*1270*/  VIADD R32, R195, 0x140 ;  /* 0x00000140c3207836 */ /* 0x000fe20000000000 */
[----:B------:R-:W-:Y:S01]  /*1280*/  SHF.L.U64.HI R8, R221, 0x1, R12 ;  /* 0x00000001dd087819 */ /* 0x000fe2000001020c */
[----:B------:R-:W-:Y:S01]  /*1290*/  IMAD R193, R0, 0x10, R193 ;  /* 0x0000001000c17824 */ /* 0x000fe200078e02c1 */
[----:B-1----:R-:W-:Y:S01]  /*12a0*/  SHF.L.U64.HI R2, R222, 0x1, R13 ;  /* 0x00000001de027819 */ /* 0x002fe2000001020d */
[----:B------:R0:W-:Y:S01]  /*12b0*/  STL [R1+0x28], R3 ;  /* 0x0000280301007387 */ /* 0x0001e20000100800 */
[----:B------:R-:W-:Y:S01]  /*12c0*/  SHF.R.S32.HI R21, RZ, 0x1f, R218 ;  /* 0x0000001fff157819 */ /* 0x000fe200000114da */
[----:B------:R-:W-:Y:S01]  /*12d0*/  IMAD R227, R10, 0x2, R17 ;  /* 0x000000020ae37824 */ /* 0x000fe200078e0211 */
[----:B------:R-:W-:Y:S01]  /*12e0*/  SHF.R.S32.HI R16, RZ, 0x1f, R217 ;  /* 0x0000001fff107819 */ /* 0x000fe200000114d9 */
[----:B------:R1:W-:Y:S01]  /*12f0*/  STL [R1+0x2c], R2 ;  /* 0x00002c0201007387 */ /* 0x0003e20000100800 */
[----:B------:R-:W-:Y:S01]  /*1300*/  SHF.R.S32.HI R25, RZ, 0x1f, R216 ;  /* 0x0000001fff197819 */ /* 0x000fe200000114d8 */
[----:B------:R-:W-:Y:S01]  /*1310*/  VIADD R228, R227, 0x36440 ;  /* 0x00036440e3e47836 */ /* 0x000fe20000000000 */
[----:B------:R-:W-:Y:S01]  /*1320*/  LEA.HI R0, R19, R19, RZ, 0x1 ;  /* 0x0000001313007211 */ /* 0x000fe200078f08ff */
[----:B------:R3:W-:Y:S01]  /*1330*/  STL [R1+0x30], R8 ;  /* 0x0000300801007387 */ /* 0x0007e20000100800 */
[----:B------:R-:W-:Y:S01]  /*1340*/  SHF.R.S32.HI R20, RZ, 0x1f, R215 ;  /* 0x0000001fff147819 */ /* 0x000fe200000114d7 */
[C---:B------:R-:W-:Y:S01]  /*1350*/  VIADD R34, R195.reuse, 0xc0 ;  /* 0x000000c0c3227836 */ /* 0x040fe20000000000 */
[----:B0-----:R-:W-:Y:S01]  /*1360*/  SHF.L.U64.HI R3, R220, 0x1, R15 ;  /* 0x00000001dc037819 */ /* 0x001fe2000001020f */
[C---:B------:R-:W-:Y:S01]  /*1370*/  VIADD R33, R195.reuse, 0x100 ;  /* 0x00000100c3217836 */ /* 0x040fe20000000000 */
[----:B------:R-:W-:Y:S01]  /*1380*/  SHF.R.S32.HI R24, RZ, 0x1f, R29 ;  /* 0x0000001fff187819 */ /* 0x000fe2000001141d */
[----:B------:R-:W-:Y:S01]  /*1390*/  VIADD R31, R195, 0x180 ;  /* 0x00000180c31f7836 */ /* 0x000fe20000000000 */
[----:B-1----:R-:W-:Y:S01]  /*13a0*/  SHF.L.U64.HI R2, R219, 0x1, R14 ;  /* 0x00000001db027819 */ /* 0x002fe2000001020e */
[----:B------:R0:W-:Y:S01]  /*13b0*/  STL [R1+0x34], R3 ;  /* 0x0000340301007387 */ /* 0x0001e20000100800 */
[----:B------:R-:W-:Y:S01]  /*13c0*/  LOP3.LUT R0, R0, 0x1ffffffe, RZ, 0xc0, !PT ;  /* 0x1ffffffe00007812 */ /* 0x000fe200078ec0ff */
[----:B------:R-:W-:Y:S01]  /*13d0*/  VIADD R30, R195, 0x1c0 ;  /* 0x000001c0c31e7836 */ /* 0x000fe20000000000 */
[----:B---3--:R-:W-:Y:S01]  /*13e0*/  SHF.L.U64.HI R8, R218, 0x1, R21 ;  /* 0x00000001da087819 */ /* 0x008fe20000010215 */
[----:B------:R1:W-:Y:S01]  /*13f0*/  STL [R1+0x38], R2 ;  /* 0x0000380201007387 */ /* 0x0003e20000100800 */
[----:B------:R-:W-:Y:S01]  /*1400*/  SHF.R.S32.HI R26, RZ, 0x1f, R27 ;  /* 0x0000001fff1a7819 */ /* 0x000fe2000001141b */
[----:B------:R-:W-:Y:S01]  /*1410*/  IMAD.IADD R0, R19, 0x1, -R0 ;  /* 0x0000000113007824 */ /* 0x000fe200078e0a00 */
[----:B------:R-:W-:Y:S01]  /*1420*/  SHF.R.S32.HI R32, RZ, 0x1f, R32 ;  /* 0x0000001fff207819 */ /* 0x000fe20000011420 */
[----:B------:R3:W-:Y:S01]  /*1430*/  STL [R1+0x3c], R8 ;  /* 0x00003c0801007387 */ /* 0x0007e20000100800 */
[----:B------:R-:W-:Y:S01]  /*1440*/  SEL R229, R229, 0xffffffe0, !P1 ;  /* 0xffffffe0e5e57807 */ /* 0x000fe20004800000 */
[----:B------:R-:W-:Y:S01]  /*1450*/  IMAD R0, R0, 0x8, R193 ;  /* 0x0000000800007824 */ /* 0x000fe200078e02c1 */
[----:B0-----:R-:W-:Y:S01]  /*1460*/  SHF.L.U64.HI R3, R217, 0x1, R16 ;  /* 0x00000001d9037819 */ /* 0x001fe20000010210 */
[----:B------:R-:W-:Y:S01]  /*1470*/  VIADD R184, R18, 0x20 ;  /* 0x0000002012b87836 */ /* 0x000fe20000000000 */
[----:B------:R-:W-:Y:S01]  /*1480*/  SHF.R.S32.HI R34, RZ, 0x1f, R34 ;  /* 0x0000001fff227819 */ /* 0x000fe20000011422 */
[----:B-1----:R-:W-:Y:S01]  /*1490*/  IMAD.SHL.U32 R2, R9, 0x2, RZ ;  /* 0x0000000209027824 */ /* 0x002fe200078e00ff */
[----:B------:R-:W-:Y:S01]  /*14a0*/  SHF.L.U64.HI R9, R216, 0x1, R25 ;  /* 0x00000001d8097819 */ /* 0x000fe20000010219 */
[----:B------:R0:W-:Y:S01]  /*14b0*/  STL [R1+0x40], R3 ;  /* 0x0000400301007387 */ /* 0x0001e20000100800 */
[----:B------:R-:W-:Y:S01]  /*14c0*/  SHF.R.S32.HI R33, RZ, 0x1f, R33 ;  /* 0x0000001fff217819 */ /* 0x000fe20000011421 */
[----:B------:R-:W-:Y:S01]  /*14d0*/  IMAD.IADD R212, R2, 0x1, R28 ;  /* 0x0000000102d47824 */ /* 0x000fe200078e021c */
[----:B---3--:R-:W-:Y:S01]  /*14e0*/  SHF.L.U64.HI R8, R215, 0x1, R20 ;  /* 0x00000001d7087819 */ /* 0x008fe20000010214 */
[----:B------:R-:W-:Y:S01]  /*14f0*/  STL [R1+0x44], R9 ;  /* 0x0000440901007387 */ /* 0x000fe20000100800 */
[----:B------:R-:W-:Y:S01]  /*1500*/  SHF.R.S32.HI R31, RZ, 0x1f, R31 ;  /* 0x0000001fff1f7819 */ /* 0x000fe2000001141f */
[C---:B------:R-:W-:Y:S01]  /*1510*/  VIADD R40, R212.reuse, 0x10 ;  /* 0x00000010d4287836 */ /* 0x040fe20000000000 */
[----:B------:R-:W-:Y:S01]  /*1520*/  SHF.R.S32.HI R30, RZ, 0x1f, R30 ;  /* 0x0000001fff1e7819 */ /* 0x000fe2000001141e */
[----:B------:R1:W-:Y:S01]  /*1530*/  STL [R1+0x10], R2 ;  /* 0x0000100201007387 */ /* 0x0003e20000100800 */
[C---:B------:R-:W-:Y:S01]  /*1540*/  VIADD R38, R212.reuse, 0x20 ;  /* 0x00000020d4267836 */ /* 0x040fe20000000000 */
[----:B0-----:R-:W-:Y:S01]  /*1550*/  SHF.L.U64.HI R3, R29, 0x1, R24 ;  /* 0x000000011d037819 */ /* 0x001fe20000010218 */
[C---:B------:R-:W-:Y:S01]  /*1560*/  VIADD R35, R212.reuse, 0x38 ;  /* 0x00000038d4237836 */ /* 0x040fe20000000000 */
[----:B------:R-:W-:Y:S01]  /*1570*/  STL [R1+0x48], R8 ;  /* 0x0000480801007387 */ /* 0x000fe20000100800 */
[C---:B------:R-:W-:Y:S01]  /*1580*/  VIADD R32, R212.reuse, 0x50 ;  /* 0x00000050d4207836 */ /* 0x040fe20000000000 */
[----:B------:R-:W-:Y:S01]  /*1590*/  SHF.R.S32.HI R19, RZ, 0x1f, R18 ;  /* 0x0000001fff137819 */ /* 0x000fe20000011412 */
[C---:B------:R-:W-:Y:S01]  /*15a0*/  VIADD R29, R212.reuse, 0x68 ;  /* 0x00000068d41d7836 */ /* 0x040fe20000000000 */
[----:B------:R0:W-:Y:S01]  /*15b0*/  STL [R1+0x4c], R3 ;  /* 0x00004c0301007387 */ /* 0x0001e20000100800 */
[C---:B------:R-:W-:Y:S01]  /*15c0*/  VIADD R21, R212.reuse, 0x98 ;  /* 0x00000098d4157836 */ /* 0x040fe20000000000 */
[----:B-1----:R-:W-:Y:S01]  /*15d0*/  SHF.L.U64.HI R2, R27, 0x1, R26 ;  /* 0x000000011b027819 */ /* 0x002fe2000001021a */
[C---:B------:R-:W-:Y:S01]  /*15e0*/  VIADD R26, R212.reuse, 0x80 ;  /* 0x00000080d41a7836 */ /* 0x040fe20000000000 */
[----:B------:R-:W-:Y:S01]  /*15f0*/  SHF.R.S32.HI R206, RZ, 0x1f, R184 ;  /* 0x0000001fffce7819 */ /* 0x000fe200000114b8 */
[----:B------:R-:W-:-:S02]  /*1600*/  VIADD R15, R212, 0xb0 ;  /* 0x000000b0d40f7836 */ /* 0x000fc40000000000 */
[----:B------:R1:W-:Y:S01]  /*1610*/  STL [R1+0x50], R2 ;  /* 0x0000500201007387 */ /* 0x0003e20000100800 */
[----:B------:R-:W-:Y:S02]  /*1620*/  VIADD R13, R212, 0xc0 ;  /* 0x000000c0d40d7836 */ /* 0x000fe40000000000 */
[----:B0-----:R-:W-:Y:S02]  /*1630*/  IMAD R3, R4, 0x2, R17 ;  /* 0x0000000204037824 */ /* 0x001fe400078e0211 */
[C---:B------:R-:W-:Y:S02]  /*1640*/  VIADD R41, R212.reuse, 0x8 ;  /* 0x00000008d4297836 */ /* 0x040fe40000000000 */
[C---:B------:R-:W-:Y:S01]  /*1650*/  VIADD R39, R212.reuse, 0x18 ;  /* 0x00000018d4277836 */ /* 0x040fe20000000000 */
[----:B------:R-:W-:Y:S01]  /*1660*/  STL [R1+0x78], R3 ;  /* 0x0000780301007387 */ /* 0x000fe20000100800 */
[C---:B------:R-:W-:Y:S01]  /*1670*/  VIADD R37, R212.reuse, 0x28 ;  /* 0x00000028d4257836 */ /* 0x040fe20000000000 */
[----:B-1----:R-:W-:Y:S01]  /*1680*/  SHF.R.S32.HI R2, RZ, 0x1f, R212 ;  /* 0x0000001fff027819 */ /* 0x002fe200000114d4 */
        /* <DEDUP_REMOVED lines=36> */
[C---:B------:R-:W-:Y:S01]  /*18d0*/  VIADD R8, R212.reuse, 0xe0 ;  /* 0x000000e0d4087836 */ /* 0x040fe20000000000 */
[----:B------:R-:W-:Y:S01]  /*18e0*/  SHF.R.S32.HI R28, RZ, 0x1f, R28 ;  /* 0x0000001fff1c7819 */ /* 0x000fe2000001141c */
[C---:B------:R-:W-:Y:S01]  /*18f0*/  VIADD R4, R212.reuse, 0xe8 ;  /* 0x000000e8d4047836 */ /* 0x040fe20000000000 */
[----:B------:R0:W-:Y:S01]  /*1900*/  STL [R1], R0 ;  /* 0x0000000001007387 */ /* 0x0001e20000100800 */
[C---:B------:R-:W-:Y:S01]  /*1910*/  VIADD R3, R212.reuse, 0xf0 ;  /* 0x000000f0d4037836 */ /* 0x040fe20000000000 */
        /* <DEDUP_REMOVED lines=15> */
[----:B--2---:R-:W-:Y:S02]  /*1a10*/  LOP3.LUT R187, R22, 0x1, RZ, 0xfc, !PT ;  /* 0x0000000116bb7812 */ /* 0x004fe400078efcff */
[----:B0-----:R-:W-:-:S07]  /*1a20*/  CS2R R22, SRZ ;  /* 0x0000000000167805 */ /* 0x001fce000001ff00 */
.L_x_8737:
[----:B012---:R-:W0:Y:S01]  /*1a30*/  LDC.64 R2, c[0x0][0xd88] ;  /* 0x00036200ff027b82 */ /* 0x007e220000000a00 */
[----:B------:R-:W-:Y:S01]  /*1a40*/  ULDC.64 UR6, c[0x0][0xb00] ;  /* 0x0002c00000067ab9 */ /* 0x000fe20000000a00 */
[----:B------:R-:W-:Y:S01]  /*1a50*/  ULDC.64 UR4, c[0x0][0xb20] ;  /* 0x0002c80000047ab9 */ /* 0x000fe20000000a00 */
[----:B------:R-:W-:Y:S01]  /*1a60*/  ULDC.64 UR8, c[0x0][0xb10] ;  /* 0x0002c40000087ab9 */ /* 0x000fe20000000a00 */
[----:B0-----:R-:W-:-:S05]  /*1a70*/  IMAD.WIDE R2, R7, 0x4, R2 ;  /* 0x0000000407027825 */ /* 0x001fca00078e0202 */
[----:B-----5:R-:W2:Y:S01]  /*1a80*/  LDG.E R24, desc[UR40][R2.64] ;  /* 0x0000002802187981 */ /* 0x020ea2000c1e1900 */
        /* <DEDUP_REMOVED lines=12> */
[C-C-:B------:R-:W-:Y:S01]  /*1b50*/  SHF.L.U64.HI R26, R24.reuse, 0x2, R0.reuse ;  /* 0x00000002181a7819 */ /* 0x140fe20000010200 */
[----:B------:R-:W-:Y:S01]  /*1b60*/  STL [R1+0x5c], R27 ;  /* 0x00005c1b01007387 */ /* 0x000fe20000100800 */
        /* <DEDUP_REMOVED lines=13> */
[----:B----4-:R-:W-:Y:S02]  /*1c40*/  LOP3.LUT R4, R6, 0xff000000, RZ, 0xc0, !PT ;  /* 0xff00000006047812 */ /* 0x010fe400078ec0ff */
        /* <DEDUP_REMOVED lines=14> */
[----:B-1-3--:R-:W-:Y:S08]  /*1d30*/  @P1 BRA `(.L_x_8590) ;  /* 0x0000000000241947 */ /* 0x00aff00003800000 */
        /* <DEDUP_REMOVED lines=9> */
.L_x_8590:
[----:B------:R-:W-:Y:S02]  /*1dd0*/  IMAD.U32 R34, RZ, RZ, UR5 ;  /* 0x00000005ff227e24 */ /* 0x000fe4000f8e00ff */
[----:B------:R-:W-:Y:S01]  /*1de0*/  IMAD.U32 R25, RZ, RZ, UR4 ;  /* 0x00000004ff197e24 */ /* 0x000fe2000f8e00ff */
[----:B------:R-:W-:Y:S06]  /*1df0*/  @!P2 BRA `(.L_x_8591) ;  /* 0x000000000010a947 */ /* 0x000fec0003800000 */
[----:B------:R-:W-:-:S04]  /*1e00*/  IADD3 R2, P0, R27, UR8, RZ ;  /* 0x000000081b027c10 */ /* 0x000fc8000ff1e0ff */
[----:B------:R-:W-:-:S05]  /*1e10*/  IADD3.X R3, R26, UR9, RZ, P0, !PT ;  /* 0x000000091a037c10 */ /* 0x000fca00087fe4ff */
[----:B------:R0:W5:Y:S01]  /*1e20*/  LDG.E R25, desc[UR40][R2.64] ;  /* 0x0000002802197981 */ /* 0x000162000c1e1900 */
[----:B------:R-:W-:Y:S05]  /*1e30*/  BRA `(.L_x_8592) ;  /* 0x0000000000107947 */ /* 0x000fea0003800000 */
.L_x_8591:
[----:B------:R-:W-:Y:S05]  /*1e40*/  @!P0 BRA `(.L_x_8592) ;  /* 0x00000000000c8947 */ /* 0x000fea0003800000 */
[----:B------:R-:W2:Y:S04]  /*1e50*/  LDG.E R0, desc[UR40][R2.64] ;  /* 0x0000002802007981 */ /* 0x000ea8000c1e1900 */
[----:B------:R-:W2:Y:S02]  /*1e60*/  LDG.E R25, desc[UR40][R2.64+0x4] ;  /* 0x0000042802197981 */ /* 0x000ea4000c1e1900 */
[----:B--2---:R-:W-:-:S07]  /*1e70*/  IMAD.IADD R25, R25, 0x1, -R0 ;  /* 0x0000000119197824 */ /* 0x004fce00078e0a00 */
.L_x_8592:
        /* <DEDUP_REMOVED lines=9> */
[----:B------:R-:W-:-:S04]  /*1f10*/  ISETP.NE.U32.AND P1, PT, RZ, UR4, PT ;  /* 0x00000004ff007c0c */ /* 0x000fc8000bf25070 */
[----:B------:R-:W-:Y:S01]  /*1f20*/  ISETP.NE.AND.EX P1, PT, RZ, UR5, PT, P1 ;  /* 0x00000005ff007c0c */ /* 0x000fe2000bf25310 */
[----:B0----5:R-:W-:-:S12]  /*1f30*/  IMAD.MOV.U32 R2, RZ, RZ, R25 ;  /* 0x000000ffff027224 */ /* 0x021fd800078e0019 */
[----:B------:R-:W-:-:S04]  /*1f40*/  @P1 IADD3 R6, P2, R27, UR4, RZ ;  /* 0x000000041b061c10 */ /* 0x000fc8000ff5e0ff */
[----:B------:R-:W-:-:S05]  /*1f50*/  @P1 IADD3.X R7, R26, UR5, RZ, P2, !PT ;  /* 0x000000051a071c10 */ /* 0x000fca00097fe4ff */
[----:B------:R0:W5:Y:S01]  /*1f60*/  @P1 LDG.E R2, desc[UR40][R6.64] ;  /* 0x0000002806021981 */ /* 0x000162000c1e1900 */
[----:B-1----:R-:W-:Y:S01]  /*1f70*/  ISETP.NE.AND P1, PT, R4, 0x1, PT ;  /* 0x000000010400780c */ /* 0x002fe20003f25270 */
[----:B------:R-:W-:Y:S01]  /*1f80*/  IMAD.SHL.U32 R214, R5, 0x40, RZ ;  /* 0x0000004005d67824 */ /* 0x000fe200078e00ff */
[----:B------:R-:W-:Y:S01]  /*1f90*/  LOP3.LUT R13, R8, 0xff, RZ, 0xc0, !PT ;  /* 0x000000ff080d7812 */ /* 0x000fe200078ec0ff */
[----:B------:R-:W-:Y:S01]  /*1fa0*/  BSSY B0, `(.L_x_8593) ;  /* 0x0000036000007945 */ /* 0x000fe20003800000 */
[----:B------:R-:W-:Y:S01]  /*1fb0*/  SHF.R.U32.HI R12, RZ, 0x10, R8 ;  /* 0x00000010ff0c7819 */ /* 0x000fe20000011608 */
[----:B------:R-:W-:Y:S02]  /*1fc0*/  VIADD R3, R214, 0x3f ;  /* 0x0000003fd6037836 */ /* 0x000fe40000000000 */
[----:B------:R0:W-:Y:S04]  /*1fd0*/  STL [R1+0x64], R13 ;  /* 0x0000640d01007387 */ /* 0x0001e80000100800 */
[----:B------:R0:W-:Y:S02]  /*1fe0*/  STL [R1+0x54], R12 ;  /* 0x0000540c01007387 */ /* 0x0001e40000100800 */
[----:B------:R-:W1:Y:S08]  /*1ff0*/  @P1 LDC R4, c[0x0][0x44c] ;  /* 0x00011300ff041b82 */ /* 0x000e700000000800 */
[----:B------:R-:W3:Y:S01]  /*2000*/  @P1 LDC R11, c[0x0][0x450] ;  /* 0x00011400ff0b1b82 */ /* 0x000ee20000000800 */
[----:B--2---:R-:W-:-:S02]  /*2010*/  @P0 IMAD.IADD R34, R9, 0x1, -R0 ;  /* 0x0000000109220824 */ /* 0x004fc400078e0a00 */
[----:B------:R-:W-:Y:S02]  /*2020*/  IMAD.IADD R9, R25, 0x1, -R10 ;  /* 0x0000000119097824 */ /* 0x000fe400078e0a0a */
[----:B-1----:R-:W-:-:S04]  /*2030*/  @P1 IMAD.HI.U32 R0, R3, R4, RZ ;  /* 0x0000000403001227 */ /* 0x002fc800078e00ff */
[----:B------:R-:W-:Y:S01]  /*2040*/  IMAD.IADD R213, R9, 0x1, R34 ;  /* 0x0000000109d57824 */ /* 0x000fe200078e0222 */
[----:B---3--:R-:W-:-:S03]  /*2050*/  @P1 SHF.R.U32.HI R3, RZ, R11, R0 ;  /* 0x0000000bff031219 */ /* 0x008fc60000011600 */
[C---:B------:R-:W-:Y:S01]  /*2060*/  VIADD R0, R213.reuse, 0x3f ;  /* 0x0000003fd5007836 */ /* 0x040fe20000000000 */
[----:B------:R-:W-:-:S05]  /*2070*/  IADD3 R38, R213, 0x40, -R208 ;  /* 0x00000040d5267810 */ /* 0x000fca0007ffe8d0 */
[----:B------:R-:W-:Y:S01]  /*2080*/  IMAD.IADD R4, R38, 0x1, R3 ;  /* 0x0000000126047824 */ /* 0x000fe200078e0203 */
[----:B------:R-:W-:-:S04]  /*2090*/  SHF.R.S32.HI R3, RZ, 0x1f, R0 ;  /* 0x0000001fff037819 */ /* 0x000fc80000011400 */
[----:B------:R-:W-:Y:S02]  /*20a0*/  SHF.R.S32.HI R5, RZ, 0x1f, R4 ;  /* 0x0000001fff057819 */ /* 0x000fe40000011404 */
[----:B------:R-:W-:Y:S02]  /*20b0*/  LEA.HI R3, R3, R0, RZ, 0x6 ;  /* 0x0000000003037211 */ /* 0x000fe400078f30ff */
[----:B------:R-:W-:Y:S02]  /*20c0*/  LEA.HI R5, R5, R4, RZ, 0x6 ;  /* 0x0000000405057211 */ /* 0x000fe400078f30ff */
[----:B------:R-:W-:Y:S02]  /*20d0*/  SHF.R.S32.HI R37, RZ, 0x6, R3 ;  /* 0x00000006ff257819 */ /* 0x000fe40000011403 */
[----:B------:R-:W-:-:S04]  /*20e0*/  SHF.R.S32.HI R0, RZ, 0x6, R5 ;  /* 0x00000006ff007819 */ /* 0x000fc80000011405 */
[----:B------:R-:W-:Y:S01]  /*20f0*/  VIMNMX R10, R37, R0, PT ;  /* 0x00000000250a7248 */ /* 0x000fe20003fe0100 */
[----:B------:R-:W-:-:S03]  /*2100*/  IMAD.MOV.U32 R0, RZ, RZ, RZ ;  /* 0x000000ffff007224 */ /* 0x000fc600078e00ff */
        /* <DEDUP_REMOVED lines=31> */
.L_x_8594:
[----:B------:R-:W-:Y:S05]  /*2300*/  BSYNC B0 ;  /* 0x0000000000007941 */ /* 0x000fea0003800000 */
.L_x_8593:
        /* <DEDUP_REMOVED lines=36> */
.L_x_8597:
[----:B------:R-:W-:Y:S05]  /*2550*/  BSYNC B6 ;  /* 0x0000000000067941 */ /* 0x000fea0003800000 */
.L_x_8596:
        /* <DEDUP_REMOVED lines=20> */
.L_x_8599:
[----:B------:R-:W-:Y:S05]  /*26a0*/  BSYNC B6 ;  /* 0x0000000000067941 */ /* 0x000fea0003800000 */
.L_x_8598:
[----:B------:R-:W-:Y:S01]  /*26b0*/  ULDC.64 UR4, c[0x0][0xaf0] ;  /* 0x0002bc0000047ab9 */ /* 0x000fe20000000a00 */
[----:B------:R-:W2:Y:S01]  /*26c0*/  LDL R8, [R1+0x14] ;  /* 0x0000140001087983 */ /* 0x000ea20000100800 */
[----:B------:R-:W-:Y:S01]  /*26d0*/  ISETP.NE.U32.AND P0, PT, RZ, UR4, PT ;  /* 0x00000004ff007c0c */ /* 0x000fe2000bf05070 */
[----:B------:R-:W-:Y:S01]  /*26e0*/  IMAD.MOV.U32 R59, RZ, RZ, R24 ;  /* 0x000000ffff3b7224 */ /* 0x000fe200078e0018 */
[----:B------:R-:W0:Y:S02]  /*26f0*/  LDC.64 R52, c[0x0][0x3f8] ;  /* 0x0000fe00ff347b82 */ /* 0x000e240000000a00 */
[----:B------:R-:W-:Y:S01]  /*2700*/  ISETP.NE.AND.EX P0, PT, RZ, UR5, PT, P0 ;  /* 0x00000005ff007c0c */ /* 0x000fe2000bf05300 */
[----:B------:R-:W1:Y:S05]  /*2710*/  S2R R0, SR_TID.X ;  /* 0x0000000000007919 */ /* 0x000e6a0000002100 */
[----:B------:R-:W3:Y:S07]  /*2720*/  LDC R47, c[0x0][0x3f4] ;  /* 0x0000fd00ff2f7b82 */ /* 0x000eee0000000800 */
[----:B------:R-:W-:-:S02]  /*2730*/  @P0 IADD3 R4, P1, R27, UR4, RZ ;  /* 0x000000041b040c10 */ /* 0x000fc4000ff3e0ff */
[----:B------:R-:W-:Y:S01]  /*2740*/  SHF.R.S32.HI R3, RZ, 0x1f, R192 ;  /* 0x0000001fff037819 */ /* 0x000fe200000114c0 */
[----:B------:R-:W4:Y:S01]  /*2750*/  S2R R10, SR_TID.X ;  /* 0x00000000000a7919 */ /* 0x000f220000002100 */
[----:B------:R-:W-:Y:S01]  /*2760*/  @P0 IADD3.X R5, R26, UR5, RZ, P1, !PT ;  /* 0x000000051a050c10 */ /* 0x000fe20008ffe4ff */
[----:B------:R-:W-:Y:S01]  /*2770*/  IMAD.SHL.U32 R56, R194, 0x40, RZ ;  /* 0x00000040c2387824 */ /* 0x000fe200078e00ff */
[----:B------:R-:W-:Y:S01]  /*2780*/  SHF.R.S32.HI R189, RZ, 0x1f, R188 ;  /* 0x0000001fffbd7819 */ /* 0x000fe200000114bc */
[----:B------:R-:W-:Y:S02]  /*2790*/  ULDC UR4, c[0x0][0x2f4] ;  /* 0x0000bd0000047ab9 */ /* 0x000fe40000000800 */
[----:B------:R1:W2:Y:S02]  /*27a0*/  @P0 LDG.E R59, desc[UR40][R4.64] ;  /* 0x00000028043b0981 */ /* 0x0002a4000c1e1900 */
[----:B-1----:R-:W1:Y:S01]  /*27b0*/  LDC.64 R4, c[0x0][0x408] ;  /* 0x00010200ff047b82 */ /* 0x002e620000000a00 */
[----:B------:R-:W-:-:S05]  /*27c0*/  VIADD R6, R0, 0xffffff80 ;  /* 0xffffff8000067836 */ /* 0x000fca0000000000 */
[----:B------:R-:W-:-:S04]  /*27d0*/  SHF.R.S32.HI R7, RZ, 0x1f, R6 ;  /* 0x0000001fff077819 */ /* 0x000fc80000011406 */
[----:B------:R-:W-:Y:S01]  /*27e0*/  LEA.HI R7, R7, R6, RZ, 0x2 ;  /* 0x0000000607077211 */ /* 0x000fe200078f10ff */
[----:B0-----:R-:W-:-:S03]  /*27f0*/  IMAD R0, R3, R52, RZ ;  /* 0x0000003403007224 */ /* 0x001fc600078e02ff */
[----:B------:R-:W-:Y:S02]  /*2800*/  LOP3.LUT R9, R7, 0xfffffffc, RZ, 0xc0, !PT ;  /* 0xfffffffc07097812 */ /* 0x000fe400078ec0ff */
[----:B---3--:R-:W-:-:S03]  /*2810*/  ISETP.GE.AND P0, PT, R18, R47, PT ;  /* 0x0000002f1200720c */ /* 0x008fc60003f06270 */
[----:B------:R-:W-:Y:S02]  /*2820*/  IMAD.IADD R45, R6, 0x1, -R9 ;  /* 0x00000001062d7824 */ /* 0x000fe400078e0a09 */
[----:B-1----:R-:W-:-:S04]  /*2830*/  IMAD R3, R3, R4, RZ ;  /* 0x0000000403037224 */ /* 0x002fc800078e02ff */
[C---:B------:R-:W-:Y:S01]  /*2840*/  IMAD R9, R192.reuse, R5, R3 ;  /* 0x00000005c0097224 */ /* 0x040fe200078e0203 */
[----:B------:R-:W-:Y:S01]  /*2850*/  SEL R3, R47, RZ, P0 ;  /* 0x000000ff2f037207 */ /* 0x000fe20000000000 */
[----:B------:R-:W-:-:S04]  /*2860*/  IMAD R7, R192, R53, R0 ;  /* 0x00000035c0077224 */ /* 0x000fc800078e0200 */
[----:B------:R-:W-:Y:S01]  /*2870*/  IMAD.IADD R3, R18, 0x1, R3 ;  /* 0x0000000112037824 */ /* 0x000fe200078e0203 */
[----:B------:R-:W-:-:S04]  /*2880*/  LOP3.LUT R56, R56, 0x1c0, RZ, 0xc0, !PT ;  /* 0x000001c038387812 */ /* 0x000fc800078ec0ff */
[----:B------:R-:W-:Y:S01]  /*2890*/  SHF.R.S32.HI R0, RZ, 0x1f, R3 ;  /* 0x0000001fff007819 */ /* 0x000fe20000011403 */
[-C--:B------:R-:W-:Y:S01]  /*28a0*/  IMAD.WIDE.U32 R20, R192, R52.reuse, R188 ;  /* 0x00000034c0147225 */ /* 0x080fe200078e00bc */
[----:B------:R-:W-:Y:S02]  /*28b0*/  SHF.R.U32.HI R50, RZ, 0x3, R56 ;  /* 0x00000003ff327819 */ /* 0x000fe40000011638 */
[----:B------:R-:W-:Y:S01]  /*28c0*/  LEA.HI R57, R0, R3, RZ, 0x3 ;  /* 0x0000000300397211 */ /* 0x000fe200078f18ff */
[----:B------:R-:W-:Y:S01]  /*28d0*/  IMAD.WIDE.U32 R28, R192, R52, R18 ;  /* 0x00000034c01c7225 */ /* 0x000fe200078e0012 */
[----:B------:R-:W-:-:S03]  /*28e0*/  LOP3.LUT R3, R56, 0x18, R18, 0xf8, !PT ;  /* 0x0000001838037812 */ /* 0x000fc600078ef812 */
[----:B------:R-:W-:Y:S01]  /*28f0*/  IMAD.IADD R21, R21, 0x1, R7 ;  /* 0x0000000115157824 */ /* 0x000fe200078e0207 */
[----:B------:R-:W-:Y:S01]  /*2900*/  LOP3.LUT R3, R3, R50, RZ, 0x3c, !PT ;  /* 0x0000003203037212 */ /* 0x000fe200078e3cff */
[----:B------:R-:W-:Y:S01]  /*2910*/  IMAD.IADD R29, R7, 0x1, R29 ;  /* 0x00000001071d7824 */ /* 0x000fe200078e021d */
[----:B-----5:R-:W-:Y:S01]  /*2920*/  SHF.R.S32.HI R7, RZ, 0x1f, R2 ;  /* 0x0000001fff077819 */ /* 0x020fe20000011402 */
[----:B------:R-:W-:-:S04]  /*2930*/  IMAD.WIDE.U32 R30, R192, R4, R188 ;  /* 0x00000004c01e7225 */ /* 0x000fc800078e00bc */
[----:B------:R-:W-:-:S04]  /*2940*/  IMAD.WIDE.U32 R32, R192, R4, R18 ;  /* 0x00000004c0207225 */ /* 0x000fc800078e0012 */
[----:B------:R-:W-:Y:S02]  /*2950*/  IMAD R6, R7, R52, RZ ;  /* 0x0000003407067224 */ /* 0x000fe400078e02ff */
[----:B------:R-:W-:Y:S02]  /*2960*/  IMAD.IADD R31, R31, 0x1, R9 ;  /* 0x000000011f1f7824 */ /* 0x000fe400078e0209 */
[----:B------:R-:W-:Y:S02]  /*2970*/  IMAD.IADD R33, R9, 0x1, R33 ;  /* 0x0000000109217824 */ /* 0x000fe400078e0221 */
[----:B------:R-:W-:Y:S01]  /*2980*/  IMAD R7, R7, R4, RZ ;  /* 0x0000000407077224 */ /* 0x000fe200078e02ff */
[----:B----4-:R-:W-:Y:S01]  /*2990*/  SHF.R.U32.HI R10, RZ, 0x7, R10 ;  /* 0x00000007ff0a7819 */ /* 0x010fe2000001160a */
[----:B------:R-:W-:Y:S01]  /*29a0*/  IMAD R43, R2, R53, R6 ;  /* 0x00000035022b7224 */ /* 0x000fe200078e0206 */
[----:B------:R-:W-:Y:S01]  /*29b0*/  ISETP.GE.AND P2, PT, R18, UR4, PT ;  /* 0x0000000412007c0c */ /* 0x000fe2000bf46270 */
[----:B------:R-:W-:Y:S01]  /*29c0*/  IMAD.WIDE.U32 R20, R2, R52, R20 ;  /* 0x0000003402147225 */ /* 0x000fe200078e0014 */
[----:B------:R-:W-:-:S03]  /*29d0*/  LOP3.LUT R41, R57, 0xfffffff8, RZ, 0xc0, !PT ;  /* 0xfffffff839297812 */ /* 0x000fc600078ec0ff */
[----:B------:R-:W-:Y:S01]  /*29e0*/  IMAD.WIDE.U32 R28, R2, R52, R28 ;  /* 0x00000034021c7225 */ /* 0x000fe200078e001c */
[----:B------:R-:W-:-:S03]  /*29f0*/  SHF.L.U64.HI R53, R52, 0x6, R53 ;  /* 0x0000000634357819 */ /* 0x000fc60000010235 */
[C---:B------:R-:W-:Y:S02]  /*2a00*/  IMAD R7, R2.reuse, R5, R7 ;  /* 0x0000000502077224 */ /* 0x040fe400078e0207 */
[----:B------:R-:W-:-:S04]  /*2a10*/  IMAD.WIDE.U32 R30, R2, R4, R30 ;  /* 0x00000004021e7225 */ /* 0x000fc800078e001e */
[----:B------:R-:W-:Y:S01]  /*2a20*/  IMAD.WIDE.U32 R32, R2, R4, R32 ;  /* 0x0000000402207225 */ /* 0x000fe200078e0020 */
[----:B------:R-:W-:Y:S02]  /*2a30*/  SHF.L.U64.HI R51, R4, 0x6, R5 ;  /* 0x0000000604337819 */ /* 0x000fe40000010205 */
[----:B------:R-:W-:Y:S01]  /*2a40*/  ISETP.GE.AND P1, PT, R184, UR4, PT ;  /* 0x00000004b8007c0c */ /* 0x000fe2000bf26270 */
[----:B------:R-:W-:Y:S01]  /*2a50*/  IMAD.IADD R44, R21, 0x1, R43 ;  /* 0x00000001152c7824 */ /* 0x000fe200078e022b */
[----:B------:R-:W-:Y:S01]  /*2a60*/  P2R R60, PR, RZ, 0x4 ;  /* 0x00000004ff3c7803 */ /* 0x000fe20000000000 */
[----:B------:R-:W-:Y:S02]  /*2a70*/  IMAD.IADD R58, R58, 0x1, R25 ;  /* 0x000000013a3a7824 */ /* 0x000fe400078e0219 */
[----:B------:R-:W-:Y:S02]  /*2a80*/  IMAD.SHL.U32 R52, R52, 0x40, RZ ;  /* 0x0000004034347824 */ /* 0x000fe400078e00ff */
[----:B------:R-:W-:-:S02]  /*2a90*/  IMAD.SHL.U32 R49, R4, 0x40, RZ ;  /* 0x0000004004317824 */ /* 0x000fc400078e00ff */
[----:B------:R-:W-:Y:S02]  /*2aa0*/  VIADD R48, R10, 0x8 ;  /* 0x000000080a307836 */ /* 0x000fe40000000000 */
[----:B------:R-:W-:Y:S02]  /*2ab0*/  IMAD.SHL.U32 R47, R47, 0x2, RZ ;  /* 0x000000022f2f7824 */ /* 0x000fe400078e00ff */
[----:B------:R-:W-:Y:S02]  /*2ac0*/  IMAD R45, R45, 0x40, R192 ;  /* 0x000000402d2d7824 */ /* 0x000fe400078e02c0 */
[----:B------:R-:W-:Y:S02]  /*2ad0*/  IMAD.IADD R43, R43, 0x1, R29 ;  /* 0x000000012b2b7824 */ /* 0x000fe400078e021d */
[----:B------:R-:W-:Y:S02]  /*2ae0*/  IMAD.IADD R42, R31, 0x1, R7 ;  /* 0x000000011f2a7824 */ /* 0x000fe400078e0207 */
[----:B------:R-:W-:-:S02]  /*2af0*/  IMAD.IADD R40, R7, 0x1, R33 ;  /* 0x0000000107287824 */ /* 0x000fc400078e0221 */
[----:B--2---:R-:W-:Y:S01]  /*2b00*/  IMAD R46, R8, 0x200, R3 ;  /* 0x00000200082e7824 */ /* 0x004fe200078e0203 */
[----:B------:R-:W-:-:S04]  /*2b10*/  LOP3.LUT R3, R56, 0x38, R57, 0xf8, !PT ;  /* 0x0000003838037812 */ /* 0x000fc800078ef839 */
[----:B------:R-:W-:Y:S02]  /*2b20*/  LOP3.LUT R0, R3, R50, RZ, 0x3c, !PT ;  /* 0x0000003203007212 */ /* 0x000fe400078e3cff */
[----:B------:R-:W-:-:S03]  /*2b30*/  SHF.R.S32.HI R3, RZ, 0x1f, R41 ;  /* 0x0000001fff037819 */ /* 0x000fc60000011429 */
[----:B------:R-:W-:Y:S01]  /*2b40*/  IMAD R0, R8, 0x200, R0 ;  /* 0x0000020008007824 */ /* 0x000fe200078e0200 */
[----:B------:R-:W-:-:S07]  /*2b50*/  SHF.R.S32.HI R39, RZ, 0x1f, R59 ;  /* 0x0000001fff277819 */ /* 0x000fce000001143b */
.L_x_8632:
        /* <DEDUP_REMOVED lines=42> */
[----:B------:R-:W-:-:S03]  /*2e00*/  ISETP.NE.AND P3, PT, RZ, UR8, PT ;  /* 0x00000008ff007c0c */ /* 0x000fc6000bf65270 */
        /* <DEDUP_REMOVED lines=8> */
[----:B------:R-:W-:Y:S02]  /*2e90*/  IMAD R9, R53, R35, RZ ;  /* 0x0000002335097224 */ /* 0x000fe400078e02ff */
[----:B------:R-:W-:-:S04]  /*2ea0*/  IMAD.WIDE.U32 R6, R186, UR4, R4 ;  /* 0x00000004ba067c25 */ /* 0x000fc8000f8e0004 */
[----:B------:R-:W-:Y:S01]  /*2eb0*/  IMAD R7, R186, UR5, R7 ;  /* 0x00000005ba077c24 */ /* 0x000fe2000f8e0207 */
[----:B------:R-:W-:Y:S01]  /*2ec0*/  LEA R70, P4, R6, UR6, 0x1 ;  /* 0x0000000606467c11 */ /* 0x000fe2000f8808ff */
[----:B------:R-:W-:-:S03]  /*2ed0*/  IMAD.WIDE.U32 R4, R52, R35, RZ ;  /* 0x0000002334047225 */ /* 0x000fc600078e00ff */
[----:B------:R-:W-:Y:S01]  /*2ee0*/  LEA.HI.X R14, R6, UR7, R7, 0x1, P4 ;  /* 0x00000007060e7c11 */ /* 0x000fe2000a0f0c07 */
[----:B------:R-:W-:-:S04]  /*2ef0*/  IMAD R9, R68, R52, R9 ;  /* 0x0000003444097224 */ /* 0x000fc800078e0209 */
[----:B------:R-:W-:Y:S01]  /*2f00*/  IMAD.IADD R11, R5, 0x1, R9 ;  /* 0x00000001050b7824 */ /* 0x000fe200078e0209 */
[----:B------:R-:W-:Y:S06]  /*2f10*/  @!P3 BRA `(.L_x_8602) ;  /* 0x0000000800a0b947 */ /* 0x000fec0003800000 */
        /* <DEDUP_REMOVED lines=31> */
.L_x_8604:
[----:B------:R-:W-:Y:S05]  /*3110*/  BSYNC B1 ;  /* 0x0000000000017941 */ /* 0x000fea0003800000 */
.L_x_8603:
[----:B------:R-:W-:Y:S01]  /*3120*/  ISETP.NE.AND P3, PT, R187, 0x3, PT ;  /* 0x00000003bb00780c */ /* 0x000fe20003f65270 */
[----:B0----5:R-:W-:Y:S02]  /*3130*/  IMAD.MOV.U32 R4, RZ, RZ, R8 ;  /* 0x000000ffff047224 */ /* 0x021fe400078e0008 */
[----:B------:R-:W-:Y:S02]  /*3140*/  IMAD.MOV.U32 R5, RZ, RZ, R9 ;  /* 0x000000ffff057224 */ /* 0x000fe400078e0009 */
        /* <DEDUP_REMOVED lines=12> */
.L_x_8605:
[----:B------:R-:W-:Y:S01]  /*3210*/  IMAD R61, R185, 0x8, R17 ;  /* 0x00000008b93d7824 */ /* 0x000fe200078e0211 */
[----:B------:R-:W-:Y:S01]  /*3220*/  SHF.L.U32 R68, R191, 0x1f, RZ ;  /* 0x0000001fbf447819 */ /* 0x000fe200000006ff */
[----:B------:R-:W-:Y:S03]  /*3230*/  BSSY B1, `(.L_x_8606) ;  /* 0x0000003000017945 */ /* 0x000fe60003800000 */
[----:B------:R-:W0:Y:S02]  /*3240*/  SYNCS.PHASECHK.TRANS64.TRYWAIT P5, [R61+URZ+0x38890], R68 ;  /* 0x038890443d0075a7 */ /* 0x000e2400080a017f */
[----:B0-----:R-:W-:Y:S05]  /*3250*/  @!P5 BRA `(.L_x_8607) ;  /* 0x000002000074d947 */ /* 0x001fea0003800000 */
.L_x_8876:
[----:B------:R-:W-:Y:S05]  /*3260*/  BSYNC B1 ;  /* 0x0000000000017941 */ /* 0x000fea0003800000 */
.L_x_8606:
[----:B------:R-:W-:-:S03]  /*3270*/  UMOV UR4, 0xffffffff ;  /* 0xffffffff00047882 */ /* 0x000fc60000000000 */
[----:B------:R-:W-:Y:S05]  /*3280*/  BRA.DIV UR4, `(.L_x_8608) ;  /* 0x00000202047c7947 */ /* 0x000fea000b800000 */
[----:B------:R1:W2:Y:S04]  /*3290*/  SHFL.IDX PT, R71, R14, RZ, 0x1c1f ;  /* 0x001c1fff0e477589 */ /* 0x0002a800000e0000 */
[----:B------:R1:W3:Y:S02]  /*32a0*/  SHFL.IDX PT, R73, R70, RZ, 0x1c1f ;  /* 0x001c1fff46497589 */ /* 0x0002e400000e0000 */
.L_x_8880:
[----:B------:R-:W-:Y:S05]  /*32b0*/  @P4 BRA `(.L_x_8609) ;  /* 0x0000001400484947 */ /* 0x000fea0003800000 */
[----:B------:R-:W-:Y:S01]  /*32c0*/  ISETP.NE.AND P5, PT, R60, RZ, PT ;  /* 0x000000ff3c00720c */ /* 0x000fe20003fa5270 */
        /* <DEDUP_REMOVED lines=8> */
[--C-:B------:R-:W-:Y:S01]  /*3350*/  SHF.R.U64 R11, R26, 0x10, R27.reuse ;  /* 0x000000101a0b7819 */ /* 0x100fe2000000121b */
[----:B------:R-:W-:Y:S01]  /*3360*/  HADD2.F32 R5, -RZ, R5.H0_H0 ;  /* 0x20000005ff057230 */ /* 0x000fe20000004100 */
[----:B------:R-:W-:Y:S01]  /*3370*/  SHF.R.U32.HI R26, RZ, 0x10, R27 ;  /* 0x00000010ff1a7819 */ /* 0x000fe2000001161b */
[----:B------:R-:W-:Y:S02]  /*3380*/  HADD2.F32 R12, -RZ, R12.H0_H0 ;  /* 0x2000000cff0c7230 */ /* 0x000fe40000004100 */
[----:B------:R-:W-:-:S03]  /*3390*/  HADD2.F32 R11, -RZ, R11.H0_H0 ;  /* 0x2000000bff0b7230 */ /* 0x000fc60000004100 */
[CC--:B------:R-:W-:Y:S01]  /*33a0*/  FMUL.FTZ R13, R5.reuse, R12.reuse ;  /* 0x0000000c050d7220 */ /* 0x0c0fe20000410000 */
[C---:B-1----:R-:W-:Y:S01]  /*33b0*/  FMUL.FTZ R14, R10.reuse, R12 ;  /* 0x0000000c0a0e7220 */ /* 0x042fe20000410000 */
[--C-:B------:R-:W-:Y:S02]  /*33c0*/  HADD2.F32 R12, -RZ, R7.reuse.H1_H1 ;  /* 0x30000007ff0c7230 */ /* 0x100fe40000004100 */
[-C--:B------:R-:W-:Y:S01]  /*33d0*/  FFMA.FTZ R10, R10, R11.reuse, R13 ;  /* 0x0000000b0a0a7223 */ /* 0x080fe2000001000d */
[----:B------:R-:W-:Y:S01]  /*33e0*/  SHF.R.U32.HI R13, RZ, 0x10, R55 ;  /* 0x00000010ff0d7819 */ /* 0x000fe20000011637 */
[----:B------:R-:W-:Y:S01]  /*33f0*/  FFMA.FTZ R5, R5, R11, -R14 ;  /* 0x0000000b05057223 */ /* 0x000fe2000001080e */
[----:B------:R-:W-:Y:S02]  /*3400*/  IMAD.MOV.U32 R11, RZ, RZ, R4 ;  /* 0x000000ffff0b7224 */ /* 0x000fe400078e0004 */
[----:B------:R-:W-:Y:S02]  /*3410*/  HADD2.F32 R4, -RZ, R7.H0_H0 ;  /* 0x20000007ff047230 */ /* 0x000fe40000004100 */
[----:B------:R-:W-:Y:S01]  /*3420*/  HADD2.F32 R13, -RZ, R13.H0_H0 ;  /* 0x2000000dff0d7230 */ /* 0x000fe20000004100 */
[----:B------:R-:W-:Y:S01]  /*3430*/  F2FP.F16.F32.PACK_AB R5, R10, R5 ;  /* 0x000000050a05723e */ /* 0x000fe200000000ff */
[----:B------:R-:W-:-:S02]  /*3440*/  HADD2.F32 R7, -RZ, R26.H0_H0 ;  /* 0x2000001aff077230 */ /* 0x000fc40000004100 */
[----:B------:R-:W-:Y:S02]  /*3450*/  HADD2.F32 R14, -RZ, R76.H0_H0 ;  /* 0x2000004cff0e7230 */ /* 0x000fe40000004100 */
[-C--:B------:R-:W-:Y:S01]  /*3460*/  FMUL.FTZ R15, R12, R13.reuse ;  /* 0x0000000d0c0f7220 */ /* 0x080fe20000410000 */
[----:B------:R-:W-:-:S03]  /*3470*/  FMUL.FTZ R13, R4, R13 ;  /* 0x0000000d040d7220 */ /* 0x000fc60000410000 */
[-C--:B------:R-:W-:Y:S01]  /*3480*/  FFMA.FTZ R4, R4, R7.reuse, -R15 ;  /* 0x0000000704047223 */ /* 0x080fe2000001080f */
[----:B------:R-:W-:Y:S01]  /*3490*/  FFMA.FTZ R7, R12, R7, R13 ;  /* 0x000000070c077223 */ /* 0x000fe2000001000d */
[----:B------:R-:W-:Y:S02]  /*34a0*/  IMAD.MOV.U32 R12, RZ, RZ, R6 ;  /* 0x000000ffff0c7224 */ /* 0x000fe400078e0006 */
[--C-:B------:R-:W-:Y:S02]  /*34b0*/  HADD2.F32 R6, -RZ, R11.reuse.H1_H1 ;  /* 0x3000000bff067230 */ /* 0x100fe40000004100 */
[----:B------:R-:W-:Y:S01]  /*34c0*/  HADD2.F32 R11, -RZ, R11.H0_H0 ;  /* 0x2000000bff0b7230 */ /* 0x000fe20000004100 */
[----:B------:R-:W-:Y:S01]  /*34d0*/  F2FP.F16.F32.PACK_AB R7, R7, R4 ;  /* 0x000000040707723e */ /* 0x000fe200000000ff */
[----:B------:R-:W-:Y:S02]  /*34e0*/  HADD2.F32 R13, -RZ, R74.H0_H0 ;  /* 0x2000004aff0d7230 */ /* 0x000fe40000004100 */
        /* <DEDUP_REMOVED lines=14> */
.L_x_8613:
[----:B------:R-:W-:Y:S05]  /*35d0*/  BSYNC B2 ;  /* 0x0000000000027941 */ /* 0x000fea0003800000 */
.L_x_8612:
[----:B---3--:R-:W-:-:S04]  /*35e0*/  LEA R10, P4, R18, R73, 0x1 ;  /* 0x00000049120a7211 */ /* 0x008fc800078808ff */
[----:B--2---:R-:W-:-:S05]  /*35f0*/  LEA.HI.X R11, R18, R71, R19, 0x1, P4 ;  /* 0x00000047120b7211 */ /* 0x004fca00020f0c13 */
[----:B0-----:R4:W-:Y:S04]  /*3600*/  ST.E.128 desc[UR40][R10.64], R4 ;  /* 0x000000040a007985 */ /* 0x0019e8000c101d28 */
.L_x_8611:
[----:B------:R-:W-:Y:S05]  /*3610*/  BSYNC B1 ;  /* 0x0000000000017941 */ /* 0x000fea0003800000 */
.L_x_8610:
        /* <DEDUP_REMOVED lines=8> */
[----:B--2---:R-:W-:-:S03]  /*36a0*/  LEA.HI.X R11, R184, R71, R206, 0x1, P4 ;  /* 0x00000047b80b7211 */ /* 0x004fc600020f0cce */
[----:B------:R-:W-:-:S06]  /*36b0*/  IMAD R4, R4, 0x2, R17 ;  /* 0x0000000204047824 */ /* 0x000fcc00078e0211 */
[----:B------:R-:W2:Y:S01]  /*36c0*/  LDS.128 R4, [R4+0x22400] ;  /* 0x0224000004047984 */ /* 0x000ea20000000c00 */
[----:B------:R-:W-:Y:S05]  /*36d0*/  @P5 BRA `(.L_x_8615) ;  /* 0x0000000000a45947 */ /* 0x000fea0003800000 */
[----:B------:R-:W-:Y:S01]  /*36e0*/  SHF.R.U64 R12, R8, 0x10, R9 ;  /* 0x00000010080c7819 */ /* 0x000fe20000001209 */
[----:B--2---:R-:W-:Y:S01]  /*36f0*/  IMAD.MOV.U32 R8, RZ, RZ, R7 ;  /* 0x000000ffff087224 */ /* 0x004fe200078e0007 */
[--C-:B-1----:R-:W-:Y:S01]  /*3700*/  SHF.R.U64 R14, R24, 0x10, R25.reuse ;  /* 0x00000010180e7819 */ /* 0x102fe20000001219 */
[--C-:B------:R-:W-:Y:S01]  /*3710*/  HADD2.F32 R7, -RZ, R5.reuse.H1_H1 ;  /* 0x30000005ff077230 */ /* 0x100fe20000004100 */
[----:B------:R-:W-:Y:S01]  /*3720*/  SHF.R.U32.HI R15, RZ, 0x10, R25 ;  /* 0x00000010ff0f7819 */ /* 0x000fe20000011619 */
[----:B------:R-:W-:Y:S01]  /*3730*/  HADD2.F32 R5, -RZ, R5.H0_H0 ;  /* 0x20000005ff057230 */ /* 0x000fe20000004100 */
[----:B------:R-:W-:Y:S01]  /*3740*/  SHF.R.U32.HI R13, RZ, 0x10, R9 ;  /* 0x00000010ff0d7819 */ /* 0x000fe20000011609 */
        /* <DEDUP_REMOVED lines=34> */
.L_x_8615:
[----:B------:R-:W-:Y:S05]  /*3970*/  BSYNC B1 ;  /* 0x0000000000017941 */ /* 0x000fea0003800000 */
.L_x_8614:
[----:B--2---:R2:W-:Y:S01]  /*3980*/  ST.E.128 desc[UR40][R10.64], R4 ;  /* 0x000000040a007985 */ /* 0x0045e2000c101d28 */
[----:B------:R-:W-:Y:S05]  /*3990*/  BRA `(.L_x_8609) ;  /* 0x0000000c00907947 */ /* 0x000fea0003800000 */
.L_x_8602:
        /* <DEDUP_REMOVED lines=32> */
[----:B---3--:R-:W-:-:S02]  /*3ba0*/  IMAD.MOV.U32 R8, RZ, RZ, R26 ;  /* 0x000000ffff087224 */ /* 0x008fc400078e001a */
[----:B------:R-:W-:Y:S01]  /*3bb0*/  IMAD.MOV.U32 R9, RZ, RZ, R27 ;  /* 0x000000ffff097224 */ /* 0x000fe200078e001b */
[----:B------:R-:W-:Y:S01]  /*3bc0*/  PRMT R77, R15, 0x5410, R54 ;  /* 0x000054100f4d7816 */ /* 0x000fe20000000036 */
[----:B------:R-:W-:Y:S02]  /*3bd0*/  IMAD.MOV.U32 R10, RZ, RZ, R24 ;  /* 0x000000ffff0a7224 */ /* 0x000fe400078e0018 */
[----:B------:R-:W-:Y:S01]  /*3be0*/  IMAD.MOV.U32 R11, RZ, RZ, R25 ;  /* 0x000000ffff0b7224 */ /* 0x000fe200078e0019 */
[----:B------:R-:W-:Y:S02]  /*3bf0*/  PRMT R73, R73, 0x5410, R9 ;  /* 0x0000541049497816 */ /* 0x000fe40000000009 */
[----:B------:R-:W-:Y:S02]  /*3c00*/  PRMT R75, R8, 0x5410, R10 ;  /* 0x00005410084b7816 */ /* 0x000fe4000000000a */
[----:B------:R-:W-:Y:S01]  /*3c10*/  PRMT R69, R11, 0x7610, R69 ;  /* 0x000076100b457816 */ /* 0x000fe20000000045 */
[----:B------:R-:W-:Y:S06]  /*3c20*/  @!P3 BRA `(.L_x_8616) ;  /* 0x000000000004b947 */ /* 0x000fec0003800000 */
[----:B------:R-:W-:Y:S01]  /*3c30*/  BPT.TRAP 0x1 ;  /* 0x000000040000795c */ /* 0x000fe20000300000 */
.L_x_8616:
[----:B------:R-:W-:Y:S01]  /*3c40*/  IMAD R61, R185, 0x8, R17 ;  /* 0x00000008b93d7824 */ /* 0x000fe200078e0211 */
[----:B------:R-:W-:Y:S01]  /*3c50*/  SHF.L.U32 R68, R191, 0x1f, RZ ;  /* 0x0000001fbf447819 */ /* 0x000fe200000006ff */
[----:B------:R-:W-:Y:S03]  /*3c60*/  BSSY B1, `(.L_x_8617) ;  /* 0x0000003000017945 */ /* 0x000fe60003800000 */
[----:B------:R-:W0:Y:S02]  /*3c70*/  SYNCS.PHASECHK.TRANS64.TRYWAIT P6, [R61+URZ+0x38890], R68 ;  /* 0x038890443d0075a7 */ /* 0x000e2400080c017f */
[----:B0-----:R-:W-:Y:S05]  /*3c80*/  @!P6 BRA `(.L_x_8618) ;  /* 0x000001f80048e947 */ /* 0x001fea0003800000 */
.L_x_8881:
[----:B------:R-:W-:Y:S05]  /*3c90*/  BSYNC B1 ;  /* 0x0000000000017941 */ /* 0x000fea0003800000 */
.L_x_8617:
[----:B------:R-:W-:-:S03]  /*3ca0*/  UMOV UR4, 0xffffffff ;  /* 0xffffffff00047882 */ /* 0x000fc60000000000 */
[----:B------:R-:W-:Y:S05]  /*3cb0*/  BRA.DIV UR4, `(.L_x_8619) ;  /* 0x000001fa04507947 */ /* 0x000fea000b800000 */
[----:B------:R1:W2:Y:S04]  /*3cc0*/  SHFL.IDX PT, R54, R14, RZ, 0x1c1f ;  /* 0x001c1fff0e367589 */ /* 0x0002a800000e0000 */
[----:B------:R-:W3:Y:S02]  /*3cd0*/  SHFL.IDX PT, R70, R70, RZ, 0x1c1f ;  /* 0x001c1fff46467589 */ /* 0x000ee400000e0000 */
.L_x_8885:
[----:B------:R-:W4:Y:S02]  /*3ce0*/  LDC R72, c[0x0][0x2f4] ;  /* 0x0000bd00ff487b82 */ /* 0x000f240000000800 */
[----:B----4-:R-:W-:-:S13]  /*3cf0*/  ISETP.GE.OR P4, PT, R18, R72, P4 ;  /* 0x000000481200720c */ /* 0x010fda0002786670 */
[----:B------:R-:W-:Y:S05]  /*3d00*/  @P4 BRA `(.L_x_8609) ;  /* 0x0000000800b44947 */ /* 0x000fea0003800000 */
[----:B------:R-:W4:Y:S01]  /*3d10*/  LDL R10, [R1+0x14] ;  /* 0x00001400010a7983 */ /* 0x000f220000100800 */
[----:B------:R-:W-:Y:S01]  /*3d20*/  IMAD.IADD R8, R72, 0x1, -R47 ;  /* 0x0000000148087824 */ /* 0x000fe200078e0a2f */
[----:B------:R-:W-:Y:S04]  /*3d30*/  BSSY B1, `(.L_x_8620) ;  /* 0x000006c000017945 */ /* 0x000fe80003800000 */
[----:B------:R-:W-:-:S04]  /*3d40*/  SEL R8, R47, R8, !P0 ;  /* 0x000000082f087207 */ /* 0x000fc80004000000 */
[----:B------:R-:W-:-:S04]  /*3d50*/  SHF.R.S32.HI R9, RZ, 0x1f, R8 ;  /* 0x0000001fff097819 */ /* 0x000fc80000011408 */
[----:B------:R-:W-:-:S04]  /*3d60*/  LEA.HI R9, R9, R8, RZ, 0x4 ;  /* 0x0000000809097211 */ /* 0x000fc800078f20ff */
[----:B------:R-:W-:-:S04]  /*3d70*/  SHF.R.S32.HI R8, RZ, 0x4, R9 ;  /* 0x00000004ff087819 */ /* 0x000fc80000011409 */
[----:B------:R-:W-:-:S05]  /*3d80*/  LEA.HI.SX32 R8, R57, R8, 0x1d ;  /* 0x0000000839087211 */ /* 0x000fca00078feaff */
[----:B------:R-:W-:Y:S02]  /*3d90*/  IMAD.SHL.U32 R55, R8, 0x8, RZ ;  /* 0x0000000808377824 */ /* 0x000fe400078e00ff */
[----:B------:R-:W-:-:S03]  /*3da0*/  IMAD.IADD R8, R0, 0x1, R67 ;  /* 0x0000000100087824 */ /* 0x000fc600078e0243 */
[----:B------:R-:W-:Y:S01]  /*3db0*/  LOP3.LUT R9, R56, 0x38, R55, 0xf8, !PT ;  /* 0x0000003838097812 */ /* 0x000fe200078ef837 */
[----:B------:R-:W-:-:S03]  /*3dc0*/  IMAD R8, R8, 0x2, R17 ;  /* 0x0000000208087824 */ /* 0x000fc600078e0211 */
[----:B------:R-:W-:-:S05]  /*3dd0*/  LOP3.LUT R9, R9, R50, RZ, 0x3c, !PT ;  /* 0x0000003209097212 */ /* 0x000fca00078e3cff */
[----:B----4-:R-:W-:-:S04]  /*3de0*/  IMAD R10, R10, 0x200, R9 ;  /* 0x000002000a0a7824 */ /* 0x010fc800078e0209 */
        /* <DEDUP_REMOVED lines=29> */
[----:B------:R-:W-:Y:S02]  /*3fc0*/  HADD2.F32 R82, -RZ, R73.H1_H1 ;  /* 0x30000049ff527230 */ /* 0x000fe40000004100 */
[----:B------:R-:W-:Y:S01]  /*3fd0*/  FFMA.FTZ R9, R67, R80, R78 ;  /* 0x0000005043097223 */ /* 0x000fe2000001004e */
[----:B------:R-:W-:Y:S02]  /*3fe0*/  IMAD.MOV.U32 R67, RZ, RZ, R11 ;  /* 0x000000ffff437224 */ /* 0x000fe400078e000b */
[----:B------:R-:W-:Y:S01]  /*3ff0*/  HADD2.F32 R11, -RZ, R69.H0_H0 ;  /* 0x20000045ff0b7230 */ /* 0x000fe20000004100 */
        /* <DEDUP_REMOVED lines=9> */
[----:B------:R-:W-:Y:S02]  /*4090*/  HADD2.F32 R80, -RZ, R69.H1_H1 ;  /* 0x30000045ff507230 */ /* 0x000fe40000004100 */
[----:B------:R-:W-:Y:S01]  /*40a0*/  HADD2.F32 R69, -RZ, R71.H0_H0 ;  /* 0x20000047ff457230 */ /* 0x000fe20000004100 */
[--C-:B------:R-:W-:Y:S01]  /*40b0*/  SHF.R.U32.HI R71, RZ, 0x10, R7.reuse ;  /* 0x00000010ff477819 */ /* 0x100fe20000011607 */
[----:B------:R-:W-:Y:S01]  /*40c0*/  FFMA.FTZ R11, R11, R78, R82 ;  /* 0x0000004e0b0b7223 */ /* 0x000fe20000010052 */
[----:B------:R-:W-:Y:S01]  /*40d0*/  HADD2.F32 R78, -RZ, R67.H1_H1 ;  /* 0x30000043ff4e7230 */ /* 0x000fe20000004100 */
[----:B------:R-:W-:Y:S01]  /*40e0*/  SHF.R.U64 R7, R6, 0x10, R7 ;  /* 0x0000001006077819 */ /* 0x000fe20000001207 */
[----:B------:R-:W-:-:S02]  /*40f0*/  IMAD.MOV.U32 R9, RZ, RZ, R13 ;  /* 0x000000ffff097224 */ /* 0x000fc400078e000d */
        /* <DEDUP_REMOVED lines=18> */
[----:B------:R-:W-:Y:S01]  /*4220*/  FFMA.FTZ R8, R8, R25, -R73 ;  /* 0x0000001908087223 */ /* 0x000fe20000010849 */
[----:B------:R-:W-:-:S02]  /*4230*/  IMAD.MOV.U32 R15, RZ, RZ, R80 ;  /* 0x000000ffff0f7224 */ /* 0x000fc400078e0050 */
        /* <DEDUP_REMOVED lines=27> */
.L_x_8621:
[----:B------:R-:W-:Y:S05]  /*43f0*/  BSYNC B1 ;  /* 0x0000000000017941 */ /* 0x000fea0003800000 */
.L_x_8620:
        /* <DEDUP_REMOVED lines=10> */
.L_x_8601:
[----:B------:R-:W-:-:S13]  /*44a0*/  ISETP.NE.AND P3, PT, R187, 0x3, PT ;  /* 0x00000003bb00780c */ /* 0x000fda0003f65270 */
[----:B------:R-:W-:Y:S05]  /*44b0*/  @!P3 BRA `(.L_x_8622) ;  /* 0x000000000004b947 */ /* 0x000fea0003800000 */
[----:B------:R-:W-:Y:S01]  /*44c0*/  BPT.TRAP 0x1 ;  /* 0x000000040000795c */ /* 0x000fe20000300000 */
.L_x_8622:
[----:B------:R-:W-:Y:S01]  /*44d0*/  IMAD R61, R185, 0x8, R17 ;  /* 0x00000008b93d7824 */ /* 0x000fe200078e0211 */
[----:B------:R-:W-:Y:S01]  /*44e0*/  SHF.L.U32 R68, R191, 0x1f, RZ ;  /* 0x0000001fbf447819 */ /* 0x000fe200000006ff */
[----:B------:R-:W-:Y:S01]  /*44f0*/  BSSY B1, `(.L_x_8623) ;  /* 0x0000004000017945 */ /* 0x000fe20003800000 */
[----:B------:R-:W-:Y:S02]  /*4500*/  SHF.R.S32.HI R65, RZ, 0x1f, R63 ;  /* 0x0000001fff417819 */ /* 0x000fe4000001143f */
[----:B------:R-:W1:Y:S02]  /*4510*/  SYNCS.PHASECHK.TRANS64.TRYWAIT P4, [R61+URZ+0x38890], R68 ;  /* 0x038890443d0075a7 */ /* 0x000e64000808017f */
[----:B-1----:R-:W-:Y:S05]  /*4520*/  @!P4 BRA `(.L_x_8624) ;  /* 0x000001f00080c947 */ /* 0x002fea0003800000 */
.L_x_8886:
[----:B------:R-:W-:Y:S05]  /*4530*/  BSYNC B1 ;  /* 0x0000000000017941 */ /* 0x000fea0003800000 */
.L_x_8623:
        /* <DEDUP_REMOVED lines=24> */
.L_x_8890:
        /* <DEDUP_REMOVED lines=18> */
.L_x_8609:
[----:B------:R-:W-:Y:S05]  /*47e0*/  BSYNC B0 ;  /* 0x0000000000007941 */ /* 0x000fea0003800000 */
.L_x_8600:
        /* <DEDUP_REMOVED lines=17> */
.L_x_8627:
[----:B------:R-:W-:Y:S05]  /*4900*/  BSYNC B0 ;  /* 0x0000000000007941 */ /* 0x000fea0003800000 */
.L_x_8626:
[----:B------:R-:W1:Y:S01]  /*4910*/  SYNCS.PHASECHK.TRANS64.TRYWAIT P3, [R61+URZ+0x388b0], R68 ;  /* 0x0388b0443d0075a7 */ /* 0x000e62000806017f */
[----:B------:R-:W-:Y:S04]  /*4920*/  BSSY B0, `(.L_x_8628) ;  /* 0x0000002000007945 */ /* 0x000fe80003800000 */
[----:B-1----:R-:W-:Y:S05]  /*4930*/  @!P3 BRA `(.L_x_8629) ;  /* 0x000001ec00d4b947 */ /* 0x002fea0003800000 */
.L_x_8891:
[----:B------:R-:W-:Y:S05]  /*4940*/  BSYNC B0 ;  /* 0x0000000000007941 */ /* 0x000fea0003800000 */
.L_x_8628:
        /* <DEDUP_REMOVED lines=21> */
[----:B------:R-:W4:Y:S01]  /*4aa0*/  LDL R27, [R1+0x1c] ;  /* 0x00001c00011b7983 */ /* 0x000f220000100800 */
[----:B------:R-:W-:-:S03]  /*4ab0*/  ULDC UR4, c[0x0][0x320] ;  /* 0x0000c80000047ab9 */ /* 0x000fc60000000800 */
[----:B---3--:R-:W3:Y:S04]  /*4ac0*/  LDL R14, [R1+0x20] ;  /* 0x00002000010e7983 */ /* 0x008ee80000100800 */
[----:B------:R-:W5:Y:S01]  /*4ad0*/  LDL R26, [R1+0x24] ;  /* 0x00002400011a7983 */ /* 0x000f620000100800 */
[----:B------:R-:W-:Y:S01]  /*4ae0*/  ISETP.GE.AND P5, PT, R18, UR4, PT ;  /* 0x0000000412007c0c */ /* 0x000fe2000bfa6270 */
[----:B------:R-:W-:Y:S01]  /*4af0*/  IMAD R8, R185, 0x8000, R46 ;  /* 0x00008000b9087824 */ /* 0x000fe200078e022e */
[----:B------:R-:W-:Y:S01]  /*4b00*/  LOP3.LUT P3, RZ, R194, 0x4, RZ, 0xc0, !PT ;  /* 0x00000004c2ff7812 */ /* 0x000fe2000786c0ff */
[----:B------:R-:W5:Y:S02]  /*4b10*/  LDL R25, [R1+0x28] ;  /* 0x0000280001197983 */ /* 0x000f640000100800 */
[----:B------:R-:W-:-:S02]  /*4b20*/  IMAD R13, R8, 0x2, R17 ;  /* 0x00000002080d7824 */ /* 0x000fc400078e0211 */
[----:B------:R-:W5:Y:S04]  /*4b30*/  LDL R24, [R1+0x2c] ;  /* 0x00002c0001187983 */ /* 0x000f680000100800 */
[----:B------:R-:W5:Y:S01]  /*4b40*/  LDL R15, [R1+0x30] ;  /* 0x00003000010f7983 */ /* 0x000f620000100800 */
[----:B------:R-:W-:-:S03]  /*4b50*/  VIADD R12, R8, 0x20 ;  /* 0x00000020080c7836 */ /* 0x000fc60000000000 */
[----:B------:R-:W1:Y:S01]  /*4b60*/  @!P5 LDS.128 R4, [R13+0x400] ;  /* 0x000400000d04d984 */ /* 0x000e620000000c00 */
[----:B------:R-:W-:Y:S01]  /*4b70*/  @P3 VIADD R12, R8, 0xffffffe0 ;  /* 0xffffffe0080c3836 */ /* 0x000fe20000000000 */
[-C--:B0-----:R-:W-:Y:S02]  /*4b80*/  @!P5 LEA R8, P3, R18, R11.reuse, 0x1 ;  /* 0x0000000b1208d211 */ /* 0x081fe400078608ff */
[----:B------:R-:W5:Y:S01]  /*4b90*/  LDL R62, [R1+0x38] ;  /* 0x00003800013e7983 */ /* 0x000f620000100800 */
[----:B------:R-:W-:Y:S01]  /*4ba0*/  IMAD R12, R12, 0x2, R17 ;  /* 0x000000020c0c7824 */ /* 0x000fe200078e0211 */
[----:B--2---:R-:W-:Y:S02]  /*4bb0*/  @!P5 LEA.HI.X R9, R18, R10, R19, 0x1, P3 ;  /* 0x0000000a1209d211 */ /* 0x004fe400018f0c13 */
[C---:B------:R-:W-:Y:S01]  /*4bc0*/  ISETP.GE.AND P3, PT, R184.reuse, UR4, PT ;  /* 0x00000004b8007c0c */ /* 0x040fe2000bf66270 */
[----:B------:R-:W2:Y:S04]  /*4bd0*/  LDL R55, [R1+0x3c] ;  /* 0x00003c0001377983 */ /* 0x000ea80000100800 */
[----:B------:R-:W2:Y:S04]  /*4be0*/  LDL R54, [R1+0x40] ;  /* 0x0000400001367983 */ /* 0x000ea80000100800 */
[----:B-1----:R0:W-:Y:S04]  /*4bf0*/  @!P5 ST.E.128 desc[UR40][R8.64], R4 ;  /* 0x000000040800d985 */ /* 0x0021e8000c101d28 */
[----:B------:R-:W1:Y:S01]  /*4c00*/  @!P3 LDS.128 R4, [R12+0x400] ;  /* 0x000400000c04b984 */ /* 0x000e620000000c00 */
[----:B0-----:R-:W-:-:S04]  /*4c10*/  @!P3 LEA R8, P5, R184, R11, 0x1 ;  /* 0x0000000bb808b211 */ /* 0x001fc800078a08ff */
[----:B------:R-:W-:Y:S02]  /*4c20*/  @!P3 LEA.HI.X R9, R184, R10, R206, 0x1, P5 ;  /* 0x0000000ab809b211 */ /* 0x000fe400028f0cce */
[----:B------:R-:W-:-:S03]  /*4c30*/  ISETP.GE.AND P5, PT, R226, UR4, PT ;  /* 0x00000004e2007c0c */ /* 0x000fc6000bfa6270 */
[----:B-1----:R0:W-:Y:S10]  /*4c40*/  @!P3 ST.E.128 desc[UR40][R8.64], R4 ;  /* 0x000000040800b985 */ /* 0x0021f4000c101d28 */
[----:B------:R-:W1:Y:S01]  /*4c50*/  @!P5 LDS.128 R4, [R13+0x2400] ;  /* 0x002400000d04d984 */ /* 0x000e620000000c00 */
[----:B0-----:R-:W-:-:S05]  /*4c60*/  @!P5 LEA R8, P3, R226, R11, 0x1 ;  /* 0x0000000be208d211 */ /* 0x001fca00078608ff */
[----:B----4-:R-:W-:Y:S01]  /*4c70*/  @!P5 IMAD.X R9, R10, 0x1, R27, P3 ;  /* 0x000000010a09d824 */ /* 0x010fe200018e061b */
[C---:B------:R-:W-:Y:S01]  /*4c80*/  ISETP.GE.AND P3, PT, R225.reuse, UR4, PT ;  /* 0x00000004e1007c0c */ /* 0x040fe2000bf66270 */
[----:B------:R-:W4:Y:S04]  /*4c90*/  LDL R27, [R1+0x44] ;  /* 0x00004400011b7983 */ /* 0x000f280000100800 */
[----:B-1----:R0:W-:Y:S08]  /*4ca0*/  @!P5 ST.E.128 desc[UR40][R8.64], R4 ;  /* 0x000000040800d985 */ /* 0x0021f0000c101d28 */
[----:B------:R-:W1:Y:S01]  /*4cb0*/  @!P3 LDS.128 R4, [R12+0x2400] ;  /* 0x002400000c04b984 */ /* 0x000e620000000c00 */
[----:B0-----:R-:W-:-:S05]  /*4cc0*/  @!P3 LEA R8, P5, R225, R11, 0x1 ;  /* 0x0000000be108b211 */ /* 0x001fca00078a08ff */
[----:B---3--:R-:W-:Y:S02]  /*4cd0*/  @!P3 IMAD.X R9, R10, 0x1, R14, P5 ;  /* 0x000000010a09b824 */ /* 0x008fe400028e060e */
[----:B------:R-:W3:Y:S01]  /*4ce0*/  LDL R14, [R1+0x34] ;  /* 0x00003400010e7983 */ /* 0x000ee20000100800 */
[----:B------:R-:W-:-:S03]  /*4cf0*/  ISETP.GE.AND P5, PT, R224, UR4, PT ;  /* 0x00000004e0007c0c */ /* 0x000fc6000bfa6270 */
[----:B-1----:R0:W-:Y:S10]  /*4d00*/  @!P3 ST.E.128 desc[UR40][R8.64], R4 ;  /* 0x000000040800b985 */ /* 0x0021f4000c101d28 */
[----:B------:R-:W1:Y:S01]  /*4d10*/  @!P5 LDS.128 R4, [R13+0x4400] ;  /* 0x004400000d04d984 */ /* 0x000e620000000c00 */
[----:B0-----:R-:W-:-:S05]  /*4d20*/  @!P5 LEA R8, P3, R224, R11, 0x1 ;  /* 0x0000000be008d211 */ /* 0x001fca00078608ff */
[----:B-----5:R-:W-:Y:S01]  /*4d30*/  @!P5 IMAD.X R9, R10, 0x1, R26, P3 ;  /* 0x000000010a09d824 */ /* 0x020fe200018e061a */
[C---:B------:R-:W-:Y:S01]  /*4d40*/  ISETP.GE.AND P3, PT, R223.reuse, UR4, PT ;  /* 0x00000004df007c0c */ /* 0x040fe2000bf66270 */
[----:B------:R-:W5:Y:S04]  /*4d50*/  LDL R26, [R1+0x48] ;  /* 0x00004800011a7983 */ /* 0x000f680000100800 */
[----:B-1----:R0:W-:Y:S08]  /*4d60*/  @!P5 ST.E.128 desc[UR40][R8.64], R4 ;  /* 0x000000040800d985 */ /* 0x0021f0000c101d28 */
[----:B------:R-:W1:Y:S01]  /*4d70*/  @!P3 LDS.128 R4, [R12+0x4400] ;  /* 0x004400000c04b984 */ /* 0x000e620000000c00 */
[----:B0-----:R-:W-:-:S05]  /*4d80*/  @!P3 LEA R8, P5, R223, R11, 0x1 ;  /* 0x0000000bdf08b211 */ /* 0x001fca00078a08ff */
[----:B------:R-:W-:Y:S01]  /*4d90*/  @!P3 IMAD.X R9, R10, 0x1, R25, P5 ;  /* 0x000000010a09b824 */ /* 0x000fe200028e0619 */
        /* <DEDUP_REMOVED lines=23> */
[----:B------:R-:W-:Y:S01]  /*4f10*/  @!P3 IMAD.X R9, R10, 0x1, R62, P5 ;  /* 0x000000010a09b824 */ /* 0x000fe200028e063e */
[----:B------:R-:W-:-:S04]  /*4f20*/  ISETP.GE.AND P5, PT, R218, UR4, PT ;  /* 0x00000004da007c0c */ /* 0x000fc8000bfa6270 */
        /* <DEDUP_REMOVED lines=8> */
[----:B------:R-:W-:Y:S01]  /*4fb0*/  @!P3 IMAD.X R9, R10, 0x1, R54, P5 ;  /* 0x000000010a09b824 */ /* 0x000fe200028e0636 */
[----:B------:R-:W-:-:S04]  /*4fc0*/  ISETP.GE.AND P5, PT, R216, UR4, PT ;  /* 0x00000004d8007c0c */ /* 0x000fc8000bfa6270 */
[----:B-1----:R0:W-:Y:S09]  /*4fd0*/  @!P3 ST.E.128 desc[UR40][R8.64], R4 ;  /* 0x000000040800b985 */ /* 0x0021f2000c101d28 */
[----:B------:R-:W1:Y:S01]  /*4fe0*/  @!P5 LDS.128 R4, [R13+0xc400] ;  /* 0x00c400000d04d984 */ /* 0x000e620000000c00 */
[----:B0-----:R-:W-:-:S05]  /*4ff0*/  @!P5 LEA R8, P3, R216, R11, 0x1 ;  /* 0x0000000bd808d211 */ /* 0x001fca00078608ff */
[----:B----4-:R-:W-:Y:S01]  /*5000*/  @!P5 IMAD.X R9, R10, 0x1, R27, P3 ;  /* 0x000000010a09d824 */ /* 0x010fe200018e061b */
[----:B------:R-:W-:-:S04]  /*5010*/  ISETP.GE.AND P3, PT, R215, UR4, PT ;  /* 0x00000004d7007c0c */ /* 0x000fc8000bf66270 */
[----:B-1----:R0:W-:Y:S09]  /*5020*/  @!P5 ST.E.128 desc[UR40][R8.64], R4 ;  /* 0x000000040800d985 */ /* 0x0021f2000c101d28 */
[----:B------:R-:W1:Y:S01]  /*5030*/  @!P3 LDS.128 R4, [R12+0xc400] ;  /* 0x00c400000c04b984 */ /* 0x000e620000000c00 */
[----:B0-----:R-:W-:-:S05]  /*5040*/  @!P3 LEA R8, P5, R215, R11, 0x1 ;  /* 0x0000000bd708b211 */ /* 0x001fca00078a08ff */
[----:B-----5:R-:W-:Y:S01]  /*5050*/  @!P3 IMAD.X R9, R10, 0x1, R26, P5 ;  /* 0x000000010a09b824 */ /* 0x020fe200028e061a */
        /* <DEDUP_REMOVED lines=9> */
[----:B---3--:R-:W-:-:S05]  /*50f0*/  @!P3 IMAD.X R9, R10, 0x1, R14, P5 ;  /* 0x000000010a09b824 */ /* 0x008fca00028e060e */
[----:B-1----:R4:W-:Y:S03]  /*5100*/  @!P3 ST.E.128 desc[UR40][R8.64], R4 ;  /* 0x000000040800b985 */ /* 0x0029e6000c101d28 */
.L_x_8631:
[----:B------:R-:W-:Y:S05]  /*5110*/  BSYNC B0 ;  /* 0x0000000000007941 */ /* 0x000fea0003800000 */
.L_x_8630:
[----:B------:R-:W-:Y:S01]  /*5120*/  @!PT LDS RZ, [RZ] ;  /* 0x00000000fffff984 */ /* 0x000fe20000000800 */
[----:B------:R-:W-:Y:S01]  /*5130*/  @!PT LDS RZ, [RZ] ;  /* 0x00000000fffff984 */ /* 0x000fe20000000800 */
[----:B------:R-:W-:Y:S01]  /*5140*/  @!PT LDS RZ, [RZ] ;  /* 0x00000000fffff984 */ /* 0x000fe20000000800 */
[----:B------:R-:W-:Y:S01]  /*5150*/  @!PT LDS RZ, [RZ] ;  /* 0x00000000fffff984 */ /* 0x000fe20000000800 */
[----:B------:R5:W-:Y:S06]  /*5160*/  MEMBAR.ALL.CTA ;  /* 0x0000000000007992 */ /* 0x000bec0000008000 */
[----:B-----5:R-:W5:Y:S01]  /*5170*/  FENCE.VIEW.ASYNC.S ;  /* 0x00000000000073c6 */ /* 0x020f620000000000 */
[----:B-1----:R-:W-:Y:S01]  /*5180*/  @!P4 VIADD R61, R61, 0x388c0 ;  /* 0x000388c03d3dc836 */ /* 0x002fe20000000000 */
        /* <DEDUP_REMOVED lines=10> */
.L_x_8595:
[----:B------:R-:W4:Y:S01]  /*5230*/  LDL R4, [R1+0x7c] ;  /* 0x00007c0001047983 */ /* 0x000f220000100800 */
[----:B------:R-:W-:Y:S01]  /*5240*/  BSSY B0, `(.L_x_8633) ;  /* 0x0000005000007945 */ /* 0x000fe20003800000 */
[----:B----4-:R-:W-:-:S03]  /*5250*/  ISETP.NE.AND P0, PT, R4, 0x1, PT ;  /* 0x000000010400780c */ /* 0x010fc60003f05270 */
[----:B------:R-:W-:Y:S10]  /*5260*/  @P3 BRA `(.L_x_8634) ;  /* 0x0000000000083947 */ /* 0x000ff40003800000 */
[----:B------:R-:W1:Y:S02]  /*5270*/  FENCE.VIEW.ASYNC.G ;  /* 0x00000000000073c6 */ /* 0x000e640000000100 */
[----:B-1----:R-:W-:Y:S06]  /*5280*/  BAR.ARV 0xc, 0x180 ;  /* 0x0306000000007b1d */ /* 0x002fec0000002000 */
.L_x_8634:
[----:B------:R-:W-:Y:S05]  /*5290*/  BSYNC B0 ;  /* 0x0000000000007941 */ /* 0x000fea0003800000 */
.L_x_8633:
[----:B------:R-:W-:Y:S04]  /*52a0*/  BSSY B7, `(.L_x_8635) ;  /* 0x0000fff000077945 */ /* 0x000fe80003800000 */
[----:B------:R-:W-:Y:S05]  /*52b0*/  @!P0 BRA `(.L_x_8636) ;  /* 0x0000002000288947 */ /* 0x000fea0003800000 */
[----:B------:R-:W1:Y:S01]  /*52c0*/  LDC R0, c[0x0][0x448] ;  /* 0x00011200ff007b82 */ /* 0x000e620000000800 */
[----:B------:R-:W-:Y:S01]  /*52d0*/  VIADD R3, R214, 0x3f ;  /* 0x0000003fd6037836 */ /* 0x000fe20000000000 */
[----:B------:R-:W-:Y:S01]  /*52e0*/  BSSY B0, `(.L_x_8637) ;  /* 0x000002c000007945 */ /* 0x000fe20003800000 */
[----:B-1----:R-:W-:-:S13]  /*52f0*/  ISETP.NE.AND P0, PT, R0, 0x1, PT ;  /* 0x000000010000780c */ /* 0x002fda0003f05270 */
[----:B------:R-:W1:Y:S08]  /*5300*/  @P0 LDC R0, c[0x0][0x44c] ;  /* 0x00011300ff000b82 */ /* 0x000e700000000800 */
[----:B------:R-:W4:Y:S01]  /*5310*/  @P0 LDC R5, c[0x0][0x450] ;  /* 0x00011400ff050b82 */ /* 0x000f220000000800 */
[----:B-1----:R-:W-:-:S05]  /*5320*/  @P0 IMAD.HI.U32 R0, R3, R0, RZ ;  /* 0x0000000003000227 */ /* 0x002fca00078e00ff */
[----:B----4-:R-:W-:-:S05]  /*5330*/  @P0 SHF.R.U32.HI R3, RZ, R5, R0 ;  /* 0x00000005ff030219 */ /* 0x010fca0000011600 */
[----:B------:R-:W-:-:S05]  /*5340*/  IMAD.IADD R3, R38, 0x1, R3 ;  /* 0x0000000126037824 */ /* 0x000fca00078e0203 */
[----:B------:R-:W-:-:S04]  /*5350*/  SHF.R.S32.HI R0, RZ, 0x1f, R3 ;  /* 0x0000001fff007819 */ /* 0x000fc80000011403 */
[----:B------:R-:W-:Y:S01]  /*5360*/  LEA.HI R0, R0, R3, RZ, 0x6 ;  /* 0x0000000300007211 */ /* 0x000fe200078f30ff */
[----:B------:R-:W-:-:S03]  /*5370*/  IMAD.MOV.U32 R3, RZ, RZ, RZ ;  /* 0x000000ffff037224 */ /* 0x000fc600078e00ff */
[----:B------:R-:W-:-:S04]  /*5380*/  SHF.R.S32.HI R0, RZ, 0x6, R0 ;  /* 0x00000006ff007819 */ /* 0x000fc80000011400 */
[----:B--2---:R-:W-:-:S04]  /*5390*/  VIMNMX R10, R37, R0, PT ;  /* 0x00000000250a7248 */ /* 0x004fc80003fe0100 */
        /* <DEDUP_REMOVED lines=9> */
[----:B------:R-:W-:-:S05]  /*5430*/  IABS R8, R9 ;  /* 0x0000000900087213 */ /* 0x000fca0000000000 */
[----:B------:R-:W-:Y:S02]  /*5440*/  IMAD.MOV R8, RZ, RZ, -R8 ;  /* 0x000000ffff087224 */ /* 0x000fe400078e0a08 */
[----:B-1----:R-:W1:Y:S02]  /*5450*/  MUFU.RCP R4, R4 ;  /* 0x0000000400047308 */ /* 0x002e640000001000 */
[----:B-1---5:R-:W-:Y:S01]  /*5460*/  VIADD R2, R4, 0xffffffe ;  /* 0x0ffffffe04027836 */ /* 0x022fe20000000000 */
[----:B------:R-:W-:Y:S02]  /*5470*/  IABS R4, R0 ;  /* 0x0000000000047213 */ /* 0x000fe40000000000 */
[----:B------:R-:W-:-:S03]  /*5480*/  LOP3.LUT R0, R0, R9, RZ, 0x3c, !PT ;  /* 0x0000000900007212 */ /* 0x000fc600078e3cff */
[----:B------:R1:W2:Y:S01]  /*5490*/  F2I.FTZ.U32.TRUNC.NTZ R3, R2 ;  /* 0x0000000200037305 */ /* 0x0002a2000021f000 */
[----:B------:R-:W-:Y:S01]  /*54a0*/  ISETP.GE.AND P2, PT, R0, RZ, PT ;  /* 0x000000ff0000720c */ /* 0x000fe20003f46270 */
[----:B-1----:R-:W-:Y:S02]  /*54b0*/  IMAD.MOV.U32 R2, RZ, RZ, RZ ;  /* 0x000000ffff027224 */ /* 0x002fe400078e00ff */
[----:B--2---:R-:W-:-:S04]  /*54c0*/  IMAD.MOV R6, RZ, RZ, -R3 ;  /* 0x000000ffff067224 */ /* 0x004fc800078e0a03 */
        /* <DEDUP_REMOVED lines=13> */
.L_x_8638:
[----:B------:R-:W-:Y:S05]  /*55a0*/  BSYNC B0 ;  /* 0x0000000000007941 */ /* 0x000fea0003800000 */
.L_x_8637:
        /* <DEDUP_REMOVED lines=42> */
[----:B---3--:R-:W-:-:S02]  /*5850*/  CS2R R72, SRZ ;  /* 0x0000000000487805 */ /* 0x008fc4000001ff00 */
        /* <DEDUP_REMOVED lines=24> */
[----:B--2---:R-:W-:-:S05]  /*59e0*/  IMAD R0, R0, R3, RZ ;  /* 0x0000000300007224 */ /* 0x004fca00078e02ff */
[----:B------:R-:W-:-:S04]  /*59f0*/  VIADDMNMX R10, R0, R3, R10, PT ;  /* 0x00000003000a7246 */ /* 0x000fc8000380010a */
[----:B------:R-:W-:-:S13]  /*5a00*/  ISETP.GT.AND P1, PT, R10, R0, PT ;  /* 0x000000000a00720c */ /* 0x000fda0003f24270 */
[----:B------:R-:W-:Y:S05]  /*5a10*/  @!P1 BRA `(.L_x_8639) ;  /* 0x000000f8001c9947 */ /* 0x000fea0003800000 */
[----:B-----5:R-:W2:Y:S01]  /*5a20*/  LDL R2, [R1+0x70] ;  /* 0x0000700001027983 */ /* 0x020ea20000100800 */
[----:B------:R-:W-:Y:S01]  /*5a30*/  IMAD.MOV.U32 R5, RZ, RZ, 0x40000040 ;  /* 0x40000040ff057424 */ /* 0x000fe200078e00ff */
[----:B------:R-:W-:Y:S01]  /*5a40*/  BAR.SYNC.DEFER_BLOCKING 0xe, 0x100 ;  /* 0x0384000000007b1d */ /* 0x000fe20000010000 */
[----:B------:R-:W-:-:S03]  /*5a50*/  IMAD.MOV.U32 R9, RZ, RZ, 0x40000040 ;  /* 0x40000040ff097424 */ /* 0x000fc600078e00ff */
[----:B------:R-:W-:Y:S01]  /*5a60*/  R2UR UR7, R5 ;  /* 0x00000000050772ca */ /* 0x000fe200000e0000 */
[----:B------:R-:W-:Y:S01]  /*5a70*/  IMAD.MOV.U32 R7, RZ, RZ, 0x40000040 ;  /* 0x40000040ff077424 */ /* 0x000fe200078e00ff */
[----:B------:R-:W-:Y:S01]  /*5a80*/  ISETP.NE.AND P2, PT, R187, 0x3, PT ;  /* 0x00000003bb00780c */ /* 0x000fe20003f45270 */
[----:B------:R-:W-:Y:S01]  /*5a90*/  IMAD.MOV.U32 R5, RZ, RZ, 0x40000040 ;  /* 0x40000040ff057424 */ /* 0x000fe200078e00ff */
[----:B------:R-:W-:Y:S01]  /*5aa0*/  R2UR UR15, R9 ;  /* 0x00000000090f72ca */ /* 0x000fe200000e0000 */
[----:B------:R-:W-:Y:S01]  /*5ab0*/  IMAD.MOV.U32 R9, RZ, RZ, 0x40000040 ;  /* 0x40000040ff097424 */ /* 0x000fe200078e00ff */
[----:B------:R-:W-:Y:S01]  /*5ac0*/  R2UR UR11, R7 ;  /* 0x00000000070b72ca */ /* 0x000fe200000e0000 */
[----:B------:R-:W-:-:S03]  /*5ad0*/  IMAD.MOV.U32 R7, RZ, RZ, 0x40000040 ;  /* 0x40000040ff077424 */ /* 0x000fc600078e00ff */
[----:B------:R-:W-:Y:S02]  /*5ae0*/  R2UR UR9, R9 ;  /* 0x00000000090972ca */ /* 0x000fe400000e0000 */
[----:B------:R-:W-:Y:S01]  /*5af0*/  R2UR UR13, R7 ;  /* 0x00000000070d72ca */ /* 0x000fe200000e0000 */
[----:B------:R-:W-:Y:S01]  /*5b00*/  WARPGROUP.ARRIVE ;  /* 0x00000000000079c5 */ /* 0x000fe20000000000 */
[----:B--2---:R-:W1:Y:S02]  /*5b10*/  SHFL.IDX PT, R2, R2, RZ, 0x1f ;  /* 0x00001fff02027589 */ /* 0x004e6400000e0000 */
[----:B-1----:R-:W-:-:S04]  /*5b20*/  LEA.HI R3, R2, R2, RZ, 0x1 ;  /* 0x0000000202037211 */ /* 0x002fc800078f08ff */
[----:B------:R-:W-:-:S05]  /*5b30*/  LOP3.LUT R3, R3, 0x1fffe, RZ, 0xc0, !PT ;  /* 0x0001fffe03037812 */ /* 0x000fca00078ec0ff */
[----:B------:R-:W-:Y:S02]  /*5b40*/  IMAD.IADD R2, R2, 0x1, -R3 ;  /* 0x0000000102027824 */ /* 0x000fe400078e0a03 */
[----:B------:R-:W-:Y:S02]  /*5b50*/  VIADD R3, R17, 0x36400 ;  /* 0x0003640011037836 */ /* 0x000fe40000000000 */
[----:B------:R-:W-:-:S03]  /*5b60*/  IMAD R2, R2, 0x8000, R17 ;  /* 0x0000800002027824 */ /* 0x000fc600078e0211 */
[----:B------:R-:W-:Y:S01]  /*5b70*/  SHF.R.U32.HI R3, RZ, 0x4, R3 ;  /* 0x00000004ff037819 */ /* 0x000fe20000011603 */
[----:B------:R-:W-:-:S03]  /*5b80*/  VIADD R2, R2, 0x400 ;  /* 0x0000040002027836 */ /* 0x000fc60000000000 */
[----:B------:R-:W-:Y:S02]  /*5b90*/  LOP3.LUT R3, R3, 0x3fff, RZ, 0xc0, !PT ;  /* 0x00003fff03037812 */ /* 0x000fe400078ec0ff */
[----:B------:R-:W-:-:S04]  /*5ba0*/  SHF.R.U32.HI R2, RZ, 0x4, R2 ;  /* 0x00000004ff027819 */ /* 0x000fc80000011602 */
[----:B------:R-:W-:-:S04]  /*5bb0*/  LOP3.LUT R2, R2, 0x3fff, RZ, 0xc0, !PT ;  /* 0x00003fff02027812 */ /* 0x000fc800078ec0ff */
[----:B------:R-:W-:Y:S02]  /*5bc0*/  LOP3.LUT R14, R2, 0x2000000, RZ, 0xfc, !PT ;  /* 0x02000000020e7812 */ /* 0x000fe400078efcff */
[----:B------:R-:W-:Y:S01]  /*5bd0*/  LOP3.LUT R2, R3, 0x10000, RZ, 0xfc, !PT ;  /* 0x0001000003027812 */ /* 0x000fe200078efcff */
[----:B------:R-:W-:Y:S02]  /*5be0*/  IMAD.MOV.U32 R3, RZ, RZ, 0x40000040 ;  /* 0x40000040ff037424 */ /* 0x000fe400078e00ff */
[----:B------:R-:W-:Y:S01]  /*5bf0*/  IMAD R4, R22, 0x1000, R14 ;  /* 0x0000100016047824 */ /* 0x000fe200078e020e */
[----:B------:R-:W-:Y:S02]  /*5c00*/  R2UR UR4, R2 ;  /* 0x00000000020472ca */ /* 0x000fe400000e0000 */
[----:B------:R-:W-:Y:S01]  /*5c10*/  R2UR UR5, R3 ;  /* 0x00000000030572ca */ /* 0x000fe200000e0000 */
[C---:B------:R-:W-:Y:S01]  /*5c20*/  VIADD R8, R4.reuse, 0x100 ;  /* 0x0000010004087836 */ /* 0x040fe20000000000 */
[C---:B------:R-:W-:Y:S01]  /*5c30*/  R2UR UR6, R4.reuse ;  /* 0x00000000040672ca */ /* 0x040fe200000e0000 */
[----:B------:R-:W-:-:S02]  /*5c40*/  VIADD R6, R4, 0x80 ;  /* 0x0000008004067836 */ /* 0x000fc40000000000 */
        /* <DEDUP_REMOVED lines=30> */
.L_x_8640:
[----:B------:R-:W-:Y:S01]  /*5e30*/  VIADD R10, R10, 0xfffffffe ;  /* 0xfffffffe0a0a7836 */ /* 0x000fe20000000000 */
[----:B------:R-:W-:Y:S01]  /*5e40*/  BSSY B0, `(.L_x_8641) ;  /* 0x00000c3000007945 */ /* 0x000fe20003800000 */
[----:B0-----:R-:W-:-:S03]  /*5e50*/  IMAD R11, R22, 0x8, R17 ;  /* 0x00000008160b7824 */ /* 0x001fc600078e0211 */
[----:B------:R-:W-:Y:S01]  /*5e60*/  ISETP.GE.AND P0, PT, R10, R0, PT ;  /* 0x000000000a00720c */ /* 0x000fe20003f06270 */
[----:B------:R-:W-:-:S05]  /*5e70*/  VIADD R11, R11, 0x38860 ;  /* 0x000388600b0b7836 */ /* 0x000fca0000000000 */
[----:B------:R-:W-:-:S04]  /*5e80*/  PRMT R11, R190, 0x654, R11 ;  /* 0x00000654be0b7816 */ /* 0x000fc8000000000b */
[----:B------:R0:W-:Y:S03]  /*5e90*/  SYNCS.ARRIVE.TRANS64.RED.A1T0 RZ, [R11+URZ], RZ ;  /* 0x000000ff0bff79a7 */ /* 0x0001e6000810043f */
[----:B------:R-:W-:Y:S05]  /*5ea0*/  @!P0 BRA `(.L_x_8642) ;  /* 0x0000000800f08947 */ /* 0x000fea0003800000 */
[----:B------:R-:W-:-:S07]  /*5eb0*/  IMAD.MOV.U32 R15, RZ, RZ, R10 ;  /* 0x000000ffff0f7224 */ /* 0x000fce00078e000a */
.L_x_8644:
[----:B------:R-:W-:Y:S01]  /*5ec0*/  BAR.SYNC.DEFER_BLOCKING 0xe, 0x100 ;  /* 0x0384000000007b1d */ /* 0x000fe20000010000 */
[----:B-1----:R-:W-:Y:S01]  /*5ed0*/  IMAD R10, R22, 0x40, R193 ;  /* 0x00000040160a7824 */ /* 0x002fe200078e02c1 */
[----:B------:R-:W-:Y:S01]  /*5ee0*/  R2UR UR4, R2 ;  /* 0x00000000020472ca */ /* 0x000fe200000e0000 */
[----:B------:R-:W-:Y:S01]  /*5ef0*/  VIADD R22, R22, 0x1 ;  /* 0x0000000116167836 */ /* 0x000fe20000000000 */
[----:B------:R-:W-:Y:S01]  /*5f00*/  R2UR UR5, R3 ;  /* 0x00000000030572ca */ /* 0x000fe200000e0000 */
[----:B------:R-:W-:Y:S02]  /*5f10*/  IMAD R10, R10, 0x4, R17 ;  /* 0x000000040a0a7824 */ /* 0x000fe400078e0211 */
[----:B------:R-:W-:Y:S01]  /*5f20*/  IMAD.MOV.U32 R13, RZ, RZ, 0x40000040 ;  /* 0x40000040ff0d7424 */ /* 0x000fe200078e00ff */
[----:B------:R-:W-:-:S04]  /*5f30*/  ISETP.NE.AND P0, PT, R22, 0x2, PT ;  /* 0x000000021600780c */ /* 0x000fc80003f05270 */
[----:B------:R-:W-:Y:S01]  /*5f40*/  SEL R22, R22, RZ, P0 ;  /* 0x000000ff16167207 */ /* 0x000fe20000000000 */
[----:B0-----:R-:W0:Y:S04]  /*5f50*/  LDS R11, [R10+0x38400] ;  /* 0x038400000a0b7984 */ /* 0x001e280000000800 */
        /* <DEDUP_REMOVED lines=156> */
[----:B------:R-:W-:Y:S01]  /*6920*/  R2UR UR6, R10 ;  /* 0x000000000a0672ca */ /* 0x000fe200000e0000 */
[----:B------:R-:W-:Y:S01]  /*6930*/  IMAD.MOV.U32 R10, RZ, RZ, R15 ;  /* 0x000000ffff0a7224 */ /* 0x000fe200078e000f */
[----:B------:R-:W-:Y:S01]  /*6940*/  R2UR UR7, R11 ;  /* 0x000000000b0772ca */ /* 0x000fe200000e0000 */
[----:B------:R-:W-:Y:S01]  /*6950*/  VIADD R15, R15, 0xffffffff ;  /* 0xffffffff0f0f7836 */ /* 0x000fe20000000000 */
[----:B------:R-:W-:Y:S02]  /*6960*/  R2UR UR4, R4 ;  /* 0x00000000040472ca */ /* 0x000fe400000e0000 */
[----:B------:R-:W-:Y:S02]  /*6970*/  R2UR UR5, R5 ;  /* 0x00000000050572ca */ /* 0x000fe400000e0000 */
[----:B------:R-:W-:Y:S02]  /*6980*/  ISETP.GT.AND P1, PT, R10, R0, PT ;  /* 0x000000000a00720c */ /* 0x000fe40003f24270 */
[----:B------:R-:W-:-:S04]  /*6990*/  SEL R10, RZ, 0x1, P0 ;  /* 0x00000001ff0a7807 */ /* 0x000fc80000000000 */
[----:B------:R-:W-:Y:S01]  /*69a0*/  LOP3.LUT R23, R23, R10, RZ, 0x3c, !PT ;  /* 0x0000000a17177212 */ /* 0x000fe200078e3cff */
[----:B------:R-:W-:Y:S02]  /*69b0*/  WARPGROUP.DEPBAR.LE gsb0, 0x0 ;  /* 0x00008000000079c5 */ /* 0x000fe40000010000 */
[----:B------:R-:W-:-:S10]  /*69c0*/  WARPGROUP.ARRIVE ;  /* 0x00000000000079c5 */ /* 0x000fd40000000000 */
[----:B------:R-:W-:Y:S03]  /*69d0*/  HGMMA.64x256x16.F32 R24, gdesc[UR4].tnspB, R24, gsb0 ;  /* 0x43e00000041879f0 */ /* 0x000fe60008000818 */
[----:B------:R-:W-:Y:S02]  /*69e0*/  WARPGROUP.DEPBAR.LE gsb0, 0x0 ;  /* 0x00008000000079c5 */ /* 0x000fe40000010000 */
[----:B------:R-:W-:Y:S06]  /*69f0*/  BAR.ARV 0xf, 0x100 ;  /* 0x03c4000000007b1d */ /* 0x000fec0000002000 */
[----:B------:R-:W-:Y:S05]  /*6a00*/  @!P2 BRA `(.L_x_8643) ;  /* 0x000000000004a947 */ /* 0x000fea0003800000 */
[----:B------:R-:W-:Y:S01]  /*6a10*/  BPT.TRAP 0x1 ;  /* 0x000000040000795c */ /* 0x000fe20000300000 */
.L_x_8643:
[----:B------:R-:W-:-:S04]  /*6a20*/  IMAD R10, R22, 0x8, R17 ;  /* 0x00000008160a7824 */ /* 0x000fc800078e0211 */
[----:B------:R-:W-:-:S05]  /*6a30*/  VIADD R10, R10, 0x38860 ;  /* 0x000388600a0a7836 */ /* 0x000fca0000000000 */
[----:B------:R-:W-:-:S04]  /*6a40*/  PRMT R10, R190, 0x654, R10 ;  /* 0x00000654be0a7816 */ /* 0x000fc8000000000a */
[----:B------:R1:W-:Y:S01]  /*6a50*/  SYNCS.ARRIVE.TRANS64.RED.A1T0 RZ, [R10+URZ], RZ ;  /* 0x000000ff0aff79a7 */ /* 0x0003e2000810043f */
[----:B------:R-:W-:Y:S05]  /*6a60*/  @P1 BRA `(.L_x_8644) ;  /* 0xfffffff400141947 */ /* 0x000fea000383ffff */
.L_x_8642:
[----:B------:R-:W-:Y:S05]  /*6a70*/  BSYNC B0 ;  /* 0x0000000000007941 */ /* 0x000fea0003800000 */
.L_x_8641:
        /* <DEDUP_REMOVED lines=142> */
.L_x_8636:
[----:B------:R-:W1:Y:S01]  /*7360*/  LDC R0, c[0x0][0x448] ;  /* 0x00011200ff007b82 */ /* 0x000e620000000800 */
[----:B------:R-:W-:Y:S01]  /*7370*/  VIADD R3, R214, 0x3f ;  /* 0x0000003fd6037836 */ /* 0x000fe20000000000 */
[----:B------:R-:W-:Y:S01]  /*7380*/  BSSY B0, `(.L_x_8645) ;  /* 0x000002c000007945 */ /* 0x000fe20003800000 */
[----:B------:R-:W-:Y:S01]  /*7390*/  IMAD.MOV.U32 R168, RZ, RZ, RZ ;  /* 0x000000ffffa87224 */ /* 0x000fe200078e00ff */
[----:B-1----:R-:W-:-:S13]  /*73a0*/  ISETP.NE.AND P0, PT, R0, 0x1, PT ;  /* 0x000000010000780c */ /* 0x002fda0003f05270 */
[----:B------:R-:W1:Y:S08]  /*73b0*/  @P0 LDC R0, c[0x0][0x44c] ;  /* 0x00011300ff000b82 */ /* 0x000e700000000800 */
[----:B------:R-:W4:Y:S01]  /*73c0*/  @P0 LDC R5, c[0x0][0x450] ;  /* 0x00011400ff050b82 */ /* 0x000f220000000800 */
[----:B-1----:R-:W-:-:S05]  /*73d0*/  @P0 IMAD.HI.U32 R0, R3, R0, RZ ;  /* 0x0000000003000227 */ /* 0x002fca00078e00ff */
[----:B----4-:R-:W-:-:S05]  /*73e0*/  @P0 SHF.R.U32.HI R3, RZ, R5, R0 ;  /* 0x00000005ff030219 */ /* 0x010fca0000011600 */
[----:B------:R-:W-:-:S05]  /*73f0*/  IMAD.IADD R3, R38, 0x1, R3 ;  /* 0x0000000126037824 */ /* 0x000fca00078e0203 */
[----:B------:R-:W-:-:S04]  /*7400*/  SHF.R.S32.HI R0, RZ, 0x1f, R3 ;  /* 0x0000001fff007819 */ /* 0x000fc80000011403 */
[----:B------:R-:W-:-:S04]  /*7410*/  LEA.HI R0, R0, R3, RZ, 0x6 ;  /* 0x0000000300007211 */ /* 0x000fc800078f30ff */
[----:B------:R-:W-:-:S04]  /*7420*/  SHF.R.S32.HI R0, RZ, 0x6, R0 ;  /* 0x00000006ff007819 */ /* 0x000fc80000011400 */
[----:B------:R-:W-:-:S04]  /*7430*/  VIMNMX R37, R37, R0, PT ;  /* 0x0000000025257248 */ /* 0x000fc80003fe0100 */
[----:B------:R-:W-:-:S13]  /*7440*/  ISETP.GE.AND P0, PT, R37, 0x1, PT ;  /* 0x000000012500780c */ /* 0x000fda0003f06270 */
[----:B------:R-:W-:Y:S05]  /*7450*/  @!P0 BRA `(.L_x_8646) ;  /* 0x0000000000788947 */ /* 0x000fea0003800000 */
[----:B------:R-:W4:Y:S01]  /*7460*/  LDL R4, [R1+0x54] ;  /* 0x0000540001047983 */ /* 0x000f220000100800 */
[----:B------:R-:W-:Y:S01]  /*7470*/  ULDC UR4, c[0x0][0xae8] ;  /* 0x0002ba0000047ab9 */ /* 0x000fe20000000800 */
[----:B----4-:R-:W-:-:S04]  /*7480*/  ISETP.NE.AND P0, PT, R4, RZ, PT ;  /* 0x000000ff0400720c */ /* 0x010fc80003f05270 */
[----:B------:R-:W-:-:S04]  /*7490*/  SEL R9, R4, UR4, P0 ;  /* 0x0000000404097c07 */ /* 0x000fc80008000000 */
[-C--:B------:R-:W-:Y:S02]  /*74a0*/  IABS R6, R9.reuse ;  /* 0x0000000900067213 */ /* 0x080fe40000000000 */
[----:B------:R-:W-:Y:S02]  /*74b0*/  IADD3 R0, R9, -0x1, R37 ;  /* 0xffffffff09007810 */ /* 0x000fe40007ffe025 */
[----:B------:R-:W1:Y:S01]  /*74c0*/  I2F.RP R3, R6 ;  /* 0x0000000600037306 */ /* 0x000e620000209400 */
[-C--:B--2---:R-:W-:Y:S02]  /*74d0*/  IABS R10, R9.reuse ;  /* 0x00000009000a7213 */ /* 0x084fe40000000000 */
        /* <DEDUP_REMOVED lines=22> */
.L_x_8646:
[----:B------:R-:W-:Y:S05]  /*7640*/  BSYNC B0 ;  /* 0x0000000000007941 */ /* 0x000fea0003800000 */
.L_x_8645:
        /* <DEDUP_REMOVED lines=66> */
[----:B----4-:R-:W-:-:S05]  /*7a70*/  IMAD R0, R0, R168, RZ ;  /* 0x000000a800007224 */ /* 0x010fca00078e02ff */
[----:B------:R3:W-:Y:S01]  /*7a80*/  STL [R1+0xc], R0 ;  /* 0x00000c0001007387 */ /* 0x0007e20000100800 */
[----:B------:R-:W-:Y:S02]  /*7a90*/  VIADDMNMX R168, R0, R168, R37, PT ;  /* 0x000000a800a87246 */ /* 0x000fe40003800125 */
[----:B------:R-:W-:Y:S02]  /*7aa0*/  CS2R R36, SRZ ;  /* 0x0000000000247805 */ /* 0x000fe4000001ff00 */
[----:B------:R-:W-:-:S13]  /*7ab0*/  ISETP.GT.AND P1, PT, R168, R0, PT ;  /* 0x00000000a800720c */ /* 0x000fda0003f24270 */
[----:B---3--:R-:W-:Y:S05]  /*7ac0*/  @!P1 BRA `(.L_x_8639) ;  /* 0x000000d400f09947 */ /* 0x008fea0003800000 */
[----:B------:R-:W3:Y:S01]  /*7ad0*/  LDL R0, [R1+0x70] ;  /* 0x0000700001007983 */ /* 0x000ee20000100800 */
[----:B------:R-:W-:Y:S03]  /*7ae0*/  BSSY B6, `(.L_x_8647) ;  /* 0x000001c000067945 */ /* 0x000fe60003800000 */
[----:B---3--:R-:W1:Y:S02]  /*7af0*/  SHFL.IDX PT, R0, R0, RZ, 0x1f ;  /* 0x00001fff00007589 */ /* 0x008e6400000e0000 */
        /* <DEDUP_REMOVED lines=15> */
[----:B------:R-:W1:Y:S01]  /*7bf0*/  LDC.64 R14, c[0x4][R14] ;  /* 0x010000000e0e7b82 */ /* 0x000e620000000a00 */
[----:B------:R-:W-:Y:S01]  /*7c00*/  ULDC.64 UR4, c[0x4][0x58] ;  /* 0x0100160000047ab9 */ /* 0x000fe20000000a00 */
[----:B------:R-:W-:Y:S02]  /*7c10*/  IMAD.U32 R6, RZ, RZ, UR6 ;  /* 0x00000006ff067e24 */ /* 0x000fe4000f8e00ff */
[----:B------:R-:W-:-:S02]  /*7c20*/  IMAD.U32 R7, RZ, RZ, UR7 ;  /* 0x00000007ff077e24 */ /* 0x000fc4000f8e00ff */
[----:B--2---:R-:W-:Y:S02]  /*7c30*/  IMAD.U32 R10, RZ, RZ, UR4 ;  /* 0x00000004ff0a7e24 */ /* 0x004fe4000f8e00ff */
[----:B0-----:R-:W-:Y:S02]  /*7c40*/  IMAD.U32 R11, RZ, RZ, UR5 ;  /* 0x00000005ff0b7e24 */ /* 0x001fe4000f8e00ff */
[----:B------:R-:W-:Y:S02]  /*7c50*/  IMAD.MOV.U32 R8, RZ, RZ, 0x70 ;  /* 0x00000070ff087424 */ /* 0x000fe400078e00ff */
[----:B------:R-:W-:Y:S02]  /*7c60*/  IMAD.MOV.U32 R12, RZ, RZ, 0x1 ;  /* 0x00000001ff0c7424 */ /* 0x000fe400078e00ff */
[----:B------:R-:W-:-:S07]  /*7c70*/  IMAD.MOV.U32 R13, RZ, RZ, RZ ;  /* 0x000000ffff0d7224 */ /* 0x000fce00078e00ff */
[----:B------:R-:W-:-:S07]  /*7c80*/  LEPC R20, `(.L_x_8648) ;  /* 0x000000001014794e */ /* 0x000fce0000000000 */
[----:B-1---5:R-:W-:Y:S05]  /*7c90*/  CALL.ABS.NOINC R14 ;  /* 0x000000000e007343 */ /* 0x022fea0003c00000 */
.L_x_8648:
[----:B------:R-:W-:Y:S05]  /*7ca0*/  BSYNC B6 ;  /* 0x0000000000067941 */ /* 0x000fea0003800000 */
.L_x_8647:
[----:B------:R-:W-:Y:S02]  /*7cb0*/  ULDC UR4, c[0x0][0x3f4] ;  /* 0x0000fd0000047ab9 */ /* 0x000fe40000000800 */
[----:B------:R-:W-:-:S13]  /*7cc0*/  ISETP.LT.AND P0, PT, RZ, UR4, PT ;  /* 0x00000004ff007c0c */ /* 0x000fda000bf01270 */
[----:B------:R-:W-:Y:S05]  /*7cd0*/  @P0 BRA `(.L_x_8649) ;  /* 0x0000000000400947 */ /* 0x000fea0003800000 */
[----:B------:R-:W3:Y:S02]  /*7ce0*/  LDL R20, [R1+0x68] ;  /* 0x0000680001147983 */ /* 0x000ee40000100800 */
[----:B---3--:R-:W-:-:S04]  /*7cf0*/  LEA.HI R0, R20, R20, RZ, 0x1 ;  /* 0x0000001414007211 */ /* 0x008fc800078f08ff */
[----:B------:R-:W-:-:S05]  /*7d00*/  LOP3.LUT R0, R0, 0xfffffffe, RZ, 0xc0, !PT ;  /* 0xfffffffe00007812 */ /* 0x000fca00078ec0ff */
[----:B------:R-:W-:-:S05]  /*7d10*/  IMAD.IADD R0, R20, 0x1, -R0 ;  /* 0x0000000114007824 */ /* 0x000fca00078e0a00 */
[----:B-----5:R-:W-:-:S04]  /*7d20*/  SHF.L.U32 R2, R0, 0x1f, RZ ;  /* 0x0000001f00027819 */ /* 0x020fc800000006ff */
[----:B------:R1:W3:Y:S03]  /*7d30*/  SYNCS.PHASECHK.TRANS64.TRYWAIT P0, [R17+URZ+0x38800], R2 ;  /* 0x03880002110075a7 */ /* 0x0002e6000800017f */
[----:B---3--:R-:W-:Y:S05]  /*7d40*/  @!P0 NANOSLEEP.SYNCS 0x989680 ;  /* 0x009896800000895d */ /* 0x008fea0003900000 */
[----:B------:R-:W3:Y:S01]  /*7d50*/  @!P0 SYNCS.PHASECHK.TRANS64 P0, [R17+URZ+0x38800], R2 ;  /* 0x03880002110085a7 */ /* 0x000ee2000800007f */
[----:B------:R-:W-:Y:S04]  /*7d60*/  BSSY B0, `(.L_x_8650) ;  /* 0x0000006000007945 */ /* 0x000fe80003800000 */
[----:B---3--:R-:W-:Y:S05]  /*7d70*/  @P0 BRA `(.L_x_8651) ;  /* 0x0000000000100947 */ /* 0x008fea0003800000 */
.L_x_8652:
[----:B---3--:R3:W4:Y:S02]  /*7d80*/  SYNCS.PHASECHK.TRANS64.TRYWAIT P0, [R17+URZ+0x38800], R2 ;  /* 0x03880002110075a7 */ /* 0x008724000800017f */
[----:B----4-:R-:W-:Y:S05]  /*7d90*/  @!P0 NANOSLEEP.SYNCS 0x989680 ;  /* 0x009896800000895d */ /* 0x010fea0003900000 */
[----:B------:R-:W4:Y:S02]  /*7da0*/  @!P0 SYNCS.PHASECHK.TRANS64 P0, [R17+URZ+0x38800], R2 ;  /* 0x03880002110085a7 */ /* 0x000f24000800007f */
[----:B----4-:R-:W-:Y:S05]  /*7db0*/  @!P0 BRA `(.L_x_8652) ;  /* 0xfffffffc00f08947 */ /* 0x010fea000383ffff */
.L_x_8651:
[----:B------:R-:W-:Y:S05]  /*7dc0*/  BSYNC B0 ;  /* 0x0000000000007941 */ /* 0x000fea0003800000 */
.L_x_8650:
[----:B------:R-:W-:Y:S05]  /*7dd0*/  BRA `(.L_x_8653) ;  /* 0x0000002c004c7947 */ /* 0x000fea0003800000 */
.L_x_8649:
        /* <DEDUP_REMOVED lines=22> */
[----:B--2---:R-:W-:Y:S02]  /*7f40*/  IMAD.U32 R10, RZ, RZ, UR6 ;  /* 0x00000006ff0a7e24 */ /* 0x004fe4000f8e00ff */
        /* <DEDUP_REMOVED lines=8> */
.L_x_8655:
[----:B------:R-:W-:Y:S05]  /*7fd0*/  BSYNC B6 ;  /* 0x0000000000067941 */ /* 0x000fea0003800000 */
.L_x_8654:
[----:B------:R-:W-:Y:S01]  /*7fe0*/  ULDC.U8 UR4, c[0x0][0x410] ;  /* 0x0001040000047ab9 */ /* 0x000fe20000000000 */
[----:B------:R-:W-:Y:S01]  /*7ff0*/  BSSY B0, `(.L_x_8656) ;  /* 0x00002a9000007945 */ /* 0x000fe20003800000 */
[----:B------:R-:W-:Y:S01]  /*8000*/  ISETP.NE.AND P0, PT, RZ, UR4, PT ;  /* 0x00000004ff007c0c */ /* 0x000fe2000bf05270 */
[----:B------:R-:W-:-:S12]  /*8010*/  IMAD.IADD R32, R192, 0x1, R214 ;  /* 0x00000001c0207824 */ /* 0x000fd800078e02d6 */
[----:B------:R-:W-:Y:S05]  /*8020*/  @!P0 BRA `(.L_x_8657) ;  /* 0x0000001400788947 */ /* 0x000fea0003800000 */
[----:B------:R-:W1:Y:S01]  /*8030*/  LDC R33, c[0x0][0x448] ;  /* 0x00011200ff217b82 */ /* 0x000e620000000800 */
[----:B------:R-:W3:Y:S01]  /*8040*/  S2R R0, SR_TID.X ;  /* 0x0000000000007919 */ /* 0x000ee20000002100 */
[----:B------:R-:W-:Y:S01]  /*8050*/  ULDC.64 UR4, c[0x0][0x3f8] ;  /* 0x0000fe0000047ab9 */ /* 0x000fe20000000a00 */
[----:B------:R-:W-:Y:S01]  /*8060*/  ULDC.64 UR6, c[0x0][0x408] ;  /* 0x0001020000067ab9 */ /* 0x000fe20000000a00 */
[----:B------:R-:W-:Y:S02]  /*8070*/  IMAD.MOV.U32 R25, RZ, RZ, R29 ;  /* 0x000000ffff197224 */ /* 0x000fe400078e001d */
[----:B------:R-:W-:Y:S01]  /*8080*/  IMAD.MOV.U32 R27, RZ, RZ, R31 ;  /* 0x000000ffff1b7224 */ /* 0x000fe200078e001f */
[----:B-1----:R-:W-:Y:S01]  /*8090*/  ISETP.NE.AND P0, PT, R33, 0x1, PT ;  /* 0x000000012100780c */ /* 0x002fe20003f05270 */
[----:B---3--:R-:W-:-:S12]  /*80a0*/  VIADD R2, R0, 0xffffff80 ;  /* 0xffffff8000027836 */ /* 0x008fd80000000000 */
[----:B------:R-:W1:Y:S01]  /*80b0*/  @P0 LDC R0, c[0x0][0x44c] ;  /* 0x00011300ff000b82 */ /* 0x000e620000000800 */
[----:B------:R-:W-:-:S04]  /*80c0*/  SHF.R.S32.HI R3, RZ, 0x1f, R2 ;  /* 0x0000001fff037819 */ /* 0x000fc80000011402 */
[----:B------:R-:W-:-:S03]  /*80d0*/  LEA.HI R3, R3, R2, RZ, 0x2 ;  /* 0x0000000203037211 */ /* 0x000fc600078f10ff */
[----:B------:R-:W3:Y:S01]  /*80e0*/  @P0 LDC R5, c[0x0][0x450] ;  /* 0x00011400ff050b82 */ /* 0x000ee20000000800 */
[----:B------:R-:W-:-:S05]  /*80f0*/  LOP3.LUT R3, R3, 0xfffffffc, RZ, 0xc0, !PT ;  /* 0xfffffffc03037812 */ /* 0x000fca00078ec0ff */
[----:B------:R-:W-:-:S04]  /*8100*/  IMAD.IADD R3, R2, 0x1, -R3 ;  /* 0x0000000102037824 */ /* 0x000fc800078e0a03 */
[----:B------:R-:W-:-:S04]  /*8110*/  IMAD R3, R3, 0x20, R32 ;  /* 0x0000002003037824 */ /* 0x000fc800078e0220 */
[----:B-1----:R-:W-:-:S05]  /*8120*/  @P0 IMAD.HI.U32 R0, R3, R0, RZ ;  /* 0x0000000003000227 */ /* 0x002fca00078e00ff */
[----:B---3--:R-:W-:-:S04]  /*8130*/  @P0 SHF.R.U32.HI R3, RZ, R5, R0 ;  /* 0x00000005ff030219 */ /* 0x008fc80000011600 */
        /* <DEDUP_REMOVED lines=14> */
[----:B--2---:R-:W-:Y:S02]  /*8220*/  LEA.HI.X R10, R24, UR5, R3, 0x1, P0 ;  /* 0x00000005180a7c11 */ /* 0x004fe400080f0c03 */
[----:B------:R-:W-:Y:S01]  /*8230*/  LEA.HI.X R31, R26, UR7, R31, 0x1, P1 ;  /* 0x000000071a1f7c11 */ /* 0x000fe200088f0c1f */
[----:B------:R-:W-:Y:S06]  /*8240*/  BRA.DIV UR4, `(.L_x_8658) ;  /* 0x000001b604a47947 */ /* 0x000fec000b800000 */
[----:B------:R1:W2:Y:S04]  /*8250*/  SHFL.IDX PT, R0, R10, RZ, 0x1c1f ;  /* 0x001c1fff0a007589 */ /* 0x0002a800000e0000 */
[----:B------:R1:W3:Y:S04]  /*8260*/  SHFL.IDX PT, R5, R9, RZ, 0x1c1f ;  /* 0x001c1fff09057589 */ /* 0x0002e800000e0000 */
[----:B------:R1:W4:Y:S04]  /*8270*/  SHFL.IDX PT, R8, R31, RZ, 0x1c1f ;  /* 0x001c1fff1f087589 */ /* 0x00032800000e0000 */
[----:B------:R1:W0:Y:S02]  /*8280*/  SHFL.IDX PT, R6, R30, RZ, 0x1c1f ;  /* 0x001c1fff1e067589 */ /* 0x00022400000e0000 */
.L_x_8897:
        /* <DEDUP_REMOVED lines=8> */
[----:B------:R-:W4:Y:S01]  /*8310*/  LDL R7, [R1+0x74] ;  /* 0x0000740001077983 */ /* 0x000f220000100800 */
[----:B------:R-:W-:Y:S01]  /*8320*/  ULDC UR4, c[0x0][0x3f4] ;  /* 0x0000fd0000047ab9 */ /* 0x000fe20000000800 */
[----:B---3--:R-:W-:Y:S01]  /*8330*/  IMAD.MOV.U32 R2, RZ, RZ, R5 ;  /* 0x000000ffff027224 */ /* 0x008fe200078e0005 */
[----:B------:R-:W-:Y:S01]  /*8340*/  ISETP.GE.AND P2, PT, R188, UR4, PT ;  /* 0x00000004bc007c0c */ /* 0x000fe2000bf46270 */
[----:B--2---:R-:W-:Y:S01]  /*8350*/  IMAD.MOV.U32 R3, RZ, RZ, R0 ;  /* 0x000000ffff037224 */ /* 0x004fe200078e0000 */
        /* <DEDUP_REMOVED lines=8> */
[-C--:B--2---:R-:W-:Y:S02]  /*83e0*/  @!P3 IADD3 R2, P0, R5, R4.reuse, RZ ;  /* 0x000000040502b210 */ /* 0x084fe40007f1e0ff */
[----:B0-----:R-:W-:-:S02]  /*83f0*/  @!P3 IADD3 R4, P1, R6, R4, RZ ;  /* 0x000000040604b210 */ /* 0x001fc40007f3e0ff */
[----:B----4-:R-:W-:Y:S01]  /*8400*/  @!P3 SHF.L.U64.HI R11, R210, 0x1, R7 ;  /* 0x00000001d20bb819 */ /* 0x010fe20000010207 */
[----:B------:R-:W-:Y:S02]  /*8410*/  IMAD.MOV.U32 R7, RZ, RZ, R8 ;  /* 0x000000ffff077224 */ /* 0x000fe400078e0008 */
[----:B------:R-:W-:-:S04]  /*8420*/  @!P2 IMAD.WIDE R6, R188, 0x2, R6 ;  /* 0x00000002bc06a825 */ /* 0x000fc800078e0206 */
[--C-:B------:R-:W-:Y:S01]  /*8430*/  @!P3 IMAD.X R3, R0, 0x1, R11.reuse, P0 ;  /* 0x000000010003b824 */ /* 0x100fe200000e060b */
[----:B------:R0:W5:Y:S01]  /*8440*/  @!P2 LD.E.64 R28, desc[UR40][R6.64] ;  /* 0x00000028061ca980 */ /* 0x000162000c101b00 */
[----:B------:R-:W-:-:S03]  /*8450*/  @!P3 IMAD.X R5, R8, 0x1, R11, P1 ;  /* 0x000000010805b824 */ /* 0x000fc600008e060b */
[----:B------:R0:W5:Y:S04]  /*8460*/  @!P3 LD.E.64 R24, desc[UR40][R2.64] ;  /* 0x000000280218b980 */ /* 0x000168000c101b00 */
[----:B------:R0:W5:Y:S02]  /*8470*/  @!P3 LD.E.64 R20, desc[UR40][R4.64] ;  /* 0x000000280414b980 */ /* 0x000164000c101b00 */
.L_x_8660:
[----:B------:R-:W-:Y:S05]  /*8480*/  BSYNC B1 ;  /* 0x0000000000017941 */ /* 0x000fea0003800000 */
.L_x_8659:
[----:B--2--5:R-:W-:Y:S01]  /*8490*/  IMAD.MOV.U32 R0, RZ, RZ, R24 ;  /* 0x000000ffff007224 */ /* 0x024fe200078e0018 */
[----:B------:R-:W-:Y:S01]  /*84a0*/  UMOV UR4, 0xffffffff ;  /* 0xffffffff00047882 */ /* 0x000fe20000000000 */
[----:B0-----:R-:W-:Y:S02]  /*84b0*/  IMAD.MOV.U32 R2, RZ, RZ, R25 ;  /* 0x000000ffff027224 */ /* 0x001fe400078e0019 */
        /* <DEDUP_REMOVED lines=11> */
[----:B------:R-:W-:Y:S02]  /*8570*/  CS2R R2, SRZ ;  /* 0x0000000000027805 */ /* 0x000fe4000001ff00 */
[----:B------:R-:W-:Y:S01]  /*8580*/  PRMT R43, R43, 0x5410, R0 ;  /* 0x000054102b2b7816 */ /* 0x000fe20000000000 */
[----:B------:R-:W-:Y:S06]  /*8590*/  BRA.DIV UR4, `(.L_x_8661) ;  /* 0x000001b604447947 */ /* 0x000fec000b800000 */
[----:B---3--:R0:W2:Y:S04]  /*85a0*/  SHFL.IDX PT, R5, R10, 0x1, 0x1c1f ;  /* 0x003c1f000a057f89 */ /* 0x0080a800000e0000 */
[----:B------:R0:W3:Y:S04]  /*85b0*/  SHFL.IDX PT, R4, R9, 0x1, 0x1c1f ;  /* 0x003c1f0009047f89 */ /* 0x0000e800000e0000 */
[----:B------:R0:W0:Y:S04]  /*85c0*/  SHFL.IDX PT, R7, R31, 0x1, 0x1c1f ;  /* 0x003c1f001f077f89 */ /* 0x00002800000e0000 */
[----:B------:R0:W0:Y:S02]  /*85d0*/  SHFL.IDX PT, R14, R30, 0x1, 0x1c1f ;  /* 0x003c1f001e0e7f89 */ /* 0x00002400000e0000 */
.L_x_8903:
[----:B------:R-:W5:Y:S01]  /*85e0*/  LDL R6, [R1+0x68] ;  /* 0x0000680001067983 */ /* 0x000f620000100800 */
[----:B------:R-:W-:Y:S01]  /*85f0*/  VIADD R32, R32, 0x20 ;  /* 0x0000002020207836 */ /* 0x000fe20000000000 */
[----:B------:R-:W-:Y:S01]  /*8600*/  BSSY B1, `(.L_x_8662) ;  /* 0x0000023000017945 */ /* 0x000fe20003800000 */
[----:B01----:R-:W-:Y:S01]  /*8610*/  IMAD.SHL.U32 R30, R194, 0x40, RZ ;  /* 0x00000040c21e7824 */ /* 0x003fe200078e00ff */
[----:B------:R-:W-:Y:S02]  /*8620*/  CS2R R10, SRZ ;  /* 0x00000000000a7805 */ /* 0x000fe4000001ff00 */
[----:B----4-:R-:W-:Y:S02]  /*8630*/  CS2R R8, SRZ ;  /* 0x0000000000087805 */ /* 0x010fe4000001ff00 */
[----:B------:R-:W-:Y:S02]  /*8640*/  ISETP.GE.AND P0, PT, R32, R33, PT ;  /* 0x000000212000720c */ /* 0x000fe40003f06270 */
[----:B------:R-:W-:-:S02]  /*8650*/  CS2R R12, SRZ ;  /* 0x00000000000c7805 */ /* 0x000fc4000001ff00 */
        /* <DEDUP_REMOVED lines=14> */
[----:B------:R0:W5:Y:S04]  /*8740*/  @!P2 LD.E.64 R10, desc[UR40][R2.64] ;  /* 0x00000028020aa980 */ /* 0x000168000c101b00 */
[----:B------:R-:W-:Y:S02]  /*8750*/  @!P3 IADD3 R4, P0, R4, R9, RZ ;  /* 0x000000090404b210 */ /* 0x000fe40007f1e0ff */
[----:B------:R-:W-:Y:S01]  /*8760*/  CS2R R12, SRZ ;  /* 0x00000000000c7805 */ /* 0x000fe2000001ff00 */
[----:B0-----:R-:W-:Y:S02]  /*8770*/  IMAD.MOV.U32 R2, RZ, RZ, R14 ;  /* 0x000000ffff027224 */ /* 0x001fe400078e000e */
[----:B------:R-:W-:Y:S01]  /*8780*/  IMAD.MOV.U32 R3, RZ, RZ, R7 ;  /* 0x000000ffff037224 */ /* 0x000fe200078e0007 */
[----:B----4-:R-:W-:-:S02]  /*8790*/  @!P3 SHF.L.U64.HI R8, R210, 0x1, R6 ;  /* 0x00000001d208b819 */ /* 0x010fc40000010206 */
        /* <DEDUP_REMOVED lines=9> */
.L_x_8663:
[----:B------:R-:W-:Y:S05]  /*8830*/  BSYNC B1 ;  /* 0x0000000000017941 */ /* 0x000fea0003800000 */
.L_x_8662:
[----:B0-----:R-:W4:Y:S01]  /*8840*/  LDL R15, [R1+0x14] ;  /* 0x00001400010f7983 */ /* 0x001f220000100800 */
[----:B------:R-:W0:Y:S01]  /*8850*/  SYNCS.PHASECHK.TRANS64.TRYWAIT P0, [R17+URZ+0x38800], R32 ;  /* 0x03880020110075a7 */ /* 0x000e22000800017f */
[----:B--2---:R-:W-:Y:S01]  /*8860*/  LOP3.LUT R5, R30, 0x1c0, RZ, 0xc0, !PT ;  /* 0x000001c01e057812 */ /* 0x004fe200078ec0ff */
[----:B-----5:R-:W-:Y:S01]  /*8870*/  IMAD.MOV.U32 R6, RZ, RZ, R2 ;  /* 0x000000ffff067224 */ /* 0x020fe200078e0002 */
[----:B------:R-:W-:Y:S01]  /*8880*/  VIADDMNMX R31, R33, -R214, 0x40, PT ;  /* 0x00000040211f7446 */ /* 0x000fe200038009d6 */
[----:B------:R-:W-:Y:S01]  /*8890*/  IMAD.MOV.U32 R7, RZ, RZ, R11 ;  /* 0x000000ffff077224 */ /* 0x000fe200078e000b */
[----:B---3--:R-:W-:Y:S01]  /*88a0*/  LOP3.LUT R4, R5, 0x18, R18, 0xf8, !PT ;  /* 0x0000001805047812 */ /* 0x008fe200078ef812 */
[----:B------:R-:W-:Y:S01]  /*88b0*/  IMAD.MOV.U32 R14, RZ, RZ, R8 ;  /* 0x000000ffff0e7224 */ /* 0x000fe200078e0008 */
[----:B------:R-:W-:Y:S01]  /*88c0*/  SHF.R.U32.HI R5, RZ, 0x3, R5 ;  /* 0x00000003ff057819 */ /* 0x000fe20000011605 */
[----:B------:R-:W-:Y:S01]  /*88d0*/  BSSY B1, `(.L_x_8664) ;  /* 0x0000014000017945 */ /* 0x000fe20003800000 */
[----:B------:R-:W-:Y:S01]  /*88e0*/  PRMT R45, R6, 0x7610, R45 ;  /* 0x00007610062d7816 */ /* 0x000fe2000000002d */
[----:B------:R-:W-:Y:S01]  /*88f0*/  IMAD.MOV.U32 R6, RZ, RZ, R10 ;  /* 0x000000ffff067224 */ /* 0x000fe200078e000a */
[----:B------:R-:W-:Y:S01]  /*8900*/  LOP3.LUT R4, R4, R5, RZ, 0x3c, !PT ;  /* 0x0000000504047212 */ /* 0x000fe200078e3cff */
[----:B------:R-:W-:Y:S01]  /*8910*/  IMAD.MOV.U32 R5, RZ, RZ, R3 ;  /* 0x000000ffff057224 */ /* 0x000fe200078e0003 */
[----:B------:R-:W-:-:S02]  /*8920*/  PRMT R46, R7, 0x5410, R14 ;  /* 0x00005410072e7816 */ /* 0x000fc4000000000e */
[----:B------:R-:W-:Y:S01]  /*8930*/  PRMT R45, R45, 0x5410, R6 ;  /* 0x000054102d2d7816 */ /* 0x000fe20000000006 */
[----:B------:R-:W-:Y:S01]  /*8940*/  IMAD.MOV.U32 R6, RZ, RZ, R12 ;  /* 0x000000ffff067224 */ /* 0x000fe200078e000c */
[----:B------:R-:W-:Y:S01]  /*8950*/  PRMT R30, R5, 0x7610, R30 ;  /* 0x00007610051e7816 */ /* 0x000fe2000000001e */
[----:B------:R-:W-:Y:S01]  /*8960*/  IMAD.MOV.U32 R5, RZ, RZ, R9 ;  /* 0x000000ffff057224 */ /* 0x000fe200078e0009 */
[----:B------:R-:W-:Y:S02]  /*8970*/  LOP3.LUT P2, RZ, R194, 0x4, RZ, 0xc0, !PT ;  /* 0x00000004c2ff7812 */ /* 0x000fe4000784c0ff */
[----:B------:R-:W-:Y:S02]  /*8980*/  ISETP.GE.AND P1, PT, R192, R31, PT ;  /* 0x0000001fc000720c */ /* 0x000fe40003f26270 */
[----:B------:R-:W-:Y:S01]  /*8990*/  PRMT R30, R30, 0x5410, R5 ;  /* 0x000054101e1e7816 */ /* 0x000fe20000000005 */
[----:B------:R-:W-:Y:S01]  /*89a0*/  IMAD.MOV.U32 R5, RZ, RZ, R13 ;  /* 0x000000ffff057224 */ /* 0x000fe200078e000d */
[----:B------:R-:W-:Y:S01]  /*89b0*/  PRMT R47, R6, 0x7610, R47 ;  /* 0x00007610062f7816 */ /* 0x000fe2000000002f */
[----:B----4-:R-:W-:-:S04]  /*89c0*/  IMAD R4, R15, 0x200, R4 ;  /* 0x000002000f047824 */ /* 0x010fc800078e0204 */
[----:B------:R-:W-:-:S04]  /*89d0*/  IMAD R15, R4, 0x2, R17 ;  /* 0x00000002040f7824 */ /* 0x000fc800078e0211 */
[C---:B------:R-:W-:Y:S02]  /*89e0*/  VIADD R4, R15.reuse, 0x20400 ;  /* 0x000204000f047836 */ /* 0x040fe40000000000 */
[----:B------:R-:W-:Y:S01]  /*89f0*/  VIADD R14, R15, 0x20440 ;  /* 0x000204400f0e7836 */ /* 0x000fe20000000000 */
[----:B0-----:R-:W-:Y:S06]  /*8a00*/  @!P0 BRA `(.L_x_8665) ;  /* 0x000001b000988947 */ /* 0x001fec0003800000 */
.L_x_8904:
[----:B------:R-:W-:Y:S05]  /*8a10*/  BSYNC B1 ;  /* 0x0000000000017941 */ /* 0x000fea0003800000 */
.L_x_8664:
        /* <DEDUP_REMOVED lines=11> */
[--C-:B0-----:R-:W-:Y:S01]  /*8ad0*/  HADD2.F32 R32, -RZ, R34.reuse.H0_H0 ;  /* 0x20000022ff207230 */ /* 0x101fe20000004100 */
        /* <DEDUP_REMOVED lines=39> */
.L_x_8669:
[----:B------:R-:W-:Y:S05]  /*8d50*/  BSYNC B2 ;  /* 0x0000000000027941 */ /* 0x000fea0003800000 */
.L_x_8668:
        /* <DEDUP_REMOVED lines=17> */
[----:B0-----:R-:W-:Y:S01]  /*8e70*/  FMUL.FTZ R32, R4, R28 ;  /* 0x0000001c04207220 */ /* 0x001fe20000410000 */
        /* <DEDUP_REMOVED lines=25> */
.L_x_8667:
[----:B------:R-:W-:Y:S05]  /*9010*/  BSYNC B1 ;  /* 0x0000000000017941 */ /* 0x000fea0003800000 */
.L_x_8666:
        /* <DEDUP_REMOVED lines=25> */
[----:B0-----:R-:W-:Y:S01]  /*91b0*/  FFMA.FTZ R32, R12, R25, R28 ;  /* 0x000000190c207223 */ /* 0x001fe2000001001c */
        /* <DEDUP_REMOVED lines=24> */
.L_x_8672:
[----:B------:R-:W-:Y:S05]  /*9340*/  BSYNC B1 ;  /* 0x0000000000017941 */ /* 0x000fea0003800000 */
.L_x_8671:
[----:B------:R-:W-:Y:S05]  /*9350*/  @P1 BRA `(.L_x_8670) ;  /* 0x0000001400c81947 */ /* 0x000fea0003800000 */
[----:B-1----:R-:W1:Y:S01]  /*9360*/  LDS.128 R4, [R14+0x1000] ;  /* 0x001000000e047984 */ /* 0x002e620000000c00 */
        /* <DEDUP_REMOVED lines=8> */
[----:B-1----:R-:W-:-:S02]  /*93f0*/  HADD2.F32 R9, -RZ, R7.H1_H1 ;  /* 0x30000007ff097230 */ /* 0x002fc40000004100 */
[--C-:B------:R-:W-:Y:S02]  /*9400*/  HADD2.F32 R2, -RZ, R4.reuse.H0_H0 ;  /* 0x20000004ff027230 */ /* 0x100fe40000004100 */
[----:B------:R-:W-:Y:S02]  /*9410*/  HADD2.F32 R4, -RZ, R4.H1_H1 ;  /* 0x30000004ff047230 */ /* 0x000fe40000004100 */
[C---:B------:R-:W-:Y:S01]  /*9420*/  FMUL.FTZ R15, R9.reuse, R12 ;  /* 0x0000000c090f7220 */ /* 0x040fe20000410000 */
[----:B------:R-:W-:Y:S02]  /*9430*/  HADD2.F32 R8, -RZ, R7.H0_H0 ;  /* 0x20000007ff087230 */ /* 0x000fe40000004100 */
[----:B------:R-:W-:Y:S01]  /*9440*/  FMUL.FTZ R21, R9, R10 ;  /* 0x0000000a09157220 */ /* 0x000fe20000410000 */
[--C-:B------:R-:W-:Y:S02]  /*9450*/  HADD2.F32 R7, -RZ, R6.reuse.H0_H0 ;  /* 0x20000006ff077230 */ /* 0x100fe40000004100 */
[----:B------:R-:W-:Y:S01]  /*9460*/  FMUL.FTZ R9, R4, R13 ;  /* 0x0000000d04097220 */ /* 0x000fe20000410000 */
[----:B------:R-:W-:-:S02]  /*9470*/  HADD2.F32 R6, -RZ, R6.H1_H1 ;  /* 0x30000006ff067230 */ /* 0x000fc40000004100 */
[----:B------:R-:W-:Y:S01]  /*9480*/  FFMA.FTZ R20, R8, R10, -R15 ;  /* 0x0000000a08147223 */ /* 0x000fe2000001080f */
[-C--:B------:R-:W-:Y:S01]  /*9490*/  FMUL.FTZ R15, R4, R11.reuse ;  /* 0x0000000b040f7220 */ /* 0x080fe20000410000 */
[----:B------:R-:W-:Y:S01]  /*94a0*/  FFMA.FTZ R11, R2, R11, -R9 ;  /* 0x0000000b020b7223 */ /* 0x000fe20000010809 */
[--C-:B------:R-:W-:Y:S02]  /*94b0*/  HADD2.F32 R9, -RZ, R30.reuse.H1_H1 ;  /* 0x3000001eff097230 */ /* 0x100fe40000004100 */
[----:B------:R-:W-:Y:S01]  /*94c0*/  FFMA.FTZ R21, R8, R12, R21 ;  /* 0x0000000c08157223 */ /* 0x000fe20000010015 */
[--C-:B------:R-:W-:Y:S02]  /*94d0*/  HADD2.F32 R3, -RZ, R5.reuse.H0_H0 ;  /* 0x20000005ff037230 */ /* 0x100fe40000004100 */
[----:B------:R-:W-:Y:S01]  /*94e0*/  FFMA.FTZ R2, R2, R13, R15 ;  /* 0x0000000d02027223 */ /* 0x000fe2000001000f */
[----:B------:R-:W-:Y:S02]  /*94f0*/  HADD2.F32 R30, -RZ, R30.H0_H0 ;  /* 0x2000001eff1e7230 */ /* 0x000fe40000004100 */
[----:B------:R-:W-:Y:S01]  /*9500*/  FMUL.FTZ R10, R6, R9 ;  /* 0x00000009060a7220 */ /* 0x000fe20000410000 */
[----:B------:R-:W-:-:S02]  /*9510*/  HADD2.F32 R5, -RZ, R5.H1_H1 ;  /* 0x30000005ff057230 */ /* 0x000fc40000004100 */
        /* <DEDUP_REMOVED lines=8> */
[C---:B------:R-:W-:Y:S01]  /*95a0*/  FFMA.FTZ R5, R3.reuse, R4, -R6 ;  /* 0x0000000403057223 */ /* 0x040fe20000010806 */
[----:B------:R-:W-:Y:S01]  /*95b0*/  F2FP.F16.F32.PACK_AB R4, R2, R11 ;  /* 0x0000000b0204723e */ /* 0x000fe200000000ff */
[----:B------:R-:W-:Y:S01]  /*95c0*/  FFMA.FTZ R8, R3, R8, R13 ;  /* 0x0000000803087223 */ /* 0x000fe2000001000d */
[----:B------:R-:W-:-:S04]  /*95d0*/  F2FP.F16.F32.PACK_AB R6, R9, R10 ;  /* 0x0000000a0906723e */ /* 0x000fc800000000ff */
[----:B------:R-:W-:-:S05]  /*95e0*/  F2FP.F16.F32.PACK_AB R5, R8, R5 ;  /* 0x000000050805723e */ /* 0x000fca00000000ff */
[----:B------:R2:W-:Y:S01]  /*95f0*/  STS.128 [R14+0x1000], R4 ;  /* 0x001000040e007388 */ /* 0x0005e20000000c00 */
[----:B------:R-:W-:Y:S05]  /*9600*/  BRA `(.L_x_8670) ;  /* 0x00000014001c7947 */ /* 0x000fea0003800000 */
.L_x_8657:
        /* <DEDUP_REMOVED lines=35> */
[----:B------:R-:W3:Y:S01]  /*9840*/  SHFL.IDX PT, R2, R33, RZ, 0x1c1f ;  /* 0x001c1fff21027589 */ /* 0x000ee200000e0000 */
[----:B------:R-:W-:-:S03]  /*9850*/  IMAD R25, R208, R9, RZ ;  /* 0x00000009d0197224 */ /* 0x000fc600078e02ff */
[----:B------:R-:W4:Y:S04]  /*9860*/  SHFL.IDX PT, R0, R24, RZ, 0x1c1f ;  /* 0x001c1fff18007589 */ /* 0x000f2800000e0000 */
[----:B------:R-:W5:Y:S04]  /*9870*/  SHFL.IDX PT, R14, R34, RZ, 0x1c1f ;  /* 0x001c1fff220e7589 */ /* 0x000f6800000e0000 */
[----:B------:R-:W0:Y:S01]  /*9880*/  SHFL.IDX PT, R3, R27, RZ, 0x1c1f ;  /* 0x001c1fff1b037589 */ /* 0x000e2200000e0000 */
[----:B-1----:R-:W-:-:S04]  /*9890*/  ISETP.GE.AND P0, PT, R18, R37, PT ;  /* 0x000000251200720c */ /* 0x002fc80003f06270 */
[----:B------:R-:W-:-:S13]  /*98a0*/  ISETP.GE.OR P1, PT, R32, R25, P0 ;  /* 0x000000192000720c */ /* 0x000fda0000726670 */
[C---:B------:R-:W-:Y:S01]  /*98b0*/  @!P1 IMAD.SHL.U32 R5, R18.reuse, 0x2, RZ ;  /* 0x0000000212059824 */ /* 0x040fe200078e00ff */
[----:B------:R-:W-:-:S04]  /*98c0*/  @!P1 SHF.L.U64.HI R6, R18, 0x1, R19 ;  /* 0x0000000112069819 */ /* 0x000fc80000010213 */
[----:B---3--:R-:W-:-:S05]  /*98d0*/  @!P1 IADD3 R8, P2, R2, R5, RZ ;  /* 0x0000000502089210 */ /* 0x008fca0007f5e0ff */
[----:B----4-:R-:W-:Y:S01]  /*98e0*/  @!P1 IMAD.X R9, R0, 0x1, R6, P2 ;  /* 0x0000000100099824 */ /* 0x010fe200010e0606 */
[----:B-----5:R-:W-:-:S05]  /*98f0*/  @!P1 IADD3 R4, P2, R14, R5, RZ ;  /* 0x000000050e049210 */ /* 0x020fca0007f5e0ff */
[----:B0-2---:R-:W2:Y:S01]  /*9900*/  @!P1 LD.E.128 R8, desc[UR40][R8.64] ;  /* 0x0000002808089980 */ /* 0x005ea2000c101d00 */
[----:B------:R-:W-:-:S06]  /*9910*/  @!P1 IMAD.X R5, R3, 0x1, R6, P2 ;  /* 0x0000000103059824 */ /* 0x000fcc00010e0606 */
[----:B------:R-:W3:Y:S01]  /*9920*/  @!P1 LD.E.128 R4, desc[UR40][R4.64] ;  /* 0x0000002804049980 */ /* 0x000ee2000c101d00 */
[----:B------:R-:W-:Y:S02]  /*9930*/  CS2R R2, SRZ ;  /* 0x0000000000027805 */ /* 0x000fe4000001ff00 */
[----:B------:R-:W-:Y:S02]  /*9940*/  CS2R R20, SRZ ;  /* 0x0000000000147805 */ /* 0x000fe4000001ff00 */
[----:B------:R-:W-:Y:S01]  /*9950*/  CS2R R28, SRZ ;  /* 0x00000000001c7805 */ /* 0x000fe2000001ff00 */
[----:B------:R-:W0:Y:S01]  /*9960*/  SHFL.IDX PT, R24, R24, 0x1, 0x1c1f ;  /* 0x003c1f0018187f89 */ /* 0x000e2200000e0000 */
[----:B------:R-:W-:-:S03]  /*9970*/  CS2R R30, SRZ ;  /* 0x00000000001e7805 */ /* 0x000fc6000001ff00 */
[----:B------:R-:W1:Y:S04]  /*9980*/  SHFL.IDX PT, R14, R34, 0x1, 0x1c1f ;  /* 0x003c1f00220e7f89 */ /* 0x000e6800000e0000 */
[----:B------:R-:W4:Y:S04]  /*9990*/  SHFL.IDX PT, R27, R27, 0x1, 0x1c1f ;  /* 0x003c1f001b1b7f89 */ /* 0x000f2800000e0000 */
[----:B------:R5:W0:Y:S01]  /*99a0*/  SHFL.IDX PT, R26, R33, 0x1, 0x1c1f ;  /* 0x003c1f00211a7f89 */ /* 0x000a2200000e0000 */
[----:B--2---:R-:W-:Y:S02]  /*99b0*/  @!P1 IMAD.MOV.U32 R2, RZ, RZ, R8 ;  /* 0x000000ffff029224 */ /* 0x004fe400078e0008 */
[----:B------:R-:W-:-:S02]  /*99c0*/  @!P1 IMAD.MOV.U32 R20, RZ, RZ, R10 ;  /* 0x000000ffff149224 */ /* 0x000fc400078e000a */
[----:B------:R-:W-:Y:S02]  /*99d0*/  IMAD.MOV.U32 R0, RZ, RZ, R2 ;  /* 0x000000ffff007224 */ /* 0x000fe400078e0002 */
[----:B------:R-:W-:Y:S02]  /*99e0*/  @!P1 IMAD.MOV.U32 R3, RZ, RZ, R9 ;  /* 0x000000ffff039224 */ /* 0x000fe400078e0009 */
[----:B---3--:R-:W-:Y:S01]  /*99f0*/  @!P1 IMAD.MOV.U32 R29, RZ, RZ, R5 ;  /* 0x000000ffff1d9224 */ /* 0x008fe200078e0005 */
[----:B------:R-:W-:Y:S01]  /*9a00*/  PRMT R55, R0, 0x7610, R55 ;  /* 0x0000761000377816 */ /* 0x000fe20000000037 */
[----:B------:R-:W-:Y:S02]  /*9a10*/  IMAD.MOV.U32 R0, RZ, RZ, R20 ;  /* 0x000000ffff007224 */ /* 0x000fe400078e0014 */
[----:B------:R-:W-:Y:S02]  /*9a20*/  @!P1 IMAD.MOV.U32 R30, RZ, RZ, R6 ;  /* 0x000000ffff1e9224 */ /* 0x000fe400078e0006 */
[----:B------:R-:W-:Y:S01]  /*9a30*/  @!P1 IMAD.MOV.U32 R21, RZ, RZ, R11 ;  /* 0x000000ffff159224 */ /* 0x000fe200078e000b */
[----:B------:R-:W-:Y:S01]  /*9a40*/  PRMT R35, R0, 0x7610, R35 ;  /* 0x0000761000237816 */ /* 0x000fe20000000023 */
[----:B------:R-:W-:-:S02]  /*9a50*/  @!P1 IMAD.MOV.U32 R28, RZ, RZ, R4 ;  /* 0x000000ffff1c9224 */ /* 0x000fc400078e0004 */
[----:B------:R-:W-:Y:S02]  /*9a60*/  @!P1 IMAD.MOV.U32 R31, RZ, RZ, R7 ;  /* 0x000000ffff1f9224 */ /* 0x000fe400078e0007 */
[----:B------:R-:W-:Y:S02]  /*9a70*/  IMAD.MOV.U32 R4, RZ, RZ, R29 ;  /* 0x000000ffff047224 */ /* 0x000fe400078e001d */
[----:B------:R-:W-:Y:S02]  /*9a80*/  IMAD.MOV.U32 R5, RZ, RZ, R30 ;  /* 0x000000ffff057224 */ /* 0x000fe400078e001e */
[----:B------:R-:W-:Y:S01]  /*9a90*/  IMAD.MOV.U32 R12, RZ, RZ, R3 ;  /* 0x000000ffff0c7224 */ /* 0x000fe200078e0003 */
[----:B------:R-:W-:Y:S01]  /*9aa0*/  PRMT R47, R4, 0x7610, R47 ;  /* 0x00007610042f7816 */ /* 0x000fe2000000002f */
[----:B------:R-:W-:Y:S01]  /*9ab0*/  IMAD.MOV.U32 R8, RZ, RZ, R21 ;  /* 0x000000ffff087224 */ /* 0x000fe200078e0015 */
[----:B------:R-:W-:Y:S01]  /*9ac0*/  PRMT R44, R44, 0x5410, R5 ;  /* 0x000054102c2c7816 */ /* 0x000fe20000000005 */
[----:B------:R-:W-:Y:S01]  /*9ad0*/  IMAD.MOV.U32 R0, RZ, RZ, R28 ;  /* 0x000000ffff007224 */ /* 0x000fe200078e001c */
[----:B------:R-:W-:Y:S01]  /*9ae0*/  PRMT R46, R12, 0x7610, R46 ;  /* 0x000076100c2e7816 */ /* 0x000fe2000000002e */
[----:B------:R-:W-:Y:S01]  /*9af0*/  IMAD.MOV.U32 R6, RZ, RZ, R31 ;  /* 0x000000ffff067224 */ /* 0x000fe200078e001f */
[----:B-----5:R-:W-:-:S02]  /*9b00*/  PRMT R33, R8, 0x7610, R33 ;  /* 0x0000761008217816 */ /* 0x020fc40000000021 */
[----:B------:R-:W-:Y:S02]  /*9b10*/  CS2R R4, SRZ ;  /* 0x0000000000047805 */ /* 0x000fe4000001ff00 */
[----:B01--4-:R-:W-:-:S07]  /*9b20*/  PRMT R50, R0, 0x5410, R6 ;  /* 0x0000541000327816 */ /* 0x013fce0000000006 */
.L_x_8914:
        /* <DEDUP_REMOVED lines=24> */
.L_x_8675:
[----:B------:R-:W-:Y:S05]  /*9cb0*/  BSYNC B1 ;  /* 0x0000000000017941 */ /* 0x000fea0003800000 */
.L_x_8674:
[----:B------:R-:W0:Y:S01]  /*9cc0*/  SYNCS.PHASECHK.TRANS64.TRYWAIT P1, [R17+URZ+0x38800], R12 ;  /* 0x0388000c110075a7 */ /* 0x000e22000802017f */
[----:B------:R-:W-:Y:S01]  /*9cd0*/  VIADDMNMX R25, R25, -R214, 0x40, PT ;  /* 0x0000004019197446 */ /* 0x000fe200038009d6 */
[C---:B------:R-:W-:Y:S01]  /*9ce0*/  VIADD R15, R192.reuse, 0x20 ;  /* 0x00000020c00f7836 */ /* 0x040fe20000000000 */
[----:B------:R-:W-:Y:S01]  /*9cf0*/  BSSY B1, `(.L_x_8676) ;  /* 0x0000010000017945 */ /* 0x000fe20003800000 */
[----:B-----5:R-:W-:Y:S01]  /*9d00*/  IMAD.MOV.U32 R13, RZ, RZ, R4 ;  /* 0x000000ffff0d7224 */ /* 0x020fe200078e0004 */
[-C--:B------:R-:W-:Y:S01]  /*9d10*/  ISETP.GE.OR P2, PT, R192, R25.reuse, P0 ;  /* 0x00000019c000720c */ /* 0x080fe20000746670 */
[----:B------:R-:W-:Y:S01]  /*9d20*/  IMAD.MOV.U32 R14, RZ, RZ, R5 ;  /* 0x000000ffff0e7224 */ /* 0x000fe200078e0005 */
[----:B------:R-:W-:Y:S01]  /*9d30*/  ISETP.GE.OR P0, PT, R15, R25, P0 ;  /* 0x000000190f00720c */ /* 0x000fe20000706670 */
[----:B------:R-:W-:Y:S01]  /*9d40*/  IMAD.MOV.U32 R15, RZ, RZ, R8 ;  /* 0x000000ffff0f7224 */ /* 0x000fe200078e0008 */
[----:B------:R-:W-:Y:S01]  /*9d50*/  PRMT R44, R13, 0x7610, R44 ;  /* 0x000076100d2c7816 */ /* 0x000fe2000000002c */
[----:B------:R-:W-:Y:S01]  /*9d60*/  IMAD.MOV.U32 R13, RZ, RZ, R6 ;  /* 0x000000ffff0d7224 */ /* 0x000fe200078e0006 */
[----:B------:R-:W-:Y:S01]  /*9d70*/  PRMT R55, R55, 0x5410, R14 ;  /* 0x0000541037377816 */ /* 0x000fe2000000000e */
[----:B------:R-:W-:-:S02]  /*9d80*/  IMAD.MOV.U32 R14, RZ, RZ, R7 ;  /* 0x000000ffff0e7224 */ /* 0x000fc400078e0007 */
[----:B------:R-:W-:Y:S01]  /*9d90*/  IMAD.MOV.U32 R24, RZ, RZ, R9 ;  /* 0x000000ffff187224 */ /* 0x000fe200078e0009 */
[----:B------:R-:W-:Y:S01]  /*9da0*/  PRMT R35, R35, 0x5410, R13 ;  /* 0x0000541023237816 */ /* 0x000fe2000000000d */
[----:B------:R-:W-:Y:S01]  /*9db0*/  IMAD.IADD R36, R18, 0x1, R37 ;  /* 0x0000000112247824 */ /* 0x000fe200078e0225 */
[----:B------:R-:W-:Y:S02]  /*9dc0*/  PRMT R33, R33, 0x5410, R14 ;  /* 0x0000541021217816 */ /* 0x000fe4000000000e */
[----:B------:R-:W-:Y:S01]  /*9dd0*/  PRMT R57, R15, 0x5410, R24 ;  /* 0x000054100f397816 */ /* 0x000fe20000000018 */
[----:B0-----:R-:W-:Y:S06]  /*9de0*/  @!P1 BRA `(.L_x_8677) ;  /* 0x000001a400189947 */ /* 0x001fec0003800000 */
.L_x_8915:
[----:B------:R-:W-:Y:S05]  /*9df0*/  BSYNC B1 ;  /* 0x0000000000017941 */ /* 0x000fea0003800000 */
.L_x_8676:
[----:B------:R-:W-:Y:S01]  /*9e00*/  BSSY B1, `(.L_x_8678) ;  /* 0x0000064000017945 */ /* 0x000fe20003800000 */
[----:B------:R-:W-:Y:S01]  /*9e10*/  IMAD.MOV.U32 R32, RZ, RZ, R10 ;  /* 0x000000ffff207224 */ /* 0x000fe200078e000a */
[----:B------:R-:W-:Y:S01]  /*9e20*/  LOP3.LUT R36, R36, 0x38, RZ, 0xc0, !PT ;  /* 0x0000003824247812 */ /* 0x000fe200078ec0ff */
[----:B------:R-:W-:Y:S01]  /*9e30*/  IMAD.MOV.U32 R34, RZ, RZ, R11 ;  /* 0x000000ffff227224 */ /* 0x000fe200078e000b */
[----:B------:R-:W-:Y:S06]  /*9e40*/  @P2 BRA `(.L_x_8679) ;  /* 0x00000004007c2947 */ /* 0x000fec0003800000 */
[----:B------:R-:W2:Y:S01]  /*9e50*/  LDL R25, [R1+0x14] ;  /* 0x0000140001197983 */ /* 0x000ea20000100800 */
[----:B0-----:R-:W-:Y:S01]  /*9e60*/  IMAD.SHL.U32 R12, R194, 0x40, RZ ;  /* 0x00000040c20c7824 */ /* 0x001fe200078e00ff */
[--C-:B------:R-:W-:Y:S01]  /*9e70*/  SHF.R.U64 R28, R28, 0x10, R29.reuse ;  /* 0x000000101c1c7819 */ /* 0x100fe2000000121d */
[----:B------:R-:W-:Y:S01]  /*9e80*/  HADD2.F32 R47, -RZ, R47.H0_H0 ;  /* 0x2000002fff2f7230 */ /* 0x000fe20000004100 */
[----:B------:R-:W-:Y:S01]  /*9e90*/  SHF.R.U32.HI R48, RZ, 0x10, R29 ;  /* 0x00000010ff307819 */ /* 0x000fe2000001161d */
[----:B------:R-:W-:Y:S01]  /*9ea0*/  HADD2.F32 R46, -RZ, R46.H0_H0 ;  /* 0x2000002eff2e7230 */ /* 0x000fe20000004100 */
[----:B------:R-:W-:Y:S02]  /*9eb0*/  LOP3.LUT R13, R12, 0x1c0, RZ, 0xc0, !PT ;  /* 0x000001c00c0d7812 */ /* 0x000fe400078ec0ff */
[----:B------:R-:W-:Y:S01]  /*9ec0*/  SHF.R.U64 R2, R2, 0x10, R3 ;  /* 0x0000001002027819 */ /* 0x000fe20000001203 */
[----:B------:R-:W-:Y:S01]  /*9ed0*/  HADD2.F32 R48, -RZ, R48.H0_H0 ;  /* 0x20000030ff307230 */ /* 0x000fe20000004100 */
[----:B------:R-:W-:-:S02]  /*9ee0*/  LOP3.LUT R12, R13, 0x38, R18, 0xf8, !PT ;  /* 0x000000380d0c7812 */ /* 0x000fc400078ef812 */
[----:B------:R-:W-:Y:S02]  /*9ef0*/  SHF.R.U32.HI R15, RZ, 0x3, R13 ;  /* 0x00000003ff0f7819 */ /* 0x000fe4000001160d */
[----:B------:R-:W-:Y:S02]  /*9f00*/  SHF.R.U32.HI R49, RZ, 0x10, R3 ;  /* 0x00000010ff317819 */ /* 0x000fe40000011603 */
[----:B------:R-:W-:Y:S02]  /*9f10*/  LOP3.LUT R12, R12, R15, RZ, 0x3c, !PT ;  /* 0x0000000f0c0c7212 */ /* 0x000fe400078e3cff */
[----:B------:R-:W-:Y:S02]  /*9f20*/  LOP3.LUT R24, R15, R36, R13, 0x1e, !PT ;  /* 0x000000240f187212 */ /* 0x000fe400078e1e0d */
[----:B------:R-:W-:Y:S02]  /*9f30*/  SHF.R.U64 R3, R20, 0x10, R21 ;  /* 0x0000001014037819 */ /* 0x000fe40000001215 */
[----:B------:R-:W-:-:S02]  /*9f40*/  SHF.R.U64 R20, R30, 0x10, R31 ;  /* 0x000000101e147819 */ /* 0x000fc4000000121f */
[----:B------:R-:W-:Y:S01]  /*9f50*/  SHF.R.U32.HI R54, RZ, 0x10, R31 ;  /* 0x00000010ff367819 */ /* 0x000fe2000001161f */
[----:B------:R-:W-:Y:S01]  /*9f60*/  HADD2.F32 R3, -RZ, R3.H0_H0 ;  /* 0x20000003ff037230 */ /* 0x000fe20000004100 */
[----:B------:R-:W-:-:S03]  /*9f70*/  SHF.R.U32.HI R41, RZ, 0x10, R21 ;  /* 0x00000010ff297819 */ /* 0x000fc60000011615 */
[----:B------:R-:W-:Y:S02]  /*9f80*/  HADD2.F32 R54, -RZ, R54.H0_H0 ;  /* 0x20000036ff367230 */ /* 0x000fe40000004100 */
[C---:B--2---:R-:W-:Y:S02]  /*9f90*/  IMAD R12, R25.reuse, 0x200, R12 ;  /* 0x00000200190c7824 */ /* 0x044fe400078e020c */
[----:B------:R-:W-:Y:S02]  /*9fa0*/  IMAD R24, R25, 0x200, R24 ;  /* 0x0000020019187824 */ /* 0x000fe400078e0218 */
[--C-:B------:R-:W-:Y:S02]  /*9fb0*/  IMAD R37, R12, 0x2, R17.reuse ;  /* 0x000000020c257824 */ /* 0x100fe400078e0211 */
[----:B------:R-:W-:-:S03]  /*9fc0*/  IMAD R38, R24, 0x2, R17 ;  /* 0x0000000218267824 */ /* 0x000fc600078e0211 */
[----:B------:R-:W0:Y:S04]  /*9fd0*/  LDS.128 R12, [R37+0x20400] ;  /* 0x02040000250c7984 */ /* 0x000e280000000c00 */
[----:B------:R-:W1:Y:S01]  /*9fe0*/  LDS.128 R24, [R38+0x20400] ;  /* 0x0204000026187984 */ /* 0x000e620000000c00 */
[--C-:B0-----:R-:W-:Y:S02]  /*9ff0*/  HADD2.F32 R42, -RZ, R15.reuse.H0_H0 ;  /* 0x2000000fff2a7230 */ /* 0x101fe40000004100 */
[----:B------:R-:W-:Y:S02]  /*a000*/  HADD2.F32 R29, -RZ, R15.H1_H1 ;  /* 0x3000000fff1d7230 */ /* 0x000fe40000004100 */
[----:B-1----:R-:W-:Y:S02]  /*a010*/  HADD2.F32 R15, -RZ, R25.H0_H0 ;  /* 0x20000019ff0f7230 */ /* 0x002fe40000004100 */
[----:B------:R-:W-:-:S02]  /*a020*/  HADD2.F32 R30, -RZ, R13.H0_H0 ;  /* 0x2000000dff1e7230 */ /* 0x000fc40000004100 */
[----:B------:R-:W-:Y:S02]  /*a030*/  HADD2.F32 R31, -RZ, R25.H1_H1 ;  /* 0x30000019ff1f7230 */ /* 0x000fe40000004100 */
[CC--:B------:R-:W-:Y:S01]  /*a040*/  FMUL.FTZ R25, R15.reuse, R47.reuse ;  /* 0x0000002f0f197220 */ /* 0x0c0fe20000410000 */
[-C--:B------:R-:W-:Y:S01]  /*a050*/  FMUL.FTZ R51, R15, R46.reuse ;  /* 0x0000002e0f337220 */ /* 0x080fe20000410000 */
[----:B------:R-:W-:Y:S02]  /*a060*/  HADD2.F32 R40, -RZ, R13.H1_H1 ;  /* 0x3000000dff287230 */ /* 0x000fe40000004100 */
[C---:B------:R-:W-:Y:S01]  /*a070*/  FFMA.FTZ R15, R30.reuse, R46, -R25 ;  /* 0x0000002e1e0f7223 */ /* 0x040fe20000010819 */
[----:B------:R-:W-:Y:S02]  /*a080*/  HADD2.F32 R46, -RZ, R49.H0_H0 ;  /* 0x20000031ff2e7230 */ /* 0x000fe40000004100 */
[----:B------:R-:W-:Y:S01]  /*a090*/  FFMA.FTZ R25, R30, R47, R51 ;  /* 0x0000002f1e197223 */ /* 0x000fe20000010033 */
[----:B------:R-:W-:-:S02]  /*a0a0*/  HADD2.F32 R45, -RZ, R27.H0_H0 ;  /* 0x2000001bff2d7230 */ /* 0x000fc40000004100 */
[C---:B------:R-:W-:Y:S01]  /*a0b0*/  FMUL.FTZ R53, R31.reuse, R48 ;  /* 0x000000301f357220 */ /* 0x040fe20000410000 */
[----:B------:R-:W-:Y:S02]  /*a0c0*/  HADD2.F32 R49, -RZ, R50.H1_H1 ;  /* 0x30000032ff317230 */ /* 0x000fe40000004100 */
[-C--:B------:R-:W-:Y:S01]  /*a0d0*/  FMUL.FTZ R31, R31, R46.reuse ;  /* 0x0000002e1f1f7220 */ /* 0x080fe20000410000 */
[----:B------:R-:W-:Y:S02]  /*a0e0*/  HADD2.F32 R47, -RZ, R33.H0_H0 ;  /* 0x20000021ff2f7230 */ /* 0x000fe40000004100 */
[C---:B------:R-:W-:Y:S01]  /*a0f0*/  FFMA.FTZ R30, R40.reuse, R46, -R53 ;  /* 0x0000002e281e7223 */ /* 0x040fe20000010835 */
[----:B------:R-:W-:Y:S02]  /*a100*/  HADD2.F32 R43, -RZ, R27.H1_H1 ;  /* 0x3000001bff2b7230 */ /* 0x000fe40000004100 */
[C---:B------:R-:W-:Y:S01]  /*a110*/  FMUL.FTZ R51, R45.reuse, R49 ;  /* 0x000000312d337220 */ /* 0x040fe20000410000 */
[----:B------:R-:W-:Y:S01]  /*a120*/  FFMA.FTZ R40, R40, R48, R31 ;  /* 0x0000003028287223 */ /* 0x000fe2000001001f */
[----:B------:R-:W-:Y:S01]  /*a130*/  FMUL.FTZ R46, R45, R47 ;  /* 0x0000002f2d2e7220 */ /* 0x000fe20000410000 */
[----:B------:R-:W-:-:S02]  /*a140*/  HADD2.F32 R48, -RZ, R41.H0_H0 ;  /* 0x20000029ff307230 */ /* 0x000fc40000004100 */
[C---:B------:R-:W-:Y:S01]  /*a150*/  FFMA.FTZ R31, R42.reuse, R47, -R51 ;  /* 0x0000002f2a1f7223 */ /* 0x040fe20000010833 */
[----:B------:R-:W-:Y:S02]  /*a160*/  HADD2.F32 R39, -RZ, R24.H0_H0 ;  /* 0x20000018ff277230 */ /* 0x000fe40000004100 */
[C---:B------:R-:W-:Y:S01]  /*a170*/  FMUL.FTZ R52, R43.reuse, R54 ;  /* 0x000000362b347220 */ /* 0x040fe20000410000 */
[----:B------:R-:W-:Y:S02]  /*a180*/  HADD2.F32 R50, -RZ, R50.H0_H0 ;  /* 0x20000032ff327230 */ /* 0x000fe40000004100 */
[----:B------:R-:W-:Y:S01]  /*a190*/  FFMA.FTZ R42, R42, R49, R46 ;  /* 0x000000312a2a7223 */ /* 0x000fe2000001002e */
[----:B------:R-:W-:Y:S02]  /*a1a0*/  HADD2.F32 R46, -RZ, R55.H0_H0 ;  /* 0x20000037ff2e7230 */ /* 0x000fe40000004100 */
[----:B------:R-:W-:Y:S01]  /*a1b0*/  FMUL.FTZ R62, R43, R48 ;  /* 0x000000302b3e7220 */ /* 0x000fe20000410000 */
[----:B------:R-:W-:-:S02]  /*a1c0*/  HADD2.F32 R21, -RZ, R12.H0_H0 ;  /* 0x2000000cff157230 */ /* 0x000fc40000004100 */
[----:B------:R-:W-:Y:S01]  /*a1d0*/  FFMA.FTZ R60, R29, R48, -R52 ;  /* 0x000000301d3c7223 */ /* 0x000fe20000010834 */
[----:B------:R-:W-:Y:S02]  /*a1e0*/  HADD2.F32 R27, -RZ, R26.H0_H0 ;  /* 0x2000001aff1b7230 */ /* 0x000fe40000004100 */
[C---:B------:R-:W-:Y:S01]  /*a1f0*/  FMUL.FTZ R58, R39.reuse, R50 ;  /* 0x00000032273a7220 */ /* 0x040fe20000410000 */
[----:B------:R-:W-:Y:S02]  /*a200*/  HADD2.F32 R52, -RZ, R44.H1_H1 ;  /* 0x3000002cff347230 */ /* 0x000fe40000004100 */
[----:B------:R-:W-:Y:S01]  /*a210*/  FMUL.FTZ R39, R39, R46 ;  /* 0x0000002e27277220 */ /* 0x000fe20000410000 */
[----:B------:R-:W-:Y:S02]  /*a220*/  HADD2.F32 R48, -RZ, R35.H0_H0 ;  /* 0x20000023ff307230 */ /* 0x000fe40000004100 */
[----:B------:R-:W-:Y:S01]  /*a230*/  FFMA.FTZ R43, R29, R54, R62 ;  /* 0x000000361d2b7223 */ /* 0x000fe2000001003e */
[----:B------:R-:W-:Y:S01]  /*a240*/  FFMA.FTZ R58, R21, R46, -R58 ;  /* 0x0000002e153a7223 */ /* 0x000fe2000001083a */
[----:B------:R-:W-:-:S02]  /*a250*/  HADD2.F32 R13, -RZ, R14.H0_H0 ;  /* 0x2000000eff0d7230 */ /* 0x000fc40000004100 */
[C---:B------:R-:W-:Y:S01]  /*a260*/  FMUL.FTZ R54, R27.reuse, R52 ;  /* 0x000000341b367220 */ /* 0x040fe20000410000 */
[----:B------:R-:W-:Y:S01]  /*a270*/  FMUL.FTZ R46, R27, R48 ;  /* 0x000000301b2e7220 */ /* 0x000fe20000410000 */
[----:B------:R-:W-:Y:S02]  /*a280*/  HADD2.F32 R24, -RZ, R24.H1_H1 ;  /* 0x30000018ff187230 */ /* 0x000fe40000004100 */
[----:B------:R-:W-:Y:S01]  /*a290*/  FFMA.FTZ R39, R21, R50, R39 ;  /* 0x0000003215277223 */ /* 0x000fe20000010027 */
[----:B------:R-:W-:Y:S02]  /*a2a0*/  HADD2.F32 R26, -RZ, R26.H1_H1 ;  /* 0x3000001aff1a7230 */ /* 0x000fe40000004100 */
[C---:B------:R-:W-:Y:S01]  /*a2b0*/  FFMA.FTZ R54, R13.reuse, R48, -R54 ;  /* 0x000000300d367223 */ /* 0x040fe20000010836 */
[----:B------:R-:W-:Y:S02]  /*a2c0*/  HADD2.F32 R27, -RZ, R28.H0_H0 ;  /* 0x2000001cff1b7230 */ /* 0x000fe40000004100 */
[----:B------:R-:W-:Y:S01]  /*a2d0*/  FFMA.FTZ R46, R13, R52, R46 ;  /* 0x000000340d2e7223 */ /* 0x000fe2000001002e */
[----:B------:R-:W-:Y:S01]  /*a2e0*/  HADD2.F32 R29, -RZ, R20.H0_H0 ;  /* 0x20000014ff1d7230 */ /* 0x000fe20000004100 */
[----:B------:R-:W-:Y:S01]  /*a2f0*/  F2FP.F16.F32.PACK_AB R25, R40, R25 ;  /* 0x000000192819723e */ /* 0x000fe200000000ff */
[----:B------:R-:W-:-:S02]  /*a300*/  HADD2.F32 R21, -RZ, R2.H0_H0 ;  /* 0x20000002ff157230 */ /* 0x000fc40000004100 */
[----:B------:R-:W-:Y:S01]  /*a310*/  FMUL.FTZ R13, R24, R27 ;  /* 0x0000001b180d7220 */ /* 0x000fe20000410000 */
[----:B------:R-:W-:Y:S02]  /*a320*/  HADD2.F32 R12, -RZ, R12.H1_H1 ;  /* 0x3000000cff0c7230 */ /* 0x000fe40000004100 */
        /* <DEDUP_REMOVED lines=17> */
.L_x_8679:
[----:B------:R-:W-:Y:S05]  /*a440*/  BSYNC B1 ;  /* 0x0000000000017941 */ /* 0x000fea0003800000 */
.L_x_8678:
[----:B------:R-:W-:Y:S02]  /*a450*/  PRMT R33, R32, 0x7610, R33 ;  /* 0x0000761020217816 */ /* 0x000fe40000000021 */
[----:B------:R-:W-:Y:S01]  /*a460*/  PRMT R41, R34, 0x7610, R41 ;  /* 0x0000761022297816 */ /* 0x000fe20000000029 */
[----:B------:R-:W-:Y:S06]  /*a470*/  @P0 BRA `(.L_x_8670) ;  /* 0x0000000400800947 */ /* 0x000fec0003800000 */
[----:B------:R-:W2:Y:S01]  /*a480*/  LDL R42, [R1+0x78] ;  /* 0x00007800012a7983 */ /* 0x000ea20000100800 */
[----:B01----:R-:W-:-:S04]  /*a490*/  VIADD R12, R192, 0x20 ;  /* 0x00000020c00c7836 */ /* 0x003fc80000000000 */
[----:B------:R-:W-:Y:S01]  /*a4a0*/  IMAD.SHL.U32 R3, R12, 0x40, RZ ;  /* 0x000000400c037824 */ /* 0x000fe200078e00ff */
[----:B------:R-:W-:-:S04]  /*a4b0*/  SHF.R.S32.HI R2, RZ, 0x1f, R12 ;  /* 0x0000001fff027819 */ /* 0x000fc8000001140c */
[----:B------:R-:W-:Y:S02]  /*a4c0*/  LEA.HI R2, R2, R12, RZ, 0x3 ;  /* 0x0000000c02027211 */ /* 0x000fe400078f18ff */
[----:B------:R-:W-:-:S03]  /*a4d0*/  LOP3.LUT R3, R3, 0x1c0, RZ, 0xc0, !PT ;  /* 0x000001c003037812 */ /* 0x000fc600078ec0ff */
[----:B------:R-:W-:Y:S01]  /*a4e0*/  IMAD.SHL.U32 R2, R2, 0x40, RZ ;  /* 0x0000004002027824 */ /* 0x000fe200078e00ff */
[----:B------:R-:W-:-:S04]  /*a4f0*/  SHF.R.U32.HI R12, RZ, 0x3, R3 ;  /* 0x00000003ff0c7819 */ /* 0x000fc80000011603 */
[----:B------:R-:W-:Y:S02]  /*a500*/  LOP3.LUT R36, R12, R36, R3, 0x1e, !PT ;  /* 0x000000240c247212 */ /* 0x000fe400078e1e03 */
[----:B------:R-:W-:-:S05]  /*a510*/  LOP3.LUT R3, R2, 0xfffffe00, RZ, 0xc0, !PT ;  /* 0xfffffe0002037812 */ /* 0x000fca00078ec0ff */
[----:B------:R-:W-:-:S04]  /*a520*/  IMAD.IADD R2, R3, 0x1, R36 ;  /* 0x0000000103027824 */ /* 0x000fc800078e0224 */
[----:B------:R-:W-:-:S05]  /*a530*/  IMAD R2, R2, 0x2, R17 ;  /* 0x0000000202027824 */ /* 0x000fca00078e0211 */
[----:B------:R-:W0:Y:S01]  /*a540*/  LDS.128 R24, [R2+0x20400] ;  /* 0x0204000002187984 */ /* 0x000e220000000c00 */
[----:B------:R-:W-:Y:S02]  /*a550*/  SHF.R.U64 R3, R8, 0x10, R9 ;  /* 0x0000001008037819 */ /* 0x000fe40000001209 */
[--C-:B------:R-:W-:Y:S02]  /*a560*/  SHF.R.U64 R8, R4, 0x10, R5.reuse ;  /* 0x0000001004087819 */ /* 0x100fe40000001205 */
[----:B------:R-:W-:Y:S01]  /*a570*/  SHF.R.U32.HI R32, RZ, 0x10, R5 ;  /* 0x00000010ff207819 */ /* 0x000fe20000011605 */
[----:B------:R-:W-:Y:S01]  /*a580*/  HADD2.F32 R31, -RZ, R55.H1_H1 ;  /* 0x30000037ff1f7230 */ /* 0x000fe20000004100 */
[----:B------:R-:W-:Y:S01]  /*a590*/  SHF.R.U64 R5, R6, 0x10, R7 ;  /* 0x0000001006057819 */ /* 0x000fe20000001207 */
[----:B------:R-:W-:Y:S01]  /*a5a0*/  HADD2.F32 R29, -RZ, R57.H1_H1 ;  /* 0x30000039ff1d7230 */ /* 0x000fe20000004100 */
[----:B------:R-:W-:Y:S01]  /*a5b0*/  SHF.R.U32.HI R36, RZ, 0x10, R9 ;  /* 0x00000010ff247819 */ /* 0x000fe20000011609 */
[----:B------:R-:W-:-:S02]  /*a5c0*/  HADD2.F32 R32, -RZ, R32.H0_H0 ;  /* 0x20000020ff207230 */ /* 0x000fc40000004100 */
[----:B------:R-:W-:Y:S01]  /*a5d0*/  HADD2.F32 R44, -RZ, R44.H0_H0 ;  /* 0x2000002cff2c7230 */ /* 0x000fe20000004100 */
[----:B------:R-:W-:Y:S01]  /*a5e0*/  SHF.R.U32.HI R39, RZ, 0x10, R7 ;  /* 0x00000010ff277819 */ /* 0x000fe20000011607 */
[----:B------:R-:W-:Y:S01]  /*a5f0*/  HADD2.F32 R35, -RZ, R35.H1_H1 ;  /* 0x30000023ff237230 */ /* 0x000fe20000004100 */
[----:B------:R-:W-:Y:S01]  /*a600*/  SHF.R.U32.HI R40, RZ, 0x10, R11 ;  /* 0x00000010ff287819 */ /* 0x000fe2000001160b */
[--C-:B0-----:R-:W-:Y:S02]  /*a610*/  HADD2.F32 R6, -RZ, R25.reuse.H0_H0 ;  /* 0x20000019ff067230 */ /* 0x101fe40000004100 */
[----:B------:R-:W-:-:S03]  /*a620*/  HADD2.F32 R25, -RZ, R25.H1_H1 ;  /* 0x30000019ff197230 */ /* 0x000fc60000004100 */
[C---:B------:R-:W-:Y:S01]  /*a630*/  FMUL.FTZ R30, R6.reuse, R31 ;  /* 0x0000001f061e7220 */ /* 0x040fe20000410000 */
[----:B------:R-:W-:Y:S01]  /*a640*/  FMUL.FTZ R34, R6, R29 ;  /* 0x0000001d06227220 */ /* 0x000fe20000410000 */
[----:B------:R-:W-:Y:S02]  /*a650*/  HADD2.F32 R20, -RZ, R24.H0_H0 ;  /* 0x20000018ff147230 */ /* 0x000fe40000004100 */
[--C-:B------:R-:W-:Y:S01]  /*a660*/  HADD2.F32 R28, -RZ, R27.reuse.H0_H0 ;  /* 0x2000001bff1c7230 */ /* 0x100fe20000004100 */
[----:B------:R-:W-:Y:S01]  /*a670*/  SHF.R.U64 R4, R10, 0x10, R11 ;  /* 0x000000100a047819 */ /* 0x000fe2000000120b */
[----:B------:R-:W-:Y:S02]  /*a680*/  HADD2.F32 R21, -RZ, R26.H0_H0 ;  /* 0x2000001aff157230 */ /* 0x000fe40000004100 */
[----:B------:R-:W-:-:S03]  /*a690*/  HADD2.F32 R27, -RZ, R27.H1_H1 ;  /* 0x3000001bff1b7230 */ /* 0x000fc60000004100 */
[----:B------:R-:W-:Y:S01]  /*a6a0*/  FMUL.FTZ R37, R21, R35 ;  /* 0x0000002315257220 */ /* 0x000fe20000410000 */
[----:B------:R-:W-:Y:S02]  /*a6b0*/  HADD2.F32 R24, -RZ, R24.H1_H1 ;  /* 0x30000018ff187230 */ /* 0x000fe40000004100 */
[----:B------:R-:W-:Y:S02]  /*a6c0*/  HADD2.F32 R3, -RZ, R3.H0_H0 ;  /* 0x20000003ff037230 */ /* 0x000fe40000004100 */
[----:B------:R-:W-:Y:S01]  /*a6d0*/  HADD2.F32 R26, -RZ, R26.H1_H1 ;  /* 0x3000001aff1a7230 */ /* 0x000fe20000004100 */
[----:B--2---:R-:W0:Y:S02]  /*a6e0*/  LDS.128 R12, [R42+0x20400] ;  /* 0x020400002a0c7984 */ /* 0x004e240000000c00 */
[--C-:B0-----:R-:W-:Y:S02]  /*a6f0*/  HADD2.F32 R9, -RZ, R13.reuse.H0_H0 ;  /* 0x2000000dff097230 */ /* 0x101fe40000004100 */
[----:B------:R-:W-:-:S03]  /*a700*/  HADD2.F32 R13, -RZ, R13.H1_H1 ;  /* 0x3000000dff0d7230 */ /* 0x000fc60000004100 */
[----:B------:R-:W-:Y:S01]  /*a710*/  FFMA.FTZ R6, R9, R29, -R30 ;  /* 0x0000001d09067223 */ /* 0x000fe2000001081e */
[----:B------:R-:W-:Y:S02]  /*a720*/  HADD2.F32 R30, -RZ, R36.H0_H0 ;  /* 0x20000024ff1e7230 */ /* 0x000fe40000004100 */
[----:B------:R-:W-:Y:S01]  /*a730*/  FMUL.FTZ R36, R25, R32 ;  /* 0x0000002019247220 */ /* 0x000fe20000410000 */
[----:B------:R-:W-:Y:S01]  /*a740*/  FFMA.FTZ R34, R9, R31, R34 ;  /* 0x0000001f09227223 */ /* 0x000fe20000010022 */
[----:B------:R-:W-:Y:S02]  /*a750*/  HADD2.F32 R7, -RZ, R12.H0_H0 ;  /* 0x2000000cff077230 */ /* 0x000fe40000004100 */
[----:B------:R-:W-:Y:S02]  /*a760*/  HADD2.F32 R9, -RZ, R57.H0_H0 ;  /* 0x20000039ff097230 */ /* 0x000fe40000004100 */
[-C--:B------:R-:W-:Y:S01]  /*a770*/  FMUL.FTZ R38, R25, R30.reuse ;  /* 0x0000001e19267220 */ /* 0x080fe20000410000 */
[----:B------:R-:W-:Y:S01]  /*a780*/  FFMA.FTZ R29, R13, R30, -R36 ;  /* 0x0000001e0d1d7223 */ /* 0x000fe20000010824 */
[----:B------:R-:W-:-:S02]  /*a790*/  FMUL.FTZ R30, R20, R44 ;  /* 0x0000002c141e7220 */ /* 0x000fc40000410000 */
[----:B------:R-:W-:Y:S01]  /*a7a0*/  FFMA.FTZ R31, R13, R32, R38 ;  /* 0x000000200d1f7223 */ /* 0x000fe20000010026 */
[-C--:B------:R-:W-:Y:S01]  /*a7b0*/  FMUL.FTZ R25, R20, R9.reuse ;  /* 0x0000000914197220 */ /* 0x080fe20000410000 */
[C---:B------:R-:W-:Y:S01]  /*a7c0*/  FFMA.FTZ R13, R7.reuse, R9, -R30 ;  /* 0x00000009070d7223 */ /* 0x040fe2000001081e */
[--C-:B------:R-:W-:Y:S02]  /*a7d0*/  HADD2.F32 R9, -RZ, R33.reuse.H0_H0 ;  /* 0x20000021ff097230 */ /* 0x100fe40000004100 */
[----:B------:R-:W-:Y:S02]  /*a7e0*/  HADD2.F32 R33, -RZ, R33.H1_H1 ;  /* 0x30000021ff217230 */ /* 0x000fe40000004100 */
[----:B------:R-:W-:Y:S01]  /*a7f0*/  FFMA.FTZ R25, R7, R44, R25 ;  /* 0x0000002c07197223 */ /* 0x000fe20000010019 */
[----:B------:R-:W-:Y:S02]  /*a800*/  HADD2.F32 R11, -RZ, R15.H0_H0 ;  /* 0x2000000fff0b7230 */ /* 0x000fe40000004100 */
[----:B------:R-:W-:-:S02]  /*a810*/  HADD2.F32 R7, -RZ, R41.H0_H0 ;  /* 0x20000029ff077230 */ /* 0x000fc40000004100 */
[C---:B------:R-:W-:Y:S01]  /*a820*/  FMUL.FTZ R32, R28.reuse, R33 ;  /* 0x000000211c207220 */ /* 0x040fe20000410000 */
[----:B------:R-:W-:Y:S02]  /*a830*/  HADD2.F32 R10, -RZ, R14.H0_H0 ;  /* 0x2000000eff0a7230 */ /* 0x000fe40000004100 */
[----:B------:R-:W-:Y:S02]  /*a840*/  HADD2.F32 R30, -RZ, R39.H0_H0 ;  /* 0x20000027ff1e7230 */ /* 0x000fe40000004100 */
[----:B------:R-:W-:Y:S02]  /*a850*/  HADD2.F32 R20, -RZ, R40.H0_H0 ;  /* 0x20000028ff147230 */ /* 0x000fe40000004100 */
[-C--:B------:R-:W-:Y:S01]  /*a860*/  FMUL.FTZ R28, R28, R7.reuse ;  /* 0x000000071c1c7220 */ /* 0x080fe20000410000 */
[----:B------:R-:W-:Y:S01]  /*a870*/  FFMA.FTZ R32, R11, R7, -R32 ;  /* 0x000000070b207223 */ /* 0x000fe20000010820 */
[----:B------:R-:W-:Y:S02]  /*a880*/  HADD2.F32 R7, -RZ, R8.H0_H0 ;  /* 0x20000008ff077230 */ /* 0x000fe40000004100 */
[----:B------:R-:W-:Y:S01]  /*a890*/  FMUL.FTZ R21, R21, R9 ;  /* 0x0000000915157220 */ /* 0x000fe20000410000 */
[----:B------:R-:W-:-:S02]  /*a8a0*/  HADD2.F32 R15, -RZ, R15.H1_H1 ;  /* 0x3000000fff0f7230 */ /* 0x000fc40000004100 */
[C---:B------:R-:W-:Y:S01]  /*a8b0*/  FFMA.FTZ R37, R10.reuse, R9, -R37 ;  /* 0x000000090a257223 */ /* 0x040fe20000010825 */
[C---:B------:R-:W-:Y:S01]  /*a8c0*/  FMUL.FTZ R36, R27.reuse, R30 ;  /* 0x0000001e1b247220 */ /* 0x040fe20000410000 */
[----:B------:R-:W-:Y:S01]  /*a8d0*/  FMUL.FTZ R38, R27, R20 ;  /* 0x000000141b267220 */ /* 0x000fe20000410000 */
[----:B------:R-:W-:Y:S02]  /*a8e0*/  HADD2.F32 R9, -RZ, R5.H0_H0 ;  /* 0x20000005ff097230 */ /* 0x000fe40000004100 */
[----:B------:R-:W-:Y:S01]  /*a8f0*/  FFMA.FTZ R28, R11, R33, R28 ;  /* 0x000000210b1c7223 */ /* 0x000fe2000001001c */
[----:B------:R-:W-:Y:S02]  /*a900*/  HADD2.F32 R5, -RZ, R4.H0_H0 ;  /* 0x20000004ff057230 */ /* 0x000fe40000004100 */
[----:B------:R-:W-:Y:S01]  /*a910*/  FFMA.FTZ R10, R10, R35, R21 ;  /* 0x000000230a0a7223 */ /* 0x000fe20000010015 */
[----:B------:R-:W-:Y:S02]  /*a920*/  HADD2.F32 R12, -RZ, R12.H1_H1 ;  /* 0x3000000cff0c7230 */ /* 0x000fe40000004100 */
[----:B------:R-:W-:Y:S01]  /*a930*/  FMUL.FTZ R11, R24, R7 ;  /* 0x00000007180b7220 */ /* 0x000fe20000410000 */
[----:B------:R-:W-:-:S02]  /*a940*/  HADD2.F32 R14, -RZ, R14.H1_H1 ;  /* 0x3000000eff0e7230 */ /* 0x000fc40000004100 */
[C---:B------:R-:W-:Y:S01]  /*a950*/  FFMA.FTZ R21, R15.reuse, R20, -R36 ;  /* 0x000000140f157223 */ /* 0x040fe20000010824 */
[----:B------:R-:W-:Y:S01]  /*a960*/  FFMA.FTZ R27, R15, R30, R38 ;  /* 0x0000001e0f1b7223 */ /* 0x000fe20000010026 */
[----:B------:R-:W-:Y:S01]  /*a970*/  FMUL.FTZ R24, R24, R3 ;  /* 0x0000000318187220 */ /* 0x000fe20000410000 */
[C---:B------:R-:W-:Y:S01]  /*a980*/  FMUL.FTZ R15, R26.reuse, R9 ;  /* 0x000000091a0f7220 */ /* 0x040fe20000410000 */
[----:B------:R-:W-:Y:S01]  /*a990*/  FMUL.FTZ R26, R26, R5 ;  /* 0x000000051a1a7220 */ /* 0x000fe20000410000 */
        /* <DEDUP_REMOVED lines=14> */
.L_x_8670:
[----:B------:R-:W-:Y:S05]  /*aa80*/  BSYNC B0 ;  /* 0x0000000000007941 */ /* 0x000fea0003800000 */
.L_x_8656:
        /* <DEDUP_REMOVED lines=8> */
.L_x_8653:
[----:B------:R-:W-:-:S13]  /*ab10*/  ISETP.NE.AND P0, PT, R187, 0x3, PT ;  /* 0x00000003bb00780c */ /* 0x000fda0003f05270 */
[----:B------:R-:W-:Y:S05]  /*ab20*/  @!P0 BRA `(.L_x_8680) ;  /* 0x0000000000048947 */ /* 0x000fea0003800000 */
[----:B------:R-:W-:Y:S01]  /*ab30*/  BPT.TRAP 0x1 ;  /* 0x000000040000795c */ /* 0x000fe20000300000 */
.L_x_8680:
[----:B------:R-:W-:Y:S01]  /*ab40*/  IMAD R21, R22, 0x8, R17 ;  /* 0x0000000816157824 */ /* 0x000fe200078e0211 */
[----:B01----:R-:W-:-:S04]  /*ab50*/  SHF.L.U32 R12, R23, 0x1f, RZ ;  /* 0x0000001f170c7819 */ /* 0x003fc800000006ff */
[----:B------:R0:W1:Y:S01]  /*ab60*/  SYNCS.PHASECHK.TRANS64.TRYWAIT P1, [R21+URZ+0x38830], R12 ;  /* 0x0388300c150075a7 */ /* 0x000062000802017f */
[----:B------:R-:W-:Y:S05]  /*ab70*/  @!P0 BRA `(.L_x_8681) ;  /* 0x0000000000048947 */ /* 0x000fea0003800000 */
[----:B------:R-:W-:Y:S01]  /*ab80*/  BPT.TRAP 0x1 ;  /* 0x000000040000795c */ /* 0x000fe20000300000 */
.L_x_8681:
[C---:B---3--:R-:W-:Y:S02]  /*ab90*/  VIADD R2, R17.reuse, 0x22400 ;  /* 0x0002240011027836 */ /* 0x048fe40000000000 */
        /* <DEDUP_REMOVED lines=9> */
.L_x_8682:
[----:B--2---:R-:W-:Y:S01]  /*ac30*/  LOP3.LUT R4, R3, 0x10000, RZ, 0xfc, !PT ;  /* 0x0001000003047812 */ /* 0x004fe200078efcff */
[----:B------:R-:W-:Y:S01]  /*ac40*/  IMAD R2, R22, 0x200, R207 ;  /* 0x0000020016027824 */ /* 0x000fe200078e02cf */
[----:B------:R-:W-:Y:S05]  /*ac50*/  WARPSYNC.ALL ;  /* 0x0000000000007948 */ /* 0x000fea0003800000 */
[----:B------:R-:W-:Y:S01]  /*ac60*/  IMAD.MOV.U32 R5, RZ, RZ, 0x40000040 ;  /* 0x40000040ff057424 */ /* 0x000fe200078e00ff */
[----:B------:R-:W-:Y:S01]  /*ac70*/  R2UR UR4, R4 ;  /* 0x00000000040472ca */ /* 0x000fe200000e0000 */
[----:B------:R-:W-:Y:S01]  /*ac80*/  IMAD.MOV.U32 R3, RZ, RZ, 0x40000040 ;  /* 0x40000040ff037424 */ /* 0x000fe200078e00ff */
[----:B------:R-:W-:Y:S01]  /*ac90*/  R2UR UR6, R2 ;  /* 0x00000000020672ca */ /* 0x000fe200000e0000 */
[----:B------:R-:W-:Y:S01]  /*aca0*/  WARPGROUP.ARRIVE ;  /* 0x00000000000079c5 */ /* 0x000fe20000000000 */
[----:B------:R-:W-:Y:S01]  /*acb0*/  R2UR UR5, R5 ;  /* 0x00000000050572ca */ /* 0x000fe200000e0000 */
[----:B------:R-:W-:Y:S01]  /*acc0*/  VIADD R10, R4, 0x2 ;  /* 0x00000002040a7836 */ /* 0x000fe20000000000 */
[----:B------:R-:W-:Y:S01]  /*acd0*/  R2UR UR7, R3 ;  /* 0x00000000030772ca */ /* 0x000fe200000e0000 */
[----:B------:R-:W-:Y:S01]  /*ace0*/  VIADD R6, R2, 0x2 ;  /* 0x0000000202067836 */ /* 0x000fe20000000000 */
[----:B------:R-:W-:Y:S01]  /*acf0*/  SHF.L.U32 R0, R0, 0x1f, RZ ;  /* 0x0000001f00007819 */ /* 0x000fe200000006ff */
[----:B------:R-:W-:Y:S01]  /*ad00*/  IMAD.MOV.U32 R11, RZ, RZ, 0x40000040 ;  /* 0x40000040ff0b7424 */ /* 0x000fe200078e00ff */
[----:B------:R-:W-:Y:S01]  /*ad10*/  BSSY B0, `(.L_x_8684) ;  /* 0x0000023000007945 */ /* 0x000fe20003800000 */
[----:B------:R-:W-:-:S02]  /*ad20*/  IMAD.MOV.U32 R7, RZ, RZ, 0x40000040 ;  /* 0x40000040ff077424 */ /* 0x000fc400078e00ff */
[----:B------:R-:W-:Y:S02]  /*ad30*/  VIADD R8, R4, 0x4 ;  /* 0x0000000404087836 */ /* 0x000fe40000000000 */
[----:B------:R-:W-:Y:S02]  /*ad40*/  IMAD.MOV.U32 R9, RZ, RZ, 0x40000040 ;  /* 0x40000040ff097424 */ /* 0x000fe400078e00ff */
[----:B------:R-:W-:Y:S02]  /*ad50*/  IMAD.MOV.U32 R3, RZ, RZ, 0x40000040 ;  /* 0x40000040ff037424 */ /* 0x000fe400078e00ff */
[----:B------:R-:W-:Y:S01]  /*ad60*/  HGMMA.64x64x16.F32 R24, gdesc[UR4], RZ, !UPT, gsb0 ;  /* 0x00e00000041879f0 */ /* 0x000fe2000c0008ff */
[----:B------:R-:W-:Y:S02]  /*ad70*/  R2UR UR4, R10 ;  /* 0x000000000a0472ca */ /* 0x000fe400000e0000 */
        /* <DEDUP_REMOVED lines=28> */
.L_x_8916:
[----:B------:R-:W-:Y:S05]  /*af40*/  BSYNC B0 ;  /* 0x0000000000007941 */ /* 0x000fea0003800000 */
.L_x_8684:
[----:B------:R-:W-:Y:S05]  /*af50*/  @!P0 BRA `(.L_x_8686) ;  /* 0x0000000000048947 */ /* 0x000fea0003800000 */
[----:B------:R-:W-:Y:S01]  /*af60*/  BPT.TRAP 0x1 ;  /* 0x000000040000795c */ /* 0x000fe20000300000 */
.L_x_8686:
[----:B------:R3:W4:Y:S01]  /*af70*/  SYNCS.PHASECHK.TRANS64.TRYWAIT P1, [R21+URZ+0x38850], R12 ;  /* 0x0388500c150075a7 */ /* 0x000722000802017f */
[----:B------:R-:W-:Y:S05]  /*af80*/  @!P0 BRA `(.L_x_8687) ;  /* 0x0000000000048947 */ /* 0x000fea0003800000 */
[----:B------:R-:W-:Y:S01]  /*af90*/  BPT.TRAP 0x1 ;  /* 0x000000040000795c */ /* 0x000fe20000300000 */
.L_x_8687:
[----:B--2---:R-:W-:-:S05]  /*afa0*/  VIADD R0, R17, 0x400 ;  /* 0x0000040011007836 */ /* 0x004fca0000000000 */
[----:B------:R-:W-:-:S04]  /*afb0*/  SHF.R.U32.HI R0, RZ, 0x4, R0 ;  /* 0x00000004ff007819 */ /* 0x000fc80000011600 */
[----:B------:R-:W-:Y:S01]  /*afc0*/  LOP3.LUT R0, R0, 0x3fff, RZ, 0xc0, !PT ;  /* 0x00003fff00007812 */ /* 0x000fe200078ec0ff */
[----:B----4-:R-:W-:Y:S06]  /*afd0*/  @P1 BRA `(.L_x_8688) ;  /* 0x0000000000081947 */ /* 0x010fec0003800000 */
[----:B------:R-:W2:Y:S02]  /*afe0*/  SYNCS.PHASECHK.TRANS64.TRYWAIT P1, [R21+URZ+0x38850], R12 ;  /* 0x0388500c150075a7 */ /* 0x000ea4000802017f */
[----:B--2---:R-:W-:Y:S05]  /*aff0*/  @!P1 BRA `(.L_x_8689) ;  /* 0x0000019000d09947 */ /* 0x004fea0003800000 */
.L_x_8688:
[----:B------:R-:W-:Y:S05]  /*b000*/  WARPSYNC.ALL ;  /* 0x0000000000007948 */ /* 0x000fea0003800000 */
[----:B------:R-:W-:Y:S01]  /*b010*/  LOP3.LUT R209, R0, 0x10000, RZ, 0xfc, !PT ;  /* 0x0001000000d17812 */ /* 0x000fe200078efcff */
[----:B------:R-:W-:Y:S01]  /*b020*/  VIADD R0, R17, 0x26400 ;  /* 0x0002640011007836 */ /* 0x000fe20000000000 */
[----:B------:R-:W-:-:S03]  /*b030*/  WARPGROUP.ARRIVE ;  /* 0x00000000000079c5 */ /* 0x000fc60000000000 */
[----:B0123--:R-:W-:-:S03]  /*b040*/  IMAD R12, R22, 0x1000, R209 ;  /* 0x00001000160c7824 */ /* 0x00ffc600078e02d1 */
[----:B------:R-:W0:Y:S01]  /*b050*/  S2R R20, SR_TID.X ;  /* 0x0000000000147919 */ /* 0x000e220000002100 */
[----:B------:R-:W-:Y:S01]  /*b060*/  IMAD.MOV.U32 R13, RZ, RZ, 0x40000040 ;  /* 0x40000040ff0d7424 */ /* 0x000fe200078e00ff */
[----:B------:R-:W-:Y:S01]  /*b070*/  SHF.R.U32.HI R0, RZ, 0x4, R0 ;  /* 0x00000004ff007819 */ /* 0x000fe20000011600 */
[----:B------:R-:W-:Y:S01]  /*b080*/  IMAD.MOV.U32 R3, RZ, RZ, 0x40000040 ;  /* 0x40000040ff037424 */ /* 0x000fe200078e00ff */
[C---:B------:R-:W-:Y:S01]  /*b090*/  R2UR UR6, R12.reuse ;  /* 0x000000000c0672ca */ /* 0x040fe200000e0000 */
[----:B------:R-:W-:Y:S01]  /*b0a0*/  VIADD R14, R12, 0x2 ;  /* 0x000000020c0e7836 */ /* 0x000fe20000000000 */
[----:B------:R-:W-:Y:S01]  /*b0b0*/  LOP3.LUT R0, R0, 0x3fff, RZ, 0xc0, !PT ;  /* 0x00003fff00007812 */ /* 0x000fe200078ec0ff */
[----:B------:R-:W-:Y:S01]  /*b0c0*/  IMAD.MOV.U32 R15, RZ, RZ, 0x40000040 ;  /* 0x40000040ff0f7424 */ /* 0x000fe200078e00ff */
[----:B------:R-:W-:Y:S01]  /*b0d0*/  R2UR UR7, R13 ;  /* 0x000000000d0772ca */ /* 0x000fe200000e0000 */
[----:B------:R-:W-:Y:S01]  /*b0e0*/  IMAD.MOV.U32 R59, RZ, RZ, 0x40000040 ;  /* 0x40000040ff3b7424 */ /* 0x000fe200078e00ff */
[----:B------:R-:W-:Y:S01]  /*b0f0*/  LOP3.LUT R2, R0, 0x10000, RZ, 0xfc, !PT ;  /* 0x0001000000027812 */ /* 0x000fe200078efcff */
[----:B------:R-:W-:Y:S01]  /*b100*/  VIADD R61, R12, 0x800 ;  /* 0x000008000c3d7836 */ /* 0x000fe20000000000 */
[----:B------:R-:W-:-:S02]  /*b110*/  R2UR UR5, R3 ;  /* 0x00000000030572ca */ /* 0x000fc400000e0000 */
[C---:B------:R-:W-:Y:S01]  /*b120*/  R2UR UR4, R2.reuse ;  /* 0x00000000020472ca */ /* 0x040fe200000e0000 */
[C---:B------:R-:W-:Y:S02]  /*b130*/  VIADD R58, R2.reuse, 0x2 ;  /* 0x00000002023a7836 */ /* 0x040fe40000000000 */
[----:B------:R-:W-:-:S10]  /*b140*/  VIADD R57, R2, 0x800 ;  /* 0x0000080002397836 */ /* 0x000fd40000000000 */
        /* <DEDUP_REMOVED lines=338> */
[----:B------:R-:W-:Y:S01]  /*c670*/  SEL R13, R13, 0xf80, P1 ;  /* 0x00000f800d0d7807 */ /* 0x000fe20000800000 */
        /* <DEDUP_REMOVED lines=16> */
[----:B------:R-:W-:Y:S02]  /*c780*/  R2UR UR6, R14 ;  /* 0x000000000e0672ca */ /* 0x000fe400000e0000 */
[----:B------:R-:W-:Y:S02]  /*c790*/  R2UR UR7, R15 ;  /* 0x000000000f0772ca */ /* 0x000fe400000e0000 */
[----:B------:R-:W-:Y:S02]  /*c7a0*/  R2UR UR4, R58 ;  /* 0x000000003a0472ca */ /* 0x000fe400000e0000 */
[----:B------:R-:W-:Y:S02]  /*c7b0*/  R2UR UR5, R59 ;  /* 0x000000003b0572ca */ /* 0x000fe400000e0000 */
        /* <DEDUP_REMOVED lines=19> */
.L_x_8690:
[----:B------:R-:W2:Y:S01]  /*c8f0*/  LDL R0, [R1+0x18] ;  /* 0x0000180001007983 */ /* 0x000ea20000100800 */
[----:B------:R-:W0:Y:S01]  /*c900*/  LDC R12, c[0x0][0x448] ;  /* 0x00011200ff0c7b82 */ /* 0x000e220000000800 */
[----:B------:R-:W-:Y:S02]  /*c910*/  ULDC UR4, c[0x0][0xa80] ;  /* 0x0002a00000047ab9 */ /* 0x000fe40000000800 */
[----:B------:R-:W3:Y:S01]  /*c920*/  LDL R20, [R1+0x10] ;  /* 0x0000100001147983 */ /* 0x000ee20000100800 */
[----:B------:R-:W-:-:S03]  /*c930*/  LOP3.LUT R16, R16, 0xffffffef, RZ, 0xc0, !PT ;  /* 0xffffffef10107812 */ /* 0x000fc600078ec0ff */
[----:B------:R-:W4:Y:S01]  /*c940*/  LDL R58, [R1] ;  /* 0x00000000013a7983 */ /* 0x000f220000100800 */
[----:B0-----:R-:W-:-:S13]  /*c950*/  ISETP.NE.AND P5, PT, R12, 0x1, PT ;  /* 0x000000010c00780c */ /* 0x001fda0003fa5270 */
[----:B------:R-:W0:Y:S01]  /*c960*/  @P5 LDC R13, c[0x0][0x44c] ;  /* 0x00011300ff0d5b82 */ /* 0x000e220000000800 */
[----:B------:R-:W-:-:S07]  /*c970*/  @P5 LOP3.LUT R16, R16, 0x10, RZ, 0xfc, !PT ;  /* 0x0000001010105812 */ /* 0x000fce00078efcff */
[----:B------:R-:W1:Y:S01]  /*c980*/  @P5 LDC R15, c[0x0][0x450] ;  /* 0x00011400ff0f5b82 */ /* 0x000e620000000800 */
[----:B--2---:R-:W-:-:S04]  /*c990*/  IMAD.IADD R0, R0, 0x1, R214 ;  /* 0x0000000100007824 */ /* 0x004fc800078e02d6 */
[----:B0-----:R-:W-:-:S05]  /*c9a0*/  @P5 IMAD.HI.U32 R12, R0, R13, RZ ;  /* 0x0000000d000c5227 */ /* 0x001fca00078e00ff */
[----:B-1----:R-:W-:Y:S01]  /*c9b0*/  @P5 SHF.R.U32.HI R0, RZ, R15, R12 ;  /* 0x0000000fff005219 */ /* 0x002fe2000001160c */
[----:B------:R-:W-:-:S04]  /*c9c0*/  IMAD R12, R168, -0x40, R57 ;  /* 0xffffffc0a80c7824 */ /* 0x000fc800078e0239 */
[----:B------:R-:W0:Y:S01]  /*c9d0*/  SHFL.IDX PT, R14, R0, RZ, 0x1c1f ;  /* 0x001c1fff000e7589 */ /* 0x000e2200000e0000 */
[----:B------:R-:W-:Y:S02]  /*c9e0*/  IADD3 R13, R213, 0x1, R12 ;  /* 0x00000001d50d7810 */ /* 0x000fe40007ffe00c */
[----:B---3--:R-:W-:Y:S02]  /*c9f0*/  IADD3 R12, -R20, R12, R213 ;  /* 0x0000000c140c7210 */ /* 0x008fe40007ffe1d5 */
[----:B------:R-:W-:-:S04]  /*ca00*/  IADD3 R13, -R208, R13, -R20 ;  /* 0x0000000dd00d7210 */ /* 0x000fc80007ffe914 */
        /* <DEDUP_REMOVED lines=46> */
[----:B------:R-:W-:Y:S01]  /*ccf0*/  FMNMX.FTZ R20, R37, R20, !PT ;  /* 0x0000001425147209 */ /* 0x000fe20007810000 */
[----:B------:R-:W0:Y:S03]  /*cd00*/  SHFL.IDX PT, R14, R0, 0x1, 0x1c1f ;  /* 0x003c1f00000e7f89 */ /* 0x000e2600000e0000 */
[----:B------:R-:W-:-:S05]  /*cd10*/  FMNMX.FTZ R20, R53, R20, !PT ;  /* 0x0000001435147209 */ /* 0x000fca0007810000 */
[----:B------:R-:W1:Y:S01]  /*cd20*/  SHFL.BFLY PT, R33, R20, 0x2, 0x1f ;  /* 0x0c401f0014217f89 */ /* 0x000e6200000e0000 */
[----:B0-----:R-:W-:-:S04]  /*cd30*/  VIADDMNMX R14, R14, R13, R12, PT ;  /* 0x0000000d0e0e7246 */ /* 0x001fc8000380010c */
[C---:B------:R-:W-:Y:S02]  /*cd40*/  ISETP.GT.AND P1, PT, R14.reuse, RZ, PT ;  /* 0x000000ff0e00720c */ /* 0x040fe40003f24270 */
[----:B------:R-:W-:Y:S02]  /*cd50*/  ISETP.GT.AND P2, PT, R14, 0x1, PT ;  /* 0x000000010e00780c */ /* 0x000fe40003f44270 */
[----:B-1----:R-:W-:Y:S02]  /*cd60*/  FMNMX.FTZ R24, R20, R33, !PT ;  /* 0x0000002114187209 */ /* 0x002fe40007810000 */
        /* <DEDUP_REMOVED lines=11> */
[----:B------:R-:W-:Y:S01]  /*ce20*/  FMNMX.FTZ R0, R31, R0, !PT ;  /* 0x000000001f007209 */ /* 0x000fe20007810000 */
[----:B------:R-:W0:Y:S01]  /*ce30*/  SHFL.BFLY PT, R13, R24, 0x1, 0x1f ;  /* 0x0c201f00180d7f89 */ /* 0x000e2200000e0000 */
        /* <DEDUP_REMOVED lines=18> */
[----:B------:R-:W-:Y:S01]  /*cf60*/  IMAD.U32 R12, RZ, RZ, UR4 ;  /* 0x00000004ff0c7e24 */ /* 0x000fe2000f8e00ff */
[----:B0-----:R-:W-:Y:S02]  /*cf70*/  FMNMX.FTZ R13, R24, R13, !PT ;  /* 0x0000000d180d7209 */ /* 0x001fe40007810000 */
[----:B------:R-:W-:Y:S02]  /*cf80*/  ISETP.GT.AND P1, PT, R14, 0x30, PT ;  /* 0x000000300e00780c */ /* 0x000fe40003f24270 */
[----:B------:R-:W-:-:S02]  /*cf90*/  FSEL R83, R47, -INF , P3 ;  /* 0xff8000002f537808 */ /* 0x000fc40001800000 */
[----:B------:R-:W-:Y:S01]  /*cfa0*/  FMNMX.FTZ R20, R79, R20, !PT ;  /* 0x000000144f147209 */ /* 0x000fe20007810000 */
[----:B------:R-:W-:Y:S01]  /*cfb0*/  FMUL.FTZ R24, R13, R12 ;  /* 0x0000000c0d187220 */ /* 0x000fe20000410000 */
[----:B------:R-:W-:Y:S02]  /*cfc0*/  ISETP.GT.AND P2, PT, R14, 0x31, PT ;  /* 0x000000310e00780c */ /* 0x000fe40003f44270 */
        /* <DEDUP_REMOVED lines=8> */
[----:B------:R-:W-:Y:S02]  /*d050*/  FSEL R93, R54, -INF , P1 ;  /* 0xff800000365d7808 */ /* 0x000fe40000800000 */
[----:B------:R-:W-:Y:S01]  /*d060*/  FMNMX.FTZ R20, R91, R20, !PT ;  /* 0x000000145b147209 */ /* 0x000fe20007810000 */
[----:B------:R-:W-:Y:S01]  /*d070*/  FFMA.FTZ R51, R25, R12, -R0 ;  /* 0x0000000c19337223 */ /* 0x000fe20000010800 */
[----:B------:R-:W-:-:S02]  /*d080*/  FSEL R25, R55, -INF , P2 ;  /* 0xff80000037197808 */ /* 0x000fc40001000000 */
[----:B------:R-:W-:-:S04]  /*d090*/  FMNMX.FTZ R20, R93, R20, !PT ;  /* 0x000000145d147209 */ /* 0x000fc80007810000 */
[----:B------:R-:W-:Y:S01]  /*d0a0*/  FMNMX.FTZ R20, R25, R20, !PT ;  /* 0x0000001419147209 */ /* 0x000fe20007810000 */
[----:B------:R-:W-:-:S04]  /*d0b0*/  FFMA.FTZ R154, R15, R12, -R0 ;  /* 0x0000000c0f9a7223 */ /* 0x000fc80000010800 */
[----:B------:R-:W0:Y:S02]  /*d0c0*/  SHFL.BFLY PT, R15, R20, 0x2, 0x1f ;  /* 0x0c401f00140f7f89 */ /* 0x000e2400000e0000 */
[----:B0-----:R-:W-:-:S05]  /*d0d0*/  FMNMX.FTZ R15, R20, R15, !PT ;  /* 0x0000000f140f7209 */ /* 0x001fca0007810000 */
[----:B------:R-:W0:Y:S01]  /*d0e0*/  SHFL.BFLY PT, R20, R15, 0x1, 0x1f ;  /* 0x0c201f000f147f89 */ /* 0x000e2200000e0000 */
        /* <DEDUP_REMOVED lines=9> */
[----:B------:R-:W-:Y:S01]  /*d180*/  FFMA.FTZ R162, R63, R12, -R0 ;  /* 0x0000000c3fa27223 */ /* 0x000fe20000010800 */
[----:B0-----:R-:W-:-:S04]  /*d190*/  FMNMX.FTZ R20, R15, R20, !PT ;  /* 0x000000140f147209 */ /* 0x001fc80007810000 */
[C---:B------:R-:W-:Y:S01]  /*d1a0*/  FSETP.NEU.FTZ.AND P1, PT, R20.reuse, -INF , PT ;  /* 0xff8000001400780b */ /* 0x040fe20003f3d000 */
[-C--:B------:R-:W-:Y:S01]  /*d1b0*/  FMUL.FTZ R26, R20, R12.reuse ;  /* 0x0000000c141a7220 */ /* 0x080fe20000410000 */
[----:B------:R-:W0:Y:S04]  /*d1c0*/  MUFU.EX2 R152, R152 ;  /* 0x0000009800987308 */ /* 0x000e280000000800 */
[----:B------:R-:W-:Y:S01]  /*d1d0*/  FSEL R26, R26, RZ, P1 ;  /* 0x000000ff1a1a7208 */ /* 0x000fe20000800000 */
[-CC-:B------:R-:W-:Y:S01]  /*d1e0*/  FFMA.FTZ R43, R67, R12.reuse, -R0.reuse ;  /* 0x0000000c432b7223 */ /* 0x180fe20000010800 */
[-CC-:B------:R-:W-:Y:S01]  /*d1f0*/  FFMA.FTZ R156, R45, R12.reuse, -R0.reuse ;  /* 0x0000000c2d9c7223 */ /* 0x180fe20000010800 */
[-CC-:B------:R-:W-:Y:S01]  /*d200*/  FFMA.FTZ R39, R49, R12.reuse, -R0.reuse ;  /* 0x0000000c31277223 */ /* 0x180fe20000010800 */
[-CC-:B------:R-:W-:Y:S01]  /*d210*/  FFMA.FTZ R158, R37, R12.reuse, -R0.reuse ;  /* 0x0000000c259e7223 */ /* 0x180fe20000010800 */
[-C--:B------:R-:W-:Y:S01]  /*d220*/  FFMA.FTZ R29, R53, R12.reuse, -R0 ;  /* 0x0000000c351d7223 */ /* 0x080fe20000010800 */
[-CC-:B------:R-:W-:Y:S01]  /*d230*/  FFMA.FTZ R153, R33, R12.reuse, -R26.reuse ;  /* 0x0000000c21997223 */ /* 0x180fe2000001081a */
[-CC-:B------:R-:W-:Y:S01]  /*d240*/  FFMA.FTZ R0, R27, R12.reuse, -R26.reuse ;  /* 0x0000000c1b007223 */ /* 0x180fe2000001081a */
[----:B------:R-:W1:Y:S01]  /*d250*/  MUFU.EX2 R154, R154 ;  /* 0x0000009a009a7308 */ /* 0x000e620000000800 */
[-CC-:B------:R-:W-:Y:S01]  /*d260*/  FFMA.FTZ R155, R73, R12.reuse, -R26.reuse ;  /* 0x0000000c499b7223 */ /* 0x180fe2000001081a */
[----:B------:R-:W-:-:S06]  /*d270*/  FFMA.FTZ R14, R31, R12, -R26 ;  /* 0x0000000c1f0e7223 */ /* 0x000fcc000001081a */
[----:B------:R-:W-:Y:S01]  /*d280*/  MUFU.EX2 R153, R153 ;  /* 0x0000009900997308 */ /* 0x000fe20000000800 */
[----:B------:R-:W-:Y:S01]  /*d290*/  FFMA.FTZ R165, R75, R12, -R26 ;  /* 0x0000000c4ba57223 */ /* 0x000fe2000001081a */
[----:B------:R-:W-:-:S06]  /*d2a0*/  VIADD R15, R21, 0x38840 ;  /* 0x00038840150f7836 */ /* 0x000fcc0000000000 */
[----:B------:R-:W2:Y:S08]  /*d2b0*/  MUFU.EX2 R0, R0 ;  /* 0x0000000000007308 */ /* 0x000eb00000000800 */
[----:B------:R-:W3:Y:S01]  /*d2c0*/  MUFU.EX2 R55, R55 ;  /* 0x0000003700377308 */ /* 0x000ee20000000800 */
[----:B------:R-:W-:Y:S01]  /*d2d0*/  FFMA.FTZ R30, R35, R12, -R26 ;  /* 0x0000000c231e7223 */ /* 0x000fe2000001081a */
[----:B0-----:R-:W-:-:S06]  /*d2e0*/  FADD.FTZ R33, R152, R51 ;  /* 0x0000003398217221 */ /* 0x001fcc0000010000 */
[----:B------:R-:W0:Y:S01]  /*d2f0*/  MUFU.EX2 R155, R155 ;  /* 0x0000009b009b7308 */ /* 0x000e220000000800 */
[----:B------:R-:W-:-:S07]  /*d300*/  PRMT R24, R190, 0x654, R15 ;  /* 0x00000654be187816 */ /* 0x000fce000000000f */
[----:B------:R-:W5:Y:S01]  /*d310*/  MUFU.EX2 R164, R164 ;  /* 0x000000a400a47308 */ /* 0x000f620000000800 */
[----:B------:R-:W-:Y:S01]  /*d320*/  LOP3.LUT R15, R56, 0x2000000, RZ, 0xfc, !PT ;  /* 0x02000000380f7812 */ /* 0x000fe200078efcff */
[----:B------:R-:W-:-:S06]  /*d330*/  IMAD.MOV.U32 R27, RZ, RZ, 0x40000040 ;  /* 0x40000040ff1b7424 */ /* 0x000fcc00078e00ff */
[----:B------:R-:W4:Y:S01]  /*d340*/  MUFU.EX2 R14, R14 ;  /* 0x0000000e000e7308 */ /* 0x000f220000000800 */
[----:B------:R-:W-:Y:S01]  /*d350*/  FFMA.FTZ R31, R25, R12, -R26 ;  /* 0x0000000c191f7223 */ /* 0x000fe2000001081a */
[----:B-1----:R-:W-:-:S06]  /*d360*/  FADD.FTZ R38, R154, R33 ;  /* 0x000000219a267221 */ /* 0x002fcc0000010000 */
[----:B------:R-:W1:Y:S01]  /*d370*/  MUFU.EX2 R57, R57 ;  /* 0x0000003900397308 */ /* 0x000e620000000800 */
[----:B------:R-:W-:Y:S01]  /*d380*/  IMAD.MOV.U32 R25, RZ, RZ, 0x40000040 ;  /* 0x40000040ff197424 */ /* 0x000fe200078e00ff */
[----:B------:R3:W-:Y:S01]  /*d390*/  SYNCS.ARRIVE.TRANS64.RED.A1T0 RZ, [R24+URZ], RZ ;  /* 0x000000ff18ff79a7 */ /* 0x0007e2000810043f */
[----:B------:R-:W-:-:S05]  /*d3a0*/  R2UR UR11, R27 ;  /* 0x000000001b0b72ca */ /* 0x000fca00000e0000 */
[----:B------:R-:W1:Y:S01]  /*d3b0*/  MUFU.EX2 R165, R165 ;  /* 0x000000a500a57308 */ /* 0x000e620000000800 */
[----:B--2---:R-:W-:Y:S01]  /*d3c0*/  FADD.FTZ R36, R153, R0 ;  /* 0x0000000099247221 */ /* 0x004fe20000010000 */
[----:B---3--:R-:W-:Y:S02]  /*d3d0*/  IMAD R24, R22, 0x1000, R15 ;  /* 0x0000100016187824 */ /* 0x008fe400078e020f */
[----:B------:R-:W-:-:S04]  /*d3e0*/  FFMA.FTZ R167, R77, R12, -R26 ;  /* 0x0000000c4da77223 */ /* 0x000fc8000001081a */
[----:B------:R-:W2:Y:S01]  /*d3f0*/  MUFU.EX2 R166, R166 ;  /* 0x000000a600a67308 */ /* 0x000ea20000000800 */
[----:B------:R-:W-:Y:S01]  /*d400*/  FADD.FTZ R27, R55, R38 ;  /* 0x00000026371b7221 */ /* 0x000fe20000010000 */
[-CC-:B------:R-:W-:Y:S01]  /*d410*/  FFMA.FTZ R28, R81, R12.reuse, -R26.reuse ;  /* 0x0000000c511c7223 */ /* 0x180fe2000001081a */
[-CC-:B------:R-:W-:Y:S01]  /*d420*/  FFMA.FTZ R161, R87, R12.reuse, -R26.reuse ;  /* 0x0000000c57a17223 */ /* 0x180fe2000001081a */
[----:B------:R-:W-:-:S04]  /*d430*/  FFMA.FTZ R32, R85, R12, -R26 ;  /* 0x0000000c55207223 */ /* 0x000fc8000001081a */
[----:B------:R-:W3:Y:S01]  /*d440*/  MUFU.EX2 R30, R30 ;  /* 0x0000001e001e7308 */ /* 0x000ee20000000800 */
[-CC-:B------:R-:W-:Y:S01]  /*d450*/  FFMA.FTZ R163, R79, R12.reuse, -R26.reuse ;  /* 0x0000000c4fa37223 */ /* 0x180fe2000001081a */
[-CC-:B------:R-:W-:Y:S01]  /*d460*/  FFMA.FTZ R34, R83, R12.reuse, -R26.reuse ;  /* 0x0000000c53227223 */ /* 0x180fe2000001081a */
[-CC-:B------:R-:W-:Y:S01]  /*d470*/  FFMA.FTZ R157, R89, R12.reuse, -R26.reuse ;  /* 0x0000000c599d7223 */ /* 0x180fe2000001081a */
[-CC-:B------:R-:W-:Y:S01]  /*d480*/  FFMA.FTZ R91, R91, R12.reuse, -R26.reuse ;  /* 0x0000000c5b5b7223 */ /* 0x180fe2000001081a */
[----:B------:R-:W-:-:S03]  /*d490*/  FFMA.FTZ R93, R93, R12, -R26 ;  /* 0x0000000c5d5d7223 */ /* 0x000fc6000001081a */
[----:B------:R-:W3:Y:S01]  /*d4a0*/  MUFU.EX2 R47, R47 ;  /* 0x0000002f002f7308 */ /* 0x000ee20000000800 */
[----:B------:R-:W-:Y:S01]  /*d4b0*/  R2UR UR7, R25 ;  /* 0x00000000190772ca */ /* 0x000fe200000e0000 */
[----:B------:R-:W-:Y:S02]  /*d4c0*/  VIADD R26, R24, 0x80 ;  /* 0x00000080181a7836 */ /* 0x000fe40000000000 */
[----:B0-----:R-:W-:Y:S01]  /*d4d0*/  FADD.FTZ R25, R155, R36 ;  /* 0x000000249b197221 */ /* 0x001fe20000010000 */
[----:B-----5:R-:W-:Y:S01]  /*d4e0*/  FADD.FTZ R38, R164, R27 ;  /* 0x0000001ba4267221 */ /* 0x020fe20000010000 */
[----:B------:R-:W-:Y:S02]  /*d4f0*/  IMAD.MOV.U32 R27, RZ, RZ, 0x40000040 ;  /* 0x40000040ff1b7424 */ /* 0x000fe400078e00ff */
[----:B------:R-:W0:Y:S01]  /*d500*/  MUFU.EX2 R160, R160 ;  /* 0x000000a000a07308 */ /* 0x000e220000000800 */
[----:B----4-:R-:W-:Y:S01]  /*d510*/  FADD.FTZ R36, R14, R25 ;  /* 0x000000190e247221 */ /* 0x010fe20000010000 */
[----:B------:R-:W-:Y:S01]  /*d520*/  R2UR UR10, R26 ;  /* 0x000000001a0a72ca */ /* 0x000fe200000e0000 */
[----:B-1----:R-:W-:Y:S01]  /*d530*/  FADD.FTZ R33, R57, R38 ;  /* 0x0000002639217221 */ /* 0x002fe20000010000 */
[----:B------:R-:W-:-:S04]  /*d540*/  VIADD R26, R24, 0x100 ;  /* 0x00000100181a7836 */ /* 0x000fc80000000000 */
[----:B------:R-:W1:Y:S01]  /*d550*/  MUFU.EX2 R167, R167 ;  /* 0x000000a700a77308 */ /* 0x000e620000000800 */
[----:B------:R-:W-:Y:S01]  /*d560*/  R2UR UR15, R27 ;  /* 0x000000001b0f72ca */ /* 0x000fe200000e0000 */
[----:B------:R-:W-:Y:S01]  /*d570*/  FADD.FTZ R27, R165, R36 ;  /* 0x00000024a51b7221 */ /* 0x000fe20000010000 */
[----:B--2---:R-:W-:-:S05]  /*d580*/  FADD.FTZ R36, R166, R33 ;  /* 0x00000021a6247221 */ /* 0x004fca0000010000 */
[----:B------:R-:W2:Y:S01]  /*d590*/  MUFU.EX2 R41, R41 ;  /* 0x0000002900297308 */ /* 0x000ea20000000800 */
[----:B------:R-:W-:Y:S01]  /*d5a0*/  R2UR UR14, R26 ;  /* 0x000000001a0e72ca */ /* 0x000fe200000e0000 */
[----:B---3--:R-:W-:-:S06]  /*d5b0*/  FADD.FTZ R26, R30, R27 ;  /* 0x0000001b1e1a7221 */ /* 0x008fcc0000010000 */
[----:B------:R-:W3:Y:S01]  /*d5c0*/  MUFU.EX2 R28, R28 ;  /* 0x0000001c001c7308 */ /* 0x000ee20000000800 */
[----:B------:R-:W-:Y:S01]  /*d5d0*/  FADD.FTZ R27, R47, R36 ;  /* 0x000000242f1b7221 */ /* 0x000fe20000010000 */
[----:B------:R-:W-:-:S06]  /*d5e0*/  IMAD.MOV.U32 R25, RZ, RZ, 0x40000040 ;  /* 0x40000040ff197424 */ /* 0x000fcc00078e00ff */
[----:B------:R-:W4:Y:S01]  /*d5f0*/  MUFU.EX2 R162, R162 ;  /* 0x000000a200a27308 */ /* 0x000f220000000800 */
[----:B0-----:R-:W-:-:S07]  /*d600*/  FADD.FTZ R36, R160, R27 ;  /* 0x0000001ba0247221 */ /* 0x001fce0000010000 */
[----:B------:R-:W0:Y:S01]  /*d610*/  MUFU.EX2 R161, R161 ;  /* 0x000000a100a17308 */ /* 0x000e220000000800 */
[----:B------:R-:W-:-:S07]  /*d620*/  R2UR UR19, R25 ;  /* 0x00000000191372ca */ /* 0x000fce00000e0000 */
[----:B------:R-:W5:Y:S01]  /*d630*/  MUFU.EX2 R43, R43 ;  /* 0x0000002b002b7308 */ /* 0x000f620000000800 */
[----:B-1----:R-:W-:Y:S01]  /*d640*/  FADD.FTZ R25, R167, R26 ;  /* 0x0000001aa7197221 */ /* 0x002fe20000010000 */
[----:B--2---:R-:W-:-:S06]  /*d650*/  FADD.FTZ R27, R41, R36 ;  /* 0x00000024291b7221 */ /* 0x004fcc0000010000 */
[----:B------:R-:W1:Y:S01]  /*d660*/  MUFU.EX2 R32, R32 ;  /* 0x0000002000207308 */ /* 0x000e620000000800 */
[----:B------:R-:W-:Y:S01]  /*d670*/  R2UR UR6, R24 ;  /* 0x00000000180672ca */ /* 0x000fe200000e0000 */
[----:B---3--:R-:W-:Y:S01]  /*d680*/  FADD.FTZ R26, R28, R25 ;  /* 0x000000191c1a7221 */ /* 0x008fe20000010000 */
[----:B------:R-:W-:-:S05]  /*d690*/  F2FP.F16.F32.PACK_AB R155, R14, R155 ;  /* 0x0000009b0e9b723e */ /* 0x000fca00000000ff */
[----:B------:R-:W2:Y:S01]  /*d6a0*/  MUFU.EX2 R163, R163 ;  /* 0x000000a300a37308 */ /* 0x000ea20000000800 */
[----:B------:R-:W-:Y:S02]  /*d6b0*/  VIADD R24, R24, 0x180 ;  /* 0x0000018018187836 */ /* 0x000fe40000000000 */
[----:B----4-:R-:W-:-:S05]  /*d6c0*/  FADD.FTZ R14, R162, R27 ;  /* 0x0000001ba20e7221 */ /* 0x010fca0000010000 */
[----:B------:R-:W3:Y:S01]  /*d6d0*/  MUFU.EX2 R156, R156 ;  /* 0x0000009c009c7308 */ /* 0x000ee20000000800 */
[----:B0-----:R-:W-:-:S07]  /*d6e0*/  FADD.FTZ R25, R161, R26 ;  /* 0x0000001aa1197221 */ /* 0x001fce0000010000 */
[----:B------:R-:W0:Y:S01]  /*d6f0*/  MUFU.EX2 R34, R34 ;  /* 0x0000002200227308 */ /* 0x000e220000000800 */
[----:B------:R-:W-:Y:S01]  /*d700*/  R2UR UR18, R24 ;  /* 0x00000000181272ca */ /* 0x000fe200000e0000 */
[----:B-----5:R-:W-:Y:S01]  /*d710*/  FADD.FTZ R27, R43, R14 ;  /* 0x0000000e2b1b7221 */ /* 0x020fe20000010000 */
[----:B------:R-:W-:-:S05]  /*d720*/  F2FP.F16.F32.PACK_AB R153, R0, R153 ;  /* 0x000000990099723e */ /* 0x000fca00000000ff */
[----:B------:R-:W4:Y:S01]  /*d730*/  MUFU.EX2 R39, R39 ;  /* 0x0000002700277308 */ /* 0x000f220000000800 */
[----:B-1----:R-:W-:-:S07]  /*d740*/  FADD.FTZ R0, R32, R25 ;  /* 0x0000001920007221 */ /* 0x002fce0000010000 */
[----:B------:R-:W1:Y:S01]  /*d750*/  MUFU.EX2 R157, R157 ;  /* 0x0000009d009d7308 */ /* 0x000e620000000800 */
[----:B--2---:R-:W-:-:S07]  /*d760*/  FADD.FTZ R25, R163, R0 ;  /* 0x00000000a3197221 */ /* 0x004fce0000010000 */
[----:B------:R-:W2:Y:S08]  /*d770*/  MUFU.EX2 R158, R158 ;  /* 0x0000009e009e7308 */ /* 0x000eb00000000800 */
[----:B------:R-:W-:Y:S08]  /*d780*/  MUFU.EX2 R29, R29 ;  /* 0x0000001d001d7308 */ /* 0x000ff00000000800 */
[----:B------:R-:W5:Y:S08]  /*d790*/  MUFU.EX2 R24, R91 ;  /* 0x0000005b00187308 */ /* 0x000f700000000800 */
[----:B------:R-:W-:Y:S08]  /*d7a0*/  MUFU.EX2 R93, R93 ;  /* 0x0000005d005d7308 */ /* 0x000ff00000000800 */
[----:B------:R-:W5:Y:S01]  /*d7b0*/  MUFU.EX2 R14, R31 ;  /* 0x0000001f000e7308 */ /* 0x000f620000000800 */
[----:B---3--:R-:W-:Y:S01]  /*d7c0*/  FADD.FTZ R26, R156, R27 ;  /* 0x0000001b9c1a7221 */ /* 0x008fe20000010000 */
[----:B0-----:R-:W-:Y:S01]  /*d7d0*/  FADD.FTZ R0, R34, R25 ;  /* 0x0000001922007221 */ /* 0x001fe20000010000 */
[----:B------:R-:W-:-:S02]  /*d7e0*/  F2FP.F16.F32.PACK_AB R152, R51, R152 ;  /* 0x000000983398723e */ /* 0x000fc400000000ff */
[----:B----4-:R-:W-:Y:S01]  /*d7f0*/  FADD.FTZ R27, R39, R26 ;  /* 0x0000001a271b7221 */ /* 0x010fe20000010000 */
[----:B-1----:R-:W-:Y:S01]  /*d800*/  FADD.FTZ R25, R157, R0 ;  /* 0x000000009d197221 */ /* 0x002fe20000010000 */
[----:B------:R-:W-:Y:S01]  /*d810*/  F2FP.F16.F32.PACK_AB R154, R55, R154 ;  /* 0x0000009a379a723e */ /* 0x000fe200000000ff */
[----:B------:R-:W-:Y:S01]  /*d820*/  BAR.SYNC.DEFER_BLOCKING 0xf, 0x100 ;  /* 0x03c4000000007b1d */ /* 0x000fe20000010000 */
[----:B------:R-:W-:Y:S01]  /*d830*/  F2FP.F16.F32.PACK_AB R164, R57, R164 ;  /* 0x000000a439a4723e */ /* 0x000fe200000000ff */
[----:B--2---:R-:W-:Y:S01]  /*d840*/  FADD.FTZ R0, R158, R27 ;  /* 0x0000001b9e007221 */ /* 0x004fe20000010000 */
[----:B------:R-:W-:Y:S02]  /*d850*/  F2FP.F16.F32.PACK_AB R165, R30, R165 ;  /* 0x000000a51ea5723e */ /* 0x000fe400000000ff */
[----:B------:R-:W-:Y:S02]  /*d860*/  F2FP.F16.F32.PACK_AB R166, R47, R166 ;  /* 0x000000a62fa6723e */ /* 0x000fe400000000ff */
[----:B------:R-:W-:Y:S01]  /*d870*/  F2FP.F16.F32.PACK_AB R167, R28, R167 ;  /* 0x000000a71ca7723e */ /* 0x000fe200000000ff */
[----:B-----5:R-:W-:Y:S01]  /*d880*/  FADD.FTZ R26, R24, R25 ;  /* 0x00000019181a7221 */ /* 0x020fe20000010000 */
        /* <DEDUP_REMOVED lines=8> */
[----:B------:R-:W-:Y:S01]  /*d910*/  STSM.16.M88.4 [R227+0x36400], R152 ;  /* 0x03640098e3007844 */ /* 0x000fe20000000200 */
[----:B------:R-:W-:Y:S01]  /*d920*/  FADD.FTZ R0, R29, R0 ;  /* 0x000000001d007221 */ /* 0x000fe20000010000 */
[----:B------:R-:W-:Y:S02]  /*d930*/  FADD.FTZ R169, R93, R26 ;  /* 0x0000001a5da97221 */ /* 0x000fe40000010000 */
[----:B------:R0:W-:Y:S04]  /*d940*/  STSM.16.M88.4 [R58], R164 ;  /* 0x000000a43a007844 */ /* 0x0001e80000000200 */
[----:B------:R1:W-:Y:S04]  /*d950*/  STSM.16.M88.4 [R228], R160 ;  /* 0x000000a0e4007844 */ /* 0x0003e80000000200 */
[----:B------:R1:W-:Y:S01]  /*d960*/  STSM.16.M88.4 [R229], R156 ;  /* 0x0000009ce5007844 */ /* 0x0003e20000000200 */
[----:B0-----:R-:W-:-:S06]  /*d970*/  WARPGROUP.ARRIVE ;  /* 0x00000000000079c5 */ /* 0x001fcc0000000000 */
        /* <DEDUP_REMOVED lines=8> */
[----:B------:R-:W-:Y:S01]  /*da00*/  HGMMA.64x256x16.F32 R24, R160, gdesc[UR12].tnspB, R24, gsb0 ;  /* 0x43e0000ca0187df0 */ /* 0x000fe20008000818 */
[----:B------:R-:W-:Y:S02]  /*da10*/  FADD.FTZ R14, R14, R169 ;  /* 0x000000a90e0e7221 */ /* 0x000fe40000010000 */
        /* <DEDUP_REMOVED lines=15> */
.L_x_8691:
[----:B------:R-:W2:Y:S01]  /*db10*/  LDL R154, [R1+0xc] ;  /* 0x00000c00019a7983 */ /* 0x000ea20000100800 */
[----:B------:R-:W-:Y:S01]  /*db20*/  VIADD R21, R21, 0x38860 ;  /* 0x0003886015157836 */ /* 0x000fe20000000000 */
[----:B------:R-:W0:Y:S01]  /*db30*/  @P5 LDC R152, c[0x0][0x44c] ;  /* 0x00011300ff985b82 */ /* 0x000e220000000800 */
[----:B------:R-:W-:Y:S01]  /*db40*/  IMAD.MOV.U32 R153, RZ, RZ, R214 ;  /* 0x000000ffff997224 */ /* 0x000fe200078e00d6 */
[----:B------:R-:W-:Y:S01]  /*db50*/  ULDC UR36, c[0x0][0xa80] ;  /* 0x0002a00000247ab9 */ /* 0x000fe20000000800 */
[----:B------:R-:W-:Y:S01]  /*db60*/  ULDC UR37, c[0x0][0xa80] ;  /* 0x0002a00000257ab9 */ /* 0x000fe20000000800 */
[----:B------:R-:W-:Y:S01]  /*db70*/  PRMT R21, R190, 0x654, R21 ;  /* 0x00000654be157816 */ /* 0x000fe20000000015 */
[----:B------:R-:W-:Y:S03]  /*db80*/  BSSY B1, `(.L_x_8692) ;  /* 0x0000397000017945 */ /* 0x000fe60003800000 */
[----:B------:R1:W-:Y:S02]  /*db90*/  SYNCS.ARRIVE.TRANS64.RED.A1T0 RZ, [R21+URZ], RZ ;  /* 0x000000ff15ff79a7 */ /* 0x0003e4000810043f */
[----:B-1----:R-:W1:Y:S01]  /*dba0*/  @P5 LDC R21, c[0x0][0x450] ;  /* 0x00011400ff155b82 */ /* 0x002e620000000800 */
[----:B0-----:R-:W-:-:S05]  /*dbb0*/  @P5 IMAD.HI.U32 R152, R214, R152, RZ ;  /* 0x00000098d6985227 */ /* 0x001fca00078e00ff */
[----:B-1----:R-:W-:-:S04]  /*dbc0*/  @P5 SHF.R.U32.HI R153, RZ, R21, R152 ;  /* 0x00000015ff995219 */ /* 0x002fc80000011698 */
[----:B------:R-:W-:-:S04]  /*dbd0*/  IADD3 R21, R153, R213, -R208 ;  /* 0x000000d599157210 */ /* 0x000fc80007ffe8d0 */
[----:B------:R-:W-:-:S04]  /*dbe0*/  SHF.R.S32.HI R152, RZ, 0x1f, R21 ;  /* 0x0000001fff987819 */ /* 0x000fc80000011415 */
[----:B------:R-:W-:Y:S01]  /*dbf0*/  LEA.HI R152, R152, R21, RZ, 0x6 ;  /* 0x0000001598987211 */ /* 0x000fe200078f30ff */
[----:B------:R-:W-:-:S03]  /*dc00*/  VIADD R21, R168, 0xfffffffe ;  /* 0xfffffffea8157836 */ /* 0x000fc60000000000 */
[----:B------:R-:W-:-:S04]  /*dc10*/  SHF.R.S32.HI R211, RZ, 0x6, R152 ;  /* 0x00000006ffd37819 */ /* 0x000fc80000011498 */
[----:B--2---:R-:W-:-:S04]  /*dc20*/  VIMNMX R211, R154, R211, !PT ;  /* 0x000000d39ad37248 */ /* 0x004fc80007fe0100 */
[----:B------:R-:W-:-:S13]  /*dc30*/  ISETP.GE.AND P1, PT, R21, R211, PT ;  /* 0x000000d31500720c */ /* 0x000fda0003f26270 */
[----:B------:R-:W-:Y:S05]  /*dc40*/  @!P1 BRA `(.L_x_8693) ;  /* 0x0000003800289947 */ /* 0x000fea0003800000 */
[----:B------:R-:W-:Y:S01]  /*dc50*/  BSSY B0, `(.L_x_8693) ;  /* 0x0000389000007945 */ /* 0x000fe20003800000 */
[----:B------:R-:W-:Y:S02]  /*dc60*/  IMAD.MOV.U32 R198, RZ, RZ, R20 ;  /* 0x000000ffffc67224 */ /* 0x000fe400078e0014 */
[----:B------:R-:W-:Y:S02]  /*dc70*/  IMAD.MOV.U32 R197, RZ, RZ, R13 ;  /* 0x000000ffffc57224 */ /* 0x000fe400078e000d */
[----:B------:R-:W-:-:S07]  /*dc80*/  IMAD.MOV.U32 R199, RZ, RZ, R22 ;  /* 0x000000ffffc77224 */ /* 0x000fce00078e0016 */
.L_x_8706:
[----:B------:R-:W-:-:S05]  /*dc90*/  VIADD R22, R199, 0x1 ;  /* 0x00000001c7167836 */ /* 0x000fca0000000000 */
[----:B------:R-:W-:-:S04]  /*dca0*/  ISETP.NE.AND P1, PT, R22, 0x2, PT ;  /* 0x000000021600780c */ /* 0x000fc80003f25270 */
[----:B------:R-:W-:Y:S02]  /*dcb0*/  SEL R12, RZ, 0x1, P1 ;  /* 0x00000001ff0c7807 */ /* 0x000fe40000800000 */
[----:B------:R-:W-:Y:S02]  /*dcc0*/  SEL R22, R22, RZ, P1 ;  /* 0x000000ff16167207 */ /* 0x000fe40000800000 */
[----:B------:R-:W-:Y:S01]  /*dcd0*/  LOP3.LUT R23, R23, R12, RZ, 0x3c, !PT ;  /* 0x0000000c17177212 */ /* 0x000fe200078e3cff */
[----:B0-----:R-:W-:Y:S06]  /*dce0*/  @!P0 BRA `(.L_x_8694) ;  /* 0x0000000000048947 */ /* 0x001fec0003800000 */
[----:B------:R-:W-:Y:S01]  /*dcf0*/  BPT.TRAP 0x1 ;  /* 0x000000040000795c */ /* 0x000fe20000300000 */
.L_x_8694:
[----:B------:R-:W-:Y:S01]  /*dd00*/  IMAD R196, R22, 0x8, R17 ;  /* 0x0000000816c47824 */ /* 0x000fe200078e0211 */
[----:B------:R-:W-:-:S04]  /*dd10*/  SHF.L.U32 R20, R23, 0x1f, RZ ;  /* 0x0000001f17147819 */ /* 0x000fc800000006ff */
[----:B------:R0:W1:Y:S01]  /*dd20*/  SYNCS.PHASECHK.TRANS64.TRYWAIT P1, [R196+URZ+0x38830], R20 ;  /* 0x03883014c40075a7 */ /* 0x000062000802017f */
[----:B------:R-:W-:Y:S05]  /*dd30*/  @!P0 BRA `(.L_x_8695) ;  /* 0x0000000000048947 */ /* 0x000fea0003800000 */
[----:B------:R-:W-:Y:S01]  /*dd40*/  BPT.TRAP 0x1 ;  /* 0x000000040000795c */ /* 0x000fe20000300000 */
.L_x_8695:
[----:B------:R-:W-:Y:S01]  /*dd50*/  BSSY B2, `(.L_x_8696) ;  /* 0x0000006000027945 */ /* 0x000fe20003800000 */
[----:B------:R-:W-:Y:S02]  /*dd60*/  IMAD R154, R22, 0x200, R207 ;  /* 0x00000200169a7824 */ /* 0x000fe400078e02cf */
[----:B------:R-:W-:Y:S01]  /*dd70*/  IMAD.MOV.U32 R155, RZ, RZ, 0x40000040 ;  /* 0x40000040ff9b7424 */ /* 0x000fe200078e00ff */
[----:B-1----:R-:W-:Y:S06]  /*dd80*/  @P1 BRA `(.L_x_8697) ;  /* 0x0000000000081947 */ /* 0x002fec0003800000 */
[----:B------:R-:W1:Y:S02]  /*dd90*/  SYNCS.PHASECHK.TRANS64.TRYWAIT P1, [R196+URZ+0x38830], R20 ;  /* 0x03883014c40075a7 */ /* 0x000e64000802017f */
[----:B-1----:R-:W-:Y:S05]  /*dda0*/  @!P1 BRA `(.L_x_8698) ;  /* 0x0000016400789947 */ /* 0x002fea0003800000 */
.L_x_8697:
[----:B------:R-:W-:Y:S05]  /*ddb0*/  BSYNC B2 ;  /* 0x0000000000027941 */ /* 0x000fea0003800000 */
.L_x_8696:
        /* <DEDUP_REMOVED lines=36> */
.L_x_8699:
[----:B------:R2:W3:Y:S01]  /*e000*/  SYNCS.PHASECHK.TRANS64.TRYWAIT P1, [R196+URZ+0x38850], R20 ;  /* 0x03885014c40075a7 */ /* 0x0004e2000802017f */
[----:B------:R-:W-:Y:S05]  /*e010*/  @!P0 BRA `(.L_x_8700) ;  /* 0x0000000000048947 */ /* 0x000fea0003800000 */
[----:B------:R-:W-:Y:S01]  /*e020*/  BPT.TRAP 0x1 ;  /* 0x000000040000795c */ /* 0x000fe20000300000 */
.L_x_8700:
[----:B------:R-:W-:Y:S04]  /*e030*/  BSSY B2, `(.L_x_8701) ;  /* 0x0000004000027945 */ /* 0x000fe80003800000 */
[----:B---3--:R-:W-:Y:S05]  /*e040*/  @P1 BRA `(.L_x_8702) ;  /* 0x0000000000081947 */ /* 0x008fea0003800000 */
[----:B------:R-:W3:Y:S02]  /*e050*/  SYNCS.PHASECHK.TRANS64.TRYWAIT P1, [R196+URZ+0x38850], R20 ;  /* 0x03885014c40075a7 */ /* 0x000ee4000802017f */
[----:B---3--:R-:W-:Y:S05]  /*e060*/  @!P1 BRA `(.L_x_8703) ;  /* 0x0000016000dc9947 */ /* 0x008fea0003800000 */
.L_x_8702:
[----:B------:R-:W-:Y:S05]  /*e070*/  BSYNC B2 ;  /* 0x0000000000027941 */ /* 0x000fea0003800000 */
.L_x_8701:
[----:B------:R-:W-:Y:S01]  /*e080*/  IMAD R200, R22, 0x1000, R209 ;  /* 0x0000100016c87824 */ /* 0x000fe200078e02d1 */
[----:B------:R-:W-:Y:S01]  /*e090*/  R2UR UR4, R2 ;  /* 0x00000000020472ca */ /* 0x000fe200000e0000 */
[----:B------:R-:W-:Y:S01]  /*e0a0*/  IMAD.MOV.U32 R201, RZ, RZ, 0x40000040 ;  /* 0x40000040ffc97424 */ /* 0x000fe200078e00ff */
[----:B------:R-:W-:Y:S01]  /*e0b0*/  R2UR UR5, R3 ;  /* 0x00000000030572ca */ /* 0x000fe200000e0000 */
[----:B------:R-:W-:Y:S01]  /*e0c0*/  WARPGROUP.ARRIVE ;  /* 0x00000000000079c5 */ /* 0x000fe20000000000 */
[----:B------:R-:W-:Y:S01]  /*e0d0*/  R2UR UR6, R200 ;  /* 0x00000000c80672ca */ /* 0x000fe200000e0000 */
[----:B------:R-:W-:Y:S01]  /*e0e0*/  VIADD R12, R2, 0x2 ;  /* 0x00000002020c7836 */ /* 0x000fe20000000000 */
[----:B------:R-:W-:Y:S01]  /*e0f0*/  R2UR UR7, R201 ;  /* 0x00000000c90772ca */ /* 0x000fe200000e0000 */
[----:B------:R-:W-:Y:S02]  /*e100*/  IMAD.MOV.U32 R13, RZ, RZ, 0x40000040 ;  /* 0x40000040ff0d7424 */ /* 0x000fe400078e00ff */
[----:B------:R-:W4:Y:S01]  /*e110*/  S2R R202, SR_TID.X ;  /* 0x0000000000ca7919 */ /* 0x000f220000002100 */
[----:B------:R-:W-:-:S02]  /*e120*/  VIADD R201, R200, 0x800 ;  /* 0x00000800c8c97836 */ /* 0x000fc40000000000 */
[----:B------:R-:W-:Y:S02]  /*e130*/  VIADD R204, R2, 0x800 ;  /* 0x0000080002cc7836 */ /* 0x000fe40000000000 */
[----:B------:R-:W-:Y:S02]  /*e140*/  IMAD.MOV.U32 R203, RZ, RZ, 0x40000040 ;  /* 0x40000040ffcb7424 */ /* 0x000fe400078e00ff */
[----:B------:R-:W-:-:S03]  /*e150*/  IMAD.MOV.U32 R205, RZ, RZ, 0xa00 ;  /* 0x00000a00ffcd7424 */ /* 0x000fc600078e00ff */
        /* <DEDUP_REMOVED lines=9> */
[----:B----4-:R-:W-:Y:S01]  /*e1f0*/  SHF.R.U32.HI R202, RZ, 0x7, R202 ;  /* 0x00000007ffca7819 */ /* 0x010fe200000116ca */
[----:B------:R-:W-:Y:S02]  /*e200*/  WARPGROUP.DEPBAR.LE gsb0, 0x0 ;  /* 0x00008000000079c5 */ /* 0x000fe40000010000 */
[----:B------:R-:W-:-:S08]  /*e210*/  WARPGROUP.ARRIVE ;  /* 0x00000000000079c5 */ /* 0x000fd00000000000 */
        /* <DEDUP_REMOVED lines=148> */
[----:B------:R-:W-:Y:S02]  /*eb60*/  R2UR UR6, R12 ;  /* 0x000000000c0672ca */ /* 0x000fe400000e0000 */
[----:B------:R-:W-:Y:S01]  /*eb70*/  R2UR UR7, R13 ;  /* 0x000000000d0772ca */ /* 0x000fe200000e0000 */
[----:B------:R-:W4:Y:S01]  /*eb80*/  SHFL.IDX PT, R12, R202, RZ, 0x1f ;  /* 0x00001fffca0c7589 */ /* 0x000f2200000e0000 */
[----:B------:R-:W-:Y:S01]  /*eb90*/  IMAD.MOV.U32 R13, RZ, RZ, 0x40000040 ;  /* 0x40000040ff0d7424 */ /* 0x000fe200078e00ff */
[----:B----4-:R-:W-:-:S04]  /*eba0*/  ISETP.GT.AND P1, PT, R12, 0x7f, PT ;  /* 0x0000007f0c00780c */ /* 0x010fc80003f24270 */
[----:B0123--:R-:W-:Y:S02]  /*ebb0*/  SEL R20, RZ, 0x2, !P1 ;  /* 0x00000002ff147807 */ /* 0x00ffe40004800000 */
[----:B------:R-:W-:-:S03]  /*ebc0*/  SEL R205, R205, 0x980, P1 ;  /* 0x00000980cdcd7807 */ /* 0x000fc60000800000 */
[----:B------:R-:W-:Y:S01]  /*ebd0*/  IMAD.IADD R12, R20, 0x1, R201 ;  /* 0x00000001140c7824 */ /* 0x000fe200078e02c9 */
[----:B------:R-:W-:Y:S01]  /*ebe0*/  LOP3.LUT R205, R205, 0xa00, RZ, 0xc0, !PT ;  /* 0x00000a00cdcd7812 */ /* 0x000fe200078ec0ff */
[----:B------:R-:W-:Y:S02]  /*ebf0*/  WARPGROUP.DEPBAR.LE gsb0, 0x0 ;  /* 0x00008000000079c5 */ /* 0x000fe40000010000 */
[----:B------:R-:W-:-:S06]  /*ec00*/  WARPGROUP.ARRIVE ;  /* 0x00000000000079c5 */ /* 0x000fcc0000000000 */
[----:B------:R-:W-:Y:S01]  /*ec10*/  HGMMA.64x64x16.F32 R152, gdesc[UR4], R152, gsb0 ;  /* 0x00e00000049879f0 */ /* 0x000fe20008000898 */
[----:B------:R-:W-:Y:S01]  /*ec20*/  R2UR UR6, R12 ;  /* 0x000000000c0672ca */ /* 0x000fe200000e0000 */
[----:B------:R-:W-:Y:S01]  /*ec30*/  IMAD.IADD R12, R204, 0x1, R20 ;  /* 0x00000001cc0c7824 */ /* 0x000fe200078e0214 */
[----:B------:R-:W-:Y:S01]  /*ec40*/  R2UR UR7, R13 ;  /* 0x000000000d0772ca */ /* 0x000fe200000e0000 */
[----:B------:R-:W-:-:S03]  /*ec50*/  IMAD.MOV.U32 R13, RZ, RZ, 0x40000040 ;  /* 0x40000040ff0d7424 */ /* 0x000fc600078e00ff */
[----:B------:R-:W-:Y:S01]  /*ec60*/  R2UR UR4, R12 ;  /* 0x000000000c0472ca */ /* 0x000fe200000e0000 */
[----:B------:R-:W-:Y:S01]  /*ec70*/  IMAD.MOV.U32 R12, RZ, RZ, 0x4 ;  /* 0x00000004ff0c7424 */ /* 0x000fe200078e00ff */
[----:B------:R-:W-:-:S04]  /*ec80*/  R2UR UR5, R13 ;  /* 0x000000000d0572ca */ /* 0x000fc800000e0000 */
[C---:B------:R-:W-:Y:S02]  /*ec90*/  SEL R13, R12.reuse, 0x2, P1 ;  /* 0x000000020c0d7807 */ /* 0x040fe40000800000 */
[----:B------:R-:W-:-:S03]  /*eca0*/  SEL R12, R12, 0x6, !P1 ;  /* 0x000000060c0c7807 */ /* 0x000fc60004800000 */
[----:B------:R-:W-:Y:S01]  /*ecb0*/  IMAD.IADD R202, R201, 0x1, R13 ;  /* 0x00000001c9ca7824 */ /* 0x000fe200078e020d */
        /* <DEDUP_REMOVED lines=21> */
[----:B------:R-:W-:Y:S01]  /*ee10*/  VIADD R201, R2, 0xa00 ;  /* 0x00000a0002c97836 */ /* 0x000fe20000000000 */
[----:B------:R-:W-:Y:S02]  /*ee20*/  R2UR UR6, R202 ;  /* 0x00000000ca0672ca */ /* 0x000fe400000e0000 */
[----:B------:R-:W-:Y:S01]  /*ee30*/  R2UR UR7, R203 ;  /* 0x00000000cb0772ca */ /* 0x000fe200000e0000 */
[----:B------:R-:W-:Y:S01]  /*ee40*/  IMAD.MOV.U32 R203, RZ, RZ, 0x40000040 ;  /* 0x40000040ffcb7424 */ /* 0x000fe200078e00ff */
[----:B------:R-:W-:-:S02]  /*ee50*/  IADD3 R202, R204, R205, R2 ;  /* 0x000000cdccca7210 */ /* 0x000fc40007ffe002 */
[----:B------:R-:W-:Y:S01]  /*ee60*/  IADD3 R204, R204, R205, R200 ;  /* 0x000000cdcccc7210 */ /* 0x000fe20007ffe0c8 */
        /* <DEDUP_REMOVED lines=9> */
[----:B------:R-:W-:Y:S01]  /*ef00*/  VIADD R204, R200, 0xa00 ;  /* 0x00000a00c8cc7836 */ /* 0x000fe20000000000 */
[----:B------:R-:W-:Y:S01]  /*ef10*/  R2UR UR7, R205 ;  /* 0x00000000cd0772ca */ /* 0x000fe200000e0000 */
        /* <DEDUP_REMOVED lines=25> */
[----:B------:R-:W-:Y:S01]  /*f0b0*/  VIADD R201, R2, 0xc00 ;  /* 0x00000c0002c97836 */ /* 0x000fe20000000000 */
[----:B------:R-:W-:Y:S02]  /*f0c0*/  WARPGROUP.DEPBAR.LE gsb0, 0x0 ;  /* 0x00008000000079c5 */ /* 0x000fe40000010000 */
[----:B------:R-:W-:-:S07]  /*f0d0*/  WARPGROUP.ARRIVE ;  /* 0x00000000000079c5 */ /* 0x000fce0000000000 */
        /* <DEDUP_REMOVED lines=76> */
[----:B------:R-:W-:Y:S02]  /*f5a0*/  WARPGROUP.DEPBAR.LE gsb0, 0x0 ;  /* 0x00008000000079c5 */ /* 0x000fe40000010000 */
[----:B------:R-:W-:-:S10]  /*f5b0*/  WARPGROUP.ARRIVE ;  /* 0x00000000000079c5 */ /* 0x000fd40000000000 */
        /* <DEDUP_REMOVED lines=15> */
[----:B------:R-:W-:Y:S02]  /*f6b0*/  IMAD.MOV.U32 R203, RZ, RZ, 0x40000040 ;  /* 0x40000040ffcb7424 */ /* 0x000fe400078e00ff */
[----:B------:R-:W-:Y:S01]  /*f6c0*/  IMAD.MOV.U32 R13, RZ, RZ, 0x40000040 ;  /* 0x40000040ff0d7424 */ /* 0x000fe200078e00ff */
[----:B------:R-:W-:Y:S01]  /*f6d0*/  R2UR UR6, R202 ;  /* 0x00000000ca0672ca */ /* 0x000fe200000e0000 */
[----:B------:R-:W-:Y:S01]  /*f6e0*/  IMAD.IADD R202, R204, 0x1, R12 ;  /* 0x00000001ccca7824 */ /* 0x000fe200078e020c */
[----:B------:R-:W-:Y:S01]  /*f6f0*/  R2UR UR7, R203 ;  /* 0x00000000cb0772ca */ /* 0x000fe200000e0000 */
[----:B------:R-:W-:-:S02]  /*f700*/  IMAD.IADD R12, R12, 0x1, R201 ;  /* 0x000000010c0c7824 */ /* 0x000fc400078e02c9 */
[----:B------:R-:W-:Y:S02]  /*f710*/  IMAD.MOV.U32 R203, RZ, RZ, 0x40000040 ;  /* 0x40000040ffcb7424 */ /* 0x000fe400078e00ff */
[----:B------:R-:W-:-:S05]  /*f720*/  IMAD.MOV.U32 R201, RZ, RZ, 0x40 ;  /* 0x00000040ffc97424 */ /* 0x000fca00078e00ff */
[----:B------:R-:W-:-:S04]  /*f730*/  SEL R201, R201, 0x3e, P1 ;  /* 0x0000003ec9c97807 */ /* 0x000fc80000800000 */
[----:B------:R-:W-:Y:S01]  /*f740*/  LOP3.LUT R201, R201, 0x6, RZ, 0xc0, !PT ;  /* 0x00000006c9c97812 */ /* 0x000fe200078ec0ff */
[----:B------:R-:W-:Y:S02]  /*f750*/  WARPGROUP.DEPBAR.LE gsb0, 0x0 ;  /* 0x00008000000079c5 */ /* 0x000fe40000010000 */
[----:B------:R-:W-:-:S06]  /*f760*/  WARPGROUP.ARRIVE ;  /* 0x00000000000079c5 */ /* 0x000fcc0000000000 */
[----:B------:R-:W-:Y:S01]  /*f770*/  HGMMA.64x64x16.F32 R152, gdesc[UR4], R152, gsb0 ;  /* 0x00e00000049879f0 */ /* 0x000fe20008000898 */
[----:B------:R-:W-:Y:S02]  /*f780*/  R2UR UR4, R202 ;  /* 0x00000000ca0472ca */ /* 0x000fe400000e0000 */
[----:B------:R-:W-:Y:S02]  /*f790*/  R2UR UR5, R203 ;  /* 0x00000000cb0572ca */ /* 0x000fe400000e0000 */
[----:B------:R-:W-:Y:S02]  /*f7a0*/  R2UR UR6, R12 ;  /* 0x000000000c0672ca */ /* 0x000fe400000e0000 */
[----:B------:R-:W-:Y:S01]  /*f7b0*/  R2UR UR7, R13 ;  /* 0x000000000d0772ca */ /* 0x000fe200000e0000 */
[----:B------:R-:W-:-:S05]  /*f7c0*/  IMAD.MOV.U32 R13, RZ, RZ, 0x1000 ;  /* 0x00001000ff0d7424 */ /* 0x000fca00078e00ff */
[----:B------:R-:W-:-:S04]  /*f7d0*/  SEL R13, R13, 0xf80, P1 ;  /* 0x00000f800d0d7807 */ /* 0x000fc80000800000 */
        /* <DEDUP_REMOVED lines=18> */
.L_x_8704:
[----:B------:R-:W2:Y:S01]  /*f900*/  LDL R12, [R1+0x18] ;  /* 0x00001800010c7983 */ /* 0x000ea20000100800 */
[----:B------:R-:W0:Y:S03]  /*f910*/  LDC R13, c[0x0][0x448] ;  /* 0x00011200ff0d7b82 */ /* 0x000e260000000800 */
[----:B------:R-:W3:Y:S04]  /*f920*/  LDL R200, [R1+0x10] ;  /* 0x0000100001c87983 */ /* 0x000ee80000100800 */
[----:B------:R-:W4:Y:S01]  /*f930*/  LDL R203, [R1] ;  /* 0x0000000001cb7983 */ /* 0x000f220000100800 */
[----:B0-----:R-:W-:-:S13]  /*f940*/  ISETP.NE.AND P1, PT, R13, 0x1, PT ;  /* 0x000000010d00780c */ /* 0x001fda0003f25270 */
[----:B------:R-:W0:Y:S08]  /*f950*/  @P1 LDC R20, c[0x0][0x44c] ;  /* 0x00011300ff141b82 */ /* 0x000e300000000800 */
[----:B------:R-:W1:Y:S01]  /*f960*/  @P1 LDC R13, c[0x0][0x450] ;  /* 0x00011400ff0d1b82 */ /* 0x000e620000000800 */
[----:B------:R-:W-:-:S04]  /*f970*/  LOP3.LUT R16, R16, 0xfff7ffff, RZ, 0xc0, !PT ;  /* 0xfff7ffff10107812 */ /* 0x000fc800078ec0ff */
[----:B------:R-:W-:-:S04]  /*f980*/  @P0 LOP3.LUT R16, R16, 0x80000, RZ, 0xfc, !PT ;  /* 0x0008000010100812 */ /* 0x000fc800078efcff */
[----:B------:R-:W-:Y:S01]  /*f990*/  LOP3.LUT R16, R16, 0xffefffff, RZ, 0xc0, !PT ;  /* 0xffefffff10107812 */ /* 0x000fe200078ec0ff */
[----:B--2---:R-:W-:-:S04]  /*f9a0*/  IMAD.IADD R12, R12, 0x1, R214 ;  /* 0x000000010c0c7824 */ /* 0x004fc800078e02d6 */
[----:B0-----:R-:W-:-:S05]  /*f9b0*/  @P1 IMAD.HI.U32 R20, R12, R20, RZ ;  /* 0x000000140c141227 */ /* 0x001fca00078e00ff */
[----:B-1----:R-:W-:-:S05]  /*f9c0*/  @P1 SHF.R.U32.HI R12, RZ, R13, R20 ;  /* 0x0000000dff0c1219 */ /* 0x002fca0000011614 */
[----:B------:R-:W0:Y:S01]  /*f9d0*/  SHFL.IDX PT, R13, R12, RZ, 0x1c1f ;  /* 0x001c1fff0c0d7589 */ /* 0x000e2200000e0000 */
[----:B------:R-:W-:-:S03]  /*f9e0*/  IMAD.MOV.U32 R20, RZ, RZ, -0x40 ;  /* 0xffffffc0ff147424 */ /* 0x000fc600078e00ff */
[----:B------:R-:W1:Y:S01]  /*f9f0*/  SHFL.IDX PT, R12, R12, 0x1, 0x1c1f ;  /* 0x003c1f000c0c7f89 */ /* 0x000e6200000e0000 */
[----:B------:R-:W-:-:S05]  /*fa00*/  IMAD R20, R21, R20, 0x1 ;  /* 0x0000000115147424 */ /* 0x000fca00078e0214 */
[----:B---3--:R-:W-:-:S05]  /*fa10*/  IADD3 R20, R213, R20, -R200 ;  /* 0x00000014d5147210 */ /* 0x008fca0007ffe8c8 */
[----:B------:R-:W-:-:S04]  /*fa20*/  IMAD.IADD R20, R20, 0x1, -R208 ;  /* 0x0000000114147824 */ /* 0x000fc800078e0ad0 */
[C---:B0-----:R-:W-:Y:S02]  /*fa30*/  IMAD.IADD R13, R20.reuse, 0x1, R13 ;  /* 0x00000001140d7824 */ /* 0x041fe400078e020d */
[----:B-1----:R-:W-:-:S03]  /*fa40*/  IMAD.IADD R12, R20, 0x1, R12 ;  /* 0x00000001140c7824 */ /* 0x002fc600078e020c */
        /* <DEDUP_REMOVED lines=51> */
[----:B------:R-:W-:Y:S02]  /*fd80*/  FSEL R175, R175, -INF , P5 ;  /* 0xff800000afaf7808 */ /* 0x000fe40002800000 */
[----:B------:R-:W-:Y:S02]  /*fd90*/  FMNMX.FTZ R12, R174, R12, !PT ;  /* 0x0000000cae0c7209 */ /* 0x000fe40007810000 */
[----:B------:R-:W-:Y:S02]  /*fda0*/  FSEL R178, R178, -INF , P4 ;  /* 0xff800000b2b27808 */ /* 0x000fe40002000000 */
[----:B------:R-:W-:Y:S02]  /*fdb0*/  FMNMX.FTZ R12, R175, R12, !PT ;  /* 0x0000000caf0c7209 */ /* 0x000fe40007810000 */
[----:B------:R-:W-:-:S02]  /*fdc0*/  FSEL R179, R179, -INF , P3 ;  /* 0xff800000b3b37808 */ /* 0x000fc40001800000 */
[----:B------:R-:W-:Y:S02]  /*fdd0*/  FMNMX.FTZ R12, R178, R12, !PT ;  /* 0x0000000cb20c7209 */ /* 0x000fe40007810000 */
[----:B------:R-:W-:Y:S02]  /*fde0*/  FSEL R182, R182, -INF , P2 ;  /* 0xff800000b6b67808 */ /* 0x000fe40001000000 */
[----:B------:R-:W-:Y:S02]  /*fdf0*/  FMNMX.FTZ R12, R179, R12, !PT ;  /* 0x0000000cb30c7209 */ /* 0x000fe40007810000 */
[----:B------:R-:W-:Y:S02]  /*fe00*/  FSEL R183, R183, -INF , P1 ;  /* 0xff800000b7b77808 */ /* 0x000fe40000800000 */
[----:B------:R-:W-:-:S04]  /*fe10*/  FMNMX.FTZ R12, R182, R12, !PT ;  /* 0x0000000cb60c7209 */ /* 0x000fc80007810000 */
[----:B------:R-:W-:-:S05]  /*fe20*/  FMNMX.FTZ R12, R183, R12, !PT ;  /* 0x0000000cb70c7209 */ /* 0x000fca0007810000 */
[----:B------:R-:W0:Y:S02]  /*fe30*/  SHFL.BFLY PT, R20, R12, 0x2, 0x1f ;  /* 0x0c401f000c147f89 */ /* 0x000e2400000e0000 */
[----:B0-----:R-:W-:-:S05]  /*fe40*/  FMNMX.FTZ R20, R12, R20, !PT ;  /* 0x000000140c147209 */ /* 0x001fca0007810000 */
[----:B------:R-:W0:Y:S01]  /*fe50*/  SHFL.BFLY PT, R12, R20, 0x1, 0x1f ;  /* 0x0c201f00140c7f89 */ /* 0x000e2200000e0000 */
[C---:B------:R-:W-:Y:S02]  /*fe60*/  ISETP.GT.AND P0, PT, R13.reuse, 0x21, PT ;  /* 0x000000210d00780c */ /* 0x040fe40003f04270 */
[----:B------:R-:W-:Y:S02]  /*fe70*/  ISETP.GT.AND P1, PT, R13, 0x29, PT ;  /* 0x000000290d00780c */ /* 0x000fe40003f24270 */
[----:B0-----:R-:W-:-:S04]  /*fe80*/  FMNMX.FTZ R20, R20, R12, !PT ;  /* 0x0000000c14147209 */ /* 0x001fc80007810000 */
[----:B------:R-:W-:-:S04]  /*fe90*/  FSETP.NEU.FTZ.AND P6, PT, R20, -INF , PT ;  /* 0xff8000001400780b */ /* 0x000fc80003fdd000 */
[----:B------:R-:W-:Y:S02]  /*fea0*/  FSEL R12, R20, RZ, P6 ;  /* 0x000000ff140c7208 */ /* 0x000fe40003000000 */
[----:B------:R-:W-:-:S03]  /*feb0*/  @P0 LOP3.LUT R16, R16, 0x100000, RZ, 0xfc, !PT ;  /* 0x0010000010100812 */ /* 0x000fc600078efcff */
[----:B------:R-:W-:Y:S01]  /*fec0*/  FADD.FTZ R198, -R12, R198 ;  /* 0x000000c60cc67221 */ /* 0x000fe20000010100 */
[----:B------:R-:W-:Y:S01]  /*fed0*/  IMAD.U32 R12, RZ, RZ, UR37 ;  /* 0x00000025ff0c7e24 */ /* 0x000fe2000f8e00ff */
[----:B------:R-:W-:-:S03]  /*fee0*/  LOP3.LUT R16, R16, 0xffdfffff, RZ, 0xc0, !PT ;  /* 0xffdfffff10107812 */ /* 0x000fc600078ec0ff */
[----:B------:R-:W-:Y:S01]  /*fef0*/  FMUL.FTZ R153, R20, R12 ;  /* 0x0000000c14997220 */ /* 0x000fe20000410000 */
[----:B------:R-:W-:Y:S02]  /*ff00*/  @P1 LOP3.LUT R16, R16, 0x200000, RZ, 0xfc, !PT ;  /* 0x0020000010101812 */ /* 0x000fe400078efcff */
[----:B------:R-:W-:Y:S02]  /*ff10*/  ISETP.GT.AND P2, PT, R13, 0x30, PT ;  /* 0x000000300d00780c */ /* 0x000fe40003f44270 */
[----:B------:R-:W-:Y:S02]  /*ff20*/  FSEL R153, R153, RZ, P6 ;  /* 0x000000ff99997208 */ /* 0x000fe40003000000 */
[C---:B------:R-:W-:Y:S02]  /*ff30*/  ISETP.GT.AND P3, PT, R13.reuse, 0x31, PT ;  /* 0x000000310d00780c */ /* 0x040fe40003f64270 */
[C---:B------:R-:W-:Y:S02]  /*ff40*/  ISETP.GT.AND P4, PT, R13.reuse, 0x38, PT ;  /* 0x000000380d00780c */ /* 0x040fe40003f84270 */
[----:B------:R-:W-:-:S02]  /*ff50*/  ISETP.GT.AND P5, PT, R13, 0x39, PT ;  /* 0x000000390d00780c */ /* 0x000fc40003fa4270 */
[C---:B------:R-:W-:Y:S02]  /*ff60*/  ISETP.GT.AND P1, PT, R13.reuse, 0x19, PT ;  /* 0x000000190d00780c */ /* 0x040fe40003f24270 */
[C---:B------:R-:W-:Y:S02]  /*ff70*/  ISETP.GT.AND P0, PT, R13.reuse, 0x20, PT ;  /* 0x000000200d00780c */ /* 0x040fe40003f04270 */
[----:B------:R-:W-:Y:S01]  /*ff80*/  ISETP.GT.AND P6, PT, R13, 0x28, PT ;  /* 0x000000280d00780c */ /* 0x000fe20003fc4270 */
[----:B------:R-:W-:-:S05]  /*ff90*/  VIADD R13, R196, 0x38840 ;  /* 0x00038840c40d7836 */ /* 0x000fca0000000000 */
[----:B------:R-:W-:-:S04]  /*ffa0*/  PRMT R13, R190, 0x654, R13 ;  /* 0x00000654be0d7816 */ /* 0x000fc8000000000d */
[----:B------:R0:W-:Y:S02]  /*ffb0*/  SYNCS.ARRIVE.TRANS64.RED.A1T0 RZ, [R13+URZ], RZ ;  /* 0x000000ff0dff79a7 */ /* 0x0001e4000810043f */
[----:B0-----:R-:W-:-:S04]  /*ffc0*/  FMNMX.FTZ R13, R152, R197, !PT ;  /* 0x000000c5980d7209 */ /* 0x001fc80007810000 */
        /* <DEDUP_REMOVED lines=8> */
[----:B------:R-:W-:Y:S02]  /*10050*/  LOP3.LUT P0, RZ, R16, 0x100000, RZ, 0xc0, !PT ;  /* 0x0010000010ff7812 */ /* 0x000fe4000780c0ff */
[----:B------:R-:W-:-:S02]  /*10060*/  FMNMX.FTZ R13, R165, R13, !PT ;  /* 0x0000000da50d7209 */ /* 0x000fc40007810000 */
[----:B------:R-:W-:Y:S02]  /*10070*/  FSEL R169, R169, -INF , P0 ;  /* 0xff800000a9a97808 */ /* 0x000fe40000000000 */
[----:B------:R-:W-:Y:S02]  /*10080*/  FMNMX.FTZ R13, R168, R13, !PT ;  /* 0x0000000da80d7209 */ /* 0x000fe40007810000 */
[----:B------:R-:W-:Y:S02]  /*10090*/  LOP3.LUT P1, RZ, R16, 0x200000, RZ, 0xc0, !PT ;  /* 0x0020000010ff7812 */ /* 0x000fe4000782c0ff */
[----:B------:R-:W-:Y:S02]  /*100a0*/  FSEL R172, R172, -INF , P6 ;  /* 0xff800000acac7808 */ /* 0x000fe40003000000 */
[----:B------:R-:W-:Y:S02]  /*100b0*/  FMNMX.FTZ R13, R169, R13, !PT ;  /* 0x0000000da90d7209 */ /* 0x000fe40007810000 */
[----:B------:R-:W-:-:S02]  /*100c0*/  FSEL R173, R173, -INF , P1 ;  /* 0xff800000adad7808 */ /* 0x000fc40000800000 */
        /* <DEDUP_REMOVED lines=8> */
[----:B------:R-:W-:Y:S01]  /*10150*/  FMNMX.FTZ R13, R180, R13, !PT ;  /* 0x0000000db40d7209 */ /* 0x000fe20007810000 */
[----:B------:R-:W-:-:S03]  /*10160*/  FFMA.FTZ R154, R154, R12, -R153 ;  /* 0x0000000c9a9a7223 */ /* 0x000fc60000010899 */
[----:B------:R-:W-:Y:S01]  /*10170*/  FMNMX.FTZ R13, R181, R13, !PT ;  /* 0x0000000db50d7209 */ /* 0x000fe20007810000 */
        /* <DEDUP_REMOVED lines=14> */
[----:B------:R-:W-:-:S02]  /*10260*/  FFMA.FTZ R183, R183, R12, -R153 ;  /* 0x0000000cb7b77223 */ /* 0x000fc40000010899 */
[----:B------:R0:W-:Y:S02]  /*10270*/  MUFU.EX2 R153, R154 ;  /* 0x0000009a00997308 */ /* 0x0001e40000000800 */
[----:B0-----:R-:W0:Y:S01]  /*10280*/  SHFL.BFLY PT, R154, R13, 0x2, 0x1f ;  /* 0x0c401f000d9a7f89 */ /* 0x001e2200000e0000 */
[----:B------:R-:W-:-:S05]  /*10290*/  FMUL.FTZ R171, R198, R12 ;  /* 0x0000000cc6ab7220 */ /* 0x000fca0000410000 */
[----:B------:R-:W-:Y:S08]  /*102a0*/  MUFU.EX2 R155, R155 ;  /* 0x0000009b009b7308 */ /* 0x000ff00000000800 */
[----:B------:R-:W1:Y:S01]  /*102b0*/  MUFU.EX2 R171, R171 ;  /* 0x000000ab00ab7308 */ /* 0x000e620000000800 */
[----:B0-----:R-:W-:-:S05]  /*102c0*/  FMNMX.FTZ R13, R13, R154, !PT ;  /* 0x0000009a0d0d7209 */ /* 0x001fca0007810000 */
[----:B------:R-:W0:Y:S01]  /*102d0*/  SHFL.BFLY PT, R198, R13, 0x1, 0x1f ;  /* 0x0c201f000dc67f89 */ /* 0x000e2200000e0000 */
[----:B-1----:R-:W-:Y:S01]  /*102e0*/  FFMA.FTZ R14, R171, R14, R153 ;  /* 0x0000000eab0e7223 */ /* 0x002fe20000010099 */
[----:B------:R-:W-:-:S03]  /*102f0*/  F2FP.F16.F32.PACK_AB R153, R155, R153 ;  /* 0x000000999b99723e */ /* 0x000fc600000000ff */
[----:B------:R-:W-:Y:S02]  /*10300*/  FADD.FTZ R14, R155, R14 ;  /* 0x0000000e9b0e7221 */ /* 0x000fe40000010000 */
[----:B------:R1:W-:Y:S01]  /*10310*/  MUFU.EX2 R155, R158 ;  /* 0x0000009e009b7308 */ /* 0x0003e20000000800 */
[----:B------:R-:W-:Y:S02]  /*10320*/  ISETP.NE.AND P1, PT, R212, RZ, PT ;  /* 0x000000ffd400720c */ /* 0x000fe40003f25270 */
[----:B0-----:R-:W-:-:S04]  /*10330*/  FMNMX.FTZ R13, R13, R198, !PT ;  /* 0x000000c60d0d7209 */ /* 0x001fc80007810000 */
[----:B------:R-:W-:-:S04]  /*10340*/  FSETP.NEU.FTZ.AND P2, PT, R13, -INF , PT ;  /* 0xff8000000d00780b */ /* 0x000fc80003f5d000 */
[----:B-1----:R-:W-:-:S05]  /*10350*/  FSEL R158, R13, RZ, P2 ;  /* 0x000000ff0d9e7208 */ /* 0x002fca0001000000 */
[----:B------:R-:W-:Y:S01]  /*10360*/  FADD.FTZ R158, -R158, R197 ;  /* 0x000000c59e9e7221 */ /* 0x000fe20000010100 */
[----:B------:R-:W-:Y:S03]  /*10370*/  MUFU.EX2 R154, R163 ;  /* 0x000000a3009a7308 */ /* 0x000fe60000000800 */
[----:B------:R-:W-:-:S05]  /*10380*/  FMUL.FTZ R158, R158, R12 ;  /* 0x0000000c9e9e7220 */ /* 0x000fca0000410000 */
[----:B------:R0:W1:Y:S02]  /*10390*/  MUFU.EX2 R163, R158 ;  /* 0x0000009e00a37308 */ /* 0x0000640000000800 */
[----:B0-----:R-:W-:-:S04]  /*103a0*/  @!P1 IMAD R158, R199, 0x40, R193 ;  /* 0x00000040c79e9824 */ /* 0x001fc800078e02c1 */
[----:B------:R-:W-:-:S05]  /*103b0*/  @!P1 IMAD R158, R158, 0x4, R17 ;  /* 0x000000049e9e9824 */ /* 0x000fca00078e0211 */
[----:B-1----:R-:W-:Y:S04]  /*103c0*/  @!P1 STS [R158+0x38400], R163 ;  /* 0x038400a39e009388 */ /* 0x002fe80000000800 */
[----:B------:R0:W-:Y:S02]  /*103d0*/  @!P1 STS [R158+0x38420], R171 ;  /* 0x038420ab9e009388 */ /* 0x0001e40000000800 */
[----:B0-----:R-:W-:-:S05]  /*103e0*/  FMUL.FTZ R158, R13, R12 ;  /* 0x0000000c0d9e7220 */ /* 0x001fca0000410000 */
[----:B------:R-:W-:-:S05]  /*103f0*/  FSEL R158, R158, RZ, P2 ;  /* 0x000000ff9e9e7208 */ /* 0x000fca0001000000 */
[-CC-:B------:R-:W-:Y:S01]  /*10400*/  FFMA.FTZ R152, R152, R12.reuse, -R158.reuse ;  /* 0x0000000c98987223 */ /* 0x180fe2000001089e */
[-CC-:B------:R-:W-:Y:S01]  /*10410*/  FFMA.FTZ R200, R200, R12.reuse, -R158.reuse ;  /* 0x0000000cc8c87223 */ /* 0x180fe2000001089e */
[----:B------:R-:W-:-:S04]  /*10420*/  FFMA.FTZ R156, R156, R12, -R158 ;  /* 0x0000000c9c9c7223 */ /* 0x000fc8000001089e */
[----:B------:R-:W0:Y:S01]  /*10430*/  MUFU.EX2 R152, R152 ;  /* 0x0000009800987308 */ /* 0x000e220000000800 */
[-CC-:B------:R-:W-:Y:S01]  /*10440*/  FFMA.FTZ R157, R157, R12.reuse, -R158.reuse ;  /* 0x0000000c9d9d7223 */ /* 0x180fe2000001089e */
[----:B------:R-:W-:-:S06]  /*10450*/  FFMA.FTZ R160, R160, R12, -R158 ;  /* 0x0000000ca0a07223 */ /* 0x000fcc000001089e */
[----:B------:R-:W1:Y:S01]  /*10460*/  MUFU.EX2 R200, R200 ;  /* 0x000000c800c87308 */ /* 0x000e620000000800 */
[-CC-:B------:R-:W-:Y:S01]  /*10470*/  FFMA.FTZ R197, R161, R12.reuse, -R158.reuse ;  /* 0x0000000ca1c57223 */ /* 0x180fe2000001089e */
[-CC-:B------:R-:W-:Y:S01]  /*10480*/  FFMA.FTZ R199, R164, R12.reuse, -R158.reuse ;  /* 0x0000000ca4c77223 */ /* 0x180fe2000001089e */
[-CC-:B------:R-:W-:Y:S01]  /*10490*/  FFMA.FTZ R165, R165, R12.reuse, -R158.reuse ;  /* 0x0000000ca5a57223 */ /* 0x180fe2000001089e */
[----:B------:R-:W-:-:S04]  /*104a0*/  FFMA.FTZ R164, R168, R12, -R158 ;  /* 0x0000000ca8a47223 */ /* 0x000fc8000001089e */
[----:B------:R-:W-:Y:S01]  /*104b0*/  MUFU.EX2 R159, R159 ;  /* 0x0000009f009f7308 */ /* 0x000fe20000000800 */
[-CC-:B------:R-:W-:Y:S01]  /*104c0*/  FFMA.FTZ R198, R169, R12.reuse, -R158.reuse ;  /* 0x0000000ca9c67223 */ /* 0x180fe2000001089e */
[-CC-:B------:R-:W-:Y:S01]  /*104d0*/  FFMA.FTZ R161, R172, R12.reuse, -R158.reuse ;  /* 0x0000000caca17223 */ /* 0x180fe2000001089e */
[-CC-:B------:R-:W-:Y:S01]  /*104e0*/  FFMA.FTZ R173, R173, R12.reuse, -R158.reuse ;  /* 0x0000000cadad7223 */ /* 0x180fe2000001089e */
[-CC-:B------:R-:W-:Y:S01]  /*104f0*/  FFMA.FTZ R176, R176, R12.reuse, -R158.reuse ;  /* 0x0000000cb0b07223 */ /* 0x180fe2000001089e */
[----:B------:R-:W-:-:S03]  /*10500*/  FFMA.FTZ R177, R177, R12, -R158 ;  /* 0x0000000cb1b17223 */ /* 0x000fc6000001089e */
[----:B------:R-:W2:Y:S01]  /*10510*/  MUFU.EX2 R156, R156 ;  /* 0x0000009c009c7308 */ /* 0x000ea20000000800 */
[-CC-:B------:R-:W-:Y:S01]  /*10520*/  FFMA.FTZ R180, R180, R12.reuse, -R158.reuse ;  /* 0x0000000cb4b47223 */ /* 0x180fe2000001089e */
[----:B------:R-:W-:-:S06]  /*10530*/  FFMA.FTZ R181, R181, R12, -R158 ;  /* 0x0000000cb5b57223 */ /* 0x000fcc000001089e */
[----:B------:R-:W3:Y:S01]  /*10540*/  MUFU.EX2 R162, R162 ;  /* 0x000000a200a27308 */ /* 0x000ee20000000800 */
[----:B0-----:R-:W-:-:S07]  /*10550*/  FFMA.FTZ R0, R163, R0, R152 ;  /* 0x00000000a3007223 */ /* 0x001fce0000010098 */
[----:B------:R0:W5:Y:S01]  /*10560*/  MUFU.EX2 R158, R157 ;  /* 0x0000009d009e7308 */ /* 0x0001620000000800 */
[----:B-1----:R-:W-:-:S07]  /*10570*/  FADD.FTZ R0, R200, R0 ;  /* 0x00000000c8007221 */ /* 0x002fce0000010000 */
[----:B------:R-:W1:Y:S01]  /*10580*/  MUFU.EX2 R160, R160 ;  /* 0x000000a000a07308 */ /* 0x000e620000000800 */
[----:B0-----:R-:W-:Y:S01]  /*10590*/  FADD.FTZ R157, R155, R14 ;  /* 0x0000000e9b9d7221 */ /* 0x001fe20000010000 */
[----:B--2---:R-:W-:-:S06]  /*105a0*/  FADD.FTZ R0, R156, R0 ;  /* 0x000000009c007221 */ /* 0x004fcc0000010000 */
[----:B------:R-:W0:Y:S01]  /*105b0*/  MUFU.EX2 R166, R166 ;  /* 0x000000a600a67308 */ /* 0x000e220000000800 */
[----:B------:R-:W-:-:S07]  /*105c0*/  FADD.FTZ R157, R159, R157 ;  /* 0x0000009d9f9d7221 */ /* 0x000fce0000010000 */
[----:B------:R-:W2:Y:S01]  /*105d0*/  MUFU.EX2 R202, R197 ;  /* 0x000000c500ca7308 */ /* 0x000ea20000000800 */
[----:B---3--:R-:W-:Y:S01]  /*105e0*/  FADD.FTZ R157, R162, R157 ;  /* 0x0000009da29d7221 */ /* 0x008fe20000010000 */
[----:B-----5:R-:W-:-:S06]  /*105f0*/  FADD.FTZ R0, R158, R0 ;  /* 0x000000009e007221 */ /* 0x020fcc0000010000 */
[----:B------:R-:W3:Y:S01]  /*10600*/  MUFU.EX2 R167, R167 ;  /* 0x000000a700a77308 */ /* 0x000ee20000000800 */
[----:B------:R-:W-:-:S07]  /*10610*/  F2FP.F16.F32.PACK_AB R155, R159, R155 ;  /* 0x0000009b9f9b723e */ /* 0x000fce00000000ff */
[----:B------:R-:W5:Y:S01]  /*10620*/  MUFU.EX2 R199, R199 ;  /* 0x000000c700c77308 */ /* 0x000f620000000800 */
[----:B------:R-:W-:Y:S01]  /*10630*/  FADD.FTZ R159, R154, R157 ;  /* 0x0000009d9a9f7221 */ /* 0x000fe20000010000 */
[----:B-1----:R-:W-:-:S06]  /*10640*/  FADD.FTZ R0, R160, R0 ;  /* 0x00000000a0007221 */ /* 0x002fcc0000010000 */
[----:B------:R-:W-:Y:S08]  /*10650*/  MUFU.EX2 R170, R170 ;  /* 0x000000aa00aa7308 */ /* 0x000ff00000000800 */
[----:B------:R-:W1:Y:S08]  /*10660*/  MUFU.EX2 R165, R165 ;  /* 0x000000a500a57308 */ /* 0x000e700000000800 */
[----:B------:R-:W4:Y:S08]  /*10670*/  MUFU.EX2 R201, R201 ;  /* 0x000000c900c97308 */ /* 0x000f300000000800 */
[----:B------:R-:W-:Y:S08]  /*10680*/  MUFU.EX2 R174, R174 ;  /* 0x000000ae00ae7308 */ /* 0x000ff00000000800 */
[----:B------:R-:W-:Y:S08]  /*10690*/  MUFU.EX2 R175, R175 ;  /* 0x000000af00af7308 */ /* 0x000ff00000000800 */
[----:B------:R-:W-:Y:S08]  /*106a0*/  MUFU.EX2 R14, R164 ;  /* 0x000000a4000e7308 */ /* 0x000ff00000000800 */
[----:B------:R-:W4:Y:S08]  /*106b0*/  MUFU.EX2 R172, R198 ;  /* 0x000000c600ac7308 */ /* 0x000f300000000800 */
[----:B------:R3:W-:Y:S08]  /*106c0*/  MUFU.EX2 R197, R161 ;  /* 0x000000a100c57308 */ /* 0x0007f00000000800 */
[----:B------:R-:W4:Y:S01]  /*106d0*/  MUFU.EX2 R173, R173 ;  /* 0x000000ad00ad7308 */ /* 0x000f220000000800 */
[----:B0-----:R-:W-:-:S07]  /*106e0*/  FADD.FTZ R159, R166, R159 ;  /* 0x0000009fa69f7221 */ /* 0x001fce0000010000 */
[----:B------:R-:W-:Y:S08]  /*106f0*/  MUFU.EX2 R178, R178 ;  /* 0x000000b200b27308 */ /* 0x000ff00000000800 */
[----:B------:R-:W-:Y:S08]  /*10700*/  MUFU.EX2 R179, R179 ;  /* 0x000000b300b37308 */ /* 0x000ff00000000800 */
[----:B------:R-:W-:Y:S08]  /*10710*/  MUFU.EX2 R182, R182 ;  /* 0x000000b600b67308 */ /* 0x000ff00000000800 */
[----:B------:R-:W-:Y:S08]  /*10720*/  MUFU.EX2 R183, R183 ;  /* 0x000000b700b77308 */ /* 0x000ff00000000800 */
[----:B------:R-:W-:Y:S08]  /*10730*/  MUFU.EX2 R176, R176 ;  /* 0x000000b000b07308 */ /* 0x000ff00000000800 */
[----:B------:R-:W0:Y:S08]  /*10740*/  MUFU.EX2 R177, R177 ;  /* 0x000000b100b17308 */ /* 0x000e300000000800 */
[----:B------:R-:W-:Y:S08]  /*10750*/  MUFU.EX2 R180, R180 ;  /* 0x000000b400b47308 */ /* 0x000ff00000000800 */
[----:B------:R-:W0:Y:S01]  /*10760*/  MUFU.EX2 R181, R181 ;  /* 0x000000b500b57308 */ /* 0x000e220000000800 */
[----:B--2---:R-:W-:Y:S01]  /*10770*/  FADD.FTZ R0, R202, R0 ;  /* 0x00000000ca007221 */ /* 0x004fe20000010000 */
[----:B------:R-:W-:-:S02]  /*10780*/  IMAD R168, R22, 0x1000, R15 ;  /* 0x0000100016a87824 */ /* 0x000fc400078e020f */
[----:B---3--:R-:W-:Y:S01]  /*10790*/  FADD.FTZ R161, R167, R159 ;  /* 0x0000009fa7a17221 */ /* 0x008fe20000010000 */
[----:B------:R-:W-:Y:S02]  /*107a0*/  IMAD.MOV.U32 R169, RZ, RZ, 0x40000040 ;  /* 0x40000040ffa97424 */ /* 0x000fe400078e00ff */
[----:B-----5:R-:W-:Y:S01]  /*107b0*/  FADD.FTZ R0, R199, R0 ;  /* 0x00000000c7007221 */ /* 0x020fe20000010000 */
[----:B------:R-:W-:Y:S01]  /*107c0*/  F2FP.F16.F32.PACK_AB R157, R154, R162 ;  /* 0x000000a29a9d723e */ /* 0x000fe200000000ff */
[-C--:B------:R-:W-:Y:S01]  /*107d0*/  FMUL.FTZ R26, R26, R171.reuse ;  /* 0x000000ab1a1a7220 */ /* 0x080fe20000410000 */
[----:B------:R-:W-:Y:S01]  /*107e0*/  F2FP.F16.F32.PACK_AB R152, R200, R152 ;  /* 0x00000098c898723e */ /* 0x000fe200000000ff */
[-C--:B------:R-:W-:Y:S01]  /*107f0*/  FMUL.FTZ R27, R27, R171.reuse ;  /* 0x000000ab1b1b7220 */ /* 0x080fe20000410000 */
[----:B------:R-:W-:Y:S01]  /*10800*/  F2FP.F16.F32.PACK_AB R154, R158, R156 ;  /* 0x0000009c9e9a723e */ /* 0x000fe200000000ff */
[----:B------:R-:W-:Y:S01]  /*10810*/  BAR.SYNC.DEFER_BLOCKING 0xf, 0x100 ;  /* 0x03c4000000007b1d */ /* 0x000fe20000010000 */
        /* <DEDUP_REMOVED lines=62> */
[----:B------:R-:W-:Y:S01]  /*10c00*/  F2FP.F16.F32.PACK_AB R159, R167, R166 ;  /* 0x000000a6a79f723e */ /* 0x000fe200000000ff */
[-C--:B------:R-:W-:Y:S01]  /*10c10*/  FMUL.FTZ R24, R24, R163.reuse ;  /* 0x000000a318187220 */ /* 0x080fe20000410000 */
[----:B------:R-:W-:Y:S01]  /*10c20*/  F2FP.F16.F32.PACK_AB R156, R202, R160 ;  /* 0x000000a0ca9c723e */ /* 0x000fe200000000ff */
[----:B------:R-:W-:Y:S01]  /*10c30*/  FMUL.FTZ R25, R25, R163 ;  /* 0x000000a319197220 */ /* 0x000fe20000410000 */
[----:B-1----:R-:W-:Y:S01]  /*10c40*/  F2FP.F16.F32.PACK_AB R158, R165, R199 ;  /* 0x000000c7a59e723e */ /* 0x002fe200000000ff */
        /* <DEDUP_REMOVED lines=62> */
[----:B------:R-:W-:Y:S01]  /*11030*/  FADD.FTZ R171, R170, R161 ;  /* 0x000000a1aaab7221 */ /* 0x000fe20000010000 */
[----:B------:R-:W-:Y:S01]  /*11040*/  R2UR UR6, R168 ;  /* 0x00000000a80672ca */ /* 0x000fe200000e0000 */
[----:B------:R-:W-:Y:S01]  /*11050*/  FADD.FTZ R0, R165, R0 ;  /* 0x00000000a5007221 */ /* 0x000fe20000010000 */
[----:B------:R-:W-:-:S02]  /*11060*/  R2UR UR7, R169 ;  /* 0x00000000a90772ca */ /* 0x000fc400000e0000 */
[----:B----4-:R-:W-:Y:S02]  /*11070*/  F2FP.F16.F32.PACK_AB R161, R201, R170 ;  /* 0x000000aac9a1723e */ /* 0x010fe400000000ff */
[----:B------:R-:W-:Y:S02]  /*11080*/  F2FP.F16.F32.PACK_AB R160, R172, R14 ;  /* 0x0000000eaca0723e */ /* 0x000fe400000000ff */
[----:B------:R-:W-:Y:S02]  /*11090*/  F2FP.F16.F32.PACK_AB R162, R173, R197 ;  /* 0x000000c5ada2723e */ /* 0x000fe400000000ff */
[----:B------:R-:W-:Y:S02]  /*110a0*/  F2FP.F16.F32.PACK_AB R163, R175, R174 ;  /* 0x000000aeafa3723e */ /* 0x000fe400000000ff */
[----:B0-----:R-:W-:Y:S02]  /*110b0*/  F2FP.F16.F32.PACK_AB R164, R177, R176 ;  /* 0x000000b0b1a4723e */ /* 0x001fe400000000ff */
[----:B------:R-:W-:-:S02]  /*110c0*/  F2FP.F16.F32.PACK_AB R165, R179, R178 ;  /* 0x000000b2b3a5723e */ /* 0x000fc400000000ff */
[----:B------:R-:W-:Y:S02]  /*110d0*/  F2FP.F16.F32.PACK_AB R166, R181, R180 ;  /* 0x000000b4b5a6723e */ /* 0x000fe400000000ff */
[----:B------:R-:W-:Y:S01]  /*110e0*/  F2FP.F16.F32.PACK_AB R167, R183, R182 ;  /* 0x000000b6b7a7723e */ /* 0x000fe200000000ff */
[----:B------:R0:W-:Y:S04]  /*110f0*/  STSM.16.M88.4 [R227+0x36400], R152 ;  /* 0x03640098e3007844 */ /* 0x0001e80000000200 */
[----:B------:R1:W-:Y:S04]  /*11100*/  STSM.16.M88.4 [R203], R156 ;  /* 0x0000009ccb007844 */ /* 0x0003e80000000200 */
[----:B------:R1:W-:Y:S04]  /*11110*/  STSM.16.M88.4 [R228], R160 ;  /* 0x000000a0e4007844 */ /* 0x0003e80000000200 */
[----:B------:R1:W-:Y:S01]  /*11120*/  STSM.16.M88.4 [R229], R164 ;  /* 0x000000a4e5007844 */ /* 0x0003e20000000200 */
[----:B------:R-:W-:-:S06]  /*11130*/  WARPGROUP.ARRIVE ;  /* 0x00000000000079c5 */ /* 0x000fcc0000000000 */
[----:B------:R-:W-:Y:S03]  /*11140*/  HGMMA.64x256x16.F32 R24, R152, gdesc[UR4].tnspB, R24, gsb0 ;  /* 0x43e0000498187df0 */ /* 0x000fe60008000818 */
[----:B------:R-:W-:Y:S02]  /*11150*/  WARPGROUP.DEPBAR.LE gsb0, 0x0 ;  /* 0x00008000000079c5 */ /* 0x000fe40000010000 */
[----:B0-----:R-:W-:Y:S02]  /*11160*/  VIADD R152, R168, 0x80 ;  /* 0x00000080a8987836 */ /* 0x001fe40000000000 */
[----:B------:R-:W-:-:S03]  /*11170*/  IMAD.MOV.U32 R153, RZ, RZ, 0x40000040 ;  /* 0x40000040ff997424 */ /* 0x000fc600078e00ff */
[----:B------:R-:W-:Y:S02]  /*11180*/  R2UR UR6, R152 ;  /* 0x00000000980672ca */ /* 0x000fe400000e0000 */
[----:B------:R-:W-:Y:S01]  /*11190*/  R2UR UR7, R153 ;  /* 0x00000000990772ca */ /* 0x000fe200000e0000 */
[----:B------:R-:W-:-:S15]  /*111a0*/  WARPGROUP.ARRIVE ;  /* 0x00000000000079c5 */ /* 0x000fde0000000000 */
[----:B------:R-:W-:Y:S01]  /*111b0*/  HGMMA.64x256x16.F32 R24, R156, gdesc[UR4].tnspB, R24, gsb0 ;  /* 0x43e000049c187df0 */ /* 0x000fe20008000818 */
[----:B------:R-:W-:Y:S02]  /*111c0*/  VIADD R152, R168, 0x100 ;  /* 0x00000100a8987836 */ /* 0x000fe40000000000 */
[----:B------:R-:W-:-:S03]  /*111d0*/  IMAD.MOV.U32 R153, RZ, RZ, 0x40000040 ;  /* 0x40000040ff997424 */ /* 0x000fc600078e00ff */
[----:B------:R-:W-:Y:S02]  /*111e0*/  R2UR UR6, R152 ;  /* 0x00000000980672ca */ /* 0x000fe400000e0000 */
[----:B------:R-:W-:Y:S01]  /*111f0*/  R2UR UR7, R153 ;  /* 0x00000000990772ca */ /* 0x000fe200000e0000 */
[----:B------:R-:W-:Y:S02]  /*11200*/  VIADD R168, R168, 0x180 ;  /* 0x00000180a8a87836 */ /* 0x000fe40000000000 */
[----:B------:R-:W-:Y:S01]  /*11210*/  IMAD.MOV.U32 R169, RZ, RZ, 0x40000040 ;  /* 0x40000040ffa97424 */ /* 0x000fe200078e00ff */
[----:B------:R-:W-:Y:S02]  /*11220*/  WARPGROUP.DEPBAR.LE gsb0, 0x0 ;  /* 0x00008000000079c5 */ /* 0x000fe40000010000 */
[----:B------:R-:W-:-:S14]  /*11230*/  WARPGROUP.ARRIVE ;  /* 0x00000000000079c5 */ /* 0x000fdc0000000000 */
[----:B------:R-:W-:Y:S01]  /*11240*/  HGMMA.64x256x16.F32 R24, R160, gdesc[UR4].tnspB, R24, gsb0 ;  /* 0x43e00004a0187df0 */ /* 0x000fe20008000818 */
[----:B------:R-:W-:Y:S02]  /*11250*/  R2UR UR6, R168 ;  /* 0x00000000a80672ca */ /* 0x000fe400000e0000 */
[----:B------:R-:W-:Y:S01]  /*11260*/  R2UR UR7, R169 ;  /* 0x00000000a90772ca */ /* 0x000fe200000e0000 */
[----:B------:R-:W-:Y:S01]  /*11270*/  FADD.FTZ R0, R14, R0 ;  /* 0x000000000e007221 */ /* 0x000fe20000010000 */
[----:B------:R-:W-:-:S03]  /*11280*/  FADD.FTZ R171, R201, R171 ;  /* 0x000000abc9ab7221 */ /* 0x000fc60000010000 */
[----:B------:R-:W-:Y:S01]  /*11290*/  FADD.FTZ R0, R172, R0 ;  /* 0x00000000ac007221 */ /* 0x000fe20000010000 */
[----:B------:R-:W-:-:S03]  /*112a0*/  FADD.FTZ R171, R174, R171 ;  /* 0x000000abaeab7221 */ /* 0x000fc60000010000 */
[----:B------:R-:W-:Y:S01]  /*112b0*/  FADD.FTZ R0, R197, R0 ;  /* 0x00000000c5007221 */ /* 0x000fe20000010000 */
[----:B------:R-:W-:Y:S01]  /*112c0*/  FADD.FTZ R171, R175, R171 ;  /* 0x000000abafab7221 */ /* 0x000fe20000010000 */
[----:B------:R-:W-:Y:S02]  /*112d0*/  LOP3.LUT P0, RZ, R16, 0x80000, RZ, 0xc0, !PT ;  /* 0x0008000010ff7812 */ /* 0x000fe4000780c0ff */
        /* <DEDUP_REMOVED lines=9> */
[----:B------:R-:W-:Y:S02]  /*11370*/  WARPGROUP.DEPBAR.LE gsb0, 0x0 ;  /* 0x00008000000079c5 */ /* 0x000fe40000010000 */
[----:B------:R-:W-:-:S06]  /*11380*/  WARPGROUP.ARRIVE ;  /* 0x00000000000079c5 */ /* 0x000fcc0000000000 */
        /* <DEDUP_REMOVED lines=12> */
.L_x_8705:
[C---:B------:R-:W-:Y:S01]  /*11450*/  ISETP.GT.AND P1, PT, R21.reuse, R211, PT ;  /* 0x000000d31500720c */ /* 0x040fe20003f24270 */
        /* <DEDUP_REMOVED lines=9> */
.L_x_8693:
[----:B------:R-:W-:Y:S05]  /*114f0*/  BSYNC B1 ;  /* 0x0000000000017941 */ /* 0x000fea0003800000 */
.L_x_8692:
[----:B------:R-:W2:Y:S01]  /*11500*/  LDL R152, [R1+0xc] ;  /* 0x00000c0001987983 */ /* 0x000ea20000100800 */
[----:B------:R-:W-:Y:S01]  /*11510*/  BSSY B0, `(.L_x_8707) ;  /* 0x000032e000007945 */ /* 0x000fe20003800000 */
[----:B--2---:R-:W-:-:S13]  /*11520*/  ISETP.GE.AND P1, PT, R21, R152, PT ;  /* 0x000000981500720c */ /* 0x004fda0003f26270 */
[----:B------:R-:W-:Y:S05]  /*11530*/  @!P1 BRA `(.L_x_8708) ;  /* 0x0000003000ac9947 */ /* 0x000fea0003800000 */
[----:B------:R-:W-:Y:S02]  /*11540*/  IMAD.MOV.U32 R197, RZ, RZ, R20 ;  /* 0x000000ffffc57224 */ /* 0x000fe400078e0014 */
[----:B------:R-:W-:Y:S02]  /*11550*/  IMAD.MOV.U32 R199, RZ, RZ, R13 ;  /* 0x000000ffffc77224 */ /* 0x000fe400078e000d */
[----:B------:R-:W-:-:S07]  /*11560*/  IMAD.MOV.U32 R198, RZ, RZ, R22 ;  /* 0x000000ffffc67224 */ /* 0x000fce00078e0016 */
.L_x_8721:
[----:B------:R-:W-:-:S05]  /*11570*/  VIADD R22, R198, 0x1 ;  /* 0x00000001c6167836 */ /* 0x000fca0000000000 */
[----:B------:R-:W-:-:S04]  /*11580*/  ISETP.NE.AND P1, PT, R22, 0x2, PT ;  /* 0x000000021600780c */ /* 0x000fc80003f25270 */
[----:B------:R-:W-:Y:S02]  /*11590*/  SEL R12, RZ, 0x1, P1 ;  /* 0x00000001ff0c7807 */ /* 0x000fe40000800000 */
[----:B------:R-:W-:Y:S02]  /*115a0*/  SEL R22, R22, RZ, P1 ;  /* 0x000000ff16167207 */ /* 0x000fe40000800000 */
[----:B------:R-:W-:Y:S01]  /*115b0*/  LOP3.LUT R23, R23, R12, RZ, 0x3c, !PT ;  /* 0x0000000c17177212 */ /* 0x000fe200078e3cff */
[----:B------:R-:W-:Y:S06]  /*115c0*/  @!P0 BRA `(.L_x_8709) ;  /* 0x0000000000048947 */ /* 0x000fec0003800000 */
[----:B------:R-:W-:Y:S01]  /*115d0*/  BPT.TRAP 0x1 ;  /* 0x000000040000795c */ /* 0x000fe20000300000 */
.L_x_8709:
[----:B0-----:R-:W-:Y:S01]  /*115e0*/  IMAD R196, R22, 0x8, R17 ;  /* 0x0000000816c47824 */ /* 0x001fe200078e0211 */
[----:B------:R-:W-:-:S04]  /*115f0*/  SHF.L.U32 R20, R23, 0x1f, RZ ;  /* 0x0000001f17147819 */ /* 0x000fc800000006ff */
[----:B------:R0:W1:Y:S01]  /*11600*/  SYNCS.PHASECHK.TRANS64.TRYWAIT P1, [R196+URZ+0x38830], R20 ;  /* 0x03883014c40075a7 */ /* 0x000062000802017f */
[----:B------:R-:W-:Y:S05]  /*11610*/  @!P0 BRA `(.L_x_8710) ;  /* 0x0000000000048947 */ /* 0x000fea0003800000 */
[----:B------:R-:W-:Y:S01]  /*11620*/  BPT.TRAP 0x1 ;  /* 0x000000040000795c */ /* 0x000fe20000300000 */
.L_x_8710:
[----:B------:R-:W-:Y:S01]  /*11630*/  BSSY B1, `(.L_x_8711) ;  /* 0x0000006000017945 */ /* 0x000fe20003800000 */
[----:B------:R-:W-:Y:S02]  /*11640*/  IMAD R154, R22, 0x200, R207 ;  /* 0x00000200169a7824 */ /* 0x000fe400078e02cf */
[----:B------:R-:W-:Y:S01]  /*11650*/  IMAD.MOV.U32 R155, RZ, RZ, 0x40000040 ;  /* 0x40000040ff9b7424 */ /* 0x000fe200078e00ff */
[----:B-1----:R-:W-:Y:S06]  /*11660*/  @P1 BRA `(.L_x_8712) ;  /* 0x0000000000081947 */ /* 0x002fec0003800000 */
[----:B------:R-:W1:Y:S02]  /*11670*/  SYNCS.PHASECHK.TRANS64.TRYWAIT P1, [R196+URZ+0x38830], R20 ;  /* 0x03883014c40075a7 */ /* 0x000e64000802017f */
[----:B-1----:R-:W-:Y:S05]  /*11680*/  @!P1 BRA `(.L_x_8713) ;  /* 0x0000012c00689947 */ /* 0x002fea0003800000 */
.L_x_8712:
[----:B------:R-:W-:Y:S05]  /*11690*/  BSYNC B1 ;  /* 0x0000000000017941 */ /* 0x000fea0003800000 */
.L_x_8711:
        /* <DEDUP_REMOVED lines=36> */
.L_x_8714:
[----:B------:R2:W3:Y:S01]  /*118e0*/  SYNCS.PHASECHK.TRANS64.TRYWAIT P1, [R196+URZ+0x38850], R20 ;  /* 0x03885014c40075a7 */ /* 0x0004e2000802017f */
[----:B------:R-:W-:Y:S05]  /*118f0*/  @!P0 BRA `(.L_x_8715) ;  /* 0x0000000000048947 */ /* 0x000fea0003800000 */
[----:B------:R-:W-:Y:S01]  /*11900*/  BPT.TRAP 0x1 ;  /* 0x000000040000795c */ /* 0x000fe20000300000 */
.L_x_8715:
[----:B------:R-:W-:Y:S04]  /*11910*/  BSSY B1, `(.L_x_8716) ;  /* 0x0000004000017945 */ /* 0x000fe80003800000 */
[----:B---3--:R-:W-:Y:S05]  /*11920*/  @P1 BRA `(.L_x_8717) ;  /* 0x0000000000081947 */ /* 0x008fea0003800000 */
[----:B------:R-:W3:Y:S02]  /*11930*/  SYNCS.PHASECHK.TRANS64.TRYWAIT P1, [R196+URZ+0x38850], R20 ;  /* 0x03885014c40075a7 */ /* 0x000ee4000802017f */
[----:B---3--:R-:W-:Y:S05]  /*11940*/  @!P1 BRA `(.L_x_8718) ;  /* 0x0000012800cc9947 */ /* 0x008fea0003800000 */
.L_x_8717:
[----:B------:R-:W-:Y:S05]  /*11950*/  BSYNC B1 ;  /* 0x0000000000017941 */ /* 0x000fea0003800000 */
.L_x_8716:
        /* <DEDUP_REMOVED lines=392> */
.L_x_8719:
[----:B------:R-:W-:Y:S01]  /*131e0*/  FMNMX.FTZ R12, R152, R199, !PT ;  /* 0x000000c7980c7209 */ /* 0x000fe20007810000 */
[----:B------:R-:W2:Y:S01]  /*131f0*/  LDL R211, [R1] ;  /* 0x0000000001d37983 */ /* 0x000ea20000100800 */
        /* <DEDUP_REMOVED lines=41> */
[----:B------:R-:W-:-:S03]  /*13490*/  FFMA.FTZ R208, R181, R12, -R208 ;  /* 0x0000000cb5d07223 */ /* 0x000fc600000108d0 */
[----:B------:R-:W1:Y:S08]  /*134a0*/  MUFU.EX2 R152, R152 ;  /* 0x0000009800987308 */ /* 0x000e700000000800 */
        /* <DEDUP_REMOVED lines=8> */
[----:B------:R0:W-:Y:S01]  /*13530*/  MUFU.EX2 R176, R168 ;  /* 0x000000a800b07308 */ /* 0x0001e20000000800 */
[----:B-1----:R-:W-:Y:S01]  /*13540*/  FFMA.FTZ R202, R153, R0, R152 ;  /* 0x0000000099ca7223 */ /* 0x002fe20000010098 */
[----:B------:R-:W-:Y:S01]  /*13550*/  VIADD R0, R196, 0x38840 ;  /* 0x00038840c4007836 */ /* 0x000fe20000000000 */
[----:B------:R-:W-:Y:S01]  /*13560*/  F2FP.F16.F32.PACK_AB R152, R157, R152 ;  /* 0x000000989d98723e */ /* 0x000fe200000000ff */
[-C--:B------:R-:W-:Y:S01]  /*13570*/  FMUL.FTZ R37, R37, R153.reuse ;  /* 0x0000009925257220 */ /* 0x080fe20000410000 */
[----:B------:R-:W-:Y:S01]  /*13580*/  FADD.FTZ R202, R157, R202 ;  /* 0x000000ca9dca7221 */ /* 0x000fe20000010000 */
[----:B------:R-:W-:Y:S01]  /*13590*/  FMUL.FTZ R40, R40, R153 ;  /* 0x0000009928287220 */ /* 0x000fe20000410000 */
[----:B------:R-:W-:Y:S01]  /*135a0*/  PRMT R0, R190, 0x654, R0 ;  /* 0x00000654be007816 */ /* 0x000fe20000000000 */
[----:B------:R-:W-:Y:S01]  /*135b0*/  MUFU.EX2 R201, R201 ;  /* 0x000000c900c97308 */ /* 0x000fe20000000800 */
[----:B0-----:R-:W-:-:S02]  /*135c0*/  @!P1 IMAD R168, R198, 0x40, R193 ;  /* 0x00000040c6a89824 */ /* 0x001fc400078e02c1 */
[-C--:B------:R-:W-:Y:S01]  /*135d0*/  FMUL.FTZ R41, R41, R153.reuse ;  /* 0x0000009929297220 */ /* 0x080fe20000410000 */
[----:B------:R0:W-:Y:S01]  /*135e0*/  SYNCS.ARRIVE.TRANS64.RED.A1T0 RZ, [R0+URZ], RZ ;  /* 0x000000ff00ff79a7 */ /* 0x0001e2000810043f */
[-C--:B------:R-:W-:Y:S01]  /*135f0*/  FMUL.FTZ R44, R44, R153.reuse ;  /* 0x000000992c2c7220 */ /* 0x080fe20000410000 */
[----:B------:R-:W-:Y:S02]  /*13600*/  @!P1 IMAD R168, R168, 0x4, R17 ;  /* 0x00000004a8a89824 */ /* 0x000fe400078e0211 */
[-C--:B------:R-:W-:Y:S01]  /*13610*/  FMUL.FTZ R45, R45, R153.reuse ;  /* 0x000000992d2d7220 */ /* 0x080fe20000410000 */
[-C--:B------:R-:W-:Y:S01]  /*13620*/  FMUL.FTZ R48, R48, R153.reuse ;  /* 0x0000009930307220 */ /* 0x080fe20000410000 */
[----:B------:R-:W-:Y:S01]  /*13630*/  MUFU.EX2 R200, R200 ;  /* 0x000000c800c87308 */ /* 0x000fe20000000800 */
[----:B------:R-:W-:Y:S01]  /*13640*/  FMUL.FTZ R49, R49, R153 ;  /* 0x0000009931317220 */ /* 0x000fe20000410000 */
[----:B------:R-:W-:Y:S01]  /*13650*/  @!P1 STS [R168+0x38400], R153 ;  /* 0x03840099a8009388 */ /* 0x000fe20000000800 */
[----:B0-----:R-:W-:Y:S01]  /*13660*/  FMNMX.FTZ R0, R154, R197, !PT ;  /* 0x000000c59a007209 */ /* 0x001fe20007810000 */
        /* <DEDUP_REMOVED lines=74> */
[----:B------:R-:W-:-:S04]  /*13b10*/  FADD.FTZ R0, -R20, R197 ;  /* 0x000000c514007221 */ /* 0x000fc80000010100 */
[----:B------:R-:W-:-:S04]  /*13b20*/  FMUL.FTZ R0, R0, R12 ;  /* 0x0000000c00007220 */ /* 0x000fc80000410000 */
[----:B------:R-:W0:Y:S08]  /*13b30*/  MUFU.EX2 R157, R0 ;  /* 0x00000000009d7308 */ /* 0x000e300000000800 */
[----:B------:R-:W-:Y:S08]  /*13b40*/  MUFU.EX2 R0, R161 ;  /* 0x000000a100007308 */ /* 0x000ff00000000800 */
[----:B------:R-:W-:Y:S01]  /*13b50*/  MUFU.EX2 R161, R164 ;  /* 0x000000a400a17308 */ /* 0x000fe20000000800 */
[----:B0-----:R0:W-:Y:S01]  /*13b60*/  @!P1 STS [R168+0x38420], R157 ;  /* 0x0384209da8009388 */ /* 0x0011e20000000800 */
[-C--:B------:R-:W-:Y:S01]  /*13b70*/  FMUL.FTZ R26, R26, R157.reuse ;  /* 0x0000009d1a1a7220 */ /* 0x080fe20000410000 */
[-C--:B------:R-:W-:Y:S01]  /*13b80*/  FMUL.FTZ R27, R27, R157.reuse ;  /* 0x0000009d1b1b7220 */ /* 0x080fe20000410000 */
[-C--:B------:R-:W-:Y:S01]  /*13b90*/  FMUL.FTZ R30, R30, R157.reuse ;  /* 0x0000009d1e1e7220 */ /* 0x080fe20000410000 */
[-C--:B------:R-:W-:Y:S01]  /*13ba0*/  FMUL.FTZ R31, R31, R157.reuse ;  /* 0x0000009d1f1f7220 */ /* 0x080fe20000410000 */
[-C--:B------:R-:W-:Y:S01]  /*13bb0*/  FMUL.FTZ R34, R34, R157.reuse ;  /* 0x0000009d22227220 */ /* 0x080fe20000410000 */
[-C--:B------:R-:W-:Y:S01]  /*13bc0*/  FMUL.FTZ R35, R35, R157.reuse ;  /* 0x0000009d23237220 */ /* 0x080fe20000410000 */
[----:B------:R1:W-:Y:S01]  /*13bd0*/  MUFU.EX2 R164, R177 ;  /* 0x000000b100a47308 */ /* 0x0003e20000000800 */
[-C--:B------:R-:W-:Y:S01]  /*13be0*/  FMUL.FTZ R38, R38, R157.reuse ;  /* 0x0000009d26267220 */ /* 0x080fe20000410000 */
[-C--:B------:R-:W-:Y:S01]  /*13bf0*/  FMUL.FTZ R39, R39, R157.reuse ;  /* 0x0000009d27277220 */ /* 0x080fe20000410000 */
[-C--:B0-----:R-:W-:Y:S01]  /*13c00*/  FMUL.FTZ R168, R20, R12.reuse ;  /* 0x0000000c14a87220 */ /* 0x081fe20000410000 */
[-C--:B------:R-:W-:Y:S01]  /*13c10*/  FMUL.FTZ R42, R42, R157.reuse ;  /* 0x0000009d2a2a7220 */ /* 0x080fe20000410000 */
[-C--:B------:R-:W-:Y:S01]  /*13c20*/  FMUL.FTZ R43, R43, R157.reuse ;  /* 0x0000009d2b2b7220 */ /* 0x080fe20000410000 */
[----:B------:R-:W-:Y:S01]  /*13c30*/  FMUL.FTZ R46, R46, R157 ;  /* 0x0000009d2e2e7220 */ /* 0x000fe20000410000 */
[-CC-:B------:R-:W-:Y:S01]  /*13c40*/  FFMA.FTZ R169, R154, R12.reuse, -R168.reuse ;  /* 0x0000000c9aa97223 */ /* 0x180fe200000108a8 */
[-CC-:B------:R-:W-:Y:S01]  /*13c50*/  FFMA.FTZ R198, R159, R12.reuse, -R168.reuse ;  /* 0x0000000c9fc67223 */ /* 0x180fe200000108a8 */
[-CC-:B------:R-:W-:Y:S01]  /*13c60*/  FFMA.FTZ R172, R155, R12.reuse, -R168.reuse ;  /* 0x0000000c9bac7223 */ /* 0x180fe200000108a8 */
[-CC-:B-1----:R-:W-:Y:S01]  /*13c70*/  FFMA.FTZ R177, R167, R12.reuse, -R168.reuse ;  /* 0x0000000ca7b17223 */ /* 0x182fe200000108a8 */
        /* <DEDUP_REMOVED lines=8> */
[----:B------:R3:W4:Y:S01]  /*13d00*/  MUFU.EX2 R155, R173 ;  /* 0x000000ad009b7308 */ /* 0x0007220000000800 */
[----:B0-----:R-:W-:-:S02]  /*13d10*/  IMAD.MOV.U32 R169, RZ, RZ, 0x40000040 ;  /* 0x40000040ffa97424 */ /* 0x001fc400078e00ff */
[-CC-:B------:R-:W-:Y:S01]  /*13d20*/  FFMA.FTZ R162, R175, R12.reuse, -R168.reuse ;  /* 0x0000000cafa27223 */ /* 0x180fe200000108a8 */
[-CC-:B------:R-:W-:Y:S01]  /*13d30*/  FFMA.FTZ R163, R178, R12.reuse, -R168.reuse ;  /* 0x0000000cb2a37223 */ /* 0x180fe200000108a8 */
[-C--:B------:R-:W-:Y:S01]  /*13d40*/  FFMA.FTZ R167, R179, R12.reuse, -R168 ;  /* 0x0000000cb3a77223 */ /* 0x080fe200000108a8 */
[----:B------:R-:W-:Y:S01]  /*13d50*/  FMUL.FTZ R47, R47, R157 ;  /* 0x0000009d2f2f7220 */ /* 0x000fe20000410000 */
[----:B------:R-:W-:Y:S01]  /*13d60*/  R2UR UR7, R169 ;  /* 0x00000000a90772ca */ /* 0x000fe200000e0000 */
[----:B------:R-:W-:Y:S01]  /*13d70*/  FADD.FTZ R169, R201, R202 ;  /* 0x000000cac9a97221 */ /* 0x000fe20000010000 */
[----:B------:R-:W-:Y:S01]  /*13d80*/  MUFU.EX2 R166, R208 ;  /* 0x000000d000a67308 */ /* 0x000fe20000000800 */
[-CC-:B---3--:R-:W-:Y:S01]  /*13d90*/  FFMA.FTZ R173, R158, R12.reuse, -R168.reuse ;  /* 0x0000000c9ead7223 */ /* 0x188fe200000108a8 */
[----:B------:R-:W-:Y:S01]  /*13da0*/  FFMA.FTZ R158, R174, R12, -R168 ;  /* 0x0000000cae9e7223 */ /* 0x000fe200000108a8 */
[----:B------:R-:W-:Y:S01]  /*13db0*/  FADD.FTZ R169, R200, R169 ;  /* 0x000000a9c8a97221 */ /* 0x000fe20000010000 */
[----:B------:R-:W-:-:S02]  /*13dc0*/  IMAD R168, R22, 0x1000, R15 ;  /* 0x0000100016a87824 */ /* 0x000fc400078e020f */
[----:B-1----:R-:W-:Y:S01]  /*13dd0*/  FFMA.FTZ R14, R157, R14, R159 ;  /* 0x0000000e9d0e7223 */ /* 0x002fe2000001009f */
[-C--:B------:R-:W-:Y:S01]  /*13de0*/  FMUL.FTZ R50, R50, R157.reuse ;  /* 0x0000009d32327220 */ /* 0x080fe20000410000 */
[----:B------:R-:W-:Y:S01]  /*13df0*/  FADD.FTZ R169, R180, R169 ;  /* 0x000000a9b4a97221 */ /* 0x000fe20000010000 */
[----:B------:R-:W0:Y:S01]  /*13e00*/  MUFU.EX2 R170, R172 ;  /* 0x000000ac00aa7308 */ /* 0x000e220000000800 */
[-C--:B------:R-:W-:Y:S01]  /*13e10*/  FMUL.FTZ R51, R51, R157.reuse ;  /* 0x0000009d33337220 */ /* 0x080fe20000410000 */
        /* <DEDUP_REMOVED lines=12> */
[-C--:B------:R-:W-:Y:S01]  /*13ee0*/  FMUL.FTZ R67, R67, R157.reuse ;  /* 0x0000009d43437220 */ /* 0x080fe20000410000 */
[----:B------:R-:W-:Y:S01]  /*13ef0*/  FADD.FTZ R169, R176, R169 ;  /* 0x000000a9b0a97221 */ /* 0x000fe20000010000 */
[----:B------:R-:W-:Y:S01]  /*13f00*/  MUFU.EX2 R172, R198 ;  /* 0x000000c600ac7308 */ /* 0x000fe20000000800 */
[-C--:B------:R-:W-:Y:S01]  /*13f10*/  FMUL.FTZ R70, R70, R157.reuse ;  /* 0x0000009d46467220 */ /* 0x080fe20000410000 */
[-C--:B------:R-:W-:Y:S01]  /*13f20*/  FMUL.FTZ R71, R71, R157.reuse ;  /* 0x0000009d47477220 */ /* 0x080fe20000410000 */
        /* <DEDUP_REMOVED lines=14> */
[----:B-1----:R-:W-:Y:S01]  /*14010*/  F2FP.F16.F32.PACK_AB R158, R181, R199 ;  /* 0x000000c7b59e723e */ /* 0x002fe200000000ff */
[-C--:B------:R-:W-:Y:S01]  /*14020*/  FMUL.FTZ R87, R87, R157.reuse ;  /* 0x0000009d57577220 */ /* 0x080fe20000410000 */
[----:B------:R-:W-:Y:S01]  /*14030*/  FADD.FTZ R169, R164, R169 ;  /* 0x000000a9a4a97221 */ /* 0x000fe20000010000 */
[-C--:B------:R-:W-:Y:S01]  /*14040*/  FMUL.FTZ R90, R90, R157.reuse ;  /* 0x0000009d5a5a7220 */ /* 0x080fe20000410000 */
[-C--:B------:R-:W-:Y:S01]  /*14050*/  FMUL.FTZ R91, R91, R157.reuse ;  /* 0x0000009d5b5b7220 */ /* 0x080fe20000410000 */
[-C--:B------:R-:W-:Y:S01]  /*14060*/  FMUL.FTZ R94, R94, R157.reuse ;  /* 0x0000009d5e5e7220 */ /* 0x080fe20000410000 */
[----:B----4-:R-:W-:Y:S01]  /*14070*/  FADD.FTZ R169, R155, R169 ;  /* 0x000000a99ba97221 */ /* 0x010fe20000010000 */
        /* <DEDUP_REMOVED lines=27> */
[-C--:B------:R-:W-:Y:S01]  /*14230*/  FMUL.FTZ R142, R142, R157.reuse ;  /* 0x0000009d8e8e7220 */ /* 0x080fe20000410000 */
[-C--:B------:R-:W-:Y:S01]  /*14240*/  FMUL.FTZ R143, R143, R157.reuse ;  /* 0x0000009d8f8f7220 */ /* 0x080fe20000410000 */
[-C--:B------:R-:W-:Y:S01]  /*14250*/  FMUL.FTZ R146, R146, R157.reuse ;  /* 0x0000009d92927220 */ /* 0x080fe20000410000 */
[-C--:B------:R-:W-:Y:S01]  /*14260*/  FMUL.FTZ R147, R147, R157.reuse ;  /* 0x0000009d93937220 */ /* 0x080fe20000410000 */
[----:B------:R-:W-:Y:S01]  /*14270*/  FMUL.FTZ R150, R150, R157 ;  /* 0x0000009d96967220 */ /* 0x000fe20000410000 */
[----:B------:R-:W5:Y:S01]  /*14280*/  MUFU.EX2 R179, R197 ;  /* 0x000000c500b37308 */ /* 0x000f620000000800 */
[----:B----4-:R-:W-:Y:S01]  /*14290*/  F2FP.F16.F32.PACK_AB R154, R200, R201 ;  /* 0x000000c9c89a723e */ /* 0x010fe200000000ff */
[----:B------:R-:W-:Y:S01]  /*142a0*/  FMUL.FTZ R151, R151, R157 ;  /* 0x0000009d97977220 */ /* 0x000fe20000410000 */
[C---:B0-----:R-:W-:Y:S01]  /*142b0*/  F2FP.F16.F32.PACK_AB R153, R170.reuse, R159 ;  /* 0x0000009faa99723e */ /* 0x041fe200000000ff */
[----:B------:R-:W-:Y:S01]  /*142c0*/  FADD.FTZ R14, R170, R14 ;  /* 0x0000000eaa0e7221 */ /* 0x000fe20000010000 */
[----:B------:R-:W-:-:S02]  /*142d0*/  F2FP.F16.F32.PACK_AB R164, R164, R161 ;  /* 0x000000a1a4a4723e */ /* 0x000fc400000000ff */
[----:B-1----:R-:W-:Y:S01]  /*142e0*/  F2FP.F16.F32.PACK_AB R157, R174, R173 ;  /* 0x000000adae9d723e */ /* 0x002fe200000000ff */
[----:B------:R0:W1:Y:S01]  /*142f0*/  MUFU.EX2 R181, R162 ;  /* 0x000000a200b57308 */ /* 0x0000620000000800 */
[----:B---3--:R-:W-:Y:S01]  /*14300*/  F2FP.F16.F32.PACK_AB R159, R177, R175 ;  /* 0x000000afb19f723e */ /* 0x008fe200000000ff */
[----:B------:R-:W-:Y:S01]  /*14310*/  FADD.FTZ R14, R171, R14 ;  /* 0x0000000eab0e7221 */ /* 0x000fe20000010000 */
[----:B------:R-:W-:-:S03]  /*14320*/  R2UR UR6, R168 ;  /* 0x00000000a80672ca */ /* 0x000fc600000e0000 */
[----:B------:R-:W-:Y:S02]  /*14330*/  FADD.FTZ R14, R172, R14 ;  /* 0x0000000eac0e7221 */ /* 0x000fe40000010000 */
[----:B------:R1:W-:Y:S01]  /*14340*/  MUFU.EX2 R176, R163 ;  /* 0x000000a300b07308 */ /* 0x0003e20000000800 */
[----:B0-----:R-:W-:Y:S01]  /*14350*/  F2FP.F16.F32.PACK_AB R162, R0, R165 ;  /* 0x000000a500a2723e */ /* 0x001fe200000000ff */
[C---:B------:R-:W-:Y:S01]  /*14360*/  FADD.FTZ R0, R166.reuse, R169 ;  /* 0x000000a9a6007221 */ /* 0x040fe20000010000 */
[----:B------:R-:W-:Y:S01]  /*14370*/  F2FP.F16.F32.PACK_AB R166, R166, R155 ;  /* 0x0000009ba6a6723e */ /* 0x000fe200000000ff */
[----:B------:R-:W-:Y:S01]  /*14380*/  IMAD.MOV.U32 R169, RZ, RZ, 0x40000040 ;  /* 0x40000040ffa97424 */ /* 0x000fe200078e00ff */
[----:B------:R-:W-:Y:S01]  /*14390*/  F2FP.F16.F32.PACK_AB R155, R172, R171 ;  /* 0x000000abac9b723e */ /* 0x000fe200000000ff */
[----:B------:R-:W-:Y:S01]  /*143a0*/  BAR.SYNC.DEFER_BLOCKING 0xf, 0x100 ;  /* 0x03c4000000007b1d */ /* 0x000fe20000010000 */
[----:B-----5:R-:W-:Y:S01]  /*143b0*/  F2FP.F16.F32.PACK_AB R161, R179, R178 ;  /* 0x000000b2b3a1723e */ /* 0x020fe200000000ff */
[----:B------:R-:W-:Y:S01]  /*143c0*/  FADD.FTZ R14, R173, R14 ;  /* 0x0000000ead0e7221 */ /* 0x000fe20000010000 */
[----:B-1----:R-:W-:-:S03]  /*143d0*/  F2FP.F16.F32.PACK_AB R163, R181, R180 ;  /* 0x000000b4b5a3723e */ /* 0x002fc600000000ff */
        /* <DEDUP_REMOVED lines=10> */
[----:B--2---:R2:W-:Y:S01]  /*14480*/  STSM.16.M88.4 [R211], R156 ;  /* 0x0000009cd3007844 */ /* 0x0045e20000000200 */
        /* <DEDUP_REMOVED lines=44> */
.L_x_8720:
[----:B------:R-:W2:Y:S01]  /*14750*/  LDL R152, [R1+0xc] ;  /* 0x00000c0001987983 */ /* 0x000ea20000100800 */
[----:B------:R-:W-:Y:S02]  /*14760*/  VIADD R196, R196, 0x38860 ;  /* 0x00038860c4c47836 */ /* 0x000fe40000000000 */
[----:B------:R-:W-:Y:S02]  /*14770*/  IMAD.MOV.U32 R197, RZ, RZ, R20 ;  /* 0x000000ffffc57224 */ /* 0x000fe400078e0014 */
[----:B------:R-:W-:Y:S01]  /*14780*/  IMAD.MOV.U32 R199, RZ, RZ, R13 ;  /* 0x000000ffffc77224 */ /* 0x000fe200078e000d */
[----:B------:R-:W-:Y:S01]  /*14790*/  PRMT R196, R190, 0x654, R196 ;  /* 0x00000654bec47816 */ /* 0x000fe200000000c4 */
[----:B------:R-:W-:-:S03]  /*147a0*/  IMAD.MOV.U32 R198, RZ, RZ, R22 ;  /* 0x000000ffffc67224 */ /* 0x000fc600078e0016 */
[----:B------:R1:W-:Y:S01]  /*147b0*/  SYNCS.ARRIVE.TRANS64.RED.A1T0 RZ, [R196+URZ], RZ ;  /* 0x000000ffc4ff79a7 */ /* 0x0003e2000810043f */
[C---:B--2---:R-:W-:Y:S01]  /*147c0*/  ISETP.GT.AND P1, PT, R21.reuse, R152, PT ;  /* 0x000000981500720c */ /* 0x044fe20003f24270 */
[----:B------:R-:W-:-:S12]  /*147d0*/  VIADD R21, R21, 0xffffffff ;  /* 0xffffffff15157836 */ /* 0x000fd80000000000 */
[----:B-1----:R-:W-:Y:S05]  /*147e0*/  @P1 BRA `(.L_x_8721) ;  /* 0xffffffcc00601947 */ /* 0x002fea000383ffff */
.L_x_8708:
[----:B------:R-:W-:Y:S05]  /*147f0*/  BSYNC B0 ;  /* 0x0000000000007941 */ /* 0x000fea0003800000 */
.L_x_8707:
[----:B------:R-:W2:Y:S01]  /*14800*/  LDL.LU R154, [R1+0x68] ;  /* 0x00006800019a7983 */ /* 0x000ea20000300800 */
        /* <DEDUP_REMOVED lines=168> */
.L_x_8639:
[----:B------:R-:W-:Y:S05]  /*15290*/  BSYNC B7 ;  /* 0x0000000000077941 */ /* 0x000fea0003800000 */
.L_x_8635:
[----:B------:R-:W4:Y:S08]  /*152a0*/  S2UR UR4, SR_CgaCtaId ;  /* 0x00000000000479c3 */ /* 0x000f300000008800 */
[----:B------:R-:W-:Y:S01]  /*152b0*/  BAR.SYNC.DEFER_BLOCKING 0x5, 0x180 ;  /* 0x0146000000007b1d */ /* 0x000fe20000010000 */
[----:B------:R-:W-:-:S05]  /*152c0*/  MOV R17, 0x400 ;  /* 0x0000040000117802 */ /* 0x000fca0000000f00 */
[----:B------:R-:W-:Y:S01]  /*152d0*/  BSSY B0, `(.L_x_8722) ;  /* 0x00004ed000007945 */ /* 0x000fe20003800000 */
[----:B----4-:R-:W-:-:S05]  /*152e0*/  IMAD.U32 R190, RZ, RZ, UR4 ;  /* 0x00000004ffbe7e24 */ /* 0x010fca000f8e00ff */
[----:B------:R-:W-:-:S05]  /*152f0*/  LEA R17, R190, R17, 0x18 ;  /* 0x00000011be117211 */ /* 0x000fca00078ec0ff */
[----:B------:R4:W0:Y:S01]  /*15300*/  LDS.128 R4, [R17+0x388d0] ;  /* 0x0388d00011047984 */ /* 0x0008220000000c00 */
[----:B------:R-:W-:Y:S06]  /*15310*/  BAR.ARV 0x4, 0x180 ;  /* 0x0106000000007b1d */ /* 0x000fec0000002000 */
[----:B------:R-:W-:Y:S05]  /*15320*/  @P0 BRA `(.L_x_8723) ;  /* 0x0000003c00940947 */ /* 0x000fea0003800000 */
[----:B-----5:R-:W4:Y:S01]  /*15330*/  LDL R2, [R1+0x84] ;  /* 0x0000840001027983 */ /* 0x020f220000100800 */
[----:B------:R-:W3:Y:S01]  /*15340*/  S2R R0, SR_SWINHI ;  /* 0x0000000000007919 */ /* 0x000ee20000002f00 */
[----:B-12---:R-:W-:Y:S01]  /*15350*/  F2FP.F16.F32.PACK_AB R10, R29, R28 ;  /* 0x0000001c1d0a723e */ /* 0x006fe200000000ff */
[----:B------:R-:W-:Y:S01]  /*15360*/  ULDC.64 UR6, c[0x0][0xd00] ;  /* 0x0003400000067ab9 */ /* 0x000fe20000000a00 */
[----:B0-----:R-:W-:Y:S01]  /*15370*/  F2FP.F16.F32.PACK_AB R11, R31, R30 ;  /* 0x0000001e1f0b723e */ /* 0x001fe200000000ff */
[----:B---3--:R-:W2:Y:S01]  /*15380*/  LDL.LU R154, [R1+0x5c] ;  /* 0x00005c00019a7983 */ /* 0x008ea20000300800 */
[----:B------:R-:W-:Y:S01]  /*15390*/  F2FP.F16.F32.PACK_AB R12, R33, R32 ;  /* 0x00000020210c723e */ /* 0x000fe200000000ff */
[----:B------:R-:W-:Y:S01]  /*153a0*/  ULDC.64 UR4, c[0x0][0xd08] ;  /* 0x0003420000047ab9 */ /* 0x000fe20000000a00 */
[----:B------:R-:W-:Y:S01]  /*153b0*/  F2FP.F16.F32.PACK_AB R13, R35, R34 ;  /* 0x00000022230d723e */ /* 0x000fe200000000ff */
[----:B------:R-:W3:Y:S01]  /*153c0*/  LDL.LU R4, [R1+0x60] ;  /* 0x0000600001047983 */ /* 0x000ee20000300800 */
[----:B------:R-:W-:-:S02]  /*153d0*/  MOV R20, R17 ;  /* 0x0000001100147202 */ /* 0x000fc40000000f00 */
[----:B------:R-:W-:Y:S02]  /*153e0*/  MOV R21, R0 ;  /* 0x0000000000157202 */ /* 0x000fe40000000f00 */
        /* <DEDUP_REMOVED lines=158> */
[----:B------:R-:W-:Y:S02]  /*15dd0*/  F2FP.F16.F32.PACK_AB R8, R137, R136 ;  /* 0x000000888908723e */ /* 0x000fe400000000ff */
[----:B------:R-:W-:Y:S02]  /*15de0*/  F2FP.F16.F32.PACK_AB R9, R139, R138 ;  /* 0x0000008a8b09723e */ /* 0x000fe400000000ff */
[----:B------:R-:W-:-:S02]  /*15df0*/  F2FP.F16.F32.PACK_AB R10, R141, R140 ;  /* 0x0000008c8d0a723e */ /* 0x000fc400000000ff */
[----:B------:R-:W-:-:S05]  /*15e00*/  F2FP.F16.F32.PACK_AB R11, R143, R142 ;  /* 0x0000008e8f0b723e */ /* 0x000fca00000000ff */
[----:B------:R0:W-:Y:S01]  /*15e10*/  STSM.16.M88.4 [R2], R8 ;  /* 0x0000000802007844 */ /* 0x0001e20000000200 */
[----:B------:R-:W-:Y:S01]  /*15e20*/  IMAD.X R3, RZ, RZ, R3, P0 ;  /* 0x000000ffff037224 */ /* 0x000fe200000e0603 */
[----:B------:R-:W-:Y:S02]  /*15e30*/  F2FP.F16.F32.PACK_AB R12, R145, R144 ;  /* 0x00000090910c723e */ /* 0x000fe400000000ff */
[----:B------:R-:W-:Y:S02]  /*15e40*/  F2FP.F16.F32.PACK_AB R13, R147, R146 ;  /* 0x00000092930d723e */ /* 0x000fe400000000ff */
[----:B0-----:R-:W-:-:S04]  /*15e50*/  LOP3.LUT R2, R0, 0x380, RZ, 0xc0, !PT ;  /* 0x0000038000027812 */ /* 0x001fc800078ec0ff */
[----:B------:R-:W-:-:S04]  /*15e60*/  SHF.R.U64 R2, R2, 0x3, RZ ;  /* 0x0000000302027819 */ /* 0x000fc800000012ff */
[----:B------:R-:W-:Y:S02]  /*15e70*/  LOP3.LUT R2, R2, R0, RZ, 0x3c, !PT ;  /* 0x0000000002027212 */ /* 0x000fe400078e3cff */
[----:B--2---:R-:W-:Y:S02]  /*15e80*/  IADD3 R8, P0, R154, UR6, RZ ;  /* 0x000000069a087c10 */ /* 0x004fe4000ff1e0ff */
[----:B------:R-:W-:Y:S02]  /*15e90*/  MOV R2, R2 ;  /* 0x0000000200027202 */ /* 0x000fe40000000f00 */
[----:B------:R-:W-:Y:S02]  /*15ea0*/  F2FP.F16.F32.PACK_AB R14, R149, R148 ;  /* 0x00000094950e723e */ /* 0x000fe400000000ff */
[----:B------:R-:W-:Y:S02]  /*15eb0*/  F2FP.F16.F32.PACK_AB R15, R151, R150 ;  /* 0x00000096970f723e */ /* 0x000fe400000000ff */
[----:B---3--:R-:W-:-:S02]  /*15ec0*/  IADD3.X R9, R4, UR7, RZ, P0, !PT ;  /* 0x0000000704097c10 */ /* 0x008fc400087fe4ff */
[----:B------:R-:W-:Y:S01]  /*15ed0*/  ISETP.NE.U32.AND P0, PT, RZ, UR4, PT ;  /* 0x00000004ff007c0c */ /* 0x000fe2000bf05070 */
[----:B------:R0:W-:Y:S01]  /*15ee0*/  STSM.16.M88.4 [R2], R12 ;  /* 0x0000000c02007844 */ /* 0x0001e20000000200 */
[----:B------:R-:W-:Y:S02]  /*15ef0*/  BAR.SYNC.DEFER_BLOCKING 0x1, 0x100 ;  /* 0x0044000000007b1d */ /* 0x000fe40000010000 */
[----:B------:R-:W-:Y:S02]  /*15f00*/  ISETP.NE.AND.EX P0, PT, RZ, UR5, PT, P0 ;  /* 0x00000005ff007c0c */ /* 0x000fe4000bf05300 */
[----:B------:R-:W-:-:S04]  /*15f10*/  ISETP.NE.U32.AND P1, PT, RZ, UR6, PT ;  /* 0x00000006ff007c0c */ /* 0x000fc8000bf25070 */
[----:B------:R-:W-:-:S07]  /*15f20*/  ISETP.NE.AND.EX P1, PT, RZ, UR7, PT, P1 ;  /* 0x00000007ff007c0c */ /* 0x000fce000bf25310 */
[----:B------:R-:W-:Y:S01]  /*15f30*/  @P0 IADD3 R10, P2, R154, UR4, RZ ;  /* 0x000000049a0a0c10 */ /* 0x000fe2000ff5e0ff */
[----:B------:R-:W-:Y:S01]  /*15f40*/  ULDC UR4, c[0x0][0xb88] ;  /* 0x0002e20000047ab9 */ /* 0x000fe20000000800 */
[----:B0-----:R-:W-:Y:S02]  /*15f50*/  IMAD.MOV.U32 R2, RZ, RZ, RZ ;  /* 0x000000ffff027224 */ /* 0x001fe400078e00ff */
[----:B------:R-:W-:Y:S01]  /*15f60*/  IMAD.U32 R3, RZ, RZ, UR4 ;  /* 0x00000004ff037e24 */ /* 0x000fe2000f8e00ff */
[----:B------:R-:W-:-:S03]  /*15f70*/  @P0 IADD3.X R11, R4, UR5, RZ, P2, !PT ;  /* 0x00000005040b0c10 */ /* 0x000fc600097fe4ff */
[----:B------:R0:W5:Y:S04]  /*15f80*/  @P1 LDG.E R2, desc[UR40][R8.64] ;  /* 0x0000002808021981 */ /* 0x000168000c1e1900 */
[----:B------:R0:W5:Y:S01]  /*15f90*/  @P0 LDG.E R3, desc[UR40][R10.64] ;  /* 0x000000280a030981 */ /* 0x000162000c1e1900 */
[----:B------:R-:W-:Y:S05]  /*15fa0*/  @P0 BRA `(.L_x_8724) ;  /* 0x0000000000100947 */ /* 0x000fea0003800000 */
[----:B------:R-:W-:Y:S05]  /*15fb0*/  @!P1 BRA `(.L_x_8724) ;  /* 0x00000000000c9947 */ /* 0x000fea0003800000 */
[----:B-----5:R-:W2:Y:S04]  /*15fc0*/  LDG.E R3, desc[UR40][R8.64] ;  /* 0x0000002808037981 */ /* 0x020ea8000c1e1900 */
[----:B0-----:R-:W2:Y:S02]  /*15fd0*/  LDG.E R8, desc[UR40][R8.64+0x4] ;  /* 0x0000042808087981 */ /* 0x001ea4000c1e1900 */
[----:B--2---:R-:W-:-:S07]  /*15fe0*/  IMAD.IADD R3, R8, 0x1, -R3 ;  /* 0x0000000108037824 */ /* 0x004fce00078e0a03 */
.L_x_8724:
[----:B------:R-:W2:Y:S01]  /*15ff0*/  LDL R0, [R1+0x70] ;  /* 0x0000700001007983 */ /* 0x000ea20000100800 */
[----:B------:R-:W-:-:S03]  /*16000*/  ULDC UR4, c[0x0][0xbd4] ;  /* 0x0002f50000047ab9 */ /* 0x000fc60000000800 */
[----:B------:R-:W3:Y:S04]  /*16010*/  LDL.LU R4, [R1+0x54] ;  /* 0x0000540001047983 */ /* 0x000ee80000300800 */
[----:B------:R1:W5:Y:S04]  /*16020*/  LDL R157, [R1+0x58] ;  /* 0x00005800019d7983 */ /* 0x0003680000100800 */
[----:B--2---:R-:W2:Y:S01]  /*16030*/  SHFL.IDX PT, R0, R0, RZ, 0x1f ;  /* 0x00001fff00007589 */ /* 0x004ea200000e0000 */
[----:B---3--:R-:W-:Y:S02]  /*16040*/  ISETP.NE.AND P1, PT, R4, RZ, PT ;  /* 0x000000ff0400720c */ /* 0x008fe40003f25270 */
[----:B--2---:R-:W-:-:S02]  /*16050*/  ISETP.NE.AND P0, PT, R0, RZ, PT ;  /* 0x000000ff0000720c */ /* 0x004fc40003f05270 */
        /* <DEDUP_REMOVED lines=27> */
[----:B---3--:R-:W-:Y:S02]  /*16210*/  IMAD.IADD R12, R160, 0x1, R214 ;  /* 0x00000001a00c7824 */ /* 0x008fe400078e02d6 */
        /* <DEDUP_REMOVED lines=29> */
[----:B------:R-:W-:-:S03]  /*163f0*/  IMAD.IADD R13, R193, 0x1, R214 ;  /* 0x00000001c10d7824 */ /* 0x000fc600078e02d6 */
        /* <DEDUP_REMOVED lines=10> */
.L_x_8725:
        /* <DEDUP_REMOVED lines=11> */
[----:B------:R-:W-:-:S05]  /*16550*/  SHF.R.S32.HI R80, RZ, 0x3, R82 ;  /* 0x00000003ff507819 */ /* 0x000fca0000011452 */
[----:B01----:R-:W-:-:S04]  /*16560*/  IMAD R9, R80, 0x40, R195 ;  /* 0x0000004050097824 */ /* 0x003fc800078e02c3 */
[----:B------:R-:W-:-:S03]  /*16570*/  IMAD.WIDE R20, R9, 0x2, R20 ;  /* 0x0000000209147825 */ /* 0x000fc600078e0214 */
[C---:B------:R-:W-:Y:S02]  /*16580*/  IADD3 R37, P0, R20.reuse, 0x5000, RZ ;  /* 0x0000500014257810 */ /* 0x040fe40007f1e0ff */
[----:B------:R-:W-:Y:S02]  /*16590*/  IADD3 R13, P3, R20, 0x1000, RZ ;  /* 0x00001000140d7810 */ /* 0x000fe40007f7e0ff */
[----:B------:R-:W-:Y:S02]  /*165a0*/  LOP3.LUT R36, R37, 0x380, RZ, 0xc0, !PT ;  /* 0x0000038025247812 */ /* 0x000fe400078ec0ff */
[----:B------:R-:W-:Y:S02]  /*165b0*/  LOP3.LUT R12, R13, 0x380, RZ, 0xc0, !PT ;  /* 0x000003800d0c7812 */ /* 0x000fe400078ec0ff */
[----:B------:R-:W-:Y:S02]  /*165c0*/  SHF.R.U64 R36, R36, 0x3, RZ ;  /* 0x0000000324247819 */ /* 0x000fe400000012ff */
[----:B------:R-:W-:-:S02]  /*165d0*/  IADD3 R25, P4, R20, 0x2000, RZ ;  /* 0x0000200014197810 */ /* 0x000fc40007f9e0ff */
[C---:B------:R-:W-:Y:S02]  /*165e0*/  IADD3 R29, P5, R20.reuse, 0x3000, RZ ;  /* 0x00003000141d7810 */ /* 0x040fe40007fbe0ff */
[C---:B------:R-:W-:Y:S02]  /*165f0*/  IADD3 R33, P6, R20.reuse, 0x4000, RZ ;  /* 0x0000400014217810 */ /* 0x040fe40007fde0ff */
[----:B------:R-:W-:Y:S02]  /*16600*/  IADD3 R41, P1, R20, 0x6000, RZ ;  /* 0x0000600014297810 */ /* 0x000fe40007f3e0ff */
[----:B------:R-:W-:Y:S01]  /*16610*/  LOP3.LUT R36, R36, R37, RZ, 0x3c, !PT ;  /* 0x0000002524247212 */ /* 0x000fe200078e3cff */
[----:B------:R-:W-:Y:S01]  /*16620*/  IMAD.X R37, RZ, RZ, R21, P0 ;  /* 0x000000ffff257224 */ /* 0x000fe200000e0615 */
[----:B------:R-:W-:Y:S02]  /*16630*/  IADD3 R45, P2, R20, 0x7000, RZ ;  /* 0x00007000142d7810 */ /* 0x000fe40007f5e0ff */
[----:B------:R-:W-:-:S02]  /*16640*/  SHF.R.U64 R12, R12, 0x3, RZ ;  /* 0x000000030c0c7819 */ /* 0x000fc400000012ff */
[----:B------:R-:W-:Y:S01]  /*16650*/  IADD3 R65, P0, R20, 0xc000, RZ ;  /* 0x0000c00014417810 */ /* 0x000fe20007f1e0ff */
[----:B------:R-:W5:Y:S01]  /*16660*/  LD.E.128 R36, desc[UR40][R36.64] ;  /* 0x0000002824247980 */ /* 0x000f62000c101d00 */
[----:B------:R-:W-:Y:S02]  /*16670*/  LOP3.LUT R24, R25, 0x380, RZ, 0xc0, !PT ;  /* 0x0000038019187812 */ /* 0x000fe400078ec0ff */
[----:B------:R-:W-:Y:S02]  /*16680*/  LOP3.LUT R28, R29, 0x380, RZ, 0xc0, !PT ;  /* 0x000003801d1c7812 */ /* 0x000fe400078ec0ff */
[----:B------:R-:W-:Y:S02]  /*16690*/  LOP3.LUT R32, R33, 0x380, RZ, 0xc0, !PT ;  /* 0x0000038021207812 */ /* 0x000fe400078ec0ff */
[----:B------:R-:W-:Y:S02]  /*166a0*/  LOP3.LUT R40, R41, 0x380, RZ, 0xc0, !PT ;  /* 0x0000038029287812 */ /* 0x000fe400078ec0ff */
[----:B------:R-:W-:-:S02]  /*166b0*/  LOP3.LUT R44, R45, 0x380, RZ, 0xc0, !PT ;  /* 0x000003802d2c7812 */ /* 0x000fc400078ec0ff */
[----:B------:R-:W-:Y:S01]  /*166c0*/  LOP3.LUT R12, R12, R13, RZ, 0x3c, !PT ;  /* 0x0000000d0c0c7212 */ /* 0x000fe200078e3cff */
[----:B------:R-:W-:Y:S01]  /*166d0*/  IMAD.X R13, RZ, RZ, R21, P3 ;  /* 0x000000ffff0d7224 */ /* 0x000fe200018e0615 */
[----:B------:R-:W-:Y:S02]  /*166e0*/  LOP3.LUT R64, R65, 0x380, RZ, 0xc0, !PT ;  /* 0x0000038041407812 */ /* 0x000fe400078ec0ff */
[----:B------:R-:W-:Y:S02]  /*166f0*/  SHF.R.U64 R24, R24, 0x3, RZ ;  /* 0x0000000318187819 */ /* 0x000fe400000012ff */
[----:B------:R-:W-:Y:S01]  /*16700*/  SHF.R.U64 R28, R28, 0x3, RZ ;  /* 0x000000031c1c7819 */ /* 0x000fe200000012ff */
[----:B------:R-:W5:Y:S01]  /*16710*/  LD.E.128 R12, desc[UR40][R12.64] ;  /* 0x000000280c0c7980 */ /* 0x000f62000c101d00 */
[----:B------:R-:W-:Y:S02]  /*16720*/  SHF.R.U64 R32, R32, 0x3, RZ ;  /* 0x0000000320207819 */ /* 0x000fe400000012ff */
[----:B------:R-:W-:-:S02]  /*16730*/  SHF.R.U64 R40, R40, 0x3, RZ ;  /* 0x0000000328287819 */ /* 0x000fc400000012ff */
[----:B------:R-:W-:Y:S02]  /*16740*/  IADD3 R49, P3, R20, 0x8000, RZ ;  /* 0x0000800014317810 */ /* 0x000fe40007f7e0ff */
[----:B------:R-:W-:Y:S02]  /*16750*/  SHF.R.U64 R44, R44, 0x3, RZ ;  /* 0x000000032c2c7819 */ /* 0x000fe400000012ff */
[----:B------:R-:W-:Y:S02]  /*16760*/  SHF.R.U64 R64, R64, 0x3, RZ ;  /* 0x0000000340407819 */ /* 0x000fe400000012ff */
        /* <DEDUP_REMOVED lines=8> */
[----:B------:R-:W-:Y:S01]  /*167f0*/  LOP3.LUT R48, R49, 0x380, RZ, 0xc0, !PT ;  /* 0x0000038031307812 */ /* 0x000fe200078ec0ff */
[----:B------:R-:W5:Y:S01]  /*16800*/  LD.E.128 R24, desc[UR40][R24.64] ;  /* 0x0000002818187980 */ /* 0x000f62000c101d00 */
[----:B------:R-:W-:Y:S01]  /*16810*/  LOP3.LUT R44, R44, R45, RZ, 0x3c, !PT ;  /* 0x0000002d2c2c7212 */ /* 0x000fe200078e3cff */
[----:B------:R-:W-:Y:S01]  /*16820*/  IMAD.X R45, RZ, RZ, R21, P2 ;  /* 0x000000ffff2d7224 */ /* 0x000fe200010e0615 */
[C---:B------:R-:W-:Y:S01]  /*16830*/  IADD3 R53, P4, R20.reuse, 0x9000, RZ ;  /* 0x0000900014357810 */ /* 0x040fe20007f9e0ff */
[----:B------:R-:W5:Y:S01]  /*16840*/  LD.E.128 R28, desc[UR40][R28.64] ;  /* 0x000000281c1c7980 */ /* 0x000f62000c101d00 */
[----:B------:R-:W-:-:S02]  /*16850*/  IADD3 R57, P5, R20, 0xa000, RZ ;  /* 0x0000a00014397810 */ /* 0x000fc40007fbe0ff */
[C---:B------:R-:W-:Y:S01]  /*16860*/  IADD3 R61, P6, R20.reuse, 0xb000, RZ ;  /* 0x0000b000143d7810 */ /* 0x040fe20007fde0ff */
[----:B------:R-:W5:Y:S01]  /*16870*/  LD.E.128 R32, desc[UR40][R32.64] ;  /* 0x0000002820207980 */ /* 0x000f62000c101d00 */
[C---:B------:R-:W-:Y:S02]  /*16880*/  IADD3 R69, P1, R20.reuse, 0xd000, RZ ;  /* 0x0000d00014457810 */ /* 0x040fe40007f3e0ff */
[----:B------:R-:W-:Y:S01]  /*16890*/  IADD3 R73, P2, R20, 0xe000, RZ ;  /* 0x0000e00014497810 */ /* 0x000fe20007f5e0ff */
[----:B------:R-:W5:Y:S01]  /*168a0*/  LD.E.128 R40, desc[UR40][R40.64] ;  /* 0x0000002828287980 */ /* 0x000f62000c101d00 */
[----:B------:R-:W-:Y:S01]  /*168b0*/  LOP3.LUT R64, R64, R65, RZ, 0x3c, !PT ;  /* 0x0000004140407212 */ /* 0x000fe200078e3cff */
[----:B------:R-:W-:Y:S01]  /*168c0*/  IMAD.X R65, RZ, RZ, R21, P0 ;  /* 0x000000ffff417224 */ /* 0x000fe200000e0615 */
[----:B------:R-:W-:Y:S01]  /*168d0*/  SHF.R.U64 R48, R48, 0x3, RZ ;  /* 0x0000000330307819 */ /* 0x000fe200000012ff */
[----:B------:R-:W5:Y:S01]  /*168e0*/  LD.E.128 R44, desc[UR40][R44.64] ;  /* 0x000000282c2c7980 */ /* 0x000f62000c101d00 */
[----:B---3--:R-:W-:-:S02]  /*168f0*/  ISETP.NE.AND P0, PT, R83, 0x1, PT ;  /* 0x000000015300780c */ /* 0x008fc40003f05270 */
[----:B------:R-:W-:Y:S01]  /*16900*/  LOP3.LUT R52, R53, 0x380, RZ, 0xc0, !PT ;  /* 0x0000038035347812 */ /* 0x000fe200078ec0ff */
        /* <DEDUP_REMOVED lines=8> */
[----:B------:R-:W-:Y:S02]  /*16990*/  SHF.R.U64 R52, R52, 0x3, RZ ;  /* 0x0000000334347819 */ /* 0x000fe400000012ff */
[----:B------:R-:W-:Y:S02]  /*169a0*/  SHF.R.U64 R56, R56, 0x3, RZ ;  /* 0x0000000338387819 */ /* 0x000fe400000012ff */
[----:B------:R-:W-:Y:S01]  /*169b0*/  SHF.R.U64 R60, R60, 0x3, RZ ;  /* 0x000000033c3c7819 */ /* 0x000fe200000012ff */
[----:B------:R-:W5:Y:S01]  /*169c0*/  LD.E.128 R48, desc[UR40][R48.64] ;  /* 0x0000002830307980 */ /* 0x000f62000c101d00 */
[----:B------:R-:W-:Y:S02]  /*169d0*/  SHF.R.U64 R68, R68, 0x3, RZ ;  /* 0x0000000344447819 */ /* 0x000fe400000012ff */
[----:B------:R-:W-:-:S02]  /*169e0*/  SHF.R.U64 R72, R72, 0x3, RZ ;  /* 0x0000000348487819 */ /* 0x000fc400000012ff */
[----:B------:R-:W-:Y:S02]  /*169f0*/  IADD3 R11, P3, R20, 0xf000, RZ ;  /* 0x0000f000140b7810 */ /* 0x000fe40007f7e0ff */
        /* <DEDUP_REMOVED lines=14> */
[----:B------:R-:W-:Y:S01]  /*16ae0*/  IMAD.MOV.U32 R9, RZ, RZ, R21 ;  /* 0x000000ffff097224 */ /* 0x000fe200078e0015 */
[----:B------:R-:W-:Y:S01]  /*16af0*/  LOP3.LUT R10, R11, 0x380, RZ, 0xc0, !PT ;  /* 0x000003800b0a7812 */ /* 0x000fe200078ec0ff */
[----:B------:R-:W-:Y:S01]  /*16b00*/  IMAD R21, R4, UR4, RZ ;  /* 0x0000000404157c24 */ /* 0x000fe2000f8e02ff */
[----:B------:R-:W5:Y:S01]  /*16b10*/  LD.E.128 R52, desc[UR40][R52.64] ;  /* 0x0000002834347980 */ /* 0x000f62000c101d00 */
[----:B------:R-:W0:Y:S01]  /*16b20*/  @P0 LDC R4, c[0x0][0xcec] ;  /* 0x00033b00ff040b82 */ /* 0x000e220000000800 */
[----:B------:R-:W-:Y:S01]  /*16b30*/  IMAD.IADD R81, R81, 0x1, -R82 ;  /* 0x0000000151517824 */ /* 0x000fe200078e0a52 */
[----:B------:R-:W-:Y:S01]  /*16b40*/  SHF.R.U64 R10, R10, 0x3, RZ ;  /* 0x000000030a0a7819 */ /* 0x000fe200000012ff */
[C---:B------:R-:W-:Y:S01]  /*16b50*/  IMAD R85, R2.reuse, UR5, R21 ;  /* 0x0000000502557c24 */ /* 0x040fe2000f8e0215 */
[----:B------:R-:W5:Y:S01]  /*16b60*/  LD.E.128 R56, desc[UR40][R56.64] ;  /* 0x0000002838387980 */ /* 0x000f62000c101d00 */
[----:B------:R-:W-:Y:S01]  /*16b70*/  IMAD.WIDE.U32 R20, R2, UR4, RZ ;  /* 0x0000000402147c25 */ /* 0x000fe2000f8e00ff */
[----:B------:R-:W-:Y:S01]  /*16b80*/  ULDC.64 UR4, c[0x0][0xbe8] ;  /* 0x0002fa0000047ab9 */ /* 0x000fe20000000a00 */
[----:B------:R-:W-:Y:S01]  /*16b90*/  SHF.R.S32.HI R82, RZ, 0x1f, R0 ;  /* 0x0000001fff527819 */ /* 0x000fe20000011400 */
[----:B------:R-:W1:Y:S01]  /*16ba0*/  @P0 LDC R2, c[0x0][0xcf0] ;  /* 0x00033c00ff020b82 */ /* 0x000e620000000800 */
[----:B------:R-:W-:Y:S01]  /*16bb0*/  IMAD.IADD R21, R21, 0x1, R85 ;  /* 0x0000000115157824 */ /* 0x000fe200078e0255 */
[----:B------:R-:W-:Y:S01]  /*16bc0*/  LOP3.LUT R76, R10, R11, RZ, 0x3c, !PT ;  /* 0x0000000b0a4c7212 */ /* 0x000fe200078e3cff */
[----:B------:R-:W-:Y:S01]  /*16bd0*/  IMAD R81, R81, 0x20, R80 ;  /* 0x0000002051517824 */ /* 0x000fe200078e0250 */
[----:B------:R-:W5:Y:S01]  /*16be0*/  LD.E.128 R8, desc[UR40][R8.64] ;  /* 0x0000002808087980 */ /* 0x000f62000c101d00 */
[----:B------:R-:W-:-:S03]  /*16bf0*/  IMAD.WIDE.U32 R20, R186, UR4, R20 ;  /* 0x00000004ba147c25 */ /* 0x000fc6000f8e0014 */
[----:B------:R-:W5:Y:S01]  /*16c00*/  LD.E.128 R60, desc[UR40][R60.64] ;  /* 0x000000283c3c7980 */ /* 0x000f62000c101d00 */
[----:B------:R-:W-:Y:S01]  /*16c10*/  IMAD R21, R186, UR5, R21 ;  /* 0x00000005ba157c24 */ /* 0x000fe2000f8e0215 */
[----:B------:R-:W-:Y:S01]  /*16c20*/  ULDC.64 UR4, c[0x0][0xbf0] ;  /* 0x0002fc0000047ab9 */ /* 0x000fe20000000a00 */
[----:B------:R-:W-:Y:S01]  /*16c30*/  IMAD.IADD R89, R214, 0x1, R81 ;  /* 0x00000001d6597824 */ /* 0x000fe200078e0251 */
[----:B------:R-:W5:Y:S01]  /*16c40*/  LD.E.128 R68, desc[UR40][R68.64] ;  /* 0x0000002844447980 */ /* 0x000f62000c101d00 */
[----:B------:R-:W-:-:S03]  /*16c50*/  IMAD R85, R82, UR4, RZ ;  /* 0x0000000452557c24 */ /* 0x000fc6000f8e02ff */
[----:B------:R-:W5:Y:S01]  /*16c60*/  LD.E.128 R72, desc[UR40][R72.64] ;  /* 0x0000002848487980 */ /* 0x000f62000c101d00 */
[C---:B------:R-:W-:Y:S02]  /*16c70*/  IMAD R87, R0.reuse, UR5, R85 ;  /* 0x0000000500577c24 */ /* 0x040fe4000f8e0255 */
[----:B0-----:R-:W-:Y:S01]  /*16c80*/  @P0 IMAD.HI.U32 R85, R89, R4, RZ ;  /* 0x0000000459550227 */ /* 0x001fe200078e00ff */
[----:B------:R-:W5:Y:S01]  /*16c90*/  LD.E.128 R76, desc[UR40][R76.64] ;  /* 0x000000284c4c7980 */ /* 0x000f62000c101d00 */
[----:B------:R-:W0:Y:S02]  /*16ca0*/  LDC R4, c[0x0][0xbc8] ;  /* 0x0002f200ff047b82 */ /* 0x000e240000000800 */
[----:B------:R-:W-:Y:S01]  /*16cb0*/  IMAD.MOV.U32 R81, RZ, RZ, R89 ;  /* 0x000000ffff517224 */ /* 0x000fe200078e0059 */
[----:B-1----:R-:W-:Y:S01]  /*16cc0*/  @P0 SHF.R.U32.HI R81, RZ, R2, R85 ;  /* 0x00000002ff510219 */ /* 0x002fe20000011655 */
        /* <DEDUP_REMOVED lines=8> */
[----:B------:R-:W-:-:S04]  /*16d50*/  IMAD.MOV R0, RZ, RZ, -R81 ;  /* 0x000000ffff007224 */ /* 0x000fc800078e0a51 */
[----:B------:R-:W-:Y:S01]  /*16d60*/  IMAD R85, R83, R0, R89 ;  /* 0x0000000053557224 */ /* 0x000fe200078e0259 */
[----:B------:R-:W-:Y:S01]  /*16d70*/  SHF.R.S32.HI R0, RZ, 0x1f, R81 ;  /* 0x0000001fff007819 */ /* 0x000fe20000011451 */
[----:B------:R-:W-:-:S04]  /*16d80*/  IMAD.IADD R21, R21, 0x1, R87 ;  /* 0x0000000115157824 */ /* 0x000fc800078e0257 */
[----:B------:R-:W-:Y:S02]  /*16d90*/  IMAD R0, R0, UR4, RZ ;  /* 0x0000000400007c24 */ /* 0x000fe4000f8e02ff */
[----:B------:R-:W-:-:S04]  /*16da0*/  IMAD.WIDE.U32 R20, R81, UR4, R20 ;  /* 0x0000000451147c25 */ /* 0x000fc8000f8e0014 */
        /* <DEDUP_REMOVED lines=8> */
[----:B------:R-:W-:Y:S02]  /*16e30*/  VIADD R0, R17, 0x38820 ;  /* 0x0003882011007836 */ /* 0x000fe40000000000 */
[----:B------:R-:W-:Y:S01]  /*16e40*/  IMAD.IADD R21, R21, 0x1, R81 ;  /* 0x0000000115157824 */ /* 0x000fe200078e0251 */
[C---:B------:R-:W-:Y:S01]  /*16e50*/  LEA R81, P0, R20.reuse, UR4, 0x1 ;  /* 0x0000000414517c11 */ /* 0x040fe2000f8008ff */
[C---:B------:R-:W-:Y:S01]  /*16e60*/  VIADD R164, R195.reuse, 0x40 ;  /* 0x00000040c3a47836 */ /* 0x040fe20000000000 */
[----:B------:R-:W-:Y:S02]  /*16e70*/  PRMT R0, RZ, 0x654, R0 ;  /* 0x00000654ff007816 */ /* 0x000fe40000000000 */
[----:B------:R-:W-:Y:S01]  /*16e80*/  LEA.HI.X R82, R20, UR5, R21, 0x1, P0 ;  /* 0x0000000514527c11 */ /* 0x000fe200080f0c15 */
[C---:B------:R-:W-:Y:S01]  /*16e90*/  VIADD R162, R195.reuse, 0x80 ;  /* 0x00000080c3a27836 */ /* 0x040fe20000000000 */
[-C--:B0-----:R-:W-:Y:S01]  /*16ea0*/  ISETP.GE.AND P0, PT, R164, R4.reuse, PT ;  /* 0x00000004a400720c */ /* 0x081fe20003f06270 */
[----:B-1----:R0:W-:Y:S01]  /*16eb0*/  SYNCS.ARRIVE.TRANS64.RED.A1T0 RZ, [R0+URZ], RZ ;  /* 0x000000ff00ff79a7 */ /* 0x0021e2000810043f */
[C---:B------:R-:W-:Y:S01]  /*16ec0*/  ISETP.GE.AND P1, PT, R195.reuse, R4, PT ;  /* 0x00000004c300720c */ /* 0x040fe20003f26270 */
[----:B------:R-:W-:-:S02]  /*16ed0*/  VIADD R160, R195, 0xc0 ;  /* 0x000000c0c3a07836 */ /* 0x000fc40000000000 */
[----:B------:R-:W-:Y:S01]  /*16ee0*/  IMAD R83, R3, R83, RZ ;  /* 0x0000005303537224 */ /* 0x000fe200078e02ff */
[----:B0-----:R-:W-:Y:S02]  /*16ef0*/  SEL R0, RZ, 0xffffffff, P0 ;  /* 0xffffffffff007807 */ /* 0x001fe40000000000 */
[----:B------:R-:W-:-:S03]  /*16f00*/  ISETP.GE.AND P0, PT, R162, R4, PT ;  /* 0x00000004a200720c */ /* 0x000fc60003f06270 */
[----:B------:R-:W-:Y:S01]  /*16f10*/  IMAD.SHL.U32 R3, R0, 0x2, RZ ;  /* 0x0000000200037824 */ /* 0x000fe200078e00ff */
[----:B------:R-:W-:Y:S02]  /*16f20*/  SEL R0, RZ, 0x1, P1 ;  /* 0x00000001ff007807 */ /* 0x000fe40000800000 */
[----:B------:R-:W-:Y:S01]  /*16f30*/  SEL R2, RZ, 0xffffffff, P0 ;  /* 0xffffffffff027807 */ /* 0x000fe20000000000 */
[----:B------:R-:W-:Y:S01]  /*16f40*/  VIADD R158, R195, 0x100 ;  /* 0x00000100c39e7836 */ /* 0x000fe20000000000 */
[-C--:B------:R-:W-:Y:S02]  /*16f50*/  ISETP.GE.AND P0, PT, R160, R4.reuse, PT ;  /* 0x00000004a000720c */ /* 0x080fe40003f06270 */
[----:B------:R-:W-:Y:S01]  /*16f60*/  LOP3.LUT R0, R3, 0x2, R0, 0xe2, !PT ;  /* 0x0000000203007812 */ /* 0x000fe200078ee200 */
[----:B------:R-:W-:Y:S01]  /*16f70*/  IMAD.SHL.U32 R3, R2, 0x4, RZ ;  /* 0x0000000402037824 */ /* 0x000fe200078e00ff */
[----:B------:R-:W-:Y:S01]  /*16f80*/  SEL R2, RZ, 0xffffffff, P0 ;  /* 0xffffffffff027807 */ /* 0x000fe20000000000 */
[----:B------:R-:W-:Y:S01]  /*16f90*/  VIADD R156, R195, 0x140 ;  /* 0x00000140c39c7836 */ /* 0x000fe20000000000 */
[----:B------:R-:W-:-:S02]  /*16fa0*/  ISETP.GE.AND P0, PT, R158, R4, PT ;  /* 0x000000049e00720c */ /* 0x000fc40003f06270 */
[----:B------:R-:W-:Y:S01]  /*16fb0*/  LOP3.LUT R0, R3, 0x4, R0, 0xe2, !PT ;  /* 0x0000000403007812 */ /* 0x000fe200078ee200 */
[----:B------:R-:W-:Y:S01]  /*16fc0*/  IMAD.SHL.U32 R3, R2, 0x8, RZ ;  /* 0x0000000802037824 */ /* 0x000fe200078e00ff */
[----:B------:R-:W-:Y:S02]  /*16fd0*/  SEL R2, RZ, 0xffffffff, P0 ;  /* 0xffffffffff027807 */ /* 0x000fe40000000000 */
[-C--:B------:R-:W-:Y:S02]  /*16fe0*/  ISETP.GE.AND P0, PT, R156, R4.reuse, PT ;  /* 0x000000049c00720c */ /* 0x080fe40003f06270 */
[----:B------:R-:W-:Y:S01]  /*16ff0*/  LOP3.LUT R0, R3, 0x8, R0, 0xe2, !PT ;  /* 0x0000000803007812 */ /* 0x000fe200078ee200 */
[----:B------:R-:W-:Y:S01]  /*17000*/  IMAD.SHL.U32 R3, R2, 0x10, RZ ;  /* 0x0000001002037824 */ /* 0x000fe200078e00ff */
[----:B------:R-:W-:Y:S01]  /*17010*/  SEL R2, RZ, 0xffffffff, P0 ;  /* 0xffffffffff027807 */ /* 0x000fe20000000000 */
[----:B------:R-:W-:Y:S02]  /*17020*/  VIADD R154, R195, 0x180 ;  /* 0x00000180c39a7836 */ /* 0x000fe40000000000 */
[----:B------:R-:W-:Y:S01]  /*17030*/  IMAD.IADD R214, R80, 0x1, R214 ;  /* 0x0000000150d67824 */ /* 0x000fe200078e02d6 */
[----:B------:R-:W-:Y:S01]  /*17040*/  LOP3.LUT R0, R3, 0x10, R0, 0xe2, !PT ;  /* 0x0000001003007812 */ /* 0x000fe200078ee200 */
[----:B------:R-:W-:Y:S01]  /*17050*/  IMAD.SHL.U32 R3, R2, 0x20, RZ ;  /* 0x0000002002037824 */ /* 0x000fe200078e00ff */
[----:B------:R-:W-:Y:S01]  /*17060*/  ISETP.GE.AND P0, PT, R154, R4, PT ;  /* 0x000000049a00720c */ /* 0x000fe20003f06270 */
[----:B------:R-:W-:Y:S01]  /*17070*/  VIADD R152, R195, 0x1c0 ;  /* 0x000001c0c3987836 */ /* 0x000fe20000000000 */
[----:B------:R-:W-:-:S02]  /*17080*/  ISETP.GE.AND P1, PT, R214, R83, PT ;  /* 0x00000053d600720c */ /* 0x000fc40003f26270 */
[----:B------:R-:W-:Y:S02]  /*17090*/  LOP3.LUT R0, R3, 0x20, R0, 0xe2, !PT ;  /* 0x0000002003007812 */ /* 0x000fe400078ee200 */
[----:B------:R-:W-:Y:S02]  /*170a0*/  SEL R3, RZ, 0x40, P0 ;  /* 0x00000040ff037807 */ /* 0x000fe40000000000 */
[----:B------:R-:W-:Y:S02]  /*170b0*/  ISETP.GE.AND P0, PT, R152, R4, PT ;  /* 0x000000049800720c */ /* 0x000fe40003f06270 */
[----:B------:R-:W-:Y:S02]  /*170c0*/  LOP3.LUT R80, R0, R3, RZ, 0xfc, !PT ;  /* 0x0000000300507212 */ /* 0x000fe400078efcff */
[----:B------:R-:W-:Y:S01]  /*170d0*/  SEL R3, RZ, 0x80, P0 ;  /* 0x00000080ff037807 */ /* 0x000fe20000000000 */
[C---:B------:R-:W-:Y:S02]  /*170e0*/  VIADD R153, R195.reuse, 0x1c0 ;  /* 0x000001c0c3997836 */ /* 0x040fe40000000000 */
[C---:B------:R-:W-:Y:S01]  /*170f0*/  VIADD R155, R195.reuse, 0x180 ;  /* 0x00000180c39b7836 */ /* 0x040fe20000000000 */
[----:B------:R-:W-:Y:S01]  /*17100*/  LOP3.LUT R0, R80, R3, RZ, 0xfc, !PT ;  /* 0x0000000350007212 */ /* 0x000fe200078efcff */
[----:B------:R-:W-:-:S02]  /*17110*/  VIADD R157, R195, 0x140 ;  /* 0x00000140c39d7836 */ /* 0x000fc40000000000 */
[C---:B------:R-:W-:Y:S02]  /*17120*/  VIADD R159, R195.reuse, 0x100 ;  /* 0x00000100c39f7836 */ /* 0x040fe40000000000 */
[C---:B------:R-:W-:Y:S02]  /*17130*/  VIADD R161, R195.reuse, 0xc0 ;  /* 0x000000c0c3a17836 */ /* 0x040fe40000000000 */
        /* <DEDUP_REMOVED lines=44> */
.L_x_8728:
[----:B------:R-:W-:Y:S05]  /*17400*/  BSYNC B1 ;  /* 0x0000000000017941 */ /* 0x000fea0003800000 */
.L_x_8727:
[----:B------:R-:W-:Y:S01]  /*17410*/  VIADD R214, R214, 0x20 ;  /* 0x00000020d6d67836 */ /* 0x000fe20000000000 */
[----:B0-2---:R0:W2:Y:S04]  /*17420*/  SHFL.IDX PT, R3, R82, 0x1, 0x181f ;  /* 0x00381f0052037f89 */ /* 0x0050a800000e0000 */
        /* <DEDUP_REMOVED lines=9> */
[----:B-12--5:R-:W-:Y:S02]  /*174c0*/  @!P6 IMAD.WIDE R8, R195, 0x2, R2 ;  /* 0x00000002c308e825 */ /* 0x026fe400078e0202 */
[----:B------:R-:W-:-:S03]  /*174d0*/  @!P5 LEA R10, P4, R164, R2, 0x1 ;  /* 0x00000002a40ad211 */ /* 0x000fc600078808ff */
        /* <DEDUP_REMOVED lines=25> */
.L_x_8726:
[----:B01----:R-:W2:Y:S01]  /*17670*/  LDL.LU R10, [R1+0x64] ;  /* 0x00006400010a7983 */ /* 0x003ea20000300800 */
[----:B------:R-:W-:Y:S01]  /*17680*/  ULDC.64 UR4, c[0x0][0xc08] ;  /* 0x0003020000047ab9 */ /* 0x000fe20000000a00 */
[----:B------:R-:W0:Y:S02]  /*17690*/  LDC R11, c[0x0][0xce8] ;  /* 0x00033a00ff0b7b82 */ /* 0x000e240000000800 */
[----:B------:R-:W3:Y:S01]  /*176a0*/  LDL R12, [R1+0x18] ;  /* 0x00001800010c7983 */ /* 0x000ee20000100800 */
[----:B------:R-:W-:Y:S01]  /*176b0*/  IMAD R4, R4, UR4, RZ ;  /* 0x0000000404047c24 */ /* 0x000fe2000f8e02ff */
[----:B------:R-:W-:Y:S01]  /*176c0*/  BSSY B1, `(.L_x_8730) ;  /* 0x0000110000017945 */ /* 0x000fe20003800000 */
[----:B------:R-:W-:-:S04]  /*176d0*/  IMAD.WIDE.U32 R8, R2, UR4, RZ ;  /* 0x0000000402087c25 */ /* 0x000fc8000f8e00ff */
[----:B------:R-:W-:Y:S01]  /*176e0*/  IMAD R4, R2, UR5, R4 ;  /* 0x0000000502047c24 */ /* 0x000fe2000f8e0204 */
[----:B------:R-:W-:Y:S01]  /*176f0*/  ULDC.64 UR4, c[0x0][0xc38] ;  /* 0x00030e0000047ab9 */ /* 0x000fe20000000a00 */
[----:B------:R-:W-:Y:S01]  /*17700*/  SHF.R.S32.HI R2, RZ, 0x1f, R0 ;  /* 0x0000001fff027819 */ /* 0x000fe20000011400 */
[C---:B------:R-:W-:Y:S02]  /*17710*/  VIADD R21, R212.reuse, 0xf8 ;  /* 0x000000f8d4157836 */ /* 0x040fe40000000000 */
[----:B------:R-:W-:Y:S02]  /*17720*/  IMAD.IADD R9, R9, 0x1, R4 ;  /* 0x0000000109097824 */ /* 0x000fe400078e0204 */
[----:B------:R-:W-:Y:S01]  /*17730*/  VIADD R153, R212, 0xf0 ;  /* 0x000000f0d4997836 */ /* 0x000fe20000000000 */
[----:B------:R-:W-:Y:S01]  /*17740*/  SHF.R.S32.HI R21, RZ, 0x1f, R21 ;  /* 0x0000001fff157819 */ /* 0x000fe20000011415 */
[----:B------:R-:W-:-:S03]  /*17750*/  IMAD.WIDE.U32 R8, R186, UR4, R8 ;  /* 0x00000004ba087c25 */ /* 0x000fc6000f8e0008 */
[----:B------:R-:W-:Y:S01]  /*17760*/  SHF.R.S32.HI R153, RZ, 0x1f, R153 ;  /* 0x0000001fff997819 */ /* 0x000fe20000011499 */
[----:B------:R-:W-:Y:S01]  /*17770*/  IMAD R9, R186, UR5, R9 ;  /* 0x00000005ba097c24 */ /* 0x000fe2000f8e0209 */
[----:B------:R-:W-:Y:S01]  /*17780*/  ULDC.64 UR4, c[0x0][0xc40] ;  /* 0x0003100000047ab9 */ /* 0x000fe20000000a00 */
[----:B0-----:R-:W-:Y:S01]  /*17790*/  ISETP.NE.AND P0, PT, R11, 0x1, PT ;  /* 0x000000010b00780c */ /* 0x001fe20003f05270 */
[----:B------:R-:W-:Y:S02]  /*177a0*/  IMAD R2, R2, UR4, RZ ;  /* 0x0000000402027c24 */ /* 0x000fe4000f8e02ff */
[----:B------:R-:W-:-:S04]  /*177b0*/  IMAD.WIDE.U32 R8, R0, UR4, R8 ;  /* 0x0000000400087c25 */ /* 0x000fc8000f8e0008 */
[----:B------:R-:W-:Y:S01]  /*177c0*/  IMAD R2, R0, UR5, R2 ;  /* 0x0000000500027c24 */ /* 0x000fe2000f8e0202 */
[----:B------:R-:W-:Y:S01]  /*177d0*/  ULDC.64 UR4, c[0x0][0xc48] ;  /* 0x0003120000047ab9 */ /* 0x000fe20000000a00 */
[C---:B------:R-:W-:Y:S02]  /*177e0*/  VIADD R155, R212.reuse, 0xe8 ;  /* 0x000000e8d49b7836 */ /* 0x040fe40000000000 */
[----:B------:R-:W-:Y:S02]  /*177f0*/  IMAD.IADD R9, R9, 0x1, R2 ;  /* 0x0000000109097824 */ /* 0x000fe400078e0202 */
[----:B------:R-:W0:Y:S01]  /*17800*/  @P0 LDC R0, c[0x0][0xcf0] ;  /* 0x00033c00ff000b82 */ /* 0x000e220000000800 */
        /* <DEDUP_REMOVED lines=74> */
[--C-:B---3--:R-:W-:Y:S02]  /*17cb0*/  IMAD.IADD R2, R12, 0x1, R214.reuse ;  /* 0x000000010c027824 */ /* 0x108fe400078e02d6 */
[----:B------:R-:W-:Y:S02]  /*17cc0*/  IMAD.IADD R214, R193, 0x1, R214 ;  /* 0x00000001c1d67824 */ /* 0x000fe400078e02d6 */
[----:B------:R-:W-:Y:S02]  /*17cd0*/  IMAD.MOV.U32 R4, RZ, RZ, R2 ;  /* 0x000000ffff047224 */ /* 0x000fe400078e0002 */
[----:B-1----:R-:W-:-:S05]  /*17ce0*/  @P0 IMAD.HI.U32 R10, R2, R10, RZ ;  /* 0x0000000a020a0227 */ /* 0x002fca00078e00ff */
[----:B0-----:R-:W-:-:S05]  /*17cf0*/  @P0 SHF.R.U32.HI R4, RZ, R0, R10 ;  /* 0x00000000ff040219 */ /* 0x001fca000001160a */
[----:B------:R-:W-:Y:S02]  /*17d00*/  IMAD.MOV R0, RZ, RZ, -R4 ;  /* 0x000000ffff007224 */ /* 0x000fe400078e0a04 */
        /* <DEDUP_REMOVED lines=12> */
[----:B------:R-:W-:Y:S01]  /*17dd0*/  ULDC.64 UR4, c[0x0][0xc00] ;  /* 0x0003000000047ab9 */ /* 0x000fe20000000a00 */
[----:B------:R-:W-:Y:S01]  /*17de0*/  VIADD R2, R17, 0x38820 ;  /* 0x0003882011027836 */ /* 0x000fe20000000000 */
[----:B------:R-:W-:Y:S01]  /*17df0*/  LEA R4, P0, R8, UR4, 0x2 ;  /* 0x0000000408047c11 */ /* 0x000fe2000f8010ff */
[----:B------:R-:W-:-:S03]  /*17e00*/  IMAD.IADD R3, R9, 0x1, R3 ;  /* 0x0000000109037824 */ /* 0x000fc600078e0203 */
[----:B------:R-:W-:Y:S01]  /*17e10*/  PRMT R2, RZ, 0x654, R2 ;  /* 0x00000654ff027816 */ /* 0x000fe20000000002 */
[----:B------:R0:W1:Y:S01]  /*17e20*/  SHFL.IDX PT, R14, R4, RZ, 0x1c1f ;  /* 0x001c1fff040e7589 */ /* 0x00006200000e0000 */
[----:B------:R-:W-:Y:S02]  /*17e30*/  LEA.HI.X R10, R8, UR5, R3, 0x2, P0 ;  /* 0x00000005080a7c11 */ /* 0x000fe400080f1403 */
[----:B------:R-:W-:Y:S01]  /*17e40*/  ISETP.GE.AND P0, PT, R214, R0, PT ;  /* 0x00000000d600720c */ /* 0x000fe20003f06270 */
[----:B------:R0:W-:Y:S02]  /*17e50*/  SYNCS.ARRIVE.TRANS64.RED.A1T0 RZ, [R2+URZ], RZ ;  /* 0x000000ff02ff79a7 */ /* 0x0001e4000810043f */
[----:B------:R0:W2:Y:S10]  /*17e60*/  SHFL.IDX PT, R11, R10, RZ, 0x1c1f ;  /* 0x001c1fff0a0b7589 */ /* 0x0000b400000e0000 */
[----:B0-----:R-:W-:Y:S05]  /*17e70*/  @P0 BRA `(.L_x_8731) ;  /* 0x0000000800500947 */ /* 0x001fea0003800000 */
[----:B------:R-:W-:Y:S01]  /*17e80*/  ULDC UR4, c[0x0][0xbc8] ;  /* 0x0002f20000047ab9 */ /* 0x000fe20000000800 */
[----:B------:R-:W-:Y:S01]  /*17e90*/  SHF.R.S32.HI R12, RZ, 0x1f, R212 ;  /* 0x0000001fff0c7819 */ /* 0x000fe200000114d4 */
[C---:B------:R-:W-:Y:S01]  /*17ea0*/  VIADD R13, R212.reuse, 0x8 ;  /* 0x00000008d40d7836 */ /* 0x040fe20000000000 */
[C---:B------:R-:W-:Y:S01]  /*17eb0*/  ISETP.GE.AND P0, PT, R212.reuse, UR4, PT ;  /* 0x00000004d4007c0c */ /* 0x040fe2000bf06270 */
[C---:B------:R-:W-:Y:S01]  /*17ec0*/  VIADD R9, R212.reuse, 0x8 ;  /* 0x00000008d4097836 */ /* 0x040fe20000000000 */
[----:B------:R-:W-:Y:S01]  /*17ed0*/  ISETP.GE.AND P3, PT, R199, UR4, PT ;  /* 0x00000004c7007c0c */ /* 0x000fe2000bf66270 */
[C---:B------:R-:W-:Y:S01]  /*17ee0*/  VIADD R15, R212.reuse, 0x18 ;  /* 0x00000018d40f7836 */ /* 0x040fe20000000000 */
[----:B------:R-:W-:Y:S01]  /*17ef0*/  ISETP.GE.AND P4, PT, R197, UR4, PT ;  /* 0x00000004c5007c0c */ /* 0x000fe2000bf86270 */
[----:B------:R-:W-:Y:S01]  /*17f00*/  VIADD R8, R212, 0x30 ;  /* 0x00000030d4087836 */ /* 0x000fe20000000000 */
[----:B------:R-:W-:-:S07]  /*17f10*/  SHF.R.S32.HI R9, RZ, 0x1f, R9 ;  /* 0x0000001fff097819 */ /* 0x000fce0000011409 */
[----:B-1----:R-:W-:-:S04]  /*17f20*/  @!P0 LEA R2, P1, R212, R14, 0x2 ;  /* 0x0000000ed4028211 */ /* 0x002fc800078210ff */
        /* <DEDUP_REMOVED lines=131> */
[----:B------:R-:W-:Y:S02]  /*18760*/  @!P5 LEA R14, P0, R20, R14, 0x2 ;  /* 0x0000000e140ed211 */ /* 0x000fe400078010ff */
[-C--:B------:R-:W-:Y:S01]  /*18770*/  @!P2 LEA.HI.X R9, R152, R11.reuse, R153, 0x2, P1 ;  /* 0x0000000b9809a211 */ /* 0x080fe200008f1499 */
[----:B------:R0:W-:Y:S01]  /*18780*/  @!P3 ST.E.64 desc[UR40][R12.64], R140 ;  /* 0x0000008c0c00b985 */ /* 0x0001e2000c101b28 */
[----:B------:R-:W-:-:S03]  /*18790*/  @!P5 LEA.HI.X R15, R20, R11, R21, 0x2, P0 ;  /* 0x0000000b140fd211 */ /* 0x000fc600000f1415 */
[----:B------:R0:W-:Y:S04]  /*187a0*/  @!P2 ST.E.64 desc[UR40][R8.64], R144 ;  /* 0x000000900800a985 */ /* 0x0001e8000c101b28 */
[----:B------:R0:W-:Y:S02]  /*187b0*/  @!P5 ST.E.64 desc[UR40][R14.64], R148 ;  /* 0x000000940e00d985 */ /* 0x0001e4000c101b28 */
.L_x_8731:
[----:B------:R-:W-:Y:S05]  /*187c0*/  BSYNC B1 ;  /* 0x0000000000017941 */ /* 0x000fea0003800000 */
.L_x_8730:
[----:B0-----:R-:W-:Y:S01]  /*187d0*/  VIADD R3, R214, 0x8 ;  /* 0x00000008d6037836 */ /* 0x001fe20000000000 */
[----:B------:R0:W3:Y:S04]  /*187e0*/  SHFL.IDX PT, R12, R10, 0x1, 0x1c1f ;  /* 0x003c1f000a0c7f89 */ /* 0x0000e800000e0000 */
[----:B------:R-:W-:Y:S01]  /*187f0*/  ISETP.GE.AND P0, PT, R3, R0, PT ;  /* 0x000000000300720c */ /* 0x000fe20003f06270 */
[----:B------:R-:W4:-:S12]  /*18800*/  SHFL.IDX PT, R4, R4, 0x1, 0x1c1f ;  /* 0x003c1f0004047f89 */ /* 0x000f1800000e0000 */
[----:B0-----:R-:W-:Y:S05]  /*18810*/  @P0 BRA `(.L_x_8729) ;  /* 0x0000001800600947 */ /* 0x001fea0003800000 */
[C---:B------:R-:W-:Y:S01]  /*18820*/  VIADD R13, R212.reuse, 0x8 ;  /* 0x00000008d40d7836 */ /* 0x040fe20000000000 */
[----:B------:R-:W-:Y:S01]  /*18830*/  ULDC UR4, c[0x0][0xbc8] ;  /* 0x0002f20000047ab9 */ /* 0x000fe20000000800 */
[C---:B------:R-:W-:Y:S01]  /*18840*/  VIADD R25, R212.reuse, 0x10 ;  /* 0x00000010d4197836 */ /* 0x040fe20000000000 */
[C---:B------:R-:W-:Y:S01]  /*18850*/  ISETP.GE.AND P2, PT, R212.reuse, UR4, PT ;  /* 0x00000004d4007c0c */ /* 0x040fe2000bf46270 */
[C---:B--2---:R-:W-:Y:S01]  /*18860*/  VIADD R11, R212.reuse, 0x18 ;  /* 0x00000018d40b7836 */ /* 0x044fe20000000000 */
[----:B------:R-:W-:Y:S01]  /*18870*/  ISETP.GE.AND P5, PT, R13, UR4, PT ;  /* 0x000000040d007c0c */ /* 0x000fe2000bfa6270 */
[C---:B-1----:R-:W-:Y:S01]  /*18880*/  VIADD R14, R212.reuse, 0x8 ;  /* 0x00000008d40e7836 */ /* 0x042fe20000000000 */
[----:B------:R-:W-:Y:S01]  /*18890*/  ISETP.GE.AND P3, PT, R25, UR4, PT ;  /* 0x0000000419007c0c */ /* 0x000fe2000bf66270 */
[C---:B------:R-:W-:Y:S01]  /*188a0*/  VIADD R28, R212.reuse, 0x10 ;  /* 0x00000010d41c7836 */ /* 0x040fe20000000000 */
[----:B------:R-:W-:Y:S01]  /*188b0*/  ISETP.GE.AND P4, PT, R11, UR4, PT ;  /* 0x000000040b007c0c */ /* 0x000fe2000bf86270 */
[----:B------:R-:W-:Y:S01]  /*188c0*/  VIADD R24, R212, 0x18 ;  /* 0x00000018d4187836 */ /* 0x000fe20000000000 */
[----:B------:R-:W-:-:S02]  /*188d0*/  SHF.R.S32.HI R14, RZ, 0x1f, R14 ;  /* 0x0000001fff0e7819 */ /* 0x000fc4000001140e */
[----:B------:R-:W-:Y:S02]  /*188e0*/  SHF.R.S32.HI R15, RZ, 0x1f, R212 ;  /* 0x0000001fff0f7819 */ /* 0x000fe400000114d4 */
[----:B------:R-:W-:Y:S02]  /*188f0*/  SHF.R.S32.HI R28, RZ, 0x1f, R28 ;  /* 0x0000001fff1c7819 */ /* 0x000fe4000001141c */
[CC--:B----4-:R-:W-:Y:S02]  /*18900*/  @!P2 LEA R2, P0, R212.reuse, R4.reuse, 0x2 ;  /* 0x00000004d402a211 */ /* 0x0d0fe400078010ff */
[C---:B------:R-:W-:Y:S02]  /*18910*/  @!P5 LEA R8, P1, R13.reuse, R4, 0x2 ;  /* 0x000000040d08d211 */ /* 0x040fe400078210ff */
[CC--:B---3--:R-:W-:Y:S01]  /*18920*/  @!P2 LEA.HI.X R3, R212.reuse, R12.reuse, R15, 0x2, P0 ;  /* 0x0000000cd403a211 */ /* 0x0c8fe200000f140f */
[C---:B------:R-:W-:Y:S01]  /*18930*/  VIADD R15, R212.reuse, 0x28 ;  /* 0x00000028d40f7836 */ /* 0x040fe20000000000 */
[----:B------:R-:W-:Y:S01]  /*18940*/  @!P5 LEA.HI.X R9, R13, R12, R14, 0x2, P1 ;  /* 0x0000000c0d09d211 */ /* 0x000fe200008f140e */
[C---:B------:R-:W-:Y:S01]  /*18950*/  VIADD R14, R212.reuse, 0x20 ;  /* 0x00000020d40e7836 */ /* 0x040fe20000000000 */
[----:B------:R-:W-:Y:S01]  /*18960*/  SHF.R.S32.HI R24, RZ, 0x1f, R24 ;  /* 0x0000001fff187819 */ /* 0x000fe20000011418 */
[----:B------:R0:W-:Y:S01]  /*18970*/  @!P2 ST.E.64 desc[UR40][R2.64], R26 ;  /* 0x0000001a0200a985 */ /* 0x0001e2000c101b28 */
[----:B------:R-:W-:Y:S01]  /*18980*/  ISETP.GE.AND P1, PT, R15, UR4, PT ;  /* 0x000000040f007c0c */ /* 0x000fe2000bf26270 */
[----:B------:R-:W-:Y:S01]  /*18990*/  VIADD R13, R212, 0x30 ;  /* 0x00000030d40d7836 */ /* 0x000fe20000000000 */
[----:B------:R-:W-:Y:S01]  /*189a0*/  ISETP.GE.AND P0, PT, R14, UR4, PT ;  /* 0x000000040e007c0c */ /* 0x000fe2000bf06270 */
[----:B------:R1:W-:Y:S03]  /*189b0*/  @!P5 ST.E.64 desc[UR40][R8.64], R30 ;  /* 0x0000001e0800d985 */ /* 0x0003e6000c101b28 */
[----:B------:R-:W-:-:S02]  /*189c0*/  ISETP.GE.AND P2, PT, R13, UR4, PT ;  /* 0x000000040d007c0c */ /* 0x000fc4000bf46270 */
[-C--:B0-----:R-:W-:Y:S02]  /*189d0*/  @!P3 LEA R2, P5, R25, R4.reuse, 0x2 ;  /* 0x000000041902b211 */ /* 0x081fe400078a10ff */
[----:B-1----:R-:W-:Y:S02]  /*189e0*/  @!P4 LEA R8, P6, R11, R4, 0x2 ;  /* 0x000000040b08c211 */ /* 0x002fe400078c10ff */
[-C--:B------:R-:W-:Y:S02]  /*189f0*/  @!P3 LEA.HI.X R3, R25, R12.reuse, R28, 0x2, P5 ;  /* 0x0000000c1903b211 */ /* 0x080fe400028f141c */
[----:B------:R-:W-:Y:S01]  /*18a00*/  @!P4 LEA.HI.X R9, R11, R12, R24, 0x2, P6 ;  /* 0x0000000c0b09c211 */ /* 0x000fe200030f1418 */
[----:B------:R-:W-:-:S04]  /*18a10*/  VIADD R24, R212, 0x20 ;  /* 0x00000020d4187836 */ /* 0x000fc80000000000 */
[-C--:B------:R-:W-:Y:S01]  /*18a20*/  @!P2 LEA R10, P6, R13, R4.reuse, 0x2 ;  /* 0x000000040d0aa211 */ /* 0x080fe200078c10ff */
[----:B------:R0:W-:Y:S01]  /*18a30*/  @!P3 ST.E.64 desc[UR40][R2.64], R34 ;  /* 0x000000220200b985 */ /* 0x0001e2000c101b28 */
[----:B------:R-:W-:Y:S02]  /*18a40*/  ISETP.GE.AND P3, PT, R211, UR4, PT ;  /* 0x00000004d3007c0c */ /* 0x000fe4000bf66270 */
[----:B------:R-:W-:Y:S01]  /*18a50*/  SHF.R.S32.HI R24, RZ, 0x1f, R24 ;  /* 0x0000001fff187819 */ /* 0x000fe20000011418 */
[----:B------:R1:W-:Y:S01]  /*18a60*/  @!P4 ST.E.64 desc[UR40][R8.64], R38 ;  /* 0x000000260800c985 */ /* 0x0003e2000c101b28 */
[----:B0-----:R-:W-:-:S04]  /*18a70*/  @!P0 LEA R2, P4, R14, R4, 0x2 ;  /* 0x000000040e028211 */ /* 0x001fc800078810ff */
[----:B------:R-:W-:Y:S01]  /*18a80*/  @!P0 LEA.HI.X R3, R14, R12, R24, 0x2, P4 ;  /* 0x0000000c0e038211 */ /* 0x000fe200020f1418 */
[C---:B------:R-:W-:Y:S01]  /*18a90*/  VIADD R24, R212.reuse, 0x28 ;  /* 0x00000028d4187836 */ /* 0x040fe20000000000 */
[C---:B-1----:R-:W-:Y:S01]  /*18aa0*/  @!P1 LEA R8, P5, R15.reuse, R4, 0x2 ;  /* 0x000000040f089211 */ /* 0x042fe200078a10ff */
        /* <DEDUP_REMOVED lines=8> */
[----:B------:R1:W-:Y:S01]  /*18b30*/  @!P1 ST.E.64 desc[UR40][R8.64], R46 ;  /* 0x0000002e08009985 */ /* 0x0003e2000c101b28 */
[----:B------:R-:W-:Y:S02]  /*18b40*/  ISETP.GE.AND P0, PT, R203, UR4, PT ;  /* 0x00000004cb007c0c */ /* 0x000fe4000bf06270 */
[----:B------:R-:W-:Y:S01]  /*18b50*/  ISETP.GE.AND P1, PT, R201, UR4, PT ;  /* 0x00000004c9007c0c */ /* 0x000fe2000bf26270 */
[----:B------:R2:W-:Y:S01]  /*18b60*/  @!P2 ST.E.64 desc[UR40][R10.64], R50 ;  /* 0x000000320a00a985 */ /* 0x0005e2000c101b28 */
[----:B0-----:R-:W-:-:S04]  /*18b70*/  @!P3 LEA R2, P6, R211, R4, 0x2 ;  /* 0x00000004d302b211 */ /* 0x001fc800078c10ff */
[----:B------:R-:W-:Y:S02]  /*18b80*/  @!P3 LEA.HI.X R3, R211, R12, R213, 0x2, P6 ;  /* 0x0000000cd303b211 */ /* 0x000fe400030f14d5 */
[----:B-1----:R-:W-:-:S03]  /*18b90*/  @!P4 LEA R8, P2, R208, R4, 0x2 ;  /* 0x00000004d008c211 */ /* 0x002fc600078410ff */
[----:B------:R0:W-:Y:S01]  /*18ba0*/  @!P3 ST.E.64 desc[UR40][R2.64], R54 ;  /* 0x000000360200b985 */ /* 0x0001e2000c101b28 */
[----:B------:R-:W-:Y:S02]  /*18bb0*/  ISETP.GE.AND P3, PT, R197, UR4, PT ;  /* 0x00000004c5007c0c */ /* 0x000fe4000bf66270 */
[----:B--2---:R-:W-:Y:S02]  /*18bc0*/  @!P5 LEA R10, P6, R205, R4, 0x2 ;  /* 0x00000004cd0ad211 */ /* 0x004fe400078c10ff */
[-C--:B------:R-:W-:Y:S02]  /*18bd0*/  @!P4 LEA.HI.X R9, R208, R12.reuse, R209, 0x2, P2 ;  /* 0x0000000cd009c211 */ /* 0x080fe400010f14d1 */
[----:B------:R-:W-:Y:S02]  /*18be0*/  ISETP.GE.AND P2, PT, R199, UR4, PT ;  /* 0x00000004c7007c0c */ /* 0x000fe4000bf46270 */
[----:B------:R-:W-:Y:S01]  /*18bf0*/  @!P5 LEA.HI.X R11, R205, R12, R207, 0x2, P6 ;  /* 0x0000000ccd0bd211 */ /* 0x000fe200030f14cf */
[----:B------:R1:W-:Y:S01]  /*18c00*/  @!P4 ST.E.64 desc[UR40][R8.64], R58 ;  /* 0x0000003a0800c985 */ /* 0x0003e2000c101b28 */
[----:B------:R-:W-:-:S03]  /*18c10*/  ISETP.GE.AND P4, PT, R186, UR4, PT ;  /* 0x00000004ba007c0c */ /* 0x000fc6000bf86270 */
[----:B------:R2:W-:Y:S01]  /*18c20*/  @!P5 ST.E.64 desc[UR40][R10.64], R62 ;  /* 0x0000003e0a00d985 */ /* 0x0005e2000c101b28 */
[----:B0-----:R-:W-:-:S04]  /*18c30*/  @!P0 LEA R2, P6, R203, R4, 0x2 ;  /* 0x00000004cb028211 */ /* 0x001fc800078c10ff */
[----:B------:R-:W-:Y:S02]  /*18c40*/  @!P0 LEA.HI.X R3, R203, R12, R204, 0x2, P6 ;  /* 0x0000000ccb038211 */ /* 0x000fe400030f14cc */
[----:B-1----:R-:W-:-:S03]  /*18c50*/  @!P1 LEA R8, P5, R201, R4, 0x2 ;  /* 0x00000004c9089211 */ /* 0x002fc600078a10ff */
        /* <DEDUP_REMOVED lines=16> */
[----:B------:R0:W-:Y:S01]  /*18d60*/  @!P4 ST.E.64 desc[UR40][R8.64], R82 ;  /* 0x000000520800c985 */ /* 0x0001e2000c101b28 */
[----:B------:R-:W-:Y:S02]  /*18d70*/  ISETP.GE.AND P4, PT, R172, UR4, PT ;  /* 0x00000004ac007c0c */ /* 0x000fe4000bf86270 */
[----:B------:R-:W-:Y:S02]  /*18d80*/  @!P5 LEA.HI.X R11, R182, R12, R183, 0x2, P6 ;  /* 0x0000000cb60bd211 */ /* 0x000fe400030f14b7 */
[----:B-1----:R-:W-:-:S03]  /*18d90*/  @!P2 LEA R2, P6, R180, R4, 0x2 ;  /* 0x00000004b402a211 */ /* 0x002fc600078c10ff */
        /* <DEDUP_REMOVED lines=62> */
.L_x_8723:
[----:B0-----:R-:W3:Y:S01]  /*19180*/  LDL.LU R4, [R1+0x5c] ;  /* 0x00005c0001047983 */ /* 0x001ee20000300800 */
[----:B------:R-:W-:Y:S01]  /*19190*/  ULDC.64 UR6, c[0x0][0xd08] ;  /* 0x0003420000067ab9 */ /* 0x000fe20000000a00 */
[----:B------:R-:W-:Y:S02]  /*191a0*/  ULDC.64 UR4, c[0x0][0xd00] ;  /* 0x0003400000047ab9 */ /* 0x000fe40000000a00 */
[----:B------:R-:W4:Y:S04]  /*191b0*/  LDL.LU R0, [R1+0x60] ;  /* 0x0000600001007983 */ /* 0x000f280000300800 */
[----:B-12---:R-:W2:Y:S01]  /*191c0*/  LDL R10, [R1+0x54] ;  /* 0x00005400010a7983 */ /* 0x006ea20000100800 */
[----:B------:R-:W-:Y:S01]  /*191d0*/  ISETP.NE.U32.AND P1, PT, RZ, UR6, PT ;  /* 0x00000006ff007c0c */ /* 0x000fe2000bf25070 */
[----:B------:R-:W-:Y:S01]  /*191e0*/  IMAD.MOV.U32 R25, RZ, RZ, RZ ;  /* 0x000000ffff197224 */ /* 0x000fe200078e00ff */
[----:B------:R-:W-:-:S02]  /*191f0*/  ISETP.NE.U32.AND P0, PT, RZ, UR4, PT ;  /* 0x00000004ff007c0c */ /* 0x000fc4000bf05070 */
[----:B------:R-:W-:Y:S02]  /*19200*/  ISETP.NE.AND.EX P1, PT, RZ, UR7, PT, P1 ;  /* 0x00000007ff007c0c */ /* 0x000fe4000bf25310 */
[----:B------:R-:W-:Y:S02]  /*19210*/  ISETP.NE.AND.EX P0, PT, RZ, UR5, PT, P0 ;  /* 0x00000005ff007c0c */ /* 0x000fe4000bf05300 */
[----:B---3-5:R-:W-:-:S04]  /*19220*/  IADD3 R2, P2, R4, UR4, RZ ;  /* 0x0000000404027c10 */ /* 0x028fc8000ff5e0ff */
        /* <DEDUP_REMOVED lines=8> */
[----:B------:R-:W1:-:S12]  /*192b0*/  S2R R4, SR_TID.X ;  /* 0x0000000000047919 */ /* 0x000e580000002100 */
[----:B------:R-:W2:Y:S01]  /*192c0*/  @!P2 LDC R10, c[0x0][0xbd4] ;  /* 0x0002f500ff0aab82 */ /* 0x000ea20000000800 */
[----:B-1----:R-:W-:Y:S01]  /*192d0*/  VIADD R30, R4, 0xffffff80 ;  /* 0xffffff80041e7836 */ /* 0x002fe20000000000 */
[----:B--2---:R0:W-:Y:S01]  /*192e0*/  @!P2 STL [R1+0x54], R10 ;  /* 0x0000540a0100a387 */ /* 0x0041e20000100800 */
[----:B------:R-:W-:-:S03]  /*192f0*/  ISETP.GT.AND P2, PT, R10, 0x1, PT ;  /* 0x000000010a00780c */ /* 0x000fc60003f44270 */
[----:B------:R-:W-:Y:S01]  /*19300*/  ISETP.GT.AND P3, PT, R30, 0x3f, PT ;  /* 0x0000003f1e00780c */ /* 0x000fe20003f64270 */
[----:B------:R-:W-:-:S12]  /*19310*/  @P1 BRA `(.L_x_8732) ;  /* 0x0000000000101947 */ /* 0x000fd80003800000 */
[----:B------:R-:W-:Y:S05]  /*19320*/  @!P0 BRA `(.L_x_8732) ;  /* 0x00000000000c8947 */ /* 0x000fea0003800000 */
[----:B0-----:R-:W2:Y:S04]  /*19330*/  LDG.E R9, desc[UR40][R2.64] ;  /* 0x0000002802097981 */ /* 0x001ea8000c1e1900 */
[----:B-----5:R-:W2:Y:S02]  /*19340*/  LDG.E R0, desc[UR40][R2.64+0x4] ;  /* 0x0000042802007981 */ /* 0x020ea4000c1e1900 */
[----:B--2---:R-:W-:-:S07]  /*19350*/  IMAD.IADD R0, R0, 0x1, -R9 ;  /* 0x0000000100007824 */ /* 0x004fce00078e0a09 */
.L_x_8732:
[----:B0-----:R-:W2:Y:S04]  /*19360*/  LDL.LU R3, [R1+0x58] ;  /* 0x0000580001037983 */ /* 0x001ea80000300800 */
[----:B------:R-:W3:Y:S01]  /*19370*/  LDL.LU R2, [R1+0x6c] ;  /* 0x00006c0001027983 */ /* 0x000ee20000300800 */
[----:B------:R-:W-:Y:S01]  /*19380*/  BSSY B1, `(.L_x_8733) ;  /* 0x0000037000017945 */ /* 0x000fe20003800000 */
[----:B-----5:R-:W-:Y:S02]  /*19390*/  SHF.R.S32.HI R26, RZ, 0x1f, R25 ;  /* 0x0000001fff1a7819 */ /* 0x020fe40000011419 */
[----:B--2---:R-:W-:Y:S02]  /*193a0*/  SEL R33, R3, RZ, !P0 ;  /* 0x000000ff03217207 */ /* 0x004fe40004000000 */
[----:B---3--:R-:W-:Y:S01]  /*193b0*/  SEL R28, R2, RZ, !P0 ;  /* 0x000000ff021c7207 */ /* 0x008fe20004000000 */
[----:B------:R-:W-:Y:S06]  /*193c0*/  @P3 BRA `(.L_x_8734) ;  /* 0x0000000000c83947 */ /* 0x000fec0003800000 */
[----:B------:R-:W0:Y:S01]  /*193d0*/  S2R R35, SR_TID.X ;  /* 0x0000000000237919 */ /* 0x000e220000002100 */
[----:B------:R-:W1:Y:S02]  /*193e0*/  LDC R37, c[0x0][0xce8] ;  /* 0x00033a00ff257b82 */ /* 0x000e640000000800 */
[----:B-1----:R-:W-:Y:S01]  /*193f0*/  IMAD R2, R0, R37, RZ ;  /* 0x0000002500027224 */ /* 0x002fe200078e02ff */
[----:B0-----:R-:W-:-:S04]  /*19400*/  IADD3 R35, R214, -0x80, R35 ;  /* 0xffffff80d6237810 */ /* 0x001fc80007ffe023 */
        /* <DEDUP_REMOVED lines=46> */
.L_x_8734:
[----:B------:R-:W-:Y:S05]  /*196f0*/  BSYNC B1 ;  /* 0x0000000000017941 */ /* 0x000fea0003800000 */
.L_x_8733:
[----:B------:R-:W-:Y:S05]  /*19700*/  @P2 BRA `(.L_x_8729) ;  /* 0x0000000800a42947 */ /* 0x000fea0003800000 */
[----:B0-----:R-:W0:Y:S01]  /*19710*/  LDC R13, c[0x0][0xce8] ;  /* 0x00033a00ff0d7b82 */ /* 0x001e220000000800 */
[----:B------:R-:W-:Y:S01]  /*19720*/  ULDC.64 UR4, c[0x0][0xba0] ;  /* 0x0002e80000047ab9 */ /* 0x000fe20000000a00 */
[----:B------:R-:W-:Y:S01]  /*19730*/  SHF.R.S32.HI R9, RZ, 0x1f, R30 ;  /* 0x0000001fff097819 */ /* 0x000fe2000001141e */
[----:B------:R-:W-:Y:S01]  /*19740*/  IMAD R4, R26, UR4, RZ ;  /* 0x000000041a047c24 */ /* 0x000fe2000f8e02ff */
[----:B------:R-:W-:Y:S01]  /*19750*/  BSSY B1, `(.L_x_8735) ;  /* 0x0000080000017945 */ /* 0x000fe20003800000 */
[----:B------:R-:W-:Y:S01]  /*19760*/  IMAD.WIDE.U32 R2, R25, UR4, RZ ;  /* 0x0000000419027c25 */ /* 0x000fe2000f8e00ff */
[----:B------:R-:W-:-:S03]  /*19770*/  LEA.HI R9, R9, R30, RZ, 0x3 ;  /* 0x0000001e09097211 */ /* 0x000fc600078f18ff */
[----:B------:R-:W-:Y:S01]  /*19780*/  IMAD R25, R25, UR5, R4 ;  /* 0x0000000519197c24 */ /* 0x000fe2000f8e0204 */
[----:B------:R-:W-:Y:S01]  /*19790*/  LOP3.LUT R11, R9, 0xfffffff8, RZ, 0xc0, !PT ;  /* 0xfffffff8090b7812 */ /* 0x000fe200078ec0ff */
[----:B------:R-:W1:Y:S01]  /*197a0*/  LDC R4, c[0x0][0xbc8] ;  /* 0x0002f200ff047b82 */ /* 0x000e620000000800 */
[----:B------:R-:W-:Y:S01]  /*197b0*/  ULDC.64 UR4, c[0x0][0xbe8] ;  /* 0x0002fa0000047ab9 */ /* 0x000fe20000000a00 */
[----:B------:R-:W-:Y:S01]  /*197c0*/  IMAD.IADD R3, R3, 0x1, R25 ;  /* 0x0000000103037824 */ /* 0x000fe200078e0219 */
[----:B------:R-:W-:Y:S01]  /*197d0*/  SHF.R.S32.HI R25, RZ, 0x3, R9 ;  /* 0x00000003ff197819 */ /* 0x000fe20000011409 */
[----:B------:R-:W-:Y:S02]  /*197e0*/  IMAD.IADD R30, R30, 0x1, -R11 ;  /* 0x000000011e1e7824 */ /* 0x000fe400078e0a0b */
[----:B------:R-:W-:-:S04]  /*197f0*/  IMAD.WIDE.U32 R2, R186, UR4, R2 ;  /* 0x00000004ba027c25 */ /* 0x000fc8000f8e0002 */
[----:B------:R-:W-:Y:S01]  /*19800*/  IMAD R3, R186, UR5, R3 ;  /* 0x00000005ba037c24 */ /* 0x000fe2000f8e0203 */
[----:B------:R-:W-:Y:S01]  /*19810*/  ULDC.64 UR4, c[0x0][0xbf0] ;  /* 0x0002fc0000047ab9 */ /* 0x000fe20000000a00 */
[----:B------:R-:W-:Y:S01]  /*19820*/  VIADD R41, R195, 0x40 ;  /* 0x00000040c3297836 */ /* 0x000fe20000000000 */
[----:B0-----:R-:W-:Y:S01]  /*19830*/  ISETP.NE.AND P0, PT, R13, 0x1, PT ;  /* 0x000000010d00780c */ /* 0x001fe20003f05270 */
[----:B------:R-:W-:Y:S02]  /*19840*/  IMAD R11, R30, 0x20, R25 ;  /* 0x000000201e0b7824 */ /* 0x000fe400078e0219 */
[----:B------:R-:W-:Y:S02]  /*19850*/  IMAD R8, R28, UR4, RZ ;  /* 0x000000041c087c24 */ /* 0x000fe4000f8e02ff */
[----:B------:R-:W-:Y:S02]  /*19860*/  IMAD.IADD R10, R214, 0x1, R11 ;  /* 0x00000001d60a7824 */ /* 0x000fe400078e020b */
[----:B------:R-:W-:-:S02]  /*19870*/  IMAD R9, R33, UR5, R8 ;  /* 0x0000000521097c24 */ /* 0x000fc4000f8e0208 */
[----:B------:R-:W-:Y:S01]  /*19880*/  IMAD.WIDE.U32 R2, R33, UR4, R2 ;  /* 0x0000000421027c25 */ /* 0x000fe2000f8e0002 */
[----:B------:R-:W-:Y:S01]  /*19890*/  ULDC.64 UR4, c[0x0][0xbe0] ;  /* 0x0002f80000047ab9 */ /* 0x000fe20000000a00 */
[-C--:B-1----:R-:W-:Y:S02]  /*198a0*/  ISETP.GE.AND P1, PT, R41, R4.reuse, PT ;  /* 0x000000042900720c */ /* 0x082fe40003f26270 */
[----:B------:R-:W0:Y:S01]  /*198b0*/  @P0 LDC R15, c[0x0][0xcec] ;  /* 0x00033b00ff0f0b82 */ /* 0x000e220000000800 */
[----:B------:R-:W-:Y:S01]  /*198c0*/  VIADD R39, R195, 0x80 ;  /* 0x00000080c3277836 */ /* 0x000fe20000000000 */
[----:B------:R-:W-:Y:S01]  /*198d0*/  SEL R12, RZ, 0xffffffff, P1 ;  /* 0xffffffffff0c7807 */ /* 0x000fe20000800000 */
[----:B------:R-:W-:Y:S01]  /*198e0*/  IMAD.IADD R3, R3, 0x1, R9 ;  /* 0x0000000103037824 */ /* 0x000fe200078e0209 */
[-C--:B------:R-:W-:Y:S01]  /*198f0*/  ISETP.GE.AND P2, PT, R195, R4.reuse, PT ;  /* 0x00000004c300720c */ /* 0x080fe20003f46270 */
[----:B------:R-:W-:Y:S01]  /*19900*/  IMAD.MOV.U32 R9, RZ, RZ, R10 ;  /* 0x000000ffff097224 */ /* 0x000fe200078e000a */
[-C--:B------:R-:W-:Y:S01]  /*19910*/  ISETP.GE.AND P1, PT, R39, R4.reuse, PT ;  /* 0x000000042700720c */ /* 0x080fe20003f26270 */
[----:B------:R-:W-:Y:S01]  /*19920*/  IMAD.SHL.U32 R12, R12, 0x2, RZ ;  /* 0x000000020c0c7824 */ /* 0x000fe200078e00ff */
[----:B------:R-:W1:Y:S01]  /*19930*/  @P0 LDC R21, c[0x0][0xcf0] ;  /* 0x00033c00ff150b82 */ /* 0x000e620000000800 */
[C---:B------:R-:W-:Y:S01]  /*19940*/  VIADD R37, R195.reuse, 0xc0 ;  /* 0x000000c0c3257836 */ /* 0x040fe20000000000 */
[----:B------:R-:W-:Y:S01]  /*19950*/  SEL R11, RZ, 0x1, P2 ;  /* 0x00000001ff0b7807 */ /* 0x000fe20001000000 */
[----:B------:R-:W-:Y:S01]  /*19960*/  VIADD R35, R195, 0x100 ;  /* 0x00000100c3237836 */ /* 0x000fe20000000000 */
[----:B------:R-:W-:Y:S01]  /*19970*/  SEL R14, RZ, 0xffffffff, P1 ;  /* 0xffffffffff0e7807 */ /* 0x000fe20000800000 */
[----:B------:R-:W-:Y:S01]  /*19980*/  IMAD.IADD R214, R25, 0x1, R214 ;  /* 0x0000000119d67824 */ /* 0x000fe200078e02d6 */
[----:B------:R-:W-:Y:S01]  /*19990*/  LOP3.LUT R12, R12, 0x2, R11, 0xe2, !PT ;  /* 0x000000020c0c7812 */ /* 0x000fe200078ee20b */
[----:B------:R-:W-:Y:S01]  /*199a0*/  IMAD R25, R0, R13, RZ ;  /* 0x0000000d00197224 */ /* 0x000fe200078e02ff */
[----:B------:R-:W-:Y:S01]  /*199b0*/  ISETP.GE.AND P1, PT, R35, R4, PT ;  /* 0x000000042300720c */ /* 0x000fe20003f26270 */
[----:B------:R-:W-:-:S02]  /*199c0*/  VIADD R32, R195, 0x140 ;  /* 0x00000140c3207836 */ /* 0x000fc40000000000 */
[C---:B------:R-:W-:Y:S02]  /*199d0*/  VIADD R29, R195.reuse, 0x180 ;  /* 0x00000180c31d7836 */ /* 0x040fe40000000000 */
[C---:B------:R-:W-:Y:S02]  /*199e0*/  VIADD R24, R195.reuse, 0x1c0 ;  /* 0x000001c0c3187836 */ /* 0x040fe40000000000 */
[----:B------:R-:W-:Y:S02]  /*199f0*/  VIADD R27, R195, 0x1c0 ;  /* 0x000001c0c31b7836 */ /* 0x000fe40000000000 */
[----:B0-----:R-:W-:Y:S01]  /*19a00*/  @P0 IMAD.HI.U32 R8, R10, R15, RZ ;  /* 0x0000000f0a080227 */ /* 0x001fe200078e00ff */
[----:B------:R-:W-:Y:S02]  /*19a10*/  ISETP.GE.AND P2, PT, R24, R4, PT ;  /* 0x000000041800720c */ /* 0x000fe40003f46270 */
[----:B------:R-:W-:Y:S01]  /*19a20*/  SHF.R.S32.HI R27, RZ, 0x1f, R27 ;  /* 0x0000001fff1b7819 */ /* 0x000fe2000001141b */
[----:B------:R-:W-:-:S02]  /*19a30*/  IMAD.SHL.U32 R15, R14, 0x4, RZ ;  /* 0x000000040e0f7824 */ /* 0x000fc400078e00ff */
[C---:B------:R-:W-:Y:S01]  /*19a40*/  VIADD R31, R195.reuse, 0x180 ;  /* 0x00000180c31f7836 */ /* 0x040fe20000000000 */
[----:B-1----:R-:W-:Y:S01]  /*19a50*/  @P0 SHF.R.U32.HI R9, RZ, R21, R8 ;  /* 0x00000015ff090219 */ /* 0x002fe20000011608 */
[----:B------:R-:W-:Y:S01]  /*19a60*/  VIADD R34, R195, 0x140 ;  /* 0x00000140c3227836 */ /* 0x000fe20000000000 */
[-C--:B------:R-:W-:Y:S01]  /*19a70*/  ISETP.GE.AND P0, PT, R37, R4.reuse, PT ;  /* 0x000000042500720c */ /* 0x080fe20003f06270 */
[----:B------:R-:W-:Y:S01]  /*19a80*/  VIADD R36, R195, 0x100 ;  /* 0x00000100c3247836 */ /* 0x000fe20000000000 */
[--C-:B------:R-:W-:Y:S01]  /*19a90*/  SHF.R.S32.HI R8, RZ, 0x1f, R9.reuse ;  /* 0x0000001fff087819 */ /* 0x100fe20000011409 */
[----:B------:R-:W-:Y:S01]  /*19aa0*/  IMAD.MOV R11, RZ, RZ, -R9 ;  /* 0x000000ffff0b7224 */ /* 0x000fe200078e0a09 */
[----:B------:R-:W-:Y:S01]  /*19ab0*/  SEL R0, RZ, 0xffffffff, P0 ;  /* 0xffffffffff007807 */ /* 0x000fe20000000000 */
[----:B------:R-:W-:Y:S01]  /*19ac0*/  IMAD.WIDE.U32 R2, R9, UR4, R2 ;  /* 0x0000000409027c25 */ /* 0x000fe2000f8e0002 */
[----:B------:R-:W-:Y:S02]  /*19ad0*/  LOP3.LUT R12, R15, 0x4, R12, 0xe2, !PT ;  /* 0x000000040f0c7812 */ /* 0x000fe400078ee20c */
[-C--:B------:R-:W-:Y:S01]  /*19ae0*/  ISETP.GE.AND P0, PT, R32, R4.reuse, PT ;  /* 0x000000042000720c */ /* 0x080fe20003f06270 */
[----:B------:R-:W-:Y:S01]  /*19af0*/  IMAD R8, R8, UR4, RZ ;  /* 0x0000000408087c24 */ /* 0x000fe2000f8e02ff */
[----:B------:R-:W-:Y:S01]  /*19b00*/  SHF.R.S32.HI R31, RZ, 0x1f, R31 ;  /* 0x0000001fff1f7819 */ /* 0x000fe2000001141f */
[----:B------:R-:W-:Y:S01]  /*19b10*/  IMAD R11, R13, R11, R10 ;  /* 0x0000000b0d0b7224 */ /* 0x000fe200078e020a */
[----:B------:R-:W-:Y:S01]  /*19b20*/  SHF.R.S32.HI R34, RZ, 0x1f, R34 ;  /* 0x0000001fff227819 */ /* 0x000fe20000011422 */
[----:B------:R-:W-:Y:S01]  /*19b30*/  IMAD R13, R9, UR5, R8 ;  /* 0x00000005090d7c24 */ /* 0x000fe2000f8e0208 */
[----:B------:R-:W-:Y:S01]  /*19b40*/  SEL R8, RZ, 0xffffffff, P1 ;  /* 0xffffffffff087807 */ /* 0x000fe20000800000 */
[----:B------:R-:W-:Y:S01]  /*19b50*/  IMAD.SHL.U32 R15, R0, 0x8, RZ ;  /* 0x00000008000f7824 */ /* 0x000fe200078e00ff */
[----:B------:R-:W-:Y:S01]  /*19b60*/  SHF.R.S32.HI R0, RZ, 0x1f, R11 ;  /* 0x0000001fff007819 */ /* 0x000fe2000001140b */
[----:B------:R-:W-:Y:S01]  /*19b70*/  ULDC.64 UR4, c[0x0][0xbd8] ;  /* 0x0002f60000047ab9 */ /* 0x000fe20000000a00 */
[----:B------:R-:W-:Y:S01]  /*19b80*/  IMAD.IADD R3, R3, 0x1, R13 ;  /* 0x0000000103037824 */ /* 0x000fe200078e020d */
[----:B------:R-:W-:Y:S01]  /*19b90*/  SHF.R.S32.HI R36, RZ, 0x1f, R36 ;  /* 0x0000001fff247819 */ /* 0x000fe20000011424 */
        /* <DEDUP_REMOVED lines=13> */
[C---:B------:R-:W-:Y:S01]  /*19c70*/  LEA R14, P1, R2.reuse, UR4, 0x1 ;  /* 0x00000004020e7c11 */ /* 0x040fe2000f8208ff */
[----:B------:R-:W-:Y:S01]  /*19c80*/  VIADD R38, R195, 0xc0 ;  /* 0x000000c0c3267836 */ /* 0x000fe20000000000 */
[----:B------:R-:W-:Y:S01]  /*19c90*/  LOP3.LUT R12, R13, 0x20, R12, 0xe2, !PT ;  /* 0x000000200d0c7812 */ /* 0x000fe200078ee20c */
[C---:B------:R-:W-:Y:S01]  /*19ca0*/  VIADD R40, R195.reuse, 0x80 ;  /* 0x00000080c3287836 */ /* 0x040fe20000000000 */
[----:B------:R-:W-:Y:S01]  /*19cb0*/  LEA.HI.X R15, R2, UR5, R3, 0x1, P1 ;  /* 0x00000005020f7c11 */ /* 0x000fe200088f0c03 */
[----:B------:R-:W-:Y:S01]  /*19cc0*/  VIADD R42, R195, 0x40 ;  /* 0x00000040c32a7836 */ /* 0x000fe20000000000 */
[----:B------:R-:W-:-:S02]  /*19cd0*/  LOP3.LUT R20, R12, R11, RZ, 0xfc, !PT ;  /* 0x0000000b0c147212 */ /* 0x000fc400078efcff */
[----:B------:R-:W-:Y:S01]  /*19ce0*/  SEL R9, RZ, 0x80, P2 ;  /* 0x00000080ff097807 */ /* 0x000fe20001000000 */
[----:B------:R0:W1:Y:S01]  /*19cf0*/  SHFL.IDX PT, R12, R14, RZ, 0x181f ;  /* 0x00181fff0e0c7589 */ /* 0x00006200000e0000 */
[----:B------:R-:W-:Y:S02]  /*19d00*/  SHF.R.S32.HI R38, RZ, 0x1f, R38 ;  /* 0x0000001fff267819 */ /* 0x000fe40000011426 */
[----:B------:R-:W-:Y:S01]  /*19d10*/  LOP3.LUT R21, R20, R9, RZ, 0xfc, !PT ;  /* 0x0000000914157212 */ /* 0x000fe200078efcff */
[----:B------:R0:W2:Y:S01]  /*19d20*/  SHFL.IDX PT, R13, R15, RZ, 0x181f ;  /* 0x00181fff0f0d7589 */ /* 0x0000a200000e0000 */
[----:B------:R-:W-:Y:S02]  /*19d30*/  SHF.R.S32.HI R40, RZ, 0x1f, R40 ;  /* 0x0000001fff287819 */ /* 0x000fe40000011428 */
        /* <DEDUP_REMOVED lines=33> */
.L_x_8736:
[----:B------:R-:W-:Y:S05]  /*19f50*/  BSYNC B1 ;  /* 0x0000000000017941 */ /* 0x000fea0003800000 */
.L_x_8735:
        /* <DEDUP_REMOVED lines=36> */
.L_x_8729:
[----:B------:R-:W-:Y:S05]  /*1a1a0*/  BSYNC B0 ;  /* 0x0000000000007941 */ /* 0x000fea0003800000 */
.L_x_8722:
[----:B------:R-:W-:Y:S02]  /*1a1b0*/  ULDC UR4, c[0x0][0xd3c] ;  /* 0x00034f0000047ab9 */ /* 0x000fe40000000800 */
[----:B------:R-:W-:-:S13]  /*1a1c0*/  ISETP.GE.AND P0, PT, R7, UR4, PT ;  /* 0x0000000407007c0c */ /* 0x000fda000bf06270 */
[----:B------:R-:W-:Y:S05]  /*1a1d0*/  @!P0 BRA `(.L_x_8737) ;  /* 0xfffffe7800148947 */ /* 0x000fea000383ffff */
[----:B------:R-:W-:Y:S05]  /*1a1e0*/  BRA `(.L_x_8589) ;  /* 0x0000009000887947 */ /* 0x000fea0003800000 */
.L_x_8587:
        /* <DEDUP_REMOVED lines=16> */
.L_x_8738:
        /* <DEDUP_REMOVED lines=43> */
.L_x_8742:
        /* <DEDUP_REMOVED lines=37> */
.L_x_8740:
        /* <DEDUP_REMOVED lines=13> */
.L_x_8743:
        /* <DEDUP_REMOVED lines=62> */
.L_x_8744:
        /* <DEDUP_REMOVED lines=61> */
.L_x_8745:
[----:B------:R-:W-:-:S05]  /*1b070*/  LOP3.LUT R2, RZ, R2, RZ, 0x33, !PT ;  /* 0x00000002ff027212 */ /* 0x000fca00078e33ff */
[----:B------:R-:W-:Y:S01]  /*1b080*/  IMAD.IADD R25, R7, 0x1, R2 ;  /* 0x0000000107197824 */ /* 0x000fe200078e0202 */
[----:B------:R-:W-:Y:S06]  /*1b090*/  BRA `(.L_x_8746) ;  /* 0x00000000000c7947 */ /* 0x000fec0003800000 */
.L_x_8741:
[----:B------:R-:W-:Y:S02]  /*1b0a0*/  IMAD.MOV.U32 R25, RZ, RZ, RZ ;  /* 0x000000ffff197224 */ /* 0x000fe400078e00ff */
[----:B------:R-:W-:Y:S02]  /*1b0b0*/  IMAD.U32 R24, RZ, RZ, UR6 ;  /* 0x00000006ff187e24 */ /* 0x000fe4000f8e00ff */
[----:B------:R-:W-:-:S07]  /*1b0c0*/  IMAD.MOV.U32 R26, RZ, RZ, RZ ;  /* 0x000000ffff1a7224 */ /* 0x000fce00078e00ff */
.L_x_8746:
[----:B------:R-:W-:-:S13]  /*1b0d0*/  ISETP.NE.AND P0, PT, R6, RZ, PT ;  /* 0x000000ff0600720c */ /* 0x000fda0003f05270 */
[----:B------:R-:W0:Y:S01]  /*1b0e0*/  @!P0 S2R R3, SR_CgaCtaId ;  /* 0x0000000000038919 */ /* 0x000e220000008800 */
[----:B------:R-:W-:-:S04]  /*1b0f0*/  @!P0 MOV R2, 0x400 ;  /* 0x0000040000028802 */ /* 0x000fc80000000f00 */
[----:B0-----:R-:W-:-:S05]  /*1b100*/  @!P0 LEA R2, R3, R2, 0x18 ;  /* 0x0000000203028211 */ /* 0x001fca00078ec0ff */
[----:B------:R1:W-:Y:S01]  /*1b110*/  @!P0 STS.128 [R2+0x388d0], R24 ;  /* 0x0388d01802008388 */ /* 0x0003e20000000c00 */
[----:B------:R-:W-:Y:S06]  /*1b120*/  BAR.ARV 0x5, 0x180 ;  /* 0x0146000000007b1d */ /* 0x000fec0000002000 */
.L_x_8739:
[----:B------:R2:W-:Y:S01]  /*1b130*/  STL [R1+0x34], RZ ;  /* 0x000034ff01007387 */ /* 0x0005e20000100800 */
[----:B------:R-:W-:Y:S01]  /*1b140*/  ULDC UR4, c[0x0][0xd3c] ;  /* 0x00034f0000047ab9 */ /* 0x000fe20000000800 */
[----:B------:R-:W-:Y:S01]  /*1b150*/  IMAD.MOV.U32 R28, RZ, RZ, 0x1 ;  /* 0x00000001ff1c7424 */ /* 0x000fe200078e00ff */
[----:B0-----:R-:W-:Y:S01]  /*1b160*/  ISETP.GE.AND P0, PT, R27, UR4, PT ;  /* 0x000000041b007c0c */ /* 0x001fe2000bf06270 */
[----:B------:R-:W-:-:S12]  /*1b170*/  IMAD.MOV.U32 R22, RZ, RZ, RZ ;  /* 0x000000ffff167224 */ /* 0x000fd800078e00ff */
[----:B--2---:R-:W-:Y:S05]  /*1b180*/  @P0 BRA `(.L_x_8747) ;  /* 0x0000007c00c40947 */ /* 0x004fea0003800000 */
[----:B------:R-:W2:Y:S01]  /*1b190*/  LDL R4, [R1+0x10] ;  /* 0x0000100001047983 */ /* 0x000ea20000100800 */
[----:B------:R-:W0:Y:S01]  /*1b1a0*/  S2UR UR5, SR_CgaCtaId ;  /* 0x00000000000579c3 */ /* 0x000e220000008800 */
[C---:B-1----:R-:W-:Y:S01]  /*1b1b0*/  IMAD.SHL.U32 R2, R0.reuse, 0x8, RZ ;  /* 0x0000000800027824 */ /* 0x042fe200078e00ff */
[----:B------:R-:W-:Y:S01]  /*1b1c0*/  LOP3.LUT R5, R0, 0x7f, RZ, 0xc0, !PT ;  /* 0x0000007f00057812 */ /* 0x000fe200078ec0ff */
[----:B------:R-:W-:Y:S01]  /*1b1d0*/  UMOV UR4, 0x400 ;  /* 0x0000040000047882 */ /* 0x000fe20000000000 */
[----:B------:R-:W-:Y:S01]  /*1b1e0*/  BSSY B8, `(.L_x_8747) ;  /* 0x00007eb000087945 */ /* 0x000fe20003800000 */
[----:B------:R-:W-:Y:S01]  /*1b1f0*/  IMAD.MOV.U32 R29, RZ, RZ, 0x1 ;  /* 0x00000001ff1d7424 */ /* 0x000fe200078e00ff */
[C---:B------:R-:W-:Y:S01]  /*1b200*/  LOP3.LUT R3, R2.reuse, 0x1f8, RZ, 0xc0, !PT ;  /* 0x000001f802037812 */ /* 0x040fe200078ec0ff */
[----:B------:R-:W-:Y:S01]  /*1b210*/  IMAD.SHL.U32 R36, R5, 0x8, RZ ;  /* 0x0000000805247824 */ /* 0x000fe200078e00ff */
[----:B------:R-:W-:Y:S01]  /*1b220*/  LOP3.LUT R2, R2, 0x38, RZ, 0xc0, !PT ;  /* 0x0000003802027812 */ /* 0x000fe200078ec0ff */
[----:B------:R-:W-:Y:S01]  /*1b230*/  IMAD.MOV.U32 R19, RZ, RZ, RZ ;  /* 0x000000ffff137224 */ /* 0x000fe200078e00ff */
[----:B------:R-:W-:Y:S01]  /*1b240*/  LOP3.LUT R3, R3, 0x38, R0, 0x78, !PT ;  /* 0x0000003803037812 */ /* 0x000fe200078e7800 */
[----:B------:R-:W-:Y:S01]  /*1b250*/  IMAD.SHL.U32 R0, R0, 0x10, RZ ;  /* 0x0000001000007824 */ /* 0x000fe200078e00ff */
[----:B------:R-:W-:Y:S01]  /*1b260*/  ULDC.64 UR38, c[0x0][0x198] ;  /* 0x0000660000267ab9 */ /* 0x000fe20000000a00 */
[----:B------:R-:W-:Y:S01]  /*1b270*/  IMAD.MOV.U32 R22, RZ, RZ, RZ ;  /* 0x000000ffff167224 */ /* 0x000fe200078e00ff */
[----:B------:R-:W-:Y:S01]  /*1b280*/  LOP3.LUT R36, R3, 0x200, R36, 0xf8, !PT ;  /* 0x0000020003247812 */ /* 0x000fe200078ef824 */
[----:B------:R-:W-:Y:S01]  /*1b290*/  IMAD.MOV.U32 R28, RZ, RZ, 0x1 ;  /* 0x00000001ff1c7424 */ /* 0x000fe200078e00ff */
[----:B------:R-:W-:Y:S01]  /*1b2a0*/  SHF.R.U32.HI R3, RZ, 0x3, R5 ;  /* 0x00000003ff037819 */ /* 0x000fe20000011605 */
[----:B------:R-:W-:-:S03]  /*1b2b0*/  ULDC UR36, c[0x0][0xc] ;  /* 0x0000030000247ab9 */ /* 0x000fc60000000800 */
[----:B------:R-:W-:Y:S02]  /*1b2c0*/  LOP3.LUT R3, R3, 0x70, R0, 0xf8, !PT ;  /* 0x0000007003037812 */ /* 0x000fe400078ef800 */
[C---:B------:R-:W-:Y:S01]  /*1b2d0*/  LOP3.LUT R0, R2.reuse, 0x40, RZ, 0xfc, !PT ;  /* 0x0000004002007812 */ /* 0x040fe200078efcff */
[----:B0-----:R-:W-:Y:S01]  /*1b2e0*/  ULEA UR4, UR5, UR4, 0x18 ;  /* 0x0000000405047291 */ /* 0x001fe2000f8ec03f */
[C---:B------:R-:W-:Y:S02]  /*1b2f0*/  LOP3.LUT R3, R2.reuse, 0xc0, RZ, 0xfc, !PT ;  /* 0x000000c002037812 */ /* 0x040fe400078efcff */
[C---:B------:R-:W-:Y:S02]  /*1b300*/  LOP3.LUT R0, R2.reuse, 0x100, RZ, 0xfc, !PT ;  /* 0x0000010002007812 */ /* 0x040fe400078efcff */
[C---:B------:R-:W-:Y:S01]  /*1b310*/  LOP3.LUT R3, R2.reuse, 0x180, RZ, 0xfc, !PT ;  /* 0x0000018002037812 */ /* 0x040fe200078efcff */
[----:B------:R-:W-:Y:S01]  /*1b320*/  IMAD.U32 R18, RZ, RZ, UR4 ;  /* 0x00000004ff127e24 */ /* 0x000fe2000f8e00ff */
[----:B------:R-:W-:-:S03]  /*1b330*/  LOP3.LUT R0, R2, 0x1c0, RZ, 0xfc, !PT ;  /* 0x000001c002007812 */ /* 0x000fc600078efcff */
[----:B------:R-:W-:Y:S01]  /*1b340*/  IMAD R23, R36, 0x2, R18 ;  /* 0x0000000224177824 */ /* 0x000fe200078e0212 */
[----:B--2---:R-:W-:-:S05]  /*1b350*/  LOP3.LUT R4, R4, 0x2, RZ, 0xfc, !PT ;  /* 0x0000000204047812 */ /* 0x004fca00078efcff */
[----:B------:R0:W-:Y:S04]  /*1b360*/  STL [R1+0x50], R4 ;  /* 0x0000500401007387 */ /* 0x0001e80000100800 */
[----:B------:R1:W-:Y:S01]  /*1b370*/  STL [R1+0x34], RZ ;  /* 0x000034ff01007387 */ /* 0x0003e20000100800 */
[C---:B0-----:R-:W-:Y:S02]  /*1b380*/  LOP3.LUT R4, R2.reuse, 0x80, RZ, 0xfc, !PT ;  /* 0x0000008002047812 */ /* 0x041fe400078efcff */
[----:B-1----:R-:W-:-:S07]  /*1b390*/  LOP3.LUT R4, R2, 0x140, RZ, 0xfc, !PT ;  /* 0x0000014002047812 */ /* 0x002fce00078efcff */
.L_x_8864:
        /* <DEDUP_REMOVED lines=50> */
[----:B---3--:R-:W-:Y:S06]  /*1b6c0*/  @P2 BRA `(.L_x_8748) ;  /* 0x0000000000142947 */ /* 0x008fec0003800000 */
[----:B------:R-:W-:Y:S05]  /*1b6d0*/  @!P0 BRA `(.L_x_8748) ;  /* 0x0000000000108947 */ /* 0x000fea0003800000 */
[----:B------:R-:W2:Y:S04]  /*1b6e0*/  LDG.E R7, desc[UR40][R2.64] ;  /* 0x0000002802077981 */ /* 0x000ea8000c1e1900 */
[----:B------:R-:W2:Y:S02]  /*1b6f0*/  LDG.E R2, desc[UR40][R2.64+0x4] ;  /* 0x0000042802027981 */ /* 0x000ea4000c1e1900 */
[----:B--2---:R-:W-:-:S05]  /*1b700*/  IMAD.IADD R10, R2, 0x1, -R7 ;  /* 0x00000001020a7824 */ /* 0x004fca00078e0a07 */
[----:B------:R1:W-:Y:S02]  /*1b710*/  STL [R1+0xc], R10 ;  /* 0x00000c0a01007387 */ /* 0x0003e40000100800 */
.L_x_8748:
        /* <DEDUP_REMOVED lines=14> */
.L_x_8749:
        /* <DEDUP_REMOVED lines=9> */
.L_x_8750:
[----:B0-----:R-:W2:Y:S01]  /*1b890*/  @P1 LDG.E R2, desc[UR40][R4.64] ;  /* 0x0000002804021981 */ /* 0x001ea2000c1e1900 */
[----:B------:R-:W0:Y:S03]  /*1b8a0*/  LDC R3, c[0x0][0x448] ;  /* 0x00011200ff037b82 */ /* 0x000e260000000800 */
[----:B------:R3:W2:Y:S01]  /*1b8b0*/  @P1 LDG.E R5, desc[UR40][R4.64+0x4] ;  /* 0x0000042804051981 */ /* 0x0006a2000c1e1900 */
[----:B-----5:R-:W-:Y:S01]  /*1b8c0*/  IMAD.IADD R9, R9, 0x1, -R34 ;  /* 0x0000000109097824 */ /* 0x020fe200078e0a22 */
[----:B------:R-:W-:Y:S01]  /*1b8d0*/  BSSY B0, `(.L_x_8751) ;  /* 0x0000035000007945 */ /* 0x000fe20003800000 */
[----:B------:R-:W-:Y:S02]  /*1b8e0*/  LOP3.LUT R33, R8, 0xff, RZ, 0xc0, !PT ;  /* 0x000000ff08217812 */ /* 0x000fe400078ec0ff */
[----:B0-----:R-:W-:-:S13]  /*1b8f0*/  ISETP.NE.AND P0, PT, R3, 0x1, PT ;  /* 0x000000010300780c */ /* 0x001fda0003f05270 */
[----:B---3--:R-:W0:Y:S08]  /*1b900*/  @P0 LDC R4, c[0x0][0x44c] ;  /* 0x00011300ff040b82 */ /* 0x008e300000000800 */
[----:B------:R-:W3:Y:S01]  /*1b910*/  @P0 LDC R3, c[0x0][0x450] ;  /* 0x00011400ff030b82 */ /* 0x000ee20000000800 */
[----:B--2---:R-:W-:Y:S02]  /*1b920*/  @P1 IMAD.IADD R6, R5, 0x1, -R2 ;  /* 0x0000000105061824 */ /* 0x004fe400078e0a02 */
[----:B------:R-:W-:-:S02]  /*1b930*/  IMAD.SHL.U32 R2, R25, 0x40, RZ ;  /* 0x0000004019027824 */ /* 0x000fc400078e00ff */
[----:B------:R-:W-:Y:S02]  /*1b940*/  IMAD.IADD R26, R9, 0x1, R6 ;  /* 0x00000001091a7824 */ /* 0x000fe400078e0206 */
[----:B------:R-:W-:-:S03]  /*1b950*/  VIADD R2, R2, 0x3f ;  /* 0x0000003f02027836 */ /* 0x000fc60000000000 */
[----:B------:R-:W-:Y:S01]  /*1b960*/  IADD3 R7, R26, 0x40, -R10 ;  /* 0x000000401a077810 */ /* 0x000fe20007ffe80a */
[----:B0-----:R-:W-:-:S05]  /*1b970*/  @P0 IMAD.HI.U32 R4, R2, R4, RZ ;  /* 0x0000000402040227 */ /* 0x001fca00078e00ff */
[----:B---3--:R-:W-:Y:S01]  /*1b980*/  @P0 SHF.R.U32.HI R2, RZ, R3, R4 ;  /* 0x00000003ff020219 */ /* 0x008fe20000011604 */
[----:B------:R-:W-:-:S04]  /*1b990*/  VIADD R3, R26, 0x3f ;  /* 0x0000003f1a037836 */ /* 0x000fc80000000000 */
[----:B------:R-:W-:Y:S01]  /*1b9a0*/  IMAD.IADD R2, R7, 0x1, R2 ;  /* 0x0000000107027824 */ /* 0x000fe200078e0202 */
[----:B------:R-:W-:-:S04]  /*1b9b0*/  SHF.R.S32.HI R4, RZ, 0x1f, R3 ;  /* 0x0000001fff047819 */ /* 0x000fc80000011403 */
[----:B------:R-:W-:Y:S02]  /*1b9c0*/  LEA.HI R4, R4, R3, RZ, 0x6 ;  /* 0x0000000304047211 */ /* 0x000fe400078f30ff */
[----:B------:R-:W-:Y:S02]  /*1b9d0*/  SHF.R.S32.HI R3, RZ, 0x1f, R2 ;  /* 0x0000001fff037819 */ /* 0x000fe40000011402 */
[----:B------:R-:W-:Y:S02]  /*1b9e0*/  SHF.R.S32.HI R5, RZ, 0x6, R4 ;  /* 0x00000006ff057819 */ /* 0x000fe40000011404 */
[----:B------:R-:W-:Y:S01]  /*1b9f0*/  LEA.HI R3, R3, R2, RZ, 0x6 ;  /* 0x0000000203037211 */ /* 0x000fe200078f30ff */
[----:B------:R-:W-:Y:S01]  /*1ba00*/  IMAD.MOV.U32 R2, RZ, RZ, RZ ;  /* 0x000000ffff027224 */ /* 0x000fe200078e00ff */
        /* <DEDUP_REMOVED lines=33> */
.L_x_8752:
[----:B------:R-:W-:Y:S05]  /*1bc20*/  BSYNC B0 ;  /* 0x0000000000007941 */ /* 0x000fea0003800000 */
.L_x_8751:
[-C--:B------:R-:W-:Y:S01]  /*1bc30*/  IMAD R3, R33, R2.reuse, RZ ;  /* 0x0000000221037224 */ /* 0x080fe200078e02ff */
        /* <DEDUP_REMOVED lines=23> */
.L_x_8919:
[----:B-1----:R-:W-:Y:S02]  /*1bdb0*/  ISETP.NE.AND P0, PT, R14, RZ, PT ;  /* 0x000000ff0e00720c */ /* 0x002fe40003f05270 */
[----:B------:R-:W-:-:S11]  /*1bdc0*/  PLOP3.LUT P6, PT, PT, PT, PT, 0x8, 0x0 ;  /* 0x000000000000781c */ /* 0x000fd60003fce170 */
[----:B------:R-:W-:Y:S05]  /*1bdd0*/  @P0 BRA `(.L_x_8756) ;  /* 0x00000000000c0947 */ /* 0x000fea0003800000 */
[----:B------:R-:W-:-:S03]  /*1bde0*/  UMOV UR4, 0xffffffff ;  /* 0xffffffff00047882 */ /* 0x000fc60000000000 */
[----:B------:R-:W-:Y:S05]  /*1bdf0*/  BRA.DIV UR4, `(.L_x_8757) ;  /* 0x0000008604e87947 */ /* 0x000fea000b800000 */
[----:B------:R-:W-:-:S13]  /*1be00*/  ELECT P6, URZ, PT ;  /* 0x00000000003f782f */ /* 0x000fda00038c0000 */
.L_x_8756:
        /* <DEDUP_REMOVED lines=9> */
.L_x_8922:
[----:B------:R-:W-:Y:S05]  /*1bea0*/  BSYNC B1 ;  /* 0x0000000000017941 */ /* 0x000fea0003800000 */
.L_x_8758:
        /* <DEDUP_REMOVED lines=10> */
.L_x_8923:
[----:B------:R-:W-:Y:S05]  /*1bf50*/  BSYNC B2 ;  /* 0x0000000000027941 */ /* 0x000fea0003800000 */
.L_x_8762:
        /* <DEDUP_REMOVED lines=9> */
.L_x_8765:
[----:B------:R-:W-:Y:S05]  /*1bff0*/  BSYNC B2 ;  /* 0x0000000000027941 */ /* 0x000fea0003800000 */
.L_x_8764:
        /* <DEDUP_REMOVED lines=12> */
.L_x_8766:
        /* <DEDUP_REMOVED lines=13> */
.L_x_8924:
[----:B------:R-:W-:Y:S05]  /*1c190*/  BSYNC B2 ;  /* 0x0000000000027941 */ /* 0x000fea0003800000 */
.L_x_8767:
        /* <DEDUP_REMOVED lines=11> */
.L_x_8770:
[----:B------:R-:W-:Y:S05]  /*1c250*/  BSYNC B2 ;  /* 0x0000000000027941 */ /* 0x000fea0003800000 */
.L_x_8769:
        /* <DEDUP_REMOVED lines=9> */
.L_x_8771:
        /* <DEDUP_REMOVED lines=15> */
.L_x_8772:
        /* <DEDUP_REMOVED lines=15> */
.L_x_8773:
        /* <DEDUP_REMOVED lines=15> */
.L_x_8774:
        /* <DEDUP_REMOVED lines=15> */
.L_x_8775:
        /* <DEDUP_REMOVED lines=15> */
.L_x_8776:
        /* <DEDUP_REMOVED lines=15> */
.L_x_8777:
        /* <DEDUP_REMOVED lines=15> */
.L_x_8778:
        /* <DEDUP_REMOVED lines=10> */
.L_x_8761:
[----:B------:R-:W-:Y:S05]  /*1ca20*/  BSYNC B1 ;  /* 0x0000000000017941 */ /* 0x000fea0003800000 */
.L_x_8760:
        /* <DEDUP_REMOVED lines=9> */
.L_x_8798:
        /* <DEDUP_REMOVED lines=11> */
.L_x_8925:
[----:B------:R-:W-:Y:S05]  /*1cb70*/  BSYNC B2 ;  /* 0x0000000000027941 */ /* 0x000fea0003800000 */
.L_x_8781:
        /* <DEDUP_REMOVED lines=9> */
.L_x_8784:
[----:B------:R-:W-:Y:S05]  /*1cc10*/  BSYNC B2 ;  /* 0x0000000000027941 */ /* 0x000fea0003800000 */
.L_x_8783:
        /* <DEDUP_REMOVED lines=11> */
.L_x_8785:
        /* <DEDUP_REMOVED lines=13> */
.L_x_8926:
[----:B------:R-:W-:Y:S05]  /*1cda0*/  BSYNC B2 ;  /* 0x0000000000027941 */ /* 0x000fea0003800000 */
.L_x_8786:
        /* <DEDUP_REMOVED lines=11> */
.L_x_8789:
[----:B------:R-:W-:Y:S05]  /*1ce60*/  BSYNC B2 ;  /* 0x0000000000027941 */ /* 0x000fea0003800000 */
.L_x_8788:
        /* <DEDUP_REMOVED lines=9> */
.L_x_8790:
        /* <DEDUP_REMOVED lines=15> */
.L_x_8791:
        /* <DEDUP_REMOVED lines=15> */
.L_x_8792:
        /* <DEDUP_REMOVED lines=15> */
.L_x_8793:
        /* <DEDUP_REMOVED lines=15> */
.L_x_8794:
        /* <DEDUP_REMOVED lines=15> */
.L_x_8795:
        /* <DEDUP_REMOVED lines=15> */
.L_x_8796:
        /* <DEDUP_REMOVED lines=15> */
.L_x_8797:
        /* <DEDUP_REMOVED lines=10> */
.L_x_8780:
[----:B------:R-:W-:Y:S05]  /*1d630*/  BSYNC B1 ;  /* 0x0000000000017941 */ /* 0x000fea0003800000 */
.L_x_8779:
        /* <DEDUP_REMOVED lines=8> */
.L_x_8754:
[----:B------:R-:W-:Y:S05]  /*1d6c0*/  BSYNC B0 ;  /* 0x0000000000007941 */ /* 0x000fea0003800000 */
.L_x_8753:
        /* <DEDUP_REMOVED lines=46> */
.L_x_8800:
[----:B------:R-:W-:Y:S05]  /*1d9b0*/  BSYNC B0 ;  /* 0x0000000000007941 */ /* 0x000fea0003800000 */
.L_x_8799:
        /* <DEDUP_REMOVED lines=23> */
.L_x_8802:
        /* <DEDUP_REMOVED lines=20> */
.L_x_8805:
[----:B------:R-:W-:Y:S05]  /*1dc70*/  BSYNC B6 ;  /* 0x0000000000067941 */ /* 0x000fea0003800000 */
.L_x_8804:
        /* <DEDUP_REMOVED lines=20> */
.L_x_8808:
        /* <DEDUP_REMOVED lines=15> */
.L_x_8807:
[----:B------:R-:W-:Y:S05]  /*1deb0*/  BSYNC B6 ;  /* 0x0000000000067941 */ /* 0x000fea0003800000 */
.L_x_8806:
[----:B------:R-:W2:Y:S01]  /*1dec0*/  LDL R21, [R1+0x30] ;  /* 0x0000300001157983 */ /* 0x000ea20000100800 */
[----:B------:R-:W-:Y:S01]  /*1ded0*/  ULDC.64 UR4, c[0x0][0xaf0] ;  /* 0x0002bc0000047ab9 */ /* 0x000fe20000000a00 */
[----:B------:R-:W0:Y:S01]  /*1dee0*/  LDC R9, c[0x0][0x430] ;  /* 0x00010c00ff097b82 */ /* 0x000e220000000800 */
[----:B------:R-:W-:Y:S01]  /*1def0*/  ISETP.NE.U32.AND P0, PT, RZ, UR4, PT ;  /* 0x00000004ff007c0c */ /* 0x000fe2000bf05070 */
[----:B------:R-:W1:Y:S03]  /*1df00*/  S2R R20, SR_TID.X ;  /* 0x0000000000147919 */ /* 0x000e660000002100 */
[----:B------:R-:W-:-:S13]  /*1df10*/  ISETP.NE.AND.EX P0, PT, RZ, UR5, PT, P0 ;  /* 0x00000005ff007c0c */ /* 0x000fda000bf05300 */
[----:B------:R-:W-:Y:S01]  /*1df20*/  @P0 IADD3 R2, P1, R31, UR4, RZ ;  /* 0x000000041f020c10 */ /* 0x000fe2000ff3e0ff */
[----:B------:R-:W-:-:S03]  /*1df30*/  ULDC UR4, c[0x0][0x320] ;  /* 0x0000c80000047ab9 */ /* 0x000fc60000000800 */
[----:B------:R-:W-:-:S05]  /*1df40*/  @P0 IADD3.X R3, R32, UR5, RZ, P1, !PT ;  /* 0x0000000520030c10 */ /* 0x000fca0008ffe4ff */
[----:B------:R3:W4:Y:S01]  /*1df50*/  @P0 LDG.E R30, desc[UR40][R2.64] ;  /* 0x00000028021e0981 */ /* 0x000722000c1e1900 */
[----:B-1----:R-:W-:-:S04]  /*1df60*/  LOP3.LUT R20, R20, 0x7f, RZ, 0xc0, !PT ;  /* 0x0000007f14147812 */ /* 0x002fc800078ec0ff */
[----:B------:R-:W-:Y:S02]  /*1df70*/  SHF.R.U32.HI R35, RZ, 0x3, R20 ;  /* 0x00000003ff237819 */ /* 0x000fe40000011614 */
[----:B------:R-:W1:Y:S02]  /*1df80*/  S2R R20, SR_TID.X ;  /* 0x0000000000147919 */ /* 0x000e640000002100 */
[----:B-1----:R-:W-:-:S05]  /*1df90*/  IMAD.SHL.U32 R20, R20, 0x10, RZ ;  /* 0x0000001014147824 */ /* 0x002fca00078e00ff */
[----:B------:R-:W-:Y:S02]  /*1dfa0*/  LOP3.LUT R20, R35, 0x70, R20, 0xf8, !PT ;  /* 0x0000007023147812 */ /* 0x000fe400078ef814 */
[----:B------:R-:W1:Y:S01]  /*1dfb0*/  S2R R35, SR_TID.X ;  /* 0x0000000000237919 */ /* 0x000e620000002100 */
[----:B0-----:R-:W-:Y:S01]  /*1dfc0*/  ISETP.NE.AND P1, PT, R9, 0x1, PT ;  /* 0x000000010900780c */ /* 0x001fe20003f25270 */
[----:B------:R-:W0:-:S12]  /*1dfd0*/  S2R R4, SR_TID.X ;  /* 0x0000000000047919 */ /* 0x000e180000002100 */
[----:B---3--:R-:W3:Y:S08]  /*1dfe0*/  @P1 LDC R3, c[0x0][0x434] ;  /* 0x00010d00ff031b82 */ /* 0x008ef00000000800 */
[----:B------:R-:W5:Y:S01]  /*1dff0*/  @P1 LDC R2, c[0x0][0x438] ;  /* 0x00010e00ff021b82 */ /* 0x000f620000000800 */
[----:B-1----:R-:W-:-:S05]  /*1e000*/  IMAD.SHL.U32 R35, R35, 0x8, RZ ;  /* 0x0000000823237824 */ /* 0x002fca00078e00ff */
[----:B------:R-:W-:-:S04]  /*1e010*/  LOP3.LUT R35, R35, 0x38, RZ, 0xc0, !PT ;  /* 0x0000003823237812 */ /* 0x000fc800078ec0ff */
[----:B------:R-:W-:-:S04]  /*1e020*/  LOP3.LUT R35, R35, 0x40, RZ, 0xfc, !PT ;  /* 0x0000004023237812 */ /* 0x000fc800078efcff */
[----:B------:R-:W-:Y:S02]  /*1e030*/  ISETP.GE.AND P2, PT, R35, UR4, PT ;  /* 0x0000000423007c0c */ /* 0x000fe4000bf46270 */
[----:B------:R-:W1:Y:S01]  /*1e040*/  S2R R35, SR_TID.X ;  /* 0x0000000000237919 */ /* 0x000e620000002100 */
[----:B0-----:R-:W-:Y:S01]  /*1e050*/  IMAD.SHL.U32 R4, R4, 0x8, RZ ;  /* 0x0000000804047824 */ /* 0x001fe200078e00ff */
[----:B------:R-:W-:-:S04]  /*1e060*/  LOP3.LUT R16, R16, 0xffffffbf, RZ, 0xc0, !PT ;  /* 0xffffffbf10107812 */ /* 0x000fc800078ec0ff */
[----:B------:R-:W-:Y:S02]  /*1e070*/  LOP3.LUT R4, R4, 0x38, RZ, 0xc0, !PT ;  /* 0x0000003804047812 */ /* 0x000fe400078ec0ff */
[----:B------:R-:W-:Y:S02]  /*1e080*/  SEL R8, RZ, 0xffffffff, P2 ;  /* 0xffffffffff087807 */ /* 0x000fe40001000000 */
[----:B------:R-:W-:Y:S02]  /*1e090*/  LOP3.LUT R4, R4, 0x80, RZ, 0xfc, !PT ;  /* 0x0000008004047812 */ /* 0x000fe400078efcff */
[----:B------:R-:W-:Y:S01]  /*1e0a0*/  @P2 LOP3.LUT R16, R16, 0x40, RZ, 0xfc, !PT ;  /* 0x0000004010102812 */ /* 0x000fe200078efcff */
[----:B------:R-:W-:Y:S01]  /*1e0b0*/  IMAD.SHL.U32 R8, R8, 0x2, RZ ;  /* 0x0000000208087824 */ /* 0x000fe200078e00ff */
[----:B------:R-:W-:Y:S01]  /*1e0c0*/  ISETP.GE.AND P2, PT, R4, UR4, PT ;  /* 0x0000000404007c0c */ /* 0x000fe2000bf46270 */
[----:B-1----:R-:W-:-:S05]  /*1e0d0*/  IMAD.SHL.U32 R35, R35, 0x8, RZ ;  /* 0x0000000823237824 */ /* 0x002fca00078e00ff */
[----:B------:R-:W-:-:S04]  /*1e0e0*/  LOP3.LUT R35, R35, 0x38, RZ, 0xc0, !PT ;  /* 0x0000003823237812 */ /* 0x000fc800078ec0ff */
[----:B------:R-:W-:Y:S02]  /*1e0f0*/  LOP3.LUT R35, R35, 0xc0, RZ, 0xfc, !PT ;  /* 0x000000c023237812 */ /* 0x000fe400078efcff */
[----:B------:R-:W-:Y:S02]  /*1e100*/  LOP3.LUT R16, R16, 0xffffff7f, RZ, 0xc0, !PT ;  /* 0xffffff7f10107812 */ /* 0x000fe400078ec0ff */
[----:B--2---:R-:W-:Y:S02]  /*1e110*/  LEA R31, R21, 0xffffffc0, 0x6 ;  /* 0xffffffc0151f7811 */ /* 0x004fe400078e30ff */
[----:B------:R-:W0:Y:S03]  /*1e120*/  S2R R21, SR_TID.X ;  /* 0x0000000000157919 */ /* 0x000e260000002100 */
[----:B------:R-:W-:-:S05]  /*1e130*/  IMAD.IADD R0, R20, 0x1, R31 ;  /* 0x0000000114007824 */ /* 0x000fca00078e021f */
[C---:B------:R-:W-:Y:S01]  /*1e140*/  ISETP.GE.AND P0, PT, R0.reuse, R26, PT ;  /* 0x0000001a0000720c */ /* 0x040fe20003f06270 */
[----:B------:R-:W-:-:S03]  /*1e150*/  IMAD.IADD R0, R0, 0x1, R34 ;  /* 0x0000000100007824 */ /* 0x000fc600078e0222 */
[----:B------:R-:W-:Y:S01]  /*1e160*/  ISETP.GT.U32.OR P0, PT, R20, 0x3f, P0 ;  /* 0x0000003f1400780c */ /* 0x000fe20000704470 */
[----:B---3--:R-:W-:-:S04]  /*1e170*/  @P1 IMAD.HI.U32 R3, R0, R3, RZ ;  /* 0x0000000300031227 */ /* 0x008fc800078e00ff */
[----:B------:R-:W-:Y:S01]  /*1e180*/  IMAD.MOV.U32 R6, RZ, RZ, R0 ;  /* 0x000000ffff067224 */ /* 0x000fe200078e0000 */
[----:B-----5:R-:W-:-:S07]  /*1e190*/  @P1 SHF.R.U32.HI R6, RZ, R2, R3 ;  /* 0x00000002ff061219 */ /* 0x020fce0000011603 */
[----:B------:R-:W1:Y:S01]  /*1e1a0*/  @!P0 LDC.64 R2, c[0x0][0x428] ;  /* 0x00010a00ff028b82 */ /* 0x000e620000000a00 */
[----:B0-----:R-:W-:-:S05]  /*1e1b0*/  IMAD.SHL.U32 R21, R21, 0x8, RZ ;  /* 0x0000000815157824 */ /* 0x001fca00078e00ff */
        /* <DEDUP_REMOVED lines=11> */
[----:B-1----:R-:W-:-:S04]  /*1e270*/  @!P0 IMAD R7, R35, R2, RZ ;  /* 0x0000000223078224 */ /* 0x002fc800078e02ff */
        /* <DEDUP_REMOVED lines=47> */
[----:B------:R-:W-:Y:S05]  /*1e570*/  BRA.DIV UR5, `(.L_x_8809) ;  /* 0x00000062058c7947 */ /* 0x000fea000b800000 */
.L_x_8929:
[----:B0-----:R-:W2:Y:S01]  /*1e580*/  LDL R0, [R1+0x50] ;  /* 0x0000500001007983 */ /* 0x001ea20000100800 */
[----:B------:R-:W-:Y:S02]  /*1e590*/  ISETP.GT.U32.AND P1, PT, R20, 0x3f, PT ;  /* 0x0000003f1400780c */ /* 0x000fe40003f24070 */
[----:B------:R-:W-:Y:S02]  /*1e5a0*/  LOP3.LUT R16, R16, 0xfffffeff, RZ, 0xc0, !PT ;  /* 0xfffffeff10107812 */ /* 0x000fe400078ec0ff */
[----:B------:R-:W-:Y:S02]  /*1e5b0*/  LOP3.LUT R32, R5, R32, RZ, 0xfc, !PT ;  /* 0x0000002005207212 */ /* 0x000fe400078efcff */
[----:B------:R-:W-:-:S07]  /*1e5c0*/  LOP3.LUT R16, R16, 0xfffffffe, RZ, 0xc0, !PT ;  /* 0xfffffffe10107812 */ /* 0x000fce00078ec0ff */
[----:B------:R-:W-:Y:S02]  /*1e5d0*/  @P1 LOP3.LUT R16, R16, 0x1, RZ, 0xfc, !PT ;  /* 0x0000000110101812 */ /* 0x000fe400078efcff */
[----:B--2---:R-:W-:-:S13]  /*1e5e0*/  ISETP.NE.AND P0, PT, R0, 0x3, PT ;  /* 0x000000030000780c */ /* 0x004fda0003f05270 */
[----:B------:R-:W-:Y:S01]  /*1e5f0*/  @P0 LOP3.LUT R16, R16, 0x100, RZ, 0xfc, !PT ;  /* 0x0000010010100812 */ /* 0x000fe200078efcff */
[----:B------:R-:W-:Y:S06]  /*1e600*/  @!P0 BRA `(.L_x_8810) ;  /* 0x0000000000048947 */ /* 0x000fec0003800000 */
[----:B------:R-:W-:Y:S01]  /*1e610*/  BPT.TRAP 0x1 ;  /* 0x000000040000795c */ /* 0x000fe20000300000 */
.L_x_8810:
[----:B------:R-:W0:Y:S01]  /*1e620*/  S2R R0, SR_TID.X ;  /* 0x0000000000007919 */ /* 0x000e220000002100 */
        /* <DEDUP_REMOVED lines=8> */
.L_x_8930:
[----:B------:R-:W-:Y:S05]  /*1e6b0*/  BSYNC B0 ;  /* 0x0000000000007941 */ /* 0x000fea0003800000 */
.L_x_8811:
        /* <DEDUP_REMOVED lines=62> */
.L_x_8940:
        /* <DEDUP_REMOVED lines=10> */
.L_x_8814:
        /* <DEDUP_REMOVED lines=11> */
.L_x_8815:
        /* <DEDUP_REMOVED lines=34> */
.L_x_8817:
[----:B------:R-:W-:Y:S05]  /*1ee10*/  BSYNC B6 ;  /* 0x0000000000067941 */ /* 0x000fea0003800000 */
.L_x_8816:
        /* <DEDUP_REMOVED lines=76> */
[----:B------:R-:W1:Y:S04]  /*1f2e0*/  SHFL.IDX PT, R4, R3, 0x1, 0x181f ;  /* 0x00381f0003047f89 */ /* 0x000e6800000e0000 */
[----:B------:R-:W-:Y:S01]  /*1f2f0*/  SHFL.IDX PT, R3, R3, 0x3, 0x181f ;  /* 0x00781f0003037f89 */ /* 0x000fe200000e0000 */
        /* <DEDUP_REMOVED lines=14> */
[----:B-1----:R0:W-:Y:S02]  /*1f3e0*/  @!P0 LDGSTS.E.BYPASS.LTC128B.128 [R23+0x21400], desc[UR40][R4.64], !P1 ;  /* 0x2140000004178fae */ /* 0x0021e4000c901d68 */
.L_x_8949:
[----:B01----:R-:W-:-:S05]  /*1f3f0*/  VIADD R4, R25, 0x30 ;  /* 0x0000003019047836 */ /* 0x003fca0000000000 */
[----:B------:R-:W-:Y:S01]  /*1f400*/  ISETP.GE.AND P0, PT, R4, R2, PT ;  /* 0x000000020400720c */ /* 0x000fe20003f06270 */
[----:B------:R0:W-:-:S12]  /*1f410*/  STL [R1+0x2c], R4 ;  /* 0x00002c0401007387 */ /* 0x0001d80000100800 */
[----:B------:R-:W-:-:S05]  /*1f420*/  @!P0 LEA R2, P2, R7, R0, 0x1 ;  /* 0x0000000007028211 */ /* 0x000fca00078408ff */
[----:B------:R-:W-:-:S05]  /*1f430*/  @!P0 IMAD.X R3, RZ, RZ, R3, P2 ;  /* 0x000000ffff038224 */ /* 0x000fca00010e0603 */
[----:B------:R-:W-:Y:S01]  /*1f440*/  @!PT LDS RZ, [RZ] ;  /* 0x00000000fffff984 */ /* 0x000fe20000000800 */
[----:B------:R-:W-:Y:S01]  /*1f450*/  @!PT LDS RZ, [RZ] ;  /* 0x00000000fffff984 */ /* 0x000fe20000000800 */
[----:B------:R-:W-:Y:S01]  /*1f460*/  @!PT LDS RZ, [RZ] ;  /* 0x00000000fffff984 */ /* 0x000fe20000000800 */
[----:B------:R0:W-:Y:S01]  /*1f470*/  @!P0 LDGSTS.E.BYPASS.LTC128B.128 [R23+0x21c00], desc[UR40][R2.64], !P1 ;  /* 0x21c0000002178fae */ /* 0x0001e2000c901d68 */
[----:B------:R-:W-:Y:S01]  /*1f480*/  PLOP3.LUT P0, PT, PT, PT, PT, 0x80, 0x0 ;  /* 0x000000000000781c */ /* 0x000fe20003f0f070 */
[----:B------:R-:W-:-:S12]  /*1f490*/  NOP ;  /* 0x0000000000007918 */ /* 0x000fd80000000000 */
.L_x_8819:
        /* <DEDUP_REMOVED lines=28> */
.L_x_8821:
[----:B------:R-:W-:Y:S05]  /*1f660*/  BSYNC B6 ;  /* 0x0000000000067941 */ /* 0x000fea0003800000 */
.L_x_8820:
        /* <DEDUP_REMOVED lines=191> */
.L_x_8959:
[----:B------:R-:W2:Y:S01]  /*20260*/  LDL.LU R3, [R1+0x2c] ;  /* 0x00002c0001037983 */ /* 0x000ea20000300800 */
[----:B------:R-:W-:Y:S01]  /*20270*/  BSSY B0, `(.L_x_8823) ;  /* 0x0000019000007945 */ /* 0x000fe20003800000 */
[----:B--2---:R-:W-:-:S13]  /*20280*/  ISETP.GE.AND P0, PT, R3, R6, PT ;  /* 0x000000060300720c */ /* 0x004fda0003f06270 */
[----:B------:R-:W-:Y:S05]  /*20290*/  @P0 BRA `(.L_x_8824) ;  /* 0x0000000000580947 */ /* 0x000fea0003800000 */
[----:B------:R-:W-:Y:S02]  /*202a0*/  LOP3.LUT R0, R0, 0x40, RZ, 0xc0, !PT ;  /* 0x0000004000007812 */ /* 0x000fe400078ec0ff */
[----:B------:R-:W-:Y:S02]  /*202b0*/  LOP3.LUT P6, RZ, R16, 0x800, RZ, 0xc0, !PT ;  /* 0x0000080010ff7812 */ /* 0x000fe400078cc0ff */
        /* <DEDUP_REMOVED lines=20> */
.L_x_8824:
[----:B------:R-:W-:Y:S05]  /*20400*/  BSYNC B0 ;  /* 0x0000000000007941 */ /* 0x000fea0003800000 */
.L_x_8823:
[----:B------:R-:W-:Y:S01]  /*20410*/  NOP ;  /* 0x0000000000007918 */ /* 0x000fe20000000000 */
[----:B------:R-:W-:-:S13]  /*20420*/  PLOP3.LUT P0, PT, PT, PT, PT, 0x80, 0x0 ;  /* 0x000000000000781c */ /* 0x000fda0003f0f070 */
.L_x_8825:
        /* <DEDUP_REMOVED lines=18> */
.L_x_8960:
[----:B------:R-:W-:Y:S05]  /*20550*/  BSYNC B0 ;  /* 0x0000000000007941 */ /* 0x000fea0003800000 */
.L_x_8826:
[----:B------:R-:W2:Y:S02]  /*20560*/  LDL R2, [R1+0x50] ;  /* 0x0000500001027983 */ /* 0x000ea40000100800 */
[----:B--2---:R-:W-:-:S13]  /*20570*/  ISETP.NE.AND P0, PT, R2, 0x3, PT ;  /* 0x000000030200780c */ /* 0x004fda0003f05270 */
[----:B------:R-:W-:Y:S05]  /*20580*/  @!P0 BRA `(.L_x_8828) ;  /* 0x0000000000048947 */ /* 0x000fea0003800000 */
[----:B------:R-:W-:Y:S01]  /*20590*/  BPT.TRAP 0x1 ;  /* 0x000000040000795c */ /* 0x000fe20000300000 */
.L_x_8828:
[----:B-1----:R-:W-:Y:S01]  /*205a0*/  SHF.L.U32 R0, R28, 0x1f, RZ ;  /* 0x0000001f1c007819 */ /* 0x002fe200000006ff */
[----:B------:R-:W-:Y:S03]  /*205b0*/  BSSY B0, `(.L_x_8829) ;  /* 0x0000003000007945 */ /* 0x000fe60003800000 */
[----:B------:R-:W1:Y:S02]  /*205c0*/  SYNCS.PHASECHK.TRANS64.TRYWAIT P0, [R26+URZ+0x38860], R0 ;  /* 0x038860001a0075a7 */ /* 0x000e64000800017f */
[----:B-1----:R-:W-:Y:S05]  /*205d0*/  @!P0 BRA `(.L_x_8830) ;  /* 0x0000005800208947 */ /* 0x002fea0003800000 */
.L_x_8961:
[----:B------:R-:W-:Y:S05]  /*205e0*/  BSYNC B0 ;  /* 0x0000000000007941 */ /* 0x000fea0003800000 */
.L_x_8829:
        /* <DEDUP_REMOVED lines=109> */
.L_x_8971:
        /* <DEDUP_REMOVED lines=34> */
.L_x_8832:
        /* <DEDUP_REMOVED lines=11> */
.L_x_8833:
        /* <DEDUP_REMOVED lines=11> */
.L_x_8848:
        /* <DEDUP_REMOVED lines=42> */
.L_x_8836:
[----:B------:R-:W-:Y:S01]  /*212e0*/  IMAD R6, R22, 0x8, R18 ;  /* 0x0000000816067824 */ /* 0x000fe200078e0212 */
[----:B------:R-:W-:Y:S01]  /*212f0*/  SHF.L.U32 R25, R28, 0x1f, RZ ;  /* 0x0000001f1c197819 */ /* 0x000fe200000006ff */
[----:B------:R-:W-:Y:S01]  /*21300*/  BSSY B1, `(.L_x_8837) ;  /* 0x0000004000017945 */ /* 0x000fe20003800000 */
[----:B------:R-:W-:Y:S02]  /*21310*/  SHF.R.S32.HI R9, RZ, 0x1f, R5 ;  /* 0x0000001fff097819 */ /* 0x000fe40000011405 */
[----:B------:R-:W0:Y:S02]  /*21320*/  SYNCS.PHASECHK.TRANS64.TRYWAIT P0, [R6+URZ+0x38840], R25 ;  /* 0x03884019060075a7 */ /* 0x000e24000800017f */
[----:B0-----:R-:W-:Y:S05]  /*21330*/  @!P0 BRA `(.L_x_8838) ;  /* 0x0000005400048947 */ /* 0x001fea0003800000 */
.L_x_8972:
[----:B------:R-:W-:Y:S05]  /*21340*/  BSYNC B1 ;  /* 0x0000000000017941 */ /* 0x000fea0003800000 */
.L_x_8837:
        /* <DEDUP_REMOVED lines=40> */
.L_x_8982:
        /* <DEDUP_REMOVED lines=8> */
.L_x_8840:
        /* <DEDUP_REMOVED lines=11> */
.L_x_8841:
[----:B------:R2:W-:Y:S01]  /*21700*/  SYNCS.ARRIVE.TRANS64.A1T0 RZ, [R6+URZ+0x38830], RZ ;  /* 0x038830ff06ff79a7 */ /* 0x0005e2000810003f */
[----:B------:R-:W-:Y:S05]  /*21710*/  @!P2 BRA `(.L_x_8842) ;  /* 0x000000000004a947 */ /* 0x000fea0003800000 */
[----:B------:R-:W-:Y:S01]  /*21720*/  BPT.TRAP 0x1 ;  /* 0x000000040000795c */ /* 0x000fe20000300000 */
.L_x_8842:
[----:B------:R-:W3:Y:S01]  /*21730*/  SYNCS.PHASECHK.TRANS64.TRYWAIT P0, [R6+URZ+0x38860], R25 ;  /* 0x03886019060075a7 */ /* 0x000ee2000800017f */
[----:B------:R-:W-:Y:S04]  /*21740*/  BSSY B1, `(.L_x_8843) ;  /* 0x0000002000017945 */ /* 0x000fe80003800000 */
[----:B---3--:R-:W-:Y:S05]  /*21750*/  @!P0 BRA `(.L_x_8844) ;  /* 0x00000054002c8947 */ /* 0x008fea0003800000 */
.L_x_8983:
[----:B------:R-:W-:Y:S05]  /*21760*/  BSYNC B1 ;  /* 0x0000000000017941 */ /* 0x000fea0003800000 */
.L_x_8843:
        /* <DEDUP_REMOVED lines=79> */
.L_x_8993:
        /* <DEDUP_REMOVED lines=25> */
.L_x_8846:
        /* <DEDUP_REMOVED lines=11> */
.L_x_8847:
[----:B------:R1:W-:Y:S01]  /*21ea0*/  SYNCS.ARRIVE.TRANS64.A1T0 RZ, [R6+URZ+0x38850], RZ ;  /* 0x038850ff06ff79a7 */ /* 0x0003e2000810003f */
[----:B------:R-:W-:Y:S05]  /*21eb0*/  @P3 BRA `(.L_x_8848) ;  /* 0xfffffff000603947 */ /* 0x000fea000383ffff */
.L_x_8835:
[----:B------:R-:W-:Y:S05]  /*21ec0*/  BSYNC B0 ;  /* 0x0000000000007941 */ /* 0x000fea0003800000 */
.L_x_8834:
        /* <DEDUP_REMOVED lines=21> */
.L_x_8850:
[----:B------:R-:W-:Y:S05]  /*22020*/  BSYNC B0 ;  /* 0x0000000000007941 */ /* 0x000fea0003800000 */
.L_x_8849:
[----:B------:R-:W-:-:S07]  /*22030*/  SEL R22, R22, RZ, P0 ;  /* 0x000000ff16167207 */ /* 0x000fce0000000000 */
.L_x_8803:
[----:B------:R-:W-:Y:S05]  /*22040*/  BSYNC B7 ;  /* 0x0000000000077941 */ /* 0x000fea0003800000 */
.L_x_8801:
        /* <DEDUP_REMOVED lines=8> */
[----:B---3--:R3:W4:Y:S01]  /*220d0*/  LDS.128 R24, [R18+0x388d0] ;  /* 0x0388d00012187984 */ /* 0x0087220000000c00 */
[----:B------:R-:W-:Y:S06]  /*220e0*/  BAR.ARV 0x4, 0x180 ;  /* 0x0106000000007b1d */ /* 0x000fec0000002000 */
[----:B------:R-:W-:Y:S05]  /*220f0*/  BRA `(.L_x_8852) ;  /* 0x0000000c00d87947 */ /* 0x000fea0003800000 */
.L_x_8851:
        /* <DEDUP_REMOVED lines=14> */
[----:B---3--:R-:W-:Y:S01]  /*221e0*/  IMAD.MOV.U32 R25, RZ, RZ, RZ ;  /* 0x000000ffff197224 */ /* 0x008fe200078e00ff */
[C---:B------:R-:W-:Y:S01]  /*221f0*/  ISETP.GE.U32.AND P2, PT, R8.reuse, 0x2, PT ;  /* 0x000000020800780c */ /* 0x040fe20003f46070 */
[----:B------:R-:W-:Y:S01]  /*22200*/  IMAD.MOV.U32 R5, RZ, RZ, RZ ;  /* 0x000000ffff057224 */ /* 0x000fe200078e00ff */
[C---:B------:R-:W-:Y:S01]  /*22210*/  ISETP.GE.U32.AND P3, PT, R8.reuse, 0x4, PT ;  /* 0x000000040800780c */ /* 0x040fe20003f66070 */
[----:B------:R-:W-:Y:S01]  /*22220*/  SHFL.IDX PT, R0, R24, RZ, 0x1f ;  /* 0x00001fff18007589 */ /* 0x000fe200000e0000 */
[C---:B------:R-:W-:Y:S02]  /*22230*/  ISETP.GE.U32.AND P4, PT, R8.reuse, 0x8, PT ;  /* 0x000000080800780c */ /* 0x040fe40003f86070 */
[----:B------:R-:W-:Y:S01]  /*22240*/  ISETP.GE.U32.AND P5, PT, R8, 0x10, PT ;  /* 0x000000100800780c */ /* 0x000fe20003fa6070 */
[----:B-12---:R0:W-:Y:S02]  /*22250*/  SHFL.IDX PT, R6, R24, 0x1, 0x1f ;  /* 0x00201f0018067f89 */ /* 0x0061e400000e0000 */
        /* <DEDUP_REMOVED lines=21> */
.L_x_9003:
[----:B------:R-:W-:Y:S02]  /*223b0*/  ULDC UR4, c[0x0][0xd38] ;  /* 0x00034e0000047ab9 */ /* 0x000fe40000000800 */
[----:B------:R-:W-:-:S04]  /*223c0*/  IMAD.U32 R4, RZ, RZ, UR4 ;  /* 0x00000004ff047e24 */ /* 0x000fc8000f8e00ff */
[----:B-1----:R-:W-:-:S04]  /*223d0*/  IMAD R3, R14, R4, RZ ;  /* 0x000000040e037224 */ /* 0x002fc800078e02ff */
[----:B------:R-:W-:-:S05]  /*223e0*/  IMAD.IADD R6, R6, 0x1, R3 ;  /* 0x0000000106067824 */ /* 0x000fca00078e0203 */
[----:B------:R-:W-:-:S13]  /*223f0*/  ISETP.GT.AND P6, PT, R6, R0, PT ;  /* 0x000000000600720c */ /* 0x000fda0003fc4270 */
[----:B------:R-:W-:Y:S05]  /*22400*/  @P6 BRA `(.L_x_8854) ;  /* 0x0000000000a46947 */ /* 0x000fea0003800000 */
.L_x_8857:
        /* <DEDUP_REMOVED lines=35> */
.L_x_9011:
[----:B------:R-:W-:Y:S02]  /*22640*/  ULDC UR4, c[0x0][0xd38] ;  /* 0x00034e0000047ab9 */ /* 0x000fe40000000800 */
[----:B------:R-:W-:-:S04]  /*22650*/  IMAD.U32 R4, RZ, RZ, UR4 ;  /* 0x00000004ff047e24 */ /* 0x000fc8000f8e00ff */
[----:B-1----:R-:W-:-:S04]  /*22660*/  IMAD R3, R14, R4, RZ ;  /* 0x000000040e037224 */ /* 0x002fc800078e02ff */
[----:B------:R-:W-:-:S05]  /*22670*/  IMAD.IADD R6, R3, 0x1, R6 ;  /* 0x0000000103067824 */ /* 0x000fca00078e0206 */
[----:B------:R-:W-:-:S13]  /*22680*/  ISETP.GT.AND P6, PT, R6, R0, PT ;  /* 0x000000000600720c */ /* 0x000fda0003fc4270 */
[----:B------:R-:W-:Y:S05]  /*22690*/  @!P6 BRA `(.L_x_8857) ;  /* 0xfffffffc005ce947 */ /* 0x000fea000383ffff */
.L_x_8854:
        /* <DEDUP_REMOVED lines=10> */
.L_x_9016:
[----:B------:R-:W-:-:S13]  /*22740*/  ISETP.NE.AND P0, PT, R3, RZ, PT ;  /* 0x000000ff0300720c */ /* 0x000fda0003f05270 */
[----:B------:R-:W-:Y:S05]  /*22750*/  @!P0 BRA `(.L_x_8859) ;  /* 0x0000000000108947 */ /* 0x000fea0003800000 */
[----:B------:R-:W-:Y:S01]  /*22760*/  UMOV UR4, 0xffffffff ;  /* 0xffffffff00047882 */ /* 0x000fe20000000000 */
[----:B------:R-:W-:Y:S02]  /*22770*/  VIADD R12, R7, 0xffffffff ;  /* 0xffffffff070c7836 */ /* 0x000fe40000000000 */
[----:B------:R-:W-:Y:S05]  /*22780*/  BRA.DIV UR4, `(.L_x_8860) ;  /* 0x0000005604607947 */ /* 0x000fea000b800000 */
[----:B------:R4:W0:Y:S02]  /*22790*/  SHFL.IDX PT, R24, R2, R12, 0x1f ;  /* 0x00001f0c02187589 */ /* 0x00082400000e0000 */
.L_x_8859:
        /* <DEDUP_REMOVED lines=21> */
[----:B------:R-:W-:Y:S01]  /*228f0*/  ISETP.GT.U32.AND P1, PT, R4, R9, PT ;  /* 0x000000090400720c */ /* 0x000fe20003f24070 */
[----:B0-----:R-:W-:Y:S02]  /*22900*/  VIADD R8, R2, 0xffffffe ;  /* 0x0ffffffe02087836 */ /* 0x001fe40000000000 */
[----:B------:R-:W-:Y:S02]  /*22910*/  IMAD.MOV.U32 R2, RZ, RZ, RZ ;  /* 0x000000ffff027224 */ /* 0x000fe400078e00ff */
[----:B------:R-:W0:Y:S08]  /*22920*/  F2I.FTZ.U32.TRUNC.NTZ R3, R8 ;  /* 0x0000000800037305 */ /* 0x000e30000021f000 */
[----:B------:R-:W-:-:S02]  /*22930*/  @!P1 IMAD.IADD R9, R9, 0x1, -R4 ;  /* 0x0000000109099824 */ /* 0x000fc400078e0a04 */
[----:B------:R-:W-:Y:S01]  /*22940*/  @!P1 VIADD R7, R7, 0x1 ;  /* 0x0000000107079836 */ /* 0x000fe20000000000 */
[----:B------:R-:W-:Y:S02]  /*22950*/  ISETP.NE.AND P1, PT, R25, RZ, PT ;  /* 0x000000ff1900720c */ /* 0x000fe40003f25270 */
        /* <DEDUP_REMOVED lines=31> */
.L_x_8861:
        /* <DEDUP_REMOVED lines=25> */
[----:B------:R-:W-:-:S04]  /*22ce0*/  @P0 VIADD R3, R3, 0x1 ;  /* 0x0000000103030836 */ /* 0x000fc80000000000 */
[----:B------:R-:W-:-:S04]  /*22cf0*/  IMAD.MOV.U32 R2, RZ, RZ, R3 ;  /* 0x000000ffff027224 */ /* 0x000fc800078e0003 */
        /* <DEDUP_REMOVED lines=34> */
.L_x_8862:
[----:B------:R-:W-:-:S05]  /*22f20*/  LOP3.LUT R2, RZ, R2, RZ, 0x33, !PT ;  /* 0x00000002ff027212 */ /* 0x000fca00078e33ff */
[----:B------:R-:W-:Y:S01]  /*22f30*/  IMAD.IADD R25, R25, 0x1, R2 ;  /* 0x0000000119197824 */ /* 0x000fe200078e0202 */
[----:B------:R-:W-:Y:S06]  /*22f40*/  BRA `(.L_x_8863) ;  /* 0x00000000001c7947 */ /* 0x000fec0003800000 */
.L_x_8855:
[----:B------:R-:W-:Y:S01]  /*22f50*/  UMOV UR4, URZ ;  /* 0x0000003f00047c82 */ /* 0x000fe20008000000 */
[----:B------:R-:W-:Y:S01]  /*22f60*/  UMOV UR5, URZ ;  /* 0x0000003f00057c82 */ /* 0x000fe20008000000 */
[----:B------:R-:W-:Y:S01]  /*22f70*/  ULDC UR6, c[0x0][0xd3c] ;  /* 0x00034f0000067ab9 */ /* 0x000fe20000000800 */
[----:B------:R-:W-:Y:S02]  /*22f80*/  IMAD.MOV.U32 R24, RZ, RZ, R0 ;  /* 0x000000ffff187224 */ /* 0x000fe400078e0000 */
[----:B------:R-:W-:Y:S02]  /*22f90*/  IMAD.U32 R25, RZ, RZ, UR4 ;  /* 0x00000004ff197e24 */ /* 0x000fe4000f8e00ff */
[----:B------:R-:W-:Y:S02]  /*22fa0*/  IMAD.U32 R26, RZ, RZ, UR5 ;  /* 0x00000005ff1a7e24 */ /* 0x000fe4000f8e00ff */
[----:B------:R-:W-:-:S07]  /*22fb0*/  IMAD.U32 R27, RZ, RZ, UR6 ;  /* 0x00000006ff1b7e24 */ /* 0x000fce000f8e00ff */
.L_x_8863:
        /* <DEDUP_REMOVED lines=10> */
.L_x_8852:
[----:B------:R-:W-:Y:S02]  /*23060*/  ULDC UR4, c[0x0][0xd3c] ;  /* 0x00034f0000047ab9 */ /* 0x000fe40000000800 */
[----:B----4-:R-:W-:-:S13]  /*23070*/  ISETP.GE.AND P0, PT, R27, UR4, PT ;  /* 0x000000041b007c0c */ /* 0x010fda000bf06270 */
[----:B------:R-:W-:Y:S05]  /*23080*/  @!P0 BRA `(.L_x_8864) ;  /* 0xffffff8000c48947 */ /* 0x000fea000383ffff */
[----:B------:R-:W-:Y:S05]  /*23090*/  BSYNC B8 ;  /* 0x0000000000087941 */ /* 0x000fea0003800000 */
.L_x_8747:
[----:B------:R-:W4:Y:S01]  /*230a0*/  LDL.LU R0, [R1+0x34] ;  /* 0x0000340001007983 */ /* 0x000f220000300800 */
[----:B------:R-:W-:Y:S01]  /*230b0*/  BSSY B0, `(.L_x_8865) ;  /* 0x000000b000007945 */ /* 0x000fe20003800000 */
[----:B0-----:R-:W0:Y:S01]  /*230c0*/  S2R R5, SR_CgaCtaId ;  /* 0x0000000000057919 */ /* 0x001e220000008800 */
[----:B----4-:R-:W-:-:S05]  /*230d0*/  VIADD R0, R0, 0x1 ;  /* 0x0000000100007836 */ /* 0x010fca0000000000 */
        /* <DEDUP_REMOVED lines=8> */
.L_x_9019:
[----:B------:R-:W-:Y:S05]  /*23160*/  BSYNC B0 ;  /* 0x0000000000007941 */ /* 0x000fea0003800000 */
.L_x_8865:
[----:B------:R-:W-:-:S03]  /*23170*/  UMOV UR4, 0xffffffff ;  /* 0xffffffff00047882 */ /* 0x000fc60000000000 */
[----:B------:R-:W-:Y:S05]  /*23180*/  BRA.DIV UR4, `(.L_x_8867) ;  /* 0x0000004e041c7947 */ /* 0x000fea000b800000 */
[----:B0-----:R-:W0:Y:S02]  /*23190*/  S2R R0, SR_TID.X ;  /* 0x0000000000007919 */ /* 0x001e240000002100 */
[----:B0-----:R-:W-:-:S04]  /*231a0*/  SHF.R.U32.HI R0, RZ, 0x5, R0 ;  /* 0x00000005ff007819 */ /* 0x001fc80000011600 */
[----:B------:R-:W-:-:S05]  /*231b0*/  LOP3.LUT R0, R0, 0x3, RZ, 0xc0, !PT ;  /* 0x0000000300007812 */ /* 0x000fca00078ec0ff */
[----:B------:R0:W1:Y:S02]  /*231c0*/  SHFL.IDX PT, R14, R0, RZ, 0x1f ;  /* 0x00001fff000e7589 */ /* 0x00006400000e0000 */
.L_x_9022:
[----:B-1----:R-:W-:-:S13]  /*231d0*/  ISETP.NE.AND P0, PT, R14, RZ, PT ;  /* 0x000000ff0e00720c */ /* 0x002fda0003f05270 */
[----:B------:R-:W-:Y:S05]  /*231e0*/  @P0 BRA `(.L_x_8589) ;  /* 0x0000000000880947 */ /* 0x000fea0003800000 */
[----:B------:R-:W-:-:S03]  /*231f0*/  UMOV UR4, 0xffffffff ;  /* 0xffffffff00047882 */ /* 0x000fc60000000000 */
[----:B------:R-:W-:Y:S05]  /*23200*/  BRA.DIV UR4, `(.L_x_8868) ;  /* 0x0000004e04307947 */ /* 0x000fea000b800000 */
[----:B------:R-:W-:-:S13]  /*23210*/  ELECT P6, URZ, PT ;  /* 0x00000000003f782f */ /* 0x000fda00038c0000 */
.L_x_9025:
[----:B------:R-:W-:Y:S05]  /*23220*/  @!P6 BRA `(.L_x_8589) ;  /* 0x000000000078e947 */ /* 0x000fea0003800000 */
[----:B0-----:R-:W4:Y:S02]  /*23230*/  LDL.LU R0, [R1+0x10] ;  /* 0x0000100001007983 */ /* 0x001f240000300800 */
[----:B----4-:R-:W-:-:S04]  /*23240*/  LOP3.LUT R0, R0, 0x2, RZ, 0xfc, !PT ;  /* 0x0000000200007812 */ /* 0x010fc800078efcff */
[----:B------:R-:W-:-:S13]  /*23250*/  ISETP.NE.AND P0, PT, R0, 0x3, PT ;  /* 0x000000030000780c */ /* 0x000fda0003f05270 */
[----:B------:R-:W-:Y:S05]  /*23260*/  @!P0 BRA `(.L_x_8869) ;  /* 0x0000000000048947 */ /* 0x000fea0003800000 */
[----:B------:R-:W-:Y:S01]  /*23270*/  BPT.TRAP 0x1 ;  /* 0x000000040000795c */ /* 0x000fe20000300000 */
.L_x_8869:
[----:B------:R-:W-:Y:S01]  /*23280*/  IMAD R5, R22, 0x8, R7 ;  /* 0x0000000816057824 */ /* 0x000fe200078e0207 */
[----:B------:R-:W-:Y:S01]  /*23290*/  SHF.L.U32 R0, R28, 0x1f, RZ ;  /* 0x0000001f1c007819 */ /* 0x000fe200000006ff */
[----:B------:R-:W-:-:S03]  /*232a0*/  VIADD R22, R22, 0x1 ;  /* 0x0000000116167836 */ /* 0x000fc60000000000 */
[----:B------:R-:W0:Y:S02]  /*232b0*/  SYNCS.PHASECHK.TRANS64.TRYWAIT P1, [R5+URZ+0x38840], R0 ;  /* 0x03884000050075a7 */ /* 0x000e24000802017f */
[----:B------:R-:W-:-:S04]  /*232c0*/  ISETP.NE.AND P2, PT, R22, 0x2, PT ;  /* 0x000000021600780c */ /* 0x000fc80003f45270 */
[----:B------:R-:W-:Y:S01]  /*232d0*/  SEL R3, RZ, 0x1, P2 ;  /* 0x00000001ff037807 */ /* 0x000fe20001000000 */
[----:B0-----:R-:W-:Y:S08]  /*232e0*/  @!P1 BRA `(.L_x_8870) ;  /* 0x0000004c00189947 */ /* 0x001ff00003800000 */
.L_x_9026:
[----:B------:R-:W-:Y:S02]  /*232f0*/  SEL R22, R22, RZ, P2 ;  /* 0x000000ff16167207 */ /* 0x000fe40001000000 */
[----:B------:R-:W-:Y:S01]  /*23300*/  LOP3.LUT R2, R28, R3, RZ, 0x3c, !PT ;  /* 0x000000031c027212 */ /* 0x000fe200078e3cff */
[----:B------:R-:W-:Y:S06]  /*23310*/  @!P0 BRA `(.L_x_8871) ;  /* 0x0000000000048947 */ /* 0x000fec0003800000 */
[----:B------:R-:W-:Y:S01]  /*23320*/  BPT.TRAP 0x1 ;  /* 0x000000040000795c */ /* 0x000fe20000300000 */
.L_x_8871:
[----:B------:R-:W-:Y:S01]  /*23330*/  IMAD R3, R22, 0x8, R7 ;  /* 0x0000000816037824 */ /* 0x000fe200078e0207 */
[----:B------:R-:W-:-:S04]  /*23340*/  SHF.L.U32 R2, R2, 0x1f, RZ ;  /* 0x0000001f02027819 */ /* 0x000fc800000006ff */
[----:B------:R-:W1:Y:S02]  /*23350*/  SYNCS.PHASECHK.TRANS64.TRYWAIT P1, [R3+URZ+0x38840], R2 ;  /* 0x03884002030075a7 */ /* 0x000e64000802017f */
[----:B-1----:R-:W-:Y:S05]  /*23360*/  @!P1 BRA `(.L_x_8872) ;  /* 0x0000004c000c9947 */ /* 0x002fea0003800000 */
.L_x_9027:
[----:B------:R-:W-:Y:S05]  /*23370*/  @!P0 BRA `(.L_x_8873) ;  /* 0x0000000000048947 */ /* 0x000fea0003800000 */
[----:B------:R-:W-:Y:S01]  /*23380*/  BPT.TRAP 0x1 ;  /* 0x000000040000795c */ /* 0x000fe20000300000 */
.L_x_8873:
[----:B------:R-:W4:Y:S02]  /*23390*/  SYNCS.PHASECHK.TRANS64.TRYWAIT P1, [R5+URZ+0x38860], R0 ;  /* 0x03886000050075a7 */ /* 0x000f24000802017f */
[----:B----4-:R-:W-:Y:S05]  /*233a0*/  @!P1 BRA `(.L_x_8874) ;  /* 0x0000004c00109947 */ /* 0x010fea0003800000 */
.L_x_9028:
[----:B------:R-:W-:Y:S05]  /*233b0*/  @!P0 BRA `(.L_x_8875) ;  /* 0x0000000000048947 */ /* 0x000fea0003800000 */
[----:B------:R-:W-:Y:S01]  /*233c0*/  BPT.TRAP 0x1 ;  /* 0x000000040000795c */ /* 0x000fe20000300000 */
.L_x_8875:
[----:B------:R0:W0:Y:S02]  /*233d0*/  SYNCS.PHASECHK.TRANS64.TRYWAIT P0, [R3+URZ+0x38860], R2 ;  /* 0x03886002030075a7 */ /* 0x000024000800017f */
[----:B0-----:R-:W-:Y:S05]  /*233e0*/  @!P0 NANOSLEEP.SYNCS 0x989680 ;  /* 0x009896800000895d */ /* 0x001fea0003900000 */
[----:B------:R-:W0:Y:S02]  /*233f0*/  @!P0 SYNCS.PHASECHK.TRANS64 P0, [R3+URZ+0x38860], R2 ;  /* 0x03886002030085a7 */ /* 0x000e24000800007f */
[----:B0-----:R-:W-:Y:S05]  /*23400*/  @!P0 BRA `(.L_x_8875) ;  /* 0xfffffffc00f08947 */ /* 0x001fea000383ffff */
.L_x_8589:
[----:B------:R-:W-:Y:S05]  /*23410*/  BSYNC B9 ;  /* 0x0000000000097941 */ /* 0x000fea0003800000 */
.L_x_8586:
[----:B------:R-:W-:Y:S05]  /*23420*/  EXIT ;  /* 0x000000000000794d */ /* 0x000fea0003800000 */
.L_x_8607:
[----:B0-----:R0:W1:Y:S02]  /*23430*/  SYNCS.PHASECHK.TRANS64.TRYWAIT P5, [R61+URZ+0x38890], R68 ;  /* 0x038890443d0075a7 */ /* 0x00106400080a017f */
[----:B-1----:R-:W-:Y:S05]  /*23440*/  @!P5 NANOSLEEP.SYNCS 0x989680 ;  /* 0x009896800000d95d */ /* 0x002fea0003900000 */
[----:B------:R-:W1:Y:S02]  /*23450*/  @!P5 SYNCS.PHASECHK.TRANS64 P5, [R61+URZ+0x38890], R68 ;  /* 0x038890443d00d5a7 */ /* 0x000e6400080a007f */
[----:B-1----:R-:W-:Y:S05]  /*23460*/  @!P5 BRA `(.L_x_8607) ;  /* 0xfffffffc00f0d947 */ /* 0x002fea000383ffff */
[----:B------:R-:W-:Y:S05]  /*23470*/  BRA `(.L_x_8876) ;  /* 0xfffffdfc00787947 */ /* 0x000fea000383ffff */
.L_x_8608:
        /* <DEDUP_REMOVED lines=8> */
.L_x_8878:
[----:B------:R-:W-:Y:S05]  /*23500*/  BSYNC B1 ;  /* 0x0000000000017941 */ /* 0x000fea0003800000 */
.L_x_8877:
        /* <DEDUP_REMOVED lines=8> */
.L_x_8879:
[----:B------:R-:W-:Y:S01]  /*23590*/  IMAD.MOV.U32 R73, RZ, RZ, R14 ;  /* 0x000000ffff497224 */ /* 0x000fe200078e000e */
[----:B------:R-:W-:Y:S06]  /*235a0*/  BRA `(.L_x_8880) ;  /* 0xfffffdfc00407947 */ /* 0x000fec000383ffff */
.L_x_8618:
[----:B0-----:R0:W1:Y:S02]  /*235b0*/  SYNCS.PHASECHK.TRANS64.TRYWAIT P6, [R61+URZ+0x38890], R68 ;  /* 0x038890443d0075a7 */ /* 0x00106400080c017f */
[----:B-1----:R-:W-:Y:S05]  /*235c0*/  @!P6 NANOSLEEP.SYNCS 0x989680 ;  /* 0x009896800000e95d */ /* 0x002fea0003900000 */
[----:B------:R-:W1:Y:S02]  /*235d0*/  @!P6 SYNCS.PHASECHK.TRANS64 P6, [R61+URZ+0x38890], R68 ;  /* 0x038890443d00e5a7 */ /* 0x000e6400080c007f */
[----:B-1----:R-:W-:Y:S05]  /*235e0*/  @!P6 BRA `(.L_x_8618) ;  /* 0xfffffffc00f0e947 */ /* 0x002fea000383ffff */
[----:B------:R-:W-:Y:S05]  /*235f0*/  BRA `(.L_x_8881) ;  /* 0xfffffe0400a47947 */ /* 0x000fea000383ffff */
.L_x_8619:
        /* <DEDUP_REMOVED lines=8> */
.L_x_8883:
[----:B------:R-:W-:Y:S05]  /*23680*/  BSYNC B1 ;  /* 0x0000000000017941 */ /* 0x000fea0003800000 */
.L_x_8882:
        /* <DEDUP_REMOVED lines=8> */
.L_x_8884:
[----:B------:R-:W-:Y:S01]  /*23710*/  IMAD.MOV.U32 R70, RZ, RZ, R14 ;  /* 0x000000ffff467224 */ /* 0x000fe200078e000e */
[----:B------:R-:W-:Y:S06]  /*23720*/  BRA `(.L_x_8885) ;  /* 0xfffffe04006c7947 */ /* 0x000fec000383ffff */
.L_x_8624:
[----:B-1----:R1:W2:Y:S02]  /*23730*/  SYNCS.PHASECHK.TRANS64.TRYWAIT P4, [R61+URZ+0x38890], R68 ;  /* 0x038890443d0075a7 */ /* 0x0022a4000808017f */
[----:B--2---:R-:W-:Y:S05]  /*23740*/  @!P4 NANOSLEEP.SYNCS 0x989680 ;  /* 0x009896800000c95d */ /* 0x004fea0003900000 */
[----:B------:R-:W2:Y:S02]  /*23750*/  @!P4 SYNCS.PHASECHK.TRANS64 P4, [R61+URZ+0x38890], R68 ;  /* 0x038890443d00c5a7 */ /* 0x000ea4000808007f */
[----:B--2---:R-:W-:Y:S05]  /*23760*/  @!P4 BRA `(.L_x_8624) ;  /* 0xfffffffc00f0c947 */ /* 0x004fea000383ffff */
[----:B------:R-:W-:Y:S05]  /*23770*/  BRA `(.L_x_8886) ;  /* 0xfffffe0c006c7947 */ /* 0x000fea000383ffff */
.L_x_8625:
[----:B------:R-:W-:Y:S01]  /*23780*/  BSSY B1, `(.L_x_8887) ;  /* 0x0000007000017945 */ /* 0x000fe20003800000 */
[----:B------:R-:W-:Y:S02]  /*23790*/  IMAD.MOV.U32 R12, RZ, RZ, RZ ;  /* 0x000000ffff0c7224 */ /* 0x000fe400078e00ff */
[----:B------:R-:W-:Y:S02]  /*237a0*/  IMAD.MOV.U32 R11, RZ, RZ, 0x1c1f ;  /* 0x00001c1fff0b7424 */ /* 0x000fe400078e00ff */
[----:B------:R-:W-:-:S07]  /*237b0*/  IMAD.MOV.U32 R15, RZ, RZ, -0x1 ;  /* 0xffffffffff0f7424 */ /* 0x000fce00078e00ff */
[----:B-1----:R-:W-:Y:S05]  /*237c0*/  WARPSYNC.COLLECTIVE R15, `(.L_x_8888) ;  /* 0x000000000f087348 */ /* 0x002fea0003c00000 */
[----:B------:R0:W2:Y:S02]  /*237d0*/  SHFL.IDX P6, R14, R13, R12, R11 ;  /* 0x0000000c0d0e7389 */ /* 0x0000a400000c000b */
[----:B012---:R-:W-:Y:S01]  /*237e0*/  ENDCOLLECTIVE ;  /* 0x000000000000791b */ /* 0x007fe20003800000 */
.L_x_8888:
[----:B------:R-:W-:Y:S05]  /*237f0*/  BSYNC B1 ;  /* 0x0000000000017941 */ /* 0x000fea0003800000 */
.L_x_8887:
        /* <DEDUP_REMOVED lines=8> */
.L_x_8889:
[----:B------:R-:W-:Y:S05]  /*23880*/  BRA `(.L_x_8890) ;  /* 0xfffffe0c008c7947 */ /* 0x000fea000383ffff */
.L_x_8629:
[----:B-1----:R1:W2:Y:S02]  /*23890*/  SYNCS.PHASECHK.TRANS64.TRYWAIT P3, [R61+URZ+0x388b0], R68 ;  /* 0x0388b0443d0075a7 */ /* 0x0022a4000806017f */
[----:B--2---:R-:W-:Y:S05]  /*238a0*/  @!P3 NANOSLEEP.SYNCS 0x989680 ;  /* 0x009896800000b95d */ /* 0x004fea0003900000 */
[----:B------:R-:W2:Y:S02]  /*238b0*/  @!P3 SYNCS.PHASECHK.TRANS64 P3, [R61+URZ+0x388b0], R68 ;  /* 0x0388b0443d00b5a7 */ /* 0x000ea4000806007f */
[----:B--2---:R-:W-:Y:S05]  /*238c0*/  @!P3 BRA `(.L_x_8629) ;  /* 0xfffffffc00f0b947 */ /* 0x004fea000383ffff */
[----:B------:R-:W-:Y:S05]  /*238d0*/  BRA `(.L_x_8891) ;  /* 0xfffffe1000187947 */ /* 0x000fea000383ffff */
.L_x_8658:
        /* <DEDUP_REMOVED lines=8> */
.L_x_8893:
[----:B------:R-:W-:Y:S05]  /*23960*/  BSYNC B1 ;  /* 0x0000000000017941 */ /* 0x000fea0003800000 */
.L_x_8892:
        /* <DEDUP_REMOVED lines=8> */
.L_x_8894:
[----:B------:R-:W-:Y:S02]  /*239f0*/  IMAD.MOV.U32 R13, RZ, RZ, R31 ;  /* 0x000000ffff0d7224 */ /* 0x000fe400078e001f */
[----:B------:R-:W-:-:S07]  /*23a00*/  IMAD.MOV.U32 R5, RZ, RZ, R14 ;  /* 0x000000ffff057224 */ /* 0x000fce00078e000e */
[----:B------:R-:W-:Y:S05]  /*23a10*/  WARPSYNC.COLLECTIVE R15, `(.L_x_8895) ;  /* 0x000000000f087348 */ /* 0x000fea0003c00000 */
[----:B------:R0:W1:Y:S02]  /*23a20*/  SHFL.IDX P6, R14, R13, R12, R11 ;  /* 0x0000000c0d0e7389 */ /* 0x00006400000c000b */
[----:B01----:R-:W-:Y:S01]  /*23a30*/  ENDCOLLECTIVE ;  /* 0x000000000000791b */ /* 0x003fe20003800000 */
.L_x_8895:
[----:B------:R-:W-:Y:S02]  /*23a40*/  IMAD.MOV.U32 R13, RZ, RZ, R30 ;  /* 0x000000ffff0d7224 */ /* 0x000fe400078e001e */
[----:B------:R-:W-:-:S07]  /*23a50*/  IMAD.MOV.U32 R8, RZ, RZ, R14 ;  /* 0x000000ffff087224 */ /* 0x000fce00078e000e */
[----:B------:R-:W-:Y:S05]  /*23a60*/  WARPSYNC.COLLECTIVE R15, `(.L_x_8896) ;  /* 0x000000000f087348 */ /* 0x000fea0003c00000 */
[----:B------:R0:W1:Y:S02]  /*23a70*/  SHFL.IDX P6, R14, R13, R12, R11 ;  /* 0x0000000c0d0e7389 */ /* 0x00006400000c000b */
[----:B01----:R-:W-:Y:S01]  /*23a80*/  ENDCOLLECTIVE ;  /* 0x000000000000791b */ /* 0x003fe20003800000 */
.L_x_8896:
[----:B------:R-:W-:Y:S01]  /*23a90*/  IMAD.MOV.U32 R6, RZ, RZ, R14 ;  /* 0x000000ffff067224 */ /* 0x000fe200078e000e */
[----:B------:R-:W-:Y:S06]  /*23aa0*/  BRA `(.L_x_8897) ;  /* 0xfffffe4400f87947 */ /* 0x000fec000383ffff */
.L_x_8661:
[----:B------:R-:W-:Y:S01]  /*23ab0*/  BSSY B1, `(.L_x_8898) ;  /* 0x0000008000017945 */ /* 0x000fe20003800000 */
[----:B------:R-:W-:Y:S02]  /*23ac0*/  IMAD.MOV.U32 R13, RZ, RZ, R10 ;  /* 0x000000ffff0d7224 */ /* 0x000fe400078e000a */
[----:B------:R-:W-:Y:S02]  /*23ad0*/  IMAD.MOV.U32 R12, RZ, RZ, 0x1 ;  /* 0x00000001ff0c7424 */ /* 0x000fe400078e00ff */
[----:B------:R-:W-:Y:S02]  /*23ae0*/  IMAD.MOV.U32 R11, RZ, RZ, 0x1c1f ;  /* 0x00001c1fff0b7424 */ /* 0x000fe400078e00ff */
[----:B------:R-:W-:-:S07]  /*23af0*/  IMAD.MOV.U32 R15, RZ, RZ, -0x1 ;  /* 0xffffffffff0f7424 */ /* 0x000fce00078e00ff */
[----:B-1-34-:R-:W-:Y:S05]  /*23b00*/  WARPSYNC.COLLECTIVE R15, `(.L_x_8899) ;  /* 0x000000000f087348 */ /* 0x01afea0003c00000 */
[----:B------:R0:W2:Y:S02]  /*23b10*/  SHFL.IDX P6, R14, R13, R12, R11 ;  /* 0x0000000c0d0e7389 */ /* 0x0000a400000c000b */
[----:B01234-:R-:W-:Y:S01]  /*23b20*/  ENDCOLLECTIVE ;  /* 0x000000000000791b */ /* 0x01ffe20003800000 */
.L_x_8899:
[----:B------:R-:W-:Y:S05]  /*23b30*/  BSYNC B1 ;  /* 0x0000000000017941 */ /* 0x000fea0003800000 */
.L_x_8898:
        /* <DEDUP_REMOVED lines=8> */
.L_x_8900:
[----:B------:R-:W-:Y:S02]  /*23bc0*/  IMAD.MOV.U32 R13, RZ, RZ, R31 ;  /* 0x000000ffff0d7224 */ /* 0x000fe400078e001f */
[----:B------:R-:W-:-:S07]  /*23bd0*/  IMAD.MOV.U32 R4, RZ, RZ, R14 ;  /* 0x000000ffff047224 */ /* 0x000fce00078e000e */
[----:B------:R-:W-:Y:S05]  /*23be0*/  WARPSYNC.COLLECTIVE R15, `(.L_x_8901) ;  /* 0x000000000f087348 */ /* 0x000fea0003c00000 */
[----:B------:R0:W1:Y:S02]  /*23bf0*/  SHFL.IDX P6, R14, R13, R12, R11 ;  /* 0x0000000c0d0e7389 */ /* 0x00006400000c000b */
[----:B01----:R-:W-:Y:S01]  /*23c00*/  ENDCOLLECTIVE ;  /* 0x000000000000791b */ /* 0x003fe20003800000 */
.L_x_8901:
[----:B------:R-:W-:Y:S02]  /*23c10*/  IMAD.MOV.U32 R13, RZ, RZ, R30 ;  /* 0x000000ffff0d7224 */ /* 0x000fe400078e001e */
[----:B------:R-:W-:-:S07]  /*23c20*/  IMAD.MOV.U32 R7, RZ, RZ, R14 ;  /* 0x000000ffff077224 */ /* 0x000fce00078e000e */
[----:B------:R-:W-:Y:S05]  /*23c30*/  WARPSYNC.COLLECTIVE R15, `(.L_x_8902) ;  /* 0x000000000f087348 */ /* 0x000fea0003c00000 */
[----:B------:R0:W1:Y:S02]  /*23c40*/  SHFL.IDX P6, R14, R13, R12, R11 ;  /* 0x0000000c0d0e7389 */ /* 0x00006400000c000b */
[----:B01----:R-:W-:Y:S01]  /*23c50*/  ENDCOLLECTIVE ;  /* 0x000000000000791b */ /* 0x003fe20003800000 */
.L_x_8902:
[----:B------:R-:W-:Y:S05]  /*23c60*/  BRA `(.L_x_8903) ;  /* 0xfffffe48005c7947 */ /* 0x000fea000383ffff */
.L_x_8665:
[----:B0-----:R0:W1:Y:S02]  /*23c70*/  SYNCS.PHASECHK.TRANS64.TRYWAIT P0, [R17+URZ+0x38800], R32 ;  /* 0x03880020110075a7 */ /* 0x001064000800017f */
[----:B-1----:R-:W-:Y:S05]  /*23c80*/  @!P0 NANOSLEEP.SYNCS 0x989680 ;  /* 0x009896800000895d */ /* 0x002fea0003900000 */
[----:B------:R-:W1:Y:S02]  /*23c90*/  @!P0 SYNCS.PHASECHK.TRANS64 P0, [R17+URZ+0x38800], R32 ;  /* 0x03880020110085a7 */ /* 0x000e64000800007f */
[----:B-1----:R-:W-:Y:S05]  /*23ca0*/  @!P0 BRA `(.L_x_8665) ;  /* 0xfffffffc00f08947 */ /* 0x002fea000383ffff */
[----:B------:R-:W-:Y:S05]  /*23cb0*/  BRA `(.L_x_8904) ;  /* 0xfffffe4c00547947 */ /* 0x000fea000383ffff */
.L_x_8673:
[----:B------:R-:W1:Y:S01]  /*23cc0*/  LDC R37, c[0x0][0x3f4] ;  /* 0x0000fd00ff257b82 */ /* 0x000e620000000800 */
[----:B------:R-:W-:Y:S01]  /*23cd0*/  BSSY B1, `(.L_x_8905) ;  /* 0x0000008000017945 */ /* 0x000fe20003800000 */
[----:B------:R-:W-:Y:S02]  /*23ce0*/  IMAD.MOV.U32 R13, RZ, RZ, R24 ;  /* 0x000000ffff0d7224 */ /* 0x000fe400078e0018 */
[----:B------:R-:W-:Y:S02]  /*23cf0*/  IMAD.MOV.U32 R12, RZ, RZ, RZ ;  /* 0x000000ffff0c7224 */ /* 0x000fe400078e00ff */
[----:B0-----:R-:W-:Y:S02]  /*23d00*/  IMAD.MOV.U32 R11, RZ, RZ, 0x1c1f ;  /* 0x00001c1fff0b7424 */ /* 0x001fe400078e00ff */
[----:B------:R-:W-:-:S07]  /*23d10*/  IMAD.MOV.U32 R15, RZ, RZ, -0x1 ;  /* 0xffffffffff0f7424 */ /* 0x000fce00078e00ff */
[----:B-12---:R-:W-:Y:S05]  /*23d20*/  WARPSYNC.COLLECTIVE R15, `(.L_x_8906) ;  /* 0x000000000f087348 */ /* 0x006fea0003c00000 */
[----:B------:R0:W3:Y:S02]  /*23d30*/  SHFL.IDX P6, R14, R13, R12, R11 ;  /* 0x0000000c0d0e7389 */ /* 0x0000e400000c000b */
[----:B0123--:R-:W-:Y:S01]  /*23d40*/  ENDCOLLECTIVE ;  /* 0x000000000000791b */ /* 0x00ffe20003800000 */
.L_x_8906:
[----:B------:R-:W-:Y:S05]  /*23d50*/  BSYNC B1 ;  /* 0x0000000000017941 */ /* 0x000fea0003800000 */
.L_x_8905:
        /* <DEDUP_REMOVED lines=10> */
.L_x_8907:
        /* <DEDUP_REMOVED lines=8> */
.L_x_8908:
[----:B------:R-:W-:-:S05]  /*23e80*/  @!P1 IADD3 R8, P2, R2, R5, RZ ;  /* 0x0000000502089210 */ /* 0x000fca0007f5e0ff */
[----:B------:R-:W-:Y:S02]  /*23e90*/  @!P1 IMAD.X R9, R0, 0x1, R6, P2 ;  /* 0x0000000100099824 */ /* 0x000fe400010e0606 */
[----:B------:R-:W-:Y:S02]  /*23ea0*/  IMAD.MOV.U32 R13, RZ, RZ, R34 ;  /* 0x000000ffff0d7224 */ /* 0x000fe400078e0022 */
[----:B------:R-:W-:-:S07]  /*23eb0*/  IMAD.MOV.U32 R3, RZ, RZ, R14 ;  /* 0x000000ffff037224 */ /* 0x000fce00078e000e */
[----:B------:R-:W-:Y:S05]  /*23ec0*/  WARPSYNC.COLLECTIVE R15, `(.L_x_8909) ;  /* 0x000000000f087348 */ /* 0x000fea0003c00000 */
[----:B------:R0:W1:Y:S02]  /*23ed0*/  SHFL.IDX P6, R14, R13, R12, R11 ;  /* 0x0000000c0d0e7389 */ /* 0x00006400000c000b */
[----:B01----:R-:W-:Y:S01]  /*23ee0*/  ENDCOLLECTIVE ;  /* 0x000000000000791b */ /* 0x003fe20003800000 */
.L_x_8909:
        /* <DEDUP_REMOVED lines=21> */
.L_x_8910:
        /* <DEDUP_REMOVED lines=8> */
[--C-:B------:R-:W-:Y:S01]  /*240c0*/  IMAD.MOV.U32 R13, RZ, RZ, R33.reuse ;  /* 0x000000ffff0d7224 */ /* 0x100fe200078e0021 */
[----:B------:R-:W-:Y:S01]  /*240d0*/  PRMT R33, R8, 0x7610, R33 ;  /* 0x0000761008217816 */ /* 0x000fe20000000021 */
[----:B------:R-:W-:Y:S02]  /*240e0*/  IMAD.MOV.U32 R4, RZ, RZ, R29 ;  /* 0x000000ffff047224 */ /* 0x000fe400078e001d */
[----:B------:R-:W-:Y:S02]  /*240f0*/  IMAD.MOV.U32 R5, RZ, RZ, R30 ;  /* 0x000000ffff057224 */ /* 0x000fe400078e001e */
[----:B------:R-:W-:Y:S01]  /*24100*/  IMAD.MOV.U32 R0, RZ, RZ, R28 ;  /* 0x000000ffff007224 */ /* 0x000fe200078e001c */
[----:B------:R-:W-:Y:S01]  /*24110*/  PRMT R47, R4, 0x7610, R47 ;  /* 0x00007610042f7816 */ /* 0x000fe2000000002f */
[----:B------:R-:W-:Y:S01]  /*24120*/  IMAD.MOV.U32 R6, RZ, RZ, R31 ;  /* 0x000000ffff067224 */ /* 0x000fe200078e001f */
[----:B------:R-:W-:Y:S01]  /*24130*/  PRMT R44, R44, 0x5410, R5 ;  /* 0x000054102c2c7816 */ /* 0x000fe20000000005 */
[----:B------:R-:W-:Y:S01]  /*24140*/  IMAD.MOV.U32 R24, RZ, RZ, R14 ;  /* 0x000000ffff187224 */ /* 0x000fe200078e000e */
[----:B------:R-:W-:-:S07]  /*24150*/  CS2R R4, SRZ ;  /* 0x0000000000047805 */ /* 0x000fce000001ff00 */
[----:B------:R-:W-:Y:S05]  /*24160*/  WARPSYNC.COLLECTIVE R15, `(.L_x_8911) ;  /* 0x000000000f087348 */ /* 0x000fea0003c00000 */
[----:B------:R0:W1:Y:S02]  /*24170*/  SHFL.IDX P6, R14, R13, R12, R11 ;  /* 0x0000000c0d0e7389 */ /* 0x00006400000c000b */
[----:B01----:R-:W-:Y:S01]  /*24180*/  ENDCOLLECTIVE ;  /* 0x000000000000791b */ /* 0x003fe20003800000 */
.L_x_8911:
[----:B------:R-:W-:Y:S01]  /*24190*/  PRMT R50, R0, 0x5410, R6 ;  /* 0x0000541000327816 */ /* 0x000fe20000000006 */
[----:B------:R-:W-:Y:S02]  /*241a0*/  IMAD.MOV.U32 R13, RZ, RZ, R27 ;  /* 0x000000ffff0d7224 */ /* 0x000fe400078e001b */
[----:B------:R-:W-:-:S07]  /*241b0*/  IMAD.MOV.U32 R26, RZ, RZ, R14 ;  /* 0x000000ffff1a7224 */ /* 0x000fce00078e000e */
[----:B------:R-:W-:Y:S05]  /*241c0*/  WARPSYNC.COLLECTIVE R15, `(.L_x_8912) ;  /* 0x000000000f087348 */ /* 0x000fea0003c00000 */
[----:B------:R0:W1:Y:S02]  /*241d0*/  SHFL.IDX P6, R14, R13, R12, R11 ;  /* 0x0000000c0d0e7389 */ /* 0x00006400000c000b */
[----:B01----:R-:W-:Y:S01]  /*241e0*/  ENDCOLLECTIVE ;  /* 0x000000000000791b */ /* 0x003fe20003800000 */
.L_x_8912:
[----:B------:R-:W-:Y:S02]  /*241f0*/  IMAD.MOV.U32 R13, RZ, RZ, R34 ;  /* 0x000000ffff0d7224 */ /* 0x000fe400078e0022 */
[----:B------:R-:W-:-:S07]  /*24200*/  IMAD.MOV.U32 R27, RZ, RZ, R14 ;  /* 0x000000ffff1b7224 */ /* 0x000fce00078e000e */
[----:B------:R-:W-:Y:S05]  /*24210*/  WARPSYNC.COLLECTIVE R15, `(.L_x_8913) ;  /* 0x000000000f087348 */ /* 0x000fea0003c00000 */
[----:B------:R0:W1:Y:S02]  /*24220*/  SHFL.IDX P6, R14, R13, R12, R11 ;  /* 0x0000000c0d0e7389 */ /* 0x00006400000c000b */
[----:B01----:R-:W-:Y:S01]  /*24230*/  ENDCOLLECTIVE ;  /* 0x000000000000791b */ /* 0x003fe20003800000 */
.L_x_8913:
[----:B------:R-:W-:Y:S05]  /*24240*/  BRA `(.L_x_8914) ;  /* 0xfffffe5800387947 */ /* 0x000fea000383ffff */
.L_x_8677:
[----:B0-----:R0:W1:Y:S02]  /*24250*/  SYNCS.PHASECHK.TRANS64.TRYWAIT P1, [R17+URZ+0x38800], R12 ;  /* 0x0388000c110075a7 */ /* 0x001064000802017f */
[----:B-1----:R-:W-:Y:S05]  /*24260*/  @!P1 NANOSLEEP.SYNCS 0x989680 ;  /* 0x009896800000995d */ /* 0x002fea0003900000 */
[----:B------:R-:W1:Y:S02]  /*24270*/  @!P1 SYNCS.PHASECHK.TRANS64 P1, [R17+URZ+0x38800], R12 ;  /* 0x0388000c110095a7 */ /* 0x000e64000802007f */
[----:B-1----:R-:W-:Y:S05]  /*24280*/  @!P1 BRA `(.L_x_8677) ;  /* 0xfffffffc00f09947 */ /* 0x002fea000383ffff */
[----:B------:R-:W-:Y:S05]  /*24290*/  BRA `(.L_x_8915) ;  /* 0xfffffe5800d47947 */ /* 0x000fea000383ffff */
.L_x_8683:
[----:B-1----:R1:W3:Y:S02]  /*242a0*/  SYNCS.PHASECHK.TRANS64.TRYWAIT P1, [R21+URZ+0x38830], R12 ;  /* 0x0388300c150075a7 */ /* 0x0022e4000802017f */
[----:B---3--:R-:W-:Y:S05]  /*242b0*/  @!P1 NANOSLEEP.SYNCS 0x989680 ;  /* 0x009896800000995d */ /* 0x008fea0003900000 */
[----:B------:R-:W3:Y:S02]  /*242c0*/  @!P1 SYNCS.PHASECHK.TRANS64 P1, [R21+URZ+0x38830], R12 ;  /* 0x0388300c150095a7 */ /* 0x000ee4000802007f */
[----:B---3--:R-:W-:Y:S05]  /*242d0*/  @!P1 BRA `(.L_x_8683) ;  /* 0xfffffffc00f09947 */ /* 0x008fea000383ffff */
[----:B------:R-:W-:Y:S05]  /*242e0*/  BRA `(.L_x_8682) ;  /* 0xfffffe6800507947 */ /* 0x000fea000383ffff */
.L_x_8685:
[----:B--2---:R2:W3:Y:S02]  /*242f0*/  SYNCS.PHASECHK.TRANS64.TRYWAIT P1, [R17+URZ+0x38810], R0 ;  /* 0x03881000110075a7 */ /* 0x0044e4000802017f */
[----:B---3--:R-:W-:Y:S05]  /*24300*/  @!P1 NANOSLEEP.SYNCS 0x989680 ;  /* 0x009896800000995d */ /* 0x008fea0003900000 */
[----:B------:R-:W3:Y:S02]  /*24310*/  @!P1 SYNCS.PHASECHK.TRANS64 P1, [R17+URZ+0x38810], R0 ;  /* 0x03881000110095a7 */ /* 0x000ee4000802007f */
[----:B---3--:R-:W-:Y:S05]  /*24320*/  @!P1 BRA `(.L_x_8685) ;  /* 0xfffffffc00f09947 */ /* 0x008fea000383ffff */
[----:B------:R-:W-:Y:S05]  /*24330*/  BRA `(.L_x_8916) ;  /* 0xfffffe6c00007947 */ /* 0x000fea000383ffff */
.L_x_8689:
[----:B--2---:R2:W4:Y:S02]  /*24340*/  SYNCS.PHASECHK.TRANS64.TRYWAIT P1, [R21+URZ+0x38850], R12 ;  /* 0x0388500c150075a7 */ /* 0x004524000802017f */
[----:B----4-:R-:W-:Y:S05]  /*24350*/  @!P1 NANOSLEEP.SYNCS 0x989680 ;  /* 0x009896800000995d */ /* 0x010fea0003900000 */
[----:B------:R-:W4:Y:S02]  /*24360*/  @!P1 SYNCS.PHASECHK.TRANS64 P1, [R21+URZ+0x38850], R12 ;  /* 0x0388500c150095a7 */ /* 0x000f24000802007f */
[----:B----4-:R-:W-:Y:S05]  /*24370*/  @!P1 BRA `(.L_x_8689) ;  /* 0xfffffffc00f09947 */ /* 0x010fea000383ffff */
[----:B------:R-:W-:Y:S05]  /*24380*/  BRA `(.L_x_8688) ;  /* 0xfffffe6c001c7947 */ /* 0x000fea000383ffff */
.L_x_8698:
[----:B-1----:R1:W2:Y:S02]  /*24390*/  SYNCS.PHASECHK.TRANS64.TRYWAIT P1, [R196+URZ+0x38830], R20 ;  /* 0x03883014c40075a7 */ /* 0x0022a4000802017f */
[----:B--2---:R-:W-:Y:S05]  /*243a0*/  @!P1 NANOSLEEP.SYNCS 0x989680 ;  /* 0x009896800000995d */ /* 0x004fea0003900000 */
[----:B------:R-:W2:Y:S02]  /*243b0*/  @!P1 SYNCS.PHASECHK.TRANS64 P1, [R196+URZ+0x38830], R20 ;  /* 0x03883014c40095a7 */ /* 0x000ea4000802007f */
[----:B--2---:R-:W-:Y:S05]  /*243c0*/  @!P1 BRA `(.L_x_8698) ;  /* 0xfffffffc00f09947 */ /* 0x004fea000383ffff */
[----:B------:R-:W-:Y:S05]  /*243d0*/  BRA `(.L_x_8697) ;  /* 0xfffffe9800747947 */ /* 0x000fea000383ffff */
.L_x_8703:
[----:B---3--:R3:W4:Y:S02]  /*243e0*/  SYNCS.PHASECHK.TRANS64.TRYWAIT P1, [R196+URZ+0x38850], R20 ;  /* 0x03885014c40075a7 */ /* 0x008724000802017f */
[----:B----4-:R-:W-:Y:S05]  /*243f0*/  @!P1 NANOSLEEP.SYNCS 0x989680 ;  /* 0x009896800000995d */ /* 0x010fea0003900000 */
[----:B------:R-:W4:Y:S02]  /*24400*/  @!P1 SYNCS.PHASECHK.TRANS64 P1, [R196+URZ+0x38850], R20 ;  /* 0x03885014c40095a7 */ /* 0x000f24000802007f */
[----:B----4-:R-:W-:Y:S05]  /*24410*/  @!P1 BRA `(.L_x_8703) ;  /* 0xfffffffc00f09947 */ /* 0x010fea000383ffff */
[----:B------:R-:W-:Y:S05]  /*24420*/  BRA `(.L_x_8702) ;  /* 0xfffffe9c00107947 */ /* 0x000fea000383ffff */
.L_x_8713:
[----:B-1----:R1:W2:Y:S02]  /*24430*/  SYNCS.PHASECHK.TRANS64.TRYWAIT P1, [R196+URZ+0x38830], R20 ;  /* 0x03883014c40075a7 */ /* 0x0022a4000802017f */
[----:B--2---:R-:W-:Y:S05]  /*24440*/  @!P1 NANOSLEEP.SYNCS 0x989680 ;  /* 0x009896800000995d */ /* 0x004fea0003900000 */
[----:B------:R-:W2:Y:S02]  /*24450*/  @!P1 SYNCS.PHASECHK.TRANS64 P1, [R196+URZ+0x38830], R20 ;  /* 0x03883014c40095a7 */ /* 0x000ea4000802007f */
[----:B--2---:R-:W-:Y:S05]  /*24460*/  @!P1 BRA `(.L_x_8713) ;  /* 0xfffffffc00f09947 */ /* 0x004fea000383ffff */
[----:B------:R-:W-:Y:S05]  /*24470*/  BRA `(.L_x_8712) ;  /* 0xfffffed000847947 */ /* 0x000fea000383ffff */
.L_x_8718:
[----:B---3--:R3:W4:Y:S02]  /*24480*/  SYNCS.PHASECHK.TRANS64.TRYWAIT P1, [R196+URZ+0x38850], R20 ;  /* 0x03885014c40075a7 */ /* 0x008724000802017f */
[----:B----4-:R-:W-:Y:S05]  /*24490*/  @!P1 NANOSLEEP.SYNCS 0x989680 ;  /* 0x009896800000995d */ /* 0x010fea0003900000 */
[----:B------:R-:W4:Y:S02]  /*244a0*/  @!P1 SYNCS.PHASECHK.TRANS64 P1, [R196+URZ+0x38850], R20 ;  /* 0x03885014c40095a7 */ /* 0x000f24000802007f */
[----:B----4-:R-:W-:Y:S05]  /*244b0*/  @!P1 BRA `(.L_x_8718) ;  /* 0xfffffffc00f09947 */ /* 0x010fea000383ffff */
[----:B------:R-:W-:Y:S05]  /*244c0*/  BRA `(.L_x_8717) ;  /* 0xfffffed400207947 */ /* 0x000fea000383ffff */
.L_x_8755:
        /* <DEDUP_REMOVED lines=11> */
.L_x_8918:
[----:B------:R-:W-:Y:S05]  /*24580*/  BSYNC B1 ;  /* 0x0000000000017941 */ /* 0x000fea0003800000 */
.L_x_8917:
[----:B------:R-:W-:Y:S05]  /*24590*/  BRA `(.L_x_8919) ;  /* 0xffffff7800047947 */ /* 0x000fea000383ffff */
.L_x_8757:
[----:B------:R-:W-:Y:S01]  /*245a0*/  BSSY B1, `(.L_x_8920) ;  /* 0x0000006000017945 */ /* 0x000fe20003800000 */
[----:B------:R-:W-:-:S07]  /*245b0*/  IMAD.MOV.U32 R15, RZ, RZ, -0x1 ;  /* 0xffffffffff0f7424 */ /* 0x000fce00078e00ff */
[----:B0-----:R-:W-:Y:S05]  /*245c0*/  WARPSYNC.COLLECTIVE R15, `(.L_x_8921) ;  /* 0x000000000f0c7348 */ /* 0x001fea0003c00000 */
[----:B------:R-:W-:Y:S02]  /*245d0*/  ELECT P6, UR62, PT ;  /* 0x00000000003e782f */ /* 0x000fe400038c0000 */
[----:B------:R-:W-:Y:S01]  /*245e0*/  MOV R14, UR62 ;  /* 0x0000003e000e7c02 */ /* 0x000fe20008000f00 */
[----:B0-----:R-:W-:Y:S10]  /*245f0*/  ENDCOLLECTIVE ;  /* 0x000000000000791b */ /* 0x001ff40003800000 */
.L_x_8921:
[----:B------:R-:W-:Y:S05]  /*24600*/  BSYNC B1 ;  /* 0x0000000000017941 */ /* 0x000fea0003800000 */
.L_x_8920:
[----:B------:R-:W-:Y:S05]  /*24610*/  BRA `(.L_x_8756) ;  /* 0xffffff7400fc7947 */ /* 0x000fea000383ffff */
.L_x_8759:
[----:B0-----:R0:W1:Y:S02]  /*24620*/  SYNCS.PHASECHK.TRANS64.TRYWAIT P0, [R18+URZ+0x38820], R3 ;  /* 0x03882003120075a7 */ /* 0x001064000800017f */
[----:B-1----:R-:W-:Y:S05]  /*24630*/  @!P0 NANOSLEEP.SYNCS 0x989680 ;  /* 0x009896800000895d */ /* 0x002fea0003900000 */
[----:B------:R-:W1:Y:S02]  /*24640*/  @!P0 SYNCS.PHASECHK.TRANS64 P0, [R18+URZ+0x38820], R3 ;  /* 0x03882003120085a7 */ /* 0x000e64000800007f */
[----:B-1----:R-:W-:Y:S05]  /*24650*/  @!P0 BRA `(.L_x_8759) ;  /* 0xfffffffc00f08947 */ /* 0x002fea000383ffff */
[----:B------:R-:W-:Y:S05]  /*24660*/  BRA `(.L_x_8922) ;  /* 0xffffff78000c7947 */ /* 0x000fea000383ffff */
.L_x_8763:
[----:B0-----:R0:W1:Y:S02]  /*24670*/  SYNCS.PHASECHK.TRANS64.TRYWAIT P0, [R3+URZ+0x388a0], R9 ;  /* 0x0388a009030075a7 */ /* 0x001064000800017f */
[----:B-1----:R-:W-:Y:S05]  /*24680*/  @!P0 NANOSLEEP.SYNCS 0x989680 ;  /* 0x009896800000895d */ /* 0x002fea0003900000 */
[----:B------:R-:W1:Y:S02]  /*24690*/  @!P0 SYNCS.PHASECHK.TRANS64 P0, [R3+URZ+0x388a0], R9 ;  /* 0x0388a009030085a7 */ /* 0x000e64000800007f */
[----:B-1----:R-:W-:Y:S05]  /*246a0*/  @!P0 BRA `(.L_x_8763) ;  /* 0xfffffffc00f08947 */ /* 0x002fea000383ffff */
[----:B------:R-:W-:Y:S05]  /*246b0*/  BRA `(.L_x_8923) ;  /* 0xffffff7800247947 */ /* 0x000fea000383ffff */
.L_x_8768:
[----:B-1----:R1:W2:Y:S02]  /*246c0*/  SYNCS.PHASECHK.TRANS64.TRYWAIT P0, [R3+URZ+0x388c0], R9 ;  /* 0x0388c009030075a7 */ /* 0x0022a4000800017f */
[----:B--2---:R-:W-:Y:S05]  /*246d0*/  @!P0 NANOSLEEP.SYNCS 0x989680 ;  /* 0x009896800000895d */ /* 0x004fea0003900000 */
[----:B------:R-:W2:Y:S02]  /*246e0*/  @!P0 SYNCS.PHASECHK.TRANS64 P0, [R3+URZ+0x388c0], R9 ;  /* 0x0388c009030085a7 */ /* 0x000ea4000800007f */
[----:B--2---:R-:W-:Y:S05]  /*246f0*/  @!P0 BRA `(.L_x_8768) ;  /* 0xfffffffc00f08947 */ /* 0x004fea000383ffff */
[----:B------:R-:W-:Y:S05]  /*24700*/  BRA `(.L_x_8924) ;  /* 0xffffff7800a07947 */ /* 0x000fea000383ffff */
.L_x_8782:
[----:B0-----:R0:W1:Y:S02]  /*24710*/  SYNCS.PHASECHK.TRANS64.TRYWAIT P1, [R9+URZ+0x388a0], R2 ;  /* 0x0388a002090075a7 */ /* 0x001064000802017f */
[----:B-1----:R-:W-:Y:S05]  /*24720*/  @!P1 NANOSLEEP.SYNCS 0x989680 ;  /* 0x009896800000995d */ /* 0x002fea0003900000 */
[----:B------:R-:W1:Y:S02]  /*24730*/  @!P1 SYNCS.PHASECHK.TRANS64 P1, [R9+URZ+0x388a0], R2 ;  /* 0x0388a002090095a7 */ /* 0x000e64000802007f */
[----:B-1----:R-:W-:Y:S05]  /*24740*/  @!P1 BRA `(.L_x_8782) ;  /* 0xfffffffc00f09947 */ /* 0x002fea000383ffff */
[----:B------:R-:W-:Y:S05]  /*24750*/  BRA `(.L_x_8925) ;  /* 0xffffff8400047947 */ /* 0x000fea000383ffff */
.L_x_8787:
[----:B-1----:R1:W2:Y:S02]  /*24760*/  SYNCS.PHASECHK.TRANS64.TRYWAIT P1, [R9+URZ+0x388c0], R2 ;  /* 0x0388c002090075a7 */ /* 0x0022a4000802017f */
[----:B--2---:R-:W-:Y:S05]  /*24770*/  @!P1 NANOSLEEP.SYNCS 0x989680 ;  /* 0x009896800000995d */ /* 0x004fea0003900000 */
[----:B------:R-:W2:Y:S02]  /*24780*/  @!P1 SYNCS.PHASECHK.TRANS64 P1, [R9+URZ+0x388c0], R2 ;  /* 0x0388c002090095a7 */ /* 0x000ea4000802007f */
[----:B--2---:R-:W-:Y:S05]  /*24790*/  @!P1 BRA `(.L_x_8787) ;  /* 0xfffffffc00f09947 */ /* 0x004fea000383ffff */
[----:B------:R-:W-:Y:S05]  /*247a0*/  BRA `(.L_x_8926) ;  /* 0xffffff84007c7947 */ /* 0x000fea000383ffff */
.L_x_8809:
        /* <DEDUP_REMOVED lines=11> */
.L_x_8928:
[----:B------:R-:W-:Y:S05]  /*24860*/  BSYNC B0 ;  /* 0x0000000000007941 */ /* 0x000fea0003800000 */
.L_x_8927:
[----:B------:R-:W-:Y:S05]  /*24870*/  BRA `(.L_x_8929) ;  /* 0xffffff9c00407947 */ /* 0x000fea000383ffff */
.L_x_8812:
[----:B0-----:R0:W1:Y:S02]  /*24880*/  SYNCS.PHASECHK.TRANS64.TRYWAIT P0, [R26+URZ+0x38840], R0 ;  /* 0x038840001a0075a7 */ /* 0x001064000800017f */
[----:B-1----:R-:W-:Y:S05]  /*24890*/  @!P0 NANOSLEEP.SYNCS 0x989680 ;  /* 0x009896800000895d */ /* 0x002fea0003900000 */
[----:B------:R-:W1:Y:S02]  /*248a0*/  @!P0 SYNCS.PHASECHK.TRANS64 P0, [R26+URZ+0x38840], R0 ;  /* 0x038840001a0085a7 */ /* 0x000e64000800007f */
[----:B-1----:R-:W-:Y:S05]  /*248b0*/  @!P0 BRA `(.L_x_8812) ;  /* 0xfffffffc00f08947 */ /* 0x002fea000383ffff */
[----:B------:R-:W-:Y:S05]  /*248c0*/  BRA `(.L_x_8930) ;  /* 0xffffff9c00787947 */ /* 0x000fea000383ffff */
.L_x_8813:
        /* <DEDUP_REMOVED lines=8> */
.L_x_8932:
[----:B------:R-:W-:Y:S05]  /*24950*/  BSYNC B0 ;  /* 0x0000000000007941 */ /* 0x000fea0003800000 */
.L_x_8931:
        /* <DEDUP_REMOVED lines=9> */
.L_x_8933:
[----:B------:R-:W-:Y:S02]  /*249f0*/  IMAD.MOV.U32 R13, RZ, RZ, R4 ;  /* 0x000000ffff0d7224 */ /* 0x000fe400078e0004 */
[----:B------:R-:W-:Y:S02]  /*24a00*/  IMAD.MOV.U32 R12, RZ, RZ, 0x1 ;  /* 0x00000001ff0c7424 */ /* 0x000fe400078e00ff */
[----:B------:R-:W-:-:S07]  /*24a10*/  IMAD.MOV.U32 R3, RZ, RZ, R14 ;  /* 0x000000ffff037224 */ /* 0x000fce00078e000e */
[----:B------:R-:W-:Y:S05]  /*24a20*/  WARPSYNC.COLLECTIVE R15, `(.L_x_8934) ;  /* 0x000000000f087348 */ /* 0x000fea0003c00000 */
[----:B------:R0:W1:Y:S02]  /*24a30*/  SHFL.IDX P6, R14, R13, R12, R11 ;  /* 0x0000000c0d0e7389 */ /* 0x00006400000c000b */
[----:B01----:R-:W-:Y:S01]  /*24a40*/  ENDCOLLECTIVE ;  /* 0x000000000000791b */ /* 0x003fe20003800000 */
.L_x_8934:
        /* <DEDUP_REMOVED lines=15> */
.L_x_8935:
[----:B------:R-:W-:Y:S02]  /*24b40*/  @P0 IMAD R6, R5, 0x2, R18 ;  /* 0x0000000205060824 */ /* 0x000fe400078e0212 */
[----:B------:R-:W-:Y:S02]  /*24b50*/  IMAD.MOV.U32 R13, RZ, RZ, R4 ;  /* 0x000000ffff0d7224 */ /* 0x000fe400078e0004 */
[----:B------:R-:W-:Y:S02]  /*24b60*/  IMAD.MOV.U32 R12, RZ, RZ, 0x2 ;  /* 0x00000002ff0c7424 */ /* 0x000fe400078e00ff */
[----:B------:R-:W-:-:S07]  /*24b70*/  IMAD.MOV.U32 R3, RZ, RZ, R14 ;  /* 0x000000ffff037224 */ /* 0x000fce00078e000e */
[----:B------:R-:W-:Y:S05]  /*24b80*/  WARPSYNC.COLLECTIVE R15, `(.L_x_8936) ;  /* 0x000000000f087348 */ /* 0x000fea0003c00000 */
[----:B------:R0:W1:Y:S02]  /*24b90*/  SHFL.IDX P6, R14, R13, R12, R11 ;  /* 0x0000000c0d0e7389 */ /* 0x00006400000c000b */
[----:B01----:R-:W-:Y:S01]  /*24ba0*/  ENDCOLLECTIVE ;  /* 0x000000000000791b */ /* 0x003fe20003800000 */
.L_x_8936:
        /* <DEDUP_REMOVED lines=15> */
.L_x_8937:
[----:B------:R-:W-:Y:S02]  /*24ca0*/  @P0 IMAD R6, R5, 0x2, R18 ;  /* 0x0000000205060824 */ /* 0x000fe400078e0212 */
[----:B------:R-:W-:Y:S02]  /*24cb0*/  IMAD.MOV.U32 R13, RZ, RZ, R4 ;  /* 0x000000ffff0d7224 */ /* 0x000fe400078e0004 */
[----:B------:R-:W-:Y:S02]  /*24cc0*/  IMAD.MOV.U32 R12, RZ, RZ, 0x3 ;  /* 0x00000003ff0c7424 */ /* 0x000fe400078e00ff */
[----:B------:R-:W-:-:S07]  /*24cd0*/  IMAD.MOV.U32 R3, RZ, RZ, R14 ;  /* 0x000000ffff037224 */ /* 0x000fce00078e000e */
[----:B------:R-:W-:Y:S05]  /*24ce0*/  WARPSYNC.COLLECTIVE R15, `(.L_x_8938) ;  /* 0x000000000f087348 */ /* 0x000fea0003c00000 */
[----:B------:R0:W1:Y:S02]  /*24cf0*/  SHFL.IDX P6, R14, R13, R12, R11 ;  /* 0x0000000c0d0e7389 */ /* 0x00006400000c000b */
[----:B01----:R-:W-:Y:S01]  /*24d00*/  ENDCOLLECTIVE ;  /* 0x000000000000791b */ /* 0x003fe20003800000 */
.L_x_8938:
        /* <DEDUP_REMOVED lines=10> */
.L_x_8939:
[----:B------:R-:W-:Y:S01]  /*24db0*/  @!PT LDS RZ, [RZ] ;  /* 0x00000000fffff984 */ /* 0x000fe20000000800 */
[----:B------:R-:W-:Y:S01]  /*24dc0*/  @!PT LDS RZ, [RZ] ;  /* 0x00000000fffff984 */ /* 0x000fe20000000800 */
[----:B------:R-:W-:Y:S01]  /*24dd0*/  @!PT LDS RZ, [RZ] ;  /* 0x00000000fffff984 */ /* 0x000fe20000000800 */
[----:B------:R0:W-:Y:S01]  /*24de0*/  @P0 LDGSTS.E.BYPASS.LTC128B.128 [R6+0x23400], desc[UR40][R2.64], !P2 ;  /* 0x2340000002060fae */ /* 0x0001e2000d101d68 */
[----:B------:R-:W-:Y:S01]  /*24df0*/  IMAD.MOV.U32 R0, RZ, RZ, R14 ;  /* 0x000000ffff007224 */ /* 0x000fe200078e000e */
[----:B------:R-:W-:Y:S06]  /*24e00*/  BRA `(.L_x_8940) ;  /* 0xffffff9c00247947 */ /* 0x000fec000383ffff */
.L_x_8818:
        /* <DEDUP_REMOVED lines=9> */
.L_x_8941:
        /* <DEDUP_REMOVED lines=10> */
.L_x_8942:
[----:B------:R-:W-:Y:S02]  /*24f40*/  IMAD.MOV.U32 R13, RZ, RZ, R3 ;  /* 0x000000ffff0d7224 */ /* 0x000fe400078e0003 */
[----:B------:R-:W-:Y:S02]  /*24f50*/  IMAD.MOV.U32 R12, RZ, RZ, 0x1 ;  /* 0x00000001ff0c7424 */ /* 0x000fe400078e00ff */
[----:B------:R-:W-:-:S07]  /*24f60*/  IMAD.MOV.U32 R4, RZ, RZ, R14 ;  /* 0x000000ffff047224 */ /* 0x000fce00078e000e */
[----:B------:R-:W-:Y:S05]  /*24f70*/  WARPSYNC.COLLECTIVE R15, `(.L_x_8943) ;  /* 0x000000000f087348 */ /* 0x000fea0003c00000 */
[----:B------:R0:W1:Y:S02]  /*24f80*/  SHFL.IDX P6, R14, R13, R12, R11 ;  /* 0x0000000c0d0e7389 */ /* 0x00006400000c000b */
[----:B01----:R-:W-:Y:S01]  /*24f90*/  ENDCOLLECTIVE ;  /* 0x000000000000791b */ /* 0x003fe20003800000 */
.L_x_8943:
        /* <DEDUP_REMOVED lines=12> */
.L_x_8944:
[----:B------:R-:W-:Y:S02]  /*25060*/  IMAD.MOV.U32 R13, RZ, RZ, R3 ;  /* 0x000000ffff0d7224 */ /* 0x000fe400078e0003 */
[----:B------:R-:W-:Y:S02]  /*25070*/  IMAD.MOV.U32 R12, RZ, RZ, 0x2 ;  /* 0x00000002ff0c7424 */ /* 0x000fe400078e00ff */
[----:B------:R-:W-:-:S07]  /*25080*/  IMAD.MOV.U32 R5, RZ, RZ, R14 ;  /* 0x000000ffff057224 */ /* 0x000fce00078e000e */
[----:B------:R-:W-:Y:S05]  /*25090*/  WARPSYNC.COLLECTIVE R15, `(.L_x_8945) ;  /* 0x000000000f087348 */ /* 0x000fea0003c00000 */
[----:B------:R0:W1:Y:S02]  /*250a0*/  SHFL.IDX P6, R14, R13, R12, R11 ;  /* 0x0000000c0d0e7389 */ /* 0x00006400000c000b */
[----:B01----:R-:W-:Y:S01]  /*250b0*/  ENDCOLLECTIVE ;  /* 0x000000000000791b */ /* 0x003fe20003800000 */
.L_x_8945:
        /* <DEDUP_REMOVED lines=10> */
.L_x_8946:
        /* <DEDUP_REMOVED lines=11> */
.L_x_8947:
        /* <DEDUP_REMOVED lines=10> */
.L_x_8948:
[----:B------:R-:W-:Y:S01]  /*252b0*/  @!PT LDS RZ, [RZ] ;  /* 0x00000000fffff984 */ /* 0x000fe20000000800 */
[----:B------:R-:W-:Y:S01]  /*252c0*/  @!PT LDS RZ, [RZ] ;  /* 0x00000000fffff984 */ /* 0x000fe20000000800 */
[----:B------:R-:W-:Y:S01]  /*252d0*/  @!PT LDS RZ, [RZ] ;  /* 0x00000000fffff984 */ /* 0x000fe20000000800 */
[----:B------:R1:W-:Y:S01]  /*252e0*/  @!P0 LDGSTS.E.BYPASS.LTC128B.128 [R23+0x21400], desc[UR40][R4.64], !P1 ;  /* 0x2140000004178fae */ /* 0x0003e2000c901d68 */
[----:B------:R-:W-:Y:S01]  /*252f0*/  IMAD.MOV.U32 R0, RZ, RZ, R14 ;  /* 0x000000ffff007224 */ /* 0x000fe200078e000e */
[----:B------:R-:W-:Y:S06]  /*25300*/  BRA `(.L_x_8949) ;  /* 0xffffffa000387947 */ /* 0x000fec000383ffff */
.L_x_8822:
        /* <DEDUP_REMOVED lines=45> */
.L_x_8951:
[----:B------:R-:W-:Y:S05]  /*255e0*/  BSYNC B0 ;  /* 0x0000000000007941 */ /* 0x000fea0003800000 */
.L_x_8950:
        /* <DEDUP_REMOVED lines=11> */
.L_x_8952:
        /* <DEDUP_REMOVED lines=39> */
.L_x_8953:
        /* <DEDUP_REMOVED lines=8> */
.L_x_8954:
        /* <DEDUP_REMOVED lines=33> */
.L_x_8955:
[----:B------:R-:W-:Y:S02]  /*25ba0*/  IMAD.MOV.U32 R13, RZ, RZ, R5 ;  /* 0x000000ffff0d7224 */ /* 0x000fe400078e0005 */
[----:B------:R-:W-:-:S07]  /*25bb0*/  IMAD.MOV.U32 R8, RZ, RZ, R14 ;  /* 0x000000ffff087224 */ /* 0x000fce00078e000e */
[----:B------:R-:W-:Y:S05]  /*25bc0*/  WARPSYNC.COLLECTIVE R15, `(.L_x_8956) ;  /* 0x000000000f087348 */ /* 0x000fea0003c00000 */
[----:B------:R0:W1:Y:S02]  /*25bd0*/  SHFL.IDX P6, R14, R13, R12, R11 ;  /* 0x0000000c0d0e7389 */ /* 0x00006400000c000b */
[----:B01----:R-:W-:Y:S01]  /*25be0*/  ENDCOLLECTIVE ;  /* 0x000000000000791b */ /* 0x003fe20003800000 */
.L_x_8956:
        /* <DEDUP_REMOVED lines=23> */
.L_x_8957:
        /* <DEDUP_REMOVED lines=9> */
.L_x_8958:
[----:B------:R-:W-:Y:S01]  /*25df0*/  IMAD.MOV.U32 R2, RZ, RZ, R14 ;  /* 0x000000ffff027224 */ /* 0x000fe200078e000e */
[----:B------:R-:W-:Y:S06]  /*25e00*/  BRA `(.L_x_8959) ;  /* 0xffffffa400147947 */ /* 0x000fec000383ffff */
.L_x_8827:
[----:B-1----:R1:W2:Y:S02]  /*25e10*/  SYNCS.PHASECHK.TRANS64.TRYWAIT P0, [R18+URZ+0x38820], R0 ;  /* 0x03882000120075a7 */ /* 0x0022a4000800017f */
[----:B--2---:R-:W-:Y:S05]  /*25e20*/  @!P0 NANOSLEEP.SYNCS 0x989680 ;  /* 0x009896800000895d */ /* 0x004fea0003900000 */
[----:B------:R-:W2:Y:S02]  /*25e30*/  @!P0 SYNCS.PHASECHK.TRANS64 P0, [R18+URZ+0x38820], R0 ;  /* 0x03882000120085a7 */ /* 0x000ea4000800007f */
[----:B--2---:R-:W-:Y:S05]  /*25e40*/  @!P0 BRA `(.L_x_8827) ;  /* 0xfffffffc00f08947 */ /* 0x004fea000383ffff */
[----:B------:R-:W-:Y:S05]  /*25e50*/  BRA `(.L_x_8960) ;  /* 0xffffffa400bc7947 */ /* 0x000fea000383ffff */
.L_x_8830:
[----:B-1----:R1:W2:Y:S02]  /*25e60*/  SYNCS.PHASECHK.TRANS64.TRYWAIT P0, [R26+URZ+0x38860], R0 ;  /* 0x038860001a0075a7 */ /* 0x0022a4000800017f */
[----:B--2---:R-:W-:Y:S05]  /*25e70*/  @!P0 NANOSLEEP.SYNCS 0x989680 ;  /* 0x009896800000895d */ /* 0x004fea0003900000 */
[----:B------:R-:W2:Y:S02]  /*25e80*/  @!P0 SYNCS.PHASECHK.TRANS64 P0, [R26+URZ+0x38860], R0 ;  /* 0x038860001a0085a7 */ /* 0x000ea4000800007f */
[----:B--2---:R-:W-:Y:S05]  /*25e90*/  @!P0 BRA `(.L_x_8830) ;  /* 0xfffffffc00f08947 */ /* 0x004fea000383ffff */
[----:B------:R-:W-:Y:S05]  /*25ea0*/  BRA `(.L_x_8961) ;  /* 0xffffffa400cc7947 */ /* 0x000fea000383ffff */
.L_x_8831:
        /* <DEDUP_REMOVED lines=8> */
.L_x_8963:
[----:B------:R-:W-:Y:S05]  /*25f30*/  BSYNC B0 ;  /* 0x0000000000007941 */ /* 0x000fea0003800000 */
.L_x_8962:
        /* <DEDUP_REMOVED lines=15> */
.L_x_8964:
        /* <DEDUP_REMOVED lines=39> */
.L_x_8965:
[----:B------:R-:W-:Y:S02]  /*262a0*/  IMAD.MOV.U32 R13, RZ, RZ, R5 ;  /* 0x000000ffff0d7224 */ /* 0x000fe400078e0005 */
[----:B------:R-:W-:-:S07]  /*262b0*/  IMAD.MOV.U32 R3, RZ, RZ, R14 ;  /* 0x000000ffff037224 */ /* 0x000fce00078e000e */
[----:B------:R-:W-:Y:S05]  /*262c0*/  WARPSYNC.COLLECTIVE R15, `(.L_x_8966) ;  /* 0x000000000f087348 */ /* 0x000fea0003c00000 */
[----:B------:R0:W1:Y:S02]  /*262d0*/  SHFL.IDX P6, R14, R13, R12, R11 ;  /* 0x0000000c0d0e7389 */ /* 0x00006400000c000b */
[----:B01----:R-:W-:Y:S01]  /*262e0*/  ENDCOLLECTIVE ;  /* 0x000000000000791b */ /* 0x003fe20003800000 */
.L_x_8966:
        /* <DEDUP_REMOVED lines=29> */
.L_x_8967:
[----:B------:R-:W-:Y:S02]  /*264c0*/  IMAD.MOV.U32 R13, RZ, RZ, R5 ;  /* 0x000000ffff0d7224 */ /* 0x000fe400078e0005 */
[----:B------:R-:W-:-:S07]  /*264d0*/  IMAD.MOV.U32 R7, RZ, RZ, R14 ;  /* 0x000000ffff077224 */ /* 0x000fce00078e000e */
[----:B------:R-:W-:Y:S05]  /*264e0*/  WARPSYNC.COLLECTIVE R15, `(.L_x_8968) ;  /* 0x000000000f087348 */ /* 0x000fea0003c00000 */
[----:B------:R0:W1:Y:S02]  /*264f0*/  SHFL.IDX P6, R14, R13, R12, R11 ;  /* 0x0000000c0d0e7389 */ /* 0x00006400000c000b */
[----:B01----:R-:W-:Y:S01]  /*26500*/  ENDCOLLECTIVE ;  /* 0x000000000000791b */ /* 0x003fe20003800000 */
.L_x_8968:
        /* <DEDUP_REMOVED lines=29> */
.L_x_8969:
[----:B------:R-:W-:Y:S02]  /*266e0*/  IMAD.MOV.U32 R13, RZ, RZ, R5 ;  /* 0x000000ffff0d7224 */ /* 0x000fe400078e0005 */
[----:B------:R-:W-:-:S07]  /*266f0*/  IMAD.MOV.U32 R6, RZ, RZ, R14 ;  /* 0x000000ffff067224 */ /* 0x000fce00078e000e */
[----:B------:R-:W-:Y:S05]  /*26700*/  WARPSYNC.COLLECTIVE R15, `(.L_x_8970) ;  /* 0x000000000f087348 */ /* 0x000fea0003c00000 */
[----:B------:R0:W1:Y:S02]  /*26710*/  SHFL.IDX P6, R14, R13, R12, R11 ;  /* 0x0000000c0d0e7389 */ /* 0x00006400000c000b */
[----:B01----:R-:W-:Y:S01]  /*26720*/  ENDCOLLECTIVE ;  /* 0x000000000000791b */ /* 0x003fe20003800000 */
.L_x_8970:
[----:B------:R-:W-:Y:S01]  /*26730*/  IMAD.MOV.U32 R2, RZ, RZ, R14 ;  /* 0x000000ffff027224 */ /* 0x000fe200078e000e */
[----:B------:R-:W-:Y:S06]  /*26740*/  BRA `(.L_x_8971) ;  /* 0xffffffa4005c7947 */ /* 0x000fec000383ffff */
.L_x_8838:
[----:B0-----:R0:W1:Y:S02]  /*26750*/  SYNCS.PHASECHK.TRANS64.TRYWAIT P0, [R6+URZ+0x38840], R25 ;  /* 0x03884019060075a7 */ /* 0x001064000800017f */
[----:B-1----:R-:W-:Y:S05]  /*26760*/  @!P0 NANOSLEEP.SYNCS 0x989680 ;  /* 0x009896800000895d */ /* 0x002fea0003900000 */
[----:B------:R-:W1:Y:S02]  /*26770*/  @!P0 SYNCS.PHASECHK.TRANS64 P0, [R6+URZ+0x38840], R25 ;  /* 0x03884019060085a7 */ /* 0x000e64000800007f */
[----:B-1----:R-:W-:Y:S05]  /*26780*/  @!P0 BRA `(.L_x_8838) ;  /* 0xfffffffc00f08947 */ /* 0x002fea000383ffff */
[----:B------:R-:W-:Y:S05]  /*26790*/  BRA `(.L_x_8972) ;  /* 0xffffffa800e87947 */ /* 0x000fea000383ffff */
.L_x_8839:
        /* <DEDUP_REMOVED lines=8> */
.L_x_8974:
[----:B------:R-:W-:Y:S05]  /*26820*/  BSYNC B1 ;  /* 0x0000000000017941 */ /* 0x000fea0003800000 */
.L_x_8973:
        /* <DEDUP_REMOVED lines=9> */
.L_x_8975:
[----:B------:R-:W-:Y:S02]  /*268c0*/  IMAD.MOV.U32 R13, RZ, RZ, R26 ;  /* 0x000000ffff0d7224 */ /* 0x000fe400078e001a */
[----:B------:R-:W-:Y:S02]  /*268d0*/  IMAD.MOV.U32 R12, RZ, RZ, 0x1 ;  /* 0x00000001ff0c7424 */ /* 0x000fe400078e00ff */
[----:B------:R-:W-:-:S07]  /*268e0*/  IMAD.MOV.U32 R2, RZ, RZ, R14 ;  /* 0x000000ffff027224 */ /* 0x000fce00078e000e */
[----:B------:R-:W-:Y:S05]  /*268f0*/  WARPSYNC.COLLECTIVE R15, `(.L_x_8976) ;  /* 0x000000000f087348 */ /* 0x000fea0003c00000 */
[----:B------:R0:W1:Y:S02]  /*26900*/  SHFL.IDX P6, R14, R13, R12, R11 ;  /* 0x0000000c0d0e7389 */ /* 0x00006400000c000b */
[----:B01----:R-:W-:Y:S01]  /*26910*/  ENDCOLLECTIVE ;  /* 0x000000000000791b */ /* 0x003fe20003800000 */
.L_x_8976:
        /* <DEDUP_REMOVED lines=11> */
.L_x_8977:
[----:B------:R-:W-:Y:S02]  /*269d0*/  IMAD.MOV.U32 R13, RZ, RZ, R26 ;  /* 0x000000ffff0d7224 */ /* 0x000fe400078e001a */
[----:B------:R-:W-:Y:S02]  /*269e0*/  IMAD.MOV.U32 R12, RZ, RZ, 0x2 ;  /* 0x00000002ff0c7424 */ /* 0x000fe400078e00ff */
[----:B------:R-:W-:-:S07]  /*269f0*/  IMAD.MOV.U32 R2, RZ, RZ, R14 ;  /* 0x000000ffff027224 */ /* 0x000fce00078e000e */
[----:B------:R-:W-:Y:S05]  /*26a00*/  WARPSYNC.COLLECTIVE R15, `(.L_x_8978) ;  /* 0x000000000f087348 */ /* 0x000fea0003c00000 */
[----:B------:R0:W1:Y:S02]  /*26a10*/  SHFL.IDX P6, R14, R13, R12, R11 ;  /* 0x0000000c0d0e7389 */ /* 0x00006400000c000b */
[----:B01----:R-:W-:Y:S01]  /*26a20*/  ENDCOLLECTIVE ;  /* 0x000000000000791b */ /* 0x003fe20003800000 */
.L_x_8978:
        /* <DEDUP_REMOVED lines=11> */
.L_x_8979:
[----:B------:R-:W-:Y:S02]  /*26ae0*/  IMAD.MOV.U32 R13, RZ, RZ, R26 ;  /* 0x000000ffff0d7224 */ /* 0x000fe400078e001a */
[----:B------:R-:W-:Y:S02]  /*26af0*/  IMAD.MOV.U32 R12, RZ, RZ, 0x3 ;  /* 0x00000003ff0c7424 */ /* 0x000fe400078e00ff */
[----:B------:R-:W-:-:S07]  /*26b00*/  IMAD.MOV.U32 R2, RZ, RZ, R14 ;  /* 0x000000ffff027224 */ /* 0x000fce00078e000e */
[----:B------:R-:W-:Y:S05]  /*26b10*/  WARPSYNC.COLLECTIVE R15, `(.L_x_8980) ;  /* 0x000000000f087348 */ /* 0x000fea0003c00000 */
[----:B------:R0:W1:Y:S02]  /*26b20*/  SHFL.IDX P6, R14, R13, R12, R11 ;  /* 0x0000000c0d0e7389 */ /* 0x00006400000c000b */
[----:B01----:R-:W-:Y:S01]  /*26b30*/  ENDCOLLECTIVE ;  /* 0x000000000000791b */ /* 0x003fe20003800000 */
.L_x_8980:
        /* <DEDUP_REMOVED lines=11> */
.L_x_8981:
[----:B------:R-:W-:Y:S01]  /*26bf0*/  IMAD.MOV.U32 R2, RZ, RZ, R14 ;  /* 0x000000ffff027224 */ /* 0x000fe200078e000e */
[----:B------:R-:W-:Y:S06]  /*26c00*/  BRA `(.L_x_8982) ;  /* 0xffffffa800707947 */ /* 0x000fec000383ffff */
.L_x_8844:
[----:B---3--:R3:W4:Y:S02]  /*26c10*/  SYNCS.PHASECHK.TRANS64.TRYWAIT P0, [R6+URZ+0x38860], R25 ;  /* 0x03886019060075a7 */ /* 0x008724000800017f */
[----:B----4-:R-:W-:Y:S05]  /*26c20*/  @!P0 NANOSLEEP.SYNCS 0x989680 ;  /* 0x009896800000895d */ /* 0x010fea0003900000 */
[----:B------:R-:W4:Y:S02]  /*26c30*/  @!P0 SYNCS.PHASECHK.TRANS64 P0, [R6+URZ+0x38860], R25 ;  /* 0x03886019060085a7 */ /* 0x000f24000800007f */
[----:B----4-:R-:W-:Y:S05]  /*26c40*/  @!P0 BRA `(.L_x_8844) ;  /* 0xfffffffc00f08947 */ /* 0x010fea000383ffff */
[----:B------:R-:W-:Y:S05]  /*26c50*/  BRA `(.L_x_8983) ;  /* 0xffffffa800c07947 */ /* 0x000fea000383ffff */
.L_x_8845:
        /* <DEDUP_REMOVED lines=8> */
.L_x_8985:
[----:B------:R-:W-:Y:S05]  /*26ce0*/  BSYNC B1 ;  /* 0x0000000000017941 */ /* 0x000fea0003800000 */
.L_x_8984:
        /* <DEDUP_REMOVED lines=13> */
.L_x_8986:
        /* <DEDUP_REMOVED lines=17> */
.L_x_8987:
        /* <DEDUP_REMOVED lines=16> */
.L_x_8988:
        /* <DEDUP_REMOVED lines=19> */
.L_x_8989:
        /* <DEDUP_REMOVED lines=14> */
.L_x_8990:
        /* <DEDUP_REMOVED lines=16> */
.L_x_8991:
        /* <DEDUP_REMOVED lines=14> */
.L_x_8992:
[----:B------:R-:W-:Y:S05]  /*273c0*/  BRA `(.L_x_8993) ;  /* 0xffffffa800247947 */ /* 0x000fea000383ffff */
.L_x_8853:
        /* <DEDUP_REMOVED lines=8> */
.L_x_8995:
[----:B------:R-:W-:Y:S05]  /*27450*/  BSYNC B0 ;  /* 0x0000000000007941 */ /* 0x000fea0003800000 */
.L_x_8994:
        /* <DEDUP_REMOVED lines=9> */
.L_x_8996:
        /* <DEDUP_REMOVED lines=23> */
.L_x_8997:
[----:B------:R-:W-:Y:S01]  /*27660*/  IMAD.MOV.U32 R12, RZ, RZ, 0x2 ;  /* 0x00000002ff0c7424 */ /* 0x000fe200078e00ff */
[----:B------:R-:W-:-:S05]  /*27670*/  SEL R4, R14, RZ, P1 ;  /* 0x000000ff0e047207 */ /* 0x000fca0000800000 */
[----:B------:R-:W-:-:S04]  /*27680*/  IMAD.IADD R4, R13, 0x1, R4 ;  /* 0x000000010d047824 */ /* 0x000fc800078e0204 */
[----:B------:R-:W-:-:S07]  /*27690*/  IMAD.MOV.U32 R13, RZ, RZ, R4 ;  /* 0x000000ffff0d7224 */ /* 0x000fce00078e0004 */
[----:B------:R-:W-:Y:S05]  /*276a0*/  WARPSYNC.COLLECTIVE R15, `(.L_x_8998) ;  /* 0x000000000f087348 */ /* 0x000fea0003c00000 */
[----:B------:R0:W1:Y:S02]  /*276b0*/  SHFL.UP P6, R14, R13, R12, R11 ;  /* 0x0400000c0d0e7389 */ /* 0x00006400000c000b */
[----:B01----:R-:W-:Y:S01]  /*276c0*/  ENDCOLLECTIVE ;  /* 0x000000000000791b */ /* 0x003fe20003800000 */
.L_x_8998:
[----:B------:R-:W-:Y:S01]  /*276d0*/  IMAD.MOV.U32 R12, RZ, RZ, 0x4 ;  /* 0x00000004ff0c7424 */ /* 0x000fe200078e00ff */
[----:B------:R-:W-:-:S05]  /*276e0*/  SEL R3, R14, RZ, P2 ;  /* 0x000000ff0e037207 */ /* 0x000fca0001000000 */
[----:B------:R-:W-:-:S04]  /*276f0*/  IMAD.IADD R2, R4, 0x1, R3 ;  /* 0x0000000104027824 */ /* 0x000fc800078e0203 */
[----:B------:R-:W-:-:S07]  /*27700*/  IMAD.MOV.U32 R13, RZ, RZ, R2 ;  /* 0x000000ffff0d7224 */ /* 0x000fce00078e0002 */
[----:B------:R-:W-:Y:S05]  /*27710*/  WARPSYNC.COLLECTIVE R15, `(.L_x_8999) ;  /* 0x000000000f087348 */ /* 0x000fea0003c00000 */
[----:B------:R0:W1:Y:S02]  /*27720*/  SHFL.UP P6, R14, R13, R12, R11 ;  /* 0x0400000c0d0e7389 */ /* 0x00006400000c000b */
[----:B01----:R-:W-:Y:S01]  /*27730*/  ENDCOLLECTIVE ;  /* 0x000000000000791b */ /* 0x003fe20003800000 */
.L_x_8999:
[----:B------:R-:W-:Y:S01]  /*27740*/  IMAD.MOV.U32 R12, RZ, RZ, 0x8 ;  /* 0x00000008ff0c7424 */ /* 0x000fe200078e00ff */
[----:B------:R-:W-:-:S05]  /*27750*/  SEL R3, R14, RZ, P3 ;  /* 0x000000ff0e037207 */ /* 0x000fca0001800000 */
[----:B------:R-:W-:-:S04]  /*27760*/  IMAD.IADD R3, R2, 0x1, R3 ;  /* 0x0000000102037824 */ /* 0x000fc800078e0203 */
[----:B------:R-:W-:-:S07]  /*27770*/  IMAD.MOV.U32 R13, RZ, RZ, R3 ;  /* 0x000000ffff0d7224 */ /* 0x000fce00078e0003 */
[----:B------:R-:W-:Y:S05]  /*27780*/  WARPSYNC.COLLECTIVE R15, `(.L_x_9000) ;  /* 0x000000000f087348 */ /* 0x000fea0003c00000 */
[----:B------:R0:W1:Y:S02]  /*27790*/  SHFL.UP P6, R14, R13, R12, R11 ;  /* 0x0400000c0d0e7389 */ /* 0x00006400000c000b */
[----:B01----:R-:W-:Y:S01]  /*277a0*/  ENDCOLLECTIVE ;  /* 0x000000000000791b */ /* 0x003fe20003800000 */
.L_x_9000:
[----:B------:R-:W-:Y:S01]  /*277b0*/  IMAD.MOV.U32 R12, RZ, RZ, 0x10 ;  /* 0x00000010ff0c7424 */ /* 0x000fe200078e00ff */
[----:B------:R-:W-:-:S05]  /*277c0*/  SEL R4, R14, RZ, P4 ;  /* 0x000000ff0e047207 */ /* 0x000fca0002000000 */
[----:B------:R-:W-:-:S04]  /*277d0*/  IMAD.IADD R4, R3, 0x1, R4 ;  /* 0x0000000103047824 */ /* 0x000fc800078e0204 */
[----:B------:R-:W-:-:S07]  /*277e0*/  IMAD.MOV.U32 R13, RZ, RZ, R4 ;  /* 0x000000ffff0d7224 */ /* 0x000fce00078e0004 */
[----:B------:R-:W-:Y:S05]  /*277f0*/  WARPSYNC.COLLECTIVE R15, `(.L_x_9001) ;  /* 0x000000000f087348 */ /* 0x000fea0003c00000 */
[----:B------:R0:W1:Y:S02]  /*27800*/  SHFL.UP P6, R14, R13, R12, R11 ;  /* 0x0400000c0d0e7389 */ /* 0x00006400000c000b */
[----:B01----:R-:W-:Y:S01]  /*27810*/  ENDCOLLECTIVE ;  /* 0x000000000000791b */ /* 0x003fe20003800000 */
.L_x_9001:
        /* <DEDUP_REMOVED lines=8> */
.L_x_9002:
[----:B------:R-:W-:Y:S05]  /*278a0*/  BRA `(.L_x_9003) ;  /* 0xffffffa800c07947 */ /* 0x000fea000383ffff */
.L_x_8856:
[----:B------:R-:W-:Y:S01]  /*278b0*/  BSSY B0, `(.L_x_9004) ;  /* 0x0000007000007945 */ /* 0x000fe20003800000 */
[----:B------:R-:W-:Y:S02]  /*278c0*/  IMAD.MOV.U32 R12, RZ, RZ, 0x1 ;  /* 0x00000001ff0c7424 */ /* 0x000fe400078e00ff */
[----:B------:R-:W-:Y:S02]  /*278d0*/  IMAD.MOV.U32 R11, RZ, RZ, RZ ;  /* 0x000000ffff0b7224 */ /* 0x000fe400078e00ff */
[----:B------:R-:W-:-:S07]  /*278e0*/  IMAD.MOV.U32 R15, RZ, RZ, -0x1 ;  /* 0xffffffffff0f7424 */ /* 0x000fce00078e00ff */
[----:B------:R-:W-:Y:S05]  /*278f0*/  WARPSYNC.COLLECTIVE R15, `(.L_x_9005) ;  /* 0x000000000f087348 */ /* 0x000fea0003c00000 */
[----:B------:R0:W1:Y:S02]  /*27900*/  SHFL.UP P6, R14, R13, R12, R11 ;  /* 0x0400000c0d0e7389 */ /* 0x00006400000c000b */
[----:B01----:R-:W-:Y:S01]  /*27910*/  ENDCOLLECTIVE ;  /* 0x000000000000791b */ /* 0x003fe20003800000 */
.L_x_9005:
[----:B------:R-:W-:Y:S05]  /*27920*/  BSYNC B0 ;  /* 0x0000000000007941 */ /* 0x000fea0003800000 */
.L_x_9004:
        /* <DEDUP_REMOVED lines=8> */
.L_x_9006:
[----:B------:R-:W-:Y:S01]  /*279b0*/  IMAD.MOV.U32 R12, RZ, RZ, 0x4 ;  /* 0x00000004ff0c7424 */ /* 0x000fe200078e00ff */
[----:B------:R-:W-:-:S05]  /*279c0*/  SEL R2, R14, RZ, P2 ;  /* 0x000000ff0e027207 */ /* 0x000fca0001000000 */
[----:B------:R-:W-:-:S04]  /*279d0*/  IMAD.IADD R2, R13, 0x1, R2 ;  /* 0x000000010d027824 */ /* 0x000fc800078e0202 */
[----:B------:R-:W-:-:S07]  /*279e0*/  IMAD.MOV.U32 R13, RZ, RZ, R2 ;  /* 0x000000ffff0d7224 */ /* 0x000fce00078e0002 */
[----:B------:R-:W-:Y:S05]  /*279f0*/  WARPSYNC.COLLECTIVE R15, `(.L_x_9007) ;  /* 0x000000000f087348 */ /* 0x000fea0003c00000 */
[----:B------:R0:W1:Y:S02]  /*27a00*/  SHFL.UP P6, R14, R13, R12, R11 ;  /* 0x0400000c0d0e7389 */ /* 0x00006400000c000b */
[----:B01----:R-:W-:Y:S01]  /*27a10*/  ENDCOLLECTIVE ;  /* 0x000000000000791b */ /* 0x003fe20003800000 */
.L_x_9007:
[----:B------:R-:W-:Y:S01]  /*27a20*/  IMAD.MOV.U32 R12, RZ, RZ, 0x8 ;  /* 0x00000008ff0c7424 */ /* 0x000fe200078e00ff */
[----:B------:R-:W-:-:S05]  /*27a30*/  SEL R3, R14, RZ, P3 ;  /* 0x000000ff0e037207 */ /* 0x000fca0001800000 */
[----:B------:R-:W-:-:S04]  /*27a40*/  IMAD.IADD R3, R2, 0x1, R3 ;  /* 0x0000000102037824 */ /* 0x000fc800078e0203 */
[----:B------:R-:W-:-:S07]  /*27a50*/  IMAD.MOV.U32 R13, RZ, RZ, R3 ;  /* 0x000000ffff0d7224 */ /* 0x000fce00078e0003 */
[----:B------:R-:W-:Y:S05]  /*27a60*/  WARPSYNC.COLLECTIVE R15, `(.L_x_9008) ;  /* 0x000000000f087348 */ /* 0x000fea0003c00000 */
[----:B------:R0:W1:Y:S02]  /*27a70*/  SHFL.UP P6, R14, R13, R12, R11 ;  /* 0x0400000c0d0e7389 */ /* 0x00006400000c000b */
[----:B01----:R-:W-:Y:S01]  /*27a80*/  ENDCOLLECTIVE ;  /* 0x000000000000791b */ /* 0x003fe20003800000 */
.L_x_9008:
[----:B------:R-:W-:Y:S01]  /*27a90*/  IMAD.MOV.U32 R12, RZ, RZ, 0x10 ;  /* 0x00000010ff0c7424 */ /* 0x000fe200078e00ff */
[----:B------:R-:W-:-:S05]  /*27aa0*/  SEL R4, R14, RZ, P4 ;  /* 0x000000ff0e047207 */ /* 0x000fca0002000000 */
[----:B------:R-:W-:-:S04]  /*27ab0*/  IMAD.IADD R4, R3, 0x1, R4 ;  /* 0x0000000103047824 */ /* 0x000fc800078e0204 */
[----:B------:R-:W-:-:S07]  /*27ac0*/  IMAD.MOV.U32 R13, RZ, RZ, R4 ;  /* 0x000000ffff0d7224 */ /* 0x000fce00078e0004 */
[----:B------:R-:W-:Y:S05]  /*27ad0*/  WARPSYNC.COLLECTIVE R15, `(.L_x_9009) ;  /* 0x000000000f087348 */ /* 0x000fea0003c00000 */
[----:B------:R0:W1:Y:S02]  /*27ae0*/  SHFL.UP P6, R14, R13, R12, R11 ;  /* 0x0400000c0d0e7389 */ /* 0x00006400000c000b */
[----:B01----:R-:W-:Y:S01]  /*27af0*/  ENDCOLLECTIVE ;  /* 0x000000000000791b */ /* 0x003fe20003800000 */
.L_x_9009:
        /* <DEDUP_REMOVED lines=8> */
.L_x_9010:
[----:B------:R-:W-:Y:S05]  /*27b80*/  BRA `(.L_x_9011) ;  /* 0xffffffa800ac7947 */ /* 0x000fea000383ffff */
.L_x_8858:
[----:B------:R-:W-:Y:S01]  /*27b90*/  BSSY B0, `(.L_x_9012) ;  /* 0x0000006000007945 */ /* 0x000fe20003800000 */
[----:B------:R-:W-:Y:S01]  /*27ba0*/  PLOP3.LUT P6, PT, P6, PT, PT, 0x8, 0x0 ;  /* 0x000000000000781c */ /* 0x000fe200037ce170 */
[----:B------:R-:W-:-:S12]  /*27bb0*/  IMAD.MOV.U32 R15, RZ, RZ, -0x1 ;  /* 0xffffffffff0f7424 */ /* 0x000fd800078e00ff */
[----:B0-----:R-:W-:Y:S05]  /*27bc0*/  WARPSYNC.COLLECTIVE R15, `(.L_x_9013) ;  /* 0x000000000f087348 */ /* 0x001fea0003c00000 */
[----:B------:R-:W-:Y:S01]  /*27bd0*/  VOTE.ANY R14, PT, P6 ;  /* 0x00000000000e7806 */ /* 0x000fe200030e0100 */
[----:B0-----:R-:W-:Y:S06]  /*27be0*/  ENDCOLLECTIVE ;  /* 0x000000000000791b */ /* 0x001fec0003800000 */
.L_x_9013:
[----:B------:R-:W-:Y:S05]  /*27bf0*/  BSYNC B0 ;  /* 0x0000000000007941 */ /* 0x000fea0003800000 */
.L_x_9012:
        /* <DEDUP_REMOVED lines=10> */
.L_x_9014:
[----:B------:R-:W-:Y:S02]  /*27ca0*/  IMAD.MOV.U32 R13, RZ, RZ, R5 ;  /* 0x000000ffff0d7224 */ /* 0x000fe400078e0005 */
[----:B------:R-:W-:-:S07]  /*27cb0*/  IMAD.MOV.U32 R25, RZ, RZ, R14 ;  /* 0x000000ffff197224 */ /* 0x000fce00078e000e */
[----:B------:R-:W-:Y:S05]  /*27cc0*/  WARPSYNC.COLLECTIVE R15, `(.L_x_9015) ;  /* 0x000000000f087348 */ /* 0x000fea0003c00000 */
[----:B------:R0:W1:Y:S02]  /*27cd0*/  SHFL.IDX P6, R14, R13, R12, R11 ;  /* 0x0000000c0d0e7389 */ /* 0x00006400000c000b */
[----:B01----:R-:W-:Y:S01]  /*27ce0*/  ENDCOLLECTIVE ;  /* 0x000000000000791b */ /* 0x003fe20003800000 */
.L_x_9015:
[----:B------:R-:W-:Y:S01]  /*27cf0*/  IMAD.MOV.U32 R5, RZ, RZ, R14 ;  /* 0x000000ffff057224 */ /* 0x000fe200078e000e */
[----:B------:R-:W-:Y:S06]  /*27d00*/  BRA `(.L_x_9016) ;  /* 0xffffffa8008c7947 */ /* 0x000fec000383ffff */
.L_x_8860:
[----:B------:R-:W-:Y:S01]  /*27d10*/  BSSY B0, `(.L_x_9017) ;  /* 0x0000007000007945 */ /* 0x000fe20003800000 */
[----:B------:R-:W-:Y:S02]  /*27d20*/  IMAD.MOV.U32 R13, RZ, RZ, R2 ;  /* 0x000000ffff0d7224 */ /* 0x000fe400078e0002 */
[----:B------:R-:W-:Y:S02]  /*27d30*/  IMAD.MOV.U32 R11, RZ, RZ, 0x1f ;  /* 0x0000001fff0b7424 */ /* 0x000fe400078e00ff */
[----:B------:R-:W-:-:S07]  /*27d40*/  IMAD.MOV.U32 R15, RZ, RZ, -0x1 ;  /* 0xffffffffff0f7424 */ /* 0x000fce00078e00ff */
[----:B0123--:R-:W-:Y:S05]  /*27d50*/  WARPSYNC.COLLECTIVE R15, `(.L_x_9018) ;  /* 0x000000000f087348 */ /* 0x00ffea0003c00000 */
[----:B------:R4:W0:Y:S02]  /*27d60*/  SHFL.IDX P6, R14, R13, R12, R11 ;  /* 0x0000000c0d0e7389 */ /* 0x00082400000c000b */
[----:B01234-:R-:W-:Y:S01]  /*27d70*/  ENDCOLLECTIVE ;  /* 0x000000000000791b */ /* 0x01ffe20003800000 */
.L_x_9018:
[----:B------:R-:W-:Y:S05]  /*27d80*/  BSYNC B0 ;  /* 0x0000000000007941 */ /* 0x000fea0003800000 */
.L_x_9017:
[----:B------:R-:W-:Y:S01]  /*27d90*/  IMAD.MOV.U32 R24, RZ, RZ, R14 ;  /* 0x000000ffff187224 */ /* 0x000fe200078e000e */
[----:B------:R-:W-:Y:S06]  /*27da0*/  BRA `(.L_x_8859) ;  /* 0xffffffa8007c7947 */ /* 0x000fec000383ffff */
.L_x_8866:
[----:B0-----:R0:W1:Y:S02]  /*27db0*/  SYNCS.PHASECHK.TRANS64.TRYWAIT P0, [R7+URZ+0x38820], R0 ;  /* 0x03882000070075a7 */ /* 0x001064000800017f */
[----:B-1----:R-:W-:Y:S05]  /*27dc0*/  @!P0 NANOSLEEP.SYNCS 0x989680 ;  /* 0x009896800000895d */ /* 0x002fea0003900000 */
[----:B------:R-:W1:Y:S02]  /*27dd0*/  @!P0 SYNCS.PHASECHK.TRANS64 P0, [R7+URZ+0x38820], R0 ;  /* 0x03882000070085a7 */ /* 0x000e64000800007f */
[----:B-1----:R-:W-:Y:S05]  /*27de0*/  @!P0 BRA `(.L_x_8866) ;  /* 0xfffffffc00f08947 */ /* 0x002fea000383ffff */
[----:B------:R-:W-:Y:S05]  /*27df0*/  BRA `(.L_x_9019) ;  /* 0xffffffb000d87947 */ /* 0x000fea000383ffff */
.L_x_8867:
        /* <DEDUP_REMOVED lines=8> */
[----:B0-23--:R-:W-:Y:S05]  /*27e80*/  WARPSYNC.COLLECTIVE R15, `(.L_x_9021) ;  /* 0x000000000f087348 */ /* 0x00dfea0003c00000 */
[----:B------:R1:W4:Y:S02]  /*27e90*/  SHFL.IDX P6, R14, R13, R12, R11 ;  /* 0x0000000c0d0e7389 */ /* 0x00032400000c000b */
[----:B01234-:R-:W-:Y:S01]  /*27ea0*/  ENDCOLLECTIVE ;  /* 0x000000000000791b */ /* 0x01ffe20003800000 */
.L_x_9021:
[----:B------:R-:W-:Y:S05]  /*27eb0*/  BSYNC B0 ;  /* 0x0000000000007941 */ /* 0x000fea0003800000 */
.L_x_9020:
[----:B------:R-:W-:Y:S05]  /*27ec0*/  BRA `(.L_x_9022) ;  /* 0xffffffb000c07947 */ /* 0x000fea000383ffff */
.L_x_8868:
[----:B------:R-:W-:Y:S01]  /*27ed0*/  BSSY B0, `(.L_x_9023) ;  /* 0x0000006000007945 */ /* 0x000fe20003800000 */
[----:B------:R-:W-:-:S07]  /*27ee0*/  IMAD.MOV.U32 R15, RZ, RZ, -0x1 ;  /* 0xffffffffff0f7424 */ /* 0x000fce00078e00ff */
[----:B0-23--:R-:W-:Y:S05]  /*27ef0*/  WARPSYNC.COLLECTIVE R15, `(.L_x_9024) ;  /* 0x000000000f0c7348 */ /* 0x00dfea0003c00000 */
[----:B------:R-:W-:Y:S02]  /*27f00*/  ELECT P6, UR62, PT ;  /* 0x00000000003e782f */ /* 0x000fe400038c0000 */
[----:B------:R-:W-:Y:S01]  /*27f10*/  MOV R14, UR62 ;  /* 0x0000003e000e7c02 */ /* 0x000fe20008000f00 */
[----:B0-23--:R-:W-:Y:S10]  /*27f20*/  ENDCOLLECTIVE ;  /* 0x000000000000791b */ /* 0x00dff40003800000 */
.L_x_9024:
[----:B------:R-:W-:Y:S05]  /*27f30*/  BSYNC B0 ;  /* 0x0000000000007941 */ /* 0x000fea0003800000 */
.L_x_9023:
[----:B------:R-:W-:Y:S05]  /*27f40*/  BRA `(.L_x_9025) ;  /* 0xffffffb000b47947 */ /* 0x000fea000383ffff */
.L_x_8870:
[----:B0-----:R0:W1:Y:S02]  /*27f50*/  SYNCS.PHASECHK.TRANS64.TRYWAIT P1, [R5+URZ+0x38840], R0 ;  /* 0x03884000050075a7 */ /* 0x001064000802017f */
[----:B-1----:R-:W-:Y:S05]  /*27f60*/  @!P1 NANOSLEEP.SYNCS 0x989680 ;  /* 0x009896800000995d */ /* 0x002fea0003900000 */
[----:B------:R-:W1:Y:S02]  /*27f70*/  @!P1 SYNCS.PHASECHK.TRANS64 P1, [R5+URZ+0x38840], R0 ;  /* 0x03884000050095a7 */ /* 0x000e64000802007f */
[----:B-1----:R-:W-:Y:S05]  /*27f80*/  @!P1 BRA `(.L_x_8870) ;  /* 0xfffffffc00f09947 */ /* 0x002fea000383ffff */
[----:B------:R-:W-:Y:S05]  /*27f90*/  BRA `(.L_x_9026) ;  /* 0xffffffb000d47947 */ /* 0x000fea000383ffff */
.L_x_8872:
[----:B-1----:R1:W4:Y:S02]  /*27fa0*/  SYNCS.PHASECHK.TRANS64.TRYWAIT P1, [R3+URZ+0x38840], R2 ;  /* 0x03884002030075a7 */ /* 0x002324000802017f */
[----:B----4-:R-:W-:Y:S05]  /*27fb0*/  @!P1 NANOSLEEP.SYNCS 0x989680 ;  /* 0x009896800000995d */ /* 0x010fea0003900000 */
[----:B------:R-:W4:Y:S02]  /*27fc0*/  @!P1 SYNCS.PHASECHK.TRANS64 P1, [R3+URZ+0x38840], R2 ;  /* 0x03884002030095a7 */ /* 0x000f24000802007f */
[----:B----4-:R-:W-:Y:S05]  /*27fd0*/  @!P1 BRA `(.L_x_8872) ;  /* 0xfffffffc00f09947 */ /* 0x010fea000383ffff */
[----:B------:R-:W-:Y:S05]  /*27fe0*/  BRA `(.L_x_9027) ;  /* 0xffffffb000e07947 */ /* 0x000fea000383ffff */
.L_x_8874:
[----:B----4-:R4:W0:Y:S02]  /*27ff0*/  SYNCS.PHASECHK.TRANS64.TRYWAIT P1, [R5+URZ+0x38860], R0 ;  /* 0x03886000050075a7 */ /* 0x010824000802017f */
[----:B0-----:R-:W-:Y:S05]  /*28000*/  @!P1 NANOSLEEP.SYNCS 0x989680 ;  /* 0x009896800000995d */ /* 0x001fea0003900000 */
[----:B------:R-:W0:Y:S02]  /*28010*/  @!P1 SYNCS.PHASECHK.TRANS64 P1, [R5+URZ+0x38860], R0 ;  /* 0x03886000050095a7 */ /* 0x000e24000802007f */
[----:B0-----:R-:W-:Y:S05]  /*28020*/  @!P1 BRA `(.L_x_8874) ;  /* 0xfffffffc00f09947 */ /* 0x001fea000383ffff */
[----:B------:R-:W-:Y:S05]  /*28030*/  BRA `(.L_x_9028) ;  /* 0xffffffb000dc7947 */ /* 0x000fea000383ffff */
.L_x_9029:
        /* <DEDUP_REMOVED lines=12> */
.L_x_15659:


//--------------------- .text._ZN7cutlass13device_kernelIN5flash11enable_sm90INS1_16FlashAttnFwdSm90INS1_25CollectiveMainloopFwdSm90ILi2EN4cute5tupleIJNS5_1CILi1EEES8_S8_EEENS6_IJNS7_ILi128EEENS7_ILi96EEENS7_ILi64EEEEEELi256ENS_6half_tEfNS_4arch4Sm90ELb0ELb0ELb0ELb0ELb1ELb0ELb0ELb1ELb0ELb1ELb1ELb0EEENS1_21CollectiveEpilogueFwdINS6_IJSA_NS7_ILi256EEESB_EEES9_SE_SG_Li256ELb0ELb1ELb1ELb0EEENS1_19SingleTileSchedulerILb0ELb1ELb1ELi128EEEEEEEEEvNT_6ParamsE --------------------------
	.section	.text._ZN7cutlass13device_kernelIN5flash11enable_sm90INS1_16FlashAttnFwdSm90INS1_25CollectiveMainloopFwdSm90ILi2EN4cute5tupleIJNS5_1CILi1EEES8_S8_EEENS6_IJNS7_ILi128EEENS7_ILi96EEENS7_ILi64EEEEEELi256ENS_6half_tEfNS_4arch4Sm90ELb0ELb0ELb0ELb0ELb1ELb0ELb0ELb1ELb0ELb1ELb1ELb0EEENS1_21CollectiveEpilogueFwdINS6_IJSA_NS7_ILi256EEESB_EEES9_SE_SG_Li256ELb0ELb1ELb1ELb0EEENS1_19SingleTileSchedulerILb0ELb1ELb1ELi128EEEEEEEEEvNT_6ParamsE,"ax",@progbits
	.align	128
.text._ZN7cutlass13device_kernelIN5flash11enable_sm90INS1_16FlashAttnFwdSm90INS1_25CollectiveMainloopFwdSm90ILi2EN4cute5tupleIJNS5_1CILi1EEES8_S8_EEENS6_IJNS7_ILi128EEENS7_ILi96EEENS7_ILi64EEEEEELi256ENS_6half_tEfNS_4arch4Sm90ELb0ELb0ELb0ELb0ELb1ELb0ELb0ELb1ELb0ELb1ELb1ELb0EEENS1_21CollectiveEpilogueFwdINS6_IJSA_NS7_ILi256EEESB_EEES9_SE_SG_Li256ELb0ELb1ELb1ELb0EEENS1_19SingleTileSchedulerILb0ELb1ELb1ELi128EEEEEEEEEvNT_6ParamsE:
        .type           _ZN7cutlass13device_kernelIN5flash11enable_sm90INS1_16FlashAttnFwdSm90INS1_25CollectiveMainloopFwdSm90ILi2EN4cute5tupleIJNS5_1CILi1EEES8_S8_EEENS6_IJNS7_ILi128EEENS7_ILi96EEENS7_ILi64EEEEEELi256ENS_6half_tEfNS_4arch4Sm90ELb0ELb0ELb0ELb0ELb1ELb0ELb0ELb1ELb0ELb1ELb1ELb0EEENS1_21CollectiveEpilogueFwdINS6_IJSA_NS7_ILi256EEESB_EEES9_SE_SG_Li256ELb0ELb1ELb1ELb0EEENS1_19SingleTileSchedulerILb0ELb1ELb1ELi128EEEEEEEEEvNT_6ParamsE,@function
        .size           _ZN7cutlass13device_kernelIN5flash11enable_sm90INS1_16FlashAttnFwdSm90INS1_25CollectiveMainloopFwdSm90ILi2EN4cute5tupleIJNS5_1CILi1EEES8_S8_EEENS6_IJNS7_ILi128EEENS7_ILi96EEENS7_ILi64EEEEEELi256ENS_6half_tEfNS_4arch4Sm90ELb0ELb0ELb0ELb0ELb1ELb0ELb0ELb1ELb0ELb1ELb1ELb0EEENS1_21CollectiveEpilogueFwdINS6_IJSA_NS7_ILi256EEESB_EEES9_SE_SG_Li256ELb0ELb1ELb1ELb0EEENS1_19SingleTileSchedulerILb0ELb1ELb1ELi128EEEEEEEEEvNT_6ParamsE,(.L_x_15660 - _ZN7cutlass13device_kernelIN5flash11enable_sm90INS1_16FlashAttnFwdSm90INS1_25CollectiveMainloopFwdSm90ILi2EN4cute5tupleIJNS5_1CILi1EEES8_S8_EEENS6_IJNS7_ILi128EEENS7_ILi96EEENS7_ILi64EEEEEELi256ENS_6half_tEfNS_4arch4Sm90ELb0ELb0ELb0ELb0ELb1ELb0ELb0ELb1ELb0ELb1ELb1ELb0EEENS1_21CollectiveEpilogueFwdINS6_IJSA_NS7_ILi256EEESB_EEES9_SE_SG_Li256ELb0ELb1ELb1ELb0EEENS1_19SingleTileSchedulerILb0ELb1ELb1ELi128EEEEEEEEEvNT_6ParamsE)
        .other          _ZN7cutlass13device_kernelIN5flash11enable_sm90INS1_16FlashAttnFwdSm90INS1_25CollectiveMainloopFwdSm90ILi2EN4cute5tupleIJNS5_1CILi1EEES8_S8_EEENS6_IJNS7_ILi128EEENS7_ILi96EEENS7_ILi64EEEEEELi256ENS_6half_tEfNS_4arch4Sm90ELb0ELb0ELb0ELb0ELb1ELb0ELb0ELb1ELb0ELb1ELb1ELb0EEENS1_21CollectiveEpilogueFwdINS6_IJSA_NS7_ILi256EEESB_EEES9_SE_SG_Li256ELb0ELb1ELb1ELb0EEENS1_19SingleTileSchedulerILb0ELb1ELb1ELi128EEEEEEEEEvNT_6ParamsE,@"STO_CUDA_ENTRY STV_DEFAULT"
_ZN7cutlass13device_kernelIN5flash11enable_sm90INS1_16FlashAttnFwdSm90INS1_25CollectiveMainloopFwdSm90ILi2EN4cute5tupleIJNS5_1CILi1EEES8_S8_EEENS6_IJNS7_ILi128EEENS7_ILi96EEENS7_ILi64EEEEEELi256ENS_6half_tEfNS_4arch4Sm90ELb0ELb0ELb0ELb0ELb1ELb0ELb0ELb1ELb0ELb1ELb1ELb0EEENS1_21CollectiveEpilogueFwdINS6_IJSA_NS7_ILi256EEESB_EEES9_SE_SG_Li256ELb0ELb1ELb1ELb0EEENS1_19SingleTileSchedulerILb0ELb1ELb1ELi128EEEEEEEEEvNT_6ParamsE:
        /* <DEDUP_REMOVED lines=9> */
[----:B------:R-:W-:-:S05]  /*0090*/  SHF.R.U32.HI R2, RZ, 0x7, R16 ;  /* 0x00000007ff027819 */ /* 0x000fca0000011610 */
[----:B------:R1:W2:Y:S04]  /*00a0*/  SHFL.IDX PT, R4, R2, RZ, 0x1f ;  /* 0x00001fff02047589 */ /* 0x0002a800000e0000 */
[----:B------:R-:W-:Y:S01]  /*00b0*/  VOTEU.ALL UP0, P0 ;  /* 0x00000000003f7886 */ /* 0x000fe20000000000 */
[----:B------:R-:W-:-:S04]  /*00c0*/  VOTEU.ALL UP1, P0 ;  /* 0x00000000003f7886 */ /* 0x000fc80000020000 */
[----:B------:R-:W3:Y:S01]  /*00d0*/  @!UP0 S2UR UR8, SR_CgaCtaId ;  /* 0x00000000000889c3 */ /* 0x000ee20000008800 */
[----:B------:R-:W-:Y:S01]  /*00e0*/  @!UP0 UMOV UR6, 0x400 ;  /* 0x0000040000068882 */ /* 0x000fe20000000000 */
[----:B------:R-:W-:-:S04]  /*00f0*/  @!UP0 UIADD3 UR4, -UR4, 0x100000, URZ ;  /* 0x0010000004048890 */ /* 0x000fc8000fffe13f */
[----:B------:R-:W-:Y:S02]  /*0100*/  @!UP0 USHF.L.U32 UR5, UR4, 0xb, URZ ;  /* 0x0000000b04058899 */ /* 0x000fe4000800063f */
[----:B------:R-:W-:Y:S02]  /*0110*/  @!UP0 USHF.L.U32 UR4, UR4, 0x1, URZ ;  /* 0x0000000104048899 */ /* 0x000fe4000800063f */
[----:B---3--:R-:W-:Y:S02]  /*0120*/  @!UP0 ULEA UR8, UR8, UR6, 0x18 ;  /* 0x0000000608088291 */ /* 0x008fe4000f8ec03f */
        /* <DEDUP_REMOVED lines=25> */
.L_x_9030:
        /* <DEDUP_REMOVED lines=22> */
.L_x_9031:
        /* <DEDUP_REMOVED lines=18> */
.L_x_9032:
        /* <DEDUP_REMOVED lines=22> */
.L_x_9033:
        /* <DEDUP_REMOVED lines=23> */
.L_x_9034:
        /* <DEDUP_REMOVED lines=9> */
.L_x_9037:
[----:B------:R-:W-:-:S08]  /*08a0*/  NOP ;  /* 0x0000000000007918 */ /* 0x000fd00000000000 */
[----:B------:R-:W0:Y:S02]  /*08b0*/  USETMAXREG.TRY_ALLOC.CTAPOOL UP0, 0xe8 ;  /* 0x000000e8000079c8 */ /* 0x000e240008000600 */
[----:B0-----:R-:W-:-:S13]  /*08c0*/  PLOP3.LUT P0, PT, PT, PT, UP0, 0x80, 0x0 ;  /* 0x000000000000781c */ /* 0x001fda0003f0f008 */
[----:B------:R-:W-:Y:S05]  /*08d0*/  @!P0 BRA `(.L_x_9037) ;  /* 0xfffffffc00f08947 */ /* 0x000fea000383ffff */
[----:B------:R-:W0:Y:S01]  /*08e0*/  S2UR UR6, SR_CTAID.Y ;  /* 0x00000000000679c3 */ /* 0x000e220000002600 */
[----:B------:R-:W-:-:S07]  /*08f0*/  ULDC UR7, c[0x0][0xc50] ;  /* 0x0003140000077ab9 */ /* 0x000fce0000000800 */
[----:B------:R-:W-:Y:S08]  /*0900*/  BAR.ARV 0x8, 0x180 ;  /* 0x0206000000007b1d */ /* 0x000ff00000002000 */
[----:B------:R-:W1:Y:S01]  /*0910*/  S2UR UR8, SR_CTAID.Z ;  /* 0x00000000000879c3 */ /* 0x000e620000002700 */
[----:B------:R-:W-:Y:S01]  /*0920*/  ISETP.NE.AND P0, PT, R2, 0x1, PT ;  /* 0x000000010200780c */ /* 0x000fe20003f05270 */
[----:B------:R-:W-:-:S11]  /*0930*/  UISETP.NE.AND UP0, UPT, UR7, 0x1, UPT ;  /* 0x000000010700788c */ /* 0x000fd6000bf05270 */
[----:B------:R-:W-:Y:S01]  /*0940*/  @UP0 ULDC UR4, c[0x0][0xc54] ;  /* 0x0003150000040ab9 */ /* 0x000fe20000000800 */
[----:B------:R-:W-:Y:S06]  /*0950*/  @!P0 BAR.ARV 0x9, 0x100 ;  /* 0x0244000000008b1d */ /* 0x000fec0000002000 */
[----:B0-----:R-:W-:Y:S01]  /*0960*/  UIMAD.WIDE.U32 UR4, UR6, UR4, URZ ;  /* 0x00000004060472a5 */ /* 0x001fe2000f8e003f */
[----:B------:R-:W-:Y:S01]  /*0970*/  @UP0 ULDC UR9, c[0x0][0xc58] ;  /* 0x0003160000090ab9 */ /* 0x000fe20000000800 */
[----:B------:R-:W-:Y:S01]  /*0980*/  UMOV UR38, UR6 ;  /* 0x0000000600267c82 */ /* 0x000fe20008000000 */
[----:B-1----:R-:W-:Y:S01]  /*0990*/  ISETP.LE.AND P0, PT, RZ, UR8, PT ;  /* 0x00000008ff007c0c */ /* 0x002fe2000bf03270 */
[----:B------:R-:W-:-:S04]  /*09a0*/  @UP0 USHF.R.U32.HI UR38, URZ, UR9, UR5 ;  /* 0x000000093f260299 */ /* 0x000fc80008011605 */
[----:B------:R-:W-:-:S04]  /*09b0*/  UIADD3 UR4, -UR38, URZ, URZ ;  /* 0x0000003f26047290 */ /* 0x000fc8000fffe13f */
[----:B------:R-:W-:-:S04]  /*09c0*/  UIMAD UR7, UR7, UR4, UR6 ;  /* 0x00000004070772a4 */ /* 0x000fc8000f8e0206 */
[----:B------:R-:W-:Y:S08]  /*09d0*/  @!P0 BRA `(.L_x_9038) ;  /* 0x000000a400f88947 */ /* 0x000ff00003800000 */
[----:B------:R-:W-:Y:S01]  /*09e0*/  ULDC.64 UR4, c[0x0][0x418] ;  /* 0x0001060000047ab9 */ /* 0x000fe20000000a00 */
[----:B------:R-:W-:Y:S01]  /*09f0*/  ULDC UR42, c[0x0][0x424] ;  /* 0x00010900002a7ab9 */ /* 0x000fe20000000800 */
[----:B------:R-:W-:Y:S02]  /*0a00*/  UISETP.NE.U32.AND UP0, UPT, UR4, URZ, UPT ;  /* 0x0000003f0400728c */ /* 0x000fe4000bf05070 */
[----:B------:R-:W-:Y:S02]  /*0a10*/  ULOP3.LUT UR40, UR7, 0xffff, URZ, 0xc0, !UPT ;  /* 0x0000ffff07287892 */ /* 0x000fe4000f8ec03f */
[----:B------:R-:W-:Y:S01]  /*0a20*/  UISETP.NE.AND.EX UP0, UPT, UR5, URZ, UPT, UP0 ;  /* 0x0000003f0500728c */ /* 0x000fe2000bf05300 */
[----:B------:R-:W-:-:S03]  /*0a30*/  ULDC UR4, c[0x0][0x2f0] ;  /* 0x0000bc0000047ab9 */ /* 0x000fc60000000800 */
[----:B------:R-:W-:-:S04]  /*0a40*/  USEL UR42, UR42, 0x1, UP0 ;  /* 0x000000012a2a7887 */ /* 0x000fc80008000000 */
[----:B------:R-:W-:-:S04]  /*0a50*/  UIMAD UR42, UR42, UR4, URZ ;  /* 0x000000042a2a72a4 */ /* 0x000fc8000f8e023f */
[----:B------:R-:W-:Y:S02]  /*0a60*/  UISETP.GE.AND UP0, UPT, UR42, 0x1, UPT ;  /* 0x000000012a00788c */ /* 0x000fe4000bf06270 */
[----:B------:R-:W-:-:S04]  /*0a70*/  UIADD3 UR4, UR42, 0x5f, URZ ;  /* 0x0000005f2a047890 */ /* 0x000fc8000fffe03f */
[----:B------:R-:W-:Y:S01]  /*0a80*/  PLOP3.LUT P0, PT, PT, PT, UP0, 0x80, 0x0 ;  /* 0x000000000000781c */ /* 0x000fe20003f0f008 */
[----:B------:R-:W-:-:S04]  /*0a90*/  UIMAD.WIDE UR4, UR4, 0x2aaaaaab, URZ ;  /* 0x2aaaaaab040478a5 */ /* 0x000fc8000f8e023f */
[----:B------:R-:W-:-:S03]  /*0aa0*/  USHF.R.U32.HI UR6, URZ, 0x1f, UR5 ;  /* 0x0000001f3f067899 */ /* 0x000fc60008011605 */
[----:B------:R-:W-:Y:S01]  /*0ab0*/  UMOV UR4, URZ ;  /* 0x0000003f00047c82 */ /* 0x000fe20008000000 */
[----:B------:R-:W-:-:S04]  /*0ac0*/  ULEA.HI.SX32 UR6, UR5, UR6, 0x1c ;  /* 0x0000000605067291 */ /* 0x000fc8000f8fe23f */
[----:B------:R-:W-:Y:S08]  /*0ad0*/  @!P0 BRA `(.L_x_9039) ;  /* 0x0000000000908947 */ /* 0x000ff00003800000 */
        /* <DEDUP_REMOVED lines=36> */
.L_x_9039:
[----:B------:R-:W-:Y:S01]  /*0d20*/  UIMAD UR40, UR40, UR4, URZ ;  /* 0x00000004282872a4 */ /* 0x000fe2000f8e023f */
[----:B------:R-:W-:Y:S01]  /*0d30*/  IMAD.U32 R0, RZ, RZ, UR6 ;  /* 0x00000006ff007e24 */ /* 0x000fe2000f8e00ff */
[----:B------:R-:W-:Y:S01]  /*0d40*/  PLOP3.LUT P0, PT, PT, PT, PT, 0x80, 0x0 ;  /* 0x000000000000781c */ /* 0x000fe20003f0f070 */
[----:B------:R-:W-:Y:S01]  /*0d50*/  IMAD.U32 R3, RZ, RZ, UR4 ;  /* 0x00000004ff037e24 */ /* 0x000fe2000f8e00ff */
[----:B------:R-:W-:Y:S01]  /*0d60*/  MOV R6, RZ ;  /* 0x000000ff00067202 */ /* 0x000fe20000000f00 */
[----:B------:R-:W-:Y:S01]  /*0d70*/  VIADD R16, R16, 0xffffff80 ;  /* 0xffffff8010107836 */ /* 0x000fe20000000000 */
        /* <DEDUP_REMOVED lines=104> */
.L_x_9041:
[----:B------:R-:W-:Y:S02]  /*1400*/  SHF.L.U32 R8, RZ, 0x1f, RZ ;  /* 0x0000001fff087819 */ /* 0x000fe400000006ff */
[----:B------:R-:W-:Y:S02]  /*1410*/  IADD3 R3, R2, 0x8, RZ ;  /* 0x0000000802037810 */ /* 0x000fe40007ffe0ff */
[----:B------:R-:W0:Y:S02]  /*1420*/  SYNCS.PHASECHK.TRANS64.TRYWAIT P0, [UR41+0x22800], R8 ;  /* 0x02280008ff0075a7 */ /* 0x000e240008000169 */
[----:B0-----:R-:W-:Y:S05]  /*1430*/  @!P0 BRA `(.L_x_9042) ;  /* 0x0000009c00688947 */ /* 0x001fea0003800000 */
.L_x_9114:
[----:B------:R-:W-:Y:S05]  /*1440*/  WARPSYNC.ALL ;  /* 0x0000000000007948 */ /* 0x000fea0003800000 */
[----:B------:R-:W-:Y:S01]  /*1450*/  ULOP3.LUT UR4, UR39, 0x1, URZ, 0xfc, !UPT ;  /* 0x0000000127047892 */ /* 0x000fe2000f8efc3f */
[----:B------:R1:W-:Y:S03]  /*1460*/  BAR.SYNC.DEFER_BLOCKING R3, 0x100 ;  /* 0x000400030000751d */ /* 0x0003e60000010000 */
[----:B------:R-:W-:-:S06]  /*1470*/  UISETP.NE.AND UP0, UPT, UR4, 0x3, UPT ;  /* 0x000000030400788c */ /* 0x000fcc000bf05270 */
[----:B------:R-:W-:-:S13]  /*1480*/  PLOP3.LUT P0, PT, PT, PT, UP0, 0x80, 0x0 ;  /* 0x000000000000781c */ /* 0x000fda0003f0f008 */
[----:B-1----:R-:W-:Y:S05]  /*1490*/  @!P0 BRA `(.L_x_9043) ;  /* 0x0000000000048947 */ /* 0x002fea0003800000 */
[----:B------:R-:W-:Y:S01]  /*14a0*/  BPT.TRAP 0x1 ;  /* 0x000000040000795c */ /* 0x000fe20000300000 */
.L_x_9043:
[----:B------:R1:W2:Y:S01]  /*14b0*/  SYNCS.PHASECHK.TRANS64.TRYWAIT P1, [UR41+0x22830], R8 ;  /* 0x02283008ff0075a7 */ /* 0x0002a20008020169 */
[----:B------:R-:W-:Y:S05]  /*14c0*/  @!P0 BRA `(.L_x_9044) ;  /* 0x0000000000048947 */ /* 0x000fea0003800000 */
[----:B------:R-:W-:Y:S01]  /*14d0*/  BPT.TRAP 0x1 ;  /* 0x000000040000795c */ /* 0x000fe20000300000 */
.L_x_9044:
[----:B--2---:R-:W-:Y:S05]  /*14e0*/  @P1 BRA `(.L_x_9045) ;  /* 0x0000000000081947 */ /* 0x004fea0003800000 */
[----:B------:R-:W2:Y:S02]  /*14f0*/  SYNCS.PHASECHK.TRANS64.TRYWAIT P1, [UR41+0x22830], R8 ;  /* 0x02283008ff0075a7 */ /* 0x000ea40008020169 */
[----:B--2---:R-:W-:Y:S05]  /*1500*/  @!P1 BRA `(.L_x_9046) ;  /* 0x0000009c004c9947 */ /* 0x004fea0003800000 */
.L_x_9045:
[----:B------:R-:W-:Y:S01]  /*1510*/  UIADD3 UR4, UR41, 0x1c400, URZ ;  /* 0x0001c40029047890 */ /* 0x000fe2000fffe03f */
[----:B------:R-:W-:Y:S01]  /*1520*/  WARPGROUP.ARRIVE ;  /* 0x00000000000079c5 */ /* 0x000fe20000000000 */
[----:B------:R-:W-:Y:S01]  /*1530*/  ULOP3.LUT UR8, UR44, 0x10000, URZ, 0xfc, !UPT ;  /* 0x000100002c087892 */ /* 0x000fe2000f8efc3f */
[----:B------:R-:W-:Y:S01]  /*1540*/  IADD3 R0, -R2, 0xb, RZ ;  /* 0x0000000b02007810 */ /* 0x000fe20007ffe1ff */
[----:B------:R-:W-:-:S03]  /*1550*/  USHF.R.U32.HI UR4, URZ, 0x4, UR4 ;  /* 0x000000043f047899 */ /* 0x000fc60008011604 */
[----:B------:R-:W2:Y:S01]  /*1560*/  S2UR UR25, SR_CgaCtaId ;  /* 0x00000000001979c3 */ /* 0x000ea20000008800 */
[----:B------:R-:W-:Y:S01]  /*1570*/  UMOV UR9, 0x40000040 ;  /* 0x4000004000097882 */ /* 0x000fe20000000000 */
[----:B------:R-:W-:Y:S01]  /*1580*/  UMOV UR7, 0x40000040 ;  /* 0x4000004000077882 */ /* 0x000fe20000000000 */
[----:B------:R-:W-:Y:S01]  /*1590*/  ULOP3.LUT UR4, UR4, 0x3fff, URZ, 0xc0, !UPT ;  /* 0x00003fff04047892 */ /* 0x000fe2000f8ec03f */
[----:B------:R-:W-:Y:S01]  /*15a0*/  UMOV UR5, UR9 ;  /* 0x0000000900057c82 */ /* 0x000fe20008000000 */
[----:B------:R-:W-:Y:S02]  /*15b0*/  UIADD3 UR12, UR8, 0x2, URZ ;  /* 0x00000002080c7890 */ /* 0x000fe4000fffe03f */
[----:B------:R-:W-:Y:S01]  /*15c0*/  ULOP3.LUT UR6, UR4, 0x10000, URZ, 0xfc, !UPT ;  /* 0x0001000004067892 */ /* 0x000fe2000f8efc3f */
[----:B------:R-:W-:Y:S02]  /*15d0*/  UMOV UR13, 0x40000040 ;  /* 0x40000040000d7882 */ /* 0x000fe40000000000 */
[----:B------:R-:W-:Y:S01]  /*15e0*/  UMOV UR4, UR8 ;  /* 0x0000000800047c82 */ /* 0x000fe20008000000 */
[----:B------:R-:W-:Y:S01]  /*15f0*/  UIADD3 UR14, UR6, 0x2, URZ ;  /* 0x00000002060e7890 */ /* 0x000fe2000fffe03f */
[----:B------:R-:W-:Y:S01]  /*1600*/  UMOV UR15, 0x40000040 ;  /* 0x40000040000f7882 */ /* 0x000fe20000000000 */
[----:B------:R-:W-:-:S03]  /*1610*/  UIADD3 UR16, UR8, 0x4, URZ ;  /* 0x0000000408107890 */ /* 0x000fc6000fffe03f */
[----:B------:R-:W-:Y:S01]  /*1620*/  HGMMA.64x96x16.F32 R24, gdesc[UR4], RZ, !UPT, gsb0 ;  /* 0x01600000041879f0 */ /* 0x000fe2000c0008ff */
        /* <DEDUP_REMOVED lines=17> */
[----:B------:R3:W-:Y:S06]  /*1740*/  BAR.ARV R0, 0x100 ;  /* 0x000400000000751d */ /* 0x0007ec0000002000 */
[----:B--2---:R-:W-:Y:S05]  /*1750*/  @!P0 BRA `(.L_x_9047) ;  /* 0x0000000000048947 */ /* 0x004fea0003800000 */
[----:B------:R-:W-:Y:S01]  /*1760*/  BPT.TRAP 0x1 ;  /* 0x000000040000795c */ /* 0x000fe20000300000 */
.L_x_9047:
[----:B------:R-:W-:Y:S01]  /*1770*/  LOP3.LUT R17, R17, 0xffffff80, RZ, 0xc0, !PT ;  /* 0xffffff8011117812 */ /* 0x000fe200078ec0ff */
[----:B------:R-:W-:Y:S01]  /*1780*/  UIMAD UR42, UR43, -0x60, UR42 ;  /* 0xffffffa02b2a78a4 */ /* 0x000fe2000f8e022a */
[----:B------:R-:W-:Y:S01]  /*1790*/  P2R R11, PR, RZ, 0x1 ;  /* 0x00000001ff0b7803 */ /* 0x000fe20000000000 */
[----:B------:R-:W-:Y:S01]  /*17a0*/  ULDC UR10, c[0x0][0x988] ;  /* 0x00026200000a7ab9 */ /* 0x000fe20000000800 */
[----:B------:R-:W-:Y:S01]  /*17b0*/  UIADD3 UR4, UR41, 0x22840, URZ ;  /* 0x0002284029047890 */ /* 0x000fe2000fffe03f */
[----:B------:R-:W-:Y:S01]  /*17c0*/  IMAD.IADD R17, R16, 0x1, -R17 ;  /* 0x0000000110117824 */ /* 0x000fe200078e0a11 */
[----:B------:R-:W-:Y:S02]  /*17d0*/  UIADD3 UR42, UR42, 0x60, URZ ;  /* 0x000000602a2a7890 */ /* 0x000fe4000fffe03f */
[----:B------:R-:W-:Y:S02]  /*17e0*/  UPRMT UR4, UR25, 0x654, UR4 ;  /* 0x0000065419047896 */ /* 0x000fe40008000004 */
[----:B------:R-:W-:-:S02]  /*17f0*/  SHF.R.S32.HI R4, RZ, 0x1f, R17 ;  /* 0x0000001fff047819 */ /* 0x000fc40000011411 */
[----:B0-----:R-:W-:Y:S02]  /*1800*/  IMAD.U32 R5, RZ, RZ, UR42 ;  /* 0x0000002aff057e24 */ /* 0x001fe4000f8e00ff */
[----:B------:R-:W-:-:S03]  /*1810*/  LEA.HI R4, R4, R17, RZ, 0x2 ;  /* 0x0000001104047211 */ /* 0x000fc600078f10ff */
[----:B------:R-:W-:Y:S01]  /*1820*/  SYNCS.ARRIVE.TRANS64.RED.A1T0 RZ, [UR4], RZ ;  /* 0x000000ffffff79a7 */ /* 0x000fe20008100404 */
[----:B------:R-:W-:-:S05]  /*1830*/  LOP3.LUT R4, R4, 0x7ffffffc, RZ, 0xc0, !PT ;  /* 0x7ffffffc04047812 */ /* 0x000fca00078ec0ff */
[----:B------:R-:W-:-:S04]  /*1840*/  IMAD.IADD R4, R17, 0x1, -R4 ;  /* 0x0000000111047824 */ /* 0x000fc800078e0a04 */
        /* <DEDUP_REMOVED lines=88> */
[----:B------:R-:W-:Y:S02]  /*1dd0*/  FMNMX.FTZ R4, R68, R5, !PT ;  /* 0x0000000544047209 */ /* 0x000fe40007810000 */
[----:B------:R-:W-:Y:S02]  /*1de0*/  FSEL R62, R62, -INF , P6 ;  /* 0xff8000003e3e7808 */ /* 0x000fe40003000000 */
[----:B------:R-:W-:-:S02]  /*1df0*/  FMNMX.FTZ R7, R69, R4, !PT ;  /* 0x0000000445077209 */ /* 0x000fc40007810000 */
[----:B------:R-:W-:Y:S02]  /*1e00*/  FSEL R63, R63, -INF , P5 ;  /* 0xff8000003f3f7808 */ /* 0x000fe40002800000 */
[----:B------:R-:W-:Y:S01]  /*1e10*/  FSEL R66, R66, -INF , P4 ;  /* 0xff80000042427808 */ /* 0x000fe20002000000 */
[----:B------:R-:W0:Y:S01]  /*1e20*/  SHFL.BFLY PT, R4, R7, 0x2, 0x1f ;  /* 0x0c401f0007047f89 */ /* 0x000e2200000e0000 */
[----:B------:R-:W-:Y:S02]  /*1e30*/  FSEL R67, R67, -INF , P3 ;  /* 0xff80000043437808 */ /* 0x000fe40001800000 */
[----:B------:R-:W-:Y:S02]  /*1e40*/  FSEL R70, R70, -INF , P2 ;  /* 0xff80000046467808 */ /* 0x000fe40001000000 */
[----:B------:R-:W-:Y:S02]  /*1e50*/  FSEL R71, R71, -INF , P1 ;  /* 0xff80000047477808 */ /* 0x000fe40000800000 */
[----:B0-----:R-:W-:-:S05]  /*1e60*/  FMNMX.FTZ R9, R7, R4, !PT ;  /* 0x0000000407097209 */ /* 0x001fca0007810000 */
[----:B------:R-:W0:Y:S02]  /*1e70*/  SHFL.BFLY PT, R4, R9, 0x1, 0x1f ;  /* 0x0c201f0009047f89 */ /* 0x000e2400000e0000 */
[----:B0-----:R-:W-:-:S04]  /*1e80*/  FMNMX.FTZ R4, R9, R4, !PT ;  /* 0x0000000409047209 */ /* 0x001fc80007810000 */
[C---:B------:R-:W-:Y:S01]  /*1e90*/  FSETP.NEU.FTZ.AND P0, PT, R4.reuse, -INF , PT ;  /* 0xff8000000400780b */ /* 0x040fe20003f1d000 */
[----:B------:R-:W-:-:S05]  /*1ea0*/  FMUL.FTZ R5, R4, UR10 ;  /* 0x0000000a04057c20 */ /* 0x000fca0008410000 */
[----:B------:R-:W-:Y:S02]  /*1eb0*/  FSEL R10, R5, RZ, P0 ;  /* 0x000000ff050a7208 */ /* 0x000fe40000000000 */
[----:B------:R-:W-:Y:S02]  /*1ec0*/  FMNMX.FTZ R5, R26, R27, !PT ;  /* 0x0000001b1a057209 */ /* 0x000fe40007810000 */
[----:B------:R-:W-:Y:S01]  /*1ed0*/  ISETP.NE.AND P0, PT, R11, RZ, PT ;  /* 0x000000ff0b00720c */ /* 0x000fe20003f05270 */
        /* <DEDUP_REMOVED lines=33> */
[----:B------:R-:W-:Y:S01]  /*20f0*/  FMNMX.FTZ R6, R46, R5, !PT ;  /* 0x000000052e067209 */ /* 0x000fe20007810000 */
[--C-:B------:R-:W-:Y:S01]  /*2100*/  FFMA.FTZ R65, R65, UR10, -R10.reuse ;  /* 0x0000000a41417c23 */ /* 0x100fe2000801080a */
[--C-:B------:R-:W-:Y:S01]  /*2110*/  FFMA.FTZ R68, R68, UR10, -R10.reuse ;  /* 0x0000000a44447c23 */ /* 0x100fe2000801080a */
[----:B------:R-:W-:Y:S01]  /*2120*/  FFMA.FTZ R10, R69, UR10, -R10 ;  /* 0x0000000a450a7c23 */ /* 0x000fe2000801080a */
[----:B------:R-:W-:Y:S01]  /*2130*/  FMNMX.FTZ R5, R47, R6, !PT ;  /* 0x000000062f057209 */ /* 0x000fe20007810000 */
[----:B------:R-:W-:Y:S01]  /*2140*/  MUFU.EX2 R32, R32 ;  /* 0x0000002000207308 */ /* 0x000fe20000000800 */
[----:B0-----:R-:W-:-:S02]  /*2150*/  F2FP.F16.F32.PACK_AB R164, R25, R24 ;  /* 0x0000001819a4723e */ /* 0x001fc400000000ff */
[----:B------:R-:W-:-:S04]  /*2160*/  FMNMX.FTZ R6, R50, R5, !PT ;  /* 0x0000000532067209 */ /* 0x000fc80007810000 */
[----:B------:R-:W-:Y:S01]  /*2170*/  FMNMX.FTZ R5, R51, R6, !PT ;  /* 0x0000000633057209 */ /* 0x000fe20007810000 */
[----:B------:R-:W0:Y:S01]  /*2180*/  MUFU.EX2 R33, R33 ;  /* 0x0000002100217308 */ /* 0x000e220000000800 */
[----:B--2---:R-:W-:Y:S02]  /*2190*/  F2FP.F16.F32.PACK_AB R166, R29, R28 ;  /* 0x0000001c1da6723e */ /* 0x004fe400000000ff */
[----:B------:R-:W-:-:S04]  /*21a0*/  FMNMX.FTZ R6, R54, R5, !PT ;  /* 0x0000000536067209 */ /* 0x000fc80007810000 */
[----:B------:R-:W-:Y:S01]  /*21b0*/  FMNMX.FTZ R5, R55, R6, !PT ;  /* 0x0000000637057209 */ /* 0x000fe20007810000 */
[----:B------:R-:W-:Y:S03]  /*21c0*/  MUFU.EX2 R36, R36 ;  /* 0x0000002400247308 */ /* 0x000fe60000000800 */
[----:B------:R-:W-:-:S04]  /*21d0*/  FMNMX.FTZ R6, R58, R5, !PT ;  /* 0x000000053a067209 */ /* 0x000fc80007810000 */
[----:B------:R-:W-:Y:S01]  /*21e0*/  FMNMX.FTZ R5, R59, R6, !PT ;  /* 0x000000063b057209 */ /* 0x000fe20007810000 */
[----:B------:R-:W-:Y:S01]  /*21f0*/  MUFU.EX2 R9, R10 ;  /* 0x0000000a00097308 */ /* 0x000fe20000000800 */
[----:B0-----:R-:W-:Y:S02]  /*2200*/  F2FP.F16.F32.PACK_AB R160, R33, R32 ;  /* 0x0000002021a0723e */ /* 0x001fe400000000ff */
[----:B------:R-:W-:-:S04]  /*2210*/  FMNMX.FTZ R6, R62, R5, !PT ;  /* 0x000000053e067209 */ /* 0x000fc80007810000 */
[----:B------:R-:W-:Y:S01]  /*2220*/  FMNMX.FTZ R5, R63, R6, !PT ;  /* 0x000000063f057209 */ /* 0x000fe20007810000 */
[----:B------:R-:W0:Y:S03]  /*2230*/  MUFU.EX2 R37, R37 ;  /* 0x0000002500257308 */ /* 0x000e260000000800 */
[----:B------:R-:W-:-:S04]  /*2240*/  FMNMX.FTZ R6, R66, R5, !PT ;  /* 0x0000000542067209 */ /* 0x000fc80007810000 */
[----:B------:R-:W-:Y:S01]  /*2250*/  FMNMX.FTZ R5, R67, R6, !PT ;  /* 0x0000000643057209 */ /* 0x000fe20007810000 */
[----:B------:R-:W-:Y:S03]  /*2260*/  MUFU.EX2 R40, R40 ;  /* 0x0000002800287308 */ /* 0x000fe60000000800 */
[----:B------:R-:W-:-:S04]  /*2270*/  FMNMX.FTZ R6, R70, R5, !PT ;  /* 0x0000000546067209 */ /* 0x000fc80007810000 */
[----:B------:R-:W-:Y:S01]  /*2280*/  FMNMX.FTZ R6, R71, R6, !PT ;  /* 0x0000000647067209 */ /* 0x000fe20007810000 */
[----:B------:R-:W2:Y:S01]  /*2290*/  MUFU.EX2 R41, R41 ;  /* 0x0000002900297308 */ /* 0x000ea20000000800 */
[----:B0-----:R-:W-:-:S03]  /*22a0*/  F2FP.F16.F32.PACK_AB R162, R37, R36 ;  /* 0x0000002425a2723e */ /* 0x001fc600000000ff */
[----:B------:R-:W0:Y:S04]  /*22b0*/  SHFL.BFLY PT, R5, R6, 0x2, 0x1f ;  /* 0x0c401f0006057f89 */ /* 0x000e2800000e0000 */
[----:B------:R-:W-:Y:S08]  /*22c0*/  MUFU.EX2 R44, R44 ;  /* 0x0000002c002c7308 */ /* 0x000ff00000000800 */
[----:B------:R-:W4:Y:S01]  /*22d0*/  MUFU.EX2 R45, R45 ;  /* 0x0000002d002d7308 */ /* 0x000f220000000800 */
[----:B--2---:R-:W-:-:S07]  /*22e0*/  F2FP.F16.F32.PACK_AB R156, R41, R40 ;  /* 0x00000028299c723e */ /* 0x004fce00000000ff */
[----:B------:R-:W-:Y:S01]  /*22f0*/  MUFU.EX2 R48, R48 ;  /* 0x0000003000307308 */ /* 0x000fe20000000800 */
[----:B0-----:R-:W-:-:S07]  /*2300*/  FMNMX.FTZ R7, R6, R5, !PT ;  /* 0x0000000506077209 */ /* 0x001fce0007810000 */
[----:B------:R-:W0:Y:S01]  /*2310*/  MUFU.EX2 R49, R49 ;  /* 0x0000003100317308 */ /* 0x000e220000000800 */
[----:B------:R-:W2:Y:S01]  /*2320*/  SHFL.BFLY PT, R6, R7, 0x1, 0x1f ;  /* 0x0c201f0007067f89 */ /* 0x000ea200000e0000 */
[----:B----4-:R-:W-:-:S06]  /*2330*/  F2FP.F16.F32.PACK_AB R158, R45, R44 ;  /* 0x0000002c2d9e723e */ /* 0x010fcc00000000ff */
[----:B------:R-:W-:Y:S08]  /*2340*/  MUFU.EX2 R52, R52 ;  /* 0x0000003400347308 */ /* 0x000ff00000000800 */
[----:B------:R-:W4:Y:S01]  /*2350*/  MUFU.EX2 R53, R53 ;  /* 0x0000003500357308 */ /* 0x000f220000000800 */
[----:B0-----:R-:W-:-:S07]  /*2360*/  F2FP.F16.F32.PACK_AB R152, R49, R48 ;  /* 0x000000303198723e */ /* 0x001fce00000000ff */
[----:B------:R-:W-:Y:S01]  /*2370*/  MUFU.EX2 R56, R56 ;  /* 0x0000003800387308 */ /* 0x000fe20000000800 */
[----:B--2---:R-:W-:Y:S01]  /*2380*/  FMNMX.FTZ R5, R7, R6, !PT ;  /* 0x0000000607057209 */ /* 0x004fe20007810000 */
[----:B------:R-:W-:-:S03]  /*2390*/  FADD.FTZ R7, R24, R25 ;  /* 0x0000001918077221 */ /* 0x000fc60000010000 */
[C---:B------:R-:W-:Y:S01]  /*23a0*/  FSETP.NEU.FTZ.AND P1, PT, R5.reuse, -INF , PT ;  /* 0xff8000000500780b */ /* 0x040fe20003f3d000 */
[----:B------:R-:W-:Y:S01]  /*23b0*/  FMUL.FTZ R6, R5, UR10 ;  /* 0x0000000a05067c20 */ /* 0x000fe20008410000 */
[----:B------:R-:W-:Y:S01]  /*23c0*/  FADD.FTZ R10, R28, R7 ;  /* 0x000000071c0a7221 */ /* 0x000fe20000010000 */
[----:B------:R-:W-:Y:S01]  /*23d0*/  MUFU.EX2 R57, R57 ;  /* 0x0000003900397308 */ /* 0x000fe20000000800 */
[----:B----4-:R-:W-:Y:S02]  /*23e0*/  F2FP.F16.F32.PACK_AB R154, R53, R52 ;  /* 0x00000034359a723e */ /* 0x010fe400000000ff */
        /* <DEDUP_REMOVED lines=10> */
[----:B------:R-:W-:Y:S01]  /*2490*/  FADD.FTZ R10, R32, R7 ;  /* 0x00000007200a7221 */ /* 0x000fe20000010000 */
[--C-:B------:R-:W-:Y:S01]  /*24a0*/  FFMA.FTZ R39, R39, UR10, -R6.reuse ;  /* 0x0000000a27277c23 */ /* 0x100fe20008010806 */
[--C-:B------:R-:W-:Y:S01]  /*24b0*/  FFMA.FTZ R42, R42, UR10, -R6.reuse ;  /* 0x0000000a2a2a7c23 */ /* 0x100fe20008010806 */
[----:B------:R-:W-:Y:S01]  /*24c0*/  FFMA.FTZ R43, R43, UR10, -R6 ;  /* 0x0000000a2b2b7c23 */ /* 0x000fe20008010806 */
[----:B------:R-:W-:Y:S01]  /*24d0*/  FADD.FTZ R11, R33, R10 ;  /* 0x0000000a210b7221 */ /* 0x000fe20000010000 */
[--C-:B------:R-:W-:Y:S01]  /*24e0*/  FFMA.FTZ R46, R46, UR10, -R6.reuse ;  /* 0x0000000a2e2e7c23 */ /* 0x100fe20008010806 */
[----:B------:R-:W0:Y:S01]  /*24f0*/  MUFU.EX2 R27, R27 ;  /* 0x0000001b001b7308 */ /* 0x000e220000000800 */
[--C-:B------:R-:W-:Y:S01]  /*2500*/  FFMA.FTZ R47, R47, UR10, -R6.reuse ;  /* 0x0000000a2f2f7c23 */ /* 0x100fe20008010806 */
[----:B------:R-:W-:Y:S01]  /*2510*/  FADD.FTZ R12, R36, R11 ;  /* 0x0000000b240c7221 */ /* 0x000fe20000010000 */
[--C-:B------:R-:W-:Y:S01]  /*2520*/  FFMA.FTZ R50, R50, UR10, -R6.reuse ;  /* 0x0000000a32327c23 */ /* 0x100fe20008010806 */
[--C-:B------:R-:W-:Y:S01]  /*2530*/  FFMA.FTZ R51, R51, UR10, -R6.reuse ;  /* 0x0000000a33337c23 */ /* 0x100fe20008010806 */
[----:B------:R-:W-:Y:S01]  /*2540*/  FFMA.FTZ R54, R54, UR10, -R6 ;  /* 0x0000000a36367c23 */ /* 0x000fe20008010806 */
[----:B------:R-:W-:Y:S01]  /*2550*/  FADD.FTZ R11, R37, R12 ;  /* 0x0000000c250b7221 */ /* 0x000fe20000010000 */
[--C-:B------:R-:W-:Y:S01]  /*2560*/  FFMA.FTZ R55, R55, UR10, -R6.reuse ;  /* 0x0000000a37377c23 */ /* 0x100fe20008010806 */
[----:B------:R-:W2:Y:S01]  /*2570*/  MUFU.EX2 R30, R30 ;  /* 0x0000001e001e7308 */ /* 0x000ea20000000800 */
[--C-:B------:R-:W-:Y:S01]  /*2580*/  FFMA.FTZ R58, R58, UR10, -R6.reuse ;  /* 0x0000000a3a3a7c23 */ /* 0x100fe20008010806 */
[----:B------:R-:W-:Y:S01]  /*2590*/  FADD.FTZ R12, R40, R11 ;  /* 0x0000000b280c7221 */ /* 0x000fe20000010000 */
[--C-:B------:R-:W-:Y:S01]  /*25a0*/  FFMA.FTZ R59, R59, UR10, -R6.reuse ;  /* 0x0000000a3b3b7c23 */ /* 0x100fe20008010806 */
[--C-:B------:R-:W-:Y:S01]  /*25b0*/  FFMA.FTZ R62, R62, UR10, -R6.reuse ;  /* 0x0000000a3e3e7c23 */ /* 0x100fe20008010806 */
[----:B------:R-:W-:Y:S01]  /*25c0*/  FFMA.FTZ R63, R63, UR10, -R6 ;  /* 0x0000000a3f3f7c23 */ /* 0x000fe20008010806 */
[----:B------:R-:W-:Y:S01]  /*25d0*/  FADD.FTZ R11, R41, R12 ;  /* 0x0000000c290b7221 */ /* 0x000fe20000010000 */
[--C-:B------:R-:W-:Y:S01]  /*25e0*/  FFMA.FTZ R66, R66, UR10, -R6.reuse ;  /* 0x0000000a42427c23 */ /* 0x100fe20008010806 */
[----:B------:R-:W4:Y:S01]  /*25f0*/  MUFU.EX2 R31, R31 ;  /* 0x0000001f001f7308 */ /* 0x000f220000000800 */
[----:B0-----:R-:W-:Y:S01]  /*2600*/  FADD.FTZ R7, R26, R27 ;  /* 0x0000001b1a077221 */ /* 0x001fe20000010000 */
[----:B------:R-:W-:Y:S01]  /*2610*/  FADD.FTZ R12, R44, R11 ;  /* 0x0000000b2c0c7221 */ /* 0x000fe20000010000 */
[--C-:B------:R-:W-:Y:S01]  /*2620*/  FFMA.FTZ R67, R67, UR10, -R6.reuse ;  /* 0x0000000a43437c23 */ /* 0x100fe20008010806 */
[--C-:B------:R-:W-:Y:S01]  /*2630*/  FFMA.FTZ R70, R70, UR10, -R6.reuse ;  /* 0x0000000a46467c23 */ /* 0x100fe20008010806 */
[----:B------:R-:W-:Y:S01]  /*2640*/  FFMA.FTZ R6, R71, UR10, -R6 ;  /* 0x0000000a47067c23 */ /* 0x000fe20008010806 */
[----:B------:R-:W-:Y:S01]  /*2650*/  FADD.FTZ R11, R45, R12 ;  /* 0x0000000c2d0b7221 */ /* 0x000fe20000010000 */
[----:B------:R-:W-:Y:S01]  /*2660*/  F2FP.F16.F32.PACK_AB R168, R57, R56 ;  /* 0x0000003839a8723e */ /* 0x000fe200000000ff */
[----:B------:R-:W0:Y:S01]  /*2670*/  MUFU.EX2 R34, R34 ;  /* 0x0000002200227308 */ /* 0x000e220000000800 */
[----:B--2---:R-:W-:Y:S01]  /*2680*/  FADD.FTZ R10, R30, R7 ;  /* 0x000000071e0a7221 */ /* 0x004fe20000010000 */
[----:B------:R-:W-:Y:S01]  /*2690*/  FADD.FTZ R12, R48, R11 ;  /* 0x0000000b300c7221 */ /* 0x000fe20000010000 */
[----:B------:R-:W-:-:S03]  /*26a0*/  F2FP.F16.F32.PACK_AB R165, R27, R26 ;  /* 0x0000001a1ba5723e */ /* 0x000fc600000000ff */
[----:B------:R-:W-:Y:S02]  /*26b0*/  FADD.FTZ R11, R49, R12 ;  /* 0x0000000c310b7221 */ /* 0x000fe40000010000 */
[----:B------:R-:W2:Y:S01]  /*26c0*/  MUFU.EX2 R35, R35 ;  /* 0x0000002300237308 */ /* 0x000ea20000000800 */
[C---:B----4-:R-:W-:Y:S01]  /*26d0*/  FADD.FTZ R7, R31.reuse, R10 ;  /* 0x0000000a1f077221 */ /* 0x050fe20000010000 */
[----:B------:R-:W-:Y:S01]  /*26e0*/  FADD.FTZ R12, R52, R11 ;  /* 0x0000000b340c7221 */ /* 0x000fe20000010000 */
[----:B------:R-:W-:-:S03]  /*26f0*/  F2FP.F16.F32.PACK_AB R167, R31, R30 ;  /* 0x0000001e1fa7723e */ /* 0x000fc600000000ff */
[----:B------:R-:W-:Y:S02]  /*2700*/  FADD.FTZ R11, R53, R12 ;  /* 0x0000000c350b7221 */ /* 0x000fe40000010000 */
[----:B------:R-:W4:Y:S01]  /*2710*/  MUFU.EX2 R38, R38 ;  /* 0x0000002600267308 */ /* 0x000f220000000800 */
[----:B0-----:R-:W-:Y:S01]  /*2720*/  FADD.FTZ R10, R34, R7 ;  /* 0x00000007220a7221 */ /* 0x001fe20000010000 */
[----:B------:R-:W-:-:S04]  /*2730*/  FADD.FTZ R12, R56, R11 ;  /* 0x0000000b380c7221 */ /* 0x000fc80000010000 */
[----:B------:R-:W-:Y:S02]  /*2740*/  FADD.FTZ R11, R57, R12 ;  /* 0x0000000c390b7221 */ /* 0x000fe40000010000 */
[----:B------:R-:W0:Y:S01]  /*2750*/  MUFU.EX2 R39, R39 ;  /* 0x0000002700277308 */ /* 0x000e220000000800 */
[C---:B--2---:R-:W-:Y:S01]  /*2760*/  FADD.FTZ R7, R35.reuse, R10 ;  /* 0x0000000a23077221 */ /* 0x044fe20000010000 */
[----:B------:R-:W-:-:S06]  /*2770*/  F2FP.F16.F32.PACK_AB R161, R35, R34 ;  /* 0x0000002223a1723e */ /* 0x000fcc00000000ff */
[----:B------:R-:W2:Y:S01]  /*2780*/  MUFU.EX2 R42, R42 ;  /* 0x0000002a002a7308 */ /* 0x000ea20000000800 */
[----:B----4-:R-:W-:-:S07]  /*2790*/  FADD.FTZ R10, R38, R7 ;  /* 0x00000007260a7221 */ /* 0x010fce0000010000 */
[----:B------:R-:W4:Y:S01]  /*27a0*/  MUFU.EX2 R43, R43 ;  /* 0x0000002b002b7308 */ /* 0x000f220000000800 */
[C---:B0-----:R-:W-:Y:S01]  /*27b0*/  FADD.FTZ R7, R39.reuse, R10 ;  /* 0x0000000a27077221 */ /* 0x041fe20000010000 */
[----:B------:R-:W-:-:S06]  /*27c0*/  F2FP.F16.F32.PACK_AB R163, R39, R38 ;  /* 0x0000002627a3723e */ /* 0x000fcc00000000ff */
[----:B------:R-:W0:Y:S01]  /*27d0*/  MUFU.EX2 R46, R46 ;  /* 0x0000002e002e7308 */ /* 0x000e220000000800 */
[----:B--2---:R-:W-:-:S07]  /*27e0*/  FADD.FTZ R10, R42, R7 ;  /* 0x000000072a0a7221 */ /* 0x004fce0000010000 */
[----:B------:R-:W2:Y:S01]  /*27f0*/  MUFU.EX2 R47, R47 ;  /* 0x0000002f002f7308 */ /* 0x000ea20000000800 */
[C---:B----4-:R-:W-:Y:S01]  /*2800*/  FADD.FTZ R7, R43.reuse, R10 ;  /* 0x0000000a2b077221 */ /* 0x050fe20000010000 */
[----:B------:R-:W-:-:S06]  /*2810*/  F2FP.F16.F32.PACK_AB R157, R43, R42 ;  /* 0x0000002a2b9d723e */ /* 0x000fcc00000000ff */
[----:B------:R-:W4:Y:S01]  /*2820*/  MUFU.EX2 R50, R50 ;  /* 0x0000003200327308 */ /* 0x000f220000000800 */
[----:B0-----:R-:W-:-:S07]  /*2830*/  FADD.FTZ R10, R46, R7 ;  /* 0x000000072e0a7221 */ /* 0x001fce0000010000 */
        /* <DEDUP_REMOVED lines=11> */
[----:B----4-:R-:W-:-:S07]  /*28f0*/  FADD.FTZ R12, R60, R11 ;  /* 0x0000000b3c0c7221 */ /* 0x010fce0000010000 */
[----:B------:R-:W4:Y:S01]  /*2900*/  MUFU.EX2 R58, R58 ;  /* 0x0000003a003a7308 */ /* 0x000f220000000800 */
[C---:B0-----:R-:W-:Y:S01]  /*2910*/  FADD.FTZ R7, R55.reuse, R10 ;  /* 0x0000000a37077221 */ /* 0x041fe20000010000 */
[----:B------:R-:W-:-:S06]  /*2920*/  F2FP.F16.F32.PACK_AB R155, R55, R54 ;  /* 0x00000036379b723e */ /* 0x000fcc00000000ff */
[----:B------:R-:W0:Y:S01]  /*2930*/  MUFU.EX2 R64, R64 ;  /* 0x0000004000407308 */ /* 0x000e220000000800 */
[C---:B--2---:R-:W-:Y:S01]  /*2940*/  FADD.FTZ R11, R61.reuse, R12 ;  /* 0x0000000c3d0b7221 */ /* 0x044fe20000010000 */
[----:B------:R-:W-:-:S06]  /*2950*/  F2FP.F16.F32.PACK_AB R170, R61, R60 ;  /* 0x0000003c3daa723e */ /* 0x000fcc00000000ff */
[----:B------:R-:W2:Y:S01]  /*2960*/  MUFU.EX2 R59, R59 ;  /* 0x0000003b003b7308 */ /* 0x000ea20000000800 */
[----:B----4-:R-:W-:-:S07]  /*2970*/  FADD.FTZ R10, R58, R7 ;  /* 0x000000073a0a7221 */ /* 0x010fce0000010000 */
[----:B------:R-:W4:Y:S01]  /*2980*/  MUFU.EX2 R65, R65 ;  /* 0x0000004100417308 */ /* 0x000f220000000800 */
[----:B0-----:R-:W-:-:S07]  /*2990*/  FADD.FTZ R12, R64, R11 ;  /* 0x0000000b400c7221 */ /* 0x001fce0000010000 */
[----:B------:R-:W0:Y:S01]  /*29a0*/  MUFU.EX2 R62, R62 ;  /* 0x0000003e003e7308 */ /* 0x000e220000000800 */
[C---:B--2---:R-:W-:Y:S01]  /*29b0*/  FADD.FTZ R7, R59.reuse, R10 ;  /* 0x0000000a3b077221 */ /* 0x044fe20000010000 */
[----:B------:R-:W-:-:S06]  /*29c0*/  F2FP.F16.F32.PACK_AB R169, R59, R58 ;  /* 0x0000003a3ba9723e */ /* 0x000fcc00000000ff */
[----:B------:R-:W2:Y:S01]  /*29d0*/  MUFU.EX2 R68, R68 ;  /* 0x0000004400447308 */ /* 0x000ea20000000800 */
[C---:B----4-:R-:W-:Y:S01]  /*29e0*/  FADD.FTZ R11, R65.reuse, R12 ;  /* 0x0000000c410b7221 */ /* 0x050fe20000010000 */
[----:B------:R-:W-:-:S06]  /*29f0*/  F2FP.F16.F32.PACK_AB R172, R65, R64 ;  /* 0x0000004041ac723e */ /* 0x000fcc00000000ff */
[----:B------:R-:W4:Y:S01]  /*2a00*/  MUFU.EX2 R63, R63 ;  /* 0x0000003f003f7308 */ /* 0x000f220000000800 */
[----:B0-----:R-:W-:-:S07]  /*2a10*/  FADD.FTZ R10, R62, R7 ;  /* 0x000000073e0a7221 */ /* 0x001fce0000010000 */
[----:B------:R-:W0:Y:S01]  /*2a20*/  MUFU.EX2 R66, R66 ;  /* 0x0000004200427308 */ /* 0x000e220000000800 */
[----:B--2---:R-:W-:Y:S01]  /*2a30*/  FADD.FTZ R12, R68, R11 ;  /* 0x0000000b440c7221 */ /* 0x004fe20000010000 */
[----:B------:R-:W-:-:S03]  /*2a40*/  F2FP.F16.F32.PACK_AB R174, R9, R68 ;  /* 0x0000004409ae723e */ /* 0x000fc600000000ff */
[----:B------:R-:W-:-:S03]  /*2a50*/  FADD.FTZ R7, R9, R12 ;  /* 0x0000000c09077221 */ /* 0x000fc60000010000 */
[----:B------:R-:W2:Y:S01]  /*2a60*/  MUFU.EX2 R67, R67 ;  /* 0x0000004300437308 */ /* 0x000ea20000000800 */
[C---:B----4-:R-:W-:Y:S01]  /*2a70*/  FADD.FTZ R11, R63.reuse, R10 ;  /* 0x0000000a3f0b7221 */ /* 0x050fe20000010000 */
[----:B------:R-:W-:-:S06]  /*2a80*/  F2FP.F16.F32.PACK_AB R171, R63, R62 ;  /* 0x0000003e3fab723e */ /* 0x000fcc00000000ff */
[----:B------:R-:W4:Y:S01]  /*2a90*/  MUFU.EX2 R70, R70 ;  /* 0x0000004600467308 */ /* 0x000f220000000800 */
[----:B0-----:R-:W-:-:S07]  /*2aa0*/  FADD.FTZ R10, R66, R11 ;  /* 0x0000000b420a7221 */ /* 0x001fce0000010000 */
[----:B------:R4:W0:Y:S01]  /*2ab0*/  MUFU.EX2 R175, R6 ;  /* 0x0000000600af7308 */ /* 0x0008220000000800 */
[C---:B--2---:R-:W-:Y:S01]  /*2ac0*/  FADD.FTZ R9, R67.reuse, R10 ;  /* 0x0000000a43097221 */ /* 0x044fe20000010000 */
[----:B------:R-:W-:-:S03]  /*2ad0*/  F2FP.F16.F32.PACK_AB R173, R67, R66 ;  /* 0x0000004243ad723e */ /* 0x000fc600000000ff */
[----:B----4-:R-:W-:-:S04]  /*2ae0*/  FADD.FTZ R6, R70, R9 ;  /* 0x0000000946067221 */ /* 0x010fc80000010000 */
[C---:B0-----:R-:W-:Y:S01]  /*2af0*/  FADD.FTZ R6, R175.reuse, R6 ;  /* 0x00000006af067221 */ /* 0x041fe20000010000 */
[----:B------:R-:W-:Y:S01]  /*2b00*/  F2FP.F16.F32.PACK_AB R175, R175, R70 ;  /* 0x00000046afaf723e */ /* 0x000fe200000000ff */
[----:B------:R-:W-:Y:S06]  /*2b10*/  @!P0 BRA `(.L_x_9048) ;  /* 0x0000000000048947 */ /* 0x000fec0003800000 */
[----:B------:R-:W-:Y:S01]  /*2b20*/  BPT.TRAP 0x1 ;  /* 0x000000040000795c */ /* 0x000fe20000300000 */
.L_x_9048:
[----:B------:R0:W2:Y:S01]  /*2b30*/  SYNCS.PHASECHK.TRANS64.TRYWAIT P1, [UR41+0x22850], R8 ;  /* 0x02285008ff0075a7 */ /* 0x0000a20008020169 */
[----:B------:R-:W-:Y:S05]  /*2b40*/  @!P0 BRA `(.L_x_9049) ;  /* 0x0000000000048947 */ /* 0x000fea0003800000 */
[----:B------:R-:W-:Y:S01]  /*2b50*/  BPT.TRAP 0x1 ;  /* 0x000000040000795c */ /* 0x000fe20000300000 */
.L_x_9049:
[----:B--2---:R-:W-:Y:S05]  /*2b60*/  @P1 BRA `(.L_x_9050) ;  /* 0x0000000000081947 */ /* 0x004fea0003800000 */
[----:B------:R-:W2:Y:S02]  /*2b70*/  SYNCS.PHASECHK.TRANS64.TRYWAIT P1, [UR41+0x22850], R8 ;  /* 0x02285008ff0075a7 */ /* 0x000ea40008020169 */
[----:B--2---:R-:W-:Y:S05]  /*2b80*/  @!P1 BRA `(.L_x_9051) ;  /* 0x0000008400c49947 */ /* 0x004fea0003800000 */
.L_x_9050:
[----:B------:R4:W-:Y:S01]  /*2b90*/  BAR.SYNC.DEFER_BLOCKING R3, 0x100 ;  /* 0x000400030000751d */ /* 0x0009e20000010000 */
[----:B------:R-:W-:-:S04]  /*2ba0*/  UIADD3 UR4, UR41, 0x400, URZ ;  /* 0x0000040029047890 */ /* 0x000fc8000fffe03f */
[----:B------:R-:W-:Y:S01]  /*2bb0*/  USHF.R.U32.HI UR4, URZ, 0x4, UR4 ;  /* 0x000000043f047899 */ /* 0x000fe20008011604 */
[----:B------:R-:W-:-:S03]  /*2bc0*/  UMOV UR15, 0x40000040 ;  /* 0x40000040000f7882 */ /* 0x000fc60000000000 */
[----:B------:R-:W-:-:S04]  /*2bd0*/  ULOP3.LUT UR4, UR4, 0x3fff, URZ, 0xc0, !UPT ;  /* 0x00003fff04047892 */ /* 0x000fc8000f8ec03f */
[----:B------:R-:W-:-:S04]  /*2be0*/  ULOP3.LUT UR24, UR4, 0x3000000, URZ, 0xfc, !UPT ;  /* 0x0300000004187892 */ /* 0x000fc8000f8efc3f */
[----:B------:R-:W-:-:S03]  /*2bf0*/  UIADD3 UR4, UR24, 0x80, URZ ;  /* 0x0000008018047890 */ /* 0x000fc6000fffe03f */
[----:B------:R-:W-:Y:S01]  /*2c00*/  UMOV UR14, UR24 ;  /* 0x00000018000e7c82 */ /* 0x000fe20008000000 */
[----:B------:R-:W-:-:S06]  /*2c10*/  WARPGROUP.ARRIVE ;  /* 0x00000000000079c5 */ /* 0x000fcc0000000000 */
[----:B------:R-:W-:Y:S01]  /*2c20*/  HGMMA.64x256x16.F32 R24, R164, gdesc[UR12].tnspB, RZ, !UPT, gsb0 ;  /* 0x43e0000ca4187df0 */ /* 0x000fe2000c0008ff */
        /* <DEDUP_REMOVED lines=35> */
[----:B----4-:R-:W-:Y:S05]  /*2e60*/  @!P0 BRA `(.L_x_9052) ;  /* 0x0000000000048947 */ /* 0x010fea0003800000 */
[----:B------:R-:W-:Y:S01]  /*2e70*/  BPT.TRAP 0x1 ;  /* 0x000000040000795c */ /* 0x000fe20000300000 */
.L_x_9052:
[----:B------:R-:W-:Y:S02]  /*2e80*/  UIADD3 UR7, UR43, -0x2, URZ ;  /* 0xfffffffe2b077890 */ /* 0x000fe4000fffe03f */
[----:B------:R-:W-:Y:S02]  /*2e90*/  UIADD3 UR4, UR41, 0x22860, URZ ;  /* 0x0002286029047890 */ /* 0x000fe4000fffe03f */
[----:B------:R-:W-:Y:S02]  /*2ea0*/  UISETP.GE.AND UP0, UPT, UR7, UR40, UPT ;  /* 0x000000280700728c */ /* 0x000fe4000bf06270 */
[----:B------:R-:W-:-:S04]  /*2eb0*/  UPRMT UR4, UR25, 0x654, UR4 ;  /* 0x0000065419047896 */ /* 0x000fc80008000004 */
[----:B------:R-:W-:-:S05]  /*2ec0*/  PLOP3.LUT P1, PT, PT, PT, UP0, 0x80, 0x0 ;  /* 0x000000000000781c */ /* 0x000fca0003f2f008 */
[----:B------:R-:W-:Y:S08]  /*2ed0*/  SYNCS.ARRIVE.TRANS64.RED.A1T0 RZ, [UR4], RZ ;  /* 0x000000ffffff79a7 */ /* 0x000ff00008100404 */
[----:B------:R-:W-:Y:S05]  /*2ee0*/  @!P1 BRA `(.L_x_9053) ;  /* 0x0000001c00409947 */ /* 0x000fea0003800000 */
[----:B------:R-:W-:Y:S01]  /*2ef0*/  IMAD.MOV.U32 R200, RZ, RZ, R5 ;  /* 0x000000ffffc87224 */ /* 0x000fe200078e0005 */
[----:B------:R-:W-:Y:S01]  /*2f00*/  MOV R11, R4 ;  /* 0x00000004000b7202 */ /* 0x000fe20000000f00 */
[----:B------:R-:W-:Y:S01]  /*2f10*/  UMOV UR4, URZ ;  /* 0x0000003f00047c82 */ /* 0x000fe20008000000 */
[----:B------:R-:W-:Y:S01]  /*2f20*/  UMOV UR5, URZ ;  /* 0x0000003f00057c82 */ /* 0x000fe20008000000 */
[----:B------:R-:W-:-:S05]  /*2f30*/  ULDC UR27, c[0x0][0x988] ;  /* 0x00026200001b7ab9 */ /* 0x000fca0000000800 */
.L_x_9064:
[----:B------:R-:W-:Y:S01]  /*2f40*/  UIADD3 UR5, UR5, 0x1, URZ ;  /* 0x0000000105057890 */ /* 0x000fe2000fffe03f */
[----:B---3--:R-:W-:Y:S01]  /*2f50*/  IMAD.U32 R0, RZ, RZ, UR7 ;  /* 0x00000007ff007e24 */ /* 0x008fe2000f8e00ff */
[----:B------:R-:W-:Y:S02]  /*2f60*/  UIADD3 UR7, UR7, -0x1, URZ ;  /* 0xffffffff07077890 */ /* 0x000fe4000fffe03f */
[----:B------:R-:W-:Y:S02]  /*2f70*/  UISETP.NE.AND UP0, UPT, UR5, 0x2, UPT ;  /* 0x000000020500788c */ /* 0x000fe4000bf05270 */
[----:B------:R-:W-:Y:S02]  /*2f80*/  ISETP.GT.AND P1, PT, R0, UR40, PT ;  /* 0x0000002800007c0c */ /* 0x000fe4000bf24270 */
[----:B------:R-:W-:Y:S02]  /*2f90*/  USEL UR10, URZ, 0x1, UP0 ;  /* 0x000000013f0a7887 */ /* 0x000fe40008000000 */
[----:B------:R-:W-:-:S02]  /*2fa0*/  USEL UR5, UR5, URZ, UP0 ;  /* 0x0000003f05057287 */ /* 0x000fc40008000000 */
[----:B------:R-:W-:Y:S01]  /*2fb0*/  ULOP3.LUT UR4, UR4, UR10, URZ, 0x3c, !UPT ;  /* 0x0000000a04047292 */ /* 0x000fe2000f8e3c3f */
[----:B01----:R-:W-:Y:S11]  /*2fc0*/  @!P0 BRA `(.L_x_9054) ;  /* 0x0000000000048947 */ /* 0x003ff60003800000 */
[----:B------:R-:W-:Y:S01]  /*2fd0*/  BPT.TRAP 0x1 ;  /* 0x000000040000795c */ /* 0x000fe20000300000 */
.L_x_9054:
[----:B------:R-:W-:Y:S01]  /*2fe0*/  ULEA UR26, UR5, UR41, 0x3 ;  /* 0x00000029051a7291 */ /* 0x000fe2000f8e183f */
[----:B--2---:R-:W-:-:S05]  /*2ff0*/  IMAD.U32 R9, RZ, RZ, UR4 ;  /* 0x00000004ff097e24 */ /* 0x004fca000f8e00ff */
[----:B------:R-:W-:-:S04]  /*3000*/  SHF.L.U32 R9, R9, 0x1f, RZ ;  /* 0x0000001f09097819 */ /* 0x000fc800000006ff */
[----:B------:R2:W3:Y:S01]  /*3010*/  SYNCS.PHASECHK.TRANS64.TRYWAIT P2, [UR26+0x22830], R9 ;  /* 0x02283009ff0075a7 */ /* 0x0004e2000804015a */
[----:B------:R-:W-:Y:S05]  /*3020*/  @!P0 BRA `(.L_x_9055) ;  /* 0x0000000000048947 */ /* 0x000fea0003800000 */
[----:B------:R-:W-:Y:S01]  /*3030*/  BPT.TRAP 0x1 ;  /* 0x000000040000795c */ /* 0x000fe20000300000 */
.L_x_9055:
[----:B---3--:R-:W-:Y:S05]  /*3040*/  @P2 BRA `(.L_x_9056) ;  /* 0x0000000000082947 */ /* 0x008fea0003800000 */
[----:B------:R-:W3:Y:S02]  /*3050*/  SYNCS.PHASECHK.TRANS64.TRYWAIT P2, [UR26+0x22830], R9 ;  /* 0x02283009ff0075a7 */ /* 0x000ee4000804015a */
[----:B---3--:R-:W-:Y:S05]  /*3060*/  @!P2 BRA `(.L_x_9057) ;  /* 0x0000008000a4a947 */ /* 0x008fea0003800000 */
.L_x_9056:
[----:B------:R-:W-:Y:S01]  /*3070*/  UIMAD UR10, UR5, 0x300, UR6 ;  /* 0x00000300050a78a4 */ /* 0x000fe2000f8e0206 */
[----:B------:R-:W-:Y:S01]  /*3080*/  WARPGROUP.ARRIVE ;  /* 0x00000000000079c5 */ /* 0x000fe20000000000 */
[----:B------:R-:W-:Y:S01]  /*3090*/  UMOV UR11, 0x40000040 ;  /* 0x40000040000b7882 */ /* 0x000fe20000000000 */
[----:B------:R-:W-:Y:S01]  /*30a0*/  UMOV UR15, 0x40000040 ;  /* 0x40000040000f7882 */ /* 0x000fe20000000000 */
[----:B------:R-:W-:Y:S01]  /*30b0*/  UIADD3 UR14, UR10, 0x2, URZ ;  /* 0x000000020a0e7890 */ /* 0x000fe2000fffe03f */
[----:B---3--:R-:W-:Y:S01]  /*30c0*/  IADD3 R0, -R2, 0xb, RZ ;  /* 0x0000000b02007810 */ /* 0x008fe20007ffe1ff */
[----:B------:R-:W-:Y:S01]  /*30d0*/  UIADD3 UR18, UR10, 0x4, URZ ;  /* 0x000000040a127890 */ /* 0x000fe2000fffe03f */
[----:B------:R-:W-:Y:S02]  /*30e0*/  UMOV UR19, 0x40000040 ;  /* 0x4000004000137882 */ /* 0x000fe40000000000 */
[----:B------:R-:W-:Y:S01]  /*30f0*/  HGMMA.64x96x16.F32 R152, gdesc[UR8], RZ, !UPT, gsb0 ;  /* 0x01600000089879f0 */ /* 0x000fe2000c0008ff */
[----:B------:R-:W-:Y:S01]  /*3100*/  UIADD3 UR22, UR10, 0x6, URZ ;  /* 0x000000060a167890 */ /* 0x000fe2000fffe03f */
[----:B------:R-:W-:Y:S01]  /*3110*/  UMOV UR23, 0x40000040 ;  /* 0x4000004000177882 */ /* 0x000fe20000000000 */
        /* <DEDUP_REMOVED lines=11> */
[----:B------:R-:W-:Y:S05]  /*31d0*/  @!P0 BRA `(.L_x_9058) ;  /* 0x0000000000048947 */ /* 0x000fea0003800000 */
[----:B------:R-:W-:Y:S01]  /*31e0*/  BPT.TRAP 0x1 ;  /* 0x000000040000795c */ /* 0x000fe20000300000 */
.L_x_9058:
[----:B------:R-:W-:Y:S01]  /*31f0*/  FMNMX.FTZ R4, R152, R11, !PT ;  /* 0x0000000b98047209 */ /* 0x000fe20007810000 */
[----:B------:R-:W-:Y:S01]  /*3200*/  UMOV UR10, UR27 ;  /* 0x0000001b000a7c82 */ /* 0x000fe20008000000 */
[----:B------:R-:W-:Y:S01]  /*3210*/  FMNMX.FTZ R10, R154, R200, !PT ;  /* 0x000000c89a0a7209 */ /* 0x000fe20007810000 */
        /* <DEDUP_REMOVED lines=26> */
[----:B------:R-:W4:Y:S02]  /*33c0*/  SHFL.BFLY PT, R4, R5, 0x2, 0x1f ;  /* 0x0c401f0005047f89 */ /* 0x000f2400000e0000 */
[----:B----4-:R-:W-:Y:S02]  /*33d0*/  FMNMX.FTZ R12, R5, R4, !PT ;  /* 0x00000004050c7209 */ /* 0x010fe40007810000 */
[----:B------:R-:W-:-:S03]  /*33e0*/  FMNMX.FTZ R5, R155, R10, !PT ;  /* 0x0000000a9b057209 */ /* 0x000fc60007810000 */
[----:B------:R-:W4:Y:S01]  /*33f0*/  SHFL.BFLY PT, R13, R12, 0x1, 0x1f ;  /* 0x0c201f000c0d7f89 */ /* 0x000f2200000e0000 */
[----:B------:R-:W-:-:S04]  /*3400*/  FMNMX.FTZ R10, R158, R5, !PT ;  /* 0x000000059e0a7209 */ /* 0x000fc80007810000 */
[----:B------:R-:W-:-:S04]  /*3410*/  FMNMX.FTZ R5, R159, R10, !PT ;  /* 0x0000000a9f057209 */ /* 0x000fc80007810000 */
[----:B------:R-:W-:-:S04]  /*3420*/  FMNMX.FTZ R10, R162, R5, !PT ;  /* 0x00000005a20a7209 */ /* 0x000fc80007810000 */
[----:B------:R-:W-:-:S04]  /*3430*/  FMNMX.FTZ R5, R163, R10, !PT ;  /* 0x0000000aa3057209 */ /* 0x000fc80007810000 */
[----:B------:R-:W-:-:S04]  /*3440*/  FMNMX.FTZ R10, R166, R5, !PT ;  /* 0x00000005a60a7209 */ /* 0x000fc80007810000 */
[----:B------:R-:W-:Y:S02]  /*3450*/  FMNMX.FTZ R5, R167, R10, !PT ;  /* 0x0000000aa7057209 */ /* 0x000fe40007810000 */
[----:B----4-:R-:W-:Y:S02]  /*3460*/  FMNMX.FTZ R4, R12, R13, !PT ;  /* 0x0000000d0c047209 */ /* 0x010fe40007810000 */
[----:B------:R-:W-:-:S03]  /*3470*/  FMNMX.FTZ R10, R170, R5, !PT ;  /* 0x00000005aa0a7209 */ /* 0x000fc60007810000 */
[C---:B------:R-:W-:Y:S01]  /*3480*/  FMUL.FTZ R202, R4.reuse, UR10 ;  /* 0x0000000a04ca7c20 */ /* 0x040fe20008410000 */
[----:B------:R-:W-:Y:S01]  /*3490*/  FMNMX.FTZ R5, R171, R10, !PT ;  /* 0x0000000aab057209 */ /* 0x000fe20007810000 */
[----:B01----:R-:W-:Y:S02]  /*34a0*/  FADD.FTZ R8, -R4, R11 ;  /* 0x0000000b04087221 */ /* 0x003fe40000010100 */
        /* <DEDUP_REMOVED lines=26> */
[----:B------:R-:W1:Y:S01]  /*3650*/  MUFU.EX2 R22, R22 ;  /* 0x0000001600167308 */ /* 0x000e620000000800 */
[--C-:B------:R-:W-:Y:S01]  /*3660*/  FFMA.FTZ R21, R181, UR10, -R202.reuse ;  /* 0x0000000ab5157c23 */ /* 0x100fe200080108ca */
[--C-:B------:R-:W-:Y:S01]  /*3670*/  FFMA.FTZ R23, R185, UR10, -R202.reuse ;  /* 0x0000000ab9177c23 */ /* 0x100fe200080108ca */
[----:B------:R-:W-:Y:S01]  /*3680*/  FMNMX.FTZ R5, R187, R10, !PT ;  /* 0x0000000abb057209 */ /* 0x000fe20007810000 */
[--C-:B------:R-:W-:Y:S01]  /*3690*/  FFMA.FTZ R11, R188, UR10, -R202.reuse ;  /* 0x0000000abc0b7c23 */ /* 0x100fe200080108ca */
[--C-:B------:R-:W-:Y:S01]  /*36a0*/  FFMA.FTZ R18, R189, UR10, -R202.reuse ;  /* 0x0000000abd127c23 */ /* 0x100fe200080108ca */
[--C-:B------:R-:W-:Y:S01]  /*36b0*/  FFMA.FTZ R172, R192, UR10, -R202.reuse ;  /* 0x0000000ac0ac7c23 */ /* 0x100fe200080108ca */
[----:B------:R-:W-:Y:S01]  /*36c0*/  FMNMX.FTZ R10, R190, R5, !PT ;  /* 0x00000005be0a7209 */ /* 0x000fe20007810000 */
[----:B------:R-:W4:Y:S01]  /*36d0*/  MUFU.EX2 R20, R20 ;  /* 0x0000001400147308 */ /* 0x000f220000000800 */
[----:B0-----:R-:W-:Y:S01]  /*36e0*/  FFMA.FTZ R7, R8, R7, R15 ;  /* 0x0000000708077223 */ /* 0x001fe2000001000f */
[--C-:B------:R-:W-:Y:S01]  /*36f0*/  FFMA.FTZ R173, R193, UR10, -R202.reuse ;  /* 0x0000000ac1ad7c23 */ /* 0x100fe200080108ca */
[----:B------:R-:W-:Y:S01]  /*3700*/  FMNMX.FTZ R5, R191, R10, !PT ;  /* 0x0000000abf057209 */ /* 0x000fe20007810000 */
[--C-:B------:R-:W-:Y:S01]  /*3710*/  FFMA.FTZ R196, R196, UR10, -R202.reuse ;  /* 0x0000000ac4c47c23 */ /* 0x100fe200080108ca */
[----:B------:R-:W-:Y:S01]  /*3720*/  FFMA.FTZ R181, R197, UR10, -R202 ;  /* 0x0000000ac5b57c23 */ /* 0x000fe200080108ca */
[-C--:B------:R-:W-:Y:S01]  /*3730*/  FMUL.FTZ R24, R24, R8.reuse ;  /* 0x0000000818187220 */ /* 0x080fe20000410000 */
        /* <DEDUP_REMOVED lines=8> */
[----:B------:R-:W-:Y:S01]  /*37c0*/  FMNMX.FTZ R10, R198, R5, !PT ;  /* 0x00000005c60a7209 */ /* 0x000fe20007810000 */
[----:B------:R-:W-:Y:S01]  /*37d0*/  MUFU.EX2 R160, R160 ;  /* 0x000000a000a07308 */ /* 0x000fe20000000800 */
[----:B----4-:R-:W-:Y:S01]  /*37e0*/  FADD.FTZ R164, R20, R7 ;  /* 0x0000000714a47221 */ /* 0x010fe20000010000 */
[----:B------:R-:W-:Y:S01]  /*37f0*/  FMUL.FTZ R33, R33, R8 ;  /* 0x0000000821217220 */ /* 0x000fe20000410000 */
        /* <DEDUP_REMOVED lines=59> */
[-C--:B------:R-:W-:Y:S01]  /*3bb0*/  FMUL.FTZ R129, R129, R8.reuse ;  /* 0x0000000881817220 */ /* 0x080fe20000410000 */
        /* <DEDUP_REMOVED lines=10> */
[----:B------:R-:W-:Y:S01]  /*3c60*/  MUFU.EX2 R153, R153 ;  /* 0x0000009900997308 */ /* 0x000fe20000000800 */
[-C--:B------:R-:W-:Y:S01]  /*3c70*/  FMUL.FTZ R144, R144, R8.reuse ;  /* 0x0000000890907220 */ /* 0x080fe20000410000 */
        /* <DEDUP_REMOVED lines=12> */
[----:B0-----:R-:W-:Y:S01]  /*3d40*/  FADD.FTZ R179, R201, R164 ;  /* 0x000000a4c9b37221 */ /* 0x001fe20000010000 */
        /* <DEDUP_REMOVED lines=16> */
[----:B------:R-:W-:Y:S01]  /*3e50*/  FMUL.FTZ R149, R149, R8 ;  /* 0x0000000895957220 */ /* 0x000fe20000410000 */
[----:B------:R-:W4:Y:S01]  /*3e60*/  MUFU.EX2 R155, R155 ;  /* 0x0000009b009b7308 */ /* 0x000f220000000800 */
[----:B0-----:R-:W-:Y:S01]  /*3e70*/  FFMA.FTZ R162, R177, R6, R154 ;  /* 0x00000006b1a27223 */ /* 0x001fe2000001009a */
        /* <DEDUP_REMOVED lines=15> */
[----:B----4-:R-:W-:Y:S01]  /*3f70*/  FADD.FTZ R167, R155, R162 ;  /* 0x000000a29ba77221 */ /* 0x010fe20000010000 */
[----:B------:R-:W-:Y:S01]  /*3f80*/  FADD.FTZ R162, R160, R179 ;  /* 0x000000b3a0a27221 */ /* 0x000fe20000010000 */
[----:B------:R-:W-:Y:S01]  /*3f90*/  FFMA.FTZ R179, R187, UR10, -R161 ;  /* 0x0000000abbb37c23 */ /* 0x000fe200080108a1 */
[----:B------:R-:W-:Y:S01]  /*3fa0*/  F2FP.F16.F32.PACK_AB R160, R17, R160 ;  /* 0x000000a011a0723e */ /* 0x000fe200000000ff */
[-C--:B------:R-:W-:Y:S01]  /*3fb0*/  FMUL.FTZ R47, R47, R177.reuse ;  /* 0x000000b12f2f7220 */ /* 0x080fe20000410000 */
[-C--:B------:R-:W-:Y:S01]  /*3fc0*/  FMUL.FTZ R50, R50, R177.reuse ;  /* 0x000000b132327220 */ /* 0x080fe20000410000 */
[-C--:B------:R-:W-:Y:S01]  /*3fd0*/  FMUL.FTZ R51, R51, R177.reuse ;  /* 0x000000b133337220 */ /* 0x080fe20000410000 */
[----:B------:R-:W4:Y:S01]  /*3fe0*/  MUFU.EX2 R159, R159 ;  /* 0x0000009f009f7308 */ /* 0x000f220000000800 */
        /* <DEDUP_REMOVED lines=9> */
[----:B------:R-:W-:Y:S01]  /*4080*/  FADD.FTZ R167, R17, R162 ;  /* 0x000000a211a77221 */ /* 0x000fe20000010000 */
[-C--:B------:R-:W-:Y:S01]  /*4090*/  FMUL.FTZ R66, R66, R177.reuse ;  /* 0x000000b142427220 */ /* 0x080fe20000410000 */
[-C--:B------:R-:W-:Y:S01]  /*40a0*/  FMUL.FTZ R67, R67, R177.reuse ;  /* 0x000000b143437220 */ /* 0x080fe20000410000 */
[-C--:B------:R-:W-:Y:S01]  /*40b0*/  FMUL.FTZ R70, R70, R177.reuse ;  /* 0x000000b146467220 */ /* 0x080fe20000410000 */
[----:B------:R-:W-:Y:S01]  /*40c0*/  FADD.FTZ R162, R14, R167 ;  /* 0x000000a70ea27221 */ /* 0x000fe20000010000 */
[-C--:B------:R-:W-:Y:S01]  /*40d0*/  FMUL.FTZ R71, R71, R177.reuse ;  /* 0x000000b147477220 */ /* 0x080fe20000410000 */
[----:B------:R-:W1:Y:S01]  /*40e0*/  MUFU.EX2 R180, R180 ;  /* 0x000000b400b47308 */ /* 0x000e620000000800 */
[----:B----4-:R-:W-:Y:S01]  /*40f0*/  FADD.FTZ R164, R159, R164 ;  /* 0x000000a49fa47221 */ /* 0x010fe20000010000 */
[----:B------:R-:W-:Y:S01]  /*4100*/  FADD.FTZ R183, R157, R162 ;  /* 0x000000a29db77221 */ /* 0x000fe20000010000 */
[-C--:B------:R-:W-:Y:S01]  /*4110*/  FMUL.FTZ R74, R74, R177.reuse ;  /* 0x000000b14a4a7220 */ /* 0x080fe20000410000 */
[-C--:B------:R-:W-:Y:S01]  /*4120*/  FMUL.FTZ R75, R75, R177.reuse ;  /* 0x000000b14b4b7220 */ /* 0x080fe20000410000 */
[----:B------:R-:W-:Y:S01]  /*4130*/  FMUL.FTZ R78, R78, R177 ;  /* 0x000000b14e4e7220 */ /* 0x000fe20000410000 */
[----:B------:R-:W-:Y:S01]  /*4140*/  FADD.FTZ R166, R156, R183 ;  /* 0x000000b79ca67221 */ /* 0x000fe20000010000 */
[----:B------:R-:W-:Y:S01]  /*4150*/  F2FP.F16.F32.PACK_AB R156, R19, R156 ;  /* 0x0000009c139c723e */ /* 0x000fe200000000ff */
[----:B------:R-:W4:Y:S01]  /*4160*/  MUFU.EX2 R169, R169 ;  /* 0x000000a900a97308 */ /* 0x000f220000000800 */
[----:B0-----:R-:W-:Y:S01]  /*4170*/  FADD.FTZ R167, R163, R164 ;  /* 0x000000a4a3a77221 */ /* 0x001fe20000010000 */
[----:B------:R-:W-:Y:S01]  /*4180*/  F2FP.F16.F32.PACK_AB R164, R22, R15 ;  /* 0x0000000f16a4723e */ /* 0x000fe200000000ff */
[----:B------:R-:W-:Y:S01]  /*4190*/  FADD.FTZ R22, R19, R166 ;  /* 0x000000a613167221 */ /* 0x000fe20000010000 */
[----:B------:R-:W-:Y:S01]  /*41a0*/  F2FP.F16.F32.PACK_AB R166, R201, R20 ;  /* 0x00000014c9a6723e */ /* 0x000fe200000000ff */
[-C--:B------:R-:W-:Y:S01]  /*41b0*/  FMUL.FTZ R79, R79, R177.reuse ;  /* 0x000000b14f4f7220 */ /* 0x080fe20000410000 */
[----:B------:R-:W-:Y:S01]  /*41c0*/  FMUL.FTZ R82, R82, R177 ;  /* 0x000000b152527220 */ /* 0x000fe20000410000 */
[----:B------:R-:W-:Y:S01]  /*41d0*/  FADD.FTZ R183, R13, R22 ;  /* 0x000000160db77221 */ /* 0x000fe20000010000 */
[----:B------:R-:W0:Y:S01]  /*41e0*/  MUFU.EX2 R184, R184 ;  /* 0x000000b800b87308 */ /* 0x000e220000000800 */
[----:B-1----:R-:W-:Y:S01]  /*41f0*/  FADD.FTZ R162, R180, R167 ;  /* 0x000000a7b4a27221 */ /* 0x002fe20000010000 */
[----:B------:R-:W-:Y:S01]  /*4200*/  F2FP.F16.F32.PACK_AB R167, R176, R155 ;  /* 0x0000009bb0a7723e */ /* 0x000fe200000000ff */
[----:B------:R-:W-:Y:S01]  /*4210*/  FADD.FTZ R183, R16, R183 ;  /* 0x000000b710b77221 */ /* 0x000fe20000010000 */
[----:B------:R-:W-:Y:S01]  /*4220*/  F2FP.F16.F32.PACK_AB R163, R180, R163 ;  /* 0x000000a3b4a3723e */ /* 0x000fe200000000ff */
[-C--:B------:R-:W-:Y:S01]  /*4230*/  FMUL.FTZ R83, R83, R177.reuse ;  /* 0x000000b153537220 */ /* 0x080fe20000410000 */
[-C--:B------:R-:W-:Y:S01]  /*4240*/  FMUL.FTZ R86, R86, R177.reuse ;  /* 0x000000b156567220 */ /* 0x080fe20000410000 */
[----:B------:R-:W-:Y:S01]  /*4250*/  FADD.FTZ R154, R152, R183 ;  /* 0x000000b7989a7221 */ /* 0x000fe20000010000 */
[----:B------:R-:W1:Y:S01]  /*4260*/  MUFU.EX2 R170, R170 ;  /* 0x000000aa00aa7308 */ /* 0x000e620000000800 */
[----:B----4-:R-:W-:Y:S01]  /*4270*/  FADD.FTZ R161, R169, R162 ;  /* 0x000000a2a9a17221 */ /* 0x010fe20000010000 */
[----:B------:R-:W-:Y:S01]  /*4280*/  F2FP.F16.F32.PACK_AB R162, R157, R14 ;  /* 0x0000000e9da2723e */ /* 0x000fe200000000ff */
[C---:B------:R-:W-:Y:S01]  /*4290*/  FADD.FTZ R155, R153.reuse, R154 ;  /* 0x0000009a999b7221 */ /* 0x040fe20000010000 */
[----:B------:R-:W-:Y:S01]  /*42a0*/  F2FP.F16.F32.PACK_AB R152, R153, R152 ;  /* 0x000000989998723e */ /* 0x000fe200000000ff */
[-C--:B------:R-:W-:Y:S01]  /*42b0*/  FMUL.FTZ R87, R87, R177.reuse ;  /* 0x000000b157577220 */ /* 0x080fe20000410000 */
[-C--:B------:R-:W-:Y:S01]  /*42c0*/  FMUL.FTZ R90, R90, R177.reuse ;  /* 0x000000b15a5a7220 */ /* 0x080fe20000410000 */
[----:B------:R-:W-:Y:S01]  /*42d0*/  FMUL.FTZ R91, R91, R177 ;  /* 0x000000b15b5b7220 */ /* 0x000fe20000410000 */
[----:B------:R-:W4:Y:S01]  /*42e0*/  MUFU.EX2 R175, R175 ;  /* 0x000000af00af7308 */ /* 0x000f220000000800 */
[C---:B0-----:R-:W-:Y:S01]  /*42f0*/  FADD.FTZ R161, R184.reuse, R161 ;  /* 0x000000a1b8a17221 */ /* 0x041fe20000010000 */
[----:B------:R-:W-:Y:S01]  /*4300*/  F2FP.F16.F32.PACK_AB R157, R184, R169 ;  /* 0x000000a9b89d723e */ /* 0x000fe200000000ff */
[-C--:B------:R-:W-:Y:S01]  /*4310*/  FMUL.FTZ R94, R94, R177.reuse ;  /* 0x000000b15e5e7220 */ /* 0x080fe20000410000 */
[-C--:B------:R-:W-:Y:S01]  /*4320*/  FMUL.FTZ R95, R95, R177.reuse ;  /* 0x000000b15f5f7220 */ /* 0x080fe20000410000 */
[-C--:B------:R-:W-:Y:S01]  /*4330*/  FMUL.FTZ R98, R98, R177.reuse ;  /* 0x000000b162627220 */ /* 0x080fe20000410000 */
[-C--:B------:R-:W-:Y:S01]  /*4340*/  FMUL.FTZ R99, R99, R177.reuse ;  /* 0x000000b163637220 */ /* 0x080fe20000410000 */
[-C--:B------:R-:W-:Y:S01]  /*4350*/  FMUL.FTZ R102, R102, R177.reuse ;  /* 0x000000b166667220 */ /* 0x080fe20000410000 */
[----:B------:R-:W0:Y:S01]  /*4360*/  MUFU.EX2 R171, R171 ;  /* 0x000000ab00ab7308 */ /* 0x000e220000000800 */
[----:B-1----:R-:W-:Y:S01]  /*4370*/  FADD.FTZ R22, R170, R161 ;  /* 0x000000a1aa167221 */ /* 0x002fe20000010000 */
[----:B------:R-:W-:Y:S01]  /*4380*/  F2FP.F16.F32.PACK_AB R161, R159, R158 ;  /* 0x0000009e9fa1723e */ /* 0x000fe200000000ff */
[----:B------:R-:W-:Y:S01]  /*4390*/  FMUL.FTZ R103, R103, R177 ;  /* 0x000000b167677220 */ /* 0x000fe20000410000 */
[----:B------:R-:W-:Y:S01]  /*43a0*/  F2FP.F16.F32.PACK_AB R158, R16, R13 ;  /* 0x0000000d109e723e */ /* 0x000fe200000000ff */
[-C--:B------:R-:W-:Y:S01]  /*43b0*/  FMUL.FTZ R106, R106, R177.reuse ;  /* 0x000000b16a6a7220 */ /* 0x080fe20000410000 */
[-C--:B------:R-:W-:Y:S01]  /*43c0*/  FMUL.FTZ R107, R107, R177.reuse ;  /* 0x000000b16b6b7220 */ /* 0x080fe20000410000 */
[-C--:B------:R-:W-:Y:S01]  /*43d0*/  FMUL.FTZ R110, R110, R177.reuse ;  /* 0x000000b16e6e7220 */ /* 0x080fe20000410000 */
[----:B------:R-:W1:Y:S01]  /*43e0*/  MUFU.EX2 R174, R174 ;  /* 0x000000ae00ae7308 */ /* 0x000e620000000800 */
        /* <DEDUP_REMOVED lines=29> */
[----:B------:R-:W-:-:S02]  /*45c0*/  FMUL.FTZ R151, R151, R177 ;  /* 0x000000b197977220 */ /* 0x000fc40000410000 */
[----:B------:R-:W4:Y:S01]  /*45d0*/  MUFU.EX2 R7, R7 ;  /* 0x0000000700077308 */ /* 0x000f220000000800 */
[----:B0-----:R-:W-:-:S07]  /*45e0*/  FADD.FTZ R22, R6, R17 ;  /* 0x0000001106167221 */ /* 0x001fce0000010000 */
[----:B------:R-:W0:Y:S01]  /*45f0*/  MUFU.EX2 R168, R168 ;  /* 0x000000a800a87308 */ /* 0x000e220000000800 */
[C---:B-1----:R-:W-:Y:S01]  /*4600*/  FADD.FTZ R17, R21.reuse, R14 ;  /* 0x0000000e15117221 */ /* 0x042fe20000010000 */
[----:B------:R-:W-:-:S06]  /*4610*/  F2FP.F16.F32.PACK_AB R154, R21, R12 ;  /* 0x0000000c159a723e */ /* 0x000fcc00000000ff */
[----:B------:R-:W1:Y:S01]  /*4620*/  MUFU.EX2 R178, R178 ;  /* 0x000000b200b27308 */ /* 0x000e620000000800 */
[C---:B----4-:R-:W-:Y:S01]  /*4630*/  FADD.FTZ R19, R7.reuse, R22 ;  /* 0x0000001607137221 */ /* 0x050fe20000010000 */
[----:B------:R-:W-:-:S06]  /*4640*/  F2FP.F16.F32.PACK_AB R155, R7, R6 ;  /* 0x00000006079b723e */ /* 0x000fcc00000000ff */
[----:B------:R-:W4:Y:S01]  /*4650*/  MUFU.EX2 R23, R23 ;  /* 0x0000001700177308 */ /* 0x000f220000000800 */
[----:B0-----:R-:W-:-:S07]  /*4660*/  FADD.FTZ R14, R168, R17 ;  /* 0x00000011a80e7221 */ /* 0x001fce0000010000 */
[----:B------:R-:W0:Y:S01]  /*4670*/  MUFU.EX2 R179, R179 ;  /* 0x000000b300b37308 */ /* 0x000e220000000800 */
[----:B-1----:R-:W-:-:S07]  /*4680*/  FADD.FTZ R16, R178, R19 ;  /* 0x00000013b2107221 */ /* 0x002fce0000010000 */
[----:B------:R-:W1:Y:S01]  /*4690*/  MUFU.EX2 R11, R11 ;  /* 0x0000000b000b7308 */ /* 0x000e620000000800 */
[C---:B----4-:R-:W-:Y:S01]  /*46a0*/  FADD.FTZ R14, R23.reuse, R14 ;  /* 0x0000000e170e7221 */ /* 0x050fe20000010000 */
[----:B------:R-:W-:-:S06]  /*46b0*/  F2FP.F16.F32.PACK_AB R168, R23, R168 ;  /* 0x000000a817a8723e */ /* 0x000fcc00000000ff */
[----:B------:R-:W4:Y:S01]  /*46c0*/  MUFU.EX2 R15, R190 ;  /* 0x000000be000f7308 */ /* 0x000f220000000800 */
[C---:B0-----:R-:W-:Y:S01]  /*46d0*/  FADD.FTZ R16, R179.reuse, R16 ;  /* 0x00000010b3107221 */ /* 0x041fe20000010000 */
[----:B------:R-:W-:-:S06]  /*46e0*/  F2FP.F16.F32.PACK_AB R169, R179, R178 ;  /* 0x000000b2b3a9723e */ /* 0x000fcc00000000ff */
[----:B------:R-:W0:Y:S01]  /*46f0*/  MUFU.EX2 R18, R18 ;  /* 0x0000001200127308 */ /* 0x000e220000000800 */
[----:B-1----:R-:W-:-:S07]  /*4700*/  FADD.FTZ R13, R11, R14 ;  /* 0x0000000e0b0d7221 */ /* 0x002fce0000010000 */
[----:B------:R-:W1:Y:S01]  /*4710*/  MUFU.EX2 R20, R191 ;  /* 0x000000bf00147308 */ /* 0x000e620000000800 */
[----:B----4-:R-:W-:-:S07]  /*4720*/  FADD.FTZ R17, R15, R16 ;  /* 0x000000100f117221 */ /* 0x010fce0000010000 */
[----:B------:R-:W4:Y:S01]  /*4730*/  MUFU.EX2 R172, R172 ;  /* 0x000000ac00ac7308 */ /* 0x000f220000000800 */
[C---:B0-----:R-:W-:Y:S01]  /*4740*/  FADD.FTZ R13, R18.reuse, R13 ;  /* 0x0000000d120d7221 */ /* 0x041fe20000010000 */
[----:B------:R-:W-:-:S06]  /*4750*/  F2FP.F16.F32.PACK_AB R170, R18, R11 ;  /* 0x0000000b12aa723e */ /* 0x000fcc00000000ff */
[----:B------:R-:W0:Y:S01]  /*4760*/  MUFU.EX2 R194, R194 ;  /* 0x000000c200c27308 */ /* 0x000e220000000800 */
[C---:B-1----:R-:W-:Y:S01]  /*4770*/  FADD.FTZ R17, R20.reuse, R17 ;  /* 0x0000001114117221 */ /* 0x042fe20000010000 */
[----:B------:R-:W-:-:S06]  /*4780*/  F2FP.F16.F32.PACK_AB R171, R20, R15 ;  /* 0x0000000f14ab723e */ /* 0x000fcc00000000ff */
[----:B------:R-:W1:Y:S01]  /*4790*/  MUFU.EX2 R173, R173 ;  /* 0x000000ad00ad7308 */ /* 0x000e620000000800 */
[----:B----4-:R-:W-:-:S07]  /*47a0*/  FADD.FTZ R6, R172, R13 ;  /* 0x0000000dac067221 */ /* 0x010fce0000010000 */
        /* <DEDUP_REMOVED lines=11> */
[----:B-1----:R-:W-:Y:S01]  /*4860*/  FADD.FTZ R11, R175, R14 ;  /* 0x0000000eaf0b7221 */ /* 0x002fe20000010000 */
[C---:B----4-:R-:W-:Y:S01]  /*4870*/  FADD.FTZ R7, R181.reuse, R6 ;  /* 0x00000006b5077221 */ /* 0x050fe20000010000 */
[----:B------:R-:W-:Y:S02]  /*4880*/  F2FP.F16.F32.PACK_AB R174, R181, R10 ;  /* 0x0000000ab5ae723e */ /* 0x000fe400000000ff */
[C---:B0-----:R-:W-:Y:S01]  /*4890*/  FADD.FTZ R6, R12.reuse, R11 ;  /* 0x0000000b0c067221 */ /* 0x041fe20000010000 */
[----:B------:R-:W-:Y:S01]  /*48a0*/  F2FP.F16.F32.PACK_AB R175, R12, R175 ;  /* 0x000000af0caf723e */ /* 0x000fe200000000ff */
[----:B------:R-:W-:Y:S06]  /*48b0*/  @!P0 BRA `(.L_x_9059) ;  /* 0x0000000000048947 */ /* 0x000fec0003800000 */
[----:B------:R-:W-:Y:S01]  /*48c0*/  BPT.TRAP 0x1 ;  /* 0x000000040000795c */ /* 0x000fe20000300000 */
.L_x_9059:
[----:B------:R0:W1:Y:S01]  /*48d0*/  SYNCS.PHASECHK.TRANS64.TRYWAIT P2, [UR26+0x22850], R9 ;  /* 0x02285009ff0075a7 */ /* 0x000062000804015a */
[----:B------:R-:W-:Y:S05]  /*48e0*/  @!P0 BRA `(.L_x_9060) ;  /* 0x0000000000048947 */ /* 0x000fea0003800000 */
[----:B------:R-:W-:Y:S01]  /*48f0*/  BPT.TRAP 0x1 ;  /* 0x000000040000795c */ /* 0x000fe20000300000 */
.L_x_9060:
[----:B-1----:R-:W-:Y:S05]  /*4900*/  @P2 BRA `(.L_x_9061) ;  /* 0x0000000000082947 */ /* 0x002fea0003800000 */
[----:B------:R-:W1:Y:S02]  /*4910*/  SYNCS.PHASECHK.TRANS64.TRYWAIT P2, [UR26+0x22850], R9 ;  /* 0x02285009ff0075a7 */ /* 0x000e64000804015a */
[----:B-1----:R-:W-:Y:S05]  /*4920*/  @!P2 BRA `(.L_x_9062) ;  /* 0x00000068008ca947 */ /* 0x002fea0003800000 */
.L_x_9061:
[----:B------:R4:W-:Y:S01]  /*4930*/  BAR.SYNC.DEFER_BLOCKING R3, 0x100 ;  /* 0x000400030000751d */ /* 0x0009e20000010000 */
[----:B------:R-:W-:-:S04]  /*4940*/  UIMAD UR14, UR5, 0xc00, UR24 ;  /* 0x00000c00050e78a4 */ /* 0x000fc8000f8e0218 */
[----:B------:R-:W-:Y:S01]  /*4950*/  UIADD3 UR18, UR14, 0x80, URZ ;  /* 0x000000800e127890 */ /* 0x000fe2000fffe03f */
[----:B------:R-:W-:Y:S01]  /*4960*/  UMOV UR15, 0x40000040 ;  /* 0x40000040000f7882 */ /* 0x000fe20000000000 */
[----:B------:R-:W-:Y:S01]  /*4970*/  UMOV UR19, 0x40000040 ;  /* 0x4000004000137882 */ /* 0x000fe20000000000 */
[----:B------:R-:W-:-:S06]  /*4980*/  WARPGROUP.ARRIVE ;  /* 0x00000000000079c5 */ /* 0x000fcc0000000000 */
        /* <DEDUP_REMOVED lines=30> */
[----:B----4-:R-:W-:Y:S05]  /*4b70*/  @!P0 BRA `(.L_x_9063) ;  /* 0x0000000000048947 */ /* 0x010fea0003800000 */
[----:B------:R-:W-:Y:S01]  /*4b80*/  BPT.TRAP 0x1 ;  /* 0x000000040000795c */ /* 0x000fe20000300000 */
.L_x_9063:
[----:B------:R-:W-:Y:S01]  /*4b90*/  UIADD3 UR11, UR26, 0x22860, URZ ;  /* 0x000228601a0b7890 */ /* 0x000fe2000fffe03f */
[----:B------:R-:W-:Y:S02]  /*4ba0*/  IMAD.MOV.U32 R200, RZ, RZ, R5 ;  /* 0x000000ffffc87224 */ /* 0x000fe400078e0005 */
[----:B------:R-:W-:Y:S01]  /*4bb0*/  IMAD.MOV.U32 R11, RZ, RZ, R4 ;  /* 0x000000ffff0b7224 */ /* 0x000fe200078e0004 */
[----:B------:R-:W-:-:S09]  /*4bc0*/  UPRMT UR11, UR25, 0x654, UR11 ;  /* 0x00000654190b7896 */ /* 0x000fd2000800000b */
[----:B------:R-:W-:Y:S01]  /*4bd0*/  SYNCS.ARRIVE.TRANS64.RED.A1T0 RZ, [UR11], RZ ;  /* 0x000000ffffff79a7 */ /* 0x000fe2000810040b */
[----:B------:R-:W-:Y:S05]  /*4be0*/  @P1 BRA `(.L_x_9064) ;  /* 0xffffffe000d41947 */ /* 0x000fea000383ffff */
.L_x_9053:
[----:B------:R-:W4:Y:S01]  /*4bf0*/  SHFL.BFLY PT, R2, R7, 0x2, 0x1f ;  /* 0x0c401f0007027f89 */ /* 0x000f2200000e0000 */
[----:B------:R3:W-:Y:S08]  /*4c00*/  BAR.ARV R0, 0x100 ;  /* 0x000400000000751d */ /* 0x0007f00000002000 */
[----:B------:R-:W-:Y:S06]  /*4c10*/  BAR.ARV 0x8, 0x180 ;  /* 0x0206000000007b1d */ /* 0x000fec0000002000 */
[----:B------:R-:W-:Y:S01]  /*4c20*/  PLOP3.LUT P0, PT, PT, PT, PT, 0x8, 0x0 ;  /* 0x000000000000781c */ /* 0x000fe20003f0e170 */
[----:B012---:R-:W0:Y:S01]  /*4c30*/  SHFL.BFLY PT, R9, R6, 0x2, 0x1f ;  /* 0x0c401f0006097f89 */ /* 0x007e2200000e0000 */
[----:B----4-:R-:W-:Y:S01]  /*4c40*/  FADD.FTZ R3, R2, R7 ;  /* 0x0000000702037221 */ /* 0x010fe20000010000 */
[----:B------:R-:W-:-:S04]  /*4c50*/  IMAD.U32 R7, RZ, RZ, UR10 ;  /* 0x0000000aff077e24 */ /* 0x000fc8000f8e00ff */
[----:B------:R-:W1:Y:S01]  /*4c60*/  SHFL.BFLY PT, R2, R3, 0x1, 0x1f ;  /* 0x0c201f0003027f89 */ /* 0x000e6200000e0000 */
[----:B0-----:R-:W-:Y:S01]  /*4c70*/  FADD.FTZ R9, R9, R6 ;  /* 0x0000000609097221 */ /* 0x001fe20000010000 */
[----:B------:R-:W-:-:S04]  /*4c80*/  IMAD.MOV.U32 R6, RZ, RZ, -0x800000 ;  /* 0xff800000ff067424 */ /* 0x000fc800078e00ff */
[----:B------:R-:W0:Y:S01]  /*4c90*/  SHFL.BFLY PT, R8, R9, 0x1, 0x1f ;  /* 0x0c201f0009087f89 */ /* 0x000e2200000e0000 */
[----:B-1----:R-:W-:Y:S01]  /*4ca0*/  FADD.FTZ R11, R3, R2 ;  /* 0x00000002030b7221 */ /* 0x002fe20000010000 */
[----:B------:R-:W-:Y:S01]  /*4cb0*/  IMAD.MOV.U32 R2, RZ, RZ, RZ ;  /* 0x000000ffff027224 */ /* 0x000fe200078e00ff */
[----:B------:R-:W-:-:S03]  /*4cc0*/  MOV R3, 0xff800000 ;  /* 0xff80000000037802 */ /* 0x000fc60000000f00 */
[----:B------:R-:W-:-:S13]  /*4cd0*/  FSETP.NE.FTZ.AND P1, PT, R11, RZ, PT ;  /* 0x000000ff0b00720b */ /* 0x000fda0003f35000 */
[----:B------:R-:W1:Y:S01]  /*4ce0*/  @P1 MUFU.LG2 R10, R11 ;  /* 0x0000000b000a1308 */ /* 0x000e620000000c00 */
[----:B------:R-:W-:Y:S01]  /*4cf0*/  @P1 FMUL.FTZ R7, R7, 0.69314718246459960938 ;  /* 0x3f31721807071820 */ /* 0x000fe20000410000 */
[----:B0-----:R-:W-:Y:S01]  /*4d00*/  FADD.FTZ R12, R9, R8 ;  /* 0x00000008090c7221 */ /* 0x001fe20000010000 */
[----:B------:R-:W-:-:S04]  /*4d10*/  MOV R8, RZ ;  /* 0x000000ff00087202 */ /* 0x000fc80000000f00 */
[----:B------:R-:W-:Y:S02]  /*4d20*/  FSETP.NE.FTZ.AND P2, PT, R12, RZ, PT ;  /* 0x000000ff0c00720b */ /* 0x000fe40003f55000 */
[----:B------:R0:W2:Y:S01]  /*4d30*/  @P1 MUFU.RCP R8, R11 ;  /* 0x0000000b00081308 */ /* 0x0000a20000001000 */
[----:B-1----:R-:W-:Y:S01]  /*4d40*/  @P1 FMUL.FTZ R10, R10, 0.69314718246459960938 ;  /* 0x3f3172180a0a1820 */ /* 0x002fe20000410000 */
[----:B0-----:R-:W-:-:S09]  /*4d50*/  IMAD.U32 R11, RZ, RZ, UR10 ;  /* 0x0000000aff0b7e24 */ /* 0x001fd2000f8e00ff */
[----:B------:R-:W3:Y:S01]  /*4d60*/  @P2 MUFU.LG2 R9, R12 ;  /* 0x0000000c00092308 */ /* 0x000ee20000000c00 */
[----:B------:R-:W-:Y:S01]  /*4d70*/  @P1 FFMA.FTZ R6, R7, R4, R10 ;  /* 0x0000000407061223 */ /* 0x000fe2000001000a */
[----:B------:R-:W-:Y:S01]  /*4d80*/  @P2 FMUL.FTZ R11, R11, 0.69314718246459960938 ;  /* 0x3f3172180b0b2820 */ /* 0x000fe20000410000 */
[-C--:B--2---:R-:W-:Y:S01]  /*4d90*/  FMUL.FTZ R24, R24, R8.reuse ;  /* 0x0000000818187220 */ /* 0x084fe20000410000 */
[----:B------:R-:W-:-:S04]  /*4da0*/  FMUL.FTZ R25, R25, R8 ;  /* 0x0000000819197220 */ /* 0x000fc80000410000 */
        /* <DEDUP_REMOVED lines=128> */
[----:B------:R-:W-:-:S07]  /*55b0*/  @P2 FFMA.FTZ R3, R11, R5, R0 ;  /* 0x000000050b032223 */ /* 0x000fce0000010000 */
.L_x_9040:
[----:B------:R-:W-:Y:S05]  /*55c0*/  @P0 BRA `(.L_x_9065) ;  /* 0x00000020004c0947 */ /* 0x000fea0003800000 */
[----:B------:R-:W0:Y:S01]  /*55d0*/  S2R R0, SR_TID.X ;  /* 0x0000000000007919 */ /* 0x000e220000002100 */
[----:B------:R-:W1:Y:S01]  /*55e0*/  LDC R8, c[0x0][0xbe8] ;  /* 0x0002fa00ff087b82 */ /* 0x000e620000000800 */
[----:B------:R-:W-:Y:S01]  /*55f0*/  USHF.R.S32.HI UR7, URZ, 0x1f, UR38 ;  /* 0x0000001f3f077899 */ /* 0x000fe20008011426 */
[----:B------:R-:W-:Y:S01]  /*5600*/  BSSY B0, `(.L_x_9066) ;  /* 0x000014b000007945 */ /* 0x000fe20003800000 */
[----:B------:R-:W2:Y:S01]  /*5610*/  S2R R16, SR_CTAID.X ;  /* 0x0000000000107919 */ /* 0x000ea20000002500 */
[----:B------:R-:W-:Y:S02]  /*5620*/  ULDC.64 UR8, c[0x0][0xbd0] ;  /* 0x0002f40000087ab9 */ /* 0x000fe40000000a00 */
[----:B------:R-:W-:Y:S02]  /*5630*/  UIMAD UR6, UR7, UR8, URZ ;  /* 0x00000008070672a4 */ /* 0x000fe4000f8e023f */
[----:B------:R-:W3:Y:S01]  /*5640*/  S2UR UR12, SR_CTAID.Z ;  /* 0x00000000000c79c3 */ /* 0x000ee20000002700 */
[----:B------:R-:W-:-:S02]  /*5650*/  UIMAD.WIDE.U32 UR4, UR38, UR8, URZ ;  /* 0x00000008260472a5 */ /* 0x000fc4000f8e003f */
[----:B------:R-:W-:-:S03]  /*5660*/  UIMAD UR6, UR38, UR9, UR6 ;  /* 0x00000009260672a4 */ /* 0x000fc6000f8e0206 */
[----:B------:R-:W-:Y:S01]  /*5670*/  ULDC.64 UR8, c[0x0][0xb38] ;  /* 0x0002ce0000087ab9 */ /* 0x000fe20000000a00 */
[----:B------:R-:W-:Y:S01]  /*5680*/  UIADD3 UR6, UR5, UR6, URZ ;  /* 0x0000000605067290 */ /* 0x000fe2000fffe03f */
[----:B------:R-:W4:Y:S01]  /*5690*/  LDC.64 R18, c[0x0][0xbd8] ;  /* 0x0002f600ff127b82 */ /* 0x000f220000000a00 */
[----:B------:R-:W-:-:S07]  /*56a0*/  UIMAD UR7, UR7, UR8, URZ ;  /* 0x00000008070772a4 */ /* 0x000fce000f8e023f */
[----:B------:R-:W-:Y:S01]  /*56b0*/  BAR.SYNC.DEFER_BLOCKING 0x1, 0x100 ;  /* 0x0044000000007b1d */ /* 0x000fe20000010000 */
[----:B-1----:R-:W-:-:S07]  /*56c0*/  ISETP.NE.AND P0, PT, R8, 0x1, PT ;  /* 0x000000010800780c */ /* 0x002fce0003f05270 */
[----:B------:R-:W1:Y:S01]  /*56d0*/  S2UR UR11, SR_CTAID.Y ;  /* 0x00000000000b79c3 */ /* 0x000e620000002600 */
[----:B0-----:R-:W-:Y:S01]  /*56e0*/  VIADD R12, R0, 0xffffff80 ;  /* 0xffffff80000c7836 */ /* 0x001fe20000000000 */
[----:B---3--:R-:W-:-:S06]  /*56f0*/  USHF.R.S32.HI UR10, URZ, 0x1f, UR12 ;  /* 0x0000001f3f0a7899 */ /* 0x008fcc000801140c */
[----:B------:R-:W1:Y:S01]  /*5700*/  LDC R23, c[0x0][0xc50] ;  /* 0x00031400ff177b82 */ /* 0x000e620000000800 */
[----:B------:R-:W-:-:S04]  /*5710*/  SHF.R.S32.HI R7, RZ, 0x1f, R12 ;  /* 0x0000001fff077819 */ /* 0x000fc8000001140c */
[----:B------:R-:W-:-:S03]  /*5720*/  LEA.HI R2, R7, R12, RZ, 0x7 ;  /* 0x0000000c07027211 */ /* 0x000fc600078f38ff */
[----:B------:R-:W0:Y:S01]  /*5730*/  @P0 LDC R14, c[0x0][0xbec] ;  /* 0x0002fb00ff0e0b82 */ /* 0x000e220000000800 */
[----:B------:R-:W-:Y:S02]  /*5740*/  LEA.HI R7, R7, R12, RZ, 0x2 ;  /* 0x0000000c07077211 */ /* 0x000fe400078f10ff */
[----:B------:R-:W-:Y:S02]  /*5750*/  LOP3.LUT R5, R2, 0xffffff80, RZ, 0xc0, !PT ;  /* 0xffffff8002057812 */ /* 0x000fe400078ec0ff */
[----:B------:R-:W-:Y:S02]  /*5760*/  SHF.R.S32.HI R9, RZ, 0x7, R2 ;  /* 0x00000007ff097819 */ /* 0x000fe40000011402 */
[----:B------:R-:W-:Y:S01]  /*5770*/  LOP3.LUT R7, R7, 0xfffffffc, RZ, 0xc0, !PT ;  /* 0xfffffffc07077812 */ /* 0x000fe200078ec0ff */
[----:B------:R-:W-:Y:S01]  /*5780*/  IMAD.IADD R0, R12, 0x1, -R5 ;  /* 0x000000010c007824 */ /* 0x000fe200078e0a05 */
[----:B------:R-:W-:Y:S01]  /*5790*/  LEA.HI R2, R2, R9, RZ, 0x1 ;  /* 0x0000000902027211 */ /* 0x000fe200078f08ff */
[----:B------:R-:W3:Y:S02]  /*57a0*/  LDC.64 R20, c[0x0][0xb40] ;  /* 0x0002d000ff147b82 */ /* 0x000ee40000000a00 */
[----:B------:R-:W-:Y:S01]  /*57b0*/  IMAD.IADD R7, R12, 0x1, -R7 ;  /* 0x000000010c077824 */ /* 0x000fe200078e0a07 */
[----:B------:R-:W-:-:S02]  /*57c0*/  SHF.R.S32.HI R11, RZ, 0x1f, R0 ;  /* 0x0000001fff0b7819 */ /* 0x000fc40000011400 */
[----:B------:R-:W-:Y:S02]  /*57d0*/  LOP3.LUT R2, R2, 0x3fffffe, RZ, 0xc0, !PT ;  /* 0x03fffffe02027812 */ /* 0x000fe400078ec0ff */
[----:B------:R-:W-:Y:S01]  /*57e0*/  LEA.HI R10, R11, R0, RZ, 0x2 ;  /* 0x000000000b0a7211 */ /* 0x000fe200078f10ff */
[----:B------:R-:W5:Y:S02]  /*57f0*/  @P0 LDC R17, c[0x0][0xbf0] ;  /* 0x0002fc00ff110b82 */ /* 0x000f640000000800 */
[----:B------:R-:W-:Y:S01]  /*5800*/  IMAD.IADD R2, R9, 0x1, -R2 ;  /* 0x0000000109027824 */ /* 0x000fe200078e0a02 */
[--C-:B------:R-:W-:Y:S02]  /*5810*/  SHF.R.S32.HI R4, RZ, 0x2, R10.reuse ;  /* 0x00000002ff047819 */ /* 0x100fe4000001140a */
[----:B------:R-:W-:Y:S02]  /*5820*/  SHF.R.S32.HI R5, RZ, 0x1f, R10 ;  /* 0x0000001fff057819 */ /* 0x000fe4000001140a */
[----:B------:R-:W-:Y:S01]  /*5830*/  LEA.HI R9, R7, R7, RZ, 0x1 ;  /* 0x0000000707097211 */ /* 0x000fe200078f08ff */
[----:B------:R-:W5:Y:S01]  /*5840*/  @P0 LDC R22, c[0x0][0xbec] ;  /* 0x0002fb00ff160b82 */ /* 0x000f620000000800 */
[----:B------:R-:W-:-:S02]  /*5850*/  LEA.HI R5, R5, R4, RZ, 0x3 ;  /* 0x0000000405057211 */ /* 0x000fc400078f18ff */
[----:B------:R-:W-:Y:S02]  /*5860*/  LOP3.LUT R12, R9, 0x1ffffffe, RZ, 0xc0, !PT ;  /* 0x1ffffffe090c7812 */ /* 0x000fe400078ec0ff */
[----:B------:R-:W-:-:S03]  /*5870*/  LOP3.LUT R5, R5, 0xfffffff8, RZ, 0xc0, !PT ;  /* 0xfffffff805057812 */ /* 0x000fc600078ec0ff */
[----:B------:R-:W-:Y:S01]  /*5880*/  IMAD.IADD R12, R7, 0x1, -R12 ;  /* 0x00000001070c7824 */ /* 0x000fe200078e0a0c */
[----:B------:R-:W-:Y:S01]  /*5890*/  IADD3 R5, R4, -R5, RZ ;  /* 0x8000000504057210 */ /* 0x000fe20007ffe0ff */
[----:B------:R-:W5:Y:S01]  /*58a0*/  @P0 LDC R153, c[0x0][0xbf0] ;  /* 0x0002fc00ff990b82 */ /* 0x000f620000000800 */
[----:B------:R-:W-:-:S04]  /*58b0*/  LEA.HI R4, R11, R0, RZ, 0x5 ;  /* 0x000000000b047211 */ /* 0x000fc800078f28ff */
[----:B------:R-:W-:-:S05]  /*58c0*/  SHF.R.S32.HI R4, RZ, 0x5, R4 ;  /* 0x00000005ff047819 */ /* 0x000fca0000011404 */
[----:B------:R-:W-:Y:S02]  /*58d0*/  IMAD R7, R4, 0x10, R5 ;  /* 0x0000001004077824 */ /* 0x000fe400078e0205 */
[----:B------:R-:W-:Y:S01]  /*58e0*/  IMAD.U32 R5, RZ, RZ, UR5 ;  /* 0x00000005ff057e24 */ /* 0x000fe2000f8e00ff */
[----:B------:R-:W-:Y:S01]  /*58f0*/  MOV R5, UR6 ;  /* 0x0000000600057c02 */ /* 0x000fe20008000f00 */
[----:B------:R-:W-:Y:S01]  /*5900*/  IMAD R9, R2, 0x40, R7 ;  /* 0x0000004002097824 */ /* 0x000fe200078e0207 */
[----:B------:R-:W-:Y:S01]  /*5910*/  UIMAD UR6, UR38, UR9, UR7 ;  /* 0x00000009260672a4 */ /* 0x000fe2000f8e0207 */
[----:B------:R-:W-:Y:S01]  /*5920*/  IMAD.U32 R4, RZ, RZ, UR4 ;  /* 0x00000004ff047e24 */ /* 0x000fe2000f8e00ff */
[----:B------:R-:W-:Y:S01]  /*5930*/  UIMAD.WIDE.U32 UR4, UR38, UR8, URZ ;  /* 0x00000008260472a5 */ /* 0x000fe2000f8e003f */
[----:B------:R-:W-:Y:S02]  /*5940*/  IMAD R12, R12, 0x8, R9 ;  /* 0x000000080c0c7824 */ /* 0x000fe400078e0209 */
[----:B----4-:R-:W-:Y:S01]  /*5950*/  IMAD R2, R18, UR10, RZ ;  /* 0x0000000a12027c24 */ /* 0x010fe2000f8e02ff */
[----:B------:R-:W-:Y:S01]  /*5960*/  UIADD3 UR6, UR5, UR6, URZ ;  /* 0x0000000605067290 */ /* 0x000fe2000fffe03f */
[----:B--2---:R-:W-:Y:S01]  /*5970*/  IMAD R7, R16, 0x80, R12 ;  /* 0x0000008010077824 */ /* 0x004fe200078e020c */
[----:B------:R-:W-:Y:S01]  /*5980*/  MOV R13, UR5 ;  /* 0x00000005000d7c02 */ /* 0x000fe20008000f00 */
[----:B------:R-:W-:Y:S01]  /*5990*/  IMAD.WIDE.U32 R4, R18, UR12, R4 ;  /* 0x0000000c12047c25 */ /* 0x000fe2000f8e0004 */
[----:B------:R-:W-:-:S03]  /*59a0*/  ULDC.64 UR8, c[0x0][0xb28] ;  /* 0x0002ca0000087ab9 */ /* 0x000fc60000000a00 */
[----:B------:R-:W-:Y:S02]  /*59b0*/  IMAD R18, RZ, RZ, -UR38 ;  /* 0x80000026ff127e24 */ /* 0x000fe4000f8e02ff */
[----:B------:R-:W-:Y:S02]  /*59c0*/  IMAD R15, R19, UR12, R2 ;  /* 0x0000000c130f7c24 */ /* 0x000fe4000f8e0202 */
[----:B0-----:R-:W-:-:S04]  /*59d0*/  @P0 IMAD.HI.U32 R2, R7, R14, RZ ;  /* 0x0000000e07020227 */ /* 0x001fc800078e00ff */
[C---:B---3--:R-:W-:Y:S02]  /*59e0*/  IMAD R14, R20.reuse, UR10, RZ ;  /* 0x0000000a140e7c24 */ /* 0x048fe4000f8e02ff */
[----:B-1----:R-:W-:Y:S02]  /*59f0*/  IMAD R23, R23, R18, UR11 ;  /* 0x0000000b17177e24 */ /* 0x002fe4000f8e0212 */
[----:B------:R-:W-:Y:S01]  /*5a00*/  IMAD.U32 R12, RZ, RZ, UR4 ;  /* 0x00000004ff0c7e24 */ /* 0x000fe2000f8e00ff */
[----:B------:R-:W-:Y:S01]  /*5a10*/  ULDC.64 UR4, c[0x0][0xbe0] ;  /* 0x0002f80000047ab9 */ /* 0x000fe20000000a00 */
[----:B------:R-:W-:Y:S01]  /*5a20*/  IMAD.U32 R13, RZ, RZ, UR6 ;  /* 0x00000006ff0d7e24 */ /* 0x000fe2000f8e00ff */
[----:B------:R-:W-:Y:S01]  /*5a30*/  ULDC.64 UR6, c[0x0][0xb48] ;  /* 0x0002d20000067ab9 */ /* 0x000fe20000000a00 */
[----:B------:R-:W-:Y:S01]  /*5a40*/  IMAD.MOV.U32 R11, RZ, RZ, R7 ;  /* 0x000000ffff0b7224 */ /* 0x000fe200078e0007 */
[----:B-----5:R-:W-:Y:S01]  /*5a50*/  @P0 SHF.R.U32.HI R11, RZ, R17, R2 ;  /* 0x00000011ff0b0219 */ /* 0x020fe20000011602 */
[----:B------:R-:W-:Y:S01]  /*5a60*/  IMAD R17, R21, UR12, R14 ;  /* 0x0000000c15117c24 */ /* 0x000fe2000f8e020e */
[----:B------:R-:W-:Y:S01]  /*5a70*/  SHF.R.S32.HI R14, RZ, 0x1f, R23 ;  /* 0x0000001fff0e7819 */ /* 0x000fe20000011417 */
[----:B------:R-:W-:-:S04]  /*5a80*/  IMAD.WIDE.U32 R12, R20, UR12, R12 ;  /* 0x0000000c140c7c25 */ /* 0x000fc8000f8e000c */
[----:B------:R-:W-:Y:S01]  /*5a90*/  IMAD.IADD R5, R5, 0x1, R15 ;  /* 0x0000000105057824 */ /* 0x000fe200078e020f */
[----:B------:R-:W-:Y:S01]  /*5aa0*/  MOV R15, R7 ;  /* 0x00000007000f7202 */ /* 0x000fe20000000f00 */
[----:B------:R-:W-:-:S04]  /*5ab0*/  @P0 IMAD.HI.U32 R22, R7, R22, RZ ;  /* 0x0000001607160227 */ /* 0x000fc800078e00ff */
[----:B------:R-:W-:Y:S01]  /*5ac0*/  IMAD.IADD R13, R13, 0x1, R17 ;  /* 0x000000010d0d7824 */ /* 0x000fe200078e0211 */
[----:B------:R-:W-:Y:S01]  /*5ad0*/  @P0 SHF.R.U32.HI R15, RZ, R153, R22 ;  /* 0x00000099ff0f0219 */ /* 0x000fe20000011616 */
[C---:B------:R-:W-:Y:S02]  /*5ae0*/  IMAD R2, R14.reuse, UR4, RZ ;  /* 0x000000040e027c24 */ /* 0x040fe4000f8e02ff */
[----:B------:R-:W-:Y:S02]  /*5af0*/  IMAD R17, R14, UR6, RZ ;  /* 0x000000060e117c24 */ /* 0x000fe4000f8e02ff */
[----:B------:R-:W-:-:S04]  /*5b00*/  IMAD.WIDE.U32 R4, R23, UR4, R4 ;  /* 0x0000000417047c25 */ /* 0x000fc8000f8e0004 */
[----:B------:R-:W-:Y:S01]  /*5b10*/  IMAD R14, R23, UR5, R2 ;  /* 0x00000005170e7c24 */ /* 0x000fe2000f8e0202 */
[----:B------:R-:W-:Y:S01]  /*5b20*/  IADD3 R4, P0, R11, R4, RZ ;  /* 0x000000040b047210 */ /* 0x000fe20007f1e0ff */
[C---:B------:R-:W-:Y:S01]  /*5b30*/  IMAD R19, R23.reuse, UR7, R17 ;  /* 0x0000000717137c24 */ /* 0x040fe2000f8e0211 */
[--C-:B------:R-:W-:Y:S01]  /*5b40*/  SHF.R.S32.HI R17, RZ, 0x1f, R11.reuse ;  /* 0x0000001fff117819 */ /* 0x100fe2000001140b */
[----:B------:R-:W-:Y:S01]  /*5b50*/  IMAD.MOV R11, RZ, RZ, -R11 ;  /* 0x000000ffff0b7224 */ /* 0x000fe200078e0a0b */
[----:B------:R-:W-:Y:S01]  /*5b60*/  SHF.R.S32.HI R2, RZ, 0x1f, R15 ;  /* 0x0000001fff027819 */ /* 0x000fe2000001140f */
[----:B------:R-:W-:Y:S01]  /*5b70*/  ULDC.64 UR4, c[0x0][0xb30] ;  /* 0x0002cc0000047ab9 */ /* 0x000fe20000000a00 */
[----:B------:R-:W-:Y:S01]  /*5b80*/  IMAD.WIDE.U32 R12, R23, UR6, R12 ;  /* 0x00000006170c7c25 */ /* 0x000fe2000f8e000c */
[----:B------:R-:W-:Y:S01]  /*5b90*/  IADD3.X R5, R17, R5, R14, P0, !PT ;  /* 0x0000000511057210 */ /* 0x000fe200007fe40e */
[----:B------:R-:W-:Y:S02]  /*5ba0*/  ULDC.64 UR6, c[0x0][0xbc8] ;  /* 0x0002f20000067ab9 */ /* 0x000fe40000000a00 */
[----:B------:R-:W-:-:S02]  /*5bb0*/  IMAD.MOV R18, RZ, RZ, -R15 ;  /* 0x000000ffff127224 */ /* 0x000fc400078e0a0f */
[----:B------:R-:W-:Y:S02]  /*5bc0*/  IMAD R2, R2, UR4, RZ ;  /* 0x0000000402027c24 */ /* 0x000fe4000f8e02ff */
[C---:B------:R-:W-:Y:S02]  /*5bd0*/  IMAD R11, R8.reuse, R11, R7 ;  /* 0x0000000b080b7224 */ /* 0x040fe400078e0207 */
[----:B------:R-:W-:Y:S02]  /*5be0*/  IMAD.IADD R13, R13, 0x1, R19 ;  /* 0x000000010d0d7824 */ /* 0x000fe400078e0213 */
[----:B------:R-:W-:Y:S02]  /*5bf0*/  IMAD R7, R8, R18, R7 ;  /* 0x0000001208077224 */ /* 0x000fe400078e0207 */
[C---:B------:R-:W-:Y:S01]  /*5c00*/  IMAD R17, R15.reuse, UR5, R2 ;  /* 0x000000050f117c24 */ /* 0x040fe2000f8e0202 */
[----:B------:R-:W-:Y:S01]  /*5c10*/  SHF.R.S32.HI R2, RZ, 0x1f, R11 ;  /* 0x0000001fff027819 */ /* 0x000fe2000001140b */
[----:B------:R-:W-:Y:S01]  /*5c20*/  IMAD.WIDE.U32 R12, R15, UR4, R12 ;  /* 0x000000040f0c7c25 */ /* 0x000fe2000f8e000c */
[----:B------:R-:W-:Y:S01]  /*5c30*/  SHF.R.S32.HI R14, RZ, 0x1f, R7 ;  /* 0x0000001fff0e7819 */ /* 0x000fe20000011407 */
[----:B------:R-:W0:Y:S01]  /*5c40*/  S2UR UR5, SR_CgaCtaId ;  /* 0x00000000000579c3 */ /* 0x000e220000008800 */
[----:B------:R-:W-:Y:S01]  /*5c50*/  UMOV UR4, 0x400 ;  /* 0x0000040000047882 */ /* 0x000fe20000000000 */
[----:B------:R-:W-:Y:S01]  /*5c60*/  IMAD R2, R2, UR6, RZ ;  /* 0x0000000602027c24 */ /* 0x000fe2000f8e02ff */
[----:B------:R-:W-:Y:S01]  /*5c70*/  IADD3 R13, R13, R17, RZ ;  /* 0x000000110d0d7210 */ /* 0x000fe20007ffe0ff */
[----:B------:R-:W-:-:S02]  /*5c80*/  IMAD R14, R14, UR8, RZ ;  /* 0x000000080e0e7c24 */ /* 0x000fc4000f8e02ff */
        /* <DEDUP_REMOVED lines=11> */
[----:B------:R-:W-:Y:S01]  /*5d40*/  SHFL.IDX PT, R14, R17, 0x1, 0x1c1f ;  /* 0x003c1f00110e7f89 */ /* 0x000fe200000e0000 */
[----:B------:R-:W-:Y:S01]  /*5d50*/  IMAD R11, R16, 0x80, R9 ;  /* 0x00000080100b7824 */ /* 0x000fe200078e0209 */
[----:B------:R-:W-:Y:S01]  /*5d60*/  LEA.HI.X R18, R4, UR7, R5, 0x2, P0 ;  /* 0x0000000704127c11 */ /* 0x000fe200080f1405 */
[----:B0-----:R-:W-:Y:S01]  /*5d70*/  ULEA UR4, UR5, UR4, 0x18 ;  /* 0x0000000405047291 */ /* 0x001fe2000f8ec03f */
[----:B------:R-:W-:Y:S01]  /*5d80*/  LEA.HI.X R7, R12, UR9, R7, 0x2, P1 ;  /* 0x000000090c077c11 */ /* 0x000fe200088f1407 */
[----:B------:R-:W-:Y:S01]  /*5d90*/  IMAD R8, R8, UR6, RZ ;  /* 0x0000000608087c24 */ /* 0x000fe2000f8e02ff */
[----:B------:R0:W-:Y:S01]  /*5da0*/  SHFL.IDX PT, R12, R17, RZ, 0x1c1f ;  /* 0x001c1fff110c7589 */ /* 0x0001e200000e0000 */
[----:B------:R-:W-:Y:S01]  /*5db0*/  LOP3.LUT P0, RZ, R0, 0x3, RZ, 0xc0, !PT ;  /* 0x0000000300ff7812 */ /* 0x000fe2000780c0ff */
[C---:B------:R-:W-:Y:S01]  /*5dc0*/  VIADD R9, R11.reuse, 0x8 ;  /* 0x000000080b097836 */ /* 0x040fe20000000000 */
[----:B------:R-:W-:Y:S01]  /*5dd0*/  UIADD3 UR4, UR4, 0x22820, URZ ;  /* 0x0002282004047890 */ /* 0x000fe2000fffe03f */
[----:B------:R-:W1:Y:S01]  /*5de0*/  SHFL.IDX PT, R13, R18, RZ, 0x1c1f ;  /* 0x001c1fff120d7589 */ /* 0x000e6200000e0000 */
[----:B------:R-:W-:-:S02]  /*5df0*/  ISETP.GE.OR P1, PT, R11, R8, P0 ;  /* 0x000000080b00720c */ /* 0x000fc40000726670 */
[-C--:B------:R-:W-:Y:S01]  /*5e00*/  ISETP.GE.OR P0, PT, R9, R8.reuse, P0 ;  /* 0x000000080900720c */ /* 0x080fe20000706670 */
[----:B------:R-:W2:Y:S01]  /*5e10*/  SHFL.IDX PT, R15, R18, 0x1, 0x1c1f ;  /* 0x003c1f00120f7f89 */ /* 0x000ea200000e0000 */
[----:B------:R-:W-:Y:S01]  /*5e20*/  UPRMT UR4, URZ, 0x654, UR4 ;  /* 0x000006543f047896 */ /* 0x000fe20008000004 */
[----:B------:R-:W-:Y:S02]  /*5e30*/  ISETP.GE.AND P2, PT, R11, R8, PT ;  /* 0x000000080b00720c */ /* 0x000fe40003f46270 */
[----:B0-----:R-:W-:Y:S01]  /*5e40*/  LOP3.LUT R17, R10, 0x7ffffffc, RZ, 0xc0, !PT ;  /* 0x7ffffffc0a117812 */ /* 0x001fe200078ec0ff */
[----:B------:R0:W3:Y:S03]  /*5e50*/  SHFL.IDX PT, R4, R2, RZ, 0x1c1f ;  /* 0x001c1fff02047589 */ /* 0x0000e600000e0000 */
[----:B------:R-:W-:Y:S01]  /*5e60*/  IADD3 R0, R0, -R17, RZ ;  /* 0x8000001100007210 */ /* 0x000fe20007ffe0ff */
[----:B------:R0:W4:Y:S01]  /*5e70*/  SHFL.IDX PT, R5, R7, RZ, 0x1c1f ;  /* 0x001c1fff07057589 */ /* 0x00012200000e0000 */
[----:B------:R-:W-:Y:S03]  /*5e80*/  SYNCS.ARRIVE.TRANS64.RED.A1T0 RZ, [UR4], RZ ;  /* 0x000000ffffff79a7 */ /* 0x000fe60008100404 */
[----:B------:R-:W-:Y:S01]  /*5e90*/  IMAD.SHL.U32 R0, R0, 0x2, RZ ;  /* 0x0000000200007824 */ /* 0x000fe200078e00ff */
[----:B-1----:R0:W-:Y:S04]  /*5ea0*/  @!P1 ST.E desc[UR36][R12.64], R6 ;  /* 0x000000060c009985 */ /* 0x0021e8000c101924 */
[----:B--2---:R0:W-:Y:S01]  /*5eb0*/  @!P0 ST.E desc[UR36][R14.64], R3 ;  /* 0x000000030e008985 */ /* 0x0041e2000c101924 */
[----:B------:R-:W-:Y:S05]  /*5ec0*/  @P2 BRA `(.L_x_9067) ;  /* 0x0000000800f82947 */ /* 0x000fea0003800000 */
[C---:B0-----:R-:W-:Y:S01]  /*5ed0*/  VIADD R3, R0.reuse, 0x8 ;  /* 0x0000000800037836 */ /* 0x041fe20000000000 */
[----:B------:R-:W-:Y:S01]  /*5ee0*/  ULDC UR4, c[0x0][0xac8] ;  /* 0x0002b20000047ab9 */ /* 0x000fe20000000800 */
[C---:B------:R-:W-:Y:S01]  /*5ef0*/  VIADD R6, R0.reuse, 0x10 ;  /* 0x0000001000067836 */ /* 0x040fe20000000000 */
[C---:B------:R-:W-:Y:S01]  /*5f00*/  ISETP.GE.AND P2, PT, R0.reuse, UR4, PT ;  /* 0x0000000400007c0c */ /* 0x040fe2000bf46270 */
[C---:B------:R-:W-:Y:S01]  /*5f10*/  VIADD R10, R0.reuse, 0x18 ;  /* 0x00000018000a7836 */ /* 0x040fe20000000000 */
[----:B------:R-:W-:Y:S01]  /*5f20*/  ISETP.GE.AND P3, PT, R3, UR4, PT ;  /* 0x0000000403007c0c */ /* 0x000fe2000bf66270 */
[----:B------:R-:W-:Y:S01]  /*5f30*/  VIADD R19, R0, 0x28 ;  /* 0x0000002800137836 */ /* 0x000fe20000000000 */
[----:B------:R-:W-:Y:S01]  /*5f40*/  ISETP.GE.AND P4, PT, R6, UR4, PT ;  /* 0x0000000406007c0c */ /* 0x000fe2000bf86270 */
[----:B------:R-:W-:Y:S01]  /*5f50*/  VIADD R20, R0, 0x40 ;  /* 0x0000004000147836 */ /* 0x000fe20000000000 */
[----:B------:R-:W-:Y:S01]  /*5f60*/  ISETP.GE.AND P5, PT, R10, UR4, PT ;  /* 0x000000040a007c0c */ /* 0x000fe2000bfa6270 */
[C---:B------:R-:W-:Y:S01]  /*5f70*/  VIADD R22, R0.reuse, 0x50 ;  /* 0x0000005000167836 */ /* 0x040fe20000000000 */
[C---:B------:R-:W-:Y:S01]  /*5f80*/  IADD3 R18, R0.reuse, 0x20, RZ ;  /* 0x0000002000127810 */ /* 0x040fe20007ffe0ff */
[----:B------:R-:W-:Y:S01]  /*5f90*/  VIADD R23, R0, 0x58 ;  /* 0x0000005800177836 */ /* 0x000fe20000000000 */
[----:B------:R-:W-:-:S02]  /*5fa0*/  ISETP.GE.AND P1, PT, R19, UR4, PT ;  /* 0x0000000413007c0c */ /* 0x000fc4000bf26270 */
[----:B------:R-:W-:Y:S02]  /*5fb0*/  ISETP.GE.AND P0, PT, R18, UR4, PT ;  /* 0x0000000412007c0c */ /* 0x000fe4000bf06270 */
[----:B------:R-:W-:Y:S02]  /*5fc0*/  IADD3 R21, R0, 0x48, RZ ;  /* 0x0000004800157810 */ /* 0x000fe40007ffe0ff */
[----:B------:R-:W-:Y:S02]  /*5fd0*/  @!P3 LEA.HI R3, R3, R3, RZ, 0x1 ;  /* 0x000000030303b211 */ /* 0x000fe400078f08ff */
[----:B------:R-:W-:Y:S02]  /*5fe0*/  @!P4 LEA.HI R6, R6, R6, RZ, 0x1 ;  /* 0x000000060606c211 */ /* 0x000fe400078f08ff */
[----:B------:R-:W-:Y:S02]  /*5ff0*/  @!P5 LEA.HI R10, R10, R10, RZ, 0x1 ;  /* 0x0000000a0a0ad211 */ /* 0x000fe400078f08ff */
[----:B------:R-:W-:-:S02]  /*6000*/  @!P3 LOP3.LUT R3, R3, 0xfffffffe, RZ, 0xc0, !PT ;  /* 0xfffffffe0303b812 */ /* 0x000fc400078ec0ff */
[----:B------:R-:W-:Y:S01]  /*6010*/  @!P4 LOP3.LUT R15, R6, 0xfffffffe, RZ, 0xc0, !PT ;  /* 0xfffffffe060fc812 */ /* 0x000fe200078ec0ff */
[----:B------:R-:W-:Y:S01]  /*6020*/  VIADD R6, R0, 0x38 ;  /* 0x0000003800067836 */ /* 0x000fe20000000000 */
[----:B------:R-:W-:Y:S01]  /*6030*/  @!P5 LOP3.LUT R17, R10, 0xfffffffe, RZ, 0xc0, !PT ;  /* 0xfffffffe0a11d812 */ /* 0x000fe200078ec0ff */
[--C-:B---34-:R-:W-:Y:S01]  /*6040*/  @!P2 IMAD.WIDE R10, R0, 0x4, R4.reuse ;  /* 0x00000004000aa825 */ /* 0x118fe200078e0204 */
[----:B------:R-:W-:Y:S02]  /*6050*/  ISETP.GE.AND P6, PT, R22, UR4, PT ;  /* 0x0000000416007c0c */ /* 0x000fe4000bfc6270 */
[----:B------:R-:W-:Y:S01]  /*6060*/  @!P0 LEA.HI R18, R18, R18, RZ, 0x1 ;  /* 0x0000001212128211 */ /* 0x000fe200078f08ff */
[--C-:B------:R-:W-:Y:S01]  /*6070*/  @!P3 IMAD.WIDE R12, R3, 0x4, R4.reuse ;  /* 0x00000004030cb825 */ /* 0x100fe200078e0204 */
[----:B------:R0:W-:Y:S01]  /*6080*/  @!P2 ST.E.64 desc[UR36][R10.64], R24 ;  /* 0x000000180a00a985 */ /* 0x0001e2000c101b24 */
[----:B------:R-:W-:Y:S02]  /*6090*/  @!P1 LEA.HI R19, R19, R19, RZ, 0x1 ;  /* 0x0000001313139211 */ /* 0x000fe400078f08ff */
[----:B------:R-:W-:Y:S01]  /*60a0*/  VIADD R3, R0, 0x30 ;  /* 0x0000003000037836 */ /* 0x000fe20000000000 */
[----:B------:R1:W-:Y:S01]  /*60b0*/  @!P3 ST.E.64 desc[UR36][R12.64], R28 ;  /* 0x0000001c0c00b985 */ /* 0x0003e2000c101b24 */
[----:B------:R-:W-:Y:S01]  /*60c0*/  @!P4 IMAD.WIDE R14, R15, 0x4, R4 ;  /* 0x000000040f0ec825 */ /* 0x000fe200078e0204 */
[----:B------:R-:W-:-:S02]  /*60d0*/  ISETP.GE.AND P3, PT, R6, UR4, PT ;  /* 0x0000000406007c0c */ /* 0x000fc4000bf66270 */
[----:B------:R-:W-:Y:S01]  /*60e0*/  ISETP.GE.AND P2, PT, R3, UR4, PT ;  /* 0x0000000403007c0c */ /* 0x000fe2000bf46270 */
[----:B------:R-:W-:Y:S01]  /*60f0*/  @!P5 IMAD.WIDE R16, R17, 0x4, R4 ;  /* 0x000000041110d825 */ /* 0x000fe200078e0204 */
[----:B------:R2:W-:Y:S01]  /*6100*/  @!P4 ST.E.64 desc[UR36][R14.64], R32 ;  /* 0x000000200e00c985 */ /* 0x0005e2000c101b24 */
[----:B------:R-:W-:Y:S02]  /*6110*/  ISETP.GE.AND P4, PT, R20, UR4, PT ;  /* 0x0000000414007c0c */ /* 0x000fe4000bf86270 */
[----:B------:R-:W-:Y:S01]  /*6120*/  @!P6 LEA.HI R22, R22, R22, RZ, 0x1 ;  /* 0x000000161616e211 */ /* 0x000fe200078f08ff */
[----:B------:R3:W-:Y:S01]  /*6130*/  @!P5 ST.E.64 desc[UR36][R16.64], R36 ;  /* 0x000000241000d985 */ /* 0x0007e2000c101b24 */
[----:B------:R-:W-:Y:S01]  /*6140*/  ISETP.GE.AND P5, PT, R21, UR4, PT ;  /* 0x0000000415007c0c */ /* 0x000fe2000bfa6270 */
[----:B0-----:R-:W-:Y:S01]  /*6150*/  VIADD R24, R0, 0x60 ;  /* 0x0000006000187836 */ /* 0x001fe20000000000 */
[----:B------:R-:W-:Y:S02]  /*6160*/  @!P0 LOP3.LUT R11, R18, 0xfffffffe, RZ, 0xc0, !PT ;  /* 0xfffffffe120b8812 */ /* 0x000fe400078ec0ff */
[----:B-1----:R-:W-:-:S02]  /*6170*/  @!P1 LOP3.LUT R13, R19, 0xfffffffe, RZ, 0xc0, !PT ;  /* 0xfffffffe130d9812 */ /* 0x002fc400078ec0ff */
[----:B------:R-:W-:Y:S01]  /*6180*/  @!P2 LEA.HI R3, R3, R3, RZ, 0x1 ;  /* 0x000000030303a211 */ /* 0x000fe200078f08ff */
[--C-:B------:R-:W-:Y:S01]  /*6190*/  @!P0 IMAD.WIDE R10, R11, 0x4, R4.reuse ;  /* 0x000000040b0a8825 */ /* 0x100fe200078e0204 */
[----:B------:R-:W-:Y:S02]  /*61a0*/  @!P3 LEA.HI R6, R6, R6, RZ, 0x1 ;  /* 0x000000060606b211 */ /* 0x000fe400078f08ff */
[----:B------:R-:W-:Y:S01]  /*61b0*/  @!P4 LEA.HI R20, R20, R20, RZ, 0x1 ;  /* 0x000000141414c211 */ /* 0x000fe200078f08ff */
[----:B------:R-:W-:Y:S01]  /*61c0*/  @!P1 IMAD.WIDE R12, R13, 0x4, R4 ;  /* 0x000000040d0c9825 */ /* 0x000fe200078e0204 */
[----:B------:R-:W-:Y:S01]  /*61d0*/  @!P2 LOP3.LUT R3, R3, 0xfffffffe, RZ, 0xc0, !PT ;  /* 0xfffffffe0303a812 */ /* 0x000fe200078ec0ff */
[----:B------:R0:W-:Y:S01]  /*61e0*/  @!P0 ST.E.64 desc[UR36][R10.64], R40 ;  /* 0x000000280a008985 */ /* 0x0001e2000c101b24 */
[----:B------:R-:W-:Y:S02]  /*61f0*/  @!P5 LEA.HI R21, R21, R21, RZ, 0x1 ;  /* 0x000000151515d211 */ /* 0x000fe400078f08ff */
[----:B--2---:R-:W-:Y:S01]  /*6200*/  @!P3 LOP3.LUT R15, R6, 0xfffffffe, RZ, 0xc0, !PT ;  /* 0xfffffffe060fb812 */ /* 0x004fe200078ec0ff */
[----:B------:R1:W-:Y:S01]  /*6210*/  @!P1 ST.E.64 desc[UR36][R12.64], R44 ;  /* 0x0000002c0c009985 */ /* 0x0003e2000c101b24 */
[----:B---3--:R-:W-:Y:S01]  /*6220*/  @!P4 LOP3.LUT R17, R20, 0xfffffffe, RZ, 0xc0, !PT ;  /* 0xfffffffe1411c812 */ /* 0x008fe200078ec0ff */
[----:B------:R-:W-:Y:S01]  /*6230*/  VIADD R20, R0, 0x78 ;  /* 0x0000007800147836 */ /* 0x000fe20000000000 */
[----:B------:R-:W-:-:S02]  /*6240*/  @!P5 LOP3.LUT R21, R21, 0xfffffffe, RZ, 0xc0, !PT ;  /* 0xfffffffe1515d812 */ /* 0x000fc400078ec0ff */
[----:B------:R-:W-:Y:S01]  /*6250*/  @!P6 LOP3.LUT R19, R22, 0xfffffffe, RZ, 0xc0, !PT ;  /* 0xfffffffe1613e812 */ /* 0x000fe200078ec0ff */
[----:B------:R-:W-:Y:S01]  /*6260*/  VIADD R22, R0, 0x88 ;  /* 0x0000008800167836 */ /* 0x000fe20000000000 */
[----:B------:R-:W-:Y:S02]  /*6270*/  ISETP.GE.AND P1, PT, R23, UR4, PT ;  /* 0x0000000417007c0c */ /* 0x000fe4000bf26270 */
[----:B------:R-:W-:Y:S01]  /*6280*/  ISETP.GE.AND P0, PT, R24, UR4, PT ;  /* 0x0000000418007c0c */ /* 0x000fe2000bf06270 */
[----:B0-----:R-:W-:Y:S01]  /*6290*/  @!P2 IMAD.WIDE R10, R3, 0x4, R4 ;  /* 0x00000004030aa825 */ /* 0x001fe200078e0204 */
[----:B------:R-:W-:-:S03]  /*62a0*/  IADD3 R6, R0, 0x70, RZ ;  /* 0x0000007000067810 */ /* 0x000fc60007ffe0ff */
        /* <DEDUP_REMOVED lines=8> */
[----:B------:R-:W-:Y:S01]  /*6330*/  VIADD R3, R0, 0x68 ;  /* 0x0000006800037836 */ /* 0x000fe20000000000 */
[----:B------:R3:W-:Y:S01]  /*6340*/  @!P5 ST.E.64 desc[UR36][R16.64], R60 ;  /* 0x0000003c1000d985 */ /* 0x0007e2000c101b24 */
[----:B------:R-:W-:Y:S01]  /*6350*/  @!P6 IMAD.WIDE R18, R19, 0x4, R4 ;  /* 0x000000041312e825 */ /* 0x000fe200078e0204 */
[----:B------:R-:W-:Y:S02]  /*6360*/  ISETP.GE.AND P5, PT, R20, UR4, PT ;  /* 0x0000000414007c0c */ /* 0x000fe4000bfa6270 */
[----:B------:R-:W-:Y:S01]  /*6370*/  ISETP.GE.AND P2, PT, R3, UR4, PT ;  /* 0x0000000403007c0c */ /* 0x000fe2000bf46270 */
[----:B------:R-:W-:Y:S01]  /*6380*/  VIADD R21, R0, 0x80 ;  /* 0x0000008000157836 */ /* 0x000fe20000000000 */
[----:B------:R4:W-:Y:S01]  /*6390*/  @!P6 ST.E.64 desc[UR36][R18.64], R64 ;  /* 0x000000401200e985 */ /* 0x0009e2000c101b24 */
[----:B------:R-:W-:Y:S02]  /*63a0*/  ISETP.GE.AND P6, PT, R6, UR4, PT ;  /* 0x0000000406007c0c */ /* 0x000fe4000bfc6270 */
[----:B------:R-:W-:-:S02]  /*63b0*/  @!P0 LEA.HI R24, R24, R24, RZ, 0x1 ;  /* 0x0000001818188211 */ /* 0x000fc400078f08ff */
[----:B------:R-:W-:Y:S02]  /*63c0*/  ISETP.GE.AND P4, PT, R21, UR4, PT ;  /* 0x0000000415007c0c */ /* 0x000fe4000bf86270 */
        /* <DEDUP_REMOVED lines=8> */
[----:B------:R-:W-:Y:S01]  /*6450*/  @!P2 LOP3.LUT R3, R3, 0xfffffffe, RZ, 0xc0, !PT ;  /* 0xfffffffe0303a812 */ /* 0x000fe200078ec0ff */
[----:B------:R0:W-:Y:S01]  /*6460*/  @!P1 ST.E.64 desc[UR36][R10.64], R68 ;  /* 0x000000440a009985 */ /* 0x0001e2000c101b24 */
[----:B------:R-:W-:-:S02]  /*6470*/  @!P4 LEA.HI R21, R21, R21, RZ, 0x1 ;  /* 0x000000151515c211 */ /* 0x000fc400078f08ff */
[----:B------:R-:W-:Y:S01]  /*6480*/  @!P3 LEA.HI R22, R22, R22, RZ, 0x1 ;  /* 0x000000161616b211 */ /* 0x000fe200078f08ff */
[----:B------:R1:W-:Y:S01]  /*6490*/  @!P0 ST.E.64 desc[UR36][R12.64], R72 ;  /* 0x000000480c008985 */ /* 0x0003e2000c101b24 */
[----:B--2---:R-:W-:Y:S01]  /*64a0*/  @!P6 LOP3.LUT R15, R6, 0xfffffffe, RZ, 0xc0, !PT ;  /* 0xfffffffe060fe812 */ /* 0x004fe200078ec0ff */
        /* <DEDUP_REMOVED lines=9> */
[C---:B------:R-:W-:Y:S01]  /*6540*/  VIADD R3, R0.reuse, 0xa0 ;  /* 0x000000a000037836 */ /* 0x040fe20000000000 */
[----:B------:R0:W-:Y:S01]  /*6550*/  @!P2 ST.E.64 desc[UR36][R10.64], R76 ;  /* 0x0000004c0a00a985 */ /* 0x0001e2000c101b24 */
[--C-:B-1----:R-:W-:Y:S01]  /*6560*/  @!P6 IMAD.WIDE R12, R15, 0x4, R4.reuse ;  /* 0x000000040f0ce825 */ /* 0x102fe200078e0204 */
[----:B------:R-:W-:Y:S02]  /*6570*/  IADD3 R22, R0, 0xc0, RZ ;  /* 0x000000c000167810 */ /* 0x000fe40007ffe0ff */
[----:B------:R-:W-:Y:S01]  /*6580*/  ISETP.GE.AND P2, PT, R3, UR4, PT ;  /* 0x0000000403007c0c */ /* 0x000fe2000bf46270 */
        /* <DEDUP_REMOVED lines=17> */
[----:B------:R-:W-:Y:S01]  /*66a0*/  @!P2 LOP3.LUT R3, R3, 0xfffffffe, RZ, 0xc0, !PT ;  /* 0xfffffffe0303a812 */ /* 0x000fe200078ec0ff */
[--C-:B------:R-:W-:Y:S01]  /*66b0*/  @!P0 IMAD.WIDE R10, R11, 0x4, R4.reuse ;  /* 0x000000040b0a8825 */ /* 0x100fe200078e0204 */
[----:B------:R-:W-:Y:S02]  /*66c0*/  @!P3 LEA.HI R6, R6, R6, RZ, 0x1 ;  /* 0x000000060606b211 */ /* 0x000fe400078f08ff */
[----:B------:R-:W-:Y:S01]  /*66d0*/  @!P4 LEA.HI R20, R20, R20, RZ, 0x1 ;  /* 0x000000141414c211 */ /* 0x000fe200078f08ff */
[--C-:B------:R-:W-:Y:S01]  /*66e0*/  @!P1 IMAD.WIDE R12, R13, 0x4, R4.reuse ;  /* 0x000000040d0c9825 */ /* 0x100fe200078e0204 */
[----:B------:R-:W-:Y:S01]  /*66f0*/  @!P6 LEA.HI R22, R22, R22, RZ, 0x1 ;  /* 0x000000161616e211 */ /* 0x000fe200078f08ff */
[----:B------:R0:W-:Y:S01]  /*6700*/  @!P0 ST.E.64 desc[UR36][R10.64], R96 ;  /* 0x000000600a008985 */ /* 0x0001e2000c101b24 */
[----:B------:R-:W-:Y:S01]  /*6710*/  @!P5 LEA.HI R21, R21, R21, RZ, 0x1 ;  /* 0x000000151515d211 */ /* 0x000fe200078f08ff */
[--C-:B--2---:R-:W-:Y:S01]  /*6720*/  @!P2 IMAD.WIDE R14, R3, 0x4, R4.reuse ;  /* 0x00000004030ea825 */ /* 0x104fe200078e0204 */
[----:B---3--:R-:W-:Y:S01]  /*6730*/  @!P3 LOP3.LUT R17, R6, 0xfffffffe, RZ, 0xc0, !PT ;  /* 0xfffffffe0611b812 */ /* 0x008fe200078ec0ff */
[----:B------:R1:W-:Y:S01]  /*6740*/  @!P1 ST.E.64 desc[UR36][R12.64], R100 ;  /* 0x000000640c009985 */ /* 0x0003e2000c101b24 */
[----:B----4-:R-:W-:Y:S01]  /*6750*/  @!P4 LOP3.LUT R19, R20, 0xfffffffe, RZ, 0xc0, !PT ;  /* 0xfffffffe1413c812 */ /* 0x010fe200078ec0ff */
[----:B------:R-:W-:Y:S01]  /*6760*/  VIADD R6, R0, 0xd0 ;  /* 0x000000d000067836 */ /* 0x000fe20000000000 */
[----:B------:R-:W-:Y:S01]  /*6770*/  @!P6 LOP3.LUT R3, R22, 0xfffffffe, RZ, 0xc0, !PT ;  /* 0xfffffffe1603e812 */ /* 0x000fe200078ec0ff */
[----:B------:R2:W-:Y:S01]  /*6780*/  @!P2 ST.E.64 desc[UR36][R14.64], R104 ;  /* 0x000000680e00a985 */ /* 0x0005e2000c101b24 */
[----:B------:R-:W-:Y:S01]  /*6790*/  @!P5 LOP3.LUT R21, R21, 0xfffffffe, RZ, 0xc0, !PT ;  /* 0xfffffffe1515d812 */ /* 0x000fe200078ec0ff */
[----:B------:R-:W-:Y:S01]  /*67a0*/  VIADD R20, R0, 0xd8 ;  /* 0x000000d800147836 */ /* 0x000fe20000000000 */
[----:B------:R-:W-:Y:S01]  /*67b0*/  ISETP.GE.AND P1, PT, R6, UR4, PT ;  /* 0x0000000406007c0c */ /* 0x000fe2000bf26270 */
[----:B0-----:R-:W-:-:S03]  /*67c0*/  @!P3 IMAD.WIDE R10, R17, 0x4, R4 ;  /* 0x00000004110ab825 */ /* 0x001fc600078e0204 */
[----:B------:R-:W-:Y:S01]  /*67d0*/  ISETP.GE.AND P2, PT, R20, UR4, PT ;  /* 0x0000000414007c0c */ /* 0x000fe2000bf46270 */
[--C-:B-1----:R-:W-:Y:S01]  /*67e0*/  @!P4 IMAD.WIDE R12, R19, 0x4, R4.reuse ;  /* 0x00000004130cc825 */ /* 0x102fe200078e0204 */
[----:B------:R0:W-:Y:S03]  /*67f0*/  @!P3 ST.E.64 desc[UR36][R10.64], R108 ;  /* 0x0000006c0a00b985 */ /* 0x0001e6000c101b24 */
[--C-:B------:R-:W-:Y:S01]  /*6800*/  @!P6 IMAD.WIDE R18, R3, 0x4, R4.reuse ;  /* 0x000000040312e825 */ /* 0x100fe200078e0204 */
[----:B--2---:R-:W-:Y:S01]  /*6810*/  IADD3 R14, R0, 0xe8, RZ ;  /* 0x000000e8000e7810 */ /* 0x004fe20007ffe0ff */
[----:B------:R1:W-:Y:S02]  /*6820*/  @!P4 ST.E.64 desc[UR36][R12.64], R112 ;  /* 0x000000700c00c985 */ /* 0x0003e4000c101b24 */
[----:B------:R-:W-:Y:S01]  /*6830*/  @!P1 LEA.HI R6, R6, R6, RZ, 0x1 ;  /* 0x0000000606069211 */ /* 0x000fe200078f08ff */
[----:B------:R-:W-:Y:S01]  /*6840*/  VIADD R3, R0, 0xc8 ;  /* 0x000000c800037836 */ /* 0x000fe20000000000 */
[----:B------:R-:W-:Y:S01]  /*6850*/  ISETP.GE.AND P4, PT, R14, UR4, PT ;  /* 0x000000040e007c0c */ /* 0x000fe2000bf86270 */
[----:B------:R-:W-:Y:S01]  /*6860*/  @!P5 IMAD.WIDE R16, R21, 0x4, R4 ;  /* 0x000000041510d825 */ /* 0x000fe200078e0204 */
[----:B------:R-:W-:-:S02]  /*6870*/  @!P2 LEA.HI R20, R20, R20, RZ, 0x1 ;  /* 0x000000141414a211 */ /* 0x000fc400078f08ff */
[----:B------:R-:W-:Y:S01]  /*6880*/  ISETP.GE.AND P0, PT, R3, UR4, PT ;  /* 0x0000000403007c0c */ /* 0x000fe2000bf06270 */
[C---:B------:R-:W-:Y:S01]  /*6890*/  VIADD R21, R0.reuse, 0xe0 ;  /* 0x000000e000157836 */ /* 0x040fe20000000000 */
[----:B------:R2:W-:Y:S01]  /*68a0*/  @!P5 ST.E.64 desc[UR36][R16.64], R116 ;  /* 0x000000741000d985 */ /* 0x0005e2000c101b24 */
[C---:B------:R-:W-:Y:S02]  /*68b0*/  VIADD R15, R0.reuse, 0xf0 ;  /* 0x000000f0000f7836 */ /* 0x040fe40000000000 */
[----:B0-----:R-:W-:Y:S01]  /*68c0*/  VIADD R11, R0, 0xf8 ;  /* 0x000000f8000b7836 */ /* 0x001fe20000000000 */
[----:B------:R0:W-:Y:S01]  /*68d0*/  @!P6 ST.E.64 desc[UR36][R18.64], R120 ;  /* 0x000000781200e985 */ /* 0x0001e2000c101b24 */
[----:B------:R-:W-:Y:S02]  /*68e0*/  ISETP.GE.AND P3, PT, R21, UR4, PT ;  /* 0x0000000415007c0c */ /* 0x000fe4000bf66270 */
[----:B------:R-:W-:Y:S02]  /*68f0*/  ISETP.GE.AND P5, PT, R15, UR4, PT ;  /* 0x000000040f007c0c */ /* 0x000fe4000bfa6270 */
[----:B------:R-:W-:-:S02]  /*6900*/  ISETP.GE.AND P6, PT, R11, UR4, PT ;  /* 0x000000040b007c0c */ /* 0x000fc4000bfc6270 */
[----:B------:R-:W-:Y:S02]  /*6910*/  @!P0 LEA.HI R3, R3, R3, RZ, 0x1 ;  /* 0x0000000303038211 */ /* 0x000fe400078f08ff */
[----:B------:R-:W-:Y:S02]  /*6920*/  @!P4 LEA.HI R14, R14, R14, RZ, 0x1 ;  /* 0x0000000e0e0ec211 */ /* 0x000fe400078f08ff */
[----:B------:R-:W-:Y:S02]  /*6930*/  @!P0 LOP3.LUT R3, R3, 0xfffffffe, RZ, 0xc0, !PT ;  /* 0xfffffffe03038812 */ /* 0x000fe400078ec0ff */
[----:B-1----:R-:W-:Y:S02]  /*6940*/  @!P1 LOP3.LUT R13, R6, 0xfffffffe, RZ, 0xc0, !PT ;  /* 0xfffffffe060d9812 */ /* 0x002fe400078ec0ff */
[----:B------:R-:W-:Y:S02]  /*6950*/  @!P3 LEA.HI R21, R21, R21, RZ, 0x1 ;  /* 0x000000151515b211 */ /* 0x000fe400078f08ff */
[----:B------:R-:W-:Y:S01]  /*6960*/  @!P5 LEA.HI R10, R15, R15, RZ, 0x1 ;  /* 0x0000000f0f0ad211 */ /* 0x000fe200078f08ff */
[----:B------:R-:W-:Y:S01]  /*6970*/  @!P1 IMAD.WIDE R12, R13, 0x4, R4 ;  /* 0x000000040d0c9825 */ /* 0x000fe200078e0204 */
[----:B------:R-:W-:-:S02]  /*6980*/  @!P6 LEA.HI R11, R11, R11, RZ, 0x1 ;  /* 0x0000000b0b0be211 */ /* 0x000fc400078f08ff */
[----:B------:R-:W-:Y:S02]  /*6990*/  @!P2 LOP3.LUT R15, R20, 0xfffffffe, RZ, 0xc0, !PT ;  /* 0xfffffffe140fa812 */ /* 0x000fe400078ec0ff */
[----:B--2---:R-:W-:Y:S02]  /*69a0*/  @!P3 LOP3.LUT R17, R21, 0xfffffffe, RZ, 0xc0, !PT ;  /* 0xfffffffe1511b812 */ /* 0x004fe400078ec0ff */
[----:B0-----:R-:W-:Y:S01]  /*69b0*/  @!P4 LOP3.LUT R19, R14, 0xfffffffe, RZ, 0xc0, !PT ;  /* 0xfffffffe0e13c812 */ /* 0x001fe200078ec0ff */
        /* <DEDUP_REMOVED lines=13> */
[----:B------:R1:W-:Y:S04]  /*6a90*/  @!P5 ST.E.64 desc[UR36][R20.64], R144 ;  /* 0x000000901400d985 */ /* 0x0003e8000c101b24 */
[----:B------:R1:W-:Y:S02]  /*6aa0*/  @!P6 ST.E.64 desc[UR36][R4.64], R148 ;  /* 0x000000940400e985 */ /* 0x0003e4000c101b24 */
.L_x_9067:
[----:B------:R-:W-:Y:S05]  /*6ab0*/  BSYNC B0 ;  /* 0x0000000000007941 */ /* 0x000fea0003800000 */
.L_x_9066:
[----:B------:R-:W-:Y:S01]  /*6ac0*/  ISETP.GE.AND P0, PT, R9, R8, PT ;  /* 0x000000080900720c */ /* 0x000fe20003f06270 */
[----:B0-----:R0:W2:Y:S04]  /*6ad0*/  SHFL.IDX PT, R3, R7, 0x1, 0x1c1f ;  /* 0x003c1f0007037f89 */ /* 0x0010a800000e0000 */
[----:B------:R-:W0:Y:S08]  /*6ae0*/  SHFL.IDX PT, R2, R2, 0x1, 0x1c1f ;  /* 0x003c1f0002027f89 */ /* 0x000e3000000e0000 */
[----:B------:R-:W-:Y:S05]  /*6af0*/  @P0 BRA `(.L_x_9038) ;  /* 0x0000004400b00947 */ /* 0x000fea0003800000 */
[C---:B-1-3--:R-:W-:Y:S01]  /*6b00*/  VIADD R4, R0.reuse, 0x8 ;  /* 0x0000000800047836 */ /* 0x04afe20000000000 */
[----:B------:R-:W-:Y:S01]  /*6b10*/  ULDC UR4, c[0x0][0xac8] ;  /* 0x0002b20000047ab9 */ /* 0x000fe20000000800 */
[C---:B----4-:R-:W-:Y:S01]  /*6b20*/  VIADD R5, R0.reuse, 0x10 ;  /* 0x0000001000057836 */ /* 0x050fe20000000000 */
[C---:B------:R-:W-:Y:S01]  /*6b30*/  ISETP.GE.AND P0, PT, R0.reuse, UR4, PT ;  /* 0x0000000400007c0c */ /* 0x040fe2000bf06270 */
[----:B------:R-:W-:Y:S01]  /*6b40*/  VIADD R11, R0, 0x20 ;  /* 0x00000020000b7836 */ /* 0x000fe20000000000 */
        /* <DEDUP_REMOVED lines=13> */
[----:B------:R-:W-:Y:S01]  /*6c20*/  VIADD R20, R0, 0x80 ;  /* 0x0000008000147836 */ /* 0x000fe20000000000 */
[----:B------:R-:W-:-:S02]  /*6c30*/  @!P1 LEA.HI R4, R4, R4, RZ, 0x1 ;  /* 0x0000000404049211 */ /* 0x000fc400078f08ff */
[----:B------:R-:W-:Y:S02]  /*6c40*/  @!P2 LEA.HI R5, R5, R5, RZ, 0x1 ;  /* 0x000000050505a211 */ /* 0x000fe400078f08ff */
[----:B0-----:R-:W-:Y:S02]  /*6c50*/  @!P1 LOP3.LUT R7, R4, 0xfffffffe, RZ, 0xc0, !PT ;  /* 0xfffffffe04079812 */ /* 0x001fe400078ec0ff */
[----:B------:R-:W-:Y:S01]  /*6c60*/  @!P2 LOP3.LUT R9, R5, 0xfffffffe, RZ, 0xc0, !PT ;  /* 0xfffffffe0509a812 */ /* 0x000fe200078ec0ff */
[--C-:B--2---:R-:W-:Y:S01]  /*6c70*/  @!P0 IMAD.WIDE R4, R0, 0x4, R2.reuse ;  /* 0x0000000400048825 */ /* 0x104fe200078e0202 */
[----:B------:R-:W-:Y:S02]  /*6c80*/  ISETP.GE.AND P3, PT, R15, UR4, PT ;  /* 0x000000040f007c0c */ /* 0x000fe4000bf66270 */
[----:B------:R-:W-:Y:S01]  /*6c90*/  @!P5 LEA.HI R10, R10, R10, RZ, 0x1 ;  /* 0x0000000a0a0ad211 */ /* 0x000fe200078f08ff */
        /* <DEDUP_REMOVED lines=18> */
[----:B--2---:R-:W-:Y:S01]  /*6dc0*/  @!P0 LOP3.LUT R9, R12, 0xfffffffe, RZ, 0xc0, !PT ;  /* 0xfffffffe0c098812 */ /* 0x004fe200078ec0ff */
[----:B------:R0:W-:Y:S01]  /*6dd0*/  @!P5 ST.E.64 desc[UR36][R4.64], R38 ;  /* 0x000000260400d985 */ /* 0x0001e2000c101b24 */
[----:B------:R-:W-:-:S02]  /*6de0*/  @!P1 LOP3.LUT R13, R13, 0xfffffffe, RZ, 0xc0, !PT ;  /* 0xfffffffe0d0d9812 */ /* 0x000fc400078ec0ff */
[----:B------:R-:W-:Y:S01]  /*6df0*/  @!P2 LOP3.LUT R11, R14, 0xfffffffe, RZ, 0xc0, !PT ;  /* 0xfffffffe0e0ba812 */ /* 0x000fe200078ec0ff */
[----:B------:R1:W-:Y:S01]  /*6e00*/  @!P6 ST.E.64 desc[UR36][R6.64], R42 ;  /* 0x0000002a0600e985 */ /* 0x0003e2000c101b24 */
[----:B------:R-:W-:Y:S01]  /*6e10*/  @!P3 LOP3.LUT R15, R15, 0xfffffffe, RZ, 0xc0, !PT ;  /* 0xfffffffe0f0fb812 */ /* 0x000fe200078ec0ff */
[----:B------:R-:W-:Y:S01]  /*6e20*/  VIADD R14, R0, 0x60 ;  /* 0x00000060000e7836 */ /* 0x000fe20000000000 */
        /* <DEDUP_REMOVED lines=141> */
.L_x_9065:
[----:B------:R-:W0:Y:S02]  /*7700*/  S2R R0, SR_TID.X ;  /* 0x0000000000007919 */ /* 0x000e240000002100 */
[----:B0-----:R-:W-:-:S05]  /*7710*/  VIADD R2, R0, 0xffffff80 ;  /* 0xffffff8000027836 */ /* 0x001fca0000000000 */
[----:B------:R-:W-:-:S13]  /*7720*/  ISETP.GT.AND P0, PT, R2, 0x7f, PT ;  /* 0x0000007f0200780c */ /* 0x000fda0003f04270 */
[----:B------:R-:W-:Y:S05]  /*7730*/  @P0 BRA `(.L_x_9038) ;  /* 0x0000003800a00947 */ /* 0x000fea0003800000 */
[----:B------:R-:W0:Y:S01]  /*7740*/  S2R R3, SR_CTAID.X ;  /* 0x0000000000037919 */ /* 0x000e220000002500 */
[----:B------:R-:W1:Y:S01]  /*7750*/  LDC R6, c[0x0][0xbe8] ;  /* 0x0002fa00ff067b82 */ /* 0x000e620000000800 */
[----:B------:R-:W-:Y:S01]  /*7760*/  ULDC UR4, c[0x0][0xa88] ;  /* 0x0002a20000047ab9 */ /* 0x000fe20000000800 */
[----:B0-----:R-:W-:Y:S01]  /*7770*/  LEA R0, R3, R0, 0x7 ;  /* 0x0000000003007211 */ /* 0x001fe200078e38ff */
[----:B-1----:R-:W-:-:S04]  /*7780*/  IMAD R3, R6, UR4, RZ ;  /* 0x0000000406037c24 */ /* 0x002fc8000f8e02ff */
        /* <DEDUP_REMOVED lines=17> */
[----:B------:R-:W-:-:S05]  /*78a0*/  MOV R3, UR6 ;  /* 0x0000000600037c02 */ /* 0x000fca0008000f00 */
        /* <DEDUP_REMOVED lines=29> */
[----:B------:R-:W-:Y:S02]  /*7a80*/  LEA.HI.X R5, R2, UR5, R3, 0x2, P0 ;  /* 0x0000000502057c11 */ /* 0x000fe400080f1403 */
[----:B------:R-:W-:-:S05]  /*7a90*/  MOV R3, 0xff800000 ;  /* 0xff80000000037802 */ /* 0x000fca0000000f00 */
[----:B------:R0:W-:Y:S01]  /*7aa0*/  STG.E desc[UR36][R4.64], R3 ;  /* 0x0000000304007986 */ /* 0x0001e2000c101924 */
[----:B------:R-:W-:Y:S05]  /*7ab0*/  BRA `(.L_x_9038) ;  /* 0x0000003400c07947 */ /* 0x000fea0003800000 */
.L_x_9036:
        /* <DEDUP_REMOVED lines=18> */
.L_x_9068:
[----:B------:R-:W-:Y:S01]  /*7be0*/  ULDC UR7, c[0x0][0xc50] ;  /* 0x0003140000077ab9 */ /* 0x000fe20000000800 */
[----:B------:R-:W-:Y:S01]  /*7bf0*/  UMOV UR40, UR6 ;  /* 0x0000000600287c82 */ /* 0x000fe20008000000 */
[----:B------:R-:W-:-:S11]  /*7c00*/  UISETP.NE.AND UP0, UPT, UR7, 0x1, UPT ;  /* 0x000000010700788c */ /* 0x000fd6000bf05270 */
[----:B------:R-:W-:Y:S01]  /*7c10*/  @UP0 ULDC UR4, c[0x0][0xc54] ;  /* 0x0003150000040ab9 */ /* 0x000fe20000000800 */
[----:B------:R-:W-:Y:S01]  /*7c20*/  @UP0 ULDC UR8, c[0x0][0xc58] ;  /* 0x0003160000080ab9 */ /* 0x000fe20000000800 */
[----:B------:R-:W-:-:S04]  /*7c30*/  UIMAD.WIDE.U32 UR4, UR6, UR4, URZ ;  /* 0x00000004060472a5 */ /* 0x000fc8000f8e003f */
[----:B------:R-:W-:-:S12]  /*7c40*/  @UP0 USHF.R.U32.HI UR40, URZ, UR8, UR5 ;  /* 0x000000083f280299 */ /* 0x000fd80008011605 */
.L_x_9069:
        /* <DEDUP_REMOVED lines=8> */
[----:B------:R-:W-:Y:S01]  /*7cd0*/  ULDC.64 UR4, c[0x0][0x418] ;  /* 0x0001060000047ab9 */ /* 0x000fe20000000a00 */
[----:B------:R-:W-:Y:S01]  /*7ce0*/  ULDC UR41, c[0x0][0x2f0] ;  /* 0x0000bc0000297ab9 */ /* 0x000fe20000000800 */
[----:B------:R-:W-:Y:S01]  /*7cf0*/  IMAD.MOV.U32 R31, RZ, RZ, RZ ;  /* 0x000000ffff1f7224 */ /* 0x000fe200078e00ff */
        /* <DEDUP_REMOVED lines=53> */
.L_x_9071:
[----:B------:R-:W-:Y:S02]  /*8050*/  UIMAD UR45, UR44, UR38, URZ ;  /* 0x000000262c2d72a4 */ /* 0x000fe4000f8e023f */
[----:B------:R-:W-:Y:S01]  /*8060*/  IMAD.U32 R3, RZ, RZ, UR38 ;  /* 0x00000026ff037e24 */ /* 0x000fe2000f8e00ff */
[----:B------:R-:W-:Y:S01]  /*8070*/  MOV R8, 0x1 ;  /* 0x0000000100087802 */ /* 0x000fe20000000f00 */
[----:B------:R-:W-:Y:S02]  /*8080*/  IMAD.MOV.U32 R21, RZ, RZ, RZ ;  /* 0x000000ffff157224 */ /* 0x000fe400078e00ff */
[----:B------:R-:W-:-:S05]  /*8090*/  IMAD.U32 R0, RZ, RZ, UR45 ;  /* 0x0000002dff007e24 */ /* 0x000fca000f8e00ff */
[----:B------:R-:W-:-:S04]  /*80a0*/  VIADDMNMX R0, R0, R3, UR42, PT ;  /* 0x0000002a00007e46 */ /* 0x000fc8000b800103 */
[----:B------:R-:W-:-:S13]  /*80b0*/  R2UR UR46, R0 ;  /* 0x00000000002e72ca */ /* 0x000fda00000e0000 */
        /* <DEDUP_REMOVED lines=26> */
.L_x_9072:
        /* <DEDUP_REMOVED lines=20> */
.L_x_9074:
[----:B------:R0:W1:Y:S01]  /*83a0*/  LDC.64 R14, c[0x4][R17] ;  /* 0x01000000110e7b82 */ /* 0x0000620000000a00 */
[----:B------:R-:W-:Y:S01]  /*83b0*/  ULDC.64 UR4, c[0x4][0xf0] ;  /* 0x01003c0000047ab9 */ /* 0x000fe20000000a00 */
[----:B------:R-:W-:Y:S01]  /*83c0*/  ULDC.64 UR6, c[0x4][0xf8] ;  /* 0x01003e0000067ab9 */ /* 0x000fe20000000a00 */
[----:B------:R-:W-:Y:S01]  /*83d0*/  IMAD.U32 R4, RZ, RZ, UR4 ;  /* 0x00000004ff047e24 */ /* 0x000fe2000f8e00ff */
[----:B------:R-:W-:Y:S01]  /*83e0*/  MOV R5, UR5 ;  /* 0x0000000500057c02 */ /* 0x000fe20008000f00 */
        /* <DEDUP_REMOVED lines=10> */
.L_x_9073:
[----:B------:R-:W0:Y:S01]  /*8490*/  LDC.64 R4, c[0x0][0x9f8] ;  /* 0x00027e00ff047b82 */ /* 0x000e220000000a00 */
[----:B------:R-:W-:-:S07]  /*84a0*/  IMAD.MOV.U32 R30, RZ, RZ, R33 ;  /* 0x000000ffff1e7224 */ /* 0x000fce00078e0021 */
[----:B------:R-:W1:Y:S01]  /*84b0*/  LDC R29, c[0x0][0x430] ;  /* 0x00010c00ff1d7b82 */ /* 0x000e620000000800 */
[C---:B------:R-:W-:Y:S01]  /*84c0*/  IMAD.SHL.U32 R28, R16.reuse, 0x10, RZ ;  /* 0x00000010101c7824 */ /* 0x040fe200078e00ff */
[C---:B------:R-:W-:Y:S02]  /*84d0*/  LOP3.LUT R7, R16.reuse, 0x7f, RZ, 0xc0, !PT ;  /* 0x0000007f10077812 */ /* 0x040fe400078ec0ff */
[----:B------:R-:W-:Y:S02]  /*84e0*/  MOV R9, UR46 ;  /* 0x0000002e00097c02 */ /* 0x000fe40008000f00 */
[----:B------:R-:W-:Y:S01]  /*84f0*/  LOP3.LUT R23, R23, 0xffffffbf, RZ, 0xc0, !PT ;  /* 0xffffffbf17177812 */ /* 0x000fe200078ec0ff */
[----:B------:R-:W-:Y:S01]  /*8500*/  IMAD.SHL.U32 R6, R16, 0x8, RZ ;  /* 0x0000000810067824 */ /* 0x000fe200078e00ff */
[----:B------:R-:W-:Y:S01]  /*8510*/  ULDC UR4, c[0x0][0x320] ;  /* 0x0000c80000047ab9 */ /* 0x000fe20000000800 */
[----:B0-----:R-:W-:-:S04]  /*8520*/  ISETP.NE.U32.AND P0, PT, R4, RZ, PT ;  /* 0x000000ff0400720c */ /* 0x001fc80003f05070 */
[----:B------:R-:W-:-:S13]  /*8530*/  ISETP.NE.AND.EX P0, PT, R5, RZ, PT, P0 ;  /* 0x000000ff0500720c */ /* 0x000fda0003f05300 */
[----:B------:R-:W0:Y:S02]  /*8540*/  @P0 LDC.64 R4, c[0x0][0x9f8] ;  /* 0x00027e00ff040b82 */ /* 0x000e240000000a00 */
[----:B0-----:R-:W-:-:S05]  /*8550*/  @P0 IMAD.WIDE R4, R33, 0x4, R4 ;  /* 0x0000000421040825 */ /* 0x001fca00078e0204 */
[----:B------:R0:W2:Y:S01]  /*8560*/  @P0 LDG.E R30, desc[UR36][R4.64] ;  /* 0x00000024041e0981 */ /* 0x0000a2000c1e1900 */
[----:B------:R-:W-:Y:S01]  /*8570*/  LOP3.LUT R28, R28, 0x70, RZ, 0xc0, !PT ;  /* 0x000000701c1c7812 */ /* 0x000fe200078ec0ff */
[----:B------:R-:W-:Y:S01]  /*8580*/  VIADD R9, R9, 0xffffffff ;  /* 0xffffffff09097836 */ /* 0x000fe20000000000 */
[----:B------:R-:W-:Y:S02]  /*8590*/  SHF.R.U32.HI R27, RZ, 0x3, R7 ;  /* 0x00000003ff1b7819 */ /* 0x000fe40000011607 */
[----:B-1----:R-:W-:Y:S02]  /*85a0*/  ISETP.NE.AND P1, PT, R29, 0x1, PT ;  /* 0x000000011d00780c */ /* 0x002fe40003f25270 */
[----:B------:R-:W-:-:S05]  /*85b0*/  LOP3.LUT R26, R28, R27, RZ, 0xfc, !PT ;  /* 0x0000001b1c1a7212 */ /* 0x000fca00078efcff */
[----:B------:R-:W-:-:S05]  /*85c0*/  IMAD R22, R9, 0x60, R26 ;  /* 0x0000006009167824 */ /* 0x000fca00078e021a */
[C---:B------:R-:W-:Y:S01]  /*85d0*/  ISETP.GE.AND P0, PT, R22.reuse, UR41, PT ;  /* 0x0000002916007c0c */ /* 0x040fe2000bf06270 */
[----:B------:R-:W1:Y:S01]  /*85e0*/  @P1 LDC R3, c[0x0][0x434] ;  /* 0x00010d00ff031b82 */ /* 0x000e620000000800 */
[----:B-----5:R-:W-:Y:S01]  /*85f0*/  IMAD.IADD R22, R22, 0x1, R31 ;  /* 0x0000000116167824 */ /* 0x020fe200078e021f */
[----:B------:R-:W-:Y:S02]  /*8600*/  @P1 LOP3.LUT R23, R23, 0x40, RZ, 0xfc, !PT ;  /* 0x0000004017171812 */ /* 0x000fe400078efcff */
[----:B------:R-:W-:-:S04]  /*8610*/  ISETP.GT.U32.OR P0, PT, R26, 0x5f, P0 ;  /* 0x0000005f1a00780c */ /* 0x000fc80000704470 */
[----:B0-----:R-:W0:Y:S09]  /*8620*/  @P1 LDC R5, c[0x0][0x438] ;  /* 0x00010e00ff051b82 */ /* 0x001e320000000800 */
[----:B------:R-:W3:Y:S01]  /*8630*/  @!P0 LDC.64 R10, c[0x0][0x428] ;  /* 0x00010a00ff0a8b82 */ /* 0x000ee20000000a00 */
[----:B-1----:R-:W-:-:S07]  /*8640*/  @P1 IMAD.HI.U32 R0, R22, R3, RZ ;  /* 0x0000000316001227 */ /* 0x002fce00078e00ff */
[----:B------:R-:W1:Y:S01]  /*8650*/  @!P0 LDC.64 R12, c[0x0][0x418] ;  /* 0x00010600ff0c8b82 */ /* 0x000e620000000a00 */
[----:B------:R-:W-:Y:S01]  /*8660*/  IMAD.MOV.U32 R3, RZ, RZ, R22 ;  /* 0x000000ffff037224 */ /* 0x000fe200078e0016 */
[----:B0-----:R-:W-:-:S04]  /*8670*/  @P1 SHF.R.U32.HI R3, RZ, R5, R0 ;  /* 0x00000005ff031219 */ /* 0x001fc80000011600 */
[--C-:B------:R-:W-:Y:S01]  /*8680*/  @!P0 SHF.R.S32.HI R5, RZ, 0x1f, R3.reuse ;  /* 0x0000001fff058819 */ /* 0x100fe20000011403 */
[----:B------:R-:W-:Y:S01]  /*8690*/  @!P0 IMAD.MOV.U32 R4, RZ, RZ, R3 ;  /* 0x000000ffff048224 */ /* 0x000fe200078e0003 */
[----:B--2---:R-:W-:-:S05]  /*86a0*/  SHF.R.S32.HI R25, RZ, 0x1f, R30 ;  /* 0x0000001fff197819 */ /* 0x004fca000001141e */
[----:B---3--:R-:W-:-:S04]  /*86b0*/  @!P0 IMAD R0, R25, R10, RZ ;  /* 0x0000000a19008224 */ /* 0x008fc800078e02ff */
[C---:B------:R-:W-:Y:S02]  /*86c0*/  @!P0 IMAD R15, R30.reuse, R11, R0 ;  /* 0x0000000b1e0f8224 */ /* 0x040fe400078e0200 */
[----:B------:R-:W-:-:S05]  /*86d0*/  @!P0 IMAD.WIDE.U32 R10, R30, R10, R4 ;  /* 0x0000000a1e0a8225 */ /* 0x000fca00078e0004 */
[----:B------:R-:W-:Y:S02]  /*86e0*/  @!P0 IADD3 R0, R11, R15, RZ ;  /* 0x0000000f0b008210 */ /* 0x000fe40007ffe0ff */
[----:B-1----:R-:W-:-:S04]  /*86f0*/  @!P0 LEA R4, P1, R10, R12, 0x2 ;  /* 0x0000000c0a048211 */ /* 0x002fc800078210ff */
[----:B------:R-:W-:-:S05]  /*8700*/  @!P0 LEA.HI.X R5, R10, R13, R0, 0x2, P1 ;  /* 0x0000000d0a058211 */ /* 0x000fca00008f1400 */
[----:B------:R0:W5:Y:S01]  /*8710*/  @!P0 LDG.E R4, desc[UR36][R4.64] ;  /* 0x0000002404048981 */ /* 0x000162000c1e1900 */
[----:B------:R-:W-:Y:S01]  /*8720*/  LOP3.LUT R24, R6, 0x38, RZ, 0xc0, !PT ;  /* 0x0000003806187812 */ /* 0x000fe200078ec0ff */
[----:B------:R-:W-:Y:S01]  /*8730*/  UMOV UR5, 0xffffffff ;  /* 0xffffffff00057882 */ /* 0x000fe20000000000 */
[----:B------:R-:W-:Y:S02]  /*8740*/  LOP3.LUT R23, R23, 0xffffffef, RZ, 0xc0, !PT ;  /* 0xffffffef17177812 */ /* 0x000fe400078ec0ff */
[C---:B------:R-:W-:Y:S02]  /*8750*/  LOP3.LUT R0, R24.reuse, 0x40, RZ, 0xfc, !PT ;  /* 0x0000004018007812 */ /* 0x040fe400078efcff */
[----:B------:R-:W-:Y:S02]  /*8760*/  LOP3.LUT R8, R24, 0xc0, RZ, 0xfc, !PT ;  /* 0x000000c018087812 */ /* 0x000fe400078efcff */
[----:B------:R-:W-:Y:S02]  /*8770*/  ISETP.GE.AND P1, PT, R0, UR4, PT ;  /* 0x0000000400007c0c */ /* 0x000fe4000bf26270 */
[----:B------:R-:W-:-:S04]  /*8780*/  LOP3.LUT R0, R24, 0x80, RZ, 0xfc, !PT ;  /* 0x0000008018007812 */ /* 0x000fc800078efcff */
[----:B------:R-:W-:-:S07]  /*8790*/  ISETP.GE.AND P2, PT, R0, UR4, PT ;  /* 0x0000000400007c0c */ /* 0x000fce000bf46270 */
[----:B------:R-:W-:Y:S02]  /*87a0*/  @P1 LOP3.LUT R23, R23, 0x10, RZ, 0xfc, !PT ;  /* 0x0000001017171812 */ /* 0x000fe400078efcff */
[----:B------:R-:W-:Y:S02]  /*87b0*/  ISETP.GE.AND P1, PT, R8, UR4, PT ;  /* 0x0000000408007c0c */ /* 0x000fe4000bf26270 */
[----:B------:R-:W-:-:S04]  /*87c0*/  LOP3.LUT R23, R23, 0xfffffff7, RZ, 0xc0, !PT ;  /* 0xfffffff717177812 */ /* 0x000fc800078ec0ff */
[----:B------:R-:W-:Y:S02]  /*87d0*/  @P2 LOP3.LUT R23, R23, 0x8, RZ, 0xfc, !PT ;  /* 0x0000000817172812 */ /* 0x000fe400078efcff */
[----:B------:R-:W-:Y:S02]  /*87e0*/  ISETP.GE.AND P2, PT, R24, UR4, PT ;  /* 0x0000000418007c0c */ /* 0x000fe4000bf46270 */
[----:B------:R-:W-:-:S04]  /*87f0*/  LOP3.LUT R23, R23, 0xfffffffb, RZ, 0xc0, !PT ;  /* 0xfffffffb17177812 */ /* 0x000fc800078ec0ff */
[----:B------:R-:W-:-:S04]  /*8800*/  @P1 LOP3.LUT R23, R23, 0x4, RZ, 0xfc, !PT ;  /* 0x0000000417171812 */ /* 0x000fc800078efcff */
[----:B------:R-:W-:-:S04]  /*8810*/  LOP3.LUT R23, R23, 0xfffffffe, RZ, 0xc0, !PT ;  /* 0xfffffffe17177812 */ /* 0x000fc800078ec0ff */
[----:B------:R-:W-:Y:S01]  /*8820*/  @P2 LOP3.LUT R23, R23, 0x1, RZ, 0xfc, !PT ;  /* 0x0000000117172812 */ /* 0x000fe200078efcff */
[----:B0-----:R-:W-:Y:S06]  /*8830*/  BRA.DIV UR5, `(.L_x_9075) ;  /* 0x0000002a05e07947 */ /* 0x001fec000b800000 */
.L_x_9116:
[----:B------:R-:W-:Y:S01]  /*8840*/  ULOP3.LUT UR4, UR39, 0x2, URZ, 0xfc, !UPT ;  /* 0x0000000227047892 */ /* 0x000fe2000f8efc3f */
[--C-:B-----5:R-:W-:Y:S02]  /*8850*/  @!P0 SHF.R.S32.HI R5, RZ, 0x1f, R4.reuse ;  /* 0x0000001fff058819 */ /* 0x120fe40000011404 */
[----:B------:R-:W-:Y:S02]  /*8860*/  CS2R R36, SRZ ;  /* 0x0000000000247805 */ /* 0x000fe4000001ff00 */
[----:B------:R-:W-:Y:S01]  /*8870*/  LOP3.LUT R23, R23, 0xffffffdf, RZ, 0xc0, !PT ;  /* 0xffffffdf17177812 */ /* 0x000fe200078ec0ff */
[----:B------:R-:W-:Y:S01]  /*8880*/  @!P0 IMAD.MOV.U32 R36, RZ, RZ, R4 ;  /* 0x000000ffff248224 */ /* 0x000fe200078e0004 */
[----:B------:R-:W-:Y:S01]  /*8890*/  SEL R18, RZ, 0x1, P2 ;  /* 0x00000001ff127807 */ /* 0x000fe20001000000 */
[----:B------:R-:W-:Y:S01]  /*88a0*/  @!P0 IMAD.MOV.U32 R37, RZ, RZ, R5 ;  /* 0x000000ffff258224 */ /* 0x000fe200078e0005 */
[----:B------:R-:W-:Y:S01]  /*88b0*/  MOV R34, UR4 ;  /* 0x0000000400227c02 */ /* 0x000fe20008000f00 */
[----:B------:R-:W-:Y:S01]  /*88c0*/  IMAD.U32 R19, RZ, RZ, UR40 ;  /* 0x00000028ff137e24 */ /* 0x000fe2000f8e00ff */
[----:B------:R-:W-:Y:S01]  /*88d0*/  ISETP.GT.U32.AND P0, PT, R26, 0x5f, PT ;  /* 0x0000005f1a00780c */ /* 0x000fe20003f04070 */
[----:B------:R-:W-:Y:S01]  /*88e0*/  IMAD.MOV R0, RZ, RZ, -R3 ;  /* 0x000000ffff007224 */ /* 0x000fe200078e0a03 */
[----:B------:R-:W-:-:S02]  /*88f0*/  ISETP.NE.AND P1, PT, R34, 0x3, PT ;  /* 0x000000032200780c */ /* 0x000fc40003f25270 */
[----:B------:R-:W-:Y:S01]  /*8900*/  LOP3.LUT R23, R23, 0xffffff7f, RZ, 0xc0, !PT ;  /* 0xffffff7f17177812 */ /* 0x000fe200078ec0ff */
[----:B------:R-:W-:Y:S01]  /*8910*/  IMAD R22, R29, R0, R22 ;  /* 0x000000001d167224 */ /* 0x000fe200078e0216 */
[----:B------:R-:W-:-:S07]  /*8920*/  SHF.R.S32.HI R19, RZ, 0x1f, R19 ;  /* 0x0000001fff137819 */ /* 0x000fce0000011413 */
[----:B------:R-:W-:-:S04]  /*8930*/  @P0 LOP3.LUT R23, R23, 0x80, RZ, 0xfc, !PT ;  /* 0x0000008017170812 */ /* 0x000fc800078efcff */
[----:B------:R-:W-:Y:S01]  /*8940*/  @P1 LOP3.LUT R23, R23, 0x20, RZ, 0xfc, !PT ;  /* 0x0000002017171812 */ /* 0x000fe200078efcff */
[----:B------:R-:W-:Y:S06]  /*8950*/  @!P1 BRA `(.L_x_9076) ;  /* 0x0000000000049947 */ /* 0x000fec0003800000 */
[----:B------:R-:W-:Y:S01]  /*8960*/  BPT.TRAP 0x1 ;  /* 0x000000040000795c */ /* 0x000fe20000300000 */
.L_x_9076:
[----:B------:R-:W-:-:S05]  /*8970*/  IMAD.MOV.U32 R0, RZ, RZ, 0x1 ;  /* 0x00000001ff007424 */ /* 0x000fca00078e00ff */
[----:B------:R-:W-:-:S04]  /*8980*/  SHF.L.U32 R0, R0, 0x1f, RZ ;  /* 0x0000001f00007819 */ /* 0x000fc800000006ff */
[----:B------:R-:W0:Y:S02]  /*8990*/  SYNCS.PHASECHK.TRANS64.TRYWAIT P0, [UR43+0x22840], R0 ;  /* 0x02284000ff0075a7 */ /* 0x000e24000800016b */
[----:B0-----:R-:W-:Y:S05]  /*89a0*/  @!P0 BRA `(.L_x_9077) ;  /* 0x0000002800a48947 */ /* 0x001fea0003800000 */
.L_x_9117:
[----:B------:R-:W-:Y:S01]  /*89b0*/  SHF.R.S32.HI R17, RZ, 0x1f, R22 ;  /* 0x0000001fff117819 */ /* 0x000fe20000011416 */
[----:B------:R-:W-:Y:S01]  /*89c0*/  ULDC.64 UR4, c[0x0][0x300] ;  /* 0x0000c00000047ab9 */ /* 0x000fe20000000a00 */
[----:B------:R-:W-:Y:S01]  /*89d0*/  R2UR UR6, R19 ;  /* 0x00000000130672ca */ /* 0x000fe200000e0000 */
[----:B------:R-:W-:Y:S01]  /*89e0*/  IMAD.WIDE.U32 R4, R22, UR4, RZ ;  /* 0x0000000416047c25 */ /* 0x000fe2000f8e00ff */
[----:B------:R-:W-:-:S03]  /*89f0*/  LOP3.LUT R23, R23, 0xfffffffd, RZ, 0xc0, !PT ;  /* 0xfffffffd17177812 */ /* 0x000fc600078ec0ff */
[----:B0-----:R-:W-:-:S04]  /*8a00*/  IMAD R3, R17, UR4, RZ ;  /* 0x0000000411037c24 */ /* 0x001fc8000f8e02ff */
[----:B------:R-:W-:Y:S01]  /*8a10*/  IMAD R3, R22, UR5, R3 ;  /* 0x0000000516037c24 */ /* 0x000fe2000f8e0203 */
        /* <DEDUP_REMOVED lines=19> */
[----:B------:R-:W-:Y:S02]  /*8b50*/  MOV R4, 0xffffffa0 ;  /* 0xffffffa000047802 */ /* 0x000fe40000000f00 */
[----:B------:R-:W-:-:S03]  /*8b60*/  LOP3.LUT R5, R5, 0x38, R6, 0xf8, !PT ;  /* 0x0000003805057812 */ /* 0x000fc600078ef806 */
[----:B------:R-:W-:Y:S01]  /*8b70*/  IMAD R4, R9, R4, UR41 ;  /* 0x0000002909047e24 */ /* 0x000fe2000f8e0204 */
[----:B------:R-:W-:Y:S01]  /*8b80*/  LOP3.LUT R5, R5, 0x38, R16, 0x78, !PT ;  /* 0x0000003805057812 */ /* 0x000fe200078e7810 */
[----:B------:R-:W-:Y:S01]  /*8b90*/  IMAD.SHL.U32 R16, R7, 0x8, RZ ;  /* 0x0000000807107824 */ /* 0x000fe200078e00ff */
[----:B------:R-:W-:Y:S01]  /*8ba0*/  @P2 LOP3.LUT R23, R23, 0x2, RZ, 0xfc, !PT ;  /* 0x0000000217172812 */ /* 0x000fe200078efcff */
[----:B------:R-:W-:-:S03]  /*8bb0*/  IMAD.IADD R35, R4, 0x1, -R27 ;  /* 0x0000000104237824 */ /* 0x000fc600078e0a1b */
[----:B------:R-:W-:Y:S02]  /*8bc0*/  LOP3.LUT R16, R5, 0x200, R16, 0xf8, !PT ;  /* 0x0000020005107812 */ /* 0x000fe400078ef810 */
[----:B------:R-:W-:Y:S01]  /*8bd0*/  ISETP.GE.AND P0, PT, R35, 0x1, PT ;  /* 0x000000012300780c */ /* 0x000fe20003f06270 */
[----:B------:R-:W-:-:S12]  /*8be0*/  BRA.DIV UR5, `(.L_x_9078) ;  /* 0x0000002a052c7947 */ /* 0x000fd8000b800000 */
        /* <DEDUP_REMOVED lines=19> */
[----:B------:R-:W0:Y:S03]  /*8d20*/  SHFL.IDX PT, R14, R3, 0x3, 0x181f ;  /* 0x00781f00030e7f89 */ /* 0x000e2600000e0000 */
[----:B-1----:R-:W-:Y:S02]  /*8d30*/  @P0 IMAD.X R5, RZ, RZ, R6, P1 ;  /* 0x000000ffff050224 */ /* 0x002fe400008e0606 */
        /* <DEDUP_REMOVED lines=16> */
.L_x_9131:
        /* <DEDUP_REMOVED lines=15> */
.L_x_9079:
        /* <DEDUP_REMOVED lines=23> */
.L_x_9080:
[----:B------:R-:W0:Y:S01]  /*90a0*/  LDC R3, c[0x0][0x448] ;  /* 0x00011200ff037b82 */ /* 0x000e220000000800 */
[----:B------:R-:W-:Y:S01]  /*90b0*/  R2UR UR6, R19 ;  /* 0x00000000130672ca */ /* 0x000fe200000e0000 */
[----:B------:R-:W-:Y:S01]  /*90c0*/  IMAD R0, R32, 0x80, R26 ;  /* 0x0000008020007824 */ /* 0x000fe200078e021a */
[----:B------:R-:W-:Y:S01]  /*90d0*/  ULDC.64 UR8, c[0x0][0x2d8] ;  /* 0x0000b60000087ab9 */ /* 0x000fe20000000a00 */
[----:B------:R-:W-:Y:S01]  /*90e0*/  SHF.R.S32.HI R8, RZ, 0x1f, R33 ;  /* 0x0000001fff087819 */ /* 0x000fe20000011421 */
[----:B------:R-:W-:Y:S02]  /*90f0*/  UIMAD.WIDE.U32 UR4, UR40, UR8, URZ ;  /* 0x00000008280472a5 */ /* 0x000fe4000f8e003f */
[----:B------:R-:W-:-:S07]  /*9100*/  MOV R9, R0 ;  /* 0x0000000000097202 */ /* 0x000fce0000000f00 */
[----:B------:R-:W-:-:S04]  /*9110*/  UIMAD UR6, UR6, UR8, URZ ;  /* 0x00000008060672a4 */ /* 0x000fc8000f8e023f */
[----:B------:R-:W-:-:S03]  /*9120*/  UIMAD UR6, UR40, UR9, UR6 ;  /* 0x00000009280672a4 */ /* 0x000fc6000f8e0206 */
[----:B------:R-:W-:Y:S01]  /*9130*/  ULDC.64 UR8, c[0x0][0x2e0] ;  /* 0x0000b80000087ab9 */ /* 0x000fe20000000a00 */
[----:B------:R-:W-:Y:S01]  /*9140*/  UIADD3 UR6, UR5, UR6, URZ ;  /* 0x0000000605067290 */ /* 0x000fe2000fffe03f */
[----:B------:R-:W-:Y:S01]  /*9150*/  IMAD R8, R8, UR8, RZ ;  /* 0x0000000808087c24 */ /* 0x000fe2000f8e02ff */
[----:B0-----:R-:W-:-:S03]  /*9160*/  ISETP.NE.AND P0, PT, R3, 0x1, PT ;  /* 0x000000010300780c */ /* 0x001fc60003f05270 */
[----:B------:R-:W-:-:S10]  /*9170*/  IMAD R11, R33, UR9, R8 ;  /* 0x00000009210b7c24 */ /* 0x000fd4000f8e0208 */
[----:B------:R-:W0:Y:S08]  /*9180*/  @P0 LDC R5, c[0x0][0x44c] ;  /* 0x00011300ff050b82 */ /* 0x000e300000000800 */
[----:B------:R-:W1:Y:S01]  /*9190*/  @P0 LDC R7, c[0x0][0x450] ;  /* 0x00011400ff070b82 */ /* 0x000e620000000800 */
[----:B0-----:R-:W-:-:S04]  /*91a0*/  @P0 IMAD.HI.U32 R4, R0, R5, RZ ;  /* 0x0000000500040227 */ /* 0x001fc800078e00ff */
[----:B------:R-:W-:Y:S01]  /*91b0*/  IMAD.U32 R5, RZ, RZ, UR5 ;  /* 0x00000005ff057e24 */ /* 0x000fe2000f8e00ff */
[----:B-1----:R-:W-:Y:S01]  /*91c0*/  @P0 SHF.R.U32.HI R9, RZ, R7, R4 ;  /* 0x00000007ff090219 */ /* 0x002fe20000011604 */
[----:B------:R-:W-:Y:S01]  /*91d0*/  IMAD.U32 R4, RZ, RZ, UR4 ;  /* 0x00000004ff047e24 */ /* 0x000fe2000f8e00ff */
[----:B------:R-:W-:Y:S01]  /*91e0*/  ULDC.64 UR4, c[0x0][0x2d0] ;  /* 0x0000b40000047ab9 */ /* 0x000fe20000000a00 */
[----:B------:R-:W-:-:S03]  /*91f0*/  IMAD.U32 R7, RZ, RZ, UR6 ;  /* 0x00000006ff077e24 */ /* 0x000fc6000f8e00ff */
[----:B------:R-:W-:-:S05]  /*9200*/  MOV R6, R4 ;  /* 0x0000000400067202 */ /* 0x000fca0000000f00 */
[----:B------:R-:W-:Y:S01]  /*9210*/  IMAD.WIDE.U32 R4, R33, UR8, R6 ;  /* 0x0000000821047c25 */ /* 0x000fe2000f8e0006 */
[----:B------:R-:W-:-:S03]  /*9220*/  SHF.R.S32.HI R6, RZ, 0x1f, R9 ;  /* 0x0000001fff067819 */ /* 0x000fc60000011409 */
[----:B------:R-:W-:Y:S02]  /*9230*/  IMAD.MOV R7, RZ, RZ, -R9 ;  /* 0x000000ffff077224 */ /* 0x000fe400078e0a09 */
[----:B------:R-:W-:Y:S02]  /*9240*/  IMAD.IADD R5, R5, 0x1, R11 ;  /* 0x0000000105057824 */ /* 0x000fe400078e020b */
[----:B------:R-:W-:Y:S02]  /*9250*/  IMAD R7, R3, R7, R0 ;  /* 0x0000000703077224 */ /* 0x000fe400078e0200 */
[----:B------:R-:W-:Y:S02]  /*9260*/  IMAD R6, R6, UR4, RZ ;  /* 0x0000000406067c24 */ /* 0x000fe4000f8e02ff */
[----:B------:R-:W-:Y:S01]  /*9270*/  IMAD.WIDE.U32 R4, R9, UR4, R4 ;  /* 0x0000000409047c25 */ /* 0x000fe2000f8e0004 */
[----:B------:R-:W-:-:S03]  /*9280*/  SHF.R.S32.HI R0, RZ, 0x1f, R7 ;  /* 0x0000001fff007819 */ /* 0x000fc60000011407 */
[----:B------:R-:W-:Y:S01]  /*9290*/  IMAD R11, R9, UR5, R6 ;  /* 0x00000005090b7c24 */ /* 0x000fe2000f8e0206 */
[----:B------:R-:W-:Y:S02]  /*92a0*/  ULDC.64 UR4, c[0x0][0x2c8] ;  /* 0x0000b20000047ab9 */ /* 0x000fe40000000a00 */
[----:B------:R-:W-:Y:S02]  /*92b0*/  IMAD R0, R0, UR4, RZ ;  /* 0x0000000400007c24 */ /* 0x000fe4000f8e02ff */
[----:B------:R-:W-:Y:S02]  /*92c0*/  IMAD.IADD R5, R5, 0x1, R11 ;  /* 0x0000000105057824 */ /* 0x000fe400078e020b */
[C---:B------:R-:W-:Y:S02]  /*92d0*/  IMAD R9, R7.reuse, UR5, R0 ;  /* 0x0000000507097c24 */ /* 0x040fe4000f8e0200 */
[----:B------:R-:W-:Y:S01]  /*92e0*/  IMAD.WIDE.U32 R4, R7, UR4, R4 ;  /* 0x0000000407047c25 */ /* 0x000fe2000f8e0004 */
[----:B------:R-:W-:-:S04]  /*92f0*/  ULDC.64 UR4, c[0x0][0x280] ;  /* 0x0000a00000047ab9 */ /* 0x000fc80000000a00 */
[----:B------:R-:W-:Y:S02]  /*9300*/  IADD3 R5, R5, R9, RZ ;  /* 0x0000000905057210 */ /* 0x000fe40007ffe0ff */
[----:B------:R-:W-:Y:S01]  /*9310*/  LEA R6, P0, R4, UR4, 0x1 ;  /* 0x0000000404067c11 */ /* 0x000fe2000f8008ff */
[----:B------:R-:W-:Y:S02]  /*9320*/  ULDC UR4, c[0x0][0x2b8] ;  /* 0x0000ae0000047ab9 */ /* 0x000fe40000000800 */
[----:B------:R-:W-:Y:S02]  /*9330*/  ISETP.GE.AND P1, PT, R24, UR4, PT ;  /* 0x0000000418007c0c */ /* 0x000fe4000bf26270 */
[----:B------:R-:W-:Y:S01]  /*9340*/  LEA.HI.X R0, R4, UR5, R5, 0x1, P0 ;  /* 0x0000000504007c11 */ /* 0x000fe200080f0c05 */
[----:B------:R-:W-:-:S03]  /*9350*/  UMOV UR5, 0xffffffff ;  /* 0xffffffff00057882 */ /* 0x000fc60000000000 */
[----:B------:R-:W-:Y:S07]  /*9360*/  BRA.DIV UR5, `(.L_x_9081) ;  /* 0x0000002605fc7947 */ /* 0x000fee000b800000 */
[----:B------:R-:W0:Y:S01]  /*9370*/  SHFL.IDX PT, R14, R6, RZ, 0x181f ;  /* 0x00181fff060e7589 */ /* 0x000e2200000e0000 */
[----:B------:R-:W-:Y:S01]  /*9380*/  ULDC UR4, c[0x0][0x288] ;  /* 0x0000a20000047ab9 */ /* 0x000fe20000000800 */
[----:B------:R-:W-:Y:S02]  /*9390*/  IMAD R32, R32, 0x80, R27 ;  /* 0x0000008020207824 */ /* 0x000fe400078e021b */
[----:B------:R-:W1:Y:S01]  /*93a0*/  SHFL.IDX PT, R4, R0, RZ, 0x181f ;  /* 0x00181fff00047589 */ /* 0x000e6200000e0000 */
[----:B------:R-:W-:Y:S02]  /*93b0*/  IMAD R3, R3, UR4, RZ ;  /* 0x0000000403037c24 */ /* 0x000fe4000f8e02ff */
[C---:B------:R-:W-:Y:S01]  /*93c0*/  IADD3 R8, R32.reuse, 0x10, RZ ;  /* 0x0000001020087810 */ /* 0x040fe20007ffe0ff */
[----:B------:R-:W-:Y:S02]  /*93d0*/  SHFL.IDX PT, R7, R0, 0x1, 0x181f ;  /* 0x00381f0000077f89 */ /* 0x000fe400000e0000 */
[----:B------:R-:W-:-:S13]  /*93e0*/  ISETP.GE.AND P0, PT, R32, R3, PT ;  /* 0x000000032000720c */ /* 0x000fda0003f06270 */
[----:B------:R-:W-:Y:S02]  /*93f0*/  @!P0 LEA R9, R16, UR43, 0x1 ;  /* 0x0000002b10098c11 */ /* 0x000fe4000f8e08ff */
[----:B0-----:R-:W-:-:S05]  /*9400*/  @!P0 LEA R14, P2, R24, R14, 0x1 ;  /* 0x0000000e180e8211 */ /* 0x001fca00078408ff */
[----:B-1----:R-:W-:Y:S02]  /*9410*/  @!P0 IMAD.X R5, RZ, RZ, R4, P2 ;  /* 0x000000ffff058224 */ /* 0x002fe400010e0604 */
[----:B------:R-:W-:Y:S02]  /*9420*/  @!P0 IMAD.MOV.U32 R4, RZ, RZ, R14 ;  /* 0x000000ffff048224 */ /* 0x000fe400078e000e */
[----:B------:R-:W0:Y:S04]  /*9430*/  SHFL.IDX PT, R14, R6, 0x1, 0x181f ;  /* 0x00381f00060e7f89 */ /* 0x000e2800000e0000 */
[----:B------:R0:W-:Y:S01]  /*9440*/  @!P0 LDGSTS.E.BYPASS.LTC128B.128 [R9+0x18400], desc[UR36][R4.64], !P1 ;  /* 0x1840000004098fae */ /* 0x0001e2000c901d64 */
[----:B------:R-:W-:Y:S01]  /*9450*/  ISETP.GE.AND P0, PT, R8, R3, PT ;  /* 0x000000030800720c */ /* 0x000fe20003f06270 */
[----:B------:R-:W-:-:S12]  /*9460*/  VIADD R8, R32, 0x20 ;  /* 0x0000002020087836 */ /* 0x000fd80000000000 */
[----:B------:R-:W-:Y:S02]  /*9470*/  @!P0 LEA R21, R16, UR43, 0x1 ;  /* 0x0000002b10158c11 */ /* 0x000fe4000f8e08ff */
[----:B0-----:R-:W-:Y:S02]  /*9480*/  @!P0 LEA R4, P2, R24, R14, 0x1 ;  /* 0x0000000e18048211 */ /* 0x001fe400078408ff */
[----:B------:R-:W0:Y:S03]  /*9490*/  SHFL.IDX PT, R14, R6, 0x2, 0x181f ;  /* 0x00581f00060e7f89 */ /* 0x000e2600000e0000 */
[----:B------:R-:W-:Y:S02]  /*94a0*/  @!P0 IMAD.X R5, RZ, RZ, R7, P2 ;  /* 0x000000ffff058224 */ /* 0x000fe400010e0607 */
[----:B------:R-:W1:Y:S04]  /*94b0*/  SHFL.IDX PT, R7, R0, 0x2, 0x181f ;  /* 0x00581f0000077f89 */ /* 0x000e6800000e0000 */
[----:B------:R0:W-:Y:S01]  /*94c0*/  @!P0 LDGSTS.E.BYPASS.LTC128B.128 [R21+0x18c00], desc[UR36][R4.64], !P1 ;  /* 0x18c0000004158fae */ /* 0x0001e2000c901d64 */
[----:B------:R-:W-:-:S02]  /*94d0*/  ISETP.GE.AND P0, PT, R8, R3, PT ;  /* 0x000000030800720c */ /* 0x000fc40003f06270 */
[----:B------:R-:W-:-:S11]  /*94e0*/  IADD3 R8, R32, 0x30, RZ ;  /* 0x0000003020087810 */ /* 0x000fd60007ffe0ff */
[----:B------:R-:W-:Y:S02]  /*94f0*/  @!P0 LEA R9, R16, UR43, 0x1 ;  /* 0x0000002b10098c11 */ /* 0x000fe4000f8e08ff */
[----:B0-----:R-:W-:Y:S02]  /*9500*/  @!P0 LEA R4, P2, R24, R14, 0x1 ;  /* 0x0000000e18048211 */ /* 0x001fe400078408ff */
[----:B------:R-:W0:Y:S03]  /*9510*/  SHFL.IDX PT, R14, R6, 0x3, 0x181f ;  /* 0x00781f00060e7f89 */ /* 0x000e2600000e0000 */
[----:B-1----:R-:W-:Y:S02]  /*9520*/  @!P0 IMAD.X R5, RZ, RZ, R7, P2 ;  /* 0x000000ffff058224 */ /* 0x002fe400010e0607 */
[----:B------:R-:W1:Y:S04]  /*9530*/  SHFL.IDX PT, R7, R0, 0x3, 0x181f ;  /* 0x00781f0000077f89 */ /* 0x000e6800000e0000 */
[----:B------:R0:W-:Y:S01]  /*9540*/  @!P0 LDGSTS.E.BYPASS.LTC128B.128 [R9+0x19400], desc[UR36][R4.64], !P1 ;  /* 0x1940000004098fae */ /* 0x0001e2000c901d64 */
[----:B------:R-:W-:Y:S01]  /*9550*/  ISETP.GE.AND P0, PT, R8, R3, PT ;  /* 0x000000030800720c */ /* 0x000fe20003f06270 */
[----:B------:R-:W-:-:S12]  /*9560*/  VIADD R8, R32, 0x40 ;  /* 0x0000004020087836 */ /* 0x000fd80000000000 */
[----:B------:R-:W-:Y:S02]  /*9570*/  @!P0 LEA R21, R16, UR43, 0x1 ;  /* 0x0000002b10158c11 */ /* 0x000fe4000f8e08ff */
[----:B0-----:R-:W-:Y:S02]  /*9580*/  @!P0 LEA R4, P2, R24, R14, 0x1 ;  /* 0x0000000e18048211 */ /* 0x001fe400078408ff */
[----:B------:R-:W0:Y:S03]  /*9590*/  SHFL.IDX PT, R14, R6, 0x4, 0x181f ;  /* 0x00981f00060e7f89 */ /* 0x000e2600000e0000 */
[----:B-1----:R-:W-:Y:S02]  /*95a0*/  @!P0 IMAD.X R5, RZ, RZ, R7, P2 ;  /* 0x000000ffff058224 */ /* 0x002fe400010e0607 */
        /* <DEDUP_REMOVED lines=25> */
.L_x_9148:
[----:B------:R-:W-:Y:S01]  /*9740*/  IADD3 R32, R32, 0x70, RZ ;  /* 0x0000007020207810 */ /* 0x000fe20007ffe0ff */
[----:B0-----:R-:W-:-:S03]  /*9750*/  IMAD.MOV.U32 R0, RZ, RZ, 0x1 ;  /* 0x00000001ff007424 */ /* 0x001fc600078e00ff */
[----:B------:R-:W-:Y:S02]  /*9760*/  ISETP.GE.AND P0, PT, R32, R3, PT ;  /* 0x000000032000720c */ /* 0x000fe40003f06270 */
[----:B------:R-:W-:-:S11]  /*9770*/  SHF.L.U32 R0, R0, 0x1f, RZ ;  /* 0x0000001f00007819 */ /* 0x000fd600000006ff */
[----:B--2---:R-:W-:Y:S02]  /*9780*/  @!P0 LEA R4, P2, R24, R14, 0x1 ;  /* 0x0000000e18048211 */ /* 0x004fe400078408ff */
        /* <DEDUP_REMOVED lines=13> */
.L_x_9149:
[----:B------:R-:W-:-:S13]  /*9860*/  ISETP.NE.AND P0, PT, R34, 0x3, PT ;  /* 0x000000032200780c */ /* 0x000fda0003f05270 */
[----:B------:R-:W-:Y:S05]  /*9870*/  @!P0 BRA `(.L_x_9083) ;  /* 0x0000000000048947 */ /* 0x000fea0003800000 */
[----:B------:R-:W-:Y:S01]  /*9880*/  BPT.TRAP 0x1 ;  /* 0x000000040000795c */ /* 0x000fe20000300000 */
.L_x_9083:
[----:B------:R-:W1:Y:S02]  /*9890*/  SYNCS.PHASECHK.TRANS64.TRYWAIT P0, [UR43+0x22860], R0 ;  /* 0x02286000ff0075a7 */ /* 0x000e64000800016b */
[----:B-1----:R-:W-:Y:S05]  /*98a0*/  @!P0 BRA `(.L_x_9084) ;  /* 0x0000002c00188947 */ /* 0x002fea0003800000 */
.L_x_9150:
[----:B------:R-:W-:Y:S01]  /*98b0*/  ULDC.64 UR4, c[0x0][0x328] ;  /* 0x0000ca0000047ab9 */ /* 0x000fe20000000a00 */
[----:B------:R-:W-:Y:S01]  /*98c0*/  ULDC.64 UR6, c[0x0][0x338] ;  /* 0x0000ce0000067ab9 */ /* 0x000fe20000000a00 */
[----:B------:R-:W-:Y:S01]  /*98d0*/  IMAD R17, R17, UR4, RZ ;  /* 0x0000000411117c24 */ /* 0x000fe2000f8e02ff */
[----:B------:R-:W-:Y:S01]  /*98e0*/  LOP3.LUT P3, RZ, R23, 0x10, RZ, 0xc0, !PT ;  /* 0x0000001017ff7812 */ /* 0x000fe2000786c0ff */
[C---:B------:R-:W-:Y:S01]  /*98f0*/  IMAD.WIDE.U32 R4, R22.reuse, UR4, RZ ;  /* 0x0000000416047c25 */ /* 0x040fe2000f8e00ff */
[----:B------:R-:W-:Y:S02]  /*9900*/  R2UR UR4, R19 ;  /* 0x00000000130472ca */ /* 0x000fe400000e0000 */
[C---:B------:R-:W-:Y:S01]  /*9910*/  LOP3.LUT P2, RZ, R23.reuse, 0x8, RZ, 0xc0, !PT ;  /* 0x0000000817ff7812 */ /* 0x040fe2000784c0ff */
[----:B------:R-:W-:Y:S01]  /*9920*/  IMAD R17, R22, UR5, R17 ;  /* 0x0000000516117c24 */ /* 0x000fe2000f8e0211 */
[----:B------:R-:W-:Y:S01]  /*9930*/  LOP3.LUT P1, RZ, R23, 0x4, RZ, 0xc0, !PT ;  /* 0x0000000417ff7812 */ /* 0x000fe2000782c0ff */
[----:B0-----:R-:W-:Y:S01]  /*9940*/  IMAD R3, R37, UR6, RZ ;  /* 0x0000000625037c24 */ /* 0x001fe2000f8e02ff */
[----:B------:R-:W-:Y:S01]  /*9950*/  SEL R0, RZ, 0x4, P2 ;  /* 0x00000004ff007807 */ /* 0x000fe20001000000 */
[----:B------:R-:W-:Y:S01]  /*9960*/  IMAD.IADD R5, R5, 0x1, R17 ;  /* 0x0000000105057824 */ /* 0x000fe200078e0211 */
[----:B------:R-:W-:Y:S01]  /*9970*/  SEL R7, RZ, 0x8, P1 ;  /* 0x00000008ff077807 */ /* 0x000fe20000800000 */
[C---:B------:R-:W-:Y:S01]  /*9980*/  IMAD R3, R36.reuse, UR7, R3 ;  /* 0x0000000724037c24 */ /* 0x040fe2000f8e0203 */
[----:B------:R-:W-:Y:S01]  /*9990*/  LOP3.LUT P4, RZ, R23, 0x1, RZ, 0xc0, !PT ;  /* 0x0000000117ff7812 */ /* 0x000fe2000788c0ff */
[----:B------:R-:W-:Y:S01]  /*99a0*/  IMAD.WIDE.U32 R4, R36, UR6, R4 ;  /* 0x0000000624047c25 */ /* 0x000fe2000f8e0004 */
[----:B------:R-:W-:-:S02]  /*99b0*/  ULDC.64 UR6, c[0x0][0x330] ;  /* 0x0000cc0000067ab9 */ /* 0x000fc40000000a00 */
[----:B------:R-:W-:Y:S02]  /*99c0*/  UIMAD UR4, UR4, UR6, URZ ;  /* 0x00000006040472a4 */ /* 0x000fe4000f8e023f */
[----:B------:R-:W-:Y:S01]  /*99d0*/  IADD3 R5, R5, R3, RZ ;  /* 0x0000000305057210 */ /* 0x000fe20007ffe0ff */
[----:B------:R-:W-:Y:S01]  /*99e0*/  IMAD.U32 R3, RZ, RZ, UR6 ;  /* 0x00000006ff037e24 */ /* 0x000fe2000f8e00ff */
[----:B------:R-:W-:-:S03]  /*99f0*/  UIMAD UR4, UR40, UR7, UR4 ;  /* 0x00000007280472a4 */ /* 0x000fc6000f8e0204 */
[----:B------:R-:W-:Y:S01]  /*9a00*/  IMAD.WIDE.U32 R4, R3, UR40, R4 ;  /* 0x0000002803047c25 */ /* 0x000fe2000f8e0004 */
[----:B------:R-:W-:-:S03]  /*9a10*/  ULDC.64 UR6, c[0x0][0x318] ;  /* 0x0000c60000067ab9 */ /* 0x000fc60000000a00 */
[----:B------:R-:W-:Y:S01]  /*9a20*/  VIADD R3, R5, UR4 ;  /* 0x0000000405037c36 */ /* 0x000fe20008000000 */
[----:B------:R-:W-:Y:S01]  /*9a30*/  SEL R5, RZ, 0x2, P3 ;  /* 0x00000002ff057807 */ /* 0x000fe20001800000 */
[----:B------:R-:W-:Y:S01]  /*9a40*/  UMOV UR4, 0xffffffff ;  /* 0xffffffff00047882 */ /* 0x000fe20000000000 */
[----:B------:R-:W-:Y:S02]  /*9a50*/  LEA R17, P0, R4, UR6, 0x1 ;  /* 0x0000000604117c11 */ /* 0x000fe4000f8008ff */
[----:B------:R-:W-:Y:S02]  /*9a60*/  IADD3 R0, R0, R5, R18 ;  /* 0x0000000500007210 */ /* 0x000fe40007ffe012 */
[----:B------:R-:W-:-:S03]  /*9a70*/  LEA.HI.X R3, R4, UR7, R3, 0x1, P0 ;  /* 0x0000000704037c11 */ /* 0x000fc600080f0c03 */
[----:B------:R-:W-:Y:S01]  /*9a80*/  IMAD.IADD R6, R0, 0x1, R7 ;  /* 0x0000000100067824 */ /* 0x000fe200078e0207 */
[----:B------:R-:W-:Y:S06]  /*9a90*/  BRA.DIV UR4, `(.L_x_9085) ;  /* 0x0000002a04b47947 */ /* 0x000fec000b800000 */
[----:B------:R-:W0:Y:S01]  /*9aa0*/  SHFL.IDX PT, R14, R17, RZ, 0x181f ;  /* 0x00181fff110e7589 */ /* 0x000e2200000e0000 */
[----:B------:R-:W-:Y:S02]  /*9ab0*/  SHF.L.U32 R24, R24, 0x1, RZ ;  /* 0x0000000118187819 */ /* 0x000fe400000006ff */
[----:B------:R-:W-:Y:S01]  /*9ac0*/  LEA R21, R16, UR43, 0x1 ;  /* 0x0000002b10157c11 */ /* 0x000fe2000f8e08ff */
[----:B------:R-:W1:Y:S01]  /*9ad0*/  SHFL.IDX PT, R0, R3, RZ, 0x181f ;  /* 0x00181fff03007589 */ /* 0x000e6200000e0000 */
[C---:B------:R-:W-:Y:S02]  /*9ae0*/  LOP3.LUT P2, RZ, R6.reuse, 0x2, RZ, 0xc0, !PT ;  /* 0x0000000206ff7812 */ /* 0x040fe4000784c0ff */
[----:B------:R-:W-:Y:S02]  /*9af0*/  LOP3.LUT P1, RZ, R6, 0x4, RZ, 0xc0, !PT ;  /* 0x0000000406ff7812 */ /* 0x000fe4000782c0ff */
[----:B0-----:R-:W-:Y:S02]  /*9b00*/  IADD3 R4, P0, R14, R24, RZ ;  /* 0x000000180e047210 */ /* 0x001fe40007f1e0ff */
[----:B------:R-:W0:Y:S03]  /*9b10*/  SHFL.IDX PT, R14, R17, 0x1, 0x181f ;  /* 0x00381f00110e7f89 */ /* 0x000e2600000e0000 */
[----:B-1----:R-:W-:-:S02]  /*9b20*/  IMAD.X R5, RZ, RZ, R0, P0 ;  /* 0x000000ffff057224 */ /* 0x002fc400000e0600 */
[----:B------:R-:W1:Y:S01]  /*9b30*/  SHFL.IDX PT, R0, R3, 0x1, 0x181f ;  /* 0x00381f0003007f89 */ /* 0x000e6200000e0000 */
[----:B0-----:R-:W-:-:S03]  /*9b40*/  IADD3 R10, P0, R14, R24, RZ ;  /* 0x000000180e0a7210 */ /* 0x001fc60007f1e0ff */
[----:B------:R-:W0:Y:S02]  /*9b50*/  SHFL.IDX PT, R14, R17, 0x2, 0x181f ;  /* 0x00581f00110e7f89 */ /* 0x000e2400000e0000 */
[----:B-1----:R-:W-:Y:S02]  /*9b60*/  IMAD.X R11, RZ, RZ, R0, P0 ;  /* 0x000000ffff0b7224 */ /* 0x002fe400000e0600 */
[----:B------:R-:W1:Y:S01]  /*9b70*/  SHFL.IDX PT, R0, R3, 0x2, 0x181f ;  /* 0x00581f0003007f89 */ /* 0x000e6200000e0000 */
[----:B0-----:R-:W-:-:S03]  /*9b80*/  IADD3 R8, P0, R14, R24, RZ ;  /* 0x000000180e087210 */ /* 0x001fc60007f1e0ff */
[----:B------:R-:W0:Y:S02]  /*9b90*/  SHFL.IDX PT, R14, R17, 0x3, 0x181f ;  /* 0x00781f00110e7f89 */ /* 0x000e2400000e0000 */
[----:B-1----:R-:W-:Y:S01]  /*9ba0*/  IMAD.X R9, RZ, RZ, R0, P0 ;  /* 0x000000ffff097224 */ /* 0x002fe200000e0600 */
[----:B------:R-:W-:Y:S01]  /*9bb0*/  ISETP.LT.OR P0, PT, R35, 0x1, P4 ;  /* 0x000000012300780c */ /* 0x000fe20002701670 */
[----:B------:R-:W1:-:S12]  /*9bc0*/  SHFL.IDX PT, R0, R3, 0x3, 0x181f ;  /* 0x00781f0003007f89 */ /* 0x000e5800000e0000 */
[----:B------:R-:W-:Y:S01]  /*9bd0*/  LDGSTS.E.BYPASS.LTC128B.128 [R21+0x400], desc[UR36][R4.64], !P0 ;  /* 0x0040000004157fae */ /* 0x000fe2000c101d64 */
[----:B------:R-:W-:-:S13]  /*9be0*/  ISETP.LT.OR P0, PT, R35, 0x1, !P2 ;  /* 0x000000012300780c */ /* 0x000fda0005701670 */
[----:B------:R-:W-:Y:S01]  /*9bf0*/  LDGSTS.E.BYPASS.LTC128B.128 [R21+0x3400], desc[UR36][R4.64+0x80], !P0 ;  /* 0x0340008004157fae */ /* 0x000fe2000c101d64 */
[----:B------:R-:W-:-:S13]  /*9c00*/  ISETP.LT.OR P0, PT, R35, 0x1, !P1 ;  /* 0x000000012300780c */ /* 0x000fda0004f01670 */
[----:B------:R-:W-:Y:S01]  /*9c10*/  LDGSTS.E.BYPASS.LTC128B.128 [R21+0x6400], desc[UR36][R4.64+0x100], !P0 ;  /* 0x0640010004157fae */ /* 0x000fe2000c101d64 */
[----:B------:R-:W-:-:S04]  /*9c20*/  LOP3.LUT P0, RZ, R6, 0x8, RZ, 0xc0, !PT ;  /* 0x0000000806ff7812 */ /* 0x000fc8000780c0ff */
[----:B------:R-:W-:-:S13]  /*9c30*/  ISETP.LT.OR P3, PT, R35, 0x1, !P0 ;  /* 0x000000012300780c */ /* 0x000fda0004761670 */
[----:B------:R2:W-:Y:S01]  /*9c40*/  LDGSTS.E.BYPASS.LTC128B.128 [R21+0x9400], desc[UR36][R4.64+0x180], !P3 ;  /* 0x0940018004157fae */ /* 0x0005e2000d901d64 */
[----:B0-----:R-:W-:-:S03]  /*9c50*/  IADD3 R6, P3, R14, R24, RZ ;  /* 0x000000180e067210 */ /* 0x001fc60007f7e0ff */
[----:B------:R-:W2:Y:S01]  /*9c60*/  SHFL.IDX PT, R14, R17, 0x4, 0x181f ;  /* 0x00981f00110e7f89 */ /* 0x000ea200000e0000 */
[----:B-1----:R-:W-:Y:S02]  /*9c70*/  IADD3.X R7, RZ, R0, RZ, P3, !PT ;  /* 0x00000000ff077210 */ /* 0x002fe40001ffe4ff */
[C---:B------:R-:W-:Y:S01]  /*9c80*/  ISETP.LT.OR P3, PT, R35.reuse, 0x11, P4 ;  /* 0x000000112300780c */ /* 0x040fe20002761670 */
[----:B------:R-:W0:Y:S04]  /*9c90*/  SHFL.IDX PT, R0, R3, 0x4, 0x181f ;  /* 0x00981f0003007f89 */ /* 0x000e2800000e0000 */
[----:B------:R-:W1:Y:S08]  /*9ca0*/  SHFL.IDX PT, R3, R3, 0x5, 0x181f ;  /* 0x00b81f0003037f89 */ /* 0x000e7000000e0000 */
[----:B------:R-:W-:Y:S01]  /*9cb0*/  LDGSTS.E.BYPASS.LTC128B.128 [R21+0xc00], desc[UR36][R10.64], !P3 ;  /* 0x00c000000a157fae */ /* 0x000fe2000d901d64 */
[----:B------:R-:W-:-:S13]  /*9cc0*/  ISETP.LT.OR P3, PT, R35, 0x11, !P2 ;  /* 0x000000112300780c */ /* 0x000fda0005761670 */
[----:B------:R-:W-:Y:S01]  /*9cd0*/  LDGSTS.E.BYPASS.LTC128B.128 [R21+0x3c00], desc[UR36][R10.64+0x80], !P3 ;  /* 0x03c000800a157fae */ /* 0x000fe2000d901d64 */
[----:B------:R-:W-:-:S13]  /*9ce0*/  ISETP.LT.OR P3, PT, R35, 0x11, !P1 ;  /* 0x000000112300780c */ /* 0x000fda0004f61670 */
[----:B------:R-:W-:Y:S01]  /*9cf0*/  LDGSTS.E.BYPASS.LTC128B.128 [R21+0x6c00], desc[UR36][R10.64+0x100], !P3 ;  /* 0x06c001000a157fae */ /* 0x000fe2000d901d64 */
[----:B------:R-:W-:-:S13]  /*9d00*/  ISETP.LT.OR P3, PT, R35, 0x11, !P0 ;  /* 0x000000112300780c */ /* 0x000fda0004761670 */
[----:B------:R-:W-:Y:S01]  /*9d10*/  LDGSTS.E.BYPASS.LTC128B.128 [R21+0x9c00], desc[UR36][R10.64+0x180], !P3 ;  /* 0x09c001800a157fae */ /* 0x000fe2000d901d64 */
[----:B--2---:R-:W-:-:S03]  /*9d20*/  IADD3 R4, P3, R14, R24, RZ ;  /* 0x000000180e047210 */ /* 0x004fc60007f7e0ff */
[----:B------:R2:W3:Y:S02]  /*9d30*/  SHFL.IDX PT, R14, R17, 0x5, 0x181f ;  /* 0x00b81f00110e7f89 */ /* 0x0004e400000e0000 */
[----:B0-----:R-:W-:Y:S01]  /*9d40*/  IMAD.X R5, RZ, RZ, R0, P3 ;  /* 0x000000ffff057224 */ /* 0x001fe200018e0600 */
[----:B------:R-:W-:Y:S01]  /*9d50*/  ISETP.LT.OR P3, PT, R35, 0x21, P4 ;  /* 0x000000212300780c */ /* 0x000fe20002761670 */
[----:B------:R-:W-:-:S12]  /*9d60*/  VIADD R0, R21, 0x400 ;  /* 0x0000040015007836 */ /* 0x000fd80000000000 */
[----:B------:R-:W-:Y:S01]  /*9d70*/  LDGSTS.E.BYPASS.LTC128B.128 [R21+0x1400], desc[UR36][R8.64], !P3 ;  /* 0x0140000008157fae */ /* 0x000fe2000d901d64 */
[----:B------:R-:W-:-:S13]  /*9d80*/  ISETP.LT.OR P3, PT, R35, 0x21, !P2 ;  /* 0x000000212300780c */ /* 0x000fda0005761670 */
[----:B------:R-:W-:Y:S01]  /*9d90*/  LDGSTS.E.BYPASS.LTC128B.128 [R21+0x4400], desc[UR36][R8.64+0x80], !P3 ;  /* 0x0440008008157fae */ /* 0x000fe2000d901d64 */
[----:B------:R-:W-:-:S13]  /*9da0*/  ISETP.LT.OR P3, PT, R35, 0x21, !P1 ;  /* 0x000000212300780c */ /* 0x000fda0004f61670 */
[----:B------:R-:W-:Y:S01]  /*9db0*/  LDGSTS.E.BYPASS.LTC128B.128 [R21+0x7400], desc[UR36][R8.64+0x100], !P3 ;  /* 0x0740010008157fae */ /* 0x000fe2000d901d64 */
[----:B------:R-:W-:-:S13]  /*9dc0*/  ISETP.LT.OR P3, PT, R35, 0x21, !P0 ;  /* 0x000000212300780c */ /* 0x000fda0004761670 */
[----:B------:R0:W-:Y:S01]  /*9dd0*/  LDGSTS.E.BYPASS.LTC128B.128 [R21+0xa400], desc[UR36][R8.64+0x180], !P3 ;  /* 0x0a40018008157fae */ /* 0x0001e2000d901d64 */
[----:B------:R-:W-:Y:S01]  /*9de0*/  ISETP.LT.OR P3, PT, R35, 0x31, P4 ;  /* 0x000000312300780c */ /* 0x000fe20002761670 */
[----:B0-----:R-:W-:-:S12]  /*9df0*/  IMAD.MOV.U32 R8, RZ, RZ, RZ ;  /* 0x000000ffff087224 */ /* 0x001fd800078e00ff */
[----:B------:R2:W-:Y:S01]  /*9e00*/  LDGSTS.E.BYPASS.LTC128B.128 [R21+0x1c00], desc[UR36][R6.64], !P3 ;  /* 0x01c0000006157fae */ /* 0x0005e2000d901d64 */
[----:B------:R-:W-:-:S13]  /*9e10*/  ISETP.LT.OR P3, PT, R35, 0x31, !P2 ;  /* 0x000000312300780c */ /* 0x000fda0005761670 */
[----:B------:R2:W-:Y:S01]  /*9e20*/  LDGSTS.E.BYPASS.LTC128B.128 [R21+0x4c00], desc[UR36][R6.64+0x80], !P3 ;  /* 0x04c0008006157fae */ /* 0x0005e2000d901d64 */
[----:B------:R-:W-:-:S13]  /*9e30*/  ISETP.LT.OR P3, PT, R35, 0x31, !P1 ;  /* 0x000000312300780c */ /* 0x000fda0004f61670 */
[----:B------:R2:W-:Y:S01]  /*9e40*/  LDGSTS.E.BYPASS.LTC128B.128 [R21+0x7c00], desc[UR36][R6.64+0x100], !P3 ;  /* 0x07c0010006157fae */ /* 0x0005e2000d901d64 */
[----:B------:R-:W-:-:S13]  /*9e50*/  ISETP.LT.OR P3, PT, R35, 0x31, !P0 ;  /* 0x000000312300780c */ /* 0x000fda0004761670 */
[----:B------:R2:W-:Y:S01]  /*9e60*/  LDGSTS.E.BYPASS.LTC128B.128 [R21+0xac00], desc[UR36][R6.64+0x180], !P3 ;  /* 0x0ac0018006157fae */ /* 0x0005e2000d901d64 */
[----:B------:R-:W-:-:S13]  /*9e70*/  ISETP.LT.OR P3, PT, R35, 0x41, P4 ;  /* 0x000000412300780c */ /* 0x000fda0002761670 */
[----:B------:R2:W-:Y:S01]  /*9e80*/  LDGSTS.E.BYPASS.LTC128B.128 [R21+0x2400], desc[UR36][R4.64], !P3 ;  /* 0x0240000004157fae */ /* 0x0005e2000d901d64 */
[----:B------:R-:W-:-:S13]  /*9e90*/  ISETP.LT.OR P3, PT, R35, 0x41, !P2 ;  /* 0x000000412300780c */ /* 0x000fda0005761670 */
[----:B------:R2:W-:Y:S01]  /*9ea0*/  LDGSTS.E.BYPASS.LTC128B.128 [R21+0x5400], desc[UR36][R4.64+0x80], !P3 ;  /* 0x0540008004157fae */ /* 0x0005e2000d901d64 */
[----:B------:R-:W-:-:S13]  /*9eb0*/  ISETP.LT.OR P3, PT, R35, 0x41, !P1 ;  /* 0x000000412300780c */ /* 0x000fda0004f61670 */
[----:B------:R2:W-:Y:S01]  /*9ec0*/  LDGSTS.E.BYPASS.LTC128B.128 [R21+0x8400], desc[UR36][R4.64+0x100], !P3 ;  /* 0x0840010004157fae */ /* 0x0005e2000d901d64 */
[----:B------:R-:W-:-:S13]  /*9ed0*/  ISETP.LT.OR P3, PT, R35, 0x41, !P0 ;  /* 0x000000412300780c */ /* 0x000fda0004761670 */
[----:B-1-3--:R2:W-:Y:S02]  /*9ee0*/  LDGSTS.E.BYPASS.LTC128B.128 [R21+0xb400], desc[UR36][R4.64+0x180], !P3 ;  /* 0x0b40018004157fae */ /* 0x00a5e4000d901d64 */
.L_x_9164:
[----:B0-2---:R-:W-:Y:S02]  /*9ef0*/  IADD3 R4, P3, R14, R24, RZ ;  /* 0x000000180e047210 */ /* 0x005fe40007f7e0ff */
[C---:B------:R-:W-:Y:S02]  /*9f00*/  ISETP.LT.OR P2, PT, R35.reuse, 0x51, !P2 ;  /* 0x000000512300780c */ /* 0x040fe40005741670 */
[----:B------:R-:W-:Y:S02]  /*9f10*/  IADD3.X R5, RZ, R3, RZ, P3, !PT ;  /* 0x00000003ff057210 */ /* 0x000fe40001ffe4ff */
[C---:B------:R-:W-:Y:S02]  /*9f20*/  ISETP.LT.OR P3, PT, R35.reuse, 0x51, P4 ;  /* 0x000000512300780c */ /* 0x040fe40002761670 */
[C---:B------:R-:W-:Y:S02]  /*9f30*/  ISETP.LT.OR P1, PT, R35.reuse, 0x51, !P1 ;  /* 0x000000512300780c */ /* 0x040fe40004f21670 */
[----:B------:R-:W-:-:S09]  /*9f40*/  ISETP.LT.OR P0, PT, R35, 0x51, !P0 ;  /* 0x000000512300780c */ /* 0x000fd20004701670 */
[----:B------:R-:W-:Y:S01]  /*9f50*/  @!PT LDS RZ, [RZ] ;  /* 0x00000000fffff984 */ /* 0x000fe20000000800 */
[----:B------:R-:W-:Y:S01]  /*9f60*/  @!PT LDS RZ, [RZ] ;  /* 0x00000000fffff984 */ /* 0x000fe20000000800 */
[----:B------:R-:W-:Y:S01]  /*9f70*/  @!PT LDS RZ, [RZ] ;  /* 0x00000000fffff984 */ /* 0x000fe20000000800 */
[----:B------:R0:W-:Y:S04]  /*9f80*/  LDGSTS.E.BYPASS.LTC128B.128 [R21+0x2c00], desc[UR36][R4.64], !P3 ;  /* 0x02c0000004157fae */ /* 0x0001e8000d901d64 */
[----:B------:R0:W-:Y:S04]  /*9f90*/  LDGSTS.E.BYPASS.LTC128B.128 [R21+0x5c00], desc[UR36][R4.64+0x80], !P2 ;  /* 0x05c0008004157fae */ /* 0x0001e8000d101d64 */
[----:B------:R0:W-:Y:S04]  /*9fa0*/  LDGSTS.E.BYPASS.LTC128B.128 [R21+0x8c00], desc[UR36][R4.64+0x100], !P1 ;  /* 0x08c0010004157fae */ /* 0x0001e8000c901d64 */
        /* <DEDUP_REMOVED lines=8> */
.L_x_9086:
[----:B------:R-:W-:Y:S01]  /*a030*/  UIADD3 UR4, UR46, -0x2, URZ ;  /* 0xfffffffe2e047890 */ /* 0x000fe2000fffe03f */
[----:B------:R-:W-:Y:S01]  /*a040*/  SYNCS.ARRIVE.TRANS64.A1T0 RZ, [UR43+0x22850], RZ ;  /* 0x022850ffffff79a7 */ /* 0x000fe2000810002b */
[----:B------:R-:W-:Y:S01]  /*a050*/  BSSY B0, `(.L_x_9070) ;  /* 0x00000e7000007945 */ /* 0x000fe20003800000 */
[----:B------:R-:W-:Y:S01]  /*a060*/  IMAD.MOV.U32 R21, RZ, RZ, 0x1 ;  /* 0x00000001ff157424 */ /* 0x000fe200078e00ff */
[----:B------:R-:W-:Y:S01]  /*a070*/  UISETP.GE.AND UP0, UPT, UR4, UR45, UPT ;  /* 0x0000002d0400728c */ /* 0x000fe2000bf06270 */
[----:B------:R-:W-:-:S05]  /*a080*/  IMAD.MOV.U32 R20, RZ, RZ, 0x1 ;  /* 0x00000001ff147424 */ /* 0x000fca00078e00ff */
[----:B------:R-:W-:-:S13]  /*a090*/  PLOP3.LUT P0, PT, PT, PT, UP0, 0x40, 0x0 ;  /* 0x000000000000781c */ /* 0x000fda0003f0e808 */
[----:B------:R-:W-:Y:S05]  /*a0a0*/  @P0 BRA `(.L_x_9087) ;  /* 0x0000000c00840947 */ /* 0x000fea0003800000 */
[----:B------:R-:W-:Y:S01]  /*a0b0*/  UIADD3 UR4, UR44, 0x1, URZ ;  /* 0x000000012c047890 */ /* 0x000fe2000fffe03f */
[----:B------:R-:W-:Y:S01]  /*a0c0*/  IADD3 R27, R28, R31, R27 ;  /* 0x0000001f1c1b7210 */ /* 0x000fe20007ffe01b */
[----:B------:R-:W-:Y:S01]  /*a0d0*/  IMAD.MOV.U32 R21, RZ, RZ, 0x1 ;  /* 0x00000001ff157424 */ /* 0x000fe200078e00ff */
[----:B------:R-:W-:Y:S01]  /*a0e0*/  LOP3.LUT R4, RZ, UR42, RZ, 0x33, !PT ;  /* 0x0000002aff047c12 */ /* 0x000fe2000f8e33ff */
[----:B------:R-:W-:Y:S01]  /*a0f0*/  UIMAD UR4, UR4, UR38, URZ ;  /* 0x00000026040472a4 */ /* 0x000fe2000f8e023f */
[----:B------:R-:W-:Y:S01]  /*a100*/  MOV R20, 0x1 ;  /* 0x0000000100147802 */ /* 0x000fe20000000f00 */
[----:B------:R-:W-:-:S04]  /*a110*/  VIADD R36, R27, 0xfffffee0 ;  /* 0xfffffee01b247836 */ /* 0x000fc80000000000 */
[----:B------:R-:W-:-:S04]  /*a120*/  LOP3.LUT R3, RZ, UR4, RZ, 0x33, !PT ;  /* 0x00000004ff037c12 */ /* 0x000fc8000f8e33ff */
[----:B------:R-:W-:-:S04]  /*a130*/  VIMNMX R3, R3, R4, !PT ;  /* 0x0000000403037248 */ /* 0x000fc80007fe0100 */
[C---:B------:R-:W-:Y:S01]  /*a140*/  IADD3 R35, -R3.reuse, -0x2, RZ ;  /* 0xfffffffe03237810 */ /* 0x040fe20007ffe1ff */
[----:B------:R-:W-:-:S07]  /*a150*/  IMAD R36, R3, -0x60, R36 ;  /* 0xffffffa003247824 */ /* 0x000fce00078e0224 */
.L_x_9102:
[----:B------:R-:W-:Y:S01]  /*a160*/  ISETP.NE.AND P1, PT, R29, 0x1, PT ;  /* 0x000000011d00780c */ /* 0x000fe20003f25270 */
[----:B------:R-:W-:Y:S01]  /*a170*/  BSSY B1, `(.L_x_9088) ;  /* 0x0000014000017945 */ /* 0x000fe20003800000 */
[----:B------:R-:W-:Y:S01]  /*a180*/  ISETP.GT.U32.AND P0, PT, R26, 0x5f, PT ;  /* 0x0000005f1a00780c */ /* 0x000fe20003f04070 */
[----:B------:R-:W-:-:S10]  /*a190*/  IMAD.MOV.U32 R33, RZ, RZ, RZ ;  /* 0x000000ffff217224 */ /* 0x000fd400078e00ff */
[----:B0-----:R-:W0:Y:S08]  /*a1a0*/  @P1 LDC R3, c[0x0][0x434] ;  /* 0x00010d00ff031b82 */ /* 0x001e300000000800 */
[----:B------:R-:W1:Y:S01]  /*a1b0*/  @P1 LDC R5, c[0x0][0x438] ;  /* 0x00010e00ff051b82 */ /* 0x000e620000000800 */
[----:B0-----:R-:W-:-:S04]  /*a1c0*/  @P1 IMAD.HI.U32 R4, R36, R3, RZ ;  /* 0x0000000324041227 */ /* 0x001fc800078e00ff */
[----:B------:R-:W-:Y:S01]  /*a1d0*/  IMAD.MOV.U32 R3, RZ, RZ, R36 ;  /* 0x000000ffff037224 */ /* 0x000fe200078e0024 */
[----:B-1----:R-:W-:Y:S01]  /*a1e0*/  @P1 SHF.R.U32.HI R3, RZ, R5, R4 ;  /* 0x00000005ff031219 */ /* 0x002fe20000011604 */
[----:B--23--:R-:W-:Y:S06]  /*a1f0*/  @P0 BRA `(.L_x_9089) ;  /* 0x00000000002c0947 */ /* 0x00cfec0003800000 */
[----:B------:R-:W-:Y:S01]  /*a200*/  SHF.R.S32.HI R5, RZ, 0x1f, R3 ;  /* 0x0000001fff057819 */ /* 0x000fe20000011403 */
[----:B------:R-:W-:Y:S01]  /*a210*/  ULDC.64 UR4, c[0x0][0x428] ;  /* 0x00010a0000047ab9 */ /* 0x000fe20000000a00 */
[----:B------:R-:W-:Y:S01]  /*a220*/  MOV R4, R3 ;  /* 0x0000000300047202 */ /* 0x000fe20000000f00 */
[----:B------:R-:W-:-:S04]  /*a230*/  IMAD R9, R25, UR4, RZ ;  /* 0x0000000419097c24 */ /* 0x000fc8000f8e02ff */
[----:B------:R-:W-:-:S04]  /*a240*/  IMAD.WIDE.U32 R6, R30, UR4, R4 ;  /* 0x000000041e067c25 */ /* 0x000fc8000f8e0004 */
[----:B------:R-:W-:Y:S01]  /*a250*/  IMAD R5, R30, UR5, R9 ;  /* 0x000000051e057c24 */ /* 0x000fe2000f8e0209 */
[----:B------:R-:W-:Y:S02]  /*a260*/  ULDC.64 UR4, c[0x0][0x418] ;  /* 0x0001060000047ab9 */ /* 0x000fe40000000a00 */
[----:B------:R-:W-:Y:S01]  /*a270*/  LEA R4, P0, R6, UR4, 0x2 ;  /* 0x0000000406047c11 */ /* 0x000fe2000f8010ff */
[----:B------:R-:W-:-:S05]  /*a280*/  IMAD.IADD R5, R5, 0x1, R7 ;  /* 0x0000000105057824 */ /* 0x000fca00078e0207 */
[----:B------:R-:W-:-:S05]  /*a290*/  LEA.HI.X R5, R6, UR5, R5, 0x2, P0 ;  /* 0x0000000506057c11 */ /* 0x000fca00080f1405 */
[----:B------:R0:W5:Y:S02]  /*a2a0*/  LDG.E R33, desc[UR36][R4.64] ;  /* 0x0000002404217981 */ /* 0x000164000c1e1900 */
.L_x_9089:
[----:B------:R-:W-:Y:S05]  /*a2b0*/  BSYNC B1 ;  /* 0x0000000000017941 */ /* 0x000fea0003800000 */
.L_x_9088:
[----:B------:R-:W-:-:S13]  /*a2c0*/  ISETP.NE.AND P0, PT, R34, 0x3, PT ;  /* 0x000000032200780c */ /* 0x000fda0003f05270 */
[----:B------:R-:W-:Y:S05]  /*a2d0*/  @!P0 BRA `(.L_x_9090) ;  /* 0x0000000000048947 */ /* 0x000fea0003800000 */
[----:B------:R-:W-:Y:S01]  /*a2e0*/  BPT.TRAP 0x1 ;  /* 0x000000040000795c */ /* 0x000fe20000300000 */
.L_x_9090:
[----:B------:R-:W-:Y:S01]  /*a2f0*/  LEA R32, R21, UR43, 0x3 ;  /* 0x0000002b15207c11 */ /* 0x000fe2000f8e18ff */
[----:B------:R-:W-:Y:S01]  /*a300*/  BSSY B1, `(.L_x_9091) ;  /* 0x0000004000017945 */ /* 0x000fe20003800000 */
[----:B------:R-:W-:-:S04]  /*a310*/  SHF.L.U32 R31, R20, 0x1f, RZ ;  /* 0x0000001f141f7819 */ /* 0x000fc800000006ff */
[----:B------:R-:W1:Y:S02]  /*a320*/  SYNCS.PHASECHK.TRANS64.TRYWAIT P0, [R32+URZ+0x22840], R31 ;  /* 0x0228401f200075a7 */ /* 0x000e64000800017f */
[----:B-1----:R-:W-:Y:S05]  /*a330*/  @!P0 BRA `(.L_x_9092) ;  /* 0x0000002800f88947 */ /* 0x002fea0003800000 */
.L_x_9165:
[----:B------:R-:W-:Y:S05]  /*a340*/  BSYNC B1 ;  /* 0x0000000000017941 */ /* 0x000fea0003800000 */
.L_x_9091:
[----:B------:R-:W-:Y:S01]  /*a350*/  ULDC UR4, c[0x0][0x430] ;  /* 0x00010c0000047ab9 */ /* 0x000fe20000000800 */
[----:B-----5:R-:W-:Y:S01]  /*a360*/  SHF.R.S32.HI R22, RZ, 0x1f, R33 ;  /* 0x0000001fff167819 */ /* 0x020fe20000011421 */
[----:B------:R-:W-:Y:S01]  /*a370*/  UIADD3 UR4, -UR4, URZ, URZ ;  /* 0x0000003f04047290 */ /* 0x000fe2000fffe13f */
[----:B------:R-:W-:Y:S01]  /*a380*/  LOP3.LUT P1, RZ, R23, 0x2, RZ, 0xc0, !PT ;  /* 0x0000000217ff7812 */ /* 0x000fe2000782c0ff */
[----:B------:R-:W-:Y:S01]  /*a390*/  ULDC.64 UR6, c[0x0][0x310] ;  /* 0x0000c40000067ab9 */ /* 0x000fe20000000a00 */
[----:B------:R-:W-:Y:S02]  /*a3a0*/  IMAD R17, R21, 0x1800, R16 ;  /* 0x0000180015117824 */ /* 0x000fe400078e0210 */
[----:B------:R-:W-:Y:S02]  /*a3b0*/  IMAD R6, R22, UR6, RZ ;  /* 0x0000000616067c24 */ /* 0x000fe4000f8e02ff */
[----:B------:R-:W-:Y:S01]  /*a3c0*/  IMAD R28, R3, UR4, R36 ;  /* 0x00000004031c7c24 */ /* 0x000fe2000f8e0224 */
[----:B------:R-:W-:-:S03]  /*a3d0*/  ULDC.64 UR4, c[0x0][0x300] ;  /* 0x0000c00000047ab9 */ /* 0x000fc60000000a00 */
[----:B0-----:R-:W-:Y:S01]  /*a3e0*/  IMAD.WIDE.U32 R4, R28, UR4, RZ ;  /* 0x000000041c047c25 */ /* 0x001fe2000f8e00ff */
[----:B------:R-:W-:-:S05]  /*a3f0*/  SHF.R.S32.HI R27, RZ, 0x1f, R28 ;  /* 0x0000001fff1b7819 */ /* 0x000fca000001141c */
[----:B------:R-:W-:Y:S01]  /*a400*/  IMAD R3, R27, UR4, RZ ;  /* 0x000000041b037c24 */ /* 0x000fe2000f8e02ff */
[----:B------:R-:W-:-:S03]  /*a410*/  R2UR UR4, R19 ;  /* 0x00000000130472ca */ /* 0x000fc600000e0000 */
[----:B------:R-:W-:-:S04]  /*a420*/  IMAD R3, R28, UR5, R3 ;  /* 0x000000051c037c24 */ /* 0x000fc8000f8e0203 */
[----:B------:R-:W-:Y:S02]  /*a430*/  IMAD.IADD R5, R5, 0x1, R3 ;  /* 0x0000000105057824 */ /* 0x000fe400078e0203 */
[C---:B------:R-:W-:Y:S02]  /*a440*/  IMAD R3, R33.reuse, UR7, R6 ;  /* 0x0000000721037c24 */ /* 0x040fe4000f8e0206 */
[----:B------:R-:W-:Y:S01]  /*a450*/  IMAD.WIDE.U32 R4, R33, UR6, R4 ;  /* 0x0000000621047c25 */ /* 0x000fe2000f8e0004 */
[----:B------:R-:W-:Y:S02]  /*a460*/  ULDC.64 UR6, c[0x0][0x308] ;  /* 0x0000c20000067ab9 */ /* 0x000fe40000000a00 */
[----:B------:R-:W-:Y:S01]  /*a470*/  UIMAD UR4, UR4, UR6, URZ ;  /* 0x00000006040472a4 */ /* 0x000fe2000f8e023f */
[----:B------:R-:W-:Y:S01]  /*a480*/  IMAD.IADD R5, R5, 0x1, R3 ;  /* 0x0000000105057824 */ /* 0x000fe200078e0203 */
[----:B------:R-:W-:Y:S02]  /*a490*/  MOV R3, UR6 ;  /* 0x0000000600037c02 */ /* 0x000fe40008000f00 */
        /* <DEDUP_REMOVED lines=11> */
[----:B------:R-:W-:Y:S04]  /*a550*/  SHFL.IDX PT, R7, R3, 0x1, 0x181f ;  /* 0x00381f0003077f89 */ /* 0x000fe800000e0000 */
[----:B------:R-:W-:Y:S04]  /*a560*/  SHFL.IDX PT, R4, R3, 0x2, 0x181f ;  /* 0x00581f0003047f89 */ /* 0x000fe800000e0000 */
[----:B------:R-:W-:Y:S04]  /*a570*/  SHFL.IDX PT, R18, R3, 0x4, 0x181f ;  /* 0x00981f0003127f89 */ /* 0x000fe800000e0000 */
[----:B------:R-:W-:Y:S01]  /*a580*/  SHFL.IDX PT, R37, R10, 0x5, 0x181f ;  /* 0x00b81f000a257f89 */ /* 0x000fe200000e0000 */
[----:B0-----:R-:W-:-:S03]  /*a590*/  IADD3 R12, P0, R14, R24, RZ ;  /* 0x000000180e0c7210 */ /* 0x001fc60007f1e0ff */
[----:B------:R-:W0:Y:S02]  /*a5a0*/  SHFL.IDX PT, R14, R10, 0x1, 0x181f ;  /* 0x00381f000a0e7f89 */ /* 0x000e2400000e0000 */
[----:B--2---:R-:W-:Y:S02]  /*a5b0*/  IMAD.X R13, RZ, RZ, R5, P0 ;  /* 0x000000ffff0d7224 */ /* 0x004fe400000e0605 */
[----:B------:R-:W-:Y:S04]  /*a5c0*/  SHFL.IDX PT, R5, R3, 0x3, 0x181f ;  /* 0x00781f0003057f89 */ /* 0x000fe800000e0000 */
[----:B------:R2:W-:Y:S01]  /*a5d0*/  LDGSTS.E.BYPASS.LTC128B.128 [R17+0x1c400], desc[UR36][R12.64], !P1 ;  /* 0x1c4000000c117fae */ /* 0x0005e2000c901d64 */
[----:B0-----:R-:W-:-:S03]  /*a5e0*/  IADD3 R8, P0, R14, R24, RZ ;  /* 0x000000180e087210 */ /* 0x001fc60007f1e0ff */
[----:B------:R-:W0:Y:S02]  /*a5f0*/  SHFL.IDX PT, R14, R10, 0x2, 0x181f ;  /* 0x00581f000a0e7f89 */ /* 0x000e2400000e0000 */
[----:B------:R-:W-:-:S05]  /*a600*/  IMAD.X R9, RZ, RZ, R7, P0 ;  /* 0x000000ffff097224 */ /* 0x000fca00000e0607 */
[----:B------:R2:W-:Y:S01]  /*a610*/  LDGSTS.E.BYPASS.LTC128B.128 [R17+0x1cc00], desc[UR36][R8.64], !P1 ;  /* 0x1cc0000008117fae */ /* 0x0005e2000c901d64 */
[----:B0-----:R-:W-:-:S03]  /*a620*/  IADD3 R6, P0, R14, R24, RZ ;  /* 0x000000180e067210 */ /* 0x001fc60007f1e0ff */
[----:B------:R-:W0:Y:S01]  /*a630*/  SHFL.IDX PT, R14, R10, 0x3, 0x181f ;  /* 0x00781f000a0e7f89 */ /* 0x000e2200000e0000 */
[----:B------:R-:W-:-:S05]  /*a640*/  IADD3.X R7, RZ, R4, RZ, P0, !PT ;  /* 0x00000004ff077210 */ /* 0x000fca00007fe4ff */
[----:B------:R2:W-:Y:S01]  /*a650*/  LDGSTS.E.BYPASS.LTC128B.128 [R17+0x1d400], desc[UR36][R6.64], !P1 ;  /* 0x1d40000006117fae */ /* 0x0005e2000c901d64 */
[----:B0-----:R-:W-:-:S03]  /*a660*/  IADD3 R4, P0, R14, R24, RZ ;  /* 0x000000180e047210 */ /* 0x001fc60007f1e0ff */
[----:B------:R-:W0:Y:S02]  /*a670*/  SHFL.IDX PT, R14, R10, 0x4, 0x181f ;  /* 0x00981f000a0e7f89 */ /* 0x000e2400000e0000 */
[----:B------:R-:W-:-:S05]  /*a680*/  IMAD.X R5, RZ, RZ, R5, P0 ;  /* 0x000000ffff057224 */ /* 0x000fca00000e0605 */
[----:B------:R2:W-:Y:S01]  /*a690*/  LDGSTS.E.BYPASS.LTC128B.128 [R17+0x1dc00], desc[UR36][R4.64], !P1 ;  /* 0x1dc0000004117fae */ /* 0x0005e2000c901d64 */
[----:B0-----:R-:W-:-:S05]  /*a6a0*/  IADD3 R14, P0, R14, R24, RZ ;  /* 0x000000180e0e7210 */ /* 0x001fca0007f1e0ff */
[----:B------:R-:W-:Y:S02]  /*a6b0*/  IMAD.X R15, RZ, RZ, R18, P0 ;  /* 0x000000ffff0f7224 */ /* 0x000fe400000e0612 */
[----:B------:R2:W0:Y:S04]  /*a6c0*/  SHFL.IDX PT, R18, R3, 0x5, 0x181f ;  /* 0x00b81f0003127f89 */ /* 0x00042800000e0000 */
[----:B------:R2:W-:Y:S02]  /*a6d0*/  LDGSTS.E.BYPASS.LTC128B.128 [R17+0x1e400], desc[UR36][R14.64], !P1 ;  /* 0x1e4000000e117fae */ /* 0x0005e4000c901d64 */
.L_x_9179:
[----:B--2---:R-:W-:-:S05]  /*a6e0*/  IADD3 R4, P0, R37, R24, RZ ;  /* 0x0000001825047210 */ /* 0x004fca0007f1e0ff */
[----:B0-----:R-:W-:Y:S01]  /*a6f0*/  IMAD.X R5, RZ, RZ, R18, P0 ;  /* 0x000000ffff057224 */ /* 0x001fe200000e0612 */
[----:B------:R-:W-:-:S04]  /*a700*/  PLOP3.LUT P0, PT, PT, PT, PT, 0x80, 0x0 ;  /* 0x000000000000781c */ /* 0x000fc80003f0f070 */
[----:B------:R-:W-:Y:S01]  /*a710*/  @!PT LDS RZ, [RZ] ;  /* 0x00000000fffff984 */ /* 0x000fe20000000800 */
[----:B------:R-:W-:Y:S01]  /*a720*/  @!PT LDS RZ, [RZ] ;  /* 0x00000000fffff984 */ /* 0x000fe20000000800 */
[----:B------:R-:W-:Y:S01]  /*a730*/  @!PT LDS RZ, [RZ] ;  /* 0x00000000fffff984 */ /* 0x000fe20000000800 */
[----:B------:R0:W-:Y:S01]  /*a740*/  LDGSTS.E.BYPASS.LTC128B.128 [R17+0x1ec00], desc[UR36][R4.64], !P1 ;  /* 0x1ec0000004117fae */ /* 0x0001e2000c901d64 */
[----:B------:R-:W-:-:S08]  /*a750*/  NOP ;  /* 0x0000000000007918 */ /* 0x000fd00000000000 */
.L_x_9094:
        /* <DEDUP_REMOVED lines=10> */
.L_x_9095:
[----:B------:R2:W-:Y:S01]  /*a800*/  SYNCS.ARRIVE.TRANS64.A1T0 RZ, [R32+URZ+0x22830], RZ ;  /* 0x022830ff20ff79a7 */ /* 0x0005e2000810003f */
[----:B------:R-:W-:Y:S05]  /*a810*/  @!P2 BRA `(.L_x_9096) ;  /* 0x000000000004a947 */ /* 0x000fea0003800000 */
[----:B------:R-:W-:Y:S01]  /*a820*/  BPT.TRAP 0x1 ;  /* 0x000000040000795c */ /* 0x000fe20000300000 */
.L_x_9096:
[----:B------:R-:W3:Y:S01]  /*a830*/  SYNCS.PHASECHK.TRANS64.TRYWAIT P0, [R32+URZ+0x22860], R31 ;  /* 0x0228601f200075a7 */ /* 0x000ee2000800017f */
[----:B------:R-:W-:Y:S04]  /*a840*/  BSSY B1, `(.L_x_9097) ;  /* 0x0000002000017945 */ /* 0x000fe80003800000 */
[----:B---3--:R-:W-:Y:S05]  /*a850*/  @!P0 BRA `(.L_x_9098) ;  /* 0x0000002c00548947 */ /* 0x008fea0003800000 */
.L_x_9180:
[----:B------:R-:W-:Y:S05]  /*a860*/  BSYNC B1 ;  /* 0x0000000000017941 */ /* 0x000fea0003800000 */
.L_x_9097:
[----:B------:R-:W-:Y:S01]  /*a870*/  ULDC.64 UR4, c[0x0][0x328] ;  /* 0x0000ca0000047ab9 */ /* 0x000fe20000000a00 */
[----:B------:R-:W-:Y:S01]  /*a880*/  ULDC.64 UR6, c[0x0][0x338] ;  /* 0x0000ce0000067ab9 */ /* 0x000fe20000000a00 */
[----:B------:R-:W-:Y:S01]  /*a890*/  IMAD R27, R27, UR4, RZ ;  /* 0x000000041b1b7c24 */ /* 0x000fe2000f8e02ff */
[----:B------:R-:W-:Y:S01]  /*a8a0*/  LOP3.LUT P4, RZ, R23, 0x1, RZ, 0xc0, !PT ;  /* 0x0000000117ff7812 */ /* 0x000fe2000788c0ff */
[C---:B0-----:R-:W-:Y:S01]  /*a8b0*/  IMAD.WIDE.U32 R4, R28.reuse, UR4, RZ ;  /* 0x000000041c047c25 */ /* 0x041fe2000f8e00ff */
[----:B------:R-:W-:Y:S02]  /*a8c0*/  R2UR UR4, R19 ;  /* 0x00000000130472ca */ /* 0x000fe400000e0000 */
[C---:B------:R-:W-:Y:S01]  /*a8d0*/  LOP3.LUT P3, RZ, R23.reuse, 0x10, RZ, 0xc0, !PT ;  /* 0x0000001017ff7812 */ /* 0x040fe2000786c0ff */
[----:B------:R-:W-:Y:S01]  /*a8e0*/  IMAD R27, R28, UR5, R27 ;  /* 0x000000051c1b7c24 */ /* 0x000fe2000f8e021b */
[C---:B------:R-:W-:Y:S01]  /*a8f0*/  LOP3.LUT P2, RZ, R23.reuse, 0x8, RZ, 0xc0, !PT ;  /* 0x0000000817ff7812 */ /* 0x040fe2000784c0ff */
[----:B------:R-:W-:Y:S01]  /*a900*/  IMAD R22, R22, UR6, RZ ;  /* 0x0000000616167c24 */ /* 0x000fe2000f8e02ff */
[----:B------:R-:W-:-:S02]  /*a910*/  LOP3.LUT P1, RZ, R23, 0x4, RZ, 0xc0, !PT ;  /* 0x0000000417ff7812 */ /* 0x000fc4000782c0ff */
[----:B------:R-:W-:Y:S01]  /*a920*/  IADD3 R5, R5, R27, RZ ;  /* 0x0000001b05057210 */ /* 0x000fe20007ffe0ff */
[C---:B------:R-:W-:Y:S02]  /*a930*/  IMAD R3, R33.reuse, UR7, R22 ;  /* 0x0000000721037c24 */ /* 0x040fe4000f8e0216 */
[----:B------:R-:W-:Y:S01]  /*a940*/  IMAD.WIDE.U32 R4, R33, UR6, R4 ;  /* 0x0000000621047c25 */ /* 0x000fe2000f8e0004 */
[----:B------:R-:W-:Y:S02]  /*a950*/  ULDC.64 UR6, c[0x0][0x330] ;  /* 0x0000cc0000067ab9 */ /* 0x000fe40000000a00 */
        /* <DEDUP_REMOVED lines=12> */
[----:B------:R-:W-:-:S03]  /*aa20*/  IMAD R17, R21, 0xc000, R0 ;  /* 0x0000c00015117824 */ /* 0x000fc600078e0200 */
[----:B------:R-:W4:Y:S04]  /*aa30*/  SHFL.IDX PT, R5, R18, RZ, 0x181f ;  /* 0x00181fff12057589 */ /* 0x000f2800000e0000 */
[----:B------:R-:W-:Y:S04]  /*aa40*/  SHFL.IDX PT, R6, R18, 0x1, 0x181f ;  /* 0x00381f0012067f89 */ /* 0x000fe800000e0000 */
[----:B------:R-:W-:Y:S04]  /*aa50*/  SHFL.IDX PT, R7, R18, 0x3, 0x181f ;  /* 0x00781f0012077f89 */ /* 0x000fe800000e0000 */
[----:B------:R-:W-:Y:S01]  /*aa60*/  SHFL.IDX PT, R22, R18, 0x4, 0x181f ;  /* 0x00981f0012167f89 */ /* 0x000fe200000e0000 */
[----:B0-----:R-:W-:-:S04]  /*aa70*/  IADD3 R14, P0, R14, R24, RZ ;  /* 0x000000180e0e7210 */ /* 0x001fc80007f1e0ff */
[----:B----4-:R-:W-:Y:S02]  /*aa80*/  IADD3.X R15, RZ, R5, RZ, P0, !PT ;  /* 0x00000005ff0f7210 */ /* 0x010fe400007fe4ff */
[----:B------:R-:W0:Y:S04]  /*aa90*/  SHFL.IDX PT, R5, R3, 0x1, 0x181f ;  /* 0x00381f0003057f89 */ /* 0x000e2800000e0000 */
[----:B------:R-:W-:Y:S04]  /*aaa0*/  LDGSTS.E.BYPASS.LTC128B.128 [R17], desc[UR36][R14.64], !P4 ;  /* 0x000000000e117fae */ /* 0x000fe8000e101d64 */
[----:B------:R-:W-:Y:S04]  /*aab0*/  LDGSTS.E.BYPASS.LTC128B.128 [R17+0x3000], desc[UR36][R14.64+0x80], !P3 ;  /* 0x030000800e117fae */ /* 0x000fe8000d901d64 */
[----:B------:R-:W-:Y:S04]  /*aac0*/  LDGSTS.E.BYPASS.LTC128B.128 [R17+0x6000], desc[UR36][R14.64+0x100], !P2 ;  /* 0x060001000e117fae */ /* 0x000fe8000d101d64 */
[----:B------:R-:W-:Y:S01]  /*aad0*/  LDGSTS.E.BYPASS.LTC128B.128 [R17+0x9000], desc[UR36][R14.64+0x180], !P1 ;  /* 0x090001800e117fae */ /* 0x000fe2000c901d64 */
[----:B0-----:R-:W-:-:S03]  /*aae0*/  IADD3 R10, P0, R5, R24, RZ ;  /* 0x00000018050a7210 */ /* 0x001fc60007f1e0ff */
[----:B------:R-:W0:Y:S02]  /*aaf0*/  SHFL.IDX PT, R5, R3, 0x2, 0x181f ;  /* 0x00581f0003057f89 */ /* 0x000e2400000e0000 */
[----:B------:R-:W-:Y:S02]  /*ab00*/  IMAD.X R11, RZ, RZ, R6, P0 ;  /* 0x000000ffff0b7224 */ /* 0x000fe400000e0606 */
[----:B------:R-:W4:Y:S04]  /*ab10*/  SHFL.IDX PT, R6, R18, 0x2, 0x181f ;  /* 0x00581f0012067f89 */ /* 0x000f2800000e0000 */
[----:B------:R-:W-:Y:S04]  /*ab20*/  LDGSTS.E.BYPASS.LTC128B.128 [R17+0x800], desc[UR36][R10.64], !P4 ;  /* 0x008000000a117fae */ /* 0x000fe8000e101d64 */
[----:B------:R-:W-:Y:S04]  /*ab30*/  LDGSTS.E.BYPASS.LTC128B.128 [R17+0x3800], desc[UR36][R10.64+0x80], !P3 ;  /* 0x038000800a117fae */ /* 0x000fe8000d901d64 */
[----:B------:R-:W-:Y:S04]  /*ab40*/  LDGSTS.E.BYPASS.LTC128B.128 [R17+0x6800], desc[UR36][R10.64+0x100], !P2 ;  /* 0x068001000a117fae */ /* 0x000fe8000d101d64 */
[----:B------:R-:W-:Y:S01]  /*ab50*/  LDGSTS.E.BYPASS.LTC128B.128 [R17+0x9800], desc[UR36][R10.64+0x180], !P1 ;  /* 0x098001800a117fae */ /* 0x000fe2000c901d64 */
[----:B0-----:R-:W-:-:S03]  /*ab60*/  IADD3 R8, P0, R5, R24, RZ ;  /* 0x0000001805087210 */ /* 0x001fc60007f1e0ff */
[----:B------:R-:W-:Y:S04]  /*ab70*/  SHFL.IDX PT, R18, R18, 0x5, 0x181f ;  /* 0x00b81f0012127f89 */ /* 0x000fe800000e0000 */
[----:B------:R-:W0:Y:S01]  /*ab80*/  SHFL.IDX PT, R5, R3, 0x3, 0x181f ;  /* 0x00781f0003057f89 */ /* 0x000e2200000e0000 */
[----:B----4-:R-:W-:-:S05]  /*ab90*/  IMAD.X R9, RZ, RZ, R6, P0 ;  /* 0x000000ffff097224 */ /* 0x010fca00000e0606 */
[----:B------:R-:W-:Y:S04]  /*aba0*/  LDGSTS.E.BYPASS.LTC128B.128 [R17+0x1000], desc[UR36][R8.64], !P4 ;  /* 0x0100000008117fae */ /* 0x000fe8000e101d64 */
[----:B------:R-:W-:Y:S04]  /*abb0*/  LDGSTS.E.BYPASS.LTC128B.128 [R17+0x4000], desc[UR36][R8.64+0x80], !P3 ;  /* 0x0400008008117fae */ /* 0x000fe8000d901d64 */
[----:B------:R-:W-:Y:S04]  /*abc0*/  LDGSTS.E.BYPASS.LTC128B.128 [R17+0x7000], desc[UR36][R8.64+0x100], !P2 ;  /* 0x0700010008117fae */ /* 0x000fe8000d101d64 */
[----:B------:R4:W-:Y:S01]  /*abd0*/  LDGSTS.E.BYPASS.LTC128B.128 [R17+0xa000], desc[UR36][R8.64+0x180], !P1 ;  /* 0x0a00018008117fae */ /* 0x0009e2000c901d64 */
[----:B0-----:R-:W-:-:S03]  /*abe0*/  IADD3 R6, P0, R5, R24, RZ ;  /* 0x0000001805067210 */ /* 0x001fc60007f1e0ff */
[----:B------:R-:W0:Y:S02]  /*abf0*/  SHFL.IDX PT, R5, R3, 0x4, 0x181f ;  /* 0x00981f0003057f89 */ /* 0x000e2400000e0000 */
[----:B------:R-:W-:Y:S02]  /*ac00*/  IMAD.X R7, RZ, RZ, R7, P0 ;  /* 0x000000ffff077224 */ /* 0x000fe400000e0607 */
[----:B------:R-:W1:Y:S01]  /*ac10*/  SHFL.IDX PT, R3, R3, 0x5, 0x181f ;  /* 0x00b81f0003037f89 */ /* 0x000e6200000e0000 */
[----:B----4-:R-:W-:-:S03]  /*ac20*/  IMAD.MOV.U32 R8, RZ, RZ, RZ ;  /* 0x000000ffff087224 */ /* 0x010fc600078e00ff */
[----:B------:R4:W-:Y:S04]  /*ac30*/  LDGSTS.E.BYPASS.LTC128B.128 [R17+0x1800], desc[UR36][R6.64], !P4 ;  /* 0x0180000006117fae */ /* 0x0009e8000e101d64 */
[----:B------:R4:W-:Y:S04]  /*ac40*/  LDGSTS.E.BYPASS.LTC128B.128 [R17+0x4800], desc[UR36][R6.64+0x80], !P3 ;  /* 0x0480008006117fae */ /* 0x0009e8000d901d64 */
[----:B------:R4:W-:Y:S04]  /*ac50*/  LDGSTS.E.BYPASS.LTC128B.128 [R17+0x7800], desc[UR36][R6.64+0x100], !P2 ;  /* 0x0780010006117fae */ /* 0x0009e8000d101d64 */
[----:B------:R4:W-:Y:S01]  /*ac60*/  LDGSTS.E.BYPASS.LTC128B.128 [R17+0xa800], desc[UR36][R6.64+0x180], !P1 ;  /* 0x0a80018006117fae */ /* 0x0009e2000c901d64 */
[----:B0-----:R-:W-:-:S04]  /*ac70*/  IADD3 R4, P0, R5, R24, RZ ;  /* 0x0000001805047210 */ /* 0x001fc80007f1e0ff */
[----:B------:R-:W-:-:S05]  /*ac80*/  IADD3.X R5, RZ, R22, RZ, P0, !PT ;  /* 0x00000016ff057210 */ /* 0x000fca00007fe4ff */
[----:B------:R4:W-:Y:S04]  /*ac90*/  LDGSTS.E.BYPASS.LTC128B.128 [R17+0x2000], desc[UR36][R4.64], !P4 ;  /* 0x0200000004117fae */ /* 0x0009e8000e101d64 */
[----:B------:R4:W-:Y:S04]  /*aca0*/  LDGSTS.E.BYPASS.LTC128B.128 [R17+0x5000], desc[UR36][R4.64+0x80], !P3 ;  /* 0x0500008004117fae */ /* 0x0009e8000d901d64 */
[----:B------:R4:W-:Y:S04]  /*acb0*/  LDGSTS.E.BYPASS.LTC128B.128 [R17+0x8000], desc[UR36][R4.64+0x100], !P2 ;  /* 0x0800010004117fae */ /* 0x0009e8000d101d64 */
[----:B-1----:R4:W-:Y:S02]  /*acc0*/  LDGSTS.E.BYPASS.LTC128B.128 [R17+0xb000], desc[UR36][R4.64+0x180], !P1 ;  /* 0x0b00018004117fae */ /* 0x0029e4000c901d64 */
.L_x_9194:
[----:B----4-:R-:W-:-:S05]  /*acd0*/  IADD3 R4, P0, R3, R24, RZ ;  /* 0x0000001803047210 */ /* 0x010fca0007f1e0ff */
[----:B------:R-:W-:Y:S01]  /*ace0*/  IMAD.X R5, RZ, RZ, R18, P0 ;  /* 0x000000ffff057224 */ /* 0x000fe200000e0612 */
[----:B------:R-:W-:-:S04]  /*acf0*/  PLOP3.LUT P0, PT, PT, PT, PT, 0x80, 0x0 ;  /* 0x000000000000781c */ /* 0x000fc80003f0f070 */
        /* <DEDUP_REMOVED lines=8> */
.L_x_9100:
        /* <DEDUP_REMOVED lines=10> */
.L_x_9101:
[----:B------:R-:W-:Y:S01]  /*ae20*/  VIADD R21, R21, 0x1 ;  /* 0x0000000115157836 */ /* 0x000fe20000000000 */
[----:B------:R-:W-:Y:S01]  /*ae30*/  IADD3 R35, R35, -0x1, RZ ;  /* 0xffffffff23237810 */ /* 0x000fe20007ffe0ff */
[----:B------:R1:W-:Y:S01]  /*ae40*/  SYNCS.ARRIVE.TRANS64.A1T0 RZ, [R32+URZ+0x22850], RZ ;  /* 0x022850ff20ff79a7 */ /* 0x0003e2000810003f */
[----:B------:R-:W-:Y:S02]  /*ae50*/  VIADD R36, R36, 0xffffffa0 ;  /* 0xffffffa024247836 */ /* 0x000fe40000000000 */
[----:B------:R-:W-:-:S04]  /*ae60*/  ISETP.NE.AND P0, PT, R21, 0x2, PT ;  /* 0x000000021500780c */ /* 0x000fc80003f05270 */
[----:B------:R-:W-:Y:S02]  /*ae70*/  SEL R21, R21, RZ, P0 ;  /* 0x000000ff15157207 */ /* 0x000fe40000000000 */
[----:B------:R-:W-:Y:S02]  /*ae80*/  SEL R3, RZ, 0x1, P0 ;  /* 0x00000001ff037807 */ /* 0x000fe40000000000 */
[----:B------:R-:W-:Y:S02]  /*ae90*/  ISETP.GT.AND P0, PT, R35, UR45, PT ;  /* 0x0000002d23007c0c */ /* 0x000fe4000bf04270 */
[----:B------:R-:W-:-:S11]  /*aea0*/  LOP3.LUT R20, R20, R3, RZ, 0x3c, !PT ;  /* 0x0000000314147212 */ /* 0x000fd600078e3cff */
[----:B-1----:R-:W-:Y:S05]  /*aeb0*/  @P0 BRA `(.L_x_9102) ;  /* 0xfffffff000a80947 */ /* 0x002fea000383ffff */
.L_x_9087:
[----:B------:R-:W-:Y:S05]  /*aec0*/  BSYNC B0 ;  /* 0x0000000000007941 */ /* 0x000fea0003800000 */
.L_x_9070:
[----:B------:R-:W0:Y:S01]  /*aed0*/  S2R R3, SR_CgaCtaId ;  /* 0x0000000000037919 */ /* 0x000e220000008800 */
[----:B------:R-:W-:Y:S01]  /*aee0*/  MOV R0, 0x400 ;  /* 0x0000040000007802 */ /* 0x000fe20000000f00 */
[----:B------:R-:W-:Y:S01]  /*aef0*/  BSSY B0, `(.L_x_9103) ;  /* 0x0000005000007945 */ /* 0x000fe20003800000 */
[----:B------:R-:W-:Y:S02]  /*af00*/  SHF.L.U32 R8, R8, 0x1f, RZ ;  /* 0x0000001f08087819 */ /* 0x000fe400000006ff */
[----:B0-----:R-:W-:-:S04]  /*af10*/  LEA R4, R3, R0, 0x18 ;  /* 0x0000000003047211 */ /* 0x001fc800078ec0ff */
[----:B------:R-:W0:Y:S02]  /*af20*/  SYNCS.PHASECHK.TRANS64.TRYWAIT P0, [R4+URZ+0x22820], R8 ;  /* 0x02282008040075a7 */ /* 0x000e24000800017f */
[----:B0-----:R-:W-:Y:S05]  /*af30*/  @!P0 BRA `(.L_x_9104) ;  /* 0x0000002c00908947 */ /* 0x001fea0003800000 */
.L_x_9195:
[----:B------:R-:W-:Y:S05]  /*af40*/  BSYNC B0 ;  /* 0x0000000000007941 */ /* 0x000fea0003800000 */
.L_x_9103:
[----:B------:R-:W-:-:S03]  /*af50*/  UMOV UR4, 0xffffffff ;  /* 0xffffffff00047882 */ /* 0x000fc60000000000 */
[----:B------:R-:W-:Y:S05]  /*af60*/  BRA.DIV UR4, `(.L_x_9105) ;  /* 0x0000002e04987947 */ /* 0x000fea000b800000 */
[----:B------:R1:W4:Y:S02]  /*af70*/  SHFL.IDX PT, R14, R2, RZ, 0x1f ;  /* 0x00001fff020e7589 */ /* 0x00032400000e0000 */
.L_x_9198:
[----:B----4-:R-:W-:-:S13]  /*af80*/  ISETP.NE.AND P0, PT, R14, RZ, PT ;  /* 0x000000ff0e00720c */ /* 0x010fda0003f05270 */
[----:B------:R-:W-:Y:S05]  /*af90*/  @P0 BRA `(.L_x_9038) ;  /* 0x0000000000880947 */ /* 0x000fea0003800000 */
[----:B------:R-:W-:-:S03]  /*afa0*/  UMOV UR4, 0xffffffff ;  /* 0xffffffff00047882 */ /* 0x000fc60000000000 */
[----:B------:R-:W-:Y:S05]  /*afb0*/  BRA.DIV UR4, `(.L_x_9106) ;  /* 0x0000002e04ac7947 */ /* 0x000fea000b800000 */
[----:B------:R-:W-:-:S13]  /*afc0*/  ELECT P6, URZ, PT ;  /* 0x00000000003f782f */ /* 0x000fda00038c0000 */
.L_x_9201:
[----:B------:R-:W-:Y:S05]  /*afd0*/  @!P6 BRA `(.L_x_9038) ;  /* 0x000000000078e947 */ /* 0x000fea0003800000 */
[----:B------:R-:W-:-:S06]  /*afe0*/  ULOP3.LUT UR4, UR39, 0x2, URZ, 0xfc, !UPT ;  /* 0x0000000227047892 */ /* 0x000fcc000f8efc3f */
[----:B------:R-:W-:-:S05]  /*aff0*/  IMAD.U32 R0, RZ, RZ, UR4 ;  /* 0x00000004ff007e24 */ /* 0x000fca000f8e00ff */
[----:B------:R-:W-:-:S13]  /*b000*/  ISETP.NE.AND P0, PT, R0, 0x3, PT ;  /* 0x000000030000780c */ /* 0x000fda0003f05270 */
[----:B------:R-:W-:Y:S05]  /*b010*/  @!P0 BRA `(.L_x_9107) ;  /* 0x0000000000048947 */ /* 0x000fea0003800000 */
[----:B------:R-:W-:Y:S01]  /*b020*/  BPT.TRAP 0x1 ;  /* 0x000000040000795c */ /* 0x000fe20000300000 */
.L_x_9107:
[C---:B------:R-:W-:Y:S01]  /*b030*/  IMAD R5, R21.reuse, 0x8, R4 ;  /* 0x0000000815057824 */ /* 0x040fe200078e0204 */
[----:B------:R-:W-:Y:S02]  /*b040*/  SHF.L.U32 R0, R20, 0x1f, RZ ;  /* 0x0000001f14007819 */ /* 0x000fe400000006ff */
[----:B------:R-:W-:Y:S02]  /*b050*/  IADD3 R21, R21, 0x1, RZ ;  /* 0x0000000115157810 */ /* 0x000fe40007ffe0ff */
[----:B------:R-:W4:Y:S02]  /*b060*/  SYNCS.PHASECHK.TRANS64.TRYWAIT P1, [R5+URZ+0x22840], R0 ;  /* 0x02284000050075a7 */ /* 0x000f24000802017f */
[----:B------:R-:W-:-:S04]  /*b070*/  ISETP.NE.AND P2, PT, R21, 0x2, PT ;  /* 0x000000021500780c */ /* 0x000fc80003f45270 */
[----:B------:R-:W-:Y:S01]  /*b080*/  SEL R3, RZ, 0x1, P2 ;  /* 0x00000001ff037807 */ /* 0x000fe20001000000 */
[----:B----4-:R-:W-:Y:S08]  /*b090*/  @!P1 BRA `(.L_x_9108) ;  /* 0x0000002c00949947 */ /* 0x010ff00003800000 */
.L_x_9202:
[----:B------:R-:W-:Y:S02]  /*b0a0*/  SEL R21, R21, RZ, P2 ;  /* 0x000000ff15157207 */ /* 0x000fe40001000000 */
[----:B-1----:R-:W-:Y:S01]  /*b0b0*/  LOP3.LUT R2, R20, R3, RZ, 0x3c, !PT ;  /* 0x0000000314027212 */ /* 0x002fe200078e3cff */
[----:B------:R-:W-:Y:S06]  /*b0c0*/  @!P0 BRA `(.L_x_9109) ;  /* 0x0000000000048947 */ /* 0x000fec0003800000 */
[----:B------:R-:W-:Y:S01]  /*b0d0*/  BPT.TRAP 0x1 ;  /* 0x000000040000795c */ /* 0x000fe20000300000 */
.L_x_9109:
[----:B------:R-:W-:Y:S01]  /*b0e0*/  IMAD R21, R21, 0x8, R4 ;  /* 0x0000000815157824 */ /* 0x000fe200078e0204 */
[----:B------:R-:W-:-:S04]  /*b0f0*/  SHF.L.U32 R2, R2, 0x1f, RZ ;  /* 0x0000001f02027819 */ /* 0x000fc800000006ff */
[----:B------:R-:W1:Y:S02]  /*b100*/  SYNCS.PHASECHK.TRANS64.TRYWAIT P1, [R21+URZ+0x22840], R2 ;  /* 0x02284002150075a7 */ /* 0x000e64000802017f */
[----:B-1----:R-:W-:Y:S05]  /*b110*/  @!P1 BRA `(.L_x_9110) ;  /* 0x0000002c00889947 */ /* 0x002fea0003800000 */
.L_x_9203:
[----:B------:R-:W-:Y:S05]  /*b120*/  @!P0 BRA `(.L_x_9111) ;  /* 0x0000000000048947 */ /* 0x000fea0003800000 */
[----:B------:R-:W-:Y:S01]  /*b130*/  BPT.TRAP 0x1 ;  /* 0x000000040000795c */ /* 0x000fe20000300000 */
.L_x_9111:
[----:B------:R-:W0:Y:S02]  /*b140*/  SYNCS.PHASECHK.TRANS64.TRYWAIT P1, [R5+URZ+0x22860], R0 ;  /* 0x02286000050075a7 */ /* 0x000e24000802017f */
[----:B0-----:R-:W-:Y:S05]  /*b150*/  @!P1 BRA `(.L_x_9112) ;  /* 0x0000002c008c9947 */ /* 0x001fea0003800000 */
.L_x_9204:
[----:B------:R-:W-:Y:S05]  /*b160*/  @!P0 BRA `(.L_x_9113) ;  /* 0x0000000000048947 */ /* 0x000fea0003800000 */
[----:B------:R-:W-:Y:S01]  /*b170*/  BPT.TRAP 0x1 ;  /* 0x000000040000795c */ /* 0x000fe20000300000 */
.L_x_9113:
[----:B------:R0:W0:Y:S02]  /*b180*/  SYNCS.PHASECHK.TRANS64.TRYWAIT P0, [R21+URZ+0x22860], R2 ;  /* 0x02286002150075a7 */ /* 0x000024000800017f */
[----:B0-----:R-:W-:Y:S05]  /*b190*/  @!P0 NANOSLEEP.SYNCS 0x989680 ;  /* 0x009896800000895d */ /* 0x001fea0003900000 */
[----:B------:R-:W0:Y:S02]  /*b1a0*/  @!P0 SYNCS.PHASECHK.TRANS64 P0, [R21+URZ+0x22860], R2 ;  /* 0x02286002150085a7 */ /* 0x000e24000800007f */
[----:B0-----:R-:W-:Y:S05]  /*b1b0*/  @!P0 BRA `(.L_x_9113) ;  /* 0xfffffffc00f08947 */ /* 0x001fea000383ffff */
.L_x_9038:
[----:B------:R-:W-:Y:S05]  /*b1c0*/  BSYNC B6 ;  /* 0x0000000000067941 */ /* 0x000fea0003800000 */
.L_x_9035:
[----:B------:R-:W-:Y:S05]  /*b1d0*/  EXIT ;  /* 0x000000000000794d */ /* 0x000fea0003800000 */
.L_x_9042:
[----:B0-----:R-:W-:-:S04]  /*b1e0*/  IMAD.U32 R5, RZ, RZ, UR41 ;  /* 0x00000029ff057e24 */ /* 0x001fc8000f8e00ff */
[----:B------:R0:W1:Y:S03]  /*b1f0*/  SYNCS.PHASECHK.TRANS64.TRYWAIT P0, [R5+URZ+0x22800], R8 ;  /* 0x02280008050075a7 */ /* 0x000066000800017f */
[----:B-1----:R-:W-:Y:S05]  /*b200*/  @!P0 NANOSLEEP.SYNCS 0x989680 ;  /* 0x009896800000895d */ /* 0x002fea0003900000 */
[----:B------:R-:W1:Y:S02]  /*b210*/  @!P0 SYNCS.PHASECHK.TRANS64 P0, [R5+URZ+0x22800], R8 ;  /* 0x02280008050085a7 */ /* 0x000e64000800007f */
[----:B-1----:R-:W-:Y:S05]  /*b220*/  @!P0 BRA `(.L_x_9042) ;  /* 0xfffffffc00ec8947 */ /* 0x002fea000383ffff */
[----:B------:R-:W-:Y:S05]  /*b230*/  BRA `(.L_x_9114) ;  /* 0xffffff6000807947 */ /* 0x000fea000383ffff */
.L_x_9046:
[----:B0-----:R-:W-:-:S04]  /*b240*/  IMAD.U32 R5, RZ, RZ, UR41 ;  /* 0x00000029ff057e24 */ /* 0x001fc8000f8e00ff */
[----:B------:R0:W2:Y:S03]  /*b250*/  SYNCS.PHASECHK.TRANS64.TRYWAIT P1, [R5+URZ+0x22830], R8 ;  /* 0x02283008050075a7 */ /* 0x0000a6000802017f */
[----:B--2---:R-:W-:Y:S05]  /*b260*/  @!P1 NANOSLEEP.SYNCS 0x989680 ;  /* 0x009896800000995d */ /* 0x004fea0003900000 */
[----:B------:R-:W2:Y:S02]  /*b270*/  @!P1 SYNCS.PHASECHK.TRANS64 P1, [R5+URZ+0x22830], R8 ;  /* 0x02283008050095a7 */ /* 0x000ea4000802007f */
[----:B--2---:R-:W-:Y:S05]  /*b280*/  @!P1 BRA `(.L_x_9046) ;  /* 0xfffffffc00ec9947 */ /* 0x004fea000383ffff */
[----:B------:R-:W-:Y:S05]  /*b290*/  BRA `(.L_x_9045) ;  /* 0xffffff60009c7947 */ /* 0x000fea000383ffff */
.L_x_9051:
[----:B--2---:R-:W-:-:S04]  /*b2a0*/  MOV R9, UR41 ;  /* 0x0000002900097c02 */ /* 0x004fc80008000f00 */
[----:B------:R2:W4:Y:S03]  /*b2b0*/  SYNCS.PHASECHK.TRANS64.TRYWAIT P1, [R9+URZ+0x22850], R8 ;  /* 0x02285008090075a7 */ /* 0x000526000802017f */
[----:B----4-:R-:W-:Y:S05]  /*b2c0*/  @!P1 NANOSLEEP.SYNCS 0x989680 ;  /* 0x009896800000995d */ /* 0x010fea0003900000 */
[----:B------:R-:W4:Y:S02]  /*b2d0*/  @!P1 SYNCS.PHASECHK.TRANS64 P1, [R9+URZ+0x22850], R8 ;  /* 0x02285008090095a7 */ /* 0x000f24000802007f */
[----:B----4-:R-:W-:Y:S05]  /*b2e0*/  @!P1 BRA `(.L_x_9051) ;  /* 0xfffffffc00ec9947 */ /* 0x010fea000383ffff */
[----:B------:R-:W-:Y:S05]  /*b2f0*/  BRA `(.L_x_9050) ;  /* 0xffffff7800247947 */ /* 0x000fea000383ffff */
.L_x_9057:
[----:B---3--:R-:W-:-:S04]  /*b300*/  IMAD.U32 R0, RZ, RZ, UR26 ;  /* 0x0000001aff007e24 */ /* 0x008fc8000f8e00ff */
[----:B------:R3:W4:Y:S03]  /*b310*/  SYNCS.PHASECHK.TRANS64.TRYWAIT P2, [R0+URZ+0x22830], R9 ;  /* 0x02283009000075a7 */ /* 0x000726000804017f */
[----:B----4-:R-:W-:Y:S05]  /*b320*/  @!P2 NANOSLEEP.SYNCS 0x989680 ;  /* 0x009896800000a95d */ /* 0x010fea0003900000 */
[----:B------:R-:W4:Y:S02]  /*b330*/  @!P2 SYNCS.PHASECHK.TRANS64 P2, [R0+URZ+0x22830], R9 ;  /* 0x022830090000a5a7 */ /* 0x000f24000804007f */
[----:B----4-:R-:W-:Y:S05]  /*b340*/  @!P2 BRA `(.L_x_9057) ;  /* 0xfffffffc00eca947 */ /* 0x010fea000383ffff */
[----:B------:R-:W-:Y:S05]  /*b350*/  BRA `(.L_x_9056) ;  /* 0xffffff7c00447947 */ /* 0x000fea000383ffff */
.L_x_9062:
[----:B-1----:R-:W-:-:S04]  /*b360*/  IMAD.U32 R8, RZ, RZ, UR26 ;  /* 0x0000001aff087e24 */ /* 0x002fc8000f8e00ff */
[----:B------:R1:W4:Y:S03]  /*b370*/  SYNCS.PHASECHK.TRANS64.TRYWAIT P2, [R8+URZ+0x22850], R9 ;  /* 0x02285009080075a7 */ /* 0x000326000804017f */
[----:B----4-:R-:W-:Y:S05]  /*b380*/  @!P2 NANOSLEEP.SYNCS 0x989680 ;  /* 0x009896800000a95d */ /* 0x010fea0003900000 */
[----:B------:R-:W4:Y:S02]  /*b390*/  @!P2 SYNCS.PHASECHK.TRANS64 P2, [R8+URZ+0x22850], R9 ;  /* 0x022850090800a5a7 */ /* 0x000f24000804007f */
[----:B----4-:R-:W-:Y:S05]  /*b3a0*/  @!P2 BRA `(.L_x_9062) ;  /* 0xfffffffc00eca947 */ /* 0x010fea000383ffff */
[----:B------:R-:W-:Y:S05]  /*b3b0*/  BRA `(.L_x_9061) ;  /* 0xffffff94005c7947 */ /* 0x000fea000383ffff */
.L_x_9075:
[----:B------:R-:W-:Y:S01]  /*b3c0*/  IMAD.MOV.U32 R13, RZ, RZ, R2 ;  /* 0x000000ffff0d7224 */ /* 0x000fe200078e0002 */
[----:B------:R-:W-:Y:S01]  /*b3d0*/  MOV R12, RZ ;  /* 0x000000ff000c7202 */ /* 0x000fe20000000f00 */
[----:B------:R-:W-:Y:S02]  /*b3e0*/  IMAD.MOV.U32 R11, RZ, RZ, 0x1f ;  /* 0x0000001fff0b7424 */ /* 0x000fe400078e00ff */
[----:B------:R-:W-:-:S07]  /*b3f0*/  IMAD.MOV.U32 R15, RZ, RZ, -0x1 ;  /* 0xffffffffff0f7424 */ /* 0x000fce00078e00ff */
[----:B-----5:R-:W-:Y:S05]  /*b400*/  WARPSYNC.COLLECTIVE R15, `(.L_x_9115) ;  /* 0x000000000f087348 */ /* 0x020fea0003c00000 */
[----:B------:R0:W1:Y:S02]  /*b410*/  SHFL.IDX P6, R14, R13, R12, R11 ;  /* 0x0000000c0d0e7389 */ /* 0x00006400000c000b */
[----:B01---5:R-:W-:Y:S01]  /*b420*/  ENDCOLLECTIVE ;  /* 0x000000000000791b */ /* 0x023fe20003800000 */
.L_x_9115:
[----:B------:R-:W-:Y:S05]  /*b430*/  BRA `(.L_x_9116) ;  /* 0xffffffd400007947 */ /* 0x000fea000383ffff */
.L_x_9077:
[----:B0-----:R-:W-:-:S04]  /*b440*/  IMAD.U32 R3, RZ, RZ, UR43 ;  /* 0x0000002bff037e24 */ /* 0x001fc8000f8e00ff */
[----:B------:R0:W1:Y:S03]  /*b450*/  SYNCS.PHASECHK.TRANS64.TRYWAIT P0, [R3+URZ+0x22840], R0 ;  /* 0x02284000030075a7 */ /* 0x000066000800017f */
[----:B-1----:R-:W-:Y:S05]  /*b460*/  @!P0 NANOSLEEP.SYNCS 0x989680 ;  /* 0x009896800000895d */ /* 0x002fea0003900000 */
[----:B------:R-:W1:Y:S02]  /*b470*/  @!P0 SYNCS.PHASECHK.TRANS64 P0, [R3+URZ+0x22840], R0 ;  /* 0x02284000030085a7 */ /* 0x000e64000800007f */
[----:B-1----:R-:W-:Y:S05]  /*b480*/  @!P0 BRA `(.L_x_9077) ;  /* 0xfffffffc00ec8947 */ /* 0x002fea000383ffff */
[----:B------:R-:W-:Y:S05]  /*b490*/  BRA `(.L_x_9117) ;  /* 0xffffffd400447947 */ /* 0x000fea000383ffff */
.L_x_9078:
        /* <DEDUP_REMOVED lines=8> */
.L_x_9119:
[----:B------:R-:W-:Y:S05]  /*b520*/  BSYNC B0 ;  /* 0x0000000000007941 */ /* 0x000fea0003800000 */
.L_x_9118:
[----:B------:R-:W-:Y:S01]  /*b530*/  IMAD.MOV.U32 R13, RZ, RZ, R3 ;  /* 0x000000ffff0d7224 */ /* 0x000fe200078e0003 */
[----:B------:R-:W-:Y:S01]  /*b540*/  MOV R15, 0xffffffff ;  /* 0xffffffff000f7802 */ /* 0x000fe20000000f00 */
[----:B------:R-:W-:Y:S01]  /*b550*/  IMAD.MOV.U32 R12, RZ, RZ, RZ ;  /* 0x000000ffff0c7224 */ /* 0x000fe200078e00ff */
[----:B------:R-:W-:Y:S01]  /*b560*/  MOV R4, R14 ;  /* 0x0000000e00047202 */ /* 0x000fe20000000f00 */
[----:B------:R-:W-:Y:S01]  /*b570*/  IMAD.MOV.U32 R11, RZ, RZ, 0x181f ;  /* 0x0000181fff0b7424 */ /* 0x000fe200078e00ff */
[----:B------:R-:W-:-:S07]  /*b580*/  @P0 LEA R7, R16, UR43, 0x1 ;  /* 0x0000002b10070c11 */ /* 0x000fce000f8e08ff */
[----:B------:R-:W-:Y:S05]  /*b590*/  WARPSYNC.COLLECTIVE R15, `(.L_x_9120) ;  /* 0x000000000f087348 */ /* 0x000fea0003c00000 */
[----:B------:R0:W1:Y:S02]  /*b5a0*/  SHFL.IDX P6, R14, R13, R12, R11 ;  /* 0x0000000c0d0e7389 */ /* 0x00006400000c000b */
[----:B01----:R-:W-:Y:S01]  /*b5b0*/  ENDCOLLECTIVE ;  /* 0x000000000000791b */ /* 0x003fe20003800000 */
.L_x_9120:
[----:B------:R-:W-:Y:S01]  /*b5c0*/  IMAD.MOV.U32 R13, RZ, RZ, R0 ;  /* 0x000000ffff0d7224 */ /* 0x000fe200078e0000 */
[----:B------:R-:W-:Y:S02]  /*b5d0*/  MOV R12, 0x1 ;  /* 0x00000001000c7802 */ /* 0x000fe40000000f00 */
[----:B------:R-:W-:-:S05]  /*b5e0*/  @P0 LEA R14, P1, R24, R14, 0x1 ;  /* 0x0000000e180e0211 */ /* 0x000fca00078208ff */
[----:B------:R-:W-:Y:S02]  /*b5f0*/  @P0 IMAD.X R5, RZ, RZ, R4, P1 ;  /* 0x000000ffff050224 */ /* 0x000fe400008e0604 */
[----:B------:R-:W-:-:S07]  /*b600*/  @P0 IMAD.MOV.U32 R4, RZ, RZ, R14 ;  /* 0x000000ffff040224 */ /* 0x000fce00078e000e */
[----:B------:R-:W-:Y:S05]  /*b610*/  WARPSYNC.COLLECTIVE R15, `(.L_x_9121) ;  /* 0x000000000f087348 */ /* 0x000fea0003c00000 */
[----:B------:R0:W1:Y:S02]  /*b620*/  SHFL.IDX P6, R14, R13, R12, R11 ;  /* 0x0000000c0d0e7389 */ /* 0x00006400000c000b */
[----:B01----:R-:W-:Y:S01]  /*b630*/  ENDCOLLECTIVE ;  /* 0x000000000000791b */ /* 0x003fe20003800000 */
.L_x_9121:
        /* <DEDUP_REMOVED lines=11> */
.L_x_9122:
[----:B------:R-:W-:Y:S01]  /*b6f0*/  MOV R13, R0 ;  /* 0x00000000000d7202 */ /* 0x000fe20000000f00 */
[----:B------:R-:W-:Y:S01]  /*b700*/  IMAD.MOV.U32 R12, RZ, RZ, 0x2 ;  /* 0x00000002ff0c7424 */ /* 0x000fe200078e00ff */
[----:B------:R-:W-:-:S13]  /*b710*/  @P0 LEA R4, P1, R24, R14, 0x1 ;  /* 0x0000000e18040211 */ /* 0x000fda00078208ff */
[----:B------:R-:W-:Y:S05]  /*b720*/  WARPSYNC.COLLECTIVE R15, `(.L_x_9123) ;  /* 0x000000000f087348 */ /* 0x000fea0003c00000 */
[----:B------:R0:W1:Y:S02]  /*b730*/  SHFL.IDX P6, R14, R13, R12, R11 ;  /* 0x0000000c0d0e7389 */ /* 0x00006400000c000b */
[----:B01----:R-:W-:Y:S01]  /*b740*/  ENDCOLLECTIVE ;  /* 0x000000000000791b */ /* 0x003fe20003800000 */
.L_x_9123:
        /* <DEDUP_REMOVED lines=12> */
.L_x_9124:
[----:B------:R-:W-:Y:S02]  /*b810*/  IMAD.MOV.U32 R13, RZ, RZ, R0 ;  /* 0x000000ffff0d7224 */ /* 0x000fe400078e0000 */
[----:B------:R-:W-:Y:S01]  /*b820*/  IMAD.MOV.U32 R12, RZ, RZ, 0x3 ;  /* 0x00000003ff0c7424 */ /* 0x000fe200078e00ff */
[----:B------:R-:W-:-:S13]  /*b830*/  @P0 LEA R4, P1, R24, R14, 0x1 ;  /* 0x0000000e18040211 */ /* 0x000fda00078208ff */
[----:B------:R-:W-:Y:S05]  /*b840*/  WARPSYNC.COLLECTIVE R15, `(.L_x_9125) ;  /* 0x000000000f087348 */ /* 0x000fea0003c00000 */
[----:B------:R0:W1:Y:S02]  /*b850*/  SHFL.IDX P6, R14, R13, R12, R11 ;  /* 0x0000000c0d0e7389 */ /* 0x00006400000c000b */
[----:B01----:R-:W-:Y:S01]  /*b860*/  ENDCOLLECTIVE ;  /* 0x000000000000791b */ /* 0x003fe20003800000 */
.L_x_9125:
[----:B------:R-:W-:-:S05]  /*b870*/  @P0 IADD3.X R5, RZ, R6, RZ, P1, !PT ;  /* 0x00000006ff050210 */ /* 0x000fca0000ffe4ff */
        /* <DEDUP_REMOVED lines=11> */
.L_x_9126:
[----:B------:R-:W-:Y:S02]  /*b930*/  IMAD.MOV.U32 R13, RZ, RZ, R0 ;  /* 0x000000ffff0d7224 */ /* 0x000fe400078e0000 */
[----:B------:R-:W-:Y:S01]  /*b940*/  IMAD.MOV.U32 R12, RZ, RZ, 0x4 ;  /* 0x00000004ff0c7424 */ /* 0x000fe200078e00ff */
[----:B------:R-:W-:-:S13]  /*b950*/  @P0 LEA R4, P1, R24, R14, 0x1 ;  /* 0x0000000e18040211 */ /* 0x000fda00078208ff */
[----:B------:R-:W-:Y:S05]  /*b960*/  WARPSYNC.COLLECTIVE R15, `(.L_x_9127) ;  /* 0x000000000f087348 */ /* 0x000fea0003c00000 */
[----:B------:R0:W1:Y:S02]  /*b970*/  SHFL.IDX P6, R14, R13, R12, R11 ;  /* 0x0000000c0d0e7389 */ /* 0x00006400000c000b */
[----:B01----:R-:W-:Y:S01]  /*b980*/  ENDCOLLECTIVE ;  /* 0x000000000000791b */ /* 0x003fe20003800000 */
.L_x_9127:
        /* <DEDUP_REMOVED lines=12> */
.L_x_9128:
[----:B------:R-:W-:Y:S01]  /*ba50*/  IMAD.MOV.U32 R13, RZ, RZ, R0 ;  /* 0x000000ffff0d7224 */ /* 0x000fe200078e0000 */
[----:B------:R-:W-:Y:S02]  /*ba60*/  MOV R12, 0x5 ;  /* 0x00000005000c7802 */ /* 0x000fe40000000f00 */
[----:B------:R-:W-:-:S13]  /*ba70*/  @P0 LEA R4, P1, R24, R14, 0x1 ;  /* 0x0000000e18040211 */ /* 0x000fda00078208ff */
[----:B------:R-:W-:Y:S05]  /*ba80*/  WARPSYNC.COLLECTIVE R15, `(.L_x_9129) ;  /* 0x000000000f087348 */ /* 0x000fea0003c00000 */
[----:B------:R0:W1:Y:S02]  /*ba90*/  SHFL.IDX P6, R14, R13, R12, R11 ;  /* 0x0000000c0d0e7389 */ /* 0x00006400000c000b */
[----:B01----:R-:W-:Y:S01]  /*baa0*/  ENDCOLLECTIVE ;  /* 0x000000000000791b */ /* 0x003fe20003800000 */
.L_x_9129:
        /* <DEDUP_REMOVED lines=10> */
.L_x_9130:
[----:B------:R-:W-:Y:S05]  /*bb50*/  BRA `(.L_x_9131) ;  /* 0xffffffd000b87947 */ /* 0x000fea000383ffff */
.L_x_9081:
[----:B------:R-:W-:Y:S01]  /*bb60*/  IMAD.MOV.U32 R13, RZ, RZ, R0 ;  /* 0x000000ffff0d7224 */ /* 0x000fe200078e0000 */
[----:B------:R-:W-:Y:S01]  /*bb70*/  MOV R12, RZ ;  /* 0x000000ff000c7202 */ /* 0x000fe20000000f00 */
[----:B------:R-:W-:Y:S02]  /*bb80*/  IMAD.MOV.U32 R11, RZ, RZ, 0x181f ;  /* 0x0000181fff0b7424 */ /* 0x000fe400078e00ff */
[----:B------:R-:W-:Y:S02]  /*bb90*/  IMAD.MOV.U32 R15, RZ, RZ, -0x1 ;  /* 0xffffffffff0f7424 */ /* 0x000fe400078e00ff */
[----:B------:R-:W-:-:S07]  /*bba0*/  IMAD R32, R32, 0x80, R27 ;  /* 0x0000008020207824 */ /* 0x000fce00078e021b */
[----:B------:R-:W-:Y:S05]  /*bbb0*/  WARPSYNC.COLLECTIVE R15, `(.L_x_9132) ;  /* 0x000000000f087348 */ /* 0x000fea0003c00000 */
[----:B------:R0:W1:Y:S02]  /*bbc0*/  SHFL.IDX P6, R14, R13, R12, R11 ;  /* 0x0000000c0d0e7389 */ /* 0x00006400000c000b */
[----:B01----:R-:W-:Y:S01]  /*bbd0*/  ENDCOLLECTIVE ;  /* 0x000000000000791b */ /* 0x003fe20003800000 */
.L_x_9132:
[----:B------:R-:W-:Y:S02]  /*bbe0*/  IADD3 R8, R32, 0x10, RZ ;  /* 0x0000001020087810 */ /* 0x000fe40007ffe0ff */
[----:B------:R-:W-:Y:S01]  /*bbf0*/  MOV R13, R6 ;  /* 0x00000006000d7202 */ /* 0x000fe20000000f00 */
[----:B------:R-:W-:-:S07]  /*bc00*/  IMAD.MOV.U32 R4, RZ, RZ, R14 ;  /* 0x000000ffff047224 */ /* 0x000fce00078e000e */
[----:B------:R-:W-:Y:S05]  /*bc10*/  WARPSYNC.COLLECTIVE R15, `(.L_x_9133) ;  /* 0x000000000f087348 */ /* 0x000fea0003c00000 */
[----:B------:R0:W1:Y:S02]  /*bc20*/  SHFL.IDX P6, R14, R13, R12, R11 ;  /* 0x0000000c0d0e7389 */ /* 0x00006400000c000b */
[----:B01----:R-:W-:Y:S01]  /*bc30*/  ENDCOLLECTIVE ;  /* 0x000000000000791b */ /* 0x003fe20003800000 */
.L_x_9133:
        /* <DEDUP_REMOVED lines=12> */
.L_x_9134:
[----:B------:R-:W-:Y:S01]  /*bd00*/  @!PT LDS RZ, [RZ] ;  /* 0x00000000fffff984 */ /* 0x000fe20000000800 */
[----:B------:R-:W-:Y:S01]  /*bd10*/  @!PT LDS RZ, [RZ] ;  /* 0x00000000fffff984 */ /* 0x000fe20000000800 */
[----:B------:R-:W-:Y:S01]  /*bd20*/  @!PT LDS RZ, [RZ] ;  /* 0x00000000fffff984 */ /* 0x000fe20000000800 */
[----:B------:R0:W-:Y:S01]  /*bd30*/  @!P0 LDGSTS.E.BYPASS.LTC128B.128 [R9+0x18400], desc[UR36][R4.64], !P1 ;  /* 0x1840000004098fae */ /* 0x0001e2000c901d64 */
[----:B------:R-:W-:Y:S01]  /*bd40*/  ISETP.GE.AND P0, PT, R8, R3, PT ;  /* 0x000000030800720c */ /* 0x000fe20003f06270 */
[----:B------:R-:W-:Y:S01]  /*bd50*/  VIADD R8, R32, 0x20 ;  /* 0x0000002020087836 */ /* 0x000fe20000000000 */
[----:B------:R-:W-:-:S11]  /*bd60*/  MOV R13, R6 ;  /* 0x00000006000d7202 */ /* 0x000fd60000000f00 */
[----:B------:R-:W-:Y:S01]  /*bd70*/  @!P0 LEA R21, R16, UR43, 0x1 ;  /* 0x0000002b10158c11 */ /* 0x000fe2000f8e08ff */
[----:B0-----:R-:W-:-:S07]  /*bd80*/  IMAD.MOV.U32 R7, RZ, RZ, R14 ;  /* 0x000000ffff077224 */ /* 0x001fce00078e000e */
[----:B------:R-:W-:Y:S05]  /*bd90*/  WARPSYNC.COLLECTIVE R15, `(.L_x_9135) ;  /* 0x000000000f087348 */ /* 0x000fea0003c00000 */
[----:B------:R0:W1:Y:S02]  /*bda0*/  SHFL.IDX P6, R14, R13, R12, R11 ;  /* 0x0000000c0d0e7389 */ /* 0x00006400000c000b */
[----:B01----:R-:W-:Y:S01]  /*bdb0*/  ENDCOLLECTIVE ;  /* 0x000000000000791b */ /* 0x003fe20003800000 */
.L_x_9135:
[----:B------:R-:W-:Y:S01]  /*bdc0*/  IMAD.MOV.U32 R13, RZ, RZ, R0 ;  /* 0x000000ffff0d7224 */ /* 0x000fe200078e0000 */
[----:B------:R-:W-:Y:S02]  /*bdd0*/  MOV R12, 0x2 ;  /* 0x00000002000c7802 */ /* 0x000fe40000000f00 */
[----:B------:R-:W-:-:S13]  /*bde0*/  @!P0 LEA R4, P2, R24, R14, 0x1 ;  /* 0x0000000e18048211 */ /* 0x000fda00078408ff */
[----:B------:R-:W-:Y:S05]  /*bdf0*/  WARPSYNC.COLLECTIVE R15, `(.L_x_9136) ;  /* 0x000000000f087348 */ /* 0x000fea0003c00000 */
[----:B------:R0:W1:Y:S02]  /*be00*/  SHFL.IDX P6, R14, R13, R12, R11 ;  /* 0x0000000c0d0e7389 */ /* 0x00006400000c000b */
[----:B01----:R-:W-:Y:S01]  /*be10*/  ENDCOLLECTIVE ;  /* 0x000000000000791b */ /* 0x003fe20003800000 */
.L_x_9136:
[----:B------:R-:W-:-:S05]  /*be20*/  @!P0 IMAD.X R5, RZ, RZ, R7, P2 ;  /* 0x000000ffff058224 */ /* 0x000fca00010e0607 */
[----:B------:R-:W-:Y:S01]  /*be30*/  @!PT LDS RZ, [RZ] ;  /* 0x00000000fffff984 */ /* 0x000fe20000000800 */
[----:B------:R-:W-:Y:S01]  /*be40*/  @!PT LDS RZ, [RZ] ;  /* 0x00000000fffff984 */ /* 0x000fe20000000800 */
[----:B------:R-:W-:Y:S01]  /*be50*/  @!PT LDS RZ, [RZ] ;  /* 0x00000000fffff984 */ /* 0x000fe20000000800 */
[----:B------:R0:W-:Y:S01]  /*be60*/  @!P0 LDGSTS.E.BYPASS.LTC128B.128 [R21+0x18c00], desc[UR36][R4.64], !P1 ;  /* 0x18c0000004158fae */ /* 0x0001e2000c901d64 */
[----:B------:R-:W-:Y:S02]  /*be70*/  ISETP.GE.AND P0, PT, R8, R3, PT ;  /* 0x000000030800720c */ /* 0x000fe40003f06270 */
[----:B------:R-:W-:Y:S01]  /*be80*/  IADD3 R8, R32, 0x30, RZ ;  /* 0x0000003020087810 */ /* 0x000fe20007ffe0ff */
[----:B------:R-:W-:-:S10]  /*be90*/  IMAD.MOV.U32 R13, RZ, RZ, R6 ;  /* 0x000000ffff0d7224 */ /* 0x000fd400078e0006 */
[----:B------:R-:W-:Y:S01]  /*bea0*/  @!P0 LEA R9, R16, UR43, 0x1 ;  /* 0x0000002b10098c11 */ /* 0x000fe2000f8e08ff */
[----:B0-----:R-:W-:-:S07]  /*beb0*/  IMAD.MOV.U32 R7, RZ, RZ, R14 ;  /* 0x000000ffff077224 */ /* 0x001fce00078e000e */
[----:B------:R-:W-:Y:S05]  /*bec0*/  WARPSYNC.COLLECTIVE R15, `(.L_x_9137) ;  /* 0x000000000f087348 */ /* 0x000fea0003c00000 */
[----:B------:R0:W1:Y:S02]  /*bed0*/  SHFL.IDX P6, R14, R13, R12, R11 ;  /* 0x0000000c0d0e7389 */ /* 0x00006400000c000b */
[----:B01----:R-:W-:Y:S01]  /*bee0*/  ENDCOLLECTIVE ;  /* 0x000000000000791b */ /* 0x003fe20003800000 */
.L_x_9137:
[----:B------:R-:W-:Y:S02]  /*bef0*/  IMAD.MOV.U32 R13, RZ, RZ, R0 ;  /* 0x000000ffff0d7224 */ /* 0x000fe400078e0000 */
[----:B------:R-:W-:Y:S01]  /*bf00*/  IMAD.MOV.U32 R12, RZ, RZ, 0x3 ;  /* 0x00000003ff0c7424 */ /* 0x000fe200078e00ff */
[----:B------:R-:W-:-:S13]  /*bf10*/  @!P0 LEA R4, P2, R24, R14, 0x1 ;  /* 0x0000000e18048211 */ /* 0x000fda00078408ff */
[----:B------:R-:W-:Y:S05]  /*bf20*/  WARPSYNC.COLLECTIVE R15, `(.L_x_9138) ;  /* 0x000000000f087348 */ /* 0x000fea0003c00000 */
[----:B------:R0:W1:Y:S02]  /*bf30*/  SHFL.IDX P6, R14, R13, R12, R11 ;  /* 0x0000000c0d0e7389 */ /* 0x00006400000c000b */
[----:B01----:R-:W-:Y:S01]  /*bf40*/  ENDCOLLECTIVE ;  /* 0x000000000000791b */ /* 0x003fe20003800000 */
.L_x_9138:
[----:B------:R-:W-:-:S05]  /*bf50*/  @!P0 IMAD.X R5, RZ, RZ, R7, P2 ;  /* 0x000000ffff058224 */ /* 0x000fca00010e0607 */
        /* <DEDUP_REMOVED lines=12> */
.L_x_9139:
[----:B------:R-:W-:Y:S01]  /*c020*/  IMAD.MOV.U32 R13, RZ, RZ, R0 ;  /* 0x000000ffff0d7224 */ /* 0x000fe200078e0000 */
[----:B------:R-:W-:Y:S02]  /*c030*/  MOV R12, 0x4 ;  /* 0x00000004000c7802 */ /* 0x000fe40000000f00 */
[----:B------:R-:W-:-:S13]  /*c040*/  @!P0 LEA R4, P2, R24, R14, 0x1 ;  /* 0x0000000e18048211 */ /* 0x000fda00078408ff */
[----:B------:R-:W-:Y:S05]  /*c050*/  WARPSYNC.COLLECTIVE R15, `(.L_x_9140) ;  /* 0x000000000f087348 */ /* 0x000fea0003c00000 */
[----:B------:R0:W1:Y:S02]  /*c060*/  SHFL.IDX P6, R14, R13, R12, R11 ;  /* 0x0000000c0d0e7389 */ /* 0x00006400000c000b */
[----:B01----:R-:W-:Y:S01]  /*c070*/  ENDCOLLECTIVE ;  /* 0x000000000000791b */ /* 0x003fe20003800000 */
.L_x_9140:
        /* <DEDUP_REMOVED lines=13> */
.L_x_9141:
[----:B------:R-:W-:Y:S02]  /*c150*/  IMAD.MOV.U32 R13, RZ, RZ, R0 ;  /* 0x000000ffff0d7224 */ /* 0x000fe400078e0000 */
[----:B------:R-:W-:Y:S01]  /*c160*/  IMAD.MOV.U32 R12, RZ, RZ, 0x5 ;  /* 0x00000005ff0c7424 */ /* 0x000fe200078e00ff */
[----:B------:R-:W-:-:S13]  /*c170*/  @!P0 LEA R4, P2, R24, R14, 0x1 ;  /* 0x0000000e18048211 */ /* 0x000fda00078408ff */
[----:B------:R-:W-:Y:S05]  /*c180*/  WARPSYNC.COLLECTIVE R15, `(.L_x_9142) ;  /* 0x000000000f087348 */ /* 0x000fea0003c00000 */
[----:B------:R0:W1:Y:S02]  /*c190*/  SHFL.IDX P6, R14, R13, R12, R11 ;  /* 0x0000000c0d0e7389 */ /* 0x00006400000c000b */
[----:B01----:R-:W-:Y:S01]  /*c1a0*/  ENDCOLLECTIVE ;  /* 0x000000000000791b */ /* 0x003fe20003800000 */
.L_x_9142:
[----:B------:R-:W-:-:S05]  /*c1b0*/  @!P0 IMAD.X R5, RZ, RZ, R7, P2 ;  /* 0x000000ffff058224 */ /* 0x000fca00010e0607 */
[----:B------:R-:W-:Y:S01]  /*c1c0*/  @!PT LDS RZ, [RZ] ;  /* 0x00000000fffff984 */ /* 0x000fe20000000800 */
[----:B------:R-:W-:Y:S01]  /*c1d0*/  @!PT LDS RZ, [RZ] ;  /* 0x00000000fffff984 */ /* 0x000fe20000000800 */
[----:B------:R-:W-:Y:S01]  /*c1e0*/  @!PT LDS RZ, [RZ] ;  /* 0x00000000fffff984 */ /* 0x000fe20000000800 */
[----:B------:R0:W-:Y:S01]  /*c1f0*/  @!P0 LDGSTS.E.BYPASS.LTC128B.128 [R9+0x1a400], desc[UR36][R4.64], !P1 ;  /* 0x1a40000004098fae */ /* 0x0001e2000c901d64 */
[----:B------:R-:W-:Y:S02]  /*c200*/  ISETP.GE.AND P0, PT, R8, R3, PT ;  /* 0x000000030800720c */ /* 0x000fe40003f06270 */
[----:B------:R-:W-:-:S11]  /*c210*/  MOV R13, R6 ;  /* 0x00000006000d7202 */ /* 0x000fd60000000f00 */
[----:B------:R-:W-:Y:S01]  /*c220*/  @!P0 LEA R21, R16, UR43, 0x1 ;  /* 0x0000002b10158c11 */ /* 0x000fe2000f8e08ff */
[----:B0-----:R-:W-:-:S07]  /*c230*/  IMAD.MOV.U32 R7, RZ, RZ, R14 ;  /* 0x000000ffff077224 */ /* 0x001fce00078e000e */
[----:B------:R-:W-:Y:S05]  /*c240*/  WARPSYNC.COLLECTIVE R15, `(.L_x_9143) ;  /* 0x000000000f087348 */ /* 0x000fea0003c00000 */
[----:B------:R0:W1:Y:S02]  /*c250*/  SHFL.IDX P6, R14, R13, R12, R11 ;  /* 0x0000000c0d0e7389 */ /* 0x00006400000c000b */
[----:B01----:R-:W-:Y:S01]  /*c260*/  ENDCOLLECTIVE ;  /* 0x000000000000791b */ /* 0x003fe20003800000 */
.L_x_9143:
[----:B------:R-:W-:Y:S02]  /*c270*/  IMAD.MOV.U32 R13, RZ, RZ, R0 ;  /* 0x000000ffff0d7224 */ /* 0x000fe400078e0000 */
[----:B------:R-:W-:Y:S01]  /*c280*/  IMAD.MOV.U32 R12, RZ, RZ, 0x6 ;  /* 0x00000006ff0c7424 */ /* 0x000fe200078e00ff */
[----:B------:R-:W-:-:S13]  /*c290*/  @!P0 LEA R4, P2, R24, R14, 0x1 ;  /* 0x0000000e18048211 */ /* 0x000fda00078408ff */
[----:B------:R-:W-:Y:S05]  /*c2a0*/  WARPSYNC.COLLECTIVE R15, `(.L_x_9144) ;  /* 0x000000000f087348 */ /* 0x000fea0003c00000 */
[----:B------:R0:W1:Y:S02]  /*c2b0*/  SHFL.IDX P6, R14, R13, R12, R11 ;  /* 0x0000000c0d0e7389 */ /* 0x00006400000c000b */
[----:B01----:R-:W-:Y:S01]  /*c2c0*/  ENDCOLLECTIVE ;  /* 0x000000000000791b */ /* 0x003fe20003800000 */
.L_x_9144:
[----:B------:R-:W-:-:S05]  /*c2d0*/  @!P0 IMAD.X R5, RZ, RZ, R7, P2 ;  /* 0x000000ffff058224 */ /* 0x000fca00010e0607 */
[----:B------:R-:W-:Y:S01]  /*c2e0*/  @!PT LDS RZ, [RZ] ;  /* 0x00000000fffff984 */ /* 0x000fe20000000800 */
[----:B------:R-:W-:Y:S01]  /*c2f0*/  @!PT LDS RZ, [RZ] ;  /* 0x00000000fffff984 */ /* 0x000fe20000000800 */
[----:B------:R-:W-:Y:S01]  /*c300*/  @!PT LDS RZ, [RZ] ;  /* 0x00000000fffff984 */ /* 0x000fe20000000800 */
[----:B------:R0:W-:Y:S01]  /*c310*/  @!P0 LDGSTS.E.BYPASS.LTC128B.128 [R21+0x1ac00], desc[UR36][R4.64], !P1 ;  /* 0x1ac0000004158fae */ /* 0x0001e2000c901d64 */
[----:B------:R-:W-:Y:S02]  /*c320*/  IMAD.MOV.U32 R13, RZ, RZ, R6 ;  /* 0x000000ffff0d7224 */ /* 0x000fe400078e0006 */
[----:B0-----:R-:W-:Y:S01]  /*c330*/  VIADD R4, R32, 0x60 ;  /* 0x0000006020047836 */ /* 0x001fe20000000000 */
[----:B------:R-:W-:-:S07]  /*c340*/  MOV R7, R14 ;  /* 0x0000000e00077202 */ /* 0x000fce0000000f00 */
[----:B------:R-:W-:Y:S05]  /*c350*/  WARPSYNC.COLLECTIVE R15, `(.L_x_9145) ;  /* 0x000000000f087348 */ /* 0x000fea0003c00000 */
[----:B------:R0:W1:Y:S02]  /*c360*/  SHFL.IDX P6, R14, R13, R12, R11 ;  /* 0x0000000c0d0e7389 */ /* 0x00006400000c000b */
[----:B01----:R-:W-:Y:S01]  /*c370*/  ENDCOLLECTIVE ;  /* 0x000000000000791b */ /* 0x003fe20003800000 */
.L_x_9145:
[----:B------:R-:W-:Y:S02]  /*c380*/  ISETP.GE.AND P0, PT, R4, R3, PT ;  /* 0x000000030400720c */ /* 0x000fe40003f06270 */
[----:B------:R-:W-:Y:S01]  /*c390*/  MOV R13, R0 ;  /* 0x00000000000d7202 */ /* 0x000fe20000000f00 */
[----:B------:R-:W-:-:S10]  /*c3a0*/  IMAD.MOV.U32 R12, RZ, RZ, 0x7 ;  /* 0x00000007ff0c7424 */ /* 0x000fd400078e00ff */
[----:B------:R-:W-:Y:S02]  /*c3b0*/  @!P0 LEA R9, R16, UR43, 0x1 ;  /* 0x0000002b10098c11 */ /* 0x000fe4000f8e08ff */
[----:B------:R-:W-:-:S13]  /*c3c0*/  @!P0 LEA R4, P2, R24, R14, 0x1 ;  /* 0x0000000e18048211 */ /* 0x000fda00078408ff */
[----:B------:R-:W-:Y:S05]  /*c3d0*/  WARPSYNC.COLLECTIVE R15, `(.L_x_9146) ;  /* 0x000000000f087348 */ /* 0x000fea0003c00000 */
[----:B------:R0:W1:Y:S02]  /*c3e0*/  SHFL.IDX P6, R14, R13, R12, R11 ;  /* 0x0000000c0d0e7389 */ /* 0x00006400000c000b */
[----:B01----:R-:W-:Y:S01]  /*c3f0*/  ENDCOLLECTIVE ;  /* 0x000000000000791b */ /* 0x003fe20003800000 */
.L_x_9146:
[----:B------:R-:W-:-:S05]  /*c400*/  @!P0 IMAD.X R5, RZ, RZ, R7, P2 ;  /* 0x000000ffff058224 */ /* 0x000fca00010e0607 */
[----:B------:R-:W-:Y:S01]  /*c410*/  @!PT LDS RZ, [RZ] ;  /* 0x00000000fffff984 */ /* 0x000fe20000000800 */
[----:B------:R-:W-:Y:S01]  /*c420*/  @!PT LDS RZ, [RZ] ;  /* 0x00000000fffff984 */ /* 0x000fe20000000800 */
[----:B------:R-:W-:Y:S01]  /*c430*/  @!PT LDS RZ, [RZ] ;  /* 0x00000000fffff984 */ /* 0x000fe20000000800 */
[----:B------:R0:W-:Y:S01]  /*c440*/  @!P0 LDGSTS.E.BYPASS.LTC128B.128 [R9+0x1b400], desc[UR36][R4.64], !P1 ;  /* 0x1b40000004098fae */ /* 0x0001e2000c901d64 */
[----:B------:R-:W-:Y:S02]  /*c450*/  IMAD.MOV.U32 R13, RZ, RZ, R6 ;  /* 0x000000ffff0d7224 */ /* 0x000fe400078e0006 */
[----:B------:R-:W-:-:S07]  /*c460*/  IMAD.MOV.U32 R7, RZ, RZ, R14 ;  /* 0x000000ffff077224 */ /* 0x000fce00078e000e */
[----:B0-----:R-:W-:Y:S05]  /*c470*/  WARPSYNC.COLLECTIVE R15, `(.L_x_9147) ;  /* 0x000000000f087348 */ /* 0x001fea0003c00000 */
[----:B------:R1:W2:Y:S02]  /*c480*/  SHFL.IDX P6, R14, R13, R12, R11 ;  /* 0x0000000c0d0e7389 */ /* 0x0002a400000c000b */
[----:B012---:R-:W-:Y:S01]  /*c490*/  ENDCOLLECTIVE ;  /* 0x000000000000791b */ /* 0x007fe20003800000 */
.L_x_9147:
[----:B------:R-:W-:Y:S05]  /*c4a0*/  BRA `(.L_x_9148) ;  /* 0xffffffd000a47947 */ /* 0x000fea000383ffff */
.L_x_9082:
[----:B0-----:R-:W-:-:S04]  /*c4b0*/  MOV R3, UR43 ;  /* 0x0000002b00037c02 */ /* 0x001fc80008000f00 */
[----:B------:R0:W1:Y:S03]  /*c4c0*/  SYNCS.PHASECHK.TRANS64.TRYWAIT P0, [R3+URZ+0x22820], R0 ;  /* 0x02282000030075a7 */ /* 0x000066000800017f */
[----:B-1----:R-:W-:Y:S05]  /*c4d0*/  @!P0 NANOSLEEP.SYNCS 0x989680 ;  /* 0x009896800000895d */ /* 0x002fea0003900000 */
[----:B------:R-:W1:Y:S02]  /*c4e0*/  @!P0 SYNCS.PHASECHK.TRANS64 P0, [R3+URZ+0x22820], R0 ;  /* 0x02282000030085a7 */ /* 0x000e64000800007f */
[----:B-1----:R-:W-:Y:S05]  /*c4f0*/  @!P0 BRA `(.L_x_9082) ;  /* 0xfffffffc00ec8947 */ /* 0x002fea000383ffff */
[----:B------:R-:W-:Y:S05]  /*c500*/  BRA `(.L_x_9149) ;  /* 0xffffffd000d47947 */ /* 0x000fea000383ffff */
.L_x_9084:
[----:B0-----:R-:W-:-:S04]  /*c510*/  IMAD.U32 R3, RZ, RZ, UR43 ;  /* 0x0000002bff037e24 */ /* 0x001fc8000f8e00ff */
[----:B------:R0:W1:Y:S03]  /*c520*/  SYNCS.PHASECHK.TRANS64.TRYWAIT P0, [R3+URZ+0x22860], R0 ;  /* 0x02286000030075a7 */ /* 0x000066000800017f */
[----:B-1----:R-:W-:Y:S05]  /*c530*/  @!P0 NANOSLEEP.SYNCS 0x989680 ;  /* 0x009896800000895d */ /* 0x002fea0003900000 */
[----:B------:R-:W1:Y:S02]  /*c540*/  @!P0 SYNCS.PHASECHK.TRANS64 P0, [R3+URZ+0x22860], R0 ;  /* 0x02286000030085a7 */ /* 0x000e64000800007f */
[----:B-1----:R-:W-:Y:S05]  /*c550*/  @!P0 BRA `(.L_x_9084) ;  /* 0xfffffffc00ec8947 */ /* 0x002fea000383ffff */
[----:B------:R-:W-:Y:S05]  /*c560*/  BRA `(.L_x_9150) ;  /* 0xffffffd000d07947 */ /* 0x000fea000383ffff */
.L_x_9085:
        /* <DEDUP_REMOVED lines=8> */
.L_x_9152:
[----:B------:R-:W-:Y:S05]  /*c5f0*/  BSYNC B0 ;  /* 0x0000000000007941 */ /* 0x000fea0003800000 */
.L_x_9151:
[----:B------:R-:W-:Y:S01]  /*c600*/  IMAD.MOV.U32 R13, RZ, RZ, R17 ;  /* 0x000000ffff0d7224 */ /* 0x000fe200078e0011 */
[----:B------:R-:W-:Y:S01]  /*c610*/  MOV R12, RZ ;  /* 0x000000ff000c7202 */ /* 0x000fe20000000f00 */
[----:B------:R-:W-:Y:S01]  /*c620*/  IMAD.MOV.U32 R11, RZ, RZ, 0x181f ;  /* 0x0000181fff0b7424 */ /* 0x000fe200078e00ff */
[----:B------:R-:W-:Y:S01]  /*c630*/  LEA R21, R16, UR43, 0x1 ;  /* 0x0000002b10157c11 */ /* 0x000fe2000f8e08ff */
        /* <DEDUP_REMOVED lines=8> */
.L_x_9153:
[----:B------:R-:W-:Y:S01]  /*c6c0*/  IMAD.MOV.U32 R8, RZ, RZ, RZ ;  /* 0x000000ffff087224 */ /* 0x000fe200078e00ff */
[----:B------:R-:W-:Y:S01]  /*c6d0*/  ISETP.LT.OR P3, PT, R35, 0x1, !P1 ;  /* 0x000000012300780c */ /* 0x000fe20004f61670 */
[----:B------:R-:W-:Y:S02]  /*c6e0*/  IMAD.MOV.U32 R13, RZ, RZ, R3 ;  /* 0x000000ffff0d7224 */ /* 0x000fe400078e0003 */
[----:B------:R-:W-:Y:S01]  /*c6f0*/  IMAD.MOV.U32 R12, RZ, RZ, 0x1 ;  /* 0x00000001ff0c7424 */ /* 0x000fe200078e00ff */
[----:B------:R-:W-:-:S13]  /*c700*/  IADD3 R4, P0, R14, R24, RZ ;  /* 0x000000180e047210 */ /* 0x000fda0007f1e0ff */
[----:B------:R-:W-:Y:S05]  /*c710*/  WARPSYNC.COLLECTIVE R15, `(.L_x_9154) ;  /* 0x000000000f087348 */ /* 0x000fea0003c00000 */
[----:B------:R0:W1:Y:S02]  /*c720*/  SHFL.IDX P6, R14, R13, R12, R11 ;  /* 0x0000000c0d0e7389 */ /* 0x00006400000c000b */
[----:B01----:R-:W-:Y:S01]  /*c730*/  ENDCOLLECTIVE ;  /* 0x000000000000791b */ /* 0x003fe20003800000 */
.L_x_9154:
[----:B------:R-:W-:Y:S02]  /*c740*/  IADD3.X R5, RZ, R0, RZ, P0, !PT ;  /* 0x00000000ff057210 */ /* 0x000fe400007fe4ff */
[----:B------:R-:W-:Y:S02]  /*c750*/  ISETP.LT.OR P0, PT, R35, 0x1, P4 ;  /* 0x000000012300780c */ /* 0x000fe40002701670 */
        /* <DEDUP_REMOVED lines=10> */
.L_x_9155:
[----:B------:R-:W-:Y:S01]  /*c800*/  @!PT LDS RZ, [RZ] ;  /* 0x00000000fffff984 */ /* 0x000fe20000000800 */
[----:B------:R-:W-:Y:S01]  /*c810*/  @!PT LDS RZ, [RZ] ;  /* 0x00000000fffff984 */ /* 0x000fe20000000800 */
[----:B------:R-:W-:Y:S01]  /*c820*/  @!PT LDS RZ, [RZ] ;  /* 0x00000000fffff984 */ /* 0x000fe20000000800 */
[----:B------:R-:W-:Y:S01]  /*c830*/  LDGSTS.E.BYPASS.LTC128B.128 [R21+0x3400], desc[UR36][R4.64+0x80], !P0 ;  /* 0x0340008004157fae */ /* 0x000fe2000c101d64 */
[----:B------:R-:W-:-:S03]  /*c840*/  LOP3.LUT P0, RZ, R6, 0x8, RZ, 0xc0, !PT ;  /* 0x0000000806ff7812 */ /* 0x000fc6000780c0ff */
[----:B------:R-:W-:Y:S01]  /*c850*/  LDGSTS.E.BYPASS.LTC128B.128 [R21+0x6400], desc[UR36][R4.64+0x100], !P3 ;  /* 0x0640010004157fae */ /* 0x000fe2000d901d64 */
[----:B------:R-:W-:Y:S01]  /*c860*/  ISETP.LT.OR P3, PT, R35, 0x1, !P0 ;  /* 0x000000012300780c */ /* 0x000fe20004761670 */
[----:B------:R-:W-:Y:S02]  /*c870*/  IMAD.MOV.U32 R13, RZ, RZ, R3 ;  /* 0x000000ffff0d7224 */ /* 0x000fe400078e0003 */
[----:B------:R-:W-:-:S10]  /*c880*/  IMAD.MOV.U32 R12, RZ, RZ, 0x2 ;  /* 0x00000002ff0c7424 */ /* 0x000fd400078e00ff */
[----:B------:R0:W-:Y:S02]  /*c890*/  LDGSTS.E.BYPASS.LTC128B.128 [R21+0x9400], desc[UR36][R4.64+0x180], !P3 ;  /* 0x0940018004157fae */ /* 0x0001e4000d901d64 */
[----:B0-----:R-:W-:-:S13]  /*c8a0*/  IADD3 R4, P3, R14, R24, RZ ;  /* 0x000000180e047210 */ /* 0x001fda0007f7e0ff */
[----:B------:R-:W-:Y:S05]  /*c8b0*/  WARPSYNC.COLLECTIVE R15, `(.L_x_9156) ;  /* 0x000000000f087348 */ /* 0x000fea0003c00000 */
[----:B------:R0:W1:Y:S02]  /*c8c0*/  SHFL.IDX P6, R14, R13, R12, R11 ;  /* 0x0000000c0d0e7389 */ /* 0x00006400000c000b */
[----:B01----:R-:W-:Y:S01]  /*c8d0*/  ENDCOLLECTIVE ;  /* 0x000000000000791b */ /* 0x003fe20003800000 */
.L_x_9156:
[----:B------:R-:W-:Y:S01]  /*c8e0*/  IMAD.X R5, RZ, RZ, R0, P3 ;  /* 0x000000ffff057224 */ /* 0x000fe200018e0600 */
[----:B------:R-:W-:Y:S01]  /*c8f0*/  ISETP.LT.OR P3, PT, R35, 0x11, P4 ;  /* 0x000000112300780c */ /* 0x000fe20002761670 */
        /* <DEDUP_REMOVED lines=10> */
.L_x_9157:
[----:B------:R-:W-:Y:S01]  /*c9a0*/  @!PT LDS RZ, [RZ] ;  /* 0x00000000fffff984 */ /* 0x000fe20000000800 */
[----:B------:R-:W-:Y:S01]  /*c9b0*/  @!PT LDS RZ, [RZ] ;  /* 0x00000000fffff984 */ /* 0x000fe20000000800 */
[----:B------:R-:W-:Y:S01]  /*c9c0*/  @!PT LDS RZ, [RZ] ;  /* 0x00000000fffff984 */ /* 0x000fe20000000800 */
[----:B------:R-:W-:Y:S01]  /*c9d0*/  LDGSTS.E.BYPASS.LTC128B.128 [R21+0x3c00], desc[UR36][R4.64+0x80], !P3 ;  /* 0x03c0008004157fae */ /* 0x000fe2000d901d64 */
[----:B------:R-:W-:Y:S01]  /*c9e0*/  ISETP.LT.OR P3, PT, R35, 0x11, !P1 ;  /* 0x000000112300780c */ /* 0x000fe20004f61670 */
[----:B------:R-:W-:Y:S01]  /*c9f0*/  IMAD.MOV.U32 R13, RZ, RZ, R3 ;  /* 0x000000ffff0d7224 */ /* 0x000fe200078e0003 */
[----:B------:R-:W-:-:S11]  /*ca00*/  MOV R12, 0x3 ;  /* 0x00000003000c7802 */ /* 0x000fd60000000f00 */
[----:B------:R-:W-:Y:S01]  /*ca10*/  LDGSTS.E.BYPASS.LTC128B.128 [R21+0x6c00], desc[UR36][R4.64+0x100], !P3 ;  /* 0x06c0010004157fae */ /* 0x000fe2000d901d64 */
[----:B------:R-:W-:-:S13]  /*ca20*/  ISETP.LT.OR P3, PT, R35, 0x11, !P0 ;  /* 0x000000112300780c */ /* 0x000fda0004761670 */
[----:B------:R0:W-:Y:S02]  /*ca30*/  LDGSTS.E.BYPASS.LTC128B.128 [R21+0x9c00], desc[UR36][R4.64+0x180], !P3 ;  /* 0x09c0018004157fae */ /* 0x0001e4000d901d64 */
[----:B0-----:R-:W-:-:S13]  /*ca40*/  IADD3 R4, P3, R14, R24, RZ ;  /* 0x000000180e047210 */ /* 0x001fda0007f7e0ff */
[----:B------:R-:W-:Y:S05]  /*ca50*/  WARPSYNC.COLLECTIVE R15, `(.L_x_9158) ;  /* 0x000000000f087348 */ /* 0x000fea0003c00000 */
[----:B------:R0:W1:Y:S02]  /*ca60*/  SHFL.IDX P6, R14, R13, R12, R11 ;  /* 0x0000000c0d0e7389 */ /* 0x00006400000c000b */
[----:B01----:R-:W-:Y:S01]  /*ca70*/  ENDCOLLECTIVE ;  /* 0x000000000000791b */ /* 0x003fe20003800000 */
.L_x_9158:
[----:B------:R-:W-:Y:S01]  /*ca80*/  IMAD.X R5, RZ, RZ, R0, P3 ;  /* 0x000000ffff057224 */ /* 0x000fe200018e0600 */
[----:B------:R-:W-:Y:S01]  /*ca90*/  ISETP.LT.OR P3, PT, R35, 0x21, P4 ;  /* 0x000000212300780c */ /* 0x000fe20002761670 */
        /* <DEDUP_REMOVED lines=10> */
.L_x_9159:
[----:B------:R-:W-:Y:S01]  /*cb40*/  @!PT LDS RZ, [RZ] ;  /* 0x00000000fffff984 */ /* 0x000fe20000000800 */
[----:B------:R-:W-:Y:S01]  /*cb50*/  @!PT LDS RZ, [RZ] ;  /* 0x00000000fffff984 */ /* 0x000fe20000000800 */
[----:B------:R-:W-:Y:S01]  /*cb60*/  @!PT LDS RZ, [RZ] ;  /* 0x00000000fffff984 */ /* 0x000fe20000000800 */
[----:B------:R-:W-:Y:S01]  /*cb70*/  LDGSTS.E.BYPASS.LTC128B.128 [R21+0x4400], desc[UR36][R4.64+0x80], !P3 ;  /* 0x0440008004157fae */ /* 0x000fe2000d901d64 */
[----:B------:R-:W-:Y:S02]  /*cb80*/  ISETP.LT.OR P3, PT, R35, 0x21, !P1 ;  /* 0x000000212300780c */ /* 0x000fe40004f61670 */
[----:B------:R-:W-:Y:S01]  /*cb90*/  MOV R13, R3 ;  /* 0x00000003000d7202 */ /* 0x000fe20000000f00 */
[----:B------:R-:W-:-:S10]  /*cba0*/  IMAD.MOV.U32 R12, RZ, RZ, 0x4 ;  /* 0x00000004ff0c7424 */ /* 0x000fd400078e00ff */
[----:B------:R-:W-:Y:S01]  /*cbb0*/  LDGSTS.E.BYPASS.LTC128B.128 [R21+0x7400], desc[UR36][R4.64+0x100], !P3 ;  /* 0x0740010004157fae */ /* 0x000fe2000d901d64 */
[----:B------:R-:W-:-:S13]  /*cbc0*/  ISETP.LT.OR P3, PT, R35, 0x21, !P0 ;  /* 0x000000212300780c */ /* 0x000fda0004761670 */
[----:B------:R0:W-:Y:S02]  /*cbd0*/  LDGSTS.E.BYPASS.LTC128B.128 [R21+0xa400], desc[UR36][R4.64+0x180], !P3 ;  /* 0x0a40018004157fae */ /* 0x0001e4000d901d64 */
[----:B0-----:R-:W-:-:S13]  /*cbe0*/  IADD3 R4, P3, R14, R24, RZ ;  /* 0x000000180e047210 */ /* 0x001fda0007f7e0ff */
[----:B------:R-:W-:Y:S05]  /*cbf0*/  WARPSYNC.COLLECTIVE R15, `(.L_x_9160) ;  /* 0x000000000f087348 */ /* 0x000fea0003c00000 */
[----:B------:R0:W1:Y:S02]  /*cc00*/  SHFL.IDX P6, R14, R13, R12, R11 ;  /* 0x0000000c0d0e7389 */ /* 0x00006400000c000b */
[----:B01----:R-:W-:Y:S01]  /*cc10*/  ENDCOLLECTIVE ;  /* 0x000000000000791b */ /* 0x003fe20003800000 */
.L_x_9160:
        /* <DEDUP_REMOVED lines=12> */
.L_x_9161:
[----:B------:R-:W-:Y:S01]  /*cce0*/  @!PT LDS RZ, [RZ] ;  /* 0x00000000fffff984 */ /* 0x000fe20000000800 */
[----:B------:R-:W-:Y:S01]  /*ccf0*/  @!PT LDS RZ, [RZ] ;  /* 0x00000000fffff984 */ /* 0x000fe20000000800 */
[----:B------:R-:W-:Y:S01]  /*cd00*/  @!PT LDS RZ, [RZ] ;  /* 0x00000000fffff984 */ /* 0x000fe20000000800 */
[----:B------:R-:W-:Y:S01]  /*cd10*/  LDGSTS.E.BYPASS.LTC128B.128 [R21+0x4c00], desc[UR36][R4.64+0x80], !P3 ;  /* 0x04c0008004157fae */ /* 0x000fe2000d901d64 */
[----:B------:R-:W-:Y:S01]  /*cd20*/  ISETP.LT.OR P3, PT, R35, 0x31, !P1 ;  /* 0x000000312300780c */ /* 0x000fe20004f61670 */
[----:B------:R-:W-:Y:S02]  /*cd30*/  IMAD.MOV.U32 R13, RZ, RZ, R3 ;  /* 0x000000ffff0d7224 */ /* 0x000fe400078e0003 */
        /* <DEDUP_REMOVED lines=8> */
.L_x_9162:
[----:B------:R-:W-:Y:S01]  /*cdc0*/  IADD3.X R5, RZ, R0, RZ, P3, !PT ;  /* 0x00000000ff057210 */ /* 0x000fe20001ffe4ff */
[----:B------:R-:W-:Y:S01]  /*cdd0*/  VIADD R0, R21, 0x400 ;  /* 0x0000040015007836 */ /* 0x000fe20000000000 */
        /* <DEDUP_REMOVED lines=11> */
.L_x_9163:
        /* <DEDUP_REMOVED lines=8> */
[----:B------:R-:W-:Y:S05]  /*cf10*/  BRA `(.L_x_9164) ;  /* 0xffffffcc00f47947 */ /* 0x000fea000383ffff */
.L_x_9092:
[----:B-1----:R1:W2:Y:S02]  /*cf20*/  SYNCS.PHASECHK.TRANS64.TRYWAIT P0, [R32+URZ+0x22840], R31 ;  /* 0x0228401f200075a7 */ /* 0x0022a4000800017f */
[----:B--2---:R-:W-:Y:S05]  /*cf30*/  @!P0 NANOSLEEP.SYNCS 0x989680 ;  /* 0x009896800000895d */ /* 0x004fea0003900000 */
[----:B------:R-:W2:Y:S02]  /*cf40*/  @!P0 SYNCS.PHASECHK.TRANS64 P0, [R32+URZ+0x22840], R31 ;  /* 0x0228401f200085a7 */ /* 0x000ea4000800007f */
[----:B--2---:R-:W-:Y:S05]  /*cf50*/  @!P0 BRA `(.L_x_9092) ;  /* 0xfffffffc00f08947 */ /* 0x004fea000383ffff */
[----:B------:R-:W-:Y:S05]  /*cf60*/  BRA `(.L_x_9165) ;  /* 0xffffffd000f47947 */ /* 0x000fea000383ffff */
.L_x_9093:
        /* <DEDUP_REMOVED lines=8> */
.L_x_9167:
[----:B------:R-:W-:Y:S05]  /*cff0*/  BSYNC B1 ;  /* 0x0000000000017941 */ /* 0x000fea0003800000 */
.L_x_9166:
[----:B------:R-:W-:Y:S01]  /*d000*/  MOV R13, R10 ;  /* 0x0000000a000d7202 */ /* 0x000fe20000000f00 */
[----:B------:R-:W-:Y:S01]  /*d010*/  IMAD.MOV.U32 R12, RZ, RZ, RZ ;  /* 0x000000ffff0c7224 */ /* 0x000fe200078e00ff */
[----:B------:R-:W-:Y:S01]  /*d020*/  LEA R17, R17, UR43, 0x1 ;  /* 0x0000002b11117c11 */ /* 0x000fe2000f8e08ff */
[----:B------:R-:W-:Y:S02]  /*d030*/  IMAD.MOV.U32 R11, RZ, RZ, 0x181f ;  /* 0x0000181fff0b7424 */ /* 0x000fe400078e00ff */
[----:B------:R-:W-:Y:S02]  /*d040*/  IMAD.MOV.U32 R15, RZ, RZ, -0x1 ;  /* 0xffffffffff0f7424 */ /* 0x000fe400078e00ff */
[----:B------:R-:W-:-:S07]  /*d050*/  IMAD.MOV.U32 R5, RZ, RZ, R14 ;  /* 0x000000ffff057224 */ /* 0x000fce00078e000e */
[----:B------:R-:W-:Y:S05]  /*d060*/  WARPSYNC.COLLECTIVE R15, `(.L_x_9168) ;  /* 0x000000000f087348 */ /* 0x000fea0003c00000 */
[----:B------:R0:W1:Y:S02]  /*d070*/  SHFL.IDX P6, R14, R13, R12, R11 ;  /* 0x0000000c0d0e7389 */ /* 0x00006400000c000b */
[----:B01----:R-:W-:Y:S01]  /*d080*/  ENDCOLLECTIVE ;  /* 0x000000000000791b */ /* 0x003fe20003800000 */
.L_x_9168:
[----:B------:R-:W-:Y:S02]  /*d090*/  IMAD.MOV.U32 R13, RZ, RZ, R3 ;  /* 0x000000ffff0d7224 */ /* 0x000fe400078e0003 */
[----:B------:R-:W-:Y:S01]  /*d0a0*/  IMAD.MOV.U32 R12, RZ, RZ, 0x1 ;  /* 0x00000001ff0c7424 */ /* 0x000fe200078e00ff */
[----:B------:R-:W-:-:S13]  /*d0b0*/  IADD3 R4, P0, R14, R24, RZ ;  /* 0x000000180e047210 */ /* 0x000fda0007f1e0ff */
[----:B------:R-:W-:Y:S05]  /*d0c0*/  WARPSYNC.COLLECTIVE R15, `(.L_x_9169) ;  /* 0x000000000f087348 */ /* 0x000fea0003c00000 */
[----:B------:R0:W1:Y:S02]  /*d0d0*/  SHFL.IDX P6, R14, R13, R12, R11 ;  /* 0x0000000c0d0e7389 */ /* 0x00006400000c000b */
[----:B01----:R-:W-:Y:S01]  /*d0e0*/  ENDCOLLECTIVE ;  /* 0x000000000000791b */ /* 0x003fe20003800000 */
.L_x_9169:
        /* <DEDUP_REMOVED lines=10> */
.L_x_9170:
[----:B------:R-:W-:Y:S02]  /*d190*/  IMAD.MOV.U32 R13, RZ, RZ, R3 ;  /* 0x000000ffff0d7224 */ /* 0x000fe400078e0003 */
[----:B------:R-:W-:Y:S01]  /*d1a0*/  IMAD.MOV.U32 R12, RZ, RZ, 0x2 ;  /* 0x00000002ff0c7424 */ /* 0x000fe200078e00ff */
[----:B------:R-:W-:-:S13]  /*d1b0*/  IADD3 R6, P0, R14, R24, RZ ;  /* 0x000000180e067210 */ /* 0x000fda0007f1e0ff */
[----:B------:R-:W-:Y:S05]  /*d1c0*/  WARPSYNC.COLLECTIVE R15, `(.L_x_9171) ;  /* 0x000000000f087348 */ /* 0x000fea0003c00000 */
[----:B------:R0:W1:Y:S02]  /*d1d0*/  SHFL.IDX P6, R14, R13, R12, R11 ;  /* 0x0000000c0d0e7389 */ /* 0x00006400000c000b */
[----:B01----:R-:W-:Y:S01]  /*d1e0*/  ENDCOLLECTIVE ;  /* 0x000000000000791b */ /* 0x003fe20003800000 */
.L_x_9171:
[----:B------:R-:W-:-:S05]  /*d1f0*/  IMAD.X R7, RZ, RZ, R7, P0 ;  /* 0x000000ffff077224 */ /* 0x000fca00000e0607 */
        /* <DEDUP_REMOVED lines=9> */
.L_x_9172:
[----:B------:R-:W-:Y:S01]  /*d290*/  IMAD.MOV.U32 R13, RZ, RZ, R3 ;  /* 0x000000ffff0d7224 */ /* 0x000fe200078e0003 */
[----:B------:R-:W-:Y:S02]  /*d2a0*/  MOV R12, 0x3 ;  /* 0x00000003000c7802 */ /* 0x000fe40000000f00 */
[----:B------:R-:W-:-:S13]  /*d2b0*/  IADD3 R6, P0, R14, R24, RZ ;  /* 0x000000180e067210 */ /* 0x000fda0007f1e0ff */
[----:B------:R-:W-:Y:S05]  /*d2c0*/  WARPSYNC.COLLECTIVE R15, `(.L_x_9173) ;  /* 0x000000000f087348 */ /* 0x000fea0003c00000 */
[----:B------:R0:W1:Y:S02]  /*d2d0*/  SHFL.IDX P6, R14, R13, R12, R11 ;  /* 0x0000000c0d0e7389 */ /* 0x00006400000c000b */
[----:B01----:R-:W-:Y:S01]  /*d2e0*/  ENDCOLLECTIVE ;  /* 0x000000000000791b */ /* 0x003fe20003800000 */
.L_x_9173:
        /* <DEDUP_REMOVED lines=10> */
.L_x_9174:
[----:B------:R-:W-:Y:S01]  /*d390*/  MOV R13, R3 ;  /* 0x00000003000d7202 */ /* 0x000fe20000000f00 */
[----:B------:R-:W-:Y:S01]  /*d3a0*/  IMAD.MOV.U32 R12, RZ, RZ, 0x4 ;  /* 0x00000004ff0c7424 */ /* 0x000fe200078e00ff */
[----:B------:R-:W-:-:S13]  /*d3b0*/  IADD3 R4, P0, R14, R24, RZ ;  /* 0x000000180e047210 */ /* 0x000fda0007f1e0ff */
[----:B------:R-:W-:Y:S05]  /*d3c0*/  WARPSYNC.COLLECTIVE R15, `(.L_x_9175) ;  /* 0x000000000f087348 */ /* 0x000fea0003c00000 */
[----:B------:R0:W1:Y:S02]  /*d3d0*/  SHFL.IDX P6, R14, R13, R12, R11 ;  /* 0x0000000c0d0e7389 */ /* 0x00006400000c000b */
[----:B01----:R-:W-:Y:S01]  /*d3e0*/  ENDCOLLECTIVE ;  /* 0x000000000000791b */ /* 0x003fe20003800000 */
.L_x_9175:
        /* <DEDUP_REMOVED lines=10> */
.L_x_9176:
[----:B------:R-:W-:Y:S02]  /*d490*/  IMAD.MOV.U32 R13, RZ, RZ, R3 ;  /* 0x000000ffff0d7224 */ /* 0x000fe400078e0003 */
[----:B------:R-:W-:Y:S01]  /*d4a0*/  IMAD.MOV.U32 R12, RZ, RZ, 0x5 ;  /* 0x00000005ff0c7424 */ /* 0x000fe200078e00ff */
[----:B------:R-:W-:-:S13]  /*d4b0*/  IADD3 R4, P0, R14, R24, RZ ;  /* 0x000000180e047210 */ /* 0x000fda0007f1e0ff */
[----:B------:R-:W-:Y:S05]  /*d4c0*/  WARPSYNC.COLLECTIVE R15, `(.L_x_9177) ;  /* 0x000000000f087348 */ /* 0x000fea0003c00000 */
[----:B------:R0:W1:Y:S02]  /*d4d0*/  SHFL.IDX P6, R14, R13, R12, R11 ;  /* 0x0000000c0d0e7389 */ /* 0x00006400000c000b */
[----:B01----:R-:W-:Y:S01]  /*d4e0*/  ENDCOLLECTIVE ;  /* 0x000000000000791b */ /* 0x003fe20003800000 */
.L_x_9177:
        /* <DEDUP_REMOVED lines=10> */
.L_x_9178:
[----:B------:R-:W-:Y:S01]  /*d590*/  IMAD.MOV.U32 R37, RZ, RZ, R14 ;  /* 0x000000ffff257224 */ /* 0x000fe200078e000e */
[----:B------:R-:W-:Y:S06]  /*d5a0*/  BRA `(.L_x_9179) ;  /* 0xffffffd0004c7947 */ /* 0x000fec000383ffff */
.L_x_9098:
[----:B---3--:R3:W4:Y:S02]  /*d5b0*/  SYNCS.PHASECHK.TRANS64.TRYWAIT P0, [R32+URZ+0x22860], R31 ;  /* 0x0228601f200075a7 */ /* 0x008724000800017f */
[----:B----4-:R-:W-:Y:S05]  /*d5c0*/  @!P0 NANOSLEEP.SYNCS 0x989680 ;  /* 0x009896800000895d */ /* 0x010fea0003900000 */
[----:B------:R-:W4:Y:S02]  /*d5d0*/  @!P0 SYNCS.PHASECHK.TRANS64 P0, [R32+URZ+0x22860], R31 ;  /* 0x0228601f200085a7 */ /* 0x000f24000800007f */
[----:B----4-:R-:W-:Y:S05]  /*d5e0*/  @!P0 BRA `(.L_x_9098) ;  /* 0xfffffffc00f08947 */ /* 0x010fea000383ffff */
[----:B------:R-:W-:Y:S05]  /*d5f0*/  BRA `(.L_x_9180) ;  /* 0xffffffd000987947 */ /* 0x000fea000383ffff */
.L_x_9099:
[----:B------:R-:W-:Y:S01]  /*d600*/  BSSY B1, `(.L_x_9181) ;  /* 0x0000008000017945 */ /* 0x000fe20003800000 */
[----:B------:R-:W-:Y:S01]  /*d610*/  IMAD.MOV.U32 R13, RZ, RZ, R18 ;  /* 0x000000ffff0d7224 */ /* 0x000fe200078e0012 */
[----:B------:R-:W-:Y:S01]  /*d620*/  MOV R11, 0x181f ;  /* 0x0000181f000b7802 */ /* 0x000fe20000000f00 */
[----:B------:R-:W-:Y:S02]  /*d630*/  IMAD.MOV.U32 R12, RZ, RZ, RZ ;  /* 0x000000ffff0c7224 */ /* 0x000fe400078e00ff */
[----:B------:R-:W-:-:S07]  /*d640*/  IMAD.MOV.U32 R15, RZ, RZ, -0x1 ;  /* 0xffffffffff0f7424 */ /* 0x000fce00078e00ff */
[----:B-123--:R-:W-:Y:S05]  /*d650*/  WARPSYNC.COLLECTIVE R15, `(.L_x_9182) ;  /* 0x000000000f087348 */ /* 0x00efea0003c00000 */
[----:B------:R0:W4:Y:S02]  /*d660*/  SHFL.IDX P6, R14, R13, R12, R11 ;  /* 0x0000000c0d0e7389 */ /* 0x00012400000c000b */
[----:B01234-:R-:W-:Y:S01]  /*d670*/  ENDCOLLECTIVE ;  /* 0x000000000000791b */ /* 0x01ffe20003800000 */
.L_x_9182:
[----:B------:R-:W-:Y:S05]  /*d680*/  BSYNC B1 ;  /* 0x0000000000017941 */ /* 0x000fea0003800000 */
.L_x_9181:
[----:B------:R-:W-:Y:S01]  /*d690*/  IMAD.MOV.U32 R13, RZ, RZ, R3 ;  /* 0x000000ffff0d7224 */ /* 0x000fe200078e0003 */
[----:B------:R-:W-:Y:S01]  /*d6a0*/  MOV R12, RZ ;  /* 0x000000ff000c7202 */ /* 0x000fe20000000f00 */
[----:B------:R-:W-:Y:S02]  /*d6b0*/  IMAD.MOV.U32 R11, RZ, RZ, 0x181f ;  /* 0x0000181fff0b7424 */ /* 0x000fe400078e00ff */
[----:B------:R-:W-:Y:S02]  /*d6c0*/  IMAD.MOV.U32 R15, RZ, RZ, -0x1 ;  /* 0xffffffffff0f7424 */ /* 0x000fe400078e00ff */
[----:B------:R-:W-:Y:S02]  /*d6d0*/  IMAD.MOV.U32 R5, RZ, RZ, R14 ;  /* 0x000000ffff057224 */ /* 0x000fe400078e000e */
[----:B------:R-:W-:-:S07]  /*d6e0*/  IMAD R17, R21, 0xc000, R0 ;  /* 0x0000c00015117824 */ /* 0x000fce00078e0200 */
[----:B------:R-:W-:Y:S05]  /*d6f0*/  WARPSYNC.COLLECTIVE R15, `(.L_x_9183) ;  /* 0x000000000f087348 */ /* 0x000fea0003c00000 */
[----:B------:R0:W1:Y:S02]  /*d700*/  SHFL.IDX P6, R14, R13, R12, R11 ;  /* 0x0000000c0d0e7389 */ /* 0x00006400000c000b */
[----:B01----:R-:W-:Y:S01]  /*d710*/  ENDCOLLECTIVE ;  /* 0x000000000000791b */ /* 0x003fe20003800000 */
.L_x_9183:
[----:B------:R-:W-:Y:S01]  /*d720*/  IMAD.MOV.U32 R8, RZ, RZ, RZ ;  /* 0x000000ffff087224 */ /* 0x000fe200078e00ff */
[----:B------:R-:W-:Y:S01]  /*d730*/  MOV R13, R18 ;  /* 0x00000012000d7202 */ /* 0x000fe20000000f00 */
[----:B------:R-:W-:Y:S01]  /*d740*/  IMAD.MOV.U32 R12, RZ, RZ, 0x1 ;  /* 0x00000001ff0c7424 */ /* 0x000fe200078e00ff */
[----:B------:R-:W-:-:S13]  /*d750*/  IADD3 R4, P0, R14, R24, RZ ;  /* 0x000000180e047210 */ /* 0x000fda0007f1e0ff */
[----:B------:R-:W-:Y:S05]  /*d760*/  WARPSYNC.COLLECTIVE R15, `(.L_x_9184) ;  /* 0x000000000f087348 */ /* 0x000fea0003c00000 */
[----:B------:R0:W1:Y:S02]  /*d770*/  SHFL.IDX P6, R14, R13, R12, R11 ;  /* 0x0000000c0d0e7389 */ /* 0x00006400000c000b */
[----:B01----:R-:W-:Y:S01]  /*d780*/  ENDCOLLECTIVE ;  /* 0x000000000000791b */ /* 0x003fe20003800000 */
.L_x_9184:
[----:B------:R-:W-:-:S05]  /*d790*/  IMAD.X R5, RZ, RZ, R5, P0 ;  /* 0x000000ffff057224 */ /* 0x000fca00000e0605 */
[----:B------:R-:W-:Y:S01]  /*d7a0*/  @!PT LDS RZ, [RZ] ;  /* 0x00000000fffff984 */ /* 0x000fe20000000800 */
[----:B------:R-:W-:Y:S01]  /*d7b0*/  @!PT LDS RZ, [RZ] ;  /* 0x00000000fffff984 */ /* 0x000fe20000000800 */
[----:B------:R-:W-:Y:S01]  /*d7c0*/  @!PT LDS RZ, [RZ] ;  /* 0x00000000fffff984 */ /* 0x000fe20000000800 */
[----:B------:R0:W-:Y:S04]  /*d7d0*/  LDGSTS.E.BYPASS.LTC128B.128 [R17], desc[UR36][R4.64], !P4 ;  /* 0x0000000004117fae */ /* 0x0001e8000e101d64 */
        /* <DEDUP_REMOVED lines=8> */
.L_x_9185:
[----:B------:R-:W-:Y:S02]  /*d860*/  IMAD.MOV.U32 R13, RZ, RZ, R18 ;  /* 0x000000ffff0d7224 */ /* 0x000fe400078e0012 */
[----:B------:R-:W-:Y:S01]  /*d870*/  IMAD.MOV.U32 R12, RZ, RZ, 0x2 ;  /* 0x00000002ff0c7424 */ /* 0x000fe200078e00ff */
[----:B------:R-:W-:-:S07]  /*d880*/  MOV R5, R14 ;  /* 0x0000000e00057202 */ /* 0x000fce0000000f00 */
[----:B------:R-:W-:Y:S05]  /*d890*/  WARPSYNC.COLLECTIVE R15, `(.L_x_9186) ;  /* 0x000000000f087348 */ /* 0x000fea0003c00000 */
[----:B------:R0:W1:Y:S02]  /*d8a0*/  SHFL.IDX P6, R14, R13, R12, R11 ;  /* 0x0000000c0d0e7389 */ /* 0x00006400000c000b */
[----:B01----:R-:W-:Y:S01]  /*d8b0*/  ENDCOLLECTIVE ;  /* 0x000000000000791b */ /* 0x003fe20003800000 */
.L_x_9186:
        /* <DEDUP_REMOVED lines=9> */
[----:B------:R-:W-:-:S03]  /*d950*/  MOV R6, R14 ;  /* 0x0000000e00067202 */ /* 0x000fc60000000f00 */
[----:B------:R0:W-:Y:S04]  /*d960*/  LDGSTS.E.BYPASS.LTC128B.128 [R17+0x9800], desc[UR36][R4.64+0x180], !P1 ;  /* 0x0980018004117fae */ /* 0x0001e8000c901d64 */
[----:B0-----:R-:W-:Y:S05]  /*d970*/  WARPSYNC.COLLECTIVE R15, `(.L_x_9187) ;  /* 0x000000000f087348 */ /* 0x001fea0003c00000 */
[----:B------:R1:W2:Y:S02]  /*d980*/  SHFL.IDX P6, R14, R13, R12, R11 ;  /* 0x0000000c0d0e7389 */ /* 0x0002a400000c000b */
[----:B012---:R-:W-:Y:S01]  /*d990*/  ENDCOLLECTIVE ;  /* 0x000000000000791b */ /* 0x007fe20003800000 */
.L_x_9187:
[----:B------:R-:W-:Y:S01]  /*d9a0*/  MOV R13, R18 ;  /* 0x00000012000d7202 */ /* 0x000fe20000000f00 */
[----:B------:R-:W-:Y:S02]  /*d9b0*/  IMAD.MOV.U32 R12, RZ, RZ, 0x3 ;  /* 0x00000003ff0c7424 */ /* 0x000fe400078e00ff */
[----:B------:R-:W-:-:S07]  /*d9c0*/  IMAD.MOV.U32 R5, RZ, RZ, R14 ;  /* 0x000000ffff057224 */ /* 0x000fce00078e000e */
[----:B------:R-:W-:Y:S05]  /*d9d0*/  WARPSYNC.COLLECTIVE R15, `(.L_x_9188) ;  /* 0x000000000f087348 */ /* 0x000fea0003c00000 */
[----:B------:R0:W1:Y:S02]  /*d9e0*/  SHFL.IDX P6, R14, R13, R12, R11 ;  /* 0x0000000c0d0e7389 */ /* 0x00006400000c000b */
[----:B01----:R-:W-:Y:S01]  /*d9f0*/  ENDCOLLECTIVE ;  /* 0x000000000000791b */ /* 0x003fe20003800000 */
.L_x_9188:
        /* <DEDUP_REMOVED lines=9> */
[----:B------:R-:W-:-:S03]  /*da90*/  IMAD.MOV.U32 R7, RZ, RZ, R14 ;  /* 0x000000ffff077224 */ /* 0x000fc600078e000e */
[----:B------:R0:W-:Y:S04]  /*daa0*/  LDGSTS.E.BYPASS.LTC128B.128 [R17+0xa000], desc[UR36][R4.64+0x180], !P1 ;  /* 0x0a00018004117fae */ /* 0x0001e8000c901d64 */
[----:B0-----:R-:W-:Y:S05]  /*dab0*/  WARPSYNC.COLLECTIVE R15, `(.L_x_9189) ;  /* 0x000000000f087348 */ /* 0x001fea0003c00000 */
[----:B------:R1:W2:Y:S02]  /*dac0*/  SHFL.IDX P6, R14, R13, R12, R11 ;  /* 0x0000000c0d0e7389 */ /* 0x0002a400000c000b */
[----:B012---:R-:W-:Y:S01]  /*dad0*/  ENDCOLLECTIVE ;  /* 0x000000000000791b */ /* 0x007fe20003800000 */
.L_x_9189:
[----:B------:R-:W-:Y:S02]  /*dae0*/  IMAD.MOV.U32 R13, RZ, RZ, R18 ;  /* 0x000000ffff0d7224 */ /* 0x000fe400078e0012 */
[----:B------:R-:W-:Y:S01]  /*daf0*/  IMAD.MOV.U32 R12, RZ, RZ, 0x4 ;  /* 0x00000004ff0c7424 */ /* 0x000fe200078e00ff */
[----:B------:R-:W-:-:S07]  /*db00*/  MOV R5, R14 ;  /* 0x0000000e00057202 */ /* 0x000fce0000000f00 */
[----:B------:R-:W-:Y:S05]  /*db10*/  WARPSYNC.COLLECTIVE R15, `(.L_x_9190) ;  /* 0x000000000f087348 */ /* 0x000fea0003c00000 */
[----:B------:R0:W1:Y:S02]  /*db20*/  SHFL.IDX P6, R14, R13, R12, R11 ;  /* 0x0000000c0d0e7389 */ /* 0x00006400000c000b */
[----:B01----:R-:W-:Y:S01]  /*db30*/  ENDCOLLECTIVE ;  /* 0x000000000000791b */ /* 0x003fe20003800000 */
.L_x_9190:
        /* <DEDUP_REMOVED lines=14> */
.L_x_9191:
[----:B------:R-:W-:Y:S01]  /*dc20*/  MOV R13, R18 ;  /* 0x00000012000d7202 */ /* 0x000fe20000000f00 */
[----:B------:R-:W-:Y:S02]  /*dc30*/  IMAD.MOV.U32 R12, RZ, RZ, 0x5 ;  /* 0x00000005ff0c7424 */ /* 0x000fe400078e00ff */
[----:B------:R-:W-:-:S07]  /*dc40*/  IMAD.MOV.U32 R5, RZ, RZ, R14 ;  /* 0x000000ffff057224 */ /* 0x000fce00078e000e */
[----:B------:R-:W-:Y:S05]  /*dc50*/  WARPSYNC.COLLECTIVE R15, `(.L_x_9192) ;  /* 0x000000000f087348 */ /* 0x000fea0003c00000 */
[----:B------:R0:W1:Y:S02]  /*dc60*/  SHFL.IDX P6, R14, R13, R12, R11 ;  /* 0x0000000c0d0e7389 */ /* 0x00006400000c000b */
[----:B01----:R-:W-:Y:S01]  /*dc70*/  ENDCOLLECTIVE ;  /* 0x000000000000791b */ /* 0x003fe20003800000 */
.L_x_9192:
        /* <DEDUP_REMOVED lines=14> */
.L_x_9193:
[----:B------:R-:W-:Y:S01]  /*dd60*/  MOV R3, R14 ;  /* 0x0000000e00037202 */ /* 0x000fe20000000f00 */
[----:B------:R-:W-:Y:S06]  /*dd70*/  BRA `(.L_x_9194) ;  /* 0xffffffcc00d47947 */ /* 0x000fec000383ffff */
.L_x_9104:
[----:B0-----:R0:W1:Y:S02]  /*dd80*/  SYNCS.PHASECHK.TRANS64.TRYWAIT P0, [R4+URZ+0x22820], R8 ;  /* 0x02282008040075a7 */ /* 0x001064000800017f */
[----:B-1----:R-:W-:Y:S05]  /*dd90*/  @!P0 NANOSLEEP.SYNCS 0x989680 ;  /* 0x009896800000895d */ /* 0x002fea0003900000 */
[----:B------:R-:W1:Y:S02]  /*dda0*/  @!P0 SYNCS.PHASECHK.TRANS64 P0, [R4+URZ+0x22820], R8 ;  /* 0x02282008040085a7 */ /* 0x000e64000800007f */
[----:B-1----:R-:W-:Y:S05]  /*ddb0*/  @!P0 BRA `(.L_x_9104) ;  /* 0xfffffffc00f08947 */ /* 0x002fea000383ffff */
[----:B------:R-:W-:Y:S05]  /*ddc0*/  BRA `(.L_x_9195) ;  /* 0xffffffd0005c7947 */ /* 0x000fea000383ffff */
.L_x_9105:
[----:B------:R-:W-:Y:S01]  /*ddd0*/  BSSY B0, `(.L_x_9196) ;  /* 0x0000008000007945 */ /* 0x000fe20003800000 */
[----:B------:R-:W-:Y:S01]  /*dde0*/  IMAD.MOV.U32 R13, RZ, RZ, R2 ;  /* 0x000000ffff0d7224 */ /* 0x000fe200078e0002 */
[----:B------:R-:W-:Y:S01]  /*ddf0*/  MOV R11, 0x1f ;  /* 0x0000001f000b7802 */ /* 0x000fe20000000f00 */
[----:B------:R-:W-:Y:S02]  /*de00*/  IMAD.MOV.U32 R12, RZ, RZ, RZ ;  /* 0x000000ffff0c7224 */ /* 0x000fe400078e00ff */
[----:B------:R-:W-:-:S07]  /*de10*/  IMAD.MOV.U32 R15, RZ, RZ, -0x1 ;  /* 0xffffffffff0f7424 */ /* 0x000fce00078e00ff */
[----:B0-23-5:R-:W-:Y:S05]  /*de20*/  WARPSYNC.COLLECTIVE R15, `(.L_x_9197) ;  /* 0x000000000f087348 */ /* 0x02dfea0003c00000 */
[----:B------:R1:W4:Y:S02]  /*de30*/  SHFL.IDX P6, R14, R13, R12, R11 ;  /* 0x0000000c0d0e7389 */ /* 0x00032400000c000b */
[----:B012345:R-:W-:Y:S01]  /*de40*/  ENDCOLLECTIVE ;  /* 0x000000000000791b */ /* 0x03ffe20003800000 */
.L_x_9197:
[----:B------:R-:W-:Y:S05]  /*de50*/  BSYNC B0 ;  /* 0x0000000000007941 */ /* 0x000fea0003800000 */
.L_x_9196:
[----:B------:R-:W-:Y:S05]  /*de60*/  BRA `(.L_x_9198) ;  /* 0xffffffd000447947 */ /* 0x000fea000383ffff */
.L_x_9106:
[----:B------:R-:W-:Y:S01]  /*de70*/  BSSY B0, `(.L_x_9199) ;  /* 0x0000006000007945 */ /* 0x000fe20003800000 */
[----:B------:R-:W-:-:S07]  /*de80*/  IMAD.MOV.U32 R15, RZ, RZ, -0x1 ;  /* 0xffffffffff0f7424 */ /* 0x000fce00078e00ff */
[----:B0123-5:R-:W-:Y:S05]  /*de90*/  WARPSYNC.COLLECTIVE R15, `(.L_x_9200) ;  /* 0x000000000f0c7348 */ /* 0x02ffea0003c00000 */
[----:B------:R-:W-:Y:S02]  /*dea0*/  ELECT P6, UR62, PT ;  /* 0x00000000003e782f */ /* 0x000fe400038c0000 */
[----:B------:R-:W-:Y:S01]  /*deb0*/  MOV R14, UR62 ;  /* 0x0000003e000e7c02 */ /* 0x000fe20008000f00 */
[----:B0123-5:R-:W-:Y:S10]  /*dec0*/  ENDCOLLECTIVE ;  /* 0x000000000000791b */ /* 0x02fff40003800000 */
.L_x_9200:
[----:B------:R-:W-:Y:S05]  /*ded0*/  BSYNC B0 ;  /* 0x0000000000007941 */ /* 0x000fea0003800000 */
.L_x_9199:
[----:B------:R-:W-:Y:S05]  /*dee0*/  BRA `(.L_x_9201) ;  /* 0xffffffd000387947 */ /* 0x000fea000383ffff */
.L_x_9108:
[----:B----4-:R4:W0:Y:S02]  /*def0*/  SYNCS.PHASECHK.TRANS64.TRYWAIT P1, [R5+URZ+0x22840], R0 ;  /* 0x02284000050075a7 */ /* 0x010824000802017f */
[----:B0-----:R-:W-:Y:S05]  /*df00*/  @!P1 NANOSLEEP.SYNCS 0x989680 ;  /* 0x009896800000995d */ /* 0x001fea0003900000 */
[----:B------:R-:W0:Y:S02]  /*df10*/  @!P1 SYNCS.PHASECHK.TRANS64 P1, [R5+URZ+0x22840], R0 ;  /* 0x02284000050095a7 */ /* 0x000e24000802007f */
[----:B0-----:R-:W-:Y:S05]  /*df20*/  @!P1 BRA `(.L_x_9108) ;  /* 0xfffffffc00f09947 */ /* 0x001fea000383ffff */
[----:B------:R-:W-:Y:S05]  /*df30*/  BRA `(.L_x_9202) ;  /* 0xffffffd000587947 */ /* 0x000fea000383ffff */
.L_x_9110:
[----:B-1----:R1:W0:Y:S02]  /*df40*/  SYNCS.PHASECHK.TRANS64.TRYWAIT P1, [R21+URZ+0x22840], R2 ;  /* 0x02284002150075a7 */ /* 0x002224000802017f */
[----:B0-----:R-:W-:Y:S05]  /*df50*/  @!P1 NANOSLEEP.SYNCS 0x989680 ;  /* 0x009896800000995d */ /* 0x001fea0003900000 */
[----:B------:R-:W0:Y:S02]  /*df60*/  @!P1 SYNCS.PHASECHK.TRANS64 P1, [R21+URZ+0x22840], R2 ;  /* 0x02284002150095a7 */ /* 0x000e24000802007f */
[----:B0-----:R-:W-:Y:S05]  /*df70*/  @!P1 BRA `(.L_x_9110) ;  /* 0xfffffffc00f09947 */ /* 0x001fea000383ffff */
[----:B------:R-:W-:Y:S05]  /*df80*/  BRA `(.L_x_9203) ;  /* 0xffffffd000647947 */ /* 0x000fea000383ffff */
.L_x_9112:
[----:B------:R0:W0:Y:S02]  /*df90*/  SYNCS.PHASECHK.TRANS64.TRYWAIT P1, [R5+URZ+0x22860], R0 ;  /* 0x02286000050075a7 */ /* 0x000024000802017f */
[----:B0-----:R-:W-:Y:S05]  /*dfa0*/  @!P1 NANOSLEEP.SYNCS 0x989680 ;  /* 0x009896800000995d */ /* 0x001fea0003900000 */
[----:B------:R-:W0:Y:S02]  /*dfb0*/  @!P1 SYNCS.PHASECHK.TRANS64 P1, [R5+URZ+0x22860], R0 ;  /* 0x02286000050095a7 */ /* 0x000e24000802007f */
[----:B0-----:R-:W-:Y:S05]  /*dfc0*/  @!P1 BRA `(.L_x_9112) ;  /* 0xfffffffc00f09947 */ /* 0x001fea000383ffff */
[----:B------:R-:W-:Y:S05]  /*dfd0*/  BRA `(.L_x_9204) ;  /* 0xffffffd000607947 */ /* 0x000fea000383ffff */
.L_x_9205:
        /* <DEDUP_REMOVED lines=10> */
.L_x_15660:


//--------------------- .text._ZN7cutlass13device_kernelIN5flash11enable_sm90INS1_16FlashAttnFwdSm90INS1_25CollectiveMainloopFwdSm90ILi2EN4cute5tupleIJNS5_1CILi1EEES8_S8_EEENS6_IJNS7_ILi128EEENS7_ILi96EEENS7_ILi64EEEEEELi256ENS_6half_tEfNS_4arch4Sm90ELb0ELb0ELb0ELb0ELb1ELb0ELb1ELb1ELb0ELb1ELb1ELb0EEENS1_21CollectiveEpilogueFwdINS6_IJSA_NS7_ILi256EEESB_EEES9_SE_SG_Li256ELb0ELb1ELb1ELb0EEENS1_19SingleTileSchedulerILb0ELb1ELb1ELi128EEEEEEEEEvNT_6ParamsE --------------------------
	.section	.text._ZN7cutlass13device_kernelIN5flash11enable_sm90INS1_16FlashAttnFwdSm90INS1_25CollectiveMainloopFwdSm90ILi2EN4cute5tupleIJNS5_1CILi1EEES8_S8_EEENS6_IJNS7_ILi128EEENS7_ILi96EEENS7_ILi64EEEEEELi256ENS_6half_tEfNS_4arch4Sm90ELb0ELb0ELb0ELb0ELb1ELb0ELb1ELb1ELb0ELb1ELb1ELb0EEENS1_21CollectiveEpilogueFwdINS6_IJSA_NS7_ILi256EEESB_EEES9_SE_SG_Li256ELb0ELb1ELb1ELb0EEENS1_19SingleTileSchedulerILb0ELb1ELb1ELi128EEEEEEEEEvNT_6ParamsE,"ax",@progbits
	.align	128
.text._ZN7cutlass13device_kernelIN5flash11enable_sm90INS1_16FlashAttnFwdSm90INS1_25CollectiveMainloopFwdSm90ILi2EN4cute5tupleIJNS5_1CILi1EEES8_S8_EEENS6_IJNS7_ILi128EEENS7_ILi96EEENS7_ILi64EEEEEELi256ENS_6half_tEfNS_4arch4Sm90ELb0ELb0ELb0ELb0ELb1ELb0ELb1ELb1ELb0ELb1ELb1ELb0EEENS1_21CollectiveEpilogueFwdINS6_IJSA_NS7_ILi256EEESB_EEES9_SE_SG_Li256ELb0ELb1ELb1ELb0EEENS1_19SingleTileSchedulerILb0ELb1ELb1ELi128EEEEEEEEEvNT_6ParamsE:
        .type           _ZN7cutlass13device_kernelIN5flash11enable_sm90INS1_16FlashAttnFwdSm90INS1_25CollectiveMainloopFwdSm90ILi2EN4cute5tupleIJNS5_1CILi1EEES8_S8_EEENS6_IJNS7_ILi128EEENS7_ILi96EEENS7_ILi64EEEEEELi256ENS_6half_tEfNS_4arch4Sm90ELb0ELb0ELb0ELb0ELb1ELb0ELb1ELb1ELb0ELb1ELb1ELb0EEENS1_21CollectiveEpilogueFwdINS6_IJSA_NS7_ILi256EEESB_EEES9_SE_SG_Li256ELb0ELb1ELb1ELb0EEENS1_19SingleTileSchedulerILb0ELb1ELb1ELi128EEEEEEEEEvNT_6ParamsE,@function
        .size           _ZN7cutlass13device_kernelIN5flash11enable_sm90INS1_16FlashAttnFwdSm90INS1_25CollectiveMainloopFwdSm90ILi2EN4cute5tupleIJNS5_1CILi1EEES8_S8_EEENS6_IJNS7_ILi128EEENS7_ILi96EEENS7_ILi64EEEEEELi256ENS_6half_tEfNS_4arch4Sm90ELb0ELb0ELb0ELb0ELb1ELb0ELb1ELb1ELb0ELb1ELb1ELb0EEENS1_21CollectiveEpilogueFwdINS6_IJSA_NS7_ILi256EEESB_EEES9_SE_SG_Li256ELb0ELb1ELb1ELb0EEENS1_19SingleTileSchedulerILb0ELb1ELb1ELi128EEEEEEEEEvNT_6ParamsE,(.L_x_15661 - _ZN7cutlass13device_kernelIN5flash11enable_sm90INS1_16FlashAttnFwdSm90INS1_25CollectiveMainloopFwdSm90ILi2EN4cute5tupleIJNS5_1CILi1EEES8_S8_EEENS6_IJNS7_ILi128EEENS7_ILi96EEENS7_ILi64EEEEEELi256ENS_6half_tEfNS_4arch4Sm90ELb0ELb0ELb0ELb0ELb1ELb0ELb1ELb1ELb0ELb1ELb1ELb0EEENS1_21CollectiveEpilogueFwdINS6_IJSA_NS7_ILi256EEESB_EEES9_SE_SG_Li256ELb0ELb1ELb1ELb0EEENS1_19SingleTileSchedulerILb0ELb1ELb1ELi128EEEEEEEEEvNT_6ParamsE)
        .other          _ZN7cutlass13device_kernelIN5flash11enable_sm90INS1_16FlashAttnFwdSm90INS1_25CollectiveMainloopFwdSm90ILi2EN4cute5tupleIJNS5_1CILi1EEES8_S8_EEENS6_IJNS7_ILi128EEENS7_ILi96EEENS7_ILi64EEEEEELi256ENS_6half_tEfNS_4arch4Sm90ELb0ELb0ELb0ELb0ELb1ELb0ELb1ELb1ELb0ELb1ELb1ELb0EEENS1_21CollectiveEpilogueFwdINS6_IJSA_NS7_ILi256EEESB_EEES9_SE_SG_Li256ELb0ELb1ELb1ELb0EEENS1_19SingleTileSchedulerILb0ELb1ELb1ELi128EEEEEEEEEvNT_6ParamsE,@"STO_CUDA_ENTRY STV_DEFAULT"
_ZN7cutlass13device_kernelIN5flash11enable_sm90INS1_16FlashAttnFwdSm90INS1_25CollectiveMainloopFwdSm90ILi2EN4cute5tupleIJNS5_1CILi1EEES8_S8_EEENS6_IJNS7_ILi128EEENS7_ILi96EEENS7_ILi64EEEEEELi256ENS_6half_tEfNS_4arch4Sm90ELb0ELb0ELb0ELb0ELb1ELb0ELb1ELb1ELb0ELb1ELb1ELb0EEENS1_21CollectiveEpilogueFwdINS6_IJSA_NS7_ILi256EEESB_EEES9_SE_SG_Li256ELb0ELb1ELb1ELb0EEENS1_19SingleTileSchedulerILb0ELb1ELb1ELi128EEEEEEEEEvNT_6ParamsE:
        /* <DEDUP_REMOVED lines=43> */
[----:B------:R0:W0:Y:S01]  /*02b0*/  SYNCS.EXCH.64 URZ, [UR8+0x32440], UR6 ;  /* 0x03244006083f75b2 */ /* 0x0000220008000100 */
[----:B------:R0:W0:Y:S01]  /*02c0*/  SYNCS.EXCH.64 URZ, [UR8+0x32438], UR4 ;  /* 0x03243804083f75b2 */ /* 0x0000220008000100 */
[----:B------:R0:W0:Y:S01]  /*02d0*/  SYNCS.EXCH.64 URZ, [UR8+0x32448], UR6 ;  /* 0x03244806083f75b2 */ /* 0x0000220008000100 */
[----:B------:R-:W-:Y:S01]  /*02e0*/  NOP ;  /* 0x0000000000007918 */ /* 0x000fe20000000000 */
.L_x_9206:
        /* <DEDUP_REMOVED lines=22> */
.L_x_9207:
        /* <DEDUP_REMOVED lines=18> */
.L_x_9208:
        /* <DEDUP_REMOVED lines=22> */
.L_x_9209:
        /* <DEDUP_REMOVED lines=23> */
.L_x_9210:
        /* <DEDUP_REMOVED lines=11> */
.L_x_9213:
[----:B------:R-:W-:-:S08]  /*08f0*/  NOP ;  /* 0x0000000000007918 */ /* 0x000fd00000000000 */
[----:B------:R-:W1:Y:S02]  /*0900*/  USETMAXREG.TRY_ALLOC.CTAPOOL UP0, 0xe8 ;  /* 0x000000e8000079c8 */ /* 0x000e640008000600 */
[----:B-1----:R-:W-:-:S13]  /*0910*/  PLOP3.LUT P0, PT, PT, PT, UP0, 0x80, 0x0 ;  /* 0x000000000000781c */ /* 0x002fda0003f0f008 */
[----:B------:R-:W-:Y:S05]  /*0920*/  @!P0 BRA `(.L_x_9213) ;  /* 0xfffffffc00f08947 */ /* 0x000fea000383ffff */
[----:B------:R-:W1:Y:S01]  /*0930*/  S2UR UR6, SR_CTAID.Y ;  /* 0x00000000000679c3 */ /* 0x000e620000002600 */
[----:B------:R-:W-:Y:S01]  /*0940*/  ULDC UR7, c[0x0][0xd50] ;  /* 0x0003540000077ab9 */ /* 0x000fe20000000800 */
[----:B------:R-:W-:Y:S01]  /*0950*/  SHF.R.U32.HI R17, RZ, 0x7, R28 ;  /* 0x00000007ff117819 */ /* 0x000fe2000001161c */
[----:B------:R-:W-:-:S05]  /*0960*/  UISETP.NE.AND UP0, UPT, UR7, 0x1, UPT ;  /* 0x000000010700788c */ /* 0x000fca000bf05270 */
[----:B------:R-:W-:Y:S08]  /*0970*/  BAR.ARV 0x8, 0x180 ;  /* 0x0206000000007b1d */ /* 0x000ff00000002000 */
[----:B------:R-:W2:Y:S01]  /*0980*/  S2UR UR8, SR_CTAID.Z ;  /* 0x00000000000879c3 */ /* 0x000ea20000002700 */
[----:B------:R-:W-:Y:S01]  /*0990*/  ISETP.NE.AND P0, PT, R17, 0x1, PT ;  /* 0x000000011100780c */ /* 0x000fe20003f05270 */
[----:B------:R-:W-:Y:S01]  /*09a0*/  @UP0 ULDC UR4, c[0x0][0xd54] ;  /* 0x0003550000040ab9 */ /* 0x000fe20000000800 */
[----:B------:R-:W-:Y:S01]  /*09b0*/  @UP0 ULDC UR9, c[0x0][0xd58] ;  /* 0x0003560000090ab9 */ /* 0x000fe20000000800 */
[----:B-1----:R-:W-:-:S10]  /*09c0*/  UIMAD.WIDE.U32 UR4, UR6, UR4, URZ ;  /* 0x00000004060472a5 */ /* 0x002fd4000f8e003f */
[----:B------:R-:W-:Y:S06]  /*09d0*/  @!P0 BAR.ARV 0x9, 0x100 ;  /* 0x0244000000008b1d */ /* 0x000fec0000002000 */
[----:B------:R-:W-:Y:S01]  /*09e0*/  UMOV UR10, UR6 ;  /* 0x00000006000a7c82 */ /* 0x000fe20008000000 */
[----:B------:R-:W-:Y:S01]  /*09f0*/  @UP0 USHF.R.U32.HI UR10, URZ, UR9, UR5 ;  /* 0x000000093f0a0299 */ /* 0x000fe20008011605 */
[----:B--2---:R-:W-:-:S03]  /*0a00*/  ISETP.LE.AND P0, PT, RZ, UR8, PT ;  /* 0x00000008ff007c0c */ /* 0x004fc6000bf03270 */
[----:B------:R-:W-:Y:S02]  /*0a10*/  UIADD3 UR4, -UR10, URZ, URZ ;  /* 0x0000003f0a047290 */ /* 0x000fe4000fffe13f */
[----:B------:R-:W-:Y:S02]  /*0a20*/  IMAD.U32 R0, RZ, RZ, UR10 ;  /* 0x0000000aff007e24 */ /* 0x000fe4000f8e00ff */
[----:B------:R-:W-:-:S03]  /*0a30*/  UIMAD UR7, UR7, UR4, UR6 ;  /* 0x00000004070772a4 */ /* 0x000fc6000f8e0206 */
[----:B------:R1:W-:Y:S03]  /*0a40*/  STL [R1+0x4], R0 ;  /* 0x0000040001007387 */ /* 0x0003e60000100800 */
[----:B------:R-:W-:Y:S06]  /*0a50*/  @!P0 BRA `(.L_x_9214) ;  /* 0x000000c8000c8947 */ /* 0x000fec0003800000 */
        /* <DEDUP_REMOVED lines=22> */
[-C--:B-1----:R-:W-:Y:S02]  /*0bc0*/  IABS R0, R3.reuse ;  /* 0x0000000300007213 */ /* 0x082fe40000000000 */
[----:B------:R-:W-:Y:S01]  /*0bd0*/  IMAD.U32 R4, RZ, RZ, UR8 ;  /* 0x00000008ff047e24 */ /* 0x000fe2000f8e00ff */
[----:B------:R-:W-:Y:S01]  /*0be0*/  IABS R5, R3 ;  /* 0x0000000300057213 */ /* 0x000fe20000000000 */
[----:B------:R-:W-:Y:S01]  /*0bf0*/  ULOP3.LUT UR8, UR8, UR7, URZ, 0x3c, !UPT ;  /* 0x0000000708087292 */ /* 0x000fe2000f8e3c3f */
[----:B------:R-:W-:Y:S02]  /*0c00*/  R2UR UR12, R0 ;  /* 0x00000000000c72ca */ /* 0x000fe400000e0000 */
[----:B------:R-:W-:-:S04]  /*0c10*/  IABS R4, R4 ;  /* 0x0000000400047213 */ /* 0x000fc80000000000 */
[----:B------:R-:W-:-:S04]  /*0c20*/  MOV R3, R4 ;  /* 0x0000000400037202 */ /* 0x000fc80000000f00 */
[----:B------:R-:W-:-:S03]  /*0c30*/  R2UR UR11, R3 ;  /* 0x00000000030b72ca */ /* 0x000fc600000e0000 */
        /* <DEDUP_REMOVED lines=22> */
.L_x_9215:
[----:B------:R-:W-:Y:S01]  /*0da0*/  UIMAD UR5, UR9, UR4, URZ ;  /* 0x00000004090572a4 */ /* 0x000fe2000f8e023f */
[----:B-1----:R-:W-:Y:S01]  /*0db0*/  IMAD.U32 R0, RZ, RZ, UR6 ;  /* 0x00000006ff007e24 */ /* 0x002fe2000f8e00ff */
[----:B------:R-:W-:Y:S01]  /*0dc0*/  PLOP3.LUT P0, PT, PT, PT, PT, 0x80, 0x0 ;  /* 0x000000000000781c */ /* 0x000fe20003f0f070 */
[----:B------:R-:W-:Y:S01]  /*0dd0*/  IMAD.U32 R3, RZ, RZ, UR4 ;  /* 0x00000004ff037e24 */ /* 0x000fe2000f8e00ff */
[----:B------:R-:W-:Y:S01]  /*0de0*/  MOV R4, RZ ;  /* 0x000000ff00047202 */ /* 0x000fe20000000f00 */
[----:B------:R-:W-:Y:S01]  /*0df0*/  VIADD R22, R28, 0xffffff80 ;  /* 0xffffff801c167836 */ /* 0x000fe20000000000 */
[----:B------:R-:W-:Y:S01]  /*0e00*/  CS2R R150, SRZ ;  /* 0x0000000000967805 */ /* 0x000fe2000001ff00 */
[----:B------:R-:W-:Y:S01]  /*0e10*/  IMAD.U32 R19, RZ, RZ, UR5 ;  /* 0x00000005ff137e24 */ /* 0x000fe2000f8e00ff */
        /* <DEDUP_REMOVED lines=70> */
[----:B------:R-:W1:Y:S01]  /*1280*/  S2UR UR6, SR_CgaCtaId ;  /* 0x00000000000679c3 */ /* 0x000e620000008800 */
[----:B------:R-:W-:Y:S02]  /*1290*/  UMOV UR5, 0x400 ;  /* 0x0000040000057882 */ /* 0x000fe40000000000 */
[----:B------:R-:W-:-:S04]  /*12a0*/  LEA.HI R23, R3, R22, RZ, 0x7 ;  /* 0x0000001603177211 */ /* 0x000fc800078f38ff */
[----:B------:R-:W-:-:S06]  /*12b0*/  SHF.R.S32.HI R0, RZ, 0x7, R23 ;  /* 0x00000007ff007819 */ /* 0x000fcc0000011417 */
[----:B------:R-:W2:Y:S01]  /*12c0*/  SHFL.IDX PT, R0, R0, RZ, 0x1f ;  /* 0x00001fff00007589 */ /* 0x000ea200000e0000 */
[----:B-1----:R-:W-:-:S04]  /*12d0*/  ULEA UR7, UR6, UR5, 0x18 ;  /* 0x0000000506077291 */ /* 0x002fc8000f8ec03f */
[----:B------:R-:W-:Y:S02]  /*12e0*/  UIADD3 UR6, UR7, 0x18400, URZ ;  /* 0x0001840007067890 */ /* 0x000fe4000fffe03f */
[----:B------:R-:W-:Y:S02]  /*12f0*/  IMAD.U32 R16, RZ, RZ, UR7 ;  /* 0x00000007ff107e24 */ /* 0x000fe4000f8e00ff */
[----:B------:R-:W-:Y:S01]  /*1300*/  ULOP3.LUT UP0, URZ, UR6, 0x1bf, URZ, 0xc0, !UPT ;  /* 0x000001bf063f7892 */ /* 0x000fe2000f80c03f */
[----:B--2---:R-:W-:-:S05]  /*1310*/  R2UR UR4, R0 ;  /* 0x00000000000472ca */ /* 0x004fca00000e0000 */
[----:B------:R-:W-:-:S08]  /*1320*/  PLOP3.LUT P0, PT, PT, PT, UP0, 0x80, 0x0 ;  /* 0x000000000000781c */ /* 0x000fd00003f0f008 */
[----:B------:R-:W-:-:S04]  /*1330*/  ULEA.HI UR5, UR4, UR4, URZ, 0x1 ;  /* 0x0000000404057291 */ /* 0x000fc8000f8f083f */
[----:B------:R-:W-:-:S04]  /*1340*/  ULOP3.LUT UR5, UR5, 0xffffe, URZ, 0xc0, !UPT ;  /* 0x000ffffe05057892 */ /* 0x000fc8000f8ec03f */
[----:B------:R-:W-:Y:S01]  /*1350*/  UIADD3 UR40, UR4, -UR5, URZ ;  /* 0x8000000504287290 */ /* 0x000fe2000fffe03f */
[----:B------:R-:W-:Y:S11]  /*1360*/  @!P0 BRA `(.L_x_9217) ;  /* 0x0000000000408947 */ /* 0x000ff60003800000 */
[----:B------:R-:W-:Y:S01]  /*1370*/  MOV R0, 0x0 ;  /* 0x0000000000007802 */ /* 0x000fe20000000f00 */
[----:B------:R-:W-:Y:S01]  /*1380*/  ULDC.64 UR4, c[0x4][0xf0] ;  /* 0x01003c0000047ab9 */ /* 0x000fe20000000a00 */
[----:B------:R-:W-:Y:S01]  /*1390*/  ULDC.64 UR6, c[0x4][0x38] ;  /* 0x01000e0000067ab9 */ /* 0x000fe20000000a00 */
[----:B------:R-:W-:Y:S01]  /*13a0*/  IMAD.U32 R4, RZ, RZ, UR4 ;  /* 0x00000004ff047e24 */ /* 0x000fe2000f8e00ff */
[----:B0-----:R0:W1:Y:S01]  /*13b0*/  LDC.64 R2, c[0x4][R0] ;  /* 0x0100000000027b82 */ /* 0x0010620000000a00 */
        /* <DEDUP_REMOVED lines=11> */
.L_x_9217:
[----:B------:R-:W-:Y:S01]  /*1470*/  R2UR UR4, R16 ;  /* 0x00000000100472ca */ /* 0x000fe200000e0000 */
[----:B------:R-:W-:Y:S01]  /*1480*/  VIADD R210, R17, 0x8 ;  /* 0x0000000811d27836 */ /* 0x000fe20000000000 */
[----:B------:R-:W-:-:S11]  /*1490*/  SHF.L.U32 R0, RZ, 0x1f, RZ ;  /* 0x0000001fff007819 */ /* 0x000fd600000006ff */
[----:B------:R-:W1:Y:S02]  /*14a0*/  SYNCS.PHASECHK.TRANS64.TRYWAIT P0, [UR4+0x32400], R0 ;  /* 0x03240000ff0075a7 */ /* 0x000e640008000144 */
[----:B-1----:R-:W-:Y:S05]  /*14b0*/  @!P0 BRA `(.L_x_9218) ;  /* 0x000000bc007c8947 */ /* 0x002fea0003800000 */
.L_x_9295:
[----:B------:R-:W-:Y:S05]  /*14c0*/  WARPSYNC.ALL ;  /* 0x0000000000007948 */ /* 0x000fea0003800000 */
[----:B0-----:R-:W2:Y:S01]  /*14d0*/  LDL R2, [R1] ;  /* 0x0000000001027983 */ /* 0x001ea20000100800 */
[----:B------:R0:W-:Y:S01]  /*14e0*/  BAR.SYNC.DEFER_BLOCKING R210, 0x100 ;  /* 0x000400d20000751d */ /* 0x0001e20000010000 */
[----:B--2---:R-:W-:-:S13]  /*14f0*/  R2UR UR4, R2 ;  /* 0x00000000020472ca */ /* 0x004fda00000e0000 */
[----:B------:R-:W-:-:S04]  /*1500*/  ULOP3.LUT UR4, UR4, 0x1, URZ, 0xfc, !UPT ;  /* 0x0000000104047892 */ /* 0x000fc8000f8efc3f */
[----:B------:R-:W-:-:S06]  /*1510*/  UISETP.NE.AND UP0, UPT, UR4, 0x3, UPT ;  /* 0x000000030400788c */ /* 0x000fcc000bf05270 */
[----:B------:R-:W-:-:S13]  /*1520*/  PLOP3.LUT P0, PT, PT, PT, UP0, 0x80, 0x0 ;  /* 0x000000000000781c */ /* 0x000fda0003f0f008 */
[----:B0-----:R-:W-:Y:S05]  /*1530*/  @!P0 BRA `(.L_x_9219) ;  /* 0x0000000000048947 */ /* 0x001fea0003800000 */
[----:B------:R-:W-:Y:S01]  /*1540*/  BPT.TRAP 0x1 ;  /* 0x000000040000795c */ /* 0x000fe20000300000 */
.L_x_9219:
[----:B------:R-:W-:-:S13]  /*1550*/  R2UR UR4, R16 ;  /* 0x00000000100472ca */ /* 0x000fda00000e0000 */
[----:B------:R0:W2:Y:S01]  /*1560*/  SYNCS.PHASECHK.TRANS64.TRYWAIT P1, [UR4+0x32430], R0 ;  /* 0x03243000ff0075a7 */ /* 0x0000a20008020144 */
[----:B------:R-:W-:Y:S05]  /*1570*/  @!P0 BRA `(.L_x_9220) ;  /* 0x0000000000048947 */ /* 0x000fea0003800000 */
[----:B------:R-:W-:Y:S01]  /*1580*/  BPT.TRAP 0x1 ;  /* 0x000000040000795c */ /* 0x000fe20000300000 */
.L_x_9220:
[----:B--2---:R-:W-:Y:S05]  /*1590*/  @P1 BRA `(.L_x_9221) ;  /* 0x00000000000c1947 */ /* 0x004fea0003800000 */
[----:B------:R-:W-:-:S13]  /*15a0*/  R2UR UR4, R16 ;  /* 0x00000000100472ca */ /* 0x000fda00000e0000 */
[----:B------:R-:W2:Y:S02]  /*15b0*/  SYNCS.PHASECHK.TRANS64.TRYWAIT P1, [UR4+0x32430], R0 ;  /* 0x03243000ff0075a7 */ /* 0x000ea40008020144 */
[----:B--2---:R-:W-:Y:S05]  /*15c0*/  @!P1 BRA `(.L_x_9222) ;  /* 0x000000bc00549947 */ /* 0x004fea0003800000 */
.L_x_9221:
[----:B------:R-:W-:Y:S01]  /*15d0*/  R2UR UR9, R16 ;  /* 0x00000000100972ca */ /* 0x000fe200000e0000 */
[----:B------:R-:W-:Y:S01]  /*15e0*/  WARPGROUP.ARRIVE ;  /* 0x00000000000079c5 */ /* 0x000fe20000000000 */
[----:B------:R-:W-:Y:S01]  /*15f0*/  UMOV UR7, 0x40000040 ;  /* 0x4000004000077882 */ /* 0x000fe20000000000 */
[----:B------:R-:W-:Y:S01]  /*1600*/  UMOV UR13, 0x40000040 ;  /* 0x40000040000d7882 */ /* 0x000fe20000000000 */
[----:B------:R-:W-:Y:S02]  /*1610*/  IMAD.U32 R15, RZ, RZ, UR7 ;  /* 0x00000007ff0f7e24 */ /* 0x000fe4000f8e00ff */
[----:B------:R-:W-:-:S07]  /*1620*/  IMAD.U32 R13, RZ, RZ, UR13 ;  /* 0x0000000dff0d7e24 */ /* 0x000fce000f8e00ff */
[----:B------:R-:W-:Y:S02]  /*1630*/  ULEA UR40, UR40, UR9, 0xd ;  /* 0x0000000928287291 */ /* 0x000fe4000f8e683f */
[----:B------:R-:W-:Y:S02]  /*1640*/  UIADD3 UR5, UR9, 0x1c400, URZ ;  /* 0x0001c40009057890 */ /* 0x000fe4000fffe03f */
[----:B------:R-:W-:Y:S02]  /*1650*/  UIADD3 UR4, UR40, 0x18400, URZ ;  /* 0x0001840028047890 */ /* 0x000fe4000fffe03f */
[----:B------:R-:W-:Y:S02]  /*1660*/  USHF.R.U32.HI UR5, URZ, 0x4, UR5 ;  /* 0x000000043f057899 */ /* 0x000fe40008011605 */
[----:B------:R-:W-:Y:S02]  /*1670*/  USHF.R.U32.HI UR4, URZ, 0x4, UR4 ;  /* 0x000000043f047899 */ /* 0x000fe40008011604 */
[----:B------:R-:W-:-:S02]  /*1680*/  ULOP3.LUT UR5, UR5, 0x3fff, URZ, 0xc0, !UPT ;  /* 0x00003fff05057892 */ /* 0x000fc4000f8ec03f */
[----:B------:R-:W-:Y:S02]  /*1690*/  ULOP3.LUT UR4, UR4, 0x3fff, URZ, 0xc0, !UPT ;  /* 0x00003fff04047892 */ /* 0x000fe4000f8ec03f */
[----:B------:R-:W-:Y:S02]  /*16a0*/  ULOP3.LUT UR10, UR5, 0x10000, URZ, 0xfc, !UPT ;  /* 0x00010000050a7892 */ /* 0x000fe4000f8efc3f */
[----:B------:R-:W-:Y:S01]  /*16b0*/  ULOP3.LUT UR8, UR4, 0x10000, URZ, 0xfc, !UPT ;  /* 0x0001000004087892 */ /* 0x000fe2000f8efc3f */
[----:B------:R-:W-:-:S03]  /*16c0*/  UMOV UR5, UR7 ;  /* 0x0000000700057c82 */ /* 0x000fc60008000000 */
[----:B------:R-:W-:-:S03]  /*16d0*/  MOV R17, UR10 ;  /* 0x0000000a00117c02 */ /* 0x000fc60008000f00 */
[----:B------:R-:W-:Y:S02]  /*16e0*/  UMOV UR6, UR8 ;  /* 0x0000000800067c82 */ /* 0x000fe40008000000 */
[----:B------:R-:W-:Y:S01]  /*16f0*/  IMAD.U32 R14, RZ, RZ, UR6 ;  /* 0x00000006ff0e7e24 */ /* 0x000fe2000f8e00ff */
[----:B------:R-:W-:Y:S01]  /*1700*/  UMOV UR4, UR6 ;  /* 0x0000000600047c82 */ /* 0x000fe20008000000 */
[----:B------:R-:W-:Y:S02]  /*1710*/  UMOV UR6, UR10 ;  /* 0x0000000a00067c82 */ /* 0x000fe40008000000 */
[----:B------:R-:W-:Y:S01]  /*1720*/  HGMMA.64x96x16.F32 R24, gdesc[UR4], RZ, !UPT, gsb0 ;  /* 0x01600000041879f0 */ /* 0x000fe2000c0008ff */
[----:B------:R-:W-:Y:S02]  /*1730*/  UIADD3 UR4, UR8, 0x2, URZ ;  /* 0x0000000208047890 */ /* 0x000fe4000fffe03f */
[----:B------:R-:W-:Y:S01]  /*1740*/  UIADD3 UR6, UR10, 0x2, URZ ;  /* 0x000000020a067890 */ /* 0x000fe2000fffe03f */
[----:B------:R-:W-:Y:S01]  /*1750*/  UMOV UR5, UR13 ;  /* 0x0000000d00057c82 */ /* 0x000fe20008000000 */
[----:B------:R-:W-:Y:S01]  /*1760*/  UMOV UR7, 0x40000040 ;  /* 0x4000004000077882 */ /* 0x000fe20000000000 */
[----:B------:R-:W-:-:S02]  /*1770*/  UMOV UR13, 0x40000040 ;  /* 0x40000040000d7882 */ /* 0x000fc40000000000 */
[----:B------:R-:W-:Y:S01]  /*1780*/  UMOV UR12, UR4 ;  /* 0x00000004000c7c82 */ /* 0x000fe20008000000 */
[----:B------:R-:W-:Y:S01]  /*1790*/  IMAD.U32 R11, RZ, RZ, UR13 ;  /* 0x0000000dff0b7e24 */ /* 0x000fe2000f8e00ff */
[----:B------:R-:W-:Y:S01]  /*17a0*/  UMOV UR4, UR12 ;  /* 0x0000000c00047c82 */ /* 0x000fe20008000000 */
[----:B------:R-:W-:Y:S01]  /*17b0*/  IMAD.U32 R12, RZ, RZ, UR12 ;  /* 0x0000000cff0c7e24 */ /* 0x000fe2000f8e00ff */
[----:B------:R-:W-:Y:S02]  /*17c0*/  WARPGROUP.DEPBAR.LE gsb0, 0x0 ;  /* 0x00008000000079c5 */ /* 0x000fe40000010000 */
[----:B------:R-:W-:-:S06]  /*17d0*/  WARPGROUP.ARRIVE ;  /* 0x00000000000079c5 */ /* 0x000fcc0000000000 */
[----:B------:R-:W-:Y:S01]  /*17e0*/  HGMMA.64x96x16.F32 R24, gdesc[UR4], R24, gsb0 ;  /* 0x01600000041879f0 */ /* 0x000fe20008000818 */
[----:B------:R-:W-:Y:S02]  /*17f0*/  UIADD3 UR4, UR8, 0x4, URZ ;  /* 0x0000000408047890 */ /* 0x000fe4000fffe03f */
[----:B------:R-:W-:Y:S01]  /*1800*/  UIADD3 UR6, UR10, 0x4, URZ ;  /* 0x000000040a067890 */ /* 0x000fe2000fffe03f */
[----:B------:R-:W-:Y:S01]  /*1810*/  UMOV UR5, UR13 ;  /* 0x0000000d00057c82 */ /* 0x000fe20008000000 */
[----:B------:R-:W-:-:S03]  /*1820*/  UMOV UR7, 0x40000040 ;  /* 0x4000004000077882 */ /* 0x000fc60000000000 */
[----:B------:R-:W-:Y:S02]  /*1830*/  UMOV UR12, UR4 ;  /* 0x00000004000c7c82 */ /* 0x000fe40008000000 */
[----:B------:R-:W-:Y:S01]  /*1840*/  UMOV UR4, UR12 ;  /* 0x0000000c00047c82 */ /* 0x000fe20008000000 */
[----:B------:R-:W-:Y:S01]  /*1850*/  IMAD.U32 R10, RZ, RZ, UR12 ;  /* 0x0000000cff0a7e24 */ /* 0x000fe2000f8e00ff */
[----:B------:R-:W-:Y:S02]  /*1860*/  WARPGROUP.DEPBAR.LE gsb0, 0x0 ;  /* 0x00008000000079c5 */ /* 0x000fe40000010000 */
[----:B------:R-:W-:-:S06]  /*1870*/  WARPGROUP.ARRIVE ;  /* 0x00000000000079c5 */ /* 0x000fcc0000000000 */
[----:B------:R-:W-:Y:S01]  /*1880*/  HGMMA.64x96x16.F32 R24, gdesc[UR4], R24, gsb0 ;  /* 0x01600000041879f0 */ /* 0x000fe20008000818 */
[----:B------:R-:W-:Y:S02]  /*1890*/  UIADD3 UR4, UR8, 0x6, URZ ;  /* 0x0000000608047890 */ /* 0x000fe4000fffe03f */
[----:B------:R-:W-:Y:S01]  /*18a0*/  UIADD3 UR6, UR10, 0x6, URZ ;  /* 0x000000060a067890 */ /* 0x000fe2000fffe03f */
[----:B------:R-:W-:Y:S01]  /*18b0*/  UMOV UR5, 0x40000040 ;  /* 0x4000004000057882 */ /* 0x000fe20000000000 */
[----:B------:R-:W-:Y:S02]  /*18c0*/  UMOV UR7, 0x40000040 ;  /* 0x4000004000077882 */ /* 0x000fe40000000000 */
[----:B------:R-:W-:Y:S02]  /*18d0*/  IMAD.U32 R8, RZ, RZ, UR4 ;  /* 0x00000004ff087e24 */ /* 0x000fe4000f8e00ff */
[----:B------:R-:W-:Y:S01]  /*18e0*/  IMAD.U32 R9, RZ, RZ, UR5 ;  /* 0x00000005ff097e24 */ /* 0x000fe2000f8e00ff */
[----:B------:R-:W-:-:S02]  /*18f0*/  WARPGROUP.DEPBAR.LE gsb0, 0x0 ;  /* 0x00008000000079c5 */ /* 0x000fc40000010000 */
[----:B------:R-:W-:-:S06]  /*1900*/  WARPGROUP.ARRIVE ;  /* 0x00000000000079c5 */ /* 0x000fcc0000000000 */
[----:B------:R-:W-:Y:S03]  /*1910*/  HGMMA.64x96x16.F32 R24, gdesc[UR4], R24, gsb0 ;  /* 0x01600000041879f0 */ /* 0x000fe60008000818 */
[----:B------:R-:W-:Y:S02]  /*1920*/  WARPGROUP.DEPBAR.LE gsb0, 0x0 ;  /* 0x00008000000079c5 */ /* 0x000fe40000010000 */
[----:B------:R-:W2:Y:S02]  /*1930*/  SYNCS.PHASECHK.TRANS64.TRYWAIT P1, [UR9+0x32410], R0 ;  /* 0x03241000ff0075a7 */ /* 0x000ea40008020149 */
[----:B--2---:R-:W-:Y:S05]  /*1940*/  @!P1 BRA `(.L_x_9223) ;  /* 0x000000b800909947 */ /* 0x004fea0003800000 */
.L_x_9296:
[----:B------:R-:W-:Y:S05]  /*1950*/  @!P0 BRA `(.L_x_9224) ;  /* 0x0000000000048947 */ /* 0x000fea0003800000 */
[----:B------:R-:W-:Y:S01]  /*1960*/  BPT.TRAP 0x1 ;  /* 0x000000040000795c */ /* 0x000fe20000300000 */
.L_x_9224:
[----:B------:R-:W-:-:S13]  /*1970*/  R2UR UR4, R16 ;  /* 0x00000000100472ca */ /* 0x000fda00000e0000 */
[----:B------:R2:W3:Y:S01]  /*1980*/  SYNCS.PHASECHK.TRANS64.TRYWAIT P1, [UR4+0x32450], R0 ;  /* 0x03245000ff0075a7 */ /* 0x0004e20008020144 */
[----:B------:R-:W-:Y:S05]  /*1990*/  @!P0 BRA `(.L_x_9225) ;  /* 0x0000000000048947 */ /* 0x000fea0003800000 */
[----:B------:R-:W-:Y:S01]  /*19a0*/  BPT.TRAP 0x1 ;  /* 0x000000040000795c */ /* 0x000fe20000300000 */
.L_x_9225:
[----:B---3--:R-:W-:Y:S05]  /*19b0*/  @P1 BRA `(.L_x_9226) ;  /* 0x00000000000c1947 */ /* 0x008fea0003800000 */
[----:B------:R-:W-:-:S13]  /*19c0*/  R2UR UR4, R16 ;  /* 0x00000000100472ca */ /* 0x000fda00000e0000 */
[----:B------:R-:W3:Y:S02]  /*19d0*/  SYNCS.PHASECHK.TRANS64.TRYWAIT P1, [UR4+0x32450], R0 ;  /* 0x03245000ff0075a7 */ /* 0x000ee40008020144 */
[----:B---3--:R-:W-:Y:S05]  /*19e0*/  @!P1 BRA `(.L_x_9227) ;  /* 0x000000b800849947 */ /* 0x008fea0003800000 */
.L_x_9226:
[----:B------:R-:W-:Y:S01]  /*19f0*/  R2UR UR4, R16 ;  /* 0x00000000100472ca */ /* 0x000fe200000e0000 */
        /* <DEDUP_REMOVED lines=9> */
[----:B------:R-:W-:Y:S01]  /*1a90*/  IMAD.U32 R5, RZ, RZ, UR13 ;  /* 0x0000000dff057e24 */ /* 0x000fe2000f8e00ff */
[----:B------:R-:W-:Y:S01]  /*1aa0*/  UMOV UR15, 0x40000040 ;  /* 0x40000040000f7882 */ /* 0x000fe20000000000 */
[----:B------:R-:W-:Y:S01]  /*1ab0*/  UMOV UR17, 0x40000040 ;  /* 0x4000004000117882 */ /* 0x000fe20000000000 */
[----:B------:R-:W-:Y:S01]  /*1ac0*/  UIADD3 UR4, UR4, 0x400, URZ ;  /* 0x0000040004047890 */ /* 0x000fe2000fffe03f */
[----:B------:R-:W3:Y:S01]  /*1ad0*/  S2R R20, SR_TID.X ;  /* 0x0000000000147919 */ /* 0x000ee20000002100 */
[----:B------:R-:W-:-:S02]  /*1ae0*/  ULOP3.LUT UR6, UR6, 0x10000, URZ, 0xfc, !UPT ;  /* 0x0001000006067892 */ /* 0x000fc4000f8efc3f */
[----:B------:R-:W-:Y:S02]  /*1af0*/  USHF.R.U32.HI UR4, URZ, 0x4, UR4 ;  /* 0x000000043f047899 */ /* 0x000fe40008011604 */
[----:B------:R-:W-:Y:S02]  /*1b00*/  UIADD3 UR16, UR6, 0x404, URZ ;  /* 0x0000040406107890 */ /* 0x000fe4000fffe03f */
[----:B------:R-:W-:Y:S01]  /*1b10*/  ULOP3.LUT UR7, UR4, 0x3fff, URZ, 0xc0, !UPT ;  /* 0x00003fff04077892 */ /* 0x000fe2000f8ec03f */
[----:B------:R-:W-:Y:S01]  /*1b20*/  UMOV UR8, UR6 ;  /* 0x0000000600087c82 */ /* 0x000fe20008000000 */
[----:B------:R-:W-:Y:S01]  /*1b30*/  UIADD3 UR4, UR6, 0x2, URZ ;  /* 0x0000000206047890 */ /* 0x000fe2000fffe03f */
[----:B------:R-:W-:Y:S01]  /*1b40*/  MOV R6, UR8 ;  /* 0x0000000800067c02 */ /* 0x000fe20008000f00 */
[----:B------:R-:W-:Y:S01]  /*1b50*/  ULOP3.LUT UR57, UR7, 0x10000, URZ, 0xfc, !UPT ;  /* 0x0001000007397892 */ /* 0x000fe2000f8efc3f */
[----:B------:R-:W-:Y:S01]  /*1b60*/  UMOV UR19, 0x40000040 ;  /* 0x4000004000137882 */ /* 0x000fe20000000000 */
[----:B------:R-:W-:-:S03]  /*1b70*/  UIADD3 UR20, UR6, 0x406, URZ ;  /* 0x0000040606147890 */ /* 0x000fc6000fffe03f */
[----:B------:R-:W-:Y:S01]  /*1b80*/  UMOV UR12, UR4 ;  /* 0x00000004000c7c82 */ /* 0x000fe20008000000 */
[----:B------:R-:W-:Y:S01]  /*1b90*/  UIADD3 UR4, UR6, 0x4, URZ ;  /* 0x0000000406047890 */ /* 0x000fe2000fffe03f */
[----:B------:R-:W-:Y:S01]  /*1ba0*/  IMAD.U32 R4, RZ, RZ, UR12 ;  /* 0x0000000cff047e24 */ /* 0x000fe2000f8e00ff */
[----:B------:R-:W-:Y:S01]  /*1bb0*/  UMOV UR10, UR57 ;  /* 0x00000039000a7c82 */ /* 0x000fe20008000000 */
[----:B------:R-:W-:Y:S01]  /*1bc0*/  UIADD3 UR14, UR57, 0x302, URZ ;  /* 0x00000302390e7890 */ /* 0x000fe2000fffe03f */
[----:B------:R-:W-:Y:S01]  /*1bd0*/  HGMMA.64x96x16.F32 R24, gdesc[UR8], R24, gsb0 ;  /* 0x01600000081879f0 */ /* 0x000fe20008000818 */
[----:B------:R-:W-:Y:S02]  /*1be0*/  UIADD3 UR10, UR57, 0x2, URZ ;  /* 0x00000002390a7890 */ /* 0x000fe4000fffe03f */
[----:B------:R-:W-:Y:S01]  /*1bf0*/  IMAD.U32 R18, RZ, RZ, UR57 ;  /* 0x00000039ff127e24 */ /* 0x000fe2000f8e00ff */
[----:B------:R-:W-:Y:S01]  /*1c00*/  UMOV UR8, UR12 ;  /* 0x0000000c00087c82 */ /* 0x000fe20008000000 */
[----:B------:R-:W-:Y:S01]  /*1c10*/  UMOV UR9, UR13 ;  /* 0x0000000d00097c82 */ /* 0x000fe20008000000 */
[----:B------:R-:W-:Y:S01]  /*1c20*/  UMOV UR11, 0x40000040 ;  /* 0x40000040000b7882 */ /* 0x000fe20000000000 */
[----:B------:R-:W-:Y:S01]  /*1c30*/  UMOV UR12, UR4 ;  /* 0x00000004000c7c82 */ /* 0x000fe20008000000 */
[----:B------:R-:W-:Y:S01]  /*1c40*/  UMOV UR13, 0x40000040 ;  /* 0x40000040000d7882 */ /* 0x000fe20000000000 */
[----:B------:R-:W-:Y:S01]  /*1c50*/  UIADD3 UR4, UR6, 0x6, URZ ;  /* 0x0000000606047890 */ /* 0x000fe2000fffe03f */
[----:B------:R-:W-:Y:S01]  /*1c60*/  IMAD.U32 R2, RZ, RZ, UR12 ;  /* 0x0000000cff027e24 */ /* 0x000fe2000f8e00ff */
[----:B------:R-:W-:Y:S01]  /*1c70*/  UIADD3 UR18, UR57, 0x304, URZ ;  /* 0x0000030439127890 */ /* 0x000fe2000fffe03f */
[----:B-1----:R-:W-:Y:S01]  /*1c80*/  IMAD.U32 R3, RZ, RZ, UR13 ;  /* 0x0000000dff037e24 */ /* 0x002fe2000f8e00ff */
[----:B------:R-:W-:Y:S01]  /*1c90*/  UIADD3 UR22, UR57, 0x306, URZ ;  /* 0x0000030639167890 */ /* 0x000fe2000fffe03f */
[----:B---3--:R-:W-:Y:S01]  /*1ca0*/  SHF.R.U32.HI R20, RZ, 0x7, R20 ;  /* 0x00000007ff147819 */ /* 0x008fe20000011614 */
[----:B------:R-:W-:Y:S01]  /*1cb0*/  UMOV UR21, 0x40000040 ;  /* 0x4000004000157882 */ /* 0x000fe20000000000 */
[----:B------:R-:W-:Y:S01]  /*1cc0*/  UMOV UR23, 0x40000040 ;  /* 0x4000004000177882 */ /* 0x000fe20000000000 */
[----:B------:R-:W-:Y:S01]  /*1cd0*/  UIADD3 UR24, UR6, 0x800, URZ ;  /* 0x0000080006187890 */ /* 0x000fe2000fffe03f */
[----:B0-2---:R-:W-:Y:S01]  /*1ce0*/  IADD3 R0, -R20, 0xb, RZ ;  /* 0x0000000b14007810 */ /* 0x005fe20007ffe1ff */
        /* <DEDUP_REMOVED lines=94> */
.L_x_9228:
[----:B------:R-:W-:Y:S01]  /*22d0*/  LOP3.LUT R23, R23, 0xffffff80, RZ, 0xc0, !PT ;  /* 0xffffff8017177812 */ /* 0x000fe200078ec0ff */
[----:B------:R-:W-:Y:S01]  /*22e0*/  UIMAD UR39, UR38, -0x60, UR39 ;  /* 0xffffffa0262778a4 */ /* 0x000fe2000f8e0227 */
[----:B------:R-:W1:Y:S01]  /*22f0*/  S2UR UR11, SR_CgaCtaId ;  /* 0x00000000000b79c3 */ /* 0x000e620000008800 */
[----:B------:R-:W-:Y:S01]  /*2300*/  R2UR UR10, R16 ;  /* 0x00000000100a72ca */ /* 0x000fe200000e0000 */
[----:B------:R-:W-:Y:S01]  /*2310*/  ULDC UR6, c[0x0][0xa80] ;  /* 0x0002a00000067ab9 */ /* 0x000fe20000000800 */
[----:B------:R-:W-:Y:S01]  /*2320*/  IADD3 R23, R22, -R23, RZ ;  /* 0x8000001716177210 */ /* 0x000fe20007ffe0ff */
[----:B------:R-:W-:Y:S02]  /*2330*/  UIADD3 UR39, UR39, 0x60, URZ ;  /* 0x0000006027277890 */ /* 0x000fe4000fffe03f */
[----:B------:R-:W-:Y:S01]  /*2340*/  ULOP3.LUT UR7, UR7, 0x3000000, URZ, 0xfc, !UPT ;  /* 0x0300000007077892 */ /* 0x000fe2000f8efc3f */
[----:B------:R-:W-:Y:S01]  /*2350*/  SHF.R.S32.HI R20, RZ, 0x1f, R23 ;  /* 0x0000001fff147819 */ /* 0x000fe20000011417 */
[----:B------:R-:W-:-:S02]  /*2360*/  UMOV UR15, 0x40000040 ;  /* 0x40000040000f7882 */ /* 0x000fc40000000000 */
[----:B------:R-:W-:Y:S01]  /*2370*/  IMAD.U32 R21, RZ, RZ, UR39 ;  /* 0x00000027ff157e24 */ /* 0x000fe2000f8e00ff */
[----:B------:R-:W-:Y:S02]  /*2380*/  LEA.HI R20, R20, R23, RZ, 0x2 ;  /* 0x0000001714147211 */ /* 0x000fe400078f10ff */
[----:B------:R-:W-:Y:S01]  /*2390*/  UMOV UR14, UR7 ;  /* 0x00000007000e7c82 */ /* 0x000fe20008000000 */
[----:B------:R-:W-:Y:S01]  /*23a0*/  UIADD3 UR10, UR10, 0x32440, URZ ;  /* 0x000324400a0a7890 */ /* 0x000fe2000fffe03f */
[----:B------:R-:W-:-:S05]  /*23b0*/  LOP3.LUT R20, R20, 0x7ffffffc, RZ, 0xc0, !PT ;  /* 0x7ffffffc14147812 */ /* 0x000fca00078ec0ff */
[----:B------:R-:W-:-:S04]  /*23c0*/  IMAD.IADD R20, R23, 0x1, -R20 ;  /* 0x0000000117147824 */ /* 0x000fc800078e0a14 */
[----:B------:R-:W-:Y:S01]  /*23d0*/  IMAD R20, R20, -0x2, R21 ;  /* 0xfffffffe14147824 */ /* 0x000fe200078e0215 */
[----:B-1----:R-:W-:-:S03]  /*23e0*/  UPRMT UR10, UR11, 0x654, UR10 ;  /* 0x000006540b0a7896 */ /* 0x002fc6000800000a */
[----:B------:R-:W-:Y:S01]  /*23f0*/  UMOV UR11, 0x40000040 ;  /* 0x40000040000b7882 */ /* 0x000fe20000000000 */
[C---:B------:R-:W-:Y:S02]  /*2400*/  ISETP.GT.AND P2, PT, R20.reuse, RZ, PT ;  /* 0x000000ff1400720c */ /* 0x040fe40003f44270 */
[C---:B------:R-:W-:Y:S02]  /*2410*/  ISETP.GT.AND P1, PT, R20.reuse, 0x1, PT ;  /* 0x000000011400780c */ /* 0x040fe40003f24270 */
[C---:B------:R-:W-:Y:S01]  /*2420*/  ISETP.GT.AND P4, PT, R20.reuse, 0x10, PT ;  /* 0x000000101400780c */ /* 0x040fe20003f84270 */
[----:B------:R-:W-:Y:S01]  /*2430*/  SYNCS.ARRIVE.TRANS64.RED.A1T0 RZ, [UR10], RZ ;  /* 0x000000ffffff79a7 */ /* 0x000fe2000810040a */
[----:B------:R-:W-:Y:S01]  /*2440*/  ISETP.GT.AND P6, PT, R20, 0x8, PT ;  /* 0x000000081400780c */ /* 0x000fe20003fc4270 */
[----:B------:R-:W-:Y:S01]  /*2450*/  UIADD3 UR10, UR7, 0x80, URZ ;  /* 0x00000080070a7890 */ /* 0x000fe2000fffe03f */
[----:B------:R-:W-:Y:S02]  /*2460*/  FSEL R21, R24, -INF , P2 ;  /* 0xff80000018157808 */ /* 0x000fe40001000000 */
[----:B------:R-:W-:-:S02]  /*2470*/  FSEL R25, R25, -INF , P1 ;  /* 0xff80000019197808 */ /* 0x000fc40000800000 */
[----:B------:R-:W-:Y:S02]  /*2480*/  FSEL R24, R27, -INF , P1 ;  /* 0xff8000001b187808 */ /* 0x000fe40000800000 */
[----:B------:R-:W-:Y:S02]  /*2490*/  FSEL R23, R32, -INF , P4 ;  /* 0xff80000020177808 */ /* 0x000fe40002000000 */
[----:B------:R-:W-:Y:S02]  /*24a0*/  ISETP.GT.AND P5, PT, R20, 0x9, PT ;  /* 0x000000091400780c */ /* 0x000fe40003fa4270 */
[----:B------:R-:W-:Y:S02]  /*24b0*/  FSEL R27, R28, -INF , P6 ;  /* 0xff8000001c1b7808 */ /* 0x000fe40003000000 */
[----:B------:R-:W-:Y:S02]  /*24c0*/  FMNMX.FTZ R32, R21, R25, !PT ;  /* 0x0000001915207209 */ /* 0x000fe40007810000 */
[----:B------:R-:W-:-:S02]  /*24d0*/  FSEL R29, R29, -INF , P5 ;  /* 0xff8000001d1d7808 */ /* 0x000fc40002800000 */
[----:B------:R-:W-:Y:S01]  /*24e0*/  FMNMX.FTZ R32, R27, R32, !PT ;  /* 0x000000201b207209 */ /* 0x000fe20007810000 */
[----:B------:R1:W-:Y:S01]  /*24f0*/  BAR.SYNC.DEFER_BLOCKING R210, 0x100 ;  /* 0x000400d20000751d */ /* 0x0003e20000010000 */
[----:B------:R-:W-:Y:S02]  /*2500*/  ISETP.GT.AND P3, PT, R20, 0x11, PT ;  /* 0x000000111400780c */ /* 0x000fe40003f64270 */
[----:B------:R-:W-:Y:S02]  /*2510*/  FMNMX.FTZ R32, R29, R32, !PT ;  /* 0x000000201d207209 */ /* 0x000fe40007810000 */
[----:B------:R-:W-:Y:S02]  /*2520*/  FSEL R28, R31, -INF , P5 ;  /* 0xff8000001f1c7808 */ /* 0x000fe40002800000 */
[----:B------:R-:W-:Y:S02]  /*2530*/  FSEL R158, R33, -INF , P3 ;  /* 0xff800000219e7808 */ /* 0x000fe40001800000 */
[----:B------:R-:W-:-:S02]  /*2540*/  FMNMX.FTZ R31, R23, R32, !PT ;  /* 0x00000020171f7209 */ /* 0x000fc40007810000 */
[----:B------:R-:W-:Y:S02]  /*2550*/  FSEL R26, R26, -INF , P2 ;  /* 0xff8000001a1a7808 */ /* 0x000fe40001000000 */
[----:B------:R-:W-:Y:S02]  /*2560*/  ISETP.GT.AND P2, PT, R20, 0x18, PT ;  /* 0x000000181400780c */ /* 0x000fe40003f44270 */
[----:B------:R-:W-:Y:S02]  /*2570*/  FMNMX.FTZ R32, R158, R31, !PT ;  /* 0x0000001f9e207209 */ /* 0x000fe40007810000 */
[----:B------:R-:W-:Y:S02]  /*2580*/  FSEL R30, R30, -INF , P6 ;  /* 0xff8000001e1e7808 */ /* 0x000fe40003000000 */
[----:B------:R-:W-:Y:S02]  /*2590*/  FMNMX.FTZ R31, R26, R24, !PT ;  /* 0x000000181a1f7209 */ /* 0x000fe40007810000 */
[----:B------:R-:W-:-:S02]  /*25a0*/  ISETP.GT.AND P1, PT, R20, 0x19, PT ;  /* 0x000000191400780c */ /* 0x000fc40003f24270 */
[----:B------:R-:W-:Y:S02]  /*25b0*/  FSEL R161, R36, -INF , P2 ;  /* 0xff80000024a17808 */ /* 0x000fe40001000000 */
[----:B------:R-:W-:Y:S02]  /*25c0*/  FMNMX.FTZ R31, R30, R31, !PT ;  /* 0x0000001f1e1f7209 */ /* 0x000fe40007810000 */
[----:B------:R-:W-:Y:S02]  /*25d0*/  FSEL R165, R37, -INF , P1 ;  /* 0xff80000025a57808 */ /* 0x000fe40000800000 */
[----:B------:R-:W-:Y:S02]  /*25e0*/  FMNMX.FTZ R32, R161, R32, !PT ;  /* 0x00000020a1207209 */ /* 0x000fe40007810000 */
[----:B------:R-:W-:Y:S02]  /*25f0*/  FSEL R22, R34, -INF , P4 ;  /* 0xff80000022167808 */ /* 0x000fe40002000000 */
[----:B------:R-:W-:-:S02]  /*2600*/  FMNMX.FTZ R31, R28, R31, !PT ;  /* 0x0000001f1c1f7209 */ /* 0x000fc40007810000 */
[----:B------:R-:W-:Y:S02]  /*2610*/  FMNMX.FTZ R33, R165, R32, !PT ;  /* 0x00000020a5217209 */ /* 0x000fe40007810000 */
[----:B------:R-:W-:Y:S02]  /*2620*/  FSEL R157, R35, -INF , P3 ;  /* 0xff800000239d7808 */ /* 0x000fe40001800000 */
[----:B------:R-:W-:Y:S02]  /*2630*/  FMNMX.FTZ R32, R22, R31, !PT ;  /* 0x0000001f16207209 */ /* 0x000fe40007810000 */
[----:B------:R-:W-:Y:S02]  /*2640*/  ISETP.GT.AND P6, PT, R20, 0x20, PT ;  /* 0x000000201400780c */ /* 0x000fe40003fc4270 */
[----:B------:R-:W-:Y:S02]  /*2650*/  FSEL R159, R38, -INF , P2 ;  /* 0xff800000269f7808 */ /* 0x000fe40001000000 */
[----:B------:R-:W-:-:S02]  /*2660*/  FMNMX.FTZ R32, R157, R32, !PT ;  /* 0x000000209d207209 */ /* 0x000fc40007810000 */
[----:B------:R-:W-:Y:S02]  /*2670*/  ISETP.GT.AND P5, PT, R20, 0x21, PT ;  /* 0x000000211400780c */ /* 0x000fe40003fa4270 */
[----:B------:R-:W-:Y:S02]  /*2680*/  FSEL R162, R40, -INF , P6 ;  /* 0xff80000028a27808 */ /* 0x000fe40003000000 */
[----:B------:R-:W-:Y:S02]  /*2690*/  FSEL R163, R39, -INF , P1 ;  /* 0xff80000027a37808 */ /* 0x000fe40000800000 */
[----:B------:R-:W-:Y:S02]  /*26a0*/  FMNMX.FTZ R32, R159, R32, !PT ;  /* 0x000000209f207209 */ /* 0x000fe40007810000 */
[----:B------:R-:W-:Y:S02]  /*26b0*/  ISETP.GT.AND P4, PT, R20, 0x28, PT ;  /* 0x000000281400780c */ /* 0x000fe40003f84270 */
[----:B------:R-:W-:-:S02]  /*26c0*/  FSEL R166, R41, -INF , P5 ;  /* 0xff80000029a67808 */ /* 0x000fc40002800000 */
[----:B------:R-:W-:Y:S02]  /*26d0*/  FMNMX.FTZ R33, R162, R33, !PT ;  /* 0x00000021a2217209 */ /* 0x000fe40007810000 */
[----:B------:R-:W-:Y:S02]  /*26e0*/  FSEL R160, R42, -INF , P6 ;  /* 0xff8000002aa07808 */ /* 0x000fe40003000000 */
[----:B------:R-:W-:Y:S02]  /*26f0*/  FMNMX.FTZ R31, R163, R32, !PT ;  /* 0x00000020a31f7209 */ /* 0x000fe40007810000 */
[----:B------:R-:W-:Y:S02]  /*2700*/  ISETP.GT.AND P3, PT, R20, 0x29, PT ;  /* 0x000000291400780c */ /* 0x000fe40003f64270 */
[----:B------:R-:W-:Y:S02]  /*2710*/  FSEL R169, R44, -INF , P4 ;  /* 0xff8000002ca97808 */ /* 0x000fe40002000000 */
[----:B------:R-:W-:-:S02]  /*2720*/  FMNMX.FTZ R34, R166, R33, !PT ;  /* 0x00000021a6227209 */ /* 0x000fc40007810000 */
[----:B------:R-:W-:Y:S02]  /*2730*/  FSEL R164, R43, -INF , P5 ;  /* 0xff8000002ba47808 */ /* 0x000fe40002800000 */
[----:B------:R-:W-:Y:S02]  /*2740*/  FMNMX.FTZ R31, R160, R31, !PT ;  /* 0x0000001fa01f7209 */ /* 0x000fe40007810000 */
[----:B------:R-:W-:Y:S02]  /*2750*/  ISETP.GT.AND P2, PT, R20, 0x30, PT ;  /* 0x000000301400780c */ /* 0x000fe40003f44270 */
[----:B------:R-:W-:Y:S02]  /*2760*/  FSEL R173, R45, -INF , P3 ;  /* 0xff8000002dad7808 */ /* 0x000fe40001800000 */
[----:B------:R-:W-:Y:S02]  /*2770*/  FMNMX.FTZ R34, R169, R34, !PT ;  /* 0x00000022a9227209 */ /* 0x000fe40007810000 */
[----:B------:R-:W-:-:S02]  /*2780*/  FSEL R167, R46, -INF , P4 ;  /* 0xff8000002ea77808 */ /* 0x000fc40002000000 */
[----:B------:R-:W-:Y:S02]  /*2790*/  FMNMX.FTZ R32, R164, R31, !PT ;  /* 0x0000001fa4207209 */ /* 0x000fe40007810000 */
[----:B------:R-:W-:Y:S02]  /*27a0*/  ISETP.GT.AND P1, PT, R20, 0x31, PT ;  /* 0x000000311400780c */ /* 0x000fe40003f24270 */
[----:B------:R-:W-:Y:S02]  /*27b0*/  FSEL R170, R48, -INF , P2 ;  /* 0xff80000030aa7808 */ /* 0x000fe40001000000 */
[----:B------:R-:W-:Y:S02]  /*27c0*/  FMNMX.FTZ R33, R173, R34, !PT ;  /* 0x00000022ad217209 */ /* 0x000fe40007810000 */
[----:B------:R-:W-:Y:S02]  /*27d0*/  FSEL R171, R47, -INF , P3 ;  /* 0xff8000002fab7808 */ /* 0x000fe40001800000 */
[----:B------:R-:W-:-:S02]  /*27e0*/  FMNMX.FTZ R32, R167, R32, !PT ;  /* 0x00000020a7207209 */ /* 0x000fc40007810000 */
[----:B------:R-:W-:Y:S02]  /*27f0*/  ISETP.GT.AND P6, PT, R20, 0x38, PT ;  /* 0x000000381400780c */ /* 0x000fe40003fc4270 */
[----:B------:R-:W-:Y:S02]  /*2800*/  FSEL R174, R49, -INF , P1 ;  /* 0xff80000031ae7808 */ /* 0x000fe40000800000 */
        /* <DEDUP_REMOVED lines=23> */
[----:B------:R-:W-:Y:S02]  /*2980*/  FSEL R187, R59, -INF , P3 ;  /* 0xff8000003bbb7808 */ /* 0x000fe40001800000 */
[C---:B------:R-:W-:Y:S02]  /*2990*/  ISETP.GT.AND P6, PT, R20.reuse, 0x49, PT ;  /* 0x000000491400780c */ /* 0x040fe40003fc4270 */
[C---:B------:R-:W-:Y:S02]  /*29a0*/  ISETP.GT.AND P1, PT, R20.reuse, 0x50, PT ;  /* 0x000000501400780c */ /* 0x040fe40003f24270 */
[----:B------:R-:W-:Y:S02]  /*29b0*/  ISETP.GT.AND P5, PT, R20, 0x51, PT ;  /* 0x000000511400780c */ /* 0x000fe40003fa4270 */
[----:B------:R-:W-:-:S02]  /*29c0*/  FSEL R181, R60, -INF , P2 ;  /* 0xff8000003cb57808 */ /* 0x000fc40001000000 */
[----:B------:R-:W-:Y:S02]  /*29d0*/  FMNMX.FTZ R34, R179, R34, !PT ;  /* 0x00000022b3227209 */ /* 0x000fe40007810000 */
[C---:B------:R-:W-:Y:S02]  /*29e0*/  ISETP.GT.AND P4, PT, R20.reuse, 0x58, PT ;  /* 0x000000581400780c */ /* 0x040fe40003f84270 */
[----:B------:R-:W-:Y:S02]  /*29f0*/  ISETP.GT.AND P3, PT, R20, 0x59, PT ;  /* 0x000000591400780c */ /* 0x000fe40003f64270 */
[----:B------:R-:W-:Y:S02]  /*2a00*/  FMNMX.FTZ R20, R182, R31, !PT ;  /* 0x0000001fb6147209 */ /* 0x000fe40007810000 */
[----:B------:R-:W-:Y:S02]  /*2a10*/  FSEL R185, R61, -INF , P6 ;  /* 0xff8000003db97808 */ /* 0x000fe40003000000 */
        /* <DEDUP_REMOVED lines=21> */
[----:B------:R-:W-:Y:S01]  /*2b70*/  FMNMX.FTZ R31, R200, R31, !PT ;  /* 0x0000001fc81f7209 */ /* 0x000fe20007810000 */
[----:B------:R-:W2:Y:S03]  /*2b80*/  SHFL.BFLY PT, R32, R33, 0x2, 0x1f ;  /* 0x0c401f0021207f89 */ /* 0x000ea600000e0000 */
[----:B------:R-:W-:-:S05]  /*2b90*/  FMNMX.FTZ R31, R204, R31, !PT ;  /* 0x0000001fcc1f7209 */ /* 0x000fca0007810000 */
[----:B------:R-:W3:Y:S01]  /*2ba0*/  SHFL.BFLY PT, R20, R31, 0x2, 0x1f ;  /* 0x0c401f001f147f89 */ /* 0x000ee200000e0000 */
[----:B--2---:R-:W-:-:S05]  /*2bb0*/  FMNMX.FTZ R32, R33, R32, !PT ;  /* 0x0000002021207209 */ /* 0x004fca0007810000 */
[----:B------:R-:W2:Y:S01]  /*2bc0*/  SHFL.BFLY PT, R35, R32, 0x1, 0x1f ;  /* 0x0c201f0020237f89 */ /* 0x000ea200000e0000 */
[----:B---3--:R-:W-:-:S05]  /*2bd0*/  FMNMX.FTZ R33, R31, R20, !PT ;  /* 0x000000141f217209 */ /* 0x008fca0007810000 */
[----:B------:R-:W3:Y:S01]  /*2be0*/  SHFL.BFLY PT, R156, R33, 0x1, 0x1f ;  /* 0x0c201f00219c7f89 */ /* 0x000ee200000e0000 */
[----:B--2---:R-:W-:-:S04]  /*2bf0*/  FMNMX.FTZ R20, R32, R35, !PT ;  /* 0x0000002320147209 */ /* 0x004fc80007810000 */
[C---:B------:R-:W-:Y:S01]  /*2c00*/  FSETP.NEU.FTZ.AND P1, PT, R20.reuse, -INF , PT ;  /* 0xff8000001400780b */ /* 0x040fe20003f3d000 */
[----:B------:R-:W-:Y:S01]  /*2c10*/  FMUL.FTZ R202, R20, UR6 ;  /* 0x0000000614ca7c20 */ /* 0x000fe20008410000 */
[----:B---3--:R-:W-:-:S04]  /*2c20*/  FMNMX.FTZ R156, R33, R156, !PT ;  /* 0x0000009c219c7209 */ /* 0x008fc80007810000 */
[----:B------:R-:W-:Y:S02]  /*2c30*/  FSEL R202, R202, RZ, P1 ;  /* 0x000000ffcaca7208 */ /* 0x000fe40000800000 */
[C---:B------:R-:W-:Y:S01]  /*2c40*/  FSETP.NEU.FTZ.AND P1, PT, R156.reuse, -INF , PT ;  /* 0xff8000009c00780b */ /* 0x040fe20003f3d000 */
[----:B------:R-:W-:Y:S02]  /*2c50*/  FMUL.FTZ R203, R156, UR6 ;  /* 0x000000069ccb7c20 */ /* 0x000fe40008410000 */
[--C-:B------:R-:W-:Y:S01]  /*2c60*/  FFMA.FTZ R190, R21, UR6, -R202.reuse ;  /* 0x0000000615be7c23 */ /* 0x100fe200080108ca */
[--C-:B------:R-:W-:Y:S01]  /*2c70*/  FFMA.FTZ R189, R25, UR6, -R202.reuse ;  /* 0x0000000619bd7c23 */ /* 0x100fe200080108ca */
[--C-:B------:R-:W-:Y:S01]  /*2c80*/  FFMA.FTZ R192, R27, UR6, -R202.reuse ;  /* 0x000000061bc07c23 */ /* 0x100fe200080108ca */
[----:B------:R-:W-:Y:S01]  /*2c90*/  FSEL R203, R203, RZ, P1 ;  /* 0x000000ffcbcb7208 */ /* 0x000fe20000800000 */
        /* <DEDUP_REMOVED lines=27> */
[----:B--2---:R-:W-:Y:S01]  /*2e50*/  F2FP.F16.F32.PACK_AB R152, R189, R190 ;  /* 0x000000bebd98723e */ /* 0x004fe200000000ff */
        /* <DEDUP_REMOVED lines=15> */
[----:B---3--:R-:W-:Y:S01]  /*2f50*/  F2FP.F16.F32.PACK_AB R154, R195, R192 ;  /* 0x000000c0c39a723e */ /* 0x008fe200000000ff */
[--C-:B------:R-:W-:Y:S01]  /*2f60*/  FFMA.FTZ R185, R201, UR6, -R203.reuse ;  /* 0x00000006c9b97c23 */ /* 0x100fe200080108cb */
[--C-:B------:R-:W-:Y:S01]  /*2f70*/  FFMA.FTZ R184, R183, UR6, -R202.reuse ;  /* 0x00000006b7b87c23 */ /* 0x100fe200080108ca */
[--C-:B------:R-:W-:Y:S01]  /*2f80*/  FFMA.FTZ R183, R186, UR6, -R202.reuse ;  /* 0x00000006bab77c23 */ /* 0x100fe200080108ca */
[--C-:B------:R-:W-:Y:S01]  /*2f90*/  FFMA.FTZ R187, R197, UR6, -R203.reuse ;  /* 0x00000006c5bb7c23 */ /* 0x100fe200080108cb */
[--C-:B------:R-:W-:Y:S01]  /*2fa0*/  FFMA.FTZ R186, R188, UR6, -R202.reuse ;  /* 0x00000006bcba7c23 */ /* 0x100fe200080108ca */
[--C-:B------:R-:W-:Y:S01]  /*2fb0*/  FFMA.FTZ R197, R200, UR6, -R203.reuse ;  /* 0x00000006c8c57c23 */ /* 0x100fe200080108cb */
[----:B------:R-:W-:Y:S01]  /*2fc0*/  MUFU.EX2 R193, R193 ;  /* 0x000000c100c17308 */ /* 0x000fe20000000800 */
[----:B------:R-:W-:Y:S01]  /*2fd0*/  FFMA.FTZ R177, R177, UR6, -R202 ;  /* 0x00000006b1b17c23 */ /* 0x000fe200080108ca */
[--C-:B------:R-:W-:Y:S01]  /*2fe0*/  FFMA.FTZ R188, R199, UR6, -R203.reuse ;  /* 0x00000006c7bc7c23 */ /* 0x100fe200080108cb */
[----:B------:R-:W-:Y:S01]  /*2ff0*/  FFMA.FTZ R200, R204, UR6, -R203 ;  /* 0x00000006ccc87c23 */ /* 0x000fe200080108cb */
[----:B------:R-:W-:Y:S01]  /*3000*/  FADD.FTZ R189, R190, R189 ;  /* 0x000000bdbebd7221 */ /* 0x000fe20000010000 */
[----:B------:R-:W-:-:S03]  /*3010*/  IMAD.U32 R21, RZ, RZ, UR7 ;  /* 0x00000007ff157e24 */ /* 0x000fc6000f8e00ff */
[----:B------:R-:W3:Y:S01]  /*3020*/  MUFU.EX2 R194, R194 ;  /* 0x000000c200c27308 */ /* 0x000ee20000000800 */
[----:B--2---:R-:W-:Y:S01]  /*3030*/  F2FP.F16.F32.PACK_AB R153, R196, R191 ;  /* 0x000000bfc499723e */ /* 0x004fe200000000ff */
[----:B------:R-:W-:Y:S01]  /*3040*/  FADD.FTZ R196, R191, R196 ;  /* 0x000000c4bfc47221 */ /* 0x000fe20000010000 */
[----:B------:R-:W-:-:S04]  /*3050*/  FADD.FTZ R192, R192, R189 ;  /* 0x000000bdc0c07221 */ /* 0x000fc80000010000 */
[----:B------:R-:W-:Y:S01]  /*3060*/  FADD.FTZ R192, R195, R192 ;  /* 0x000000c0c3c07221 */ /* 0x000fe20000010000 */
[----:B------:R-:W-:Y:S08]  /*3070*/  MUFU.EX2 R23, R23 ;  /* 0x0000001700177308 */ /* 0x000ff00000000800 */
[----:B------:R-:W2:Y:S01]  /*3080*/  MUFU.EX2 R158, R158 ;  /* 0x0000009e009e7308 */ /* 0x000ea20000000800 */
[----:B---3--:R-:W-:Y:S01]  /*3090*/  F2FP.F16.F32.PACK_AB R155, R194, R193 ;  /* 0x000000c1c29b723e */ /* 0x008fe200000000ff */
[----:B------:R-:W-:-:S03]  /*30a0*/  FADD.FTZ R193, R193, R196 ;  /* 0x000000c4c1c17221 */ /* 0x000fc60000010000 */
[----:B------:R-:W-:Y:S01]  /*30b0*/  WARPGROUP.ARRIVE ;  /* 0x00000000000079c5 */ /* 0x000fe20000000000 */
[----:B------:R-:W-:Y:S02]  /*30c0*/  FADD.FTZ R193, R194, R193 ;  /* 0x000000c1c2c17221 */ /* 0x000fe40000010000 */
[----:B------:R-:W-:Y:S03]  /*30d0*/  MUFU.EX2 R161, R161 ;  /* 0x000000a100a17308 */ /* 0x000fe60000000800 */
[----:B------:R-:W-:Y:S05]  /*30e0*/  HGMMA.64x256x16.F32 R24, R152, gdesc[UR12].tnspB, RZ, !UPT, gsb0 ;  /* 0x43e0000c98187df0 */ /* 0x000fea000c0008ff */
[----:B------:R-:W-:Y:S08]  /*30f0*/  MUFU.EX2 R206, R206 ;  /* 0x000000ce00ce7308 */ /* 0x000ff00000000800 */
[----:B------:R-:W-:Y:S08]  /*3100*/  MUFU.EX2 R22, R22 ;  /* 0x0000001600167308 */ /* 0x000ff00000000800 */
[----:B------:R-:W3:Y:S08]  /*3110*/  MUFU.EX2 R157, R157 ;  /* 0x0000009d009d7308 */ /* 0x000ef00000000800 */
[----:B------:R-:W-:Y:S08]  /*3120*/  MUFU.EX2 R159, R159 ;  /* 0x0000009f009f7308 */ /* 0x000ff00000000800 */
[----:B------:R-:W4:Y:S08]  /*3130*/  MUFU.EX2 R208, R208 ;  /* 0x000000d000d07308 */ /* 0x000f300000000800 */
[----:B------:R-:W-:Y:S08]  /*3140*/  MUFU.EX2 R162, R162 ;  /* 0x000000a200a27308 */ /* 0x000ff00000000800 */
[----:B------:R-:W5:Y:S08]  /*3150*/  MUFU.EX2 R163, R163 ;  /* 0x000000a300a37308 */ /* 0x000f700000000800 */
[----:B------:R-:W-:Y:S08]  /*3160*/  MUFU.EX2 R165, R165 ;  /* 0x000000a500a57308 */ /* 0x000ff00000000800 */
[----:B------:R-:W-:Y:S08]  /*3170*/  MUFU.EX2 R166, R166 ;  /* 0x000000a600a67308 */ /* 0x000ff00000000800 */
[----:B------:R-:W-:Y:S08]  /*3180*/  MUFU.EX2 R160, R160 ;  /* 0x000000a000a07308 */ /* 0x000ff00000000800 */
[----:B------:R-:W0:Y:S08]  /*3190*/  MUFU.EX2 R169, R169 ;  /* 0x000000a900a97308 */ /* 0x000e300000000800 */
[----:B------:R-:W-:Y:S08]  /*31a0*/  MUFU.EX2 R164, R164 ;  /* 0x000000a400a47308 */ /* 0x000ff00000000800 */
[----:B------:R-:W1:Y:S08]  /*31b0*/  MUFU.EX2 R167, R167 ;  /* 0x000000a700a77308 */ /* 0x000e700000000800 */
[----:B------:R-:W-:Y:S08]  /*31c0*/  MUFU.EX2 R170, R170 ;  /* 0x000000aa00aa7308 */ /* 0x000ff00000000800 */
[----:B------:R-:W1:Y:S08]  /*31d0*/  MUFU.EX2 R171, R171 ;  /* 0x000000ab00ab7308 */ /* 0x000e700000000800 */
[----:B------:R-:W-:Y:S08]  /*31e0*/  MUFU.EX2 R173, R173 ;  /* 0x000000ad00ad7308 */ /* 0x000ff00000000800 */
[----:B------:R-:W-:Y:S08]  /*31f0*/  MUFU.EX2 R174, R174 ;  /* 0x000000ae00ae7308 */ /* 0x000ff00000000800 */
[----:B------:R-:W-:Y:S08]  /*3200*/  MUFU.EX2 R168, R168 ;  /* 0x000000a800a87308 */ /* 0x000ff00000000800 */
[----:B------:R-:W1:Y:S08]  /*3210*/  MUFU.EX2 R205, R205 ;  /* 0x000000cd00cd7308 */ /* 0x000e700000000800 */
        /* <DEDUP_REMOVED lines=14> */
[----:B------:R-:W-:Y:S01]  /*3300*/  MUFU.EX2 R187, R187 ;  /* 0x000000bb00bb7308 */ /* 0x000fe20000000800 */
[----:B------:R-:W-:-:S02]  /*3310*/  WARPGROUP.DEPBAR.LE gsb0, 0x0 ;  /* 0x00008000000079c5 */ /* 0x000fc40000010000 */
[----:B--2---:R-:W-:Y:S01]  /*3320*/  F2FP.F16.F32.PACK_AB R152, R158, R23 ;  /* 0x000000179e98723e */ /* 0x004fe200000000ff */
[----:B------:R-:W-:Y:S01]  /*3330*/  FADD.FTZ R23, R23, R192 ;  /* 0x000000c017177221 */ /* 0x000fe20000010000 */
[C---:B---3--:R-:W-:Y:S01]  /*3340*/  F2FP.F16.F32.PACK_AB R153, R157.reuse, R22 ;  /* 0x000000169d99723e */ /* 0x048fe200000000ff */
[----:B------:R-:W-:Y:S01]  /*3350*/  FADD.FTZ R22, R22, R193 ;  /* 0x000000c116167221 */ /* 0x000fe20000010000 */
[----:B------:R-:W-:Y:S01]  /*3360*/  F2FP.F16.F32.PACK_AB R154, R206, R161 ;  /* 0x000000a1ce9a723e */ /* 0x000fe200000000ff */
[----:B------:R-:W2:Y:S01]  /*3370*/  MUFU.EX2 R188, R188 ;  /* 0x000000bc00bc7308 */ /* 0x000ea20000000800 */
[----:B----4-:R-:W-:Y:S01]  /*3380*/  F2FP.F16.F32.PACK_AB R155, R208, R159 ;  /* 0x0000009fd09b723e */ /* 0x010fe200000000ff */
[----:B------:R-:W-:Y:S01]  /*3390*/  FADD.FTZ R158, R158, R23 ;  /* 0x000000179e9e7221 */ /* 0x000fe20000010000 */
[----:B------:R-:W-:Y:S02]  /*33a0*/  FADD.FTZ R22, R157, R22 ;  /* 0x000000169d167221 */ /* 0x000fe40000010000 */
[----:B------:R-:W-:Y:S01]  /*33b0*/  WARPGROUP.ARRIVE ;  /* 0x00000000000079c5 */ /* 0x000fe20000000000 */
[----:B------:R-:W-:Y:S01]  /*33c0*/  FADD.FTZ R161, R161, R158 ;  /* 0x0000009ea1a17221 */ /* 0x000fe20000010000 */
[----:B------:R-:W-:Y:S01]  /*33d0*/  FADD.FTZ R159, R159, R22 ;  /* 0x000000169f9f7221 */ /* 0x000fe20000010000 */
[----:B------:R-:W-:Y:S02]  /*33e0*/  MUFU.EX2 R197, R197 ;  /* 0x000000c500c57308 */ /* 0x000fe40000000800 */
[----:B------:R-:W-:Y:S01]  /*33f0*/  FADD.FTZ R161, R206, R161 ;  /* 0x000000a1cea17221 */ /* 0x000fe20000010000 */
[----:B------:R-:W-:Y:S01]  /*3400*/  HGMMA.64x256x16.F32 R24, R152, gdesc[UR8].tnspB, R24, gsb0 ;  /* 0x43e0000898187df0 */ /* 0x000fe20008000818 */
[----:B------:R-:W-:Y:S01]  /*3410*/  UIADD3 UR10, UR7, 0x100, URZ ;  /* 0x00000100070a7890 */ /* 0x000fe2000fffe03f */
[----:B------:R-:W-:Y:S01]  /*3420*/  FADD.FTZ R159, R208, R159 ;  /* 0x0000009fd09f7221 */ /* 0x000fe20000010000 */
[----:B------:R-:W-:-:S02]  /*3430*/  UMOV UR11, 0x40000040 ;  /* 0x40000040000b7882 */ /* 0x000fc40000000000 */
[----:B------:R-:W3:Y:S01]  /*3440*/  MUFU.EX2 R200, R200 ;  /* 0x000000c800c87308 */ /* 0x000ee20000000800 */
[----:B------:R-:W-:Y:S02]  /*3450*/  WARPGROUP.DEPBAR.LE gsb0, 0x0 ;  /* 0x00008000000079c5 */ /* 0x000fe40000010000 */
[----:B-----5:R-:W-:Y:S01]  /*3460*/  F2FP.F16.F32.PACK_AB R152, R163, R162 ;  /* 0x000000a2a398723e */ /* 0x020fe200000000ff */
[----:B------:R-:W-:Y:S01]  /*3470*/  FADD.FTZ R162, R162, R161 ;  /* 0x000000a1a2a27221 */ /* 0x000fe20000010000 */
[----:B0-----:R-:W-:Y:S01]  /*3480*/  F2FP.F16.F32.PACK_AB R153, R169, R160 ;  /* 0x000000a0a999723e */ /* 0x001fe200000000ff */
[----:B------:R-:W-:Y:S01]  /*3490*/  FADD.FTZ R160, R160, R159 ;  /* 0x0000009fa0a07221 */ /* 0x000fe20000010000 */
[----:B------:R-:W-:Y:S01]  /*34a0*/  F2FP.F16.F32.PACK_AB R154, R166, R165 ;  /* 0x000000a5a69a723e */ /* 0x000fe200000000ff */
[----:B------:R-:W-:Y:S01]  /*34b0*/  FADD.FTZ R162, R163, R162 ;  /* 0x000000a2a3a27221 */ /* 0x000fe20000010000 */
[----:B-1----:R-:W-:Y:S01]  /*34c0*/  F2FP.F16.F32.PACK_AB R155, R167, R164 ;  /* 0x000000a4a79b723e */ /* 0x002fe200000000ff */
[----:B------:R-:W-:-:S02]  /*34d0*/  FADD.FTZ R169, R169, R160 ;  /* 0x000000a0a9a97221 */ /* 0x000fc40000010000 */
[----:B------:R-:W-:Y:S01]  /*34e0*/  FADD.FTZ R165, R165, R162 ;  /* 0x000000a2a5a57221 */ /* 0x000fe20000010000 */
[----:B------:R-:W-:Y:S01]  /*34f0*/  WARPGROUP.ARRIVE ;  /* 0x00000000000079c5 */ /* 0x000fe20000000000 */
[----:B------:R-:W-:Y:S02]  /*3500*/  FADD.FTZ R164, R164, R169 ;  /* 0x000000a9a4a47221 */ /* 0x000fe40000010000 */
[----:B------:R-:W-:Y:S02]  /*3510*/  FADD.FTZ R165, R166, R165 ;  /* 0x000000a5a6a57221 */ /* 0x000fe40000010000 */
[----:B------:R-:W-:-:S05]  /*3520*/  FADD.FTZ R167, R167, R164 ;  /* 0x000000a4a7a77221 */ /* 0x000fca0000010000 */
[----:B------:R-:W-:Y:S01]  /*3530*/  HGMMA.64x256x16.F32 R24, R152, gdesc[UR8].tnspB, R24, gsb0 ;  /* 0x43e0000898187df0 */ /* 0x000fe20008000818 */
[----:B------:R-:W-:Y:S01]  /*3540*/  UIADD3 UR10, UR7, 0x180, URZ ;  /* 0x00000180070a7890 */ /* 0x000fe2000fffe03f */
[----:B------:R-:W-:Y:S01]  /*3550*/  UMOV UR11, 0x40000040 ;  /* 0x40000040000b7882 */ /* 0x000fe20000000000 */
[----:B------:R-:W-:Y:S02]  /*3560*/  WARPGROUP.DEPBAR.LE gsb0, 0x0 ;  /* 0x00008000000079c5 */ /* 0x000fe40000010000 */
[----:B------:R-:W-:Y:S01]  /*3570*/  F2FP.F16.F32.PACK_AB R152, R171, R170 ;  /* 0x000000aaab98723e */ /* 0x000fe200000000ff */
[----:B------:R-:W-:Y:S01]  /*3580*/  FADD.FTZ R170, R170, R165 ;  /* 0x000000a5aaaa7221 */ /* 0x000fe20000010000 */
[----:B------:R-:W-:Y:S01]  /*3590*/  F2FP.F16.F32.PACK_AB R153, R205, R168 ;  /* 0x000000a8cd99723e */ /* 0x000fe200000000ff */
[----:B------:R-:W-:Y:S01]  /*35a0*/  FADD.FTZ R168, R168, R167 ;  /* 0x000000a7a8a87221 */ /* 0x000fe20000010000 */
[----:B------:R-:W-:Y:S01]  /*35b0*/  F2FP.F16.F32.PACK_AB R154, R174, R173 ;  /* 0x000000adae9a723e */ /* 0x000fe200000000ff */
[----:B------:R-:W-:Y:S01]  /*35c0*/  FADD.FTZ R170, R171, R170 ;  /* 0x000000aaabaa7221 */ /* 0x000fe20000010000 */
[----:B------:R-:W-:Y:S01]  /*35d0*/  F2FP.F16.F32.PACK_AB R155, R207, R172 ;  /* 0x000000accf9b723e */ /* 0x000fe200000000ff */
[----:B------:R-:W-:-:S02]  /*35e0*/  FADD.FTZ R205, R205, R168 ;  /* 0x000000a8cdcd7221 */ /* 0x000fc40000010000 */
[----:B------:R-:W-:Y:S01]  /*35f0*/  FADD.FTZ R173, R173, R170 ;  /* 0x000000aaadad7221 */ /* 0x000fe20000010000 */
[----:B------:R-:W-:Y:S01]  /*3600*/  WARPGROUP.ARRIVE ;  /* 0x00000000000079c5 */ /* 0x000fe20000000000 */
[----:B------:R-:W-:Y:S02]  /*3610*/  FADD.FTZ R172, R172, R205 ;  /* 0x000000cdacac7221 */ /* 0x000fe40000010000 */
[----:B------:R-:W-:Y:S02]  /*3620*/  FADD.FTZ R174, R174, R173 ;  /* 0x000000adaeae7221 */ /* 0x000fe40000010000 */
[----:B------:R-:W-:-:S08]  /*3630*/  FADD.FTZ R207, R207, R172 ;  /* 0x000000accfcf7221 */ /* 0x000fd00000010000 */
        /* <DEDUP_REMOVED lines=23> */
[----:B--2---:R-:W-:Y:S01]  /*37b0*/  F2FP.F16.F32.PACK_AB R153, R188, R187 ;  /* 0x000000bbbc99723e */ /* 0x004fe200000000ff */
[----:B------:R-:W-:Y:S01]  /*37c0*/  FADD.FTZ R187, R187, R182 ;  /* 0x000000b6bbbb7221 */ /* 0x000fe20000010000 */
[----:B------:R-:W-:Y:S01]  /*37d0*/  F2FP.F16.F32.PACK_AB R154, R186, R183 ;  /* 0x000000b7ba9a723e */ /* 0x000fe200000000ff */
[----:B------:R-:W-:Y:S01]  /*37e0*/  FADD.FTZ R184, R184, R177 ;  /* 0x000000b1b8b87221 */ /* 0x000fe20000010000 */
[----:B---3--:R-:W-:Y:S01]  /*37f0*/  F2FP.F16.F32.PACK_AB R155, R200, R197 ;  /* 0x000000c5c89b723e */ /* 0x008fe200000000ff */
[----:B------:R-:W-:-:S02]  /*3800*/  FADD.FTZ R188, R188, R187 ;  /* 0x000000bbbcbc7221 */ /* 0x000fc40000010000 */
[----:B------:R-:W-:Y:S01]  /*3810*/  FADD.FTZ R183, R183, R184 ;  /* 0x000000b8b7b77221 */ /* 0x000fe20000010000 */
[----:B------:R-:W-:Y:S01]  /*3820*/  WARPGROUP.ARRIVE ;  /* 0x00000000000079c5 */ /* 0x000fe20000000000 */
[----:B------:R-:W-:Y:S02]  /*3830*/  FADD.FTZ R197, R197, R188 ;  /* 0x000000bcc5c57221 */ /* 0x000fe40000010000 */
[----:B------:R-:W-:Y:S02]  /*3840*/  FADD.FTZ R22, R186, R183 ;  /* 0x000000b7ba167221 */ /* 0x000fe40000010000 */
[----:B------:R-:W-:-:S08]  /*3850*/  FADD.FTZ R200, R200, R197 ;  /* 0x000000c5c8c87221 */ /* 0x000fd00000010000 */
[----:B------:R-:W-:Y:S03]  /*3860*/  HGMMA.64x256x16.F32 R24, R152, gdesc[UR8].tnspB, R24, gsb0 ;  /* 0x43e0000898187df0 */ /* 0x000fe60008000818 */
[----:B------:R-:W-:Y:S02]  /*3870*/  WARPGROUP.DEPBAR.LE gsb0, 0x0 ;  /* 0x00008000000079c5 */ /* 0x000fe40000010000 */
[----:B------:R-:W-:Y:S05]  /*3880*/  @!P0 BRA `(.L_x_9229) ;  /* 0x0000000000048947 */ /* 0x000fea0003800000 */
[----:B------:R-:W-:Y:S01]  /*3890*/  BPT.TRAP 0x1 ;  /* 0x000000040000795c */ /* 0x000fe20000300000 */
.L_x_9229:
[----:B------:R-:W0:Y:S01]  /*38a0*/  S2UR UR11, SR_CgaCtaId ;  /* 0x00000000000b79c3 */ /* 0x000e220000008800 */
[----:B------:R-:W-:Y:S01]  /*38b0*/  R2UR UR10, R19 ;  /* 0x00000000130a72ca */ /* 0x000fe200000e0000 */
[----:B------:R-:W-:Y:S01]  /*38c0*/  UIADD3 UR38, UR38, -0x2, URZ ;  /* 0xfffffffe26267890 */ /* 0x000fe2000fffe03f */
[----:B------:R-:W-:-:S11]  /*38d0*/  R2UR UR7, R16 ;  /* 0x00000000100772ca */ /* 0x000fd600000e0000 */
[----:B------:R-:W-:Y:S02]  /*38e0*/  UISETP.GE.AND UP0, UPT, UR38, UR10, UPT ;  /* 0x0000000a2600728c */ /* 0x000fe4000bf06270 */
[----:B------:R-:W-:-:S04]  /*38f0*/  UIADD3 UR7, UR7, 0x32460, URZ ;  /* 0x0003246007077890 */ /* 0x000fc8000fffe03f */
[----:B------:R-:W-:Y:S01]  /*3900*/  PLOP3.LUT P1, PT, PT, PT, UP0, 0x80, 0x0 ;  /* 0x000000000000781c */ /* 0x000fe20003f2f008 */
[----:B0-----:R-:W-:-:S09]  /*3910*/  UPRMT UR7, UR11, 0x654, UR7 ;  /* 0x000006540b077896 */ /* 0x001fd20008000007 */
[----:B------:R-:W-:Y:S03]  /*3920*/  SYNCS.ARRIVE.TRANS64.RED.A1T0 RZ, [UR7], RZ ;  /* 0x000000ffffff79a7 */ /* 0x000fe60008100407 */
[----:B------:R-:W-:Y:S05]  /*3930*/  @!P1 BRA `(.L_x_9230) ;  /* 0x0000002400609947 */ /* 0x000fea0003800000 */
[----:B------:R-:W-:Y:S01]  /*3940*/  IMAD.MOV.U32 R205, RZ, RZ, R156 ;  /* 0x000000ffffcd7224 */ /* 0x000fe200078e009c */
[----:B------:R-:W-:Y:S01]  /*3950*/  UMOV UR61, URZ ;  /* 0x0000003f003d7c82 */ /* 0x000fe20008000000 */
[----:B------:R-:W-:Y:S02]  /*3960*/  IMAD.MOV.U32 R23, RZ, RZ, R20 ;  /* 0x000000ffff177224 */ /* 0x000fe400078e0014 */
[----:B------:R-:W-:Y:S01]  /*3970*/  IMAD.U32 R201, RZ, RZ, UR38 ;  /* 0x00000026ffc97e24 */ /* 0x000fe2000f8e00ff */
[----:B------:R-:W-:-:S06]  /*3980*/  UMOV UR38, URZ ;  /* 0x0000003f00267c82 */ /* 0x000fcc0008000000 */
.L_x_9241:
[----:B------:R-:W-:Y:S01]  /*3990*/  R2UR UR6, R201 ;  /* 0x00000000c90672ca */ /* 0x000fe200000e0000 */
[----:B------:R-:W-:Y:S01]  /*39a0*/  UIADD3 UR38, UR38, 0x1, URZ ;  /* 0x0000000126267890 */ /* 0x000fe2000fffe03f */
[----:B------:R-:W-:-:S03]  /*39b0*/  R2UR UR7, R19 ;  /* 0x00000000130772ca */ /* 0x000fc600000e0000 */
[----:B------:R-:W-:-:S04]  /*39c0*/  UISETP.NE.AND UP0, UPT, UR38, 0x2, UPT ;  /* 0x000000022600788c */ /* 0x000fc8000bf05270 */
[----:B------:R-:W-:-:S04]  /*39d0*/  USEL UR38, UR38, URZ, UP0 ;  /* 0x0000003f26267287 */ /* 0x000fc80008000000 */
[----:B------:R-:W-:Y:S01]  /*39e0*/  MOV R0, UR6 ;  /* 0x0000000600007c02 */ /* 0x000fe20008000f00 */
[----:B------:R-:W-:-:S03]  /*39f0*/  UIADD3 UR6, UR6, -0x1, URZ ;  /* 0xffffffff06067890 */ /* 0x000fc6000fffe03f */
[----:B------:R-:W-:-:S03]  /*3a00*/  ISETP.GT.AND P1, PT, R0, UR7, PT ;  /* 0x0000000700007c0c */ /* 0x000fc6000bf24270 */
[----:B------:R-:W-:Y:S01]  /*3a10*/  IMAD.U32 R201, RZ, RZ, UR6 ;  /* 0x00000006ffc97e24 */ /* 0x000fe2000f8e00ff */
[----:B------:R-:W-:-:S04]  /*3a20*/  USEL UR6, URZ, 0x1, UP0 ;  /* 0x000000013f067887 */ /* 0x000fc80008000000 */
[----:B------:R-:W-:Y:S01]  /*3a30*/  ULOP3.LUT UR61, UR61, UR6, URZ, 0x3c, !UPT ;  /* 0x000000063d3d7292 */ /* 0x000fe2000f8e3c3f */
[----:B------:R-:W-:Y:S11]  /*3a40*/  @!P0 BRA `(.L_x_9231) ;  /* 0x0000000000048947 */ /* 0x000ff60003800000 */
[----:B------:R-:W-:Y:S01]  /*3a50*/  BPT.TRAP 0x1 ;  /* 0x000000040000795c */ /* 0x000fe20000300000 */
.L_x_9231:
[----:B------:R-:W-:Y:S01]  /*3a60*/  R2UR UR6, R16 ;  /* 0x00000000100672ca */ /* 0x000fe200000e0000 */
[----:B------:R-:W-:-:S05]  /*3a70*/  IMAD.U32 R0, RZ, RZ, UR61 ;  /* 0x0000003dff007e24 */ /* 0x000fca000f8e00ff */
[----:B------:R-:W-:-:S07]  /*3a80*/  SHF.L.U32 R0, R0, 0x1f, RZ ;  /* 0x0000001f00007819 */ /* 0x000fce00000006ff */
[----:B------:R-:W-:-:S09]  /*3a90*/  ULEA UR60, UR38, UR6, 0x3 ;  /* 0x00000006263c7291 */ /* 0x000fd2000f8e183f */
[----:B------:R0:W1:Y:S01]  /*3aa0*/  SYNCS.PHASECHK.TRANS64.TRYWAIT P2, [UR60+0x32430], R0 ;  /* 0x03243000ff0075a7 */ /* 0x000062000804017c */
[----:B------:R-:W-:Y:S05]  /*3ab0*/  @!P0 BRA `(.L_x_9232) ;  /* 0x0000000000048947 */ /* 0x000fea0003800000 */
[----:B------:R-:W-:Y:S01]  /*3ac0*/  BPT.TRAP 0x1 ;  /* 0x000000040000795c */ /* 0x000fe20000300000 */
.L_x_9232:
[----:B-1----:R-:W-:Y:S05]  /*3ad0*/  @P2 BRA `(.L_x_9233) ;  /* 0x0000000000082947 */ /* 0x002fea0003800000 */
[----:B------:R-:W1:Y:S02]  /*3ae0*/  SYNCS.PHASECHK.TRANS64.TRYWAIT P2, [UR60+0x32430], R0 ;  /* 0x03243000ff0075a7 */ /* 0x000e64000804017c */
[----:B-1----:R-:W-:Y:S05]  /*3af0*/  @!P2 BRA `(.L_x_9234) ;  /* 0x00000098005ca947 */ /* 0x002fea0003800000 */
.L_x_9233:
[----:B------:R-:W-:Y:S01]  /*3b00*/  R2UR UR6, R17 ;  /* 0x00000000110672ca */ /* 0x000fe200000e0000 */
[----:B-1----:R-:W-:Y:S01]  /*3b10*/  WARPGROUP.ARRIVE ;  /* 0x00000000000079c5 */ /* 0x002fe20000000000 */
        /* <DEDUP_REMOVED lines=10> */
[----:B------:R-:W-:Y:S01]  /*3bc0*/  UIMAD UR6, UR38, 0x300, UR6 ;  /* 0x00000300260678a4 */ /* 0x000fe2000f8e0206 */
[----:B------:R-:W-:Y:S02]  /*3bd0*/  R2UR UR16, R12 ;  /* 0x000000000c1072ca */ /* 0x000fe400000e0000 */
[----:B------:R-:W-:Y:S01]  /*3be0*/  R2UR UR17, R13 ;  /* 0x000000000d1172ca */ /* 0x000fe200000e0000 */
[----:B------:R-:W-:Y:S01]  /*3bf0*/  UIADD3 UR7, UR6, 0x2, URZ ;  /* 0x0000000206077890 */ /* 0x000fe2000fffe03f */
[----:B------:R-:W-:Y:S02]  /*3c00*/  MOV R206, UR13 ;  /* 0x0000000d00ce7c02 */ /* 0x000fe40008000f00 */
[----:B------:R-:W-:Y:S01]  /*3c10*/  UMOV UR22, UR6 ;  /* 0x0000000600167c82 */ /* 0x000fe20008000000 */
[----:B------:R-:W-:Y:S01]  /*3c20*/  MOV R207, UR12 ;  /* 0x0000000c00cf7c02 */ /* 0x000fe20008000f00 */
[----:B------:R-:W-:Y:S01]  /*3c30*/  HGMMA.64x96x16.F32 R152, gdesc[UR20], RZ, !UPT, gsb0 ;  /* 0x01600000149879f0 */ /* 0x000fe2000c0008ff */
[----:B------:R-:W-:Y:S01]  /*3c40*/  R2UR UR12, R10 ;  /* 0x000000000a0c72ca */ /* 0x000fe200000e0000 */
[----:B------:R-:W-:Y:S01]  /*3c50*/  UMOV UR18, UR7 ;  /* 0x0000000700127c82 */ /* 0x000fe20008000000 */
[----:B------:R-:W-:Y:S01]  /*3c60*/  R2UR UR13, R11 ;  /* 0x000000000b0d72ca */ /* 0x000fe200000e0000 */
[----:B------:R-:W-:Y:S01]  /*3c70*/  UIADD3 UR7, UR6, 0x4, URZ ;  /* 0x0000000406077890 */ /* 0x000fe2000fffe03f */
[----:B------:R-:W-:Y:S01]  /*3c80*/  MOV R208, UR9 ;  /* 0x0000000900d07c02 */ /* 0x000fe20008000f00 */
[----:B------:R-:W-:Y:S01]  /*3c90*/  UIADD3 UR6, UR6, 0x6, URZ ;  /* 0x0000000606067890 */ /* 0x000fe2000fffe03f */
[----:B------:R-:W-:-:S02]  /*3ca0*/  MOV R209, UR8 ;  /* 0x0000000800d17c02 */ /* 0x000fc40008000f00 */
[----:B------:R-:W-:Y:S02]  /*3cb0*/  R2UR UR8, R8 ;  /* 0x00000000080872ca */ /* 0x000fe400000e0000 */
[----:B------:R-:W-:Y:S01]  /*3cc0*/  UMOV UR14, UR7 ;  /* 0x00000007000e7c82 */ /* 0x000fe20008000000 */
[----:B------:R-:W-:Y:S01]  /*3cd0*/  R2UR UR9, R9 ;  /* 0x00000000090972ca */ /* 0x000fe200000e0000 */
[----:B------:R-:W-:Y:S01]  /*3ce0*/  UMOV UR10, UR6 ;  /* 0x00000006000a7c82 */ /* 0x000fe20008000000 */
        /* <DEDUP_REMOVED lines=18> */
[----:B------:R-:W-:-:S12]  /*3e10*/  @!P0 BRA `(.L_x_9235) ;  /* 0x0000000000048947 */ /* 0x000fd80003800000 */
[----:B------:R-:W-:Y:S01]  /*3e20*/  BPT.TRAP 0x1 ;  /* 0x000000040000795c */ /* 0x000fe20000300000 */
.L_x_9235:
[----:B------:R1:W2:Y:S01]  /*3e30*/  SYNCS.PHASECHK.TRANS64.TRYWAIT P2, [UR60+0x32450], R0 ;  /* 0x03245000ff0075a7 */ /* 0x0002a2000804017c */
[----:B------:R-:W-:Y:S05]  /*3e40*/  @!P0 BRA `(.L_x_9236) ;  /* 0x0000000000048947 */ /* 0x000fea0003800000 */
[----:B------:R-:W-:Y:S01]  /*3e50*/  BPT.TRAP 0x1 ;  /* 0x000000040000795c */ /* 0x000fe20000300000 */
.L_x_9236:
[----:B--2---:R-:W-:Y:S05]  /*3e60*/  @P2 BRA `(.L_x_9237) ;  /* 0x0000000000082947 */ /* 0x004fea0003800000 */
[----:B------:R-:W2:Y:S02]  /*3e70*/  SYNCS.PHASECHK.TRANS64.TRYWAIT P2, [UR60+0x32450], R0 ;  /* 0x03245000ff0075a7 */ /* 0x000ea4000804017c */
[----:B--2---:R-:W-:Y:S05]  /*3e80*/  @!P2 BRA `(.L_x_9238) ;  /* 0x000000940090a947 */ /* 0x004fea0003800000 */
.L_x_9237:
[----:B------:R-:W-:Y:S01]  /*3e90*/  R2UR UR6, R18 ;  /* 0x00000000120672ca */ /* 0x000fe200000e0000 */
[----:B------:R-:W-:Y:S01]  /*3ea0*/  WARPGROUP.ARRIVE ;  /* 0x00000000000079c5 */ /* 0x000fe20000000000 */
[----:B012---:R-:W-:Y:S01]  /*3eb0*/  MOV R0, UR49 ;  /* 0x0000003100007c02 */ /* 0x007fe20008000f00 */
        /* <DEDUP_REMOVED lines=10> */
[----:B------:R-:W-:Y:S01]  /*3f60*/  UIMAD UR39, UR38, 0xc00, UR6 ;  /* 0x00000c00262778a4 */ /* 0x000fe2000f8e0206 */
[----:B------:R-:W-:Y:S01]  /*3f70*/  R2UR UR52, R4 ;  /* 0x00000000043472ca */ /* 0x000fe200000e0000 */
[----:B------:R-:W-:Y:S01]  /*3f80*/  UMOV UR15, 0x40000040 ;  /* 0x40000040000f7882 */ /* 0x000fe20000000000 */
[----:B------:R-:W-:Y:S01]  /*3f90*/  R2UR UR53, R5 ;  /* 0x00000000053572ca */ /* 0x000fe200000e0000 */
[----:B------:R-:W-:Y:S01]  /*3fa0*/  UIADD3 UR6, UR39, 0x2, URZ ;  /* 0x0000000227067890 */ /* 0x000fe2000fffe03f */
[----:B------:R-:W-:Y:S01]  /*3fb0*/  MOV R204, UR57 ;  /* 0x0000003900cc7c02 */ /* 0x000fe20008000f00 */
[----:B------:R-:W-:Y:S01]  /*3fc0*/  UIADD3 UR10, UR39, 0x300, URZ ;  /* 0x00000300270a7890 */ /* 0x000fe2000fffe03f */
[----:B------:R-:W-:Y:S01]  /*3fd0*/  MOV R206, UR56 ;  /* 0x0000003800ce7c02 */ /* 0x000fe20008000f00 */
[----:B------:R-:W-:Y:S01]  /*3fe0*/  UMOV UR50, UR39 ;  /* 0x0000002700327c82 */ /* 0x000fe20008000000 */
[----:B------:R-:W-:Y:S01]  /*3ff0*/  R2UR UR56, R2 ;  /* 0x00000000023872ca */ /* 0x000fe200000e0000 */
[----:B------:R-:W-:Y:S01]  /*4000*/  HGMMA.64x96x16.F32 R152, gdesc[UR48], R152, gsb0 ;  /* 0x01600000309879f0 */ /* 0x000fe20008000898 */
[----:B------:R-:W-:Y:S01]  /*4010*/  UMOV UR54, UR6 ;  /* 0x0000000600367c82 */ /* 0x000fe20008000000 */
[----:B------:R-:W-:Y:S01]  /*4020*/  R2UR UR57, R3 ;  /* 0x00000000033972ca */ /* 0x000fe200000e0000 */
[----:B------:R-:W-:Y:S01]  /*4030*/  UIADD3 UR6, UR39, 0x4, URZ ;  /* 0x0000000427067890 */ /* 0x000fe2000fffe03f */
[----:B------:R-:W-:Y:S01]  /*4040*/  R2UR UR49, R0 ;  /* 0x00000000003172ca */ /* 0x000fe200000e0000 */
[----:B------:R-:W-:Y:S01]  /*4050*/  UIADD3 UR14, UR39, 0x302, URZ ;  /* 0x00000302270e7890 */ /* 0x000fe2000fffe03f */
[----:B------:R-:W-:Y:S01]  /*4060*/  R2UR UR48, R20 ;  /* 0x00000000143072ca */ /* 0x000fe200000e0000 */
[----:B------:R-:W-:Y:S01]  /*4070*/  UIADD3 UR18, UR39, 0x304, URZ ;  /* 0x0000030427127890 */ /* 0x000fe2000fffe03f */
[----:B------:R-:W0:Y:S01]  /*4080*/  S2R R207, SR_TID.X ;  /* 0x0000000000cf7919 */ /* 0x000e220000002100 */
[----:B------:R-:W-:Y:S01]  /*4090*/  UMOV UR19, 0x40000040 ;  /* 0x4000004000137882 */ /* 0x000fe20000000000 */
[----:B------:R-:W-:Y:S01]  /*40a0*/  UMOV UR58, UR6 ;  /* 0x00000006003a7c82 */ /* 0x000fe20008000000 */
[----:B------:R-:W-:-:S02]  /*40b0*/  UIADD3 UR6, UR39, 0x6, URZ ;  /* 0x0000000627067890 */ /* 0x000fc4000fffe03f */
        /* <DEDUP_REMOVED lines=14> */
[----:B0-----:R-:W-:-:S04]  /*41a0*/  SHF.R.U32.HI R207, RZ, 0x7, R207 ;  /* 0x00000007ffcf7819 */ /* 0x001fc800000116cf */
[----:B------:R-:W-:Y:S01]  /*41b0*/  IADD3 R0, -R207, 0xb, RZ ;  /* 0x0000000bcf007810 */ /* 0x000fe20007ffe1ff */
[----:B------:R-:W-:Y:S02]  /*41c0*/  WARPGROUP.DEPBAR.LE gsb0, 0x0 ;  /* 0x00008000000079c5 */ /* 0x000fe40000010000 */
[----:B------:R-:W-:-:S06]  /*41d0*/  WARPGROUP.ARRIVE ;  /* 0x00000000000079c5 */ /* 0x000fcc0000000000 */
[----:B------:R-:W-:Y:S01]  /*41e0*/  HGMMA.64x96x16.F32 R152, gdesc[UR52], R152, gsb0 ;  /* 0x01600000349879f0 */ /* 0x000fe20008000898 */
[----:B------:R-:W-:Y:S01]  /*41f0*/  R2UR UR53, R202 ;  /* 0x00000000ca3572ca */ /* 0x000fe200000e0000 */
[----:B------:R-:W-:Y:S01]  /*4200*/  UIADD3 UR54, UR39, 0x904, URZ ;  /* 0x0000090427367890 */ /* 0x000fe2000fffe03f */
[----:B------:R-:W-:Y:S01]  /*4210*/  R2UR UR52, R203 ;  /* 0x00000000cb3472ca */ /* 0x000fe200000e0000 */
[----:B------:R-:W-:Y:S01]  /*4220*/  UMOV UR55, 0x40000040 ;  /* 0x4000004000377882 */ /* 0x000fe20000000000 */
        /* <DEDUP_REMOVED lines=50> */
.L_x_9239:
[----:B------:R-:W-:Y:S01]  /*4550*/  FMNMX.FTZ R20, R152, R23, !PT ;  /* 0x0000001798147209 */ /* 0x000fe20007810000 */
[----:B------:R-:W1:Y:S01]  /*4560*/  S2UR UR10, SR_CgaCtaId ;  /* 0x00000000000a79c3 */ /* 0x000e620000008800 */
[----:B------:R-:W-:Y:S01]  /*4570*/  ULDC UR6, c[0x0][0xa80] ;  /* 0x0002a00000067ab9 */ /* 0x000fe20000000800 */
[----:B------:R-:W-:Y:S01]  /*4580*/  UIADD3 UR7, UR60, 0x32440, URZ ;  /* 0x000324403c077890 */ /* 0x000fe2000fffe03f */
[----:B------:R-:W-:Y:S02]  /*4590*/  FMNMX.FTZ R203, R153, R20, !PT ;  /* 0x0000001499cb7209 */ /* 0x000fe40007810000 */
[----:B------:R-:W-:Y:S02]  /*45a0*/  R2UR UR11, R21 ;  /* 0x00000000150b72ca */ /* 0x000fe400000e0000 */
[----:B------:R-:W-:-:S04]  /*45b0*/  FMNMX.FTZ R20, R156, R203, !PT ;  /* 0x000000cb9c147209 */ /* 0x000fc80007810000 */
[----:B------:R-:W-:-:S04]  /*45c0*/  FMNMX.FTZ R203, R157, R20, !PT ;  /* 0x000000149dcb7209 */ /* 0x000fc80007810000 */
[----:B------:R-:W-:-:S04]  /*45d0*/  FMNMX.FTZ R20, R160, R203, !PT ;  /* 0x000000cba0147209 */ /* 0x000fc80007810000 */
[----:B------:R-:W-:Y:S02]  /*45e0*/  FMNMX.FTZ R203, R161, R20, !PT ;  /* 0x00000014a1cb7209 */ /* 0x000fe40007810000 */
[----:B------:R-:W-:Y:S02]  /*45f0*/  FMNMX.FTZ R20, R154, R205, !PT ;  /* 0x000000cd9a147209 */ /* 0x000fe40007810000 */
[----:B------:R-:W-:Y:S01]  /*4600*/  FMNMX.FTZ R202, R164, R203, !PT ;  /* 0x000000cba4ca7209 */ /* 0x000fe20007810000 */
[----:B-1----:R-:W-:Y:S01]  /*4610*/  UPRMT UR10, UR10, 0x654, UR7 ;  /* 0x000006540a0a7896 */ /* 0x002fe20008000007 */
[----:B------:R-:W-:Y:S01]  /*4620*/  FMNMX.FTZ R203, R155, R20, !PT ;  /* 0x000000149bcb7209 */ /* 0x000fe20007810000 */
[----:B------:R-:W-:Y:S01]  /*4630*/  UIMAD UR7, UR38, 0xc00, UR11 ;  /* 0x00000c00260778a4 */ /* 0x000fe2000f8e020b */
[----:B------:R-:W-:Y:S02]  /*4640*/  FMNMX.FTZ R207, R165, R202, !PT ;  /* 0x000000caa5cf7209 */ /* 0x000fe40007810000 */
[----:B------:R-:W-:Y:S01]  /*4650*/  FMNMX.FTZ R20, R158, R203, !PT ;  /* 0x000000cb9e147209 */ /* 0x000fe20007810000 */
[----:B------:R-:W-:Y:S01]  /*4660*/  UMOV UR11, 0x40000040 ;  /* 0x40000040000b7882 */ /* 0x000fe20000000000 */
[----:B------:R-:W-:-:S02]  /*4670*/  FMNMX.FTZ R202, R168, R207, !PT ;  /* 0x000000cfa8ca7209 */ /* 0x000fc40007810000 */
[----:B------:R-:W-:Y:S01]  /*4680*/  FMNMX.FTZ R203, R159, R20, !PT ;  /* 0x000000149fcb7209 */ /* 0x000fe20007810000 */
[----:B------:R-:W-:Y:S01]  /*4690*/  SYNCS.ARRIVE.TRANS64.RED.A1T0 RZ, [UR10], RZ ;  /* 0x000000ffffff79a7 */ /* 0x000fe2000810040a */
[----:B------:R-:W-:Y:S01]  /*46a0*/  FMNMX.FTZ R207, R169, R202, !PT ;  /* 0x000000caa9cf7209 */ /* 0x000fe20007810000 */
[----:B------:R-:W-:Y:S01]  /*46b0*/  UMOV UR10, UR7 ;  /* 0x00000007000a7c82 */ /* 0x000fe20008000000 */
        /* <DEDUP_REMOVED lines=29> */
[----:B------:R-:W1:Y:S01]  /*4890*/  SHFL.BFLY PT, R207, R202, 0x2, 0x1f ;  /* 0x0c401f00cacf7f89 */ /* 0x000e6200000e0000 */
[----:B------:R-:W-:-:S04]  /*48a0*/  FMNMX.FTZ R203, R191, R20, !PT ;  /* 0x00000014bfcb7209 */ /* 0x000fc80007810000 */
[----:B------:R-:W-:-:S04]  /*48b0*/  FMNMX.FTZ R20, R194, R203, !PT ;  /* 0x000000cbc2147209 */ /* 0x000fc80007810000 */
[----:B------:R-:W-:-:S04]  /*48c0*/  FMNMX.FTZ R203, R195, R20, !PT ;  /* 0x00000014c3cb7209 */ /* 0x000fc80007810000 */
[----:B------:R-:W-:-:S04]  /*48d0*/  FMNMX.FTZ R20, R198, R203, !PT ;  /* 0x000000cbc6147209 */ /* 0x000fc80007810000 */
[----:B------:R-:W-:-:S05]  /*48e0*/  FMNMX.FTZ R203, R199, R20, !PT ;  /* 0x00000014c7cb7209 */ /* 0x000fca0007810000 */
[----:B------:R-:W2:Y:S01]  /*48f0*/  SHFL.BFLY PT, R204, R203, 0x2, 0x1f ;  /* 0x0c401f00cbcc7f89 */ /* 0x000ea200000e0000 */
[----:B-1----:R-:W-:-:S05]  /*4900*/  FMNMX.FTZ R207, R202, R207, !PT ;  /* 0x000000cfcacf7209 */ /* 0x002fca0007810000 */
[----:B------:R-:W1:Y:S01]  /*4910*/  SHFL.BFLY PT, R20, R207, 0x1, 0x1f ;  /* 0x0c201f00cf147f89 */ /* 0x000e6200000e0000 */
[----:B--2---:R-:W-:-:S05]  /*4920*/  FMNMX.FTZ R204, R203, R204, !PT ;  /* 0x000000cccbcc7209 */ /* 0x004fca0007810000 */
[----:B------:R-:W2:Y:S01]  /*4930*/  SHFL.BFLY PT, R209, R204, 0x1, 0x1f ;  /* 0x0c201f00ccd17f89 */ /* 0x000ea200000e0000 */
[----:B-1----:R-:W-:-:S05]  /*4940*/  FMNMX.FTZ R20, R207, R20, !PT ;  /* 0x00000014cf147209 */ /* 0x002fca0007810000 */
[C---:B------:R-:W-:Y:S01]  /*4950*/  FMUL.FTZ R206, R20.reuse, UR6 ;  /* 0x0000000614ce7c20 */ /* 0x040fe20008410000 */
[----:B------:R-:W-:-:S03]  /*4960*/  FADD.FTZ R23, -R20, R23 ;  /* 0x0000001714177221 */ /* 0x000fc60000010100 */
[--C-:B------:R-:W-:Y:S01]  /*4970*/  FFMA.FTZ R203, R153, UR6, -R206.reuse ;  /* 0x0000000699cb7c23 */ /* 0x100fe200080108ce */
[--C-:B------:R-:W-:Y:S01]  /*4980*/  FFMA.FTZ R153, R156, UR6, -R206.reuse ;  /* 0x000000069c997c23 */ /* 0x100fe200080108ce */
[--C-:B------:R-:W-:Y:S01]  /*4990*/  FFMA.FTZ R202, R152, UR6, -R206.reuse ;  /* 0x0000000698ca7c23 */ /* 0x100fe200080108ce */
[----:B------:R-:W-:Y:S01]  /*49a0*/  FMUL.FTZ R23, R23, UR6 ;  /* 0x0000000617177c20 */ /* 0x000fe20008410000 */
        /* <DEDUP_REMOVED lines=9> */
[----:B--2---:R-:W-:Y:S01]  /*4a40*/  FMNMX.FTZ R156, R204, R209, !PT ;  /* 0x000000d1cc9c7209 */ /* 0x004fe20007810000 */
[----:B------:R-:W1:Y:S01]  /*4a50*/  MUFU.EX2 R23, R23 ;  /* 0x0000001700177308 */ /* 0x000e620000000800 */
[--C-:B------:R-:W-:Y:S01]  /*4a60*/  FFMA.FTZ R173, R173, UR6, -R206.reuse ;  /* 0x00000006adad7c23 */ /* 0x100fe200080108ce */
[--C-:B------:R-:W-:Y:S01]  /*4a70*/  FFMA.FTZ R176, R176, UR6, -R206.reuse ;  /* 0x00000006b0b07c23 */ /* 0x100fe200080108ce */
[--C-:B------:R-:W-:Y:S01]  /*4a80*/  FFMA.FTZ R177, R177, UR6, -R206.reuse ;  /* 0x00000006b1b17c23 */ /* 0x100fe200080108ce */
[C---:B------:R-:W-:Y:S01]  /*4a90*/  FADD.FTZ R152, -R156.reuse, R205 ;  /* 0x000000cd9c987221 */ /* 0x040fe20000010100 */
[----:B------:R-:W-:Y:S01]  /*4aa0*/  FMUL.FTZ R209, R156, UR6 ;  /* 0x000000069cd17c20 */ /* 0x000fe20008410000 */
[--C-:B------:R-:W-:Y:S01]  /*4ab0*/  FFMA.FTZ R180, R180, UR6, -R206.reuse ;  /* 0x00000006b4b47c23 */ /* 0x100fe200080108ce */
[--C-:B------:R-:W-:Y:S01]  /*4ac0*/  FFMA.FTZ R181, R181, UR6, -R206.reuse ;  /* 0x00000006b5b57c23 */ /* 0x100fe200080108ce */
[----:B------:R-:W-:Y:S01]  /*4ad0*/  FMUL.FTZ R152, R152, UR6 ;  /* 0x0000000698987c20 */ /* 0x000fe20008410000 */
        /* <DEDUP_REMOVED lines=8> */
[-C--:B-1----:R-:W-:Y:S01]  /*4b60*/  FMUL.FTZ R24, R24, R23.reuse ;  /* 0x0000001718187220 */ /* 0x082fe20000410000 */
        /* <DEDUP_REMOVED lines=134> */
[----:B-1----:R-:W-:Y:S01]  /*53d0*/  F2FP.F16.F32.PACK_AB R152, R203, R202 ;  /* 0x000000cacb98723e */ /* 0x002fe200000000ff */
[--C-:B------:R-:W-:Y:S01]  /*53e0*/  FFMA.FTZ R167, R167, UR6, -R209.reuse ;  /* 0x00000006a7a77c23 */ /* 0x100fe200080108d1 */
[----:B---3--:R-:W-:Y:S01]  /*53f0*/  F2FP.F16.F32.PACK_AB R154, R205, R204 ;  /* 0x000000cccd9a723e */ /* 0x008fe200000000ff */
[----:B------:R-:W-:Y:S01]  /*5400*/  MUFU.EX2 R160, R160 ;  /* 0x000000a000a07308 */ /* 0x000fe20000000800 */
[----:B----4-:R-:W-:Y:S01]  /*5410*/  F2FP.F16.F32.PACK_AB R153, R208, R207 ;  /* 0x000000cfd099723e */ /* 0x010fe200000000ff */
[--C-:B------:R-:W-:Y:S01]  /*5420*/  FFMA.FTZ R170, R170, UR6, -R209.reuse ;  /* 0x00000006aaaa7c23 */ /* 0x100fe200080108d1 */
[----:B-----5:R-:W-:Y:S01]  /*5430*/  F2FP.F16.F32.PACK_AB R155, R159, R158 ;  /* 0x0000009e9f9b723e */ /* 0x020fe200000000ff */
[----:B------:R1:W-:Y:S01]  /*5440*/  BAR.SYNC.DEFER_BLOCKING R210, 0x100 ;  /* 0x000400d20000751d */ /* 0x0003e20000010000 */
        /* <DEDUP_REMOVED lines=22> */
[--C-:B------:R-:W-:Y:S01]  /*55b0*/  FFMA.FTZ R194, R194, UR6, -R209.reuse ;  /* 0x00000006c2c27c23 */ /* 0x100fe200080108d1 */
[----:B------:R-:W-:Y:S01]  /*55c0*/  WARPGROUP.ARRIVE ;  /* 0x00000000000079c5 */ /* 0x000fe20000000000 */
[--C-:B------:R-:W-:Y:S01]  /*55d0*/  FFMA.FTZ R195, R195, UR6, -R209.reuse ;  /* 0x00000006c3c37c23 */ /* 0x100fe200080108d1 */
[--C-:B------:R-:W-:Y:S01]  /*55e0*/  FFMA.FTZ R198, R198, UR6, -R209.reuse ;  /* 0x00000006c6c67c23 */ /* 0x100fe200080108d1 */
[----:B------:R-:W-:Y:S01]  /*55f0*/  FFMA.FTZ R199, R199, UR6, -R209 ;  /* 0x00000006c7c77c23 */ /* 0x000fe200080108d1 */
[----:B------:R-:W-:Y:S01]  /*5600*/  FFMA.FTZ R22, R23, R22, R202 ;  /* 0x0000001617167223 */ /* 0x000fe200000100ca */
[----:B------:R-:W-:Y:S01]  /*5610*/  FFMA.FTZ R157, R157, R200, R207 ;  /* 0x000000c89d9d7223 */ /* 0x000fe200000100cf */
[----:B------:R-:W-:Y:S01]  /*5620*/  HGMMA.64x256x16.F32 R24, R152, gdesc[UR8].tnspB, R24, gsb0 ;  /* 0x43e0000898187df0 */ /* 0x000fe20008000818 */
[----:B------:R-:W-:Y:S01]  /*5630*/  MUFU.EX2 R162, R162 ;  /* 0x000000a200a27308 */ /* 0x000fe20000000800 */
[----:B------:R-:W-:Y:S01]  /*5640*/  UIADD3 UR10, UR7, 0x80, URZ ;  /* 0x00000080070a7890 */ /* 0x000fe2000fffe03f */
[----:B------:R-:W-:Y:S01]  /*5650*/  FADD.FTZ R203, R203, R22 ;  /* 0x00000016cbcb7221 */ /* 0x000fe20000010000 */
[----:B------:R-:W-:Y:S01]  /*5660*/  UMOV UR11, 0x40000040 ;  /* 0x40000040000b7882 */ /* 0x000fe20000000000 */
[----:B------:R-:W-:-:S02]  /*5670*/  FADD.FTZ R157, R208, R157 ;  /* 0x0000009dd09d7221 */ /* 0x000fc40000010000 */
[----:B------:R-:W-:Y:S02]  /*5680*/  FADD.FTZ R204, R204, R203 ;  /* 0x000000cbcccc7221 */ /* 0x000fe40000010000 */
[----:B------:R-:W3:Y:S01]  /*5690*/  MUFU.EX2 R163, R163 ;  /* 0x000000a300a37308 */ /* 0x000ee20000000800 */
[----:B------:R-:W-:Y:S01]  /*56a0*/  FADD.FTZ R158, R158, R157 ;  /* 0x0000009d9e9e7221 */ /* 0x000fe20000010000 */
[----:B------:R-:W-:-:S03]  /*56b0*/  FADD.FTZ R205, R205, R204 ;  /* 0x000000cccdcd7221 */ /* 0x000fc60000010000 */
[----:B------:R-:W-:-:S03]  /*56c0*/  FADD.FTZ R159, R159, R158 ;  /* 0x0000009e9f9f7221 */ /* 0x000fc60000010000 */
        /* <DEDUP_REMOVED lines=31> */
[----:B------:R-:W1:Y:S01]  /*58c0*/  MUFU.EX2 R195, R195 ;  /* 0x000000c300c37308 */ /* 0x000e620000000800 */
[----:B------:R-:W-:-:S02]  /*58d0*/  WARPGROUP.DEPBAR.LE gsb0, 0x0 ;  /* 0x00008000000079c5 */ /* 0x000fc40000010000 */
[----:B--2---:R-:W-:-:S05]  /*58e0*/  F2FP.F16.F32.PACK_AB R152, R161, R160 ;  /* 0x000000a0a198723e */ /* 0x004fca00000000ff */
[----:B------:R-:W-:Y:S01]  /*58f0*/  MUFU.EX2 R198, R198 ;  /* 0x000000c600c67308 */ /* 0x000fe20000000800 */
[----:B---3--:R-:W-:Y:S01]  /*5900*/  F2FP.F16.F32.PACK_AB R153, R163, R162 ;  /* 0x000000a2a399723e */ /* 0x008fe200000000ff */
[----:B------:R-:W-:Y:S01]  /*5910*/  FADD.FTZ R160, R160, R205 ;  /* 0x000000cda0a07221 */ /* 0x000fe20000010000 */
[----:B------:R-:W-:Y:S01]  /*5920*/  F2FP.F16.F32.PACK_AB R154, R165, R164 ;  /* 0x000000a4a59a723e */ /* 0x000fe200000000ff */
[----:B------:R-:W-:Y:S01]  /*5930*/  FADD.FTZ R162, R162, R159 ;  /* 0x0000009fa2a27221 */ /* 0x000fe20000010000 */
[----:B----4-:R-:W-:Y:S01]  /*5940*/  F2FP.F16.F32.PACK_AB R155, R167, R166 ;  /* 0x000000a6a79b723e */ /* 0x010fe200000000ff */
[----:B------:R-:W-:Y:S02]  /*5950*/  FADD.FTZ R161, R161, R160 ;  /* 0x000000a0a1a17221 */ /* 0x000fe40000010000 */
[----:B------:R-:W2:Y:S01]  /*5960*/  MUFU.EX2 R199, R199 ;  /* 0x000000c700c77308 */ /* 0x000ea20000000800 */
[----:B------:R-:W-:Y:S01]  /*5970*/  WARPGROUP.ARRIVE ;  /* 0x00000000000079c5 */ /* 0x000fe20000000000 */
[----:B------:R-:W-:Y:S01]  /*5980*/  FADD.FTZ R163, R163, R162 ;  /* 0x000000a2a3a37221 */ /* 0x000fe20000010000 */
[----:B------:R-:W-:-:S03]  /*5990*/  FADD.FTZ R164, R164, R161 ;  /* 0x000000a1a4a47221 */ /* 0x000fc60000010000 */
[----:B------:R-:W-:Y:S01]  /*59a0*/  FADD.FTZ R166, R166, R163 ;  /* 0x000000a3a6a67221 */ /* 0x000fe20000010000 */
[----:B------:R-:W-:Y:S01]  /*59b0*/  HGMMA.64x256x16.F32 R24, R152, gdesc[UR8].tnspB, R24, gsb0 ;  /* 0x43e0000898187df0 */ /* 0x000fe20008000818 */
[----:B------:R-:W-:Y:S01]  /*59c0*/  UIADD3 UR10, UR7, 0x100, URZ ;  /* 0x00000100070a7890 */ /* 0x000fe2000fffe03f */
[----:B------:R-:W-:Y:S01]  /*59d0*/  FADD.FTZ R165, R165, R164 ;  /* 0x000000a4a5a57221 */ /* 0x000fe20000010000 */
[----:B------:R-:W-:Y:S01]  /*59e0*/  UMOV UR11, 0x40000040 ;  /* 0x40000040000b7882 */ /* 0x000fe20000000000 */
[----:B------:R-:W-:Y:S01]  /*59f0*/  FADD.FTZ R167, R167, R166 ;  /* 0x000000a6a7a77221 */ /* 0x000fe20000010000 */
        /* <DEDUP_REMOVED lines=13> */
[----:B------:R-:W-:-:S06]  /*5ad0*/  FADD.FTZ R175, R175, R174 ;  /* 0x000000aeafaf7221 */ /* 0x000fcc0000010000 */
        /* <DEDUP_REMOVED lines=44> */
[----:B--2---:R-:W-:Y:S01]  /*5da0*/  F2FP.F16.F32.PACK_AB R155, R199, R198 ;  /* 0x000000c6c79b723e */ /* 0x004fe200000000ff */
        /* <DEDUP_REMOVED lines=10> */
.L_x_9240:
[----:B------:R-:W0:Y:S01]  /*5e50*/  S2UR UR7, SR_CgaCtaId ;  /* 0x00000000000779c3 */ /* 0x000e220000008800 */
[----:B------:R-:W-:Y:S01]  /*5e60*/  UIADD3 UR60, UR60, 0x32460, URZ ;  /* 0x000324603c3c7890 */ /* 0x000fe2000fffe03f */
[----:B------:R-:W-:Y:S02]  /*5e70*/  IMAD.MOV.U32 R205, RZ, RZ, R156 ;  /* 0x000000ffffcd7224 */ /* 0x000fe400078e009c */
[----:B------:R-:W-:Y:S01]  /*5e80*/  IMAD.MOV.U32 R23, RZ, RZ, R20 ;  /* 0x000000ffff177224 */ /* 0x000fe200078e0014 */
[----:B0-----:R-:W-:-:S09]  /*5e90*/  UPRMT UR60, UR7, 0x654, UR60 ;  /* 0x00000654073c7896 */ /* 0x001fd2000800003c */
[----:B------:R-:W-:Y:S01]  /*5ea0*/  SYNCS.ARRIVE.TRANS64.RED.A1T0 RZ, [UR60], RZ ;  /* 0x000000ffffff79a7 */ /* 0x000fe2000810043c */
[----:B------:R-:W-:Y:S05]  /*5eb0*/  @P1 BRA `(.L_x_9241) ;  /* 0xffffffd800b41947 */ /* 0x000fea000383ffff */
.L_x_9230:
[----:B------:R-:W0:Y:S01]  /*5ec0*/  SHFL.BFLY PT, R3, R22, 0x2, 0x1f ;  /* 0x0c401f0016037f89 */ /* 0x000e2200000e0000 */
[----:B------:R1:W-:Y:S08]  /*5ed0*/  BAR.ARV R0, 0x100 ;  /* 0x000400000000751d */ /* 0x0003f00000002000 */
[----:B------:R-:W-:Y:S06]  /*5ee0*/  BAR.ARV 0x8, 0x180 ;  /* 0x0206000000007b1d */ /* 0x000fec0000002000 */
[----:B-1----:R-:W-:Y:S01]  /*5ef0*/  IMAD.U32 R0, RZ, RZ, UR6 ;  /* 0x00000006ff007e24 */ /* 0x002fe2000f8e00ff */
[----:B------:R-:W-:Y:S01]  /*5f00*/  PLOP3.LUT P0, PT, PT, PT, PT, 0x8, 0x0 ;  /* 0x000000000000781c */ /* 0x000fe20003f0e170 */
[----:B------:R-:W1:Y:S01]  /*5f10*/  SHFL.BFLY PT, R5, R200, 0x2, 0x1f ;  /* 0x0c401f00c8057f89 */ /* 0x000e6200000e0000 */
[----:B0-----:R-:W-:-:S05]  /*5f20*/  FADD.FTZ R3, R3, R22 ;  /* 0x0000001603037221 */ /* 0x001fca0000010000 */
[----:B------:R-:W0:Y:S01]  /*5f30*/  SHFL.BFLY PT, R2, R3, 0x1, 0x1f ;  /* 0x0c201f0003027f89 */ /* 0x000e2200000e0000 */
[----:B-1----:R-:W-:-:S05]  /*5f40*/  FADD.FTZ R5, R5, R200 ;  /* 0x000000c805057221 */ /* 0x002fca0000010000 */
[----:B------:R-:W1:Y:S01]  /*5f50*/  SHFL.BFLY PT, R4, R5, 0x1, 0x1f ;  /* 0x0c201f0005047f89 */ /* 0x000e6200000e0000 */
[----:B0-----:R-:W-:Y:S01]  /*5f60*/  FADD.FTZ R8, R3, R2 ;  /* 0x0000000203087221 */ /* 0x001fe20000010000 */
[----:B------:R-:W-:Y:S02]  /*5f70*/  IMAD.MOV.U32 R2, RZ, RZ, RZ ;  /* 0x000000ffff027224 */ /* 0x000fe400078e00ff */
[----:B------:R-:W-:Y:S02]  /*5f80*/  IMAD.MOV.U32 R3, RZ, RZ, -0x800000 ;  /* 0xff800000ff037424 */ /* 0x000fe400078e00ff */
[----:B------:R-:W-:-:S13]  /*5f90*/  FSETP.NE.FTZ.AND P1, PT, R8, RZ, PT ;  /* 0x000000ff0800720b */ /* 0x000fda0003f35000 */
[----:B------:R-:W0:Y:S01]  /*5fa0*/  @P1 MUFU.LG2 R6, R8 ;  /* 0x0000000800061308 */ /* 0x000e220000000c00 */
[----:B-1----:R-:W-:Y:S01]  /*5fb0*/  FADD.FTZ R9, R5, R4 ;  /* 0x0000000405097221 */ /* 0x002fe20000010000 */
[----:B------:R-:W-:Y:S01]  /*5fc0*/  IMAD.MOV.U32 R4, RZ, RZ, RZ ;  /* 0x000000ffff047224 */ /* 0x000fe200078e00ff */
[----:B------:R-:W-:-:S03]  /*5fd0*/  MOV R5, UR6 ;  /* 0x0000000600057c02 */ /* 0x000fc60008000f00 */
[----:B------:R-:W-:Y:S02]  /*5fe0*/  FSETP.NE.FTZ.AND P2, PT, R9, RZ, PT ;  /* 0x000000ff0900720b */ /* 0x000fe40003f55000 */
[----:B------:R-:W1:Y:S01]  /*5ff0*/  @P1 MUFU.RCP R4, R8 ;  /* 0x0000000800041308 */ /* 0x000e620000001000 */
[----:B------:R-:W-:Y:S01]  /*6000*/  @P1 FMUL.FTZ R5, R5, 0.69314718246459960938 ;  /* 0x3f31721805051820 */ /* 0x000fe20000410000 */
[----:B0-----:R-:W-:-:S09]  /*6010*/  @P1 FMUL.FTZ R6, R6, 0.69314718246459960938 ;  /* 0x3f31721806061820 */ /* 0x001fd20000410000 */
[----:B------:R-:W0:Y:S01]  /*6020*/  @P2 MUFU.LG2 R7, R9 ;  /* 0x0000000900072308 */ /* 0x000e220000000c00 */
[----:B------:R-:W-:Y:S01]  /*6030*/  @P2 FMUL.FTZ R0, R0, 0.69314718246459960938 ;  /* 0x3f31721800002820 */ /* 0x000fe20000410000 */
[-C--:B-1----:R-:W-:Y:S01]  /*6040*/  FMUL.FTZ R24, R24, R4.reuse ;  /* 0x0000000418187220 */ /* 0x082fe20000410000 */
[----:B------:R-:W-:-:S05]  /*6050*/  FMUL.FTZ R25, R25, R4 ;  /* 0x0000000419197220 */ /* 0x000fca0000410000 */
        /* <DEDUP_REMOVED lines=130> */
[----:B------:R-:W-:-:S07]  /*6880*/  @P2 FFMA.FTZ R3, R0, R156, R7 ;  /* 0x0000009c00032223 */ /* 0x000fce0000010007 */
.L_x_9216:
[----:B------:R-:W-:Y:S05]  /*6890*/  @P0 BRA `(.L_x_9242) ;  /* 0x0000002000540947 */ /* 0x000fea0003800000 */
[----:B------:R-:W2:Y:S01]  /*68a0*/  LDL R0, [R1+0x4] ;  /* 0x0000040001007983 */ /* 0x000ea20000100800 */
[----:B------:R-:W1:Y:S01]  /*68b0*/  LDC R8, c[0x0][0xce8] ;  /* 0x00033a00ff087b82 */ /* 0x000e620000000800 */
[----:B------:R-:W-:Y:S01]  /*68c0*/  ULDC.64 UR8, c[0x0][0xcd0] ;  /* 0x0003340000087ab9 */ /* 0x000fe20000000a00 */
[----:B------:R-:W-:Y:S06]  /*68d0*/  BSSY B0, `(.L_x_9243) ;  /* 0x000014d000007945 */ /* 0x000fec0003800000 */
[----:B------:R-:W3:Y:S08]  /*68e0*/  S2UR UR12, SR_CTAID.Z ;  /* 0x00000000000c79c3 */ /* 0x000ef00000002700 */
[----:B------:R-:W4:Y:S08]  /*68f0*/  LDC.64 R18, c[0x0][0xcd8] ;  /* 0x00033600ff127b82 */ /* 0x000f300000000a00 */
[----:B------:R-:W-:Y:S01]  /*6900*/  BAR.SYNC.DEFER_BLOCKING 0x1, 0x100 ;  /* 0x0044000000007b1d */ /* 0x000fe20000010000 */
[----:B-1----:R-:W-:-:S07]  /*6910*/  ISETP.NE.AND P0, PT, R8, 0x1, PT ;  /* 0x000000010800780c */ /* 0x002fce0003f05270 */
[----:B------:R-:W1:Y:S01]  /*6920*/  S2UR UR11, SR_CTAID.Y ;  /* 0x00000000000b79c3 */ /* 0x000e620000002600 */
[----:B---3--:R-:W-:-:S07]  /*6930*/  USHF.R.S32.HI UR10, URZ, 0x1f, UR12 ;  /* 0x0000001f3f0a7899 */ /* 0x008fce000801140c */
[----:B------:R-:W1:Y:S08]  /*6940*/  LDC R23, c[0x0][0xd50] ;  /* 0x00035400ff177b82 */ /* 0x000e700000000800 */
[----:B------:R-:W3:Y:S08]  /*6950*/  @P0 LDC R14, c[0x0][0xcec] ;  /* 0x00033b00ff0e0b82 */ /* 0x000ef00000000800 */
[----:B------:R-:W5:Y:S08]  /*6960*/  LDC.64 R20, c[0x0][0xc40] ;  /* 0x00031000ff147b82 */ /* 0x000f700000000a00 */
[----:B------:R-:W1:Y:S08]  /*6970*/  @P0 LDC R17, c[0x0][0xcf0] ;  /* 0x00033c00ff110b82 */ /* 0x000e700000000800 */
[----:B------:R-:W1:Y:S08]  /*6980*/  @P0 LDC R22, c[0x0][0xcec] ;  /* 0x00033b00ff160b82 */ /* 0x000e700000000800 */
[----:B------:R-:W1:Y:S01]  /*6990*/  @P0 LDC R153, c[0x0][0xcf0] ;  /* 0x00033c00ff990b82 */ /* 0x000e620000000800 */
[----:B--2---:R-:W-:-:S02]  /*69a0*/  R2UR UR13, R0 ;  /* 0x00000000000d72ca */ /* 0x004fc400000e0000 */
[----:B------:R-:W2:Y:S11]  /*69b0*/  S2R R0, SR_TID.X ;  /* 0x0000000000007919 */ /* 0x000eb60000002100 */
[----:B------:R-:W-:-:S02]  /*69c0*/  USHF.R.S32.HI UR7, URZ, 0x1f, UR13 ;  /* 0x0000001f3f077899 */ /* 0x000fc4000801140d */
[----:B------:R-:W-:Y:S02]  /*69d0*/  UIMAD.WIDE.U32 UR4, UR13, UR8, URZ ;  /* 0x000000080d0472a5 */ /* 0x000fe4000f8e003f */
[----:B------:R-:W-:-:S04]  /*69e0*/  UIMAD UR6, UR7, UR8, URZ ;  /* 0x00000008070672a4 */ /* 0x000fc8000f8e023f */
[----:B------:R-:W-:-:S03]  /*69f0*/  UIMAD UR6, UR13, UR9, UR6 ;  /* 0x000000090d0672a4 */ /* 0x000fc6000f8e0206 */
[----:B------:R-:W-:Y:S01]  /*6a00*/  ULDC.64 UR8, c[0x0][0xc38] ;  /* 0x00030e0000087ab9 */ /* 0x000fe20000000a00 */
[----:B------:R-:W-:Y:S02]  /*6a10*/  UIADD3 UR6, UR5, UR6, URZ ;  /* 0x0000000605067290 */ /* 0x000fe4000fffe03f */
[----:B------:R-:W-:Y:S01]  /*6a20*/  UIMAD UR7, UR7, UR8, URZ ;  /* 0x00000008070772a4 */ /* 0x000fe2000f8e023f */
[----:B--2---:R-:W-:-:S05]  /*6a30*/  VIADD R12, R0, 0xffffff80 ;  /* 0xffffff80000c7836 */ /* 0x004fca0000000000 */
[----:B------:R-:W-:-:S04]  /*6a40*/  SHF.R.S32.HI R7, RZ, 0x1f, R12 ;  /* 0x0000001fff077819 */ /* 0x000fc8000001140c */
[CC--:B0-----:R-:W-:Y:S02]  /*6a50*/  LEA.HI R2, R7.reuse, R12.reuse, RZ, 0x7 ;  /* 0x0000000c07027211 */ /* 0x0c1fe400078f38ff */
[----:B------:R-:W-:Y:S02]  /*6a60*/  LEA.HI R7, R7, R12, RZ, 0x2 ;  /* 0x0000000c07077211 */ /* 0x000fe400078f10ff */
[----:B------:R-:W-:Y:S02]  /*6a70*/  LOP3.LUT R5, R2, 0xffffff80, RZ, 0xc0, !PT ;  /* 0xffffff8002057812 */ /* 0x000fe400078ec0ff */
[----:B------:R-:W-:Y:S02]  /*6a80*/  SHF.R.S32.HI R9, RZ, 0x7, R2 ;  /* 0x00000007ff097819 */ /* 0x000fe40000011402 */
[----:B------:R-:W-:Y:S01]  /*6a90*/  LOP3.LUT R7, R7, 0xfffffffc, RZ, 0xc0, !PT ;  /* 0xfffffffc07077812 */ /* 0x000fe200078ec0ff */
[----:B------:R-:W-:Y:S01]  /*6aa0*/  IMAD.IADD R0, R12, 0x1, -R5 ;  /* 0x000000010c007824 */ /* 0x000fe200078e0a05 */
[----:B------:R-:W-:-:S03]  /*6ab0*/  LEA.HI R2, R2, R9, RZ, 0x1 ;  /* 0x0000000902027211 */ /* 0x000fc600078f08ff */
[----:B------:R-:W-:Y:S01]  /*6ac0*/  IMAD.IADD R7, R12, 0x1, -R7 ;  /* 0x000000010c077824 */ /* 0x000fe200078e0a07 */
[----:B------:R-:W-:Y:S02]  /*6ad0*/  SHF.R.S32.HI R13, RZ, 0x1f, R0 ;  /* 0x0000001fff0d7819 */ /* 0x000fe40000011400 */
[----:B------:R-:W-:Y:S02]  /*6ae0*/  LOP3.LUT R2, R2, 0x3fffffe, RZ, 0xc0, !PT ;  /* 0x03fffffe02027812 */ /* 0x000fe400078ec0ff */
[----:B------:R-:W-:Y:S02]  /*6af0*/  LEA.HI R10, R13, R0, RZ, 0x2 ;  /* 0x000000000d0a7211 */ /* 0x000fe400078f10ff */
[----:B------:R-:W-:Y:S02]  /*6b00*/  IADD3 R2, R9, -R2, RZ ;  /* 0x8000000209027210 */ /* 0x000fe40007ffe0ff */
[--C-:B------:R-:W-:Y:S01]  /*6b10*/  SHF.R.S32.HI R5, RZ, 0x2, R10.reuse ;  /* 0x00000002ff057819 */ /* 0x100fe2000001140a */
[----:B------:R-:W0:Y:S01]  /*6b20*/  S2R R9, SR_CTAID.X ;  /* 0x0000000000097919 */ /* 0x000e220000002500 */
[----:B------:R-:W-:-:S02]  /*6b30*/  SHF.R.S32.HI R6, RZ, 0x1f, R10 ;  /* 0x0000001fff067819 */ /* 0x000fc4000001140a */
[----:B------:R-:W-:Y:S02]  /*6b40*/  LEA.HI R11, R7, R7, RZ, 0x1 ;  /* 0x00000007070b7211 */ /* 0x000fe400078f08ff */
[----:B------:R-:W-:Y:S02]  /*6b50*/  LEA.HI R6, R6, R5, RZ, 0x3 ;  /* 0x0000000506067211 */ /* 0x000fe400078f18ff */
[----:B------:R-:W-:Y:S02]  /*6b60*/  LOP3.LUT R12, R11, 0x1ffffffe, RZ, 0xc0, !PT ;  /* 0x1ffffffe0b0c7812 */ /* 0x000fe400078ec0ff */
[----:B------:R-:W-:-:S03]  /*6b70*/  LOP3.LUT R6, R6, 0xfffffff8, RZ, 0xc0, !PT ;  /* 0xfffffff806067812 */ /* 0x000fc600078ec0ff */
[----:B------:R-:W-:Y:S02]  /*6b80*/  IMAD.IADD R11, R7, 0x1, -R12 ;  /* 0x00000001070b7824 */ /* 0x000fe400078e0a0c */
[----:B------:R-:W-:Y:S01]  /*6b90*/  IMAD.IADD R6, R5, 0x1, -R6 ;  /* 0x0000000105067824 */ /* 0x000fe200078e0a06 */
[----:B------:R-:W-:Y:S01]  /*6ba0*/  LEA.HI R5, R13, R0, RZ, 0x5 ;  /* 0x000000000d057211 */ /* 0x000fe200078f28ff */
[----:B------:R-:W-:Y:S01]  /*6bb0*/  IMAD.U32 R7, RZ, RZ, UR5 ;  /* 0x00000005ff077e24 */ /* 0x000fe2000f8e00ff */
[----:B------:R-:W-:Y:S01]  /*6bc0*/  MOV R7, UR6 ;  /* 0x0000000600077c02 */ /* 0x000fe20008000f00 */
[----:B------:R-:W-:Y:S01]  /*6bd0*/  UIMAD UR6, UR13, UR9, UR7 ;  /* 0x000000090d0672a4 */ /* 0x000fe2000f8e0207 */
[----:B------:R-:W-:Y:S01]  /*6be0*/  SHF.R.S32.HI R5, RZ, 0x5, R5 ;  /* 0x00000005ff057819 */ /* 0x000fe20000011405 */
[----:B----4-:R-:W-:-:S04]  /*6bf0*/  IMAD R12, R18, UR10, RZ ;  /* 0x0000000a120c7c24 */ /* 0x010fc8000f8e02ff */
[----:B------:R-:W-:Y:S02]  /*6c00*/  IMAD R5, R5, 0x10, R6 ;  /* 0x0000001005057824 */ /* 0x000fe400078e0206 */
[----:B------:R-:W-:Y:S01]  /*6c10*/  IMAD.U32 R6, RZ, RZ, UR4 ;  /* 0x00000004ff067e24 */ /* 0x000fe2000f8e00ff */
[----:B------:R-:W-:Y:S01]  /*6c20*/  UIMAD.WIDE.U32 UR4, UR13, UR8, URZ ;  /* 0x000000080d0472a5 */ /* 0x000fe2000f8e003f */
[----:B------:R-:W-:Y:S02]  /*6c30*/  IMAD R16, R2, 0x40, R5 ;  /* 0x0000004002107824 */ /* 0x000fe400078e0205 */
[----:B------:R-:W-:Y:S01]  /*6c40*/  IMAD.WIDE.U32 R6, R18, UR12, R6 ;  /* 0x0000000c12067c25 */ /* 0x000fe2000f8e0006 */
[----:B------:R-:W-:Y:S01]  /*6c50*/  UIADD3 UR6, UR5, UR6, URZ ;  /* 0x0000000605067290 */ /* 0x000fe2000fffe03f */
[----:B------:R-:W-:Y:S02]  /*6c60*/  ULDC.64 UR8, c[0x0][0xc28] ;  /* 0x00030a0000087ab9 */ /* 0x000fe40000000a00 */
[----:B------:R-:W-:-:S02]  /*6c70*/  IMAD R2, R11, 0x8, R16 ;  /* 0x000000080b027824 */ /* 0x000fc400078e0210 */
[----:B------:R-:W-:Y:S02]  /*6c80*/  IMAD R18, RZ, RZ, -UR13 ;  /* 0x8000000dff127e24 */ /* 0x000fe4000f8e02ff */
[----:B0-----:R-:W-:Y:S02]  /*6c90*/  IMAD R5, R9, 0x80, R2 ;  /* 0x0000008009057824 */ /* 0x001fe400078e0202 */
[----:B------:R-:W-:Y:S01]  /*6ca0*/  IMAD.U32 R13, RZ, RZ, UR5 ;  /* 0x00000005ff0d7e24 */ /* 0x000fe2000f8e00ff */
[----:B------:R-:W-:Y:S01]  /*6cb0*/  MOV R13, UR6 ;  /* 0x00000006000d7c02 */ /* 0x000fe20008000f00 */
[----:B---3--:R-:W-:Y:S01]  /*6cc0*/  @P0 IMAD.HI.U32 R2, R5, R14, RZ ;  /* 0x0000000e05020227 */ /* 0x008fe200078e00ff */
[----:B------:R-:W-:-:S03]  /*6cd0*/  ULDC.64 UR6, c[0x0][0xc48] ;  /* 0x0003120000067ab9 */ /* 0x000fc60000000a00 */
[----:B------:R-:W-:Y:S02]  /*6ce0*/  IMAD R15, R19, UR12, R12 ;  /* 0x0000000c130f7c24 */ /* 0x000fe4000f8e020c */
[C---:B-----5:R-:W-:Y:S02]  /*6cf0*/  IMAD R14, R20.reuse, UR10, RZ ;  /* 0x0000000a140e7c24 */ /* 0x060fe4000f8e02ff */
[----:B-1----:R-:W-:Y:S02]  /*6d00*/  IMAD R23, R23, R18, UR11 ;  /* 0x0000000b17177e24 */ /* 0x002fe4000f8e0212 */
[----:B------:R-:W-:Y:S01]  /*6d10*/  IMAD.U32 R12, RZ, RZ, UR4 ;  /* 0x00000004ff0c7e24 */ /* 0x000fe2000f8e00ff */
[----:B------:R-:W-:Y:S01]  /*6d20*/  ULDC.64 UR4, c[0x0][0xce0] ;  /* 0x0003380000047ab9 */ /* 0x000fe20000000a00 */
[----:B------:R-:W-:Y:S01]  /*6d30*/  IMAD.MOV.U32 R11, RZ, RZ, R5 ;  /* 0x000000ffff0b7224 */ /* 0x000fe200078e0005 */
[----:B------:R-:W-:Y:S01]  /*6d40*/  @P0 SHF.R.U32.HI R11, RZ, R17, R2 ;  /* 0x00000011ff0b0219 */ /* 0x000fe20000011602 */
[----:B------:R-:W-:Y:S01]  /*6d50*/  IMAD R17, R21, UR12, R14 ;  /* 0x0000000c15117c24 */ /* 0x000fe2000f8e020e */
[----:B------:R-:W-:Y:S01]  /*6d60*/  SHF.R.S32.HI R14, RZ, 0x1f, R23 ;  /* 0x0000001fff0e7819 */ /* 0x000fe20000011417 */
[----:B------:R-:W-:-:S04]  /*6d70*/  IMAD.WIDE.U32 R12, R20, UR12, R12 ;  /* 0x0000000c140c7c25 */ /* 0x000fc8000f8e000c */
        /* <DEDUP_REMOVED lines=10> */
[----:B------:R-:W-:Y:S01]  /*6e20*/  SHF.R.S32.HI R17, RZ, 0x1f, R11 ;  /* 0x0000001fff117819 */ /* 0x000fe2000001140b */
[----:B------:R-:W-:Y:S01]  /*6e30*/  IMAD R14, R23, UR5, R2 ;  /* 0x00000005170e7c24 */ /* 0x000fe2000f8e0202 */
[--C-:B------:R-:W-:Y:S01]  /*6e40*/  SHF.R.S32.HI R2, RZ, 0x1f, R15.reuse ;  /* 0x0000001fff027819 */ /* 0x100fe2000001140f */
[----:B------:R-:W-:Y:S01]  /*6e50*/  ULDC.64 UR4, c[0x0][0xc30] ;  /* 0x00030c0000047ab9 */ /* 0x000fe20000000a00 */
[----:B------:R-:W-:Y:S01]  /*6e60*/  IADD3 R11, -R11, RZ, RZ ;  /* 0x000000ff0b0b7210 */ /* 0x000fe20007ffe1ff */
        /* <DEDUP_REMOVED lines=26> */
[----:B------:R-:W-:Y:S01]  /*7010*/  LEA R2, P1, R12, UR8, 0x2 ;  /* 0x000000080c027c11 */ /* 0x000fe2000f8210ff */
[----:B------:R-:W-:Y:S01]  /*7020*/  IMAD.IADD R5, R13, 0x1, R11 ;  /* 0x000000010d057824 */ /* 0x000fe200078e020b */
[----:B------:R-:W-:Y:S01]  /*7030*/  SHFL.IDX PT, R14, R17, 0x1, 0x1c1f ;  /* 0x003c1f00110e7f89 */ /* 0x000fe200000e0000 */
[----:B------:R-:W-:Y:S01]  /*7040*/  LEA R11, R9, R16, 0x7 ;  /* 0x00000010090b7211 */ /* 0x000fe200078e38ff */
[----:B0-----:R-:W-:Y:S01]  /*7050*/  ULEA UR4, UR5, UR4, 0x18 ;  /* 0x0000000405047291 */ /* 0x001fe2000f8ec03f */
[----:B------:R-:W-:Y:S01]  /*7060*/  LEA.HI.X R18, R6, UR7, R7, 0x2, P0 ;  /* 0x0000000706127c11 */ /* 0x000fe200080f1407 */
[----:B------:R-:W-:Y:S01]  /*7070*/  IMAD R8, R8, UR6, RZ ;  /* 0x0000000608087c24 */ /* 0x000fe2000f8e02ff */
[----:B------:R-:W-:Y:S01]  /*7080*/  LEA.HI.X R5, R12, UR9, R5, 0x2, P1 ;  /* 0x000000090c057c11 */ /* 0x000fe200088f1405 */
[C---:B------:R-:W-:Y:S01]  /*7090*/  VIADD R9, R11.reuse, 0x8 ;  /* 0x000000080b097836 */ /* 0x040fe20000000000 */
[----:B------:R0:W-:Y:S01]  /*70a0*/  SHFL.IDX PT, R12, R17, RZ, 0x1c1f ;  /* 0x001c1fff110c7589 */ /* 0x0001e200000e0000 */
[----:B------:R-:W-:Y:S01]  /*70b0*/  LOP3.LUT P0, RZ, R0, 0x3, RZ, 0xc0, !PT ;  /* 0x0000000300ff7812 */ /* 0x000fe2000780c0ff */
[----:B------:R-:W-:Y:S01]  /*70c0*/  UIADD3 UR4, UR4, 0x32420, URZ ;  /* 0x0003242004047890 */ /* 0x000fe2000fffe03f */
[CC--:B------:R-:W-:Y:S01]  /*70d0*/  ISETP.GE.AND P2, PT, R11.reuse, R8.reuse, PT ;  /* 0x000000080b00720c */ /* 0x0c0fe20003f46270 */
[----:B------:R-:W1:Y:S01]  /*70e0*/  SHFL.IDX PT, R13, R18, RZ, 0x1c1f ;  /* 0x001c1fff120d7589 */ /* 0x000e6200000e0000 */
[-C--:B------:R-:W-:Y:S01]  /*70f0*/  ISETP.GE.OR P1, PT, R11, R8.reuse, P0 ;  /* 0x000000080b00720c */ /* 0x080fe20000726670 */
[----:B------:R-:W-:Y:S01]  /*7100*/  UPRMT UR4, URZ, 0x654, UR4 ;  /* 0x000006543f047896 */ /* 0x000fe20008000004 */
[----:B------:R-:W-:Y:S01]  /*7110*/  ISETP.GE.OR P0, PT, R9, R8, P0 ;  /* 0x000000080900720c */ /* 0x000fe20000706670 */
[----:B------:R-:W2:Y:S01]  /*7120*/  SHFL.IDX PT, R15, R18, 0x1, 0x1c1f ;  /* 0x003c1f00120f7f89 */ /* 0x000ea200000e0000 */
[----:B0-----:R-:W-:-:S03]  /*7130*/  LOP3.LUT R17, R10, 0x7ffffffc, RZ, 0xc0, !PT ;  /* 0x7ffffffc0a117812 */ /* 0x001fc600078ec0ff */
[----:B------:R0:W3:Y:S02]  /*7140*/  SHFL.IDX PT, R6, R2, RZ, 0x1c1f ;  /* 0x001c1fff02067589 */ /* 0x0000e400000e0000 */
[----:B------:R-:W-:Y:S01]  /*7150*/  IMAD.IADD R0, R0, 0x1, -R17 ;  /* 0x0000000100007824 */ /* 0x000fe200078e0a11 */
[----:B------:R-:W-:Y:S01]  /*7160*/  SYNCS.ARRIVE.TRANS64.RED.A1T0 RZ, [UR4], RZ ;  /* 0x000000ffffff79a7 */ /* 0x000fe20008100404 */
[----:B------:R0:W4:Y:S02]  /*7170*/  SHFL.IDX PT, R7, R5, RZ, 0x1c1f ;  /* 0x001c1fff05077589 */ /* 0x00012400000e0000 */
[----:B------:R-:W-:Y:S02]  /*7180*/  IMAD.SHL.U32 R0, R0, 0x2, RZ ;  /* 0x0000000200007824 */ /* 0x000fe400078e00ff */
[----:B-1----:R0:W-:Y:S04]  /*7190*/  @!P1 ST.E desc[UR36][R12.64], R4 ;  /* 0x000000040c009985 */ /* 0x0021e8000c101924 */
[----:B--2---:R0:W-:Y:S01]  /*71a0*/  @!P0 ST.E desc[UR36][R14.64], R3 ;  /* 0x000000030e008985 */ /* 0x0041e2000c101924 */
[----:B------:R-:W-:Y:S05]  /*71b0*/  @P2 BRA `(.L_x_9244) ;  /* 0x0000000800f82947 */ /* 0x000fea0003800000 */
[C---:B0-----:R-:W-:Y:S01]  /*71c0*/  VIADD R3, R0.reuse, 0x8 ;  /* 0x0000000800037836 */ /* 0x041fe20000000000 */
[----:B------:R-:W-:Y:S01]  /*71d0*/  ULDC UR4, c[0x0][0xbc8] ;  /* 0x0002f20000047ab9 */ /* 0x000fe20000000800 */
[C---:B------:R-:W-:Y:S01]  /*71e0*/  VIADD R4, R0.reuse, 0x10 ;  /* 0x0000001000047836 */ /* 0x040fe20000000000 */
[C---:B------:R-:W-:Y:S01]  /*71f0*/  IADD3 R10, R0.reuse, 0x18, RZ ;  /* 0x00000018000a7810 */ /* 0x040fe20007ffe0ff */
[C---:B------:R-:W-:Y:S01]  /*7200*/  VIADD R18, R0.reuse, 0x20 ;  /* 0x0000002000127836 */ /* 0x040fe20000000000 */
[----:B------:R-:W-:Y:S01]  /*7210*/  ISETP.GE.AND P3, PT, R3, UR4, PT ;  /* 0x0000000403007c0c */ /* 0x000fe2000bf66270 */
[----:B------:R-:W-:Y:S01]  /*7220*/  VIADD R19, R0, 0x28 ;  /* 0x0000002800137836 */ /* 0x000fe20000000000 */
[----:B------:R-:W-:Y:S01]  /*7230*/  ISETP.GE.AND P4, PT, R4, UR4, PT ;  /* 0x0000000404007c0c */ /* 0x000fe2000bf86270 */
[----:B------:R-:W-:Y:S01]  /*7240*/  VIADD R20, R0, 0x40 ;  /* 0x0000004000147836 */ /* 0x000fe20000000000 */
[----:B------:R-:W-:Y:S01]  /*7250*/  ISETP.GE.AND P5, PT, R10, UR4, PT ;  /* 0x000000040a007c0c */ /* 0x000fe2000bfa6270 */
[C---:B------:R-:W-:Y:S01]  /*7260*/  VIADD R22, R0.reuse, 0x50 ;  /* 0x0000005000167836 */ /* 0x040fe20000000000 */
[C---:B------:R-:W-:Y:S01]  /*7270*/  ISETP.GE.AND P2, PT, R0.reuse, UR4, PT ;  /* 0x0000000400007c0c */ /* 0x040fe2000bf46270 */
        /* <DEDUP_REMOVED lines=82> */
[----:B--2---:R-:W-:Y:S02]  /*77a0*/  @!P6 LOP3.LUT R15, R4, 0xfffffffe, RZ, 0xc0, !PT ;  /* 0xfffffffe040fe812 */ /* 0x004fe400078ec0ff */
[----:B---3--:R-:W-:Y:S01]  /*77b0*/  @!P5 LOP3.LUT R17, R20, 0xfffffffe, RZ, 0xc0, !PT ;  /* 0xfffffffe1411d812 */ /* 0x008fe200078ec0ff */
[----:B------:R-:W-:Y:S01]  /*77c0*/  VIADD R20, R0, 0xb0 ;  /* 0x000000b000147836 */ /* 0x000fe20000000000 */
[----:B------:R-:W-:Y:S02]  /*77d0*/  @!P4 LOP3.LUT R21, R21, 0xfffffffe, RZ, 0xc0, !PT ;  /* 0xfffffffe1515c812 */ /* 0x000fe400078ec0ff */
[----:B----4-:R-:W-:Y:S01]  /*77e0*/  @!P3 LOP3.LUT R19, R22, 0xfffffffe, RZ, 0xc0, !PT ;  /* 0xfffffffe1613b812 */ /* 0x010fe200078ec0ff */
[----:B------:R-:W-:Y:S01]  /*77f0*/  VIADD R22, R0, 0xc0 ;  /* 0x000000c000167836 */ /* 0x000fe20000000000 */
[----:B------:R-:W-:Y:S01]  /*7800*/  ISETP.GE.AND P0, PT, R23, UR4, PT ;  /* 0x0000000417007c0c */ /* 0x000fe2000bf06270 */
[----:B0-----:R-:W-:Y:S01]  /*7810*/  @!P2 IMAD.WIDE R10, R3, 0x4, R6 ;  /* 0x00000004030aa825 */ /* 0x001fe200078e0206 */
[----:B------:R-:W-:-:S02]  /*7820*/  ISETP.GE.AND P1, PT, R24, UR4, PT ;  /* 0x0000000418007c0c */ /* 0x000fc4000bf26270 */
[C---:B------:R-:W-:Y:S01]  /*7830*/  IADD3 R4, R0.reuse, 0xa8, RZ ;  /* 0x000000a800047810 */ /* 0x040fe20007ffe0ff */
[----:B------:R-:W-:Y:S01]  /*7840*/  VIADD R3, R0, 0xa0 ;  /* 0x000000a000037836 */ /* 0x000fe20000000000 */
[----:B------:R0:W-:Y:S01]  /*7850*/  @!P2 ST.E.64 desc[UR36][R10.64], R76 ;  /* 0x0000004c0a00a985 */ /* 0x0001e2000c101b24 */
[----:B-1----:R-:W-:-:S03]  /*7860*/  @!P6 IMAD.WIDE R12, R15, 0x4, R6 ;  /* 0x000000040f0ce825 */ /* 0x002fc600078e0206 */
[----:B------:R-:W-:Y:S01]  /*7870*/  ISETP.GE.AND P2, PT, R3, UR4, PT ;  /* 0x0000000403007c0c */ /* 0x000fe2000bf46270 */
        /* <DEDUP_REMOVED lines=9> */
[----:B------:R-:W-:Y:S01]  /*7910*/  VIADD R21, R0, 0xb8 ;  /* 0x000000b800157836 */ /* 0x000fe20000000000 */
[----:B------:R4:W-:Y:S01]  /*7920*/  @!P3 ST.E.64 desc[UR36][R18.64], R92 ;  /* 0x0000005c1200b985 */ /* 0x0009e2000c101b24 */
[----:B------:R-:W-:Y:S02]  /*7930*/  ISETP.GE.AND P3, PT, R4, UR4, PT ;  /* 0x0000000404007c0c */ /* 0x000fe4000bf66270 */
[----:B------:R-:W-:Y:S02]  /*7940*/  @!P1 LEA.HI R24, R24, R24, RZ, 0x1 ;  /* 0x0000001818189211 */ /* 0x000fe400078f08ff */
[----:B------:R-:W-:Y:S02]  /*7950*/  ISETP.GE.AND P5, PT, R21, UR4, PT ;  /* 0x0000000415007c0c */ /* 0x000fe4000bfa6270 */
[----:B------:R-:W-:Y:S02]  /*7960*/  @!P2 LEA.HI R3, R3, R3, RZ, 0x1 ;  /* 0x000000030303a211 */ /* 0x000fe400078f08ff */
[----:B0-----:R-:W-:-:S02]  /*7970*/  @!P0 LOP3.LUT R11, R23, 0xfffffffe, RZ, 0xc0, !PT ;  /* 0xfffffffe170b8812 */ /* 0x001fc400078ec0ff */
        /* <DEDUP_REMOVED lines=9> */
[----:B--2---:R-:W-:Y:S01]  /*7a10*/  @!P2 IMAD.WIDE R14, R3, 0x4, R6 ;  /* 0x00000004030ea825 */ /* 0x004fe200078e0206 */
[----:B---3--:R-:W-:Y:S01]  /*7a20*/  @!P3 LOP3.LUT R17, R4, 0xfffffffe, RZ, 0xc0, !PT ;  /* 0xfffffffe0411b812 */ /* 0x008fe200078ec0ff */
[----:B------:R1:W-:Y:S01]  /*7a30*/  @!P1 ST.E.64 desc[UR36][R12.64], R100 ;  /* 0x000000640c009985 */ /* 0x0003e2000c101b24 */
[----:B----4-:R-:W-:Y:S01]  /*7a40*/  @!P4 LOP3.LUT R19, R20, 0xfffffffe, RZ, 0xc0, !PT ;  /* 0xfffffffe1413c812 */ /* 0x010fe200078ec0ff */
[----:B------:R-:W-:Y:S01]  /*7a50*/  VIADD R4, R0, 0xd0 ;  /* 0x000000d000047836 */ /* 0x000fe20000000000 */
[----:B------:R-:W-:Y:S01]  /*7a60*/  @!P6 LOP3.LUT R3, R22, 0xfffffffe, RZ, 0xc0, !PT ;  /* 0xfffffffe1603e812 */ /* 0x000fe200078ec0ff */
[----:B------:R2:W-:Y:S01]  /*7a70*/  @!P2 ST.E.64 desc[UR36][R14.64], R104 ;  /* 0x000000680e00a985 */ /* 0x0005e2000c101b24 */
[----:B------:R-:W-:-:S02]  /*7a80*/  @!P5 LOP3.LUT R21, R21, 0xfffffffe, RZ, 0xc0, !PT ;  /* 0xfffffffe1515d812 */ /* 0x000fc400078ec0ff */
[----:B------:R-:W-:Y:S02]  /*7a90*/  IADD3 R20, R0, 0xd8, RZ ;  /* 0x000000d800147810 */ /* 0x000fe40007ffe0ff */
[----:B------:R-:W-:Y:S01]  /*7aa0*/  ISETP.GE.AND P1, PT, R4, UR4, PT ;  /* 0x0000000404007c0c */ /* 0x000fe2000bf26270 */
[----:B0-----:R-:W-:Y:S01]  /*7ab0*/  @!P3 IMAD.WIDE R10, R17, 0x4, R6 ;  /* 0x00000004110ab825 */ /* 0x001fe200078e0206 */
[----:B------:R-:W-:-:S03]  /*7ac0*/  ISETP.GE.AND P2, PT, R20, UR4, PT ;  /* 0x0000000414007c0c */ /* 0x000fc6000bf46270 */
[--C-:B-1----:R-:W-:Y:S01]  /*7ad0*/  @!P4 IMAD.WIDE R12, R19, 0x4, R6.reuse ;  /* 0x00000004130cc825 */ /* 0x102fe200078e0206 */
[----:B------:R0:W-:Y:S03]  /*7ae0*/  @!P3 ST.E.64 desc[UR36][R10.64], R108 ;  /* 0x0000006c0a00b985 */ /* 0x0001e6000c101b24 */
[--C-:B------:R-:W-:Y:S01]  /*7af0*/  @!P6 IMAD.WIDE R18, R3, 0x4, R6.reuse ;  /* 0x000000040312e825 */ /* 0x100fe200078e0206 */
[----:B------:R1:W-:Y:S03]  /*7b00*/  @!P4 ST.E.64 desc[UR36][R12.64], R112 ;  /* 0x000000700c00c985 */ /* 0x0003e6000c101b24 */
[----:B------:R-:W-:Y:S01]  /*7b10*/  VIADD R3, R0, 0xc8 ;  /* 0x000000c800037836 */ /* 0x000fe20000000000 */
[----:B------:R-:W-:Y:S01]  /*7b20*/  @!P1 LEA.HI R4, R4, R4, RZ, 0x1 ;  /* 0x0000000404049211 */ /* 0x000fe200078f08ff */
[----:B------:R-:W-:Y:S01]  /*7b30*/  @!P5 IMAD.WIDE R16, R21, 0x4, R6 ;  /* 0x000000041510d825 */ /* 0x000fe200078e0206 */
[----:B------:R-:W-:-:S02]  /*7b40*/  @!P2 LEA.HI R20, R20, R20, RZ, 0x1 ;  /* 0x000000141414a211 */ /* 0x000fc400078f08ff */
[----:B------:R-:W-:Y:S01]  /*7b50*/  ISETP.GE.AND P0, PT, R3, UR4, PT ;  /* 0x0000000403007c0c */ /* 0x000fe2000bf06270 */
[C---:B------:R-:W-:Y:S01]  /*7b60*/  VIADD R21, R0.reuse, 0xe0 ;  /* 0x000000e000157836 */ /* 0x040fe20000000000 */
[----:B------:R3:W-:Y:S01]  /*7b70*/  @!P5 ST.E.64 desc[UR36][R16.64], R116 ;  /* 0x000000741000d985 */ /* 0x0007e2000c101b24 */
[C---:B--2---:R-:W-:Y:S02]  /*7b80*/  VIADD R14, R0.reuse, 0xe8 ;  /* 0x000000e8000e7836 */ /* 0x044fe40000000000 */
[C---:B------:R-:W-:Y:S01]  /*7b90*/  VIADD R15, R0.reuse, 0xf0 ;  /* 0x000000f0000f7836 */ /* 0x040fe20000000000 */
[----:B------:R2:W-:Y:S01]  /*7ba0*/  @!P6 ST.E.64 desc[UR36][R18.64], R120 ;  /* 0x000000781200e985 */ /* 0x0005e2000c101b24 */
[----:B0-----:R-:W-:Y:S01]  /*7bb0*/  VIADD R11, R0, 0xf8 ;  /* 0x000000f8000b7836 */ /* 0x001fe20000000000 */
[----:B------:R-:W-:Y:S02]  /*7bc0*/  ISETP.GE.AND P3, PT, R21, UR4, PT ;  /* 0x0000000415007c0c */ /* 0x000fe4000bf66270 */
[----:B------:R-:W-:-:S02]  /*7bd0*/  ISETP.GE.AND P4, PT, R14, UR4, PT ;  /* 0x000000040e007c0c */ /* 0x000fc4000bf86270 */
[----:B------:R-:W-:Y:S02]  /*7be0*/  ISETP.GE.AND P5, PT, R15, UR4, PT ;  /* 0x000000040f007c0c */ /* 0x000fe4000bfa6270 */
[----:B------:R-:W-:Y:S02]  /*7bf0*/  ISETP.GE.AND P6, PT, R11, UR4, PT ;  /* 0x000000040b007c0c */ /* 0x000fe4000bfc6270 */
[----:B------:R-:W-:Y:S02]  /*7c00*/  @!P0 LEA.HI R3, R3, R3, RZ, 0x1 ;  /* 0x0000000303038211 */ /* 0x000fe400078f08ff */
[----:B-1----:R-:W-:Y:S02]  /*7c10*/  @!P1 LOP3.LUT R13, R4, 0xfffffffe, RZ, 0xc0, !PT ;  /* 0xfffffffe040d9812 */ /* 0x002fe400078ec0ff */
[----:B------:R-:W-:Y:S02]  /*7c20*/  @!P0 LOP3.LUT R3, R3, 0xfffffffe, RZ, 0xc0, !PT ;  /* 0xfffffffe03038812 */ /* 0x000fe400078ec0ff */
[----:B------:R-:W-:Y:S01]  /*7c30*/  @!P3 LEA.HI R21, R21, R21, RZ, 0x1 ;  /* 0x000000151515b211 */ /* 0x000fe200078f08ff */
[----:B------:R-:W-:Y:S01]  /*7c40*/  @!P1 IMAD.WIDE R12, R13, 0x4, R6 ;  /* 0x000000040d0c9825 */ /* 0x000fe200078e0206 */
[----:B------:R-:W-:-:S02]  /*7c50*/  @!P4 LEA.HI R14, R14, R14, RZ, 0x1 ;  /* 0x0000000e0e0ec211 */ /* 0x000fc400078f08ff */
[----:B------:R-:W-:Y:S02]  /*7c60*/  @!P5 LEA.HI R10, R15, R15, RZ, 0x1 ;  /* 0x0000000f0f0ad211 */ /* 0x000fe400078f08ff */
[----:B------:R-:W-:Y:S02]  /*7c70*/  @!P6 LEA.HI R11, R11, R11, RZ, 0x1 ;  /* 0x0000000b0b0be211 */ /* 0x000fe400078f08ff */
[----:B------:R-:W-:Y:S02]  /*7c80*/  @!P2 LOP3.LUT R15, R20, 0xfffffffe, RZ, 0xc0, !PT ;  /* 0xfffffffe140fa812 */ /* 0x000fe400078ec0ff */
[----:B---3--:R-:W-:Y:S02]  /*7c90*/  @!P3 LOP3.LUT R17, R21, 0xfffffffe, RZ, 0xc0, !PT ;  /* 0xfffffffe1511b812 */ /* 0x008fe400078ec0ff */
[----:B--2---:R-:W-:Y:S01]  /*7ca0*/  @!P4 LOP3.LUT R19, R14, 0xfffffffe, RZ, 0xc0, !PT ;  /* 0xfffffffe0e13c812 */ /* 0x004fe200078ec0ff */
        /* <DEDUP_REMOVED lines=15> */
.L_x_9244:
[----:B------:R-:W-:Y:S05]  /*7da0*/  BSYNC B0 ;  /* 0x0000000000007941 */ /* 0x000fea0003800000 */
.L_x_9243:
[----:B------:R-:W-:Y:S01]  /*7db0*/  ISETP.GE.AND P0, PT, R9, R8, PT ;  /* 0x000000080900720c */ /* 0x000fe20003f06270 */
[----:B0-----:R2:W0:Y:S04]  /*7dc0*/  SHFL.IDX PT, R3, R5, 0x1, 0x1c1f ;  /* 0x003c1f0005037f89 */ /* 0x00142800000e0000 */
[----:B------:R-:W0:Y:S08]  /*7dd0*/  SHFL.IDX PT, R2, R2, 0x1, 0x1c1f ;  /* 0x003c1f0002027f89 */ /* 0x000e3000000e0000 */
[----:B--2---:R-:W-:Y:S05]  /*7de0*/  @P0 BRA `(.L_x_9214) ;  /* 0x0000005400280947 */ /* 0x004fea0003800000 */
[C---:B------:R-:W-:Y:S01]  /*7df0*/  VIADD R4, R0.reuse, 0x8 ;  /* 0x0000000800047836 */ /* 0x040fe20000000000 */
[C---:B------:R-:W-:Y:S01]  /*7e00*/  IADD3 R5, R0.reuse, 0x10, RZ ;  /* 0x0000001000057810 */ /* 0x040fe20007ffe0ff */
[----:B------:R-:W-:Y:S01]  /*7e10*/  ULDC UR4, c[0x0][0xbc8] ;  /* 0x0002f20000047ab9 */ /* 0x000fe20000000800 */
[C---:B-1----:R-:W-:Y:S01]  /*7e20*/  VIADD R10, R0.reuse, 0x18 ;  /* 0x00000018000a7836 */ /* 0x042fe20000000000 */
[C---:B------:R-:W-:Y:S01]  /*7e30*/  ISETP.GE.AND P0, PT, R0.reuse, UR4, PT ;  /* 0x0000000400007c0c */ /* 0x040fe2000bf06270 */
[----:B------:R-:W-:Y:S01]  /*7e40*/  VIADD R11, R0, 0x20 ;  /* 0x00000020000b7836 */ /* 0x000fe20000000000 */
        /* <DEDUP_REMOVED lines=10> */
[C---:B------:R-:W-:Y:S01]  /*7ef0*/  VIADD R19, R0.reuse, 0x58 ;  /* 0x0000005800137836 */ /* 0x040fe20000000000 */
[----:B------:R-:W-:Y:S01]  /*7f00*/  ISETP.GE.AND P3, PT, R15, UR4, PT ;  /* 0x000000040f007c0c */ /* 0x000fe2000bf66270 */
[----:B------:R-:W-:Y:S01]  /*7f10*/  VIADD R20, R0, 0x80 ;  /* 0x0000008000147836 */ /* 0x000fe20000000000 */
[----:B------:R-:W-:Y:S02]  /*7f20*/  @!P1 LEA.HI R4, R4, R4, RZ, 0x1 ;  /* 0x0000000404049211 */ /* 0x000fe400078f08ff */
[----:B------:R-:W-:Y:S02]  /*7f30*/  @!P2 LEA.HI R5, R5, R5, RZ, 0x1 ;  /* 0x000000050505a211 */ /* 0x000fe400078f08ff */
[----:B----4-:R-:W-:Y:S02]  /*7f40*/  @!P1 LOP3.LUT R7, R4, 0xfffffffe, RZ, 0xc0, !PT ;  /* 0xfffffffe04079812 */ /* 0x010fe400078ec0ff */
[----:B------:R-:W-:Y:S01]  /*7f50*/  @!P2 LOP3.LUT R9, R5, 0xfffffffe, RZ, 0xc0, !PT ;  /* 0xfffffffe0509a812 */ /* 0x000fe200078ec0ff */
[----:B0-----:R-:W-:Y:S01]  /*7f60*/  @!P0 IMAD.WIDE R4, R0, 0x4, R2 ;  /* 0x0000000400048825 */ /* 0x001fe200078e0202 */
[----:B------:R-:W-:-:S02]  /*7f70*/  ISETP.GE.AND P4, PT, R16, UR4, PT ;  /* 0x0000000410007c0c */ /* 0x000fc4000bf86270 */
[----:B------:R-:W-:Y:S01]  /*7f80*/  @!P5 LEA.HI R10, R10, R10, RZ, 0x1 ;  /* 0x0000000a0a0ad211 */ /* 0x000fe200078f08ff */
[--C-:B---3--:R-:W-:Y:S01]  /*7f90*/  @!P1 IMAD.WIDE R6, R7, 0x4, R2.reuse ;  /* 0x0000000407069825 */ /* 0x108fe200078e0202 */
        /* <DEDUP_REMOVED lines=17> */
[----:B--2---:R-:W-:Y:S01]  /*80b0*/  @!P0 LOP3.LUT R9, R12, 0xfffffffe, RZ, 0xc0, !PT ;  /* 0xfffffffe0c098812 */ /* 0x004fe200078ec0ff */
[----:B------:R0:W-:Y:S01]  /*80c0*/  @!P5 ST.E.64 desc[UR36][R4.64], R38 ;  /* 0x000000260400d985 */ /* 0x0001e2000c101b24 */
[----:B------:R-:W-:Y:S02]  /*80d0*/  @!P1 LOP3.LUT R13, R13, 0xfffffffe, RZ, 0xc0, !PT ;  /* 0xfffffffe0d0d9812 */ /* 0x000fe400078ec0ff */
[----:B------:R-:W-:Y:S01]  /*80e0*/  @!P2 LOP3.LUT R11, R14, 0xfffffffe, RZ, 0xc0, !PT ;  /* 0xfffffffe0e0ba812 */ /* 0x000fe200078ec0ff */
[----:B------:R1:W-:Y:S01]  /*80f0*/  @!P6 ST.E.64 desc[UR36][R6.64], R42 ;  /* 0x0000002a0600e985 */ /* 0x0003e2000c101b24 */
[----:B------:R-:W-:Y:S01]  /*8100*/  @!P3 LOP3.LUT R15, R15, 0xfffffffe, RZ, 0xc0, !PT ;  /* 0xfffffffe0f0fb812 */ /* 0x000fe200078ec0ff */
[----:B------:R-:W-:Y:S01]  /*8110*/  VIADD R14, R0, 0x60 ;  /* 0x00000060000e7836 */ /* 0x000fe20000000000 */
[----:B------:R-:W-:-:S02]  /*8120*/  @!P4 LOP3.LUT R17, R16, 0xfffffffe, RZ, 0xc0, !PT ;  /* 0xfffffffe1011c812 */ /* 0x000fc400078ec0ff */
        /* <DEDUP_REMOVED lines=89> */
[----:B------:R0:W-:Y:S02]  /*86c0*/  @!P0 ST.E.64 desc[UR36][R4.64], R102 ;  /* 0x0000006604008985 */ /* 0x0001e4000c101b24 */
        /* <DEDUP_REMOVED lines=50> */
.L_x_9242:
        /* <DEDUP_REMOVED lines=12> */
[----:B------:R-:W2:Y:S01]  /*8ab0*/  LDL R4, [R1+0x4] ;  /* 0x0000040001047983 */ /* 0x000ea20000100800 */
[----:B------:R-:W-:Y:S01]  /*8ac0*/  ISETP.NE.AND P0, PT, R6, 0x1, PT ;  /* 0x000000010600780c */ /* 0x000fe20003f05270 */
[----:B------:R-:W-:Y:S01]  /*8ad0*/  S2UR UR7, SR_CTAID.Z ;  /* 0x00000000000779c3 */ /* 0x000fe20000002700 */
[----:B------:R-:W-:Y:S01]  /*8ae0*/  ULDC.64 UR8, c[0x0][0xcd0] ;  /* 0x0003340000087ab9 */ /* 0x000fe20000000a00 */
[----:B------:R-:W-:-:S06]  /*8af0*/  IMAD.MOV.U32 R5, RZ, RZ, R0 ;  /* 0x000000ffff057224 */ /* 0x000fcc00078e0000 */
[----:B------:R-:W0:Y:S08]  /*8b00*/  LDC.64 R10, c[0x0][0xcd8] ;  /* 0x00033600ff0a7b82 */ /* 0x000e300000000a00 */
[----:B------:R-:W1:Y:S08]  /*8b10*/  @P0 LDC R7, c[0x0][0xcec] ;  /* 0x00033b00ff070b82 */ /* 0x000e700000000800 */
[----:B------:R-:W3:Y:S08]  /*8b20*/  @P0 LDC R9, c[0x0][0xcf0] ;  /* 0x00033c00ff090b82 */ /* 0x000ef00000000800 */
[----:B------:R-:W4:Y:S08]  /*8b30*/  S2UR UR10, SR_CTAID.Y ;  /* 0x00000000000a79c3 */ /* 0x000f300000002600 */
[----:B------:R-:W4:Y:S01]  /*8b40*/  LDC R8, c[0x0][0xd50] ;  /* 0x00035400ff087b82 */ /* 0x000f220000000800 */
[----:B--2---:R-:W-:Y:S01]  /*8b50*/  R2UR UR11, R4 ;  /* 0x00000000040b72ca */ /* 0x004fe200000e0000 */
[----:B-1----:R-:W-:-:S05]  /*8b60*/  @P0 IMAD.HI.U32 R4, R0, R7, RZ ;  /* 0x0000000700040227 */ /* 0x002fca00078e00ff */
[----:B---3--:R-:W-:-:S07]  /*8b70*/  @P0 SHF.R.U32.HI R5, RZ, R9, R4 ;  /* 0x00000009ff050219 */ /* 0x008fce0000011604 */
[----:B------:R-:W-:Y:S02]  /*8b80*/  USHF.R.S32.HI UR6, URZ, 0x1f, UR11 ;  /* 0x0000001f3f067899 */ /* 0x000fe4000801140b */
[----:B------:R-:W-:Y:S01]  /*8b90*/  IMAD R7, RZ, RZ, -UR11 ;  /* 0x8000000bff077e24 */ /* 0x000fe2000f8e02ff */
[----:B------:R-:W-:Y:S02]  /*8ba0*/  UIMAD.WIDE.U32 UR4, UR11, UR8, URZ ;  /* 0x000000080b0472a5 */ /* 0x000fe4000f8e003f */
[----:B------:R-:W-:Y:S01]  /*8bb0*/  UIMAD UR6, UR6, UR8, URZ ;  /* 0x00000008060672a4 */ /* 0x000fe2000f8e023f */
[----:B----4-:R-:W-:Y:S01]  /*8bc0*/  IMAD R9, R8, R7, UR10 ;  /* 0x0000000a08097e24 */ /* 0x010fe2000f8e0207 */
[----:B------:R-:W-:Y:S01]  /*8bd0*/  USHF.R.S32.HI UR8, URZ, 0x1f, UR7 ;  /* 0x0000001f3f087899 */ /* 0x000fe20008011407 */
[----:B------:R-:W-:Y:S01]  /*8be0*/  IMAD.MOV R7, RZ, RZ, -R5 ;  /* 0x000000ffff077224 */ /* 0x000fe200078e0a05 */
[----:B------:R-:W-:Y:S01]  /*8bf0*/  UIMAD UR6, UR11, UR9, UR6 ;  /* 0x000000090b0672a4 */ /* 0x000fe2000f8e0206 */
[----:B------:R-:W-:Y:S01]  /*8c00*/  IMAD.U32 R3, RZ, RZ, UR5 ;  /* 0x00000005ff037e24 */ /* 0x000fe2000f8e00ff */
[----:B------:R-:W-:Y:S01]  /*8c10*/  SHF.R.S32.HI R4, RZ, 0x1f, R9 ;  /* 0x0000001fff047819 */ /* 0x000fe20000011409 */
[----:B------:R-:W-:Y:S01]  /*8c20*/  IMAD.U32 R2, RZ, RZ, UR4 ;  /* 0x00000004ff027e24 */ /* 0x000fe2000f8e00ff */
[----:B------:R-:W-:Y:S01]  /*8c30*/  UIADD3 UR6, UR5, UR6, URZ ;  /* 0x0000000605067290 */ /* 0x000fe2000fffe03f */
[----:B0-----:R-:W-:-:S02]  /*8c40*/  IMAD R12, R10, UR8, RZ ;  /* 0x000000080a0c7c24 */ /* 0x001fc4000f8e02ff */
[----:B------:R-:W-:Y:S01]  /*8c50*/  ULDC.64 UR4, c[0x0][0xce0] ;  /* 0x0003380000047ab9 */ /* 0x000fe20000000a00 */
[----:B------:R-:W-:Y:S02]  /*8c60*/  IMAD R7, R6, R7, R0 ;  /* 0x0000000706077224 */ /* 0x000fe400078e0200 */
[----:B------:R-:W-:Y:S01]  /*8c70*/  MOV R3, UR6 ;  /* 0x0000000600037c02 */ /* 0x000fe20008000f00 */
[----:B------:R-:W-:Y:S02]  /*8c80*/  IMAD R11, R11, UR7, R12 ;  /* 0x000000070b0b7c24 */ /* 0x000fe4000f8e020c */
[----:B------:R-:W-:Y:S01]  /*8c90*/  IMAD R4, R4, UR4, RZ ;  /* 0x0000000404047c24 */ /* 0x000fe2000f8e02ff */
[----:B------:R-:W-:Y:S01]  /*8ca0*/  SHF.R.S32.HI R0, RZ, 0x1f, R7 ;  /* 0x0000001fff007819 */ /* 0x000fe20000011407 */
[----:B------:R-:W-:-:S04]  /*8cb0*/  IMAD.WIDE.U32 R2, R10, UR7, R2 ;  /* 0x000000070a027c25 */ /* 0x000fc8000f8e0002 */
[----:B------:R-:W-:Y:S02]  /*8cc0*/  IMAD.IADD R3, R11, 0x1, R3 ;  /* 0x000000010b037824 */ /* 0x000fe400078e0203 */
[C---:B------:R-:W-:Y:S02]  /*8cd0*/  IMAD R4, R9.reuse, UR5, R4 ;  /* 0x0000000509047c24 */ /* 0x040fe4000f8e0204 */
[----:B------:R-:W-:Y:S01]  /*8ce0*/  IMAD.WIDE.U32 R2, R9, UR4, R2 ;  /* 0x0000000409027c25 */ /* 0x000fe2000f8e0002 */
[----:B------:R-:W-:Y:S01]  /*8cf0*/  SHF.R.S32.HI R9, RZ, 0x1f, R5 ;  /* 0x0000001fff097819 */ /* 0x000fe20000011405 */
[----:B------:R-:W-:Y:S02]  /*8d00*/  ULDC.64 UR4, c[0x0][0xcc8] ;  /* 0x0003320000047ab9 */ /* 0x000fe40000000a00 */
[----:B------:R-:W-:Y:S01]  /*8d10*/  IMAD R0, R0, UR4, RZ ;  /* 0x0000000400007c24 */ /* 0x000fe2000f8e02ff */
[----:B------:R-:W-:-:S03]  /*8d20*/  IADD3 R2, P0, R5, R2, RZ ;  /* 0x0000000205027210 */ /* 0x000fc60007f1e0ff */
[----:B------:R-:W-:Y:S01]  /*8d30*/  IMAD R5, R7, UR5, R0 ;  /* 0x0000000507057c24 */ /* 0x000fe2000f8e0200 */
[----:B------:R-:W-:-:S03]  /*8d40*/  IADD3.X R3, R9, R3, R4, P0, !PT ;  /* 0x0000000309037210 */ /* 0x000fc600007fe404 */
        /* <DEDUP_REMOVED lines=8> */
.L_x_9212:
        /* <DEDUP_REMOVED lines=18> */
.L_x_9245:
[----:B------:R-:W-:Y:S01]  /*8ef0*/  ULDC UR7, c[0x0][0xd50] ;  /* 0x0003540000077ab9 */ /* 0x000fe20000000800 */
[----:B------:R-:W-:Y:S01]  /*8f00*/  UMOV UR39, UR6 ;  /* 0x0000000600277c82 */ /* 0x000fe20008000000 */
[----:B------:R-:W-:-:S11]  /*8f10*/  UISETP.NE.AND UP0, UPT, UR7, 0x1, UPT ;  /* 0x000000010700788c */ /* 0x000fd6000bf05270 */
[----:B------:R-:W-:Y:S01]  /*8f20*/  @UP0 ULDC UR4, c[0x0][0xd54] ;  /* 0x0003550000040ab9 */ /* 0x000fe20000000800 */
[----:B------:R-:W-:Y:S01]  /*8f30*/  @UP0 ULDC UR8, c[0x0][0xd58] ;  /* 0x0003560000080ab9 */ /* 0x000fe20000000800 */
[----:B------:R-:W-:-:S04]  /*8f40*/  UIMAD.WIDE.U32 UR4, UR6, UR4, URZ ;  /* 0x00000004060472a5 */ /* 0x000fc8000f8e003f */
[----:B------:R-:W-:-:S12]  /*8f50*/  @UP0 USHF.R.U32.HI UR39, URZ, UR8, UR5 ;  /* 0x000000083f270299 */ /* 0x000fd80008011605 */
.L_x_9246:
[----:B------:R-:W-:Y:S01]  /*8f60*/  ISETP.LE.AND P0, PT, RZ, UR43, PT ;  /* 0x0000002bff007c0c */ /* 0x000fe2000bf03270 */
[----:B------:R-:W-:Y:S01]  /*8f70*/  UIADD3 UR4, -UR39, URZ, URZ ;  /* 0x0000003f27047290 */ /* 0x000fe2000fffe13f */
[----:B------:R-:W-:Y:S01]  /*8f80*/  MOV R26, 0x1 ;  /* 0x00000001001a7802 */ /* 0x000fe20000000f00 */
[----:B------:R-:W-:Y:S02]  /*8f90*/  IMAD.MOV.U32 R17, RZ, RZ, RZ ;  /* 0x000000ffff117224 */ /* 0x000fe400078e00ff */
[----:B------:R-:W-:Y:S01]  /*8fa0*/  UIMAD UR6, UR7, UR4, UR6 ;  /* 0x00000004070672a4 */ /* 0x000fe2000f8e0206 */
[----:B------:R-:W-:-:S07]  /*8fb0*/  IMAD.MOV.U32 R6, RZ, RZ, 0x1 ;  /* 0x00000001ff067424 */ /* 0x000fce00078e00ff */
        /* <DEDUP_REMOVED lines=12> */
[----:B------:R-:W-:Y:S01]  /*9080*/  UISETP.NE.U32.AND UP0, UPT, UR4, URZ, UPT ;  /* 0x0000003f0400728c */ /* 0x000fe2000bf05070 */
[----:B------:R-:W0:Y:S02]  /*9090*/  S2R R36, SR_CTAID.X ;  /* 0x0000000000247919 */ /* 0x000e240000002500 */
[----:B------:R-:W-:Y:S01]  /*90a0*/  ULDC UR4, c[0x0][0x424] ;  /* 0x0001090000047ab9 */ /* 0x000fe20000000800 */
[----:B------:R-:W-:Y:S01]  /*90b0*/  UISETP.NE.AND.EX UP0, UPT, UR5, URZ, UPT, UP0 ;  /* 0x0000003f0500728c */ /* 0x000fe2000bf05300 */
[----:B------:R1:W5:Y:S01]  /*90c0*/  @P0 LDG.E R24, desc[UR36][R2.64] ;  /* 0x0000002402180981 */ /* 0x000362000c1e1900 */
[----:B------:R-:W-:-:S02]  /*90d0*/  ULOP3.LUT UR44, UR6, 0xffff, URZ, 0xc0, !UPT ;  /* 0x0000ffff062c7892 */ /* 0x000fc4000f8ec03f */
[----:B------:R-:W-:Y:S01]  /*90e0*/  USEL UR4, UR4, 0x1, UP0 ;  /* 0x0000000104047887 */ /* 0x000fe20008000000 */
[----:B------:R-:W-:-:S03]  /*90f0*/  UMOV UR38, URZ ;  /* 0x0000003f00267c82 */ /* 0x000fc60008000000 */
[----:B------:R-:W-:-:S04]  /*9100*/  UIMAD UR41, UR4, UR41, URZ ;  /* 0x00000029042972a4 */ /* 0x000fc8000f8e023f */
[----:B------:R-:W-:Y:S02]  /*9110*/  UISETP.GE.AND UP0, UPT, UR41, 0x1, UPT ;  /* 0x000000012900788c */ /* 0x000fe4000bf06270 */
[----:B------:R-:W-:-:S04]  /*9120*/  UIADD3 UR4, UR41, 0x5f, URZ ;  /* 0x0000005f29047890 */ /* 0x000fc8000fffe03f */
[----:B------:R-:W-:Y:S01]  /*9130*/  PLOP3.LUT P0, PT, PT, PT, UP0, 0x80, 0x0 ;  /* 0x000000000000781c */ /* 0x000fe20003f0f008 */
[----:B------:R-:W-:-:S04]  /*9140*/  UIMAD.WIDE UR4, UR4, 0x2aaaaaab, URZ ;  /* 0x2aaaaaab040478a5 */ /* 0x000fc8000f8e023f */
[----:B------:R-:W-:-:S04]  /*9150*/  USHF.R.U32.HI UR40, URZ, 0x1f, UR5 ;  /* 0x0000001f3f287899 */ /* 0x000fc80008011605 */
        /* <DEDUP_REMOVED lines=35> */
.L_x_9248:
[----:B------:R-:W-:Y:S02]  /*9390*/  UIMAD UR46, UR44, UR38, URZ ;  /* 0x000000262c2e72a4 */ /* 0x000fe4000f8e023f */
[----:B------:R-:W-:Y:S02]  /*93a0*/  IMAD.U32 R3, RZ, RZ, UR38 ;  /* 0x00000026ff037e24 */ /* 0x000fe4000f8e00ff */
[----:B------:R-:W-:Y:S02]  /*93b0*/  IMAD.MOV.U32 R17, RZ, RZ, RZ ;  /* 0x000000ffff117224 */ /* 0x000fe400078e00ff */
[----:B------:R-:W-:Y:S02]  /*93c0*/  IMAD.MOV.U32 R6, RZ, RZ, 0x1 ;  /* 0x00000001ff067424 */ /* 0x000fe400078e00ff */
        /* <DEDUP_REMOVED lines=28> */
[----:B0----5:R-:W-:Y:S05]  /*9590*/  CALL.ABS.NOINC R2 ;  /* 0x0000000002007343 */ /* 0x021fea0003c00000 */
.L_x_9249:
        /* <DEDUP_REMOVED lines=20> */
.L_x_9251:
[----:B------:R0:W1:Y:S01]  /*96e0*/  LDC.64 R2, c[0x4][R16] ;  /* 0x0100000010027b82 */ /* 0x0000620000000a00 */
[----:B------:R-:W-:Y:S01]  /*96f0*/  ULDC.64 UR4, c[0x4][0xf0] ;  /* 0x01003c0000047ab9 */ /* 0x000fe20000000a00 */
[----:B------:R-:W-:Y:S01]  /*9700*/  ULDC.64 UR6, c[0x4][0xf8] ;  /* 0x01003e0000067ab9 */ /* 0x000fe20000000a00 */
[----:B------:R-:W-:Y:S01]  /*9710*/  MOV R4, UR4 ;  /* 0x0000000400047c02 */ /* 0x000fe20008000f00 */
        /* <DEDUP_REMOVED lines=11> */
.L_x_9250:
        /* <DEDUP_REMOVED lines=9> */
[C---:B------:R-:W-:Y:S01]  /*9860*/  SHF.L.U32 R0, R28.reuse, 0x4, RZ ;  /* 0x000000041c007819 */ /* 0x040fe200000006ff */
[----:B------:R-:W-:Y:S01]  /*9870*/  IMAD.U32 R3, RZ, RZ, UR5 ;  /* 0x00000005ff037e24 */ /* 0x000fe2000f8e00ff */
[----:B------:R-:W-:Y:S01]  /*9880*/  LOP3.LUT R7, R28, 0x7f, RZ, 0xc0, !PT ;  /* 0x0000007f1c077812 */ /* 0x000fe200078ec0ff */
[----:B------:R-:W-:Y:S01]  /*9890*/  IMAD.U32 R4, RZ, RZ, UR45 ;  /* 0x0000002dff047e24 */ /* 0x000fe2000f8e00ff */
[----:B0-----:R-:W-:Y:S02]  /*98a0*/  ISETP.NE.AND P1, PT, R12, 0x1, PT ;  /* 0x000000010c00780c */ /* 0x001fe40003f25270 */
[----:B------:R-:W-:Y:S01]  /*98b0*/  LOP3.LUT R16, R16, 0xffffbfff, RZ, 0xc0, !PT ;  /* 0xffffbfff10107812 */ /* 0x000fe200078ec0ff */
[----:B------:R0:W2:Y:S01]  /*98c0*/  @P0 LDG.E R30, desc[UR36][R2.64] ;  /* 0x00000024021e0981 */ /* 0x0000a2000c1e1900 */
[----:B------:R-:W-:Y:S01]  /*98d0*/  LOP3.LUT R5, R0, 0x70, RZ, 0xc0, !PT ;  /* 0x0000007000057812 */ /* 0x000fe200078ec0ff */
[----:B------:R-:W-:Y:S01]  /*98e0*/  VIADD R0, R4, 0xffffffff ;  /* 0xffffffff04007836 */ /* 0x000fe20000000000 */
[----:B------:R-:W-:Y:S01]  /*98f0*/  SHF.R.U32.HI R37, RZ, 0x3, R7 ;  /* 0x00000003ff257819 */ /* 0x000fe20000011607 */
[----:B------:R-:W-:Y:S01]  /*9900*/  IMAD.SHL.U32 R6, R28, 0x8, RZ ;  /* 0x000000081c067824 */ /* 0x000fe200078e00ff */
[----:B------:R-:W-:-:S02]  /*9910*/  ULDC UR4, c[0x0][0x320] ;  /* 0x0000c80000047ab9 */ /* 0x000fc40000000800 */
[----:B------:R-:W-:-:S03]  /*9920*/  LOP3.LUT R32, R5, R37, RZ, 0xfc, !PT ;  /* 0x0000002505207212 */ /* 0x000fc600078efcff */
[----:B0-----:R-:W0:Y:S01]  /*9930*/  @P1 LDC R2, c[0x0][0x434] ;  /* 0x00010d00ff021b82 */ /* 0x001e220000000800 */
[----:B------:R-:W-:Y:S01]  /*9940*/  @P1 LOP3.LUT R16, R16, 0x4000, RZ, 0xfc, !PT ;  /* 0x0000400010101812 */ /* 0x000fe200078efcff */
[----:B------:R-:W-:-:S04]  /*9950*/  IMAD R5, R0, 0x60, R32 ;  /* 0x0000006000057824 */ /* 0x000fc800078e0220 */
[C---:B-----5:R-:W-:Y:S01]  /*9960*/  IMAD.IADD R10, R5.reuse, 0x1, R24 ;  /* 0x00000001050a7824 */ /* 0x060fe200078e0218 */
[----:B------:R-:W-:Y:S01]  /*9970*/  ISETP.GE.AND P0, PT, R5, UR41, PT ;  /* 0x0000002905007c0c */ /* 0x000fe2000bf06270 */
[----:B------:R-:W1:Y:S02]  /*9980*/  @P1 LDC R3, c[0x0][0x438] ;  /* 0x00010e00ff031b82 */ /* 0x000e640000000800 */
[----:B------:R-:W-:Y:S01]  /*9990*/  IMAD.MOV.U32 R11, RZ, RZ, R10 ;  /* 0x000000ffff0b7224 */ /* 0x000fe200078e000a */
[----:B------:R-:W-:-:S13]  /*99a0*/  ISETP.GT.U32.OR P0, PT, R32, 0x5f, P0 ;  /* 0x0000005f2000780c */ /* 0x000fda0000704470 */
[----:B------:R-:W3:Y:S01]  /*99b0*/  @!P0 LDC.64 R8, c[0x0][0x428] ;  /* 0x00010a00ff088b82 */ /* 0x000ee20000000a00 */
[----:B0-----:R-:W-:-:S07]  /*99c0*/  @P1 IMAD.HI.U32 R2, R10, R2, RZ ;  /* 0x000000020a021227 */ /* 0x001fce00078e00ff */
[----:B------:R-:W0:Y:S01]  /*99d0*/  @!P0 LDC.64 R4, c[0x0][0x418] ;  /* 0x00010600ff048b82 */ /* 0x000e220000000a00 */
[----:B-1----:R-:W-:-:S04]  /*99e0*/  @P1 SHF.R.U32.HI R11, RZ, R3, R2 ;  /* 0x00000003ff0b1219 */ /* 0x002fc80000011602 */
[----:B------:R-:W-:Y:S02]  /*99f0*/  @!P0 SHF.R.S32.HI R3, RZ, 0x1f, R11 ;  /* 0x0000001fff038819 */ /* 0x000fe4000001140b */
[----:B--2---:R-:W-:-:S05]  /*9a00*/  SHF.R.S32.HI R33, RZ, 0x1f, R30 ;  /* 0x0000001fff217819 */ /* 0x004fca000001141e */
[----:B---3--:R-:W-:-:S04]  /*9a10*/  @!P0 IMAD R2, R33, R8, RZ ;  /* 0x0000000821028224 */ /* 0x008fc800078e02ff */
[----:B------:R-:W-:Y:S02]  /*9a20*/  @!P0 IMAD R9, R30, R9, R2 ;  /* 0x000000091e098224 */ /* 0x000fe400078e0202 */
[----:B------:R-:W-:-:S04]  /*9a30*/  @!P0 IMAD.MOV.U32 R2, RZ, RZ, R11 ;  /* 0x000000ffff028224 */ /* 0x000fc800078e000b */
[----:B------:R-:W-:-:S05]  /*9a40*/  @!P0 IMAD.WIDE.U32 R2, R30, R8, R2 ;  /* 0x000000081e028225 */ /* 0x000fca00078e0002 */
[----:B------:R-:W-:Y:S02]  /*9a50*/  @!P0 IADD3 R3, R3, R9, RZ ;  /* 0x0000000903038210 */ /* 0x000fe40007ffe0ff */
[----:B0-----:R-:W-:-:S04]  /*9a60*/  @!P0 LEA R4, P1, R2, R4, 0x2 ;  /* 0x0000000402048211 */ /* 0x001fc800078210ff */
[----:B------:R-:W-:-:S05]  /*9a70*/  @!P0 LEA.HI.X R5, R2, R5, R3, 0x2, P1 ;  /* 0x0000000502058211 */ /* 0x000fca00008f1403 */
[----:B------:R0:W5:Y:S01]  /*9a80*/  @!P0 LDG.E R4, desc[UR36][R4.64] ;  /* 0x0000002404048981 */ /* 0x000162000c1e1900 */
[----:B------:R-:W-:Y:S01]  /*9a90*/  LOP3.LUT R22, R6, 0x38, RZ, 0xc0, !PT ;  /* 0x0000003806167812 */ /* 0x000fe200078ec0ff */
[----:B------:R-:W-:Y:S01]  /*9aa0*/  UMOV UR5, 0xffffffff ;  /* 0xffffffff00057882 */ /* 0x000fe20000000000 */
[----:B------:R-:W-:Y:S01]  /*9ab0*/  LOP3.LUT R16, R16, 0xffffffef, RZ, 0xc0, !PT ;  /* 0xffffffef10107812 */ /* 0x000fe200078ec0ff */
[----:B------:R-:W-:Y:S01]  /*9ac0*/  IMAD.MOV R23, RZ, RZ, -R11 ;  /* 0x000000ffff177224 */ /* 0x000fe200078e0a0b */
[C---:B------:R-:W-:Y:S02]  /*9ad0*/  LOP3.LUT R31, R22.reuse, 0x40, RZ, 0xfc, !PT ;  /* 0x00000040161f7812 */ /* 0x040fe400078efcff */
[----:B------:R-:W-:Y:S01]  /*9ae0*/  LOP3.LUT R27, R22, 0x80, RZ, 0xfc, !PT ;  /* 0x00000080161b7812 */ /* 0x000fe200078efcff */
[----:B------:R-:W-:Y:S01]  /*9af0*/  IMAD R23, R12, R23, R10 ;  /* 0x000000170c177224 */ /* 0x000fe200078e020a */
[----:B------:R-:W-:Y:S02]  /*9b00*/  ISETP.GE.AND P4, PT, R31, UR4, PT ;  /* 0x000000041f007c0c */ /* 0x000fe4000bf86270 */
[----:B------:R-:W-:-:S02]  /*9b10*/  ISETP.GE.AND P3, PT, R27, UR4, PT ;  /* 0x000000041b007c0c */ /* 0x000fc4000bf66270 */
[C---:B------:R-:W-:Y:S02]  /*9b20*/  ISETP.GE.AND P2, PT, R22.reuse, UR4, PT ;  /* 0x0000000416007c0c */ /* 0x040fe4000bf46270 */
[----:B------:R-:W-:-:S04]  /*9b30*/  LOP3.LUT R26, R22, 0xc0, RZ, 0xfc, !PT ;  /* 0x000000c0161a7812 */ /* 0x000fc800078efcff */
[----:B------:R-:W-:-:S03]  /*9b40*/  ISETP.GE.AND P1, PT, R26, UR4, PT ;  /* 0x000000041a007c0c */ /* 0x000fc6000bf26270 */
[----:B------:R-:W-:-:S04]  /*9b50*/  @P4 LOP3.LUT R16, R16, 0x10, RZ, 0xfc, !PT ;  /* 0x0000001010104812 */ /* 0x000fc800078efcff */
[----:B------:R-:W-:-:S04]  /*9b60*/  LOP3.LUT R16, R16, 0xfffffffe, RZ, 0xc0, !PT ;  /* 0xfffffffe10107812 */ /* 0x000fc800078ec0ff */
[----:B------:R-:W-:-:S04]  /*9b70*/  LOP3.LUT R16, R16, 0xfffffff7, RZ, 0xc0, !PT ;  /* 0xfffffff710107812 */ /* 0x000fc800078ec0ff */
[----:B------:R-:W-:-:S04]  /*9b80*/  @P3 LOP3.LUT R16, R16, 0x8, RZ, 0xfc, !PT ;  /* 0x0000000810103812 */ /* 0x000fc800078efcff */
[----:B------:R-:W-:-:S04]  /*9b90*/  @P2 LOP3.LUT R16, R16, 0x1, RZ, 0xfc, !PT ;  /* 0x0000000110102812 */ /* 0x000fc800078efcff */
[----:B------:R-:W-:-:S04]  /*9ba0*/  LOP3.LUT R16, R16, 0xfffffffb, RZ, 0xc0, !PT ;  /* 0xfffffffb10107812 */ /* 0x000fc800078ec0ff */
[----:B------:R-:W-:Y:S01]  /*9bb0*/  @P1 LOP3.LUT R16, R16, 0x4, RZ, 0xfc, !PT ;  /* 0x0000000410101812 */ /* 0x000fe200078efcff */
[----:B0-----:R-:W-:Y:S06]  /*9bc0*/  BRA.DIV UR5, `(.L_x_9252) ;  /* 0x0000003a05587947 */ /* 0x001fec000b800000 */
.L_x_9298:
[----:B------:R-:W2:Y:S01]  /*9bd0*/  LDL R2, [R1] ;  /* 0x0000000001027983 */ /* 0x000ea20000100800 */
[--C-:B-----5:R-:W-:Y:S02]  /*9be0*/  @!P0 SHF.R.S32.HI R3, RZ, 0x1f, R4.reuse ;  /* 0x0000001fff038819 */ /* 0x120fe40000011404 */
[----:B------:R-:W-:Y:S02]  /*9bf0*/  CS2R R18, SRZ ;  /* 0x0000000000127805 */ /* 0x000fe4000001ff00 */
[----:B------:R-:W-:Y:S01]  /*9c00*/  LOP3.LUT R16, R16, 0xffff7fff, RZ, 0xc0, !PT ;  /* 0xffff7fff10107812 */ /* 0x000fe200078ec0ff */
[----:B------:R-:W-:Y:S01]  /*9c10*/  @!P0 IMAD.MOV.U32 R18, RZ, RZ, R4 ;  /* 0x000000ffff128224 */ /* 0x000fe200078e0004 */
[----:B------:R-:W-:Y:S01]  /*9c20*/  MOV R29, UR39 ;  /* 0x00000027001d7c02 */ /* 0x000fe20008000f00 */
[----:B------:R-:W-:Y:S01]  /*9c30*/  @!P0 IMAD.MOV.U32 R19, RZ, RZ, R3 ;  /* 0x000000ffff138224 */ /* 0x000fe200078e0003 */
[----:B------:R-:W-:Y:S02]  /*9c40*/  ISETP.GT.U32.AND P0, PT, R32, 0x5f, PT ;  /* 0x0000005f2000780c */ /* 0x000fe40003f04070 */
[----:B------:R-:W-:-:S02]  /*9c50*/  SHF.R.S32.HI R29, RZ, 0x1f, R29 ;  /* 0x0000001fff1d7819 */ /* 0x000fc4000001141d */
[----:B------:R-:W-:-:S09]  /*9c60*/  SEL R34, RZ, 0x1, P2 ;  /* 0x00000001ff227807 */ /* 0x000fd20001000000 */
[----:B------:R-:W-:-:S04]  /*9c70*/  @P0 LOP3.LUT R16, R16, 0x8000, RZ, 0xfc, !PT ;  /* 0x0000800010100812 */ /* 0x000fc800078efcff */
[----:B------:R-:W-:Y:S02]  /*9c80*/  LOP3.LUT R16, R16, 0xffffffdf, RZ, 0xc0, !PT ;  /* 0xffffffdf10107812 */ /* 0x000fe400078ec0ff */
[----:B--2---:R-:W-:-:S13]  /*9c90*/  R2UR UR4, R2 ;  /* 0x00000000020472ca */ /* 0x004fda00000e0000 */
[----:B------:R-:W-:-:S06]  /*9ca0*/  ULOP3.LUT UR4, UR4, 0x2, URZ, 0xfc, !UPT ;  /* 0x0000000204047892 */ /* 0x000fcc000f8efc3f */
[----:B------:R-:W-:-:S05]  /*9cb0*/  IMAD.U32 R2, RZ, RZ, UR4 ;  /* 0x00000004ff027e24 */ /* 0x000fca000f8e00ff */
[----:B------:R-:W-:-:S13]  /*9cc0*/  ISETP.NE.AND P1, PT, R2, 0x3, PT ;  /* 0x000000030200780c */ /* 0x000fda0003f25270 */
[----:B------:R-:W-:Y:S01]  /*9cd0*/  @P1 LOP3.LUT R16, R16, 0x20, RZ, 0xfc, !PT ;  /* 0x0000002010101812 */ /* 0x000fe200078efcff */
[----:B------:R-:W-:Y:S06]  /*9ce0*/  @!P1 BRA `(.L_x_9253) ;  /* 0x0000000000049947 */ /* 0x000fec0003800000 */
[----:B------:R-:W-:Y:S01]  /*9cf0*/  BPT.TRAP 0x1 ;  /* 0x000000040000795c */ /* 0x000fe20000300000 */
.L_x_9253:
[----:B------:R-:W-:-:S05]  /*9d00*/  IMAD.MOV.U32 R2, RZ, RZ, 0x1 ;  /* 0x00000001ff027424 */ /* 0x000fca00078e00ff */
[----:B------:R-:W-:-:S04]  /*9d10*/  SHF.L.U32 R2, R2, 0x1f, RZ ;  /* 0x0000001f02027819 */ /* 0x000fc800000006ff */
[----:B------:R-:W0:Y:S02]  /*9d20*/  SYNCS.PHASECHK.TRANS64.TRYWAIT P0, [UR42+0x32440], R2 ;  /* 0x03244002ff0075a7 */ /* 0x000e24000800016a */
[----:B0-----:R-:W-:Y:S05]  /*9d30*/  @!P0 BRA `(.L_x_9254) ;  /* 0x00000038001c8947 */ /* 0x001fea0003800000 */
.L_x_9299:
[----:B------:R-:W-:Y:S01]  /*9d40*/  SHF.R.S32.HI R25, RZ, 0x1f, R23 ;  /* 0x0000001fff197819 */ /* 0x000fe20000011417 */
[----:B------:R-:W-:Y:S01]  /*9d50*/  ULDC.64 UR4, c[0x0][0x300] ;  /* 0x0000c00000047ab9 */ /* 0x000fe20000000a00 */
[----:B------:R-:W-:Y:S02]  /*9d60*/  R2UR UR6, R29 ;  /* 0x000000001d0672ca */ /* 0x000fe400000e0000 */
[----:B------:R-:W-:Y:S01]  /*9d70*/  MOV R9, 0xffffffa0 ;  /* 0xffffffa000097802 */ /* 0x000fe20000000f00 */
[----:B0-----:R-:W-:Y:S01]  /*9d80*/  IMAD R2, R25, UR4, RZ ;  /* 0x0000000419027c24 */ /* 0x001fe2000f8e02ff */
[----:B------:R-:W-:-:S03]  /*9d90*/  LOP3.LUT R16, R16, 0xfffffffd, RZ, 0xc0, !PT ;  /* 0xfffffffd10107812 */ /* 0x000fc600078ec0ff */
        /* <DEDUP_REMOVED lines=8> */
[----:B------:R-:W-:Y:S02]  /*9e20*/  IMAD R0, R0, R9, UR41 ;  /* 0x0000002900007e24 */ /* 0x000fe4000f8e0209 */
[----:B------:R-:W-:Y:S02]  /*9e30*/  IMAD.IADD R3, R3, 0x1, R5 ;  /* 0x0000000103037824 */ /* 0x000fe400078e0205 */
[----:B------:R-:W-:Y:S01]  /*9e40*/  IMAD.U32 R5, RZ, RZ, UR4 ;  /* 0x00000004ff057e24 */ /* 0x000fe2000f8e00ff */
[----:B------:R-:W-:Y:S01]  /*9e50*/  UIMAD UR4, UR6, UR4, URZ ;  /* 0x00000004060472a4 */ /* 0x000fe2000f8e023f */
[----:B------:R-:W-:Y:S02]  /*9e60*/  IMAD.IADD R17, R0, 0x1, -R37 ;  /* 0x0000000100117824 */ /* 0x000fe400078e0a25 */
[----:B------:R-:W-:Y:S01]  /*9e70*/  IMAD.WIDE.U32 R2, R5, UR39, R2 ;  /* 0x0000002705027c25 */ /* 0x000fe2000f8e0002 */
[----:B------:R-:W-:Y:S01]  /*9e80*/  UIMAD UR4, UR39, UR5, UR4 ;  /* 0x00000005270472a4 */ /* 0x000fe2000f8e0204 */
[----:B------:R-:W-:-:S02]  /*9e90*/  ULDC.64 UR6, c[0x0][0x2e8] ;  /* 0x0000ba0000067ab9 */ /* 0x000fc40000000a00 */
[----:B------:R-:W-:Y:S01]  /*9ea0*/  UMOV UR5, 0xffffffff ;  /* 0xffffffff00057882 */ /* 0x000fe20000000000 */
[----:B------:R-:W-:Y:S02]  /*9eb0*/  LEA R4, P0, R2, UR6, 0x1 ;  /* 0x0000000602047c11 */ /* 0x000fe4000f8008ff */
[----:B------:R-:W-:Y:S01]  /*9ec0*/  VIADD R5, R3, UR4 ;  /* 0x0000000403057c36 */ /* 0x000fe20008000000 */
[----:B------:R-:W-:Y:S01]  /*9ed0*/  ULDC UR4, c[0x0][0x2f4] ;  /* 0x0000bd0000047ab9 */ /* 0x000fe20000000800 */
[----:B------:R-:W-:Y:S02]  /*9ee0*/  LOP3.LUT R3, R6, 0x1c0, RZ, 0xc0, !PT ;  /* 0x000001c006037812 */ /* 0x000fe400078ec0ff */
[----:B------:R-:W-:Y:S02]  /*9ef0*/  ISETP.GE.AND P2, PT, R22, UR4, PT ;  /* 0x0000000416007c0c */ /* 0x000fe4000bf46270 */
[----:B------:R-:W-:Y:S02]  /*9f00*/  LOP3.LUT R3, R3, 0x38, R6, 0xf8, !PT ;  /* 0x0000003803037812 */ /* 0x000fe400078ef806 */
[----:B------:R-:W-:-:S02]  /*9f10*/  LEA.HI.X R5, R2, UR7, R5, 0x1, P0 ;  /* 0x0000000702057c11 */ /* 0x000fc400080f0c05 */
        /* <DEDUP_REMOVED lines=8> */
[----:B------:R-:W1:Y:S01]  /*9fa0*/  SHFL.IDX PT, R0, R5, RZ, 0x181f ;  /* 0x00181fff05007589 */ /* 0x000e6200000e0000 */
[----:B0-----:R-:W-:-:S03]  /*9fb0*/  @P0 LEA R2, P1, R22, R14, 0x1 ;  /* 0x0000000e16020211 */ /* 0x001fc600078208ff */
[----:B------:R-:W0:Y:S02]  /*9fc0*/  SHFL.IDX PT, R14, R4, 0x1, 0x181f ;  /* 0x00381f00040e7f89 */ /* 0x000e2400000e0000 */
        /* <DEDUP_REMOVED lines=20> */
[----:B------:R-:W0:Y:S02]  /*a110*/  SHFL.IDX PT, R14, R4, 0x4, 0x181f ;  /* 0x00981f00040e7f89 */ /* 0x000e2400000e0000 */
[----:B-1----:R-:W-:Y:S02]  /*a120*/  @P0 IADD3.X R3, RZ, R0, RZ, P1, !PT ;  /* 0x00000000ff030210 */ /* 0x002fe40000ffe4ff */
        /* <DEDUP_REMOVED lines=9> */
.L_x_9313:
        /* <DEDUP_REMOVED lines=15> */
.L_x_9256:
        /* <DEDUP_REMOVED lines=24> */
.L_x_9257:
[----:B------:R-:W0:Y:S01]  /*a430*/  LDC R6, c[0x0][0x448] ;  /* 0x00011200ff067b82 */ /* 0x000e220000000800 */
[----:B------:R-:W-:Y:S01]  /*a440*/  R2UR UR6, R29 ;  /* 0x000000001d0672ca */ /* 0x000fe200000e0000 */
[----:B------:R-:W-:Y:S01]  /*a450*/  ULDC.64 UR8, c[0x0][0x2d8] ;  /* 0x0000b60000087ab9 */ /* 0x000fe20000000a00 */
[----:B------:R-:W-:Y:S01]  /*a460*/  LEA R35, R36, R32, 0x7 ;  /* 0x0000002024237211 */ /* 0x000fe200078e38ff */
[----:B------:R-:W-:Y:S01]  /*a470*/  UIMAD.WIDE.U32 UR4, UR39, UR8, URZ ;  /* 0x00000008270472a5 */ /* 0x000fe2000f8e003f */
[----:B------:R-:W-:-:S03]  /*a480*/  LOP3.LUT R16, R16, 0xfffeffff, RZ, 0xc0, !PT ;  /* 0xfffeffff10107812 */ /* 0x000fc600078ec0ff */
[----:B------:R-:W-:-:S06]  /*a490*/  IMAD.MOV.U32 R7, RZ, RZ, R35 ;  /* 0x000000ffff077224 */ /* 0x000fcc00078e0023 */
[----:B------:R-:W-:-:S04]  /*a4a0*/  UIMAD UR6, UR6, UR8, URZ ;  /* 0x00000008060672a4 */ /* 0x000fc8000f8e023f */
[----:B------:R-:W-:-:S03]  /*a4b0*/  UIMAD UR6, UR39, UR9, UR6 ;  /* 0x00000009270672a4 */ /* 0x000fc6000f8e0206 */
[----:B------:R-:W-:Y:S01]  /*a4c0*/  ULDC.64 UR8, c[0x0][0x2e0] ;  /* 0x0000b80000087ab9 */ /* 0x000fe20000000a00 */
[----:B------:R-:W-:Y:S01]  /*a4d0*/  UIADD3 UR5, UR5, UR6, URZ ;  /* 0x0000000605057290 */ /* 0x000fe2000fffe03f */
[----:B0-----:R-:W-:Y:S01]  /*a4e0*/  ISETP.NE.AND P0, PT, R6, 0x1, PT ;  /* 0x000000010600780c */ /* 0x001fe20003f05270 */
[----:B------:R-:W-:Y:S02]  /*a4f0*/  UIMAD UR6, UR47, UR8, URZ ;  /* 0x000000082f0672a4 */ /* 0x000fe4000f8e023f */
[----:B------:R-:W-:Y:S02]  /*a500*/  UIMAD.WIDE.U32 UR4, UR43, UR8, UR4 ;  /* 0x000000082b0472a5 */ /* 0x000fe4000f8e0004 */
[----:B------:R-:W-:-:S04]  /*a510*/  UIMAD UR6, UR43, UR9, UR6 ;  /* 0x000000092b0672a4 */ /* 0x000fc8000f8e0206 */
[----:B------:R-:W-:Y:S01]  /*a520*/  IMAD.U32 R4, RZ, RZ, UR4 ;  /* 0x00000004ff047e24 */ /* 0x000fe2000f8e00ff */
[----:B------:R-:W-:Y:S02]  /*a530*/  UIADD3 UR6, UR5, UR6, URZ ;  /* 0x0000000605067290 */ /* 0x000fe4000fffe03f */
[----:B------:R-:W-:Y:S01]  /*a540*/  IMAD.U32 R5, RZ, RZ, UR5 ;  /* 0x00000005ff057e24 */ /* 0x000fe2000f8e00ff */
[----:B------:R-:W0:Y:S01]  /*a550*/  @P0 LDC R0, c[0x0][0x44c] ;  /* 0x00011300ff000b82 */ /* 0x000e220000000800 */
[----:B------:R-:W-:Y:S01]  /*a560*/  IMAD.MOV.U32 R2, RZ, RZ, R4 ;  /* 0x000000ffff027224 */ /* 0x000fe200078e0004 */
[----:B------:R-:W-:Y:S01]  /*a570*/  ULDC.64 UR4, c[0x0][0x2d0] ;  /* 0x0000b40000047ab9 */ /* 0x000fe20000000a00 */
[----:B------:R-:W-:-:S05]  /*a580*/  @P0 LOP3.LUT R16, R16, 0x10000, RZ, 0xfc, !PT ;  /* 0x0001000010100812 */ /* 0x000fca00078efcff */
[----:B------:R-:W1:Y:S01]  /*a590*/  @P0 LDC R3, c[0x0][0x450] ;  /* 0x00011400ff030b82 */ /* 0x000e620000000800 */
[----:B0-----:R-:W-:-:S05]  /*a5a0*/  @P0 IMAD.HI.U32 R0, R35, R0, RZ ;  /* 0x0000000023000227 */ /* 0x001fca00078e00ff */
[----:B-1----:R-:W-:Y:S01]  /*a5b0*/  @P0 SHF.R.U32.HI R7, RZ, R3, R0 ;  /* 0x00000003ff070219 */ /* 0x002fe20000011600 */
[----:B------:R-:W-:-:S03]  /*a5c0*/  IMAD.U32 R3, RZ, RZ, UR6 ;  /* 0x00000006ff037e24 */ /* 0x000fc6000f8e00ff */
[----:B------:R-:W-:Y:S01]  /*a5d0*/  SHF.R.S32.HI R0, RZ, 0x1f, R7 ;  /* 0x0000001fff007819 */ /* 0x000fe20000011407 */
[C---:B------:R-:W-:Y:S01]  /*a5e0*/  IMAD.WIDE.U32 R2, R7.reuse, UR4, R2 ;  /* 0x0000000407027c25 */ /* 0x040fe2000f8e0002 */
[----:B------:R-:W-:-:S03]  /*a5f0*/  IADD3 R4, -R7, RZ, RZ ;  /* 0x000000ff07047210 */ /* 0x000fc60007ffe1ff */
        /* <DEDUP_REMOVED lines=23> */
[C---:B------:R-:W-:Y:S02]  /*a770*/  VIADD R8, R6.reuse, 0x10 ;  /* 0x0000001006087836 */ /* 0x040fe40000000000 */
[----:B------:R-:W-:Y:S01]  /*a780*/  SHFL.IDX PT, R7, R4, 0x1, 0x181f ;  /* 0x00381f0004077f89 */ /* 0x000fe200000e0000 */
[----:B------:R-:W-:-:S03]  /*a790*/  VIADD R9, R6, 0x40 ;  /* 0x0000004006097836 */ /* 0x000fc60000000000 */
[----:B------:R-:W-:Y:S04]  /*a7a0*/  SHFL.IDX PT, R20, R4, 0x2, 0x181f ;  /* 0x00581f0004147f89 */ /* 0x000fe800000e0000 */
[----:B------:R-:W-:Y:S01]  /*a7b0*/  SHFL.IDX PT, R10, R4, 0x5, 0x181f ;  /* 0x00b81f00040a7f89 */ /* 0x000fe200000e0000 */
[----:B0-----:R-:W-:-:S05]  /*a7c0*/  IMAD R5, R2, UR4, RZ ;  /* 0x0000000402057c24 */ /* 0x001fca000f8e02ff */
[-C--:B------:R-:W-:Y:S02]  /*a7d0*/  ISETP.GE.AND P3, PT, R6, R5.reuse, PT ;  /* 0x000000050600720c */ /* 0x080fe40003f66270 */
[-C--:B------:R-:W-:Y:S01]  /*a7e0*/  ISETP.GE.AND P2, PT, R8, R5.reuse, PT ;  /* 0x000000050800720c */ /* 0x080fe20003f46270 */
[----:B------:R-:W-:Y:S01]  /*a7f0*/  VIADD R8, R6, 0x20 ;  /* 0x0000002006087836 */ /* 0x000fe20000000000 */
[----:B------:R-:W-:-:S04]  /*a800*/  ISETP.GE.AND P4, PT, R9, R5, PT ;  /* 0x000000050900720c */ /* 0x000fc80003f86270 */
[----:B------:R-:W-:Y:S01]  /*a810*/  ISETP.GE.AND P6, PT, R8, R5, PT ;  /* 0x000000050800720c */ /* 0x000fe20003fc6270 */
[----:B------:R-:W-:-:S04]  /*a820*/  VIADD R8, R6, 0x30 ;  /* 0x0000003006087836 */ /* 0x000fc80000000000 */
[----:B-1----:R-:W-:Y:S02]  /*a830*/  @!P3 LEA R2, P1, R22, R14, 0x1 ;  /* 0x0000000e1602b211 */ /* 0x002fe400078208ff */
[----:B------:R-:W0:Y:S01]  /*a840*/  SHFL.IDX PT, R14, R0, 0x1, 0x181f ;  /* 0x00381f00000e7f89 */ /* 0x000e2200000e0000 */
[----:B------:R-:W-:Y:S02]  /*a850*/  ISETP.GE.AND P5, PT, R8, R5, PT ;  /* 0x000000050800720c */ /* 0x000fe40003fa6270 */
[----:B--2---:R-:W-:Y:S01]  /*a860*/  @!P3 IMAD.X R3, RZ, RZ, R3, P1 ;  /* 0x000000ffff03b224 */ /* 0x004fe200008e0603 */
[----:B------:R-:W-:Y:S01]  /*a870*/  @!P3 LEA R9, R28, UR42, 0x1 ;  /* 0x0000002a1c09bc11 */ /* 0x000fe2000f8e08ff */
[----:B------:R-:W-:Y:S01]  /*a880*/  SHFL.IDX PT, R8, R4, 0x4, 0x181f ;  /* 0x00981f0004087f89 */ /* 0x000fe200000e0000 */
[----:B------:R-:W-:Y:S02]  /*a890*/  @P3 LOP3.LUT R16, R16, 0x1000, RZ, 0xfc, !PT ;  /* 0x0000100010103812 */ /* 0x000fe400078efcff */
[----:B------:R-:W-:Y:S01]  /*a8a0*/  @!P2 LEA R21, R28, UR42, 0x1 ;  /* 0x0000002a1c15ac11 */ /* 0x000fe2000f8e08ff */
[----:B------:R1:W-:Y:S01]  /*a8b0*/  @!P3 LDGSTS.E.BYPASS.LTC128B.128 [R9+0x18400], desc[UR36][R2.64], !P0 ;  /* 0x184000000209bfae */ /* 0x0003e2000c101d64 */
[----:B------:R-:W-:-:S04]  /*a8c0*/  LOP3.LUT R16, R16, 0xfffff7ff, RZ, 0xc0, !PT ;  /* 0xfffff7ff10107812 */ /* 0x000fc800078ec0ff */
[----:B------:R-:W-:-:S04]  /*a8d0*/  @P2 LOP3.LUT R16, R16, 0x800, RZ, 0xfc, !PT ;  /* 0x0000080010102812 */ /* 0x000fc800078efcff */
[----:B------:R-:W-:Y:S01]  /*a8e0*/  LOP3.LUT R16, R16, 0xfffffbff, RZ, 0xc0, !PT ;  /* 0xfffffbff10107812 */ /* 0x000fe200078ec0ff */
[----:B-1----:R-:W-:Y:S01]  /*a8f0*/  VIADD R2, R6, 0x50 ;  /* 0x0000005006027836 */ /* 0x002fe20000000000 */
[----:B------:R-:W-:Y:S02]  /*a900*/  SHFL.IDX PT, R9, R0, 0x5, 0x181f ;  /* 0x00b81f0000097f89 */ /* 0x000fe400000e0000 */
[----:B------:R-:W-:Y:S02]  /*a910*/  @P6 LOP3.LUT R16, R16, 0x400, RZ, 0xfc, !PT ;  /* 0x0000040010106812 */ /* 0x000fe400078efcff */
[----:B0-----:R-:W-:Y:S02]  /*a920*/  @!P2 LEA R12, P1, R22, R14, 0x1 ;  /* 0x0000000e160ca211 */ /* 0x001fe400078208ff */
[----:B------:R-:W0:Y:S01]  /*a930*/  SHFL.IDX PT, R14, R0, 0x2, 0x181f ;  /* 0x00581f00000e7f89 */ /* 0x000e2200000e0000 */
[----:B------:R-:W-:Y:S02]  /*a940*/  ISETP.GE.AND P3, PT, R2, R5, PT ;  /* 0x000000050200720c */ /* 0x000fe40003f66270 */
[----:B------:R-:W-:Y:S01]  /*a950*/  @!P2 IADD3.X R11, RZ, R7, RZ, P1, !PT ;  /* 0x00000007ff0ba210 */ /* 0x000fe20000ffe4ff */
[----:B------:R-:W-:Y:S01]  /*a960*/  @!P2 IMAD.MOV.U32 R2, RZ, RZ, R12 ;  /* 0x000000ffff02a224 */ /* 0x000fe200078e000c */
[----:B------:R-:W-:Y:S01]  /*a970*/  SHFL.IDX PT, R7, R4, 0x3, 0x181f ;  /* 0x00781f0004077f89 */ /* 0x000fe200000e0000 */
[----:B------:R-:W-:-:S02]  /*a980*/  LOP3.LUT R16, R16, 0xfffffdff, RZ, 0xc0, !PT ;  /* 0xfffffdff10107812 */ /* 0x000fc400078ec0ff */
[----:B------:R-:W-:Y:S02]  /*a990*/  @!P2 IMAD.MOV.U32 R3, RZ, RZ, R11 ;  /* 0x000000ffff03a224 */ /* 0x000fe400078e000b */
[----:B------:R-:W-:Y:S01]  /*a9a0*/  SHFL.IDX PT, R11, R0, 0x6, 0x181f ;  /* 0x00d81f00000b7f89 */ /* 0x000fe200000e0000 */
[----:B------:R-:W-:-:S03]  /*a9b0*/  @P5 LOP3.LUT R16, R16, 0x200, RZ, 0xfc, !PT ;  /* 0x0000020010105812 */ /* 0x000fc600078efcff */
[----:B------:R1:W-:Y:S01]  /*a9c0*/  @!P2 LDGSTS.E.BYPASS.LTC128B.128 [R21+0x18c00], desc[UR36][R2.64], !P0 ;  /* 0x18c000000215afae */ /* 0x0003e2000c101d64 */
[----:B------:R-:W-:-:S04]  /*a9d0*/  LOP3.LUT R16, R16, 0xfffffeff, RZ, 0xc0, !PT ;  /* 0xfffffeff10107812 */ /* 0x000fc800078ec0ff */
[----:B------:R-:W-:-:S04]  /*a9e0*/  @P4 LOP3.LUT R16, R16, 0x100, RZ, 0xfc, !PT ;  /* 0x0000010010104812 */ /* 0x000fc800078efcff */
[----:B------:R-:W-:Y:S02]  /*a9f0*/  LOP3.LUT R16, R16, 0xffffff7f, RZ, 0xc0, !PT ;  /* 0xffffff7f10107812 */ /* 0x000fe400078ec0ff */
[----:B0-----:R-:W-:Y:S01]  /*aa00*/  @!P6 LEA R15, P1, R22, R14, 0x1 ;  /* 0x0000000e160fe211 */ /* 0x001fe200078208ff */
[----:B-1----:R-:W-:Y:S01]  /*aa10*/  SHFL.IDX PT, R2, R4, 0x6, 0x181f ;  /* 0x00d81f0004027f89 */ /* 0x002fe200000e0000 */
[----:B------:R-:W-:Y:S01]  /*aa20*/  VIADD R3, R6, 0x60 ;  /* 0x0000006006037836 */ /* 0x000fe20000000000 */
[C---:B------:R-:W-:Y:S02]  /*aa30*/  @!P6 LEA R21, R28.reuse, UR42, 0x1 ;  /* 0x0000002a1c15ec11 */ /* 0x040fe4000f8e08ff */
[----:B------:R-:W0:Y:S01]  /*aa40*/  SHFL.IDX PT, R14, R0, 0x3, 0x181f ;  /* 0x00781f00000e7f89 */ /* 0x000e2200000e0000 */
[----:B------:R-:W-:Y:S01]  /*aa50*/  @!P6 IMAD.X R20, RZ, RZ, R20, P1 ;  /* 0x000000ffff14e224 */ /* 0x000fe200008e0614 */
[----:B------:R-:W-:Y:S02]  /*aa60*/  ISETP.GE.AND P2, PT, R3, R5, PT ;  /* 0x000000050300720c */ /* 0x000fe40003f46270 */
[----:B------:R-:W-:Y:S01]  /*aa70*/  SHFL.IDX PT, R4, R4, 0x7, 0x181f ;  /* 0x00f81f0004047f89 */ /* 0x000fe200000e0000 */
[----:B------:R-:W-:Y:S01]  /*aa80*/  @!P6 IMAD.MOV.U32 R3, RZ, RZ, R20 ;  /* 0x000000ffff03e224 */ /* 0x000fe200078e0014 */
[----:B------:R-:W-:-:S02]  /*aa90*/  @!P4 LEA R20, R28, UR42, 0x1 ;  /* 0x0000002a1c14cc11 */ /* 0x000fc4000f8e08ff */
[----:B------:R-:W-:-:S04]  /*aaa0*/  @P3 LOP3.LUT R16, R16, 0x80, RZ, 0xfc, !PT ;  /* 0x0000008010103812 */ /* 0x000fc800078efcff */
[----:B------:R-:W-:-:S04]  /*aab0*/  LOP3.LUT R16, R16, 0xffffffbf, RZ, 0xc0, !PT ;  /* 0xffffffbf10107812 */ /* 0x000fc800078ec0ff */
[----:B------:R-:W-:Y:S02]  /*aac0*/  @P2 LOP3.LUT R16, R16, 0x40, RZ, 0xfc, !PT ;  /* 0x0000004010102812 */ /* 0x000fe400078efcff */
[----:B0-----:R-:W-:-:S05]  /*aad0*/  @!P5 LEA R13, P1, R22, R14, 0x1 ;  /* 0x0000000e160dd211 */ /* 0x001fca00078208ff */
[----:B------:R-:W-:Y:S02]  /*aae0*/  @!P5 IMAD.X R14, RZ, RZ, R7, P1 ;  /* 0x000000ffff0ed224 */ /* 0x000fe400008e0607 */
[----:B------:R-:W0:Y:S02]  /*aaf0*/  SHFL.IDX PT, R7, R0, 0x4, 0x181f ;  /* 0x00981f0000077f89 */ /* 0x000e2400000e0000 */
[----:B0-----:R-:W-:-:S04]  /*ab00*/  @!P4 LEA R7, P1, R22, R7, 0x1 ;  /* 0x000000071607c211 */ /* 0x001fc800078208ff */
[----:B------:R-:W-:Y:S02]  /*ab10*/  @!P4 IADD3.X R8, RZ, R8, RZ, P1, !PT ;  /* 0x00000008ff08c210 */ /* 0x000fe40000ffe4ff */
[----:B------:R-:W-:-:S05]  /*ab20*/  @!P3 LEA R9, P1, R22, R9, 0x1 ;  /* 0x000000091609b211 */ /* 0x000fca00078208ff */
[----:B------:R-:W-:Y:S01]  /*ab30*/  @!P3 IMAD.X R10, RZ, RZ, R10, P1 ;  /* 0x000000ffff0ab224 */ /* 0x000fe200008e060a */
[----:B------:R-:W-:-:S04]  /*ab40*/  @!P2 LEA R11, P1, R22, R11, 0x1 ;  /* 0x0000000b160ba211 */ /* 0x000fc800078208ff */
[----:B------:R-:W-:Y:S01]  /*ab50*/  @!P2 IADD3.X R12, RZ, R2, RZ, P1, !PT ;  /* 0x00000002ff0ca210 */ /* 0x000fe20000ffe4ff */
[----:B------:R-:W-:Y:S01]  /*ab60*/  @!P6 IMAD.MOV.U32 R2, RZ, RZ, R15 ;  /* 0x000000ffff02e224 */ /* 0x000fe200078e000f */
[----:B------:R-:W-:-:S04]  /*ab70*/  @!P5 LEA R15, R28, UR42, 0x1 ;  /* 0x0000002a1c0fdc11 */ /* 0x000fc8000f8e08ff */
[----:B------:R0:W-:Y:S02]  /*ab80*/  @!P6 LDGSTS.E.BYPASS.LTC128B.128 [R21+0x19400], desc[UR36][R2.64], !P0 ;  /* 0x194000000215efae */ /* 0x0001e4000c101d64 */
[----:B0-----:R-:W-:Y:S02]  /*ab90*/  @!P5 IMAD.MOV.U32 R2, RZ, RZ, R13 ;  /* 0x000000ffff02d224 */ /* 0x001fe400078e000d */
[----:B------:R-:W-:Y:S02]  /*aba0*/  @!P5 IMAD.MOV.U32 R3, RZ, RZ, R14 ;  /* 0x000000ffff03d224 */ /* 0x000fe400078e000e */
[----:B------:R0:W1:Y:S04]  /*abb0*/  SHFL.IDX PT, R14, R0, 0x7, 0x181f ;  /* 0x00f81f00000e7f89 */ /* 0x00006800000e0000 */
[----:B------:R2:W-:Y:S02]  /*abc0*/  @!P5 LDGSTS.E.BYPASS.LTC128B.128 [R15+0x19c00], desc[UR36][R2.64], !P0 ;  /* 0x19c00000020fdfae */ /* 0x0005e4000c101d64 */
[----:B--2---:R-:W-:Y:S01]  /*abd0*/  @!P4 IMAD.MOV.U32 R2, RZ, RZ, R7 ;  /* 0x000000ffff02c224 */ /* 0x004fe200078e0007 */
[----:B------:R-:W-:-:S02]  /*abe0*/  @!P4 MOV R3, R8 ;  /* 0x000000080003c202 */ /* 0x000fc40000000f00 */
[----:B------:R-:W-:-:S03]  /*abf0*/  @!P3 LEA R7, R28, UR42, 0x1 ;  /* 0x0000002a1c07bc11 */ /* 0x000fc6000f8e08ff */
[----:B------:R2:W-:Y:S02]  /*ac00*/  @!P4 LDGSTS.E.BYPASS.LTC128B.128 [R20+0x1a400], desc[UR36][R2.64], !P0 ;  /* 0x1a4000000214cfae */ /* 0x0005e4000c101d64 */
[----:B--2---:R-:W-:Y:S01]  /*ac10*/  @!P3 IMAD.MOV.U32 R2, RZ, RZ, R9 ;  /* 0x000000ffff02b224 */ /* 0x004fe200078e0009 */
[----:B------:R-:W-:Y:S01]  /*ac20*/  @!P2 LEA R9, R28, UR42, 0x1 ;  /* 0x0000002a1c09ac11 */ /* 0x000fe2000f8e08ff */
[----:B------:R-:W-:-:S05]  /*ac30*/  @!P3 IMAD.MOV.U32 R3, RZ, RZ, R10 ;  /* 0x000000ffff03b224 */ /* 0x000fca00078e000a */
[----:B------:R2:W-:Y:S02]  /*ac40*/  @!P3 LDGSTS.E.BYPASS.LTC128B.128 [R7+0x1ac00], desc[UR36][R2.64], !P0 ;  /* 0x1ac000000207bfae */ /* 0x0005e4000c101d64 */
[----:B--2---:R-:W-:Y:S02]  /*ac50*/  @!P2 IMAD.MOV.U32 R2, RZ, RZ, R11 ;  /* 0x000000ffff02a224 */ /* 0x004fe400078e000b */
[----:B------:R-:W-:-:S05]  /*ac60*/  @!P2 IMAD.MOV.U32 R3, RZ, RZ, R12 ;  /* 0x000000ffff03a224 */ /* 0x000fca00078e000c */
[----:B-1----:R0:W-:Y:S02]  /*ac70*/  @!P2 LDGSTS.E.BYPASS.LTC128B.128 [R9+0x1b400], desc[UR36][R2.64], !P0 ;  /* 0x1b4000000209afae */ /* 0x0021e4000c101d64 */
.L_x_9330:
[----:B------:R-:W-:Y:S01]  /*ac80*/  VIADD R6, R6, 0x70 ;  /* 0x0000007006067836 */ /* 0x000fe20000000000 */
[----:B------:R-:W-:-:S04]  /*ac90*/  LOP3.LUT R16, R16, 0xffffdfff, RZ, 0xc0, !PT ;  /* 0xffffdfff10107812 */ /* 0x000fc800078ec0ff */
[----:B------:R-:W-:-:S13]  /*aca0*/  ISETP.GE.AND P2, PT, R6, R5, PT ;  /* 0x000000050600720c */ /* 0x000fda0003f46270 */
[----:B0-----:R-:W-:Y:S02]  /*acb0*/  @!P2 LEA R2, P1, R22, R14, 0x1 ;  /* 0x0000000e1602a211 */ /* 0x001fe400078208ff */
[----:B------:R-:W-:Y:S02]  /*acc0*/  @!P2 LEA R5, R28, UR42, 0x1 ;  /* 0x0000002a1c05ac11 */ /* 0x000fe4000f8e08ff */
[----:B------:R-:W-:Y:S02]  /*acd0*/  @!P2 IADD3.X R3, RZ, R4, RZ, P1, !PT ;  /* 0x00000004ff03a210 */ /* 0x000fe40000ffe4ff */
[----:B------:R-:W-:-:S03]  /*ace0*/  @P2 LOP3.LUT R16, R16, 0x2000, RZ, 0xfc, !PT ;  /* 0x0000200010102812 */ /* 0x000fc600078efcff */
        /* <DEDUP_REMOVED lines=29> */
.L_x_9259:
[----:B------:R-:W0:Y:S01]  /*aec0*/  LDC R2, c[0x0][0x448] ;  /* 0x00011200ff027b82 */ /* 0x000e220000000800 */
[----:B------:R-:W-:Y:S01]  /*aed0*/  R2UR UR6, R29 ;  /* 0x000000001d0672ca */ /* 0x000fe200000e0000 */
[----:B------:R-:W-:Y:S01]  /*aee0*/  ULDC.64 UR8, c[0x0][0x3d8] ;  /* 0x0000f60000087ab9 */ /* 0x000fe20000000a00 */
[----:B------:R-:W-:Y:S01]  /*aef0*/  ULDC UR7, c[0x0][0x448] ;  /* 0x0001120000077ab9 */ /* 0x000fe20000000800 */
[----:B------:R-:W-:-:S10]  /*af00*/  UIMAD.WIDE.U32 UR4, UR39, UR8, URZ ;  /* 0x00000008270472a5 */ /* 0x000fd4000f8e003f */
        /* <DEDUP_REMOVED lines=11> */
[----:B------:R-:W-:Y:S02]  /*afc0*/  MOV R9, UR8 ;  /* 0x0000000800097c02 */ /* 0x000fe40008000f00 */
[----:B------:R-:W0:Y:S08]  /*afd0*/  @P6 LDC R0, c[0x0][0x44c] ;  /* 0x00011300ff006b82 */ /* 0x000e300000000800 */
[----:B------:R-:W1:Y:S01]  /*afe0*/  @P6 LDC R3, c[0x0][0x450] ;  /* 0x00011400ff036b82 */ /* 0x000e620000000800 */
[----:B0-----:R-:W-:-:S05]  /*aff0*/  @P6 IMAD.HI.U32 R0, R35, R0, RZ ;  /* 0x0000000023006227 */ /* 0x001fca00078e00ff */
[----:B-1----:R-:W-:-:S05]  /*b000*/  @P6 SHF.R.U32.HI R2, RZ, R3, R0 ;  /* 0x00000003ff026219 */ /* 0x002fca0000011600 */
[----:B------:R-:W-:-:S04]  /*b010*/  IMAD.MOV R0, RZ, RZ, -R2 ;  /* 0x000000ffff007224 */ /* 0x000fc800078e0a02 */
[----:B------:R-:W-:Y:S01]  /*b020*/  IMAD R5, R0, UR7, R35 ;  /* 0x0000000700057c24 */ /* 0x000fe2000f8e0223 */
[----:B------:R-:W-:-:S05]  /*b030*/  SHF.R.S32.HI R0, RZ, 0x1f, R2 ;  /* 0x0000001fff007819 */ /* 0x000fca0000011402 */
[----:B------:R-:W-:Y:S01]  /*b040*/  IMAD R3, R0, UR8, RZ ;  /* 0x0000000800037c24 */ /* 0x000fe2000f8e02ff */
[----:B------:R-:W-:-:S03]  /*b050*/  SHF.R.S32.HI R0, RZ, 0x1f, R5 ;  /* 0x0000001fff007819 */ /* 0x000fc60000011405 */
        /* <DEDUP_REMOVED lines=15> */
[----:B------:R-:W-:Y:S02]  /*b150*/  ISETP.GE.AND P1, PT, R26, UR4, PT ;  /* 0x000000041a007c0c */ /* 0x000fe4000bf26270 */
[----:B------:R-:W-:Y:S01]  /*b160*/  ISETP.GE.AND P4, PT, R22, UR4, PT ;  /* 0x0000000416007c0c */ /* 0x000fe2000bf86270 */
[----:B------:R-:W-:-:S12]  /*b170*/  BRA.DIV UR5, `(.L_x_9260) ;  /* 0x0000003605a47947 */ /* 0x000fd8000b800000 */
[----:B------:R-:W0:Y:S01]  /*b180*/  SHFL.IDX PT, R14, R0, RZ, 0x181f ;  /* 0x00181fff000e7589 */ /* 0x000e2200000e0000 */
[C---:B------:R-:W-:Y:S02]  /*b190*/  LOP3.LUT P5, RZ, R16.reuse, 0x400, RZ, 0xc0, !PT ;  /* 0x0000040010ff7812 */ /* 0x040fe400078ac0ff */
[C---:B------:R-:W-:Y:S01]  /*b1a0*/  LOP3.LUT P6, RZ, R16.reuse, 0x800, RZ, 0xc0, !PT ;  /* 0x0000080010ff7812 */ /* 0x040fe200078cc0ff */
[----:B------:R-:W1:Y:S01]  /*b1b0*/  SHFL.IDX PT, R2, R4, RZ, 0x181f ;  /* 0x00181fff04027589 */ /* 0x000e6200000e0000 */
[----:B------:R-:W-:Y:S02]  /*b1c0*/  P2R R5, PR, RZ, 0x20 ;  /* 0x00000020ff057803 */ /* 0x000fe40000000000 */
[----:B------:R-:W-:-:S09]  /*b1d0*/  LOP3.LUT P5, RZ, R16, 0x1000, RZ, 0xc0, !PT ;  /* 0x0000100010ff7812 */ /* 0x000fd200078ac0ff */
[----:B------:R-:W-:-:S04]  /*b1e0*/  @!P6 LEA R9, R28, UR42, 0x1 ;  /* 0x0000002a1c09ec11 */ /* 0x000fc8000f8e08ff */
[----:B------:R-:W-:Y:S02]  /*b1f0*/  @!P5 LEA R7, R28, UR42, 0x1 ;  /* 0x0000002a1c07dc11 */ /* 0x000fe4000f8e08ff */
[----:B0-----:R-:W-:-:S05]  /*b200*/  @!P5 LEA R14, P0, R22, R14, 0x1 ;  /* 0x0000000e160ed211 */ /* 0x001fca00078008ff */
[----:B-1----:R-:W-:Y:S02]  /*b210*/  @!P5 IMAD.X R3, RZ, RZ, R2, P0 ;  /* 0x000000ffff03d224 */ /* 0x002fe400000e0602 */
[----:B------:R-:W-:Y:S02]  /*b220*/  @!P5 IMAD.MOV.U32 R2, RZ, RZ, R14 ;  /* 0x000000ffff02d224 */ /* 0x000fe400078e000e */
[----:B------:R-:W0:Y:S04]  /*b230*/  SHFL.IDX PT, R14, R0, 0x1, 0x181f ;  /* 0x00381f00000e7f89 */ /* 0x000e2800000e0000 */
[----:B------:R-:W-:Y:S04]  /*b240*/  @!P5 LDGSTS.E.BYPASS.LTC128B.128 [R7+0x22400], desc[UR36][R2.64], !P4 ;  /* 0x224000000207dfae */ /* 0x000fe8000e101d64 */
[----:B------:R-:W-:Y:S04]  /*b250*/  @!P5 LDGSTS.E.BYPASS.LTC128B.128 [R7+0x26400], desc[UR36][R2.64+0x80], !P3 ;  /* 0x264000800207dfae */ /* 0x000fe8000d901d64 */
[----:B------:R-:W-:Y:S04]  /*b260*/  @!P5 LDGSTS.E.BYPASS.LTC128B.128 [R7+0x2a400], desc[UR36][R2.64+0x100], !P2 ;  /* 0x2a4001000207dfae */ /* 0x000fe8000d101d64 */
[----:B------:R1:W-:Y:S01]  /*b270*/  @!P5 LDGSTS.E.BYPASS.LTC128B.128 [R7+0x2e400], desc[UR36][R2.64+0x180], !P1 ;  /* 0x2e4001800207dfae */ /* 0x0003e2000c901d64 */
[----:B------:R-:W-:-:S03]  /*b280*/  ISETP.NE.AND P5, PT, R5, RZ, PT ;  /* 0x000000ff0500720c */ /* 0x000fc60003fa5270 */
[----:B------:R-:W2:Y:S01]  /*b290*/  SHFL.IDX PT, R5, R4, 0x1, 0x181f ;  /* 0x00381f0004057f89 */ /* 0x000ea200000e0000 */
[----:B0-----:R-:W-:-:S04]  /*b2a0*/  @!P6 LEA R14, P0, R22, R14, 0x1 ;  /* 0x0000000e160ee211 */ /* 0x001fc800078008ff */
[----:B-1----:R-:W-:Y:S02]  /*b2b0*/  @!P6 MOV R2, R14 ;  /* 0x0000000e0002e202 */ /* 0x002fe40000000f00 */
[----:B------:R-:W0:Y:S03]  /*b2c0*/  SHFL.IDX PT, R14, R0, 0x2, 0x181f ;  /* 0x00581f00000e7f89 */ /* 0x000e2600000e0000 */
[----:B------:R-:W-:Y:S01]  /*b2d0*/  @!P5 LEA R7, R28, UR42, 0x1 ;  /* 0x0000002a1c07dc11 */ /* 0x000fe2000f8e08ff */
[----:B--2---:R-:W-:-:S04]  /*b2e0*/  @!P6 IMAD.X R5, RZ, RZ, R5, P0 ;  /* 0x000000ffff05e224 */ /* 0x004fc800000e0605 */
[----:B------:R-:W-:Y:S02]  /*b2f0*/  @!P6 IMAD.MOV.U32 R3, RZ, RZ, R5 ;  /* 0x000000ffff03e224 */ /* 0x000fe400078e0005 */
[----:B------:R-:W1:Y:S01]  /*b300*/  SHFL.IDX PT, R5, R4, 0x2, 0x181f ;  /* 0x00581f0004057f89 */ /* 0x000e6200000e0000 */
[----:B0-----:R-:W-:-:S03]  /*b310*/  @!P5 LEA R14, P0, R22, R14, 0x1 ;  /* 0x0000000e160ed211 */ /* 0x001fc600078008ff */
[----:B------:R-:W-:Y:S04]  /*b320*/  @!P6 LDGSTS.E.BYPASS.LTC128B.128 [R9+0x22c00], desc[UR36][R2.64], !P4 ;  /* 0x22c000000209efae */ /* 0x000fe8000e101d64 */
[----:B------:R-:W-:Y:S04]  /*b330*/  @!P6 LDGSTS.E.BYPASS.LTC128B.128 [R9+0x26c00], desc[UR36][R2.64+0x80], !P3 ;  /* 0x26c000800209efae */ /* 0x000fe8000d901d64 */
[----:B------:R-:W-:Y:S04]  /*b340*/  @!P6 LDGSTS.E.BYPASS.LTC128B.128 [R9+0x2ac00], desc[UR36][R2.64+0x100], !P2 ;  /* 0x2ac001000209efae */ /* 0x000fe8000d101d64 */
[----:B------:R0:W-:Y:S01]  /*b350*/  @!P6 LDGSTS.E.BYPASS.LTC128B.128 [R9+0x2ec00], desc[UR36][R2.64+0x180], !P1 ;  /* 0x2ec001800209efae */ /* 0x0001e2000c901d64 */
[----:B------:R-:W-:-:S04]  /*b360*/  LOP3.LUT P6, RZ, R16, 0x80, RZ, 0xc0, !PT ;  /* 0x0000008010ff7812 */ /* 0x000fc800078cc0ff */
[----:B------:R-:W-:Y:S01]  /*b370*/  P2R R6, PR, RZ, 0x40 ;  /* 0x00000040ff067803 */ /* 0x000fe20000000000 */
[----:B-1----:R-:W-:Y:S01]  /*b380*/  @!P5 IMAD.X R5, RZ, RZ, R5, P0 ;  /* 0x000000ffff05d224 */ /* 0x002fe200000e0605 */
[----:B------:R-:W-:Y:S01]  /*b390*/  LOP3.LUT P6, RZ, R16, 0x200, RZ, 0xc0, !PT ;  /* 0x0000020010ff7812 */ /* 0x000fe200078cc0ff */
[----:B0-----:R-:W-:Y:S02]  /*b3a0*/  @!P5 IMAD.MOV.U32 R2, RZ, RZ, R14 ;  /* 0x000000ffff02d224 */ /* 0x001fe400078e000e */
[----:B------:R-:W0:Y:S01]  /*b3b0*/  SHFL.IDX PT, R14, R0, 0x3, 0x181f ;  /* 0x00781f00000e7f89 */ /* 0x000e2200000e0000 */
[----:B------:R-:W-:-:S03]  /*b3c0*/  @!P5 IMAD.MOV.U32 R3, RZ, RZ, R5 ;  /* 0x000000ffff03d224 */ /* 0x000fc600078e0005 */
[----:B------:R-:W1:Y:S06]  /*b3d0*/  SHFL.IDX PT, R5, R4, 0x3, 0x181f ;  /* 0x00781f0004057f89 */ /* 0x000e6c00000e0000 */
[----:B------:R-:W-:Y:S01]  /*b3e0*/  @!P6 LEA R9, R28, UR42, 0x1 ;  /* 0x0000002a1c09ec11 */ /* 0x000fe2000f8e08ff */
[----:B------:R-:W-:Y:S04]  /*b3f0*/  @!P5 LDGSTS.E.BYPASS.LTC128B.128 [R7+0x23400], desc[UR36][R2.64], !P4 ;  /* 0x234000000207dfae */ /* 0x000fe8000e101d64 */
[----:B------:R-:W-:Y:S04]  /*b400*/  @!P5 LDGSTS.E.BYPASS.LTC128B.128 [R7+0x27400], desc[UR36][R2.64+0x80], !P3 ;  /* 0x274000800207dfae */ /* 0x000fe8000d901d64 */
[----:B------:R-:W-:Y:S04]  /*b410*/  @!P5 LDGSTS.E.BYPASS.LTC128B.128 [R7+0x2b400], desc[UR36][R2.64+0x100], !P2 ;  /* 0x2b4001000207dfae */ /* 0x000fe8000d101d64 */
[----:B------:R2:W-:Y:S01]  /*b420*/  @!P5 LDGSTS.E.BYPASS.LTC128B.128 [R7+0x2f400], desc[UR36][R2.64+0x180], !P1 ;  /* 0x2f4001800207dfae */ /* 0x0005e2000c901d64 */
[----:B------:R-:W-:-:S02]  /*b430*/  LOP3.LUT P5, RZ, R16, 0x40, RZ, 0xc0, !PT ;  /* 0x0000004010ff7812 */ /* 0x000fc400078ac0ff */
[----:B0-----:R-:W-:Y:S02]  /*b440*/  @!P6 LEA R14, P0, R22, R14, 0x1 ;  /* 0x0000000e160ee211 */ /* 0x001fe400078008ff */
[----:B------:R-:W-:Y:S02]  /*b450*/  P2R R8, PR, RZ, 0x20 ;  /* 0x00000020ff087803 */ /* 0x000fe40000000000 */
[----:B------:R-:W-:Y:S01]  /*b460*/  LOP3.LUT P5, RZ, R16, 0x100, RZ, 0xc0, !PT ;  /* 0x0000010010ff7812 */ /* 0x000fe200078ac0ff */
[----:B-1----:R-:W-:Y:S01]  /*b470*/  @!P6 IMAD.X R5, RZ, RZ, R5, P0 ;  /* 0x000000ffff05e224 */ /* 0x002fe200000e0605 */
[----:B--2---:R-:W-:-:S03]  /*b480*/  @!P6 MOV R2, R14 ;  /* 0x0000000e0002e202 */ /* 0x004fc60000000f00 */
[----:B------:R-:W-:Y:S01]  /*b490*/  @!P6 IMAD.MOV.U32 R3, RZ, RZ, R5 ;  /* 0x000000ffff03e224 */ /* 0x000fe200078e0005 */
[----:B------:R-:W0:Y:S04]  /*b4a0*/  SHFL.IDX PT, R14, R0, 0x4, 0x181f ;  /* 0x00981f00000e7f89 */ /* 0x000e2800000e0000 */
[----:B------:R-:W1:Y:S03]  /*b4b0*/  SHFL.IDX PT, R5, R4, 0x4, 0x181f ;  /* 0x00981f0004057f89 */ /* 0x000e6600000e0000 */
[----:B------:R-:W-:Y:S01]  /*b4c0*/  @!P5 LEA R7, R28, UR42, 0x1 ;  /* 0x0000002a1c07dc11 */ /* 0x000fe2000f8e08ff */
[----:B------:R-:W-:Y:S04]  /*b4d0*/  @!P6 LDGSTS.E.BYPASS.LTC128B.128 [R9+0x23c00], desc[UR36][R2.64], !P4 ;  /* 0x23c000000209efae */ /* 0x000fe8000e101d64 */
[----:B------:R-:W-:Y:S04]  /*b4e0*/  @!P6 LDGSTS.E.BYPASS.LTC128B.128 [R9+0x27c00], desc[UR36][R2.64+0x80], !P3 ;  /* 0x27c000800209efae */ /* 0x000fe8000d901d64 */
[----:B------:R-:W-:Y:S04]  /*b4f0*/  @!P6 LDGSTS.E.BYPASS.LTC128B.128 [R9+0x2bc00], desc[UR36][R2.64+0x100], !P2 ;  /* 0x2bc001000209efae */ /* 0x000fe8000d101d64 */
[----:B------:R2:W-:Y:S01]  /*b500*/  @!P6 LDGSTS.E.BYPASS.LTC128B.128 [R9+0x2fc00], desc[UR36][R2.64+0x180], !P1 ;  /* 0x2fc001800209efae */ /* 0x0005e2000c901d64 */
[----:B------:R-:W-:-:S02]  /*b510*/  ISETP.NE.AND P6, PT, R6, RZ, PT ;  /* 0x000000ff0600720c */ /* 0x000fc40003fc5270 */
[----:B0-----:R-:W-:-:S05]  /*b520*/  @!P5 LEA R14, P0, R22, R14, 0x1 ;  /* 0x0000000e160ed211 */ /* 0x001fca00078008ff */
[----:B-1----:R-:W-:Y:S02]  /*b530*/  @!P5 IMAD.X R5, RZ, RZ, R5, P0 ;  /* 0x000000ffff05d224 */ /* 0x002fe400000e0605 */
[----:B--2---:R-:W-:Y:S02]  /*b540*/  @!P5 IMAD.MOV.U32 R2, RZ, RZ, R14 ;  /* 0x000000ffff02d224 */ /* 0x004fe400078e000e */
[----:B------:R-:W0:Y:S01]  /*b550*/  SHFL.IDX PT, R14, R0, 0x5, 0x181f ;  /* 0x00b81f00000e7f89 */ /* 0x000e2200000e0000 */
[----:B------:R-:W-:Y:S01]  /*b560*/  @!P5 IMAD.MOV.U32 R3, RZ, RZ, R5 ;  /* 0x000000ffff03d224 */ /* 0x000fe200078e0005 */
[----:B------:R-:W-:Y:S02]  /*b570*/  @!P6 LEA R9, R28, UR42, 0x1 ;  /* 0x0000002a1c09ec11 */ /* 0x000fe4000f8e08ff */
[----:B------:R-:W1:Y:S04]  /*b580*/  SHFL.IDX PT, R5, R4, 0x5, 0x181f ;  /* 0x00b81f0004057f89 */ /* 0x000e6800000e0000 */
[----:B------:R-:W-:Y:S04]  /*b590*/  @!P5 LDGSTS.E.BYPASS.LTC128B.128 [R7+0x24400], desc[UR36][R2.64], !P4 ;  /* 0x244000000207dfae */ /* 0x000fe8000e101d64 */
[----:B------:R-:W-:Y:S04]  /*b5a0*/  @!P5 LDGSTS.E.BYPASS.LTC128B.128 [R7+0x28400], desc[UR36][R2.64+0x80], !P3 ;  /* 0x284000800207dfae */ /* 0x000fe8000d901d64 */
[----:B------:R-:W-:Y:S04]  /*b5b0*/  @!P5 LDGSTS.E.BYPASS.LTC128B.128 [R7+0x2c400], desc[UR36][R2.64+0x100], !P2 ;  /* 0x2c4001000207dfae */ /* 0x000fe8000d101d64 */
[----:B------:R2:W-:Y:S01]  /*b5c0*/  @!P5 LDGSTS.E.BYPASS.LTC128B.128 [R7+0x30400], desc[UR36][R2.64+0x180], !P1 ;  /* 0x304001800207dfae */ /* 0x0005e2000c901d64 */
[----:B------:R-:W-:-:S02]  /*b5d0*/  ISETP.NE.AND P5, PT, R8, RZ, PT ;  /* 0x000000ff0800720c */ /* 0x000fc40003fa5270 */
[----:B0-----:R-:W-:-:S05]  /*b5e0*/  @!P6 LEA R14, P0, R22, R14, 0x1 ;  /* 0x0000000e160ee211 */ /* 0x001fca00078008ff */
[----:B-1----:R-:W-:Y:S01]  /*b5f0*/  @!P6 IMAD.X R5, RZ, RZ, R5, P0 ;  /* 0x000000ffff05e224 */ /* 0x002fe200000e0605 */
[----:B--2---:R-:W-:-:S03]  /*b600*/  @!P6 MOV R2, R14 ;  /* 0x0000000e0002e202 */ /* 0x004fc60000000f00 */
[----:B------:R-:W-:Y:S01]  /*b610*/  @!P6 IMAD.MOV.U32 R3, RZ, RZ, R5 ;  /* 0x000000ffff03e224 */ /* 0x000fe200078e0005 */
[----:B------:R-:W0:Y:S01]  /*b620*/  SHFL.IDX PT, R14, R0, 0x6, 0x181f ;  /* 0x00d81f00000e7f89 */ /* 0x000e2200000e0000 */
[----:B------:R-:W-:-:S03]  /*b630*/  @!P5 LEA R7, R28, UR42, 0x1 ;  /* 0x0000002a1c07dc11 */ /* 0x000fc6000f8e08ff */
[----:B------:R-:W1:Y:S04]  /*b640*/  SHFL.IDX PT, R5, R4, 0x6, 0x181f ;  /* 0x00d81f0004057f89 */ /* 0x000e6800000e0000 */
[----:B------:R-:W-:Y:S04]  /*b650*/  @!P6 LDGSTS.E.BYPASS.LTC128B.128 [R9+0x24c00], desc[UR36][R2.64], !P4 ;  /* 0x24c000000209efae */ /* 0x000fe8000e101d64 */
[----:B------:R-:W-:Y:S04]  /*b660*/  @!P6 LDGSTS.E.BYPASS.LTC128B.128 [R9+0x28c00], desc[UR36][R2.64+0x80], !P3 ;  /* 0x28c000800209efae */ /* 0x000fe8000d901d64 */
[----:B------:R-:W-:Y:S04]  /*b670*/  @!P6 LDGSTS.E.BYPASS.LTC128B.128 [R9+0x2cc00], desc[UR36][R2.64+0x100], !P2 ;  /* 0x2cc001000209efae */ /* 0x000fe8000d101d64 */
[----:B------:R2:W-:Y:S01]  /*b680*/  @!P6 LDGSTS.E.BYPASS.LTC128B.128 [R9+0x30c00], desc[UR36][R2.64+0x180], !P1 ;  /* 0x30c001800209efae */ /* 0x0005e2000c901d64 */
[----:B0-----:R-:W-:-:S05]  /*b690*/  @!P5 LEA R14, P0, R22, R14, 0x1 ;  /* 0x0000000e160ed211 */ /* 0x001fca00078008ff */
[----:B-1----:R-:W-:Y:S02]  /*b6a0*/  @!P5 IMAD.X R5, RZ, RZ, R5, P0 ;  /* 0x000000ffff05d224 */ /* 0x002fe400000e0605 */
[----:B--2---:R-:W-:Y:S02]  /*b6b0*/  @!P5 IMAD.MOV.U32 R2, RZ, RZ, R14 ;  /* 0x000000ffff02d224 */ /* 0x004fe400078e000e */
[----:B------:R-:W-:Y:S01]  /*b6c0*/  @!P5 IMAD.MOV.U32 R3, RZ, RZ, R5 ;  /* 0x000000ffff03d224 */ /* 0x000fe200078e0005 */
[----:B------:R0:W1:Y:S04]  /*b6d0*/  SHFL.IDX PT, R14, R0, 0x7, 0x181f ;  /* 0x00f81f00000e7f89 */ /* 0x00006800000e0000 */
[----:B------:R0:W-:Y:S04]  /*b6e0*/  @!P5 LDGSTS.E.BYPASS.LTC128B.128 [R7+0x25400], desc[UR36][R2.64], !P4 ;  /* 0x254000000207dfae */ /* 0x0001e8000e101d64 */
[----:B------:R0:W-:Y:S04]  /*b6f0*/  @!P5 LDGSTS.E.BYPASS.LTC128B.128 [R7+0x29400], desc[UR36][R2.64+0x80], !P3 ;  /* 0x294000800207dfae */ /* 0x0001e8000d901d64 */
[----:B------:R0:W-:Y:S04]  /*b700*/  @!P5 LDGSTS.E.BYPASS.LTC128B.128 [R7+0x2d400], desc[UR36][R2.64+0x100], !P2 ;  /* 0x2d4001000207dfae */ /* 0x0001e8000d101d64 */
[----:B------:R0:W-:Y:S04]  /*b710*/  @!P5 LDGSTS.E.BYPASS.LTC128B.128 [R7+0x31400], desc[UR36][R2.64+0x180], !P1 ;  /* 0x314001800207dfae */ /* 0x0001e8000c901d64 */
[----:B------:R0:W2:Y:S02]  /*b720*/  SHFL.IDX PT, R5, R4, 0x7, 0x181f ;  /* 0x00f81f0004057f89 */ /* 0x0000a400000e0000 */
.L_x_9348:
[----:B------:R-:W-:Y:S01]  /*b730*/  LOP3.LUT P0, RZ, R16, 0x2000, RZ, 0xc0, !PT ;  /* 0x0000200010ff7812 */ /* 0x000fe2000780c0ff */
[----:B------:R-:W-:-:S12]  /*b740*/  BSSY B0, `(.L_x_9261) ;  /* 0x000000c000007945 */ /* 0x000fd80003800000 */
[----:B------:R-:W-:Y:S05]  /*b750*/  @P0 BRA `(.L_x_9262) ;  /* 0x0000000000280947 */ /* 0x000fea0003800000 */
[----:B01----:R-:W-:-:S05]  /*b760*/  LEA R2, P0, R22, R14, 0x1 ;  /* 0x0000000e16027211 */ /* 0x003fca00078008ff */
[----:B--2---:R-:W-:Y:S01]  /*b770*/  IMAD.X R3, RZ, RZ, R5, P0 ;  /* 0x000000ffff037224 */ /* 0x004fe200000e0605 */
[----:B------:R-:W-:-:S05]  /*b780*/  LEA R5, R28, UR42, 0x1 ;  /* 0x0000002a1c057c11 */ /* 0x000fca000f8e08ff */
[----:B------:R-:W-:Y:S01]  /*b790*/  @!PT LDS RZ, [RZ] ;  /* 0x00000000fffff984 */ /* 0x000fe20000000800 */
[----:B------:R-:W-:Y:S01]  /*b7a0*/  @!PT LDS RZ, [RZ] ;  /* 0x00000000fffff984 */ /* 0x000fe20000000800 */
[----:B------:R-:W-:Y:S01]  /*b7b0*/  @!PT LDS RZ, [RZ] ;  /* 0x00000000fffff984 */ /* 0x000fe20000000800 */
[----:B------:R3:W-:Y:S04]  /*b7c0*/  LDGSTS.E.BYPASS.LTC128B.128 [R5+0x25c00], desc[UR36][R2.64], !P4 ;  /* 0x25c0000002057fae */ /* 0x0007e8000e101d64 */
[----:B------:R3:W-:Y:S04]  /*b7d0*/  LDGSTS.E.BYPASS.LTC128B.128 [R5+0x29c00], desc[UR36][R2.64+0x80], !P3 ;  /* 0x29c0008002057fae */ /* 0x0007e8000d901d64 */
[----:B------:R3:W-:Y:S04]  /*b7e0*/  LDGSTS.E.BYPASS.LTC128B.128 [R5+0x2dc00], desc[UR36][R2.64+0x100], !P2 ;  /* 0x2dc0010002057fae */ /* 0x0007e8000d101d64 */
[----:B------:R3:W-:Y:S02]  /*b7f0*/  LDGSTS.E.BYPASS.LTC128B.128 [R5+0x31c00], desc[UR36][R2.64+0x180], !P1 ;  /* 0x31c0018002057fae */ /* 0x0007e4000c901d64 */
.L_x_9262:
[----:B------:R-:W-:Y:S05]  /*b800*/  BSYNC B0 ;  /* 0x0000000000007941 */ /* 0x000fea0003800000 */
.L_x_9261:
        /* <DEDUP_REMOVED lines=9> */
.L_x_9349:
[----:B------:R-:W-:-:S13]  /*b8a0*/  LOP3.LUT P0, RZ, R16, 0x20, RZ, 0xc0, !PT ;  /* 0x0000002010ff7812 */ /* 0x000fda000780c0ff */
[----:B------:R-:W-:Y:S05]  /*b8b0*/  @!P0 BRA `(.L_x_9264) ;  /* 0x0000000000048947 */ /* 0x000fea0003800000 */
[----:B------:R-:W-:Y:S01]  /*b8c0*/  BPT.TRAP 0x1 ;  /* 0x000000040000795c */ /* 0x000fe20000300000 */
.L_x_9264:
[----:B------:R-:W4:Y:S02]  /*b8d0*/  SYNCS.PHASECHK.TRANS64.TRYWAIT P0, [UR42+0x32460], R0 ;  /* 0x03246000ff0075a7 */ /* 0x000f24000800016a */
[----:B----4-:R-:W-:Y:S05]  /*b8e0*/  @!P0 BRA `(.L_x_9265) ;  /* 0x0000003800a88947 */ /* 0x010fea0003800000 */
.L_x_9350:
[----:B------:R-:W-:Y:S01]  /*b8f0*/  ULDC.64 UR4, c[0x0][0x328] ;  /* 0x0000ca0000047ab9 */ /* 0x000fe20000000a00 */
[----:B------:R-:W-:Y:S01]  /*b900*/  ULDC.64 UR6, c[0x0][0x338] ;  /* 0x0000ce0000067ab9 */ /* 0x000fe20000000a00 */
[----:B0-----:R-:W-:Y:S01]  /*b910*/  IMAD R0, R25, UR4, RZ ;  /* 0x0000000419007c24 */ /* 0x001fe2000f8e02ff */
[C---:B------:R-:W-:Y:S01]  /*b920*/  LOP3.LUT P3, RZ, R16.reuse, 0x10, RZ, 0xc0, !PT ;  /* 0x0000001010ff7812 */ /* 0x040fe2000786c0ff */
[----:B---3--:R-:W-:Y:S01]  /*b930*/  IMAD.WIDE.U32 R2, R23, UR4, RZ ;  /* 0x0000000417027c25 */ /* 0x008fe2000f8e00ff */
[----:B------:R-:W-:Y:S02]  /*b940*/  R2UR UR4, R29 ;  /* 0x000000001d0472ca */ /* 0x000fe400000e0000 */
[C---:B------:R-:W-:Y:S01]  /*b950*/  LOP3.LUT P2, RZ, R16.reuse, 0x8, RZ, 0xc0, !PT ;  /* 0x0000000810ff7812 */ /* 0x040fe2000784c0ff */
[----:B------:R-:W-:Y:S01]  /*b960*/  IMAD R23, R23, UR5, R0 ;  /* 0x0000000517177c24 */ /* 0x000fe2000f8e0200 */
[C---:B------:R-:W-:Y:S01]  /*b970*/  LOP3.LUT P1, RZ, R16.reuse, 0x4, RZ, 0xc0, !PT ;  /* 0x0000000410ff7812 */ /* 0x040fe2000782c0ff */
[----:B--2---:R-:W-:Y:S01]  /*b980*/  IMAD R5, R19, UR6, RZ ;  /* 0x0000000613057c24 */ /* 0x004fe2000f8e02ff */
[----:B------:R-:W-:Y:S01]  /*b990*/  SEL R0, RZ, 0x4, P2 ;  /* 0x00000004ff007807 */ /* 0x000fe20001000000 */
[----:B------:R-:W-:Y:S01]  /*b9a0*/  IMAD.IADD R3, R3, 0x1, R23 ;  /* 0x0000000103037824 */ /* 0x000fe200078e0217 */
[----:B------:R-:W-:Y:S01]  /*b9b0*/  LOP3.LUT P4, RZ, R16, 0x1, RZ, 0xc0, !PT ;  /* 0x0000000110ff7812 */ /* 0x000fe2000788c0ff */
[----:B------:R-:W-:-:S02]  /*b9c0*/  IMAD R5, R18, UR7, R5 ;  /* 0x0000000712057c24 */ /* 0x000fc4000f8e0205 */
[----:B------:R-:W-:Y:S01]  /*b9d0*/  IMAD.WIDE.U32 R2, R18, UR6, R2 ;  /* 0x0000000612027c25 */ /* 0x000fe2000f8e0002 */
[----:B------:R-:W-:Y:S02]  /*b9e0*/  ULDC.64 UR6, c[0x0][0x330] ;  /* 0x0000cc0000067ab9 */ /* 0x000fe40000000a00 */
[----:B------:R-:W-:Y:S01]  /*b9f0*/  UIMAD UR4, UR4, UR6, URZ ;  /* 0x00000006040472a4 */ /* 0x000fe2000f8e023f */
[----:B------:R-:W-:Y:S02]  /*ba00*/  IMAD.IADD R3, R3, 0x1, R5 ;  /* 0x0000000103037824 */ /* 0x000fe400078e0205 */
[----:B------:R-:W-:Y:S01]  /*ba10*/  IMAD.U32 R5, RZ, RZ, UR6 ;  /* 0x00000006ff057e24 */ /* 0x000fe2000f8e00ff */
[----:B------:R-:W-:-:S03]  /*ba20*/  UIMAD UR4, UR39, UR7, UR4 ;  /* 0x00000007270472a4 */ /* 0x000fc6000f8e0204 */
[----:B------:R-:W-:Y:S01]  /*ba30*/  IMAD.WIDE.U32 R2, R5, UR39, R2 ;  /* 0x0000002705027c25 */ /* 0x000fe2000f8e0002 */
[----:B------:R-:W-:Y:S01]  /*ba40*/  ULDC.64 UR6, c[0x0][0x318] ;  /* 0x0000c60000067ab9 */ /* 0x000fe20000000a00 */
[----:B------:R-:W-:Y:S02]  /*ba50*/  SEL R5, RZ, 0x8, P1 ;  /* 0x00000008ff057807 */ /* 0x000fe40000800000 */
        /* <DEDUP_REMOVED lines=8> */
[----:B-1----:R-:W0:Y:S01]  /*bae0*/  SHFL.IDX PT, R14, R18, RZ, 0x181f ;  /* 0x00181fff120e7589 */ /* 0x002e2200000e0000 */
[----:B------:R-:W-:Y:S02]  /*baf0*/  SHF.L.U32 R0, R22, 0x1, RZ ;  /* 0x0000000116007819 */ /* 0x000fe400000006ff */
[----:B------:R-:W-:Y:S01]  /*bb00*/  LEA R10, R28, UR42, 0x1 ;  /* 0x0000002a1c0a7c11 */ /* 0x000fe2000f8e08ff */
[----:B------:R-:W1:Y:S01]  /*bb10*/  SHFL.IDX PT, R3, R19, RZ, 0x181f ;  /* 0x00181fff13037589 */ /* 0x000e6200000e0000 */
[C---:B------:R-:W-:Y:S02]  /*bb20*/  LOP3.LUT P2, RZ, R5.reuse, 0x2, RZ, 0xc0, !PT ;  /* 0x0000000205ff7812 */ /* 0x040fe4000784c0ff */
[----:B------:R-:W-:Y:S01]  /*bb30*/  LOP3.LUT P1, RZ, R5, 0x4, RZ, 0xc0, !PT ;  /* 0x0000000405ff7812 */ /* 0x000fe2000782c0ff */
[----:B------:R-:W-:Y:S01]  /*bb40*/  SHFL.IDX PT, R4, R19, 0x1, 0x181f ;  /* 0x00381f0013047f89 */ /* 0x000fe200000e0000 */
[----:B------:R-:W-:-:S03]  /*bb50*/  VIADD R31, R10, 0x400 ;  /* 0x000004000a1f7836 */ /* 0x000fc60000000000 */
[----:B------:R-:W-:Y:S01]  /*bb60*/  SHFL.IDX PT, R20, R19, 0x4, 0x181f ;  /* 0x00981f0013147f89 */ /* 0x000fe200000e0000 */
[----:B0-----:R-:W-:-:S03]  /*bb70*/  IADD3 R2, P0, R14, R0, RZ ;  /* 0x000000000e027210 */ /* 0x001fc60007f1e0ff */
[----:B------:R-:W0:Y:S02]  /*bb80*/  SHFL.IDX PT, R14, R18, 0x1, 0x181f ;  /* 0x00381f00120e7f89 */ /* 0x000e2400000e0000 */
[----:B-1----:R-:W-:Y:S01]  /*bb90*/  IMAD.X R3, RZ, RZ, R3, P0 ;  /* 0x000000ffff037224 */ /* 0x002fe200000e0603 */
[-C--:B0-----:R-:W-:Y:S02]  /*bba0*/  IADD3 R6, P0, R14, R0.reuse, RZ ;  /* 0x000000000e067210 */ /* 0x081fe40007f1e0ff */
[----:B------:R-:W0:Y:S03]  /*bbb0*/  SHFL.IDX PT, R14, R18, 0x2, 0x181f ;  /* 0x00581f00120e7f89 */ /* 0x000e2600000e0000 */
[----:B------:R-:W-:Y:S02]  /*bbc0*/  IMAD.X R7, RZ, RZ, R4, P0 ;  /* 0x000000ffff077224 */ /* 0x000fe400000e0604 */
[----:B------:R-:W1:Y:S01]  /*bbd0*/  SHFL.IDX PT, R4, R19, 0x2, 0x181f ;  /* 0x00581f0013047f89 */ /* 0x000e6200000e0000 */
[----:B0-----:R-:W-:-:S03]  /*bbe0*/  IADD3 R8, P0, R14, R0, RZ ;  /* 0x000000000e087210 */ /* 0x001fc60007f1e0ff */
[----:B------:R-:W0:Y:S02]  /*bbf0*/  SHFL.IDX PT, R14, R18, 0x3, 0x181f ;  /* 0x00781f00120e7f89 */ /* 0x000e2400000e0000 */
[----:B-1----:R-:W-:Y:S01]  /*bc00*/  IMAD.X R9, RZ, RZ, R4, P0 ;  /* 0x000000ffff097224 */ /* 0x002fe200000e0604 */
[----:B------:R-:W-:-:S13]  /*bc10*/  ISETP.LT.OR P0, PT, R17, 0x1, P4 ;  /* 0x000000011100780c */ /* 0x000fda0002701670 */
[----:B------:R-:W-:Y:S01]  /*bc20*/  LDGSTS.E.BYPASS.LTC128B.128 [R10+0x400], desc[UR36][R2.64], !P0 ;  /* 0x00400000020a7fae */ /* 0x000fe2000c101d64 */
[----:B------:R-:W-:-:S13]  /*bc30*/  ISETP.LT.OR P0, PT, R17, 0x1, !P2 ;  /* 0x000000011100780c */ /* 0x000fda0005701670 */
[----:B------:R-:W-:Y:S01]  /*bc40*/  LDGSTS.E.BYPASS.LTC128B.128 [R10+0x3400], desc[UR36][R2.64+0x80], !P0 ;  /* 0x03400080020a7fae */ /* 0x000fe2000c101d64 */
[----:B------:R-:W-:-:S13]  /*bc50*/  ISETP.LT.OR P0, PT, R17, 0x1, !P1 ;  /* 0x000000011100780c */ /* 0x000fda0004f01670 */
[----:B------:R-:W-:Y:S01]  /*bc60*/  LDGSTS.E.BYPASS.LTC128B.128 [R10+0x6400], desc[UR36][R2.64+0x100], !P0 ;  /* 0x06400100020a7fae */ /* 0x000fe2000c101d64 */
[----:B------:R-:W-:-:S03]  /*bc70*/  LOP3.LUT P0, RZ, R5, 0x8, RZ, 0xc0, !PT ;  /* 0x0000000805ff7812 */ /* 0x000fc6000780c0ff */
[----:B------:R-:W1:Y:S01]  /*bc80*/  SHFL.IDX PT, R5, R19, 0x3, 0x181f ;  /* 0x00781f0013057f89 */ /* 0x000e6200000e0000 */
[----:B------:R-:W-:-:S03]  /*bc90*/  ISETP.LT.OR P3, PT, R17, 0x1, !P0 ;  /* 0x000000011100780c */ /* 0x000fc60004761670 */
[----:B------:R-:W-:Y:S10]  /*bca0*/  SHFL.IDX PT, R19, R19, 0x5, 0x181f ;  /* 0x00b81f0013137f89 */ /* 0x000ff400000e0000 */
[----:B------:R2:W-:Y:S01]  /*bcb0*/  LDGSTS.E.BYPASS.LTC128B.128 [R10+0x9400], desc[UR36][R2.64+0x180], !P3 ;  /* 0x09400180020a7fae */ /* 0x0005e2000d901d64 */
[----:B0-----:R-:W-:-:S03]  /*bcc0*/  IADD3 R4, P3, R14, R0, RZ ;  /* 0x000000000e047210 */ /* 0x001fc60007f7e0ff */
[----:B------:R-:W2:Y:S02]  /*bcd0*/  SHFL.IDX PT, R14, R18, 0x4, 0x181f ;  /* 0x00981f00120e7f89 */ /* 0x000ea400000e0000 */
[----:B-1----:R-:W-:Y:S01]  /*bce0*/  IMAD.X R5, RZ, RZ, R5, P3 ;  /* 0x000000ffff057224 */ /* 0x002fe200018e0605 */
[----:B------:R-:W-:-:S13]  /*bcf0*/  ISETP.LT.OR P3, PT, R17, 0x11, P4 ;  /* 0x000000111100780c */ /* 0x000fda0002761670 */
[----:B------:R-:W-:Y:S01]  /*bd00*/  LDGSTS.E.BYPASS.LTC128B.128 [R10+0xc00], desc[UR36][R6.64], !P3 ;  /* 0x00c00000060a7fae */ /* 0x000fe2000d901d64 */
[----:B------:R-:W-:-:S13]  /*bd10*/  ISETP.LT.OR P3, PT, R17, 0x11, !P2 ;  /* 0x000000111100780c */ /* 0x000fda0005761670 */
[----:B------:R-:W-:Y:S01]  /*bd20*/  LDGSTS.E.BYPASS.LTC128B.128 [R10+0x3c00], desc[UR36][R6.64+0x80], !P3 ;  /* 0x03c00080060a7fae */ /* 0x000fe2000d901d64 */
[----:B------:R-:W-:-:S13]  /*bd30*/  ISETP.LT.OR P3, PT, R17, 0x11, !P1 ;  /* 0x000000111100780c */ /* 0x000fda0004f61670 */
[----:B------:R-:W-:Y:S01]  /*bd40*/  LDGSTS.E.BYPASS.LTC128B.128 [R10+0x6c00], desc[UR36][R6.64+0x100], !P3 ;  /* 0x06c00100060a7fae */ /* 0x000fe2000d901d64 */
[----:B------:R-:W-:-:S13]  /*bd50*/  ISETP.LT.OR P3, PT, R17, 0x11, !P0 ;  /* 0x000000111100780c */ /* 0x000fda0004761670 */
[----:B------:R0:W-:Y:S01]  /*bd60*/  LDGSTS.E.BYPASS.LTC128B.128 [R10+0x9c00], desc[UR36][R6.64+0x180], !P3 ;  /* 0x09c00180060a7fae */ /* 0x0001e2000d901d64 */
[----:B--2---:R-:W-:-:S03]  /*bd70*/  IADD3 R2, P3, R14, R0, RZ ;  /* 0x000000000e027210 */ /* 0x004fc60007f7e0ff */
[----:B------:R1:W2:Y:S02]  /*bd80*/  SHFL.IDX PT, R14, R18, 0x5, 0x181f ;  /* 0x00b81f00120e7f89 */ /* 0x0002a400000e0000 */
[----:B------:R-:W-:Y:S01]  /*bd90*/  IMAD.X R3, RZ, RZ, R20, P3 ;  /* 0x000000ffff037224 */ /* 0x000fe200018e0614 */
[----:B------:R-:W-:Y:S02]  /*bda0*/  ISETP.LT.OR P3, PT, R17, 0x21, P4 ;  /* 0x000000211100780c */ /* 0x000fe40002761670 */
[----:B0-----:R-:W-:-:S11]  /*bdb0*/  MOV R6, RZ ;  /* 0x000000ff00067202 */ /* 0x001fd60000000f00 */
        /* <DEDUP_REMOVED lines=22> */
[----:B--2---:R1:W-:Y:S02]  /*bf20*/  LDGSTS.E.BYPASS.LTC128B.128 [R10+0xb400], desc[UR36][R2.64+0x180], !P3 ;  /* 0x0b400180020a7fae */ /* 0x0043e4000d901d64 */
.L_x_9364:
[----:B01----:R-:W-:Y:S02]  /*bf30*/  IADD3 R2, P3, R14, R0, RZ ;  /* 0x000000000e027210 */ /* 0x003fe40007f7e0ff */
[C---:B------:R-:W-:Y:S02]  /*bf40*/  ISETP.LT.OR P2, PT, R17.reuse, 0x51, !P2 ;  /* 0x000000511100780c */ /* 0x040fe40005741670 */
[C---:B------:R-:W-:Y:S01]  /*bf50*/  ISETP.LT.OR P1, PT, R17.reuse, 0x51, !P1 ;  /* 0x000000511100780c */ /* 0x040fe20004f21670 */
[----:B------:R-:W-:Y:S01]  /*bf60*/  IMAD.X R3, RZ, RZ, R19, P3 ;  /* 0x000000ffff037224 */ /* 0x000fe200018e0613 */
[C---:B------:R-:W-:Y:S02]  /*bf70*/  ISETP.LT.OR P3, PT, R17.reuse, 0x51, P4 ;  /* 0x000000511100780c */ /* 0x040fe40002761670 */
[----:B------:R-:W-:-:S11]  /*bf80*/  ISETP.LT.OR P0, PT, R17, 0x51, !P0 ;  /* 0x000000511100780c */ /* 0x000fd60004701670 */
        /* <DEDUP_REMOVED lines=14> */
.L_x_9267:
        /* <DEDUP_REMOVED lines=8> */
[----:B------:R-:W0:Y:S01]  /*c0f0*/  S2R R2, SR_TID.X ;  /* 0x0000000000027919 */ /* 0x000e220000002100 */
[----:B------:R-:W-:Y:S01]  /*c100*/  UIADD3 UR4, UR44, 0x1, URZ ;  /* 0x000000012c047890 */ /* 0x000fe2000fffe03f */
[----:B------:R-:W-:Y:S01]  /*c110*/  LOP3.LUT R3, RZ, UR40, RZ, 0x33, !PT ;  /* 0x00000028ff037c12 */ /* 0x000fe2000f8e33ff */
[----:B------:R-:W-:Y:S02]  /*c120*/  IMAD.MOV.U32 R26, RZ, RZ, 0x1 ;  /* 0x00000001ff1a7424 */ /* 0x000fe400078e00ff */
[----:B------:R-:W-:Y:S01]  /*c130*/  UIMAD UR4, UR4, UR38, URZ ;  /* 0x00000026040472a4 */ /* 0x000fe2000f8e023f */
[----:B------:R-:W-:Y:S02]  /*c140*/  IMAD.MOV.U32 R17, RZ, RZ, 0x1 ;  /* 0x00000001ff117424 */ /* 0x000fe400078e00ff */
[----:B0-----:R-:W-:-:S05]  /*c150*/  IMAD.SHL.U32 R2, R2, 0x10, RZ ;  /* 0x0000001002027824 */ /* 0x001fca00078e00ff */
[----:B------:R-:W-:-:S04]  /*c160*/  LOP3.LUT R2, R2, 0x70, RZ, 0xc0, !PT ;  /* 0x0000007002027812 */ /* 0x000fc800078ec0ff */
[----:B------:R-:W-:Y:S02]  /*c170*/  IADD3 R24, R2, R24, R37 ;  /* 0x0000001802187210 */ /* 0x000fe40007ffe025 */
[----:B------:R-:W-:Y:S02]  /*c180*/  LOP3.LUT R2, RZ, UR4, RZ, 0x33, !PT ;  /* 0x00000004ff027c12 */ /* 0x000fe4000f8e33ff */
[----:B------:R-:W-:Y:S02]  /*c190*/  IADD3 R5, R24, -0x120, RZ ;  /* 0xfffffee018057810 */ /* 0x000fe40007ffe0ff */
[----:B------:R-:W-:-:S04]  /*c1a0*/  VIMNMX R2, R2, R3, !PT ;  /* 0x0000000302027248 */ /* 0x000fc80007fe0100 */
[C---:B------:R-:W-:Y:S01]  /*c1b0*/  IADD3 R27, -R2.reuse, -0x2, RZ ;  /* 0xfffffffe021b7810 */ /* 0x040fe20007ffe1ff */
[----:B------:R-:W-:-:S07]  /*c1c0*/  IMAD R18, R2, -0x60, R5 ;  /* 0xffffffa002127824 */ /* 0x000fce00078e0205 */
.L_x_9283:
        /* <DEDUP_REMOVED lines=22> */
.L_x_9270:
[----:B------:R-:W-:Y:S05]  /*c330*/  BSYNC B1 ;  /* 0x0000000000017941 */ /* 0x000fea0003800000 */
.L_x_9269:
[----:B------:R-:W-:-:S13]  /*c340*/  LOP3.LUT P0, RZ, R16, 0x20, RZ, 0xc0, !PT ;  /* 0x0000002010ff7812 */ /* 0x000fda000780c0ff */
[----:B------:R-:W-:Y:S05]  /*c350*/  @!P0 BRA `(.L_x_9271) ;  /* 0x0000000000048947 */ /* 0x000fea0003800000 */
[----:B------:R-:W-:Y:S01]  /*c360*/  BPT.TRAP 0x1 ;  /* 0x000000040000795c */ /* 0x000fe20000300000 */
.L_x_9271:
[----:B------:R-:W-:Y:S01]  /*c370*/  LEA R19, R17, UR42, 0x3 ;  /* 0x0000002a11137c11 */ /* 0x000fe2000f8e18ff */
[----:B------:R-:W-:Y:S01]  /*c380*/  BSSY B1, `(.L_x_9272) ;  /* 0x0000004000017945 */ /* 0x000fe20003800000 */
[----:B------:R-:W-:-:S04]  /*c390*/  SHF.L.U32 R23, R26, 0x1f, RZ ;  /* 0x0000001f1a177819 */ /* 0x000fc800000006ff */
[----:B------:R-:W1:Y:S02]  /*c3a0*/  SYNCS.PHASECHK.TRANS64.TRYWAIT P0, [R19+URZ+0x32440], R23 ;  /* 0x03244017130075a7 */ /* 0x000e64000800017f */
[----:B-1----:R-:W-:Y:S05]  /*c3b0*/  @!P0 BRA `(.L_x_9273) ;  /* 0x0000003800788947 */ /* 0x002fea0003800000 */
.L_x_9365:
[----:B------:R-:W-:Y:S05]  /*c3c0*/  BSYNC B1 ;  /* 0x0000000000017941 */ /* 0x000fea0003800000 */
.L_x_9272:
[----:B------:R-:W-:Y:S01]  /*c3d0*/  ULDC UR4, c[0x0][0x430] ;  /* 0x00010c0000047ab9 */ /* 0x000fe20000000800 */
[----:B-----5:R-:W-:Y:S01]  /*c3e0*/  SHF.R.S32.HI R20, RZ, 0x1f, R4 ;  /* 0x0000001fff147819 */ /* 0x020fe20000011404 */
[----:B------:R-:W-:Y:S01]  /*c3f0*/  UIADD3 UR4, -UR4, URZ, URZ ;  /* 0x0000003f04047290 */ /* 0x000fe2000fffe13f */
[----:B------:R-:W-:Y:S01]  /*c400*/  LOP3.LUT P1, RZ, R16, 0x2, RZ, 0xc0, !PT ;  /* 0x0000000210ff7812 */ /* 0x000fe2000782c0ff */
[----:B------:R-:W-:Y:S01]  /*c410*/  ULDC.64 UR6, c[0x0][0x310] ;  /* 0x0000c40000067ab9 */ /* 0x000fe20000000a00 */
[----:B------:R-:W-:-:S03]  /*c420*/  IMAD R22, R17, 0x1800, R28 ;  /* 0x0000180011167824 */ /* 0x000fc600078e021c */
[----:B0-----:R-:W-:Y:S01]  /*c430*/  IMAD R5, R7, UR4, R18 ;  /* 0x0000000407057c24 */ /* 0x001fe2000f8e0212 */
[----:B------:R-:W-:-:S03]  /*c440*/  ULDC.64 UR4, c[0x0][0x300] ;  /* 0x0000c00000047ab9 */ /* 0x000fc60000000a00 */
[----:B------:R-:W-:Y:S01]  /*c450*/  IMAD.WIDE.U32 R2, R5, UR4, RZ ;  /* 0x0000000405027c25 */ /* 0x000fe2000f8e00ff */
[----:B------:R-:W-:-:S05]  /*c460*/  SHF.R.S32.HI R25, RZ, 0x1f, R5 ;  /* 0x0000001fff197819 */ /* 0x000fca0000011405 */
[----:B------:R-:W-:Y:S01]  /*c470*/  IMAD R6, R25, UR4, RZ ;  /* 0x0000000419067c24 */ /* 0x000fe2000f8e02ff */
[----:B------:R-:W-:-:S03]  /*c480*/  R2UR UR4, R29 ;  /* 0x000000001d0472ca */ /* 0x000fc600000e0000 */
[----:B------:R-:W-:-:S04]  /*c490*/  IMAD R7, R5, UR5, R6 ;  /* 0x0000000505077c24 */ /* 0x000fc8000f8e0206 */
[----:B------:R-:W-:Y:S02]  /*c4a0*/  IMAD.IADD R3, R3, 0x1, R7 ;  /* 0x0000000103037824 */ /* 0x000fe400078e0207 */
[----:B------:R-:W-:Y:S02]  /*c4b0*/  IMAD R7, R20, UR6, RZ ;  /* 0x0000000614077c24 */ /* 0x000fe4000f8e02ff */
[----:B------:R-:W-:-:S04]  /*c4c0*/  IMAD.WIDE.U32 R2, R4, UR6, R2 ;  /* 0x0000000604027c25 */ /* 0x000fc8000f8e0002 */
[----:B------:R-:W-:Y:S01]  /*c4d0*/  IMAD R7, R4, UR7, R7 ;  /* 0x0000000704077c24 */ /* 0x000fe2000f8e0207 */
        /* <DEDUP_REMOVED lines=23> */
[----:B------:R-:W0:Y:S01]  /*c650*/  SHFL.IDX PT, R14, R21, 0x2, 0x181f ;  /* 0x00581f00150e7f89 */ /* 0x000e2200000e0000 */
[----:B------:R-:W-:-:S05]  /*c660*/  IADD3.X R11, RZ, R6, RZ, P0, !PT ;  /* 0x00000006ff0b7210 */ /* 0x000fca00007fe4ff */
[----:B------:R2:W-:Y:S01]  /*c670*/  LDGSTS.E.BYPASS.LTC128B.128 [R22+0x1cc00], desc[UR36][R10.64], !P1 ;  /* 0x1cc000000a167fae */ /* 0x0005e2000c901d64 */
[----:B0-----:R-:W-:-:S03]  /*c680*/  IADD3 R8, P0, R14, R0, RZ ;  /* 0x000000000e087210 */ /* 0x001fc60007f1e0ff */
[----:B------:R-:W0:Y:S02]  /*c690*/  SHFL.IDX PT, R14, R21, 0x3, 0x181f ;  /* 0x00781f00150e7f89 */ /* 0x000e2400000e0000 */
[----:B------:R-:W-:Y:S02]  /*c6a0*/  IMAD.X R9, RZ, RZ, R3, P0 ;  /* 0x000000ffff097224 */ /* 0x000fe400000e0603 */
[----:B------:R-:W3:Y:S04]  /*c6b0*/  SHFL.IDX PT, R3, R24, 0x3, 0x181f ;  /* 0x00781f0018037f89 */ /* 0x000ee800000e0000 */
[----:B------:R2:W-:Y:S01]  /*c6c0*/  LDGSTS.E.BYPASS.LTC128B.128 [R22+0x1d400], desc[UR36][R8.64], !P1 ;  /* 0x1d40000008167fae */ /* 0x0005e2000c901d64 */
[----:B0-----:R-:W-:-:S03]  /*c6d0*/  IADD3 R6, P0, R14, R0, RZ ;  /* 0x000000000e067210 */ /* 0x001fc60007f1e0ff */
[----:B------:R-:W0:Y:S02]  /*c6e0*/  SHFL.IDX PT, R14, R21, 0x4, 0x181f ;  /* 0x00981f00150e7f89 */ /* 0x000e2400000e0000 */
[----:B---3--:R-:W-:Y:S02]  /*c6f0*/  IMAD.X R7, RZ, RZ, R3, P0 ;  /* 0x000000ffff077224 */ /* 0x008fe400000e0603 */
[----:B------:R-:W3:Y:S04]  /*c700*/  SHFL.IDX PT, R3, R24, 0x4, 0x181f ;  /* 0x00981f0018037f89 */ /* 0x000ee800000e0000 */
[----:B------:R2:W-:Y:S01]  /*c710*/  LDGSTS.E.BYPASS.LTC128B.128 [R22+0x1dc00], desc[UR36][R6.64], !P1 ;  /* 0x1dc0000006167fae */ /* 0x0005e2000c901d64 */
[----:B0-----:R-:W-:-:S03]  /*c720*/  IADD3 R2, P0, R14, R0, RZ ;  /* 0x000000000e027210 */ /* 0x001fc60007f1e0ff */
[----:B------:R2:W0:Y:S02]  /*c730*/  SHFL.IDX PT, R14, R21, 0x5, 0x181f ;  /* 0x00b81f00150e7f89 */ /* 0x00042400000e0000 */
[----:B---3--:R-:W-:-:S05]  /*c740*/  IMAD.X R3, RZ, RZ, R3, P0 ;  /* 0x000000ffff037224 */ /* 0x008fca00000e0603 */
[----:B------:R2:W-:Y:S03]  /*c750*/  LDGSTS.E.BYPASS.LTC128B.128 [R22+0x1e400], desc[UR36][R2.64], !P1 ;  /* 0x1e40000002167fae */ /* 0x0005e6000c901d64 */
.L_x_9379:
[----:B0-2---:R-:W-:-:S05]  /*c760*/  IADD3 R2, P0, R14, R0, RZ ;  /* 0x000000000e027210 */ /* 0x005fca0007f1e0ff */
[----:B------:R-:W-:Y:S01]  /*c770*/  IMAD.X R3, RZ, RZ, R34, P0 ;  /* 0x000000ffff037224 */ /* 0x000fe200000e0622 */
[----:B------:R-:W-:-:S04]  /*c780*/  PLOP3.LUT P0, PT, PT, PT, PT, 0x80, 0x0 ;  /* 0x000000000000781c */ /* 0x000fc80003f0f070 */
[----:B------:R-:W-:Y:S01]  /*c790*/  @!PT LDS RZ, [RZ] ;  /* 0x00000000fffff984 */ /* 0x000fe20000000800 */
[----:B------:R-:W-:Y:S01]  /*c7a0*/  @!PT LDS RZ, [RZ] ;  /* 0x00000000fffff984 */ /* 0x000fe20000000800 */
[----:B------:R-:W-:Y:S01]  /*c7b0*/  @!PT LDS RZ, [RZ] ;  /* 0x00000000fffff984 */ /* 0x000fe20000000800 */
[----:B------:R0:W-:Y:S01]  /*c7c0*/  LDGSTS.E.BYPASS.LTC128B.128 [R22+0x1ec00], desc[UR36][R2.64], !P1 ;  /* 0x1ec0000002167fae */ /* 0x0001e2000c901d64 */
[----:B------:R-:W-:-:S08]  /*c7d0*/  NOP ;  /* 0x0000000000007918 */ /* 0x000fd00000000000 */
.L_x_9275:
        /* <DEDUP_REMOVED lines=10> */
.L_x_9276:
[----:B------:R2:W-:Y:S01]  /*c880*/  SYNCS.ARRIVE.TRANS64.A1T0 RZ, [R19+URZ+0x32430], RZ ;  /* 0x032430ff13ff79a7 */ /* 0x0005e2000810003f */
[----:B------:R-:W-:Y:S05]  /*c890*/  @!P2 BRA `(.L_x_9277) ;  /* 0x000000000004a947 */ /* 0x000fea0003800000 */
[----:B------:R-:W-:Y:S01]  /*c8a0*/  BPT.TRAP 0x1 ;  /* 0x000000040000795c */ /* 0x000fe20000300000 */
.L_x_9277:
[----:B------:R-:W3:Y:S01]  /*c8b0*/  SYNCS.PHASECHK.TRANS64.TRYWAIT P0, [R19+URZ+0x32460], R23 ;  /* 0x03246017130075a7 */ /* 0x000ee2000800017f */
[----:B------:R-:W-:Y:S04]  /*c8c0*/  BSSY B1, `(.L_x_9278) ;  /* 0x0000002000017945 */ /* 0x000fe80003800000 */
[----:B---3--:R-:W-:Y:S05]  /*c8d0*/  @!P0 BRA `(.L_x_9279) ;  /* 0x0000003800d08947 */ /* 0x008fea0003800000 */
.L_x_9380:
[----:B------:R-:W-:Y:S05]  /*c8e0*/  BSYNC B1 ;  /* 0x0000000000017941 */ /* 0x000fea0003800000 */
.L_x_9278:
[----:B------:R-:W-:Y:S01]  /*c8f0*/  ULDC.64 UR4, c[0x0][0x328] ;  /* 0x0000ca0000047ab9 */ /* 0x000fe20000000a00 */
[----:B------:R-:W-:Y:S01]  /*c900*/  ULDC.64 UR6, c[0x0][0x338] ;  /* 0x0000ce0000067ab9 */ /* 0x000fe20000000a00 */
[----:B------:R-:W-:Y:S01]  /*c910*/  IMAD R6, R25, UR4, RZ ;  /* 0x0000000419067c24 */ /* 0x000fe2000f8e02ff */
[C---:B------:R-:W-:Y:S01]  /*c920*/  LOP3.LUT P4, RZ, R16.reuse, 0x1, RZ, 0xc0, !PT ;  /* 0x0000000110ff7812 */ /* 0x040fe2000788c0ff */
[----:B0-----:R-:W-:Y:S01]  /*c930*/  IMAD.WIDE.U32 R2, R5, UR4, RZ ;  /* 0x0000000405027c25 */ /* 0x001fe2000f8e00ff */
[----:B------:R-:W-:Y:S02]  /*c940*/  R2UR UR4, R29 ;  /* 0x000000001d0472ca */ /* 0x000fe400000e0000 */
[C---:B------:R-:W-:Y:S01]  /*c950*/  LOP3.LUT P3, RZ, R16.reuse, 0x10, RZ, 0xc0, !PT ;  /* 0x0000001010ff7812 */ /* 0x040fe2000786c0ff */
[----:B------:R-:W-:Y:S01]  /*c960*/  IMAD R5, R5, UR5, R6 ;  /* 0x0000000505057c24 */ /* 0x000fe2000f8e0206 */
[----:B------:R-:W-:Y:S01]  /*c970*/  LOP3.LUT P2, RZ, R16, 0x8, RZ, 0xc0, !PT ;  /* 0x0000000810ff7812 */ /* 0x000fe2000784c0ff */
[----:B------:R-:W-:Y:S01]  /*c980*/  IMAD R7, R20, UR6, RZ ;  /* 0x0000000614077c24 */ /* 0x000fe2000f8e02ff */
[----:B------:R-:W-:Y:S01]  /*c990*/  LOP3.LUT P1, RZ, R16, 0x4, RZ, 0xc0, !PT ;  /* 0x0000000410ff7812 */ /* 0x000fe2000782c0ff */
[----:B------:R-:W-:-:S02]  /*c9a0*/  IMAD.IADD R3, R3, 0x1, R5 ;  /* 0x0000000103037824 */ /* 0x000fc400078e0205 */
[C---:B------:R-:W-:Y:S02]  /*c9b0*/  IMAD R7, R4.reuse, UR7, R7 ;  /* 0x0000000704077c24 */ /* 0x040fe4000f8e0207 */
[----:B------:R-:W-:Y:S01]  /*c9c0*/  IMAD.WIDE.U32 R2, R4, UR6, R2 ;  /* 0x0000000604027c25 */ /* 0x000fe2000f8e0002 */
[----:B------:R-:W-:Y:S02]  /*c9d0*/  ULDC.64 UR6, c[0x0][0x330] ;  /* 0x0000cc0000067ab9 */ /* 0x000fe40000000a00 */
[----:B------:R-:W-:Y:S02]  /*c9e0*/  UIMAD UR4, UR4, UR6, URZ ;  /* 0x00000006040472a4 */ /* 0x000fe4000f8e023f */
[----:B------:R-:W-:Y:S01]  /*c9f0*/  IMAD.U32 R5, RZ, RZ, UR6 ;  /* 0x00000006ff057e24 */ /* 0x000fe2000f8e00ff */
[----:B------:R-:W-:Y:S01]  /*ca00*/  IADD3 R3, R3, R7, RZ ;  /* 0x0000000703037210 */ /* 0x000fe20007ffe0ff */
        /* <DEDUP_REMOVED lines=13> */
[----:B-1-3--:R-:W-:Y:S01]  /*cae0*/  SHFL.IDX PT, R23, R22, 0x4, 0x181f ;  /* 0x00981f0016177f89 */ /* 0x00afe200000e0000 */
[----:B0-----:R-:W-:-:S03]  /*caf0*/  IADD3 R10, P0, R14, R0, RZ ;  /* 0x000000000e0a7210 */ /* 0x001fc60007f1e0ff */
[----:B------:R-:W0:Y:S02]  /*cb00*/  SHFL.IDX PT, R14, R20, 0x1, 0x181f ;  /* 0x00381f00140e7f89 */ /* 0x000e2400000e0000 */
[----:B----4-:R-:W-:-:S05]  /*cb10*/  IMAD.X R11, RZ, RZ, R3, P0 ;  /* 0x000000ffff0b7224 */ /* 0x010fca00000e0603 */
[----:B------:R-:W-:Y:S04]  /*cb20*/  LDGSTS.E.BYPASS.LTC128B.128 [R21], desc[UR36][R10.64], !P4 ;  /* 0x000000000a157fae */ /* 0x000fe8000e101d64 */
[----:B------:R-:W-:Y:S04]  /*cb30*/  LDGSTS.E.BYPASS.LTC128B.128 [R21+0x3000], desc[UR36][R10.64+0x80], !P3 ;  /* 0x030000800a157fae */ /* 0x000fe8000d901d64 */
[----:B------:R-:W-:Y:S04]  /*cb40*/  LDGSTS.E.BYPASS.LTC128B.128 [R21+0x6000], desc[UR36][R10.64+0x100], !P2 ;  /* 0x060001000a157fae */ /* 0x000fe8000d101d64 */
[----:B------:R-:W-:Y:S01]  /*cb50*/  LDGSTS.E.BYPASS.LTC128B.128 [R21+0x9000], desc[UR36][R10.64+0x180], !P1 ;  /* 0x090001800a157fae */ /* 0x000fe2000c901d64 */
[----:B0-----:R-:W-:-:S03]  /*cb60*/  IADD3 R8, P0, R14, R0, RZ ;  /* 0x000000000e087210 */ /* 0x001fc60007f1e0ff */
[----:B------:R-:W0:Y:S02]  /*cb70*/  SHFL.IDX PT, R14, R20, 0x2, 0x181f ;  /* 0x00581f00140e7f89 */ /* 0x000e2400000e0000 */
[----:B------:R-:W-:Y:S02]  /*cb80*/  IMAD.X R9, RZ, RZ, R4, P0 ;  /* 0x000000ffff097224 */ /* 0x000fe400000e0604 */
[----:B------:R-:W1:Y:S04]  /*cb90*/  SHFL.IDX PT, R4, R22, 0x2, 0x181f ;  /* 0x00581f0016047f89 */ /* 0x000e6800000e0000 */
[----:B------:R-:W-:Y:S04]  /*cba0*/  LDGSTS.E.BYPASS.LTC128B.128 [R21+0x800], desc[UR36][R8.64], !P4 ;  /* 0x0080000008157fae */ /* 0x000fe8000e101d64 */
[----:B------:R-:W-:Y:S04]  /*cbb0*/  LDGSTS.E.BYPASS.LTC128B.128 [R21+0x3800], desc[UR36][R8.64+0x80], !P3 ;  /* 0x0380008008157fae */ /* 0x000fe8000d901d64 */
[----:B------:R-:W-:Y:S04]  /*cbc0*/  LDGSTS.E.BYPASS.LTC128B.128 [R21+0x6800], desc[UR36][R8.64+0x100], !P2 ;  /* 0x0680010008157fae */ /* 0x000fe8000d101d64 */
[----:B------:R-:W-:Y:S01]  /*cbd0*/  LDGSTS.E.BYPASS.LTC128B.128 [R21+0x9800], desc[UR36][R8.64+0x180], !P1 ;  /* 0x0980018008157fae */ /* 0x000fe2000c901d64 */
[----:B0-----:R-:W-:-:S03]  /*cbe0*/  IADD3 R6, P0, R14, R0, RZ ;  /* 0x000000000e067210 */ /* 0x001fc60007f1e0ff */
[----:B------:R-:W-:Y:S04]  /*cbf0*/  SHFL.IDX PT, R22, R22, 0x5, 0x181f ;  /* 0x00b81f0016167f89 */ /* 0x000fe800000e0000 */
[----:B------:R-:W0:Y:S01]  /*cc00*/  SHFL.IDX PT, R14, R20, 0x3, 0x181f ;  /* 0x00781f00140e7f89 */ /* 0x000e2200000e0000 */
[----:B-1----:R-:W-:-:S05]  /*cc10*/  IMAD.X R7, RZ, RZ, R4, P0 ;  /* 0x000000ffff077224 */ /* 0x002fca00000e0604 */
[----:B------:R-:W-:Y:S04]  /*cc20*/  LDGSTS.E.BYPASS.LTC128B.128 [R21+0x1000], desc[UR36][R6.64], !P4 ;  /* 0x0100000006157fae */ /* 0x000fe8000e101d64 */
[----:B------:R-:W-:Y:S04]  /*cc30*/  LDGSTS.E.BYPASS.LTC128B.128 [R21+0x4000], desc[UR36][R6.64+0x80], !P3 ;  /* 0x0400008006157fae */ /* 0x000fe8000d901d64 */
[----:B------:R-:W-:Y:S04]  /*cc40*/  LDGSTS.E.BYPASS.LTC128B.128 [R21+0x7000], desc[UR36][R6.64+0x100], !P2 ;  /* 0x0700010006157fae */ /* 0x000fe8000d101d64 */
[----:B------:R1:W-:Y:S01]  /*cc50*/  LDGSTS.E.BYPASS.LTC128B.128 [R21+0xa000], desc[UR36][R6.64+0x180], !P1 ;  /* 0x0a00018006157fae */ /* 0x0003e2000c901d64 */
[----:B0-----:R-:W-:-:S03]  /*cc60*/  IADD3 R4, P0, R14, R0, RZ ;  /* 0x000000000e047210 */ /* 0x001fc60007f1e0ff */
[----:B------:R-:W0:Y:S01]  /*cc70*/  SHFL.IDX PT, R14, R20, 0x4, 0x181f ;  /* 0x00981f00140e7f89 */ /* 0x000e2200000e0000 */
[----:B------:R-:W-:Y:S01]  /*cc80*/  IADD3.X R5, RZ, R5, RZ, P0, !PT ;  /* 0x00000005ff057210 */ /* 0x000fe200007fe4ff */
[----:B-1----:R-:W-:-:S04]  /*cc90*/  IMAD.MOV.U32 R6, RZ, RZ, RZ ;  /* 0x000000ffff067224 */ /* 0x002fc800078e00ff */
[----:B------:R1:W-:Y:S04]  /*cca0*/  LDGSTS.E.BYPASS.LTC128B.128 [R21+0x1800], desc[UR36][R4.64], !P4 ;  /* 0x0180000004157fae */ /* 0x0003e8000e101d64 */
[----:B------:R1:W-:Y:S04]  /*ccb0*/  LDGSTS.E.BYPASS.LTC128B.128 [R21+0x4800], desc[UR36][R4.64+0x80], !P3 ;  /* 0x0480008004157fae */ /* 0x0003e8000d901d64 */
[----:B------:R1:W-:Y:S04]  /*ccc0*/  LDGSTS.E.BYPASS.LTC128B.128 [R21+0x7800], desc[UR36][R4.64+0x100], !P2 ;  /* 0x0780010004157fae */ /* 0x0003e8000d101d64 */
[----:B------:R1:W-:Y:S01]  /*ccd0*/  LDGSTS.E.BYPASS.LTC128B.128 [R21+0xa800], desc[UR36][R4.64+0x180], !P1 ;  /* 0x0a80018004157fae */ /* 0x0003e2000c901d64 */
[----:B0-----:R-:W-:-:S03]  /*cce0*/  IADD3 R2, P0, R14, R0, RZ ;  /* 0x000000000e027210 */ /* 0x001fc60007f1e0ff */
[----:B------:R1:W0:Y:S02]  /*ccf0*/  SHFL.IDX PT, R14, R20, 0x5, 0x181f ;  /* 0x00b81f00140e7f89 */ /* 0x00022400000e0000 */
[----:B------:R-:W-:-:S05]  /*cd00*/  IMAD.X R3, RZ, RZ, R23, P0 ;  /* 0x000000ffff037224 */ /* 0x000fca00000e0617 */
[----:B------:R1:W-:Y:S04]  /*cd10*/  LDGSTS.E.BYPASS.LTC128B.128 [R21+0x2000], desc[UR36][R2.64], !P4 ;  /* 0x0200000002157fae */ /* 0x0003e8000e101d64 */
[----:B------:R1:W-:Y:S04]  /*cd20*/  LDGSTS.E.BYPASS.LTC128B.128 [R21+0x5000], desc[UR36][R2.64+0x80], !P3 ;  /* 0x0500008002157fae */ /* 0x0003e8000d901d64 */
[----:B------:R1:W-:Y:S04]  /*cd30*/  LDGSTS.E.BYPASS.LTC128B.128 [R21+0x8000], desc[UR36][R2.64+0x100], !P2 ;  /* 0x0800010002157fae */ /* 0x0003e8000d101d64 */
[----:B------:R1:W-:Y:S02]  /*cd40*/  LDGSTS.E.BYPASS.LTC128B.128 [R21+0xb000], desc[UR36][R2.64+0x180], !P1 ;  /* 0x0b00018002157fae */ /* 0x0003e4000c901d64 */
.L_x_9394:
[----:B01----:R-:W-:-:S05]  /*cd50*/  IADD3 R2, P0, R14, R0, RZ ;  /* 0x000000000e027210 */ /* 0x003fca0007f1e0ff */
        /* <DEDUP_REMOVED lines=10> */
.L_x_9281:
        /* <DEDUP_REMOVED lines=10> */
.L_x_9282:
        /* <DEDUP_REMOVED lines=10> */
.L_x_9268:
[----:B------:R-:W-:Y:S05]  /*cf40*/  BSYNC B0 ;  /* 0x0000000000007941 */ /* 0x000fea0003800000 */
.L_x_9247:
[----:B------:R-:W0:Y:S01]  /*cf50*/  S2R R3, SR_CgaCtaId ;  /* 0x0000000000037919 */ /* 0x000e220000008800 */
[----:B------:R-:W-:Y:S01]  /*cf60*/  MOV R0, 0x400 ;  /* 0x0000040000007802 */ /* 0x000fe20000000f00 */
[----:B------:R-:W-:Y:S01]  /*cf70*/  BSSY B0, `(.L_x_9284) ;  /* 0x0000005000007945 */ /* 0x000fe20003800000 */
[----:B------:R-:W-:Y:S02]  /*cf80*/  SHF.L.U32 R6, R6, 0x1f, RZ ;  /* 0x0000001f06067819 */ /* 0x000fe400000006ff */
[----:B0-----:R-:W-:-:S04]  /*cf90*/  LEA R4, R3, R0, 0x18 ;  /* 0x0000000003047211 */ /* 0x001fc800078ec0ff */
[----:B------:R-:W0:Y:S02]  /*cfa0*/  SYNCS.PHASECHK.TRANS64.TRYWAIT P0, [R4+URZ+0x32420], R6 ;  /* 0x03242006040075a7 */ /* 0x000e24000800017f */
[----:B0-----:R-:W-:Y:S05]  /*cfb0*/  @!P0 BRA `(.L_x_9285) ;  /* 0x0000003800f88947 */ /* 0x001fea0003800000 */
.L_x_9395:
[----:B------:R-:W-:Y:S05]  /*cfc0*/  BSYNC B0 ;  /* 0x0000000000007941 */ /* 0x000fea0003800000 */
.L_x_9284:
[----:B------:R-:W-:-:S03]  /*cfd0*/  UMOV UR4, 0xffffffff ;  /* 0xffffffff00047882 */ /* 0x000fc60000000000 */
[----:B------:R-:W-:Y:S05]  /*cfe0*/  BRA.DIV UR4, `(.L_x_9286) ;  /* 0x0000003e04007947 */ /* 0x000fea000b800000 */
[----:B------:R-:W1:Y:S02]  /*cff0*/  S2R R0, SR_TID.X ;  /* 0x0000000000007919 */ /* 0x000e640000002100 */
[----:B-1----:R-:W-:-:S04]  /*d000*/  SHF.R.U32.HI R0, RZ, 0x5, R0 ;  /* 0x00000005ff007819 */ /* 0x002fc80000011600 */
[----:B------:R-:W-:-:S05]  /*d010*/  LOP3.LUT R0, R0, 0x3, RZ, 0xc0, !PT ;  /* 0x0000000300007812 */ /* 0x000fca00078ec0ff */
[----:B------:R1:W3:Y:S02]  /*d020*/  SHFL.IDX PT, R14, R0, RZ, 0x1f ;  /* 0x00001fff000e7589 */ /* 0x0002e400000e0000 */
.L_x_9398:
[----:B---3--:R-:W-:-:S13]  /*d030*/  ISETP.NE.AND P0, PT, R14, RZ, PT ;  /* 0x000000ff0e00720c */ /* 0x008fda0003f05270 */
[----:B------:R-:W-:Y:S05]  /*d040*/  @P0 BRA `(.L_x_9214) ;  /* 0x0000000000900947 */ /* 0x000fea0003800000 */
[----:B------:R-:W-:-:S03]  /*d050*/  UMOV UR4, 0xffffffff ;  /* 0xffffffff00047882 */ /* 0x000fc60000000000 */
[----:B------:R-:W-:Y:S05]  /*d060*/  BRA.DIV UR4, `(.L_x_9287) ;  /* 0x0000003e04147947 */ /* 0x000fea000b800000 */
[----:B------:R-:W-:-:S13]  /*d070*/  ELECT P6, URZ, PT ;  /* 0x00000000003f782f */ /* 0x000fda00038c0000 */
.L_x_9401:
        /* <DEDUP_REMOVED lines=8> */
.L_x_9288:
[C---:B------:R-:W-:Y:S01]  /*d100*/  IMAD R5, R17.reuse, 0x8, R4 ;  /* 0x0000000811057824 */ /* 0x040fe200078e0204 */
[----:B------:R-:W-:Y:S01]  /*d110*/  SHF.L.U32 R0, R26, 0x1f, RZ ;  /* 0x0000001f1a007819 */ /* 0x000fe200000006ff */
[----:B------:R-:W-:-:S03]  /*d120*/  VIADD R17, R17, 0x1 ;  /* 0x0000000111117836 */ /* 0x000fc60000000000 */
[----:B------:R-:W1:Y:S02]  /*d130*/  SYNCS.PHASECHK.TRANS64.TRYWAIT P1, [R5+URZ+0x32440], R0 ;  /* 0x03244000050075a7 */ /* 0x000e64000802017f */
[----:B------:R-:W-:-:S04]  /*d140*/  ISETP.NE.AND P2, PT, R17, 0x2, PT ;  /* 0x000000021100780c */ /* 0x000fc80003f45270 */
[----:B------:R-:W-:Y:S01]  /*d150*/  SEL R3, RZ, 0x1, P2 ;  /* 0x00000001ff037807 */ /* 0x000fe20001000000 */
[----:B-1----:R-:W-:Y:S08]  /*d160*/  @!P1 BRA `(.L_x_9289) ;  /* 0x0000003800f49947 */ /* 0x002ff00003800000 */
.L_x_9402:
[----:B------:R-:W-:Y:S02]  /*d170*/  SEL R17, R17, RZ, P2 ;  /* 0x000000ff11117207 */ /* 0x000fe40001000000 */
[----:B------:R-:W-:Y:S01]  /*d180*/  LOP3.LUT R2, R26, R3, RZ, 0x3c, !PT ;  /* 0x000000031a027212 */ /* 0x000fe200078e3cff */
[----:B------:R-:W-:Y:S06]  /*d190*/  @!P0 BRA `(.L_x_9290) ;  /* 0x0000000000048947 */ /* 0x000fec0003800000 */
[----:B------:R-:W-:Y:S01]  /*d1a0*/  BPT.TRAP 0x1 ;  /* 0x000000040000795c */ /* 0x000fe20000300000 */
.L_x_9290:
[----:B------:R-:W-:Y:S01]  /*d1b0*/  IMAD R17, R17, 0x8, R4 ;  /* 0x0000000811117824 */ /* 0x000fe200078e0204 */
[----:B------:R-:W-:-:S04]  /*d1c0*/  SHF.L.U32 R2, R2, 0x1f, RZ ;  /* 0x0000001f02027819 */ /* 0x000fc800000006ff */
[----:B------:R-:W3:Y:S02]  /*d1d0*/  SYNCS.PHASECHK.TRANS64.TRYWAIT P1, [R17+URZ+0x32440], R2 ;  /* 0x03244002110075a7 */ /* 0x000ee4000802017f */
[----:B---3--:R-:W-:Y:S05]  /*d1e0*/  @!P1 BRA `(.L_x_9291) ;  /* 0x0000003800e89947 */ /* 0x008fea0003800000 */
.L_x_9403:
[----:B------:R-:W-:Y:S05]  /*d1f0*/  @!P0 BRA `(.L_x_9292) ;  /* 0x0000000000048947 */ /* 0x000fea0003800000 */
[----:B------:R-:W-:Y:S01]  /*d200*/  BPT.TRAP 0x1 ;  /* 0x000000040000795c */ /* 0x000fe20000300000 */
.L_x_9292:
[----:B------:R-:W4:Y:S02]  /*d210*/  SYNCS.PHASECHK.TRANS64.TRYWAIT P1, [R5+URZ+0x32460], R0 ;  /* 0x03246000050075a7 */ /* 0x000f24000802017f */
[----:B----4-:R-:W-:Y:S05]  /*d220*/  @!P1 BRA `(.L_x_9293) ;  /* 0x0000003800ec9947 */ /* 0x010fea0003800000 */
.L_x_9404:
[----:B------:R-:W-:Y:S05]  /*d230*/  @!P0 BRA `(.L_x_9294) ;  /* 0x0000000000048947 */ /* 0x000fea0003800000 */
[----:B------:R-:W-:Y:S01]  /*d240*/  BPT.TRAP 0x1 ;  /* 0x000000040000795c */ /* 0x000fe20000300000 */
.L_x_9294:
[----:B------:R0:W0:Y:S02]  /*d250*/  SYNCS.PHASECHK.TRANS64.TRYWAIT P0, [R17+URZ+0x32460], R2 ;  /* 0x03246002110075a7 */ /* 0x000024000800017f */
[----:B0-----:R-:W-:Y:S05]  /*d260*/  @!P0 NANOSLEEP.SYNCS 0x989680 ;  /* 0x009896800000895d */ /* 0x001fea0003900000 */
[----:B------:R-:W0:Y:S02]  /*d270*/  @!P0 SYNCS.PHASECHK.TRANS64 P0, [R17+URZ+0x32460], R2 ;  /* 0x03246002110085a7 */ /* 0x000e24000800007f */
[----:B0-----:R-:W-:Y:S05]  /*d280*/  @!P0 BRA `(.L_x_9294) ;  /* 0xfffffffc00f08947 */ /* 0x001fea000383ffff */
.L_x_9214:
[----:B------:R-:W-:Y:S05]  /*d290*/  BSYNC B6 ;  /* 0x0000000000067941 */ /* 0x000fea0003800000 */
.L_x_9211:
[----:B------:R-:W-:Y:S05]  /*d2a0*/  EXIT ;  /* 0x000000000000794d */ /* 0x000fea0003800000 */
.L_x_9218:
[----:B------:R-:W-:-:S13]  /*d2b0*/  R2UR UR4, R16 ;  /* 0x00000000100472ca */ /* 0x000fda00000e0000 */
[----:B-1----:R-:W-:-:S04]  /*d2c0*/  IMAD.U32 R3, RZ, RZ, UR4 ;  /* 0x00000004ff037e24 */ /* 0x002fc8000f8e00ff */
[----:B------:R1:W2:Y:S03]  /*d2d0*/  SYNCS.PHASECHK.TRANS64.TRYWAIT P0, [R3+URZ+0x32400], R0 ;  /* 0x03240000030075a7 */ /* 0x0002a6000800017f */
[----:B--2---:R-:W-:Y:S05]  /*d2e0*/  @!P0 NANOSLEEP.SYNCS 0x989680 ;  /* 0x009896800000895d */ /* 0x004fea0003900000 */
[----:B------:R-:W2:Y:S02]  /*d2f0*/  @!P0 SYNCS.PHASECHK.TRANS64 P0, [R3+URZ+0x32400], R0 ;  /* 0x03240000030085a7 */ /* 0x000ea4000800007f */
[----:B--2---:R-:W-:Y:S05]  /*d300*/  @!P0 BRA `(.L_x_9218) ;  /* 0xfffffffc00e88947 */ /* 0x004fea000383ffff */
[----:B------:R-:W-:Y:S05]  /*d310*/  BRA `(.L_x_9295) ;  /* 0xffffff4000687947 */ /* 0x000fea000383ffff */
.L_x_9222:
[----:B------:R-:W-:-:S13]  /*d320*/  R2UR UR4, R16 ;  /* 0x00000000100472ca */ /* 0x000fda00000e0000 */
[----:B-1----:R-:W-:-:S04]  /*d330*/  MOV R3, UR4 ;  /* 0x0000000400037c02 */ /* 0x002fc80008000f00 */
[----:B------:R1:W2:Y:S03]  /*d340*/  SYNCS.PHASECHK.TRANS64.TRYWAIT P1, [R3+URZ+0x32430], R0 ;  /* 0x03243000030075a7 */ /* 0x0002a6000802017f */
[----:B--2---:R-:W-:Y:S05]  /*d350*/  @!P1 NANOSLEEP.SYNCS 0x989680 ;  /* 0x009896800000995d */ /* 0x004fea0003900000 */
[----:B------:R-:W2:Y:S02]  /*d360*/  @!P1 SYNCS.PHASECHK.TRANS64 P1, [R3+URZ+0x32430], R0 ;  /* 0x03243000030095a7 */ /* 0x000ea4000802007f */
[----:B--2---:R-:W-:Y:S05]  /*d370*/  @!P1 BRA `(.L_x_9222) ;  /* 0xfffffffc00e89947 */ /* 0x004fea000383ffff */
[----:B------:R-:W-:Y:S05]  /*d380*/  BRA `(.L_x_9221) ;  /* 0xffffff4000907947 */ /* 0x000fea000383ffff */
.L_x_9223:
[----:B------:R-:W-:-:S13]  /*d390*/  R2UR UR4, R16 ;  /* 0x00000000100472ca */ /* 0x000fda00000e0000 */
[----:B-1----:R-:W-:-:S04]  /*d3a0*/  IMAD.U32 R3, RZ, RZ, UR4 ;  /* 0x00000004ff037e24 */ /* 0x002fc8000f8e00ff */
[----:B------:R1:W2:Y:S03]  /*d3b0*/  SYNCS.PHASECHK.TRANS64.TRYWAIT P1, [R3+URZ+0x32410], R0 ;  /* 0x03241000030075a7 */ /* 0x0002a6000802017f */
[----:B--2---:R-:W-:Y:S05]  /*d3c0*/  @!P1 NANOSLEEP.SYNCS 0x989680 ;  /* 0x009896800000995d */ /* 0x004fea0003900000 */
[----:B------:R-:W2:Y:S02]  /*d3d0*/  @!P1 SYNCS.PHASECHK.TRANS64 P1, [R3+URZ+0x32410], R0 ;  /* 0x03241000030095a7 */ /* 0x000ea4000802007f */
[----:B--2---:R-:W-:Y:S05]  /*d3e0*/  @!P1 BRA `(.L_x_9223) ;  /* 0xfffffffc00e89947 */ /* 0x004fea000383ffff */
[----:B------:R-:W-:Y:S05]  /*d3f0*/  BRA `(.L_x_9296) ;  /* 0xffffff4400547947 */ /* 0x000fea000383ffff */
.L_x_9227:
[----:B------:R-:W-:-:S13]  /*d400*/  R2UR UR4, R16 ;  /* 0x00000000100472ca */ /* 0x000fda00000e0000 */
[----:B-1----:R-:W-:-:S04]  /*d410*/  IMAD.U32 R3, RZ, RZ, UR4 ;  /* 0x00000004ff037e24 */ /* 0x002fc8000f8e00ff */
[----:B------:R1:W3:Y:S03]  /*d420*/  SYNCS.PHASECHK.TRANS64.TRYWAIT P1, [R3+URZ+0x32450], R0 ;  /* 0x03245000030075a7 */ /* 0x0002e6000802017f */
[----:B---3--:R-:W-:Y:S05]  /*d430*/  @!P1 NANOSLEEP.SYNCS 0x989680 ;  /* 0x009896800000995d */ /* 0x008fea0003900000 */
[----:B------:R-:W3:Y:S02]  /*d440*/  @!P1 SYNCS.PHASECHK.TRANS64 P1, [R3+URZ+0x32450], R0 ;  /* 0x03245000030095a7 */ /* 0x000ee4000802007f */
[----:B---3--:R-:W-:Y:S05]  /*d450*/  @!P1 BRA `(.L_x_9227) ;  /* 0xfffffffc00e89947 */ /* 0x008fea000383ffff */
[----:B------:R-:W-:Y:S05]  /*d460*/  BRA `(.L_x_9226) ;  /* 0xffffff4400607947 */ /* 0x000fea000383ffff */
.L_x_9234:
[----:B-1----:R-:W-:-:S04]  /*d470*/  IMAD.U32 R153, RZ, RZ, UR60 ;  /* 0x0000003cff997e24 */ /* 0x002fc8000f8e00ff */
[----:B------:R1:W2:Y:S03]  /*d480*/  SYNCS.PHASECHK.TRANS64.TRYWAIT P2, [R153+URZ+0x32430], R0 ;  /* 0x03243000990075a7 */ /* 0x0002a6000804017f */
[----:B--2---:R-:W-:Y:S05]  /*d490*/  @!P2 NANOSLEEP.SYNCS 0x989680 ;  /* 0x009896800000a95d */ /* 0x004fea0003900000 */
[----:B------:R-:W2:Y:S02]  /*d4a0*/  @!P2 SYNCS.PHASECHK.TRANS64 P2, [R153+URZ+0x32430], R0 ;  /* 0x032430009900a5a7 */ /* 0x000ea4000804007f */
[----:B--2---:R-:W-:Y:S05]  /*d4b0*/  @!P2 BRA `(.L_x_9234) ;  /* 0xfffffffc00eca947 */ /* 0x004fea000383ffff */
[----:B------:R-:W-:Y:S05]  /*d4c0*/  BRA `(.L_x_9233) ;  /* 0xffffff64008c7947 */ /* 0x000fea000383ffff */
.L_x_9238:
[----:B--2---:R-:W-:-:S04]  /*d4d0*/  IMAD.U32 R203, RZ, RZ, UR60 ;  /* 0x0000003cffcb7e24 */ /* 0x004fc8000f8e00ff */
[----:B------:R2:W3:Y:S03]  /*d4e0*/  SYNCS.PHASECHK.TRANS64.TRYWAIT P2, [R203+URZ+0x32450], R0 ;  /* 0x03245000cb0075a7 */ /* 0x0004e6000804017f */
[----:B---3--:R-:W-:Y:S05]  /*d4f0*/  @!P2 NANOSLEEP.SYNCS 0x989680 ;  /* 0x009896800000a95d */ /* 0x008fea0003900000 */
[----:B------:R-:W3:Y:S02]  /*d500*/  @!P2 SYNCS.PHASECHK.TRANS64 P2, [R203+URZ+0x32450], R0 ;  /* 0x03245000cb00a5a7 */ /* 0x000ee4000804007f */
[----:B---3--:R-:W-:Y:S05]  /*d510*/  @!P2 BRA `(.L_x_9238) ;  /* 0xfffffffc00eca947 */ /* 0x008fea000383ffff */
[----:B------:R-:W-:Y:S05]  /*d520*/  BRA `(.L_x_9237) ;  /* 0xffffff6800587947 */ /* 0x000fea000383ffff */
.L_x_9252:
[----:B------:R-:W-:Y:S01]  /*d530*/  IMAD.MOV.U32 R13, RZ, RZ, R18 ;  /* 0x000000ffff0d7224 */ /* 0x000fe200078e0012 */
[----:B------:R-:W-:Y:S01]  /*d540*/  MOV R12, RZ ;  /* 0x000000ff000c7202 */ /* 0x000fe20000000f00 */
[----:B------:R-:W-:Y:S02]  /*d550*/  IMAD.MOV.U32 R11, RZ, RZ, 0x1f ;  /* 0x0000001fff0b7424 */ /* 0x000fe400078e00ff */
[----:B------:R-:W-:-:S07]  /*d560*/  IMAD.MOV.U32 R15, RZ, RZ, -0x1 ;  /* 0xffffffffff0f7424 */ /* 0x000fce00078e00ff */
[----:B-----5:R-:W-:Y:S05]  /*d570*/  WARPSYNC.COLLECTIVE R15, `(.L_x_9297) ;  /* 0x000000000f087348 */ /* 0x020fea0003c00000 */
[----:B------:R0:W1:Y:S02]  /*d580*/  SHFL.IDX P6, R14, R13, R12, R11 ;  /* 0x0000000c0d0e7389 */ /* 0x00006400000c000b */
[----:B01---5:R-:W-:Y:S01]  /*d590*/  ENDCOLLECTIVE ;  /* 0x000000000000791b */ /* 0x023fe20003800000 */
.L_x_9297:
[----:B------:R-:W-:Y:S05]  /*d5a0*/  BRA `(.L_x_9298) ;  /* 0xffffffc400887947 */ /* 0x000fea000383ffff */
.L_x_9254:
[----:B0-----:R-:W-:-:S04]  /*d5b0*/  IMAD.U32 R3, RZ, RZ, UR42 ;  /* 0x0000002aff037e24 */ /* 0x001fc8000f8e00ff */
[----:B------:R0:W1:Y:S03]  /*d5c0*/  SYNCS.PHASECHK.TRANS64.TRYWAIT P0, [R3+URZ+0x32440], R2 ;  /* 0x03244002030075a7 */ /* 0x000066000800017f */
[----:B-1----:R-:W-:Y:S05]  /*d5d0*/  @!P0 NANOSLEEP.SYNCS 0x989680 ;  /* 0x009896800000895d */ /* 0x002fea0003900000 */
[----:B------:R-:W1:Y:S02]  /*d5e0*/  @!P0 SYNCS.PHASECHK.TRANS64 P0, [R3+URZ+0x32440], R2 ;  /* 0x03244002030085a7 */ /* 0x000e64000800007f */
[----:B-1----:R-:W-:Y:S05]  /*d5f0*/  @!P0 BRA `(.L_x_9254) ;  /* 0xfffffffc00ec8947 */ /* 0x002fea000383ffff */
[----:B------:R-:W-:Y:S05]  /*d600*/  BRA `(.L_x_9299) ;  /* 0xffffffc400cc7947 */ /* 0x000fea000383ffff */
.L_x_9255:
        /* <DEDUP_REMOVED lines=8> */
.L_x_9301:
[----:B------:R-:W-:Y:S05]  /*d690*/  BSYNC B0 ;  /* 0x0000000000007941 */ /* 0x000fea0003800000 */
.L_x_9300:
        /* <DEDUP_REMOVED lines=9> */
.L_x_9302:
[----:B------:R-:W-:Y:S02]  /*d730*/  IMAD.MOV.U32 R13, RZ, RZ, R5 ;  /* 0x000000ffff0d7224 */ /* 0x000fe400078e0005 */
[----:B------:R-:W-:Y:S01]  /*d740*/  IMAD.MOV.U32 R12, RZ, RZ, 0x1 ;  /* 0x00000001ff0c7424 */ /* 0x000fe200078e00ff */
[----:B------:R-:W-:-:S13]  /*d750*/  @P0 LEA R2, P1, R22, R14, 0x1 ;  /* 0x0000000e16020211 */ /* 0x000fda00078208ff */
[----:B------:R-:W-:Y:S05]  /*d760*/  WARPSYNC.COLLECTIVE R15, `(.L_x_9303) ;  /* 0x000000000f087348 */ /* 0x000fea0003c00000 */
[----:B------:R0:W1:Y:S02]  /*d770*/  SHFL.IDX P6, R14, R13, R12, R11 ;  /* 0x0000000c0d0e7389 */ /* 0x00006400000c000b */
[----:B01----:R-:W-:Y:S01]  /*d780*/  ENDCOLLECTIVE ;  /* 0x000000000000791b */ /* 0x003fe20003800000 */
.L_x_9303:
        /* <DEDUP_REMOVED lines=12> */
.L_x_9304:
[----:B------:R-:W-:Y:S02]  /*d850*/  IMAD.MOV.U32 R13, RZ, RZ, R5 ;  /* 0x000000ffff0d7224 */ /* 0x000fe400078e0005 */
[----:B------:R-:W-:Y:S01]  /*d860*/  IMAD.MOV.U32 R12, RZ, RZ, 0x2 ;  /* 0x00000002ff0c7424 */ /* 0x000fe200078e00ff */
[----:B------:R-:W-:-:S13]  /*d870*/  @P0 LEA R2, P1, R22, R14, 0x1 ;  /* 0x0000000e16020211 */ /* 0x000fda00078208ff */
[----:B------:R-:W-:Y:S05]  /*d880*/  WARPSYNC.COLLECTIVE R15, `(.L_x_9305) ;  /* 0x000000000f087348 */ /* 0x000fea0003c00000 */
[----:B------:R0:W1:Y:S02]  /*d890*/  SHFL.IDX P6, R14, R13, R12, R11 ;  /* 0x0000000c0d0e7389 */ /* 0x00006400000c000b */
[----:B01----:R-:W-:Y:S01]  /*d8a0*/  ENDCOLLECTIVE ;  /* 0x000000000000791b */ /* 0x003fe20003800000 */
.L_x_9305:
[----:B------:R-:W-:-:S05]  /*d8b0*/  @P0 IADD3.X R3, RZ, R0, RZ, P1, !PT ;  /* 0x00000000ff030210 */ /* 0x000fca0000ffe4ff */
        /* <DEDUP_REMOVED lines=11> */
.L_x_9306:
[----:B------:R-:W-:Y:S01]  /*d970*/  MOV R13, R5 ;  /* 0x00000005000d7202 */ /* 0x000fe20000000f00 */
[----:B------:R-:W-:Y:S01]  /*d980*/  IMAD.MOV.U32 R12, RZ, RZ, 0x3 ;  /* 0x00000003ff0c7424 */ /* 0x000fe200078e00ff */
[----:B------:R-:W-:-:S13]  /*d990*/  @P0 LEA R2, P1, R22, R14, 0x1 ;  /* 0x0000000e16020211 */ /* 0x000fda00078208ff */
[----:B------:R-:W-:Y:S05]  /*d9a0*/  WARPSYNC.COLLECTIVE R15, `(.L_x_9307) ;  /* 0x000000000f087348 */ /* 0x000fea0003c00000 */
[----:B------:R0:W1:Y:S02]  /*d9b0*/  SHFL.IDX P6, R14, R13, R12, R11 ;  /* 0x0000000c0d0e7389 */ /* 0x00006400000c000b */
[----:B01----:R-:W-:Y:S01]  /*d9c0*/  ENDCOLLECTIVE ;  /* 0x000000000000791b */ /* 0x003fe20003800000 */
.L_x_9307:
        /* <DEDUP_REMOVED lines=12> */
.L_x_9308:
[----:B------:R-:W-:Y:S01]  /*da90*/  IMAD.MOV.U32 R13, RZ, RZ, R5 ;  /* 0x000000ffff0d7224 */ /* 0x000fe200078e0005 */
[----:B------:R-:W-:Y:S02]  /*daa0*/  MOV R12, 0x4 ;  /* 0x00000004000c7802 */ /* 0x000fe40000000f00 */
[----:B------:R-:W-:-:S13]  /*dab0*/  @P0 LEA R2, P1, R22, R14, 0x1 ;  /* 0x0000000e16020211 */ /* 0x000fda00078208ff */
[----:B------:R-:W-:Y:S05]  /*dac0*/  WARPSYNC.COLLECTIVE R15, `(.L_x_9309) ;  /* 0x000000000f087348 */ /* 0x000fea0003c00000 */
[----:B------:R0:W1:Y:S02]  /*dad0*/  SHFL.IDX P6, R14, R13, R12, R11 ;  /* 0x0000000c0d0e7389 */ /* 0x00006400000c000b */
[----:B01----:R-:W-:Y:S01]  /*dae0*/  ENDCOLLECTIVE ;  /* 0x000000000000791b */ /* 0x003fe20003800000 */
.L_x_9309:
        /* <DEDUP_REMOVED lines=12> */
.L_x_9310:
[----:B------:R-:W-:Y:S02]  /*dbb0*/  IMAD.MOV.U32 R13, RZ, RZ, R5 ;  /* 0x000000ffff0d7224 */ /* 0x000fe400078e0005 */
[----:B------:R-:W-:Y:S01]  /*dbc0*/  IMAD.MOV.U32 R12, RZ, RZ, 0x5 ;  /* 0x00000005ff0c7424 */ /* 0x000fe200078e00ff */
[----:B------:R-:W-:-:S13]  /*dbd0*/  @P0 LEA R2, P1, R22, R14, 0x1 ;  /* 0x0000000e16020211 */ /* 0x000fda00078208ff */
[----:B------:R-:W-:Y:S05]  /*dbe0*/  WARPSYNC.COLLECTIVE R15, `(.L_x_9311) ;  /* 0x000000000f087348 */ /* 0x000fea0003c00000 */
[----:B------:R0:W1:Y:S02]  /*dbf0*/  SHFL.IDX P6, R14, R13, R12, R11 ;  /* 0x0000000c0d0e7389 */ /* 0x00006400000c000b */
[----:B01----:R-:W-:Y:S01]  /*dc00*/  ENDCOLLECTIVE ;  /* 0x000000000000791b */ /* 0x003fe20003800000 */
.L_x_9311:
[----:B------:R-:W-:-:S05]  /*dc10*/  @P0 IMAD.X R3, RZ, RZ, R0, P1 ;  /* 0x000000ffff030224 */ /* 0x000fca00008e0600 */
[----:B------:R-:W-:Y:S01]  /*dc20*/  @!PT LDS RZ, [RZ] ;  /* 0x00000000fffff984 */ /* 0x000fe20000000800 */
[----:B------:R-:W-:Y:S01]  /*dc30*/  @!PT LDS RZ, [RZ] ;  /* 0x00000000fffff984 */ /* 0x000fe20000000800 */
[----:B------:R-:W-:Y:S01]  /*dc40*/  @!PT LDS RZ, [RZ] ;  /* 0x00000000fffff984 */ /* 0x000fe20000000800 */
[----:B------:R0:W-:Y:S01]  /*dc50*/  @P0 LDGSTS.E.BYPASS.LTC128B.128 [R7+0x1e400], desc[UR36][R2.64], !P2 ;  /* 0x1e40000002070fae */ /* 0x0001e2000d101d64 */
[----:B------:R-:W-:Y:S01]  /*dc60*/  IMAD.MOV.U32 R13, RZ, RZ, R4 ;  /* 0x000000ffff0d7224 */ /* 0x000fe200078e0004 */
[----:B------:R-:W-:-:S07]  /*dc70*/  MOV R0, R14 ;  /* 0x0000000e00007202 */ /* 0x000fce0000000f00 */
[----:B0-----:R-:W-:Y:S05]  /*dc80*/  WARPSYNC.COLLECTIVE R15, `(.L_x_9312) ;  /* 0x000000000f087348 */ /* 0x001fea0003c00000 */
[----:B------:R1:W2:Y:S02]  /*dc90*/  SHFL.IDX P6, R14, R13, R12, R11 ;  /* 0x0000000c0d0e7389 */ /* 0x0002a400000c000b */
[----:B012---:R-:W-:Y:S01]  /*dca0*/  ENDCOLLECTIVE ;  /* 0x000000000000791b */ /* 0x007fe20003800000 */
.L_x_9312:
[----:B------:R-:W-:Y:S05]  /*dcb0*/  BRA `(.L_x_9313) ;  /* 0xffffffc400407947 */ /* 0x000fea000383ffff */
.L_x_9258:
        /* <DEDUP_REMOVED lines=8> */
.L_x_9314:
[----:B------:R-:W-:Y:S01]  /*dd40*/  IMAD.MOV.U32 R13, RZ, RZ, R0 ;  /* 0x000000ffff0d7224 */ /* 0x000fe200078e0000 */
[----:B------:R-:W-:-:S07]  /*dd50*/  MOV R3, R14 ;  /* 0x0000000e00037202 */ /* 0x000fce0000000f00 */
[----:B------:R-:W-:Y:S05]  /*dd60*/  WARPSYNC.COLLECTIVE R15, `(.L_x_9315) ;  /* 0x000000000f087348 */ /* 0x000fea0003c00000 */
[----:B------:R0:W1:Y:S02]  /*dd70*/  SHFL.IDX P6, R14, R13, R12, R11 ;  /* 0x0000000c0d0e7389 */ /* 0x00006400000c000b */
[----:B01----:R-:W-:Y:S01]  /*dd80*/  ENDCOLLECTIVE ;  /* 0x000000000000791b */ /* 0x003fe20003800000 */
.L_x_9315:
[----:B------:R-:W-:Y:S02]  /*dd90*/  ULDC UR4, c[0x0][0x288] ;  /* 0x0000a20000047ab9 */ /* 0x000fe40000000800 */
[----:B------:R-:W-:Y:S02]  /*dda0*/  IMAD R5, R6, UR4, RZ ;  /* 0x0000000406057c24 */ /* 0x000fe4000f8e02ff */
[----:B------:R-:W-:-:S04]  /*ddb0*/  IMAD R6, R36, 0x80, R37 ;  /* 0x0000008024067824 */ /* 0x000fc800078e0225 */
[C---:B------:R-:W-:Y:S01]  /*ddc0*/  VIADD R8, R6.reuse, 0x10 ;  /* 0x0000001006087836 */ /* 0x040fe20000000000 */
[----:B------:R-:W-:Y:S01]  /*ddd0*/  ISETP.GE.AND P2, PT, R6, R5, PT ;  /* 0x000000050600720c */ /* 0x000fe20003f46270 */
[----:B------:R-:W-:Y:S01]  /*dde0*/  IMAD.MOV.U32 R13, RZ, RZ, R4 ;  /* 0x000000ffff0d7224 */ /* 0x000fe200078e0004 */
[----:B------:R-:W-:-:S11]  /*ddf0*/  MOV R12, 0x1 ;  /* 0x00000001000c7802 */ /* 0x000fd60000000f00 */
[----:B------:R-:W-:Y:S02]  /*de00*/  @!P2 LEA R9, R28, UR42, 0x1 ;  /* 0x0000002a1c09ac11 */ /* 0x000fe4000f8e08ff */
[----:B------:R-:W-:-:S13]  /*de10*/  @!P2 LEA R2, P1, R22, R14, 0x1 ;  /* 0x0000000e1602a211 */ /* 0x000fda00078208ff */
[----:B------:R-:W-:Y:S05]  /*de20*/  WARPSYNC.COLLECTIVE R15, `(.L_x_9316) ;  /* 0x000000000f087348 */ /* 0x000fea0003c00000 */
[----:B------:R0:W1:Y:S02]  /*de30*/  SHFL.IDX P6, R14, R13, R12, R11 ;  /* 0x0000000c0d0e7389 */ /* 0x00006400000c000b */
[----:B01----:R-:W-:Y:S01]  /*de40*/  ENDCOLLECTIVE ;  /* 0x000000000000791b */ /* 0x003fe20003800000 */
.L_x_9316:
[----:B------:R-:W-:Y:S01]  /*de50*/  @P2 LOP3.LUT R16, R16, 0x1000, RZ, 0xfc, !PT ;  /* 0x0000100010102812 */ /* 0x000fe200078efcff */
[----:B------:R-:W-:-:S03]  /*de60*/  @!P2 IMAD.X R3, RZ, RZ, R3, P1 ;  /* 0x000000ffff03a224 */ /* 0x000fc600008e0603 */
[----:B------:R-:W-:Y:S02]  /*de70*/  LOP3.LUT R16, R16, 0xfffff7ff, RZ, 0xc0, !PT ;  /* 0xfffff7ff10107812 */ /* 0x000fe400078ec0ff */
        /* <DEDUP_REMOVED lines=8> */
[----:B------:R-:W-:Y:S01]  /*df00*/  IMAD.MOV.U32 R7, RZ, RZ, R14 ;  /* 0x000000ffff077224 */ /* 0x000fe200078e000e */
[----:B0-----:R-:W-:-:S07]  /*df10*/  @P2 LOP3.LUT R16, R16, 0x800, RZ, 0xfc, !PT ;  /* 0x0000080010102812 */ /* 0x001fce00078efcff */
[----:B------:R-:W-:Y:S05]  /*df20*/  WARPSYNC.COLLECTIVE R15, `(.L_x_9317) ;  /* 0x000000000f087348 */ /* 0x000fea0003c00000 */
[----:B------:R0:W1:Y:S02]  /*df30*/  SHFL.IDX P6, R14, R13, R12, R11 ;  /* 0x0000000c0d0e7389 */ /* 0x00006400000c000b */
[----:B01----:R-:W-:Y:S01]  /*df40*/  ENDCOLLECTIVE ;  /* 0x000000000000791b */ /* 0x003fe20003800000 */
.L_x_9317:
[----:B------:R-:W-:Y:S01]  /*df50*/  LOP3.LUT R16, R16, 0xfffffbff, RZ, 0xc0, !PT ;  /* 0xfffffbff10107812 */ /* 0x000fe200078ec0ff */
[----:B------:R-:W-:Y:S01]  /*df60*/  IMAD.MOV.U32 R13, RZ, RZ, R4 ;  /* 0x000000ffff0d7224 */ /* 0x000fe200078e0004 */
[----:B------:R-:W-:-:S05]  /*df70*/  @!P2 LEA R12, P1, R22, R14, 0x1 ;  /* 0x0000000e160ca211 */ /* 0x000fca00078208ff */
[----:B------:R-:W-:Y:S02]  /*df80*/  @!P2 IMAD.X R11, RZ, RZ, R7, P1 ;  /* 0x000000ffff0ba224 */ /* 0x000fe400008e0607 */
[----:B------:R-:W-:Y:S02]  /*df90*/  @!P2 IMAD.MOV.U32 R2, RZ, RZ, R12 ;  /* 0x000000ffff02a224 */ /* 0x000fe400078e000c */
[----:B------:R-:W-:Y:S02]  /*dfa0*/  @!P2 IMAD.MOV.U32 R3, RZ, RZ, R11 ;  /* 0x000000ffff03a224 */ /* 0x000fe400078e000b */
[----:B------:R-:W-:Y:S02]  /*dfb0*/  IMAD.MOV.U32 R12, RZ, RZ, 0x2 ;  /* 0x00000002ff0c7424 */ /* 0x000fe400078e00ff */
[----:B------:R-:W-:Y:S01]  /*dfc0*/  IMAD.MOV.U32 R11, RZ, RZ, 0x181f ;  /* 0x0000181fff0b7424 */ /* 0x000fe200078e00ff */
[----:B------:R-:W-:Y:S01]  /*dfd0*/  @!PT LDS RZ, [RZ] ;  /* 0x00000000fffff984 */ /* 0x000fe20000000800 */
[----:B------:R-:W-:Y:S01]  /*dfe0*/  @!PT LDS RZ, [RZ] ;  /* 0x00000000fffff984 */ /* 0x000fe20000000800 */
[----:B------:R-:W-:Y:S01]  /*dff0*/  @!PT LDS RZ, [RZ] ;  /* 0x00000000fffff984 */ /* 0x000fe20000000800 */
[----:B------:R0:W-:Y:S01]  /*e000*/  @!P2 LDGSTS.E.BYPASS.LTC128B.128 [R21+0x18c00], desc[UR36][R2.64], !P0 ;  /* 0x18c000000215afae */ /* 0x0001e2000c101d64 */
[----:B------:R-:W-:Y:S01]  /*e010*/  ISETP.GE.AND P2, PT, R8, R5, PT ;  /* 0x000000050800720c */ /* 0x000fe20003f46270 */
[----:B------:R-:W-:-:S12]  /*e020*/  VIADD R8, R6, 0x30 ;  /* 0x0000003006087836 */ /* 0x000fd80000000000 */
[----:B0-----:R-:W-:Y:S05]  /*e030*/  WARPSYNC.COLLECTIVE R15, `(.L_x_9318) ;  /* 0x000000000f087348 */ /* 0x001fea0003c00000 */
[----:B------:R1:W2:Y:S02]  /*e040*/  SHFL.IDX P6, R14, R13, R12, R11 ;  /* 0x0000000c0d0e7389 */ /* 0x0002a400000c000b */
[----:B012---:R-:W-:Y:S01]  /*e050*/  ENDCOLLECTIVE ;  /* 0x000000000000791b */ /* 0x007fe20003800000 */
.L_x_9318:
[----:B------:R-:W-:Y:S02]  /*e060*/  @!P2 LEA R21, R28, UR42, 0x1 ;  /* 0x0000002a1c15ac11 */ /* 0x000fe4000f8e08ff */
[----:B------:R-:W-:Y:S01]  /*e070*/  @P2 LOP3.LUT R16, R16, 0x400, RZ, 0xfc, !PT ;  /* 0x0000040010102812 */ /* 0x000fe200078efcff */
[----:B------:R-:W-:-:S03]  /*e080*/  IMAD.MOV.U32 R13, RZ, RZ, R0 ;  /* 0x000000ffff0d7224 */ /* 0x000fc600078e0000 */
[----:B------:R-:W-:Y:S01]  /*e090*/  LOP3.LUT R16, R16, 0xfffffdff, RZ, 0xc0, !PT ;  /* 0xfffffdff10107812 */ /* 0x000fe200078ec0ff */
[----:B------:R-:W-:-:S07]  /*e0a0*/  IMAD.MOV.U32 R20, RZ, RZ, R14 ;  /* 0x000000ffff147224 */ /* 0x000fce00078e000e */
[----:B------:R-:W-:Y:S05]  /*e0b0*/  WARPSYNC.COLLECTIVE R15, `(.L_x_9319) ;  /* 0x000000000f087348 */ /* 0x000fea0003c00000 */
[----:B------:R0:W1:Y:S02]  /*e0c0*/  SHFL.IDX P6, R14, R13, R12, R11 ;  /* 0x0000000c0d0e7389 */ /* 0x00006400000c000b */
[----:B01----:R-:W-:Y:S01]  /*e0d0*/  ENDCOLLECTIVE ;  /* 0x000000000000791b */ /* 0x003fe20003800000 */
.L_x_9319:
[----:B------:R-:W-:Y:S02]  /*e0e0*/  IMAD.MOV.U32 R13, RZ, RZ, R4 ;  /* 0x000000ffff0d7224 */ /* 0x000fe400078e0004 */
[----:B------:R-:W-:Y:S01]  /*e0f0*/  IMAD.MOV.U32 R12, RZ, RZ, 0x3 ;  /* 0x00000003ff0c7424 */ /* 0x000fe200078e00ff */
[----:B------:R-:W-:-:S04]  /*e100*/  @!P2 LEA R15, P1, R22, R14, 0x1 ;  /* 0x0000000e160fa211 */ /* 0x000fc800078208ff */
[----:B------:R-:W-:Y:S01]  /*e110*/  @!P2 IADD3.X R20, RZ, R20, RZ, P1, !PT ;  /* 0x00000014ff14a210 */ /* 0x000fe20000ffe4ff */
[----:B------:R-:W-:Y:S01]  /*e120*/  @!P2 IMAD.MOV.U32 R2, RZ, RZ, R15 ;  /* 0x000000ffff02a224 */ /* 0x000fe200078e000f */
[----:B------:R-:W-:-:S03]  /*e130*/  MOV R15, 0xffffffff ;  /* 0xffffffff000f7802 */ /* 0x000fc60000000f00 */
[----:B------:R-:W-:-:S07]  /*e140*/  @!P2 IMAD.MOV.U32 R3, RZ, RZ, R20 ;  /* 0x000000ffff03a224 */ /* 0x000fce00078e0014 */
[----:B------:R-:W-:Y:S05]  /*e150*/  WARPSYNC.COLLECTIVE R15, `(.L_x_9320) ;  /* 0x000000000f087348 */ /* 0x000fea0003c00000 */
[----:B------:R0:W1:Y:S02]  /*e160*/  SHFL.IDX P6, R14, R13, R12, R11 ;  /* 0x0000000c0d0e7389 */ /* 0x00006400000c000b */
[----:B01----:R-:W-:Y:S01]  /*e170*/  ENDCOLLECTIVE ;  /* 0x000000000000791b */ /* 0x003fe20003800000 */
.L_x_9320:
[----:B------:R-:W-:Y:S01]  /*e180*/  @!PT LDS RZ, [RZ] ;  /* 0x00000000fffff984 */ /* 0x000fe20000000800 */
[----:B------:R-:W-:Y:S01]  /*e190*/  @!PT LDS RZ, [RZ] ;  /* 0x00000000fffff984 */ /* 0x000fe20000000800 */
[----:B------:R-:W-:Y:S01]  /*e1a0*/  @!PT LDS RZ, [RZ] ;  /* 0x00000000fffff984 */ /* 0x000fe20000000800 */
[----:B------:R0:W-:Y:S01]  /*e1b0*/  @!P2 LDGSTS.E.BYPASS.LTC128B.128 [R21+0x19400], desc[UR36][R2.64], !P0 ;  /* 0x194000000215afae */ /* 0x0001e2000c101d64 */
[----:B------:R-:W-:Y:S02]  /*e1c0*/  ISETP.GE.AND P2, PT, R8, R5, PT ;  /* 0x000000050800720c */ /* 0x000fe40003f46270 */
[----:B------:R-:W-:Y:S01]  /*e1d0*/  IADD3 R8, R6, 0x40, RZ ;  /* 0x0000004006087810 */ /* 0x000fe20007ffe0ff */
[----:B------:R-:W-:-:S10]  /*e1e0*/  IMAD.MOV.U32 R13, RZ, RZ, R0 ;  /* 0x000000ffff0d7224 */ /* 0x000fd400078e0000 */
[----:B------:R-:W-:-:S04]  /*e1f0*/  @P2 LOP3.LUT R16, R16, 0x200, RZ, 0xfc, !PT ;  /* 0x0000020010102812 */ /* 0x000fc800078efcff */
[----:B------:R-:W-:Y:S01]  /*e200*/  LOP3.LUT R16, R16, 0xfffffeff, RZ, 0xc0, !PT ;  /* 0xfffffeff10107812 */ /* 0x000fe200078ec0ff */
[----:B0-----:R-:W-:-:S07]  /*e210*/  IMAD.MOV.U32 R7, RZ, RZ, R14 ;  /* 0x000000ffff077224 */ /* 0x001fce00078e000e */
[----:B------:R-:W-:Y:S05]  /*e220*/  WARPSYNC.COLLECTIVE R15, `(.L_x_9321) ;  /* 0x000000000f087348 */ /* 0x000fea0003c00000 */
[----:B------:R0:W1:Y:S02]  /*e230*/  SHFL.IDX P6, R14, R13, R12, R11 ;  /* 0x0000000c0d0e7389 */ /* 0x00006400000c000b */
[----:B01----:R-:W-:Y:S01]  /*e240*/  ENDCOLLECTIVE ;  /* 0x000000000000791b */ /* 0x003fe20003800000 */
.L_x_9321:
[----:B------:R-:W-:Y:S01]  /*e250*/  @!P2 LEA R15, R28, UR42, 0x1 ;  /* 0x0000002a1c0fac11 */ /* 0x000fe2000f8e08ff */
[----:B------:R-:W-:Y:S01]  /*e260*/  IMAD.MOV.U32 R12, RZ, RZ, 0x4 ;  /* 0x00000004ff0c7424 */ /* 0x000fe200078e00ff */
        /* <DEDUP_REMOVED lines=10> */
[----:B0-----:R-:W-:-:S12]  /*e310*/  IMAD.MOV.U32 R15, RZ, RZ, -0x1 ;  /* 0xffffffffff0f7424 */ /* 0x001fd800078e00ff */
[----:B------:R-:W-:Y:S02]  /*e320*/  @!P2 LEA R20, R28, UR42, 0x1 ;  /* 0x0000002a1c14ac11 */ /* 0x000fe4000f8e08ff */
[----:B------:R-:W-:-:S07]  /*e330*/  @P2 LOP3.LUT R16, R16, 0x100, RZ, 0xfc, !PT ;  /* 0x0000010010102812 */ /* 0x000fce00078efcff */
[----:B------:R-:W-:Y:S05]  /*e340*/  WARPSYNC.COLLECTIVE R15, `(.L_x_9322) ;  /* 0x000000000f087348 */ /* 0x000fea0003c00000 */
[----:B------:R0:W1:Y:S02]  /*e350*/  SHFL.IDX P6, R14, R13, R12, R11 ;  /* 0x0000000c0d0e7389 */ /* 0x00006400000c000b */
[----:B01----:R-:W-:Y:S01]  /*e360*/  ENDCOLLECTIVE ;  /* 0x000000000000791b */ /* 0x003fe20003800000 */
.L_x_9322:
[----:B------:R-:W-:Y:S01]  /*e370*/  LOP3.LUT R16, R16, 0xffffff7f, RZ, 0xc0, !PT ;  /* 0xffffff7f10107812 */ /* 0x000fe200078ec0ff */
[----:B------:R-:W-:Y:S02]  /*e380*/  IMAD.MOV.U32 R13, RZ, RZ, R0 ;  /* 0x000000ffff0d7224 */ /* 0x000fe400078e0000 */
[----:B------:R-:W-:-:S07]  /*e390*/  IMAD.MOV.U32 R8, RZ, RZ, R14 ;  /* 0x000000ffff087224 */ /* 0x000fce00078e000e */
[----:B------:R-:W-:Y:S05]  /*e3a0*/  WARPSYNC.COLLECTIVE R15, `(.L_x_9323) ;  /* 0x000000000f087348 */ /* 0x000fea0003c00000 */
[----:B------:R0:W1:Y:S02]  /*e3b0*/  SHFL.IDX P6, R14, R13, R12, R11 ;  /* 0x0000000c0d0e7389 */ /* 0x00006400000c000b */
[----:B01----:R-:W-:Y:S01]  /*e3c0*/  ENDCOLLECTIVE ;  /* 0x000000000000791b */ /* 0x003fe20003800000 */
.L_x_9323:
[----:B------:R-:W-:Y:S01]  /*e3d0*/  IMAD.MOV.U32 R13, RZ, RZ, R4 ;  /* 0x000000ffff0d7224 */ /* 0x000fe200078e0004 */
[----:B------:R-:W-:Y:S02]  /*e3e0*/  MOV R12, 0x5 ;  /* 0x00000005000c7802 */ /* 0x000fe40000000f00 */
[----:B------:R-:W-:-:S07]  /*e3f0*/  MOV R7, R14 ;  /* 0x0000000e00077202 */ /* 0x000fce0000000f00 */
[----:B------:R-:W-:Y:S05]  /*e400*/  WARPSYNC.COLLECTIVE R15, `(.L_x_9324) ;  /* 0x000000000f087348 */ /* 0x000fea0003c00000 */
[----:B------:R0:W1:Y:S02]  /*e410*/  SHFL.IDX P6, R14, R13, R12, R11 ;  /* 0x0000000c0d0e7389 */ /* 0x00006400000c000b */
[----:B01----:R-:W-:Y:S01]  /*e420*/  ENDCOLLECTIVE ;  /* 0x000000000000791b */ /* 0x003fe20003800000 */
.L_x_9324:
[----:B------:R-:W-:-:S05]  /*e430*/  @!P2 LEA R7, P1, R22, R7, 0x1 ;  /* 0x000000071607a211 */ /* 0x000fca00078208ff */
[----:B------:R-:W-:Y:S02]  /*e440*/  @!P2 IMAD.X R8, RZ, RZ, R8, P1 ;  /* 0x000000ffff08a224 */ /* 0x000fe400008e0608 */
[----:B------:R-:W-:Y:S02]  /*e450*/  @!P2 IMAD.MOV.U32 R2, RZ, RZ, R7 ;  /* 0x000000ffff02a224 */ /* 0x000fe400078e0007 */
[----:B------:R-:W-:Y:S02]  /*e460*/  @!P2 IMAD.MOV.U32 R3, RZ, RZ, R8 ;  /* 0x000000ffff03a224 */ /* 0x000fe400078e0008 */
[----:B------:R-:W-:Y:S02]  /*e470*/  VIADD R8, R6, 0x50 ;  /* 0x0000005006087836 */ /* 0x000fe40000000000 */
[----:B------:R-:W-:Y:S01]  /*e480*/  IMAD.MOV.U32 R13, RZ, RZ, R0 ;  /* 0x000000ffff0d7224 */ /* 0x000fe200078e0000 */
[----:B------:R-:W-:Y:S01]  /*e490*/  @!PT LDS RZ, [RZ] ;  /* 0x00000000fffff984 */ /* 0x000fe20000000800 */
[----:B------:R-:W-:Y:S01]  /*e4a0*/  @!PT LDS RZ, [RZ] ;  /* 0x00000000fffff984 */ /* 0x000fe20000000800 */
[----:B------:R-:W-:Y:S01]  /*e4b0*/  @!PT LDS RZ, [RZ] ;  /* 0x00000000fffff984 */ /* 0x000fe20000000800 */
[----:B------:R0:W-:Y:S02]  /*e4c0*/  @!P2 LDGSTS.E.BYPASS.LTC128B.128 [R20+0x1a400], desc[UR36][R2.64], !P0 ;  /* 0x1a4000000214afae */ /* 0x0001e4000c101d64 */
[----:B------:R-:W-:-:S02]  /*e4d0*/  ISETP.GE.AND P2, PT, R8, R5, PT ;  /* 0x000000050800720c */ /* 0x000fc40003f46270 */
[----:B------:R-:W-:Y:S01]  /*e4e0*/  IADD3 R8, R6, 0x60, RZ ;  /* 0x0000006006087810 */ /* 0x000fe20007ffe0ff */
[----:B------:R-:W-:-:S10]  /*e4f0*/  IMAD.MOV.U32 R10, RZ, RZ, R14 ;  /* 0x000000ffff0a7224 */ /* 0x000fd400078e000e */
[----:B0-----:R-:W-:Y:S05]  /*e500*/  WARPSYNC.COLLECTIVE R15, `(.L_x_9325) ;  /* 0x000000000f087348 */ /* 0x001fea0003c00000 */
[----:B------:R1:W2:Y:S02]  /*e510*/  SHFL.IDX P6, R14, R13, R12, R11 ;  /* 0x0000000c0d0e7389 */ /* 0x0002a400000c000b */
[----:B012---:R-:W-:Y:S01]  /*e520*/  ENDCOLLECTIVE ;  /* 0x000000000000791b */ /* 0x007fe20003800000 */
.L_x_9325:
        /* <DEDUP_REMOVED lines=9> */
.L_x_9326:
        /* <DEDUP_REMOVED lines=14> */
.L_x_9327:
[----:B------:R-:W-:Y:S02]  /*e6a0*/  @!P2 LEA R9, R28, UR42, 0x1 ;  /* 0x0000002a1c09ac11 */ /* 0x000fe4000f8e08ff */
[----:B------:R-:W-:Y:S01]  /*e6b0*/  @P2 LOP3.LUT R16, R16, 0x40, RZ, 0xfc, !PT ;  /* 0x0000004010102812 */ /* 0x000fe200078efcff */
[----:B------:R-:W-:Y:S02]  /*e6c0*/  IMAD.MOV.U32 R13, RZ, RZ, R4 ;  /* 0x000000ffff0d7224 */ /* 0x000fe400078e0004 */
[----:B------:R-:W-:-:S05]  /*e6d0*/  IMAD.MOV.U32 R11, RZ, RZ, R14 ;  /* 0x000000ffff0b7224 */ /* 0x000fca00078e000e */
[----:B------:R-:W-:-:S05]  /*e6e0*/  @!P2 LEA R11, P1, R22, R11, 0x1 ;  /* 0x0000000b160ba211 */ /* 0x000fca00078208ff */
[----:B------:R-:W-:Y:S02]  /*e6f0*/  @!P2 IMAD.X R12, RZ, RZ, R2, P1 ;  /* 0x000000ffff0ca224 */ /* 0x000fe400008e0602 */
[----:B------:R-:W-:Y:S01]  /*e700*/  @!P2 IMAD.MOV.U32 R2, RZ, RZ, R11 ;  /* 0x000000ffff02a224 */ /* 0x000fe200078e000b */
[----:B------:R-:W-:Y:S01]  /*e710*/  MOV R11, 0x181f ;  /* 0x0000181f000b7802 */ /* 0x000fe20000000f00 */
        /* <DEDUP_REMOVED lines=9> */
.L_x_9328:
[----:B------:R-:W-:Y:S02]  /*e7b0*/  IMAD.MOV.U32 R13, RZ, RZ, R0 ;  /* 0x000000ffff0d7224 */ /* 0x000fe400078e0000 */
[----:B------:R-:W-:-:S07]  /*e7c0*/  IMAD.MOV.U32 R4, RZ, RZ, R14 ;  /* 0x000000ffff047224 */ /* 0x000fce00078e000e */
[----:B------:R-:W-:Y:S05]  /*e7d0*/  WARPSYNC.COLLECTIVE R15, `(.L_x_9329) ;  /* 0x000000000f087348 */ /* 0x000fea0003c00000 */
[----:B------:R0:W1:Y:S02]  /*e7e0*/  SHFL.IDX P6, R14, R13, R12, R11 ;  /* 0x0000000c0d0e7389 */ /* 0x00006400000c000b */
[----:B01----:R-:W-:Y:S01]  /*e7f0*/  ENDCOLLECTIVE ;  /* 0x000000000000791b */ /* 0x003fe20003800000 */
.L_x_9329:
[----:B------:R-:W-:Y:S05]  /*e800*/  BRA `(.L_x_9330) ;  /* 0xffffffc4001c7947 */ /* 0x000fea000383ffff */
.L_x_9260:
        /* <DEDUP_REMOVED lines=8> */
.L_x_9332:
[----:B------:R-:W-:Y:S05]  /*e890*/  BSYNC B0 ;  /* 0x0000000000007941 */ /* 0x000fea0003800000 */
.L_x_9331:
[----:B------:R-:W-:Y:S01]  /*e8a0*/  IMAD.MOV.U32 R13, RZ, RZ, R0 ;  /* 0x000000ffff0d7224 */ /* 0x000fe200078e0000 */
[----:B------:R-:W-:Y:S01]  /*e8b0*/  LOP3.LUT P5, RZ, R16, 0x1000, RZ, 0xc0, !PT ;  /* 0x0000100010ff7812 */ /* 0x000fe200078ac0ff */
[----:B------:R-:W-:Y:S02]  /*e8c0*/  IMAD.MOV.U32 R12, RZ, RZ, RZ ;  /* 0x000000ffff0c7224 */ /* 0x000fe400078e00ff */
[----:B------:R-:W-:Y:S02]  /*e8d0*/  IMAD.MOV.U32 R11, RZ, RZ, 0x181f ;  /* 0x0000181fff0b7424 */ /* 0x000fe400078e00ff */
[----:B------:R-:W-:Y:S02]  /*e8e0*/  IMAD.MOV.U32 R15, RZ, RZ, -0x1 ;  /* 0xffffffffff0f7424 */ /* 0x000fe400078e00ff */
[----:B------:R-:W-:-:S07]  /*e8f0*/  IMAD.MOV.U32 R2, RZ, RZ, R14 ;  /* 0x000000ffff027224 */ /* 0x000fce00078e000e */
[----:B------:R-:W-:Y:S05]  /*e900*/  WARPSYNC.COLLECTIVE R15, `(.L_x_9333) ;  /* 0x000000000f087348 */ /* 0x000fea0003c00000 */
[----:B------:R0:W1:Y:S02]  /*e910*/  SHFL.IDX P6, R14, R13, R12, R11 ;  /* 0x0000000c0d0e7389 */ /* 0x00006400000c000b */
[----:B01----:R-:W-:Y:S01]  /*e920*/  ENDCOLLECTIVE ;  /* 0x000000000000791b */ /* 0x003fe20003800000 */
.L_x_9333:
[----:B------:R-:W-:Y:S01]  /*e930*/  @!P5 LEA R7, R28, UR42, 0x1 ;  /* 0x0000002a1c07dc11 */ /* 0x000fe2000f8e08ff */
[----:B------:R-:W-:Y:S02]  /*e940*/  IMAD.MOV.U32 R13, RZ, RZ, R4 ;  /* 0x000000ffff0d7224 */ /* 0x000fe400078e0004 */
[----:B------:R-:W-:Y:S01]  /*e950*/  IMAD.MOV.U32 R12, RZ, RZ, 0x1 ;  /* 0x00000001ff0c7424 */ /* 0x000fe200078e00ff */
[----:B------:R-:W-:-:S04]  /*e960*/  @!P5 LEA R14, P0, R22, R14, 0x1 ;  /* 0x0000000e160ed211 */ /* 0x000fc800078008ff */
[----:B------:R-:W-:Y:S01]  /*e970*/  @!P5 IADD3.X R3, RZ, R2, RZ, P0, !PT ;  /* 0x00000002ff03d210 */ /* 0x000fe200007fe4ff */
[----:B------:R-:W-:-:S08]  /*e980*/  @!P5 IMAD.MOV.U32 R2, RZ, RZ, R14 ;  /* 0x000000ffff02d224 */ /* 0x000fd000078e000e */
[----:B------:R-:W-:Y:S05]  /*e990*/  WARPSYNC.COLLECTIVE R15, `(.L_x_9334) ;  /* 0x000000000f087348 */ /* 0x000fea0003c00000 */
[----:B------:R0:W1:Y:S02]  /*e9a0*/  SHFL.IDX P6, R14, R13, R12, R11 ;  /* 0x0000000c0d0e7389 */ /* 0x00006400000c000b */
[----:B01----:R-:W-:Y:S01]  /*e9b0*/  ENDCOLLECTIVE ;  /* 0x000000000000791b */ /* 0x003fe20003800000 */
.L_x_9334:
[----:B------:R-:W-:Y:S01]  /*e9c0*/  @!PT LDS RZ, [RZ] ;  /* 0x00000000fffff984 */ /* 0x000fe20000000800 */
[----:B------:R-:W-:Y:S01]  /*e9d0*/  @!PT LDS RZ, [RZ] ;  /* 0x00000000fffff984 */ /* 0x000fe20000000800 */
[----:B------:R-:W-:Y:S01]  /*e9e0*/  @!PT LDS RZ, [RZ] ;  /* 0x00000000fffff984 */ /* 0x000fe20000000800 */
[----:B------:R0:W-:Y:S04]  /*e9f0*/  @!P5 LDGSTS.E.BYPASS.LTC128B.128 [R7+0x22400], desc[UR36][R2.64], !P4 ;  /* 0x224000000207dfae */ /* 0x0001e8000e101d64 */
[----:B------:R0:W-:Y:S04]  /*ea00*/  @!P5 LDGSTS.E.BYPASS.LTC128B.128 [R7+0x26400], desc[UR36][R2.64+0x80], !P3 ;  /* 0x264000800207dfae */ /* 0x0001e8000d901d64 */
[----:B------:R0:W-:Y:S01]  /*ea10*/  @!P5 LDGSTS.E.BYPASS.LTC128B.128 [R7+0x2a400], desc[UR36][R2.64+0x100], !P2 ;  /* 0x2a4001000207dfae */ /* 0x0001e2000d101d64 */
[----:B------:R-:W-:-:S03]  /*ea20*/  IMAD.MOV.U32 R13, RZ, RZ, R0 ;  /* 0x000000ffff0d7224 */ /* 0x000fc600078e0000 */
[----:B------:R0:W-:Y:S01]  /*ea30*/  @!P5 LDGSTS.E.BYPASS.LTC128B.128 [R7+0x2e400], desc[UR36][R2.64+0x180], !P1 ;  /* 0x2e4001800207dfae */ /* 0x0001e2000c901d64 */
[----:B------:R-:W-:Y:S01]  /*ea40*/  LOP3.LUT P5, RZ, R16, 0x400, RZ, 0xc0, !PT ;  /* 0x0000040010ff7812 */ /* 0x000fe200078ac0ff */
[----:B------:R-:W-:-:S12]  /*ea50*/  IMAD.MOV.U32 R5, RZ, RZ, R14 ;  /* 0x000000ffff057224 */ /* 0x000fd800078e000e */
[----:B0-----:R-:W-:Y:S05]  /*ea60*/  WARPSYNC.COLLECTIVE R15, `(.L_x_9335) ;  /* 0x000000000f087348 */ /* 0x001fea0003c00000 */
[----:B------:R1:W2:Y:S02]  /*ea70*/  SHFL.IDX P6, R14, R13, R12, R11 ;  /* 0x0000000c0d0e7389 */ /* 0x0002a400000c000b */
[----:B012---:R-:W-:Y:S01]  /*ea80*/  ENDCOLLECTIVE ;  /* 0x000000000000791b */ /* 0x007fe20003800000 */
.L_x_9335:
[----:B------:R-:W-:Y:S01]  /*ea90*/  @!P5 LEA R7, R28, UR42, 0x1 ;  /* 0x0000002a1c07dc11 */ /* 0x000fe2000f8e08ff */
[----:B------:R-:W-:Y:S02]  /*eaa0*/  IMAD.MOV.U32 R13, RZ, RZ, R4 ;  /* 0x000000ffff0d7224 */ /* 0x000fe400078e0004 */
[----:B------:R-:W-:Y:S01]  /*eab0*/  IMAD.MOV.U32 R12, RZ, RZ, 0x2 ;  /* 0x00000002ff0c7424 */ /* 0x000fe200078e00ff */
[----:B------:R-:W-:-:S13]  /*eac0*/  LOP3.LUT P6, RZ, R16, 0x800, RZ, 0xc0, !PT ;  /* 0x0000080010ff7812 */ /* 0x000fda00078cc0ff */
[----:B------:R-:W-:Y:S02]  /*ead0*/  @!P6 LEA R14, P0, R22, R14, 0x1 ;  /* 0x0000000e160ee211 */ /* 0x000fe400078008ff */
[----:B------:R-:W-:Y:S02]  /*eae0*/  @!P6 LEA R9, R28, UR42, 0x1 ;  /* 0x0000002a1c09ec11 */ /* 0x000fe4000f8e08ff */
[----:B------:R-:W-:Y:S01]  /*eaf0*/  @!P6 IADD3.X R5, RZ, R5, RZ, P0, !PT ;  /* 0x00000005ff05e210 */ /* 0x000fe200007fe4ff */
[----:B------:R-:W-:-:S04]  /*eb00*/  @!P6 IMAD.MOV.U32 R2, RZ, RZ, R14 ;  /* 0x000000ffff02e224 */ /* 0x000fc800078e000e */
[----:B------:R-:W-:-:S05]  /*eb10*/  @!P6 IMAD.MOV.U32 R3, RZ, RZ, R5 ;  /* 0x000000ffff03e224 */ /* 0x000fca00078e0005 */
[----:B------:R-:W-:Y:S01]  /*eb20*/  @!PT LDS RZ, [RZ] ;  /* 0x00000000fffff984 */ /* 0x000fe20000000800 */
[----:B------:R-:W-:Y:S01]  /*eb30*/  @!PT LDS RZ, [RZ] ;  /* 0x00000000fffff984 */ /* 0x000fe20000000800 */
[----:B------:R-:W-:Y:S01]  /*eb40*/  @!PT LDS RZ, [RZ] ;  /* 0x00000000fffff984 */ /* 0x000fe20000000800 */
[----:B------:R0:W-:Y:S04]  /*eb50*/  @!P6 LDGSTS.E.BYPASS.LTC128B.128 [R9+0x22c00], desc[UR36][R2.64], !P4 ;  /* 0x22c000000209efae */ /* 0x0001e8000e101d64 */
[----:B------:R0:W-:Y:S04]  /*eb60*/  @!P6 LDGSTS.E.BYPASS.LTC128B.128 [R9+0x26c00], desc[UR36][R2.64+0x80], !P3 ;  /* 0x26c000800209efae */ /* 0x0001e8000d901d64 */
[----:B------:R0:W-:Y:S04]  /*eb70*/  @!P6 LDGSTS.E.BYPASS.LTC128B.128 [R9+0x2ac00], desc[UR36][R2.64+0x100], !P2 ;  /* 0x2ac001000209efae */ /* 0x0001e8000d101d64 */
[----:B------:R0:W-:Y:S02]  /*eb80*/  @!P6 LDGSTS.E.BYPASS.LTC128B.128 [R9+0x2ec00], desc[UR36][R2.64+0x180], !P1 ;  /* 0x2ec001800209efae */ /* 0x0001e4000c901d64 */
[----:B0-----:R-:W-:Y:S05]  /*eb90*/  WARPSYNC.COLLECTIVE R15, `(.L_x_9336) ;  /* 0x000000000f087348 */ /* 0x001fea0003c00000 */
[----:B------:R1:W2:Y:S02]  /*eba0*/  SHFL.IDX P6, R14, R13, R12, R11 ;  /* 0x0000000c0d0e7389 */ /* 0x0002a400000c000b */
[----:B012---:R-:W-:Y:S01]  /*ebb0*/  ENDCOLLECTIVE ;  /* 0x000000000000791b */ /* 0x007fe20003800000 */
.L_x_9336:
[----:B------:R-:W-:Y:S01]  /*ebc0*/  MOV R13, R0 ;  /* 0x00000000000d7202 */ /* 0x000fe20000000f00 */
[----:B------:R-:W-:-:S07]  /*ebd0*/  IMAD.MOV.U32 R5, RZ, RZ, R14 ;  /* 0x000000ffff057224 */ /* 0x000fce00078e000e */
[----:B------:R-:W-:Y:S05]  /*ebe0*/  WARPSYNC.COLLECTIVE R15, `(.L_x_9337) ;  /* 0x000000000f087348 */ /* 0x000fea0003c00000 */
[----:B------:R0:W1:Y:S02]  /*ebf0*/  SHFL.IDX P6, R14, R13, R12, R11 ;  /* 0x0000000c0d0e7389 */ /* 0x00006400000c000b */
[----:B01----:R-:W-:Y:S01]  /*ec00*/  ENDCOLLECTIVE ;  /* 0x000000000000791b */ /* 0x003fe20003800000 */
.L_x_9337:
[----:B------:R-:W-:Y:S02]  /*ec10*/  IMAD.MOV.U32 R13, RZ, RZ, R4 ;  /* 0x000000ffff0d7224 */ /* 0x000fe400078e0004 */
[----:B------:R-:W-:Y:S01]  /*ec20*/  IMAD.MOV.U32 R12, RZ, RZ, 0x3 ;  /* 0x00000003ff0c7424 */ /* 0x000fe200078e00ff */
[----:B------:R-:W-:-:S05]  /*ec30*/  @!P5 LEA R14, P0, R22, R14, 0x1 ;  /* 0x0000000e160ed211 */ /* 0x000fca00078008ff */
[----:B------:R-:W-:-:S08]  /*ec40*/  @!P5 IMAD.MOV.U32 R2, RZ, RZ, R14 ;  /* 0x000000ffff02d224 */ /* 0x000fd000078e000e */
[----:B------:R-:W-:Y:S05]  /*ec50*/  WARPSYNC.COLLECTIVE R15, `(.L_x_9338) ;  /* 0x000000000f087348 */ /* 0x000fea0003c00000 */
[----:B------:R0:W1:Y:S02]  /*ec60*/  SHFL.IDX P6, R14, R13, R12, R11 ;  /* 0x0000000c0d0e7389 */ /* 0x00006400000c000b */
[----:B01----:R-:W-:Y:S01]  /*ec70*/  ENDCOLLECTIVE ;  /* 0x000000000000791b */ /* 0x003fe20003800000 */
.L_x_9338:
[----:B------:R-:W-:-:S04]  /*ec80*/  @!P5 IMAD.X R5, RZ, RZ, R5, P0 ;  /* 0x000000ffff05d224 */ /* 0x000fc800000e0605 */
[----:B------:R-:W-:-:S05]  /*ec90*/  @!P5 IMAD.MOV.U32 R3, RZ, RZ, R5 ;  /* 0x000000ffff03d224 */ /* 0x000fca00078e0005 */
[----:B------:R-:W-:Y:S01]  /*eca0*/  @!PT LDS RZ, [RZ] ;  /* 0x00000000fffff984 */ /* 0x000fe20000000800 */
[----:B------:R-:W-:Y:S01]  /*ecb0*/  @!PT LDS RZ, [RZ] ;  /* 0x00000000fffff984 */ /* 0x000fe20000000800 */
[----:B------:R-:W-:Y:S01]  /*ecc0*/  @!PT LDS RZ, [RZ] ;  /* 0x00000000fffff984 */ /* 0x000fe20000000800 */
[----:B------:R0:W-:Y:S01]  /*ecd0*/  @!P5 LDGSTS.E.BYPASS.LTC128B.128 [R7+0x23400], desc[UR36][R2.64], !P4 ;  /* 0x234000000207dfae */ /* 0x0001e2000e101d64 */
[----:B------:R-:W-:-:S03]  /*ece0*/  IMAD.MOV.U32 R13, RZ, RZ, R0 ;  /* 0x000000ffff0d7224 */ /* 0x000fc600078e0000 */
[----:B------:R0:W-:Y:S04]  /*ecf0*/  @!P5 LDGSTS.E.BYPASS.LTC128B.128 [R7+0x27400], desc[UR36][R2.64+0x80], !P3 ;  /* 0x274000800207dfae */ /* 0x0001e8000d901d64 */
[----:B------:R0:W-:Y:S04]  /*ed00*/  @!P5 LDGSTS.E.BYPASS.LTC128B.128 [R7+0x2b400], desc[UR36][R2.64+0x100], !P2 ;  /* 0x2b4001000207dfae */ /* 0x0001e8000d101d64 */
[----:B------:R0:W-:Y:S01]  /*ed10*/  @!P5 LDGSTS.E.BYPASS.LTC128B.128 [R7+0x2f400], desc[UR36][R2.64+0x180], !P1 ;  /* 0x2f4001800207dfae */ /* 0x0001e2000c901d64 */
[----:B------:R-:W-:Y:S02]  /*ed20*/  MOV R5, R14 ;  /* 0x0000000e00057202 */ /* 0x000fe40000000f00 */
[----:B------:R-:W-:-:S13]  /*ed30*/  LOP3.LUT P5, RZ, R16, 0x100, RZ, 0xc0, !PT ;  /* 0x0000010010ff7812 */ /* 0x000fda00078ac0ff */
[----:B0-----:R-:W-:Y:S05]  /*ed40*/  WARPSYNC.COLLECTIVE R15, `(.L_x_9339) ;  /* 0x000000000f087348 */ /* 0x001fea0003c00000 */
[----:B------:R1:W2:Y:S02]  /*ed50*/  SHFL.IDX P6, R14, R13, R12, R11 ;  /* 0x0000000c0d0e7389 */ /* 0x0002a400000c000b */
[----:B012---:R-:W-:Y:S01]  /*ed60*/  ENDCOLLECTIVE ;  /* 0x000000000000791b */ /* 0x007fe20003800000 */
.L_x_9339:
[----:B------:R-:W-:Y:S01]  /*ed70*/  @!P5 LEA R7, R28, UR42, 0x1 ;  /* 0x0000002a1c07dc11 */ /* 0x000fe2000f8e08ff */
[----:B------:R-:W-:Y:S01]  /*ed80*/  IMAD.MOV.U32 R13, RZ, RZ, R4 ;  /* 0x000000ffff0d7224 */ /* 0x000fe200078e0004 */
[----:B------:R-:W-:Y:S02]  /*ed90*/  MOV R12, 0x4 ;  /* 0x00000004000c7802 */ /* 0x000fe40000000f00 */
[----:B------:R-:W-:-:S13]  /*eda0*/  LOP3.LUT P6, RZ, R16, 0x200, RZ, 0xc0, !PT ;  /* 0x0000020010ff7812 */ /* 0x000fda00078cc0ff */
[----:B------:R-:W-:Y:S02]  /*edb0*/  @!P6 LEA R14, P0, R22, R14, 0x1 ;  /* 0x0000000e160ee211 */ /* 0x000fe400078008ff */
[----:B------:R-:W-:-:S03]  /*edc0*/  @!P6 LEA R9, R28, UR42, 0x1 ;  /* 0x0000002a1c09ec11 */ /* 0x000fc6000f8e08ff */
[----:B------:R-:W-:Y:S02]  /*edd0*/  @!P6 IMAD.X R5, RZ, RZ, R5, P0 ;  /* 0x000000ffff05e224 */ /* 0x000fe400000e0605 */
[----:B------:R-:W-:Y:S02]  /*ede0*/  @!P6 IMAD.MOV.U32 R2, RZ, RZ, R14 ;  /* 0x000000ffff02e224 */ /* 0x000fe400078e000e */
        /* <DEDUP_REMOVED lines=11> */
.L_x_9340:
[----:B------:R-:W-:Y:S02]  /*eea0*/  IMAD.MOV.U32 R13, RZ, RZ, R0 ;  /* 0x000000ffff0d7224 */ /* 0x000fe400078e0000 */
[----:B------:R-:W-:-:S07]  /*eeb0*/  IMAD.MOV.U32 R5, RZ, RZ, R14 ;  /* 0x000000ffff057224 */ /* 0x000fce00078e000e */
[----:B------:R-:W-:Y:S05]  /*eec0*/  WARPSYNC.COLLECTIVE R15, `(.L_x_9341) ;  /* 0x000000000f087348 */ /* 0x000fea0003c00000 */
[----:B------:R0:W1:Y:S02]  /*eed0*/  SHFL.IDX P6, R14, R13, R12, R11 ;  /* 0x0000000c0d0e7389 */ /* 0x00006400000c000b */
[----:B01----:R-:W-:Y:S01]  /*eee0*/  ENDCOLLECTIVE ;  /* 0x000000000000791b */ /* 0x003fe20003800000 */
.L_x_9341:
[----:B------:R-:W-:Y:S01]  /*eef0*/  MOV R13, R4 ;  /* 0x00000004000d7202 */ /* 0x000fe20000000f00 */
[----:B------:R-:W-:Y:S01]  /*ef00*/  IMAD.MOV.U32 R12, RZ, RZ, 0x5 ;  /* 0x00000005ff0c7424 */ /* 0x000fe200078e00ff */
[----:B------:R-:W-:-:S05]  /*ef10*/  @!P5 LEA R14, P0, R22, R14, 0x1 ;  /* 0x0000000e160ed211 */ /* 0x000fca00078008ff */
[----:B------:R-:W-:-:S08]  /*ef20*/  @!P5 IMAD.MOV.U32 R2, RZ, RZ, R14 ;  /* 0x000000ffff02d224 */ /* 0x000fd000078e000e */
[----:B------:R-:W-:Y:S05]  /*ef30*/  WARPSYNC.COLLECTIVE R15, `(.L_x_9342) ;  /* 0x000000000f087348 */ /* 0x000fea0003c00000 */
[----:B------:R0:W1:Y:S02]  /*ef40*/  SHFL.IDX P6, R14, R13, R12, R11 ;  /* 0x0000000c0d0e7389 */ /* 0x00006400000c000b */
[----:B01----:R-:W-:Y:S01]  /*ef50*/  ENDCOLLECTIVE ;  /* 0x000000000000791b */ /* 0x003fe20003800000 */
.L_x_9342:
        /* <DEDUP_REMOVED lines=10> */
[----:B------:R-:W-:Y:S01]  /*f000*/  IMAD.MOV.U32 R5, RZ, RZ, R14 ;  /* 0x000000ffff057224 */ /* 0x000fe200078e000e */
[----:B------:R-:W-:-:S13]  /*f010*/  LOP3.LUT P5, RZ, R16, 0x40, RZ, 0xc0, !PT ;  /* 0x0000004010ff7812 */ /* 0x000fda00078ac0ff */
[----:B0-----:R-:W-:Y:S05]  /*f020*/  WARPSYNC.COLLECTIVE R15, `(.L_x_9343) ;  /* 0x000000000f087348 */ /* 0x001fea0003c00000 */
[----:B------:R1:W2:Y:S02]  /*f030*/  SHFL.IDX P6, R14, R13, R12, R11 ;  /* 0x0000000c0d0e7389 */ /* 0x0002a400000c000b */
[----:B012---:R-:W-:Y:S01]  /*f040*/  ENDCOLLECTIVE ;  /* 0x000000000000791b */ /* 0x007fe20003800000 */
.L_x_9343:
[----:B------:R-:W-:Y:S01]  /*f050*/  @!P5 LEA R7, R28, UR42, 0x1 ;  /* 0x0000002a1c07dc11 */ /* 0x000fe2000f8e08ff */
[----:B------:R-:W-:Y:S02]  /*f060*/  IMAD.MOV.U32 R13, RZ, RZ, R4 ;  /* 0x000000ffff0d7224 */ /* 0x000fe400078e0004 */
[----:B------:R-:W-:Y:S01]  /*f070*/  IMAD.MOV.U32 R12, RZ, RZ, 0x6 ;  /* 0x00000006ff0c7424 */ /* 0x000fe200078e00ff */
[----:B------:R-:W-:-:S13]  /*f080*/  LOP3.LUT P6, RZ, R16, 0x80, RZ, 0xc0, !PT ;  /* 0x0000008010ff7812 */ /* 0x000fda00078cc0ff */
[----:B------:R-:W-:Y:S02]  /*f090*/  @!P6 LEA R14, P0, R22, R14, 0x1 ;  /* 0x0000000e160ee211 */ /* 0x000fe400078008ff */
[----:B------:R-:W-:-:S03]  /*f0a0*/  @!P6 LEA R9, R28, UR42, 0x1 ;  /* 0x0000002a1c09ec11 */ /* 0x000fc6000f8e08ff */
[----:B------:R-:W-:Y:S02]  /*f0b0*/  @!P6 IMAD.X R5, RZ, RZ, R5, P0 ;  /* 0x000000ffff05e224 */ /* 0x000fe400000e0605 */
[----:B------:R-:W-:-:S03]  /*f0c0*/  @!P6 IMAD.MOV.U32 R2, RZ, RZ, R14 ;  /* 0x000000ffff02e224 */ /* 0x000fc600078e000e */
[----:B------:R-:W-:-:S05]  /*f0d0*/  @!P6 MOV R3, R5 ;  /* 0x000000050003e202 */ /* 0x000fca0000000f00 */
        /* <DEDUP_REMOVED lines=10> */
.L_x_9344:
[----:B------:R-:W-:Y:S02]  /*f180*/  IMAD.MOV.U32 R13, RZ, RZ, R0 ;  /* 0x000000ffff0d7224 */ /* 0x000fe400078e0000 */
[----:B------:R-:W-:-:S07]  /*f190*/  IMAD.MOV.U32 R5, RZ, RZ, R14 ;  /* 0x000000ffff057224 */ /* 0x000fce00078e000e */
[----:B------:R-:W-:Y:S05]  /*f1a0*/  WARPSYNC.COLLECTIVE R15, `(.L_x_9345) ;  /* 0x000000000f087348 */ /* 0x000fea0003c00000 */
[----:B------:R0:W1:Y:S02]  /*f1b0*/  SHFL.IDX P6, R14, R13, R12, R11 ;  /* 0x0000000c0d0e7389 */ /* 0x00006400000c000b */
[----:B01----:R-:W-:Y:S01]  /*f1c0*/  ENDCOLLECTIVE ;  /* 0x000000000000791b */ /* 0x003fe20003800000 */
.L_x_9345:
[----:B------:R-:W-:Y:S02]  /*f1d0*/  IMAD.MOV.U32 R13, RZ, RZ, R4 ;  /* 0x000000ffff0d7224 */ /* 0x000fe400078e0004 */
[----:B------:R-:W-:Y:S01]  /*f1e0*/  IMAD.MOV.U32 R12, RZ, RZ, 0x7 ;  /* 0x00000007ff0c7424 */ /* 0x000fe200078e00ff */
[----:B------:R-:W-:-:S04]  /*f1f0*/  @!P5 LEA R14, P0, R22, R14, 0x1 ;  /* 0x0000000e160ed211 */ /* 0x000fc800078008ff */
[----:B------:R-:W-:Y:S01]  /*f200*/  @!P5 MOV R2, R14 ;  /* 0x0000000e0002d202 */ /* 0x000fe20000000f00 */
[----:B------:R-:W-:-:S08]  /*f210*/  @!P5 IMAD.X R5, RZ, RZ, R5, P0 ;  /* 0x000000ffff05d224 */ /* 0x000fd000000e0605 */
[----:B------:R-:W-:Y:S05]  /*f220*/  WARPSYNC.COLLECTIVE R15, `(.L_x_9346) ;  /* 0x000000000f087348 */ /* 0x000fea0003c00000 */
[----:B------:R0:W1:Y:S02]  /*f230*/  SHFL.IDX P6, R14, R13, R12, R11 ;  /* 0x0000000c0d0e7389 */ /* 0x00006400000c000b */
[----:B01----:R-:W-:Y:S01]  /*f240*/  ENDCOLLECTIVE ;  /* 0x000000000000791b */ /* 0x003fe20003800000 */
.L_x_9346:
[----:B------:R-:W-:-:S05]  /*f250*/  @!P5 IMAD.MOV.U32 R3, RZ, RZ, R5 ;  /* 0x000000ffff03d224 */ /* 0x000fca00078e0005 */
[----:B------:R-:W-:Y:S01]  /*f260*/  @!PT LDS RZ, [RZ] ;  /* 0x00000000fffff984 */ /* 0x000fe20000000800 */
[----:B------:R-:W-:Y:S01]  /*f270*/  @!PT LDS RZ, [RZ] ;  /* 0x00000000fffff984 */ /* 0x000fe20000000800 */
[----:B------:R-:W-:Y:S01]  /*f280*/  @!PT LDS RZ, [RZ] ;  /* 0x00000000fffff984 */ /* 0x000fe20000000800 */
[----:B------:R0:W-:Y:S04]  /*f290*/  @!P5 LDGSTS.E.BYPASS.LTC128B.128 [R7+0x25400], desc[UR36][R2.64], !P4 ;  /* 0x254000000207dfae */ /* 0x0001e8000e101d64 */
[----:B------:R0:W-:Y:S01]  /*f2a0*/  @!P5 LDGSTS.E.BYPASS.LTC128B.128 [R7+0x29400], desc[UR36][R2.64+0x80], !P3 ;  /* 0x294000800207dfae */ /* 0x0001e2000d901d64 */
[----:B------:R-:W-:-:S03]  /*f2b0*/  IMAD.MOV.U32 R13, RZ, RZ, R0 ;  /* 0x000000ffff0d7224 */ /* 0x000fc600078e0000 */
[----:B------:R0:W-:Y:S04]  /*f2c0*/  @!P5 LDGSTS.E.BYPASS.LTC128B.128 [R7+0x2d400], desc[UR36][R2.64+0x100], !P2 ;  /* 0x2d4001000207dfae */ /* 0x0001e8000d101d64 */
[----:B------:R0:W-:Y:S01]  /*f2d0*/  @!P5 LDGSTS.E.BYPASS.LTC128B.128 [R7+0x31400], desc[UR36][R2.64+0x180], !P1 ;  /* 0x314001800207dfae */ /* 0x0001e2000c901d64 */
[----:B------:R-:W-:-:S07]  /*f2e0*/  IMAD.MOV.U32 R5, RZ, RZ, R14 ;  /* 0x000000ffff057224 */ /* 0x000fce00078e000e */
[----:B0-----:R-:W-:Y:S05]  /*f2f0*/  WARPSYNC.COLLECTIVE R15, `(.L_x_9347) ;  /* 0x000000000f087348 */ /* 0x001fea0003c00000 */
[----:B------:R1:W2:Y:S02]  /*f300*/  SHFL.IDX P6, R14, R13, R12, R11 ;  /* 0x0000000c0d0e7389 */ /* 0x0002a400000c000b */
[----:B012---:R-:W-:Y:S01]  /*f310*/  ENDCOLLECTIVE ;  /* 0x000000000000791b */ /* 0x007fe20003800000 */
.L_x_9347:
[----:B------:R-:W-:Y:S05]  /*f320*/  BRA `(.L_x_9348) ;  /* 0xffffffc400007947 */ /* 0x000fea000383ffff */
.L_x_9263:
[----:B0--3--:R-:W-:-:S04]  /*f330*/  MOV R3, UR42 ;  /* 0x0000002a00037c02 */ /* 0x009fc80008000f00 */
[----:B------:R0:W3:Y:S03]  /*f340*/  SYNCS.PHASECHK.TRANS64.TRYWAIT P0, [R3+URZ+0x32420], R0 ;  /* 0x03242000030075a7 */ /* 0x0000e6000800017f */
[----:B---3--:R-:W-:Y:S05]  /*f350*/  @!P0 NANOSLEEP.SYNCS 0x989680 ;  /* 0x009896800000895d */ /* 0x008fea0003900000 */
[----:B------:R-:W3:Y:S02]  /*f360*/  @!P0 SYNCS.PHASECHK.TRANS64 P0, [R3+URZ+0x32420], R0 ;  /* 0x03242000030085a7 */ /* 0x000ee4000800007f */
[----:B---3--:R-:W-:Y:S05]  /*f370*/  @!P0 BRA `(.L_x_9263) ;  /* 0xfffffffc00ec8947 */ /* 0x008fea000383ffff */
[----:B------:R-:W-:Y:S05]  /*f380*/  BRA `(.L_x_9349) ;  /* 0xffffffc400447947 */ /* 0x000fea000383ffff */
.L_x_9265:
[----:B0--3--:R-:W-:-:S04]  /*f390*/  IMAD.U32 R3, RZ, RZ, UR42 ;  /* 0x0000002aff037e24 */ /* 0x009fc8000f8e00ff */
[----:B------:R0:W3:Y:S03]  /*f3a0*/  SYNCS.PHASECHK.TRANS64.TRYWAIT P0, [R3+URZ+0x32460], R0 ;  /* 0x03246000030075a7 */ /* 0x0000e6000800017f */
[----:B---3--:R-:W-:Y:S05]  /*f3b0*/  @!P0 NANOSLEEP.SYNCS 0x989680 ;  /* 0x009896800000895d */ /* 0x008fea0003900000 */
[----:B------:R-:W3:Y:S02]  /*f3c0*/  @!P0 SYNCS.PHASECHK.TRANS64 P0, [R3+URZ+0x32460], R0 ;  /* 0x03246000030085a7 */ /* 0x000ee4000800007f */
[----:B---3--:R-:W-:Y:S05]  /*f3d0*/  @!P0 BRA `(.L_x_9265) ;  /* 0xfffffffc00ec8947 */ /* 0x008fea000383ffff */
[----:B------:R-:W-:Y:S05]  /*f3e0*/  BRA `(.L_x_9350) ;  /* 0xffffffc400407947 */ /* 0x000fea000383ffff */
.L_x_9266:
[----:B------:R-:W-:Y:S01]  /*f3f0*/  BSSY B0, `(.L_x_9351) ;  /* 0x0000008000007945 */ /* 0x000fe20003800000 */
[----:B------:R-:W-:Y:S02]  /*f400*/  IMAD.MOV.U32 R13, RZ, RZ, R19 ;  /* 0x000000ffff0d7224 */ /* 0x000fe400078e0013 */
[----:B------:R-:W-:Y:S02]  /*f410*/  IMAD.MOV.U32 R12, RZ, RZ, RZ ;  /* 0x000000ffff0c7224 */ /* 0x000fe400078e00ff */
[----:B------:R-:W-:Y:S02]  /*f420*/  IMAD.MOV.U32 R11, RZ, RZ, 0x181f ;  /* 0x0000181fff0b7424 */ /* 0x000fe400078e00ff */
[----:B------:R-:W-:-:S07]  /*f430*/  IMAD.MOV.U32 R15, RZ, RZ, -0x1 ;  /* 0xffffffffff0f7424 */ /* 0x000fce00078e00ff */
[----:B-1----:R-:W-:Y:S05]  /*f440*/  WARPSYNC.COLLECTIVE R15, `(.L_x_9352) ;  /* 0x000000000f087348 */ /* 0x002fea0003c00000 */
[----:B-1----:R0:W1:Y:S02]  /*f450*/  SHFL.IDX P6, R14, R13, R12, R11 ;  /* 0x0000000c0d0e7389 */ /* 0x00206400000c000b */
[----:B01----:R-:W-:Y:S01]  /*f460*/  ENDCOLLECTIVE ;  /* 0x000000000000791b */ /* 0x003fe20003800000 */
.L_x_9352:
[----:B------:R-:W-:Y:S05]  /*f470*/  BSYNC B0 ;  /* 0x0000000000007941 */ /* 0x000fea0003800000 */
.L_x_9351:
[----:B------:R-:W-:Y:S01]  /*f480*/  IMAD.MOV.U32 R13, RZ, RZ, R18 ;  /* 0x000000ffff0d7224 */ /* 0x000fe200078e0012 */
[----:B------:R-:W-:Y:S01]  /*f490*/  MOV R3, R14 ;  /* 0x0000000e00037202 */ /* 0x000fe20000000f00 */
[----:B------:R-:W-:Y:S01]  /*f4a0*/  IMAD.MOV.U32 R12, RZ, RZ, RZ ;  /* 0x000000ffff0c7224 */ /* 0x000fe200078e00ff */
[----:B------:R-:W-:Y:S01]  /*f4b0*/  LEA R10, R28, UR42, 0x1 ;  /* 0x0000002a1c0a7c11 */ /* 0x000fe2000f8e08ff */
[----:B------:R-:W-:Y:S01]  /*f4c0*/  IMAD.MOV.U32 R11, RZ, RZ, 0x181f ;  /* 0x0000181fff0b7424 */ /* 0x000fe200078e00ff */
[C---:B------:R-:W-:Y:S01]  /*f4d0*/  LOP3.LUT P2, RZ, R5.reuse, 0x2, RZ, 0xc0, !PT ;  /* 0x0000000205ff7812 */ /* 0x040fe2000784c0ff */
[----:B------:R-:W-:Y:S01]  /*f4e0*/  IMAD.MOV.U32 R15, RZ, RZ, -0x1 ;  /* 0xffffffffff0f7424 */ /* 0x000fe200078e00ff */
[----:B------:R-:W-:Y:S01]  /*f4f0*/  LOP3.LUT P1, RZ, R5, 0x4, RZ, 0xc0, !PT ;  /* 0x0000000405ff7812 */ /* 0x000fe2000782c0ff */
[----:B------:R-:W-:Y:S02]  /*f500*/  IMAD.SHL.U32 R0, R22, 0x2, RZ ;  /* 0x0000000216007824 */ /* 0x000fe400078e00ff */
[----:B------:R-:W-:-:S10]  /*f510*/  IMAD.MOV.U32 R6, RZ, RZ, RZ ;  /* 0x000000ffff067224 */ /* 0x000fd400078e00ff */
[----:B------:R-:W-:Y:S05]  /*f520*/  WARPSYNC.COLLECTIVE R15, `(.L_x_9353) ;  /* 0x000000000f087348 */ /* 0x000fea0003c00000 */
[----:B------:R0:W1:Y:S02]  /*f530*/  SHFL.IDX P6, R14, R13, R12, R11 ;  /* 0x0000000c0d0e7389 */ /* 0x00006400000c000b */
[----:B01----:R-:W-:Y:S01]  /*f540*/  ENDCOLLECTIVE ;  /* 0x000000000000791b */ /* 0x003fe20003800000 */
.L_x_9353:
[----:B------:R-:W-:Y:S01]  /*f550*/  ISETP.LT.OR P3, PT, R17, 0x1, !P1 ;  /* 0x000000011100780c */ /* 0x000fe20004f61670 */
[----:B------:R-:W-:Y:S02]  /*f560*/  VIADD R31, R10, 0x400 ;  /* 0x000004000a1f7836 */ /* 0x000fe40000000000 */
[----:B------:R-:W-:Y:S02]  /*f570*/  IMAD.MOV.U32 R13, RZ, RZ, R19 ;  /* 0x000000ffff0d7224 */ /* 0x000fe400078e0013 */
[----:B------:R-:W-:Y:S01]  /*f580*/  IMAD.MOV.U32 R12, RZ, RZ, 0x1 ;  /* 0x00000001ff0c7424 */ /* 0x000fe200078e00ff */
[----:B------:R-:W-:-:S13]  /*f590*/  IADD3 R2, P0, R14, R0, RZ ;  /* 0x000000000e027210 */ /* 0x000fda0007f1e0ff */
[----:B------:R-:W-:Y:S05]  /*f5a0*/  WARPSYNC.COLLECTIVE R15, `(.L_x_9354) ;  /* 0x000000000f087348 */ /* 0x000fea0003c00000 */
[----:B------:R0:W1:Y:S02]  /*f5b0*/  SHFL.IDX P6, R14, R13, R12, R11 ;  /* 0x0000000c0d0e7389 */ /* 0x00006400000c000b */
[----:B01----:R-:W-:Y:S01]  /*f5c0*/  ENDCOLLECTIVE ;  /* 0x000000000000791b */ /* 0x003fe20003800000 */
.L_x_9354:
[----:B------:R-:W-:Y:S02]  /*f5d0*/  IADD3.X R3, RZ, R3, RZ, P0, !PT ;  /* 0x00000003ff037210 */ /* 0x000fe400007fe4ff */
        /* <DEDUP_REMOVED lines=11> */
.L_x_9355:
[----:B------:R-:W-:Y:S01]  /*f690*/  @!PT LDS RZ, [RZ] ;  /* 0x00000000fffff984 */ /* 0x000fe20000000800 */
[----:B------:R-:W-:Y:S01]  /*f6a0*/  @!PT LDS RZ, [RZ] ;  /* 0x00000000fffff984 */ /* 0x000fe20000000800 */
[----:B------:R-:W-:Y:S01]  /*f6b0*/  @!PT LDS RZ, [RZ] ;  /* 0x00000000fffff984 */ /* 0x000fe20000000800 */
[----:B------:R-:W-:Y:S01]  /*f6c0*/  LDGSTS.E.BYPASS.LTC128B.128 [R10+0x3400], desc[UR36][R2.64+0x80], !P0 ;  /* 0x03400080020a7fae */ /* 0x000fe2000c101d64 */
[----:B------:R-:W-:-:S03]  /*f6d0*/  LOP3.LUT P0, RZ, R5, 0x8, RZ, 0xc0, !PT ;  /* 0x0000000805ff7812 */ /* 0x000fc6000780c0ff */
[----:B------:R-:W-:Y:S01]  /*f6e0*/  LDGSTS.E.BYPASS.LTC128B.128 [R10+0x6400], desc[UR36][R2.64+0x100], !P3 ;  /* 0x06400100020a7fae */ /* 0x000fe2000d901d64 */
[----:B------:R-:W-:Y:S02]  /*f6f0*/  ISETP.LT.OR P3, PT, R17, 0x1, !P0 ;  /* 0x000000011100780c */ /* 0x000fe40004761670 */
[----:B------:R-:W-:Y:S01]  /*f700*/  MOV R13, R19 ;  /* 0x00000013000d7202 */ /* 0x000fe20000000f00 */
[----:B------:R-:W-:-:S10]  /*f710*/  IMAD.MOV.U32 R12, RZ, RZ, 0x2 ;  /* 0x00000002ff0c7424 */ /* 0x000fd400078e00ff */
[----:B------:R0:W-:Y:S02]  /*f720*/  LDGSTS.E.BYPASS.LTC128B.128 [R10+0x9400], desc[UR36][R2.64+0x180], !P3 ;  /* 0x09400180020a7fae */ /* 0x0001e4000d901d64 */
[----:B0-----:R-:W-:-:S13]  /*f730*/  IADD3 R2, P3, R14, R0, RZ ;  /* 0x000000000e027210 */ /* 0x001fda0007f7e0ff */
[----:B------:R-:W-:Y:S05]  /*f740*/  WARPSYNC.COLLECTIVE R15, `(.L_x_9356) ;  /* 0x000000000f087348 */ /* 0x000fea0003c00000 */
[----:B------:R0:W1:Y:S02]  /*f750*/  SHFL.IDX P6, R14, R13, R12, R11 ;  /* 0x0000000c0d0e7389 */ /* 0x00006400000c000b */
[----:B01----:R-:W-:Y:S01]  /*f760*/  ENDCOLLECTIVE ;  /* 0x000000000000791b */ /* 0x003fe20003800000 */
.L_x_9356:
        /* <DEDUP_REMOVED lines=12> */
.L_x_9357:
        /* <DEDUP_REMOVED lines=14> */
.L_x_9358:
        /* <DEDUP_REMOVED lines=12> */
.L_x_9359:
        /* <DEDUP_REMOVED lines=14> */
.L_x_9360:
        /* <DEDUP_REMOVED lines=12> */
.L_x_9361:
        /* <DEDUP_REMOVED lines=14> */
.L_x_9362:
[----:B------:R-:W-:Y:S01]  /*fc50*/  IMAD.X R3, RZ, RZ, R20, P3 ;  /* 0x000000ffff037224 */ /* 0x000fe200018e0614 */
        /* <DEDUP_REMOVED lines=11> */
.L_x_9363:
        /* <DEDUP_REMOVED lines=9> */
.L_x_9273:
[----:B-1----:R1:W2:Y:S02]  /*fda0*/  SYNCS.PHASECHK.TRANS64.TRYWAIT P0, [R19+URZ+0x32440], R23 ;  /* 0x03244017130075a7 */ /* 0x0022a4000800017f */
[----:B--2---:R-:W-:Y:S05]  /*fdb0*/  @!P0 NANOSLEEP.SYNCS 0x989680 ;  /* 0x009896800000895d */ /* 0x004fea0003900000 */
[----:B------:R-:W2:Y:S02]  /*fdc0*/  @!P0 SYNCS.PHASECHK.TRANS64 P0, [R19+URZ+0x32440], R23 ;  /* 0x03244017130085a7 */ /* 0x000ea4000800007f */
[----:B--2---:R-:W-:Y:S05]  /*fdd0*/  @!P0 BRA `(.L_x_9273) ;  /* 0xfffffffc00f08947 */ /* 0x004fea000383ffff */
[----:B------:R-:W-:Y:S05]  /*fde0*/  BRA `(.L_x_9365) ;  /* 0xffffffc400747947 */ /* 0x000fea000383ffff */
.L_x_9274:
        /* <DEDUP_REMOVED lines=8> */
.L_x_9367:
[----:B------:R-:W-:Y:S05]  /*fe70*/  BSYNC B1 ;  /* 0x0000000000017941 */ /* 0x000fea0003800000 */
.L_x_9366:
        /* <DEDUP_REMOVED lines=9> */
.L_x_9368:
[----:B------:R-:W-:Y:S02]  /*ff10*/  IMAD.MOV.U32 R13, RZ, RZ, R24 ;  /* 0x000000ffff0d7224 */ /* 0x000fe400078e0018 */
[----:B------:R-:W-:Y:S01]  /*ff20*/  IMAD.MOV.U32 R12, RZ, RZ, 0x1 ;  /* 0x00000001ff0c7424 */ /* 0x000fe200078e00ff */
[----:B------:R-:W-:-:S13]  /*ff30*/  IADD3 R2, P0, R14, R0, RZ ;  /* 0x000000000e027210 */ /* 0x000fda0007f1e0ff */
[----:B------:R-:W-:Y:S05]  /*ff40*/  WARPSYNC.COLLECTIVE R15, `(.L_x_9369) ;  /* 0x000000000f087348 */ /* 0x000fea0003c00000 */
[----:B------:R0:W1:Y:S02]  /*ff50*/  SHFL.IDX P6, R14, R13, R12, R11 ;  /* 0x0000000c0d0e7389 */ /* 0x00006400000c000b */
[----:B01----:R-:W-:Y:S01]  /*ff60*/  ENDCOLLECTIVE ;  /* 0x000000000000791b */ /* 0x003fe20003800000 */
.L_x_9369:
[----:B------:R-:W-:-:S05]  /*ff70*/  IADD3.X R3, RZ, R3, RZ, P0, !PT ;  /* 0x00000003ff037210 */ /* 0x000fca00007fe4ff */
        /* <DEDUP_REMOVED lines=9> */
.L_x_9370:
[----:B------:R-:W-:Y:S01]  /*10010*/  MOV R13, R24 ;  /* 0x00000018000d7202 */ /* 0x000fe20000000f00 */
[----:B------:R-:W-:Y:S01]  /*10020*/  IMAD.MOV.U32 R12, RZ, RZ, 0x2 ;  /* 0x00000002ff0c7424 */ /* 0x000fe200078e00ff */
[----:B------:R-:W-:-:S13]  /*10030*/  IADD3 R2, P0, R14, R0, RZ ;  /* 0x000000000e027210 */ /* 0x000fda0007f1e0ff */
[----:B------:R-:W-:Y:S05]  /*10040*/  WARPSYNC.COLLECTIVE R15, `(.L_x_9371) ;  /* 0x000000000f087348 */ /* 0x000fea0003c00000 */
[----:B------:R0:W1:Y:S02]  /*10050*/  SHFL.IDX P6, R14, R13, R12, R11 ;  /* 0x0000000c0d0e7389 */ /* 0x00006400000c000b */
[----:B01----:R-:W-:Y:S01]  /*10060*/  ENDCOLLECTIVE ;  /* 0x000000000000791b */ /* 0x003fe20003800000 */
.L_x_9371:
        /* <DEDUP_REMOVED lines=10> */
.L_x_9372:
[----:B------:R-:W-:Y:S01]  /*10110*/  IMAD.MOV.U32 R13, RZ, RZ, R24 ;  /* 0x000000ffff0d7224 */ /* 0x000fe200078e0018 */
[----:B------:R-:W-:Y:S02]  /*10120*/  MOV R12, 0x3 ;  /* 0x00000003000c7802 */ /* 0x000fe40000000f00 */
[----:B------:R-:W-:-:S13]  /*10130*/  IADD3 R2, P0, R14, R0, RZ ;  /* 0x000000000e027210 */ /* 0x000fda0007f1e0ff */
[----:B------:R-:W-:Y:S05]  /*10140*/  WARPSYNC.COLLECTIVE R15, `(.L_x_9373) ;  /* 0x000000000f087348 */ /* 0x000fea0003c00000 */
[----:B------:R0:W1:Y:S02]  /*10150*/  SHFL.IDX P6, R14, R13, R12, R11 ;  /* 0x0000000c0d0e7389 */ /* 0x00006400000c000b */
[----:B01----:R-:W-:Y:S01]  /*10160*/  ENDCOLLECTIVE ;  /* 0x000000000000791b */ /* 0x003fe20003800000 */
.L_x_9373:
        /* <DEDUP_REMOVED lines=10> */
.L_x_9374:
[----:B------:R-:W-:Y:S02]  /*10210*/  IMAD.MOV.U32 R13, RZ, RZ, R24 ;  /* 0x000000ffff0d7224 */ /* 0x000fe400078e0018 */
[----:B------:R-:W-:Y:S01]  /*10220*/  IMAD.MOV.U32 R12, RZ, RZ, 0x4 ;  /* 0x00000004ff0c7424 */ /* 0x000fe200078e00ff */
[----:B------:R-:W-:-:S13]  /*10230*/  IADD3 R2, P0, R14, R0, RZ ;  /* 0x000000000e027210 */ /* 0x000fda0007f1e0ff */
[----:B------:R-:W-:Y:S05]  /*10240*/  WARPSYNC.COLLECTIVE R15, `(.L_x_9375) ;  /* 0x000000000f087348 */ /* 0x000fea0003c00000 */
[----:B------:R0:W1:Y:S02]  /*10250*/  SHFL.IDX P6, R14, R13, R12, R11 ;  /* 0x0000000c0d0e7389 */ /* 0x00006400000c000b */
[----:B01----:R-:W-:Y:S01]  /*10260*/  ENDCOLLECTIVE ;  /* 0x000000000000791b */ /* 0x003fe20003800000 */
.L_x_9375:
[----:B------:R-:W-:-:S05]  /*10270*/  IMAD.X R3, RZ, RZ, R3, P0 ;  /* 0x000000ffff037224 */ /* 0x000fca00000e0603 */
[----:B------:R-:W-:Y:S01]  /*10280*/  @!PT LDS RZ, [RZ] ;  /* 0x00000000fffff984 */ /* 0x000fe20000000800 */
[----:B------:R-:W-:Y:S01]  /*10290*/  @!PT LDS RZ, [RZ] ;  /* 0x00000000fffff984 */ /* 0x000fe20000000800 */
[----:B------:R-:W-:Y:S01]  /*102a0*/  @!PT LDS RZ, [RZ] ;  /* 0x00000000fffff984 */ /* 0x000fe20000000800 */
[----:B------:R0:W-:Y:S01]  /*102b0*/  LDGSTS.E.BYPASS.LTC128B.128 [R22+0x1dc00], desc[UR36][R2.64], !P1 ;  /* 0x1dc0000002167fae */ /* 0x0001e2000c901d64 */
[----:B------:R-:W-:Y:S01]  /*102c0*/  IMAD.MOV.U32 R13, RZ, RZ, R21 ;  /* 0x000000ffff0d7224 */ /* 0x000fe200078e0015 */
[----:B0-----:R-:W-:-:S07]  /*102d0*/  MOV R3, R14 ;  /* 0x0000000e00037202 */ /* 0x001fce0000000f00 */
[----:B------:R-:W-:Y:S05]  /*102e0*/  WARPSYNC.COLLECTIVE R15, `(.L_x_9376) ;  /* 0x000000000f087348 */ /* 0x000fea0003c00000 */
[----:B------:R0:W1:Y:S02]  /*102f0*/  SHFL.IDX P6, R14, R13, R12, R11 ;  /* 0x0000000c0d0e7389 */ /* 0x00006400000c000b */
[----:B01----:R-:W-:Y:S01]  /*10300*/  ENDCOLLECTIVE ;  /* 0x000000000000791b */ /* 0x003fe20003800000 */
.L_x_9376:
[----:B------:R-:W-:Y:S02]  /*10310*/  IMAD.MOV.U32 R13, RZ, RZ, R24 ;  /* 0x000000ffff0d7224 */ /* 0x000fe400078e0018 */
[----:B------:R-:W-:Y:S01]  /*10320*/  IMAD.MOV.U32 R12, RZ, RZ, 0x5 ;  /* 0x00000005ff0c7424 */ /* 0x000fe200078e00ff */
[----:B------:R-:W-:-:S13]  /*10330*/  IADD3 R2, P0, R14, R0, RZ ;  /* 0x000000000e027210 */ /* 0x000fda0007f1e0ff */
[----:B------:R-:W-:Y:S05]  /*10340*/  WARPSYNC.COLLECTIVE R15, `(.L_x_9377) ;  /* 0x000000000f087348 */ /* 0x000fea0003c00000 */
[----:B------:R0:W1:Y:S02]  /*10350*/  SHFL.IDX P6, R14, R13, R12, R11 ;  /* 0x0000000c0d0e7389 */ /* 0x00006400000c000b */
[----:B01----:R-:W-:Y:S01]  /*10360*/  ENDCOLLECTIVE ;  /* 0x000000000000791b */ /* 0x003fe20003800000 */
.L_x_9377:
        /* <DEDUP_REMOVED lines=10> */
.L_x_9378:
[----:B------:R-:W-:Y:S05]  /*10410*/  BRA `(.L_x_9379) ;  /* 0xffffffc000d07947 */ /* 0x000fea000383ffff */
.L_x_9279:
[----:B---3--:R3:W4:Y:S02]  /*10420*/  SYNCS.PHASECHK.TRANS64.TRYWAIT P0, [R19+URZ+0x32460], R23 ;  /* 0x03246017130075a7 */ /* 0x008724000800017f */
[----:B----4-:R-:W-:Y:S05]  /*10430*/  @!P0 NANOSLEEP.SYNCS 0x989680 ;  /* 0x009896800000895d */ /* 0x010fea0003900000 */
[----:B------:R-:W4:Y:S02]  /*10440*/  @!P0 SYNCS.PHASECHK.TRANS64 P0, [R19+URZ+0x32460], R23 ;  /* 0x03246017130085a7 */ /* 0x000f24000800007f */
[----:B----4-:R-:W-:Y:S05]  /*10450*/  @!P0 BRA `(.L_x_9279) ;  /* 0xfffffffc00f08947 */ /* 0x010fea000383ffff */
[----:B------:R-:W-:Y:S05]  /*10460*/  BRA `(.L_x_9380) ;  /* 0xffffffc4001c7947 */ /* 0x000fea000383ffff */
.L_x_9280:
        /* <DEDUP_REMOVED lines=8> */
.L_x_9382:
[----:B------:R-:W-:Y:S05]  /*104f0*/  BSYNC B1 ;  /* 0x0000000000017941 */ /* 0x000fea0003800000 */
.L_x_9381:
        /* <DEDUP_REMOVED lines=9> */
.L_x_9383:
[----:B------:R-:W-:Y:S02]  /*10590*/  IMAD.MOV.U32 R6, RZ, RZ, RZ ;  /* 0x000000ffff067224 */ /* 0x000fe400078e00ff */
[----:B------:R-:W-:Y:S01]  /*105a0*/  IMAD.MOV.U32 R13, RZ, RZ, R22 ;  /* 0x000000ffff0d7224 */ /* 0x000fe200078e0016 */
[----:B------:R-:W-:Y:S02]  /*105b0*/  MOV R12, 0x1 ;  /* 0x00000001000c7802 */ /* 0x000fe40000000f00 */
[----:B------:R-:W-:-:S13]  /*105c0*/  IADD3 R2, P0, R14, R0, RZ ;  /* 0x000000000e027210 */ /* 0x000fda0007f1e0ff */
[----:B------:R-:W-:Y:S05]  /*105d0*/  WARPSYNC.COLLECTIVE R15, `(.L_x_9384) ;  /* 0x000000000f087348 */ /* 0x000fea0003c00000 */
[----:B------:R0:W1:Y:S02]  /*105e0*/  SHFL.IDX P6, R14, R13, R12, R11 ;  /* 0x0000000c0d0e7389 */ /* 0x00006400000c000b */
[----:B01----:R-:W-:Y:S01]  /*105f0*/  ENDCOLLECTIVE ;  /* 0x000000000000791b */ /* 0x003fe20003800000 */
.L_x_9384:
        /* <DEDUP_REMOVED lines=13> */
.L_x_9385:
[----:B------:R-:W-:Y:S02]  /*106d0*/  IMAD.MOV.U32 R13, RZ, RZ, R22 ;  /* 0x000000ffff0d7224 */ /* 0x000fe400078e0016 */
[----:B------:R-:W-:Y:S01]  /*106e0*/  IMAD.MOV.U32 R12, RZ, RZ, 0x2 ;  /* 0x00000002ff0c7424 */ /* 0x000fe200078e00ff */
[----:B------:R-:W-:-:S13]  /*106f0*/  IADD3 R2, P0, R14, R0, RZ ;  /* 0x000000000e027210 */ /* 0x000fda0007f1e0ff */
[----:B------:R-:W-:Y:S05]  /*10700*/  WARPSYNC.COLLECTIVE R15, `(.L_x_9386) ;  /* 0x000000000f087348 */ /* 0x000fea0003c00000 */
[----:B------:R0:W1:Y:S02]  /*10710*/  SHFL.IDX P6, R14, R13, R12, R11 ;  /* 0x0000000c0d0e7389 */ /* 0x00006400000c000b */
[----:B01----:R-:W-:Y:S01]  /*10720*/  ENDCOLLECTIVE ;  /* 0x000000000000791b */ /* 0x003fe20003800000 */
.L_x_9386:
[----:B------:R-:W-:-:S05]  /*10730*/  IMAD.X R3, RZ, RZ, R4, P0 ;  /* 0x000000ffff037224 */ /* 0x000fca00000e0604 */
[----:B------:R-:W-:Y:S01]  /*10740*/  @!PT LDS RZ, [RZ] ;  /* 0x00000000fffff984 */ /* 0x000fe20000000800 */
[----:B------:R-:W-:Y:S01]  /*10750*/  @!PT LDS RZ, [RZ] ;  /* 0x00000000fffff984 */ /* 0x000fe20000000800 */
[----:B------:R-:W-:Y:S01]  /*10760*/  @!PT LDS RZ, [RZ] ;  /* 0x00000000fffff984 */ /* 0x000fe20000000800 */
[----:B------:R0:W-:Y:S04]  /*10770*/  LDGSTS.E.BYPASS.LTC128B.128 [R21+0x800], desc[UR36][R2.64], !P4 ;  /* 0x0080000002157fae */ /* 0x0001e8000e101d64 */
        /* <DEDUP_REMOVED lines=8> */
.L_x_9387:
[----:B------:R-:W-:Y:S02]  /*10800*/  IMAD.MOV.U32 R13, RZ, RZ, R22 ;  /* 0x000000ffff0d7224 */ /* 0x000fe400078e0016 */
[----:B------:R-:W-:Y:S01]  /*10810*/  IMAD.MOV.U32 R12, RZ, RZ, 0x3 ;  /* 0x00000003ff0c7424 */ /* 0x000fe200078e00ff */
[----:B------:R-:W-:-:S13]  /*10820*/  IADD3 R2, P0, R14, R0, RZ ;  /* 0x000000000e027210 */ /* 0x000fda0007f1e0ff */
[----:B------:R-:W-:Y:S05]  /*10830*/  WARPSYNC.COLLECTIVE R15, `(.L_x_9388) ;  /* 0x000000000f087348 */ /* 0x000fea0003c00000 */
[----:B------:R0:W1:Y:S02]  /*10840*/  SHFL.IDX P6, R14, R13, R12, R11 ;  /* 0x0000000c0d0e7389 */ /* 0x00006400000c000b */
[----:B01----:R-:W-:Y:S01]  /*10850*/  ENDCOLLECTIVE ;  /* 0x000000000000791b */ /* 0x003fe20003800000 */
.L_x_9388:
[----:B------:R-:W-:-:S05]  /*10860*/  IMAD.X R3, RZ, RZ, R4, P0 ;  /* 0x000000ffff037224 */ /* 0x000fca00000e0604 */
[----:B------:R-:W-:Y:S01]  /*10870*/  @!PT LDS RZ, [RZ] ;  /* 0x00000000fffff984 */ /* 0x000fe20000000800 */
[----:B------:R-:W-:Y:S01]  /*10880*/  @!PT LDS RZ, [RZ] ;  /* 0x00000000fffff984 */ /* 0x000fe20000000800 */
[----:B------:R-:W-:Y:S01]  /*10890*/  @!PT LDS RZ, [RZ] ;  /* 0x00000000fffff984 */ /* 0x000fe20000000800 */
[----:B------:R0:W-:Y:S04]  /*108a0*/  LDGSTS.E.BYPASS.LTC128B.128 [R21+0x1000], desc[UR36][R2.64], !P4 ;  /* 0x0100000002157fae */ /* 0x0001e8000e101d64 */
        /* <DEDUP_REMOVED lines=8> */
.L_x_9389:
[----:B------:R-:W-:Y:S02]  /*10930*/  IMAD.MOV.U32 R13, RZ, RZ, R22 ;  /* 0x000000ffff0d7224 */ /* 0x000fe400078e0016 */
[----:B------:R-:W-:Y:S01]  /*10940*/  IMAD.MOV.U32 R12, RZ, RZ, 0x4 ;  /* 0x00000004ff0c7424 */ /* 0x000fe200078e00ff */
[----:B------:R-:W-:-:S13]  /*10950*/  IADD3 R2, P0, R14, R0, RZ ;  /* 0x000000000e027210 */ /* 0x000fda0007f1e0ff */
[----:B------:R-:W-:Y:S05]  /*10960*/  WARPSYNC.COLLECTIVE R15, `(.L_x_9390) ;  /* 0x000000000f087348 */ /* 0x000fea0003c00000 */
[----:B------:R0:W1:Y:S02]  /*10970*/  SHFL.IDX P6, R14, R13, R12, R11 ;  /* 0x0000000c0d0e7389 */ /* 0x00006400000c000b */
[----:B01----:R-:W-:Y:S01]  /*10980*/  ENDCOLLECTIVE ;  /* 0x000000000000791b */ /* 0x003fe20003800000 */
.L_x_9390:
        /* <DEDUP_REMOVED lines=13> */
.L_x_9391:
[----:B------:R-:W-:Y:S02]  /*10a60*/  IMAD.MOV.U32 R13, RZ, RZ, R22 ;  /* 0x000000ffff0d7224 */ /* 0x000fe400078e0016 */
[----:B------:R-:W-:Y:S01]  /*10a70*/  IMAD.MOV.U32 R12, RZ, RZ, 0x5 ;  /* 0x00000005ff0c7424 */ /* 0x000fe200078e00ff */
[----:B------:R-:W-:-:S13]  /*10a80*/  IADD3 R2, P0, R14, R0, RZ ;  /* 0x000000000e027210 */ /* 0x000fda0007f1e0ff */
[----:B------:R-:W-:Y:S05]  /*10a90*/  WARPSYNC.COLLECTIVE R15, `(.L_x_9392) ;  /* 0x000000000f087348 */ /* 0x000fea0003c00000 */
[----:B------:R0:W1:Y:S02]  /*10aa0*/  SHFL.IDX P6, R14, R13, R12, R11 ;  /* 0x0000000c0d0e7389 */ /* 0x00006400000c000b */
[----:B01----:R-:W-:Y:S01]  /*10ab0*/  ENDCOLLECTIVE ;  /* 0x000000000000791b */ /* 0x003fe20003800000 */
.L_x_9392:
[----:B------:R-:W-:-:S05]  /*10ac0*/  IADD3.X R3, RZ, R23, RZ, P0, !PT ;  /* 0x00000017ff037210 */ /* 0x000fca00007fe4ff */
        /* <DEDUP_REMOVED lines=12> */
.L_x_9393:
[----:B------:R-:W-:Y:S05]  /*10b90*/  BRA `(.L_x_9394) ;  /* 0xffffffc0006c7947 */ /* 0x000fea000383ffff */
.L_x_9285:
[----:B0-----:R0:W1:Y:S02]  /*10ba0*/  SYNCS.PHASECHK.TRANS64.TRYWAIT P0, [R4+URZ+0x32420], R6 ;  /* 0x03242006040075a7 */ /* 0x001064000800017f */
[----:B-1----:R-:W-:Y:S05]  /*10bb0*/  @!P0 NANOSLEEP.SYNCS 0x989680 ;  /* 0x009896800000895d */ /* 0x002fea0003900000 */
[----:B------:R-:W1:Y:S02]  /*10bc0*/  @!P0 SYNCS.PHASECHK.TRANS64 P0, [R4+URZ+0x32420], R6 ;  /* 0x03242006040085a7 */ /* 0x000e64000800007f */
[----:B-1----:R-:W-:Y:S05]  /*10bd0*/  @!P0 BRA `(.L_x_9285) ;  /* 0xfffffffc00f08947 */ /* 0x002fea000383ffff */
[----:B------:R-:W-:Y:S05]  /*10be0*/  BRA `(.L_x_9395) ;  /* 0xffffffc000f47947 */ /* 0x000fea000383ffff */
.L_x_9286:
[----:B------:R-:W1:Y:S01]  /*10bf0*/  S2R R0, SR_TID.X ;  /* 0x0000000000007919 */ /* 0x000e620000002100 */
[----:B------:R-:W-:Y:S01]  /*10c00*/  BSSY B0, `(.L_x_9396) ;  /* 0x000000a000007945 */ /* 0x000fe20003800000 */
[----:B------:R-:W-:Y:S02]  /*10c10*/  IMAD.MOV.U32 R12, RZ, RZ, RZ ;  /* 0x000000ffff0c7224 */ /* 0x000fe400078e00ff */
[----:B------:R-:W-:Y:S02]  /*10c20*/  IMAD.MOV.U32 R11, RZ, RZ, 0x1f ;  /* 0x0000001fff0b7424 */ /* 0x000fe400078e00ff */
[----:B------:R-:W-:Y:S01]  /*10c30*/  IMAD.MOV.U32 R15, RZ, RZ, -0x1 ;  /* 0xffffffffff0f7424 */ /* 0x000fe200078e00ff */
[----:B-1----:R-:W-:-:S04]  /*10c40*/  SHF.R.U32.HI R0, RZ, 0x5, R0 ;  /* 0x00000005ff007819 */ /* 0x002fc80000011600 */
[----:B------:R-:W-:-:S04]  /*10c50*/  LOP3.LUT R0, R0, 0x3, RZ, 0xc0, !PT ;  /* 0x0000000300007812 */ /* 0x000fc800078ec0ff */
[----:B------:R-:W-:-:S07]  /*10c60*/  MOV R13, R0 ;  /* 0x00000000000d7202 */ /* 0x000fce0000000f00 */
[----:B0-2--5:R-:W-:Y:S05]  /*10c70*/  WARPSYNC.COLLECTIVE R15, `(.L_x_9397) ;  /* 0x000000000f087348 */ /* 0x025fea0003c00000 */
[----:B------:R1:W3:Y:S02]  /*10c80*/  SHFL.IDX P6, R14, R13, R12, R11 ;  /* 0x0000000c0d0e7389 */ /* 0x0002e400000c000b */
[----:B0123-5:R-:W-:Y:S01]  /*10c90*/  ENDCOLLECTIVE ;  /* 0x000000000000791b */ /* 0x02ffe20003800000 */
.L_x_9397:
[----:B------:R-:W-:Y:S05]  /*10ca0*/  BSYNC B0 ;  /* 0x0000000000007941 */ /* 0x000fea0003800000 */
.L_x_9396:
[----:B------:R-:W-:Y:S05]  /*10cb0*/  BRA `(.L_x_9398) ;  /* 0xffffffc000dc7947 */ /* 0x000fea000383ffff */
.L_x_9287:
[----:B------:R-:W-:Y:S01]  /*10cc0*/  BSSY B0, `(.L_x_9399) ;  /* 0x0000006000007945 */ /* 0x000fe20003800000 */
[----:B------:R-:W-:-:S07]  /*10cd0*/  IMAD.MOV.U32 R15, RZ, RZ, -0x1 ;  /* 0xffffffffff0f7424 */ /* 0x000fce00078e00ff */
[----:B012--5:R-:W-:Y:S05]  /*10ce0*/  WARPSYNC.COLLECTIVE R15, `(.L_x_9400) ;  /* 0x000000000f0c7348 */ /* 0x027fea0003c00000 */
[----:B------:R-:W-:Y:S02]  /*10cf0*/  ELECT P6, UR62, PT ;  /* 0x00000000003e782f */ /* 0x000fe400038c0000 */
[----:B------:R-:W-:Y:S01]  /*10d00*/  MOV R14, UR62 ;  /* 0x0000003e000e7c02 */ /* 0x000fe20008000f00 */
[----:B012--5:R-:W-:Y:S10]  /*10d10*/  ENDCOLLECTIVE ;  /* 0x000000000000791b */ /* 0x027ff40003800000 */
.L_x_9400:
[----:B------:R-:W-:Y:S05]  /*10d20*/  BSYNC B0 ;  /* 0x0000000000007941 */ /* 0x000fea0003800000 */
.L_x_9399:
[----:B------:R-:W-:Y:S05]  /*10d30*/  BRA `(.L_x_9401) ;  /* 0xffffffc000d07947 */ /* 0x000fea000383ffff */
.L_x_9289:
[----:B-1----:R1:W3:Y:S02]  /*10d40*/  SYNCS.PHASECHK.TRANS64.TRYWAIT P1, [R5+URZ+0x32440], R0 ;  /* 0x03244000050075a7 */ /* 0x0022e4000802017f */
[----:B---3--:R-:W-:Y:S05]  /*10d50*/  @!P1 NANOSLEEP.SYNCS 0x989680 ;  /* 0x009896800000995d */ /* 0x008fea0003900000 */
[----:B------:R-:W3:Y:S02]  /*10d60*/  @!P1 SYNCS.PHASECHK.TRANS64 P1, [R5+URZ+0x32440], R0 ;  /* 0x03244000050095a7 */ /* 0x000ee4000802007f */
[----:B---3--:R-:W-:Y:S05]  /*10d70*/  @!P1 BRA `(.L_x_9289) ;  /* 0xfffffffc00f09947 */ /* 0x008fea000383ffff */
[----:B------:R-:W-:Y:S05]  /*10d80*/  BRA `(.L_x_9402) ;  /* 0xffffffc000f87947 */ /* 0x000fea000383ffff */
.L_x_9291:
[----:B---3--:R3:W4:Y:S02]  /*10d90*/  SYNCS.PHASECHK.TRANS64.TRYWAIT P1, [R17+URZ+0x32440], R2 ;  /* 0x03244002110075a7 */ /* 0x008724000802017f */
[----:B----4-:R-:W-:Y:S05]  /*10da0*/  @!P1 NANOSLEEP.SYNCS 0x989680 ;  /* 0x009896800000995d */ /* 0x010fea0003900000 */
[----:B------:R-:W4:Y:S02]  /*10db0*/  @!P1 SYNCS.PHASECHK.TRANS64 P1, [R17+URZ+0x32440], R2 ;  /* 0x03244002110095a7 */ /* 0x000f24000802007f */
[----:B----4-:R-:W-:Y:S05]  /*10dc0*/  @!P1 BRA `(.L_x_9291) ;  /* 0xfffffffc00f09947 */ /* 0x010fea000383ffff */
[----:B------:R-:W-:Y:S05]  /*10dd0*/  BRA `(.L_x_9403) ;  /* 0xffffffc400047947 */ /* 0x000fea000383ffff */
.L_x_9293:
[----:B----4-:R4:W0:Y:S02]  /*10de0*/  SYNCS.PHASECHK.TRANS64.TRYWAIT P1, [R5+URZ+0x32460], R0 ;  /* 0x03246000050075a7 */ /* 0x010824000802017f */
[----:B0-----:R-:W-:Y:S05]  /*10df0*/  @!P1 NANOSLEEP.SYNCS 0x989680 ;  /* 0x009896800000995d */ /* 0x001fea0003900000 */
[----:B------:R-:W0:Y:S02]  /*10e00*/  @!P1 SYNCS.PHASECHK.TRANS64 P1, [R5+URZ+0x32460], R0 ;  /* 0x03246000050095a7 */ /* 0x000e24000802007f */
[----:B0-----:R-:W-:Y:S05]  /*10e10*/  @!P1 BRA `(.L_x_9293) ;  /* 0xfffffffc00f09947 */ /* 0x001fea000383ffff */
[----:B------:R-:W-:Y:S05]  /*10e20*/  BRA `(.L_x_9404) ;  /* 0xffffffc400007947 */ /* 0x000fea000383ffff */
.L_x_9405:
        /* <DEDUP_REMOVED lines=13> */
.L_x_15661:


//--------------------- .text._ZN7cutlass13device_kernelIN5flash11enable_sm90INS1_16FlashAttnFwdSm90INS1_25CollectiveMainloopFwdSm90ILi2EN4cute5tupleIJNS5_1CILi1EEES8_S8_EEENS6_IJNS7_ILi128EEENS7_ILi96EEENS7_ILi64EEEEEELi256ENS_6half_tEfNS_4arch4Sm90ELb0ELb0ELb0ELb1ELb1ELb0ELb0ELb1ELb0ELb1ELb1ELb0EEENS1_21CollectiveEpilogueFwdINS6_IJSA_NS7_ILi256EEESB_EEES9_SE_SG_Li256ELb1ELb1ELb1ELb0EEENS1_36VarlenDynamicPersistentTileSchedulerILi128ELi96ELi256ELi128ELb1ELb1ELb1ELb0ELb1ELb1EEEEEEEEEvNT_6ParamsE --------------------------
	.section	.text._ZN7cutlass13device_kernelIN5flash11enable_sm90INS1_16FlashAttnFwdSm90INS1_25CollectiveMainloopFwdSm90ILi2EN4cute5tupleIJNS5_1CILi1EEES8_S8_EEENS6_IJNS7_ILi128EEENS7_ILi96EEENS7_ILi64EEEEEELi256ENS_6half_tEfNS_4arch4Sm90ELb0ELb0ELb0ELb1ELb1ELb0ELb0ELb1ELb0ELb1ELb1ELb0EEENS1_21CollectiveEpilogueFwdINS6_IJSA_NS7_ILi256EEESB_EEES9_SE_SG_Li256ELb1ELb1ELb1ELb0EEENS1_36VarlenDynamicPersistentTileSchedulerILi128ELi96ELi256ELi128ELb1ELb1ELb1ELb0ELb1ELb1EEEEEEEEEvNT_6ParamsE,"ax",@progbits
	.align	128
.text._ZN7cutlass13device_kernelIN5flash11enable_sm90INS1_16FlashAttnFwdSm90INS1_25CollectiveMainloopFwdSm90ILi2EN4cute5tupleIJNS5_1CILi1EEES8_S8_EEENS6_IJNS7_ILi128EEENS7_ILi96EEENS7_ILi64EEEEEELi256ENS_6half_tEfNS_4arch4Sm90ELb0ELb0ELb0ELb1ELb1ELb0ELb0ELb1ELb0ELb1ELb1ELb0EEENS1_21CollectiveEpilogueFwdINS6_IJSA_NS7_ILi256EEESB_EEES9_SE_SG_Li256ELb1ELb1ELb1ELb0EEENS1_36VarlenDynamicPersistentTileSchedulerILi128ELi96ELi256ELi128ELb1ELb1ELb1ELb0ELb1ELb1EEEEEEEEEvNT_6ParamsE:
        .type           _ZN7cutlass13device_kernelIN5flash11enable_sm90INS1_16FlashAttnFwdSm90INS1_25CollectiveMainloopFwdSm90ILi2EN4cute5tupleIJNS5_1CILi1EEES8_S8_EEENS6_IJNS7_ILi128EEENS7_ILi96EEENS7_ILi64EEEEEELi256ENS_6half_tEfNS_4arch4Sm90ELb0ELb0ELb0ELb1ELb1ELb0ELb0ELb1ELb0ELb1ELb1ELb0EEENS1_21CollectiveEpilogueFwdINS6_IJSA_NS7_ILi256EEESB_EEES9_SE_SG_Li256ELb1ELb1ELb1ELb0EEENS1_36VarlenDynamicPersistentTileSchedulerILi128ELi96ELi256ELi128ELb1ELb1ELb1ELb0ELb1ELb1EEEEEEEEEvNT_6ParamsE,@function
        .size           _ZN7cutlass13device_kernelIN5flash11enable_sm90INS1_16FlashAttnFwdSm90INS1_25CollectiveMainloopFwdSm90ILi2EN4cute5tupleIJNS5_1CILi1EEES8_S8_EEENS6_IJNS7_ILi128EEENS7_ILi96EEENS7_ILi64EEEEEELi256ENS_6half_tEfNS_4arch4Sm90ELb0ELb0ELb0ELb1ELb1ELb0ELb0ELb1ELb0ELb1ELb1ELb0EEENS1_21CollectiveEpilogueFwdINS6_IJSA_NS7_ILi256EEESB_EEES9_SE_SG_Li256ELb1ELb1ELb1ELb0EEENS1_36VarlenDynamicPersistentTileSchedulerILi128ELi96ELi256ELi128ELb1ELb1ELb1ELb0ELb1ELb1EEEEEEEEEvNT_6ParamsE,(.L_x_15662 - _ZN7cutlass13device_kernelIN5flash11enable_sm90INS1_16FlashAttnFwdSm90INS1_25CollectiveMainloopFwdSm90ILi2EN4cute5tupleIJNS5_1CILi1EEES8_S8_EEENS6_IJNS7_ILi128EEENS7_ILi96EEENS7_ILi64EEEEEELi256ENS_6half_tEfNS_4arch4Sm90ELb0ELb0ELb0ELb1ELb1ELb0ELb0ELb1ELb0ELb1ELb1ELb0EEENS1_21CollectiveEpilogueFwdINS6_IJSA_NS7_ILi256EEESB_EEES9_SE_SG_Li256ELb1ELb1ELb1ELb0EEENS1_36VarlenDynamicPersistentTileSchedulerILi128ELi96ELi256ELi128ELb1ELb1ELb1ELb0ELb1ELb1EEEEEEEEEvNT_6ParamsE)
        .other          _ZN7cutlass13device_kernelIN5flash11enable_sm90INS1_16FlashAttnFwdSm90INS1_25CollectiveMainloopFwdSm90ILi2EN4cute5tupleIJNS5_1CILi1EEES8_S8_EEENS6_IJNS7_ILi128EEENS7_ILi96EEENS7_ILi64EEEEEELi256ENS_6half_tEfNS_4arch4Sm90ELb0ELb0ELb0ELb1ELb1ELb0ELb0ELb1ELb0ELb1ELb1ELb0EEENS1_21CollectiveEpilogueFwdINS6_IJSA_NS7_ILi256EEESB_EEES9_SE_SG_Li256ELb1ELb1ELb1ELb0EEENS1_36VarlenDynamicPersistentTileSchedulerILi128ELi96ELi256ELi128ELb1ELb1ELb1ELb0ELb1ELb1EEEEEEEEEvNT_6ParamsE,@"STO_CUDA_ENTRY STV_DEFAULT"
_ZN7cutlass13device_kernelIN5flash11enable_sm90INS1_16FlashAttnFwdSm90INS1_25CollectiveMainloopFwdSm90ILi2EN4cute5tupleIJNS5_1CILi1EEES8_S8_EEENS6_IJNS7_ILi128EEENS7_ILi96EEENS7_ILi64EEEEEELi256ENS_6half_tEfNS_4arch4Sm90ELb0ELb0ELb0ELb1ELb1ELb0ELb0ELb1ELb0ELb1ELb1ELb0EEENS1_21CollectiveEpilogueFwdINS6_IJSA_NS7_ILi256EEESB_EEES9_SE_SG_Li256ELb1ELb1ELb1ELb0EEENS1_36VarlenDynamicPersistentTileSchedulerILi128ELi96ELi256ELi128ELb1ELb1ELb1ELb0ELb1ELb1EEEEEEEEEvNT_6ParamsE:
        /* <DEDUP_REMOVED lines=13> */
[----:B------:R-:W-:-:S04]  /*00d0*/  VOTEU.ALL UP1, P0 ;  /* 0x00000000003f7886 */ /* 0x000fc80000020000 */
        /* <DEDUP_REMOVED lines=31> */
.L_x_9406:
        /* <DEDUP_REMOVED lines=22> */
.L_x_9407:
        /* <DEDUP_REMOVED lines=18> */
.L_x_9408:
        /* <DEDUP_REMOVED lines=22> */
.L_x_9409:
        /* <DEDUP_REMOVED lines=23> */
.L_x_9410:
        /* <DEDUP_REMOVED lines=8> */
.L_x_9412:
[----:B------:R-:W-:-:S08]  /*08a0*/  NOP ;  /* 0x0000000000007918 */ /* 0x000fd00000000000 */
[----:B------:R-:W0:Y:S02]  /*08b0*/  USETMAXREG.TRY_ALLOC.CTAPOOL UP0, 0xe8 ;  /* 0x000000e8000079c8 */ /* 0x000e240008000600 */
[----:B0-----:R-:W-:-:S13]  /*08c0*/  PLOP3.LUT P0, PT, PT, PT, UP0, 0x80, 0x0 ;  /* 0x000000000000781c */ /* 0x001fda0003f0f008 */
[----:B------:R-:W-:Y:S05]  /*08d0*/  @!P0 BRA `(.L_x_9412) ;  /* 0xfffffffc00f08947 */ /* 0x000fea000383ffff */
[----:B------:R-:W-:Y:S01]  /*08e0*/  SHF.R.U32.HI R2, RZ, 0x7, R0 ;  /* 0x00000007ff027819 */ /* 0x000fe20000011600 */
[----:B------:R-:W0:Y:S08]  /*08f0*/  S2UR UR5, SR_CgaCtaId ;  /* 0x00000000000579c3 */ /* 0x000e300000008800 */
[----:B------:R-:W-:Y:S06]  /*0900*/  BAR.ARV 0x8, 0x180 ;  /* 0x0206000000007b1d */ /* 0x000fec0000002000 */
[----:B------:R-:W-:Y:S01]  /*0910*/  ISETP.NE.AND P0, PT, R2, 0x1, PT ;  /* 0x000000010200780c */ /* 0x000fe20003f05270 */
[----:B------:R-:W-:-:S12]  /*0920*/  UMOV UR4, 0x400 ;  /* 0x0000040000047882 */ /* 0x000fd80000000000 */
[----:B------:R-:W-:Y:S06]  /*0930*/  @!P0 BAR.ARV 0x9, 0x100 ;  /* 0x0244000000008b1d */ /* 0x000fec0000002000 */
[----:B0-----:R-:W-:Y:S02]  /*0940*/  ULEA UR4, UR5, UR4, 0x18 ;  /* 0x0000000405047291 */ /* 0x001fe4000f8ec03f */
[----:B------:R-:W-:Y:S07]  /*0950*/  BAR.SYNC.DEFER_BLOCKING 0x5, 0x180 ;  /* 0x0146000000007b1d */ /* 0x000fee0000010000 */
[----:B------:R-:W0:Y:S01]  /*0960*/  LDS.128 R4, [UR4+0x228d0] ;  /* 0x0228d004ff047984 */ /* 0x000e220008000c00 */
[----:B------:R-:W-:Y:S01]  /*0970*/  ULDC UR4, c[0x0][0xc3c] ;  /* 0x00030f0000047ab9 */ /* 0x000fe20000000800 */
[----:B------:R-:W-:Y:S06]  /*0980*/  BAR.ARV 0x4, 0x180 ;  /* 0x0106000000007b1d */ /* 0x000fec0000002000 */
[----:B0-----:R-:W-:-:S13]  /*0990*/  ISETP.GE.AND P0, PT, R7, UR4, PT ;  /* 0x0000000407007c0c */ /* 0x001fda000bf06270 */
[----:B------:R-:W-:Y:S05]  /*09a0*/  @P0 EXIT ;  /* 0x000000000000094d */ /* 0x000fea0003800000 */
[----:B------:R-:W-:Y:S01]  /*09b0*/  VIADD R0, R0, 0xffffff80 ;  /* 0xffffff8000007836 */ /* 0x000fe20000000000 */
[----:B------:R-:W-:Y:S01]  /*09c0*/  R2UR UR6, R5 ;  /* 0x00000000050672ca */ /* 0x000fe200000e0000 */
[----:B------:R-:W-:Y:S01]  /*09d0*/  ULOP3.LUT UR47, UR38, 0x1, URZ, 0xfc, !UPT ;  /* 0x00000001262f7892 */ /* 0x000fe2000f8efc3f */
        /* <DEDUP_REMOVED lines=8> */
[----:B------:R-:W-:Y:S02]  /*0a60*/  LOP3.LUT R225, R2, 0xffffff80, RZ, 0xc0, !PT ;  /* 0xffffff8002e17812 */ /* 0x000fe400078ec0ff */
[CC--:B------:R-:W-:Y:S01]  /*0a70*/  LEA.HI R5, R3.reuse, R0.reuse, RZ, 0x2 ;  /* 0x0000000003057211 */ /* 0x0c0fe200078f10ff */
[----:B------:R-:W-:Y:S01]  /*0a80*/  IMAD.SHL.U32 R6, R4, 0x20, RZ ;  /* 0x0000002004067824 */ /* 0x000fe200078e00ff */
[----:B------:R-:W-:Y:S01]  /*0a90*/  LEA.HI R3, R3, R0, RZ, 0x4 ;  /* 0x0000000003037211 */ /* 0x000fe200078f20ff */
[C---:B------:R-:W-:Y:S01]  /*0aa0*/  IMAD.IADD R225, R0.reuse, 0x1, -R225 ;  /* 0x0000000100e17824 */ /* 0x040fe200078e0ae1 */
[----:B------:R-:W-:Y:S02]  /*0ab0*/  LOP3.LUT R11, R5, 0xfffffffc, RZ, 0xc0, !PT ;  /* 0xfffffffc050b7812 */ /* 0x000fe400078ec0ff */
[----:B------:R-:W-:Y:S02]  /*0ac0*/  LOP3.LUT R5, R3, 0x3fffff0, RZ, 0xc0, !PT ;  /* 0x03fffff003057812 */ /* 0x000fe400078ec0ff */
[----:B------:R-:W-:Y:S01]  /*0ad0*/  SHF.R.S32.HI R8, RZ, 0x1f, R225 ;  /* 0x0000001fff087819 */ /* 0x000fe200000114e1 */
[C---:B------:R-:W-:Y:S01]  /*0ae0*/  IMAD.IADD R12, R0.reuse, 0x1, -R11 ;  /* 0x00000001000c7824 */ /* 0x040fe200078e0a0b */
[----:B------:R-:W-:Y:S01]  /*0af0*/  SHF.R.S32.HI R4, RZ, 0x4, R3 ;  /* 0x00000004ff047819 */ /* 0x000fe20000011403 */
[----:B------:R-:W-:Y:S01]  /*0b00*/  IMAD.IADD R5, R0, 0x1, -R5 ;  /* 0x0000000100057824 */ /* 0x000fe200078e0a05 */
[----:B------:R-:W-:-:S02]  /*0b10*/  LEA.HI R9, R8, R225, RZ, 0x2 ;  /* 0x000000e108097211 */ /* 0x000fc400078f10ff */
[----:B------:R-:W-:Y:S02]  /*0b20*/  LEA.HI R0, R3, R4, RZ, 0x1 ;  /* 0x0000000403007211 */ /* 0x000fe400078f08ff */
[--C-:B------:R-:W-:Y:S02]  /*0b30*/  SHF.R.S32.HI R10, RZ, 0x2, R9.reuse ;  /* 0x00000002ff0a7819 */ /* 0x100fe40000011409 */
[----:B------:R-:W-:Y:S02]  /*0b40*/  SHF.R.S32.HI R7, RZ, 0x1f, R9 ;  /* 0x0000001fff077819 */ /* 0x000fe40000011409 */
[----:B------:R-:W-:Y:S02]  /*0b50*/  SHF.R.S32.HI R3, RZ, 0x7, R2 ;  /* 0x00000007ff037819 */ /* 0x000fe40000011402 */
[----:B------:R-:W-:Y:S02]  /*0b60*/  LEA.HI R11, R7, R10, RZ, 0x3 ;  /* 0x0000000a070b7211 */ /* 0x000fe400078f18ff */
[----:B------:R-:W-:-:S02]  /*0b70*/  LOP3.LUT R6, R6, 0xfffffc00, RZ, 0xc0, !PT ;  /* 0xfffffc0006067812 */ /* 0x000fc400078ec0ff */
[----:B------:R-:W-:Y:S02]  /*0b80*/  LOP3.LUT R7, R0, 0x1ffffffe, RZ, 0xc0, !PT ;  /* 0x1ffffffe00077812 */ /* 0x000fe400078ec0ff */
[----:B------:R-:W-:Y:S01]  /*0b90*/  LOP3.LUT R11, R11, 0xfffffff8, RZ, 0xc0, !PT ;  /* 0xfffffff80b0b7812 */ /* 0x000fe200078ec0ff */
[----:B------:R-:W-:Y:S01]  /*0ba0*/  IMAD R6, R5, 0x40, R6 ;  /* 0x0000004005067824 */ /* 0x000fe200078e0206 */
[----:B------:R-:W-:Y:S01]  /*0bb0*/  LEA.HI R2, R2, R3, RZ, 0x1 ;  /* 0x0000000302027211 */ /* 0x000fe200078f08ff */
[----:B------:R-:W-:Y:S01]  /*0bc0*/  IMAD.IADD R7, R4, 0x1, -R7 ;  /* 0x0000000104077824 */ /* 0x000fe200078e0a07 */
[----:B------:R-:W-:Y:S01]  /*0bd0*/  LEA.HI R8, R8, R225, RZ, 0x5 ;  /* 0x000000e108087211 */ /* 0x000fe200078f28ff */
[----:B------:R-:W-:Y:S01]  /*0be0*/  IMAD.IADD R11, R10, 0x1, -R11 ;  /* 0x000000010a0b7824 */ /* 0x000fe200078e0a0b */
[----:B------:R-:W-:Y:S02]  /*0bf0*/  LEA.HI R0, R12, R12, RZ, 0x1 ;  /* 0x0000000c0c007211 */ /* 0x000fe400078f08ff */
[----:B------:R-:W-:-:S02]  /*0c00*/  LOP3.LUT R2, R2, 0x3fffffe, RZ, 0xc0, !PT ;  /* 0x03fffffe02027812 */ /* 0x000fc400078ec0ff */
[----:B------:R-:W-:Y:S02]  /*0c10*/  SHF.R.S32.HI R8, RZ, 0x5, R8 ;  /* 0x00000005ff087819 */ /* 0x000fe40000011408 */
[----:B------:R-:W-:Y:S01]  /*0c20*/  LOP3.LUT R5, R0, 0x1ffffffe, RZ, 0xc0, !PT ;  /* 0x1ffffffe00057812 */ /* 0x000fe200078ec0ff */
[----:B------:R-:W-:Y:S01]  /*0c30*/  IMAD R0, R7, 0x8, R6 ;  /* 0x0000000807007824 */ /* 0x000fe200078e0206 */
[----:B------:R-:W-:Y:S01]  /*0c40*/  LOP3.LUT R4, R9, 0x7ffffffc, RZ, 0xc0, !PT ;  /* 0x7ffffffc09047812 */ /* 0x000fe200078ec0ff */
[----:B------:R-:W-:Y:S02]  /*0c50*/  IMAD.IADD R3, R3, 0x1, -R2 ;  /* 0x0000000103037824 */ /* 0x000fe400078e0a02 */
[----:B------:R-:W-:Y:S01]  /*0c60*/  IMAD R8, R8, 0x10, R11 ;  /* 0x0000001008087824 */ /* 0x000fe200078e020b */
[----:B------:R0:W-:Y:S01]  /*0c70*/  STL [R1+0x30], R0 ;  /* 0x0000300001007387 */ /* 0x0001e20000100800 */
[----:B------:R-:W-:Y:S02]  /*0c80*/  IMAD.IADD R5, R12, 0x1, -R5 ;  /* 0x000000010c057824 */ /* 0x000fe400078e0a05 */
[----:B------:R-:W-:-:S04]  /*0c90*/  IMAD.IADD R2, R225, 0x1, -R4 ;  /* 0x00000001e1027824 */ /* 0x000fc800078e0a04 */
[----:B------:R-:W-:Y:S02]  /*0ca0*/  IMAD.SHL.U32 R2, R2, 0x2, RZ ;  /* 0x0000000202027824 */ /* 0x000fe400078e00ff */
[----:B0-----:R-:W-:Y:S02]  /*0cb0*/  IMAD R0, R3, 0x40, R8 ;  /* 0x0000004003007824 */ /* 0x001fe400078e0208 */
[C---:B------:R-:W-:Y:S02]  /*0cc0*/  VIADD R224, R2.reuse, 0x8 ;  /* 0x0000000802e07836 */ /* 0x040fe40000000000 */
        /* <DEDUP_REMOVED lines=12> */
[----:B0-----:R-:W-:Y:S01]  /*0d90*/  IMAD R0, R5, 0x8, R0 ;  /* 0x0000000805007824 */ /* 0x001fe200078e0200 */
        /* <DEDUP_REMOVED lines=41> */
[----:B0-----:R-:W-:-:S07]  /*1030*/  SHF.R.S32.HI R226, RZ, 0x1f, R17 ;  /* 0x0000001fffe27819 */ /* 0x001fce0000011411 */
.L_x_9462:
[----:B------:R-:W-:Y:S01]  /*1040*/  ULDC.64 UR8, c[0x0][0xc88] ;  /* 0x0003220000087ab9 */ /* 0x000fe20000000a00 */
[----:B------:R-:W-:Y:S01]  /*1050*/  ULDC.64 UR10, c[0x0][0xa20] ;  /* 0x00028800000a7ab9 */ /* 0x000fe20000000a00 */
[----:B------:R-:W-:Y:S02]  /*1060*/  UIMAD.WIDE UR8, UR7, 0x4, UR8 ;  /* 0x00000004070878a5 */ /* 0x000fe4000f8e0208 */
[----:B------:R-:W-:Y:S01]  /*1070*/  UISETP.NE.U32.AND UP1, UPT, UR10, URZ, UPT ;  /* 0x0000003f0a00728c */ /* 0x000fe2000bf25070 */
[----:B------:R-:W-:Y:S01]  /*1080*/  ULDC UR4, c[0x0][0x424] ;  /* 0x0001090000047ab9 */ /* 0x000fe20000000800 */
[----:B------:R-:W-:Y:S02]  /*1090*/  ULDC UR7, c[0x0][0x2f0] ;  /* 0x0000bc0000077ab9 */ /* 0x000fe40000000800 */
[----:B0123--:R-:W-:Y:S02]  /*10a0*/  IMAD.U32 R4, RZ, RZ, UR8 ;  /* 0x00000008ff047e24 */ /* 0x00ffe4000f8e00ff */
[----:B------:R-:W-:Y:S01]  /*10b0*/  IMAD.U32 R5, RZ, RZ, UR9 ;  /* 0x00000009ff057e24 */ /* 0x000fe2000f8e00ff */
        /* <DEDUP_REMOVED lines=16> */
[----:B------:R-:W-:-:S03]  /*11c0*/  IMAD.U32 R6, RZ, RZ, UR10 ;  /* 0x0000000aff067e24 */ /* 0x000fc6000f8e00ff */
[----:B------:R-:W-:Y:S01]  /*11d0*/  IMAD.U32 R7, RZ, RZ, UR11 ;  /* 0x0000000bff077e24 */ /* 0x000fe2000f8e00ff */
[----:B------:R-:W2:Y:S04]  /*11e0*/  @P0 LDG.E R4, desc[UR50][R4.64] ;  /* 0x0000003204040981 */ /* 0x000ea8000c1e1900 */
[----:B------:R-:W3:Y:S01]  /*11f0*/  @P1 LDG.E R6, desc[UR50][R6.64] ;  /* 0x0000003206061981 */ /* 0x000ee2000c1e1900 */
[----:B------:R-:W-:Y:S01]  /*1200*/  UISETP.NE.U32.AND UP0, UPT, UR8, URZ, UPT ;  /* 0x0000003f0800728c */ /* 0x000fe2000bf05070 */
[----:B------:R-:W-:Y:S01]  /*1210*/  UMOV UR49, URZ ;  /* 0x0000003f00317c82 */ /* 0x000fe20008000000 */
[----:B------:R-:W-:Y:S02]  /*1220*/  ULOP3.LUT UR8, UR5, 0xff000000, URZ, 0xc0, !UPT ;  /* 0xff00000005087892 */ /* 0x000fe4000f8ec03f */
[----:B------:R-:W-:Y:S01]  /*1230*/  UISETP.NE.AND.EX UP0, UPT, UR9, URZ, UPT, UP0 ;  /* 0x0000003f0900728c */ /* 0x000fe2000bf05300 */
[----:B------:R-:W-:-:S03]  /*1240*/  UMOV UR41, UR6 ;  /* 0x0000000600297c82 */ /* 0x000fc60008000000 */
[----:B------:R-:W-:-:S04]  /*1250*/  USEL UR4, UR4, 0x1, UP0 ;  /* 0x0000000104047887 */ /* 0x000fc80008000000 */
[----:B------:R-:W-:Y:S01]  /*1260*/  UIMAD UR4, UR4, UR7, URZ ;  /* 0x00000007040472a4 */ /* 0x000fe2000f8e023f */
[----:B--2---:R-:W-:-:S06]  /*1270*/  @P0 R2UR UR49, R4 ;  /* 0x00000000043102ca */ /* 0x004fcc00000e0000 */
[----:B---3--:R-:W-:Y:S01]  /*1280*/  @P1 R2UR UR4, R6 ;  /* 0x00000000060412ca */ /* 0x008fe200000e0000 */
[----:B----45:R-:W-:-:S14]  /*1290*/  @P1 BRA `(.L_x_9413) ;  /* 0x0000000000341947 */ /* 0x030fdc0003800000 */
        /* <DEDUP_REMOVED lines=13> */
.L_x_9413:
[----:B------:R-:W-:Y:S02]  /*1370*/  UIADD3 UR49, -UR49, UR4, URZ ;  /* 0x0000000431317290 */ /* 0x000fe4000fffe13f */
[----:B------:R-:W-:Y:S02]  /*1380*/  ULOP3.LUT UR4, UR5, 0xff0000, URZ, 0xc0, !UPT ;  /* 0x00ff000005047892 */ /* 0x000fe4000f8ec03f */
[----:B------:R-:W-:Y:S02]  /*1390*/  UISETP.GE.AND UP0, UPT, UR49, 0x1, UPT ;  /* 0x000000013100788c */ /* 0x000fe4000bf06270 */
[----:B------:R-:W-:Y:S02]  /*13a0*/  UIADD3 UR6, UR49, 0x5f, URZ ;  /* 0x0000005f31067890 */ /* 0x000fe4000fffe03f */
[----:B------:R-:W-:Y:S02]  /*13b0*/  USHF.R.U32.HI UR8, URZ, 0x8, UR8 ;  /* 0x000000083f087899 */ /* 0x000fe40008011608 */
[----:B------:R-:W-:Y:S01]  /*13c0*/  PLOP3.LUT P0, PT, PT, PT, UP0, 0x80, 0x0 ;  /* 0x000000000000781c */ /* 0x000fe20003f0f008 */
[----:B------:R-:W-:-:S02]  /*13d0*/  UIMAD.WIDE UR6, UR6, 0x2aaaaaab, URZ ;  /* 0x2aaaaaab060678a5 */ /* 0x000fc4000f8e023f */
[----:B------:R-:W-:Y:S02]  /*13e0*/  ULEA.HI UR8, UR4, UR8, URZ, 0x10 ;  /* 0x0000000804087291 */ /* 0x000fe4000f8f803f */
[----:B------:R-:W-:Y:S02]  /*13f0*/  USHF.R.U32.HI UR6, URZ, 0x1f, UR7 ;  /* 0x0000001f3f067899 */ /* 0x000fe40008011607 */
[----:B------:R-:W-:Y:S02]  /*1400*/  ULOP3.LUT UR42, UR8, 0xff, URZ, 0xc0, !UPT ;  /* 0x000000ff082a7892 */ /* 0x000fe4000f8ec03f */
[----:B------:R-:W-:Y:S01]  /*1410*/  ULOP3.LUT UR43, UR5, 0xffff, URZ, 0xc0, !UPT ;  /* 0x0000ffff052b7892 */ /* 0x000fe2000f8ec03f */
[----:B------:R-:W-:Y:S01]  /*1420*/  UMOV UR4, URZ ;  /* 0x0000003f00047c82 */ /* 0x000fe20008000000 */
[----:B------:R-:W-:Y:S02]  /*1430*/  USHF.R.U32.HI UR44, URZ, 0x10, UR8 ;  /* 0x000000103f2c7899 */ /* 0x000fe40008011608 */
[----:B------:R-:W-:Y:S01]  /*1440*/  ULEA.HI.SX32 UR9, UR7, UR6, 0x1c ;  /* 0x0000000607097291 */ /* 0x000fe2000f8fe23f */
[----:B------:R-:W-:Y:S11]  /*1450*/  @!P0 BRA `(.L_x_9414) ;  /* 0x0000000000908947 */ /* 0x000ff60003800000 */
[----:B------:R-:W-:Y:S01]  /*1460*/  UISETP.NE.AND UP0, UPT, UR44, URZ, UPT ;  /* 0x0000003f2c00728c */ /* 0x000fe2000bf05270 */
[----:B------:R-:W-:-:S03]  /*1470*/  ULDC UR4, c[0x0][0x9f0] ;  /* 0x00027c0000047ab9 */ /* 0x000fc60000000800 */
        /* <DEDUP_REMOVED lines=34> */
.L_x_9414:
[----:B------:R-:W-:Y:S01]  /*16a0*/  UIMAD UR45, UR42, UR4, URZ ;  /* 0x000000042a2d72a4 */ /* 0x000fe2000f8e023f */
        /* <DEDUP_REMOVED lines=74> */
[----:B------:R-:W0:Y:S01]  /*1b50*/  S2R R0, SR_TID.X ;  /* 0x0000000000007919 */ /* 0x000e220000002100 */
[----:B------:R-:W1:Y:S01]  /*1b60*/  S2UR UR7, SR_CgaCtaId ;  /* 0x00000000000779c3 */ /* 0x000e620000008800 */
[----:B------:R-:W-:Y:S02]  /*1b70*/  UMOV UR6, 0x400 ;  /* 0x0000040000067882 */ /* 0x000fe40000000000 */
[----:B-1----:R-:W-:-:S04]  /*1b80*/  ULEA UR6, UR7, UR6, 0x18 ;  /* 0x0000000607067291 */ /* 0x002fc8000f8ec03f */
[----:B------:R-:W-:Y:S01]  /*1b90*/  UIADD3 UR6, UR6, 0x18400, URZ ;  /* 0x0001840006067890 */ /* 0x000fe2000fffe03f */
[----:B0-----:R-:W-:-:S03]  /*1ba0*/  VIADD R0, R0, 0xffffff80 ;  /* 0xffffff8000007836 */ /* 0x001fc60000000000 */
[----:B------:R-:W-:Y:S02]  /*1bb0*/  ULOP3.LUT UP0, URZ, UR6, 0x1bf, URZ, 0xc0, !UPT ;  /* 0x000001bf063f7892 */ /* 0x000fe4000f80c03f */
[----:B------:R-:W-:-:S04]  /*1bc0*/  SHF.R.S32.HI R3, RZ, 0x1f, R0 ;  /* 0x0000001fff037819 */ /* 0x000fc80000011400 */
[----:B------:R-:W-:Y:S02]  /*1bd0*/  PLOP3.LUT P0, PT, PT, PT, UP0, 0x80, 0x0 ;  /* 0x000000000000781c */ /* 0x000fe40003f0f008 */
[----:B------:R-:W-:-:S04]  /*1be0*/  LEA.HI R3, R3, R0, RZ, 0x7 ;  /* 0x0000000003037211 */ /* 0x000fc800078f38ff */
[----:B------:R-:W-:-:S06]  /*1bf0*/  SHF.R.S32.HI R3, RZ, 0x7, R3 ;  /* 0x00000007ff037819 */ /* 0x000fcc0000011403 */
[----:B------:R-:W0:Y:S02]  /*1c00*/  SHFL.IDX PT, R3, R3, RZ, 0x1f ;  /* 0x00001fff03037589 */ /* 0x000e2400000e0000 */
[----:B0-----:R-:W-:-:S13]  /*1c10*/  R2UR UR4, R3 ;  /* 0x00000000030472ca */ /* 0x001fda00000e0000 */
        /* <DEDUP_REMOVED lines=23> */
.L_x_9416:
[----:B------:R-:W0:Y:S01]  /*1d90*/  S2R R0, SR_CgaCtaId ;  /* 0x0000000000007919 */ /* 0x000e220000008800 */
[----:B------:R-:W-:Y:S01]  /*1da0*/  ULEA.HI UR4, UR46, UR46, URZ, 0x1 ;  /* 0x0000002e2e047291 */ /* 0x000fe2000f8f083f */
[----:B------:R-:W-:Y:S01]  /*1db0*/  MOV R7, 0x400 ;  /* 0x0000040000077802 */ /* 0x000fe20000000f00 */
[----:B------:R-:W1:Y:S02]  /*1dc0*/  S2R R20, SR_TID.X ;  /* 0x0000000000147919 */ /* 0x000e640000002100 */
[----:B------:R-:W-:-:S04]  /*1dd0*/  ULOP3.LUT UR4, UR4, 0xfffffffe, URZ, 0xc0, !UPT ;  /* 0xfffffffe04047892 */ /* 0x000fc8000f8ec03f */
[----:B------:R-:W-:-:S06]  /*1de0*/  UIADD3 UR4, UR46, -UR4, URZ ;  /* 0x800000042e047290 */ /* 0x000fcc000fffe03f */
[----:B------:R-:W-:Y:S01]  /*1df0*/  IMAD.U32 R3, RZ, RZ, UR4 ;  /* 0x00000004ff037e24 */ /* 0x000fe2000f8e00ff */
[----:B0-----:R-:W-:-:S04]  /*1e00*/  LEA R7, R0, R7, 0x18 ;  /* 0x0000000700077211 */ /* 0x001fc800078ec0ff */
[----:B------:R-:W-:Y:S02]  /*1e10*/  SHF.L.U32 R0, R3, 0x1f, RZ ;  /* 0x0000001f03007819 */ /* 0x000fe400000006ff */
[----:B-1----:R-:W-:Y:S02]  /*1e20*/  SHF.R.U32.HI R20, RZ, 0x7, R20 ;  /* 0x00000007ff147819 */ /* 0x002fe40000011614 */
[----:B------:R-:W0:Y:S03]  /*1e30*/  SYNCS.PHASECHK.TRANS64.TRYWAIT P0, [R7+URZ+0x22800], R0 ;  /* 0x02280000070075a7 */ /* 0x000e26000800017f */
[----:B------:R-:W-:Y:S01]  /*1e40*/  VIADD R8, R20, 0x8 ;  /* 0x0000000814087836 */ /* 0x000fe20000000000 */
[----:B0-----:R-:W-:Y:S06]  /*1e50*/  @!P0 BRA `(.L_x_9417) ;  /* 0x000000e000c88947 */ /* 0x001fec0003800000 */
.L_x_9545:
[----:B0-----:R-:W-:Y:S01]  /*1e60*/  IMAD.U32 R0, RZ, RZ, UR47 ;  /* 0x0000002fff007e24 */ /* 0x001fe2000f8e00ff */
[----:B------:R-:W-:Y:S05]  /*1e70*/  WARPSYNC.ALL ;  /* 0x0000000000007948 */ /* 0x000fea0003800000 */
[----:B------:R0:W-:Y:S01]  /*1e80*/  BAR.SYNC.DEFER_BLOCKING R8, 0x100 ;  /* 0x000400080000751d */ /* 0x0001e20000010000 */
[----:B------:R-:W-:-:S13]  /*1e90*/  ISETP.NE.AND P0, PT, R0, 0x3, PT ;  /* 0x000000030000780c */ /* 0x000fda0003f05270 */
[----:B0-----:R-:W-:Y:S05]  /*1ea0*/  @!P0 BRA `(.L_x_9418) ;  /* 0x0000000000048947 */ /* 0x001fea0003800000 */
[----:B------:R-:W-:Y:S01]  /*1eb0*/  BPT.TRAP 0x1 ;  /* 0x000000040000795c */ /* 0x000fe20000300000 */
.L_x_9418:
[----:B------:R-:W-:Y:S01]  /*1ec0*/  R2UR UR22, R7 ;  /* 0x00000000071672ca */ /* 0x000fe200000e0000 */
[----:B------:R-:W-:-:S05]  /*1ed0*/  IMAD.U32 R9, RZ, RZ, UR36 ;  /* 0x00000024ff097e24 */ /* 0x000fca000f8e00ff */
[----:B------:R-:W-:-:S07]  /*1ee0*/  SHF.L.U32 R9, R9, 0x1f, RZ ;  /* 0x0000001f09097819 */ /* 0x000fce00000006ff */
[----:B------:R-:W-:-:S09]  /*1ef0*/  ULEA UR22, UR37, UR22, 0x3 ;  /* 0x0000001625167291 */ /* 0x000fd2000f8e183f */
[----:B------:R0:W1:Y:S01]  /*1f00*/  SYNCS.PHASECHK.TRANS64.TRYWAIT P1, [UR22+0x22830], R9 ;  /* 0x02283009ff0075a7 */ /* 0x0000620008020156 */
[----:B------:R-:W-:Y:S05]  /*1f10*/  @!P0 BRA `(.L_x_9419) ;  /* 0x0000000000048947 */ /* 0x000fea0003800000 */
[----:B------:R-:W-:Y:S01]  /*1f20*/  BPT.TRAP 0x1 ;  /* 0x000000040000795c */ /* 0x000fe20000300000 */
.L_x_9419:
[----:B-1----:R-:W-:Y:S05]  /*1f30*/  @P1 BRA `(.L_x_9420) ;  /* 0x0000000000081947 */ /* 0x002fea0003800000 */
[----:B------:R-:W1:Y:S02]  /*1f40*/  SYNCS.PHASECHK.TRANS64.TRYWAIT P1, [UR22+0x22830], R9 ;  /* 0x02283009ff0075a7 */ /* 0x000e640008020156 */
[----:B-1----:R-:W-:Y:S05]  /*1f50*/  @!P1 BRA `(.L_x_9421) ;  /* 0x000000e0009c9947 */ /* 0x002fea0003800000 */
.L_x_9420:
[----:B------:R-:W-:Y:S01]  /*1f60*/  R2UR UR4, R7 ;  /* 0x00000000070472ca */ /* 0x000fe200000e0000 */
[----:B------:R-:W-:Y:S01]  /*1f70*/  ULOP3.LUT UR16, UR52, 0x10000, URZ, 0xfc, !UPT ;  /* 0x0001000034107892 */ /* 0x000fe2000f8efc3f */
[----:B------:R-:W-:Y:S01]  /*1f80*/  WARPGROUP.ARRIVE ;  /* 0x00000000000079c5 */ /* 0x000fe20000000000 */
[----:B------:R-:W-:Y:S01]  /*1f90*/  UMOV UR17, 0x40000040 ;  /* 0x4000004000117882 */ /* 0x000fe20000000000 */
[----:B------:R-:W-:Y:S01]  /*1fa0*/  UMOV UR19, 0x40000040 ;  /* 0x4000004000137882 */ /* 0x000fe20000000000 */
[----:B------:R-:W-:Y:S01]  /*1fb0*/  UMOV UR5, 0x40000040 ;  /* 0x4000004000057882 */ /* 0x000fe20000000000 */
[----:B------:R-:W-:Y:S01]  /*1fc0*/  UMOV UR7, 0x40000040 ;  /* 0x4000004000077882 */ /* 0x000fe20000000000 */
[----:B------:R-:W-:Y:S01]  /*1fd0*/  UIADD3 UR8, UR16, 0x4, URZ ;  /* 0x0000000410087890 */ /* 0x000fe2000fffe03f */
[----:B-1----:R-:W1:Y:S01]  /*1fe0*/  S2R R0, SR_TID.X ;  /* 0x0000000000007919 */ /* 0x002e620000002100 */
[----:B------:R-:W-:Y:S01]  /*1ff0*/  UMOV UR9, 0x40000040 ;  /* 0x4000004000097882 */ /* 0x000fe20000000000 */
[----:B------:R-:W-:Y:S01]  /*2000*/  UMOV UR11, 0x40000040 ;  /* 0x40000040000b7882 */ /* 0x000fe20000000000 */
[----:B------:R-:W-:-:S02]  /*2010*/  UIADD3 UR12, UR16, 0x6, URZ ;  /* 0x00000006100c7890 */ /* 0x000fc4000fffe03f */
[----:B------:R-:W-:Y:S01]  /*2020*/  UIADD3 UR4, UR4, 0x1c400, URZ ;  /* 0x0001c40004047890 */ /* 0x000fe2000fffe03f */
[----:B------:R-:W-:Y:S01]  /*2030*/  UMOV UR13, 0x40000040 ;  /* 0x40000040000d7882 */ /* 0x000fe20000000000 */
[----:B------:R-:W-:Y:S02]  /*2040*/  UMOV UR15, 0x40000040 ;  /* 0x40000040000f7882 */ /* 0x000fe40000000000 */
[----:B------:R-:W-:-:S04]  /*2050*/  USHF.R.U32.HI UR4, URZ, 0x4, UR4 ;  /* 0x000000043f047899 */ /* 0x000fc80008011604 */
[----:B------:R-:W-:-:S04]  /*2060*/  ULOP3.LUT UR4, UR4, 0x3fff, URZ, 0xc0, !UPT ;  /* 0x00003fff04047892 */ /* 0x000fc8000f8ec03f */
[----:B------:R-:W-:Y:S02]  /*2070*/  ULOP3.LUT UR20, UR4, 0x10000, URZ, 0xfc, !UPT ;  /* 0x0001000004147892 */ /* 0x000fe4000f8efc3f */
[----:B------:R-:W-:Y:S02]  /*2080*/  UIADD3 UR4, UR16, 0x2, URZ ;  /* 0x0000000210047890 */ /* 0x000fe4000fffe03f */
[----:B------:R-:W-:-:S04]  /*2090*/  UIMAD UR18, UR37, 0x300, UR20 ;  /* 0x00000300251278a4 */ /* 0x000fc8000f8e0214 */
[----:B------:R-:W-:Y:S02]  /*20a0*/  UIADD3 UR6, UR18, 0x2, URZ ;  /* 0x0000000212067890 */ /* 0x000fe4000fffe03f */
[----:B------:R-:W-:Y:S02]  /*20b0*/  UIADD3 UR10, UR18, 0x4, URZ ;  /* 0x00000004120a7890 */ /* 0x000fe4000fffe03f */
[----:B------:R-:W-:Y:S02]  /*20c0*/  UIADD3 UR14, UR18, 0x6, URZ ;  /* 0x00000006120e7890 */ /* 0x000fe4000fffe03f */
[----:B------:R-:W-:Y:S01]  /*20d0*/  HGMMA.64x96x16.F32 R24, gdesc[UR16], RZ, !UPT, gsb0 ;  /* 0x01600000101879f0 */ /* 0x000fe2000c0008ff */
[----:B-1----:R-:W-:-:S04]  /*20e0*/  SHF.R.U32.HI R0, RZ, 0x7, R0 ;  /* 0x00000007ff007819 */ /* 0x002fc80000011600 */
[----:B------:R-:W-:Y:S01]  /*20f0*/  IADD3 R0, -R0, 0xb, RZ ;  /* 0x0000000b00007810 */ /* 0x000fe20007ffe1ff */
        /* <DEDUP_REMOVED lines=13> */
.L_x_9422:
[----:B------:R-:W-:Y:S01]  /*21d0*/  UIMAD UR49, UR48, -0x60, UR49 ;  /* 0xffffffa0303178a4 */ /* 0x000fe2000f8e0231 */
[----:B------:R-:W-:Y:S01]  /*21e0*/  P2R R11, PR, RZ, 0x1 ;  /* 0x00000001ff0b7803 */ /* 0x000fe20000000000 */
[----:B------:R-:W-:Y:S01]  /*21f0*/  ULDC UR10, c[0x0][0x988] ;  /* 0x00026200000a7ab9 */ /* 0x000fe20000000800 */
[----:B------:R-:W2:Y:S01]  /*2200*/  S2UR UR7, SR_CgaCtaId ;  /* 0x00000000000779c3 */ /* 0x000ea20000008800 */
[----:B------:R-:W-:Y:S02]  /*2210*/  UIADD3 UR6, UR22, 0x22840, URZ ;  /* 0x0002284016067890 */ /* 0x000fe4000fffe03f */
[----:B------:R-:W-:-:S05]  /*2220*/  IMAD.U32 R3, RZ, RZ, UR49 ;  /* 0x00000031ff037e24 */ /* 0x000fca000f8e00ff */
[----:B------:R-:W-:-:S04]  /*2230*/  IADD3 R3, -R2, 0x60, R3 ;  /* 0x0000006002037810 */ /* 0x000fc80007ffe103 */
[C---:B------:R-:W-:Y:S02]  /*2240*/  ISETP.GT.AND P6, PT, R3.reuse, RZ, PT ;  /* 0x000000ff0300720c */ /* 0x040fe40003fc4270 */
[C---:B------:R-:W-:Y:S02]  /*2250*/  ISETP.GT.AND P5, PT, R3.reuse, 0x1, PT ;  /* 0x000000010300780c */ /* 0x040fe40003fa4270 */
[----:B------:R-:W-:Y:S02]  /*2260*/  ISETP.GT.AND P4, PT, R3, 0x8, PT ;  /* 0x000000080300780c */ /* 0x000fe40003f84270 */
[----:B------:R-:W-:Y:S02]  /*2270*/  FSEL R24, R24, -INF , P6 ;  /* 0xff80000018187808 */ /* 0x000fe40003000000 */
[----:B------:R-:W-:Y:S02]  /*2280*/  FSEL R25, R25, -INF , P5 ;  /* 0xff80000019197808 */ /* 0x000fe40002800000 */
[----:B------:R-:W-:-:S02]  /*2290*/  ISETP.GT.AND P3, PT, R3, 0x9, PT ;  /* 0x000000090300780c */ /* 0x000fc40003f64270 */
[----:B------:R-:W-:Y:S01]  /*22a0*/  FSEL R28, R28, -INF , P4 ;  /* 0xff8000001c1c7808 */ /* 0x000fe20002000000 */
[----:B--2---:R-:W-:Y:S01]  /*22b0*/  UPRMT UR6, UR7, 0x654, UR6 ;  /* 0x0000065407067896 */ /* 0x004fe20008000006 */
[----:B------:R-:W-:Y:S02]  /*22c0*/  FMNMX.FTZ R5, R24, R25, !PT ;  /* 0x0000001918057209 */ /* 0x000fe40007810000 */
[----:B------:R-:W-:Y:S02]  /*22d0*/  ISETP.GT.AND P2, PT, R3, 0x10, PT ;  /* 0x000000100300780c */ /* 0x000fe40003f44270 */
[----:B------:R-:W-:Y:S02]  /*22e0*/  FSEL R29, R29, -INF , P3 ;  /* 0xff8000001d1d7808 */ /* 0x000fe40001800000 */
[----:B------:R-:W-:Y:S02]  /*22f0*/  FMNMX.FTZ R4, R28, R5, !PT ;  /* 0x000000051c047209 */ /* 0x000fe40007810000 */
[----:B------:R-:W-:Y:S01]  /*2300*/  ISETP.GT.AND P1, PT, R3, 0x11, PT ;  /* 0x000000110300780c */ /* 0x000fe20003f24270 */
[----:B------:R-:W-:Y:S01]  /*2310*/  SYNCS.ARRIVE.TRANS64.RED.A1T0 RZ, [UR6], RZ ;  /* 0x000000ffffff79a7 */ /* 0x000fe20008100406 */
        /* <DEDUP_REMOVED lines=75> */
[----:B------:R-:W-:Y:S02]  /*27d0*/  FMNMX.FTZ R4, R68, R3, !PT ;  /* 0x0000000344047209 */ /* 0x000fe40007810000 */
[----:B------:R-:W-:Y:S02]  /*27e0*/  FMNMX.FTZ R5, R26, R27, !PT ;  /* 0x0000001b1a057209 */ /* 0x000fe40007810000 */
[----:B------:R-:W-:Y:S02]  /*27f0*/  FMNMX.FTZ R6, R69, R4, !PT ;  /* 0x0000000445067209 */ /* 0x000fe40007810000 */
[----:B------:R-:W-:-:S02]  /*2800*/  FSEL R62, R62, -INF , P6 ;  /* 0xff8000003e3e7808 */ /* 0x000fc40003000000 */
[----:B------:R-:W-:Y:S01]  /*2810*/  FSEL R63, R63, -INF , P5 ;  /* 0xff8000003f3f7808 */ /* 0x000fe20002800000 */
[----:B------:R-:W2:Y:S01]  /*2820*/  SHFL.BFLY PT, R3, R6, 0x2, 0x1f ;  /* 0x0c401f0006037f89 */ /* 0x000ea200000e0000 */
[----:B------:R-:W-:Y:S02]  /*2830*/  FSEL R66, R66, -INF , P4 ;  /* 0xff80000042427808 */ /* 0x000fe40002000000 */
[----:B------:R-:W-:Y:S02]  /*2840*/  FSEL R67, R67, -INF , P3 ;  /* 0xff80000043437808 */ /* 0x000fe40001800000 */
[----:B------:R-:W-:Y:S02]  /*2850*/  FSEL R70, R70, -INF , P2 ;  /* 0xff80000046467808 */ /* 0x000fe40001000000 */
[----:B------:R-:W-:Y:S02]  /*2860*/  FSEL R71, R71, -INF , P1 ;  /* 0xff80000047477808 */ /* 0x000fe40000800000 */
[----:B--2---:R-:W-:-:S05]  /*2870*/  FMNMX.FTZ R10, R6, R3, !PT ;  /* 0x00000003060a7209 */ /* 0x004fca0007810000 */
[----:B------:R-:W2:Y:S02]  /*2880*/  SHFL.BFLY PT, R3, R10, 0x1, 0x1f ;  /* 0x0c201f000a037f89 */ /* 0x000ea400000e0000 */
[----:B--2---:R-:W-:-:S04]  /*2890*/  FMNMX.FTZ R3, R10, R3, !PT ;  /* 0x000000030a037209 */ /* 0x004fc80007810000 */
        /* <DEDUP_REMOVED lines=19> */
[--C-:B------:R-:W-:Y:S01]  /*29d0*/  FFMA.FTZ R48, R48, UR10, -R12.reuse ;  /* 0x0000000a30307c23 */ /* 0x100fe2000801080c */
[----:B------:R-:W2:Y:S01]  /*29e0*/  MUFU.EX2 R5, R5 ;  /* 0x0000000500057308 */ /* 0x000ea20000000800 */
[--C-:B------:R-:W-:Y:S01]  /*29f0*/  FFMA.FTZ R49, R49, UR10, -R12.reuse ;  /* 0x0000000a31317c23 */ /* 0x100fe2000801080c */
[----:B------:R-:W-:Y:S01]  /*2a00*/  FMNMX.FTZ R11, R39, R4, !PT ;  /* 0x00000004270b7209 */ /* 0x000fe20007810000 */
[--C-:B------:R-:W-:Y:S01]  /*2a10*/  FFMA.FTZ R52, R52, UR10, -R12.reuse ;  /* 0x0000000a34347c23 */ /* 0x100fe2000801080c */
[--C-:B------:R-:W-:Y:S01]  /*2a20*/  FFMA.FTZ R53, R53, UR10, -R12.reuse ;  /* 0x0000000a35357c23 */ /* 0x100fe2000801080c */
[--C-:B------:R-:W-:Y:S01]  /*2a30*/  FFMA.FTZ R56, R56, UR10, -R12.reuse ;  /* 0x0000000a38387c23 */ /* 0x100fe2000801080c */
[----:B------:R-:W-:Y:S01]  /*2a40*/  FMNMX.FTZ R4, R42, R11, !PT ;  /* 0x0000000b2a047209 */ /* 0x000fe20007810000 */
[--C-:B------:R-:W-:Y:S01]  /*2a50*/  FFMA.FTZ R11, R29, UR10, -R12.reuse ;  /* 0x0000000a1d0b7c23 */ /* 0x100fe2000801080c */
[----:B------:R-:W3:Y:S01]  /*2a60*/  MUFU.EX2 R202, R202 ;  /* 0x000000ca00ca7308 */ /* 0x000ee20000000800 */
[--C-:B------:R-:W-:Y:S01]  /*2a70*/  FFMA.FTZ R57, R57, UR10, -R12.reuse ;  /* 0x0000000a39397c23 */ /* 0x100fe2000801080c */
[----:B------:R-:W-:Y:S01]  /*2a80*/  FMNMX.FTZ R13, R43, R4, !PT ;  /* 0x000000042b0d7209 */ /* 0x000fe20007810000 */
[--C-:B------:R-:W-:Y:S01]  /*2a90*/  FFMA.FTZ R60, R60, UR10, -R12.reuse ;  /* 0x0000000a3c3c7c23 */ /* 0x100fe2000801080c */
[--C-:B------:R-:W-:Y:S01]  /*2aa0*/  FFMA.FTZ R61, R61, UR10, -R12.reuse ;  /* 0x0000000a3d3d7c23 */ /* 0x100fe2000801080c */
[--C-:B------:R-:W-:Y:S01]  /*2ab0*/  FFMA.FTZ R64, R64, UR10, -R12.reuse ;  /* 0x0000000a40407c23 */ /* 0x100fe2000801080c */
[----:B------:R-:W-:Y:S01]  /*2ac0*/  FMNMX.FTZ R4, R46, R13, !PT ;  /* 0x0000000d2e047209 */ /* 0x000fe20007810000 */
[--C-:B------:R-:W-:Y:S01]  /*2ad0*/  FFMA.FTZ R65, R65, UR10, -R12.reuse ;  /* 0x0000000a41417c23 */ /* 0x100fe2000801080c */
[----:B------:R-:W4:Y:S01]  /*2ae0*/  MUFU.EX2 R11, R11 ;  /* 0x0000000b000b7308 */ /* 0x000f220000000800 */
[----:B--2---:R-:W-:Y:S01]  /*2af0*/  FADD.FTZ R25, R200, R5 ;  /* 0x00000005c8197221 */ /* 0x004fe20000010000 */
[----:B------:R-:W-:Y:S01]  /*2b00*/  FMNMX.FTZ R13, R47, R4, !PT ;  /* 0x000000042f0d7209 */ /* 0x000fe20007810000 */
[----:B------:R-:W-:Y:S01]  /*2b10*/  FFMA.FTZ R68, R68, UR10, -R12 ;  /* 0x0000000a44447c23 */ /* 0x000fe2000801080c */
[----:B------:R-:W-:-:S02]  /*2b20*/  F2FP.F16.F32.PACK_AB R200, R5, R200 ;  /* 0x000000c805c8723e */ /* 0x000fc400000000ff */
[----:B------:R-:W-:Y:S01]  /*2b30*/  FMNMX.FTZ R4, R50, R13, !PT ;  /* 0x0000000d32047209 */ /* 0x000fe20007810000 */
[----:B------:R-:W-:Y:S01]  /*2b40*/  FFMA.FTZ R13, R33, UR10, -R12 ;  /* 0x0000000a210d7c23 */ /* 0x000fe2000801080c */
[----:B------:R-:W2:Y:S01]  /*2b50*/  MUFU.EX2 R152, R152 ;  /* 0x0000009800987308 */ /* 0x000ea20000000800 */
[----:B---3--:R-:W-:Y:S01]  /*2b60*/  FADD.FTZ R10, R202, R25 ;  /* 0x00000019ca0a7221 */ /* 0x008fe20000010000 */
[----:B------:R-:W-:-:S04]  /*2b70*/  FMNMX.FTZ R15, R51, R4, !PT ;  /* 0x00000004330f7209 */ /* 0x000fc80007810000 */
[----:B------:R-:W-:Y:S02]  /*2b80*/  FMNMX.FTZ R4, R54, R15, !PT ;  /* 0x0000000f36047209 */ /* 0x000fe40007810000 */
[----:B------:R-:W3:Y:S01]  /*2b90*/  MUFU.EX2 R13, R13 ;  /* 0x0000000d000d7308 */ /* 0x000ee20000000800 */
[----:B----4-:R-:W-:Y:S01]  /*2ba0*/  FADD.FTZ R25, R11, R10 ;  /* 0x0000000a0b197221 */ /* 0x010fe20000010000 */
[----:B------:R-:W-:Y:S02]  /*2bb0*/  FMNMX.FTZ R15, R55, R4, !PT ;  /* 0x00000004370f7209 */ /* 0x000fe40007810000 */
[----:B------:R-:W-:Y:S02]  /*2bc0*/  F2FP.F16.F32.PACK_AB R202, R11, R202 ;  /* 0x000000ca0bca723e */ /* 0x000fe400000000ff */
[----:B------:R-:W-:Y:S01]  /*2bd0*/  FMNMX.FTZ R4, R58, R15, !PT ;  /* 0x0000000f3a047209 */ /* 0x000fe20007810000 */
[--C-:B------:R-:W-:Y:S01]  /*2be0*/  FFMA.FTZ R15, R37, UR10, -R12.reuse ;  /* 0x0000000a250f7c23 */ /* 0x100fe2000801080c */
[----:B------:R-:W-:Y:S01]  /*2bf0*/  MUFU.EX2 R154, R154 ;  /* 0x0000009a009a7308 */ /* 0x000fe20000000800 */
[----:B--2---:R-:W-:Y:S01]  /*2c00*/  FADD.FTZ R10, R152, R25 ;  /* 0x00000019980a7221 */ /* 0x004fe20000010000 */
[----:B------:R-:W-:Y:S01]  /*2c10*/  FMNMX.FTZ R21, R59, R4, !PT ;  /* 0x000000043b157209 */ /* 0x000fe20007810000 */
[----:B------:R-:W-:-:S03]  /*2c20*/  FFMA.FTZ R12, R69, UR10, -R12 ;  /* 0x0000000a450c7c23 */ /* 0x000fc6000801080c */
[----:B------:R-:W-:Y:S02]  /*2c30*/  FMNMX.FTZ R4, R62, R21, !PT ;  /* 0x000000153e047209 */ /* 0x000fe40007810000 */
[----:B------:R-:W-:Y:S01]  /*2c40*/  MUFU.EX2 R15, R15 ;  /* 0x0000000f000f7308 */ /* 0x000fe20000000800 */
[----:B---3--:R-:W-:Y:S01]  /*2c50*/  FADD.FTZ R29, R13, R10 ;  /* 0x0000000a0d1d7221 */ /* 0x008fe20000010000 */
[----:B------:R-:W-:Y:S02]  /*2c60*/  FMNMX.FTZ R21, R63, R4, !PT ;  /* 0x000000043f157209 */ /* 0x000fe40007810000 */
[----:B------:R-:W-:Y:S02]  /*2c70*/  F2FP.F16.F32.PACK_AB R152, R13, R152 ;  /* 0x000000980d98723e */ /* 0x000fe400000000ff */
[----:B------:R-:W-:Y:S02]  /*2c80*/  FMNMX.FTZ R4, R66, R21, !PT ;  /* 0x0000001542047209 */ /* 0x000fe40007810000 */
[----:B------:R-:W-:Y:S02]  /*2c90*/  MUFU.EX2 R156, R156 ;  /* 0x0000009c009c7308 */ /* 0x000fe40000000800 */
[----:B------:R-:W-:-:S04]  /*2ca0*/  FMNMX.FTZ R21, R67, R4, !PT ;  /* 0x0000000443157209 */ /* 0x000fc80007810000 */
[----:B------:R-:W-:Y:S02]  /*2cb0*/  FMNMX.FTZ R4, R70, R21, !PT ;  /* 0x0000001546047209 */ /* 0x000fe40007810000 */
[----:B------:R-:W-:Y:S02]  /*2cc0*/  MUFU.EX2 R41, R41 ;  /* 0x0000002900297308 */ /* 0x000fe40000000800 */
[----:B------:R-:W-:-:S05]  /*2cd0*/  FMNMX.FTZ R4, R71, R4, !PT ;  /* 0x0000000447047209 */ /* 0x000fca0007810000 */
[----:B------:R-:W2:Y:S01]  /*2ce0*/  SHFL.BFLY PT, R21, R4, 0x2, 0x1f ;  /* 0x0c401f0004157f89 */ /* 0x000ea200000e0000 */
[----:B------:R-:W-:Y:S08]  /*2cf0*/  MUFU.EX2 R44, R44 ;  /* 0x0000002c002c7308 */ /* 0x000ff00000000800 */
[----:B------:R-:W3:Y:S08]  /*2d00*/  MUFU.EX2 R45, R45 ;  /* 0x0000002d002d7308 */ /* 0x000ef00000000800 */
[----:B------:R-:W-:Y:S01]  /*2d10*/  MUFU.EX2 R48, R48 ;  /* 0x0000003000307308 */ /* 0x000fe20000000800 */
[----:B--2---:R-:W-:-:S07]  /*2d20*/  FMNMX.FTZ R21, R4, R21, !PT ;  /* 0x0000001504157209 */ /* 0x004fce0007810000 */
[----:B------:R-:W2:Y:S01]  /*2d30*/  MUFU.EX2 R49, R49 ;  /* 0x0000003100317308 */ /* 0x000ea20000000800 */
[----:B---3--:R-:W-:Y:S01]  /*2d40*/  F2FP.F16.F32.PACK_AB R158, R45, R44 ;  /* 0x0000002c2d9e723e */ /* 0x008fe200000000ff */
[----:B------:R-:W3:Y:S06]  /*2d50*/  SHFL.BFLY PT, R4, R21, 0x1, 0x1f ;  /* 0x0c201f0015047f89 */ /* 0x000eec00000e0000 */
[----:B------:R-:W-:Y:S08]  /*2d60*/  MUFU.EX2 R52, R52 ;  /* 0x0000003400347308 */ /* 0x000ff00000000800 */
[----:B------:R-:W4:Y:S01]  /*2d70*/  MUFU.EX2 R53, R53 ;  /* 0x0000003500357308 */ /* 0x000f220000000800 */
[----:B--2---:R-:W-:-:S07]  /*2d80*/  F2FP.F16.F32.PACK_AB R160, R49, R48 ;  /* 0x0000003031a0723e */ /* 0x004fce00000000ff */
[----:B------:R-:W-:Y:S01]  /*2d90*/  MUFU.EX2 R56, R56 ;  /* 0x0000003800387308 */ /* 0x000fe20000000800 */
[----:B---3--:R-:W-:-:S04]  /*2da0*/  FMNMX.FTZ R4, R21, R4, !PT ;  /* 0x0000000415047209 */ /* 0x008fc80007810000 */
[C---:B------:R-:W-:Y:S01]  /*2db0*/  FSETP.NEU.FTZ.AND P1, PT, R4.reuse, -INF , PT ;  /* 0xff8000000400780b */ /* 0x040fe20003f3d000 */
[----:B------:R-:W-:Y:S02]  /*2dc0*/  FMUL.FTZ R6, R4, UR10 ;  /* 0x0000000a04067c20 */ /* 0x000fe40008410000 */
[----:B------:R2:W-:Y:S01]  /*2dd0*/  MUFU.EX2 R21, R12 ;  /* 0x0000000c00157308 */ /* 0x0005e20000000800 */
[----:B----4-:R-:W-:Y:S02]  /*2de0*/  F2FP.F16.F32.PACK_AB R162, R53, R52 ;  /* 0x0000003435a2723e */ /* 0x010fe400000000ff */
[----:B------:R-:W-:-:S05]  /*2df0*/  FSEL R6, R6, RZ, P1 ;  /* 0x000000ff06067208 */ /* 0x000fca0000800000 */
        /* <DEDUP_REMOVED lines=11> */
[----:B--2---:R-:W-:Y:S01]  /*2eb0*/  FADD.FTZ R12, R154, R29 ;  /* 0x0000001d9a0c7221 */ /* 0x004fe20000010000 */
[--C-:B------:R-:W-:Y:S01]  /*2ec0*/  FFMA.FTZ R43, R43, UR10, -R6.reuse ;  /* 0x0000000a2b2b7c23 */ /* 0x100fe20008010806 */
[--C-:B------:R-:W-:Y:S01]  /*2ed0*/  FFMA.FTZ R46, R46, UR10, -R6.reuse ;  /* 0x0000000a2e2e7c23 */ /* 0x100fe20008010806 */
[----:B------:R-:W-:Y:S01]  /*2ee0*/  FFMA.FTZ R47, R47, UR10, -R6 ;  /* 0x0000000a2f2f7c23 */ /* 0x000fe20008010806 */
[----:B------:R-:W-:Y:S01]  /*2ef0*/  FADD.FTZ R29, R15, R12 ;  /* 0x0000000c0f1d7221 */ /* 0x000fe20000010000 */
[----:B------:R-:W2:Y:S01]  /*2f00*/  MUFU.EX2 R27, R27 ;  /* 0x0000001b001b7308 */ /* 0x000ea20000000800 */
[--C-:B------:R-:W-:Y:S01]  /*2f10*/  FFMA.FTZ R50, R50, UR10, -R6.reuse ;  /* 0x0000000a32327c23 */ /* 0x100fe20008010806 */
[--C-:B------:R-:W-:Y:S01]  /*2f20*/  FFMA.FTZ R51, R51, UR10, -R6.reuse ;  /* 0x0000000a33337c23 */ /* 0x100fe20008010806 */
[----:B------:R-:W-:Y:S01]  /*2f30*/  FADD.FTZ R12, R156, R29 ;  /* 0x0000001d9c0c7221 */ /* 0x000fe20000010000 */
[--C-:B------:R-:W-:Y:S01]  /*2f40*/  FFMA.FTZ R54, R54, UR10, -R6.reuse ;  /* 0x0000000a36367c23 */ /* 0x100fe20008010806 */
[--C-:B------:R-:W-:Y:S01]  /*2f50*/  FFMA.FTZ R55, R55, UR10, -R6.reuse ;  /* 0x0000000a37377c23 */ /* 0x100fe20008010806 */
[----:B------:R-:W-:Y:S01]  /*2f60*/  FFMA.FTZ R58, R58, UR10, -R6 ;  /* 0x0000000a3a3a7c23 */ /* 0x000fe20008010806 */
[----:B------:R-:W-:Y:S01]  /*2f70*/  FADD.FTZ R29, R41, R12 ;  /* 0x0000000c291d7221 */ /* 0x000fe20000010000 */
[----:B------:R-:W3:Y:S01]  /*2f80*/  MUFU.EX2 R30, R30 ;  /* 0x0000001e001e7308 */ /* 0x000ee20000000800 */
[--C-:B------:R-:W-:Y:S01]  /*2f90*/  FFMA.FTZ R59, R59, UR10, -R6.reuse ;  /* 0x0000000a3b3b7c23 */ /* 0x100fe20008010806 */
[--C-:B------:R-:W-:Y:S01]  /*2fa0*/  FFMA.FTZ R62, R62, UR10, -R6.reuse ;  /* 0x0000000a3e3e7c23 */ /* 0x100fe20008010806 */
[----:B------:R-:W-:Y:S01]  /*2fb0*/  FADD.FTZ R12, R44, R29 ;  /* 0x0000001d2c0c7221 */ /* 0x000fe20000010000 */
[--C-:B------:R-:W-:Y:S01]  /*2fc0*/  FFMA.FTZ R63, R63, UR10, -R6.reuse ;  /* 0x0000000a3f3f7c23 */ /* 0x100fe20008010806 */
[--C-:B------:R-:W-:Y:S01]  /*2fd0*/  FFMA.FTZ R66, R66, UR10, -R6.reuse ;  /* 0x0000000a42427c23 */ /* 0x100fe20008010806 */
[----:B------:R-:W-:Y:S01]  /*2fe0*/  FFMA.FTZ R67, R67, UR10, -R6 ;  /* 0x0000000a43437c23 */ /* 0x000fe20008010806 */
[----:B------:R-:W-:Y:S01]  /*2ff0*/  FADD.FTZ R29, R45, R12 ;  /* 0x0000000c2d1d7221 */ /* 0x000fe20000010000 */
[----:B------:R-:W4:Y:S01]  /*3000*/  MUFU.EX2 R31, R31 ;  /* 0x0000001f001f7308 */ /* 0x000f220000000800 */
[----:B--2---:R-:W-:Y:S01]  /*3010*/  FADD.FTZ R25, R26, R27 ;  /* 0x0000001b1a197221 */ /* 0x004fe20000010000 */
[--C-:B------:R-:W-:Y:S01]  /*3020*/  FFMA.FTZ R70, R70, UR10, -R6.reuse ;  /* 0x0000000a46467c23 */ /* 0x100fe20008010806 */
[----:B------:R-:W-:Y:S01]  /*3030*/  FADD.FTZ R12, R48, R29 ;  /* 0x0000001d300c7221 */ /* 0x000fe20000010000 */
[----:B------:R-:W-:Y:S01]  /*3040*/  FFMA.FTZ R6, R71, UR10, -R6 ;  /* 0x0000000a47067c23 */ /* 0x000fe20008010806 */
[----:B------:R-:W-:-:S02]  /*3050*/  F2FP.F16.F32.PACK_AB R154, R15, R154 ;  /* 0x0000009a0f9a723e */ /* 0x000fc400000000ff */
[----:B------:R-:W-:Y:S01]  /*3060*/  FADD.FTZ R29, R49, R12 ;  /* 0x0000000c311d7221 */ /* 0x000fe20000010000 */
[----:B------:R-:W2:Y:S01]  /*3070*/  MUFU.EX2 R34, R34 ;  /* 0x0000002200227308 */ /* 0x000ea20000000800 */
[----:B---3--:R-:W-:Y:S01]  /*3080*/  FADD.FTZ R10, R30, R25 ;  /* 0x000000191e0a7221 */ /* 0x008fe20000010000 */
[----:B------:R-:W-:Y:S01]  /*3090*/  F2FP.F16.F32.PACK_AB R156, R41, R156 ;  /* 0x0000009c299c723e */ /* 0x000fe200000000ff */
[----:B------:R-:W-:Y:S01]  /*30a0*/  FADD.FTZ R12, R52, R29 ;  /* 0x0000001d340c7221 */ /* 0x000fe20000010000 */
[----:B------:R-:W-:Y:S02]  /*30b0*/  F2FP.F16.F32.PACK_AB R164, R57, R56 ;  /* 0x0000003839a4723e */ /* 0x000fe400000000ff */
[----:B------:R-:W-:Y:S01]  /*30c0*/  F2FP.F16.F32.PACK_AB R201, R27, R26 ;  /* 0x0000001a1bc9723e */ /* 0x000fe200000000ff */
[----:B------:R-:W-:Y:S01]  /*30d0*/  FADD.FTZ R11, R53, R12 ;  /* 0x0000000c350b7221 */ /* 0x000fe20000010000 */
[----:B------:R-:W3:Y:S01]  /*30e0*/  MUFU.EX2 R35, R35 ;  /* 0x0000002300237308 */ /* 0x000ee20000000800 */
[C---:B----4-:R-:W-:Y:S01]  /*30f0*/  FADD.FTZ R25, R31.reuse, R10 ;  /* 0x0000000a1f197221 */ /* 0x050fe20000010000 */
[----:B------:R-:W-:Y:S01]  /*3100*/  F2FP.F16.F32.PACK_AB R203, R31, R30 ;  /* 0x0000001e1fcb723e */ /* 0x000fe200000000ff */
[----:B------:R-:W-:-:S04]  /*3110*/  FADD.FTZ R12, R56, R11 ;  /* 0x0000000b380c7221 */ /* 0x000fc80000010000 */
[----:B------:R-:W-:Y:S01]  /*3120*/  FADD.FTZ R11, R57, R12 ;  /* 0x0000000c390b7221 */ /* 0x000fe20000010000 */
[----:B------:R-:W4:Y:S01]  /*3130*/  MUFU.EX2 R38, R38 ;  /* 0x0000002600267308 */ /* 0x000f220000000800 */
[----:B--2---:R-:W-:-:S07]  /*3140*/  FADD.FTZ R10, R34, R25 ;  /* 0x00000019220a7221 */ /* 0x004fce0000010000 */
[----:B------:R-:W2:Y:S01]  /*3150*/  MUFU.EX2 R39, R39 ;  /* 0x0000002700277308 */ /* 0x000ea20000000800 */
[C---:B---3--:R-:W-:Y:S01]  /*3160*/  FADD.FTZ R25, R35.reuse, R10 ;  /* 0x0000000a23197221 */ /* 0x048fe20000010000 */
[----:B------:R-:W-:-:S06]  /*3170*/  F2FP.F16.F32.PACK_AB R153, R35, R34 ;  /* 0x000000222399723e */ /* 0x000fcc00000000ff */
[----:B------:R-:W3:Y:S01]  /*3180*/  MUFU.EX2 R42, R42 ;  /* 0x0000002a002a7308 */ /* 0x000ee20000000800 */
[----:B----4-:R-:W-:-:S07]  /*3190*/  FADD.FTZ R10, R38, R25 ;  /* 0x00000019260a7221 */ /* 0x010fce0000010000 */
[----:B------:R-:W4:Y:S01]  /*31a0*/  MUFU.EX2 R43, R43 ;  /* 0x0000002b002b7308 */ /* 0x000f220000000800 */
[C---:B--2---:R-:W-:Y:S01]  /*31b0*/  FADD.FTZ R25, R39.reuse, R10 ;  /* 0x0000000a27197221 */ /* 0x044fe20000010000 */
[----:B------:R-:W-:-:S06]  /*31c0*/  F2FP.F16.F32.PACK_AB R155, R39, R38 ;  /* 0x00000026279b723e */ /* 0x000fcc00000000ff */
[----:B------:R-:W2:Y:S01]  /*31d0*/  MUFU.EX2 R46, R46 ;  /* 0x0000002e002e7308 */ /* 0x000ea20000000800 */
[----:B---3--:R-:W-:-:S07]  /*31e0*/  FADD.FTZ R10, R42, R25 ;  /* 0x000000192a0a7221 */ /* 0x008fce0000010000 */
[----:B------:R-:W3:Y:S01]  /*31f0*/  MUFU.EX2 R47, R47 ;  /* 0x0000002f002f7308 */ /* 0x000ee20000000800 */
[C---:B----4-:R-:W-:Y:S01]  /*3200*/  FADD.FTZ R25, R43.reuse, R10 ;  /* 0x0000000a2b197221 */ /* 0x050fe20000010000 */
[----:B------:R-:W-:-:S06]  /*3210*/  F2FP.F16.F32.PACK_AB R157, R43, R42 ;  /* 0x0000002a2b9d723e */ /* 0x000fcc00000000ff */
        /* <DEDUP_REMOVED lines=13> */
[----:B----4-:R-:W-:-:S07]  /*32f0*/  FADD.FTZ R12, R60, R11 ;  /* 0x0000000b3c0c7221 */ /* 0x010fce0000010000 */
[----:B------:R-:W4:Y:S01]  /*3300*/  MUFU.EX2 R58, R58 ;  /* 0x0000003a003a7308 */ /* 0x000f220000000800 */
[C---:B--2---:R-:W-:Y:S01]  /*3310*/  FADD.FTZ R5, R55.reuse, R10 ;  /* 0x0000000a37057221 */ /* 0x044fe20000010000 */
[----:B------:R-:W-:-:S06]  /*3320*/  F2FP.F16.F32.PACK_AB R163, R55, R54 ;  /* 0x0000003637a3723e */ /* 0x000fcc00000000ff */
[----:B------:R-:W2:Y:S01]  /*3330*/  MUFU.EX2 R64, R64 ;  /* 0x0000004000407308 */ /* 0x000ea20000000800 */
[C---:B---3--:R-:W-:Y:S01]  /*3340*/  FADD.FTZ R11, R61.reuse, R12 ;  /* 0x0000000c3d0b7221 */ /* 0x048fe20000010000 */
[----:B------:R-:W-:-:S06]  /*3350*/  F2FP.F16.F32.PACK_AB R166, R61, R60 ;  /* 0x0000003c3da6723e */ /* 0x000fcc00000000ff */
[----:B------:R-:W3:Y:S01]  /*3360*/  MUFU.EX2 R59, R59 ;  /* 0x0000003b003b7308 */ /* 0x000ee20000000800 */
[----:B----4-:R-:W-:-:S07]  /*3370*/  FADD.FTZ R10, R58, R5 ;  /* 0x000000053a0a7221 */ /* 0x010fce0000010000 */
[----:B------:R-:W4:Y:S01]  /*3380*/  MUFU.EX2 R65, R65 ;  /* 0x0000004100417308 */ /* 0x000f220000000800 */
[----:B--2---:R-:W-:-:S07]  /*3390*/  FADD.FTZ R12, R64, R11 ;  /* 0x0000000b400c7221 */ /* 0x004fce0000010000 */
[----:B------:R-:W2:Y:S01]  /*33a0*/  MUFU.EX2 R62, R62 ;  /* 0x0000003e003e7308 */ /* 0x000ea20000000800 */
[C---:B---3--:R-:W-:Y:S01]  /*33b0*/  FADD.FTZ R5, R59.reuse, R10 ;  /* 0x0000000a3b057221 */ /* 0x048fe20000010000 */
[----:B------:R-:W-:-:S06]  /*33c0*/  F2FP.F16.F32.PACK_AB R165, R59, R58 ;  /* 0x0000003a3ba5723e */ /* 0x000fcc00000000ff */
[----:B------:R-:W3:Y:S01]  /*33d0*/  MUFU.EX2 R68, R68 ;  /* 0x0000004400447308 */ /* 0x000ee20000000800 */
[C---:B----4-:R-:W-:Y:S01]  /*33e0*/  FADD.FTZ R11, R65.reuse, R12 ;  /* 0x0000000c410b7221 */ /* 0x050fe20000010000 */
[----:B------:R-:W-:-:S06]  /*33f0*/  F2FP.F16.F32.PACK_AB R168, R65, R64 ;  /* 0x0000004041a8723e */ /* 0x000fcc00000000ff */
[----:B------:R-:W4:Y:S01]  /*3400*/  MUFU.EX2 R63, R63 ;  /* 0x0000003f003f7308 */ /* 0x000f220000000800 */
[----:B--2---:R-:W-:-:S07]  /*3410*/  FADD.FTZ R10, R62, R5 ;  /* 0x000000053e0a7221 */ /* 0x004fce0000010000 */
[----:B------:R-:W2:Y:S01]  /*3420*/  MUFU.EX2 R66, R66 ;  /* 0x0000004200427308 */ /* 0x000ea20000000800 */
[----:B---3--:R-:W-:Y:S01]  /*3430*/  FADD.FTZ R12, R68, R11 ;  /* 0x0000000b440c7221 */ /* 0x008fe20000010000 */
[----:B------:R-:W-:-:S03]  /*3440*/  F2FP.F16.F32.PACK_AB R170, R21, R68 ;  /* 0x0000004415aa723e */ /* 0x000fc600000000ff */
[----:B------:R-:W-:-:S03]  /*3450*/  FADD.FTZ R5, R21, R12 ;  /* 0x0000000c15057221 */ /* 0x000fc60000010000 */
[----:B------:R-:W3:Y:S01]  /*3460*/  MUFU.EX2 R67, R67 ;  /* 0x0000004300437308 */ /* 0x000ee20000000800 */
[C---:B----4-:R-:W-:Y:S01]  /*3470*/  FADD.FTZ R11, R63.reuse, R10 ;  /* 0x0000000a3f0b7221 */ /* 0x050fe20000010000 */
[----:B------:R-:W-:-:S06]  /*3480*/  F2FP.F16.F32.PACK_AB R167, R63, R62 ;  /* 0x0000003e3fa7723e */ /* 0x000fcc00000000ff */
[----:B------:R-:W4:Y:S01]  /*3490*/  MUFU.EX2 R70, R70 ;  /* 0x0000004600467308 */ /* 0x000f220000000800 */
[----:B--2---:R-:W-:-:S07]  /*34a0*/  FADD.FTZ R10, R66, R11 ;  /* 0x0000000b420a7221 */ /* 0x004fce0000010000 */
[----:B------:R4:W2:Y:S01]  /*34b0*/  MUFU.EX2 R171, R6 ;  /* 0x0000000600ab7308 */ /* 0x0008a20000000800 */
[C---:B---3--:R-:W-:Y:S01]  /*34c0*/  FADD.FTZ R11, R67.reuse, R10 ;  /* 0x0000000a430b7221 */ /* 0x048fe20000010000 */
[----:B------:R-:W-:-:S03]  /*34d0*/  F2FP.F16.F32.PACK_AB R169, R67, R66 ;  /* 0x0000004243a9723e */ /* 0x000fc600000000ff */
[----:B----4-:R-:W-:-:S04]  /*34e0*/  FADD.FTZ R6, R70, R11 ;  /* 0x0000000b46067221 */ /* 0x010fc80000010000 */
[C---:B--2---:R-:W-:Y:S01]  /*34f0*/  FADD.FTZ R6, R171.reuse, R6 ;  /* 0x00000006ab067221 */ /* 0x044fe20000010000 */
[----:B------:R-:W-:Y:S01]  /*3500*/  F2FP.F16.F32.PACK_AB R171, R171, R70 ;  /* 0x00000046abab723e */ /* 0x000fe200000000ff */
[----:B------:R-:W-:Y:S06]  /*3510*/  @!P0 BRA `(.L_x_9423) ;  /* 0x0000000000048947 */ /* 0x000fec0003800000 */
[----:B------:R-:W-:Y:S01]  /*3520*/  BPT.TRAP 0x1 ;  /* 0x000000040000795c */ /* 0x000fe20000300000 */
.L_x_9423:
[----:B------:R2:W3:Y:S01]  /*3530*/  SYNCS.PHASECHK.TRANS64.TRYWAIT P1, [UR22+0x22850], R9 ;  /* 0x02285009ff0075a7 */ /* 0x0004e20008020156 */
[----:B------:R-:W-:Y:S05]  /*3540*/  @!P0 BRA `(.L_x_9424) ;  /* 0x0000000000048947 */ /* 0x000fea0003800000 */
[----:B------:R-:W-:Y:S01]  /*3550*/  BPT.TRAP 0x1 ;  /* 0x000000040000795c */ /* 0x000fe20000300000 */
.L_x_9424:
[----:B---3--:R-:W-:Y:S05]  /*3560*/  @P1 BRA `(.L_x_9425) ;  /* 0x0000000000081947 */ /* 0x008fea0003800000 */
[----:B------:R-:W3:Y:S02]  /*3570*/  SYNCS.PHASECHK.TRANS64.TRYWAIT P1, [UR22+0x22850], R9 ;  /* 0x02285009ff0075a7 */ /* 0x000ee40008020156 */
[----:B---3--:R-:W-:Y:S05]  /*3580*/  @!P1 BRA `(.L_x_9426) ;  /* 0x000000cc00289947 */ /* 0x008fea0003800000 */
.L_x_9425:
[----:B------:R-:W-:Y:S01]  /*3590*/  R2UR UR6, R7 ;  /* 0x00000000070672ca */ /* 0x000fe200000e0000 */
[----:B------:R4:W-:Y:S06]  /*35a0*/  BAR.SYNC.DEFER_BLOCKING R8, 0x100 ;  /* 0x000400080000751d */ /* 0x0009ec0000010000 */
[----:B------:R-:W-:-:S06]  /*35b0*/  UMOV UR7, 0x40000040 ;  /* 0x4000004000077882 */ /* 0x000fcc0000000000 */
[----:B------:R-:W-:-:S04]  /*35c0*/  UIADD3 UR6, UR6, 0x400, URZ ;  /* 0x0000040006067890 */ /* 0x000fc8000fffe03f */
[----:B------:R-:W-:-:S04]  /*35d0*/  USHF.R.U32.HI UR6, URZ, 0x4, UR6 ;  /* 0x000000043f067899 */ /* 0x000fc80008011606 */
[----:B------:R-:W-:-:S04]  /*35e0*/  ULOP3.LUT UR6, UR6, 0x3fff, URZ, 0xc0, !UPT ;  /* 0x00003fff06067892 */ /* 0x000fc8000f8ec03f */
[----:B------:R-:W-:Y:S01]  /*35f0*/  ULOP3.LUT UR21, UR6, 0x3000000, URZ, 0xfc, !UPT ;  /* 0x0300000006157892 */ /* 0x000fe2000f8efc3f */
[----:B------:R-:W-:-:S03]  /*3600*/  WARPGROUP.ARRIVE ;  /* 0x00000000000079c5 */ /* 0x000fc60000000000 */
[----:B------:R-:W-:-:S07]  /*3610*/  UIMAD UR11, UR37, 0xc00, UR21 ;  /* 0x00000c00250b78a4 */ /* 0x000fce000f8e0215 */
        /* <DEDUP_REMOVED lines=35> */
.L_x_9427:
[----:B------:R-:W4:Y:S01]  /*3850*/  S2UR UR6, SR_CgaCtaId ;  /* 0x00000000000679c3 */ /* 0x000f220000008800 */
[----:B------:R-:W-:-:S04]  /*3860*/  UIADD3 UR22, UR22, 0x22860, URZ ;  /* 0x0002286016167890 */ /* 0x000fc8000fffe03f */
[----:B----4-:R-:W-:-:S09]  /*3870*/  UPRMT UR22, UR6, 0x654, UR22 ;  /* 0x0000065406167896 */ /* 0x010fd20008000016 */
[----:B------:R-:W-:Y:S01]  /*3880*/  SYNCS.ARRIVE.TRANS64.RED.A1T0 RZ, [UR22], RZ ;  /* 0x000000ffffff79a7 */ /* 0x000fe20008100416 */
[----:B------:R-:W-:-:S04]  /*3890*/  UIADD3 UR22, UR48, -0x2, URZ ;  /* 0xfffffffe30167890 */ /* 0x000fc8000fffe03f */
[----:B------:R-:W-:-:S06]  /*38a0*/  UISETP.GE.AND UP0, UPT, UR22, UR45, UPT ;  /* 0x0000002d1600728c */ /* 0x000fcc000bf06270 */
[----:B------:R-:W-:-:S13]  /*38b0*/  PLOP3.LUT P1, PT, PT, PT, UP0, 0x80, 0x0 ;  /* 0x000000000000781c */ /* 0x000fda0003f2f008 */
[----:B------:R-:W-:Y:S05]  /*38c0*/  @!P1 BRA `(.L_x_9428) ;  /* 0x0000001c00609947 */ /* 0x000fea0003800000 */
[----:B0-23--:R-:W-:Y:S01]  /*38d0*/  IMAD.MOV.U32 R9, RZ, RZ, R4 ;  /* 0x000000ffff097224 */ /* 0x00dfe200078e0004 */
[----:B------:R-:W-:Y:S01]  /*38e0*/  ULDC UR23, c[0x0][0x988] ;  /* 0x0002620000177ab9 */ /* 0x000fe20000000800 */
[----:B------:R-:W-:-:S07]  /*38f0*/  IMAD.MOV.U32 R8, RZ, RZ, R3 ;  /* 0x000000ffff087224 */ /* 0x000fce00078e0003 */
.L_x_9439:
        /* <DEDUP_REMOVED lines=8> */
[----:B------:R-:W-:Y:S10]  /*3980*/  @!P0 BRA `(.L_x_9429) ;  /* 0x0000000000048947 */ /* 0x000ff40003800000 */
[----:B------:R-:W-:Y:S01]  /*3990*/  BPT.TRAP 0x1 ;  /* 0x000000040000795c */ /* 0x000fe20000300000 */
.L_x_9429:
[----:B------:R-:W0:Y:S01]  /*39a0*/  S2UR UR24, SR_CgaCtaId ;  /* 0x00000000001879c3 */ /* 0x000e220000008800 */
[----:B------:R-:W-:Y:S01]  /*39b0*/  UMOV UR6, 0x400 ;  /* 0x0000040000067882 */ /* 0x000fe20000000000 */
[----:B------:R-:W-:-:S05]  /*39c0*/  IMAD.U32 R7, RZ, RZ, UR36 ;  /* 0x00000024ff077e24 */ /* 0x000fca000f8e00ff */
[----:B------:R-:W-:Y:S01]  /*39d0*/  SHF.L.U32 R7, R7, 0x1f, RZ ;  /* 0x0000001f07077819 */ /* 0x000fe200000006ff */
[----:B0-----:R-:W-:-:S04]  /*39e0*/  ULEA UR6, UR24, UR6, 0x18 ;  /* 0x0000000618067291 */ /* 0x001fc8000f8ec03f */
[----:B------:R-:W-:-:S09]  /*39f0*/  ULEA UR25, UR37, UR6, 0x3 ;  /* 0x0000000625197291 */ /* 0x000fd2000f8e183f */
[----:B------:R0:W2:Y:S01]  /*3a00*/  SYNCS.PHASECHK.TRANS64.TRYWAIT P1, [UR25+0x22830], R7 ;  /* 0x02283007ff0075a7 */ /* 0x0000a20008020159 */
[----:B------:R-:W-:Y:S05]  /*3a10*/  @!P0 BRA `(.L_x_9430) ;  /* 0x0000000000048947 */ /* 0x000fea0003800000 */
[----:B------:R-:W-:Y:S01]  /*3a20*/  BPT.TRAP 0x1 ;  /* 0x000000040000795c */ /* 0x000fe20000300000 */
.L_x_9430:
[----:B--2---:R-:W-:Y:S05]  /*3a30*/  @P1 BRA `(.L_x_9431) ;  /* 0x0000000000081947 */ /* 0x004fea0003800000 */
[----:B------:R-:W2:Y:S02]  /*3a40*/  SYNCS.PHASECHK.TRANS64.TRYWAIT P1, [UR25+0x22830], R7 ;  /* 0x02283007ff0075a7 */ /* 0x000ea40008020159 */
[----:B--2---:R-:W-:Y:S05]  /*3a50*/  @!P1 BRA `(.L_x_9432) ;  /* 0x000000c8000c9947 */ /* 0x004fea0003800000 */
.L_x_9431:
[----:B------:R-:W-:Y:S01]  /*3a60*/  UIMAD UR18, UR37, 0x300, UR20 ;  /* 0x00000300251278a4 */ /* 0x000fe2000f8e0214 */
[----:B------:R-:W-:Y:S01]  /*3a70*/  WARPGROUP.ARRIVE ;  /* 0x00000000000079c5 */ /* 0x000fe20000000000 */
[----:B------:R-:W-:Y:S01]  /*3a80*/  UMOV UR19, 0x40000040 ;  /* 0x4000004000137882 */ /* 0x000fe20000000000 */
[----:B------:R-:W-:Y:S01]  /*3a90*/  UMOV UR7, 0x40000040 ;  /* 0x4000004000077882 */ /* 0x000fe20000000000 */
[----:B------:R-:W-:-:S03]  /*3aa0*/  UIADD3 UR6, UR18, 0x2, URZ ;  /* 0x0000000212067890 */ /* 0x000fc6000fffe03f */
[----:B-1----:R-:W1:Y:S01]  /*3ab0*/  S2R R0, SR_TID.X ;  /* 0x0000000000007919 */ /* 0x002e620000002100 */
[----:B------:R-:W-:Y:S01]  /*3ac0*/  UIADD3 UR10, UR18, 0x4, URZ ;  /* 0x00000004120a7890 */ /* 0x000fe2000fffe03f */
[----:B------:R-:W-:Y:S01]  /*3ad0*/  UMOV UR11, 0x40000040 ;  /* 0x40000040000b7882 */ /* 0x000fe20000000000 */
[----:B------:R-:W-:Y:S01]  /*3ae0*/  HGMMA.64x96x16.F32 R152, gdesc[UR16], RZ, !UPT, gsb0 ;  /* 0x01600000109879f0 */ /* 0x000fe2000c0008ff */
[----:B------:R-:W-:Y:S01]  /*3af0*/  UIADD3 UR14, UR18, 0x6, URZ ;  /* 0x00000006120e7890 */ /* 0x000fe2000fffe03f */
[----:B------:R-:W-:Y:S01]  /*3b00*/  UMOV UR15, 0x40000040 ;  /* 0x40000040000f7882 */ /* 0x000fe20000000000 */
        /* <DEDUP_REMOVED lines=15> */
.L_x_9433:
[----:B------:R-:W-:Y:S01]  /*3c00*/  FMNMX.FTZ R3, R152, R8, !PT ;  /* 0x0000000898037209 */ /* 0x000fe20007810000 */
[----:B------:R-:W-:Y:S01]  /*3c10*/  UMOV UR10, UR23 ;  /* 0x00000017000a7c82 */ /* 0x000fe20008000000 */
[----:B------:R-:W-:Y:S02]  /*3c20*/  UIADD3 UR6, UR25, 0x22840, URZ ;  /* 0x0002284019067890 */ /* 0x000fe4000fffe03f */
[----:B------:R-:W-:Y:S02]  /*3c30*/  FMNMX.FTZ R3, R153, R3, !PT ;  /* 0x0000000399037209 */ /* 0x000fe40007810000 */
[----:B------:R-:W-:Y:S02]  /*3c40*/  UPRMT UR6, UR24, 0x654, UR6 ;  /* 0x0000065418067896 */ /* 0x000fe40008000006 */
[----:B------:R-:W-:-:S04]  /*3c50*/  FMNMX.FTZ R3, R156, R3, !PT ;  /* 0x000000039c037209 */ /* 0x000fc80007810000 */
[----:B------:R-:W-:-:S03]  /*3c60*/  FMNMX.FTZ R3, R157, R3, !PT ;  /* 0x000000039d037209 */ /* 0x000fc60007810000 */
[----:B------:R-:W-:Y:S01]  /*3c70*/  SYNCS.ARRIVE.TRANS64.RED.A1T0 RZ, [UR6], RZ ;  /* 0x000000ffffff79a7 */ /* 0x000fe20008100406 */
        /* <DEDUP_REMOVED lines=23> */
[----:B--2---:R-:W-:-:S05]  /*3df0*/  FMNMX.FTZ R3, R3, R4, !PT ;  /* 0x0000000403037209 */ /* 0x004fca0007810000 */
        /* <DEDUP_REMOVED lines=27> */
[--C-:B------:R-:W-:Y:S01]  /*3fb0*/  FFMA.FTZ R193, R193, UR10, -R4.reuse ;  /* 0x0000000ac1c17c23 */ /* 0x100fe20008010804 */
[--C-:B------:R-:W-:Y:S01]  /*3fc0*/  FFMA.FTZ R196, R196, UR10, -R4.reuse ;  /* 0x0000000ac4c47c23 */ /* 0x100fe20008010804 */
[----:B------:R-:W-:-:S03]  /*3fd0*/  FFMA.FTZ R197, R197, UR10, -R4 ;  /* 0x0000000ac5c57c23 */ /* 0x000fc60008010804 */
[----:B------:R-:W4:Y:S01]  /*3fe0*/  MUFU.EX2 R156, R156 ;  /* 0x0000009c009c7308 */ /* 0x000f220000000800 */
        /* <DEDUP_REMOVED lines=25> */
[----:B------:R-:W-:Y:S01]  /*4180*/  FMNMX.FTZ R4, R154, R9, !PT ;  /* 0x000000099a047209 */ /* 0x000fe20007810000 */
[----:B------:R-:W-:Y:S01]  /*4190*/  FMUL.FTZ R57, R57, R8 ;  /* 0x0000000839397220 */ /* 0x000fe20000410000 */
[----:B------:R-:W-:Y:S01]  /*41a0*/  F2FP.F16.F32.PACK_AB R202, R157, R156 ;  /* 0x0000009c9dca723e */ /* 0x000fe200000000ff */
        /* <DEDUP_REMOVED lines=12> */
[C---:B----4-:R-:W-:Y:S01]  /*4270*/  FADD.FTZ R5, R161.reuse, R5 ;  /* 0x00000005a1057221 */ /* 0x050fe20000010000 */
        /* <DEDUP_REMOVED lines=65> */
[----:B------:R-:W-:-:S03]  /*4690*/  FMUL.FTZ R149, R149, R8 ;  /* 0x0000000895957220 */ /* 0x000fc60000410000 */
[----:B------:R-:W-:Y:S02]  /*46a0*/  FMNMX.FTZ R4, R195, R4, !PT ;  /* 0x00000004c3047209 */ /* 0x000fe40007810000 */
[----:B------:R-:W-:Y:S02]  /*46b0*/  MUFU.EX2 R189, R189 ;  /* 0x000000bd00bd7308 */ /* 0x000fe40000000800 */
[----:B------:R-:W-:-:S04]  /*46c0*/  FMNMX.FTZ R4, R198, R4, !PT ;  /* 0x00000004c6047209 */ /* 0x000fc80007810000 */
[----:B------:R-:W-:Y:S02]  /*46d0*/  FMNMX.FTZ R4, R199, R4, !PT ;  /* 0x00000004c7047209 */ /* 0x000fe40007810000 */
[----:B------:R-:W-:Y:S03]  /*46e0*/  MUFU.EX2 R168, R192 ;  /* 0x000000c000a87308 */ /* 0x000fe60000000800 */
[----:B------:R-:W2:Y:S05]  /*46f0*/  SHFL.BFLY PT, R10, R4, 0x2, 0x1f ;  /* 0x0c401f00040a7f89 */ /* 0x000eaa00000e0000 */
[----:B------:R-:W-:Y:S08]  /*4700*/  MUFU.EX2 R193, R193 ;  /* 0x000000c100c17308 */ /* 0x000ff00000000800 */
[----:B------:R-:W-:Y:S08]  /*4710*/  MUFU.EX2 R196, R196 ;  /* 0x000000c400c47308 */ /* 0x000ff00000000800 */
[----:B------:R-:W-:Y:S01]  /*4720*/  MUFU.EX2 R197, R197 ;  /* 0x000000c500c57308 */ /* 0x000fe20000000800 */
[----:B--2---:R-:W-:-:S05]  /*4730*/  FMNMX.FTZ R4, R4, R10, !PT ;  /* 0x0000000a04047209 */ /* 0x004fca0007810000 */
[----:B------:R-:W2:Y:S02]  /*4740*/  SHFL.BFLY PT, R11, R4, 0x1, 0x1f ;  /* 0x0c201f00040b7f89 */ /* 0x000ea400000e0000 */
[----:B------:R-:W3:Y:S08]  /*4750*/  MUFU.EX2 R10, R164 ;  /* 0x000000a4000a7308 */ /* 0x000ef00000000800 */
[----:B------:R-:W-:Y:S01]  /*4760*/  MUFU.EX2 R164, R184 ;  /* 0x000000b800a47308 */ /* 0x000fe20000000800 */
[----:B---3--:R-:W-:-:S04]  /*4770*/  FADD.FTZ R5, R10, R5 ;  /* 0x000000050a057221 */ /* 0x008fc80000010000 */
[----:B------:R-:W-:Y:S01]  /*4780*/  FADD.FTZ R5, R165, R5 ;  /* 0x00000005a5057221 */ /* 0x000fe20000010000 */
[----:B--2---:R-:W-:-:S03]  /*4790*/  FMNMX.FTZ R4, R4, R11, !PT ;  /* 0x0000000b04047209 */ /* 0x004fc60007810000 */
[----:B------:R-:W-:Y:S01]  /*47a0*/  FADD.FTZ R5, R156, R5 ;  /* 0x000000059c057221 */ /* 0x000fe20000010000 */
[C---:B------:R-:W-:Y:S01]  /*47b0*/  F2FP.F16.F32.PACK_AB R156, R169.reuse, R156 ;  /* 0x0000009ca99c723e */ /* 0x040fe200000000ff */
[C---:B------:R-:W-:Y:S01]  /*47c0*/  FMUL.FTZ R11, R4.reuse, UR10 ;  /* 0x0000000a040b7c20 */ /* 0x040fe20008410000 */
[----:B------:R-:W-:Y:S01]  /*47d0*/  FADD.FTZ R9, -R4, R9 ;  /* 0x0000000904097221 */ /* 0x000fe20000010100 */
[----:B------:R-:W-:Y:S02]  /*47e0*/  FADD.FTZ R5, R169, R5 ;  /* 0x00000005a9057221 */ /* 0x000fe40000010000 */
        /* <DEDUP_REMOVED lines=18> */
[----:B------:R-:W-:Y:S01]  /*4910*/  FFMA.FTZ R183, R183, UR10, -R11 ;  /* 0x0000000ab7b77c23 */ /* 0x000fe2000801080b */
[----:B------:R-:W-:Y:S01]  /*4920*/  FADD.FTZ R5, R172, R5 ;  /* 0x00000005ac057221 */ /* 0x000fe20000010000 */
[--C-:B------:R-:W-:Y:S01]  /*4930*/  FFMA.FTZ R186, R186, UR10, -R11.reuse ;  /* 0x0000000ababa7c23 */ /* 0x100fe2000801080b */
[----:B------:R-:W-:Y:S01]  /*4940*/  FFMA.FTZ R187, R187, UR10, -R11 ;  /* 0x0000000abbbb7c23 */ /* 0x000fe2000801080b */
[----:B------:R-:W3:Y:S01]  /*4950*/  MUFU.EX2 R155, R155 ;  /* 0x0000009b009b7308 */ /* 0x000ee20000000800 */
[----:B------:R-:W-:Y:S01]  /*4960*/  FADD.FTZ R5, R173, R5 ;  /* 0x00000005ad057221 */ /* 0x000fe20000010000 */
[--C-:B------:R-:W-:Y:S01]  /*4970*/  FFMA.FTZ R190, R190, UR10, -R11.reuse ;  /* 0x0000000abebe7c23 */ /* 0x100fe2000801080b */
[--C-:B------:R-:W-:Y:S01]  /*4980*/  FFMA.FTZ R191, R191, UR10, -R11.reuse ;  /* 0x0000000abfbf7c23 */ /* 0x100fe2000801080b */
[----:B------:R-:W-:Y:S01]  /*4990*/  FFMA.FTZ R194, R194, UR10, -R11 ;  /* 0x0000000ac2c27c23 */ /* 0x000fe2000801080b */
[----:B------:R-:W-:Y:S01]  /*49a0*/  FADD.FTZ R5, R160, R5 ;  /* 0x00000005a0057221 */ /* 0x000fe20000010000 */
[--C-:B------:R-:W-:Y:S01]  /*49b0*/  FFMA.FTZ R195, R195, UR10, -R11.reuse ;  /* 0x0000000ac3c37c23 */ /* 0x100fe2000801080b */
[----:B------:R-:W-:Y:S01]  /*49c0*/  FFMA.FTZ R198, R198, UR10, -R11 ;  /* 0x0000000ac6c67c23 */ /* 0x000fe2000801080b */
[----:B------:R-:W4:Y:S01]  /*49d0*/  MUFU.EX2 R158, R158 ;  /* 0x0000009e009e7308 */ /* 0x000f220000000800 */
[----:B--2---:R-:W-:Y:S01]  /*49e0*/  FFMA.FTZ R6, R9, R6, R154 ;  /* 0x0000000609067223 */ /* 0x004fe2000001009a */
[----:B------:R-:W-:Y:S01]  /*49f0*/  FADD.FTZ R5, R177, R5 ;  /* 0x00000005b1057221 */ /* 0x000fe20000010000 */
[----:B------:R-:W-:Y:S01]  /*4a00*/  FFMA.FTZ R11, R199, UR10, -R11 ;  /* 0x0000000ac70b7c23 */ /* 0x000fe2000801080b */
[----:B------:R-:W-:Y:S01]  /*4a10*/  F2FP.F16.F32.PACK_AB R160, R177, R160 ;  /* 0x000000a0b1a0723e */ /* 0x000fe200000000ff */
[-C--:B------:R-:W-:Y:S01]  /*4a20*/  FMUL.FTZ R26, R26, R9.reuse ;  /* 0x000000091a1a7220 */ /* 0x080fe20000410000 */
[----:B------:R-:W-:Y:S01]  /*4a30*/  FADD.FTZ R5, R180, R5 ;  /* 0x00000005b4057221 */ /* 0x000fe20000010000 */
[-C--:B------:R-:W-:Y:S01]  /*4a40*/  FMUL.FTZ R27, R27, R9.reuse ;  /* 0x000000091b1b7220 */ /* 0x080fe20000410000 */
[----:B------:R-:W2:Y:S01]  /*4a50*/  MUFU.EX2 R203, R159 ;  /* 0x0000009f00cb7308 */ /* 0x000ea20000000800 */
[C---:B---3--:R-:W-:Y:S01]  /*4a60*/  FADD.FTZ R6, R155.reuse, R6 ;  /* 0x000000069b067221 */ /* 0x048fe20000010000 */
[----:B------:R-:W-:Y:S01]  /*4a70*/  F2FP.F16.F32.PACK_AB R201, R155, R154 ;  /* 0x0000009a9bc9723e */ /* 0x000fe200000000ff */
[----:B------:R-:W-:Y:S01]  /*4a80*/  FADD.FTZ R5, R181, R5 ;  /* 0x00000005b5057221 */ /* 0x000fe20000010000 */
[----:B------:R-:W-:Y:S01]  /*4a90*/  F2FP.F16.F32.PACK_AB R154, R165, R10 ;  /* 0x0000000aa59a723e */ /* 0x000fe200000000ff */
[-C--:B------:R-:W-:Y:S01]  /*4aa0*/  FMUL.FTZ R30, R30, R9.reuse ;  /* 0x000000091e1e7220 */ /* 0x080fe20000410000 */
[-C--:B------:R-:W-:Y:S01]  /*4ab0*/  FMUL.FTZ R31, R31, R9.reuse ;  /* 0x000000091f1f7220 */ /* 0x080fe20000410000 */
[----:B------:R-:W-:Y:S01]  /*4ac0*/  FADD.FTZ R10, R164, R5 ;  /* 0x00000005a40a7221 */ /* 0x000fe20000010000 */
[----:B------:R3:W5:Y:S01]  /*4ad0*/  MUFU.EX2 R153, R162 ;  /* 0x000000a200997308 */ /* 0x0007620000000800 */
[----:B----4-:R-:W-:Y:S01]  /*4ae0*/  FADD.FTZ R6, R158, R6 ;  /* 0x000000069e067221 */ /* 0x010fe20000010000 */
[C---:B------:R-:W-:Y:S01]  /*4af0*/  F2FP.F16.F32.PACK_AB R164, R185.reuse, R164 ;  /* 0x000000a4b9a4723e */ /* 0x040fe200000000ff */
[----:B------:R-:W-:Y:S01]  /*4b00*/  FADD.FTZ R5, R185, R10 ;  /* 0x0000000ab9057221 */ /* 0x000fe20000010000 */
        /* <DEDUP_REMOVED lines=10> */
[----:B---3--:R-:W-:Y:S01]  /*4bb0*/  F2FP.F16.F32.PACK_AB R162, R181, R180 ;  /* 0x000000b4b5a2723e */ /* 0x008fe200000000ff */
        /* <DEDUP_REMOVED lines=17> */
[----:B------:R4:W5:Y:S01]  /*4cd0*/  MUFU.EX2 R157, R170 ;  /* 0x000000aa009d7308 */ /* 0x0009620000000800 */
        /* <DEDUP_REMOVED lines=11> */
[----:B----4-:R-:W-:Y:S01]  /*4d90*/  F2FP.F16.F32.PACK_AB R170, R197, R196 ;  /* 0x000000c4c5aa723e */ /* 0x010fe200000000ff */
[-C--:B------:R-:W-:Y:S01]  /*4da0*/  FMUL.FTZ R83, R83, R9.reuse ;  /* 0x0000000953537220 */ /* 0x080fe20000410000 */
[-C--:B------:R-:W-:Y:S01]  /*4db0*/  FMUL.FTZ R86, R86, R9.reuse ;  /* 0x0000000956567220 */ /* 0x080fe20000410000 */
[-C--:B------:R-:W-:Y:S01]  /*4dc0*/  FMUL.FTZ R87, R87, R9.reuse ;  /* 0x0000000957577220 */ /* 0x080fe20000410000 */
[----:B------:R-:W3:Y:S01]  /*4dd0*/  MUFU.EX2 R159, R174 ;  /* 0x000000ae009f7308 */ /* 0x000ee20000000800 */
        /* <DEDUP_REMOVED lines=45> */
[----:B------:R-:W-:-:S02]  /*50b0*/  FMUL.FTZ R151, R151, R9 ;  /* 0x0000000997977220 */ /* 0x000fc40000410000 */
        /* <DEDUP_REMOVED lines=11> */
[----:B--2---:R-:W-:Y:S01]  /*5170*/  FADD.FTZ R10, R166, R5 ;  /* 0x00000005a60a7221 */ /* 0x004fe20000010000 */
[----:B------:R-:W-:-:S03]  /*5180*/  F2FP.F16.F32.PACK_AB R166, R189, R166 ;  /* 0x000000a6bda6723e */ /* 0x000fc600000000ff */
[----:B------:R-:W-:-:S03]  /*5190*/  FADD.FTZ R5, R189, R10 ;  /* 0x0000000abd057221 */ /* 0x000fc60000010000 */
[----:B------:R-:W2:Y:S01]  /*51a0*/  MUFU.EX2 R169, R194 ;  /* 0x000000c200a97308 */ /* 0x000ea20000000800 */
[----:B---3--:R-:W-:Y:S01]  /*51b0*/  FADD.FTZ R6, R167, R6 ;  /* 0x00000006a7067221 */ /* 0x008fe20000010000 */
[----:B------:R-:W-:Y:S01]  /*51c0*/  FADD.FTZ R12, R168, R5 ;  /* 0x00000005a80c7221 */ /* 0x000fe20000010000 */
[----:B------:R-:W-:-:S03]  /*51d0*/  F2FP.F16.F32.PACK_AB R168, R193, R168 ;  /* 0x000000a8c1a8723e */ /* 0x000fc600000000ff */
[----:B------:R-:W-:Y:S02]  /*51e0*/  FADD.FTZ R5, R193, R12 ;  /* 0x0000000cc1057221 */ /* 0x000fe40000010000 */
[----:B------:R-:W3:Y:S01]  /*51f0*/  MUFU.EX2 R195, R195 ;  /* 0x000000c300c37308 */ /* 0x000ee20000000800 */
[C---:B----4-:R-:W-:Y:S01]  /*5200*/  FADD.FTZ R6, R191.reuse, R6 ;  /* 0x00000006bf067221 */ /* 0x050fe20000010000 */
[----:B------:R-:W-:Y:S01]  /*5210*/  FADD.FTZ R12, R196, R5 ;  /* 0x00000005c40c7221 */ /* 0x000fe20000010000 */
[----:B------:R-:W-:-:S03]  /*5220*/  F2FP.F16.F32.PACK_AB R167, R191, R167 ;  /* 0x000000a7bfa7723e */ /* 0x000fc600000000ff */
[----:B------:R-:W-:Y:S02]  /*5230*/  FADD.FTZ R5, R197, R12 ;  /* 0x0000000cc5057221 */ /* 0x000fe40000010000 */
[----:B------:R-:W4:Y:S01]  /*5240*/  MUFU.EX2 R171, R198 ;  /* 0x000000c600ab7308 */ /* 0x000f220000000800 */
[----:B--2---:R-:W-:-:S07]  /*5250*/  FADD.FTZ R6, R169, R6 ;  /* 0x00000006a9067221 */ /* 0x004fce0000010000 */
[----:B------:R-:W2:Y:S01]  /*5260*/  MUFU.EX2 R10, R11 ;  /* 0x0000000b000a7308 */ /* 0x000ea20000000800 */
[C---:B---3--:R-:W-:Y:S01]  /*5270*/  FADD.FTZ R6, R195.reuse, R6 ;  /* 0x00000006c3067221 */ /* 0x048fe20000010000 */
[----:B------:R-:W-:-:S03]  /*5280*/  F2FP.F16.F32.PACK_AB R169, R195, R169 ;  /* 0x000000a9c3a9723e */ /* 0x000fc600000000ff */
[----:B----4-:R-:W-:-:S04]  /*5290*/  FADD.FTZ R13, R171, R6 ;  /* 0x00000006ab0d7221 */ /* 0x010fc80000010000 */
[C---:B--2---:R-:W-:Y:S01]  /*52a0*/  FADD.FTZ R6, R10.reuse, R13 ;  /* 0x0000000d0a067221 */ /* 0x044fe20000010000 */
[----:B------:R-:W-:Y:S01]  /*52b0*/  F2FP.F16.F32.PACK_AB R171, R10, R171 ;  /* 0x000000ab0aab723e */ /* 0x000fe200000000ff */
[----:B------:R-:W-:Y:S06]  /*52c0*/  @!P0 BRA `(.L_x_9434) ;  /* 0x0000000000048947 */ /* 0x000fec0003800000 */
[----:B------:R-:W-:Y:S01]  /*52d0*/  BPT.TRAP 0x1 ;  /* 0x000000040000795c */ /* 0x000fe20000300000 */
.L_x_9434:
[----:B------:R2:W3:Y:S01]  /*52e0*/  SYNCS.PHASECHK.TRANS64.TRYWAIT P1, [UR25+0x22850], R7 ;  /* 0x02285007ff0075a7 */ /* 0x0004e20008020159 */
[----:B------:R-:W-:Y:S05]  /*52f0*/  @!P0 BRA `(.L_x_9435) ;  /* 0x0000000000048947 */ /* 0x000fea0003800000 */
[----:B------:R-:W-:Y:S01]  /*5300*/  BPT.TRAP 0x1 ;  /* 0x000000040000795c */ /* 0x000fe20000300000 */
.L_x_9435:
[----:B---3--:R-:W-:Y:S05]  /*5310*/  @P1 BRA `(.L_x_9436) ;  /* 0x0000000000081947 */ /* 0x008fea0003800000 */
[----:B------:R-:W3:Y:S02]  /*5320*/  SYNCS.PHASECHK.TRANS64.TRYWAIT P1, [UR25+0x22850], R7 ;  /* 0x02285007ff0075a7 */ /* 0x000ee40008020159 */
[----:B---3--:R-:W-:Y:S05]  /*5330*/  @!P1 BRA `(.L_x_9437) ;  /* 0x000000ac00ec9947 */ /* 0x008fea0003800000 */
.L_x_9436:
[----:B---3--:R-:W3:Y:S01]  /*5340*/  S2R R8, SR_TID.X ;  /* 0x0000000000087919 */ /* 0x008ee20000002100 */
[----:B------:R-:W-:Y:S01]  /*5350*/  UIMAD UR11, UR37, 0xc00, UR21 ;  /* 0x00000c00250b78a4 */ /* 0x000fe2000f8e0215 */
[----:B------:R-:W-:-:S06]  /*5360*/  UMOV UR7, 0x40000040 ;  /* 0x4000004000077882 */ /* 0x000fcc0000000000 */
[----:B------:R-:W-:Y:S01]  /*5370*/  UMOV UR6, UR11 ;  /* 0x0000000b00067c82 */ /* 0x000fe20008000000 */
[----:B---3--:R-:W-:-:S05]  /*5380*/  SHF.R.U32.HI R8, RZ, 0x7, R8 ;  /* 0x00000007ff087819 */ /* 0x008fca0000011608 */
[----:B0-2---:R-:W-:-:S05]  /*5390*/  VIADD R7, R8, 0x8 ;  /* 0x0000000808077836 */ /* 0x005fca0000000000 */
[----:B------:R0:W-:Y:S06]  /*53a0*/  BAR.SYNC.DEFER_BLOCKING R7, 0x100 ;  /* 0x000400070000751d */ /* 0x0001ec0000010000 */
[----:B------:R-:W-:-:S06]  /*53b0*/  WARPGROUP.ARRIVE ;  /* 0x00000000000079c5 */ /* 0x000fcc0000000000 */
        /* <DEDUP_REMOVED lines=32> */
[----:B0-----:R-:W-:Y:S05]  /*55c0*/  @!P0 BRA `(.L_x_9438) ;  /* 0x0000000000048947 */ /* 0x001fea0003800000 */
[----:B------:R-:W-:Y:S01]  /*55d0*/  BPT.TRAP 0x1 ;  /* 0x000000040000795c */ /* 0x000fe20000300000 */
.L_x_9438:
[----:B------:R-:W-:Y:S01]  /*55e0*/  UIADD3 UR25, UR25, 0x22860, URZ ;  /* 0x0002286019197890 */ /* 0x000fe2000fffe03f */
[----:B------:R-:W-:Y:S01]  /*55f0*/  PLOP3.LUT P1, PT, PT, PT, UP0, 0x80, 0x0 ;  /* 0x000000000000781c */ /* 0x000fe20003f2f008 */
[----:B------:R-:W-:Y:S02]  /*5600*/  IMAD.MOV.U32 R9, RZ, RZ, R4 ;  /* 0x000000ffff097224 */ /* 0x000fe400078e0004 */
[----:B------:R-:W-:Y:S01]  /*5610*/  UPRMT UR25, UR24, 0x654, UR25 ;  /* 0x0000065418197896 */ /* 0x000fe20008000019 */
[----:B------:R-:W-:-:S08]  /*5620*/  IMAD.MOV.U32 R8, RZ, RZ, R3 ;  /* 0x000000ffff087224 */ /* 0x000fd000078e0003 */
[----:B------:R-:W-:Y:S01]  /*5630*/  SYNCS.ARRIVE.TRANS64.RED.A1T0 RZ, [UR25], RZ ;  /* 0x000000ffffff79a7 */ /* 0x000fe20008100419 */
[----:B------:R-:W-:Y:S05]  /*5640*/  @P1 BRA `(.L_x_9439) ;  /* 0xffffffe000ac1947 */ /* 0x000fea000383ffff */
.L_x_9428:
[----:B------:R-:W0:Y:S01]  /*5650*/  SHFL.BFLY PT, R8, R5, 0x2, 0x1f ;  /* 0x0c401f0005087f89 */ /* 0x000e2200000e0000 */
[----:B------:R-:W-:Y:S01]  /*5660*/  UIADD3 UR37, UR37, 0x1, URZ ;  /* 0x0000000125257890 */ /* 0x000fe2000fffe03f */
[----:B------:R1:W-:Y:S06]  /*5670*/  BAR.ARV R0, 0x100 ;  /* 0x000400000000751d */ /* 0x0003ec0000002000 */
[----:B------:R-:W-:Y:S02]  /*5680*/  UISETP.NE.AND UP0, UPT, UR37, 0x2, UPT ;  /* 0x000000022500788c */ /* 0x000fe4000bf05270 */
[----:B------:R-:W-:Y:S06]  /*5690*/  BAR.ARV 0x8, 0x180 ;  /* 0x0206000000007b1d */ /* 0x000fec0000002000 */
[----:B-1----:R-:W-:Y:S01]  /*56a0*/  IMAD.MOV.U32 R0, RZ, RZ, -0x800000 ;  /* 0xff800000ff007424 */ /* 0x002fe200078e00ff */
[----:B------:R-:W-:Y:S01]  /*56b0*/  USEL UR4, URZ, 0x1, UP0 ;  /* 0x000000013f047887 */ /* 0x000fe20008000000 */
[----:B------:R-:W1:Y:S01]  /*56c0*/  SHFL.BFLY PT, R7, R6, 0x2, 0x1f ;  /* 0x0c401f0006077f89 */ /* 0x000e6200000e0000 */
[----:B------:R-:W-:Y:S01]  /*56d0*/  PLOP3.LUT P0, PT, PT, PT, PT, 0x8, 0x0 ;  /* 0x000000000000781c */ /* 0x000fe20003f0e170 */
[----:B------:R-:W-:Y:S01]  /*56e0*/  UIADD3 UR46, UR46, 0x1, URZ ;  /* 0x000000012e2e7890 */ /* 0x000fe2000fffe03f */
[----:B0-23--:R-:W-:Y:S01]  /*56f0*/  FADD.FTZ R9, R8, R5 ;  /* 0x0000000508097221 */ /* 0x00dfe20000010000 */
[----:B------:R-:W-:Y:S01]  /*5700*/  IMAD.MOV.U32 R5, RZ, RZ, RZ ;  /* 0x000000ffff057224 */ /* 0x000fe200078e00ff */
[----:B------:R-:W-:-:S02]  /*5710*/  USEL UR37, UR37, URZ, UP0 ;  /* 0x0000003f25257287 */ /* 0x000fc40008000000 */
[----:B------:R-:W-:Y:S01]  /*5720*/  ULOP3.LUT UR36, UR36, UR4, URZ, 0x3c, !UPT ;  /* 0x0000000424247292 */ /* 0x000fe2000f8e3c3f */
[----:B------:R-:W0:Y:S01]  /*5730*/  SHFL.BFLY PT, R8, R9, 0x1, 0x1f ;  /* 0x0c201f0009087f89 */ /* 0x000e2200000e0000 */
[----:B-1----:R-:W-:-:S05]  /*5740*/  FADD.FTZ R10, R7, R6 ;  /* 0x00000006070a7221 */ /* 0x002fca0000010000 */
[----:B------:R-:W1:Y:S01]  /*5750*/  SHFL.BFLY PT, R7, R10, 0x1, 0x1f ;  /* 0x0c201f000a077f89 */ /* 0x000e6200000e0000 */
[----:B0-----:R-:W-:Y:S01]  /*5760*/  FADD.FTZ R11, R9, R8 ;  /* 0x00000008090b7221 */ /* 0x001fe20000010000 */
[----:B------:R-:W-:Y:S02]  /*5770*/  IMAD.MOV.U32 R8, RZ, RZ, RZ ;  /* 0x000000ffff087224 */ /* 0x000fe400078e00ff */
[----:B------:R-:W-:Y:S02]  /*5780*/  IMAD.U32 R9, RZ, RZ, UR10 ;  /* 0x0000000aff097e24 */ /* 0x000fe4000f8e00ff */
[----:B------:R-:W-:-:S13]  /*5790*/  FSETP.NE.FTZ.AND P1, PT, R11, RZ, PT ;  /* 0x000000ff0b00720b */ /* 0x000fda0003f35000 */
[----:B------:R-:W0:Y:S01]  /*57a0*/  @P1 MUFU.RCP R8, R11 ;  /* 0x0000000b00081308 */ /* 0x000e220000001000 */
[----:B------:R-:W-:Y:S01]  /*57b0*/  @P1 FMUL.FTZ R9, R9, 0.69314718246459960938 ;  /* 0x3f31721809091820 */ /* 0x000fe20000410000 */
[----:B-1----:R-:W-:-:S05]  /*57c0*/  FADD.FTZ R6, R10, R7 ;  /* 0x000000070a067221 */ /* 0x002fca0000010000 */
[----:B------:R-:W-:Y:S01]  /*57d0*/  FSETP.NE.FTZ.AND P2, PT, R6, RZ, PT ;  /* 0x000000ff0600720b */ /* 0x000fe20003f55000 */
[----:B------:R-:W1:Y:S01]  /*57e0*/  @P1 MUFU.LG2 R7, R11 ;  /* 0x0000000b00071308 */ /* 0x000e620000000c00 */
[-C--:B0-----:R-:W-:Y:S01]  /*57f0*/  FMUL.FTZ R24, R24, R8.reuse ;  /* 0x0000000818187220 */ /* 0x081fe20000410000 */
[-C--:B------:R-:W-:Y:S01]  /*5800*/  FMUL.FTZ R25, R25, R8.reuse ;  /* 0x0000000819197220 */ /* 0x080fe20000410000 */
[----:B------:R-:W-:-:S09]  /*5810*/  FMUL.FTZ R28, R28, R8 ;  /* 0x000000081c1c7220 */ /* 0x000fd20000410000 */
        /* <DEDUP_REMOVED lines=8> */
[----:B------:R2:W3:Y:S01]  /*58a0*/  @P2 MUFU.RCP R5, R6 ;  /* 0x0000000600052308 */ /* 0x0004e20000001000 */
        /* <DEDUP_REMOVED lines=54> */
[----:B------:R-:W-:-:S02]  /*5c10*/  IMAD.U32 R8, RZ, RZ, UR10 ;  /* 0x0000000aff087e24 */ /* 0x000fc4000f8e00ff */
[----:B-1----:R-:W-:Y:S01]  /*5c20*/  @P1 FMUL.FTZ R7, R7, 0.69314718246459960938 ;  /* 0x3f31721807071820 */ /* 0x002fe20000410000 */
[----:B0-----:R-:W-:Y:S01]  /*5c30*/  @P2 FMUL.FTZ R10, R10, 0.69314718246459960938 ;  /* 0x3f3172180a0a2820 */ /* 0x001fe20000410000 */
[----:B--2---:R-:W-:Y:S02]  /*5c40*/  IMAD.MOV.U32 R6, RZ, RZ, -0x800000 ;  /* 0xff800000ff067424 */ /* 0x004fe400078e00ff */
[----:B------:R-:W-:Y:S01]  /*5c50*/  @P2 FMUL.FTZ R8, R8, 0.69314718246459960938 ;  /* 0x3f31721808082820 */ /* 0x000fe20000410000 */
[-C--:B---3--:R-:W-:Y:S01]  /*5c60*/  FMUL.FTZ R26, R26, R5.reuse ;  /* 0x000000051a1a7220 */ /* 0x088fe20000410000 */
        /* <DEDUP_REMOVED lines=65> */
.L_x_9415:
[----:B------:R-:W0:Y:S08]  /*6080*/  S2UR UR4, SR_CgaCtaId ;  /* 0x00000000000479c3 */ /* 0x000e300000008800 */
[----:B------:R-:W-:Y:S06]  /*6090*/  BAR.SYNC.DEFER_BLOCKING 0x5, 0x180 ;  /* 0x0146000000007b1d */ /* 0x000fec0000010000 */
        /* <DEDUP_REMOVED lines=11> */
[----:B------:R-:W-:Y:S01]  /*6150*/  IMAD.MOV.U32 R4, RZ, RZ, 0x2 ;  /* 0x00000002ff047424 */ /* 0x000fe200078e00ff */
[----:B------:R-:W-:Y:S01]  /*6160*/  F2FP.F16.F32.PACK_AB R10, R29, R28 ;  /* 0x0000001c1d0a723e */ /* 0x000fe200000000ff */
[----:B------:R-:W-:Y:S01]  /*6170*/  ULDC.64 UR14, c[0x0][0xc00] ;  /* 0x00030000000e7ab9 */ /* 0x000fe20000000a00 */
[----:B------:R-:W3:Y:S01]  /*6180*/  LDL R176, [R1+0x2c] ;  /* 0x00002c0001b07983 */ /* 0x000ee20000100800 */
[----:B------:R-:W-:Y:S01]  /*6190*/  UMOV UR10, UR8 ;  /* 0x00000008000a7c82 */ /* 0x000fe20008000000 */
[----:B0-----:R-:W-:Y:S01]  /*61a0*/  UMOV UR11, UR4 ;  /* 0x00000004000b7c82 */ /* 0x001fe20008000000 */
[----:B------:R-:W-:Y:S02]  /*61b0*/  F2FP.F16.F32.PACK_AB R11, R31, R30 ;  /* 0x0000001e1f0b723e */ /* 0x000fe400000000ff */
[----:B------:R-:W-:-:S02]  /*61c0*/  F2FP.F16.F32.PACK_AB R14, R37, R36 ;  /* 0x00000024250e723e */ /* 0x000fc400000000ff */
[----:B------:R-:W-:Y:S01]  /*61d0*/  F2FP.F16.F32.PACK_AB R15, R39, R38 ;  /* 0x00000026270f723e */ /* 0x000fe200000000ff */
[----:B------:R-:W-:Y:S02]  /*61e0*/  USHF.L.U32 UR4, UR39, 0x2, URZ ;  /* 0x0000000227047899 */ /* 0x000fe4000800063f */
[----:B------:R-:W-:Y:S02]  /*61f0*/  USHF.L.U64.HI UR16, UR39, 0x2, UR40 ;  /* 0x0000000227107899 */ /* 0x000fe40008010228 */
[----:B------:R-:W-:-:S04]  /*6200*/  UIADD3 UR9, UP0, UR4, UR14, URZ ;  /* 0x0000000e04097290 */ /* 0x000fc8000ff1e03f */
[----:B------:R-:W-:Y:S01]  /*6210*/  UIADD3.X UR12, UR16, UR15, URZ, UP0, !UPT ;  /* 0x0000000f100c7290 */ /* 0x000fe200087fe43f */
[----:B------:R-:W-:Y:S01]  /*6220*/  BAR.SYNC.DEFER_BLOCKING 0x1, 0x100 ;  /* 0x0044000000007b1d */ /* 0x000fe20000010000 */
[----:B--2---:R-:W-:-:S03]  /*6230*/  IMAD.WIDE R4, R3, R4, UR10 ;  /* 0x0000000a03047e25 */ /* 0x004fc6000f8e0204 */
[C---:B------:R-:W-:Y:S02]  /*6240*/  IADD3 R163, P0, R4.reuse, 0x40, RZ ;  /* 0x0000004004a37810 */ /* 0x040fe40007f1e0ff */
[C---:B------:R-:W-:Y:S02]  /*6250*/  IADD3 R13, P1, R4.reuse, 0x20, RZ ;  /* 0x00000020040d7810 */ /* 0x040fe40007f3e0ff */
[----:B------:R-:W-:Y:S02]  /*6260*/  LOP3.LUT R162, R163, 0x380, RZ, 0xc0, !PT ;  /* 0x00000380a3a27812 */ /* 0x000fe400078ec0ff */
[----:B------:R-:W-:Y:S02]  /*6270*/  LOP3.LUT R12, R13, 0x380, RZ, 0xc0, !PT ;  /* 0x000003800d0c7812 */ /* 0x000fe400078ec0ff */
[----:B------:R-:W-:Y:S02]  /*6280*/  LOP3.LUT R9, R4, 0x380, RZ, 0xc0, !PT ;  /* 0x0000038004097812 */ /* 0x000fe400078ec0ff */
[----:B------:R-:W-:-:S02]  /*6290*/  SHF.R.U64 R162, R162, 0x3, RZ ;  /* 0x00000003a2a27819 */ /* 0x000fc400000012ff */
[C---:B------:R-:W-:Y:S02]  /*62a0*/  IADD3 R171, P5, R4.reuse, 0x4040, RZ ;  /* 0x0000404004ab7810 */ /* 0x040fe40007fbe0ff */
[C---:B------:R-:W-:Y:S02]  /*62b0*/  IADD3 R167, P3, R4.reuse, 0x4000, RZ ;  /* 0x0000400004a77810 */ /* 0x040fe40007f7e0ff */
[----:B------:R-:W-:Y:S02]  /*62c0*/  IADD3 R153, P2, R4, 0x4060, RZ ;  /* 0x0000406004997810 */ /* 0x000fe40007f5e0ff */
[----:B------:R-:W-:Y:S02]  /*62d0*/  SHF.R.U64 R12, R12, 0x3, RZ ;  /* 0x000000030c0c7819 */ /* 0x000fe400000012ff */
[----:B------:R-:W-:Y:S02]  /*62e0*/  IADD3 R165, P4, R4, 0x60, RZ ;  /* 0x0000006004a57810 */ /* 0x000fe40007f9e0ff */
[----:B------:R-:W-:-:S02]  /*62f0*/  SHF.R.U64 R9, R9, 0x3, RZ ;  /* 0x0000000309097819 */ /* 0x000fc400000012ff */
[----:B------:R-:W-:Y:S01]  /*6300*/  LOP3.LUT R162, R162, R163, RZ, 0x3c, !PT ;  /* 0x000000a3a2a27212 */ /* 0x000fe200078e3cff */
[----:B------:R-:W-:Y:S01]  /*6310*/  IMAD.X R163, RZ, RZ, R5, P0 ;  /* 0x000000ffffa37224 */ /* 0x000fe200000e0605 */
[C---:B------:R-:W-:Y:S02]  /*6320*/  IADD3 R169, P6, R4.reuse, 0x4020, RZ ;  /* 0x0000402004a97810 */ /* 0x040fe40007fde0ff */
[----:B------:R-:W-:Y:S02]  /*6330*/  LOP3.LUT R170, R171, 0x380, RZ, 0xc0, !PT ;  /* 0x00000380abaa7812 */ /* 0x000fe400078ec0ff */
[----:B------:R-:W-:Y:S02]  /*6340*/  LOP3.LUT R166, R167, 0x380, RZ, 0xc0, !PT ;  /* 0x00000380a7a67812 */ /* 0x000fe400078ec0ff */
[----:B------:R-:W-:Y:S02]  /*6350*/  LOP3.LUT R152, R153, 0x380, RZ, 0xc0, !PT ;  /* 0x0000038099987812 */ /* 0x000fe400078ec0ff */
[----:B------:R-:W-:-:S02]  /*6360*/  IADD3 R155, P0, R4, 0x8020, RZ ;  /* 0x00008020049b7810 */ /* 0x000fc40007f1e0ff */
[----:B------:R-:W-:Y:S01]  /*6370*/  LOP3.LUT R12, R12, R13, RZ, 0x3c, !PT ;  /* 0x0000000d0c0c7212 */ /* 0x000fe200078e3cff */
[--C-:B------:R-:W-:Y:S01]  /*6380*/  IMAD.X R13, RZ, RZ, R5.reuse, P1 ;  /* 0x000000ffff0d7224 */ /* 0x100fe200008e0605 */
[----:B------:R-:W-:Y:S02]  /*6390*/  LOP3.LUT R164, R165, 0x380, RZ, 0xc0, !PT ;  /* 0x00000380a5a47812 */ /* 0x000fe400078ec0ff */
[----:B------:R-:W-:Y:S01]  /*63a0*/  LOP3.LUT R8, R9, R4, RZ, 0x3c, !PT ;  /* 0x0000000409087212 */ /* 0x000fe200078e3cff */
[----:B------:R-:W-:Y:S01]  /*63b0*/  IMAD.MOV.U32 R9, RZ, RZ, R5 ;  /* 0x000000ffff097224 */ /* 0x000fe200078e0005 */
[----:B------:R-:W-:Y:S02]  /*63c0*/  LOP3.LUT R168, R169, 0x380, RZ, 0xc0, !PT ;  /* 0x00000380a9a87812 */ /* 0x000fe400078ec0ff */
[----:B------:R-:W-:Y:S02]  /*63d0*/  SHF.R.U64 R170, R170, 0x3, RZ ;  /* 0x00000003aaaa7819 */ /* 0x000fe400000012ff */
[----:B------:R-:W-:-:S02]  /*63e0*/  IADD3 R173, P1, R4, 0x8000, RZ ;  /* 0x0000800004ad7810 */ /* 0x000fc40007f3e0ff */
[----:B------:R-:W-:Y:S02]  /*63f0*/  SHF.R.U64 R166, R166, 0x3, RZ ;  /* 0x00000003a6a67819 */ /* 0x000fe400000012ff */
[----:B------:R-:W-:Y:S02]  /*6400*/  SHF.R.U64 R152, R152, 0x3, RZ ;  /* 0x0000000398987819 */ /* 0x000fe400000012ff */
[----:B------:R-:W-:Y:S02]  /*6410*/  LOP3.LUT R154, R155, 0x380, RZ, 0xc0, !PT ;  /* 0x000003809b9a7812 */ /* 0x000fe400078ec0ff */
[----:B------:R-:W-:Y:S02]  /*6420*/  SHF.R.U64 R164, R164, 0x3, RZ ;  /* 0x00000003a4a47819 */ /* 0x000fe400000012ff */
[----:B------:R-:W-:Y:S02]  /*6430*/  SHF.R.U64 R168, R168, 0x3, RZ ;  /* 0x00000003a8a87819 */ /* 0x000fe400000012ff */
[----:B------:R-:W-:-:S02]  /*6440*/  MOV R7, R8 ;  /* 0x0000000800077202 */ /* 0x000fc40000000f00 */
[----:B------:R-:W-:Y:S01]  /*6450*/  LOP3.LUT R170, R170, R171, RZ, 0x3c, !PT ;  /* 0x000000abaaaa7212 */ /* 0x000fe200078e3cff */
[--C-:B------:R-:W-:Y:S01]  /*6460*/  IMAD.X R171, RZ, RZ, R5.reuse, P5 ;  /* 0x000000ffffab7224 */ /* 0x100fe200028e0605 */
[----:B------:R-:W-:Y:S02]  /*6470*/  LOP3.LUT R172, R173, 0x380, RZ, 0xc0, !PT ;  /* 0x00000380adac7812 */ /* 0x000fe400078ec0ff */
[----:B------:R-:W-:Y:S01]  /*6480*/  LOP3.LUT R166, R166, R167, RZ, 0x3c, !PT ;  /* 0x000000a7a6a67212 */ /* 0x000fe200078e3cff */
[--C-:B------:R-:W-:Y:S01]  /*6490*/  IMAD.X R167, RZ, RZ, R5.reuse, P3 ;  /* 0x000000ffffa77224 */ /* 0x100fe200018e0605 */
[----:B------:R-:W-:Y:S02]  /*64a0*/  F2FP.F16.F32.PACK_AB R8, R25, R24 ;  /* 0x000000181908723e */ /* 0x000fe400000000ff */
[----:B------:R-:W-:Y:S02]  /*64b0*/  F2FP.F16.F32.PACK_AB R9, R27, R26 ;  /* 0x0000001a1b09723e */ /* 0x000fe400000000ff */
[----:B------:R-:W-:Y:S01]  /*64c0*/  LOP3.LUT R152, R152, R153, RZ, 0x3c, !PT ;  /* 0x0000009998987212 */ /* 0x000fe200078e3cff */
[----:B------:R-:W-:Y:S01]  /*64d0*/  IMAD.X R153, RZ, RZ, R5, P2 ;  /* 0x000000ffff997224 */ /* 0x000fe200010e0605 */
[----:B------:R-:W-:-:S02]  /*64e0*/  MOV R3, R12 ;  /* 0x0000000c00037202 */ /* 0x000fc40000000f00 */
[----:B------:R-:W-:Y:S02]  /*64f0*/  SHF.R.U64 R154, R154, 0x3, RZ ;  /* 0x000000039a9a7819 */ /* 0x000fe400000012ff */
[----:B------:R-:W-:Y:S01]  /*6500*/  LOP3.LUT R164, R164, R165, RZ, 0x3c, !PT ;  /* 0x000000a5a4a47212 */ /* 0x000fe200078e3cff */
[--C-:B------:R-:W-:Y:S01]  /*6510*/  IMAD.X R165, RZ, RZ, R5.reuse, P4 ;  /* 0x000000ffffa57224 */ /* 0x100fe200020e0605 */
[----:B------:R-:W-:Y:S02]  /*6520*/  F2FP.F16.F32.PACK_AB R12, R33, R32 ;  /* 0x00000020210c723e */ /* 0x000fe400000000ff */
[----:B------:R-:W-:Y:S02]  /*6530*/  F2FP.F16.F32.PACK_AB R13, R35, R34 ;  /* 0x00000022230d723e */ /* 0x000fe400000000ff */
[----:B------:R-:W-:Y:S02]  /*6540*/  IADD3 R21, P5, R4, 0xc020, RZ ;  /* 0x0000c02004157810 */ /* 0x000fe40007fbe0ff */
[----:B------:R-:W-:Y:S01]  /*6550*/  LOP3.LUT R168, R168, R169, RZ, 0x3c, !PT ;  /* 0x000000a9a8a87212 */ /* 0x000fe200078e3cff */
[----:B------:R-:W-:Y:S01]  /*6560*/  IMAD.X R169, RZ, RZ, R5, P6 ;  /* 0x000000ffffa97224 */ /* 0x000fe200030e0605 */
[----:B------:R-:W-:-:S02]  /*6570*/  IADD3 R159, P3, R4, 0x8060, RZ ;  /* 0x00008060049f7810 */ /* 0x000fc40007f7e0ff */
[----:B------:R-:W-:Y:S02]  /*6580*/  IADD3 R157, P2, R4, 0xc040, RZ ;  /* 0x0000c040049d7810 */ /* 0x000fe40007f5e0ff */
[----:B------:R-:W-:Y:S02]  /*6590*/  SHF.R.U64 R172, R172, 0x3, RZ ;  /* 0x00000003acac7819 */ /* 0x000fe400000012ff */
[----:B------:R-:W-:Y:S01]  /*65a0*/  IADD3 R175, P4, R4, 0x8040, RZ ;  /* 0x0000804004af7810 */ /* 0x000fe20007f9e0ff */
[----:B------:R0:W-:Y:S01]  /*65b0*/  STSM.16.M88.4 [R7], R8 ;  /* 0x0000000807007844 */ /* 0x0001e20000000200 */
[----:B------:R-:W-:Y:S01]  /*65c0*/  LOP3.LUT R154, R154, R155, RZ, 0x3c, !PT ;  /* 0x0000009b9a9a7212 */ /* 0x000fe200078e3cff */
[----:B------:R-:W-:Y:S01]  /*65d0*/  IMAD.X R155, RZ, RZ, R5, P0 ;  /* 0x000000ffff9b7224 */ /* 0x000fe200000e0605 */
[----:B------:R-:W-:Y:S01]  /*65e0*/  IADD3 R161, P6, R4, 0xc000, RZ ;  /* 0x0000c00004a17810 */ /* 0x000fe20007fde0ff */
[----:B------:R1:W-:Y:S01]  /*65f0*/  STSM.16.M88.4 [R3], R12 ;  /* 0x0000000c03007844 */ /* 0x0003e20000000200 */
[----:B------:R-:W-:-:S02]  /*6600*/  LOP3.LUT R20, R21, 0x380, RZ, 0xc0, !PT ;  /* 0x0000038015147812 */ /* 0x000fc400078ec0ff */
[----:B------:R-:W-:Y:S02]  /*6610*/  LOP3.LUT R158, R159, 0x380, RZ, 0xc0, !PT ;  /* 0x000003809f9e7812 */ /* 0x000fe400078ec0ff */
[----:B------:R-:W-:Y:S02]  /*6620*/  LOP3.LUT R156, R157, 0x380, RZ, 0xc0, !PT ;  /* 0x000003809d9c7812 */ /* 0x000fe400078ec0ff */
[----:B------:R-:W-:Y:S02]  /*6630*/  MOV R163, R162 ;  /* 0x000000a200a37202 */ /* 0x000fe40000000f00 */
[----:B------:R-:W-:Y:S01]  /*6640*/  LOP3.LUT R172, R172, R173, RZ, 0x3c, !PT ;  /* 0x000000adacac7212 */ /* 0x000fe200078e3cff */
[----:B------:R-:W-:Y:S01]  /*6650*/  IMAD.X R173, RZ, RZ, R5, P1 ;  /* 0x000000ffffad7224 */ /* 0x000fe200008e0605 */
[----:B------:R-:W-:Y:S02]  /*6660*/  LOP3.LUT R174, R175, 0x380, RZ, 0xc0, !PT ;  /* 0x00000380afae7812 */ /* 0x000fe400078ec0ff */
[----:B0-----:R-:W-:-:S02]  /*6670*/  F2FP.F16.F32.PACK_AB R8, R41, R40 ;  /* 0x000000282908723e */ /* 0x001fc400000000ff */
[----:B------:R-:W-:Y:S02]  /*6680*/  F2FP.F16.F32.PACK_AB R9, R43, R42 ;  /* 0x0000002a2b09723e */ /* 0x000fe400000000ff */
[----:B------:R-:W-:Y:S02]  /*6690*/  F2FP.F16.F32.PACK_AB R10, R45, R44 ;  /* 0x0000002c2d0a723e */ /* 0x000fe400000000ff */
[----:B------:R-:W-:Y:S02]  /*66a0*/  F2FP.F16.F32.PACK_AB R11, R47, R46 ;  /* 0x0000002e2f0b723e */ /* 0x000fe400000000ff */
[----:B------:R-:W-:Y:S02]  /*66b0*/  MOV R164, R164 ;  /* 0x000000a400a47202 */ /* 0x000fe40000000f00 */
[----:B-1----:R-:W-:Y:S02]  /*66c0*/  F2FP.F16.F32.PACK_AB R12, R49, R48 ;  /* 0x00000030310c723e */ /* 0x002fe400000000ff */
[----:B------:R-:W-:-:S02]  /*66d0*/  F2FP.F16.F32.PACK_AB R13, R51, R50 ;  /* 0x00000032330d723e */ /* 0x000fc400000000ff */
[----:B------:R-:W-:Y:S02]  /*66e0*/  F2FP.F16.F32.PACK_AB R14, R53, R52 ;  /* 0x00000034350e723e */ /* 0x000fe400000000ff */
[----:B------:R-:W-:Y:S02]  /*66f0*/  F2FP.F16.F32.PACK_AB R15, R55, R54 ;  /* 0x00000036370f723e */ /* 0x000fe400000000ff */
[----:B------:R-:W-:Y:S02]  /*6700*/  LOP3.LUT R160, R161, 0x380, RZ, 0xc0, !PT ;  /* 0x00000380a1a07812 */ /* 0x000fe400078ec0ff */
[----:B------:R-:W-:Y:S02]  /*6710*/  SHF.R.U64 R20, R20, 0x3, RZ ;  /* 0x0000000314147819 */ /* 0x000fe400000012ff */
[----:B------:R-:W-:Y:S01]  /*6720*/  IADD3 R3, P1, R4, 0xc060, RZ ;  /* 0x0000c06004037810 */ /* 0x000fe20007f3e0ff */
[----:B------:R0:W-:Y:S01]  /*6730*/  STSM.16.M88.4 [R163], R8 ;  /* 0x00000008a3007844 */ /* 0x0001e20000000200 */
[----:B------:R-:W-:-:S02]  /*6740*/  SHF.R.U64 R158, R158, 0x3, RZ ;  /* 0x000000039e9e7819 */ /* 0x000fc400000012ff */
[----:B------:R-:W-:Y:S02]  /*6750*/  SHF.R.U64 R156, R156, 0x3, RZ ;  /* 0x000000039c9c7819 */ /* 0x000fe400000012ff */
[----:B------:R-:W-:Y:S02]  /*6760*/  MOV R162, R152 ;  /* 0x0000009800a27202 */ /* 0x000fe40000000f00 */
[----:B------:R-:W-:Y:S01]  /*6770*/  MOV R7, R154 ;  /* 0x0000009a00077202 */ /* 0x000fe20000000f00 */
[----:B------:R1:W-:Y:S01]  /*6780*/  STSM.16.M88.4 [R164], R12 ;  /* 0x0000000ca4007844 */ /* 0x0003e20000000200 */
[----:B------:R-:W-:Y:S02]  /*6790*/  SHF.R.U64 R174, R174, 0x3, RZ ;  /* 0x00000003aeae7819 */ /* 0x000fe400000012ff */
[----:B------:R-:W-:Y:S02]  /*67a0*/  MOV R166, R166 ;  /* 0x000000a600a67202 */ /* 0x000fe40000000f00 */
[----:B------:R-:W-:-:S02]  /*67b0*/  F2FP.F16.F32.PACK_AB R152, R57, R56 ;  /* 0x000000383998723e */ /* 0x000fc400000000ff */
[----:B------:R-:W-:Y:S02]  /*67c0*/  F2FP.F16.F32.PACK_AB R153, R59, R58 ;  /* 0x0000003a3b99723e */ /* 0x000fe400000000ff */
[----:B------:R-:W-:Y:S02]  /*67d0*/  F2FP.F16.F32.PACK_AB R154, R61, R60 ;  /* 0x0000003c3d9a723e */ /* 0x000fe400000000ff */
[----:B------:R-:W-:Y:S02]  /*67e0*/  F2FP.F16.F32.PACK_AB R155, R63, R62 ;  /* 0x0000003e3f9b723e */ /* 0x000fe400000000ff */
[----:B------:R-:W-:Y:S02]  /*67f0*/  SHF.R.U64 R160, R160, 0x3, RZ ;  /* 0x00000003a0a07819 */ /* 0x000fe400000012ff */
[----:B------:R-:W-:Y:S02]  /*6800*/  MOV R168, R168 ;  /* 0x000000a800a87202 */ /* 0x000fe40000000f00 */
[----:B0-----:R-:W-:-:S02]  /*6810*/  F2FP.F16.F32.PACK_AB R8, R65, R64 ;  /* 0x000000404108723e */ /* 0x001fc400000000ff */
[----:B------:R-:W-:Y:S02]  /*6820*/  F2FP.F16.F32.PACK_AB R9, R67, R66 ;  /* 0x000000424309723e */ /* 0x000fe400000000ff */
[----:B------:R-:W-:Y:S02]  /*6830*/  F2FP.F16.F32.PACK_AB R10, R69, R68 ;  /* 0x00000044450a723e */ /* 0x000fe400000000ff */
[----:B------:R-:W-:Y:S02]  /*6840*/  F2FP.F16.F32.PACK_AB R11, R71, R70 ;  /* 0x00000046470b723e */ /* 0x000fe400000000ff */
[----:B------:R-:W-:Y:S01]  /*6850*/  LOP3.LUT R20, R20, R21, RZ, 0x3c, !PT ;  /* 0x0000001514147212 */ /* 0x000fe200078e3cff */
[----:B------:R-:W-:Y:S01]  /*6860*/  IMAD.X R21, RZ, RZ, R5, P5 ;  /* 0x000000ffff157224 */ /* 0x000fe200028e0605 */
[----:B------:R-:W-:Y:S02]  /*6870*/  LOP3.LUT R4, R3, 0x380, RZ, 0xc0, !PT ;  /* 0x0000038003047812 */ /* 0x000fe400078ec0ff */
[----:B------:R-:W-:-:S02]  /*6880*/  MOV R170, R170 ;  /* 0x000000aa00aa7202 */ /* 0x000fc40000000f00 */
[----:B-1----:R-:W-:Y:S02]  /*6890*/  F2FP.F16.F32.PACK_AB R12, R73, R72 ;  /* 0x00000048490c723e */ /* 0x002fe400000000ff */
[----:B------:R-:W-:Y:S02]  /*68a0*/  F2FP.F16.F32.PACK_AB R13, R75, R74 ;  /* 0x0000004a4b0d723e */ /* 0x000fe400000000ff */
[----:B------:R-:W-:Y:S02]  /*68b0*/  F2FP.F16.F32.PACK_AB R14, R77, R76 ;  /* 0x0000004c4d0e723e */ /* 0x000fe400000000ff */
[----:B------:R-:W-:Y:S02]  /*68c0*/  F2FP.F16.F32.PACK_AB R15, R79, R78 ;  /* 0x0000004e4f0f723e */ /* 0x000fe400000000ff */
[----:B------:R-:W-:Y:S01]  /*68d0*/  LOP3.LUT R158, R158, R159, RZ, 0x3c, !PT ;  /* 0x0000009f9e9e7212 */ /* 0x000fe200078e3cff */
[--C-:B------:R-:W-:Y:S01]  /*68e0*/  IMAD.X R159, RZ, RZ, R5.reuse, P3 ;  /* 0x000000ffff9f7224 */ /* 0x100fe200018e0605 */
[----:B------:R-:W-:Y:S01]  /*68f0*/  LOP3.LUT R156, R156, R157, RZ, 0x3c, !PT ;  /* 0x0000009d9c9c7212 */ /* 0x000fe200078e3cff */
[--C-:B------:R-:W-:Y:S01]  /*6900*/  IMAD.X R157, RZ, RZ, R5.reuse, P2 ;  /* 0x000000ffff9d7224 */ /* 0x100fe200010e0605 */
[----:B------:R-:W-:Y:S01]  /*6910*/  LOP3.LUT R174, R174, R175, RZ, 0x3c, !PT ;  /* 0x000000afaeae7212 */ /* 0x000fe200078e3cff */
[--C-:B------:R-:W-:Y:S01]  /*6920*/  IMAD.X R175, RZ, RZ, R5.reuse, P4 ;  /* 0x000000ffffaf7224 */ /* 0x100fe200020e0605 */
[----:B------:R-:W-:Y:S01]  /*6930*/  LOP3.LUT R160, R160, R161, RZ, 0x3c, !PT ;  /* 0x000000a1a0a07212 */ /* 0x000fe200078e3cff */
[----:B------:R0:W-:Y:S01]  /*6940*/  STSM.16.M88.4 [R166], R152 ;  /* 0x00000098a6007844 */ /* 0x0001e20000000200 */
[----:B------:R-:W-:Y:S01]  /*6950*/  SHF.R.U64 R4, R4, 0x3, RZ ;  /* 0x0000000304047819 */ /* 0x000fe200000012ff */
[----:B------:R-:W-:Y:S01]  /*6960*/  IMAD.X R161, RZ, RZ, R5, P6 ;  /* 0x000000ffffa17224 */ /* 0x000fe200030e0605 */
[----:B------:R-:W-:Y:S01]  /*6970*/  F2FP.F16.F32.PACK_AB R164, R81, R80 ;  /* 0x0000005051a4723e */ /* 0x000fe200000000ff */
[----:B------:R1:W-:Y:S01]  /*6980*/  STSM.16.M88.4 [R168], R8 ;  /* 0x00000008a8007844 */ /* 0x0003e20000000200 */
[----:B------:R-:W-:-:S02]  /*6990*/  F2FP.F16.F32.PACK_AB R165, R83, R82 ;  /* 0x0000005253a5723e */ /* 0x000fc400000000ff */
[----:B------:R-:W-:Y:S01]  /*69a0*/  F2FP.F16.F32.PACK_AB R167, R87, R86 ;  /* 0x0000005657a7723e */ /* 0x000fe200000000ff */
[----:B------:R2:W-:Y:S01]  /*69b0*/  STSM.16.M88.4 [R170], R12 ;  /* 0x0000000caa007844 */ /* 0x0005e20000000200 */
[----:B------:R-:W-:Y:S02]  /*69c0*/  MOV R172, R172 ;  /* 0x000000ac00ac7202 */ /* 0x000fe40000000f00 */
[----:B------:R-:W-:Y:S02]  /*69d0*/  F2FP.F16.F32.PACK_AB R169, R91, R90 ;  /* 0x0000005a5ba9723e */ /* 0x000fe400000000ff */
[----:B------:R-:W-:Y:S02]  /*69e0*/  F2FP.F16.F32.PACK_AB R171, R95, R94 ;  /* 0x0000005e5fab723e */ /* 0x000fe400000000ff */
[----:B0-----:R-:W-:Y:S02]  /*69f0*/  F2FP.F16.F32.PACK_AB R166, R85, R84 ;  /* 0x0000005455a6723e */ /* 0x001fe400000000ff */
[----:B------:R-:W-:-:S02]  /*6a00*/  MOV R20, R20 ;  /* 0x0000001400147202 */ /* 0x000fc40000000f00 */
[----:B-1----:R-:W-:Y:S02]  /*6a10*/  F2FP.F16.F32.PACK_AB R168, R89, R88 ;  /* 0x0000005859a8723e */ /* 0x002fe400000000ff */
[----:B------:R-:W-:Y:S02]  /*6a20*/  MOV R173, R158 ;  /* 0x0000009e00ad7202 */ /* 0x000fe40000000f00 */
[----:B--2---:R-:W-:Y:S02]  /*6a30*/  F2FP.F16.F32.PACK_AB R170, R93, R92 ;  /* 0x0000005c5daa723e */ /* 0x004fe400000000ff */
[----:B------:R-:W-:Y:S02]  /*6a40*/  MOV R21, R156 ;  /* 0x0000009c00157202 */ /* 0x000fe40000000f00 */
[----:B------:R-:W-:Y:S02]  /*6a50*/  F2FP.F16.F32.PACK_AB R152, R97, R96 ;  /* 0x000000606198723e */ /* 0x000fe400000000ff */
[----:B------:R-:W-:-:S02]  /*6a60*/  F2FP.F16.F32.PACK_AB R153, R99, R98 ;  /* 0x000000626399723e */ /* 0x000fc400000000ff */
[----:B------:R-:W-:Y:S02]  /*6a70*/  F2FP.F16.F32.PACK_AB R154, R101, R100 ;  /* 0x00000064659a723e */ /* 0x000fe400000000ff */
[----:B------:R-:W-:Y:S01]  /*6a80*/  F2FP.F16.F32.PACK_AB R155, R103, R102 ;  /* 0x00000066679b723e */ /* 0x000fe200000000ff */
[----:B------:R-:W-:Y:S01]  /*6a90*/  IMAD.X R5, RZ, RZ, R5, P1 ;  /* 0x000000ffff057224 */ /* 0x000fe200008e0605 */
[----:B------:R-:W-:Y:S01]  /*6aa0*/  LOP3.LUT R4, R4, R3, RZ, 0x3c, !PT ;  /* 0x0000000304047212 */ /* 0x000fe200078e3cff */
[----:B------:R0:W-:Y:S01]  /*6ab0*/  STSM.16.M88.4 [R162], R164 ;  /* 0x000000a4a2007844 */ /* 0x0001e20000000200 */
[----:B------:R-:W-:Y:S02]  /*6ac0*/  MOV R174, R174 ;  /* 0x000000ae00ae7202 */ /* 0x000fe40000000f00 */
[----:B------:R-:W-:Y:S02]  /*6ad0*/  F2FP.F16.F32.PACK_AB R156, R105, R104 ;  /* 0x00000068699c723e */ /* 0x000fe400000000ff */
[----:B------:R-:W-:-:S02]  /*6ae0*/  F2FP.F16.F32.PACK_AB R157, R107, R106 ;  /* 0x0000006a6b9d723e */ /* 0x000fc400000000ff */
[----:B------:R-:W-:Y:S02]  /*6af0*/  F2FP.F16.F32.PACK_AB R158, R109, R108 ;  /* 0x0000006c6d9e723e */ /* 0x000fe400000000ff */
[----:B------:R-:W-:Y:S02]  /*6b00*/  F2FP.F16.F32.PACK_AB R159, R111, R110 ;  /* 0x0000006e6f9f723e */ /* 0x000fe400000000ff */
[----:B------:R-:W-:Y:S01]  /*6b10*/  MOV R3, R160 ;  /* 0x000000a000037202 */ /* 0x000fe20000000f00 */
[----:B------:R-:W-:Y:S01]  /*6b20*/  STSM.16.M88.4 [R172], R168 ;  /* 0x000000a8ac007844 */ /* 0x000fe20000000200 */
[----:B------:R-:W-:Y:S02]  /*6b30*/  F2FP.F16.F32.PACK_AB R160, R113, R112 ;  /* 0x0000007071a0723e */ /* 0x000fe400000000ff */
[----:B------:R-:W-:Y:S02]  /*6b40*/  F2FP.F16.F32.PACK_AB R161, R115, R114 ;  /* 0x0000007273a1723e */ /* 0x000fe400000000ff */
[----:B0-----:R-:W-:-:S02]  /*6b50*/  F2FP.F16.F32.PACK_AB R162, R117, R116 ;  /* 0x0000007475a2723e */ /* 0x001fc400000000ff */
[----:B------:R-:W-:Y:S01]  /*6b60*/  F2FP.F16.F32.PACK_AB R163, R119, R118 ;  /* 0x0000007677a3723e */ /* 0x000fe200000000ff */
[----:B------:R0:W-:Y:S01]  /*6b70*/  STSM.16.M88.4 [R7], R152 ;  /* 0x0000009807007844 */ /* 0x0001e20000000200 */
[----:B------:R-:W-:Y:S02]  /*6b80*/  F2FP.F16.F32.PACK_AB R8, R121, R120 ;  /* 0x000000787908723e */ /* 0x000fe400000000ff */
[----:B------:R-:W-:Y:S02]  /*6b90*/  F2FP.F16.F32.PACK_AB R9, R123, R122 ;  /* 0x0000007a7b09723e */ /* 0x000fe400000000ff */
[----:B------:R-:W-:Y:S02]  /*6ba0*/  F2FP.F16.F32.PACK_AB R10, R125, R124 ;  /* 0x0000007c7d0a723e */ /* 0x000fe400000000ff */
[----:B------:R-:W-:Y:S01]  /*6bb0*/  F2FP.F16.F32.PACK_AB R11, R127, R126 ;  /* 0x0000007e7f0b723e */ /* 0x000fe200000000ff */
[----:B------:R1:W-:Y:S01]  /*6bc0*/  STSM.16.M88.4 [R174], R156 ;  /* 0x0000009cae007844 */ /* 0x0003e20000000200 */
[----:B------:R-:W-:-:S02]  /*6bd0*/  F2FP.F16.F32.PACK_AB R12, R129, R128 ;  /* 0x00000080810c723e */ /* 0x000fc400000000ff */
[----:B------:R-:W-:Y:S02]  /*6be0*/  F2FP.F16.F32.PACK_AB R13, R131, R130 ;  /* 0x00000082830d723e */ /* 0x000fe400000000ff */
[----:B------:R-:W-:Y:S02]  /*6bf0*/  F2FP.F16.F32.PACK_AB R14, R133, R132 ;  /* 0x00000084850e723e */ /* 0x000fe400000000ff */
[----:B------:R-:W-:Y:S02]  /*6c00*/  F2FP.F16.F32.PACK_AB R15, R135, R134 ;  /* 0x00000086870f723e */ /* 0x000fe400000000ff */
[----:B0-----:R-:W-:Y:S02]  /*6c10*/  F2FP.F16.F32.PACK_AB R152, R137, R136 ;  /* 0x000000888998723e */ /* 0x001fe400000000ff */
[----:B------:R-:W-:Y:S02]  /*6c20*/  F2FP.F16.F32.PACK_AB R153, R139, R138 ;  /* 0x0000008a8b99723e */ /* 0x000fe400000000ff */
[----:B------:R-:W-:-:S02]  /*6c30*/  F2FP.F16.F32.PACK_AB R154, R141, R140 ;  /* 0x0000008c8d9a723e */ /* 0x000fc400000000ff */
[----:B------:R-:W-:Y:S01]  /*6c40*/  F2FP.F16.F32.PACK_AB R155, R143, R142 ;  /* 0x0000008e8f9b723e */ /* 0x000fe200000000ff */
[----:B------:R-:W-:Y:S01]  /*6c50*/  STSM.16.M88.4 [R173], R160 ;  /* 0x000000a0ad007844 */ /* 0x000fe20000000200 */
[----:B------:R-:W-:Y:S02]  /*6c60*/  MOV R164, R4 ;  /* 0x0000000400a47202 */ /* 0x000fe40000000f00 */
[----:B-1----:R-:W-:Y:S02]  /*6c70*/  F2FP.F16.F32.PACK_AB R156, R145, R144 ;  /* 0x00000090919c723e */ /* 0x002fe400000000ff */
[----:B------:R-:W-:Y:S02]  /*6c80*/  F2FP.F16.F32.PACK_AB R157, R147, R146 ;  /* 0x00000092939d723e */ /* 0x000fe400000000ff */
[----:B------:R-:W-:Y:S02]  /*6c90*/  F2FP.F16.F32.PACK_AB R158, R149, R148 ;  /* 0x00000094959e723e */ /* 0x000fe400000000ff */
[----:B------:R-:W-:Y:S01]  /*6ca0*/  F2FP.F16.F32.PACK_AB R159, R151, R150 ;  /* 0x00000096979f723e */ /* 0x000fe200000000ff */
[----:B------:R0:W-:Y:S04]  /*6cb0*/  STSM.16.M88.4 [R3], R8 ;  /* 0x0000000803007844 */ /* 0x0001e80000000200 */
[----:B------:R1:W-:Y:S04]  /*6cc0*/  STSM.16.M88.4 [R20], R12 ;  /* 0x0000000c14007844 */ /* 0x0003e80000000200 */
[----:B------:R2:W-:Y:S04]  /*6cd0*/  STSM.16.M88.4 [R21], R152 ;  /* 0x0000009815007844 */ /* 0x0005e80000000200 */
[----:B------:R2:W-:Y:S01]  /*6ce0*/  STSM.16.M88.4 [R164], R156 ;  /* 0x0000009ca4007844 */ /* 0x0005e20000000200 */
[----:B------:R-:W-:Y:S01]  /*6cf0*/  BAR.SYNC.DEFER_BLOCKING 0x1, 0x100 ;  /* 0x0044000000007b1d */ /* 0x000fe20000010000 */
[----:B------:R-:W-:-:S04]  /*6d00*/  ISETP.NE.U32.AND P0, PT, RZ, UR14, PT ;  /* 0x0000000eff007c0c */ /* 0x000fc8000bf05070 */
[----:B------:R-:W-:Y:S01]  /*6d10*/  ISETP.NE.AND.EX P0, PT, RZ, UR15, PT, P0 ;  /* 0x0000000fff007c0c */ /* 0x000fe2000bf05300 */
[----:B------:R-:W-:Y:S01]  /*6d20*/  IMAD.U32 R4, RZ, RZ, UR9 ;  /* 0x00000009ff047e24 */ /* 0x000fe2000f8e00ff */
[----:B------:R-:W-:Y:S01]  /*6d30*/  ULDC UR9, c[0x0][0xbe8] ;  /* 0x0002fa0000097ab9 */ /* 0x000fe20000000800 */
[----:B------:R-:W-:Y:S01]  /*6d40*/  IMAD.U32 R5, RZ, RZ, UR12 ;  /* 0x0000000cff057e24 */ /* 0x000fe2000f8e00ff */
[----:B------:R-:W-:-:S09]  /*6d50*/  ULDC.64 UR12, c[0x0][0xc08] ;  /* 0x00030200000c7ab9 */ /* 0x000fd20000000a00 */
[----:B------:R-:W4:Y:S01]  /*6d60*/  @P0 LDG.E R7, desc[UR50][R4.64] ;  /* 0x0000003204070981 */ /* 0x000f22000c1e1900 */
[----:B------:R-:W-:-:S04]  /*6d70*/  UISETP.NE.U32.AND UP0, UPT, UR12, URZ, UPT ;  /* 0x0000003f0c00728c */ /* 0x000fc8000bf05070 */
[----:B------:R-:W-:-:S06]  /*6d80*/  UISETP.NE.AND.EX UP0, UPT, UR13, URZ, UPT, UP0 ;  /* 0x0000003f0d00728c */ /* 0x000fcc000bf05300 */
[----:B------:R-:W-:-:S05]  /*6d90*/  PLOP3.LUT P4, PT, PT, PT, UP0, 0x80, 0x0 ;  /* 0x000000000000781c */ /* 0x000fca0003f8f008 */
[----:B------:R-:W-:-:S03]  /*6da0*/  @UP0 UIADD3 UR12, UP1, UR4, UR12, URZ ;  /* 0x0000000c040c0290 */ /* 0x000fc6000ff3e03f */
[----:B------:R-:W-:Y:S01]  /*6db0*/  ULDC UR4, c[0x0][0xa88] ;  /* 0x0002a20000047ab9 */ /* 0x000fe20000000800 */
[----:B------:R-:W-:Y:S01]  /*6dc0*/  @UP0 UIADD3.X UR13, UR16, UR13, URZ, UP1, !UPT ;  /* 0x0000000d100d0290 */ /* 0x000fe20008ffe43f */
[----:B0-----:R-:W-:Y:S01]  /*6dd0*/  IMAD.U32 R3, RZ, RZ, UR4 ;  /* 0x00000004ff037e24 */ /* 0x001fe2000f8e00ff */
[----:B------:R-:W-:Y:S01]  /*6de0*/  UISETP.NE.AND UP0, UPT, UR44, URZ, UPT ;  /* 0x0000003f2c00728c */ /* 0x000fe2000bf05270 */
[----:B------:R-:W-:-:S03]  /*6df0*/  ULDC UR4, c[0x0][0xad4] ;  /* 0x0002b50000047ab9 */ /* 0x000fc60000000800 */
[----:B------:R-:W-:Y:S02]  /*6e00*/  USEL UR4, UR44, UR4, UP0 ;  /* 0x000000042c047287 */ /* 0x000fe40008000000 */
[----:B------:R-:W-:Y:S02]  /*6e10*/  UISETP.NE.AND UP1, UPT, UR9, 0x1, UPT ;  /* 0x000000010900788c */ /* 0x000fe4000bf25270 */
[----:B------:R-:W-:Y:S01]  /*6e20*/  UISETP.GT.AND UP2, UPT, UR4, 0x1, UPT ;  /* 0x000000010400788c */ /* 0x000fe2000bf44270 */
[----:B------:R-:W-:-:S03]  /*6e30*/  UMOV UR21, 0x9b8 ;  /* 0x000009b800157882 */ /* 0x000fc60000000000 */
[----:B------:R-:W-:Y:S01]  /*6e40*/  USEL UR21, UR21, 0x978, UP2 ;  /* 0x0000097815157887 */ /* 0x000fe20009000000 */
[----:B------:R-:W-:Y:S01]  /*6e50*/  PLOP3.LUT P1, PT, PT, PT, UP1, 0x80, 0x0 ;  /* 0x000000000000781c */ /* 0x000fe20003f2f018 */
[----:B------:R-:W-:Y:S01]  /*6e60*/  UISETP.NE.U32.AND UP0, UPT, UR14, URZ, UPT ;  /* 0x0000003f0e00728c */ /* 0x000fe2000bf05070 */
[----:B-1----:R-:W-:Y:S01]  /*6e70*/  IMAD.U32 R12, RZ, RZ, UR41 ;  /* 0x00000029ff0c7e24 */ /* 0x002fe2000f8e00ff */
[----:B------:R-:W-:Y:S01]  /*6e80*/  UMOV UR4, URZ ;  /* 0x0000003f00047c82 */ /* 0x000fe20008000000 */
[----:B------:R-:W-:Y:S01]  /*6e90*/  IMAD.U32 R8, RZ, RZ, UR12 ;  /* 0x0000000cff087e24 */ /* 0x000fe2000f8e00ff */
[----:B------:R-:W-:Y:S01]  /*6ea0*/  UISETP.NE.AND.EX UP0, UPT, UR15, URZ, UPT, UP0 ;  /* 0x0000003f0f00728c */ /* 0x000fe2000bf05300 */
[----:B------:R-:W-:Y:S01]  /*6eb0*/  IMAD.U32 R9, RZ, RZ, UR13 ;  /* 0x0000000dff097e24 */ /* 0x000fe2000f8e00ff */
[----:B------:R-:W-:Y:S01]  /*6ec0*/  @UP1 ULDC UR23, c[0x0][0xbec] ;  /* 0x0002fb0000171ab9 */ /* 0x000fe20000000800 */
[----:B---3--:R-:W-:Y:S01]  /*6ed0*/  IMAD R12, R12, 0x80, R176 ;  /* 0x000000800c0c7824 */ /* 0x008fe200078e02b0 */
[----:B------:R-:W-:-:S02]  /*6ee0*/  USEL UR39, UR39, URZ, !UP0 ;  /* 0x0000003f27277287 */ /* 0x000fc4000c000000 */
[----:B------:R0:W5:Y:S01]  /*6ef0*/  @P4 LDG.E R3, desc[UR50][R8.64] ;  /* 0x0000003208034981 */ /* 0x000162000c1e1900 */
[----:B------:R-:W-:Y:S01]  /*6f00*/  USEL UR20, UR42, URZ, UP2 ;  /* 0x0000003f2a147287 */ /* 0x000fe20009000000 */
[----:B------:R-:W-:Y:S01]  /*6f10*/  ULDC.64 UR16, c[0x0][UR21+0x220] ;  /* 0x0000880015107abb */ /* 0x000fe20008000a00 */
[----:B------:R-:W-:Y:S01]  /*6f20*/  USEL UR40, UR40, URZ, !UP0 ;  /* 0x0000003f28287287 */ /* 0x000fe2000c000000 */
[----:B------:R-:W-:Y:S01]  /*6f30*/  ULDC.64 UR18, c[0x0][UR21+0x228] ;  /* 0x00008a0015127abb */ /* 0x000fe20008000a00 */
[----:B------:R-:W-:Y:S01]  /*6f40*/  UIMAD UR17, UR17, UR39, URZ ;  /* 0x00000027111172a4 */ /* 0x000fe2000f8e023f */
[----:B------:R-:W-:Y:S01]  /*6f50*/  @UP1 ULDC UR26, c[0x0][0xbf0] ;  /* 0x0002fc00001a1ab9 */ /* 0x000fe20000000800 */
[----:B0-----:R-:W-:Y:S01]  /*6f60*/  @P1 IMAD.HI.U32 R8, R12, UR23, RZ ;  /* 0x000000170c081c27 */ /* 0x001fe2000f8e00ff */
[----:B------:R-:W-:Y:S01]  /*6f70*/  ULDC.64 UR14, c[0x0][UR21+0x218] ;  /* 0x00008600150e7abb */ /* 0x000fe20008000a00 */
[----:B------:R-:W-:Y:S02]  /*6f80*/  UIMAD.WIDE.U32 UR24, UR18, UR20, URZ ;  /* 0x00000014121872a5 */ /* 0x000fe4000f8e003f */
[----:B------:R-:W-:-:S02]  /*6f90*/  UIMAD.WIDE.U32 UR12, UR14, UR43, URZ ;  /* 0x0000002b0e0c72a5 */ /* 0x000fc4000f8e003f */
[----:B------:R-:W-:Y:S02]  /*6fa0*/  UIMAD UR22, UR15, UR43, URZ ;  /* 0x0000002b0f1672a4 */ /* 0x000fe4000f8e023f */
[----:B------:R-:W-:Y:S02]  /*6fb0*/  UIMAD UR18, UR19, UR20, URZ ;  /* 0x00000014131272a4 */ /* 0x000fe4000f8e023f */
[----:B------:R-:W-:Y:S02]  /*6fc0*/  UIMAD.WIDE.U32 UR14, UR16, UR39, URZ ;  /* 0x00000027100e72a5 */ /* 0x000fe4000f8e003f */
[----:B------:R-:W-:Y:S02]  /*6fd0*/  UIMAD UR17, UR16, UR40, UR17 ;  /* 0x00000028101172a4 */ /* 0x000fe4000f8e0211 */
[----:B------:R-:W-:Y:S02]  /*6fe0*/  UIADD3 UR18, UR25, UR18, URZ ;  /* 0x0000001219127290 */ /* 0x000fe4000fffe03f */
[----:B------:R-:W-:-:S02]  /*6ff0*/  UIADD3 UR22, UR13, UR22, URZ ;  /* 0x000000160d167290 */ /* 0x000fc4000fffe03f */
[----:B------:R-:W-:Y:S02]  /*7000*/  UIADD3 UR17, UR15, UR17, URZ ;  /* 0x000000110f117290 */ /* 0x000fe4000fffe03f */
[----:B------:R-:W-:Y:S01]  /*7010*/  IMAD.U32 R14, RZ, RZ, UR18 ;  /* 0x00000012ff0e7e24 */ /* 0x000fe2000f8e00ff */
[----:B----4-:R-:W-:Y:S01]  /*7020*/  @P0 R2UR UR4, R7 ;  /* 0x00000000070402ca */ /* 0x010fe200000e0000 */
[----:B------:R-:W-:Y:S01]  /*7030*/  IMAD.MOV.U32 R7, RZ, RZ, R12 ;  /* 0x000000ffff077224 */ /* 0x000fe200078e000c */
[----:B------:R-:W-:Y:S01]  /*7040*/  @P1 SHF.R.U32.HI R7, RZ, UR26, R8 ;  /* 0x0000001aff071c19 */ /* 0x000fe20008011608 */
[----:B------:R-:W-:-:S04]  /*7050*/  IMAD.U32 R8, RZ, RZ, UR24 ;  /* 0x00000018ff087e24 */ /* 0x000fc8000f8e00ff */
[----:B------:R-:W-:-:S06]  /*7060*/  IMAD.MOV R11, RZ, RZ, -R7 ;  /* 0x000000ffff0b7224 */ /* 0x000fcc00078e0a07 */
[----:B------:R-:W-:Y:S02]  /*7070*/  UIADD3 UR12, UP0, UP3, UR14, UR12, UR4 ;  /* 0x0000000c0e0c7290 */ /* 0x000fe4000fb1e004 */
[----:B------:R-:W-:Y:S01]  /*7080*/  USHF.R.S32.HI UR16, URZ, 0x1f, UR4 ;  /* 0x0000001f3f107899 */ /* 0x000fe20008011404 */
[----:B------:R-:W-:Y:S01]  /*7090*/  IMAD R11, R11, UR9, R12 ;  /* 0x000000090b0b7c24 */ /* 0x000fe2000f8e020c */
[----:B------:R-:W-:Y:S02]  /*70a0*/  SHF.R.S32.HI R9, RZ, 0x1f, R7 ;  /* 0x0000001fff097819 */ /* 0x000fe40000011407 */
[----:B------:R-:W-:Y:S01]  /*70b0*/  UIADD3.X UR14, UR17, UR22, UR16, UP0, UP3 ;  /* 0x00000016110e7290 */ /* 0x000fe200087e6410 */
[----:B------:R-:W-:Y:S01]  /*70c0*/  IADD3 R8, P2, P3, R7, UR12, R8 ;  /* 0x0000000c07087c10 */ /* 0x000fe2000fb5e008 */
[----:B------:R-:W-:Y:S01]  /*70d0*/  ULDC.64 UR12, c[0x0][UR21+0x210] ;  /* 0x00008400150c7abb */ /* 0x000fe20008000a00 */
[----:B------:R-:W-:Y:S01]  /*70e0*/  SHF.R.S32.HI R7, RZ, 0x1f, R11 ;  /* 0x0000001fff077819 */ /* 0x000fe2000001140b */
[----:B------:R-:W-:-:S02]  /*70f0*/  IMAD R10, R11, UR13, RZ ;  /* 0x0000000d0b0a7c24 */ /* 0x000fc4000f8e02ff */
        /* <DEDUP_REMOVED lines=9> */
[----:B--2---:R-:W-:Y:S08]  /*7190*/  @P4 BRA `(.L_x_9442) ;  /* 0x0000000000104947 */ /* 0x004ff00003800000 */
[----:B------:R-:W-:Y:S05]  /*71a0*/  @!P0 BRA `(.L_x_9442) ;  /* 0x00000000000c8947 */ /* 0x000fea0003800000 */
[----:B------:R-:W2:Y:S04]  /*71b0*/  LDG.E R8, desc[UR50][R4.64] ;  /* 0x0000003204087981 */ /* 0x000ea8000c1e1900 */
[----:B-----5:R-:W2:Y:S02]  /*71c0*/  LDG.E R3, desc[UR50][R4.64+0x4] ;  /* 0x0000043204037981 */ /* 0x020ea4000c1e1900 */
[----:B--2---:R-:W-:-:S07]  /*71d0*/  IMAD.IADD R3, R3, 0x1, -R8 ;  /* 0x0000000103037824 */ /* 0x004fce00078e0a08 */
.L_x_9442:
[----:B------:R-:W2:Y:S01]  /*71e0*/  LDL R10, [R1+0x28] ;  /* 0x00002800010a7983 */ /* 0x000ea20000100800 */
[----:B------:R-:W-:Y:S01]  /*71f0*/  IMAD.U32 R14, RZ, RZ, UR41 ;  /* 0x00000029ff0e7e24 */ /* 0x000fe2000f8e00ff */
[----:B------:R-:W-:Y:S01]  /*7200*/  LOP3.LUT P0, RZ, R225, 0x3, RZ, 0xc0, !PT ;  /* 0x00000003e1ff7812 */ /* 0x000fe2000780c0ff */
[----:B-----5:R-:W-:Y:S01]  /*7210*/  IMAD R3, R3, UR9, RZ ;  /* 0x0000000903037c24 */ /* 0x020fe2000f8e02ff */
[----:B------:R-:W-:Y:S01]  /*7220*/  SHFL.IDX PT, R4, R11, RZ, 0x1c1f ;  /* 0x001c1fff0b047589 */ /* 0x000fe200000e0000 */
[----:B------:R-:W-:-:S03]  /*7230*/  PLOP3.LUT P3, PT, PT, PT, UP2, 0x80, 0x0 ;  /* 0x000000000000781c */ /* 0x000fc60003f6f028 */
[----:B------:R-:W0:Y:S04]  /*7240*/  SHFL.IDX PT, R5, R7, RZ, 0x1c1f ;  /* 0x001c1fff07057589 */ /* 0x000e2800000e0000 */
[----:B------:R-:W-:Y:S04]  /*7250*/  SHFL.IDX PT, R8, R11, 0x1, 0x1c1f ;  /* 0x003c1f000b087f89 */ /* 0x000fe800000e0000 */
[----:B------:R-:W1:Y:S01]  /*7260*/  SHFL.IDX PT, R9, R7, 0x1, 0x1c1f ;  /* 0x003c1f0007097f89 */ /* 0x000e6200000e0000 */
[----:B--2---:R-:W-:-:S04]  /*7270*/  IMAD R14, R14, 0x80, R10 ;  /* 0x000000800e0e7824 */ /* 0x004fc800078e020a */
        /* <DEDUP_REMOVED lines=8> */
[----:B0-----:R-:W0:Y:S01]  /*7300*/  S2R R0, SR_TID.X ;  /* 0x0000000000007919 */ /* 0x001e220000002100 */
[----:B------:R-:W-:Y:S01]  /*7310*/  ULDC.64 UR14, c[0x0][0xaa0] ;  /* 0x0002a800000e7ab9 */ /* 0x000fe20000000a00 */
[----:B0-----:R-:W-:-:S05]  /*7320*/  VIADD R0, R0, 0xffffff80 ;  /* 0xffffff8000007836 */ /* 0x001fca0000000000 */
[----:B------:R-:W-:-:S04]  /*7330*/  SHF.R.S32.HI R5, RZ, 0x1f, R0 ;  /* 0x0000001fff057819 */ /* 0x000fc80000011400 */
[----:B------:R-:W-:-:S04]  /*7340*/  LEA.HI R5, R5, R0, RZ, 0x3 ;  /* 0x0000000005057211 */ /* 0x000fc800078f18ff */
[----:B------:R-:W-:Y:S02]  /*7350*/  LOP3.LUT R7, R5, 0xfffffff8, RZ, 0xc0, !PT ;  /* 0xfffffff805077812 */ /* 0x000fe400078ec0ff */
[----:B------:R-:W-:Y:S01]  /*7360*/  SHF.R.S32.HI R21, RZ, 0x3, R5 ;  /* 0x00000003ff157819 */ /* 0x000fe20000011405 */
[----:B------:R-:W-:Y:S02]  /*7370*/  IMAD.MOV.U32 R5, RZ, RZ, 0x2 ;  /* 0x00000002ff057424 */ /* 0x000fe400078e00ff */
[----:B------:R-:W-:-:S04]  /*7380*/  IMAD.IADD R20, R0, 0x1, -R7 ;  /* 0x0000000100147824 */ /* 0x000fc800078e0a07 */
[----:B------:R-:W-:-:S04]  /*7390*/  IMAD.SHL.U32 R0, R20, 0x8, RZ ;  /* 0x0000000814007824 */ /* 0x000fc800078e00ff */
[----:B------:R-:W-:-:S04]  /*73a0*/  IMAD R4, R21, 0x40, R0 ;  /* 0x0000004015047824 */ /* 0x000fc800078e0200 */
[----:B------:R-:W-:Y:S01]  /*73b0*/  IMAD.WIDE R4, R4, R5, UR10 ;  /* 0x0000000a04047e25 */ /* 0x000fe2000f8e0205 */
[----:B------:R-:W-:Y:S02]  /*73c0*/  UIMAD UR12, UR16, UR14, URZ ;  /* 0x0000000e100c72a4 */ /* 0x000fe4000f8e023f */
[C---:B------:R-:W-:Y:S02]  /*73d0*/  IADD3 R9, P4, R4.reuse, 0x1000, RZ ;  /* 0x0000100004097810 */ /* 0x040fe40007f9e0ff */
[C---:B------:R-:W-:Y:S02]  /*73e0*/  IADD3 R13, P3, R4.reuse, 0x2000, RZ ;  /* 0x00002000040d7810 */ /* 0x040fe40007f7e0ff */
[----:B------:R-:W-:Y:S01]  /*73f0*/  IADD3 R25, P2, R4, 0x3000, RZ ;  /* 0x0000300004197810 */ /* 0x000fe20007f5e0ff */
[----:B------:R-:W-:Y:S01]  /*7400*/  UIMAD UR12, UR4, UR15, UR12 ;  /* 0x0000000f040c72a4 */ /* 0x000fe2000f8e020c */
[----:B------:R-:W-:Y:S01]  /*7410*/  LOP3.LUT R8, R9, 0x380, RZ, 0xc0, !PT ;  /* 0x0000038009087812 */ /* 0x000fe200078ec0ff */
[----:B------:R-:W-:Y:S01]  /*7420*/  UIMAD.WIDE.U32 UR10, UR4, UR14, URZ ;  /* 0x0000000e040a72a5 */ /* 0x000fe2000f8e003f */
[----:B------:R-:W-:-:S02]  /*7430*/  LOP3.LUT R12, R13, 0x380, RZ, 0xc0, !PT ;  /* 0x000003800d0c7812 */ /* 0x000fc400078ec0ff */
[----:B------:R-:W-:Y:S01]  /*7440*/  LOP3.LUT R24, R25, 0x380, RZ, 0xc0, !PT ;  /* 0x0000038019187812 */ /* 0x000fe200078ec0ff */
[----:B------:R-:W-:Y:S01]  /*7450*/  UIADD3 UR11, UR11, UR12, URZ ;  /* 0x0000000c0b0b7290 */ /* 0x000fe2000fffe03f */
[----:B------:R-:W-:Y:S01]  /*7460*/  SHF.R.U64 R8, R8, 0x3, RZ ;  /* 0x0000000308087819 */ /* 0x000fe200000012ff */
[----:B------:R-:W-:Y:S01]  /*7470*/  IMAD.U32 R77, RZ, RZ, UR41 ;  /* 0x00000029ff4d7e24 */ /* 0x000fe2000f8e00ff */
[----:B------:R-:W-:Y:S01]  /*7480*/  SHF.R.U64 R12, R12, 0x3, RZ ;  /* 0x000000030c0c7819 */ /* 0x000fe200000012ff */
[----:B------:R-:W-:Y:S01]  /*7490*/  ULDC.64 UR12, c[0x0][0xae8] ;  /* 0x0002ba00000c7ab9 */ /* 0x000fe20000000a00 */
[----:B------:R-:W-:Y:S01]  /*74a0*/  SHF.R.U64 R24, R24, 0x3, RZ ;  /* 0x0000000318187819 */ /* 0x000fe200000012ff */
[----:B------:R-:W-:Y:S01]  /*74b0*/  UIMAD.WIDE.U32 UR10, UR43, UR12, UR10 ;  /* 0x0000000c2b0a72a5 */ /* 0x000fe2000f8e000a */
[----:B------:R-:W-:Y:S01]  /*74c0*/  LOP3.LUT R8, R8, R9, RZ, 0x3c, !PT ;  /* 0x0000000908087212 */ /* 0x000fe200078e3cff */
[--C-:B------:R-:W-:Y:S01]  /*74d0*/  IMAD.X R9, RZ, RZ, R5.reuse, P4 ;  /* 0x000000ffff097224 */ /* 0x100fe200020e0605 */
[----:B------:R-:W-:Y:S01]  /*74e0*/  LOP3.LUT R12, R12, R13, RZ, 0x3c, !PT ;  /* 0x0000000d0c0c7212 */ /* 0x000fe200078e3cff */
[----:B------:R-:W-:Y:S01]  /*74f0*/  IMAD.X R13, RZ, RZ, R5, P3 ;  /* 0x000000ffff0d7224 */ /* 0x000fe200018e0605 */
[----:B------:R-:W-:Y:S01]  /*7500*/  LOP3.LUT R24, R24, R25, RZ, 0x3c, !PT ;  /* 0x0000001918187212 */ /* 0x000fe200078e3cff */
[----:B------:R-:W-:Y:S01]  /*7510*/  IMAD R20, R20, 0x20, R21 ;  /* 0x0000002014147824 */ /* 0x000fe200078e0215 */
[C---:B------:R-:W-:Y:S01]  /*7520*/  IADD3 R29, P0, R4.reuse, 0x4000, RZ ;  /* 0x00004000041d7810 */ /* 0x040fe20007f1e0ff */
[----:B------:R-:W-:Y:S01]  /*7530*/  IMAD.X R25, RZ, RZ, R5, P2 ;  /* 0x000000ffff197224 */ /* 0x000fe200010e0605 */
[----:B------:R-:W-:-:S02]  /*7540*/  IADD3 R33, P6, R4, 0x5000, RZ ;  /* 0x0000500004217810 */ /* 0x000fc40007fde0ff */
[C---:B------:R-:W-:Y:S01]  /*7550*/  IADD3 R37, P5, R4.reuse, 0x6000, RZ ;  /* 0x0000600004257810 */ /* 0x040fe20007fbe0ff */
[----:B------:R-:W-:Y:S01]  /*7560*/  USHF.R.S32.HI UR4, URZ, 0x1f, UR39 ;  /* 0x0000001f3f047899 */ /* 0x000fe20008011427 */
[C---:B------:R-:W-:Y:S01]  /*7570*/  IADD3 R41, P4, R4.reuse, 0x7000, RZ ;  /* 0x0000700004297810 */ /* 0x040fe20007f9e0ff */
[----:B------:R-:W-:Y:S01]  /*7580*/  @UP1 ULDC UR14, c[0x0][0xbec] ;  /* 0x0002fb00000e1ab9 */ /* 0x000fe20000000800 */
[C---:B------:R-:W-:Y:S01]  /*7590*/  IADD3 R45, P3, R4.reuse, 0x8000, RZ ;  /* 0x00008000042d7810 */ /* 0x040fe20007f7e0ff */
[----:B------:R-:W-:Y:S01]  /*75a0*/  UIMAD UR11, UR43, UR13, UR11 ;  /* 0x0000000d2b0b72a4 */ /* 0x000fe2000f8e020b */
[----:B------:R-:W-:Y:S01]  /*75b0*/  IADD3 R49, P2, R4, 0x9000, RZ ;  /* 0x0000900004317810 */ /* 0x000fe20007f5e0ff */
[----:B------:R-:W-:Y:S01]  /*75c0*/  IMAD R78, R77, 0x80, R20 ;  /* 0x000000804d4e7824 */ /* 0x000fe200078e0214 */
[----:B------:R-:W-:Y:S01]  /*75d0*/  LOP3.LUT R28, R29, 0x380, RZ, 0xc0, !PT ;  /* 0x000003801d1c7812 */ /* 0x000fe200078ec0ff */
[----:B------:R-:W-:Y:S01]  /*75e0*/  ULDC.64 UR12, c[0x0][0xaf0] ;  /* 0x0002bc00000c7ab9 */ /* 0x000fe20000000a00 */
[----:B------:R-:W-:Y:S01]  /*75f0*/  LOP3.LUT R32, R33, 0x380, RZ, 0xc0, !PT ;  /* 0x0000038021207812 */ /* 0x000fe200078ec0ff */
[----:B------:R-:W-:Y:S01]  /*7600*/  IMAD.U32 R84, RZ, RZ, UR41 ;  /* 0x00000029ff547e24 */ /* 0x000fe2000f8e00ff */
[----:B------:R-:W-:Y:S01]  /*7610*/  LOP3.LUT R36, R37, 0x380, RZ, 0xc0, !PT ;  /* 0x0000038025247812 */ /* 0x000fe200078ec0ff */
[----:B------:R-:W5:Y:S01]  /*7620*/  LD.E.128 R12, desc[UR50][R12.64] ;  /* 0x000000320c0c7980 */ /* 0x000f62000c101d00 */
[----:B------:R-:W-:-:S02]  /*7630*/  LOP3.LUT R40, R41, 0x380, RZ, 0xc0, !PT ;  /* 0x0000038029287812 */ /* 0x000fc400078ec0ff */
[----:B------:R-:W-:Y:S01]  /*7640*/  LOP3.LUT R44, R45, 0x380, RZ, 0xc0, !PT ;  /* 0x000003802d2c7812 */ /* 0x000fe200078ec0ff */
[----:B------:R-:W-:Y:S01]  /*7650*/  UIMAD UR4, UR4, UR12, URZ ;  /* 0x0000000c040472a4 */ /* 0x000fe2000f8e023f */
[----:B------:R-:W-:Y:S01]  /*7660*/  LOP3.LUT R48, R49, 0x380, RZ, 0xc0, !PT ;  /* 0x0000038031307812 */ /* 0x000fe200078ec0ff */
[----:B------:R-:W-:Y:S01]  /*7670*/  @P1 IMAD.HI.U32 R20, R78, UR14, RZ ;  /* 0x0000000e4e141c27 */ /* 0x000fe2000f8e00ff */
[----:B------:R-:W-:Y:S01]  /*7680*/  SHF.R.U64 R28, R28, 0x3, RZ ;  /* 0x000000031c1c7819 */ /* 0x000fe200000012ff */
[----:B------:R-:W-:Y:S01]  /*7690*/  UIMAD.WIDE.U32 UR10, UR39, UR12, UR10 ;  /* 0x0000000c270a72a5 */ /* 0x000fe2000f8e000a */
[----:B------:R-:W-:Y:S01]  /*76a0*/  SHF.R.U64 R32, R32, 0x3, RZ ;  /* 0x0000000320207819 */ /* 0x000fe200000012ff */
[----:B------:R-:W5:Y:S01]  /*76b0*/  LD.E.128 R24, desc[UR50][R24.64] ;  /* 0x0000003218187980 */ /* 0x000f62000c101d00 */
[----:B------:R-:W-:Y:S02]  /*76c0*/  SHF.R.U64 R36, R36, 0x3, RZ ;  /* 0x0000000324247819 */ /* 0x000fe400000012ff */
[----:B------:R-:W-:-:S02]  /*76d0*/  SHF.R.U64 R40, R40, 0x3, RZ ;  /* 0x0000000328287819 */ /* 0x000fc400000012ff */
[----:B------:R-:W-:Y:S01]  /*76e0*/  SHF.R.U64 R44, R44, 0x3, RZ ;  /* 0x000000032c2c7819 */ /* 0x000fe200000012ff */
[----:B------:R-:W-:Y:S01]  /*76f0*/  UIMAD UR4, UR39, UR13, UR4 ;  /* 0x0000000d270472a4 */ /* 0x000fe2000f8e0204 */
[----:B------:R-:W-:Y:S01]  /*7700*/  SHF.R.U64 R48, R48, 0x3, RZ ;  /* 0x0000000330307819 */ /* 0x000fe200000012ff */
[----:B------:R-:W-:Y:S01]  /*7710*/  @UP1 ULDC UR12, c[0x0][0xbf0] ;  /* 0x0002fc00000c1ab9 */ /* 0x000fe20000000800 */
        /* <DEDUP_REMOVED lines=11> */
[----:B------:R-:W-:Y:S01]  /*77d0*/  @P1 SHF.R.U32.HI R79, RZ, UR12, R20 ;  /* 0x0000000cff4f1c19 */ /* 0x000fe20008011614 */
[----:B------:R-:W-:Y:S01]  /*77e0*/  UIADD3 UR4, UR11, UR4, URZ ;  /* 0x000000040b047290 */ /* 0x000fe2000fffe03f */
[----:B------:R-:W-:Y:S01]  /*77f0*/  LOP3.LUT R48, R48, R49, RZ, 0x3c, !PT ;  /* 0x0000003130307212 */ /* 0x000fe200078e3cff */
[----:B------:R-:W-:Y:S01]  /*7800*/  IMAD.X R49, RZ, RZ, R5, P2 ;  /* 0x000000ffff317224 */ /* 0x000fe200010e0605 */
[C---:B------:R-:W-:Y:S01]  /*7810*/  IADD3 R53, P0, R4.reuse, 0xa000, RZ ;  /* 0x0000a00004357810 */ /* 0x040fe20007f1e0ff */
[----:B------:R-:W-:Y:S01]  /*7820*/  IMAD.U32 R76, RZ, RZ, UR10 ;  /* 0x0000000aff4c7e24 */ /* 0x000fe2000f8e00ff */
[C---:B------:R-:W-:Y:S01]  /*7830*/  IADD3 R57, P6, R4.reuse, 0xb000, RZ ;  /* 0x0000b00004397810 */ /* 0x040fe20007fde0ff */
[----:B------:R-:W-:Y:S01]  /*7840*/  IMAD.U32 R77, RZ, RZ, UR11 ;  /* 0x0000000bff4d7e24 */ /* 0x000fe2000f8e00ff */
[C---:B------:R-:W-:Y:S01]  /*7850*/  IADD3 R61, P5, R4.reuse, 0xc000, RZ ;  /* 0x0000c000043d7810 */ /* 0x040fe20007fbe0ff */
[----:B------:R-:W5:Y:S01]  /*7860*/  LD.E.128 R28, desc[UR50][R28.64] ;  /* 0x000000321c1c7980 */ /* 0x000f62000c101d00 */
[----:B------:R-:W-:-:S02]  /*7870*/  IADD3 R65, P4, R4, 0xd000, RZ ;  /* 0x0000d00004417810 */ /* 0x000fc40007f9e0ff */
[C---:B------:R-:W-:Y:S01]  /*7880*/  IADD3 R69, P3, R4.reuse, 0xe000, RZ ;  /* 0x0000e00004457810 */ /* 0x040fe20007f7e0ff */
[--C-:B------:R-:W-:Y:S01]  /*7890*/  IMAD.MOV R81, RZ, RZ, -R79.reuse ;  /* 0x000000ffff517224 */ /* 0x100fe200078e0a4f */
[----:B------:R-:W-:Y:S01]  /*78a0*/  IADD3 R7, P2, R4, 0xf000, RZ ;  /* 0x0000f00004077810 */ /* 0x000fe20007f5e0ff */
[----:B------:R-:W-:Y:S01]  /*78b0*/  ULDC.64 UR10, c[0x0][0xae0] ;  /* 0x0002b800000a7ab9 */ /* 0x000fe20000000a00 */
[----:B------:R-:W-:Y:S01]  /*78c0*/  SHF.R.S32.HI R20, RZ, 0x1f, R79 ;  /* 0x0000001fff147819 */ /* 0x000fe2000001144f */
[----:B------:R-:W5:Y:S01]  /*78d0*/  LD.E.128 R32, desc[UR50][R32.64] ;  /* 0x0000003220207980 */ /* 0x000f62000c101d00 */
[----:B------:R-:W-:Y:S02]  /*78e0*/  LOP3.LUT R52, R53, 0x380, RZ, 0xc0, !PT ;  /* 0x0000038035347812 */ /* 0x000fe400078ec0ff */
[----:B------:R-:W-:Y:S01]  /*78f0*/  LOP3.LUT R56, R57, 0x380, RZ, 0xc0, !PT ;  /* 0x0000038039387812 */ /* 0x000fe200078ec0ff */
[----:B------:R-:W5:Y:S01]  /*7900*/  LD.E.128 R36, desc[UR50][R36.64] ;  /* 0x0000003224247980 */ /* 0x000f62000c101d00 */
[----:B------:R-:W-:-:S02]  /*7910*/  LOP3.LUT R60, R61, 0x380, RZ, 0xc0, !PT ;  /* 0x000003803d3c7812 */ /* 0x000fc400078ec0ff */
[----:B------:R-:W-:Y:S01]  /*7920*/  LOP3.LUT R64, R65, 0x380, RZ, 0xc0, !PT ;  /* 0x0000038041407812 */ /* 0x000fe200078ec0ff */
[----:B------:R-:W5:Y:S01]  /*7930*/  LD.E.128 R40, desc[UR50][R40.64] ;  /* 0x0000003228287980 */ /* 0x000f62000c101d00 */
[----:B------:R-:W-:Y:S01]  /*7940*/  LOP3.LUT R68, R69, 0x380, RZ, 0xc0, !PT ;  /* 0x0000038045447812 */ /* 0x000fe200078ec0ff */
[----:B------:R-:W-:Y:S01]  /*7950*/  IMAD.U32 R77, RZ, RZ, UR4 ;  /* 0x00000004ff4d7e24 */ /* 0x000fe2000f8e00ff */
[----:B------:R-:W-:Y:S01]  /*7960*/  LOP3.LUT R11, R4, 0x380, RZ, 0xc0, !PT ;  /* 0x00000380040b7812 */ /* 0x000fe200078ec0ff */
[----:B------:R-:W-:Y:S01]  /*7970*/  IMAD R81, R81, UR9, R78 ;  /* 0x0000000951517c24 */ /* 0x000fe2000f8e024e */
[----:B------:R-:W-:Y:S01]  /*7980*/  LOP3.LUT R6, R7, 0x380, RZ, 0xc0, !PT ;  /* 0x0000038007067812 */ /* 0x000fe200078ec0ff */
[----:B------:R-:W-:Y:S01]  /*7990*/  IMAD R20, R20, UR10, RZ ;  /* 0x0000000a14147c24 */ /* 0x000fe2000f8e02ff */
[----:B------:R-:W-:Y:S01]  /*79a0*/  SHF.R.U64 R52, R52, 0x3, RZ ;  /* 0x0000000334347819 */ /* 0x000fe200000012ff */
[----:B------:R-:W-:Y:S01]  /*79b0*/  IMAD.X R73, RZ, RZ, R5, P2 ;  /* 0x000000ffff497224 */ /* 0x000fe200010e0605 */
[----:B------:R-:W-:Y:S01]  /*79c0*/  SHF.R.U64 R56, R56, 0x3, RZ ;  /* 0x0000000338387819 */ /* 0x000fe200000012ff */
[----:B------:R-:W5:Y:S01]  /*79d0*/  LD.E.128 R44, desc[UR50][R44.64] ;  /* 0x000000322c2c7980 */ /* 0x000f62000c101d00 */
[----:B------:R-:W-:-:S02]  /*79e0*/  SHF.R.U64 R60, R60, 0x3, RZ ;  /* 0x000000033c3c7819 */ /* 0x000fc400000012ff */
[----:B------:R-:W-:Y:S01]  /*79f0*/  SHF.R.U64 R64, R64, 0x3, RZ ;  /* 0x0000000340407819 */ /* 0x000fe200000012ff */
[----:B------:R-:W5:Y:S01]  /*7a00*/  LD.E.128 R48, desc[UR50][R48.64] ;  /* 0x0000003230307980 */ /* 0x000f62000c101d00 */
[----:B------:R-:W-:Y:S01]  /*7a10*/  SHF.R.U64 R68, R68, 0x3, RZ ;  /* 0x0000000344447819 */ /* 0x000fe200000012ff */
[----:B------:R-:W-:Y:S01]  /*7a20*/  IMAD.WIDE.U32 R76, R79, UR10, R76 ;  /* 0x0000000a4f4c7c25 */ /* 0x000fe2000f8e004c */
        /* <DEDUP_REMOVED lines=13> */
[----:B------:R-:W-:Y:S01]  /*7b00*/  SHF.R.S32.HI R20, RZ, 0x1f, R81 ;  /* 0x0000001fff147819 */ /* 0x000fe20000011451 */
[----:B------:R-:W-:Y:S01]  /*7b10*/  ULDC.64 UR10, c[0x0][0xad8] ;  /* 0x0002b600000a7ab9 */ /* 0x000fe20000000a00 */
[----:B------:R-:W-:-:S02]  /*7b20*/  LOP3.LUT R4, R11, R4, RZ, 0x3c, !PT ;  /* 0x000000040b047212 */ /* 0x000fc400078e3cff */
[----:B------:R-:W-:Y:S01]  /*7b30*/  LOP3.LUT R72, R6, R7, RZ, 0x3c, !PT ;  /* 0x0000000706487212 */ /* 0x000fe200078e3cff */
[----:B------:R-:W-:Y:S01]  /*7b40*/  IMAD R20, R20, UR10, RZ ;  /* 0x0000000a14147c24 */ /* 0x000fe2000f8e02ff */
[----:B------:R-:W5:Y:S01]  /*7b50*/  LD.E.128 R8, desc[UR50][R8.64] ;  /* 0x0000003208087980 */ /* 0x000f62000c101d00 */
[----:B------:R-:W-:-:S03]  /*7b60*/  IMAD.IADD R77, R77, 0x1, R79 ;  /* 0x000000014d4d7824 */ /* 0x000fc600078e024f */
[----:B------:R-:W5:Y:S01]  /*7b70*/  LD.E.128 R4, desc[UR50][R4.64] ;  /* 0x0000003204047980 */ /* 0x000f62000c101d00 */
[----:B------:R-:W-:-:S03]  /*7b80*/  IMAD R84, R84, 0x80, R21 ;  /* 0x0000008054547824 */ /* 0x000fc600078e0215 */
[----:B------:R-:W5:Y:S01]  /*7b90*/  LD.E.128 R52, desc[UR50][R52.64] ;  /* 0x0000003234347980 */ /* 0x000f62000c101d00 */
[----:B------:R-:W-:-:S03]  /*7ba0*/  IMAD R79, R81, UR11, R20 ;  /* 0x0000000b514f7c24 */ /* 0x000fc6000f8e0214 */
[----:B------:R-:W5:Y:S01]  /*7bb0*/  LD.E.128 R56, desc[UR50][R56.64] ;  /* 0x0000003238387980 */ /* 0x000f62000c101d00 */
[----:B------:R-:W-:Y:S01]  /*7bc0*/  IMAD.WIDE.U32 R20, R81, UR10, R76 ;  /* 0x0000000a51147c25 */ /* 0x000fe2000f8e004c */
[----:B------:R-:W-:Y:S02]  /*7bd0*/  ULDC.64 UR10, c[0x0][0xa80] ;  /* 0x0002a000000a7ab9 */ /* 0x000fe40000000a00 */
[----:B------:R-:W5:Y:S04]  /*7be0*/  LD.E.128 R60, desc[UR50][R60.64] ;  /* 0x000000323c3c7980 */ /* 0x000f68000c101d00 */
        /* <DEDUP_REMOVED lines=9> */
[----:B------:R-:W-:Y:S01]  /*7c80*/  IMAD.IADD R21, R21, 0x1, R79 ;  /* 0x0000000115157824 */ /* 0x000fe200078e024f */
[----:B------:R-:W-:Y:S01]  /*7c90*/  LEA R82, P2, R20, UR10, 0x1 ;  /* 0x0000000a14527c11 */ /* 0x000fe2000f8408ff */
[----:B------:R-:W-:-:S03]  /*7ca0*/  UIADD3 UR8, UR8, 0x22820, URZ ;  /* 0x0002282008087890 */ /* 0x000fc6000fffe03f */
[----:B------:R-:W-:Y:S02]  /*7cb0*/  LEA.HI.X R83, R20, UR11, R21, 0x1, P2 ;  /* 0x0000000b14537c11 */ /* 0x000fe400090f0c15 */
[C---:B------:R-:W-:Y:S01]  /*7cc0*/  ISETP.GE.AND P2, PT, R84.reuse, R3, PT ;  /* 0x000000035400720c */ /* 0x040fe20003f46270 */
[----:B------:R-:W-:Y:S01]  /*7cd0*/  UPRMT UR8, URZ, 0x654, UR8 ;  /* 0x000006543f087896 */ /* 0x000fe20008000008 */
[C---:B------:R-:W-:Y:S02]  /*7ce0*/  VIADD R76, R84.reuse, 0x20 ;  /* 0x00000020544c7836 */ /* 0x040fe40000000000 */
[----:B------:R-:W-:Y:S02]  /*7cf0*/  VIADD R78, R84, 0x40 ;  /* 0x00000040544e7836 */ /* 0x000fe40000000000 */
[C---:B------:R-:W-:Y:S02]  /*7d00*/  VIADD R86, R0.reuse, 0x40 ;  /* 0x0000004000567836 */ /* 0x040fe40000000000 */
[----:B------:R-:W-:-:S02]  /*7d10*/  VIADD R88, R0, 0x80 ;  /* 0x0000008000587836 */ /* 0x000fc40000000000 */
[----:B------:R-:W-:Y:S01]  /*7d20*/  VIADD R90, R0, 0xc0 ;  /* 0x000000c0005a7836 */ /* 0x000fe20000000000 */
[----:B0-----:R0:W1:Y:S01]  /*7d30*/  SHFL.IDX PT, R85, R82, RZ, 0x181f ;  /* 0x00181fff52557589 */ /* 0x00106200000e0000 */
[----:B------:R-:W-:Y:S03]  /*7d40*/  BSSY B1, `(.L_x_9444) ;  /* 0x000001b000017945 */ /* 0x000fe60003800000 */
[----:B------:R0:W2:Y:S01]  /*7d50*/  SHFL.IDX PT, R81, R83, RZ, 0x181f ;  /* 0x00181fff53517589 */ /* 0x0000a200000e0000 */
[----:B------:R-:W-:Y:S01]  /*7d60*/  SYNCS.ARRIVE.TRANS64.RED.A1T0 RZ, [UR8], RZ ;  /* 0x000000ffffff79a7 */ /* 0x000fe20008100408 */
[-C--:B------:R-:W-:Y:S02]  /*7d70*/  ISETP.GE.AND P1, PT, R76, R3.reuse, PT ;  /* 0x000000034c00720c */ /* 0x080fe40003f26270 */
[----:B------:R-:W-:Y:S02]  /*7d80*/  ISETP.GE.AND P0, PT, R78, R3, PT ;  /* 0x000000034e00720c */ /* 0x000fe40003f06270 */
[----:B------:R-:W-:-:S02]  /*7d90*/  SHF.R.S32.HI R92, RZ, 0x1f, R0 ;  /* 0x0000001fff5c7819 */ /* 0x000fc40000011400 */
        /* <DEDUP_REMOVED lines=10> */
[----:B--2---:R-:W-:Y:S02]  /*7e40*/  @!P5 LEA.HI.X R21, R0, R81, R92, 0x1, P6 ;  /* 0x000000510015d211 */ /* 0x004fe400030f0c5c */
[----:B------:R-:W-:-:S03]  /*7e50*/  @!P4 LEA R76, P6, R86, R85, 0x1 ;  /* 0x00000055564cc211 */ /* 0x000fc600078c08ff */
[----:B-----5:R0:W-:Y:S01]  /*7e60*/  @!P5 ST.E.128 desc[UR50][R20.64], R4 ;  /* 0x000000041400d985 */ /* 0x0201e2000c101d32 */
[----:B------:R-:W-:Y:S02]  /*7e70*/  @!P4 LEA.HI.X R77, R86, R81, R87, 0x1, P6 ;  /* 0x00000051564dc211 */ /* 0x000fe400030f0c57 */
[----:B------:R-:W-:-:S03]  /*7e80*/  @!P3 LEA R78, P6, R88, R85, 0x1 ;  /* 0x00000055584eb211 */ /* 0x000fc600078c08ff */
[----:B------:R0:W-:Y:S01]  /*7e90*/  @!P4 ST.E.128 desc[UR50][R76.64], R28 ;  /* 0x0000001c4c00c985 */ /* 0x0001e2000c101d32 */
[----:B------:R-:W-:Y:S02]  /*7ea0*/  @!P3 LEA.HI.X R79, R88, R81, R89, 0x1, P6 ;  /* 0x00000051584fb211 */ /* 0x000fe400030f0c59 */
[----:B------:R-:W-:-:S03]  /*7eb0*/  @!P2 LEA R80, P6, R90, R85, 0x1 ;  /* 0x000000555a50a211 */ /* 0x000fc600078c08ff */
[----:B------:R0:W-:Y:S01]  /*7ec0*/  @!P3 ST.E.128 desc[UR50][R78.64], R44 ;  /* 0x0000002c4e00b985 */ /* 0x0001e2000c101d32 */
[----:B------:R-:W-:-:S05]  /*7ed0*/  @!P2 LEA.HI.X R81, R90, R81, R91, 0x1, P6 ;  /* 0x000000515a51a211 */ /* 0x000fca00030f0c5b */
[----:B------:R0:W-:Y:S04]  /*7ee0*/  @!P2 ST.E.128 desc[UR50][R80.64], R60 ;  /* 0x0000003c5000a985 */ /* 0x0001e8000c101d32 */
.L_x_9445:
[----:B------:R-:W-:Y:S05]  /*7ef0*/  BSYNC B1 ;  /* 0x0000000000017941 */ /* 0x000fea0003800000 */
.L_x_9444:
[----:B0----5:R0:W3:Y:S01]  /*7f00*/  SHFL.IDX PT, R29, R83, 0x1, 0x181f ;  /* 0x00381f00531d7f89 */ /* 0x0210e200000e0000 */
[----:B------:R-:W-:Y:S03]  /*7f10*/  BSSY B1, `(.L_x_9446) ;  /* 0x0000014000017945 */ /* 0x000fe60003800000 */
[----:B------:R0:W4:Y:S01]  /*7f20*/  SHFL.IDX PT, R21, R82, 0x1, 0x181f ;  /* 0x00381f0052157f89 */ /* 0x00012200000e0000 */
[----:B------:R-:W-:Y:S05]  /*7f30*/  @P1 BRA `(.L_x_9447) ;  /* 0x0000000000441947 */ /* 0x000fea0003800000 */
[----:B------:R-:W-:Y:S02]  /*7f40*/  ULDC UR4, c[0x0][0xac8] ;  /* 0x0002b20000047ab9 */ /* 0x000fe40000000800 */
[----:B------:R-:W-:Y:S02]  /*7f50*/  ISETP.GE.AND P4, PT, R0, UR4, PT ;  /* 0x0000000400007c0c */ /* 0x000fe4000bf86270 */
[----:B------:R-:W-:Y:S02]  /*7f60*/  ISETP.GE.AND P3, PT, R86, UR4, PT ;  /* 0x0000000456007c0c */ /* 0x000fe4000bf66270 */
[----:B------:R-:W-:Y:S02]  /*7f70*/  ISETP.GE.AND P2, PT, R88, UR4, PT ;  /* 0x0000000458007c0c */ /* 0x000fe4000bf46270 */
[----:B------:R-:W-:-:S07]  /*7f80*/  ISETP.GE.AND P1, PT, R90, UR4, PT ;  /* 0x000000045a007c0c */ /* 0x000fce000bf26270 */
[-C--:B----4-:R-:W-:Y:S02]  /*7f90*/  @!P4 LEA R4, P6, R0, R21.reuse, 0x1 ;  /* 0x000000150004c211 */ /* 0x090fe400078c08ff */
[----:B------:R-:W-:Y:S02]  /*7fa0*/  @!P3 LEA R6, P5, R86, R21, 0x1 ;  /* 0x000000155606b211 */ /* 0x000fe400078a08ff */
[----:B---3--:R-:W-:Y:S02]  /*7fb0*/  @!P4 LEA.HI.X R5, R0, R29, R92, 0x1, P6 ;  /* 0x0000001d0005c211 */ /* 0x008fe400030f0c5c */
[----:B------:R-:W-:Y:S02]  /*7fc0*/  @!P2 LEA R20, P6, R88, R21, 0x1 ;  /* 0x000000155814a211 */ /* 0x000fe400078c08ff */
[----:B------:R-:W-:Y:S01]  /*7fd0*/  @!P3 LEA.HI.X R7, R86, R29, R87, 0x1, P5 ;  /* 0x0000001d5607b211 */ /* 0x000fe200028f0c57 */
[----:B------:R3:W-:Y:S01]  /*7fe0*/  @!P4 ST.E.128 desc[UR50][R4.64], R8 ;  /* 0x000000080400c985 */ /* 0x0007e2000c101d32 */
[----:B------:R-:W-:-:S02]  /*7ff0*/  @!P1 LEA R28, P5, R90, R21, 0x1 ;  /* 0x000000155a1c9211 */ /* 0x000fc400078a08ff */
[-C--:B------:R-:W-:Y:S01]  /*8000*/  @!P2 LEA.HI.X R21, R88, R29.reuse, R89, 0x1, P6 ;  /* 0x0000001d5815a211 */ /* 0x080fe200030f0c59 */
[----:B------:R3:W-:Y:S01]  /*8010*/  @!P3 ST.E.128 desc[UR50][R6.64], R32 ;  /* 0x000000200600b985 */ /* 0x0007e2000c101d32 */
[----:B------:R-:W-:-:S03]  /*8020*/  @!P1 LEA.HI.X R29, R90, R29, R91, 0x1, P5 ;  /* 0x0000001d5a1d9211 */ /* 0x000fc600028f0c5b */
[----:B------:R3:W-:Y:S04]  /*8030*/  @!P2 ST.E.128 desc[UR50][R20.64], R48 ;  /* 0x000000301400a985 */ /* 0x0007e8000c101d32 */
[----:B------:R3:W-:Y:S02]  /*8040*/  @!P1 ST.E.128 desc[UR50][R28.64], R64 ;  /* 0x000000401c009985 */ /* 0x0007e4000c101d32 */
.L_x_9447:
[----:B------:R-:W-:Y:S05]  /*8050*/  BSYNC B1 ;  /* 0x0000000000017941 */ /* 0x000fea0003800000 */
.L_x_9446:
[----:B---3--:R3:W0:Y:S01]  /*8060*/  SHFL.IDX PT, R11, R83, 0x2, 0x181f ;  /* 0x00581f00530b7f89 */ /* 0x00862200000e0000 */
[----:B------:R-:W-:Y:S03]  /*8070*/  BSSY B1, `(.L_x_9448) ;  /* 0x0000014000017945 */ /* 0x000fe60003800000 */
[----:B------:R3:W0:Y:S01]  /*8080*/  SHFL.IDX PT, R7, R82, 0x2, 0x181f ;  /* 0x00581f0052077f89 */ /* 0x00062200000e0000 */
[----:B------:R-:W-:Y:S05]  /*8090*/  @P0 BRA `(.L_x_9449) ;  /* 0x0000000000440947 */ /* 0x000fea0003800000 */
[----:B------:R-:W-:Y:S02]  /*80a0*/  ULDC UR4, c[0x0][0xac8] ;  /* 0x0002b20000047ab9 */ /* 0x000fe40000000800 */
[----:B------:R-:W-:Y:S02]  /*80b0*/  ISETP.GE.AND P3, PT, R0, UR4, PT ;  /* 0x0000000400007c0c */ /* 0x000fe4000bf66270 */
[----:B------:R-:W-:Y:S02]  /*80c0*/  ISETP.GE.AND P2, PT, R86, UR4, PT ;  /* 0x0000000456007c0c */ /* 0x000fe4000bf46270 */
[----:B------:R-:W-:Y:S02]  /*80d0*/  ISETP.GE.AND P1, PT, R88, UR4, PT ;  /* 0x0000000458007c0c */ /* 0x000fe4000bf26270 */
[----:B------:R-:W-:-:S07]  /*80e0*/  ISETP.GE.AND P0, PT, R90, UR4, PT ;  /* 0x000000045a007c0c */ /* 0x000fce000bf06270 */
[-C--:B0-----:R-:W-:Y:S02]  /*80f0*/  @!P3 LEA R4, P6, R0, R7.reuse, 0x1 ;  /* 0x000000070004b211 */ /* 0x081fe400078c08ff */
[-C--:B------:R-:W-:Y:S02]  /*8100*/  @!P2 LEA R6, P5, R86, R7.reuse, 0x1 ;  /* 0x000000075606a211 */ /* 0x080fe400078a08ff */
[----:B------:R-:W-:Y:S02]  /*8110*/  @!P1 LEA R8, P4, R88, R7, 0x1 ;  /* 0x0000000758089211 */ /* 0x000fe400078808ff */
[----:B------:R-:W-:Y:S02]  /*8120*/  @!P3 LEA.HI.X R5, R0, R11, R92, 0x1, P6 ;  /* 0x0000000b0005b211 */ /* 0x000fe400030f0c5c */
[----:B------:R-:W-:Y:S02]  /*8130*/  @!P0 LEA R10, P6, R90, R7, 0x1 ;  /* 0x000000075a0a8211 */ /* 0x000fe400078c08ff */
[-C--:B------:R-:W-:Y:S01]  /*8140*/  @!P2 LEA.HI.X R7, R86, R11.reuse, R87, 0x1, P5 ;  /* 0x0000000b5607a211 */ /* 0x080fe200028f0c57 */
[----:B------:R0:W-:Y:S01]  /*8150*/  @!P3 ST.E.128 desc[UR50][R4.64], R12 ;  /* 0x0000000c0400b985 */ /* 0x0001e2000c101d32 */
[----:B------:R-:W-:-:S02]  /*8160*/  @!P1 LEA.HI.X R9, R88, R11, R89, 0x1, P4 ;  /* 0x0000000b58099211 */ /* 0x000fc400020f0c59 */
[----:B------:R-:W-:Y:S01]  /*8170*/  @!P0 LEA.HI.X R11, R90, R11, R91, 0x1, P6 ;  /* 0x0000000b5a0b8211 */ /* 0x000fe200030f0c5b */
[----:B------:R0:W-:Y:S04]  /*8180*/  @!P2 ST.E.128 desc[UR50][R6.64], R36 ;  /* 0x000000240600a985 */ /* 0x0001e8000c101d32 */
[----:B------:R0:W-:Y:S04]  /*8190*/  @!P1 ST.E.128 desc[UR50][R8.64], R52 ;  /* 0x0000003408009985 */ /* 0x0001e8000c101d32 */
[----:B------:R0:W-:Y:S02]  /*81a0*/  @!P0 ST.E.128 desc[UR50][R10.64], R68 ;  /* 0x000000440a008985 */ /* 0x0001e4000c101d32 */
.L_x_9449:
[----:B------:R-:W-:Y:S05]  /*81b0*/  BSYNC B1 ;  /* 0x0000000000017941 */ /* 0x000fea0003800000 */
.L_x_9448:
[----:B0-----:R-:W-:Y:S01]  /*81c0*/  VIADD R4, R84, 0x60 ;  /* 0x0000006054047836 */ /* 0x001fe20000000000 */
[----:B---3--:R-:W0:Y:S04]  /*81d0*/  SHFL.IDX PT, R83, R83, 0x3, 0x181f ;  /* 0x00781f0053537f89 */ /* 0x008e2800000e0000 */
[----:B------:R-:W-:Y:S01]  /*81e0*/  ISETP.GE.AND P0, PT, R4, R3, PT ;  /* 0x000000030400720c */ /* 0x000fe20003f06270 */
[----:B------:R3:W0:-:S12]  /*81f0*/  SHFL.IDX PT, R11, R82, 0x3, 0x181f ;  /* 0x00781f00520b7f89 */ /* 0x00061800000e0000 */
[----:B---3--:R-:W-:Y:S05]  /*8200*/  @P0 BRA `(.L_x_9450) ;  /* 0x0000002400a40947 */ /* 0x008fea0003800000 */
[----:B------:R-:W-:Y:S02]  /*8210*/  ULDC UR4, c[0x0][0xac8] ;  /* 0x0002b20000047ab9 */ /* 0x000fe40000000800 */
[----:B------:R-:W-:Y:S02]  /*8220*/  ISETP.GE.AND P3, PT, R0, UR4, PT ;  /* 0x0000000400007c0c */ /* 0x000fe4000bf66270 */
[----:B------:R-:W-:Y:S02]  /*8230*/  ISETP.GE.AND P4, PT, R86, UR4, PT ;  /* 0x0000000456007c0c */ /* 0x000fe4000bf86270 */
[----:B------:R-:W-:-:S09]  /*8240*/  ISETP.GE.AND P5, PT, R88, UR4, PT ;  /* 0x0000000458007c0c */ /* 0x000fd2000bfa6270 */
[-C--:B0-----:R-:W-:Y:S02]  /*8250*/  @!P3 LEA R4, P0, R0, R11.reuse, 0x1 ;  /* 0x0000000b0004b211 */ /* 0x081fe400078008ff */
[-C--:B------:R-:W-:Y:S02]  /*8260*/  @!P4 LEA R6, P1, R86, R11.reuse, 0x1 ;  /* 0x0000000b5606c211 */ /* 0x080fe400078208ff */
[----:B------:R-:W-:Y:S02]  /*8270*/  @!P5 LEA R8, P2, R88, R11, 0x1 ;  /* 0x0000000b5808d211 */ /* 0x000fe400078408ff */
[-C--:B------:R-:W-:Y:S02]  /*8280*/  @!P3 LEA.HI.X R5, R0, R83.reuse, R92, 0x1, P0 ;  /* 0x000000530005b211 */ /* 0x080fe400000f0c5c */
[-C--:B------:R-:W-:Y:S02]  /*8290*/  @!P4 LEA.HI.X R7, R86, R83.reuse, R87, 0x1, P1 ;  /* 0x000000535607c211 */ /* 0x080fe400008f0c57 */
[----:B------:R-:W-:Y:S01]  /*82a0*/  @!P5 LEA.HI.X R9, R88, R83, R89, 0x1, P2 ;  /* 0x000000535809d211 */ /* 0x000fe200010f0c59 */
[----:B------:R3:W-:Y:S01]  /*82b0*/  @!P3 ST.E.128 desc[UR50][R4.64], R24 ;  /* 0x000000180400b985 */ /* 0x0007e2000c101d32 */
[----:B------:R-:W-:-:S03]  /*82c0*/  ISETP.GE.AND P0, PT, R90, UR4, PT ;  /* 0x000000045a007c0c */ /* 0x000fc6000bf06270 */
[----:B------:R3:W-:Y:S04]  /*82d0*/  @!P4 ST.E.128 desc[UR50][R6.64], R40 ;  /* 0x000000280600c985 */ /* 0x0007e8000c101d32 */
[----:B------:R3:W-:Y:S06]  /*82e0*/  @!P5 ST.E.128 desc[UR50][R8.64], R56 ;  /* 0x000000380800d985 */ /* 0x0007ec000c101d32 */
[----:B------:R-:W-:Y:S05]  /*82f0*/  @P0 BRA `(.L_x_9450) ;  /* 0x0000002400680947 */ /* 0x000fea0003800000 */
[----:B---3--:R-:W-:-:S04]  /*8300*/  LEA R4, P0, R90, R11, 0x1 ;  /* 0x0000000b5a047211 */ /* 0x008fc800078008ff */
[----:B------:R-:W-:-:S05]  /*8310*/  LEA.HI.X R5, R90, R83, R91, 0x1, P0 ;  /* 0x000000535a057211 */ /* 0x000fca00000f0c5b */
[----:B------:R0:W-:Y:S01]  /*8320*/  ST.E.128 desc[UR50][R4.64], R72 ;  /* 0x0000004804007985 */ /* 0x0001e2000c101d32 */
[----:B------:R-:W-:Y:S05]  /*8330*/  BRA `(.L_x_9450) ;  /* 0x0000002400587947 */ /* 0x000fea0003800000 */
.L_x_9443:
[----:B------:R-:W-:Y:S01]  /*8340*/  ULDC.64 UR14, c[0x0][0xb08] ;  /* 0x0002c200000e7ab9 */ /* 0x000fe20000000a00 */
[----:B------:R-:W-:Y:S01]  /*8350*/  IMAD.MOV.U32 R3, RZ, RZ, R12 ;  /* 0x000000ffff037224 */ /* 0x000fe200078e000c */
        /* <DEDUP_REMOVED lines=11> */
[----:B------:R-:W-:Y:S01]  /*8410*/  ULDC.64 UR12, c[0x0][0xb38] ;  /* 0x0002ce00000c7ab9 */ /* 0x000fe20000000a00 */
[----:B------:R-:W-:Y:S01]  /*8420*/  UIMAD UR4, UR4, UR14, URZ ;  /* 0x0000000e040472a4 */ /* 0x000fe2000f8e023f */
[----:B------:R-:W-:Y:S01]  /*8430*/  SHF.R.S32.HI R156, RZ, 0x1f, R207 ;  /* 0x0000001fff9c7819 */ /* 0x000fe200000114cf */
[----:B------:R-:W-:Y:S01]  /*8440*/  UIMAD.WIDE.U32 UR10, UR43, UR12, UR10 ;  /* 0x0000000c2b0a72a5 */ /* 0x000fe2000f8e000a */
[----:B------:R-:W-:Y:S01]  /*8450*/  SHF.R.S32.HI R157, RZ, 0x1f, R208 ;  /* 0x0000001fff9d7819 */ /* 0x000fe200000114d0 */
[----:B------:R-:W-:Y:S01]  /*8460*/  UIMAD UR4, UR39, UR15, UR4 ;  /* 0x0000000f270472a4 */ /* 0x000fe2000f8e0204 */
[----:B------:R-:W-:Y:S01]  /*8470*/  SHF.R.S32.HI R158, RZ, 0x1f, R209 ;  /* 0x0000001fff9e7819 */ /* 0x000fe200000114d1 */
[----:B------:R-:W-:Y:S01]  /*8480*/  UIMAD UR11, UR43, UR13, UR11 ;  /* 0x0000000d2b0b72a4 */ /* 0x000fe2000f8e020b */
[----:B------:R-:W-:Y:S01]  /*8490*/  SHF.R.S32.HI R159, RZ, 0x1f, R210 ;  /* 0x0000001fff9f7819 */ /* 0x000fe200000114d2 */
[----:B------:R-:W-:Y:S01]  /*84a0*/  @UP1 ULDC UR12, c[0x0][0xbec] ;  /* 0x0002fb00000c1ab9 */ /* 0x000fe20000000800 */
[----:B------:R-:W-:Y:S01]  /*84b0*/  UIADD3 UR8, UR8, 0x22820, URZ ;  /* 0x0002282008087890 */ /* 0x000fe2000fffe03f */
[----:B0-----:R-:W-:Y:S01]  /*84c0*/  @P1 IMAD.HI.U32 R0, R12, UR12, RZ ;  /* 0x0000000c0c001c27 */ /* 0x001fe2000f8e00ff */
[----:B------:R-:W-:Y:S01]  /*84d0*/  UIMAD.WIDE.U32 UR10, UR39, UR14, UR10 ;  /* 0x0000000e270a72a5 */ /* 0x000fe2000f8e000a */
[----:B------:R-:W-:Y:S01]  /*84e0*/  SHF.R.S32.HI R160, RZ, 0x1f, R211 ;  /* 0x0000001fffa07819 */ /* 0x000fe200000114d3 */
[----:B------:R-:W-:Y:S01]  /*84f0*/  ULDC.64 UR12, c[0x0][0xb48] ;  /* 0x0002d200000c7ab9 */ /* 0x000fe20000000a00 */
[----:B------:R-:W-:Y:S01]  /*8500*/  UPRMT UR8, URZ, 0x654, UR8 ;  /* 0x000006543f087896 */ /* 0x000fe20008000008 */
[----:B------:R-:W-:Y:S01]  /*8510*/  SHF.R.S32.HI R161, RZ, 0x1f, R212 ;  /* 0x0000001fffa17819 */ /* 0x000fe200000114d4 */
[----:B------:R-:W-:Y:S01]  /*8520*/  UIADD3 UR11, UR11, UR4, URZ ;  /* 0x000000040b0b7290 */ /* 0x000fe2000fffe03f */
[----:B------:R-:W-:-:S02]  /*8530*/  SHF.R.S32.HI R162, RZ, 0x1f, R213 ;  /* 0x0000001fffa27819 */ /* 0x000fc400000114d5 */
[----:B------:R-:W-:Y:S01]  /*8540*/  @UP1 ULDC UR4, c[0x0][0xbf0] ;  /* 0x0002fc0000041ab9 */ /* 0x000fe20000000800 */
[----:B------:R-:W-:Y:S01]  /*8550*/  UIMAD.WIDE.U32 UR10, UR42, UR12, UR10 ;  /* 0x0000000c2a0a72a5 */ /* 0x000fe2000f8e000a */
[----:B------:R-:W-:Y:S02]  /*8560*/  @P1 SHF.R.U32.HI R3, RZ, UR4, R0 ;  /* 0x00000004ff031c19 */ /* 0x000fe40008011600 */
[----:B------:R-:W-:Y:S01]  /*8570*/  SYNCS.ARRIVE.TRANS64.RED.A1T0 RZ, [UR8], RZ ;  /* 0x000000ffffff79a7 */ /* 0x000fe20008100408 */
[----:B------:R-:W-:Y:S01]  /*8580*/  UIMAD UR42, UR42, UR13, UR11 ;  /* 0x0000000d2a2a72a4 */ /* 0x000fe2000f8e020b */
[--C-:B------:R-:W-:Y:S01]  /*8590*/  SHF.R.S32.HI R0, RZ, 0x1f, R3.reuse ;  /* 0x0000001fff007819 */ /* 0x100fe20000011403 */
[----:B------:R-:W-:Y:S01]  /*85a0*/  IMAD.MOV R7, RZ, RZ, -R3 ;  /* 0x000000ffff077224 */ /* 0x000fe200078e0a03 */
[----:B------:R-:W-:Y:S01]  /*85b0*/  ULDC.64 UR12, c[0x0][0xb30] ;  /* 0x0002cc00000c7ab9 */ /* 0x000fe20000000a00 */
[----:B------:R-:W-:Y:S01]  /*85c0*/  IMAD.U32 R5, RZ, RZ, UR11 ;  /* 0x0000000bff057e24 */ /* 0x000fe2000f8e00ff */
[----:B------:R-:W-:Y:S01]  /*85d0*/  SHF.R.S32.HI R163, RZ, 0x1f, R214 ;  /* 0x0000001fffa37819 */ /* 0x000fe200000114d6 */
[----:B------:R-:W-:Y:S01]  /*85e0*/  IMAD R7, R7, UR9, R12 ;  /* 0x0000000907077c24 */ /* 0x000fe2000f8e020c */
[----:B------:R-:W-:Y:S01]  /*85f0*/  SHF.R.S32.HI R164, RZ, 0x1f, R215 ;  /* 0x0000001fffa47819 */ /* 0x000fe200000114d7 */
[----:B------:R-:W-:Y:S01]  /*8600*/  IMAD R0, R0, UR12, RZ ;  /* 0x0000000c00007c24 */ /* 0x000fe2000f8e02ff */
[----:B------:R-:W-:Y:S01]  /*8610*/  SHF.R.S32.HI R165, RZ, 0x1f, R216 ;  /* 0x0000001fffa57819 */ /* 0x000fe200000114d8 */
[----:B------:R-:W-:Y:S01]  /*8620*/  IMAD.U32 R4, RZ, RZ, UR10 ;  /* 0x0000000aff047e24 */ /* 0x000fe2000f8e00ff */
[----:B------:R-:W-:Y:S01]  /*8630*/  ULDC.64 UR10, c[0x0][0xb28] ;  /* 0x0002ca00000a7ab9 */ /* 0x000fe20000000a00 */
[----:B------:R-:W-:Y:S01]  /*8640*/  IMAD.U32 R5, RZ, RZ, UR42 ;  /* 0x0000002aff057e24 */ /* 0x000fe2000f8e00ff */
[----:B------:R-:W-:Y:S01]  /*8650*/  SHF.R.S32.HI R166, RZ, 0x1f, R217 ;  /* 0x0000001fffa67819 */ /* 0x000fe200000114d9 */
[C---:B------:R-:W-:Y:S01]  /*8660*/  IMAD R9, R3.reuse, UR13, R0 ;  /* 0x0000000d03097c24 */ /* 0x040fe2000f8e0200 */
[----:B------:R-:W-:Y:S01]  /*8670*/  SHF.R.S32.HI R0, RZ, 0x1f, R7 ;  /* 0x0000001fff007819 */ /* 0x000fe20000011407 */
[----:B------:R-:W-:Y:S01]  /*8680*/  IMAD.WIDE.U32 R4, R3, UR12, R4 ;  /* 0x0000000c03047c25 */ /* 0x000fe2000f8e0004 */
[----:B------:R-:W-:-:S02]  /*8690*/  SHF.R.S32.HI R167, RZ, 0x1f, R218 ;  /* 0x0000001fffa77819 */ /* 0x000fc400000114da */
[----:B------:R-:W-:Y:S01]  /*86a0*/  SHF.R.S32.HI R168, RZ, 0x1f, R219 ;  /* 0x0000001fffa87819 */ /* 0x000fe200000114db */
[----:B------:R-:W-:Y:S01]  /*86b0*/  IMAD R0, R0, UR10, RZ ;  /* 0x0000000a00007c24 */ /* 0x000fe2000f8e02ff */
[----:B------:R-:W-:Y:S01]  /*86c0*/  SHF.R.S32.HI R20, RZ, 0x1f, R220 ;  /* 0x0000001fff147819 */ /* 0x000fe200000114dc */
[----:B------:R-:W-:Y:S01]  /*86d0*/  IMAD.IADD R5, R5, 0x1, R9 ;  /* 0x0000000105057824 */ /* 0x000fe200078e0209 */
[----:B------:R-:W-:Y:S01]  /*86e0*/  SHF.R.S32.HI R169, RZ, 0x1f, R221 ;  /* 0x0000001fffa97819 */ /* 0x000fe200000114dd */
[C---:B------:R-:W-:Y:S01]  /*86f0*/  IMAD R3, R7.reuse, UR11, R0 ;  /* 0x0000000b07037c24 */ /* 0x040fe2000f8e0200 */
[----:B------:R-:W-:Y:S01]  /*8700*/  SHF.R.S32.HI R170, RZ, 0x1f, R222 ;  /* 0x0000001fffaa7819 */ /* 0x000fe200000114de */
[----:B------:R-:W-:Y:S01]  /*8710*/  IMAD.WIDE.U32 R4, R7, UR10, R4 ;  /* 0x0000000a07047c25 */ /* 0x000fe2000f8e0004 */
[----:B------:R-:W-:Y:S01]  /*8720*/  ULDC.64 UR10, c[0x0][0xb00] ;  /* 0x0002c000000a7ab9 */ /* 0x000fe20000000a00 */
[----:B------:R-:W-:Y:S02]  /*8730*/  SHF.R.S32.HI R171, RZ, 0x1f, R223 ;  /* 0x0000001fffab7819 */ /* 0x000fe400000114df */
[----:B------:R-:W-:Y:S01]  /*8740*/  IMAD.IADD R3, R5, 0x1, R3 ;  /* 0x0000000105037824 */ /* 0x000fe200078e0203 */
[----:B------:R-:W-:-:S02]  /*8750*/  LEA R0, P1, R4, UR10, 0x2 ;  /* 0x0000000a04007c11 */ /* 0x000fc4000f8210ff */
[----:B------:R-:W-:Y:S02]  /*8760*/  SHF.R.S32.HI R172, RZ, 0x1f, R224 ;  /* 0x0000001fffac7819 */ /* 0x000fe400000114e0 */
[----:B------:R-:W-:Y:S02]  /*8770*/  LEA.HI.X R3, R4, UR11, R3, 0x2, P1 ;  /* 0x0000000b04037c11 */ /* 0x000fe400088f1403 */
[----:B------:R0:W1:Y:S04]  /*8780*/  SHFL.IDX PT, R4, R0, RZ, 0x1c1f ;  /* 0x001c1fff00047589 */ /* 0x00006800000e0000 */
[----:B------:R0:W2:Y:S01]  /*8790*/  SHFL.IDX PT, R5, R3, RZ, 0x1c1f ;  /* 0x001c1fff03057589 */ /* 0x0000a200000e0000 */
[----:B------:R-:W-:Y:S05]  /*87a0*/  @P2 BRA `(.L_x_9452) ;  /* 0x0000000800242947 */ /* 0x000fea0003800000 */
[----:B------:R-:W-:Y:S01]  /*87b0*/  ULDC UR4, c[0x0][0xac8] ;  /* 0x0002b20000047ab9 */ /* 0x000fe20000000800 */
[----:B------:R-:W-:Y:S01]  /*87c0*/  VIADD R21, R2, 0xe0 ;  /* 0x000000e002157836 */ /* 0x000fe20000000000 */
[----:B------:R-:W-:Y:S02]  /*87d0*/  ISETP.GE.AND P2, PT, R224, UR4, PT ;  /* 0x00000004e0007c0c */ /* 0x000fe4000bf46270 */
[----:B------:R-:W-:Y:S02]  /*87e0*/  ISETP.GE.AND P3, PT, R2, UR4, PT ;  /* 0x0000000402007c0c */ /* 0x000fe4000bf66270 */
[----:B------:R-:W-:Y:S02]  /*87f0*/  ISETP.GE.AND P1, PT, R223, UR4, PT ;  /* 0x00000004df007c0c */ /* 0x000fe4000bf26270 */
[----:B------:R-:W-:-:S07]  /*8800*/  ISETP.GE.AND P4, PT, R222, UR4, PT ;  /* 0x00000004de007c0c */ /* 0x000fce000bf86270 */
[----:B-1----:R-:W-:Y:S02]  /*8810*/  @!P2 LEA R8, P5, R224, R4, 0x2 ;  /* 0x00000004e008a211 */ /* 0x002fe400078a10ff */
[----:B--2---:R-:W-:Y:S02]  /*8820*/  @!P3 IMAD.WIDE R6, R2, 0x4, R4 ;  /* 0x000000040206b825 */ /* 0x004fe400078e0204 */
[----:B------:R-:W-:-:S03]  /*8830*/  @!P2 LEA.HI.X R9, R224, R5, R172, 0x2, P5 ;  /* 0x00000005e009a211 */ /* 0x000fc600028f14ac */
[----:B------:R1:W-:Y:S01]  /*8840*/  @!P3 ST.E.64 desc[UR50][R6.64], R24 ;  /* 0x000000180600b985 */ /* 0x0003e2000c101b32 */
[----:B------:R-:W-:-:S03]  /*8850*/  ISETP.GE.AND P3, PT, R221, UR4, PT ;  /* 0x00000004dd007c0c */ /* 0x000fc6000bf66270 */
[----:B------:R2:W-:Y:S01]  /*8860*/  @!P2 ST.E.64 desc[UR50][R8.64], R28 ;  /* 0x0000001c0800a985 */ /* 0x0005e2000c101b32 */
[----:B------:R-:W-:Y:S02]  /*8870*/  ISETP.GE.AND P2, PT, R220, UR4, PT ;  /* 0x00000004dc007c0c */ /* 0x000fe4000bf46270 */
[----:B-1----:R-:W-:Y:S01]  /*8880*/  @!P1 LEA R6, P6, R223, R4, 0x2 ;  /* 0x00000004df069211 */ /* 0x002fe200078c10ff */
[----:B------:R-:W-:-:S03]  /*8890*/  VIADD R25, R2, 0xf0 ;  /* 0x000000f002197836 */ /* 0x000fc60000000000 */
[----:B------:R-:W-:Y:S01]  /*88a0*/  @!P1 LEA.HI.X R7, R223, R5, R171, 0x2, P6 ;  /* 0x00000005df079211 */ /* 0x000fe200030f14ab */
[----:B--2---:R-:W-:Y:S01]  /*88b0*/  VIADD R29, R2, 0xf8 ;  /* 0x000000f8021d7836 */ /* 0x004fe20000000000 */
[----:B------:R-:W-:-:S03]  /*88c0*/  @!P4 LEA R8, P5, R222, R4, 0x2 ;  /* 0x00000004de08c211 */ /* 0x000fc600078a10ff */
[----:B------:R1:W-:Y:S01]  /*88d0*/  @!P1 ST.E.64 desc[UR50][R6.64], R32 ;  /* 0x0000002006009985 */ /* 0x0003e2000c101b32 */
[----:B------:R-:W-:Y:S02]  /*88e0*/  @!P4 LEA.HI.X R9, R222, R5, R170, 0x2, P5 ;  /* 0x00000005de09c211 */ /* 0x000fe400028f14aa */
[----:B------:R-:W-:-:S03]  /*88f0*/  ISETP.GE.AND P1, PT, R219, UR4, PT ;  /* 0x00000004db007c0c */ /* 0x000fc6000bf26270 */
[----:B------:R2:W-:Y:S01]  /*8900*/  @!P4 ST.E.64 desc[UR50][R8.64], R36 ;  /* 0x000000240800c985 */ /* 0x0005e2000c101b32 */
[----:B------:R-:W-:Y:S02]  /*8910*/  ISETP.GE.AND P4, PT, R218, UR4, PT ;  /* 0x00000004da007c0c */ /* 0x000fe4000bf86270 */
[----:B-1----:R-:W-:Y:S01]  /*8920*/  @!P3 LEA R6, P6, R221, R4, 0x2 ;  /* 0x00000004dd06b211 */ /* 0x002fe200078c10ff */
[----:B------:R-:W-:-:S03]  /*8930*/  VIADD R33, R2, 0xe8 ;  /* 0x000000e802217836 */ /* 0x000fc60000000000 */
[----:B------:R-:W-:Y:S02]  /*8940*/  @!P3 LEA.HI.X R7, R221, R5, R169, 0x2, P6 ;  /* 0x00000005dd07b211 */ /* 0x000fe400030f14a9 */
[----:B--2---:R-:W-:-:S03]  /*8950*/  @!P2 LEA R8, P5, R220, R4, 0x2 ;  /* 0x00000004dc08a211 */ /* 0x004fc600078a10ff */
[----:B------:R1:W-:Y:S01]  /*8960*/  @!P3 ST.E.64 desc[UR50][R6.64], R40 ;  /* 0x000000280600b985 */ /* 0x0003e2000c101b32 */
[----:B------:R-:W-:Y:S02]  /*8970*/  @!P2 LEA.HI.X R9, R220, R5, R20, 0x2, P5 ;  /* 0x00000005dc09a211 */ /* 0x000fe400028f1414 */
[----:B------:R-:W-:-:S03]  /*8980*/  ISETP.GE.AND P3, PT, R217, UR4, PT ;  /* 0x00000004d9007c0c */ /* 0x000fc6000bf66270 */
[----:B------:R2:W-:Y:S01]  /*8990*/  @!P2 ST.E.64 desc[UR50][R8.64], R44 ;  /* 0x0000002c0800a985 */ /* 0x0005e2000c101b32 */
[----:B------:R-:W-:Y:S02]  /*89a0*/  ISETP.GE.AND P2, PT, R216, UR4, PT ;  /* 0x00000004d8007c0c */ /* 0x000fe4000bf46270 */
[----:B-1----:R-:W-:-:S04]  /*89b0*/  @!P1 LEA R6, P6, R219, R4, 0x2 ;  /* 0x00000004db069211 */ /* 0x002fc800078c10ff */
        /* <DEDUP_REMOVED lines=19> */
[-C--:B------:R-:W-:Y:S02]  /*8af0*/  @!P4 LEA.HI.X R9, R214, R5.reuse, R163, 0x2, P5 ;  /* 0x00000005d609c211 */ /* 0x080fe400028f14a3 */
[----:B------:R-:W-:Y:S02]  /*8b00*/  ISETP.GE.AND P1, PT, R211, UR4, PT ;  /* 0x00000004d3007c0c */ /* 0x000fe4000bf26270 */
[-C--:B------:R-:W-:Y:S01]  /*8b10*/  @!P2 LEA R10, P5, R212, R4.reuse, 0x2 ;  /* 0x00000004d40aa211 */ /* 0x080fe200078a10ff */
[----:B------:R2:W-:Y:S01]  /*8b20*/  @!P4 ST.E.64 desc[UR50][R8.64], R68 ;  /* 0x000000440800c985 */ /* 0x0005e2000c101b32 */
[----:B------:R-:W-:Y:S02]  /*8b30*/  ISETP.GE.AND P4, PT, R210, UR4, PT ;  /* 0x00000004d2007c0c */ /* 0x000fe4000bf86270 */
[----:B------:R-:W-:Y:S02]  /*8b40*/  @!P2 LEA.HI.X R11, R212, R5, R161, 0x2, P5 ;  /* 0x00000005d40ba211 */ /* 0x000fe400028f14a1 */
[----:B-1----:R-:W-:-:S04]  /*8b50*/  @!P3 LEA R6, P6, R213, R4, 0x2 ;  /* 0x00000004d506b211 */ /* 0x002fc800078c10ff */
[----:B------:R-:W-:Y:S02]  /*8b60*/  @!P3 LEA.HI.X R7, R213, R5, R162, 0x2, P6 ;  /* 0x00000005d507b211 */ /* 0x000fe400030f14a2 */
[----:B------:R-:W-:-:S03]  /*8b70*/  @!P1 LEA R12, P6, R211, R4, 0x2 ;  /* 0x00000004d30c9211 */ /* 0x000fc600078c10ff */
[----:B------:R-:W-:Y:S01]  /*8b80*/  @!P4 LEA R14, P5, R210, R4, 0x2 ;  /* 0x00000004d20ec211 */ /* 0x000fe200078a10ff */
[----:B------:R1:W-:Y:S01]  /*8b90*/  @!P3 ST.E.64 desc[UR50][R6.64], R72 ;  /* 0x000000480600b985 */ /* 0x0003e2000c101b32 */
[----:B------:R-:W-:Y:S02]  /*8ba0*/  ISETP.GE.AND P3, PT, R209, UR4, PT ;  /* 0x00000004d1007c0c */ /* 0x000fe4000bf66270 */
[-C--:B------:R-:W-:Y:S01]  /*8bb0*/  @!P1 LEA.HI.X R13, R211, R5.reuse, R160, 0x2, P6 ;  /* 0x00000005d30d9211 */ /* 0x080fe200030f14a0 */
[----:B------:R3:W-:Y:S01]  /*8bc0*/  @!P2 ST.E.64 desc[UR50][R10.64], R76 ;  /* 0x0000004c0a00a985 */ /* 0x0007e2000c101b32 */
[----:B------:R-:W-:Y:S02]  /*8bd0*/  ISETP.GE.AND P2, PT, R208, UR4, PT ;  /* 0x00000004d0007c0c */ /* 0x000fe4000bf46270 */
[----:B------:R-:W-:Y:S01]  /*8be0*/  @!P4 LEA.HI.X R15, R210, R5, R159, 0x2, P5 ;  /* 0x00000005d20fc211 */ /* 0x000fe200028f149f */
[----:B------:R4:W-:Y:S01]  /*8bf0*/  @!P1 ST.E.64 desc[UR50][R12.64], R80 ;  /* 0x000000500c009985 */ /* 0x0009e2000c101b32 */
[----:B------:R-:W-:-:S03]  /*8c00*/  ISETP.GE.AND P1, PT, R207, UR4, PT ;  /* 0x00000004cf007c0c */ /* 0x000fc6000bf26270 */
[----:B------:R5:W-:Y:S01]  /*8c10*/  @!P4 ST.E.64 desc[UR50][R14.64], R84 ;  /* 0x000000540e00c985 */ /* 0x000be2000c101b32 */
[----:B------:R-:W-:Y:S02]  /*8c20*/  ISETP.GE.AND P4, PT, R206, UR4, PT ;  /* 0x00000004ce007c0c */ /* 0x000fe4000bf86270 */
[----:B--2---:R-:W-:-:S03]  /*8c30*/  @!P3 LEA R8, P6, R209, R4, 0x2 ;  /* 0x00000004d108b211 */ /* 0x004fc600078c10ff */
[CC--:B-1----:R-:W-:Y:S02]  /*8c40*/  @!P2 LEA R6, P5, R208.reuse, R4.reuse, 0x2 ;  /* 0x00000004d006a211 */ /* 0x0c2fe400078a10ff */
[-C--:B------:R-:W-:Y:S02]  /*8c50*/  @!P3 LEA.HI.X R9, R209, R5.reuse, R158, 0x2, P6 ;  /* 0x00000005d109b211 */ /* 0x080fe400030f149e */
[-C--:B------:R-:W-:Y:S02]  /*8c60*/  @!P2 LEA.HI.X R7, R208, R5.reuse, R157, 0x2, P5 ;  /* 0x00000005d007a211 */ /* 0x080fe400028f149d */
[----:B---3--:R-:W-:Y:S01]  /*8c70*/  @!P1 LEA R10, P6, R207, R4, 0x2 ;  /* 0x00000004cf0a9211 */ /* 0x008fe200078c10ff */
[----:B------:R1:W-:Y:S01]  /*8c80*/  @!P3 ST.E.64 desc[UR50][R8.64], R88 ;  /* 0x000000580800b985 */ /* 0x0003e2000c101b32 */
[----:B------:R-:W-:Y:S02]  /*8c90*/  ISETP.GE.AND P3, PT, R205, UR4, PT ;  /* 0x00000004cd007c0c */ /* 0x000fe4000bf66270 */
[----:B------:R-:W-:Y:S01]  /*8ca0*/  @!P1 LEA.HI.X R11, R207, R5, R156, 0x2, P6 ;  /* 0x00000005cf0b9211 */ /* 0x000fe200030f149c */
[----:B------:R2:W-:Y:S01]  /*8cb0*/  @!P2 ST.E.64 desc[UR50][R6.64], R92 ;  /* 0x0000005c0600a985 */ /* 0x0005e2000c101b32 */
[----:B------:R-:W-:-:S02]  /*8cc0*/  ISETP.GE.AND P2, PT, R204, UR4, PT ;  /* 0x00000004cc007c0c */ /* 0x000fc4000bf46270 */
[C---:B----4-:R-:W-:Y:S01]  /*8cd0*/  @!P4 LEA R12, P5, R206.reuse, R4, 0x2 ;  /* 0x00000004ce0cc211 */ /* 0x050fe200078a10ff */
[----:B------:R3:W-:Y:S01]  /*8ce0*/  @!P1 ST.E.64 desc[UR50][R10.64], R96 ;  /* 0x000000600a009985 */ /* 0x0007e2000c101b32 */
[----:B------:R-:W-:Y:S02]  /*8cf0*/  ISETP.GE.AND P1, PT, R23, UR4, PT ;  /* 0x0000000417007c0c */ /* 0x000fe4000bf26270 */
[----:B------:R-:W-:-:S03]  /*8d00*/  @!P4 LEA.HI.X R13, R206, R5, R155, 0x2, P5 ;  /* 0x00000005ce0dc211 */ /* 0x000fc600028f149b */
[CC--:B-----5:R-:W-:Y:S02]  /*8d10*/  @!P3 LEA R14, P6, R205.reuse, R4.reuse, 0x2 ;  /* 0x00000004cd0eb211 */ /* 0x0e0fe400078c10ff */
[----:B------:R4:W-:Y:S01]  /*8d20*/  @!P4 ST.E.64 desc[UR50][R12.64], R100 ;  /* 0x000000640c00c985 */ /* 0x0009e2000c101b32 */
[----:B------:R-:W-:Y:S02]  /*8d30*/  ISETP.GE.AND P4, PT, R22, UR4, PT ;  /* 0x0000000416007c0c */ /* 0x000fe4000bf86270 */
[CC--:B-1----:R-:W-:Y:S02]  /*8d40*/  @!P2 LEA R8, P5, R204.reuse, R4.reuse, 0x2 ;  /* 0x00000004cc08a211 */ /* 0x0c2fe400078a10ff */
[-C--:B------:R-:W-:Y:S02]  /*8d50*/  @!P3 LEA.HI.X R15, R205, R5.reuse, R154, 0x2, P6 ;  /* 0x00000005cd0fb211 */ /* 0x080fe400030f149a */
[----:B------:R-:W-:Y:S02]  /*8d60*/  @!P2 LEA.HI.X R9, R204, R5, R153, 0x2, P5 ;  /* 0x00000005cc09a211 */ /* 0x000fe400028f1499 */
[----:B--2---:R-:W-:Y:S01]  /*8d70*/  @!P1 LEA R6, P6, R23, R4, 0x2 ;  /* 0x0000000417069211 */ /* 0x004fe200078c10ff */
[----:B------:R1:W-:Y:S01]  /*8d80*/  @!P3 ST.E.64 desc[UR50][R14.64], R104 ;  /* 0x000000680e00b985 */ /* 0x0003e2000c101b32 */
[----:B------:R-:W-:-:S02]  /*8d90*/  ISETP.GE.AND P3, PT, R19, UR4, PT ;  /* 0x0000000413007c0c */ /* 0x000fc4000bf66270 */
[-C--:B------:R-:W-:Y:S01]  /*8da0*/  @!P1 LEA.HI.X R7, R23, R5.reuse, R152, 0x2, P6 ;  /* 0x0000000517079211 */ /* 0x080fe200030f1498 */
[----:B------:R2:W-:Y:S01]  /*8db0*/  @!P2 ST.E.64 desc[UR50][R8.64], R108 ;  /* 0x0000006c0800a985 */ /* 0x0005e2000c101b32 */
[----:B------:R-:W-:Y:S02]  /*8dc0*/  ISETP.GE.AND P2, PT, R18, UR4, PT ;  /* 0x0000000412007c0c */ /* 0x000fe4000bf46270 */
[C---:B---3--:R-:W-:Y:S01]  /*8dd0*/  @!P4 LEA R10, P5, R22.reuse, R4, 0x2 ;  /* 0x00000004160ac211 */ /* 0x048fe200078a10ff */
[----:B------:R3:W-:Y:S01]  /*8de0*/  @!P1 ST.E.64 desc[UR50][R6.64], R112 ;  /* 0x0000007006009985 */ /* 0x0007e2000c101b32 */
[----:B------:R-:W-:Y:S02]  /*8df0*/  ISETP.GE.AND P1, PT, R17, UR4, PT ;  /* 0x0000000411007c0c */ /* 0x000fe4000bf26270 */
[----:B------:R-:W-:-:S03]  /*8e00*/  @!P4 LEA.HI.X R11, R22, R5, R229, 0x2, P5 ;  /* 0x00000005160bc211 */ /* 0x000fc600028f14e5 */
[CC--:B----4-:R-:W-:Y:S02]  /*8e10*/  @!P3 LEA R12, P6, R19.reuse, R4.reuse, 0x2 ;  /* 0x00000004130cb211 */ /* 0x0d0fe400078c10ff */
[----:B------:R4:W-:Y:S02]  /*8e20*/  @!P4 ST.E.64 desc[UR50][R10.64], R116 ;  /* 0x000000740a00c985 */ /* 0x0009e4000c101b32 */
[CC--:B-1----:R-:W-:Y:S02]  /*8e30*/  @!P2 LEA R14, P4, R18.reuse, R4.reuse, 0x2 ;  /* 0x00000004120ea211 */ /* 0x0c2fe400078810ff */
[-C--:B------:R-:W-:Y:S02]  /*8e40*/  @!P3 LEA.HI.X R13, R19, R5.reuse, R228, 0x2, P6 ;  /* 0x00000005130db211 */ /* 0x080fe400030f14e4 */
[----:B------:R-:W-:Y:S02]  /*8e50*/  @!P2 LEA.HI.X R15, R18, R5, R227, 0x2, P4 ;  /* 0x00000005120fa211 */ /* 0x000fe400020f14e3 */
[----:B------:R-:W-:Y:S01]  /*8e60*/  ISETP.GE.AND P4, PT, R16, UR4, PT ;  /* 0x0000000410007c0c */ /* 0x000fe2000bf86270 */
[----:B------:R1:W-:Y:S01]  /*8e70*/  @!P3 ST.E.64 desc[UR50][R12.64], R120 ;  /* 0x000000780c00b985 */ /* 0x0003e2000c101b32 */
[----:B--2---:R-:W-:-:S02]  /*8e80*/  @!P1 LEA R8, P5, R17, R4, 0x2 ;  /* 0x0000000411089211 */ /* 0x004fc400078a10ff */
[----:B------:R-:W-:Y:S01]  /*8e90*/  ISETP.GE.AND P3, PT, R21, UR4, PT ;  /* 0x0000000415007c0c */ /* 0x000fe2000bf66270 */
[----:B------:R-:W-:Y:S01]  /*8ea0*/  @!P2 ST.E.64 desc[UR50][R14.64], R124 ;  /* 0x0000007c0e00a985 */ /* 0x000fe2000c101b32 */
[----:B------:R-:W-:Y:S02]  /*8eb0*/  @!P1 LEA.HI.X R9, R17, R5, R226, 0x2, P5 ;  /* 0x0000000511099211 */ /* 0x000fe400028f14e2 */
[----:B------:R-:W-:Y:S02]  /*8ec0*/  ISETP.GE.AND P2, PT, R33, UR4, PT ;  /* 0x0000000421007c0c */ /* 0x000fe4000bf46270 */
[----:B---3--:R-:W-:Y:S01]  /*8ed0*/  SHF.R.S32.HI R7, RZ, 0x1f, R16 ;  /* 0x0000001fff077819 */ /* 0x008fe20000011410 */
[----:B------:R2:W-:Y:S01]  /*8ee0*/  @!P1 ST.E.64 desc[UR50][R8.64], R128 ;  /* 0x0000008008009985 */ /* 0x0005e2000c101b32 */
[----:B------:R-:W-:Y:S02]  /*8ef0*/  ISETP.GE.AND P1, PT, R25, UR4, PT ;  /* 0x0000000419007c0c */ /* 0x000fe4000bf26270 */
[----:B------:R-:W-:-:S02]  /*8f00*/  @!P4 LEA R6, P5, R16, R4, 0x2 ;  /* 0x000000041006c211 */ /* 0x000fc400078a10ff */
[----:B----4-:R-:W-:Y:S02]  /*8f10*/  SHF.R.S32.HI R11, RZ, 0x1f, R21 ;  /* 0x0000001fff0b7819 */ /* 0x010fe40000011415 */
[----:B------:R-:W-:Y:S02]  /*8f20*/  @!P3 LEA R10, P6, R21, R4, 0x2 ;  /* 0x00000004150ab211 */ /* 0x000fe400078c10ff */
[-C--:B------:R-:W-:Y:S02]  /*8f30*/  @!P4 LEA.HI.X R7, R16, R5.reuse, R7, 0x2, P5 ;  /* 0x000000051007c211 */ /* 0x080fe400028f1407 */
[----:B------:R-:W-:Y:S02]  /*8f40*/  ISETP.GE.AND P5, PT, R29, UR4, PT ;  /* 0x000000041d007c0c */ /* 0x000fe4000bfa6270 */
[----:B------:R-:W-:Y:S01]  /*8f50*/  @!P3 LEA.HI.X R11, R21, R5, R11, 0x2, P6 ;  /* 0x00000005150bb211 */ /* 0x000fe200030f140b */
[----:B------:R3:W-:Y:S01]  /*8f60*/  @!P4 ST.E.64 desc[UR50][R6.64], R132 ;  /* 0x000000840600c985 */ /* 0x0007e2000c101b32 */
[----:B-1----:R-:W-:-:S02]  /*8f70*/  SHF.R.S32.HI R12, RZ, 0x1f, R33 ;  /* 0x0000001fff0c7819 */ /* 0x002fc40000011421 */
[CC--:B--2---:R-:W-:Y:S01]  /*8f80*/  @!P2 LEA R8, P6, R33.reuse, R4.reuse, 0x2 ;  /* 0x000000042108a211 */ /* 0x0c4fe200078c10ff */
[----:B------:R3:W-:Y:S01]  /*8f90*/  @!P3 ST.E.64 desc[UR50][R10.64], R136 ;  /* 0x000000880a00b985 */ /* 0x0007e2000c101b32 */
[----:B------:R-:W-:Y:S02]  /*8fa0*/  SHF.R.S32.HI R13, RZ, 0x1f, R25 ;  /* 0x0000001fff0d7819 */ /* 0x000fe40000011419 */
[-C--:B------:R-:W-:Y:S02]  /*8fb0*/  @!P2 LEA.HI.X R9, R33, R5.reuse, R12, 0x2, P6 ;  /* 0x000000052109a211 */ /* 0x080fe400030f140c */
[C---:B------:R-:W-:Y:S02]  /*8fc0*/  @!P1 LEA R12, P6, R25.reuse, R4, 0x2 ;  /* 0x00000004190c9211 */ /* 0x040fe400078c10ff */
[----:B------:R-:W-:Y:S01]  /*8fd0*/  SHF.R.S32.HI R14, RZ, 0x1f, R29 ;  /* 0x0000001fff0e7819 */ /* 0x000fe2000001141d */
[----:B------:R3:W-:Y:S01]  /*8fe0*/  @!P2 ST.E.64 desc[UR50][R8.64], R140 ;  /* 0x0000008c0800a985 */ /* 0x0007e2000c101b32 */
[----:B------:R-:W-:-:S02]  /*8ff0*/  @!P1 LEA.HI.X R13, R25, R5, R13, 0x2, P6 ;  /* 0x00000005190d9211 */ /* 0x000fc400030f140d */
[----:B------:R-:W-:-:S03]  /*9000*/  @!P5 LEA R4, P6, R29, R4, 0x2 ;  /* 0x000000041d04d211 */ /* 0x000fc600078c10ff */
[----:B------:R3:W-:Y:S01]  /*9010*/  @!P1 ST.E.64 desc[UR50][R12.64], R144 ;  /* 0x000000900c009985 */ /* 0x0007e2000c101b32 */
[----:B------:R-:W-:-:S05]  /*9020*/  @!P5 LEA.HI.X R5, R29, R5, R14, 0x2, P6 ;  /* 0x000000051d05d211 */ /* 0x000fca00030f140e */
[----:B------:R3:W-:Y:S04]  /*9030*/  @!P5 ST.E.64 desc[UR50][R4.64], R148 ;  /* 0x000000940400d985 */ /* 0x0007e8000c101b32 */
.L_x_9452:
[----:B------:R-:W-:Y:S05]  /*9040*/  BSYNC B1 ;  /* 0x0000000000017941 */ /* 0x000fea0003800000 */
.L_x_9451:
[----:B--23--:R2:W3:Y:S04]  /*9050*/  SHFL.IDX PT, R5, R3, 0x1, 0x1c1f ;  /* 0x003c1f0003057f89 */ /* 0x00c4e800000e0000 */
[----:B-1----:R2:W1:Y:S01]  /*9060*/  SHFL.IDX PT, R4, R0, 0x1, 0x1c1f ;  /* 0x003c1f0000047f89 */ /* 0x00246200000e0000 */
[----:B------:R-:W-:Y:S05]  /*9070*/  @P0 BRA `(.L_x_9450) ;  /* 0x0000001800080947 */ /* 0x000fea0003800000 */
[----:B------:R-:W-:Y:S01]  /*9080*/  ULDC UR4, c[0x0][0xac8] ;  /* 0x0002b20000047ab9 */ /* 0x000fe20000000800 */
[----:B------:R-:W-:Y:S01]  /*9090*/  VIADD R25, R2, 0xe0 ;  /* 0x000000e002197836 */ /* 0x000fe20000000000 */
[----:B------:R-:W-:Y:S01]  /*90a0*/  ISETP.GE.AND P5, PT, R224, UR4, PT ;  /* 0x00000004e0007c0c */ /* 0x000fe2000bfa6270 */
[C---:B0-2---:R-:W-:Y:S01]  /*90b0*/  VIADD R3, R2.reuse, 0xe8 ;  /* 0x000000e802037836 */ /* 0x045fe20000000000 */
[----:B------:R-:W-:Y:S02]  /*90c0*/  ISETP.GE.AND P4, PT, R2, UR4, PT ;  /* 0x0000000402007c0c */ /* 0x000fe4000bf86270 */
[----:B------:R-:W-:Y:S02]  /*90d0*/  ISETP.GE.AND P2, PT, R223, UR4, PT ;  /* 0x00000004df007c0c */ /* 0x000fe4000bf46270 */
[----:B------:R-:W-:Y:S02]  /*90e0*/  ISETP.GE.AND P1, PT, R222, UR4, PT ;  /* 0x00000004de007c0c */ /* 0x000fe4000bf26270 */
[----:B------:R-:W-:-:S02]  /*90f0*/  ISETP.GE.AND P0, PT, R221, UR4, PT ;  /* 0x00000004dd007c0c */ /* 0x000fc4000bf06270 */
[----:B------:R-:W-:-:S03]  /*9100*/  SHF.R.S32.HI R0, RZ, 0x1f, R25 ;  /* 0x0000001fff007819 */ /* 0x000fc60000011419 */
[-C--:B-1----:R-:W-:Y:S02]  /*9110*/  @!P5 LEA R8, P3, R224, R4.reuse, 0x2 ;  /* 0x00000004e008d211 */ /* 0x082fe400078610ff */
[----:B---3--:R-:W-:Y:S02]  /*9120*/  @!P4 IMAD.WIDE R6, R2, 0x4, R4 ;  /* 0x000000040206c825 */ /* 0x008fe400078e0204 */
[-C--:B------:R-:W-:Y:S02]  /*9130*/  @!P5 LEA.HI.X R9, R224, R5.reuse, R172, 0x2, P3 ;  /* 0x00000005e009d211 */ /* 0x080fe400018f14ac */
[CC--:B------:R-:W-:Y:S01]  /*9140*/  @!P2 LEA R10, P6, R223.reuse, R4.reuse, 0x2 ;  /* 0x00000004df0aa211 */ /* 0x0c0fe200078c10ff */
[----:B------:R0:W-:Y:S01]  /*9150*/  @!P4 ST.E.64 desc[UR50][R6.64], R26 ;  /* 0x0000001a0600c985 */ /* 0x0001e2000c101b32 */
[----:B------:R-:W-:Y:S02]  /*9160*/  ISETP.GE.AND P3, PT, R220, UR4, PT ;  /* 0x00000004dc007c0c */ /* 0x000fe4000bf66270 */
[----:B------:R-:W-:Y:S01]  /*9170*/  @!P2 LEA.HI.X R11, R223, R5, R171, 0x2, P6 ;  /* 0x00000005df0ba211 */ /* 0x000fe200030f14ab */
[----:B------:R1:W-:Y:S01]  /*9180*/  @!P5 ST.E.64 desc[UR50][R8.64], R30 ;  /* 0x0000001e0800d985 */ /* 0x0003e2000c101b32 */
[----:B------:R-:W-:-:S02]  /*9190*/  @!P1 LEA R12, P5, R222, R4, 0x2 ;  /* 0x00000004de0c9211 */ /* 0x000fc400078a10ff */
[----:B------:R-:W-:Y:S01]  /*91a0*/  ISETP.GE.AND P4, PT, R219, UR4, PT ;  /* 0x00000004db007c0c */ /* 0x000fe2000bf86270 */
[----:B------:R2:W-:Y:S01]  /*91b0*/  @!P2 ST.E.64 desc[UR50][R10.64], R34 ;  /* 0x000000220a00a985 */ /* 0x0005e2000c101b32 */
[CC--:B------:R-:W-:Y:S02]  /*91c0*/  @!P0 LEA R14, P6, R221.reuse, R4.reuse, 0x2 ;  /* 0x00000004dd0e8211 */ /* 0x0c0fe400078c10ff */
[-C--:B------:R-:W-:Y:S02]  /*91d0*/  @!P1 LEA.HI.X R13, R222, R5.reuse, R170, 0x2, P5 ;  /* 0x00000005de0d9211 */ /* 0x080fe400028f14aa */
[----:B------:R-:W-:Y:S02]  /*91e0*/  ISETP.GE.AND P5, PT, R218, UR4, PT ;  /* 0x00000004da007c0c */ /* 0x000fe4000bfa6270 */
[----:B------:R-:W-:Y:S01]  /*91f0*/  @!P0 LEA.HI.X R15, R221, R5, R169, 0x2, P6 ;  /* 0x00000005dd0f8211 */ /* 0x000fe200030f14a9 */
[----:B------:R3:W-:Y:S01]  /*9200*/  @!P1 ST.E.64 desc[UR50][R12.64], R38 ;  /* 0x000000260c009985 */ /* 0x0007e2000c101b32 */
[----:B0-----:R-:W-:-:S02]  /*9210*/  @!P3 LEA R6, P6, R220, R4, 0x2 ;  /* 0x00000004dc06b211 */ /* 0x001fc400078c10ff */
[----:B------:R-:W-:Y:S01]  /*9220*/  ISETP.GE.AND P1, PT, R216, UR4, PT ;  /* 0x00000004d8007c0c */ /* 0x000fe2000bf26270 */
[----:B------:R0:W-:Y:S01]  /*9230*/  @!P0 ST.E.64 desc[UR50][R14.64], R42 ;  /* 0x0000002a0e008985 */ /* 0x0001e2000c101b32 */
[----:B------:R-:W-:Y:S02]  /*9240*/  ISETP.GE.AND P0, PT, R217, UR4, PT ;  /* 0x00000004d9007c0c */ /* 0x000fe4000bf06270 */
        /* <DEDUP_REMOVED lines=8> */
[CC--:B--2---:R-:W-:Y:S02]  /*92d0*/  @!P0 LEA R10, P4, R217.reuse, R4.reuse, 0x2 ;  /* 0x00000004d90a8211 */ /* 0x0c4fe400078810ff */
[----:B------:R-:W-:Y:S01]  /*92e0*/  ISETP.GE.AND P3, PT, R214, UR4, PT ;  /* 0x00000004d6007c0c */ /* 0x000fe2000bf66270 */
[----:B------:R2:W-:Y:S01]  /*92f0*/  @!P5 ST.E.64 desc[UR50][R20.64], R54 ;  /* 0x000000361400d985 */ /* 0x0005e2000c101b32 */
[----:B---3--:R-:W-:Y:S02]  /*9300*/  @!P1 LEA R12, P5, R216, R4, 0x2 ;  /* 0x00000004d80c9211 */ /* 0x008fe400078a10ff */
[----:B------:R-:W-:Y:S02]  /*9310*/  @!P0 LEA.HI.X R11, R217, R5, R166, 0x2, P4 ;  /* 0x00000005d90b8211 */ /* 0x000fe400020f14a6 */
[----:B------:R-:W-:-:S02]  /*9320*/  ISETP.GE.AND P4, PT, R213, UR4, PT ;  /* 0x00000004d5007c0c */ /* 0x000fc4000bf86270 */
[-C--:B------:R-:W-:Y:S01]  /*9330*/  @!P1 LEA.HI.X R13, R216, R5.reuse, R165, 0x2, P5 ;  /* 0x00000005d80d9211 */ /* 0x080fe200028f14a5 */
[----:B------:R-:W-:Y:S01]  /*9340*/  @!P0 ST.E.64 desc[UR50][R10.64], R58 ;  /* 0x0000003a0a008985 */ /* 0x000fe2000c101b32 */
[----:B------:R-:W-:Y:S02]  /*9350*/  ISETP.GE.AND P5, PT, R212, UR4, PT ;  /* 0x00000004d4007c0c */ /* 0x000fe4000bfa6270 */
[CC--:B0-----:R-:W-:Y:S01]  /*9360*/  @!P2 LEA R14, P6, R215.reuse, R4.reuse, 0x2 ;  /* 0x00000004d70ea211 */ /* 0x0c1fe200078c10ff */
[----:B------:R0:W-:Y:S01]  /*9370*/  @!P1 ST.E.64 desc[UR50][R12.64], R62 ;  /* 0x0000003e0c009985 */ /* 0x0001e2000c101b32 */
[----:B------:R-:W-:Y:S02]  /*9380*/  ISETP.GE.AND P1, PT, R210, UR4, PT ;  /* 0x00000004d2007c0c */ /* 0x000fe4000bf26270 */
[----:B------:R-:W-:Y:S02]  /*9390*/  @!P2 LEA.HI.X R15, R215, R5, R164, 0x2, P6 ;  /* 0x00000005d70fa211 */ /* 0x000fe400030f14a4 */
[----:B-1----:R-:W-:-:S02]  /*93a0*/  @!P3 LEA R6, P6, R214, R4, 0x2 ;  /* 0x00000004d606b211 */ /* 0x002fc400078c10ff */
[----:B------:R-:W-:Y:S01]  /*93b0*/  ISETP.GE.AND P0, PT, R211, UR4, PT ;  /* 0x00000004d3007c0c */ /* 0x000fe2000bf06270 */
[----:B------:R1:W-:Y:S01]  /*93c0*/  @!P2 ST.E.64 desc[UR50][R14.64], R66 ;  /* 0x000000420e00a985 */ /* 0x0003e2000c101b32 */
[CC--:B----4-:R-:W-:Y:S02]  /*93d0*/  @!P4 LEA R8, P2, R213.reuse, R4.reuse, 0x2 ;  /* 0x00000004d508c211 */ /* 0x0d0fe400078410ff */
[-C--:B------:R-:W-:Y:S02]  /*93e0*/  @!P3 LEA.HI.X R7, R214, R5.reuse, R163, 0x2, P6 ;  /* 0x00000005d607b211 */ /* 0x080fe400030f14a3 */
[----:B--2---:R-:W-:Y:S02]  /*93f0*/  @!P5 LEA R20, P6, R212, R4, 0x2 ;  /* 0x00000004d414d211 */ /* 0x004fe400078c10ff */
[----:B------:R-:W-:Y:S01]  /*9400*/  @!P4 LEA.HI.X R9, R213, R5, R162, 0x2, P2 ;  /* 0x00000005d509c211 */ /* 0x000fe200010f14a2 */
[----:B------:R-:W-:Y:S01]  /*9410*/  @!P3 ST.E.64 desc[UR50][R6.64], R70 ;  /* 0x000000460600b985 */ /* 0x000fe2000c101b32 */
[----:B------:R-:W-:-:S02]  /*9420*/  ISETP.GE.AND P2, PT, R209, UR4, PT ;  /* 0x00000004d1007c0c */ /* 0x000fc4000bf46270 */
[-C--:B------:R-:W-:Y:S01]  /*9430*/  @!P5 LEA.HI.X R21, R212, R5.reuse, R161, 0x2, P6 ;  /* 0x00000005d415d211 */ /* 0x080fe200030f14a1 */
[----:B------:R2:W-:Y:S01]  /*9440*/  @!P4 ST.E.64 desc[UR50][R8.64], R74 ;  /* 0x0000004a0800c985 */ /* 0x0005e2000c101b32 */
[-C--:B0-----:R-:W-:Y:S02]  /*9450*/  @!P1 LEA R12, P3, R210, R4.reuse, 0x2 ;  /* 0x00000004d20c9211 */ /* 0x081fe400078610ff */
[----:B------:R-:W-:Y:S01]  /*9460*/  @!P0 LEA R10, P6, R211, R4, 0x2 ;  /* 0x00000004d30a8211 */ /* 0x000fe200078c10ff */
[----:B------:R0:W-:Y:S01]  /*9470*/  @!P5 ST.E.64 desc[UR50][R20.64], R78 ;  /* 0x0000004e1400d985 */ /* 0x0001e2000c101b32 */
[----:B------:R-:W-:Y:S02]  /*9480*/  ISETP.GE.AND P5, PT, R208, UR4, PT ;  /* 0x00000004d0007c0c */ /* 0x000fe4000bfa6270 */
[----:B------:R-:W-:Y:S02]  /*9490*/  ISETP.GE.AND P4, PT, R207, UR4, PT ;  /* 0x00000004cf007c0c */ /* 0x000fe4000bf86270 */
[----:B------:R-:W-:-:S02]  /*94a0*/  @!P1 LEA.HI.X R13, R210, R5, R159, 0x2, P3 ;  /* 0x00000005d20d9211 */ /* 0x000fc400018f149f */
[----:B------:R-:W-:Y:S02]  /*94b0*/  ISETP.GE.AND P3, PT, R206, UR4, PT ;  /* 0x00000004ce007c0c */ /* 0x000fe4000bf66270 */
[-C--:B------:R-:W-:Y:S02]  /*94c0*/  @!P0 LEA.HI.X R11, R211, R5.reuse, R160, 0x2, P6 ;  /* 0x00000005d30b8211 */ /* 0x080fe400030f14a0 */
[CC--:B-1----:R-:W-:Y:S02]  /*94d0*/  @!P2 LEA R14, P6, R209.reuse, R4.reuse, 0x2 ;  /* 0x00000004d10ea211 */ /* 0x0c2fe400078c10ff */
[----:B------:R-:W-:Y:S01]  /*94e0*/  SHF.R.S32.HI R27, RZ, 0x1f, R16 ;  /* 0x0000001fff1b7819 */ /* 0x000fe20000011410 */
[----:B------:R1:W-:Y:S01]  /*94f0*/  @!P0 ST.E.64 desc[UR50][R10.64], R82 ;  /* 0x000000520a008985 */ /* 0x0003e2000c101b32 */
[----:B------:R-:W-:Y:S02]  /*9500*/  @!P2 LEA.HI.X R15, R209, R5, R158, 0x2, P6 ;  /* 0x00000005d10fa211 */ /* 0x000fe400030f149e */
[-C--:B--2---:R-:W-:Y:S01]  /*9510*/  @!P4 LEA R8, P0, R207, R4.reuse, 0x2 ;  /* 0x00000004cf08c211 */ /* 0x084fe200078010ff */
[----:B------:R2:W-:Y:S01]  /*9520*/  @!P1 ST.E.64 desc[UR50][R12.64], R86 ;  /* 0x000000560c009985 */ /* 0x0005e2000c101b32 */
[----:B------:R-:W-:-:S02]  /*9530*/  @!P5 LEA R6, P1, R208, R4, 0x2 ;  /* 0x00000004d006d211 */ /* 0x000fc400078210ff */
[----:B0-----:R-:W-:Y:S01]  /*9540*/  @!P3 LEA R20, P6, R206, R4, 0x2 ;  /* 0x00000004ce14b211 */ /* 0x001fe200078c10ff */
[----:B------:R0:W-:Y:S01]  /*9550*/  @!P2 ST.E.64 desc[UR50][R14.64], R90 ;  /* 0x0000005a0e00a985 */ /* 0x0001e2000c101b32 */
[----:B------:R-:W-:Y:S02]  /*9560*/  ISETP.GE.AND P2, PT, R205, UR4, PT ;  /* 0x00000004cd007c0c */ /* 0x000fe4000bf46270 */
[-C--:B------:R-:W-:Y:S02]  /*9570*/  @!P5 LEA.HI.X R7, R208, R5.reuse, R157, 0x2, P1 ;  /* 0x00000005d007d211 */ /* 0x080fe400008f149d */
[----:B------:R-:W-:Y:S02]  /*9580*/  ISETP.GE.AND P1, PT, R204, UR4, PT ;  /* 0x00000004cc007c0c */ /* 0x000fe4000bf26270 */
[-C--:B------:R-:W-:Y:S01]  /*9590*/  @!P4 LEA.HI.X R9, R207, R5.reuse, R156, 0x2, P0 ;  /* 0x00000005cf09c211 */ /* 0x080fe200000f149c */
[----:B------:R-:W-:Y:S01]  /*95a0*/  @!P5 ST.E.64 desc[UR50][R6.64], R94 ;  /* 0x0000005e0600d985 */ /* 0x000fe2000c101b32 */
[----:B------:R-:W-:-:S02]  /*95b0*/  @!P3 LEA.HI.X R21, R206, R5, R155, 0x2, P6 ;  /* 0x00000005ce15b211 */ /* 0x000fc400030f149b */
[----:B------:R-:W-:Y:S01]  /*95c0*/  ISETP.GE.AND P0, PT, R23, UR4, PT ;  /* 0x0000000417007c0c */ /* 0x000fe2000bf06270 */
[----:B------:R3:W-:Y:S01]  /*95d0*/  @!P4 ST.E.64 desc[UR50][R8.64], R98 ;  /* 0x000000620800c985 */ /* 0x0007e2000c101b32 */
[----:B------:R-:W-:Y:S02]  /*95e0*/  ISETP.GE.AND P4, PT, R19, UR4, PT ;  /* 0x0000000413007c0c */ /* 0x000fe4000bf86270 */
[CC--:B-1----:R-:W-:Y:S01]  /*95f0*/  @!P2 LEA R10, P6, R205.reuse, R4.reuse, 0x2 ;  /* 0x00000004cd0aa211 */ /* 0x0c2fe200078c10ff */
[----:B------:R1:W-:Y:S01]  /*9600*/  @!P3 ST.E.64 desc[UR50][R20.64], R102 ;  /* 0x000000661400b985 */ /* 0x0003e2000c101b32 */
[----:B------:R-:W-:Y:S02]  /*9610*/  ISETP.GE.AND P3, PT, R22, UR4, PT ;  /* 0x0000000416007c0c */ /* 0x000fe4000bf66270 */
[----:B--2---:R-:W-:Y:S02]  /*9620*/  @!P1 LEA R12, P5, R204, R4, 0x2 ;  /* 0x00000004cc0c9211 */ /* 0x004fe400078a10ff */
[----:B------:R-:W-:-:S02]  /*9630*/  @!P2 LEA.HI.X R11, R205, R5, R154, 0x2, P6 ;  /* 0x00000005cd0ba211 */ /* 0x000fc400030f149a */
[-C--:B------:R-:W-:Y:S02]  /*9640*/  @!P1 LEA.HI.X R13, R204, R5.reuse, R153, 0x2, P5 ;  /* 0x00000005cc0d9211 */ /* 0x080fe400028f1499 */
[-C--:B0-----:R-:W-:Y:S01]  /*9650*/  @!P0 LEA R14, P6, R23, R4.reuse, 0x2 ;  /* 0x00000004170e8211 */ /* 0x081fe200078c10ff */
[----:B------:R0:W-:Y:S01]  /*9660*/  @!P2 ST.E.64 desc[UR50][R10.64], R106 ;  /* 0x0000006a0a00a985 */ /* 0x0001e2000c101b32 */
[-C--:B---3--:R-:W-:Y:S02]  /*9670*/  @!P4 LEA R8, P5, R19, R4.reuse, 0x2 ;  /* 0x000000041308c211 */ /* 0x088fe400078a10ff */
[-C--:B------:R-:W-:Y:S01]  /*9680*/  @!P0 LEA.HI.X R15, R23, R5.reuse, R152, 0x2, P6 ;  /* 0x00000005170f8211 */ /* 0x080fe200030f1498 */
[----:B------:R2:W-:Y:S01]  /*9690*/  @!P1 ST.E.64 desc[UR50][R12.64], R110 ;  /* 0x0000006e0c009985 */ /* 0x0005e2000c101b32 */
[----:B------:R-:W-:Y:S01]  /*96a0*/  @!P3 LEA R6, P1, R22, R4, 0x2 ;  /* 0x000000041606b211 */ /* 0x000fe200078210ff */
[----:B-1----:R-:W-:Y:S01]  /*96b0*/  VIADD R21, R2, 0xf0 ;  /* 0x000000f002157836 */ /* 0x002fe20000000000 */
[----:B------:R-:W-:Y:S01]  /*96c0*/  ISETP.GE.AND P2, PT, R18, UR4, PT ;  /* 0x0000000412007c0c */ /* 0x000fe2000bf46270 */
[----:B------:R1:W-:Y:S01]  /*96d0*/  @!P0 ST.E.64 desc[UR50][R14.64], R114 ;  /* 0x000000720e008985 */ /* 0x0003e2000c101b32 */
[----:B------:R-:W-:-:S02]  /*96e0*/  @!P3 LEA.HI.X R7, R22, R5, R229, 0x2, P1 ;  /* 0x000000051607b211 */ /* 0x000fc400008f14e5 */
[----:B------:R-:W-:Y:S02]  /*96f0*/  ISETP.GE.AND P1, PT, R17, UR4, PT ;  /* 0x0000000411007c0c */ /* 0x000fe4000bf26270 */
[----:B------:R-:W-:Y:S01]  /*9700*/  @!P4 LEA.HI.X R9, R19, R5, R228, 0x2, P5 ;  /* 0x000000051309c211 */ /* 0x000fe200028f14e4 */
[----:B------:R3:W-:Y:S01]  /*9710*/  @!P3 ST.E.64 desc[UR50][R6.64], R118 ;  /* 0x000000760600b985 */ /* 0x0007e2000c101b32 */
[----:B------:R-:W-:Y:S02]  /*9720*/  ISETP.GE.AND P0, PT, R16, UR4, PT ;  /* 0x0000000410007c0c */ /* 0x000fe4000bf06270 */
[----:B------:R-:W-:Y:S01]  /*9730*/  ISETP.GE.AND P3, PT, R3, UR4, PT ;  /* 0x0000000403007c0c */ /* 0x000fe2000bf66270 */
[----:B------:R4:W-:Y:S01]  /*9740*/  @!P4 ST.E.64 desc[UR50][R8.64], R122 ;  /* 0x0000007a0800c985 */ /* 0x0009e2000c101b32 */
[----:B------:R-:W-:Y:S02]  /*9750*/  ISETP.GE.AND P4, PT, R25, UR4, PT ;  /* 0x0000000419007c0c */ /* 0x000fe4000bf86270 */
[----:B0-----:R-:W-:-:S03]  /*9760*/  @!P2 LEA R10, P5, R18, R4, 0x2 ;  /* 0x00000004120aa211 */ /* 0x001fc600078a10ff */
[CC--:B--2---:R-:W-:Y:S02]  /*9770*/  @!P1 LEA R12, P6, R17.reuse, R4.reuse, 0x2 ;  /* 0x00000004110c9211 */ /* 0x0c4fe400078c10ff */
[-C--:B------:R-:W-:Y:S02]  /*9780*/  @!P2 LEA.HI.X R11, R18, R5.reuse, R227, 0x2, P5 ;  /* 0x00000005120ba211 */ /* 0x080fe400028f14e3 */
[CC--:B-1----:R-:W-:Y:S02]  /*9790*/  @!P0 LEA R14, P5, R16.reuse, R4.reuse, 0x2 ;  /* 0x00000004100e8211 */ /* 0x0c2fe400078a10ff */
[-C--:B------:R-:W-:Y:S01]  /*97a0*/  @!P1 LEA.HI.X R13, R17, R5.reuse, R226, 0x2, P6 ;  /* 0x00000005110d9211 */ /* 0x080fe200030f14e2 */
[----:B------:R0:W-:Y:S01]  /*97b0*/  @!P2 ST.E.64 desc[UR50][R10.64], R126 ;  /* 0x0000007e0a00a985 */ /* 0x0001e2000c101b32 */
[----:B------:R-:W-:Y:S02]  /*97c0*/  ISETP.GE.AND P6, PT, R21, UR4, PT ;  /* 0x0000000415007c0c */ /* 0x000fe4000bfc6270 */
[----:B------:R-:W-:Y:S01]  /*97d0*/  @!P0 LEA.HI.X R15, R16, R5, R27, 0x2, P5 ;  /* 0x00000005100f8211 */ /* 0x000fe200028f141b */
[----:B------:R0:W-:Y:S01]  /*97e0*/  @!P1 ST.E.64 desc[UR50][R12.64], R130 ;  /* 0x000000820c009985 */ /* 0x0001e2000c101b32 */
[----:B---3--:R-:W-:-:S03]  /*97f0*/  @!P4 LEA R6, P5, R25, R4, 0x2 ;  /* 0x000000041906c211 */ /* 0x008fc600078a10ff */
[----:B------:R0:W-:Y:S01]  /*9800*/  @!P0 ST.E.64 desc[UR50][R14.64], R134 ;  /* 0x000000860e008985 */ /* 0x0001e2000c101b32 */
[-C--:B------:R-:W-:Y:S02]  /*9810*/  @!P4 LEA.HI.X R7, R25, R5.reuse, R0, 0x2, P5 ;  /* 0x000000051907c211 */ /* 0x080fe400028f1400 */
[----:B------:R-:W-:Y:S02]  /*9820*/  SHF.R.S32.HI R0, RZ, 0x1f, R3 ;  /* 0x0000001fff007819 */ /* 0x000fe40000011403 */
[C---:B----4-:R-:W-:Y:S01]  /*9830*/  @!P3 LEA R8, P5, R3.reuse, R4, 0x2 ;  /* 0x000000040308b211 */ /* 0x050fe200078a10ff */
[----:B------:R0:W-:Y:S03]  /*9840*/  @!P4 ST.E.64 desc[UR50][R6.64], R138 ;  /* 0x0000008a0600c985 */ /* 0x0001e6000c101b32 */
[----:B------:R-:W-:Y:S01]  /*9850*/  @!P3 LEA.HI.X R9, R3, R5, R0, 0x2, P5 ;  /* 0x000000050309b211 */ /* 0x000fe200028f1400 */
[----:B------:R-:W-:Y:S01]  /*9860*/  VIADD R3, R2, 0xf8 ;  /* 0x000000f802037836 */ /* 0x000fe20000000000 */
[----:B------:R-:W-:-:S02]  /*9870*/  SHF.R.S32.HI R0, RZ, 0x1f, R21 ;  /* 0x0000001fff007819 */ /* 0x000fc40000011415 */
[----:B------:R-:W-:Y:S01]  /*9880*/  @!P6 LEA R20, P5, R21, R4, 0x2 ;  /* 0x000000041514e211 */ /* 0x000fe200078a10ff */
[----:B------:R0:W-:Y:S01]  /*9890*/  @!P3 ST.E.64 desc[UR50][R8.64], R142 ;  /* 0x0000008e0800b985 */ /* 0x0001e2000c101b32 */
[----:B------:R-:W-:Y:S02]  /*98a0*/  ISETP.GE.AND P0, PT, R3, UR4, PT ;  /* 0x0000000403007c0c */ /* 0x000fe4000bf06270 */
[----:B------:R-:W-:-:S05]  /*98b0*/  @!P6 LEA.HI.X R21, R21, R5, R0, 0x2, P5 ;  /* 0x000000051515e211 */ /* 0x000fca00028f1400 */
[----:B------:R0:W-:Y:S06]  /*98c0*/  @!P6 ST.E.64 desc[UR50][R20.64], R146 ;  /* 0x000000921400e985 */ /* 0x0001ec000c101b32 */
[----:B------:R-:W-:Y:S05]  /*98d0*/  @P0 BRA `(.L_x_9450) ;  /* 0x0000000c00f00947 */ /* 0x000fea0003800000 */
[----:B------:R-:W-:Y:S02]  /*98e0*/  LEA R4, P0, R3, R4, 0x2 ;  /* 0x0000000403047211 */ /* 0x000fe400078010ff */
[----:B------:R-:W-:-:S04]  /*98f0*/  SHF.R.S32.HI R0, RZ, 0x1f, R3 ;  /* 0x0000001fff007819 */ /* 0x000fc80000011403 */
[----:B------:R-:W-:-:S05]  /*9900*/  LEA.HI.X R5, R3, R5, R0, 0x2, P0 ;  /* 0x0000000503057211 */ /* 0x000fca00000f1400 */
[----:B------:R1:W-:Y:S01]  /*9910*/  ST.E.64 desc[UR50][R4.64], R150 ;  /* 0x0000009604007985 */ /* 0x0003e2000c101b32 */
[----:B------:R-:W-:Y:S05]  /*9920*/  BRA `(.L_x_9450) ;  /* 0x0000000c00dc7947 */ /* 0x000fea0003800000 */
.L_x_9441:
        /* <DEDUP_REMOVED lines=33> */
.L_x_9453:
[----:B------:R-:W-:Y:S01]  /*9b40*/  USEL UR39, UR39, URZ, !UP0 ;  /* 0x0000003f27277287 */ /* 0x000fe2000c000000 */
[----:B------:R-:W-:Y:S01]  /*9b50*/  BSSY B1, `(.L_x_9454) ;  /* 0x0000039000017945 */ /* 0x000fe20003800000 */
[----:B------:R-:W-:-:S03]  /*9b60*/  USEL UR40, UR40, URZ, !UP0 ;  /* 0x0000003f28287287 */ /* 0x000fc6000c000000 */
[----:B------:R-:W-:Y:S09]  /*9b70*/  @P0 BRA `(.L_x_9455) ;  /* 0x0000000000d80947 */ /* 0x000ff20003800000 */
[----:B------:R-:W0:Y:S01]  /*9b80*/  S2R R3, SR_TID.X ;  /* 0x0000000000037919 */ /* 0x000e220000002100 */
[----:B------:R-:W1:Y:S01]  /*9b90*/  LDC R9, c[0x0][0xbe8] ;  /* 0x0002fa00ff097b82 */ /* 0x000e620000000800 */
[----:B------:R-:W-:-:S04]  /*9ba0*/  IMAD.U32 R4, RZ, RZ, UR41 ;  /* 0x00000029ff047e24 */ /* 0x000fc8000f8e00ff */
[----:B0-----:R-:W-:Y:S02]  /*9bb0*/  IMAD R3, R4, 0x80, R3 ;  /* 0x0000008004037824 */ /* 0x001fe400078e0203 */
[----:B-1---5:R-:W-:Y:S02]  /*9bc0*/  IMAD R4, R0, R9, RZ ;  /* 0x0000000900047224 */ /* 0x022fe400078e02ff */
        /* <DEDUP_REMOVED lines=8> */
[----:B------:R-:W0:Y:S04]  /*9c50*/  @P0 LDC R3, c[0x0][0xbec] ;  /* 0x0002fb00ff030b82 */ /* 0x000e280000000800 */
[----:B------:R-:W-:Y:S01]  /*9c60*/  ULDC.64 UR8, c[0x0][UR17+0x218] ;  /* 0x0000860011087abb */ /* 0x000fe20008000a00 */
[----:B------:R-:W-:Y:S01]  /*9c70*/  ULDC.64 UR12, c[0x0][UR17+0x220] ;  /* 0x00008800110c7abb */ /* 0x000fe20008000a00 */
[----:B------:R-:W-:Y:S01]  /*9c80*/  ULDC.64 UR14, c[0x0][UR17+0x228] ;  /* 0x00008a00110e7abb */ /* 0x000fe20008000a00 */
[----:B------:R-:W-:Y:S01]  /*9c90*/  UIMAD.WIDE.U32 UR10, UR8, UR43, URZ ;  /* 0x0000002b080a72a5 */ /* 0x000fe2000f8e003f */
[----:B------:R-:W1:Y:S01]  /*9ca0*/  @P0 LDC R5, c[0x0][0xbf0] ;  /* 0x0002fc00ff050b82 */ /* 0x000e620000000800 */
        /* <DEDUP_REMOVED lines=8> */
[----:B0-----:R-:W-:Y:S01]  /*9d30*/  @P0 IMAD.HI.U32 R4, R6, R3, RZ ;  /* 0x0000000306040227 */ /* 0x001fe200078e00ff */
[----:B------:R-:W-:-:S02]  /*9d40*/  UIADD3 UR18, UR11, UR18, URZ ;  /* 0x000000120b127290 */ /* 0x000fc4000fffe03f */
[----:B------:R-:W-:Y:S01]  /*9d50*/  UIADD3 UR13, UR9, UR13, URZ ;  /* 0x0000000d090d7290 */ /* 0x000fe2000fffe03f */
[----:B------:R-:W-:Y:S02]  /*9d60*/  IMAD.MOV.U32 R3, RZ, RZ, R6 ;  /* 0x000000ffff037224 */ /* 0x000fe400078e0006 */
[----:B------:R-:W-:Y:S01]  /*9d70*/  IMAD.U32 R10, RZ, RZ, UR14 ;  /* 0x0000000eff0a7e24 */ /* 0x000fe2000f8e00ff */
[----:B------:R-:W-:Y:S01]  /*9d80*/  ULDC.64 UR8, c[0x0][UR17+0x210] ;  /* 0x0000840011087abb */ /* 0x000fe20008000a00 */
[----:B-1----:R-:W-:Y:S01]  /*9d90*/  @P0 SHF.R.U32.HI R3, RZ, R5, R4 ;  /* 0x00000005ff030219 */ /* 0x002fe20000011604 */
        /* <DEDUP_REMOVED lines=20> */
.L_x_9455:
[----:B------:R-:W-:Y:S05]  /*9ee0*/  BSYNC B1 ;  /* 0x0000000000017941 */ /* 0x000fea0003800000 */
.L_x_9454:
[----:B------:R-:W-:-:S06]  /*9ef0*/  UISETP.GT.AND UP0, UPT, UR44, 0x1, UPT ;  /* 0x000000012c00788c */ /* 0x000fcc000bf04270 */
[----:B------:R-:W-:-:S13]  /*9f00*/  PLOP3.LUT P0, PT, PT, PT, UP0, 0x80, 0x0 ;  /* 0x000000000000781c */ /* 0x000fda0003f0f008 */
[----:B------:R-:W-:Y:S05]  /*9f10*/  @P0 BRA `(.L_x_9450) ;  /* 0x0000000800600947 */ /* 0x000fea0003800000 */
[----:B------:R-:W1:Y:S01]  /*9f20*/  LDC R11, c[0x0][0xbe8] ;  /* 0x0002fa00ff0b7b82 */ /* 0x000e620000000800 */
[----:B0-----:R-:W-:Y:S01]  /*9f30*/  SHF.R.S32.HI R3, RZ, 0x1f, R8 ;  /* 0x0000001fff037819 */ /* 0x001fe20000011408 */
[----:B------:R-:W-:Y:S01]  /*9f40*/  ULDC.64 UR10, c[0x0][0xaa0] ;  /* 0x0002a800000a7ab9 */ /* 0x000fe20000000a00 */
[----:B------:R-:W-:Y:S01]  /*9f50*/  BSSY B1, `(.L_x_9456) ;  /* 0x0000052000017945 */ /* 0x000fe20003800000 */
[----:B------:R-:W-:Y:S01]  /*9f60*/  UIMAD.WIDE.U32 UR8, UR4, UR10, URZ ;  /* 0x0000000a040872a5 */ /* 0x000fe2000f8e003f */
[----:B------:R-:W-:Y:S01]  /*9f70*/  LEA.HI R3, R3, R8, RZ, 0x3 ;  /* 0x0000000803037211 */ /* 0x000fe200078f18ff */
[----:B------:R-:W-:-:S03]  /*9f80*/  UIMAD UR10, UR19, UR10, URZ ;  /* 0x0000000a130a72a4 */ /* 0x000fc6000f8e023f */
[----:B------:R-:W-:Y:S01]  /*9f90*/  LOP3.LUT R9, R3, 0xfffffff8, RZ, 0xc0, !PT ;  /* 0xfffffff803097812 */ /* 0x000fe200078ec0ff */
[----:B------:R-:W-:Y:S01]  /*9fa0*/  UIMAD UR10, UR4, UR11, UR10 ;  /* 0x0000000b040a72a4 */ /* 0x000fe2000f8e020a */
[----:B------:R-:W-:-:S03]  /*9fb0*/  SHF.R.S32.HI R13, RZ, 0x3, R3 ;  /* 0x00000003ff0d7819 */ /* 0x000fc60000011403 */
[----:B------:R-:W-:Y:S01]  /*9fc0*/  IMAD.IADD R10, R8, 0x1, -R9 ;  /* 0x00000001080a7824 */ /* 0x000fe200078e0a09 */
[----:B------:R-:W-:Y:S01]  /*9fd0*/  UIADD3 UR9, UR9, UR10, URZ ;  /* 0x0000000a09097290 */ /* 0x000fe2000fffe03f */
[----:B------:R-:W-:Y:S02]  /*9fe0*/  IMAD.U32 R8, RZ, RZ, UR41 ;  /* 0x00000029ff087e24 */ /* 0x000fe4000f8e00ff */
[----:B------:R-:W-:Y:S01]  /*9ff0*/  IMAD R3, R10, 0x20, R13 ;  /* 0x000000200a037824 */ /* 0x000fe200078e020d */
[----:B------:R-:W-:Y:S02]  /*a000*/  ULDC.64 UR10, c[0x0][0xae8] ;  /* 0x0002ba00000a7ab9 */ /* 0x000fe40000000a00 */
[----:B------:R-:W-:Y:S01]  /*a010*/  UIMAD.WIDE.U32 UR8, UR43, UR10, UR8 ;  /* 0x0000000a2b0872a5 */ /* 0x000fe2000f8e0008 */
[----:B------:R-:W-:Y:S01]  /*a020*/  IMAD R8, R8, 0x80, R3 ;  /* 0x0000008008087824 */ /* 0x000fe200078e0203 */
[----:B-1----:R-:W-:Y:S02]  /*a030*/  ISETP.NE.AND P0, PT, R11, 0x1, PT ;  /* 0x000000010b00780c */ /* 0x002fe40003f05270 */
[----:B------:R-:W-:Y:S01]  /*a040*/  UIMAD UR9, UR43, UR11, UR9 ;  /* 0x0000000b2b0972a4 */ /* 0x000fe2000f8e0209 */
[----:B------:R-:W-:-:S02]  /*a050*/  IMAD.MOV.U32 R3, RZ, RZ, R8 ;  /* 0x000000ffff037224 */ /* 0x000fc400078e0008 */
[----:B------:R-:W-:Y:S02]  /*a060*/  ULDC.64 UR10, c[0x0][0xaf0] ;  /* 0x0002bc00000a7ab9 */ /* 0x000fe40000000a00 */
[----:B------:R-:W-:Y:S02]  /*a070*/  UIMAD UR40, UR40, UR10, URZ ;  /* 0x0000000a282872a4 */ /* 0x000fe4000f8e023f */
[----:B------:R-:W-:Y:S02]  /*a080*/  UIMAD.WIDE.U32 UR8, UR39, UR10, UR8 ;  /* 0x0000000a270872a5 */ /* 0x000fe4000f8e0008 */
[----:B------:R-:W-:Y:S02]  /*a090*/  UIMAD UR4, UR39, UR11, UR40 ;  /* 0x0000000b270472a4 */ /* 0x000fe4000f8e0228 */
[----:B------:R-:W0:Y:S02]  /*a0a0*/  @P0 LDC R5, c[0x0][0xbec] ;  /* 0x0002fb00ff050b82 */ /* 0x000e240000000800 */
[----:B------:R-:W-:Y:S01]  /*a0b0*/  UIADD3 UR4, UR9, UR4, URZ ;  /* 0x0000000409047290 */ /* 0x000fe2000fffe03f */
[----:B------:R-:W-:-:S05]  /*a0c0*/  ULDC.64 UR10, c[0x0][0xae0] ;  /* 0x0002b800000a7ab9 */ /* 0x000fca0000000a00 */
[----:B------:R-:W1:Y:S01]  /*a0d0*/  @P0 LDC R7, c[0x0][0xbf0] ;  /* 0x0002fc00ff070b82 */ /* 0x000e620000000800 */
[----:B0-----:R-:W-:-:S04]  /*a0e0*/  @P0 IMAD.HI.U32 R4, R8, R5, RZ ;  /* 0x0000000508040227 */ /* 0x001fc800078e00ff */
[----:B------:R-:W-:Y:S02]  /*a0f0*/  IMAD.U32 R5, RZ, RZ, UR9 ;  /* 0x00000009ff057e24 */ /* 0x000fe4000f8e00ff */
[----:B------:R-:W-:Y:S01]  /*a100*/  IMAD.U32 R5, RZ, RZ, UR4 ;  /* 0x00000004ff057e24 */ /* 0x000fe2000f8e00ff */
[----:B-1----:R-:W-:Y:S01]  /*a110*/  @P0 SHF.R.U32.HI R3, RZ, R7, R4 ;  /* 0x00000007ff030219 */ /* 0x002fe20000011604 */
[----:B------:R-:W-:Y:S01]  /*a120*/  IMAD.U32 R4, RZ, RZ, UR8 ;  /* 0x00000008ff047e24 */ /* 0x000fe2000f8e00ff */
[----:B------:R-:W-:Y:S02]  /*a130*/  ULDC.64 UR8, c[0x0][0xad8] ;  /* 0x0002b60000087ab9 */ /* 0x000fe40000000a00 */
[--C-:B------:R-:W-:Y:S01]  /*a140*/  SHF.R.S32.HI R6, RZ, 0x1f, R3.reuse ;  /* 0x0000001fff067819 */ /* 0x100fe20000011403 */
[----:B------:R-:W-:Y:S02]  /*a150*/  IMAD.MOV R7, RZ, RZ, -R3 ;  /* 0x000000ffff077224 */ /* 0x000fe400078e0a03 */
[----:B------:R-:W-:-:S04]  /*a160*/  IMAD.WIDE.U32 R4, R3, UR10, R4 ;  /* 0x0000000a03047c25 */ /* 0x000fc8000f8e0004 */
[----:B------:R-:W-:Y:S02]  /*a170*/  IMAD R7, R11, R7, R8 ;  /* 0x000000070b077224 */ /* 0x000fe400078e0208 */
[----:B------:R-:W-:Y:S02]  /*a180*/  IMAD R6, R6, UR10, RZ ;  /* 0x0000000a06067c24 */ /* 0x000fe4000f8e02ff */
[----:B------:R-:W-:Y:S02]  /*a190*/  IMAD.U32 R8, RZ, RZ, UR41 ;  /* 0x00000029ff087e24 */ /* 0x000fe4000f8e00ff */
[----:B------:R-:W-:Y:S01]  /*a1a0*/  IMAD R9, R3, UR11, R6 ;  /* 0x0000000b03097c24 */ /* 0x000fe2000f8e0206 */
[----:B------:R-:W-:Y:S01]  /*a1b0*/  SHF.R.S32.HI R6, RZ, 0x1f, R7 ;  /* 0x0000001fff067819 */ /* 0x000fe20000011407 */
[----:B------:R-:W-:Y:S02]  /*a1c0*/  IMAD R8, R8, 0x80, R13 ;  /* 0x0000008008087824 */ /* 0x000fe400078e020d */
[----:B------:R-:W-:-:S02]  /*a1d0*/  IMAD.IADD R5, R5, 0x1, R9 ;  /* 0x0000000105057824 */ /* 0x000fc400078e0209 */
[----:B------:R-:W-:Y:S02]  /*a1e0*/  IMAD R6, R6, UR8, RZ ;  /* 0x0000000806067c24 */ /* 0x000fe4000f8e02ff */
[----:B------:R-:W-:-:S04]  /*a1f0*/  IMAD.WIDE.U32 R4, R7, UR8, R4 ;  /* 0x0000000807047c25 */ /* 0x000fc8000f8e0004 */
[----:B------:R-:W-:Y:S01]  /*a200*/  IMAD R9, R7, UR9, R6 ;  /* 0x0000000907097c24 */ /* 0x000fe2000f8e0206 */
[----:B------:R-:W-:Y:S01]  /*a210*/  ULDC.64 UR8, c[0x0][0xa80] ;  /* 0x0002a00000087ab9 */ /* 0x000fe20000000a00 */
[----:B-----5:R-:W-:Y:S01]  /*a220*/  IMAD R11, R0, R11, RZ ;  /* 0x0000000b000b7224 */ /* 0x020fe200078e02ff */
[----:B------:R-:W-:Y:S01]  /*a230*/  LEA R6, P2, R4, UR8, 0x1 ;  /* 0x0000000804067c11 */ /* 0x000fe2000f8408ff */
[C---:B------:R-:W-:Y:S02]  /*a240*/  VIADD R3, R8.reuse, 0x40 ;  /* 0x0000004008037836 */ /* 0x040fe40000000000 */
[----:B------:R-:W-:Y:S02]  /*a250*/  IMAD.IADD R5, R5, 0x1, R9 ;  /* 0x0000000105057824 */ /* 0x000fe400078e0209 */
[----:B------:R-:W-:Y:S01]  /*a260*/  VIADD R0, R8, 0x20 ;  /* 0x0000002008007836 */ /* 0x000fe20000000000 */
[----:B------:R-:W-:Y:S01]  /*a270*/  ISETP.GE.AND P0, PT, R3, R11, PT ;  /* 0x0000000b0300720c */ /* 0x000fe20003f06270 */
[----:B------:R-:W-:Y:S01]  /*a280*/  IMAD.SHL.U32 R7, R10, 0x8, RZ ;  /* 0x000000080a077824 */ /* 0x000fe200078e00ff */
[----:B------:R-:W-:-:S02]  /*a290*/  LEA.HI.X R3, R4, UR9, R5, 0x1, P2 ;  /* 0x0000000904037c11 */ /* 0x000fc400090f0c05 */
[-C--:B------:R-:W-:Y:S01]  /*a2a0*/  ISETP.GE.AND P2, PT, R8, R11.reuse, PT ;  /* 0x0000000b0800720c */ /* 0x080fe20003f46270 */
[C---:B------:R-:W-:Y:S01]  /*a2b0*/  VIADD R9, R7.reuse, 0x40 ;  /* 0x0000004007097836 */ /* 0x040fe20000000000 */
[----:B------:R-:W-:Y:S01]  /*a2c0*/  ISETP.GE.AND P1, PT, R0, R11, PT ;  /* 0x0000000b0000720c */ /* 0x000fe20003f26270 */
[C---:B------:R-:W-:Y:S01]  /*a2d0*/  VIADD R13, R7.reuse, 0xc0 ;  /* 0x000000c0070d7836 */ /* 0x040fe20000000000 */
[----:B------:R0:W1:Y:S01]  /*a2e0*/  SHFL.IDX PT, R4, R6, RZ, 0x181f ;  /* 0x00181fff06047589 */ /* 0x00006200000e0000 */
[----:B------:R-:W-:Y:S01]  /*a2f0*/  VIADD R15, R7, 0x80 ;  /* 0x00000080070f7836 */ /* 0x000fe20000000000 */
[----:B------:R-:W-:Y:S02]  /*a300*/  SHF.R.S32.HI R20, RZ, 0x1f, R7 ;  /* 0x0000001fff147819 */ /* 0x000fe40000011407 */
[----:B------:R0:W2:Y:S01]  /*a310*/  SHFL.IDX PT, R0, R3, RZ, 0x181f ;  /* 0x00181fff03007589 */ /* 0x0000a200000e0000 */
[----:B------:R-:W-:Y:S02]  /*a320*/  SHF.R.S32.HI R10, RZ, 0x1f, R9 ;  /* 0x0000001fff0a7819 */ /* 0x000fe40000011409 */
[----:B------:R-:W-:-:S02]  /*a330*/  SHF.R.S32.HI R12, RZ, 0x1f, R13 ;  /* 0x0000001fff0c7819 */ /* 0x000fc4000001140d */
[----:B------:R-:W-:Y:S01]  /*a340*/  SHF.R.S32.HI R14, RZ, 0x1f, R15 ;  /* 0x0000001fff0e7819 */ /* 0x000fe2000001140f */
[----:B------:R-:W-:Y:S06]  /*a350*/  @P2 BRA `(.L_x_9457) ;  /* 0x0000000000442947 */ /* 0x000fec0003800000 */
        /* <DEDUP_REMOVED lines=8> */
[----:B------:R3:W-:Y:S01]  /*a3e0*/  @!P5 ST.E.128 desc[UR50][R24.64], RZ ;  /* 0x000000ff1800d985 */ /* 0x0007e2000c101d32 */
[----:B------:R-:W-:Y:S02]  /*a3f0*/  @!P4 LEA.HI.X R27, R9, R0, R10, 0x1, P6 ;  /* 0x00000000091bc211 */ /* 0x000fe400030f0c0a */
[----:B------:R-:W-:-:S03]  /*a400*/  @!P3 LEA R28, P6, R15, R4, 0x1 ;  /* 0x000000040f1cb211 */ /* 0x000fc600078c08ff */
[----:B------:R3:W-:Y:S01]  /*a410*/  @!P4 ST.E.128 desc[UR50][R26.64], RZ ;  /* 0x000000ff1a00c985 */ /* 0x0007e2000c101d32 */
[----:B------:R-:W-:Y:S02]  /*a420*/  @!P3 LEA.HI.X R29, R15, R0, R14, 0x1, P6 ;  /* 0x000000000f1db211 */ /* 0x000fe400030f0c0e */
[----:B------:R-:W-:-:S03]  /*a430*/  @!P2 LEA R4, P6, R13, R4, 0x1 ;  /* 0x000000040d04a211 */ /* 0x000fc600078c08ff */
[----:B------:R3:W-:Y:S01]  /*a440*/  @!P3 ST.E.128 desc[UR50][R28.64], RZ ;  /* 0x000000ff1c00b985 */ /* 0x0007e2000c101d32 */
[----:B------:R-:W-:-:S05]  /*a450*/  @!P2 LEA.HI.X R5, R13, R0, R12, 0x1, P6 ;  /* 0x000000000d05a211 */ /* 0x000fca00030f0c0c */
[----:B------:R3:W-:Y:S04]  /*a460*/  @!P2 ST.E.128 desc[UR50][R4.64], RZ ;  /* 0x000000ff0400a985 */ /* 0x0007e8000c101d32 */
.L_x_9457:
[----:B------:R-:W-:Y:S05]  /*a470*/  BSYNC B1 ;  /* 0x0000000000017941 */ /* 0x000fea0003800000 */
.L_x_9456:
[----:B--2---:R2:W4:Y:S01]  /*a480*/  SHFL.IDX PT, R0, R3, 0x1, 0x181f ;  /* 0x00381f0003007f89 */ /* 0x00452200000e0000 */
[----:B------:R-:W-:Y:S03]  /*a490*/  BSSY B1, `(.L_x_9458) ;  /* 0x0000014000017945 */ /* 0x000fe60003800000 */
[----:B-1-3--:R2:W1:Y:S01]  /*a4a0*/  SHFL.IDX PT, R4, R6, 0x1, 0x181f ;  /* 0x00381f0006047f89 */ /* 0x00a46200000e0000 */
[----:B------:R-:W-:Y:S05]  /*a4b0*/  @P1 BRA `(.L_x_9459) ;  /* 0x0000000000441947 */ /* 0x000fea0003800000 */
[----:B------:R-:W-:Y:S02]  /*a4c0*/  ULDC UR4, c[0x0][0xac8] ;  /* 0x0002b20000047ab9 */ /* 0x000fe40000000800 */
[----:B------:R-:W-:Y:S02]  /*a4d0*/  ISETP.GE.AND P4, PT, R7, UR4, PT ;  /* 0x0000000407007c0c */ /* 0x000fe4000bf86270 */
[----:B------:R-:W-:Y:S02]  /*a4e0*/  ISETP.GE.AND P3, PT, R9, UR4, PT ;  /* 0x0000000409007c0c */ /* 0x000fe4000bf66270 */
[----:B------:R-:W-:Y:S02]  /*a4f0*/  ISETP.GE.AND P2, PT, R15, UR4, PT ;  /* 0x000000040f007c0c */ /* 0x000fe4000bf46270 */
[----:B------:R-:W-:-:S07]  /*a500*/  ISETP.GE.AND P1, PT, R13, UR4, PT ;  /* 0x000000040d007c0c */ /* 0x000fce000bf26270 */
[-C--:B-1----:R-:W-:Y:S02]  /*a510*/  @!P4 LEA R24, P6, R7, R4.reuse, 0x1 ;  /* 0x000000040718c211 */ /* 0x082fe400078c08ff */
[----:B------:R-:W-:Y:S02]  /*a520*/  @!P3 LEA R26, P5, R9, R4, 0x1 ;  /* 0x00000004091ab211 */ /* 0x000fe400078a08ff */
[----:B----4-:R-:W-:Y:S02]  /*a530*/  @!P4 LEA.HI.X R25, R7, R0, R20, 0x1, P6 ;  /* 0x000000000719c211 */ /* 0x010fe400030f0c14 */
[----:B------:R-:W-:Y:S02]  /*a540*/  @!P2 LEA R28, P6, R15, R4, 0x1 ;  /* 0x000000040f1ca211 */ /* 0x000fe400078c08ff */
[----:B------:R-:W-:Y:S01]  /*a550*/  @!P3 LEA.HI.X R27, R9, R0, R10, 0x1, P5 ;  /* 0x00000000091bb211 */ /* 0x000fe200028f0c0a */
[----:B------:R3:W-:Y:S01]  /*a560*/  @!P4 ST.E.128 desc[UR50][R24.64], RZ ;  /* 0x000000ff1800c985 */ /* 0x0007e2000c101d32 */
[----:B------:R-:W-:-:S02]  /*a570*/  @!P1 LEA R4, P5, R13, R4, 0x1 ;  /* 0x000000040d049211 */ /* 0x000fc400078a08ff */
[-C--:B------:R-:W-:Y:S01]  /*a580*/  @!P2 LEA.HI.X R29, R15, R0.reuse, R14, 0x1, P6 ;  /* 0x000000000f1da211 */ /* 0x080fe200030f0c0e */
[----:B------:R3:W-:Y:S01]  /*a590*/  @!P3 ST.E.128 desc[UR50][R26.64], RZ ;  /* 0x000000ff1a00b985 */ /* 0x0007e2000c101d32 */
[----:B------:R-:W-:-:S03]  /*a5a0*/  @!P1 LEA.HI.X R5, R13, R0, R12, 0x1, P5 ;  /* 0x000000000d059211 */ /* 0x000fc600028f0c0c */
[----:B------:R3:W-:Y:S04]  /*a5b0*/  @!P2 ST.E.128 desc[UR50][R28.64], RZ ;  /* 0x000000ff1c00a985 */ /* 0x0007e8000c101d32 */
[----:B------:R3:W-:Y:S02]  /*a5c0*/  @!P1 ST.E.128 desc[UR50][R4.64], RZ ;  /* 0x000000ff04009985 */ /* 0x0007e4000c101d32 */
.L_x_9459:
[----:B------:R-:W-:Y:S05]  /*a5d0*/  BSYNC B1 ;  /* 0x0000000000017941 */ /* 0x000fea0003800000 */
.L_x_9458:
[----:B----4-:R4:W0:Y:S01]  /*a5e0*/  SHFL.IDX PT, R0, R3, 0x2, 0x181f ;  /* 0x00581f0003007f89 */ /* 0x01082200000e0000 */
        /* <DEDUP_REMOVED lines=9> */
[-C--:B------:R-:W-:Y:S02]  /*a680*/  @!P2 LEA R26, P5, R9, R4.reuse, 0x1 ;  /* 0x00000004091aa211 */ /* 0x080fe400078a08ff */
[----:B------:R-:W-:Y:S02]  /*a690*/  @!P1 LEA R28, P4, R15, R4, 0x1 ;  /* 0x000000040f1c9211 */ /* 0x000fe400078808ff */
[----:B0-----:R-:W-:Y:S02]  /*a6a0*/  @!P3 LEA.HI.X R25, R7, R0, R20, 0x1, P6 ;  /* 0x000000000719b211 */ /* 0x001fe400030f0c14 */
[----:B------:R-:W-:Y:S02]  /*a6b0*/  @!P0 LEA R4, P6, R13, R4, 0x1 ;  /* 0x000000040d048211 */ /* 0x000fe400078c08ff */
[-C--:B------:R-:W-:Y:S01]  /*a6c0*/  @!P2 LEA.HI.X R27, R9, R0.reuse, R10, 0x1, P5 ;  /* 0x00000000091ba211 */ /* 0x080fe200028f0c0a */
[----:B------:R3:W-:Y:S01]  /*a6d0*/  @!P3 ST.E.128 desc[UR50][R24.64], RZ ;  /* 0x000000ff1800b985 */ /* 0x0007e2000c101d32 */
[----:B------:R-:W-:-:S02]  /*a6e0*/  @!P1 LEA.HI.X R29, R15, R0, R14, 0x1, P4 ;  /* 0x000000000f1d9211 */ /* 0x000fc400020f0c0e */
[----:B------:R-:W-:Y:S01]  /*a6f0*/  @!P0 LEA.HI.X R5, R13, R0, R12, 0x1, P6 ;  /* 0x000000000d058211 */ /* 0x000fe200030f0c0c */
[----:B------:R3:W-:Y:S04]  /*a700*/  @!P2 ST.E.128 desc[UR50][R26.64], RZ ;  /* 0x000000ff1a00a985 */ /* 0x0007e8000c101d32 */
[----:B------:R3:W-:Y:S04]  /*a710*/  @!P1 ST.E.128 desc[UR50][R28.64], RZ ;  /* 0x000000ff1c009985 */ /* 0x0007e8000c101d32 */
[----:B------:R3:W-:Y:S02]  /*a720*/  @!P0 ST.E.128 desc[UR50][R4.64], RZ ;  /* 0x000000ff04008985 */ /* 0x0007e4000c101d32 */
.L_x_9461:
[----:B------:R-:W-:Y:S05]  /*a730*/  BSYNC B1 ;  /* 0x0000000000017941 */ /* 0x000fea0003800000 */
.L_x_9460:
[----:B0-----:R-:W-:Y:S01]  /*a740*/  VIADD R0, R8, 0x60 ;  /* 0x0000006008007836 */ /* 0x001fe20000000000 */
[----:B--2-4-:R-:W0:Y:S04]  /*a750*/  SHFL.IDX PT, R3, R3, 0x3, 0x181f ;  /* 0x00781f0003037f89 */ /* 0x014e2800000e0000 */
[----:B------:R-:W-:Y:S01]  /*a760*/  ISETP.GE.AND P0, PT, R0, R11, PT ;  /* 0x0000000b0000720c */ /* 0x000fe20003f06270 */
[----:B-1-3--:R1:W2:-:S12]  /*a770*/  SHFL.IDX PT, R4, R6, 0x3, 0x181f ;  /* 0x00781f0006047f89 */ /* 0x00a29800000e0000 */
[----:B-1----:R-:W-:Y:S05]  /*a780*/  @P0 BRA `(.L_x_9450) ;  /* 0x0000000000440947 */ /* 0x002fea0003800000 */
[----:B------:R-:W-:Y:S02]  /*a790*/  ULDC UR4, c[0x0][0xac8] ;  /* 0x0002b20000047ab9 */ /* 0x000fe40000000800 */
[----:B------:R-:W-:Y:S02]  /*a7a0*/  ISETP.GE.AND P3, PT, R7, UR4, PT ;  /* 0x0000000407007c0c */ /* 0x000fe4000bf66270 */
[----:B------:R-:W-:Y:S02]  /*a7b0*/  ISETP.GE.AND P2, PT, R9, UR4, PT ;  /* 0x0000000409007c0c */ /* 0x000fe4000bf46270 */
[----:B------:R-:W-:Y:S02]  /*a7c0*/  ISETP.GE.AND P1, PT, R15, UR4, PT ;  /* 0x000000040f007c0c */ /* 0x000fe4000bf26270 */
[----:B------:R-:W-:-:S07]  /*a7d0*/  ISETP.GE.AND P0, PT, R13, UR4, PT ;  /* 0x000000040d007c0c */ /* 0x000fce000bf06270 */
[----:B--2---:R-:W-:-:S04]  /*a7e0*/  @!P3 LEA R6, P4, R7, R4, 0x1 ;  /* 0x000000040706b211 */ /* 0x004fc800078808ff */
[-C--:B0-----:R-:W-:Y:S02]  /*a7f0*/  @!P3 LEA.HI.X R7, R7, R3.reuse, R20, 0x1, P4 ;  /* 0x000000030707b211 */ /* 0x081fe400020f0c14 */
[-C--:B------:R-:W-:Y:S02]  /*a800*/  @!P2 LEA R8, P4, R9, R4.reuse, 0x1 ;  /* 0x000000040908a211 */ /* 0x080fe400078808ff */
[-C--:B------:R-:W-:Y:S01]  /*a810*/  @!P1 LEA R20, P5, R15, R4.reuse, 0x1 ;  /* 0x000000040f149211 */ /* 0x080fe200078a08ff */
[----:B------:R0:W-:Y:S01]  /*a820*/  @!P3 ST.E.128 desc[UR50][R6.64], RZ ;  /* 0x000000ff0600b985 */ /* 0x0001e2000c101d32 */
[----:B------:R-:W-:Y:S02]  /*a830*/  @!P0 LEA R4, P6, R13, R4, 0x1 ;  /* 0x000000040d048211 */ /* 0x000fe400078c08ff */
[-C--:B------:R-:W-:Y:S02]  /*a840*/  @!P2 LEA.HI.X R9, R9, R3.reuse, R10, 0x1, P4 ;  /* 0x000000030909a211 */ /* 0x080fe400020f0c0a */
[----:B------:R-:W-:-:S02]  /*a850*/  @!P1 LEA.HI.X R21, R15, R3, R14, 0x1, P5 ;  /* 0x000000030f159211 */ /* 0x000fc400028f0c0e */
[----:B------:R-:W-:Y:S01]  /*a860*/  @!P0 LEA.HI.X R5, R13, R3, R12, 0x1, P6 ;  /* 0x000000030d058211 */ /* 0x000fe200030f0c0c */
[----:B------:R0:W-:Y:S04]  /*a870*/  @!P2 ST.E.128 desc[UR50][R8.64], RZ ;  /* 0x000000ff0800a985 */ /* 0x0001e8000c101d32 */
[----:B------:R0:W-:Y:S04]  /*a880*/  @!P1 ST.E.128 desc[UR50][R20.64], RZ ;  /* 0x000000ff14009985 */ /* 0x0001e8000c101d32 */
[----:B------:R0:W-:Y:S02]  /*a890*/  @!P0 ST.E.128 desc[UR50][R4.64], RZ ;  /* 0x000000ff04008985 */ /* 0x0001e4000c101d32 */
.L_x_9450:
[----:B------:R-:W-:Y:S05]  /*a8a0*/  BSYNC B0 ;  /* 0x0000000000007941 */ /* 0x000fea0003800000 */
.L_x_9440:
[----:B------:R-:W-:Y:S02]  /*a8b0*/  ULDC UR4, c[0x0][0xc3c] ;  /* 0x00030f0000047ab9 */ /* 0x000fe40000000800 */
[----:B------:R-:W-:-:S06]  /*a8c0*/  UISETP.GE.AND UP0, UPT, UR7, UR4, UPT ;  /* 0x000000040700728c */ /* 0x000fcc000bf06270 */
[----:B------:R-:W-:-:S13]  /*a8d0*/  PLOP3.LUT P0, PT, PT, PT, UP0, 0x80, 0x0 ;  /* 0x000000000000781c */ /* 0x000fda0003f0f008 */
[----:B------:R-:W-:Y:S05]  /*a8e0*/  @!P0 BRA `(.L_x_9462) ;  /* 0xffffff6400d48947 */ /* 0x000fea000383ffff */
[----:B------:R-:W-:Y:S05]  /*a8f0*/  EXIT ;  /* 0x000000000000794d */ /* 0x000fea0003800000 */
.L_x_9411:
        /* <DEDUP_REMOVED lines=16> */
.L_x_9463:
        /* <DEDUP_REMOVED lines=43> */
.L_x_9467:
        /* <DEDUP_REMOVED lines=35> */
.L_x_9465:
        /* <DEDUP_REMOVED lines=18> */
.L_x_9468:
        /* <DEDUP_REMOVED lines=57> */
.L_x_9466:
[----:B------:R-:W-:Y:S01]  /*b390*/  ULDC UR4, c[0x0][0xc3c] ;  /* 0x00030f0000047ab9 */ /* 0x000fe20000000800 */
[----:B------:R-:W-:Y:S02]  /*b3a0*/  IMAD.MOV.U32 R17, RZ, RZ, RZ ;  /* 0x000000ffff117224 */ /* 0x000fe400078e00ff */
[----:B------:R-:W-:Y:S02]  /*b3b0*/  IMAD.U32 R16, RZ, RZ, UR6 ;  /* 0x00000006ff107e24 */ /* 0x000fe4000f8e00ff */
[----:B------:R-:W-:Y:S02]  /*b3c0*/  IMAD.MOV.U32 R18, RZ, RZ, RZ ;  /* 0x000000ffff127224 */ /* 0x000fe400078e00ff */
[----:B------:R-:W-:-:S07]  /*b3d0*/  IMAD.U32 R19, RZ, RZ, UR4 ;  /* 0x00000004ff137e24 */ /* 0x000fce000f8e00ff */
.L_x_9469:
[----:B------:R-:W-:-:S13]  /*b3e0*/  ISETP.NE.AND P0, PT, R7, RZ, PT ;  /* 0x000000ff0700720c */ /* 0x000fda0003f05270 */
[----:B------:R-:W0:Y:S01]  /*b3f0*/  @!P0 S2R R3, SR_CgaCtaId ;  /* 0x0000000000038919 */ /* 0x000e220000008800 */
[----:B------:R-:W-:-:S04]  /*b400*/  @!P0 MOV R2, 0x400 ;  /* 0x0000040000028802 */ /* 0x000fc80000000f00 */
[----:B0-----:R-:W-:-:S05]  /*b410*/  @!P0 LEA R2, R3, R2, 0x18 ;  /* 0x0000000203028211 */ /* 0x001fca00078ec0ff */
[----:B------:R1:W-:Y:S01]  /*b420*/  @!P0 STS.128 [R2+0x228d0], R16 ;  /* 0x0228d01002008388 */ /* 0x0003e20000000c00 */
[----:B------:R-:W-:Y:S06]  /*b430*/  BAR.ARV 0x5, 0x180 ;  /* 0x0146000000007b1d */ /* 0x000fec0000002000 */
.L_x_9464:
        /* <DEDUP_REMOVED lines=25> */
[----:B------:R-:W-:Y:S01]  /*b5d0*/  LOP3.LUT R0, R4, 0xc0, RZ, 0xfc, !PT ;  /* 0x000000c004007812 */ /* 0x000fe200078efcff */
[----:B0-----:R-:W-:-:S06]  /*b5e0*/  ULEA UR4, UR5, UR4, 0x18 ;  /* 0x0000000405047291 */ /* 0x001fcc000f8ec03f */
[----:B------:R-:W-:-:S04]  /*b5f0*/  IMAD.U32 R22, RZ, RZ, UR4 ;  /* 0x00000004ff167e24 */ /* 0x000fc8000f8e00ff */
[----:B--2---:R-:W-:-:S07]  /*b600*/  IMAD R36, R28, 0x2, R22 ;  /* 0x000000021c247824 */ /* 0x004fce00078e0216 */
.L_x_9531:
[----:B0-----:R-:W0:Y:S02]  /*b610*/  LDC.64 R2, c[0x0][0xc88] ;  /* 0x00032200ff027b82 */ /* 0x001e240000000a00 */
[----:B0-----:R-:W-:-:S05]  /*b620*/  IMAD.WIDE R2, R19, 0x4, R2 ;  /* 0x0000000413027825 */ /* 0x001fca00078e0202 */
        /* <DEDUP_REMOVED lines=12> */
[----:B------:R0:W-:Y:S01]  /*b6f0*/  STL [R1], R0 ;  /* 0x0000000001007387 */ /* 0x0001e20000100800 */
        /* <DEDUP_REMOVED lines=33> */
.L_x_9471:
        /* <DEDUP_REMOVED lines=9> */
.L_x_9472:
        /* <DEDUP_REMOVED lines=9> */
.L_x_9473:
        /* <DEDUP_REMOVED lines=8> */
[----:B------:R-:W-:Y:S02]  /*bab0*/  LEA.HI R5, R0, R3, RZ, 0x10 ;  /* 0x0000000300057211 */ /* 0x000fe400078f80ff */
[----:B------:R-:W-:Y:S02]  /*bac0*/  SHF.R.U32.HI R3, RZ, 0x1f, R2 ;  /* 0x0000001fff037819 */ /* 0x000fe40000011602 */
[----:B------:R-:W-:Y:S02]  /*bad0*/  LOP3.LUT R29, R5, 0xff, RZ, 0xc0, !PT ;  /* 0x000000ff051d7812 */ /* 0x000fe400078ec0ff */
[----:B------:R-:W-:Y:S01]  /*bae0*/  LEA.HI.SX32 R0, R2, R3, 0x1c ;  /* 0x0000000302007211 */ /* 0x000fe200078fe2ff */
[----:B------:R-:W-:Y:S01]  /*baf0*/  IMAD.MOV.U32 R2, RZ, RZ, RZ ;  /* 0x000000ffff027224 */ /* 0x000fe200078e00ff */
        /* <DEDUP_REMOVED lines=29> */
.L_x_9475:
[----:B------:R-:W-:Y:S05]  /*bcd0*/  BSYNC B0 ;  /* 0x0000000000007941 */ /* 0x000fea0003800000 */
.L_x_9474:
        /* <DEDUP_REMOVED lines=23> */
.L_x_9477:
        /* <DEDUP_REMOVED lines=20> */
.L_x_9480:
[----:B------:R-:W-:Y:S05]  /*bf90*/  BSYNC B6 ;  /* 0x0000000000067941 */ /* 0x000fea0003800000 */
.L_x_9479:
        /* <DEDUP_REMOVED lines=20> */
.L_x_9483:
        /* <DEDUP_REMOVED lines=15> */
.L_x_9482:
[----:B------:R-:W-:Y:S05]  /*c1d0*/  BSYNC B6 ;  /* 0x0000000000067941 */ /* 0x000fea0003800000 */
.L_x_9481:
[----:B------:R-:W-:Y:S01]  /*c1e0*/  ULDC.64 UR4, c[0x0][0x9f8] ;  /* 0x00027e0000047ab9 */ /* 0x000fe20000000a00 */
[----:B------:R-:W0:Y:S01]  /*c1f0*/  S2R R20, SR_TID.X ;  /* 0x0000000000147919 */ /* 0x000e220000002100 */
[----:B------:R-:W-:Y:S01]  /*c200*/  ISETP.NE.U32.AND P0, PT, RZ, UR4, PT ;  /* 0x00000004ff007c0c */ /* 0x000fe2000bf05070 */
[----:B------:R-:W1:Y:S03]  /*c210*/  LDC R8, c[0x0][0x430] ;  /* 0x00010c00ff087b82 */ /* 0x000e660000000800 */
[----:B------:R-:W-:-:S13]  /*c220*/  ISETP.NE.AND.EX P0, PT, RZ, UR5, PT, P0 ;  /* 0x00000005ff007c0c */ /* 0x000fda000bf05300 */
[----:B------:R-:W-:Y:S01]  /*c230*/  @P0 IADD3 R2, P1, R31, UR4, RZ ;  /* 0x000000041f020c10 */ /* 0x000fe2000ff3e0ff */
[----:B------:R-:W-:Y:S01]  /*c240*/  VIADD R0, R35, 0xffffffff ;  /* 0xffffffff23007836 */ /* 0x000fe20000000000 */
[----:B------:R-:W-:Y:S02]  /*c250*/  ULDC UR4, c[0x0][0x320] ;  /* 0x0000c80000047ab9 */ /* 0x000fe40000000800 */
[----:B------:R-:W-:-:S05]  /*c260*/  @P0 IADD3.X R3, R33, UR5, RZ, P1, !PT ;  /* 0x0000000521030c10 */ /* 0x000fca0008ffe4ff */
[----:B------:R2:W3:Y:S01]  /*c270*/  @P0 LDG.E R27, desc[UR50][R2.64] ;  /* 0x00000032021b0981 */ /* 0x0004e2000c1e1900 */
[----:B0-----:R-:W-:-:S04]  /*c280*/  LOP3.LUT R20, R20, 0x7f, RZ, 0xc0, !PT ;  /* 0x0000007f14147812 */ /* 0x001fc800078ec0ff */
[----:B------:R-:W-:Y:S02]  /*c290*/  SHF.R.U32.HI R21, RZ, 0x3, R20 ;  /* 0x00000003ff157819 */ /* 0x000fe40000011614 */
[----:B------:R-:W0:Y:S01]  /*c2a0*/  S2R R20, SR_TID.X ;  /* 0x0000000000147919 */ /* 0x000e220000002100 */
[----:B-1----:R-:W-:-:S13]  /*c2b0*/  ISETP.NE.AND P2, PT, R8, 0x1, PT ;  /* 0x000000010800780c */ /* 0x002fda0003f45270 */
[----:B------:R-:W2:Y:S08]  /*c2c0*/  @P2 LDC R6, c[0x0][0x434] ;  /* 0x00010d00ff062b82 */ /* 0x000eb00000000800 */
[----:B------:R-:W1:Y:S01]  /*c2d0*/  @P2 LDC R7, c[0x0][0x438] ;  /* 0x00010e00ff072b82 */ /* 0x000e620000000800 */
[----:B0-----:R-:W-:-:S05]  /*c2e0*/  IMAD.SHL.U32 R20, R20, 0x10, RZ ;  /* 0x0000001014147824 */ /* 0x001fca00078e00ff */
[----:B------:R-:W-:-:S05]  /*c2f0*/  LOP3.LUT R20, R21, 0x70, R20, 0xf8, !PT ;  /* 0x0000007015147812 */ /* 0x000fca00078ef814 */
[----:B------:R-:W-:-:S05]  /*c300*/  IMAD R35, R0, 0x60, R20 ;  /* 0x0000006000237824 */ /* 0x000fca00078e0214 */
[----:B------:R-:W-:-:S04]  /*c310*/  ISETP.GE.AND P0, PT, R35, R32, PT ;  /* 0x000000202300720c */ /* 0x000fc80003f06270 */
[----:B------:R-:W-:Y:S01]  /*c320*/  ISETP.GT.U32.OR P0, PT, R20, 0x5f, P0 ;  /* 0x0000005f1400780c */ /* 0x000fe20000704470 */
[----:B------:R-:W0:Y:S01]  /*c330*/  S2R R21, SR_TID.X ;  /* 0x0000000000157919 */ /* 0x000e220000002100 */
[----:B------:R-:W-:-:S11]  /*c340*/  IMAD.IADD R35, R35, 0x1, R30 ;  /* 0x0000000123237824 */ /* 0x000fd600078e021e */
[----:B------:R-:W4:Y:S01]  /*c350*/  @!P0 LDC.64 R4, c[0x0][0x428] ;  /* 0x00010a00ff048b82 */ /* 0x000f220000000a00 */
[----:B--2---:R-:W-:-:S04]  /*c360*/  @P2 IMAD.HI.U32 R2, R35, R6, RZ ;  /* 0x0000000623022227 */ /* 0x004fc800078e00ff */
[----:B------:R-:W-:Y:S01]  /*c370*/  IMAD.MOV.U32 R6, RZ, RZ, R35 ;  /* 0x000000ffff067224 */ /* 0x000fe200078e0023 */
[----:B-1----:R-:W-:-:S04]  /*c380*/  @P2 SHF.R.U32.HI R6, RZ, R7, R2 ;  /* 0x00000007ff062219 */ /* 0x002fc80000011602 */
[--C-:B------:R-:W-:Y:S01]  /*c390*/  @!P0 SHF.R.S32.HI R3, RZ, 0x1f, R6.reuse ;  /* 0x0000001fff038819 */ /* 0x100fe20000011406 */
[----:B------:R-:W-:Y:S02]  /*c3a0*/  @!P0 IMAD.MOV.U32 R2, RZ, RZ, R6 ;  /* 0x000000ffff028224 */ /* 0x000fe400078e0006 */
[----:B0-----:R-:W-:-:S05]  /*c3b0*/  IMAD.SHL.U32 R21, R21, 0x8, RZ ;  /* 0x0000000815157824 */ /* 0x001fca00078e00ff */
[----:B------:R-:W-:-:S04]  /*c3c0*/  LOP3.LUT R21, R21, 0x38, RZ, 0xc0, !PT ;  /* 0x0000003815157812 */ /* 0x000fc800078ec0ff */
[----:B------:R-:W-:Y:S02]  /*c3d0*/  LOP3.LUT R10, R21, 0x40, RZ, 0xfc, !PT ;  /* 0x00000040150a7812 */ /* 0x000fe400078efcff */
[----:B------:R-:W-:Y:S02]  /*c3e0*/  LOP3.LUT R23, R23, 0xffffff7f, RZ, 0xc0, !PT ;  /* 0xffffff7f17177812 */ /* 0x000fe400078ec0ff */
[----:B------:R-:W-:Y:S02]  /*c3f0*/  ISETP.GE.AND P3, PT, R10, UR4, PT ;  /* 0x000000040a007c0c */ /* 0x000fe4000bf66270 */
[----:B------:R-:W-:Y:S02]  /*c400*/  @P2 LOP3.LUT R23, R23, 0x80, RZ, 0xfc, !PT ;  /* 0x0000008017172812 */ /* 0x000fe400078efcff */
[----:B------:R-:W-:Y:S02]  /*c410*/  LOP3.LUT R9, R21, 0x80, RZ, 0xfc, !PT ;  /* 0x0000008015097812 */ /* 0x000fe400078efcff */
[----:B------:R-:W-:Y:S01]  /*c420*/  LOP3.LUT R23, R23, 0xfffffff7, RZ, 0xc0, !PT ;  /* 0xfffffff717177812 */ /* 0x000fe200078ec0ff */
[----:B------:R-:W-:Y:S01]  /*c430*/  IMAD.MOV.U32 R34, RZ, RZ, RZ ;  /* 0x000000ffff227224 */ /* 0x000fe200078e00ff */
[----:B------:R-:W-:-:S05]  /*c440*/  ISETP.GE.AND P2, PT, R21, UR4, PT ;  /* 0x0000000415007c0c */ /* 0x000fca000bf46270 */
[----:B------:R-:W-:-:S04]  /*c450*/  @P3 LOP3.LUT R23, R23, 0x8, RZ, 0xfc, !PT ;  /* 0x0000000817173812 */ /* 0x000fc800078efcff */
[----:B------:R-:W-:-:S04]  /*c460*/  LOP3.LUT R23, R23, 0xffffffef, RZ, 0xc0, !PT ;  /* 0xffffffef17177812 */ /* 0x000fc800078ec0ff */
[----:B------:R-:W-:Y:S01]  /*c470*/  LOP3.LUT R23, R23, 0xfffffffb, RZ, 0xc0, !PT ;  /* 0xfffffffb17177812 */ /* 0x000fe200078ec0ff */
[----:B------:R-:W-:Y:S01]  /*c480*/  UMOV UR5, 0xffffffff ;  /* 0xffffffff00057882 */ /* 0x000fe20000000000 */
[----:B------:R-:W-:Y:S02]  /*c490*/  LOP3.LUT R18, R18, 0xffff, RZ, 0xc0, !PT ;  /* 0x0000ffff12127812 */ /* 0x000fe400078ec0ff */
[----:B---3--:R-:W-:Y:S01]  /*c4a0*/  SHF.R.S32.HI R31, RZ, 0x1f, R27 ;  /* 0x0000001fff1f7819 */ /* 0x008fe2000001141b */
[----:B----4-:R-:W-:-:S04]  /*c4b0*/  @!P0 IMAD.WIDE.U32 R2, R27, R4, R2 ;  /* 0x000000041b028225 */ /* 0x010fc800078e0002 */
[----:B------:R-:W-:-:S04]  /*c4c0*/  @!P0 IMAD R7, R31, R4, RZ ;  /* 0x000000041f078224 */ /* 0x000fc800078e02ff */
[----:B------:R-:W-:Y:S02]  /*c4d0*/  @!P0 IMAD R7, R27, R5, R7 ;  /* 0x000000051b078224 */ /* 0x000fe400078e0207 */
[----:B------:R-:W0:Y:S02]  /*c4e0*/  @!P0 LDC.64 R4, c[0x0][0x418] ;  /* 0x00010600ff048b82 */ /* 0x000e240000000a00 */
[----:B------:R-:W-:Y:S01]  /*c4f0*/  @!P0 IMAD.IADD R7, R3, 0x1, R7 ;  /* 0x0000000103078824 */ /* 0x000fe200078e0207 */
[----:B0-----:R-:W-:-:S04]  /*c500*/  @!P0 LEA R4, P1, R2, R4, 0x2 ;  /* 0x0000000402048211 */ /* 0x001fc800078210ff */
[----:B------:R-:W-:Y:S02]  /*c510*/  @!P0 LEA.HI.X R5, R2, R5, R7, 0x2, P1 ;  /* 0x0000000502058211 */ /* 0x000fe400008f1407 */
[----:B------:R-:W-:Y:S01]  /*c520*/  ISETP.GE.AND P1, PT, R9, UR4, PT ;  /* 0x0000000409007c0c */ /* 0x000fe2000bf26270 */
[----:B------:R-:W-:Y:S02]  /*c530*/  IMAD.MOV R2, RZ, RZ, -R6 ;  /* 0x000000ffff027224 */ /* 0x000fe400078e0a06 */
[----:B------:R0:W5:Y:S02]  /*c540*/  @!P0 LDG.E R34, desc[UR50][R4.64] ;  /* 0x0000003204228981 */ /* 0x000164000c1e1900 */
[----:B------:R-:W-:Y:S01]  /*c550*/  IMAD R35, R8, R2, R35 ;  /* 0x0000000208237224 */ /* 0x000fe200078e0223 */
[----:B------:R-:W-:-:S04]  /*c560*/  LOP3.LUT R8, R21, 0xc0, RZ, 0xfc, !PT ;  /* 0x000000c015087812 */ /* 0x000fc800078efcff */
[----:B------:R-:W-:-:S03]  /*c570*/  ISETP.GE.AND P0, PT, R8, UR4, PT ;  /* 0x0000000408007c0c */ /* 0x000fc6000bf06270 */
[----:B------:R-:W-:-:S04]  /*c580*/  @P1 LOP3.LUT R23, R23, 0x4, RZ, 0xfc, !PT ;  /* 0x0000000417171812 */ /* 0x000fc800078efcff */
[----:B------:R-:W-:-:S04]  /*c590*/  @P2 LOP3.LUT R23, R23, 0x10, RZ, 0xfc, !PT ;  /* 0x0000001017172812 */ /* 0x000fc800078efcff */
[----:B------:R-:W-:Y:S01]  /*c5a0*/  LOP3.LUT R23, R23, 0xfffffffd, RZ, 0xc0, !PT ;  /* 0xfffffffd17177812 */ /* 0x000fe200078ec0ff */
[----:B------:R-:W-:-:S03]  /*c5b0*/  IMAD.U32 R2, RZ, RZ, UR36 ;  /* 0x00000024ff027e24 */ /* 0x000fc6000f8e00ff */
[----:B------:R-:W-:Y:S01]  /*c5c0*/  @P0 LOP3.LUT R23, R23, 0x2, RZ, 0xfc, !PT ;  /* 0x0000000217170812 */ /* 0x000fe200078efcff */
[----:B0-----:R-:W-:Y:S06]  /*c5d0*/  BRA.DIV UR5, `(.L_x_9484) ;  /* 0x0000003e055c7947 */ /* 0x001fec000b800000 */
.L_x_9548:
[----:B------:R-:W-:Y:S02]  /*c5e0*/  ISETP.NE.AND P0, PT, R2, 0x3, PT ;  /* 0x000000030200780c */ /* 0x000fe40003f05270 */
[----:B------:R-:W-:Y:S02]  /*c5f0*/  ISETP.GT.U32.AND P1, PT, R20, 0x5f, PT ;  /* 0x0000005f1400780c */ /* 0x000fe40003f24070 */
[----:B------:R-:W-:Y:S02]  /*c600*/  LOP3.LUT R23, R23, 0xffffffbf, RZ, 0xc0, !PT ;  /* 0xffffffbf17177812 */ /* 0x000fe400078ec0ff */
[----:B------:R-:W-:-:S07]  /*c610*/  SEL R6, RZ, 0x1, P2 ;  /* 0x00000001ff067807 */ /* 0x000fce0001000000 */
[----:B------:R-:W-:-:S04]  /*c620*/  @P0 LOP3.LUT R23, R23, 0x40, RZ, 0xfc, !PT ;  /* 0x0000004017170812 */ /* 0x000fc800078efcff */
[----:B------:R-:W-:-:S04]  /*c630*/  LOP3.LUT R23, R23, 0xffffffdf, RZ, 0xc0, !PT ;  /* 0xffffffdf17177812 */ /* 0x000fc800078ec0ff */
[----:B------:R-:W-:Y:S01]  /*c640*/  @P1 LOP3.LUT R23, R23, 0x20, RZ, 0xfc, !PT ;  /* 0x0000002017171812 */ /* 0x000fe200078efcff */
[----:B------:R-:W-:Y:S06]  /*c650*/  @!P0 BRA `(.L_x_9485) ;  /* 0x0000000000048947 */ /* 0x000fec0003800000 */
[----:B------:R-:W-:Y:S01]  /*c660*/  BPT.TRAP 0x1 ;  /* 0x000000040000795c */ /* 0x000fe20000300000 */
.L_x_9485:
[----:B------:R-:W-:Y:S01]  /*c670*/  IMAD R32, R0, -0x60, R32 ;  /* 0xffffffa000207824 */ /* 0x000fe200078e0220 */
[----:B------:R-:W-:Y:S01]  /*c680*/  SHF.L.U32 R0, R26, 0x1f, RZ ;  /* 0x0000001f1a007819 */ /* 0x000fe200000006ff */
[----:B------:R-:W-:Y:S01]  /*c690*/  IMAD R33, R24, 0x8, R22 ;  /* 0x0000000818217824 */ /* 0x000fe200078e0216 */
[----:B------:R-:W-:Y:S03]  /*c6a0*/  BSSY B0, `(.L_x_9486) ;  /* 0x0000003000007945 */ /* 0x000fe60003800000 */
[----:B------:R-:W0:Y:S02]  /*c6b0*/  SYNCS.PHASECHK.TRANS64.TRYWAIT P0, [R33+URZ+0x22840], R0 ;  /* 0x02284000210075a7 */ /* 0x000e24000800017f */
[----:B0-----:R-:W-:Y:S05]  /*c6c0*/  @!P0 BRA `(.L_x_9487) ;  /* 0x0000003c00548947 */ /* 0x001fea0003800000 */
.L_x_9549:
[----:B------:R-:W-:Y:S05]  /*c6d0*/  BSYNC B0 ;  /* 0x0000000000007941 */ /* 0x000fea0003800000 */
.L_x_9486:
[----:B0-----:R-:W-:Y:S01]  /*c6e0*/  SHF.R.S32.HI R0, RZ, 0x1f, R35 ;  /* 0x0000001fff007819 */ /* 0x001fe20000011423 */
[----:B------:R-:W-:Y:S01]  /*c6f0*/  ULDC.64 UR4, c[0x0][0x300] ;  /* 0x0000c00000047ab9 */ /* 0x000fe20000000a00 */
[----:B------:R-:W0:Y:S01]  /*c700*/  S2R R8, SR_TID.X ;  /* 0x0000000000087919 */ /* 0x000e220000002100 */
[----:B------:R-:W-:Y:S01]  /*c710*/  IMAD.WIDE.U32 R2, R35, UR4, RZ ;  /* 0x0000000423027c25 */ /* 0x000fe2000f8e00ff */
[----:B-----5:R-:W-:Y:S01]  /*c720*/  SHF.R.S32.HI R4, RZ, 0x1f, R34 ;  /* 0x0000001fff047819 */ /* 0x020fe20000011422 */
[----:B------:R-:W-:Y:S01]  /*c730*/  ULDC.64 UR6, c[0x0][0x2e8] ;  /* 0x0000ba0000067ab9 */ /* 0x000fe20000000a00 */
[----:B------:R1:W-:Y:S01]  /*c740*/  STL [R1+0x1c], R0 ;  /* 0x00001c0001007387 */ /* 0x0003e20000100800 */
[----:B------:R-:W-:-:S03]  /*c750*/  LOP3.LUT R23, R23, 0xfffffffe, RZ, 0xc0, !PT ;  /* 0xfffffffe17177812 */ /* 0x000fc600078ec0ff */
[----:B------:R2:W-:Y:S01]  /*c760*/  STL [R1+0x20], R4 ;  /* 0x0000200401007387 */ /* 0x0005e20000100800 */
[----:B-1----:R-:W-:-:S04]  /*c770*/  IMAD R0, R0, UR4, RZ ;  /* 0x0000000400007c24 */ /* 0x002fc8000f8e02ff */
[----:B------:R-:W-:Y:S01]  /*c780*/  IMAD R0, R35, UR5, R0 ;  /* 0x0000000523007c24 */ /* 0x000fe2000f8e0200 */
[----:B------:R-:W-:-:S03]  /*c790*/  ULDC.64 UR4, c[0x0][0x310] ;  /* 0x0000c40000047ab9 */ /* 0x000fc60000000a00 */
[----:B------:R-:W-:Y:S02]  /*c7a0*/  IMAD.IADD R3, R3, 0x1, R0 ;  /* 0x0000000103037824 */ /* 0x000fe400078e0200 */
[----:B------:R-:W-:Y:S02]  /*c7b0*/  IMAD R0, R4, UR4, RZ ;  /* 0x0000000404007c24 */ /* 0x000fe4000f8e02ff */
[----:B--2---:R-:W1:Y:S01]  /*c7c0*/  S2R R4, SR_TID.X ;  /* 0x0000000000047919 */ /* 0x004e620000002100 */
[----:B------:R-:W-:-:S04]  /*c7d0*/  IMAD.WIDE.U32 R2, R34, UR4, R2 ;  /* 0x0000000422027c25 */ /* 0x000fc8000f8e0002 */
[----:B------:R-:W-:Y:S01]  /*c7e0*/  IMAD R0, R34, UR5, R0 ;  /* 0x0000000522007c24 */ /* 0x000fe2000f8e0200 */
[----:B------:R-:W-:Y:S01]  /*c7f0*/  ULDC.64 UR4, c[0x0][0x308] ;  /* 0x0000c20000047ab9 */ /* 0x000fe20000000a00 */
[----:B0-----:R-:W-:Y:S02]  /*c800*/  IMAD.SHL.U32 R8, R8, 0x8, RZ ;  /* 0x0000000808087824 */ /* 0x001fe400078e00ff */
[----:B------:R-:W-:-:S03]  /*c810*/  IMAD.IADD R3, R3, 0x1, R0 ;  /* 0x0000000103037824 */ /* 0x000fc600078e0200 */
[----:B------:R-:W-:Y:S01]  /*c820*/  LOP3.LUT R8, R8, 0x38, RZ, 0xc0, !PT ;  /* 0x0000003808087812 */ /* 0x000fe200078ec0ff */
[----:B------:R-:W-:Y:S01]  /*c830*/  IMAD.WIDE.U32 R2, R18, UR4, R2 ;  /* 0x0000000412027c25 */ /* 0x000fe2000f8e0002 */
[----:B------:R-:W-:Y:S02]  /*c840*/  ULDC UR4, c[0x0][0x2f4] ;  /* 0x0000bd0000047ab9 */ /* 0x000fe40000000800 */
[----:B------:R-:W-:Y:S02]  /*c850*/  ISETP.GE.AND P2, PT, R8, UR4, PT ;  /* 0x0000000408007c0c */ /* 0x000fe4000bf46270 */
[----:B------:R-:W-:-:S11]  /*c860*/  LEA R0, P0, R2, UR6, 0x1 ;  /* 0x0000000602007c11 */ /* 0x000fd6000f8008ff */
[----:B------:R-:W-:Y:S02]  /*c870*/  @P2 LOP3.LUT R23, R23, 0x1, RZ, 0xfc, !PT ;  /* 0x0000000117172812 */ /* 0x000fe400078efcff */
[----:B-1----:R-:W-:-:S04]  /*c880*/  LOP3.LUT R4, R4, 0x7f, RZ, 0xc0, !PT ;  /* 0x0000007f04047812 */ /* 0x002fc800078ec0ff */
[----:B------:R-:W-:Y:S01]  /*c890*/  SHF.R.U32.HI R5, RZ, 0x3, R4 ;  /* 0x00000003ff057819 */ /* 0x000fe20000011604 */
[----:B------:R-:W-:Y:S01]  /*c8a0*/  IMAD R4, R18, UR5, R3 ;  /* 0x0000000512047c24 */ /* 0x000fe2000f8e0203 */
[----:B------:R-:W-:-:S03]  /*c8b0*/  UMOV UR5, 0xffffffff ;  /* 0xffffffff00057882 */ /* 0x000fc60000000000 */
[----:B------:R-:W-:Y:S01]  /*c8c0*/  IMAD.IADD R32, R32, 0x1, -R5 ;  /* 0x0000000120207824 */ /* 0x000fe200078e0a05 */
[----:B------:R-:W-:Y:S01]  /*c8d0*/  LEA.HI.X R4, R2, UR7, R4, 0x1, P0 ;  /* 0x0000000702047c11 */ /* 0x000fe200080f0c04 */
[----:B------:R-:W-:-:S03]  /*c8e0*/  IMAD R5, R24, 0x1800, R28 ;  /* 0x0000180018057824 */ /* 0x000fc600078e021c */
        /* <DEDUP_REMOVED lines=54> */
.L_x_9563:
        /* <DEDUP_REMOVED lines=10> */
.L_x_9489:
        /* <DEDUP_REMOVED lines=11> */
.L_x_9490:
[----:B0-----:R0:W5:Y:S01]  /*cda0*/  LDL.LU R3, [R1] ;  /* 0x0000000001037983 */ /* 0x0011620000300800 */
[C---:B------:R-:W-:Y:S01]  /*cdb0*/  LOP3.LUT P3, RZ, R23.reuse, 0x8, RZ, 0xc0, !PT ;  /* 0x0000000817ff7812 */ /* 0x040fe2000786c0ff */
[----:B------:R0:W-:Y:S01]  /*cdc0*/  SYNCS.ARRIVE.TRANS64.A1T0 RZ, [R33+URZ+0x22830], RZ ;  /* 0x022830ff21ff79a7 */ /* 0x0001e2000810003f */
[----:B------:R-:W-:-:S13]  /*cdd0*/  LOP3.LUT P2, RZ, R23, 0x4, RZ, 0xc0, !PT ;  /* 0x0000000417ff7812 */ /* 0x000fda000784c0ff */
[----:B------:R-:W-:Y:S05]  /*cde0*/  WARPSYNC.ALL ;  /* 0x0000000000007948 */ /* 0x000fea0003800000 */
[----:B------:R-:W-:Y:S01]  /*cdf0*/  BAR.SYNC.DEFER_BLOCKING 0x8, 0x180 ;  /* 0x0206000000007b1d */ /* 0x000fe20000010000 */
[----:B------:R-:W-:Y:S02]  /*ce00*/  LOP3.LUT P1, RZ, R23, 0x100, RZ, 0xc0, !PT ;  /* 0x0000010017ff7812 */ /* 0x000fe4000782c0ff */
[----:B------:R-:W-:Y:S02]  /*ce10*/  SEL R0, RZ, 0x2, P3 ;  /* 0x00000002ff007807 */ /* 0x000fe40001800000 */
[----:B------:R-:W-:Y:S01]  /*ce20*/  SEL R2, RZ, 0x4, P2 ;  /* 0x00000004ff027807 */ /* 0x000fe20001000000 */
[----:B------:R-:W-:Y:S01]  /*ce30*/  ULDC.64 UR4, c[0x0][0x298] ;  /* 0x0000a60000047ab9 */ /* 0x000fe20000000a00 */
[----:B------:R-:W-:Y:S01]  /*ce40*/  SEL R4, R25, RZ, !P1 ;  /* 0x000000ff19047207 */ /* 0x000fe20004800000 */
[----:B------:R-:W-:Y:S01]  /*ce50*/  BSSY B6, `(.L_x_9491) ;  /* 0x0000021000067945 */ /* 0x000fe20003800000 */
[----:B------:R-:W-:-:S02]  /*ce60*/  IADD3 R0, R2, R0, R6 ;  /* 0x0000000002007210 */ /* 0x000fc40007ffe006 */
[----:B------:R-:W-:Y:S01]  /*ce70*/  LOP3.LUT P0, RZ, R23, 0x2, RZ, 0xc0, !PT ;  /* 0x0000000217ff7812 */ /* 0x000fe2000780c0ff */
[----:B------:R1:W-:Y:S03]  /*ce80*/  STL [R1+0x14], R4 ;  /* 0x0000140401007387 */ /* 0x0003e60000100800 */
[----:B------:R-:W-:-:S05]  /*ce90*/  SEL R25, RZ, 0x8, P0 ;  /* 0x00000008ff197807 */ /* 0x000fca0000000000 */
[----:B------:R-:W-:Y:S01]  /*cea0*/  IMAD.IADD R25, R0, 0x1, R25 ;  /* 0x0000000100197824 */ /* 0x000fe200078e0219 */
[----:B------:R-:W-:Y:S01]  /*ceb0*/  SHF.R.S32.HI R0, RZ, 0x1f, R37 ;  /* 0x0000001fff007819 */ /* 0x000fe20000011425 */
[----:B-1----:R-:W-:-:S04]  /*cec0*/  IMAD.WIDE.U32 R4, R37, UR4, RZ ;  /* 0x0000000425047c25 */ /* 0x002fc8000f8e00ff */
[----:B------:R-:W-:-:S04]  /*ced0*/  IMAD R0, R0, UR4, RZ ;  /* 0x0000000400007c24 */ /* 0x000fc8000f8e02ff */
[----:B------:R-:W-:-:S04]  /*cee0*/  IMAD R0, R37, UR5, R0 ;  /* 0x0000000525007c24 */ /* 0x000fc8000f8e0200 */
[----:B------:R-:W-:Y:S01]  /*cef0*/  IMAD.IADD R37, R5, 0x1, R0 ;  /* 0x0000000105257824 */ /* 0x000fe200078e0200 */
[----:B-----5:R-:W-:-:S05]  /*cf00*/  SEL R2, R3, RZ, !P1 ;  /* 0x000000ff03027207 */ /* 0x020fca0004800000 */
[----:B------:R1:W-:Y:S04]  /*cf10*/  STL [R1], R2 ;  /* 0x0000000201007387 */ /* 0x0003e80000100800 */
[----:B------:R2:W-:Y:S01]  /*cf20*/  STL.64 [R1+0x8], R4 ;  /* 0x0000080401007387 */ /* 0x0005e20000100a00 */
[----:B-1----:R-:W-:-:S05]  /*cf30*/  VIADD R2, R22, 0x18400 ;  /* 0x0001840016027836 */ /* 0x002fca0000000000 */
[----:B------:R-:W-:-:S13]  /*cf40*/  LOP3.LUT P0, RZ, R2, 0x3ff, RZ, 0xc0, !PT ;  /* 0x000003ff02ff7812 */ /* 0x000fda000780c0ff */
[----:B--2---:R-:W-:Y:S05]  /*cf50*/  @!P0 BRA `(.L_x_9492) ;  /* 0x0000000000408947 */ /* 0x004fea0003800000 */
[----:B------:R-:W-:Y:S01]  /*cf60*/  MOV R2, 0x0 ;  /* 0x0000000000027802 */ /* 0x000fe20000000f00 */
[----:B------:R-:W-:Y:S01]  /*cf70*/  ULDC.64 UR6, c[0x4][0xf0] ;  /* 0x01003c0000067ab9 */ /* 0x000fe20000000a00 */
[----:B------:R-:W-:Y:S01]  /*cf80*/  ULDC.64 UR8, c[0x4][0xf8] ;  /* 0x01003e0000087ab9 */ /* 0x000fe20000000a00 */
[----:B------:R-:W-:Y:S01]  /*cf90*/  ULDC.64 UR4, c[0x4][0x20] ;  /* 0x0100080000047ab9 */ /* 0x000fe20000000a00 */
[----:B------:R-:W-:Y:S02]  /*cfa0*/  IMAD.U32 R4, RZ, RZ, UR6 ;  /* 0x00000006ff047e24 */ /* 0x000fe4000f8e00ff */
[----:B------:R-:W1:Y:S01]  /*cfb0*/  LDC.64 R2, c[0x4][R2] ;  /* 0x0100000002027b82 */ /* 0x000e620000000a00 */
        /* <DEDUP_REMOVED lines=10> */
.L_x_9492:
[----:B------:R-:W-:Y:S05]  /*d060*/  BSYNC B6 ;  /* 0x0000000000067941 */ /* 0x000fea0003800000 */
.L_x_9491:
[----:B------:R-:W2:Y:S01]  /*d070*/  LDL.LU.64 R2, [R1+0x8] ;  /* 0x0000080001027983 */ /* 0x000ea20000300a00 */
[----:B------:R-:W-:Y:S01]  /*d080*/  ULDC.64 UR4, c[0x0][0x2d8] ;  /* 0x0000b60000047ab9 */ /* 0x000fe20000000a00 */
[----:B------:R-:W1:Y:S02]  /*d090*/  LDC R6, c[0x0][0x448] ;  /* 0x00011200ff067b82 */ /* 0x000e640000000800 */
[----:B------:R-:W3:Y:S04]  /*d0a0*/  LDL.LU R21, [R1] ;  /* 0x0000000001157983 */ /* 0x000ee80000300800 */
[----:B------:R-:W4:Y:S01]  /*d0b0*/  LDL.LU R20, [R1+0x14] ;  /* 0x0000140001147983 */ /* 0x000f220000300800 */
[----:B------:R-:W-:-:S03]  /*d0c0*/  IMAD.SHL.U32 R17, R17, 0x80, RZ ;  /* 0x0000008011117824 */ /* 0x000fc600078e00ff */
[----:B------:R0:W5:Y:S01]  /*d0d0*/  LDL R10, [R1+0x10] ;  /* 0x00001000010a7983 */ /* 0x0001620000100800 */
[----:B-1----:R-:W-:-:S13]  /*d0e0*/  ISETP.NE.AND P0, PT, R6, 0x1, PT ;  /* 0x000000010600780c */ /* 0x002fda0003f05270 */
[----:B------:R-:W1:Y:S01]  /*d0f0*/  @P0 LDC R4, c[0x0][0x44c] ;  /* 0x00011300ff040b82 */ /* 0x000e620000000800 */
[----:B------:R-:W0:Y:S02]  /*d100*/  S2R R8, SR_TID.X ;  /* 0x0000000000087919 */ /* 0x000e240000002100 */
[----:B0-----:R-:W-:-:S05]  /*d110*/  IMAD.SHL.U32 R8, R8, 0x8, RZ ;  /* 0x0000000808087824 */ /* 0x001fca00078e00ff */
        /* <DEDUP_REMOVED lines=9> */
[----:B------:R-:W0:Y:S02]  /*d1b0*/  S2R R20, SR_TID.X ;  /* 0x0000000000147919 */ /* 0x000e240000002100 */
[----:B------:R-:W-:Y:S02]  /*d1c0*/  IMAD.IADD R3, R3, 0x1, R0 ;  /* 0x0000000103037824 */ /* 0x000fe400078e0200 */
[----:B------:R-:W2:Y:S01]  /*d1d0*/  @P0 LDC R0, c[0x0][0x450] ;  /* 0x00011400ff000b82 */ /* 0x000ea20000000800 */
[----:B0-----:R-:W-:-:S04]  /*d1e0*/  LOP3.LUT R20, R20, 0x7f, RZ, 0xc0, !PT ;  /* 0x0000007f14147812 */ /* 0x001fc800078ec0ff */
[----:B------:R-:W-:Y:S02]  /*d1f0*/  SHF.R.U32.HI R21, RZ, 0x3, R20 ;  /* 0x00000003ff157819 */ /* 0x000fe40000011614 */
[----:B------:R-:W0:Y:S02]  /*d200*/  S2R R20, SR_TID.X ;  /* 0x0000000000147919 */ /* 0x000e240000002100 */
[----:B0-----:R-:W-:-:S05]  /*d210*/  IMAD.SHL.U32 R20, R20, 0x10, RZ ;  /* 0x0000001014147824 */ /* 0x001fca00078e00ff */
[----:B------:R-:W-:-:S04]  /*d220*/  LOP3.LUT R20, R21, 0x70, R20, 0xf8, !PT ;  /* 0x0000007015147812 */ /* 0x000fc800078ef814 */
[----:B------:R-:W-:-:S05]  /*d230*/  LOP3.LUT R5, R20, R17, RZ, 0xfc, !PT ;  /* 0x0000001114057212 */ /* 0x000fca00078efcff */
[----:B-1----:R-:W-:-:S04]  /*d240*/  @P0 IMAD.HI.U32 R7, R5, R4, RZ ;  /* 0x0000000405070227 */ /* 0x002fc800078e00ff */
[----:B------:R-:W-:Y:S01]  /*d250*/  IMAD.MOV.U32 R4, RZ, RZ, R5 ;  /* 0x000000ffff047224 */ /* 0x000fe200078e0005 */
[----:B--2---:R-:W-:Y:S01]  /*d260*/  @P0 SHF.R.U32.HI R4, RZ, R0, R7 ;  /* 0x00000000ff040219 */ /* 0x004fe20000011607 */
        /* <DEDUP_REMOVED lines=25> */
[----:B------:R-:W-:Y:S01]  /*d400*/  IMAD.IADD R17, R9, 0x1, R17 ;  /* 0x0000000109117824 */ /* 0x000fe200078e0211 */
[----:B------:R-:W1:Y:S03]  /*d410*/  SHFL.IDX PT, R2, R4, RZ, 0x181f ;  /* 0x00181fff04027589 */ /* 0x000e6600000e0000 */
[C---:B------:R-:W-:Y:S01]  /*d420*/  VIADD R6, R17.reuse, 0x10 ;  /* 0x0000001011067836 */ /* 0x040fe20000000000 */
[----:B------:R-:W-:Y:S01]  /*d430*/  ISETP.GE.AND P0, PT, R17, R5, PT ;  /* 0x000000051100720c */ /* 0x000fe20003f06270 */
[----:B------:R-:W-:-:S12]  /*d440*/  SHFL.IDX PT, R14, R0, 0x7, 0x181f ;  /* 0x00f81f00000e7f89 */ /* 0x000fd800000e0000 */
[----:B0-----:R-:W-:-:S05]  /*d450*/  @!P0 LEA R3, P2, R8, R3, 0x1 ;  /* 0x0000000308038211 */ /* 0x001fca00078408ff */
[----:B-1----:R-:W-:-:S05]  /*d460*/  @!P0 IMAD.X R2, RZ, RZ, R2, P2 ;  /* 0x000000ffff028224 */ /* 0x002fca00010e0602 */
[----:B------:R-:W-:-:S04]  /*d470*/  @!P0 LOP3.LUT R3, R3, R2, RZ, 0x3c, !PT ;  /* 0x0000000203038212 */ /* 0x000fc800078e3cff */
[----:B------:R-:W-:-:S04]  /*d480*/  @!P0 LOP3.LUT R2, R3, R2, RZ, 0x3c, !PT ;  /* 0x0000000203028212 */ /* 0x000fc800078e3cff */
[----:B------:R-:W-:-:S05]  /*d490*/  @!P0 LOP3.LUT R3, R3, R2, RZ, 0x3c, !PT ;  /* 0x0000000203038212 */ /* 0x000fca00078e3cff */
[----:B------:R0:W-:Y:S01]  /*d4a0*/  @!P0 LDGSTS.E.BYPASS.LTC128B.128 [R36+0x18400], desc[UR50][R2.64], !P1 ;  /* 0x1840000002248fae */ /* 0x0001e2000c901d72 */
[----:B------:R-:W-:Y:S01]  /*d4b0*/  ISETP.GE.AND P0, PT, R6, R5, PT ;  /* 0x000000050600720c */ /* 0x000fe20003f06270 */
[----:B------:R-:W-:Y:S02]  /*d4c0*/  VIADD R6, R17, 0x20 ;  /* 0x0000002011067836 */ /* 0x000fe40000000000 */
[----:B0-----:R-:W0:Y:S04]  /*d4d0*/  SHFL.IDX PT, R3, R0, 0x1, 0x181f ;  /* 0x00381f0000037f89 */ /* 0x001e2800000e0000 */
[----:B------:R-:W1:Y:S06]  /*d4e0*/  SHFL.IDX PT, R2, R4, 0x1, 0x181f ;  /* 0x00381f0004027f89 */ /* 0x000e6c00000e0000 */
        /* <DEDUP_REMOVED lines=48> */
[----:B------:R-:W1:Y:S04]  /*d7f0*/  SHFL.IDX PT, R2, R4, 0x6, 0x181f ;  /* 0x00d81f0004027f89 */ /* 0x000e6800000e0000 */
[----:B------:R-:W2:Y:S02]  /*d800*/  SHFL.IDX PT, R4, R4, 0x7, 0x181f ;  /* 0x00f81f0004047f89 */ /* 0x000ea400000e0000 */
[----:B0-----:R-:W-:-:S05]  /*d810*/  @!P0 LEA R3, P2, R8, R3, 0x1 ;  /* 0x0000000308038211 */ /* 0x001fca00078408ff */
[----:B-1----:R-:W-:-:S05]  /*d820*/  @!P0 IMAD.X R2, RZ, RZ, R2, P2 ;  /* 0x000000ffff028224 */ /* 0x002fca00010e0602 */
[----:B------:R-:W-:-:S04]  /*d830*/  @!P0 LOP3.LUT R3, R3, R2, RZ, 0x3c, !PT ;  /* 0x0000000203038212 */ /* 0x000fc800078e3cff */
[----:B------:R-:W-:-:S04]  /*d840*/  @!P0 LOP3.LUT R2, R3, R2, RZ, 0x3c, !PT ;  /* 0x0000000203028212 */ /* 0x000fc800078e3cff */
[----:B------:R-:W-:-:S05]  /*d850*/  @!P0 LOP3.LUT R3, R3, R2, RZ, 0x3c, !PT ;  /* 0x0000000203038212 */ /* 0x000fca00078e3cff */
[----:B--2---:R0:W-:Y:S02]  /*d860*/  @!P0 LDGSTS.E.BYPASS.LTC128B.128 [R36+0x1b400], desc[UR50][R2.64], !P1 ;  /* 0x1b40000002248fae */ /* 0x0041e4000c901d72 */
.L_x_9580:
[----:B------:R-:W-:-:S05]  /*d870*/  VIADD R0, R17, 0x70 ;  /* 0x0000007011007836 */ /* 0x000fca0000000000 */
[----:B------:R-:W-:-:S13]  /*d880*/  ISETP.GE.AND P0, PT, R0, R5, PT ;  /* 0x000000050000720c */ /* 0x000fda0003f06270 */
[----:B0-----:R-:W-:-:S05]  /*d890*/  @!P0 LEA R2, P2, R8, R14, 0x1 ;  /* 0x0000000e08028211 */ /* 0x001fca00078408ff */
[----:B------:R-:W-:-:S05]  /*d8a0*/  @!P0 IMAD.X R3, RZ, RZ, R4, P2 ;  /* 0x000000ffff038224 */ /* 0x000fca00010e0604 */
[----:B------:R-:W-:Y:S01]  /*d8b0*/  @!PT LDS RZ, [RZ] ;  /* 0x00000000fffff984 */ /* 0x000fe20000000800 */
[----:B------:R-:W-:Y:S01]  /*d8c0*/  @!PT LDS RZ, [RZ] ;  /* 0x00000000fffff984 */ /* 0x000fe20000000800 */
[----:B------:R-:W-:Y:S01]  /*d8d0*/  @!PT LDS RZ, [RZ] ;  /* 0x00000000fffff984 */ /* 0x000fe20000000800 */
[----:B------:R0:W-:Y:S01]  /*d8e0*/  @!P0 LDGSTS.E.BYPASS.LTC128B.128 [R36+0x1bc00], desc[UR50][R2.64], !P1 ;  /* 0x1bc0000002248fae */ /* 0x0001e2000c901d72 */
[----:B------:R-:W-:Y:S01]  /*d8f0*/  PLOP3.LUT P0, PT, PT, PT, PT, 0x80, 0x0 ;  /* 0x000000000000781c */ /* 0x000fe20003f0f070 */
[----:B------:R-:W-:-:S12]  /*d900*/  NOP ;  /* 0x0000000000007918 */ /* 0x000fd80000000000 */
.L_x_9494:
        /* <DEDUP_REMOVED lines=18> */
.L_x_9581:
[----:B------:R-:W-:Y:S05]  /*da30*/  BSYNC B0 ;  /* 0x0000000000007941 */ /* 0x000fea0003800000 */
.L_x_9495:
[----:B------:R-:W-:-:S05]  /*da40*/  IMAD.U32 R0, RZ, RZ, UR36 ;  /* 0x00000024ff007e24 */ /* 0x000fca000f8e00ff */
[----:B------:R-:W-:-:S13]  /*da50*/  ISETP.NE.AND P0, PT, R0, 0x3, PT ;  /* 0x000000030000780c */ /* 0x000fda0003f05270 */
[----:B------:R-:W-:Y:S05]  /*da60*/  @!P0 BRA `(.L_x_9497) ;  /* 0x0000000000048947 */ /* 0x000fea0003800000 */
[----:B------:R-:W-:Y:S01]  /*da70*/  BPT.TRAP 0x1 ;  /* 0x000000040000795c */ /* 0x000fe20000300000 */
.L_x_9497:
[----:B------:R-:W-:Y:S01]  /*da80*/  SHF.L.U32 R0, R26, 0x1f, RZ ;  /* 0x0000001f1a007819 */ /* 0x000fe200000006ff */
[----:B------:R-:W-:Y:S03]  /*da90*/  BSSY B0, `(.L_x_9498) ;  /* 0x0000003000007945 */ /* 0x000fe60003800000 */
[----:B------:R-:W1:Y:S02]  /*daa0*/  SYNCS.PHASECHK.TRANS64.TRYWAIT P0, [R33+URZ+0x22860], R0 ;  /* 0x02286000210075a7 */ /* 0x000e64000800017f */
[----:B-1----:R-:W-:Y:S05]  /*dab0*/  @!P0 BRA `(.L_x_9499) ;  /* 0x0000003c00208947 */ /* 0x002fea0003800000 */
.L_x_9582:
[----:B------:R-:W-:Y:S05]  /*dac0*/  BSYNC B0 ;  /* 0x0000000000007941 */ /* 0x000fea0003800000 */
.L_x_9498:
[----:B------:R-:W1:Y:S01]  /*dad0*/  LDL.LU R2, [R1+0x1c] ;  /* 0x00001c0001027983 */ /* 0x000e620000300800 */
[----:B------:R-:W-:Y:S01]  /*dae0*/  ULDC.64 UR4, c[0x0][0x328] ;  /* 0x0000ca0000047ab9 */ /* 0x000fe20000000a00 */
[----:B------:R-:W-:Y:S02]  /*daf0*/  ULDC.64 UR6, c[0x0][0x318] ;  /* 0x0000c60000067ab9 */ /* 0x000fe40000000a00 */
[----:B------:R-:W2:Y:S01]  /*db00*/  LDL.LU R4, [R1+0x20] ;  /* 0x0000200001047983 */ /* 0x000ea20000300800 */
[----:B-1----:R-:W-:Y:S02]  /*db10*/  IMAD R0, R2, UR4, RZ ;  /* 0x0000000402007c24 */ /* 0x002fe4000f8e02ff */
[----:B0-----:R-:W-:-:S04]  /*db20*/  IMAD.WIDE.U32 R2, R35, UR4, RZ ;  /* 0x0000000423027c25 */ /* 0x001fc8000f8e00ff */
        /* <DEDUP_REMOVED lines=16> */
[C---:B------:R-:W-:Y:S01]  /*dc30*/  LOP3.LUT R7, R25.reuse, 0x1, RZ, 0xc0, !PT ;  /* 0x0000000119077812 */ /* 0x040fe200078ec0ff */
[----:B------:R-:W-:Y:S01]  /*dc40*/  IMAD R4, R4, 0x2, R22 ;  /* 0x0000000204047824 */ /* 0x000fe200078e0216 */
[----:B------:R-:W-:Y:S01]  /*dc50*/  LOP3.LUT P2, RZ, R25, 0x2, RZ, 0xc0, !PT ;  /* 0x0000000219ff7812 */ /* 0x000fe2000784c0ff */
[----:B------:R-:W1:Y:S01]  /*dc60*/  SHFL.IDX PT, R14, R5, RZ, 0x181f ;  /* 0x00181fff050e7589 */ /* 0x000e6200000e0000 */
[----:B------:R-:W-:Y:S02]  /*dc70*/  ISETP.NE.U32.AND P3, PT, R7, 0x1, PT ;  /* 0x000000010700780c */ /* 0x000fe40003f65070 */
[----:B------:R-:W-:Y:S01]  /*dc80*/  LOP3.LUT P1, RZ, R25, 0x4, RZ, 0xc0, !PT ;  /* 0x0000000419ff7812 */ /* 0x000fe2000782c0ff */
[----:B------:R-:W2:Y:S01]  /*dc90*/  SHFL.IDX PT, R3, R6, RZ, 0x181f ;  /* 0x00181fff06037589 */ /* 0x000ea200000e0000 */
[----:B0-----:R-:W-:-:S05]  /*dca0*/  IMAD.SHL.U32 R2, R2, 0x8, RZ ;  /* 0x0000000802027824 */ /* 0x001fca00078e00ff */
[----:B------:R-:W-:-:S05]  /*dcb0*/  LOP3.LUT R2, R2, 0x38, RZ, 0xc0, !PT ;  /* 0x0000003802027812 */ /* 0x000fca00078ec0ff */
[----:B------:R-:W-:-:S05]  /*dcc0*/  IMAD.SHL.U32 R0, R2, 0x2, RZ ;  /* 0x0000000202007824 */ /* 0x000fca00078e00ff */
[----:B-1----:R-:W-:Y:S02]  /*dcd0*/  IADD3 R2, P0, R14, R0, RZ ;  /* 0x000000000e027210 */ /* 0x002fe40007f1e0ff */
[----:B------:R-:W0:Y:S03]  /*dce0*/  SHFL.IDX PT, R14, R5, 0x1, 0x181f ;  /* 0x00381f00050e7f89 */ /* 0x000e2600000e0000 */
[----:B--2---:R-:W-:Y:S01]  /*dcf0*/  IMAD.X R3, RZ, RZ, R3, P0 ;  /* 0x000000ffff037224 */ /* 0x004fe200000e0603 */
[----:B------:R-:W-:-:S13]  /*dd00*/  ISETP.LT.OR P0, PT, R32, 0x1, P3 ;  /* 0x000000012000780c */ /* 0x000fda0001f01670 */
[----:B------:R-:W-:Y:S01]  /*dd10*/  LDGSTS.E.BYPASS.LTC128B.128 [R4+0x400], desc[UR50][R2.64], !P0 ;  /* 0x0040000002047fae */ /* 0x000fe2000c101d72 */
[----:B------:R-:W-:-:S13]  /*dd20*/  ISETP.LT.OR P0, PT, R32, 0x1, !P2 ;  /* 0x000000012000780c */ /* 0x000fda0005701670 */
[----:B------:R-:W-:Y:S01]  /*dd30*/  LDGSTS.E.BYPASS.LTC128B.128 [R4+0x3400], desc[UR50][R2.64+0x80], !P0 ;  /* 0x0340008002047fae */ /* 0x000fe2000c101d72 */
[----:B------:R-:W-:-:S13]  /*dd40*/  ISETP.LT.OR P0, PT, R32, 0x1, !P1 ;  /* 0x000000012000780c */ /* 0x000fda0004f01670 */
[----:B------:R-:W-:Y:S01]  /*dd50*/  LDGSTS.E.BYPASS.LTC128B.128 [R4+0x6400], desc[UR50][R2.64+0x100], !P0 ;  /* 0x0640010002047fae */ /* 0x000fe2000c101d72 */
[----:B------:R-:W-:-:S04]  /*dd60*/  LOP3.LUT P0, RZ, R25, 0x8, RZ, 0xc0, !PT ;  /* 0x0000000819ff7812 */ /* 0x000fc8000780c0ff */
[----:B------:R-:W-:-:S13]  /*dd70*/  ISETP.LT.OR P4, PT, R32, 0x1, !P0 ;  /* 0x000000012000780c */ /* 0x000fda0004781670 */
[----:B------:R1:W-:Y:S04]  /*dd80*/  LDGSTS.E.BYPASS.LTC128B.128 [R4+0x9400], desc[UR50][R2.64+0x180], !P4 ;  /* 0x0940018002047fae */ /* 0x0003e8000e101d72 */
[----:B-1----:R-:W1:Y:S01]  /*dd90*/  SHFL.IDX PT, R3, R6, 0x1, 0x181f ;  /* 0x00381f0006037f89 */ /* 0x002e6200000e0000 */
        /* <DEDUP_REMOVED lines=11> */
[----:B0-----:R-:W-:-:S03]  /*de50*/  IADD3 R8, P4, R14, R0, RZ ;  /* 0x000000000e087210 */ /* 0x001fc60007f9e0ff */
[----:B------:R-:W-:Y:S04]  /*de60*/  SHFL.IDX PT, R14, R5, 0x3, 0x181f ;  /* 0x00781f00050e7f89 */ /* 0x000fe800000e0000 */
[----:B-1----:R-:W0:Y:S02]  /*de70*/  SHFL.IDX PT, R3, R6, 0x2, 0x181f ;  /* 0x00581f0006037f89 */ /* 0x002e2400000e0000 */
[----:B0-----:R-:W-:Y:S01]  /*de80*/  IMAD.X R9, RZ, RZ, R3, P4 ;  /* 0x000000ffff097224 */ /* 0x001fe200020e0603 */
[----:B------:R-:W-:Y:S01]  /*de90*/  ISETP.LT.OR P4, PT, R32, 0x21, P3 ;  /* 0x000000212000780c */ /* 0x000fe20001f81670 */
[----:B------:R-:W0:-:S12]  /*dea0*/  SHFL.IDX PT, R3, R6, 0x3, 0x181f ;  /* 0x00781f0006037f89 */ /* 0x000e1800000e0000 */
[----:B------:R-:W-:Y:S01]  /*deb0*/  LDGSTS.E.BYPASS.LTC128B.128 [R4+0x1400], desc[UR50][R8.64], !P4 ;  /* 0x0140000008047fae */ /* 0x000fe2000e101d72 */
[----:B------:R-:W-:-:S13]  /*dec0*/  ISETP.LT.OR P4, PT, R32, 0x21, !P2 ;  /* 0x000000212000780c */ /* 0x000fda0005781670 */
[----:B------:R-:W-:Y:S01]  /*ded0*/  LDGSTS.E.BYPASS.LTC128B.128 [R4+0x4400], desc[UR50][R8.64+0x80], !P4 ;  /* 0x0440008008047fae */ /* 0x000fe2000e101d72 */
[----:B------:R-:W-:-:S13]  /*dee0*/  ISETP.LT.OR P4, PT, R32, 0x21, !P1 ;  /* 0x000000212000780c */ /* 0x000fda0004f81670 */
[----:B------:R-:W-:Y:S01]  /*def0*/  LDGSTS.E.BYPASS.LTC128B.128 [R4+0x7400], desc[UR50][R8.64+0x100], !P4 ;  /* 0x0740010008047fae */ /* 0x000fe2000e101d72 */
[----:B------:R-:W-:-:S13]  /*df00*/  ISETP.LT.OR P4, PT, R32, 0x21, !P0 ;  /* 0x000000212000780c */ /* 0x000fda0004781670 */
[----:B------:R-:W-:Y:S01]  /*df10*/  LDGSTS.E.BYPASS.LTC128B.128 [R4+0xa400], desc[UR50][R8.64+0x180], !P4 ;  /* 0x0a40018008047fae */ /* 0x000fe2000e101d72 */
[----:B------:R-:W-:-:S03]  /*df20*/  IADD3 R2, P4, R14, R0, RZ ;  /* 0x000000000e027210 */ /* 0x000fc60007f9e0ff */
[----:B------:R-:W1:Y:S02]  /*df30*/  SHFL.IDX PT, R14, R5, 0x4, 0x181f ;  /* 0x00981f00050e7f89 */ /* 0x000e6400000e0000 */
[----:B0-----:R-:W-:Y:S01]  /*df40*/  IMAD.X R3, RZ, RZ, R3, P4 ;  /* 0x000000ffff037224 */ /* 0x001fe200020e0603 */
[----:B------:R-:W-:-:S13]  /*df50*/  ISETP.LT.OR P4, PT, R32, 0x31, P3 ;  /* 0x000000312000780c */ /* 0x000fda0001f81670 */
[----:B------:R-:W-:Y:S01]  /*df60*/  LDGSTS.E.BYPASS.LTC128B.128 [R4+0x1c00], desc[UR50][R2.64], !P4 ;  /* 0x01c0000002047fae */ /* 0x000fe2000e101d72 */
[----:B------:R-:W-:-:S13]  /*df70*/  ISETP.LT.OR P4, PT, R32, 0x31, !P2 ;  /* 0x000000312000780c */ /* 0x000fda0005781670 */
[----:B------:R-:W-:Y:S01]  /*df80*/  LDGSTS.E.BYPASS.LTC128B.128 [R4+0x4c00], desc[UR50][R2.64+0x80], !P4 ;  /* 0x04c0008002047fae */ /* 0x000fe2000e101d72 */
[----:B------:R-:W-:-:S13]  /*df90*/  ISETP.LT.OR P4, PT, R32, 0x31, !P1 ;  /* 0x000000312000780c */ /* 0x000fda0004f81670 */
[----:B------:R-:W-:Y:S01]  /*dfa0*/  LDGSTS.E.BYPASS.LTC128B.128 [R4+0x7c00], desc[UR50][R2.64+0x100], !P4 ;  /* 0x07c0010002047fae */ /* 0x000fe2000e101d72 */
[----:B------:R-:W-:-:S13]  /*dfb0*/  ISETP.LT.OR P4, PT, R32, 0x31, !P0 ;  /* 0x000000312000780c */ /* 0x000fda0004781670 */
[----:B------:R0:W-:Y:S04]  /*dfc0*/  LDGSTS.E.BYPASS.LTC128B.128 [R4+0xac00], desc[UR50][R2.64+0x180], !P4 ;  /* 0x0ac0018002047fae */ /* 0x0001e8000e101d72 */
[----:B0-----:R-:W0:Y:S01]  /*dfd0*/  SHFL.IDX PT, R3, R6, 0x4, 0x181f ;  /* 0x00981f0006037f89 */ /* 0x001e2200000e0000 */
[----:B-1----:R-:W-:-:S03]  /*dfe0*/  IADD3 R2, P4, R14, R0, RZ ;  /* 0x000000000e027210 */ /* 0x002fc60007f9e0ff */
[----:B------:R-:W1:Y:S04]  /*dff0*/  SHFL.IDX PT, R6, R6, 0x5, 0x181f ;  /* 0x00b81f0006067f89 */ /* 0x000e6800000e0000 */
[----:B------:R2:W3:Y:S01]  /*e000*/  SHFL.IDX PT, R14, R5, 0x5, 0x181f ;  /* 0x00b81f00050e7f89 */ /* 0x0004e200000e0000 */
[----:B0-----:R-:W-:Y:S01]  /*e010*/  IMAD.X R3, RZ, RZ, R3, P4 ;  /* 0x000000ffff037224 */ /* 0x001fe200020e0603 */
        /* <DEDUP_REMOVED lines=8> */
.L_x_9596:
[C---:B------:R-:W-:Y:S02]  /*e0a0*/  ISETP.LT.OR P3, PT, R32.reuse, 0x51, P3 ;  /* 0x000000512000780c */ /* 0x040fe40001f61670 */
[C---:B------:R-:W-:Y:S02]  /*e0b0*/  ISETP.LT.OR P2, PT, R32.reuse, 0x51, !P2 ;  /* 0x000000512000780c */ /* 0x040fe40005741670 */
[----:B------:R-:W-:Y:S02]  /*e0c0*/  ISETP.LT.OR P1, PT, R32, 0x51, !P1 ;  /* 0x000000512000780c */ /* 0x000fe40004f21670 */
[----:B0-2---:R-:W-:Y:S02]  /*e0d0*/  IADD3 R2, P4, R14, R0, RZ ;  /* 0x000000000e027210 */ /* 0x005fe40007f9e0ff */
[----:B------:R-:W-:-:S03]  /*e0e0*/  ISETP.LT.OR P0, PT, R32, 0x51, !P0 ;  /* 0x000000512000780c */ /* 0x000fc60004701670 */
[----:B------:R-:W-:-:S05]  /*e0f0*/  IMAD.X R3, RZ, RZ, R6, P4 ;  /* 0x000000ffff037224 */ /* 0x000fca00020e0606 */
[----:B------:R-:W-:Y:S01]  /*e100*/  @!PT LDS RZ, [RZ] ;  /* 0x00000000fffff984 */ /* 0x000fe20000000800 */
[----:B------:R-:W-:Y:S01]  /*e110*/  @!PT LDS RZ, [RZ] ;  /* 0x00000000fffff984 */ /* 0x000fe20000000800 */
[----:B------:R-:W-:Y:S01]  /*e120*/  @!PT LDS RZ, [RZ] ;  /* 0x00000000fffff984 */ /* 0x000fe20000000800 */
[----:B------:R0:W-:Y:S04]  /*e130*/  LDGSTS.E.BYPASS.LTC128B.128 [R4+0x2c00], desc[UR50][R2.64], !P3 ;  /* 0x02c0000002047fae */ /* 0x0001e8000d901d72 */
[----:B------:R0:W-:Y:S04]  /*e140*/  LDGSTS.E.BYPASS.LTC128B.128 [R4+0x5c00], desc[UR50][R2.64+0x80], !P2 ;  /* 0x05c0008002047fae */ /* 0x0001e8000d101d72 */
[----:B------:R0:W-:Y:S04]  /*e150*/  LDGSTS.E.BYPASS.LTC128B.128 [R4+0x8c00], desc[UR50][R2.64+0x100], !P1 ;  /* 0x08c0010002047fae */ /* 0x0001e8000c901d72 */
[----:B------:R0:W-:Y:S01]  /*e160*/  LDGSTS.E.BYPASS.LTC128B.128 [R4+0xbc00], desc[UR50][R2.64+0x180], !P0 ;  /* 0x0bc0018002047fae */ /* 0x0001e2000c101d72 */
[----:B------:R-:W-:Y:S01]  /*e170*/  PLOP3.LUT P0, PT, PT, PT, PT, 0x80, 0x0 ;  /* 0x000000000000781c */ /* 0x000fe20003f0f070 */
[----:B------:R-:W-:-:S12]  /*e180*/  NOP ;  /* 0x0000000000007918 */ /* 0x000fd80000000000 */
.L_x_9501:
        /* <DEDUP_REMOVED lines=11> */
.L_x_9502:
[----:B------:R-:W2:Y:S01]  /*e240*/  LDL.LU R2, [R1+0x18] ;  /* 0x0000180001027983 */ /* 0x000ea20000300800 */
[----:B------:R0:W-:Y:S01]  /*e250*/  SYNCS.ARRIVE.TRANS64.A1T0 RZ, [R33+URZ+0x22850], RZ ;  /* 0x022850ff21ff79a7 */ /* 0x0001e2000810003f */
[----:B------:R-:W-:Y:S01]  /*e260*/  BSSY B0, `(.L_x_9503) ;  /* 0x00000dc000007945 */ /* 0x000fe20003800000 */
[----:B--2---:R-:W-:-:S05]  /*e270*/  VIADD R21, R2, 0xfffffffe ;  /* 0xfffffffe02157836 */ /* 0x004fca0000000000 */
[----:B------:R-:W-:-:S13]  /*e280*/  ISETP.GE.AND P0, PT, R21, R29, PT ;  /* 0x0000001d1500720c */ /* 0x000fda0003f06270 */
[----:B0-----:R-:W-:Y:S05]  /*e290*/  @!P0 BRA `(.L_x_9504) ;  /* 0x0000000c00608947 */ /* 0x001fea0003800000 */
.L_x_9517:
[----:B0-----:R-:W0:Y:S01]  /*e2a0*/  S2R R2, SR_TID.X ;  /* 0x0000000000027919 */ /* 0x001e220000002100 */
[----:B-1----:R-:W1:Y:S01]  /*e2b0*/  LDC R3, c[0x0][0x430] ;  /* 0x00010c00ff037b82 */ /* 0x002e620000000800 */
[----:B------:R-:W-:Y:S02]  /*e2c0*/  IMAD R8, R21, 0x60, R30 ;  /* 0x0000006015087824 */ /* 0x000fe400078e021e */
[----:B------:R-:W-:Y:S01]  /*e2d0*/  VIADD R24, R24, 0x1 ;  /* 0x0000000118187836 */ /* 0x000fe20000000000 */
[----:B-1----:R-:W-:Y:S02]  /*e2e0*/  ISETP.NE.AND P0, PT, R3, 0x1, PT ;  /* 0x000000010300780c */ /* 0x002fe40003f05270 */
[----:B0-----:R-:W-:-:S04]  /*e2f0*/  LOP3.LUT R2, R2, 0x7f, RZ, 0xc0, !PT ;  /* 0x0000007f02027812 */ /* 0x001fc800078ec0ff */
[----:B------:R-:W-:Y:S02]  /*e300*/  SHF.R.U32.HI R4, RZ, 0x3, R2 ;  /* 0x00000003ff047819 */ /* 0x000fe40000011602 */
[----:B------:R-:W0:Y:S05]  /*e310*/  S2R R2, SR_TID.X ;  /* 0x0000000000027919 */ /* 0x000e2a0000002100 */
[----:B------:R-:W1:Y:S08]  /*e320*/  @P0 LDC R3, c[0x0][0x434] ;  /* 0x00010d00ff030b82 */ /* 0x000e700000000800 */
[----:B------:R-:W2:Y:S01]  /*e330*/  @P0 LDC R7, c[0x0][0x438] ;  /* 0x00010e00ff070b82 */ /* 0x000ea20000000800 */
[----:B0-----:R-:W-:-:S05]  /*e340*/  IMAD.SHL.U32 R2, R2, 0x10, RZ ;  /* 0x0000001002027824 */ /* 0x001fca00078e00ff */
[----:B------:R-:W-:-:S04]  /*e350*/  LOP3.LUT R2, R4, 0x70, R2, 0xf8, !PT ;  /* 0x0000007004027812 */ /* 0x000fc800078ef802 */
[C---:B------:R-:W-:Y:S01]  /*e360*/  ISETP.GT.U32.AND P1, PT, R2.reuse, 0x5f, PT ;  /* 0x0000005f0200780c */ /* 0x040fe20003f24070 */
[----:B------:R-:W-:-:S04]  /*e370*/  IMAD.IADD R8, R2, 0x1, R8 ;  /* 0x0000000102087824 */ /* 0x000fc800078e0208 */
[----:B-1----:R-:W-:-:S04]  /*e380*/  @P0 IMAD.HI.U32 R2, R8, R3, RZ ;  /* 0x0000000308020227 */ /* 0x002fc800078e00ff */
[----:B------:R-:W-:Y:S01]  /*e390*/  IMAD.MOV.U32 R9, RZ, RZ, R8 ;  /* 0x000000ffff097224 */ /* 0x000fe200078e0008 */
[----:B--2---:R-:W-:-:S03]  /*e3a0*/  @P0 SHF.R.U32.HI R9, RZ, R7, R2 ;  /* 0x00000007ff090219 */ /* 0x004fc60000011602 */
[----:B------:R-:W0:Y:S01]  /*e3b0*/  @!P1 LDC.64 R4, c[0x0][0x428] ;  /* 0x00010a00ff049b82 */ /* 0x000e220000000a00 */
[----:B------:R-:W-:-:S07]  /*e3c0*/  @!P1 SHF.R.S32.HI R3, RZ, 0x1f, R9 ;  /* 0x0000001fff039819 */ /* 0x000fce0000011409 */
[----:B------:R-:W1:Y:S01]  /*e3d0*/  @!P1 LDC.64 R6, c[0x0][0x418] ;  /* 0x00010600ff069b82 */ /* 0x000e620000000a00 */
[----:B0-----:R-:W-:-:S04]  /*e3e0*/  @!P1 IMAD R2, R31, R4, RZ ;  /* 0x000000041f029224 */ /* 0x001fc800078e02ff */
[----:B------:R-:W-:Y:S02]  /*e3f0*/  @!P1 IMAD R5, R27, R5, R2 ;  /* 0x000000051b059224 */ /* 0x000fe400078e0202 */
[----:B------:R-:W-:-:S04]  /*e400*/  @!P1 IMAD.MOV.U32 R2, RZ, RZ, R9 ;  /* 0x000000ffff029224 */ /* 0x000fc800078e0009 */
[----:B------:R-:W-:-:S04]  /*e410*/  @!P1 IMAD.WIDE.U32 R2, R27, R4, R2 ;  /* 0x000000041b029225 */ /* 0x000fc800078e0002 */
[----:B------:R-:W-:Y:S01]  /*e420*/  @!P1 IMAD.IADD R3, R5, 0x1, R3 ;  /* 0x0000000105039824 */ /* 0x000fe200078e0203 */
[C---:B-1----:R-:W-:Y:S01]  /*e430*/  @!P1 LEA R6, P0, R2.reuse, R6, 0x2 ;  /* 0x0000000602069211 */ /* 0x042fe200078010ff */
[----:B------:R-:W-:Y:S02]  /*e440*/  IMAD.MOV.U32 R4, RZ, RZ, RZ ;  /* 0x000000ffff047224 */ /* 0x000fe400078e00ff */
[----:B------:R-:W-:Y:S01]  /*e450*/  IMAD.U32 R10, RZ, RZ, UR36 ;  /* 0x00000024ff0a7e24 */ /* 0x000fe2000f8e00ff */
[----:B------:R-:W-:Y:S01]  /*e460*/  @!P1 LEA.HI.X R7, R2, R7, R3, 0x2, P0 ;  /* 0x0000000702079211 */ /* 0x000fe200000f1403 */
[----:B------:R-:W-:Y:S01]  /*e470*/  IMAD.MOV R5, RZ, RZ, -R9 ;  /* 0x000000ffff057224 */ /* 0x000fe200078e0a09 */
[----:B------:R-:W-:-:S03]  /*e480*/  ISETP.NE.AND P0, PT, R24, 0x2, PT ;  /* 0x000000021800780c */ /* 0x000fc60003f05270 */
[----:B------:R0:W5:Y:S01]  /*e490*/  @!P1 LDG.E R4, desc[UR50][R6.64] ;  /* 0x0000003206049981 */ /* 0x000162000c1e1900 */
[----:B------:R-:W-:Y:S01]  /*e4a0*/  ISETP.NE.AND P1, PT, R10, 0x3, PT ;  /* 0x000000030a00780c */ /* 0x000fe20003f25270 */
[----:B------:R-:W-:Y:S05]  /*e4b0*/  YIELD ;  /* 0x0000000000007946 */ /* 0x000fea0003800000 */
[----:B------:R-:W-:Y:S01]  /*e4c0*/  ULDC UR4, c[0x0][0x430] ;  /* 0x00010c0000047ab9 */ /* 0x000fe20000000800 */
[----:B------:R-:W-:Y:S01]  /*e4d0*/  IMAD.MOV.U32 R2, RZ, RZ, R21 ;  /* 0x000000ffff027224 */ /* 0x000fe200078e0015 */
[----:B------:R-:W-:Y:S01]  /*e4e0*/  SEL R3, RZ, 0x1, P0 ;  /* 0x00000001ff037807 */ /* 0x000fe20000000000 */
[----:B------:R-:W-:Y:S01]  /*e4f0*/  IMAD R5, R5, UR4, R8 ;  /* 0x0000000405057c24 */ /* 0x000fe2000f8e0208 */
[----:B------:R-:W-:Y:S01]  /*e500*/  SEL R24, R24, RZ, P0 ;  /* 0x000000ff18187207 */ /* 0x000fe20000000000 */
[----:B------:R-:W-:Y:S01]  /*e510*/  VIADD R21, R21, 0xffffffff ;  /* 0xffffffff15157836 */ /* 0x000fe20000000000 */
[----:B------:R-:W-:-:S02]  /*e520*/  LOP3.LUT R26, R26, R3, RZ, 0x3c, !PT ;  /* 0x000000031a1a7212 */ /* 0x000fc400078e3cff */
[----:B------:R-:W-:Y:S01]  /*e530*/  ISETP.GT.AND P2, PT, R2, R29, PT ;  /* 0x0000001d0200720c */ /* 0x000fe20003f44270 */
[----:B0-----:R-:W-:-:S12]  /*e540*/  @!P1 BRA `(.L_x_9505) ;  /* 0x0000000000049947 */ /* 0x001fd80003800000 */
[----:B------:R-:W-:Y:S01]  /*e550*/  BPT.TRAP 0x1 ;  /* 0x000000040000795c */ /* 0x000fe20000300000 */
.L_x_9505:
[----:B------:R-:W-:Y:S01]  /*e560*/  IMAD R10, R24, 0x8, R22 ;  /* 0x00000008180a7824 */ /* 0x000fe200078e0216 */
[----:B------:R-:W-:Y:S01]  /*e570*/  SHF.L.U32 R20, R26, 0x1f, RZ ;  /* 0x0000001f1a147819 */ /* 0x000fe200000006ff */
[----:B------:R-:W-:Y:S01]  /*e580*/  BSSY B1, `(.L_x_9506) ;  /* 0x0000004000017945 */ /* 0x000fe20003800000 */
[----:B------:R-:W-:Y:S02]  /*e590*/  SHF.R.S32.HI R9, RZ, 0x1f, R5 ;  /* 0x0000001fff097819 */ /* 0x000fe40000011405 */
[----:B------:R-:W0:Y:S02]  /*e5a0*/  SYNCS.PHASECHK.TRANS64.TRYWAIT P0, [R10+URZ+0x22840], R20 ;  /* 0x022840140a0075a7 */ /* 0x000e24000800017f */
[----:B0-----:R-:W-:Y:S05]  /*e5b0*/  @!P0 BRA `(.L_x_9507) ;  /* 0x0000003800bc8947 */ /* 0x001fea0003800000 */
.L_x_9597:
[----:B------:R-:W-:Y:S05]  /*e5c0*/  BSYNC B1 ;  /* 0x0000000000017941 */ /* 0x000fea0003800000 */
.L_x_9506:
[----:B------:R-:W-:Y:S01]  /*e5d0*/  ULDC.64 UR4, c[0x0][0x300] ;  /* 0x0000c00000047ab9 */ /* 0x000fe20000000a00 */
[----:B-----5:R-:W-:Y:S01]  /*e5e0*/  SHF.R.S32.HI R17, RZ, 0x1f, R4 ;  /* 0x0000001fff117819 */ /* 0x020fe20000011404 */
[----:B------:R-:W-:Y:S01]  /*e5f0*/  IMAD R2, R9, UR4, RZ ;  /* 0x0000000409027c24 */ /* 0x000fe2000f8e02ff */
[----:B------:R-:W-:Y:S01]  /*e600*/  ULDC.64 UR6, c[0x0][0x2e8] ;  /* 0x0000ba0000067ab9 */ /* 0x000fe20000000a00 */
[----:B------:R-:W-:Y:S02]  /*e610*/  LOP3.LUT P1, RZ, R23, 0x1, RZ, 0xc0, !PT ;  /* 0x0000000117ff7812 */ /* 0x000fe4000782c0ff */
        /* <DEDUP_REMOVED lines=18> */
[----:B------:R-:W2:Y:S04]  /*e740*/  SHFL.IDX PT, R3, R8, RZ, 0x181f ;  /* 0x00181fff08037589 */ /* 0x000ea800000e0000 */
[----:B------:R-:W-:Y:S01]  /*e750*/  SHFL.IDX PT, R14, R6, 0x5, 0x181f ;  /* 0x00b81f00060e7f89 */ /* 0x000fe200000e0000 */
[----:B-1----:R-:W-:-:S05]  /*e760*/  IADD3 R2, P0, R2, R0, RZ ;  /* 0x0000000002027210 */ /* 0x002fca0007f1e0ff */
[----:B--2---:R-:W-:-:S05]  /*e770*/  IMAD.X R3, RZ, RZ, R3, P0 ;  /* 0x000000ffff037224 */ /* 0x004fca00000e0603 */
[----:B------:R1:W-:Y:S04]  /*e780*/  LDGSTS.E.BYPASS.LTC128B.128 [R7+0x1c400], desc[UR50][R2.64], !P1 ;  /* 0x1c40000002077fae */ /* 0x0003e8000c901d72 */
[----:B-1----:R-:W1:Y:S04]  /*e790*/  SHFL.IDX PT, R2, R6, 0x1, 0x181f ;  /* 0x00381f0006027f89 */ /* 0x002e6800000e0000 */
[----:B------:R-:W2:Y:S01]  /*e7a0*/  SHFL.IDX PT, R3, R8, 0x1, 0x181f ;  /* 0x00381f0008037f89 */ /* 0x000ea200000e0000 */
        /* <DEDUP_REMOVED lines=18> */
[----:B---3--:R1:W-:Y:S03]  /*e8d0*/  LDGSTS.E.BYPASS.LTC128B.128 [R7+0x1e400], desc[UR50][R2.64], !P1 ;  /* 0x1e40000002077fae */ /* 0x0083e6000c901d72 */
.L_x_9611:
[----:B-1----:R-:W-:-:S05]  /*e8e0*/  IADD3 R2, P0, R14, R0, RZ ;  /* 0x000000000e027210 */ /* 0x002fca0007f1e0ff */
[----:B------:R-:W-:Y:S01]  /*e8f0*/  IMAD.X R3, RZ, RZ, R8, P0 ;  /* 0x000000ffff037224 */ /* 0x000fe200000e0608 */
[----:B------:R-:W-:-:S04]  /*e900*/  PLOP3.LUT P0, PT, PT, PT, PT, 0x80, 0x0 ;  /* 0x000000000000781c */ /* 0x000fc80003f0f070 */
[----:B------:R-:W-:Y:S01]  /*e910*/  @!PT LDS RZ, [RZ] ;  /* 0x00000000fffff984 */ /* 0x000fe20000000800 */
[----:B------:R-:W-:Y:S01]  /*e920*/  @!PT LDS RZ, [RZ] ;  /* 0x00000000fffff984 */ /* 0x000fe20000000800 */
[----:B------:R-:W-:Y:S01]  /*e930*/  @!PT LDS RZ, [RZ] ;  /* 0x00000000fffff984 */ /* 0x000fe20000000800 */
[----:B------:R1:W-:Y:S01]  /*e940*/  LDGSTS.E.BYPASS.LTC128B.128 [R7+0x1ec00], desc[UR50][R2.64], !P1 ;  /* 0x1ec0000002077fae */ /* 0x0003e2000c901d72 */
[----:B------:R-:W-:-:S08]  /*e950*/  NOP ;  /* 0x0000000000007918 */ /* 0x000fd00000000000 */
.L_x_9509:
        /* <DEDUP_REMOVED lines=11> */
.L_x_9510:
[----:B------:R1:W-:Y:S01]  /*ea10*/  SYNCS.ARRIVE.TRANS64.A1T0 RZ, [R10+URZ+0x22830], RZ ;  /* 0x022830ff0aff79a7 */ /* 0x0003e2000810003f */
[----:B------:R-:W-:Y:S05]  /*ea20*/  @!P3 BRA `(.L_x_9511) ;  /* 0x000000000004b947 */ /* 0x000fea0003800000 */
[----:B------:R-:W-:Y:S01]  /*ea30*/  BPT.TRAP 0x1 ;  /* 0x000000040000795c */ /* 0x000fe20000300000 */
.L_x_9511:
[----:B------:R-:W2:Y:S01]  /*ea40*/  SYNCS.PHASECHK.TRANS64.TRYWAIT P0, [R10+URZ+0x22860], R20 ;  /* 0x022860140a0075a7 */ /* 0x000ea2000800017f */
[----:B------:R-:W-:Y:S04]  /*ea50*/  BSSY B1, `(.L_x_9512) ;  /* 0x0000002000017945 */ /* 0x000fe80003800000 */
[----:B--2---:R-:W-:Y:S05]  /*ea60*/  @!P0 BRA `(.L_x_9513) ;  /* 0x0000003c00448947 */ /* 0x004fea0003800000 */
.L_x_9612:
[----:B------:R-:W-:Y:S05]  /*ea70*/  BSYNC B1 ;  /* 0x0000000000017941 */ /* 0x000fea0003800000 */
.L_x_9512:
[----:B------:R-:W-:Y:S01]  /*ea80*/  ULDC.64 UR4, c[0x0][0x328] ;  /* 0x0000ca0000047ab9 */ /* 0x000fe20000000a00 */
[----:B------:R-:W-:Y:S01]  /*ea90*/  ULDC.64 UR6, c[0x0][0x318] ;  /* 0x0000c60000067ab9 */ /* 0x000fe20000000a00 */
[----:B------:R-:W-:Y:S01]  /*eaa0*/  IMAD R2, R9, UR4, RZ ;  /* 0x0000000409027c24 */ /* 0x000fe2000f8e02ff */
[C---:B------:R-:W-:Y:S01]  /*eab0*/  LOP3.LUT P5, RZ, R23.reuse, 0x10, RZ, 0xc0, !PT ;  /* 0x0000001017ff7812 */ /* 0x040fe200078ac0ff */
[----:B0-2---:R-:W-:Y:S01]  /*eac0*/  IMAD R20, R24, 0x6000, R28 ;  /* 0x0000600018147824 */ /* 0x005fe200078e021c */
[----:B------:R-:W-:Y:S01]  /*ead0*/  LOP3.LUT P4, RZ, R23, 0x8, RZ, 0xc0, !PT ;  /* 0x0000000817ff7812 */ /* 0x000fe2000788c0ff */
[----:B------:R-:W-:Y:S01]  /*eae0*/  IMAD R7, R5, UR5, R2 ;  /* 0x0000000505077c24 */ /* 0x000fe2000f8e0202 */
[----:B------:R-:W-:Y:S01]  /*eaf0*/  LOP3.LUT P3, RZ, R23, 0x4, RZ, 0xc0, !PT ;  /* 0x0000000417ff7812 */ /* 0x000fe2000786c0ff */
[----:B------:R-:W-:Y:S01]  /*eb00*/  IMAD.WIDE.U32 R2, R5, UR4, RZ ;  /* 0x0000000405027c25 */ /* 0x000fe2000f8e00ff */
[----:B------:R-:W-:Y:S01]  /*eb10*/  ULDC.64 UR4, c[0x0][0x338] ;  /* 0x0000ce0000047ab9 */ /* 0x000fe20000000a00 */
[----:B------:R-:W-:-:S02]  /*eb20*/  LOP3.LUT P1, RZ, R23, 0x2, RZ, 0xc0, !PT ;  /* 0x0000000217ff7812 */ /* 0x000fc4000782c0ff */
        /* <DEDUP_REMOVED lines=13> */
[----:B------:R-:W-:-:S03]  /*ec00*/  IMAD R20, R20, 0x2, R22 ;  /* 0x0000000214147824 */ /* 0x000fc600078e0216 */
[----:B------:R-:W2:Y:S04]  /*ec10*/  SHFL.IDX PT, R3, R25, RZ, 0x181f ;  /* 0x00181fff19037589 */ /* 0x000ea800000e0000 */
[----:B------:R-:W-:Y:S04]  /*ec20*/  SHFL.IDX PT, R4, R25, 0x1, 0x181f ;  /* 0x00381f0019047f89 */ /* 0x000fe800000e0000 */
[----:B------:R-:W-:Y:S04]  /*ec30*/  SHFL.IDX PT, R8, R17, 0x2, 0x181f ;  /* 0x00581f0011087f89 */ /* 0x000fe800000e0000 */
[----:B------:R-:W-:Y:S01]  /*ec40*/  SHFL.IDX PT, R5, R25, 0x3, 0x181f ;  /* 0x00781f0019057f89 */ /* 0x000fe200000e0000 */
[----:B0-----:R-:W-:-:S03]  /*ec50*/  IADD3 R2, P0, R14, R0, RZ ;  /* 0x000000000e027210 */ /* 0x001fc60007f1e0ff */
[----:B------:R-:W0:Y:S02]  /*ec60*/  SHFL.IDX PT, R14, R17, 0x1, 0x181f ;  /* 0x00381f00110e7f89 */ /* 0x000e2400000e0000 */
[----:B--2---:R-:W-:-:S05]  /*ec70*/  IMAD.X R3, RZ, RZ, R3, P0 ;  /* 0x000000ffff037224 */ /* 0x004fca00000e0603 */
[----:B------:R-:W-:Y:S04]  /*ec80*/  LDGSTS.E.BYPASS.LTC128B.128 [R20+0x400], desc[UR50][R2.64], !P5 ;  /* 0x0040000002147fae */ /* 0x000fe8000e901d72 */
[----:B------:R-:W-:Y:S04]  /*ec90*/  LDGSTS.E.BYPASS.LTC128B.128 [R20+0x3400], desc[UR50][R2.64+0x80], !P4 ;  /* 0x0340008002147fae */ /* 0x000fe8000e101d72 */
[----:B------:R-:W-:Y:S04]  /*eca0*/  LDGSTS.E.BYPASS.LTC128B.128 [R20+0x6400], desc[UR50][R2.64+0x100], !P3 ;  /* 0x0640010002147fae */ /* 0x000fe8000d901d72 */
[----:B------:R2:W-:Y:S01]  /*ecb0*/  LDGSTS.E.BYPASS.LTC128B.128 [R20+0x9400], desc[UR50][R2.64+0x180], !P1 ;  /* 0x0940018002147fae */ /* 0x0005e2000c901d72 */
[----:B0-----:R-:W-:-:S03]  /*ecc0*/  IADD3 R6, P0, R14, R0, RZ ;  /* 0x000000000e067210 */ /* 0x001fc60007f1e0ff */
[----:B------:R-:W-:Y:S02]  /*ecd0*/  SHFL.IDX PT, R14, R17, 0x3, 0x181f ;  /* 0x00781f00110e7f89 */ /* 0x000fe400000e0000 */
[----:B------:R-:W-:Y:S01]  /*ece0*/  IMAD.X R7, RZ, RZ, R4, P0 ;  /* 0x000000ffff077224 */ /* 0x000fe200000e0604 */
[-C--:B------:R-:W-:Y:S01]  /*ecf0*/  IADD3 R8, P0, R8, R0.reuse, RZ ;  /* 0x0000000008087210 */ /* 0x080fe20007f1e0ff */
[----:B------:R-:W0:Y:S04]  /*ed00*/  SHFL.IDX PT, R4, R25, 0x2, 0x181f ;  /* 0x00581f0019047f89 */ /* 0x000e2800000e0000 */
[----:B--2---:R-:W-:Y:S04]  /*ed10*/  SHFL.IDX PT, R3, R25, 0x4, 0x181f ;  /* 0x00981f0019037f89 */ /* 0x004fe800000e0000 */
[----:B------:R2:W-:Y:S04]  /*ed20*/  LDGSTS.E.BYPASS.LTC128B.128 [R20+0xc00], desc[UR50][R6.64], !P5 ;  /* 0x00c0000006147fae */ /* 0x0005e8000e901d72 */
[----:B------:R2:W-:Y:S04]  /*ed30*/  LDGSTS.E.BYPASS.LTC128B.128 [R20+0x3c00], desc[UR50][R6.64+0x80], !P4 ;  /* 0x03c0008006147fae */ /* 0x0005e8000e101d72 */
[----:B------:R2:W-:Y:S04]  /*ed40*/  LDGSTS.E.BYPASS.LTC128B.128 [R20+0x6c00], desc[UR50][R6.64+0x100], !P3 ;  /* 0x06c0010006147fae */ /* 0x0005e8000d901d72 */
[----:B------:R2:W-:Y:S01]  /*ed50*/  LDGSTS.E.BYPASS.LTC128B.128 [R20+0x9c00], desc[UR50][R6.64+0x180], !P1 ;  /* 0x09c0018006147fae */ /* 0x0005e2000c901d72 */
[----:B0-----:R-:W-:Y:S01]  /*ed60*/  IMAD.X R9, RZ, RZ, R4, P0 ;  /* 0x000000ffff097224 */ /* 0x001fe200000e0604 */
[----:B------:R-:W-:-:S02]  /*ed70*/  IADD3 R4, P0, R14, R0, RZ ;  /* 0x000000000e047210 */ /* 0x000fc40007f1e0ff */
[----:B------:R-:W-:Y:S04]  /*ed80*/  SHFL.IDX PT, R25, R25, 0x5, 0x181f ;  /* 0x00b81f0019197f89 */ /* 0x000fe800000e0000 */
[----:B------:R-:W0:Y:S01]  /*ed90*/  SHFL.IDX PT, R14, R17, 0x4, 0x181f ;  /* 0x00981f00110e7f89 */ /* 0x000e2200000e0000 */
[----:B------:R-:W-:-:S03]  /*eda0*/  IMAD.X R5, RZ, RZ, R5, P0 ;  /* 0x000000ffff057224 */ /* 0x000fc600000e0605 */
[----:B------:R2:W-:Y:S04]  /*edb0*/  LDGSTS.E.BYPASS.LTC128B.128 [R20+0x1400], desc[UR50][R8.64], !P5 ;  /* 0x0140000008147fae */ /* 0x0005e8000e901d72 */
[----:B------:R2:W-:Y:S04]  /*edc0*/  LDGSTS.E.BYPASS.LTC128B.128 [R20+0x4400], desc[UR50][R8.64+0x80], !P4 ;  /* 0x0440008008147fae */ /* 0x0005e8000e101d72 */
[----:B------:R2:W-:Y:S04]  /*edd0*/  LDGSTS.E.BYPASS.LTC128B.128 [R20+0x7400], desc[UR50][R8.64+0x100], !P3 ;  /* 0x0740010008147fae */ /* 0x0005e8000d901d72 */
[----:B------:R2:W-:Y:S04]  /*ede0*/  LDGSTS.E.BYPASS.LTC128B.128 [R20+0xa400], desc[UR50][R8.64+0x180], !P1 ;  /* 0x0a40018008147fae */ /* 0x0005e8000c901d72 */
[----:B------:R2:W-:Y:S01]  /*edf0*/  LDGSTS.E.BYPASS.LTC128B.128 [R20+0x1c00], desc[UR50][R4.64], !P5 ;  /* 0x01c0000004147fae */ /* 0x0005e2000e901d72 */
[----:B0-----:R-:W-:-:S03]  /*ee00*/  IADD3 R2, P0, R14, R0, RZ ;  /* 0x000000000e027210 */ /* 0x001fc60007f1e0ff */
[----:B------:R2:W-:Y:S02]  /*ee10*/  LDGSTS.E.BYPASS.LTC128B.128 [R20+0x4c00], desc[UR50][R4.64+0x80], !P4 ;  /* 0x04c0008004147fae */ /* 0x0005e4000e101d72 */
[----:B------:R-:W-:Y:S02]  /*ee20*/  IMAD.X R3, RZ, RZ, R3, P0 ;  /* 0x000000ffff037224 */ /* 0x000fe400000e0603 */
[----:B------:R2:W-:Y:S04]  /*ee30*/  LDGSTS.E.BYPASS.LTC128B.128 [R20+0x7c00], desc[UR50][R4.64+0x100], !P3 ;  /* 0x07c0010004147fae */ /* 0x0005e8000d901d72 */
[----:B------:R2:W-:Y:S04]  /*ee40*/  LDGSTS.E.BYPASS.LTC128B.128 [R20+0xac00], desc[UR50][R4.64+0x180], !P1 ;  /* 0x0ac0018004147fae */ /* 0x0005e8000c901d72 */
[----:B------:R2:W-:Y:S04]  /*ee50*/  LDGSTS.E.BYPASS.LTC128B.128 [R20+0x2400], desc[UR50][R2.64], !P5 ;  /* 0x0240000002147fae */ /* 0x0005e8000e901d72 */
[----:B------:R2:W-:Y:S04]  /*ee60*/  LDGSTS.E.BYPASS.LTC128B.128 [R20+0x5400], desc[UR50][R2.64+0x80], !P4 ;  /* 0x0540008002147fae */ /* 0x0005e8000e101d72 */
[----:B------:R2:W-:Y:S04]  /*ee70*/  LDGSTS.E.BYPASS.LTC128B.128 [R20+0x8400], desc[UR50][R2.64+0x100], !P3 ;  /* 0x0840010002147fae */ /* 0x0005e8000d901d72 */
[----:B------:R2:W-:Y:S04]  /*ee80*/  LDGSTS.E.BYPASS.LTC128B.128 [R20+0xb400], desc[UR50][R2.64+0x180], !P1 ;  /* 0x0b40018002147fae */ /* 0x0005e8000c901d72 */
[----:B------:R2:W0:Y:S02]  /*ee90*/  SHFL.IDX PT, R14, R17, 0x5, 0x181f ;  /* 0x00b81f00110e7f89 */ /* 0x00042400000e0000 */
.L_x_9626:
[----:B0-2---:R-:W-:-:S05]  /*eea0*/  IADD3 R2, P0, R14, R0, RZ ;  /* 0x000000000e027210 */ /* 0x005fca0007f1e0ff */
        /* <DEDUP_REMOVED lines=10> */
.L_x_9515:
        /* <DEDUP_REMOVED lines=11> */
.L_x_9516:
[----:B------:R0:W-:Y:S01]  /*f000*/  SYNCS.ARRIVE.TRANS64.A1T0 RZ, [R10+URZ+0x22850], RZ ;  /* 0x022850ff0aff79a7 */ /* 0x0001e2000810003f */
[----:B------:R-:W-:Y:S05]  /*f010*/  @P2 BRA `(.L_x_9517) ;  /* 0xfffffff000a02947 */ /* 0x000fea000383ffff */
.L_x_9504:
[----:B------:R-:W-:Y:S05]  /*f020*/  BSYNC B0 ;  /* 0x0000000000007941 */ /* 0x000fea0003800000 */
.L_x_9503:
[----:B------:R-:W2:Y:S01]  /*f030*/  S2R R2, SR_TID.X ;  /* 0x0000000000027919 */ /* 0x000ea20000002100 */
[----:B------:R-:W-:Y:S01]  /*f040*/  VIADD R24, R24, 0x1 ;  /* 0x0000000118187836 */ /* 0x000fe20000000000 */
[----:B------:R-:W-:Y:S04]  /*f050*/  BSSY B0, `(.L_x_9518) ;  /* 0x0000012000007945 */ /* 0x000fe80003800000 */
[----:B------:R-:W-:-:S04]  /*f060*/  ISETP.NE.AND P0, PT, R24, 0x2, PT ;  /* 0x000000021800780c */ /* 0x000fc80003f05270 */
[----:B------:R-:W-:Y:S02]  /*f070*/  SEL R5, RZ, 0x1, P0 ;  /* 0x00000001ff057807 */ /* 0x000fe40000000000 */
        /* <DEDUP_REMOVED lines=14> */
[----:B---3--:R-:W-:-:S07]  /*f160*/  IADD3 R16, R0, UR37, R9 ;  /* 0x0000002500107c10 */ /* 0x008fce000fffe009 */
.L_x_9519:
[----:B------:R-:W-:Y:S05]  /*f170*/  BSYNC B0 ;  /* 0x0000000000007941 */ /* 0x000fea0003800000 */
.L_x_9518:
[----:B------:R-:W-:Y:S02]  /*f180*/  SEL R24, R24, RZ, P0 ;  /* 0x000000ff18187207 */ /* 0x000fe40000000000 */
[----:B------:R-:W-:-:S07]  /*f190*/  LOP3.LUT R26, R26, R5, RZ, 0x3c, !PT ;  /* 0x000000051a1a7212 */ /* 0x000fce00078e3cff */
.L_x_9478:
[----:B------:R-:W-:Y:S05]  /*f1a0*/  BSYNC B7 ;  /* 0x0000000000077941 */ /* 0x000fea0003800000 */
.L_x_9476:
[----:B------:R-:W-:-:S13]  /*f1b0*/  LOP3.LUT P0, RZ, R23, 0x200, RZ, 0xc0, !PT ;  /* 0x0000020017ff7812 */ /* 0x000fda000780c0ff */
[----:B------:R-:W-:Y:S05]  /*f1c0*/  @!P0 BRA `(.L_x_9520) ;  /* 0x0000000000248947 */ /* 0x000fea0003800000 */
[----:B------:R-:W-:Y:S05]  /*f1d0*/  WARPSYNC.ALL ;  /* 0x0000000000007948 */ /* 0x000fea0003800000 */
[----:B------:R-:W2:Y:S08]  /*f1e0*/  S2UR UR5, SR_CgaCtaId ;  /* 0x00000000000579c3 */ /* 0x000eb00000008800 */
[----:B------:R-:W-:Y:S06]  /*f1f0*/  BAR.SYNC.DEFER_BLOCKING 0x5, 0x180 ;  /* 0x0146000000007b1d */ /* 0x000fec0000010000 */
[----:B------:R-:W-:-:S02]  /*f200*/  UMOV UR4, 0x400 ;  /* 0x0000040000047882 */ /* 0x000fc40000000000 */
[----:B--2---:R-:W-:-:S06]  /*f210*/  ULEA UR4, UR5, UR4, 0x18 ;  /* 0x0000000405047291 */ /* 0x004fcc000f8ec03f */
[----:B------:R-:W-:-:S05]  /*f220*/  IMAD.U32 R22, RZ, RZ, UR4 ;  /* 0x00000004ff167e24 */ /* 0x000fca000f8e00ff */
[----:B------:R4:W2:Y:S01]  /*f230*/  LDS.128 R16, [R22+0x228d0] ;  /* 0x0228d00016107984 */ /* 0x0008a20000000c00 */
[----:B------:R-:W-:Y:S06]  /*f240*/  BAR.ARV 0x4, 0x180 ;  /* 0x0106000000007b1d */ /* 0x000fec0000002000 */
[----:B------:R-:W-:Y:S05]  /*f250*/  BRA `(.L_x_9521) ;  /* 0x0000000800d07947 */ /* 0x000fea0003800000 */
.L_x_9520:
        /* <DEDUP_REMOVED lines=11> */
[----:B------:R3:W2:Y:S02]  /*f310*/  @!P1 LDG.E R6, desc[UR50][R2.64] ;  /* 0x0000003202069981 */ /* 0x0006a4000c1e1900 */
        /* <DEDUP_REMOVED lines=15> */
[----:B------:R-:W2:Y:S02]  /*f410*/  SHFL.UP PT, R14, R13, 0x1, RZ ;  /* 0x042000000d0e7989 */ /* 0x000ea400000e00ff */
[----:B--2---:R-:W-:-:S05]  /*f420*/  SEL R14, R14, RZ, P1 ;  /* 0x000000ff0e0e7207 */ /* 0x004fca0000800000 */
[----:B------:R-:W-:-:S05]  /*f430*/  IMAD.IADD R5, R13, 0x1, R14 ;  /* 0x000000010d057824 */ /* 0x000fca00078e020e */
        /* <DEDUP_REMOVED lines=12> */
[----:B------:R2:W3:Y:S02]  /*f500*/  SHFL.IDX PT, R14, R2, 0x1f, 0x1f ;  /* 0x03e01f00020e7f89 */ /* 0x0004e400000e0000 */
.L_x_9636:
[----:B------:R-:W-:Y:S02]  /*f510*/  ULDC UR4, c[0x0][0xc38] ;  /* 0x00030e0000047ab9 */ /* 0x000fe40000000800 */
[----:B------:R-:W-:-:S04]  /*f520*/  IMAD.U32 R5, RZ, RZ, UR4 ;  /* 0x00000004ff057e24 */ /* 0x000fc8000f8e00ff */
[----:B---3--:R-:W-:-:S04]  /*f530*/  IMAD R14, R14, R5, RZ ;  /* 0x000000050e0e7224 */ /* 0x008fc800078e02ff */
[----:B------:R-:W-:-:S05]  /*f540*/  IMAD.IADD R9, R8, 0x1, R14 ;  /* 0x0000000108097824 */ /* 0x000fca00078e020e */
[----:B------:R-:W-:-:S13]  /*f550*/  ISETP.GT.AND P6, PT, R9, R0, PT ;  /* 0x000000000900720c */ /* 0x000fda0003fc4270 */
[----:B------:R-:W-:Y:S05]  /*f560*/  @P6 BRA `(.L_x_9523) ;  /* 0x0000000000a46947 */ /* 0x000fea0003800000 */
.L_x_9526:
[----:B--2---:R-:W2:Y:S01]  /*f570*/  LDC R2, c[0x0][0xc3c] ;  /* 0x00030f00ff027b82 */ /* 0x004ea20000000800 */
[----:B------:R-:W-:-:S05]  /*f580*/  VIADD R19, R19, 0x1f ;  /* 0x0000001f13137836 */ /* 0x000fca0000000000 */
[----:B--2---:R-:W-:-:S13]  /*f590*/  ISETP.GE.AND P6, PT, R19, R2, PT ;  /* 0x000000021300720c */ /* 0x004fda0003fc6270 */
[----:B------:R-:W-:Y:S05]  /*f5a0*/  @P6 BRA `(.L_x_9524) ;  /* 0x0000000400b86947 */ /* 0x000fea0003800000 */
[----:B------:R-:W2:Y:S01]  /*f5b0*/  S2R R3, SR_TID.X ;  /* 0x0000000000037919 */ /* 0x000ea20000002100 */
[----:B------:R-:W-:Y:S01]  /*f5c0*/  IMAD.MOV.U32 R7, RZ, RZ, RZ ;  /* 0x000000ffff077224 */ /* 0x000fe200078e00ff */
[----:B--2---:R-:W-:-:S05]  /*f5d0*/  LOP3.LUT R3, R3, 0x1f, RZ, 0xc0, !PT ;  /* 0x0000001f03037812 */ /* 0x004fca00078ec0ff */
[----:B------:R-:W-:-:S05]  /*f5e0*/  IMAD.IADD R11, R19, 0x1, R3 ;  /* 0x00000001130b7824 */ /* 0x000fca00078e0203 */
[----:B------:R-:W-:-:S13]  /*f5f0*/  ISETP.GE.OR P6, PT, R11, R2, !P0 ;  /* 0x000000020b00720c */ /* 0x000fda00047c6670 */
[----:B------:R-:W2:Y:S08]  /*f600*/  @!P6 LDC.64 R2, c[0x0][0xc80] ;  /* 0x00032000ff02eb82 */ /* 0x000eb00000000a00 */
[----:B------:R-:W3:Y:S01]  /*f610*/  @!P6 LDC.64 R4, c[0x0][0xc78] ;  /* 0x00031e00ff04eb82 */ /* 0x000ee20000000a00 */
[----:B--2---:R-:W-:-:S05]  /*f620*/  @!P6 IMAD.WIDE R2, R11, 0x4, R2 ;  /* 0x000000040b02e825 */ /* 0x004fca00078e0202 */
[----:B------:R3:W2:Y:S02]  /*f630*/  @!P6 LDG.E R7, desc[UR50][R2.64] ;  /* 0x000000320207e981 */ /* 0x0006a4000c1e1900 */
[----:B---3--:R-:W-:-:S04]  /*f640*/  @!P6 IMAD.WIDE R2, R11, 0x4, R4 ;  /* 0x000000040b02e825 */ /* 0x008fc800078e0204 */
[----:B------:R-:W-:-:S06]  /*f650*/  IMAD.MOV.U32 R4, RZ, RZ, RZ ;  /* 0x000000ffff047224 */ /* 0x000fcc00078e00ff */
[----:B------:R-:W2:Y:S01]  /*f660*/  @!P6 LDG.E R4, desc[UR50][R2.64] ;  /* 0x000000320204e981 */ /* 0x000ea2000c1e1900 */
[----:B------:R-:W-:Y:S01]  /*f670*/  UMOV UR4, 0xffffffff ;  /* 0xffffffff00047882 */ /* 0x000fe20000000000 */
[----:B--2---:R-:W-:Y:S02]  /*f680*/  IMAD R13, R4, R7, RZ ;  /* 0x00000007040d7224 */ /* 0x004fe400078e02ff */
[----:B------:R-:W-:Y:S05]  /*f690*/  BRA.DIV UR4, `(.L_x_9525) ;  /* 0x0000003e04547947 */ /* 0x000fea000b800000 */
        /* <DEDUP_REMOVED lines=16> */
.L_x_9644:
[----:B------:R-:W-:Y:S02]  /*f7a0*/  ULDC UR4, c[0x0][0xc38] ;  /* 0x00030e0000047ab9 */ /* 0x000fe40000000800 */
[----:B------:R-:W-:-:S04]  /*f7b0*/  IMAD.U32 R5, RZ, RZ, UR4 ;  /* 0x00000004ff057e24 */ /* 0x000fc8000f8e00ff */
[----:B---3--:R-:W-:-:S04]  /*f7c0*/  IMAD R14, R14, R5, RZ ;  /* 0x000000050e0e7224 */ /* 0x008fc800078e02ff */
[----:B------:R-:W-:-:S05]  /*f7d0*/  IMAD.IADD R9, R14, 0x1, R9 ;  /* 0x000000010e097824 */ /* 0x000fca00078e0209 */
[----:B------:R-:W-:-:S13]  /*f7e0*/  ISETP.GT.AND P6, PT, R9, R0, PT ;  /* 0x000000000900720c */ /* 0x000fda0003fc4270 */
[----:B------:R-:W-:Y:S05]  /*f7f0*/  @!P6 BRA `(.L_x_9526) ;  /* 0xfffffffc005ce947 */ /* 0x000fea000383ffff */
.L_x_9523:
[----:B------:R-:W-:Y:S01]  /*f800*/  IMAD.IADD R9, R9, 0x1, -R14 ;  /* 0x0000000109097824 */ /* 0x000fe200078e0a0e */
[----:B------:R-:W-:-:S03]  /*f810*/  UMOV UR4, 0xffffffff ;  /* 0xffffffff00047882 */ /* 0x000fc60000000000 */
[----:B------:R-:W-:-:S05]  /*f820*/  IMAD R3, R2, R5, R9 ;  /* 0x0000000502037224 */ /* 0x000fca00078e0209 */
[----:B------:R-:W-:Y:S01]  /*f830*/  ISETP.GT.AND P6, PT, R3, R0, PT ;  /* 0x000000000300720c */ /* 0x000fe20003fc4270 */
[----:B------:R-:W-:-:S12]  /*f840*/  BRA.DIV UR4, `(.L_x_9527) ;  /* 0x0000003e04a07947 */ /* 0x000fd8000b800000 */
[----:B------:R-:W-:-:S04]  /*f850*/  VOTE.ANY R3, PT, !P6 ;  /* 0x0000000000037806 */ /* 0x000fc800070e0100 */
[----:B------:R-:W3:Y:S02]  /*f860*/  POPC R8, R3 ;  /* 0x0000000300087309 */ /* 0x000ee40000000000 */
[----:B---3--:R3:W4:Y:S04]  /*f870*/  SHFL.IDX PT, R7, R7, R8, 0x1f ;  /* 0x00001f0807077589 */ /* 0x00872800000e0000 */
[----:B------:R3:W0:Y:S02]  /*f880*/  SHFL.IDX PT, R4, R4, R8, 0x1f ;  /* 0x00001f0804047589 */ /* 0x00062400000e0000 */
.L_x_9649:
[----:B------:R-:W-:-:S13]  /*f890*/  ISETP.NE.AND P0, PT, R3, RZ, PT ;  /* 0x000000ff0300720c */ /* 0x000fda0003f05270 */
[----:B------:R-:W-:Y:S05]  /*f8a0*/  @!P0 BRA `(.L_x_9528) ;  /* 0x0000000000108947 */ /* 0x000fea0003800000 */
[----:B------:R-:W-:Y:S01]  /*f8b0*/  UMOV UR4, 0xffffffff ;  /* 0xffffffff00047882 */ /* 0x000fe20000000000 */
[----:B------:R-:W-:Y:S02]  /*f8c0*/  VIADD R12, R8, 0xffffffff ;  /* 0xffffffff080c7836 */ /* 0x000fe40000000000 */
[----:B------:R-:W-:Y:S05]  /*f8d0*/  BRA.DIV UR4, `(.L_x_9529) ;  /* 0x0000003e04d87947 */ /* 0x000fea000b800000 */
[----:B------:R0:W0:Y:S02]  /*f8e0*/  SHFL.IDX PT, R6, R2, R12, 0x1f ;  /* 0x00001f0c02067589 */ /* 0x00002400000e0000 */
.L_x_9528:
[----:B01--4-:R-:W-:Y:S01]  /*f8f0*/  IABS R10, R7 ;  /* 0x00000007000a7213 */ /* 0x013fe20000000000 */
[----:B------:R-:W-:Y:S01]  /*f900*/  IMAD R16, R6, R5, R9 ;  /* 0x0000000506107224 */ /* 0x000fe200078e0209 */
[----:B------:R-:W-:Y:S01]  /*f910*/  IABS R5, R4 ;  /* 0x0000000400057213 */ /* 0x000fe20000000000 */
[----:B------:R-:W-:Y:S01]  /*f920*/  IMAD.IADD R19, R8, 0x1, R19 ;  /* 0x0000000108137824 */ /* 0x000fe200078e0213 */
[----:B------:R-:W0:Y:S01]  /*f930*/  I2F.RP R11, R10 ;  /* 0x0000000a000b7306 */ /* 0x000e220000209400 */
[----:B------:R-:W-:-:S07]  /*f940*/  IMAD.IADD R0, R0, 0x1, -R16 ;  /* 0x0000000100007824 */ /* 0x000fce00078e0a10 */
[----:B------:R-:W1:Y:S08]  /*f950*/  I2F.RP R12, R5 ;  /* 0x00000005000c7306 */ /* 0x000e700000209400 */
[----:B0-----:R-:W2:Y:S08]  /*f960*/  MUFU.RCP R11, R11 ;  /* 0x0000000b000b7308 */ /* 0x001eb00000001000 */
[----:B-1----:R-:W-:Y:S01]  /*f970*/  MUFU.RCP R12, R12 ;  /* 0x0000000c000c7308 */ /* 0x002fe20000001000 */
[----:B--2---:R-:W-:-:S07]  /*f980*/  VIADD R2, R11, 0xffffffe ;  /* 0x0ffffffe0b027836 */ /* 0x004fce0000000000 */
[----:B------:R0:W1:Y:S02]  /*f990*/  F2I.FTZ.U32.TRUNC.NTZ R3, R2 ;  /* 0x0000000200037305 */ /* 0x000064000021f000 */
[----:B0-----:R-:W-:Y:S02]  /*f9a0*/  IMAD.MOV.U32 R2, RZ, RZ, RZ ;  /* 0x000000ffff027224 */ /* 0x001fe400078e00ff */
[----:B-1----:R-:W-:-:S04]  /*f9b0*/  IMAD.MOV R9, RZ, RZ, -R3 ;  /* 0x000000ffff097224 */ /* 0x002fc800078e0a03 */
        /* <DEDUP_REMOVED lines=18> */
[----:B------:R-:W-:Y:S02]  /*fae0*/  LOP3.LUT R2, R0, R7, RZ, 0x3c, !PT ;  /* 0x0000000700027212 */ /* 0x000fe400078e3cff */
[----:B------:R-:W-:Y:S02]  /*faf0*/  IABS R3, R4 ;  /* 0x0000000400037213 */ /* 0x000fe40000000000 */
[----:B------:R-:W-:Y:S01]  /*fb00*/  ISETP.GE.AND P2, PT, R2, RZ, PT ;  /* 0x000000ff0200720c */ /* 0x000fe20003f46270 */
[----:B------:R-:W-:Y:S02]  /*fb10*/  @P0 VIADD R6, R6, 0x1 ;  /* 0x0000000106060836 */ /* 0x000fe40000000000 */
        /* <DEDUP_REMOVED lines=23> */
.L_x_9524:
[----:B------:R-:W-:Y:S01]  /*fc90*/  UMOV UR4, URZ ;  /* 0x0000003f00047c82 */ /* 0x000fe20008000000 */
[----:B------:R-:W-:Y:S01]  /*fca0*/  UMOV UR5, URZ ;  /* 0x0000003f00057c82 */ /* 0x000fe20008000000 */
[----:B------:R-:W-:Y:S01]  /*fcb0*/  ULDC UR6, c[0x0][0xc3c] ;  /* 0x00030f0000067ab9 */ /* 0x000fe20000000800 */
[----:B------:R-:W-:Y:S02]  /*fcc0*/  IMAD.MOV.U32 R16, RZ, RZ, R0 ;  /* 0x000000ffff107224 */ /* 0x000fe400078e0000 */
[----:B------:R-:W-:Y:S02]  /*fcd0*/  IMAD.U32 R17, RZ, RZ, UR4 ;  /* 0x00000004ff117e24 */ /* 0x000fe4000f8e00ff */
[----:B------:R-:W-:Y:S02]  /*fce0*/  IMAD.U32 R18, RZ, RZ, UR5 ;  /* 0x00000005ff127e24 */ /* 0x000fe4000f8e00ff */
[----:B------:R-:W-:-:S07]  /*fcf0*/  IMAD.U32 R19, RZ, RZ, UR6 ;  /* 0x00000006ff137e24 */ /* 0x000fce000f8e00ff */
.L_x_9530:
[----:B------:R-:W2:Y:S01]  /*fd00*/  S2R R0, SR_TID.X ;  /* 0x0000000000007919 */ /* 0x000ea20000002100 */
[----:B------:R-:W-:Y:S05]  /*fd10*/  WARPSYNC.ALL ;  /* 0x0000000000007948 */ /* 0x000fea0003800000 */
[----:B------:R-:W-:Y:S01]  /*fd20*/  BAR.SYNC.DEFER_BLOCKING 0x4, 0x180 ;  /* 0x0106000000007b1d */ /* 0x000fe20000010000 */
[----:B--2---:R-:W-:-:S04]  /*fd30*/  LOP3.LUT R0, R0, 0x1f, RZ, 0xc0, !PT ;  /* 0x0000001f00007812 */ /* 0x004fc800078ec0ff */
[----:B------:R-:W-:-:S13]  /*fd40*/  ISETP.NE.AND P0, PT, R0, RZ, PT ;  /* 0x000000ff0000720c */ /* 0x000fda0003f05270 */
[----:B------:R-:W2:Y:S01]  /*fd50*/  @!P0 S2R R3, SR_CgaCtaId ;  /* 0x0000000000038919 */ /* 0x000ea20000008800 */
[----:B------:R-:W-:-:S04]  /*fd60*/  @!P0 MOV R0, 0x400 ;  /* 0x0000040000008802 */ /* 0x000fc80000000f00 */
[----:B--2---:R-:W-:-:S05]  /*fd70*/  @!P0 LEA R22, R3, R0, 0x18 ;  /* 0x0000000003168211 */ /* 0x004fca00078ec0ff */
[----:B------:R2:W-:Y:S01]  /*fd80*/  @!P0 STS.128 [R22+0x228d0], R16 ;  /* 0x0228d01016008388 */ /* 0x0005e20000000c00 */
[----:B------:R-:W-:Y:S06]  /*fd90*/  BAR.ARV 0x5, 0x180 ;  /* 0x0146000000007b1d */ /* 0x000fec0000002000 */
.L_x_9521:
[----:B------:R-:W-:Y:S02]  /*fda0*/  ULDC UR4, c[0x0][0xc3c] ;  /* 0x00030f0000047ab9 */ /* 0x000fe40000000800 */
[----:B--2---:R-:W-:-:S13]  /*fdb0*/  ISETP.GE.AND P0, PT, R19, UR4, PT ;  /* 0x0000000413007c0c */ /* 0x004fda000bf06270 */
[----:B------:R-:W-:Y:S05]  /*fdc0*/  @!P0 BRA `(.L_x_9531) ;  /* 0xffffffb800108947 */ /* 0x000fea000383ffff */
[----:B------:R-:W-:Y:S05]  /*fdd0*/  BSYNC B8 ;  /* 0x0000000000087941 */ /* 0x000fea0003800000 */
.L_x_9470:
[----:B------:R-:W2:Y:S01]  /*fde0*/  LDL.LU R0, [R1+0x24] ;  /* 0x0000240001007983 */ /* 0x000ea20000300800 */
[----:B------:R-:W-:Y:S01]  /*fdf0*/  BSSY B0, `(.L_x_9532) ;  /* 0x000000b000007945 */ /* 0x000fe20003800000 */
[----:B------:R-:W5:Y:S01]  /*fe00*/  S2R R5, SR_CgaCtaId ;  /* 0x0000000000057919 */ /* 0x000f620000008800 */
[----:B--2---:R-:W-:-:S05]  /*fe10*/  VIADD R0, R0, 0x1 ;  /* 0x0000000100007836 */ /* 0x004fca0000000000 */
        /* <DEDUP_REMOVED lines=8> */
.L_x_9652:
[----:B------:R-:W-:Y:S05]  /*fea0*/  BSYNC B0 ;  /* 0x0000000000007941 */ /* 0x000fea0003800000 */
.L_x_9532:
[----:B------:R-:W-:-:S03]  /*feb0*/  UMOV UR4, 0xffffffff ;  /* 0xffffffff00047882 */ /* 0x000fc60000000000 */
[----:B------:R-:W-:Y:S05]  /*fec0*/  BRA.DIV UR4, `(.L_x_9534) ;  /* 0x0000003a04987947 */ /* 0x000fea000b800000 */
[----:B-1----:R-:W1:Y:S02]  /*fed0*/  S2R R0, SR_TID.X ;  /* 0x0000000000007919 */ /* 0x002e640000002100 */
[----:B-1----:R-:W-:-:S04]  /*fee0*/  SHF.R.U32.HI R0, RZ, 0x5, R0 ;  /* 0x00000005ff007819 */ /* 0x002fc80000011600 */
[----:B------:R-:W-:-:S05]  /*fef0*/  LOP3.LUT R0, R0, 0x3, RZ, 0xc0, !PT ;  /* 0x0000000300007812 */ /* 0x000fca00078ec0ff */
[----:B------:R1:W2:Y:S02]  /*ff00*/  SHFL.IDX PT, R14, R0, RZ, 0x1f ;  /* 0x00001fff000e7589 */ /* 0x0002a400000e0000 */
.L_x_9655:
[----:B--2---:R-:W-:Y:S01]  /*ff10*/  ISETP.NE.AND P0, PT, R14, RZ, PT ;  /* 0x000000ff0e00720c */ /* 0x004fe20003f05270 */
[----:B------:R-:W-:-:S12]  /*ff20*/  BSSY B0, `(.L_x_9535) ;  /* 0x0000024000007945 */ /* 0x000fd80003800000 */
[----:B------:R-:W-:Y:S05]  /*ff30*/  @P0 BRA `(.L_x_9536) ;  /* 0x0000000000880947 */ /* 0x000fea0003800000 */
[----:B------:R-:W-:-:S03]  /*ff40*/  UMOV UR4, 0xffffffff ;  /* 0xffffffff00047882 */ /* 0x000fc60000000000 */
[----:B------:R-:W-:Y:S05]  /*ff50*/  BRA.DIV UR4, `(.L_x_9537) ;  /* 0x0000003a04a87947 */ /* 0x000fea000b800000 */
[----:B------:R-:W-:-:S13]  /*ff60*/  ELECT P6, URZ, PT ;  /* 0x00000000003f782f */ /* 0x000fda00038c0000 */
.L_x_9658:
[----:B------:R-:W-:Y:S05]  /*ff70*/  @!P6 BRA `(.L_x_9536) ;  /* 0x000000000078e947 */ /* 0x000fea0003800000 */
[----:B------:R-:W-:-:S06]  /*ff80*/  ULOP3.LUT UR4, UR38, 0x2, URZ, 0xfc, !UPT ;  /* 0x0000000226047892 */ /* 0x000fcc000f8efc3f */
[----:B-1----:R-:W-:-:S05]  /*ff90*/  IMAD.U32 R0, RZ, RZ, UR4 ;  /* 0x00000004ff007e24 */ /* 0x002fca000f8e00ff */
[----:B------:R-:W-:-:S13]  /*ffa0*/  ISETP.NE.AND P0, PT, R0, 0x3, PT ;  /* 0x000000030000780c */ /* 0x000fda0003f05270 */
[----:B------:R-:W-:Y:S05]  /*ffb0*/  @!P0 BRA `(.L_x_9538) ;  /* 0x0000000000048947 */ /* 0x000fea0003800000 */
[----:B------:R-:W-:Y:S01]  /*ffc0*/  BPT.TRAP 0x1 ;  /* 0x000000040000795c */ /* 0x000fe20000300000 */
.L_x_9538:
[----:B------:R-:W-:Y:S01]  /*ffd0*/  IMAD R5, R24, 0x8, R7 ;  /* 0x0000000818057824 */ /* 0x000fe200078e0207 */
[----:B------:R-:W-:Y:S01]  /*ffe0*/  SHF.L.U32 R0, R26, 0x1f, RZ ;  /* 0x0000001f1a007819 */ /* 0x000fe200000006ff */
[----:B------:R-:W-:-:S03]  /*fff0*/  VIADD R24, R24, 0x1 ;  /* 0x0000000118187836 */ /* 0x000fc60000000000 */
[----:B------:R-:W1:Y:S02]  /*10000*/  SYNCS.PHASECHK.TRANS64.TRYWAIT P1, [R5+URZ+0x22840], R0 ;  /* 0x02284000050075a7 */ /* 0x000e64000802017f */
[----:B------:R-:W-:-:S04]  /*10010*/  ISETP.NE.AND P2, PT, R24, 0x2, PT ;  /* 0x000000021800780c */ /* 0x000fc80003f45270 */
[----:B------:R-:W-:Y:S01]  /*10020*/  SEL R3, RZ, 0x1, P2 ;  /* 0x00000001ff037807 */ /* 0x000fe20001000000 */
[----:B-1----:R-:W-:Y:S08]  /*10030*/  @!P1 BRA `(.L_x_9539) ;  /* 0x0000003800909947 */ /* 0x002ff00003800000 */
.L_x_9659:
[----:B------:R-:W-:Y:S02]  /*10040*/  SEL R24, R24, RZ, P2 ;  /* 0x000000ff18187207 */ /* 0x000fe40001000000 */
[----:B------:R-:W-:Y:S01]  /*10050*/  LOP3.LUT R2, R26, R3, RZ, 0x3c, !PT ;  /* 0x000000031a027212 */ /* 0x000fe200078e3cff */
[----:B------:R-:W-:Y:S06]  /*10060*/  @!P0 BRA `(.L_x_9540) ;  /* 0x0000000000048947 */ /* 0x000fec0003800000 */
[----:B------:R-:W-:Y:S01]  /*10070*/  BPT.TRAP 0x1 ;  /* 0x000000040000795c */ /* 0x000fe20000300000 */
.L_x_9540:
[----:B------:R-:W-:Y:S01]  /*10080*/  IMAD R3, R24, 0x8, R7 ;  /* 0x0000000818037824 */ /* 0x000fe200078e0207 */
[----:B------:R-:W-:-:S04]  /*10090*/  SHF.L.U32 R2, R2, 0x1f, RZ ;  /* 0x0000001f02027819 */ /* 0x000fc800000006ff */
[----:B------:R-:W2:Y:S02]  /*100a0*/  SYNCS.PHASECHK.TRANS64.TRYWAIT P1, [R3+URZ+0x22840], R2 ;  /* 0x02284002030075a7 */ /* 0x000ea4000802017f */
[----:B--2---:R-:W-:Y:S05]  /*100b0*/  @!P1 BRA `(.L_x_9541) ;  /* 0x0000003800849947 */ /* 0x004fea0003800000 */
.L_x_9660:
[----:B------:R-:W-:Y:S05]  /*100c0*/  @!P0 BRA `(.L_x_9542) ;  /* 0x0000000000048947 */ /* 0x000fea0003800000 */
[----:B------:R-:W-:Y:S01]  /*100d0*/  BPT.TRAP 0x1 ;  /* 0x000000040000795c */ /* 0x000fe20000300000 */
.L_x_9542:
[----:B------:R-:W5:Y:S02]  /*100e0*/  SYNCS.PHASECHK.TRANS64.TRYWAIT P1, [R5+URZ+0x22860], R0 ;  /* 0x02286000050075a7 */ /* 0x000f64000802017f */
[----:B-----5:R-:W-:Y:S05]  /*100f0*/  @!P1 BRA `(.L_x_9543) ;  /* 0x0000003800889947 */ /* 0x020fea0003800000 */
.L_x_9661:
[----:B------:R-:W-:Y:S05]  /*10100*/  @!P0 BRA `(.L_x_9544) ;  /* 0x0000000000048947 */ /* 0x000fea0003800000 */
[----:B------:R-:W-:Y:S01]  /*10110*/  BPT.TRAP 0x1 ;  /* 0x000000040000795c */ /* 0x000fe20000300000 */
.L_x_9544:
[----:B------:R0:W0:Y:S02]  /*10120*/  SYNCS.PHASECHK.TRANS64.TRYWAIT P0, [R3+URZ+0x22860], R2 ;  /* 0x02286002030075a7 */ /* 0x000024000800017f */
[----:B0-----:R-:W-:Y:S05]  /*10130*/  @!P0 NANOSLEEP.SYNCS 0x989680 ;  /* 0x009896800000895d */ /* 0x001fea0003900000 */
[----:B------:R-:W0:Y:S02]  /*10140*/  @!P0 SYNCS.PHASECHK.TRANS64 P0, [R3+URZ+0x22860], R2 ;  /* 0x02286002030085a7 */ /* 0x000e24000800007f */
[----:B0-----:R-:W-:Y:S05]  /*10150*/  @!P0 BRA `(.L_x_9544) ;  /* 0xfffffffc00f08947 */ /* 0x001fea000383ffff */
.L_x_9536:
[----:B------:R-:W-:Y:S05]  /*10160*/  BSYNC B0 ;  /* 0x0000000000007941 */ /* 0x000fea0003800000 */
.L_x_9535:
[----:B------:R-:W-:Y:S05]  /*10170*/  EXIT ;  /* 0x000000000000794d */ /* 0x000fea0003800000 */
.L_x_9417:
[----:B0-----:R0:W1:Y:S02]  /*10180*/  SYNCS.PHASECHK.TRANS64.TRYWAIT P0, [R7+URZ+0x22800], R0 ;  /* 0x02280000070075a7 */ /* 0x001064000800017f */
[----:B-1----:R-:W-:Y:S05]  /*10190*/  @!P0 NANOSLEEP.SYNCS 0x989680 ;  /* 0x009896800000895d */ /* 0x002fea0003900000 */
[----:B------:R-:W1:Y:S02]  /*101a0*/  @!P0 SYNCS.PHASECHK.TRANS64 P0, [R7+URZ+0x22800], R0 ;  /* 0x02280000070085a7 */ /* 0x000e64000800007f */
[----:B-1----:R-:W-:Y:S05]  /*101b0*/  @!P0 BRA `(.L_x_9417) ;  /* 0xfffffffc00f08947 */ /* 0x002fea000383ffff */
[----:B------:R-:W-:Y:S05]  /*101c0*/  BRA `(.L_x_9545) ;  /* 0xffffff1c00247947 */ /* 0x000fea000383ffff */
.L_x_9421:
[----:B-1----:R-:W-:-:S04]  /*101d0*/  IMAD.U32 R0, RZ, RZ, UR22 ;  /* 0x00000016ff007e24 */ /* 0x002fc8000f8e00ff */
[----:B------:R1:W2:Y:S03]  /*101e0*/  SYNCS.PHASECHK.TRANS64.TRYWAIT P1, [R0+URZ+0x22830], R9 ;  /* 0x02283009000075a7 */ /* 0x0002a6000802017f */
[----:B--2---:R-:W-:Y:S05]  /*101f0*/  @!P1 NANOSLEEP.SYNCS 0x989680 ;  /* 0x009896800000995d */ /* 0x004fea0003900000 */
[----:B------:R-:W2:Y:S02]  /*10200*/  @!P1 SYNCS.PHASECHK.TRANS64 P1, [R0+URZ+0x22830], R9 ;  /* 0x02283009000095a7 */ /* 0x000ea4000802007f */
[----:B--2---:R-:W-:Y:S05]  /*10210*/  @!P1 BRA `(.L_x_9421) ;  /* 0xfffffffc00ec9947 */ /* 0x004fea000383ffff */
[----:B------:R-:W-:Y:S05]  /*10220*/  BRA `(.L_x_9420) ;  /* 0xffffff1c004c7947 */ /* 0x000fea000383ffff */
.L_x_9426:
[----:B---3--:R-:W-:-:S04]  /*10230*/  IMAD.U32 R10, RZ, RZ, UR22 ;  /* 0x00000016ff0a7e24 */ /* 0x008fc8000f8e00ff */
[----:B------:R3:W4:Y:S03]  /*10240*/  SYNCS.PHASECHK.TRANS64.TRYWAIT P1, [R10+URZ+0x22850], R9 ;  /* 0x022850090a0075a7 */ /* 0x000726000802017f */
[----:B----4-:R-:W-:Y:S05]  /*10250*/  @!P1 NANOSLEEP.SYNCS 0x989680 ;  /* 0x009896800000995d */ /* 0x010fea0003900000 */
[----:B------:R-:W4:Y:S02]  /*10260*/  @!P1 SYNCS.PHASECHK.TRANS64 P1, [R10+URZ+0x22850], R9 ;  /* 0x022850090a0095a7 */ /* 0x000f24000802007f */
[----:B----4-:R-:W-:Y:S05]  /*10270*/  @!P1 BRA `(.L_x_9426) ;  /* 0xfffffffc00ec9947 */ /* 0x010fea000383ffff */
[----:B------:R-:W-:Y:S05]  /*10280*/  BRA `(.L_x_9425) ;  /* 0xffffff3000c07947 */ /* 0x000fea000383ffff */
.L_x_9432:
[----:B-1----:R-:W-:-:S04]  /*10290*/  IMAD.U32 R0, RZ, RZ, UR25 ;  /* 0x00000019ff007e24 */ /* 0x002fc8000f8e00ff */
[----:B------:R1:W2:Y:S03]  /*102a0*/  SYNCS.PHASECHK.TRANS64.TRYWAIT P1, [R0+URZ+0x22830], R7 ;  /* 0x02283007000075a7 */ /* 0x0002a6000802017f */
[----:B--2---:R-:W-:Y:S05]  /*102b0*/  @!P1 NANOSLEEP.SYNCS 0x989680 ;  /* 0x009896800000995d */ /* 0x004fea0003900000 */
[----:B------:R-:W2:Y:S02]  /*102c0*/  @!P1 SYNCS.PHASECHK.TRANS64 P1, [R0+URZ+0x22830], R7 ;  /* 0x02283007000095a7 */ /* 0x000ea4000802007f */
[----:B--2---:R-:W-:Y:S05]  /*102d0*/  @!P1 BRA `(.L_x_9432) ;  /* 0xfffffffc00ec9947 */ /* 0x004fea000383ffff */
[----:B------:R-:W-:Y:S05]  /*102e0*/  BRA `(.L_x_9431) ;  /* 0xffffff3400dc7947 */ /* 0x000fea000383ffff */
.L_x_9437:
[----:B---3--:R-:W-:-:S04]  /*102f0*/  IMAD.U32 R8, RZ, RZ, UR25 ;  /* 0x00000019ff087e24 */ /* 0x008fc8000f8e00ff */
[----:B------:R3:W4:Y:S03]  /*10300*/  SYNCS.PHASECHK.TRANS64.TRYWAIT P1, [R8+URZ+0x22850], R7 ;  /* 0x02285007080075a7 */ /* 0x000726000802017f */
[----:B----4-:R-:W-:Y:S05]  /*10310*/  @!P1 NANOSLEEP.SYNCS 0x989680 ;  /* 0x009896800000995d */ /* 0x010fea0003900000 */
[----:B------:R-:W4:Y:S02]  /*10320*/  @!P1 SYNCS.PHASECHK.TRANS64 P1, [R8+URZ+0x22850], R7 ;  /* 0x02285007080095a7 */ /* 0x000f24000802007f */
[----:B----4-:R-:W-:Y:S05]  /*10330*/  @!P1 BRA `(.L_x_9437) ;  /* 0xfffffffc00ec9947 */ /* 0x010fea000383ffff */
[----:B------:R-:W-:Y:S05]  /*10340*/  BRA `(.L_x_9436) ;  /* 0xffffff4c00fc7947 */ /* 0x000fea000383ffff */
.L_x_9484:
        /* <DEDUP_REMOVED lines=11> */
.L_x_9547:
[----:B------:R-:W-:Y:S05]  /*10400*/  BSYNC B0 ;  /* 0x0000000000007941 */ /* 0x000fea0003800000 */
.L_x_9546:
[----:B------:R-:W-:Y:S05]  /*10410*/  BRA `(.L_x_9548) ;  /* 0xffffffc000707947 */ /* 0x000fea000383ffff */
.L_x_9487:
[----:B0-----:R0:W1:Y:S02]  /*10420*/  SYNCS.PHASECHK.TRANS64.TRYWAIT P0, [R33+URZ+0x22840], R0 ;  /* 0x02284000210075a7 */ /* 0x001064000800017f */
[----:B-1----:R-:W-:Y:S05]  /*10430*/  @!P0 NANOSLEEP.SYNCS 0x989680 ;  /* 0x009896800000895d */ /* 0x002fea0003900000 */
[----:B------:R-:W1:Y:S02]  /*10440*/  @!P0 SYNCS.PHASECHK.TRANS64 P0, [R33+URZ+0x22840], R0 ;  /* 0x02284000210085a7 */ /* 0x000e64000800007f */
[----:B-1----:R-:W-:Y:S05]  /*10450*/  @!P0 BRA `(.L_x_9487) ;  /* 0xfffffffc00f08947 */ /* 0x002fea000383ffff */
[----:B------:R-:W-:Y:S05]  /*10460*/  BRA `(.L_x_9549) ;  /* 0xffffffc000987947 */ /* 0x000fea000383ffff */
.L_x_9488:
        /* <DEDUP_REMOVED lines=8> */
.L_x_9551:
[----:B------:R-:W-:Y:S05]  /*104f0*/  BSYNC B0 ;  /* 0x0000000000007941 */ /* 0x000fea0003800000 */
.L_x_9550:
        /* <DEDUP_REMOVED lines=9> */
.L_x_9552:
[----:B------:R-:W-:Y:S02]  /*10590*/  IMAD.MOV.U32 R13, RZ, RZ, R4 ;  /* 0x000000ffff0d7224 */ /* 0x000fe400078e0004 */
[----:B------:R-:W-:Y:S02]  /*105a0*/  IMAD.MOV.U32 R12, RZ, RZ, 0x1 ;  /* 0x00000001ff0c7424 */ /* 0x000fe400078e00ff */
[----:B------:R-:W-:-:S07]  /*105b0*/  IMAD.MOV.U32 R3, RZ, RZ, R14 ;  /* 0x000000ffff037224 */ /* 0x000fce00078e000e */
[----:B------:R-:W-:Y:S05]  /*105c0*/  WARPSYNC.COLLECTIVE R15, `(.L_x_9553) ;  /* 0x000000000f087348 */ /* 0x000fea0003c00000 */
[----:B------:R0:W1:Y:S02]  /*105d0*/  SHFL.IDX P6, R14, R13, R12, R11 ;  /* 0x0000000c0d0e7389 */ /* 0x00006400000c000b */
[----:B01----:R-:W-:Y:S01]  /*105e0*/  ENDCOLLECTIVE ;  /* 0x000000000000791b */ /* 0x003fe20003800000 */
.L_x_9553:
        /* <DEDUP_REMOVED lines=15> */
.L_x_9554:
[----:B------:R-:W-:Y:S02]  /*106e0*/  @P0 IMAD R7, R5, 0x2, R22 ;  /* 0x0000000205070824 */ /* 0x000fe400078e0216 */
[----:B------:R-:W-:Y:S02]  /*106f0*/  IMAD.MOV.U32 R13, RZ, RZ, R4 ;  /* 0x000000ffff0d7224 */ /* 0x000fe400078e0004 */
[----:B------:R-:W-:Y:S02]  /*10700*/  IMAD.MOV.U32 R12, RZ, RZ, 0x2 ;  /* 0x00000002ff0c7424 */ /* 0x000fe400078e00ff */
[----:B------:R-:W-:-:S07]  /*10710*/  IMAD.MOV.U32 R3, RZ, RZ, R14 ;  /* 0x000000ffff037224 */ /* 0x000fce00078e000e */
[----:B------:R-:W-:Y:S05]  /*10720*/  WARPSYNC.COLLECTIVE R15, `(.L_x_9555) ;  /* 0x000000000f087348 */ /* 0x000fea0003c00000 */
[----:B------:R0:W1:Y:S02]  /*10730*/  SHFL.IDX P6, R14, R13, R12, R11 ;  /* 0x0000000c0d0e7389 */ /* 0x00006400000c000b */
[----:B01----:R-:W-:Y:S01]  /*10740*/  ENDCOLLECTIVE ;  /* 0x000000000000791b */ /* 0x003fe20003800000 */
.L_x_9555:
        /* <DEDUP_REMOVED lines=15> */
.L_x_9556:
[----:B------:R-:W-:Y:S02]  /*10840*/  @P0 IMAD R7, R5, 0x2, R22 ;  /* 0x0000000205070824 */ /* 0x000fe400078e0216 */
[----:B------:R-:W-:Y:S02]  /*10850*/  IMAD.MOV.U32 R13, RZ, RZ, R4 ;  /* 0x000000ffff0d7224 */ /* 0x000fe400078e0004 */
[----:B------:R-:W-:Y:S02]  /*10860*/  IMAD.MOV.U32 R12, RZ, RZ, 0x3 ;  /* 0x00000003ff0c7424 */ /* 0x000fe400078e00ff */
[----:B------:R-:W-:-:S07]  /*10870*/  IMAD.MOV.U32 R3, RZ, RZ, R14 ;  /* 0x000000ffff037224 */ /* 0x000fce00078e000e */
[----:B------:R-:W-:Y:S05]  /*10880*/  WARPSYNC.COLLECTIVE R15, `(.L_x_9557) ;  /* 0x000000000f087348 */ /* 0x000fea0003c00000 */
[----:B------:R0:W1:Y:S02]  /*10890*/  SHFL.IDX P6, R14, R13, R12, R11 ;  /* 0x0000000c0d0e7389 */ /* 0x00006400000c000b */
[----:B01----:R-:W-:Y:S01]  /*108a0*/  ENDCOLLECTIVE ;  /* 0x000000000000791b */ /* 0x003fe20003800000 */
.L_x_9557:
        /* <DEDUP_REMOVED lines=15> */
.L_x_9558:
[----:B------:R-:W-:Y:S02]  /*109a0*/  @P0 IMAD R7, R5, 0x2, R22 ;  /* 0x0000000205070824 */ /* 0x000fe400078e0216 */
[----:B------:R-:W-:Y:S02]  /*109b0*/  IMAD.MOV.U32 R13, RZ, RZ, R4 ;  /* 0x000000ffff0d7224 */ /* 0x000fe400078e0004 */
[----:B------:R-:W-:Y:S02]  /*109c0*/  IMAD.MOV.U32 R12, RZ, RZ, 0x4 ;  /* 0x00000004ff0c7424 */ /* 0x000fe400078e00ff */
[----:B------:R-:W-:-:S07]  /*109d0*/  IMAD.MOV.U32 R3, RZ, RZ, R14 ;  /* 0x000000ffff037224 */ /* 0x000fce00078e000e */
[----:B------:R-:W-:Y:S05]  /*109e0*/  WARPSYNC.COLLECTIVE R15, `(.L_x_9559) ;  /* 0x000000000f087348 */ /* 0x000fea0003c00000 */
[----:B------:R0:W1:Y:S02]  /*109f0*/  SHFL.IDX P6, R14, R13, R12, R11 ;  /* 0x0000000c0d0e7389 */ /* 0x00006400000c000b */
[----:B01----:R-:W-:Y:S01]  /*10a00*/  ENDCOLLECTIVE ;  /* 0x000000000000791b */ /* 0x003fe20003800000 */
.L_x_9559:
        /* <DEDUP_REMOVED lines=15> */
.L_x_9560:
[----:B------:R-:W-:Y:S02]  /*10b00*/  @P0 IMAD R7, R5, 0x2, R22 ;  /* 0x0000000205070824 */ /* 0x000fe400078e0216 */
[----:B------:R-:W-:Y:S02]  /*10b10*/  IMAD.MOV.U32 R13, RZ, RZ, R4 ;  /* 0x000000ffff0d7224 */ /* 0x000fe400078e0004 */
[----:B------:R-:W-:Y:S02]  /*10b20*/  IMAD.MOV.U32 R12, RZ, RZ, 0x5 ;  /* 0x00000005ff0c7424 */ /* 0x000fe400078e00ff */
[----:B------:R-:W-:-:S07]  /*10b30*/  IMAD.MOV.U32 R3, RZ, RZ, R14 ;  /* 0x000000ffff037224 */ /* 0x000fce00078e000e */
[----:B------:R-:W-:Y:S05]  /*10b40*/  WARPSYNC.COLLECTIVE R15, `(.L_x_9561) ;  /* 0x000000000f087348 */ /* 0x000fea0003c00000 */
[----:B------:R0:W1:Y:S02]  /*10b50*/  SHFL.IDX P6, R14, R13, R12, R11 ;  /* 0x0000000c0d0e7389 */ /* 0x00006400000c000b */
[----:B01----:R-:W-:Y:S01]  /*10b60*/  ENDCOLLECTIVE ;  /* 0x000000000000791b */ /* 0x003fe20003800000 */
.L_x_9561:
        /* <DEDUP_REMOVED lines=10> */
.L_x_9562:
[----:B------:R-:W-:Y:S01]  /*10c10*/  @!PT LDS RZ, [RZ] ;  /* 0x00000000fffff984 */ /* 0x000fe20000000800 */
[----:B------:R-:W-:Y:S01]  /*10c20*/  @!PT LDS RZ, [RZ] ;  /* 0x00000000fffff984 */ /* 0x000fe20000000800 */
[----:B------:R-:W-:Y:S01]  /*10c30*/  @!PT LDS RZ, [RZ] ;  /* 0x00000000fffff984 */ /* 0x000fe20000000800 */
[----:B------:R1:W-:Y:S01]  /*10c40*/  @P0 LDGSTS.E.BYPASS.LTC128B.128 [R7+0x1e400], desc[UR50][R2.64], !P2 ;  /* 0x1e40000002070fae */ /* 0x0003e2000d101d72 */
[----:B------:R-:W-:Y:S01]  /*10c50*/  IMAD.MOV.U32 R0, RZ, RZ, R14 ;  /* 0x000000ffff007224 */ /* 0x000fe200078e000e */
[----:B------:R-:W-:Y:S06]  /*10c60*/  BRA `(.L_x_9563) ;  /* 0xffffffbc00f87947 */ /* 0x000fec000383ffff */
.L_x_9493:
        /* <DEDUP_REMOVED lines=9> */
.L_x_9564:
[C---:B------:R-:W-:Y:S01]  /*10d00*/  VIADD R6, R17.reuse, 0x10 ;  /* 0x0000001011067836 */ /* 0x040fe20000000000 */
[----:B------:R-:W-:Y:S01]  /*10d10*/  ISETP.GE.AND P0, PT, R17, R5, PT ;  /* 0x000000051100720c */ /* 0x000fe20003f06270 */
[----:B------:R-:W-:Y:S02]  /*10d20*/  IMAD.MOV.U32 R13, RZ, RZ, R0 ;  /* 0x000000ffff0d7224 */ /* 0x000fe400078e0000 */
[----:B------:R-:W-:-:S10]  /*10d30*/  IMAD.MOV.U32 R2, RZ, RZ, R14 ;  /* 0x000000ffff027224 */ /* 0x000fd400078e000e */
[----:B------:R-:W-:Y:S05]  /*10d40*/  WARPSYNC.COLLECTIVE R15, `(.L_x_9565) ;  /* 0x000000000f087348 */ /* 0x000fea0003c00000 */
[----:B------:R0:W1:Y:S02]  /*10d50*/  SHFL.IDX P6, R14, R13, R12, R11 ;  /* 0x0000000c0d0e7389 */ /* 0x00006400000c000b */
[----:B01----:R-:W-:Y:S01]  /*10d60*/  ENDCOLLECTIVE ;  /* 0x000000000000791b */ /* 0x003fe20003800000 */
.L_x_9565:
[----:B------:R-:W-:Y:S02]  /*10d70*/  IMAD.MOV.U32 R13, RZ, RZ, R4 ;  /* 0x000000ffff0d7224 */ /* 0x000fe400078e0004 */
[----:B------:R-:W-:Y:S02]  /*10d80*/  IMAD.MOV.U32 R12, RZ, RZ, 0x1 ;  /* 0x00000001ff0c7424 */ /* 0x000fe400078e00ff */
[----:B------:R-:W-:-:S07]  /*10d90*/  IMAD.MOV.U32 R3, RZ, RZ, R14 ;  /* 0x000000ffff037224 */ /* 0x000fce00078e000e */
[----:B------:R-:W-:Y:S05]  /*10da0*/  WARPSYNC.COLLECTIVE R15, `(.L_x_9566) ;  /* 0x000000000f087348 */ /* 0x000fea0003c00000 */
[----:B------:R0:W1:Y:S02]  /*10db0*/  SHFL.IDX P6, R14, R13, R12, R11 ;  /* 0x0000000c0d0e7389 */ /* 0x00006400000c000b */
[----:B01----:R-:W-:Y:S01]  /*10dc0*/  ENDCOLLECTIVE ;  /* 0x000000000000791b */ /* 0x003fe20003800000 */
.L_x_9566:
        /* <DEDUP_REMOVED lines=15> */
.L_x_9567:
[----:B------:R-:W-:Y:S02]  /*10ec0*/  IMAD.MOV.U32 R13, RZ, RZ, R4 ;  /* 0x000000ffff0d7224 */ /* 0x000fe400078e0004 */
[----:B------:R-:W-:Y:S02]  /*10ed0*/  IMAD.MOV.U32 R12, RZ, RZ, 0x2 ;  /* 0x00000002ff0c7424 */ /* 0x000fe400078e00ff */
[----:B------:R-:W-:-:S07]  /*10ee0*/  IMAD.MOV.U32 R3, RZ, RZ, R14 ;  /* 0x000000ffff037224 */ /* 0x000fce00078e000e */
[----:B------:R-:W-:Y:S05]  /*10ef0*/  WARPSYNC.COLLECTIVE R15, `(.L_x_9568) ;  /* 0x000000000f087348 */ /* 0x000fea0003c00000 */
[----:B------:R0:W1:Y:S02]  /*10f00*/  SHFL.IDX P6, R14, R13, R12, R11 ;  /* 0x0000000c0d0e7389 */ /* 0x00006400000c000b */
[----:B01----:R-:W-:Y:S01]  /*10f10*/  ENDCOLLECTIVE ;  /* 0x000000000000791b */ /* 0x003fe20003800000 */
.L_x_9568:
        /* <DEDUP_REMOVED lines=16> */
.L_x_9569:
[----:B------:R-:W-:Y:S02]  /*11020*/  IMAD.MOV.U32 R13, RZ, RZ, R4 ;  /* 0x000000ffff0d7224 */ /* 0x000fe400078e0004 */
[----:B------:R-:W-:Y:S02]  /*11030*/  IMAD.MOV.U32 R12, RZ, RZ, 0x3 ;  /* 0x00000003ff0c7424 */ /* 0x000fe400078e00ff */
[----:B------:R-:W-:-:S07]  /*11040*/  IMAD.MOV.U32 R3, RZ, RZ, R14 ;  /* 0x000000ffff037224 */ /* 0x000fce00078e000e */
[----:B------:R-:W-:Y:S05]  /*11050*/  WARPSYNC.COLLECTIVE R15, `(.L_x_9570) ;  /* 0x000000000f087348 */ /* 0x000fea0003c00000 */
[----:B------:R0:W1:Y:S02]  /*11060*/  SHFL.IDX P6, R14, R13, R12, R11 ;  /* 0x0000000c0d0e7389 */ /* 0x00006400000c000b */
[----:B01----:R-:W-:Y:S01]  /*11070*/  ENDCOLLECTIVE ;  /* 0x000000000000791b */ /* 0x003fe20003800000 */
.L_x_9570:
        /* <DEDUP_REMOVED lines=16> */
.L_x_9571:
[----:B------:R-:W-:Y:S02]  /*11180*/  IMAD.MOV.U32 R13, RZ, RZ, R4 ;  /* 0x000000ffff0d7224 */ /* 0x000fe400078e0004 */
[----:B------:R-:W-:Y:S02]  /*11190*/  IMAD.MOV.U32 R12, RZ, RZ, 0x4 ;  /* 0x00000004ff0c7424 */ /* 0x000fe400078e00ff */
[----:B------:R-:W-:-:S07]  /*111a0*/  IMAD.MOV.U32 R3, RZ, RZ, R14 ;  /* 0x000000ffff037224 */ /* 0x000fce00078e000e */
[----:B------:R-:W-:Y:S05]  /*111b0*/  WARPSYNC.COLLECTIVE R15, `(.L_x_9572) ;  /* 0x000000000f087348 */ /* 0x000fea0003c00000 */
[----:B------:R0:W1:Y:S02]  /*111c0*/  SHFL.IDX P6, R14, R13, R12, R11 ;  /* 0x0000000c0d0e7389 */ /* 0x00006400000c000b */
[----:B01----:R-:W-:Y:S01]  /*111d0*/  ENDCOLLECTIVE ;  /* 0x000000000000791b */ /* 0x003fe20003800000 */
.L_x_9572:
        /* <DEDUP_REMOVED lines=16> */
.L_x_9573:
[----:B------:R-:W-:Y:S02]  /*112e0*/  IMAD.MOV.U32 R13, RZ, RZ, R4 ;  /* 0x000000ffff0d7224 */ /* 0x000fe400078e0004 */
[----:B------:R-:W-:Y:S02]  /*112f0*/  IMAD.MOV.U32 R12, RZ, RZ, 0x5 ;  /* 0x00000005ff0c7424 */ /* 0x000fe400078e00ff */
[----:B------:R-:W-:-:S07]  /*11300*/  IMAD.MOV.U32 R3, RZ, RZ, R14 ;  /* 0x000000ffff037224 */ /* 0x000fce00078e000e */
[----:B------:R-:W-:Y:S05]  /*11310*/  WARPSYNC.COLLECTIVE R15, `(.L_x_9574) ;  /* 0x000000000f087348 */ /* 0x000fea0003c00000 */
[----:B------:R0:W1:Y:S02]  /*11320*/  SHFL.IDX P6, R14, R13, R12, R11 ;  /* 0x0000000c0d0e7389 */ /* 0x00006400000c000b */
[----:B01----:R-:W-:Y:S01]  /*11330*/  ENDCOLLECTIVE ;  /* 0x000000000000791b */ /* 0x003fe20003800000 */
.L_x_9574:
        /* <DEDUP_REMOVED lines=16> */
.L_x_9575:
[----:B------:R-:W-:Y:S02]  /*11440*/  IMAD.MOV.U32 R13, RZ, RZ, R4 ;  /* 0x000000ffff0d7224 */ /* 0x000fe400078e0004 */
[----:B------:R-:W-:Y:S02]  /*11450*/  IMAD.MOV.U32 R12, RZ, RZ, 0x6 ;  /* 0x00000006ff0c7424 */ /* 0x000fe400078e00ff */
[----:B------:R-:W-:-:S07]  /*11460*/  IMAD.MOV.U32 R3, RZ, RZ, R14 ;  /* 0x000000ffff037224 */ /* 0x000fce00078e000e */
[----:B------:R-:W-:Y:S05]  /*11470*/  WARPSYNC.COLLECTIVE R15, `(.L_x_9576) ;  /* 0x000000000f087348 */ /* 0x000fea0003c00000 */
[----:B------:R0:W1:Y:S02]  /*11480*/  SHFL.IDX P6, R14, R13, R12, R11 ;  /* 0x0000000c0d0e7389 */ /* 0x00006400000c000b */
[----:B01----:R-:W-:Y:S01]  /*11490*/  ENDCOLLECTIVE ;  /* 0x000000000000791b */ /* 0x003fe20003800000 */
.L_x_9576:
        /* <DEDUP_REMOVED lines=16> */
.L_x_9577:
[----:B------:R-:W-:Y:S02]  /*115a0*/  IMAD.MOV.U32 R13, RZ, RZ, R4 ;  /* 0x000000ffff0d7224 */ /* 0x000fe400078e0004 */
[----:B------:R-:W-:Y:S02]  /*115b0*/  IMAD.MOV.U32 R12, RZ, RZ, 0x7 ;  /* 0x00000007ff0c7424 */ /* 0x000fe400078e00ff */
[----:B------:R-:W-:-:S07]  /*115c0*/  IMAD.MOV.U32 R3, RZ, RZ, R14 ;  /* 0x000000ffff037224 */ /* 0x000fce00078e000e */
[----:B------:R-:W-:Y:S05]  /*115d0*/  WARPSYNC.COLLECTIVE R15, `(.L_x_9578) ;  /* 0x000000000f087348 */ /* 0x000fea0003c00000 */
[----:B------:R0:W1:Y:S02]  /*115e0*/  SHFL.IDX P6, R14, R13, R12, R11 ;  /* 0x0000000c0d0e7389 */ /* 0x00006400000c000b */
[----:B01----:R-:W-:Y:S01]  /*115f0*/  ENDCOLLECTIVE ;  /* 0x000000000000791b */ /* 0x003fe20003800000 */
.L_x_9578:
        /* <DEDUP_REMOVED lines=14> */
.L_x_9579:
[----:B------:R-:W-:Y:S05]  /*116e0*/  BRA `(.L_x_9580) ;  /* 0xffffffc000607947 */ /* 0x000fea000383ffff */
.L_x_9496:
[----:B0-----:R0:W1:Y:S02]  /*116f0*/  SYNCS.PHASECHK.TRANS64.TRYWAIT P0, [R22+URZ+0x22820], R3 ;  /* 0x02282003160075a7 */ /* 0x001064000800017f */
[----:B-1----:R-:W-:Y:S05]  /*11700*/  @!P0 NANOSLEEP.SYNCS 0x989680 ;  /* 0x009896800000895d */ /* 0x002fea0003900000 */
[----:B------:R-:W1:Y:S02]  /*11710*/  @!P0 SYNCS.PHASECHK.TRANS64 P0, [R22+URZ+0x22820], R3 ;  /* 0x02282003160085a7 */ /* 0x000e64000800007f */
[----:B-1----:R-:W-:Y:S05]  /*11720*/  @!P0 BRA `(.L_x_9496) ;  /* 0xfffffffc00f08947 */ /* 0x002fea000383ffff */
[----:B------:R-:W-:Y:S05]  /*11730*/  BRA `(.L_x_9581) ;  /* 0xffffffc000bc7947 */ /* 0x000fea000383ffff */
.L_x_9499:
[----:B-1----:R1:W2:Y:S02]  /*11740*/  SYNCS.PHASECHK.TRANS64.TRYWAIT P0, [R33+URZ+0x22860], R0 ;  /* 0x02286000210075a7 */ /* 0x0022a4000800017f */
[----:B--2---:R-:W-:Y:S05]  /*11750*/  @!P0 NANOSLEEP.SYNCS 0x989680 ;  /* 0x009896800000895d */ /* 0x004fea0003900000 */
[----:B------:R-:W2:Y:S02]  /*11760*/  @!P0 SYNCS.PHASECHK.TRANS64 P0, [R33+URZ+0x22860], R0 ;  /* 0x02286000210085a7 */ /* 0x000ea4000800007f */
[----:B--2---:R-:W-:Y:S05]  /*11770*/  @!P0 BRA `(.L_x_9499) ;  /* 0xfffffffc00f08947 */ /* 0x004fea000383ffff */
[----:B------:R-:W-:Y:S05]  /*11780*/  BRA `(.L_x_9582) ;  /* 0xffffffc000cc7947 */ /* 0x000fea000383ffff */
.L_x_9500:
        /* <DEDUP_REMOVED lines=8> */
.L_x_9584:
[----:B------:R-:W-:Y:S05]  /*11810*/  BSYNC B0 ;  /* 0x0000000000007941 */ /* 0x000fea0003800000 */
.L_x_9583:
[----:B------:R-:W0:Y:S01]  /*11820*/  S2R R7, SR_TID.X ;  /* 0x0000000000077919 */ /* 0x000e220000002100 */
[----:B------:R-:W-:Y:S01]  /*11830*/  IMAD.MOV.U32 R13, RZ, RZ, R5 ;  /* 0x000000ffff0d7224 */ /* 0x000fe200078e0005 */
[C---:B------:R-:W-:Y:S01]  /*11840*/  LOP3.LUT P2, RZ, R25.reuse, 0x2, RZ, 0xc0, !PT ;  /* 0x0000000219ff7812 */ /* 0x040fe2000784c0ff */
[----:B------:R-:W-:Y:S01]  /*11850*/  IMAD.MOV.U32 R12, RZ, RZ, RZ ;  /* 0x000000ffff0c7224 */ /* 0x000fe200078e00ff */
[----:B------:R-:W-:Y:S01]  /*11860*/  LOP3.LUT P1, RZ, R25, 0x4, RZ, 0xc0, !PT ;  /* 0x0000000419ff7812 */ /* 0x000fe2000782c0ff */
[----:B------:R-:W-:Y:S02]  /*11870*/  IMAD.MOV.U32 R11, RZ, RZ, 0x181f ;  /* 0x0000181fff0b7424 */ /* 0x000fe400078e00ff */
[----:B------:R-:W-:Y:S01]  /*11880*/  IMAD.MOV.U32 R15, RZ, RZ, -0x1 ;  /* 0xffffffffff0f7424 */ /* 0x000fe200078e00ff */
[----:B------:R-:W-:Y:S01]  /*11890*/  ISETP.LT.OR P4, PT, R32, 0x1, !P1 ;  /* 0x000000012000780c */ /* 0x000fe20004f81670 */
[----:B------:R-:W-:Y:S02]  /*118a0*/  IMAD.MOV.U32 R3, RZ, RZ, R14 ;  /* 0x000000ffff037224 */ /* 0x000fe400078e000e */
[----:B------:R-:W-:-:S10]  /*118b0*/  IMAD R4, R4, 0x2, R22 ;  /* 0x0000000204047824 */ /* 0x000fd400078e0216 */
[----:B0-----:R-:W-:Y:S05]  /*118c0*/  WARPSYNC.COLLECTIVE R15, `(.L_x_9585) ;  /* 0x000000000f087348 */ /* 0x001fea0003c00000 */
[----:B------:R1:W2:Y:S02]  /*118d0*/  SHFL.IDX P6, R14, R13, R12, R11 ;  /* 0x0000000c0d0e7389 */ /* 0x0002a400000c000b */
[----:B012---:R-:W-:Y:S01]  /*118e0*/  ENDCOLLECTIVE ;  /* 0x000000000000791b */ /* 0x007fe20003800000 */
.L_x_9585:
[----:B------:R-:W-:Y:S02]  /*118f0*/  IMAD.MOV.U32 R13, RZ, RZ, R6 ;  /* 0x000000ffff0d7224 */ /* 0x000fe400078e0006 */
[----:B------:R-:W-:Y:S02]  /*11900*/  IMAD.MOV.U32 R12, RZ, RZ, 0x1 ;  /* 0x00000001ff0c7424 */ /* 0x000fe400078e00ff */
[----:B------:R-:W-:-:S05]  /*11910*/  IMAD.SHL.U32 R7, R7, 0x8, RZ ;  /* 0x0000000807077824 */ /* 0x000fca00078e00ff */
[----:B------:R-:W-:-:S05]  /*11920*/  LOP3.LUT R7, R7, 0x38, RZ, 0xc0, !PT ;  /* 0x0000003807077812 */ /* 0x000fca00078ec0ff */
[----:B------:R-:W-:Y:S01]  /*11930*/  IMAD.SHL.U32 R0, R7, 0x2, RZ ;  /* 0x0000000207007824 */ /* 0x000fe200078e00ff */
[----:B------:R-:W-:-:S04]  /*11940*/  LOP3.LUT R7, R25, 0x1, RZ, 0xc0, !PT ;  /* 0x0000000119077812 */ /* 0x000fc800078ec0ff */
[----:B------:R-:W-:Y:S02]  /*11950*/  IADD3 R2, P0, R14, R0, RZ ;  /* 0x000000000e027210 */ /* 0x000fe40007f1e0ff */
[----:B------:R-:W-:-:S13]  /*11960*/  ISETP.NE.U32.AND P3, PT, R7, 0x1, PT ;  /* 0x000000010700780c */ /* 0x000fda0003f65070 */
[----:B------:R-:W-:Y:S05]  /*11970*/  WARPSYNC.COLLECTIVE R15, `(.L_x_9586) ;  /* 0x000000000f087348 */ /* 0x000fea0003c00000 */
[----:B------:R0:W1:Y:S02]  /*11980*/  SHFL.IDX P6, R14, R13, R12, R11 ;  /* 0x0000000c0d0e7389 */ /* 0x00006400000c000b */
[----:B01----:R-:W-:Y:S01]  /*11990*/  ENDCOLLECTIVE ;  /* 0x000000000000791b */ /* 0x003fe20003800000 */
.L_x_9586:
[----:B------:R-:W-:Y:S01]  /*119a0*/  IMAD.X R3, RZ, RZ, R3, P0 ;  /* 0x000000ffff037224 */ /* 0x000fe200000e0603 */
[----:B------:R-:W-:Y:S01]  /*119b0*/  ISETP.LT.OR P0, PT, R32, 0x1, P3 ;  /* 0x000000012000780c */ /* 0x000fe20001f01670 */
[----:B------:R-:W-:-:S12]  /*119c0*/  IMAD.MOV.U32 R13, RZ, RZ, R5 ;  /* 0x000000ffff0d7224 */ /* 0x000fd800078e0005 */
[----:B------:R-:W-:Y:S01]  /*119d0*/  @!PT LDS RZ, [RZ] ;  /* 0x00000000fffff984 */ /* 0x000fe20000000800 */
[----:B------:R-:W-:Y:S01]  /*119e0*/  @!PT LDS RZ, [RZ] ;  /* 0x00000000fffff984 */ /* 0x000fe20000000800 */
[----:B------:R-:W-:Y:S01]  /*119f0*/  @!PT LDS RZ, [RZ] ;  /* 0x00000000fffff984 */ /* 0x000fe20000000800 */
[----:B------:R-:W-:Y:S01]  /*11a00*/  LDGSTS.E.BYPASS.LTC128B.128 [R4+0x400], desc[UR50][R2.64], !P0 ;  /* 0x0040000002047fae */ /* 0x000fe2000c101d72 */
[----:B------:R-:W-:-:S13]  /*11a10*/  ISETP.LT.OR P0, PT, R32, 0x1, !P2 ;  /* 0x000000012000780c */ /* 0x000fda0005701670 */
[----:B------:R-:W-:Y:S01]  /*11a20*/  LDGSTS.E.BYPASS.LTC128B.128 [R4+0x3400], desc[UR50][R2.64+0x80], !P0 ;  /* 0x0340008002047fae */ /* 0x000fe2000c101d72 */
[----:B------:R-:W-:-:S03]  /*11a30*/  LOP3.LUT P0, RZ, R25, 0x8, RZ, 0xc0, !PT ;  /* 0x0000000819ff7812 */ /* 0x000fc6000780c0ff */
[----:B------:R-:W-:Y:S01]  /*11a40*/  LDGSTS.E.BYPASS.LTC128B.128 [R4+0x6400], desc[UR50][R2.64+0x100], !P4 ;  /* 0x0640010002047fae */ /* 0x000fe2000e101d72 */
[----:B------:R-:W-:-:S13]  /*11a50*/  ISETP.LT.OR P4, PT, R32, 0x1, !P0 ;  /* 0x000000012000780c */ /* 0x000fda0004781670 */
[----:B------:R0:W-:Y:S02]  /*11a60*/  LDGSTS.E.BYPASS.LTC128B.128 [R4+0x9400], desc[UR50][R2.64+0x180], !P4 ;  /* 0x0940018002047fae */ /* 0x0001e4000e101d72 */
[----:B0-----:R-:W-:-:S07]  /*11a70*/  IMAD.MOV.U32 R3, RZ, RZ, R14 ;  /* 0x000000ffff037224 */ /* 0x001fce00078e000e */
[----:B------:R-:W-:Y:S05]  /*11a80*/  WARPSYNC.COLLECTIVE R15, `(.L_x_9587) ;  /* 0x000000000f087348 */ /* 0x000fea0003c00000 */
[----:B------:R0:W1:Y:S02]  /*11a90*/  SHFL.IDX P6, R14, R13, R12, R11 ;  /* 0x0000000c0d0e7389 */ /* 0x00006400000c000b */
[----:B01----:R-:W-:Y:S01]  /*11aa0*/  ENDCOLLECTIVE ;  /* 0x000000000000791b */ /* 0x003fe20003800000 */
.L_x_9587:
[----:B------:R-:W-:Y:S02]  /*11ab0*/  IMAD.MOV.U32 R13, RZ, RZ, R6 ;  /* 0x000000ffff0d7224 */ /* 0x000fe400078e0006 */
[----:B------:R-:W-:Y:S01]  /*11ac0*/  IMAD.MOV.U32 R12, RZ, RZ, 0x2 ;  /* 0x00000002ff0c7424 */ /* 0x000fe200078e00ff */
[----:B------:R-:W-:-:S13]  /*11ad0*/  IADD3 R2, P4, R14, R0, RZ ;  /* 0x000000000e027210 */ /* 0x000fda0007f9e0ff */
[----:B------:R-:W-:Y:S05]  /*11ae0*/  WARPSYNC.COLLECTIVE R15, `(.L_x_9588) ;  /* 0x000000000f087348 */ /* 0x000fea0003c00000 */
[----:B------:R0:W1:Y:S02]  /*11af0*/  SHFL.IDX P6, R14, R13, R12, R11 ;  /* 0x0000000c0d0e7389 */ /* 0x00006400000c000b */
[----:B01----:R-:W-:Y:S01]  /*11b00*/  ENDCOLLECTIVE ;  /* 0x000000000000791b */ /* 0x003fe20003800000 */
.L_x_9588:
        /* <DEDUP_REMOVED lines=9> */
[----:B------:R-:W-:-:S13]  /*11ba0*/  ISETP.LT.OR P4, PT, R32, 0x11, !P1 ;  /* 0x000000112000780c */ /* 0x000fda0004f81670 */
[----:B------:R-:W-:Y:S01]  /*11bb0*/  LDGSTS.E.BYPASS.LTC128B.128 [R4+0x6c00], desc[UR50][R2.64+0x100], !P4 ;  /* 0x06c0010002047fae */ /* 0x000fe2000e101d72 */
[----:B------:R-:W-:-:S13]  /*11bc0*/  ISETP.LT.OR P4, PT, R32, 0x11, !P0 ;  /* 0x000000112000780c */ /* 0x000fda0004781670 */
[----:B------:R0:W-:Y:S02]  /*11bd0*/  LDGSTS.E.BYPASS.LTC128B.128 [R4+0x9c00], desc[UR50][R2.64+0x180], !P4 ;  /* 0x09c0018002047fae */ /* 0x0001e4000e101d72 */
[----:B0-----:R-:W-:-:S07]  /*11be0*/  IMAD.MOV.U32 R3, RZ, RZ, R14 ;  /* 0x000000ffff037224 */ /* 0x001fce00078e000e */
[----:B------:R-:W-:Y:S05]  /*11bf0*/  WARPSYNC.COLLECTIVE R15, `(.L_x_9589) ;  /* 0x000000000f087348 */ /* 0x000fea0003c00000 */
[----:B------:R0:W1:Y:S02]  /*11c00*/  SHFL.IDX P6, R14, R13, R12, R11 ;  /* 0x0000000c0d0e7389 */ /* 0x00006400000c000b */
[----:B01----:R-:W-:Y:S01]  /*11c10*/  ENDCOLLECTIVE ;  /* 0x000000000000791b */ /* 0x003fe20003800000 */
.L_x_9589:
[----:B------:R-:W-:Y:S02]  /*11c20*/  IMAD.MOV.U32 R13, RZ, RZ, R6 ;  /* 0x000000ffff0d7224 */ /* 0x000fe400078e0006 */
[----:B------:R-:W-:Y:S01]  /*11c30*/  IMAD.MOV.U32 R12, RZ, RZ, 0x3 ;  /* 0x00000003ff0c7424 */ /* 0x000fe200078e00ff */
[----:B------:R-:W-:-:S13]  /*11c40*/  IADD3 R2, P4, R14, R0, RZ ;  /* 0x000000000e027210 */ /* 0x000fda0007f9e0ff */
[----:B------:R-:W-:Y:S05]  /*11c50*/  WARPSYNC.COLLECTIVE R15, `(.L_x_9590) ;  /* 0x000000000f087348 */ /* 0x000fea0003c00000 */
[----:B------:R0:W1:Y:S02]  /*11c60*/  SHFL.IDX P6, R14, R13, R12, R11 ;  /* 0x0000000c0d0e7389 */ /* 0x00006400000c000b */
[----:B01----:R-:W-:Y:S01]  /*11c70*/  ENDCOLLECTIVE ;  /* 0x000000000000791b */ /* 0x003fe20003800000 */
.L_x_9590:
        /* <DEDUP_REMOVED lines=17> */
.L_x_9591:
[----:B------:R-:W-:Y:S02]  /*11d90*/  IMAD.MOV.U32 R13, RZ, RZ, R6 ;  /* 0x000000ffff0d7224 */ /* 0x000fe400078e0006 */
[----:B------:R-:W-:Y:S01]  /*11da0*/  IMAD.MOV.U32 R12, RZ, RZ, 0x4 ;  /* 0x00000004ff0c7424 */ /* 0x000fe200078e00ff */
[----:B------:R-:W-:-:S13]  /*11db0*/  IADD3 R2, P4, R14, R0, RZ ;  /* 0x000000000e027210 */ /* 0x000fda0007f9e0ff */
[----:B------:R-:W-:Y:S05]  /*11dc0*/  WARPSYNC.COLLECTIVE R15, `(.L_x_9592) ;  /* 0x000000000f087348 */ /* 0x000fea0003c00000 */
[----:B------:R0:W1:Y:S02]  /*11dd0*/  SHFL.IDX P6, R14, R13, R12, R11 ;  /* 0x0000000c0d0e7389 */ /* 0x00006400000c000b */
[----:B01----:R-:W-:Y:S01]  /*11de0*/  ENDCOLLECTIVE ;  /* 0x000000000000791b */ /* 0x003fe20003800000 */
.L_x_9592:
        /* <DEDUP_REMOVED lines=17> */
.L_x_9593:
[----:B------:R-:W-:Y:S02]  /*11f00*/  IMAD.MOV.U32 R13, RZ, RZ, R6 ;  /* 0x000000ffff0d7224 */ /* 0x000fe400078e0006 */
[----:B------:R-:W-:Y:S01]  /*11f10*/  IMAD.MOV.U32 R12, RZ, RZ, 0x5 ;  /* 0x00000005ff0c7424 */ /* 0x000fe200078e00ff */
[----:B------:R-:W-:-:S13]  /*11f20*/  IADD3 R2, P4, R14, R0, RZ ;  /* 0x000000000e027210 */ /* 0x000fda0007f9e0ff */
[----:B------:R-:W-:Y:S05]  /*11f30*/  WARPSYNC.COLLECTIVE R15, `(.L_x_9594) ;  /* 0x000000000f087348 */ /* 0x000fea0003c00000 */
[----:B------:R0:W1:Y:S02]  /*11f40*/  SHFL.IDX P6, R14, R13, R12, R11 ;  /* 0x0000000c0d0e7389 */ /* 0x00006400000c000b */
[----:B01----:R-:W-:Y:S01]  /*11f50*/  ENDCOLLECTIVE ;  /* 0x000000000000791b */ /* 0x003fe20003800000 */
.L_x_9594:
        /* <DEDUP_REMOVED lines=12> */
.L_x_9595:
        /* <DEDUP_REMOVED lines=9> */
.L_x_9507:
[----:B0-----:R0:W1:Y:S02]  /*120b0*/  SYNCS.PHASECHK.TRANS64.TRYWAIT P0, [R10+URZ+0x22840], R20 ;  /* 0x022840140a0075a7 */ /* 0x001064000800017f */
[----:B-1----:R-:W-:Y:S05]  /*120c0*/  @!P0 NANOSLEEP.SYNCS 0x989680 ;  /* 0x009896800000895d */ /* 0x002fea0003900000 */
[----:B------:R-:W1:Y:S02]  /*120d0*/  @!P0 SYNCS.PHASECHK.TRANS64 P0, [R10+URZ+0x22840], R20 ;  /* 0x022840140a0085a7 */ /* 0x000e64000800007f */
[----:B-1----:R-:W-:Y:S05]  /*120e0*/  @!P0 BRA `(.L_x_9507) ;  /* 0xfffffffc00f08947 */ /* 0x002fea000383ffff */
[----:B------:R-:W-:Y:S05]  /*120f0*/  BRA `(.L_x_9597) ;  /* 0xffffffc400307947 */ /* 0x000fea000383ffff */
.L_x_9508:
        /* <DEDUP_REMOVED lines=8> */
.L_x_9599:
[----:B------:R-:W-:Y:S05]  /*12180*/  BSYNC B1 ;  /* 0x0000000000017941 */ /* 0x000fea0003800000 */
.L_x_9598:
        /* <DEDUP_REMOVED lines=9> */
.L_x_9600:
[----:B------:R-:W-:Y:S02]  /*12220*/  IMAD.MOV.U32 R13, RZ, RZ, R8 ;  /* 0x000000ffff0d7224 */ /* 0x000fe400078e0008 */
[----:B------:R-:W-:Y:S02]  /*12230*/  IMAD.MOV.U32 R12, RZ, RZ, 0x1 ;  /* 0x00000001ff0c7424 */ /* 0x000fe400078e00ff */
[----:B------:R-:W-:-:S07]  /*12240*/  IMAD.MOV.U32 R2, RZ, RZ, R14 ;  /* 0x000000ffff027224 */ /* 0x000fce00078e000e */
[----:B------:R-:W-:Y:S05]  /*12250*/  WARPSYNC.COLLECTIVE R15, `(.L_x_9601) ;  /* 0x000000000f087348 */ /* 0x000fea0003c00000 */
[----:B------:R0:W1:Y:S02]  /*12260*/  SHFL.IDX P6, R14, R13, R12, R11 ;  /* 0x0000000c0d0e7389 */ /* 0x00006400000c000b */
[----:B01----:R-:W-:Y:S01]  /*12270*/  ENDCOLLECTIVE ;  /* 0x000000000000791b */ /* 0x003fe20003800000 */
.L_x_9601:
        /* <DEDUP_REMOVED lines=11> */
.L_x_9602:
[----:B------:R-:W-:Y:S02]  /*12330*/  IMAD.MOV.U32 R13, RZ, RZ, R8 ;  /* 0x000000ffff0d7224 */ /* 0x000fe400078e0008 */
[----:B------:R-:W-:Y:S02]  /*12340*/  IMAD.MOV.U32 R12, RZ, RZ, 0x2 ;  /* 0x00000002ff0c7424 */ /* 0x000fe400078e00ff */
[----:B------:R-:W-:-:S07]  /*12350*/  IMAD.MOV.U32 R2, RZ, RZ, R14 ;  /* 0x000000ffff027224 */ /* 0x000fce00078e000e */
[----:B------:R-:W-:Y:S05]  /*12360*/  WARPSYNC.COLLECTIVE R15, `(.L_x_9603) ;  /* 0x000000000f087348 */ /* 0x000fea0003c00000 */
[----:B------:R0:W1:Y:S02]  /*12370*/  SHFL.IDX P6, R14, R13, R12, R11 ;  /* 0x0000000c0d0e7389 */ /* 0x00006400000c000b */
[----:B01----:R-:W-:Y:S01]  /*12380*/  ENDCOLLECTIVE ;  /* 0x000000000000791b */ /* 0x003fe20003800000 */
.L_x_9603:
        /* <DEDUP_REMOVED lines=11> */
.L_x_9604:
[----:B------:R-:W-:Y:S02]  /*12440*/  IMAD.MOV.U32 R13, RZ, RZ, R8 ;  /* 0x000000ffff0d7224 */ /* 0x000fe400078e0008 */
[----:B------:R-:W-:Y:S02]  /*12450*/  IMAD.MOV.U32 R12, RZ, RZ, 0x3 ;  /* 0x00000003ff0c7424 */ /* 0x000fe400078e00ff */
[----:B------:R-:W-:-:S07]  /*12460*/  IMAD.MOV.U32 R2, RZ, RZ, R14 ;  /* 0x000000ffff027224 */ /* 0x000fce00078e000e */
[----:B------:R-:W-:Y:S05]  /*12470*/  WARPSYNC.COLLECTIVE R15, `(.L_x_9605) ;  /* 0x000000000f087348 */ /* 0x000fea0003c00000 */
[----:B------:R0:W1:Y:S02]  /*12480*/  SHFL.IDX P6, R14, R13, R12, R11 ;  /* 0x0000000c0d0e7389 */ /* 0x00006400000c000b */
[----:B01----:R-:W-:Y:S01]  /*12490*/  ENDCOLLECTIVE ;  /* 0x000000000000791b */ /* 0x003fe20003800000 */
.L_x_9605:
        /* <DEDUP_REMOVED lines=11> */
.L_x_9606:
[----:B------:R-:W-:Y:S02]  /*12550*/  IMAD.MOV.U32 R13, RZ, RZ, R8 ;  /* 0x000000ffff0d7224 */ /* 0x000fe400078e0008 */
[----:B------:R-:W-:Y:S02]  /*12560*/  IMAD.MOV.U32 R12, RZ, RZ, 0x4 ;  /* 0x00000004ff0c7424 */ /* 0x000fe400078e00ff */
[----:B------:R-:W-:-:S07]  /*12570*/  IMAD.MOV.U32 R2, RZ, RZ, R14 ;  /* 0x000000ffff027224 */ /* 0x000fce00078e000e */
[----:B------:R-:W-:Y:S05]  /*12580*/  WARPSYNC.COLLECTIVE R15, `(.L_x_9607) ;  /* 0x000000000f087348 */ /* 0x000fea0003c00000 */
[----:B------:R0:W1:Y:S02]  /*12590*/  SHFL.IDX P6, R14, R13, R12, R11 ;  /* 0x0000000c0d0e7389 */ /* 0x00006400000c000b */
[----:B01----:R-:W-:Y:S01]  /*125a0*/  ENDCOLLECTIVE ;  /* 0x000000000000791b */ /* 0x003fe20003800000 */
.L_x_9607:
        /* <DEDUP_REMOVED lines=11> */
.L_x_9608:
[----:B------:R-:W-:Y:S02]  /*12660*/  IMAD.MOV.U32 R13, RZ, RZ, R8 ;  /* 0x000000ffff0d7224 */ /* 0x000fe400078e0008 */
[----:B------:R-:W-:Y:S02]  /*12670*/  IMAD.MOV.U32 R12, RZ, RZ, 0x5 ;  /* 0x00000005ff0c7424 */ /* 0x000fe400078e00ff */
[----:B------:R-:W-:-:S07]  /*12680*/  IMAD.MOV.U32 R2, RZ, RZ, R14 ;  /* 0x000000ffff027224 */ /* 0x000fce00078e000e */
[----:B------:R-:W-:Y:S05]  /*12690*/  WARPSYNC.COLLECTIVE R15, `(.L_x_9609) ;  /* 0x000000000f087348 */ /* 0x000fea0003c00000 */
[----:B------:R0:W1:Y:S02]  /*126a0*/  SHFL.IDX P6, R14, R13, R12, R11 ;  /* 0x0000000c0d0e7389 */ /* 0x00006400000c000b */
[----:B01----:R-:W-:Y:S01]  /*126b0*/  ENDCOLLECTIVE ;  /* 0x000000000000791b */ /* 0x003fe20003800000 */
.L_x_9609:
        /* <DEDUP_REMOVED lines=11> */
.L_x_9610:
[----:B------:R-:W-:Y:S05]  /*12770*/  BRA `(.L_x_9611) ;  /* 0xffffffc000587947 */ /* 0x000fea000383ffff */
.L_x_9513:
[----:B--2---:R2:W3:Y:S02]  /*12780*/  SYNCS.PHASECHK.TRANS64.TRYWAIT P0, [R10+URZ+0x22860], R20 ;  /* 0x022860140a0075a7 */ /* 0x0044e4000800017f */
[----:B---3--:R-:W-:Y:S05]  /*12790*/  @!P0 NANOSLEEP.SYNCS 0x989680 ;  /* 0x009896800000895d */ /* 0x008fea0003900000 */
[----:B------:R-:W3:Y:S02]  /*127a0*/  @!P0 SYNCS.PHASECHK.TRANS64 P0, [R10+URZ+0x22860], R20 ;  /* 0x022860140a0085a7 */ /* 0x000ee4000800007f */
[----:B---3--:R-:W-:Y:S05]  /*127b0*/  @!P0 BRA `(.L_x_9513) ;  /* 0xfffffffc00f08947 */ /* 0x008fea000383ffff */
[----:B------:R-:W-:Y:S05]  /*127c0*/  BRA `(.L_x_9612) ;  /* 0xffffffc000a87947 */ /* 0x000fea000383ffff */
.L_x_9514:
        /* <DEDUP_REMOVED lines=8> */
.L_x_9614:
[----:B------:R-:W-:Y:S05]  /*12850*/  BSYNC B1 ;  /* 0x0000000000017941 */ /* 0x000fea0003800000 */
.L_x_9613:
        /* <DEDUP_REMOVED lines=9> */
.L_x_9615:
[----:B------:R-:W-:Y:S02]  /*128f0*/  IMAD.MOV.U32 R13, RZ, RZ, R25 ;  /* 0x000000ffff0d7224 */ /* 0x000fe400078e0019 */
[----:B------:R-:W-:Y:S01]  /*12900*/  IMAD.MOV.U32 R12, RZ, RZ, 0x1 ;  /* 0x00000001ff0c7424 */ /* 0x000fe200078e00ff */
[----:B------:R-:W-:-:S13]  /*12910*/  IADD3 R2, P0, R14, R0, RZ ;  /* 0x000000000e027210 */ /* 0x000fda0007f1e0ff */
[----:B------:R-:W-:Y:S05]  /*12920*/  WARPSYNC.COLLECTIVE R15, `(.L_x_9616) ;  /* 0x000000000f087348 */ /* 0x000fea0003c00000 */
[----:B------:R0:W1:Y:S02]  /*12930*/  SHFL.IDX P6, R14, R13, R12, R11 ;  /* 0x0000000c0d0e7389 */ /* 0x00006400000c000b */
[----:B01----:R-:W-:Y:S01]  /*12940*/  ENDCOLLECTIVE ;  /* 0x000000000000791b */ /* 0x003fe20003800000 */
.L_x_9616:
        /* <DEDUP_REMOVED lines=13> */
.L_x_9617:
[----:B------:R-:W-:Y:S02]  /*12a20*/  IMAD.MOV.U32 R13, RZ, RZ, R25 ;  /* 0x000000ffff0d7224 */ /* 0x000fe400078e0019 */
[----:B------:R-:W-:Y:S01]  /*12a30*/  IMAD.MOV.U32 R12, RZ, RZ, 0x2 ;  /* 0x00000002ff0c7424 */ /* 0x000fe200078e00ff */
[----:B------:R-:W-:-:S13]  /*12a40*/  IADD3 R2, P0, R14, R0, RZ ;  /* 0x000000000e027210 */ /* 0x000fda0007f1e0ff */
[----:B------:R-:W-:Y:S05]  /*12a50*/  WARPSYNC.COLLECTIVE R15, `(.L_x_9618) ;  /* 0x000000000f087348 */ /* 0x000fea0003c00000 */
[----:B------:R0:W1:Y:S02]  /*12a60*/  SHFL.IDX P6, R14, R13, R12, R11 ;  /* 0x0000000c0d0e7389 */ /* 0x00006400000c000b */
[----:B01----:R-:W-:Y:S01]  /*12a70*/  ENDCOLLECTIVE ;  /* 0x000000000000791b */ /* 0x003fe20003800000 */
.L_x_9618:
        /* <DEDUP_REMOVED lines=13> */
.L_x_9619:
[----:B------:R-:W-:Y:S02]  /*12b50*/  IMAD.MOV.U32 R13, RZ, RZ, R25 ;  /* 0x000000ffff0d7224 */ /* 0x000fe400078e0019 */
[----:B------:R-:W-:Y:S02]  /*12b60*/  IMAD.MOV.U32 R12, RZ, RZ, 0x3 ;  /* 0x00000003ff0c7424 */ /* 0x000fe400078e00ff */
[----:B------:R-:W-:-:S07]  /*12b70*/  IMAD.MOV.U32 R8, RZ, RZ, R14 ;  /* 0x000000ffff087224 */ /* 0x000fce00078e000e */
[----:B------:R-:W-:Y:S05]  /*12b80*/  WARPSYNC.COLLECTIVE R15, `(.L_x_9620) ;  /* 0x000000000f087348 */ /* 0x000fea0003c00000 */
[----:B------:R0:W1:Y:S02]  /*12b90*/  SHFL.IDX P6, R14, R13, R12, R11 ;  /* 0x0000000c0d0e7389 */ /* 0x00006400000c000b */
[----:B01----:R-:W-:Y:S01]  /*12ba0*/  ENDCOLLECTIVE ;  /* 0x000000000000791b */ /* 0x003fe20003800000 */
.L_x_9620:
        /* <DEDUP_REMOVED lines=14> */
.L_x_9621:
[----:B------:R-:W-:Y:S02]  /*12c90*/  IMAD.MOV.U32 R13, RZ, RZ, R25 ;  /* 0x000000ffff0d7224 */ /* 0x000fe400078e0019 */
[----:B------:R-:W-:Y:S01]  /*12ca0*/  IMAD.MOV.U32 R12, RZ, RZ, 0x4 ;  /* 0x00000004ff0c7424 */ /* 0x000fe200078e00ff */
[----:B------:R-:W-:-:S13]  /*12cb0*/  IADD3 R2, P0, R14, R0, RZ ;  /* 0x000000000e027210 */ /* 0x000fda0007f1e0ff */
[----:B------:R-:W-:Y:S05]  /*12cc0*/  WARPSYNC.COLLECTIVE R15, `(.L_x_9622) ;  /* 0x000000000f087348 */ /* 0x000fea0003c00000 */
[----:B------:R0:W1:Y:S02]  /*12cd0*/  SHFL.IDX P6, R14, R13, R12, R11 ;  /* 0x0000000c0d0e7389 */ /* 0x00006400000c000b */
[----:B01----:R-:W-:Y:S01]  /*12ce0*/  ENDCOLLECTIVE ;  /* 0x000000000000791b */ /* 0x003fe20003800000 */
.L_x_9622:
[----:B------:R-:W-:-:S05]  /*12cf0*/  IMAD.X R3, RZ, RZ, R5, P0 ;  /* 0x000000ffff037224 */ /* 0x000fca00000e0605 */
[----:B------:R-:W-:Y:S01]  /*12d00*/  @!PT LDS RZ, [RZ] ;  /* 0x00000000fffff984 */ /* 0x000fe20000000800 */
[----:B------:R-:W-:Y:S01]  /*12d10*/  @!PT LDS RZ, [RZ] ;  /* 0x00000000fffff984 */ /* 0x000fe20000000800 */
[----:B------:R-:W-:Y:S01]  /*12d20*/  @!PT LDS RZ, [RZ] ;  /* 0x00000000fffff984 */ /* 0x000fe20000000800 */
[----:B------:R-:W-:Y:S04]  /*12d30*/  LDGSTS.E.BYPASS.LTC128B.128 [R20+0x1c00], desc[UR50][R2.64], !P5 ;  /* 0x01c0000002147fae */ /* 0x000fe8000e901d72 */
[----:B------:R-:W-:Y:S01]  /*12d40*/  LDGSTS.E.BYPASS.LTC128B.128 [R20+0x4c00], desc[UR50][R2.64+0x80], !P4 ;  /* 0x04c0008002147fae */ /* 0x000fe2000e101d72 */
[----:B------:R-:W-:-:S03]  /*12d50*/  IMAD.MOV.U32 R13, RZ, RZ, R17 ;  /* 0x000000ffff0d7224 */ /* 0x000fc600078e0011 */
[----:B------:R-:W-:Y:S04]  /*12d60*/  LDGSTS.E.BYPASS.LTC128B.128 [R20+0x7c00], desc[UR50][R2.64+0x100], !P3 ;  /* 0x07c0010002147fae */ /* 0x000fe8000d901d72 */
[----:B------:R0:W-:Y:S02]  /*12d70*/  LDGSTS.E.BYPASS.LTC128B.128 [R20+0xac00], desc[UR50][R2.64+0x180], !P1 ;  /* 0x0ac0018002147fae */ /* 0x0001e4000c901d72 */
[----:B0-----:R-:W-:-:S07]  /*12d80*/  IMAD.MOV.U32 R3, RZ, RZ, R14 ;  /* 0x000000ffff037224 */ /* 0x001fce00078e000e */
[----:B------:R-:W-:Y:S05]  /*12d90*/  WARPSYNC.COLLECTIVE R15, `(.L_x_9623) ;  /* 0x000000000f087348 */ /* 0x000fea0003c00000 */
[----:B------:R0:W1:Y:S02]  /*12da0*/  SHFL.IDX P6, R14, R13, R12, R11 ;  /* 0x0000000c0d0e7389 */ /* 0x00006400000c000b */
[----:B01----:R-:W-:Y:S01]  /*12db0*/  ENDCOLLECTIVE ;  /* 0x000000000000791b */ /* 0x003fe20003800000 */
.L_x_9623:
[----:B------:R-:W-:Y:S02]  /*12dc0*/  IMAD.MOV.U32 R13, RZ, RZ, R25 ;  /* 0x000000ffff0d7224 */ /* 0x000fe400078e0019 */
[----:B------:R-:W-:Y:S01]  /*12dd0*/  IMAD.MOV.U32 R12, RZ, RZ, 0x5 ;  /* 0x00000005ff0c7424 */ /* 0x000fe200078e00ff */
[----:B------:R-:W-:-:S13]  /*12de0*/  IADD3 R2, P0, R14, R0, RZ ;  /* 0x000000000e027210 */ /* 0x000fda0007f1e0ff */
[----:B------:R-:W-:Y:S05]  /*12df0*/  WARPSYNC.COLLECTIVE R15, `(.L_x_9624) ;  /* 0x000000000f087348 */ /* 0x000fea0003c00000 */
[----:B------:R0:W1:Y:S02]  /*12e00*/  SHFL.IDX P6, R14, R13, R12, R11 ;  /* 0x0000000c0d0e7389 */ /* 0x00006400000c000b */
[----:B01----:R-:W-:Y:S01]  /*12e10*/  ENDCOLLECTIVE ;  /* 0x000000000000791b */ /* 0x003fe20003800000 */
.L_x_9624:
        /* <DEDUP_REMOVED lines=13> */
.L_x_9625:
[----:B------:R-:W-:Y:S05]  /*12ef0*/  BRA `(.L_x_9626) ;  /* 0xffffffbc00e87947 */ /* 0x000fea000383ffff */
.L_x_9522:
        /* <DEDUP_REMOVED lines=8> */
.L_x_9628:
[----:B------:R-:W-:Y:S05]  /*12f80*/  BSYNC B0 ;  /* 0x0000000000007941 */ /* 0x000fea0003800000 */
.L_x_9627:
        /* <DEDUP_REMOVED lines=9> */
.L_x_9629:
        /* <DEDUP_REMOVED lines=24> */
.L_x_9630:
[----:B------:R-:W-:Y:S01]  /*131a0*/  IMAD.MOV.U32 R12, RZ, RZ, 0x2 ;  /* 0x00000002ff0c7424 */ /* 0x000fe200078e00ff */
[----:B------:R-:W-:-:S05]  /*131b0*/  SEL R14, R14, RZ, P1 ;  /* 0x000000ff0e0e7207 */ /* 0x000fca0000800000 */
[----:B------:R-:W-:-:S04]  /*131c0*/  IMAD.IADD R5, R13, 0x1, R14 ;  /* 0x000000010d057824 */ /* 0x000fc800078e020e */
[----:B------:R-:W-:-:S07]  /*131d0*/  IMAD.MOV.U32 R13, RZ, RZ, R5 ;  /* 0x000000ffff0d7224 */ /* 0x000fce00078e0005 */
[----:B------:R-:W-:Y:S05]  /*131e0*/  WARPSYNC.COLLECTIVE R15, `(.L_x_9631) ;  /* 0x000000000f087348 */ /* 0x000fea0003c00000 */
[----:B------:R0:W1:Y:S02]  /*131f0*/  SHFL.UP P6, R14, R13, R12, R11 ;  /* 0x0400000c0d0e7389 */ /* 0x00006400000c000b */
[----:B01----:R-:W-:Y:S01]  /*13200*/  ENDCOLLECTIVE ;  /* 0x000000000000791b */ /* 0x003fe20003800000 */
.L_x_9631:
[----:B------:R-:W-:Y:S01]  /*13210*/  IMAD.MOV.U32 R12, RZ, RZ, 0x4 ;  /* 0x00000004ff0c7424 */ /* 0x000fe200078e00ff */
[----:B------:R-:W-:-:S05]  /*13220*/  SEL R2, R14, RZ, P2 ;  /* 0x000000ff0e027207 */ /* 0x000fca0001000000 */
[----:B------:R-:W-:-:S04]  /*13230*/  IMAD.IADD R2, R5, 0x1, R2 ;  /* 0x0000000105027824 */ /* 0x000fc800078e0202 */
[----:B------:R-:W-:-:S07]  /*13240*/  IMAD.MOV.U32 R13, RZ, RZ, R2 ;  /* 0x000000ffff0d7224 */ /* 0x000fce00078e0002 */
[----:B------:R-:W-:Y:S05]  /*13250*/  WARPSYNC.COLLECTIVE R15, `(.L_x_9632) ;  /* 0x000000000f087348 */ /* 0x000fea0003c00000 */
[----:B------:R0:W1:Y:S02]  /*13260*/  SHFL.UP P6, R14, R13, R12, R11 ;  /* 0x0400000c0d0e7389 */ /* 0x00006400000c000b */
[----:B01----:R-:W-:Y:S01]  /*13270*/  ENDCOLLECTIVE ;  /* 0x000000000000791b */ /* 0x003fe20003800000 */
.L_x_9632:
[----:B------:R-:W-:Y:S01]  /*13280*/  IMAD.MOV.U32 R12, RZ, RZ, 0x8 ;  /* 0x00000008ff0c7424 */ /* 0x000fe200078e00ff */
[----:B------:R-:W-:-:S05]  /*13290*/  SEL R3, R14, RZ, P3 ;  /* 0x000000ff0e037207 */ /* 0x000fca0001800000 */
[----:B------:R-:W-:-:S04]  /*132a0*/  IMAD.IADD R3, R2, 0x1, R3 ;  /* 0x0000000102037824 */ /* 0x000fc800078e0203 */
[----:B------:R-:W-:-:S07]  /*132b0*/  IMAD.MOV.U32 R13, RZ, RZ, R3 ;  /* 0x000000ffff0d7224 */ /* 0x000fce00078e0003 */
[----:B------:R-:W-:Y:S05]  /*132c0*/  WARPSYNC.COLLECTIVE R15, `(.L_x_9633) ;  /* 0x000000000f087348 */ /* 0x000fea0003c00000 */
[----:B------:R0:W1:Y:S02]  /*132d0*/  SHFL.UP P6, R14, R13, R12, R11 ;  /* 0x0400000c0d0e7389 */ /* 0x00006400000c000b */
[----:B01----:R-:W-:Y:S01]  /*132e0*/  ENDCOLLECTIVE ;  /* 0x000000000000791b */ /* 0x003fe20003800000 */
.L_x_9633:
[----:B------:R-:W-:Y:S01]  /*132f0*/  IMAD.MOV.U32 R12, RZ, RZ, 0x10 ;  /* 0x00000010ff0c7424 */ /* 0x000fe200078e00ff */
[----:B------:R-:W-:-:S05]  /*13300*/  SEL R14, R14, RZ, P4 ;  /* 0x000000ff0e0e7207 */ /* 0x000fca0002000000 */
[----:B------:R-:W-:-:S04]  /*13310*/  IMAD.IADD R5, R3, 0x1, R14 ;  /* 0x0000000103057824 */ /* 0x000fc800078e020e */
[----:B------:R-:W-:-:S07]  /*13320*/  IMAD.MOV.U32 R13, RZ, RZ, R5 ;  /* 0x000000ffff0d7224 */ /* 0x000fce00078e0005 */
[----:B------:R-:W-:Y:S05]  /*13330*/  WARPSYNC.COLLECTIVE R15, `(.L_x_9634) ;  /* 0x000000000f087348 */ /* 0x000fea0003c00000 */
[----:B------:R0:W1:Y:S02]  /*13340*/  SHFL.UP P6, R14, R13, R12, R11 ;  /* 0x0400000c0d0e7389 */ /* 0x00006400000c000b */
[----:B01----:R-:W-:Y:S01]  /*13350*/  ENDCOLLECTIVE ;  /* 0x000000000000791b */ /* 0x003fe20003800000 */
.L_x_9634:
        /* <DEDUP_REMOVED lines=8> */
.L_x_9635:
[----:B------:R-:W-:Y:S05]  /*133e0*/  BRA `(.L_x_9636) ;  /* 0xffffffc000487947 */ /* 0x000fea000383ffff */
.L_x_9525:
[----:B------:R-:W-:Y:S01]  /*133f0*/  BSSY B0, `(.L_x_9637) ;  /* 0x0000007000007945 */ /* 0x000fe20003800000 */
[----:B------:R-:W-:Y:S02]  /*13400*/  IMAD.MOV.U32 R12, RZ, RZ, 0x1 ;  /* 0x00000001ff0c7424 */ /* 0x000fe400078e00ff */
[----:B------:R-:W-:Y:S02]  /*13410*/  IMAD.MOV.U32 R11, RZ, RZ, RZ ;  /* 0x000000ffff0b7224 */ /* 0x000fe400078e00ff */
[----:B------:R-:W-:-:S07]  /*13420*/  IMAD.MOV.U32 R15, RZ, RZ, -0x1 ;  /* 0xffffffffff0f7424 */ /* 0x000fce00078e00ff */
[----:B01----:R-:W-:Y:S05]  /*13430*/  WARPSYNC.COLLECTIVE R15, `(.L_x_9638) ;  /* 0x000000000f087348 */ /* 0x003fea0003c00000 */
[----:B------:R2:W3:Y:S02]  /*13440*/  SHFL.UP P6, R14, R13, R12, R11 ;  /* 0x0400000c0d0e7389 */ /* 0x0004e400000c000b */
[----:B0123--:R-:W-:Y:S01]  /*13450*/  ENDCOLLECTIVE ;  /* 0x000000000000791b */ /* 0x00ffe20003800000 */
.L_x_9638:
[----:B------:R-:W-:Y:S05]  /*13460*/  BSYNC B0 ;  /* 0x0000000000007941 */ /* 0x000fea0003800000 */
.L_x_9637:
        /* <DEDUP_REMOVED lines=8> */
.L_x_9639:
[----:B------:R-:W-:Y:S01]  /*134f0*/  IMAD.MOV.U32 R12, RZ, RZ, 0x4 ;  /* 0x00000004ff0c7424 */ /* 0x000fe200078e00ff */
[----:B------:R-:W-:-:S05]  /*13500*/  SEL R2, R14, RZ, P2 ;  /* 0x000000ff0e027207 */ /* 0x000fca0001000000 */
[----:B------:R-:W-:-:S04]  /*13510*/  IMAD.IADD R2, R13, 0x1, R2 ;  /* 0x000000010d027824 */ /* 0x000fc800078e0202 */
[----:B------:R-:W-:-:S07]  /*13520*/  IMAD.MOV.U32 R13, RZ, RZ, R2 ;  /* 0x000000ffff0d7224 */ /* 0x000fce00078e0002 */
[----:B------:R-:W-:Y:S05]  /*13530*/  WARPSYNC.COLLECTIVE R15, `(.L_x_9640) ;  /* 0x000000000f087348 */ /* 0x000fea0003c00000 */
[----:B------:R0:W1:Y:S02]  /*13540*/  SHFL.UP P6, R14, R13, R12, R11 ;  /* 0x0400000c0d0e7389 */ /* 0x00006400000c000b */
[----:B01----:R-:W-:Y:S01]  /*13550*/  ENDCOLLECTIVE ;  /* 0x000000000000791b */ /* 0x003fe20003800000 */
.L_x_9640:
[----:B------:R-:W-:Y:S01]  /*13560*/  IMAD.MOV.U32 R12, RZ, RZ, 0x8 ;  /* 0x00000008ff0c7424 */ /* 0x000fe200078e00ff */
[----:B------:R-:W-:-:S05]  /*13570*/  SEL R3, R14, RZ, P3 ;  /* 0x000000ff0e037207 */ /* 0x000fca0001800000 */
[----:B------:R-:W-:-:S04]  /*13580*/  IMAD.IADD R3, R2, 0x1, R3 ;  /* 0x0000000102037824 */ /* 0x000fc800078e0203 */
[----:B------:R-:W-:-:S07]  /*13590*/  IMAD.MOV.U32 R13, RZ, RZ, R3 ;  /* 0x000000ffff0d7224 */ /* 0x000fce00078e0003 */
[----:B------:R-:W-:Y:S05]  /*135a0*/  WARPSYNC.COLLECTIVE R15, `(.L_x_9641) ;  /* 0x000000000f087348 */ /* 0x000fea0003c00000 */
[----:B------:R0:W1:Y:S02]  /*135b0*/  SHFL.UP P6, R14, R13, R12, R11 ;  /* 0x0400000c0d0e7389 */ /* 0x00006400000c000b */
[----:B01----:R-:W-:Y:S01]  /*135c0*/  ENDCOLLECTIVE ;  /* 0x000000000000791b */ /* 0x003fe20003800000 */
.L_x_9641:
[----:B------:R-:W-:Y:S01]  /*135d0*/  IMAD.MOV.U32 R12, RZ, RZ, 0x10 ;  /* 0x00000010ff0c7424 */ /* 0x000fe200078e00ff */
[----:B------:R-:W-:-:S05]  /*135e0*/  SEL R14, R14, RZ, P4 ;  /* 0x000000ff0e0e7207 */ /* 0x000fca0002000000 */
[----:B------:R-:W-:-:S04]  /*135f0*/  IMAD.IADD R5, R3, 0x1, R14 ;  /* 0x0000000103057824 */ /* 0x000fc800078e020e */
[----:B------:R-:W-:-:S07]  /*13600*/  IMAD.MOV.U32 R13, RZ, RZ, R5 ;  /* 0x000000ffff0d7224 */ /* 0x000fce00078e0005 */
[----:B------:R-:W-:Y:S05]  /*13610*/  WARPSYNC.COLLECTIVE R15, `(.L_x_9642) ;  /* 0x000000000f087348 */ /* 0x000fea0003c00000 */
[----:B------:R0:W1:Y:S02]  /*13620*/  SHFL.UP P6, R14, R13, R12, R11 ;  /* 0x0400000c0d0e7389 */ /* 0x00006400000c000b */
[----:B01----:R-:W-:Y:S01]  /*13630*/  ENDCOLLECTIVE ;  /* 0x000000000000791b */ /* 0x003fe20003800000 */
.L_x_9642:
        /* <DEDUP_REMOVED lines=8> */
.L_x_9643:
[----:B------:R-:W-:Y:S05]  /*136c0*/  BRA `(.L_x_9644) ;  /* 0xffffffc000347947 */ /* 0x000fea000383ffff */
.L_x_9527:
[----:B------:R-:W-:Y:S01]  /*136d0*/  BSSY B0, `(.L_x_9645) ;  /* 0x0000006000007945 */ /* 0x000fe20003800000 */
[----:B------:R-:W-:Y:S01]  /*136e0*/  PLOP3.LUT P6, PT, P6, PT, PT, 0x8, 0x0 ;  /* 0x000000000000781c */ /* 0x000fe200037ce170 */
[----:B------:R-:W-:-:S12]  /*136f0*/  IMAD.MOV.U32 R15, RZ, RZ, -0x1 ;  /* 0xffffffffff0f7424 */ /* 0x000fd800078e00ff */
[----:B012---:R-:W-:Y:S05]  /*13700*/  WARPSYNC.COLLECTIVE R15, `(.L_x_9646) ;  /* 0x000000000f087348 */ /* 0x007fea0003c00000 */
[----:B------:R-:W-:Y:S01]  /*13710*/  VOTE.ANY R14, PT, P6 ;  /* 0x00000000000e7806 */ /* 0x000fe200030e0100 */
[----:B012---:R-:W-:Y:S06]  /*13720*/  ENDCOLLECTIVE ;  /* 0x000000000000791b */ /* 0x007fec0003800000 */
.L_x_9646:
[----:B------:R-:W-:Y:S05]  /*13730*/  BSYNC B0 ;  /* 0x0000000000007941 */ /* 0x000fea0003800000 */
.L_x_9645:
        /* <DEDUP_REMOVED lines=9> */
.L_x_9647:
[----:B------:R-:W-:Y:S02]  /*137d0*/  IMAD.MOV.U32 R13, RZ, RZ, R4 ;  /* 0x000000ffff0d7224 */ /* 0x000fe400078e0004 */
[----:B------:R-:W-:-:S07]  /*137e0*/  IMAD.MOV.U32 R7, RZ, RZ, R14 ;  /* 0x000000ffff077224 */ /* 0x000fce00078e000e */
[----:B------:R-:W-:Y:S05]  /*137f0*/  WARPSYNC.COLLECTIVE R15, `(.L_x_9648) ;  /* 0x000000000f087348 */ /* 0x000fea0003c00000 */
[----:B------:R0:W1:Y:S02]  /*13800*/  SHFL.IDX P6, R14, R13, R12, R11 ;  /* 0x0000000c0d0e7389 */ /* 0x00006400000c000b */
[----:B01----:R-:W-:Y:S01]  /*13810*/  ENDCOLLECTIVE ;  /* 0x000000000000791b */ /* 0x003fe20003800000 */
.L_x_9648:
[----:B------:R-:W-:Y:S01]  /*13820*/  IMAD.MOV.U32 R4, RZ, RZ, R14 ;  /* 0x000000ffff047224 */ /* 0x000fe200078e000e */
[----:B------:R-:W-:Y:S06]  /*13830*/  BRA `(.L_x_9649) ;  /* 0xffffffc000147947 */ /* 0x000fec000383ffff */
.L_x_9529:
[----:B------:R-:W-:Y:S01]  /*13840*/  BSSY B0, `(.L_x_9650) ;  /* 0x0000007000007945 */ /* 0x000fe20003800000 */
[----:B------:R-:W-:Y:S02]  /*13850*/  IMAD.MOV.U32 R13, RZ, RZ, R2 ;  /* 0x000000ffff0d7224 */ /* 0x000fe400078e0002 */
[----:B------:R-:W-:Y:S02]  /*13860*/  IMAD.MOV.U32 R11, RZ, RZ, 0x1f ;  /* 0x0000001fff0b7424 */ /* 0x000fe400078e00ff */
[----:B------:R-:W-:-:S07]  /*13870*/  IMAD.MOV.U32 R15, RZ, RZ, -0x1 ;  /* 0xffffffffff0f7424 */ /* 0x000fce00078e00ff */
[----:B01234-:R-:W-:Y:S05]  /*13880*/  WARPSYNC.COLLECTIVE R15, `(.L_x_9651) ;  /* 0x000000000f087348 */ /* 0x01ffea0003c00000 */
[----:B------:R0:W0:Y:S02]  /*13890*/  SHFL.IDX P6, R14, R13, R12, R11 ;  /* 0x0000000c0d0e7389 */ /* 0x00002400000c000b */
[----:B01234-:R-:W-:Y:S01]  /*138a0*/  ENDCOLLECTIVE ;  /* 0x000000000000791b */ /* 0x01ffe20003800000 */
.L_x_9651:
[----:B------:R-:W-:Y:S05]  /*138b0*/  BSYNC B0 ;  /* 0x0000000000007941 */ /* 0x000fea0003800000 */
.L_x_9650:
[----:B------:R-:W-:Y:S01]  /*138c0*/  IMAD.MOV.U32 R6, RZ, RZ, R14 ;  /* 0x000000ffff067224 */ /* 0x000fe200078e000e */
[----:B------:R-:W-:Y:S06]  /*138d0*/  BRA `(.L_x_9528) ;  /* 0xffffffc000047947 */ /* 0x000fec000383ffff */
.L_x_9533:
[----:B-1----:R1:W2:Y:S02]  /*138e0*/  SYNCS.PHASECHK.TRANS64.TRYWAIT P0, [R7+URZ+0x22820], R0 ;  /* 0x02282000070075a7 */ /* 0x0022a4000800017f */
[----:B--2---:R-:W-:Y:S05]  /*138f0*/  @!P0 NANOSLEEP.SYNCS 0x989680 ;  /* 0x009896800000895d */ /* 0x004fea0003900000 */
[----:B------:R-:W2:Y:S02]  /*13900*/  @!P0 SYNCS.PHASECHK.TRANS64 P0, [R7+URZ+0x22820], R0 ;  /* 0x02282000070085a7 */ /* 0x000ea4000800007f */
[----:B--2---:R-:W-:Y:S05]  /*13910*/  @!P0 BRA `(.L_x_9533) ;  /* 0xfffffffc00f08947 */ /* 0x004fea000383ffff */
[----:B------:R-:W-:Y:S05]  /*13920*/  BRA `(.L_x_9652) ;  /* 0xffffffc4005c7947 */ /* 0x000fea000383ffff */
.L_x_9534:
        /* <DEDUP_REMOVED lines=8> */
[----:B01-34-:R-:W-:Y:S05]  /*139b0*/  WARPSYNC.COLLECTIVE R15, `(.L_x_9654) ;  /* 0x000000000f087348 */ /* 0x01bfea0003c00000 */
[----:B------:R2:W0:Y:S02]  /*139c0*/  SHFL.IDX P6, R14, R13, R12, R11 ;  /* 0x0000000c0d0e7389 */ /* 0x00042400000c000b */
[----:B01234-:R-:W-:Y:S01]  /*139d0*/  ENDCOLLECTIVE ;  /* 0x000000000000791b */ /* 0x01ffe20003800000 */
.L_x_9654:
[----:B------:R-:W-:Y:S05]  /*139e0*/  BSYNC B0 ;  /* 0x0000000000007941 */ /* 0x000fea0003800000 */
.L_x_9653:
[----:B------:R-:W-:Y:S05]  /*139f0*/  BRA `(.L_x_9655) ;  /* 0xffffffc400447947 */ /* 0x000fea000383ffff */
.L_x_9537:
[----:B------:R-:W-:Y:S01]  /*13a00*/  BSSY B1, `(.L_x_9656) ;  /* 0x0000006000017945 */ /* 0x000fe20003800000 */
[----:B------:R-:W-:-:S07]  /*13a10*/  IMAD.MOV.U32 R15, RZ, RZ, -0x1 ;  /* 0xffffffffff0f7424 */ /* 0x000fce00078e00ff */
[----:B01-34-:R-:W-:Y:S05]  /*13a20*/  WARPSYNC.COLLECTIVE R15, `(.L_x_9657) ;  /* 0x000000000f0c7348 */ /* 0x01bfea0003c00000 */
[----:B------:R-:W-:Y:S02]  /*13a30*/  ELECT P6, UR62, PT ;  /* 0x00000000003e782f */ /* 0x000fe400038c0000 */
[----:B------:R-:W-:Y:S01]  /*13a40*/  MOV R14, UR62 ;  /* 0x0000003e000e7c02 */ /* 0x000fe20008000f00 */
[----:B01-34-:R-:W-:Y:S10]  /*13a50*/  ENDCOLLECTIVE ;  /* 0x000000000000791b */ /* 0x01bff40003800000 */
.L_x_9657:
[----:B------:R-:W-:Y:S05]  /*13a60*/  BSYNC B1 ;  /* 0x0000000000017941 */ /* 0x000fea0003800000 */
.L_x_9656:
[----:B------:R-:W-:Y:S05]  /*13a70*/  BRA `(.L_x_9658) ;  /* 0xffffffc4003c7947 */ /* 0x000fea000383ffff */
.L_x_9539:
[----:B-1----:R1:W2:Y:S02]  /*13a80*/  SYNCS.PHASECHK.TRANS64.TRYWAIT P1, [R5+URZ+0x22840], R0 ;  /* 0x02284000050075a7 */ /* 0x0022a4000802017f */
[----:B--2---:R-:W-:Y:S05]  /*13a90*/  @!P1 NANOSLEEP.SYNCS 0x989680 ;  /* 0x009896800000995d */ /* 0x004fea0003900000 */
[----:B------:R-:W2:Y:S02]  /*13aa0*/  @!P1 SYNCS.PHASECHK.TRANS64 P1, [R5+URZ+0x22840], R0 ;  /* 0x02284000050095a7 */ /* 0x000ea4000802007f */
[----:B--2---:R-:W-:Y:S05]  /*13ab0*/  @!P1 BRA `(.L_x_9539) ;  /* 0xfffffffc00f09947 */ /* 0x004fea000383ffff */
[----:B------:R-:W-:Y:S05]  /*13ac0*/  BRA `(.L_x_9659) ;  /* 0xffffffc4005c7947 */ /* 0x000fea000383ffff */
.L_x_9541:
[----:B--2---:R2:W0:Y:S02]  /*13ad0*/  SYNCS.PHASECHK.TRANS64.TRYWAIT P1, [R3+URZ+0x22840], R2 ;  /* 0x02284002030075a7 */ /* 0x004424000802017f */
[----:B0-----:R-:W-:Y:S05]  /*13ae0*/  @!P1 NANOSLEEP.SYNCS 0x989680 ;  /* 0x009896800000995d */ /* 0x001fea0003900000 */
[----:B------:R-:W0:Y:S02]  /*13af0*/  @!P1 SYNCS.PHASECHK.TRANS64 P1, [R3+URZ+0x22840], R2 ;  /* 0x02284002030095a7 */ /* 0x000e24000802007f */
[----:B0-----:R-:W-:Y:S05]  /*13b00*/  @!P1 BRA `(.L_x_9541) ;  /* 0xfffffffc00f09947 */ /* 0x001fea000383ffff */
[----:B------:R-:W-:Y:S05]  /*13b10*/  BRA `(.L_x_9660) ;  /* 0xffffffc400687947 */ /* 0x000fea000383ffff */
.L_x_9543:
[----:B------:R0:W0:Y:S02]  /*13b20*/  SYNCS.PHASECHK.TRANS64.TRYWAIT P1, [R5+URZ+0x22860], R0 ;  /* 0x02286000050075a7 */ /* 0x000024000802017f */
[----:B0-----:R-:W-:Y:S05]  /*13b30*/  @!P1 NANOSLEEP.SYNCS 0x989680 ;  /* 0x009896800000995d */ /* 0x001fea0003900000 */
[----:B------:R-:W0:Y:S02]  /*13b40*/  @!P1 SYNCS.PHASECHK.TRANS64 P1, [R5+URZ+0x22860], R0 ;  /* 0x02286000050095a7 */ /* 0x000e24000802007f */
[----:B0-----:R-:W-:Y:S05]  /*13b50*/  @!P1 BRA `(.L_x_9543) ;  /* 0xfffffffc00f09947 */ /* 0x001fea000383ffff */
[----:B------:R-:W-:Y:S05]  /*13b60*/  BRA `(.L_x_9661) ;  /* 0xffffffc400647947 */ /* 0x000fea000383ffff */
.L_x_9662:
        /* <DEDUP_REMOVED lines=9> */
.L_x_15662:


//--------------------- .text._ZN7cutlass13device_kernelIN5flash11enable_sm90INS1_16FlashAttnFwdSm90INS1_25CollectiveMainloopFwdSm90ILi2EN4cute5tupleIJNS5_1CILi1EEES8_S8_EEENS6_IJNS7_ILi128EEENS7_ILi96EEENS7_ILi64EEEEEELi256ENS_6half_tEfNS_4arch4Sm90ELb0ELb0ELb0ELb1ELb1ELb1ELb0ELb1ELb0ELb1ELb1ELb0EEENS1_21CollectiveEpilogueFwdINS6_IJSA_NS7_ILi256EEESB_EEES9_SE_SG_Li256ELb1ELb1ELb1ELb0EEENS1_36VarlenDynamicPersistentTileSchedulerILi128ELi96ELi256ELi128ELb1ELb1ELb1ELb0ELb1ELb1EEEEEEEEEvNT_6ParamsE --------------------------
	.section	.text._ZN7cutlass13device_kernelIN5flash11enable_sm90INS1_16FlashAttnFwdSm90INS1_25CollectiveMainloopFwdSm90ILi2EN4cute5tupleIJNS5_1CILi1EEES8_S8_EEENS6_IJNS7_ILi128EEENS7_ILi96EEENS7_ILi64EEEEEELi256ENS_6half_tEfNS_4arch4Sm90ELb0ELb0ELb0ELb1ELb1ELb1ELb0ELb1ELb0ELb1ELb1ELb0EEENS1_21CollectiveEpilogueFwdINS6_IJSA_NS7_ILi256EEESB_EEES9_SE_SG_Li256ELb1ELb1ELb1ELb0EEENS1_36VarlenDynamicPersistentTileSchedulerILi128ELi96ELi256ELi128ELb1ELb1ELb1ELb0ELb1ELb1EEEEEEEEEvNT_6ParamsE,"ax",@progbits
	.align	128
.text._ZN7cutlass13device_kernelIN5flash11enable_sm90INS1_16FlashAttnFwdSm90INS1_25CollectiveMainloopFwdSm90ILi2EN4cute5tupleIJNS5_1CILi1EEES8_S8_EEENS6_IJNS7_ILi128EEENS7_ILi96EEENS7_ILi64EEEEEELi256ENS_6half_tEfNS_4arch4Sm90ELb0ELb0ELb0ELb1ELb1ELb1ELb0ELb1ELb0ELb1ELb1ELb0EEENS1_21CollectiveEpilogueFwdINS6_IJSA_NS7_ILi256EEESB_EEES9_SE_SG_Li256ELb1ELb1ELb1ELb0EEENS1_36VarlenDynamicPersistentTileSchedulerILi128ELi96ELi256ELi128ELb1ELb1ELb1ELb0ELb1ELb1EEEEEEEEEvNT_6ParamsE:
        .type           _ZN7cutlass13device_kernelIN5flash11enable_sm90INS1_16FlashAttnFwdSm90INS1_25CollectiveMainloopFwdSm90ILi2EN4cute5tupleIJNS5_1CILi1EEES8_S8_EEENS6_IJNS7_ILi128EEENS7_ILi96EEENS7_ILi64EEEEEELi256ENS_6half_tEfNS_4arch4Sm90ELb0ELb0ELb0ELb1ELb1ELb1ELb0ELb1ELb0ELb1ELb1ELb0EEENS1_21CollectiveEpilogueFwdINS6_IJSA_NS7_ILi256EEESB_EEES9_SE_SG_Li256ELb1ELb1ELb1ELb0EEENS1_36VarlenDynamicPersistentTileSchedulerILi128ELi96ELi256ELi128ELb1ELb1ELb1ELb0ELb1ELb1EEEEEEEEEvNT_6ParamsE,@function
        .size           _ZN7cutlass13device_kernelIN5flash11enable_sm90INS1_16FlashAttnFwdSm90INS1_25CollectiveMainloopFwdSm90ILi2EN4cute5tupleIJNS5_1CILi1EEES8_S8_EEENS6_IJNS7_ILi128EEENS7_ILi96EEENS7_ILi64EEEEEELi256ENS_6half_tEfNS_4arch4Sm90ELb0ELb0ELb0ELb1ELb1ELb1ELb0ELb1ELb0ELb1ELb1ELb0EEENS1_21CollectiveEpilogueFwdINS6_IJSA_NS7_ILi256EEESB_EEES9_SE_SG_Li256ELb1ELb1ELb1ELb0EEENS1_36VarlenDynamicPersistentTileSchedulerILi128ELi96ELi256ELi128ELb1ELb1ELb1ELb0ELb1ELb1EEEEEEEEEvNT_6ParamsE,(.L_x_15663 - _ZN7cutlass13device_kernelIN5flash11enable_sm90INS1_16FlashAttnFwdSm90INS1_25CollectiveMainloopFwdSm90ILi2EN4cute5tupleIJNS5_1CILi1EEES8_S8_EEENS6_IJNS7_ILi128EEENS7_ILi96EEENS7_ILi64EEEEEELi256ENS_6half_tEfNS_4arch4Sm90ELb0ELb0ELb0ELb1ELb1ELb1ELb0ELb1ELb0ELb1ELb1ELb0EEENS1_21CollectiveEpilogueFwdINS6_IJSA_NS7_ILi256EEESB_EEES9_SE_SG_Li256ELb1ELb1ELb1ELb0EEENS1_36VarlenDynamicPersistentTileSchedulerILi128ELi96ELi256ELi128ELb1ELb1ELb1ELb0ELb1ELb1EEEEEEEEEvNT_6ParamsE)
        .other          _ZN7cutlass13device_kernelIN5flash11enable_sm90INS1_16FlashAttnFwdSm90INS1_25CollectiveMainloopFwdSm90ILi2EN4cute5tupleIJNS5_1CILi1EEES8_S8_EEENS6_IJNS7_ILi128EEENS7_ILi96EEENS7_ILi64EEEEEELi256ENS_6half_tEfNS_4arch4Sm90ELb0ELb0ELb0ELb1ELb1ELb1ELb0ELb1ELb0ELb1ELb1ELb0EEENS1_21CollectiveEpilogueFwdINS6_IJSA_NS7_ILi256EEESB_EEES9_SE_SG_Li256ELb1ELb1ELb1ELb0EEENS1_36VarlenDynamicPersistentTileSchedulerILi128ELi96ELi256ELi128ELb1ELb1ELb1ELb0ELb1ELb1EEEEEEEEEvNT_6ParamsE,@"STO_CUDA_ENTRY STV_DEFAULT"
_ZN7cutlass13device_kernelIN5flash11enable_sm90INS1_16FlashAttnFwdSm90INS1_25CollectiveMainloopFwdSm90ILi2EN4cute5tupleIJNS5_1CILi1EEES8_S8_EEENS6_IJNS7_ILi128EEENS7_ILi96EEENS7_ILi64EEEEEELi256ENS_6half_tEfNS_4arch4Sm90ELb0ELb0ELb0ELb1ELb1ELb1ELb0ELb1ELb0ELb1ELb1ELb0EEENS1_21CollectiveEpilogueFwdINS6_IJSA_NS7_ILi256EEESB_EEES9_SE_SG_Li256ELb1ELb1ELb1ELb0EEENS1_36VarlenDynamicPersistentTileSchedulerILi128ELi96ELi256ELi128ELb1ELb1ELb1ELb0ELb1ELb1EEEEEEEEEvNT_6ParamsE:
        /* <DEDUP_REMOVED lines=17> */
.L_x_9664:
[----:B------:R-:W-:Y:S05]  /*0110*/  BSYNC B0 ;  /* 0x0000000000007941 */ /* 0x000fea0003800000 */
.L_x_9663:
[----:B------:R-:W-:Y:S01]  /*0120*/  VOTEU.ANY UP0, P0 ;  /* 0x00000000003f7886 */ /* 0x000fe20000000100 */
[----:B------:R-:W0:Y:S01]  /*0130*/  SHFL.IDX PT, R3, R2, RZ, 0x1f ;  /* 0x00001fff02037589 */ /* 0x000e2200000e0000 */
[----:B------:R-:W-:Y:S01]  /*0140*/  UMOV UR4, 0x80 ;  /* 0x0000008000047882 */ /* 0x000fe20000000000 */
[----:B------:R-:W-:Y:S01]  /*0150*/  UMOV UR7, 0x100 ;  /* 0x0000010000077882 */ /* 0x000fe20000000000 */
[----:B------:R-:W-:Y:S01]  /*0160*/  SHF.R.U32.HI R4, RZ, 0x7, R0 ;  /* 0x00000007ff047819 */ /* 0x000fe20000011600 */
[----:B------:R-:W1:Y:S01]  /*0170*/  @UP0 S2UR UR8, SR_CgaCtaId ;  /* 0x00000000000809c3 */ /* 0x000e620000008800 */
[----:B------:R-:W-:Y:S01]  /*0180*/  @UP0 UMOV UR6, 0x400 ;  /* 0x0000040000060882 */ /* 0x000fe20000000000 */
[----:B------:R-:W-:-:S04]  /*0190*/  @UP0 UIADD3 UR4, -UR4, 0x100000, URZ ;  /* 0x0010000004040890 */ /* 0x000fc8000fffe13f */
[----:B------:R-:W-:Y:S02]  /*01a0*/  @UP0 USHF.L.U32 UR5, UR4, 0xb, URZ ;  /* 0x0000000b04050899 */ /* 0x000fe4000800063f */
[----:B------:R-:W-:Y:S01]  /*01b0*/  @UP0 USHF.L.U32 UR4, UR4, 0x1, URZ ;  /* 0x0000000104040899 */ /* 0x000fe2000800063f */
[----:B------:R-:W-:Y:S01]  /*01c0*/  VOTEU.ANY UP1, P0 ;  /* 0x00000000003f7886 */ /* 0x000fe20000020100 */
[----:B0-----:R-:W-:Y:S02]  /*01d0*/  ISETP.NE.AND P1, PT, R3, RZ, PT ;  /* 0x000000ff0300720c */ /* 0x001fe40003f25270 */
[----:B------:R0:W2:Y:S01]  /*01e0*/  SHFL.IDX PT, R3, R4, RZ, 0x1f ;  /* 0x00001fff04037589 */ /* 0x0000a200000e0000 */
[----:B-1----:R-:W-:Y:S02]  /*01f0*/  @UP0 ULEA UR8, UR8, UR6, 0x18 ;  /* 0x0000000608080291 */ /* 0x002fe4000f8ec03f */
[----:B------:R-:W-:-:S04]  /*0200*/  @UP0 UIADD3 UR6, -UR7, 0x100000, URZ ;  /* 0x0010000007060890 */ /* 0x000fc8000fffe13f */
[----:B------:R-:W-:Y:S02]  /*0210*/  @UP0 USHF.L.U32 UR7, UR6, 0xb, URZ ;  /* 0x0000000b06070899 */ /* 0x000fe4000800063f */
[----:B------:R-:W-:Y:S01]  /*0220*/  @UP0 USHF.L.U32 UR6, UR6, 0x1, URZ ;  /* 0x0000000106060899 */ /* 0x000fe2000800063f */
[----:B------:R-:W-:Y:S01]  /*0230*/  VOTEU.ANY UP0, P0 ;  /* 0x00000000003f7886 */ /* 0x000fe20000000100 */
[----:B------:R-:W1:Y:S04]  /*0240*/  FENCE.VIEW.ASYNC.S ;  /* 0x00000000000073c6 */ /* 0x000e680000000000 */
[----:B-1----:R0:W1:Y:S06]  /*0250*/  @UP0 SYNCS.EXCH.64 URZ, [UR8+0x22800], UR4 ;  /* 0x02280004083f05b2 */ /* 0x00206c0008000100 */
[----:B------:R0:W3:Y:S02]  /*0260*/  @UP1 SYNCS.EXCH.64 URZ, [UR8+0x22820], UR6 ;  /* 0x02282006083f15b2 */ /* 0x0000e40008000100 */
[----:B0-----:R-:W-:Y:S05]  /*0270*/  @P1 BRA `(.L_x_9665) ;  /* 0x0000000000481947 */ /* 0x001fea0003800000 */
        /* <DEDUP_REMOVED lines=16> */
[----:B------:R0:W0:Y:S01]  /*0380*/  SYNCS.EXCH.64 URZ, [UR8+0x22848], UR6 ;  /* 0x02284806083f75b2 */ /* 0x0000220008000100 */
[----:B------:R-:W-:Y:S01]  /*0390*/  NOP ;  /* 0x0000000000007918 */ /* 0x000fe20000000000 */
.L_x_9665:
        /* <DEDUP_REMOVED lines=22> */
.L_x_9666:
        /* <DEDUP_REMOVED lines=18> */
.L_x_9667:
        /* <DEDUP_REMOVED lines=22> */
.L_x_9668:
        /* <DEDUP_REMOVED lines=22> */
.L_x_9669:
[----:B--2---:R-:W-:Y:S01]  /*08e0*/  ISETP.NE.AND P0, PT, R3, RZ, PT ;  /* 0x000000ff0300720c */ /* 0x004fe20003f05270 */
[----:B------:R-:W-:Y:S01]  /*08f0*/  IMAD.MOV.U32 R37, RZ, RZ, 0x1 ;  /* 0x00000001ff257424 */ /* 0x000fe200078e00ff */
[----:B------:R-:W-:Y:S01]  /*0900*/  NOP ;  /* 0x0000000000007918 */ /* 0x000fe20000000000 */
[----:B------:R-:W-:Y:S01]  /*0910*/  ULDC.64 UR40, c[0x0][0x208] ;  /* 0x0000820000287ab9 */ /* 0x000fe20000000a00 */
[----:B------:R-:W-:Y:S02]  /*0920*/  BSSY B9, `(.L_x_9670) ;  /* 0x0001953000097945 */ /* 0x000fe40003800000 */
[----:B------:R-:W-:Y:S01]  /*0930*/  SEL R37, R37, 0x2, !P0 ;  /* 0x0000000225257807 */ /* 0x000fe20004000000 */
[----:B01-34-:R-:W-:Y:S06]  /*0940*/  BAR.SYNC.DEFER_BLOCKING 0x0 ;  /* 0x0000000000007b1d */ /* 0x01bfec0000010000 */
[----:B------:R-:W-:Y:S05]  /*0950*/  @!P0 BRA `(.L_x_9671) ;  /* 0x0000012400348947 */ /* 0x000fea0003800000 */
.L_x_9672:
[----:B------:R-:W-:-:S08]  /*0960*/  NOP ;  /* 0x0000000000007918 */ /* 0x000fd00000000000 */
[----:B------:R-:W0:Y:S02]  /*0970*/  USETMAXREG.TRY_ALLOC.CTAPOOL UP0, 0xe8 ;  /* 0x000000e8000079c8 */ /* 0x000e240008000600 */
[----:B0-----:R-:W-:-:S13]  /*0980*/  PLOP3.LUT P0, PT, PT, PT, UP0, 0x80, 0x0 ;  /* 0x000000000000781c */ /* 0x001fda0003f0f008 */
[----:B------:R-:W-:Y:S05]  /*0990*/  @!P0 BRA `(.L_x_9672) ;  /* 0xfffffffc00f08947 */ /* 0x000fea000383ffff */
[----:B------:R-:W2:Y:S01]  /*09a0*/  LDL.LU R2, [R1] ;  /* 0x0000000001027983 */ /* 0x000ea20000300800 */
[----:B------:R-:W-:Y:S01]  /*09b0*/  SHF.R.U32.HI R4, RZ, 0x7, R0 ;  /* 0x00000007ff047819 */ /* 0x000fe20000011600 */
[----:B------:R-:W-:Y:S01]  /*09c0*/  ULDC UR4, c[0x0][0xc3c] ;  /* 0x00030f0000047ab9 */ /* 0x000fe20000000800 */
[----:B------:R-:W0:Y:S01]  /*09d0*/  S2R R3, SR_CgaCtaId ;  /* 0x0000000000037919 */ /* 0x000e220000008800 */
[----:B------:R-:W-:Y:S06]  /*09e0*/  BAR.ARV 0x8, 0x180 ;  /* 0x0206000000007b1d */ /* 0x000fec0000002000 */
[----:B------:R-:W-:-:S13]  /*09f0*/  ISETP.NE.AND P0, PT, R4, 0x1, PT ;  /* 0x000000010400780c */ /* 0x000fda0003f05270 */
[----:B------:R-:W-:Y:S08]  /*0a00*/  @!P0 BAR.ARV 0x9, 0x100 ;  /* 0x0244000000008b1d */ /* 0x000ff00000002000 */
[----:B------:R-:W-:Y:S01]  /*0a10*/  BAR.SYNC.DEFER_BLOCKING 0x5, 0x180 ;  /* 0x0146000000007b1d */ /* 0x000fe20000010000 */
[----:B------:R-:W-:-:S04]  /*0a20*/  MOV R19, 0x400 ;  /* 0x0000040000137802 */ /* 0x000fc80000000f00 */
[----:B0-----:R-:W-:-:S05]  /*0a30*/  LEA R19, R3, R19, 0x18 ;  /* 0x0000001303137211 */ /* 0x001fca00078ec0ff */
[----:B------:R-:W0:Y:S01]  /*0a40*/  LDS.128 R48, [R19+0x228d0] ;  /* 0x0228d00013307984 */ /* 0x000e220000000c00 */
[----:B------:R-:W-:Y:S06]  /*0a50*/  BAR.ARV 0x4, 0x180 ;  /* 0x0106000000007b1d */ /* 0x000fec0000002000 */
[----:B--2---:R-:W-:-:S04]  /*0a60*/  LOP3.LUT R2, R2, 0xfffffffb, RZ, 0xc0, !PT ;  /* 0xfffffffb02027812 */ /* 0x004fc800078ec0ff */
[----:B------:R-:W-:-:S05]  /*0a70*/  @P0 LOP3.LUT R2, R2, 0x4, RZ, 0xfc, !PT ;  /* 0x0000000402020812 */ /* 0x000fca00078efcff */
[----:B------:R1:W-:Y:S01]  /*0a80*/  STL [R1], R2 ;  /* 0x0000000201007387 */ /* 0x0003e20000100800 */
[----:B0-----:R-:W-:-:S13]  /*0a90*/  ISETP.GE.AND P0, PT, R51, UR4, PT ;  /* 0x0000000433007c0c */ /* 0x001fda000bf06270 */
[----:B-1----:R-:W-:Y:S05]  /*0aa0*/  @P0 BRA `(.L_x_9673) ;  /* 0x0000019000e80947 */ /* 0x002fea0003800000 */
[----:B------:R-:W-:Y:S01]  /*0ab0*/  VIADD R0, R0, 0xffffff80 ;  /* 0xffffff8000007836 */ /* 0x000fe20000000000 */
[----:B------:R-:W-:Y:S01]  /*0ac0*/  LOP3.LUT R210, R37, 0x1, RZ, 0xfc, !PT ;  /* 0x0000000125d27812 */ /* 0x000fe200078efcff */
[----:B------:R-:W-:Y:S02]  /*0ad0*/  IMAD.MOV.U32 R18, RZ, RZ, RZ ;  /* 0x000000ffff127224 */ /* 0x000fe400078e00ff */
[----:B------:R-:W-:Y:S01]  /*0ae0*/  IMAD.MOV.U32 R208, RZ, RZ, RZ ;  /* 0x000000ffffd07224 */ /* 0x000fe200078e00ff */
[----:B------:R-:W-:Y:S01]  /*0af0*/  SHF.R.S32.HI R3, RZ, 0x1f, R0 ;  /* 0x0000001fff037819 */ /* 0x000fe20000011400 */
[----:B------:R-:W-:Y:S02]  /*0b00*/  IMAD.MOV.U32 R218, RZ, RZ, RZ ;  /* 0x000000ffffda7224 */ /* 0x000fe400078e00ff */
[----:B------:R-:W-:Y:S01]  /*0b10*/  IMAD.MOV.U32 R207, RZ, RZ, RZ ;  /* 0x000000ffffcf7224 */ /* 0x000fe200078e00ff */
[CC--:B------:R-:W-:Y:S02]  /*0b20*/  LEA.HI R2, R3.reuse, R0.reuse, RZ, 0x7 ;  /* 0x0000000003027211 */ /* 0x0c0fe400078f38ff */
[----:B------:R-:W-:-:S02]  /*0b30*/  LEA.HI R4, R3, R0, RZ, 0x4 ;  /* 0x0000000003047211 */ /* 0x000fc400078f20ff */
[----:B------:R-:W-:Y:S02]  /*0b40*/  LOP3.LUT R5, R2, 0xffffff80, RZ, 0xc0, !PT ;  /* 0xffffff8002057812 */ /* 0x000fe400078ec0ff */
[----:B------:R-:W-:Y:S02]  /*0b50*/  SHF.R.S32.HI R7, RZ, 0x4, R4 ;  /* 0x00000004ff077819 */ /* 0x000fe40000011404 */
[----:B------:R-:W-:Y:S01]  /*0b60*/  LEA.HI R204, R3, R0, RZ, 0x2 ;  /* 0x0000000003cc7211 */ /* 0x000fe200078f10ff */
[----:B------:R-:W-:Y:S01]  /*0b70*/  IMAD.IADD R13, R0, 0x1, -R5 ;  /* 0x00000001000d7824 */ /* 0x000fe200078e0a05 */
[----:B------:R-:W-:Y:S02]  /*0b80*/  SHF.R.S32.HI R5, RZ, 0x7, R2 ;  /* 0x00000007ff057819 */ /* 0x000fe40000011402 */
[----:B------:R-:W-:Y:S02]  /*0b90*/  LEA.HI R6, R4, R7, RZ, 0x1 ;  /* 0x0000000704067211 */ /* 0x000fe400078f08ff */
[----:B------:R-:W-:Y:S01]  /*0ba0*/  SHF.R.S32.HI R9, RZ, 0x1f, R13 ;  /* 0x0000001fff097819 */ /* 0x000fe2000001140d */
[----:B------:R-:W-:Y:S01]  /*0bb0*/  STL [R1+0xc8], R13 ;  /* 0x0000c80d01007387 */ /* 0x000fe20000100800 */
[----:B------:R-:W-:-:S02]  /*0bc0*/  LEA.HI R2, R2, R5, RZ, 0x1 ;  /* 0x0000000502027211 */ /* 0x000fc400078f08ff */
[----:B------:R-:W-:Y:S02]  /*0bd0*/  LEA.HI R10, R9, R13, RZ, 0x2 ;  /* 0x0000000d090a7211 */ /* 0x000fe400078f10ff */
[----:B------:R-:W-:Y:S02]  /*0be0*/  LOP3.LUT R2, R2, 0x3fffffe, RZ, 0xc0, !PT ;  /* 0x03fffffe02027812 */ /* 0x000fe400078ec0ff */
[--C-:B------:R-:W-:Y:S02]  /*0bf0*/  SHF.R.S32.HI R11, RZ, 0x2, R10.reuse ;  /* 0x00000002ff0b7819 */ /* 0x100fe4000001140a */
[----:B------:R-:W-:Y:S02]  /*0c00*/  SHF.R.S32.HI R8, RZ, 0x1f, R10 ;  /* 0x0000001fff087819 */ /* 0x000fe4000001140a */
[----:B------:R-:W-:Y:S02]  /*0c10*/  LOP3.LUT R6, R6, 0x1ffffffe, RZ, 0xc0, !PT ;  /* 0x1ffffffe06067812 */ /* 0x000fe400078ec0ff */
[----:B------:R-:W-:-:S02]  /*0c20*/  LEA.HI R8, R8, R11, RZ, 0x3 ;  /* 0x0000000b08087211 */ /* 0x000fc400078f18ff */
[----:B------:R-:W-:Y:S01]  /*0c30*/  LEA.HI R9, R9, R13, RZ, 0x5 ;  /* 0x0000000d09097211 */ /* 0x000fe200078f28ff */
[----:B------:R-:W-:Y:S01]  /*0c40*/  IMAD.IADD R6, R7, 0x1, -R6 ;  /* 0x0000000107067824 */ /* 0x000fe200078e0a06 */
[----:B------:R-:W-:Y:S01]  /*0c50*/  LOP3.LUT R12, R8, 0xfffffff8, RZ, 0xc0, !PT ;  /* 0xfffffff8080c7812 */ /* 0x000fe200078ec0ff */
[----:B------:R-:W-:Y:S01]  /*0c60*/  IMAD.IADD R8, R5, 0x1, -R2 ;  /* 0x0000000105087824 */ /* 0x000fe200078e0a02 */
[-C--:B------:R-:W-:Y:S02]  /*0c70*/  LEA.HI R2, R3, R0.reuse, RZ, 0x5 ;  /* 0x0000000003027211 */ /* 0x080fe400078f28ff */
[----:B------:R-:W-:Y:S01]  /*0c80*/  LOP3.LUT R5, R4, 0x3fffff0, RZ, 0xc0, !PT ;  /* 0x03fffff004057812 */ /* 0x000fe200078ec0ff */
[----:B------:R-:W-:Y:S01]  /*0c90*/  IMAD.IADD R12, R11, 0x1, -R12 ;  /* 0x000000010b0c7824 */ /* 0x000fe200078e0a0c */
[----:B------:R-:W-:Y:S02]  /*0ca0*/  LEA.HI R3, R3, R0, RZ, 0x3 ;  /* 0x0000000003037211 */ /* 0x000fe400078f18ff */
[----:B------:R-:W-:Y:S01]  /*0cb0*/  SHF.R.S32.HI R14, RZ, 0x5, R2 ;  /* 0x00000005ff0e7819 */ /* 0x000fe20000011402 */
[----:B------:R-:W-:Y:S01]  /*0cc0*/  IMAD.IADD R5, R0, 0x1, -R5 ;  /* 0x0000000100057824 */ /* 0x000fe200078e0a05 */
[----:B------:R-:W-:-:S02]  /*0cd0*/  LOP3.LUT R7, R3, 0xfffffff8, RZ, 0xc0, !PT ;  /* 0xfffffff803077812 */ /* 0x000fc400078ec0ff */
[----:B------:R-:W-:Y:S01]  /*0ce0*/  LOP3.LUT R3, R204, 0xfffffffc, RZ, 0xc0, !PT ;  /* 0xfffffffccc037812 */ /* 0x000fe200078ec0ff */
[----:B------:R-:W-:Y:S01]  /*0cf0*/  IMAD R5, R14, 0x10, R5 ;  /* 0x000000100e057824 */ /* 0x000fe200078e0205 */
[----:B------:R-:W-:Y:S01]  /*0d00*/  SHF.R.S32.HI R204, RZ, 0x2, R204 ;  /* 0x00000002ffcc7819 */ /* 0x000fe200000114cc */
[----:B------:R-:W-:Y:S01]  /*0d10*/  IMAD.IADD R7, R0, 0x1, -R7 ;  /* 0x0000000100077824 */ /* 0x000fe200078e0a07 */
[----:B------:R-:W-:Y:S01]  /*0d20*/  SHF.R.S32.HI R9, RZ, 0x5, R9 ;  /* 0x00000005ff097819 */ /* 0x000fe20000011409 */
[----:B------:R-:W-:Y:S01]  /*0d30*/  IMAD R5, R5, 0x8, R6 ;  /* 0x0000000805057824 */ /* 0x000fe200078e0206 */
[----:B------:R-:W-:Y:S01]  /*0d40*/  LOP3.LUT R10, R10, 0x7ffffffc, RZ, 0xc0, !PT ;  /* 0x7ffffffc0a0a7812 */ /* 0x000fe200078ec0ff */
[----:B------:R-:W-:Y:S01]  /*0d50*/  VIADD R6, R204, 0x40 ;  /* 0x00000040cc067836 */ /* 0x000fe20000000000 */
[----:B------:R-:W-:Y:S01]  /*0d60*/  STL [R1+0x14], R14 ;  /* 0x0000140e01007387 */ /* 0x000fe20000100800 */
[----:B------:R-:W-:Y:S02]  /*0d70*/  IMAD.IADD R3, R0, 0x1, -R3 ;  /* 0x0000000100037824 */ /* 0x000fe400078e0a03 */
[----:B------:R-:W-:Y:S01]  /*0d80*/  IMAD.SHL.U32 R2, R6, 0x40, RZ ;  /* 0x0000004006027824 */ /* 0x000fe200078e00ff */
[----:B------:R-:W-:Y:S01]  /*0d90*/  SHF.R.S32.HI R4, RZ, 0x1f, R6 ;  /* 0x0000001fff047819 */ /* 0x000fe20000011406 */
[----:B------:R-:W-:Y:S01]  /*0da0*/  IMAD R9, R9, 0x10, R12 ;  /* 0x0000001009097824 */ /* 0x000fe200078e020c */
[C---:B------:R-:W-:Y:S01]  /*0db0*/  LEA.HI R0, R3.reuse, R3, RZ, 0x1 ;  /* 0x0000000303007211 */ /* 0x040fe200078f08ff */
[C---:B------:R-:W-:Y:S01]  /*0dc0*/  IMAD.SHL.U32 R16, R3.reuse, 0x8, RZ ;  /* 0x0000000803107824 */ /* 0x040fe200078e00ff */
[----:B------:R-:W-:Y:S01]  /*0dd0*/  LEA.HI R4, R4, R6, RZ, 0x3 ;  /* 0x0000000604047211 */ /* 0x000fe200078f18ff */
[----:B------:R-:W-:Y:S01]  /*0de0*/  IMAD.SHL.U32 R22, R3, 0x4, RZ ;  /* 0x0000000403167824 */ /* 0x000fe200078e00ff */
[----:B------:R-:W-:Y:S01]  /*0df0*/  LOP3.LUT R0, R0, 0x1ffffffe, RZ, 0xc0, !PT ;  /* 0x1ffffffe00007812 */ /* 0x000fe200078ec0ff */
[----:B------:R-:W-:Y:S01]  /*0e00*/  IMAD.SHL.U32 R211, R7, 0x8, RZ ;  /* 0x0000000807d37824 */ /* 0x000fe200078e00ff */
[----:B------:R-:W-:Y:S01]  /*0e10*/  LEA R8, R8, R9, 0x6 ;  /* 0x0000000908087211 */ /* 0x000fe200078e30ff */
[----:B------:R-:W-:Y:S01]  /*0e20*/  IMAD.SHL.U32 R4, R4, 0x40, RZ ;  /* 0x0000004004047824 */ /* 0x000fe200078e00ff */
[----:B------:R-:W-:Y:S01]  /*0e30*/  IADD3 R214, R16, 0x60, RZ ;  /* 0x0000006010d67810 */ /* 0x000fe20007ffe0ff */
[----:B------:R-:W-:Y:S01]  /*0e40*/  IMAD.IADD R0, R3, 0x1, -R0 ;  /* 0x0000000103007824 */ /* 0x000fe200078e0a00 */
[----:B------:R-:W-:Y:S01]  /*0e50*/  LOP3.LUT R3, R2, 0x1c0, RZ, 0xc0, !PT ;  /* 0x000001c002037812 */ /* 0x000fe200078ec0ff */
[----:B------:R-:W-:Y:S01]  /*0e60*/  STL [R1+0x14c], R8 ;  /* 0x00014c0801007387 */ /* 0x000fe20000100800 */
[----:B------:R-:W-:Y:S01]  /*0e70*/  LOP3.LUT R4, R4, 0xfffffe00, RZ, 0xc0, !PT ;  /* 0xfffffe0004047812 */ /* 0x000fe200078ec0ff */
[----:B------:R-:W-:Y:S01]  /*0e80*/  IMAD.IADD R10, R13, 0x1, -R10 ;  /* 0x000000010d0a7824 */ /* 0x000fe200078e0a0a */
[----:B------:R-:W-:Y:S01]  /*0e90*/  SHF.R.U32.HI R7, RZ, 0x3, R3 ;  /* 0x00000003ff077819 */ /* 0x000fe20000011603 */
[----:B------:R-:W-:Y:S01]  /*0ea0*/  STL [R1+0x38], RZ ;  /* 0x000038ff01007387 */ /* 0x000fe20000100800 */
[--C-:B------:R-:W-:Y:S01]  /*0eb0*/  LOP3.LUT R3, R3, 0x38, R16.reuse, 0xf8, !PT ;  /* 0x0000003803037812 */ /* 0x100fe200078ef810 */
[----:B------:R-:W-:Y:S01]  /*0ec0*/  IMAD.SHL.U32 R42, R10, 0x2, RZ ;  /* 0x000000020a2a7824 */ /* 0x000fe200078e00ff */
[----:B------:R-:W-:Y:S01]  /*0ed0*/  SHF.R.S32.HI R6, RZ, 0x1f, R211 ;  /* 0x0000001fff067819 */ /* 0x000fe200000114d3 */
[----:B------:R0:W-:Y:S01]  /*0ee0*/  STL [R1+0x18], R4 ;  /* 0x0000180401007387 */ /* 0x0001e20000100800 */
[----:B------:R-:W-:Y:S01]  /*0ef0*/  IMAD.SHL.U32 R5, R5, 0x8, RZ ;  /* 0x0000000805057824 */ /* 0x000fe200078e00ff */
[----:B------:R-:W-:Y:S01]  /*0f00*/  SHF.R.S32.HI R17, RZ, 0x1f, R16 ;  /* 0x0000001fff117819 */ /* 0x000fe20000011410 */
[C---:B------:R-:W-:Y:S01]  /*0f10*/  VIADD R41, R42.reuse, 0x8 ;  /* 0x000000082a297836 */ /* 0x040fe20000000000 */
[----:B------:R-:W-:Y:S01]  /*0f20*/  STL [R1+0x44], R42 ;  /* 0x0000442a01007387 */ /* 0x000fe20000100800 */
[C---:B------:R-:W-:Y:S01]  /*0f30*/  VIADD R40, R42.reuse, 0x10 ;  /* 0x000000102a287836 */ /* 0x040fe20000000000 */
[C---:B------:R-:W-:Y:S01]  /*0f40*/  IADD3 R29, R42.reuse, 0x68, RZ ;  /* 0x000000682a1d7810 */ /* 0x040fe20007ffe0ff */
[C---:B------:R-:W-:Y:S01]  /*0f50*/  VIADD R39, R42.reuse, 0x18 ;  /* 0x000000182a277836 */ /* 0x040fe20000000000 */
[----:B------:R-:W-:Y:S01]  /*0f60*/  STL [R1+0x154], R5 ;  /* 0x0001540501007387 */ /* 0x000fe20000100800 */
[----:B------:R-:W-:Y:S01]  /*0f70*/  VIADD R38, R42, 0x20 ;  /* 0x000000202a267836 */ /* 0x000fe20000000000 */
[----:B0-----:R-:W-:Y:S01]  /*0f80*/  LOP3.LUT R4, R4, R3, R7, 0xf6, !PT ;  /* 0x0000000304047212 */ /* 0x001fe200078ef607 */
[C---:B------:R-:W-:Y:S01]  /*0f90*/  VIADD R37, R42.reuse, 0x28 ;  /* 0x000000282a257836 */ /* 0x040fe20000000000 */
[C---:B------:R-:W-:Y:S01]  /*0fa0*/  IADD3 R10, R42.reuse, 0xd0, RZ ;  /* 0x000000d02a0a7810 */ /* 0x040fe20007ffe0ff */
[----:B------:R-:W-:Y:S01]  /*0fb0*/  VIADD R36, R42, 0x30 ;  /* 0x000000302a247836 */ /* 0x000fe20000000000 */
[----:B------:R-:W-:Y:S01]  /*0fc0*/  LEA R3, R4, R19, 0x1 ;  /* 0x0000001304037211 */ /* 0x000fe200078e08ff */
[C---:B------:R-:W-:Y:S01]  /*0fd0*/  VIADD R35, R42.reuse, 0x38 ;  /* 0x000000382a237836 */ /* 0x040fe20000000000 */
[----:B------:R-:W-:Y:S01]  /*0fe0*/  SHF.R.S32.HI R4, RZ, 0x1f, R41 ;  /* 0x0000001fff047819 */ /* 0x000fe20000011429 */
[C---:B------:R-:W-:Y:S01]  /*0ff0*/  VIADD R34, R42.reuse, 0x40 ;  /* 0x000000402a227836 */ /* 0x040fe20000000000 */
[----:B------:R-:W-:Y:S01]  /*1000*/  SHF.R.S32.HI R223, RZ, 0x1f, R214 ;  /* 0x0000001fffdf7819 */ /* 0x000fe200000114d6 */
[----:B------:R-:W-:Y:S01]  /*1010*/  STL [R1+0x148], R3 ;  /* 0x0001480301007387 */ /* 0x000fe20000100800 */
[----:B------:R-:W-:-:S02]  /*1020*/  VIADD R33, R42, 0x48 ;  /* 0x000000482a217836 */ /* 0x000fc40000000000 */
[C---:B------:R-:W-:Y:S01]  /*1030*/  VIADD R32, R42.reuse, 0x50 ;  /* 0x000000502a207836 */ /* 0x040fe20000000000 */
[----:B------:R-:W-:Y:S01]  /*1040*/  STL [R1+0xc0], R41 ;  /* 0x0000c02901007387 */ /* 0x000fe20000100800 */
[C---:B------:R-:W-:Y:S02]  /*1050*/  VIADD R31, R42.reuse, 0x58 ;  /* 0x000000582a1f7836 */ /* 0x040fe40000000000 */
[C---:B------:R-:W-:Y:S01]  /*1060*/  VIADD R30, R42.reuse, 0x60 ;  /* 0x000000602a1e7836 */ /* 0x040fe20000000000 */
[----:B------:R0:W-:Y:S01]  /*1070*/  STL [R1+0xbc], R40 ;  /* 0x0000bc2801007387 */ /* 0x0001e20000100800 */
[C---:B------:R-:W-:Y:S02]  /*1080*/  VIADD R28, R42.reuse, 0x70 ;  /* 0x000000702a1c7836 */ /* 0x040fe40000000000 */
[C---:B------:R-:W-:Y:S01]  /*1090*/  VIADD R27, R42.reuse, 0x78 ;  /* 0x000000782a1b7836 */ /* 0x040fe20000000000 */
[----:B------:R-:W-:Y:S01]  /*10a0*/  STL [R1+0xb8], R39 ;  /* 0x0000b82701007387 */ /* 0x000fe20000100800 */
[----:B------:R-:W-:-:S02]  /*10b0*/  VIADD R26, R42, 0x80 ;  /* 0x000000802a1a7836 */ /* 0x000fc40000000000 */
[C---:B------:R-:W-:Y:S01]  /*10c0*/  VIADD R25, R42.reuse, 0x88 ;  /* 0x000000882a197836 */ /* 0x040fe20000000000 */
[----:B------:R1:W-:Y:S01]  /*10d0*/  STL [R1+0xb4], R38 ;  /* 0x0000b42601007387 */ /* 0x0003e20000100800 */
[C---:B------:R-:W-:Y:S01]  /*10e0*/  VIADD R24, R42.reuse, 0x90 ;  /* 0x000000902a187836 */ /* 0x040fe20000000000 */
[----:B0-----:R-:W-:Y:S01]  /*10f0*/  SHF.R.S32.HI R40, RZ, 0x1f, R40 ;  /* 0x0000001fff287819 */ /* 0x001fe20000011428 */
[C---:B------:R-:W-:Y:S01]  /*1100*/  VIADD R11, R211.reuse, 0x40 ;  /* 0x00000040d30b7836 */ /* 0x040fe20000000000 */
[----:B------:R0:W-:Y:S01]  /*1110*/  STL [R1+0xb0], R37 ;  /* 0x0000b02501007387 */ /* 0x0001e20000100800 */
[C---:B------:R-:W-:Y:S02]  /*1120*/  VIADD R21, R42.reuse, 0x98 ;  /* 0x000000982a157836 */ /* 0x040fe40000000000 */
[C---:B------:R-:W-:Y:S01]  /*1130*/  VIADD R20, R42.reuse, 0xa0 ;  /* 0x000000a02a147836 */ /* 0x040fe20000000000 */
[----:B------:R-:W-:Y:S01]  /*1140*/  STL [R1+0xac], R36 ;  /* 0x0000ac2401007387 */ /* 0x000fe20000100800 */
[C---:B------:R-:W-:Y:S01]  /*1150*/  VIADD R9, R211.reuse, 0x80 ;  /* 0x00000080d3097836 */ /* 0x040fe20000000000 */
[----:B------:R-:W-:Y:S01]  /*1160*/  SHF.R.S32.HI R11, RZ, 0x1f, R11 ;  /* 0x0000001fff0b7819 */ /* 0x000fe2000001140b */
[C---:B------:R-:W-:Y:S01]  /*1170*/  VIADD R15, R42.reuse, 0xa8 ;  /* 0x000000a82a0f7836 */ /* 0x040fe20000000000 */
[----:B------:R2:W-:Y:S01]  /*1180*/  STL [R1+0xa8], R35 ;  /* 0x0000a82301007387 */ /* 0x0005e20000100800 */
[C---:B------:R-:W-:Y:S01]  /*1190*/  VIADD R14, R42.reuse, 0xb0 ;  /* 0x000000b02a0e7836 */ /* 0x040fe20000000000 */
[----:B------:R-:W-:Y:S01]  /*11a0*/  SHF.R.S32.HI R9, RZ, 0x1f, R9 ;  /* 0x0000001fff097819 */ /* 0x000fe20000011409 */
[----:B------:R-:W-:Y:S01]  /*11b0*/  VIADD R6, R211, 0xc0 ;  /* 0x000000c0d3067836 */ /* 0x000fe20000000000 */
[----:B------:R3:W-:Y:S01]  /*11c0*/  STL [R1+0xa4], R34 ;  /* 0x0000a42201007387 */ /* 0x0007e20000100800 */
[C---:B------:R-:W-:Y:S01]  /*11d0*/  VIADD R13, R42.reuse, 0xb8 ;  /* 0x000000b82a0d7836 */ /* 0x040fe20000000000 */
[----:B-1----:R-:W-:Y:S01]  /*11e0*/  SHF.R.S32.HI R38, RZ, 0x1f, R38 ;  /* 0x0000001fff267819 */ /* 0x002fe20000011426 */
[C---:B------:R-:W-:Y:S01]  /*11f0*/  VIADD R12, R42.reuse, 0xc0 ;  /* 0x000000c02a0c7836 */ /* 0x040fe20000000000 */
[----:B------:R-:W-:Y:S01]  /*1200*/  STL [R1+0xa0], R33 ;  /* 0x0000a02101007387 */ /* 0x000fe20000100800 */
[C---:B------:R-:W-:Y:S01]  /*1210*/  VIADD R11, R42.reuse, 0xc8 ;  /* 0x000000c82a0b7836 */ /* 0x040fe20000000000 */
[----:B------:R-:W-:Y:S01]  /*1220*/  SHF.R.S32.HI R6, RZ, 0x1f, R6 ;  /* 0x0000001fff067819 */ /* 0x000fe20000011406 */
[C---:B------:R-:W-:Y:S01]  /*1230*/  VIADD R9, R42.reuse, 0xd8 ;  /* 0x000000d82a097836 */ /* 0x040fe20000000000 */
[----:B------:R1:W-:Y:S01]  /*1240*/  STL [R1+0x9c], R32 ;  /* 0x00009c2001007387 */ /* 0x0003e20000100800 */
[C---:B------:R-:W-:Y:S01]  /*1250*/  VIADD R7, R42.reuse, 0xe0 ;  /* 0x000000e02a077836 */ /* 0x040fe20000000000 */
[----:B0-----:R-:W-:Y:S01]  /*1260*/  SHF.R.S32.HI R37, RZ, 0x1f, R37 ;  /* 0x0000001fff257819 */ /* 0x001fe20000011425 */
[C---:B------:R-:W-:Y:S01]  /*1270*/  VIADD R6, R42.reuse, 0xe8 ;  /* 0x000000e82a067836 */ /* 0x040fe20000000000 */
[----:B------:R0:W-:Y:S01]  /*1280*/  STL [R1+0x98], R31 ;  /* 0x0000981f01007387 */ /* 0x0001e20000100800 */
[C---:B------:R-:W-:Y:S01]  /*1290*/  VIADD R5, R42.reuse, 0xf0 ;  /* 0x000000f02a057836 */ /* 0x040fe20000000000 */
[----:B--2---:R-:W-:Y:S01]  /*12a0*/  SHF.R.S32.HI R35, RZ, 0x1f, R35 ;  /* 0x0000001fff237819 */ /* 0x004fe20000011423 */
[----:B------:R-:W-:Y:S01]  /*12b0*/  VIADD R3, R42, 0xf8 ;  /* 0x000000f82a037836 */ /* 0x000fe20000000000 */
[----:B------:R-:W-:Y:S01]  /*12c0*/  STL [R1+0x94], R30 ;  /* 0x0000941e01007387 */ /* 0x000fe20000100800 */
[----:B---3--:R-:W-:Y:S01]  /*12d0*/  SHF.R.S32.HI R34, RZ, 0x1f, R34 ;  /* 0x0000001fff227819 */ /* 0x008fe20000011422 */
[----:B------:R-:W-:Y:S01]  /*12e0*/  IMAD R0, R0, 0x8, R8 ;  /* 0x0000000800007824 */ /* 0x000fe200078e0208 */
[----:B-1----:R-:W-:Y:S01]  /*12f0*/  SHF.R.S32.HI R32, RZ, 0x1f, R32 ;  /* 0x0000001fff207819 */ /* 0x002fe20000011420 */
[----:B------:R1:W-:Y:S01]  /*1300*/  STL [R1+0x90], R29 ;  /* 0x0000901d01007387 */ /* 0x0003e20000100800 */
[C---:B------:R-:W-:Y:S01]  /*1310*/  VIADD R2, R16.reuse, 0x20 ;  /* 0x0000002010027836 */ /* 0x040fe20000000000 */
[----:B0-----:R-:W-:Y:S01]  /*1320*/  SHF.R.S32.HI R31, RZ, 0x1f, R31 ;  /* 0x0000001fff1f7819 */ /* 0x001fe2000001141f */
[C---:B------:R-:W-:Y:S01]  /*1330*/  VIADD R215, R16.reuse, 0x40 ;  /* 0x0000004010d77836 */ /* 0x040fe20000000000 */
[----:B------:R0:W-:Y:S01]  /*1340*/  STL [R1+0x8c], R28 ;  /* 0x00008c1c01007387 */ /* 0x0001e20000100800 */
[C---:B------:R-:W-:Y:S01]  /*1350*/  VIADD R213, R16.reuse, 0x80 ;  /* 0x0000008010d57836 */ /* 0x040fe20000000000 */
[----:B------:R-:W-:Y:S01]  /*1360*/  SHF.R.S32.HI R206, RZ, 0x1f, R2 ;  /* 0x0000001fffce7819 */ /* 0x000fe20000011402 */
[C---:B------:R-:W-:Y:S01]  /*1370*/  VIADD R212, R16.reuse, 0xa0 ;  /* 0x000000a010d47836 */ /* 0x040fe20000000000 */
[----:B------:R-:W-:Y:S01]  /*1380*/  STL [R1+0x88], R27 ;  /* 0x0000881b01007387 */ /* 0x000fe20000100800 */
[C---:B------:R-:W-:Y:S01]  /*1390*/  VIADD R217, R16.reuse, 0xc0 ;  /* 0x000000c010d97836 */ /* 0x040fe20000000000 */
[----:B-1----:R-:W-:Y:S01]  /*13a0*/  SHF.R.S32.HI R29, RZ, 0x1f, R29 ;  /* 0x0000001fff1d7819 */ /* 0x002fe2000001141d */
[----:B------:R-:W-:Y:S01]  /*13b0*/  VIADD R216, R16, 0xe0 ;  /* 0x000000e010d87836 */ /* 0x000fe20000000000 */
[----:B------:R1:W-:Y:S01]  /*13c0*/  STL [R1+0x84], R26 ;  /* 0x0000841a01007387 */ /* 0x0003e20000100800 */
[----:B------:R-:W-:Y:S01]  /*13d0*/  VIADD R209, R22, 0x10 ;  /* 0x0000001016d17836 */ /* 0x000fe20000000000 */
[----:B0-----:R-:W-:-:S02]  /*13e0*/  SHF.R.S32.HI R28, RZ, 0x1f, R28 ;  /* 0x0000001fff1c7819 */ /* 0x001fc4000001141c */
[----:B------:R0:W-:Y:S01]  /*13f0*/  STL [R1+0x80], R25 ;  /* 0x0000801901007387 */ /* 0x0001e20000100800 */
[----:B------:R-:W-:Y:S02]  /*1400*/  SHF.R.S32.HI R224, RZ, 0x1f, R215 ;  /* 0x0000001fffe07819 */ /* 0x000fe400000114d7 */
[----:B------:R-:W-:Y:S01]  /*1410*/  SHF.R.S32.HI R222, RZ, 0x1f, R213 ;  /* 0x0000001fffde7819 */ /* 0x000fe200000114d5 */
[----:B------:R-:W-:Y:S01]  /*1420*/  STL [R1+0x7c], R24 ;  /* 0x00007c1801007387 */ /* 0x000fe20000100800 */
[----:B------:R-:W-:Y:S02]  /*1430*/  SHF.R.S32.HI R221, RZ, 0x1f, R212 ;  /* 0x0000001fffdd7819 */ /* 0x000fe400000114d4 */
[----:B-1----:R-:W-:Y:S01]  /*1440*/  SHF.R.S32.HI R26, RZ, 0x1f, R26 ;  /* 0x0000001fff1a7819 */ /* 0x002fe2000001141a */
[----:B------:R1:W-:Y:S01]  /*1450*/  STL [R1+0x78], R21 ;  /* 0x0000781501007387 */ /* 0x0003e20000100800 */
[----:B------:R-:W-:Y:S02]  /*1460*/  SHF.R.S32.HI R220, RZ, 0x1f, R217 ;  /* 0x0000001fffdc7819 */ /* 0x000fe400000114d9 */
[----:B0-----:R-:W-:Y:S01]  /*1470*/  SHF.R.S32.HI R25, RZ, 0x1f, R25 ;  /* 0x0000001fff197819 */ /* 0x001fe20000011419 */
[----:B------:R0:W-:Y:S01]  /*1480*/  STL [R1+0x74], R20 ;  /* 0x0000741401007387 */ /* 0x0001e20000100800 */
[----:B------:R-:W-:-:S03]  /*1490*/  SHF.R.S32.HI R219, RZ, 0x1f, R216 ;  /* 0x0000001fffdb7819 */ /* 0x000fc600000114d8 */
[----:B------:R-:W-:Y:S01]  /*14a0*/  STL [R1+0x70], R15 ;  /* 0x0000700f01007387 */ /* 0x000fe20000100800 */
[----:B-1----:R-:W-:-:S03]  /*14b0*/  SHF.R.S32.HI R21, RZ, 0x1f, R21 ;  /* 0x0000001fff157819 */ /* 0x002fc60000011415 */
[----:B------:R1:W-:Y:S01]  /*14c0*/  STL [R1+0x6c], R14 ;  /* 0x00006c0e01007387 */ /* 0x0003e20000100800 */
[----:B0-----:R-:W-:-:S03]  /*14d0*/  SHF.R.S32.HI R20, RZ, 0x1f, R20 ;  /* 0x0000001fff147819 */ /* 0x001fc60000011414 */
[----:B------:R0:W-:Y:S04]  /*14e0*/  STL [R1+0x68], R13 ;  /* 0x0000680d01007387 */ /* 0x0001e80000100800 */
        /* <DEDUP_REMOVED lines=10> */
[----:B------:R2:W-:Y:S01]  /*1590*/  STL [R1+0x144], R4 ;  /* 0x0001440401007387 */ /* 0x0005e20000100800 */
[----:B-1----:R-:W-:-:S03]  /*15a0*/  SHF.R.S32.HI R7, RZ, 0x1f, R7 ;  /* 0x0000001fff077819 */ /* 0x002fc60000011407 */
[----:B------:R-:W-:Y:S01]  /*15b0*/  STL [R1+0x4c], R5 ;  /* 0x00004c0501007387 */ /* 0x000fe20000100800 */
[----:B0-----:R-:W-:-:S03]  /*15c0*/  SHF.R.S32.HI R6, RZ, 0x1f, R6 ;  /* 0x0000001fff067819 */ /* 0x001fc60000011406 */
[----:B------:R-:W-:Y:S01]  /*15d0*/  STL [R1+0x140], R40 ;  /* 0x0001402801007387 */ /* 0x000fe20000100800 */
[----:B--2---:R-:W-:-:S03]  /*15e0*/  SHF.R.S32.HI R4, RZ, 0x1f, R39 ;  /* 0x0000001fff047819 */ /* 0x004fc60000011427 */
[----:B------:R0:W-:Y:S04]  /*15f0*/  STL [R1+0x48], R3 ;  /* 0x0000480301007387 */ /* 0x0001e80000100800 */
[----:B------:R1:W-:Y:S04]  /*1600*/  STL [R1+0x13c], R4 ;  /* 0x00013c0401007387 */ /* 0x0003e80000100800 */
[----:B------:R-:W-:Y:S01]  /*1610*/  STL [R1+0x138], R38 ;  /* 0x0001382601007387 */ /* 0x000fe20000100800 */
[----:B0-----:R-:W-:-:S03]  /*1620*/  SHF.R.S32.HI R3, RZ, 0x1f, R3 ;  /* 0x0000001fff037819 */ /* 0x001fc60000011403 */
[----:B------:R-:W-:Y:S01]  /*1630*/  STL [R1+0x134], R37 ;  /* 0x0001342501007387 */ /* 0x000fe20000100800 */
[----:B-1----:R-:W-:-:S05]  /*1640*/  SHF.R.S32.HI R4, RZ, 0x1f, R36 ;  /* 0x0000001fff047819 */ /* 0x002fca0000011424 */
[----:B------:R0:W-:Y:S04]  /*1650*/  STL [R1+0x130], R4 ;  /* 0x0001300401007387 */ /* 0x0001e80000100800 */
[----:B------:R-:W-:Y:S04]  /*1660*/  STL [R1+0x12c], R35 ;  /* 0x00012c2301007387 */ /* 0x000fe80000100800 */
[----:B------:R-:W-:Y:S01]  /*1670*/  STL [R1+0x128], R34 ;  /* 0x0001282201007387 */ /* 0x000fe20000100800 */
[----:B0-----:R-:W-:-:S05]  /*1680*/  SHF.R.S32.HI R4, RZ, 0x1f, R33 ;  /* 0x0000001fff047819 */ /* 0x001fca0000011421 */
        /* <DEDUP_REMOVED lines=25> */
[----:B------:R1:W-:Y:S04]  /*1820*/  STL [R1+0xd8], R7 ;  /* 0x0000d80701007387 */ /* 0x0003e80000100800 */
[----:B------:R1:W-:Y:S01]  /*1830*/  STL [R1+0xd4], R6 ;  /* 0x0000d40601007387 */ /* 0x0003e20000100800 */
[----:B0-----:R-:W-:-:S05]  /*1840*/  SHF.R.S32.HI R4, RZ, 0x1f, R5 ;  /* 0x0000001fff047819 */ /* 0x001fca0000011405 */
[----:B------:R1:W-:Y:S04]  /*1850*/  STL [R1+0xd0], R4 ;  /* 0x0000d00401007387 */ /* 0x0003e80000100800 */
[----:B------:R1:W-:Y:S04]  /*1860*/  STL [R1+0x150], R0 ;  /* 0x0001500001007387 */ /* 0x0003e80000100800 */
[----:B------:R1:W-:Y:S02]  /*1870*/  STL [R1+0xcc], R3 ;  /* 0x0000cc0301007387 */ /* 0x0003e40000100800 */
.L_x_9829:
[----:B012---:R-:W0:Y:S02]  /*1880*/  LDC.64 R4, c[0x0][0xc88] ;  /* 0x00032200ff047b82 */ /* 0x007e240000000a00 */
[----:B0-----:R-:W-:-:S05]  /*1890*/  IMAD.WIDE R4, R51, 0x4, R4 ;  /* 0x0000000433047825 */ /* 0x001fca00078e0204 */
[----:B------:R-:W2:Y:S01]  /*18a0*/  LDG.E R31, desc[UR40][R4.64] ;  /* 0x00000028041f7981 */ /* 0x000ea2000c1e1900 */
[----:B------:R-:W-:Y:S05]  /*18b0*/  YIELD ;  /* 0x0000000000007946 */ /* 0x000fea0003800000 */
[----:B------:R-:W-:Y:S01]  /*18c0*/  ULDC.64 UR4, c[0x0][0xa28] ;  /* 0x00028a0000047ab9 */ /* 0x000fe20000000a00 */
[----:B------:R-:W-:Y:S01]  /*18d0*/  ULDC.64 UR8, c[0x0][0xa18] ;  /* 0x0002860000087ab9 */ /* 0x000fe20000000a00 */
[----:B------:R-:W-:Y:S01]  /*18e0*/  ISETP.NE.U32.AND P1, PT, RZ, UR4, PT ;  /* 0x00000004ff007c0c */ /* 0x000fe2000bf25070 */
[----:B------:R-:W-:Y:S01]  /*18f0*/  ULDC.64 UR6, c[0x0][0xa08] ;  /* 0x0002820000067ab9 */ /* 0x000fe20000000a00 */
[----:B---3--:R-:W-:Y:S01]  /*1900*/  IMAD.MOV.U32 R8, RZ, RZ, RZ ;  /* 0x000000ffff087224 */ /* 0x008fe200078e00ff */
[----:B------:R-:W-:Y:S01]  /*1910*/  ISETP.NE.U32.AND P0, PT, RZ, UR6, PT ;  /* 0x00000006ff007c0c */ /* 0x000fe2000bf05070 */
[----:B------:R-:W-:Y:S01]  /*1920*/  IMAD.MOV.U32 R32, RZ, RZ, RZ ;  /* 0x000000ffff207224 */ /* 0x000fe200078e00ff */
[----:B------:R-:W-:-:S02]  /*1930*/  ISETP.NE.AND.EX P1, PT, RZ, UR5, PT, P1 ;  /* 0x00000005ff007c0c */ /* 0x000fc4000bf25310 */
[----:B------:R-:W-:Y:S02]  /*1940*/  ISETP.NE.AND.EX P0, PT, RZ, UR7, PT, P0 ;  /* 0x00000007ff007c0c */ /* 0x000fe4000bf05300 */
[----:B--2---:R-:W-:Y:S01]  /*1950*/  SHF.R.S32.HI R0, RZ, 0x1f, R31 ;  /* 0x0000001fff007819 */ /* 0x004fe2000001141f */
[----:B------:R-:W-:-:S08]  /*1960*/  IMAD.SHL.U32 R35, R31, 0x4, RZ ;  /* 0x000000041f237824 */ /* 0x000fd000078e00ff */
[C---:B------:R-:W-:Y:S01]  /*1970*/  @P1 LEA R6, P2, R31.reuse, UR4, 0x2 ;  /* 0x000000041f061c11 */ /* 0x040fe2000f8410ff */
[----:B------:R0:W-:Y:S01]  /*1980*/  STL [R1+0x2c], R31 ;  /* 0x00002c1f01007387 */ /* 0x0001e20000100800 */
[C-C-:B------:R-:W-:Y:S02]  /*1990*/  SHF.L.U64.HI R34, R31.reuse, 0x2, R0.reuse ;  /* 0x000000021f227819 */ /* 0x140fe40000010200 */
[----:B------:R-:W-:Y:S01]  /*19a0*/  @P1 LEA.HI.X R7, R31, UR5, R0, 0x2, P2 ;  /* 0x000000051f071c11 */ /* 0x000fe200090f1400 */
[----:B------:R-:W-:Y:S01]  /*19b0*/  ULDC UR4, c[0x0][0x288] ;  /* 0x0000a20000047ab9 */ /* 0x000fe20000000800 */
[----:B------:R-:W-:Y:S01]  /*19c0*/  ISETP.NE.U32.AND P2, PT, RZ, UR8, PT ;  /* 0x00000008ff007c0c */ /* 0x000fe2000bf45070 */
[----:B------:R0:W-:Y:S01]  /*19d0*/  STL [R1+0xc4], R0 ;  /* 0x0000c40001007387 */ /* 0x0001e20000100800 */
[C---:B------:R-:W-:Y:S02]  /*19e0*/  IADD3 R4, P3, R35.reuse, UR6, RZ ;  /* 0x0000000623047c10 */ /* 0x040fe4000ff7e0ff */
[----:B------:R-:W-:Y:S01]  /*19f0*/  ISETP.NE.AND.EX P2, PT, RZ, UR9, PT, P2 ;  /* 0x00000009ff007c0c */ /* 0x000fe2000bf45320 */
[----:B------:R1:W5:Y:S01]  /*1a00*/  @P1 LDG.E R8, desc[UR40][R6.64] ;  /* 0x0000002806081981 */ /* 0x000362000c1e1900 */
[----:B------:R-:W-:Y:S01]  /*1a10*/  IMAD.U32 R48, RZ, RZ, UR4 ;  /* 0x00000004ff307e24 */ /* 0x000fe2000f8e00ff */
[C---:B------:R-:W-:Y:S01]  /*1a20*/  IADD3.X R5, R34.reuse, UR7, RZ, P3, !PT ;  /* 0x0000000722057c10 */ /* 0x040fe20009ffe4ff */
[----:B------:R-:W-:Y:S01]  /*1a30*/  ULDC.64 UR4, c[0x0][0x418] ;  /* 0x0001060000047ab9 */ /* 0x000fe20000000a00 */
[----:B------:R0:W-:Y:S04]  /*1a40*/  STL [R1+0x30], R35 ;  /* 0x0000302301007387 */ /* 0x0001e80000100800 */
[----:B------:R0:W5:Y:S04]  /*1a50*/  @P0 LDG.E R32, desc[UR40][R4.64] ;  /* 0x0000002804200981 */ /* 0x000168000c1e1900 */
[----:B-1----:R-:W-:Y:S01]  /*1a60*/  @P2 IADD3 R6, P1, R35, UR8, RZ ;  /* 0x0000000823062c10 */ /* 0x002fe2000ff3e0ff */
[----:B------:R-:W-:Y:S01]  /*1a70*/  UISETP.NE.U32.AND UP0, UPT, UR4, URZ, UPT ;  /* 0x0000003f0400728c */ /* 0x000fe2000bf05070 */
[----:B------:R0:W-:Y:S02]  /*1a80*/  STL [R1+0x34], R34 ;  /* 0x0000342201007387 */ /* 0x0001e40000100800 */
[----:B------:R-:W-:Y:S01]  /*1a90*/  @P2 IADD3.X R7, R34, UR9, RZ, P1, !PT ;  /* 0x0000000922072c10 */ /* 0x000fe20008ffe4ff */
[----:B------:R-:W-:-:S04]  /*1aa0*/  ULDC UR4, c[0x0][0x424] ;  /* 0x0001090000047ab9 */ /* 0x000fc80000000800 */
[----:B------:R0:W5:Y:S01]  /*1ab0*/  @P2 LDG.E R48, desc[UR40][R6.64] ;  /* 0x0000002806302981 */ /* 0x000162000c1e1900 */
[----:B------:R-:W-:-:S03]  /*1ac0*/  UISETP.NE.AND.EX UP0, UPT, UR5, URZ, UPT, UP0 ;  /* 0x0000003f0500728c */ /* 0x000fc6000bf05300 */
[----:B------:R-:W-:Y:S01]  /*1ad0*/  ULDC UR5, c[0x0][0x2f0] ;  /* 0x0000bc0000057ab9 */ /* 0x000fe20000000800 */
[----:B------:R-:W-:-:S04]  /*1ae0*/  USEL UR4, UR4, 0x1, UP0 ;  /* 0x0000000104047887 */ /* 0x000fc80008000000 */
[----:B------:R-:W-:-:S03]  /*1af0*/  UIMAD UR4, UR4, UR5, URZ ;  /* 0x00000005040472a4 */ /* 0x000fc6000f8e023f */
[----:B------:R-:W-:Y:S02]  /*1b00*/  ULDC UR5, c[0x0][0x348] ;  /* 0x0000d20000057ab9 */ /* 0x000fe40000000800 */
[----:B------:R-:W-:Y:S02]  /*1b10*/  IMAD.U32 R24, RZ, RZ, UR5 ;  /* 0x00000005ff187e24 */ /* 0x000fe4000f8e00ff */
[----:B------:R-:W-:Y:S01]  /*1b20*/  IMAD.U32 R33, RZ, RZ, UR4 ;  /* 0x00000004ff217e24 */ /* 0x000fe2000f8e00ff */
[----:B0---4-:R-:W-:Y:S06]  /*1b30*/  @P2 BRA `(.L_x_9674) ;  /* 0x0000000000242947 */ /* 0x011fec0003800000 */
        /* <DEDUP_REMOVED lines=8> */
[----:B--2---:R-:W-:-:S07]  /*1bc0*/  IADD3 R48, -R48, R3, RZ ;  /* 0x0000000330307210 */ /* 0x004fce0007ffe1ff */
.L_x_9674:
[----:B------:R-:W-:Y:S01]  /*1bd0*/  ULDC.64 UR4, c[0x0][0xa20] ;  /* 0x0002880000047ab9 */ /* 0x000fe20000000a00 */
[----:B------:R0:W-:Y:S01]  /*1be0*/  STL [R1+0x3c], R49 ;  /* 0x00003c3101007387 */ /* 0x0001e20000100800 */
[----:B------:R-:W-:Y:S02]  /*1bf0*/  ISETP.NE.U32.AND P1, PT, RZ, UR4, PT ;  /* 0x00000004ff007c0c */ /* 0x000fe4000bf25070 */
[C---:B------:R-:W-:Y:S02]  /*1c00*/  LOP3.LUT R3, R50.reuse, 0xff000000, RZ, 0xc0, !PT ;  /* 0xff00000032037812 */ /* 0x040fe400078ec0ff */
[----:B------:R-:W-:Y:S02]  /*1c10*/  ISETP.NE.AND.EX P1, PT, RZ, UR5, PT, P1 ;  /* 0x00000005ff007c0c */ /* 0x000fe4000bf25310 */
[----:B------:R-:W-:Y:S02]  /*1c20*/  LOP3.LUT R0, R50, 0xff0000, RZ, 0xc0, !PT ;  /* 0x00ff000032007812 */ /* 0x000fe400078ec0ff */
[----:B------:R-:W-:-:S02]  /*1c30*/  SHF.R.U32.HI R3, RZ, 0x8, R3 ;  /* 0x00000008ff037819 */ /* 0x000fc40000011603 */
[----:B------:R-:W-:Y:S02]  /*1c40*/  LOP3.LUT R205, R50, 0xffff, RZ, 0xc0, !PT ;  /* 0x0000ffff32cd7812 */ /* 0x000fe400078ec0ff */
[----:B------:R-:W-:-:S05]  /*1c50*/  LEA.HI R6, R0, R3, RZ, 0x10 ;  /* 0x0000000300067211 */ /* 0x000fca00078f80ff */
[----:B0-----:R-:W-:Y:S05]  /*1c60*/  @!P1 BRA `(.L_x_9675) ;  /* 0x0000000000109947 */ /* 0x001fea0003800000 */
[----:B------:R-:W-:-:S04]  /*1c70*/  IADD3 R4, P0, R35, UR4, RZ ;  /* 0x0000000423047c10 */ /* 0x000fc8000ff1e0ff */
[----:B------:R-:W-:-:S05]  /*1c80*/  IADD3.X R5, R34, UR5, RZ, P0, !PT ;  /* 0x0000000522057c10 */ /* 0x000fca00087fe4ff */
[----:B------:R0:W5:Y:S01]  /*1c90*/  LDG.E R33, desc[UR40][R4.64] ;  /* 0x0000002804217981 */ /* 0x000162000c1e1900 */
[----:B------:R-:W-:Y:S05]  /*1ca0*/  BRA `(.L_x_9676) ;  /* 0x0000000000107947 */ /* 0x000fea0003800000 */
.L_x_9675:
[----:B------:R-:W-:Y:S05]  /*1cb0*/  @!P0 BRA `(.L_x_9676) ;  /* 0x00000000000c8947 */ /* 0x000fea0003800000 */
[----:B------:R-:W2:Y:S04]  /*1cc0*/  LDG.E R0, desc[UR40][R4.64] ;  /* 0x0000002804007981 */ /* 0x000ea8000c1e1900 */
[----:B------:R-:W2:Y:S02]  /*1cd0*/  LDG.E R33, desc[UR40][R4.64+0x4] ;  /* 0x0000042804217981 */ /* 0x000ea4000c1e1900 */
[----:B--2---:R-:W-:-:S07]  /*1ce0*/  IMAD.IADD R33, R33, 0x1, -R0 ;  /* 0x0000000121217824 */ /* 0x004fce00078e0a00 */
.L_x_9676:
[----:B------:R-:W-:Y:S01]  /*1cf0*/  ULDC.64 UR4, c[0x0][0xa10] ;  /* 0x0002840000047ab9 */ /* 0x000fe20000000a00 */
[----:B------:R-:W2:Y:S01]  /*1d00*/  LDL.LU R30, [R1] ;  /* 0x00000000011e7983 */ /* 0x000ea20000300800 */
[----:B------:R-:W-:-:S04]  /*1d10*/  ISETP.NE.U32.AND P0, PT, RZ, UR4, PT ;  /* 0x00000004ff007c0c */ /* 0x000fc8000bf05070 */
[----:B------:R-:W-:Y:S01]  /*1d20*/  ISETP.NE.AND.EX P0, PT, RZ, UR5, PT, P0 ;  /* 0x00000005ff007c0c */ /* 0x000fe2000bf05300 */
[----:B------:R-:W-:-:S12]  /*1d30*/  ULDC.64 UR4, c[0x0][0xa30] ;  /* 0x00028c0000047ab9 */ /* 0x000fd80000000a00 */
[----:B0-----:R-:W0:Y:S02]  /*1d40*/  @P0 LDC.64 R4, c[0x0][0xa10] ;  /* 0x00028400ff040b82 */ /* 0x001e240000000a00 */
[----:B0-----:R-:W-:-:S05]  /*1d50*/  @P0 IMAD.WIDE R4, R31, 0x4, R4 ;  /* 0x000000041f040825 */ /* 0x001fca00078e0204 */
[----:B------:R-:W3:Y:S04]  /*1d60*/  @P0 LDG.E R0, desc[UR40][R4.64] ;  /* 0x0000002804000981 */ /* 0x000ee8000c1e1900 */
[----:B------:R0:W3:Y:S01]  /*1d70*/  @P0 LDG.E R3, desc[UR40][R4.64+0x4] ;  /* 0x0000042804030981 */ /* 0x0000e2000c1e1900 */
[----:B------:R-:W-:Y:S01]  /*1d80*/  ISETP.NE.U32.AND P1, PT, RZ, UR4, PT ;  /* 0x00000004ff007c0c */ /* 0x000fe2000bf25070 */
[----:B-----5:R-:W-:-:S03]  /*1d90*/  IMAD.MOV.U32 R50, RZ, RZ, R33 ;  /* 0x000000ffff327224 */ /* 0x020fc600078e0021 */
[----:B------:R-:W-:-:S13]  /*1da0*/  ISETP.NE.AND.EX P1, PT, RZ, UR5, PT, P1 ;  /* 0x00000005ff007c0c */ /* 0x000fda000bf25310 */
[----:B0-----:R-:W-:-:S04]  /*1db0*/  @P1 IADD3 R4, P2, R35, UR4, RZ ;  /* 0x0000000423041c10 */ /* 0x001fc8000ff5e0ff */
[----:B------:R-:W-:-:S05]  /*1dc0*/  @P1 IADD3.X R5, R34, UR5, RZ, P2, !PT ;  /* 0x0000000522051c10 */ /* 0x000fca00097fe4ff */
[----:B------:R0:W5:Y:S01]  /*1dd0*/  @P1 LDG.E R50, desc[UR40][R4.64] ;  /* 0x0000002804321981 */ /* 0x000162000c1e1900 */
[----:B------:R-:W-:Y:S01]  /*1de0*/  IMAD.IADD R9, R33, 0x1, -R8 ;  /* 0x0000000121097824 */ /* 0x000fe200078e0a08 */
[----:B------:R-:W-:Y:S01]  /*1df0*/  LOP3.LUT R12, R6, 0xff, RZ, 0xc0, !PT ;  /* 0x000000ff060c7812 */ /* 0x000fe200078ec0ff */
[----:B------:R-:W-:Y:S01]  /*1e00*/  BSSY B0, `(.L_x_9677) ;  /* 0x000002d000007945 */ /* 0x000fe20003800000 */
[----:B------:R-:W-:-:S03]  /*1e10*/  SHF.R.U32.HI R7, RZ, 0x10, R6 ;  /* 0x00000010ff077819 */ /* 0x000fc60000011606 */
[----:B------:R0:W-:Y:S01]  /*1e20*/  STL [R1+0x40], R12 ;  /* 0x0000400c01007387 */ /* 0x0001e20000100800 */
[----:B--2---:R-:W-:Y:S01]  /*1e30*/  LOP3.LUT R30, R30, 0xfffffff7, RZ, 0xc0, !PT ;  /* 0xfffffff71e1e7812 */ /* 0x004fe200078ec0ff */
[----:B---3--:R-:W-:-:S04]  /*1e40*/  @P0 IMAD.IADD R24, R3, 0x1, -R0 ;  /* 0x0000000103180824 */ /* 0x008fc800078e0a00 */
[----:B------:R-:W-:-:S04]  /*1e50*/  IMAD.IADD R154, R9, 0x1, R24 ;  /* 0x00000001099a7824 */ /* 0x000fc800078e0218 */
[C---:B------:R-:W-:Y:S01]  /*1e60*/  VIADD R0, R154.reuse, 0x5f ;  /* 0x0000005f9a007836 */ /* 0x040fe20000000000 */
[----:B------:R-:W-:-:S03]  /*1e70*/  ISETP.GE.AND P3, PT, R154, 0x1, PT ;  /* 0x000000019a00780c */ /* 0x000fc60003f66270 */
[----:B------:R-:W-:-:S05]  /*1e80*/  IMAD.HI R0, R0, 0x2aaaaaab, RZ ;  /* 0x2aaaaaab00007827 */ /* 0x000fca00078e02ff */
[----:B------:R-:W-:-:S04]  /*1e90*/  SHF.R.U32.HI R3, RZ, 0x1f, R0 ;  /* 0x0000001fff037819 */ /* 0x000fc80000011600 */
[----:B------:R-:W-:Y:S01]  /*1ea0*/  LEA.HI.SX32 R172, R0, R3, 0x1c ;  /* 0x0000000300ac7211 */ /* 0x000fe200078fe2ff */
[----:B------:R-:W-:Y:S01]  /*1eb0*/  IMAD.MOV.U32 R3, RZ, RZ, RZ ;  /* 0x000000ffff037224 */ /* 0x000fe200078e00ff */
[----:B------:R-:W-:-:S05]  /*1ec0*/  @P3 LOP3.LUT R30, R30, 0x8, RZ, 0xfc, !PT ;  /* 0x000000081e1e3812 */ /* 0x000fca00078efcff */
[----:B------:R0:W-:Y:S04]  /*1ed0*/  STL [R1], R30 ;  /* 0x0000001e01007387 */ /* 0x0001e80000100800 */
[----:B------:R0:W-:Y:S01]  /*1ee0*/  STL [R1+0x28], R7 ;  /* 0x0000280701007387 */ /* 0x0001e20000100800 */
[----:B------:R-:W-:Y:S05]  /*1ef0*/  @!P3 BRA `(.L_x_9678) ;  /* 0x000000000074b947 */ /* 0x000fea0003800000 */
[----:B------:R-:W-:Y:S01]  /*1f00*/  ISETP.NE.AND P0, PT, R7, RZ, PT ;  /* 0x000000ff0700720c */ /* 0x000fe20003f05270 */
[----:B------:R-:W-:-:S03]  /*1f10*/  ULDC UR4, c[0x0][0x9f0] ;  /* 0x00027c0000047ab9 */ /* 0x000fc60000000800 */
[----:B------:R-:W-:-:S04]  /*1f20*/  SEL R11, R7, UR4, P0 ;  /* 0x00000004070b7c07 */ /* 0x000fc80008000000 */
[-C--:B------:R-:W-:Y:S02]  /*1f30*/  IABS R6, R11.reuse ;  /* 0x0000000b00067213 */ /* 0x080fe40000000000 */
[----:B------:R-:W-:Y:S02]  /*1f40*/  IADD3 R0, R172, -0x1, R11 ;  /* 0xffffffffac007810 */ /* 0x000fe40007ffe00b */
[----:B------:R-:W1:Y:S01]  /*1f50*/  I2F.RP R3, R6 ;  /* 0x0000000600037306 */ /* 0x000e620000209400 */
[-C--:B------:R-:W-:Y:S02]  /*1f60*/  IABS R10, R11.reuse ;  /* 0x0000000b000a7213 */ /* 0x080fe40000000000 */
        /* <DEDUP_REMOVED lines=22> */
.L_x_9678:
[----:B------:R-:W-:Y:S05]  /*20d0*/  BSYNC B0 ;  /* 0x0000000000007941 */ /* 0x000fea0003800000 */
.L_x_9677:
        /* <DEDUP_REMOVED lines=24> */
[----:B0-----:R-:W-:Y:S01]  /*2260*/  IMAD.U32 R4, RZ, RZ, UR4 ;  /* 0x00000004ff047e24 */ /* 0x001fe2000f8e00ff */
        /* <DEDUP_REMOVED lines=12> */
.L_x_9681:
[----:B------:R-:W-:Y:S05]  /*2330*/  BSYNC B6 ;  /* 0x0000000000067941 */ /* 0x000fea0003800000 */
.L_x_9680:
[----:B------:R-:W-:Y:S01]  /*2340*/  VIADD R25, R19, 0x400 ;  /* 0x0000040013197836 */ /* 0x000fe20000000000 */
[----:B------:R-:W-:Y:S04]  /*2350*/  BSSY B6, `(.L_x_9682) ;  /* 0x0000013000067945 */ /* 0x000fe80003800000 */
[----:B------:R-:W-:-:S13]  /*2360*/  LOP3.LUT P0, RZ, R25, 0x3ff, RZ, 0xc0, !PT ;  /* 0x000003ff19ff7812 */ /* 0x000fda000780c0ff */
[----:B------:R-:W-:Y:S05]  /*2370*/  @!P0 BRA `(.L_x_9683) ;  /* 0x0000000000408947 */ /* 0x000fea0003800000 */
[----:B------:R-:W-:Y:S01]  /*2380*/  MOV R14, 0x0 ;  /* 0x00000000000e7802 */ /* 0x000fe20000000f00 */
[----:B------:R-:W-:Y:S01]  /*2390*/  ULDC.64 UR4, c[0x4][0xf0] ;  /* 0x01003c0000047ab9 */ /* 0x000fe20000000a00 */
[----:B------:R-:W-:Y:S01]  /*23a0*/  ULDC.64 UR6, c[0x4][0xf8] ;  /* 0x01003e0000067ab9 */ /* 0x000fe20000000a00 */
[----:B0-----:R-:W-:Y:S02]  /*23b0*/  IMAD.U32 R4, RZ, RZ, UR4 ;  /* 0x00000004ff047e24 */ /* 0x001fe4000f8e00ff */
        /* <DEDUP_REMOVED lines=12> */
.L_x_9683:
[----:B------:R-:W-:Y:S05]  /*2480*/  BSYNC B6 ;  /* 0x0000000000067941 */ /* 0x000fea0003800000 */
.L_x_9682:
[----:B------:R-:W-:Y:S01]  /*2490*/  ULDC.64 UR4, c[0x0][0x9f8] ;  /* 0x00027e0000047ab9 */ /* 0x000fe20000000a00 */
[----:B0-----:R-:W0:Y:S01]  /*24a0*/  S2R R7, SR_TID.X ;  /* 0x0000000000077919 */ /* 0x001e220000002100 */
[----:B------:R-:W-:Y:S01]  /*24b0*/  ISETP.NE.U32.AND P0, PT, RZ, UR4, PT ;  /* 0x00000004ff007c0c */ /* 0x000fe2000bf05070 */
[----:B------:R-:W1:Y:S01]  /*24c0*/  LDC.64 R56, c[0x0][0x408] ;  /* 0x00010200ff387b82 */ /* 0x000e620000000a00 */
[----:B------:R-:W-:Y:S02]  /*24d0*/  MOV R0, R31 ;  /* 0x0000001f00007202 */ /* 0x000fe40000000f00 */
[----:B------:R-:W-:-:S05]  /*24e0*/  ISETP.NE.AND.EX P0, PT, RZ, UR5, PT, P0 ;  /* 0x00000005ff007c0c */ /* 0x000fca000bf05300 */
[----:B------:R-:W2:Y:S08]  /*24f0*/  LDC R61, c[0x0][0x3f4] ;  /* 0x0000fd00ff3d7b82 */ /* 0x000eb00000000800 */
[----:B------:R-:W-:Y:S01]  /*2500*/  @P0 IADD3 R4, P1, R35, UR4, RZ ;  /* 0x0000000423040c10 */ /* 0x000fe2000ff3e0ff */
[----:B------:R-:W-:Y:S01]  /*2510*/  ULDC UR4, c[0x0][0x320] ;  /* 0x0000c80000047ab9 */ /* 0x000fe20000000800 */
[----:B------:R-:W-:-:S02]  /*2520*/  IMAD.MOV.U32 R35, RZ, RZ, R30 ;  /* 0x000000ffff237224 */ /* 0x000fc400078e001e */
[----:B------:R-:W-:Y:S01]  /*2530*/  @P0 IADD3.X R5, R34, UR5, RZ, P1, !PT ;  /* 0x0000000522050c10 */ /* 0x000fe20008ffe4ff */
[----:B------:R-:W3:Y:S01]  /*2540*/  LDC.64 R30, c[0x0][0x3f8] ;  /* 0x0000fe00ff1e7b82 */ /* 0x000ee20000000a00 */
[----:B------:R-:W-:Y:S01]  /*2550*/  ISETP.GE.AND P1, PT, R2, UR4, PT ;  /* 0x0000000402007c0c */ /* 0x000fe2000bf26270 */
[----:B------:R-:W4:Y:S03]  /*2560*/  LDL R34, [R1+0x18] ;  /* 0x0000180001227983 */ /* 0x000f260000100800 */
[----:B------:R-:W-:Y:S01]  /*2570*/  SEL R6, RZ, 0xffffffff, P1 ;  /* 0xffffffffff067807 */ /* 0x000fe20000800000 */
[----:B------:R0:W4:Y:S01]  /*2580*/  @P0 LDG.E R0, desc[UR40][R4.64] ;  /* 0x0000002804000981 */ /* 0x000122000c1e1900 */
[----:B------:R-:W-:Y:S01]  /*2590*/  ISETP.GE.AND P0, PT, R16, UR4, PT ;  /* 0x0000000410007c0c */ /* 0x000fe2000bf06270 */
[----:B-1----:R-:W-:Y:S01]  /*25a0*/  IMAD.WIDE.U32 R54, R204, R56, R16 ;  /* 0x00000038cc367225 */ /* 0x002fe200078e0010 */
[----:B------:R-:W-:Y:S01]  /*25b0*/  ISETP.GE.AND P1, PT, R214, UR4, PT ;  /* 0x00000004d6007c0c */ /* 0x000fe2000bf26270 */
[----:B------:R-:W1:Y:S01]  /*25c0*/  S2R R36, SR_TID.X ;  /* 0x0000000000247919 */ /* 0x000e620000002100 */
[----:B------:R-:W-:Y:S01]  /*25d0*/  SEL R3, RZ, 0x1, P0 ;  /* 0x00000001ff037807 */ /* 0x000fe20000000000 */
[----:B------:R-:W-:Y:S01]  /*25e0*/  IMAD.SHL.U32 R6, R6, 0x2, RZ ;  /* 0x0000000206067824 */ /* 0x000fe200078e00ff */
[----:B------:R-:W-:Y:S01]  /*25f0*/  ISETP.GE.AND P0, PT, R215, UR4, PT ;  /* 0x00000004d7007c0c */ /* 0x000fe2000bf06270 */
[----:B0-----:R-:W-:Y:S01]  /*2600*/  VIADD R12, R7, 0xffffff80 ;  /* 0xffffff80070c7836 */ /* 0x001fe20000000000 */
[----:B------:R-:W-:Y:S01]  /*2610*/  SHF.R.S32.HI R7, RZ, 0x1f, R204 ;  /* 0x0000001fff077819 */ /* 0x000fe200000114cc */
[----:B------:R-:W-:Y:S01]  /*2620*/  IMAD R63, R57, 0x60, RZ ;  /* 0x00000060393f7824 */ /* 0x000fe200078e02ff */
[----:B------:R-:W-:Y:S01]  /*2630*/  LOP3.LUT R3, R6, 0x2, R3, 0xe2, !PT ;  /* 0x0000000206037812 */ /* 0x000fe200078ee203 */
[----:B------:R-:W-:Y:S01]  /*2640*/  IMAD.SHL.U32 R59, R56, 0x40, RZ ;  /* 0x00000040383b7824 */ /* 0x000fe200078e00ff */
[----:B------:R-:W-:-:S02]  /*2650*/  SEL R4, RZ, 0x4, P0 ;  /* 0x00000004ff047807 */ /* 0x000fc40000000000 */
[----:B------:R-:W-:Y:S02]  /*2660*/  SEL R5, RZ, 0x8, P1 ;  /* 0x00000008ff057807 */ /* 0x000fe40000800000 */
[----:B------:R-:W-:Y:S01]  /*2670*/  ISETP.GE.AND P0, PT, R213, UR4, PT ;  /* 0x00000004d5007c0c */ /* 0x000fe2000bf06270 */
[----:B---3--:R-:W-:Y:S01]  /*2680*/  IMAD.WIDE.U32 R20, R204, R30, R16 ;  /* 0x0000001ecc147225 */ /* 0x008fe200078e0010 */
[----:B------:R-:W-:Y:S02]  /*2690*/  ISETP.GE.AND P1, PT, R212, UR4, PT ;  /* 0x00000004d4007c0c */ /* 0x000fe4000bf26270 */
[----:B------:R-:W-:Y:S01]  /*26a0*/  LOP3.LUT R4, R5, R3, R4, 0xfe, !PT ;  /* 0x0000000305047212 */ /* 0x000fe200078efe04 */
[----:B------:R-:W-:Y:S01]  /*26b0*/  IMAD.SHL.U32 R51, R30, 0x40, RZ ;  /* 0x000000401e337824 */ /* 0x000fe200078e00ff */
[----:B------:R-:W-:Y:S01]  /*26c0*/  SEL R5, RZ, 0x10, P0 ;  /* 0x00000010ff057807 */ /* 0x000fe20000000000 */
[----:B------:R-:W-:Y:S01]  /*26d0*/  IMAD.IADD R3, R32, 0x1, R33 ;  /* 0x0000000120037824 */ /* 0x000fe200078e0221 */
[----:B------:R-:W-:-:S02]  /*26e0*/  SEL R6, RZ, 0x20, P1 ;  /* 0x00000020ff067807 */ /* 0x000fc40000800000 */
[----:B------:R-:W-:Y:S02]  /*26f0*/  SHF.R.S32.HI R23, RZ, 0x1f, R22 ;  /* 0x0000001fff177819 */ /* 0x000fe40000011416 */
[----:B------:R-:W-:Y:S01]  /*2700*/  LOP3.LUT R4, R6, R4, R5, 0xfe, !PT ;  /* 0x0000000406047212 */ /* 0x000fe200078efe05 */
[C---:B------:R-:W-:Y:S01]  /*2710*/  IMAD R6, R7.reuse, R30, RZ ;  /* 0x0000001e07067224 */ /* 0x040fe200078e02ff */
[----:B------:R-:W-:Y:S01]  /*2720*/  SHF.R.S32.HI R5, RZ, 0x1f, R12 ;  /* 0x0000001fff057819 */ /* 0x000fe2000001140c */
[----:B------:R-:W-:Y:S01]  /*2730*/  IMAD R7, R7, R56, RZ ;  /* 0x0000003807077224 */ /* 0x000fe200078e02ff */
[----:B------:R-:W-:Y:S01]  /*2740*/  ISETP.GE.AND P0, PT, R217, UR4, PT ;  /* 0x00000004d9007c0c */ /* 0x000fe2000bf06270 */
[C---:B------:R-:W-:Y:S01]  /*2750*/  IMAD R11, R204.reuse, R31, R6 ;  /* 0x0000001fcc0b7224 */ /* 0x040fe200078e0206 */
[----:B------:R-:W-:Y:S01]  /*2760*/  LEA.HI R14, R5, R12, RZ, 0x2 ;  /* 0x0000000c050e7211 */ /* 0x000fe200078f10ff */
[----:B------:R-:W-:Y:S01]  /*2770*/  IMAD.WIDE.U32 R8, R204, R30, R22 ;  /* 0x0000001ecc087225 */ /* 0x000fe200078e0016 */
[----:B-1----:R-:W-:-:S02]  /*2780*/  SHF.R.U32.HI R36, RZ, 0x7, R36 ;  /* 0x00000007ff247819 */ /* 0x002fc40000011624 */
[----:B------:R-:W-:Y:S01]  /*2790*/  LOP3.LUT R13, R14, 0xfffffffc, RZ, 0xc0, !PT ;  /* 0xfffffffc0e0d7812 */ /* 0x000fe200078ec0ff */
[----:B------:R-:W-:Y:S01]  /*27a0*/  IMAD.IADD R9, R9, 0x1, R11 ;  /* 0x0000000109097824 */ /* 0x000fe200078e020b */
[----:B------:R-:W-:Y:S01]  /*27b0*/  ISETP.NE.AND P6, PT, R36, 0x1, PT ;  /* 0x000000012400780c */ /* 0x000fe20003fc5270 */
[----:B------:R-:W-:Y:S01]  /*27c0*/  IMAD.IADD R21, R11, 0x1, R21 ;  /* 0x000000010b157824 */ /* 0x000fe200078e0215 */
[----:B------:R-:W-:Y:S01]  /*27d0*/  ISETP.GE.AND P1, PT, R216, UR4, PT ;  /* 0x00000004d8007c0c */ /* 0x000fe2000bf26270 */
[----:B------:R-:W-:Y:S01]  /*27e0*/  IMAD.IADD R15, R12, 0x1, -R13 ;  /* 0x000000010c0f7824 */ /* 0x000fe200078e0a0d */
[----:B------:R-:W-:Y:S01]  /*27f0*/  SEL R5, RZ, 0x40, P0 ;  /* 0x00000040ff057807 */ /* 0x000fe20000000000 */
[C---:B------:R-:W-:Y:S01]  /*2800*/  IMAD R13, R204.reuse, R57, R7 ;  /* 0x00000039cc0d7224 */ /* 0x040fe200078e0207 */
[----:B-----5:R-:W-:Y:S01]  /*2810*/  SHF.R.S32.HI R7, RZ, 0x1f, R50 ;  /* 0x0000001fff077819 */ /* 0x020fe20000011432 */
[----:B------:R-:W-:Y:S01]  /*2820*/  IMAD.WIDE.U32 R52, R204, R56, R22 ;  /* 0x00000038cc347225 */ /* 0x000fe200078e0016 */
[----:B------:R-:W-:-:S02]  /*2830*/  SEL R10, RZ, 0x7fff80, P1 ;  /* 0x007fff80ff0a7807 */ /* 0x000fc40000800000 */
[----:B--2---:R-:W-:Y:S01]  /*2840*/  ISETP.GE.AND P0, PT, R16, R61, PT ;  /* 0x0000003d1000720c */ /* 0x004fe20003f06270 */
[----:B------:R-:W-:Y:S01]  /*2850*/  IMAD R6, R7, R30, RZ ;  /* 0x0000001e07067224 */ /* 0x000fe200078e02ff */
[----:B------:R-:W-:Y:S01]  /*2860*/  LOP3.LUT R35, R35, 0xfffffffe, RZ, 0xc0, !PT ;  /* 0xfffffffe23237812 */ /* 0x000fe200078ec0ff */
[----:B------:R-:W-:Y:S05]  /*2870*/  @!P6 WARPSYNC.ALL ;  /* 0x000000000000e948 */ /* 0x000fea0003800000 */
[----:B------:R-:W-:Y:S01]  /*2880*/  IMAD R11, R50, R31, R6 ;  /* 0x0000001f320b7224 */ /* 0x000fe200078e0206 */
[----:B------:R-:W-:Y:S01]  /*2890*/  ULDC UR4, c[0x0][0x2f4] ;  /* 0x0000bd0000047ab9 */ /* 0x000fe20000000800 */
[----:B------:R-:W2:Y:S01]  /*28a0*/  LDL R6, [R1+0x14] ;  /* 0x0000140001067983 */ /* 0x000ea20000100800 */
[----:B------:R-:W-:Y:S01]  /*28b0*/  ISETP.GE.AND P2, PT, R2, UR4, PT ;  /* 0x0000000402007c0c */ /* 0x000fe2000bf46270 */
[----:B------:R-:W-:Y:S01]  /*28c0*/  IMAD.IADD R53, R53, 0x1, R13 ;  /* 0x0000000135357824 */ /* 0x000fe200078e020d */
[----:B------:R-:W-:Y:S01]  /*28d0*/  LOP3.LUT R10, R10, R4, R5, 0xfe, !PT ;  /* 0x000000040a0a7212 */ /* 0x000fe200078efe05 */
[----:B------:R-:W-:Y:S01]  /*28e0*/  IMAD.IADD R55, R13, 0x1, R55 ;  /* 0x000000010d377824 */ /* 0x000fe200078e0237 */
[----:B------:R-:W-:Y:S01]  /*28f0*/  SEL R5, R61, RZ, P0 ;  /* 0x000000ff3d057207 */ /* 0x000fe20000000000 */
[----:B------:R-:W-:Y:S01]  /*2900*/  VIADD R60, R36, 0x8 ;  /* 0x00000008243c7836 */ /* 0x000fe20000000000 */
[----:B------:R-:W-:Y:S01]  /*2910*/  SHF.R.S32.HI R13, RZ, 0x1f, R14 ;  /* 0x0000001fff0d7819 */ /* 0x000fe2000001140e */
[----:B------:R-:W-:Y:S01]  /*2920*/  IMAD.WIDE.U32 R8, R50, R30, R8 ;  /* 0x0000001e32087225 */ /* 0x000fe200078e0008 */
[----:B------:R-:W-:-:S02]  /*2930*/  SHF.L.U64.HI R29, R30, 0x6, R31 ;  /* 0x000000061e1d7819 */ /* 0x000fc4000001021f */
[----:B------:R-:W-:Y:S01]  /*2940*/  MOV R75, 0x20 ;  /* 0x00000020004b7802 */ /* 0x000fe20000000f00 */
[----:B------:R-:W-:Y:S01]  /*2950*/  IMAD.IADD R5, R16, 0x1, R5 ;  /* 0x0000000110057824 */ /* 0x000fe200078e0205 */
[----:B------:R-:W-:Y:S01]  /*2960*/  SHF.L.U64.HI R58, R56, 0x6, R57 ;  /* 0x00000006383a7819 */ /* 0x000fe20000010239 */
[----:B------:R-:W-:Y:S01]  /*2970*/  IMAD.WIDE.U32 R20, R50, R30, R20 ;  /* 0x0000001e32147225 */ /* 0x000fe200078e0014 */
[----:B------:R-:W-:Y:S02]  /*2980*/  @P2 LOP3.LUT R35, R35, 0x1, RZ, 0xfc, !PT ;  /* 0x0000000123232812 */ /* 0x000fe400078efcff */
[----:B------:R-:W-:Y:S01]  /*2990*/  LEA.HI R13, R13, R204, RZ, 0x3 ;  /* 0x000000cc0d0d7211 */ /* 0x000fe200078f18ff */
[----:B------:R-:W-:Y:S01]  /*29a0*/  VIADD R36, R204, 0x40 ;  /* 0x00000040cc247836 */ /* 0x000fe20000000000 */
[----:B------:R-:W-:Y:S01]  /*29b0*/  SHF.R.S32.HI R4, RZ, 0x1f, R5 ;  /* 0x0000001fff047819 */ /* 0x000fe20000011405 */
[----:B------:R0:W-:Y:S01]  /*29c0*/  STL [R1], R35 ;  /* 0x0000002301007387 */ /* 0x0001e20000100800 */
[----:B------:R-:W-:Y:S01]  /*29d0*/  LOP3.LUT R13, R13, 0xfffffff8, RZ, 0xc0, !PT ;  /* 0xfffffff80d0d7812 */ /* 0x000fe200078ec0ff */
[----:B------:R-:W-:Y:S01]  /*29e0*/  IMAD.SHL.U32 R36, R36, 0x40, RZ ;  /* 0x0000004024247824 */ /* 0x000fe200078e00ff */
[----:B------:R-:W-:Y:S01]  /*29f0*/  LEA.HI R4, R4, R5, RZ, 0x3 ;  /* 0x0000000504047211 */ /* 0x000fe200078f18ff */
[----:B------:R-:W-:-:S02]  /*2a00*/  IMAD R5, R31, 0x60, RZ ;  /* 0x000000601f057824 */ /* 0x000fc400078e02ff */
[-C--:B------:R-:W-:Y:S02]  /*2a10*/  IMAD R7, R7, R56.reuse, RZ ;  /* 0x0000003807077224 */ /* 0x080fe400078e02ff */
[----:B------:R-:W-:Y:S01]  /*2a20*/  IMAD.WIDE.U32 R52, R50, R56, R52 ;  /* 0x0000003832347225 */ /* 0x000fe200078e0034 */
[----:B0-----:R-:W-:-:S03]  /*2a30*/  IADD3 R35, R204, 0x40, RZ ;  /* 0x00000040cc237810 */ /* 0x001fc60007ffe0ff */
[----:B------:R-:W-:Y:S01]  /*2a40*/  IMAD.IADD R13, R204, 0x1, -R13 ;  /* 0x00000001cc0d7824 */ /* 0x000fe200078e0a0d */
[----:B------:R-:W-:Y:S01]  /*2a50*/  LOP3.LUT R36, R36, 0x1c0, RZ, 0xc0, !PT ;  /* 0x000001c024247812 */ /* 0x000fe200078ec0ff */
[----:B------:R-:W-:-:S04]  /*2a60*/  IMAD.WIDE.U32 R30, R30, 0x60, RZ ;  /* 0x000000601e1e7825 */ /* 0x000fc800078e00ff */
[----:B------:R-:W-:Y:S02]  /*2a70*/  IMAD.SHL.U32 R35, R35, 0x40, RZ ;  /* 0x0000004023237824 */ /* 0x000fe400078e00ff */
[----:B------:R-:W-:Y:S02]  /*2a80*/  IMAD.SHL.U32 R73, R13, 0x40, RZ ;  /* 0x000000400d497824 */ /* 0x000fe400078e00ff */
[----:B------:R-:W-:Y:S01]  /*2a90*/  IMAD R7, R50, R57, R7 ;  /* 0x0000003932077224 */ /* 0x000fe200078e0207 */
[----:B------:R-:W-:Y:S01]  /*2aa0*/  LOP3.LUT R35, R35, 0x1c0, RZ, 0xc0, !PT ;  /* 0x000001c023237812 */ /* 0x000fe200078ec0ff */
[----:B------:R-:W-:Y:S01]  /*2ab0*/  IMAD.IADD R62, R31, 0x1, R5 ;  /* 0x000000011f3e7824 */ /* 0x000fe200078e0205 */
[----:B------:R-:W-:Y:S01]  /*2ac0*/  LOP3.LUT R5, R36, 0x38, R4, 0xf8, !PT ;  /* 0x0000003824057812 */ /* 0x000fe200078ef804 */
[----:B------:R-:W-:Y:S01]  /*2ad0*/  IMAD.WIDE.U32 R54, R50, R56, R54 ;  /* 0x0000003832367225 */ /* 0x000fe200078e0036 */
[----:B------:R-:W-:Y:S02]  /*2ae0*/  SHF.R.U32.HI R35, RZ, 0x3, R35 ;  /* 0x00000003ff237819 */ /* 0x000fe40000011623 */
[----:B------:R-:W-:Y:S01]  /*2af0*/  LOP3.LUT R73, R73, 0x1c0, RZ, 0xc0, !PT ;  /* 0x000001c049497812 */ /* 0x000fe200078ec0ff */
[----:B------:R-:W-:Y:S01]  /*2b00*/  IMAD.IADD R67, R53, 0x1, R7 ;  /* 0x0000000135437824 */ /* 0x000fe200078e0207 */
[----:B------:R-:W-:Y:S01]  /*2b10*/  LOP3.LUT R5, R5, R35, RZ, 0x3c, !PT ;  /* 0x0000002305057212 */ /* 0x000fe200078e3cff */
[----:B------:R-:W-:Y:S01]  /*2b20*/  IMAD.IADD R68, R7, 0x1, R55 ;  /* 0x0000000107447824 */ /* 0x000fe200078e0237 */
[----:B------:R-:W-:Y:S01]  /*2b30*/  SHF.R.U32.HI R76, RZ, 0x3, R73 ;  /* 0x00000003ff4c7819 */ /* 0x000fe20000011649 */
[----:B------:R-:W-:Y:S01]  /*2b40*/  IMAD.WIDE.U32 R56, R56, 0x60, RZ ;  /* 0x0000006038387825 */ /* 0x000fe200078e00ff */
[----:B------:R-:W-:-:S02]  /*2b50*/  LOP3.LUT R7, R73, 0x18, R16, 0xf8, !PT ;  /* 0x0000001849077812 */ /* 0x000fc400078ef810 */
[----:B------:R-:W-:Y:S01]  /*2b60*/  LOP3.LUT P2, RZ, R13, 0x4, RZ, 0xc0, !PT ;  /* 0x000000040dff7812 */ /* 0x000fe2000784c0ff */
[----:B------:R-:W-:Y:S01]  /*2b70*/  IMAD.SHL.U32 R61, R61, 0x2, RZ ;  /* 0x000000023d3d7824 */ /* 0x000fe200078e00ff */
[----:B------:R-:W-:Y:S02]  /*2b80*/  PRMT R84, R10, 0x8880, RZ ;  /* 0x000088800a547816 */ /* 0x000fe400000000ff */
[----:B------:R-:W-:Y:S02]  /*2b90*/  LOP3.LUT R7, R7, R76, RZ, 0x3c, !PT ;  /* 0x0000004c07077212 */ /* 0x000fe400078e3cff */
[----:B------:R-:W-:Y:S02]  /*2ba0*/  PRMT R84, R84, 0x7710, RZ ;  /* 0x0000771054547816 */ /* 0x000fe400000000ff */
[----:B------:R-:W-:Y:S02]  /*2bb0*/  SEL R75, R75, 0xffffffe0, !P2 ;  /* 0xffffffe04b4b7807 */ /* 0x000fe40005000000 */
[----:B------:R-:W-:Y:S01]  /*2bc0*/  LOP3.LUT R70, R4, 0xfffffff8, RZ, 0xc0, !PT ;  /* 0xfffffff804467812 */ /* 0x000fe200078ec0ff */
[----:B------:R-:W-:Y:S01]  /*2bd0*/  IMAD.IADD R63, R57, 0x1, R63 ;  /* 0x00000001393f7824 */ /* 0x000fe200078e023f */
[C---:B------:R-:W-:Y:S01]  /*2be0*/  LOP3.LUT R77, R84.reuse, 0x1, RZ, 0xc0, !PT ;  /* 0x00000001544d7812 */ /* 0x040fe200078ec0ff */
[----:B------:R-:W-:Y:S01]  /*2bf0*/  IMAD R64, R15, 0x40, R204 ;  /* 0x000000400f407824 */ /* 0x000fe200078e02cc */
[C---:B------:R-:W-:Y:S01]  /*2c00*/  LOP3.LUT R78, R84.reuse, 0x2, RZ, 0xc0, !PT ;  /* 0x00000002544e7812 */ /* 0x040fe200078ec0ff */
[----:B------:R-:W-:Y:S01]  /*2c10*/  IMAD.IADD R65, R9, 0x1, R11 ;  /* 0x0000000109417824 */ /* 0x000fe200078e020b */
[C---:B------:R-:W-:Y:S01]  /*2c20*/  LOP3.LUT R79, R84.reuse, 0x4, RZ, 0xc0, !PT ;  /* 0x00000004544f7812 */ /* 0x040fe200078ec0ff */
[----:B------:R-:W-:Y:S01]  /*2c30*/  IMAD.IADD R66, R11, 0x1, R21 ;  /* 0x000000010b427824 */ /* 0x000fe200078e0215 */
[----:B------:R-:W-:-:S02]  /*2c40*/  LOP3.LUT R80, R84, 0x8, RZ, 0xc0, !PT ;  /* 0x0000000854507812 */ /* 0x000fc400078ec0ff */
[C---:B------:R-:W-:Y:S02]  /*2c50*/  LOP3.LUT R81, R84.reuse, 0x10, RZ, 0xc0, !PT ;  /* 0x0000001054517812 */ /* 0x040fe400078ec0ff */
[----:B------:R-:W-:Y:S02]  /*2c60*/  LOP3.LUT R83, R84, 0x20, RZ, 0xc0, !PT ;  /* 0x0000002054537812 */ /* 0x000fe400078ec0ff */
[----:B------:R-:W-:Y:S01]  /*2c70*/  SHF.R.S32.HI R69, RZ, 0x3, R4 ;  /* 0x00000003ff457819 */ /* 0x000fe20000011404 */
[----:B------:R-:W-:Y:S01]  /*2c80*/  @!P6 BAR.SYNC.DEFER_BLOCKING 0x9, 0x100 ;  /* 0x024400000000eb1d */ /* 0x000fe20000010000 */
[----:B------:R-:W-:Y:S02]  /*2c90*/  ISETP.GE.AND P1, PT, R16, UR4, PT ;  /* 0x0000000410007c0c */ /* 0x000fe4000bf26270 */
[----:B------:R-:W-:Y:S02]  /*2ca0*/  SHF.R.S32.HI R72, RZ, 0x1f, R70 ;  /* 0x0000001fff487819 */ /* 0x000fe40000011446 */
[----:B------:R-:W-:Y:S01]  /*2cb0*/  LOP3.LUT R84, R84, 0x40, RZ, 0xc0, !PT ;  /* 0x0000004054547812 */ /* 0x000fe200078ec0ff */
[----:B----4-:R-:W-:Y:S01]  /*2cc0*/  IMAD.IADD R74, R34, 0x1, R5 ;  /* 0x00000001224a7824 */ /* 0x010fe200078e0205 */
[----:B------:R-:W-:-:S04]  /*2cd0*/  LOP3.LUT R5, R73, 0x38, R4, 0xf8, !PT ;  /* 0x0000003849057812 */ /* 0x000fc800078ef804 */
[----:B------:R-:W-:Y:S02]  /*2ce0*/  LOP3.LUT R5, R5, R76, RZ, 0x3c, !PT ;  /* 0x0000004c05057212 */ /* 0x000fe400078e3cff */
[----:B------:R-:W-:Y:S01]  /*2cf0*/  SHF.R.S32.HI R71, RZ, 0x1f, R0 ;  /* 0x0000001fff477819 */ /* 0x000fe20000011400 */
[C---:B--2---:R-:W-:Y:S02]  /*2d00*/  IMAD R82, R6.reuse, 0x200, R7 ;  /* 0x0000020006527824 */ /* 0x044fe400078e0207 */
[----:B------:R-:W-:Y:S02]  /*2d10*/  IMAD R85, R6, 0x200, R5 ;  /* 0x0000020006557824 */ /* 0x000fe400078e0205 */
[----:B------:R-:W-:-:S07]  /*2d20*/  IMAD.IADD R86, R75, 0x1, R82 ;  /* 0x000000014b567824 */ /* 0x000fce00078e0252 */
.L_x_9737:
[----:B--2---:R-:W2:Y:S01]  /*2d30*/  LDL.LU R15, [R1] ;  /* 0x00000000010f7983 */ /* 0x004ea20000300800 */
        /* <DEDUP_REMOVED lines=11> */
[----:B------:R-:W3:Y:S08]  /*2df0*/  @!P2 LDC.64 R4, c[0x0][0x418] ;  /* 0x00010600ff04ab82 */ /* 0x000ef00000000a00 */
[----:B----4-:R-:W4:Y:S08]  /*2e00*/  @P3 LDC R11, c[0x0][0x434] ;  /* 0x00010d00ff0b3b82 */ /* 0x010f300000000800 */
[----:B------:R-:W1:Y:S01]  /*2e10*/  @P3 LDC R14, c[0x0][0x438] ;  /* 0x00010e00ff0e3b82 */ /* 0x000e620000000800 */
[----:B----4-:R-:W-:-:S05]  /*2e20*/  @P3 IMAD.HI.U32 R11, R32, R11, RZ ;  /* 0x0000000b200b3227 */ /* 0x010fca00078e00ff */
[----:B-1----:R-:W-:Y:S01]  /*2e30*/  @P3 SHF.R.U32.HI R12, RZ, R14, R11 ;  /* 0x0000000eff0c3219 */ /* 0x002fe2000001160b */
[----:B0-----:R-:W-:-:S03]  /*2e40*/  @!P2 IMAD R11, R71, R6, RZ ;  /* 0x00000006470ba224 */ /* 0x001fc600078e02ff */
[--C-:B------:R-:W-:Y:S01]  /*2e50*/  @!P2 SHF.R.S32.HI R13, RZ, 0x1f, R12.reuse ;  /* 0x0000001fff0da819 */ /* 0x100fe2000001140c */
[C---:B------:R-:W-:Y:S02]  /*2e60*/  @!P2 IMAD R11, R0.reuse, R7, R11 ;  /* 0x00000007000ba224 */ /* 0x040fe400078e020b */
[----:B------:R-:W-:-:S04]  /*2e70*/  @!P2 IMAD.WIDE.U32 R6, R0, R6, R12 ;  /* 0x000000060006a225 */ /* 0x000fc800078e000c */
[----:B------:R-:W-:Y:S01]  /*2e80*/  @!P2 IMAD.IADD R7, R7, 0x1, R11 ;  /* 0x000000010707a824 */ /* 0x000fe200078e020b */
[----:B---3--:R-:W-:-:S04]  /*2e90*/  @!P2 LEA R4, P3, R6, R4, 0x2 ;  /* 0x000000040604a211 */ /* 0x008fc800078610ff */
[----:B------:R-:W-:Y:S02]  /*2ea0*/  @!P2 LEA.HI.X R5, R6, R5, R7, 0x2, P3 ;  /* 0x000000050605a211 */ /* 0x000fe400018f1407 */
[----:B------:R-:W-:-:S03]  /*2eb0*/  ISETP.GT.AND P3, PT, R27, R28, PT ;  /* 0x0000001c1b00720c */ /* 0x000fc60003f64270 */
[----:B------:R0:W5:Y:S01]  /*2ec0*/  @!P2 LDG.E R88, desc[UR40][R4.64] ;  /* 0x000000280458a981 */ /* 0x000162000c1e1900 */
[----:B------:R-:W-:Y:S01]  /*2ed0*/  ISETP.GE.AND P2, PT, R94, 0x1, PT ;  /* 0x000000015e00780c */ /* 0x000fe20003f46270 */
[C---:B------:R-:W-:Y:S01]  /*2ee0*/  IMAD R7, R18.reuse, 0x1800, R82 ;  /* 0x0000180012077824 */ /* 0x040fe200078e0252 */
[----:B------:R-:W-:Y:S05]  /*2ef0*/  YIELD ;  /* 0x0000000000007946 */ /* 0x000fea0003800000 */
[----:B------:R-:W-:Y:S01]  /*2f00*/  IMAD.MOV R6, RZ, RZ, -R12 ;  /* 0x000000ffff067224 */ /* 0x000fe200078e0a0c */
[----:B------:R-:W-:Y:S01]  /*2f10*/  BSSY B0, `(.L_x_9684) ;  /* 0x00002e9000007945 */ /* 0x000fe20003800000 */
[----:B------:R-:W-:Y:S01]  /*2f20*/  IMAD R11, R18, 0x1800, R86 ;  /* 0x00001800120b7824 */ /* 0x000fe200078e0256 */
[----:B------:R-:W-:Y:S01]  /*2f30*/  LEA R98, R7, R26, 0x1 ;  /* 0x0000001a07627211 */ /* 0x000fe200078e08ff */
[----:B------:R-:W-:-:S02]  /*2f40*/  IMAD R89, R89, R6, R32 ;  /* 0x0000000659597224 */ /* 0x000fc400078e0220 */
[----:B------:R-:W-:Y:S01]  /*2f50*/  IMAD R96, R11, 0x2, R26 ;  /* 0x000000020b607824 */ /* 0x000fe200078e021a */
[----:B--2---:R-:W-:-:S04]  /*2f60*/  LOP3.LUT R15, R15, 0xfffffffd, RZ, 0xc0, !PT ;  /* 0xfffffffd0f0f7812 */ /* 0x004fc800078ec0ff */
[----:B------:R-:W-:-:S05]  /*2f70*/  @P3 LOP3.LUT R15, R15, 0x2, RZ, 0xfc, !PT ;  /* 0x000000020f0f3812 */ /* 0x000fca00078efcff */
[----:B------:R0:W-:Y:S01]  /*2f80*/  STL [R1], R15 ;  /* 0x0000000f01007387 */ /* 0x0001e20000100800 */
[----:B------:R-:W-:Y:S05]  /*2f90*/  @!P2 BRA `(.L_x_9685) ;  /* 0x000000280078a947 */ /* 0x000fea0003800000 */
[----:B------:R-:W-:Y:S01]  /*2fa0*/  SHF.R.S32.HI R90, RZ, 0x1f, R89 ;  /* 0x0000001fff5a7819 */ /* 0x000fe20000011459 */
[----:B------:R-:W-:Y:S01]  /*2fb0*/  ULDC.64 UR4, c[0x0][0x300] ;  /* 0x0000c00000047ab9 */ /* 0x000fe20000000a00 */
[----:B-----5:R-:W-:Y:S01]  /*2fc0*/  SHF.R.S32.HI R91, RZ, 0x1f, R88 ;  /* 0x0000001fff5b7819 */ /* 0x020fe20000011458 */
[----:B0-----:R-:W-:-:S04]  /*2fd0*/  IMAD.WIDE.U32 R4, R89, UR4, RZ ;  /* 0x0000000459047c25 */ /* 0x001fc8000f8e00ff */
[----:B------:R-:W-:Y:S02]  /*2fe0*/  IMAD R6, R90, UR4, RZ ;  /* 0x000000045a067c24 */ /* 0x000fe4000f8e02ff */
[----:B------:R-:W-:Y:S02]  /*2ff0*/  IMAD R92, R27, -0x60, R24 ;  /* 0xffffffa01b5c7824 */ /* 0x000fe400078e0218 */
[----:B------:R-:W-:Y:S01]  /*3000*/  IMAD R7, R89, UR5, R6 ;  /* 0x0000000559077c24 */ /* 0x000fe2000f8e0206 */
[----:B------:R-:W-:Y:S01]  /*3010*/  ULDC.64 UR4, c[0x0][0x310] ;  /* 0x0000c40000047ab9 */ /* 0x000fe20000000a00 */
[----:B------:R-:W-:Y:S01]  /*3020*/  IMAD R6, R62, R27, RZ ;  /* 0x0000001b3e067224 */ /* 0x000fe200078e02ff */
[----:B------:R-:W-:Y:S01]  /*3030*/  VIMNMX R92, R92, 0x60, PT ;  /* 0x000000605c5c7848 */ /* 0x000fe20003fe0100 */
[----:B------:R-:W-:Y:S02]  /*3040*/  IMAD R11, R91, UR4, RZ ;  /* 0x000000045b0b7c24 */ /* 0x000fe4000f8e02ff */
[----:B------:R-:W-:Y:S01]  /*3050*/  IMAD.IADD R5, R5, 0x1, R7 ;  /* 0x0000000105057824 */ /* 0x000fe200078e0207 */
[----:B------:R-:W-:Y:S01]  /*3060*/  SHF.R.S32.HI R7, RZ, 0x1f, R27 ;  /* 0x0000001fff077819 */ /* 0x000fe2000001141b */
[----:B------:R-:W-:-:S02]  /*3070*/  IMAD R11, R88, UR5, R11 ;  /* 0x00000005580b7c24 */ /* 0x000fc4000f8e020b */
[----:B------:R-:W-:Y:S01]  /*3080*/  IMAD.WIDE.U32 R4, R88, UR4, R4 ;  /* 0x0000000458047c25 */ /* 0x000fe2000f8e0004 */
[----:B------:R-:W-:-:S03]  /*3090*/  ULDC.64 UR4, c[0x0][0x308] ;  /* 0x0000c20000047ab9 */ /* 0x000fc60000000a00 */
[----:B------:R-:W-:Y:S02]  /*30a0*/  IMAD.IADD R5, R5, 0x1, R11 ;  /* 0x0000000105057824 */ /* 0x000fe400078e020b */
[----:B------:R-:W-:Y:S02]  /*30b0*/  IMAD R11, R7, R30, R6 ;  /* 0x0000001e070b7224 */ /* 0x000fe400078e0206 */
[----:B------:R-:W-:-:S04]  /*30c0*/  IMAD.WIDE.U32 R4, R205, UR4, R4 ;  /* 0x00000004cd047c25 */ /* 0x000fc8000f8e0004 */
[----:B------:R-:W-:Y:S01]  /*30d0*/  IMAD R97, R205, UR5, R5 ;  /* 0x00000005cd617c24 */ /* 0x000fe2000f8e0205 */
[----:B------:R-:W-:Y:S01]  /*30e0*/  ULDC.64 UR4, c[0x0][0x2e8] ;  /* 0x0000ba0000047ab9 */ /* 0x000fe20000000a00 */
[-C--:B------:R-:W-:Y:S01]  /*30f0*/  IMAD R5, R63, R27.reuse, RZ ;  /* 0x0000001b3f057224 */ /* 0x080fe200078e02ff */
[C---:B------:R-:W-:Y:S01]  /*3100*/  LEA R95, P2, R4.reuse, UR4, 0x1 ;  /* 0x00000004045f7c11 */ /* 0x040fe2000f8408ff */
[----:B------:R-:W-:Y:S02]  /*3110*/  ULDC.U8 UR4, c[0x0][0x410] ;  /* 0x0001040000047ab9 */ /* 0x000fe40000000000 */
[----:B------:R-:W-:Y:S01]  /*3120*/  IMAD R13, R7, R56, R5 ;  /* 0x00000038070d7224 */ /* 0x000fe200078e0205 */
[----:B------:R-:W-:Y:S01]  /*3130*/  LEA.HI.X R97, R4, UR5, R97, 0x1, P2 ;  /* 0x0000000504617c11 */ /* 0x000fe200090f0c61 */
[----:B------:R-:W-:Y:S01]  /*3140*/  IMAD.WIDE.U32 R4, R30, R27, RZ ;  /* 0x0000001b1e047225 */ /* 0x000fe200078e00ff */
[----:B------:R-:W-:-:S03]  /*3150*/  ISETP.NE.AND P2, PT, RZ, UR4, PT ;  /* 0x00000004ff007c0c */ /* 0x000fc6000bf45270 */
[----:B------:R-:W-:-:S04]  /*3160*/  IMAD.WIDE.U32 R6, R56, R27, RZ ;  /* 0x0000001b38067225 */ /* 0x000fc800078e00ff */
[----:B------:R-:W-:Y:S02]  /*3170*/  IMAD.IADD R100, R5, 0x1, R11 ;  /* 0x0000000105647824 */ /* 0x000fe400078e020b */
[----:B------:R-:W-:-:S04]  /*3180*/  IMAD.IADD R11, R7, 0x1, R13 ;  /* 0x00000001070b7824 */ /* 0x000fc800078e020d */
[----:B------:R-:W-:Y:S05]  /*3190*/  @!P2 BRA `(.L_x_9686) ;  /* 0x0000001000f4a947 */ /* 0x000fea0003800000 */
        /* <DEDUP_REMOVED lines=10> */
[----:B------:R-:W-:Y:S06]  /*3240*/  @P2 BRA `(.L_x_9688) ;  /* 0x0000000000502947 */ /* 0x000fec0003800000 */
[----:B------:R-:W-:Y:S01]  /*3250*/  IADD3 R13, P3, R8, R4, RZ ;  /* 0x00000004080d7210 */ /* 0x000fe20007f7e0ff */
[----:B------:R-:W-:Y:S01]  /*3260*/  ULDC.64 UR4, c[0x0][0x3e8] ;  /* 0x0000fa0000047ab9 */ /* 0x000fe20000000a00 */
[----:B------:R-:W-:Y:S02]  /*3270*/  CS2R R44, SRZ ;  /* 0x00000000002c7805 */ /* 0x000fe4000001ff00 */
[----:B------:R-:W-:Y:S01]  /*3280*/  CS2R R46, SRZ ;  /* 0x00000000002e7805 */ /* 0x000fe2000001ff00 */
[----:B------:R-:W-:Y:S01]  /*3290*/  IMAD.X R14, R100, 0x1, R65, P3 ;  /* 0x00000001640e7824 */ /* 0x000fe200018e0641 */
[----:B------:R-:W-:-:S05]  /*32a0*/  IADD3 R15, P3, R52, R6, RZ ;  /* 0x00000006340f7210 */ /* 0x000fca0007f7e0ff */
[----:B------:R-:W-:Y:S01]  /*32b0*/  IMAD.X R40, R11, 0x1, R67, P3 ;  /* 0x000000010b287824 */ /* 0x000fe200018e0643 */
        /* <DEDUP_REMOVED lines=13> */
.L_x_9688:
[----:B------:R-:W-:Y:S05]  /*3390*/  BSYNC B1 ;  /* 0x0000000000017941 */ /* 0x000fea0003800000 */
.L_x_9687:
[----:B0-----:R-:W-:Y:S01]  /*33a0*/  VIADD R12, R204, 0x40 ;  /* 0x00000040cc0c7836 */ /* 0x001fe20000000000 */
[----:B------:R-:W-:Y:S01]  /*33b0*/  BSSY B1, `(.L_x_9689) ;  /* 0x0000019000017945 */ /* 0x000fe20003800000 */
[----:B-----5:R-:W-:Y:S02]  /*33c0*/  IMAD.MOV.U32 R13, RZ, RZ, R40 ;  /* 0x000000ffff0d7224 */ /* 0x020fe400078e0028 */
[----:B------:R-:W-:Y:S01]  /*33d0*/  IMAD.MOV.U32 R15, RZ, RZ, R41 ;  /* 0x000000ffff0f7224 */ /* 0x000fe200078e0029 */
[----:B------:R-:W-:-:S13]  /*33e0*/  ISETP.GE.AND P4, PT, R12, R92, PT ;  /* 0x0000005c0c00720c */ /* 0x000fda0003f86270 */
[----:B------:R-:W-:Y:S05]  /*33f0*/  @P4 BRA `(.L_x_9690) ;  /* 0x0000000000504947 */ /* 0x000fea0003800000 */
        /* <DEDUP_REMOVED lines=20> */
.L_x_9690:
[----:B------:R-:W-:Y:S05]  /*3540*/  BSYNC B1 ;  /* 0x0000000000017941 */ /* 0x000fea0003800000 */
.L_x_9689:
[----:B0-----:R-:W-:Y:S01]  /*3550*/  IMAD.MOV.U32 R5, RZ, RZ, R45 ;  /* 0x000000ffff057224 */ /* 0x001fe200078e002d */
[----:B------:R-:W-:Y:S01]  /*3560*/  ISETP.NE.AND P3, PT, R210, 0x3, PT ;  /* 0x00000003d200780c */ /* 0x000fe20003f65270 */
[----:B------:R-:W-:Y:S01]  /*3570*/  IMAD.MOV.U32 R4, RZ, RZ, R44 ;  /* 0x000000ffff047224 */ /* 0x000fe200078e002c */
        /* <DEDUP_REMOVED lines=8> */
[----:B-----5:R-:W-:Y:S01]  /*3600*/  IMAD.MOV.U32 R5, RZ, RZ, R33 ;  /* 0x000000ffff057224 */ /* 0x020fe200078e0021 */
[----:B------:R-:W-:Y:S01]  /*3610*/  PRMT R109, R109, 0x5410, R4 ;  /* 0x000054106d6d7816 */ /* 0x000fe20000000004 */
[----:B------:R-:W-:Y:S01]  /*3620*/  IMAD.MOV.U32 R4, RZ, RZ, R32 ;  /* 0x000000ffff047224 */ /* 0x000fe200078e0020 */
[----:B------:R-:W-:Y:S01]  /*3630*/  PRMT R110, R6, 0x5410, R7 ;  /* 0x00005410066e7816 */ /* 0x000fe20000000007 */
[----:B------:R-:W-:-:S02]  /*3640*/  IMAD.MOV.U32 R6, RZ, RZ, R36 ;  /* 0x000000ffff067224 */ /* 0x000fc400078e0024 */
[----:B------:R-:W-:Y:S01]  /*3650*/  IMAD.MOV.U32 R7, RZ, RZ, R37 ;  /* 0x000000ffff077224 */ /* 0x000fe200078e0025 */
[----:B------:R-:W-:Y:S01]  /*3660*/  PRMT R100, R4, 0x5410, R5 ;  /* 0x0000541004647816 */ /* 0x000fe20000000005 */
[----:B------:R-:W-:Y:S02]  /*3670*/  IMAD.MOV.U32 R4, RZ, RZ, R34 ;  /* 0x000000ffff047224 */ /* 0x000fe400078e0022 */
[----:B------:R-:W-:Y:S01]  /*3680*/  IMAD.MOV.U32 R5, RZ, RZ, R35 ;  /* 0x000000ffff057224 */ /* 0x000fe200078e0023 */
[----:B------:R-:W-:Y:S01]  /*3690*/  PRMT R102, R6, 0x5410, R7 ;  /* 0x0000541006667816 */ /* 0x000fe20000000007 */
[----:B------:R-:W-:Y:S02]  /*36a0*/  IMAD.MOV.U32 R6, RZ, RZ, R38 ;  /* 0x000000ffff067224 */ /* 0x000fe400078e0026 */
[----:B------:R-:W-:Y:S01]  /*36b0*/  IMAD.MOV.U32 R7, RZ, RZ, R39 ;  /* 0x000000ffff077224 */ /* 0x000fe200078e0027 */
[----:B------:R-:W-:-:S04]  /*36c0*/  PRMT R101, R4, 0x5410, R5 ;  /* 0x0000541004657816 */ /* 0x000fc80000000005 */
[----:B------:R-:W-:Y:S01]  /*36d0*/  PRMT R103, R6, 0x5410, R7 ;  /* 0x0000541006677816 */ /* 0x000fe20000000007 */
[----:B------:R-:W-:Y:S06]  /*36e0*/  @!P3 BRA `(.L_x_9691) ;  /* 0x000000000004b947 */ /* 0x000fec0003800000 */
[----:B------:R-:W-:Y:S01]  /*36f0*/  BPT.TRAP 0x1 ;  /* 0x000000040000795c */ /* 0x000fe20000300000 */
.L_x_9691:
[----:B------:R-:W-:Y:S01]  /*3700*/  IMAD R87, R18, 0x8, R19 ;  /* 0x0000000812577824 */ /* 0x000fe200078e0213 */
[----:B------:R-:W-:Y:S01]  /*3710*/  SHF.L.U32 R93, R208, 0x1f, RZ ;  /* 0x0000001fd05d7819 */ /* 0x000fe200000006ff */
[----:B------:R-:W-:Y:S03]  /*3720*/  BSSY B1, `(.L_x_9692) ;  /* 0x0000003000017945 */ /* 0x000fe60003800000 */
[----:B------:R-:W0:Y:S02]  /*3730*/  SYNCS.PHASECHK.TRANS64.TRYWAIT P5, [R87+URZ+0x22890], R93 ;  /* 0x0228905d570075a7 */ /* 0x000e2400080a017f */
[----:B0-----:R-:W-:Y:S05]  /*3740*/  @!P5 BRA `(.L_x_9693) ;  /* 0x0000016400c8d947 */ /* 0x001fea0003800000 */
.L_x_9950:
[----:B------:R-:W-:Y:S05]  /*3750*/  BSYNC B1 ;  /* 0x0000000000017941 */ /* 0x000fea0003800000 */
.L_x_9692:
[----:B------:R-:W-:-:S03]  /*3760*/  UMOV UR4, 0xffffffff ;  /* 0xffffffff00047882 */ /* 0x000fc60000000000 */
[----:B------:R-:W-:Y:S05]  /*3770*/  BRA.DIV UR4, `(.L_x_9694) ;  /* 0x0000016604d07947 */ /* 0x000fea000b800000 */
[----:B------:R1:W2:Y:S04]  /*3780*/  SHFL.IDX PT, R99, R97, RZ, 0x1c1f ;  /* 0x001c1fff61637589 */ /* 0x0002a800000e0000 */
[----:B------:R1:W3:Y:S02]  /*3790*/  SHFL.IDX PT, R14, R95, RZ, 0x1c1f ;  /* 0x001c1fff5f0e7589 */ /* 0x0002e400000e0000 */
.L_x_9954:
[----:B------:R-:W-:Y:S04]  /*37a0*/  BSSY B1, `(.L_x_9695) ;  /* 0x000006c000017945 */ /* 0x000fe80003800000 */
[----:B------:R-:W-:Y:S05]  /*37b0*/  @P2 BRA `(.L_x_9696) ;  /* 0x0000000400a82947 */ /* 0x000fea0003800000 */
[----:B------:R-:W-:Y:S04]  /*37c0*/  BSSY B2, `(.L_x_9697) ;  /* 0x0000035000027945 */ /* 0x000fe80003800000 */
[----:B------:R-:W-:Y:S05]  /*37d0*/  @P1 BRA `(.L_x_9698) ;  /* 0x0000000000cc1947 */ /* 0x000fea0003800000 */
[----:B------:R4:W0:Y:S01]  /*37e0*/  LDS.128 R4, [R98] ;  /* 0x0000000062047984 */ /* 0x0008220000000c00 */
[C---:B---3--:R-:W-:Y:S01]  /*37f0*/  LEA R12, P2, R16.reuse, R14, 0x1 ;  /* 0x0000000e100c7211 */ /* 0x048fe200078408ff */
[----:B------:R-:W-:Y:S03]  /*3800*/  BSSY B3, `(.L_x_9699) ;  /* 0x000002f000037945 */ /* 0x000fe60003800000 */
[----:B--2---:R-:W-:Y:S02]  /*3810*/  LEA.HI.X R13, R16, R99, R17, 0x1, P2 ;  /* 0x00000063100d7211 */ /* 0x004fe400010f0c11 */
[----:B------:R-:W-:-:S13]  /*3820*/  ISETP.GE.AND P2, PT, R22, R94, PT ;  /* 0x0000005e1600720c */ /* 0x000fda0003f46270 */
[----:B----4-:R-:W-:Y:S05]  /*3830*/  @P2 BRA `(.L_x_9700) ;  /* 0x0000000000ac2947 */ /* 0x010fea0003800000 */
[----:B------:R-:W-:Y:S02]  /*3840*/  SHF.R.U64 R15, R46, 0x10, R47 ;  /* 0x000000102e0f7819 */ /* 0x000fe4000000122f */
[----:B0-----:R-:W-:-:S03]  /*3850*/  MOV R11, R5 ;  /* 0x00000005000b7202 */ /* 0x001fc60000000f00 */
[----:B------:R-:W-:Y:S01]  /*3860*/  HADD2.F32 R5, -RZ, R15.H0_H0 ;  /* 0x2000000fff057230 */ /* 0x000fe20000004100 */
[--C-:B------:R-:W-:Y:S01]  /*3870*/  SHF.R.U64 R15, R44, 0x10, R45.reuse ;  /* 0x000000102c0f7819 */ /* 0x100fe2000000122d */
[--C-:B------:R-:W-:Y:S01]  /*3880*/  HADD2.F32 R44, -RZ, R11.reuse.H1_H1 ;  /* 0x3000000bff2c7230 */ /* 0x100fe20000004100 */
[----:B------:R-:W-:Y:S01]  /*3890*/  SHF.R.U32.HI R45, RZ, 0x10, R45 ;  /* 0x00000010ff2d7819 */ /* 0x000fe2000001162d */
[----:B------:R-:W-:Y:S02]  /*38a0*/  HADD2.F32 R46, -RZ, R11.H0_H0 ;  /* 0x2000000bff2e7230 */ /* 0x000fe40000004100 */
[----:B------:R-:W-:Y:S02]  /*38b0*/  HADD2.F32 R11, -RZ, R15.H0_H0 ;  /* 0x2000000fff0b7230 */ /* 0x000fe40000004100 */
[-C--:B------:R-:W-:Y:S01]  /*38c0*/  FMUL.FTZ R15, R44, R5.reuse ;  /* 0x000000052c0f7220 */ /* 0x080fe20000410000 */
[----:B------:R-:W-:-:S03]  /*38d0*/  FMUL.FTZ R105, R46, R5 ;  /* 0x000000052e697220 */ /* 0x000fc60000410000 */
[-C--:B------:R-:W-:Y:S01]  /*38e0*/  FFMA.FTZ R5, R46, R11.reuse, -R15 ;  /* 0x0000000b2e057223 */ /* 0x080fe2000001080f */
[----:B------:R-:W-:Y:S01]  /*38f0*/  IMAD.MOV.U32 R15, RZ, RZ, R7 ;  /* 0x000000ffff0f7224 */ /* 0x000fe200078e0007 */
[----:B------:R-:W-:Y:S01]  /*3900*/  SHF.R.U32.HI R46, RZ, 0x10, R47 ;  /* 0x00000010ff2e7819 */ /* 0x000fe2000001162f */
[----:B------:R-:W-:Y:S01]  /*3910*/  FFMA.FTZ R44, R44, R11, R105 ;  /* 0x0000000b2c2c7223 */ /* 0x000fe20000010069 */
[----:B------:R-:W-:Y:S02]  /*3920*/  IMAD.MOV.U32 R11, RZ, RZ, R4 ;  /* 0x000000ffff0b7224 */ /* 0x000fe400078e0004 */
[--C-:B------:R-:W-:Y:S02]  /*3930*/  HADD2.F32 R7, -RZ, R15.reuse.H1_H1 ;  /* 0x3000000fff077230 */ /* 0x100fe40000004100 */
[----:B------:R-:W-:Y:S01]  /*3940*/  HADD2.F32 R4, -RZ, R46.H0_H0 ;  /* 0x2000002eff047230 */ /* 0x000fe20000004100 */
[----:B------:R-:W-:Y:S01]  /*3950*/  F2FP.F16.F32.PACK_AB R5, R44, R5 ;  /* 0x000000052c05723e */ /* 0x000fe200000000ff */
[----:B------:R-:W-:-:S02]  /*3960*/  HADD2.F32 R15, -RZ, R15.H0_H0 ;  /* 0x2000000fff0f7230 */ /* 0x000fc40000004100 */
[----:B------:R-:W-:Y:S02]  /*3970*/  HADD2.F32 R46, -RZ, R45.H0_H0 ;  /* 0x2000002dff2e7230 */ /* 0x000fe40000004100 */
[-C--:B------:R-:W-:Y:S01]  /*3980*/  FMUL.FTZ R104, R7, R4.reuse ;  /* 0x0000000407687220 */ /* 0x080fe20000410000 */
[----:B------:R-:W-:Y:S02]  /*3990*/  HADD2.F32 R45, -RZ, R108.H1_H1 ;  /* 0x3000006cff2d7230 */ /* 0x000fe40000004100 */
[C---:B------:R-:W-:Y:S01]  /*39a0*/  FMUL.FTZ R106, R15.reuse, R4 ;  /* 0x000000040f6a7220 */ /* 0x040fe20000410000 */
[-C--:B------:R-:W-:Y:S01]  /*39b0*/  FFMA.FTZ R4, R15, R46.reuse, -R104 ;  /* 0x0000002e0f047223 */ /* 0x080fe20000010868 */
[--C-:B------:R-:W-:Y:S02]  /*39c0*/  HADD2.F32 R15, -RZ, R11.reuse.H0_H0 ;  /* 0x2000000bff0f7230 */ /* 0x100fe40000004100 */
[----:B------:R-:W-:Y:S01]  /*39d0*/  FFMA.FTZ R7, R7, R46, R106 ;  /* 0x0000002e07077223 */ /* 0x000fe2000001006a */
[----:B------:R-:W-:-:S02]  /*39e0*/  HADD2.F32 R46, -RZ, R11.H1_H1 ;  /* 0x3000000bff2e7230 */ /* 0x000fc40000004100 */
[----:B------:R-:W-:Y:S02]  /*39f0*/  HADD2.F32 R11, -RZ, R110.H0_H0 ;  /* 0x2000006eff0b7230 */ /* 0x000fe40000004100 */
[----:B------:R-:W-:-:S03]  /*3a00*/  F2FP.F16.F32.PACK_AB R7, R7, R4 ;  /* 0x000000040707723e */ /* 0x000fc600000000ff */
[-C--:B------:R-:W-:Y:S01]  /*3a10*/  FMUL.FTZ R104, R46, R11.reuse ;  /* 0x0000000b2e687220 */ /* 0x080fe20000410000 */
[----:B------:R-:W-:-:S03]  /*3a20*/  FMUL.FTZ R47, R15, R11 ;  /* 0x0000000b0f2f7220 */ /* 0x000fc60000410000 */
[-C--:B------:R-:W-:Y:S01]  /*3a30*/  FFMA.FTZ R11, R15, R45.reuse, -R104 ;  /* 0x0000002d0f0b7223 */ /* 0x080fe20000010868 */
[----:B------:R-:W-:Y:S01]  /*3a40*/  FFMA.FTZ R46, R46, R45, R47 ;  /* 0x0000002d2e2e7223 */ /* 0x000fe2000001002f */
[--C-:B------:R-:W-:Y:S02]  /*3a50*/  HADD2.F32 R15, -RZ, R6.reuse.H0_H0 ;  /* 0x20000006ff0f7230 */ /* 0x100fe40000004100 */
[----:B------:R-:W-:Y:S02]  /*3a60*/  HADD2.F32 R6, -RZ, R6.H1_H1 ;  /* 0x30000006ff067230 */ /* 0x000fe40000004100 */
[----:B------:R-:W-:Y:S01]  /*3a70*/  HADD2.F32 R47, -RZ, R110.H1_H1 ;  /* 0x3000006eff2f7230 */ /* 0x000fe20000004100 */
[----:B------:R-:W-:Y:S01]  /*3a80*/  F2FP.F16.F32.PACK_AB R4, R46, R11 ;  /* 0x0000000b2e04723e */ /* 0x000fe200000000ff */
[----:B------:R-:W-:-:S03]  /*3a90*/  HADD2.F32 R45, -RZ, R109.H0_H0 ;  /* 0x2000006dff2d7230 */ /* 0x000fc60000004100 */
[-C--:B------:R-:W-:Y:S01]  /*3aa0*/  FMUL.FTZ R104, R6, R47.reuse ;  /* 0x0000002f06687220 */ /* 0x080fe20000410000 */
[----:B------:R-:W-:-:S03]  /*3ab0*/  FMUL.FTZ R47, R15, R47 ;  /* 0x0000002f0f2f7220 */ /* 0x000fc60000410000 */
[-C--:B------:R-:W-:Y:S01]  /*3ac0*/  FFMA.FTZ R15, R15, R45.reuse, -R104 ;  /* 0x0000002d0f0f7223 */ /* 0x080fe20000010868 */
[----:B------:R-:W-:-:S05]  /*3ad0*/  FFMA.FTZ R6, R6, R45, R47 ;  /* 0x0000002d06067223 */ /* 0x000fca000001002f */
[----:B------:R-:W-:-:S07]  /*3ae0*/  F2FP.F16.F32.PACK_AB R6, R6, R15 ;  /* 0x0000000f0606723e */ /* 0x000fce00000000ff */
.L_x_9700:
[----:B------:R-:W-:Y:S05]  /*3af0*/  BSYNC B3 ;  /* 0x0000000000037941 */ /* 0x000fea0003800000 */
.L_x_9699:
[----:B0-----:R4:W-:Y:S02]  /*3b00*/  ST.E.128 desc[UR40][R12.64], R4 ;  /* 0x000000040c007985 */ /* 0x0019e4000c101d28 */
.L_x_9698:
[----:B------:R-:W-:Y:S05]  /*3b10*/  BSYNC B2 ;  /* 0x0000000000027941 */ /* 0x000fea0003800000 */
.L_x_9697:
[----:B----4-:R-:W4:Y:S02]  /*3b20*/  LDL R4, [R1] ;  /* 0x0000000001047983 */ /* 0x010f240000100800 */
[----:B----4-:R-:W-:-:S13]  /*3b30*/  LOP3.LUT P2, RZ, R4, 0x1, RZ, 0xc0, !PT ;  /* 0x0000000104ff7812 */ /* 0x010fda000784c0ff */
[----:B------:R-:W-:Y:S05]  /*3b40*/  @P2 BRA `(.L_x_9696) ;  /* 0x0000000000c42947 */ /* 0x000fea0003800000 */
[----:B------:R4:W0:Y:S01]  /*3b50*/  LDS.128 R4, [R96] ;  /* 0x0000000060047984 */ /* 0x0008220000000c00 */
[C---:B---3--:R-:W-:Y:S01]  /*3b60*/  LEA R12, P2, R2.reuse, R14, 0x1 ;  /* 0x0000000e020c7211 */ /* 0x048fe200078408ff */
[----:B------:R-:W-:Y:S03]  /*3b70*/  BSSY B2, `(.L_x_9701) ;  /* 0x000002d000027945 */ /* 0x000fe60003800000 */
[----:B--2---:R-:W-:Y:S02]  /*3b80*/  LEA.HI.X R13, R2, R99, R206, 0x1, P2 ;  /* 0x00000063020d7211 */ /* 0x004fe400010f0cce */
[----:B------:R-:W-:-:S13]  /*3b90*/  ISETP.GE.AND P2, PT, R209, R94, PT ;  /* 0x0000005ed100720c */ /* 0x000fda0003f46270 */
[----:B----4-:R-:W-:Y:S05]  /*3ba0*/  @P2 BRA `(.L_x_9702) ;  /* 0x0000000000a42947 */ /* 0x010fea0003800000 */
[----:B------:R-:W-:Y:S01]  /*3bb0*/  SHF.R.U64 R15, R42, 0x10, R43 ;  /* 0x000000102a0f7819 */ /* 0x000fe2000000122b */
[--C-:B0-----:R-:W-:Y:S01]  /*3bc0*/  HADD2.F32 R14, -RZ, R5.reuse.H1_H1 ;  /* 0x30000005ff0e7230 */ /* 0x101fe20000004100 */
[----:B------:R-:W-:Y:S01]  /*3bd0*/  SHF.R.U64 R11, R40, 0x10, R41 ;  /* 0x00000010280b7819 */ /* 0x000fe20000001229 */
[----:B------:R-:W-:Y:S01]  /*3be0*/  HADD2.F32 R5, -RZ, R5.H0_H0 ;  /* 0x20000005ff057230 */ /* 0x000fe20000004100 */
[----:B------:R-:W-:Y:S01]  /*3bf0*/  SHF.R.U32.HI R42, RZ, 0x10, R43 ;  /* 0x00000010ff2a7819 */ /* 0x000fe2000001162b */
[----:B------:R-:W-:Y:S02]  /*3c00*/  HADD2.F32 R15, -RZ, R15.H0_H0 ;  /* 0x2000000fff0f7230 */ /* 0x000fe40000004100 */
[----:B------:R-:W-:Y:S02]  /*3c10*/  HADD2.F32 R11, -RZ, R11.H0_H0 ;  /* 0x2000000bff0b7230 */ /* 0x000fe40000004100 */
[----:B------:R-:W-:Y:S02]  /*3c20*/  HADD2.F32 R42, -RZ, R42.H0_H0 ;  /* 0x2000002aff2a7230 */ /* 0x000fe40000004100 */
[-C--:B------:R-:W-:Y:S01]  /*3c30*/  FMUL.FTZ R40, R14, R15.reuse ;  /* 0x0000000f0e287220 */ /* 0x080fe20000410000 */
[----:B------:R-:W-:Y:S01]  /*3c40*/  FMUL.FTZ R15, R5, R15 ;  /* 0x0000000f050f7220 */ /* 0x000fe20000410000 */
[----:B------:R-:W-:-:S02]  /*3c50*/  HADD2.F32 R108, -RZ, R108.H0_H0 ;  /* 0x2000006cff6c7230 */ /* 0x000fc40000004100 */
[-C--:B------:R-:W-:Y:S01]  /*3c60*/  FFMA.FTZ R5, R5, R11.reuse, -R40 ;  /* 0x0000000b05057223 */ /* 0x080fe20000010828 */
[----:B------:R-:W-:Y:S01]  /*3c70*/  FFMA.FTZ R14, R14, R11, R15 ;  /* 0x0000000b0e0e7223 */ /* 0x000fe2000001000f */
[----:B------:R-:W-:Y:S01]  /*3c80*/  SHF.R.U32.HI R40, RZ, 0x10, R41 ;  /* 0x00000010ff287819 */ /* 0x000fe20000011629 */
[--C-:B------:R-:W-:Y:S02]  /*3c90*/  HADD2.F32 R15, -RZ, R7.reuse.H1_H1 ;  /* 0x30000007ff0f7230 */ /* 0x100fe40000004100 */
[----:B------:R-:W-:Y:S01]  /*3ca0*/  HADD2.F32 R7, -RZ, R7.H0_H0 ;  /* 0x20000007ff077230 */ /* 0x000fe20000004100 */
[----:B------:R-:W-:Y:S01]  /*3cb0*/  F2FP.F16.F32.PACK_AB R5, R14, R5 ;  /* 0x000000050e05723e */ /* 0x000fe200000000ff */
[----:B------:R-:W-:Y:S02]  /*3cc0*/  IMAD.MOV.U32 R11, RZ, RZ, R4 ;  /* 0x000000ffff0b7224 */ /* 0x000fe400078e0004 */
[----:B------:R-:W-:Y:S01]  /*3cd0*/  FMUL.FTZ R4, R15, R42 ;  /* 0x0000002a0f047220 */ /* 0x000fe20000410000 */
[----:B------:R-:W-:-:S02]  /*3ce0*/  HADD2.F32 R40, -RZ, R40.H0_H0 ;  /* 0x20000028ff287230 */ /* 0x000fc40000004100 */
[----:B------:R-:W-:-:S03]  /*3cf0*/  FMUL.FTZ R42, R7, R42 ;  /* 0x0000002a072a7220 */ /* 0x000fc60000410000 */
[-C--:B------:R-:W-:Y:S01]  /*3d00*/  FFMA.FTZ R4, R7, R40.reuse, -R4 ;  /* 0x0000002807047223 */ /* 0x080fe20000010804 */
[----:B------:R-:W-:Y:S01]  /*3d10*/  FFMA.FTZ R7, R15, R40, R42 ;  /* 0x000000280f077223 */ /* 0x000fe2000001002a */
[----:B------:R-:W-:Y:S02]  /*3d20*/  HADD2.F32 R42, -RZ, R109.H1_H1 ;  /* 0x3000006dff2a7230 */ /* 0x000fe40000004100 */
[--C-:B------:R-:W-:Y:S02]  /*3d30*/  HADD2.F32 R15, -RZ, R11.reuse.H1_H1 ;  /* 0x3000000bff0f7230 */ /* 0x100fe40000004100 */
[----:B------:R-:W-:Y:S01]  /*3d40*/  HADD2.F32 R11, -RZ, R11.H0_H0 ;  /* 0x2000000bff0b7230 */ /* 0x000fe20000004100 */
[----:B------:R-:W-:Y:S01]  /*3d50*/  F2FP.F16.F32.PACK_AB R7, R7, R4 ;  /* 0x000000040707723e */ /* 0x000fe200000000ff */
[--C-:B------:R-:W-:Y:S02]  /*3d60*/  HADD2.F32 R40, -RZ, R107.reuse.H1_H1 ;  /* 0x3000006bff287230 */ /* 0x100fe40000004100 */
[----:B------:R-:W-:Y:S01]  /*3d70*/  FMUL.FTZ R44, R15, R42 ;  /* 0x0000002a0f2c7220 */ /* 0x000fe20000410000 */
[----:B------:R-:W-:-:S02]  /*3d80*/  HADD2.F32 R107, -RZ, R107.H0_H0 ;  /* 0x2000006bff6b7230 */ /* 0x000fc40000004100 */
[C---:B------:R-:W-:Y:S01]  /*3d90*/  FMUL.FTZ R42, R11.reuse, R42 ;  /* 0x0000002a0b2a7220 */ /* 0x040fe20000410000 */
[-C--:B------:R-:W-:Y:S01]  /*3da0*/  FFMA.FTZ R44, R11, R40.reuse, -R44 ;  /* 0x000000280b2c7223 */ /* 0x080fe2000001082c */
[--C-:B------:R-:W-:Y:S02]  /*3db0*/  HADD2.F32 R11, -RZ, R6.reuse.H1_H1 ;  /* 0x30000006ff0b7230 */ /* 0x100fe40000004100 */
[----:B------:R-:W-:Y:S01]  /*3dc0*/  FFMA.FTZ R15, R15, R40, R42 ;  /* 0x000000280f0f7223 */ /* 0x000fe2000001002a */
[----:B------:R-:W-:Y:S02]  /*3dd0*/  HADD2.F32 R6, -RZ, R6.H0_H0 ;  /* 0x20000006ff067230 */ /* 0x000fe40000004100 */
[----:B------:R-:W-:Y:S02]  /*3de0*/  FMUL.FTZ R41, R11, R108 ;  /* 0x0000006c0b297220 */ /* 0x000fe40000410000 */
[----:B------:R-:W-:Y:S01]  /*3df0*/  F2FP.F16.F32.PACK_AB R4, R15, R44 ;  /* 0x0000002c0f04723e */ /* 0x000fe200000000ff */
[C---:B------:R-:W-:Y:S01]  /*3e00*/  FMUL.FTZ R108, R6.reuse, R108 ;  /* 0x0000006c066c7220 */ /* 0x040fe20000410000 */
[----:B------:R-:W-:-:S03]  /*3e10*/  FFMA.FTZ R41, R6, R107, -R41 ;  /* 0x0000006b06297223 */ /* 0x000fc60000010829 */
[----:B------:R-:W-:-:S05]  /*3e20*/  FFMA.FTZ R108, R11, R107, R108 ;  /* 0x0000006b0b6c7223 */ /* 0x000fca000001006c */
[----:B------:R-:W-:-:S07]  /*3e30*/  F2FP.F16.F32.PACK_AB R6, R108, R41 ;  /* 0x000000296c06723e */ /* 0x000fce00000000ff */
.L_x_9702:
[----:B------:R-:W-:Y:S05]  /*3e40*/  BSYNC B2 ;  /* 0x0000000000027941 */ /* 0x000fea0003800000 */
.L_x_9701:
[----:B0-----:R4:W-:Y:S02]  /*3e50*/  ST.E.128 desc[UR40][R12.64], R4 ;  /* 0x000000040c007985 */ /* 0x0019e4000c101d28 */
.L_x_9696:
[----:B------:R-:W-:Y:S05]  /*3e60*/  BSYNC B1 ;  /* 0x0000000000017941 */ /* 0x000fea0003800000 */
.L_x_9695:
[----:B------:R-:W-:-:S03]  /*3e70*/  UMOV UR4, 0xffffffff ;  /* 0xffffffff00047882 */ /* 0x000fc60000000000 */
[----:B------:R-:W-:Y:S05]  /*3e80*/  BRA.DIV UR4, `(.L_x_9703) ;  /* 0x0000016204547947 */ /* 0x000fea000b800000 */
[----:B-1----:R-:W1:Y:S04]  /*3e90*/  SHFL.IDX PT, R97, R97, 0x1, 0x1c1f ;  /* 0x003c1f0061617f89 */ /* 0x002e6800000e0000 */
[----:B---3--:R3:W0:Y:S02]  /*3ea0*/  SHFL.IDX PT, R14, R95, 0x1, 0x1c1f ;  /* 0x003c1f005f0e7f89 */ /* 0x00862400000e0000 */
.L_x_9958:
[----:B------:R-:W-:Y:S05]  /*3eb0*/  @P4 BRA `(.L_x_9704) ;  /* 0x0000001c00b84947 */ /* 0x000fea0003800000 */
[----:B------:R-:W-:Y:S04]  /*3ec0*/  BSSY B1, `(.L_x_9705) ;  /* 0x0000035000017945 */ /* 0x000fe80003800000 */
[----:B------:R-:W-:Y:S05]  /*3ed0*/  @P1 BRA `(.L_x_9706) ;  /* 0x0000000000cc1947 */ /* 0x000fea0003800000 */
[----:B----4-:R4:W2:Y:S01]  /*3ee0*/  LDS.128 R4, [R98+0x2000] ;  /* 0x0020000062047984 */ /* 0x0108a20000000c00 */
[C---:B0-----:R-:W-:Y:S01]  /*3ef0*/  LEA R12, P2, R16.reuse, R14, 0x1 ;  /* 0x0000000e100c7211 */ /* 0x041fe200078408ff */
[----:B------:R-:W-:Y:S03]  /*3f00*/  BSSY B2, `(.L_x_9707) ;  /* 0x000002f000027945 */ /* 0x000fe60003800000 */
[----:B-1----:R-:W-:Y:S02]  /*3f10*/  LEA.HI.X R13, R16, R97, R17, 0x1, P2 ;  /* 0x00000061100d7211 */ /* 0x002fe400010f0c11 */
[----:B------:R-:W-:-:S13]  /*3f20*/  ISETP.GE.AND P2, PT, R22, R94, PT ;  /* 0x0000005e1600720c */ /* 0x000fda0003f46270 */
[----:B----4-:R-:W-:Y:S05]  /*3f30*/  @P2 BRA `(.L_x_9708) ;  /* 0x0000000000ac2947 */ /* 0x010fea0003800000 */
[----:B------:R-:W-:Y:S01]  /*3f40*/  SHF.R.U64 R36, R36, 0x10, R37 ;  /* 0x0000001024247819 */ /* 0x000fe20000001225 */
[----:B--2---:R-:W-:Y:S01]  /*3f50*/  IMAD.MOV.U32 R15, RZ, RZ, R7 ;  /* 0x000000ffff0f7224 */ /* 0x004fe200078e0007 */
[----:B------:R-:W-:Y:S01]  /*3f60*/  SHF.R.U32.HI R41, RZ, 0x10, R37 ;  /* 0x00000010ff297819 */ /* 0x000fe20000011625 */
[----:B------:R-:W-:Y:S01]  /*3f70*/  IMAD.MOV.U32 R11, RZ, RZ, R4 ;  /* 0x000000ffff0b7224 */ /* 0x000fe200078e0004 */
[--C-:B------:R-:W-:Y:S01]  /*3f80*/  SHF.R.U64 R37, R38, 0x10, R39.reuse ;  /* 0x0000001026257819 */ /* 0x100fe20000001227 */
[--C-:B------:R-:W-:Y:S01]  /*3f90*/  HADD2.F32 R7, -RZ, R5.reuse.H1_H1 ;  /* 0x30000005ff077230 */ /* 0x100fe20000004100 */
[----:B------:R-:W-:Y:S01]  /*3fa0*/  SHF.R.U32.HI R40, RZ, 0x10, R39 ;  /* 0x00000010ff287819 */ /* 0x000fe20000011627 */
[----:B------:R-:W-:Y:S02]  /*3fb0*/  HADD2.F32 R4, -RZ, R5.H0_H0 ;  /* 0x20000005ff047230 */ /* 0x000fe40000004100 */
[----:B------:R-:W-:Y:S02]  /*3fc0*/  HADD2.F32 R37, -RZ, R37.H0_H0 ;  /* 0x20000025ff257230 */ /* 0x000fe40000004100 */
[----:B------:R-:W-:-:S02]  /*3fd0*/  HADD2.F32 R40, -RZ, R40.H0_H0 ;  /* 0x20000028ff287230 */ /* 0x000fc40000004100 */
[--C-:B------:R-:W-:Y:S02]  /*3fe0*/  HADD2.F32 R5, -RZ, R15.reuse.H1_H1 ;  /* 0x3000000fff057230 */ /* 0x100fe40000004100 */
[-C--:B------:R-:W-:Y:S01]  /*3ff0*/  FMUL.FTZ R39, R7, R37.reuse ;  /* 0x0000002507277220 */ /* 0x080fe20000410000 */
[----:B------:R-:W-:Y:S02]  /*4000*/  HADD2.F32 R15, -RZ, R15.H0_H0 ;  /* 0x2000000fff0f7230 */ /* 0x000fe40000004100 */
[C---:B------:R-:W-:Y:S01]  /*4010*/  FMUL.FTZ R42, R4.reuse, R37 ;  /* 0x00000025042a7220 */ /* 0x040fe20000410000 */
[----:B------:R-:W-:Y:S02]  /*4020*/  HADD2.F32 R36, -RZ, R36.H0_H0 ;  /* 0x20000024ff247230 */ /* 0x000fe40000004100 */
[-C--:B------:R-:W-:Y:S01]  /*4030*/  FMUL.FTZ R44, R5, R40.reuse ;  /* 0x00000028052c7220 */ /* 0x080fe20000410000 */
[----:B------:R-:W-:Y:S02]  /*4040*/  HADD2.F32 R38, -RZ, R41.H0_H0 ;  /* 0x20000029ff267230 */ /* 0x000fe40000004100 */
[----:B------:R-:W-:Y:S01]  /*4050*/  FMUL.FTZ R40, R15, R40 ;  /* 0x000000280f287220 */ /* 0x000fe20000410000 */
        /* <DEDUP_REMOVED lines=16> */
[C---:B------:R-:W-:Y:S01]  /*4160*/  FMUL.FTZ R42, R6.reuse, R103 ;  /* 0x00000067062a7220 */ /* 0x040fe20000410000 */
[-C--:B------:R-:W-:Y:S01]  /*4170*/  FFMA.FTZ R40, R11, R36.reuse, -R40 ;  /* 0x000000240b287223 */ /* 0x080fe20000010828 */
[----:B------:R-:W-:Y:S01]  /*4180*/  FFMA.FTZ R5, R5, R36, R38 ;  /* 0x0000002405057223 */ /* 0x000fe20000010026 */
[-C--:B------:R-:W-:Y:S01]  /*4190*/  FFMA.FTZ R15, R6, R102.reuse, -R15 ;  /* 0x00000066060f7223 */ /* 0x080fe2000001080f */
[----:B------:R-:W-:Y:S01]  /*41a0*/  FFMA.FTZ R42, R7, R102, R42 ;  /* 0x00000066072a7223 */ /* 0x000fe2000001002a */
[----:B------:R-:W-:-:S02]  /*41b0*/  F2FP.F16.F32.PACK_AB R7, R39, R44 ;  /* 0x0000002c2707723e */ /* 0x000fc400000000ff */
[----:B------:R-:W-:Y:S01]  /*41c0*/  F2FP.F16.F32.PACK_AB R4, R5, R40 ;  /* 0x000000280504723e */ /* 0x000fe200000000ff */
[----:B------:R-:W-:Y:S01]  /*41d0*/  IMAD.MOV.U32 R5, RZ, RZ, R37 ;  /* 0x000000ffff057224 */ /* 0x000fe200078e0025 */
[----:B------:R-:W-:-:S07]  /*41e0*/  F2FP.F16.F32.PACK_AB R6, R42, R15 ;  /* 0x0000000f2a06723e */ /* 0x000fce00000000ff */
.L_x_9708:
[----:B------:R-:W-:Y:S05]  /*41f0*/  BSYNC B2 ;  /* 0x0000000000027941 */ /* 0x000fea0003800000 */
.L_x_9707:
[----:B--2---:R0:W-:Y:S02]  /*4200*/  ST.E.128 desc[UR40][R12.64], R4 ;  /* 0x000000040c007985 */ /* 0x0041e4000c101d28 */
.L_x_9706:
[----:B------:R-:W-:Y:S05]  /*4210*/  BSYNC B1 ;  /* 0x0000000000017941 */ /* 0x000fea0003800000 */
.L_x_9705:
[----:B0---4-:R-:W4:Y:S02]  /*4220*/  LDL R4, [R1] ;  /* 0x0000000001047983 */ /* 0x011f240000100800 */
[----:B----4-:R-:W-:-:S13]  /*4230*/  LOP3.LUT P2, RZ, R4, 0x1, RZ, 0xc0, !PT ;  /* 0x0000000104ff7812 */ /* 0x010fda000784c0ff */
[----:B------:R-:W-:Y:S05]  /*4240*/  @P2 BRA `(.L_x_9704) ;  /* 0x0000001800d42947 */ /* 0x000fea0003800000 */
[----:B------:R0:W4:Y:S01]  /*4250*/  LDS.128 R4, [R96+0x2000] ;  /* 0x0020000060047984 */ /* 0x0001220000000c00 */
[C---:B------:R-:W-:Y:S01]  /*4260*/  LEA R12, P2, R2.reuse, R14, 0x1 ;  /* 0x0000000e020c7211 */ /* 0x040fe200078408ff */
[----:B------:R-:W-:Y:S03]  /*4270*/  BSSY B1, `(.L_x_9709) ;  /* 0x000002d000017945 */ /* 0x000fe60003800000 */
[----:B-1----:R-:W-:Y:S02]  /*4280*/  LEA.HI.X R13, R2, R97, R206, 0x1, P2 ;  /* 0x00000061020d7211 */ /* 0x002fe400010f0cce */
[----:B------:R-:W-:-:S13]  /*4290*/  ISETP.GE.AND P2, PT, R209, R94, PT ;  /* 0x0000005ed100720c */ /* 0x000fda0003f46270 */
[----:B0-----:R-:W-:Y:S05]  /*42a0*/  @P2 BRA `(.L_x_9710) ;  /* 0x0000000000a42947 */ /* 0x001fea0003800000 */
[--C-:B------:R-:W-:Y:S01]  /*42b0*/  SHF.R.U64 R15, R32, 0x10, R33.reuse ;  /* 0x00000010200f7819 */ /* 0x100fe20000001221 */
[----:B----4-:R-:W-:Y:S01]  /*42c0*/  IMAD.MOV.U32 R11, RZ, RZ, R6 ;  /* 0x000000ffff0b7224 */ /* 0x010fe200078e0006 */
[----:B------:R-:W-:Y:S01]  /*42d0*/  SHF.R.U32.HI R32, RZ, 0x10, R33 ;  /* 0x00000010ff207819 */ /* 0x000fe20000011621 */
[----:B------:R-:W-:Y:S01]  /*42e0*/  HADD2.F32 R14, -RZ, R7.H1_H1 ;  /* 0x30000007ff0e7230 */ /* 0x000fe20000004100 */
[--C-:B------:R-:W-:Y:S01]  /*42f0*/  SHF.R.U64 R33, R34, 0x10, R35.reuse ;  /* 0x0000001022217819 */ /* 0x100fe20000001223 */
[----:B------:R-:W-:Y:S01]  /*4300*/  HADD2.F32 R6, -RZ, R5.H1_H1 ;  /* 0x30000005ff067230 */ /* 0x000fe20000004100 */
        /* <DEDUP_REMOVED lines=8> */
[----:B------:R-:W-:Y:S02]  /*4390*/  HADD2.F32 R15, -RZ, R15.H0_H0 ;  /* 0x2000000fff0f7230 */ /* 0x000fe40000004100 */
[----:B------:R-:W-:Y:S01]  /*43a0*/  FMUL.FTZ R33, R5, R33 ;  /* 0x0000002105217220 */ /* 0x000fe20000410000 */
[C---:B------:R-:W-:Y:S01]  /*43b0*/  FMUL.FTZ R38, R14.reuse, R34 ;  /* 0x000000220e267220 */ /* 0x040fe20000410000 */
[----:B------:R-:W-:Y:S01]  /*43c0*/  FFMA.FTZ R35, R14, R32, R35 ;  /* 0x000000200e237223 */ /* 0x000fe20000010023 */
[----:B------:R-:W-:-:S02]  /*43d0*/  HADD2.F32 R14, -RZ, R101.H0_H0 ;  /* 0x20000065ff0e7230 */ /* 0x000fc40000004100 */
[-C--:B------:R-:W-:Y:S01]  /*43e0*/  FFMA.FTZ R36, R5, R15.reuse, -R36 ;  /* 0x0000000f05247223 */ /* 0x080fe20000010824 */
[----:B------:R-:W-:Y:S01]  /*43f0*/  FFMA.FTZ R33, R6, R15, R33 ;  /* 0x0000000f06217223 */ /* 0x000fe20000010021 */
[----:B------:R-:W-:Y:S02]  /*4400*/  HADD2.F32 R101, -RZ, R101.H1_H1 ;  /* 0x30000065ff657230 */ /* 0x000fe40000004100 */
[----:B------:R-:W-:Y:S01]  /*4410*/  FFMA.FTZ R38, R7, R32, -R38 ;  /* 0x0000002007267223 */ /* 0x000fe20000010826 */
[--C-:B------:R-:W-:Y:S02]  /*4420*/  HADD2.F32 R5, -RZ, R4.reuse.H1_H1 ;  /* 0x30000004ff057230 */ /* 0x100fe40000004100 */
[--C-:B------:R-:W-:Y:S02]  /*4430*/  HADD2.F32 R6, -RZ, R11.reuse.H1_H1 ;  /* 0x3000000bff067230 */ /* 0x100fe40000004100 */
[----:B------:R-:W-:Y:S02]  /*4440*/  HADD2.F32 R4, -RZ, R4.H0_H0 ;  /* 0x20000004ff047230 */ /* 0x000fe40000004100 */
[----:B------:R-:W-:Y:S01]  /*4450*/  FMUL.FTZ R15, R5, R14 ;  /* 0x0000000e050f7220 */ /* 0x000fe20000410000 */
[----:B------:R-:W-:-:S02]  /*4460*/  HADD2.F32 R11, -RZ, R11.H0_H0 ;  /* 0x2000000bff0b7230 */ /* 0x000fc40000004100 */
[-C--:B------:R-:W-:Y:S01]  /*4470*/  FMUL.FTZ R32, R6, R101.reuse ;  /* 0x0000006506207220 */ /* 0x080fe20000410000 */
[--C-:B------:R-:W-:Y:S02]  /*4480*/  HADD2.F32 R7, -RZ, R100.reuse.H0_H0 ;  /* 0x20000064ff077230 */ /* 0x100fe40000004100 */
[C---:B------:R-:W-:Y:S01]  /*4490*/  FMUL.FTZ R14, R4.reuse, R14 ;  /* 0x0000000e040e7220 */ /* 0x040fe20000410000 */
        /* <DEDUP_REMOVED lines=10> */
.L_x_9710:
[----:B------:R-:W-:Y:S05]  /*4540*/  BSYNC B1 ;  /* 0x0000000000017941 */ /* 0x000fea0003800000 */
.L_x_9709:
[----:B----4-:R0:W-:Y:S01]  /*4550*/  ST.E.128 desc[UR40][R12.64], R4 ;  /* 0x000000040c007985 */ /* 0x0101e2000c101d28 */
[----:B------:R-:W-:Y:S05]  /*4560*/  BRA `(.L_x_9704) ;  /* 0x00000018000c7947 */ /* 0x000fea0003800000 */
.L_x_9686:
[----:B------:R-:W-:Y:S01]  /*4570*/  VIADD R12, R204, 0x40 ;  /* 0x00000040cc0c7836 */ /* 0x000fe20000000000 */
[----:B------:R-:W-:-:S04]  /*4580*/  CS2R R34, SRZ ;  /* 0x0000000000227805 */ /* 0x000fc8000001ff00 */
[----:B------:R-:W-:-:S04]  /*4590*/  ISETP.GE.AND P2, PT, R12, R92, PT ;  /* 0x0000005c0c00720c */ /* 0x000fc80003f46270 */
[----:B------:R-:W-:-:S13]  /*45a0*/  ISETP.GE.OR P2, PT, R16, R94, P2 ;  /* 0x0000005e1000720c */ /* 0x000fda0001746670 */
[----:B------:R-:W-:Y:S01]  /*45b0*/  @!P2 IADD3 R5, P3, P4, R20, R4, R51 ;  /* 0x000000041405a210 */ /* 0x000fe20007c7e033 */
[----:B------:R-:W0:Y:S03]  /*45c0*/  @!P2 LDC.64 R14, c[0x0][0x3e8] ;  /* 0x0000fa00ff0eab82 */ /* 0x000e260000000a00 */
[----:B------:R-:W-:Y:S02]  /*45d0*/  @!P2 IADD3.X R32, R66, R100, R29, P3, P4 ;  /* 0x000000644220a210 */ /* 0x000fe40001fe841d */
[----:B------:R-:W-:-:S04]  /*45e0*/  @!P2 IADD3 R38, P3, P4, R54, R6, R59 ;  /* 0x000000063626a210 */ /* 0x000fc80007c7e03b */
[----:B------:R-:W-:Y:S02]  /*45f0*/  @!P2 IADD3.X R39, R68, R11, R58, P3, P4 ;  /* 0x0000000b4427a210 */ /* 0x000fe40001fe843a */
[----:B------:R-:W-:-:S04]  /*4600*/  ISETP.GE.AND P3, PT, R204, R92, PT ;  /* 0x0000005ccc00720c */ /* 0x000fc80003f66270 */
[----:B------:R-:W-:-:S13]  /*4610*/  ISETP.GE.OR P3, PT, R16, R94, P3 ;  /* 0x0000005e1000720c */ /* 0x000fda0001f66670 */
[----:B------:R-:W1:Y:S01]  /*4620*/  @!P3 LDC.64 R12, c[0x0][0x3e8] ;  /* 0x0000fa00ff0cbb82 */ /* 0x000e620000000a00 */
[----:B------:R-:W-:-:S05]  /*4630*/  @!P3 IADD3 R4, P4, R20, R4, RZ ;  /* 0x000000041404b210 */ /* 0x000fca0007f9e0ff */
[----:B------:R-:W-:Y:S02]  /*4640*/  @!P3 IMAD.X R7, R100, 0x1, R66, P4 ;  /* 0x000000016407b824 */ /* 0x000fe400020e0642 */
[----:B------:R-:W2:Y:S01]  /*4650*/  @!P3 LDC.64 R36, c[0x0][0x400] ;  /* 0x00010000ff24bb82 */ /* 0x000ea20000000a00 */
[----:B-1----:R-:W-:-:S04]  /*4660*/  @!P3 LEA R12, P4, R4, R12, 0x1 ;  /* 0x0000000c040cb211 */ /* 0x002fc800078808ff */
[----:B------:R-:W-:Y:S02]  /*4670*/  @!P3 LEA.HI.X R13, R4, R13, R7, 0x1, P4 ;  /* 0x0000000d040db211 */ /* 0x000fe400020f0c07 */
[----:B------:R-:W-:-:S05]  /*4680*/  @!P3 IADD3 R6, P4, R54, R6, RZ ;  /* 0x000000063606b210 */ /* 0x000fca0007f9e0ff */
[----:B------:R-:W-:Y:S01]  /*4690*/  @!P3 IMAD.X R11, R11, 0x1, R68, P4 ;  /* 0x000000010b0bb824 */ /* 0x000fe200020e0644 */
[----:B--2---:R-:W-:-:S04]  /*46a0*/  @!P3 LEA R36, P4, R6, R36, 0x1 ;  /* 0x000000240624b211 */ /* 0x004fc800078808ff */
[----:B------:R-:W-:Y:S02]  /*46b0*/  @!P3 LEA.HI.X R37, R6, R37, R11, 0x1, P4 ;  /* 0x000000250625b211 */ /* 0x000fe400020f0c0b */
[----:B------:R-:W-:Y:S02]  /*46c0*/  CS2R R6, SRZ ;  /* 0x0000000000067805 */ /* 0x000fe4000001ff00 */
[----:B0-----:R-:W-:-:S04]  /*46d0*/  @!P2 LEA R14, P4, R5, R14, 0x1 ;  /* 0x0000000e050ea211 */ /* 0x001fc800078808ff */
[----:B------:R-:W-:Y:S02]  /*46e0*/  @!P2 LEA.HI.X R15, R5, R15, R32, 0x1, P4 ;  /* 0x0000000f050fa211 */ /* 0x000fe400020f0c20 */
[----:B------:R-:W-:Y:S02]  /*46f0*/  CS2R R4, SRZ ;  /* 0x0000000000047805 */ /* 0x000fe4000001ff00 */
[----:B------:R-:W-:-:S04]  /*4700*/  CS2R R32, SRZ ;  /* 0x0000000000207805 */ /* 0x000fc8000001ff00 */
[----:B------:R0:W2:Y:S04]  /*4710*/  @!P3 LDG.E.128 R4, desc[UR40][R12.64] ;  /* 0x000000280c04b981 */ /* 0x0000a8000c1e1d00 */
[----:B------:R1:W3:Y:S01]  /*4720*/  @!P3 LDG.E.128 R32, desc[UR40][R36.64] ;  /* 0x000000282420b981 */ /* 0x0002e2000c1e1d00 */
[----:B0-----:R-:W0:Y:S01]  /*4730*/  @!P2 LDC.64 R12, c[0x0][0x400] ;  /* 0x00010000ff0cab82 */ /* 0x001e220000000a00 */
[----:B-1----:R-:W-:Y:S02]  /*4740*/  CS2R R36, SRZ ;  /* 0x0000000000247805 */ /* 0x002fe4000001ff00 */
[----:B------:R-:W-:Y:S02]  /*4750*/  CS2R R42, SRZ ;  /* 0x00000000002a7805 */ /* 0x000fe4000001ff00 */
[----:B------:R-:W-:-:S02]  /*4760*/  CS2R R40, SRZ ;  /* 0x0000000000287805 */ /* 0x000fc4000001ff00 */
[----:B0-----:R-:W-:-:S04]  /*4770*/  @!P2 LEA R12, P3, R38, R12, 0x1 ;  /* 0x0000000c260ca211 */ /* 0x001fc800078608ff */
[----:B------:R-:W-:Y:S02]  /*4780*/  @!P2 LEA.HI.X R13, R38, R13, R39, 0x1, P3 ;  /* 0x0000000d260da211 */ /* 0x000fe400018f0c27 */
[----:B------:R-:W-:-:S03]  /*4790*/  CS2R R38, SRZ ;  /* 0x0000000000267805 */ /* 0x000fc6000001ff00 */
[----:B------:R3:W4:Y:S04]  /*47a0*/  @!P2 LDG.E.128 R40, desc[UR40][R12.64] ;  /* 0x000000280c28a981 */ /* 0x000728000c1e1d00 */
[----:B------:R0:W5:Y:S01]  /*47b0*/  @!P2 LDG.E.128 R36, desc[UR40][R14.64] ;  /* 0x000000280e24a981 */ /* 0x000162000c1e1d00 */
[----:B------:R-:W-:Y:S02]  /*47c0*/  ISETP.NE.AND P3, PT, R210, 0x3, PT ;  /* 0x00000003d200780c */ /* 0x000fe40003f65270 */
[----:B------:R-:W-:Y:S01]  /*47d0*/  ISETP.GE.AND P2, PT, R16, R94, PT ;  /* 0x0000005e1000720c */ /* 0x000fe20003f46270 */
[----:B--2---:R-:W-:Y:S02]  /*47e0*/  IMAD.MOV.U32 R11, RZ, RZ, R6 ;  /* 0x000000ffff0b7224 */ /* 0x004fe400078e0006 */
[----:B---3--:R-:W-:-:S03]  /*47f0*/  IMAD.MOV.U32 R12, RZ, RZ, R35 ;  /* 0x000000ffff0c7224 */ /* 0x008fc600078e0023 */
[----:B------:R-:W-:Y:S01]  /*4800*/  PRMT R114, R11, 0x7610, R114 ;  /* 0x000076100b727816 */ /* 0x000fe20000000072 */
[----:B------:R-:W-:Y:S02]  /*4810*/  IMAD.MOV.U32 R11, RZ, RZ, R34 ;  /* 0x000000ffff0b7224 */ /* 0x000fe400078e0022 */
[----:B------:R-:W-:Y:S02]  /*4820*/  IMAD.MOV.U32 R13, RZ, RZ, R32 ;  /* 0x000000ffff0d7224 */ /* 0x000fe400078e0020 */
[----:B0-----:R-:W-:Y:S01]  /*4830*/  IMAD.MOV.U32 R14, RZ, RZ, R33 ;  /* 0x000000ffff0e7224 */ /* 0x001fe200078e0021 */
[----:B------:R-:W-:Y:S02]  /*4840*/  PRMT R114, R114, 0x5410, R11 ;  /* 0x0000541072727816 */ /* 0x000fe4000000000b */
[----:B------:R-:W-:Y:S02]  /*4850*/  PRMT R112, R12, 0x5410, R13 ;  /* 0x000054100c707816 */ /* 0x000fe4000000000d */
[----:B------:R-:W-:Y:S01]  /*4860*/  PRMT R103, R14, 0x7610, R103 ;  /* 0x000076100e677816 */ /* 0x000fe20000000067 */
[----:B------:R-:W-:Y:S01]  /*4870*/  IMAD.MOV.U32 R44, RZ, RZ, R7 ;  /* 0x000000ffff2c7224 */ /* 0x000fe200078e0007 */
[----:B------:R-:W-:Y:S01]  /*4880*/  MOV R45, R4 ;  /* 0x00000004002d7202 */ /* 0x000fe20000000f00 */
[----:B------:R-:W-:-:S03]  /*4890*/  IMAD.MOV.U32 R46, RZ, RZ, R5 ;  /* 0x000000ffff2e7224 */ /* 0x000fc600078e0005 */
[----:B------:R-:W-:Y:S02]  /*48a0*/  PRMT R110, R44, 0x5410, R45 ;  /* 0x000054102c6e7816 */ /* 0x000fe4000000002d */
[----:B------:R-:W-:Y:S01]  /*48b0*/  PRMT R101, R46, 0x7610, R101 ;  /* 0x000076102e657816 */ /* 0x000fe20000000065 */
[----:B-----5:R-:W-:Y:S02]  /*48c0*/  IMAD.MOV.U32 R11, RZ, RZ, R38 ;  /* 0x000000ffff0b7224 */ /* 0x020fe400078e0026 */
[----:B------:R-:W-:Y:S02]  /*48d0*/  IMAD.MOV.U32 R12, RZ, RZ, R39 ;  /* 0x000000ffff0c7224 */ /* 0x000fe400078e0027 */
[----:B------:R-:W-:Y:S02]  /*48e0*/  IMAD.MOV.U32 R13, RZ, RZ, R36 ;  /* 0x000000ffff0d7224 */ /* 0x000fe400078e0024 */
[----:B------:R-:W-:-:S03]  /*48f0*/  IMAD.MOV.U32 R14, RZ, RZ, R37 ;  /* 0x000000ffff0e7224 */ /* 0x000fc600078e0025 */
[----:B------:R-:W-:Y:S01]  /*4900*/  PRMT R107, R13, 0x5410, R12 ;  /* 0x000054100d6b7816 */ /* 0x000fe2000000000c */
[----:B----4-:R-:W-:Y:S01]  /*4910*/  IMAD.MOV.U32 R12, RZ, RZ, R43 ;  /* 0x000000ffff0c7224 */ /* 0x010fe200078e002b */
[----:B------:R-:W-:Y:S01]  /*4920*/  PRMT R109, R11, 0x5410, R14 ;  /* 0x000054100b6d7816 */ /* 0x000fe2000000000e */
[----:B------:R-:W-:Y:S01]  /*4930*/  IMAD.MOV.U32 R11, RZ, RZ, R42 ;  /* 0x000000ffff0b7224 */ /* 0x000fe200078e002a */
[----:B------:R-:W-:Y:S01]  /*4940*/  MOV R14, R41 ;  /* 0x00000029000e7202 */ /* 0x000fe20000000f00 */
[----:B------:R-:W-:-:S03]  /*4950*/  IMAD.MOV.U32 R13, RZ, RZ, R40 ;  /* 0x000000ffff0d7224 */ /* 0x000fc600078e0028 */
[----:B------:R-:W-:Y:S02]  /*4960*/  PRMT R111, R14, 0x5410, R11 ;  /* 0x000054100e6f7816 */ /* 0x000fe4000000000b */
[----:B------:R-:W-:Y:S01]  /*4970*/  PRMT R113, R13, 0x5410, R12 ;  /* 0x000054100d717816 */ /* 0x000fe2000000000c */
[----:B------:R-:W-:Y:S06]  /*4980*/  @!P3 BRA `(.L_x_9711) ;  /* 0x000000000004b947 */ /* 0x000fec0003800000 */
[----:B------:R-:W-:Y:S01]  /*4990*/  BPT.TRAP 0x1 ;  /* 0x000000040000795c */ /* 0x000fe20000300000 */
.L_x_9711:
[----:B------:R-:W-:Y:S01]  /*49a0*/  IMAD R87, R18, 0x8, R19 ;  /* 0x0000000812577824 */ /* 0x000fe200078e0213 */
[----:B------:R-:W-:Y:S01]  /*49b0*/  SHF.L.U32 R93, R208, 0x1f, RZ ;  /* 0x0000001fd05d7819 */ /* 0x000fe200000006ff */
[----:B------:R-:W0:Y:S01]  /*49c0*/  LDC R94, c[0x0][0x2f4] ;  /* 0x0000bd00ff5e7b82 */ /* 0x000e220000000800 */
[----:B------:R-:W-:Y:S02]  /*49d0*/  BSSY B1, `(.L_x_9712) ;  /* 0x0000003000017945 */ /* 0x000fe40003800000 */
[----:B------:R-:W1:Y:S02]  /*49e0*/  SYNCS.PHASECHK.TRANS64.TRYWAIT P4, [R87+URZ+0x22890], R93 ;  /* 0x0228905d570075a7 */ /* 0x000e64000808017f */
[----:B-1----:R-:W-:Y:S05]  /*49f0*/  @!P4 BRA `(.L_x_9713) ;  /* 0x0000015400c0c947 */ /* 0x002fea0003800000 */
.L_x_9959:
[----:B------:R-:W-:Y:S05]  /*4a00*/  BSYNC B1 ;  /* 0x0000000000017941 */ /* 0x000fea0003800000 */
.L_x_9712:
[----:B------:R-:W-:Y:S01]  /*4a10*/  UMOV UR4, 0xffffffff ;  /* 0xffffffff00047882 */ /* 0x000fe20000000000 */
[----:B0-----:R-:W-:Y:S02]  /*4a20*/  IMAD.IADD R100, R94, 0x1, -R61 ;  /* 0x000000015e647824 */ /* 0x001fe400078e0a3d */
[----:B------:R-:W-:Y:S05]  /*4a30*/  BRA.DIV UR4, `(.L_x_9714) ;  /* 0x0000015604c47947 */ /* 0x000fea000b800000 */
[----:B------:R0:W2:Y:S04]  /*4a40*/  SHFL.IDX PT, R99, R97, RZ, 0x1c1f ;  /* 0x001c1fff61637589 */ /* 0x0000a800000e0000 */
[----:B------:R0:W3:Y:S02]  /*4a50*/  SHFL.IDX PT, R98, R95, RZ, 0x1c1f ;  /* 0x001c1fff5f627589 */ /* 0x0000e400000e0000 */
.L_x_9963:
[----:B------:R-:W-:Y:S01]  /*4a60*/  ISETP.GE.OR P4, PT, R204, R92, P1 ;  /* 0x0000005ccc00720c */ /* 0x000fe20000f86670 */
[----:B------:R-:W-:-:S12]  /*4a70*/  BSSY B1, `(.L_x_9715) ;  /* 0x0000073000017945 */ /* 0x000fd80003800000 */
[----:B------:R-:W-:Y:S05]  /*4a80*/  @P4 BRA `(.L_x_9716) ;  /* 0x0000000400c44947 */ /* 0x000fea0003800000 */
[----:B------:R-:W4:Y:S01]  /*4a90*/  LDL R14, [R1+0x14] ;  /* 0x00001400010e7983 */ /* 0x000f220000100800 */
[----:B------:R-:W-:Y:S01]  /*4aa0*/  SEL R11, R61, R100, !P0 ;  /* 0x000000643d0b7207 */ /* 0x000fe20004000000 */
[----:B------:R-:W-:Y:S03]  /*4ab0*/  BSSY B2, `(.L_x_9717) ;  /* 0x0000066000027945 */ /* 0x000fe60003800000 */
[----:B------:R-:W-:-:S04]  /*4ac0*/  SHF.R.S32.HI R12, RZ, 0x1f, R11 ;  /* 0x0000001fff0c7819 */ /* 0x000fc8000001140b */
[----:B------:R-:W-:-:S04]  /*4ad0*/  LEA.HI R12, R12, R11, RZ, 0x4 ;  /* 0x0000000b0c0c7211 */ /* 0x000fc800078f20ff */
[----:B------:R-:W-:Y:S01]  /*4ae0*/  LEA.HI.SX32 R11, R12, R69, 0x1c ;  /* 0x000000450c0b7211 */ /* 0x000fe200078fe2ff */
[----:B------:R-:W-:-:S04]  /*4af0*/  IMAD R12, R18, 0x1800, R85 ;  /* 0x00001800120c7824 */ /* 0x000fc800078e0255 */
[----:B------:R-:W-:Y:S02]  /*4b00*/  IMAD.SHL.U32 R11, R11, 0x8, RZ ;  /* 0x000000080b0b7824 */ /* 0x000fe400078e00ff */
[----:B------:R-:W-:-:S03]  /*4b10*/  IMAD R12, R12, 0x2, R19 ;  /* 0x000000020c0c7824 */ /* 0x000fc600078e0213 */
[----:B------:R-:W-:-:S04]  /*4b20*/  LOP3.LUT R13, R73, 0x38, R11, 0xf8, !PT ;  /* 0x00000038490d7812 */ /* 0x000fc800078ef80b */
[----:B------:R-:W-:-:S05]  /*4b30*/  LOP3.LUT R13, R13, R76, RZ, 0x3c, !PT ;  /* 0x0000004c0d0d7212 */ /* 0x000fca00078e3cff */
[----:B----4-:R-:W-:-:S04]  /*4b40*/  IMAD R13, R14, 0x200, R13 ;  /* 0x000002000e0d7824 */ /* 0x010fc800078e020d */
[----:B------:R-:W-:-:S04]  /*4b50*/  IMAD R14, R18, 0x1800, R13 ;  /* 0x00001800120e7824 */ /* 0x000fc800078e020d */
[----:B------:R-:W-:Y:S02]  /*4b60*/  IMAD R44, R14, 0x2, R19 ;  /* 0x000000020e2c7824 */ /* 0x000fe400078e0213 */
[----:B------:R-:W4:Y:S04]  /*4b70*/  LDS.128 R12, [R12+0x1c400] ;  /* 0x01c400000c0c7984 */ /* 0x000f280000000c00 */
[----:B------:R-:W0:Y:S01]  /*4b80*/  LDS.128 R44, [R44+0x1c400] ;  /* 0x01c400002c2c7984 */ /* 0x000e220000000c00 */
[----:B------:R-:W-:Y:S05]  /*4b90*/  @P2 BRA `(.L_x_9718) ;  /* 0x00000004005c2947 */ /* 0x000fea0003800000 */
[----:B------:R-:W-:Y:S01]  /*4ba0*/  HADD2.F32 R103, -RZ, R103.H0_H0 ;  /* 0x20000067ff677230 */ /* 0x000fe20000004100 */
[----:B------:R-:W-:Y:S01]  /*4bb0*/  SHF.R.U32.HI R106, RZ, 0x10, R33 ;  /* 0x00000010ff6a7819 */ /* 0x000fe20000011621 */
[----:B0-----:R-:W-:Y:S01]  /*4bc0*/  HADD2.F32 R96, -RZ, R45.H0_H0 ;  /* 0x2000002dff607230 */ /* 0x001fe20000004100 */
        /* <DEDUP_REMOVED lines=9> */
[----:B------:R-:W-:Y:S02]  /*4c60*/  IMAD.MOV.U32 R33, RZ, RZ, R15 ;  /* 0x000000ffff217224 */ /* 0x000fe400078e000f */
[----:B------:R-:W-:Y:S01]  /*4c70*/  FFMA.FTZ R96, R96, R101, R103 ;  /* 0x0000006560607223 */ /* 0x000fe20000010067 */
[----:B------:R-:W-:Y:S01]  /*4c80*/  HADD2.F32 R101, -RZ, R45.H1_H1 ;  /* 0x3000002dff657230 */ /* 0x000fe20000004100 */
[----:B------:R-:W-:Y:S01]  /*4c90*/  SHF.R.U64 R4, R4, 0x10, R5 ;  /* 0x0000001004047819 */ /* 0x000fe20000001205 */
[----:B------:R-:W-:Y:S01]  /*4ca0*/  HADD2.F32 R45, -RZ, R13.H1_H1 ;  /* 0x3000000dff2d7230 */ /* 0x000fe20000004100 */
[----:B------:R-:W-:Y:S01]  /*4cb0*/  SHF.R.U64 R34, R34, 0x10, R35 ;  /* 0x0000001022227819 */ /* 0x000fe20000001223 */
        /* <DEDUP_REMOVED lines=8> */
[----:B------:R-:W-:Y:S02]  /*4d40*/  HADD2.F32 R106, -RZ, R112.H0_H0 ;  /* 0x20000070ff6a7230 */ /* 0x000fe40000004100 */
[----:B------:R-:W-:Y:S01]  /*4d50*/  HADD2.F32 R104, -RZ, R110.H0_H0 ;  /* 0x2000006eff687230 */ /* 0x000fe20000004100 */
[----:B------:R-:W-:Y:S01]  /*4d60*/  F2FP.F16.F32.PACK_AB R45, R45, R102 ;  /* 0x000000662d2d723e */ /* 0x000fe200000000ff */
[----:B------:R-:W-:-:S02]  /*4d70*/  HADD2.F32 R101, -RZ, R33.H0_H0 ;  /* 0x20000021ff657230 */ /* 0x000fc40000004100 */
[----:B------:R-:W-:Y:S01]  /*4d80*/  FMUL.FTZ R108, R15, R106 ;  /* 0x0000006a0f6c7220 */ /* 0x000fe20000410000 */
[----:B------:R-:W-:Y:S01]  /*4d90*/  HADD2.F32 R112, -RZ, R112.H1_H1 ;  /* 0x30000070ff707230 */ /* 0x000fe20000004100 */
[----:B------:R-:W-:Y:S01]  /*4da0*/  F2FP.F16.F32.PACK_AB R96, R13, R96 ;  /* 0x000000600d60723e */ /* 0x000fe200000000ff */
[----:B------:R-:W-:Y:S02]  /*4db0*/  HADD2.F32 R6, -RZ, R6.H0_H0 ;  /* 0x20000006ff067230 */ /* 0x000fe40000004100 */
[C---:B------:R-:W-:Y:S01]  /*4dc0*/  FFMA.FTZ R5, R101.reuse, R104, -R108 ;  /* 0x0000006865057223 */ /* 0x040fe2000001086c */
[----:B------:R-:W-:Y:S01]  /*4dd0*/  FMUL.FTZ R106, R101, R106 ;  /* 0x0000006a656a7220 */ /* 0x000fe20000410000 */
[----:B------:R-:W-:Y:S01]  /*4de0*/  SHF.R.U32.HI R101, RZ, 0x10, R35 ;  /* 0x00000010ff657819 */ /* 0x000fe20000011623 */
[----:B------:R-:W-:Y:S01]  /*4df0*/  HADD2.F32 R108, -RZ, R110.H1_H1 ;  /* 0x3000006eff6c7230 */ /* 0x000fe20000004100 */
[----:B------:R-:W-:Y:S01]  /*4e00*/  SHF.R.U32.HI R35, RZ, 0x10, R7 ;  /* 0x00000010ff237819 */ /* 0x000fe20000011607 */
[----:B------:R-:W-:Y:S01]  /*4e10*/  FFMA.FTZ R15, R15, R104, R106 ;  /* 0x000000680f0f7223 */ /* 0x000fe2000001006a */
[----:B------:R-:W-:-:S02]  /*4e20*/  HADD2.F32 R106, -RZ, R47.H1_H1 ;  /* 0x3000002fff6a7230 */ /* 0x000fc40000004100 */
[----:B------:R-:W-:Y:S02]  /*4e30*/  HADD2.F32 R101, -RZ, R101.H0_H0 ;  /* 0x20000065ff657230 */ /* 0x000fe40000004100 */
[----:B------:R-:W-:Y:S02]  /*4e40*/  HADD2.F32 R104, -RZ, R33.H1_H1 ;  /* 0x30000021ff687230 */ /* 0x000fe40000004100 */
[----:B------:R-:W-:Y:S02]  /*4e50*/  HADD2.F32 R33, -RZ, R35.H0_H0 ;  /* 0x20000023ff217230 */ /* 0x000fe40000004100 */
[-C--:B------:R-:W-:Y:S01]  /*4e60*/  FMUL.FTZ R35, R106, R101.reuse ;  /* 0x000000656a237220 */ /* 0x080fe20000410000 */
[----:B------:R-:W-:Y:S02]  /*4e70*/  HADD2.F32 R47, -RZ, R12.H1_H1 ;  /* 0x3000000cff2f7230 */ /* 0x000fe40000004100 */
[----:B------:R-:W-:Y:S01]  /*4e80*/  FMUL.FTZ R101, R104, R101 ;  /* 0x0000006568657220 */ /* 0x000fe20000410000 */
[----:B------:R-:W-:-:S02]  /*4e90*/  HADD2.F32 R7, -RZ, R14.H1_H1 ;  /* 0x3000000eff077230 */ /* 0x000fc40000004100 */
[-C--:B------:R-:W-:Y:S01]  /*4ea0*/  FFMA.FTZ R104, R104, R33.reuse, -R35 ;  /* 0x0000002168687223 */ /* 0x080fe20000010823 */
[----:B------:R-:W-:Y:S02]  /*4eb0*/  HADD2.F32 R35, -RZ, R44.H0_H0 ;  /* 0x2000002cff237230 */ /* 0x000fe40000004100 */
[----:B------:R-:W-:Y:S01]  /*4ec0*/  FFMA.FTZ R106, R106, R33, R101 ;  /* 0x000000216a6a7223 */ /* 0x000fe20000010065 */
[----:B------:R-:W-:Y:S02]  /*4ed0*/  HADD2.F32 R33, -RZ, R12.H0_H0 ;  /* 0x2000000cff217230 */ /* 0x000fe40000004100 */
[----:B------:R-:W-:Y:S02]  /*4ee0*/  HADD2.F32 R12, -RZ, R4.H0_H0 ;  /* 0x20000004ff0c7230 */ /* 0x000fe40000004100 */
[-C--:B------:R-:W-:Y:S01]  /*4ef0*/  FMUL.FTZ R110, R35, R112.reuse ;  /* 0x00000070236e7220 */ /* 0x080fe20000410000 */
[----:B------:R-:W-:Y:S02]  /*4f00*/  HADD2.F32 R101, -RZ, R114.H1_H1 ;  /* 0x30000072ff657230 */ /* 0x000fe40000004100 */
[C---:B------:R-:W-:Y:S01]  /*4f10*/  FMUL.FTZ R112, R33.reuse, R112 ;  /* 0x0000007021707220 */ /* 0x040fe20000410000 */
[----:B------:R-:W-:Y:S01]  /*4f20*/  F2FP.F16.F32.PACK_AB R5, R104, R5 ;  /* 0x000000056805723e */ /* 0x000fe200000000ff */
[-C--:B------:R-:W-:Y:S01]  /*4f30*/  FFMA.FTZ R33, R33, R108.reuse, -R110 ;  /* 0x0000006c21217223 */ /* 0x080fe2000001086e */
[----:B------:R-:W-:Y:S01]  /*4f40*/  F2FP.F16.F32.PACK_AB R106, R106, R15 ;  /* 0x0000000f6a6a723e */ /* 0x000fe200000000ff */
[----:B------:R-:W-:Y:S01]  /*4f50*/  FFMA.FTZ R112, R35, R108, R112 ;  /* 0x0000006c23707223 */ /* 0x000fe20000010070 */
[----:B------:R-:W-:-:S02]  /*4f60*/  HADD2.F32 R35, -RZ, R44.H1_H1 ;  /* 0x3000002cff237230 */ /* 0x000fc40000004100 */
[----:B------:R-:W-:Y:S02]  /*4f70*/  IMAD.MOV.U32 R13, RZ, RZ, R45 ;  /* 0x000000ffff0d7224 */ /* 0x000fe400078e002d */
[----:B------:R-:W-:Y:S02]  /*4f80*/  IMAD.MOV.U32 R45, RZ, RZ, R96 ;  /* 0x000000ffff2d7224 */ /* 0x000fe400078e0060 */
[-C--:B------:R-:W-:Y:S01]  /*4f90*/  FMUL.FTZ R4, R35, R32.reuse ;  /* 0x0000002023047220 */ /* 0x080fe20000410000 */
[C---:B------:R-:W-:Y:S01]  /*4fa0*/  FMUL.FTZ R32, R47.reuse, R32 ;  /* 0x000000202f207220 */ /* 0x040fe20000410000 */
[----:B------:R-:W-:Y:S02]  /*4fb0*/  IMAD.MOV.U32 R15, RZ, RZ, R5 ;  /* 0x000000ffff0f7224 */ /* 0x000fe400078e0005 */
[-C--:B------:R-:W-:Y:S01]  /*4fc0*/  FFMA.FTZ R4, R47, R12.reuse, -R4 ;  /* 0x0000000c2f047223 */ /* 0x080fe20000010804 */
[----:B------:R-:W-:Y:S01]  /*4fd0*/  FFMA.FTZ R35, R35, R12, R32 ;  /* 0x0000000c23237223 */ /* 0x000fe20000010020 */
[----:B------:R-:W-:-:S02]  /*4fe0*/  HADD2.F32 R32, -RZ, R46.H0_H0 ;  /* 0x2000002eff207230 */ /* 0x000fc40000004100 */
[----:B------:R-:W-:Y:S01]  /*4ff0*/  HADD2.F32 R12, -RZ, R14.H0_H0 ;  /* 0x2000000eff0c7230 */ /* 0x000fe20000004100 */
[----:B------:R-:W-:Y:S01]  /*5000*/  F2FP.F16.F32.PACK_AB R44, R4, R33 ;  /* 0x00000021042c723e */ /* 0x000fe200000000ff */
[----:B------:R-:W-:Y:S02]  /*5010*/  HADD2.F32 R47, -RZ, R114.H0_H0 ;  /* 0x20000072ff2f7230 */ /* 0x000fe40000004100 */
[-C--:B------:R-:W-:Y:S01]  /*5020*/  FMUL.FTZ R103, R32, R101.reuse ;  /* 0x0000006520677220 */ /* 0x080fe20000410000 */
[----:B------:R-:W-:Y:S02]  /*5030*/  HADD2.F32 R46, -RZ, R46.H1_H1 ;  /* 0x3000002eff2e7230 */ /* 0x000fe40000004100 */
[C---:B------:R-:W-:Y:S01]  /*5040*/  FMUL.FTZ R101, R12.reuse, R101 ;  /* 0x000000650c657220 */ /* 0x040fe20000410000 */
[----:B------:R-:W-:Y:S01]  /*5050*/  F2FP.F16.F32.PACK_AB R35, R35, R112 ;  /* 0x000000702323723e */ /* 0x000fe200000000ff */
[-C--:B------:R-:W-:Y:S02]  /*5060*/  FFMA.FTZ R12, R12, R47.reuse, -R103 ;  /* 0x0000002f0c0c7223 */ /* 0x080fe40000010867 */
        /* <DEDUP_REMOVED lines=8> */
[----:B------:R-:W-:Y:S01]  /*50f0*/  IMAD.MOV.U32 R44, RZ, RZ, R35 ;  /* 0x000000ffff2c7224 */ /* 0x000fe200078e0023 */
[----:B------:R-:W-:-:S07]  /*5100*/  MOV R47, R106 ;  /* 0x0000006a002f7202 */ /* 0x000fce0000000f00 */
.L_x_9718:
[----:B------:R-:W-:Y:S05]  /*5110*/  BSYNC B2 ;  /* 0x0000000000027941 */ /* 0x000fea0003800000 */
.L_x_9717:
[C---:B---3--:R-:W-:Y:S01]  /*5120*/  LEA R4, P4, R70.reuse, R98, 0x1 ;  /* 0x0000006246047211 */ /* 0x048fe200078808ff */
[----:B------:R-:W-:Y:S02]  /*5130*/  IMAD.MOV.U32 R6, RZ, RZ, R98 ;  /* 0x000000ffff067224 */ /* 0x000fe400078e0062 */
[----:B--2---:R-:W-:Y:S01]  /*5140*/  IMAD.MOV.U32 R7, RZ, RZ, R99 ;  /* 0x000000ffff077224 */ /* 0x004fe200078e0063 */
[----:B------:R-:W-:Y:S02]  /*5150*/  LEA.HI.X R5, R70, R99, R72, 0x1, P4 ;  /* 0x0000006346057211 */ /* 0x000fe400020f0c48 */
[----:B------:R-:W-:-:S03]  /*5160*/  ISETP.GE.AND P4, PT, R11, R94, PT ;  /* 0x0000005e0b00720c */ /* 0x000fc60003f86270 */
[----:B----4-:R4:W-:Y:S10]  /*5170*/  ST.E.128 desc[UR40][R4.64], R12 ;  /* 0x0000000c04007985 */ /* 0x0109f4000c101d28 */
[----:B------:R-:W-:-:S05]  /*5180*/  @!P4 IMAD.WIDE R6, R11, 0x2, R6 ;  /* 0x000000020b06c825 */ /* 0x000fca00078e0206 */
[----:B0-----:R4:W-:Y:S02]  /*5190*/  @!P4 ST.E.128 desc[UR40][R6.64], R44 ;  /* 0x0000002c0600c985 */ /* 0x0019e4000c101d28 */
.L_x_9716:
[----:B------:R-:W-:Y:S05]  /*51a0*/  BSYNC B1 ;  /* 0x0000000000017941 */ /* 0x000fea0003800000 */
.L_x_9715:
[----:B------:R-:W-:-:S03]  /*51b0*/  UMOV UR4, 0xffffffff ;  /* 0xffffffff00047882 */ /* 0x000fc60000000000 */
[----:B------:R-:W-:Y:S05]  /*51c0*/  BRA.DIV UR4, `(.L_x_9719) ;  /* 0x00000152042c7947 */ /* 0x000fea000b800000 */
[----:B0-----:R-:W0:Y:S04]  /*51d0*/  SHFL.IDX PT, R97, R97, 0x1, 0x1c1f ;  /* 0x003c1f0061617f89 */ /* 0x001e2800000e0000 */
[----:B------:R0:W0:Y:S02]  /*51e0*/  SHFL.IDX PT, R96, R95, 0x1, 0x1c1f ;  /* 0x003c1f005f607f89 */ /* 0x00002400000e0000 */
.L_x_9967:
[----:B----4-:R-:W-:-:S05]  /*51f0*/  VIADD R4, R204, 0x40 ;  /* 0x00000040cc047836 */ /* 0x010fca0000000000 */
[----:B------:R-:W-:-:S13]  /*5200*/  ISETP.GE.OR P4, PT, R4, R92, P1 ;  /* 0x0000005c0400720c */ /* 0x000fda0000f86670 */
[----:B------:R-:W-:Y:S05]  /*5210*/  @P4 BRA `(.L_x_9704) ;  /* 0x0000000800e04947 */ /* 0x000fea0003800000 */
[----:B------:R-:W4:Y:S01]  /*5220*/  LDL R6, [R1+0x18] ;  /* 0x0000180001067983 */ /* 0x000f220000100800 */
[----:B------:R-:W-:Y:S01]  /*5230*/  SEL R100, R61, R100, !P0 ;  /* 0x000000643d647207 */ /* 0x000fe20004000000 */
[----:B------:R-:W-:Y:S01]  /*5240*/  VIADD R7, R204, 0x40 ;  /* 0x00000040cc077836 */ /* 0x000fe20000000000 */
[----:B0-----:R-:W-:Y:S01]  /*5250*/  LEA R32, P4, R70, R96, 0x1 ;  /* 0x0000006046207211 */ /* 0x001fe200078808ff */
[----:B------:R-:W-:Y:S01]  /*5260*/  VIADD R4, R204, 0x40 ;  /* 0x00000040cc047836 */ /* 0x000fe20000000000 */
[----:B------:R-:W-:Y:S01]  /*5270*/  SHF.R.S32.HI R5, RZ, 0x1f, R100 ;  /* 0x0000001fff057819 */ /* 0x000fe20000011464 */
[----:B------:R-:W-:Y:S01]  /*5280*/  IMAD.SHL.U32 R7, R7, 0x40, RZ ;  /* 0x0000004007077824 */ /* 0x000fe200078e00ff */
[----:B------:R-:W-:Y:S01]  /*5290*/  BSSY B1, `(.L_x_9720) ;  /* 0x0000066000017945 */ /* 0x000fe20003800000 */
[----:B------:R-:W-:Y:S01]  /*52a0*/  IMAD.SHL.U32 R4, R4, 0x40, RZ ;  /* 0x0000004004047824 */ /* 0x000fe200078e00ff */
[----:B------:R-:W-:Y:S02]  /*52b0*/  LEA.HI R100, R5, R100, RZ, 0x4 ;  /* 0x0000006405647211 */ /* 0x000fe400078f20ff */
[----:B------:R-:W-:-:S02]  /*52c0*/  LOP3.LUT R7, R7, 0x1c0, RZ, 0xc0, !PT ;  /* 0x000001c007077812 */ /* 0x000fc400078ec0ff */
[----:B------:R-:W-:Y:S02]  /*52d0*/  LEA.HI.SX32 R11, R100, R69, 0x1c ;  /* 0x00000045640b7211 */ /* 0x000fe400078fe2ff */
[----:B------:R-:W-:Y:S02]  /*52e0*/  LOP3.LUT R4, R4, 0x1c0, RZ, 0xc0, !PT ;  /* 0x000001c004047812 */ /* 0x000fe400078ec0ff */
[----:B------:R-:W-:Y:S01]  /*52f0*/  SHF.R.U32.HI R7, RZ, 0x3, R7 ;  /* 0x00000003ff077819 */ /* 0x000fe20000011607 */
[----:B------:R-:W-:Y:S01]  /*5300*/  IMAD.SHL.U32 R11, R11, 0x8, RZ ;  /* 0x000000080b0b7824 */ /* 0x000fe200078e00ff */
[----:B------:R-:W-:-:S04]  /*5310*/  LEA.HI.X R33, R70, R97, R72, 0x1, P4 ;  /* 0x0000006146217211 */ /* 0x000fc800020f0c48 */
[----:B------:R-:W-:-:S04]  /*5320*/  LOP3.LUT R4, R4, 0x38, R11, 0xf8, !PT ;  /* 0x0000003804047812 */ /* 0x000fc800078ef80b */
[----:B------:R-:W-:-:S05]  /*5330*/  LOP3.LUT R4, R4, R7, RZ, 0x3c, !PT ;  /* 0x0000000704047212 */ /* 0x000fca00078e3cff */
[----:B----4-:R-:W-:Y:S02]  /*5340*/  IMAD.IADD R5, R6, 0x1, R4 ;  /* 0x0000000106057824 */ /* 0x010fe400078e0204 */
[C---:B------:R-:W-:Y:S02]  /*5350*/  IMAD R4, R18.reuse, 0x1800, R74 ;  /* 0x0000180012047824 */ /* 0x040fe400078e024a */
[----:B------:R-:W-:Y:S02]  /*5360*/  IMAD R6, R18, 0x1800, R5 ;  /* 0x0000180012067824 */ /* 0x000fe400078e0205 */
[--C-:B------:R-:W-:Y:S02]  /*5370*/  IMAD R4, R4, 0x2, R19.reuse ;  /* 0x0000000204047824 */ /* 0x100fe400078e0213 */
[----:B------:R-:W-:-:S04]  /*5380*/  IMAD R12, R6, 0x2, R19 ;  /* 0x00000002060c7824 */ /* 0x000fc800078e0213 */
[----:B------:R-:W0:Y:S04]  /*5390*/  LDS.128 R4, [R4+0x1c400] ;  /* 0x01c4000004047984 */ /* 0x000e280000000c00 */
[----:B------:R-:W4:Y:S01]  /*53a0*/  LDS.128 R12, [R12+0x1c400] ;  /* 0x01c400000c0c7984 */ /* 0x000f220000000c00 */
[----:B------:R-:W-:Y:S05]  /*53b0*/  @P2 BRA `(.L_x_9721) ;  /* 0x00000004004c2947 */ /* 0x000fea0003800000 */
[----:B------:R-:W-:Y:S01]  /*53c0*/  SHF.R.U64 R34, R36, 0x10, R37 ;  /* 0x0000001024227819 */ /* 0x000fe20000001225 */
[----:B---3--:R-:W-:Y:S01]  /*53d0*/  HADD2.F32 R98, -RZ, R111.H0_H0 ;  /* 0x2000006fff627230 */ /* 0x008fe20000004100 */
[--C-:B------:R-:W-:Y:S01]  /*53e0*/  SHF.R.U64 R36, R38, 0x10, R39.reuse ;  /* 0x0000001026247819 */ /* 0x100fe20000001227 */
[----:B------:R-:W-:Y:S01]  /*53f0*/  HADD2.F32 R46, -RZ, R109.H1_H1 ;  /* 0x3000006dff2e7230 */ /* 0x000fe20000004100 */
[----:B------:R-:W-:Y:S01]  /*5400*/  SHF.R.U32.HI R38, RZ, 0x10, R39 ;  /* 0x00000010ff267819 */ /* 0x000fe20000011627 */
[----:B----4-:R-:W-:Y:S01]  /*5410*/  IMAD.MOV.U32 R39, RZ, RZ, R13 ;  /* 0x000000ffff277224 */ /* 0x010fe200078e000d */
[--C-:B------:R-:W-:Y:S01]  /*5420*/  SHF.R.U64 R35, R40, 0x10, R41.reuse ;  /* 0x0000001028237819 */ /* 0x100fe20000001229 */
[----:B------:R-:W-:Y:S01]  /*5430*/  HADD2.F32 R34, -RZ, R34.H0_H0 ;  /* 0x20000022ff227230 */ /* 0x000fe20000004100 */
[----:B------:R-:W-:Y:S01]  /*5440*/  SHF.R.U32.HI R40, RZ, 0x10, R41 ;  /* 0x00000010ff287819 */ /* 0x000fe20000011629 */
[----:B------:R-:W-:Y:S01]  /*5450*/  HADD2.F32 R111, -RZ, R111.H1_H1 ;  /* 0x3000006fff6f7230 */ /* 0x000fe20000004100 */
[----:B------:R-:W-:Y:S01]  /*5460*/  SHF.R.U32.HI R44, RZ, 0x10, R37 ;  /* 0x00000010ff2c7819 */ /* 0x000fe20000011625 */
[--C-:B------:R-:W-:Y:S01]  /*5470*/  HADD2.F32 R41, -RZ, R39.reuse.H0_H0 ;  /* 0x20000027ff297230 */ /* 0x100fe20000004100 */
[--C-:B------:R-:W-:Y:S01]  /*5480*/  SHF.R.U64 R37, R42, 0x10, R43.reuse ;  /* 0x000000102a257819 */ /* 0x100fe2000000122b */
[----:B------:R-:W-:Y:S01]  /*5490*/  HADD2.F32 R39, -RZ, R39.H1_H1 ;  /* 0x30000027ff277230 */ /* 0x000fe20000004100 */
[----:B------:R-:W-:Y:S01]  /*54a0*/  SHF.R.U32.HI R42, RZ, 0x10, R43 ;  /* 0x00000010ff2a7819 */ /* 0x000fe2000001162b */
[----:B------:R-:W-:Y:S01]  /*54b0*/  HADD2.F32 R43, -RZ, R40.H0_H0 ;  /* 0x20000028ff2b7230 */ /* 0x000fe20000004100 */
[----:B0-----:R-:W-:Y:S01]  /*54c0*/  MOV R13, R7 ;  /* 0x00000007000d7202 */ /* 0x001fe20000000f00 */
[----:B------:R-:W-:-:S02]  /*54d0*/  HADD2.F32 R7, -RZ, R5.H0_H0 ;  /* 0x20000005ff077230 */ /* 0x000fc40000004100 */
[-C--:B------:R-:W-:Y:S01]  /*54e0*/  FMUL.FTZ R100, R41, R98.reuse ;  /* 0x0000006229647220 */ /* 0x080fe20000410000 */
[----:B------:R-:W-:Y:S02]  /*54f0*/  HADD2.F32 R40, -RZ, R5.H1_H1 ;  /* 0x30000005ff287230 */ /* 0x000fe40000004100 */
[-C--:B------:R-:W-:Y:S01]  /*5500*/  FMUL.FTZ R45, R39, R43.reuse ;  /* 0x0000002b272d7220 */ /* 0x080fe20000410000 */
[----:B------:R-:W-:Y:S02]  /*5510*/  HADD2.F32 R44, -RZ, R44.H0_H0 ;  /* 0x2000002cff2c7230 */ /* 0x000fe40000004100 */
[C---:B------:R-:W-:Y:S01]  /*5520*/  FMUL.FTZ R98, R7.reuse, R98 ;  /* 0x0000006207627220 */ /* 0x040fe20000410000 */
[-C--:B------:R-:W-:Y:S01]  /*5530*/  FFMA.FTZ R5, R7, R46.reuse, -R100 ;  /* 0x0000002e07057223 */ /* 0x080fe20000010864 */
[C---:B------:R-:W-:Y:S01]  /*5540*/  FMUL.FTZ R100, R40.reuse, R43 ;  /* 0x0000002b28647220 */ /* 0x040fe20000410000 */
[----:B------:R-:W-:Y:S02]  /*5550*/  HADD2.F32 R43, -RZ, R15.H1_H1 ;  /* 0x3000000fff2b7230 */ /* 0x000fe40000004100 */
[----:B------:R-:W-:Y:S01]  /*5560*/  FFMA.FTZ R7, R41, R46, R98 ;  /* 0x0000002e29077223 */ /* 0x000fe20000010062 */
[-C--:B------:R-:W-:Y:S01]  /*5570*/  FFMA.FTZ R40, R40, R44.reuse, -R45 ;  /* 0x0000002c28287223 */ /* 0x080fe2000001082d */
[----:B------:R-:W-:Y:S01]  /*5580*/  FFMA.FTZ R44, R39, R44, R100 ;  /* 0x0000002c272c7223 */ /* 0x000fe20000010064 */
[----:B------:R-:W-:-:S02]  /*5590*/  HADD2.F32 R98, -RZ, R113.H1_H1 ;  /* 0x30000071ff627230 */ /* 0x000fc40000004100 */
[----:B------:R-:W-:Y:S01]  /*55a0*/  HADD2.F32 R41, -RZ, R15.H0_H0 ;  /* 0x2000000fff297230 */ /* 0x000fe20000004100 */
[----:B------:R-:W-:Y:S01]  /*55b0*/  F2FP.F16.F32.PACK_AB R5, R40, R5 ;  /* 0x000000052805723e */ /* 0x000fe200000000ff */
[----:B------:R-:W-:Y:S02]  /*55c0*/  HADD2.F32 R100, -RZ, R42.H0_H0 ;  /* 0x2000002aff647230 */ /* 0x000fe40000004100 */
[--C-:B------:R-:W-:Y:S02]  /*55d0*/  HADD2.F32 R39, -RZ, R13.reuse.H1_H1 ;  /* 0x3000000dff277230 */ /* 0x100fe40000004100 */
[----:B------:R-:W-:Y:S02]  /*55e0*/  HADD2.F32 R15, -RZ, R13.H0_H0 ;  /* 0x2000000dff0f7230 */ /* 0x000fe40000004100 */
[-C--:B------:R-:W-:Y:S01]  /*55f0*/  FMUL.FTZ R102, R43, R100.reuse ;  /* 0x000000642b667220 */ /* 0x080fe20000410000 */
[----:B------:R-:W-:Y:S02]  /*5600*/  HADD2.F32 R46, -RZ, R107.H1_H1 ;  /* 0x3000006bff2e7230 */ /* 0x000fe40000004100 */
[----:B------:R-:W-:Y:S01]  /*5610*/  FMUL.FTZ R100, R39, R100 ;  /* 0x0000006427647220 */ /* 0x000fe20000410000 */
[----:B------:R-:W-:-:S02]  /*5620*/  HADD2.F32 R42, -RZ, R38.H0_H0 ;  /* 0x20000026ff2a7230 */ /* 0x000fc40000004100 */
[-C--:B------:R-:W-:Y:S01]  /*5630*/  FMUL.FTZ R38, R41, R98.reuse ;  /* 0x0000006229267220 */ /* 0x080fe20000410000 */
[C---:B------:R-:W-:Y:S01]  /*5640*/  FMUL.FTZ R98, R15.reuse, R98 ;  /* 0x000000620f627220 */ /* 0x040fe20000410000 */
[----:B------:R-:W-:Y:S02]  /*5650*/  HADD2.F32 R109, -RZ, R109.H0_H0 ;  /* 0x2000006dff6d7230 */ /* 0x000fe40000004100 */
[----:B------:R-:W-:Y:S01]  /*5660*/  FFMA.FTZ R13, R15, R46, -R38 ;  /* 0x0000002e0f0d7223 */ /* 0x000fe20000010826 */
[-C--:B------:R-:W-:Y:S01]  /*5670*/  FFMA.FTZ R38, R39, R42.reuse, -R102 ;  /* 0x0000002a27267223 */ /* 0x080fe20000010866 */
[----:B------:R-:W-:Y:S01]  /*5680*/  FFMA.FTZ R42, R43, R42, R100 ;  /* 0x0000002a2b2a7223 */ /* 0x000fe20000010064 */
[----:B------:R-:W-:Y:S01]  /*5690*/  FFMA.FTZ R15, R41, R46, R98 ;  /* 0x0000002e290f7223 */ /* 0x000fe20000010062 */
[----:B------:R-:W-:Y:S02]  /*56a0*/  HADD2.F32 R100, -RZ, R35.H0_H0 ;  /* 0x20000023ff647230 */ /* 0x000fe40000004100 */
[----:B------:R-:W-:Y:S01]  /*56b0*/  HADD2.F32 R98, -RZ, R113.H0_H0 ;  /* 0x20000071ff627230 */ /* 0x000fe20000004100 */
[----:B------:R-:W-:Y:S01]  /*56c0*/  F2FP.F16.F32.PACK_AB R38, R38, R13 ;  /* 0x0000000d2626723e */ /* 0x000fe200000000ff */
[----:B------:R-:W-:Y:S01]  /*56d0*/  HADD2.F32 R41, -RZ, R12.H0_H0 ;  /* 0x2000000cff297230 */ /* 0x000fe20000004100 */
[----:B------:R-:W-:Y:S01]  /*56e0*/  F2FP.F16.F32.PACK_AB R13, R44, R7 ;  /* 0x000000072c0d723e */ /* 0x000fe200000000ff */
[----:B------:R-:W-:Y:S01]  /*56f0*/  HADD2.F32 R35, -RZ, R4.H0_H0 ;  /* 0x20000004ff237230 */ /* 0x000fe20000004100 */
[----:B------:R-:W-:Y:S01]  /*5700*/  F2FP.F16.F32.PACK_AB R15, R42, R15 ;  /* 0x0000000f2a0f723e */ /* 0x000fe200000000ff */
[----:B------:R-:W-:-:S02]  /*5710*/  HADD2.F32 R43, -RZ, R12.H1_H1 ;  /* 0x3000000cff2b7230 */ /* 0x000fc40000004100 */
[----:B------:R-:W-:Y:S02]  /*5720*/  HADD2.F32 R39, -RZ, R4.H1_H1 ;  /* 0x30000004ff277230 */ /* 0x000fe40000004100 */
[-C--:B------:R-:W-:Y:S01]  /*5730*/  FMUL.FTZ R4, R41, R98.reuse ;  /* 0x0000006229047220 */ /* 0x080fe20000410000 */
[----:B------:R-:W-:Y:S02]  /*5740*/  HADD2.F32 R46, -RZ, R107.H0_H0 ;  /* 0x2000006bff2e7230 */ /* 0x000fe40000004100 */
[----:B------:R-:W-:Y:S01]  /*5750*/  FMUL.FTZ R12, R35, R98 ;  /* 0x00000062230c7220 */ /* 0x000fe20000410000 */
[-C--:B------:R-:W-:Y:S01]  /*5760*/  FMUL.FTZ R98, R43, R100.reuse ;  /* 0x000000642b627220 */ /* 0x080fe20000410000 */
[----:B------:R-:W-:Y:S01]  /*5770*/  FMUL.FTZ R100, R39, R100 ;  /* 0x0000006427647220 */ /* 0x000fe20000410000 */
[----:B------:R-:W-:Y:S02]  /*5780*/  IMAD.MOV.U32 R7, RZ, RZ, R38 ;  /* 0x000000ffff077224 */ /* 0x000fe400078e0026 */
[-C--:B------:R-:W-:Y:S01]  /*5790*/  FFMA.FTZ R12, R41, R46.reuse, R12 ;  /* 0x0000002e290c7223 */ /* 0x080fe2000001000c */
[----:B------:R-:W-:Y:S01]  /*57a0*/  FFMA.FTZ R4, R35, R46, -R4 ;  /* 0x0000002e23047223 */ /* 0x000fe20000010804 */
[----:B------:R-:W-:-:S02]  /*57b0*/  HADD2.F32 R41, -RZ, R37.H0_H0 ;  /* 0x20000025ff297230 */ /* 0x000fc40000004100 */
[-C--:B------:R-:W-:Y:S01]  /*57c0*/  FFMA.FTZ R35, R39, R34.reuse, -R98 ;  /* 0x0000002227237223 */ /* 0x080fe20000010862 */
[----:B------:R-:W-:Y:S01]  /*57d0*/  FFMA.FTZ R43, R43, R34, R100 ;  /* 0x000000222b2b7223 */ /* 0x000fe20000010064 */
[----:B------:R-:W-:Y:S02]  /*57e0*/  HADD2.F32 R37, -RZ, R14.H0_H0 ;  /* 0x2000000eff257230 */ /* 0x000fe40000004100 */
[----:B------:R-:W-:Y:S01]  /*57f0*/  HADD2.F32 R34, -RZ, R6.H0_H0 ;  /* 0x20000006ff227230 */ /* 0x000fe20000004100 */
[----:B------:R-:W-:Y:S01]  /*5800*/  F2FP.F16.F32.PACK_AB R4, R35, R4 ;  /* 0x000000042304723e */ /* 0x000fe200000000ff */
[----:B------:R-:W-:Y:S02]  /*5810*/  HADD2.F32 R14, -RZ, R14.H1_H1 ;  /* 0x3000000eff0e7230 */ /* 0x000fe40000004100 */
[----:B------:R-:W-:Y:S01]  /*5820*/  FMUL.FTZ R45, R37, R111 ;  /* 0x0000006f252d7220 */ /* 0x000fe20000410000 */
[----:B------:R-:W-:Y:S01]  /*5830*/  HADD2.F32 R6, -RZ, R6.H1_H1 ;  /* 0x30000006ff067230 */ /* 0x000fe20000004100 */
[----:B------:R-:W-:Y:S01]  /*5840*/  F2FP.F16.F32.PACK_AB R12, R43, R12 ;  /* 0x0000000c2b0c723e */ /* 0x000fe200000000ff */
[----:B------:R-:W-:-:S02]  /*5850*/  HADD2.F32 R39, -RZ, R36.H0_H0 ;  /* 0x20000024ff277230 */ /* 0x000fc40000004100 */
[----:B------:R-:W-:Y:S01]  /*5860*/  FMUL.FTZ R47, R14, R41 ;  /* 0x000000290e2f7220 */ /* 0x000fe20000410000 */
[----:B------:R-:W-:Y:S01]  /*5870*/  FMUL.FTZ R36, R34, R111 ;  /* 0x0000006f22247220 */ /* 0x000fe20000410000 */
[----:B------:R-:W-:Y:S01]  /*5880*/  FMUL.FTZ R41, R6, R41 ;  /* 0x0000002906297220 */ /* 0x000fe20000410000 */
[----:B------:R-:W-:Y:S01]  /*5890*/  FFMA.FTZ R45, R34, R109, -R45 ;  /* 0x0000006d222d7223 */ /* 0x000fe2000001082d */
[----:B------:R-:W-:Y:S01]  /*58a0*/  FFMA.FTZ R6, R6, R39, -R47 ;  /* 0x0000002706067223 */ /* 0x000fe2000001082f */
[----:B------:R-:W-:Y:S01]  /*58b0*/  FFMA.FTZ R36, R37, R109, R36 ;  /* 0x0000006d25247223 */ /* 0x000fe20000010024 */
[----:B------:R-:W-:-:S03]  /*58c0*/  FFMA.FTZ R41, R14, R39, R41 ;  /* 0x000000270e297223 */ /* 0x000fc60000010029 */
[----:B------:R-:W-:Y:S02]  /*58d0*/  F2FP.F16.F32.PACK_AB R6, R6, R45 ;  /* 0x0000002d0606723e */ /* 0x000fe400000000ff */
[----:B------:R-:W-:-:S07]  /*58e0*/  F2FP.F16.F32.PACK_AB R14, R41, R36 ;  /* 0x00000024290e723e */ /* 0x000fce00000000ff */
.L_x_9721:
[----:B------:R-:W-:Y:S05]  /*58f0*/  BSYNC B1 ;  /* 0x0000000000017941 */ /* 0x000fea0003800000 */
.L_x_9720:
[----:B------:R-:W-:Y:S01]  /*5900*/  ISETP.GE.AND P2, PT, R11, R94, PT ;  /* 0x0000005e0b00720c */ /* 0x000fe20003f46270 */
[----:B0-----:R0:W-:Y:S02]  /*5910*/  ST.E.128 desc[UR40][R32.64], R4 ;  /* 0x0000000420007985 */ /* 0x0011e4000c101d28 */
[----:B0-----:R-:W-:Y:S02]  /*5920*/  IMAD.MOV.U32 R4, RZ, RZ, R96 ;  /* 0x000000ffff047224 */ /* 0x001fe400078e0060 */
[----:B------:R-:W-:-:S08]  /*5930*/  IMAD.MOV.U32 R5, RZ, RZ, R97 ;  /* 0x000000ffff057224 */ /* 0x000fd000078e0061 */
[----:B------:R-:W-:Y:S05]  /*5940*/  @P2 BRA `(.L_x_9704) ;  /* 0x0000000400142947 */ /* 0x000fea0003800000 */
[----:B------:R-:W-:-:S05]  /*5950*/  IMAD.WIDE R4, R11, 0x2, R4 ;  /* 0x000000020b047825 */ /* 0x000fca00078e0204 */
[----:B----4-:R0:W-:Y:S01]  /*5960*/  ST.E.128 desc[UR40][R4.64], R12 ;  /* 0x0000000c04007985 */ /* 0x0101e2000c101d28 */
[----:B------:R-:W-:Y:S05]  /*5970*/  BRA `(.L_x_9704) ;  /* 0x0000000400087947 */ /* 0x000fea0003800000 */
.L_x_9685:
[----:B------:R-:W-:-:S13]  /*5980*/  ISETP.NE.AND P3, PT, R210, 0x3, PT ;  /* 0x00000003d200780c */ /* 0x000fda0003f65270 */
[----:B------:R-:W-:Y:S05]  /*5990*/  @!P3 BRA `(.L_x_9722) ;  /* 0x000000000004b947 */ /* 0x000fea0003800000 */
[----:B------:R-:W-:Y:S01]  /*59a0*/  BPT.TRAP 0x1 ;  /* 0x000000040000795c */ /* 0x000fe20000300000 */
.L_x_9722:
[----:B------:R-:W-:Y:S01]  /*59b0*/  IMAD R87, R18, 0x8, R19 ;  /* 0x0000000812577824 */ /* 0x000fe200078e0213 */
[----:B------:R-:W-:Y:S01]  /*59c0*/  SHF.L.U32 R93, R208, 0x1f, RZ ;  /* 0x0000001fd05d7819 */ /* 0x000fe200000006ff */
[----:B------:R-:W-:Y:S01]  /*59d0*/  BSSY B1, `(.L_x_9723) ;  /* 0x0000004000017945 */ /* 0x000fe20003800000 */
[----:B------:R-:W-:Y:S02]  /*59e0*/  SHF.R.S32.HI R90, RZ, 0x1f, R89 ;  /* 0x0000001fff5a7819 */ /* 0x000fe40000011459 */
[----:B------:R-:W1:Y:S02]  /*59f0*/  SYNCS.PHASECHK.TRANS64.TRYWAIT P2, [R87+URZ+0x22890], R93 ;  /* 0x0228905d570075a7 */ /* 0x000e64000804017f */
[----:B-1----:R-:W-:Y:S05]  /*5a00*/  @!P2 BRA `(.L_x_9724) ;  /* 0x000001480068a947 */ /* 0x002fea0003800000 */
.L_x_9968:
[----:B------:R-:W-:Y:S05]  /*5a10*/  BSYNC B1 ;  /* 0x0000000000017941 */ /* 0x000fea0003800000 */
.L_x_9723:
        /* <DEDUP_REMOVED lines=25> */
.L_x_9972:
[----:B------:R-:W-:Y:S04]  /*5bb0*/  BSSY B1, `(.L_x_9726) ;  /* 0x000000d000017945 */ /* 0x000fe80003800000 */
[----:B------:R-:W-:Y:S05]  /*5bc0*/  @!P2 BRA `(.L_x_9727) ;  /* 0x00000000002ca947 */ /* 0x000fea0003800000 */
[----:B------:R-:W-:Y:S02]  /*5bd0*/  ULDC UR4, c[0x0][0x2f4] ;  /* 0x0000bd0000047ab9 */ /* 0x000fe40000000800 */
[----:B------:R-:W-:-:S13]  /*5be0*/  ISETP.GE.AND P2, PT, R16, UR4, PT ;  /* 0x0000000410007c0c */ /* 0x000fda000bf46270 */
[----:B---3--:R-:W-:-:S04]  /*5bf0*/  @!P2 LEA R14, P4, R16, R7, 0x1 ;  /* 0x00000007100ea211 */ /* 0x008fc800078808ff */
[----:B--2---:R-:W-:Y:S02]  /*5c00*/  @!P2 LEA.HI.X R15, R16, R5, R17, 0x1, P4 ;  /* 0x00000005100fa211 */ /* 0x004fe400020f0c11 */
[----:B------:R-:W-:-:S13]  /*5c10*/  ISETP.GE.AND P4, PT, R2, UR4, PT ;  /* 0x0000000402007c0c */ /* 0x000fda000bf86270 */
[----:B------:R-:W-:-:S04]  /*5c20*/  @!P4 LEA R12, P5, R2, R7, 0x1 ;  /* 0x00000007020cc211 */ /* 0x000fc800078a08ff */
[----:B------:R-:W-:Y:S02]  /*5c30*/  @!P4 LEA.HI.X R13, R2, R5, R206, 0x1, P5 ;  /* 0x00000005020dc211 */ /* 0x000fe400028f0cce */
[----:B------:R-:W2:Y:S04]  /*5c40*/  @!P2 LDS.128 R4, [R98] ;  /* 0x000000006204a984 */ /* 0x000ea80000000c00 */
[----:B--2---:R-:W-:Y:S04]  /*5c50*/  @!P2 ST.E.128 desc[UR40][R14.64], R4 ;  /* 0x000000040e00a985 */ /* 0x004fe8000c101d28 */
[----:B------:R-:W2:Y:S04]  /*5c60*/  @!P4 LDS.128 R4, [R96] ;  /* 0x000000006004c984 */ /* 0x000ea80000000c00 */
[----:B--2---:R4:W-:Y:S02]  /*5c70*/  @!P4 ST.E.128 desc[UR40][R12.64], R4 ;  /* 0x000000040c00c985 */ /* 0x0049e4000c101d28 */
.L_x_9727:
[----:B------:R-:W-:Y:S05]  /*5c80*/  BSYNC B1 ;  /* 0x0000000000017941 */ /* 0x000fea0003800000 */
.L_x_9726:
[----:B------:R-:W-:-:S03]  /*5c90*/  UMOV UR4, 0xffffffff ;  /* 0xffffffff00047882 */ /* 0x000fc60000000000 */
[----:B------:R-:W-:Y:S05]  /*5ca0*/  BRA.DIV UR4, `(.L_x_9728) ;  /* 0x0000014a04207947 */ /* 0x000fea000b800000 */
[----:B--2-4-:R2:W4:Y:S04]  /*5cb0*/  SHFL.IDX PT, R5, R33, 0x1, 0x1c1f ;  /* 0x003c1f0021057f89 */ /* 0x01452800000e0000 */
[----:B---3--:R2:W3:Y:S02]  /*5cc0*/  SHFL.IDX PT, R7, R32, 0x1, 0x1c1f ;  /* 0x003c1f0020077f89 */ /* 0x0084e400000e0000 */
.L_x_9976:
[----:B------:R-:W-:-:S13]  /*5cd0*/  ISETP.GE.AND P2, PT, R34, 0x41, PT ;  /* 0x000000412200780c */ /* 0x000fda0003f46270 */
[----:B------:R-:W-:Y:S05]  /*5ce0*/  @!P2 BRA `(.L_x_9704) ;  /* 0x00000000002ca947 */ /* 0x000fea0003800000 */
[----:B------:R-:W-:Y:S02]  /*5cf0*/  ULDC UR4, c[0x0][0x2f4] ;  /* 0x0000bd0000047ab9 */ /* 0x000fe40000000800 */
[----:B------:R-:W-:-:S13]  /*5d00*/  ISETP.GE.AND P2, PT, R16, UR4, PT ;  /* 0x0000000410007c0c */ /* 0x000fda000bf46270 */
[----:B---3--:R-:W-:-:S04]  /*5d10*/  @!P2 LEA R14, P4, R16, R7, 0x1 ;  /* 0x00000007100ea211 */ /* 0x008fc800078808ff */
[----:B----4-:R-:W-:Y:S02]  /*5d20*/  @!P2 LEA.HI.X R15, R16, R5, R17, 0x1, P4 ;  /* 0x00000005100fa211 */ /* 0x010fe400020f0c11 */
[----:B------:R-:W-:-:S13]  /*5d30*/  ISETP.GE.AND P4, PT, R2, UR4, PT ;  /* 0x0000000402007c0c */ /* 0x000fda000bf86270 */
[----:B------:R-:W-:-:S04]  /*5d40*/  @!P4 LEA R12, P5, R2, R7, 0x1 ;  /* 0x00000007020cc211 */ /* 0x000fc800078a08ff */
[----:B------:R-:W-:Y:S02]  /*5d50*/  @!P4 LEA.HI.X R13, R2, R5, R206, 0x1, P5 ;  /* 0x00000005020dc211 */ /* 0x000fe400028f0cce */
[----:B------:R-:W3:Y:S04]  /*5d60*/  @!P2 LDS.128 R4, [R98+0x2000] ;  /* 0x002000006204a984 */ /* 0x000ee80000000c00 */
[----:B---3--:R-:W-:Y:S04]  /*5d70*/  @!P2 ST.E.128 desc[UR40][R14.64], R4 ;  /* 0x000000040e00a985 */ /* 0x008fe8000c101d28 */
[----:B------:R-:W3:Y:S04]  /*5d80*/  @!P4 LDS.128 R4, [R96+0x2000] ;  /* 0x002000006004c984 */ /* 0x000ee80000000c00 */
[----:B---3--:R3:W-:Y:S02]  /*5d90*/  @!P4 ST.E.128 desc[UR40][R12.64], R4 ;  /* 0x000000040c00c985 */ /* 0x0087e4000c101d28 */
.L_x_9704:
[----:B------:R-:W-:Y:S05]  /*5da0*/  BSYNC B0 ;  /* 0x0000000000007941 */ /* 0x000fea0003800000 */
.L_x_9684:
[----:B0--34-:R-:W0:Y:S01]  /*5db0*/  S2R R4, SR_TID.X ;  /* 0x0000000000047919 */ /* 0x019e220000002100 */
        /* <DEDUP_REMOVED lines=16> */
.L_x_9730:
[----:B------:R-:W-:Y:S05]  /*5ec0*/  BSYNC B0 ;  /* 0x0000000000007941 */ /* 0x000fea0003800000 */
.L_x_9729:
[----:B------:R-:W3:Y:S01]  /*5ed0*/  SYNCS.PHASECHK.TRANS64.TRYWAIT P3, [R87+URZ+0x228b0], R93 ;  /* 0x0228b05d570075a7 */ /* 0x000ee2000806017f */
[----:B------:R-:W-:Y:S04]  /*5ee0*/  BSSY B0, `(.L_x_9731) ;  /* 0x0000002000007945 */ /* 0x000fe80003800000 */
[----:B---3--:R-:W-:Y:S05]  /*5ef0*/  @!P3 BRA `(.L_x_9732) ;  /* 0x0000014400d8b947 */ /* 0x008fea0003800000 */
.L_x_9977:
[----:B------:R-:W-:Y:S05]  /*5f00*/  BSYNC B0 ;  /* 0x0000000000007941 */ /* 0x000fea0003800000 */
.L_x_9731:
[----:B------:R-:W-:Y:S01]  /*5f10*/  ULDC.64 UR4, c[0x0][0x328] ;  /* 0x0000ca0000047ab9 */ /* 0x000fe20000000a00 */
[----:B------:R-:W-:Y:S01]  /*5f20*/  ULDC.64 UR6, c[0x0][0x318] ;  /* 0x0000c60000067ab9 */ /* 0x000fe20000000a00 */
[----:B------:R-:W-:Y:S01]  /*5f30*/  IMAD R90, R90, UR4, RZ ;  /* 0x000000045a5a7c24 */ /* 0x000fe2000f8e02ff */
[----:B------:R-:W-:Y:S01]  /*5f40*/  BSSY B0, `(.L_x_9733) ;  /* 0x0000040000007945 */ /* 0x000fe20003800000 */
[----:B0-----:R-:W-:-:S04]  /*5f50*/  IMAD.WIDE.U32 R4, R89, UR4, RZ ;  /* 0x0000000459047c25 */ /* 0x001fc8000f8e00ff */
        /* <DEDUP_REMOVED lines=8> */
[----:B------:R-:W-:Y:S02]  /*5fe0*/  IMAD.IADD R5, R5, 0x1, R91 ;  /* 0x0000000105057824 */ /* 0x000fe400078e025b */
[----:B------:R-:W-:Y:S02]  /*5ff0*/  IMAD R34, R18, 0x6000, R82 ;  /* 0x0000600012227824 */ /* 0x000fe400078e0252 */
[----:B------:R-:W-:-:S04]  /*6000*/  IMAD.WIDE.U32 R4, R205, UR4, R4 ;  /* 0x00000004cd047c25 */ /* 0x000fc8000f8e0004 */
[----:B------:R-:W-:Y:S01]  /*6010*/  IMAD R5, R205, UR5, R5 ;  /* 0x00000005cd057c24 */ /* 0x000fe2000f8e0205 */
[----:B------:R-:W-:-:S04]  /*6020*/  LEA R35, P3, R4, UR6, 0x1 ;  /* 0x0000000604237c11 */ /* 0x000fc8000f8608ff */
[----:B------:R-:W-:Y:S01]  /*6030*/  LEA.HI.X R36, R4, UR7, R5, 0x1, P3 ;  /* 0x0000000704247c11 */ /* 0x000fe200098f0c05 */
[----:B------:R-:W-:Y:S01]  /*6040*/  IMAD.IADD R4, R75, 0x1, R34 ;  /* 0x000000014b047824 */ /* 0x000fe200078e0222 */
[----:B------:R-:W-:Y:S01]  /*6050*/  ISETP.GE.AND P3, PT, R92, 0x1, PT ;  /* 0x000000015c00780c */ /* 0x000fe20003f66270 */
[----:B------:R0:W4:Y:S01]  /*6060*/  SHFL.IDX PT, R41, R35, RZ, 0x1c1f ;  /* 0x001c1fff23297589 */ /* 0x00012200000e0000 */
[----:B------:R-:W-:Y:S01]  /*6070*/  LEA R34, R34, R25, 0x1 ;  /* 0x0000001922227211 */ /* 0x000fe200078e08ff */
[----:B------:R-:W-:Y:S02]  /*6080*/  IMAD R11, R4, 0x2, R25 ;  /* 0x00000002040b7824 */ /* 0x000fe400078e0219 */
[----:B------:R0:W0:Y:S08]  /*6090*/  SHFL.IDX PT, R39, R36, RZ, 0x1c1f ;  /* 0x001c1fff24277589 */ /* 0x00003000000e0000 */
[----:B------:R-:W-:Y:S05]  /*60a0*/  @!P3 BRA `(.L_x_9734) ;  /* 0x0000000000a4b947 */ /* 0x000fea0003800000 */
[----:B------:R-:W-:Y:S02]  /*60b0*/  ISETP.NE.AND P5, PT, R77, RZ, PT ;  /* 0x000000ff4d00720c */ /* 0x000fe40003fa5270 */
[----:B------:R-:W-:Y:S02]  /*60c0*/  ISETP.NE.AND P4, PT, R78, RZ, PT ;  /* 0x000000ff4e00720c */ /* 0x000fe40003f85270 */
[----:B------:R-:W-:-:S09]  /*60d0*/  PRMT R37, R10, 0x8880, RZ ;  /* 0x000088800a257816 */ /* 0x000fd200000000ff */
[----:B------:R-:W5:Y:S01]  /*60e0*/  @P5 LDS.128 R4, [R34] ;  /* 0x0000000022045984 */ /* 0x000f620000000c00 */
[----:B--2-4-:R-:W-:-:S04]  /*60f0*/  @P5 LEA R32, P3, R16, R41, 0x1 ;  /* 0x0000002910205211 */ /* 0x014fc800078608ff */
[----:B0-----:R-:W-:Y:S02]  /*6100*/  @P5 LEA.HI.X R33, R16, R39, R17, 0x1, P3 ;  /* 0x0000002710215211 */ /* 0x001fe400018f0c11 */
[----:B------:R-:W-:-:S04]  /*6110*/  @P4 LEA R14, P3, R2, R41, 0x1 ;  /* 0x00000029020e4211 */ /* 0x000fc800078608ff */
[----:B------:R-:W-:Y:S02]  /*6120*/  @P4 LEA.HI.X R15, R2, R39, R206, 0x1, P3 ;  /* 0x00000027020f4211 */ /* 0x000fe400018f0cce */
[----:B------:R-:W-:-:S13]  /*6130*/  ISETP.NE.AND P3, PT, R79, RZ, PT ;  /* 0x000000ff4f00720c */ /* 0x000fda0003f65270 */
[----:B------:R-:W-:-:S04]  /*6140*/  @P3 LEA R12, P6, R215, R41, 0x1 ;  /* 0x00000029d70c3211 */ /* 0x000fc800078c08ff */
[----:B------:R-:W-:Y:S01]  /*6150*/  @P3 LEA.HI.X R13, R215, R39, R224, 0x1, P6 ;  /* 0x00000027d70d3211 */ /* 0x000fe200030f0ce0 */
[----:B-----5:R0:W-:Y:S01]  /*6160*/  @P5 ST.E.128 desc[UR40][R32.64], R4 ;  /* 0x0000000420005985 */ /* 0x0201e2000c101d28 */
[----:B------:R-:W-:-:S03]  /*6170*/  ISETP.NE.AND P5, PT, R80, RZ, PT ;  /* 0x000000ff5000720c */ /* 0x000fc60003fa5270 */
[----:B------:R-:W2:Y:S10]  /*6180*/  @P4 LDS.128 R4, [R11] ;  /* 0x000000000b044984 */ /* 0x000eb40000000c00 */
[----:B0-----:R-:W-:-:S04]  /*6190*/  @P5 LEA R32, P6, R214, R41, 0x1 ;  /* 0x00000029d6205211 */ /* 0x001fc800078c08ff */
[----:B------:R-:W-:Y:S01]  /*61a0*/  @P5 LEA.HI.X R33, R214, R39, R223, 0x1, P6 ;  /* 0x00000027d6215211 */ /* 0x000fe200030f0cdf */
[----:B--2---:R0:W-:Y:S01]  /*61b0*/  @P4 ST.E.128 desc[UR40][R14.64], R4 ;  /* 0x000000040e004985 */ /* 0x0041e2000c101d28 */
[----:B------:R-:W-:-:S03]  /*61c0*/  ISETP.NE.AND P4, PT, R81, RZ, PT ;  /* 0x000000ff5100720c */ /* 0x000fc60003f85270 */
[----:B------:R-:W2:Y:S10]  /*61d0*/  @P3 LDS.128 R4, [R34+0x3000] ;  /* 0x0030000022043984 */ /* 0x000eb40000000c00 */
        /* <DEDUP_REMOVED lines=13> */
[----:B------:R-:W-:-:S03]  /*62b0*/  ISETP.GT.AND P4, PT, R37, -0x1, PT ;  /* 0xffffffff2500780c */ /* 0x000fc60003f84270 */
[----:B------:R-:W2:Y:S10]  /*62c0*/  @P3 LDS.128 R4, [R11+0x6000] ;  /* 0x006000000b043984 */ /* 0x000eb40000000c00 */
[----:B0-----:R-:W-:-:S04]  /*62d0*/  @!P4 LEA R14, P6, R216, R41, 0x1 ;  /* 0x00000029d80ec211 */ /* 0x001fc800078c08ff */
[----:B------:R-:W-:Y:S01]  /*62e0*/  @!P4 LEA.HI.X R15, R216, R39, R219, 0x1, P6 ;  /* 0x00000027d80fc211 */ /* 0x000fe200030f0cdb */
[----:B--2---:R-:W-:Y:S04]  /*62f0*/  @P3 ST.E.128 desc[UR40][R12.64], R4 ;  /* 0x000000040c003985 */ /* 0x004fe8000c101d28 */
[----:B------:R-:W0:Y:S04]  /*6300*/  @P5 LDS.128 R4, [R34+0x9000] ;  /* 0x0090000022045984 */ /* 0x000e280000000c00 */
[----:B0-----:R-:W-:Y:S04]  /*6310*/  @P5 ST.E.128 desc[UR40][R32.64], R4 ;  /* 0x0000000420005985 */ /* 0x001fe8000c101d28 */
[----:B------:R-:W0:Y:S04]  /*6320*/  @!P4 LDS.128 R4, [R11+0x9000] ;  /* 0x009000000b04c984 */ /* 0x000e280000000c00 */
[----:B0-----:R0:W-:Y:S02]  /*6330*/  @!P4 ST.E.128 desc[UR40][R14.64], R4 ;  /* 0x000000040e00c985 */ /* 0x0011e4000c101d28 */
.L_x_9734:
[----:B------:R-:W-:Y:S05]  /*6340*/  BSYNC B0 ;  /* 0x0000000000007941 */ /* 0x000fea0003800000 */
.L_x_9733:
[----:B------:R-:W-:Y:S01]  /*6350*/  ISETP.GE.AND P3, PT, R92, 0x41, PT ;  /* 0x000000415c00780c */ /* 0x000fe20003f66270 */
[----:B------:R1:W1:Y:S01]  /*6360*/  SHFL.IDX PT, R37, R36, 0x1, 0x1c1f ;  /* 0x003c1f0024257f89 */ /* 0x00026200000e0000 */
[----:B------:R-:W-:Y:S03]  /*6370*/  BSSY B0, `(.L_x_9735) ;  /* 0x000002c000007945 */ /* 0x000fe60003800000 */
[----:B0-----:R-:W0:Y:S08]  /*6380*/  SHFL.IDX PT, R35, R35, 0x1, 0x1c1f ;  /* 0x003c1f0023237f89 */ /* 0x001e3000000e0000 */
[----:B------:R-:W-:Y:S05]  /*6390*/  @!P3 BRA `(.L_x_9736) ;  /* 0x0000000000a4b947 */ /* 0x000fea0003800000 */
[----:B------:R-:W-:Y:S02]  /*63a0*/  ISETP.NE.AND P5, PT, R77, RZ, PT ;  /* 0x000000ff4d00720c */ /* 0x000fe40003fa5270 */
[----:B------:R-:W-:Y:S02]  /*63b0*/  ISETP.NE.AND P4, PT, R78, RZ, PT ;  /* 0x000000ff4e00720c */ /* 0x000fe40003f85270 */
[----:B-1----:R-:W-:-:S09]  /*63c0*/  PRMT R36, R10, 0x8880, RZ ;  /* 0x000088800a247816 */ /* 0x002fd200000000ff */
[----:B------:R-:W1:Y:S01]  /*63d0*/  @P5 LDS.128 R4, [R34+0x2000] ;  /* 0x0020000022045984 */ /* 0x000e620000000c00 */
[----:B0-2---:R-:W-:-:S04]  /*63e0*/  @P5 LEA R32, P3, R16, R35, 0x1 ;  /* 0x0000002310205211 */ /* 0x005fc800078608ff */
[----:B------:R-:W-:Y:S02]  /*63f0*/  @P5 LEA.HI.X R33, R16, R37, R17, 0x1, P3 ;  /* 0x0000002510215211 */ /* 0x000fe400018f0c11 */
[----:B------:R-:W-:-:S04]  /*6400*/  @P4 LEA R14, P3, R2, R35, 0x1 ;  /* 0x00000023020e4211 */ /* 0x000fc800078608ff */
[----:B------:R-:W-:Y:S02]  /*6410*/  @P4 LEA.HI.X R15, R2, R37, R206, 0x1, P3 ;  /* 0x00000025020f4211 */ /* 0x000fe400018f0cce */
[----:B------:R-:W-:-:S13]  /*6420*/  ISETP.NE.AND P3, PT, R79, RZ, PT ;  /* 0x000000ff4f00720c */ /* 0x000fda0003f65270 */
[----:B------:R-:W-:-:S04]  /*6430*/  @P3 LEA R12, P6, R215, R35, 0x1 ;  /* 0x00000023d70c3211 */ /* 0x000fc800078c08ff */
[----:B------:R-:W-:Y:S01]  /*6440*/  @P3 LEA.HI.X R13, R215, R37, R224, 0x1, P6 ;  /* 0x00000025d70d3211 */ /* 0x000fe200030f0ce0 */
[----:B-1----:R0:W-:Y:S01]  /*6450*/  @P5 ST.E.128 desc[UR40][R32.64], R4 ;  /* 0x0000000420005985 */ /* 0x0021e2000c101d28 */
[----:B------:R-:W-:-:S03]  /*6460*/  ISETP.NE.AND P5, PT, R80, RZ, PT ;  /* 0x000000ff5000720c */ /* 0x000fc60003fa5270 */
[----:B------:R-:W1:Y:S10]  /*6470*/  @P4 LDS.128 R4, [R11+0x2000] ;  /* 0x002000000b044984 */ /* 0x000e740000000c00 */
[----:B0-----:R-:W-:-:S04]  /*6480*/  @P5 LEA R32, P6, R214, R35, 0x1 ;  /* 0x00000023d6205211 */ /* 0x001fc800078c08ff */
        /* <DEDUP_REMOVED lines=17> */
[----:B------:R-:W-:-:S03]  /*65a0*/  ISETP.GT.AND P4, PT, R36, -0x1, PT ;  /* 0xffffffff2400780c */ /* 0x000fc60003f84270 */
[----:B------:R-:W1:Y:S10]  /*65b0*/  @P3 LDS.128 R4, [R11+0x8000] ;  /* 0x008000000b043984 */ /* 0x000e740000000c00 */
[----:B0-----:R-:W-:-:S04]  /*65c0*/  @!P4 LEA R14, P6, R216, R35, 0x1 ;  /* 0x00000023d80ec211 */ /* 0x001fc800078c08ff */
[----:B------:R-:W-:Y:S01]  /*65d0*/  @!P4 LEA.HI.X R15, R216, R37, R219, 0x1, P6 ;  /* 0x00000025d80fc211 */ /* 0x000fe200030f0cdb */
[----:B-1----:R-:W-:Y:S04]  /*65e0*/  @P3 ST.E.128 desc[UR40][R12.64], R4 ;  /* 0x000000040c003985 */ /* 0x002fe8000c101d28 */
[----:B------:R-:W0:Y:S04]  /*65f0*/  @P5 LDS.128 R4, [R34+0xb000] ;  /* 0x00b0000022045984 */ /* 0x000e280000000c00 */
[----:B0-----:R-:W-:Y:S04]  /*6600*/  @P5 ST.E.128 desc[UR40][R32.64], R4 ;  /* 0x0000000420005985 */ /* 0x001fe8000c101d28 */
[----:B------:R-:W0:Y:S04]  /*6610*/  @!P4 LDS.128 R4, [R11+0xb000] ;  /* 0x00b000000b04c984 */ /* 0x000e280000000c00 */
[----:B0-----:R0:W-:Y:S02]  /*6620*/  @!P4 ST.E.128 desc[UR40][R14.64], R4 ;  /* 0x000000040e00c985 */ /* 0x0011e4000c101d28 */
.L_x_9736:
[----:B------:R-:W-:Y:S05]  /*6630*/  BSYNC B0 ;  /* 0x0000000000007941 */ /* 0x000fea0003800000 */
.L_x_9735:
[----:B0-----:R-:W5:Y:S01]  /*6640*/  LDL R4, [R1] ;  /* 0x0000000001047983 */ /* 0x001f620000100800 */
[----:B-1-3--:R-:W-:Y:S02]  /*6650*/  @!P2 VIADD R87, R87, 0x228c0 ;  /* 0x000228c05757a836 */ /* 0x00afe40000000000 */
[----:B------:R-:W-:Y:S01]  /*6660*/  VIADD R18, R18, 0x1 ;  /* 0x0000000112127836 */ /* 0x000fe20000000000 */
[----:B------:R-:W-:Y:S01]  /*6670*/  @!PT LDS RZ, [RZ] ;  /* 0x00000000fffff984 */ /* 0x000fe20000000800 */
[----:B------:R-:W-:Y:S01]  /*6680*/  @!PT LDS RZ, [RZ] ;  /* 0x00000000fffff984 */ /* 0x000fe20000000800 */
[----:B------:R-:W-:Y:S01]  /*6690*/  @!PT LDS RZ, [RZ] ;  /* 0x00000000fffff984 */ /* 0x000fe20000000800 */
[----:B------:R-:W-:Y:S01]  /*66a0*/  @!PT LDS RZ, [RZ] ;  /* 0x00000000fffff984 */ /* 0x000fe20000000800 */
[----:B------:R0:W-:Y:S06]  /*66b0*/  MEMBAR.ALL.CTA ;  /* 0x0000000000007992 */ /* 0x0001ec0000008000 */
[----:B0-----:R-:W0:Y:S01]  /*66c0*/  FENCE.VIEW.ASYNC.S ;  /* 0x00000000000073c6 */ /* 0x001e220000000000 */
[----:B------:R-:W-:Y:S01]  /*66d0*/  @!P2 PRMT R87, RZ, 0x654, R87 ;  /* 0x00000654ff57a816 */ /* 0x000fe20000000057 */
[----:B0-----:R0:W-:Y:S06]  /*66e0*/  BAR.SYNC.DEFER_BLOCKING R60, 0x80 ;  /* 0x0002003c0000751d */ /* 0x0011ec0000010000 */
[----:B------:R0:W-:Y:S01]  /*66f0*/  @!P2 SYNCS.ARRIVE.TRANS64.RED.A1T0 RZ, [R87+URZ], RZ ;  /* 0x000000ff57ffa9a7 */ /* 0x0001e2000810043f */
[----:B------:R-:W-:-:S04]  /*6700*/  ISETP.NE.AND P2, PT, R18, 0x2, PT ;  /* 0x000000021200780c */ /* 0x000fc80003f45270 */
[----:B------:R-:W-:Y:S02]  /*6710*/  SEL R5, RZ, 0x1, P2 ;  /* 0x00000001ff057807 */ /* 0x000fe40001000000 */
[----:B------:R-:W-:Y:S02]  /*6720*/  SEL R18, R18, RZ, P2 ;  /* 0x000000ff12127207 */ /* 0x000fe40001000000 */
[----:B------:R-:W-:Y:S02]  /*6730*/  LOP3.LUT R208, R208, R5, RZ, 0x3c, !PT ;  /* 0x00000005d0d07212 */ /* 0x000fe400078e3cff */
[----:B-----5:R-:W-:-:S13]  /*6740*/  LOP3.LUT P3, RZ, R4, 0x2, RZ, 0xc0, !PT ;  /* 0x0000000204ff7812 */ /* 0x020fda000786c0ff */
[----:B0-----:R-:W-:Y:S05]  /*6750*/  @P3 BRA `(.L_x_9737) ;  /* 0xffffffc400743947 */ /* 0x001fea000383ffff */
[----:B------:R-:W0:Y:S01]  /*6760*/  S2R R4, SR_TID.X ;  /* 0x0000000000047919 */ /* 0x000e220000002100 */
[----:B------:R-:W-:Y:S02]  /*6770*/  PLOP3.LUT P0, PT, PT, PT, PT, 0x8, 0x0 ;  /* 0x000000000000781c */ /* 0x000fe40003f0e170 */
[----:B0-----:R-:W-:-:S04]  /*6780*/  SHF.R.U32.HI R4, RZ, 0x7, R4 ;  /* 0x00000007ff047819 */ /* 0x001fc80000011604 */
[----:B------:R-:W-:-:S13]  /*6790*/  ISETP.NE.AND P3, PT, R4, 0x1, PT ;  /* 0x000000010400780c */ /* 0x000fda0003f65270 */
[----:B------:R-:W-:Y:S05]  /*67a0*/  @!P3 WARPSYNC.ALL ;  /* 0x000000000000b948 */ /* 0x000fea0003800000 */
[----:B------:R-:W-:Y:S06]  /*67b0*/  @!P3 BAR.ARV 0x9, 0x100 ;  /* 0x024400000000bb1d */ /* 0x000fec0000002000 */
.L_x_9679:
[----:B------:R-:W-:Y:S01]  /*67c0*/  IMAD.MOV.U32 R3, RZ, RZ, RZ ;  /* 0x000000ffff037224 */ /* 0x000fe200078e00ff */
[----:B------:R-:W-:Y:S06]  /*67d0*/  @P0 BRA `(.L_x_9738) ;  /* 0x00000000000c0947 */ /* 0x000fec0003800000 */
[----:B------:R-:W1:Y:S01]  /*67e0*/  FENCE.VIEW.ASYNC.G ;  /* 0x00000000000073c6 */ /* 0x000e620000000100 */
[----:B------:R-:W-:Y:S05]  /*67f0*/  WARPSYNC.ALL ;  /* 0x0000000000007948 */ /* 0x000fea0003800000 */
[----:B-1----:R-:W-:Y:S06]  /*6800*/  BAR.ARV 0xc, 0x180 ;  /* 0x0306000000007b1d */ /* 0x002fec0000002000 */
.L_x_9738:
[----:B------:R-:W3:Y:S01]  /*6810*/  LDL R0, [R1] ;  /* 0x0000000001007983 */ /* 0x000ee20000100800 */
[----:B------:R-:W-:Y:S01]  /*6820*/  BSSY B0, `(.L_x_9739) ;  /* 0x0000021000007945 */ /* 0x000fe20003800000 */
[----:B---3--:R-:W-:-:S13]  /*6830*/  LOP3.LUT P0, RZ, R0, 0x8, RZ, 0xc0, !PT ;  /* 0x0000000800ff7812 */ /* 0x008fda000780c0ff */
[----:B------:R-:W-:Y:S05]  /*6840*/  @!P0 BRA `(.L_x_9740) ;  /* 0x0000000000788947 */ /* 0x000fea0003800000 */
[----:B------:R-:W3:Y:S01]  /*6850*/  LDL R0, [R1+0x28] ;  /* 0x0000280001007983 */ /* 0x000ee20000100800 */
[----:B------:R-:W-:Y:S01]  /*6860*/  ULDC UR4, c[0x0][0x9f0] ;  /* 0x00027c0000047ab9 */ /* 0x000fe20000000800 */
[----:B---3--:R-:W-:-:S04]  /*6870*/  ISETP.NE.AND P0, PT, R0, RZ, PT ;  /* 0x000000ff0000720c */ /* 0x008fc80003f05270 */
        /* <DEDUP_REMOVED lines=24> */
[----:B------:R-:W-:-:S05]  /*6a00*/  IMAD.MOV.U32 R3, RZ, RZ, R5 ;  /* 0x000000ffff037224 */ /* 0x000fca00078e0005 */
[----:B------:R-:W-:Y:S02]  /*6a10*/  @!P2 IADD3 R3, -R3, RZ, RZ ;  /* 0x000000ff0303a210 */ /* 0x000fe40007ffe1ff */
[----:B------:R-:W-:-:S07]  /*6a20*/  @!P1 LOP3.LUT R3, RZ, R9, RZ, 0x33, !PT ;  /* 0x00000009ff039212 */ /* 0x000fce00078e33ff */
.L_x_9740:
[----:B------:R-:W-:Y:S05]  /*6a30*/  BSYNC B0 ;  /* 0x0000000000007941 */ /* 0x000fea0003800000 */
.L_x_9739:
[----:B------:R-:W3:Y:S01]  /*6a40*/  LDL R0, [R1+0x40] ;  /* 0x0000400001007983 */ /* 0x000ee20000100800 */
        /* <DEDUP_REMOVED lines=29> */
[----:B--2---:R-:W-:Y:S02]  /*6c20*/  CS2R R98, SRZ ;  /* 0x0000000000627805 */ /* 0x004fe4000001ff00 */
        /* <DEDUP_REMOVED lines=23> */
[----:B0-----:R-:W-:Y:S02]  /*6da0*/  CS2R R4, SRZ ;  /* 0x0000000000047805 */ /* 0x001fe4000001ff00 */
[----:B------:R-:W-:Y:S02]  /*6db0*/  CS2R R24, SRZ ;  /* 0x0000000000187805 */ /* 0x000fe4000001ff00 */
[----:B------:R-:W-:-:S02]  /*6dc0*/  CS2R R46, SRZ ;  /* 0x00000000002e7805 */ /* 0x000fc4000001ff00 */
[----:B------:R-:W-:Y:S02]  /*6dd0*/  CS2R R44, SRZ ;  /* 0x00000000002c7805 */ /* 0x000fe4000001ff00 */
[----:B------:R-:W-:Y:S02]  /*6de0*/  CS2R R42, SRZ ;  /* 0x00000000002a7805 */ /* 0x000fe4000001ff00 */
[----:B----4-:R-:W-:Y:S02]  /*6df0*/  CS2R R40, SRZ ;  /* 0x0000000000287805 */ /* 0x010fe4000001ff00 */
        /* <DEDUP_REMOVED lines=8> */
[----:B---3--:R-:W-:-:S05]  /*6e80*/  IMAD R0, R0, R3, RZ ;  /* 0x0000000300007224 */ /* 0x008fca00078e02ff */
[----:B------:R0:W-:Y:S01]  /*6e90*/  STL [R1+0xc], R0 ;  /* 0x00000c0001007387 */ /* 0x0001e20000100800 */
[----:B------:R-:W-:-:S04]  /*6ea0*/  VIADDMNMX R172, R0, R3, R172, PT ;  /* 0x0000000300ac7246 */ /* 0x000fc800038001ac */
[----:B------:R-:W-:-:S13]  /*6eb0*/  ISETP.GT.AND P1, PT, R172, R0, PT ;  /* 0x00000000ac00720c */ /* 0x000fda0003f24270 */
[----:B0-----:R-:W-:Y:S05]  /*6ec0*/  @!P1 BRA `(.L_x_9741) ;  /* 0x0000006c00349947 */ /* 0x001fea0003800000 */
[----:B------:R-:W0:Y:S01]  /*6ed0*/  S2R R30, SR_TID.X ;  /* 0x00000000001e7919 */ /* 0x000e220000002100 */
[----:B------:R-:W-:Y:S01]  /*6ee0*/  UMOV UR4, 0xffffffff ;  /* 0xffffffff00047882 */ /* 0x000fe20000000000 */
[----:B0-----:R-:W-:-:S05]  /*6ef0*/  VIADD R30, R30, 0xffffff80 ;  /* 0xffffff801e1e7836 */ /* 0x001fca0000000000 */
[----:B------:R-:W-:-:S04]  /*6f00*/  SHF.R.S32.HI R29, RZ, 0x1f, R30 ;  /* 0x0000001fff1d7819 */ /* 0x000fc8000001141e */
[----:B------:R-:W-:-:S04]  /*6f10*/  LEA.HI R13, R29, R30, RZ, 0x7 ;  /* 0x0000001e1d0d7211 */ /* 0x000fc800078f38ff */
[----:B------:R-:W-:Y:S01]  /*6f20*/  SHF.R.S32.HI R13, RZ, 0x7, R13 ;  /* 0x00000007ff0d7819 */ /* 0x000fe2000001140d */
[----:B------:R-:W-:Y:S06]  /*6f30*/  BRA.DIV UR4, `(.L_x_9742) ;  /* 0x0000013604dc7947 */ /* 0x000fec000b800000 */
[----:B------:R0:W1:Y:S02]  /*6f40*/  SHFL.IDX PT, R14, R13, RZ, 0x1f ;  /* 0x00001fff0d0e7589 */ /* 0x00006400000e0000 */
.L_x_9980:
[----:B-1----:R-:W-:Y:S01]  /*6f50*/  LEA.HI R0, R14, R14, RZ, 0x1 ;  /* 0x0000000e0e007211 */ /* 0x002fe200078f08ff */
[----:B------:R-:W-:Y:S01]  /*6f60*/  VIADD R26, R19, 0x18400 ;  /* 0x00018400131a7836 */ /* 0x000fe20000000000 */
[----:B------:R-:W-:Y:S02]  /*6f70*/  BSSY B6, `(.L_x_9743) ;  /* 0x0000018000067945 */ /* 0x000fe40003800000 */
[----:B------:R-:W-:Y:S02]  /*6f80*/  LOP3.LUT R3, R0, 0x1e, RZ, 0xc0, !PT ;  /* 0x0000001e00037812 */ /* 0x000fe400078ec0ff */
[----:B------:R-:W-:-:S03]  /*6f90*/  LOP3.LUT P0, RZ, R26, 0x1bf, RZ, 0xc0, !PT ;  /* 0x000001bf1aff7812 */ /* 0x000fc6000780c0ff */
[----:B------:R-:W-:-:S04]  /*6fa0*/  IMAD.IADD R3, R14, 0x1, -R3 ;  /* 0x000000010e037824 */ /* 0x000fc800078e0a03 */
[----:B------:R-:W-:-:S05]  /*6fb0*/  IMAD R3, R3, 0x2000, R26 ;  /* 0x0000200003037824 */ /* 0x000fca00078e021a */
[----:B------:R-:W-:-:S04]  /*6fc0*/  SHF.R.U32.HI R3, RZ, 0x4, R3 ;  /* 0x00000004ff037819 */ /* 0x000fc80000011603 */
[----:B------:R-:W-:Y:S01]  /*6fd0*/  LOP3.LUT R24, R3, 0x3fff, RZ, 0xc0, !PT ;  /* 0x00003fff03187812 */ /* 0x000fe200078ec0ff */
[----:B------:R-:W-:Y:S06]  /*6fe0*/  @!P0 BRA `(.L_x_9744) ;  /* 0x0000000000408947 */ /* 0x000fec0003800000 */
[----:B------:R-:W-:Y:S01]  /*6ff0*/  MOV R14, 0x0 ;  /* 0x00000000000e7802 */ /* 0x000fe20000000f00 */
[----:B------:R-:W-:Y:S01]  /*7000*/  ULDC.64 UR4, c[0x4][0xf0] ;  /* 0x01003c0000047ab9 */ /* 0x000fe20000000a00 */
[----:B------:R-:W-:Y:S01]  /*7010*/  ULDC.64 UR6, c[0x4][0xf8] ;  /* 0x01003e0000067ab9 */ /* 0x000fe20000000a00 */
[----:B------:R-:W-:Y:S01]  /*7020*/  IMAD.U32 R4, RZ, RZ, UR4 ;  /* 0x00000004ff047e24 */ /* 0x000fe2000f8e00ff */
[----:B------:R-:W-:Y:S01]  /*7030*/  MOV R8, 0x70 ;  /* 0x0000007000087802 */ /* 0x000fe20000000f00 */
[----:B------:R-:W-:Y:S01]  /*7040*/  IMAD.U32 R5, RZ, RZ, UR5 ;  /* 0x00000005ff057e24 */ /* 0x000fe2000f8e00ff */
[----:B------:R-:W1:Y:S01]  /*7050*/  LDC.64 R14, c[0x4][R14] ;  /* 0x010000000e0e7b82 */ /* 0x000e620000000a00 */
[----:B------:R-:W-:Y:S01]  /*7060*/  ULDC.64 UR4, c[0x4][0x38] ;  /* 0x01000e0000047ab9 */ /* 0x000fe20000000a00 */
[----:B------:R-:W-:Y:S02]  /*7070*/  IMAD.U32 R6, RZ, RZ, UR6 ;  /* 0x00000006ff067e24 */ /* 0x000fe4000f8e00ff */
[----:B------:R-:W-:-:S02]  /*7080*/  IMAD.U32 R7, RZ, RZ, UR7 ;  /* 0x00000007ff077e24 */ /* 0x000fc4000f8e00ff */
[----:B------:R-:W-:Y:S02]  /*7090*/  IMAD.U32 R10, RZ, RZ, UR4 ;  /* 0x00000004ff0a7e24 */ /* 0x000fe4000f8e00ff */
[----:B------:R-:W-:Y:S02]  /*70a0*/  IMAD.U32 R11, RZ, RZ, UR5 ;  /* 0x00000005ff0b7e24 */ /* 0x000fe4000f8e00ff */
[----:B------:R-:W-:Y:S02]  /*70b0*/  IMAD.MOV.U32 R12, RZ, RZ, 0x1 ;  /* 0x00000001ff0c7424 */ /* 0x000fe400078e00ff */
[----:B0-----:R-:W-:-:S07]  /*70c0*/  IMAD.MOV.U32 R13, RZ, RZ, RZ ;  /* 0x000000ffff0d7224 */ /* 0x001fce00078e00ff */
[----:B------:R-:W-:-:S07]  /*70d0*/  LEPC R20, `(.L_x_9744) ;  /* 0x000000001014794e */ /* 0x000fce0000000000 */
[----:B-1---5:R-:W-:Y:S05]  /*70e0*/  CALL.ABS.NOINC R14 ;  /* 0x000000000e007343 */ /* 0x022fea0003c00000 */
.L_x_9744:
[----:B------:R-:W-:Y:S05]  /*70f0*/  BSYNC B6 ;  /* 0x0000000000067941 */ /* 0x000fea0003800000 */
.L_x_9743:
        /* <DEDUP_REMOVED lines=13> */
.L_x_9748:
[----:B--2---:R2:W3:Y:S02]  /*71d0*/  SYNCS.PHASECHK.TRANS64.TRYWAIT P0, [R19+URZ+0x22800], R0 ;  /* 0x02280000130075a7 */ /* 0x0044e4000800017f */
[----:B---3--:R-:W-:Y:S05]  /*71e0*/  @!P0 NANOSLEEP.SYNCS 0x989680 ;  /* 0x009896800000895d */ /* 0x008fea0003900000 */
[----:B------:R-:W3:Y:S02]  /*71f0*/  @!P0 SYNCS.PHASECHK.TRANS64 P0, [R19+URZ+0x22800], R0 ;  /* 0x02280000130085a7 */ /* 0x000ee4000800007f */
[----:B---3--:R-:W-:Y:S05]  /*7200*/  @!P0 BRA `(.L_x_9748) ;  /* 0xfffffffc00f08947 */ /* 0x008fea000383ffff */
.L_x_9747:
[----:B------:R-:W-:Y:S05]  /*7210*/  BSYNC B0 ;  /* 0x0000000000007941 */ /* 0x000fea0003800000 */
.L_x_9746:
[----:B------:R-:W-:Y:S05]  /*7220*/  BRA `(.L_x_9749) ;  /* 0x0000002000e47947 */ /* 0x000fea0003800000 */
.L_x_9745:
[----:B-----5:R-:W-:Y:S01]  /*7230*/  SHF.R.S32.HI R0, RZ, 0x1f, R50 ;  /* 0x0000001fff007819 */ /* 0x020fe20000011432 */
[----:B------:R-:W-:Y:S01]  /*7240*/  ULDC.64 UR4, c[0x0][0x3f8] ;  /* 0x0000fe0000047ab9 */ /* 0x000fe20000000a00 */
[----:B------:R-:W-:Y:S01]  /*7250*/  ULDC.64 UR6, c[0x0][0x408] ;  /* 0x0001020000067ab9 */ /* 0x000fe20000000a00 */
[----:B------:R-:W-:Y:S01]  /*7260*/  LOP3.LUT P0, RZ, R26, 0x3ff, RZ, 0xc0, !PT ;  /* 0x000003ff1aff7812 */ /* 0x000fe2000780c0ff */
[----:B------:R-:W-:Y:S01]  /*7270*/  IMAD.WIDE.U32 R4, R50, UR4, RZ ;  /* 0x0000000432047c25 */ /* 0x000fe2000f8e00ff */
[----:B------:R-:W-:Y:S03]  /*7280*/  BSSY B6, `(.L_x_9750) ;  /* 0x000001f000067945 */ /* 0x000fe60003800000 */
[C---:B------:R-:W-:Y:S02]  /*7290*/  IMAD R3, R0.reuse, UR4, RZ ;  /* 0x0000000400037c24 */ /* 0x040fe4000f8e02ff */
[----:B------:R-:W-:-:S02]  /*72a0*/  IMAD R9, R0, UR6, RZ ;  /* 0x0000000600097c24 */ /* 0x000fc4000f8e02ff */
        /* <DEDUP_REMOVED lines=28> */
.L_x_9751:
[----:B------:R-:W-:Y:S05]  /*7470*/  BSYNC B6 ;  /* 0x0000000000067941 */ /* 0x000fea0003800000 */
.L_x_9750:
[----:B------:R-:W-:Y:S01]  /*7480*/  ULDC.U8 UR4, c[0x0][0x410] ;  /* 0x0001040000047ab9 */ /* 0x000fe20000000000 */
[----:B------:R-:W-:Y:S01]  /*7490*/  BSSY B0, `(.L_x_9752) ;  /* 0x000020a000007945 */ /* 0x000fe20003800000 */
[----:B------:R-:W-:Y:S01]  /*74a0*/  ISETP.NE.AND P0, PT, RZ, UR4, PT ;  /* 0x00000004ff007c0c */ /* 0x000fe2000bf05270 */
[----:B------:R-:W-:-:S12]  /*74b0*/  IMAD R4, R49, 0x80, R204 ;  /* 0x0000008031047824 */ /* 0x000fd800078e02cc */
[----:B------:R-:W-:Y:S05]  /*74c0*/  @!P0 BRA `(.L_x_9753) ;  /* 0x0000001000208947 */ /* 0x000fea0003800000 */
[----:B------:R-:W-:-:S03]  /*74d0*/  UMOV UR4, 0xffffffff ;  /* 0xffffffff00047882 */ /* 0x000fc60000000000 */
[----:B------:R-:W-:Y:S05]  /*74e0*/  BRA.DIV UR4, `(.L_x_9754) ;  /* 0x0000013204947947 */ /* 0x000fea000b800000 */
[----:B------:R1:W2:Y:S04]  /*74f0*/  SHFL.IDX PT, R0, R27, RZ, 0x1c1f ;  /* 0x001c1fff1b007589 */ /* 0x0002a800000e0000 */
[----:B------:R1:W3:Y:S04]  /*7500*/  SHFL.IDX PT, R3, R26, RZ, 0x1c1f ;  /* 0x001c1fff1a037589 */ /* 0x0002e800000e0000 */
[----:B------:R-:W4:Y:S04]  /*7510*/  SHFL.IDX PT, R25, R25, RZ, 0x1c1f ;  /* 0x001c1fff19197589 */ /* 0x000f2800000e0000 */
[----:B------:R1:W0:Y:S02]  /*7520*/  SHFL.IDX PT, R20, R28, RZ, 0x1c1f ;  /* 0x001c1fff1c147589 */ /* 0x00022400000e0000 */
.L_x_9986:
[----:B-1----:R-:W5:Y:S01]  /*7530*/  LDL R28, [R1+0x38] ;  /* 0x00003800011c7983 */ /* 0x002f620000100800 */
[----:B------:R-:W-:Y:S01]  /*7540*/  ULDC UR4, c[0x0][0x448] ;  /* 0x0001120000047ab9 */ /* 0x000fe20000000800 */
[----:B------:R-:W-:Y:S01]  /*7550*/  LEA.HI R29, R29, R30, RZ, 0x2 ;  /* 0x0000001e1d1d7211 */ /* 0x000fe200078f10ff */
[----:B------:R-:W-:Y:S01]  /*7560*/  IMAD R26, R48, UR4, RZ ;  /* 0x00000004301a7c24 */ /* 0x000fe2000f8e02ff */
[----:B------:R-:W-:Y:S01]  /*7570*/  BSSY B1, `(.L_x_9755) ;  /* 0x0000021000017945 */ /* 0x000fe20003800000 */
[----:B------:R-:W-:Y:S02]  /*7580*/  CS2R R6, SRZ ;  /* 0x0000000000067805 */ /* 0x000fe4000001ff00 */
[----:B------:R-:W-:Y:S02]  /*7590*/  CS2R R8, SRZ ;  /* 0x0000000000087805 */ /* 0x000fe4000001ff00 */
[----:B------:R-:W-:Y:S02]  /*75a0*/  SHF.R.S32.HI R29, RZ, 0x1f, R29 ;  /* 0x0000001fff1d7819 */ /* 0x000fe4000001141d */
[----:B------:R-:W-:Y:S01]  /*75b0*/  ISETP.GE.AND P0, PT, R4, R26, PT ;  /* 0x0000001a0400720c */ /* 0x000fe20003f06270 */
[----:B------:R-:W-:Y:S01]  /*75c0*/  IMAD R26, R49, -0x80, R26 ;  /* 0xffffff80311a7824 */ /* 0x000fe200078e021a */
[----:B------:R-:W-:-:S02]  /*75d0*/  CS2R R4, SRZ ;  /* 0x0000000000047805 */ /* 0x000fc4000001ff00 */
[----:B-----5:R-:W-:-:S04]  /*75e0*/  LEA.HI R10, R28, R28, RZ, 0x1 ;  /* 0x0000001c1c0a7211 */ /* 0x020fc800078f08ff */
[----:B------:R-:W-:Y:S02]  /*75f0*/  LOP3.LUT R27, R10, 0xfffffffe, RZ, 0xc0, !PT ;  /* 0xfffffffe0a1b7812 */ /* 0x000fe400078ec0ff */
[----:B------:R-:W-:-:S03]  /*7600*/  CS2R R10, SRZ ;  /* 0x00000000000a7805 */ /* 0x000fc6000001ff00 */
[----:B------:R-:W-:Y:S05]  /*7610*/  @P0 BRA `(.L_x_9756) ;  /* 0x0000000000580947 */ /* 0x000fea0003800000 */
[----:B------:R-:W-:Y:S01]  /*7620*/  ULDC UR4, c[0x0][0x3f4] ;  /* 0x0000fd0000047ab9 */ /* 0x000fe20000000800 */
[----:B---3--:R-:W-:Y:S01]  /*7630*/  IMAD.MOV.U32 R4, RZ, RZ, R3 ;  /* 0x000000ffff047224 */ /* 0x008fe200078e0003 */
[----:B------:R-:W-:Y:S01]  /*7640*/  ISETP.GE.AND P2, PT, R22, UR4, PT ;  /* 0x0000000416007c0c */ /* 0x000fe2000bf46270 */
[----:B--2---:R-:W-:Y:S01]  /*7650*/  IMAD.MOV.U32 R5, RZ, RZ, R0 ;  /* 0x000000ffff057224 */ /* 0x004fe200078e0000 */
[C---:B------:R-:W-:Y:S01]  /*7660*/  ISETP.GE.AND P3, PT, R209.reuse, UR4, PT ;  /* 0x00000004d1007c0c */ /* 0x040fe2000bf66270 */
[----:B------:R-:W-:Y:S01]  /*7670*/  IMAD.SHL.U32 R14, R209, 0x2, RZ ;  /* 0x00000002d10e7824 */ /* 0x000fe200078e00ff */
[----:B------:R-:W-:-:S04]  /*7680*/  SHF.R.S32.HI R8, RZ, 0x1f, R209 ;  /* 0x0000001fff087819 */ /* 0x000fc800000114d1 */
[----:B------:R-:W-:-:S05]  /*7690*/  SHF.L.U64.HI R8, R209, 0x1, R8 ;  /* 0x00000001d1087819 */ /* 0x000fca0000010208 */
[----:B------:R-:W-:Y:S02]  /*76a0*/  @!P2 IMAD.WIDE R4, R22, 0x2, R4 ;  /* 0x000000021604a825 */ /* 0x000fe400078e0204 */
[-C--:B------:R-:W-:Y:S02]  /*76b0*/  @!P3 IADD3 R12, P0, R3, R14.reuse, RZ ;  /* 0x0000000e030cb210 */ /* 0x080fe40007f1e0ff */
[----:B0-----:R-:W-:Y:S01]  /*76c0*/  @!P3 IADD3 R14, P1, R20, R14, RZ ;  /* 0x0000000e140eb210 */ /* 0x001fe20007f3e0ff */
[----:B------:R0:W5:Y:S02]  /*76d0*/  @!P2 LD.E.64 R6, desc[UR40][R4.64] ;  /* 0x000000280406a980 */ /* 0x000164000c101b00 */
[--C-:B------:R-:W-:Y:S02]  /*76e0*/  @!P3 IMAD.X R13, R0, 0x1, R8.reuse, P0 ;  /* 0x00000001000db824 */ /* 0x100fe400000e0608 */
[----:B----4-:R-:W-:Y:S01]  /*76f0*/  @!P3 IMAD.X R15, R25, 0x1, R8, P1 ;  /* 0x00000001190fb824 */ /* 0x010fe200008e0608 */
        /* <DEDUP_REMOVED lines=8> */
.L_x_9756:
[----:B------:R-:W-:Y:S05]  /*7780*/  BSYNC B1 ;  /* 0x0000000000017941 */ /* 0x000fea0003800000 */
.L_x_9755:
[----:B-1----:R-:W4:Y:S01]  /*7790*/  LDL R15, [R1+0x14] ;  /* 0x00001400010f7983 */ /* 0x002f220000100800 */
[----:B------:R-:W-:Y:S01]  /*77a0*/  IMAD.IADD R27, R28, 0x1, -R27 ;  /* 0x000000011c1b7824 */ /* 0x000fe200078e0a1b */
[----:B-----5:R-:W-:Y:S01]  /*77b0*/  SHF.R.U64 R32, R6, 0x10, R7 ;  /* 0x0000001006207819 */ /* 0x020fe20000001207 */
[----:B---3--:R-:W-:-:S03]  /*77c0*/  IMAD.MOV.U32 R3, RZ, RZ, R6 ;  /* 0x000000ffff037224 */ /* 0x008fc600078e0006 */
[----:B------:R-:W-:Y:S02]  /*77d0*/  SHF.L.U32 R6, R27, 0x1f, RZ ;  /* 0x0000001f1b067819 */ /* 0x000fe400000006ff */
[----:B------:R-:W-:Y:S02]  /*77e0*/  LEA.HI R29, R29, R204, RZ, 0x3 ;  /* 0x000000cc1d1d7211 */ /* 0x000fe400078f18ff */
[----:B------:R-:W1:Y:S02]  /*77f0*/  SYNCS.PHASECHK.TRANS64.TRYWAIT P0, [R19+URZ+0x22800], R6 ;  /* 0x02280006130075a7 */ /* 0x000e64000800017f */
[----:B------:R-:W-:Y:S01]  /*7800*/  LOP3.LUT R29, R29, 0xfffffff8, RZ, 0xc0, !PT ;  /* 0xfffffff81d1d7812 */ /* 0x000fe200078ec0ff */
[----:B------:R-:W-:-:S04]  /*7810*/  IMAD.MOV.U32 R12, RZ, RZ, R7 ;  /* 0x000000ffff0c7224 */ /* 0x000fc800078e0007 */
[----:B------:R-:W-:-:S04]  /*7820*/  IMAD.IADD R29, R204, 0x1, -R29 ;  /* 0x00000001cc1d7824 */ /* 0x000fc800078e0a1d */
[C---:B--2---:R-:W-:Y:S01]  /*7830*/  IMAD.SHL.U32 R0, R29.reuse, 0x40, RZ ;  /* 0x000000401d007824 */ /* 0x044fe200078e00ff */
[----:B------:R-:W-:Y:S02]  /*7840*/  LOP3.LUT P2, RZ, R29, 0x4, RZ, 0xc0, !PT ;  /* 0x000000041dff7812 */ /* 0x000fe4000784c0ff */
[----:B------:R-:W-:Y:S02]  /*7850*/  PRMT R29, R3, 0x5410, R12 ;  /* 0x00005410031d7816 */ /* 0x000fe4000000000c */
[----:B------:R-:W-:-:S04]  /*7860*/  LOP3.LUT R3, R0, 0x1c0, RZ, 0xc0, !PT ;  /* 0x000001c000037812 */ /* 0x000fc800078ec0ff */
[----:B------:R-:W-:Y:S02]  /*7870*/  LOP3.LUT R0, R3, 0x18, R16, 0xf8, !PT ;  /* 0x0000001803007812 */ /* 0x000fe400078ef810 */
[----:B------:R-:W-:-:S04]  /*7880*/  SHF.R.U32.HI R3, RZ, 0x3, R3 ;  /* 0x00000003ff037819 */ /* 0x000fc80000011603 */
[----:B------:R-:W-:Y:S01]  /*7890*/  LOP3.LUT R0, R0, R3, RZ, 0x3c, !PT ;  /* 0x0000000300007212 */ /* 0x000fe200078e3cff */
[----:B------:R-:W-:Y:S01]  /*78a0*/  IMAD.MOV.U32 R30, RZ, RZ, R8 ;  /* 0x000000ffff1e7224 */ /* 0x000fe200078e0008 */
[----:B0-----:R-:W-:Y:S01]  /*78b0*/  SHF.R.U32.HI R13, RZ, 0x10, R7 ;  /* 0x00000010ff0d7819 */ /* 0x001fe20000011607 */
[--C-:B------:R-:W-:Y:S01]  /*78c0*/  IMAD.MOV.U32 R7, RZ, RZ, R5.reuse ;  /* 0x000000ffff077224 */ /* 0x100fe200078e0005 */
[----:B------:R-:W-:Y:S02]  /*78d0*/  MOV R28, R4 ;  /* 0x00000004001c7202 */ /* 0x000fe40000000f00 */
[----:B------:R-:W-:Y:S01]  /*78e0*/  SHF.R.U64 R33, R4, 0x10, R5 ;  /* 0x0000001004217819 */ /* 0x000fe20000001205 */
[----:B------:R-:W-:Y:S01]  /*78f0*/  IMAD.MOV.U32 R4, RZ, RZ, R9 ;  /* 0x000000ffff047224 */ /* 0x000fe200078e0009 */
[----:B------:R-:W-:Y:S01]  /*7900*/  SHF.R.U32.HI R14, RZ, 0x10, R5 ;  /* 0x00000010ff0e7819 */ /* 0x000fe20000011605 */
[----:B------:R-:W-:Y:S01]  /*7910*/  IMAD.MOV.U32 R31, RZ, RZ, R10 ;  /* 0x000000ffff1f7224 */ /* 0x000fe200078e000a */
[----:B------:R-:W-:Y:S01]  /*7920*/  SHF.R.U64 R35, R8, 0x10, R9 ;  /* 0x0000001008237819 */ /* 0x000fe20000001209 */
[--C-:B------:R-:W-:Y:S01]  /*7930*/  IMAD.MOV.U32 R5, RZ, RZ, R11.reuse ;  /* 0x000000ffff057224 */ /* 0x100fe200078e000b */
[----:B------:R-:W-:-:S02]  /*7940*/  SHF.R.U64 R34, R10, 0x10, R11 ;  /* 0x000000100a227819 */ /* 0x000fc4000000120b */
[----:B------:R-:W-:Y:S01]  /*7950*/  SHF.R.U32.HI R8, RZ, 0x10, R9 ;  /* 0x00000010ff087819 */ /* 0x000fe20000011609 */
[----:B------:R-:W-:Y:S01]  /*7960*/  BSSY B1, `(.L_x_9757) ;  /* 0x000000f000017945 */ /* 0x000fe20003800000 */
[----:B------:R-:W-:Y:S02]  /*7970*/  SHF.R.U32.HI R10, RZ, 0x10, R11 ;  /* 0x00000010ff0a7819 */ /* 0x000fe4000001160b */
[----:B------:R-:W-:Y:S02]  /*7980*/  VIMNMX R9, R26, 0x80, PT ;  /* 0x000000801a097848 */ /* 0x000fe40003fe0100 */
[----:B------:R-:W-:Y:S02]  /*7990*/  PRMT R30, R30, 0x5410, R4 ;  /* 0x000054101e1e7816 */ /* 0x000fe40000000004 */
[----:B------:R-:W-:Y:S02]  /*79a0*/  PRMT R32, R32, 0x5410, R13 ;  /* 0x0000541020207816 */ /* 0x000fe4000000000d */
[----:B------:R-:W-:-:S02]  /*79b0*/  PRMT R28, R28, 0x5410, R7 ;  /* 0x000054101c1c7816 */ /* 0x000fc40000000007 */
[----:B------:R-:W-:Y:S02]  /*79c0*/  PRMT R33, R33, 0x5410, R14 ;  /* 0x0000541021217816 */ /* 0x000fe4000000000e */
[----:B------:R-:W-:Y:S02]  /*79d0*/  PRMT R31, R31, 0x5410, R5 ;  /* 0x000054101f1f7816 */ /* 0x000fe40000000005 */
[----:B------:R-:W-:Y:S02]  /*79e0*/  PRMT R34, R34, 0x5410, R10 ;  /* 0x0000541022227816 */ /* 0x000fe4000000000a */
[----:B------:R-:W-:Y:S01]  /*79f0*/  ISETP.GE.AND P1, PT, R204, R9, PT ;  /* 0x00000009cc00720c */ /* 0x000fe20003f26270 */
[----:B----4-:R-:W-:-:S04]  /*7a00*/  IMAD R0, R15, 0x200, R0 ;  /* 0x000002000f007824 */ /* 0x010fc800078e0200 */
[----:B------:R-:W-:-:S04]  /*7a10*/  IMAD R3, R0, 0x2, R19 ;  /* 0x0000000200037824 */ /* 0x000fc800078e0213 */
[C---:B------:R-:W-:Y:S02]  /*7a20*/  VIADD R4, R3.reuse, 0x18400 ;  /* 0x0001840003047836 */ /* 0x040fe40000000000 */
[----:B------:R-:W-:Y:S01]  /*7a30*/  VIADD R0, R3, 0x18440 ;  /* 0x0001844003007836 */ /* 0x000fe20000000000 */
[----:B-1----:R-:W-:Y:S06]  /*7a40*/  @!P0 BRA `(.L_x_9758) ;  /* 0x0000012c00b08947 */ /* 0x002fec0003800000 */
.L_x_9987:
[----:B------:R-:W-:Y:S05]  /*7a50*/  BSYNC B1 ;  /* 0x0000000000017941 */ /* 0x000fea0003800000 */
.L_x_9757:
        /* <DEDUP_REMOVED lines=19> */
[----:B------:R-:W-:Y:S01]  /*7b90*/  FMUL.FTZ R4, R4, R13 ;  /* 0x0000000d04047220 */ /* 0x000fe20000410000 */
[--C-:B------:R-:W-:Y:S02]  /*7ba0*/  HADD2.F32 R11, -RZ, R6.reuse.H0_H0 ;  /* 0x20000006ff0b7230 */ /* 0x100fe40000004100 */
[----:B------:R-:W-:Y:S02]  /*7bb0*/  HADD2.F32 R12, -RZ, R7.H0_H0 ;  /* 0x20000007ff0c7230 */ /* 0x000fe40000004100 */
[C---:B------:R-:W-:Y:S01]  /*7bc0*/  FFMA.FTZ R26, R8.reuse, R15, R4 ;  /* 0x0000000f081a7223 */ /* 0x040fe20000010004 */
[C---:B------:R-:W-:Y:S01]  /*7bd0*/  FMUL.FTZ R25, R5.reuse, R20 ;  /* 0x0000001405197220 */ /* 0x040fe20000410000 */
[----:B------:R-:W-:Y:S01]  /*7be0*/  FFMA.FTZ R21, R8, R13, -R21 ;  /* 0x0000000d08157223 */ /* 0x000fe20000010815 */
        /* <DEDUP_REMOVED lines=13> */
[-C--:B------:R-:W-:Y:S01]  /*7cc0*/  FMUL.FTZ R20, R7, R5.reuse ;  /* 0x0000000507147220 */ /* 0x080fe20000410000 */
[----:B------:R-:W-:Y:S01]  /*7cd0*/  FFMA.FTZ R15, R11, R8, R15 ;  /* 0x000000080b0f7223 */ /* 0x000fe2000001000f */
[----:B------:R-:W-:Y:S01]  /*7ce0*/  FFMA.FTZ R7, R12, R5, -R27 ;  /* 0x000000050c077223 */ /* 0x000fe2000001081b */
[----:B------:R-:W-:Y:S01]  /*7cf0*/  F2FP.F16.F32.PACK_AB R4, R26, R21 ;  /* 0x000000151a04723e */ /* 0x000fe200000000ff */
[----:B------:R-:W-:Y:S01]  /*7d00*/  FFMA.FTZ R20, R12, R13, R20 ;  /* 0x0000000d0c147223 */ /* 0x000fe20000010014 */
[----:B------:R-:W-:Y:S02]  /*7d10*/  F2FP.F16.F32.PACK_AB R5, R10, R25 ;  /* 0x000000190a05723e */ /* 0x000fe400000000ff */
[----:B------:R-:W-:-:S02]  /*7d20*/  F2FP.F16.F32.PACK_AB R6, R15, R6 ;  /* 0x000000060f06723e */ /* 0x000fc400000000ff */
[----:B------:R-:W-:-:S05]  /*7d30*/  F2FP.F16.F32.PACK_AB R7, R20, R7 ;  /* 0x000000071407723e */ /* 0x000fca00000000ff */
[----:B------:R1:W-:Y:S02]  /*7d40*/  STS.128 [R3+0x18400], R4 ;  /* 0x0184000403007388 */ /* 0x0003e40000000c00 */
.L_x_9762:
[----:B------:R-:W-:Y:S05]  /*7d50*/  BSYNC B2 ;  /* 0x0000000000027941 */ /* 0x000fea0003800000 */
.L_x_9761:
        /* <DEDUP_REMOVED lines=38> */
[----:B------:R2:W-:Y:S02]  /*7fc0*/  STS.128 [R0], R4 ;  /* 0x0000000400007388 */ /* 0x0005e40000000c00 */
.L_x_9760:
[----:B------:R-:W-:Y:S05]  /*7fd0*/  BSYNC B1 ;  /* 0x0000000000017941 */ /* 0x000fea0003800000 */
.L_x_9759:
[----:B-12---:R-:W-:-:S04]  /*7fe0*/  IADD3 R4, R204, 0x40, RZ ;  /* 0x00000040cc047810 */ /* 0x006fc80007ffe0ff */
[----:B------:R-:W-:-:S13]  /*7ff0*/  ISETP.GE.AND P0, PT, R4, R9, PT ;  /* 0x000000090400720c */ /* 0x000fda0003f06270 */
        /* <DEDUP_REMOVED lines=8> */
[--C-:B------:R-:W-:Y:S02]  /*8080*/  HADD2.F32 R20, -RZ, R31.reuse.H0_H0 ;  /* 0x2000001fff147230 */ /* 0x100fe40000004100 */
[----:B------:R-:W-:Y:S02]  /*8090*/  HADD2.F32 R25, -RZ, R34.H0_H0 ;  /* 0x20000022ff197230 */ /* 0x000fe40000004100 */
[----:B------:R-:W-:Y:S02]  /*80a0*/  HADD2.F32 R21, -RZ, R32.H0_H0 ;  /* 0x20000020ff157230 */ /* 0x000fe40000004100 */
[----:B------:R-:W-:Y:S02]  /*80b0*/  HADD2.F32 R26, -RZ, R31.H1_H1 ;  /* 0x3000001fff1a7230 */ /* 0x000fe40000004100 */
[----:B------:R-:W-:-:S02]  /*80c0*/  HADD2.F32 R27, -RZ, R34.H1_H1 ;  /* 0x30000022ff1b7230 */ /* 0x000fc40000004100 */
[--C-:B0-----:R-:W-:Y:S02]  /*80d0*/  HADD2.F32 R8, -RZ, R4.reuse.H0_H0 ;  /* 0x20000004ff087230 */ /* 0x101fe40000004100 */
[----:B------:R-:W-:Y:S02]  /*80e0*/  HADD2.F32 R4, -RZ, R4.H1_H1 ;  /* 0x30000004ff047230 */ /* 0x000fe40000004100 */
[--C-:B------:R-:W-:Y:S02]  /*80f0*/  HADD2.F32 R9, -RZ, R5.reuse.H0_H0 ;  /* 0x20000005ff097230 */ /* 0x100fe40000004100 */
[----:B------:R-:W-:Y:S02]  /*8100*/  HADD2.F32 R5, -RZ, R5.H1_H1 ;  /* 0x30000005ff057230 */ /* 0x000fe40000004100 */
[-C--:B------:R-:W-:Y:S01]  /*8110*/  FMUL.FTZ R13, R20, R4.reuse ;  /* 0x00000004140d7220 */ /* 0x080fe20000410000 */
        /* <DEDUP_REMOVED lines=26> */
.L_x_9765:
[----:B------:R-:W-:Y:S05]  /*82c0*/  BSYNC B1 ;  /* 0x0000000000017941 */ /* 0x000fea0003800000 */
.L_x_9764:
[----:B------:R-:W-:Y:S05]  /*82d0*/  @P1 BRA `(.L_x_9763) ;  /* 0x0000001000941947 */ /* 0x000fea0003800000 */
[----:B01----:R-:W0:Y:S01]  /*82e0*/  LDS.128 R4, [R0+0x2000] ;  /* 0x0020000000047984 */ /* 0x003e220000000c00 */
[----:B------:R-:W-:Y:S02]  /*82f0*/  HADD2.F32 R15, -RZ, R30.H0_H0 ;  /* 0x2000001eff0f7230 */ /* 0x000fe40000004100 */
[----:B------:R-:W-:Y:S02]  /*8300*/  HADD2.F32 R13, -RZ, R28.H0_H0 ;  /* 0x2000001cff0d7230 */ /* 0x000fe40000004100 */
[----:B------:R-:W-:Y:S02]  /*8310*/  HADD2.F32 R26, -RZ, R35.H0_H0 ;  /* 0x20000023ff1a7230 */ /* 0x000fe40000004100 */
[----:B------:R-:W-:Y:S02]  /*8320*/  HADD2.F32 R20, -RZ, R33.H0_H0 ;  /* 0x20000021ff147230 */ /* 0x000fe40000004100 */
[----:B------:R-:W-:Y:S02]  /*8330*/  HADD2.F32 R21, -RZ, R30.H1_H1 ;  /* 0x3000001eff157230 */ /* 0x000fe40000004100 */
[----:B0-----:R-:W-:-:S02]  /*8340*/  HADD2.F32 R3, -RZ, R4.H0_H0 ;  /* 0x20000004ff037230 */ /* 0x001fc40000004100 */
[----:B------:R-:W-:Y:S02]  /*8350*/  HADD2.F32 R4, -RZ, R4.H1_H1 ;  /* 0x30000004ff047230 */ /* 0x000fe40000004100 */
[--C-:B------:R-:W-:Y:S02]  /*8360*/  HADD2.F32 R8, -RZ, R5.reuse.H0_H0 ;  /* 0x20000005ff087230 */ /* 0x100fe40000004100 */
[----:B------:R-:W-:Y:S02]  /*8370*/  HADD2.F32 R5, -RZ, R5.H1_H1 ;  /* 0x30000005ff057230 */ /* 0x000fe40000004100 */
[-C--:B------:R-:W-:Y:S01]  /*8380*/  FMUL.FTZ R12, R15, R4.reuse ;  /* 0x000000040f0c7220 */ /* 0x080fe20000410000 */
[C---:B------:R-:W-:Y:S01]  /*8390*/  FMUL.FTZ R14, R13.reuse, R4 ;  /* 0x000000040d0e7220 */ /* 0x040fe20000410000 */
[----:B------:R-:W-:Y:S02]  /*83a0*/  HADD2.F32 R9, -RZ, R6.H0_H0 ;  /* 0x20000006ff097230 */ /* 0x000fe40000004100 */
[----:B------:R-:W-:Y:S01]  /*83b0*/  FMUL.FTZ R11, R26, R5 ;  /* 0x000000051a0b7220 */ /* 0x000fe20000410000 */
[-C--:B------:R-:W-:Y:S01]  /*83c0*/  FFMA.FTZ R4, R13, R3.reuse, -R12 ;  /* 0x000000030d047223 */ /* 0x080fe2000001080c */
[----:B------:R-:W-:Y:S01]  /*83d0*/  FFMA.FTZ R3, R15, R3, R14 ;  /* 0x000000030f037223 */ /* 0x000fe2000001000e */
[----:B------:R-:W-:-:S02]  /*83e0*/  HADD2.F32 R10, -RZ, R7.H0_H0 ;  /* 0x20000007ff0a7230 */ /* 0x000fc40000004100 */
[C---:B------:R-:W-:Y:S01]  /*83f0*/  FMUL.FTZ R13, R20.reuse, R5 ;  /* 0x00000005140d7220 */ /* 0x040fe20000410000 */
[----:B------:R-:W-:Y:S02]  /*8400*/  HADD2.F32 R15, -RZ, R28.H1_H1 ;  /* 0x3000001cff0f7230 */ /* 0x000fe40000004100 */
[-C--:B------:R-:W-:Y:S01]  /*8410*/  FFMA.FTZ R5, R20, R8.reuse, -R11 ;  /* 0x0000000814057223 */ /* 0x080fe2000001080b */
[----:B------:R-:W-:Y:S02]  /*8420*/  HADD2.F32 R6, -RZ, R6.H1_H1 ;  /* 0x30000006ff067230 */ /* 0x000fe40000004100 */
[----:B------:R-:W-:Y:S01]  /*8430*/  FFMA.FTZ R8, R26, R8, R13 ;  /* 0x000000081a087223 */ /* 0x000fe2000001000d */
[----:B------:R-:W-:Y:S01]  /*8440*/  HADD2.F32 R7, -RZ, R7.H1_H1 ;  /* 0x30000007ff077230 */ /* 0x000fe20000004100 */
[----:B------:R-:W-:Y:S01]  /*8450*/  F2FP.F16.F32.PACK_AB R4, R3, R4 ;  /* 0x000000040304723e */ /* 0x000fe200000000ff */
[----:B------:R-:W-:Y:S02]  /*8460*/  HADD2.F32 R28, -RZ, R35.H1_H1 ;  /* 0x30000023ff1c7230 */ /* 0x000fe40000004100 */
[----:B------:R-:W-:Y:S01]  /*8470*/  FMUL.FTZ R12, R21, R6 ;  /* 0x00000006150c7220 */ /* 0x000fe20000410000 */
[----:B------:R-:W-:-:S02]  /*8480*/  HADD2.F32 R20, -RZ, R33.H1_H1 ;  /* 0x30000021ff147230 */ /* 0x000fc40000004100 */
[C---:B------:R-:W-:Y:S01]  /*8490*/  FMUL.FTZ R14, R15.reuse, R6 ;  /* 0x000000060f0e7220 */ /* 0x040fe20000410000 */
[----:B------:R-:W-:Y:S01]  /*84a0*/  F2FP.F16.F32.PACK_AB R5, R8, R5 ;  /* 0x000000050805723e */ /* 0x000fe200000000ff */
[----:B------:R-:W-:Y:S01]  /*84b0*/  FMUL.FTZ R11, R28, R7 ;  /* 0x000000071c0b7220 */ /* 0x000fe20000410000 */
[----:B------:R-:W-:Y:S01]  /*84c0*/  FFMA.FTZ R6, R15, R9, -R12 ;  /* 0x000000090f067223 */ /* 0x000fe2000001080c */
[C---:B------:R-:W-:Y:S01]  /*84d0*/  FMUL.FTZ R13, R20.reuse, R7 ;  /* 0x00000007140d7220 */ /* 0x040fe20000410000 */
[----:B------:R-:W-:Y:S01]  /*84e0*/  FFMA.FTZ R9, R21, R9, R14 ;  /* 0x0000000915097223 */ /* 0x000fe2000001000e */
[-C--:B------:R-:W-:Y:S02]  /*84f0*/  FFMA.FTZ R7, R20, R10.reuse, -R11 ;  /* 0x0000000a14077223 */ /* 0x080fe4000001080b */
[----:B------:R-:W-:Y:S02]  /*8500*/  FFMA.FTZ R10, R28, R10, R13 ;  /* 0x0000000a1c0a7223 */ /* 0x000fe4000001000d */
[----:B------:R-:W-:-:S03]  /*8510*/  F2FP.F16.F32.PACK_AB R6, R9, R6 ;  /* 0x000000060906723e */ /* 0x000fc600000000ff */
[----:B------:R-:W-:-:S05]  /*8520*/  F2FP.F16.F32.PACK_AB R7, R10, R7 ;  /* 0x000000070a07723e */ /* 0x000fca00000000ff */
[----:B------:R2:W-:Y:S01]  /*8530*/  STS.128 [R0+0x2000], R4 ;  /* 0x0020000400007388 */ /* 0x0005e20000000c00 */
[----:B------:R-:W-:Y:S05]  /*8540*/  BRA `(.L_x_9763) ;  /* 0x0000000c00f87947 */ /* 0x000fea0003800000 */
.L_x_9753:
[----:B------:R-:W-:-:S03]  /*8550*/  UMOV UR4, 0xffffffff ;  /* 0xffffffff00047882 */ /* 0x000fc60000000000 */
[----:B------:R-:W-:Y:S05]  /*8560*/  BRA.DIV UR4, `(.L_x_9766) ;  /* 0x0000012204fc7947 */ /* 0x000fea000b800000 */
[----:B------:R1:W2:Y:S04]  /*8570*/  SHFL.IDX PT, R0, R27, RZ, 0x1c1f ;  /* 0x001c1fff1b007589 */ /* 0x0002a800000e0000 */
[----:B------:R1:W3:Y:S04]  /*8580*/  SHFL.IDX PT, R3, R26, RZ, 0x1c1f ;  /* 0x001c1fff1a037589 */ /* 0x0002e800000e0000 */
[----:B------:R1:W4:Y:S04]  /*8590*/  SHFL.IDX PT, R20, R25, RZ, 0x1c1f ;  /* 0x001c1fff19147589 */ /* 0x00032800000e0000 */
[----:B------:R1:W0:Y:S02]  /*85a0*/  SHFL.IDX PT, R14, R28, RZ, 0x1c1f ;  /* 0x001c1fff1c0e7589 */ /* 0x00022400000e0000 */
.L_x_9993:
        /* <DEDUP_REMOVED lines=10> */
[----:B-1----:R-:W-:Y:S01]  /*8650*/  IMAD.IADD R26, R6, 0x1, -R5 ;  /* 0x00000001061a7824 */ /* 0x002fe200078e0a05 */
        /* <DEDUP_REMOVED lines=8> */
[-C--:B---3--:R-:W-:Y:S02]  /*86e0*/  IADD3 R12, P0, R3, R15.reuse, RZ ;  /* 0x0000000f030c7210 */ /* 0x088fe40007f1e0ff */
[----:B0-----:R-:W-:-:S03]  /*86f0*/  IADD3 R14, P1, R14, R15, RZ ;  /* 0x0000000f0e0e7210 */ /* 0x001fc60007f3e0ff */
[--C-:B--2---:R-:W-:Y:S02]  /*8700*/  IMAD.X R13, R0, 0x1, R5.reuse, P0 ;  /* 0x00000001000d7824 */ /* 0x104fe400000e0605 */
[----:B----4-:R-:W-:Y:S01]  /*8710*/  IMAD.X R15, R20, 0x1, R5, P1 ;  /* 0x00000001140f7824 */ /* 0x010fe200008e0605 */
[----:B------:R-:W-:Y:S01]  /*8720*/  CS2R R4, SRZ ;  /* 0x0000000000047805 */ /* 0x000fe2000001ff00 */
[----:B------:R-:W-:Y:S06]  /*8730*/  @P2 BRA `(.L_x_9768) ;  /* 0x0000000000082947 */ /* 0x000fec0003800000 */
[----:B------:R1:W5:Y:S04]  /*8740*/  LD.E.128 R4, desc[UR40][R12.64] ;  /* 0x000000280c047980 */ /* 0x000368000c101d00 */
[----:B------:R1:W5:Y:S02]  /*8750*/  LD.E.128 R8, desc[UR40][R14.64] ;  /* 0x000000280e087980 */ /* 0x000364000c101d00 */
.L_x_9768:
[----:B------:R-:W-:Y:S05]  /*8760*/  BSYNC B1 ;  /* 0x0000000000017941 */ /* 0x000fea0003800000 */
.L_x_9767:
[----:B------:R-:W4:Y:S01]  /*8770*/  SYNCS.PHASECHK.TRANS64.TRYWAIT P1, [R19+URZ+0x22800], R26 ;  /* 0x0228001a130075a7 */ /* 0x000f22000802017f */
[----:B-----5:R-:W-:Y:S01]  /*8780*/  IMAD.MOV.U32 R37, RZ, RZ, R4 ;  /* 0x000000ffff257224 */ /* 0x020fe200078e0004 */
[--C-:B------:R-:W-:Y:S01]  /*8790*/  SHF.R.U64 R41, R4, 0x10, R5.reuse ;  /* 0x0000001004297819 */ /* 0x100fe20000001205 */
[--C-:B--2---:R-:W-:Y:S01]  /*87a0*/  IMAD.MOV.U32 R0, RZ, RZ, R5.reuse ;  /* 0x000000ffff007224 */ /* 0x104fe200078e0005 */
[----:B-1----:R-:W-:Y:S01]  /*87b0*/  SHF.R.U32.HI R12, RZ, 0x10, R5 ;  /* 0x00000010ff0c7819 */ /* 0x002fe20000011605 */
[----:B------:R-:W-:Y:S01]  /*87c0*/  IMAD.MOV.U32 R38, RZ, RZ, R6 ;  /* 0x000000ffff267224 */ /* 0x000fe200078e0006 */
[----:B------:R-:W-:Y:S01]  /*87d0*/  SHF.R.U64 R42, R6, 0x10, R7 ;  /* 0x00000010062a7819 */ /* 0x000fe20000001207 */
[----:B------:R-:W-:Y:S01]  /*87e0*/  IMAD.MOV.U32 R39, RZ, RZ, R8 ;  /* 0x000000ffff277224 */ /* 0x000fe200078e0008 */
[----:B------:R-:W-:Y:S01]  /*87f0*/  SHF.R.U64 R43, R8, 0x10, R9 ;  /* 0x00000010082b7819 */ /* 0x000fe20000001209 */
[----:B------:R-:W-:Y:S01]  /*8800*/  IMAD.MOV.U32 R4, RZ, RZ, R7 ;  /* 0x000000ffff047224 */ /* 0x000fe200078e0007 */
[--C-:B------:R-:W-:Y:S01]  /*8810*/  SHF.R.U32.HI R8, RZ, 0x10, R9.reuse ;  /* 0x00000010ff087819 */ /* 0x100fe20000011609 */
[----:B------:R-:W-:Y:S01]  /*8820*/  IMAD.MOV.U32 R5, RZ, RZ, R9 ;  /* 0x000000ffff057224 */ /* 0x000fe200078e0009 */
[----:B------:R-:W-:Y:S01]  /*8830*/  VIMNMX R21, R21, 0x80, PT ;  /* 0x0000008015157848 */ /* 0x000fe20003fe0100 */
[----:B------:R-:W-:Y:S01]  /*8840*/  IMAD.MOV.U32 R40, RZ, RZ, R10 ;  /* 0x000000ffff287224 */ /* 0x000fe200078e000a */
[----:B------:R-:W-:Y:S01]  /*8850*/  SHF.R.U32.HI R7, RZ, 0x10, R7 ;  /* 0x00000010ff077819 */ /* 0x000fe20000011607 */
[--C-:B------:R-:W-:Y:S01]  /*8860*/  IMAD.MOV.U32 R6, RZ, RZ, R11.reuse ;  /* 0x000000ffff067224 */ /* 0x100fe200078e000b */
[----:B---3--:R-:W1:Y:S01]  /*8870*/  LDC R3, c[0x0][0x3f4] ;  /* 0x0000fd00ff037b82 */ /* 0x008e620000000800 */
[--C-:B------:R-:W-:Y:S01]  /*8880*/  SHF.R.U64 R44, R10, 0x10, R11.reuse ;  /* 0x000000100a2c7819 */ /* 0x100fe2000000120b */
[----:B------:R-:W-:Y:S01]  /*8890*/  BSSY B1, `(.L_x_9769) ;  /* 0x0000010000017945 */ /* 0x000fe20003800000 */
[----:B------:R-:W-:-:S02]  /*88a0*/  SHF.R.U32.HI R9, RZ, 0x10, R11 ;  /* 0x00000010ff097819 */ /* 0x000fc4000001160b */
[----:B0-----:R-:W-:Y:S02]  /*88b0*/  IADD3 R13, R204, 0x40, RZ ;  /* 0x00000040cc0d7810 */ /* 0x001fe40007ffe0ff */
        /* <DEDUP_REMOVED lines=8> */
[C---:B-1----:R-:W-:Y:S01]  /*8940*/  ISETP.GE.AND P0, PT, R16.reuse, R3, PT ;  /* 0x000000031000720c */ /* 0x042fe20003f06270 */
[----:B------:R-:W-:-:S03]  /*8950*/  IMAD.IADD R0, R16, 0x1, R3 ;  /* 0x0000000110007824 */ /* 0x000fc600078e0203 */
[-C--:B------:R-:W-:Y:S02]  /*8960*/  ISETP.GE.OR P2, PT, R204, R21.reuse, P0 ;  /* 0x00000015cc00720c */ /* 0x080fe40000746670 */
[----:B------:R-:W-:Y:S01]  /*8970*/  ISETP.GE.OR P0, PT, R13, R21, P0 ;  /* 0x000000150d00720c */ /* 0x000fe20000706670 */
[----:B----4-:R-:W-:-:S12]  /*8980*/  @!P1 BRA `(.L_x_9770) ;  /* 0x0000012000649947 */ /* 0x010fd80003800000 */
.L_x_9994:
[----:B------:R-:W-:Y:S05]  /*8990*/  BSYNC B1 ;  /* 0x0000000000017941 */ /* 0x000fea0003800000 */
.L_x_9769:
[----:B------:R-:W-:Y:S01]  /*89a0*/  BSSY B1, `(.L_x_9771) ;  /* 0x000005f000017945 */ /* 0x000fe20003800000 */
[----:B------:R-:W-:-:S03]  /*89b0*/  LOP3.LUT R0, R0, 0x38, RZ, 0xc0, !PT ;  /* 0x0000003800007812 */ /* 0x000fc600078ec0ff */
[----:B------:R-:W-:Y:S05]  /*89c0*/  @P2 BRA `(.L_x_9772) ;  /* 0x0000000400702947 */ /* 0x000fea0003800000 */
[----:B------:R-:W2:Y:S01]  /*89d0*/  LDL R8, [R1+0x14] ;  /* 0x0000140001087983 */ /* 0x000ea20000100800 */
[----:B------:R-:W-:Y:S01]  /*89e0*/  LEA.HI R29, R29, R30, RZ, 0x2 ;  /* 0x0000001e1d1d7211 */ /* 0x000fe200078f10ff */
[----:B0-----:R-:W-:Y:S02]  /*89f0*/  HADD2.F32 R26, -RZ, R37.H0_H0 ;  /* 0x20000025ff1a7230 */ /* 0x001fe40000004100 */
[----:B------:R-:W-:Y:S01]  /*8a00*/  HADD2.F32 R28, -RZ, R39.H0_H0 ;  /* 0x20000027ff1c7230 */ /* 0x000fe20000004100 */
[----:B------:R-:W-:Y:S01]  /*8a10*/  SHF.R.S32.HI R29, RZ, 0x1f, R29 ;  /* 0x0000001fff1d7819 */ /* 0x000fe2000001141d */
[----:B------:R-:W-:-:S03]  /*8a20*/  HADD2.F32 R27, -RZ, R43.H0_H0 ;  /* 0x2000002bff1b7230 */ /* 0x000fc60000004100 */
[----:B------:R-:W-:-:S04]  /*8a30*/  LEA.HI R29, R29, R204, RZ, 0x3 ;  /* 0x000000cc1d1d7211 */ /* 0x000fc800078f18ff */
[----:B------:R-:W-:-:S05]  /*8a40*/  LOP3.LUT R29, R29, 0xfffffff8, RZ, 0xc0, !PT ;  /* 0xfffffff81d1d7812 */ /* 0x000fca00078ec0ff */
[----:B------:R-:W-:Y:S02]  /*8a50*/  IMAD.IADD R3, R204, 0x1, -R29 ;  /* 0x00000001cc037824 */ /* 0x000fe400078e0a1d */
[----:B------:R-:W-:Y:S02]  /*8a60*/  HADD2.F32 R29, -RZ, R39.H1_H1 ;  /* 0x30000027ff1d7230 */ /* 0x000fe40000004100 */
[----:B------:R-:W-:-:S05]  /*8a70*/  IMAD.SHL.U32 R3, R3, 0x40, RZ ;  /* 0x0000004003037824 */ /* 0x000fca00078e00ff */
[----:B------:R-:W-:-:S04]  /*8a80*/  LOP3.LUT R5, R3, 0x1c0, RZ, 0xc0, !PT ;  /* 0x000001c003057812 */ /* 0x000fc800078ec0ff */
[----:B------:R-:W-:Y:S02]  /*8a90*/  LOP3.LUT R3, R5, 0x38, R16, 0xf8, !PT ;  /* 0x0000003805037812 */ /* 0x000fe400078ef810 */
[----:B------:R-:W-:-:S04]  /*8aa0*/  SHF.R.U32.HI R6, RZ, 0x3, R5 ;  /* 0x00000003ff067819 */ /* 0x000fc80000011605 */
[----:B------:R-:W-:-:S05]  /*8ab0*/  LOP3.LUT R3, R3, R6, RZ, 0x3c, !PT ;  /* 0x0000000603037212 */ /* 0x000fca00078e3cff */
[----:B--2---:R-:W-:Y:S01]  /*8ac0*/  IMAD R4, R8, 0x200, R3 ;  /* 0x0000020008047824 */ /* 0x004fe200078e0203 */
[----:B------:R-:W-:-:S03]  /*8ad0*/  LOP3.LUT R3, R6, R0, R5, 0x1e, !PT ;  /* 0x0000000006037212 */ /* 0x000fc600078e1e05 */
[----:B------:R-:W-:Y:S02]  /*8ae0*/  IMAD R35, R4, 0x2, R19 ;  /* 0x0000000204237824 */ /* 0x000fe400078e0213 */
[----:B------:R-:W-:-:S03]  /*8af0*/  IMAD R8, R8, 0x200, R3 ;  /* 0x0000020008087824 */ /* 0x000fc600078e0203 */
[----:B------:R-:W0:Y:S01]  /*8b00*/  LDS.128 R4, [R35+0x18400] ;  /* 0x0184000023047984 */ /* 0x000e220000000c00 */
[----:B------:R-:W-:-:S05]  /*8b10*/  IMAD R36, R8, 0x2, R19 ;  /* 0x0000000208247824 */ /* 0x000fca00078e0213 */
[----:B------:R-:W1:Y:S01]  /*8b20*/  LDS.128 R8, [R36+0x18400] ;  /* 0x0184000024087984 */ /* 0x000e620000000c00 */
[--C-:B0-----:R-:W-:Y:S02]  /*8b30*/  HADD2.F32 R3, -RZ, R4.reuse.H0_H0 ;  /* 0x20000004ff037230 */ /* 0x101fe40000004100 */
[----:B------:R-:W-:Y:S02]  /*8b40*/  HADD2.F32 R4, -RZ, R4.H1_H1 ;  /* 0x30000004ff047230 */ /* 0x000fe40000004100 */
[----:B------:R-:W-:Y:S02]  /*8b50*/  HADD2.F32 R12, -RZ, R5.H0_H0 ;  /* 0x20000005ff0c7230 */ /* 0x000fe40000004100 */
[--C-:B-1----:R-:W-:Y:S02]  /*8b60*/  HADD2.F32 R15, -RZ, R8.reuse.H0_H0 ;  /* 0x20000008ff0f7230 */ /* 0x102fe40000004100 */
[----:B------:R-:W-:Y:S02]  /*8b70*/  HADD2.F32 R8, -RZ, R8.H1_H1 ;  /* 0x30000008ff087230 */ /* 0x000fe40000004100 */
[----:B------:R-:W-:-:S02]  /*8b80*/  HADD2.F32 R20, -RZ, R9.H0_H0 ;  /* 0x20000009ff147230 */ /* 0x000fc40000004100 */
[C---:B------:R-:W-:Y:S01]  /*8b90*/  FMUL.FTZ R30, R15.reuse, R28 ;  /* 0x0000001c0f1e7220 */ /* 0x040fe20000410000 */
[-C--:B------:R-:W-:Y:S01]  /*8ba0*/  FMUL.FTZ R32, R15, R26.reuse ;  /* 0x0000001a0f207220 */ /* 0x080fe20000410000 */
[----:B------:R-:W-:Y:S02]  /*8bb0*/  HADD2.F32 R15, -RZ, R41.H0_H0 ;  /* 0x20000029ff0f7230 */ /* 0x000fe40000004100 */
[C---:B------:R-:W-:Y:S01]  /*8bc0*/  FMUL.FTZ R31, R8.reuse, R27 ;  /* 0x0000001b081f7220 */ /* 0x040fe20000410000 */
[C---:B------:R-:W-:Y:S01]  /*8bd0*/  FFMA.FTZ R30, R3.reuse, R26, -R30 ;  /* 0x0000001a031e7223 */ /* 0x040fe2000001081e */
[----:B------:R-:W-:Y:S01]  /*8be0*/  FFMA.FTZ R32, R3, R28, R32 ;  /* 0x0000001c03207223 */ /* 0x000fe20000010020 */
[----:B------:R-:W-:Y:S02]  /*8bf0*/  HADD2.F32 R3, -RZ, R37.H1_H1 ;  /* 0x30000025ff037230 */ /* 0x000fe40000004100 */
[-C--:B------:R-:W-:Y:S01]  /*8c00*/  FMUL.FTZ R33, R8, R15.reuse ;  /* 0x0000000f08217220 */ /* 0x080fe20000410000 */
[----:B------:R-:W-:Y:S01]  /*8c10*/  FFMA.FTZ R31, R4, R15, -R31 ;  /* 0x0000000f041f7223 */ /* 0x000fe2000001081f */
[----:B------:R-:W-:Y:S01]  /*8c20*/  FMUL.FTZ R15, R20, R29 ;  /* 0x0000001d140f7220 */ /* 0x000fe20000410000 */
[----:B------:R-:W-:-:S02]  /*8c30*/  HADD2.F32 R9, -RZ, R9.H1_H1 ;  /* 0x30000009ff097230 */ /* 0x000fc40000004100 */
[----:B------:R-:W-:Y:S01]  /*8c40*/  FMUL.FTZ R20, R20, R3 ;  /* 0x0000000314147220 */ /* 0x000fe20000410000 */
[----:B------:R-:W-:Y:S02]  /*8c50*/  HADD2.F32 R26, -RZ, R43.H1_H1 ;  /* 0x3000002bff1a7230 */ /* 0x000fe40000004100 */
[----:B------:R-:W-:Y:S01]  /*8c60*/  FFMA.FTZ R33, R4, R27, R33 ;  /* 0x0000001b04217223 */ /* 0x000fe20000010021 */
[----:B------:R-:W-:Y:S02]  /*8c70*/  HADD2.F32 R4, -RZ, R41.H1_H1 ;  /* 0x30000029ff047230 */ /* 0x000fe40000004100 */
[C---:B------:R-:W-:Y:S01]  /*8c80*/  FFMA.FTZ R15, R12.reuse, R3, -R15 ;  /* 0x000000030c0f7223 */ /* 0x040fe2000001080f */
[----:B------:R-:W-:Y:S02]  /*8c90*/  HADD2.F32 R5, -RZ, R5.H1_H1 ;  /* 0x30000005ff057230 */ /* 0x000fe40000004100 */
[----:B------:R-:W-:Y:S01]  /*8ca0*/  FFMA.FTZ R20, R12, R29, R20 ;  /* 0x0000001d0c147223 */ /* 0x000fe20000010014 */
[----:B------:R-:W-:-:S02]  /*8cb0*/  HADD2.F32 R21, -RZ, R10.H0_H0 ;  /* 0x2000000aff157230 */ /* 0x000fc40000004100 */
[C---:B------:R-:W-:Y:S01]  /*8cc0*/  FMUL.FTZ R28, R9.reuse, R26 ;  /* 0x0000001a091c7220 */ /* 0x040fe20000410000 */
[----:B------:R-:W-:Y:S02]  /*8cd0*/  HADD2.F32 R8, -RZ, R38.H0_H0 ;  /* 0x20000026ff087230 */ /* 0x000fe40000004100 */
[-C--:B------:R-:W-:Y:S01]  /*8ce0*/  FMUL.FTZ R34, R9, R4.reuse ;  /* 0x0000000409227220 */ /* 0x080fe20000410000 */
[----:B------:R-:W-:Y:S02]  /*8cf0*/  HADD2.F32 R12, -RZ, R40.H0_H0 ;  /* 0x20000028ff0c7230 */ /* 0x000fe40000004100 */
[----:B------:R-:W-:Y:S01]  /*8d00*/  FFMA.FTZ R28, R5, R4, -R28 ;  /* 0x00000004051c7223 */ /* 0x000fe2000001081c */
[----:B------:R-:W-:Y:S02]  /*8d10*/  HADD2.F32 R10, -RZ, R10.H1_H1 ;  /* 0x3000000aff0a7230 */ /* 0x000fe40000004100 */
[----:B------:R-:W-:Y:S01]  /*8d20*/  FMUL.FTZ R27, R21, R8 ;  /* 0x00000008151b7220 */ /* 0x000fe20000410000 */
[----:B------:R-:W-:-:S02]  /*8d30*/  HADD2.F32 R9, -RZ, R44.H0_H0 ;  /* 0x2000002cff097230 */ /* 0x000fc40000004100 */
[----:B------:R-:W-:Y:S01]  /*8d40*/  FMUL.FTZ R4, R21, R12 ;  /* 0x0000000c15047220 */ /* 0x000fe20000410000 */
[--C-:B------:R-:W-:Y:S02]  /*8d50*/  HADD2.F32 R13, -RZ, R6.reuse.H0_H0 ;  /* 0x20000006ff0d7230 */ /* 0x100fe40000004100 */
[----:B------:R-:W-:Y:S01]  /*8d60*/  FFMA.FTZ R21, R5, R26, R34 ;  /* 0x0000001a05157223 */ /* 0x000fe20000010022 */
[----:B------:R-:W-:Y:S02]  /*8d70*/  HADD2.F32 R6, -RZ, R6.H1_H1 ;  /* 0x30000006ff067230 */ /* 0x000fe40000004100 */
[----:B------:R-:W-:Y:S01]  /*8d80*/  FMUL.FTZ R5, R10, R9 ;  /* 0x000000090a057220 */ /* 0x000fe20000410000 */
[----:B------:R-:W-:Y:S02]  /*8d90*/  HADD2.F32 R3, -RZ, R42.H0_H0 ;  /* 0x2000002aff037230 */ /* 0x000fe40000004100 */
[C---:B------:R-:W-:Y:S01]  /*8da0*/  FFMA.FTZ R26, R13.reuse, R8, -R4 ;  /* 0x000000080d1a7223 */ /* 0x040fe20000010804 */
[----:B------:R-:W-:Y:S01]  /*8db0*/  FFMA.FTZ R27, R13, R12, R27 ;  /* 0x0000000c0d1b7223 */ /* 0x000fe2000001001b */
[----:B------:R-:W-:-:S02]  /*8dc0*/  HADD2.F32 R25, -RZ, R11.H0_H0 ;  /* 0x2000000bff197230 */ /* 0x000fc40000004100 */
[-C--:B------:R-:W-:Y:S01]  /*8dd0*/  FMUL.FTZ R29, R10, R3.reuse ;  /* 0x000000030a1d7220 */ /* 0x080fe20000410000 */
[C---:B------:R-:W-:Y:S01]  /*8de0*/  FFMA.FTZ R13, R6.reuse, R3, -R5 ;  /* 0x00000003060d7223 */ /* 0x040fe20000010805 */
[----:B------:R-:W-:Y:S02]  /*8df0*/  HADD2.F32 R11, -RZ, R11.H1_H1 ;  /* 0x3000000bff0b7230 */ /* 0x000fe40000004100 */
[----:B------:R-:W-:Y:S02]  /*8e00*/  HADD2.F32 R5, -RZ, R40.H1_H1 ;  /* 0x30000028ff057230 */ /* 0x000fe40000004100 */
[----:B------:R-:W-:Y:S01]  /*8e10*/  FFMA.FTZ R10, R6, R9, R29 ;  /* 0x00000009060a7223 */ /* 0x000fe2000001001d */
[----:B------:R-:W-:Y:S02]  /*8e20*/  HADD2.F32 R3, -RZ, R38.H1_H1 ;  /* 0x30000026ff037230 */ /* 0x000fe40000004100 */
[----:B------:R-:W-:Y:S02]  /*8e30*/  HADD2.F32 R8, -RZ, R44.H1_H1 ;  /* 0x3000002cff087230 */ /* 0x000fe40000004100 */
[----:B------:R-:W-:Y:S01]  /*8e40*/  FMUL.FTZ R9, R25, R5 ;  /* 0x0000000519097220 */ /* 0x000fe20000410000 */
[----:B------:R-:W-:-:S02]  /*8e50*/  HADD2.F32 R4, -RZ, R42.H1_H1 ;  /* 0x3000002aff047230 */ /* 0x000fc40000004100 */
[----:B------:R-:W-:Y:S01]  /*8e60*/  FMUL.FTZ R6, R25, R3 ;  /* 0x0000000319067220 */ /* 0x000fe20000410000 */
[--C-:B------:R-:W-:Y:S02]  /*8e70*/  HADD2.F32 R14, -RZ, R7.reuse.H0_H0 ;  /* 0x20000007ff0e7230 */ /* 0x100fe40000004100 */
[C---:B------:R-:W-:Y:S01]  /*8e80*/  FMUL.FTZ R12, R11.reuse, R8 ;  /* 0x000000080b0c7220 */ /* 0x040fe20000410000 */
[----:B------:R-:W-:Y:S02]  /*8e90*/  HADD2.F32 R7, -RZ, R7.H1_H1 ;  /* 0x30000007ff077230 */ /* 0x000fe40000004100 */
[-C--:B------:R-:W-:Y:S01]  /*8ea0*/  FMUL.FTZ R25, R11, R4.reuse ;  /* 0x000000040b197220 */ /* 0x080fe20000410000 */
[----:B------:R-:W-:Y:S01]  /*8eb0*/  F2FP.F16.F32.PACK_AB R10, R10, R27 ;  /* 0x0000001b0a0a723e */ /* 0x000fe200000000ff */
        /* <DEDUP_REMOVED lines=13> */
.L_x_9772:
[----:B------:R-:W-:Y:S05]  /*8f90*/  BSYNC B1 ;  /* 0x0000000000017941 */ /* 0x000fea0003800000 */
.L_x_9771:
[----:B------:R-:W-:Y:S05]  /*8fa0*/  @P0 BRA `(.L_x_9763) ;  /* 0x0000000400600947 */ /* 0x000fea0003800000 */
[----:B------:R-:W2:Y:S01]  /*8fb0*/  LDL R3, [R1+0x18] ;  /* 0x0000180001037983 */ /* 0x000ea20000100800 */
[C---:B-1----:R-:W-:Y:S02]  /*8fc0*/  VIADD R4, R204.reuse, 0x40 ;  /* 0x00000040cc047836 */ /* 0x042fe40000000000 */
[----:B------:R-:W-:Y:S01]  /*8fd0*/  VIADD R5, R204, 0x40 ;  /* 0x00000040cc057836 */ /* 0x000fe20000000000 */
[----:B------:R-:W3:Y:S01]  /*8fe0*/  LDL R45, [R1+0x148] ;  /* 0x00014800012d7983 */ /* 0x000ee20000100800 */
[----:B------:R-:W-:Y:S02]  /*8ff0*/  IMAD.SHL.U32 R4, R4, 0x40, RZ ;  /* 0x0000004004047824 */ /* 0x000fe400078e00ff */
[----:B------:R-:W-:-:S03]  /*9000*/  IMAD.SHL.U32 R5, R5, 0x40, RZ ;  /* 0x0000004005057824 */ /* 0x000fc600078e00ff */
[----:B------:R-:W-:Y:S02]  /*9010*/  LOP3.LUT R4, R4, 0x1c0, RZ, 0xc0, !PT ;  /* 0x000001c004047812 */ /* 0x000fe400078ec0ff */
[----:B------:R-:W-:Y:S02]  /*9020*/  LOP3.LUT R5, R5, 0x1c0, RZ, 0xc0, !PT ;  /* 0x000001c005057812 */ /* 0x000fe400078ec0ff */
[----:B------:R-:W-:-:S04]  /*9030*/  SHF.R.U32.HI R4, RZ, 0x3, R4 ;  /* 0x00000003ff047819 */ /* 0x000fc80000011604 */
[----:B------:R-:W-:Y:S01]  /*9040*/  LOP3.LUT R0, R4, R0, R5, 0x1e, !PT ;  /* 0x0000000004007212 */ /* 0x000fe200078e1e05 */
[----:B------:R-:W-:Y:S02]  /*9050*/  HADD2.F32 R27, -RZ, R37.H0_H0 ;  /* 0x20000025ff1b7230 */ /* 0x000fe40000004100 */
[----:B------:R-:W-:Y:S02]  /*9060*/  HADD2.F32 R29, -RZ, R39.H0_H0 ;  /* 0x20000027ff1d7230 */ /* 0x000fe40000004100 */
[----:B------:R-:W-:Y:S02]  /*9070*/  HADD2.F32 R34, -RZ, R43.H0_H0 ;  /* 0x2000002bff227230 */ /* 0x000fe40000004100 */
[----:B------:R-:W-:Y:S02]  /*9080*/  HADD2.F32 R30, -RZ, R41.H0_H0 ;  /* 0x20000029ff1e7230 */ /* 0x000fe40000004100 */
[----:B------:R-:W-:Y:S02]  /*9090*/  HADD2.F32 R36, -RZ, R39.H1_H1 ;  /* 0x30000027ff247230 */ /* 0x000fe40000004100 */
[----:B------:R-:W-:-:S02]  /*90a0*/  HADD2.F32 R32, -RZ, R37.H1_H1 ;  /* 0x30000025ff207230 */ /* 0x000fc40000004100 */
[----:B------:R-:W-:Y:S02]  /*90b0*/  HADD2.F32 R35, -RZ, R43.H1_H1 ;  /* 0x3000002bff237230 */ /* 0x000fe40000004100 */
[----:B------:R-:W-:Y:S02]  /*90c0*/  HADD2.F32 R31, -RZ, R41.H1_H1 ;  /* 0x30000029ff1f7230 */ /* 0x000fe40000004100 */
[----:B------:R-:W-:Y:S02]  /*90d0*/  HADD2.F32 R37, -RZ, R40.H0_H0 ;  /* 0x20000028ff257230 */ /* 0x000fe40000004100 */
[----:B------:R-:W-:Y:S02]  /*90e0*/  HADD2.F32 R33, -RZ, R38.H0_H0 ;  /* 0x20000026ff217230 */ /* 0x000fe40000004100 */
[----:B--2---:R-:W-:Y:S01]  /*90f0*/  IMAD.IADD R0, R3, 0x1, R0 ;  /* 0x0000000103007824 */ /* 0x004fe200078e0200 */
[----:B---3--:R-:W1:Y:S04]  /*9100*/  LDS.128 R4, [R45+0x18400] ;  /* 0x018400002d047984 */ /* 0x008e680000000c00 */
[----:B------:R-:W-:-:S05]  /*9110*/  LEA R0, R0, R19, 0x1 ;  /* 0x0000001300007211 */ /* 0x000fca00078e08ff */
[----:B------:R-:W2:Y:S01]  /*9120*/  LDS.128 R8, [R0+0x18400] ;  /* 0x0184000000087984 */ /* 0x000ea20000000c00 */
[----:B-1----:R-:W-:Y:S02]  /*9130*/  HADD2.F32 R3, -RZ, R4.H0_H0 ;  /* 0x20000004ff037230 */ /* 0x002fe40000004100 */
[--C-:B--2---:R-:W-:Y:S02]  /*9140*/  HADD2.F32 R15, -RZ, R8.reuse.H0_H0 ;  /* 0x20000008ff0f7230 */ /* 0x104fe40000004100 */
[----:B------:R-:W-:-:S03]  /*9150*/  HADD2.F32 R8, -RZ, R8.H1_H1 ;  /* 0x30000008ff087230 */ /* 0x000fc60000004100 */
[-C--:B0-----:R-:W-:Y:S01]  /*9160*/  FMUL.FTZ R26, R29, R15.reuse ;  /* 0x0000000f1d1a7220 */ /* 0x081fe20000410000 */
[C---:B------:R-:W-:Y:S01]  /*9170*/  FMUL.FTZ R28, R27.reuse, R15 ;  /* 0x0000000f1b1c7220 */ /* 0x040fe20000410000 */
[--C-:B------:R-:W-:Y:S02]  /*9180*/  HADD2.F32 R20, -RZ, R9.reuse.H0_H0 ;  /* 0x20000009ff147230 */ /* 0x100fe40000004100 */
[-C--:B------:R-:W-:Y:S01]  /*9190*/  FMUL.FTZ R15, R34, R8.reuse ;  /* 0x00000008220f7220 */ /* 0x080fe20000410000 */
[----:B------:R-:W-:Y:S02]  /*91a0*/  HADD2.F32 R4, -RZ, R4.H1_H1 ;  /* 0x30000004ff047230 */ /* 0x000fe40000004100 */
[-C--:B------:R-:W-:Y:S01]  /*91b0*/  FFMA.FTZ R26, R27, R3.reuse, -R26 ;  /* 0x000000031b1a7223 */ /* 0x080fe2000001081a */
[----:B------:R-:W-:Y:S01]  /*91c0*/  FFMA.FTZ R28, R29, R3, R28 ;  /* 0x000000031d1c7223 */ /* 0x000fe2000001001c */
[----:B------:R-:W-:Y:S02]  /*91d0*/  HADD2.F32 R9, -RZ, R9.H1_H1 ;  /* 0x30000009ff097230 */ /* 0x000fe40000004100 */
[----:B------:R-:W-:Y:S01]  /*91e0*/  FMUL.FTZ R3, R30, R8 ;  /* 0x000000081e037220 */ /* 0x000fe20000410000 */
[----:B------:R-:W-:-:S02]  /*91f0*/  HADD2.F32 R12, -RZ, R5.H0_H0 ;  /* 0x20000005ff0c7230 */ /* 0x000fc40000004100 */
[----:B------:R-:W-:Y:S01]  /*9200*/  FMUL.FTZ R27, R36, R20 ;  /* 0x00000014241b7220 */ /* 0x000fe20000410000 */
[----:B------:R-:W-:Y:S02]  /*9210*/  HADD2.F32 R5, -RZ, R5.H1_H1 ;  /* 0x30000005ff057230 */ /* 0x000fe40000004100 */
[----:B------:R-:W-:Y:S01]  /*9220*/  FFMA.FTZ R15, R30, R4, -R15 ;  /* 0x000000041e0f7223 */ /* 0x000fe2000001080f */
[--C-:B------:R-:W-:Y:S02]  /*9230*/  HADD2.F32 R21, -RZ, R10.reuse.H0_H0 ;  /* 0x2000000aff157230 */ /* 0x100fe40000004100 */
[----:B------:R-:W-:Y:S01]  /*9240*/  FMUL.FTZ R29, R32, R20 ;  /* 0x00000014201d7220 */ /* 0x000fe20000410000 */
[----:B------:R-:W-:Y:S01]  /*9250*/  FFMA.FTZ R3, R34, R4, R3 ;  /* 0x0000000422037223 */ /* 0x000fe20000010003 */
[----:B------:R-:W-:Y:S02]  /*9260*/  HADD2.F32 R10, -RZ, R10.H1_H1 ;  /* 0x3000000aff0a7230 */ /* 0x000fe40000004100 */
[-C--:B------:R-:W-:Y:S01]  /*9270*/  FMUL.FTZ R4, R35, R9.reuse ;  /* 0x0000000923047220 */ /* 0x080fe20000410000 */
[----:B------:R-:W-:Y:S01]  /*9280*/  FMUL.FTZ R8, R31, R9 ;  /* 0x000000091f087220 */ /* 0x000fe20000410000 */
[----:B------:R-:W-:-:S02]  /*9290*/  HADD2.F32 R34, -RZ, R44.H0_H0 ;  /* 0x2000002cff227230 */ /* 0x000fc40000004100 */
[-C--:B------:R-:W-:Y:S01]  /*92a0*/  FFMA.FTZ R27, R32, R12.reuse, -R27 ;  /* 0x0000000c201b7223 */ /* 0x080fe2000001081b */
[----:B------:R-:W-:Y:S02]  /*92b0*/  HADD2.F32 R13, -RZ, R6.H0_H0 ;  /* 0x20000006ff0d7230 */ /* 0x000fe40000004100 */
[----:B------:R-:W-:Y:S01]  /*92c0*/  FFMA.FTZ R29, R36, R12, R29 ;  /* 0x0000000c241d7223 */ /* 0x000fe2000001001d */
[----:B------:R-:W-:Y:S02]  /*92d0*/  HADD2.F32 R32, -RZ, R42.H0_H0 ;  /* 0x2000002aff207230 */ /* 0x000fe40000004100 */
[-C--:B------:R-:W-:Y:S01]  /*92e0*/  FFMA.FTZ R12, R31, R5.reuse, -R4 ;  /* 0x000000051f0c7223 */ /* 0x080fe20000010804 */
[----:B------:R-:W-:Y:S02]  /*92f0*/  HADD2.F32 R6, -RZ, R6.H1_H1 ;  /* 0x30000006ff067230 */ /* 0x000fe40000004100 */
[----:B------:R-:W-:Y:S01]  /*9300*/  FFMA.FTZ R20, R35, R5, R8 ;  /* 0x0000000523147223 */ /* 0x000fe20000010008 */
[-C--:B------:R-:W-:Y:S01]  /*9310*/  FMUL.FTZ R5, R34, R10.reuse ;  /* 0x0000000a22057220 */ /* 0x080fe20000410000 */
[----:B------:R-:W-:Y:S01]  /*9320*/  FMUL.FTZ R4, R37, R21 ;  /* 0x0000001525047220 */ /* 0x000fe20000410000 */
[----:B------:R-:W-:Y:S01]  /*9330*/  FMUL.FTZ R9, R32, R10 ;  /* 0x0000000a20097220 */ /* 0x000fe20000410000 */
[----:B------:R-:W-:-:S02]  /*9340*/  HADD2.F32 R25, -RZ, R11.H0_H0 ;  /* 0x2000000bff197230 */ /* 0x000fc40000004100 */
[----:B------:R-:W-:Y:S01]  /*9350*/  FFMA.FTZ R10, R32, R6, -R5 ;  /* 0x00000006200a7223 */ /* 0x000fe20000010805 */
[C---:B------:R-:W-:Y:S01]  /*9360*/  FMUL.FTZ R30, R33.reuse, R21 ;  /* 0x00000015211e7220 */ /* 0x040fe20000410000 */
[----:B------:R-:W-:Y:S02]  /*9370*/  HADD2.F32 R32, -RZ, R40.H1_H1 ;  /* 0x30000028ff207230 */ /* 0x000fe40000004100 */
[----:B------:R-:W-:Y:S01]  /*9380*/  FFMA.FTZ R21, R33, R13, -R4 ;  /* 0x0000000d21157223 */ /* 0x000fe20000010804 */
[----:B------:R-:W-:Y:S02]  /*9390*/  HADD2.F32 R8, -RZ, R38.H1_H1 ;  /* 0x30000026ff087230 */ /* 0x000fe40000004100 */
[----:B------:R-:W-:Y:S02]  /*93a0*/  HADD2.F32 R11, -RZ, R11.H1_H1 ;  /* 0x3000000bff0b7230 */ /* 0x000fe40000004100 */
[----:B------:R-:W-:Y:S02]  /*93b0*/  HADD2.F32 R33, -RZ, R44.H1_H1 ;  /* 0x3000002cff217230 */ /* 0x000fe40000004100 */
[----:B------:R-:W-:-:S02]  /*93c0*/  HADD2.F32 R31, -RZ, R42.H1_H1 ;  /* 0x3000002aff1f7230 */ /* 0x000fc40000004100 */
[----:B------:R-:W-:Y:S01]  /*93d0*/  FMUL.FTZ R5, R32, R25 ;  /* 0x0000001920057220 */ /* 0x000fe20000410000 */
[--C-:B------:R-:W-:Y:S02]  /*93e0*/  HADD2.F32 R14, -RZ, R7.reuse.H0_H0 ;  /* 0x20000007ff0e7230 */ /* 0x100fe40000004100 */
[----:B------:R-:W-:Y:S01]  /*93f0*/  FFMA.FTZ R30, R37, R13, R30 ;  /* 0x0000000d251e7223 */ /* 0x000fe2000001001e */
[----:B------:R-:W-:Y:S02]  /*9400*/  HADD2.F32 R7, -RZ, R7.H1_H1 ;  /* 0x30000007ff077230 */ /* 0x000fe40000004100 */
[----:B------:R-:W-:Y:S01]  /*9410*/  FMUL.FTZ R25, R8, R25 ;  /* 0x0000001908197220 */ /* 0x000fe20000410000 */
[----:B------:R-:W-:Y:S01]  /*9420*/  FFMA.FTZ R13, R34, R6, R9 ;  /* 0x00000006220d7223 */ /* 0x000fe20000010009 */
        /* <DEDUP_REMOVED lines=16> */
.L_x_9763:
[----:B------:R-:W-:Y:S05]  /*9530*/  BSYNC B0 ;  /* 0x0000000000007941 */ /* 0x000fea0003800000 */
.L_x_9752:
        /* <DEDUP_REMOVED lines=8> */
.L_x_9749:
[----:B-123--:R-:W1:Y:S01]  /*95c0*/  S2R R0, SR_TID.X ;  /* 0x0000000000007919 */ /* 0x00ee620000002100 */
[----:B------:R-:W-:Y:S01]  /*95d0*/  ISETP.NE.AND P0, PT, R210, 0x3, PT ;  /* 0x00000003d200780c */ /* 0x000fe20003f05270 */
[----:B------:R-:W-:Y:S05]  /*95e0*/  WARPSYNC.ALL ;  /* 0x0000000000007948 */ /* 0x000fea0003800000 */
[----:B-1----:R-:W-:-:S05]  /*95f0*/  SHF.R.U32.HI R0, RZ, 0x7, R0 ;  /* 0x00000007ff007819 */ /* 0x002fca0000011600 */
[----:B------:R-:W-:-:S05]  /*9600*/  VIADD R5, R0, 0x8 ;  /* 0x0000000800057836 */ /* 0x000fca0000000000 */
[----:B------:R1:W-:Y:S06]  /*9610*/  BAR.SYNC.DEFER_BLOCKING R5, 0x100 ;  /* 0x000400050000751d */ /* 0x0003ec0000010000 */
[----:B------:R-:W-:Y:S05]  /*9620*/  @!P0 BRA `(.L_x_9773) ;  /* 0x0000000000048947 */ /* 0x000fea0003800000 */
[----:B------:R-:W-:Y:S01]  /*9630*/  BPT.TRAP 0x1 ;  /* 0x000000040000795c */ /* 0x000fe20000300000 */
.L_x_9773:
[----:B------:R-:W-:Y:S01]  /*9640*/  IMAD R4, R207, 0x8, R19 ;  /* 0x00000008cf047824 */ /* 0x000fe200078e0213 */
[----:B------:R-:W-:-:S04]  /*9650*/  SHF.L.U32 R73, R218, 0x1f, RZ ;  /* 0x0000001fda497819 */ /* 0x000fc800000006ff */
[----:B------:R2:W3:Y:S01]  /*9660*/  SYNCS.PHASECHK.TRANS64.TRYWAIT P1, [R4+URZ+0x22830], R73 ;  /* 0x02283049040075a7 */ /* 0x0004e2000802017f */
[----:B------:R-:W-:Y:S05]  /*9670*/  @!P0 BRA `(.L_x_9774) ;  /* 0x0000000000048947 */ /* 0x000fea0003800000 */
[----:B------:R-:W-:Y:S01]  /*9680*/  BPT.TRAP 0x1 ;  /* 0x000000040000795c */ /* 0x000fe20000300000 */
.L_x_9774:
[----:B------:R-:W-:Y:S01]  /*9690*/  VIADD R0, R19, 0x1c400 ;  /* 0x0001c40013007836 */ /* 0x000fe20000000000 */
[----:B------:R-:W-:Y:S01]  /*96a0*/  LOP3.LUT R8, R24, 0x10000, RZ, 0xfc, !PT ;  /* 0x0001000018087812 */ /* 0x000fe200078efcff */
[----:B------:R-:W-:-:S03]  /*96b0*/  IMAD.MOV.U32 R9, RZ, RZ, 0x40000040 ;  /* 0x40000040ff097424 */ /* 0x000fc600078e00ff */
[----:B------:R-:W-:-:S04]  /*96c0*/  SHF.R.U32.HI R0, RZ, 0x4, R0 ;  /* 0x00000004ff007819 */ /* 0x000fc80000011600 */
[----:B------:R-:W-:-:S04]  /*96d0*/  LOP3.LUT R0, R0, 0x3fff, RZ, 0xc0, !PT ;  /* 0x00003fff00007812 */ /* 0x000fc800078ec0ff */
[----:B------:R-:W-:-:S05]  /*96e0*/  LOP3.LUT R0, R0, 0x10000, RZ, 0xfc, !PT ;  /* 0x0001000000007812 */ /* 0x000fca00078efcff */
[----:B------:R4:W-:Y:S01]  /*96f0*/  STL [R1+0x10], R0 ;  /* 0x0000100001007387 */ /* 0x0009e20000100800 */
[----:B---3--:R-:W-:Y:S05]  /*9700*/  @P1 BRA `(.L_x_9775) ;  /* 0x0000000000081947 */ /* 0x008fea0003800000 */
[----:B------:R-:W3:Y:S02]  /*9710*/  SYNCS.PHASECHK.TRANS64.TRYWAIT P1, [R4+URZ+0x22830], R73 ;  /* 0x02283049040075a7 */ /* 0x000ee4000802017f */
[----:B---3--:R-:W-:Y:S05]  /*9720*/  @!P1 BRA `(.L_x_9776) ;  /* 0x0000011400109947 */ /* 0x008fea0003800000 */
.L_x_9775:
[----:B----4-:R-:W4:Y:S01]  /*9730*/  LDL R0, [R1+0x10] ;  /* 0x0000100001007983 */ /* 0x010f220000100800 */
[----:B------:R-:W-:Y:S01]  /*9740*/  IMAD.MOV.U32 R7, RZ, RZ, 0x40000040 ;  /* 0x40000040ff077424 */ /* 0x000fe200078e00ff */
[----:B------:R-:W-:Y:S05]  /*9750*/  WARPSYNC.ALL ;  /* 0x0000000000007948 */ /* 0x000fea0003800000 */
[C---:B------:R-:W-:Y:S01]  /*9760*/  R2UR UR4, R8.reuse ;  /* 0x00000000080472ca */ /* 0x040fe200000e0000 */
[----:B0----5:R-:W-:Y:S01]  /*9770*/  WARPGROUP.ARRIVE ;  /* 0x00000000000079c5 */ /* 0x021fe20000000000 */
[----:B------:R-:W-:Y:S01]  /*9780*/  R2UR UR5, R9 ;  /* 0x00000000090572ca */ /* 0x000fe200000e0000 */
        /* <DEDUP_REMOVED lines=8> */
[----:B------:R-:W-:-:S02]  /*9810*/  IMAD.MOV.U32 R7, RZ, RZ, 0x40000040 ;  /* 0x40000040ff077424 */ /* 0x000fc400078e00ff */
[----:B----4-:R-:W-:Y:S02]  /*9820*/  IMAD R6, R207, 0x300, R0 ;  /* 0x00000300cf067824 */ /* 0x010fe400078e0200 */
[----:B------:R-:W0:Y:S02]  /*9830*/  S2R R0, SR_TID.X ;  /* 0x0000000000007919 */ /* 0x000e240000002100 */
[C---:B------:R-:W-:Y:S01]  /*9840*/  VIADD R10, R6.reuse, 0x2 ;  /* 0x00000002060a7836 */ /* 0x040fe20000000000 */
[----:B------:R-:W-:-:S13]  /*9850*/  R2UR UR6, R6 ;  /* 0x00000000060672ca */ /* 0x000fda00000e0000 */
[----:B------:R-:W-:Y:S01]  /*9860*/  HGMMA.64x96x16.F32 R24, gdesc[UR4], RZ, !UPT, gsb0 ;  /* 0x01600000041879f0 */ /* 0x000fe2000c0008ff */
[----:B------:R-:W-:Y:S02]  /*9870*/  R2UR UR4, R20 ;  /* 0x00000000140472ca */ /* 0x000fe400000e0000 */
[----:B------:R-:W-:Y:S02]  /*9880*/  R2UR UR5, R21 ;  /* 0x00000000150572ca */ /* 0x000fe400000e0000 */
[----:B------:R-:W-:Y:S01]  /*9890*/  R2UR UR6, R10 ;  /* 0x000000000a0672ca */ /* 0x000fe200000e0000 */
[C---:B------:R-:W-:Y:S01]  /*98a0*/  VIADD R10, R6.reuse, 0x4 ;  /* 0x00000004060a7836 */ /* 0x040fe20000000000 */
[----:B------:R-:W-:Y:S01]  /*98b0*/  R2UR UR7, R11 ;  /* 0x000000000b0772ca */ /* 0x000fe200000e0000 */
[----:B------:R-:W-:Y:S01]  /*98c0*/  VIADD R6, R6, 0x6 ;  /* 0x0000000606067836 */ /* 0x000fe20000000000 */
[----:B------:R-:W-:Y:S02]  /*98d0*/  MOV R11, 0x40000040 ;  /* 0x40000040000b7802 */ /* 0x000fe40000000f00 */
[----:B0-----:R-:W-:Y:S01]  /*98e0*/  SHF.R.U32.HI R0, RZ, 0x7, R0 ;  /* 0x00000007ff007819 */ /* 0x001fe20000011600 */
[----:B------:R-:W-:-:S02]  /*98f0*/  WARPGROUP.DEPBAR.LE gsb0, 0x0 ;  /* 0x00008000000079c5 */ /* 0x000fc40000010000 */
[----:B------:R-:W-:-:S06]  /*9900*/  WARPGROUP.ARRIVE ;  /* 0x00000000000079c5 */ /* 0x000fcc0000000000 */
[----:B------:R-:W-:Y:S01]  /*9910*/  HGMMA.64x96x16.F32 R24, gdesc[UR4], R24, gsb0 ;  /* 0x01600000041879f0 */ /* 0x000fe20008000818 */
[----:B------:R-:W-:Y:S02]  /*9920*/  R2UR UR4, R14 ;  /* 0x000000000e0472ca */ /* 0x000fe400000e0000 */
[----:B------:R-:W-:Y:S02]  /*9930*/  R2UR UR5, R15 ;  /* 0x000000000f0572ca */ /* 0x000fe400000e0000 */
[----:B------:R-:W-:Y:S02]  /*9940*/  R2UR UR6, R10 ;  /* 0x000000000a0672ca */ /* 0x000fe400000e0000 */
[----:B------:R-:W-:Y:S02]  /*9950*/  R2UR UR7, R11 ;  /* 0x000000000b0772ca */ /* 0x000fe400000e0000 */
[----:B------:R-:W-:Y:S01]  /*9960*/  IADD3 R11, -R0, 0xb, RZ ;  /* 0x0000000b000b7810 */ /* 0x000fe20007ffe1ff */
[----:B------:R-:W-:-:S02]  /*9970*/  WARPGROUP.DEPBAR.LE gsb0, 0x0 ;  /* 0x00008000000079c5 */ /* 0x000fc40000010000 */
[----:B------:R-:W-:-:S08]  /*9980*/  WARPGROUP.ARRIVE ;  /* 0x00000000000079c5 */ /* 0x000fd00000000000 */
[----:B------:R-:W-:Y:S01]  /*9990*/  HGMMA.64x96x16.F32 R24, gdesc[UR4], R24, gsb0 ;  /* 0x01600000041879f0 */ /* 0x000fe20008000818 */
[----:B------:R-:W-:Y:S02]  /*99a0*/  R2UR UR4, R12 ;  /* 0x000000000c0472ca */ /* 0x000fe400000e0000 */
[----:B------:R-:W-:Y:S02]  /*99b0*/  R2UR UR5, R13 ;  /* 0x000000000d0572ca */ /* 0x000fe400000e0000 */
[----:B------:R-:W-:Y:S02]  /*99c0*/  R2UR UR6, R6 ;  /* 0x00000000060672ca */ /* 0x000fe400000e0000 */
[----:B------:R-:W-:Y:S01]  /*99d0*/  R2UR UR7, R7 ;  /* 0x00000000070772ca */ /* 0x000fe200000e0000 */
[----:B------:R-:W-:Y:S02]  /*99e0*/  WARPGROUP.DEPBAR.LE gsb0, 0x0 ;  /* 0x00008000000079c5 */ /* 0x000fe40000010000 */
[----:B------:R-:W-:-:S10]  /*99f0*/  WARPGROUP.ARRIVE ;  /* 0x00000000000079c5 */ /* 0x000fd40000000000 */
[----:B------:R-:W-:Y:S03]  /*9a00*/  HGMMA.64x96x16.F32 R24, gdesc[UR4], R24, gsb0 ;  /* 0x01600000041879f0 */ /* 0x000fe60008000818 */
[----:B------:R-:W-:Y:S02]  /*9a10*/  WARPGROUP.DEPBAR.LE gsb0, 0x0 ;  /* 0x00008000000079c5 */ /* 0x000fe40000010000 */
[----:B------:R0:W-:Y:S06]  /*9a20*/  BAR.ARV R11, 0x100 ;  /* 0x0004000b0000751d */ /* 0x0001ec0000002000 */
[----:B------:R-:W-:Y:S05]  /*9a30*/  @!P0 BRA `(.L_x_9777) ;  /* 0x0000000000048947 */ /* 0x000fea0003800000 */
[----:B------:R-:W-:Y:S01]  /*9a40*/  BPT.TRAP 0x1 ;  /* 0x000000040000795c */ /* 0x000fe20000300000 */
.L_x_9777:
[----:B------:R-:W4:Y:S01]  /*9a50*/  LDL R3, [R1+0x44] ;  /* 0x0000440001037983 */ /* 0x000f220000100800 */
[----:B------:R-:W-:Y:S01]  /*9a60*/  IMAD R0, R172, -0x60, R154 ;  /* 0xffffffa0ac007824 */ /* 0x000fe200078e029a */
[----:B------:R-:W-:Y:S01]  /*9a70*/  ULDC UR4, c[0x0][0x988] ;  /* 0x0002620000047ab9 */ /* 0x000fe20000000800 */
[----:B------:R-:W5:Y:S03]  /*9a80*/  S2R R75, SR_CgaCtaId ;  /* 0x00000000004b7919 */ /* 0x000f660000008800 */
[----:B----4-:R-:W-:-:S04]  /*9a90*/  IADD3 R0, -R3, 0x60, R0 ;  /* 0x0000006003007810 */ /* 0x010fc80007ffe100 */
        /* <DEDUP_REMOVED lines=88> */
[----:B------:R-:W-:Y:S02]  /*a020*/  FMNMX.FTZ R3, R68, R3, !PT ;  /* 0x0000000344037209 */ /* 0x000fe40007810000 */
[----:B------:R-:W-:-:S02]  /*a030*/  FMNMX.FTZ R25, R26, R27, !PT ;  /* 0x0000001b1a197209 */ /* 0x000fc40007810000 */
[----:B------:R-:W-:Y:S01]  /*a040*/  FMNMX.FTZ R29, R104, R3, !PT ;  /* 0x00000003681d7209 */ /* 0x000fe20007810000 */
[----:B------:R-:W-:Y:S01]  /*a050*/  IMAD.U32 R3, RZ, RZ, UR4 ;  /* 0x00000004ff037e24 */ /* 0x000fe2000f8e00ff */
[----:B------:R-:W-:Y:S02]  /*a060*/  FMNMX.FTZ R25, R30, R25, !PT ;  /* 0x000000191e197209 */ /* 0x000fe40007810000 */
[----:B------:R-:W-:Y:S01]  /*a070*/  FSEL R66, R66, -INF , P2 ;  /* 0xff80000042427808 */ /* 0x000fe20001000000 */
[----:B------:R-:W4:Y:S01]  /*a080*/  SHFL.BFLY PT, R0, R29, 0x2, 0x1f ;  /* 0x0c401f001d007f89 */ /* 0x000f2200000e0000 */
[----:B------:R-:W-:Y:S02]  /*a090*/  FMNMX.FTZ R25, R6, R25, !PT ;  /* 0x0000001906197209 */ /* 0x000fe40007810000 */
[----:B------:R-:W-:Y:S02]  /*a0a0*/  FSEL R70, R70, -INF , P4 ;  /* 0xff80000046467808 */ /* 0x000fe40002000000 */
[----:B------:R-:W-:-:S04]  /*a0b0*/  FMNMX.FTZ R25, R34, R25, !PT ;  /* 0x0000001922197209 */ /* 0x000fc80007810000 */
[----:B------:R-:W-:-:S04]  /*a0c0*/  FMNMX.FTZ R25, R10, R25, !PT ;  /* 0x000000190a197209 */ /* 0x000fc80007810000 */
[----:B------:R-:W-:-:S04]  /*a0d0*/  FMNMX.FTZ R25, R38, R25, !PT ;  /* 0x0000001926197209 */ /* 0x000fc80007810000 */
[----:B------:R-:W-:-:S04]  /*a0e0*/  FMNMX.FTZ R25, R24, R25, !PT ;  /* 0x0000001918197209 */ /* 0x000fc80007810000 */
[----:B------:R-:W-:Y:S02]  /*a0f0*/  FMNMX.FTZ R25, R42, R25, !PT ;  /* 0x000000192a197209 */ /* 0x000fe40007810000 */
[----:B----4-:R-:W-:Y:S02]  /*a100*/  FMNMX.FTZ R31, R29, R0, !PT ;  /* 0x000000001d1f7209 */ /* 0x010fe40007810000 */
[----:B------:R-:W-:-:S03]  /*a110*/  FMNMX.FTZ R29, R28, R25, !PT ;  /* 0x000000191c1d7209 */ /* 0x000fc60007810000 */
[----:B------:R-:W4:Y:S01]  /*a120*/  SHFL.BFLY PT, R0, R31, 0x1, 0x1f ;  /* 0x0c201f001f007f89 */ /* 0x000f2200000e0000 */
[----:B------:R-:W-:-:S04]  /*a130*/  FMNMX.FTZ R29, R46, R29, !PT ;  /* 0x0000001d2e1d7209 */ /* 0x000fc80007810000 */
[----:B------:R-:W-:-:S04]  /*a140*/  FMNMX.FTZ R29, R32, R29, !PT ;  /* 0x0000001d201d7209 */ /* 0x000fc80007810000 */
[----:B------:R-:W-:Y:S02]  /*a150*/  FMNMX.FTZ R29, R50, R29, !PT ;  /* 0x0000001d321d7209 */ /* 0x000fe40007810000 */
[----:B----4-:R-:W-:Y:S02]  /*a160*/  FMNMX.FTZ R0, R31, R0, !PT ;  /* 0x000000001f007209 */ /* 0x010fe40007810000 */
        /* <DEDUP_REMOVED lines=26> */
[----:B----4-:R-:W-:Y:S01]  /*a310*/  FSEL R76, R71, -INF , P5 ;  /* 0xff800000474c7808 */ /* 0x010fe20002800000 */
[--C-:B------:R-:W-:Y:S01]  /*a320*/  FFMA.FTZ R158, R84, R3, -R33.reuse ;  /* 0x00000003549e7223 */ /* 0x100fe20000010821 */
[----:B------:R-:W-:Y:S01]  /*a330*/  FMNMX.FTZ R37, R70, R37, !PT ;  /* 0x0000002546257209 */ /* 0x000fe20007810000 */
[-CC-:B------:R-:W-:Y:S01]  /*a340*/  FFMA.FTZ R160, R48, R3.reuse, -R33.reuse ;  /* 0x0000000330a07223 */ /* 0x180fe20000010821 */
[-CC-:B------:R-:W-:Y:S01]  /*a350*/  FFMA.FTZ R39, R94, R3.reuse, -R33.reuse ;  /* 0x000000035e277223 */ /* 0x180fe20000010821 */
[--C-:B------:R-:W-:Y:S01]  /*a360*/  FFMA.FTZ R162, R52, R3, -R33.reuse ;  /* 0x0000000334a27223 */ /* 0x100fe20000010821 */
[----:B------:R-:W-:Y:S01]  /*a370*/  FMNMX.FTZ R43, R76, R37, !PT ;  /* 0x000000254c2b7209 */ /* 0x000fe20007810000 */
[----:B------:R-:W4:Y:S01]  /*a380*/  MUFU.EX2 R7, R7 ;  /* 0x0000000700077308 */ /* 0x000f220000000800 */
[-CC-:B------:R-:W-:Y:S01]  /*a390*/  FFMA.FTZ R37, R90, R3.reuse, -R33.reuse ;  /* 0x000000035a257223 */ /* 0x180fe20000010821 */
[-CC-:B------:R-:W-:Y:S01]  /*a3a0*/  FFMA.FTZ R41, R96, R3.reuse, -R33.reuse ;  /* 0x0000000360297223 */ /* 0x180fe20000010821 */
[-CC-:B------:R-:W-:Y:S01]  /*a3b0*/  FFMA.FTZ R164, R56, R3.reuse, -R33.reuse ;  /* 0x0000000338a47223 */ /* 0x180fe20000010821 */
[----:B------:R-:W1:Y:S01]  /*a3c0*/  SHFL.BFLY PT, R78, R43, 0x2, 0x1f ;  /* 0x0c401f002b4e7f89 */ /* 0x000e6200000e0000 */
[-CC-:B------:R-:W-:Y:S01]  /*a3d0*/  FFMA.FTZ R166, R60, R3.reuse, -R33.reuse ;  /* 0x000000033ca67223 */ /* 0x180fe20000010821 */
[-CC-:B------:R-:W-:Y:S01]  /*a3e0*/  FFMA.FTZ R45, R100, R3.reuse, -R33.reuse ;  /* 0x00000003642d7223 */ /* 0x180fe20000010821 */
[-CC-:B------:R-:W-:Y:S01]  /*a3f0*/  FFMA.FTZ R168, R64, R3.reuse, -R33.reuse ;  /* 0x0000000340a87223 */ /* 0x180fe20000010821 */
[----:B------:R-:W2:Y:S01]  /*a400*/  MUFU.EX2 R202, R202 ;  /* 0x000000ca00ca7308 */ /* 0x000ea20000000800 */
[-CC-:B------:R-:W-:Y:S01]  /*a410*/  FFMA.FTZ R102, R102, R3.reuse, -R33.reuse ;  /* 0x0000000366667223 */ /* 0x180fe20000010821 */
[----:B------:R-:W-:-:S06]  /*a420*/  FFMA.FTZ R170, R68, R3, -R33 ;  /* 0x0000000344aa7223 */ /* 0x000fcc0000010821 */
[----:B------:R-:W3:Y:S08]  /*a430*/  MUFU.EX2 R152, R152 ;  /* 0x0000009800987308 */ /* 0x000ef00000000800 */
[----:B------:R-:W0:Y:S01]  /*a440*/  MUFU.EX2 R29, R80 ;  /* 0x00000050001d7308 */ /* 0x000e220000000800 */
[----:B-1----:R-:W-:Y:S01]  /*a450*/  FMNMX.FTZ R78, R43, R78, !PT ;  /* 0x0000004e2b4e7209 */ /* 0x002fe20007810000 */
[-CC-:B------:R-:W-:Y:S01]  /*a460*/  FFMA.FTZ R43, R98, R3.reuse, -R33.reuse ;  /* 0x00000003622b7223 */ /* 0x180fe20000010821 */
[----:B------:R-:W-:-:S05]  /*a470*/  FFMA.FTZ R33, R104, R3, -R33 ;  /* 0x0000000368217223 */ /* 0x000fca0000010821 */
[----:B------:R-:W1:Y:S01]  /*a480*/  MUFU.EX2 R154, R154 ;  /* 0x0000009a009a7308 */ /* 0x000e620000000800 */
[----:B------:R-:W5:Y:S07]  /*a490*/  SHFL.BFLY PT, R47, R78, 0x1, 0x1f ;  /* 0x0c201f004e2f7f89 */ /* 0x000f6e00000e0000 */
[----:B------:R-:W1:Y:S08]  /*a4a0*/  MUFU.EX2 R31, R92 ;  /* 0x0000005c001f7308 */ /* 0x000e700000000800 */
[----:B------:R-:W-:Y:S08]  /*a4b0*/  MUFU.EX2 R156, R156 ;  /* 0x0000009c009c7308 */ /* 0x000ff00000000800 */
[----:B------:R-:W-:Y:S01]  /*a4c0*/  MUFU.EX2 R35, R82 ;  /* 0x0000005200237308 */ /* 0x000fe20000000800 */
[----:B-----5:R-:W-:-:S04]  /*a4d0*/  FMNMX.FTZ R176, R78, R47, !PT ;  /* 0x0000002f4eb07209 */ /* 0x020fc80007810000 */
        /* <DEDUP_REMOVED lines=8> */
[-C--:B------:R-:W-:Y:S01]  /*a560*/  FFMA.FTZ R153, R34, R3.reuse, -R49 ;  /* 0x0000000322997223 */ /* 0x080fe20000010831 */
[----:B----4-:R-:W-:Y:S01]  /*a570*/  FADD.FTZ R27, R200, R7 ;  /* 0x00000007c81b7221 */ /* 0x010fe20000010000 */
[----:B------:R-:W-:Y:S01]  /*a580*/  MUFU.EX2 R201, R201 ;  /* 0x000000c900c97308 */ /* 0x000fe20000000800 */
[-CC-:B------:R-:W-:Y:S01]  /*a590*/  FFMA.FTZ R30, R10, R3.reuse, -R49.reuse ;  /* 0x000000030a1e7223 */ /* 0x180fe20000010831 */
[-C--:B------:R-:W-:Y:S01]  /*a5a0*/  FFMA.FTZ R155, R38, R3.reuse, -R49 ;  /* 0x00000003269b7223 */ /* 0x080fe20000010831 */
[----:B--2---:R-:W-:Y:S01]  /*a5b0*/  FADD.FTZ R10, R202, R27 ;  /* 0x0000001bca0a7221 */ /* 0x004fe20000010000 */
[-CC-:B------:R-:W-:Y:S01]  /*a5c0*/  FFMA.FTZ R34, R36, R3.reuse, -R49.reuse ;  /* 0x0000000324227223 */ /* 0x180fe20000010831 */
[-CC-:B------:R-:W-:Y:S01]  /*a5d0*/  FFMA.FTZ R24, R24, R3.reuse, -R49.reuse ;  /* 0x0000000318187223 */ /* 0x180fe20000010831 */
[-CC-:B------:R-:W-:Y:S01]  /*a5e0*/  FFMA.FTZ R157, R42, R3.reuse, -R49.reuse ;  /* 0x000000032a9d7223 */ /* 0x180fe20000010831 */
[----:B------:R-:W-:Y:S01]  /*a5f0*/  FADD.FTZ R27, R25, R10 ;  /* 0x0000000a191b7221 */ /* 0x000fe20000010000 */
[----:B------:R-:W2:Y:S01]  /*a600*/  MUFU.EX2 R26, R26 ;  /* 0x0000001a001a7308 */ /* 0x000ea20000000800 */
[-CC-:B------:R-:W-:Y:S01]  /*a610*/  FFMA.FTZ R28, R28, R3.reuse, -R49.reuse ;  /* 0x000000031c1c7223 */ /* 0x180fe20000010831 */
[-C--:B------:R-:W-:Y:S01]  /*a620*/  FFMA.FTZ R159, R46, R3.reuse, -R49 ;  /* 0x000000032e9f7223 */ /* 0x080fe20000010831 */
[----:B---3--:R-:W-:Y:S01]  /*a630*/  FADD.FTZ R36, R152, R27 ;  /* 0x0000001b98247221 */ /* 0x008fe20000010000 */
[-CC-:B------:R-:W-:Y:S01]  /*a640*/  FFMA.FTZ R32, R32, R3.reuse, -R49.reuse ;  /* 0x0000000320207223 */ /* 0x180fe20000010831 */
[-CC-:B------:R-:W-:Y:S01]  /*a650*/  FFMA.FTZ R161, R50, R3.reuse, -R49.reuse ;  /* 0x0000000332a17223 */ /* 0x180fe20000010831 */
[-CC-:B------:R-:W-:Y:S01]  /*a660*/  FFMA.FTZ R163, R54, R3.reuse, -R49.reuse ;  /* 0x0000000336a37223 */ /* 0x180fe20000010831 */
[----:B0-----:R-:W-:Y:S01]  /*a670*/  FADD.FTZ R51, R29, R36 ;  /* 0x000000241d337221 */ /* 0x001fe20000010000 */
[----:B------:R-:W0:Y:S01]  /*a680*/  MUFU.EX2 R203, R203 ;  /* 0x000000cb00cb7308 */ /* 0x000e220000000800 */
[-CC-:B------:R-:W-:Y:S01]  /*a690*/  FFMA.FTZ R36, R40, R3.reuse, -R49.reuse ;  /* 0x0000000328247223 */ /* 0x180fe20000010831 */
[-C--:B------:R-:W-:Y:S01]  /*a6a0*/  FFMA.FTZ R165, R58, R3.reuse, -R49 ;  /* 0x000000033aa57223 */ /* 0x080fe20000010831 */
[----:B-1----:R-:W-:Y:S01]  /*a6b0*/  FADD.FTZ R38, R154, R51 ;  /* 0x000000339a267221 */ /* 0x002fe20000010000 */
[----:B------:R-:W-:Y:S01]  /*a6c0*/  F2FP.F16.F32.PACK_AB R200, R7, R200 ;  /* 0x000000c807c8723e */ /* 0x000fe200000000ff */
[-CC-:B------:R-:W-:Y:S01]  /*a6d0*/  FFMA.FTZ R167, R62, R3.reuse, -R49.reuse ;  /* 0x000000033ea77223 */ /* 0x180fe20000010831 */
[-CC-:B------:R-:W-:Y:S01]  /*a6e0*/  FFMA.FTZ R66, R66, R3.reuse, -R49.reuse ;  /* 0x0000000342427223 */ /* 0x180fe20000010831 */
[----:B------:R-:W-:Y:S01]  /*a6f0*/  FADD.FTZ R51, R31, R38 ;  /* 0x000000261f337221 */ /* 0x000fe20000010000 */
[----:B------:R-:W1:Y:S01]  /*a700*/  MUFU.EX2 R6, R6 ;  /* 0x0000000600067308 */ /* 0x000e620000000800 */
[----:B--2---:R-:W-:Y:S01]  /*a710*/  FADD.FTZ R10, R201, R26 ;  /* 0x0000001ac90a7221 */ /* 0x004fe20000010000 */
[-CC-:B------:R-:W-:Y:S01]  /*a720*/  FFMA.FTZ R38, R44, R3.reuse, -R49.reuse ;  /* 0x000000032c267223 */ /* 0x180fe20000010831 */
[-CC-:B------:R-:W-:Y:S01]  /*a730*/  FFMA.FTZ R74, R74, R3.reuse, -R49.reuse ;  /* 0x000000034a4a7223 */ /* 0x180fe20000010831 */
[----:B------:R-:W-:Y:S01]  /*a740*/  FFMA.FTZ R70, R70, R3, -R49 ;  /* 0x0000000346467223 */ /* 0x000fe20000010831 */
[----:B------:R-:W-:-:S02]  /*a750*/  F2FP.F16.F32.PACK_AB R202, R25, R202 ;  /* 0x000000ca19ca723e */ /* 0x000fc400000000ff */
[----:B------:R-:W-:Y:S01]  /*a760*/  F2FP.F16.F32.PACK_AB R152, R29, R152 ;  /* 0x000000981d98723e */ /* 0x000fe200000000ff */
[----:B------:R-:W2:Y:S01]  /*a770*/  MUFU.EX2 R153, R153 ;  /* 0x0000009900997308 */ /* 0x000ea20000000800 */
[----:B0-----:R-:W-:Y:S01]  /*a780*/  FADD.FTZ R27, R203, R10 ;  /* 0x0000000acb1b7221 */ /* 0x001fe20000010000 */
[----:B------:R-:W-:Y:S02]  /*a790*/  F2FP.F16.F32.PACK_AB R154, R31, R154 ;  /* 0x0000009a1f9a723e */ /* 0x000fe400000000ff */
[----:B------:R-:W-:-:S04]  /*a7a0*/  F2FP.F16.F32.PACK_AB R201, R26, R201 ;  /* 0x000000c91ac9723e */ /* 0x000fc800000000ff */
[----:B------:R-:W0:Y:S01]  /*a7b0*/  MUFU.EX2 R30, R30 ;  /* 0x0000001e001e7308 */ /* 0x000e220000000800 */
[C---:B-1----:R-:W-:Y:S01]  /*a7c0*/  FADD.FTZ R10, R6.reuse, R27 ;  /* 0x0000001b060a7221 */ /* 0x042fe20000010000 */
[----:B------:R-:W-:-:S06]  /*a7d0*/  F2FP.F16.F32.PACK_AB R203, R6, R203 ;  /* 0x000000cb06cb723e */ /* 0x000fcc00000000ff */
[----:B------:R-:W1:Y:S01]  /*a7e0*/  MUFU.EX2 R155, R155 ;  /* 0x0000009b009b7308 */ /* 0x000e620000000800 */
[----:B--2---:R-:W-:Y:S01]  /*a7f0*/  FADD.FTZ R27, R153, R10 ;  /* 0x0000000a991b7221 */ /* 0x004fe20000010000 */
[----:B------:R-:W-:Y:S01]  /*a800*/  FADD.FTZ R10, R156, R51 ;  /* 0x000000339c0a7221 */ /* 0x000fe20000010000 */
[----:B------:R-:W-:-:S03]  /*a810*/  F2FP.F16.F32.PACK_AB R156, R35, R156 ;  /* 0x0000009c239c723e */ /* 0x000fc600000000ff */
[----:B------:R-:W-:Y:S01]  /*a820*/  FADD.FTZ R51, R35, R10 ;  /* 0x0000000a23337221 */ /* 0x000fe20000010000 */
[----:B------:R-:W-:Y:S01]  /*a830*/  VIADD R10, R4, 0x22840 ;  /* 0x00022840040a7836 */ /* 0x000fe20000000000 */
[----:B------:R-:W2:Y:S01]  /*a840*/  MUFU.EX2 R24, R24 ;  /* 0x0000001800187308 */ /* 0x000ea20000000800 */
[----:B0-----:R-:W-:Y:S01]  /*a850*/  FADD.FTZ R40, R30, R27 ;  /* 0x0000001b1e287221 */ /* 0x001fe20000010000 */
[----:B------:R-:W-:Y:S01]  /*a860*/  FADD.FTZ R42, R158, R51 ;  /* 0x000000339e2a7221 */ /* 0x000fe20000010000 */
[----:B------:R-:W-:Y:S02]  /*a870*/  F2FP.F16.F32.PACK_AB R153, R30, R153 ;  /* 0x000000991e99723e */ /* 0x000fe400000000ff */
[----:B------:R-:W-:-:S03]  /*a880*/  PRMT R10, R75, 0x654, R10 ;  /* 0x000006544b0a7816 */ /* 0x000fc6000000000a */
[----:B------:R-:W0:Y:S01]  /*a890*/  MUFU.EX2 R157, R157 ;  /* 0x0000009d009d7308 */ /* 0x000e220000000800 */
[----:B-1----:R-:W-:Y:S01]  /*a8a0*/  FADD.FTZ R27, R155, R40 ;  /* 0x000000289b1b7221 */ /* 0x002fe20000010000 */
[----:B------:R1:W-:Y:S06]  /*a8b0*/  SYNCS.ARRIVE.TRANS64.RED.A1T0 RZ, [R10+URZ], RZ ;  /* 0x000000ff0aff79a7 */ /* 0x0003ec000810043f */
[----:B------:R-:W1:Y:S01]  /*a8c0*/  MUFU.EX2 R28, R28 ;  /* 0x0000001c001c7308 */ /* 0x000e620000000800 */
[C---:B--2---:R-:W-:Y:S01]  /*a8d0*/  FADD.FTZ R40, R24.reuse, R27 ;  /* 0x0000001b18287221 */ /* 0x044fe20000010000 */
[----:B------:R-:W-:-:S06]  /*a8e0*/  F2FP.F16.F32.PACK_AB R155, R24, R155 ;  /* 0x0000009b189b723e */ /* 0x000fcc00000000ff */
[----:B------:R-:W2:Y:S01]  /*a8f0*/  MUFU.EX2 R159, R159 ;  /* 0x0000009f009f7308 */ /* 0x000ea20000000800 */
[----:B0-----:R-:W-:Y:S01]  /*a900*/  FADD.FTZ R27, R157, R40 ;  /* 0x000000289d1b7221 */ /* 0x001fe20000010000 */
[-CC-:B------:R-:W-:Y:S01]  /*a910*/  FFMA.FTZ R40, R72, R3.reuse, -R49.reuse ;  /* 0x0000000348287223 */ /* 0x180fe20000010831 */
[----:B------:R-:W-:-:S05]  /*a920*/  FFMA.FTZ R49, R76, R3, -R49 ;  /* 0x000000034c317223 */ /* 0x000fca0000010831 */
[----:B------:R-:W0:Y:S01]  /*a930*/  MUFU.EX2 R37, R37 ;  /* 0x0000002500257308 */ /* 0x000e220000000800 */
[C---:B-1----:R-:W-:Y:S01]  /*a940*/  FADD.FTZ R10, R28.reuse, R27 ;  /* 0x0000001b1c0a7221 */ /* 0x042fe20000010000 */
[----:B------:R-:W-:-:S06]  /*a950*/  F2FP.F16.F32.PACK_AB R157, R28, R157 ;  /* 0x0000009d1c9d723e */ /* 0x000fcc00000000ff */
        /* <DEDUP_REMOVED lines=61> */
[----:B--2---:R-:W-:Y:S01]  /*ad30*/  FADD.FTZ R6, R70, R7 ;  /* 0x0000000746067221 */ /* 0x004fe20000010000 */
[C---:B0-----:R-:W-:Y:S01]  /*ad40*/  FADD.FTZ R10, R33.reuse, R10 ;  /* 0x0000000a210a7221 */ /* 0x041fe20000010000 */
[----:B------:R-:W-:Y:S02]  /*ad50*/  F2FP.F16.F32.PACK_AB R170, R33, R170 ;  /* 0x000000aa21aa723e */ /* 0x000fe400000000ff */
[C---:B-1----:R-:W-:Y:S01]  /*ad60*/  FADD.FTZ R7, R49.reuse, R6 ;  /* 0x0000000631077221 */ /* 0x042fe20000010000 */
[----:B------:R-:W-:Y:S01]  /*ad70*/  F2FP.F16.F32.PACK_AB R171, R49, R70 ;  /* 0x0000004631ab723e */ /* 0x000fe200000000ff */
[----:B------:R-:W-:Y:S06]  /*ad80*/  @!P0 BRA `(.L_x_9778) ;  /* 0x0000000000048947 */ /* 0x000fec0003800000 */
[----:B------:R-:W-:Y:S01]  /*ad90*/  BPT.TRAP 0x1 ;  /* 0x000000040000795c */ /* 0x000fe20000300000 */
.L_x_9778:
[----:B------:R0:W1:Y:S01]  /*ada0*/  SYNCS.PHASECHK.TRANS64.TRYWAIT P1, [R4+URZ+0x22850], R73 ;  /* 0x02285049040075a7 */ /* 0x000062000802017f */
[----:B------:R-:W-:Y:S05]  /*adb0*/  @!P0 BRA `(.L_x_9779) ;  /* 0x0000000000048947 */ /* 0x000fea0003800000 */
[----:B------:R-:W-:Y:S01]  /*adc0*/  BPT.TRAP 0x1 ;  /* 0x000000040000795c */ /* 0x000fe20000300000 */
.L_x_9779:
[----:B------:R-:W-:Y:S04]  /*add0*/  BSSY B0, `(.L_x_9780) ;  /* 0x0000004000007945 */ /* 0x000fe80003800000 */
[----:B-1----:R-:W-:Y:S05]  /*ade0*/  @P1 BRA `(.L_x_9781) ;  /* 0x0000000000081947 */ /* 0x002fea0003800000 */
[----:B------:R-:W1:Y:S02]  /*adf0*/  SYNCS.PHASECHK.TRANS64.TRYWAIT P1, [R4+URZ+0x22850], R73 ;  /* 0x02285049040075a7 */ /* 0x000e64000802017f */
[----:B-1----:R-:W-:Y:S05]  /*ae00*/  @!P1 BRA `(.L_x_9782) ;  /* 0x000000fc006c9947 */ /* 0x002fea0003800000 */
.L_x_9781:
[----:B------:R-:W-:Y:S05]  /*ae10*/  BSYNC B0 ;  /* 0x0000000000007941 */ /* 0x000fea0003800000 */
.L_x_9780:
[----:B------:R-:W-:Y:S05]  /*ae20*/  WARPSYNC.ALL ;  /* 0x0000000000007948 */ /* 0x000fea0003800000 */
[----:B------:R-:W-:Y:S01]  /*ae30*/  VIADD R6, R19, 0x400 ;  /* 0x0000040013067836 */ /* 0x000fe20000000000 */
[----:B------:R2:W-:Y:S01]  /*ae40*/  BAR.SYNC.DEFER_BLOCKING R5, 0x100 ;  /* 0x000400050000751d */ /* 0x0005e20000010000 */
[----:B------:R-:W-:Y:S02]  /*ae50*/  IMAD.MOV.U32 R25, RZ, RZ, 0x40000040 ;  /* 0x40000040ff197424 */ /* 0x000fe400078e00ff */
[----:B------:R-:W-:Y:S01]  /*ae60*/  IMAD.MOV.U32 R29, RZ, RZ, 0x40000040 ;  /* 0x40000040ff1d7424 */ /* 0x000fe200078e00ff */
[----:B------:R-:W-:Y:S01]  /*ae70*/  SHF.R.U32.HI R6, RZ, 0x4, R6 ;  /* 0x00000004ff067819 */ /* 0x000fe20000011606 */
[----:B------:R-:W-:Y:S01]  /*ae80*/  IMAD.MOV.U32 R27, RZ, RZ, 0x40000040 ;  /* 0x40000040ff1b7424 */ /* 0x000fe200078e00ff */
[----:B------:R-:W-:Y:S01]  /*ae90*/  R2UR UR7, R25 ;  /* 0x00000000190772ca */ /* 0x000fe200000e0000 */
[----:B------:R-:W-:Y:S01]  /*aea0*/  IMAD.MOV.U32 R31, RZ, RZ, 0x40000040 ;  /* 0x40000040ff1f7424 */ /* 0x000fe200078e00ff */
[----:B------:R-:W-:-:S02]  /*aeb0*/  LOP3.LUT R6, R6, 0x3fff, RZ, 0xc0, !PT ;  /* 0x00003fff06067812 */ /* 0x000fc400078ec0ff */
[----:B------:R-:W-:Y:S02]  /*aec0*/  R2UR UR11, R29 ;  /* 0x000000001d0b72ca */ /* 0x000fe400000e0000 */
[----:B------:R-:W-:Y:S02]  /*aed0*/  LOP3.LUT R24, R6, 0x3000000, RZ, 0xfc, !PT ;  /* 0x0300000006187812 */ /* 0x000fe400078efcff */
[----:B------:R-:W-:Y:S02]  /*aee0*/  R2UR UR15, R27 ;  /* 0x000000001b0f72ca */ /* 0x000fe400000e0000 */
[----:B------:R-:W-:Y:S01]  /*aef0*/  R2UR UR19, R29 ;  /* 0x000000001d1372ca */ /* 0x000fe200000e0000 */
[----:B------:R3:W-:Y:S01]  /*af00*/  STL [R1+0x8], R24 ;  /* 0x0000081801007387 */ /* 0x0007e20000100800 */
[----:B------:R-:W-:Y:S02]  /*af10*/  R2UR UR23, R31 ;  /* 0x000000001f1772ca */ /* 0x000fe400000e0000 */
[----:B------:R-:W-:Y:S01]  /*af20*/  R2UR UR27, R25 ;  /* 0x00000000191b72ca */ /* 0x000fe200000e0000 */
[----:B---3--:R-:W-:-:S04]  /*af30*/  IMAD R24, R207, 0xc00, R24 ;  /* 0x00000c00cf187824 */ /* 0x008fc800078e0218 */
[C---:B------:R-:W-:Y:S01]  /*af40*/  VIADD R28, R24.reuse, 0x80 ;  /* 0x00000080181c7836 */ /* 0x040fe20000000000 */
[C---:B------:R-:W-:Y:S01]  /*af50*/  R2UR UR6, R24.reuse ;  /* 0x00000000180672ca */ /* 0x040fe200000e0000 */
[C---:B------:R-:W-:Y:S01]  /*af60*/  VIADD R26, R24.reuse, 0x100 ;  /* 0x00000100181a7836 */ /* 0x040fe20000000000 */
[----:B------:R-:W-:Y:S02]  /*af70*/  IADD3 R30, R24, 0x200, RZ ;  /* 0x00000200181e7810 */ /* 0x000fe40007ffe0ff */
[----:B------:R-:W-:Y:S01]  /*af80*/  R2UR UR10, R28 ;  /* 0x000000001c0a72ca */ /* 0x000fe200000e0000 */
[----:B------:R-:W-:Y:S01]  /*af90*/  VIADD R28, R24, 0x180 ;  /* 0x00000180181c7836 */ /* 0x000fe20000000000 */
[----:B------:R-:W-:Y:S01]  /*afa0*/  R2UR UR14, R26 ;  /* 0x000000001a0e72ca */ /* 0x000fe200000e0000 */
[----:B------:R-:W-:Y:S01]  /*afb0*/  VIADD R24, R24, 0x280 ;  /* 0x0000028018187836 */ /* 0x000fe20000000000 */
[----:B------:R-:W-:Y:S02]  /*afc0*/  R2UR UR22, R30 ;  /* 0x000000001e1672ca */ /* 0x000fe400000e0000 */
[----:B------:R-:W-:-:S02]  /*afd0*/  R2UR UR18, R28 ;  /* 0x000000001c1272ca */ /* 0x000fc400000e0000 */
        /* <DEDUP_REMOVED lines=24> */
[----:B--2---:R-:W-:Y:S05]  /*b160*/  @!P0 BRA `(.L_x_9783) ;  /* 0x0000000000048947 */ /* 0x004fea0003800000 */
[----:B------:R-:W-:Y:S01]  /*b170*/  BPT.TRAP 0x1 ;  /* 0x000000040000795c */ /* 0x000fe20000300000 */
.L_x_9783:
[----:B------:R-:W2:Y:S01]  /*b180*/  LDL R5, [R1+0xc] ;  /* 0x00000c0001057983 */ /* 0x000ea20000100800 */
[----:B------:R-:W0:Y:S01]  /*b190*/  S2R R6, SR_CgaCtaId ;  /* 0x0000000000067919 */ /* 0x000e220000008800 */
[----:B------:R-:W-:-:S05]  /*b1a0*/  VIADD R4, R4, 0x22860 ;  /* 0x0002286004047836 */ /* 0x000fca0000000000 */
[----:B0-----:R-:W-:-:S04]  /*b1b0*/  PRMT R4, R6, 0x654, R4 ;  /* 0x0000065406047816 */ /* 0x001fc80000000004 */
[----:B------:R0:W-:Y:S02]  /*b1c0*/  SYNCS.ARRIVE.TRANS64.RED.A1T0 RZ, [R4+URZ], RZ ;  /* 0x000000ff04ff79a7 */ /* 0x0001e4000810043f */
[----:B0-----:R-:W-:-:S05]  /*b1d0*/  VIADD R4, R172, 0xfffffffe ;  /* 0xfffffffeac047836 */ /* 0x001fca0000000000 */
[----:B--2---:R-:W-:-:S13]  /*b1e0*/  ISETP.GE.AND P1, PT, R4, R5, PT ;  /* 0x000000050400720c */ /* 0x004fda0003f26270 */
[----:B------:R-:W-:Y:S05]  /*b1f0*/  @!P1 BRA `(.L_x_9784) ;  /* 0x0000001c00d89947 */ /* 0x000fea0003800000 */
[----:B------:R-:W-:Y:S02]  /*b200*/  IMAD.MOV.U32 R201, RZ, RZ, R176 ;  /* 0x000000ffffc97224 */ /* 0x000fe400078e00b0 */
[----:B------:R-:W-:-:S07]  /*b210*/  IMAD.MOV.U32 R202, RZ, RZ, R0 ;  /* 0x000000ffffca7224 */ /* 0x000fce00078e0000 */
.L_x_9796:
[----:B--2---:R-:W2:Y:S01]  /*b220*/  LDL R3, [R1+0xc] ;  /* 0x00000c0001037983 */ /* 0x004ea20000100800 */
[----:B------:R-:W-:Y:S01]  /*b230*/  VIADD R207, R207, 0x1 ;  /* 0x00000001cfcf7836 */ /* 0x000fe20000000000 */
[----:B------:R-:W-:Y:S05]  /*b240*/  YIELD ;  /* 0x0000000000007946 */ /* 0x000fea0003800000 */
[----:B------:R-:W-:Y:S01]  /*b250*/  IMAD.MOV.U32 R0, RZ, RZ, R4 ;  /* 0x000000ffff007224 */ /* 0x000fe200078e0004 */
[----:B------:R-:W-:Y:S01]  /*b260*/  ISETP.NE.AND P2, PT, R207, 0x2, PT ;  /* 0x00000002cf00780c */ /* 0x000fe20003f45270 */
[----:B------:R-:W-:-:S03]  /*b270*/  VIADD R4, R4, 0xffffffff ;  /* 0xffffffff04047836 */ /* 0x000fc60000000000 */
[----:B------:R-:W-:Y:S02]  /*b280*/  SEL R207, R207, RZ, P2 ;  /* 0x000000ffcfcf7207 */ /* 0x000fe40001000000 */
[----:B--2---:R-:W-:Y:S02]  /*b290*/  ISETP.GT.AND P1, PT, R0, R3, PT ;  /* 0x000000030000720c */ /* 0x004fe40003f24270 */
[----:B------:R-:W-:-:S04]  /*b2a0*/  SEL R0, RZ, 0x1, P2 ;  /* 0x00000001ff007807 */ /* 0x000fc80001000000 */
[----:B------:R-:W-:Y:S01]  /*b2b0*/  LOP3.LUT R218, R218, R0, RZ, 0x3c, !PT ;  /* 0x00000000dada7212 */ /* 0x000fe200078e3cff */
[----:B0-----:R-:W-:Y:S06]  /*b2c0*/  @!P0 BRA `(.L_x_9785) ;  /* 0x0000000000048947 */ /* 0x001fec0003800000 */
[----:B------:R-:W-:Y:S01]  /*b2d0*/  BPT.TRAP 0x1 ;  /* 0x000000040000795c */ /* 0x000fe20000300000 */
.L_x_9785:
[----:B------:R-:W-:Y:S01]  /*b2e0*/  IMAD R5, R207, 0x8, R19 ;  /* 0x00000008cf057824 */ /* 0x000fe200078e0213 */
[----:B------:R-:W-:-:S04]  /*b2f0*/  SHF.L.U32 R6, R218, 0x1f, RZ ;  /* 0x0000001fda067819 */ /* 0x000fc800000006ff */
[----:B------:R0:W1:Y:S01]  /*b300*/  SYNCS.PHASECHK.TRANS64.TRYWAIT P2, [R5+URZ+0x22830], R6 ;  /* 0x02283006050075a7 */ /* 0x000062000804017f */
[----:B------:R-:W-:Y:S05]  /*b310*/  @!P0 BRA `(.L_x_9786) ;  /* 0x0000000000048947 */ /* 0x000fea0003800000 */
[----:B------:R-:W-:Y:S01]  /*b320*/  BPT.TRAP 0x1 ;  /* 0x000000040000795c */ /* 0x000fe20000300000 */
.L_x_9786:
[----:B------:R-:W2:Y:S01]  /*b330*/  LDL R0, [R1+0x10] ;  /* 0x0000100001007983 */ /* 0x000ea20000100800 */
[----:B------:R-:W-:Y:S02]  /*b340*/  IMAD.MOV.U32 R157, RZ, RZ, 0x40000040 ;  /* 0x40000040ff9d7424 */ /* 0x000fe400078e00ff */
[----:B--2---:R-:W-:Y:S01]  /*b350*/  IMAD R156, R207, 0x300, R0 ;  /* 0x00000300cf9c7824 */ /* 0x004fe200078e0200 */
[----:B-1----:R-:W-:Y:S06]  /*b360*/  @P2 BRA `(.L_x_9787) ;  /* 0x0000000000082947 */ /* 0x002fec0003800000 */
[----:B------:R-:W1:Y:S02]  /*b370*/  SYNCS.PHASECHK.TRANS64.TRYWAIT P2, [R5+URZ+0x22830], R6 ;  /* 0x02283006050075a7 */ /* 0x000e64000804017f */
[----:B-1----:R-:W-:Y:S05]  /*b380*/  @!P2 BRA `(.L_x_9788) ;  /* 0x000000f80020a947 */ /* 0x002fea0003800000 */
.L_x_9787:
[----:B------:R-:W-:Y:S05]  /*b390*/  WARPSYNC.ALL ;  /* 0x0000000000007948 */ /* 0x000fea0003800000 */
[C---:B------:R-:W-:Y:S01]  /*b3a0*/  R2UR UR6, R156.reuse ;  /* 0x000000009c0672ca */ /* 0x040fe200000e0000 */
[----:B------:R-:W-:Y:S01]  /*b3b0*/  VIADD R152, R156, 0x4 ;  /* 0x000000049c987836 */ /* 0x000fe20000000000 */
[----:B------:R-:W-:Y:S01]  /*b3c0*/  R2UR UR7, R157 ;  /* 0x000000009d0772ca */ /* 0x000fe200000e0000 */
[----:B------:R-:W-:Y:S01]  /*b3d0*/  IMAD.MOV.U32 R155, RZ, RZ, 0x40000040 ;  /* 0x40000040ff9b7424 */ /* 0x000fe200078e00ff */
[----:B------:R-:W-:Y:S01]  /*b3e0*/  R2UR UR4, R8 ;  /* 0x00000000080472ca */ /* 0x000fe200000e0000 */
[----:B------:R-:W-:Y:S01]  /*b3f0*/  IMAD.MOV.U32 R153, RZ, RZ, 0x40000040 ;  /* 0x40000040ff997424 */ /* 0x000fe200078e00ff */
[----:B------:R-:W-:Y:S01]  /*b400*/  R2UR UR5, R9 ;  /* 0x00000000090572ca */ /* 0x000fe200000e0000 */
[----:B------:R-:W-:Y:S01]  /*b410*/  IMAD.MOV.U32 R157, RZ, RZ, 0x40000040 ;  /* 0x40000040ff9d7424 */ /* 0x000fe200078e00ff */
[C---:B------:R-:W-:Y:S01]  /*b420*/  IADD3 R154, R156.reuse, 0x2, RZ ;  /* 0x000000029c9a7810 */ /* 0x040fe20007ffe0ff */
[----:B------:R-:W-:Y:S01]  /*b430*/  VIADD R156, R156, 0x6 ;  /* 0x000000069c9c7836 */ /* 0x000fe20000000000 */
[----:B------:R-:W-:Y:S01]  /*b440*/  R2UR UR11, R155 ;  /* 0x000000009b0b72ca */ /* 0x000fe200000e0000 */
[----:B------:R-:W2:Y:S01]  /*b450*/  S2R R0, SR_TID.X ;  /* 0x0000000000007919 */ /* 0x000ea20000002100 */
        /* <DEDUP_REMOVED lines=9> */
[----:B------:R-:W-:Y:S01]  /*b4f0*/  HGMMA.64x96x16.F32 R152, gdesc[UR4], RZ, !UPT, gsb0 ;  /* 0x01600000049879f0 */ /* 0x000fe2000c0008ff */
[----:B------:R-:W-:Y:S02]  /*b500*/  R2UR UR13, R15 ;  /* 0x000000000f0d72ca */ /* 0x000fe400000e0000 */
[----:B------:R-:W-:Y:S02]  /*b510*/  R2UR UR16, R12 ;  /* 0x000000000c1072ca */ /* 0x000fe400000e0000 */
[----:B------:R-:W-:Y:S02]  /*b520*/  R2UR UR17, R13 ;  /* 0x000000000d1172ca */ /* 0x000fe400000e0000 */
[----:B--2---:R-:W-:-:S04]  /*b530*/  SHF.R.U32.HI R0, RZ, 0x7, R0 ;  /* 0x00000007ff007819 */ /* 0x004fc80000011600 */
        /* <DEDUP_REMOVED lines=14> */
.L_x_9789:
        /* <DEDUP_REMOVED lines=24> */
[----:B------:R-:W3:Y:S02]  /*b7a0*/  SHFL.BFLY PT, R3, R0, 0x2, 0x1f ;  /* 0x0c401f0000037f89 */ /* 0x000ee400000e0000 */
[----:B---3--:R-:W-:-:S05]  /*b7b0*/  FMNMX.FTZ R0, R0, R3, !PT ;  /* 0x0000000300007209 */ /* 0x008fca0007810000 */
[----:B------:R-:W3:Y:S02]  /*b7c0*/  SHFL.BFLY PT, R3, R0, 0x1, 0x1f ;  /* 0x0c201f0000037f89 */ /* 0x000ee400000e0000 */
[----:B---3--:R-:W-:Y:S02]  /*b7d0*/  FMNMX.FTZ R0, R0, R3, !PT ;  /* 0x0000000300007209 */ /* 0x008fe40007810000 */
[----:B------:R-:W3:Y:S03]  /*b7e0*/  LDC R3, c[0x0][0x988] ;  /* 0x00026200ff037b82 */ /* 0x000ee60000000800 */
[C---:B------:R-:W-:Y:S01]  /*b7f0*/  FADD.FTZ R202, -R0.reuse, R202 ;  /* 0x000000ca00ca7221 */ /* 0x040fe20000010100 */
[----:B---3--:R-:W-:-:S04]  /*b800*/  FMUL.FTZ R200, R0, R3 ;  /* 0x0000000300c87220 */ /* 0x008fc80000410000 */
[-CC-:B------:R-:W-:Y:S01]  /*b810*/  FFMA.FTZ R203, R172, R3.reuse, -R200.reuse ;  /* 0x00000003accb7223 */ /* 0x180fe200000108c8 */
[-CC-:B------:R-:W-:Y:S01]  /*b820*/  FFMA.FTZ R152, R152, R3.reuse, -R200.reuse ;  /* 0x0000000398987223 */ /* 0x180fe200000108c8 */
[-CC-:B------:R-:W-:Y:S01]  /*b830*/  FFMA.FTZ R153, R153, R3.reuse, -R200.reuse ;  /* 0x0000000399997223 */ /* 0x180fe200000108c8 */
[-C--:B------:R-:W-:Y:S01]  /*b840*/  FMUL.FTZ R172, R202, R3.reuse ;  /* 0x00000003caac7220 */ /* 0x080fe20000410000 */
        /* <DEDUP_REMOVED lines=18> */
[-CC-:B------:R-:W-:Y:S01]  /*b970*/  FFMA.FTZ R189, R189, R3.reuse, -R200.reuse ;  /* 0x00000003bdbd7223 */ /* 0x180fe200000108c8 */
[----:B------:R-:W4:Y:S01]  /*b980*/  MUFU.EX2 R153, R153 ;  /* 0x0000009900997308 */ /* 0x000f220000000800 */
[-CC-:B------:R-:W-:Y:S01]  /*b990*/  FFMA.FTZ R192, R192, R3.reuse, -R200.reuse ;  /* 0x00000003c0c07223 */ /* 0x180fe200000108c8 */
[-CC-:B------:R-:W-:Y:S01]  /*b9a0*/  FFMA.FTZ R193, R193, R3.reuse, -R200.reuse ;  /* 0x00000003c1c17223 */ /* 0x180fe200000108c8 */
[-CC-:B------:R-:W-:Y:S01]  /*b9b0*/  FFMA.FTZ R196, R196, R3.reuse, -R200.reuse ;  /* 0x00000003c4c47223 */ /* 0x180fe200000108c8 */
[----:B------:R-:W-:-:S04]  /*b9c0*/  FFMA.FTZ R197, R197, R3, -R200 ;  /* 0x00000003c5c57223 */ /* 0x000fc800000108c8 */
[----:B------:R-:W5:Y:S01]  /*b9d0*/  MUFU.EX2 R156, R156 ;  /* 0x0000009c009c7308 */ /* 0x000f620000000800 */
[----:B---3--:R-:W-:Y:S01]  /*b9e0*/  FFMA.FTZ R10, R172, R10, R152 ;  /* 0x0000000aac0a7223 */ /* 0x008fe20000010098 */
[-C--:B------:R-:W-:Y:S01]  /*b9f0*/  FMUL.FTZ R24, R24, R172.reuse ;  /* 0x000000ac18187220 */ /* 0x080fe20000410000 */
[-C--:B------:R-:W-:Y:S01]  /*ba00*/  FMUL.FTZ R25, R25, R172.reuse ;  /* 0x000000ac19197220 */ /* 0x080fe20000410000 */
[-C--:B------:R-:W-:Y:S01]  /*ba10*/  FMUL.FTZ R28, R28, R172.reuse ;  /* 0x000000ac1c1c7220 */ /* 0x080fe20000410000 */
[-C--:B------:R-:W-:Y:S01]  /*ba20*/  FMUL.FTZ R29, R29, R172.reuse ;  /* 0x000000ac1d1d7220 */ /* 0x080fe20000410000 */
[-C--:B------:R-:W-:Y:S01]  /*ba30*/  FMUL.FTZ R32, R32, R172.reuse ;  /* 0x000000ac20207220 */ /* 0x080fe20000410000 */
[----:B------:R-:W-:Y:S01]  /*ba40*/  FMUL.FTZ R33, R33, R172 ;  /* 0x000000ac21217220 */ /* 0x000fe20000410000 */
[----:B------:R-:W3:Y:S01]  /*ba50*/  MUFU.EX2 R157, R157 ;  /* 0x0000009d009d7308 */ /* 0x000ee20000000800 */
[C---:B----4-:R-:W-:Y:S01]  /*ba60*/  F2FP.F16.F32.PACK_AB R200, R153.reuse, R152 ;  /* 0x0000009899c8723e */ /* 0x050fe200000000ff */
[----:B------:R-:W-:Y:S01]  /*ba70*/  FADD.FTZ R10, R153, R10 ;  /* 0x0000000a990a7221 */ /* 0x000fe20000010000 */
[----:B------:R-:W-:Y:S01]  /*ba80*/  FMNMX.FTZ R152, R154, R201, !PT ;  /* 0x000000c99a987209 */ /* 0x000fe20007810000 */
[-C--:B------:R-:W-:Y:S01]  /*ba90*/  FMUL.FTZ R36, R36, R172.reuse ;  /* 0x000000ac24247220 */ /* 0x080fe20000410000 */
[-C--:B------:R-:W-:Y:S01]  /*baa0*/  FMUL.FTZ R37, R37, R172.reuse ;  /* 0x000000ac25257220 */ /* 0x080fe20000410000 */
[----:B------:R-:W-:Y:S01]  /*bab0*/  FMUL.FTZ R40, R40, R172 ;  /* 0x000000ac28287220 */ /* 0x000fe20000410000 */
[----:B------:R-:W-:Y:S01]  /*bac0*/  FMNMX.FTZ R152, R155, R152, !PT ;  /* 0x000000989b987209 */ /* 0x000fe20007810000 */
[----:B------:R4:W-:Y:S01]  /*bad0*/  MUFU.EX2 R227, R203 ;  /* 0x000000cb00e37308 */ /* 0x0009e20000000800 */
[----:B-----5:R-:W-:Y:S01]  /*bae0*/  FADD.FTZ R10, R156, R10 ;  /* 0x0000000a9c0a7221 */ /* 0x020fe20000010000 */
[----:B------:R-:W-:Y:S01]  /*baf0*/  FMUL.FTZ R41, R41, R172 ;  /* 0x000000ac29297220 */ /* 0x000fe20000410000 */
[----:B------:R-:W-:Y:S01]  /*bb00*/  FMNMX.FTZ R152, R158, R152, !PT ;  /* 0x000000989e987209 */ /* 0x000fe20007810000 */
[-C--:B------:R-:W-:Y:S01]  /*bb10*/  FMUL.FTZ R44, R44, R172.reuse ;  /* 0x000000ac2c2c7220 */ /* 0x080fe20000410000 */
[-C--:B------:R-:W-:Y:S01]  /*bb20*/  FMUL.FTZ R45, R45, R172.reuse ;  /* 0x000000ac2d2d7220 */ /* 0x080fe20000410000 */
[----:B------:R-:W-:Y:S01]  /*bb30*/  FMUL.FTZ R48, R48, R172 ;  /* 0x000000ac30307220 */ /* 0x000fe20000410000 */
[----:B------:R-:W-:Y:S01]  /*bb40*/  FMNMX.FTZ R152, R159, R152, !PT ;  /* 0x000000989f987209 */ /* 0x000fe20007810000 */
[----:B------:R-:W-:Y:S01]  /*bb50*/  MUFU.EX2 R225, R176 ;  /* 0x000000b000e17308 */ /* 0x000fe20000000800 */
[C---:B---3--:R-:W-:Y:S01]  /*bb60*/  F2FP.F16.F32.PACK_AB R202, R157.reuse, R156 ;  /* 0x0000009c9dca723e */ /* 0x048fe200000000ff */
[----:B------:R-:W-:Y:S01]  /*bb70*/  FADD.FTZ R10, R157, R10 ;  /* 0x0000000a9d0a7221 */ /* 0x000fe20000010000 */
[----:B------:R-:W-:Y:S01]  /*bb80*/  FMNMX.FTZ R152, R162, R152, !PT ;  /* 0x00000098a2987209 */ /* 0x000fe20007810000 */
[----:B----4-:R-:W3:Y:S01]  /*bb90*/  S2R R203, SR_CgaCtaId ;  /* 0x0000000000cb7919 */ /* 0x010ee20000008800 */
        /* <DEDUP_REMOVED lines=77> */
[-C--:B------:R-:W-:Y:S01]  /*c070*/  FMUL.FTZ R145, R145, R172.reuse ;  /* 0x000000ac91917220 */ /* 0x080fe20000410000 */
[-C--:B------:R-:W-:Y:S01]  /*c080*/  FMUL.FTZ R148, R148, R172.reuse ;  /* 0x000000ac94947220 */ /* 0x080fe20000410000 */
[----:B------:R-:W4:Y:S01]  /*c090*/  SHFL.BFLY PT, R156, R153, 0x2, 0x1f ;  /* 0x0c401f00999c7f89 */ /* 0x000f2200000e0000 */
[----:B------:R-:W-:-:S03]  /*c0a0*/  FMUL.FTZ R149, R149, R172 ;  /* 0x000000ac95957220 */ /* 0x000fc60000410000 */
[----:B------:R-:W5:Y:S08]  /*c0b0*/  MUFU.EX2 R152, R160 ;  /* 0x000000a000987308 */ /* 0x000f700000000800 */
[----:B------:R-:W-:Y:S08]  /*c0c0*/  MUFU.EX2 R160, R177 ;  /* 0x000000b100a07308 */ /* 0x000ff00000000800 */
[----:B------:R-:W-:Y:S01]  /*c0d0*/  MUFU.EX2 R189, R189 ;  /* 0x000000bd00bd7308 */ /* 0x000fe20000000800 */
[----:B-----5:R-:W-:Y:S01]  /*c0e0*/  FADD.FTZ R10, R152, R10 ;  /* 0x0000000a980a7221 */ /* 0x020fe20000010000 */
[----:B------:R-:W-:-:S02]  /*c0f0*/  F2FP.F16.F32.PACK_AB R152, R161, R152 ;  /* 0x00000098a198723e */ /* 0x000fc400000000ff */
[----:B----4-:R-:W-:-:S04]  /*c100*/  FMNMX.FTZ R153, R153, R156, !PT ;  /* 0x0000009c99997209 */ /* 0x010fc80007810000 */
[----:B------:R4:W-:Y:S01]  /*c110*/  MUFU.EX2 R156, R169 ;  /* 0x000000a9009c7308 */ /* 0x0009e20000000800 */
[----:B------:R-:W5:Y:S07]  /*c120*/  SHFL.BFLY PT, R157, R153, 0x1, 0x1f ;  /* 0x0c201f00999d7f89 */ /* 0x000f6e00000e0000 */
[----:B------:R-:W-:Y:S08]  /*c130*/  MUFU.EX2 R192, R192 ;  /* 0x000000c000c07308 */ /* 0x000ff00000000800 */
[----:B------:R-:W-:Y:S08]  /*c140*/  MUFU.EX2 R168, R193 ;  /* 0x000000c100a87308 */ /* 0x000ff00000000800 */
[----:B------:R-:W-:Y:S01]  /*c150*/  MUFU.EX2 R196, R196 ;  /* 0x000000c400c47308 */ /* 0x000fe20000000800 */
[----:B-----5:R-:W-:-:S05]  /*c160*/  FMNMX.FTZ R176, R153, R157, !PT ;  /* 0x0000009d99b07209 */ /* 0x020fca0007810000 */
[C---:B------:R-:W-:Y:S01]  /*c170*/  FMUL.FTZ R226, R176.reuse, R3 ;  /* 0x00000003b0e27220 */ /* 0x040fe20000410000 */
[----:B------:R-:W-:-:S03]  /*c180*/  FADD.FTZ R153, -R176, R201 ;  /* 0x000000c9b0997221 */ /* 0x000fc60000010100 */
[-CC-:B------:R-:W-:Y:S01]  /*c190*/  FFMA.FTZ R154, R154, R3.reuse, -R226.reuse ;  /* 0x000000039a9a7223 */ /* 0x180fe200000108e2 */
[-C--:B------:R-:W-:Y:S01]  /*c1a0*/  FMUL.FTZ R153, R153, R3.reuse ;  /* 0x0000000399997220 */ /* 0x080fe20000410000 */
[-CC-:B------:R-:W-:Y:S01]  /*c1b0*/  FFMA.FTZ R155, R155, R3.reuse, -R226.reuse ;  /* 0x000000039b9b7223 */ /* 0x180fe200000108e2 */
[-CC-:B----4-:R-:W-:Y:S01]  /*c1c0*/  FFMA.FTZ R169, R174, R3.reuse, -R226.reuse ;  /* 0x00000003aea97223 */ /* 0x190fe200000108e2 */
[-CC-:B------:R-:W-:Y:S01]  /*c1d0*/  FFMA.FTZ R158, R158, R3.reuse, -R226.reuse ;  /* 0x000000039e9e7223 */ /* 0x180fe200000108e2 */
[----:B------:R-:W4:Y:S01]  /*c1e0*/  MUFU.EX2 R174, R153 ;  /* 0x0000009900ae7308 */ /* 0x000f220000000800 */
        /* <DEDUP_REMOVED lines=15> */
[----:B------:R-:W5:Y:S01]  /*c2e0*/  MUFU.EX2 R155, R155 ;  /* 0x0000009b009b7308 */ /* 0x000f620000000800 */
[-CC-:B------:R-:W-:Y:S01]  /*c2f0*/  FFMA.FTZ R190, R190, R3.reuse, -R226.reuse ;  /* 0x00000003bebe7223 */ /* 0x180fe200000108e2 */
[-CC-:B------:R-:W-:Y:S01]  /*c300*/  FFMA.FTZ R191, R191, R3.reuse, -R226.reuse ;  /* 0x00000003bfbf7223 */ /* 0x180fe200000108e2 */
[-CC-:B------:R-:W-:Y:S01]  /*c310*/  FFMA.FTZ R194, R194, R3.reuse, -R226.reuse ;  /* 0x00000003c2c27223 */ /* 0x180fe200000108e2 */
[-CC-:B------:R-:W-:Y:S01]  /*c320*/  FFMA.FTZ R195, R195, R3.reuse, -R226.reuse ;  /* 0x00000003c3c37223 */ /* 0x180fe200000108e2 */
[-CC-:B------:R-:W-:Y:S01]  /*c330*/  FFMA.FTZ R198, R198, R3.reuse, -R226.reuse ;  /* 0x00000003c6c67223 */ /* 0x180fe200000108e2 */
[----:B------:R-:W-:Y:S01]  /*c340*/  FFMA.FTZ R199, R199, R3, -R226 ;  /* 0x00000003c7c77223 */ /* 0x000fe200000108e2 */
[-C--:B----4-:R-:W-:Y:S01]  /*c350*/  FMUL.FTZ R26, R26, R174.reuse ;  /* 0x000000ae1a1a7220 */ /* 0x090fe20000410000 */
        /* <DEDUP_REMOVED lines=9> */
[----:B----4-:R-:W-:Y:S01]  /*c3f0*/  VIADD R162, R5, 0x22840 ;  /* 0x0002284005a27836 */ /* 0x010fe20000000000 */
[----:B-----5:R-:W-:Y:S01]  /*c400*/  F2FP.F16.F32.PACK_AB R201, R155, R154 ;  /* 0x0000009a9bc9723e */ /* 0x020fe200000000ff */
[-C--:B------:R-:W-:Y:S01]  /*c410*/  FMUL.FTZ R42, R42, R174.reuse ;  /* 0x000000ae2a2a7220 */ /* 0x080fe20000410000 */
[-C--:B------:R-:W-:Y:S01]  /*c420*/  FMUL.FTZ R43, R43, R174.reuse ;  /* 0x000000ae2b2b7220 */ /* 0x080fe20000410000 */
[-C--:B------:R-:W-:Y:S01]  /*c430*/  FMUL.FTZ R46, R46, R174.reuse ;  /* 0x000000ae2e2e7220 */ /* 0x080fe20000410000 */
[----:B---3--:R-:W-:Y:S01]  /*c440*/  PRMT R162, R203, 0x654, R162 ;  /* 0x00000654cba27816 */ /* 0x008fe200000000a2 */
[-C--:B------:R-:W-:Y:S01]  /*c450*/  FMUL.FTZ R47, R47, R174.reuse ;  /* 0x000000ae2f2f7220 */ /* 0x080fe20000410000 */
[----:B------:R-:W3:Y:S01]  /*c460*/  MUFU.EX2 R159, R159 ;  /* 0x0000009f009f7308 */ /* 0x000ee20000000800 */
[-C--:B------:R-:W-:Y:S01]  /*c470*/  FMUL.FTZ R50, R50, R174.reuse ;  /* 0x000000ae32327220 */ /* 0x080fe20000410000 */
[----:B------:R4:W-:Y:S01]  /*c480*/  SYNCS.ARRIVE.TRANS64.RED.A1T0 RZ, [R162+URZ], RZ ;  /* 0x000000ffa2ff79a7 */ /* 0x0009e2000810043f */
[-C--:B------:R-:W-:Y:S01]  /*c490*/  FMUL.FTZ R51, R51, R174.reuse ;  /* 0x000000ae33337220 */ /* 0x080fe20000410000 */
[-C--:B------:R-:W-:Y:S01]  /*c4a0*/  FMUL.FTZ R54, R54, R174.reuse ;  /* 0x000000ae36367220 */ /* 0x080fe20000410000 */
[-C--:B------:R-:W-:Y:S01]  /*c4b0*/  FMUL.FTZ R55, R55, R174.reuse ;  /* 0x000000ae37377220 */ /* 0x080fe20000410000 */
[-C--:B------:R-:W-:Y:S01]  /*c4c0*/  FMUL.FTZ R58, R58, R174.reuse ;  /* 0x000000ae3a3a7220 */ /* 0x080fe20000410000 */
[-C--:B------:R-:W-:Y:S01]  /*c4d0*/  FMUL.FTZ R59, R59, R174.reuse ;  /* 0x000000ae3b3b7220 */ /* 0x080fe20000410000 */
[----:B------:R-:W5:Y:S01]  /*c4e0*/  MUFU.EX2 R163, R163 ;  /* 0x000000a300a37308 */ /* 0x000f620000000800 */
[-C--:B------:R-:W-:Y:S01]  /*c4f0*/  FMUL.FTZ R62, R62, R174.reuse ;  /* 0x000000ae3e3e7220 */ /* 0x080fe20000410000 */
[----:B----4-:R-:W-:Y:S01]  /*c500*/  FFMA.FTZ R162, R174, R7, R154 ;  /* 0x00000007aea27223 */ /* 0x010fe2000001009a */
[----:B------:R-:W-:Y:S01]  /*c510*/  FADD.FTZ R7, R161, R10 ;  /* 0x0000000aa1077221 */ /* 0x000fe20000010000 */
[----:B------:R-:W-:Y:S01]  /*c520*/  F2FP.F16.F32.PACK_AB R154, R165, R229 ;  /* 0x000000e5a59a723e */ /* 0x000fe200000000ff */
[----:B------:R-:W-:Y:S01]  /*c530*/  FMUL.FTZ R63, R63, R174 ;  /* 0x000000ae3f3f7220 */ /* 0x000fe20000410000 */
[----:B------:R-:W-:Y:S01]  /*c540*/  FADD.FTZ R162, R155, R162 ;  /* 0x000000a29ba27221 */ /* 0x000fe20000010000 */
[----:B------:R-:W-:Y:S01]  /*c550*/  FADD.FTZ R7, R229, R7 ;  /* 0x00000007e5077221 */ /* 0x000fe20000010000 */
[----:B------:R-:W4:Y:S01]  /*c560*/  MUFU.EX2 R166, R166 ;  /* 0x000000a600a67308 */ /* 0x000f220000000800 */
[----:B---3--:R-:W-:Y:S01]  /*c570*/  F2FP.F16.F32.PACK_AB R203, R159, R158 ;  /* 0x0000009e9fcb723e */ /* 0x008fe200000000ff */
[----:B------:R-:W-:Y:S01]  /*c580*/  FADD.FTZ R162, R158, R162 ;  /* 0x000000a29ea27221 */ /* 0x000fe20000010000 */
[----:B------:R-:W-:Y:S01]  /*c590*/  FADD.FTZ R7, R165, R7 ;  /* 0x00000007a5077221 */ /* 0x000fe20000010000 */
[----:B------:R-:W-:Y:S01]  /*c5a0*/  F2FP.F16.F32.PACK_AB R158, R173, R227 ;  /* 0x000000e3ad9e723e */ /* 0x000fe200000000ff */
[-C--:B------:R-:W-:Y:S01]  /*c5b0*/  FMUL.FTZ R66, R66, R174.reuse ;  /* 0x000000ae42427220 */ /* 0x080fe20000410000 */
[----:B------:R-:W-:Y:S01]  /*c5c0*/  FADD.FTZ R162, R159, R162 ;  /* 0x000000a29fa27221 */ /* 0x000fe20000010000 */
[----:B------:R-:W-:Y:S01]  /*c5d0*/  FADD.FTZ R7, R228, R7 ;  /* 0x00000007e4077221 */ /* 0x000fe20000010000 */
[----:B------:R-:W3:Y:S01]  /*c5e0*/  MUFU.EX2 R167, R167 ;  /* 0x000000a700a77308 */ /* 0x000ee20000000800 */
[-C--:B------:R-:W-:Y:S01]  /*c5f0*/  FMUL.FTZ R67, R67, R174.reuse ;  /* 0x000000ae43437220 */ /* 0x080fe20000410000 */
[----:B------:R-:W-:Y:S01]  /*c600*/  FADD.FTZ R162, R153, R162 ;  /* 0x000000a299a27221 */ /* 0x000fe20000010000 */
[----:B------:R-:W-:Y:S01]  /*c610*/  FADD.FTZ R7, R156, R7 ;  /* 0x000000079c077221 */ /* 0x000fe20000010000 */
[C---:B-----5:R-:W-:Y:S01]  /*c620*/  F2FP.F16.F32.PACK_AB R153, R163.reuse, R153 ;  /* 0x00000099a399723e */ /* 0x060fe200000000ff */
[----:B------:R-:W-:Y:S01]  /*c630*/  FMUL.FTZ R70, R70, R174 ;  /* 0x000000ae46467220 */ /* 0x000fe20000410000 */
[----:B------:R-:W-:Y:S01]  /*c640*/  FADD.FTZ R162, R163, R162 ;  /* 0x000000a2a3a27221 */ /* 0x000fe20000010000 */
[----:B------:R-:W-:Y:S01]  /*c650*/  FADD.FTZ R7, R227, R7 ;  /* 0x00000007e3077221 */ /* 0x000fe20000010000 */
[----:B------:R-:W5:Y:S01]  /*c660*/  MUFU.EX2 R157, R157 ;  /* 0x0000009d009d7308 */ /* 0x000f620000000800 */
[----:B------:R-:W-:Y:S01]  /*c670*/  F2FP.F16.F32.PACK_AB R156, R156, R228 ;  /* 0x000000e49c9c723e */ /* 0x000fe200000000ff */
[----:B----4-:R-:W-:Y:S01]  /*c680*/  FADD.FTZ R162, R166, R162 ;  /* 0x000000a2a6a27221 */ /* 0x010fe20000010000 */
[----:B------:R-:W-:Y:S01]  /*c690*/  FADD.FTZ R7, R173, R7 ;  /* 0x00000007ad077221 */ /* 0x000fe20000010000 */
[-C--:B------:R-:W-:Y:S01]  /*c6a0*/  FMUL.FTZ R71, R71, R174.reuse ;  /* 0x000000ae47477220 */ /* 0x080fe20000410000 */
[-C--:B------:R-:W-:Y:S01]  /*c6b0*/  FMUL.FTZ R74, R74, R174.reuse ;  /* 0x000000ae4a4a7220 */ /* 0x080fe20000410000 */
[----:B------:R-:W-:Y:S01]  /*c6c0*/  FMUL.FTZ R75, R75, R174 ;  /* 0x000000ae4b4b7220 */ /* 0x000fe20000410000 */
[----:B------:R-:W-:Y:S01]  /*c6d0*/  FADD.FTZ R7, R225, R7 ;  /* 0x00000007e1077221 */ /* 0x000fe20000010000 */
[----:B------:R-:W4:Y:S01]  /*c6e0*/  MUFU.EX2 R171, R171 ;  /* 0x000000ab00ab7308 */ /* 0x000f220000000800 */
[C---:B---3--:R-:W-:Y:S01]  /*c6f0*/  FADD.FTZ R162, R167.reuse, R162 ;  /* 0x000000a2a7a27221 */ /* 0x048fe20000010000 */
[----:B------:R-:W-:Y:S01]  /*c700*/  F2FP.F16.F32.PACK_AB R155, R167, R166 ;  /* 0x000000a6a79b723e */ /* 0x000fe200000000ff */
[C---:B------:R-:W-:Y:S01]  /*c710*/  FADD.FTZ R7, R160.reuse, R7 ;  /* 0x00000007a0077221 */ /* 0x040fe20000010000 */
[----:B------:R-:W-:Y:S01]  /*c720*/  F2FP.F16.F32.PACK_AB R160, R160, R225 ;  /* 0x000000e1a0a0723e */ /* 0x000fe200000000ff */
[----:B------:R-:W-:Y:S01]  /*c730*/  FMUL.FTZ R78, R78, R174 ;  /* 0x000000ae4e4e7220 */ /* 0x000fe20000410000 */
[----:B------:R-:W-:Y:S01]  /*c740*/  F2FP.F16.F32.PACK_AB R166, R189, R188 ;  /* 0x000000bcbda6723e */ /* 0x000fe200000000ff */
[----:B------:R-:W-:Y:S01]  /*c750*/  FADD.FTZ R7, R180, R7 ;  /* 0x00000007b4077221 */ /* 0x000fe20000010000 */
[----:B------:R-:W3:Y:S01]  /*c760*/  MUFU.EX2 R169, R169 ;  /* 0x000000a900a97308 */ /* 0x000ee20000000800 */
[----:B-----5:R-:W-:Y:S01]  /*c770*/  FADD.FTZ R162, R157, R162 ;  /* 0x000000a29da27221 */ /* 0x020fe20000010000 */
[-C--:B------:R-:W-:Y:S01]  /*c780*/  FMUL.FTZ R79, R79, R174.reuse ;  /* 0x000000ae4f4f7220 */ /* 0x080fe20000410000 */
[----:B------:R-:W-:Y:S01]  /*c790*/  FADD.FTZ R7, R181, R7 ;  /* 0x00000007b5077221 */ /* 0x000fe20000010000 */
[-C--:B------:R-:W-:Y:S01]  /*c7a0*/  FMUL.FTZ R82, R82, R174.reuse ;  /* 0x000000ae52527220 */ /* 0x080fe20000410000 */
[-C--:B------:R-:W-:Y:S01]  /*c7b0*/  FMUL.FTZ R83, R83, R174.reuse ;  /* 0x000000ae53537220 */ /* 0x080fe20000410000 */
[----:B------:R-:W-:Y:S01]  /*c7c0*/  FMUL.FTZ R86, R86, R174 ;  /* 0x000000ae56567220 */ /* 0x000fe20000410000 */
[----:B------:R-:W-:Y:S01]  /*c7d0*/  FADD.FTZ R7, R184, R7 ;  /* 0x00000007b8077221 */ /* 0x000fe20000010000 */
[----:B------:R-:W5:Y:S01]  /*c7e0*/  MUFU.EX2 R175, R175 ;  /* 0x000000af00af7308 */ /* 0x000f620000000800 */
[C---:B----4-:R-:W-:Y:S01]  /*c7f0*/  FADD.FTZ R162, R171.reuse, R162 ;  /* 0x000000a2aba27221 */ /* 0x050fe20000010000 */
[----:B------:R-:W-:Y:S01]  /*c800*/  F2FP.F16.F32.PACK_AB R157, R171, R157 ;  /* 0x0000009dab9d723e */ /* 0x000fe200000000ff */
[C---:B------:R-:W-:Y:S01]  /*c810*/  FADD.FTZ R7, R164.reuse, R7 ;  /* 0x00000007a4077221 */ /* 0x040fe20000010000 */
[----:B------:R-:W-:Y:S01]  /*c820*/  F2FP.F16.F32.PACK_AB R164, R164, R184 ;  /* 0x000000b8a4a4723e */ /* 0x000fe200000000ff */
[-C--:B------:R-:W-:Y:S01]  /*c830*/  FMUL.FTZ R87, R87, R174.reuse ;  /* 0x000000ae57577220 */ /* 0x080fe20000410000 */
[-C--:B------:R-:W-:Y:S01]  /*c840*/  FMUL.FTZ R90, R90, R174.reuse ;  /* 0x000000ae5a5a7220 */ /* 0x080fe20000410000 */
[----:B------:R-:W-:Y:S01]  /*c850*/  FADD.FTZ R7, R188, R7 ;  /* 0x00000007bc077221 */ /* 0x000fe20000010000 */
[----:B------:R-:W4:Y:S01]  /*c860*/  MUFU.EX2 R178, R178 ;  /* 0x000000b200b27308 */ /* 0x000f220000000800 */
[----:B---3--:R-:W-:Y:S01]  /*c870*/  FADD.FTZ R162, R169, R162 ;  /* 0x000000a2a9a27221 */ /* 0x008fe20000010000 */
[-C--:B------:R-:W-:Y:S01]  /*c880*/  FMUL.FTZ R91, R91, R174.reuse ;  /* 0x000000ae5b5b7220 */ /* 0x080fe20000410000 */
[----:B------:R-:W-:Y:S01]  /*c890*/  FADD.FTZ R7, R189, R7 ;  /* 0x00000007bd077221 */ /* 0x000fe20000010000 */
[-C--:B------:R-:W-:Y:S01]  /*c8a0*/  FMUL.FTZ R94, R94, R174.reuse ;  /* 0x000000ae5e5e7220 */ /* 0x080fe20000410000 */
[-C--:B------:R-:W-:Y:S01]  /*c8b0*/  FMUL.FTZ R95, R95, R174.reuse ;  /* 0x000000ae5f5f7220 */ /* 0x080fe20000410000 */
[----:B------:R-:W-:Y:S01]  /*c8c0*/  FMUL.FTZ R98, R98, R174 ;  /* 0x000000ae62627220 */ /* 0x000fe20000410000 */
[----:B------:R-:W-:Y:S01]  /*c8d0*/  FADD.FTZ R7, R192, R7 ;  /* 0x00000007c0077221 */ /* 0x000fe20000010000 */
[----:B------:R-:W3:Y:S01]  /*c8e0*/  MUFU.EX2 R179, R179 ;  /* 0x000000b300b37308 */ /* 0x000ee20000000800 */
[C---:B-----5:R-:W-:Y:S01]  /*c8f0*/  FADD.FTZ R162, R175.reuse, R162 ;  /* 0x000000a2afa27221 */ /* 0x060fe20000010000 */
[----:B------:R-:W-:Y:S01]  /*c900*/  F2FP.F16.F32.PACK_AB R159, R175, R169 ;  /* 0x000000a9af9f723e */ /* 0x000fe200000000ff */
[C---:B------:R-:W-:Y:S01]  /*c910*/  FADD.FTZ R7, R168.reuse, R7 ;  /* 0x00000007a8077221 */ /* 0x040fe20000010000 */
[----:B------:R-:W-:Y:S01]  /*c920*/  F2FP.F16.F32.PACK_AB R168, R168, R192 ;  /* 0x000000c0a8a8723e */ /* 0x000fe200000000ff */
[-C--:B------:R-:W-:Y:S01]  /*c930*/  FMUL.FTZ R99, R99, R174.reuse ;  /* 0x000000ae63637220 */ /* 0x080fe20000410000 */
[-C--:B------:R-:W-:Y:S01]  /*c940*/  FMUL.FTZ R102, R102, R174.reuse ;  /* 0x000000ae66667220 */ /* 0x080fe20000410000 */
[----:B------:R-:W-:Y:S01]  /*c950*/  FADD.FTZ R173, R196, R7 ;  /* 0x00000007c4ad7221 */ /* 0x000fe20000010000 */
        /* <DEDUP_REMOVED lines=15> */
[----:B------:R-:W-:Y:S01]  /*ca50*/  FMUL.FTZ R123, R123, R174 ;  /* 0x000000ae7b7b7220 */ /* 0x000fe20000410000 */
[----:B------:R-:W3:Y:S01]  /*ca60*/  MUFU.EX2 R186, R186 ;  /* 0x000000ba00ba7308 */ /* 0x000ee20000000800 */
[----:B-----5:R-:W-:Y:S01]  /*ca70*/  FADD.FTZ R10, R182, R162 ;  /* 0x000000a2b60a7221 */ /* 0x020fe20000010000 */
[----:B------:R-:W-:Y:S01]  /*ca80*/  F2FP.F16.F32.PACK_AB R162, R181, R180 ;  /* 0x000000b4b5a2723e */ /* 0x000fe200000000ff */
        /* <DEDUP_REMOVED lines=14> */
[----:B---3--:R-:W-:Y:S01]  /*cb70*/  FADD.FTZ R10, R186, R10 ;  /* 0x0000000aba0a7221 */ /* 0x008fe20000010000 */
[-C--:B------:R-:W-:Y:S01]  /*cb80*/  FMUL.FTZ R146, R146, R174.reuse ;  /* 0x000000ae92927220 */ /* 0x080fe20000410000 */
[-C--:B------:R-:W-:Y:S01]  /*cb90*/  FMUL.FTZ R147, R147, R174.reuse ;  /* 0x000000ae93937220 */ /* 0x080fe20000410000 */
[-C--:B------:R-:W-:Y:S01]  /*cba0*/  FMUL.FTZ R150, R150, R174.reuse ;  /* 0x000000ae96967220 */ /* 0x080fe20000410000 */
[----:B------:R-:W-:-:S03]  /*cbb0*/  FMUL.FTZ R151, R151, R174 ;  /* 0x000000ae97977220 */ /* 0x000fc60000410000 */
[----:B------:R-:W3:Y:S01]  /*cbc0*/  MUFU.EX2 R191, R191 ;  /* 0x000000bf00bf7308 */ /* 0x000ee20000000800 */
[C---:B-----5:R-:W-:Y:S01]  /*cbd0*/  FADD.FTZ R10, R165.reuse, R10 ;  /* 0x0000000aa50a7221 */ /* 0x060fe20000010000 */
[----:B------:R-:W-:-:S06]  /*cbe0*/  F2FP.F16.F32.PACK_AB R165, R165, R186 ;  /* 0x000000baa5a5723e */ /* 0x000fcc00000000ff */
[----:B------:R-:W5:Y:S01]  /*cbf0*/  MUFU.EX2 R169, R194 ;  /* 0x000000c200a97308 */ /* 0x000f620000000800 */
[----:B----4-:R-:W-:-:S07]  /*cc00*/  FADD.FTZ R10, R167, R10 ;  /* 0x0000000aa70a7221 */ /* 0x010fce0000010000 */
[----:B------:R-:W4:Y:S01]  /*cc10*/  MUFU.EX2 R195, R195 ;  /* 0x000000c300c37308 */ /* 0x000f220000000800 */
[C---:B---3--:R-:W-:Y:S01]  /*cc20*/  FADD.FTZ R10, R191.reuse, R10 ;  /* 0x0000000abf0a7221 */ /* 0x048fe20000010000 */
[----:B------:R-:W-:-:S06]  /*cc30*/  F2FP.F16.F32.PACK_AB R167, R191, R167 ;  /* 0x000000a7bfa7723e */ /* 0x000fcc00000000ff */
[----:B------:R-:W3:Y:S01]  /*cc40*/  MUFU.EX2 R171, R198 ;  /* 0x000000c600ab7308 */ /* 0x000ee20000000800 */
[----:B-----5:R-:W-:-:S07]  /*cc50*/  FADD.FTZ R10, R169, R10 ;  /* 0x0000000aa90a7221 */ /* 0x020fce0000010000 */
[----:B------:R-:W5:Y:S01]  /*cc60*/  MUFU.EX2 R170, R197 ;  /* 0x000000c500aa7308 */ /* 0x000f620000000800 */
[C---:B----4-:R-:W-:Y:S01]  /*cc70*/  FADD.FTZ R10, R195.reuse, R10 ;  /* 0x0000000ac30a7221 */ /* 0x050fe20000010000 */
[----:B------:R-:W-:-:S06]  /*cc80*/  F2FP.F16.F32.PACK_AB R169, R195, R169 ;  /* 0x000000a9c3a9723e */ /* 0x000fcc00000000ff */
[----:B------:R-:W4:Y:S01]  /*cc90*/  MUFU.EX2 R199, R199 ;  /* 0x000000c700c77308 */ /* 0x000f220000000800 */
[----:B---3--:R-:W-:Y:S01]  /*cca0*/  FADD.FTZ R7, R171, R10 ;  /* 0x0000000aab077221 */ /* 0x008fe20000010000 */
[C---:B-----5:R-:W-:Y:S01]  /*ccb0*/  FADD.FTZ R10, R170.reuse, R173 ;  /* 0x000000adaa0a7221 */ /* 0x060fe20000010000 */
[----:B------:R-:W-:Y:S02]  /*ccc0*/  F2FP.F16.F32.PACK_AB R170, R170, R196 ;  /* 0x000000c4aaaa723e */ /* 0x000fe400000000ff */
[C---:B----4-:R-:W-:Y:S01]  /*ccd0*/  FADD.FTZ R7, R199.reuse, R7 ;  /* 0x00000007c7077221 */ /* 0x050fe20000010000 */
[----:B------:R-:W-:Y:S01]  /*cce0*/  F2FP.F16.F32.PACK_AB R171, R199, R171 ;  /* 0x000000abc7ab723e */ /* 0x000fe200000000ff */
[----:B------:R-:W-:Y:S06]  /*ccf0*/  @!P0 BRA `(.L_x_9790) ;  /* 0x0000000000048947 */ /* 0x000fec0003800000 */
[----:B------:R-:W-:Y:S01]  /*cd00*/  BPT.TRAP 0x1 ;  /* 0x000000040000795c */ /* 0x000fe20000300000 */
.L_x_9790:
[----:B------:R3:W4:Y:S01]  /*cd10*/  SYNCS.PHASECHK.TRANS64.TRYWAIT P2, [R5+URZ+0x22850], R6 ;  /* 0x02285006050075a7 */ /* 0x000722000804017f */
[----:B------:R-:W-:Y:S05]  /*cd20*/  @!P0 BRA `(.L_x_9791) ;  /* 0x0000000000048947 */ /* 0x000fea0003800000 */
[----:B------:R-:W-:Y:S01]  /*cd30*/  BPT.TRAP 0x1 ;  /* 0x000000040000795c */ /* 0x000fe20000300000 */
.L_x_9791:
[----:B------:R-:W-:Y:S04]  /*cd40*/  BSSY B0, `(.L_x_9792) ;  /* 0x0000004000007945 */ /* 0x000fe80003800000 */
[----:B----4-:R-:W-:Y:S05]  /*cd50*/  @P2 BRA `(.L_x_9793) ;  /* 0x0000000000082947 */ /* 0x010fea0003800000 */
[----:B------:R-:W4:Y:S02]  /*cd60*/  SYNCS.PHASECHK.TRANS64.TRYWAIT P2, [R5+URZ+0x22850], R6 ;  /* 0x02285006050075a7 */ /* 0x000f24000804017f */
[----:B----4-:R-:W-:Y:S05]  /*cd70*/  @!P2 BRA `(.L_x_9794) ;  /* 0x000000dc00b8a947 */ /* 0x010fea0003800000 */
.L_x_9793:
[----:B------:R-:W-:Y:S05]  /*cd80*/  BSYNC B0 ;  /* 0x0000000000007941 */ /* 0x000fea0003800000 */
.L_x_9792:
[----:B------:R-:W5:Y:S01]  /*cd90*/  LDL R172, [R1+0x8] ;  /* 0x0000080001ac7983 */ /* 0x000f620000100800 */
[----:B------:R-:W-:Y:S05]  /*cda0*/  WARPSYNC.ALL ;  /* 0x0000000000007948 */ /* 0x000fea0003800000 */
[----:B------:R-:W0:Y:S01]  /*cdb0*/  S2R R174, SR_TID.X ;  /* 0x0000000000ae7919 */ /* 0x000e220000002100 */
[----:B------:R-:W-:Y:S02]  /*cdc0*/  IMAD.MOV.U32 R173, RZ, RZ, 0x40000040 ;  /* 0x40000040ffad7424 */ /* 0x000fe400078e00ff */
[----:B------:R-:W-:-:S03]  /*cdd0*/  IMAD.MOV.U32 R175, RZ, RZ, 0x40000040 ;  /* 0x40000040ffaf7424 */ /* 0x000fc600078e00ff */
[----:B------:R-:W-:Y:S01]  /*cde0*/  R2UR UR7, R173 ;  /* 0x00000000ad0772ca */ /* 0x000fe200000e0000 */
[----:B------:R-:W-:Y:S01]  /*cdf0*/  IMAD.MOV.U32 R173, RZ, RZ, 0x40000040 ;  /* 0x40000040ffad7424 */ /* 0x000fe200078e00ff */
[----:B0-----:R-:W-:-:S05]  /*ce00*/  SHF.R.U32.HI R174, RZ, 0x7, R174 ;  /* 0x00000007ffae7819 */ /* 0x001fca00000116ae */
[----:B-1-34-:R-:W-:-:S05]  /*ce10*/  VIADD R6, R174, 0x8 ;  /* 0x00000008ae067836 */ /* 0x01afca0000000000 */
[----:B------:R0:W-:Y:S06]  /*ce20*/  BAR.SYNC.DEFER_BLOCKING R6, 0x100 ;  /* 0x000400060000751d */ /* 0x0001ec0000010000 */
[----:B------:R-:W-:Y:S01]  /*ce30*/  WARPGROUP.ARRIVE ;  /* 0x00000000000079c5 */ /* 0x000fe20000000000 */
[----:B-----5:R-:W-:-:S04]  /*ce40*/  IMAD R172, R207, 0xc00, R172 ;  /* 0x00000c00cfac7824 */ /* 0x020fc800078e02ac */
[C---:B------:R-:W-:Y:S01]  /*ce50*/  VIADD R174, R172.reuse, 0x80 ;  /* 0x00000080acae7836 */ /* 0x040fe20000000000 */
[----:B------:R-:W-:-:S13]  /*ce60*/  R2UR UR6, R172 ;  /* 0x00000000ac0672ca */ /* 0x000fda00000e0000 */
        /* <DEDUP_REMOVED lines=8> */
[----:B------:R-:W-:Y:S01]  /*cef0*/  VIADD R152, R172, 0x100 ;  /* 0x00000100ac987836 */ /* 0x000fe20000000000 */
[----:B------:R-:W-:Y:S01]  /*cf00*/  WARPGROUP.ARRIVE ;  /* 0x00000000000079c5 */ /* 0x000fe20000000000 */
[----:B------:R-:W-:-:S03]  /*cf10*/  IMAD.MOV.U32 R153, RZ, RZ, 0x40000040 ;  /* 0x40000040ff997424 */ /* 0x000fc600078e00ff */
[----:B------:R-:W-:Y:S02]  /*cf20*/  R2UR UR6, R152 ;  /* 0x00000000980672ca */ /* 0x000fe400000e0000 */
[----:B------:R-:W-:Y:S01]  /*cf30*/  R2UR UR7, R153 ;  /* 0x00000000990772ca */ /* 0x000fe200000e0000 */
[----:B------:R-:W-:Y:S01]  /*cf40*/  IMAD.MOV.U32 R153, RZ, RZ, 0x40000040 ;  /* 0x40000040ff997424 */ /* 0x000fe200078e00ff */
[----:B------:R-:W-:-:S14]  /*cf50*/  IADD3 R152, R172, 0x180, RZ ;  /* 0x00000180ac987810 */ /* 0x000fdc0007ffe0ff */
[----:B------:R-:W-:Y:S01]  /*cf60*/  HGMMA.64x256x16.F32 R24, R156, gdesc[UR4].tnspB, R24, gsb0 ;  /* 0x43e000049c187df0 */ /* 0x000fe20008000818 */
[----:B------:R-:W-:Y:S01]  /*cf70*/  R2UR UR6, R152 ;  /* 0x00000000980672ca */ /* 0x000fe200000e0000 */
[C---:B------:R-:W-:Y:S01]  /*cf80*/  VIADD R152, R172.reuse, 0x200 ;  /* 0x00000200ac987836 */ /* 0x040fe20000000000 */
[----:B------:R-:W-:Y:S01]  /*cf90*/  R2UR UR7, R153 ;  /* 0x00000000990772ca */ /* 0x000fe200000e0000 */
[----:B------:R-:W-:Y:S02]  /*cfa0*/  IMAD.MOV.U32 R153, RZ, RZ, 0x40000040 ;  /* 0x40000040ff997424 */ /* 0x000fe400078e00ff */
[----:B------:R-:W-:Y:S01]  /*cfb0*/  VIADD R172, R172, 0x280 ;  /* 0x00000280acac7836 */ /* 0x000fe20000000000 */
[----:B------:R-:W-:Y:S02]  /*cfc0*/  WARPGROUP.DEPBAR.LE gsb0, 0x0 ;  /* 0x00008000000079c5 */ /* 0x000fe40000010000 */
[----:B------:R-:W-:-:S15]  /*cfd0*/  WARPGROUP.ARRIVE ;  /* 0x00000000000079c5 */ /* 0x000fde0000000000 */
[----:B------:R-:W-:-:S04]  /*cfe0*/  NOP ;  /* 0x0000000000007918 */ /* 0x000fc80000000000 */
        /* <DEDUP_REMOVED lines=14> */
[----:B0-----:R-:W-:Y:S05]  /*d0d0*/  @!P0 BRA `(.L_x_9795) ;  /* 0x0000000000048947 */ /* 0x001fea0003800000 */
[----:B------:R-:W-:Y:S01]  /*d0e0*/  BPT.TRAP 0x1 ;  /* 0x000000040000795c */ /* 0x000fe20000300000 */
.L_x_9795:
[----:B------:R-:W0:Y:S01]  /*d0f0*/  S2R R6, SR_CgaCtaId ;  /* 0x0000000000067919 */ /* 0x000e220000008800 */
[----:B------:R-:W-:Y:S02]  /*d100*/  VIADD R5, R5, 0x22860 ;  /* 0x0002286005057836 */ /* 0x000fe40000000000 */
[----:B------:R-:W-:Y:S02]  /*d110*/  IMAD.MOV.U32 R201, RZ, RZ, R176 ;  /* 0x000000ffffc97224 */ /* 0x000fe400078e00b0 */
[----:B------:R-:W-:Y:S01]  /*d120*/  IMAD.MOV.U32 R202, RZ, RZ, R0 ;  /* 0x000000ffffca7224 */ /* 0x000fe200078e0000 */
[----:B0-----:R-:W-:-:S04]  /*d130*/  PRMT R5, R6, 0x654, R5 ;  /* 0x0000065406057816 */ /* 0x001fc80000000005 */
[----:B------:R0:W-:Y:S01]  /*d140*/  SYNCS.ARRIVE.TRANS64.RED.A1T0 RZ, [R5+URZ], RZ ;  /* 0x000000ff05ff79a7 */ /* 0x0001e2000810043f */
[----:B------:R-:W-:Y:S05]  /*d150*/  @P1 BRA `(.L_x_9796) ;  /* 0xffffffe000301947 */ /* 0x000fea000383ffff */
.L_x_9784:
[----:B------:R-:W3:Y:S01]  /*d160*/  LDL.LU R154, [R1+0x38] ;  /* 0x00003800019a7983 */ /* 0x000ee20000300800 */
[----:B------:R-:W-:Y:S05]  /*d170*/  WARPSYNC.ALL ;  /* 0x0000000000007948 */ /* 0x000fea0003800000 */
[----:B------:R-:W1:Y:S01]  /*d180*/  SHFL.BFLY PT, R4, R10, 0x2, 0x1f ;  /* 0x0c401f000a047f89 */ /* 0x000e6200000e0000 */
[----:B------:R-:W-:Y:S01]  /*d190*/  IMAD.MOV.U32 R156, RZ, RZ, -0x800000 ;  /* 0xff800000ff9c7424 */ /* 0x000fe200078e00ff */
[----:B------:R-:W-:Y:S01]  /*d1a0*/  IADD3 R207, R207, 0x1, RZ ;  /* 0x00000001cfcf7810 */ /* 0x000fe20007ffe0ff */
[----:B------:R-:W-:Y:S01]  /*d1b0*/  IMAD.MOV.U32 R155, RZ, RZ, -0x800000 ;  /* 0xff800000ff9b7424 */ /* 0x000fe200078e00ff */
[----:B------:R4:W-:Y:S08]  /*d1c0*/  BAR.ARV R11, 0x100 ;  /* 0x0004000b0000751d */ /* 0x0009f00000002000 */
[----:B------:R-:W-:Y:S06]  /*d1d0*/  BAR.ARV 0x8, 0x180 ;  /* 0x0206000000007b1d */ /* 0x000fec0000002000 */
[----:B------:R-:W-:-:S04]  /*d1e0*/  ISETP.NE.AND P1, PT, R207, 0x2, PT ;  /* 0x00000002cf00780c */ /* 0x000fc80003f25270 */
[----:B------:R-:W-:Y:S01]  /*d1f0*/  SEL R207, R207, RZ, P1 ;  /* 0x000000ffcfcf7207 */ /* 0x000fe20000800000 */
[----:B-1----:R-:W-:-:S05]  /*d200*/  FADD.FTZ R4, R4, R10 ;  /* 0x0000000a04047221 */ /* 0x002fca0000010000 */
[----:B0-----:R-:W0:Y:S02]  /*d210*/  SHFL.BFLY PT, R5, R4, 0x1, 0x1f ;  /* 0x0c201f0004057f89 */ /* 0x001e2400000e0000 */
[----:B0-----:R-:W-:Y:S01]  /*d220*/  FADD.FTZ R5, R4, R5 ;  /* 0x0000000504057221 */ /* 0x001fe20000010000 */
[----:B------:R-:W-:-:S04]  /*d230*/  IMAD.MOV.U32 R4, RZ, RZ, RZ ;  /* 0x000000ffff047224 */ /* 0x000fc800078e00ff */
        /* <DEDUP_REMOVED lines=145> */
[----:B------:R-:W-:-:S02]  /*db50*/  SEL R0, RZ, 0x1, P1 ;  /* 0x00000001ff007807 */ /* 0x000fc40000800000 */
[----:B------:R-:W-:Y:S02]  /*db60*/  PLOP3.LUT P0, PT, PT, PT, PT, 0x8, 0x0 ;  /* 0x000000000000781c */ /* 0x000fe40003f0e170 */
[----:B------:R-:W-:Y:S01]  /*db70*/  LOP3.LUT R218, R218, R0, RZ, 0x3c, !PT ;  /* 0x00000000dada7212 */ /* 0x000fe200078e3cff */
[----:B---3--:R-:W-:-:S05]  /*db80*/  VIADD R154, R154, 0x1 ;  /* 0x000000019a9a7836 */ /* 0x008fca0000000000 */
[----:B------:R4:W-:Y:S05]  /*db90*/  STL [R1+0x38], R154 ;  /* 0x0000389a01007387 */ /* 0x0009ea0000100800 */
.L_x_9741:
[----:B------:R-:W-:Y:S05]  /*dba0*/  WARPSYNC.ALL ;  /* 0x0000000000007948 */ /* 0x000fea0003800000 */
[----:B------:R-:W0:Y:S01]  /*dbb0*/  S2R R0, SR_CgaCtaId ;  /* 0x0000000000007919 */ /* 0x000e220000008800 */
[----:B------:R-:W-:Y:S01]  /*dbc0*/  MOV R19, 0x400 ;  /* 0x0000040000137802 */ /* 0x000fe20000000f00 */
[----:B------:R-:W-:Y:S01]  /*dbd0*/  BSSY B0, `(.L_x_9797) ;  /* 0x0000521000007945 */ /* 0x000fe20003800000 */
[----:B------:R-:W-:Y:S02]  /*dbe0*/  BAR.SYNC.DEFER_BLOCKING 0x5, 0x180 ;  /* 0x0146000000007b1d */ /* 0x000fe40000010000 */
[----:B0-----:R-:W-:-:S05]  /*dbf0*/  LEA R19, R0, R19, 0x18 ;  /* 0x0000001300137211 */ /* 0x001fca00078ec0ff */
[----:B-----5:R0:W1:Y:S01]  /*dc00*/  LDS.128 R48, [R19+0x228d0] ;  /* 0x0228d00013307984 */ /* 0x0200620000000c00 */
[----:B------:R-:W-:Y:S06]  /*dc10*/  BAR.ARV 0x4, 0x180 ;  /* 0x0106000000007b1d */ /* 0x000fec0000002000 */
[----:B------:R-:W-:Y:S05]  /*dc20*/  @P0 BRA `(.L_x_9798) ;  /* 0x0000004000100947 */ /* 0x000fea0003800000 */
[----:B------:R-:W3:Y:S01]  /*dc30*/  LDL R3, [R1+0x154] ;  /* 0x0001540001037983 */ /* 0x000ee20000100800 */
[----:B------:R-:W-:-:S03]  /*dc40*/  ULDC UR4, c[0x0][0xad4] ;  /* 0x0002b50000047ab9 */ /* 0x000fc60000000800 */
[----:B------:R-:W3:Y:S01]  /*dc50*/  LDL.LU R10, [R1+0x28] ;  /* 0x00002800010a7983 */ /* 0x000ee20000300800 */
[----:B------:R-:W0:Y:S01]  /*dc60*/  S2R R0, SR_SWINHI ;  /* 0x0000000000007919 */ /* 0x000e220000002f00 */
[----:B--2-4-:R-:W-:Y:S02]  /*dc70*/  F2FP.F16.F32.PACK_AB R11, R31, R30 ;  /* 0x0000001e1f0b723e */ /* 0x014fe400000000ff */
[----:B------:R-:W-:Y:S01]  /*dc80*/  F2FP.F16.F32.PACK_AB R12, R33, R32 ;  /* 0x00000020210c723e */ /* 0x000fe200000000ff */
[----:B------:R-:W2:Y:S01]  /*dc90*/  LDL.LU R154, [R1+0x30] ;  /* 0x00003000019a7983 */ /* 0x000ea20000300800 */
[----:B------:R-:W-:Y:S02]  /*dca0*/  F2FP.F16.F32.PACK_AB R13, R35, R34 ;  /* 0x00000022230d723e */ /* 0x000fe400000000ff */
[----:B------:R-:W-:Y:S01]  /*dcb0*/  F2FP.F16.F32.PACK_AB R14, R37, R36 ;  /* 0x00000024250e723e */ /* 0x000fe200000000ff */
[----:B-1----:R-:W4:Y:S01]  /*dcc0*/  LDL.LU R48, [R1+0x34] ;  /* 0x0000340001307983 */ /* 0x002f220000300800 */
[----:B------:R-:W-:-:S02]  /*dcd0*/  MOV R6, R19 ;  /* 0x0000001300067202 */ /* 0x000fc40000000f00 */
[----:B0-----:R-:W-:Y:S02]  /*dce0*/  MOV R7, R0 ;  /* 0x0000000000077202 */ /* 0x001fe40000000f00 */
[----:B------:R-:W-:Y:S01]  /*dcf0*/  F2FP.F16.F32.PACK_AB R15, R39, R38 ;  /* 0x00000026270f723e */ /* 0x000fe200000000ff */
[----:B---3--:R-:W-:Y:S01]  /*dd00*/  IMAD.WIDE R20, R3, 0x2, R6 ;  /* 0x0000000203147825 */ /* 0x008fe200078e0206 */
[----:B------:R-:W-:-:S03]  /*dd10*/  ISETP.NE.AND P0, PT, R10, RZ, PT ;  /* 0x000000ff0a00720c */ /* 0x000fc60003f05270 */
[----:B------:R-:W-:Y:S01]  /*dd20*/  IMAD.MOV.U32 R9, RZ, RZ, R21 ;  /* 0x000000ffff097224 */ /* 0x000fe200078e0015 */
[----:B------:R-:W-:-:S04]  /*dd30*/  LOP3.LUT R0, R20, 0x380, RZ, 0xc0, !PT ;  /* 0x0000038014007812 */ /* 0x000fc800078ec0ff */
[----:B------:R-:W-:-:S04]  /*dd40*/  SHF.R.U64 R0, R0, 0x3, RZ ;  /* 0x0000000300007819 */ /* 0x000fc800000012ff */
[----:B------:R-:W-:Y:S02]  /*dd50*/  LOP3.LUT R8, R0, R20, RZ, 0x3c, !PT ;  /* 0x0000001400087212 */ /* 0x000fe400078e3cff */
[----:B------:R-:W-:Y:S01]  /*dd60*/  SEL R0, R10, UR4, P0 ;  /* 0x000000040a007c07 */ /* 0x000fe20008000000 */
[----:B------:R-:W-:Y:S05]  /*dd70*/  WARPSYNC.ALL ;  /* 0x0000000000007948 */ /* 0x000fea0003800000 */
[----:B------:R-:W-:Y:S01]  /*dd80*/  MOV R3, R8 ;  /* 0x0000000800037202 */ /* 0x000fe20000000f00 */
[----:B------:R-:W-:Y:S01]  /*dd90*/  ULDC.64 UR4, c[0x0][0xc00] ;  /* 0x0003000000047ab9 */ /* 0x000fe20000000a00 */
[----:B------:R-:W-:Y:S01]  /*dda0*/  F2FP.F16.F32.PACK_AB R8, R153, R152 ;  /* 0x000000989908723e */ /* 0x000fe200000000ff */
[----:B------:R-:W-:Y:S01]  /*ddb0*/  ULDC.64 UR6, c[0x0][0xc08] ;  /* 0x0003020000067ab9 */ /* 0x000fe20000000a00 */
[----:B------:R-:W-:-:S02]  /*ddc0*/  F2FP.F16.F32.PACK_AB R9, R27, R26 ;  /* 0x0000001a1b09723e */ /* 0x000fc400000000ff */
[----:B------:R-:W-:Y:S01]  /*ddd0*/  F2FP.F16.F32.PACK_AB R10, R29, R28 ;  /* 0x0000001c1d0a723e */ /* 0x000fe200000000ff */
[----:B------:R-:W-:Y:S06]  /*dde0*/  BAR.SYNC.DEFER_BLOCKING 0x1, 0x100 ;  /* 0x0044000000007b1d */ /* 0x000fec0000010000 */
        /* <DEDUP_REMOVED lines=108> */
[----:B------:R-:W-:-:S04]  /*e4b0*/  LOP3.LUT R3, R8, 0x380, RZ, 0xc0, !PT ;  /* 0x0000038008037812 */ /* 0x000fc800078ec0ff */
[----:B------:R-:W-:Y:S02]  /*e4c0*/  SHF.R.U64 R3, R3, 0x3, RZ ;  /* 0x0000000303037819 */ /* 0x000fe400000012ff */
[----:B------:R-:W-:Y:S02]  /*e4d0*/  IADD3.X R9, RZ, R21, RZ, P0, !PT ;  /* 0x00000015ff097210 */ /* 0x000fe400007fe4ff */
[----:B------:R-:W-:Y:S02]  /*e4e0*/  LOP3.LUT R8, R3, R8, RZ, 0x3c, !PT ;  /* 0x0000000803087212 */ /* 0x000fe400078e3cff */
[----:B------:R-:W-:Y:S02]  /*e4f0*/  F2FP.F16.F32.PACK_AB R12, R113, R112 ;  /* 0x00000070710c723e */ /* 0x000fe400000000ff */
[----:B------:R-:W-:Y:S02]  /*e500*/  MOV R8, R8 ;  /* 0x0000000800087202 */ /* 0x000fe40000000f00 */
[----:B------:R-:W-:-:S02]  /*e510*/  F2FP.F16.F32.PACK_AB R13, R115, R114 ;  /* 0x00000072730d723e */ /* 0x000fc400000000ff */
        /* <DEDUP_REMOVED lines=46> */
[----:B------:R0:W-:Y:S01]  /*e800*/  STSM.16.M88.4 [R20], R12 ;  /* 0x0000000c14007844 */ /* 0x0001e20000000200 */
[----:B------:R-:W-:Y:S01]  /*e810*/  BAR.SYNC.DEFER_BLOCKING 0x1, 0x100 ;  /* 0x0044000000007b1d */ /* 0x000fe20000010000 */
[----:B------:R-:W-:-:S04]  /*e820*/  ISETP.NE.U32.AND P1, PT, RZ, UR4, PT ;  /* 0x00000004ff007c0c */ /* 0x000fc8000bf25070 */
[----:B------:R-:W-:Y:S02]  /*e830*/  ISETP.NE.AND.EX P1, PT, RZ, UR5, PT, P1 ;  /* 0x00000005ff007c0c */ /* 0x000fe4000bf25310 */
[----:B--2---:R-:W-:Y:S01]  /*e840*/  IADD3 R10, P0, R154, UR4, RZ ;  /* 0x000000049a0a7c10 */ /* 0x004fe2000ff1e0ff */
[----:B------:R-:W-:-:S03]  /*e850*/  IMAD.MOV.U32 R8, RZ, RZ, RZ ;  /* 0x000000ffff087224 */ /* 0x000fc600078e00ff */
[----:B----4-:R-:W-:-:S07]  /*e860*/  IADD3.X R11, R48, UR5, RZ, P0, !PT ;  /* 0x00000005300b7c10 */ /* 0x010fce00087fe4ff */
[----:B------:R-:W5:Y:S01]  /*e870*/  @P1 LDG.E R8, desc[UR40][R10.64] ;  /* 0x000000280a081981 */ /* 0x000f62000c1e1900 */
[----:B------:R-:W-:-:S04]  /*e880*/  ISETP.NE.U32.AND P0, PT, RZ, UR6, PT ;  /* 0x00000006ff007c0c */ /* 0x000fc8000bf05070 */
[----:B------:R-:W-:-:S13]  /*e890*/  ISETP.NE.AND.EX P0, PT, RZ, UR7, PT, P0 ;  /* 0x00000007ff007c0c */ /* 0x000fda000bf05300 */
[----:B0-----:R-:W-:Y:S01]  /*e8a0*/  @P0 IADD3 R12, P2, R154, UR6, RZ ;  /* 0x000000069a0c0c10 */ /* 0x001fe2000ff5e0ff */
[----:B------:R-:W-:-:S03]  /*e8b0*/  ULDC UR6, c[0x0][0xa88] ;  /* 0x0002a20000067ab9 */ /* 0x000fc60000000800 */
[----:B------:R-:W-:Y:S02]  /*e8c0*/  @P0 IADD3.X R13, R48, UR7, RZ, P2, !PT ;  /* 0x00000007300d0c10 */ /* 0x000fe400097fe4ff */
[----:B------:R-:W-:Y:S01]  /*e8d0*/  ISETP.GT.AND P2, PT, R0, 0x1, PT ;  /* 0x000000010000780c */ /* 0x000fe20003f44270 */
[----:B------:R-:W-:Y:S02]  /*e8e0*/  IMAD.MOV.U32 R0, RZ, RZ, 0x9b8 ;  /* 0x000009b8ff007424 */ /* 0x000fe400078e00ff */
[----:B------:R-:W-:-:S03]  /*e8f0*/  IMAD.U32 R20, RZ, RZ, UR6 ;  /* 0x00000006ff147e24 */ /* 0x000fc6000f8e00ff */
[----:B------:R-:W-:-:S03]  /*e900*/  SEL R0, R0, 0x978, P2 ;  /* 0x0000097800007807 */ /* 0x000fc60001000000 */
[----:B------:R0:W5:Y:S01]  /*e910*/  @P0 LDG.E R20, desc[UR40][R12.64] ;  /* 0x000000280c140981 */ /* 0x000162000c1e1900 */
[----:B------:R1:W2:Y:S08]  /*e920*/  LDC.64 R14, c[0x0][R0+0x220] ;  /* 0x00008800000e7b82 */ /* 0x0002b00000000a00 */
[----:B0-----:R1:W0:Y:S01]  /*e930*/  LDC.64 R12, c[0x0][R0+0x218] ;  /* 0x00008600000c7b82 */ /* 0x0012220000000a00 */
[----:B------:R-:W-:Y:S05]  /*e940*/  @P0 BRA `(.L_x_9799) ;  /* 0x0000000000100947 */ /* 0x000fea0003800000 */
[----:B------:R-:W-:Y:S05]  /*e950*/  @!P1 BRA `(.L_x_9799) ;  /* 0x00000000000c9947 */ /* 0x000fea0003800000 */
[----:B-----5:R-:W3:Y:S04]  /*e960*/  LDG.E R20, desc[UR40][R10.64] ;  /* 0x000000280a147981 */ /* 0x020ee8000c1e1900 */
[----:B------:R-:W3:Y:S02]  /*e970*/  LDG.E R10, desc[UR40][R10.64+0x4] ;  /* 0x000004280a0a7981 */ /* 0x000ee4000c1e1900 */
[----:B---3--:R-:W-:-:S07]  /*e980*/  IMAD.IADD R20, R10, 0x1, -R20 ;  /* 0x000000010a147824 */ /* 0x008fce00078e0a14 */
.L_x_9799:
[----:B------:R-:W3:Y:S01]  /*e990*/  LDL.LU R3, [R1+0x2c] ;  /* 0x00002c0001037983 */ /* 0x000ee20000300800 */
[----:B------:R-:W4:Y:S03]  /*e9a0*/  LDC R158, c[0x0][0xbe8] ;  /* 0x0002fa00ff9e7b82 */ /* 0x000f260000000800 */
[----:B------:R-:W2:Y:S04]  /*e9b0*/  LDL.LU R9, [R1+0xc4] ;  /* 0x0000c40001097983 */ /* 0x000ea80000300800 */
[----:B------:R-:W2:Y:S04]  /*e9c0*/  LDL R159, [R1+0x40] ;  /* 0x00004000019f7983 */ /* 0x000ea80000100800 */
[----:B------:R-:W2:Y:S04]  /*e9d0*/  LDL R163, [R1+0x150] ;  /* 0x0001500001a37983 */ /* 0x000ea80000100800 */
[----:B------:R-:W2:Y:S04]  /*e9e0*/  LDL R160, [R1+0x3c] ;  /* 0x00003c0001a07983 */ /* 0x000ea80000100800 */
[----:B------:R-:W2:Y:S04]  /*e9f0*/  LDL R162, [R1+0x14c] ;  /* 0x00014c0001a27983 */ /* 0x000ea80000100800 */
[----:B------:R-:W2:Y:S01]  /*ea00*/  LDL R161, [R1+0xc8] ;  /* 0x0000c80001a17983 */ /* 0x000ea20000100800 */
[----:B------:R-:W1:Y:S01]  /*ea10*/  LDC.64 R10, c[0x0][R0+0x228] ;  /* 0x00008a00000a7b82 */ /* 0x000e620000000a00 */
[----:B----4-:R-:W-:-:S02]  /*ea20*/  ISETP.NE.AND P1, PT, R158, 0x1, PT ;  /* 0x000000019e00780c */ /* 0x010fc40003f25270 */
[----:B------:R-:W-:-:S04]  /*ea30*/  ISETP.NE.U32.AND P0, PT, RZ, UR4, PT ;  /* 0x00000004ff007c0c */ /* 0x000fc8000bf05070 */
[----:B------:R-:W-:-:S07]  /*ea40*/  ISETP.NE.AND.EX P0, PT, RZ, UR5, PT, P0 ;  /* 0x00000005ff007c0c */ /* 0x000fce000bf05300 */
[----:B------:R-:W4:Y:S01]  /*ea50*/  @P1 LDC R154, c[0x0][0xbec] ;  /* 0x0002fb00ff9a1b82 */ /* 0x000f220000000800 */
[-C--:B0-----:R-:W-:Y:S02]  /*ea60*/  IMAD R21, R13, R205.reuse, RZ ;  /* 0x000000cd0d157224 */ /* 0x081fe400078e02ff */
[----:B------:R-:W-:-:S05]  /*ea70*/  IMAD.WIDE.U32 R12, R12, R205, RZ ;  /* 0x000000cd0c0c7225 */ /* 0x000fca00078e00ff */
[----:B------:R-:W0:Y:S01]  /*ea80*/  @P1 LDC R157, c[0x0][0xbf0] ;  /* 0x0002fc00ff9d1b82 */ /* 0x000e220000000800 */
[----:B------:R-:W-:Y:S01]  /*ea90*/  IMAD.IADD R48, R13, 0x1, R21 ;  /* 0x000000010d307824 */ /* 0x000fe200078e0215 */
[----:B---3--:R-:W-:Y:S02]  /*eaa0*/  SEL R3, R3, RZ, !P0 ;  /* 0x000000ff03037207 */ /* 0x008fe40004000000 */
[----:B--2---:R-:W-:-:S03]  /*eab0*/  SEL R9, R9, RZ, !P0 ;  /* 0x000000ff09097207 */ /* 0x004fc60004000000 */
[----:B------:R-:W-:-:S04]  /*eac0*/  IMAD R15, R15, R3, RZ ;  /* 0x000000030f0f7224 */ /* 0x000fc800078e02ff */
[C---:B------:R-:W-:Y:S02]  /*ead0*/  IMAD R9, R14.reuse, R9, R15 ;  /* 0x000000090e097224 */ /* 0x040fe400078e020f */
[----:B------:R-:W-:-:S04]  /*eae0*/  IMAD.WIDE.U32 R14, R14, R3, RZ ;  /* 0x000000030e0e7225 */ /* 0x000fc800078e00ff */
[----:B------:R-:W-:Y:S01]  /*eaf0*/  IMAD.IADD R15, R15, 0x1, R9 ;  /* 0x000000010f0f7824 */ /* 0x000fe200078e0209 */
[--C-:B-----5:R-:W-:Y:S02]  /*eb00*/  IADD3 R14, P0, P3, R14, R12, R8.reuse ;  /* 0x0000000c0e0e7210 */ /* 0x120fe40007b1e008 */
[----:B------:R-:W-:Y:S02]  /*eb10*/  SHF.R.S32.HI R9, RZ, 0x1f, R8 ;  /* 0x0000001fff097819 */ /* 0x000fe40000011408 */
[----:B------:R-:W-:Y:S02]  /*eb20*/  SEL R12, R159, RZ, P2 ;  /* 0x000000ff9f0c7207 */ /* 0x000fe40001000000 */
[----:B------:R-:W-:Y:S01]  /*eb30*/  IADD3.X R15, R15, R48, R9, P0, P3 ;  /* 0x000000300f0f7210 */ /* 0x000fe200007e6409 */
[----:B------:R-:W-:Y:S02]  /*eb40*/  IMAD R48, R160, 0x80, R163 ;  /* 0x00000080a0307824 */ /* 0x000fe400078e02a3 */
[----:B-1----:R-:W-:-:S02]  /*eb50*/  IMAD R21, R11, R12, RZ ;  /* 0x0000000c0b157224 */ /* 0x002fc400078e02ff */
[----:B------:R-:W-:-:S04]  /*eb60*/  IMAD.WIDE.U32 R12, R10, R12, RZ ;  /* 0x0000000c0a0c7225 */ /* 0x000fc800078e00ff */
[----:B----4-:R-:W-:-:S04]  /*eb70*/  @P1 IMAD.HI.U32 R10, R48, R154, RZ ;  /* 0x0000009a300a1227 */ /* 0x010fc800078e00ff */
[----:B------:R-:W-:Y:S01]  /*eb80*/  IMAD.MOV.U32 R154, RZ, RZ, R48 ;  /* 0x000000ffff9a7224 */ /* 0x000fe200078e0030 */
[----:B0-----:R-:W-:Y:S02]  /*eb90*/  @P1 SHF.R.U32.HI R154, RZ, R157, R10 ;  /* 0x0000009dff9a1219 */ /* 0x001fe4000001160a */
[----:B------:R0:W1:Y:S01]  /*eba0*/  LDC.64 R10, c[0x0][R0+0x210] ;  /* 0x00008400000a7b82 */ /* 0x0000620000000a00 */
[----:B------:R-:W-:Y:S02]  /*ebb0*/  IADD3 R21, R13, R21, RZ ;  /* 0x000000150d157210 */ /* 0x000fe40007ffe0ff */
[----:B------:R-:W-:Y:S02]  /*ebc0*/  IADD3 R12, P0, P3, R154, R14, R12 ;  /* 0x0000000e9a0c7210 */ /* 0x000fe40007b1e00c */
[----:B0-----:R-:W-:-:S04]  /*ebd0*/  SHF.R.S32.HI R0, RZ, 0x1f, R154 ;  /* 0x0000001fff007819 */ /* 0x001fc8000001149a */
[----:B------:R-:W-:Y:S02]  /*ebe0*/  IADD3.X R13, R0, R15, R21, P0, P3 ;  /* 0x0000000f000d7210 */ /* 0x000fe400007e6415 */
[----:B------:R-:W0:Y:S01]  /*ebf0*/  LDC.64 R14, c[0x0][0xba8] ;  /* 0x0002ea00ff0e7b82 */ /* 0x000e220000000a00 */
[----:B------:R-:W-:-:S04]  /*ec00*/  IMAD.MOV R21, RZ, RZ, -R154 ;  /* 0x000000ffff157224 */ /* 0x000fc800078e0a9a */
[----:B------:R-:W-:-:S05]  /*ec10*/  IMAD R21, R158, R21, R48 ;  /* 0x000000159e157224 */ /* 0x000fca00078e0230 */
[----:B------:R-:W-:Y:S01]  /*ec20*/  SHF.R.S32.HI R0, RZ, 0x1f, R21 ;  /* 0x0000001fff007819 */ /* 0x000fe20000011415 */
[----:B0-----:R-:W0:Y:S08]  /*ec30*/  @!P2 LDC R14, c[0x0][0xb50] ;  /* 0x0002d400ff0eab82 */ /* 0x001e300000000800 */
[----:B------:R-:W2:Y:S01]  /*ec40*/  @!P2 LDC R15, c[0x0][0xb54] ;  /* 0x0002d500ff0fab82 */ /* 0x000ea20000000800 */
[----:B-1----:R-:W-:-:S02]  /*ec50*/  IMAD R11, R11, R21, RZ ;  /* 0x000000150b0b7224 */ /* 0x002fc400078e02ff */
[----:B------:R-:W-:-:S04]  /*ec60*/  IMAD.WIDE.U32 R12, R10, R21, R12 ;  /* 0x000000150a0c7225 */ /* 0x000fc800078e000c */
[----:B------:R-:W-:-:S04]  /*ec70*/  IMAD R0, R10, R0, R11 ;  /* 0x000000000a007224 */ /* 0x000fc800078e020b */
[----:B------:R-:W-:Y:S01]  /*ec80*/  IMAD.IADD R0, R13, 0x1, R0 ;  /* 0x000000010d007824 */ /* 0x000fe200078e0200 */
[----:B0-----:R-:W-:-:S04]  /*ec90*/  LEA R14, P0, R12, R14, 0x2 ;  /* 0x0000000e0c0e7211 */ /* 0x001fc800078010ff */
[----:B--2---:R-:W-:Y:S01]  /*eca0*/  LEA.HI.X R0, R12, R15, R0, 0x2, P0 ;  /* 0x0000000f0c007211 */ /* 0x004fe200000f1400 */
[----:B------:R-:W-:Y:S01]  /*ecb0*/  SHFL.IDX PT, R10, R14, RZ, 0x1c1f ;  /* 0x001c1fff0e0a7589 */ /* 0x000fe200000e0000 */
[----:B------:R-:W-:-:S03]  /*ecc0*/  IMAD R21, R160, 0x80, R162 ;  /* 0x00000080a0157824 */ /* 0x000fc600078e02a2 */
[----:B------:R-:W0:Y:S04]  /*ecd0*/  SHFL.IDX PT, R11, R0, RZ, 0x1c1f ;  /* 0x001c1fff000b7589 */ /* 0x000e2800000e0000 */
[----:B------:R-:W-:Y:S04]  /*ece0*/  SHFL.IDX PT, R12, R14, 0x1, 0x1c1f ;  /* 0x003c1f000e0c7f89 */ /* 0x000fe800000e0000 */
[----:B------:R1:W2:Y:S01]  /*ecf0*/  SHFL.IDX PT, R13, R0, 0x1, 0x1c1f ;  /* 0x003c1f00000d7f89 */ /* 0x0002a200000e0000 */
[----:B------:R-:W-:Y:S01]  /*ed00*/  LOP3.LUT P0, RZ, R161, 0x3, RZ, 0xc0, !PT ;  /* 0x00000003a1ff7812 */ /* 0x000fe2000780c0ff */
[----:B-1----:R-:W-:-:S02]  /*ed10*/  IMAD R0, R20, R158, RZ ;  /* 0x0000009e14007224 */ /* 0x002fc400078e02ff */
[----:B------:R-:W-:-:S03]  /*ed20*/  VIADD R20, R21, 0x8 ;  /* 0x0000000815147836 */ /* 0x000fc60000000000 */
[-C--:B------:R-:W-:Y:S02]  /*ed30*/  ISETP.GE.OR P3, PT, R21, R0.reuse, P0 ;  /* 0x000000001500720c */ /* 0x080fe40000766670 */
[----:B------:R-:W-:-:S11]  /*ed40*/  ISETP.GE.OR P0, PT, R20, R0, P0 ;  /* 0x000000001400720c */ /* 0x000fd60000706670 */
[----:B0-----:R0:W-:Y:S04]  /*ed50*/  @!P3 ST.E desc[UR40][R10.64], R156 ;  /* 0x0000009c0a00b985 */ /* 0x0011e8000c101928 */
[----:B--2---:R0:W-:Y:S01]  /*ed60*/  @!P0 ST.E desc[UR40][R12.64], R155 ;  /* 0x0000009b0c008985 */ /* 0x0041e2000c101928 */
[----:B------:R-:W-:Y:S05]  /*ed70*/  @P2 BRA `(.L_x_9800) ;  /* 0x00000010009c2947 */ /* 0x000fea0003800000 */
[----:B0-----:R-:W0:Y:S01]  /*ed80*/  S2R R11, SR_TID.X ;  /* 0x00000000000b7919 */ /* 0x001e220000002100 */
[----:B------:R-:W1:Y:S01]  /*ed90*/  @P1 LDC R20, c[0x0][0xbec] ;  /* 0x0002fb00ff141b82 */ /* 0x000e620000000800 */
[----:B------:R-:W-:-:S07]  /*eda0*/  ULDC.64 UR4, c[0x0][0xaa0] ;  /* 0x0002a80000047ab9 */ /* 0x000fce0000000a00 */
[----:B------:R-:W2:Y:S01]  /*edb0*/  @P1 LDC R21, c[0x0][0xbf0] ;  /* 0x0002fc00ff151b82 */ /* 0x000ea20000000800 */
[----:B0-----:R-:W-:-:S05]  /*edc0*/  VIADD R11, R11, 0xffffff80 ;  /* 0xffffff800b0b7836 */ /* 0x001fca0000000000 */
[----:B------:R-:W-:-:S04]  /*edd0*/  SHF.R.S32.HI R12, RZ, 0x1f, R11 ;  /* 0x0000001fff0c7819 */ /* 0x000fc8000001140b */
[----:B------:R-:W-:-:S04]  /*ede0*/  LEA.HI R12, R12, R11, RZ, 0x3 ;  /* 0x0000000b0c0c7211 */ /* 0x000fc800078f18ff */
[----:B------:R-:W-:-:S05]  /*edf0*/  SHF.R.S32.HI R10, RZ, 0x3, R12 ;  /* 0x00000003ff0a7819 */ /* 0x000fca000001140c */
[----:B------:R-:W-:-:S04]  /*ee00*/  IMAD R5, R10, 0x40, R211 ;  /* 0x000000400a057824 */ /* 0x000fc800078e02d3 */
[----:B------:R-:W-:-:S03]  /*ee10*/  IMAD.WIDE R6, R5, 0x2, R6 ;  /* 0x0000000205067825 */ /* 0x000fc600078e0206 */
[C---:B------:R-:W-:Y:S02]  /*ee20*/  IADD3 R41, P5, R6.reuse, 0x5000, RZ ;  /* 0x0000500006297810 */ /* 0x040fe40007fbe0ff */
[C---:B------:R-:W-:Y:S02]  /*ee30*/  IADD3 R25, P0, R6.reuse, 0x1000, RZ ;  /* 0x0000100006197810 */ /* 0x040fe40007f1e0ff */
[----:B------:R-:W-:Y:S02]  /*ee40*/  LOP3.LUT R40, R41, 0x380, RZ, 0xc0, !PT ;  /* 0x0000038029287812 */ /* 0x000fe400078ec0ff */
[C---:B------:R-:W-:Y:S02]  /*ee50*/  IADD3 R29, P2, R6.reuse, 0x2000, RZ ;  /* 0x00002000061d7810 */ /* 0x040fe40007f5e0ff */
[C---:B------:R-:W-:Y:S02]  /*ee60*/  IADD3 R33, P3, R6.reuse, 0x3000, RZ ;  /* 0x0000300006217810 */ /* 0x040fe40007f7e0ff */
[----:B------:R-:W-:-:S02]  /*ee70*/  IADD3 R37, P4, R6, 0x4000, RZ ;  /* 0x0000400006257810 */ /* 0x000fc40007f9e0ff */
[----:B------:R-:W-:Y:S02]  /*ee80*/  SHF.R.U64 R40, R40, 0x3, RZ ;  /* 0x0000000328287819 */ /* 0x000fe400000012ff */
[----:B------:R-:W-:Y:S02]  /*ee90*/  LOP3.LUT R24, R25, 0x380, RZ, 0xc0, !PT ;  /* 0x0000038019187812 */ /* 0x000fe400078ec0ff */
[----:B------:R-:W-:Y:S02]  /*eea0*/  LOP3.LUT R28, R29, 0x380, RZ, 0xc0, !PT ;  /* 0x000003801d1c7812 */ /* 0x000fe400078ec0ff */
[----:B------:R-:W-:Y:S02]  /*eeb0*/  LOP3.LUT R32, R33, 0x380, RZ, 0xc0, !PT ;  /* 0x0000038021207812 */ /* 0x000fe400078ec0ff */
[----:B------:R-:W-:Y:S02]  /*eec0*/  LOP3.LUT R36, R37, 0x380, RZ, 0xc0, !PT ;  /* 0x0000038025247812 */ /* 0x000fe400078ec0ff */
[----:B------:R-:W-:Y:S01]  /*eed0*/  LOP3.LUT R40, R40, R41, RZ, 0x3c, !PT ;  /* 0x0000002928287212 */ /* 0x000fe200078e3cff */
[----:B------:R-:W-:Y:S01]  /*eee0*/  IMAD.X R41, RZ, RZ, R7, P5 ;  /* 0x000000ffff297224 */ /* 0x000fe200028e0607 */
[----:B------:R-:W-:-:S02]  /*eef0*/  IADD3 R65, P5, R6, 0xa000, RZ ;  /* 0x0000a00006417810 */ /* 0x000fc40007fbe0ff */
[----:B------:R-:W-:Y:S02]  /*ef00*/  SHF.R.U64 R24, R24, 0x3, RZ ;  /* 0x0000000318187819 */ /* 0x000fe400000012ff */
[----:B------:R-:W-:Y:S01]  /*ef10*/  SHF.R.U64 R28, R28, 0x3, RZ ;  /* 0x000000031c1c7819 */ /* 0x000fe200000012ff */
[----:B------:R-:W-:Y:S01]  /*ef20*/  IMAD R9, R9, UR4, RZ ;  /* 0x0000000409097c24 */ /* 0x000fe2000f8e02ff */
[----:B------:R-:W-:Y:S01]  /*ef30*/  SHF.R.U64 R32, R32, 0x3, RZ ;  /* 0x0000000320207819 */ /* 0x000fe200000012ff */
[----:B------:R-:W5:Y:S01]  /*ef40*/  LD.E.128 R40, desc[UR40][R40.64] ;  /* 0x0000002828287980 */ /* 0x000f62000c101d00 */
[----:B------:R-:W-:Y:S02]  /*ef50*/  SHF.R.U64 R36, R36, 0x3, RZ ;  /* 0x0000000324247819 */ /* 0x000fe400000012ff */
[----:B------:R-:W-:Y:S02]  /*ef60*/  LOP3.LUT R64, R65, 0x380, RZ, 0xc0, !PT ;  /* 0x0000038041407812 */ /* 0x000fe400078ec0ff */
        /* <DEDUP_REMOVED lines=14> */
[----:B------:R-:W-:Y:S01]  /*f050*/  SHF.R.U64 R64, R64, 0x3, RZ ;  /* 0x0000000340407819 */ /* 0x000fe200000012ff */
[----:B------:R-:W5:Y:S01]  /*f060*/  LD.E.128 R32, desc[UR40][R32.64] ;  /* 0x0000002820207980 */ /* 0x000f62000c101d00 */
[----:B------:R-:W-:Y:S02]  /*f070*/  LOP3.LUT R44, R45, 0x380, RZ, 0xc0, !PT ;  /* 0x000003802d2c7812 */ /* 0x000fe400078ec0ff */
[----:B------:R-:W-:Y:S01]  /*f080*/  LOP3.LUT R52, R53, 0x380, RZ, 0xc0, !PT ;  /* 0x0000038035347812 */ /* 0x000fe200078ec0ff */
[----:B------:R-:W5:Y:S01]  /*f090*/  LD.E.128 R36, desc[UR40][R36.64] ;  /* 0x0000002824247980 */ /* 0x000f62000c101d00 */
[----:B------:R-:W-:-:S02]  /*f0a0*/  LOP3.LUT R56, R57, 0x380, RZ, 0xc0, !PT ;  /* 0x0000038039387812 */ /* 0x000fc400078ec0ff */
[----:B------:R-:W-:Y:S02]  /*f0b0*/  LOP3.LUT R60, R61, 0x380, RZ, 0xc0, !PT ;  /* 0x000003803d3c7812 */ /* 0x000fe400078ec0ff */
[----:B------:R-:W-:Y:S01]  /*f0c0*/  LOP3.LUT R64, R64, R65, RZ, 0x3c, !PT ;  /* 0x0000004140407212 */ /* 0x000fe200078e3cff */
[--C-:B------:R-:W-:Y:S01]  /*f0d0*/  IMAD.X R65, RZ, RZ, R7.reuse, P5 ;  /* 0x000000ffff417224 */ /* 0x100fe200028e0607 */
[C---:B------:R-:W-:Y:S02]  /*f0e0*/  LOP3.LUT R15, R6.reuse, 0x380, RZ, 0xc0, !PT ;  /* 0x00000380060f7812 */ /* 0x040fe400078ec0ff */
[----:B------:R-:W-:Y:S02]  /*f0f0*/  IADD3 R13, P5, R6, 0xf000, RZ ;  /* 0x0000f000060d7810 */ /* 0x000fe40007fbe0ff */
[----:B------:R-:W-:Y:S01]  /*f100*/  SHF.R.U64 R44, R44, 0x3, RZ ;  /* 0x000000032c2c7819 */ /* 0x000fe200000012ff */
[----:B------:R-:W5:Y:S01]  /*f110*/  LD.E.128 R64, desc[UR40][R64.64] ;  /* 0x0000002840407980 */ /* 0x000f62000c101d00 */
[----:B------:R-:W-:Y:S01]  /*f120*/  SHF.R.U64 R52, R52, 0x3, RZ ;  /* 0x0000000334347819 */ /* 0x000fe200000012ff */
[----:B------:R-:W-:Y:S01]  /*f130*/  IMAD.X R85, RZ, RZ, R7, P5 ;  /* 0x000000ffff557224 */ /* 0x000fe200028e0607 */
[----:B------:R-:W-:-:S02]  /*f140*/  SHF.R.U64 R56, R56, 0x3, RZ ;  /* 0x0000000338387819 */ /* 0x000fc400000012ff */
[----:B------:R-:W-:Y:S02]  /*f150*/  SHF.R.U64 R60, R60, 0x3, RZ ;  /* 0x000000033c3c7819 */ /* 0x000fe400000012ff */
[----:B------:R-:W-:Y:S02]  /*f160*/  SHF.R.U64 R15, R15, 0x3, RZ ;  /* 0x000000030f0f7819 */ /* 0x000fe400000012ff */
[----:B------:R-:W-:Y:S02]  /*f170*/  LOP3.LUT R5, R13, 0x380, RZ, 0xc0, !PT ;  /* 0x000003800d057812 */ /* 0x000fe400078ec0ff */
[----:B------:R-:W-:Y:S01]  /*f180*/  LOP3.LUT R44, R44, R45, RZ, 0x3c, !PT ;  /* 0x0000002d2c2c7212 */ /* 0x000fe200078e3cff */
[--C-:B------:R-:W-:Y:S01]  /*f190*/  IMAD.X R45, RZ, RZ, R7.reuse, P0 ;  /* 0x000000ffff2d7224 */ /* 0x100fe200000e0607 */
[----:B------:R-:W-:Y:S02]  /*f1a0*/  LOP3.LUT R52, R52, R53, RZ, 0x3c, !PT ;  /* 0x0000003534347212 */ /* 0x000fe400078e3cff */
[----:B------:R-:W-:Y:S01]  /*f1b0*/  LOP3.LUT R56, R56, R57, RZ, 0x3c, !PT ;  /* 0x0000003938387212 */ /* 0x000fe200078e3cff */
[--C-:B------:R-:W-:Y:S01]  /*f1c0*/  IMAD.X R57, RZ, RZ, R7.reuse, P3 ;  /* 0x000000ffff397224 */ /* 0x100fe200018e0607 */
[----:B------:R-:W-:Y:S01]  /*f1d0*/  LOP3.LUT R60, R60, R61, RZ, 0x3c, !PT ;  /* 0x0000003d3c3c7212 */ /* 0x000fe200078e3cff */
[----:B------:R-:W-:Y:S01]  /*f1e0*/  IMAD.X R61, RZ, RZ, R7, P4 ;  /* 0x000000ffff3d7224 */ /* 0x000fe200020e0607 */
[----:B------:R-:W-:Y:S01]  /*f1f0*/  IADD3.X R53, RZ, R7, RZ, P2, !PT ;  /* 0x00000007ff357210 */ /* 0x000fe200017fe4ff */
[----:B------:R-:W5:Y:S01]  /*f200*/  LD.E.128 R44, desc[UR40][R44.64] ;  /* 0x000000282c2c7980 */ /* 0x000f62000c101d00 */
[----:B------:R-:W-:-:S02]  /*f210*/  IADD3 R69, P0, R6, 0xb000, RZ ;  /* 0x0000b00006457810 */ /* 0x000fc40007f1e0ff */
[C---:B------:R-:W-:Y:S01]  /*f220*/  IADD3 R73, P2, R6.reuse, 0xc000, RZ ;  /* 0x0000c00006497810 */ /* 0x040fe20007f5e0ff */
[----:B------:R-:W5:Y:S01]  /*f230*/  LD.E.128 R56, desc[UR40][R56.64] ;  /* 0x0000002838387980 */ /* 0x000f62000c101d00 */
[C---:B------:R-:W-:Y:S02]  /*f240*/  IADD3 R77, P3, R6.reuse, 0xd000, RZ ;  /* 0x0000d000064d7810 */ /* 0x040fe40007f7e0ff */
[----:B------:R-:W-:Y:S01]  /*f250*/  IADD3 R81, P4, R6, 0xe000, RZ ;  /* 0x0000e00006517810 */ /* 0x000fe20007f9e0ff */
[----:B------:R-:W5:Y:S01]  /*f260*/  LD.E.128 R52, desc[UR40][R52.64] ;  /* 0x0000002834347980 */ /* 0x000f62000c101d00 */
[----:B------:R-:W-:Y:S02]  /*f270*/  LOP3.LUT R4, R15, R6, RZ, 0x3c, !PT ;  /* 0x000000060f047212 */ /* 0x000fe400078e3cff */
[----:B------:R-:W-:Y:S01]  /*f280*/  SHF.R.U64 R6, R5, 0x3, RZ ;  /* 0x0000000305067819 */ /* 0x000fe200000012ff */
[----:B------:R-:W-:Y:S01]  /*f290*/  IMAD.MOV.U32 R5, RZ, RZ, R7 ;  /* 0x000000ffff057224 */ /* 0x000fe200078e0007 */
[----:B------:R-:W-:Y:S01]  /*f2a0*/  LOP3.LUT R12, R12, 0xfffffff8, RZ, 0xc0, !PT ;  /* 0xfffffff80c0c7812 */ /* 0x000fe200078ec0ff */
[----:B------:R-:W5:Y:S01]  /*f2b0*/  LD.E.128 R60, desc[UR40][R60.64] ;  /* 0x000000283c3c7980 */ /* 0x000f62000c101d00 */
[----:B------:R-:W-:Y:S01]  /*f2c0*/  LOP3.LUT R84, R6, R13, RZ, 0x3c, !PT ;  /* 0x0000000d06547212 */ /* 0x000fe200078e3cff */
[C---:B------:R-:W-:Y:S01]  /*f2d0*/  IMAD R13, R8.reuse, UR5, R9 ;  /* 0x00000005080d7c24 */ /* 0x040fe2000f8e0209 */
[----:B------:R-:W-:Y:S01]  /*f2e0*/  LOP3.LUT R68, R69, 0x380, RZ, 0xc0, !PT ;  /* 0x0000038045447812 */ /* 0x000fe200078ec0ff */
[----:B------:R-:W-:Y:S01]  /*f2f0*/  IMAD.WIDE.U32 R8, R8, UR4, RZ ;  /* 0x0000000408087c25 */ /* 0x000fe2000f8e00ff */
[----:B------:R-:W-:Y:S01]  /*f300*/  LOP3.LUT R72, R73, 0x380, RZ, 0xc0, !PT ;  /* 0x0000038049487812 */ /* 0x000fe200078ec0ff */
[----:B------:R-:W-:Y:S01]  /*f310*/  ULDC.64 UR4, c[0x0][0xae8] ;  /* 0x0002ba0000047ab9 */ /* 0x000fe20000000a00 */
[----:B------:R-:W-:Y:S01]  /*f320*/  LOP3.LUT R76, R77, 0x380, RZ, 0xc0, !PT ;  /* 0x000003804d4c7812 */ /* 0x000fe200078ec0ff */
[----:B------:R-:W-:Y:S01]  /*f330*/  IMAD.IADD R11, R11, 0x1, -R12 ;  /* 0x000000010b0b7824 */ /* 0x000fe200078e0a0c */
[----:B------:R-:W-:Y:S01]  /*f340*/  LOP3.LUT R80, R81, 0x380, RZ, 0xc0, !PT ;  /* 0x0000038051507812 */ /* 0x000fe200078ec0ff */
[----:B------:R-:W-:Y:S01]  /*f350*/  IMAD.IADD R9, R9, 0x1, R13 ;  /* 0x0000000109097824 */ /* 0x000fe200078e020d */
[----:B------:R-:W-:Y:S01]  /*f360*/  SHF.R.U64 R68, R68, 0x3, RZ ;  /* 0x0000000344447819 */ /* 0x000fe200000012ff */
[----:B------:R-:W-:Y:S01]  /*f370*/  IMAD R11, R11, 0x20, R10 ;  /* 0x000000200b0b7824 */ /* 0x000fe200078e020a */
[----:B------:R-:W-:Y:S01]  /*f380*/  SHF.R.U64 R72, R72, 0x3, RZ ;  /* 0x0000000348487819 */ /* 0x000fe200000012ff */
[----:B------:R-:W-:Y:S01]  /*f390*/  IMAD.WIDE.U32 R8, R205, UR4, R8 ;  /* 0x00000004cd087c25 */ /* 0x000fe2000f8e0008 */
[----:B------:R-:W-:Y:S01]  /*f3a0*/  SHF.R.U64 R76, R76, 0x3, RZ ;  /* 0x000000034c4c7819 */ /* 0x000fe200000012ff */
[----:B------:R-:W5:Y:S01]  /*f3b0*/  LD.E.128 R84, desc[UR40][R84.64] ;  /* 0x0000002854547980 */ /* 0x000f62000c101d00 */
[----:B------:R-:W-:-:S02]  /*f3c0*/  LEA R15, R160, R11, 0x7 ;  /* 0x0000000ba00f7211 */ /* 0x000fc400078e38ff */
[----:B------:R-:W-:Y:S02]  /*f3d0*/  SHF.R.U64 R80, R80, 0x3, RZ ;  /* 0x0000000350507819 */ /* 0x000fe400000012ff */
[----:B------:R-:W-:Y:S01]  /*f3e0*/  SHF.R.S32.HI R14, RZ, 0x1f, R3 ;  /* 0x0000001fff0e7819 */ /* 0x000fe20000011403 */
[----:B------:R-:W-:Y:S01]  /*f3f0*/  IMAD R9, R205, UR5, R9 ;  /* 0x00000005cd097c24 */ /* 0x000fe2000f8e0209 */
[----:B------:R-:W-:Y:S01]  /*f400*/  ULDC.64 UR4, c[0x0][0xaf0] ;  /* 0x0002bc0000047ab9 */ /* 0x000fe20000000a00 */
[----:B------:R-:W-:Y:S01]  /*f410*/  LOP3.LUT R68, R68, R69, RZ, 0x3c, !PT ;  /* 0x0000004544447212 */ /* 0x000fe200078e3cff */
[----:B-1----:R-:W-:Y:S01]  /*f420*/  @P1 IMAD.HI.U32 R12, R15, R20, RZ ;  /* 0x000000140f0c1227 */ /* 0x002fe200078e00ff */
[----:B------:R-:W-:Y:S02]  /*f430*/  LOP3.LUT R72, R72, R73, RZ, 0x3c, !PT ;  /* 0x0000004948487212 */ /* 0x000fe400078e3cff */
[----:B------:R-:W-:Y:S01]  /*f440*/  LOP3.LUT R76, R76, R77, RZ, 0x3c, !PT ;  /* 0x0000004d4c4c7212 */ /* 0x000fe200078e3cff */
[--C-:B------:R-:W-:Y:S01]  /*f450*/  IMAD.X R69, RZ, RZ, R7.reuse, P0 ;  /* 0x000000ffff457224 */ /* 0x100fe200000e0607 */
[----:B------:R-:W-:Y:S01]  /*f460*/  LOP3.LUT R80, R80, R81, RZ, 0x3c, !PT ;  /* 0x0000005150507212 */ /* 0x000fe200078e3cff */
[----:B------:R-:W-:-:S02]  /*f470*/  IMAD.X R73, RZ, RZ, R7, P2 ;  /* 0x000000ffff497224 */ /* 0x000fc400010e0607 */
[--C-:B------:R-:W-:Y:S02]  /*f480*/  IMAD.X R77, RZ, RZ, R7.reuse, P3 ;  /* 0x000000ffff4d7224 */ /* 0x100fe400018e0607 */
[----:B------:R-:W-:Y:S01]  /*f490*/  IMAD.X R81, RZ, RZ, R7, P4 ;  /* 0x000000ffff517224 */ /* 0x000fe200020e0607 */
[----:B------:R-:W5:Y:S01]  /*f4a0*/  LD.E.128 R68, desc[UR40][R68.64] ;  /* 0x0000002844447980 */ /* 0x000f62000c101d00 */
[----:B------:R-:W-:Y:S02]  /*f4b0*/  IMAD R14, R14, UR4, RZ ;  /* 0x000000040e0e7c24 */ /* 0x000fe4000f8e02ff */
[----:B------:R-:W-:Y:S01]  /*f4c0*/  IMAD.MOV.U32 R11, RZ, RZ, R15 ;  /* 0x000000ffff0b7224 */ /* 0x000fe200078e000f */
[----:B--2---:R-:W-:Y:S01]  /*f4d0*/  @P1 SHF.R.U32.HI R11, RZ, R21, R12 ;  /* 0x00000015ff0b1219 */ /* 0x004fe2000001160c */
[C---:B------:R-:W-:Y:S01]  /*f4e0*/  IMAD R13, R3.reuse, UR5, R14 ;  /* 0x00000005030d7c24 */ /* 0x040fe2000f8e020e */
[----:B------:R-:W5:Y:S01]  /*f4f0*/  LD.E.128 R4, desc[UR40][R4.64] ;  /* 0x0000002804047980 */ /* 0x000f62000c101d00 */
[----:B------:R-:W-:Y:S01]  /*f500*/  IMAD.WIDE.U32 R8, R3, UR4, R8 ;  /* 0x0000000403087c25 */ /* 0x000fe2000f8e0008 */
[----:B------:R-:W-:Y:S01]  /*f510*/  SHF.R.S32.HI R3, RZ, 0x1f, R11 ;  /* 0x0000001fff037819 */ /* 0x000fe2000001140b */
[----:B------:R-:W-:Y:S01]  /*f520*/  ULDC.64 UR4, c[0x0][0xae0] ;  /* 0x0002b80000047ab9 */ /* 0x000fe20000000a00 */
[----:B------:R-:W5:Y:S01]  /*f530*/  LD.E.128 R72, desc[UR40][R72.64] ;  /* 0x0000002848487980 */ /* 0x000f62000c101d00 */
[----:B------:R-:W-:-:S03]  /*f540*/  IMAD.IADD R9, R9, 0x1, R13 ;  /* 0x0000000109097824 */ /* 0x000fc600078e020d */
[----:B------:R-:W5:Y:S01]  /*f550*/  LD.E.128 R76, desc[UR40][R76.64] ;  /* 0x000000284c4c7980 */ /* 0x000f62000c101d00 */
[----:B------:R-:W-:-:S03]  /*f560*/  IMAD.MOV R13, RZ, RZ, -R11 ;  /* 0x000000ffff0d7224 */ /* 0x000fc600078e0a0b */
[----:B------:R-:W5:Y:S01]  /*f570*/  LD.E.128 R80, desc[UR40][R80.64] ;  /* 0x0000002850507980 */ /* 0x000f62000c101d00 */
[----:B------:R-:W-:Y:S01]  /*f580*/  @!PT LDS RZ, [RZ] ;  /* 0x00000000fffff984 */ /* 0x000fe20000000800 */
[----:B------:R-:W-:Y:S01]  /*f590*/  @!PT LDS RZ, [RZ] ;  /* 0x00000000fffff984 */ /* 0x000fe20000000800 */
[----:B------:R-:W-:Y:S01]  /*f5a0*/  @!PT LDS RZ, [RZ] ;  /* 0x00000000fffff984 */ /* 0x000fe20000000800 */
[----:B------:R-:W-:Y:S01]  /*f5b0*/  @!PT LDS RZ, [RZ] ;  /* 0x00000000fffff984 */ /* 0x000fe20000000800 */
[----:B------:R0:W-:Y:S06]  /*f5c0*/  MEMBAR.ALL.CTA ;  /* 0x0000000000007992 */ /* 0x0001ec0000008000 */
[----:B0-----:R-:W0:Y:S01]  /*f5d0*/  FENCE.VIEW.ASYNC.S ;  /* 0x00000000000073c6 */ /* 0x001e220000000000 */
[----:B------:R-:W-:Y:S02]  /*f5e0*/  IMAD R12, R3, UR4, RZ ;  /* 0x00000004030c7c24 */ /* 0x000fe4000f8e02ff */
[----:B------:R-:W-:-:S02]  /*f5f0*/  IMAD R13, R158, R13, R15 ;  /* 0x0000000d9e0d7224 */ /* 0x000fc400078e020f */
[----:B------:R-:W-:-:S04]  /*f600*/  IMAD.WIDE.U32 R8, R11, UR4, R8 ;  /* 0x000000040b087c25 */ /* 0x000fc8000f8e0008 */
[----:B------:R-:W-:Y:S01]  /*f610*/  IMAD R15, R11, UR5, R12 ;  /* 0x000000050b0f7c24 */ /* 0x000fe2000f8e020c */
[----:B------:R-:W-:Y:S01]  /*f620*/  SHF.R.S32.HI R11, RZ, 0x1f, R13 ;  /* 0x0000001fff0b7819 */ /* 0x000fe2000001140d */
[----:B------:R-:W-:Y:S01]  /*f630*/  ULDC.64 UR4, c[0x0][0xad8] ;  /* 0x0002b60000047ab9 */ /* 0x000fe20000000a00 */
[----:B------:R-:W-:Y:S02]  /*f640*/  VIADD R3, R19, 0x22820 ;  /* 0x0002282013037836 */ /* 0x000fe40000000000 */
[----:B------:R-:W-:Y:S02]  /*f650*/  IMAD.IADD R9, R9, 0x1, R15 ;  /* 0x0000000109097824 */ /* 0x000fe400078e020f */
[----:B------:R-:W-:Y:S01]  /*f660*/  IMAD R12, R11, UR4, RZ ;  /* 0x000000040b0c7c24 */ /* 0x000fe2000f8e02ff */
[----:B------:R-:W-:Y:S01]  /*f670*/  PRMT R3, RZ, 0x654, R3 ;  /* 0x00000654ff037816 */ /* 0x000fe20000000003 */
[----:B------:R-:W-:-:S04]  /*f680*/  IMAD.WIDE.U32 R8, R13, UR4, R8 ;  /* 0x000000040d087c25 */ /* 0x000fc8000f8e0008 */
[----:B------:R-:W-:Y:S01]  /*f690*/  IMAD R21, R13, UR5, R12 ;  /* 0x000000050d157c24 */ /* 0x000fe2000f8e020c */
[----:B------:R-:W-:Y:S01]  /*f6a0*/  ULDC.64 UR4, c[0x0][0xa80] ;  /* 0x0002a00000047ab9 */ /* 0x000fe20000000a00 */
[----:B0-----:R0:W-:Y:S02]  /*f6b0*/  SYNCS.ARRIVE.TRANS64.RED.A1T0 RZ, [R3+URZ], RZ ;  /* 0x000000ff03ff79a7 */ /* 0x0011e4000810043f */
[----:B------:R-:W-:Y:S01]  /*f6c0*/  IMAD.IADD R21, R9, 0x1, R21 ;  /* 0x0000000109157824 */ /* 0x000fe200078e0215 */
[----:B0-----:R-:W-:Y:S01]  /*f6d0*/  LEA R3, P0, R8, UR4, 0x1 ;  /* 0x0000000408037c11 */ /* 0x001fe2000f8008ff */
[----:B------:R-:W-:-:S03]  /*f6e0*/  UMOV UR4, 0xffffffff ;  /* 0xffffffff00047882 */ /* 0x000fc60000000000 */
[----:B------:R-:W-:Y:S01]  /*f6f0*/  LEA.HI.X R21, R8, UR5, R21, 0x1, P0 ;  /* 0x0000000508157c11 */ /* 0x000fe200080f0c15 */
[----:B------:R-:W-:Y:S08]  /*f700*/  BRA.DIV UR4, `(.L_x_9801) ;  /* 0x000000b604687947 */ /* 0x000ff0000b800000 */
[----:B------:R0:W1:Y:S04]  /*f710*/  SHFL.IDX PT, R20, R21, RZ, 0x181f ;  /* 0x00181fff15147589 */ /* 0x00006800000e0000 */
[----:B------:R0:W2:Y:S02]  /*f720*/  SHFL.IDX PT, R14, R3, RZ, 0x181f ;  /* 0x00181fff030e7589 */ /* 0x0000a400000e0000 */
.L_x_9997:
[----:B------:R-:W-:Y:S01]  /*f730*/  IMAD R89, R160, 0x80, R10 ;  /* 0x00000080a0597824 */ /* 0x000fe200078e020a */
[----:B------:R-:W-:Y:S04]  /*f740*/  BSSY B1, `(.L_x_9802) ;  /* 0x000001e000017945 */ /* 0x000fe80003800000 */
[----:B------:R-:W-:-:S13]  /*f750*/  ISETP.GE.AND P0, PT, R89, R0, PT ;  /* 0x000000005900720c */ /* 0x000fda0003f06270 */
[----:B------:R-:W-:Y:S05]  /*f760*/  @P0 BRA `(.L_x_9803) ;  /* 0x00000000006c0947 */ /* 0x000fea0003800000 */
[C---:B------:R-:W-:Y:S01]  /*f770*/  VIADD R15, R211.reuse, 0x40 ;  /* 0x00000040d30f7836 */ /* 0x040fe20000000000 */
[----:B------:R-:W-:Y:S01]  /*f780*/  ULDC UR4, c[0x0][0xac8] ;  /* 0x0002b20000047ab9 */ /* 0x000fe20000000800 */
[C---:B------:R-:W-:Y:S01]  /*f790*/  VIADD R90, R211.reuse, 0x80 ;  /* 0x00000080d35a7836 */ /* 0x040fe20000000000 */
[C---:B------:R-:W-:Y:S01]  /*f7a0*/  ISETP.GE.AND P3, PT, R211.reuse, UR4, PT ;  /* 0x00000004d3007c0c */ /* 0x040fe2000bf66270 */
[----:B------:R-:W-:Y:S01]  /*f7b0*/  VIADD R48, R211, 0xc0 ;  /* 0x000000c0d3307836 */ /* 0x000fe20000000000 */
[----:B------:R-:W-:Y:S01]  /*f7c0*/  ISETP.GE.AND P2, PT, R15, UR4, PT ;  /* 0x000000040f007c0c */ /* 0x000fe2000bf46270 */
[C---:B------:R-:W-:Y:S01]  /*f7d0*/  VIADD R92, R211.reuse, 0x40 ;  /* 0x00000040d35c7836 */ /* 0x040fe20000000000 */
[----:B------:R-:W-:Y:S01]  /*f7e0*/  ISETP.GE.AND P1, PT, R90, UR4, PT ;  /* 0x000000045a007c0c */ /* 0x000fe2000bf26270 */
[----:B------:R-:W-:Y:S01]  /*f7f0*/  VIADD R88, R211, 0xc0 ;  /* 0x000000c0d3587836 */ /* 0x000fe20000000000 */
[----:B------:R-:W-:Y:S02]  /*f800*/  ISETP.GE.AND P0, PT, R48, UR4, PT ;  /* 0x0000000430007c0c */ /* 0x000fe4000bf06270 */
[----:B------:R-:W-:-:S02]  /*f810*/  SHF.R.S32.HI R12, RZ, 0x1f, R211 ;  /* 0x0000001fff0c7819 */ /* 0x000fc400000114d3 */
[----:B------:R-:W-:Y:S02]  /*f820*/  SHF.R.S32.HI R92, RZ, 0x1f, R92 ;  /* 0x0000001fff5c7819 */ /* 0x000fe4000001145c */
[C---:B------:R-:W-:Y:S02]  /*f830*/  IADD3 R91, R211.reuse, 0x80, RZ ;  /* 0x00000080d35b7810 */ /* 0x040fe40007ffe0ff */
[-C--:B--2---:R-:W-:Y:S02]  /*f840*/  @!P3 LEA R8, P5, R211, R14.reuse, 0x1 ;  /* 0x0000000ed308b211 */ /* 0x084fe400078a08ff */
[----:B------:R-:W-:Y:S02]  /*f850*/  @!P2 LEA R10, P4, R15, R14, 0x1 ;  /* 0x0000000e0f0aa211 */ /* 0x000fe400078808ff */
[----:B-1----:R-:W-:Y:S02]  /*f860*/  @!P3 LEA.HI.X R9, R211, R20, R12, 0x1, P5 ;  /* 0x00000014d309b211 */ /* 0x002fe400028f0c0c */
[----:B------:R-:W-:-:S02]  /*f870*/  @!P1 LEA R12, P5, R90, R14, 0x1 ;  /* 0x0000000e5a0c9211 */ /* 0x000fc400078a08ff */
[----:B------:R-:W-:Y:S01]  /*f880*/  SHF.R.S32.HI R91, RZ, 0x1f, R91 ;  /* 0x0000001fff5b7819 */ /* 0x000fe2000001145b */
[----:B-----5:R3:W-:Y:S01]  /*f890*/  @!P3 ST.E.128 desc[UR40][R8.64], R4 ;  /* 0x000000040800b985 */ /* 0x0207e2000c101d28 */
[----:B------:R-:W-:Y:S02]  /*f8a0*/  @!P2 LEA.HI.X R11, R15, R20, R92, 0x1, P4 ;  /* 0x000000140f0ba211 */ /* 0x000fe400020f0c5c */
[----:B------:R-:W-:Y:S02]  /*f8b0*/  SHF.R.S32.HI R88, RZ, 0x1f, R88 ;  /* 0x0000001fff587819 */ /* 0x000fe40000011458 */
[----:B------:R-:W-:Y:S01]  /*f8c0*/  @!P0 LEA R14, P4, R48, R14, 0x1 ;  /* 0x0000000e300e8211 */ /* 0x000fe200078808ff */
[----:B------:R3:W-:Y:S01]  /*f8d0*/  @!P2 ST.E.128 desc[UR40][R10.64], R36 ;  /* 0x000000240a00a985 */ /* 0x0007e2000c101d28 */
[-C--:B------:R-:W-:Y:S02]  /*f8e0*/  @!P1 LEA.HI.X R13, R90, R20.reuse, R91, 0x1, P5 ;  /* 0x000000145a0d9211 */ /* 0x080fe400028f0c5b */
[----:B------:R-:W-:-:S03]  /*f8f0*/  @!P0 LEA.HI.X R15, R48, R20, R88, 0x1, P4 ;  /* 0x00000014300f8211 */ /* 0x000fc600020f0c58 */
[----:B------:R3:W-:Y:S04]  /*f900*/  @!P1 ST.E.128 desc[UR40][R12.64], R56 ;  /* 0x000000380c009985 */ /* 0x0007e8000c101d28 */
[----:B------:R3:W-:Y:S02]  /*f910*/  @!P0 ST.E.128 desc[UR40][R14.64], R72 ;  /* 0x000000480e008985 */ /* 0x0007e4000c101d28 */
.L_x_9803:
[----:B------:R-:W-:Y:S05]  /*f920*/  BSYNC B1 ;  /* 0x0000000000017941 */ /* 0x000fea0003800000 */
.L_x_9802:
[----:B------:R-:W-:-:S03]  /*f930*/  UMOV UR4, 0xffffffff ;  /* 0xffffffff00047882 */ /* 0x000fc60000000000 */
[----:B------:R-:W-:Y:S05]  /*f940*/  BRA.DIV UR4, `(.L_x_9804) ;  /* 0x000000b6040c7947 */ /* 0x000fea000b800000 */
[----:B-1----:R1:W4:Y:S04]  /*f950*/  SHFL.IDX PT, R20, R21, 0x1, 0x181f ;  /* 0x00381f0015147f89 */ /* 0x00232800000e0000 */
[----:B--23--:R1:W2:Y:S02]  /*f960*/  SHFL.IDX PT, R14, R3, 0x1, 0x181f ;  /* 0x00381f00030e7f89 */ /* 0x00c2a400000e0000 */
.L_x_10001:
[----:B-----5:R-:W-:Y:S01]  /*f970*/  VIADD R5, R89, 0x20 ;  /* 0x0000002059057836 */ /* 0x020fe20000000000 */
[----:B------:R-:W-:Y:S04]  /*f980*/  BSSY B1, `(.L_x_9805) ;  /* 0x000001e000017945 */ /* 0x000fe80003800000 */
[----:B------:R-:W-:-:S13]  /*f990*/  ISETP.GE.AND P0, PT, R5, R0, PT ;  /* 0x000000000500720c */ /* 0x000fda0003f06270 */
        /* <DEDUP_REMOVED lines=11> */
[----:B------:R-:W-:Y:S01]  /*fa50*/  VIADD R13, R211, 0xc0 ;  /* 0x000000c0d30d7836 */ /* 0x000fe20000000000 */
[----:B------:R-:W-:-:S02]  /*fa60*/  SHF.R.S32.HI R8, RZ, 0x1f, R211 ;  /* 0x0000001fff087819 */ /* 0x000fc400000114d3 */
[----:B------:R-:W-:Y:S02]  /*fa70*/  SHF.R.S32.HI R11, RZ, 0x1f, R11 ;  /* 0x0000001fff0b7819 */ /* 0x000fe4000001140b */
[----:B------:R-:W-:Y:S02]  /*fa80*/  SHF.R.S32.HI R36, RZ, 0x1f, R36 ;  /* 0x0000001fff247819 */ /* 0x000fe40000011424 */
[CC--:B--2---:R-:W-:Y:S02]  /*fa90*/  @!P3 LEA R4, P5, R211.reuse, R14.reuse, 0x1 ;  /* 0x0000000ed304b211 */ /* 0x0c4fe400078a08ff */
[----:B------:R-:W-:Y:S02]  /*faa0*/  @!P2 LEA R6, P4, R10, R14, 0x1 ;  /* 0x0000000e0a06a211 */ /* 0x000fe400078808ff */
[----:B----4-:R-:W-:Y:S02]  /*fab0*/  @!P3 LEA.HI.X R5, R211, R20, R8, 0x1, P5 ;  /* 0x00000014d305b211 */ /* 0x010fe400028f0c08 */
[----:B------:R-:W-:-:S02]  /*fac0*/  @!P1 LEA R8, P5, R15, R14, 0x1 ;  /* 0x0000000e0f089211 */ /* 0x000fc400078a08ff */
[----:B------:R-:W-:Y:S01]  /*fad0*/  @!P2 LEA.HI.X R7, R10, R20, R11, 0x1, P4 ;  /* 0x000000140a07a211 */ /* 0x000fe200020f0c0b */
[----:B------:R3:W-:Y:S01]  /*fae0*/  @!P3 ST.E.128 desc[UR40][R4.64], R24 ;  /* 0x000000180400b985 */ /* 0x0007e2000c101d28 */
[----:B------:R-:W-:Y:S02]  /*faf0*/  SHF.R.S32.HI R13, RZ, 0x1f, R13 ;  /* 0x0000001fff0d7819 */ /* 0x000fe4000001140d */
[C---:B------:R-:W-:Y:S01]  /*fb00*/  @!P0 LEA R10, P4, R12.reuse, R14, 0x1 ;  /* 0x0000000e0c0a8211 */ /* 0x040fe200078808ff */
[----:B------:R3:W-:Y:S01]  /*fb10*/  @!P2 ST.E.128 desc[UR40][R6.64], R40 ;  /* 0x000000280600a985 */ /* 0x0007e2000c101d28 */
[-C--:B------:R-:W-:Y:S02]  /*fb20*/  @!P1 LEA.HI.X R9, R15, R20.reuse, R36, 0x1, P5 ;  /* 0x000000140f099211 */ /* 0x080fe400028f0c24 */
[----:B------:R-:W-:-:S03]  /*fb30*/  @!P0 LEA.HI.X R11, R12, R20, R13, 0x1, P4 ;  /* 0x000000140c0b8211 */ /* 0x000fc600020f0c0d */
[----:B------:R3:W-:Y:S04]  /*fb40*/  @!P1 ST.E.128 desc[UR40][R8.64], R60 ;  /* 0x0000003c08009985 */ /* 0x0007e8000c101d28 */
[----:B------:R3:W-:Y:S02]  /*fb50*/  @!P0 ST.E.128 desc[UR40][R10.64], R76 ;  /* 0x0000004c0a008985 */ /* 0x0007e4000c101d28 */
.L_x_9806:
[----:B------:R-:W-:Y:S05]  /*fb60*/  BSYNC B1 ;  /* 0x0000000000017941 */ /* 0x000fea0003800000 */
.L_x_9805:
[----:B------:R-:W-:-:S03]  /*fb70*/  UMOV UR4, 0xffffffff ;  /* 0xffffffff00047882 */ /* 0x000fc60000000000 */
[----:B------:R-:W-:Y:S05]  /*fb80*/  BRA.DIV UR4, `(.L_x_9807) ;  /* 0x000000b204c47947 */ /* 0x000fea000b800000 */
[----:B----4-:R4:W0:Y:S04]  /*fb90*/  SHFL.IDX PT, R20, R21, 0x2, 0x181f ;  /* 0x00581f0015147f89 */ /* 0x01082800000e0000 */
[----:B--2---:R4:W2:Y:S02]  /*fba0*/  SHFL.IDX PT, R14, R3, 0x2, 0x181f ;  /* 0x00581f00030e7f89 */ /* 0x0048a400000e0000 */
.L_x_10005:
[----:B---3--:R-:W-:Y:S01]  /*fbb0*/  VIADD R5, R89, 0x40 ;  /* 0x0000004059057836 */ /* 0x008fe20000000000 */
        /* <DEDUP_REMOVED lines=12> */
[----:B------:R-:W-:Y:S02]  /*fc80*/  ISETP.GE.AND P0, PT, R12, UR4, PT ;  /* 0x000000040c007c0c */ /* 0x000fe4000bf06270 */
[----:B------:R-:W-:-:S02]  /*fc90*/  IADD3 R11, R211, 0x40, RZ ;  /* 0x00000040d30b7810 */ /* 0x000fc40007ffe0ff */
[----:B------:R-:W-:Y:S02]  /*fca0*/  SHF.R.S32.HI R8, RZ, 0x1f, R211 ;  /* 0x0000001fff087819 */ /* 0x000fe400000114d3 */
[----:B------:R-:W-:Y:S02]  /*fcb0*/  SHF.R.S32.HI R11, RZ, 0x1f, R11 ;  /* 0x0000001fff0b7819 */ /* 0x000fe4000001140b */
[CC--:B--2---:R-:W-:Y:S02]  /*fcc0*/  @!P3 LEA R4, P5, R211.reuse, R14.reuse, 0x1 ;  /* 0x0000000ed304b211 */ /* 0x0c4fe400078a08ff */
[----:B------:R-:W-:Y:S02]  /*fcd0*/  @!P2 LEA R6, P4, R10, R14, 0x1 ;  /* 0x0000000e0a06a211 */ /* 0x000fe400078808ff */
[----:B0-----:R-:W-:Y:S02]  /*fce0*/  @!P3 LEA.HI.X R5, R211, R20, R8, 0x1, P5 ;  /* 0x00000014d305b211 */ /* 0x001fe400028f0c08 */
[----:B------:R-:W-:-:S02]  /*fcf0*/  @!P1 LEA R8, P5, R15, R14, 0x1 ;  /* 0x0000000e0f089211 */ /* 0x000fc400078a08ff */
[----:B------:R-:W-:Y:S01]  /*fd00*/  SHF.R.S32.HI R24, RZ, 0x1f, R24 ;  /* 0x0000001fff187819 */ /* 0x000fe20000011418 */
[----:B------:R3:W-:Y:S01]  /*fd10*/  @!P3 ST.E.128 desc[UR40][R4.64], R28 ;  /* 0x0000001c0400b985 */ /* 0x0007e2000c101d28 */
[----:B------:R-:W-:Y:S02]  /*fd20*/  @!P2 LEA.HI.X R7, R10, R20, R11, 0x1, P4 ;  /* 0x000000140a07a211 */ /* 0x000fe400020f0c0b */
[----:B------:R-:W-:Y:S02]  /*fd30*/  SHF.R.S32.HI R13, RZ, 0x1f, R13 ;  /* 0x0000001fff0d7819 */ /* 0x000fe4000001140d */
[C---:B------:R-:W-:Y:S01]  /*fd40*/  @!P0 LEA R10, P4, R12.reuse, R14, 0x1 ;  /* 0x0000000e0c0a8211 */ /* 0x040fe200078808ff */
[----:B------:R3:W-:Y:S01]  /*fd50*/  @!P2 ST.E.128 desc[UR40][R6.64], R44 ;  /* 0x0000002c0600a985 */ /* 0x0007e2000c101d28 */
[-C--:B------:R-:W-:Y:S02]  /*fd60*/  @!P1 LEA.HI.X R9, R15, R20.reuse, R24, 0x1, P5 ;  /* 0x000000140f099211 */ /* 0x080fe400028f0c18 */
[----:B------:R-:W-:-:S03]  /*fd70*/  @!P0 LEA.HI.X R11, R12, R20, R13, 0x1, P4 ;  /* 0x000000140c0b8211 */ /* 0x000fc600020f0c0d */
[----:B------:R3:W-:Y:S04]  /*fd80*/  @!P1 ST.E.128 desc[UR40][R8.64], R64 ;  /* 0x0000004008009985 */ /* 0x0007e8000c101d28 */
[----:B------:R3:W-:Y:S02]  /*fd90*/  @!P0 ST.E.128 desc[UR40][R10.64], R80 ;  /* 0x000000500a008985 */ /* 0x0007e4000c101d28 */
.L_x_9809:
[----:B------:R-:W-:Y:S05]  /*fda0*/  BSYNC B1 ;  /* 0x0000000000017941 */ /* 0x000fea0003800000 */
.L_x_9808:
[----:B------:R-:W-:-:S03]  /*fdb0*/  UMOV UR4, 0xffffffff ;  /* 0xffffffff00047882 */ /* 0x000fc60000000000 */
[----:B------:R-:W-:Y:S05]  /*fdc0*/  BRA.DIV UR4, `(.L_x_9810) ;  /* 0x000000b2047c7947 */ /* 0x000fea000b800000 */
[----:B---3--:R3:W0:Y:S04]  /*fdd0*/  SHFL.IDX PT, R10, R21, 0x3, 0x181f ;  /* 0x00781f00150a7f89 */ /* 0x00862800000e0000 */
[----:B--2---:R3:W2:Y:S02]  /*fde0*/  SHFL.IDX PT, R14, R3, 0x3, 0x181f ;  /* 0x00781f00030e7f89 */ /* 0x0046a400000e0000 */
.L_x_10009:
[----:B01-34-:R-:W-:-:S05]  /*fdf0*/  VIADD R3, R89, 0x60 ;  /* 0x0000006059037836 */ /* 0x01bfca0000000000 */
        /* <DEDUP_REMOVED lines=8> */
[----:B------:R-:W-:Y:S01]  /*fe80*/  VIADD R12, R211, 0x80 ;  /* 0x00000080d30c7836 */ /* 0x000fe20000000000 */
[----:B------:R-:W-:Y:S02]  /*fe90*/  ISETP.GE.AND P5, PT, R11, UR4, PT ;  /* 0x000000040b007c0c */ /* 0x000fe4000bfa6270 */
[----:B------:R-:W-:Y:S02]  /*fea0*/  SHF.R.S32.HI R20, RZ, 0x1f, R211 ;  /* 0x0000001fff147819 */ /* 0x000fe400000114d3 */
[----:B------:R-:W-:-:S02]  /*feb0*/  SHF.R.S32.HI R15, RZ, 0x1f, R15 ;  /* 0x0000001fff0f7819 */ /* 0x000fc4000001140f */
[----:B------:R-:W-:-:S03]  /*fec0*/  SHF.R.S32.HI R12, RZ, 0x1f, R12 ;  /* 0x0000001fff0c7819 */ /* 0x000fc6000001140c */
[-C--:B--2---:R-:W-:Y:S02]  /*fed0*/  @!P3 LEA R4, P0, R211, R14.reuse, 0x1 ;  /* 0x0000000ed304b211 */ /* 0x084fe400078008ff */
[-C--:B------:R-:W-:Y:S02]  /*fee0*/  @!P4 LEA R6, P1, R13, R14.reuse, 0x1 ;  /* 0x0000000e0d06c211 */ /* 0x080fe400078208ff */
[----:B------:R-:W-:Y:S02]  /*fef0*/  @!P5 LEA R8, P2, R11, R14, 0x1 ;  /* 0x0000000e0b08d211 */ /* 0x000fe400078408ff */
[-C--:B------:R-:W-:Y:S02]  /*ff00*/  @!P3 LEA.HI.X R5, R211, R10.reuse, R20, 0x1, P0 ;  /* 0x0000000ad305b211 */ /* 0x080fe400000f0c14 */
[-C--:B------:R-:W-:Y:S02]  /*ff10*/  @!P4 LEA.HI.X R7, R13, R10.reuse, R15, 0x1, P1 ;  /* 0x0000000a0d07c211 */ /* 0x080fe400008f0c0f */
[----:B------:R-:W-:Y:S01]  /*ff20*/  @!P5 LEA.HI.X R9, R11, R10, R12, 0x1, P2 ;  /* 0x0000000a0b09d211 */ /* 0x000fe200010f0c0c */
[----:B------:R0:W-:Y:S01]  /*ff30*/  @!P3 ST.E.128 desc[UR40][R4.64], R32 ;  /* 0x000000200400b985 */ /* 0x0001e2000c101d28 */
[----:B------:R-:W-:-:S03]  /*ff40*/  VIADD R11, R211, 0xc0 ;  /* 0x000000c0d30b7836 */ /* 0x000fc60000000000 */
[----:B------:R0:W-:Y:S02]  /*ff50*/  @!P4 ST.E.128 desc[UR40][R6.64], R52 ;  /* 0x000000340600c985 */ /* 0x0001e4000c101d28 */
[----:B------:R-:W-:Y:S02]  /*ff60*/  ISETP.GE.AND P0, PT, R11, UR4, PT ;  /* 0x000000040b007c0c */ /* 0x000fe4000bf06270 */
[----:B------:R0:W-:Y:S11]  /*ff70*/  @!P5 ST.E.128 desc[UR40][R8.64], R68 ;  /* 0x000000440800d985 */ /* 0x0001f6000c101d28 */
[----:B------:R-:W-:Y:S05]  /*ff80*/  @P0 BRA `(.L_x_9811) ;  /* 0x0000002c00940947 */ /* 0x000fea0003800000 */
[----:B------:R-:W-:Y:S01]  /*ff90*/  VIADD R12, R211, 0xc0 ;  /* 0x000000c0d30c7836 */ /* 0x000fe20000000000 */
[----:B0-----:R-:W-:-:S04]  /*ffa0*/  LEA R4, P0, R11, R14, 0x1 ;  /* 0x0000000e0b047211 */ /* 0x001fc800078008ff */
[----:B------:R-:W-:-:S04]  /*ffb0*/  SHF.R.S32.HI R12, RZ, 0x1f, R12 ;  /* 0x0000001fff0c7819 */ /* 0x000fc8000001140c */
[----:B------:R-:W-:-:S05]  /*ffc0*/  LEA.HI.X R5, R11, R10, R12, 0x1, P0 ;  /* 0x0000000a0b057211 */ /* 0x000fca00000f0c0c */
[----:B------:R0:W-:Y:S01]  /*ffd0*/  ST.E.128 desc[UR40][R4.64], R84 ;  /* 0x0000005404007985 */ /* 0x0001e2000c101d28 */
[----:B------:R-:W-:Y:S05]  /*ffe0*/  BRA `(.L_x_9811) ;  /* 0x0000002c007c7947 */ /* 0x000fea0003800000 */
.L_x_9800:
[----:B0-----:R-:W0:Y:S01]  /*fff0*/  @P1 LDC R10, c[0x0][0xbec] ;  /* 0x0002fb00ff0a1b82 */ /* 0x001e220000000800 */
[----:B------:R-:W-:Y:S01]  /*10000*/  IMAD.MOV.U32 R6, RZ, RZ, R48 ;  /* 0x000000ffff067224 */ /* 0x000fe200078e0030 */
[----:B------:R-:W-:-:S06]  /*10010*/  ULDC.64 UR4, c[0x0][0xb08] ;  /* 0x0002c20000047ab9 */ /* 0x000fcc0000000a00 */
[----:B------:R-:W1:Y:S01]  /*10020*/  @P1 LDC R7, c[0x0][0xbf0] ;  /* 0x0002fc00ff071b82 */ /* 0x000e620000000800 */
[----:B0-----:R-:W-:-:S05]  /*10030*/  @P1 IMAD.HI.U32 R10, R48, R10, RZ ;  /* 0x0000000a300a1227 */ /* 0x001fca00078e00ff */
[----:B-1----:R-:W-:Y:S01]  /*10040*/  @P1 SHF.R.U32.HI R6, RZ, R7, R10 ;  /* 0x00000007ff061219 */ /* 0x002fe2000001160a */
[----:B------:R-:W-:-:S04]  /*10050*/  IMAD R7, R9, UR4, RZ ;  /* 0x0000000409077c24 */ /* 0x000fc8000f8e02ff */
[C---:B------:R-:W-:Y:S02]  /*10060*/  IMAD R7, R8.reuse, UR5, R7 ;  /* 0x0000000508077c24 */ /* 0x040fe4000f8e0207 */
[----:B------:R-:W-:Y:S01]  /*10070*/  IMAD.WIDE.U32 R8, R8, UR4, RZ ;  /* 0x0000000408087c25 */ /* 0x000fe2000f8e00ff */
[----:B------:R-:W-:-:S03]  /*10080*/  ULDC.64 UR4, c[0x0][0xb38] ;  /* 0x0002ce0000047ab9 */ /* 0x000fc60000000a00 */
[----:B------:R-:W-:Y:S01]  /*10090*/  IMAD.IADD R9, R9, 0x1, R7 ;  /* 0x0000000109097824 */ /* 0x000fe200078e0207 */
[----:B------:R-:W-:Y:S01]  /*100a0*/  SHF.R.S32.HI R7, RZ, 0x1f, R3 ;  /* 0x0000001fff077819 */ /* 0x000fe20000011403 */
[----:B------:R-:W-:-:S04]  /*100b0*/  IMAD.WIDE.U32 R8, R205, UR4, R8 ;  /* 0x00000004cd087c25 */ /* 0x000fc8000f8e0008 */
[----:B------:R-:W-:Y:S01]  /*100c0*/  IMAD R9, R205, UR5, R9 ;  /* 0x00000005cd097c24 */ /* 0x000fe2000f8e0209 */
[----:B------:R-:W-:Y:S02]  /*100d0*/  ULDC.64 UR4, c[0x0][0xb40] ;  /* 0x0002d00000047ab9 */ /* 0x000fe40000000a00 */
[----:B------:R-:W-:Y:S02]  /*100e0*/  IMAD R7, R7, UR4, RZ ;  /* 0x0000000407077c24 */ /* 0x000fe4000f8e02ff */
[----:B------:R-:W-:-:S04]  /*100f0*/  IMAD.WIDE.U32 R8, R3, UR4, R8 ;  /* 0x0000000403087c25 */ /* 0x000fc8000f8e0008 */
[----:B------:R-:W-:Y:S01]  /*10100*/  IMAD R7, R3, UR5, R7 ;  /* 0x0000000503077c24 */ /* 0x000fe2000f8e0207 */
[----:B------:R-:W-:Y:S01]  /*10110*/  ULDC.64 UR4, c[0x0][0xb48] ;  /* 0x0002d20000047ab9 */ /* 0x000fe20000000a00 */
[--C-:B------:R-:W-:Y:S02]  /*10120*/  IMAD.MOV R3, RZ, RZ, -R6.reuse ;  /* 0x000000ffff037224 */ /* 0x100fe400078e0a06 */
[----:B------:R-:W-:Y:S01]  /*10130*/  IMAD.IADD R9, R9, 0x1, R7 ;  /* 0x0000000109097824 */ /* 0x000fe200078e0207 */
[----:B------:R-:W-:Y:S01]  /*10140*/  SHF.R.S32.HI R7, RZ, 0x1f, R6 ;  /* 0x0000001fff077819 */ /* 0x000fe20000011406 */
[----:B------:R-:W-:Y:S02]  /*10150*/  IMAD R3, R158, R3, R48 ;  /* 0x000000039e037224 */ /* 0x000fe400078e0230 */
[----:B------:R-:W-:-:S04]  /*10160*/  IMAD.WIDE.U32 R8, R159, UR4, R8 ;  /* 0x000000049f087c25 */ /* 0x000fc8000f8e0008 */
[----:B------:R-:W-:Y:S01]  /*10170*/  IMAD R9, R159, UR5, R9 ;  /* 0x000000059f097c24 */ /* 0x000fe2000f8e0209 */
[----:B------:R-:W-:Y:S02]  /*10180*/  ULDC.64 UR4, c[0x0][0xb30] ;  /* 0x0002cc0000047ab9 */ /* 0x000fe40000000a00 */
[----:B------:R-:W-:Y:S02]  /*10190*/  IMAD R7, R7, UR4, RZ ;  /* 0x0000000407077c24 */ /* 0x000fe4000f8e02ff */
[----:B------:R-:W-:-:S04]  /*101a0*/  IMAD.WIDE.U32 R8, R6, UR4, R8 ;  /* 0x0000000406087c25 */ /* 0x000fc8000f8e0008 */
[----:B------:R-:W-:Y:S01]  /*101b0*/  IMAD R7, R6, UR5, R7 ;  /* 0x0000000506077c24 */ /* 0x000fe2000f8e0207 */
[----:B------:R-:W-:Y:S01]  /*101c0*/  IADD3 R6, R19, 0x22820, RZ ;  /* 0x0002282013067810 */ /* 0x000fe20007ffe0ff */
[----:B------:R-:W-:Y:S02]  /*101d0*/  ULDC.64 UR4, c[0x0][0xb28] ;  /* 0x0002ca0000047ab9 */ /* 0x000fe40000000a00 */
[----:B------:R-:W-:Y:S01]  /*101e0*/  IMAD.IADD R9, R9, 0x1, R7 ;  /* 0x0000000109097824 */ /* 0x000fe200078e0207 */
[----:B------:R-:W-:Y:S01]  /*101f0*/  PRMT R6, RZ, 0x654, R6 ;  /* 0x00000654ff067816 */ /* 0x000fe20000000006 */
[----:B------:R-:W-:-:S03]  /*10200*/  IMAD.WIDE.U32 R8, R3, UR4, R8 ;  /* 0x0000000403087c25 */ /* 0x000fc6000f8e0008 */
[----:B------:R0:W-:Y:S02]  /*10210*/  SYNCS.ARRIVE.TRANS64.RED.A1T0 RZ, [R6+URZ], RZ ;  /* 0x000000ff06ff79a7 */ /* 0x0001e4000810043f */
[----:B0-----:R-:W-:-:S05]  /*10220*/  SHF.R.S32.HI R6, RZ, 0x1f, R3 ;  /* 0x0000001fff067819 */ /* 0x001fca0000011403 */
[----:B------:R-:W-:-:S04]  /*10230*/  IMAD R6, R6, UR4, RZ ;  /* 0x0000000406067c24 */ /* 0x000fc8000f8e02ff */
[----:B------:R-:W-:Y:S01]  /*10240*/  IMAD R6, R3, UR5, R6 ;  /* 0x0000000503067c24 */ /* 0x000fe2000f8e0206 */
[----:B------:R-:W-:Y:S02]  /*10250*/  ULDC.64 UR4, c[0x0][0xb00] ;  /* 0x0002c00000047ab9 */ /* 0x000fe40000000a00 */
[----:B------:R-:W-:Y:S01]  /*10260*/  LEA R3, P0, R8, UR4, 0x2 ;  /* 0x0000000408037c11 */ /* 0x000fe2000f8010ff */
[----:B------:R-:W-:Y:S01]  /*10270*/  IMAD.IADD R6, R9, 0x1, R6 ;  /* 0x0000000109067824 */ /* 0x000fe200078e0206 */
[----:B------:R-:W-:-:S04]  /*10280*/  UMOV UR4, 0xffffffff ;  /* 0xffffffff00047882 */ /* 0x000fc80000000000 */
[----:B------:R-:W-:Y:S01]  /*10290*/  LEA.HI.X R10, R8, UR5, R6, 0x2, P0 ;  /* 0x00000005080a7c11 */ /* 0x000fe200080f1406 */
[----:B------:R-:W-:Y:S06]  /*102a0*/  BRA.DIV UR4, `(.L_x_9812) ;  /* 0x000000ae048c7947 */ /* 0x000fec000b800000 */
[----:B------:R0:W1:Y:S04]  /*102b0*/  SHFL.IDX PT, R48, R10, RZ, 0x1c1f ;  /* 0x001c1fff0a307589 */ /* 0x00006800000e0000 */
[----:B------:R0:W2:Y:S02]  /*102c0*/  SHFL.IDX PT, R11, R3, RZ, 0x1c1f ;  /* 0x001c1fff030b7589 */ /* 0x0000a400000e0000 */
.L_x_10012:
[----:B------:R-:W-:Y:S01]  /*102d0*/  ISETP.GE.AND P0, PT, R21, R0, PT ;  /* 0x000000001500720c */ /* 0x000fe20003f06270 */
[----:B------:R-:W-:-:S12]  /*102e0*/  BSSY B1, `(.L_x_9813) ;  /* 0x00000c3000017945 */ /* 0x000fd80003800000 */
[----:B------:R-:W-:Y:S05]  /*102f0*/  @P0 BRA `(.L_x_9814) ;  /* 0x0000000c00040947 */ /* 0x000fea0003800000 */
[----:B------:R-:W3:Y:S01]  /*10300*/  LDL R157, [R1+0x44] ;  /* 0x00004400019d7983 */ /* 0x000ee20000100800 */
[----:B------:R-:W-:-:S03]  /*10310*/  ULDC UR4, c[0x0][0xac8] ;  /* 0x0002b20000047ab9 */ /* 0x000fc60000000800 */
[----:B------:R-:W4:Y:S04]  /*10320*/  LDL R12, [R1+0xc0] ;  /* 0x0000c000010c7983 */ /* 0x000f280000100800 */
[----:B------:R-:W5:Y:S04]  /*10330*/  LDL R155, [R1+0x144] ;  /* 0x00014400019b7983 */ /* 0x000f680000100800 */
        /* <DEDUP_REMOVED lines=8> */
[----:B------:R-:W5:Y:S01]  /*103c0*/  LDL R21, [R1+0xa8] ;  /* 0x0000a80001157983 */ /* 0x000f620000100800 */
[----:B---3--:R-:W-:-:S13]  /*103d0*/  ISETP.GE.AND P0, PT, R157, UR4, PT ;  /* 0x000000049d007c0c */ /* 0x008fda000bf06270 */
[----:B--2---:R-:W-:Y:S02]  /*103e0*/  @!P0 IMAD.MOV.U32 R6, RZ, RZ, R11 ;  /* 0x000000ffff068224 */ /* 0x004fe400078e000b */
[----:B-1----:R-:W-:Y:S02]  /*103f0*/  @!P0 IMAD.MOV.U32 R7, RZ, RZ, R48 ;  /* 0x000000ffff078224 */ /* 0x002fe400078e0030 */
[----:B------:R-:W-:Y:S02]  /*10400*/  @!P0 IMAD.WIDE R6, R157, 0x4, R6 ;  /* 0x000000049d068825 */ /* 0x000fe400078e0206 */
[----:B------:R-:W2:Y:S04]  /*10410*/  LDL R157, [R1+0x134] ;  /* 0x00013400019d7983 */ /* 0x000ea80000100800 */
[----:B------:R1:W-:Y:S01]  /*10420*/  @!P0 ST.E.64 desc[UR40][R6.64], R152 ;  /* 0x0000009806008985 */ /* 0x0003e2000c101b28 */
[----:B----4-:R-:W-:-:S13]  /*10430*/  ISETP.GE.AND P0, PT, R12, UR4, PT ;  /* 0x000000040c007c0c */ /* 0x010fda000bf06270 */
[C---:B-1----:R-:W-:Y:S01]  /*10440*/  @!P0 LEA R6, P1, R12.reuse, R11, 0x2 ;  /* 0x0000000b0c068211 */ /* 0x042fe200078210ff */
[----:B------:R-:W3:Y:S03]  /*10450*/  LDL R153, [R1+0x12c] ;  /* 0x00012c0001997983 */ /* 0x000ee60000100800 */
[----:B-----5:R-:W-:Y:S01]  /*10460*/  @!P0 LEA.HI.X R7, R12, R48, R155, 0x2, P1 ;  /* 0x000000300c078211 */ /* 0x020fe200008f149b */
[----:B------:R-:W4:Y:S04]  /*10470*/  LDL R152, [R1+0x94] ;  /* 0x0000940001987983 */ /* 0x000f280000100800 */
[----:B------:R-:W5:Y:S04]  /*10480*/  LDL R155, [R1+0x130] ;  /* 0x00013000019b7983 */ /* 0x000f680000100800 */
[----:B------:R1:W-:Y:S01]  /*10490*/  @!P0 ST.E.64 desc[UR40][R6.64], R28 ;  /* 0x0000001c06008985 */ /* 0x0003e2000c101b28 */
[----:B------:R-:W-:-:S02]  /*104a0*/  ISETP.GE.AND P0, PT, R8, UR4, PT ;  /* 0x0000000408007c0c */ /* 0x000fc4000bf06270 */
[----:B------:R-:W-:Y:S01]  /*104b0*/  ISETP.GE.AND P1, PT, R13, UR4, PT ;  /* 0x000000040d007c0c */ /* 0x000fe2000bf26270 */
[----:B------:R-:W3:Y:S10]  /*104c0*/  LDL R12, [R1+0xa4] ;  /* 0x0000a400010c7983 */ /* 0x000ef40000100800 */
[C---:B-1----:R-:W-:Y:S01]  /*104d0*/  @!P0 LEA R6, P2, R8.reuse, R11, 0x2 ;  /* 0x0000000b08068211 */ /* 0x042fe200078410ff */
[----:B------:R-:W4:Y:S03]  /*104e0*/  LDL R29, [R1+0x9c] ;  /* 0x00009c00011d7983 */ /* 0x000f260000100800 */
[----:B------:R-:W-:Y:S01]  /*104f0*/  @!P0 LEA.HI.X R7, R8, R48, R158, 0x2, P2 ;  /* 0x0000003008078211 */ /* 0x000fe200010f149e */
[----:B------:R-:W4:Y:S04]  /*10500*/  LDL R28, [R1+0x11c] ;  /* 0x00011c00011c7983 */ /* 0x000f280000100800 */
[----:B------:R1:W-:Y:S01]  /*10510*/  @!P0 ST.E.64 desc[UR40][R6.64], R32 ;  /* 0x0000002006008985 */ /* 0x0003e2000c101b28 */
[----:B------:R-:W-:-:S03]  /*10520*/  ISETP.GE.AND P0, PT, R9, UR4, PT ;  /* 0x0000000409007c0c */ /* 0x000fc6000bf06270 */
[----:B------:R-:W4:Y:S01]  /*10530*/  LDL R8, [R1+0xa0] ;  /* 0x0000a00001087983 */ /* 0x000f220000100800 */
[----:B-1----:R-:W-:-:S03]  /*10540*/  @!P1 LEA R6, P2, R13, R11, 0x2 ;  /* 0x0000000b0d069211 */ /* 0x002fc600078410ff */
[----:B------:R-:W4:Y:S01]  /*10550*/  LDL R32, [R1+0x88] ;  /* 0x0000880001207983 */ /* 0x000f220000100800 */
[----:B------:R-:W-:-:S03]  /*10560*/  @!P1 LEA.HI.X R7, R13, R48, R15, 0x2, P2 ;  /* 0x000000300d079211 */ /* 0x000fc600010f140f */
[----:B------:R-:W4:Y:S04]  /*10570*/  LDL R33, [R1+0x84] ;  /* 0x0000840001217983 */ /* 0x000f280000100800 */
        /* <DEDUP_REMOVED lines=13> */
[----:B------:R-:W4:Y:S04]  /*10650*/  LDL R41, [R1+0x118] ;  /* 0x0001180001297983 */ /* 0x000f280000100800 */
[----:B------:R-:W4:Y:S01]  /*10660*/  LDL R40, [R1+0x110] ;  /* 0x0001100001287983 */ /* 0x000f220000100800 */
[----:B--2---:R-:W-:-:S05]  /*10670*/  @!P1 LEA.HI.X R7, R156, R48, R157, 0x2, P2 ;  /* 0x000000309c079211 */ /* 0x004fca00010f149d */
[----:B------:R1:W-:Y:S02]  /*10680*/  @!P1 ST.E.64 desc[UR40][R6.64], R44 ;  /* 0x0000002c06009985 */ /* 0x0003e4000c101b28 */
[C---:B-1----:R-:W-:Y:S02]  /*10690*/  @!P0 LEA R6, P2, R154.reuse, R11, 0x2 ;  /* 0x0000000b9a068211 */ /* 0x042fe400078410ff */
[----:B------:R-:W2:Y:S04]  /*106a0*/  LDL R45, [R1+0x68] ;  /* 0x00006800012d7983 */ /* 0x000ea80000100800 */
[----:B------:R-:W2:Y:S01]  /*106b0*/  LDL R44, [R1+0xe4] ;  /* 0x0000e400012c7983 */ /* 0x000ea20000100800 */
[----:B-----5:R-:W-:-:S05]  /*106c0*/  @!P0 LEA.HI.X R7, R154, R48, R155, 0x2, P2 ;  /* 0x000000309a078211 */ /* 0x020fca00010f149b */
[----:B------:R1:W-:Y:S04]  /*106d0*/  @!P0 ST.E.64 desc[UR40][R6.64], R24 ;  /* 0x0000001806008985 */ /* 0x0003e8000c101b28 */
[----:B-1----:R-:W5:Y:S04]  /*106e0*/  LDL R25, [R1+0x114] ;  /* 0x0001140001197983 */ /* 0x002f680000100800 */
[----:B------:R-:W2:Y:S01]  /*106f0*/  LDL R24, [R1+0x10c] ;  /* 0x00010c0001187983 */ /* 0x000ea20000100800 */
[----:B------:R-:W-:Y:S02]  /*10700*/  ISETP.GE.AND P1, PT, R21, UR4, PT ;  /* 0x0000000415007c0c */ /* 0x000fe4000bf26270 */
[----:B---3--:R-:W-:-:S11]  /*10710*/  ISETP.GE.AND P0, PT, R12, UR4, PT ;  /* 0x000000040c007c0c */ /* 0x008fd6000bf06270 */
[----:B------:R-:W-:-:S04]  /*10720*/  @!P1 LEA R6, P2, R21, R11, 0x2 ;  /* 0x0000000b15069211 */ /* 0x000fc800078410ff */
[-C--:B------:R-:W-:Y:S02]  /*10730*/  @!P1 LEA.HI.X R7, R21, R48.reuse, R153, 0x2, P2 ;  /* 0x0000003015079211 */ /* 0x080fe400010f1499 */
[----:B----4-:R-:W-:Y:S01]  /*10740*/  ISETP.GE.AND P3, PT, R29, UR4, PT ;  /* 0x000000041d007c0c */ /* 0x010fe2000bf66270 */
[----:B------:R-:W3:Y:S04]  /*10750*/  LDL R21, [R1+0x7c] ;  /* 0x00007c0001157983 */ /* 0x000ee80000100800 */
[----:B------:R1:W-:Y:S01]  /*10760*/  @!P1 ST.E.64 desc[UR40][R6.64], R52 ;  /* 0x0000003406009985 */ /* 0x0003e2000c101b28 */
[----:B------:R-:W-:Y:S02]  /*10770*/  ISETP.GE.AND P1, PT, R8, UR4, PT ;  /* 0x0000000408007c0c */ /* 0x000fe4000bf26270 */
[C---:B-1----:R-:W-:Y:S01]  /*10780*/  @!P0 LEA R6, P2, R12.reuse, R11, 0x2 ;  /* 0x0000000b0c068211 */ /* 0x042fe200078410ff */
[----:B------:R-:W4:Y:S03]  /*10790*/  LDL R53, [R1+0x6c] ;  /* 0x00006c0001357983 */ /* 0x000f260000100800 */
[----:B------:R-:W-:Y:S01]  /*107a0*/  @!P0 LEA.HI.X R7, R12, R48, R13, 0x2, P2 ;  /* 0x000000300c078211 */ /* 0x000fe200010f140d */
[----:B------:R-:W4:Y:S04]  /*107b0*/  LDL R52, [R1+0xec] ;  /* 0x0000ec0001347983 */ /* 0x000f280000100800 */
[----:B------:R-:W3:Y:S04]  /*107c0*/  LDL R12, [R1+0x80] ;  /* 0x00008000010c7983 */ /* 0x000ee80000100800 */
[----:B------:R1:W-:Y:S01]  /*107d0*/  @!P0 ST.E.64 desc[UR40][R6.64], R56 ;  /* 0x0000003806008985 */ /* 0x0003e2000c101b28 */
[----:B------:R-:W-:-:S03]  /*107e0*/  ISETP.GE.AND P2, PT, R15, UR4, PT ;  /* 0x000000040f007c0c */ /* 0x000fc6000bf46270 */
[----:B------:R-:W4:Y:S01]  /*107f0*/  LDL R13, [R1+0x78] ;  /* 0x00007800010d7983 */ /* 0x000f220000100800 */
[----:B-1----:R-:W-:-:S03]  /*10800*/  @!P1 LEA R6, P0, R8, R11, 0x2 ;  /* 0x0000000b08069211 */ /* 0x002fc600078010ff */
[----:B------:R-:W4:Y:S01]  /*10810*/  LDL R56, [R1+0xf0] ;  /* 0x0000f00001387983 */ /* 0x000f220000100800 */
[----:B------:R-:W-:-:S05]  /*10820*/  @!P1 LEA.HI.X R7, R8, R48, R9, 0x2, P0 ;  /* 0x0000003008079211 */ /* 0x000fca00000f1409 */
[----:B------:R1:W-:Y:S01]  /*10830*/  @!P1 ST.E.64 desc[UR40][R6.64], R60 ;  /* 0x0000003c06009985 */ /* 0x0003e2000c101b28 */
[----:B------:R-:W-:Y:S02]  /*10840*/  ISETP.GE.AND P1, PT, R14, UR4, PT ;  /* 0x000000040e007c0c */ /* 0x000fe4000bf26270 */
[-C--:B------:R-:W-:Y:S02]  /*10850*/  @!P2 LEA R8, P5, R15, R11.reuse, 0x2 ;  /* 0x0000000b0f08a211 */ /* 0x080fe400078a10ff */
[----:B-1----:R-:W-:-:S04]  /*10860*/  @!P3 LEA R6, P4, R29, R11, 0x2 ;  /* 0x0000000b1d06b211 */ /* 0x002fc800078810ff */
[-C--:B------:R-:W-:Y:S02]  /*10870*/  @!P3 LEA.HI.X R7, R29, R48.reuse, R36, 0x2, P4 ;  /* 0x000000301d07b211 */ /* 0x080fe400020f1424 */
[----:B------:R-:W4:Y:S01]  /*10880*/  LDL R29, [R1+0x104] ;  /* 0x00010400011d7983 */ /* 0x000f220000100800 */
[----:B------:R-:W-:-:S03]  /*10890*/  @!P2 LEA.HI.X R9, R15, R48, R28, 0x2, P5 ;  /* 0x000000300f09a211 */ /* 0x000fc600028f141c */
[----:B------:R-:W4:Y:S01]  /*108a0*/  LDL R36, [R1+0x108] ;  /* 0x0001080001247983 */ /* 0x000f220000100800 */
[----:B------:R-:W-:-:S03]  /*108b0*/  ISETP.GE.AND P0, PT, R152, UR4, PT ;  /* 0x0000000498007c0c */ /* 0x000fc6000bf06270 */
[----:B------:R-:W-:Y:S04]  /*108c0*/  @!P3 ST.E.64 desc[UR40][R6.64], R64 ;  /* 0x000000400600b985 */ /* 0x000fe8000c101b28 */
[----:B------:R1:W-:Y:S01]  /*108d0*/  @!P2 ST.E.64 desc[UR40][R8.64], R68 ;  /* 0x000000440800a985 */ /* 0x0003e2000c101b28 */
[----:B------:R-:W-:-:S03]  /*108e0*/  ISETP.GE.AND P2, PT, R32, UR4, PT ;  /* 0x0000000420007c0c */ /* 0x000fc6000bf46270 */
[----:B------:R-:W4:Y:S04]  /*108f0*/  LDL R28, [R1+0x74] ;  /* 0x00007400011c7983 */ /* 0x000f280000100800 */
[----:B------:R-:W4:Y:S01]  /*10900*/  LDL R15, [R1+0x70] ;  /* 0x00007000010f7983 */ /* 0x000f220000100800 */
[-C--:B-1----:R-:W-:Y:S02]  /*10910*/  @!P1 LEA R8, P5, R14, R11.reuse, 0x2 ;  /* 0x0000000b0e089211 */ /* 0x082fe400078a10ff */
[----:B------:R-:W-:-:S04]  /*10920*/  @!P0 LEA R6, P4, R152, R11, 0x2 ;  /* 0x0000000b98068211 */ /* 0x000fc800078810ff */
[-C--:B------:R-:W-:Y:S02]  /*10930*/  @!P0 LEA.HI.X R7, R152, R48.reuse, R41, 0x2, P4 ;  /* 0x0000003098078211 */ /* 0x080fe400020f1429 */
[----:B------:R-:W-:Y:S01]  /*10940*/  ISETP.GE.AND P3, PT, R37, UR4, PT ;  /* 0x0000000425007c0c */ /* 0x000fe2000bf66270 */
[----:B------:R-:W4:Y:S04]  /*10950*/  LDL R41, [R1+0x60] ;  /* 0x0000600001297983 */ /* 0x000f280000100800 */
[----:B------:R-:W-:Y:S01]  /*10960*/  @!P0 ST.E.64 desc[UR40][R6.64], R72 ;  /* 0x0000004806008985 */ /* 0x000fe2000c101b28 */
[----:B-----5:R-:W-:-:S03]  /*10970*/  @!P1 LEA.HI.X R9, R14, R48, R25, 0x2, P5 ;  /* 0x000000300e099211 */ /* 0x020fc600028f1419 */
[----:B------:R-:W5:Y:S04]  /*10980*/  LDL R14, [R1+0xfc] ;  /* 0x0000fc00010e7983 */ /* 0x000f680000100800 */
[----:B------:R-:W5:Y:S04]  /*10990*/  LDL R25, [R1+0x100] ;  /* 0x0001000001197983 */ /* 0x000f680000100800 */
[----:B------:R1:W-:Y:S02]  /*109a0*/  @!P1 ST.E.64 desc[UR40][R8.64], R76 ;  /* 0x0000004c08009985 */ /* 0x0003e4000c101b28 */
[----:B-1----:R-:W-:-:S04]  /*109b0*/  @!P2 LEA R8, P5, R32, R11, 0x2 ;  /* 0x0000000b2008a211 */ /* 0x002fc800078a10ff */
[-C--:B--2---:R-:W-:Y:S02]  /*109c0*/  @!P2 LEA.HI.X R9, R32, R48.reuse, R24, 0x2, P5 ;  /* 0x000000302009a211 */ /* 0x084fe400028f1418 */
[----:B------:R-:W2:Y:S04]  /*109d0*/  LDL R32, [R1+0xf8] ;  /* 0x0000f80001207983 */ /* 0x000ea80000100800 */
[----:B------:R-:W2:Y:S01]  /*109e0*/  LDL R24, [R1+0xf4] ;  /* 0x0000f40001187983 */ /* 0x000ea20000100800 */
[----:B------:R-:W-:Y:S02]  /*109f0*/  @!P3 LEA R6, P4, R37, R11, 0x2 ;  /* 0x0000000b2506b211 */ /* 0x000fe400078810ff */
[----:B------:R-:W-:Y:S02]  /*10a00*/  ISETP.GE.AND P0, PT, R33, UR4, PT ;  /* 0x0000000421007c0c */ /* 0x000fe4000bf06270 */
[----:B------:R-:W-:-:S02]  /*10a10*/  @!P3 LEA.HI.X R7, R37, R48, R40, 0x2, P4 ;  /* 0x000000302507b211 */ /* 0x000fc400020f1428 */
[----:B------:R-:W2:Y:S01]  /*10a20*/  LDL R37, [R1+0x5c] ;  /* 0x00005c0001257983 */ /* 0x000ea20000100800 */
[----:B---3--:R-:W-:-:S03]  /*10a30*/  ISETP.GE.AND P1, PT, R12, UR4, PT ;  /* 0x000000040c007c0c */ /* 0x008fc6000bf26270 */
[----:B------:R-:W-:Y:S04]  /*10a40*/  @!P3 ST.E.64 desc[UR40][R6.64], R80 ;  /* 0x000000500600b985 */ /* 0x000fe8000c101b28 */
[----:B------:R1:W-:Y:S01]  /*10a50*/  @!P2 ST.E.64 desc[UR40][R8.64], R84 ;  /* 0x000000540800a985 */ /* 0x0003e2000c101b28 */
[----:B----4-:R-:W-:-:S03]  /*10a60*/  ISETP.GE.AND P2, PT, R13, UR4, PT ;  /* 0x000000040d007c0c */ /* 0x010fc6000bf46270 */
[----:B------:R-:W3:Y:S02]  /*10a70*/  LDL R40, [R1+0xe0] ;  /* 0x0000e00001287983 */ /* 0x000ee40000100800 */
[CC--:B-1----:R-:W-:Y:S02]  /*10a80*/  @!P1 LEA R8, P5, R12.reuse, R11.reuse, 0x2 ;  /* 0x0000000b0c089211 */ /* 0x0c2fe400078a10ff */
[----:B------:R-:W-:Y:S02]  /*10a90*/  @!P0 LEA R6, P4, R33, R11, 0x2 ;  /* 0x0000000b21068211 */ /* 0x000fe400078810ff */
[----:B------:R-:W-:Y:S02]  /*10aa0*/  ISETP.GE.AND P3, PT, R21, UR4, PT ;  /* 0x0000000415007c0c */ /* 0x000fe4000bf66270 */
[-C--:B------:R-:W-:Y:S02]  /*10ab0*/  @!P1 LEA.HI.X R9, R12, R48.reuse, R29, 0x2, P5 ;  /* 0x000000300c099211 */ /* 0x080fe400028f141d */
[----:B------:R-:W4:Y:S01]  /*10ac0*/  LDL R12, [R1+0x64] ;  /* 0x00006400010c7983 */ /* 0x000f220000100800 */
[----:B------:R-:W-:-:S03]  /*10ad0*/  @!P0 LEA.HI.X R7, R33, R48, R36, 0x2, P4 ;  /* 0x0000003021078211 */ /* 0x000fc600020f1424 */
[----:B------:R-:W3:Y:S04]  /*10ae0*/  LDL R33, [R1+0x58] ;  /* 0x0000580001217983 */ /* 0x000ee80000100800 */
[----:B------:R-:W-:Y:S04]  /*10af0*/  @!P0 ST.E.64 desc[UR40][R6.64], R88 ;  /* 0x0000005806008985 */ /* 0x000fe8000c101b28 */
[----:B------:R1:W-:Y:S01]  /*10b00*/  @!P1 ST.E.64 desc[UR40][R8.64], R92 ;  /* 0x0000005c08009985 */ /* 0x0003e2000c101b28 */
[----:B------:R-:W-:-:S03]  /*10b10*/  ISETP.GE.AND P0, PT, R28, UR4, PT ;  /* 0x000000041c007c0c */ /* 0x000fc6000bf06270 */
[----:B------:R-:W3:Y:S04]  /*10b20*/  LDL R29, [R1+0x54] ;  /* 0x00005400011d7983 */ /* 0x000ee80000100800 */
[----:B------:R-:W3:Y:S01]  /*10b30*/  LDL R36, [R1+0xdc] ;  /* 0x0000dc0001247983 */ /* 0x000ee20000100800 */
[-C--:B-1----:R-:W-:Y:S02]  /*10b40*/  @!P2 LEA R8, P5, R13, R11.reuse, 0x2 ;  /* 0x0000000b0d08a211 */ /* 0x082fe400078a10ff */
[----:B------:R-:W-:Y:S02]  /*10b50*/  @!P3 LEA R6, P4, R21, R11, 0x2 ;  /* 0x0000000b1506b211 */ /* 0x000fe400078810ff */
[----:B------:R-:W-:Y:S02]  /*10b60*/  ISETP.GE.AND P1, PT, R15, UR4, PT ;  /* 0x000000040f007c0c */ /* 0x000fe4000bf26270 */
[----:B-----5:R-:W-:-:S02]  /*10b70*/  @!P2 LEA.HI.X R9, R13, R48, R14, 0x2, P5 ;  /* 0x000000300d09a211 */ /* 0x020fc400028f140e */
[----:B------:R-:W5:Y:S04]  /*10b80*/  LDL R13, [R1+0xe8] ;  /* 0x0000e800010d7983 */ /* 0x000f680000100800 */
[----:B------:R-:W5:Y:S01]  /*10b90*/  LDL R14, [R1+0x50] ;  /* 0x00005000010e7983 */ /* 0x000f620000100800 */
[----:B------:R-:W-:-:S03]  /*10ba0*/  @!P3 LEA.HI.X R7, R21, R48, R25, 0x2, P4 ;  /* 0x000000301507b211 */ /* 0x000fc600020f1419 */
[----:B------:R-:W5:Y:S04]  /*10bb0*/  LDL R25, [R1+0x4c] ;  /* 0x00004c0001197983 */ /* 0x000f680000100800 */
[----:B------:R-:W5:Y:S04]  /*10bc0*/  LDL R21, [R1+0x48] ;  /* 0x0000480001157983 */ /* 0x000f680000100800 */
[----:B------:R1:W-:Y:S04]  /*10bd0*/  @!P3 ST.E.64 desc[UR40][R6.64], R96 ;  /* 0x000000600600b985 */ /* 0x0003e8000c101b28 */
[----:B------:R0:W-:Y:S01]  /*10be0*/  @!P2 ST.E.64 desc[UR40][R8.64], R100 ;  /* 0x000000640800a985 */ /* 0x0001e2000c101b28 */
[----:B-1----:R-:W-:-:S02]  /*10bf0*/  @!P0 LEA R6, P5, R28, R11, 0x2 ;  /* 0x0000000b1c068211 */ /* 0x002fc400078a10ff */
[C---:B0-----:R-:W-:Y:S02]  /*10c00*/  @!P1 LEA R8, P2, R15.reuse, R11, 0x2 ;  /* 0x0000000b0f089211 */ /* 0x041fe400078410ff */
[-C--:B--2---:R-:W-:Y:S02]  /*10c10*/  @!P0 LEA.HI.X R7, R28, R48.reuse, R32, 0x2, P5 ;  /* 0x000000301c078211 */ /* 0x084fe400028f1420 */
[----:B------:R-:W-:Y:S01]  /*10c20*/  @!P1 LEA.HI.X R9, R15, R48, R24, 0x2, P2 ;  /* 0x000000300f099211 */ /* 0x000fe200010f1418 */
[----:B------:R-:W2:Y:S04]  /*10c30*/  LDL R32, [R1+0xd8] ;  /* 0x0000d80001207983 */ /* 0x000ea80000100800 */
[----:B------:R-:W2:Y:S04]  /*10c40*/  LDL R15, [R1+0xd4] ;  /* 0x0000d400010f7983 */ /* 0x000ea80000100800 */
[----:B------:R-:W2:Y:S04]  /*10c50*/  LDL R28, [R1+0xd0] ;  /* 0x0000d000011c7983 */ /* 0x000ea80000100800 */
[----:B------:R-:W2:Y:S01]  /*10c60*/  LDL R24, [R1+0xcc] ;  /* 0x0000cc0001187983 */ /* 0x000ea20000100800 */
[----:B------:R-:W-:-:S02]  /*10c70*/  ISETP.GE.AND P3, PT, R53, UR4, PT ;  /* 0x0000000435007c0c */ /* 0x000fc4000bf66270 */
[----:B------:R-:W-:Y:S01]  /*10c80*/  ISETP.GE.AND P4, PT, R45, UR4, PT ;  /* 0x000000042d007c0c */ /* 0x000fe2000bf86270 */
[----:B------:R0:W-:Y:S04]  /*10c90*/  @!P0 ST.E.64 desc[UR40][R6.64], R104 ;  /* 0x0000006806008985 */ /* 0x0001e8000c101b28 */
[----:B------:R1:W-:Y:S01]  /*10ca0*/  @!P1 ST.E.64 desc[UR40][R8.64], R108 ;  /* 0x0000006c08009985 */ /* 0x0003e2000c101b28 */
[----:B------:R-:W-:-:S05]  /*10cb0*/  ISETP.GE.AND P1, PT, R41, UR4, PT ;  /* 0x0000000429007c0c */ /* 0x000fca000bf26270 */
[-C--:B0-----:R-:W-:Y:S02]  /*10cc0*/  @!P3 LEA R6, P0, R53, R11.reuse, 0x2 ;  /* 0x0000000b3506b211 */ /* 0x081fe400078010ff */
[----:B-1----:R-:W-:Y:S02]  /*10cd0*/  @!P4 LEA R8, P5, R45, R11, 0x2 ;  /* 0x0000000b2d08c211 */ /* 0x002fe400078a10ff */
[-C--:B------:R-:W-:Y:S02]  /*10ce0*/  @!P3 LEA.HI.X R7, R53, R48.reuse, R56, 0x2, P0 ;  /* 0x000000303507b211 */ /* 0x080fe400000f1438 */
[----:B------:R-:W-:Y:S02]  /*10cf0*/  ISETP.GE.AND P0, PT, R37, UR4, PT ;  /* 0x0000000425007c0c */ /* 0x000fe4000bf06270 */
[----:B------:R-:W-:Y:S01]  /*10d00*/  @!P4 LEA.HI.X R9, R45, R48, R52, 0x2, P5 ;  /* 0x000000302d09c211 */ /* 0x000fe200028f1434 */
[----:B------:R-:W-:Y:S04]  /*10d10*/  @!P3 ST.E.64 desc[UR40][R6.64], R112 ;  /* 0x000000700600b985 */ /* 0x000fe8000c101b28 */
[----:B------:R0:W-:Y:S01]  /*10d20*/  @!P4 ST.E.64 desc[UR40][R8.64], R116 ;  /* 0x000000740800c985 */ /* 0x0001e2000c101b28 */
[----:B----4-:R-:W-:-:S02]  /*10d30*/  ISETP.GE.AND P2, PT, R12, UR4, PT ;  /* 0x000000040c007c0c */ /* 0x010fc4000bf46270 */
[----:B---3--:R-:W-:Y:S02]  /*10d40*/  ISETP.GE.AND P4, PT, R33, UR4, PT ;  /* 0x0000000421007c0c */ /* 0x008fe4000bf86270 */
[----:B0-----:R-:W-:-:S09]  /*10d50*/  @!P1 LEA R8, P5, R41, R11, 0x2 ;  /* 0x0000000b29089211 */ /* 0x001fd200078a10ff */
[CC--:B------:R-:W-:Y:S02]  /*10d60*/  @!P2 LEA R6, P3, R12.reuse, R11.reuse, 0x2 ;  /* 0x0000000b0c06a211 */ /* 0x0c0fe400078610ff */
[-C--:B------:R-:W-:Y:S02]  /*10d70*/  @!P1 LEA.HI.X R9, R41, R48.reuse, R44, 0x2, P5 ;  /* 0x0000003029099211 */ /* 0x080fe400028f142c */
[----:B-----5:R-:W-:Y:S02]  /*10d80*/  @!P2 LEA.HI.X R7, R12, R48, R13, 0x2, P3 ;  /* 0x000000300c07a211 */ /* 0x020fe400018f140d */
[----:B------:R-:W-:-:S03]  /*10d90*/  @!P0 LEA R12, P3, R37, R11, 0x2 ;  /* 0x0000000b250c8211 */ /* 0x000fc600078610ff */
[----:B------:R0:W-:Y:S01]  /*10da0*/  @!P2 ST.E.64 desc[UR40][R6.64], R120 ;  /* 0x000000780600a985 */ /* 0x0001e2000c101b28 */
[----:B------:R-:W-:Y:S02]  /*10db0*/  ISETP.GE.AND P2, PT, R29, UR4, PT ;  /* 0x000000041d007c0c */ /* 0x000fe4000bf46270 */
        /* <DEDUP_REMOVED lines=10> */
[CC--:B---3--:R-:W-:Y:S02]  /*10e60*/  @!P3 LEA R12, P4, R14.reuse, R11.reuse, 0x2 ;  /* 0x0000000b0e0cb211 */ /* 0x0c8fe400078810ff */
[-C--:B--2---:R-:W-:Y:S02]  /*10e70*/  @!P2 LEA.HI.X R9, R29, R48.reuse, R32, 0x2, P5 ;  /* 0x000000301d09a211 */ /* 0x084fe400028f1420 */
[-C--:B0-----:R-:W-:Y:S02]  /*10e80*/  @!P1 LEA R6, P5, R25, R11.reuse, 0x2 ;  /* 0x0000000b19069211 */ /* 0x081fe400078a10ff */
[-C--:B------:R-:W-:Y:S02]  /*10e90*/  @!P3 LEA.HI.X R13, R14, R48.reuse, R15, 0x2, P4 ;  /* 0x000000300e0db211 */ /* 0x080fe400020f140f */
[----:B------:R-:W-:Y:S02]  /*10ea0*/  @!P0 LEA R14, P4, R21, R11, 0x2 ;  /* 0x0000000b150e8211 */ /* 0x000fe400078810ff */
[-C--:B------:R-:W-:Y:S01]  /*10eb0*/  @!P1 LEA.HI.X R7, R25, R48.reuse, R28, 0x2, P5 ;  /* 0x0000003019079211 */ /* 0x080fe200028f141c */
[----:B------:R3:W-:Y:S01]  /*10ec0*/  @!P2 ST.E.64 desc[UR40][R8.64], R136 ;  /* 0x000000880800a985 */ /* 0x0007e2000c101b28 */
[----:B------:R-:W-:-:S03]  /*10ed0*/  @!P0 LEA.HI.X R15, R21, R48, R24, 0x2, P4 ;  /* 0x00000030150f8211 */ /* 0x000fc600020f1418 */
[----:B------:R3:W-:Y:S04]  /*10ee0*/  @!P3 ST.E.64 desc[UR40][R12.64], R140 ;  /* 0x0000008c0c00b985 */ /* 0x0007e8000c101b28 */
[----:B------:R3:W-:Y:S04]  /*10ef0*/  @!P1 ST.E.64 desc[UR40][R6.64], R144 ;  /* 0x0000009006009985 */ /* 0x0007e8000c101b28 */
[----:B------:R3:W-:Y:S02]  /*10f00*/  @!P0 ST.E.64 desc[UR40][R14.64], R148 ;  /* 0x000000940e008985 */ /* 0x0007e4000c101b28 */
.L_x_9814:
[----:B------:R-:W-:Y:S05]  /*10f10*/  BSYNC B1 ;  /* 0x0000000000017941 */ /* 0x000fea0003800000 */
.L_x_9813:
[----:B------:R-:W-:-:S03]  /*10f20*/  UMOV UR4, 0xffffffff ;  /* 0xffffffff00047882 */ /* 0x000fc60000000000 */
[----:B------:R-:W-:Y:S05]  /*10f30*/  BRA.DIV UR4, `(.L_x_9815) ;  /* 0x000000a204a07947 */ /* 0x000fea000b800000 */
[----:B0-----:R-:W0:Y:S04]  /*10f40*/  SHFL.IDX PT, R10, R10, 0x1, 0x1c1f ;  /* 0x003c1f000a0a7f89 */ /* 0x001e2800000e0000 */
[----:B------:R-:W4:Y:S02]  /*10f50*/  SHFL.IDX PT, R3, R3, 0x1, 0x1c1f ;  /* 0x003c1f0003037f89 */ /* 0x000f2400000e0000 */
.L_x_10016:
[----:B------:R-:W-:-:S13]  /*10f60*/  ISETP.GE.AND P0, PT, R20, R0, PT ;  /* 0x000000001400720c */ /* 0x000fda0003f06270 */
[----:B------:R-:W-:Y:S05]  /*10f70*/  @P0 BRA `(.L_x_9811) ;  /* 0x0000001c00980947 */ /* 0x000fea0003800000 */
[----:B------:R-:W5:Y:S01]  /*10f80*/  LDL R60, [R1+0x44] ;  /* 0x00004400013c7983 */ /* 0x000f620000100800 */
[----:B------:R-:W-:-:S03]  /*10f90*/  ULDC UR4, c[0x0][0xac8] ;  /* 0x0002b20000047ab9 */ /* 0x000fc60000000800 */
[----:B------:R-:W4:Y:S04]  /*10fa0*/  LDL R73, [R1+0xc0] ;  /* 0x0000c00001497983 */ /* 0x000f280000100800 */
[----:B------:R-:W4:Y:S04]  /*10fb0*/  LDL R52, [R1+0x7c] ;  /* 0x00007c0001347983 */ /* 0x000f280000100800 */
[----:B------:R-:W4:Y:S04]  /*10fc0*/  LDL R41, [R1+0x70] ;  /* 0x0000700001297983 */ /* 0x000f280000100800 */
[----:B------:R-:W4:Y:S04]  /*10fd0*/  LDL R36, [R1+0x68] ;  /* 0x0000680001247983 */ /* 0x000f280000100800 */
        /* <DEDUP_REMOVED lines=32> */
[----:B--2---:R-:W2:Y:S01]  /*111e0*/  LDL R11, [R1+0x48] ;  /* 0x00004800010b7983 */ /* 0x004ea20000100800 */
[----:B-----5:R-:W-:-:S02]  /*111f0*/  ISETP.GE.AND P2, PT, R60, UR4, PT ;  /* 0x000000043c007c0c */ /* 0x020fc4000bf46270 */
[----:B----4-:R-:W-:Y:S01]  /*11200*/  ISETP.GE.AND P3, PT, R73, UR4, PT ;  /* 0x0000000449007c0c */ /* 0x010fe2000bf66270 */
[----:B------:R-:W-:Y:S02]  /*11210*/  IMAD.MOV.U32 R57, RZ, RZ, R52 ;  /* 0x000000ffff397224 */ /* 0x000fe400078e0034 */
[----:B------:R-:W-:Y:S02]  /*11220*/  IMAD.MOV.U32 R52, RZ, RZ, R41 ;  /* 0x000000ffff347224 */ /* 0x000fe400078e0029 */
[----:B------:R-:W-:Y:S02]  /*11230*/  IMAD.MOV.U32 R41, RZ, RZ, R36 ;  /* 0x000000ffff297224 */ /* 0x000fe400078e0024 */
[----:B---3--:R-:W-:-:S04]  /*11240*/  IMAD.MOV.U32 R56, RZ, RZ, R7 ;  /* 0x000000ffff387224 */ /* 0x008fc800078e0007 */
[----:B0-----:R-:W-:Y:S02]  /*11250*/  @!P2 IMAD.MOV.U32 R7, RZ, RZ, R10 ;  /* 0x000000ffff07a224 */ /* 0x001fe400078e000a */
[----:B------:R-:W-:Y:S02]  /*11260*/  IMAD.MOV.U32 R36, RZ, RZ, R6 ;  /* 0x000000ffff247224 */ /* 0x000fe400078e0006 */
[----:B------:R-:W-:-:S04]  /*11270*/  @!P2 IMAD.MOV.U32 R6, RZ, RZ, R3 ;  /* 0x000000ffff06a224 */ /* 0x000fc800078e0003 */
[----:B------:R-:W-:-:S04]  /*11280*/  @!P2 IMAD.WIDE R6, R60, 0x4, R6 ;  /* 0x000000043c06a825 */ /* 0x000fc800078e0206 */
[----:B------:R-:W-:Y:S02]  /*11290*/  IMAD.MOV.U32 R60, RZ, RZ, R57 ;  /* 0x000000ffff3c7224 */ /* 0x000fe400078e0039 */
[----:B------:R-:W-:Y:S01]  /*112a0*/  IMAD.MOV.U32 R57, RZ, RZ, R8 ;  /* 0x000000ffff397224 */ /* 0x000fe200078e0008 */
[C---:B------:R-:W-:Y:S02]  /*112b0*/  @!P3 LEA R8, P4, R73.reuse, R3, 0x2 ;  /* 0x000000034908b211 */ /* 0x040fe400078810ff */
[----:B------:R-:W-:Y:S01]  /*112c0*/  MOV R61, R25 ;  /* 0x00000019003d7202 */ /* 0x000fe20000000f00 */
[----:B------:R-:W-:Y:S02]  /*112d0*/  IMAD.MOV.U32 R25, RZ, RZ, R15 ;  /* 0x000000ffff197224 */ /* 0x000fe400078e000f */
[----:B------:R-:W-:Y:S01]  /*112e0*/  IMAD.MOV.U32 R15, RZ, RZ, R9 ;  /* 0x000000ffff0f7224 */ /* 0x000fe200078e0009 */
[----:B------:R-:W-:Y:S02]  /*112f0*/  @!P3 LEA.HI.X R9, R73, R10, R85, 0x2, P4 ;  /* 0x0000000a4909b211 */ /* 0x000fe400020f1455 */
[----:B------:R-:W3:Y:S01]  /*11300*/  LDL R85, [R1+0x13c] ;  /* 0x00013c0001557983 */ /* 0x000ee20000100800 */
[----:B------:R-:W-:-:S03]  /*11310*/  ISETP.GE.AND P0, PT, R76, UR4, PT ;  /* 0x000000044c007c0c */ /* 0x000fc6000bf06270 */
[----:B------:R-:W4:Y:S04]  /*11320*/  LDL R73, [R1+0x138] ;  /* 0x0001380001497983 */ /* 0x000f280000100800 */
[----:B------:R-:W-:Y:S04]  /*11330*/  @!P2 ST.E.64 desc[UR40][R6.64], R26 ;  /* 0x0000001a0600a985 */ /* 0x000fe8000c101b28 */
[----:B------:R0:W-:Y:S02]  /*11340*/  @!P3 ST.E.64 desc[UR40][R8.64], R30 ;  /* 0x0000001e0800b985 */ /* 0x0001e4000c101b28 */
[----:B0-----:R-:W-:-:S02]  /*11350*/  @!P0 LEA R8, P4, R76, R3, 0x2 ;  /* 0x000000034c088211 */ /* 0x001fc400078810ff */
[----:B------:R-:W-:Y:S02]  /*11360*/  ISETP.GE.AND P1, PT, R64, UR4, PT ;  /* 0x0000000440007c0c */ /* 0x000fe4000bf26270 */
[----:B---3--:R-:W-:Y:S02]  /*11370*/  @!P0 LEA.HI.X R9, R76, R10, R85, 0x2, P4 ;  /* 0x0000000a4c098211 */ /* 0x008fe400020f1455 */
[----:B------:R-:W3:Y:S01]  /*11380*/  LDL R85, [R1+0x134] ;  /* 0x0001340001557983 */ /* 0x000ee20000100800 */
[----:B------:R-:W-:-:S08]  /*11390*/  ISETP.GE.AND P2, PT, R69, UR4, PT ;  /* 0x0000000445007c0c */ /* 0x000fd0000bf46270 */
[CC--:B------:R-:W-:Y:S01]  /*113a0*/  @!P1 LEA R6, P5, R64.reuse, R3.reuse, 0x2 ;  /* 0x0000000340069211 */ /* 0x0c0fe200078a10ff */
[----:B------:R-:W5:Y:S03]  /*113b0*/  LDL R76, [R1+0x90] ;  /* 0x00009000014c7983 */ /* 0x000f660000100800 */
[----:B------:R-:W-:Y:S02]  /*113c0*/  @!P1 LEA.HI.X R7, R64, R10, R72, 0x2, P5 ;  /* 0x0000000a40079211 */ /* 0x000fe400028f1448 */
[----:B------:R-:W-:Y:S01]  /*113d0*/  ISETP.GE.AND P3, PT, R81, UR4, PT ;  /* 0x0000000451007c0c */ /* 0x000fe2000bf66270 */
[----:B------:R-:W2:Y:S04]  /*113e0*/  LDL R72, [R1+0x94] ;  /* 0x0000940001487983 */ /* 0x000ea80000100800 */
[----:B------:R0:W-:Y:S04]  /*113f0*/  @!P1 ST.E.64 desc[UR40][R6.64], R34 ;  /* 0x0000002206009985 */ /* 0x0001e8000c101b28 */
[----:B------:R1:W-:Y:S01]  /*11400*/  @!P0 ST.E.64 desc[UR40][R8.64], R38 ;  /* 0x0000002608008985 */ /* 0x0003e2000c101b28 */
[----:B0-----:R-:W-:-:S04]  /*11410*/  @!P2 LEA R6, P5, R69, R3, 0x2 ;  /* 0x000000034506a211 */ /* 0x001fc800078a10ff */
[----:B----4-:R-:W-:Y:S02]  /*11420*/  @!P2 LEA.HI.X R7, R69, R10, R73, 0x2, P5 ;  /* 0x0000000a4507a211 */ /* 0x010fe400028f1449 */
[----:B------:R-:W4:Y:S01]  /*11430*/  LDL R73, [R1+0x130] ;  /* 0x0001300001497983 */ /* 0x000f220000100800 */
[----:B-1----:R-:W-:Y:S02]  /*11440*/  @!P3 LEA R8, P4, R81, R3, 0x2 ;  /* 0x000000035108b211 */ /* 0x002fe400078810ff */
[----:B------:R-:W-:Y:S01]  /*11450*/  ISETP.GE.AND P1, PT, R65, UR4, PT ;  /* 0x0000000441007c0c */ /* 0x000fe2000bf26270 */
[----:B------:R-:W-:Y:S01]  /*11460*/  IMAD.MOV.U32 R64, RZ, RZ, R60 ;  /* 0x000000ffff407224 */ /* 0x000fe200078e003c */
[----:B------:R0:W-:Y:S01]  /*11470*/  @!P2 ST.E.64 desc[UR40][R6.64], R42 ;  /* 0x0000002a0600a985 */ /* 0x0001e2000c101b28 */
[----:B------:R-:W-:-:S03]  /*11480*/  ISETP.GE.AND P0, PT, R84, UR4, PT ;  /* 0x0000000454007c0c */ /* 0x000fc6000bf06270 */
[----:B------:R-:W5:Y:S01]  /*11490*/  LDL R69, [R1+0x8c] ;  /* 0x00008c0001457983 */ /* 0x000f620000100800 */
[----:B---3--:R-:W-:-:S03]  /*114a0*/  @!P3 LEA.HI.X R9, R81, R10, R85, 0x2, P4 ;  /* 0x0000000a5109b211 */ /* 0x008fc600020f1455 */
[----:B------:R-:W3:Y:S04]  /*114b0*/  LDL R60, [R1+0x98] ;  /* 0x00009800013c7983 */ /* 0x000ee80000100800 */
[----:B------:R-:W2:Y:S01]  /*114c0*/  LDL R81, [R1+0x128] ;  /* 0x0001280001517983 */ /* 0x000ea20000100800 */
[----:B------:R-:W-:Y:S02]  /*114d0*/  ISETP.GE.AND P2, PT, R77, UR4, PT ;  /* 0x000000044d007c0c */ /* 0x000fe4000bf46270 */
[C---:B0-----:R-:W-:Y:S01]  /*114e0*/  @!P1 LEA R6, P5, R65.reuse, R3, 0x2 ;  /* 0x0000000341069211 */ /* 0x041fe200078a10ff */
[----:B------:R-:W5:Y:S04]  /*114f0*/  LDL R85, [R1+0x12c] ;  /* 0x00012c0001557983 */ /* 0x000f680000100800 */
[----:B------:R0:W-:Y:S01]  /*11500*/  @!P3 ST.E.64 desc[UR40][R8.64], R46 ;  /* 0x0000002e0800b985 */ /* 0x0001e2000c101b28 */
[----:B----4-:R-:W-:-:S02]  /*11510*/  @!P1 LEA.HI.X R7, R65, R10, R73, 0x2, P5 ;  /* 0x0000000a41079211 */ /* 0x010fc400028f1449 */
[----:B0-----:R-:W-:Y:S02]  /*11520*/  @!P0 LEA R8, P4, R84, R3, 0x2 ;  /* 0x0000000354088211 */ /* 0x001fe400078810ff */
[----:B------:R-:W-:Y:S01]  /*11530*/  ISETP.GE.AND P3, PT, R80, UR4, PT ;  /* 0x0000000450007c0c */ /* 0x000fe2000bf66270 */
[----:B------:R0:W-:Y:S01]  /*11540*/  @!P1 ST.E.64 desc[UR40][R6.64], R4 ;  /* 0x0000000406009985 */ /* 0x0001e2000c101b28 */
[----:B------:R-:W-:-:S03]  /*11550*/  IMAD.MOV.U32 R65, RZ, RZ, R61 ;  /* 0x000000ffff417224 */ /* 0x000fc600078e003d */
[----:B------:R-:W4:Y:S01]  /*11560*/  LDL R73, [R1+0x88] ;  /* 0x0000880001497983 */ /* 0x000f220000100800 */
[----:B0-----:R-:W-:-:S03]  /*11570*/  @!P2 LEA R4, P5, R77, R3, 0x2 ;  /* 0x000000034d04a211 */ /* 0x001fc600078a10ff */
[----:B------:R-:W4:Y:S01]  /*11580*/  LDL R61, [R1+0x84] ;  /* 0x00008400013d7983 */ /* 0x000f220000100800 */
[----:B--2---:R-:W-:-:S03]  /*11590*/  @!P2 LEA.HI.X R5, R77, R10, R81, 0x2, P5 ;  /* 0x0000000a4d05a211 */ /* 0x004fc600028f1451 */
[----:B------:R-:W2:Y:S01]  /*115a0*/  LDL R77, [R1+0x120] ;  /* 0x00012000014d7983 */ /* 0x000ea20000100800 */
[----:B------:R-:W-:Y:S02]  /*115b0*/  ISETP.GE.AND P1, PT, R68, UR4, PT ;  /* 0x0000000444007c0c */ /* 0x000fe4000bf26270 */
[----:B-----5:R-:W-:Y:S01]  /*115c0*/  @!P0 LEA.HI.X R9, R84, R10, R85, 0x2, P4 ;  /* 0x0000000a54098211 */ /* 0x020fe200020f1455 */
[----:B------:R-:W5:Y:S04]  /*115d0*/  LDL R81, [R1+0x124] ;  /* 0x0001240001517983 */ /* 0x000f680000100800 */
[----:B------:R-:W-:Y:S04]  /*115e0*/  @!P0 ST.E.64 desc[UR40][R8.64], R54 ;  /* 0x0000003608008985 */ /* 0x000fe8000c101b28 */
[----:B------:R0:W-:Y:S02]  /*115f0*/  @!P2 ST.E.64 desc[UR40][R4.64], R58 ;  /* 0x0000003a0400a985 */ /* 0x0001e4000c101b28 */
[----:B0-----:R-:W-:-:S04]  /*11600*/  @!P1 LEA R4, P5, R68, R3, 0x2 ;  /* 0x0000000344049211 */ /* 0x001fc800078a10ff */
[-C--:B--2---:R-:W-:Y:S02]  /*11610*/  @!P1 LEA.HI.X R5, R68, R10.reuse, R77, 0x2, P5 ;  /* 0x0000000a44059211 */ /* 0x084fe400028f144d */
[----:B------:R-:W2:Y:S01]  /*11620*/  LDL R77, [R1+0x118] ;  /* 0x00011800014d7983 */ /* 0x000ea20000100800 */
[----:B------:R-:W-:Y:S02]  /*11630*/  ISETP.GE.AND P2, PT, R72, UR4, PT ;  /* 0x0000000448007c0c */ /* 0x000fe4000bf46270 */
[CC--:B------:R-:W-:Y:S01]  /*11640*/  @!P3 LEA R6, P4, R80.reuse, R3.reuse, 0x2 ;  /* 0x000000035006b211 */ /* 0x0c0fe200078810ff */
[----:B------:R-:W4:Y:S03]  /*11650*/  LDL R68, [R1+0x80] ;  /* 0x0000800001447983 */ /* 0x000f260000100800 */
[----:B-----5:R-:W-:Y:S02]  /*11660*/  @!P3 LEA.HI.X R7, R80, R10, R81, 0x2, P4 ;  /* 0x0000000a5007b211 */ /* 0x020fe400020f1451 */
[----:B------:R-:W5:Y:S04]  /*11670*/  LDL R80, [R1+0x11c] ;  /* 0x00011c0001507983 */ /* 0x000f680000100800 */
[----:B------:R-:W-:Y:S04]  /*11680*/  @!P3 ST.E.64 desc[UR40][R6.64], R62 ;  /* 0x0000003e0600b985 */ /* 0x000fe8000c101b28 */
[----:B------:R0:W-:Y:S02]  /*11690*/  @!P1 ST.E.64 desc[UR40][R4.64], R66 ;  /* 0x0000004204009985 */ /* 0x0001e4000c101b28 */
[----:B0-----:R-:W-:-:S04]  /*116a0*/  @!P2 LEA R4, P5, R72, R3, 0x2 ;  /* 0x000000034804a211 */ /* 0x001fc800078a10ff */
[----:B--2---:R-:W-:Y:S02]  /*116b0*/  @!P2 LEA.HI.X R5, R72, R10, R77, 0x2, P5 ;  /* 0x0000000a4805a211 */ /* 0x004fe400028f144d */
[----:B------:R-:W2:Y:S01]  /*116c0*/  LDL R72, [R1+0x110] ;  /* 0x0001100001487983 */ /* 0x000ea20000100800 */
[----:B---3--:R-:W-:-:S03]  /*116d0*/  ISETP.GE.AND P0, PT, R60, UR4, PT ;  /* 0x000000043c007c0c */ /* 0x008fc6000bf06270 */
[----:B------:R-:W3:Y:S01]  /*116e0*/  LDL R77, [R1+0x114] ;  /* 0x00011400014d7983 */ /* 0x000ee20000100800 */
[----:B------:R-:W-:-:S09]  /*116f0*/  ISETP.GE.AND P1, PT, R69, UR4, PT ;  /* 0x0000000445007c0c */ /* 0x000fd2000bf26270 */
[----:B------:R-:W-:-:S04]  /*11700*/  @!P0 LEA R6, P4, R60, R3, 0x2 ;  /* 0x000000033c068211 */ /* 0x000fc800078810ff */
[----:B-----5:R-:W-:Y:S02]  /*11710*/  @!P0 LEA.HI.X R7, R60, R10, R80, 0x2, P4 ;  /* 0x0000000a3c078211 */ /* 0x020fe400020f1450 */
[----:B------:R-:W-:Y:S01]  /*11720*/  ISETP.GE.AND P3, PT, R76, UR4, PT ;  /* 0x000000044c007c0c */ /* 0x000fe2000bf66270 */
[----:B------:R-:W5:Y:S04]  /*11730*/  LDL R60, [R1+0x78] ;  /* 0x00007800013c7983 */ /* 0x000f680000100800 */
[----:B------:R-:W-:Y:S04]  /*11740*/  @!P0 ST.E.64 desc[UR40][R6.64], R70 ;  /* 0x0000004606008985 */ /* 0x000fe8000c101b28 */
[----:B------:R0:W-:Y:S02]  /*11750*/  @!P2 ST.E.64 desc[UR40][R4.64], R74 ;  /* 0x0000004a0400a985 */ /* 0x0001e4000c101b28 */
[----:B0-----:R-:W-:-:S04]  /*11760*/  @!P1 LEA R4, P5, R69, R3, 0x2 ;  /* 0x0000000345049211 */ /* 0x001fc800078a10ff */
[-C--:B--2---:R-:W-:Y:S02]  /*11770*/  @!P1 LEA.HI.X R5, R69, R10.reuse, R72, 0x2, P5 ;  /* 0x0000000a45059211 */ /* 0x084fe400028f1448 */
[----:B------:R-:W2:Y:S01]  /*11780*/  LDL R72, [R1+0x108] ;  /* 0x0001080001487983 */ /* 0x000ea20000100800 */
[C---:B------:R-:W-:Y:S02]  /*11790*/  @!P3 LEA R6, P4, R76.reuse, R3, 0x2 ;  /* 0x000000034c06b211 */ /* 0x040fe400078810ff */
[----:B----4-:R-:W-:Y:S01]  /*117a0*/  ISETP.GE.AND P2, PT, R61, UR4, PT ;  /* 0x000000043d007c0c */ /* 0x010fe2000bf46270 */
[----:B------:R-:W4:Y:S01]  /*117b0*/  LDL R69, [R1+0x104] ;  /* 0x0001040001457983 */ /* 0x000f220000100800 */
[----:B---3--:R-:W-:-:S03]  /*117c0*/  @!P3 LEA.HI.X R7, R76, R10, R77, 0x2, P4 ;  /* 0x0000000a4c07b211 */ /* 0x008fc600020f144d */
[----:B------:R-:W3:Y:S04]  /*117d0*/  LDL R76, [R1+0x10c] ;  /* 0x00010c00014c7983 */ /* 0x000ee80000100800 */
[----:B------:R-:W-:Y:S04]  /*117e0*/  @!P3 ST.E.64 desc[UR40][R6.64], R78 ;  /* 0x0000004e0600b985 */ /* 0x000fe8000c101b28 */
[----:B------:R0:W-:Y:S02]  /*117f0*/  @!P1 ST.E.64 desc[UR40][R4.64], R82 ;  /* 0x0000005204009985 */ /* 0x0001e4000c101b28 */
[----:B0-----:R-:W-:-:S02]  /*11800*/  @!P2 LEA R4, P5, R61, R3, 0x2 ;  /* 0x000000033d04a211 */ /* 0x001fc400078a10ff */
[----:B------:R-:W-:Y:S02]  /*11810*/  ISETP.GE.AND P0, PT, R73, UR4, PT ;  /* 0x0000000449007c0c */ /* 0x000fe4000bf06270 */
[----:B--2---:R-:W-:Y:S02]  /*11820*/  @!P2 LEA.HI.X R5, R61, R10, R72, 0x2, P5 ;  /* 0x0000000a3d05a211 */ /* 0x004fe400028f1448 */
[----:B------:R-:W2:Y:S01]  /*11830*/  LDL R61, [R1+0xfc] ;  /* 0x0000fc00013d7983 */ /* 0x000ea20000100800 */
[----:B------:R-:W-:-:S08]  /*11840*/  ISETP.GE.AND P3, PT, R68, UR4, PT ;  /* 0x0000000444007c0c */ /* 0x000fd0000bf66270 */
[C---:B------:R-:W-:Y:S02]  /*11850*/  @!P0 LEA R6, P4, R73.reuse, R3, 0x2 ;  /* 0x0000000349068211 */ /* 0x040fe400078810ff */
[----:B------:R-:W-:Y:S02]  /*11860*/  ISETP.GE.AND P1, PT, R64, UR4, PT ;  /* 0x0000000440007c0c */ /* 0x000fe4000bf26270 */
[----:B---3--:R-:W-:-:S05]  /*11870*/  @!P0 LEA.HI.X R7, R73, R10, R76, 0x2, P4 ;  /* 0x0000000a49078211 */ /* 0x008fca00020f144c */
[----:B------:R0:W-:Y:S01]  /*11880*/  @!P0 ST.E.64 desc[UR40][R6.64], R86 ;  /* 0x0000005606008985 */ /* 0x0001e2000c101b28 */
[----:B-----5:R-:W-:-:S03]  /*11890*/  ISETP.GE.AND P0, PT, R60, UR4, PT ;  /* 0x000000043c007c0c */ /* 0x020fc6000bf06270 */
[----:B------:R1:W-:Y:S01]  /*118a0*/  @!P2 ST.E.64 desc[UR40][R4.64], R90 ;  /* 0x0000005a0400a985 */ /* 0x0003e2000c101b28 */
[----:B------:R-:W-:Y:S02]  /*118b0*/  ISETP.GE.AND P2, PT, R56, UR4, PT ;  /* 0x0000000438007c0c */ /* 0x000fe4000bf46270 */
[-C--:B0-----:R-:W-:Y:S02]  /*118c0*/  @!P3 LEA R6, P4, R68, R3.reuse, 0x2 ;  /* 0x000000034406b211 */ /* 0x081fe400078810ff */
[----:B-1----:R-:W-:Y:S02]  /*118d0*/  @!P1 LEA R4, P5, R64, R3, 0x2 ;  /* 0x0000000340049211 */ /* 0x002fe400078a10ff */
[-C--:B----4-:R-:W-:Y:S02]  /*118e0*/  @!P3 LEA.HI.X R7, R68, R10.reuse, R69, 0x2, P4 ;  /* 0x0000000a4407b211 */ /* 0x090fe400020f1445 */
[----:B------:R-:W-:Y:S02]  /*118f0*/  @!P1 LEA.HI.X R5, R64, R10, R65, 0x2, P5 ;  /* 0x0000000a40059211 */ /* 0x000fe400028f1441 */
[----:B------:R-:W-:Y:S01]  /*11900*/  ISETP.GE.AND P4, PT, R52, UR4, PT ;  /* 0x0000000434007c0c */ /* 0x000fe2000bf86270 */
[----:B------:R0:W-:Y:S01]  /*11910*/  @!P3 ST.E.64 desc[UR40][R6.64], R94 ;  /* 0x0000005e0600b985 */ /* 0x0001e2000c101b28 */
[----:B------:R-:W-:-:S03]  /*11920*/  ISETP.GE.AND P3, PT, R45, UR4, PT ;  /* 0x000000042d007c0c */ /* 0x000fc6000bf66270 */
[----:B------:R1:W-:Y:S01]  /*11930*/  @!P1 ST.E.64 desc[UR40][R4.64], R98 ;  /* 0x0000006204009985 */ /* 0x0003e2000c101b28 */
[-C--:B0-----:R-:W-:Y:S02]  /*11940*/  @!P0 LEA R6, P5, R60, R3.reuse, 0x2 ;  /* 0x000000033c068211 */ /* 0x081fe400078a10ff */
[----:B-1----:R-:W-:-:S04]  /*11950*/  @!P2 LEA R4, P1, R56, R3, 0x2 ;  /* 0x000000033804a211 */ /* 0x002fc800078210ff */
[-C--:B------:R-:W-:Y:S02]  /*11960*/  @!P2 LEA.HI.X R5, R56, R10.reuse, R57, 0x2, P1 ;  /* 0x0000000a3805a211 */ /* 0x080fe400008f1439 */
[----:B------:R-:W-:Y:S02]  /*11970*/  ISETP.GE.AND P1, PT, R41, UR4, PT ;  /* 0x0000000429007c0c */ /* 0x000fe4000bf26270 */
[----:B--2---:R-:W-:-:S05]  /*11980*/  @!P0 LEA.HI.X R7, R60, R10, R61, 0x2, P5 ;  /* 0x0000000a3c078211 */ /* 0x004fca00028f143d */
[----:B------:R0:W-:Y:S04]  /*11990*/  @!P0 ST.E.64 desc[UR40][R6.64], R102 ;  /* 0x0000006606008985 */ /* 0x0001e8000c101b28 */
[----:B------:R1:W-:Y:S01]  /*119a0*/  @!P2 ST.E.64 desc[UR40][R4.64], R106 ;  /* 0x0000006a0400a985 */ /* 0x0003e2000c101b28 */
[----:B------:R-:W-:Y:S02]  /*119b0*/  ISETP.GE.AND P2, PT, R37, UR4, PT ;  /* 0x0000000425007c0c */ /* 0x000fe4000bf46270 */
[CC--:B0-----:R-:W-:Y:S02]  /*119c0*/  @!P4 LEA R6, P0, R52.reuse, R3.reuse, 0x2 ;  /* 0x000000033406c211 */ /* 0x0c1fe400078010ff */
[----:B-1----:R-:W-:Y:S02]  /*119d0*/  @!P3 LEA R4, P5, R45, R3, 0x2 ;  /* 0x000000032d04b211 */ /* 0x002fe400078a10ff */
[----:B------:R-:W-:-:S02]  /*119e0*/  @!P4 LEA.HI.X R7, R52, R10, R53, 0x2, P0 ;  /* 0x0000000a3407c211 */ /* 0x000fc400000f1435 */
[----:B------:R-:W-:Y:S02]  /*119f0*/  ISETP.GE.AND P0, PT, R33, UR4, PT ;  /* 0x0000000421007c0c */ /* 0x000fe4000bf06270 */
[----:B------:R-:W-:Y:S01]  /*11a00*/  @!P3 LEA.HI.X R5, R45, R10, R48, 0x2, P5 ;  /* 0x0000000a2d05b211 */ /* 0x000fe200028f1430 */
[----:B------:R0:W-:Y:S04]  /*11a10*/  @!P4 ST.E.64 desc[UR40][R6.64], R110 ;  /* 0x0000006e0600c985 */ /* 0x0001e8000c101b28 */
[----:B------:R1:W-:Y:S01]  /*11a20*/  @!P3 ST.E.64 desc[UR40][R4.64], R114 ;  /* 0x000000720400b985 */ /* 0x0003e2000c101b28 */
[----:B------:R-:W-:Y:S02]  /*11a30*/  ISETP.GE.AND P3, PT, R29, UR4, PT ;  /* 0x000000041d007c0c */ /* 0x000fe4000bf66270 */
[----:B0-----:R-:W-:-:S02]  /*11a40*/  @!P1 LEA R6, P4, R41, R3, 0x2 ;  /* 0x0000000329069211 */ /* 0x001fc400078810ff */
[-C--:B-1----:R-:W-:Y:S02]  /*11a50*/  @!P2 LEA R4, P5, R37, R3.reuse, 0x2 ;  /* 0x000000032504a211 */ /* 0x082fe400078a10ff */
[-C--:B------:R-:W-:Y:S02]  /*11a60*/  @!P1 LEA.HI.X R7, R41, R10.reuse, R44, 0x2, P4 ;  /* 0x0000000a29079211 */ /* 0x080fe400020f142c */
[----:B------:R-:W-:Y:S02]  /*11a70*/  @!P0 LEA R8, P4, R33, R3, 0x2 ;  /* 0x0000000321088211 */ /* 0x000fe400078810ff */
[-C--:B------:R-:W-:Y:S01]  /*11a80*/  @!P2 LEA.HI.X R5, R37, R10.reuse, R40, 0x2, P5 ;  /* 0x0000000a2505a211 */ /* 0x080fe200028f1428 */
[----:B------:R-:W-:Y:S01]  /*11a90*/  @!P1 ST.E.64 desc[UR40][R6.64], R118 ;  /* 0x0000007606009985 */ /* 0x000fe2000c101b28 */
[----:B------:R-:W-:Y:S02]  /*11aa0*/  ISETP.GE.AND P1, PT, R25, UR4, PT ;  /* 0x0000000419007c0c */ /* 0x000fe4000bf26270 */
[----:B------:R-:W-:-:S02]  /*11ab0*/  @!P0 LEA.HI.X R9, R33, R10, R36, 0x2, P4 ;  /* 0x0000000a21098211 */ /* 0x000fc400020f1424 */
[----:B------:R-:W-:Y:S01]  /*11ac0*/  ISETP.GE.AND P4, PT, R12, UR4, PT ;  /* 0x000000040c007c0c */ /* 0x000fe2000bf86270 */
[----:B------:R0:W-:Y:S01]  /*11ad0*/  @!P2 ST.E.64 desc[UR40][R4.64], R122 ;  /* 0x0000007a0400a985 */ /* 0x0001e2000c101b28 */
[----:B------:R-:W-:-:S03]  /*11ae0*/  ISETP.GE.AND P2, PT, R21, UR4, PT ;  /* 0x0000000415007c0c */ /* 0x000fc6000bf46270 */
[----:B------:R1:W-:Y:S01]  /*11af0*/  @!P0 ST.E.64 desc[UR40][R8.64], R126 ;  /* 0x0000007e08008985 */ /* 0x0003e2000c101b28 */
[----:B------:R-:W-:Y:S02]  /*11b00*/  ISETP.GE.AND P0, PT, R14, UR4, PT ;  /* 0x000000040e007c0c */ /* 0x000fe4000bf06270 */
[----:B0-----:R-:W-:-:S04]  /*11b10*/  @!P3 LEA R4, P5, R29, R3, 0x2 ;  /* 0x000000031d04b211 */ /* 0x001fc800078a10ff */
[----:B------:R-:W-:Y:S02]  /*11b20*/  @!P3 LEA.HI.X R5, R29, R10, R32, 0x2, P5 ;  /* 0x0000000a1d05b211 */ /* 0x000fe400028f1420 */
[----:B------:R-:W-:-:S03]  /*11b30*/  @!P1 LEA R6, P5, R25, R3, 0x2 ;  /* 0x0000000319069211 */ /* 0x000fc600078a10ff */
[----:B------:R0:W-:Y:S01]  /*11b40*/  @!P3 ST.E.64 desc[UR40][R4.64], R130 ;  /* 0x000000820400b985 */ /* 0x0001e2000c101b28 */
[----:B------:R-:W-:Y:S02]  /*11b50*/  @!P1 LEA.HI.X R7, R25, R10, R28, 0x2, P5 ;  /* 0x0000000a19079211 */ /* 0x000fe400028f141c */
[-C--:B-1----:R-:W-:Y:S02]  /*11b60*/  @!P2 LEA R8, P5, R21, R3.reuse, 0x2 ;  /* 0x000000031508a211 */ /* 0x082fe400078a10ff */
[----:B0-----:R-:W-:-:S04]  /*11b70*/  @!P4 LEA R4, P3, R12, R3, 0x2 ;  /* 0x000000030c04c211 */ /* 0x001fc800078610ff */
[-C--:B------:R-:W-:Y:S02]  /*11b80*/  @!P4 LEA.HI.X R5, R12, R10.reuse, R13, 0x2, P3 ;  /* 0x0000000a0c05c211 */ /* 0x080fe400018f140d */
[C---:B------:R-:W-:Y:S02]  /*11b90*/  @!P0 LEA R12, P3, R14.reuse, R3, 0x2 ;  /* 0x000000030e0c8211 */ /* 0x040fe400078610ff */
[-C--:B------:R-:W-:Y:S02]  /*11ba0*/  @!P2 LEA.HI.X R9, R21, R10.reuse, R24, 0x2, P5 ;  /* 0x0000000a1509a211 */ /* 0x080fe400028f1418 */
[----:B------:R-:W-:Y:S01]  /*11bb0*/  @!P0 LEA.HI.X R13, R14, R10, R15, 0x2, P3 ;  /* 0x0000000a0e0d8211 */ /* 0x000fe200018f140f */
[----:B------:R0:W-:Y:S04]  /*11bc0*/  @!P1 ST.E.64 desc[UR40][R6.64], R134 ;  /* 0x0000008606009985 */ /* 0x0001e8000c101b28 */
[----:B------:R0:W-:Y:S04]  /*11bd0*/  @!P4 ST.E.64 desc[UR40][R4.64], R138 ;  /* 0x0000008a0400c985 */ /* 0x0001e8000c101b28 */
[----:B------:R0:W-:Y:S04]  /*11be0*/  @!P2 ST.E.64 desc[UR40][R8.64], R142 ;  /* 0x0000008e0800a985 */ /* 0x0001e8000c101b28 */
[----:B------:R0:W-:Y:S01]  /*11bf0*/  @!P0 ST.E.64 desc[UR40][R12.64], R146 ;  /* 0x000000920c008985 */ /* 0x0001e2000c101b28 */
[----:B------:R-:W-:-:S13]  /*11c00*/  ISETP.GE.AND P0, PT, R11, UR4, PT ;  /* 0x000000040b007c0c */ /* 0x000fda000bf06270 */
[----:B0-----:R-:W-:Y:S05]  /*11c10*/  @P0 BRA `(.L_x_9811) ;  /* 0x0000001000700947 */ /* 0x001fea0003800000 */
[----:B------:R-:W2:Y:S01]  /*11c20*/  LDL R14, [R1+0xcc] ;  /* 0x0000cc00010e7983 */ /* 0x000ea20000100800 */
[----:B------:R-:W-:-:S04]  /*11c30*/  LEA R4, P0, R11, R3, 0x2 ;  /* 0x000000030b047211 */ /* 0x000fc800078010ff */
[----:B--2---:R-:W-:-:S05]  /*11c40*/  LEA.HI.X R5, R11, R10, R14, 0x2, P0 ;  /* 0x0000000a0b057211 */ /* 0x004fca00000f140e */
[----:B------:R0:W-:Y:S01]  /*11c50*/  ST.E.64 desc[UR40][R4.64], R150 ;  /* 0x0000009604007985 */ /* 0x0001e2000c101b28 */
[----:B------:R-:W-:Y:S05]  /*11c60*/  BRA `(.L_x_9811) ;  /* 0x00000010005c7947 */ /* 0x000fea0003800000 */
.L_x_9798:
[----:B------:R-:W3:Y:S01]  /*11c70*/  LDL.LU R6, [R1+0x30] ;  /* 0x0000300001067983 */ /* 0x000ee20000300800 */
[----:B------:R-:W-:Y:S01]  /*11c80*/  ULDC.64 UR6, c[0x0][0xc08] ;  /* 0x0003020000067ab9 */ /* 0x000fe20000000a00 */
[----:B------:R-:W-:Y:S02]  /*11c90*/  ULDC.64 UR4, c[0x0][0xc00] ;  /* 0x0003000000047ab9 */ /* 0x000fe40000000a00 */
[----:B------:R-:W2:Y:S04]  /*11ca0*/  LDL.LU R0, [R1+0x34] ;  /* 0x0000340001007983 */ /* 0x000ea80000300800 */
[----:B------:R-:W4:Y:S01]  /*11cb0*/  LDL R8, [R1+0x28] ;  /* 0x0000280001087983 */ /* 0x000f220000100800 */
[----:B------:R-:W-:Y:S01]  /*11cc0*/  ISETP.NE.U32.AND P1, PT, RZ, UR6, PT ;  /* 0x00000006ff007c0c */ /* 0x000fe2000bf25070 */
[----:B------:R-:W-:Y:S01]  /*11cd0*/  IMAD.MOV.U32 R3, RZ, RZ, RZ ;  /* 0x000000ffff037224 */ /* 0x000fe200078e00ff */
[----:B------:R-:W-:-:S02]  /*11ce0*/  ISETP.NE.U32.AND P0, PT, RZ, UR4, PT ;  /* 0x00000004ff007c0c */ /* 0x000fc4000bf05070 */
[----:B------:R-:W-:Y:S02]  /*11cf0*/  ISETP.NE.AND.EX P1, PT, RZ, UR7, PT, P1 ;  /* 0x00000007ff007c0c */ /* 0x000fe4000bf25310 */
[----:B------:R-:W-:Y:S02]  /*11d00*/  ISETP.NE.AND.EX P0, PT, RZ, UR5, PT, P0 ;  /* 0x00000005ff007c0c */ /* 0x000fe4000bf05300 */
[----:B---3--:R-:W-:Y:S01]  /*11d10*/  IADD3 R4, P2, R6, UR4, RZ ;  /* 0x0000000406047c10 */ /* 0x008fe2000ff5e0ff */
[----:B------:R-:W-:-:S03]  /*11d20*/  ULDC UR4, c[0x0][0xa88] ;  /* 0x0002a20000047ab9 */ /* 0x000fc60000000800 */
[----:B--2---:R-:W-:-:S05]  /*11d30*/  IADD3.X R5, R0, UR5, RZ, P2, !PT ;  /* 0x0000000500057c10 */ /* 0x004fca00097fe4ff */
[----:B------:R-:W-:Y:S01]  /*11d40*/  @P1 IADD3 R6, P2, R6, UR6, RZ ;  /* 0x0000000606061c10 */ /* 0x000fe2000ff5e0ff */
[----:B------:R-:W-:Y:S01]  /*11d50*/  IMAD.U32 R21, RZ, RZ, UR4 ;  /* 0x00000004ff157e24 */ /* 0x000fe2000f8e00ff */
[----:B------:R2:W5:Y:S02]  /*11d60*/  @P0 LDG.E R3, desc[UR40][R4.64] ;  /* 0x0000002804030981 */ /* 0x000564000c1e1900 */
[----:B------:R-:W-:-:S05]  /*11d70*/  @P1 IADD3.X R7, R0, UR7, RZ, P2, !PT ;  /* 0x0000000700071c10 */ /* 0x000fca00097fe4ff */
[----:B------:R2:W5:Y:S01]  /*11d80*/  @P1 LDG.E R21, desc[UR40][R6.64] ;  /* 0x0000002806151981 */ /* 0x000562000c1e1900 */
[----:B----4-:R-:W-:Y:S01]  /*11d90*/  ISETP.NE.AND P2, PT, R8, RZ, PT ;  /* 0x000000ff0800720c */ /* 0x010fe20003f45270 */
[----:B------:R-:W3:-:S12]  /*11da0*/  S2R R0, SR_TID.X ;  /* 0x0000000000007919 */ /* 0x000ed80000002100 */
[----:B------:R-:W4:Y:S01]  /*11db0*/  @!P2 LDC R8, c[0x0][0xad4] ;  /* 0x0002b500ff08ab82 */ /* 0x000f220000000800 */
[----:B---3--:R-:W-:Y:S01]  /*11dc0*/  VIADD R30, R0, 0xffffff80 ;  /* 0xffffff80001e7836 */ /* 0x008fe20000000000 */
[----:B----4-:R2:W-:Y:S01]  /*11dd0*/  @!P2 STL [R1+0x28], R8 ;  /* 0x000028080100a387 */ /* 0x0105e20000100800 */
[----:B------:R-:W-:-:S03]  /*11de0*/  ISETP.GT.AND P2, PT, R8, 0x1, PT ;  /* 0x000000010800780c */ /* 0x000fc60003f44270 */
[----:B------:R-:W-:Y:S01]  /*11df0*/  ISETP.GT.AND P3, PT, R30, 0x7f, PT ;  /* 0x0000007f1e00780c */ /* 0x000fe20003f64270 */
[----:B------:R-:W-:-:S12]  /*11e00*/  @P1 BRA `(.L_x_9816) ;  /* 0x0000000000101947 */ /* 0x000fd80003800000 */
[----:B------:R-:W-:Y:S05]  /*11e10*/  @!P0 BRA `(.L_x_9816) ;  /* 0x00000000000c8947 */ /* 0x000fea0003800000 */
[----:B------:R-:W3:Y:S04]  /*11e20*/  LDG.E R0, desc[UR40][R4.64] ;  /* 0x0000002804007981 */ /* 0x000ee8000c1e1900 */
[----:B-----5:R-:W3:Y:S02]  /*11e30*/  LDG.E R21, desc[UR40][R4.64+0x4] ;  /* 0x0000042804157981 */ /* 0x020ee4000c1e1900 */
[----:B---3--:R-:W-:-:S07]  /*11e40*/  IMAD.IADD R21, R21, 0x1, -R0 ;  /* 0x0000000115157824 */ /* 0x008fce00078e0a00 */
.L_x_9816:
        /* <DEDUP_REMOVED lines=8> */
[----:B------:R-:W3:Y:S01]  /*11ed0*/  LDC R28, c[0x0][0xbe8] ;  /* 0x0002fa00ff1c7b82 */ /* 0x000ee20000000800 */
[----:B------:R-:W2:Y:S02]  /*11ee0*/  S2R R0, SR_TID.X ;  /* 0x0000000000007919 */ /* 0x000ea40000002100 */
[----:B--2---:R-:W-:Y:S02]  /*11ef0*/  IMAD R0, R4, 0x80, R0 ;  /* 0x0000008004007824 */ /* 0x004fe400078e0200 */
[----:B---3--:R-:W-:Y:S02]  /*11f00*/  IMAD R4, R21, R28, RZ ;  /* 0x0000001c15047224 */ /* 0x008fe400078e02ff */
[----:B------:R-:W-:-:S05]  /*11f10*/  VIADD R33, R0, 0xffffff80 ;  /* 0xffffff8000217836 */ /* 0x000fca0000000000 */
[----:B------:R-:W-:-:S13]  /*11f20*/  ISETP.GE.AND P0, PT, R33, R4, PT ;  /* 0x000000042100720c */ /* 0x000fda0003f06270 */
[----:B------:R-:W-:Y:S05]  /*11f30*/  @P0 BRA `(.L_x_9818) ;  /* 0x0000000000b00947 */ /* 0x000fea0003800000 */
[----:B------:R-:W2:Y:S01]  /*11f40*/  LDL.LU R32, [R1+0x40] ;  /* 0x0000400001207983 */ /* 0x000ea20000300800 */
[----:B------:R-:W-:Y:S01]  /*11f50*/  IMAD.MOV.U32 R20, RZ, RZ, 0x9b8 ;  /* 0x000009b8ff147424 */ /* 0x000fe200078e00ff */
[----:B------:R-:W-:Y:S01]  /*11f60*/  ISETP.GT.AND P0, PT, R8, 0x1, PT ;  /* 0x000000010800780c */ /* 0x000fe20003f04270 */
[----:B------:R-:W3:Y:S01]  /*11f70*/  LDC.64 R10, c[0x0][0xba8] ;  /* 0x0002ea00ff0a7b82 */ /* 0x000ee20000000a00 */
[----:B------:R-:W-:Y:S02]  /*11f80*/  ISETP.NE.AND P1, PT, R28, 0x1, PT ;  /* 0x000000011c00780c */ /* 0x000fe40003f25270 */
[----:B------:R-:W-:Y:S02]  /*11f90*/  SEL R20, R20, 0x978, P0 ;  /* 0x0000097814147807 */ /* 0x000fe40000000000 */
[----:B------:R-:W-:-:S03]  /*11fa0*/  MOV R25, R33 ;  /* 0x0000002100197202 */ /* 0x000fc60000000f00 */
[----:B------:R-:W4:Y:S08]  /*11fb0*/  LDC.64 R4, c[0x0][R20+0x220] ;  /* 0x0000880014047b82 */ /* 0x000f300000000a00 */
[----:B------:R-:W5:Y:S08]  /*11fc0*/  LDC.64 R12, c[0x0][R20+0x218] ;  /* 0x00008600140c7b82 */ /* 0x000f700000000a00 */
[----:B------:R-:W0:Y:S08]  /*11fd0*/  LDC.64 R6, c[0x0][R20+0x228] ;  /* 0x00008a0014067b82 */ /* 0x000e300000000a00 */
[----:B------:R-:W1:Y:S08]  /*11fe0*/  @P1 LDC R0, c[0x0][0xbec] ;  /* 0x0002fb00ff001b82 */ /* 0x000e700000000800 */
[----:B------:R-:W0:Y:S08]  /*11ff0*/  LDC.64 R8, c[0x0][R20+0x210] ;  /* 0x0000840014087b82 */ /* 0x000e300000000a00 */
[----:B------:R-:W0:Y:S01]  /*12000*/  @P1 LDC R29, c[0x0][0xbf0] ;  /* 0x0002fc00ff1d1b82 */ /* 0x000e220000000800 */
[----:B-1----:R-:W-:-:S07]  /*12010*/  @P1 IMAD.HI.U32 R0, R33, R0, RZ ;  /* 0x0000000021001227 */ /* 0x002fce00078e00ff */
[----:B---3--:R-:W1:Y:S01]  /*12020*/  @!P0 LDC R10, c[0x0][0xb50] ;  /* 0x0002d400ff0a8b82 */ /* 0x008e620000000800 */
[-C--:B----4-:R-:W-:Y:S02]  /*12030*/  IMAD R5, R5, R31.reuse, RZ ;  /* 0x0000001f05057224 */ /* 0x090fe400078e02ff */
[----:B------:R-:W-:-:S05]  /*12040*/  IMAD.WIDE.U32 R14, R4, R31, RZ ;  /* 0x0000001f040e7225 */ /* 0x000fca00078e00ff */
[----:B------:R-:W3:Y:S01]  /*12050*/  @!P0 LDC R11, c[0x0][0xb54] ;  /* 0x0002d500ff0b8b82 */ /* 0x000ee20000000800 */
[-C--:B-----5:R-:W-:Y:S02]  /*12060*/  IMAD R27, R13, R205.reuse, RZ ;  /* 0x000000cd0d1b7224 */ /* 0x0a0fe400078e02ff */
[----:B------:R-:W-:Y:S01]  /*12070*/  IMAD.WIDE.U32 R12, R12, R205, RZ ;  /* 0x000000cd0c0c7225 */ /* 0x000fe200078e00ff */
[----:B0-----:R-:W-:-:S03]  /*12080*/  @P1 SHF.R.U32.HI R25, RZ, R29, R0 ;  /* 0x0000001dff191219 */ /* 0x001fc60000011600 */
        /* <DEDUP_REMOVED lines=18> */
[----:B-1----:R-:W-:Y:S01]  /*121b0*/  LEA R10, P0, R6, R10, 0x2 ;  /* 0x0000000a060a7211 */ /* 0x002fe200078010ff */
[----:B------:R-:W-:Y:S02]  /*121c0*/  IMAD.MOV.U32 R5, RZ, RZ, -0x800000 ;  /* 0xff800000ff057424 */ /* 0x000fe400078e00ff */
[----:B------:R-:W-:-:S05]  /*121d0*/  IMAD.IADD R0, R7, 0x1, R13 ;  /* 0x0000000107007824 */ /* 0x000fca00078e020d */
[----:B---3--:R-:W-:-:S05]  /*121e0*/  LEA.HI.X R11, R6, R11, R0, 0x2, P0 ;  /* 0x0000000b060b7211 */ /* 0x008fca00000f1400 */
[----:B------:R2:W-:Y:S02]  /*121f0*/  STG.E desc[UR40][R10.64], R5 ;  /* 0x000000050a007986 */ /* 0x0005e4000c101928 */
.L_x_9818:
[----:B------:R-:W-:Y:S05]  /*12200*/  BSYNC B1 ;  /* 0x0000000000017941 */ /* 0x000fea0003800000 */
.L_x_9817:
[----:B------:R-:W-:Y:S05]  /*12210*/  @P2 BRA `(.L_x_9811) ;  /* 0x0000000800f02947 */ /* 0x000fea0003800000 */
[----:B------:R-:W3:Y:S01]  /*12220*/  LDL R25, [R1+0x3c] ;  /* 0x00003c0001197983 */ /* 0x000ee20000100800 */
[----:B------:R-:W4:Y:S01]  /*12230*/  LDC R8, c[0x0][0xbe8] ;  /* 0x0002fa00ff087b82 */ /* 0x000f220000000800 */
[----:B--2---:R-:W-:Y:S01]  /*12240*/  SHF.R.S32.HI R5, RZ, 0x1f, R30 ;  /* 0x0000001fff057819 */ /* 0x004fe2000001141e */
[----:B------:R-:W-:Y:S01]  /*12250*/  ULDC.64 UR4, c[0x0][0xaa0] ;  /* 0x0002a80000047ab9 */ /* 0x000fe20000000a00 */
[----:B------:R-:W-:Y:S01]  /*12260*/  ULDC.64 UR6, c[0x0][0xaf0] ;  /* 0x0002bc0000067ab9 */ /* 0x000fe20000000a00 */
[----:B------:R-:W-:Y:S01]  /*12270*/  IMAD R0, R24, UR4, RZ ;  /* 0x0000000418007c24 */ /* 0x000fe2000f8e02ff */
[----:B------:R-:W-:Y:S01]  /*12280*/  LEA.HI R6, R5, R30, RZ, 0x3 ;  /* 0x0000001e05067211 */ /* 0x000fe200078f18ff */
[----:B------:R-:W-:-:S03]  /*12290*/  IMAD.WIDE.U32 R4, R3, UR4, RZ ;  /* 0x0000000403047c25 */ /* 0x000fc6000f8e00ff */
[----:B------:R-:W-:Y:S01]  /*122a0*/  LOP3.LUT R9, R6, 0xfffffff8, RZ, 0xc0, !PT ;  /* 0xfffffff806097812 */ /* 0x000fe200078ec0ff */
[----:B------:R-:W-:Y:S01]  /*122b0*/  IMAD R7, R3, UR5, R0 ;  /* 0x0000000503077c24 */ /* 0x000fe2000f8e0200 */
[----:B------:R-:W-:Y:S01]  /*122c0*/  SHF.R.S32.HI R24, RZ, 0x3, R6 ;  /* 0x00000003ff187819 */ /* 0x000fe20000011406 */
[----:B------:R-:W-:Y:S01]  /*122d0*/  ULDC.64 UR4, c[0x0][0xae8] ;  /* 0x0002ba0000047ab9 */ /* 0x000fe20000000a00 */
[----:B------:R-:W-:Y:S02]  /*122e0*/  IMAD R6, R26, UR6, RZ ;  /* 0x000000061a067c24 */ /* 0x000fe4000f8e02ff */
[----:B------:R-:W-:Y:S02]  /*122f0*/  IMAD.IADD R9, R30, 0x1, -R9 ;  /* 0x000000011e097824 */ /* 0x000fe400078e0a09 */
[----:B------:R-:W-:Y:S02]  /*12300*/  IMAD.IADD R5, R5, 0x1, R7 ;  /* 0x0000000105057824 */ /* 0x000fe400078e0207 */
[----:B------:R-:W-:-:S02]  /*12310*/  IMAD R0, R9, 0x20, R24 ;  /* 0x0000002009007824 */ /* 0x000fc400078e0218 */
[----:B------:R-:W-:Y:S01]  /*12320*/  IMAD.WIDE.U32 R4, R205, UR4, R4 ;  /* 0x00000004cd047c25 */ /* 0x000fe2000f8e0004 */
[----:B----4-:R-:W-:-:S03]  /*12330*/  ISETP.NE.AND P0, PT, R8, 0x1, PT ;  /* 0x000000010800780c */ /* 0x010fc60003f05270 */
[----:B------:R-:W-:Y:S01]  /*12340*/  IMAD R5, R205, UR5, R5 ;  /* 0x00000005cd057c24 */ /* 0x000fe2000f8e0205 */
[----:B------:R-:W-:Y:S01]  /*12350*/  ULDC.64 UR4, c[0x0][0xae0] ;  /* 0x0002b80000047ab9 */ /* 0x000fe20000000a00 */
[C---:B------:R-:W-:Y:S02]  /*12360*/  IMAD R7, R31.reuse, UR7, R6 ;  /* 0x000000071f077c24 */ /* 0x040fe4000f8e0206 */
[----:B------:R-:W-:-:S05]  /*12370*/  IMAD.WIDE.U32 R4, R31, UR6, R4 ;  /* 0x000000061f047c25 */ /* 0x000fca000f8e0004 */
[----:B------:R-:W-:Y:S01]  /*12380*/  IADD3 R5, R5, R7, RZ ;  /* 0x0000000705057210 */ /* 0x000fe20007ffe0ff */
[----:B------:R-:W2:Y:S08]  /*12390*/  @P0 LDC R10, c[0x0][0xbec] ;  /* 0x0002fb00ff0a0b82 */ /* 0x000eb00000000800 */
[----:B------:R-:W4:Y:S01]  /*123a0*/  @P0 LDC R11, c[0x0][0xbf0] ;  /* 0x0002fc00ff0b0b82 */ /* 0x000f220000000800 */
[----:B---3--:R-:W-:-:S04]  /*123b0*/  IMAD R9, R25, 0x80, R0 ;  /* 0x0000008019097824 */ /* 0x008fc800078e0200 */
[----:B--2---:R-:W-:-:S04]  /*123c0*/  @P0 IMAD.HI.U32 R0, R9, R10, RZ ;  /* 0x0000000a09000227 */ /* 0x004fc800078e00ff */
[----:B------:R-:W-:Y:S01]  /*123d0*/  IMAD.MOV.U32 R3, RZ, RZ, R9 ;  /* 0x000000ffff037224 */ /* 0x000fe200078e0009 */
[----:B----4-:R-:W-:-:S04]  /*123e0*/  @P0 SHF.R.U32.HI R3, RZ, R11, R0 ;  /* 0x0000000bff030219 */ /* 0x010fc80000011600 */
        /* <DEDUP_REMOVED lines=15> */
[----:B------:R-:W-:-:S04]  /*124e0*/  UMOV UR4, 0xffffffff ;  /* 0xffffffff00047882 */ /* 0x000fc80000000000 */
[----:B------:R-:W-:Y:S01]  /*124f0*/  LEA.HI.X R20, R4, UR5, R5, 0x1, P0 ;  /* 0x0000000504147c11 */ /* 0x000fe200080f0c05 */
[----:B------:R-:W-:Y:S06]  /*12500*/  BRA.DIV UR4, `(.L_x_9819) ;  /* 0x0000008e04787947 */ /* 0x000fec000b800000 */
[----:B------:R2:W3:Y:S04]  /*12510*/  SHFL.IDX PT, R0, R20, RZ, 0x181f ;  /* 0x00181fff14007589 */ /* 0x0004e800000e0000 */
[----:B------:R2:W4:Y:S02]  /*12520*/  SHFL.IDX PT, R14, R3, RZ, 0x181f ;  /* 0x00181fff030e7589 */ /* 0x00052400000e0000 */
.L_x_10019:
[----:B------:R-:W-:Y:S01]  /*12530*/  IMAD R21, R21, R8, RZ ;  /* 0x0000000815157224 */ /* 0x000fe200078e02ff */
[----:B------:R-:W-:Y:S01]  /*12540*/  BSSY B1, `(.L_x_9820) ;  /* 0x000001f000017945 */ /* 0x000fe20003800000 */
[----:B------:R-:W-:-:S05]  /*12550*/  IMAD R24, R25, 0x80, R24 ;  /* 0x0000008019187824 */ /* 0x000fca00078e0218 */
        /* <DEDUP_REMOVED lines=17> */
[----:B------:R-:W-:Y:S02]  /*12670*/  @!P2 LEA R6, P4, R10, R14, 0x1 ;  /* 0x0000000e0a06a211 */ /* 0x000fe400078808ff */
[----:B---3--:R-:W-:Y:S02]  /*12680*/  @!P3 LEA.HI.X R5, R211, R0, R9, 0x1, P5 ;  /* 0x00000000d305b211 */ /* 0x008fe400028f0c09 */
[----:B------:R-:W-:-:S02]  /*12690*/  @!P1 LEA R8, P5, R15, R14, 0x1 ;  /* 0x0000000e0f089211 */ /* 0x000fc400078a08ff */
[----:B------:R-:W-:Y:S01]  /*126a0*/  @!P2 LEA.HI.X R7, R10, R0, R11, 0x1, P4 ;  /* 0x000000000a07a211 */ /* 0x000fe200020f0c0b */
[----:B------:R3:W-:Y:S01]  /*126b0*/  @!P3 ST.E.128 desc[UR40][R4.64], RZ ;  /* 0x000000ff0400b985 */ /* 0x0007e2000c101d28 */
[----:B------:R-:W-:Y:S02]  /*126c0*/  SHF.R.S32.HI R13, RZ, 0x1f, R13 ;  /* 0x0000001fff0d7819 */ /* 0x000fe4000001140d */
[C---:B------:R-:W-:Y:S01]  /*126d0*/  @!P0 LEA R10, P4, R12.reuse, R14, 0x1 ;  /* 0x0000000e0c0a8211 */ /* 0x040fe200078808ff */
[----:B------:R3:W-:Y:S01]  /*126e0*/  @!P2 ST.E.128 desc[UR40][R6.64], RZ ;  /* 0x000000ff0600a985 */ /* 0x0007e2000c101d28 */
[-C--:B------:R-:W-:Y:S02]  /*126f0*/  @!P1 LEA.HI.X R9, R15, R0.reuse, R25, 0x1, P5 ;  /* 0x000000000f099211 */ /* 0x080fe400028f0c19 */
[----:B------:R-:W-:-:S03]  /*12700*/  @!P0 LEA.HI.X R11, R12, R0, R13, 0x1, P4 ;  /* 0x000000000c0b8211 */ /* 0x000fc600020f0c0d */
[----:B------:R3:W-:Y:S04]  /*12710*/  @!P1 ST.E.128 desc[UR40][R8.64], RZ ;  /* 0x000000ff08009985 */ /* 0x0007e8000c101d28 */
[----:B------:R3:W-:Y:S02]  /*12720*/  @!P0 ST.E.128 desc[UR40][R10.64], RZ ;  /* 0x000000ff0a008985 */ /* 0x0007e4000c101d28 */
.L_x_9821:
[----:B------:R-:W-:Y:S05]  /*12730*/  BSYNC B1 ;  /* 0x0000000000017941 */ /* 0x000fea0003800000 */
.L_x_9820:
[----:B------:R-:W-:-:S03]  /*12740*/  UMOV UR4, 0xffffffff ;  /* 0xffffffff00047882 */ /* 0x000fc60000000000 */
[----:B------:R-:W-:Y:S05]  /*12750*/  BRA.DIV UR4, `(.L_x_9822) ;  /* 0x0000008e04187947 */ /* 0x000fea000b800000 */
[----:B---3--:R3:W0:Y:S04]  /*12760*/  SHFL.IDX PT, R0, R20, 0x1, 0x181f ;  /* 0x00381f0014007f89 */ /* 0x00862800000e0000 */
[----:B----4-:R3:W4:Y:S02]  /*12770*/  SHFL.IDX PT, R14, R3, 0x1, 0x181f ;  /* 0x00381f00030e7f89 */ /* 0x01072400000e0000 */
.L_x_10023:
[----:B------:R-:W-:Y:S01]  /*12780*/  VIADD R4, R24, 0x20 ;  /* 0x0000002018047836 */ /* 0x000fe20000000000 */
        /* <DEDUP_REMOVED lines=9> */
[C---:B------:R-:W-:Y:S01]  /*12820*/  VIADD R25, R211.reuse, 0x80 ;  /* 0x00000080d3197836 */ /* 0x040fe20000000000 */
[C---:B------:R-:W-:Y:S01]  /*12830*/  IADD3 R12, R211.reuse, 0xc0, RZ ;  /* 0x000000c0d30c7810 */ /* 0x040fe20007ffe0ff */
[----:B------:R-:W-:Y:S01]  /*12840*/  VIADD R13, R211, 0xc0 ;  /* 0x000000c0d30d7836 */ /* 0x000fe20000000000 */
[----:B------:R-:W-:Y:S02]  /*12850*/  ISETP.GE.AND P1, PT, R15, UR4, PT ;  /* 0x000000040f007c0c */ /* 0x000fe4000bf26270 */
[----:B------:R-:W-:-:S02]  /*12860*/  ISETP.GE.AND P0, PT, R12, UR4, PT ;  /* 0x000000040c007c0c */ /* 0x000fc4000bf06270 */
[----:B------:R-:W-:Y:S02]  /*12870*/  SHF.R.S32.HI R8, RZ, 0x1f, R211 ;  /* 0x0000001fff087819 */ /* 0x000fe400000114d3 */
[----:B------:R-:W-:Y:S02]  /*12880*/  SHF.R.S32.HI R11, RZ, 0x1f, R11 ;  /* 0x0000001fff0b7819 */ /* 0x000fe4000001140b */
[CC--:B----4-:R-:W-:Y:S02]  /*12890*/  @!P3 LEA R4, P5, R211.reuse, R14.reuse, 0x1 ;  /* 0x0000000ed304b211 */ /* 0x0d0fe400078a08ff */
[----:B------:R-:W-:Y:S02]  /*128a0*/  @!P2 LEA R6, P4, R10, R14, 0x1 ;  /* 0x0000000e0a06a211 */ /* 0x000fe400078808ff */
[----:B0-----:R-:W-:Y:S02]  /*128b0*/  @!P3 LEA.HI.X R5, R211, R0, R8, 0x1, P5 ;  /* 0x00000000d305b211 */ /* 0x001fe400028f0c08 */
[----:B------:R-:W-:-:S02]  /*128c0*/  @!P1 LEA R8, P5, R15, R14, 0x1 ;  /* 0x0000000e0f089211 */ /* 0x000fc400078a08ff */
[----:B------:R-:W-:Y:S01]  /*128d0*/  SHF.R.S32.HI R25, RZ, 0x1f, R25 ;  /* 0x0000001fff197819 */ /* 0x000fe20000011419 */
[----:B------:R0:W-:Y:S01]  /*128e0*/  @!P3 ST.E.128 desc[UR40][R4.64], RZ ;  /* 0x000000ff0400b985 */ /* 0x0001e2000c101d28 */
[----:B------:R-:W-:Y:S02]  /*128f0*/  @!P2 LEA.HI.X R7, R10, R0, R11, 0x1, P4 ;  /* 0x000000000a07a211 */ /* 0x000fe400020f0c0b */
[----:B------:R-:W-:Y:S02]  /*12900*/  SHF.R.S32.HI R13, RZ, 0x1f, R13 ;  /* 0x0000001fff0d7819 */ /* 0x000fe4000001140d */
[C---:B------:R-:W-:Y:S01]  /*12910*/  @!P0 LEA R10, P4, R12.reuse, R14, 0x1 ;  /* 0x0000000e0c0a8211 */ /* 0x040fe200078808ff */
[----:B------:R0:W-:Y:S01]  /*12920*/  @!P2 ST.E.128 desc[UR40][R6.64], RZ ;  /* 0x000000ff0600a985 */ /* 0x0001e2000c101d28 */
[-C--:B------:R-:W-:Y:S02]  /*12930*/  @!P1 LEA.HI.X R9, R15, R0.reuse, R25, 0x1, P5 ;  /* 0x000000000f099211 */ /* 0x080fe400028f0c19 */
[----:B------:R-:W-:-:S03]  /*12940*/  @!P0 LEA.HI.X R11, R12, R0, R13, 0x1, P4 ;  /* 0x000000000c0b8211 */ /* 0x000fc600020f0c0d */
[----:B------:R0:W-:Y:S04]  /*12950*/  @!P1 ST.E.128 desc[UR40][R8.64], RZ ;  /* 0x000000ff08009985 */ /* 0x0001e8000c101d28 */
[----:B------:R0:W-:Y:S02]  /*12960*/  @!P0 ST.E.128 desc[UR40][R10.64], RZ ;  /* 0x000000ff0a008985 */ /* 0x0001e4000c101d28 */
.L_x_9824:
[----:B------:R-:W-:Y:S05]  /*12970*/  BSYNC B1 ;  /* 0x0000000000017941 */ /* 0x000fea0003800000 */
.L_x_9823:
[----:B------:R-:W-:-:S03]  /*12980*/  UMOV UR4, 0xffffffff ;  /* 0xffffffff00047882 */ /* 0x000fc60000000000 */
[----:B------:R-:W-:Y:S05]  /*12990*/  BRA.DIV UR4, `(.L_x_9825) ;  /* 0x0000008a04d07947 */ /* 0x000fea000b800000 */
[----:B0-----:R0:W0:Y:S04]  /*129a0*/  SHFL.IDX PT, R0, R20, 0x2, 0x181f ;  /* 0x00581f0014007f89 */ /* 0x00102800000e0000 */
[----:B----4-:R4:W0:Y:S02]  /*129b0*/  SHFL.IDX PT, R14, R3, 0x2, 0x181f ;  /* 0x00581f00030e7f89 */ /* 0x01082400000e0000 */
.L_x_10027:
        /* <DEDUP_REMOVED lines=18> */
[CC--:B0-----:R-:W-:Y:S02]  /*12ae0*/  @!P3 LEA R4, P5, R211.reuse, R14.reuse, 0x1 ;  /* 0x0000000ed304b211 */ /* 0x0c1fe400078a08ff */
[----:B------:R-:W-:Y:S02]  /*12af0*/  @!P2 LEA R6, P4, R10, R14, 0x1 ;  /* 0x0000000e0a06a211 */ /* 0x000fe400078808ff */
[----:B------:R-:W-:Y:S02]  /*12b00*/  @!P3 LEA.HI.X R5, R211, R0, R8, 0x1, P5 ;  /* 0x00000000d305b211 */ /* 0x000fe400028f0c08 */
        /* <DEDUP_REMOVED lines=10> */
.L_x_9827:
[----:B------:R-:W-:Y:S05]  /*12bb0*/  BSYNC B1 ;  /* 0x0000000000017941 */ /* 0x000fea0003800000 */
.L_x_9826:
[----:B------:R-:W-:-:S03]  /*12bc0*/  UMOV UR4, 0xffffffff ;  /* 0xffffffff00047882 */ /* 0x000fc60000000000 */
[----:B------:R-:W-:Y:S05]  /*12bd0*/  BRA.DIV UR4, `(.L_x_9828) ;  /* 0x0000008a04887947 */ /* 0x000fea000b800000 */
[----:B0-----:R0:W0:Y:S04]  /*12be0*/  SHFL.IDX PT, R0, R20, 0x3, 0x181f ;  /* 0x00781f0014007f89 */ /* 0x00102800000e0000 */
[----:B------:R0:W0:Y:S02]  /*12bf0*/  SHFL.IDX PT, R14, R3, 0x3, 0x181f ;  /* 0x00781f00030e7f89 */ /* 0x00002400000e0000 */
.L_x_10031:
[----:B0-234-:R-:W-:-:S05]  /*12c00*/  VIADD R3, R24, 0x60 ;  /* 0x0000006018037836 */ /* 0x01dfca0000000000 */
[----:B------:R-:W-:-:S13]  /*12c10*/  ISETP.GE.AND P0, PT, R3, R21, PT ;  /* 0x000000150300720c */ /* 0x000fda0003f06270 */
        /* <DEDUP_REMOVED lines=8> */
[----:B------:R-:W-:Y:S01]  /*12ca0*/  VIADD R20, R211, 0x80 ;  /* 0x00000080d3147836 */ /* 0x000fe20000000000 */
[----:B------:R-:W-:Y:S01]  /*12cb0*/  ISETP.GE.AND P1, PT, R15, UR4, PT ;  /* 0x000000040f007c0c */ /* 0x000fe2000bf26270 */
[----:B------:R-:W-:Y:S01]  /*12cc0*/  VIADD R13, R211, 0xc0 ;  /* 0x000000c0d30d7836 */ /* 0x000fe20000000000 */
[----:B------:R-:W-:-:S02]  /*12cd0*/  ISETP.GE.AND P0, PT, R12, UR4, PT ;  /* 0x000000040c007c0c */ /* 0x000fc4000bf06270 */
[----:B------:R-:W-:Y:S02]  /*12ce0*/  SHF.R.S32.HI R8, RZ, 0x1f, R211 ;  /* 0x0000001fff087819 */ /* 0x000fe400000114d3 */
[----:B------:R-:W-:Y:S02]  /*12cf0*/  SHF.R.S32.HI R11, RZ, 0x1f, R11 ;  /* 0x0000001fff0b7819 */ /* 0x000fe4000001140b */
[----:B------:R-:W-:Y:S02]  /*12d00*/  SHF.R.S32.HI R20, RZ, 0x1f, R20 ;  /* 0x0000001fff147819 */ /* 0x000fe40000011414 */
[CC--:B------:R-:W-:Y:S02]  /*12d10*/  @!P3 LEA R4, P5, R211.reuse, R14.reuse, 0x1 ;  /* 0x0000000ed304b211 */ /* 0x0c0fe400078a08ff */
[----:B------:R-:W-:Y:S02]  /*12d20*/  @!P2 LEA R6, P4, R10, R14, 0x1 ;  /* 0x0000000e0a06a211 */ /* 0x000fe400078808ff */
[----:B------:R-:W-:-:S02]  /*12d30*/  @!P3 LEA.HI.X R5, R211, R0, R8, 0x1, P5 ;  /* 0x00000000d305b211 */ /* 0x000fc400028f0c08 */
[C---:B------:R-:W-:Y:S02]  /*12d40*/  @!P1 LEA R8, P5, R15.reuse, R14, 0x1 ;  /* 0x0000000e0f089211 */ /* 0x040fe400078a08ff */
        /* <DEDUP_REMOVED lines=9> */
.L_x_9811:
[----:B------:R-:W-:Y:S05]  /*12de0*/  BSYNC B0 ;  /* 0x0000000000007941 */ /* 0x000fea0003800000 */
.L_x_9797:
[----:B------:R-:W-:Y:S02]  /*12df0*/  ULDC UR4, c[0x0][0xc3c] ;  /* 0x00030f0000047ab9 */ /* 0x000fe40000000800 */
[----:B-1----:R-:W-:-:S13]  /*12e00*/  ISETP.GE.AND P0, PT, R51, UR4, PT ;  /* 0x0000000433007c0c */ /* 0x002fda000bf06270 */
[----:B------:R-:W-:Y:S05]  /*12e10*/  @!P0 BRA `(.L_x_9829) ;  /* 0xfffffee800988947 */ /* 0x000fea000383ffff */
[----:B------:R-:W-:Y:S05]  /*12e20*/  BRA `(.L_x_9673) ;  /* 0x0000007000087947 */ /* 0x000fea0003800000 */
.L_x_9671:
[----:B------:R-:W-:-:S08]  /*12e30*/  NOP ;  /* 0x0000000000007918 */ /* 0x000fd00000000000 */
[----:B------:R-:W0:-:S00]  /*12e40*/  USETMAXREG.DEALLOC.CTAPOOL 0x28 ;  /* 0x00000028000079c8 */ /* 0x000e0000080e0500 */
[----:B0-----:R-:W2:Y:S01]  /*12e50*/  LDL.LU R3, [R1] ;  /* 0x0000000001037983 */ /* 0x001ea20000300800 */
[----:B------:R-:W-:Y:S01]  /*12e60*/  LOP3.LUT R2, R2, 0x3, RZ, 0xc0, !PT ;  /* 0x0000000302027812 */ /* 0x000fe200078ec0ff */
[----:B------:R-:W-:-:S05]  /*12e70*/  IMAD.MOV.U32 R6, RZ, RZ, RZ ;  /* 0x000000ffff067224 */ /* 0x000fca00078e00ff */
[----:B------:R-:W0:Y:S02]  /*12e80*/  SHFL.IDX PT, R2, R2, RZ, 0x1f ;  /* 0x00001fff02027589 */ /* 0x000e2400000e0000 */
[----:B0-----:R-:W-:Y:S02]  /*12e90*/  ISETP.NE.AND P0, PT, R2, RZ, PT ;  /* 0x000000ff0200720c */ /* 0x001fe40003f05270 */
[----:B--2---:R-:W-:-:S11]  /*12ea0*/  LOP3.LUT R3, R3, 0xffffff7f, RZ, 0xc0, !PT ;  /* 0xffffff7f03037812 */ /* 0x004fd600078ec0ff */
[----:B------:R-:W-:-:S05]  /*12eb0*/  @P0 LOP3.LUT R3, R3, 0x80, RZ, 0xfc, !PT ;  /* 0x0000008003030812 */ /* 0x000fca00078efcff */
[----:B------:R0:W-:Y:S01]  /*12ec0*/  STL [R1], R3 ;  /* 0x0000000301007387 */ /* 0x0001e20000100800 */
        /* <DEDUP_REMOVED lines=8> */
.L_x_9830:
        /* <DEDUP_REMOVED lines=40> */
[----:B------:R-:W-:Y:S01]  /*131d0*/  MOV R8, R3 ;  /* 0x0000000300087202 */ /* 0x000fe20000000f00 */
[----:B------:R-:W-:Y:S01]  /*131e0*/  UMOV UR4, URZ ;  /* 0x0000003f00047c82 */ /* 0x000fe20008000000 */
[----:B------:R-:W-:-:S05]  /*131f0*/  ULDC UR5, c[0x0][0xc38] ;  /* 0x00030e0000057ab9 */ /* 0x000fca0000000800 */
.L_x_9834:
        /* <DEDUP_REMOVED lines=37> */
.L_x_9832:
        /* <DEDUP_REMOVED lines=18> */
.L_x_9835:
        /* <DEDUP_REMOVED lines=10> */
[----:B------:R-:W-:Y:S01]  /*13610*/  IMAD.HI.U32 R2, R3, R11, R2 ;  /* 0x0000000b03027227 */ /* 0x000fe200078e0002 */
[----:B------:R-:W-:-:S03]  /*13620*/  IADD3 R19, R19, UR4, RZ ;  /* 0x0000000413137c10 */ /* 0x000fc6000fffe0ff */
        /* <DEDUP_REMOVED lines=10> */
[----:B------:R0:W1:Y:S01]  /*136d0*/  F2I.FTZ.U32.TRUNC.NTZ R3, R10 ;  /* 0x0000000a00037305 */ /* 0x000062000021f000 */
[----:B------:R-:W-:Y:S02]  /*136e0*/  LOP3.LUT R4, R17, R6, RZ, 0x3c, !PT ;  /* 0x0000000611047212 */ /* 0x000fe400078e3cff */
[----:B------:R-:W-:-:S02]  /*136f0*/  ISETP.NE.AND P1, PT, R6, RZ, PT ;  /* 0x000000ff0600720c */ /* 0x000fc40003f25270 */
[----:B------:R-:W-:Y:S02]  /*13700*/  ISETP.GE.AND P2, PT, R4, RZ, PT ;  /* 0x000000ff0400720c */ /* 0x000fe40003f46270 */
[----:B0-----:R-:W-:-:S04]  /*13710*/  IABS R10, R9 ;  /* 0x00000009000a7213 */ /* 0x001fc80000000000 */
[----:B------:R-:W-:Y:S02]  /*13720*/  @P0 VIADD R2, R2, 0x1 ;  /* 0x0000000102020836 */ /* 0x000fe40000000000 */
[----:B------:R-:W-:Y:S02]  /*13730*/  IMAD.MOV R10, RZ, RZ, -R10 ;  /* 0x000000ffff0a7224 */ /* 0x000fe400078e0a0a */
[----:B------:R-:W-:Y:S01]  /*13740*/  IMAD.MOV.U32 R8, RZ, RZ, R2 ;  /* 0x000000ffff087224 */ /* 0x000fe200078e0002 */
[----:B-1----:R-:W-:-:S03]  /*13750*/  IADD3 R2, RZ, -R3, RZ ;  /* 0x80000003ff027210 */ /* 0x002fc60007ffe0ff */
        /* <DEDUP_REMOVED lines=27> */
.L_x_9833:
[----:B------:R-:W-:Y:S02]  /*13910*/  IMAD.MOV.U32 R17, RZ, RZ, RZ ;  /* 0x000000ffff117224 */ /* 0x000fe400078e00ff */
[----:B------:R-:W-:Y:S02]  /*13920*/  IMAD.U32 R16, RZ, RZ, UR6 ;  /* 0x00000006ff107e24 */ /* 0x000fe4000f8e00ff */
[----:B------:R-:W-:-:S07]  /*13930*/  IMAD.MOV.U32 R18, RZ, RZ, RZ ;  /* 0x000000ffff127224 */ /* 0x000fce00078e00ff */
.L_x_9836:
[----:B------:R-:W-:-:S13]  /*13940*/  ISETP.NE.AND P0, PT, R7, RZ, PT ;  /* 0x000000ff0700720c */ /* 0x000fda0003f05270 */
[----:B------:R-:W0:Y:S01]  /*13950*/  @!P0 S2R R3, SR_CgaCtaId ;  /* 0x0000000000038919 */ /* 0x000e220000008800 */
[----:B------:R-:W-:-:S04]  /*13960*/  @!P0 MOV R2, 0x400 ;  /* 0x0000040000028802 */ /* 0x000fc80000000f00 */
[----:B0-----:R-:W-:-:S05]  /*13970*/  @!P0 LEA R2, R3, R2, 0x18 ;  /* 0x0000000203028211 */ /* 0x001fca00078ec0ff */
[----:B------:R2:W-:Y:S01]  /*13980*/  @!P0 STS.128 [R2+0x228d0], R16 ;  /* 0x0228d01002008388 */ /* 0x0005e20000000c00 */
[----:B------:R-:W-:Y:S06]  /*13990*/  BAR.ARV 0x5, 0x180 ;  /* 0x0146000000007b1d */ /* 0x000fec0000002000 */
.L_x_9831:
[----:B------:R3:W-:Y:S01]  /*139a0*/  STL [R1+0x24], RZ ;  /* 0x000024ff01007387 */ /* 0x0007e20000100800 */
[----:B------:R-:W-:Y:S01]  /*139b0*/  ULDC UR4, c[0x0][0xc3c] ;  /* 0x00030f0000047ab9 */ /* 0x000fe20000000800 */
[----:B------:R-:W-:Y:S01]  /*139c0*/  IMAD.MOV.U32 R25, RZ, RZ, 0x1 ;  /* 0x00000001ff197424 */ /* 0x000fe200078e00ff */
[----:B-1----:R-:W-:Y:S01]  /*139d0*/  ISETP.GE.AND P0, PT, R19, UR4, PT ;  /* 0x0000000413007c0c */ /* 0x002fe2000bf06270 */
[----:B------:R-:W-:-:S12]  /*139e0*/  IMAD.MOV.U32 R24, RZ, RZ, RZ ;  /* 0x000000ffff187224 */ /* 0x000fd800078e00ff */
[----:B---3--:R-:W-:Y:S05]  /*139f0*/  @P0 BRA `(.L_x_9837) ;  /* 0x00000060003c0947 */ /* 0x008fea0003800000 */
[----:B------:R-:W1:Y:S01]  /*13a00*/  S2UR UR5, SR_CgaCtaId ;  /* 0x00000000000579c3 */ /* 0x000e620000008800 */
[C---:B--2---:R-:W-:Y:S01]  /*13a10*/  IMAD.SHL.U32 R2, R0.reuse, 0x8, RZ ;  /* 0x0000000800027824 */ /* 0x044fe200078e00ff */
[----:B------:R-:W-:Y:S01]  /*13a20*/  LOP3.LUT R4, R0, 0x7f, RZ, 0xc0, !PT ;  /* 0x0000007f00047812 */ /* 0x000fe200078ec0ff */
[----:B------:R-:W-:Y:S01]  /*13a30*/  UMOV UR4, 0x400 ;  /* 0x0000040000047882 */ /* 0x000fe20000000000 */
[----:B------:R2:W-:Y:S01]  /*13a40*/  STL [R1+0x24], RZ ;  /* 0x000024ff01007387 */ /* 0x0005e20000100800 */
[----:B------:R-:W-:Y:S01]  /*13a50*/  BSSY B8, `(.L_x_9837) ;  /* 0x0000609000087945 */ /* 0x000fe20003800000 */
[----:B0-----:R-:W-:Y:S01]  /*13a60*/  LOP3.LUT R3, R2, 0x1f8, RZ, 0xc0, !PT ;  /* 0x000001f802037812 */ /* 0x001fe200078ec0ff */
[----:B------:R-:W-:Y:S01]  /*13a70*/  IMAD.SHL.U32 R28, R4, 0x8, RZ ;  /* 0x00000008041c7824 */ /* 0x000fe200078e00ff */
[----:B------:R-:W-:Y:S01]  /*13a80*/  LOP3.LUT R2, R2, 0x38, RZ, 0xc0, !PT ;  /* 0x0000003802027812 */ /* 0x000fe200078ec0ff */
[----:B------:R-:W-:Y:S01]  /*13a90*/  IMAD.MOV.U32 R26, RZ, RZ, 0x1 ;  /* 0x00000001ff1a7424 */ /* 0x000fe200078e00ff */
[----:B------:R-:W-:Y:S01]  /*13aa0*/  LOP3.LUT R3, R3, 0x38, R0, 0x78, !PT ;  /* 0x0000003803037812 */ /* 0x000fe200078e7800 */
[----:B------:R-:W-:Y:S01]  /*13ab0*/  IMAD.SHL.U32 R0, R0, 0x10, RZ ;  /* 0x0000001000007824 */ /* 0x000fe200078e00ff */
[----:B------:R-:W-:Y:S01]  /*13ac0*/  MOV R25, 0x1 ;  /* 0x0000000100197802 */ /* 0x000fe20000000f00 */
[----:B------:R-:W-:Y:S01]  /*13ad0*/  IMAD.MOV.U32 R23, RZ, RZ, RZ ;  /* 0x000000ffff177224 */ /* 0x000fe200078e00ff */
[----:B------:R-:W-:Y:S01]  /*13ae0*/  LOP3.LUT R28, R3, 0x200, R28, 0xf8, !PT ;  /* 0x00000200031c7812 */ /* 0x000fe200078ef81c */
[----:B------:R-:W-:Y:S01]  /*13af0*/  IMAD.MOV.U32 R24, RZ, RZ, RZ ;  /* 0x000000ffff187224 */ /* 0x000fe200078e00ff */
[----:B------:R-:W-:Y:S01]  /*13b00*/  SHF.R.U32.HI R3, RZ, 0x3, R4 ;  /* 0x00000003ff037819 */ /* 0x000fe20000011604 */
[----:B------:R-:W-:Y:S01]  /*13b10*/  ULDC.64 UR38, c[0x0][0x198] ;  /* 0x0000660000267ab9 */ /* 0x000fe20000000a00 */
[----:B------:R-:W-:Y:S01]  /*13b20*/  LOP3.LUT R4, R37, 0x2, RZ, 0xfc, !PT ;  /* 0x0000000225047812 */ /* 0x000fe200078efcff */
[----:B------:R-:W-:Y:S01]  /*13b30*/  ULDC UR36, c[0x0][0xc] ;  /* 0x0000030000247ab9 */ /* 0x000fe20000000800 */
[----:B------:R-:W-:-:S02]  /*13b40*/  LOP3.LUT R3, R3, 0x70, R0, 0xf8, !PT ;  /* 0x0000007003037812 */ /* 0x000fc400078ef800 */
[C---:B------:R-:W-:Y:S01]  /*13b50*/  LOP3.LUT R0, R2.reuse, 0x40, RZ, 0xfc, !PT ;  /* 0x0000004002007812 */ /* 0x040fe200078efcff */
[----:B-1----:R-:W-:Y:S01]  /*13b60*/  ULEA UR4, UR5, UR4, 0x18 ;  /* 0x0000000405047291 */ /* 0x002fe2000f8ec03f */
[C---:B------:R-:W-:Y:S02]  /*13b70*/  LOP3.LUT R3, R2.reuse, 0x80, RZ, 0xfc, !PT ;  /* 0x0000008002037812 */ /* 0x040fe400078efcff */
[----:B------:R-:W-:-:S03]  /*13b80*/  LOP3.LUT R2, R2, 0xc0, RZ, 0xfc, !PT ;  /* 0x000000c002027812 */ /* 0x000fc600078efcff */
[----:B------:R-:W-:-:S04]  /*13b90*/  IMAD.U32 R22, RZ, RZ, UR4 ;  /* 0x00000004ff167e24 */ /* 0x000fc8000f8e00ff */
[----:B------:R-:W-:-:S05]  /*13ba0*/  IMAD R0, R28, 0x2, R22 ;  /* 0x000000021c007824 */ /* 0x000fca00078e0216 */
[----:B------:R2:W-:Y:S02]  /*13bb0*/  STL [R1+0x4], R0 ;  /* 0x0000040001007387 */ /* 0x0005e40000100800 */
.L_x_9938:
[----:B------:R-:W0:Y:S02]  /*13bc0*/  LDC.64 R34, c[0x0][0xc88] ;  /* 0x00032200ff227b82 */ /* 0x000e240000000a00 */
[----:B0-----:R-:W-:-:S06]  /*13bd0*/  IMAD.WIDE R34, R19, 0x4, R34 ;  /* 0x0000000413227825 */ /* 0x001fcc00078e0222 */
        /* <DEDUP_REMOVED lines=26> */
[----:B---3--:R-:W-:-:S03]  /*13d80*/  IADD3 R4, P4, R31, UR6, RZ ;  /* 0x000000061f047c10 */ /* 0x008fc6000ff9e0ff */
        /* <DEDUP_REMOVED lines=20> */
[----:B----4-:R-:W-:Y:S06]  /*13ed0*/  @P1 BRA `(.L_x_9838) ;  /* 0x0000000000141947 */ /* 0x010fec0003800000 */
[----:B------:R-:W-:Y:S05]  /*13ee0*/  @!P0 BRA `(.L_x_9838) ;  /* 0x0000000000108947 */ /* 0x000fea0003800000 */
[----:B------:R-:W2:Y:S04]  /*13ef0*/  LDG.E R7, desc[UR40][R2.64] ;  /* 0x0000002802077981 */ /* 0x000ea8000c1e1900 */
[----:B------:R-:W2:Y:S02]  /*13f00*/  LDG.E R10, desc[UR40][R2.64+0x4] ;  /* 0x00000428020a7981 */ /* 0x000ea4000c1e1900 */
[----:B--2---:R-:W-:-:S05]  /*13f10*/  IMAD.IADD R2, R10, 0x1, -R7 ;  /* 0x000000010a027824 */ /* 0x004fca00078e0a07 */
[----:B------:R0:W-:Y:S02]  /*13f20*/  STL [R1+0x18], R2 ;  /* 0x0000180201007387 */ /* 0x0001e40000100800 */
.L_x_9838:
        /* <DEDUP_REMOVED lines=14> */
.L_x_9839:
        /* <DEDUP_REMOVED lines=9> */
.L_x_9840:
[----:B0-----:R-:W2:Y:S04]  /*140a0*/  @P2 LDG.E R2, desc[UR40][R4.64] ;  /* 0x0000002804022981 */ /* 0x001ea8000c1e1900 */
[----:B------:R0:W2:Y:S01]  /*140b0*/  @P2 LDG.E R4, desc[UR40][R4.64+0x4] ;  /* 0x0000042804042981 */ /* 0x0000a2000c1e1900 */
[----:B-----5:R-:W-:Y:S01]  /*140c0*/  IMAD.IADD R8, R8, 0x1, -R30 ;  /* 0x0000000108087824 */ /* 0x020fe200078e0a1e */
[----:B------:R-:W-:Y:S01]  /*140d0*/  BSSY B0, `(.L_x_9841) ;  /* 0x000002a000007945 */ /* 0x000fe20003800000 */
[----:B------:R-:W-:Y:S02]  /*140e0*/  LOP3.LUT R29, R7, 0xff, RZ, 0xc0, !PT ;  /* 0x000000ff071d7812 */ /* 0x000fe400078ec0ff */
[----:B0-----:R-:W-:Y:S02]  /*140f0*/  SHF.R.U32.HI R5, RZ, 0x10, R7 ;  /* 0x00000010ff057819 */ /* 0x001fe40000011607 */
[----:B--2---:R-:W-:-:S05]  /*14100*/  @P2 IADD3 R6, -R2, R4, RZ ;  /* 0x0000000402062210 */ /* 0x004fca0007ffe1ff */
[----:B------:R-:W-:-:S04]  /*14110*/  IMAD.IADD R3, R8, 0x1, R6 ;  /* 0x0000000108037824 */ /* 0x000fc800078e0206 */
[C---:B------:R-:W-:Y:S01]  /*14120*/  VIADD R4, R3.reuse, 0x5f ;  /* 0x0000005f03047836 */ /* 0x040fe20000000000 */
[----:B------:R-:W-:Y:S01]  /*14130*/  ISETP.GE.AND P1, PT, R3, 0x1, PT ;  /* 0x000000010300780c */ /* 0x000fe20003f26270 */
[----:B------:R0:W-:Y:S02]  /*14140*/  STL [R1+0x8], R3 ;  /* 0x0000080301007387 */ /* 0x0001e40000100800 */
[----:B------:R-:W-:-:S05]  /*14150*/  IMAD.HI R4, R4, 0x2aaaaaab, RZ ;  /* 0x2aaaaaab04047827 */ /* 0x000fca00078e02ff */
[----:B------:R-:W-:Y:S01]  /*14160*/  SHF.R.U32.HI R2, RZ, 0x1f, R4 ;  /* 0x0000001fff027819 */ /* 0x000fe20000011604 */
[----:B0-----:R-:W-:-:S03]  /*14170*/  IMAD.MOV.U32 R3, RZ, RZ, RZ ;  /* 0x000000ffff037224 */ /* 0x001fc600078e00ff */
[----:B------:R-:W-:Y:S01]  /*14180*/  LEA.HI.SX32 R4, R4, R2, 0x1c ;  /* 0x0000000204047211 */ /* 0x000fe200078fe2ff */
        /* <DEDUP_REMOVED lines=30> */
.L_x_9842:
[----:B------:R-:W-:Y:S05]  /*14370*/  BSYNC B0 ;  /* 0x0000000000007941 */ /* 0x000fea0003800000 */
.L_x_9841:
        /* <DEDUP_REMOVED lines=25> */
.L_x_10034:
[----:B-1----:R-:W-:Y:S02]  /*14510*/  ISETP.NE.AND P0, PT, R14, RZ, PT ;  /* 0x000000ff0e00720c */ /* 0x002fe40003f05270 */
[----:B------:R-:W-:-:S11]  /*14520*/  PLOP3.LUT P6, PT, PT, PT, PT, 0x8, 0x0 ;  /* 0x000000000000781c */ /* 0x000fd60003fce170 */
[----:B------:R-:W-:Y:S05]  /*14530*/  @P0 BRA `(.L_x_9846) ;  /* 0x00000000000c0947 */ /* 0x000fea0003800000 */
[----:B------:R-:W-:-:S03]  /*14540*/  UMOV UR4, 0xffffffff ;  /* 0xffffffff00047882 */ /* 0x000fc60000000000 */
[----:B------:R-:W-:Y:S05]  /*14550*/  BRA.DIV UR4, `(.L_x_9847) ;  /* 0x0000007204a47947 */ /* 0x000fea000b800000 */
[----:B------:R-:W-:-:S13]  /*14560*/  ELECT P6, URZ, PT ;  /* 0x00000000003f782f */ /* 0x000fda00038c0000 */
.L_x_9846:
        /* <DEDUP_REMOVED lines=9> */
.L_x_10037:
[----:B------:R-:W-:Y:S05]  /*14600*/  BSYNC B1 ;  /* 0x0000000000017941 */ /* 0x000fea0003800000 */
.L_x_9848:
        /* <DEDUP_REMOVED lines=10> */
.L_x_10038:
[----:B------:R-:W-:Y:S05]  /*146b0*/  BSYNC B2 ;  /* 0x0000000000027941 */ /* 0x000fea0003800000 */
.L_x_9852:
        /* <DEDUP_REMOVED lines=9> */
.L_x_9855:
[----:B------:R-:W-:Y:S05]  /*14750*/  BSYNC B2 ;  /* 0x0000000000027941 */ /* 0x000fea0003800000 */
.L_x_9854:
        /* <DEDUP_REMOVED lines=12> */
.L_x_9856:
        /* <DEDUP_REMOVED lines=13> */
.L_x_10039:
[----:B------:R-:W-:Y:S05]  /*148f0*/  BSYNC B2 ;  /* 0x0000000000027941 */ /* 0x000fea0003800000 */
.L_x_9857:
[----:B------:R-:W-:Y:S01]  /*14900*/  BSSY B2, `(.L_x_9859) ;  /* 0x000000b000027945 */ /* 0x000fe20003800000 */
[----:B------:R-:W-:Y:S02]  /*14910*/  IMAD.MOV.U32 R12, RZ, RZ, 0x0 ;  /* 0x00000000ff0c7424 */ /* 0x000fe400078e00ff */
[----:B------:R-:W-:Y:S01]  /*14920*/  IMAD.MOV.U32 R13, RZ, RZ, 0x12f00000 ;  /* 0x12f00000ff0d7424 */ /* 0x000fe200078e00ff */
[----:B------:R-:W-:Y:S06]  /*14930*/  @P2 BRA `(.L_x_9860) ;  /* 0x00000000001c2947 */ /* 0x000fec0003800000 */
[----:B------:R-:W2:Y:S01]  /*14940*/  S2R R10, SR_TID.X ;  /* 0x00000000000a7919 */ /* 0x000ea20000002100 */
[----:B01----:R-:W-:-:S04]  /*14950*/  MOV R8, 0xc000 ;  /* 0x0000c00000087802 */ /* 0x003fc80000000f00 */
[----:B------:R3:W-:Y:S01]  /*14960*/  SYNCS.ARRIVE.TRANS64 RZ, [R3+URZ+0x228b0], R8 ;  /* 0x0228b00803ff79a7 */ /* 0x0007e2000800003f */
[----:B--2---:R-:W-:-:S04]  /*14970*/  LOP3.LUT R10, R10, 0x1f, RZ, 0xc0, !PT ;  /* 0x0000001f0a0a7812 */ /* 0x004fc800078ec0ff */
[----:B------:R-:W-:-:S13]  /*14980*/  ISETP.NE.AND P0, PT, R10, RZ, PT ;  /* 0x000000ff0a00720c */ /* 0x000fda0003f05270 */
[----:B---3--:R-:W-:Y:S05]  /*14990*/  @!P0 BRA `(.L_x_9860) ;  /* 0x0000000000048947 */ /* 0x008fea0003800000 */
[----:B------:R-:W-:Y:S01]  /*149a0*/  BPT.TRAP 0x1 ;  /* 0x000000040000795c */ /* 0x000fe20000300000 */
.L_x_9860:
[----:B------:R-:W-:Y:S05]  /*149b0*/  BSYNC B2 ;  /* 0x0000000000027941 */ /* 0x000fea0003800000 */
.L_x_9859:
        /* <DEDUP_REMOVED lines=9> */
.L_x_9861:
        /* <DEDUP_REMOVED lines=15> */
.L_x_9862:
        /* <DEDUP_REMOVED lines=15> */
.L_x_9863:
        /* <DEDUP_REMOVED lines=15> */
.L_x_9864:
        /* <DEDUP_REMOVED lines=10> */
.L_x_9851:
[----:B------:R-:W-:Y:S05]  /*14dc0*/  BSYNC B1 ;  /* 0x0000000000017941 */ /* 0x000fea0003800000 */
.L_x_9850:
        /* <DEDUP_REMOVED lines=9> */
.L_x_9880:
        /* <DEDUP_REMOVED lines=11> */
.L_x_10040:
[----:B------:R-:W-:Y:S05]  /*14f10*/  BSYNC B2 ;  /* 0x0000000000027941 */ /* 0x000fea0003800000 */
.L_x_9867:
        /* <DEDUP_REMOVED lines=9> */
.L_x_9870:
[----:B------:R-:W-:Y:S05]  /*14fb0*/  BSYNC B2 ;  /* 0x0000000000027941 */ /* 0x000fea0003800000 */
.L_x_9869:
        /* <DEDUP_REMOVED lines=11> */
.L_x_9871:
        /* <DEDUP_REMOVED lines=13> */
.L_x_10041:
[----:B------:R-:W-:Y:S05]  /*15140*/  BSYNC B2 ;  /* 0x0000000000027941 */ /* 0x000fea0003800000 */
.L_x_9872:
[----:B------:R-:W-:Y:S01]  /*15150*/  BSSY B2, `(.L_x_9874) ;  /* 0x000000b000027945 */ /* 0x000fe20003800000 */
[----:B01----:R-:W-:Y:S01]  /*15160*/  MOV R2, 0x0 ;  /* 0x0000000000027802 */ /* 0x003fe20000000f00 */
[----:B------:R-:W-:Y:S02]  /*15170*/  IMAD.MOV.U32 R3, RZ, RZ, 0x12f00000 ;  /* 0x12f00000ff037424 */ /* 0x000fe400078e00ff */
        /* <DEDUP_REMOVED lines=8> */
.L_x_9875:
[----:B------:R-:W-:Y:S05]  /*15200*/  BSYNC B2 ;  /* 0x0000000000027941 */ /* 0x000fea0003800000 */
.L_x_9874:
        /* <DEDUP_REMOVED lines=9> */
.L_x_9876:
        /* <DEDUP_REMOVED lines=15> */
.L_x_9877:
        /* <DEDUP_REMOVED lines=15> */
.L_x_9878:
        /* <DEDUP_REMOVED lines=15> */
.L_x_9879:
        /* <DEDUP_REMOVED lines=10> */
.L_x_9866:
[----:B------:R-:W-:Y:S05]  /*15610*/  BSYNC B1 ;  /* 0x0000000000017941 */ /* 0x000fea0003800000 */
.L_x_9865:
        /* <DEDUP_REMOVED lines=8> */
.L_x_9844:
[----:B------:R-:W-:Y:S05]  /*156a0*/  BSYNC B0 ;  /* 0x0000000000007941 */ /* 0x000fea0003800000 */
.L_x_9843:
        /* <DEDUP_REMOVED lines=15> */
[----:B------:R-:W-:Y:S01]  /*157a0*/  IMAD R6, R2, R0, RZ ;  /* 0x0000000002067224 */ /* 0x000fe200078e02ff */
[----:B------:R-:W-:-:S05]  /*157b0*/  MOV R2, RZ ;  /* 0x000000ff00027202 */ /* 0x000fca0000000f00 */
        /* <DEDUP_REMOVED lines=16> */
.L_x_9882:
[----:B------:R-:W-:Y:S05]  /*158c0*/  BSYNC B0 ;  /* 0x0000000000007941 */ /* 0x000fea0003800000 */
.L_x_9881:
        /* <DEDUP_REMOVED lines=23> */
.L_x_9884:
        /* <DEDUP_REMOVED lines=10> */
[----:B0-----:R-:W0:Y:S01]  /*15ae0*/  LDC.64 R2, c[0x4][R2] ;  /* 0x0100000002027b82 */ /* 0x001e220000000a00 */
        /* <DEDUP_REMOVED lines=9> */
.L_x_9887:
[----:B------:R-:W-:Y:S05]  /*15b80*/  BSYNC B6 ;  /* 0x0000000000067941 */ /* 0x000fea0003800000 */
.L_x_9886:
        /* <DEDUP_REMOVED lines=20> */
.L_x_9890:
        /* <DEDUP_REMOVED lines=15> */
.L_x_9889:
[----:B------:R-:W-:Y:S05]  /*15dc0*/  BSYNC B6 ;  /* 0x0000000000067941 */ /* 0x000fea0003800000 */
.L_x_9888:
[----:B------:R-:W2:Y:S01]  /*15dd0*/  LDL R20, [R1+0x8] ;  /* 0x0000080001147983 */ /* 0x000ea20000100800 */
[----:B------:R-:W-:Y:S01]  /*15de0*/  ULDC.64 UR4, c[0x0][0x9f8] ;  /* 0x00027e0000047ab9 */ /* 0x000fe20000000a00 */
[----:B------:R-:W1:Y:S01]  /*15df0*/  LDC R8, c[0x0][0x430] ;  /* 0x00010c00ff087b82 */ /* 0x000e620000000800 */
[----:B------:R-:W-:Y:S01]  /*15e00*/  ISETP.NE.U32.AND P0, PT, RZ, UR4, PT ;  /* 0x00000004ff007c0c */ /* 0x000fe2000bf05070 */
[----:B------:R-:W3:Y:S03]  /*15e10*/  LDL.LU R9, [R1] ;  /* 0x0000000001097983 */ /* 0x000ee60000300800 */
[----:B------:R-:W-:Y:S01]  /*15e20*/  ISETP.NE.AND.EX P0, PT, RZ, UR5, PT, P0 ;  /* 0x00000005ff007c0c */ /* 0x000fe2000bf05300 */
[----:B------:R-:W4:-:S12]  /*15e30*/  S2R R21, SR_TID.X ;  /* 0x0000000000157919 */ /* 0x000f180000002100 */
[----:B------:R-:W-:Y:S01]  /*15e40*/  @P0 IADD3 R2, P1, R31, UR4, RZ ;  /* 0x000000041f020c10 */ /* 0x000fe2000ff3e0ff */
[----:B------:R-:W-:Y:S01]  /*15e50*/  VIADD R0, R35, 0xffffffff ;  /* 0xffffffff23007836 */ /* 0x000fe20000000000 */
[----:B------:R-:W1:Y:S01]  /*15e60*/  S2R R10, SR_TID.X ;  /* 0x00000000000a7919 */ /* 0x000e620000002100 */
[----:B------:R-:W-:Y:S01]  /*15e70*/  ULDC UR4, c[0x0][0x2f4] ;  /* 0x0000bd0000047ab9 */ /* 0x000fe20000000800 */
[----:B0-----:R-:W-:Y:S02]  /*15e80*/  @P0 IADD3.X R3, R32, UR5, RZ, P1, !PT ;  /* 0x0000000520030c10 */ /* 0x001fe40008ffe4ff */
[----:B----4-:R-:W-:-:S03]  /*15e90*/  LOP3.LUT R21, R21, 0x7f, RZ, 0xc0, !PT ;  /* 0x0000007f15157812 */ /* 0x010fc600078ec0ff */
[----:B------:R0:W4:Y:S01]  /*15ea0*/  @P0 LDG.E R27, desc[UR40][R2.64] ;  /* 0x00000028021b0981 */ /* 0x000122000c1e1900 */
[----:B------:R-:W-:Y:S01]  /*15eb0*/  IMAD.MOV.U32 R35, RZ, RZ, RZ ;  /* 0x000000ffff237224 */ /* 0x000fe200078e00ff */
[----:B------:R-:W-:Y:S01]  /*15ec0*/  ULDC UR5, c[0x0][0x320] ;  /* 0x0000c80000057ab9 */ /* 0x000fe20000000800 */
[----:B------:R-:W-:Y:S02]  /*15ed0*/  SHF.R.U32.HI R33, RZ, 0x3, R21 ;  /* 0x00000003ff217819 */ /* 0x000fe40000011615 */
[----:B------:R-:W0:Y:S01]  /*15ee0*/  S2R R21, SR_TID.X ;  /* 0x0000000000157919 */ /* 0x000e220000002100 */
[----:B-1----:R-:W-:-:S13]  /*15ef0*/  ISETP.NE.AND P1, PT, R8, 0x1, PT ;  /* 0x000000010800780c */ /* 0x002fda0003f25270 */
[----:B------:R-:W1:Y:S08]  /*15f00*/  @P1 LDC R5, c[0x0][0x434] ;  /* 0x00010d00ff051b82 */ /* 0x000e700000000800 */
[----:B------:R-:W1:Y:S01]  /*15f10*/  @P1 LDC R4, c[0x0][0x438] ;  /* 0x00010e00ff041b82 */ /* 0x000e620000000800 */
[----:B0-----:R-:W-:-:S05]  /*15f20*/  IMAD.SHL.U32 R21, R21, 0x10, RZ ;  /* 0x0000001015157824 */ /* 0x001fca00078e00ff */
[----:B------:R-:W-:-:S05]  /*15f30*/  LOP3.LUT R21, R33, 0x70, R21, 0xf8, !PT ;  /* 0x0000007021157812 */ /* 0x000fca00078ef815 */
[----:B------:R-:W-:Y:S02]  /*15f40*/  IMAD R36, R0, 0x60, R21 ;  /* 0x0000006000247824 */ /* 0x000fe400078e0215 */
[----:B------:R-:W-:-:S05]  /*15f50*/  IMAD.SHL.U32 R10, R10, 0x8, RZ ;  /* 0x000000080a0a7824 */ /* 0x000fca00078e00ff */
[----:B------:R-:W-:Y:S01]  /*15f60*/  LOP3.LUT R10, R10, 0x38, RZ, 0xc0, !PT ;  /* 0x000000380a0a7812 */ /* 0x000fe200078ec0ff */
[----:B------:R-:W-:Y:S01]  /*15f70*/  UMOV UR6, 0xffffffff ;  /* 0xffffffff00067882 */ /* 0x000fe20000000000 */
[----:B--2---:R-:W-:-:S04]  /*15f80*/  ISETP.GE.AND P0, PT, R36, R20, PT ;  /* 0x000000142400720c */ /* 0x004fc80003f06270 */
[----:B------:R-:W-:Y:S01]  /*15f90*/  ISETP.GT.U32.OR P0, PT, R21, 0x5f, P0 ;  /* 0x0000005f1500780c */ /* 0x000fe20000704470 */
[----:B------:R-:W-:-:S12]  /*15fa0*/  IMAD.IADD R36, R36, 0x1, R30 ;  /* 0x0000000124247824 */ /* 0x000fd800078e021e */
[----:B------:R-:W0:Y:S01]  /*15fb0*/  @!P0 LDC.64 R2, c[0x0][0x428] ;  /* 0x00010a00ff028b82 */ /* 0x000e220000000a00 */
[----:B-1----:R-:W-:Y:S01]  /*15fc0*/  @P1 IMAD.HI.U32 R5, R36, R5, RZ ;  /* 0x0000000524051227 */ /* 0x002fe200078e00ff */
[----:B------:R-:W-:-:S04]  /*15fd0*/  MOV R6, R36 ;  /* 0x0000002400067202 */ /* 0x000fc80000000f00 */
[----:B------:R-:W-:-:S04]  /*15fe0*/  @P1 SHF.R.U32.HI R6, RZ, R4, R5 ;  /* 0x00000004ff061219 */ /* 0x000fc80000011605 */
[--C-:B------:R-:W-:Y:S01]  /*15ff0*/  @!P0 SHF.R.S32.HI R5, RZ, 0x1f, R6.reuse ;  /* 0x0000001fff058819 */ /* 0x100fe20000011406 */
[----:B------:R-:W-:Y:S01]  /*16000*/  @!P0 IMAD.MOV.U32 R4, RZ, RZ, R6 ;  /* 0x000000ffff048224 */ /* 0x000fe200078e0006 */
[----:B----4-:R-:W-:-:S03]  /*16010*/  SHF.R.S32.HI R33, RZ, 0x1f, R27 ;  /* 0x0000001fff217819 */ /* 0x010fc6000001141b */
[----:B0-----:R-:W-:-:S04]  /*16020*/  @!P0 IMAD.WIDE.U32 R4, R27, R2, R4 ;  /* 0x000000021b048225 */ /* 0x001fc800078e0004 */
[----:B------:R-:W-:-:S04]  /*16030*/  @!P0 IMAD R7, R33, R2, RZ ;  /* 0x0000000221078224 */ /* 0x000fc800078e02ff */
[----:B------:R-:W-:Y:S02]  /*16040*/  @!P0 IMAD R7, R27, R3, R7 ;  /* 0x000000031b078224 */ /* 0x000fe400078e0207 */
[----:B------:R-:W0:Y:S02]  /*16050*/  @!P0 LDC.64 R2, c[0x0][0x418] ;  /* 0x00010600ff028b82 */ /* 0x000e240000000a00 */
[----:B------:R-:W-:Y:S01]  /*16060*/  @!P0 IMAD.IADD R7, R5, 0x1, R7 ;  /* 0x0000000105078824 */ /* 0x000fe200078e0207 */
[----:B0-----:R-:W-:-:S04]  /*16070*/  @!P0 LEA R2, P1, R4, R2, 0x2 ;  /* 0x0000000204028211 */ /* 0x001fc800078210ff */
[----:B------:R-:W-:-:S05]  /*16080*/  @!P0 LEA.HI.X R3, R4, R3, R7, 0x2, P1 ;  /* 0x0000000304038211 */ /* 0x000fca00008f1407 */
[----:B------:R0:W5:Y:S01]  /*16090*/  @!P0 LDG.E R35, desc[UR40][R2.64] ;  /* 0x0000002802238981 */ /* 0x000162000c1e1900 */
[----:B------:R-:W-:Y:S02]  /*160a0*/  ISETP.GT.U32.AND P0, PT, R21, 0x5f, PT ;  /* 0x0000005f1500780c */ /* 0x000fe40003f04070 */
[----:B------:R-:W1:Y:S01]  /*160b0*/  S2R R21, SR_TID.X ;  /* 0x0000000000157919 */ /* 0x000e620000002100 */
[----:B------:R-:W-:Y:S02]  /*160c0*/  ISETP.GE.AND P1, PT, R10, UR4, PT ;  /* 0x000000040a007c0c */ /* 0x000fe4000bf26270 */
[----:B---3--:R-:W-:-:S08]  /*160d0*/  LOP3.LUT R9, R9, 0xffffffdf, RZ, 0xc0, !PT ;  /* 0xffffffdf09097812 */ /* 0x008fd000078ec0ff */
[----:B------:R-:W-:-:S04]  /*160e0*/  @P0 LOP3.LUT R9, R9, 0x20, RZ, 0xfc, !PT ;  /* 0x0000002009090812 */ /* 0x000fc800078efcff */
[----:B------:R-:W-:Y:S01]  /*160f0*/  LOP3.LUT R9, R9, 0xfffffffe, RZ, 0xc0, !PT ;  /* 0xfffffffe09097812 */ /* 0x000fe200078ec0ff */
[----:B-1----:R-:W-:-:S05]  /*16100*/  IMAD.SHL.U32 R21, R21, 0x8, RZ ;  /* 0x0000000815157824 */ /* 0x002fca00078e00ff */
[----:B------:R-:W-:-:S04]  /*16110*/  LOP3.LUT R21, R21, 0x38, RZ, 0xc0, !PT ;  /* 0x0000003815157812 */ /* 0x000fc800078ec0ff */
[----:B------:R-:W-:-:S04]  /*16120*/  LOP3.LUT R11, R21, 0x40, RZ, 0xfc, !PT ;  /* 0x00000040150b7812 */ /* 0x000fc800078efcff */
[----:B------:R-:W-:Y:S02]  /*16130*/  ISETP.GE.AND P3, PT, R11, UR5, PT ;  /* 0x000000050b007c0c */ /* 0x000fe4000bf66270 */
[----:B------:R-:W-:Y:S02]  /*16140*/  @P1 LOP3.LUT R9, R9, 0x1, RZ, 0xfc, !PT ;  /* 0x0000000109091812 */ /* 0x000fe400078efcff */
[C---:B------:R-:W-:Y:S02]  /*16150*/  LOP3.LUT R11, R10.reuse, 0x80, RZ, 0xfc, !PT ;  /* 0x000000800a0b7812 */ /* 0x040fe400078efcff */
[----:B------:R-:W-:Y:S02]  /*16160*/  LOP3.LUT R9, R9, 0xfffffff7, RZ, 0xc0, !PT ;  /* 0xfffffff709097812 */ /* 0x000fe400078ec0ff */
[----:B------:R-:W-:Y:S02]  /*16170*/  ISETP.GE.AND P2, PT, R11, UR5, PT ;  /* 0x000000050b007c0c */ /* 0x000fe4000bf46270 */
[----:B------:R-:W-:-:S03]  /*16180*/  ISETP.GE.AND P0, PT, R10, UR5, PT ;  /* 0x000000050a007c0c */ /* 0x000fc6000bf06270 */
[----:B------:R-:W-:-:S04]  /*16190*/  @P3 LOP3.LUT R9, R9, 0x8, RZ, 0xfc, !PT ;  /* 0x0000000809093812 */ /* 0x000fc800078efcff */
[----:B------:R-:W-:Y:S02]  /*161a0*/  LOP3.LUT R9, R9, 0xffffffef, RZ, 0xc0, !PT ;  /* 0xffffffef09097812 */ /* 0x000fe400078ec0ff */
[----:B------:R-:W-:Y:S02]  /*161b0*/  LOP3.LUT R10, R10, 0xc0, RZ, 0xfc, !PT ;  /* 0x000000c00a0a7812 */ /* 0x000fe400078efcff */
[----:B------:R-:W-:Y:S02]  /*161c0*/  LOP3.LUT R9, R9, 0xfffffffb, RZ, 0xc0, !PT ;  /* 0xfffffffb09097812 */ /* 0x000fe400078ec0ff */
[----:B------:R-:W-:Y:S02]  /*161d0*/  ISETP.GE.AND P1, PT, R10, UR5, PT ;  /* 0x000000050a007c0c */ /* 0x000fe4000bf26270 */
[----:B------:R-:W-:-:S04]  /*161e0*/  @P2 LOP3.LUT R9, R9, 0x4, RZ, 0xfc, !PT ;  /* 0x0000000409092812 */ /* 0x000fc800078efcff */
[----:B------:R-:W-:-:S04]  /*161f0*/  @P0 LOP3.LUT R9, R9, 0x10, RZ, 0xfc, !PT ;  /* 0x0000001009090812 */ /* 0x000fc800078efcff */
[----:B------:R-:W-:-:S04]  /*16200*/  LOP3.LUT R9, R9, 0xfffffffd, RZ, 0xc0, !PT ;  /* 0xfffffffd09097812 */ /* 0x000fc800078ec0ff */
[----:B------:R-:W-:-:S05]  /*16210*/  @P1 LOP3.LUT R9, R9, 0x2, RZ, 0xfc, !PT ;  /* 0x0000000209091812 */ /* 0x000fca00078efcff */
[----:B------:R1:W-:Y:S01]  /*16220*/  STL [R1], R9 ;  /* 0x0000000901007387 */ /* 0x0003e20000100800 */
[----:B0-----:R-:W-:-:S04]  /*16230*/  IMAD.MOV R2, RZ, RZ, -R6 ;  /* 0x000000ffff027224 */ /* 0x001fc800078e0a06 */
[----:B------:R-:W-:Y:S01]  /*16240*/  IMAD R36, R8, R2, R36 ;  /* 0x0000000208247224 */ /* 0x000fe200078e0224 */
[----:B------:R-:W-:Y:S06]  /*16250*/  BRA.DIV UR6, `(.L_x_9891) ;  /* 0x0000005606e87947 */ /* 0x000fec000b800000 */
.L_x_10044:
[----:B------:R-:W-:Y:S01]  /*16260*/  LOP3.LUT R3, R37, 0x2, RZ, 0xfc, !PT ;  /* 0x0000000225037812 */ /* 0x000fe200078efcff */
[----:B------:R-:W-:Y:S01]  /*16270*/  IMAD.MOV.U32 R2, RZ, RZ, R9 ;  /* 0x000000ffff027224 */ /* 0x000fe200078e0009 */
[----:B------:R-:W-:Y:S02]  /*16280*/  SEL R7, RZ, 0x1, P0 ;  /* 0x00000001ff077807 */ /* 0x000fe40000000000 */
[----:B------:R-:W-:Y:S02]  /*16290*/  ISETP.NE.AND P0, PT, R3, 0x3, PT ;  /* 0x000000030300780c */ /* 0x000fe40003f05270 */
[----:B------:R-:W-:-:S11]  /*162a0*/  LOP3.LUT R2, R2, 0xffffffbf, RZ, 0xc0, !PT ;  /* 0xffffffbf02027812 */ /* 0x000fd600078ec0ff */
[----:B------:R-:W-:-:S05]  /*162b0*/  @P0 LOP3.LUT R2, R2, 0x40, RZ, 0xfc, !PT ;  /* 0x0000004002020812 */ /* 0x000fca00078efcff */
[----:B------:R0:W-:Y:S01]  /*162c0*/  STL [R1], R2 ;  /* 0x0000000201007387 */ /* 0x0001e20000100800 */
[----:B------:R-:W-:Y:S05]  /*162d0*/  @!P0 BRA `(.L_x_9892) ;  /* 0x0000000000048947 */ /* 0x000fea0003800000 */
[----:B------:R-:W-:Y:S01]  /*162e0*/  BPT.TRAP 0x1 ;  /* 0x000000040000795c */ /* 0x000fe20000300000 */
.L_x_9892:
[----:B------:R-:W-:Y:S01]  /*162f0*/  IMAD R32, R0, -0x60, R20 ;  /* 0xffffffa000207824 */ /* 0x000fe200078e0214 */
[----:B------:R-:W-:Y:S01]  /*16300*/  SHF.L.U32 R0, R25, 0x1f, RZ ;  /* 0x0000001f19007819 */ /* 0x000fe200000006ff */
[----:B------:R-:W-:Y:S01]  /*16310*/  IMAD R31, R24, 0x8, R22 ;  /* 0x00000008181f7824 */ /* 0x000fe200078e0216 */
[----:B------:R-:W-:Y:S03]  /*16320*/  BSSY B0, `(.L_x_9893) ;  /* 0x0000003000007945 */ /* 0x000fe60003800000 */
[----:B------:R-:W2:Y:S02]  /*16330*/  SYNCS.PHASECHK.TRANS64.TRYWAIT P0, [R31+URZ+0x22840], R0 ;  /* 0x022840001f0075a7 */ /* 0x000ea4000800017f */
[----:B--2---:R-:W-:Y:S05]  /*16340*/  @!P0 BRA `(.L_x_9894) ;  /* 0x0000005400e08947 */ /* 0x004fea0003800000 */
.L_x_10045:
[----:B------:R-:W-:Y:S05]  /*16350*/  BSYNC B0 ;  /* 0x0000000000007941 */ /* 0x000fea0003800000 */
.L_x_9893:
[----:B0-----:R-:W3:Y:S01]  /*16360*/  LDL R2, [R1] ;  /* 0x0000000001027983 */ /* 0x001ee20000100800 */
[----:B--2---:R-:W-:Y:S01]  /*16370*/  SHF.R.S32.HI R0, RZ, 0x1f, R36 ;  /* 0x0000001fff007819 */ /* 0x004fe20000011424 */
[----:B------:R-:W-:Y:S01]  /*16380*/  ULDC.64 UR4, c[0x0][0x300] ;  /* 0x0000c00000047ab9 */ /* 0x000fe20000000a00 */
[----:B-----5:R-:W-:Y:S01]  /*16390*/  SHF.R.S32.HI R4, RZ, 0x1f, R35 ;  /* 0x0000001fff047819 */ /* 0x020fe20000011423 */
[----:B------:R-:W0:Y:S01]  /*163a0*/  S2R R8, SR_TID.X ;  /* 0x0000000000087919 */ /* 0x000e220000002100 */
[----:B------:R-:W-:Y:S01]  /*163b0*/  ULDC.64 UR6, c[0x0][0x2e8] ;  /* 0x0000ba0000067ab9 */ /* 0x000fe20000000a00 */
[----:B------:R2:W-:Y:S04]  /*163c0*/  STL [R1+0x28], R0 ;  /* 0x0000280001007387 */ /* 0x0005e80000100800 */
[----:B------:R4:W-:Y:S01]  /*163d0*/  STL [R1+0x2c], R4 ;  /* 0x00002c0401007387 */ /* 0x0009e20000100800 */
[----:B--2---:R-:W-:-:S04]  /*163e0*/  IMAD R0, R0, UR4, RZ ;  /* 0x0000000400007c24 */ /* 0x004fc8000f8e02ff */
[----:B------:R-:W-:Y:S02]  /*163f0*/  IMAD R0, R36, UR5, R0 ;  /* 0x0000000524007c24 */ /* 0x000fe4000f8e0200 */
[----:B0-----:R-:W-:-:S05]  /*16400*/  IMAD.SHL.U32 R8, R8, 0x8, RZ ;  /* 0x0000000808087824 */ /* 0x001fca00078e00ff */
[----:B------:R-:W-:Y:S02]  /*16410*/  LOP3.LUT R8, R8, 0x38, RZ, 0xc0, !PT ;  /* 0x0000003808087812 */ /* 0x000fe400078ec0ff */
[----:B---3--:R-:W-:Y:S01]  /*16420*/  LOP3.LUT P2, RZ, R2, 0x1, RZ, 0xc0, !PT ;  /* 0x0000000102ff7812 */ /* 0x008fe2000784c0ff */
[----:B------:R-:W-:Y:S01]  /*16430*/  IMAD.WIDE.U32 R2, R36, UR4, RZ ;  /* 0x0000000424027c25 */ /* 0x000fe2000f8e00ff */
[----:B------:R-:W-:-:S03]  /*16440*/  ULDC.64 UR4, c[0x0][0x310] ;  /* 0x0000c40000047ab9 */ /* 0x000fc60000000a00 */
[----:B------:R-:W-:Y:S02]  /*16450*/  IMAD.IADD R3, R3, 0x1, R0 ;  /* 0x0000000103037824 */ /* 0x000fe400078e0200 */
[----:B------:R-:W-:Y:S02]  /*16460*/  IMAD R0, R4, UR4, RZ ;  /* 0x0000000404007c24 */ /* 0x000fe4000f8e02ff */
[----:B----4-:R-:W0:Y:S01]  /*16470*/  S2R R4, SR_TID.X ;  /* 0x0000000000047919 */ /* 0x010e220000002100 */
[----:B------:R-:W-:-:S04]  /*16480*/  IMAD.WIDE.U32 R2, R35, UR4, R2 ;  /* 0x0000000423027c25 */ /* 0x000fc8000f8e0002 */
[----:B------:R-:W-:Y:S01]  /*16490*/  IMAD R0, R35, UR5, R0 ;  /* 0x0000000523007c24 */ /* 0x000fe2000f8e0200 */
[----:B------:R-:W-:-:S03]  /*164a0*/  ULDC.64 UR4, c[0x0][0x308] ;  /* 0x0000c20000047ab9 */ /* 0x000fc60000000a00 */
[----:B------:R-:W-:Y:S02]  /*164b0*/  IMAD.IADD R3, R3, 0x1, R0 ;  /* 0x0000000103037824 */ /* 0x000fe400078e0200 */
[----:B------:R-:W-:Y:S01]  /*164c0*/  IMAD.WIDE.U32 R2, R18, UR4, R2 ;  /* 0x0000000412027c25 */ /* 0x000fe2000f8e0002 */
[----:B------:R-:W-:Y:S02]  /*164d0*/  UMOV UR4, 0xffffffff ;  /* 0xffffffff00047882 */ /* 0x000fe40000000000 */
[----:B------:R-:W-:Y:S02]  /*164e0*/  LEA R0, P0, R2, UR6, 0x1 ;  /* 0x0000000602007c11 */ /* 0x000fe4000f8008ff */
[----:B0-----:R-:W-:-:S04]  /*164f0*/  LOP3.LUT R4, R4, 0x7f, RZ, 0xc0, !PT ;  /* 0x0000007f04047812 */ /* 0x001fc800078ec0ff */
[----:B------:R-:W-:Y:S01]  /*16500*/  SHF.R.U32.HI R5, RZ, 0x3, R4 ;  /* 0x00000003ff057819 */ /* 0x000fe20000011604 */
[----:B------:R-:W-:-:S04]  /*16510*/  IMAD R4, R18, UR5, R3 ;  /* 0x0000000512047c24 */ /* 0x000fc8000f8e0203 */
[----:B------:R-:W-:Y:S01]  /*16520*/  IMAD.IADD R32, R32, 0x1, -R5 ;  /* 0x0000000120207824 */ /* 0x000fe200078e0a05 */
[----:B------:R-:W-:Y:S01]  /*16530*/  LEA.HI.X R4, R2, UR7, R4, 0x1, P0 ;  /* 0x0000000702047c11 */ /* 0x000fe200080f0c04 */
[----:B------:R-:W-:-:S03]  /*16540*/  IMAD R5, R24, 0x1800, R28 ;  /* 0x0000180018057824 */ /* 0x000fc600078e021c */
[----:B------:R-:W-:Y:S01]  /*16550*/  ISETP.GE.AND P0, PT, R32, 0x1, PT ;  /* 0x000000012000780c */ /* 0x000fe20003f06270 */
[----:B------:R-:W-:-:S12]  /*16560*/  BRA.DIV UR4, `(.L_x_9895) ;  /* 0x00000056046c7947 */ /* 0x000fd8000b800000 */
[----:B------:R-:W0:Y:S01]  /*16570*/  SHFL.IDX PT, R3, R0, RZ, 0x181f ;  /* 0x00181fff00037589 */ /* 0x000e2200000e0000 */
[----:B------:R-:W-:-:S03]  /*16580*/  @P0 IMAD R6, R5, 0x2, R22 ;  /* 0x0000000205060824 */ /* 0x000fc600078e0216 */
[----:B------:R-:W2:Y:S01]  /*16590*/  SHFL.IDX PT, R2, R4, RZ, 0x181f ;  /* 0x00181fff04027589 */ /* 0x000ea200000e0000 */
[----:B0-----:R-:W-:-:S04]  /*165a0*/  @P0 LEA R3, P1, R8, R3, 0x1 ;  /* 0x0000000308030211 */ /* 0x001fc800078208ff */
[----:B--2---:R-:W-:-:S04]  /*165b0*/  @P0 IADD3.X R2, RZ, R2, RZ, P1, !PT ;  /* 0x00000002ff020210 */ /* 0x004fc80000ffe4ff */
        /* <DEDUP_REMOVED lines=8> */
[----:B------:R-:W2:Y:S01]  /*16640*/  SHFL.IDX PT, R2, R4, 0x1, 0x181f ;  /* 0x00381f0004027f89 */ /* 0x000ea200000e0000 */
[----:B0-----:R-:W-:-:S05]  /*16650*/  @P0 LEA R3, P1, R8, R3, 0x1 ;  /* 0x0000000308030211 */ /* 0x001fca00078208ff */
[----:B--2---:R-:W-:-:S05]  /*16660*/  @P0 IMAD.X R2, RZ, RZ, R2, P1 ;  /* 0x000000ffff020224 */ /* 0x004fca00008e0602 */
[----:B------:R-:W-:-:S04]  /*16670*/  @P0 LOP3.LUT R3, R3, R2, RZ, 0x3c, !PT ;  /* 0x0000000203030212 */ /* 0x000fc800078e3cff */
[----:B------:R-:W-:-:S04]  /*16680*/  @P0 LOP3.LUT R2, R3, R2, RZ, 0x3c, !PT ;  /* 0x0000000203020212 */ /* 0x000fc800078e3cff */
[----:B------:R-:W-:-:S05]  /*16690*/  @P0 LOP3.LUT R3, R3, R2, RZ, 0x3c, !PT ;  /* 0x0000000203030212 */ /* 0x000fca00078e3cff */
        /* <DEDUP_REMOVED lines=24> */
[----:B------:R-:W2:Y:S04]  /*16820*/  SHFL.IDX PT, R2, R4, 0x4, 0x181f ;  /* 0x00981f0004027f89 */ /* 0x000ea800000e0000 */
[----:B------:R-:W3:Y:S04]  /*16830*/  SHFL.IDX PT, R4, R4, 0x5, 0x181f ;  /* 0x00b81f0004047f89 */ /* 0x000ee800000e0000 */
[----:B------:R-:W4:Y:S01]  /*16840*/  SHFL.IDX PT, R0, R0, 0x5, 0x181f ;  /* 0x00b81f0000007f89 */ /* 0x000f2200000e0000 */
[----:B0-----:R-:W-:-:S05]  /*16850*/  @P0 LEA R3, P1, R8, R3, 0x1 ;  /* 0x0000000308030211 */ /* 0x001fca00078208ff */
[----:B--2---:R-:W-:-:S05]  /*16860*/  @P0 IMAD.X R2, RZ, RZ, R2, P1 ;  /* 0x000000ffff020224 */ /* 0x004fca00008e0602 */
[----:B------:R-:W-:-:S04]  /*16870*/  @P0 LOP3.LUT R3, R3, R2, RZ, 0x3c, !PT ;  /* 0x0000000203030212 */ /* 0x000fc800078e3cff */
[----:B------:R-:W-:-:S04]  /*16880*/  @P0 LOP3.LUT R2, R3, R2, RZ, 0x3c, !PT ;  /* 0x0000000203020212 */ /* 0x000fc800078e3cff */
[----:B------:R-:W-:-:S05]  /*16890*/  @P0 LOP3.LUT R3, R3, R2, RZ, 0x3c, !PT ;  /* 0x0000000203030212 */ /* 0x000fca00078e3cff */
[----:B---34-:R2:W-:Y:S02]  /*168a0*/  @P0 LDGSTS.E.BYPASS.LTC128B.128 [R6+0x1e400], desc[UR40][R2.64], !P2 ;  /* 0x1e40000002060fae */ /* 0x0185e4000d101d68 */
.L_x_10059:
[----:B------:R-:W-:-:S13]  /*168b0*/  ISETP.GE.AND P0, PT, R32, 0x51, PT ;  /* 0x000000512000780c */ /* 0x000fda0003f06270 */
[----:B0-2---:R-:W-:Y:S01]  /*168c0*/  @P0 LEA R2, P1, R8, R0, 0x1 ;  /* 0x0000000008020211 */ /* 0x005fe200078208ff */
        /* <DEDUP_REMOVED lines=8> */
.L_x_9896:
[----:B------:R-:W-:Y:S02]  /*16950*/  PLOP3.LUT P1, PT, P1, P0, PT, 0xa2, 0x0 ;  /* 0x000000000000781c */ /* 0x000fe40000f21472 */
[----:B------:R-:W-:-:S08]  /*16960*/  @P0 R2UR P1, UR4, R31 ;  /* 0x000000001f0402ca */ /* 0x000fd00000020000 */
[----:B------:R-:W-:-:S05]  /*16970*/  @P0 PLOP3.LUT P0, PT, P1, PT, PT, 0x80, 0x0 ;  /* 0x000000000000081c */ /* 0x000fca0000f0f070 */
[----:B------:R-:W-:Y:S01]  /*16980*/  @!P1 SYNCS.ARRIVE.TRANS64.RED.A0T1 RZ, [UR4+0x22830], RZ ;  /* 0x022830ffffff99a7 */ /* 0x000fe20008200404 */
[----:B------:R-:W-:Y:S07]  /*16990*/  @!P1 ARRIVES.LDGSTSBAR.64.TRANSCNT [UR4+0x22830] ;  /* 0x02283000ff0099b0 */ /* 0x000fee0008000a84 */
[----:B------:R-:W-:Y:S05]  /*169a0*/  @P0 BRA.U.ANY `(.L_x_9896) ;  /* 0xfffffffd00e80947 */ /* 0x000fea000393ffff */
[----:B------:R-:W-:Y:S01]  /*169b0*/  NOP ;  /* 0x0000000000007918 */ /* 0x000fe20000000000 */
[----:B------:R-:W-:-:S04]  /*169c0*/  LOP3.LUT R0, R37, 0x2, RZ, 0xfc, !PT ;  /* 0x0000000225007812 */ /* 0x000fc800078efcff */
[----:B------:R-:W-:-:S13]  /*169d0*/  ISETP.NE.AND P2, PT, R0, 0x3, PT ;  /* 0x000000030000780c */ /* 0x000fda0003f45270 */
[----:B------:R-:W-:Y:S05]  /*169e0*/  @!P2 BRA `(.L_x_9897) ;  /* 0x000000000004a947 */ /* 0x000fea0003800000 */
[----:B------:R-:W-:Y:S01]  /*169f0*/  BPT.TRAP 0x1 ;  /* 0x000000040000795c */ /* 0x000fe20000300000 */
.L_x_9897:
[----:B------:R2:W5:Y:S01]  /*16a00*/  LDL R0, [R1] ;  /* 0x0000000001007983 */ /* 0x0005620000100800 */
[----:B------:R2:W-:Y:S03]  /*16a10*/  SYNCS.ARRIVE.TRANS64.A1T0 RZ, [R31+URZ+0x22830], RZ ;  /* 0x022830ff1fff79a7 */ /* 0x0005e6000810003f */
[----:B------:R2:W5:Y:S04]  /*16a20*/  LDL.LU R4, [R1+0x14] ;  /* 0x0000140001047983 */ /* 0x0005680000300800 */
[----:B0-----:R2:W5:Y:S02]  /*16a30*/  LDL.LU R3, [R1+0xc] ;  /* 0x00000c0001037983 */ /* 0x0015640000300800 */
[----:B------:R-:W-:Y:S05]  /*16a40*/  WARPSYNC.ALL ;  /* 0x0000000000007948 */ /* 0x000fea0003800000 */
[----:B------:R-:W-:Y:S01]  /*16a50*/  ULDC.64 UR4, c[0x0][0xa00] ;  /* 0x0002800000047ab9 */ /* 0x000fe20000000a00 */
[----:B------:R-:W-:Y:S01]  /*16a60*/  BSSY B6, `(.L_x_9898) ;  /* 0x000002b000067945 */ /* 0x000fe20003800000 */
[----:B------:R-:W-:Y:S01]  /*16a70*/  BAR.SYNC.DEFER_BLOCKING 0x8, 0x180 ;  /* 0x0206000000007b1d */ /* 0x000fe20000010000 */
[C---:B-----5:R-:W-:Y:S02]  /*16a80*/  LOP3.LUT P0, RZ, R0.reuse, 0x4, RZ, 0xc0, !PT ;  /* 0x0000000400ff7812 */ /* 0x060fe4000780c0ff */
[----:B------:R-:W-:-:S02]  /*16a90*/  LOP3.LUT P2, RZ, R0, 0x8, RZ, 0xc0, !PT ;  /* 0x0000000800ff7812 */ /* 0x000fc4000784c0ff */
[----:B------:R-:W-:Y:S02]  /*16aa0*/  SEL R2, RZ, 0x4, P0 ;  /* 0x00000004ff027807 */ /* 0x000fe40000000000 */
[----:B------:R-:W-:Y:S02]  /*16ab0*/  ISETP.NE.U32.AND P0, PT, RZ, UR4, PT ;  /* 0x00000004ff007c0c */ /* 0x000fe4000bf05070 */
[----:B------:R-:W-:Y:S02]  /*16ac0*/  LOP3.LUT P1, RZ, R0, 0x2, RZ, 0xc0, !PT ;  /* 0x0000000200ff7812 */ /* 0x000fe4000782c0ff */
[----:B------:R-:W-:Y:S01]  /*16ad0*/  ISETP.NE.AND.EX P0, PT, RZ, UR5, PT, P0 ;  /* 0x00000005ff007c0c */ /* 0x000fe2000bf05300 */
[----:B------:R-:W-:Y:S01]  /*16ae0*/  ULDC.64 UR4, c[0x0][0x298] ;  /* 0x0000a60000047ab9 */ /* 0x000fe20000000a00 */
[----:B------:R-:W-:Y:S02]  /*16af0*/  SEL R0, RZ, 0x2, P2 ;  /* 0x00000002ff007807 */ /* 0x000fe40001000000 */
[----:B------:R-:W-:-:S02]  /*16b00*/  SEL R5, R34, RZ, !P0 ;  /* 0x000000ff22057207 */ /* 0x000fc40004000000 */
[----:B------:R-:W-:Y:S02]  /*16b10*/  IADD3 R0, R2, R0, R7 ;  /* 0x0000000002007210 */ /* 0x000fe40007ffe007 */
[----:B------:R-:W-:Y:S01]  /*16b20*/  SEL R34, RZ, 0x8, P1 ;  /* 0x00000008ff227807 */ /* 0x000fe20000800000 */
[----:B------:R0:W-:Y:S01]  /*16b30*/  STL [R1+0x1c], R5 ;  /* 0x00001c0501007387 */ /* 0x0001e20000100800 */
[----:B------:R-:W-:-:S03]  /*16b40*/  SEL R2, R4, RZ, !P0 ;  /* 0x000000ff04027207 */ /* 0x000fc60004000000 */
[----:B------:R-:W-:Y:S01]  /*16b50*/  IMAD.IADD R34, R0, 0x1, R34 ;  /* 0x0000000100227824 */ /* 0x000fe200078e0222 */
[----:B------:R-:W-:Y:S01]  /*16b60*/  SHF.R.S32.HI R0, RZ, 0x1f, R3 ;  /* 0x0000001fff007819 */ /* 0x000fe20000011403 */
[----:B------:R3:W-:Y:S04]  /*16b70*/  STL [R1+0x34], R2 ;  /* 0x0000340201007387 */ /* 0x0007e80000100800 */
[----:B------:R-:W-:Y:S02]  /*16b80*/  IMAD R0, R0, UR4, RZ ;  /* 0x0000000400007c24 */ /* 0x000fe4000f8e02ff */
[----:B0-----:R-:W-:-:S04]  /*16b90*/  IMAD.WIDE.U32 R4, R3, UR4, RZ ;  /* 0x0000000403047c25 */ /* 0x001fc8000f8e00ff */
[----:B------:R-:W-:Y:S01]  /*16ba0*/  IMAD R0, R3, UR5, R0 ;  /* 0x0000000503007c24 */ /* 0x000fe2000f8e0200 */
[----:B------:R0:W-:Y:S01]  /*16bb0*/  STL.64 [R1+0x8], R4 ;  /* 0x0000080401007387 */ /* 0x0001e20000100a00 */
[----:B---3--:R-:W-:Y:S02]  /*16bc0*/  IADD3 R2, R22, 0x18400, RZ ;  /* 0x0001840016027810 */ /* 0x008fe40007ffe0ff */
[----:B------:R-:W-:Y:S02]  /*16bd0*/  IMAD.IADD R0, R5, 0x1, R0 ;  /* 0x0000000105007824 */ /* 0x000fe400078e0200 */
[----:B------:R-:W-:-:S03]  /*16be0*/  LOP3.LUT P0, RZ, R2, 0x3ff, RZ, 0xc0, !PT ;  /* 0x000003ff02ff7812 */ /* 0x000fc6000780c0ff */
[----:B------:R0:W-:Y:S10]  /*16bf0*/  STL [R1+0x14], R0 ;  /* 0x0000140001007387 */ /* 0x0001f40000100800 */
        /* <DEDUP_REMOVED lines=17> */
.L_x_9899:
[----:B------:R-:W-:Y:S05]  /*16d10*/  BSYNC B6 ;  /* 0x0000000000067941 */ /* 0x000fea0003800000 */
.L_x_9898:
[----:B------:R-:W3:Y:S01]  /*16d20*/  LDL.LU R0, [R1+0x14] ;  /* 0x0000140001007983 */ /* 0x000ee20000300800 */
[----:B------:R-:W-:Y:S01]  /*16d30*/  ULDC.64 UR4, c[0x0][0x2d8] ;  /* 0x0000b60000047ab9 */ /* 0x000fe20000000a00 */
[----:B------:R-:W0:Y:S02]  /*16d40*/  LDC R7, c[0x0][0x448] ;  /* 0x00011200ff077b82 */ /* 0x000e240000000800 */
[----:B------:R-:W3:Y:S04]  /*16d50*/  LDL.LU.64 R2, [R1+0x8] ;  /* 0x0000080001027983 */ /* 0x000ee80000300a00 */
[----:B------:R-:W4:Y:S04]  /*16d60*/  LDL.LU R21, [R1+0x34] ;  /* 0x0000340001157983 */ /* 0x000f280000300800 */
[----:B------:R-:W2:Y:S01]  /*16d70*/  LDL.LU R20, [R1+0x1c] ;  /* 0x00001c0001147983 */ /* 0x000ea20000300800 */
[----:B------:R-:W-:-:S03]  /*16d80*/  IMAD.SHL.U32 R17, R17, 0x80, RZ ;  /* 0x0000008011117824 */ /* 0x000fc600078e00ff */
[----:B------:R0:W5:Y:S02]  /*16d90*/  LDL R8, [R1+0x4] ;  /* 0x0000040001087983 */ /* 0x0001640000100800 */
[----:B0-----:R-:W-:-:S13]  /*16da0*/  ISETP.NE.AND P0, PT, R7, 0x1, PT ;  /* 0x000000010700780c */ /* 0x001fda0003f05270 */
[----:B------:R-:W0:Y:S01]  /*16db0*/  @P0 LDC R4, c[0x0][0x44c] ;  /* 0x00011300ff040b82 */ /* 0x000e220000000800 */
[----:B---3--:R-:W-:Y:S02]  /*16dc0*/  IMAD.MOV.U32 R3, RZ, RZ, R0 ;  /* 0x000000ffff037224 */ /* 0x008fe400078e0000 */
[----:B------:R-:W-:-:S04]  /*16dd0*/  IMAD.WIDE.U32 R2, R18, UR4, R2 ;  /* 0x0000000412027c25 */ /* 0x000fc8000f8e0002 */
[----:B------:R-:W-:Y:S01]  /*16de0*/  IMAD R3, R18, UR5, R3 ;  /* 0x0000000512037c24 */ /* 0x000fe2000f8e0203 */
[----:B------:R-:W-:Y:S02]  /*16df0*/  ULDC.64 UR4, c[0x0][0x2e0] ;  /* 0x0000b80000047ab9 */ /* 0x000fe40000000a00 */
[----:B----4-:R-:W-:Y:S02]  /*16e00*/  IMAD R0, R21, UR4, RZ ;  /* 0x0000000415007c24 */ /* 0x010fe4000f8e02ff */
[----:B--2---:R-:W-:-:S04]  /*16e10*/  IMAD.WIDE.U32 R2, R20, UR4, R2 ;  /* 0x0000000414027c25 */ /* 0x004fc8000f8e0002 */
[----:B------:R-:W-:Y:S01]  /*16e20*/  IMAD R0, R20, UR5, R0 ;  /* 0x0000000514007c24 */ /* 0x000fe2000f8e0200 */
[----:B-1----:R-:W1:Y:S01]  /*16e30*/  S2R R9, SR_TID.X ;  /* 0x0000000000097919 */ /* 0x002e620000002100 */
[----:B------:R-:W-:Y:S02]  /*16e40*/  ULDC.64 UR4, c[0x0][0x2d0] ;  /* 0x0000b40000047ab9 */ /* 0x000fe40000000a00 */
[----:B------:R-:W-:Y:S01]  /*16e50*/  IMAD.IADD R3, R3, 0x1, R0 ;  /* 0x0000000103037824 */ /* 0x000fe200078e0200 */
[----:B------:R-:W2:Y:S01]  /*16e60*/  S2R R20, SR_TID.X ;  /* 0x0000000000147919 */ /* 0x000ea20000002100 */
[----:B------:R-:W3:Y:S01]  /*16e70*/  @P0 LDC R0, c[0x0][0x450] ;  /* 0x00011400ff000b82 */ /* 0x000ee20000000800 */
[----:B--2---:R-:W-:-:S04]  /*16e80*/  LOP3.LUT R20, R20, 0x7f, RZ, 0xc0, !PT ;  /* 0x0000007f14147812 */ /* 0x004fc800078ec0ff */
[----:B------:R-:W-:Y:S02]  /*16e90*/  SHF.R.U32.HI R21, RZ, 0x3, R20 ;  /* 0x00000003ff157819 */ /* 0x000fe40000011614 */
[----:B------:R-:W2:Y:S02]  /*16ea0*/  S2R R20, SR_TID.X ;  /* 0x0000000000147919 */ /* 0x000ea40000002100 */
[----:B--2---:R-:W-:-:S04]  /*16eb0*/  SHF.L.U32 R20, R20, 0x4, RZ ;  /* 0x0000000414147819 */ /* 0x004fc800000006ff */
[----:B------:R-:W-:-:S04]  /*16ec0*/  LOP3.LUT R20, R21, 0x70, R20, 0xf8, !PT ;  /* 0x0000007015147812 */ /* 0x000fc800078ef814 */
[----:B------:R-:W-:Y:S02]  /*16ed0*/  LOP3.LUT R5, R20, R17, RZ, 0xfc, !PT ;  /* 0x0000001114057212 */ /* 0x000fe400078efcff */
[----:B------:R2:W5:Y:S03]  /*16ee0*/  LDL R20, [R1+0x18] ;  /* 0x0000180001147983 */ /* 0x0005660000100800 */
[----:B0-----:R-:W-:-:S04]  /*16ef0*/  @P0 IMAD.HI.U32 R6, R5, R4, RZ ;  /* 0x0000000405060227 */ /* 0x001fc800078e00ff */
[----:B------:R-:W-:Y:S01]  /*16f00*/  IMAD.MOV.U32 R4, RZ, RZ, R5 ;  /* 0x000000ffff047224 */ /* 0x000fe200078e0005 */
[----:B---3--:R-:W-:Y:S01]  /*16f10*/  @P0 SHF.R.U32.HI R4, RZ, R0, R6 ;  /* 0x00000000ff040219 */ /* 0x008fe20000011606 */
        /* <DEDUP_REMOVED lines=14> */
[----:B-1----:R-:W-:Y:S01]  /*17000*/  IMAD.SHL.U32 R9, R9, 0x8, RZ ;  /* 0x0000000809097824 */ /* 0x002fe200078e00ff */
        /* <DEDUP_REMOVED lines=13> */
[----:B------:R-:W1:Y:S03]  /*170e0*/  SHFL.IDX PT, R2, R4, RZ, 0x181f ;  /* 0x00181fff04027589 */ /* 0x000e6600000e0000 */
[C---:B------:R-:W-:Y:S01]  /*170f0*/  VIADD R6, R17.reuse, 0x10 ;  /* 0x0000001011067836 */ /* 0x040fe20000000000 */
[----:B------:R-:W-:-:S13]  /*17100*/  ISETP.GE.AND P0, PT, R17, R5, PT ;  /* 0x000000051100720c */ /* 0x000fda0003f06270 */
[----:B0-----:R-:W-:-:S05]  /*17110*/  @!P0 LEA R3, P2, R9, R3, 0x1 ;  /* 0x0000000309038211 */ /* 0x001fca00078408ff */
[----:B-1----:R-:W-:-:S05]  /*17120*/  @!P0 IMAD.X R2, RZ, RZ, R2, P2 ;  /* 0x000000ffff028224 */ /* 0x002fca00010e0602 */
[----:B------:R-:W-:-:S04]  /*17130*/  @!P0 LOP3.LUT R3, R3, R2, RZ, 0x3c, !PT ;  /* 0x0000000203038212 */ /* 0x000fc800078e3cff */
[----:B------:R-:W-:-:S04]  /*17140*/  @!P0 LOP3.LUT R2, R3, R2, RZ, 0x3c, !PT ;  /* 0x0000000203028212 */ /* 0x000fc800078e3cff */
[----:B------:R-:W-:-:S05]  /*17150*/  @!P0 LOP3.LUT R3, R3, R2, RZ, 0x3c, !PT ;  /* 0x0000000203038212 */ /* 0x000fca00078e3cff */
[----:B------:R-:W-:Y:S01]  /*17160*/  @!PT LDS RZ, [RZ] ;  /* 0x00000000fffff984 */ /* 0x000fe20000000800 */
        /* <DEDUP_REMOVED lines=11> */
[----:B------:R-:W-:Y:S02]  /*17220*/  ISETP.GE.AND P0, PT, R6, R5, PT ;  /* 0x000000050600720c */ /* 0x000fe40003f06270 */
[----:B------:R-:W-:Y:S01]  /*17230*/  IADD3 R6, R17, 0x30, RZ ;  /* 0x0000003011067810 */ /* 0x000fe20007ffe0ff */
        /* <DEDUP_REMOVED lines=41> */
[----:B------:R-:W2:Y:S04]  /*174d0*/  SHFL.IDX PT, R4, R4, 0x7, 0x181f ;  /* 0x00f81f0004047f89 */ /* 0x000ea800000e0000 */
[----:B------:R-:W3:Y:S01]  /*174e0*/  SHFL.IDX PT, R0, R0, 0x7, 0x181f ;  /* 0x00f81f0000007f89 */ /* 0x000ee200000e0000 */
[----:B0-----:R-:W-:-:S05]  /*174f0*/  @!P0 LEA R3, P2, R9, R3, 0x1 ;  /* 0x0000000309038211 */ /* 0x001fca00078408ff */
[----:B-1----:R-:W-:-:S05]  /*17500*/  @!P0 IMAD.X R2, RZ, RZ, R2, P2 ;  /* 0x000000ffff028224 */ /* 0x002fca00010e0602 */
[----:B------:R-:W-:-:S04]  /*17510*/  @!P0 LOP3.LUT R3, R3, R2, RZ, 0x3c, !PT ;  /* 0x0000000203038212 */ /* 0x000fc800078e3cff */
[----:B------:R-:W-:-:S04]  /*17520*/  @!P0 LOP3.LUT R2, R3, R2, RZ, 0x3c, !PT ;  /* 0x0000000203028212 */ /* 0x000fc800078e3cff */
[----:B------:R-:W-:-:S05]  /*17530*/  @!P0 LOP3.LUT R3, R3, R2, RZ, 0x3c, !PT ;  /* 0x0000000203038212 */ /* 0x000fca00078e3cff */
[----:B--23--:R1:W-:Y:S02]  /*17540*/  @!P0 LDGSTS.E.BYPASS.LTC128B.128 [R8+0x1b400], desc[UR40][R2.64], !P1 ;  /* 0x1b40000002088fae */ /* 0x00c3e4000c901d68 */
.L_x_10076:
        /* <DEDUP_REMOVED lines=10> */
.L_x_9901:
        /* <DEDUP_REMOVED lines=18> */
.L_x_10077:
[----:B------:R-:W-:Y:S05]  /*17710*/  BSYNC B0 ;  /* 0x0000000000007941 */ /* 0x000fea0003800000 */
.L_x_9902:
[----:B------:R-:W-:-:S04]  /*17720*/  LOP3.LUT R0, R37, 0x2, RZ, 0xfc, !PT ;  /* 0x0000000225007812 */ /* 0x000fc800078efcff */
[----:B------:R-:W-:-:S13]  /*17730*/  ISETP.NE.AND P0, PT, R0, 0x3, PT ;  /* 0x000000030000780c */ /* 0x000fda0003f05270 */
[----:B------:R-:W-:Y:S05]  /*17740*/  @!P0 BRA `(.L_x_9904) ;  /* 0x0000000000048947 */ /* 0x000fea0003800000 */
[----:B------:R-:W-:Y:S01]  /*17750*/  BPT.TRAP 0x1 ;  /* 0x000000040000795c */ /* 0x000fe20000300000 */
.L_x_9904:
[----:B------:R-:W-:Y:S01]  /*17760*/  SHF.L.U32 R0, R25, 0x1f, RZ ;  /* 0x0000001f19007819 */ /* 0x000fe200000006ff */
[----:B------:R-:W-:Y:S03]  /*17770*/  BSSY B0, `(.L_x_9905) ;  /* 0x0000003000007945 */ /* 0x000fe60003800000 */
[----:B------:R-:W1:Y:S02]  /*17780*/  SYNCS.PHASECHK.TRANS64.TRYWAIT P0, [R31+URZ+0x22860], R0 ;  /* 0x022860001f0075a7 */ /* 0x000e64000800017f */
[----:B-1----:R-:W-:Y:S05]  /*17790*/  @!P0 BRA `(.L_x_9906) ;  /* 0x0000005400988947 */ /* 0x002fea0003800000 */
.L_x_10078:
[----:B------:R-:W-:Y:S05]  /*177a0*/  BSYNC B0 ;  /* 0x0000000000007941 */ /* 0x000fea0003800000 */
.L_x_9905:
[----:B------:R-:W0:Y:S01]  /*177b0*/  LDL.LU R2, [R1+0x28] ;  /* 0x0000280001027983 */ /* 0x000e220000300800 */
[----:B------:R-:W-:Y:S01]  /*177c0*/  ULDC.64 UR4, c[0x0][0x328] ;  /* 0x0000ca0000047ab9 */ /* 0x000fe20000000a00 */
[----:B------:R-:W-:Y:S02]  /*177d0*/  ULDC.64 UR6, c[0x0][0x318] ;  /* 0x0000c60000067ab9 */ /* 0x000fe40000000a00 */
[----:B------:R-:W1:Y:S01]  /*177e0*/  LDL.LU R4, [R1+0x2c] ;  /* 0x00002c0001047983 */ /* 0x000e620000300800 */
[----:B0-----:R-:W-:-:S04]  /*177f0*/  IMAD R3, R2, UR4, RZ ;  /* 0x0000000402037c24 */ /* 0x001fc8000f8e02ff */
[C---:B------:R-:W-:Y:S02]  /*17800*/  IMAD R5, R36.reuse, UR5, R3 ;  /* 0x0000000524057c24 */ /* 0x040fe4000f8e0203 */
[----:B------:R-:W-:Y:S01]  /*17810*/  IMAD.WIDE.U32 R2, R36, UR4, RZ ;  /* 0x0000000424027c25 */ /* 0x000fe2000f8e00ff */
[----:B------:R-:W-:-:S03]  /*17820*/  ULDC.64 UR4, c[0x0][0x338] ;  /* 0x0000ce0000047ab9 */ /* 0x000fc60000000a00 */
[----:B------:R-:W-:Y:S02]  /*17830*/  IMAD.IADD R3, R3, 0x1, R5 ;  /* 0x0000000103037824 */ /* 0x000fe400078e0205 */
[----:B-1----:R-:W-:Y:S02]  /*17840*/  IMAD R0, R4, UR4, RZ ;  /* 0x0000000404007c24 */ /* 0x002fe4000f8e02ff */
[----:B------:R-:W-:-:S04]  /*17850*/  IMAD.WIDE.U32 R2, R35, UR4, R2 ;  /* 0x0000000423027c25 */ /* 0x000fc8000f8e0002 */
[----:B------:R-:W-:Y:S01]  /*17860*/  IMAD R5, R35, UR5, R0 ;  /* 0x0000000523057c24 */ /* 0x000fe2000f8e0200 */
[----:B------:R-:W-:Y:S01]  /*17870*/  ULDC.64 UR4, c[0x0][0x330] ;  /* 0x0000cc0000047ab9 */ /* 0x000fe20000000a00 */
[----:B------:R-:W-:-:S03]  /*17880*/  IMAD R4, R24, 0x6000, R28 ;  /* 0x0000600018047824 */ /* 0x000fc600078e021c */
        /* <DEDUP_REMOVED lines=8> */
[----:B------:R-:W-:Y:S01]  /*17910*/  LOP3.LUT R7, R34, 0x1, RZ, 0xc0, !PT ;  /* 0x0000000122077812 */ /* 0x000fe200078ec0ff */
[----:B------:R-:W-:Y:S01]  /*17920*/  IMAD R4, R4, 0x2, R22 ;  /* 0x0000000204047824 */ /* 0x000fe200078e0216 */
[C---:B------:R-:W-:Y:S01]  /*17930*/  LOP3.LUT P2, RZ, R34.reuse, 0x2, RZ, 0xc0, !PT ;  /* 0x0000000222ff7812 */ /* 0x040fe2000784c0ff */
[----:B------:R-:W1:Y:S01]  /*17940*/  SHFL.IDX PT, R14, R5, RZ, 0x181f ;  /* 0x00181fff050e7589 */ /* 0x000e6200000e0000 */
[----:B------:R-:W-:Y:S02]  /*17950*/  ISETP.NE.U32.AND P3, PT, R7, 0x1, PT ;  /* 0x000000010700780c */ /* 0x000fe40003f65070 */
[----:B------:R-:W-:Y:S01]  /*17960*/  LOP3.LUT P1, RZ, R34, 0x4, RZ, 0xc0, !PT ;  /* 0x0000000422ff7812 */ /* 0x000fe2000782c0ff */
[----:B------:R-:W2:Y:S03]  /*17970*/  SHFL.IDX PT, R3, R6, RZ, 0x181f ;  /* 0x00181fff06037589 */ /* 0x000ea600000e0000 */
[----:B------:R-:W-:Y:S01]  /*17980*/  ISETP.LT.OR P4, PT, R32, 0x1, !P1 ;  /* 0x000000012000780c */ /* 0x000fe20004f81670 */
        /* <DEDUP_REMOVED lines=10> */
[----:B------:R-:W-:-:S03]  /*17a30*/  LOP3.LUT P0, RZ, R34, 0x8, RZ, 0xc0, !PT ;  /* 0x0000000822ff7812 */ /* 0x000fc6000780c0ff */
        /* <DEDUP_REMOVED lines=15> */
[----:B------:R1:W-:Y:S01]  /*17b30*/  LDGSTS.E.BYPASS.LTC128B.128 [R4+0x9c00], desc[UR40][R8.64+0x180], !P4 ;  /* 0x09c0018008047fae */ /* 0x0003e2000e101d68 */
        /* <DEDUP_REMOVED lines=11> */
[----:B-1----:R-:W-:-:S03]  /*17bf0*/  IADD3 R8, P4, R14, R0, RZ ;  /* 0x000000000e087210 */ /* 0x002fc60007f9e0ff */
[----:B------:R-:W-:Y:S04]  /*17c00*/  SHFL.IDX PT, R14, R5, 0x4, 0x181f ;  /* 0x00981f00050e7f89 */ /* 0x000fe800000e0000 */
[----:B0-----:R-:W0:Y:S02]  /*17c10*/  SHFL.IDX PT, R3, R6, 0x3, 0x181f ;  /* 0x00781f0006037f89 */ /* 0x001e2400000e0000 */
[----:B0-----:R-:W-:Y:S01]  /*17c20*/  IMAD.X R9, RZ, RZ, R3, P4 ;  /* 0x000000ffff097224 */ /* 0x001fe200020e0603 */
[C---:B------:R-:W-:Y:S01]  /*17c30*/  ISETP.LT.OR P4, PT, R32.reuse, 0x31, P3 ;  /* 0x000000312000780c */ /* 0x040fe20001f81670 */
[----:B------:R-:W0:Y:S04]  /*17c40*/  SHFL.IDX PT, R3, R6, 0x4, 0x181f ;  /* 0x00981f0006037f89 */ /* 0x000e2800000e0000 */
[----:B------:R-:W1:Y:S08]  /*17c50*/  SHFL.IDX PT, R6, R6, 0x5, 0x181f ;  /* 0x00b81f0006067f89 */ /* 0x000e7000000e0000 */
[----:B------:R2:W-:Y:S01]  /*17c60*/  LDGSTS.E.BYPASS.LTC128B.128 [R4+0x1c00], desc[UR40][R8.64], !P4 ;  /* 0x01c0000008047fae */ /* 0x0005e2000e101d68 */
[----:B------:R-:W-:-:S13]  /*17c70*/  ISETP.LT.OR P4, PT, R32, 0x31, !P2 ;  /* 0x000000312000780c */ /* 0x000fda0005781670 */
[----:B------:R2:W-:Y:S01]  /*17c80*/  LDGSTS.E.BYPASS.LTC128B.128 [R4+0x4c00], desc[UR40][R8.64+0x80], !P4 ;  /* 0x04c0008008047fae */ /* 0x0005e2000e101d68 */
[----:B------:R-:W-:-:S13]  /*17c90*/  ISETP.LT.OR P4, PT, R32, 0x31, !P1 ;  /* 0x000000312000780c */ /* 0x000fda0004f81670 */
[----:B------:R2:W-:Y:S01]  /*17ca0*/  LDGSTS.E.BYPASS.LTC128B.128 [R4+0x7c00], desc[UR40][R8.64+0x100], !P4 ;  /* 0x07c0010008047fae */ /* 0x0005e2000e101d68 */
[----:B------:R-:W-:-:S13]  /*17cb0*/  ISETP.LT.OR P4, PT, R32, 0x31, !P0 ;  /* 0x000000312000780c */ /* 0x000fda0004781670 */
[----:B------:R2:W-:Y:S01]  /*17cc0*/  LDGSTS.E.BYPASS.LTC128B.128 [R4+0xac00], desc[UR40][R8.64+0x180], !P4 ;  /* 0x0ac0018008047fae */ /* 0x0005e2000e101d68 */
[----:B------:R-:W-:-:S03]  /*17cd0*/  IADD3 R2, P4, R14, R0, RZ ;  /* 0x000000000e027210 */ /* 0x000fc60007f9e0ff */
[----:B------:R2:W3:Y:S02]  /*17ce0*/  SHFL.IDX PT, R14, R5, 0x5, 0x181f ;  /* 0x00b81f00050e7f89 */ /* 0x0004e400000e0000 */
        /* <DEDUP_REMOVED lines=9> */
.L_x_10092:
        /* <DEDUP_REMOVED lines=15> */
.L_x_9908:
[----:B------:R-:W-:Y:S02]  /*17e70*/  PLOP3.LUT P1, PT, P1, P0, PT, 0xa2, 0x0 ;  /* 0x000000000000781c */ /* 0x000fe40000f21472 */
[----:B------:R-:W-:-:S08]  /*17e80*/  @P0 R2UR P1, UR4, R31 ;  /* 0x000000001f0402ca */ /* 0x000fd00000020000 */
[----:B------:R-:W-:-:S05]  /*17e90*/  @P0 PLOP3.LUT P0, PT, P1, PT, PT, 0x80, 0x0 ;  /* 0x000000000000081c */ /* 0x000fca0000f0f070 */
[----:B------:R-:W-:Y:S01]  /*17ea0*/  @!P1 SYNCS.ARRIVE.TRANS64.RED.A0T1 RZ, [UR4+0x22850], RZ ;  /* 0x022850ffffff99a7 */ /* 0x000fe20008200404 */
[----:B------:R-:W-:Y:S07]  /*17eb0*/  @!P1 ARRIVES.LDGSTSBAR.64.TRANSCNT [UR4+0x22850] ;  /* 0x02285000ff0099b0 */ /* 0x000fee0008000a84 */
[----:B------:R-:W-:Y:S05]  /*17ec0*/  @P0 BRA.U.ANY `(.L_x_9908) ;  /* 0xfffffffd00e80947 */ /* 0x000fea000393ffff */
[----:B------:R-:W-:Y:S01]  /*17ed0*/  NOP ;  /* 0x0000000000007918 */ /* 0x000fe20000000000 */
[----:B0-----:R-:W-:-:S04]  /*17ee0*/  LOP3.LUT R2, R37, 0x2, RZ, 0xfc, !PT ;  /* 0x0000000225027812 */ /* 0x001fc800078efcff */
[----:B------:R-:W-:-:S13]  /*17ef0*/  ISETP.NE.AND P2, PT, R2, 0x3, PT ;  /* 0x000000030200780c */ /* 0x000fda0003f45270 */
[----:B------:R-:W-:Y:S05]  /*17f00*/  @!P2 BRA `(.L_x_9909) ;  /* 0x000000000004a947 */ /* 0x000fea0003800000 */
[----:B------:R-:W-:Y:S01]  /*17f10*/  BPT.TRAP 0x1 ;  /* 0x000000040000795c */ /* 0x000fe20000300000 */
.L_x_9909:
[----:B------:R-:W2:Y:S01]  /*17f20*/  LDL.LU R2, [R1+0x20] ;  /* 0x0000200001027983 */ /* 0x000ea20000300800 */
[----:B------:R0:W-:Y:S01]  /*17f30*/  SYNCS.ARRIVE.TRANS64.A1T0 RZ, [R31+URZ+0x22850], RZ ;  /* 0x022850ff1fff79a7 */ /* 0x0001e2000810003f */
[----:B------:R-:W-:Y:S01]  /*17f40*/  BSSY B0, `(.L_x_9910) ;  /* 0x00000de000007945 */ /* 0x000fe20003800000 */
[----:B--2---:R-:W-:-:S05]  /*17f50*/  VIADD R10, R2, 0xfffffffe ;  /* 0xfffffffe020a7836 */ /* 0x004fca0000000000 */
[----:B------:R-:W-:-:S13]  /*17f60*/  ISETP.GE.AND P0, PT, R10, R29, PT ;  /* 0x0000001d0a00720c */ /* 0x000fda0003f06270 */
[----:B0-----:R-:W-:Y:S05]  /*17f70*/  @!P0 BRA `(.L_x_9911) ;  /* 0x0000000c00688947 */ /* 0x001fea0003800000 */
.L_x_9924:
[----:B0-----:R-:W0:Y:S01]  /*17f80*/  S2R R2, SR_TID.X ;  /* 0x0000000000027919 */ /* 0x001e220000002100 */
[----:B------:R-:W1:Y:S01]  /*17f90*/  LDC R6, c[0x0][0x430] ;  /* 0x00010c00ff067b82 */ /* 0x000e620000000800 */
[----:B------:R-:W-:Y:S01]  /*17fa0*/  IMAD R7, R10, 0x60, R30 ;  /* 0x000000600a077824 */ /* 0x000fe200078e021e */
[----:B------:R-:W-:Y:S01]  /*17fb0*/  LOP3.LUT R12, R37, 0x2, RZ, 0xfc, !PT ;  /* 0x00000002250c7812 */ /* 0x000fe200078efcff */
[----:B--23--:R-:W2:Y:S01]  /*17fc0*/  S2R R4, SR_TID.X ;  /* 0x0000000000047919 */ /* 0x00cea20000002100 */
[----:B------:R-:W-:Y:S01]  /*17fd0*/  VIADD R24, R24, 0x1 ;  /* 0x0000000118187836 */ /* 0x000fe20000000000 */
[----:B-1----:R-:W-:Y:S02]  /*17fe0*/  ISETP.NE.AND P0, PT, R6, 0x1, PT ;  /* 0x000000010600780c */ /* 0x002fe40003f05270 */
[----:B0-----:R-:W-:Y:S01]  /*17ff0*/  LOP3.LUT R2, R2, 0x7f, RZ, 0xc0, !PT ;  /* 0x0000007f02027812 */ /* 0x001fe200078ec0ff */
[----:B--2---:R-:W-:-:S03]  /*18000*/  IMAD.SHL.U32 R4, R4, 0x10, RZ ;  /* 0x0000001004047824 */ /* 0x004fc600078e00ff */
[----:B------:R-:W-:-:S07]  /*18010*/  SHF.R.U32.HI R2, RZ, 0x3, R2 ;  /* 0x00000003ff027819 */ /* 0x000fce0000011602 */
[----:B------:R-:W0:Y:S01]  /*18020*/  @P0 LDC R3, c[0x0][0x438] ;  /* 0x00010e00ff030b82 */ /* 0x000e220000000800 */
[----:B------:R-:W-:-:S04]  /*18030*/  LOP3.LUT R4, R2, 0x70, R4, 0xf8, !PT ;  /* 0x0000007002047812 */ /* 0x000fc800078ef804 */
[----:B------:R-:W-:-:S03]  /*18040*/  ISETP.GT.U32.AND P1, PT, R4, 0x5f, PT ;  /* 0x0000005f0400780c */ /* 0x000fc60003f24070 */
[----:B------:R-:W1:Y:S01]  /*18050*/  @P0 LDC R2, c[0x0][0x434] ;  /* 0x00010d00ff020b82 */ /* 0x000e620000000800 */
[----:B------:R-:W-:-:S05]  /*18060*/  IMAD.IADD R7, R4, 0x1, R7 ;  /* 0x0000000104077824 */ /* 0x000fca00078e0207 */
[----:B------:R-:W-:-:S04]  /*18070*/  MOV R11, R7 ;  /* 0x00000007000b7202 */ /* 0x000fc80000000f00 */
[----:B------:R-:W2:Y:S08]  /*18080*/  @!P1 LDC.64 R4, c[0x0][0x428] ;  /* 0x00010a00ff049b82 */ /* 0x000eb00000000a00 */
[----:B------:R-:W3:Y:S01]  /*18090*/  @!P1 LDC.64 R8, c[0x0][0x418] ;  /* 0x00010600ff089b82 */ /* 0x000ee20000000a00 */
[----:B-1----:R-:W-:-:S05]  /*180a0*/  @P0 IMAD.HI.U32 R2, R7, R2, RZ ;  /* 0x0000000207020227 */ /* 0x002fca00078e00ff */
[----:B0-----:R-:W-:-:S04]  /*180b0*/  @P0 SHF.R.U32.HI R11, RZ, R3, R2 ;  /* 0x00000003ff0b0219 */ /* 0x001fc80000011602 */
[--C-:B------:R-:W-:Y:S01]  /*180c0*/  @!P1 SHF.R.S32.HI R3, RZ, 0x1f, R11.reuse ;  /* 0x0000001fff039819 */ /* 0x100fe2000001140b */
[----:B------:R-:W-:-:S04]  /*180d0*/  @!P1 IMAD.MOV.U32 R2, RZ, RZ, R11 ;  /* 0x000000ffff029224 */ /* 0x000fc800078e000b */
[----:B--2---:R-:W-:-:S04]  /*180e0*/  @!P1 IMAD.WIDE.U32 R2, R27, R4, R2 ;  /* 0x000000041b029225 */ /* 0x004fc800078e0002 */
[----:B------:R-:W-:Y:S01]  /*180f0*/  @!P1 IMAD R4, R33, R4, RZ ;  /* 0x0000000421049224 */ /* 0x000fe200078e02ff */
[----:B---3--:R-:W-:-:S03]  /*18100*/  @!P1 LEA R8, P0, R2, R8, 0x2 ;  /* 0x0000000802089211 */ /* 0x008fc600078010ff */
[----:B------:R-:W-:-:S04]  /*18110*/  @!P1 IMAD R5, R27, R5, R4 ;  /* 0x000000051b059224 */ /* 0x000fc800078e0204 */
[----:B------:R-:W-:Y:S02]  /*18120*/  @!P1 IMAD.IADD R3, R5, 0x1, R3 ;  /* 0x0000000105039824 */ /* 0x000fe400078e0203 */
[----:B------:R-:W-:-:S03]  /*18130*/  IMAD.MOV.U32 R5, RZ, RZ, RZ ;  /* 0x000000ffff057224 */ /* 0x000fc600078e00ff */
[----:B------:R-:W-:Y:S01]  /*18140*/  @!P1 LEA.HI.X R9, R2, R9, R3, 0x2, P0 ;  /* 0x0000000902099211 */ /* 0x000fe200000f1403 */
[----:B------:R-:W-:Y:S01]  /*18150*/  IMAD.MOV R3, RZ, RZ, -R11 ;  /* 0x000000ffff037224 */ /* 0x000fe200078e0a0b */
[----:B------:R-:W-:-:S03]  /*18160*/  ISETP.NE.AND P0, PT, R24, 0x2, PT ;  /* 0x000000021800780c */ /* 0x000fc60003f05270 */
[----:B------:R0:W5:Y:S01]  /*18170*/  @!P1 LDG.E R5, desc[UR40][R8.64] ;  /* 0x0000002808059981 */ /* 0x000162000c1e1900 */
[----:B------:R-:W-:Y:S01]  /*18180*/  ISETP.NE.AND P1, PT, R12, 0x3, PT ;  /* 0x000000030c00780c */ /* 0x000fe20003f25270 */
[----:B------:R-:W-:Y:S05]  /*18190*/  YIELD ;  /* 0x0000000000007946 */ /* 0x000fea0003800000 */
[----:B------:R-:W-:Y:S01]  /*181a0*/  SEL R2, RZ, 0x1, P0 ;  /* 0x00000001ff027807 */ /* 0x000fe20000000000 */
[----:B------:R-:W-:Y:S01]  /*181b0*/  IMAD R6, R6, R3, R7 ;  /* 0x0000000306067224 */ /* 0x000fe200078e0207 */
[----:B------:R-:W-:Y:S02]  /*181c0*/  SEL R24, R24, RZ, P0 ;  /* 0x000000ff18187207 */ /* 0x000fe40000000000 */
[----:B------:R-:W-:Y:S01]  /*181d0*/  LOP3.LUT R25, R25, R2, RZ, 0x3c, !PT ;  /* 0x0000000219197212 */ /* 0x000fe200078e3cff */
[----:B------:R-:W-:-:S02]  /*181e0*/  IMAD.MOV.U32 R2, RZ, RZ, R10 ;  /* 0x000000ffff027224 */ /* 0x000fc400078e000a */
[----:B------:R-:W-:-:S03]  /*181f0*/  VIADD R10, R10, 0xffffffff ;  /* 0xffffffff0a0a7836 */ /* 0x000fc60000000000 */
[----:B------:R-:W-:Y:S01]  /*18200*/  ISETP.GT.AND P2, PT, R2, R29, PT ;  /* 0x0000001d0200720c */ /* 0x000fe20003f44270 */
[----:B0-----:R-:W-:-:S12]  /*18210*/  @!P1 BRA `(.L_x_9912) ;  /* 0x0000000000049947 */ /* 0x001fd80003800000 */
[----:B------:R-:W-:Y:S01]  /*18220*/  BPT.TRAP 0x1 ;  /* 0x000000040000795c */ /* 0x000fe20000300000 */
.L_x_9912:
[----:B------:R-:W-:Y:S01]  /*18230*/  IMAD R4, R24, 0x8, R22 ;  /* 0x0000000818047824 */ /* 0x000fe200078e0216 */
[----:B------:R-:W-:Y:S01]  /*18240*/  SHF.L.U32 R21, R25, 0x1f, RZ ;  /* 0x0000001f19157819 */ /* 0x000fe200000006ff */
[----:B------:R-:W-:Y:S01]  /*18250*/  BSSY B1, `(.L_x_9913) ;  /* 0x0000004000017945 */ /* 0x000fe20003800000 */
[----:B------:R-:W-:Y:S02]  /*18260*/  SHF.R.S32.HI R17, RZ, 0x1f, R6 ;  /* 0x0000001fff117819 */ /* 0x000fe40000011406 */
[----:B------:R-:W0:Y:S02]  /*18270*/  SYNCS.PHASECHK.TRANS64.TRYWAIT P0, [R4+URZ+0x22840], R21 ;  /* 0x02284015040075a7 */ /* 0x000e24000800017f */
[----:B0-----:R-:W-:Y:S05]  /*18280*/  @!P0 BRA `(.L_x_9914) ;  /* 0x0000005400388947 */ /* 0x001fea0003800000 */
.L_x_10093:
[----:B------:R-:W-:Y:S05]  /*18290*/  BSYNC B1 ;  /* 0x0000000000017941 */ /* 0x000fea0003800000 */
.L_x_9913:
[----:B------:R-:W2:Y:S01]  /*182a0*/  LDL R2, [R1] ;  /* 0x0000000001027983 */ /* 0x000ea20000100800 */
[----:B------:R-:W-:Y:S01]  /*182b0*/  ULDC.64 UR4, c[0x0][0x300] ;  /* 0x0000c00000047ab9 */ /* 0x000fe20000000a00 */
[----:B-----5:R-:W-:Y:S01]  /*182c0*/  SHF.R.S32.HI R20, RZ, 0x1f, R5 ;  /* 0x0000001fff147819 */ /* 0x020fe20000011405 */
[----:B------:R-:W-:Y:S01]  /*182d0*/  IMAD R3, R17, UR4, RZ ;  /* 0x0000000411037c24 */ /* 0x000fe2000f8e02ff */
[----:B------:R-:W-:-:S03]  /*182e0*/  ULDC.64 UR6, c[0x0][0x2e8] ;  /* 0x0000ba0000067ab9 */ /* 0x000fc60000000a00 */
[----:B------:R-:W-:Y:S01]  /*182f0*/  IMAD R7, R6, UR5, R3 ;  /* 0x0000000506077c24 */ /* 0x000fe2000f8e0203 */
[----:B--2---:R-:W-:Y:S01]  /*18300*/  LOP3.LUT P1, RZ, R2, 0x1, RZ, 0xc0, !PT ;  /* 0x0000000102ff7812 */ /* 0x004fe2000782c0ff */
        /* <DEDUP_REMOVED lines=24> */
[----:B-1----:R-:W-:-:S04]  /*18490*/  IADD3 R2, P0, R2, R0, RZ ;  /* 0x0000000002027210 */ /* 0x002fc80007f1e0ff */
[----:B--2---:R-:W-:-:S05]  /*184a0*/  IADD3.X R3, RZ, R3, RZ, P0, !PT ;  /* 0x00000003ff037210 */ /* 0x004fca00007fe4ff */
        /* <DEDUP_REMOVED lines=18> */
.L_x_10107:
        /* <DEDUP_REMOVED lines=8> */
.L_x_9916:
[----:B------:R-:W-:Y:S02]  /*18650*/  PLOP3.LUT P1, PT, P1, P0, PT, 0xa2, 0x0 ;  /* 0x000000000000781c */ /* 0x000fe40000f21472 */
[----:B------:R-:W-:-:S08]  /*18660*/  @P0 R2UR P1, UR4, R4 ;  /* 0x00000000040402ca */ /* 0x000fd00000020000 */
[----:B------:R-:W-:-:S05]  /*18670*/  @P0 PLOP3.LUT P0, PT, P1, PT, PT, 0x80, 0x0 ;  /* 0x000000000000081c */ /* 0x000fca0000f0f070 */
[----:B------:R-:W-:Y:S01]  /*18680*/  @!P1 SYNCS.ARRIVE.TRANS64.RED.A0T1 RZ, [UR4+0x22830], RZ ;  /* 0x022830ffffff99a7 */ /* 0x000fe20008200404 */
[----:B------:R-:W-:Y:S07]  /*18690*/  @!P1 ARRIVES.LDGSTSBAR.64.TRANSCNT [UR4+0x22830] ;  /* 0x02283000ff0099b0 */ /* 0x000fee0008000a84 */
[----:B------:R-:W-:Y:S05]  /*186a0*/  @P0 BRA.U.ANY `(.L_x_9916) ;  /* 0xfffffffd00e80947 */ /* 0x000fea000393ffff */
[----:B------:R-:W-:Y:S01]  /*186b0*/  NOP ;  /* 0x0000000000007918 */ /* 0x000fe20000000000 */
[----:B--2---:R-:W-:-:S04]  /*186c0*/  LOP3.LUT R2, R37, 0x2, RZ, 0xfc, !PT ;  /* 0x0000000225027812 */ /* 0x004fc800078efcff */
[----:B------:R-:W-:-:S13]  /*186d0*/  ISETP.NE.AND P3, PT, R2, 0x3, PT ;  /* 0x000000030200780c */ /* 0x000fda0003f65270 */
[----:B------:R-:W-:Y:S05]  /*186e0*/  @!P3 BRA `(.L_x_9917) ;  /* 0x000000000004b947 */ /* 0x000fea0003800000 */
[----:B------:R-:W-:Y:S01]  /*186f0*/  BPT.TRAP 0x1 ;  /* 0x000000040000795c */ /* 0x000fe20000300000 */
.L_x_9917:
[----:B------:R2:W-:Y:S01]  /*18700*/  SYNCS.ARRIVE.TRANS64.A1T0 RZ, [R4+URZ+0x22830], RZ ;  /* 0x022830ff04ff79a7 */ /* 0x0005e2000810003f */
[----:B------:R-:W-:Y:S05]  /*18710*/  @!P3 BRA `(.L_x_9918) ;  /* 0x000000000004b947 */ /* 0x000fea0003800000 */
[----:B------:R-:W-:Y:S01]  /*18720*/  BPT.TRAP 0x1 ;  /* 0x000000040000795c */ /* 0x000fe20000300000 */
.L_x_9918:
[----:B------:R-:W3:Y:S01]  /*18730*/  SYNCS.PHASECHK.TRANS64.TRYWAIT P0, [R4+URZ+0x22860], R21 ;  /* 0x02286015040075a7 */ /* 0x000ee2000800017f */
[----:B------:R-:W-:Y:S04]  /*18740*/  BSSY B1, `(.L_x_9919) ;  /* 0x0000002000017945 */ /* 0x000fe80003800000 */
[----:B---3--:R-:W-:Y:S05]  /*18750*/  @!P0 BRA `(.L_x_9920) ;  /* 0x0000005400bc8947 */ /* 0x008fea0003800000 */
.L_x_10108:
[----:B------:R-:W-:Y:S05]  /*18760*/  BSYNC B1 ;  /* 0x0000000000017941 */ /* 0x000fea0003800000 */
.L_x_9919:
[----:B------:R-:W4:Y:S01]  /*18770*/  LDL R2, [R1] ;  /* 0x0000000001027983 */ /* 0x000f220000100800 */
[----:B------:R-:W-:Y:S01]  /*18780*/  ULDC.64 UR4, c[0x0][0x328] ;  /* 0x0000ca0000047ab9 */ /* 0x000fe20000000a00 */
[----:B------:R-:W-:Y:S01]  /*18790*/  ULDC.64 UR6, c[0x0][0x318] ;  /* 0x0000c60000067ab9 */ /* 0x000fe20000000a00 */
[----:B------:R-:W-:-:S04]  /*187a0*/  IMAD R17, R17, UR4, RZ ;  /* 0x0000000411117c24 */ /* 0x000fc8000f8e02ff */
[----:B------:R-:W-:Y:S01]  /*187b0*/  IMAD R17, R6, UR5, R17 ;  /* 0x0000000506117c24 */ /* 0x000fe2000f8e0211 */
[C---:B----4-:R-:W-:Y:S02]  /*187c0*/  LOP3.LUT P5, RZ, R2.reuse, 0x10, RZ, 0xc0, !PT ;  /* 0x0000001002ff7812 */ /* 0x050fe400078ac0ff */
[C---:B------:R-:W-:Y:S02]  /*187d0*/  LOP3.LUT P4, RZ, R2.reuse, 0x8, RZ, 0xc0, !PT ;  /* 0x0000000802ff7812 */ /* 0x040fe4000788c0ff */
[C---:B------:R-:W-:Y:S02]  /*187e0*/  LOP3.LUT P3, RZ, R2.reuse, 0x4, RZ, 0xc0, !PT ;  /* 0x0000000402ff7812 */ /* 0x040fe4000786c0ff */
[----:B------:R-:W-:Y:S01]  /*187f0*/  LOP3.LUT P1, RZ, R2, 0x2, RZ, 0xc0, !PT ;  /* 0x0000000202ff7812 */ /* 0x000fe2000782c0ff */
        /* <DEDUP_REMOVED lines=16> */
[----:B------:R-:W-:-:S03]  /*18900*/  IMAD R5, R5, 0x2, R22 ;  /* 0x0000000205057824 */ /* 0x000fc600078e0216 */
[----:B------:R-:W5:Y:S04]  /*18910*/  SHFL.IDX PT, R3, R7, RZ, 0x181f ;  /* 0x00181fff07037589 */ /* 0x000f6800000e0000 */
[----:B-1----:R-:W-:Y:S01]  /*18920*/  SHFL.IDX PT, R8, R7, 0x1, 0x181f ;  /* 0x00381f0007087f89 */ /* 0x002fe200000e0000 */
[----:B----4-:R-:W-:-:S03]  /*18930*/  IADD3 R2, P0, R14, R0, RZ ;  /* 0x000000000e027210 */ /* 0x010fc60007f1e0ff */
[----:B------:R-:W1:Y:S02]  /*18940*/  SHFL.IDX PT, R14, R6, 0x1, 0x181f ;  /* 0x00381f00060e7f89 */ /* 0x000e6400000e0000 */
[----:B-----5:R-:W-:-:S05]  /*18950*/  IMAD.X R3, RZ, RZ, R3, P0 ;  /* 0x000000ffff037224 */ /* 0x020fca00000e0603 */
[----:B------:R-:W-:Y:S04]  /*18960*/  LDGSTS.E.BYPASS.LTC128B.128 [R5+0x400], desc[UR40][R2.64], !P5 ;  /* 0x0040000002057fae */ /* 0x000fe8000e901d68 */
[----:B------:R-:W-:Y:S04]  /*18970*/  LDGSTS.E.BYPASS.LTC128B.128 [R5+0x3400], desc[UR40][R2.64+0x80], !P4 ;  /* 0x0340008002057fae */ /* 0x000fe8000e101d68 */
[----:B------:R-:W-:Y:S04]  /*18980*/  LDGSTS.E.BYPASS.LTC128B.128 [R5+0x6400], desc[UR40][R2.64+0x100], !P3 ;  /* 0x0640010002057fae */ /* 0x000fe8000d901d68 */
[----:B------:R1:W-:Y:S02]  /*18990*/  LDGSTS.E.BYPASS.LTC128B.128 [R5+0x9400], desc[UR40][R2.64+0x180], !P1 ;  /* 0x0940018002057fae */ /* 0x0003e4000c901d68 */
[----:B-1----:R-:W-:-:S02]  /*189a0*/  IADD3 R2, P0, R14, R0, RZ ;  /* 0x000000000e027210 */ /* 0x002fc40007f1e0ff */
[----:B------:R-:W1:Y:S03]  /*189b0*/  SHFL.IDX PT, R14, R6, 0x2, 0x181f ;  /* 0x00581f00060e7f89 */ /* 0x000e6600000e0000 */
[----:B------:R-:W-:Y:S02]  /*189c0*/  IMAD.X R3, RZ, RZ, R8, P0 ;  /* 0x000000ffff037224 */ /* 0x000fe400000e0608 */
[----:B------:R-:W4:Y:S04]  /*189d0*/  SHFL.IDX PT, R8, R7, 0x2, 0x181f ;  /* 0x00581f0007087f89 */ /* 0x000f2800000e0000 */
[----:B------:R-:W-:Y:S04]  /*189e0*/  LDGSTS.E.BYPASS.LTC128B.128 [R5+0xc00], desc[UR40][R2.64], !P5 ;  /* 0x00c0000002057fae */ /* 0x000fe8000e901d68 */
[----:B------:R-:W-:Y:S04]  /*189f0*/  LDGSTS.E.BYPASS.LTC128B.128 [R5+0x3c00], desc[UR40][R2.64+0x80], !P4 ;  /* 0x03c0008002057fae */ /* 0x000fe8000e101d68 */
[----:B------:R-:W-:Y:S04]  /*18a00*/  LDGSTS.E.BYPASS.LTC128B.128 [R5+0x6c00], desc[UR40][R2.64+0x100], !P3 ;  /* 0x06c0010002057fae */ /* 0x000fe8000d901d68 */
[----:B------:R1:W-:Y:S02]  /*18a10*/  LDGSTS.E.BYPASS.LTC128B.128 [R5+0x9c00], desc[UR40][R2.64+0x180], !P1 ;  /* 0x09c0018002057fae */ /* 0x0003e4000c901d68 */
[----:B-1----:R-:W-:-:S02]  /*18a20*/  IADD3 R2, P0, R14, R0, RZ ;  /* 0x000000000e027210 */ /* 0x002fc40007f1e0ff */
[----:B------:R-:W1:Y:S03]  /*18a30*/  SHFL.IDX PT, R14, R6, 0x3, 0x181f ;  /* 0x00781f00060e7f89 */ /* 0x000e6600000e0000 */
[----:B----4-:R-:W-:Y:S02]  /*18a40*/  IMAD.X R3, RZ, RZ, R8, P0 ;  /* 0x000000ffff037224 */ /* 0x010fe400000e0608 */
        /* <DEDUP_REMOVED lines=14> */
[----:B------:R1:W0:Y:S03]  /*18b30*/  SHFL.IDX PT, R14, R6, 0x5, 0x181f ;  /* 0x00b81f00060e7f89 */ /* 0x00022600000e0000 */
[----:B----4-:R-:W-:Y:S02]  /*18b40*/  IMAD.X R3, RZ, RZ, R8, P0 ;  /* 0x000000ffff037224 */ /* 0x010fe400000e0608 */
[----:B------:R1:W4:Y:S04]  /*18b50*/  SHFL.IDX PT, R8, R7, 0x5, 0x181f ;  /* 0x00b81f0007087f89 */ /* 0x00032800000e0000 */
[----:B------:R1:W-:Y:S04]  /*18b60*/  LDGSTS.E.BYPASS.LTC128B.128 [R5+0x2400], desc[UR40][R2.64], !P5 ;  /* 0x0240000002057fae */ /* 0x0003e8000e901d68 */
[----:B------:R1:W-:Y:S04]  /*18b70*/  LDGSTS.E.BYPASS.LTC128B.128 [R5+0x5400], desc[UR40][R2.64+0x80], !P4 ;  /* 0x0540008002057fae */ /* 0x0003e8000e101d68 */
[----:B------:R1:W-:Y:S04]  /*18b80*/  LDGSTS.E.BYPASS.LTC128B.128 [R5+0x8400], desc[UR40][R2.64+0x100], !P3 ;  /* 0x0840010002057fae */ /* 0x0003e8000d901d68 */
[----:B------:R1:W-:Y:S02]  /*18b90*/  LDGSTS.E.BYPASS.LTC128B.128 [R5+0xb400], desc[UR40][R2.64+0x180], !P1 ;  /* 0x0b40018002057fae */ /* 0x0003e4000c901d68 */
.L_x_10122:
[----:B01----:R-:W-:-:S04]  /*18ba0*/  IADD3 R2, P0, R14, R0, RZ ;  /* 0x000000000e027210 */ /* 0x003fc80007f1e0ff */
[----:B----4-:R-:W-:Y:S02]  /*18bb0*/  IADD3.X R3, RZ, R8, RZ, P0, !PT ;  /* 0x00000008ff037210 */ /* 0x010fe400007fe4ff */
[----:B------:R-:W-:-:S03]  /*18bc0*/  PLOP3.LUT P0, PT, PT, PT, PT, 0x80, 0x0 ;  /* 0x000000000000781c */ /* 0x000fc60003f0f070 */
        /* <DEDUP_REMOVED lines=8> */
.L_x_9922:
        /* <DEDUP_REMOVED lines=11> */
.L_x_9923:
[----:B------:R0:W-:Y:S01]  /*18d00*/  SYNCS.ARRIVE.TRANS64.A1T0 RZ, [R4+URZ+0x22850], RZ ;  /* 0x022850ff04ff79a7 */ /* 0x0001e2000810003f */
[----:B------:R-:W-:Y:S05]  /*18d10*/  @P2 BRA `(.L_x_9924) ;  /* 0xfffffff000982947 */ /* 0x000fea000383ffff */
.L_x_9911:
[----:B------:R-:W-:Y:S05]  /*18d20*/  BSYNC B0 ;  /* 0x0000000000007941 */ /* 0x000fea0003800000 */
.L_x_9910:
[----:B------:R-:W1:Y:S01]  /*18d30*/  S2R R2, SR_TID.X ;  /* 0x0000000000027919 */ /* 0x000e620000002100 */
[----:B------:R-:W-:Y:S01]  /*18d40*/  VIADD R24, R24, 0x1 ;  /* 0x0000000118187836 */ /* 0x000fe20000000000 */
[----:B------:R-:W-:Y:S04]  /*18d50*/  BSSY B0, `(.L_x_9925) ;  /* 0x0000013000007945 */ /* 0x000fe80003800000 */
[----:B------:R-:W-:-:S04]  /*18d60*/  ISETP.NE.AND P0, PT, R24, 0x2, PT ;  /* 0x000000021800780c */ /* 0x000fc80003f05270 */
[----:B------:R-:W-:-:S04]  /*18d70*/  SEL R0, RZ, 0x1, P0 ;  /* 0x00000001ff007807 */ /* 0x000fc80000000000 */
[----:B------:R-:W-:Y:S02]  /*18d80*/  LOP3.LUT R25, R25, R0, RZ, 0x3c, !PT ;  /* 0x0000000019197212 */ /* 0x000fe400078e3cff */
[----:B-1----:R-:W-:-:S04]  /*18d90*/  LOP3.LUT R2, R2, 0x7f, RZ, 0xc0, !PT ;  /* 0x0000007f02027812 */ /* 0x002fc800078ec0ff */
[----:B------:R-:W-:-:S13]  /*18da0*/  ISETP.NE.AND P1, PT, R2, RZ, PT ;  /* 0x000000ff0200720c */ /* 0x000fda0003f25270 */
[----:B------:R-:W-:Y:S05]  /*18db0*/  @P1 BRA `(.L_x_9926) ;  /* 0x0000000000301947 */ /* 0x000fea0003800000 */
[----:B------:R-:W1:Y:S01]  /*18dc0*/  S2R R5, SR_LANEID ;  /* 0x0000000000057919 */ /* 0x000e620000000000 */
[----:B------:R-:W-:Y:S01]  /*18dd0*/  VOTEU.ANY UR4, UPT, PT ;  /* 0x0000000000047886 */ /* 0x000fe200038e0100 */
[----:B------:R-:W4:Y:S01]  /*18de0*/  LDC.64 R2, c[0x0][0xc60] ;  /* 0x00031800ff027b82 */ /* 0x000f220000000a00 */
[----:B------:R-:W1:Y:S02]  /*18df0*/  FLO.U32 R0, UR4 ;  /* 0x0000000400007d00 */ /* 0x000e6400080e0000 */
[----:B-1----:R-:W-:-:S06]  /*18e00*/  ISETP.EQ.U32.AND P1, PT, R0, R5, PT ;  /* 0x000000050000720c */ /* 0x002fcc0003f22070 */
[----:B------:R-:W4:Y:S07]  /*18e10*/  POPC R5, UR4 ;  /* 0x0000000400057d09 */ /* 0x000f2e0008000000 */
[----:B----4-:R-:W4:Y:S01]  /*18e20*/  @P1 ATOMG.E.ADD.STRONG.GPU PT, R3, desc[UR40][R2.64], R5 ;  /* 0x00000005020319a8 */ /* 0x010f2200081ee1e8 */
[----:B0-23--:R-:W0:Y:S02]  /*18e30*/  S2R R4, SR_LTMASK ;  /* 0x0000000000047919 */ /* 0x00de240000003900 */
[----:B0-----:R-:W-:-:S04]  /*18e40*/  LOP3.LUT R4, R4, UR4, RZ, 0xc0, !PT ;  /* 0x0000000404047c12 */ /* 0x001fc8000f8ec0ff */
[----:B------:R-:W0:Y:S01]  /*18e50*/  POPC R7, R4 ;  /* 0x0000000400077309 */ /* 0x000e220000000000 */
[----:B----4-:R-:W0:Y:S02]  /*18e60*/  SHFL.IDX PT, R0, R3, R0, 0x1f ;  /* 0x00001f0003007589 */ /* 0x010e2400000e0000 */
[----:B0-----:R-:W-:-:S07]  /*18e70*/  IADD3 R16, R0, UR36, R7 ;  /* 0x0000002400107c10 */ /* 0x001fce000fffe007 */
.L_x_9926:
[----:B------:R-:W-:Y:S05]  /*18e80*/  BSYNC B0 ;  /* 0x0000000000007941 */ /* 0x000fea0003800000 */
.L_x_9925:
[----:B------:R-:W-:-:S07]  /*18e90*/  SEL R24, R24, RZ, P0 ;  /* 0x000000ff18187207 */ /* 0x000fce0000000000 */
.L_x_9885:
[----:B------:R-:W-:Y:S05]  /*18ea0*/  BSYNC B7 ;  /* 0x0000000000077941 */ /* 0x000fea0003800000 */
.L_x_9883:
[----:B------:R-:W4:Y:S02]  /*18eb0*/  LDL R0, [R1] ;  /* 0x0000000001007983 */ /* 0x000f240000100800 */
[----:B----4-:R-:W-:-:S13]  /*18ec0*/  LOP3.LUT P0, RZ, R0, 0x80, RZ, 0xc0, !PT ;  /* 0x0000008000ff7812 */ /* 0x010fda000780c0ff */
[----:B------:R-:W-:Y:S05]  /*18ed0*/  @!P0 BRA `(.L_x_9927) ;  /* 0x0000000000248947 */ /* 0x000fea0003800000 */
[----:B------:R-:W-:Y:S05]  /*18ee0*/  WARPSYNC.ALL ;  /* 0x0000000000007948 */ /* 0x000fea0003800000 */
[----:B------:R-:W1:Y:S08]  /*18ef0*/  S2UR UR5, SR_CgaCtaId ;  /* 0x00000000000579c3 */ /* 0x000e700000008800 */
[----:B------:R-:W-:Y:S06]  /*18f00*/  BAR.SYNC.DEFER_BLOCKING 0x5, 0x180 ;  /* 0x0146000000007b1d */ /* 0x000fec0000010000 */
[----:B------:R-:W-:-:S02]  /*18f10*/  UMOV UR4, 0x400 ;  /* 0x0000040000047882 */ /* 0x000fc40000000000 */
[----:B-1----:R-:W-:-:S06]  /*18f20*/  ULEA UR4, UR5, UR4, 0x18 ;  /* 0x0000000405047291 */ /* 0x002fcc000f8ec03f */
[----:B0-----:R-:W-:-:S05]  /*18f30*/  IMAD.U32 R22, RZ, RZ, UR4 ;  /* 0x00000004ff167e24 */ /* 0x001fca000f8e00ff */
[----:B------:R4:W0:Y:S01]  /*18f40*/  LDS.128 R16, [R22+0x228d0] ;  /* 0x0228d00016107984 */ /* 0x0008220000000c00 */
[----:B------:R-:W-:Y:S06]  /*18f50*/  BAR.ARV 0x4, 0x180 ;  /* 0x0106000000007b1d */ /* 0x000fec0000002000 */
[----:B------:R-:W-:Y:S05]  /*18f60*/  BRA `(.L_x_9928) ;  /* 0x0000000800d07947 */ /* 0x000fea0003800000 */
.L_x_9927:
[----:B------:R-:W1:Y:S01]  /*18f70*/  S2R R9, SR_TID.X ;  /* 0x0000000000097919 */ /* 0x000e620000002100 */
[----:B------:R-:W-:Y:S01]  /*18f80*/  UMOV UR4, 0xffffffff ;  /* 0xffffffff00047882 */ /* 0x000fe20000000000 */
[----:B-1----:R-:W-:-:S04]  /*18f90*/  LOP3.LUT R9, R9, 0x1f, RZ, 0xc0, !PT ;  /* 0x0000001f09097812 */ /* 0x002fc800078ec0ff */
[----:B------:R-:W-:Y:S01]  /*18fa0*/  ISETP.NE.AND P0, PT, R9, 0x1f, PT ;  /* 0x0000001f0900780c */ /* 0x000fe20003f05270 */
[----:B------:R-:W-:-:S12]  /*18fb0*/  BRA.DIV UR4, `(.L_x_9929) ;  /* 0x0000005604807947 */ /* 0x000fd8000b800000 */
[----:B------:R-:W-:Y:S01]  /*18fc0*/  IMAD.IADD R7, R19, 0x1, R9 ;  /* 0x0000000113077824 */ /* 0x000fe200078e0209 */
[----:B------:R-:W-:-:S04]  /*18fd0*/  ULDC UR4, c[0x0][0xc3c] ;  /* 0x00030f0000047ab9 */ /* 0x000fc80000000800 */
[----:B------:R-:W-:-:S13]  /*18fe0*/  ISETP.GE.OR P1, PT, R7, UR4, !P0 ;  /* 0x0000000407007c0c */ /* 0x000fda000c726670 */
[----:B0-----:R-:W0:Y:S08]  /*18ff0*/  @!P1 LDC.64 R2, c[0x0][0xc80] ;  /* 0x00032000ff029b82 */ /* 0x001e300000000a00 */
[----:B--23--:R-:W1:Y:S01]  /*19000*/  @!P1 LDC.64 R4, c[0x0][0xc78] ;  /* 0x00031e00ff049b82 */ /* 0x00ce620000000a00 */
        /* <DEDUP_REMOVED lines=11> */
[----:B------:R0:W-:Y:S02]  /*190c0*/  SHFL.IDX PT, R6, R16, 0x1, 0x1f ;  /* 0x00201f0010067f89 */ /* 0x0001e400000e0000 */
[----:B0-----:R-:W-:Y:S01]  /*190d0*/  MOV R16, RZ ;  /* 0x000000ff00107202 */ /* 0x001fe20000000f00 */
[----:B--2---:R-:W-:-:S02]  /*190e0*/  @!P1 IMAD.MOV.U32 R7, RZ, RZ, R8 ;  /* 0x000000ffff079224 */ /* 0x004fc400078e0008 */
[----:B---3--:R-:W-:Y:S01]  /*190f0*/  @!P1 IMAD.MOV.U32 R4, RZ, RZ, R5 ;  /* 0x000000ffff049224 */ /* 0x008fe200078e0005 */
        /* <DEDUP_REMOVED lines=18> */
.L_x_10132:
[----:B------:R-:W-:Y:S02]  /*19220*/  ULDC UR4, c[0x0][0xc38] ;  /* 0x00030e0000047ab9 */ /* 0x000fe40000000800 */
[----:B------:R-:W-:-:S04]  /*19230*/  IMAD.U32 R5, RZ, RZ, UR4 ;  /* 0x00000004ff057e24 */ /* 0x000fc8000f8e00ff */
[----:B-1----:R-:W-:-:S04]  /*19240*/  IMAD R9, R14, R5, RZ ;  /* 0x000000050e097224 */ /* 0x002fc800078e02ff */
[----:B------:R-:W-:-:S05]  /*19250*/  IMAD.IADD R6, R6, 0x1, R9 ;  /* 0x0000000106067824 */ /* 0x000fca00078e0209 */
[----:B------:R-:W-:-:S13]  /*19260*/  ISETP.GT.AND P6, PT, R6, R0, PT ;  /* 0x000000000600720c */ /* 0x000fda0003fc4270 */
[----:B------:R-:W-:Y:S05]  /*19270*/  @P6 BRA `(.L_x_9930) ;  /* 0x0000000000a46947 */ /* 0x000fea0003800000 */
.L_x_9933:
        /* <DEDUP_REMOVED lines=35> */
.L_x_10140:
[----:B------:R-:W-:Y:S02]  /*194b0*/  ULDC UR4, c[0x0][0xc38] ;  /* 0x00030e0000047ab9 */ /* 0x000fe40000000800 */
[----:B------:R-:W-:-:S04]  /*194c0*/  IMAD.U32 R5, RZ, RZ, UR4 ;  /* 0x00000004ff057e24 */ /* 0x000fc8000f8e00ff */
[----:B-1----:R-:W-:-:S05]  /*194d0*/  IMAD R9, R14, R5, RZ ;  /* 0x000000050e097224 */ /* 0x002fca00078e02ff */
[----:B------:R-:W-:-:S04]  /*194e0*/  IADD3 R6, R9, R6, RZ ;  /* 0x0000000609067210 */ /* 0x000fc80007ffe0ff */
[----:B------:R-:W-:-:S13]  /*194f0*/  ISETP.GT.AND P6, PT, R6, R0, PT ;  /* 0x000000000600720c */ /* 0x000fda0003fc4270 */
[----:B------:R-:W-:Y:S05]  /*19500*/  @!P6 BRA `(.L_x_9933) ;  /* 0xfffffffc005ce947 */ /* 0x000fea000383ffff */
.L_x_9930:
        /* <DEDUP_REMOVED lines=9> */
.L_x_10145:
[----:B------:R-:W-:-:S13]  /*195a0*/  ISETP.NE.AND P0, PT, R8, RZ, PT ;  /* 0x000000ff0800720c */ /* 0x000fda0003f05270 */
[----:B------:R-:W-:Y:S05]  /*195b0*/  @!P0 BRA `(.L_x_9935) ;  /* 0x0000000000108947 */ /* 0x000fea0003800000 */
[----:B------:R-:W-:Y:S01]  /*195c0*/  UMOV UR4, 0xffffffff ;  /* 0xffffffff00047882 */ /* 0x000fe20000000000 */
[----:B------:R-:W-:Y:S02]  /*195d0*/  VIADD R12, R6, 0xffffffff ;  /* 0xffffffff060c7836 */ /* 0x000fe40000000000 */
[----:B------:R-:W-:Y:S05]  /*195e0*/  BRA.DIV UR4, `(.L_x_9936) ;  /* 0x0000005a04447947 */ /* 0x000fea000b800000 */
[----:B------:R4:W0:Y:S02]  /*195f0*/  SHFL.IDX PT, R16, R3, R12, 0x1f ;  /* 0x00001f0c03107589 */ /* 0x00082400000e0000 */
.L_x_9935:
        /* <DEDUP_REMOVED lines=32> */
[----:B------:R-:W-:Y:S02]  /*19800*/  ISETP.GE.AND P2, PT, R2, RZ, PT ;  /* 0x000000ff0200720c */ /* 0x000fe40003f46270 */
[----:B------:R-:W-:Y:S02]  /*19810*/  @P0 IADD3 R9, R9, 0x1, RZ ;  /* 0x0000000109090810 */ /* 0x000fe40007ffe0ff */
[----:B------:R-:W-:-:S05]  /*19820*/  IABS R2, R4 ;  /* 0x0000000400027213 */ /* 0x000fca0000000000 */
[----:B------:R-:W-:-:S04]  /*19830*/  IMAD.MOV R2, RZ, RZ, -R2 ;  /* 0x000000ffff027224 */ /* 0x000fc800078e0a02 */
        /* <DEDUP_REMOVED lines=22> */
.L_x_9931:
[----:B------:R-:W-:Y:S01]  /*199a0*/  UMOV UR4, URZ ;  /* 0x0000003f00047c82 */ /* 0x000fe20008000000 */
[----:B------:R-:W-:Y:S01]  /*199b0*/  UMOV UR5, URZ ;  /* 0x0000003f00057c82 */ /* 0x000fe20008000000 */
[----:B------:R-:W-:Y:S01]  /*199c0*/  ULDC UR6, c[0x0][0xc3c] ;  /* 0x00030f0000067ab9 */ /* 0x000fe20000000800 */
[----:B------:R-:W-:Y:S01]  /*199d0*/  IMAD.MOV.U32 R16, RZ, RZ, R0 ;  /* 0x000000ffff107224 */ /* 0x000fe200078e0000 */
[----:B------:R-:W-:Y:S01]  /*199e0*/  MOV R17, UR4 ;  /* 0x0000000400117c02 */ /* 0x000fe20008000f00 */
[----:B------:R-:W-:Y:S02]  /*199f0*/  IMAD.U32 R18, RZ, RZ, UR5 ;  /* 0x00000005ff127e24 */ /* 0x000fe4000f8e00ff */
[----:B------:R-:W-:-:S07]  /*19a00*/  IMAD.U32 R19, RZ, RZ, UR6 ;  /* 0x00000006ff137e24 */ /* 0x000fce000f8e00ff */
.L_x_9937:
        /* <DEDUP_REMOVED lines=10> */
.L_x_9928:
[----:B------:R-:W-:Y:S02]  /*19ab0*/  ULDC UR4, c[0x0][0xc3c] ;  /* 0x00030f0000047ab9 */ /* 0x000fe40000000800 */
[----:B0-----:R-:W-:-:S13]  /*19ac0*/  ISETP.GE.AND P0, PT, R19, UR4, PT ;  /* 0x0000000413007c0c */ /* 0x001fda000bf06270 */
[----:B------:R-:W-:Y:S05]  /*19ad0*/  @!P0 BRA `(.L_x_9938) ;  /* 0xffffffa000388947 */ /* 0x000fea000383ffff */
[----:B------:R-:W-:Y:S05]  /*19ae0*/  BSYNC B8 ;  /* 0x0000000000087941 */ /* 0x000fea0003800000 */
.L_x_9837:
[----:B------:R-:W5:Y:S01]  /*19af0*/  LDL.LU R0, [R1+0x24] ;  /* 0x0000240001007983 */ /* 0x000f620000300800 */
[----:B------:R-:W-:Y:S01]  /*19b00*/  BSSY B0, `(.L_x_9939) ;  /* 0x000000b000007945 */ /* 0x000fe20003800000 */
[----:B------:R-:W1:Y:S01]  /*19b10*/  S2R R5, SR_CgaCtaId ;  /* 0x0000000000057919 */ /* 0x000e620000008800 */
[----:B-----5:R-:W-:-:S05]  /*19b20*/  VIADD R0, R0, 0x1 ;  /* 0x0000000100007836 */ /* 0x020fca0000000000 */
[----:B--2---:R-:W-:-:S04]  /*19b30*/  LEA.HI R2, R0, R0, RZ, 0x1 ;  /* 0x0000000000027211 */ /* 0x004fc800078f08ff */
[----:B0-----:R-:W-:Y:S02]  /*19b40*/  LOP3.LUT R3, R2, 0xfffffffe, RZ, 0xc0, !PT ;  /* 0xfffffffe02037812 */ /* 0x001fe400078ec0ff */
[----:B------:R-:W-:-:S03]  /*19b50*/  MOV R2, 0x400 ;  /* 0x0000040000027802 */ /* 0x000fc60000000f00 */
[----:B------:R-:W-:Y:S01]  /*19b60*/  IMAD.IADD R0, R0, 0x1, -R3 ;  /* 0x0000000100007824 */ /* 0x000fe200078e0a03 */
[----:B-1----:R-:W-:-:S04]  /*19b70*/  LEA R5, R5, R2, 0x18 ;  /* 0x0000000205057211 */ /* 0x002fc800078ec0ff */
[----:B------:R-:W-:-:S04]  /*19b80*/  SHF.L.U32 R0, R0, 0x1f, RZ ;  /* 0x0000001f00007819 */ /* 0x000fc800000006ff */
[----:B------:R-:W0:Y:S02]  /*19b90*/  SYNCS.PHASECHK.TRANS64.TRYWAIT P0, [R5+URZ+0x22820], R0 ;  /* 0x02282000050075a7 */ /* 0x000e24000800017f */
[----:B0-----:R-:W-:Y:S05]  /*19ba0*/  @!P0 BRA `(.L_x_9940) ;  /* 0x0000005000fc8947 */ /* 0x001fea0003800000 */
.L_x_10148:
[----:B------:R-:W-:Y:S05]  /*19bb0*/  BSYNC B0 ;  /* 0x0000000000007941 */ /* 0x000fea0003800000 */
.L_x_9939:
[----:B------:R-:W-:-:S03]  /*19bc0*/  UMOV UR4, 0xffffffff ;  /* 0xffffffff00047882 */ /* 0x000fc60000000000 */
[----:B------:R-:W-:Y:S05]  /*19bd0*/  BRA.DIV UR4, `(.L_x_9941) ;  /* 0x0000005604047947 */ /* 0x000fea000b800000 */
[----:B0-----:R-:W0:Y:S02]  /*19be0*/  S2R R0, SR_TID.X ;  /* 0x0000000000007919 */ /* 0x001e240000002100 */
[----:B0-----:R-:W-:-:S04]  /*19bf0*/  SHF.R.U32.HI R0, RZ, 0x5, R0 ;  /* 0x00000005ff007819 */ /* 0x001fc80000011600 */
[----:B------:R-:W-:-:S05]  /*19c00*/  LOP3.LUT R0, R0, 0x3, RZ, 0xc0, !PT ;  /* 0x0000000300007812 */ /* 0x000fca00078ec0ff */
[----:B------:R0:W1:Y:S02]  /*19c10*/  SHFL.IDX PT, R14, R0, RZ, 0x1f ;  /* 0x00001fff000e7589 */ /* 0x00006400000e0000 */
.L_x_10151:
[----:B-1----:R-:W-:-:S13]  /*19c20*/  ISETP.NE.AND P0, PT, R14, RZ, PT ;  /* 0x000000ff0e00720c */ /* 0x002fda0003f05270 */
[----:B------:R-:W-:Y:S05]  /*19c30*/  @P0 BRA `(.L_x_9673) ;  /* 0x0000000000840947 */ /* 0x000fea0003800000 */
[----:B------:R-:W-:-:S03]  /*19c40*/  UMOV UR4, 0xffffffff ;  /* 0xffffffff00047882 */ /* 0x000fc60000000000 */
[----:B------:R-:W-:Y:S05]  /*19c50*/  BRA.DIV UR4, `(.L_x_9942) ;  /* 0x0000005604187947 */ /* 0x000fea000b800000 */
[----:B------:R-:W-:-:S13]  /*19c60*/  ELECT P6, URZ, PT ;  /* 0x00000000003f782f */ /* 0x000fda00038c0000 */
.L_x_10154:
[----:B------:R-:W-:Y:S05]  /*19c70*/  @!P6 BRA `(.L_x_9673) ;  /* 0x000000000074e947 */ /* 0x000fea0003800000 */
[----:B------:R-:W-:-:S04]  /*19c80*/  LOP3.LUT R37, R37, 0x2, RZ, 0xfc, !PT ;  /* 0x0000000225257812 */ /* 0x000fc800078efcff */
[----:B------:R-:W-:-:S13]  /*19c90*/  ISETP.NE.AND P0, PT, R37, 0x3, PT ;  /* 0x000000032500780c */ /* 0x000fda0003f05270 */
[----:B------:R-:W-:Y:S05]  /*19ca0*/  @!P0 BRA `(.L_x_9943) ;  /* 0x0000000000048947 */ /* 0x000fea0003800000 */
[----:B------:R-:W-:Y:S01]  /*19cb0*/  BPT.TRAP 0x1 ;  /* 0x000000040000795c */ /* 0x000fe20000300000 */
.L_x_9943:
[C---:B------:R-:W-:Y:S01]  /*19cc0*/  IMAD R3, R24.reuse, 0x8, R5 ;  /* 0x0000000818037824 */ /* 0x040fe200078e0205 */
[----:B------:R-:W-:Y:S01]  /*19cd0*/  SHF.L.U32 R2, R25, 0x1f, RZ ;  /* 0x0000001f19027819 */ /* 0x000fe200000006ff */
[----:B------:R-:W-:-:S03]  /*19ce0*/  VIADD R24, R24, 0x1 ;  /* 0x0000000118187836 */ /* 0x000fc60000000000 */
[----:B------:R-:W1:Y:S02]  /*19cf0*/  SYNCS.PHASECHK.TRANS64.TRYWAIT P1, [R3+URZ+0x22840], R2 ;  /* 0x02284002030075a7 */ /* 0x000e64000802017f */
[----:B------:R-:W-:-:S04]  /*19d00*/  ISETP.NE.AND P2, PT, R24, 0x2, PT ;  /* 0x000000021800780c */ /* 0x000fc80003f45270 */
[----:B0-----:R-:W-:Y:S01]  /*19d10*/  SEL R0, RZ, 0x1, P2 ;  /* 0x00000001ff007807 */ /* 0x001fe20001000000 */
[----:B-1----:R-:W-:Y:S08]  /*19d20*/  @!P1 BRA `(.L_x_9944) ;  /* 0x0000005400049947 */ /* 0x002ff00003800000 */
.L_x_10155:
[----:B------:R-:W-:Y:S02]  /*19d30*/  SEL R24, R24, RZ, P2 ;  /* 0x000000ff18187207 */ /* 0x000fe40001000000 */
[----:B------:R-:W-:Y:S01]  /*19d40*/  LOP3.LUT R0, R25, R0, RZ, 0x3c, !PT ;  /* 0x0000000019007212 */ /* 0x000fe200078e3cff */
[----:B------:R-:W-:Y:S06]  /*19d50*/  @!P0 BRA `(.L_x_9945) ;  /* 0x0000000000048947 */ /* 0x000fec0003800000 */
[----:B------:R-:W-:Y:S01]  /*19d60*/  BPT.TRAP 0x1 ;  /* 0x000000040000795c */ /* 0x000fe20000300000 */
.L_x_9945:
[----:B------:R-:W-:Y:S01]  /*19d70*/  IMAD R5, R24, 0x8, R5 ;  /* 0x0000000818057824 */ /* 0x000fe200078e0205 */
[----:B------:R-:W-:-:S04]  /*19d80*/  SHF.L.U32 R0, R0, 0x1f, RZ ;  /* 0x0000001f00007819 */ /* 0x000fc800000006ff */
[----:B------:R-:W1:Y:S02]  /*19d90*/  SYNCS.PHASECHK.TRANS64.TRYWAIT P1, [R5+URZ+0x22840], R0 ;  /* 0x02284000050075a7 */ /* 0x000e64000802017f */
[----:B-1----:R-:W-:Y:S05]  /*19da0*/  @!P1 BRA `(.L_x_9946) ;  /* 0x0000005000f89947 */ /* 0x002fea0003800000 */
.L_x_10156:
[----:B------:R-:W-:Y:S05]  /*19db0*/  @!P0 BRA `(.L_x_9947) ;  /* 0x0000000000048947 */ /* 0x000fea0003800000 */
[----:B------:R-:W-:Y:S01]  /*19dc0*/  BPT.TRAP 0x1 ;  /* 0x000000040000795c */ /* 0x000fe20000300000 */
.L_x_9947:
[----:B------:R-:W2:Y:S02]  /*19dd0*/  SYNCS.PHASECHK.TRANS64.TRYWAIT P1, [R3+URZ+0x22860], R2 ;  /* 0x02286002030075a7 */ /* 0x000ea4000802017f */
[----:B--2---:R-:W-:Y:S05]  /*19de0*/  @!P1 BRA `(.L_x_9948) ;  /* 0x0000005000fc9947 */ /* 0x004fea0003800000 */
.L_x_10157:
[----:B------:R-:W-:Y:S05]  /*19df0*/  @!P0 BRA `(.L_x_9949) ;  /* 0x0000000000048947 */ /* 0x000fea0003800000 */
[----:B------:R-:W-:Y:S01]  /*19e00*/  BPT.TRAP 0x1 ;  /* 0x000000040000795c */ /* 0x000fe20000300000 */
.L_x_9949:
[----:B------:R0:W0:Y:S02]  /*19e10*/  SYNCS.PHASECHK.TRANS64.TRYWAIT P0, [R5+URZ+0x22860], R0 ;  /* 0x02286000050075a7 */ /* 0x000024000800017f */
[----:B0-----:R-:W-:Y:S05]  /*19e20*/  @!P0 NANOSLEEP.SYNCS 0x989680 ;  /* 0x009896800000895d */ /* 0x001fea0003900000 */
[----:B------:R-:W0:Y:S02]  /*19e30*/  @!P0 SYNCS.PHASECHK.TRANS64 P0, [R5+URZ+0x22860], R0 ;  /* 0x02286000050085a7 */ /* 0x000e24000800007f */
[----:B0-----:R-:W-:Y:S05]  /*19e40*/  @!P0 BRA `(.L_x_9949) ;  /* 0xfffffffc00f08947 */ /* 0x001fea000383ffff */
.L_x_9673:
[----:B------:R-:W-:Y:S05]  /*19e50*/  BSYNC B9 ;  /* 0x0000000000097941 */ /* 0x000fea0003800000 */
.L_x_9670:
[----:B------:R-:W-:Y:S05]  /*19e60*/  EXIT ;  /* 0x000000000000794d */ /* 0x000fea0003800000 */
.L_x_9693:
[----:B0-----:R0:W1:Y:S02]  /*19e70*/  SYNCS.PHASECHK.TRANS64.TRYWAIT P5, [R87+URZ+0x22890], R93 ;  /* 0x0228905d570075a7 */ /* 0x00106400080a017f */
[----:B-1----:R-:W-:Y:S05]  /*19e80*/  @!P5 NANOSLEEP.SYNCS 0x989680 ;  /* 0x009896800000d95d */ /* 0x002fea0003900000 */
[----:B------:R-:W1:Y:S02]  /*19e90*/  @!P5 SYNCS.PHASECHK.TRANS64 P5, [R87+URZ+0x22890], R93 ;  /* 0x0228905d5700d5a7 */ /* 0x000e6400080a007f */
[----:B-1----:R-:W-:Y:S05]  /*19ea0*/  @!P5 BRA `(.L_x_9693) ;  /* 0xfffffffc00f0d947 */ /* 0x002fea000383ffff */
[----:B------:R-:W-:Y:S05]  /*19eb0*/  BRA `(.L_x_9950) ;  /* 0xfffffe9800247947 */ /* 0x000fea000383ffff */
.L_x_9694:
        /* <DEDUP_REMOVED lines=8> */
.L_x_9952:
[----:B------:R-:W-:Y:S05]  /*19f40*/  BSYNC B1 ;  /* 0x0000000000017941 */ /* 0x000fea0003800000 */
.L_x_9951:
        /* <DEDUP_REMOVED lines=8> */
.L_x_9953:
[----:B------:R-:W-:Y:S05]  /*19fd0*/  BRA `(.L_x_9954) ;  /* 0xfffffe9400f07947 */ /* 0x000fea000383ffff */
.L_x_9703:
[----:B------:R-:W-:Y:S01]  /*19fe0*/  BSSY B1, `(.L_x_9955) ;  /* 0x0000008000017945 */ /* 0x000fe20003800000 */
[----:B----4-:R-:W-:Y:S02]  /*19ff0*/  IMAD.MOV.U32 R13, RZ, RZ, R97 ;  /* 0x000000ffff0d7224 */ /* 0x010fe400078e0061 */
[----:B------:R-:W-:Y:S02]  /*1a000*/  IMAD.MOV.U32 R12, RZ, RZ, 0x1 ;  /* 0x00000001ff0c7424 */ /* 0x000fe400078e00ff */
[----:B------:R-:W-:Y:S02]  /*1a010*/  IMAD.MOV.U32 R11, RZ, RZ, 0x1c1f ;  /* 0x00001c1fff0b7424 */ /* 0x000fe400078e00ff */
[----:B------:R-:W-:-:S07]  /*1a020*/  IMAD.MOV.U32 R15, RZ, RZ, -0x1 ;  /* 0xffffffffff0f7424 */ /* 0x000fce00078e00ff */
[----:B0123--:R-:W-:Y:S05]  /*1a030*/  WARPSYNC.COLLECTIVE R15, `(.L_x_9956) ;  /* 0x000000000f087348 */ /* 0x00ffea0003c00000 */
[----:B---3--:R3:W4:Y:S02]  /*1a040*/  SHFL.IDX P6, R14, R13, R12, R11 ;  /* 0x0000000c0d0e7389 */ /* 0x00872400000c000b */
[----:B01234-:R-:W-:Y:S01]  /*1a050*/  ENDCOLLECTIVE ;  /* 0x000000000000791b */ /* 0x01ffe20003800000 */
.L_x_9956:
[----:B------:R-:W-:Y:S05]  /*1a060*/  BSYNC B1 ;  /* 0x0000000000017941 */ /* 0x000fea0003800000 */
.L_x_9955:
        /* <DEDUP_REMOVED lines=8> */
.L_x_9957:
[----:B------:R-:W-:Y:S05]  /*1a0f0*/  BRA `(.L_x_9958) ;  /* 0xfffffe9c006c7947 */ /* 0x000fea000383ffff */
.L_x_9713:
[----:B-1----:R1:W2:Y:S02]  /*1a100*/  SYNCS.PHASECHK.TRANS64.TRYWAIT P4, [R87+URZ+0x22890], R93 ;  /* 0x0228905d570075a7 */ /* 0x0022a4000808017f */
[----:B--2---:R-:W-:Y:S05]  /*1a110*/  @!P4 NANOSLEEP.SYNCS 0x989680 ;  /* 0x009896800000c95d */ /* 0x004fea0003900000 */
[----:B------:R-:W2:Y:S02]  /*1a120*/  @!P4 SYNCS.PHASECHK.TRANS64 P4, [R87+URZ+0x22890], R93 ;  /* 0x0228905d5700c5a7 */ /* 0x000ea4000808007f */
[----:B--2---:R-:W-:Y:S05]  /*1a130*/  @!P4 BRA `(.L_x_9713) ;  /* 0xfffffffc00f0c947 */ /* 0x004fea000383ffff */
[----:B------:R-:W-:Y:S05]  /*1a140*/  BRA `(.L_x_9959) ;  /* 0xfffffea8002c7947 */ /* 0x000fea000383ffff */
.L_x_9714:
[----:B------:R-:W-:Y:S01]  /*1a150*/  BSSY B1, `(.L_x_9960) ;  /* 0x0000008000017945 */ /* 0x000fe20003800000 */
[----:B------:R-:W-:Y:S01]  /*1a160*/  MOV R13, R97 ;  /* 0x00000061000d7202 */ /* 0x000fe20000000f00 */
[----:B------:R-:W-:Y:S02]  /*1a170*/  IMAD.MOV.U32 R12, RZ, RZ, RZ ;  /* 0x000000ffff0c7224 */ /* 0x000fe400078e00ff */
[----:B------:R-:W-:Y:S02]  /*1a180*/  IMAD.MOV.U32 R11, RZ, RZ, 0x1c1f ;  /* 0x00001c1fff0b7424 */ /* 0x000fe400078e00ff */
[----:B------:R-:W-:-:S07]  /*1a190*/  IMAD.MOV.U32 R15, RZ, RZ, -0x1 ;  /* 0xffffffffff0f7424 */ /* 0x000fce00078e00ff */
[----:B-1----:R-:W-:Y:S05]  /*1a1a0*/  WARPSYNC.COLLECTIVE R15, `(.L_x_9961) ;  /* 0x000000000f087348 */ /* 0x002fea0003c00000 */
[----:B------:R0:W2:Y:S02]  /*1a1b0*/  SHFL.IDX P6, R14, R13, R12, R11 ;  /* 0x0000000c0d0e7389 */ /* 0x0000a400000c000b */
[----:B012---:R-:W-:Y:S01]  /*1a1c0*/  ENDCOLLECTIVE ;  /* 0x000000000000791b */ /* 0x007fe20003800000 */
.L_x_9961:
[----:B------:R-:W-:Y:S05]  /*1a1d0*/  BSYNC B1 ;  /* 0x0000000000017941 */ /* 0x000fea0003800000 */
.L_x_9960:
        /* <DEDUP_REMOVED lines=8> */
.L_x_9962:
[----:B------:R-:W-:Y:S01]  /*1a260*/  IMAD.MOV.U32 R98, RZ, RZ, R14 ;  /* 0x000000ffff627224 */ /* 0x000fe200078e000e */
[----:B------:R-:W-:Y:S06]  /*1a270*/  BRA `(.L_x_9963) ;  /* 0xfffffea400f87947 */ /* 0x000fec000383ffff */
.L_x_9719:
[----:B------:R-:W-:Y:S01]  /*1a280*/  BSSY B1, `(.L_x_9964) ;  /* 0x0000008000017945 */ /* 0x000fe20003800000 */
[----:B----4-:R-:W-:Y:S01]  /*1a290*/  IMAD.MOV.U32 R13, RZ, RZ, R97 ;  /* 0x000000ffff0d7224 */ /* 0x010fe200078e0061 */
[----:B------:R-:W-:Y:S01]  /*1a2a0*/  MOV R15, 0xffffffff ;  /* 0xffffffff000f7802 */ /* 0x000fe20000000f00 */
[----:B------:R-:W-:Y:S02]  /*1a2b0*/  IMAD.MOV.U32 R12, RZ, RZ, 0x1 ;  /* 0x00000001ff0c7424 */ /* 0x000fe400078e00ff */
[----:B------:R-:W-:-:S07]  /*1a2c0*/  IMAD.MOV.U32 R11, RZ, RZ, 0x1c1f ;  /* 0x00001c1fff0b7424 */ /* 0x000fce00078e00ff */
[----:B0123--:R-:W-:Y:S05]  /*1a2d0*/  WARPSYNC.COLLECTIVE R15, `(.L_x_9965) ;  /* 0x000000000f087348 */ /* 0x00ffea0003c00000 */
[----:B------:R4:W0:Y:S02]  /*1a2e0*/  SHFL.IDX P6, R14, R13, R12, R11 ;  /* 0x0000000c0d0e7389 */ /* 0x00082400000c000b */
[----:B01234-:R-:W-:Y:S01]  /*1a2f0*/  ENDCOLLECTIVE ;  /* 0x000000000000791b */ /* 0x01ffe20003800000 */
.L_x_9965:
[----:B------:R-:W-:Y:S05]  /*1a300*/  BSYNC B1 ;  /* 0x0000000000017941 */ /* 0x000fea0003800000 */
.L_x_9964:
        /* <DEDUP_REMOVED lines=8> */
.L_x_9966:
[----:B------:R-:W-:Y:S01]  /*1a390*/  IMAD.MOV.U32 R96, RZ, RZ, R14 ;  /* 0x000000ffff607224 */ /* 0x000fe200078e000e */
[----:B------:R-:W-:Y:S06]  /*1a3a0*/  BRA `(.L_x_9967) ;  /* 0xfffffeac00907947 */ /* 0x000fec000383ffff */
.L_x_9724:
[----:B-1----:R1:W2:Y:S02]  /*1a3b0*/  SYNCS.PHASECHK.TRANS64.TRYWAIT P2, [R87+URZ+0x22890], R93 ;  /* 0x0228905d570075a7 */ /* 0x0022a4000804017f */
[----:B--2---:R-:W-:Y:S05]  /*1a3c0*/  @!P2 NANOSLEEP.SYNCS 0x989680 ;  /* 0x009896800000a95d */ /* 0x004fea0003900000 */
[----:B------:R-:W2:Y:S02]  /*1a3d0*/  @!P2 SYNCS.PHASECHK.TRANS64 P2, [R87+URZ+0x22890], R93 ;  /* 0x0228905d5700a5a7 */ /* 0x000ea4000804007f */
[----:B--2---:R-:W-:Y:S05]  /*1a3e0*/  @!P2 BRA `(.L_x_9724) ;  /* 0xfffffffc00f0a947 */ /* 0x004fea000383ffff */
[----:B------:R-:W-:Y:S05]  /*1a3f0*/  BRA `(.L_x_9968) ;  /* 0xfffffeb400847947 */ /* 0x000fea000383ffff */
.L_x_9725:
        /* <DEDUP_REMOVED lines=8> */
.L_x_9970:
[----:B------:R-:W-:Y:S05]  /*1a480*/  BSYNC B1 ;  /* 0x0000000000017941 */ /* 0x000fea0003800000 */
.L_x_9969:
        /* <DEDUP_REMOVED lines=8> */
.L_x_9971:
[----:B------:R-:W-:Y:S01]  /*1a510*/  IMAD.MOV.U32 R7, RZ, RZ, R14 ;  /* 0x000000ffff077224 */ /* 0x000fe200078e000e */
[----:B------:R-:W-:Y:S06]  /*1a520*/  BRA `(.L_x_9972) ;  /* 0xfffffeb400a07947 */ /* 0x000fec000383ffff */
.L_x_9728:
        /* <DEDUP_REMOVED lines=8> */
.L_x_9974:
[----:B------:R-:W-:Y:S05]  /*1a5b0*/  BSYNC B1 ;  /* 0x0000000000017941 */ /* 0x000fea0003800000 */
.L_x_9973:
        /* <DEDUP_REMOVED lines=8> */
.L_x_9975:
[----:B------:R-:W-:Y:S01]  /*1a640*/  MOV R7, R14 ;  /* 0x0000000e00077202 */ /* 0x000fe20000000f00 */
[----:B------:R-:W-:Y:S06]  /*1a650*/  BRA `(.L_x_9976) ;  /* 0xfffffeb4009c7947 */ /* 0x000fec000383ffff */
.L_x_9732:
[----:B---3--:R3:W4:Y:S02]  /*1a660*/  SYNCS.PHASECHK.TRANS64.TRYWAIT P3, [R87+URZ+0x228b0], R93 ;  /* 0x0228b05d570075a7 */ /* 0x008724000806017f */
[----:B----4-:R-:W-:Y:S05]  /*1a670*/  @!P3 NANOSLEEP.SYNCS 0x989680 ;  /* 0x009896800000b95d */ /* 0x010fea0003900000 */
[----:B------:R-:W4:Y:S02]  /*1a680*/  @!P3 SYNCS.PHASECHK.TRANS64 P3, [R87+URZ+0x228b0], R93 ;  /* 0x0228b05d5700b5a7 */ /* 0x000f24000806007f */
[----:B----4-:R-:W-:Y:S05]  /*1a690*/  @!P3 BRA `(.L_x_9732) ;  /* 0xfffffffc00f0b947 */ /* 0x010fea000383ffff */
[----:B------:R-:W-:Y:S05]  /*1a6a0*/  BRA `(.L_x_9977) ;  /* 0xfffffeb800147947 */ /* 0x000fea000383ffff */
.L_x_9742:
[----:B------:R-:W-:Y:S01]  /*1a6b0*/  BSSY B0, `(.L_x_9978) ;  /* 0x0000007000007945 */ /* 0x000fe20003800000 */
[----:B------:R-:W-:Y:S02]  /*1a6c0*/  IMAD.MOV.U32 R12, RZ, RZ, RZ ;  /* 0x000000ffff0c7224 */ /* 0x000fe400078e00ff */
[----:B------:R-:W-:Y:S02]  /*1a6d0*/  IMAD.MOV.U32 R11, RZ, RZ, 0x1f ;  /* 0x0000001fff0b7424 */ /* 0x000fe400078e00ff */
[----:B------:R-:W-:-:S07]  /*1a6e0*/  IMAD.MOV.U32 R15, RZ, RZ, -0x1 ;  /* 0xffffffffff0f7424 */ /* 0x000fce00078e00ff */
[----:B-----5:R-:W-:Y:S05]  /*1a6f0*/  WARPSYNC.COLLECTIVE R15, `(.L_x_9979) ;  /* 0x000000000f087348 */ /* 0x020fea0003c00000 */
[----:B------:R0:W1:Y:S02]  /*1a700*/  SHFL.IDX P6, R14, R13, R12, R11 ;  /* 0x0000000c0d0e7389 */ /* 0x00006400000c000b */
[----:B01---5:R-:W-:Y:S01]  /*1a710*/  ENDCOLLECTIVE ;  /* 0x000000000000791b */ /* 0x023fe20003800000 */
.L_x_9979:
[----:B------:R-:W-:Y:S05]  /*1a720*/  BSYNC B0 ;  /* 0x0000000000007941 */ /* 0x000fea0003800000 */
.L_x_9978:
[----:B------:R-:W-:Y:S05]  /*1a730*/  BRA `(.L_x_9980) ;  /* 0xfffffec800047947 */ /* 0x000fea000383ffff */
.L_x_9754:
[----:B------:R-:W-:Y:S01]  /*1a740*/  BSSY B1, `(.L_x_9981) ;  /* 0x0000008000017945 */ /* 0x000fe20003800000 */
[----:B0-----:R-:W-:Y:S02]  /*1a750*/  IMAD.MOV.U32 R13, RZ, RZ, R27 ;  /* 0x000000ffff0d7224 */ /* 0x001fe400078e001b */
[----:B------:R-:W-:Y:S02]  /*1a760*/  IMAD.MOV.U32 R12, RZ, RZ, RZ ;  /* 0x000000ffff0c7224 */ /* 0x000fe400078e00ff */
[----:B------:R-:W-:Y:S02]  /*1a770*/  IMAD.MOV.U32 R11, RZ, RZ, 0x1c1f ;  /* 0x00001c1fff0b7424 */ /* 0x000fe400078e00ff */
[----:B------:R-:W-:-:S07]  /*1a780*/  IMAD.MOV.U32 R15, RZ, RZ, -0x1 ;  /* 0xffffffffff0f7424 */ /* 0x000fce00078e00ff */
[----:B------:R-:W-:Y:S05]  /*1a790*/  WARPSYNC.COLLECTIVE R15, `(.L_x_9982) ;  /* 0x000000000f087348 */ /* 0x000fea0003c00000 */
[----:B------:R0:W1:Y:S02]  /*1a7a0*/  SHFL.IDX P6, R14, R13, R12, R11 ;  /* 0x0000000c0d0e7389 */ /* 0x00006400000c000b */
[----:B01----:R-:W-:Y:S01]  /*1a7b0*/  ENDCOLLECTIVE ;  /* 0x000000000000791b */ /* 0x003fe20003800000 */
.L_x_9982:
[----:B------:R-:W-:Y:S05]  /*1a7c0*/  BSYNC B1 ;  /* 0x0000000000017941 */ /* 0x000fea0003800000 */
.L_x_9981:
        /* <DEDUP_REMOVED lines=8> */
.L_x_9983:
[----:B------:R-:W-:Y:S01]  /*1a850*/  IMAD.MOV.U32 R13, RZ, RZ, R25 ;  /* 0x000000ffff0d7224 */ /* 0x000fe200078e0019 */
[----:B------:R-:W-:-:S07]  /*1a860*/  MOV R3, R14 ;  /* 0x0000000e00037202 */ /* 0x000fce0000000f00 */
[----:B------:R-:W-:Y:S05]  /*1a870*/  WARPSYNC.COLLECTIVE R15, `(.L_x_9984) ;  /* 0x000000000f087348 */ /* 0x000fea0003c00000 */
[----:B------:R0:W1:Y:S02]  /*1a880*/  SHFL.IDX P6, R14, R13, R12, R11 ;  /* 0x0000000c0d0e7389 */ /* 0x00006400000c000b */
[----:B01----:R-:W-:Y:S01]  /*1a890*/  ENDCOLLECTIVE ;  /* 0x000000000000791b */ /* 0x003fe20003800000 */
.L_x_9984:
[----:B------:R-:W-:Y:S02]  /*1a8a0*/  IMAD.MOV.U32 R13, RZ, RZ, R28 ;  /* 0x000000ffff0d7224 */ /* 0x000fe400078e001c */
[----:B------:R-:W-:-:S07]  /*1a8b0*/  IMAD.MOV.U32 R25, RZ, RZ, R14 ;  /* 0x000000ffff197224 */ /* 0x000fce00078e000e */
[----:B------:R-:W-:Y:S05]  /*1a8c0*/  WARPSYNC.COLLECTIVE R15, `(.L_x_9985) ;  /* 0x000000000f087348 */ /* 0x000fea0003c00000 */
[----:B------:R0:W1:Y:S02]  /*1a8d0*/  SHFL.IDX P6, R14, R13, R12, R11 ;  /* 0x0000000c0d0e7389 */ /* 0x00006400000c000b */
[----:B01----:R-:W-:Y:S01]  /*1a8e0*/  ENDCOLLECTIVE ;  /* 0x000000000000791b */ /* 0x003fe20003800000 */
.L_x_9985:
[----:B------:R-:W-:Y:S01]  /*1a8f0*/  IMAD.MOV.U32 R20, RZ, RZ, R14 ;  /* 0x000000ffff147224 */ /* 0x000fe200078e000e */
[----:B------:R-:W-:Y:S06]  /*1a900*/  BRA `(.L_x_9986) ;  /* 0xfffffecc00087947 */ /* 0x000fec000383ffff */
.L_x_9758:
[----:B0-----:R0:W1:Y:S02]  /*1a910*/  SYNCS.PHASECHK.TRANS64.TRYWAIT P0, [R19+URZ+0x22800], R6 ;  /* 0x02280006130075a7 */ /* 0x001064000800017f */
[----:B-1----:R-:W-:Y:S05]  /*1a920*/  @!P0 NANOSLEEP.SYNCS 0x989680 ;  /* 0x009896800000895d */ /* 0x002fea0003900000 */
[----:B------:R-:W1:Y:S02]  /*1a930*/  @!P0 SYNCS.PHASECHK.TRANS64 P0, [R19+URZ+0x22800], R6 ;  /* 0x02280006130085a7 */ /* 0x000e64000800007f */
[----:B-1----:R-:W-:Y:S05]  /*1a940*/  @!P0 BRA `(.L_x_9758) ;  /* 0xfffffffc00f08947 */ /* 0x002fea000383ffff */
[----:B------:R-:W-:Y:S05]  /*1a950*/  BRA `(.L_x_9987) ;  /* 0xfffffed0003c7947 */ /* 0x000fea000383ffff */
.L_x_9766:
        /* <DEDUP_REMOVED lines=8> */
.L_x_9989:
[----:B------:R-:W-:Y:S05]  /*1a9e0*/  BSYNC B1 ;  /* 0x0000000000017941 */ /* 0x000fea0003800000 */
.L_x_9988:
        /* <DEDUP_REMOVED lines=8> */
.L_x_9990:
[----:B------:R-:W-:Y:S02]  /*1aa70*/  IMAD.MOV.U32 R13, RZ, RZ, R25 ;  /* 0x000000ffff0d7224 */ /* 0x000fe400078e0019 */
[----:B------:R-:W-:-:S07]  /*1aa80*/  IMAD.MOV.U32 R3, RZ, RZ, R14 ;  /* 0x000000ffff037224 */ /* 0x000fce00078e000e */
[----:B------:R-:W-:Y:S05]  /*1aa90*/  WARPSYNC.COLLECTIVE R15, `(.L_x_9991) ;  /* 0x000000000f087348 */ /* 0x000fea0003c00000 */
[----:B------:R0:W1:Y:S02]  /*1aaa0*/  SHFL.IDX P6, R14, R13, R12, R11 ;  /* 0x0000000c0d0e7389 */ /* 0x00006400000c000b */
[----:B01----:R-:W-:Y:S01]  /*1aab0*/  ENDCOLLECTIVE ;  /* 0x000000000000791b */ /* 0x003fe20003800000 */
.L_x_9991:
[----:B------:R-:W-:Y:S02]  /*1aac0*/  IMAD.MOV.U32 R13, RZ, RZ, R28 ;  /* 0x000000ffff0d7224 */ /* 0x000fe400078e001c */
[----:B------:R-:W-:-:S07]  /*1aad0*/  IMAD.MOV.U32 R20, RZ, RZ, R14 ;  /* 0x000000ffff147224 */ /* 0x000fce00078e000e */
[----:B------:R-:W-:Y:S05]  /*1aae0*/  WARPSYNC.COLLECTIVE R15, `(.L_x_9992) ;  /* 0x000000000f087348 */ /* 0x000fea0003c00000 */
[----:B------:R0:W1:Y:S02]  /*1aaf0*/  SHFL.IDX P6, R14, R13, R12, R11 ;  /* 0x0000000c0d0e7389 */ /* 0x00006400000c000b */
[----:B01----:R-:W-:Y:S01]  /*1ab00*/  ENDCOLLECTIVE ;  /* 0x000000000000791b */ /* 0x003fe20003800000 */
.L_x_9992:
[----:B------:R-:W-:Y:S05]  /*1ab10*/  BRA `(.L_x_9993) ;  /* 0xfffffed800a47947 */ /* 0x000fea000383ffff */
.L_x_9770:
[----:B0-----:R0:W1:Y:S02]  /*1ab20*/  SYNCS.PHASECHK.TRANS64.TRYWAIT P1, [R19+URZ+0x22800], R26 ;  /* 0x0228001a130075a7 */ /* 0x001064000802017f */
[----:B-1----:R-:W-:Y:S05]  /*1ab30*/  @!P1 NANOSLEEP.SYNCS 0x989680 ;  /* 0x009896800000995d */ /* 0x002fea0003900000 */
[----:B------:R-:W1:Y:S02]  /*1ab40*/  @!P1 SYNCS.PHASECHK.TRANS64 P1, [R19+URZ+0x22800], R26 ;  /* 0x0228001a130095a7 */ /* 0x000e64000802007f */
[----:B-1----:R-:W-:Y:S05]  /*1ab50*/  @!P1 BRA `(.L_x_9770) ;  /* 0xfffffffc00f09947 */ /* 0x002fea000383ffff */
[----:B------:R-:W-:Y:S05]  /*1ab60*/  BRA `(.L_x_9994) ;  /* 0xfffffedc00887947 */ /* 0x000fea000383ffff */
.L_x_9776:
[----:B---3--:R3:W0:Y:S02]  /*1ab70*/  SYNCS.PHASECHK.TRANS64.TRYWAIT P1, [R4+URZ+0x22830], R73 ;  /* 0x02283049040075a7 */ /* 0x008624000802017f */
[----:B0-----:R-:W-:Y:S05]  /*1ab80*/  @!P1 NANOSLEEP.SYNCS 0x989680 ;  /* 0x009896800000995d */ /* 0x001fea0003900000 */
[----:B------:R-:W0:Y:S02]  /*1ab90*/  @!P1 SYNCS.PHASECHK.TRANS64 P1, [R4+URZ+0x22830], R73 ;  /* 0x02283049040095a7 */ /* 0x000e24000802007f */
[----:B0-----:R-:W-:Y:S05]  /*1aba0*/  @!P1 BRA `(.L_x_9776) ;  /* 0xfffffffc00f09947 */ /* 0x001fea000383ffff */
[----:B------:R-:W-:Y:S05]  /*1abb0*/  BRA `(.L_x_9775) ;  /* 0xfffffee800dc7947 */ /* 0x000fea000383ffff */
.L_x_9782:
[----:B-1----:R1:W2:Y:S02]  /*1abc0*/  SYNCS.PHASECHK.TRANS64.TRYWAIT P1, [R4+URZ+0x22850], R73 ;  /* 0x02285049040075a7 */ /* 0x0022a4000802017f */
[----:B--2---:R-:W-:Y:S05]  /*1abd0*/  @!P1 NANOSLEEP.SYNCS 0x989680 ;  /* 0x009896800000995d */ /* 0x004fea0003900000 */
[----:B------:R-:W2:Y:S02]  /*1abe0*/  @!P1 SYNCS.PHASECHK.TRANS64 P1, [R4+URZ+0x22850], R73 ;  /* 0x02285049040095a7 */ /* 0x000ea4000802007f */
[----:B--2---:R-:W-:Y:S05]  /*1abf0*/  @!P1 BRA `(.L_x_9782) ;  /* 0xfffffffc00f09947 */ /* 0x004fea000383ffff */
[----:B------:R-:W-:Y:S05]  /*1ac00*/  BRA `(.L_x_9781) ;  /* 0xffffff0000807947 */ /* 0x000fea000383ffff */
.L_x_9788:
[----:B-1----:R1:W2:Y:S02]  /*1ac10*/  SYNCS.PHASECHK.TRANS64.TRYWAIT P2, [R5+URZ+0x22830], R6 ;  /* 0x02283006050075a7 */ /* 0x0022a4000804017f */
[----:B--2---:R-:W-:Y:S05]  /*1ac20*/  @!P2 NANOSLEEP.SYNCS 0x989680 ;  /* 0x009896800000a95d */ /* 0x004fea0003900000 */
[----:B------:R-:W2:Y:S02]  /*1ac30*/  @!P2 SYNCS.PHASECHK.TRANS64 P2, [R5+URZ+0x22830], R6 ;  /* 0x022830060500a5a7 */ /* 0x000ea4000804007f */
[----:B--2---:R-:W-:Y:S05]  /*1ac40*/  @!P2 BRA `(.L_x_9788) ;  /* 0xfffffffc00f0a947 */ /* 0x004fea000383ffff */
[----:B------:R-:W-:Y:S05]  /*1ac50*/  BRA `(.L_x_9787) ;  /* 0xffffff0400cc7947 */ /* 0x000fea000383ffff */
.L_x_9794:
[----:B----4-:R4:W0:Y:S02]  /*1ac60*/  SYNCS.PHASECHK.TRANS64.TRYWAIT P2, [R5+URZ+0x22850], R6 ;  /* 0x02285006050075a7 */ /* 0x010824000804017f */
[----:B0-----:R-:W-:Y:S05]  /*1ac70*/  @!P2 NANOSLEEP.SYNCS 0x989680 ;  /* 0x009896800000a95d */ /* 0x001fea0003900000 */
[----:B------:R-:W0:Y:S02]  /*1ac80*/  @!P2 SYNCS.PHASECHK.TRANS64 P2, [R5+URZ+0x22850], R6 ;  /* 0x022850060500a5a7 */ /* 0x000e24000804007f */
[----:B0-----:R-:W-:Y:S05]  /*1ac90*/  @!P2 BRA `(.L_x_9794) ;  /* 0xfffffffc00f0a947 */ /* 0x001fea000383ffff */
[----:B------:R-:W-:Y:S05]  /*1aca0*/  BRA `(.L_x_9793) ;  /* 0xffffff2000347947 */ /* 0x000fea000383ffff */
.L_x_9801:
[----:B------:R-:W-:Y:S02]  /*1acb0*/  IMAD.MOV.U32 R13, RZ, RZ, R21 ;  /* 0x000000ffff0d7224 */ /* 0x000fe400078e0015 */
[----:B------:R-:W-:Y:S02]  /*1acc0*/  IMAD.MOV.U32 R12, RZ, RZ, RZ ;  /* 0x000000ffff0c7224 */ /* 0x000fe400078e00ff */
[----:B------:R-:W-:Y:S02]  /*1acd0*/  IMAD.MOV.U32 R11, RZ, RZ, 0x181f ;  /* 0x0000181fff0b7424 */ /* 0x000fe400078e00ff */
[----:B------:R-:W-:-:S07]  /*1ace0*/  IMAD.MOV.U32 R15, RZ, RZ, -0x1 ;  /* 0xffffffffff0f7424 */ /* 0x000fce00078e00ff */
[----:B-----5:R-:W-:Y:S05]  /*1acf0*/  WARPSYNC.COLLECTIVE R15, `(.L_x_9995) ;  /* 0x000000000f087348 */ /* 0x020fea0003c00000 */
[----:B------:R0:W1:Y:S02]  /*1ad00*/  SHFL.IDX P6, R14, R13, R12, R11 ;  /* 0x0000000c0d0e7389 */ /* 0x00006400000c000b */
[----:B01---5:R-:W-:Y:S01]  /*1ad10*/  ENDCOLLECTIVE ;  /* 0x000000000000791b */ /* 0x023fe20003800000 */
.L_x_9995:
[----:B------:R-:W-:Y:S02]  /*1ad20*/  IMAD.MOV.U32 R13, RZ, RZ, R3 ;  /* 0x000000ffff0d7224 */ /* 0x000fe400078e0003 */
[----:B------:R-:W-:-:S07]  /*1ad30*/  IMAD.MOV.U32 R20, RZ, RZ, R14 ;  /* 0x000000ffff147224 */ /* 0x000fce00078e000e */
[----:B------:R-:W-:Y:S05]  /*1ad40*/  WARPSYNC.COLLECTIVE R15, `(.L_x_9996) ;  /* 0x000000000f087348 */ /* 0x000fea0003c00000 */
[----:B------:R0:W1:Y:S02]  /*1ad50*/  SHFL.IDX P6, R14, R13, R12, R11 ;  /* 0x0000000c0d0e7389 */ /* 0x00006400000c000b */
[----:B01----:R-:W-:Y:S01]  /*1ad60*/  ENDCOLLECTIVE ;  /* 0x000000000000791b */ /* 0x003fe20003800000 */
.L_x_9996:
[----:B------:R-:W-:Y:S05]  /*1ad70*/  BRA `(.L_x_9997) ;  /* 0xffffff48006c7947 */ /* 0x000fea000383ffff */
.L_x_9804:
[----:B------:R-:W-:Y:S01]  /*1ad80*/  BSSY B1, `(.L_x_9998) ;  /* 0x0000008000017945 */ /* 0x000fe20003800000 */
[----:B---3--:R-:W-:Y:S01]  /*1ad90*/  IMAD.MOV.U32 R13, RZ, RZ, R21 ;  /* 0x000000ffff0d7224 */ /* 0x008fe200078e0015 */
[----:B------:R-:W-:Y:S01]  /*1ada0*/  MOV R11, 0x181f ;  /* 0x0000181f000b7802 */ /* 0x000fe20000000f00 */
[----:B------:R-:W-:Y:S02]  /*1adb0*/  IMAD.MOV.U32 R12, RZ, RZ, 0x1 ;  /* 0x00000001ff0c7424 */ /* 0x000fe400078e00ff */
[----:B------:R-:W-:-:S07]  /*1adc0*/  IMAD.MOV.U32 R15, RZ, RZ, -0x1 ;  /* 0xffffffffff0f7424 */ /* 0x000fce00078e00ff */
[----:B012--5:R-:W-:Y:S05]  /*1add0*/  WARPSYNC.COLLECTIVE R15, `(.L_x_9999) ;  /* 0x000000000f087348 */ /* 0x027fea0003c00000 */
[----:B--2---:R2:W3:Y:S02]  /*1ade0*/  SHFL.IDX P6, R14, R13, R12, R11 ;  /* 0x0000000c0d0e7389 */ /* 0x0044e400000c000b */
[----:B0123-5:R-:W-:Y:S01]  /*1adf0*/  ENDCOLLECTIVE ;  /* 0x000000000000791b */ /* 0x02ffe20003800000 */
.L_x_9999:
[----:B------:R-:W-:Y:S05]  /*1ae00*/  BSYNC B1 ;  /* 0x0000000000017941 */ /* 0x000fea0003800000 */
.L_x_9998:
        /* <DEDUP_REMOVED lines=8> */
.L_x_10000:
[----:B------:R-:W-:Y:S05]  /*1ae90*/  BRA `(.L_x_10001) ;  /* 0xffffff4800b47947 */ /* 0x000fea000383ffff */
.L_x_9807:
[----:B------:R-:W-:Y:S01]  /*1aea0*/  BSSY B1, `(.L_x_10002) ;  /* 0x0000008000017945 */ /* 0x000fe20003800000 */
[----:B------:R-:W-:Y:S02]  /*1aeb0*/  IMAD.MOV.U32 R13, RZ, RZ, R21 ;  /* 0x000000ffff0d7224 */ /* 0x000fe400078e0015 */
[----:B------:R-:W-:Y:S02]  /*1aec0*/  IMAD.MOV.U32 R12, RZ, RZ, 0x2 ;  /* 0x00000002ff0c7424 */ /* 0x000fe400078e00ff */
[----:B---3--:R-:W-:Y:S02]  /*1aed0*/  IMAD.MOV.U32 R11, RZ, RZ, 0x181f ;  /* 0x0000181fff0b7424 */ /* 0x008fe400078e00ff */
[----:B------:R-:W-:-:S07]  /*1aee0*/  IMAD.MOV.U32 R15, RZ, RZ, -0x1 ;  /* 0xffffffffff0f7424 */ /* 0x000fce00078e00ff */
[----:B012-4-:R-:W-:Y:S05]  /*1aef0*/  WARPSYNC.COLLECTIVE R15, `(.L_x_10003) ;  /* 0x000000000f087348 */ /* 0x017fea0003c00000 */
[----:B--2---:R2:W3:Y:S02]  /*1af00*/  SHFL.IDX P6, R14, R13, R12, R11 ;  /* 0x0000000c0d0e7389 */ /* 0x0044e400000c000b */
[----:B01234-:R-:W-:Y:S01]  /*1af10*/  ENDCOLLECTIVE ;  /* 0x000000000000791b */ /* 0x01ffe20003800000 */
.L_x_10003:
[----:B------:R-:W-:Y:S05]  /*1af20*/  BSYNC B1 ;  /* 0x0000000000017941 */ /* 0x000fea0003800000 */
.L_x_10002:
        /* <DEDUP_REMOVED lines=8> */
.L_x_10004:
[----:B------:R-:W-:Y:S05]  /*1afb0*/  BRA `(.L_x_10005) ;  /* 0xffffff4800fc7947 */ /* 0x000fea000383ffff */
.L_x_9810:
        /* <DEDUP_REMOVED lines=8> */
.L_x_10007:
[----:B------:R-:W-:Y:S05]  /*1b040*/  BSYNC B1 ;  /* 0x0000000000017941 */ /* 0x000fea0003800000 */
.L_x_10006:
        /* <DEDUP_REMOVED lines=8> */
.L_x_10008:
[----:B------:R-:W-:Y:S05]  /*1b0d0*/  BRA `(.L_x_10009) ;  /* 0xffffff4c00447947 */ /* 0x000fea000383ffff */
.L_x_9812:
[----:B------:R-:W-:Y:S01]  /*1b0e0*/  IMAD.MOV.U32 R13, RZ, RZ, R10 ;  /* 0x000000ffff0d7224 */ /* 0x000fe200078e000a */
[----:B------:R-:W-:Y:S01]  /*1b0f0*/  MOV R12, RZ ;  /* 0x000000ff000c7202 */ /* 0x000fe20000000f00 */
[----:B------:R-:W-:Y:S02]  /*1b100*/  IMAD.MOV.U32 R11, RZ, RZ, 0x1c1f ;  /* 0x00001c1fff0b7424 */ /* 0x000fe400078e00ff */
[----:B------:R-:W-:-:S07]  /*1b110*/  IMAD.MOV.U32 R15, RZ, RZ, -0x1 ;  /* 0xffffffffff0f7424 */ /* 0x000fce00078e00ff */
[----:B------:R-:W-:Y:S05]  /*1b120*/  WARPSYNC.COLLECTIVE R15, `(.L_x_10010) ;  /* 0x000000000f087348 */ /* 0x000fea0003c00000 */
[----:B------:R0:W1:Y:S02]  /*1b130*/  SHFL.IDX P6, R14, R13, R12, R11 ;  /* 0x0000000c0d0e7389 */ /* 0x00006400000c000b */
[----:B01----:R-:W-:Y:S01]  /*1b140*/  ENDCOLLECTIVE ;  /* 0x000000000000791b */ /* 0x003fe20003800000 */
.L_x_10010:
[----:B------:R-:W-:Y:S02]  /*1b150*/  IMAD.MOV.U32 R13, RZ, RZ, R3 ;  /* 0x000000ffff0d7224 */ /* 0x000fe400078e0003 */
[----:B------:R-:W-:-:S07]  /*1b160*/  IMAD.MOV.U32 R48, RZ, RZ, R14 ;  /* 0x000000ffff307224 */ /* 0x000fce00078e000e */
[----:B------:R-:W-:Y:S05]  /*1b170*/  WARPSYNC.COLLECTIVE R15, `(.L_x_10011) ;  /* 0x000000000f087348 */ /* 0x000fea0003c00000 */
[----:B------:R0:W1:Y:S02]  /*1b180*/  SHFL.IDX P6, R14, R13, R12, R11 ;  /* 0x0000000c0d0e7389 */ /* 0x00006400000c000b */
[----:B01----:R-:W-:Y:S01]  /*1b190*/  ENDCOLLECTIVE ;  /* 0x000000000000791b */ /* 0x003fe20003800000 */
.L_x_10011:
[----:B------:R-:W-:Y:S01]  /*1b1a0*/  IMAD.MOV.U32 R11, RZ, RZ, R14 ;  /* 0x000000ffff0b7224 */ /* 0x000fe200078e000e */
[----:B------:R-:W-:Y:S06]  /*1b1b0*/  BRA `(.L_x_10012) ;  /* 0xffffff5000447947 */ /* 0x000fec000383ffff */
.L_x_9815:
[----:B------:R-:W-:Y:S01]  /*1b1c0*/  BSSY B1, `(.L_x_10013) ;  /* 0x0000008000017945 */ /* 0x000fe20003800000 */
[----:B---3--:R-:W-:Y:S02]  /*1b1d0*/  IMAD.MOV.U32 R13, RZ, RZ, R10 ;  /* 0x000000ffff0d7224 */ /* 0x008fe400078e000a */
[----:B------:R-:W-:Y:S02]  /*1b1e0*/  IMAD.MOV.U32 R12, RZ, RZ, 0x1 ;  /* 0x00000001ff0c7424 */ /* 0x000fe400078e00ff */
[----:B--2---:R-:W-:Y:S02]  /*1b1f0*/  IMAD.MOV.U32 R11, RZ, RZ, 0x1c1f ;  /* 0x00001c1fff0b7424 */ /* 0x004fe400078e00ff */
[----:B------:R-:W-:-:S07]  /*1b200*/  IMAD.MOV.U32 R15, RZ, RZ, -0x1 ;  /* 0xffffffffff0f7424 */ /* 0x000fce00078e00ff */
[----:B01----:R-:W-:Y:S05]  /*1b210*/  WARPSYNC.COLLECTIVE R15, `(.L_x_10014) ;  /* 0x000000000f087348 */ /* 0x003fea0003c00000 */
[----:B------:R2:W3:Y:S02]  /*1b220*/  SHFL.IDX P6, R14, R13, R12, R11 ;  /* 0x0000000c0d0e7389 */ /* 0x0004e400000c000b */
[----:B0123--:R-:W-:Y:S01]  /*1b230*/  ENDCOLLECTIVE ;  /* 0x000000000000791b */ /* 0x00ffe20003800000 */
.L_x_10014:
[----:B------:R-:W-:Y:S05]  /*1b240*/  BSYNC B1 ;  /* 0x0000000000017941 */ /* 0x000fea0003800000 */
.L_x_10013:
        /* <DEDUP_REMOVED lines=8> */
.L_x_10015:
[----:B------:R-:W-:Y:S01]  /*1b2d0*/  IMAD.MOV.U32 R3, RZ, RZ, R14 ;  /* 0x000000ffff037224 */ /* 0x000fe200078e000e */
[----:B------:R-:W-:Y:S06]  /*1b2e0*/  BRA `(.L_x_10016) ;  /* 0xffffff5c001c7947 */ /* 0x000fec000383ffff */
.L_x_9819:
[----:B------:R-:W-:Y:S02]  /*1b2f0*/  IMAD.MOV.U32 R13, RZ, RZ, R20 ;  /* 0x000000ffff0d7224 */ /* 0x000fe400078e0014 */
[----:B------:R-:W-:Y:S02]  /*1b300*/  IMAD.MOV.U32 R12, RZ, RZ, RZ ;  /* 0x000000ffff0c7224 */ /* 0x000fe400078e00ff */
[----:B------:R-:W-:Y:S02]  /*1b310*/  IMAD.MOV.U32 R11, RZ, RZ, 0x181f ;  /* 0x0000181fff0b7424 */ /* 0x000fe400078e00ff */
[----:B------:R-:W-:-:S07]  /*1b320*/  IMAD.MOV.U32 R15, RZ, RZ, -0x1 ;  /* 0xffffffffff0f7424 */ /* 0x000fce00078e00ff */
[----:B01----:R-:W-:Y:S05]  /*1b330*/  WARPSYNC.COLLECTIVE R15, `(.L_x_10017) ;  /* 0x000000000f087348 */ /* 0x003fea0003c00000 */
[----:B------:R2:W3:Y:S02]  /*1b340*/  SHFL.IDX P6, R14, R13, R12, R11 ;  /* 0x0000000c0d0e7389 */ /* 0x0004e400000c000b */
[----:B0123--:R-:W-:Y:S01]  /*1b350*/  ENDCOLLECTIVE ;  /* 0x000000000000791b */ /* 0x00ffe20003800000 */
.L_x_10017:
[----:B------:R-:W-:Y:S02]  /*1b360*/  IMAD.MOV.U32 R13, RZ, RZ, R3 ;  /* 0x000000ffff0d7224 */ /* 0x000fe400078e0003 */
[----:B------:R-:W-:-:S07]  /*1b370*/  IMAD.MOV.U32 R0, RZ, RZ, R14 ;  /* 0x000000ffff007224 */ /* 0x000fce00078e000e */
[----:B------:R-:W-:Y:S05]  /*1b380*/  WARPSYNC.COLLECTIVE R15, `(.L_x_10018) ;  /* 0x000000000f087348 */ /* 0x000fea0003c00000 */
[----:B------:R0:W1:Y:S02]  /*1b390*/  SHFL.IDX P6, R14, R13, R12, R11 ;  /* 0x0000000c0d0e7389 */ /* 0x00006400000c000b */
[----:B01----:R-:W-:Y:S01]  /*1b3a0*/  ENDCOLLECTIVE ;  /* 0x000000000000791b */ /* 0x003fe20003800000 */
.L_x_10018:
[----:B------:R-:W-:Y:S05]  /*1b3b0*/  BRA `(.L_x_10019) ;  /* 0xffffff70005c7947 */ /* 0x000fea000383ffff */
.L_x_9822:
[----:B------:R-:W-:Y:S01]  /*1b3c0*/  BSSY B1, `(.L_x_10020) ;  /* 0x0000008000017945 */ /* 0x000fe20003800000 */
[----:B------:R-:W-:Y:S02]  /*1b3d0*/  IMAD.MOV.U32 R13, RZ, RZ, R20 ;  /* 0x000000ffff0d7224 */ /* 0x000fe400078e0014 */
[----:B------:R-:W-:Y:S02]  /*1b3e0*/  IMAD.MOV.U32 R12, RZ, RZ, 0x1 ;  /* 0x00000001ff0c7424 */ /* 0x000fe400078e00ff */
[----:B---3--:R-:W-:Y:S02]  /*1b3f0*/  IMAD.MOV.U32 R11, RZ, RZ, 0x181f ;  /* 0x0000181fff0b7424 */ /* 0x008fe400078e00ff */
[----:B------:R-:W-:-:S07]  /*1b400*/  IMAD.MOV.U32 R15, RZ, RZ, -0x1 ;  /* 0xffffffffff0f7424 */ /* 0x000fce00078e00ff */
[----:B012-4-:R-:W-:Y:S05]  /*1b410*/  WARPSYNC.COLLECTIVE R15, `(.L_x_10021) ;  /* 0x000000000f087348 */ /* 0x017fea0003c00000 */
[----:B----4-:R3:W4:Y:S02]  /*1b420*/  SHFL.IDX P6, R14, R13, R12, R11 ;  /* 0x0000000c0d0e7389 */ /* 0x01072400000c000b */
[----:B01234-:R-:W-:Y:S01]  /*1b430*/  ENDCOLLECTIVE ;  /* 0x000000000000791b */ /* 0x01ffe20003800000 */
.L_x_10021:
[----:B------:R-:W-:Y:S05]  /*1b440*/  BSYNC B1 ;  /* 0x0000000000017941 */ /* 0x000fea0003800000 */
.L_x_10020:
        /* <DEDUP_REMOVED lines=8> */
.L_x_10022:
[----:B------:R-:W-:Y:S05]  /*1b4d0*/  BRA `(.L_x_10023) ;  /* 0xffffff7000a87947 */ /* 0x000fea000383ffff */
.L_x_9825:
[----:B------:R-:W-:Y:S01]  /*1b4e0*/  BSSY B1, `(.L_x_10024) ;  /* 0x0000008000017945 */ /* 0x000fe20003800000 */
[----:B------:R-:W-:Y:S02]  /*1b4f0*/  IMAD.MOV.U32 R13, RZ, RZ, R20 ;  /* 0x000000ffff0d7224 */ /* 0x000fe400078e0014 */
[----:B------:R-:W-:Y:S02]  /*1b500*/  IMAD.MOV.U32 R12, RZ, RZ, 0x2 ;  /* 0x00000002ff0c7424 */ /* 0x000fe400078e00ff */
[----:B0-----:R-:W-:Y:S02]  /*1b510*/  IMAD.MOV.U32 R11, RZ, RZ, 0x181f ;  /* 0x0000181fff0b7424 */ /* 0x001fe400078e00ff */
[----:B------:R-:W-:-:S07]  /*1b520*/  IMAD.MOV.U32 R15, RZ, RZ, -0x1 ;  /* 0xffffffffff0f7424 */ /* 0x000fce00078e00ff */
[----:B-1234-:R-:W-:Y:S05]  /*1b530*/  WARPSYNC.COLLECTIVE R15, `(.L_x_10025) ;  /* 0x000000000f087348 */ /* 0x01efea0003c00000 */
[----:B----4-:R0:W4:Y:S02]  /*1b540*/  SHFL.IDX P6, R14, R13, R12, R11 ;  /* 0x0000000c0d0e7389 */ /* 0x01012400000c000b */
[----:B01234-:R-:W-:Y:S01]  /*1b550*/  ENDCOLLECTIVE ;  /* 0x000000000000791b */ /* 0x01ffe20003800000 */
.L_x_10025:
[----:B------:R-:W-:Y:S05]  /*1b560*/  BSYNC B1 ;  /* 0x0000000000017941 */ /* 0x000fea0003800000 */
.L_x_10024:
        /* <DEDUP_REMOVED lines=8> */
.L_x_10026:
[----:B------:R-:W-:Y:S05]  /*1b5f0*/  BRA `(.L_x_10027) ;  /* 0xffffff7000f07947 */ /* 0x000fea000383ffff */
.L_x_9828:
[----:B------:R-:W-:Y:S01]  /*1b600*/  BSSY B1, `(.L_x_10028) ;  /* 0x0000008000017945 */ /* 0x000fe20003800000 */
[----:B------:R-:W-:Y:S02]  /*1b610*/  IMAD.MOV.U32 R13, RZ, RZ, R20 ;  /* 0x000000ffff0d7224 */ /* 0x000fe400078e0014 */
[----:B------:R-:W-:Y:S02]  /*1b620*/  IMAD.MOV.U32 R12, RZ, RZ, 0x3 ;  /* 0x00000003ff0c7424 */ /* 0x000fe400078e00ff */
[----:B0-----:R-:W-:Y:S02]  /*1b630*/  IMAD.MOV.U32 R11, RZ, RZ, 0x181f ;  /* 0x0000181fff0b7424 */ /* 0x001fe400078e00ff */
[----:B------:R-:W-:-:S07]  /*1b640*/  IMAD.MOV.U32 R15, RZ, RZ, -0x1 ;  /* 0xffffffffff0f7424 */ /* 0x000fce00078e00ff */
[----:B-1234-:R-:W-:Y:S05]  /*1b650*/  WARPSYNC.COLLECTIVE R15, `(.L_x_10029) ;  /* 0x000000000f087348 */ /* 0x01efea0003c00000 */
[----:B------:R0:W0:Y:S02]  /*1b660*/  SHFL.IDX P6, R14, R13, R12, R11 ;  /* 0x0000000c0d0e7389 */ /* 0x00002400000c000b */
[----:B01234-:R-:W-:Y:S01]  /*1b670*/  ENDCOLLECTIVE ;  /* 0x000000000000791b */ /* 0x01ffe20003800000 */
.L_x_10029:
[----:B------:R-:W-:Y:S05]  /*1b680*/  BSYNC B1 ;  /* 0x0000000000017941 */ /* 0x000fea0003800000 */
.L_x_10028:
        /* <DEDUP_REMOVED lines=8> */
.L_x_10030:
[----:B------:R-:W-:Y:S05]  /*1b710*/  BRA `(.L_x_10031) ;  /* 0xffffff7400387947 */ /* 0x000fea000383ffff */
.L_x_9845:
[----:B------:R-:W0:Y:S01]  /*1b720*/  S2R R9, SR_TID.X ;  /* 0x0000000000097919 */ /* 0x000e220000002100 */
[----:B------:R-:W-:Y:S01]  /*1b730*/  BSSY B1, `(.L_x_10032) ;  /* 0x000000a000017945 */ /* 0x000fe20003800000 */
[----:B------:R-:W-:Y:S01]  /*1b740*/  IMAD.MOV.U32 R12, RZ, RZ, RZ ;  /* 0x000000ffff0c7224 */ /* 0x000fe200078e00ff */
[----:B------:R-:W-:Y:S01]  /*1b750*/  MOV R15, 0xffffffff ;  /* 0xffffffff000f7802 */ /* 0x000fe20000000f00 */
[----:B------:R-:W-:Y:S01]  /*1b760*/  IMAD.MOV.U32 R11, RZ, RZ, 0x1f ;  /* 0x0000001fff0b7424 */ /* 0x000fe200078e00ff */
[----:B0-----:R-:W-:-:S04]  /*1b770*/  SHF.R.U32.HI R9, RZ, 0x5, R9 ;  /* 0x00000005ff097819 */ /* 0x001fc80000011609 */
[----:B------:R-:W-:-:S05]  /*1b780*/  LOP3.LUT R9, R9, 0x3, RZ, 0xc0, !PT ;  /* 0x0000000309097812 */ /* 0x000fca00078ec0ff */
[----:B------:R-:W-:-:S07]  /*1b790*/  IMAD.MOV.U32 R13, RZ, RZ, R9 ;  /* 0x000000ffff0d7224 */ /* 0x000fce00078e0009 */
[----:B------:R-:W-:Y:S05]  /*1b7a0*/  WARPSYNC.COLLECTIVE R15, `(.L_x_10033) ;  /* 0x000000000f087348 */ /* 0x000fea0003c00000 */
[----:B------:R0:W1:Y:S02]  /*1b7b0*/  SHFL.IDX P6, R14, R13, R12, R11 ;  /* 0x0000000c0d0e7389 */ /* 0x00006400000c000b */
[----:B01----:R-:W-:Y:S01]  /*1b7c0*/  ENDCOLLECTIVE ;  /* 0x000000000000791b */ /* 0x003fe20003800000 */
.L_x_10033:
[----:B------:R-:W-:Y:S05]  /*1b7d0*/  BSYNC B1 ;  /* 0x0000000000017941 */ /* 0x000fea0003800000 */
.L_x_10032:
[----:B------:R-:W-:Y:S05]  /*1b7e0*/  BRA `(.L_x_10034) ;  /* 0xffffff8c00487947 */ /* 0x000fea000383ffff */
.L_x_9847:
[----:B------:R-:W-:Y:S01]  /*1b7f0*/  BSSY B1, `(.L_x_10035) ;  /* 0x0000006000017945 */ /* 0x000fe20003800000 */
[----:B------:R-:W-:-:S07]  /*1b800*/  IMAD.MOV.U32 R15, RZ, RZ, -0x1 ;  /* 0xffffffffff0f7424 */ /* 0x000fce00078e00ff */
[----:B0-----:R-:W-:Y:S05]  /*1b810*/  WARPSYNC.COLLECTIVE R15, `(.L_x_10036) ;  /* 0x000000000f0c7348 */ /* 0x001fea0003c00000 */
[----:B------:R-:W-:Y:S02]  /*1b820*/  ELECT P6, UR62, PT ;  /* 0x00000000003e782f */ /* 0x000fe400038c0000 */
[----:B------:R-:W-:Y:S01]  /*1b830*/  MOV R14, UR62 ;  /* 0x0000003e000e7c02 */ /* 0x000fe20008000f00 */
[----:B0-----:R-:W-:Y:S10]  /*1b840*/  ENDCOLLECTIVE ;  /* 0x000000000000791b */ /* 0x001ff40003800000 */
.L_x_10036:
[----:B------:R-:W-:Y:S05]  /*1b850*/  BSYNC B1 ;  /* 0x0000000000017941 */ /* 0x000fea0003800000 */
.L_x_10035:
[----:B------:R-:W-:Y:S05]  /*1b860*/  BRA `(.L_x_9846) ;  /* 0xffffff8c00407947 */ /* 0x000fea000383ffff */
.L_x_9849:
[----:B0-----:R0:W1:Y:S02]  /*1b870*/  SYNCS.PHASECHK.TRANS64.TRYWAIT P0, [R22+URZ+0x22820], R3 ;  /* 0x02282003160075a7 */ /* 0x001064000800017f */
[----:B-1----:R-:W-:Y:S05]  /*1b880*/  @!P0 NANOSLEEP.SYNCS 0x989680 ;  /* 0x009896800000895d */ /* 0x002fea0003900000 */
[----:B------:R-:W1:Y:S02]  /*1b890*/  @!P0 SYNCS.PHASECHK.TRANS64 P0, [R22+URZ+0x22820], R3 ;  /* 0x02282003160085a7 */ /* 0x000e64000800007f */
[----:B-1----:R-:W-:Y:S05]  /*1b8a0*/  @!P0 BRA `(.L_x_9849) ;  /* 0xfffffffc00f08947 */ /* 0x002fea000383ffff */
[----:B------:R-:W-:Y:S05]  /*1b8b0*/  BRA `(.L_x_10037) ;  /* 0xffffff8c00507947 */ /* 0x000fea000383ffff */
.L_x_9853:
[----:B0-----:R0:W1:Y:S02]  /*1b8c0*/  SYNCS.PHASECHK.TRANS64.TRYWAIT P0, [R3+URZ+0x228a0], R8 ;  /* 0x0228a008030075a7 */ /* 0x001064000800017f */
[----:B-1----:R-:W-:Y:S05]  /*1b8d0*/  @!P0 NANOSLEEP.SYNCS 0x989680 ;  /* 0x009896800000895d */ /* 0x002fea0003900000 */
[----:B------:R-:W1:Y:S02]  /*1b8e0*/  @!P0 SYNCS.PHASECHK.TRANS64 P0, [R3+URZ+0x228a0], R8 ;  /* 0x0228a008030085a7 */ /* 0x000e64000800007f */
[----:B-1----:R-:W-:Y:S05]  /*1b8f0*/  @!P0 BRA `(.L_x_9853) ;  /* 0xfffffffc00f08947 */ /* 0x002fea000383ffff */
[----:B------:R-:W-:Y:S05]  /*1b900*/  BRA `(.L_x_10038) ;  /* 0xffffff8c00687947 */ /* 0x000fea000383ffff */
.L_x_9858:
[----:B-1----:R1:W2:Y:S02]  /*1b910*/  SYNCS.PHASECHK.TRANS64.TRYWAIT P0, [R3+URZ+0x228c0], R8 ;  /* 0x0228c008030075a7 */ /* 0x0022a4000800017f */
[----:B--2---:R-:W-:Y:S05]  /*1b920*/  @!P0 NANOSLEEP.SYNCS 0x989680 ;  /* 0x009896800000895d */ /* 0x004fea0003900000 */
[----:B------:R-:W2:Y:S02]  /*1b930*/  @!P0 SYNCS.PHASECHK.TRANS64 P0, [R3+URZ+0x228c0], R8 ;  /* 0x0228c008030085a7 */ /* 0x000ea4000800007f */
[----:B--2---:R-:W-:Y:S05]  /*1b940*/  @!P0 BRA `(.L_x_9858) ;  /* 0xfffffffc00f08947 */ /* 0x004fea000383ffff */
[----:B------:R-:W-:Y:S05]  /*1b950*/  BRA `(.L_x_10039) ;  /* 0xffffff8c00e47947 */ /* 0x000fea000383ffff */
.L_x_9868:
[----:B0-----:R0:W1:Y:S02]  /*1b960*/  SYNCS.PHASECHK.TRANS64.TRYWAIT P2, [R8+URZ+0x228a0], R2 ;  /* 0x0228a002080075a7 */ /* 0x001064000804017f */
[----:B-1----:R-:W-:Y:S05]  /*1b970*/  @!P2 NANOSLEEP.SYNCS 0x989680 ;  /* 0x009896800000a95d */ /* 0x002fea0003900000 */
[----:B------:R-:W1:Y:S02]  /*1b980*/  @!P2 SYNCS.PHASECHK.TRANS64 P2, [R8+URZ+0x228a0], R2 ;  /* 0x0228a0020800a5a7 */ /* 0x000e64000804007f */
[----:B-1----:R-:W-:Y:S05]  /*1b990*/  @!P2 BRA `(.L_x_9868) ;  /* 0xfffffffc00f0a947 */ /* 0x002fea000383ffff */
[----:B------:R-:W-:Y:S05]  /*1b9a0*/  BRA `(.L_x_10040) ;  /* 0xffffff9400587947 */ /* 0x000fea000383ffff */
.L_x_9873:
[----:B-1----:R1:W2:Y:S02]  /*1b9b0*/  SYNCS.PHASECHK.TRANS64.TRYWAIT P2, [R8+URZ+0x228c0], R2 ;  /* 0x0228c002080075a7 */ /* 0x0022a4000804017f */
[----:B--2---:R-:W-:Y:S05]  /*1b9c0*/  @!P2 NANOSLEEP.SYNCS 0x989680 ;  /* 0x009896800000a95d */ /* 0x004fea0003900000 */
[----:B------:R-:W2:Y:S02]  /*1b9d0*/  @!P2 SYNCS.PHASECHK.TRANS64 P2, [R8+URZ+0x228c0], R2 ;  /* 0x0228c0020800a5a7 */ /* 0x000ea4000804007f */
[----:B--2---:R-:W-:Y:S05]  /*1b9e0*/  @!P2 BRA `(.L_x_9873) ;  /* 0xfffffffc00f0a947 */ /* 0x004fea000383ffff */
[----:B------:R-:W-:Y:S05]  /*1b9f0*/  BRA `(.L_x_10041) ;  /* 0xffffff9400d07947 */ /* 0x000fea000383ffff */
.L_x_9891:
        /* <DEDUP_REMOVED lines=8> */
[----:B-1---5:R-:W-:Y:S05]  /*1ba80*/  WARPSYNC.COLLECTIVE R15, `(.L_x_10043) ;  /* 0x000000000f087348 */ /* 0x022fea0003c00000 */
[----:B------:R0:W2:Y:S02]  /*1ba90*/  SHFL.IDX P6, R14, R13, R12, R11 ;  /* 0x0000000c0d0e7389 */ /* 0x0000a400000c000b */
[----:B012--5:R-:W-:Y:S01]  /*1baa0*/  ENDCOLLECTIVE ;  /* 0x000000000000791b */ /* 0x027fe20003800000 */
.L_x_10043:
[----:B------:R-:W-:Y:S05]  /*1bab0*/  BSYNC B0 ;  /* 0x0000000000007941 */ /* 0x000fea0003800000 */
.L_x_10042:
[----:B------:R-:W-:Y:S05]  /*1bac0*/  BRA `(.L_x_10044) ;  /* 0xffffffa400e47947 */ /* 0x000fea000383ffff */
.L_x_9894:
[----:B--2---:R2:W3:Y:S02]  /*1bad0*/  SYNCS.PHASECHK.TRANS64.TRYWAIT P0, [R31+URZ+0x22840], R0 ;  /* 0x022840001f0075a7 */ /* 0x0044e4000800017f */
[----:B---3--:R-:W-:Y:S05]  /*1bae0*/  @!P0 NANOSLEEP.SYNCS 0x989680 ;  /* 0x009896800000895d */ /* 0x008fea0003900000 */
[----:B------:R-:W3:Y:S02]  /*1baf0*/  @!P0 SYNCS.PHASECHK.TRANS64 P0, [R31+URZ+0x22840], R0 ;  /* 0x022840001f0085a7 */ /* 0x000ee4000800007f */
[----:B---3--:R-:W-:Y:S05]  /*1bb00*/  @!P0 BRA `(.L_x_9894) ;  /* 0xfffffffc00f08947 */ /* 0x008fea000383ffff */
[----:B------:R-:W-:Y:S05]  /*1bb10*/  BRA `(.L_x_10045) ;  /* 0xffffffa8000c7947 */ /* 0x000fea000383ffff */
.L_x_9895:
        /* <DEDUP_REMOVED lines=8> */
.L_x_10047:
[----:B------:R-:W-:Y:S05]  /*1bba0*/  BSYNC B0 ;  /* 0x0000000000007941 */ /* 0x000fea0003800000 */
.L_x_10046:
        /* <DEDUP_REMOVED lines=9> */
.L_x_10048:
[----:B------:R-:W-:Y:S02]  /*1bc40*/  IMAD.MOV.U32 R13, RZ, RZ, R4 ;  /* 0x000000ffff0d7224 */ /* 0x000fe400078e0004 */
[----:B------:R-:W-:Y:S02]  /*1bc50*/  IMAD.MOV.U32 R12, RZ, RZ, 0x1 ;  /* 0x00000001ff0c7424 */ /* 0x000fe400078e00ff */
[----:B------:R-:W-:-:S07]  /*1bc60*/  IMAD.MOV.U32 R3, RZ, RZ, R14 ;  /* 0x000000ffff037224 */ /* 0x000fce00078e000e */
[----:B------:R-:W-:Y:S05]  /*1bc70*/  WARPSYNC.COLLECTIVE R15, `(.L_x_10049) ;  /* 0x000000000f087348 */ /* 0x000fea0003c00000 */
[----:B------:R0:W1:Y:S02]  /*1bc80*/  SHFL.IDX P6, R14, R13, R12, R11 ;  /* 0x0000000c0d0e7389 */ /* 0x00006400000c000b */
[----:B01----:R-:W-:Y:S01]  /*1bc90*/  ENDCOLLECTIVE ;  /* 0x000000000000791b */ /* 0x003fe20003800000 */
.L_x_10049:
        /* <DEDUP_REMOVED lines=15> */
.L_x_10050:
[----:B------:R-:W-:Y:S02]  /*1bd90*/  @P0 IMAD R6, R5, 0x2, R22 ;  /* 0x0000000205060824 */ /* 0x000fe400078e0216 */
[----:B------:R-:W-:Y:S01]  /*1bda0*/  IMAD.MOV.U32 R13, RZ, RZ, R4 ;  /* 0x000000ffff0d7224 */ /* 0x000fe200078e0004 */
[----:B------:R-:W-:Y:S01]  /*1bdb0*/  MOV R12, 0x2 ;  /* 0x00000002000c7802 */ /* 0x000fe20000000f00 */
[----:B------:R-:W-:-:S07]  /*1bdc0*/  IMAD.MOV.U32 R3, RZ, RZ, R14 ;  /* 0x000000ffff037224 */ /* 0x000fce00078e000e */
[----:B------:R-:W-:Y:S05]  /*1bdd0*/  WARPSYNC.COLLECTIVE R15, `(.L_x_10051) ;  /* 0x000000000f087348 */ /* 0x000fea0003c00000 */
[----:B------:R0:W1:Y:S02]  /*1bde0*/  SHFL.IDX P6, R14, R13, R12, R11 ;  /* 0x0000000c0d0e7389 */ /* 0x00006400000c000b */
[----:B01----:R-:W-:Y:S01]  /*1bdf0*/  ENDCOLLECTIVE ;  /* 0x000000000000791b */ /* 0x003fe20003800000 */
.L_x_10051:
        /* <DEDUP_REMOVED lines=15> */
.L_x_10052:
[----:B------:R-:W-:Y:S02]  /*1bef0*/  @P0 IMAD R6, R5, 0x2, R22 ;  /* 0x0000000205060824 */ /* 0x000fe400078e0216 */
[----:B------:R-:W-:Y:S02]  /*1bf00*/  IMAD.MOV.U32 R13, RZ, RZ, R4 ;  /* 0x000000ffff0d7224 */ /* 0x000fe400078e0004 */
[----:B------:R-:W-:Y:S02]  /*1bf10*/  IMAD.MOV.U32 R12, RZ, RZ, 0x3 ;  /* 0x00000003ff0c7424 */ /* 0x000fe400078e00ff */
[----:B------:R-:W-:-:S07]  /*1bf20*/  IMAD.MOV.U32 R3, RZ, RZ, R14 ;  /* 0x000000ffff037224 */ /* 0x000fce00078e000e */
[----:B------:R-:W-:Y:S05]  /*1bf30*/  WARPSYNC.COLLECTIVE R15, `(.L_x_10053) ;  /* 0x000000000f087348 */ /* 0x000fea0003c00000 */
[----:B------:R0:W1:Y:S02]  /*1bf40*/  SHFL.IDX P6, R14, R13, R12, R11 ;  /* 0x0000000c0d0e7389 */ /* 0x00006400000c000b */
[----:B01----:R-:W-:Y:S01]  /*1bf50*/  ENDCOLLECTIVE ;  /* 0x000000000000791b */ /* 0x003fe20003800000 */
.L_x_10053:
        /* <DEDUP_REMOVED lines=15> */
.L_x_10054:
[----:B------:R-:W-:Y:S01]  /*1c050*/  @P0 IMAD R6, R5, 0x2, R22 ;  /* 0x0000000205060824 */ /* 0x000fe200078e0216 */
[----:B------:R-:W-:Y:S01]  /*1c060*/  MOV R13, R4 ;  /* 0x00000004000d7202 */ /* 0x000fe20000000f00 */
[----:B------:R-:W-:Y:S02]  /*1c070*/  IMAD.MOV.U32 R12, RZ, RZ, 0x4 ;  /* 0x00000004ff0c7424 */ /* 0x000fe400078e00ff */
[----:B------:R-:W-:-:S07]  /*1c080*/  IMAD.MOV.U32 R3, RZ, RZ, R14 ;  /* 0x000000ffff037224 */ /* 0x000fce00078e000e */
[----:B------:R-:W-:Y:S05]  /*1c090*/  WARPSYNC.COLLECTIVE R15, `(.L_x_10055) ;  /* 0x000000000f087348 */ /* 0x000fea0003c00000 */
[----:B------:R0:W1:Y:S02]  /*1c0a0*/  SHFL.IDX P6, R14, R13, R12, R11 ;  /* 0x0000000c0d0e7389 */ /* 0x00006400000c000b */
[----:B01----:R-:W-:Y:S01]  /*1c0b0*/  ENDCOLLECTIVE ;  /* 0x000000000000791b */ /* 0x003fe20003800000 */
.L_x_10055:
        /* <DEDUP_REMOVED lines=15> */
.L_x_10056:
[----:B------:R-:W-:Y:S02]  /*1c1b0*/  @P0 IMAD R6, R5, 0x2, R22 ;  /* 0x0000000205060824 */ /* 0x000fe400078e0216 */
[----:B------:R-:W-:Y:S02]  /*1c1c0*/  IMAD.MOV.U32 R13, RZ, RZ, R4 ;  /* 0x000000ffff0d7224 */ /* 0x000fe400078e0004 */
[----:B------:R-:W-:Y:S02]  /*1c1d0*/  IMAD.MOV.U32 R12, RZ, RZ, 0x5 ;  /* 0x00000005ff0c7424 */ /* 0x000fe400078e00ff */
[----:B------:R-:W-:-:S07]  /*1c1e0*/  IMAD.MOV.U32 R3, RZ, RZ, R14 ;  /* 0x000000ffff037224 */ /* 0x000fce00078e000e */
[----:B------:R-:W-:Y:S05]  /*1c1f0*/  WARPSYNC.COLLECTIVE R15, `(.L_x_10057) ;  /* 0x000000000f087348 */ /* 0x000fea0003c00000 */
[----:B------:R0:W1:Y:S02]  /*1c200*/  SHFL.IDX P6, R14, R13, R12, R11 ;  /* 0x0000000c0d0e7389 */ /* 0x00006400000c000b */
[----:B01----:R-:W-:Y:S01]  /*1c210*/  ENDCOLLECTIVE ;  /* 0x000000000000791b */ /* 0x003fe20003800000 */
.L_x_10057:
        /* <DEDUP_REMOVED lines=10> */
.L_x_10058:
[----:B------:R-:W-:Y:S01]  /*1c2c0*/  @!PT LDS RZ, [RZ] ;  /* 0x00000000fffff984 */ /* 0x000fe20000000800 */
[----:B------:R-:W-:Y:S01]  /*1c2d0*/  @!PT LDS RZ, [RZ] ;  /* 0x00000000fffff984 */ /* 0x000fe20000000800 */
[----:B------:R-:W-:Y:S01]  /*1c2e0*/  @!PT LDS RZ, [RZ] ;  /* 0x00000000fffff984 */ /* 0x000fe20000000800 */
[----:B------:R0:W-:Y:S01]  /*1c2f0*/  @P0 LDGSTS.E.BYPASS.LTC128B.128 [R6+0x1e400], desc[UR40][R2.64], !P2 ;  /* 0x1e40000002060fae */ /* 0x0001e2000d101d68 */
[----:B------:R-:W-:Y:S01]  /*1c300*/  IMAD.MOV.U32 R0, RZ, RZ, R14 ;  /* 0x000000ffff007224 */ /* 0x000fe200078e000e */
[----:B------:R-:W-:Y:S06]  /*1c310*/  BRA `(.L_x_10059) ;  /* 0xffffffa400647947 */ /* 0x000fec000383ffff */
.L_x_9900:
[----:B------:R-:W-:Y:S01]  /*1c320*/  IMAD.MOV.U32 R13, RZ, RZ, R4 ;  /* 0x000000ffff0d7224 */ /* 0x000fe200078e0004 */
[----:B------:R-:W-:Y:S01]  /*1c330*/  MOV R12, RZ ;  /* 0x000000ff000c7202 */ /* 0x000fe20000000f00 */
[----:B------:R-:W-:Y:S02]  /*1c340*/  IMAD.MOV.U32 R11, RZ, RZ, 0x181f ;  /* 0x0000181fff0b7424 */ /* 0x000fe400078e00ff */
[----:B------:R-:W-:Y:S02]  /*1c350*/  IMAD.MOV.U32 R15, RZ, RZ, -0x1 ;  /* 0xffffffffff0f7424 */ /* 0x000fe400078e00ff */
[----:B-----5:R-:W-:Y:S02]  /*1c360*/  IMAD R5, R20, R7, RZ ;  /* 0x0000000714057224 */ /* 0x020fe400078e02ff */
[----:B------:R-:W-:-:S07]  /*1c370*/  IMAD.IADD R17, R10, 0x1, R17 ;  /* 0x000000010a117824 */ /* 0x000fce00078e0211 */
[----:B------:R-:W-:Y:S05]  /*1c380*/  WARPSYNC.COLLECTIVE R15, `(.L_x_10060) ;  /* 0x000000000f087348 */ /* 0x000fea0003c00000 */
[----:B------:R0:W1:Y:S02]  /*1c390*/  SHFL.IDX P6, R14, R13, R12, R11 ;  /* 0x0000000c0d0e7389 */ /* 0x00006400000c000b */
[----:B01----:R-:W-:Y:S01]  /*1c3a0*/  ENDCOLLECTIVE ;  /* 0x000000000000791b */ /* 0x003fe20003800000 */
.L_x_10060:
[C---:B------:R-:W-:Y:S01]  /*1c3b0*/  VIADD R6, R17.reuse, 0x10 ;  /* 0x0000001011067836 */ /* 0x040fe20000000000 */
[----:B------:R-:W-:Y:S01]  /*1c3c0*/  ISETP.GE.AND P0, PT, R17, R5, PT ;  /* 0x000000051100720c */ /* 0x000fe20003f06270 */
[----:B------:R-:W-:Y:S02]  /*1c3d0*/  IMAD.MOV.U32 R13, RZ, RZ, R0 ;  /* 0x000000ffff0d7224 */ /* 0x000fe400078e0000 */
[----:B------:R-:W-:-:S10]  /*1c3e0*/  IMAD.MOV.U32 R2, RZ, RZ, R14 ;  /* 0x000000ffff027224 */ /* 0x000fd400078e000e */
[----:B------:R-:W-:Y:S05]  /*1c3f0*/  WARPSYNC.COLLECTIVE R15, `(.L_x_10061) ;  /* 0x000000000f087348 */ /* 0x000fea0003c00000 */
[----:B------:R0:W1:Y:S02]  /*1c400*/  SHFL.IDX P6, R14, R13, R12, R11 ;  /* 0x0000000c0d0e7389 */ /* 0x00006400000c000b */
[----:B01----:R-:W-:Y:S01]  /*1c410*/  ENDCOLLECTIVE ;  /* 0x000000000000791b */ /* 0x003fe20003800000 */
.L_x_10061:
[----:B------:R-:W-:Y:S02]  /*1c420*/  IMAD.MOV.U32 R13, RZ, RZ, R4 ;  /* 0x000000ffff0d7224 */ /* 0x000fe400078e0004 */
[----:B------:R-:W-:Y:S02]  /*1c430*/  IMAD.MOV.U32 R12, RZ, RZ, 0x1 ;  /* 0x00000001ff0c7424 */ /* 0x000fe400078e00ff */
[----:B------:R-:W-:-:S07]  /*1c440*/  IMAD.MOV.U32 R3, RZ, RZ, R14 ;  /* 0x000000ffff037224 */ /* 0x000fce00078e000e */
[----:B------:R-:W-:Y:S05]  /*1c450*/  WARPSYNC.COLLECTIVE R15, `(.L_x_10062) ;  /* 0x000000000f087348 */ /* 0x000fea0003c00000 */
[----:B------:R0:W1:Y:S02]  /*1c460*/  SHFL.IDX P6, R14, R13, R12, R11 ;  /* 0x0000000c0d0e7389 */ /* 0x00006400000c000b */
[----:B01----:R-:W-:Y:S01]  /*1c470*/  ENDCOLLECTIVE ;  /* 0x000000000000791b */ /* 0x003fe20003800000 */
.L_x_10062:
        /* <DEDUP_REMOVED lines=15> */
.L_x_10063:
[----:B------:R-:W-:Y:S02]  /*1c570*/  IMAD.MOV.U32 R13, RZ, RZ, R4 ;  /* 0x000000ffff0d7224 */ /* 0x000fe400078e0004 */
[----:B------:R-:W-:Y:S01]  /*1c580*/  IMAD.MOV.U32 R12, RZ, RZ, 0x2 ;  /* 0x00000002ff0c7424 */ /* 0x000fe200078e00ff */
[----:B------:R-:W-:-:S07]  /*1c590*/  MOV R3, R14 ;  /* 0x0000000e00037202 */ /* 0x000fce0000000f00 */
[----:B------:R-:W-:Y:S05]  /*1c5a0*/  WARPSYNC.COLLECTIVE R15, `(.L_x_10064) ;  /* 0x000000000f087348 */ /* 0x000fea0003c00000 */
[----:B------:R0:W1:Y:S02]  /*1c5b0*/  SHFL.IDX P6, R14, R13, R12, R11 ;  /* 0x0000000c0d0e7389 */ /* 0x00006400000c000b */
[----:B01----:R-:W-:Y:S01]  /*1c5c0*/  ENDCOLLECTIVE ;  /* 0x000000000000791b */ /* 0x003fe20003800000 */
.L_x_10064:
        /* <DEDUP_REMOVED lines=16> */
.L_x_10065:
[----:B------:R-:W-:Y:S02]  /*1c6d0*/  IMAD.MOV.U32 R13, RZ, RZ, R4 ;  /* 0x000000ffff0d7224 */ /* 0x000fe400078e0004 */
[----:B------:R-:W-:Y:S02]  /*1c6e0*/  IMAD.MOV.U32 R12, RZ, RZ, 0x3 ;  /* 0x00000003ff0c7424 */ /* 0x000fe400078e00ff */
[----:B------:R-:W-:-:S07]  /*1c6f0*/  IMAD.MOV.U32 R3, RZ, RZ, R14 ;  /* 0x000000ffff037224 */ /* 0x000fce00078e000e */
[----:B------:R-:W-:Y:S05]  /*1c700*/  WARPSYNC.COLLECTIVE R15, `(.L_x_10066) ;  /* 0x000000000f087348 */ /* 0x000fea0003c00000 */
[----:B------:R0:W1:Y:S02]  /*1c710*/  SHFL.IDX P6, R14, R13, R12, R11 ;  /* 0x0000000c0d0e7389 */ /* 0x00006400000c000b */
[----:B01----:R-:W-:Y:S01]  /*1c720*/  ENDCOLLECTIVE ;  /* 0x000000000000791b */ /* 0x003fe20003800000 */
.L_x_10066:
[----:B------:R-:W-:-:S05]  /*1c730*/  @!P0 LEA R3, P2, R9, R3, 0x1 ;  /* 0x0000000309038211 */ /* 0x000fca00078408ff */
[----:B------:R-:W-:-:S05]  /*1c740*/  @!P0 IMAD.X R2, RZ, RZ, R2, P2 ;  /* 0x000000ffff028224 */ /* 0x000fca00010e0602 */
[----:B------:R-:W-:Y:S02]  /*1c750*/  @!P0 LOP3.LUT R3, R3, R2, RZ, 0x3c, !PT ;  /* 0x0000000203038212 */ /* 0x000fe400078e3cff */
[----:B------:R-:W-:Y:S02]  /*1c760*/  MOV R13, R0 ;  /* 0x00000000000d7202 */ /* 0x000fe40000000f00 */
        /* <DEDUP_REMOVED lines=12> */
.L_x_10067:
[----:B------:R-:W-:Y:S02]  /*1c830*/  IMAD.MOV.U32 R13, RZ, RZ, R4 ;  /* 0x000000ffff0d7224 */ /* 0x000fe400078e0004 */
[----:B------:R-:W-:Y:S02]  /*1c840*/  IMAD.MOV.U32 R12, RZ, RZ, 0x4 ;  /* 0x00000004ff0c7424 */ /* 0x000fe400078e00ff */
[----:B------:R-:W-:-:S07]  /*1c850*/  IMAD.MOV.U32 R3, RZ, RZ, R14 ;  /* 0x000000ffff037224 */ /* 0x000fce00078e000e */
[----:B------:R-:W-:Y:S05]  /*1c860*/  WARPSYNC.COLLECTIVE R15, `(.L_x_10068) ;  /* 0x000000000f087348 */ /* 0x000fea0003c00000 */
[----:B------:R0:W1:Y:S02]  /*1c870*/  SHFL.IDX P6, R14, R13, R12, R11 ;  /* 0x0000000c0d0e7389 */ /* 0x00006400000c000b */
[----:B01----:R-:W-:Y:S01]  /*1c880*/  ENDCOLLECTIVE ;  /* 0x000000000000791b */ /* 0x003fe20003800000 */
.L_x_10068:
        /* <DEDUP_REMOVED lines=16> */
.L_x_10069:
[----:B------:R-:W-:Y:S02]  /*1c990*/  IMAD.MOV.U32 R13, RZ, RZ, R4 ;  /* 0x000000ffff0d7224 */ /* 0x000fe400078e0004 */
[----:B------:R-:W-:Y:S02]  /*1c9a0*/  IMAD.MOV.U32 R12, RZ, RZ, 0x5 ;  /* 0x00000005ff0c7424 */ /* 0x000fe400078e00ff */
[----:B------:R-:W-:-:S07]  /*1c9b0*/  IMAD.MOV.U32 R3, RZ, RZ, R14 ;  /* 0x000000ffff037224 */ /* 0x000fce00078e000e */
[----:B------:R-:W-:Y:S05]  /*1c9c0*/  WARPSYNC.COLLECTIVE R15, `(.L_x_10070) ;  /* 0x000000000f087348 */ /* 0x000fea0003c00000 */
[----:B------:R0:W1:Y:S02]  /*1c9d0*/  SHFL.IDX P6, R14, R13, R12, R11 ;  /* 0x0000000c0d0e7389 */ /* 0x00006400000c000b */
[----:B01----:R-:W-:Y:S01]  /*1c9e0*/  ENDCOLLECTIVE ;  /* 0x000000000000791b */ /* 0x003fe20003800000 */
.L_x_10070:
        /* <DEDUP_REMOVED lines=11> */
[----:B------:R-:W-:Y:S02]  /*1caa0*/  ISETP.GE.AND P0, PT, R2, R5, PT ;  /* 0x000000050200720c */ /* 0x000fe40003f06270 */
[----:B------:R-:W-:-:S11]  /*1cab0*/  MOV R2, R14 ;  /* 0x0000000e00027202 */ /* 0x000fd60000000f00 */
[----:B------:R-:W-:Y:S05]  /*1cac0*/  WARPSYNC.COLLECTIVE R15, `(.L_x_10071) ;  /* 0x000000000f087348 */ /* 0x000fea0003c00000 */
[----:B------:R0:W1:Y:S02]  /*1cad0*/  SHFL.IDX P6, R14, R13, R12, R11 ;  /* 0x0000000c0d0e7389 */ /* 0x00006400000c000b */
[----:B01----:R-:W-:Y:S01]  /*1cae0*/  ENDCOLLECTIVE ;  /* 0x000000000000791b */ /* 0x003fe20003800000 */
.L_x_10071:
[----:B------:R-:W-:Y:S02]  /*1caf0*/  IMAD.MOV.U32 R13, RZ, RZ, R4 ;  /* 0x000000ffff0d7224 */ /* 0x000fe400078e0004 */
[----:B------:R-:W-:Y:S02]  /*1cb00*/  IMAD.MOV.U32 R12, RZ, RZ, 0x6 ;  /* 0x00000006ff0c7424 */ /* 0x000fe400078e00ff */
[----:B------:R-:W-:-:S07]  /*1cb10*/  IMAD.MOV.U32 R3, RZ, RZ, R14 ;  /* 0x000000ffff037224 */ /* 0x000fce00078e000e */
[----:B------:R-:W-:Y:S05]  /*1cb20*/  WARPSYNC.COLLECTIVE R15, `(.L_x_10072) ;  /* 0x000000000f087348 */ /* 0x000fea0003c00000 */
[----:B------:R0:W1:Y:S02]  /*1cb30*/  SHFL.IDX P6, R14, R13, R12, R11 ;  /* 0x0000000c0d0e7389 */ /* 0x00006400000c000b */
[----:B01----:R-:W-:Y:S01]  /*1cb40*/  ENDCOLLECTIVE ;  /* 0x000000000000791b */ /* 0x003fe20003800000 */
.L_x_10072:
        /* <DEDUP_REMOVED lines=16> */
.L_x_10073:
[----:B------:R-:W-:Y:S02]  /*1cc50*/  IMAD.MOV.U32 R13, RZ, RZ, R4 ;  /* 0x000000ffff0d7224 */ /* 0x000fe400078e0004 */
[----:B------:R-:W-:Y:S02]  /*1cc60*/  IMAD.MOV.U32 R12, RZ, RZ, 0x7 ;  /* 0x00000007ff0c7424 */ /* 0x000fe400078e00ff */
[----:B------:R-:W-:-:S07]  /*1cc70*/  IMAD.MOV.U32 R3, RZ, RZ, R14 ;  /* 0x000000ffff037224 */ /* 0x000fce00078e000e */
[----:B------:R-:W-:Y:S05]  /*1cc80*/  WARPSYNC.COLLECTIVE R15, `(.L_x_10074) ;  /* 0x000000000f087348 */ /* 0x000fea0003c00000 */
[----:B------:R0:W1:Y:S02]  /*1cc90*/  SHFL.IDX P6, R14, R13, R12, R11 ;  /* 0x0000000c0d0e7389 */ /* 0x00006400000c000b */
[----:B01----:R-:W-:Y:S01]  /*1cca0*/  ENDCOLLECTIVE ;  /* 0x000000000000791b */ /* 0x003fe20003800000 */
.L_x_10074:
[----:B------:R-:W-:-:S05]  /*1ccb0*/  @!P0 LEA R3, P2, R9, R3, 0x1 ;  /* 0x0000000309038211 */ /* 0x000fca00078408ff */
[----:B------:R-:W-:-:S05]  /*1ccc0*/  @!P0 IMAD.X R2, RZ, RZ, R2, P2 ;  /* 0x000000ffff028224 */ /* 0x000fca00010e0602 */
[----:B------:R-:W-:Y:S01]  /*1ccd0*/  @!P0 LOP3.LUT R3, R3, R2, RZ, 0x3c, !PT ;  /* 0x0000000203038212 */ /* 0x000fe200078e3cff */
[----:B------:R-:W-:-:S03]  /*1cce0*/  IMAD.MOV.U32 R13, RZ, RZ, R0 ;  /* 0x000000ffff0d7224 */ /* 0x000fc600078e0000 */
[----:B------:R-:W-:-:S04]  /*1ccf0*/  @!P0 LOP3.LUT R2, R3, R2, RZ, 0x3c, !PT ;  /* 0x0000000203028212 */ /* 0x000fc800078e3cff */
[----:B------:R-:W-:Y:S02]  /*1cd00*/  @!P0 LOP3.LUT R3, R3, R2, RZ, 0x3c, !PT ;  /* 0x0000000203038212 */ /* 0x000fe400078e3cff */
[----:B------:R-:W-:-:S07]  /*1cd10*/  MOV R4, R14 ;  /* 0x0000000e00047202 */ /* 0x000fce0000000f00 */
[----:B------:R-:W-:Y:S05]  /*1cd20*/  WARPSYNC.COLLECTIVE R15, `(.L_x_10075) ;  /* 0x000000000f087348 */ /* 0x000fea0003c00000 */
[----:B------:R0:W1:Y:S02]  /*1cd30*/  SHFL.IDX P6, R14, R13, R12, R11 ;  /* 0x0000000c0d0e7389 */ /* 0x00006400000c000b */
[----:B01----:R-:W-:Y:S01]  /*1cd40*/  ENDCOLLECTIVE ;  /* 0x000000000000791b */ /* 0x003fe20003800000 */
.L_x_10075:
[----:B------:R-:W-:Y:S01]  /*1cd50*/  @!PT LDS RZ, [RZ] ;  /* 0x00000000fffff984 */ /* 0x000fe20000000800 */
[----:B------:R-:W-:Y:S01]  /*1cd60*/  @!PT LDS RZ, [RZ] ;  /* 0x00000000fffff984 */ /* 0x000fe20000000800 */
[----:B------:R-:W-:Y:S01]  /*1cd70*/  @!PT LDS RZ, [RZ] ;  /* 0x00000000fffff984 */ /* 0x000fe20000000800 */
[----:B------:R0:W-:Y:S01]  /*1cd80*/  @!P0 LDGSTS.E.BYPASS.LTC128B.128 [R8+0x1b400], desc[UR40][R2.64], !P1 ;  /* 0x1b40000002088fae */ /* 0x0001e2000c901d68 */
[----:B------:R-:W-:Y:S01]  /*1cd90*/  IMAD.MOV.U32 R0, RZ, RZ, R14 ;  /* 0x000000ffff007224 */ /* 0x000fe200078e000e */
[----:B------:R-:W-:Y:S06]  /*1cda0*/  BRA `(.L_x_10076) ;  /* 0xffffffa400e87947 */ /* 0x000fec000383ffff */
.L_x_9903:
[----:B0-----:R0:W1:Y:S02]  /*1cdb0*/  SYNCS.PHASECHK.TRANS64.TRYWAIT P0, [R22+URZ+0x22820], R3 ;  /* 0x02282003160075a7 */ /* 0x001064000800017f */
[----:B-1----:R-:W-:Y:S05]  /*1cdc0*/  @!P0 NANOSLEEP.SYNCS 0x989680 ;  /* 0x009896800000895d */ /* 0x002fea0003900000 */
[----:B------:R-:W1:Y:S02]  /*1cdd0*/  @!P0 SYNCS.PHASECHK.TRANS64 P0, [R22+URZ+0x22820], R3 ;  /* 0x02282003160085a7 */ /* 0x000e64000800007f */
[----:B-1----:R-:W-:Y:S05]  /*1cde0*/  @!P0 BRA `(.L_x_9903) ;  /* 0xfffffffc00f08947 */ /* 0x002fea000383ffff */
[----:B------:R-:W-:Y:S05]  /*1cdf0*/  BRA `(.L_x_10077) ;  /* 0xffffffa800447947 */ /* 0x000fea000383ffff */
.L_x_9906:
[----:B-1----:R1:W2:Y:S02]  /*1ce00*/  SYNCS.PHASECHK.TRANS64.TRYWAIT P0, [R31+URZ+0x22860], R0 ;  /* 0x022860001f0075a7 */ /* 0x0022a4000800017f */
[----:B--2---:R-:W-:Y:S05]  /*1ce10*/  @!P0 NANOSLEEP.SYNCS 0x989680 ;  /* 0x009896800000895d */ /* 0x004fea0003900000 */
[----:B------:R-:W2:Y:S02]  /*1ce20*/  @!P0 SYNCS.PHASECHK.TRANS64 P0, [R31+URZ+0x22860], R0 ;  /* 0x022860001f0085a7 */ /* 0x000ea4000800007f */
[----:B--2---:R-:W-:Y:S05]  /*1ce30*/  @!P0 BRA `(.L_x_9906) ;  /* 0xfffffffc00f08947 */ /* 0x004fea000383ffff */
[----:B------:R-:W-:Y:S05]  /*1ce40*/  BRA `(.L_x_10078) ;  /* 0xffffffa800547947 */ /* 0x000fea000383ffff */
.L_x_9907:
        /* <DEDUP_REMOVED lines=8> */
.L_x_10080:
[----:B------:R-:W-:Y:S05]  /*1ced0*/  BSYNC B0 ;  /* 0x0000000000007941 */ /* 0x000fea0003800000 */
.L_x_10079:
        /* <DEDUP_REMOVED lines=13> */
.L_x_10081:
[----:B------:R-:W-:Y:S02]  /*1cfb0*/  IMAD.MOV.U32 R13, RZ, RZ, R6 ;  /* 0x000000ffff0d7224 */ /* 0x000fe400078e0006 */
[----:B------:R-:W-:Y:S02]  /*1cfc0*/  IMAD.MOV.U32 R12, RZ, RZ, 0x1 ;  /* 0x00000001ff0c7424 */ /* 0x000fe400078e00ff */
[----:B------:R-:W-:-:S05]  /*1cfd0*/  IMAD.SHL.U32 R7, R7, 0x8, RZ ;  /* 0x0000000807077824 */ /* 0x000fca00078e00ff */
[----:B------:R-:W-:-:S04]  /*1cfe0*/  LOP3.LUT R7, R7, 0x38, RZ, 0xc0, !PT ;  /* 0x0000003807077812 */ /* 0x000fc800078ec0ff */
[----:B------:R-:W-:Y:S02]  /*1cff0*/  SHF.L.U32 R0, R7, 0x1, RZ ;  /* 0x0000000107007819 */ /* 0x000fe400000006ff */
[----:B------:R-:W-:Y:S02]  /*1d000*/  LOP3.LUT R7, R34, 0x1, RZ, 0xc0, !PT ;  /* 0x0000000122077812 */ /* 0x000fe400078ec0ff */
[----:B------:R-:W-:Y:S02]  /*1d010*/  IADD3 R2, P0, R14, R0, RZ ;  /* 0x000000000e027210 */ /* 0x000fe40007f1e0ff */
[----:B------:R-:W-:-:S13]  /*1d020*/  ISETP.NE.U32.AND P3, PT, R7, 0x1, PT ;  /* 0x000000010700780c */ /* 0x000fda0003f65070 */
[----:B------:R-:W-:Y:S05]  /*1d030*/  WARPSYNC.COLLECTIVE R15, `(.L_x_10082) ;  /* 0x000000000f087348 */ /* 0x000fea0003c00000 */
[----:B------:R0:W1:Y:S02]  /*1d040*/  SHFL.IDX P6, R14, R13, R12, R11 ;  /* 0x0000000c0d0e7389 */ /* 0x00006400000c000b */
[----:B01----:R-:W-:Y:S01]  /*1d050*/  ENDCOLLECTIVE ;  /* 0x000000000000791b */ /* 0x003fe20003800000 */
.L_x_10082:
        /* <DEDUP_REMOVED lines=17> */
.L_x_10083:
[----:B------:R-:W-:Y:S02]  /*1d170*/  IMAD.MOV.U32 R13, RZ, RZ, R6 ;  /* 0x000000ffff0d7224 */ /* 0x000fe400078e0006 */
[----:B------:R-:W-:Y:S01]  /*1d180*/  IMAD.MOV.U32 R12, RZ, RZ, 0x2 ;  /* 0x00000002ff0c7424 */ /* 0x000fe200078e00ff */
[----:B------:R-:W-:-:S13]  /*1d190*/  IADD3 R2, P4, R14, R0, RZ ;  /* 0x000000000e027210 */ /* 0x000fda0007f9e0ff */
[----:B------:R-:W-:Y:S05]  /*1d1a0*/  WARPSYNC.COLLECTIVE R15, `(.L_x_10084) ;  /* 0x000000000f087348 */ /* 0x000fea0003c00000 */
[----:B------:R0:W1:Y:S02]  /*1d1b0*/  SHFL.IDX P6, R14, R13, R12, R11 ;  /* 0x0000000c0d0e7389 */ /* 0x00006400000c000b */
[----:B01----:R-:W-:Y:S01]  /*1d1c0*/  ENDCOLLECTIVE ;  /* 0x000000000000791b */ /* 0x003fe20003800000 */
.L_x_10084:
        /* <DEDUP_REMOVED lines=17> */
.L_x_10085:
[----:B------:R-:W-:Y:S01]  /*1d2e0*/  MOV R13, R6 ;  /* 0x00000006000d7202 */ /* 0x000fe20000000f00 */
[----:B------:R-:W-:Y:S01]  /*1d2f0*/  IMAD.MOV.U32 R12, RZ, RZ, 0x3 ;  /* 0x00000003ff0c7424 */ /* 0x000fe200078e00ff */
[----:B------:R-:W-:-:S13]  /*1d300*/  IADD3 R2, P4, R14, R0, RZ ;  /* 0x000000000e027210 */ /* 0x000fda0007f9e0ff */
[----:B------:R-:W-:Y:S05]  /*1d310*/  WARPSYNC.COLLECTIVE R15, `(.L_x_10086) ;  /* 0x000000000f087348 */ /* 0x000fea0003c00000 */
[----:B------:R0:W1:Y:S02]  /*1d320*/  SHFL.IDX P6, R14, R13, R12, R11 ;  /* 0x0000000c0d0e7389 */ /* 0x00006400000c000b */
[----:B01----:R-:W-:Y:S01]  /*1d330*/  ENDCOLLECTIVE ;  /* 0x000000000000791b */ /* 0x003fe20003800000 */
.L_x_10086:
        /* <DEDUP_REMOVED lines=17> */
.L_x_10087:
[----:B------:R-:W-:Y:S02]  /*1d450*/  IMAD.MOV.U32 R13, RZ, RZ, R6 ;  /* 0x000000ffff0d7224 */ /* 0x000fe400078e0006 */
[----:B------:R-:W-:Y:S01]  /*1d460*/  IMAD.MOV.U32 R12, RZ, RZ, 0x4 ;  /* 0x00000004ff0c7424 */ /* 0x000fe200078e00ff */
[----:B------:R-:W-:-:S13]  /*1d470*/  IADD3 R2, P4, R14, R0, RZ ;  /* 0x000000000e027210 */ /* 0x000fda0007f9e0ff */
[----:B------:R-:W-:Y:S05]  /*1d480*/  WARPSYNC.COLLECTIVE R15, `(.L_x_10088) ;  /* 0x000000000f087348 */ /* 0x000fea0003c00000 */
[----:B------:R0:W1:Y:S02]  /*1d490*/  SHFL.IDX P6, R14, R13, R12, R11 ;  /* 0x0000000c0d0e7389 */ /* 0x00006400000c000b */
[----:B01----:R-:W-:Y:S01]  /*1d4a0*/  ENDCOLLECTIVE ;  /* 0x000000000000791b */ /* 0x003fe20003800000 */
.L_x_10088:
        /* <DEDUP_REMOVED lines=17> */
.L_x_10089:
[----:B------:R-:W-:Y:S02]  /*1d5c0*/  IMAD.MOV.U32 R13, RZ, RZ, R6 ;  /* 0x000000ffff0d7224 */ /* 0x000fe400078e0006 */
[----:B------:R-:W-:Y:S01]  /*1d5d0*/  IMAD.MOV.U32 R12, RZ, RZ, 0x5 ;  /* 0x00000005ff0c7424 */ /* 0x000fe200078e00ff */
[----:B------:R-:W-:-:S13]  /*1d5e0*/  IADD3 R2, P4, R14, R0, RZ ;  /* 0x000000000e027210 */ /* 0x000fda0007f9e0ff */
[----:B------:R-:W-:Y:S05]  /*1d5f0*/  WARPSYNC.COLLECTIVE R15, `(.L_x_10090) ;  /* 0x000000000f087348 */ /* 0x000fea0003c00000 */
[----:B------:R0:W1:Y:S02]  /*1d600*/  SHFL.IDX P6, R14, R13, R12, R11 ;  /* 0x0000000c0d0e7389 */ /* 0x00006400000c000b */
[----:B01----:R-:W-:Y:S01]  /*1d610*/  ENDCOLLECTIVE ;  /* 0x000000000000791b */ /* 0x003fe20003800000 */
.L_x_10090:
        /* <DEDUP_REMOVED lines=12> */
.L_x_10091:
        /* <DEDUP_REMOVED lines=9> */
.L_x_9914:
[----:B0-----:R0:W1:Y:S02]  /*1d770*/  SYNCS.PHASECHK.TRANS64.TRYWAIT P0, [R4+URZ+0x22840], R21 ;  /* 0x02284015040075a7 */ /* 0x001064000800017f */
[----:B-1----:R-:W-:Y:S05]  /*1d780*/  @!P0 NANOSLEEP.SYNCS 0x989680 ;  /* 0x009896800000895d */ /* 0x002fea0003900000 */
[----:B------:R-:W1:Y:S02]  /*1d790*/  @!P0 SYNCS.PHASECHK.TRANS64 P0, [R4+URZ+0x22840], R21 ;  /* 0x02284015040085a7 */ /* 0x000e64000800007f */
[----:B-1----:R-:W-:Y:S05]  /*1d7a0*/  @!P0 BRA `(.L_x_9914) ;  /* 0xfffffffc00f08947 */ /* 0x002fea000383ffff */
[----:B------:R-:W-:Y:S05]  /*1d7b0*/  BRA `(.L_x_10093) ;  /* 0xffffffa800b47947 */ /* 0x000fea000383ffff */
.L_x_9915:
        /* <DEDUP_REMOVED lines=8> */
.L_x_10095:
[----:B------:R-:W-:Y:S05]  /*1d840*/  BSYNC B1 ;  /* 0x0000000000017941 */ /* 0x000fea0003800000 */
.L_x_10094:
        /* <DEDUP_REMOVED lines=9> */
.L_x_10096:
[----:B------:R-:W-:Y:S01]  /*1d8e0*/  MOV R13, R9 ;  /* 0x00000009000d7202 */ /* 0x000fe20000000f00 */
[----:B------:R-:W-:Y:S02]  /*1d8f0*/  IMAD.MOV.U32 R12, RZ, RZ, 0x1 ;  /* 0x00000001ff0c7424 */ /* 0x000fe400078e00ff */
[----:B------:R-:W-:-:S07]  /*1d900*/  IMAD.MOV.U32 R2, RZ, RZ, R14 ;  /* 0x000000ffff027224 */ /* 0x000fce00078e000e */
[----:B------:R-:W-:Y:S05]  /*1d910*/  WARPSYNC.COLLECTIVE R15, `(.L_x_10097) ;  /* 0x000000000f087348 */ /* 0x000fea0003c00000 */
[----:B------:R0:W1:Y:S02]  /*1d920*/  SHFL.IDX P6, R14, R13, R12, R11 ;  /* 0x0000000c0d0e7389 */ /* 0x00006400000c000b */
[----:B01----:R-:W-:Y:S01]  /*1d930*/  ENDCOLLECTIVE ;  /* 0x000000000000791b */ /* 0x003fe20003800000 */
.L_x_10097:
        /* <DEDUP_REMOVED lines=11> */
.L_x_10098:
[----:B------:R-:W-:Y:S02]  /*1d9f0*/  IMAD.MOV.U32 R13, RZ, RZ, R9 ;  /* 0x000000ffff0d7224 */ /* 0x000fe400078e0009 */
[----:B------:R-:W-:Y:S02]  /*1da00*/  IMAD.MOV.U32 R12, RZ, RZ, 0x2 ;  /* 0x00000002ff0c7424 */ /* 0x000fe400078e00ff */
[----:B------:R-:W-:-:S07]  /*1da10*/  IMAD.MOV.U32 R2, RZ, RZ, R14 ;  /* 0x000000ffff027224 */ /* 0x000fce00078e000e */
[----:B------:R-:W-:Y:S05]  /*1da20*/  WARPSYNC.COLLECTIVE R15, `(.L_x_10099) ;  /* 0x000000000f087348 */ /* 0x000fea0003c00000 */
[----:B------:R0:W1:Y:S02]  /*1da30*/  SHFL.IDX P6, R14, R13, R12, R11 ;  /* 0x0000000c0d0e7389 */ /* 0x00006400000c000b */
[----:B01----:R-:W-:Y:S01]  /*1da40*/  ENDCOLLECTIVE ;  /* 0x000000000000791b */ /* 0x003fe20003800000 */
.L_x_10099:
        /* <DEDUP_REMOVED lines=11> */
.L_x_10100:
[----:B------:R-:W-:Y:S01]  /*1db00*/  IMAD.MOV.U32 R13, RZ, RZ, R9 ;  /* 0x000000ffff0d7224 */ /* 0x000fe200078e0009 */
[----:B------:R-:W-:Y:S01]  /*1db10*/  MOV R12, 0x3 ;  /* 0x00000003000c7802 */ /* 0x000fe20000000f00 */
[----:B------:R-:W-:-:S07]  /*1db20*/  IMAD.MOV.U32 R2, RZ, RZ, R14 ;  /* 0x000000ffff027224 */ /* 0x000fce00078e000e */
[----:B------:R-:W-:Y:S05]  /*1db30*/  WARPSYNC.COLLECTIVE R15, `(.L_x_10101) ;  /* 0x000000000f087348 */ /* 0x000fea0003c00000 */
[----:B------:R0:W1:Y:S02]  /*1db40*/  SHFL.IDX P6, R14, R13, R12, R11 ;  /* 0x0000000c0d0e7389 */ /* 0x00006400000c000b */
[----:B01----:R-:W-:Y:S01]  /*1db50*/  ENDCOLLECTIVE ;  /* 0x000000000000791b */ /* 0x003fe20003800000 */
.L_x_10101:
        /* <DEDUP_REMOVED lines=11> */
.L_x_10102:
[----:B------:R-:W-:Y:S02]  /*1dc10*/  IMAD.MOV.U32 R13, RZ, RZ, R9 ;  /* 0x000000ffff0d7224 */ /* 0x000fe400078e0009 */
[----:B------:R-:W-:Y:S02]  /*1dc20*/  IMAD.MOV.U32 R12, RZ, RZ, 0x4 ;  /* 0x00000004ff0c7424 */ /* 0x000fe400078e00ff */
[----:B------:R-:W-:-:S07]  /*1dc30*/  IMAD.MOV.U32 R2, RZ, RZ, R14 ;  /* 0x000000ffff027224 */ /* 0x000fce00078e000e */
[----:B------:R-:W-:Y:S05]  /*1dc40*/  WARPSYNC.COLLECTIVE R15, `(.L_x_10103) ;  /* 0x000000000f087348 */ /* 0x000fea0003c00000 */
[----:B------:R0:W1:Y:S02]  /*1dc50*/  SHFL.IDX P6, R14, R13, R12, R11 ;  /* 0x0000000c0d0e7389 */ /* 0x00006400000c000b */
[----:B01----:R-:W-:Y:S01]  /*1dc60*/  ENDCOLLECTIVE ;  /* 0x000000000000791b */ /* 0x003fe20003800000 */
.L_x_10103:
        /* <DEDUP_REMOVED lines=11> */
.L_x_10104:
[----:B------:R-:W-:Y:S02]  /*1dd20*/  IMAD.MOV.U32 R13, RZ, RZ, R9 ;  /* 0x000000ffff0d7224 */ /* 0x000fe400078e0009 */
[----:B------:R-:W-:Y:S02]  /*1dd30*/  IMAD.MOV.U32 R12, RZ, RZ, 0x5 ;  /* 0x00000005ff0c7424 */ /* 0x000fe400078e00ff */
[----:B------:R-:W-:-:S07]  /*1dd40*/  IMAD.MOV.U32 R2, RZ, RZ, R14 ;  /* 0x000000ffff027224 */ /* 0x000fce00078e000e */
[----:B------:R-:W-:Y:S05]  /*1dd50*/  WARPSYNC.COLLECTIVE R15, `(.L_x_10105) ;  /* 0x000000000f087348 */ /* 0x000fea0003c00000 */
[----:B------:R0:W1:Y:S02]  /*1dd60*/  SHFL.IDX P6, R14, R13, R12, R11 ;  /* 0x0000000c0d0e7389 */ /* 0x00006400000c000b */
[----:B01----:R-:W-:Y:S01]  /*1dd70*/  ENDCOLLECTIVE ;  /* 0x000000000000791b */ /* 0x003fe20003800000 */
.L_x_10105:
[----:B------:R-:W-:-:S05]  /*1dd80*/  IADD3 R2, P0, R2, R0, RZ ;  /* 0x0000000002027210 */ /* 0x000fca0007f1e0ff */
        /* <DEDUP_REMOVED lines=10> */
.L_x_10106:
[----:B------:R-:W-:Y:S01]  /*1de30*/  IMAD.MOV.U32 R2, RZ, RZ, R14 ;  /* 0x000000ffff027224 */ /* 0x000fe200078e000e */
[----:B------:R-:W-:Y:S06]  /*1de40*/  BRA `(.L_x_10107) ;  /* 0xffffffa400e07947 */ /* 0x000fec000383ffff */
.L_x_9920:
[----:B---3--:R3:W4:Y:S02]  /*1de50*/  SYNCS.PHASECHK.TRANS64.TRYWAIT P0, [R4+URZ+0x22860], R21 ;  /* 0x02286015040075a7 */ /* 0x008724000800017f */
[----:B----4-:R-:W-:Y:S05]  /*1de60*/  @!P0 NANOSLEEP.SYNCS 0x989680 ;  /* 0x009896800000895d */ /* 0x010fea0003900000 */
[----:B------:R-:W4:Y:S02]  /*1de70*/  @!P0 SYNCS.PHASECHK.TRANS64 P0, [R4+URZ+0x22860], R21 ;  /* 0x02286015040085a7 */ /* 0x000f24000800007f */
[----:B----4-:R-:W-:Y:S05]  /*1de80*/  @!P0 BRA `(.L_x_9920) ;  /* 0xfffffffc00f08947 */ /* 0x010fea000383ffff */
[----:B------:R-:W-:Y:S05]  /*1de90*/  BRA `(.L_x_10108) ;  /* 0xffffffa800307947 */ /* 0x000fea000383ffff */
.L_x_9921:
        /* <DEDUP_REMOVED lines=8> */
.L_x_10110:
[----:B------:R-:W-:Y:S05]  /*1df20*/  BSYNC B1 ;  /* 0x0000000000017941 */ /* 0x000fea0003800000 */
.L_x_10109:
        /* <DEDUP_REMOVED lines=9> */
.L_x_10111:
[----:B------:R-:W-:Y:S02]  /*1dfc0*/  IMAD.MOV.U32 R13, RZ, RZ, R7 ;  /* 0x000000ffff0d7224 */ /* 0x000fe400078e0007 */
[----:B------:R-:W-:Y:S01]  /*1dfd0*/  IMAD.MOV.U32 R12, RZ, RZ, 0x1 ;  /* 0x00000001ff0c7424 */ /* 0x000fe200078e00ff */
[----:B------:R-:W-:-:S13]  /*1dfe0*/  IADD3 R2, P0, R14, R0, RZ ;  /* 0x000000000e027210 */ /* 0x000fda0007f1e0ff */
[----:B------:R-:W-:Y:S05]  /*1dff0*/  WARPSYNC.COLLECTIVE R15, `(.L_x_10112) ;  /* 0x000000000f087348 */ /* 0x000fea0003c00000 */
[----:B------:R0:W1:Y:S02]  /*1e000*/  SHFL.IDX P6, R14, R13, R12, R11 ;  /* 0x0000000c0d0e7389 */ /* 0x00006400000c000b */
[----:B01----:R-:W-:Y:S01]  /*1e010*/  ENDCOLLECTIVE ;  /* 0x000000000000791b */ /* 0x003fe20003800000 */
.L_x_10112:
        /* <DEDUP_REMOVED lines=13> */
.L_x_10113:
[----:B------:R-:W-:Y:S02]  /*1e0f0*/  IMAD.MOV.U32 R13, RZ, RZ, R7 ;  /* 0x000000ffff0d7224 */ /* 0x000fe400078e0007 */
[----:B------:R-:W-:Y:S01]  /*1e100*/  IMAD.MOV.U32 R12, RZ, RZ, 0x2 ;  /* 0x00000002ff0c7424 */ /* 0x000fe200078e00ff */
[----:B------:R-:W-:-:S13]  /*1e110*/  IADD3 R2, P0, R14, R0, RZ ;  /* 0x000000000e027210 */ /* 0x000fda0007f1e0ff */
[----:B------:R-:W-:Y:S05]  /*1e120*/  WARPSYNC.COLLECTIVE R15, `(.L_x_10114) ;  /* 0x000000000f087348 */ /* 0x000fea0003c00000 */
[----:B------:R0:W1:Y:S02]  /*1e130*/  SHFL.IDX P6, R14, R13, R12, R11 ;  /* 0x0000000c0d0e7389 */ /* 0x00006400000c000b */
[----:B01----:R-:W-:Y:S01]  /*1e140*/  ENDCOLLECTIVE ;  /* 0x000000000000791b */ /* 0x003fe20003800000 */
.L_x_10114:
        /* <DEDUP_REMOVED lines=13> */
.L_x_10115:
[----:B------:R-:W-:Y:S02]  /*1e220*/  IMAD.MOV.U32 R13, RZ, RZ, R7 ;  /* 0x000000ffff0d7224 */ /* 0x000fe400078e0007 */
[----:B------:R-:W-:Y:S01]  /*1e230*/  IMAD.MOV.U32 R12, RZ, RZ, 0x3 ;  /* 0x00000003ff0c7424 */ /* 0x000fe200078e00ff */
[----:B------:R-:W-:-:S13]  /*1e240*/  IADD3 R2, P0, R14, R0, RZ ;  /* 0x000000000e027210 */ /* 0x000fda0007f1e0ff */
[----:B------:R-:W-:Y:S05]  /*1e250*/  WARPSYNC.COLLECTIVE R15, `(.L_x_10116) ;  /* 0x000000000f087348 */ /* 0x000fea0003c00000 */
[----:B------:R0:W1:Y:S02]  /*1e260*/  SHFL.IDX P6, R14, R13, R12, R11 ;  /* 0x0000000c0d0e7389 */ /* 0x00006400000c000b */
[----:B01----:R-:W-:Y:S01]  /*1e270*/  ENDCOLLECTIVE ;  /* 0x000000000000791b */ /* 0x003fe20003800000 */
.L_x_10116:
        /* <DEDUP_REMOVED lines=13> */
.L_x_10117:
[----:B------:R-:W-:Y:S02]  /*1e350*/  IMAD.MOV.U32 R13, RZ, RZ, R7 ;  /* 0x000000ffff0d7224 */ /* 0x000fe400078e0007 */
[----:B------:R-:W-:Y:S01]  /*1e360*/  IMAD.MOV.U32 R12, RZ, RZ, 0x4 ;  /* 0x00000004ff0c7424 */ /* 0x000fe200078e00ff */
[----:B------:R-:W-:-:S13]  /*1e370*/  IADD3 R2, P0, R14, R0, RZ ;  /* 0x000000000e027210 */ /* 0x000fda0007f1e0ff */
[----:B------:R-:W-:Y:S05]  /*1e380*/  WARPSYNC.COLLECTIVE R15, `(.L_x_10118) ;  /* 0x000000000f087348 */ /* 0x000fea0003c00000 */
[----:B------:R0:W1:Y:S02]  /*1e390*/  SHFL.IDX P6, R14, R13, R12, R11 ;  /* 0x0000000c0d0e7389 */ /* 0x00006400000c000b */
[----:B01----:R-:W-:Y:S01]  /*1e3a0*/  ENDCOLLECTIVE ;  /* 0x000000000000791b */ /* 0x003fe20003800000 */
.L_x_10118:
        /* <DEDUP_REMOVED lines=13> */
.L_x_10119:
[----:B------:R-:W-:Y:S02]  /*1e480*/  IMAD.MOV.U32 R13, RZ, RZ, R7 ;  /* 0x000000ffff0d7224 */ /* 0x000fe400078e0007 */
[----:B------:R-:W-:Y:S01]  /*1e490*/  IMAD.MOV.U32 R12, RZ, RZ, 0x5 ;  /* 0x00000005ff0c7424 */ /* 0x000fe200078e00ff */
[----:B------:R-:W-:-:S13]  /*1e4a0*/  IADD3 R2, P0, R14, R0, RZ ;  /* 0x000000000e027210 */ /* 0x000fda0007f1e0ff */
[----:B------:R-:W-:Y:S05]  /*1e4b0*/  WARPSYNC.COLLECTIVE R15, `(.L_x_10120) ;  /* 0x000000000f087348 */ /* 0x000fea0003c00000 */
[----:B------:R0:W1:Y:S02]  /*1e4c0*/  SHFL.IDX P6, R14, R13, R12, R11 ;  /* 0x0000000c0d0e7389 */ /* 0x00006400000c000b */
[----:B01----:R-:W-:Y:S01]  /*1e4d0*/  ENDCOLLECTIVE ;  /* 0x000000000000791b */ /* 0x003fe20003800000 */
.L_x_10120:
        /* <DEDUP_REMOVED lines=13> */
.L_x_10121:
[----:B------:R-:W-:Y:S05]  /*1e5b0*/  BRA `(.L_x_10122) ;  /* 0xffffffa400787947 */ /* 0x000fea000383ffff */
.L_x_9929:
[----:B------:R-:W-:Y:S01]  /*1e5c0*/  BSSY B0, `(.L_x_10123) ;  /* 0x0000008000007945 */ /* 0x000fe20003800000 */
[----:B------:R-:W-:Y:S01]  /*1e5d0*/  MOV R13, R16 ;  /* 0x00000010000d7202 */ /* 0x000fe20000000f00 */
[----:B------:R-:W-:Y:S02]  /*1e5e0*/  IMAD.MOV.U32 R12, RZ, RZ, RZ ;  /* 0x000000ffff0c7224 */ /* 0x000fe400078e00ff */
[----:B------:R-:W-:Y:S02]  /*1e5f0*/  IMAD.MOV.U32 R11, RZ, RZ, 0x1f ;  /* 0x0000001fff0b7424 */ /* 0x000fe400078e00ff */
[----:B------:R-:W-:-:S07]  /*1e600*/  IMAD.MOV.U32 R15, RZ, RZ, -0x1 ;  /* 0xffffffffff0f7424 */ /* 0x000fce00078e00ff */
[----:B0-23--:R-:W-:Y:S05]  /*1e610*/  WARPSYNC.COLLECTIVE R15, `(.L_x_10124) ;  /* 0x000000000f087348 */ /* 0x00dfea0003c00000 */
[----:B------:R1:W4:Y:S02]  /*1e620*/  SHFL.IDX P6, R14, R13, R12, R11 ;  /* 0x0000000c0d0e7389 */ /* 0x00032400000c000b */
[----:B01234-:R-:W-:Y:S01]  /*1e630*/  ENDCOLLECTIVE ;  /* 0x000000000000791b */ /* 0x01ffe20003800000 */
.L_x_10124:
[----:B------:R-:W-:Y:S05]  /*1e640*/  BSYNC B0 ;  /* 0x0000000000007941 */ /* 0x000fea0003800000 */
.L_x_10123:
        /* <DEDUP_REMOVED lines=9> */
.L_x_10125:
        /* <DEDUP_REMOVED lines=16> */
[C---:B------:R-:W-:Y:S02]  /*1e7e0*/  ISETP.GE.U32.AND P5, PT, R9.reuse, 0x10, PT ;  /* 0x000000100900780c */ /* 0x040fe40003fa6070 */
[----:B--2---:R-:W-:Y:S01]  /*1e7f0*/  @!P1 MOV R7, R8 ;  /* 0x0000000800079202 */ /* 0x004fe20000000f00 */
[----:B---3--:R-:W-:Y:S01]  /*1e800*/  @!P1 IMAD.MOV.U32 R4, RZ, RZ, R5 ;  /* 0x000000ffff049224 */ /* 0x008fe200078e0005 */
[----:B------:R-:W-:-:S03]  /*1e810*/  ISETP.NE.AND P1, PT, R9, RZ, PT ;  /* 0x000000ff0900720c */ /* 0x000fc60003f25270 */
[----:B------:R-:W-:-:S10]  /*1e820*/  IMAD R13, R4, R7, RZ ;  /* 0x00000007040d7224 */ /* 0x000fd400078e02ff */
[----:B------:R-:W-:Y:S05]  /*1e830*/  WARPSYNC.COLLECTIVE R15, `(.L_x_10126) ;  /* 0x000000000f087348 */ /* 0x000fea0003c00000 */
[----:B------:R0:W1:Y:S02]  /*1e840*/  SHFL.UP P6, R14, R13, R12, R11 ;  /* 0x0400000c0d0e7389 */ /* 0x00006400000c000b */
[----:B01----:R-:W-:Y:S01]  /*1e850*/  ENDCOLLECTIVE ;  /* 0x000000000000791b */ /* 0x003fe20003800000 */
.L_x_10126:
[----:B------:R-:W-:Y:S01]  /*1e860*/  IMAD.MOV.U32 R12, RZ, RZ, 0x2 ;  /* 0x00000002ff0c7424 */ /* 0x000fe200078e00ff */
[----:B------:R-:W-:-:S05]  /*1e870*/  SEL R14, R14, RZ, P1 ;  /* 0x000000ff0e0e7207 */ /* 0x000fca0000800000 */
[----:B------:R-:W-:-:S04]  /*1e880*/  IMAD.IADD R5, R13, 0x1, R14 ;  /* 0x000000010d057824 */ /* 0x000fc800078e020e */
[----:B------:R-:W-:-:S07]  /*1e890*/  IMAD.MOV.U32 R13, RZ, RZ, R5 ;  /* 0x000000ffff0d7224 */ /* 0x000fce00078e0005 */
[----:B------:R-:W-:Y:S05]  /*1e8a0*/  WARPSYNC.COLLECTIVE R15, `(.L_x_10127) ;  /* 0x000000000f087348 */ /* 0x000fea0003c00000 */
[----:B------:R0:W1:Y:S02]  /*1e8b0*/  SHFL.UP P6, R14, R13, R12, R11 ;  /* 0x0400000c0d0e7389 */ /* 0x00006400000c000b */
[----:B01----:R-:W-:Y:S01]  /*1e8c0*/  ENDCOLLECTIVE ;  /* 0x000000000000791b */ /* 0x003fe20003800000 */
.L_x_10127:
[----:B------:R-:W-:Y:S01]  /*1e8d0*/  IMAD.MOV.U32 R12, RZ, RZ, 0x4 ;  /* 0x00000004ff0c7424 */ /* 0x000fe200078e00ff */
[----:B------:R-:W-:-:S05]  /*1e8e0*/  SEL R2, R14, RZ, P2 ;  /* 0x000000ff0e027207 */ /* 0x000fca0001000000 */
[----:B------:R-:W-:-:S04]  /*1e8f0*/  IMAD.IADD R2, R5, 0x1, R2 ;  /* 0x0000000105027824 */ /* 0x000fc800078e0202 */
[----:B------:R-:W-:-:S07]  /*1e900*/  IMAD.MOV.U32 R13, RZ, RZ, R2 ;  /* 0x000000ffff0d7224 */ /* 0x000fce00078e0002 */
[----:B------:R-:W-:Y:S05]  /*1e910*/  WARPSYNC.COLLECTIVE R15, `(.L_x_10128) ;  /* 0x000000000f087348 */ /* 0x000fea0003c00000 */
[----:B------:R0:W1:Y:S02]  /*1e920*/  SHFL.UP P6, R14, R13, R12, R11 ;  /* 0x0400000c0d0e7389 */ /* 0x00006400000c000b */
[----:B01----:R-:W-:Y:S01]  /*1e930*/  ENDCOLLECTIVE ;  /* 0x000000000000791b */ /* 0x003fe20003800000 */
.L_x_10128:
[----:B------:R-:W-:Y:S02]  /*1e940*/  MOV R12, 0x8 ;  /* 0x00000008000c7802 */ /* 0x000fe40000000f00 */
[----:B------:R-:W-:-:S05]  /*1e950*/  SEL R3, R14, RZ, P3 ;  /* 0x000000ff0e037207 */ /* 0x000fca0001800000 */
[----:B------:R-:W-:-:S04]  /*1e960*/  IMAD.IADD R3, R2, 0x1, R3 ;  /* 0x0000000102037824 */ /* 0x000fc800078e0203 */
[----:B------:R-:W-:-:S07]  /*1e970*/  IMAD.MOV.U32 R13, RZ, RZ, R3 ;  /* 0x000000ffff0d7224 */ /* 0x000fce00078e0003 */
[----:B------:R-:W-:Y:S05]  /*1e980*/  WARPSYNC.COLLECTIVE R15, `(.L_x_10129) ;  /* 0x000000000f087348 */ /* 0x000fea0003c00000 */
[----:B------:R0:W1:Y:S02]  /*1e990*/  SHFL.UP P6, R14, R13, R12, R11 ;  /* 0x0400000c0d0e7389 */ /* 0x00006400000c000b */
[----:B01----:R-:W-:Y:S01]  /*1e9a0*/  ENDCOLLECTIVE ;  /* 0x000000000000791b */ /* 0x003fe20003800000 */
.L_x_10129:
[----:B------:R-:W-:Y:S01]  /*1e9b0*/  IMAD.MOV.U32 R12, RZ, RZ, 0x10 ;  /* 0x00000010ff0c7424 */ /* 0x000fe200078e00ff */
[----:B------:R-:W-:-:S05]  /*1e9c0*/  SEL R14, R14, RZ, P4 ;  /* 0x000000ff0e0e7207 */ /* 0x000fca0002000000 */
[----:B------:R-:W-:-:S04]  /*1e9d0*/  IMAD.IADD R5, R3, 0x1, R14 ;  /* 0x0000000103057824 */ /* 0x000fc800078e020e */
[----:B------:R-:W-:-:S07]  /*1e9e0*/  IMAD.MOV.U32 R13, RZ, RZ, R5 ;  /* 0x000000ffff0d7224 */ /* 0x000fce00078e0005 */
[----:B------:R-:W-:Y:S05]  /*1e9f0*/  WARPSYNC.COLLECTIVE R15, `(.L_x_10130) ;  /* 0x000000000f087348 */ /* 0x000fea0003c00000 */
[----:B------:R0:W1:Y:S02]  /*1ea00*/  SHFL.UP P6, R14, R13, R12, R11 ;  /* 0x0400000c0d0e7389 */ /* 0x00006400000c000b */
[----:B01----:R-:W-:Y:S01]  /*1ea10*/  ENDCOLLECTIVE ;  /* 0x000000000000791b */ /* 0x003fe20003800000 */
.L_x_10130:
        /* <DEDUP_REMOVED lines=8> */
.L_x_10131:
[----:B------:R-:W-:Y:S05]  /*1eaa0*/  BRA `(.L_x_10132) ;  /* 0xffffffa400dc7947 */ /* 0x000fea000383ffff */
.L_x_9932:
[----:B------:R-:W-:Y:S01]  /*1eab0*/  BSSY B0, `(.L_x_10133) ;  /* 0x0000007000007945 */ /* 0x000fe20003800000 */
[----:B------:R-:W-:Y:S02]  /*1eac0*/  IMAD.MOV.U32 R12, RZ, RZ, 0x1 ;  /* 0x00000001ff0c7424 */ /* 0x000fe400078e00ff */
[----:B------:R-:W-:Y:S02]  /*1ead0*/  IMAD.MOV.U32 R11, RZ, RZ, RZ ;  /* 0x000000ffff0b7224 */ /* 0x000fe400078e00ff */
[----:B------:R-:W-:-:S07]  /*1eae0*/  IMAD.MOV.U32 R15, RZ, RZ, -0x1 ;  /* 0xffffffffff0f7424 */ /* 0x000fce00078e00ff */
[----:B------:R-:W-:Y:S05]  /*1eaf0*/  WARPSYNC.COLLECTIVE R15, `(.L_x_10134) ;  /* 0x000000000f087348 */ /* 0x000fea0003c00000 */
[----:B------:R0:W1:Y:S02]  /*1eb00*/  SHFL.UP P6, R14, R13, R12, R11 ;  /* 0x0400000c0d0e7389 */ /* 0x00006400000c000b */
[----:B01----:R-:W-:Y:S01]  /*1eb10*/  ENDCOLLECTIVE ;  /* 0x000000000000791b */ /* 0x003fe20003800000 */
.L_x_10134:
[----:B------:R-:W-:Y:S05]  /*1eb20*/  BSYNC B0 ;  /* 0x0000000000007941 */ /* 0x000fea0003800000 */
.L_x_10133:
[----:B------:R-:W-:Y:S01]  /*1eb30*/  SEL R14, R14, RZ, P1 ;  /* 0x000000ff0e0e7207 */ /* 0x000fe20000800000 */
[----:B------:R-:W-:Y:S02]  /*1eb40*/  IMAD.MOV.U32 R12, RZ, RZ, 0x2 ;  /* 0x00000002ff0c7424 */ /* 0x000fe400078e00ff */
[----:B------:R-:W-:Y:S01]  /*1eb50*/  IMAD.MOV.U32 R11, RZ, RZ, RZ ;  /* 0x000000ffff0b7224 */ /* 0x000fe200078e00ff */
[----:B------:R-:W-:Y:S01]  /*1eb60*/  IADD3 R13, R13, R14, RZ ;  /* 0x0000000e0d0d7210 */ /* 0x000fe20007ffe0ff */
[----:B------:R-:W-:-:S07]  /*1eb70*/  IMAD.MOV.U32 R15, RZ, RZ, -0x1 ;  /* 0xffffffffff0f7424 */ /* 0x000fce00078e00ff */
[----:B------:R-:W-:Y:S05]  /*1eb80*/  WARPSYNC.COLLECTIVE R15, `(.L_x_10135) ;  /* 0x000000000f087348 */ /* 0x000fea0003c00000 */
[----:B------:R0:W1:Y:S02]  /*1eb90*/  SHFL.UP P6, R14, R13, R12, R11 ;  /* 0x0400000c0d0e7389 */ /* 0x00006400000c000b */
[----:B01----:R-:W-:Y:S01]  /*1eba0*/  ENDCOLLECTIVE ;  /* 0x000000000000791b */ /* 0x003fe20003800000 */
.L_x_10135:
[----:B------:R-:W-:Y:S01]  /*1ebb0*/  IMAD.MOV.U32 R12, RZ, RZ, 0x4 ;  /* 0x00000004ff0c7424 */ /* 0x000fe200078e00ff */
[----:B------:R-:W-:-:S05]  /*1ebc0*/  SEL R2, R14, RZ, P2 ;  /* 0x000000ff0e027207 */ /* 0x000fca0001000000 */
[----:B------:R-:W-:-:S04]  /*1ebd0*/  IMAD.IADD R2, R13, 0x1, R2 ;  /* 0x000000010d027824 */ /* 0x000fc800078e0202 */
[----:B------:R-:W-:-:S07]  /*1ebe0*/  IMAD.MOV.U32 R13, RZ, RZ, R2 ;  /* 0x000000ffff0d7224 */ /* 0x000fce00078e0002 */
[----:B------:R-:W-:Y:S05]  /*1ebf0*/  WARPSYNC.COLLECTIVE R15, `(.L_x_10136) ;  /* 0x000000000f087348 */ /* 0x000fea0003c00000 */
[----:B------:R0:W1:Y:S02]  /*1ec00*/  SHFL.UP P6, R14, R13, R12, R11 ;  /* 0x0400000c0d0e7389 */ /* 0x00006400000c000b */
[----:B01----:R-:W-:Y:S01]  /*1ec10*/  ENDCOLLECTIVE ;  /* 0x000000000000791b */ /* 0x003fe20003800000 */
.L_x_10136:
[----:B------:R-:W-:Y:S01]  /*1ec20*/  IMAD.MOV.U32 R12, RZ, RZ, 0x8 ;  /* 0x00000008ff0c7424 */ /* 0x000fe200078e00ff */
[----:B------:R-:W-:-:S05]  /*1ec30*/  SEL R3, R14, RZ, P3 ;  /* 0x000000ff0e037207 */ /* 0x000fca0001800000 */
[----:B------:R-:W-:-:S04]  /*1ec40*/  IMAD.IADD R3, R2, 0x1, R3 ;  /* 0x0000000102037824 */ /* 0x000fc800078e0203 */
[----:B------:R-:W-:-:S07]  /*1ec50*/  IMAD.MOV.U32 R13, RZ, RZ, R3 ;  /* 0x000000ffff0d7224 */ /* 0x000fce00078e0003 */
[----:B------:R-:W-:Y:S05]  /*1ec60*/  WARPSYNC.COLLECTIVE R15, `(.L_x_10137) ;  /* 0x000000000f087348 */ /* 0x000fea0003c00000 */
[----:B------:R0:W1:Y:S02]  /*1ec70*/  SHFL.UP P6, R14, R13, R12, R11 ;  /* 0x0400000c0d0e7389 */ /* 0x00006400000c000b */
[----:B01----:R-:W-:Y:S01]  /*1ec80*/  ENDCOLLECTIVE ;  /* 0x000000000000791b */ /* 0x003fe20003800000 */
.L_x_10137:
[----:B------:R-:W-:Y:S02]  /*1ec90*/  MOV R12, 0x10 ;  /* 0x00000010000c7802 */ /* 0x000fe40000000f00 */
[----:B------:R-:W-:-:S05]  /*1eca0*/  SEL R14, R14, RZ, P4 ;  /* 0x000000ff0e0e7207 */ /* 0x000fca0002000000 */
[----:B------:R-:W-:-:S04]  /*1ecb0*/  IMAD.IADD R5, R3, 0x1, R14 ;  /* 0x0000000103057824 */ /* 0x000fc800078e020e */
[----:B------:R-:W-:-:S07]  /*1ecc0*/  IMAD.MOV.U32 R13, RZ, RZ, R5 ;  /* 0x000000ffff0d7224 */ /* 0x000fce00078e0005 */
[----:B------:R-:W-:Y:S05]  /*1ecd0*/  WARPSYNC.COLLECTIVE R15, `(.L_x_10138) ;  /* 0x000000000f087348 */ /* 0x000fea0003c00000 */
[----:B------:R0:W1:Y:S02]  /*1ece0*/  SHFL.UP P6, R14, R13, R12, R11 ;  /* 0x0400000c0d0e7389 */ /* 0x00006400000c000b */
[----:B01----:R-:W-:Y:S01]  /*1ecf0*/  ENDCOLLECTIVE ;  /* 0x000000000000791b */ /* 0x003fe20003800000 */
.L_x_10138:
        /* <DEDUP_REMOVED lines=8> */
.L_x_10139:
[----:B------:R-:W-:Y:S05]  /*1ed80*/  BRA `(.L_x_10140) ;  /* 0xffffffa400c87947 */ /* 0x000fea000383ffff */
.L_x_9934:
[----:B------:R-:W-:Y:S01]  /*1ed90*/  BSSY B0, `(.L_x_10141) ;  /* 0x0000006000007945 */ /* 0x000fe20003800000 */
[----:B------:R-:W-:Y:S01]  /*1eda0*/  PLOP3.LUT P6, PT, P6, PT, PT, 0x8, 0x0 ;  /* 0x000000000000781c */ /* 0x000fe200037ce170 */
[----:B------:R-:W-:-:S12]  /*1edb0*/  IMAD.MOV.U32 R15, RZ, RZ, -0x1 ;  /* 0xffffffffff0f7424 */ /* 0x000fd800078e00ff */
[----:B0-----:R-:W-:Y:S05]  /*1edc0*/  WARPSYNC.COLLECTIVE R15, `(.L_x_10142) ;  /* 0x000000000f087348 */ /* 0x001fea0003c00000 */
[----:B------:R-:W-:Y:S01]  /*1edd0*/  VOTE.ANY R14, PT, P6 ;  /* 0x00000000000e7806 */ /* 0x000fe200030e0100 */
[----:B0-----:R-:W-:Y:S06]  /*1ede0*/  ENDCOLLECTIVE ;  /* 0x000000000000791b */ /* 0x001fec0003800000 */
.L_x_10142:
[----:B------:R-:W-:Y:S05]  /*1edf0*/  BSYNC B0 ;  /* 0x0000000000007941 */ /* 0x000fea0003800000 */
.L_x_10141:
        /* <DEDUP_REMOVED lines=9> */
.L_x_10143:
[----:B------:R-:W-:Y:S01]  /*1ee90*/  MOV R13, R4 ;  /* 0x00000004000d7202 */ /* 0x000fe20000000f00 */
[----:B------:R-:W-:-:S07]  /*1eea0*/  IMAD.MOV.U32 R7, RZ, RZ, R14 ;  /* 0x000000ffff077224 */ /* 0x000fce00078e000e */
[----:B------:R-:W-:Y:S05]  /*1eeb0*/  WARPSYNC.COLLECTIVE R15, `(.L_x_10144) ;  /* 0x000000000f087348 */ /* 0x000fea0003c00000 */
[----:B------:R0:W1:Y:S02]  /*1eec0*/  SHFL.IDX P6, R14, R13, R12, R11 ;  /* 0x0000000c0d0e7389 */ /* 0x00006400000c000b */
[----:B01----:R-:W-:Y:S01]  /*1eed0*/  ENDCOLLECTIVE ;  /* 0x000000000000791b */ /* 0x003fe20003800000 */
.L_x_10144:
[----:B------:R-:W-:Y:S01]  /*1eee0*/  IMAD.MOV.U32 R4, RZ, RZ, R14 ;  /* 0x000000ffff047224 */ /* 0x000fe200078e000e */
[----:B------:R-:W-:Y:S06]  /*1eef0*/  BRA `(.L_x_10145) ;  /* 0xffffffa400a87947 */ /* 0x000fec000383ffff */
.L_x_9936:
[----:B------:R-:W-:Y:S01]  /*1ef00*/  BSSY B0, `(.L_x_10146) ;  /* 0x0000007000007945 */ /* 0x000fe20003800000 */
[----:B------:R-:W-:Y:S02]  /*1ef10*/  IMAD.MOV.U32 R13, RZ, RZ, R3 ;  /* 0x000000ffff0d7224 */ /* 0x000fe400078e0003 */
[----:B------:R-:W-:Y:S02]  /*1ef20*/  IMAD.MOV.U32 R11, RZ, RZ, 0x1f ;  /* 0x0000001fff0b7424 */ /* 0x000fe400078e00ff */
[----:B------:R-:W-:-:S07]  /*1ef30*/  IMAD.MOV.U32 R15, RZ, RZ, -0x1 ;  /* 0xffffffffff0f7424 */ /* 0x000fce00078e00ff */
[----:B0123--:R-:W-:Y:S05]  /*1ef40*/  WARPSYNC.COLLECTIVE R15, `(.L_x_10147) ;  /* 0x000000000f087348 */ /* 0x00ffea0003c00000 */
[----:B------:R4:W0:Y:S02]  /*1ef50*/  SHFL.IDX P6, R14, R13, R12, R11 ;  /* 0x0000000c0d0e7389 */ /* 0x00082400000c000b */
[----:B01234-:R-:W-:Y:S01]  /*1ef60*/  ENDCOLLECTIVE ;  /* 0x000000000000791b */ /* 0x01ffe20003800000 */
.L_x_10147:
[----:B------:R-:W-:Y:S05]  /*1ef70*/  BSYNC B0 ;  /* 0x0000000000007941 */ /* 0x000fea0003800000 */
.L_x_10146:
[----:B------:R-:W-:Y:S01]  /*1ef80*/  IMAD.MOV.U32 R16, RZ, RZ, R14 ;  /* 0x000000ffff107224 */ /* 0x000fe200078e000e */
[----:B------:R-:W-:Y:S06]  /*1ef90*/  BRA `(.L_x_9935) ;  /* 0xffffffa400987947 */ /* 0x000fec000383ffff */
.L_x_9940:
[----:B0-----:R0:W1:Y:S02]  /*1efa0*/  SYNCS.PHASECHK.TRANS64.TRYWAIT P0, [R5+URZ+0x22820], R0 ;  /* 0x02282000050075a7 */ /* 0x001064000800017f */
[----:B-1----:R-:W-:Y:S05]  /*1efb0*/  @!P0 NANOSLEEP.SYNCS 0x989680 ;  /* 0x009896800000895d */ /* 0x002fea0003900000 */
[----:B------:R-:W1:Y:S02]  /*1efc0*/  @!P0 SYNCS.PHASECHK.TRANS64 P0, [R5+URZ+0x22820], R0 ;  /* 0x02282000050085a7 */ /* 0x000e64000800007f */
[----:B-1----:R-:W-:Y:S05]  /*1efd0*/  @!P0 BRA `(.L_x_9940) ;  /* 0xfffffffc00f08947 */ /* 0x002fea000383ffff */
[----:B------:R-:W-:Y:S05]  /*1efe0*/  BRA `(.L_x_10148) ;  /* 0xffffffa800f07947 */ /* 0x000fea000383ffff */
.L_x_9941:
        /* <DEDUP_REMOVED lines=8> */
[----:B0--34-:R-:W-:Y:S05]  /*1f070*/  WARPSYNC.COLLECTIVE R15, `(.L_x_10150) ;  /* 0x000000000f087348 */ /* 0x019fea0003c00000 */
[----:B------:R1:W2:Y:S02]  /*1f080*/  SHFL.IDX P6, R14, R13, R12, R11 ;  /* 0x0000000c0d0e7389 */ /* 0x0002a400000c000b */
[----:B01234-:R-:W-:Y:S01]  /*1f090*/  ENDCOLLECTIVE ;  /* 0x000000000000791b */ /* 0x01ffe20003800000 */
.L_x_10150:
[----:B------:R-:W-:Y:S05]  /*1f0a0*/  BSYNC B0 ;  /* 0x0000000000007941 */ /* 0x000fea0003800000 */
.L_x_10149:
[----:B------:R-:W-:Y:S05]  /*1f0b0*/  BRA `(.L_x_10151) ;  /* 0xffffffa800d87947 */ /* 0x000fea000383ffff */
.L_x_9942:
[----:B------:R-:W-:Y:S01]  /*1f0c0*/  BSSY B0, `(.L_x_10152) ;  /* 0x0000006000007945 */ /* 0x000fe20003800000 */
[----:B------:R-:W-:-:S07]  /*1f0d0*/  IMAD.MOV.U32 R15, RZ, RZ, -0x1 ;  /* 0xffffffffff0f7424 */ /* 0x000fce00078e00ff */
[----:B0--34-:R-:W-:Y:S05]  /*1f0e0*/  WARPSYNC.COLLECTIVE R15, `(.L_x_10153) ;  /* 0x000000000f0c7348 */ /* 0x019fea0003c00000 */
[----:B------:R-:W-:Y:S02]  /*1f0f0*/  ELECT P6, UR62, PT ;  /* 0x00000000003e782f */ /* 0x000fe400038c0000 */
[----:B------:R-:W-:Y:S01]  /*1f100*/  MOV R14, UR62 ;  /* 0x0000003e000e7c02 */ /* 0x000fe20008000f00 */
[----:B0--34-:R-:W-:Y:S10]  /*1f110*/  ENDCOLLECTIVE ;  /* 0x000000000000791b */ /* 0x019ff40003800000 */
.L_x_10153:
[----:B------:R-:W-:Y:S05]  /*1f120*/  BSYNC B0 ;  /* 0x0000000000007941 */ /* 0x000fea0003800000 */
.L_x_10152:
[----:B------:R-:W-:Y:S05]  /*1f130*/  BRA `(.L_x_10154) ;  /* 0xffffffa800cc7947 */ /* 0x000fea000383ffff */
.L_x_9944:
[----:B0-----:R0:W1:Y:S02]  /*1f140*/  SYNCS.PHASECHK.TRANS64.TRYWAIT P1, [R3+URZ+0x22840], R2 ;  /* 0x02284002030075a7 */ /* 0x001064000802017f */
[----:B-1----:R-:W-:Y:S05]  /*1f150*/  @!P1 NANOSLEEP.SYNCS 0x989680 ;  /* 0x009896800000995d */ /* 0x002fea0003900000 */
[----:B------:R-:W1:Y:S02]  /*1f160*/  @!P1 SYNCS.PHASECHK.TRANS64 P1, [R3+URZ+0x22840], R2 ;  /* 0x02284002030095a7 */ /* 0x000e64000802007f */
[----:B-1----:R-:W-:Y:S05]  /*1f170*/  @!P1 BRA `(.L_x_9944) ;  /* 0xfffffffc00f09947 */ /* 0x002fea000383ffff */
[----:B------:R-:W-:Y:S05]  /*1f180*/  BRA `(.L_x_10155) ;  /* 0xffffffa800e87947 */ /* 0x000fea000383ffff */
.L_x_9946:
[----:B-1----:R1:W2:Y:S02]  /*1f190*/  SYNCS.PHASECHK.TRANS64.TRYWAIT P1, [R5+URZ+0x22840], R0 ;  /* 0x02284000050075a7 */ /* 0x0022a4000802017f */
[----:B--2---:R-:W-:Y:S05]  /*1f1a0*/  @!P1 NANOSLEEP.SYNCS 0x989680 ;  /* 0x009896800000995d */ /* 0x004fea0003900000 */
[----:B------:R-:W2:Y:S02]  /*1f1b0*/  @!P1 SYNCS.PHASECHK.TRANS64 P1, [R5+URZ+0x22840], R0 ;  /* 0x02284000050095a7 */ /* 0x000ea4000802007f */
[----:B--2---:R-:W-:Y:S05]  /*1f1c0*/  @!P1 BRA `(.L_x_9946) ;  /* 0xfffffffc00f09947 */ /* 0x004fea000383ffff */
[----:B------:R-:W-:Y:S05]  /*1f1d0*/  BRA `(.L_x_10156) ;  /* 0xffffffa800f47947 */ /* 0x000fea000383ffff */
.L_x_9948:
[----:B--2---:R2:W0:Y:S02]  /*1f1e0*/  SYNCS.PHASECHK.TRANS64.TRYWAIT P1, [R3+URZ+0x22860], R2 ;  /* 0x02286002030075a7 */ /* 0x004424000802017f */
[----:B0-----:R-:W-:Y:S05]  /*1f1f0*/  @!P1 NANOSLEEP.SYNCS 0x989680 ;  /* 0x009896800000995d */ /* 0x001fea0003900000 */
[----:B------:R-:W0:Y:S02]  /*1f200*/  @!P1 SYNCS.PHASECHK.TRANS64 P1, [R3+URZ+0x22860], R2 ;  /* 0x02286002030095a7 */ /* 0x000e24000802007f */
[----:B0-----:R-:W-:Y:S05]  /*1f210*/  @!P1 BRA `(.L_x_9948) ;  /* 0xfffffffc00f09947 */ /* 0x001fea000383ffff */
[----:B------:R-:W-:Y:S05]  /*1f220*/  BRA `(.L_x_10157) ;  /* 0xffffffa800f07947 */ /* 0x000fea000383ffff */
.L_x_10158:
        /* <DEDUP_REMOVED lines=13> */
.L_x_15663:


//--------------------- .text._ZN7cutlass13device_kernelIN5flash11enable_sm90INS1_16FlashAttnFwdSm90INS1_25CollectiveMainloopFwdSm90ILi2EN4cute5tupleIJNS5_1CILi1EEES8_S8_EEENS6_IJNS7_ILi128EEENS7_ILi96EEENS7_ILi64EEEEEELi256ENS_6half_tEfNS_4arch4Sm90ELb0ELb0ELb0ELb1ELb1ELb0ELb1ELb1ELb0ELb1ELb1ELb0EEENS1_21CollectiveEpilogueFwdINS6_IJSA_NS7_ILi256EEESB_EEES9_SE_SG_Li256ELb1ELb1ELb1ELb0EEENS1_36VarlenDynamicPersistentTileSchedulerILi128ELi96ELi256ELi128ELb1ELb1ELb1ELb0ELb1ELb1EEEEEEEEEvNT_6ParamsE --------------------------
	.section	.text._ZN7cutlass13device_kernelIN5flash11enable_sm90INS1_16FlashAttnFwdSm90INS1_25CollectiveMainloopFwdSm90ILi2EN4cute5tupleIJNS5_1CILi1EEES8_S8_EEENS6_IJNS7_ILi128EEENS7_ILi96EEENS7_ILi64EEEEEELi256ENS_6half_tEfNS_4arch4Sm90ELb0ELb0ELb0ELb1ELb1ELb0ELb1ELb1ELb0ELb1ELb1ELb0EEENS1_21CollectiveEpilogueFwdINS6_IJSA_NS7_ILi256EEESB_EEES9_SE_SG_Li256ELb1ELb1ELb1ELb0EEENS1_36VarlenDynamicPersistentTileSchedulerILi128ELi96ELi256ELi128ELb1ELb1ELb1ELb0ELb1ELb1EEEEEEEEEvNT_6ParamsE,"ax",@progbits
	.align	128
.text._ZN7cutlass13device_kernelIN5flash11enable_sm90INS1_16FlashAttnFwdSm90INS1_25CollectiveMainloopFwdSm90ILi2EN4cute5tupleIJNS5_1CILi1EEES8_S8_EEENS6_IJNS7_ILi128EEENS7_ILi96EEENS7_ILi64EEEEEELi256ENS_6half_tEfNS_4arch4Sm90ELb0ELb0ELb0ELb1ELb1ELb0ELb1ELb1ELb0ELb1ELb1ELb0EEENS1_21CollectiveEpilogueFwdINS6_IJSA_NS7_ILi256EEESB_EEES9_SE_SG_Li256ELb1ELb1ELb1ELb0EEENS1_36VarlenDynamicPersistentTileSchedulerILi128ELi96ELi256ELi128ELb1ELb1ELb1ELb0ELb1ELb1EEEEEEEEEvNT_6ParamsE:
        .type           _ZN7cutlass13device_kernelIN5flash11enable_sm90INS1_16FlashAttnFwdSm90INS1_25CollectiveMainloopFwdSm90ILi2EN4cute5tupleIJNS5_1CILi1EEES8_S8_EEENS6_IJNS7_ILi128EEENS7_ILi96EEENS7_ILi64EEEEEELi256ENS_6half_tEfNS_4arch4Sm90ELb0ELb0ELb0ELb1ELb1ELb0ELb1ELb1ELb0ELb1ELb1ELb0EEENS1_21CollectiveEpilogueFwdINS6_IJSA_NS7_ILi256EEESB_EEES9_SE_SG_Li256ELb1ELb1ELb1ELb0EEENS1_36VarlenDynamicPersistentTileSchedulerILi128ELi96ELi256ELi128ELb1ELb1ELb1ELb0ELb1ELb1EEEEEEEEEvNT_6ParamsE,@function
        .size           _ZN7cutlass13device_kernelIN5flash11enable_sm90INS1_16FlashAttnFwdSm90INS1_25CollectiveMainloopFwdSm90ILi2EN4cute5tupleIJNS5_1CILi1EEES8_S8_EEENS6_IJNS7_ILi128EEENS7_ILi96EEENS7_ILi64EEEEEELi256ENS_6half_tEfNS_4arch4Sm90ELb0ELb0ELb0ELb1ELb1ELb0ELb1ELb1ELb0ELb1ELb1ELb0EEENS1_21CollectiveEpilogueFwdINS6_IJSA_NS7_ILi256EEESB_EEES9_SE_SG_Li256ELb1ELb1ELb1ELb0EEENS1_36VarlenDynamicPersistentTileSchedulerILi128ELi96ELi256ELi128ELb1ELb1ELb1ELb0ELb1ELb1EEEEEEEEEvNT_6ParamsE,(.L_x_15664 - _ZN7cutlass13device_kernelIN5flash11enable_sm90INS1_16FlashAttnFwdSm90INS1_25CollectiveMainloopFwdSm90ILi2EN4cute5tupleIJNS5_1CILi1EEES8_S8_EEENS6_IJNS7_ILi128EEENS7_ILi96EEENS7_ILi64EEEEEELi256ENS_6half_tEfNS_4arch4Sm90ELb0ELb0ELb0ELb1ELb1ELb0ELb1ELb1ELb0ELb1ELb1ELb0EEENS1_21CollectiveEpilogueFwdINS6_IJSA_NS7_ILi256EEESB_EEES9_SE_SG_Li256ELb1ELb1ELb1ELb0EEENS1_36VarlenDynamicPersistentTileSchedulerILi128ELi96ELi256ELi128ELb1ELb1ELb1ELb0ELb1ELb1EEEEEEEEEvNT_6ParamsE)
        .other          _ZN7cutlass13device_kernelIN5flash11enable_sm90INS1_16FlashAttnFwdSm90INS1_25CollectiveMainloopFwdSm90ILi2EN4cute5tupleIJNS5_1CILi1EEES8_S8_EEENS6_IJNS7_ILi128EEENS7_ILi96EEENS7_ILi64EEEEEELi256ENS_6half_tEfNS_4arch4Sm90ELb0ELb0ELb0ELb1ELb1ELb0ELb1ELb1ELb0ELb1ELb1ELb0EEENS1_21CollectiveEpilogueFwdINS6_IJSA_NS7_ILi256EEESB_EEES9_SE_SG_Li256ELb1ELb1ELb1ELb0EEENS1_36VarlenDynamicPersistentTileSchedulerILi128ELi96ELi256ELi128ELb1ELb1ELb1ELb0ELb1ELb1EEEEEEEEEvNT_6ParamsE,@"STO_CUDA_ENTRY STV_DEFAULT"
_ZN7cutlass13device_kernelIN5flash11enable_sm90INS1_16FlashAttnFwdSm90INS1_25CollectiveMainloopFwdSm90ILi2EN4cute5tupleIJNS5_1CILi1EEES8_S8_EEENS6_IJNS7_ILi128EEENS7_ILi96EEENS7_ILi64EEEEEELi256ENS_6half_tEfNS_4arch4Sm90ELb0ELb0ELb0ELb1ELb1ELb0ELb1ELb1ELb0ELb1ELb1ELb0EEENS1_21CollectiveEpilogueFwdINS6_IJSA_NS7_ILi256EEESB_EEES9_SE_SG_Li256ELb1ELb1ELb1ELb0EEENS1_36VarlenDynamicPersistentTileSchedulerILi128ELi96ELi256ELi128ELb1ELb1ELb1ELb0ELb1ELb1EEEEEEEEEvNT_6ParamsE:
        /* <DEDUP_REMOVED lines=47> */
.L_x_10159:
        /* <DEDUP_REMOVED lines=22> */
.L_x_10160:
        /* <DEDUP_REMOVED lines=18> */
.L_x_10161:
        /* <DEDUP_REMOVED lines=22> */
.L_x_10162:
        /* <DEDUP_REMOVED lines=23> */
.L_x_10163:
        /* <DEDUP_REMOVED lines=10> */
.L_x_10165:
[----:B------:R-:W-:-:S08]  /*08e0*/  NOP ;  /* 0x0000000000007918 */ /* 0x000fd00000000000 */
[----:B------:R-:W1:Y:S02]  /*08f0*/  USETMAXREG.TRY_ALLOC.CTAPOOL UP0, 0xe8 ;  /* 0x000000e8000079c8 */ /* 0x000e640008000600 */
[----:B-1----:R-:W-:-:S13]  /*0900*/  PLOP3.LUT P0, PT, PT, PT, UP0, 0x80, 0x0 ;  /* 0x000000000000781c */ /* 0x002fda0003f0f008 */
[----:B------:R-:W-:Y:S05]  /*0910*/  @!P0 BRA `(.L_x_10165) ;  /* 0xfffffffc00f08947 */ /* 0x000fea000383ffff */
[----:B------:R-:W-:Y:S01]  /*0920*/  SHF.R.U32.HI R2, RZ, 0x7, R0 ;  /* 0x00000007ff027819 */ /* 0x000fe20000011600 */
[----:B------:R-:W1:Y:S08]  /*0930*/  S2UR UR5, SR_CgaCtaId ;  /* 0x00000000000579c3 */ /* 0x000e700000008800 */
[----:B------:R-:W-:Y:S06]  /*0940*/  BAR.ARV 0x8, 0x180 ;  /* 0x0206000000007b1d */ /* 0x000fec0000002000 */
[----:B------:R-:W-:Y:S01]  /*0950*/  ISETP.NE.AND P0, PT, R2, 0x1, PT ;  /* 0x000000010200780c */ /* 0x000fe20003f05270 */
[----:B------:R-:W-:-:S12]  /*0960*/  UMOV UR4, 0x400 ;  /* 0x0000040000047882 */ /* 0x000fd80000000000 */
[----:B------:R-:W-:Y:S06]  /*0970*/  @!P0 BAR.ARV 0x9, 0x100 ;  /* 0x0244000000008b1d */ /* 0x000fec0000002000 */
[----:B-1----:R-:W-:Y:S02]  /*0980*/  ULEA UR4, UR5, UR4, 0x18 ;  /* 0x0000000405047291 */ /* 0x002fe4000f8ec03f */
[----:B------:R-:W-:Y:S07]  /*0990*/  BAR.SYNC.DEFER_BLOCKING 0x5, 0x180 ;  /* 0x0146000000007b1d */ /* 0x000fee0000010000 */
        /* <DEDUP_REMOVED lines=11> */
[----:B0-----:R-:W-:-:S04]  /*0a50*/  SHF.R.S32.HI R3, RZ, 0x1f, R0 ;  /* 0x0000001fff037819 */ /* 0x001fc80000011400 */
[CC--:B------:R-:W-:Y:S02]  /*0a60*/  LEA.HI R4, R3.reuse, R0.reuse, RZ, 0x4 ;  /* 0x0000000003047211 */ /* 0x0c0fe400078f20ff */
[----:B------:R-:W-:-:S04]  /*0a70*/  LEA.HI R7, R3, R0, RZ, 0x2 ;  /* 0x0000000003077211 */ /* 0x000fc800078f10ff */
[----:B------:R-:W-:Y:S02]  /*0a80*/  LOP3.LUT R11, R7, 0xfffffffc, RZ, 0xc0, !PT ;  /* 0xfffffffc070b7812 */ /* 0x000fe400078ec0ff */
[----:B------:R-:W-:-:S03]  /*0a90*/  SHF.R.S32.HI R7, RZ, 0x4, R4 ;  /* 0x00000004ff077819 */ /* 0x000fc60000011404 */
[----:B------:R-:W-:Y:S01]  /*0aa0*/  IMAD.IADD R12, R0, 0x1, -R11 ;  /* 0x00000001000c7824 */ /* 0x000fe200078e0a0b */
[----:B--2---:R-:W-:Y:S02]  /*0ab0*/  R2UR UR6, R2 ;  /* 0x00000000020672ca */ /* 0x004fe400000e0000 */
[----:B------:R-:W-:-:S04]  /*0ac0*/  LEA.HI R2, R3, R0, RZ, 0x7 ;  /* 0x0000000003027211 */ /* 0x000fc800078f38ff */
[----:B------:R-:W-:-:S05]  /*0ad0*/  LOP3.LUT R5, R2, 0xffffff80, RZ, 0xc0, !PT ;  /* 0xffffff8002057812 */ /* 0x000fca00078ec0ff */
[----:B------:R-:W-:Y:S01]  /*0ae0*/  IMAD.IADD R16, R0, 0x1, -R5 ;  /* 0x0000000100107824 */ /* 0x000fe200078e0a05 */
[----:B------:R-:W-:Y:S01]  /*0af0*/  LEA.HI R5, R3, R0, RZ, 0x5 ;  /* 0x0000000003057211 */ /* 0x000fe200078f28ff */
[----:B------:R-:W-:Y:S01]  /*0b00*/  ULOP3.LUT UR6, UR6, 0x1, URZ, 0xfc, !UPT ;  /* 0x0000000106067892 */ /* 0x000fe2000f8efc3f */
[C---:B------:R-:W-:Y:S02]  /*0b10*/  LOP3.LUT R3, R4.reuse, 0x3fffff0, RZ, 0xc0, !PT ;  /* 0x03fffff004037812 */ /* 0x040fe400078ec0ff */
[----:B------:R-:W-:Y:S01]  /*0b20*/  SHF.R.S32.HI R8, RZ, 0x1f, R16 ;  /* 0x0000001fff087819 */ /* 0x000fe20000011410 */
[----:B------:R-:W-:Y:S01]  /*0b30*/  IMAD.SHL.U32 R6, R5, 0x20, RZ ;  /* 0x0000002005067824 */ /* 0x000fe200078e00ff */
[----:B------:R-:W-:Y:S01]  /*0b40*/  LEA.HI R4, R4, R7, RZ, 0x1 ;  /* 0x0000000704047211 */ /* 0x000fe200078f08ff */
[----:B------:R-:W-:Y:S01]  /*0b50*/  IMAD.IADD R5, R0, 0x1, -R3 ;  /* 0x0000000100057824 */ /* 0x000fe200078e0a03 */
[CC--:B------:R-:W-:Y:S01]  /*0b60*/  LEA.HI R9, R8.reuse, R16.reuse, RZ, 0x2 ;  /* 0x0000001008097211 */ /* 0x0c0fe200078f10ff */
[----:B------:R-:W-:Y:S01]  /*0b70*/  STL [R1+0x24], R16 ;  /* 0x0000241001007387 */ /* 0x000fe20000100800 */
[----:B------:R-:W-:-:S02]  /*0b80*/  LEA.HI R8, R8, R16, RZ, 0x5 ;  /* 0x0000001008087211 */ /* 0x000fc400078f28ff */
[--C-:B------:R-:W-:Y:S02]  /*0b90*/  SHF.R.S32.HI R10, RZ, 0x2, R9.reuse ;  /* 0x00000002ff0a7819 */ /* 0x100fe40000011409 */
[----:B------:R-:W-:Y:S02]  /*0ba0*/  SHF.R.S32.HI R3, RZ, 0x1f, R9 ;  /* 0x0000001fff037819 */ /* 0x000fe40000011409 */
[----:B------:R-:W-:Y:S02]  /*0bb0*/  LOP3.LUT R6, R6, 0xfffffc00, RZ, 0xc0, !PT ;  /* 0xfffffc0006067812 */ /* 0x000fe400078ec0ff */
[----:B------:R-:W-:Y:S02]  /*0bc0*/  LEA.HI R0, R3, R10, RZ, 0x3 ;  /* 0x0000000a03007211 */ /* 0x000fe400078f18ff */
[----:B------:R-:W-:Y:S01]  /*0bd0*/  SHF.R.S32.HI R3, RZ, 0x7, R2 ;  /* 0x00000007ff037819 */ /* 0x000fe20000011402 */
[----:B------:R-:W-:Y:S01]  /*0be0*/  IMAD R5, R5, 0x40, R6 ;  /* 0x0000004005057824 */ /* 0x000fe200078e0206 */
[----:B------:R-:W-:Y:S01]  /*0bf0*/  LOP3.LUT R11, R0, 0xfffffff8, RZ, 0xc0, !PT ;  /* 0xfffffff8000b7812 */ /* 0x000fe200078ec0ff */
[----:B------:R-:W-:Y:S01]  /*0c00*/  IMAD.MOV.U32 R6, RZ, RZ, R14 ;  /* 0x000000ffff067224 */ /* 0x000fe200078e000e */
[----:B------:R-:W-:-:S02]  /*0c10*/  LEA.HI R2, R2, R3, RZ, 0x1 ;  /* 0x0000000302027211 */ /* 0x000fc400078f08ff */
[----:B------:R-:W-:Y:S01]  /*0c20*/  LOP3.LUT R4, R4, 0x1ffffffe, RZ, 0xc0, !PT ;  /* 0x1ffffffe04047812 */ /* 0x000fe200078ec0ff */
[----:B------:R-:W-:Y:S01]  /*0c30*/  IMAD.IADD R11, R10, 0x1, -R11 ;  /* 0x000000010a0b7824 */ /* 0x000fe200078e0a0b */
[----:B------:R-:W-:Y:S02]  /*0c40*/  LOP3.LUT R2, R2, 0x3fffffe, RZ, 0xc0, !PT ;  /* 0x03fffffe02027812 */ /* 0x000fe400078ec0ff */
[----:B------:R-:W-:Y:S01]  /*0c50*/  SHF.R.S32.HI R8, RZ, 0x5, R8 ;  /* 0x00000005ff087819 */ /* 0x000fe20000011408 */
[----:B------:R-:W-:Y:S01]  /*0c60*/  IMAD.IADD R4, R7, 0x1, -R4 ;  /* 0x0000000107047824 */ /* 0x000fe200078e0a04 */
[----:B------:R-:W-:Y:S01]  /*0c70*/  LEA.HI R0, R12, R12, RZ, 0x1 ;  /* 0x0000000c0c007211 */ /* 0x000fe200078f08ff */
[----:B------:R-:W-:Y:S01]  /*0c80*/  IMAD.IADD R2, R3, 0x1, -R2 ;  /* 0x0000000103027824 */ /* 0x000fe200078e0a02 */
[----:B------:R-:W-:Y:S01]  /*0c90*/  LOP3.LUT R9, R9, 0x7ffffffc, RZ, 0xc0, !PT ;  /* 0x7ffffffc09097812 */ /* 0x000fe200078ec0ff */
[----:B------:R-:W-:Y:S01]  /*0ca0*/  IMAD R11, R8, 0x10, R11 ;  /* 0x00000010080b7824 */ /* 0x000fe200078e020b */
[----:B------:R-:W-:Y:S01]  /*0cb0*/  LOP3.LUT R3, R0, 0x1ffffffe, RZ, 0xc0, !PT ;  /* 0x1ffffffe00037812 */ /* 0x000fe200078ec0ff */
[----:B------:R-:W-:-:S02]  /*0cc0*/  IMAD R4, R4, 0x8, R5 ;  /* 0x0000000804047824 */ /* 0x000fc400078e0205 */
[----:B------:R-:W-:Y:S02]  /*0cd0*/  IMAD R0, R2, 0x40, R11 ;  /* 0x0000004002007824 */ /* 0x000fe400078e020b */
[----:B------:R-:W-:Y:S01]  /*0ce0*/  IMAD.IADD R3, R12, 0x1, -R3 ;  /* 0x000000010c037824 */ /* 0x000fe200078e0a03 */
[----:B------:R0:W-:Y:S01]  /*0cf0*/  STL [R1+0x34], R4 ;  /* 0x0000340401007387 */ /* 0x0001e20000100800 */
[----:B------:R-:W-:Y:S01]  /*0d00*/  IMAD.U32 R2, RZ, RZ, UR6 ;  /* 0x00000006ff027e24 */ /* 0x000fe2000f8e00ff */
[----:B------:R-:W-:Y:S01]  /*0d10*/  UMOV UR6, URZ ;  /* 0x0000003f00067c82 */ /* 0x000fe20008000000 */
[----:B------:R-:W-:Y:S01]  /*0d20*/  IMAD.IADD R9, R16, 0x1, -R9 ;  /* 0x0000000110097824 */ /* 0x000fe200078e0a09 */
[----:B------:R1:W-:Y:S03]  /*0d30*/  STL [R1+0x2c], R0 ;  /* 0x00002c0001007387 */ /* 0x0003e60000100800 */
[----:B------:R-:W-:Y:S01]  /*0d40*/  IMAD.SHL.U32 R23, R9, 0x2, RZ ;  /* 0x0000000209177824 */ /* 0x000fe200078e00ff */
[----:B------:R2:W-:Y:S03]  /*0d50*/  STL [R1+0x38], R2 ;  /* 0x0000380201007387 */ /* 0x0005e60000100800 */
[----:B------:R-:W-:-:S02]  /*0d60*/  VIADD R5, R23, 0x30 ;  /* 0x0000003017057836 */ /* 0x000fc40000000000 */
[----:B0-----:R-:W-:Y:S02]  /*0d70*/  VIADD R4, R23, 0x38 ;  /* 0x0000003817047836 */ /* 0x001fe40000000000 */
[----:B-1----:R-:W-:Y:S01]  /*0d80*/  IMAD R0, R3, 0x8, R0 ;  /* 0x0000000803007824 */ /* 0x002fe200078e0200 */
[----:B------:R-:W-:Y:S01]  /*0d90*/  SHF.R.S32.HI R5, RZ, 0x1f, R5 ;  /* 0x0000001fff057819 */ /* 0x000fe20000011405 */
[C---:B------:R-:W-:Y:S01]  /*0da0*/  VIADD R229, R23.reuse, 0x48 ;  /* 0x0000004817e57836 */ /* 0x040fe20000000000 */
[----:B------:R-:W-:Y:S01]  /*0db0*/  SHF.R.S32.HI R4, RZ, 0x1f, R4 ;  /* 0x0000001fff047819 */ /* 0x000fe20000011404 */
[C---:B--2---:R-:W-:Y:S01]  /*0dc0*/  VIADD R2, R23.reuse, 0x40 ;  /* 0x0000004017027836 */ /* 0x044fe20000000000 */
        /* <DEDUP_REMOVED lines=11> */
[----:B0-----:R-:W-:Y:S01]  /*0e80*/  IMAD.U32 R0, RZ, RZ, UR6 ;  /* 0x00000006ff007e24 */ /* 0x001fe2000f8e00ff */
        /* <DEDUP_REMOVED lines=38> */
.L_x_10216:
[----:B------:R-:W-:Y:S01]  /*10f0*/  ULDC.64 UR6, c[0x0][0xd88] ;  /* 0x0003620000067ab9 */ /* 0x000fe20000000a00 */
[----:B01----:R-:W0:Y:S01]  /*1100*/  LDC.64 R4, c[0x0][0x418] ;  /* 0x00010600ff047b82 */ /* 0x003e220000000a00 */
[----:B------:R-:W-:-:S06]  /*1110*/  UIMAD.WIDE UR6, UR5, 0x4, UR6 ;  /* 0x00000004050678a5 */ /* 0x000fcc000f8e0206 */
[----:B------:R-:W-:Y:S01]  /*1120*/  IMAD.U32 R204, RZ, RZ, UR6 ;  /* 0x00000006ffcc7e24 */ /* 0x000fe2000f8e00ff */
[----:B------:R-:W1:Y:S01]  /*1130*/  LDC R0, c[0x0][0x424] ;  /* 0x00010900ff007b82 */ /* 0x000e620000000800 */
[----:B------:R-:W-:Y:S01]  /*1140*/  IMAD.U32 R205, RZ, RZ, UR7 ;  /* 0x00000007ffcd7e24 */ /* 0x000fe2000f8e00ff */
[----:B------:R-:W-:-:S04]  /*1150*/  ULDC.64 UR6, c[0x0][0xb20] ;  /* 0x0002c80000067ab9 */ /* 0x000fc80000000a00 */
[----:B--2---:R-:W2:Y:S01]  /*1160*/  LDG.E R204, desc[UR36][R204.64] ;  /* 0x00000024cccc7981 */ /* 0x004ea2000c1e1900 */
[----:B------:R-:W-:Y:S01]  /*1170*/  ISETP.NE.U32.AND P0, PT, RZ, UR6, PT ;  /* 0x00000006ff007c0c */ /* 0x000fe2000bf05070 */
[----:B---34-:R-:W3:Y:S01]  /*1180*/  LDC R9, c[0x0][0x2f0] ;  /* 0x0000bc00ff097b82 */ /* 0x018ee20000000800 */
[----:B------:R-:W-:Y:S02]  /*1190*/  IMAD.MOV.U32 R7, RZ, RZ, RZ ;  /* 0x000000ffff077224 */ /* 0x000fe400078e00ff */
[----:B------:R-:W-:Y:S02]  /*11a0*/  ISETP.NE.AND.EX P0, PT, RZ, UR7, PT, P0 ;  /* 0x00000007ff007c0c */ /* 0x000fe4000bf05300 */
[----:B--2---:R-:W-:-:S11]  /*11b0*/  SHF.R.S32.HI R208, RZ, 0x1f, R204 ;  /* 0x0000001fffd07819 */ /* 0x004fd600000114cc */
[----:B------:R-:W-:-:S04]  /*11c0*/  @P0 LEA R2, P1, R204, UR6, 0x2 ;  /* 0x00000006cc020c11 */ /* 0x000fc8000f8210ff */
[----:B------:R-:W-:Y:S01]  /*11d0*/  @P0 LEA.HI.X R3, R204, UR7, R208, 0x2, P1 ;  /* 0x00000007cc030c11 */ /* 0x000fe200088f14d0 */
[----:B------:R-:W-:Y:S02]  /*11e0*/  ULDC.64 UR6, c[0x0][0xb18] ;  /* 0x0002c60000067ab9 */ /* 0x000fe40000000a00 */
[----:B------:R-:W-:Y:S02]  /*11f0*/  ISETP.NE.U32.AND P1, PT, RZ, UR6, PT ;  /* 0x00000006ff007c0c */ /* 0x000fe4000bf25070 */
[----:B------:R2:W5:Y:S01]  /*1200*/  @P0 LDG.E R7, desc[UR36][R2.64] ;  /* 0x0000002402070981 */ /* 0x000562000c1e1900 */
        /* <DEDUP_REMOVED lines=8> */
[----:B------:R-:W-:-:S05]  /*1290*/  IMAD.U32 R0, RZ, RZ, UR4 ;  /* 0x00000004ff007e24 */ /* 0x000fca000f8e00ff */
[----:B------:R2:W-:Y:S01]  /*12a0*/  STL [R1+0x1c], R0 ;  /* 0x00001c0001007387 */ /* 0x0005e20000100800 */
[----:B------:R-:W-:Y:S05]  /*12b0*/  @P1 BRA `(.L_x_10166) ;  /* 0x0000000000241947 */ /* 0x000fea0003800000 */
        /* <DEDUP_REMOVED lines=9> */
.L_x_10166:
[----:B-----5:R-:W-:Y:S01]  /*1350*/  IMAD.IADD R152, R152, 0x1, -R7 ;  /* 0x0000000198987824 */ /* 0x020fe200078e0a07 */
[----:B--2---:R-:W-:-:S03]  /*1360*/  LOP3.LUT R2, R6, 0xff000000, RZ, 0xc0, !PT ;  /* 0xff00000006027812 */ /* 0x004fc600078ec0ff */
[C---:B------:R-:W-:Y:S01]  /*1370*/  VIADD R0, R152.reuse, 0x5f ;  /* 0x0000005f98007836 */ /* 0x040fe20000000000 */
[----:B------:R-:W-:Y:S02]  /*1380*/  SHF.R.U32.HI R3, RZ, 0x8, R2 ;  /* 0x00000008ff037819 */ /* 0x000fe40000011602 */
[----:B------:R-:W-:Y:S01]  /*1390*/  ISETP.GE.AND P0, PT, R152, 0x1, PT ;  /* 0x000000019800780c */ /* 0x000fe20003f06270 */
[----:B------:R-:W-:Y:S01]  /*13a0*/  IMAD.HI R4, R0, 0x2aaaaaab, RZ ;  /* 0x2aaaaaab00047827 */ /* 0x000fe200078e02ff */
[----:B------:R-:W-:-:S04]  /*13b0*/  LOP3.LUT R0, R6, 0xff0000, RZ, 0xc0, !PT ;  /* 0x00ff000006007812 */ /* 0x000fc800078ec0ff */
[----:B------:R-:W-:Y:S01]  /*13c0*/  LEA.HI R0, R0, R3, RZ, 0x10 ;  /* 0x0000000300007211 */ /* 0x000fe200078f80ff */
[----:B------:R-:W-:Y:S01]  /*13d0*/  IMAD.MOV.U32 R3, RZ, RZ, RZ ;  /* 0x000000ffff037224 */ /* 0x000fe200078e00ff */
[----:B------:R-:W-:Y:S02]  /*13e0*/  SHF.R.U32.HI R5, RZ, 0x1f, R4 ;  /* 0x0000001fff057819 */ /* 0x000fe40000011604 */
[----:B------:R-:W-:Y:S02]  /*13f0*/  LOP3.LUT R11, R0, 0xff, RZ, 0xc0, !PT ;  /* 0x000000ff000b7812 */ /* 0x000fe400078ec0ff */
[----:B------:R-:W-:Y:S02]  /*1400*/  LEA.HI.SX32 R160, R4, R5, 0x1c ;  /* 0x0000000504a07211 */ /* 0x000fe400078fe2ff */
[----:B------:R-:W-:Y:S01]  /*1410*/  SHF.R.U32.HI R206, RZ, 0x10, R0 ;  /* 0x00000010ffce7819 */ /* 0x000fe20000011600 */
[----:B------:R0:W-:Y:S01]  /*1420*/  STL [R1+0x18], R11 ;  /* 0x0000180b01007387 */ /* 0x0001e20000100800 */
[----:B------:R-:W-:Y:S05]  /*1430*/  @!P0 BRA `(.L_x_10167) ;  /* 0x0000000000748947 */ /* 0x000fea0003800000 */
[----:B------:R-:W1:Y:S01]  /*1440*/  LDC R3, c[0x0][0xae8] ;  /* 0x0002ba00ff037b82 */ /* 0x000e620000000800 */
[----:B------:R-:W-:-:S04]  /*1450*/  ISETP.NE.AND P0, PT, R206, RZ, PT ;  /* 0x000000ffce00720c */ /* 0x000fc80003f05270 */
[----:B-1----:R-:W-:-:S04]  /*1460*/  SEL R9, R206, R3, P0 ;  /* 0x00000003ce097207 */ /* 0x002fc80000000000 */
[-C--:B------:R-:W-:Y:S02]  /*1470*/  IABS R5, R9.reuse ;  /* 0x0000000900057213 */ /* 0x080fe40000000000 */
[----:B------:R-:W-:Y:S02]  /*1480*/  IADD3 R0, R160, -0x1, R9 ;  /* 0xffffffffa0007810 */ /* 0x000fe40007ffe009 */
[----:B------:R-:W1:Y:S01]  /*1490*/  I2F.RP R4, R5 ;  /* 0x0000000500047306 */ /* 0x000e620000209400 */
[----:B------:R-:W-:-:S05]  /*14a0*/  IABS R10, R9 ;  /* 0x00000009000a7213 */ /* 0x000fca0000000000 */
[----:B------:R-:W-:Y:S02]  /*14b0*/  IMAD.MOV R10, RZ, RZ, -R10 ;  /* 0x000000ffff0a7224 */ /* 0x000fe400078e0a0a */
[----:B-1----:R-:W1:Y:S02]  /*14c0*/  MUFU.RCP R4, R4 ;  /* 0x0000000400047308 */ /* 0x002e640000001000 */
[----:B-1----:R-:W-:Y:S01]  /*14d0*/  VIADD R2, R4, 0xffffffe ;  /* 0x0ffffffe04027836 */ /* 0x002fe20000000000 */
        /* <DEDUP_REMOVED lines=19> */
.L_x_10167:
[-C--:B------:R-:W-:Y:S01]  /*1610*/  IMAD R22, R11, R3.reuse, RZ ;  /* 0x000000030b167224 */ /* 0x080fe200078e02ff */
[----:B------:R-:W-:Y:S01]  /*1620*/  LOP3.LUT R205, R6, 0xffff, RZ, 0xc0, !PT ;  /* 0x0000ffff06cd7812 */ /* 0x000fe200078ec0ff */
[----:B------:R-:W-:Y:S01]  /*1630*/  IMAD.MOV.U32 R0, RZ, RZ, RZ ;  /* 0x000000ffff007224 */ /* 0x000fe200078e00ff */
[----:B------:R-:W-:Y:S02]  /*1640*/  PLOP3.LUT P0, PT, PT, PT, PT, 0x80, 0x0 ;  /* 0x000000000000781c */ /* 0x000fe40003f0f070 */
[----:B------:R-:W-:Y:S02]  /*1650*/  CS2R R150, SRZ ;  /* 0x0000000000967805 */ /* 0x000fe4000001ff00 */
[----:B------:R-:W-:Y:S01]  /*1660*/  VIADDMNMX R160, R22, R3, R160, PT ;  /* 0x0000000316a07246 */ /* 0x000fe200038001a0 */
[----:B------:R-:W-:Y:S01]  /*1670*/  IMAD.MOV.U32 R3, RZ, RZ, RZ ;  /* 0x000000ffff037224 */ /* 0x000fe200078e00ff */
        /* <DEDUP_REMOVED lines=65> */
[----:B------:R-:W1:Y:S01]  /*1a90*/  S2R R0, SR_TID.X ;  /* 0x0000000000007919 */ /* 0x000e620000002100 */
[----:B------:R-:W2:Y:S01]  /*1aa0*/  S2UR UR6, SR_CgaCtaId ;  /* 0x00000000000679c3 */ /* 0x000ea20000008800 */
[----:B------:R-:W-:Y:S02]  /*1ab0*/  UMOV UR5, 0x400 ;  /* 0x0000040000057882 */ /* 0x000fe40000000000 */
[----:B--2---:R-:W-:-:S04]  /*1ac0*/  ULEA UR5, UR6, UR5, 0x18 ;  /* 0x0000000506057291 */ /* 0x004fc8000f8ec03f */
[----:B------:R-:W-:Y:S01]  /*1ad0*/  UIADD3 UR5, UR5, 0x18400, URZ ;  /* 0x0001840005057890 */ /* 0x000fe2000fffe03f */
[----:B-1----:R-:W-:-:S03]  /*1ae0*/  VIADD R0, R0, 0xffffff80 ;  /* 0xffffff8000007836 */ /* 0x002fc60000000000 */
[----:B------:R-:W-:Y:S02]  /*1af0*/  ULOP3.LUT UP0, URZ, UR5, 0x1bf, URZ, 0xc0, !UPT ;  /* 0x000001bf053f7892 */ /* 0x000fe4000f80c03f */
[----:B------:R-:W-:-:S04]  /*1b00*/  SHF.R.S32.HI R3, RZ, 0x1f, R0 ;  /* 0x0000001fff037819 */ /* 0x000fc80000011400 */
[----:B------:R-:W-:Y:S02]  /*1b10*/  PLOP3.LUT P0, PT, PT, PT, UP0, 0x80, 0x0 ;  /* 0x000000000000781c */ /* 0x000fe40003f0f008 */
[----:B------:R-:W-:-:S04]  /*1b20*/  LEA.HI R3, R3, R0, RZ, 0x7 ;  /* 0x0000000003037211 */ /* 0x000fc800078f38ff */
[----:B------:R-:W-:-:S06]  /*1b30*/  SHF.R.S32.HI R3, RZ, 0x7, R3 ;  /* 0x00000007ff037819 */ /* 0x000fcc0000011403 */
[----:B------:R-:W1:Y:S02]  /*1b40*/  SHFL.IDX PT, R3, R3, RZ, 0x1f ;  /* 0x00001fff03037589 */ /* 0x000e6400000e0000 */
[----:B-1----:R-:W-:-:S13]  /*1b50*/  R2UR UR40, R3 ;  /* 0x00000000032872ca */ /* 0x002fda00000e0000 */
        /* <DEDUP_REMOVED lines=12> */
[----:B------:R-:W-:Y:S01]  /*1c20*/  IMAD.U32 R5, RZ, RZ, UR5 ;  /* 0x00000005ff057e24 */ /* 0x000fe2000f8e00ff */
[----:B------:R-:W-:Y:S01]  /*1c30*/  ULDC.64 UR4, c[0x4][0xf8] ;  /* 0x01003e0000047ab9 */ /* 0x000fe20000000a00 */
[----:B------:R-:W-:Y:S02]  /*1c40*/  IMAD.U32 R10, RZ, RZ, UR6 ;  /* 0x00000006ff0a7e24 */ /* 0x000fe4000f8e00ff */
[----:B------:R-:W-:Y:S02]  /*1c50*/  IMAD.U32 R6, RZ, RZ, UR4 ;  /* 0x00000004ff067e24 */ /* 0x000fe4000f8e00ff */
[----:B------:R-:W-:-:S02]  /*1c60*/  IMAD.U32 R7, RZ, RZ, UR5 ;  /* 0x00000005ff077e24 */ /* 0x000fc4000f8e00ff */
[----:B0-----:R-:W-:Y:S02]  /*1c70*/  IMAD.U32 R11, RZ, RZ, UR7 ;  /* 0x00000007ff0b7e24 */ /* 0x001fe4000f8e00ff */
[----:B------:R-:W-:Y:S02]  /*1c80*/  IMAD.MOV.U32 R8, RZ, RZ, 0x70 ;  /* 0x00000070ff087424 */ /* 0x000fe400078e00ff */
[----:B------:R-:W-:Y:S02]  /*1c90*/  IMAD.MOV.U32 R12, RZ, RZ, 0x1 ;  /* 0x00000001ff0c7424 */ /* 0x000fe400078e00ff */
[----:B-1----:R-:W-:-:S07]  /*1ca0*/  IMAD.MOV.U32 R13, RZ, RZ, RZ ;  /* 0x000000ffff0d7224 */ /* 0x002fce00078e00ff */
[----:B------:R-:W-:-:S07]  /*1cb0*/  LEPC R20, `(.L_x_10169) ;  /* 0x000000001014794e */ /* 0x000fce0000000000 */
[----:B--2---:R-:W-:Y:S05]  /*1cc0*/  CALL.ABS.NOINC R2 ;  /* 0x0000000002007343 */ /* 0x004fea0003c00000 */
.L_x_10169:
[----:B------:R-:W2:Y:S01]  /*1cd0*/  LDL R2, [R1+0x20] ;  /* 0x0000200001027983 */ /* 0x000ea20000100800 */
[----:B------:R-:W-:Y:S01]  /*1ce0*/  MOV R0, 0x400 ;  /* 0x0000040000007802 */ /* 0x000fe20000000f00 */
[----:B------:R-:W1:Y:S01]  /*1cf0*/  S2R R3, SR_CgaCtaId ;  /* 0x0000000000037919 */ /* 0x000e620000008800 */
[----:B------:R-:W3:Y:S02]  /*1d00*/  S2R R16, SR_TID.X ;  /* 0x0000000000107919 */ /* 0x000ee40000002100 */
[----:B-1----:R-:W-:Y:S02]  /*1d10*/  LEA R3, R3, R0, 0x18 ;  /* 0x0000000003037211 */ /* 0x002fe400078ec0ff */
[----:B---3--:R-:W-:-:S05]  /*1d20*/  SHF.R.U32.HI R16, RZ, 0x7, R16 ;  /* 0x00000007ff107819 */ /* 0x008fca0000011610 */
[----:B------:R-:W-:Y:S01]  /*1d30*/  VIADD R72, R16, 0x8 ;  /* 0x0000000810487836 */ /* 0x000fe20000000000 */
[----:B--2---:R-:W-:-:S13]  /*1d40*/  R2UR UR5, R2 ;  /* 0x00000000020572ca */ /* 0x004fda00000e0000 */
[----:B------:R-:W-:-:S04]  /*1d50*/  ULEA.HI UR4, UR5, UR5, URZ, 0x1 ;  /* 0x0000000505047291 */ /* 0x000fc8000f8f083f */
[----:B------:R-:W-:-:S04]  /*1d60*/  ULOP3.LUT UR4, UR4, 0xfffffffe, URZ, 0xc0, !UPT ;  /* 0xfffffffe04047892 */ /* 0x000fc8000f8ec03f */
[----:B------:R-:W-:-:S06]  /*1d70*/  UIADD3 UR4, UR5, -UR4, URZ ;  /* 0x8000000405047290 */ /* 0x000fcc000fffe03f */
[----:B------:R-:W-:-:S05]  /*1d80*/  IMAD.U32 R2, RZ, RZ, UR4 ;  /* 0x00000004ff027e24 */ /* 0x000fca000f8e00ff */
[----:B------:R-:W-:-:S04]  /*1d90*/  SHF.L.U32 R0, R2, 0x1f, RZ ;  /* 0x0000001f02007819 */ /* 0x000fc800000006ff */
[----:B------:R-:W1:Y:S02]  /*1da0*/  SYNCS.PHASECHK.TRANS64.TRYWAIT P0, [R3+URZ+0x32400], R0 ;  /* 0x03240000030075a7 */ /* 0x000e64000800017f */
[----:B-1----:R-:W-:Y:S05]  /*1db0*/  @!P0 BRA `(.L_x_10170) ;  /* 0x000000fc00dc8947 */ /* 0x002fea0003800000 */
.L_x_10305:
[----:B------:R-:W2:Y:S01]  /*1dc0*/  LDL R2, [R1+0x38] ;  /* 0x0000380001027983 */ /* 0x000ea20000100800 */
[----:B------:R-:W-:Y:S05]  /*1dd0*/  WARPSYNC.ALL ;  /* 0x0000000000007948 */ /* 0x000fea0003800000 */
[----:B------:R3:W-:Y:S01]  /*1de0*/  BAR.SYNC.DEFER_BLOCKING R72, 0x100 ;  /* 0x000400480000751d */ /* 0x0007e20000010000 */
[----:B--2---:R-:W-:-:S13]  /*1df0*/  R2UR UR4, R2 ;  /* 0x00000000020472ca */ /* 0x004fda00000e0000 */
[----:B------:R-:W-:-:S05]  /*1e00*/  IMAD.U32 R2, RZ, RZ, UR4 ;  /* 0x00000004ff027e24 */ /* 0x000fca000f8e00ff */
[----:B------:R-:W-:-:S13]  /*1e10*/  ISETP.NE.AND P0, PT, R2, 0x3, PT ;  /* 0x000000030200780c */ /* 0x000fda0003f05270 */
[----:B---3--:R-:W-:Y:S05]  /*1e20*/  @!P0 BRA `(.L_x_10171) ;  /* 0x0000000000048947 */ /* 0x008fea0003800000 */
[----:B------:R-:W-:Y:S01]  /*1e30*/  BPT.TRAP 0x1 ;  /* 0x000000040000795c */ /* 0x000fe20000300000 */
.L_x_10171:
[----:B------:R-:W-:Y:S01]  /*1e40*/  R2UR UR6, R3 ;  /* 0x00000000030672ca */ /* 0x000fe200000e0000 */
[----:B------:R-:W-:-:S05]  /*1e50*/  IMAD.U32 R2, RZ, RZ, UR39 ;  /* 0x00000027ff027e24 */ /* 0x000fca000f8e00ff */
[----:B------:R-:W-:-:S07]  /*1e60*/  SHF.L.U32 R2, R2, 0x1f, RZ ;  /* 0x0000001f02027819 */ /* 0x000fce00000006ff */
[----:B------:R-:W-:-:S09]  /*1e70*/  ULEA UR6, UR38, UR6, 0x3 ;  /* 0x0000000626067291 */ /* 0x000fd2000f8e183f */
[----:B------:R2:W3:Y:S01]  /*1e80*/  SYNCS.PHASECHK.TRANS64.TRYWAIT P1, [UR6+0x32430], R2 ;  /* 0x03243002ff0075a7 */ /* 0x0004e20008020146 */
[----:B------:R-:W-:Y:S05]  /*1e90*/  @!P0 BRA `(.L_x_10172) ;  /* 0x0000000000048947 */ /* 0x000fea0003800000 */
[----:B------:R-:W-:Y:S01]  /*1ea0*/  BPT.TRAP 0x1 ;  /* 0x000000040000795c */ /* 0x000fe20000300000 */
.L_x_10172:
[----:B---3--:R-:W-:Y:S05]  /*1eb0*/  @P1 BRA `(.L_x_10173) ;  /* 0x0000000000081947 */ /* 0x008fea0003800000 */
[----:B------:R-:W3:Y:S02]  /*1ec0*/  SYNCS.PHASECHK.TRANS64.TRYWAIT P1, [UR6+0x32430], R2 ;  /* 0x03243002ff0075a7 */ /* 0x000ee40008020146 */
[----:B---3--:R-:W-:Y:S05]  /*1ed0*/  @!P1 BRA `(.L_x_10174) ;  /* 0x000000fc00a89947 */ /* 0x008fea0003800000 */
.L_x_10173:
[----:B------:R-:W-:Y:S01]  /*1ee0*/  R2UR UR4, R3 ;  /* 0x00000000030472ca */ /* 0x000fe200000e0000 */
[----:B------:R-:W-:Y:S01]  /*1ef0*/  ULOP3.LUT UR41, UR41, 0x10000, URZ, 0xfc, !UPT ;  /* 0x0001000029297892 */ /* 0x000fe2000f8efc3f */
[----:B------:R-:W-:Y:S01]  /*1f00*/  WARPGROUP.ARRIVE ;  /* 0x00000000000079c5 */ /* 0x000fe20000000000 */
[----:B------:R-:W-:Y:S01]  /*1f10*/  UMOV UR9, 0x40000040 ;  /* 0x4000004000097882 */ /* 0x000fe20000000000 */
[----:B------:R-:W-:Y:S01]  /*1f20*/  UMOV UR11, 0x40000040 ;  /* 0x40000040000b7882 */ /* 0x000fe20000000000 */
[----:B------:R-:W-:Y:S01]  /*1f30*/  UIADD3 UR5, UR41, 0x2, URZ ;  /* 0x0000000229057890 */ /* 0x000fe2000fffe03f */
[----:B------:R-:W-:Y:S02]  /*1f40*/  IMAD.U32 R19, RZ, RZ, UR9 ;  /* 0x00000009ff137e24 */ /* 0x000fe4000f8e00ff */
[----:B------:R-:W-:Y:S02]  /*1f50*/  UMOV UR8, UR41 ;  /* 0x0000002900087c82 */ /* 0x000fe40008000000 */
[----:B------:R-:W-:-:S03]  /*1f60*/  IMAD.U32 R18, RZ, RZ, UR8 ;  /* 0x00000008ff127e24 */ /* 0x000fc6000f8e00ff */
[----:B------:R-:W-:-:S04]  /*1f70*/  UIADD3 UR4, UR4, 0x1c400, URZ ;  /* 0x0001c40004047890 */ /* 0x000fc8000fffe03f */
[----:B------:R-:W-:-:S04]  /*1f80*/  USHF.R.U32.HI UR4, URZ, 0x4, UR4 ;  /* 0x000000043f047899 */ /* 0x000fc80008011604 */
[----:B------:R-:W-:-:S04]  /*1f90*/  ULOP3.LUT UR4, UR4, 0x3fff, URZ, 0xc0, !UPT ;  /* 0x00003fff04047892 */ /* 0x000fc8000f8ec03f */
[----:B------:R-:W-:-:S04]  /*1fa0*/  ULOP3.LUT UR61, UR4, 0x10000, URZ, 0xfc, !UPT ;  /* 0x00010000043d7892 */ /* 0x000fc8000f8efc3f */
[----:B------:R-:W-:-:S04]  /*1fb0*/  UIMAD UR4, UR38, 0x300, UR61 ;  /* 0x00000300260478a4 */ /* 0x000fc8000f8e023d */
[----:B------:R-:W-:-:S03]  /*1fc0*/  UIADD3 UR7, UR4, 0x2, URZ ;  /* 0x0000000204077890 */ /* 0x000fc6000fffe03f */
[----:B------:R-:W-:Y:S02]  /*1fd0*/  UMOV UR10, UR4 ;  /* 0x00000004000a7c82 */ /* 0x000fe40008000000 */
        /* <DEDUP_REMOVED lines=8> */
[----:B------:R-:W-:Y:S01]  /*2060*/  IMAD.U32 R17, RZ, RZ, UR9 ;  /* 0x00000009ff117e24 */ /* 0x000fe2000f8e00ff */
[----:B------:R-:W-:Y:S01]  /*2070*/  UIADD3 UR4, UR4, 0x6, URZ ;  /* 0x0000000604047890 */ /* 0x000fe2000fffe03f */
[----:B------:R-:W-:-:S02]  /*2080*/  WARPGROUP.DEPBAR.LE gsb0, 0x0 ;  /* 0x00008000000079c5 */ /* 0x000fc40000010000 */
[----:B------:R-:W-:-:S06]  /*2090*/  WARPGROUP.ARRIVE ;  /* 0x00000000000079c5 */ /* 0x000fcc0000000000 */
[----:B------:R-:W-:Y:S01]  /*20a0*/  HGMMA.64x96x16.F32 R24, gdesc[UR8], R24, gsb0 ;  /* 0x01600000081879f0 */ /* 0x000fe20008000818 */
[----:B------:R-:W-:Y:S01]  /*20b0*/  UMOV UR8, UR5 ;  /* 0x0000000500087c82 */ /* 0x000fe20008000000 */
[----:B------:R-:W-:Y:S01]  /*20c0*/  UMOV UR9, 0x40000040 ;  /* 0x4000004000097882 */ /* 0x000fe20000000000 */
[----:B------:R-:W-:Y:S01]  /*20d0*/  UMOV UR10, UR7 ;  /* 0x00000007000a7c82 */ /* 0x000fe20008000000 */
[----:B------:R-:W-:Y:S01]  /*20e0*/  UMOV UR11, 0x40000040 ;  /* 0x40000040000b7882 */ /* 0x000fe20000000000 */
[----:B------:R-:W-:Y:S01]  /*20f0*/  UIADD3 UR5, UR41, 0x6, URZ ;  /* 0x0000000629057890 */ /* 0x000fe2000fffe03f */
[----:B------:R-:W-:Y:S02]  /*2100*/  IMAD.U32 R14, RZ, RZ, UR8 ;  /* 0x00000008ff0e7e24 */ /* 0x000fe4000f8e00ff */
[----:B------:R-:W-:Y:S01]  /*2110*/  IMAD.U32 R15, RZ, RZ, UR9 ;  /* 0x00000009ff0f7e24 */ /* 0x000fe2000f8e00ff */
[----:B------:R-:W-:Y:S02]  /*2120*/  WARPGROUP.DEPBAR.LE gsb0, 0x0 ;  /* 0x00008000000079c5 */ /* 0x000fe40000010000 */
[----:B------:R-:W-:-:S06]  /*2130*/  WARPGROUP.ARRIVE ;  /* 0x00000000000079c5 */ /* 0x000fcc0000000000 */
[----:B------:R-:W-:Y:S01]  /*2140*/  HGMMA.64x96x16.F32 R24, gdesc[UR8], R24, gsb0 ;  /* 0x01600000081879f0 */ /* 0x000fe20008000818 */
[----:B------:R-:W-:Y:S01]  /*2150*/  UMOV UR8, UR5 ;  /* 0x0000000500087c82 */ /* 0x000fe20008000000 */
[----:B------:R-:W-:Y:S01]  /*2160*/  UMOV UR9, 0x40000040 ;  /* 0x4000004000097882 */ /* 0x000fe20000000000 */
[----:B------:R-:W-:Y:S01]  /*2170*/  UMOV UR10, UR4 ;  /* 0x00000004000a7c82 */ /* 0x000fe20008000000 */
[----:B------:R-:W-:Y:S01]  /*2180*/  UMOV UR11, 0x40000040 ;  /* 0x40000040000b7882 */ /* 0x000fe20000000000 */
[----:B------:R-:W-:Y:S02]  /*2190*/  IMAD.U32 R12, RZ, RZ, UR8 ;  /* 0x00000008ff0c7e24 */ /* 0x000fe4000f8e00ff */
[----:B------:R-:W-:Y:S01]  /*21a0*/  IMAD.U32 R13, RZ, RZ, UR9 ;  /* 0x00000009ff0d7e24 */ /* 0x000fe2000f8e00ff */
[----:B------:R-:W-:Y:S02]  /*21b0*/  WARPGROUP.DEPBAR.LE gsb0, 0x0 ;  /* 0x00008000000079c5 */ /* 0x000fe40000010000 */
[----:B------:R-:W-:-:S06]  /*21c0*/  WARPGROUP.ARRIVE ;  /* 0x00000000000079c5 */ /* 0x000fcc0000000000 */
[----:B------:R-:W-:Y:S03]  /*21d0*/  HGMMA.64x96x16.F32 R24, gdesc[UR8], R24, gsb0 ;  /* 0x01600000081879f0 */ /* 0x000fe60008000818 */
[----:B------:R-:W-:Y:S02]  /*21e0*/  WARPGROUP.DEPBAR.LE gsb0, 0x0 ;  /* 0x00008000000079c5 */ /* 0x000fe40000010000 */
[----:B------:R-:W4:Y:S02]  /*21f0*/  SYNCS.PHASECHK.TRANS64.TRYWAIT P1, [R3+URZ+0x32410], R0 ;  /* 0x03241000030075a7 */ /* 0x000f24000802017f */
[----:B----4-:R-:W-:Y:S05]  /*2200*/  @!P1 BRA `(.L_x_10175) ;  /* 0x000000f800f49947 */ /* 0x010fea0003800000 */
.L_x_10306:
[----:B------:R-:W-:Y:S05]  /*2210*/  @!P0 BRA `(.L_x_10176) ;  /* 0x0000000000048947 */ /* 0x000fea0003800000 */
[----:B------:R-:W-:Y:S01]  /*2220*/  BPT.TRAP 0x1 ;  /* 0x000000040000795c */ /* 0x000fe20000300000 */
.L_x_10176:
[----:B------:R0:W0:Y:S01]  /*2230*/  SYNCS.PHASECHK.TRANS64.TRYWAIT P1, [UR6+0x32450], R2 ;  /* 0x03245002ff0075a7 */ /* 0x0000220008020146 */
[----:B------:R-:W-:Y:S05]  /*2240*/  @!P0 BRA `(.L_x_10177) ;  /* 0x0000000000048947 */ /* 0x000fea0003800000 */
[----:B------:R-:W-:Y:S01]  /*2250*/  BPT.TRAP 0x1 ;  /* 0x000000040000795c */ /* 0x000fe20000300000 */
.L_x_10177:
[----:B0-----:R-:W-:Y:S05]  /*2260*/  @P1 BRA `(.L_x_10178) ;  /* 0x0000000000081947 */ /* 0x001fea0003800000 */
[----:B------:R-:W0:Y:S02]  /*2270*/  SYNCS.PHASECHK.TRANS64.TRYWAIT P1, [UR6+0x32450], R2 ;  /* 0x03245002ff0075a7 */ /* 0x000e240008020146 */
[----:B0-----:R-:W-:Y:S05]  /*2280*/  @!P1 BRA `(.L_x_10179) ;  /* 0x000000f800e89947 */ /* 0x001fea0003800000 */
.L_x_10178:
[----:B------:R-:W-:Y:S01]  /*2290*/  R2UR UR5, R3 ;  /* 0x00000000030572ca */ /* 0x000fe200000e0000 */
[----:B------:R-:W-:Y:S01]  /*22a0*/  WARPGROUP.ARRIVE ;  /* 0x00000000000079c5 */ /* 0x000fe20000000000 */
[----:B------:R-:W-:Y:S01]  /*22b0*/  UMOV UR11, 0x40000040 ;  /* 0x40000040000b7882 */ /* 0x000fe20000000000 */
[----:B------:R-:W-:Y:S01]  /*22c0*/  UMOV UR9, 0x40000040 ;  /* 0x4000004000097882 */ /* 0x000fe20000000000 */
[----:B------:R-:W-:Y:S01]  /*22d0*/  UMOV UR13, 0x40000040 ;  /* 0x40000040000d7882 */ /* 0x000fe20000000000 */
[----:B------:R-:W-:Y:S01]  /*22e0*/  IMAD.U32 R11, RZ, RZ, UR9 ;  /* 0x00000009ff0b7e24 */ /* 0x000fe2000f8e00ff */
[----:B------:R-:W-:Y:S01]  /*22f0*/  UMOV UR15, 0x40000040 ;  /* 0x40000040000f7882 */ /* 0x000fe20000000000 */
[----:B------:R-:W-:Y:S01]  /*2300*/  IMAD.U32 R9, RZ, RZ, UR13 ;  /* 0x0000000dff097e24 */ /* 0x000fe2000f8e00ff */
[----:B------:R-:W-:Y:S01]  /*2310*/  UMOV UR57, 0x40000040 ;  /* 0x4000004000397882 */ /* 0x000fe20000000000 */
[----:B------:R-:W-:Y:S01]  /*2320*/  UMOV UR59, 0x40000040 ;  /* 0x40000040003b7882 */ /* 0x000fe20000000000 */
[----:B------:R-:W-:Y:S01]  /*2330*/  UMOV UR17, 0x40000040 ;  /* 0x4000004000117882 */ /* 0x000fe20000000000 */
[----:B------:R-:W-:Y:S01]  /*2340*/  UMOV UR19, 0x40000040 ;  /* 0x4000004000137882 */ /* 0x000fe20000000000 */
[----:B------:R-:W-:Y:S01]  /*2350*/  UMOV UR21, 0x40000040 ;  /* 0x4000004000157882 */ /* 0x000fe20000000000 */
[----:B------:R-:W-:Y:S01]  /*2360*/  UIADD3 UR4, UR5, 0x400, URZ ;  /* 0x0000040005047890 */ /* 0x000fe2000fffe03f */
[----:B-1--4-:R-:W1:Y:S01]  /*2370*/  S2R R0, SR_TID.X ;  /* 0x0000000000007919 */ /* 0x012e620000002100 */
[----:B------:R-:W-:-:S02]  /*2380*/  ULEA UR40, UR40, UR5, 0xd ;  /* 0x0000000528287291 */ /* 0x000fc4000f8e683f */
[----:B------:R-:W-:Y:S02]  /*2390*/  USHF.R.U32.HI UR4, URZ, 0x4, UR4 ;  /* 0x000000043f047899 */ /* 0x000fe40008011604 */
[----:B------:R-:W-:Y:S02]  /*23a0*/  UIADD3 UR40, UR40, 0x22400, URZ ;  /* 0x0002240028287890 */ /* 0x000fe4000fffe03f */
[----:B------:R-:W-:Y:S02]  /*23b0*/  ULOP3.LUT UR7, UR4, 0x3fff, URZ, 0xc0, !UPT ;  /* 0x00003fff04077892 */ /* 0x000fe4000f8ec03f */
[----:B------:R-:W-:Y:S02]  /*23c0*/  USHF.R.U32.HI UR40, URZ, 0x4, UR40 ;  /* 0x000000043f287899 */ /* 0x000fe40008011628 */
[----:B------:R-:W-:Y:S02]  /*23d0*/  ULOP3.LUT UR60, UR7, 0x10000, URZ, 0xfc, !UPT ;  /* 0x00010000073c7892 */ /* 0x000fe4000f8efc3f */
[----:B------:R-:W-:-:S02]  /*23e0*/  ULOP3.LUT UR4, UR40, 0x3fff, URZ, 0xc0, !UPT ;  /* 0x00003fff28047892 */ /* 0x000fc4000f8ec03f */
[----:B------:R-:W-:Y:S02]  /*23f0*/  UIMAD UR5, UR38, 0xc00, UR60 ;  /* 0x00000c00260578a4 */ /* 0x000fe4000f8e023c */
[----:B------:R-:W-:Y:S02]  /*2400*/  ULOP3.LUT UR4, UR4, 0x10000, URZ, 0xfc, !UPT ;  /* 0x0001000004047892 */ /* 0x000fe4000f8efc3f */
[----:B------:R-:W-:Y:S02]  /*2410*/  UIADD3 UR58, UR5, 0x302, URZ ;  /* 0x00000302053a7890 */ /* 0x000fe4000fffe03f */
[----:B------:R-:W-:Y:S01]  /*2420*/  UIADD3 UR56, UR4, 0x402, URZ ;  /* 0x0000040204387890 */ /* 0x000fe2000fffe03f */
[----:B------:R-:W-:Y:S02]  /*2430*/  UMOV UR10, UR5 ;  /* 0x00000005000a7c82 */ /* 0x000fe40008000000 */
[----:B------:R-:W-:Y:S01]  /*2440*/  UMOV UR8, UR4 ;  /* 0x0000000400087c82 */ /* 0x000fe20008000000 */
[----:B------:R-:W-:Y:S01]  /*2450*/  UIADD3 UR16, UR4, 0x800, URZ ;  /* 0x0000080004107890 */ /* 0x000fe2000fffe03f */
[----:B------:R-:W-:Y:S01]  /*2460*/  HGMMA.64x96x16.F32 R24, gdesc[UR8], R24, gsb0 ;  /* 0x01600000081879f0 */ /* 0x000fe20008000818 */
[----:B------:R-:W-:Y:S01]  /*2470*/  IMAD.U32 R10, RZ, RZ, UR8 ;  /* 0x00000008ff0a7e24 */ /* 0x000fe2000f8e00ff */
[----:B------:R-:W-:-:S02]  /*2480*/  UIADD3 UR8, UR4, 0x2, URZ ;  /* 0x0000000204087890 */ /* 0x000fc4000fffe03f */
[----:B------:R-:W-:Y:S02]  /*2490*/  UIADD3 UR9, UR5, 0x2, URZ ;  /* 0x0000000205097890 */ /* 0x000fe4000fffe03f */
[----:B------:R-:W-:Y:S01]  /*24a0*/  UIADD3 UR10, UR5, 0x304, URZ ;  /* 0x00000304050a7890 */ /* 0x000fe2000fffe03f */
[----:B-1----:R-:W-:Y:S01]  /*24b0*/  SHF.R.U32.HI R0, RZ, 0x7, R0 ;  /* 0x00000007ff007819 */ /* 0x002fe20000011600 */
[----:B------:R-:W-:Y:S01]  /*24c0*/  UMOV UR11, 0x40000040 ;  /* 0x40000040000b7882 */ /* 0x000fe20000000000 */
[----:B------:R-:W-:Y:S01]  /*24d0*/  UMOV UR12, UR8 ;  /* 0x00000008000c7c82 */ /* 0x000fe20008000000 */
[----:B------:R-:W-:Y:S01]  /*24e0*/  UIADD3 UR8, UR4, 0x4, URZ ;  /* 0x0000000404087890 */ /* 0x000fe2000fffe03f */
[----:B------:R-:W-:Y:S01]  /*24f0*/  IMAD.U32 R8, RZ, RZ, UR12 ;  /* 0x0000000cff087e24 */ /* 0x000fe2000f8e00ff */
[----:B------:R-:W-:Y:S01]  /*2500*/  UMOV UR14, UR9 ;  /* 0x00000009000e7c82 */ /* 0x000fe20008000000 */
[----:B------:R-:W-:Y:S01]  /*2510*/  UIADD3 UR9, UR5, 0x4, URZ ;  /* 0x0000000405097890 */ /* 0x000fe2000fffe03f */
[----:B------:R-:W-:Y:S01]  /*2520*/  IADD3 R0, -R0, 0xb, RZ ;  /* 0x0000000b00007810 */ /* 0x000fe20007ffe1ff */
[----:B------:R-:W-:-:S02]  /*2530*/  UIADD3 UR18, UR5, 0x600, URZ ;  /* 0x0000060005127890 */ /* 0x000fc4000fffe03f */
[----:B------:R-:W-:Y:S02]  /*2540*/  UIADD3 UR20, UR4, 0x802, URZ ;  /* 0x0000080204147890 */ /* 0x000fe4000fffe03f */
[----:B------:R-:W-:Y:S01]  /*2550*/  UIADD3 UR22, UR5, 0x602, URZ ;  /* 0x0000060205167890 */ /* 0x000fe2000fffe03f */
        /* <DEDUP_REMOVED lines=27> */
[----:B------:R-:W-:Y:S01]  /*2710*/  HGMMA.64x96x16.F32 R24, gdesc[UR12], R24, gsb0 ;  /* 0x016000000c1879f0 */ /* 0x000fe20008000818 */
        /* <DEDUP_REMOVED lines=18> */
[----:B0--3--:R-:W-:Y:S01]  /*2840*/  IMAD.U32 R5, RZ, RZ, UR13 ;  /* 0x0000000dff057e24 */ /* 0x009fe2000f8e00ff */
        /* <DEDUP_REMOVED lines=8> */
[----:B--2---:R-:W-:Y:S01]  /*28d0*/  IMAD.U32 R2, RZ, RZ, UR12 ;  /* 0x0000000cff027e24 */ /* 0x004fe2000f8e00ff */
[----:B------:R-:W-:Y:S01]  /*28e0*/  UMOV UR9, 0x40000040 ;  /* 0x4000004000097882 */ /* 0x000fe20000000000 */
[----:B------:R-:W-:Y:S01]  /*28f0*/  IMAD.U32 R3, RZ, RZ, UR13 ;  /* 0x0000000dff037e24 */ /* 0x000fe2000f8e00ff */
        /* <DEDUP_REMOVED lines=44> */
.L_x_10180:
[----:B------:R-:W-:Y:S01]  /*2bc0*/  IMAD R152, R160, -0x60, R152 ;  /* 0xffffffa0a0987824 */ /* 0x000fe200078e0298 */
[----:B------:R-:W-:Y:S01]  /*2bd0*/  ULDC UR10, c[0x0][0xa80] ;  /* 0x0002a000000a7ab9 */ /* 0x000fe20000000800 */
[----:B------:R-:W1:Y:S01]  /*2be0*/  S2UR UR5, SR_CgaCtaId ;  /* 0x00000000000579c3 */ /* 0x000e620000008800 */
[----:B------:R-:W-:Y:S02]  /*2bf0*/  UIADD3 UR4, UR6, 0x32440, URZ ;  /* 0x0003244006047890 */ /* 0x000fe4000fffe03f */
[----:B------:R-:W-:Y:S01]  /*2c00*/  IADD3 R152, -R23, 0x60, R152 ;  /* 0x0000006017987810 */ /* 0x000fe20007ffe198 */
[----:B------:R-:W-:Y:S01]  /*2c10*/  ULOP3.LUT UR7, UR7, 0x3000000, URZ, 0xfc, !UPT ;  /* 0x0300000007077892 */ /* 0x000fe2000f8efc3f */
[----:B------:R-:W-:Y:S02]  /*2c20*/  UMOV UR15, 0x40000040 ;  /* 0x40000040000f7882 */ /* 0x000fe40000000000 */
[C---:B------:R-:W-:Y:S01]  /*2c30*/  ISETP.GT.AND P4, PT, R152.reuse, RZ, PT ;  /* 0x000000ff9800720c */ /* 0x040fe20003f84270 */
[----:B------:R-:W-:Y:S01]  /*2c40*/  UIMAD UR14, UR38, 0xc00, UR7 ;  /* 0x00000c00260e78a4 */ /* 0x000fe2000f8e0207 */
[----:B------:R-:W-:Y:S01]  /*2c50*/  ISETP.GT.AND P6, PT, R152, 0x1, PT ;  /* 0x000000019800780c */ /* 0x000fe20003fc4270 */
[----:B------:R-:W-:Y:S01]  /*2c60*/  UMOV UR19, 0x40000040 ;  /* 0x4000004000137882 */ /* 0x000fe20000000000 */
[----:B------:R-:W-:Y:S01]  /*2c70*/  FSEL R73, R26, -INF , P4 ;  /* 0xff8000001a497808 */ /* 0x000fe20002000000 */
[----:B------:R-:W-:Y:S01]  /*2c80*/  UIADD3 UR18, UR14, 0x80, URZ ;  /* 0x000000800e127890 */ /* 0x000fe2000fffe03f */
[----:B------:R-:W-:-:S02]  /*2c90*/  ISETP.GT.AND P3, PT, R152, 0x8, PT ;  /* 0x000000089800780c */ /* 0x000fc40003f64270 */
[----:B------:R-:W-:Y:S02]  /*2ca0*/  FSEL R24, R24, -INF , P4 ;  /* 0xff80000018187808 */ /* 0x000fe40002000000 */
[----:B------:R-:W-:Y:S02]  /*2cb0*/  FSEL R26, R25, -INF , P6 ;  /* 0xff800000191a7808 */ /* 0x000fe40003000000 */
[----:B------:R-:W-:Y:S02]  /*2cc0*/  ISETP.GT.AND P2, PT, R152, 0x9, PT ;  /* 0x000000099800780c */ /* 0x000fe40003f44270 */
[----:B------:R-:W-:Y:S02]  /*2cd0*/  FSEL R28, R28, -INF , P3 ;  /* 0xff8000001c1c7808 */ /* 0x000fe40001800000 */
[----:B------:R-:W-:Y:S01]  /*2ce0*/  FMNMX.FTZ R21, R24, R26, !PT ;  /* 0x0000001a18157209 */ /* 0x000fe20007810000 */
[----:B-1----:R-:W-:Y:S01]  /*2cf0*/  UPRMT UR4, UR5, 0x654, UR4 ;  /* 0x0000065405047896 */ /* 0x002fe20008000004 */
[----:B------:R-:W-:-:S02]  /*2d00*/  FSEL R25, R30, -INF , P3 ;  /* 0xff8000001e197808 */ /* 0x000fc40001800000 */
[----:B------:R-:W-:Y:S02]  /*2d10*/  ISETP.GT.AND P1, PT, R152, 0x10, PT ;  /* 0x000000109800780c */ /* 0x000fe40003f24270 */
[----:B------:R-:W-:Y:S02]  /*2d20*/  FSEL R30, R29, -INF , P2 ;  /* 0xff8000001d1e7808 */ /* 0x000fe40001000000 */
[----:B------:R-:W-:Y:S02]  /*2d30*/  FMNMX.FTZ R21, R28, R21, !PT ;  /* 0x000000151c157209 */ /* 0x000fe40007810000 */
[----:B------:R-:W-:Y:S01]  /*2d40*/  ISETP.GT.AND P5, PT, R152, 0x11, PT ;  /* 0x000000119800780c */ /* 0x000fe20003fa4270 */
[----:B------:R-:W-:Y:S01]  /*2d50*/  SYNCS.ARRIVE.TRANS64.RED.A1T0 RZ, [UR4], RZ ;  /* 0x000000ffffff79a7 */ /* 0x000fe20008100404 */
[----:B------:R-:W-:Y:S01]  /*2d60*/  FSEL R32, R32, -INF , P1 ;  /* 0xff80000020207808 */ /* 0x000fe20000800000 */
[----:B------:R-:W-:Y:S01]  /*2d70*/  UIADD3 UR4, UR14, 0x100, URZ ;  /* 0x000001000e047890 */ /* 0x000fe2000fffe03f */
[----:B------:R-:W-:-:S02]  /*2d80*/  FMNMX.FTZ R21, R30, R21, !PT ;  /* 0x000000151e157209 */ /* 0x000fc40007810000 */
[----:B------:R-:W-:Y:S02]  /*2d90*/  FSEL R29, R34, -INF , P1 ;  /* 0xff800000221d7808 */ /* 0x000fe40000800000 */
[----:B------:R-:W-:Y:S02]  /*2da0*/  ISETP.GT.AND P4, PT, R152, 0x18, PT ;  /* 0x000000189800780c */ /* 0x000fe40003f84270 */
[----:B------:R-:W-:Y:S02]  /*2db0*/  FSEL R34, R33, -INF , P5 ;  /* 0xff80000021227808 */ /* 0x000fe40002800000 */
[----:B------:R-:W-:Y:S02]  /*2dc0*/  FMNMX.FTZ R21, R32, R21, !PT ;  /* 0x0000001520157209 */ /* 0x000fe40007810000 */
[----:B------:R-:W-:Y:S02]  /*2dd0*/  ISETP.GT.AND P3, PT, R152, 0x19, PT ;  /* 0x000000199800780c */ /* 0x000fe40003f64270 */
[----:B------:R-:W-:-:S02]  /*2de0*/  FSEL R36, R36, -INF , P4 ;  /* 0xff80000024247808 */ /* 0x000fc40002000000 */
[----:B------:R-:W-:Y:S02]  /*2df0*/  FMNMX.FTZ R21, R34, R21, !PT ;  /* 0x0000001522157209 */ /* 0x000fe40007810000 */
[----:B------:R-:W-:Y:S02]  /*2e00*/  FSEL R31, R31, -INF , P2 ;  /* 0xff8000001f1f7808 */ /* 0x000fe40001000000 */
[----:B------:R-:W-:Y:S02]  /*2e10*/  FSEL R33, R38, -INF , P4 ;  /* 0xff80000026217808 */ /* 0x000fe40002000000 */
[----:B------:R-:W-:Y:S02]  /*2e20*/  ISETP.GT.AND P2, PT, R152, 0x20, PT ;  /* 0x000000209800780c */ /* 0x000fe40003f44270 */
[----:B------:R-:W-:Y:S02]  /*2e30*/  FSEL R38, R37, -INF , P3 ;  /* 0xff80000025267808 */ /* 0x000fe40001800000 */
[----:B------:R-:W-:-:S02]  /*2e40*/  FMNMX.FTZ R21, R36, R21, !PT ;  /* 0x0000001524157209 */ /* 0x000fc40007810000 */
[----:B------:R-:W-:Y:S02]  /*2e50*/  ISETP.GT.AND P1, PT, R152, 0x21, PT ;  /* 0x000000219800780c */ /* 0x000fe40003f24270 */
[----:B------:R-:W-:Y:S02]  /*2e60*/  FSEL R40, R40, -INF , P2 ;  /* 0xff80000028287808 */ /* 0x000fe40001000000 */
[----:B------:R-:W-:Y:S02]  /*2e70*/  FMNMX.FTZ R21, R38, R21, !PT ;  /* 0x0000001526157209 */ /* 0x000fe40007810000 */
[----:B------:R-:W-:Y:S02]  /*2e80*/  FSEL R35, R35, -INF , P5 ;  /* 0xff80000023237808 */ /* 0x000fe40002800000 */
[----:B------:R-:W-:Y:S02]  /*2e90*/  FSEL R37, R42, -INF , P2 ;  /* 0xff8000002a257808 */ /* 0x000fe40001000000 */
[----:B------:R-:W-:-:S02]  /*2ea0*/  ISETP.GT.AND P5, PT, R152, 0x28, PT ;  /* 0x000000289800780c */ /* 0x000fc40003fa4270 */
[----:B------:R-:W-:Y:S02]  /*2eb0*/  FSEL R42, R41, -INF , P1 ;  /* 0xff800000292a7808 */ /* 0x000fe40000800000 */
[----:B------:R-:W-:Y:S01]  /*2ec0*/  FMNMX.FTZ R21, R40, R21, !PT ;  /* 0x0000001528157209 */ /* 0x000fe20007810000 */
[----:B------:R1:W-:Y:S01]  /*2ed0*/  BAR.SYNC.DEFER_BLOCKING R72, 0x100 ;  /* 0x000400480000751d */ /* 0x0003e20000010000 */
[----:B------:R-:W-:Y:S02]  /*2ee0*/  ISETP.GT.AND P4, PT, R152, 0x29, PT ;  /* 0x000000299800780c */ /* 0x000fe40003f84270 */
[----:B------:R-:W-:Y:S02]  /*2ef0*/  FSEL R74, R44, -INF , P5 ;  /* 0xff8000002c4a7808 */ /* 0x000fe40002800000 */
[----:B------:R-:W-:Y:S02]  /*2f00*/  FMNMX.FTZ R41, R42, R21, !PT ;  /* 0x000000152a297209 */ /* 0x000fe40007810000 */
[----:B------:R-:W-:-:S02]  /*2f10*/  FSEL R39, R39, -INF , P3 ;  /* 0xff80000027277808 */ /* 0x000fc40001800000 */
[----:B------:R-:W-:Y:S02]  /*2f20*/  ISETP.GT.AND P3, PT, R152, 0x30, PT ;  /* 0x000000309800780c */ /* 0x000fe40003f64270 */
[----:B------:R-:W-:Y:S02]  /*2f30*/  FSEL R44, R45, -INF , P4 ;  /* 0xff8000002d2c7808 */ /* 0x000fe40002000000 */
[----:B------:R-:W-:Y:S02]  /*2f40*/  FMNMX.FTZ R41, R74, R41, !PT ;  /* 0x000000294a297209 */ /* 0x000fe40007810000 */
        /* <DEDUP_REMOVED lines=12> */
[----:B------:R-:W-:Y:S02]  /*3010*/  FSEL R159, R47, -INF , P4 ;  /* 0xff8000002f9f7808 */ /* 0x000fe40002000000 */
[----:B------:R-:W-:Y:S02]  /*3020*/  ISETP.GT.AND P4, PT, R152, 0x40, PT ;  /* 0x000000409800780c */ /* 0x000fe40003f84270 */
[----:B------:R-:W-:-:S02]  /*3030*/  FSEL R170, R53, -INF , P5 ;  /* 0xff80000035aa7808 */ /* 0x000fc40002800000 */
[----:B------:R-:W-:Y:S02]  /*3040*/  FMNMX.FTZ R41, R166, R41, !PT ;  /* 0x00000029a6297209 */ /* 0x000fe40007810000 */
[----:B------:R-:W-:Y:S02]  /*3050*/  FMNMX.FTZ R20, R73, R27, !PT ;  /* 0x0000001b49147209 */ /* 0x000fe40007810000 */
[----:B------:R-:W-:Y:S02]  /*3060*/  FSEL R162, R50, -INF , P3 ;  /* 0xff80000032a27808 */ /* 0x000fe40001800000 */
[----:B------:R-:W-:Y:S02]  /*3070*/  ISETP.GT.AND P3, PT, R152, 0x41, PT ;  /* 0x000000419800780c */ /* 0x000fe40003f64270 */
[----:B------:R-:W-:Y:S02]  /*3080*/  FSEL R165, R56, -INF , P4 ;  /* 0xff80000038a57808 */ /* 0x000fe40002000000 */
[----:B------:R-:W-:-:S02]  /*3090*/  FMNMX.FTZ R46, R170, R41, !PT ;  /* 0x00000029aa2e7209 */ /* 0x000fc40007810000 */
[----:B------:R-:W-:Y:S02]  /*30a0*/  FMNMX.FTZ R20, R25, R20, !PT ;  /* 0x0000001419147209 */ /* 0x000fe40007810000 */
[----:B------:R-:W-:Y:S02]  /*30b0*/  FSEL R164, R51, -INF , P2 ;  /* 0xff80000033a47808 */ /* 0x000fe40001000000 */
[----:B------:R-:W-:Y:S02]  /*30c0*/  ISETP.GT.AND P2, PT, R152, 0x48, PT ;  /* 0x000000489800780c */ /* 0x000fe40003f44270 */
[----:B------:R-:W-:Y:S02]  /*30d0*/  FSEL R168, R57, -INF , P3 ;  /* 0xff80000039a87808 */ /* 0x000fe40001800000 */
[----:B------:R-:W-:Y:S02]  /*30e0*/  FMNMX.FTZ R41, R165, R46, !PT ;  /* 0x0000002ea5297209 */ /* 0x000fe40007810000 */
[----:B------:R-:W-:-:S02]  /*30f0*/  FMNMX.FTZ R20, R31, R20, !PT ;  /* 0x000000141f147209 */ /* 0x000fc40007810000 */
[----:B------:R-:W-:Y:S02]  /*3100*/  ISETP.GT.AND P6, PT, R152, 0x49, PT ;  /* 0x000000499800780c */ /* 0x000fe40003fc4270 */
[----:B------:R-:W-:Y:S02]  /*3110*/  FSEL R169, R60, -INF , P2 ;  /* 0xff8000003ca97808 */ /* 0x000fe40001000000 */
[----:B------:R-:W-:Y:S02]  /*3120*/  FMNMX.FTZ R46, R168, R41, !PT ;  /* 0x00000029a82e7209 */ /* 0x000fe40007810000 */
[----:B------:R-:W-:Y:S02]  /*3130*/  FMNMX.FTZ R20, R29, R20, !PT ;  /* 0x000000141d147209 */ /* 0x000fe40007810000 */
[----:B------:R-:W-:Y:S02]  /*3140*/  FSEL R167, R54, -INF , P1 ;  /* 0xff80000036a77808 */ /* 0x000fe40000800000 */
[----:B------:R-:W-:-:S02]  /*3150*/  ISETP.GT.AND P1, PT, R152, 0x50, PT ;  /* 0x000000509800780c */ /* 0x000fc40003f24270 */
[----:B------:R-:W-:Y:S02]  /*3160*/  FSEL R172, R61, -INF , P6 ;  /* 0xff8000003dac7808 */ /* 0x000fe40003000000 */
[----:B------:R-:W-:Y:S02]  /*3170*/  FMNMX.FTZ R41, R169, R46, !PT ;  /* 0x0000002ea9297209 */ /* 0x000fe40007810000 */
[----:B------:R-:W-:Y:S02]  /*3180*/  FMNMX.FTZ R20, R35, R20, !PT ;  /* 0x0000001423147209 */ /* 0x000fe40007810000 */
        /* <DEDUP_REMOVED lines=15> */
[----:B------:R-:W-:Y:S02]  /*3280*/  FSEL R178, R69, -INF , P3 ;  /* 0xff80000045b27808 */ /* 0x000fe40001800000 */
[----:B------:R-:W-:Y:S02]  /*3290*/  FMNMX.FTZ R41, R177, R46, !PT ;  /* 0x0000002eb1297209 */ /* 0x000fe40007810000 */
[----:B------:R-:W-:Y:S02]  /*32a0*/  FMNMX.FTZ R20, R43, R20, !PT ;  /* 0x000000142b147209 */ /* 0x000fe40007810000 */
[----:B------:R-:W-:Y:S02]  /*32b0*/  FMNMX.FTZ R45, R178, R41, !PT ;  /* 0x00000029b22d7209 */ /* 0x000fe40007810000 */
        /* <DEDUP_REMOVED lines=21> */
[----:B------:R-:W-:-:S04]  /*3410*/  FMNMX.FTZ R41, R183, R20, !PT ;  /* 0x00000014b7297209 */ /* 0x000fc80007810000 */
[----:B------:R-:W-:Y:S02]  /*3420*/  FMNMX.FTZ R41, R184, R41, !PT ;  /* 0x00000029b8297209 */ /* 0x000fe40007810000 */
[----:B--2---:R-:W-:-:S03]  /*3430*/  FMNMX.FTZ R20, R46, R45, !PT ;  /* 0x0000002d2e147209 */ /* 0x004fc60007810000 */
[----:B------:R-:W2:Y:S01]  /*3440*/  SHFL.BFLY PT, R46, R41, 0x2, 0x1f ;  /* 0x0c401f00292e7f89 */ /* 0x000ea200000e0000 */
[C---:B------:R-:W-:Y:S01]  /*3450*/  FSETP.NEU.FTZ.AND P1, PT, R20.reuse, -INF , PT ;  /* 0xff8000001400780b */ /* 0x040fe20003f3d000 */
[----:B------:R-:W-:-:S05]  /*3460*/  FMUL.FTZ R185, R20, UR10 ;  /* 0x0000000a14b97c20 */ /* 0x000fca0008410000 */
[----:B------:R-:W-:-:S05]  /*3470*/  FSEL R185, R185, RZ, P1 ;  /* 0x000000ffb9b97208 */ /* 0x000fca0000800000 */
        /* <DEDUP_REMOVED lines=11> */
[----:B--2---:R-:W-:Y:S01]  /*3530*/  FMNMX.FTZ R46, R41, R46, !PT ;  /* 0x0000002e292e7209 */ /* 0x004fe20007810000 */
[--C-:B------:R-:W-:Y:S01]  /*3540*/  FFMA.FTZ R74, R74, UR10, -R185.reuse ;  /* 0x0000000a4a4a7c23 */ /* 0x100fe200080108b9 */
[----:B------:R-:W2:Y:S01]  /*3550*/  MUFU.EX2 R24, R24 ;  /* 0x0000001800187308 */ /* 0x000ea20000000800 */
[--C-:B------:R-:W-:Y:S01]  /*3560*/  FFMA.FTZ R44, R44, UR10, -R185.reuse ;  /* 0x0000000a2c2c7c23 */ /* 0x100fe200080108b9 */
[--C-:B------:R-:W-:Y:S01]  /*3570*/  FFMA.FTZ R176, R176, UR10, -R185.reuse ;  /* 0x0000000ab0b07c23 */ /* 0x100fe200080108b9 */
[----:B------:R-:W3:Y:S01]  /*3580*/  SHFL.BFLY PT, R197, R46, 0x1, 0x1f ;  /* 0x0c201f002ec57f89 */ /* 0x000ee200000e0000 */
[--C-:B------:R-:W-:Y:S01]  /*3590*/  FFMA.FTZ R177, R177, UR10, -R185.reuse ;  /* 0x0000000ab1b17c23 */ /* 0x100fe200080108b9 */
[--C-:B------:R-:W-:Y:S01]  /*35a0*/  FFMA.FTZ R178, R178, UR10, -R185.reuse ;  /* 0x0000000ab2b27c23 */ /* 0x100fe200080108b9 */
[----:B------:R-:W-:-:S02]  /*35b0*/  FFMA.FTZ R174, R174, UR10, -R185 ;  /* 0x0000000aaeae7c23 */ /* 0x000fc400080108b9 */
[----:B------:R-:W-:Y:S08]  /*35c0*/  MUFU.EX2 R28, R28 ;  /* 0x0000001c001c7308 */ /* 0x000ff00000000800 */
[----:B------:R-:W4:Y:S01]  /*35d0*/  MUFU.EX2 R41, R30 ;  /* 0x0000001e00297308 */ /* 0x000f220000000800 */
[----:B--2---:R-:W-:-:S07]  /*35e0*/  F2FP.F16.F32.PACK_AB R200, R45, R24 ;  /* 0x000000182dc8723e */ /* 0x004fce00000000ff */
[----:B------:R-:W-:Y:S01]  /*35f0*/  MUFU.EX2 R32, R32 ;  /* 0x0000002000207308 */ /* 0x000fe20000000800 */
[----:B---3--:R-:W-:-:S04]  /*3600*/  FMNMX.FTZ R197, R46, R197, !PT ;  /* 0x000000c52ec57209 */ /* 0x008fc80007810000 */
[C---:B------:R-:W-:Y:S01]  /*3610*/  FSETP.NEU.FTZ.AND P1, PT, R197.reuse, -INF , PT ;  /* 0xff800000c500780b */ /* 0x040fe20003f3d000 */
[----:B------:R-:W-:Y:S02]  /*3620*/  FMUL.FTZ R186, R197, UR10 ;  /* 0x0000000ac5ba7c20 */ /* 0x000fe40008410000 */
[----:B------:R-:W2:Y:S01]  /*3630*/  MUFU.EX2 R47, R34 ;  /* 0x00000022002f7308 */ /* 0x000ea20000000800 */
        /* <DEDUP_REMOVED lines=14> */
[----:B--2---:R-:W-:Y:S01]  /*3720*/  F2FP.F16.F32.PACK_AB R152, R47, R32 ;  /* 0x000000202f98723e */ /* 0x004fe200000000ff */
[--C-:B------:R-:W-:Y:S01]  /*3730*/  FFMA.FTZ R21, R21, UR10, -R186.reuse ;  /* 0x0000000a15157c23 */ /* 0x100fe200080108ba */
[--C-:B------:R-:W-:Y:S01]  /*3740*/  FFMA.FTZ R179, R179, UR10, -R186.reuse ;  /* 0x0000000ab3b37c23 */ /* 0x100fe200080108ba */
[--C-:B------:R-:W-:Y:S01]  /*3750*/  FFMA.FTZ R181, R181, UR10, -R186.reuse ;  /* 0x0000000ab5b57c23 */ /* 0x100fe200080108ba */
[----:B------:R2:W3:Y:S01]  /*3760*/  MUFU.EX2 R26, R27 ;  /* 0x0000001b001a7308 */ /* 0x0004e20000000800 */
[--C-:B------:R-:W-:Y:S01]  /*3770*/  FFMA.FTZ R182, R182, UR10, -R186.reuse ;  /* 0x0000000ab6b67c23 */ /* 0x100fe200080108ba */
[--C-:B------:R-:W-:Y:S01]  /*3780*/  FFMA.FTZ R183, R183, UR10, -R186.reuse ;  /* 0x0000000ab7b77c23 */ /* 0x100fe200080108ba */
[----:B------:R-:W-:-:S05]  /*3790*/  FFMA.FTZ R184, R184, UR10, -R186 ;  /* 0x0000000ab8b87c23 */ /* 0x000fca00080108ba */
[----:B------:R-:W-:Y:S01]  /*37a0*/  MUFU.EX2 R25, R25 ;  /* 0x0000001900197308 */ /* 0x000fe20000000800 */
[----:B--2---:R-:W-:-:S04]  /*37b0*/  FADD.FTZ R27, R24, R45 ;  /* 0x0000002d181b7221 */ /* 0x004fc80000010000 */
[----:B------:R-:W-:-:S03]  /*37c0*/  FADD.FTZ R46, R28, R27 ;  /* 0x0000001b1c2e7221 */ /* 0x000fc60000010000 */
[----:B------:R2:W4:Y:S01]  /*37d0*/  MUFU.EX2 R30, R31 ;  /* 0x0000001f001e7308 */ /* 0x0005220000000800 */
[----:B---3--:R-:W-:-:S07]  /*37e0*/  F2FP.F16.F32.PACK_AB R201, R26, R73 ;  /* 0x000000491ac9723e */ /* 0x008fce00000000ff */
[----:B------:R-:W3:Y:S01]  /*37f0*/  MUFU.EX2 R29, R29 ;  /* 0x0000001d001d7308 */ /* 0x000ee20000000800 */
[----:B--2---:R-:W-:-:S07]  /*3800*/  FADD.FTZ R31, R41, R46 ;  /* 0x0000002e291f7221 */ /* 0x004fce0000010000 */
[----:B------:R2:W-:Y:S01]  /*3810*/  MUFU.EX2 R51, R42 ;  /* 0x0000002a00337308 */ /* 0x0005e20000000800 */
[----:B----4-:R-:W-:-:S07]  /*3820*/  F2FP.F16.F32.PACK_AB R203, R30, R25 ;  /* 0x000000191ecb723e */ /* 0x010fce00000000ff */
[----:B------:R-:W4:Y:S01]  /*3830*/  MUFU.EX2 R34, R35 ;  /* 0x0000002300227308 */ /* 0x000f220000000800 */
[----:B--2---:R-:W-:-:S04]  /*3840*/  FADD.FTZ R42, R73, R26 ;  /* 0x0000001a492a7221 */ /* 0x004fc80000010000 */
[----:B------:R-:W-:Y:S01]  /*3850*/  FADD.FTZ R27, R25, R42 ;  /* 0x0000002a191b7221 */ /* 0x000fe20000010000 */
[----:B------:R-:W-:Y:S02]  /*3860*/  FADD.FTZ R42, R32, R31 ;  /* 0x0000001f202a7221 */ /* 0x000fe40000010000 */
[----:B------:R-:W2:Y:S01]  /*3870*/  MUFU.EX2 R49, R38 ;  /* 0x0000002600317308 */ /* 0x000ea20000000800 */
[----:B------:R-:W-:Y:S01]  /*3880*/  FADD.FTZ R28, R30, R27 ;  /* 0x0000001b1e1c7221 */ /* 0x000fe20000010000 */
[----:B------:R-:W-:-:S03]  /*3890*/  FADD.FTZ R31, R47, R42 ;  /* 0x0000002a2f1f7221 */ /* 0x000fc60000010000 */
[----:B---3--:R-:W-:Y:S01]  /*38a0*/  FADD.FTZ R27, R29, R28 ;  /* 0x0000001c1d1b7221 */ /* 0x008fe20000010000 */
[----:B------:R-:W-:Y:S02]  /*38b0*/  FADD.FTZ R28, R36, R31 ;  /* 0x0000001f241c7221 */ /* 0x000fe40000010000 */
[----:B------:R-:W3:Y:S01]  /*38c0*/  MUFU.EX2 R33, R33 ;  /* 0x0000002100217308 */ /* 0x000ee20000000800 */
[C---:B----4-:R-:W-:Y:S01]  /*38d0*/  FADD.FTZ R26, R34.reuse, R27 ;  /* 0x0000001b221a7221 */ /* 0x050fe20000010000 */
[----:B------:R-:W-:-:S06]  /*38e0*/  F2FP.F16.F32.PACK_AB R153, R34, R29 ;  /* 0x0000001d2299723e */ /* 0x000fcc00000000ff */
[----:B------:R-:W4:Y:S01]  /*38f0*/  MUFU.EX2 R40, R40 ;  /* 0x0000002800287308 */ /* 0x000f220000000800 */
[C---:B--2---:R-:W-:Y:S01]  /*3900*/  FADD.FTZ R31, R49.reuse, R28 ;  /* 0x0000001c311f7221 */ /* 0x044fe20000010000 */
[----:B------:R-:W-:-:S06]  /*3910*/  F2FP.F16.F32.PACK_AB R154, R49, R36 ;  /* 0x00000024319a723e */ /* 0x000fcc00000000ff */
[----:B------:R-:W2:Y:S01]  /*3920*/  MUFU.EX2 R38, R39 ;  /* 0x0000002700267308 */ /* 0x000ea20000000800 */
[----:B---3--:R-:W-:-:S07]  /*3930*/  FADD.FTZ R27, R33, R26 ;  /* 0x0000001a211b7221 */ /* 0x008fce0000010000 */
[----:B------:R-:W3:Y:S01]  /*3940*/  MUFU.EX2 R37, R37 ;  /* 0x0000002500257308 */ /* 0x000ee20000000800 */
[----:B----4-:R-:W-:Y:S01]  /*3950*/  FADD.FTZ R28, R40, R31 ;  /* 0x0000001f281c7221 */ /* 0x010fe20000010000 */
[----:B------:R-:W-:-:S03]  /*3960*/  F2FP.F16.F32.PACK_AB R156, R51, R40 ;  /* 0x00000028339c723e */ /* 0x000fc600000000ff */
[----:B------:R-:W-:-:S03]  /*3970*/  FADD.FTZ R29, R51, R28 ;  /* 0x0000001c331d7221 */ /* 0x000fc60000010000 */
[----:B------:R-:W4:Y:S01]  /*3980*/  MUFU.EX2 R74, R74 ;  /* 0x0000004a004a7308 */ /* 0x000f220000000800 */
[C---:B--2---:R-:W-:Y:S01]  /*3990*/  FADD.FTZ R26, R38.reuse, R27 ;  /* 0x0000001b261a7221 */ /* 0x044fe20000010000 */
[----:B------:R-:W-:-:S06]  /*39a0*/  F2FP.F16.F32.PACK_AB R155, R38, R33 ;  /* 0x00000021269b723e */ /* 0x000fcc00000000ff */
[----:B------:R-:W2:Y:S01]  /*39b0*/  MUFU.EX2 R24, R43 ;  /* 0x0000002b00187308 */ /* 0x000ea20000000800 */
[----:B---3--:R-:W-:-:S07]  /*39c0*/  FADD.FTZ R27, R37, R26 ;  /* 0x0000001a251b7221 */ /* 0x008fce0000010000 */
[----:B------:R-:W3:Y:S01]  /*39d0*/  MUFU.EX2 R25, R44 ;  /* 0x0000002c00197308 */ /* 0x000ee20000000800 */
[----:B----4-:R-:W-:-:S07]  /*39e0*/  FADD.FTZ R26, R74, R29 ;  /* 0x0000001d4a1a7221 */ /* 0x010fce0000010000 */
[----:B------:R-:W-:Y:S01]  /*39f0*/  MUFU.EX2 R176, R176 ;  /* 0x000000b000b07308 */ /* 0x000fe20000000800 */
[C---:B--2---:R-:W-:Y:S01]  /*3a00*/  FADD.FTZ R188, R24.reuse, R27 ;  /* 0x0000001b18bc7221 */ /* 0x044fe20000010000 */
[----:B------:R-:W-:-:S06]  /*3a10*/  F2FP.F16.F32.PACK_AB R157, R24, R37 ;  /* 0x00000025189d723e */ /* 0x000fcc00000000ff */
[----:B------:R-:W-:Y:S01]  /*3a20*/  MUFU.EX2 R177, R177 ;  /* 0x000000b100b17308 */ /* 0x000fe20000000800 */
[C---:B---3--:R-:W-:Y:S01]  /*3a30*/  FADD.FTZ R187, R25.reuse, R26 ;  /* 0x0000001a19bb7221 */ /* 0x048fe20000010000 */
[----:B------:R-:W-:Y:S02]  /*3a40*/  F2FP.F16.F32.PACK_AB R158, R25, R74 ;  /* 0x0000004a199e723e */ /* 0x000fe400000000ff */
[----:B-1----:R-:W-:-:S04]  /*3a50*/  WARPGROUP.ARRIVE ;  /* 0x00000000000079c5 */ /* 0x002fc80000000000 */
[----:B------:R-:W-:Y:S02]  /*3a60*/  MUFU.EX2 R178, R178 ;  /* 0x000000b200b27308 */ /* 0x000fe40000000800 */
[----:B------:R-:W-:Y:S01]  /*3a70*/  HGMMA.64x256x16.F32 R24, R200, gdesc[UR12].tnspB, RZ, !UPT, gsb0 ;  /* 0x43e0000cc8187df0 */ /* 0x000fe2000c0008ff */
[----:B------:R-:W-:-:S05]  /*3a80*/  UMOV UR15, 0x40000040 ;  /* 0x40000040000f7882 */ /* 0x000fca0000000000 */
[----:B------:R-:W-:Y:S08]  /*3a90*/  MUFU.EX2 R181, R181 ;  /* 0x000000b500b57308 */ /* 0x000ff00000000800 */
[----:B------:R-:W-:Y:S08]  /*3aa0*/  MUFU.EX2 R182, R182 ;  /* 0x000000b600b67308 */ /* 0x000ff00000000800 */
[----:B------:R-:W-:Y:S08]  /*3ab0*/  MUFU.EX2 R183, R183 ;  /* 0x000000b700b77308 */ /* 0x000ff00000000800 */
[----:B------:R-:W-:Y:S01]  /*3ac0*/  MUFU.EX2 R184, R184 ;  /* 0x000000b800b87308 */ /* 0x000fe20000000800 */
[----:B------:R-:W-:-:S02]  /*3ad0*/  WARPGROUP.DEPBAR.LE gsb0, 0x0 ;  /* 0x00008000000079c5 */ /* 0x000fc40000010000 */
[----:B------:R-:W-:-:S06]  /*3ae0*/  WARPGROUP.ARRIVE ;  /* 0x00000000000079c5 */ /* 0x000fcc0000000000 */
[----:B------:R-:W-:Y:S01]  /*3af0*/  HGMMA.64x256x16.F32 R24, R152, gdesc[UR16].tnspB, R24, gsb0 ;  /* 0x43e0001098187df0 */ /* 0x000fe20008000818 */
[----:B------:R-:W-:Y:S01]  /*3b00*/  UMOV UR18, UR4 ;  /* 0x0000000400127c82 */ /* 0x000fe20008000000 */
[----:B------:R-:W-:Y:S01]  /*3b10*/  UMOV UR19, 0x40000040 ;  /* 0x4000004000137882 */ /* 0x000fe20000000000 */
[----:B------:R-:W-:Y:S01]  /*3b20*/  UIADD3 UR4, UR14, 0x180, URZ ;  /* 0x000001800e047890 */ /* 0x000fe2000fffe03f */
[----:B------:R-:W-:Y:S02]  /*3b30*/  WARPGROUP.DEPBAR.LE gsb0, 0x0 ;  /* 0x00008000000079c5 */ /* 0x000fe40000010000 */
[--C-:B------:R-:W-:Y:S01]  /*3b40*/  FFMA.FTZ R152, R159, UR10, -R186.reuse ;  /* 0x0000000a9f987c23 */ /* 0x100fe200080108ba */
[--C-:B------:R-:W-:Y:S01]  /*3b50*/  FFMA.FTZ R153, R163, UR10, -R185.reuse ;  /* 0x0000000aa3997c23 */ /* 0x100fe200080108b9 */
[----:B------:R-:W1:Y:S01]  /*3b60*/  MUFU.EX2 R159, R21 ;  /* 0x00000015009f7308 */ /* 0x000e620000000800 */
[----:B------:R-:W-:Y:S01]  /*3b70*/  FFMA.FTZ R154, R162, UR10, -R186 ;  /* 0x0000000aa29a7c23 */ /* 0x000fe200080108ba */
[--C-:B------:R-:W-:Y:S01]  /*3b80*/  FFMA.FTZ R162, R168, UR10, -R185.reuse ;  /* 0x0000000aa8a27c23 */ /* 0x100fe200080108b9 */
[----:B------:R-:W-:-:S05]  /*3b90*/  FFMA.FTZ R163, R169, UR10, -R185 ;  /* 0x0000000aa9a37c23 */ /* 0x000fca00080108b9 */
[----:B------:R2:W3:Y:S08]  /*3ba0*/  MUFU.EX2 R21, R152 ;  /* 0x0000009800157308 */ /* 0x0004f00000000800 */
[----:B------:R-:W-:Y:S01]  /*3bb0*/  MUFU.EX2 R153, R153 ;  /* 0x0000009900997308 */ /* 0x000fe20000000800 */
[----:B-1----:R-:W-:Y:S01]  /*3bc0*/  FADD.FTZ R188, R159, R188 ;  /* 0x000000bc9fbc7221 */ /* 0x002fe20000010000 */
[----:B--2---:R-:W-:Y:S01]  /*3bd0*/  FFMA.FTZ R152, R161, UR10, -R185 ;  /* 0x0000000aa1987c23 */ /* 0x004fe200080108b9 */
[----:B------:R-:W-:-:S05]  /*3be0*/  FFMA.FTZ R161, R173, UR10, -R186 ;  /* 0x0000000aada17c23 */ /* 0x000fca00080108ba */
[----:B------:R-:W1:Y:S01]  /*3bf0*/  MUFU.EX2 R152, R152 ;  /* 0x0000009800987308 */ /* 0x000e620000000800 */
[C---:B---3--:R-:W-:Y:S01]  /*3c00*/  F2FP.F16.F32.PACK_AB R159, R21.reuse, R159 ;  /* 0x0000009f159f723e */ /* 0x048fe200000000ff */
[----:B------:R-:W-:-:S03]  /*3c10*/  FADD.FTZ R188, R21, R188 ;  /* 0x000000bc15bc7221 */ /* 0x000fc60000010000 */
[----:B------:R-:W-:-:S03]  /*3c20*/  WARPGROUP.ARRIVE ;  /* 0x00000000000079c5 */ /* 0x000fc60000000000 */
[----:B------:R-:W2:Y:S03]  /*3c30*/  MUFU.EX2 R154, R154 ;  /* 0x0000009a009a7308 */ /* 0x000ea60000000800 */
[----:B------:R-:W-:Y:S01]  /*3c40*/  HGMMA.64x256x16.F32 R24, R156, gdesc[UR16].tnspB, R24, gsb0 ;  /* 0x43e000109c187df0 */ /* 0x000fe20008000818 */
[----:B------:R-:W-:Y:S01]  /*3c50*/  UMOV UR18, UR4 ;  /* 0x0000000400127c82 */ /* 0x000fe20008000000 */
[----:B------:R-:W-:Y:S01]  /*3c60*/  UMOV UR19, 0x40000040 ;  /* 0x4000004000137882 */ /* 0x000fe20000000000 */
[----:B------:R-:W-:Y:S02]  /*3c70*/  UIADD3 UR4, UR14, 0x200, URZ ;  /* 0x000002000e047890 */ /* 0x000fe4000fffe03f */
[----:B------:R-:W-:Y:S01]  /*3c80*/  MUFU.EX2 R161, R161 ;  /* 0x000000a100a17308 */ /* 0x000fe20000000800 */
[----:B-1----:R-:W-:Y:S01]  /*3c90*/  FADD.FTZ R187, R152, R187 ;  /* 0x000000bb98bb7221 */ /* 0x002fe20000010000 */
[----:B------:R-:W-:Y:S01]  /*3ca0*/  F2FP.F16.F32.PACK_AB R152, R153, R152 ;  /* 0x000000989998723e */ /* 0x000fe200000000ff */
[----:B------:R-:W-:-:S02]  /*3cb0*/  UIADD3 UR14, UR14, 0x280, URZ ;  /* 0x000002800e0e7890 */ /* 0x000fc4000fffe03f */
[----:B------:R-:W-:-:S03]  /*3cc0*/  FADD.FTZ R21, R153, R187 ;  /* 0x000000bb99157221 */ /* 0x000fc60000010000 */
[----:B------:R-:W-:Y:S01]  /*3cd0*/  MUFU.EX2 R162, R162 ;  /* 0x000000a200a27308 */ /* 0x000fe20000000800 */
[----:B--2---:R-:W-:-:S07]  /*3ce0*/  FADD.FTZ R188, R154, R188 ;  /* 0x000000bc9abc7221 */ /* 0x004fce0000010000 */
[----:B------:R-:W-:Y:S01]  /*3cf0*/  MUFU.EX2 R163, R163 ;  /* 0x000000a300a37308 */ /* 0x000fe20000000800 */
[----:B------:R-:W-:Y:S02]  /*3d00*/  WARPGROUP.DEPBAR.LE gsb0, 0x0 ;  /* 0x00008000000079c5 */ /* 0x000fe40000010000 */
[--C-:B------:R-:W-:Y:S01]  /*3d10*/  FFMA.FTZ R158, R164, UR10, -R186.reuse ;  /* 0x0000000aa49e7c23 */ /* 0x100fe200080108ba */
[--C-:B------:R-:W-:Y:S01]  /*3d20*/  FFMA.FTZ R156, R166, UR10, -R185.reuse ;  /* 0x0000000aa69c7c23 */ /* 0x100fe200080108b9 */
[--C-:B------:R-:W-:Y:S01]  /*3d30*/  FFMA.FTZ R157, R170, UR10, -R185.reuse ;  /* 0x0000000aaa9d7c23 */ /* 0x100fe200080108b9 */
[--C-:B------:R-:W-:Y:S01]  /*3d40*/  FFMA.FTZ R159, R167, UR10, -R186.reuse ;  /* 0x0000000aa79f7c23 */ /* 0x100fe200080108ba */
[----:B------:R-:W-:Y:S01]  /*3d50*/  FFMA.FTZ R164, R172, UR10, -R185 ;  /* 0x0000000aaca47c23 */ /* 0x000fe200080108b9 */
[----:B------:R-:W-:Y:S01]  /*3d60*/  FFMA.FTZ R166, R175, UR10, -R186 ;  /* 0x0000000aafa67c23 */ /* 0x000fe200080108ba */
[----:B------:R-:W1:Y:S08]  /*3d70*/  MUFU.EX2 R158, R158 ;  /* 0x0000009e009e7308 */ /* 0x000e700000000800 */
[----:B------:R-:W-:Y:S08]  /*3d80*/  MUFU.EX2 R156, R156 ;  /* 0x0000009c009c7308 */ /* 0x000ff00000000800 */
[----:B------:R-:W2:Y:S01]  /*3d90*/  MUFU.EX2 R157, R157 ;  /* 0x0000009d009d7308 */ /* 0x000ea20000000800 */
[C---:B-1----:R-:W-:Y:S01]  /*3da0*/  F2FP.F16.F32.PACK_AB R153, R158.reuse, R154 ;  /* 0x0000009a9e99723e */ /* 0x042fe200000000ff */
[----:B------:R-:W-:-:S06]  /*3db0*/  FADD.FTZ R188, R158, R188 ;  /* 0x000000bc9ebc7221 */ /* 0x000fcc0000010000 */
[----:B------:R-:W1:Y:S08]  /*3dc0*/  MUFU.EX2 R159, R159 ;  /* 0x0000009f009f7308 */ /* 0x000e700000000800 */
[----:B------:R-:W3:Y:S01]  /*3dd0*/  MUFU.EX2 R164, R164 ;  /* 0x000000a400a47308 */ /* 0x000ee20000000800 */
[----:B--2---:R-:W-:Y:S01]  /*3de0*/  F2FP.F16.F32.PACK_AB R154, R157, R156 ;  /* 0x0000009c9d9a723e */ /* 0x004fe200000000ff */
[----:B------:R-:W-:Y:S01]  /*3df0*/  FADD.FTZ R156, R156, R21 ;  /* 0x000000159c9c7221 */ /* 0x000fe20000010000 */
[----:B------:R-:W-:-:S03]  /*3e00*/  FFMA.FTZ R21, R180, UR10, -R186 ;  /* 0x0000000ab4157c23 */ /* 0x000fc600080108ba */
[----:B------:R-:W-:Y:S02]  /*3e10*/  FADD.FTZ R156, R157, R156 ;  /* 0x0000009c9d9c7221 */ /* 0x000fe40000010000 */
[----:B------:R-:W-:Y:S01]  /*3e20*/  MUFU.EX2 R166, R166 ;  /* 0x000000a600a67308 */ /* 0x000fe20000000800 */
[----:B-1----:R-:W-:Y:S01]  /*3e30*/  F2FP.F16.F32.PACK_AB R155, R161, R159 ;  /* 0x0000009fa19b723e */ /* 0x002fe200000000ff */
[----:B------:R-:W-:-:S03]  /*3e40*/  FADD.FTZ R188, R159, R188 ;  /* 0x000000bc9fbc7221 */ /* 0x000fc60000010000 */
[----:B------:R-:W-:Y:S01]  /*3e50*/  WARPGROUP.ARRIVE ;  /* 0x00000000000079c5 */ /* 0x000fe20000000000 */
[----:B------:R-:W-:Y:S02]  /*3e60*/  FADD.FTZ R188, R161, R188 ;  /* 0x000000bca1bc7221 */ /* 0x000fe40000010000 */
[----:B------:R-:W-:Y:S03]  /*3e70*/  MUFU.EX2 R158, R179 ;  /* 0x000000b3009e7308 */ /* 0x000fe60000000800 */
[----:B------:R-:W-:Y:S01]  /*3e80*/  HGMMA.64x256x16.F32 R24, R152, gdesc[UR16].tnspB, R24, gsb0 ;  /* 0x43e0001098187df0 */ /* 0x000fe20008000818 */
[----:B------:R-:W-:Y:S01]  /*3e90*/  UMOV UR18, UR4 ;  /* 0x0000000400127c82 */ /* 0x000fe20008000000 */
[----:B------:R-:W-:-:S03]  /*3ea0*/  UMOV UR19, 0x40000040 ;  /* 0x4000004000137882 */ /* 0x000fc60000000000 */
[----:B------:R-:W1:Y:S01]  /*3eb0*/  MUFU.EX2 R21, R21 ;  /* 0x0000001500157308 */ /* 0x000e620000000800 */
[----:B------:R-:W-:Y:S02]  /*3ec0*/  WARPGROUP.DEPBAR.LE gsb0, 0x0 ;  /* 0x00008000000079c5 */ /* 0x000fe40000010000 */
[----:B------:R-:W-:Y:S01]  /*3ed0*/  FFMA.FTZ R152, R165, UR10, -R185 ;  /* 0x0000000aa5987c23 */ /* 0x000fe200080108b9 */
[----:B------:R-:W-:Y:S01]  /*3ee0*/  FFMA.FTZ R165, R171, UR10, -R186 ;  /* 0x0000000aaba57c23 */ /* 0x000fe200080108ba */
[----:B---3--:R-:W-:Y:S02]  /*3ef0*/  F2FP.F16.F32.PACK_AB R154, R164, R163 ;  /* 0x000000a3a49a723e */ /* 0x008fe400000000ff */
[----:B-1----:R-:W-:Y:S02]  /*3f00*/  F2FP.F16.F32.PACK_AB R155, R21, R158 ;  /* 0x0000009e159b723e */ /* 0x002fe400000000ff */
[----:B------:R-:W1:Y:S08]  /*3f10*/  MUFU.EX2 R152, R152 ;  /* 0x0000009800987308 */ /* 0x000e700000000800 */
[----:B------:R-:W2:Y:S01]  /*3f20*/  MUFU.EX2 R165, R165 ;  /* 0x000000a500a57308 */ /* 0x000ea20000000800 */
[----:B-1----:R-:W-:Y:S01]  /*3f30*/  FADD.FTZ R156, R152, R156 ;  /* 0x0000009c989c7221 */ /* 0x002fe20000010000 */
[----:B------:R-:W-:-:S03]  /*3f40*/  F2FP.F16.F32.PACK_AB R152, R162, R152 ;  /* 0x00000098a298723e */ /* 0x000fc600000000ff */
[----:B------:R-:W-:Y:S01]  /*3f50*/  FADD.FTZ R156, R162, R156 ;  /* 0x0000009ca29c7221 */ /* 0x000fe20000010000 */
[----:B--2---:R-:W-:-:S03]  /*3f60*/  F2FP.F16.F32.PACK_AB R153, R166, R165 ;  /* 0x000000a5a699723e */ /* 0x004fc600000000ff */
[----:B------:R-:W-:Y:S01]  /*3f70*/  FADD.FTZ R156, R163, R156 ;  /* 0x0000009ca39c7221 */ /* 0x000fe20000010000 */
[----:B------:R-:W-:Y:S01]  /*3f80*/  FADD.FTZ R188, R165, R188 ;  /* 0x000000bca5bc7221 */ /* 0x000fe20000010000 */
[----:B------:R-:W-:Y:S02]  /*3f90*/  WARPGROUP.ARRIVE ;  /* 0x00000000000079c5 */ /* 0x000fe40000000000 */
[----:B------:R-:W-:Y:S01]  /*3fa0*/  FADD.FTZ R156, R164, R156 ;  /* 0x0000009ca49c7221 */ /* 0x000fe20000010000 */
[----:B------:R-:W-:-:S03]  /*3fb0*/  FADD.FTZ R188, R166, R188 ;  /* 0x000000bca6bc7221 */ /* 0x000fc60000010000 */
[----:B------:R-:W-:Y:S01]  /*3fc0*/  HGMMA.64x256x16.F32 R24, R152, gdesc[UR16].tnspB, R24, gsb0 ;  /* 0x43e0001098187df0 */ /* 0x000fe20008000818 */
[----:B------:R-:W-:-:S04]  /*3fd0*/  FADD.FTZ R188, R158, R188 ;  /* 0x000000bc9ebc7221 */ /* 0x000fc80000010000 */
[----:B------:R-:W-:-:S04]  /*3fe0*/  FADD.FTZ R21, R21, R188 ;  /* 0x000000bc15157221 */ /* 0x000fc80000010000 */
[----:B------:R-:W-:Y:S01]  /*3ff0*/  FADD.FTZ R21, R181, R21 ;  /* 0x00000015b5157221 */ /* 0x000fe20000010000 */
[----:B------:R-:W-:Y:S02]  /*4000*/  WARPGROUP.DEPBAR.LE gsb0, 0x0 ;  /* 0x00008000000079c5 */ /* 0x000fe40000010000 */
[----:B------:R-:W1:Y:S01]  /*4010*/  MUFU.EX2 R152, R174 ;  /* 0x000000ae00987308 */ /* 0x000e620000000800 */
[C---:B------:R-:W-:Y:S01]  /*4020*/  F2FP.F16.F32.PACK_AB R153, R182.reuse, R181 ;  /* 0x000000b5b699723e */ /* 0x040fe200000000ff */
[----:B------:R-:W-:Y:S01]  /*4030*/  FADD.FTZ R182, R182, R21 ;  /* 0x00000015b6b67221 */ /* 0x000fe20000010000 */
[----:B------:R-:W-:Y:S02]  /*4040*/  F2FP.F16.F32.PACK_AB R154, R178, R177 ;  /* 0x000000b1b29a723e */ /* 0x000fe400000000ff */
[----:B------:R-:W-:Y:S01]  /*4050*/  F2FP.F16.F32.PACK_AB R155, R184, R183 ;  /* 0x000000b7b89b723e */ /* 0x000fe200000000ff */
[----:B------:R-:W-:-:S04]  /*4060*/  FADD.FTZ R183, R183, R182 ;  /* 0x000000b6b7b77221 */ /* 0x000fc80000010000 */
[----:B------:R-:W-:Y:S01]  /*4070*/  FADD.FTZ R203, R184, R183 ;  /* 0x000000b7b8cb7221 */ /* 0x000fe20000010000 */
[----:B-1----:R-:W-:Y:S01]  /*4080*/  FADD.FTZ R156, R152, R156 ;  /* 0x0000009c989c7221 */ /* 0x002fe20000010000 */
[----:B------:R-:W-:-:S03]  /*4090*/  F2FP.F16.F32.PACK_AB R152, R176, R152 ;  /* 0x00000098b098723e */ /* 0x000fc600000000ff */
[----:B------:R-:W-:Y:S01]  /*40a0*/  FADD.FTZ R156, R176, R156 ;  /* 0x0000009cb09c7221 */ /* 0x000fe20000010000 */
[----:B------:R-:W-:-:S03]  /*40b0*/  WARPGROUP.ARRIVE ;  /* 0x00000000000079c5 */ /* 0x000fc60000000000 */
[----:B------:R-:W-:-:S03]  /*40c0*/  FADD.FTZ R21, R177, R156 ;  /* 0x0000009cb1157221 */ /* 0x000fc60000010000 */
[----:B------:R-:W-:Y:S01]  /*40d0*/  HGMMA.64x256x16.F32 R24, R152, gdesc[UR12].tnspB, R24, gsb0 ;  /* 0x43e0000c98187df0 */ /* 0x000fe20008000818 */
[----:B------:R-:W-:Y:S02]  /*40e0*/  FADD.FTZ R21, R178, R21 ;  /* 0x00000015b2157221 */ /* 0x000fe40000010000 */
[----:B------:R-:W-:Y:S02]  /*40f0*/  WARPGROUP.DEPBAR.LE gsb0, 0x0 ;  /* 0x00008000000079c5 */ /* 0x000fe40000010000 */
[----:B------:R-:W-:Y:S05]  /*4100*/  @!P0 BRA `(.L_x_10181) ;  /* 0x0000000000048947 */ /* 0x000fea0003800000 */
[----:B------:R-:W-:Y:S01]  /*4110*/  BPT.TRAP 0x1 ;  /* 0x000000040000795c */ /* 0x000fe20000300000 */
.L_x_10181:
[----:B------:R-:W1:Y:S01]  /*4120*/  S2UR UR4, SR_CgaCtaId ;  /* 0x00000000000479c3 */ /* 0x000e620000008800 */
[----:B------:R-:W-:Y:S01]  /*4130*/  VIADD R153, R160, 0xfffffffe ;  /* 0xfffffffea0997836 */ /* 0x000fe20000000000 */
[----:B------:R-:W-:-:S04]  /*4140*/  UIADD3 UR6, UR6, 0x32460, URZ ;  /* 0x0003246006067890 */ /* 0x000fc8000fffe03f */
[----:B------:R-:W-:Y:S01]  /*4150*/  ISETP.GE.AND P1, PT, R153, R22, PT ;  /* 0x000000169900720c */ /* 0x000fe20003f26270 */
[----:B-1----:R-:W-:-:S09]  /*4160*/  UPRMT UR6, UR4, 0x654, UR6 ;  /* 0x0000065404067896 */ /* 0x002fd20008000006 */
[----:B------:R-:W-:Y:S03]  /*4170*/  SYNCS.ARRIVE.TRANS64.RED.A1T0 RZ, [UR6], RZ ;  /* 0x000000ffffff79a7 */ /* 0x000fe60008100406 */
[----:B------:R-:W-:Y:S05]  /*4180*/  @!P1 BRA `(.L_x_10182) ;  /* 0x0000002000ec9947 */ /* 0x000fea0003800000 */
[----:B------:R-:W-:Y:S01]  /*4190*/  R2UR UR4, R153 ;  /* 0x00000000990472ca */ /* 0x000fe200000e0000 */
[----:B------:R-:W-:Y:S02]  /*41a0*/  IMAD.MOV.U32 R201, RZ, RZ, R197 ;  /* 0x000000ffffc97224 */ /* 0x000fe400078e00c5 */
[----:B------:R-:W-:-:S12]  /*41b0*/  IMAD.MOV.U32 R202, RZ, RZ, R20 ;  /* 0x000000ffffca7224 */ /* 0x000fd800078e0014 */
.L_x_10193:
[----:B------:R-:W-:Y:S01]  /*41c0*/  UIADD3 UR38, UR38, 0x1, URZ ;  /* 0x0000000126267890 */ /* 0x000fe2000fffe03f */
[----:B------:R-:W-:Y:S01]  /*41d0*/  UMOV UR5, UR4 ;  /* 0x0000000400057c82 */ /* 0x000fe20008000000 */
[----:B------:R-:W-:Y:S01]  /*41e0*/  UIADD3 UR4, UR4, -0x1, URZ ;  /* 0xffffffff04047890 */ /* 0x000fe2000fffe03f */
[----:B------:R-:W-:Y:S01]  /*41f0*/  ISETP.LT.AND P1, PT, R22, UR5, PT ;  /* 0x0000000516007c0c */ /* 0x000fe2000bf21270 */
[----:B------:R-:W-:-:S04]  /*4200*/  UISETP.NE.AND UP0, UPT, UR38, 0x2, UPT ;  /* 0x000000022600788c */ /* 0x000fc8000bf05270 */
[----:B------:R-:W-:Y:S02]  /*4210*/  USEL UR6, URZ, 0x1, UP0 ;  /* 0x000000013f067887 */ /* 0x000fe40008000000 */
[----:B------:R-:W-:Y:S02]  /*4220*/  USEL UR38, UR38, URZ, UP0 ;  /* 0x0000003f26267287 */ /* 0x000fe40008000000 */
[----:B------:R-:W-:Y:S01]  /*4230*/  ULOP3.LUT UR39, UR39, UR6, URZ, 0x3c, !UPT ;  /* 0x0000000627277292 */ /* 0x000fe2000f8e3c3f */
[----:B------:R-:W-:Y:S11]  /*4240*/  @!P0 BRA `(.L_x_10183) ;  /* 0x0000000000048947 */ /* 0x000ff60003800000 */
[----:B------:R-:W-:Y:S01]  /*4250*/  BPT.TRAP 0x1 ;  /* 0x000000040000795c */ /* 0x000fe20000300000 */
.L_x_10183:
[----:B------:R-:W1:Y:S01]  /*4260*/  S2UR UR54, SR_CgaCtaId ;  /* 0x00000000003679c3 */ /* 0x000e620000008800 */
[----:B------:R-:W-:Y:S01]  /*4270*/  UMOV UR5, 0x400 ;  /* 0x0000040000057882 */ /* 0x000fe20000000000 */
[----:B0-----:R-:W-:-:S05]  /*4280*/  IMAD.U32 R0, RZ, RZ, UR39 ;  /* 0x00000027ff007e24 */ /* 0x001fca000f8e00ff */
[----:B------:R-:W-:Y:S01]  /*4290*/  SHF.L.U32 R0, R0, 0x1f, RZ ;  /* 0x0000001f00007819 */ /* 0x000fe200000006ff */
[----:B-1----:R-:W-:-:S04]  /*42a0*/  ULEA UR5, UR54, UR5, 0x18 ;  /* 0x0000000536057291 */ /* 0x002fc8000f8ec03f */
[----:B------:R-:W-:-:S09]  /*42b0*/  ULEA UR5, UR38, UR5, 0x3 ;  /* 0x0000000526057291 */ /* 0x000fd2000f8e183f */
[----:B------:R0:W1:Y:S01]  /*42c0*/  SYNCS.PHASECHK.TRANS64.TRYWAIT P2, [UR5+0x32430], R0 ;  /* 0x03243000ff0075a7 */ /* 0x0000620008040145 */
[----:B------:R-:W-:Y:S05]  /*42d0*/  @!P0 BRA `(.L_x_10184) ;  /* 0x0000000000048947 */ /* 0x000fea0003800000 */
[----:B------:R-:W-:Y:S01]  /*42e0*/  BPT.TRAP 0x1 ;  /* 0x000000040000795c */ /* 0x000fe20000300000 */
.L_x_10184:
[----:B-1----:R-:W-:Y:S05]  /*42f0*/  @P2 BRA `(.L_x_10185) ;  /* 0x0000000000082947 */ /* 0x002fea0003800000 */
[----:B------:R-:W1:Y:S02]  /*4300*/  SYNCS.PHASECHK.TRANS64.TRYWAIT P2, [UR5+0x32430], R0 ;  /* 0x03243000ff0075a7 */ /* 0x000e640008040145 */
[----:B-1----:R-:W-:Y:S05]  /*4310*/  @!P2 BRA `(.L_x_10186) ;  /* 0x000000d800dca947 */ /* 0x002fea0003800000 */
.L_x_10185:
[----:B------:R-:W-:Y:S01]  /*4320*/  R2UR UR48, R18 ;  /* 0x00000000123072ca */ /* 0x000fe200000e0000 */
[----:B------:R-:W-:Y:S01]  /*4330*/  UIMAD UR6, UR38, 0x300, UR61 ;  /* 0x00000300260678a4 */ /* 0x000fe2000f8e023d */
[----:B------:R-:W-:Y:S01]  /*4340*/  R2UR UR49, R19 ;  /* 0x00000000133172ca */ /* 0x000fe200000e0000 */
[----:B-1----:R-:W-:Y:S01]  /*4350*/  WARPGROUP.ARRIVE ;  /* 0x00000000000079c5 */ /* 0x002fe20000000000 */
[----:B------:R-:W-:-:S04]  /*4360*/  UMOV UR51, 0x40000040 ;  /* 0x4000004000337882 */ /* 0x000fc80000000000 */
[----:B------:R-:W-:-:S07]  /*4370*/  UMOV UR50, UR6 ;  /* 0x0000000600327c82 */ /* 0x000fce0008000000 */
[----:B------:R-:W-:Y:S01]  /*4380*/  HGMMA.64x96x16.F32 R152, gdesc[UR48], RZ, !UPT, gsb0 ;  /* 0x01600000309879f0 */ /* 0x000fe2000c0008ff */
[----:B------:R-:W-:Y:S01]  /*4390*/  R2UR UR48, R16 ;  /* 0x00000000103072ca */ /* 0x000fe200000e0000 */
[----:B------:R-:W-:Y:S01]  /*43a0*/  UIADD3 UR50, UR6, 0x2, URZ ;  /* 0x0000000206327890 */ /* 0x000fe2000fffe03f */
[----:B------:R-:W-:Y:S01]  /*43b0*/  R2UR UR49, R17 ;  /* 0x00000000113172ca */ /* 0x000fe200000e0000 */
[----:B------:R-:W-:Y:S01]  /*43c0*/  UMOV UR51, 0x40000040 ;  /* 0x4000004000337882 */ /* 0x000fe20000000000 */
[----:B------:R-:W-:Y:S02]  /*43d0*/  WARPGROUP.DEPBAR.LE gsb0, 0x0 ;  /* 0x00008000000079c5 */ /* 0x000fe40000010000 */
[----:B------:R-:W-:-:S09]  /*43e0*/  WARPGROUP.ARRIVE ;  /* 0x00000000000079c5 */ /* 0x000fd20000000000 */
[----:B------:R-:W-:Y:S01]  /*43f0*/  HGMMA.64x96x16.F32 R152, gdesc[UR48], R152, gsb0 ;  /* 0x01600000309879f0 */ /* 0x000fe20008000898 */
        /* <DEDUP_REMOVED lines=13> */
[----:B------:R-:W-:Y:S03]  /*44d0*/  HGMMA.64x96x16.F32 R152, gdesc[UR48], R152, gsb0 ;  /* 0x01600000309879f0 */ /* 0x000fe60008000898 */
[----:B------:R-:W-:Y:S02]  /*44e0*/  WARPGROUP.DEPBAR.LE gsb0, 0x0 ;  /* 0x00008000000079c5 */ /* 0x000fe40000010000 */
[----:B------:R-:W-:Y:S05]  /*44f0*/  @!P0 BRA `(.L_x_10187) ;  /* 0x0000000000048947 */ /* 0x000fea0003800000 */
[----:B------:R-:W-:Y:S01]  /*4500*/  BPT.TRAP 0x1 ;  /* 0x000000040000795c */ /* 0x000fe20000300000 */
.L_x_10187:
[----:B------:R1:W2:Y:S01]  /*4510*/  SYNCS.PHASECHK.TRANS64.TRYWAIT P2, [UR5+0x32450], R0 ;  /* 0x03245000ff0075a7 */ /* 0x0002a20008040145 */
[----:B------:R-:W-:Y:S05]  /*4520*/  @!P0 BRA `(.L_x_10188) ;  /* 0x0000000000048947 */ /* 0x000fea0003800000 */
[----:B------:R-:W-:Y:S01]  /*4530*/  BPT.TRAP 0x1 ;  /* 0x000000040000795c */ /* 0x000fe20000300000 */
.L_x_10188:
[----:B--2---:R-:W-:Y:S05]  /*4540*/  @P2 BRA `(.L_x_10189) ;  /* 0x0000000000082947 */ /* 0x004fea0003800000 */
[----:B------:R-:W2:Y:S02]  /*4550*/  SYNCS.PHASECHK.TRANS64.TRYWAIT P2, [UR5+0x32450], R0 ;  /* 0x03245000ff0075a7 */ /* 0x000ea40008040145 */
[----:B--2---:R-:W-:Y:S05]  /*4560*/  @!P2 BRA `(.L_x_10190) ;  /* 0x000000d80060a947 */ /* 0x004fea0003800000 */
.L_x_10189:
[----:B------:R-:W-:Y:S01]  /*4570*/  R2UR UR48, R10 ;  /* 0x000000000a3072ca */ /* 0x000fe200000e0000 */
[----:B------:R-:W-:Y:S01]  /*4580*/  UIMAD UR6, UR38, 0xc00, UR60 ;  /* 0x00000c00260678a4 */ /* 0x000fe2000f8e023c */
[----:B------:R-:W-:Y:S01]  /*4590*/  R2UR UR49, R11 ;  /* 0x000000000b3172ca */ /* 0x000fe200000e0000 */
[----:B------:R-:W-:Y:S01]  /*45a0*/  WARPGROUP.ARRIVE ;  /* 0x00000000000079c5 */ /* 0x000fe20000000000 */
[----:B------:R-:W-:Y:S01]  /*45b0*/  UMOV UR51, 0x40000040 ;  /* 0x4000004000337882 */ /* 0x000fe20000000000 */
[----:B------:R-:W-:-:S04]  /*45c0*/  UIADD3 UR10, UR6, 0x304, URZ ;  /* 0x00000304060a7890 */ /* 0x000fc8000fffe03f */
[----:B--2---:R-:W2:Y:S01]  /*45d0*/  S2R R20, SR_TID.X ;  /* 0x0000000000147919 */ /* 0x004ea20000002100 */
[----:B------:R-:W-:Y:S01]  /*45e0*/  UMOV UR11, 0x40000040 ;  /* 0x40000040000b7882 */ /* 0x000fe20000000000 */
[----:B------:R-:W-:Y:S01]  /*45f0*/  UMOV UR50, UR6 ;  /* 0x0000000600327c82 */ /* 0x000fe20008000000 */
[----:B------:R-:W-:Y:S01]  /*4600*/  UIADD3 UR14, UR6, 0x306, URZ ;  /* 0x00000306060e7890 */ /* 0x000fe2000fffe03f */
[----:B------:R-:W-:Y:S01]  /*4610*/  UMOV UR15, 0x40000040 ;  /* 0x40000040000f7882 */ /* 0x000fe20000000000 */
[----:B------:R-:W-:Y:S01]  /*4620*/  UIADD3 UR18, UR6, 0x600, URZ ;  /* 0x0000060006127890 */ /* 0x000fe2000fffe03f */
[----:B------:R-:W-:Y:S01]  /*4630*/  UMOV UR19, 0x40000040 ;  /* 0x4000004000137882 */ /* 0x000fe20000000000 */
[----:B------:R-:W-:Y:S01]  /*4640*/  HGMMA.64x96x16.F32 R152, gdesc[UR48], R152, gsb0 ;  /* 0x01600000309879f0 */ /* 0x000fe20008000898 */
[----:B------:R-:W-:Y:S01]  /*4650*/  R2UR UR48, R8 ;  /* 0x00000000083072ca */ /* 0x000fe200000e0000 */
[----:B------:R-:W-:Y:S01]  /*4660*/  UIADD3 UR50, UR6, 0x2, URZ ;  /* 0x0000000206327890 */ /* 0x000fe2000fffe03f */
[----:B------:R-:W-:Y:S01]  /*4670*/  R2UR UR49, R9 ;  /* 0x00000000093172ca */ /* 0x000fe200000e0000 */
        /* <DEDUP_REMOVED lines=13> */
[----:B--2---:R-:W-:-:S04]  /*4750*/  SHF.R.U32.HI R20, RZ, 0x7, R20 ;  /* 0x00000007ff147819 */ /* 0x004fc80000011614 */
[----:B01----:R-:W-:Y:S01]  /*4760*/  IADD3 R0, -R20, 0xb, RZ ;  /* 0x0000000b14007810 */ /* 0x003fe20007ffe1ff */
        /* <DEDUP_REMOVED lines=69> */
.L_x_10191:
[----:B------:R-:W-:Y:S01]  /*4bc0*/  FMNMX.FTZ R20, R152, R202, !PT ;  /* 0x000000ca98147209 */ /* 0x000fe20007810000 */
[----:B------:R-:W-:Y:S01]  /*4bd0*/  ULDC UR10, c[0x0][0xa80] ;  /* 0x0002a000000a7ab9 */ /* 0x000fe20000000800 */
[----:B------:R-:W-:Y:S02]  /*4be0*/  UIADD3 UR6, UR5, 0x32440, URZ ;  /* 0x0003244005067890 */ /* 0x000fe4000fffe03f */
[----:B------:R-:W-:Y:S01]  /*4bf0*/  FMNMX.FTZ R20, R153, R20, !PT ;  /* 0x0000001499147209 */ /* 0x000fe20007810000 */
[----:B------:R-:W-:Y:S01]  /*4c00*/  UMOV UR15, 0x40000040 ;  /* 0x40000040000f7882 */ /* 0x000fe20000000000 */
[----:B------:R-:W-:Y:S02]  /*4c10*/  UPRMT UR11, UR54, 0x654, UR6 ;  /* 0x00000654360b7896 */ /* 0x000fe40008000006 */
[----:B------:R-:W-:Y:S01]  /*4c20*/  FMNMX.FTZ R20, R156, R20, !PT ;  /* 0x000000149c147209 */ /* 0x000fe20007810000 */
[----:B------:R-:W-:-:S03]  /*4c30*/  UIMAD UR6, UR38, 0xc00, UR7 ;  /* 0x00000c00260678a4 */ /* 0x000fc6000f8e0207 */
[----:B------:R-:W-:-:S03]  /*4c40*/  FMNMX.FTZ R20, R157, R20, !PT ;  /* 0x000000149d147209 */ /* 0x000fc60007810000 */
[----:B------:R-:W-:Y:S01]  /*4c50*/  SYNCS.ARRIVE.TRANS64.RED.A1T0 RZ, [UR11], RZ ;  /* 0x000000ffffff79a7 */ /* 0x000fe2000810040b */
[----:B------:R-:W-:Y:S01]  /*4c60*/  FMNMX.FTZ R20, R160, R20, !PT ;  /* 0x00000014a0147209 */ /* 0x000fe20007810000 */
[----:B------:R-:W-:-:S03]  /*4c70*/  UMOV UR14, UR6 ;  /* 0x00000006000e7c82 */ /* 0x000fc60008000000 */
        /* <DEDUP_REMOVED lines=27> */
[----:B------:R-:W-:Y:S01]  /*4e30*/  FMUL.FTZ R202, R202, UR10 ;  /* 0x0000000acaca7c20 */ /* 0x000fe20008410000 */
        /* <DEDUP_REMOVED lines=24> */
[----:B------:R-:W-:Y:S01]  /*4fc0*/  FFMA.FTZ R211, R197, UR10, -R200 ;  /* 0x0000000ac5d37c23 */ /* 0x000fe200080108c8 */
[-C--:B-1----:R-:W-:Y:S01]  /*4fd0*/  FMUL.FTZ R24, R24, R215.reuse ;  /* 0x000000d718187220 */ /* 0x082fe20000410000 */
[----:B------:R-:W-:Y:S01]  /*4fe0*/  FMUL.FTZ R25, R25, R215 ;  /* 0x000000d719197220 */ /* 0x000fe20000410000 */
[----:B------:R-:W1:Y:S01]  /*4ff0*/  MUFU.EX2 R156, R156 ;  /* 0x0000009c009c7308 */ /* 0x000e620000000800 */
        /* <DEDUP_REMOVED lines=8> */
[C---:B---3--:R-:W-:Y:S01]  /*5080*/  F2FP.F16.F32.PACK_AB R200, R153.reuse, R152 ;  /* 0x0000009899c8723e */ /* 0x048fe200000000ff */
[----:B------:R-:W-:Y:S01]  /*5090*/  FADD.FTZ R21, R153, R21 ;  /* 0x0000001599157221 */ /* 0x000fe20000010000 */
[----:B------:R-:W-:Y:S01]  /*50a0*/  FMNMX.FTZ R152, R154, R201, !PT ;  /* 0x000000c99a987209 */ /* 0x000fe20007810000 */
[-C--:B------:R-:W-:Y:S01]  /*50b0*/  FMUL.FTZ R40, R40, R215.reuse ;  /* 0x000000d728287220 */ /* 0x080fe20000410000 */
[-C--:B------:R-:W-:Y:S01]  /*50c0*/  FMUL.FTZ R41, R41, R215.reuse ;  /* 0x000000d729297220 */ /* 0x080fe20000410000 */
[-C--:B------:R-:W-:Y:S01]  /*50d0*/  FMUL.FTZ R44, R44, R215.reuse ;  /* 0x000000d72c2c7220 */ /* 0x080fe20000410000 */
[----:B------:R-:W-:Y:S01]  /*50e0*/  FMNMX.FTZ R152, R155, R152, !PT ;  /* 0x000000989b987209 */ /* 0x000fe20007810000 */
[-C--:B------:R-:W-:Y:S01]  /*50f0*/  FMUL.FTZ R45, R45, R215.reuse ;  /* 0x000000d72d2d7220 */ /* 0x080fe20000410000 */
[----:B-1----:R-:W-:Y:S01]  /*5100*/  FADD.FTZ R21, R156, R21 ;  /* 0x000000159c157221 */ /* 0x002fe20000010000 */
[-C--:B------:R-:W-:Y:S01]  /*5110*/  FMUL.FTZ R48, R48, R215.reuse ;  /* 0x000000d730307220 */ /* 0x080fe20000410000 */
[----:B------:R-:W-:Y:S01]  /*5120*/  FMNMX.FTZ R152, R158, R152, !PT ;  /* 0x000000989e987209 */ /* 0x000fe20007810000 */
[-C--:B------:R-:W-:Y:S01]  /*5130*/  FMUL.FTZ R49, R49, R215.reuse ;  /* 0x000000d731317220 */ /* 0x080fe20000410000 */
[-C--:B------:R-:W-:Y:S01]  /*5140*/  FMUL.FTZ R52, R52, R215.reuse ;  /* 0x000000d734347220 */ /* 0x080fe20000410000 */
[-C--:B------:R-:W-:Y:S01]  /*5150*/  FMUL.FTZ R53, R53, R215.reuse ;  /* 0x000000d735357220 */ /* 0x080fe20000410000 */
[----:B------:R-:W-:Y:S01]  /*5160*/  FMNMX.FTZ R152, R159, R152, !PT ;  /* 0x000000989f987209 */ /* 0x000fe20007810000 */
[-C--:B------:R-:W-:Y:S01]  /*5170*/  FMUL.FTZ R56, R56, R215.reuse ;  /* 0x000000d738387220 */ /* 0x080fe20000410000 */
[C---:B--2---:R-:W-:Y:S01]  /*5180*/  FADD.FTZ R21, R157.reuse, R21 ;  /* 0x000000159d157221 */ /* 0x044fe20000010000 */
[----:B------:R-:W-:Y:S01]  /*5190*/  F2FP.F16.F32.PACK_AB R202, R157, R156 ;  /* 0x0000009c9dca723e */ /* 0x000fe200000000ff */
[-C--:B------:R-:W-:Y:S01]  /*51a0*/  FMUL.FTZ R57, R57, R215.reuse ;  /* 0x000000d739397220 */ /* 0x080fe20000410000 */
[----:B------:R-:W-:Y:S01]  /*51b0*/  FMNMX.FTZ R152, R162, R152, !PT ;  /* 0x00000098a2987209 */ /* 0x000fe20007810000 */
[----:B------:R-:W1:Y:S01]  /*51c0*/  S2R R157, SR_TID.X ;  /* 0x00000000009d7919 */ /* 0x000e620000002100 */
        /* <DEDUP_REMOVED lines=32> */
[----:B-1----:R-:W-:Y:S01]  /*53d0*/  SHF.R.U32.HI R157, RZ, 0x7, R157 ;  /* 0x00000007ff9d7819 */ /* 0x002fe2000001169d */
        /* <DEDUP_REMOVED lines=28> */
[----:B------:R-:W-:Y:S01]  /*55a0*/  FMUL.FTZ R149, R149, R215 ;  /* 0x000000d795957220 */ /* 0x000fe20000410000 */
        /* <DEDUP_REMOVED lines=16> */
[----:B-1----:R-:W-:-:S07]  /*56b0*/  FMNMX.FTZ R197, R153, R197, !PT ;  /* 0x000000c599c57209 */ /* 0x002fce0007810000 */
[----:B------:R-:W-:Y:S01]  /*56c0*/  MUFU.EX2 R193, R193 ;  /* 0x000000c100c17308 */ /* 0x000fe20000000800 */
        /* <DEDUP_REMOVED lines=27> */
[----:B------:R-:W-:Y:S01]  /*5880*/  VIADD R152, R157, 0x8 ;  /* 0x000000089d987836 */ /* 0x000fe20000000000 */
[----:B------:R-:W-:Y:S04]  /*5890*/  MUFU.EX2 R154, R154 ;  /* 0x0000009a009a7308 */ /* 0x000fe80000000800 */
[----:B------:R1:W-:Y:S06]  /*58a0*/  BAR.SYNC.DEFER_BLOCKING R152, 0x100 ;  /* 0x000400980000751d */ /* 0x0003ec0000010000 */
[----:B------:R-:W2:Y:S08]  /*58b0*/  MUFU.EX2 R153, R153 ;  /* 0x0000009900997308 */ /* 0x000eb00000000800 */
[----:B------:R-:W3:Y:S08]  /*58c0*/  MUFU.EX2 R155, R155 ;  /* 0x0000009b009b7308 */ /* 0x000ef00000000800 */
[----:B------:R-:W-:Y:S01]  /*58d0*/  MUFU.EX2 R158, R158 ;  /* 0x0000009e009e7308 */ /* 0x000fe20000000800 */
[-C--:B--2---:R-:W-:Y:S01]  /*58e0*/  FMUL.FTZ R26, R26, R153.reuse ;  /* 0x000000991a1a7220 */ /* 0x084fe20000410000 */
        /* <DEDUP_REMOVED lines=64> */
[----:B------:R-:W-:Y:S01]  /*5cf0*/  FFMA.FTZ R216, R153, R203, R154 ;  /* 0x000000cb99d87223 */ /* 0x000fe2000001009a */
[----:B---3--:R-:W-:Y:S01]  /*5d00*/  F2FP.F16.F32.PACK_AB R201, R155, R154 ;  /* 0x0000009a9bc9723e */ /* 0x008fe200000000ff */
[----:B-1----:R-:W1:Y:S01]  /*5d10*/  MUFU.EX2 R152, R160 ;  /* 0x000000a000987308 */ /* 0x002e620000000800 */
[----:B--2---:R-:W-:Y:S01]  /*5d20*/  F2FP.F16.F32.PACK_AB R203, R215, R158 ;  /* 0x0000009ed7cb723e */ /* 0x004fe200000000ff */
[----:B------:R-:W-:-:S03]  /*5d30*/  FADD.FTZ R216, R155, R216 ;  /* 0x000000d89bd87221 */ /* 0x000fc60000010000 */
[----:B------:R-:W-:Y:S01]  /*5d40*/  WARPGROUP.ARRIVE ;  /* 0x00000000000079c5 */ /* 0x000fe20000000000 */
[----:B------:R-:W-:Y:S02]  /*5d50*/  FADD.FTZ R216, R158, R216 ;  /* 0x000000d89ed87221 */ /* 0x000fe40000010000 */
[----:B------:R-:W2:Y:S02]  /*5d60*/  MUFU.EX2 R154, R164 ;  /* 0x000000a4009a7308 */ /* 0x000ea40000000800 */
[----:B------:R-:W-:Y:S01]  /*5d70*/  FADD.FTZ R216, R215, R216 ;  /* 0x000000d8d7d87221 */ /* 0x000fe20000010000 */
[----:B------:R-:W-:Y:S01]  /*5d80*/  HGMMA.64x256x16.F32 R24, R200, gdesc[UR12].tnspB, R24, gsb0 ;  /* 0x43e0000cc8187df0 */ /* 0x000fe20008000818 */
[----:B------:R-:W-:Y:S01]  /*5d90*/  UIADD3 UR14, UR6, 0x80, URZ ;  /* 0x00000080060e7890 */ /* 0x000fe2000fffe03f */
[----:B------:R-:W-:-:S03]  /*5da0*/  UMOV UR15, 0x40000040 ;  /* 0x40000040000f7882 */ /* 0x000fc60000000000 */
[----:B------:R-:W3:Y:S01]  /*5db0*/  MUFU.EX2 R162, R162 ;  /* 0x000000a200a27308 */ /* 0x000ee20000000800 */
[----:B-1----:R-:W-:Y:S01]  /*5dc0*/  FADD.FTZ R21, R152, R21 ;  /* 0x0000001598157221 */ /* 0x002fe20000010000 */
[----:B------:R-:W-:-:S03]  /*5dd0*/  F2FP.F16.F32.PACK_AB R152, R161, R152 ;  /* 0x00000098a198723e */ /* 0x000fc600000000ff */
[----:B------:R-:W-:-:S03]  /*5de0*/  FADD.FTZ R21, R161, R21 ;  /* 0x00000015a1157221 */ /* 0x000fc60000010000 */
[----:B------:R-:W1:Y:S01]  /*5df0*/  MUFU.EX2 R163, R163 ;  /* 0x000000a300a37308 */ /* 0x000e620000000800 */
[----:B--2---:R-:W-:Y:S01]  /*5e00*/  FADD.FTZ R21, R154, R21 ;  /* 0x000000159a157221 */ /* 0x004fe20000010000 */
[----:B------:R-:W-:-:S03]  /*5e10*/  F2FP.F16.F32.PACK_AB R154, R165, R154 ;  /* 0x0000009aa59a723e */ /* 0x000fc600000000ff */
[----:B------:R-:W-:-:S03]  /*5e20*/  FADD.FTZ R21, R165, R21 ;  /* 0x00000015a5157221 */ /* 0x000fc60000010000 */
[----:B------:R-:W2:Y:S01]  /*5e30*/  MUFU.EX2 R166, R166 ;  /* 0x000000a600a67308 */ /* 0x000ea20000000800 */
[----:B------:R-:W-:Y:S01]  /*5e40*/  FADD.FTZ R21, R156, R21 ;  /* 0x000000159c157221 */ /* 0x000fe20000010000 */
[C---:B------:R-:W-:Y:S01]  /*5e50*/  F2FP.F16.F32.PACK_AB R156, R169.reuse, R156 ;  /* 0x0000009ca99c723e */ /* 0x040fe200000000ff */
[----:B---3--:R-:W-:Y:S02]  /*5e60*/  FADD.FTZ R216, R162, R216 ;  /* 0x000000d8a2d87221 */ /* 0x008fe40000010000 */
[----:B------:R-:W-:-:S03]  /*5e70*/  FADD.FTZ R21, R169, R21 ;  /* 0x00000015a9157221 */ /* 0x000fc60000010000 */
[----:B------:R-:W3:Y:S01]  /*5e80*/  MUFU.EX2 R167, R167 ;  /* 0x000000a700a77308 */ /* 0x000ee20000000800 */
[C---:B-1----:R-:W-:Y:S01]  /*5e90*/  F2FP.F16.F32.PACK_AB R153, R163.reuse, R162 ;  /* 0x000000a2a399723e */ /* 0x042fe200000000ff */
[----:B------:R-:W-:-:S06]  /*5ea0*/  FADD.FTZ R216, R163, R216 ;  /* 0x000000d8a3d87221 */ /* 0x000fcc0000010000 */
[----:B------:R-:W1:Y:S01]  /*5eb0*/  MUFU.EX2 R158, R172 ;  /* 0x000000ac009e7308 */ /* 0x000e620000000800 */
[----:B--2---:R-:W-:-:S07]  /*5ec0*/  FADD.FTZ R216, R166, R216 ;  /* 0x000000d8a6d87221 */ /* 0x004fce0000010000 */
[----:B------:R-:W2:Y:S01]  /*5ed0*/  MUFU.EX2 R170, R170 ;  /* 0x000000aa00aa7308 */ /* 0x000ea20000000800 */
[C---:B---3--:R-:W-:Y:S01]  /*5ee0*/  F2FP.F16.F32.PACK_AB R155, R167.reuse, R166 ;  /* 0x000000a6a79b723e */ /* 0x048fe200000000ff */
[----:B------:R-:W-:-:S06]  /*5ef0*/  FADD.FTZ R216, R167, R216 ;  /* 0x000000d8a7d87221 */ /* 0x000fcc0000010000 */
[----:B------:R-:W3:Y:S01]  /*5f00*/  MUFU.EX2 R171, R171 ;  /* 0x000000ab00ab7308 */ /* 0x000ee20000000800 */
[----:B-1----:R-:W-:Y:S01]  /*5f10*/  FADD.FTZ R21, R158, R21 ;  /* 0x000000159e157221 */ /* 0x002fe20000010000 */
[----:B------:R-:W-:-:S03]  /*5f20*/  F2FP.F16.F32.PACK_AB R158, R173, R158 ;  /* 0x0000009ead9e723e */ /* 0x000fc600000000ff */
[----:B------:R-:W-:-:S03]  /*5f30*/  FADD.FTZ R21, R173, R21 ;  /* 0x00000015ad157221 */ /* 0x000fc60000010000 */
[----:B------:R-:W1:Y:S01]  /*5f40*/  MUFU.EX2 R174, R174 ;  /* 0x000000ae00ae7308 */ /* 0x000e620000000800 */
[----:B--2---:R-:W-:-:S07]  /*5f50*/  FADD.FTZ R216, R170, R216 ;  /* 0x000000d8aad87221 */ /* 0x004fce0000010000 */
[----:B------:R-:W2:Y:S01]  /*5f60*/  MUFU.EX2 R175, R175 ;  /* 0x000000af00af7308 */ /* 0x000ea20000000800 */
[C---:B---3--:R-:W-:Y:S01]  /*5f70*/  F2FP.F16.F32.PACK_AB R157, R171.reuse, R170 ;  /* 0x000000aaab9d723e */ /* 0x048fe200000000ff */
[----:B------:R-:W-:-:S06]  /*5f80*/  FADD.FTZ R216, R171, R216 ;  /* 0x000000d8abd87221 */ /* 0x000fcc0000010000 */
[----:B------:R-:W3:Y:S01]  /*5f90*/  MUFU.EX2 R178, R178 ;  /* 0x000000b200b27308 */ /* 0x000ee20000000800 */
[----:B-1----:R-:W-:-:S07]  /*5fa0*/  FADD.FTZ R216, R174, R216 ;  /* 0x000000d8aed87221 */ /* 0x002fce0000010000 */
[----:B------:R-:W1:Y:S01]  /*5fb0*/  MUFU.EX2 R179, R179 ;  /* 0x000000b300b37308 */ /* 0x000e620000000800 */
[C---:B--2---:R-:W-:Y:S01]  /*5fc0*/  F2FP.F16.F32.PACK_AB R159, R175.reuse, R174 ;  /* 0x000000aeaf9f723e */ /* 0x044fe200000000ff */
[----:B------:R-:W-:-:S06]  /*5fd0*/  FADD.FTZ R216, R175, R216 ;  /* 0x000000d8afd87221 */ /* 0x000fcc0000010000 */
[----:B------:R-:W2:Y:S01]  /*5fe0*/  MUFU.EX2 R182, R182 ;  /* 0x000000b600b67308 */ /* 0x000ea20000000800 */
[----:B---3--:R-:W-:-:S07]  /*5ff0*/  FADD.FTZ R216, R178, R216 ;  /* 0x000000d8b2d87221 */ /* 0x008fce0000010000 */
[----:B------:R-:W3:Y:S01]  /*6000*/  MUFU.EX2 R183, R183 ;  /* 0x000000b700b77308 */ /* 0x000ee20000000800 */
[----:B-1----:R-:W-:-:S07]  /*6010*/  FADD.FTZ R216, R179, R216 ;  /* 0x000000d8b3d87221 */ /* 0x002fce0000010000 */
[----:B------:R-:W-:Y:S01]  /*6020*/  MUFU.EX2 R186, R186 ;  /* 0x000000ba00ba7308 */ /* 0x000fe20000000800 */
[----:B--2---:R-:W-:-:S07]  /*6030*/  FADD.FTZ R216, R182, R216 ;  /* 0x000000d8b6d87221 */ /* 0x004fce0000010000 */
[----:B------:R-:W-:Y:S08]  /*6040*/  MUFU.EX2 R187, R187 ;  /* 0x000000bb00bb7308 */ /* 0x000ff00000000800 */
[----:B------:R-:W-:Y:S08]  /*6050*/  MUFU.EX2 R190, R190 ;  /* 0x000000be00be7308 */ /* 0x000ff00000000800 */
[----:B------:R-:W-:Y:S08]  /*6060*/  MUFU.EX2 R191, R191 ;  /* 0x000000bf00bf7308 */ /* 0x000ff00000000800 */
[----:B------:R-:W-:Y:S08]  /*6070*/  MUFU.EX2 R211, R211 ;  /* 0x000000d300d37308 */ /* 0x000ff00000000800 */
[----:B------:R-:W-:Y:S08]  /*6080*/  MUFU.EX2 R194, R194 ;  /* 0x000000c200c27308 */ /* 0x000ff00000000800 */
[----:B------:R-:W-:Y:S08]  /*6090*/  MUFU.EX2 R195, R195 ;  /* 0x000000c300c37308 */ /* 0x000ff00000000800 */
[----:B------:R-:W-:Y:S08]  /*60a0*/  MUFU.EX2 R198, R198 ;  /* 0x000000c600c67308 */ /* 0x000ff00000000800 */
[----:B------:R-:W-:Y:S01]  /*60b0*/  MUFU.EX2 R199, R199 ;  /* 0x000000c700c77308 */ /* 0x000fe20000000800 */
[----:B------:R-:W-:-:S02]  /*60c0*/  WARPGROUP.DEPBAR.LE gsb0, 0x0 ;  /* 0x00008000000079c5 */ /* 0x000fc40000010000 */
[----:B------:R-:W-:-:S06]  /*60d0*/  WARPGROUP.ARRIVE ;  /* 0x00000000000079c5 */ /* 0x000fcc0000000000 */
[----:B------:R-:W-:Y:S01]  /*60e0*/  HGMMA.64x256x16.F32 R24, R152, gdesc[UR12].tnspB, R24, gsb0 ;  /* 0x43e0000c98187df0 */ /* 0x000fe20008000818 */
[----:B------:R-:W-:Y:S01]  /*60f0*/  UIADD3 UR14, UR6, 0x100, URZ ;  /* 0x00000100060e7890 */ /* 0x000fe2000fffe03f */
[----:B------:R-:W-:Y:S01]  /*6100*/  UMOV UR15, 0x40000040 ;  /* 0x40000040000f7882 */ /* 0x000fe20000000000 */
[----:B------:R-:W-:Y:S02]  /*6110*/  WARPGROUP.DEPBAR.LE gsb0, 0x0 ;  /* 0x00008000000079c5 */ /* 0x000fe40000010000 */
[----:B------:R-:W-:Y:S01]  /*6120*/  WARPGROUP.ARRIVE ;  /* 0x00000000000079c5 */ /* 0x000fe20000000000 */
[----:B------:R-:W1:Y:S01]  /*6130*/  MUFU.EX2 R152, R176 ;  /* 0x000000b000987308 */ /* 0x000e620000000800 */
[----:B------:R-:W-:Y:S02]  /*6140*/  F2FP.F16.F32.PACK_AB R153, R179, R178 ;  /* 0x000000b2b399723e */ /* 0x000fe400000000ff */
[C---:B---3--:R-:W-:Y:S01]  /*6150*/  F2FP.F16.F32.PACK_AB R155, R183.reuse, R182 ;  /* 0x000000b6b79b723e */ /* 0x048fe200000000ff */
[----:B------:R-:W-:-:S15]  /*6160*/  FADD.FTZ R183, R183, R216 ;  /* 0x000000d8b7b77221 */ /* 0x000fde0000010000 */
[----:B------:R-:W-:-:S03]  /*6170*/  NOP ;  /* 0x0000000000007918 */ /* 0x000fc60000000000 */
[----:B------:R-:W-:Y:S01]  /*6180*/  HGMMA.64x256x16.F32 R24, R156, gdesc[UR12].tnspB, R24, gsb0 ;  /* 0x43e0000c9c187df0 */ /* 0x000fe20008000818 */
[----:B------:R-:W-:Y:S01]  /*6190*/  UIADD3 UR14, UR6, 0x180, URZ ;  /* 0x00000180060e7890 */ /* 0x000fe2000fffe03f */
[----:B------:R-:W2:Y:S01]  /*61a0*/  MUFU.EX2 R154, R180 ;  /* 0x000000b4009a7308 */ /* 0x000ea20000000800 */
[----:B------:R-:W-:Y:S01]  /*61b0*/  UMOV UR15, 0x40000040 ;  /* 0x40000040000f7882 */ /* 0x000fe20000000000 */
[----:B-1----:R-:W-:Y:S01]  /*61c0*/  FADD.FTZ R21, R152, R21 ;  /* 0x0000001598157221 */ /* 0x002fe20000010000 */
[----:B------:R-:W-:-:S03]  /*61d0*/  F2FP.F16.F32.PACK_AB R152, R177, R152 ;  /* 0x00000098b198723e */ /* 0x000fc600000000ff */
[----:B------:R-:W-:-:S04]  /*61e0*/  FADD.FTZ R21, R177, R21 ;  /* 0x00000015b1157221 */ /* 0x000fc80000010000 */
[----:B--2---:R-:W-:Y:S01]  /*61f0*/  FADD.FTZ R21, R154, R21 ;  /* 0x000000159a157221 */ /* 0x004fe20000010000 */
[----:B------:R-:W-:-:S03]  /*6200*/  F2FP.F16.F32.PACK_AB R154, R181, R154 ;  /* 0x0000009ab59a723e */ /* 0x000fc600000000ff */
[----:B------:R-:W-:Y:S01]  /*6210*/  FADD.FTZ R21, R181, R21 ;  /* 0x00000015b5157221 */ /* 0x000fe20000010000 */
[----:B------:R-:W-:Y:S02]  /*6220*/  WARPGROUP.DEPBAR.LE gsb0, 0x0 ;  /* 0x00008000000079c5 */ /* 0x000fe40000010000 */
[----:B------:R-:W-:-:S09]  /*6230*/  WARPGROUP.ARRIVE ;  /* 0x00000000000079c5 */ /* 0x000fd20000000000 */
[----:B------:R-:W-:Y:S01]  /*6240*/  HGMMA.64x256x16.F32 R24, R152, gdesc[UR12].tnspB, R24, gsb0 ;  /* 0x43e0000c98187df0 */ /* 0x000fe20008000818 */
[----:B------:R-:W-:Y:S01]  /*6250*/  UIADD3 UR14, UR6, 0x200, URZ ;  /* 0x00000200060e7890 */ /* 0x000fe2000fffe03f */
[----:B------:R-:W-:Y:S01]  /*6260*/  UMOV UR15, 0x40000040 ;  /* 0x40000040000f7882 */ /* 0x000fe20000000000 */
[----:B------:R-:W-:Y:S02]  /*6270*/  WARPGROUP.DEPBAR.LE gsb0, 0x0 ;  /* 0x00008000000079c5 */ /* 0x000fe40000010000 */
[----:B------:R-:W1:Y:S01]  /*6280*/  MUFU.EX2 R152, R184 ;  /* 0x000000b800987308 */ /* 0x000e620000000800 */
[----:B------:R-:W-:Y:S01]  /*6290*/  F2FP.F16.F32.PACK_AB R153, R187, R186 ;  /* 0x000000babb99723e */ /* 0x000fe200000000ff */
[----:B------:R-:W-:Y:S01]  /*62a0*/  FADD.FTZ R186, R186, R183 ;  /* 0x000000b7baba7221 */ /* 0x000fe20000010000 */
[----:B------:R-:W-:-:S03]  /*62b0*/  F2FP.F16.F32.PACK_AB R155, R191, R190 ;  /* 0x000000bebf9b723e */ /* 0x000fc600000000ff */
[----:B------:R-:W-:Y:S02]  /*62c0*/  FADD.FTZ R187, R187, R186 ;  /* 0x000000babbbb7221 */ /* 0x000fe40000010000 */
[----:B------:R-:W2:Y:S02]  /*62d0*/  MUFU.EX2 R154, R188 ;  /* 0x000000bc009a7308 */ /* 0x000ea40000000800 */
[----:B------:R-:W-:-:S04]  /*62e0*/  FADD.FTZ R190, R190, R187 ;  /* 0x000000bbbebe7221 */ /* 0x000fc80000010000 */
[----:B------:R-:W-:Y:S01]  /*62f0*/  FADD.FTZ R191, R191, R190 ;  /* 0x000000bebfbf7221 */ /* 0x000fe20000010000 */
[----:B-1----:R-:W-:Y:S01]  /*6300*/  FADD.FTZ R21, R152, R21 ;  /* 0x0000001598157221 */ /* 0x002fe20000010000 */
[----:B------:R-:W-:-:S03]  /*6310*/  F2FP.F16.F32.PACK_AB R152, R185, R152 ;  /* 0x00000098b998723e */ /* 0x000fc600000000ff */
[----:B------:R-:W-:-:S04]  /*6320*/  FADD.FTZ R21, R185, R21 ;  /* 0x00000015b9157221 */ /* 0x000fc80000010000 */
[----:B--2---:R-:W-:Y:S01]  /*6330*/  FADD.FTZ R21, R154, R21 ;  /* 0x000000159a157221 */ /* 0x004fe20000010000 */
[----:B------:R-:W-:-:S03]  /*6340*/  F2FP.F16.F32.PACK_AB R154, R189, R154 ;  /* 0x0000009abd9a723e */ /* 0x000fc600000000ff */
[----:B------:R-:W-:Y:S01]  /*6350*/  FADD.FTZ R21, R189, R21 ;  /* 0x00000015bd157221 */ /* 0x000fe20000010000 */
[----:B------:R-:W-:-:S06]  /*6360*/  WARPGROUP.ARRIVE ;  /* 0x00000000000079c5 */ /* 0x000fcc0000000000 */
        /* <DEDUP_REMOVED lines=19> */
[----:B------:R-:W-:Y:S03]  /*64a0*/  HGMMA.64x256x16.F32 R24, R152, gdesc[UR12].tnspB, R24, gsb0 ;  /* 0x43e0000c98187df0 */ /* 0x000fe60008000818 */
[----:B------:R-:W-:Y:S02]  /*64b0*/  WARPGROUP.DEPBAR.LE gsb0, 0x0 ;  /* 0x00008000000079c5 */ /* 0x000fe40000010000 */
[----:B------:R-:W-:Y:S05]  /*64c0*/  @!P0 BRA `(.L_x_10192) ;  /* 0x0000000000048947 */ /* 0x000fea0003800000 */
[----:B------:R-:W-:Y:S01]  /*64d0*/  BPT.TRAP 0x1 ;  /* 0x000000040000795c */ /* 0x000fe20000300000 */
.L_x_10192:
[----:B------:R-:W-:Y:S01]  /*64e0*/  UIADD3 UR5, UR5, 0x32460, URZ ;  /* 0x0003246005057890 */ /* 0x000fe2000fffe03f */
[----:B------:R-:W-:Y:S02]  /*64f0*/  IMAD.MOV.U32 R201, RZ, RZ, R197 ;  /* 0x000000ffffc97224 */ /* 0x000fe400078e00c5 */
[----:B------:R-:W-:Y:S01]  /*6500*/  IMAD.MOV.U32 R202, RZ, RZ, R20 ;  /* 0x000000ffffca7224 */ /* 0x000fe200078e0014 */
[----:B------:R-:W-:-:S09]  /*6510*/  UPRMT UR5, UR54, 0x654, UR5 ;  /* 0x0000065436057896 */ /* 0x000fd20008000005 */
[----:B------:R-:W-:Y:S01]  /*6520*/  SYNCS.ARRIVE.TRANS64.RED.A1T0 RZ, [UR5], RZ ;  /* 0x000000ffffff79a7 */ /* 0x000fe20008100405 */
[----:B------:R-:W-:Y:S05]  /*6530*/  @P1 BRA `(.L_x_10193) ;  /* 0xffffffdc00201947 */ /* 0x000fea000383ffff */
.L_x_10182:
[----:B------:R-:W2:Y:S01]  /*6540*/  LDL.LU R152, [R1+0x20] ;  /* 0x0000200001987983 */ /* 0x000ea20000300800 */
[----:B------:R-:W-:Y:S01]  /*6550*/  UIADD3 UR38, UR38, 0x1, URZ ;  /* 0x0000000126267890 */ /* 0x000fe2000fffe03f */
[----:B------:R0:W-:Y:S06]  /*6560*/  BAR.ARV R0, 0x100 ;  /* 0x000400000000751d */ /* 0x0001ec0000002000 */
[----:B------:R-:W-:Y:S02]  /*6570*/  UISETP.NE.AND UP0, UPT, UR38, 0x2, UPT ;  /* 0x000000022600788c */ /* 0x000fe4000bf05270 */
[----:B------:R-:W-:Y:S06]  /*6580*/  BAR.ARV 0x8, 0x180 ;  /* 0x0206000000007b1d */ /* 0x000fec0000002000 */
[----:B------:R-:W-:Y:S01]  /*6590*/  PLOP3.LUT P0, PT, PT, PT, PT, 0x8, 0x0 ;  /* 0x000000000000781c */ /* 0x000fe20003f0e170 */
[----:B------:R-:W-:Y:S01]  /*65a0*/  USEL UR38, UR38, URZ, UP0 ;  /* 0x0000003f26267287 */ /* 0x000fe20008000000 */
[----:B------:R-:W1:Y:S04]  /*65b0*/  SHFL.BFLY PT, R2, R21, 0x2, 0x1f ;  /* 0x0c401f0015027f89 */ /* 0x000e6800000e0000 */
[----:B------:R-:W3:Y:S01]  /*65c0*/  SHFL.BFLY PT, R4, R203, 0x2, 0x1f ;  /* 0x0c401f00cb047f89 */ /* 0x000ee200000e0000 */
[----:B-1----:R-:W-:Y:S01]  /*65d0*/  FADD.FTZ R5, R2, R21 ;  /* 0x0000001502057221 */ /* 0x002fe20000010000 */
[----:B---3--:R-:W-:-:S04]  /*65e0*/  FADD.FTZ R7, R4, R203 ;  /* 0x000000cb04077221 */ /* 0x008fc80000010000 */
[----:B------:R-:W1:Y:S01]  /*65f0*/  SHFL.BFLY PT, R2, R5, 0x1, 0x1f ;  /* 0x0c201f0005027f89 */ /* 0x000e6200000e0000 */
[----:B------:R-:W-:-:S03]  /*6600*/  IMAD.MOV.U32 R4, RZ, RZ, RZ ;  /* 0x000000ffff047224 */ /* 0x000fc600078e00ff */
[----:B------:R-:W3:Y:S01]  /*6610*/  SHFL.BFLY PT, R6, R7, 0x1, 0x1f ;  /* 0x0c201f0007067f89 */ /* 0x000ee200000e0000 */
[----:B-1----:R-:W-:Y:S01]  /*6620*/  FADD.FTZ R8, R5, R2 ;  /* 0x0000000205087221 */ /* 0x002fe20000010000 */
[----:B------:R-:W-:Y:S02]  /*6630*/  IMAD.MOV.U32 R2, RZ, RZ, RZ ;  /* 0x000000ffff027224 */ /* 0x000fe400078e00ff */
[----:B---3--:R-:W-:Y:S02]  /*6640*/  FADD.FTZ R3, R7, R6 ;  /* 0x0000000607037221 */ /* 0x008fe40000010000 */
[----:B------:R-:W-:Y:S01]  /*6650*/  FSETP.NE.FTZ.AND P1, PT, R8, RZ, PT ;  /* 0x000000ff0800720b */ /* 0x000fe20003f35000 */
[----:B------:R-:W-:Y:S02]  /*6660*/  IMAD.U32 R7, RZ, RZ, UR10 ;  /* 0x0000000aff077e24 */ /* 0x000fe4000f8e00ff */
[----:B------:R-:W-:-:S10]  /*6670*/  FSETP.NE.FTZ.AND P2, PT, R3, RZ, PT ;  /* 0x000000ff0300720b */ /* 0x000fd40003f55000 */
[----:B------:R-:W1:Y:S01]  /*6680*/  @P1 MUFU.RCP R4, R8 ;  /* 0x0000000800041308 */ /* 0x000e620000001000 */
[----:B------:R-:W-:-:S07]  /*6690*/  @P1 FMUL.FTZ R7, R7, 0.69314718246459960938 ;  /* 0x3f31721807071820 */ /* 0x000fce0000410000 */
[----:B------:R-:W3:Y:S08]  /*66a0*/  @P1 MUFU.LG2 R6, R8 ;  /* 0x0000000800061308 */ /* 0x000ef00000000c00 */
[----:B------:R-:W4:Y:S01]  /*66b0*/  @P2 MUFU.LG2 R5, R3 ;  /* 0x0000000300052308 */ /* 0x000f220000000c00 */
[-C--:B-1----:R-:W-:Y:S01]  /*66c0*/  FMUL.FTZ R24, R24, R4.reuse ;  /* 0x0000000418187220 */ /* 0x082fe20000410000 */
[-C--:B------:R-:W-:Y:S01]  /*66d0*/  FMUL.FTZ R25, R25, R4.reuse ;  /* 0x0000000419197220 */ /* 0x080fe20000410000 */
[-C--:B------:R-:W-:Y:S01]  /*66e0*/  FMUL.FTZ R28, R28, R4.reuse ;  /* 0x000000041c1c7220 */ /* 0x080fe20000410000 */
[-C--:B------:R-:W-:Y:S01]  /*66f0*/  FMUL.FTZ R29, R29, R4.reuse ;  /* 0x000000041d1d7220 */ /* 0x080fe20000410000 */
[-C--:B------:R-:W-:Y:S01]  /*6700*/  FMUL.FTZ R32, R32, R4.reuse ;  /* 0x0000000420207220 */ /* 0x080fe20000410000 */
[-C--:B------:R-:W-:Y:S01]  /*6710*/  FMUL.FTZ R33, R33, R4.reuse ;  /* 0x0000000421217220 */ /* 0x080fe20000410000 */
[-C--:B------:R-:W-:Y:S01]  /*6720*/  FMUL.FTZ R36, R36, R4.reuse ;  /* 0x0000000424247220 */ /* 0x080fe20000410000 */
[----:B------:R1:W5:Y:S01]  /*6730*/  @P2 MUFU.RCP R2, R3 ;  /* 0x0000000300022308 */ /* 0x0003620000001000 */
        /* <DEDUP_REMOVED lines=58> */
[----:B---3--:R-:W-:Y:S01]  /*6ae0*/  @P1 FMUL.FTZ R6, R6, 0.69314718246459960938 ;  /* 0x3f31721806061820 */ /* 0x008fe20000410000 */
[----:B----4-:R-:W-:Y:S01]  /*6af0*/  @P2 FMUL.FTZ R5, R5, 0.69314718246459960938 ;  /* 0x3f31721805052820 */ /* 0x010fe20000410000 */
[----:B-1----:R-:W-:Y:S02]  /*6b00*/  IMAD.MOV.U32 R3, RZ, RZ, -0x800000 ;  /* 0xff800000ff037424 */ /* 0x002fe400078e00ff */
[----:B------:R-:W-:Y:S01]  /*6b10*/  @P2 FMUL.FTZ R4, R4, 0.69314718246459960938 ;  /* 0x3f31721804042820 */ /* 0x000fe20000410000 */
        /* <DEDUP_REMOVED lines=65> */
[----:B--2---:R-:W-:-:S13]  /*6f30*/  R2UR UR4, R152 ;  /* 0x00000000980472ca */ /* 0x004fda00000e0000 */
[----:B------:R-:W-:-:S06]  /*6f40*/  UIADD3 UR4, UR4, 0x1, URZ ;  /* 0x0000000104047890 */ /* 0x000fcc000fffe03f */
[----:B0-----:R-:W-:Y:S01]  /*6f50*/  IMAD.U32 R0, RZ, RZ, UR4 ;  /* 0x00000004ff007e24 */ /* 0x001fe2000f8e00ff */
[----:B------:R-:W-:-:S04]  /*6f60*/  USEL UR4, URZ, 0x1, UP0 ;  /* 0x000000013f047887 */ /* 0x000fc80008000000 */
[----:B------:R0:W-:Y:S01]  /*6f70*/  STL [R1+0x20], R0 ;  /* 0x0000200001007387 */ /* 0x0001e20000100800 */
[----:B------:R-:W-:Y:S01]  /*6f80*/  ULOP3.LUT UR39, UR39, UR4, URZ, 0x3c, !UPT ;  /* 0x0000000427277292 */ /* 0x000fe2000f8e3c3f */
[----:B0-----:R-:W-:Y:S02]  /*6f90*/  IMAD.MOV.U32 R0, RZ, RZ, -0x800000 ;  /* 0xff800000ff007424 */ /* 0x001fe400078e00ff */
[----:B------:R-:W-:-:S09]  /*6fa0*/  @P2 FFMA.FTZ R0, R4, R197, R5 ;  /* 0x000000c504002223 */ /* 0x000fd20000010005 */
.L_x_10168:
[----:B------:R-:W1:Y:S08]  /*6fb0*/  S2UR UR5, SR_CgaCtaId ;  /* 0x00000000000579c3 */ /* 0x000e700000008800 */
[----:B------:R-:W-:Y:S06]  /*6fc0*/  BAR.SYNC.DEFER_BLOCKING 0x5, 0x180 ;  /* 0x0146000000007b1d */ /* 0x000fec0000010000 */
[----:B------:R-:W-:Y:S01]  /*6fd0*/  UMOV UR4, 0x400 ;  /* 0x0000040000047882 */ /* 0x000fe20000000000 */
[----:B------:R-:W-:Y:S01]  /*6fe0*/  BSSY B0, `(.L_x_10194) ;  /* 0x0000482000007945 */ /* 0x000fe20003800000 */
[----:B-1----:R-:W-:-:S09]  /*6ff0*/  ULEA UR9, UR5, UR4, 0x18 ;  /* 0x0000000405097291 */ /* 0x002fd2000f8ec03f */
[----:B------:R-:W1:Y:S02]  /*7000*/  LDS.128 R4, [UR9+0x324d0] ;  /* 0x0324d009ff047984 */ /* 0x000e640008000c00 */
[----:B-1----:R-:W-:Y:S02]  /*7010*/  R2UR UR4, R5 ;  /* 0x00000000050472ca */ /* 0x002fe400000e0000 */
[----:B------:R-:W-:Y:S01]  /*7020*/  R2UR UR5, R7 ;  /* 0x00000000070572ca */ /* 0x000fe200000e0000 */
[----:B------:R-:W-:Y:S06]  /*7030*/  BAR.ARV 0x4, 0x180 ;  /* 0x0106000000007b1d */ /* 0x000fec0000002000 */
[----:B------:R-:W-:Y:S08]  /*7040*/  @P0 BRA `(.L_x_10195) ;  /* 0x0000003800340947 */ /* 0x000ff00003800000 */
[----:B------:R-:W2:Y:S01]  /*7050*/  LDL R2, [R1+0x34] ;  /* 0x0000340001027983 */ /* 0x000ea20000100800 */
[----:B------:R-:W1:Y:S01]  /*7060*/  S2UR UR8, SR_SWINHI ;  /* 0x00000000000879c3 */ /* 0x000e620000002f00 */
[----:B------:R-:W-:Y:S01]  /*7070*/  IMAD.MOV.U32 R152, RZ, RZ, 0x2 ;  /* 0x00000002ff987424 */ /* 0x000fe200078e00ff */
[----:B------:R-:W-:Y:S01]  /*7080*/  F2FP.F16.F32.PACK_AB R10, R29, R28 ;  /* 0x0000001c1d0a723e */ /* 0x000fe200000000ff */
[----:B------:R-:W3:Y:S01]  /*7090*/  LDL R163, [R1+0x1c] ;  /* 0x00001c0001a37983 */ /* 0x000ee20000100800 */
[----:B0-----:R-:W-:Y:S01]  /*70a0*/  F2FP.F16.F32.PACK_AB R11, R31, R30 ;  /* 0x0000001e1f0b723e */ /* 0x001fe200000000ff */
[----:B------:R-:W-:Y:S02]  /*70b0*/  ULDC.64 UR10, c[0x0][0xd08] ;  /* 0x00034200000a7ab9 */ /* 0x000fe40000000a00 */
[----:B------:R-:W4:Y:S04]  /*70c0*/  LDL R164, [R1+0x30] ;  /* 0x0000300001a47983 */ /* 0x000f280000100800 */
[----:B------:R-:W5:Y:S01]  /*70d0*/  LDL R162, [R1+0x18] ;  /* 0x0000180001a27983 */ /* 0x000f620000100800 */
[----:B------:R-:W-:Y:S01]  /*70e0*/  UMOV UR6, UR9 ;  /* 0x0000000900067c82 */ /* 0x000fe20008000000 */
[----:B-1----:R-:W-:Y:S01]  /*70f0*/  UMOV UR7, UR8 ;  /* 0x0000000800077c82 */ /* 0x002fe20008000000 */
[----:B------:R-:W-:-:S02]  /*7100*/  F2FP.F16.F32.PACK_AB R14, R37, R36 ;  /* 0x00000024250e723e */ /* 0x000fc400000000ff */
[----:B------:R-:W-:Y:S01]  /*7110*/  F2FP.F16.F32.PACK_AB R15, R39, R38 ;  /* 0x00000026270f723e */ /* 0x000fe200000000ff */
[----:B------:R-:W-:Y:S01]  /*7120*/  BAR.SYNC.DEFER_BLOCKING 0x1, 0x100 ;  /* 0x0044000000007b1d */ /* 0x000fe20000010000 */
[----:B--2---:R-:W-:Y:S01]  /*7130*/  IMAD.WIDE R152, R2, R152, UR6 ;  /* 0x0000000602987e25 */ /* 0x004fe2000f8e0298 */
[----:B---3--:R-:W-:Y:S02]  /*7140*/  R2UR UR12, R163 ;  /* 0x00000000a30c72ca */ /* 0x008fe400000e0000 */
[C---:B------:R-:W-:Y:S02]  /*7150*/  IADD3 R13, P4, R152.reuse, 0x20, RZ ;  /* 0x00000020980d7810 */ /* 0x040fe40007f9e0ff */
[C---:B------:R-:W-:Y:S02]  /*7160*/  LOP3.LUT R9, R152.reuse, 0x380, RZ, 0xc0, !PT ;  /* 0x0000038098097812 */ /* 0x040fe400078ec0ff */
[----:B------:R-:W-:Y:S02]  /*7170*/  IADD3 R5, P0, R152, 0xc060, RZ ;  /* 0x0000c06098057810 */ /* 0x000fe40007f1e0ff */
[----:B------:R-:W-:-:S02]  /*7180*/  LOP3.LUT R12, R13, 0x380, RZ, 0xc0, !PT ;  /* 0x000003800d0c7812 */ /* 0x000fc400078ec0ff */
[----:B------:R-:W-:Y:S02]  /*7190*/  IADD3 R17, P3, R152, 0x40, RZ ;  /* 0x0000004098117810 */ /* 0x000fe40007f7e0ff */
[----:B------:R-:W-:Y:S02]  /*71a0*/  SHF.R.U64 R9, R9, 0x3, RZ ;  /* 0x0000000309097819 */ /* 0x000fe400000012ff */
[----:B------:R-:W-:Y:S02]  /*71b0*/  LOP3.LUT R4, R5, 0x380, RZ, 0xc0, !PT ;  /* 0x0000038005047812 */ /* 0x000fe400078ec0ff */
[----:B------:R-:W-:Y:S02]  /*71c0*/  SHF.R.U64 R12, R12, 0x3, RZ ;  /* 0x000000030c0c7819 */ /* 0x000fe400000012ff */
[----:B------:R-:W-:Y:S02]  /*71d0*/  LOP3.LUT R16, R17, 0x380, RZ, 0xc0, !PT ;  /* 0x0000038011107812 */ /* 0x000fe400078ec0ff */
[----:B------:R-:W-:Y:S01]  /*71e0*/  LOP3.LUT R8, R9, R152, RZ, 0x3c, !PT ;  /* 0x0000009809087212 */ /* 0x000fe200078e3cff */
[----:B------:R-:W-:Y:S01]  /*71f0*/  IMAD.MOV.U32 R9, RZ, RZ, R153 ;  /* 0x000000ffff097224 */ /* 0x000fe200078e0099 */
[----:B------:R-:W-:-:S02]  /*7200*/  SHF.R.U64 R4, R4, 0x3, RZ ;  /* 0x0000000304047819 */ /* 0x000fc400000012ff */
[----:B------:R-:W-:Y:S02]  /*7210*/  IADD3 R157, P5, R152, 0x60, RZ ;  /* 0x00000060989d7810 */ /* 0x000fe40007fbe0ff */
[----:B------:R-:W-:Y:S01]  /*7220*/  LOP3.LUT R12, R12, R13, RZ, 0x3c, !PT ;  /* 0x0000000d0c0c7212 */ /* 0x000fe200078e3cff */
[----:B------:R-:W-:Y:S01]  /*7230*/  IMAD.X R13, RZ, RZ, R153, P4 ;  /* 0x000000ffff0d7224 */ /* 0x000fe200020e0699 */
[----:B------:R-:W-:Y:S02]  /*7240*/  SHF.R.U64 R16, R16, 0x3, RZ ;  /* 0x0000000310107819 */ /* 0x000fe400000012ff */
[----:B------:R-:W-:Y:S02]  /*7250*/  LOP3.LUT R4, R4, R5, RZ, 0x3c, !PT ;  /* 0x0000000504047212 */ /* 0x000fe400078e3cff */
[----:B------:R-:W-:Y:S02]  /*7260*/  LOP3.LUT R156, R157, 0x380, RZ, 0xc0, !PT ;  /* 0x000003809d9c7812 */ /* 0x000fe400078ec0ff */
[----:B------:R-:W-:-:S02]  /*7270*/  MOV R5, R8 ;  /* 0x0000000800057202 */ /* 0x000fc40000000f00 */
[----:B------:R-:W-:Y:S02]  /*7280*/  F2FP.F16.F32.PACK_AB R8, R25, R24 ;  /* 0x000000181908723e */ /* 0x000fe400000000ff */
[----:B------:R-:W-:Y:S02]  /*7290*/  F2FP.F16.F32.PACK_AB R9, R27, R26 ;  /* 0x0000001a1b09723e */ /* 0x000fe400000000ff */
[----:B------:R-:W-:Y:S01]  /*72a0*/  LOP3.LUT R16, R16, R17, RZ, 0x3c, !PT ;  /* 0x0000001110107212 */ /* 0x000fe200078e3cff */
[----:B------:R-:W-:Y:S01]  /*72b0*/  IMAD.X R17, RZ, RZ, R153, P3 ;  /* 0x000000ffff117224 */ /* 0x000fe200018e0699 */
[----:B------:R-:W-:Y:S02]  /*72c0*/  MOV R2, R12 ;  /* 0x0000000c00027202 */ /* 0x000fe40000000f00 */
[----:B------:R-:W-:Y:S02]  /*72d0*/  SHF.R.U64 R156, R156, 0x3, RZ ;  /* 0x000000039c9c7819 */ /* 0x000fe400000012ff */
[----:B------:R-:W-:-:S02]  /*72e0*/  F2FP.F16.F32.PACK_AB R12, R33, R32 ;  /* 0x00000020210c723e */ /* 0x000fc400000000ff */
[----:B------:R-:W-:Y:S02]  /*72f0*/  F2FP.F16.F32.PACK_AB R13, R35, R34 ;  /* 0x00000022230d723e */ /* 0x000fe400000000ff */
[C---:B------:R-:W-:Y:S01]  /*7300*/  IADD3 R19, P4, R152.reuse, 0x4000, RZ ;  /* 0x0000400098137810 */ /* 0x040fe20007f9e0ff */
[----:B------:R0:W-:Y:S01]  /*7310*/  STSM.16.M88.4 [R5], R8 ;  /* 0x0000000805007844 */ /* 0x0001e20000000200 */
[----:B------:R-:W-:Y:S02]  /*7320*/  IADD3 R7, P3, R152, 0x8020, RZ ;  /* 0x0000802098077810 */ /* 0x000fe40007f7e0ff */
[----:B------:R-:W-:Y:S01]  /*7330*/  LOP3.LUT R156, R156, R157, RZ, 0x3c, !PT ;  /* 0x0000009d9c9c7212 */ /* 0x000fe200078e3cff */
[----:B------:R1:W-:Y:S01]  /*7340*/  STSM.16.M88.4 [R2], R12 ;  /* 0x0000000c02007844 */ /* 0x0003e20000000200 */
[----:B------:R-:W-:Y:S01]  /*7350*/  MOV R17, R16 ;  /* 0x0000001000117202 */ /* 0x000fe20000000f00 */
[----:B------:R-:W-:Y:S01]  /*7360*/  IMAD.X R157, RZ, RZ, R153, P5 ;  /* 0x000000ffff9d7224 */ /* 0x000fe200028e0699 */
[----:B------:R-:W-:-:S02]  /*7370*/  LOP3.LUT R18, R19, 0x380, RZ, 0xc0, !PT ;  /* 0x0000038013127812 */ /* 0x000fc400078ec0ff */
[----:B------:R-:W-:Y:S02]  /*7380*/  LOP3.LUT R16, R7, 0x380, RZ, 0xc0, !PT ;  /* 0x0000038007107812 */ /* 0x000fe400078ec0ff */
[----:B------:R-:W-:Y:S02]  /*7390*/  SHF.R.U64 R18, R18, 0x3, RZ ;  /* 0x0000000312127819 */ /* 0x000fe400000012ff */
[----:B0-----:R-:W-:Y:S02]  /*73a0*/  F2FP.F16.F32.PACK_AB R8, R41, R40 ;  /* 0x000000282908723e */ /* 0x001fe400000000ff */
[----:B------:R-:W-:Y:S02]  /*73b0*/  F2FP.F16.F32.PACK_AB R9, R43, R42 ;  /* 0x0000002a2b09723e */ /* 0x000fe400000000ff */
[----:B------:R-:W-:Y:S02]  /*73c0*/  F2FP.F16.F32.PACK_AB R10, R45, R44 ;  /* 0x0000002c2d0a723e */ /* 0x000fe400000000ff */
[----:B------:R-:W-:-:S02]  /*73d0*/  F2FP.F16.F32.PACK_AB R11, R47, R46 ;  /* 0x0000002e2f0b723e */ /* 0x000fc400000000ff */
[----:B-1----:R-:W-:-:S03]  /*73e0*/  IADD3 R2, P5, R152, 0x4020, RZ ;  /* 0x0000402098027810 */ /* 0x002fc60007fbe0ff */
[----:B------:R0:W-:Y:S01]  /*73f0*/  STSM.16.M88.4 [R17], R8 ;  /* 0x0000000811007844 */ /* 0x0001e20000000200 */
[----:B------:R-:W-:Y:S02]  /*7400*/  SHF.R.U64 R16, R16, 0x3, RZ ;  /* 0x0000000310107819 */ /* 0x000fe400000012ff */
[----:B------:R-:W-:Y:S01]  /*7410*/  LOP3.LUT R18, R18, R19, RZ, 0x3c, !PT ;  /* 0x0000001312127212 */ /* 0x000fe200078e3cff */
[----:B------:R-:W-:Y:S01]  /*7420*/  IMAD.X R19, RZ, RZ, R153, P4 ;  /* 0x000000ffff137224 */ /* 0x000fe200020e0699 */
[----:B------:R-:W-:Y:S02]  /*7430*/  LOP3.LUT R16, R16, R7, RZ, 0x3c, !PT ;  /* 0x0000000710107212 */ /* 0x000fe400078e3cff */
[----:B------:R-:W-:Y:S02]  /*7440*/  IADD3 R5, P4, R152, 0x4040, RZ ;  /* 0x0000404098057810 */ /* 0x000fe40007f9e0ff */
[----:B------:R-:W-:Y:S02]  /*7450*/  MOV R7, R156 ;  /* 0x0000009c00077202 */ /* 0x000fe40000000f00 */
[----:B0-----:R-:W-:-:S02]  /*7460*/  LOP3.LUT R9, R2, 0x380, RZ, 0xc0, !PT ;  /* 0x0000038002097812 */ /* 0x001fc400078ec0ff */
[----:B------:R-:W-:Y:S02]  /*7470*/  F2FP.F16.F32.PACK_AB R12, R49, R48 ;  /* 0x00000030310c723e */ /* 0x000fe400000000ff */
[----:B------:R-:W-:Y:S02]  /*7480*/  SHF.R.U64 R9, R9, 0x3, RZ ;  /* 0x0000000309097819 */ /* 0x000fe400000012ff */
[----:B------:R-:W-:Y:S02]  /*7490*/  F2FP.F16.F32.PACK_AB R13, R51, R50 ;  /* 0x00000032330d723e */ /* 0x000fe400000000ff */
[----:B------:R-:W-:Y:S02]  /*74a0*/  F2FP.F16.F32.PACK_AB R14, R53, R52 ;  /* 0x00000034350e723e */ /* 0x000fe400000000ff */
[----:B------:R-:W-:Y:S02]  /*74b0*/  F2FP.F16.F32.PACK_AB R15, R55, R54 ;  /* 0x00000036370f723e */ /* 0x000fe400000000ff */
[----:B------:R-:W-:-:S02]  /*74c0*/  LOP3.LUT R160, R9, R2, RZ, 0x3c, !PT ;  /* 0x0000000209a07212 */ /* 0x000fc400078e3cff */
[----:B------:R-:W-:Y:S01]  /*74d0*/  LOP3.LUT R2, R5, 0x380, RZ, 0xc0, !PT ;  /* 0x0000038005027812 */ /* 0x000fe200078ec0ff */
[--C-:B------:R-:W-:Y:S01]  /*74e0*/  IMAD.X R161, RZ, RZ, R153.reuse, P5 ;  /* 0x000000ffffa17224 */ /* 0x100fe200028e0699 */
[----:B------:R0:W-:Y:S01]  /*74f0*/  STSM.16.M88.4 [R7], R12 ;  /* 0x0000000c07007844 */ /* 0x0001e20000000200 */
[C---:B------:R-:W-:Y:S02]  /*7500*/  IADD3 R158, P5, R152.reuse, 0x4060, RZ ;  /* 0x00004060989e7810 */ /* 0x040fe40007fbe0ff */
[----:B------:R-:W-:Y:S01]  /*7510*/  IADD3 R157, P6, R152, 0x8000, RZ ;  /* 0x00008000989d7810 */ /* 0x000fe20007fde0ff */
[----:B------:R-:W-:Y:S01]  /*7520*/  IMAD.X R17, RZ, RZ, R153, P3 ;  /* 0x000000ffff117224 */ /* 0x000fe200018e0699 */
[----:B------:R-:W-:Y:S02]  /*7530*/  LOP3.LUT R159, R158, 0x380, RZ, 0xc0, !PT ;  /* 0x000003809e9f7812 */ /* 0x000fe400078ec0ff */
[----:B------:R-:W-:Y:S02]  /*7540*/  LOP3.LUT R156, R157, 0x380, RZ, 0xc0, !PT ;  /* 0x000003809d9c7812 */ /* 0x000fe400078ec0ff */
[----:B------:R-:W-:-:S02]  /*7550*/  IADD3 R155, P1, R152, 0x8040, RZ ;  /* 0x00008040989b7810 */ /* 0x000fc40007f3e0ff */
[----:B0-----:R-:W-:Y:S02]  /*7560*/  MOV R7, R18 ;  /* 0x0000001200077202 */ /* 0x001fe40000000f00 */
[----:B------:R-:W-:Y:S01]  /*7570*/  SHF.R.U64 R18, R2, 0x3, RZ ;  /* 0x0000000302127819 */ /* 0x000fe200000012ff */
[----:B------:R-:W-:-:S03]  /*7580*/  IMAD.X R19, RZ, RZ, R153, P4 ;  /* 0x000000ffff137224 */ /* 0x000fc600020e0699 */
[----:B------:R-:W-:Y:S02]  /*7590*/  LOP3.LUT R18, R18, R5, RZ, 0x3c, !PT ;  /* 0x0000000512127212 */ /* 0x000fe400078e3cff */
[----:B------:R-:W-:Y:S02]  /*75a0*/  SHF.R.U64 R159, R159, 0x3, RZ ;  /* 0x000000039f9f7819 */ /* 0x000fe400000012ff */
[----:B------:R-:W-:Y:S02]  /*75b0*/  F2FP.F16.F32.PACK_AB R8, R57, R56 ;  /* 0x000000383908723e */ /* 0x000fe400000000ff */
[----:B------:R-:W-:Y:S02]  /*75c0*/  F2FP.F16.F32.PACK_AB R9, R59, R58 ;  /* 0x0000003a3b09723e */ /* 0x000fe400000000ff */
[----:B------:R-:W-:Y:S02]  /*75d0*/  F2FP.F16.F32.PACK_AB R10, R61, R60 ;  /* 0x0000003c3d0a723e */ /* 0x000fe400000000ff */
[----:B------:R-:W-:-:S02]  /*75e0*/  F2FP.F16.F32.PACK_AB R11, R63, R62 ;  /* 0x0000003e3f0b723e */ /* 0x000fc400000000ff */
[----:B------:R-:W-:Y:S02]  /*75f0*/  MOV R160, R160 ;  /* 0x000000a000a07202 */ /* 0x000fe40000000f00 */
[----:B------:R-:W-:Y:S02]  /*7600*/  F2FP.F16.F32.PACK_AB R12, R65, R64 ;  /* 0x00000040410c723e */ /* 0x000fe400000000ff */
[----:B------:R-:W-:Y:S02]  /*7610*/  F2FP.F16.F32.PACK_AB R13, R67, R66 ;  /* 0x00000042430d723e */ /* 0x000fe400000000ff */
[----:B------:R-:W-:Y:S02]  /*7620*/  F2FP.F16.F32.PACK_AB R14, R69, R68 ;  /* 0x00000044450e723e */ /* 0x000fe400000000ff */
[----:B------:R-:W-:Y:S02]  /*7630*/  F2FP.F16.F32.PACK_AB R15, R71, R70 ;  /* 0x00000046470f723e */ /* 0x000fe400000000ff */
[----:B------:R-:W-:-:S02]  /*7640*/  MOV R2, R16 ;  /* 0x0000001000027202 */ /* 0x000fc40000000f00 */
[----:B------:R-:W-:Y:S02]  /*7650*/  MOV R5, R18 ;  /* 0x0000001200057202 */ /* 0x000fe40000000f00 */
[----:B------:R-:W-:Y:S02]  /*7660*/  SHF.R.U64 R156, R156, 0x3, RZ ;  /* 0x000000039c9c7819 */ /* 0x000fe400000012ff */
[----:B------:R-:W-:Y:S02]  /*7670*/  F2FP.F16.F32.PACK_AB R16, R73, R72 ;  /* 0x000000484910723e */ /* 0x000fe400000000ff */
[----:B------:R-:W-:Y:S02]  /*7680*/  F2FP.F16.F32.PACK_AB R17, R75, R74 ;  /* 0x0000004a4b11723e */ /* 0x000fe400000000ff */
[----:B------:R-:W-:Y:S02]  /*7690*/  F2FP.F16.F32.PACK_AB R18, R77, R76 ;  /* 0x0000004c4d12723e */ /* 0x000fe400000000ff */
[----:B------:R-:W-:-:S02]  /*76a0*/  F2FP.F16.F32.PACK_AB R19, R79, R78 ;  /* 0x0000004e4f13723e */ /* 0x000fc400000000ff */
[----:B------:R-:W-:Y:S01]  /*76b0*/  LOP3.LUT R154, R155, 0x380, RZ, 0xc0, !PT ;  /* 0x000003809b9a7812 */ /* 0x000fe200078ec0ff */
[----:B------:R0:W-:Y:S01]  /*76c0*/  STSM.16.M88.4 [R7], R8 ;  /* 0x0000000807007844 */ /* 0x0001e20000000200 */
[----:B------:R-:W-:Y:S01]  /*76d0*/  LOP3.LUT R158, R159, R158, RZ, 0x3c, !PT ;  /* 0x0000009e9f9e7212 */ /* 0x000fe200078e3cff */
[--C-:B------:R-:W-:Y:S01]  /*76e0*/  IMAD.X R159, RZ, RZ, R153.reuse, P5 ;  /* 0x000000ffff9f7224 */ /* 0x100fe200028e0699 */
[----:B------:R-:W-:Y:S01]  /*76f0*/  IADD3 R22, P4, R152, 0x8060, RZ ;  /* 0x0000806098167810 */ /* 0x000fe20007f9e0ff */
[----:B------:R1:W-:Y:S01]  /*7700*/  STSM.16.M88.4 [R160], R12 ;  /* 0x0000000ca0007844 */ /* 0x0003e20000000200 */
[----:B------:R-:W-:Y:S01]  /*7710*/  LOP3.LUT R156, R156, R157, RZ, 0x3c, !PT ;  /* 0x0000009d9c9c7212 */ /* 0x000fe200078e3cff */
[----:B------:R-:W-:Y:S01]  /*7720*/  IMAD.X R157, RZ, RZ, R153, P6 ;  /* 0x000000ffff9d7224 */ /* 0x000fe200030e0699 */
[----:B------:R-:W-:Y:S01]  /*7730*/  SHF.R.U64 R154, R154, 0x3, RZ ;  /* 0x000000039a9a7819 */ /* 0x000fe200000012ff */
[----:B------:R2:W-:Y:S01]  /*7740*/  STSM.16.M88.4 [R5], R16 ;  /* 0x0000001005007844 */ /* 0x0005e20000000200 */
[----:B------:R-:W-:-:S02]  /*7750*/  IADD3 R21, P2, R152, 0xc040, RZ ;  /* 0x0000c04098157810 */ /* 0x000fc40007f5e0ff */
[----:B------:R-:W-:Y:S02]  /*7760*/  MOV R158, R158 ;  /* 0x0000009e009e7202 */ /* 0x000fe40000000f00 */
[----:B------:R-:W-:Y:S01]  /*7770*/  LOP3.LUT R154, R154, R155, RZ, 0x3c, !PT ;  /* 0x0000009b9a9a7212 */ /* 0x000fe200078e3cff */
[----:B------:R-:W-:Y:S01]  /*7780*/  IMAD.X R155, RZ, RZ, R153, P1 ;  /* 0x000000ffff9b7224 */ /* 0x000fe200008e0699 */
[----:B0-----:R-:W-:Y:S02]  /*7790*/  F2FP.F16.F32.PACK_AB R8, R81, R80 ;  /* 0x000000505108723e */ /* 0x001fe400000000ff */
[----:B------:R-:W-:Y:S02]  /*77a0*/  F2FP.F16.F32.PACK_AB R9, R83, R82 ;  /* 0x000000525309723e */ /* 0x000fe400000000ff */
[----:B-1----:R-:W-:Y:S02]  /*77b0*/  IADD3 R160, P3, R152, 0xc020, RZ ;  /* 0x0000c02098a07810 */ /* 0x002fe40007f7e0ff */
[----:B------:R-:W-:-:S02]  /*77c0*/  F2FP.F16.F32.PACK_AB R10, R85, R84 ;  /* 0x00000054550a723e */ /* 0x000fc400000000ff */
[----:B--2---:R-:W-:Y:S02]  /*77d0*/  LOP3.LUT R5, R22, 0x380, RZ, 0xc0, !PT ;  /* 0x0000038016057812 */ /* 0x004fe400078ec0ff */
[----:B------:R-:W-:Y:S02]  /*77e0*/  F2FP.F16.F32.PACK_AB R11, R87, R86 ;  /* 0x00000056570b723e */ /* 0x000fe400000000ff */
[----:B------:R-:W-:Y:S02]  /*77f0*/  MOV R156, R156 ;  /* 0x0000009c009c7202 */ /* 0x000fe40000000f00 */
[----:B------:R-:W-:Y:S02]  /*7800*/  SHF.R.U64 R5, R5, 0x3, RZ ;  /* 0x0000000305057819 */ /* 0x000fe400000012ff */
[----:B------:R-:W-:Y:S02]  /*7810*/  LOP3.LUT R7, R160, 0x380, RZ, 0xc0, !PT ;  /* 0x00000380a0077812 */ /* 0x000fe400078ec0ff */
[----:B------:R-:W-:Y:S01]  /*7820*/  IADD3 R157, P1, R152, 0xc000, RZ ;  /* 0x0000c000989d7810 */ /* 0x000fe20007f3e0ff */
[----:B------:R0:W-:Y:S01]  /*7830*/  STSM.16.M88.4 [R158], R8 ;  /* 0x000000089e007844 */ /* 0x0001e20000000200 */
[----:B------:R-:W-:-:S02]  /*7840*/  LOP3.LUT R20, R21, 0x380, RZ, 0xc0, !PT ;  /* 0x0000038015147812 */ /* 0x000fc400078ec0ff */
[----:B------:R-:W-:Y:S02]  /*7850*/  SHF.R.U64 R7, R7, 0x3, RZ ;  /* 0x0000000307077819 */ /* 0x000fe400000012ff */
[----:B------:R-:W-:Y:S02]  /*7860*/  SHF.R.U64 R20, R20, 0x3, RZ ;  /* 0x0000000314147819 */ /* 0x000fe400000012ff */
[----:B------:R-:W-:Y:S02]  /*7870*/  F2FP.F16.F32.PACK_AB R12, R89, R88 ;  /* 0x00000058590c723e */ /* 0x000fe400000000ff */
[----:B------:R-:W-:Y:S02]  /*7880*/  F2FP.F16.F32.PACK_AB R13, R91, R90 ;  /* 0x0000005a5b0d723e */ /* 0x000fe400000000ff */
[----:B------:R-:W-:Y:S02]  /*7890*/  F2FP.F16.F32.PACK_AB R14, R93, R92 ;  /* 0x0000005c5d0e723e */ /* 0x000fe400000000ff */
[----:B0-----:R-:W-:-:S02]  /*78a0*/  LOP3.LUT R10, R5, R22, RZ, 0x3c, !PT ;  /* 0x00000016050a7212 */ /* 0x001fc400078e3cff */
[----:B------:R-:W-:Y:S02]  /*78b0*/  LOP3.LUT R22, R157, 0x380, RZ, 0xc0, !PT ;  /* 0x000003809d167812 */ /* 0x000fe400078ec0ff */
[----:B------:R-:W-:Y:S02]  /*78c0*/  F2FP.F16.F32.PACK_AB R15, R95, R94 ;  /* 0x0000005e5f0f723e */ /* 0x000fe400000000ff */
[----:B------:R-:W-:Y:S02]  /*78d0*/  LOP3.LUT R8, R7, R160, RZ, 0x3c, !PT ;  /* 0x000000a007087212 */ /* 0x000fe400078e3cff */
[----:B------:R-:W-:Y:S01]  /*78e0*/  SHF.R.U64 R22, R22, 0x3, RZ ;  /* 0x0000000316167819 */ /* 0x000fe200000012ff */
[--C-:B------:R-:W-:Y:S01]  /*78f0*/  IMAD.X R5, RZ, RZ, R153.reuse, P0 ;  /* 0x000000ffff057224 */ /* 0x100fe200000e0699 */
[----:B------:R-:W-:Y:S01]  /*7900*/  LOP3.LUT R20, R20, R21, RZ, 0x3c, !PT ;  /* 0x0000001514147212 */ /* 0x000fe200078e3cff */
[--C-:B------:R-:W-:Y:S01]  /*7910*/  IMAD.X R11, RZ, RZ, R153.reuse, P4 ;  /* 0x000000ffff0b7224 */ /* 0x100fe200020e0699 */
[----:B------:R-:W-:Y:S01]  /*7920*/  F2FP.F16.F32.PACK_AB R16, R97, R96 ;  /* 0x000000606110723e */ /* 0x000fe200000000ff */
[--C-:B------:R-:W-:Y:S01]  /*7930*/  IMAD.X R21, RZ, RZ, R153.reuse, P2 ;  /* 0x000000ffff157224 */ /* 0x100fe200010e0699 */
[----:B------:R-:W-:Y:S01]  /*7940*/  F2FP.F16.F32.PACK_AB R17, R99, R98 ;  /* 0x000000626311723e */ /* 0x000fe200000000ff */
[----:B------:R-:W-:Y:S01]  /*7950*/  IMAD.X R9, RZ, RZ, R153, P3 ;  /* 0x000000ffff097224 */ /* 0x000fe200018e0699 */
[----:B------:R-:W-:-:S02]  /*7960*/  F2FP.F16.F32.PACK_AB R18, R101, R100 ;  /* 0x000000646512723e */ /* 0x000fc400000000ff */
[----:B------:R-:W-:Y:S02]  /*7970*/  F2FP.F16.F32.PACK_AB R19, R103, R102 ;  /* 0x000000666713723e */ /* 0x000fe400000000ff */
[----:B------:R-:W-:Y:S01]  /*7980*/  MOV R7, R154 ;  /* 0x0000009a00077202 */ /* 0x000fe20000000f00 */
[----:B------:R-:W-:Y:S01]  /*7990*/  IMAD.X R155, RZ, RZ, R153, P1 ;  /* 0x000000ffff9b7224 */ /* 0x000fe200008e0699 */
[----:B------:R-:W-:Y:S01]  /*79a0*/  LOP3.LUT R154, R22, R157, RZ, 0x3c, !PT ;  /* 0x0000009d169a7212 */ /* 0x000fe200078e3cff */
[----:B------:R-:W0:Y:S01]  /*79b0*/  LDC.64 R152, c[0x0][0xd00] ;  /* 0x00034000ff987b82 */ /* 0x000e220000000a00 */
[----:B------:R1:W-:Y:S01]  /*79c0*/  STSM.16.M88.4 [R156], R12 ;  /* 0x0000000c9c007844 */ /* 0x0003e20000000200 */
[----:B------:R-:W-:-:S03]  /*79d0*/  MOV R22, R10 ;  /* 0x0000000a00167202 */ /* 0x000fc60000000f00 */
[----:B------:R2:W-:Y:S01]  /*79e0*/  STSM.16.M88.4 [R2], R16 ;  /* 0x0000001002007844 */ /* 0x0005e20000000200 */
[----:B------:R-:W-:Y:S02]  /*79f0*/  MOV R154, R154 ;  /* 0x0000009a009a7202 */ /* 0x000fe40000000f00 */
[----:B------:R-:W-:Y:S02]  /*7a00*/  F2FP.F16.F32.PACK_AB R10, R125, R124 ;  /* 0x0000007c7d0a723e */ /* 0x000fe400000000ff */
[----:B------:R-:W-:Y:S02]  /*7a10*/  F2FP.F16.F32.PACK_AB R11, R127, R126 ;  /* 0x0000007e7f0b723e */ /* 0x000fe400000000ff */
[----:B-1----:R-:W-:Y:S02]  /*7a20*/  F2FP.F16.F32.PACK_AB R12, R105, R104 ;  /* 0x00000068690c723e */ /* 0x002fe400000000ff */
[----:B------:R-:W-:Y:S02]  /*7a30*/  F2FP.F16.F32.PACK_AB R13, R107, R106 ;  /* 0x0000006a6b0d723e */ /* 0x000fe400000000ff */
[----:B------:R-:W-:-:S02]  /*7a40*/  F2FP.F16.F32.PACK_AB R14, R109, R108 ;  /* 0x0000006c6d0e723e */ /* 0x000fc400000000ff */
[----:B------:R-:W-:Y:S02]  /*7a50*/  F2FP.F16.F32.PACK_AB R15, R111, R110 ;  /* 0x0000006e6f0f723e */ /* 0x000fe400000000ff */
[----:B--2---:R-:W-:Y:S02]  /*7a60*/  F2FP.F16.F32.PACK_AB R16, R113, R112 ;  /* 0x000000707110723e */ /* 0x004fe400000000ff */
[----:B------:R-:W-:Y:S02]  /*7a70*/  F2FP.F16.F32.PACK_AB R17, R115, R114 ;  /* 0x000000727311723e */ /* 0x000fe400000000ff */
[----:B------:R-:W-:Y:S02]  /*7a80*/  F2FP.F16.F32.PACK_AB R18, R117, R116 ;  /* 0x000000747512723e */ /* 0x000fe400000000ff */
[----:B------:R-:W-:Y:S02]  /*7a90*/  F2FP.F16.F32.PACK_AB R19, R119, R118 ;  /* 0x000000767713723e */ /* 0x000fe400000000ff */
[----:B------:R-:W-:-:S02]  /*7aa0*/  MOV R2, R8 ;  /* 0x0000000800027202 */ /* 0x000fc40000000f00 */
[----:B------:R-:W-:Y:S02]  /*7ab0*/  F2FP.F16.F32.PACK_AB R8, R121, R120 ;  /* 0x000000787908723e */ /* 0x000fe400000000ff */
[----:B------:R-:W-:Y:S01]  /*7ac0*/  F2FP.F16.F32.PACK_AB R9, R123, R122 ;  /* 0x0000007a7b09723e */ /* 0x000fe200000000ff */
[----:B------:R1:W-:Y:S01]  /*7ad0*/  STSM.16.M88.4 [R7], R12 ;  /* 0x0000000c07007844 */ /* 0x0003e20000000200 */
[----:B------:R-:W-:-:S03]  /*7ae0*/  MOV R21, R20 ;  /* 0x0000001400157202 */ /* 0x000fc60000000f00 */
[----:B------:R2:W-:Y:S04]  /*7af0*/  STSM.16.M88.4 [R22], R16 ;  /* 0x0000001016007844 */ /* 0x0005e80000000200 */
[----:B------:R3:W-:Y:S01]  /*7b00*/  STSM.16.M88.4 [R154], R8 ;  /* 0x000000089a007844 */ /* 0x0007e20000000200 */
[----:B-1----:R-:W-:Y:S02]  /*7b10*/  F2FP.F16.F32.PACK_AB R12, R129, R128 ;  /* 0x00000080810c723e */ /* 0x002fe400000000ff */
[----:B------:R-:W-:Y:S02]  /*7b20*/  F2FP.F16.F32.PACK_AB R13, R131, R130 ;  /* 0x00000082830d723e */ /* 0x000fe400000000ff */
[----:B------:R-:W-:Y:S02]  /*7b30*/  F2FP.F16.F32.PACK_AB R14, R133, R132 ;  /* 0x00000084850e723e */ /* 0x000fe400000000ff */
[----:B------:R-:W-:-:S02]  /*7b40*/  F2FP.F16.F32.PACK_AB R15, R135, R134 ;  /* 0x00000086870f723e */ /* 0x000fc400000000ff */
[----:B--2---:R-:W-:Y:S02]  /*7b50*/  F2FP.F16.F32.PACK_AB R16, R137, R136 ;  /* 0x000000888910723e */ /* 0x004fe400000000ff */
[----:B------:R-:W-:Y:S02]  /*7b60*/  F2FP.F16.F32.PACK_AB R17, R139, R138 ;  /* 0x0000008a8b11723e */ /* 0x000fe400000000ff */
[----:B------:R-:W-:Y:S02]  /*7b70*/  F2FP.F16.F32.PACK_AB R18, R141, R140 ;  /* 0x0000008c8d12723e */ /* 0x000fe400000000ff */
[----:B------:R-:W-:Y:S02]  /*7b80*/  F2FP.F16.F32.PACK_AB R19, R143, R142 ;  /* 0x0000008e8f13723e */ /* 0x000fe400000000ff */
[----:B------:R-:W-:Y:S02]  /*7b90*/  MOV R7, R4 ;  /* 0x0000000400077202 */ /* 0x000fe40000000f00 */
[----:B---3--:R-:W-:-:S02]  /*7ba0*/  F2FP.F16.F32.PACK_AB R8, R145, R144 ;  /* 0x000000909108723e */ /* 0x008fc400000000ff */
[----:B------:R-:W-:Y:S02]  /*7bb0*/  F2FP.F16.F32.PACK_AB R9, R147, R146 ;  /* 0x000000929309723e */ /* 0x000fe400000000ff */
[----:B------:R-:W-:Y:S02]  /*7bc0*/  F2FP.F16.F32.PACK_AB R10, R149, R148 ;  /* 0x00000094950a723e */ /* 0x000fe400000000ff */
[----:B------:R-:W-:Y:S01]  /*7bd0*/  F2FP.F16.F32.PACK_AB R11, R151, R150 ;  /* 0x00000096970b723e */ /* 0x000fe200000000ff */
[----:B------:R1:W-:Y:S04]  /*7be0*/  STSM.16.M88.4 [R2], R12 ;  /* 0x0000000c02007844 */ /* 0x0003e80000000200 */
[----:B------:R-:W-:Y:S04]  /*7bf0*/  STSM.16.M88.4 [R21], R16 ;  /* 0x0000001015007844 */ /* 0x000fe80000000200 */
[----:B------:R2:W-:Y:S01]  /*7c00*/  STSM.16.M88.4 [R7], R8 ;  /* 0x0000000807007844 */ /* 0x0005e20000000200 */
[----:B0-----:R-:W-:Y:S01]  /*7c10*/  ISETP.NE.U32.AND P0, PT, R152, RZ, PT ;  /* 0x000000ff9800720c */ /* 0x001fe20003f05070 */
[----:B------:R-:W-:-:S03]  /*7c20*/  IMAD.SHL.U32 R155, R204, 0x4, RZ ;  /* 0x00000004cc9b7824 */ /* 0x000fc600078e00ff */
[----:B------:R-:W-:Y:S02]  /*7c30*/  ISETP.NE.AND.EX P0, PT, R153, RZ, PT, P0 ;  /* 0x000000ff9900720c */ /* 0x000fe40003f05300 */
[----:B------:R-:W-:Y:S01]  /*7c40*/  SHF.L.U64.HI R20, R204, 0x2, R208 ;  /* 0x00000002cc147819 */ /* 0x000fe200000102d0 */
[----:B-1----:R-:W0:Y:S08]  /*7c50*/  LDC R13, c[0x0][0xbd4] ;  /* 0x0002f500ff0d7b82 */ /* 0x002e300000000800 */
[----:B------:R-:W-:Y:S01]  /*7c60*/  BAR.SYNC.DEFER_BLOCKING 0x1, 0x100 ;  /* 0x0044000000007b1d */ /* 0x000fe20000010000 */
[----:B------:R-:W-:Y:S01]  /*7c70*/  IADD3 R4, P1, R155, R152, RZ ;  /* 0x000000989b047210 */ /* 0x000fe20007f3e0ff */
[----:B------:R-:W-:-:S04]  /*7c80*/  IMAD.MOV.U32 R2, RZ, RZ, RZ ;  /* 0x000000ffff027224 */ /* 0x000fc800078e00ff */
[----:B------:R-:W-:Y:S01]  /*7c90*/  IMAD.X R5, R20, 0x1, R153, P1 ;  /* 0x0000000114057824 */ /* 0x000fe200008e0699 */
[----:B------:R-:W-:Y:S01]  /*7ca0*/  ISETP.NE.U32.AND P1, PT, RZ, UR10, PT ;  /* 0x0000000aff007c0c */ /* 0x000fe2000bf25070 */
[----:B------:R-:W1:Y:S03]  /*7cb0*/  LDC.64 R14, c[0x0][0xca8] ;  /* 0x00032a00ff0e7b82 */ /* 0x000e660000000a00 */
[----:B------:R-:W-:Y:S01]  /*7cc0*/  ISETP.NE.AND.EX P1, PT, RZ, UR11, PT, P1 ;  /* 0x0000000bff007c0c */ /* 0x000fe2000bf25310 */
[----:B------:R-:W3:-:S12]  /*7cd0*/  @P0 LDG.E R2, desc[UR36][R4.64] ;  /* 0x0000002404020981 */ /* 0x000ed8000c1e1900 */
[----:B--2---:R-:W-:-:S04]  /*7ce0*/  @P1 IADD3 R8, P2, R155, UR10, RZ ;  /* 0x0000000a9b081c10 */ /* 0x004fc8000ff5e0ff */
[----:B------:R-:W-:Y:S01]  /*7cf0*/  @P1 IADD3.X R9, R20, UR11, RZ, P2, !PT ;  /* 0x0000000b14091c10 */ /* 0x000fe200097fe4ff */
[----:B------:R-:W-:Y:S01]  /*7d00*/  IMAD.MOV.U32 R21, RZ, RZ, 0xab8 ;  /* 0x00000ab8ff157424 */ /* 0x000fe200078e00ff */
[----:B------:R-:W-:-:S03]  /*7d10*/  ULDC UR11, c[0x0][0xce8] ;  /* 0x00033a00000b7ab9 */ /* 0x000fc60000000800 */
[----:B------:R2:W3:Y:S01]  /*7d20*/  @P1 LDG.E R20, desc[UR36][R8.64] ;  /* 0x0000002408141981 */ /* 0x0004e2000c1e1900 */
[----:B------:R-:W-:-:S04]  /*7d30*/  ISETP.NE.AND P2, PT, R206, RZ, PT ;  /* 0x000000ffce00720c */ /* 0x000fc80003f45270 */
[----:B0-----:R-:W-:-:S04]  /*7d40*/  SEL R13, R206, R13, P2 ;  /* 0x0000000dce0d7207 */ /* 0x001fc80001000000 */
[----:B------:R-:W-:-:S04]  /*7d50*/  ISETP.GT.AND P3, PT, R13, 0x1, PT ;  /* 0x000000010d00780c */ /* 0x000fc80003f64270 */
[----:B------:R-:W-:-:S04]  /*7d60*/  SEL R21, R21, 0xa78, P3 ;  /* 0x00000a7815157807 */ /* 0x000fc80001800000 */
[----:B------:R-:W0:Y:S01]  /*7d70*/  LDC.64 R10, c[0x0][R21+0x220] ;  /* 0x00008800150a7b82 */ /* 0x000e220000000a00 */
[----:B------:R-:W-:-:S07]  /*7d80*/  ISETP.NE.U32.AND P2, PT, R152, RZ, PT ;  /* 0x000000ff9800720c */ /* 0x000fce0003f45070 */
[----:B--2---:R-:W2:Y:S01]  /*7d90*/  LDC.64 R8, c[0x0][R21+0x218] ;  /* 0x0000860015087b82 */ /* 0x004ea20000000a00 */
[----:B------:R-:W-:Y:S01]  /*7da0*/  ISETP.NE.AND.EX P2, PT, R153, RZ, PT, P2 ;  /* 0x000000ff9900720c */ /* 0x000fe20003f45320 */
[----:B------:R-:W-:-:S03]  /*7db0*/  UISETP.NE.AND UP0, UPT, UR11, 0x1, UPT ;  /* 0x000000010b00788c */ /* 0x000fc6000bf05270 */
[----:B------:R-:W-:-:S03]  /*7dc0*/  SEL R204, R204, RZ, !P2 ;  /* 0x000000ffcccc7207 */ /* 0x000fc60005000000 */
[----:B------:R-:W3:Y:S01]  /*7dd0*/  LDC.64 R12, c[0x0][R21+0x228] ;  /* 0x00008a00150c7b82 */ /* 0x000ee20000000a00 */
[----:B------:R-:W-:Y:S02]  /*7de0*/  PLOP3.LUT P4, PT, PT, PT, UP0, 0x80, 0x0 ;  /* 0x000000000000781c */ /* 0x000fe40003f8f008 */
[----:B------:R-:W-:Y:S01]  /*7df0*/  SEL R7, R208, RZ, !P2 ;  /* 0x000000ffd0077207 */ /* 0x000fe20005000000 */
[----:B------:R-:W-:Y:S01]  /*7e00*/  IMAD.U32 R18, RZ, RZ, UR12 ;  /* 0x0000000cff127e24 */ /* 0x000fe2000f8e00ff */
[----:B------:R-:W-:Y:S01]  /*7e10*/  @UP0 ULDC UR8, c[0x0][0xcec] ;  /* 0x00033b0000080ab9 */ /* 0x000fe20000000800 */
[-C--:B0-----:R-:W-:Y:S02]  /*7e20*/  IMAD R11, R11, R204.reuse, RZ ;  /* 0x000000cc0b0b7224 */ /* 0x081fe400078e02ff */
[----:B-1----:R-:W0:Y:S01]  /*7e30*/  @!P3 LDC R14, c[0x0][0xc50] ;  /* 0x00031400ff0ebb82 */ /* 0x002e220000000800 */
[----:B------:R-:W-:-:S04]  /*7e40*/  IMAD.WIDE.U32 R16, R10, R204, RZ ;  /* 0x000000cc0a107225 */ /* 0x000fc800078e00ff */
[----:B------:R-:W-:Y:S02]  /*7e50*/  IMAD R19, R10, R7, R11 ;  /* 0x000000070a137224 */ /* 0x000fe400078e020b */
[-C--:B--2---:R-:W-:Y:S01]  /*7e60*/  IMAD.WIDE.U32 R10, R8, R205.reuse, RZ ;  /* 0x000000cd080a7225 */ /* 0x084fe200078e00ff */
[----:B------:R-:W1:Y:S03]  /*7e70*/  @!P3 LDC R15, c[0x0][0xc54] ;  /* 0x00031500ff0fbb82 */ /* 0x000e660000000800 */
[----:B------:R-:W-:Y:S02]  /*7e80*/  IMAD R7, R9, R205, RZ ;  /* 0x000000cd09077224 */ /* 0x000fe400078e02ff */
[----:B----4-:R-:W-:-:S03]  /*7e90*/  IMAD R18, R18, 0x80, R164 ;  /* 0x0000008012127824 */ /* 0x010fc600078e02a4 */
[----:B------:R2:W4:Y:S01]  /*7ea0*/  LDC.64 R8, c[0x0][R21+0x210] ;  /* 0x0000840015087b82 */ /* 0x0005220000000a00 */
[----:B------:R-:W-:Y:S01]  /*7eb0*/  IMAD.IADD R22, R17, 0x1, R19 ;  /* 0x0000000111167824 */ /* 0x000fe200078e0213 */
[----:B-----5:R-:W-:Y:S01]  /*7ec0*/  SEL R17, R162, RZ, P3 ;  /* 0x000000ffa2117207 */ /* 0x020fe20001800000 */
[----:B------:R-:W-:Y:S01]  /*7ed0*/  IMAD.MOV.U32 R19, RZ, RZ, R18 ;  /* 0x000000ffff137224 */ /* 0x000fe200078e0012 */
[----:B---3--:R-:W-:Y:S01]  /*7ee0*/  IADD3 R16, P2, P5, R16, R10, R2 ;  /* 0x0000000a10107210 */ /* 0x008fe20007d5e002 */
[----:B------:R-:W-:Y:S01]  /*7ef0*/  @P4 IMAD.HI.U32 R10, R18, UR8, RZ ;  /* 0x00000008120a4c27 */ /* 0x000fe2000f8e00ff */
[----:B------:R-:W-:-:S04]  /*7f00*/  @UP0 ULDC UR8, c[0x0][0xcf0] ;  /* 0x00033c0000080ab9 */ /* 0x000fc80000000800 */
[----:B------:R-:W-:Y:S01]  /*7f10*/  @P4 SHF.R.U32.HI R19, RZ, UR8, R10 ;  /* 0x00000008ff134c19 */ /* 0x000fe2000801160a */
[----:B------:R-:W-:Y:S01]  /*7f20*/  IMAD.IADD R10, R11, 0x1, R7 ;  /* 0x000000010b0a7824 */ /* 0x000fe200078e0207 */
[----:B------:R-:W-:Y:S01]  /*7f30*/  SHF.R.S32.HI R7, RZ, 0x1f, R2 ;  /* 0x0000001fff077819 */ /* 0x000fe20000011402 */
[-C--:B------:R-:W-:Y:S02]  /*7f40*/  IMAD R11, R13, R17.reuse, RZ ;  /* 0x000000110d0b7224 */ /* 0x080fe400078e02ff */
[----:B------:R-:W-:Y:S01]  /*7f50*/  IMAD.WIDE.U32 R12, R12, R17, RZ ;  /* 0x000000110c0c7225 */ /* 0x000fe200078e00ff */
[----:B------:R-:W-:-:S03]  /*7f60*/  IADD3.X R17, R22, R10, R7, P2, P5 ;  /* 0x0000000a16117210 */ /* 0x000fc600017ea407 */
[----:B--2---:R-:W-:Y:S01]  /*7f70*/  IMAD.MOV R21, RZ, RZ, -R19 ;  /* 0x000000ffff157224 */ /* 0x004fe200078e0a13 */
[----:B------:R-:W-:Y:S01]  /*7f80*/  IADD3 R12, P2, P5, R19, R16, R12 ;  /* 0x00000010130c7210 */ /* 0x000fe20007d5e00c */
[----:B------:R-:W-:Y:S01]  /*7f90*/  IMAD.IADD R13, R13, 0x1, R11 ;  /* 0x000000010d0d7824 */ /* 0x000fe200078e020b */
[----:B------:R-:W-:Y:S01]  /*7fa0*/  SHF.R.S32.HI R10, RZ, 0x1f, R19 ;  /* 0x0000001fff0a7819 */ /* 0x000fe20000011413 */
[----:B------:R-:W-:-:S03]  /*7fb0*/  IMAD R11, R21, UR11, R18 ;  /* 0x0000000b150b7c24 */ /* 0x000fc6000f8e0212 */
[----:B------:R-:W-:Y:S01]  /*7fc0*/  IADD3.X R13, R10, R17, R13, P2, P5 ;  /* 0x000000110a0d7210 */ /* 0x000fe200017ea40d */
[-C--:B----4-:R-:W-:Y:S01]  /*7fd0*/  IMAD R9, R9, R11.reuse, RZ ;  /* 0x0000000b09097224 */ /* 0x090fe200078e02ff */
[----:B------:R-:W-:Y:S01]  /*7fe0*/  SHF.R.S32.HI R17, RZ, 0x1f, R11 ;  /* 0x0000001fff117819 */ /* 0x000fe2000001140b */
[----:B------:R-:W-:-:S04]  /*7ff0*/  IMAD.WIDE.U32 R12, R8, R11, R12 ;  /* 0x0000000b080c7225 */ /* 0x000fc800078e000c */
[----:B------:R-:W-:Y:S01]  /*8000*/  IMAD R9, R8, R17, R9 ;  /* 0x0000001108097224 */ /* 0x000fe200078e0209 */
[----:B0-----:R-:W-:Y:S01]  /*8010*/  LEA R14, P2, R12, R14, 0x2 ;  /* 0x0000000e0c0e7211 */ /* 0x001fe200078410ff */
[----:B------:R-:W-:Y:S02]  /*8020*/  ULDC UR8, c[0x0][0xb88] ;  /* 0x0002e20000087ab9 */ /* 0x000fe40000000800 */
[----:B------:R-:W-:Y:S01]  /*8030*/  IMAD.IADD R8, R13, 0x1, R9 ;  /* 0x000000010d087824 */ /* 0x000fe200078e0209 */
[----:B------:R-:W-:-:S04]  /*8040*/  @P1 R2UR UR8, R20 ;  /* 0x00000000140812ca */ /* 0x000fc800000e0000 */
[----:B-1----:R-:W-:Y:S01]  /*8050*/  LEA.HI.X R15, R12, R15, R8, 0x2, P2 ;  /* 0x0000000f0c0f7211 */ /* 0x002fe200010f1408 */
[----:B------:R-:W-:Y:S10]  /*8060*/  @P1 BRA `(.L_x_10196) ;  /* 0x0000000000181947 */ /* 0x000ff40003800000 */
[----:B------:R-:W-:Y:S05]  /*8070*/  @!P0 BRA `(.L_x_10196) ;  /* 0x0000000000148947 */ /* 0x000fea0003800000 */
[----:B------:R-:W2:Y:S04]  /*8080*/  LDG.E R9, desc[UR36][R4.64] ;  /* 0x0000002404097981 */ /* 0x000ea8000c1e1900 */
[----:B------:R-:W3:Y:S01]  /*8090*/  LDG.E R8, desc[UR36][R4.64+0x4] ;  /* 0x0000042404087981 */ /* 0x000ee2000c1e1900 */
[----:B--2---:R-:W-:Y:S02]  /*80a0*/  R2UR UR10, R9 ;  /* 0x00000000090a72ca */ /* 0x004fe400000e0000 */
[----:B---3--:R-:W-:-:S13]  /*80b0*/  R2UR UR8, R8 ;  /* 0x00000000080872ca */ /* 0x008fda00000e0000 */
[----:B------:R-:W-:-:S12]  /*80c0*/  UIADD3 UR8, -UR10, UR8, URZ ;  /* 0x000000080a087290 */ /* 0x000fd8000fffe13f */
.L_x_10196:
[----:B------:R-:W2:Y:S04]  /*80d0*/  LDL R12, [R1+0x2c] ;  /* 0x00002c00010c7983 */ /* 0x000ea80000100800 */
[----:B------:R-:W3:Y:S01]  /*80e0*/  LDL R10, [R1+0x24] ;  /* 0x00002400010a7983 */ /* 0x000ee20000100800 */
[----:B------:R-:W-:Y:S01]  /*80f0*/  R2UR UR10, R163 ;  /* 0x00000000a30a72ca */ /* 0x000fe200000e0000 */
[----:B------:R-:W-:Y:S02]  /*8100*/  UIMAD UR8, UR8, UR11, URZ ;  /* 0x0000000b080872a4 */ /* 0x000fe4000f8e023f */
[----:B------:R-:W-:Y:S04]  /*8110*/  SHFL.IDX PT, R4, R14, RZ, 0x1c1f ;  /* 0x001c1fff0e047589 */ /* 0x000fe800000e0000 */
[----:B------:R-:W0:Y:S04]  /*8120*/  SHFL.IDX PT, R5, R15, RZ, 0x1c1f ;  /* 0x001c1fff0f057589 */ /* 0x000e2800000e0000 */
[----:B------:R-:W-:Y:S02]  /*8130*/  SHFL.IDX PT, R8, R14, 0x1, 0x1c1f ;  /* 0x003c1f000e087f89 */ /* 0x000fe400000e0000 */
[----:B------:R-:W-:-:S02]  /*8140*/  IMAD.U32 R11, RZ, RZ, UR10 ;  /* 0x0000000aff0b7e24 */ /* 0x000fc4000f8e00ff */
[----:B------:R-:W1:Y:S02]  /*8150*/  SHFL.IDX PT, R9, R15, 0x1, 0x1c1f ;  /* 0x003c1f000f097f89 */ /* 0x000e6400000e0000 */
[----:B--2---:R-:W-:Y:S01]  /*8160*/  IMAD R11, R11, 0x80, R12 ;  /* 0x000000800b0b7824 */ /* 0x004fe200078e020c */
[----:B---3--:R-:W-:-:S03]  /*8170*/  LOP3.LUT P0, RZ, R10, 0x3, RZ, 0xc0, !PT ;  /* 0x000000030aff7812 */ /* 0x008fc6000780c0ff */
[C---:B------:R-:W-:Y:S01]  /*8180*/  VIADD R10, R11.reuse, 0x8 ;  /* 0x000000080b0a7836 */ /* 0x040fe20000000000 */
[C---:B------:R-:W-:Y:S02]  /*8190*/  ISETP.GE.AND P2, PT, R11.reuse, UR8, PT ;  /* 0x000000080b007c0c */ /* 0x040fe4000bf46270 */
[----:B------:R-:W-:Y:S02]  /*81a0*/  ISETP.GE.OR P1, PT, R11, UR8, P0 ;  /* 0x000000080b007c0c */ /* 0x000fe40008726670 */
[----:B------:R-:W-:-:S11]  /*81b0*/  ISETP.GE.OR P0, PT, R10, UR8, P0 ;  /* 0x000000080a007c0c */ /* 0x000fd60008706670 */
[----:B0-----:R0:W-:Y:S04]  /*81c0*/  @!P1 ST.E desc[UR36][R4.64], R3 ;  /* 0x0000000304009985 */ /* 0x0011e8000c101924 */
[----:B-1----:R0:W-:Y:S01]  /*81d0*/  @!P0 ST.E desc[UR36][R8.64], R0 ;  /* 0x0000000008008985 */ /* 0x0021e2000c101924 */
[----:B------:R-:W-:Y:S01]  /*81e0*/  ISETP.GE.AND P0, PT, R10, UR8, PT ;  /* 0x000000080a007c0c */ /* 0x000fe2000bf06270 */
[----:B------:R-:W-:-:S12]  /*81f0*/  @P3 BRA `(.L_x_10197) ;  /* 0x0000001000083947 */ /* 0x000fd80003800000 */
[----:B0-----:R-:W0:Y:S01]  /*8200*/  S2R R0, SR_TID.X ;  /* 0x0000000000007919 */ /* 0x001e220000002100 */
[----:B------:R-:W-:Y:S01]  /*8210*/  R2UR UR12, R163 ;  /* 0x00000000a30c72ca */ /* 0x000fe200000e0000 */
[----:B------:R-:W-:Y:S01]  /*8220*/  @UP0 ULDC UR10, c[0x0][0xcec] ;  /* 0x00033b00000a0ab9 */ /* 0x000fe20000000800 */
[----:B0-----:R-:W-:-:S05]  /*8230*/  VIADD R0, R0, 0xffffff80 ;  /* 0xffffff8000007836 */ /* 0x001fca0000000000 */
[----:B------:R-:W-:-:S04]  /*8240*/  SHF.R.S32.HI R3, RZ, 0x1f, R0 ;  /* 0x0000001fff037819 */ /* 0x000fc80000011400 */
[----:B------:R-:W-:-:S04]  /*8250*/  LEA.HI R3, R3, R0, RZ, 0x3 ;  /* 0x0000000003037211 */ /* 0x000fc800078f18ff */
[----:B------:R-:W-:Y:S02]  /*8260*/  LOP3.LUT R5, R3, 0xfffffff8, RZ, 0xc0, !PT ;  /* 0xfffffff803057812 */ /* 0x000fe400078ec0ff */
[----:B------:R-:W-:-:S03]  /*8270*/  SHF.R.S32.HI R3, RZ, 0x3, R3 ;  /* 0x00000003ff037819 */ /* 0x000fc60000011403 */
[----:B------:R-:W-:Y:S02]  /*8280*/  IMAD.IADD R20, R0, 0x1, -R5 ;  /* 0x0000000100147824 */ /* 0x000fe400078e0a05 */
[----:B------:R-:W-:Y:S02]  /*8290*/  IMAD.MOV.U32 R5, RZ, RZ, 0x2 ;  /* 0x00000002ff057424 */ /* 0x000fe400078e00ff */
[----:B------:R-:W-:-:S04]  /*82a0*/  IMAD.SHL.U32 R0, R20, 0x8, RZ ;  /* 0x0000000814007824 */ /* 0x000fc800078e00ff */
[----:B------:R-:W-:-:S04]  /*82b0*/  IMAD R4, R3, 0x40, R0 ;  /* 0x0000004003047824 */ /* 0x000fc800078e0200 */
[----:B------:R-:W-:Y:S01]  /*82c0*/  IMAD.WIDE R4, R4, R5, UR6 ;  /* 0x0000000604047e25 */ /* 0x000fe2000f8e0205 */
[----:B------:R-:W-:Y:S02]  /*82d0*/  ULDC.64 UR6, c[0x0][0xba0] ;  /* 0x0002e80000067ab9 */ /* 0x000fe40000000a00 */
[C---:B------:R-:W-:Y:S02]  /*82e0*/  IADD3 R25, P1, R4.reuse, 0x3000, RZ ;  /* 0x0000300004197810 */ /* 0x040fe40007f3e0ff */
        /* <DEDUP_REMOVED lines=14> */
[----:B------:R-:W-:-:S02]  /*83d0*/  IADD3 R49, P1, R4, 0x9000, RZ ;  /* 0x0000900004317810 */ /* 0x000fc40007f3e0ff */
[C---:B------:R-:W-:Y:S02]  /*83e0*/  IADD3 R29, P0, R4.reuse, 0x4000, RZ ;  /* 0x00004000041d7810 */ /* 0x040fe40007f1e0ff */
[C---:B------:R-:W-:Y:S02]  /*83f0*/  IADD3 R33, P6, R4.reuse, 0x5000, RZ ;  /* 0x0000500004217810 */ /* 0x040fe40007fde0ff */
[C---:B------:R-:W-:Y:S02]  /*8400*/  IADD3 R37, P5, R4.reuse, 0x6000, RZ ;  /* 0x0000600004257810 */ /* 0x040fe40007fbe0ff */
[C---:B------:R-:W-:Y:S01]  /*8410*/  LOP3.LUT R11, R4.reuse, 0x380, RZ, 0xc0, !PT ;  /* 0x00000380040b7812 */ /* 0x040fe200078ec0ff */
[----:B------:R-:W-:Y:S01]  /*8420*/  IMAD R7, R7, UR6, RZ ;  /* 0x0000000607077c24 */ /* 0x000fe2000f8e02ff */
[C---:B------:R-:W-:Y:S01]  /*8430*/  IADD3 R41, P3, R4.reuse, 0x7000, RZ ;  /* 0x0000700004297810 */ /* 0x040fe20007f7e0ff */
[----:B------:R-:W-:Y:S01]  /*8440*/  IMAD.U32 R77, RZ, RZ, UR12 ;  /* 0x0000000cff4d7e24 */ /* 0x000fe2000f8e00ff */
[----:B------:R-:W-:-:S02]  /*8450*/  IADD3 R45, P2, R4, 0x8000, RZ ;  /* 0x00008000042d7810 */ /* 0x000fc40007f5e0ff */
[----:B------:R-:W-:Y:S01]  /*8460*/  SHF.R.S32.HI R21, RZ, 0x1f, R204 ;  /* 0x0000001fff157819 */ /* 0x000fe200000114cc */
[----:B------:R-:W-:Y:S01]  /*8470*/  IMAD.U32 R78, RZ, RZ, UR12 ;  /* 0x0000000cff4e7e24 */ /* 0x000fe2000f8e00ff */
[----:B------:R-:W-:Y:S01]  /*8480*/  LOP3.LUT R48, R49, 0x380, RZ, 0xc0, !PT ;  /* 0x0000038031307812 */ /* 0x000fe200078ec0ff */
[----:B------:R-:W5:Y:S01]  /*8490*/  LD.E.128 R12, desc[UR36][R12.64] ;  /* 0x000000240c0c7980 */ /* 0x000f62000c101d00 */
[----:B------:R-:W-:Y:S02]  /*84a0*/  LOP3.LUT R28, R29, 0x380, RZ, 0xc0, !PT ;  /* 0x000003801d1c7812 */ /* 0x000fe400078ec0ff */
[----:B------:R-:W-:Y:S01]  /*84b0*/  LOP3.LUT R32, R33, 0x380, RZ, 0xc0, !PT ;  /* 0x0000038021207812 */ /* 0x000fe200078ec0ff */
[----:B------:R-:W5:Y:S01]  /*84c0*/  LD.E.128 R16, desc[UR36][R16.64] ;  /* 0x0000002410107980 */ /* 0x000f62000c101d00 */
[----:B------:R-:W-:Y:S02]  /*84d0*/  LOP3.LUT R36, R37, 0x380, RZ, 0xc0, !PT ;  /* 0x0000038025247812 */ /* 0x000fe400078ec0ff */
[----:B------:R-:W-:Y:S01]  /*84e0*/  LOP3.LUT R40, R41, 0x380, RZ, 0xc0, !PT ;  /* 0x0000038029287812 */ /* 0x000fe200078ec0ff */
[----:B------:R-:W5:Y:S01]  /*84f0*/  LD.E.128 R24, desc[UR36][R24.64] ;  /* 0x0000002418187980 */ /* 0x000f62000c101d00 */
[----:B------:R-:W-:-:S02]  /*8500*/  LOP3.LUT R44, R45, 0x380, RZ, 0xc0, !PT ;  /* 0x000003802d2c7812 */ /* 0x000fc400078ec0ff */
[----:B------:R-:W-:Y:S02]  /*8510*/  SHF.R.U64 R48, R48, 0x3, RZ ;  /* 0x0000000330307819 */ /* 0x000fe400000012ff */
[----:B------:R-:W-:Y:S02]  /*8520*/  SHF.R.U64 R28, R28, 0x3, RZ ;  /* 0x000000031c1c7819 */ /* 0x000fe400000012ff */
[----:B------:R-:W-:Y:S02]  /*8530*/  SHF.R.U64 R32, R32, 0x3, RZ ;  /* 0x0000000320207819 */ /* 0x000fe400000012ff */
[----:B------:R-:W-:Y:S02]  /*8540*/  SHF.R.U64 R36, R36, 0x3, RZ ;  /* 0x0000000324247819 */ /* 0x000fe400000012ff */
[----:B------:R-:W-:Y:S02]  /*8550*/  SHF.R.U64 R40, R40, 0x3, RZ ;  /* 0x0000000328287819 */ /* 0x000fe400000012ff */
[----:B------:R-:W-:-:S02]  /*8560*/  SHF.R.U64 R44, R44, 0x3, RZ ;  /* 0x000000032c2c7819 */ /* 0x000fc400000012ff */
        /* <DEDUP_REMOVED lines=12> */
[----:B------:R-:W-:-:S02]  /*8630*/  IADD3 R9, P1, R4, 0xf000, RZ ;  /* 0x0000f00004097810 */ /* 0x000fc40007f3e0ff */
[----:B------:R-:W-:Y:S01]  /*8640*/  SHF.R.U64 R11, R11, 0x3, RZ ;  /* 0x000000030b0b7819 */ /* 0x000fe200000012ff */
[----:B------:R-:W-:Y:S01]  /*8650*/  IMAD R7, R2, UR7, R7 ;  /* 0x0000000702077c24 */ /* 0x000fe2000f8e0207 */
[C---:B------:R-:W-:Y:S01]  /*8660*/  IADD3 R53, P0, R4.reuse, 0xa000, RZ ;  /* 0x0000a00004357810 */ /* 0x040fe20007f1e0ff */
[----:B------:R-:W-:Y:S01]  /*8670*/  IMAD.X R73, RZ, RZ, R5, P1 ;  /* 0x000000ffff497224 */ /* 0x000fe200008e0605 */
[C---:B------:R-:W-:Y:S01]  /*8680*/  IADD3 R57, P6, R4.reuse, 0xb000, RZ ;  /* 0x0000b00004397810 */ /* 0x040fe20007fde0ff */
[----:B------:R-:W5:Y:S01]  /*8690*/  LD.E.128 R28, desc[UR36][R28.64] ;  /* 0x000000241c1c7980 */ /* 0x000f62000c101d00 */
[C---:B------:R-:W-:Y:S02]  /*86a0*/  IADD3 R61, P5, R4.reuse, 0xc000, RZ ;  /* 0x0000c000043d7810 */ /* 0x040fe40007fbe0ff */
[C---:B------:R-:W-:Y:S01]  /*86b0*/  IADD3 R65, P3, R4.reuse, 0xd000, RZ ;  /* 0x0000d00004417810 */ /* 0x040fe20007f7e0ff */
[----:B------:R-:W5:Y:S01]  /*86c0*/  LD.E.128 R32, desc[UR36][R32.64] ;  /* 0x0000002420207980 */ /* 0x000f62000c101d00 */
[----:B------:R-:W-:-:S02]  /*86d0*/  IADD3 R69, P2, R4, 0xe000, RZ ;  /* 0x0000e00004457810 */ /* 0x000fc40007f5e0ff */
        /* <DEDUP_REMOVED lines=9> */
[----:B------:R-:W-:Y:S01]  /*8770*/  SHF.R.U64 R8, R8, 0x3, RZ ;  /* 0x0000000308087819 */ /* 0x000fe200000012ff */
[----:B------:R-:W5:Y:S01]  /*8780*/  LD.E.128 R48, desc[UR36][R48.64] ;  /* 0x0000002430307980 */ /* 0x000f62000c101d00 */
[----:B------:R-:W-:Y:S02]  /*8790*/  SHF.R.U64 R52, R52, 0x3, RZ ;  /* 0x0000000334347819 */ /* 0x000fe400000012ff */
[----:B------:R-:W-:Y:S02]  /*87a0*/  SHF.R.U64 R56, R56, 0x3, RZ ;  /* 0x0000000338387819 */ /* 0x000fe400000012ff */
[----:B------:R-:W-:Y:S02]  /*87b0*/  SHF.R.U64 R60, R60, 0x3, RZ ;  /* 0x000000033c3c7819 */ /* 0x000fe400000012ff */
[----:B------:R-:W-:Y:S02]  /*87c0*/  SHF.R.U64 R64, R64, 0x3, RZ ;  /* 0x0000000340407819 */ /* 0x000fe400000012ff */
[----:B------:R-:W-:-:S02]  /*87d0*/  SHF.R.U64 R68, R68, 0x3, RZ ;  /* 0x0000000344447819 */ /* 0x000fc400000012ff */
        /* <DEDUP_REMOVED lines=12> */
[----:B------:R-:W5:Y:S04]  /*88a0*/  LD.E.128 R52, desc[UR36][R52.64] ;  /* 0x0000002434347980 */ /* 0x000f68000c101d00 */
[----:B------:R0:W5:Y:S01]  /*88b0*/  LD.E.128 R8, desc[UR36][R4.64] ;  /* 0x0000002404087980 */ /* 0x000162000c101d00 */
[----:B------:R-:W-:-:S03]  /*88c0*/  IMAD R78, R78, 0x80, R3 ;  /* 0x000000804e4e7824 */ /* 0x000fc600078e0203 */
[----:B------:R-:W5:Y:S04]  /*88d0*/  LD.E.128 R56, desc[UR36][R56.64] ;  /* 0x0000002438387980 */ /* 0x000f68000c101d00 */
[----:B------:R-:W5:Y:S01]  /*88e0*/  LD.E.128 R60, desc[UR36][R60.64] ;  /* 0x000000243c3c7980 */ /* 0x000f62000c101d00 */
[----:B0-----:R-:W-:Y:S01]  /*88f0*/  IMAD.WIDE.U32 R4, R2, UR6, RZ ;  /* 0x0000000602047c25 */ /* 0x001fe2000f8e00ff */
[----:B------:R-:W-:Y:S02]  /*8900*/  ULDC.64 UR6, c[0x0][0xbe8] ;  /* 0x0002fa0000067ab9 */ /* 0x000fe40000000a00 */
[----:B------:R-:W5:Y:S01]  /*8910*/  LD.E.128 R64, desc[UR36][R64.64] ;  /* 0x0000002440407980 */ /* 0x000f62000c101d00 */
[----:B------:R-:W-:Y:S02]  /*8920*/  IMAD R2, R20, 0x20, R3 ;  /* 0x0000002014027824 */ /* 0x000fe400078e0203 */
[----:B------:R-:W-:Y:S01]  /*8930*/  IMAD.IADD R5, R5, 0x1, R7 ;  /* 0x0000000105057824 */ /* 0x000fe200078e0207 */
[----:B------:R-:W5:Y:S01]  /*8940*/  LD.E.128 R68, desc[UR36][R68.64] ;  /* 0x0000002444447980 */ /* 0x000f62000c101d00 */
[----:B------:R-:W-:-:S02]  /*8950*/  IMAD R77, R77, 0x80, R2 ;  /* 0x000000804d4d7824 */ /* 0x000fc400078e0202 */
[----:B------:R-:W-:Y:S01]  /*8960*/  IMAD.WIDE.U32 R4, R205, UR6, R4 ;  /* 0x00000006cd047c25 */ /* 0x000fe2000f8e0004 */
[----:B------:R-:W5:Y:S03]  /*8970*/  LD.E.128 R72, desc[UR36][R72.64] ;  /* 0x0000002448487980 */ /* 0x000f66000c101d00 */
[----:B------:R-:W-:Y:S01]  /*8980*/  @P4 IMAD.HI.U32 R2, R77, UR10, RZ ;  /* 0x0000000a4d024c27 */ /* 0x000fe2000f8e00ff */
[----:B------:R-:W-:Y:S01]  /*8990*/  @UP0 ULDC UR10, c[0x0][0xcf0] ;  /* 0x00033c00000a0ab9 */ /* 0x000fe20000000800 */
[----:B------:R-:W-:Y:S01]  /*89a0*/  @!PT LDS RZ, [RZ] ;  /* 0x00000000fffff984 */ /* 0x000fe20000000800 */
[----:B------:R-:W-:Y:S01]  /*89b0*/  @!PT LDS RZ, [RZ] ;  /* 0x00000000fffff984 */ /* 0x000fe20000000800 */
[----:B------:R-:W-:Y:S01]  /*89c0*/  @!PT LDS RZ, [RZ] ;  /* 0x00000000fffff984 */ /* 0x000fe20000000800 */
[----:B------:R-:W-:Y:S01]  /*89d0*/  @!PT LDS RZ, [RZ] ;  /* 0x00000000fffff984 */ /* 0x000fe20000000800 */
[----:B------:R0:W-:Y:S06]  /*89e0*/  MEMBAR.ALL.CTA ;  /* 0x0000000000007992 */ /* 0x0001ec0000008000 */
[----:B0-----:R-:W0:Y:S01]  /*89f0*/  FENCE.VIEW.ASYNC.S ;  /* 0x00000000000073c6 */ /* 0x001e220000000000 */
[----:B------:R-:W-:Y:S01]  /*8a00*/  IMAD R5, R205, UR7, R5 ;  /* 0x00000007cd057c24 */ /* 0x000fe2000f8e0205 */
[----:B------:R-:W-:Y:S01]  /*8a10*/  ULDC.64 UR6, c[0x0][0xbf0] ;  /* 0x0002fc0000067ab9 */ /* 0x000fe20000000a00 */
[----:B------:R-:W-:Y:S01]  /*8a20*/  IMAD.MOV.U32 R7, RZ, RZ, R77 ;  /* 0x000000ffff077224 */ /* 0x000fe200078e004d */
[----:B------:R-:W-:Y:S01]  /*8a30*/  @P4 SHF.R.U32.HI R7, RZ, UR10, R2 ;  /* 0x0000000aff074c19 */ /* 0x000fe20008011602 */
[----:B------:R-:W-:-:S03]  /*8a40*/  IMAD R21, R21, UR6, RZ ;  /* 0x0000000615157c24 */ /* 0x000fc6000f8e02ff */
[----:B------:R-:W-:Y:S01]  /*8a50*/  SHF.R.S32.HI R2, RZ, 0x1f, R7 ;  /* 0x0000001fff027819 */ /* 0x000fe20000011407 */
[C---:B------:R-:W-:Y:S02]  /*8a60*/  IMAD R21, R204.reuse, UR7, R21 ;  /* 0x00000007cc157c24 */ /* 0x040fe4000f8e0215 */
[----:B------:R-:W-:Y:S01]  /*8a70*/  IMAD.WIDE.U32 R204, R204, UR6, R4 ;  /* 0x00000006cccc7c25 */ /* 0x000fe2000f8e0004 */
[----:B------:R-:W-:-:S03]  /*8a80*/  ULDC.64 UR6, c[0x0][0xbe0] ;  /* 0x0002f80000067ab9 */ /* 0x000fc60000000a00 */
[----:B------:R-:W-:Y:S02]  /*8a90*/  IMAD.MOV R4, RZ, RZ, -R7 ;  /* 0x000000ffff047224 */ /* 0x000fe400078e0a07 */
[----:B------:R-:W-:Y:S02]  /*8aa0*/  IMAD.IADD R205, R205, 0x1, R21 ;  /* 0x00000001cdcd7824 */ /* 0x000fe400078e0215 */
[----:B------:R-:W-:Y:S02]  /*8ab0*/  IMAD R2, R2, UR6, RZ ;  /* 0x0000000602027c24 */ /* 0x000fe4000f8e02ff */
[----:B------:R-:W-:Y:S02]  /*8ac0*/  IMAD R21, R4, UR11, R77 ;  /* 0x0000000b04157c24 */ /* 0x000fe4000f8e024d */
[----:B------:R-:W-:-:S04]  /*8ad0*/  IMAD.WIDE.U32 R4, R7, UR6, R204 ;  /* 0x0000000607047c25 */ /* 0x000fc8000f8e00cc */
[----:B------:R-:W-:Y:S01]  /*8ae0*/  IMAD R7, R7, UR7, R2 ;  /* 0x0000000707077c24 */ /* 0x000fe2000f8e0202 */
[----:B------:R-:W-:Y:S01]  /*8af0*/  SHF.R.S32.HI R2, RZ, 0x1f, R21 ;  /* 0x0000001fff027819 */ /* 0x000fe20000011415 */
[----:B------:R-:W-:Y:S02]  /*8b00*/  ULDC.64 UR6, c[0x0][0xbd8] ;  /* 0x0002f60000067ab9 */ /* 0x000fe40000000a00 */
[----:B------:R-:W-:Y:S02]  /*8b10*/  IMAD.IADD R5, R5, 0x1, R7 ;  /* 0x0000000105057824 */ /* 0x000fe400078e0207 */
[----:B------:R-:W-:-:S04]  /*8b20*/  IMAD R2, R2, UR6, RZ ;  /* 0x0000000602027c24 */ /* 0x000fc8000f8e02ff */
[C---:B------:R-:W-:Y:S02]  /*8b30*/  IMAD R7, R21.reuse, UR7, R2 ;  /* 0x0000000715077c24 */ /* 0x040fe4000f8e0202 */
[----:B------:R-:W-:Y:S01]  /*8b40*/  IMAD.WIDE.U32 R2, R21, UR6, R4 ;  /* 0x0000000615027c25 */ /* 0x000fe2000f8e0004 */
[----:B------:R-:W-:-:S03]  /*8b50*/  ULDC.64 UR6, c[0x0][0xb80] ;  /* 0x0002e00000067ab9 */ /* 0x000fc60000000a00 */
[----:B------:R-:W-:Y:S01]  /*8b60*/  IMAD.IADD R3, R3, 0x1, R7 ;  /* 0x0000000103037824 */ /* 0x000fe200078e0207 */
[----:B------:R-:W-:Y:S01]  /*8b70*/  LEA R7, P2, R2, UR6, 0x1 ;  /* 0x0000000602077c11 */ /* 0x000fe2000f8408ff */
[----:B------:R-:W-:-:S03]  /*8b80*/  UIADD3 UR6, UR9, 0x32420, URZ ;  /* 0x0003242009067890 */ /* 0x000fc6000fffe03f */
[----:B------:R-:W-:Y:S02]  /*8b90*/  LEA.HI.X R22, R2, UR7, R3, 0x1, P2 ;  /* 0x0000000702167c11 */ /* 0x000fe400090f0c03 */
[C---:B------:R-:W-:Y:S01]  /*8ba0*/  ISETP.GE.AND P2, PT, R78.reuse, UR8, PT ;  /* 0x000000084e007c0c */ /* 0x040fe2000bf46270 */
[----:B------:R-:W-:Y:S01]  /*8bb0*/  UPRMT UR6, URZ, 0x654, UR6 ;  /* 0x000006543f067896 */ /* 0x000fe20008000006 */
[C---:B------:R-:W-:Y:S02]  /*8bc0*/  VIADD R4, R78.reuse, 0x20 ;  /* 0x000000204e047836 */ /* 0x040fe40000000000 */
[----:B------:R-:W-:Y:S02]  /*8bd0*/  VIADD R5, R78, 0x40 ;  /* 0x000000404e057836 */ /* 0x000fe40000000000 */
[C---:B------:R-:W-:Y:S02]  /*8be0*/  VIADD R82, R0.reuse, 0x80 ;  /* 0x0000008000527836 */ /* 0x040fe40000000000 */
[----:B------:R-:W-:-:S02]  /*8bf0*/  VIADD R84, R0, 0xc0 ;  /* 0x000000c000547836 */ /* 0x000fc40000000000 */
[----:B------:R-:W-:Y:S01]  /*8c00*/  VIADD R80, R0, 0x40 ;  /* 0x0000004000507836 */ /* 0x000fe20000000000 */
[----:B0-----:R-:W-:Y:S01]  /*8c10*/  SYNCS.ARRIVE.TRANS64.RED.A1T0 RZ, [UR6], RZ ;  /* 0x000000ffffff79a7 */ /* 0x001fe20008100406 */
[----:B------:R0:W1:Y:S01]  /*8c20*/  SHFL.IDX PT, R79, R7, RZ, 0x181f ;  /* 0x00181fff074f7589 */ /* 0x00006200000e0000 */
[----:B------:R-:W-:Y:S03]  /*8c30*/  BSSY B1, `(.L_x_10198) ;  /* 0x000001a000017945 */ /* 0x000fe60003800000 */
[----:B------:R0:W2:Y:S01]  /*8c40*/  SHFL.IDX PT, R77, R22, RZ, 0x181f ;  /* 0x00181fff164d7589 */ /* 0x0000a200000e0000 */
[----:B------:R-:W-:Y:S02]  /*8c50*/  ISETP.GE.AND P1, PT, R4, UR8, PT ;  /* 0x0000000804007c0c */ /* 0x000fe4000bf26270 */
[----:B------:R-:W-:Y:S02]  /*8c60*/  ISETP.GE.AND P0, PT, R5, UR8, PT ;  /* 0x0000000805007c0c */ /* 0x000fe4000bf06270 */
        /* <DEDUP_REMOVED lines=22> */
.L_x_10199:
[----:B------:R-:W-:Y:S05]  /*8dd0*/  BSYNC B1 ;  /* 0x0000000000017941 */ /* 0x000fea0003800000 */
.L_x_10198:
        /* <DEDUP_REMOVED lines=21> */
.L_x_10201:
[----:B------:R-:W-:Y:S05]  /*8f30*/  BSYNC B1 ;  /* 0x0000000000017941 */ /* 0x000fea0003800000 */
.L_x_10200:
        /* <DEDUP_REMOVED lines=16> */
[----:B----4-:R-:W-:-:S02]  /*9040*/  @!P1 LEA.HI.X R9, R82, R11, R81, 0x1, P4 ;  /* 0x0000000b52099211 */ /* 0x010fc400020f0c51 */
[----:B------:R-:W-:Y:S01]  /*9050*/  @!P0 LEA.HI.X R11, R84, R11, R83, 0x1, P6 ;  /* 0x0000000b540b8211 */ /* 0x000fe200030f0c53 */
[----:B------:R0:W-:Y:S04]  /*9060*/  @!P2 ST.E.128 desc[UR36][R4.64], R36 ;  /* 0x000000240400a985 */ /* 0x0001e8000c101d24 */
[----:B------:R0:W-:Y:S04]  /*9070*/  @!P1 ST.E.128 desc[UR36][R8.64], R52 ;  /* 0x0000003408009985 */ /* 0x0001e8000c101d24 */
[----:B------:R0:W-:Y:S02]  /*9080*/  @!P0 ST.E.128 desc[UR36][R10.64], R68 ;  /* 0x000000440a008985 */ /* 0x0001e4000c101d24 */
.L_x_10203:
[----:B------:R-:W-:Y:S05]  /*9090*/  BSYNC B1 ;  /* 0x0000000000017941 */ /* 0x000fea0003800000 */
.L_x_10202:
[----:B0-----:R-:W-:Y:S01]  /*90a0*/  VIADD R2, R78, 0x60 ;  /* 0x000000604e027836 */ /* 0x001fe20000000000 */
[----:B------:R0:W0:Y:S04]  /*90b0*/  SHFL.IDX PT, R11, R22, 0x3, 0x181f ;  /* 0x00781f00160b7f89 */ /* 0x00002800000e0000 */
[----:B------:R-:W-:Y:S01]  /*90c0*/  ISETP.GE.AND P0, PT, R2, UR8, PT ;  /* 0x0000000802007c0c */ /* 0x000fe2000bf06270 */
[----:B---3--:R-:W3:-:S12]  /*90d0*/  SHFL.IDX PT, R7, R7, 0x3, 0x181f ;  /* 0x00781f0007077f89 */ /* 0x008ed800000e0000 */
[----:B------:R-:W-:Y:S05]  /*90e0*/  @P0 BRA `(.L_x_10204) ;  /* 0x0000002400c40947 */ /* 0x000fea0003800000 */
[----:B------:R-:W-:Y:S02]  /*90f0*/  ULDC UR6, c[0x0][0xbc8] ;  /* 0x0002f20000067ab9 */ /* 0x000fe40000000800 */
[----:B------:R-:W-:Y:S02]  /*9100*/  ISETP.GE.AND P3, PT, R0, UR6, PT ;  /* 0x0000000600007c0c */ /* 0x000fe4000bf66270 */
[----:B------:R-:W-:Y:S02]  /*9110*/  ISETP.GE.AND P4, PT, R80, UR6, PT ;  /* 0x0000000650007c0c */ /* 0x000fe4000bf86270 */
[----:B------:R-:W-:-:S09]  /*9120*/  ISETP.GE.AND P5, PT, R82, UR6, PT ;  /* 0x0000000652007c0c */ /* 0x000fd2000bfa6270 */
[-C--:B---3--:R-:W-:Y:S02]  /*9130*/  @!P3 LEA R2, P0, R0, R7.reuse, 0x1 ;  /* 0x000000070002b211 */ /* 0x088fe400078008ff */
[-C--:B------:R-:W-:Y:S02]  /*9140*/  @!P4 LEA R4, P1, R80, R7.reuse, 0x1 ;  /* 0x000000075004c211 */ /* 0x080fe400078208ff */
[----:B------:R-:W-:Y:S02]  /*9150*/  @!P5 LEA R8, P2, R82, R7, 0x1 ;  /* 0x000000075208d211 */ /* 0x000fe400078408ff */
[-C--:B0-----:R-:W-:Y:S02]  /*9160*/  @!P3 LEA.HI.X R3, R0, R11.reuse, R86, 0x1, P0 ;  /* 0x0000000b0003b211 */ /* 0x081fe400000f0c56 */
[-C--:B------:R-:W-:Y:S02]  /*9170*/  @!P4 LEA.HI.X R5, R80, R11.reuse, R85, 0x1, P1 ;  /* 0x0000000b5005c211 */ /* 0x080fe400008f0c55 */
[----:B----4-:R-:W-:Y:S01]  /*9180*/  @!P5 LEA.HI.X R9, R82, R11, R81, 0x1, P2 ;  /* 0x0000000b5209d211 */ /* 0x010fe200010f0c51 */
[----:B------:R0:W-:Y:S01]  /*9190*/  @!P3 ST.E.128 desc[UR36][R2.64], R24 ;  /* 0x000000180200b985 */ /* 0x0001e2000c101d24 */
[----:B------:R-:W-:-:S03]  /*91a0*/  ISETP.GE.AND P0, PT, R84, UR6, PT ;  /* 0x0000000654007c0c */ /* 0x000fc6000bf06270 */
[----:B------:R0:W-:Y:S04]  /*91b0*/  @!P4 ST.E.128 desc[UR36][R4.64], R40 ;  /* 0x000000280400c985 */ /* 0x0001e8000c101d24 */
[----:B------:R0:W-:Y:S06]  /*91c0*/  @!P5 ST.E.128 desc[UR36][R8.64], R56 ;  /* 0x000000380800d985 */ /* 0x0001ec000c101d24 */
[----:B------:R-:W-:Y:S05]  /*91d0*/  @P0 BRA `(.L_x_10204) ;  /* 0x0000002400880947 */ /* 0x000fea0003800000 */
[----:B0-----:R-:W-:-:S04]  /*91e0*/  LEA R2, P0, R84, R7, 0x1 ;  /* 0x0000000754027211 */ /* 0x001fc800078008ff */
[----:B------:R-:W-:-:S05]  /*91f0*/  LEA.HI.X R3, R84, R11, R83, 0x1, P0 ;  /* 0x0000000b54037211 */ /* 0x000fca00000f0c53 */
[----:B------:R0:W-:Y:S01]  /*9200*/  ST.E.128 desc[UR36][R2.64], R72 ;  /* 0x0000004802007985 */ /* 0x0001e2000c101d24 */
[----:B------:R-:W-:Y:S05]  /*9210*/  BRA `(.L_x_10204) ;  /* 0x0000002400787947 */ /* 0x000fea0003800000 */
.L_x_10197:
[----:B------:R-:W-:Y:S01]  /*9220*/  ULDC.64 UR6, c[0x0][0xc08] ;  /* 0x0003020000067ab9 */ /* 0x000fe20000000a00 */
[----:B0-----:R-:W-:Y:S01]  /*9230*/  SHF.R.S32.HI R3, RZ, 0x1f, R204 ;  /* 0x0000001fff037819 */ /* 0x001fe200000114cc */
[----:B------:R-:W-:Y:S01]  /*9240*/  IMAD R7, R7, UR6, RZ ;  /* 0x0000000607077c24 */ /* 0x000fe2000f8e02ff */
[----:B------:R-:W-:Y:S01]  /*9250*/  ULDC.64 UR12, c[0x0][0xc40] ;  /* 0x00031000000c7ab9 */ /* 0x000fe20000000a00 */
[C---:B------:R-:W-:Y:S01]  /*9260*/  IMAD.WIDE.U32 R4, R2.reuse, UR6, RZ ;  /* 0x0000000602047c25 */ /* 0x040fe2000f8e00ff */
[----:B------:R-:W-:Y:S01]  /*9270*/  UIADD3 UR9, UR9, 0x32420, URZ ;  /* 0x0003242009097890 */ /* 0x000fe2000fffe03f */
[----:B------:R-:W-:Y:S01]  /*9280*/  BSSY B1, `(.L_x_10205) ;  /* 0x00000db000017945 */ /* 0x000fe20003800000 */
[----:B------:R-:W-:Y:S01]  /*9290*/  SHF.R.S32.HI R20, RZ, 0x1f, R210 ;  /* 0x0000001fff147819 */ /* 0x000fe200000114d2 */
[----:B------:R-:W-:Y:S01]  /*92a0*/  IMAD R7, R2, UR7, R7 ;  /* 0x0000000702077c24 */ /* 0x000fe2000f8e0207 */
[----:B------:R-:W-:Y:S01]  /*92b0*/  ULDC.64 UR6, c[0x0][0xc38] ;  /* 0x00030e0000067ab9 */ /* 0x000fe20000000a00 */
[----:B------:R-:W-:Y:S01]  /*92c0*/  IMAD R3, R3, UR12, RZ ;  /* 0x0000000c03037c24 */ /* 0x000fe2000f8e02ff */
[----:B------:R-:W-:Y:S01]  /*92d0*/  UPRMT UR9, URZ, 0x654, UR9 ;  /* 0x000006543f097896 */ /* 0x000fe20008000009 */
[----:B------:R-:W-:Y:S01]  /*92e0*/  IMAD.IADD R5, R5, 0x1, R7 ;  /* 0x0000000105057824 */ /* 0x000fe200078e0207 */
[----:B------:R-:W-:Y:S01]  /*92f0*/  SHF.R.S32.HI R22, RZ, 0x1f, R212 ;  /* 0x0000001fff167819 */ /* 0x000fe200000114d4 */
[----:B------:R-:W-:Y:S01]  /*9300*/  IMAD R7, R204, UR13, R3 ;  /* 0x0000000dcc077c24 */ /* 0x000fe2000f8e0203 */
[----:B------:R-:W-:Y:S01]  /*9310*/  SHF.R.S32.HI R152, RZ, 0x1f, R213 ;  /* 0x0000001fff987819 */ /* 0x000fe200000114d5 */
[----:B------:R-:W-:Y:S01]  /*9320*/  IMAD.WIDE.U32 R4, R205, UR6, R4 ;  /* 0x00000006cd047c25 */ /* 0x000fe2000f8e0004 */
[----:B------:R-:W-:Y:S01]  /*9330*/  @UP0 ULDC UR6, c[0x0][0xcec] ;  /* 0x00033b0000060ab9 */ /* 0x000fe20000000800 */
[----:B------:R-:W-:-:S02]  /*9340*/  SHF.R.S32.HI R153, RZ, 0x1f, R214 ;  /* 0x0000001fff997819 */ /* 0x000fc400000114d6 */
[----:B------:R-:W-:Y:S01]  /*9350*/  IMAD R5, R205, UR7, R5 ;  /* 0x00000007cd057c24 */ /* 0x000fe2000f8e0205 */
[----:B------:R-:W-:Y:S01]  /*9360*/  SYNCS.ARRIVE.TRANS64.RED.A1T0 RZ, [UR9], RZ ;  /* 0x000000ffffff79a7 */ /* 0x000fe20008100409 */
[----:B------:R-:W-:Y:S01]  /*9370*/  @P4 IMAD.HI.U32 R0, R18, UR6, RZ ;  /* 0x0000000612004c27 */ /* 0x000fe2000f8e00ff */
[----:B------:R-:W-:Y:S01]  /*9380*/  @UP0 ULDC UR6, c[0x0][0xcf0] ;  /* 0x00033c0000060ab9 */ /* 0x000fe20000000800 */
[----:B------:R-:W-:Y:S02]  /*9390*/  SHF.R.S32.HI R154, RZ, 0x1f, R217 ;  /* 0x0000001fff9a7819 */ /* 0x000fe400000114d9 */
[----:B------:R-:W-:Y:S01]  /*93a0*/  IMAD.WIDE.U32 R4, R204, UR12, R4 ;  /* 0x0000000ccc047c25 */ /* 0x000fe2000f8e0004 */
[----:B------:R-:W-:Y:S01]  /*93b0*/  ULDC.64 UR12, c[0x0][0xc30] ;  /* 0x00030c00000c7ab9 */ /* 0x000fe20000000a00 */
[----:B------:R-:W-:Y:S02]  /*93c0*/  SHF.R.S32.HI R155, RZ, 0x1f, R218 ;  /* 0x0000001fff9b7819 */ /* 0x000fe400000114da */
[----:B------:R-:W-:Y:S01]  /*93d0*/  IMAD.MOV.U32 R3, RZ, RZ, R18 ;  /* 0x000000ffff037224 */ /* 0x000fe200078e0012 */
[----:B------:R-:W-:Y:S01]  /*93e0*/  @P4 SHF.R.U32.HI R3, RZ, UR6, R0 ;  /* 0x00000006ff034c19 */ /* 0x000fe20008011600 */
[----:B------:R-:W-:Y:S01]  /*93f0*/  IMAD.IADD R5, R5, 0x1, R7 ;  /* 0x0000000105057824 */ /* 0x000fe200078e0207 */
[----:B------:R-:W-:Y:S01]  /*9400*/  ULDC.64 UR6, c[0x0][0xc48] ;  /* 0x0003120000067ab9 */ /* 0x000fe20000000a00 */
[----:B------:R-:W-:Y:S01]  /*9410*/  VIADD R168, R23, 0x40 ;  /* 0x0000004017a87836 */ /* 0x000fe20000000000 */
[--C-:B------:R-:W-:Y:S01]  /*9420*/  SHF.R.S32.HI R0, RZ, 0x1f, R3.reuse ;  /* 0x0000001fff007819 */ /* 0x100fe20000011403 */
[----:B------:R-:W-:Y:S01]  /*9430*/  IMAD.MOV R7, RZ, RZ, -R3 ;  /* 0x000000ffff077224 */ /* 0x000fe200078e0a03 */
[----:B------:R-:W-:Y:S01]  /*9440*/  SHF.R.S32.HI R156, RZ, 0x1f, R219 ;  /* 0x0000001fff9c7819 */ /* 0x000fe200000114db */
[----:B------:R-:W-:Y:S01]  /*9450*/  IMAD.WIDE.U32 R4, R162, UR6, R4 ;  /* 0x00000006a2047c25 */ /* 0x000fe2000f8e0004 */
[----:B------:R-:W-:-:S02]  /*9460*/  SHF.R.S32.HI R157, RZ, 0x1f, R220 ;  /* 0x0000001fff9d7819 */ /* 0x000fc400000114dc */
[----:B------:R-:W-:Y:S01]  /*9470*/  SHF.R.S32.HI R158, RZ, 0x1f, R221 ;  /* 0x0000001fff9e7819 */ /* 0x000fe200000114dd */
[----:B------:R-:W-:Y:S01]  /*9480*/  IMAD R7, R7, UR11, R18 ;  /* 0x0000000b07077c24 */ /* 0x000fe2000f8e0212 */
        /* <DEDUP_REMOVED lines=20> */
[C---:B------:R-:W-:Y:S01]  /*95d0*/  LEA R0, P1, R4.reuse, UR6, 0x2 ;  /* 0x0000000604007c11 */ /* 0x040fe2000f8210ff */
[C---:B------:R-:W-:Y:S01]  /*95e0*/  VIADD R170, R23.reuse, 0x38 ;  /* 0x0000003817aa7836 */ /* 0x040fe20000000000 */
[----:B------:R-:W-:Y:S01]  /*95f0*/  SHF.R.S32.HI R166, RZ, 0x1f, R229 ;  /* 0x0000001fffa67819 */ /* 0x000fe200000114e5 */
[C---:B------:R-:W-:Y:S01]  /*9600*/  VIADD R172, R23.reuse, 0x30 ;  /* 0x0000003017ac7836 */ /* 0x040fe20000000000 */
[----:B------:R-:W-:Y:S01]  /*9610*/  LEA.HI.X R7, R4, UR7, R7, 0x2, P1 ;  /* 0x0000000704077c11 */ /* 0x000fe200088f1407 */
[C---:B------:R-:W-:Y:S01]  /*9620*/  VIADD R173, R23.reuse, 0x28 ;  /* 0x0000002817ad7836 */ /* 0x040fe20000000000 */
[----:B------:R0:W1:Y:S01]  /*9630*/  SHFL.IDX PT, R2, R0, RZ, 0x1c1f ;  /* 0x001c1fff00027589 */ /* 0x00006200000e0000 */
[C---:B------:R-:W-:Y:S01]  /*9640*/  VIADD R175, R23.reuse, 0x20 ;  /* 0x0000002017af7836 */ /* 0x040fe20000000000 */
[----:B------:R-:W-:Y:S01]  /*9650*/  SHF.R.S32.HI R168, RZ, 0x1f, R168 ;  /* 0x0000001fffa87819 */ /* 0x000fe200000114a8 */
[C---:B------:R-:W-:Y:S01]  /*9660*/  VIADD R177, R23.reuse, 0x18 ;  /* 0x0000001817b17836 */ /* 0x040fe20000000000 */
[----:B------:R0:W2:Y:S01]  /*9670*/  SHFL.IDX PT, R3, R7, RZ, 0x1c1f ;  /* 0x001c1fff07037589 */ /* 0x0000a200000e0000 */
        /* <DEDUP_REMOVED lines=16> */
[----:B------:R-:W-:Y:S01]  /*9780*/  VIADD R180, R23, 0x8 ;  /* 0x0000000817b47836 */ /* 0x000fe20000000000 */
[----:B01----:R-:W-:Y:S06]  /*9790*/  @P2 BRA `(.L_x_10206) ;  /* 0x0000000800242947 */ /* 0x003fec0003800000 */
[----:B------:R-:W-:Y:S01]  /*97a0*/  ULDC UR6, c[0x0][0xbc8] ;  /* 0x0002f20000067ab9 */ /* 0x000fe20000000800 */
[C---:B------:R-:W-:Y:S01]  /*97b0*/  VIADD R17, R23.reuse, 0xe0 ;  /* 0x000000e017117836 */ /* 0x040fe20000000000 */
[----:B------:R-:W-:Y:S01]  /*97c0*/  ISETP.GE.AND P2, PT, R180, UR6, PT ;  /* 0x00000006b4007c0c */ /* 0x000fe2000bf46270 */
[C---:B------:R-:W-:Y:S01]  /*97d0*/  VIADD R19, R23.reuse, 0xe8 ;  /* 0x000000e817137836 */ /* 0x040fe20000000000 */
[C---:B------:R-:W-:Y:S01]  /*97e0*/  ISETP.GE.AND P3, PT, R23.reuse, UR6, PT ;  /* 0x0000000617007c0c */ /* 0x040fe2000bf66270 */
[----:B------:R-:W-:Y:S01]  /*97f0*/  VIADD R21, R23, 0xf0 ;  /* 0x000000f017157836 */ /* 0x000fe20000000000 */
[----:B------:R-:W-:Y:S02]  /*9800*/  ISETP.GE.AND P1, PT, R178, UR6, PT ;  /* 0x00000006b2007c0c */ /* 0x000fe4000bf26270 */
[----:B------:R-:W-:-:S07]  /*9810*/  ISETP.GE.AND P4, PT, R176, UR6, PT ;  /* 0x00000006b0007c0c */ /* 0x000fce000bf86270 */
[C---:B------:R-:W-:Y:S02]  /*9820*/  @!P2 LEA R8, P5, R180.reuse, R2, 0x2 ;  /* 0x00000002b408a211 */ /* 0x040fe400078a10ff */
[----:B--2---:R-:W-:Y:S02]  /*9830*/  @!P3 IMAD.WIDE R4, R23, 0x4, R2 ;  /* 0x000000041704b825 */ /* 0x004fe400078e0202 */
[----:B------:R-:W-:-:S03]  /*9840*/  @!P2 LEA.HI.X R9, R180, R3, R181, 0x2, P5 ;  /* 0x00000003b409a211 */ /* 0x000fc600028f14b5 */
[----:B------:R0:W-:Y:S01]  /*9850*/  @!P3 ST.E.64 desc[UR36][R4.64], R24 ;  /* 0x000000180400b985 */ /* 0x0001e2000c101b24 */
[----:B------:R-:W-:-:S03]  /*9860*/  ISETP.GE.AND P3, PT, R174, UR6, PT ;  /* 0x00000006ae007c0c */ /* 0x000fc6000bf66270 */
[----:B------:R1:W-:Y:S01]  /*9870*/  @!P2 ST.E.64 desc[UR36][R8.64], R28 ;  /* 0x0000001c0800a985 */ /* 0x0003e2000c101b24 */
[----:B------:R-:W-:Y:S02]  /*9880*/  ISETP.GE.AND P2, PT, R16, UR6, PT ;  /* 0x0000000610007c0c */ /* 0x000fe4000bf46270 */
[----:B0-----:R-:W-:Y:S01]  /*9890*/  @!P1 LEA R4, P6, R178, R2, 0x2 ;  /* 0x00000002b2049211 */ /* 0x001fe200078c10ff */
[----:B------:R-:W-:-:S03]  /*98a0*/  VIADD R25, R23, 0xf8 ;  /* 0x000000f817197836 */ /* 0x000fc60000000000 */
[----:B------:R-:W-:Y:S02]  /*98b0*/  @!P1 LEA.HI.X R5, R178, R3, R179, 0x2, P6 ;  /* 0x00000003b2059211 */ /* 0x000fe400030f14b3 */
[----:B-1----:R-:W-:-:S03]  /*98c0*/  @!P4 LEA R8, P5, R176, R2, 0x2 ;  /* 0x00000002b008c211 */ /* 0x002fc600078a10ff */
[----:B------:R0:W-:Y:S01]  /*98d0*/  @!P1 ST.E.64 desc[UR36][R4.64], R32 ;  /* 0x0000002004009985 */ /* 0x0001e2000c101b24 */
[----:B------:R-:W-:Y:S02]  /*98e0*/  @!P4 LEA.HI.X R9, R176, R3, R177, 0x2, P5 ;  /* 0x00000003b009c211 */ /* 0x000fe400028f14b1 */
[----:B------:R-:W-:-:S03]  /*98f0*/  ISETP.GE.AND P1, PT, R171, UR6, PT ;  /* 0x00000006ab007c0c */ /* 0x000fc6000bf26270 */
[----:B------:R1:W-:Y:S01]  /*9900*/  @!P4 ST.E.64 desc[UR36][R8.64], R36 ;  /* 0x000000240800c985 */ /* 0x0003e2000c101b24 */
[----:B------:R-:W-:Y:S02]  /*9910*/  ISETP.GE.AND P4, PT, R169, UR6, PT ;  /* 0x00000006a9007c0c */ /* 0x000fe4000bf86270 */
[----:B0-----:R-:W-:-:S04]  /*9920*/  @!P3 LEA R4, P6, R174, R2, 0x2 ;  /* 0x00000002ae04b211 */ /* 0x001fc800078c10ff */
        /* <DEDUP_REMOVED lines=53> */
[-C--:B------:R-:W-:Y:S01]  /*9c80*/  @!P4 LEA R10, P5, R219, R2.reuse, 0x2 ;  /* 0x00000002db0ac211 */ /* 0x080fe200078a10ff */
[----:B------:R1:W-:Y:S01]  /*9c90*/  @!P2 ST.E.64 desc[UR36][R8.64], R92 ;  /* 0x0000005c0800a985 */ /* 0x0003e2000c101b24 */
[----:B------:R-:W-:Y:S02]  /*9ca0*/  ISETP.GE.AND P2, PT, R217, UR6, PT ;  /* 0x00000006d9007c0c */ /* 0x000fe4000bf46270 */
[----:B------:R-:W-:Y:S02]  /*9cb0*/  @!P4 LEA.HI.X R11, R219, R3, R156, 0x2, P5 ;  /* 0x00000003db0bc211 */ /* 0x000fe400028f149c */
[----:B0-----:R-:W-:-:S04]  /*9cc0*/  @!P1 LEA R4, P6, R220, R2, 0x2 ;  /* 0x00000002dc049211 */ /* 0x001fc800078c10ff */
        /* <DEDUP_REMOVED lines=13> */
[----:B-1----:R-:W-:-:S03]  /*9da0*/  @!P1 LEA R8, P6, R214, R2, 0x2 ;  /* 0x00000002d6089211 */ /* 0x002fc600078c10ff */
[CC--:B0-----:R-:W-:Y:S02]  /*9db0*/  @!P4 LEA R4, P5, R213.reuse, R2.reuse, 0x2 ;  /* 0x00000002d504c211 */ /* 0x0c1fe400078a10ff */
[-C--:B------:R-:W-:Y:S02]  /*9dc0*/  @!P1 LEA.HI.X R9, R214, R3.reuse, R153, 0x2, P6 ;  /* 0x00000003d6099211 */ /* 0x080fe400030f1499 */
[-C--:B------:R-:W-:Y:S02]  /*9dd0*/  @!P4 LEA.HI.X R5, R213, R3.reuse, R152, 0x2, P5 ;  /* 0x00000003d505c211 */ /* 0x080fe400028f1498 */
[CC--:B--2---:R-:W-:Y:S01]  /*9de0*/  @!P3 LEA R10, P6, R212.reuse, R2.reuse, 0x2 ;  /* 0x00000002d40ab211 */ /* 0x0c4fe200078c10ff */
[----:B------:R0:W-:Y:S01]  /*9df0*/  @!P1 ST.E.64 desc[UR36][R8.64], R112 ;  /* 0x0000007008009985 */ /* 0x0001e2000c101b24 */
[----:B------:R-:W-:Y:S02]  /*9e00*/  ISETP.GE.AND P1, PT, R209, UR6, PT ;  /* 0x00000006d1007c0c */ /* 0x000fe4000bf26270 */
[----:B------:R-:W-:Y:S01]  /*9e10*/  @!P3 LEA.HI.X R11, R212, R3, R22, 0x2, P6 ;  /* 0x00000003d40bb211 */ /* 0x000fe200030f1416 */
[----:B------:R1:W-:Y:S01]  /*9e20*/  @!P4 ST.E.64 desc[UR36][R4.64], R116 ;  /* 0x000000740400c985 */ /* 0x0003e2000c101b24 */
[----:B---3--:R-:W-:-:S03]  /*9e30*/  @!P2 LEA R12, P4, R210, R2, 0x2 ;  /* 0x00000002d20ca211 */ /* 0x008fc600078810ff */
[----:B------:R2:W-:Y:S01]  /*9e40*/  @!P3 ST.E.64 desc[UR36][R10.64], R120 ;  /* 0x000000780a00b985 */ /* 0x0005e2000c101b24 */
[-C--:B------:R-:W-:Y:S02]  /*9e50*/  @!P2 LEA.HI.X R13, R210, R3.reuse, R20, 0x2, P4 ;  /* 0x00000003d20da211 */ /* 0x080fe400020f1414 */
[----:B------:R-:W-:Y:S02]  /*9e60*/  ISETP.GE.AND P4, PT, R207, UR6, PT ;  /* 0x00000006cf007c0c */ /* 0x000fe4000bf86270 */
[----:B------:R-:W-:Y:S01]  /*9e70*/  ISETP.GE.AND P3, PT, R17, UR6, PT ;  /* 0x0000000611007c0c */ /* 0x000fe2000bf66270 */
[----:B------:R3:W-:Y:S01]  /*9e80*/  @!P2 ST.E.64 desc[UR36][R12.64], R124 ;  /* 0x0000007c0c00a985 */ /* 0x0007e2000c101b24 */
[----:B----4-:R-:W-:Y:S02]  /*9e90*/  @!P1 LEA R14, P5, R209, R2, 0x2 ;  /* 0x00000002d10e9211 */ /* 0x010fe400078a10ff */
[----:B------:R-:W-:Y:S02]  /*9ea0*/  ISETP.GE.AND P2, PT, R19, UR6, PT ;  /* 0x0000000613007c0c */ /* 0x000fe4000bf46270 */
[----:B------:R-:W-:-:S02]  /*9eb0*/  @!P1 LEA.HI.X R15, R209, R3, R18, 0x2, P5 ;  /* 0x00000003d10f9211 */ /* 0x000fc400028f1412 */
[----:B0-----:R-:W-:Y:S02]  /*9ec0*/  SHF.R.S32.HI R9, RZ, 0x1f, R207 ;  /* 0x0000001fff097819 */ /* 0x001fe400000114cf */
[----:B-1----:R-:W-:Y:S01]  /*9ed0*/  SHF.R.S32.HI R5, RZ, 0x1f, R17 ;  /* 0x0000001fff057819 */ /* 0x002fe20000011411 */
[----:B------:R0:W-:Y:S01]  /*9ee0*/  @!P1 ST.E.64 desc[UR36][R14.64], R128 ;  /* 0x000000800e009985 */ /* 0x0001e2000c101b24 */
[----:B------:R-:W-:Y:S02]  /*9ef0*/  ISETP.GE.AND P1, PT, R21, UR6, PT ;  /* 0x0000000615007c0c */ /* 0x000fe4000bf26270 */
[-C--:B------:R-:W-:Y:S02]  /*9f00*/  @!P4 LEA R8, P5, R207, R2.reuse, 0x2 ;  /* 0x00000002cf08c211 */ /* 0x080fe400078a10ff */
[----:B------:R-:W-:Y:S02]  /*9f10*/  @!P3 LEA R4, P6, R17, R2, 0x2 ;  /* 0x000000021104b211 */ /* 0x000fe400078c10ff */
[----:B------:R-:W-:-:S02]  /*9f20*/  @!P4 LEA.HI.X R9, R207, R3, R9, 0x2, P5 ;  /* 0x00000003cf09c211 */ /* 0x000fc400028f1409 */
[----:B------:R-:W-:Y:S02]  /*9f30*/  ISETP.GE.AND P5, PT, R25, UR6, PT ;  /* 0x0000000619007c0c */ /* 0x000fe4000bfa6270 */
[-C--:B------:R-:W-:Y:S01]  /*9f40*/  @!P3 LEA.HI.X R5, R17, R3.reuse, R5, 0x2, P6 ;  /* 0x000000031105b211 */ /* 0x080fe200030f1405 */
[----:B------:R1:W-:Y:S01]  /*9f50*/  @!P4 ST.E.64 desc[UR36][R8.64], R132 ;  /* 0x000000840800c985 */ /* 0x0003e2000c101b24 */
[----:B--2---:R-:W-:Y:S02]  /*9f60*/  SHF.R.S32.HI R11, RZ, 0x1f, R19 ;  /* 0x0000001fff0b7819 */ /* 0x004fe40000011413 */
[C---:B------:R-:W-:Y:S01]  /*9f70*/  @!P2 LEA R10, P6, R19.reuse, R2, 0x2 ;  /* 0x00000002130aa211 */ /* 0x040fe200078c10ff */
[----:B------:R1:W-:Y:S01]  /*9f80*/  @!P3 ST.E.64 desc[UR36][R4.64], R136 ;  /* 0x000000880400b985 */ /* 0x0003e2000c101b24 */
[----:B---3--:R-:W-:Y:S02]  /*9f90*/  SHF.R.S32.HI R13, RZ, 0x1f, R21 ;  /* 0x0000001fff0d7819 */ /* 0x008fe40000011415 */
[----:B------:R-:W-:-:S02]  /*9fa0*/  @!P2 LEA.HI.X R11, R19, R3, R11, 0x2, P6 ;  /* 0x00000003130ba211 */ /* 0x000fc400030f140b */
[CC--:B------:R-:W-:Y:S02]  /*9fb0*/  @!P1 LEA R12, P6, R21.reuse, R2.reuse, 0x2 ;  /* 0x00000002150c9211 */ /* 0x0c0fe400078c10ff */
[----:B0-----:R-:W-:Y:S01]  /*9fc0*/  SHF.R.S32.HI R14, RZ, 0x1f, R25 ;  /* 0x0000001fff0e7819 */ /* 0x001fe20000011419 */
[----:B------:R1:W-:Y:S01]  /*9fd0*/  @!P2 ST.E.64 desc[UR36][R10.64], R140 ;  /* 0x0000008c0a00a985 */ /* 0x0003e2000c101b24 */
[----:B------:R-:W-:Y:S02]  /*9fe0*/  @!P1 LEA.HI.X R13, R21, R3, R13, 0x2, P6 ;  /* 0x00000003150d9211 */ /* 0x000fe400030f140d */
[----:B------:R-:W-:-:S03]  /*9ff0*/  @!P5 LEA R2, P6, R25, R2, 0x2 ;  /* 0x000000021902d211 */ /* 0x000fc600078c10ff */
[----:B------:R1:W-:Y:S01]  /*a000*/  @!P1 ST.E.64 desc[UR36][R12.64], R144 ;  /* 0x000000900c009985 */ /* 0x0003e2000c101b24 */
[----:B------:R-:W-:-:S05]  /*a010*/  @!P5 LEA.HI.X R3, R25, R3, R14, 0x2, P6 ;  /* 0x000000031903d211 */ /* 0x000fca00030f140e */
[----:B------:R1:W-:Y:S04]  /*a020*/  @!P5 ST.E.64 desc[UR36][R2.64], R148 ;  /* 0x000000940200d985 */ /* 0x0003e8000c101b24 */
.L_x_10206:
[----:B------:R-:W-:Y:S05]  /*a030*/  BSYNC B1 ;  /* 0x0000000000017941 */ /* 0x000fea0003800000 */
.L_x_10205:
[----:B-12---:R0:W1:Y:S04]  /*a040*/  SHFL.IDX PT, R3, R7, 0x1, 0x1c1f ;  /* 0x003c1f0007037f89 */ /* 0x00606800000e0000 */
[----:B------:R0:W2:Y:S01]  /*a050*/  SHFL.IDX PT, R2, R0, 0x1, 0x1c1f ;  /* 0x003c1f0000027f89 */ /* 0x0000a200000e0000 */
[----:B------:R-:W-:Y:S05]  /*a060*/  @P0 BRA `(.L_x_10204) ;  /* 0x0000001400e40947 */ /* 0x000fea0003800000 */
[----:B------:R-:W-:Y:S01]  /*a070*/  ULDC UR6, c[0x0][0xbc8] ;  /* 0x0002f20000067ab9 */ /* 0x000fe20000000800 */
[C---:B------:R-:W-:Y:S01]  /*a080*/  VIADD R19, R23.reuse, 0xe8 ;  /* 0x000000e817137836 */ /* 0x040fe20000000000 */
[----:B------:R-:W-:Y:S01]  /*a090*/  ISETP.GE.AND P5, PT, R180, UR6, PT ;  /* 0x00000006b4007c0c */ /* 0x000fe2000bfa6270 */
[C---:B0-----:R-:W-:Y:S01]  /*a0a0*/  VIADD R7, R23.reuse, 0xf0 ;  /* 0x000000f017077836 */ /* 0x041fe20000000000 */
[----:B------:R-:W-:Y:S02]  /*a0b0*/  ISETP.GE.AND P4, PT, R23, UR6, PT ;  /* 0x0000000617007c0c */ /* 0x000fe4000bf86270 */
[----:B------:R-:W-:Y:S02]  /*a0c0*/  ISETP.GE.AND P2, PT, R178, UR6, PT ;  /* 0x00000006b2007c0c */ /* 0x000fe4000bf46270 */
[----:B------:R-:W-:Y:S02]  /*a0d0*/  ISETP.GE.AND P1, PT, R176, UR6, PT ;  /* 0x00000006b0007c0c */ /* 0x000fe4000bf26270 */
[----:B------:R-:W-:-:S02]  /*a0e0*/  ISETP.GE.AND P0, PT, R174, UR6, PT ;  /* 0x00000006ae007c0c */ /* 0x000fc4000bf06270 */
[----:B------:R-:W-:-:S03]  /*a0f0*/  SHF.R.S32.HI R0, RZ, 0x1f, R207 ;  /* 0x0000001fff007819 */ /* 0x000fc600000114cf */
[CC--:B--2---:R-:W-:Y:S02]  /*a100*/  @!P5 LEA R8, P3, R180.reuse, R2.reuse, 0x2 ;  /* 0x00000002b408d211 */ /* 0x0c4fe400078610ff */
[----:B-1----:R-:W-:Y:S02]  /*a110*/  @!P4 IMAD.WIDE R4, R23, 0x4, R2 ;  /* 0x000000041704c825 */ /* 0x002fe400078e0202 */
[-C--:B------:R-:W-:Y:S02]  /*a120*/  @!P5 LEA.HI.X R9, R180, R3.reuse, R181, 0x2, P3 ;  /* 0x00000003b409d211 */ /* 0x080fe400018f14b5 */
[-C--:B------:R-:W-:Y:S01]  /*a130*/  @!P2 LEA R10, P6, R178, R2.reuse, 0x2 ;  /* 0x00000002b20aa211 */ /* 0x080fe200078c10ff */
[----:B------:R0:W-:Y:S01]  /*a140*/  @!P4 ST.E.64 desc[UR36][R4.64], R26 ;  /* 0x0000001a0400c985 */ /* 0x0001e2000c101b24 */
[----:B------:R-:W-:Y:S02]  /*a150*/  ISETP.GE.AND P3, PT, R16, UR6, PT ;  /* 0x0000000610007c0c */ /* 0x000fe4000bf66270 */
[----:B------:R-:W-:Y:S01]  /*a160*/  @!P2 LEA.HI.X R11, R178, R3, R179, 0x2, P6 ;  /* 0x00000003b20ba211 */ /* 0x000fe200030f14b3 */
[----:B------:R1:W-:Y:S01]  /*a170*/  @!P5 ST.E.64 desc[UR36][R8.64], R30 ;  /* 0x0000001e0800d985 */ /* 0x0003e2000c101b24 */
[----:B------:R-:W-:-:S02]  /*a180*/  @!P1 LEA R12, P5, R176, R2, 0x2 ;  /* 0x00000002b00c9211 */ /* 0x000fc400078a10ff */
[----:B------:R-:W-:Y:S01]  /*a190*/  ISETP.GE.AND P4, PT, R171, UR6, PT ;  /* 0x00000006ab007c0c */ /* 0x000fe2000bf86270 */
[----:B------:R2:W-:Y:S01]  /*a1a0*/  @!P2 ST.E.64 desc[UR36][R10.64], R34 ;  /* 0x000000220a00a985 */ /* 0x0005e2000c101b24 */
[-C--:B------:R-:W-:Y:S02]  /*a1b0*/  @!P0 LEA R14, P6, R174, R2.reuse, 0x2 ;  /* 0x00000002ae0e8211 */ /* 0x080fe400078c10ff */
        /* <DEDUP_REMOVED lines=8> */
[-C--:B-1----:R-:W-:Y:S02]  /*a240*/  @!P4 LEA R8, P2, R171, R2.reuse, 0x2 ;  /* 0x00000002ab08c211 */ /* 0x082fe400078410ff */
[-C--:B------:R-:W-:Y:S02]  /*a250*/  @!P3 LEA.HI.X R5, R16, R3.reuse, R173, 0x2, P6 ;  /* 0x000000031005b211 */ /* 0x080fe400030f14ad */
[----:B------:R-:W-:Y:S02]  /*a260*/  @!P5 LEA R16, P6, R169, R2, 0x2 ;  /* 0x00000002a910d211 */ /* 0x000fe400078c10ff */
[----:B------:R-:W-:Y:S01]  /*a270*/  @!P4 LEA.HI.X R9, R171, R3, R172, 0x2, P2 ;  /* 0x00000003ab09c211 */ /* 0x000fe200010f14ac */
[----:B------:R1:W-:Y:S01]  /*a280*/  @!P3 ST.E.64 desc[UR36][R4.64], R46 ;  /* 0x0000002e0400b985 */ /* 0x0003e2000c101b24 */
[----:B------:R-:W-:-:S02]  /*a290*/  ISETP.GE.AND P2, PT, R228, UR6, PT ;  /* 0x00000006e4007c0c */ /* 0x000fc4000bf46270 */
[-C--:B------:R-:W-:Y:S01]  /*a2a0*/  @!P5 LEA.HI.X R17, R169, R3.reuse, R170, 0x2, P6 ;  /* 0x00000003a911d211 */ /* 0x080fe200030f14aa */
[----:B------:R4:W-:Y:S01]  /*a2b0*/  @!P4 ST.E.64 desc[UR36][R8.64], R50 ;  /* 0x000000320800c985 */ /* 0x0009e2000c101b24 */
[-C--:B--2---:R-:W-:Y:S02]  /*a2c0*/  @!P0 LEA R10, P4, R167, R2.reuse, 0x2 ;  /* 0x00000002a70a8211 */ /* 0x084fe400078810ff */
        /* <DEDUP_REMOVED lines=30> */
[----:B------:R-:W-:Y:S02]  /*a4b0*/  @!P0 LEA.HI.X R11, R224, R3, R161, 0x2, P6 ;  /* 0x00000003e00b8211 */ /* 0x000fe400030f14a1 */
[----:B-1----:R-:W-:-:S03]  /*a4c0*/  @!P2 LEA R14, P6, R222, R2, 0x2 ;  /* 0x00000002de0ea211 */ /* 0x002fc600078c10ff */
[----:B------:R1:W-:Y:S01]  /*a4d0*/  @!P0 ST.E.64 desc[UR36][R10.64], R82 ;  /* 0x000000520a008985 */ /* 0x0003e2000c101b24 */
[-C--:B------:R-:W-:Y:S02]  /*a4e0*/  @!P2 LEA.HI.X R15, R222, R3.reuse, R159, 0x2, P6 ;  /* 0x00000003de0fa211 */ /* 0x080fe400030f149f */
[-C--:B--2---:R-:W-:Y:S01]  /*a4f0*/  @!P4 LEA R8, P0, R220, R2.reuse, 0x2 ;  /* 0x00000002dc08c211 */ /* 0x084fe200078010ff */
[----:B------:R2:W-:Y:S01]  /*a500*/  @!P1 ST.E.64 desc[UR36][R12.64], R86 ;  /* 0x000000560c009985 */ /* 0x0005e2000c101b24 */
[-C--:B------:R-:W-:Y:S02]  /*a510*/  @!P5 LEA R4, P1, R221, R2.reuse, 0x2 ;  /* 0x00000002dd04d211 */ /* 0x080fe400078210ff */
[----:B0-----:R-:W-:Y:S01]  /*a520*/  @!P3 LEA R16, P6, R219, R2, 0x2 ;  /* 0x00000002db10b211 */ /* 0x001fe200078c10ff */
[----:B------:R0:W-:Y:S01]  /*a530*/  @!P2 ST.E.64 desc[UR36][R14.64], R90 ;  /* 0x0000005a0e00a985 */ /* 0x0001e2000c101b24 */
[----:B------:R-:W-:Y:S02]  /*a540*/  ISETP.GE.AND P2, PT, R218, UR6, PT ;  /* 0x00000006da007c0c */ /* 0x000fe4000bf46270 */
        /* <DEDUP_REMOVED lines=8> */
[----:B-1----:R-:W-:Y:S01]  /*a5d0*/  @!P2 LEA R10, P6, R218, R2, 0x2 ;  /* 0x00000002da0aa211 */ /* 0x002fe200078c10ff */
[----:B------:R1:W-:Y:S01]  /*a5e0*/  @!P3 ST.E.64 desc[UR36][R16.64], R102 ;  /* 0x000000661000b985 */ /* 0x0003e2000c101b24 */
[----:B------:R-:W-:-:S02]  /*a5f0*/  ISETP.GE.AND P3, PT, R213, UR6, PT ;  /* 0x00000006d5007c0c */ /* 0x000fc4000bf66270 */
[CC--:B--2---:R-:W-:Y:S02]  /*a600*/  @!P1 LEA R12, P5, R217.reuse, R2.reuse, 0x2 ;  /* 0x00000002d90c9211 */ /* 0x0c4fe400078a10ff */
[-C--:B------:R-:W-:Y:S02]  /*a610*/  @!P2 LEA.HI.X R11, R218, R3.reuse, R155, 0x2, P6 ;  /* 0x00000003da0ba211 */ /* 0x080fe400030f149b */
        /* <DEDUP_REMOVED lines=19> */
[-C--:B--2---:R-:W-:Y:S02]  /*a750*/  @!P1 LEA R12, P6, R209, R2.reuse, 0x2 ;  /* 0x00000002d10c9211 */ /* 0x084fe400078c10ff */
[-C--:B------:R-:W-:Y:S02]  /*a760*/  @!P2 LEA.HI.X R11, R210, R3.reuse, R20, 0x2, P5 ;  /* 0x00000003d20ba211 */ /* 0x080fe400028f1414 */
[----:B-1----:R-:W-:Y:S02]  /*a770*/  @!P0 LEA R14, P5, R207, R2, 0x2 ;  /* 0x00000002cf0e8211 */ /* 0x002fe400078a10ff */
[-C--:B------:R-:W-:Y:S01]  /*a780*/  @!P1 LEA.HI.X R13, R209, R3.reuse, R18, 0x2, P6 ;  /* 0x00000003d10d9211 */ /* 0x080fe200030f1412 */
[----:B------:R0:W-:Y:S01]  /*a790*/  @!P2 ST.E.64 desc[UR36][R10.64], R126 ;  /* 0x0000007e0a00a985 */ /* 0x0001e2000c101b24 */
[----:B------:R-:W-:Y:S02]  /*a7a0*/  ISETP.GE.AND P6, PT, R7, UR6, PT ;  /* 0x0000000607007c0c */ /* 0x000fe4000bfc6270 */
[----:B------:R-:W-:Y:S01]  /*a7b0*/  @!P0 LEA.HI.X R15, R207, R3, R0, 0x2, P5 ;  /* 0x00000003cf0f8211 */ /* 0x000fe200028f1400 */
[----:B------:R0:W-:Y:S01]  /*a7c0*/  @!P1 ST.E.64 desc[UR36][R12.64], R130 ;  /* 0x000000820c009985 */ /* 0x0001e2000c101b24 */
[----:B---3--:R-:W-:-:S02]  /*a7d0*/  SHF.R.S32.HI R5, RZ, 0x1f, R17 ;  /* 0x0000001fff057819 */ /* 0x008fc40000011411 */
[CC--:B------:R-:W-:Y:S01]  /*a7e0*/  @!P4 LEA R4, P5, R17.reuse, R2.reuse, 0x2 ;  /* 0x000000021104c211 */ /* 0x0c0fe200078a10ff */
[----:B------:R0:W-:Y:S01]  /*a7f0*/  @!P0 ST.E.64 desc[UR36][R14.64], R134 ;  /* 0x000000860e008985 */ /* 0x0001e2000c101b24 */
[----:B------:R-:W-:Y:S02]  /*a800*/  SHF.R.S32.HI R0, RZ, 0x1f, R19 ;  /* 0x0000001fff007819 */ /* 0x000fe40000011413 */
[----:B------:R-:W-:Y:S02]  /*a810*/  @!P4 LEA.HI.X R5, R17, R3, R5, 0x2, P5 ;  /* 0x000000031105c211 */ /* 0x000fe400028f1405 */
[----:B----4-:R-:W-:-:S03]  /*a820*/  @!P3 LEA R8, P5, R19, R2, 0x2 ;  /* 0x000000021308b211 */ /* 0x010fc600078a10ff */
[----:B------:R0:W-:Y:S01]  /*a830*/  @!P4 ST.E.64 desc[UR36][R4.64], R138 ;  /* 0x0000008a0400c985 */ /* 0x0001e2000c101b24 */
[-C--:B------:R-:W-:Y:S02]  /*a840*/  @!P3 LEA.HI.X R9, R19, R3.reuse, R0, 0x2, P5 ;  /* 0x000000031309b211 */ /* 0x080fe400028f1400 */
[----:B------:R-:W-:Y:S02]  /*a850*/  SHF.R.S32.HI R0, RZ, 0x1f, R7 ;  /* 0x0000001fff007819 */ /* 0x000fe40000011407 */
[C---:B------:R-:W-:Y:S01]  /*a860*/  @!P6 LEA R16, P5, R7.reuse, R2, 0x2 ;  /* 0x000000020710e211 */ /* 0x040fe200078a10ff */
[----:B------:R0:W-:Y:S03]  /*a870*/  @!P3 ST.E.64 desc[UR36][R8.64], R142 ;  /* 0x0000008e0800b985 */ /* 0x0001e6000c101b24 */
[----:B------:R-:W-:Y:S01]  /*a880*/  @!P6 LEA.HI.X R17, R7, R3, R0, 0x2, P5 ;  /* 0x000000030711e211 */ /* 0x000fe200028f1400 */
[----:B------:R-:W-:-:S04]  /*a890*/  VIADD R7, R23, 0xf8 ;  /* 0x000000f817077836 */ /* 0x000fc80000000000 */
[----:B------:R0:W-:Y:S01]  /*a8a0*/  @!P6 ST.E.64 desc[UR36][R16.64], R146 ;  /* 0x000000921000e985 */ /* 0x0001e2000c101b24 */
[----:B------:R-:W-:-:S13]  /*a8b0*/  ISETP.GE.AND P0, PT, R7, UR6, PT ;  /* 0x0000000607007c0c */ /* 0x000fda000bf06270 */
[----:B0-----:R-:W-:Y:S05]  /*a8c0*/  @P0 BRA `(.L_x_10204) ;  /* 0x0000000c00cc0947 */ /* 0x001fea0003800000 */
[----:B------:R-:W-:Y:S02]  /*a8d0*/  LEA R2, P0, R7, R2, 0x2 ;  /* 0x0000000207027211 */ /* 0x000fe400078010ff */
[----:B------:R-:W-:-:S04]  /*a8e0*/  SHF.R.S32.HI R0, RZ, 0x1f, R7 ;  /* 0x0000001fff007819 */ /* 0x000fc80000011407 */
[----:B------:R-:W-:-:S05]  /*a8f0*/  LEA.HI.X R3, R7, R3, R0, 0x2, P0 ;  /* 0x0000000307037211 */ /* 0x000fca00000f1400 */
[----:B------:R0:W-:Y:S01]  /*a900*/  ST.E.64 desc[UR36][R2.64], R150 ;  /* 0x0000009602007985 */ /* 0x0001e2000c101b24 */
[----:B------:R-:W-:Y:S05]  /*a910*/  BRA `(.L_x_10204) ;  /* 0x0000000c00b87947 */ /* 0x000fea0003800000 */
.L_x_10195:
[----:B------:R-:W1:Y:S01]  /*a920*/  LDC.64 R4, c[0x0][0xd00] ;  /* 0x00034000ff047b82 */ /* 0x000e620000000a00 */
[----:B------:R-:W-:Y:S01]  /*a930*/  ULDC.64 UR6, c[0x0][0xd08] ;  /* 0x0003420000067ab9 */ /* 0x000fe20000000a00 */
[----:B------:R-:W-:Y:S01]  /*a940*/  IMAD.MOV.U32 R7, RZ, RZ, RZ ;  /* 0x000000ffff077224 */ /* 0x000fe200078e00ff */
[----:B------:R-:W-:-:S04]  /*a950*/  ISETP.NE.U32.AND P1, PT, RZ, UR6, PT ;  /* 0x00000006ff007c0c */ /* 0x000fc8000bf25070 */
[----:B------:R-:W-:Y:S01]  /*a960*/  ISETP.NE.AND.EX P1, PT, RZ, UR7, PT, P1 ;  /* 0x00000007ff007c0c */ /* 0x000fe2000bf25310 */
[----:B------:R-:W2:Y:S01]  /*a970*/  LDC.64 R2, c[0x0][0xd00] ;  /* 0x00034000ff027b82 */ /* 0x000ea20000000a00 */
[----:B-1----:R-:W-:-:S04]  /*a980*/  ISETP.NE.U32.AND P0, PT, R4, RZ, PT ;  /* 0x000000ff0400720c */ /* 0x002fc80003f05070 */
[----:B------:R-:W-:Y:S01]  /*a990*/  ISETP.NE.AND.EX P0, PT, R5, RZ, PT, P0 ;  /* 0x000000ff0500720c */ /* 0x000fe20003f05300 */
[----:B--2---:R-:W-:-:S06]  /*a9a0*/  IMAD.WIDE R4, R204, 0x4, R2 ;  /* 0x00000004cc047825 */ /* 0x004fcc00078e0202 */
[C---:B------:R-:W-:Y:S01]  /*a9b0*/  @P1 LEA R2, P2, R204.reuse, UR6, 0x2 ;  /* 0x00000006cc021c11 */ /* 0x040fe2000f8410ff */
[----:B------:R-:W-:Y:S02]  /*a9c0*/  ULDC UR6, c[0x0][0xb88] ;  /* 0x0002e20000067ab9 */ /* 0x000fe40000000800 */
[----:B------:R-:W-:Y:S01]  /*a9d0*/  IMAD.U32 R0, RZ, RZ, UR6 ;  /* 0x00000006ff007e24 */ /* 0x000fe2000f8e00ff */
[----:B------:R-:W-:Y:S02]  /*a9e0*/  @P1 LEA.HI.X R3, R204, UR7, R208, 0x2, P2 ;  /* 0x00000007cc031c11 */ /* 0x000fe400090f14d0 */
[----:B------:R1:W5:Y:S04]  /*a9f0*/  @P0 LDG.E R7, desc[UR36][R4.64] ;  /* 0x0000002404070981 */ /* 0x000368000c1e1900 */
[----:B------:R1:W5:Y:S01]  /*aa00*/  @P1 LDG.E R0, desc[UR36][R2.64] ;  /* 0x0000002402001981 */ /* 0x000362000c1e1900 */
[----:B------:R-:W-:Y:S01]  /*aa10*/  ISETP.NE.AND P2, PT, R206, RZ, PT ;  /* 0x000000ffce00720c */ /* 0x000fe20003f45270 */
[----:B------:R-:W2:-:S12]  /*aa20*/  S2R R8, SR_TID.X ;  /* 0x0000000000087919 */ /* 0x000e980000002100 */
[----:B------:R-:W3:Y:S01]  /*aa30*/  @!P2 LDC R206, c[0x0][0xbd4] ;  /* 0x0002f500ffceab82 */ /* 0x000ee20000000800 */
[----:B--2---:R-:W-:Y:S01]  /*aa40*/  VIADD R22, R8, 0xffffff80 ;  /* 0xffffff8008167836 */ /* 0x004fe20000000000 */
[----:B---3--:R-:W-:-:S04]  /*aa50*/  ISETP.GT.AND P2, PT, R206, 0x1, PT ;  /* 0x00000001ce00780c */ /* 0x008fc80003f44270 */
[----:B------:R-:W-:Y:S01]  /*aa60*/  ISETP.GT.AND P3, PT, R22, 0x7f, PT ;  /* 0x0000007f1600780c */ /* 0x000fe20003f64270 */
[----:B-1----:R-:W-:-:S12]  /*aa70*/  @P1 BRA `(.L_x_10207) ;  /* 0x0000000000101947 */ /* 0x002fd80003800000 */
[----:B------:R-:W-:Y:S05]  /*aa80*/  @!P0 BRA `(.L_x_10207) ;  /* 0x00000000000c8947 */ /* 0x000fea0003800000 */
[----:B------:R-:W2:Y:S04]  /*aa90*/  LDG.E R3, desc[UR36][R4.64] ;  /* 0x0000002404037981 */ /* 0x000ea8000c1e1900 */
[----:B-----5:R-:W2:Y:S02]  /*aaa0*/  LDG.E R0, desc[UR36][R4.64+0x4] ;  /* 0x0000042404007981 */ /* 0x020ea4000c1e1900 */
[----:B--2---:R-:W-:-:S07]  /*aab0*/  IMAD.IADD R0, R0, 0x1, -R3 ;  /* 0x0000000100007824 */ /* 0x004fce00078e0a03 */
.L_x_10207:
[----:B------:R-:W-:Y:S01]  /*aac0*/  BSSY B1, `(.L_x_10208) ;  /* 0x000003b000017945 */ /* 0x000fe20003800000 */
[----:B------:R-:W-:Y:S02]  /*aad0*/  SEL R21, R204, RZ, !P0 ;  /* 0x000000ffcc157207 */ /* 0x000fe40004000000 */
[----:B------:R-:W-:Y:S02]  /*aae0*/  SEL R208, R208, RZ, !P0 ;  /* 0x000000ffd0d07207 */ /* 0x000fe40004000000 */
[----:B-----5:R-:W-:Y:S01]  /*aaf0*/  SHF.R.S32.HI R18, RZ, 0x1f, R7 ;  /* 0x0000001fff127819 */ /* 0x020fe20000011407 */
[----:B------:R-:W-:Y:S06]  /*ab00*/  @P3 BRA `(.L_x_10209) ;  /* 0x0000000000d83947 */ /* 0x000fec0003800000 */
[----:B------:R-:W2:Y:S01]  /*ab10*/  LDL R2, [R1+0x1c] ;  /* 0x00001c0001027983 */ /* 0x000ea20000100800 */
[----:B------:R-:W1:Y:S01]  /*ab20*/  LDC R27, c[0x0][0xce8] ;  /* 0x00033a00ff1b7b82 */ /* 0x000e620000000800 */
[----:B--2---:R-:W-:Y:S02]  /*ab30*/  R2UR UR6, R2 ;  /* 0x00000000020672ca */ /* 0x004fe400000e0000 */
[----:B------:R-:W2:Y:S11]  /*ab40*/  S2R R2, SR_TID.X ;  /* 0x0000000000027919 */ /* 0x000eb60000002100 */
[----:B------:R-:W-:-:S04]  /*ab50*/  IMAD.U32 R3, RZ, RZ, UR6 ;  /* 0x00000006ff037e24 */ /* 0x000fc8000f8e00ff */
[----:B--2---:R-:W-:Y:S02]  /*ab60*/  IMAD R2, R3, 0x80, R2 ;  /* 0x0000008003027824 */ /* 0x004fe400078e0202 */
[----:B-1----:R-:W-:Y:S02]  /*ab70*/  IMAD R3, R0, R27, RZ ;  /* 0x0000001b00037224 */ /* 0x002fe400078e02ff */
[----:B------:R-:W-:-:S05]  /*ab80*/  VIADD R20, R2, 0xffffff80 ;  /* 0xffffff8002147836 */ /* 0x000fca0000000000 */
[----:B------:R-:W-:-:S13]  /*ab90*/  ISETP.GE.AND P0, PT, R20, R3, PT ;  /* 0x000000031400720c */ /* 0x000fda0003f06270 */
[----:B------:R-:W-:Y:S05]  /*aba0*/  @P0 BRA `(.L_x_10209) ;  /* 0x0000000000b00947 */ /* 0x000fea0003800000 */
[----:B------:R-:W2:Y:S01]  /*abb0*/  LDL.LU R26, [R1+0x18] ;  /* 0x00001800011a7983 */ /* 0x000ea20000300800 */
[----:B------:R-:W-:Y:S01]  /*abc0*/  ISETP.NE.AND P1, PT, R27, 0x1, PT ;  /* 0x000000011b00780c */ /* 0x000fe20003f25270 */
[----:B------:R-:W-:Y:S01]  /*abd0*/  IMAD.MOV.U32 R16, RZ, RZ, 0xab8 ;  /* 0x00000ab8ff107424 */ /* 0x000fe200078e00ff */
[----:B------:R-:W-:Y:S01]  /*abe0*/  ISETP.GT.AND P0, PT, R206, 0x1, PT ;  /* 0x00000001ce00780c */ /* 0x000fe20003f04270 */
[----:B------:R-:W1:Y:S01]  /*abf0*/  LDC.64 R24, c[0x0][0xca8] ;  /* 0x00032a00ff187b82 */ /* 0x000e620000000a00 */
[----:B------:R-:W-:Y:S02]  /*ac00*/  IMAD.MOV.U32 R15, RZ, RZ, R20 ;  /* 0x000000ffff0f7224 */ /* 0x000fe400078e0014 */
[----:B------:R-:W-:-:S05]  /*ac10*/  SEL R16, R16, 0xa78, P0 ;  /* 0x00000a7810107807 */ /* 0x000fca0000000000 */
[----:B------:R-:W3:Y:S08]  /*ac20*/  LDC.64 R4, c[0x0][R16+0x220] ;  /* 0x0000880010047b82 */ /* 0x000ef00000000a00 */
[----:B------:R-:W4:Y:S08]  /*ac30*/  @P1 LDC R13, c[0x0][0xcec] ;  /* 0x00033b00ff0d1b82 */ /* 0x000f300000000800 */
[----:B------:R-:W5:Y:S08]  /*ac40*/  LDC.64 R2, c[0x0][R16+0x218] ;  /* 0x0000860010027b82 */ /* 0x000f700000000a00 */
[----:B------:R-:W1:Y:S01]  /*ac50*/  @P1 LDC R19, c[0x0][0xcf0] ;  /* 0x00033c00ff131b82 */ /* 0x000e620000000800 */
[----:B---3--:R-:W-:-:S07]  /*ac60*/  IMAD R5, R5, R21, RZ ;  /* 0x0000001505057224 */ /* 0x008fce00078e02ff */
[----:B------:R-:W3:Y:S01]  /*ac70*/  LDC.64 R8, c[0x0][R16+0x228] ;  /* 0x00008a0010087b82 */ /* 0x000ee20000000a00 */
[----:B----4-:R-:W-:-:S04]  /*ac80*/  @P1 IMAD.HI.U32 R14, R20, R13, RZ ;  /* 0x0000000d140e1227 */ /* 0x010fc800078e00ff */
[----:B------:R-:W-:-:S03]  /*ac90*/  IMAD.WIDE.U32 R12, R4, R21, RZ ;  /* 0x00000015040c7225 */ /* 0x000fc600078e00ff */
[----:B0-----:R-:W0:Y:S01]  /*aca0*/  LDC.64 R10, c[0x0][R16+0x210] ;  /* 0x00008400100a7b82 */ /* 0x001e220000000a00 */
[-C--:B-----5:R-:W-:Y:S02]  /*acb0*/  IMAD R17, R3, R205.reuse, RZ ;  /* 0x000000cd03117224 */ /* 0x0a0fe400078e02ff */
[----:B------:R-:W-:-:S04]  /*acc0*/  IMAD.WIDE.U32 R2, R2, R205, RZ ;  /* 0x000000cd02027225 */ /* 0x000fc800078e00ff */
[----:B------:R-:W-:Y:S01]  /*acd0*/  IMAD.IADD R17, R3, 0x1, R17 ;  /* 0x0000000103117824 */ /* 0x000fe200078e0211 */
[----:B-1----:R-:W-:Y:S01]  /*ace0*/  @P1 SHF.R.U32.HI R15, RZ, R19, R14 ;  /* 0x00000013ff0f1219 */ /* 0x002fe2000001160e */
[----:B------:R-:W-:Y:S01]  /*acf0*/  IMAD R19, R4, R208, R5 ;  /* 0x000000d004137224 */ /* 0x000fe200078e0205 */
[----:B------:R-:W1:Y:S01]  /*ad00*/  @!P0 LDC R24, c[0x0][0xc50] ;  /* 0x00031400ff188b82 */ /* 0x000e620000000800 */
[----:B------:R-:W-:Y:S02]  /*ad10*/  IADD3 R4, P1, P3, R12, R2, R7 ;  /* 0x000000020c047210 */ /* 0x000fe40007b3e007 */
[----:B------:R-:W-:Y:S02]  /*ad20*/  IMAD.IADD R19, R13, 0x1, R19 ;  /* 0x000000010d137824 */ /* 0x000fe400078e0213 */
[----:B------:R-:W-:-:S03]  /*ad30*/  IMAD.MOV R12, RZ, RZ, -R15 ;  /* 0x000000ffff0c7224 */ /* 0x000fc600078e0a0f */
[----:B------:R-:W4:Y:S01]  /*ad40*/  @!P0 LDC R25, c[0x0][0xc54] ;  /* 0x00031500ff198b82 */ /* 0x000f220000000800 */
[----:B--2---:R-:W-:-:S05]  /*ad50*/  SEL R5, R26, RZ, P0 ;  /* 0x000000ff1a057207 */ /* 0x004fca0000000000 */
[----:B---3--:R-:W-:Y:S01]  /*ad60*/  IMAD.WIDE.U32 R2, R8, R5, RZ ;  /* 0x0000000508027225 */ /* 0x008fe200078e00ff */
[----:B------:R-:W-:-:S03]  /*ad70*/  IADD3.X R8, R19, R17, R18, P1, P3 ;  /* 0x0000001113087210 */ /* 0x000fc60000fe6412 */
[----:B------:R-:W-:Y:S01]  /*ad80*/  IMAD R9, R9, R5, RZ ;  /* 0x0000000509097224 */ /* 0x000fe200078e02ff */
[----:B------:R-:W-:Y:S01]  /*ad90*/  IADD3 R2, P0, P1, R15, R4, R2 ;  /* 0x000000040f027210 */ /* 0x000fe2000791e002 */
[----:B------:R-:W-:Y:S01]  /*ada0*/  IMAD R5, R27, R12, R20 ;  /* 0x0000000c1b057224 */ /* 0x000fe200078e0214 */
[----:B------:R-:W-:Y:S01]  /*adb0*/  SHF.R.S32.HI R15, RZ, 0x1f, R15 ;  /* 0x0000001fff0f7819 */ /* 0x000fe2000001140f */
[----:B------:R-:W-:Y:S02]  /*adc0*/  IMAD.IADD R9, R3, 0x1, R9 ;  /* 0x0000000103097824 */ /* 0x000fe400078e0209 */
[----:B0-----:R-:W-:-:S03]  /*add0*/  IMAD R4, R11, R5, RZ ;  /* 0x000000050b047224 */ /* 0x001fc600078e02ff */
[----:B------:R-:W-:Y:S02]  /*ade0*/  IADD3.X R3, R15, R8, R9, P0, P1 ;  /* 0x000000080f037210 */ /* 0x000fe400007e2409 */
[----:B------:R-:W-:Y:S01]  /*adf0*/  SHF.R.S32.HI R9, RZ, 0x1f, R5 ;  /* 0x0000001fff097819 */ /* 0x000fe20000011405 */
[----:B------:R-:W-:-:S04]  /*ae00*/  IMAD.WIDE.U32 R2, R10, R5, R2 ;  /* 0x000000050a027225 */ /* 0x000fc800078e0002 */
[----:B------:R-:W-:Y:S01]  /*ae10*/  IMAD R9, R10, R9, R4 ;  /* 0x000000090a097224 */ /* 0x000fe200078e0204 */
[----:B-1----:R-:W-:-:S03]  /*ae20*/  LEA R4, P0, R2, R24, 0x2 ;  /* 0x0000001802047211 */ /* 0x002fc600078010ff */
[----:B------:R-:W-:-:S05]  /*ae30*/  IMAD.IADD R3, R3, 0x1, R9 ;  /* 0x0000000103037824 */ /* 0x000fca00078e0209 */
[----:B----4-:R-:W-:Y:S01]  /*ae40*/  LEA.HI.X R5, R2, R25, R3, 0x2, P0 ;  /* 0x0000001902057211 */ /* 0x010fe200000f1403 */
[----:B------:R-:W-:-:S05]  /*ae50*/  IMAD.MOV.U32 R3, RZ, RZ, -0x800000 ;  /* 0xff800000ff037424 */ /* 0x000fca00078e00ff */
[----:B------:R1:W-:Y:S02]  /*ae60*/  STG.E desc[UR36][R4.64], R3 ;  /* 0x0000000304007986 */ /* 0x0003e4000c101924 */
.L_x_10209:
[----:B------:R-:W-:Y:S05]  /*ae70*/  BSYNC B1 ;  /* 0x0000000000017941 */ /* 0x000fea0003800000 */
.L_x_10208:
[----:B------:R-:W-:Y:S05]  /*ae80*/  @P2 BRA `(.L_x_10204) ;  /* 0x00000008005c2947 */ /* 0x000fea0003800000 */
[----:B------:R-:W2:Y:S01]  /*ae90*/  LDL.LU R2, [R1+0x1c] ;  /* 0x00001c0001027983 */ /* 0x000ea20000300800 */
[----:B0-----:R-:W0:Y:S01]  /*aea0*/  LDC R11, c[0x0][0xce8] ;  /* 0x00033a00ff0b7b82 */ /* 0x001e220000000800 */
[----:B-1----:R-:W-:Y:S01]  /*aeb0*/  SHF.R.S32.HI R3, RZ, 0x1f, R22 ;  /* 0x0000001fff037819 */ /* 0x002fe20000011416 */
[----:B------:R-:W-:Y:S01]  /*aec0*/  ULDC.64 UR6, c[0x0][0xba0] ;  /* 0x0002e80000067ab9 */ /* 0x000fe20000000a00 */
[----:B------:R-:W-:Y:S02]  /*aed0*/  BSSY B1, `(.L_x_10210) ;  /* 0x0000050000017945 */ /* 0x000fe40003800000 */
[----:B------:R-:W-:-:S04]  /*aee0*/  LEA.HI R4, R3, R22, RZ, 0x3 ;  /* 0x0000001603047211 */ /* 0x000fc800078f18ff */
[----:B------:R-:W-:Y:S02]  /*aef0*/  LOP3.LUT R9, R4, 0xfffffff8, RZ, 0xc0, !PT ;  /* 0xfffffff804097812 */ /* 0x000fe400078ec0ff */
[----:B------:R-:W-:-:S03]  /*af00*/  SHF.R.S32.HI R15, RZ, 0x3, R4 ;  /* 0x00000003ff0f7819 */ /* 0x000fc60000011404 */
[----:B------:R-:W-:-:S04]  /*af10*/  IMAD.IADD R22, R22, 0x1, -R9 ;  /* 0x0000000116167824 */ /* 0x000fc800078e0a09 */
[----:B------:R-:W-:Y:S01]  /*af20*/  IMAD R4, R22, 0x20, R15 ;  /* 0x0000002016047824 */ /* 0x000fe200078e020f */
[----:B0-----:R-:W-:-:S13]  /*af30*/  ISETP.NE.AND P0, PT, R11, 0x1, PT ;  /* 0x000000010b00780c */ /* 0x001fda0003f05270 */
[----:B------:R-:W0:Y:S08]  /*af40*/  @P0 LDC R8, c[0x0][0xcec] ;  /* 0x00033b00ff080b82 */ /* 0x000e300000000800 */
[----:B------:R-:W1:Y:S01]  /*af50*/  @P0 LDC R13, c[0x0][0xcf0] ;  /* 0x00033c00ff0d0b82 */ /* 0x000e620000000800 */
[----:B--2---:R-:W-:Y:S01]  /*af60*/  R2UR UR8, R2 ;  /* 0x00000000020872ca */ /* 0x004fe200000e0000 */
[----:B------:R-:W-:-:S04]  /*af70*/  IMAD R2, R18, UR6, RZ ;  /* 0x0000000612027c24 */ /* 0x000fc8000f8e02ff */
[C---:B------:R-:W-:Y:S02]  /*af80*/  IMAD R5, R7.reuse, UR7, R2 ;  /* 0x0000000707057c24 */ /* 0x040fe4000f8e0202 */
[----:B------:R-:W-:Y:S01]  /*af90*/  IMAD.WIDE.U32 R2, R7, UR6, RZ ;  /* 0x0000000607027c25 */ /* 0x000fe2000f8e00ff */
[----:B------:R-:W-:-:S03]  /*afa0*/  ULDC.64 UR6, c[0x0][0xbe8] ;  /* 0x0002fa0000067ab9 */ /* 0x000fc60000000a00 */
[----:B------:R-:W-:Y:S02]  /*afb0*/  IMAD.IADD R3, R3, 0x1, R5 ;  /* 0x0000000103037824 */ /* 0x000fe400078e0205 */
[----:B------:R-:W-:Y:S02]  /*afc0*/  IMAD.U32 R9, RZ, RZ, UR8 ;  /* 0x00000008ff097e24 */ /* 0x000fe4000f8e00ff */
[----:B------:R-:W-:-:S04]  /*afd0*/  IMAD.WIDE.U32 R2, R205, UR6, R2 ;  /* 0x00000006cd027c25 */ /* 0x000fc8000f8e0002 */
[----:B------:R-:W-:Y:S02]  /*afe0*/  IMAD R9, R9, 0x80, R4 ;  /* 0x0000008009097824 */ /* 0x000fe400078e0204 */
[----:B------:R-:W-:Y:S01]  /*aff0*/  IMAD R3, R205, UR7, R3 ;  /* 0x00000007cd037c24 */ /* 0x000fe2000f8e0203 */
[----:B------:R-:W-:Y:S01]  /*b000*/  ULDC.64 UR6, c[0x0][0xbf0] ;  /* 0x0002fc0000067ab9 */ /* 0x000fe20000000a00 */
[----:B0-----:R-:W-:-:S04]  /*b010*/  @P0 IMAD.HI.U32 R4, R9, R8, RZ ;  /* 0x0000000809040227 */ /* 0x001fc800078e00ff */
[----:B------:R-:W-:Y:S01]  /*b020*/  IMAD.MOV.U32 R5, RZ, RZ, R9 ;  /* 0x000000ffff057224 */ /* 0x000fe200078e0009 */
        /* <DEDUP_REMOVED lines=8> */
[----:B------:R-:W-:Y:S02]  /*b0b0*/  IMAD R7, R11, R8, R9 ;  /* 0x000000080b077224 */ /* 0x000fe400078e0209 */
[----:B------:R-:W-:Y:S02]  /*b0c0*/  IMAD R4, R4, UR6, RZ ;  /* 0x0000000604047c24 */ /* 0x000fe4000f8e02ff */
[----:B------:R-:W-:-:S04]  /*b0d0*/  IMAD.WIDE.U32 R2, R5, UR6, R2 ;  /* 0x0000000605027c25 */ /* 0x000fc8000f8e0002 */
[----:B------:R-:W-:Y:S01]  /*b0e0*/  IMAD R9, R5, UR7, R4 ;  /* 0x0000000705097c24 */ /* 0x000fe2000f8e0204 */
[----:B------:R-:W-:Y:S01]  /*b0f0*/  SHF.R.S32.HI R4, RZ, 0x1f, R7 ;  /* 0x0000001fff047819 */ /* 0x000fe20000011407 */
[----:B------:R-:W-:Y:S01]  /*b100*/  ULDC.64 UR6, c[0x0][0xbd8] ;  /* 0x0002f60000067ab9 */ /* 0x000fe20000000a00 */
[----:B------:R-:W-:Y:S02]  /*b110*/  IMAD.U32 R8, RZ, RZ, UR8 ;  /* 0x00000008ff087e24 */ /* 0x000fe4000f8e00ff */
[----:B------:R-:W-:Y:S02]  /*b120*/  IMAD.IADD R3, R3, 0x1, R9 ;  /* 0x0000000103037824 */ /* 0x000fe400078e0209 */
[----:B------:R-:W-:Y:S02]  /*b130*/  IMAD R4, R4, UR6, RZ ;  /* 0x0000000604047c24 */ /* 0x000fe4000f8e02ff */
[----:B------:R-:W-:Y:S02]  /*b140*/  IMAD R8, R8, 0x80, R15 ;  /* 0x0000008008087824 */ /* 0x000fe400078e020f */
[----:B------:R-:W-:-:S02]  /*b150*/  IMAD R5, R7, UR7, R4 ;  /* 0x0000000707057c24 */ /* 0x000fc4000f8e0204 */
[----:B------:R-:W-:Y:S01]  /*b160*/  IMAD.WIDE.U32 R2, R7, UR6, R2 ;  /* 0x0000000607027c25 */ /* 0x000fe2000f8e0002 */
[----:B------:R-:W-:-:S03]  /*b170*/  ULDC.64 UR6, c[0x0][0xb80] ;  /* 0x0002e00000067ab9 */ /* 0x000fc60000000a00 */
[----:B------:R-:W-:Y:S02]  /*b180*/  IMAD R11, R0, R11, RZ ;  /* 0x0000000b000b7224 */ /* 0x000fe400078e02ff */
[----:B------:R-:W-:Y:S02]  /*b190*/  VIADD R4, R8, 0x40 ;  /* 0x0000004008047836 */ /* 0x000fe40000000000 */
[----:B------:R-:W-:Y:S01]  /*b1a0*/  IMAD.IADD R3, R3, 0x1, R5 ;  /* 0x0000000103037824 */ /* 0x000fe200078e0205 */
[----:B------:R-:W-:Y:S01]  /*b1b0*/  LEA R5, P2, R2, UR6, 0x1 ;  /* 0x0000000602057c11 */ /* 0x000fe2000f8408ff */
[----:B------:R-:W-:Y:S01]  /*b1c0*/  VIADD R0, R8, 0x20 ;  /* 0x0000002008007836 */ /* 0x000fe20000000000 */
[-C--:B------:R-:W-:Y:S01]  /*b1d0*/  ISETP.GE.AND P0, PT, R4, R11.reuse, PT ;  /* 0x0000000b0400720c */ /* 0x080fe20003f06270 */
[----:B------:R-:W-:Y:S01]  /*b1e0*/  IMAD.SHL.U32 R7, R22, 0x8, RZ ;  /* 0x0000000816077824 */ /* 0x000fe200078e00ff */
[----:B------:R-:W-:Y:S02]  /*b1f0*/  LEA.HI.X R4, R2, UR7, R3, 0x1, P2 ;  /* 0x0000000702047c11 */ /* 0x000fe400090f0c03 */
[-C--:B------:R-:W-:Y:S01]  /*b200*/  ISETP.GE.AND P2, PT, R8, R11.reuse, PT ;  /* 0x0000000b0800720c */ /* 0x080fe20003f46270 */
[C---:B------:R-:W-:Y:S01]  /*b210*/  VIADD R13, R7.reuse, 0x80 ;  /* 0x00000080070d7836 */ /* 0x040fe20000000000 */
[----:B------:R-:W-:Y:S01]  /*b220*/  ISETP.GE.AND P1, PT, R0, R11, PT ;  /* 0x0000000b0000720c */ /* 0x000fe20003f26270 */
[C---:B------:R-:W-:Y:S01]  /*b230*/  VIADD R9, R7.reuse, 0xc0 ;  /* 0x000000c007097836 */ /* 0x040fe20000000000 */
[----:B------:R0:W1:Y:S01]  /*b240*/  SHFL.IDX PT, R2, R5, RZ, 0x181f ;  /* 0x00181fff05027589 */ /* 0x00006200000e0000 */
[----:B------:R-:W-:Y:S01]  /*b250*/  VIADD R15, R7, 0x40 ;  /* 0x00000040070f7836 */ /* 0x000fe20000000000 */
[----:B------:R-:W-:-:S02]  /*b260*/  SHF.R.S32.HI R10, RZ, 0x1f, R7 ;  /* 0x0000001fff0a7819 */ /* 0x000fc40000011407 */
[----:B------:R0:W2:Y:S01]  /*b270*/  SHFL.IDX PT, R0, R4, RZ, 0x181f ;  /* 0x00181fff04007589 */ /* 0x0000a200000e0000 */
[----:B------:R-:W-:Y:S02]  /*b280*/  SHF.R.S32.HI R12, RZ, 0x1f, R13 ;  /* 0x0000001fff0c7819 */ /* 0x000fe4000001140d */
[----:B------:R-:W-:Y:S02]  /*b290*/  SHF.R.S32.HI R14, RZ, 0x1f, R9 ;  /* 0x0000001fff0e7819 */ /* 0x000fe40000011409 */
        /* <DEDUP_REMOVED lines=19> */
.L_x_10211:
[----:B------:R-:W-:Y:S05]  /*b3d0*/  BSYNC B1 ;  /* 0x0000000000017941 */ /* 0x000fea0003800000 */
.L_x_10210:
        /* <DEDUP_REMOVED lines=21> */
.L_x_10213:
[----:B------:R-:W-:Y:S05]  /*b530*/  BSYNC B1 ;  /* 0x0000000000017941 */ /* 0x000fea0003800000 */
.L_x_10212:
        /* <DEDUP_REMOVED lines=21> */
.L_x_10215:
[----:B------:R-:W-:Y:S05]  /*b690*/  BSYNC B1 ;  /* 0x0000000000017941 */ /* 0x000fea0003800000 */
.L_x_10214:
        /* <DEDUP_REMOVED lines=11> */
[----:B0-----:R-:W-:Y:S02]  /*b750*/  @!P3 LEA.HI.X R19, R7, R4, R10, 0x1, P4 ;  /* 0x000000040713b211 */ /* 0x001fe400020f0c0a */
        /* <DEDUP_REMOVED lines=10> */
.L_x_10204:
[----:B------:R-:W-:Y:S05]  /*b800*/  BSYNC B0 ;  /* 0x0000000000007941 */ /* 0x000fea0003800000 */
.L_x_10194:
[----:B------:R-:W-:Y:S02]  /*b810*/  ULDC UR6, c[0x0][0xd3c] ;  /* 0x00034f0000067ab9 */ /* 0x000fe40000000800 */
[----:B------:R-:W-:-:S06]  /*b820*/  UISETP.GE.AND UP0, UPT, UR5, UR6, UPT ;  /* 0x000000060500728c */ /* 0x000fcc000bf06270 */
[----:B------:R-:W-:-:S13]  /*b830*/  PLOP3.LUT P0, PT, PT, PT, UP0, 0x80, 0x0 ;  /* 0x000000000000781c */ /* 0x000fda0003f0f008 */
[----:B------:R-:W-:Y:S05]  /*b840*/  @!P0 BRA `(.L_x_10216) ;  /* 0xffffff5800288947 */ /* 0x000fea000383ffff */
[----:B------:R-:W-:Y:S05]  /*b850*/  EXIT ;  /* 0x000000000000794d */ /* 0x000fea0003800000 */
.L_x_10164:
        /* <DEDUP_REMOVED lines=16> */
.L_x_10217:
        /* <DEDUP_REMOVED lines=43> */
.L_x_10221:
        /* <DEDUP_REMOVED lines=35> */
.L_x_10219:
        /* <DEDUP_REMOVED lines=18> */
.L_x_10222:
        /* <DEDUP_REMOVED lines=58> */
.L_x_10220:
[----:B------:R-:W-:Y:S01]  /*c300*/  ULDC UR4, c[0x0][0xd3c] ;  /* 0x00034f0000047ab9 */ /* 0x000fe20000000800 */
[----:B------:R-:W-:Y:S02]  /*c310*/  IMAD.MOV.U32 R17, RZ, RZ, RZ ;  /* 0x000000ffff117224 */ /* 0x000fe400078e00ff */
[----:B------:R-:W-:Y:S02]  /*c320*/  IMAD.U32 R16, RZ, RZ, UR6 ;  /* 0x00000006ff107e24 */ /* 0x000fe4000f8e00ff */
[----:B------:R-:W-:Y:S02]  /*c330*/  IMAD.MOV.U32 R18, RZ, RZ, RZ ;  /* 0x000000ffff127224 */ /* 0x000fe400078e00ff */
[----:B------:R-:W-:-:S07]  /*c340*/  IMAD.U32 R19, RZ, RZ, UR4 ;  /* 0x00000004ff137e24 */ /* 0x000fce000f8e00ff */
.L_x_10223:
[----:B------:R-:W-:-:S13]  /*c350*/  ISETP.NE.AND P0, PT, R7, RZ, PT ;  /* 0x000000ff0700720c */ /* 0x000fda0003f05270 */
[----:B------:R-:W0:Y:S01]  /*c360*/  @!P0 S2R R3, SR_CgaCtaId ;  /* 0x0000000000038919 */ /* 0x000e220000008800 */
[----:B------:R-:W-:-:S04]  /*c370*/  @!P0 MOV R2, 0x400 ;  /* 0x0000040000028802 */ /* 0x000fc80000000f00 */
[----:B0-----:R-:W-:-:S05]  /*c380*/  @!P0 LEA R2, R3, R2, 0x18 ;  /* 0x0000000203028211 */ /* 0x001fca00078ec0ff */
[----:B------:R1:W-:Y:S01]  /*c390*/  @!P0 STS.128 [R2+0x324d0], R16 ;  /* 0x0324d01002008388 */ /* 0x0003e20000000c00 */
[----:B------:R-:W-:Y:S06]  /*c3a0*/  BAR.ARV 0x5, 0x180 ;  /* 0x0146000000007b1d */ /* 0x000fec0000002000 */
.L_x_10218:
        /* <DEDUP_REMOVED lines=27> */
[C---:B------:R-:W-:Y:S02]  /*c560*/  LOP3.LUT R2, R4.reuse, 0x80, RZ, 0xfc, !PT ;  /* 0x0000008004027812 */ /* 0x040fe400078efcff */
[----:B------:R-:W-:Y:S01]  /*c570*/  LOP3.LUT R0, R4, 0xc0, RZ, 0xfc, !PT ;  /* 0x000000c004007812 */ /* 0x000fe200078efcff */
[----:B------:R-:W-:-:S04]  /*c580*/  IMAD.U32 R22, RZ, RZ, UR4 ;  /* 0x00000004ff167e24 */ /* 0x000fc8000f8e00ff */
[----:B-1----:R-:W-:-:S07]  /*c590*/  IMAD R26, R29, 0x2, R22 ;  /* 0x000000021d1a7824 */ /* 0x002fce00078e0216 */
.L_x_10291:
[----:B0-----:R-:W0:Y:S02]  /*c5a0*/  LDC.64 R34, c[0x0][0xd88] ;  /* 0x00036200ff227b82 */ /* 0x001e240000000a00 */
[----:B0-----:R-:W-:-:S06]  /*c5b0*/  IMAD.WIDE R34, R19, 0x4, R34 ;  /* 0x0000000413227825 */ /* 0x001fcc00078e0222 */
[----:B--2---:R0:W2:Y:S01]  /*c5c0*/  LDG.E R34, desc[UR36][R34.64] ;  /* 0x0000002422227981 */ /* 0x0040a2000c1e1900 */
[----:B------:R-:W-:Y:S05]  /*c5d0*/  YIELD ;  /* 0x0000000000007946 */ /* 0x000fea0003800000 */
[----:B------:R-:W-:Y:S01]  /*c5e0*/  ULDC.64 UR4, c[0x0][0xb20] ;  /* 0x0002c80000047ab9 */ /* 0x000fe20000000a00 */
[----:B------:R-:W-:Y:S01]  /*c5f0*/  IMAD.MOV.U32 R32, RZ, RZ, RZ ;  /* 0x000000ffff207224 */ /* 0x000fe200078e00ff */
[----:B------:R-:W-:Y:S01]  /*c600*/  ISETP.NE.U32.AND P0, PT, RZ, UR4, PT ;  /* 0x00000004ff007c0c */ /* 0x000fe2000bf05070 */
[----:B------:R-:W-:-:S03]  /*c610*/  ULDC.64 UR6, c[0x0][0xb10] ;  /* 0x0002c40000067ab9 */ /* 0x000fc60000000a00 */
[----:B------:R-:W-:Y:S01]  /*c620*/  ISETP.NE.AND.EX P0, PT, RZ, UR5, PT, P0 ;  /* 0x00000005ff007c0c */ /* 0x000fe2000bf05300 */
[----:B0-----:R-:W-:Y:S01]  /*c630*/  IMAD.MOV.U32 R35, RZ, RZ, RZ ;  /* 0x000000ffff237224 */ /* 0x001fe200078e00ff */
        /* <DEDUP_REMOVED lines=29> */
[----:B----4-:R-:W-:Y:S05]  /*c810*/  @P0 BRA `(.L_x_10225) ;  /* 0x0000000000200947 */ /* 0x010fea0003800000 */
        /* <DEDUP_REMOVED lines=8> */
.L_x_10225:
        /* <DEDUP_REMOVED lines=9> */
.L_x_10226:
        /* <DEDUP_REMOVED lines=9> */
.L_x_10227:
        /* <DEDUP_REMOVED lines=43> */
.L_x_10229:
[----:B------:R-:W-:Y:S05]  /*cc70*/  BSYNC B0 ;  /* 0x0000000000007941 */ /* 0x000fea0003800000 */
.L_x_10228:
        /* <DEDUP_REMOVED lines=23> */
.L_x_10231:
        /* <DEDUP_REMOVED lines=20> */
.L_x_10234:
[----:B------:R-:W-:Y:S05]  /*cf30*/  BSYNC B6 ;  /* 0x0000000000067941 */ /* 0x000fea0003800000 */
.L_x_10233:
        /* <DEDUP_REMOVED lines=20> */
.L_x_10237:
        /* <DEDUP_REMOVED lines=15> */
.L_x_10236:
[----:B------:R-:W-:Y:S05]  /*d170*/  BSYNC B6 ;  /* 0x0000000000067941 */ /* 0x000fea0003800000 */
.L_x_10235:
        /* <DEDUP_REMOVED lines=12> */
[----:B------:R-:W1:Y:S01]  /*d240*/  S2R R20, SR_TID.X ;  /* 0x0000000000147919 */ /* 0x000e620000002100 */
[----:B0-----:R-:W-:-:S13]  /*d250*/  ISETP.NE.AND P2, PT, R8, 0x1, PT ;  /* 0x000000010800780c */ /* 0x001fda0003f45270 */
[----:B------:R-:W0:Y:S08]  /*d260*/  @P2 LDC R6, c[0x0][0x434] ;  /* 0x00010d00ff062b82 */ /* 0x000e300000000800 */
[----:B---3--:R-:W3:Y:S01]  /*d270*/  @P2 LDC R2, c[0x0][0x438] ;  /* 0x00010e00ff022b82 */ /* 0x008ee20000000800 */
[----:B-1----:R-:W-:-:S05]  /*d280*/  IMAD.SHL.U32 R20, R20, 0x10, RZ ;  /* 0x0000001014147824 */ /* 0x002fca00078e00ff */
[----:B------:R-:W-:Y:S02]  /*d290*/  LOP3.LUT R20, R0, 0x70, R20, 0xf8, !PT ;  /* 0x0000007000147812 */ /* 0x000fe400078ef814 */
[----:B------:R-:W-:-:S04]  /*d2a0*/  LOP3.LUT R23, R23, 0xffff7fff, RZ, 0xc0, !PT ;  /* 0xffff7fff17177812 */ /* 0x000fc800078ec0ff */
[----:B------:R-:W-:-:S04]  /*d2b0*/  @P2 LOP3.LUT R23, R23, 0x8000, RZ, 0xfc, !PT ;  /* 0x0000800017172812 */ /* 0x000fc800078efcff */
[----:B------:R-:W-:Y:S01]  /*d2c0*/  LOP3.LUT R23, R23, 0xffffffef, RZ, 0xc0, !PT ;  /* 0xffffffef17177812 */ /* 0x000fe200078ec0ff */
[----:B------:R-:W-:Y:S01]  /*d2d0*/  IMAD.MOV.U32 R36, RZ, RZ, RZ ;  /* 0x000000ffff247224 */ /* 0x000fe200078e00ff */
[----:B------:R-:W-:Y:S01]  /*d2e0*/  UMOV UR5, 0xffffffff ;  /* 0xffffffff00057882 */ /* 0x000fe20000000000 */
[----:B------:R-:W-:Y:S01]  /*d2f0*/  LOP3.LUT R18, R18, 0xffff, RZ, 0xc0, !PT ;  /* 0x0000ffff12127812 */ /* 0x000fe200078ec0ff */
[----:B--2---:R-:W-:-:S04]  /*d300*/  VIADD R0, R21, 0xffffffff ;  /* 0xffffffff15007836 */ /* 0x004fc80000000000 */
[----:B------:R-:W-:-:S05]  /*d310*/  IMAD R37, R0, 0x60, R20 ;  /* 0x0000006000257824 */ /* 0x000fca00078e0214 */
[----:B------:R-:W-:-:S04]  /*d320*/  ISETP.GE.AND P0, PT, R37, R25, PT ;  /* 0x000000192500720c */ /* 0x000fc80003f06270 */
[----:B------:R-:W-:Y:S01]  /*d330*/  ISETP.GT.U32.OR P0, PT, R20, 0x5f, P0 ;  /* 0x0000005f1400780c */ /* 0x000fe20000704470 */
[----:B------:R-:W1:Y:S01]  /*d340*/  S2R R21, SR_TID.X ;  /* 0x0000000000157919 */ /* 0x000e620000002100 */
[----:B------:R-:W-:-:S11]  /*d350*/  IMAD.IADD R37, R37, 0x1, R32 ;  /* 0x0000000125257824 */ /* 0x000fd600078e0220 */
[----:B------:R-:W2:Y:S01]  /*d360*/  @!P0 LDC.64 R4, c[0x0][0x428] ;  /* 0x00010a00ff048b82 */ /* 0x000ea20000000a00 */
[----:B0-----:R-:W-:Y:S01]  /*d370*/  @P2 IMAD.HI.U32 R3, R37, R6, RZ ;  /* 0x0000000625032227 */ /* 0x001fe200078e00ff */
[----:B----4-:R-:W-:-:S03]  /*d380*/  SHF.R.S32.HI R33, RZ, 0x1f, R28 ;  /* 0x0000001fff217819 */ /* 0x010fc6000001141c */
[----:B------:R-:W-:Y:S01]  /*d390*/  IMAD.MOV.U32 R6, RZ, RZ, R37 ;  /* 0x000000ffff067224 */ /* 0x000fe200078e0025 */
[----:B---3--:R-:W-:-:S04]  /*d3a0*/  @P2 SHF.R.U32.HI R6, RZ, R2, R3 ;  /* 0x00000002ff062219 */ /* 0x008fc80000011603 */
[--C-:B------:R-:W-:Y:S01]  /*d3b0*/  @!P0 SHF.R.S32.HI R3, RZ, 0x1f, R6.reuse ;  /* 0x0000001fff038819 */ /* 0x100fe20000011406 */
[----:B------:R-:W-:Y:S02]  /*d3c0*/  @!P0 IMAD.MOV.U32 R2, RZ, RZ, R6 ;  /* 0x000000ffff028224 */ /* 0x000fe400078e0006 */
[-C--:B--2---:R-:W-:Y:S02]  /*d3d0*/  @!P0 IMAD R7, R33, R4.reuse, RZ ;  /* 0x0000000421078224 */ /* 0x084fe400078e02ff */
[----:B------:R-:W-:-:S04]  /*d3e0*/  @!P0 IMAD.WIDE.U32 R2, R28, R4, R2 ;  /* 0x000000041c028225 */ /* 0x000fc800078e0002 */
[----:B------:R-:W-:Y:S02]  /*d3f0*/  @!P0 IMAD R7, R28, R5, R7 ;  /* 0x000000051c078224 */ /* 0x000fe400078e0207 */
[----:B------:R-:W0:Y:S01]  /*d400*/  @!P0 LDC.64 R4, c[0x0][0x418] ;  /* 0x00010600ff048b82 */ /* 0x000e220000000a00 */
[----:B-1----:R-:W-:-:S05]  /*d410*/  IMAD.SHL.U32 R21, R21, 0x8, RZ ;  /* 0x0000000815157824 */ /* 0x002fca00078e00ff */
[----:B------:R-:W-:-:S04]  /*d420*/  LOP3.LUT R21, R21, 0x38, RZ, 0xc0, !PT ;  /* 0x0000003815157812 */ /* 0x000fc800078ec0ff */
[----:B------:R-:W-:-:S04]  /*d430*/  LOP3.LUT R10, R21, 0x40, RZ, 0xfc, !PT ;  /* 0x00000040150a7812 */ /* 0x000fc800078efcff */
[----:B------:R-:W-:Y:S01]  /*d440*/  ISETP.GE.AND P3, PT, R10, UR4, PT ;  /* 0x000000040a007c0c */ /* 0x000fe2000bf66270 */
[----:B------:R-:W-:Y:S01]  /*d450*/  @!P0 IMAD.IADD R7, R3, 0x1, R7 ;  /* 0x0000000103078824 */ /* 0x000fe200078e0207 */
[----:B------:R-:W-:Y:S02]  /*d460*/  LOP3.LUT R9, R21, 0x80, RZ, 0xfc, !PT ;  /* 0x0000008015097812 */ /* 0x000fe400078efcff */
[----:B0-----:R-:W-:-:S04]  /*d470*/  @!P0 LEA R4, P1, R2, R4, 0x2 ;  /* 0x0000000402048211 */ /* 0x001fc800078210ff */
[----:B------:R-:W-:Y:S02]  /*d480*/  @!P0 LEA.HI.X R5, R2, R5, R7, 0x2, P1 ;  /* 0x0000000502058211 */ /* 0x000fe400008f1407 */
[----:B------:R-:W-:-:S03]  /*d490*/  ISETP.GE.AND P1, PT, R9, UR4, PT ;  /* 0x0000000409007c0c */ /* 0x000fc6000bf26270 */
[----:B------:R-:W-:Y:S01]  /*d4a0*/  @P3 LOP3.LUT R23, R23, 0x10, RZ, 0xfc, !PT ;  /* 0x0000001017173812 */ /* 0x000fe200078efcff */
[----:B------:R-:W-:Y:S01]  /*d4b0*/  IMAD.MOV R2, RZ, RZ, -R6 ;  /* 0x000000ffff027224 */ /* 0x000fe200078e0a06 */
[----:B------:R-:W-:Y:S01]  /*d4c0*/  ISETP.GE.AND P2, PT, R21, UR4, PT ;  /* 0x0000000415007c0c */ /* 0x000fe2000bf46270 */
[----:B------:R0:W5:Y:S01]  /*d4d0*/  @!P0 LDG.E R36, desc[UR36][R4.64] ;  /* 0x0000002404248981 */ /* 0x000162000c1e1900 */
[----:B------:R-:W-:Y:S01]  /*d4e0*/  LOP3.LUT R23, R23, 0xfffffffe, RZ, 0xc0, !PT ;  /* 0xfffffffe17177812 */ /* 0x000fe200078ec0ff */
[----:B------:R-:W-:Y:S01]  /*d4f0*/  IMAD R37, R8, R2, R37 ;  /* 0x0000000208257224 */ /* 0x000fe200078e0225 */
[----:B------:R-:W-:Y:S02]  /*d500*/  LOP3.LUT R8, R21, 0xc0, RZ, 0xfc, !PT ;  /* 0x000000c015087812 */ /* 0x000fe400078efcff */
[----:B------:R-:W-:Y:S02]  /*d510*/  LOP3.LUT R23, R23, 0xfffffff7, RZ, 0xc0, !PT ;  /* 0xfffffff717177812 */ /* 0x000fe400078ec0ff */
[----:B------:R-:W-:-:S02]  /*d520*/  ISETP.GE.AND P0, PT, R8, UR4, PT ;  /* 0x0000000408007c0c */ /* 0x000fc4000bf06270 */
[----:B------:R-:W-:-:S04]  /*d530*/  @P1 LOP3.LUT R23, R23, 0x8, RZ, 0xfc, !PT ;  /* 0x0000000817171812 */ /* 0x000fc800078efcff */
[----:B------:R-:W-:-:S04]  /*d540*/  @P2 LOP3.LUT R23, R23, 0x1, RZ, 0xfc, !PT ;  /* 0x0000000117172812 */ /* 0x000fc800078efcff */
[----:B------:R-:W-:Y:S01]  /*d550*/  LOP3.LUT R23, R23, 0xfffffffb, RZ, 0xc0, !PT ;  /* 0xfffffffb17177812 */ /* 0x000fe200078ec0ff */
[----:B------:R-:W-:-:S03]  /*d560*/  IMAD.U32 R2, RZ, RZ, UR38 ;  /* 0x00000026ff027e24 */ /* 0x000fc6000f8e00ff */
[----:B------:R-:W-:Y:S01]  /*d570*/  @P0 LOP3.LUT R23, R23, 0x4, RZ, 0xfc, !PT ;  /* 0x0000000417170812 */ /* 0x000fe200078efcff */
[----:B0-----:R-:W-:Y:S06]  /*d580*/  BRA.DIV UR5, `(.L_x_10238) ;  /* 0x0000004a05707947 */ /* 0x001fec000b800000 */
.L_x_10309:
[----:B------:R-:W-:Y:S02]  /*d590*/  SEL R3, RZ, 0x1, P2 ;  /* 0x00000001ff037807 */ /* 0x000fe40001000000 */
        /* <DEDUP_REMOVED lines=9> */
.L_x_10239:
[----:B------:R-:W-:Y:S01]  /*d630*/  IMAD R31, R0, -0x60, R25 ;  /* 0xffffffa0001f7824 */ /* 0x000fe200078e0219 */
[----:B------:R-:W-:Y:S01]  /*d640*/  SHF.L.U32 R0, R27, 0x1f, RZ ;  /* 0x0000001f1b007819 */ /* 0x000fe200000006ff */
[----:B------:R-:W-:Y:S01]  /*d650*/  IMAD R25, R24, 0x8, R22 ;  /* 0x0000000818197824 */ /* 0x000fe200078e0216 */
[----:B------:R-:W-:Y:S03]  /*d660*/  BSSY B0, `(.L_x_10240) ;  /* 0x0000003000007945 */ /* 0x000fe60003800000 */
[----:B------:R-:W0:Y:S02]  /*d670*/  SYNCS.PHASECHK.TRANS64.TRYWAIT P0, [R25+URZ+0x32440], R0 ;  /* 0x03244000190075a7 */ /* 0x000e24000800017f */
[----:B0-----:R-:W-:Y:S05]  /*d680*/  @!P0 BRA `(.L_x_10241) ;  /* 0x0000004800648947 */ /* 0x001fea0003800000 */
.L_x_10310:
[----:B------:R-:W-:Y:S05]  /*d690*/  BSYNC B0 ;  /* 0x0000000000007941 */ /* 0x000fea0003800000 */
.L_x_10240:
        /* <DEDUP_REMOVED lines=87> */
.L_x_10324:
        /* <DEDUP_REMOVED lines=10> */
.L_x_10243:
        /* <DEDUP_REMOVED lines=10> */
.L_x_10244:
[----:B------:R1:W5:Y:S01]  /*dd50*/  LDL.LU R0, [R1] ;  /* 0x0000000001007983 */ /* 0x0003620000300800 */
[----:B------:R-:W-:Y:S01]  /*dd60*/  LOP3.LUT P0, RZ, R23, 0x40, RZ, 0xc0, !PT ;  /* 0x0000004017ff7812 */ /* 0x000fe2000780c0ff */
[----:B------:R1:W-:-:S12]  /*dd70*/  SYNCS.ARRIVE.TRANS64.A1T0 RZ, [R25+URZ+0x32430], RZ ;  /* 0x032430ff19ff79a7 */ /* 0x0003d8000810003f */
[----:B------:R-:W-:Y:S05]  /*dd80*/  WARPSYNC.ALL ;  /* 0x0000000000007948 */ /* 0x000fea0003800000 */
[----:B------:R-:W-:Y:S01]  /*dd90*/  SEL R34, R34, RZ, !P0 ;  /* 0x000000ff22227207 */ /* 0x000fe20004000000 */
[----:B------:R-:W-:Y:S01]  /*dda0*/  BSSY B6, `(.L_x_10245) ;  /* 0x0000019000067945 */ /* 0x000fe20003800000 */
[----:B------:R-:W-:Y:S01]  /*ddb0*/  BAR.SYNC.DEFER_BLOCKING 0x8, 0x180 ;  /* 0x0206000000007b1d */ /* 0x000fe20000010000 */
[----:B-----5:R-:W-:-:S05]  /*ddc0*/  SEL R0, R0, RZ, !P0 ;  /* 0x000000ff00007207 */ /* 0x020fca0004000000 */
[----:B------:R2:W-:Y:S02]  /*ddd0*/  STL [R1+0x8], R0 ;  /* 0x0000080001007387 */ /* 0x0005e40000100800 */
[----:B--2---:R-:W-:-:S05]  /*dde0*/  VIADD R0, R22, 0x18400 ;  /* 0x0001840016007836 */ /* 0x004fca0000000000 */
[----:B------:R-:W-:Y:S02]  /*ddf0*/  LOP3.LUT P0, RZ, R0, 0x3ff, RZ, 0xc0, !PT ;  /* 0x000003ff00ff7812 */ /* 0x000fe4000780c0ff */
[----:B------:R-:W-:-:S05]  /*de00*/  SHF.R.S32.HI R0, RZ, 0x1f, R35 ;  /* 0x0000001fff007819 */ /* 0x000fca0000011423 */
[----:B------:R2:W-:Y:S06]  /*de10*/  STL [R1], R0 ;  /* 0x0000000001007387 */ /* 0x0005ec0000100800 */
        /* <DEDUP_REMOVED lines=17> */
.L_x_10246:
[----:B------:R-:W-:Y:S05]  /*df30*/  BSYNC B6 ;  /* 0x0000000000067941 */ /* 0x000fea0003800000 */
.L_x_10245:
[----:B------:R-:W3:Y:S01]  /*df40*/  LDL R21, [R1] ;  /* 0x0000000001157983 */ /* 0x000ee20000100800 */
[----:B------:R-:W4:Y:S03]  /*df50*/  LDC R7, c[0x0][0x448] ;  /* 0x00011200ff077b82 */ /* 0x000f260000000800 */
[----:B------:R-:W5:Y:S01]  /*df60*/  LDL R20, [R1+0x8] ;  /* 0x0000080001147983 */ /* 0x000f620000100800 */
[----:B------:R-:W-:Y:S01]  /*df70*/  IMAD.SHL.U32 R4, R17, 0x80, RZ ;  /* 0x0000008011047824 */ /* 0x000fe200078e00ff */
[----:B------:R-:W-:Y:S01]  /*df80*/  ULDC.64 UR4, c[0x0][0x298] ;  /* 0x0000a60000047ab9 */ /* 0x000fe20000000a00 */
[----:B------:R-:W-:Y:S01]  /*df90*/  LOP3.LUT R23, R23, 0xfffeffff, RZ, 0xc0, !PT ;  /* 0xfffeffff17177812 */ /* 0x000fe200078ec0ff */
[----:B0-----:R-:W0:Y:S01]  /*dfa0*/  S2R R2, SR_TID.X ;  /* 0x0000000000027919 */ /* 0x001e220000002100 */
[----:B------:R-:W1:Y:S01]  /*dfb0*/  S2R R3, SR_TID.X ;  /* 0x0000000000037919 */ /* 0x000e620000002100 */
[----:B----4-:R-:W-:-:S13]  /*dfc0*/  ISETP.NE.AND P0, PT, R7, 0x1, PT ;  /* 0x000000010700780c */ /* 0x010fda0003f05270 */
[----:B--2---:R-:W2:Y:S01]  /*dfd0*/  @P0 LDC R0, c[0x0][0x44c] ;  /* 0x00011300ff000b82 */ /* 0x004ea20000000800 */
[----:B------:R-:W-:Y:S02]  /*dfe0*/  @P0 LOP3.LUT R23, R23, 0x10000, RZ, 0xfc, !PT ;  /* 0x0001000017170812 */ /* 0x000fe400078efcff */
[----:B0-----:R-:W-:Y:S01]  /*dff0*/  LOP3.LUT R2, R2, 0x7f, RZ, 0xc0, !PT ;  /* 0x0000007f02027812 */ /* 0x001fe200078ec0ff */
[----:B-1----:R-:W-:-:S03]  /*e000*/  IMAD.SHL.U32 R3, R3, 0x10, RZ ;  /* 0x0000001003037824 */ /* 0x002fc600078e00ff */
[----:B------:R-:W-:-:S04]  /*e010*/  SHF.R.U32.HI R2, RZ, 0x3, R2 ;  /* 0x00000003ff027819 */ /* 0x000fc80000011602 */
[----:B------:R-:W-:Y:S02]  /*e020*/  LOP3.LUT R3, R2, 0x70, R3, 0xf8, !PT ;  /* 0x0000007002037812 */ /* 0x000fe400078ef803 */
[----:B------:R-:W0:Y:S02]  /*e030*/  @P0 LDC R2, c[0x0][0x450] ;  /* 0x00011400ff020b82 */ /* 0x000e240000000800 */
[----:B------:R-:W-:-:S05]  /*e040*/  LOP3.LUT R17, R3, R4, RZ, 0xfc, !PT ;  /* 0x0000000403117212 */ /* 0x000fca00078efcff */
[----:B--2---:R-:W-:-:S04]  /*e050*/  @P0 IMAD.HI.U32 R3, R17, R0, RZ ;  /* 0x0000000011030227 */ /* 0x004fc800078e00ff */
[----:B------:R-:W-:Y:S01]  /*e060*/  IMAD.MOV.U32 R0, RZ, RZ, R17 ;  /* 0x000000ffff007224 */ /* 0x000fe200078e0011 */
[----:B0-----:R-:W-:Y:S01]  /*e070*/  @P0 SHF.R.U32.HI R0, RZ, R2, R3 ;  /* 0x00000002ff000219 */ /* 0x001fe20000011603 */
[----:B------:R-:W-:-:S04]  /*e080*/  IMAD.WIDE.U32 R2, R35, UR4, RZ ;  /* 0x0000000423027c25 */ /* 0x000fc8000f8e00ff */
[----:B---3--:R-:W-:Y:S02]  /*e090*/  IMAD R5, R21, UR4, RZ ;  /* 0x0000000415057c24 */ /* 0x008fe4000f8e02ff */
[----:B------:R-:W0:Y:S02]  /*e0a0*/  S2R R21, SR_TID.X ;  /* 0x0000000000157919 */ /* 0x000e240000002100 */
[----:B------:R-:W-:Y:S01]  /*e0b0*/  IMAD R5, R35, UR5, R5 ;  /* 0x0000000523057c24 */ /* 0x000fe2000f8e0205 */
[----:B------:R-:W-:-:S03]  /*e0c0*/  ULDC.64 UR4, c[0x0][0x2d8] ;  /* 0x0000b60000047ab9 */ /* 0x000fc60000000a00 */
[----:B------:R-:W-:Y:S02]  /*e0d0*/  IMAD.IADD R3, R3, 0x1, R5 ;  /* 0x0000000103037824 */ /* 0x000fe400078e0205 */
[----:B------:R-:W-:-:S04]  /*e0e0*/  IMAD.WIDE.U32 R2, R18, UR4, R2 ;  /* 0x0000000412027c25 */ /* 0x000fc8000f8e0002 */
[----:B------:R-:W-:Y:S01]  /*e0f0*/  IMAD R3, R18, UR5, R3 ;  /* 0x0000000512037c24 */ /* 0x000fe2000f8e0203 */
[----:B------:R-:W-:Y:S02]  /*e100*/  ULDC.64 UR4, c[0x0][0x2e0] ;  /* 0x0000b80000047ab9 */ /* 0x000fe40000000a00 */
[----:B-----5:R-:W-:Y:S02]  /*e110*/  IMAD R5, R20, UR4, RZ ;  /* 0x0000000414057c24 */ /* 0x020fe4000f8e02ff */
[C---:B------:R-:W-:Y:S01]  /*e120*/  IMAD.WIDE.U32 R2, R34.reuse, UR4, R2 ;  /* 0x0000000422027c25 */ /* 0x040fe2000f8e0002 */
[----:B------:R-:W1:Y:S03]  /*e130*/  S2R R20, SR_TID.X ;  /* 0x0000000000147919 */ /* 0x000e660000002100 */
[----:B------:R-:W-:Y:S01]  /*e140*/  IMAD R5, R34, UR5, R5 ;  /* 0x0000000522057c24 */ /* 0x000fe2000f8e0205 */
[----:B------:R-:W-:-:S03]  /*e150*/  ULDC.64 UR4, c[0x0][0x2d0] ;  /* 0x0000b40000047ab9 */ /* 0x000fc60000000a00 */
[----:B------:R-:W-:Y:S01]  /*e160*/  IMAD.IADD R3, R3, 0x1, R5 ;  /* 0x0000000103037824 */ /* 0x000fe200078e0205 */
[----:B------:R-:W-:Y:S01]  /*e170*/  SHF.R.S32.HI R5, RZ, 0x1f, R0 ;  /* 0x0000001fff057819 */ /* 0x000fe20000011400 */
[----:B------:R-:W-:Y:S01]  /*e180*/  IMAD.WIDE.U32 R2, R0, UR4, R2 ;  /* 0x0000000400027c25 */ /* 0x000fe2000f8e0002 */
[----:B0-----:R-:W-:-:S03]  /*e190*/  LOP3.LUT R21, R21, 0x7f, RZ, 0xc0, !PT ;  /* 0x0000007f15157812 */ /* 0x001fc600078ec0ff */
[----:B------:R-:W-:Y:S01]  /*e1a0*/  IMAD R5, R5, UR4, RZ ;  /* 0x0000000405057c24 */ /* 0x000fe2000f8e02ff */
[----:B------:R-:W-:-:S03]  /*e1b0*/  SHF.R.U32.HI R21, RZ, 0x3, R21 ;  /* 0x00000003ff157819 */ /* 0x000fc60000011615 */
[----:B------:R-:W-:Y:S01]  /*e1c0*/  IMAD R5, R0, UR5, R5 ;  /* 0x0000000500057c24 */ /* 0x000fe2000f8e0205 */
[----:B------:R-:W-:Y:S01]  /*e1d0*/  ULDC.64 UR4, c[0x0][0x2c8] ;  /* 0x0000b20000047ab9 */ /* 0x000fe20000000a00 */
[----:B------:R-:W-:Y:S02]  /*e1e0*/  IMAD.MOV R0, RZ, RZ, -R0 ;  /* 0x000000ffff007224 */ /* 0x000fe400078e0a00 */
[----:B------:R-:W-:Y:S02]  /*e1f0*/  IMAD.IADD R3, R3, 0x1, R5 ;  /* 0x0000000103037824 */ /* 0x000fe400078e0205 */
[----:B------:R-:W-:-:S04]  /*e200*/  IMAD R0, R7, R0, R17 ;  /* 0x0000000007007224 */ /* 0x000fc800078e0211 */
[----:B------:R-:W-:Y:S01]  /*e210*/  IMAD.WIDE.U32 R2, R0, UR4, R2 ;  /* 0x0000000400027c25 */ /* 0x000fe2000f8e0002 */
[----:B------:R-:W-:-:S03]  /*e220*/  SHF.R.S32.HI R5, RZ, 0x1f, R0 ;  /* 0x0000001fff057819 */ /* 0x000fc60000011400 */
[----:B-1----:R-:W-:Y:S02]  /*e230*/  IMAD.SHL.U32 R20, R20, 0x8, RZ ;  /* 0x0000000814147824 */ /* 0x002fe400078e00ff */
[----:B------:R-:W-:-:S03]  /*e240*/  IMAD R5, R5, UR4, RZ ;  /* 0x0000000405057c24 */ /* 0x000fc6000f8e02ff */
[----:B------:R-:W-:Y:S01]  /*e250*/  LOP3.LUT R20, R20, 0x38, RZ, 0xc0, !PT ;  /* 0x0000003814147812 */ /* 0x000fe200078ec0ff */
        /* <DEDUP_REMOVED lines=9> */
[----:B------:R-:W2:Y:S01]  /*e2f0*/  LDL.LU R2, [R1+0x4] ;  /* 0x0000040001027983 */ /* 0x000ea20000300800 */
[----:B------:R-:W2:Y:S03]  /*e300*/  LDC R3, c[0x0][0x448] ;  /* 0x00011200ff037b82 */ /* 0x000ea60000000800 */
[----:B------:R-:W0:Y:S01]  /*e310*/  SHFL.IDX PT, R10, R0, RZ, 0x181f ;  /* 0x00181fff000a7589 */ /* 0x000e2200000e0000 */
[----:B------:R-:W-:-:S03]  /*e320*/  IMAD.IADD R4, R21, 0x1, R4 ;  /* 0x0000000115047824 */ /* 0x000fc600078e0204 */
[----:B------:R-:W-:Y:S01]  /*e330*/  SHFL.IDX PT, R7, R0, 0x1, 0x181f ;  /* 0x00381f0000077f89 */ /* 0x000fe200000e0000 */
[----:B------:R-:W-:-:S03]  /*e340*/  VIADD R8, R4, 0x10 ;  /* 0x0000001004087836 */ /* 0x000fc60000000000 */
[----:B------:R-:W-:Y:S04]  /*e350*/  SHFL.IDX PT, R11, R0, 0x2, 0x181f ;  /* 0x00581f00000b7f89 */ /* 0x000fe800000e0000 */
[----:B------:R-:W-:Y:S01]  /*e360*/  SHFL.IDX PT, R12, R0, 0x3, 0x181f ;  /* 0x00781f00000c7f89 */ /* 0x000fe200000e0000 */
[----:B------:R-:W-:Y:S01]  /*e370*/  LOP3.LUT R23, R23, 0xffffdfff, RZ, 0xc0, !PT ;  /* 0xffffdfff17177812 */ /* 0x000fe200078ec0ff */
[----:B--2---:R-:W-:Y:S02]  /*e380*/  IMAD R6, R2, R3, RZ ;  /* 0x0000000302067224 */ /* 0x004fe400078e02ff */
[----:B------:R-:W1:Y:S03]  /*e390*/  SHFL.IDX PT, R3, R5, RZ, 0x181f ;  /* 0x00181fff05037589 */ /* 0x000e6600000e0000 */
[-C--:B------:R-:W-:Y:S01]  /*e3a0*/  ISETP.GE.AND P6, PT, R4, R6.reuse, PT ;  /* 0x000000060400720c */ /* 0x080fe20003fc6270 */
[----:B------:R-:W2:Y:S01]  /*e3b0*/  SHFL.IDX PT, R2, R5, 0x1, 0x181f ;  /* 0x00381f0005027f89 */ /* 0x000ea200000e0000 */
[----:B------:R-:W-:-:S11]  /*e3c0*/  ISETP.GE.AND P5, PT, R8, R6, PT ;  /* 0x000000060800720c */ /* 0x000fd60003fa6270 */
[----:B0-----:R-:W-:-:S05]  /*e3d0*/  @!P6 LEA R10, P1, R20, R10, 0x1 ;  /* 0x0000000a140ae211 */ /* 0x001fca00078208ff */
[----:B-1----:R-:W-:Y:S01]  /*e3e0*/  @!P6 IMAD.X R3, RZ, RZ, R3, P1 ;  /* 0x000000ffff03e224 */ /* 0x002fe200008e0603 */
[----:B------:R-:W-:Y:S01]  /*e3f0*/  @!P5 LEA R7, P1, R20, R7, 0x1 ;  /* 0x000000071407d211 */ /* 0x000fe200078208ff */
[----:B------:R-:W-:-:S04]  /*e400*/  VIADD R8, R4, 0x20 ;  /* 0x0000002004087836 */ /* 0x000fc80000000000 */
[----:B--2---:R-:W-:Y:S02]  /*e410*/  @!P5 IMAD.X R9, RZ, RZ, R2, P1 ;  /* 0x000000ffff09d224 */ /* 0x004fe400008e0602 */
[----:B------:R-:W0:Y:S01]  /*e420*/  SHFL.IDX PT, R2, R5, 0x2, 0x181f ;  /* 0x00581f0005027f89 */ /* 0x000e2200000e0000 */
[----:B------:R-:W-:-:S13]  /*e430*/  ISETP.GE.AND P3, PT, R8, R6, PT ;  /* 0x000000060800720c */ /* 0x000fda0003f66270 */
[----:B------:R-:W-:-:S05]  /*e440*/  @!P3 LEA R11, P1, R20, R11, 0x1 ;  /* 0x0000000b140bb211 */ /* 0x000fca00078208ff */
[----:B0-----:R-:W-:Y:S02]  /*e450*/  @!P3 IMAD.X R8, RZ, RZ, R2, P1 ;  /* 0x000000ffff08b224 */ /* 0x001fe400008e0602 */
[----:B------:R-:W-:-:S05]  /*e460*/  VIADD R2, R4, 0x30 ;  /* 0x0000003004027836 */ /* 0x000fca0000000000 */
[----:B------:R-:W-:Y:S01]  /*e470*/  ISETP.GE.AND P2, PT, R2, R6, PT ;  /* 0x000000060200720c */ /* 0x000fe20003f46270 */
[----:B------:R-:W-:-:S05]  /*e480*/  VIADD R2, R4, 0x40 ;  /* 0x0000004004027836 */ /* 0x000fca0000000000 */
[----:B------:R-:W-:Y:S02]  /*e490*/  ISETP.GE.AND P4, PT, R2, R6, PT ;  /* 0x000000060200720c */ /* 0x000fe40003f86270 */
[----:B------:R-:W0:Y:S05]  /*e4a0*/  SHFL.IDX PT, R2, R5, 0x3, 0x181f ;  /* 0x00781f0005027f89 */ /* 0x000e2a00000e0000 */
[----:B------:R-:W-:Y:S02]  /*e4b0*/  @!P2 LEA R14, P1, R20, R12, 0x1 ;  /* 0x0000000c140ea211 */ /* 0x000fe400078208ff */
[----:B------:R-:W1:Y:S03]  /*e4c0*/  SHFL.IDX PT, R12, R0, 0x4, 0x181f ;  /* 0x00981f00000c7f89 */ /* 0x000e6600000e0000 */
[----:B0-----:R-:W-:-:S02]  /*e4d0*/  @!P2 IMAD.X R13, RZ, RZ, R2, P1 ;  /* 0x000000ffff0da224 */ /* 0x001fc400008e0602 */
[----:B------:R-:W0:Y:S01]  /*e4e0*/  SHFL.IDX PT, R2, R5, 0x4, 0x181f ;  /* 0x00981f0005027f89 */ /* 0x000e2200000e0000 */
[----:B-1----:R-:W-:Y:S02]  /*e4f0*/  @!P4 LEA R15, P1, R20, R12, 0x1 ;  /* 0x0000000c140fc211 */ /* 0x002fe400078208ff */
[----:B------:R-:W-:-:S04]  /*e500*/  @P6 LOP3.LUT R23, R23, 0x2000, RZ, 0xfc, !PT ;  /* 0x0000200017176812 */ /* 0x000fc800078efcff */
[----:B------:R-:W-:Y:S01]  /*e510*/  LOP3.LUT R23, R23, 0xffffefff, RZ, 0xc0, !PT ;  /* 0xffffefff17177812 */ /* 0x000fe200078ec0ff */
[----:B0-----:R-:W-:Y:S02]  /*e520*/  @!P4 IMAD.X R12, RZ, RZ, R2, P1 ;  /* 0x000000ffff0cc224 */ /* 0x001fe400008e0602 */
[----:B------:R-:W-:-:S05]  /*e530*/  @!P6 IMAD.MOV.U32 R2, RZ, RZ, R10 ;  /* 0x000000ffff02e224 */ /* 0x000fca00078e000a */
[----:B------:R0:W-:Y:S01]  /*e540*/  @!P6 LDGSTS.E.BYPASS.LTC128B.128 [R26+0x18400], desc[UR36][R2.64], !P0 ;  /* 0x18400000021aefae */ /* 0x0001e2000c101d64 */
[----:B------:R-:W-:Y:S01]  /*e550*/  @P5 LOP3.LUT R23, R23, 0x1000, RZ, 0xfc, !PT ;  /* 0x0000100017175812 */ /* 0x000fe200078efcff */
[----:B0-----:R-:W-:Y:S02]  /*e560*/  @!P5 IMAD.MOV.U32 R2, RZ, RZ, R7 ;  /* 0x000000ffff02d224 */ /* 0x001fe400078e0007 */
[----:B------:R-:W-:-:S05]  /*e570*/  @!P5 IMAD.MOV.U32 R3, RZ, RZ, R9 ;  /* 0x000000ffff03d224 */ /* 0x000fca00078e0009 */
[----:B------:R0:W-:Y:S01]  /*e580*/  @!P5 LDGSTS.E.BYPASS.LTC128B.128 [R26+0x18c00], desc[UR36][R2.64], !P0 ;  /* 0x18c00000021adfae */ /* 0x0001e2000c101d64 */
[----:B------:R-:W-:-:S03]  /*e590*/  LOP3.LUT R23, R23, 0xfffff7ff, RZ, 0xc0, !PT ;  /* 0xfffff7ff17177812 */ /* 0x000fc600078ec0ff */
[----:B------:R-:W1:Y:S01]  /*e5a0*/  SHFL.IDX PT, R9, R0, 0x5, 0x181f ;  /* 0x00b81f0000097f89 */ /* 0x000e6200000e0000 */
[----:B0-----:R-:W-:Y:S02]  /*e5b0*/  @!P3 IMAD.MOV.U32 R2, RZ, RZ, R11 ;  /* 0x000000ffff02b224 */ /* 0x001fe400078e000b */
[----:B------:R-:W-:-:S05]  /*e5c0*/  @!P3 IMAD.MOV.U32 R3, RZ, RZ, R8 ;  /* 0x000000ffff03b224 */ /* 0x000fca00078e0008 */
[----:B------:R0:W-:Y:S01]  /*e5d0*/  @!P3 LDGSTS.E.BYPASS.LTC128B.128 [R26+0x19400], desc[UR36][R2.64], !P0 ;  /* 0x19400000021abfae */ /* 0x0001e2000c101d64 */
[----:B------:R-:W-:-:S03]  /*e5e0*/  @P3 LOP3.LUT R23, R23, 0x800, RZ, 0xfc, !PT ;  /* 0x0000080017173812 */ /* 0x000fc600078efcff */
[----:B------:R-:W2:Y:S01]  /*e5f0*/  SHFL.IDX PT, R8, R5, 0x5, 0x181f ;  /* 0x00b81f0005087f89 */ /* 0x000ea200000e0000 */
[----:B0-----:R-:W-:-:S03]  /*e600*/  VIADD R2, R4, 0x50 ;  /* 0x0000005004027836 */ /* 0x001fc60000000000 */
[----:B------:R-:W0:Y:S01]  /*e610*/  SHFL.IDX PT, R7, R0, 0x6, 0x181f ;  /* 0x00d81f0000077f89 */ /* 0x000e2200000e0000 */
[----:B------:R-:W-:Y:S01]  /*e620*/  @!P2 IMAD.MOV.U32 R3, RZ, RZ, R13 ;  /* 0x000000ffff03a224 */ /* 0x000fe200078e000d */
[----:B------:R-:W-:Y:S01]  /*e630*/  ISETP.GE.AND P3, PT, R2, R6, PT ;  /* 0x000000060200720c */ /* 0x000fe20003f66270 */
[----:B------:R-:W-:Y:S01]  /*e640*/  @!P2 IMAD.MOV.U32 R2, RZ, RZ, R14 ;  /* 0x000000ffff02a224 */ /* 0x000fe200078e000e */
[----:B------:R-:W-:-:S04]  /*e650*/  LOP3.LUT R23, R23, 0xfffffdff, RZ, 0xc0, !PT ;  /* 0xfffffdff17177812 */ /* 0x000fc800078ec0ff */
[----:B------:R3:W-:Y:S01]  /*e660*/  @!P2 LDGSTS.E.BYPASS.LTC128B.128 [R26+0x19c00], desc[UR36][R2.64], !P0 ;  /* 0x19c00000021aafae */ /* 0x0007e2000c101d64 */
[----:B------:R-:W-:-:S03]  /*e670*/  @P2 LOP3.LUT R23, R23, 0x200, RZ, 0xfc, !PT ;  /* 0x0000020017172812 */ /* 0x000fc600078efcff */
[----:B---3--:R-:W3:Y:S01]  /*e680*/  SHFL.IDX PT, R2, R5, 0x6, 0x181f ;  /* 0x00d81f0005027f89 */ /* 0x008ee200000e0000 */
[----:B------:R-:W-:-:S05]  /*e690*/  VIADD R3, R4, 0x60 ;  /* 0x0000006004037836 */ /* 0x000fca0000000000 */
[----:B------:R-:W-:Y:S02]  /*e6a0*/  ISETP.GE.AND P2, PT, R3, R6, PT ;  /* 0x000000060300720c */ /* 0x000fe40003f46270 */
[----:B-1----:R-:W-:-:S05]  /*e6b0*/  @!P3 LEA R9, P1, R20, R9, 0x1 ;  /* 0x000000091409b211 */ /* 0x002fca00078208ff */
[----:B--2---:R-:W-:-:S06]  /*e6c0*/  @!P3 IMAD.X R8, RZ, RZ, R8, P1 ;  /* 0x000000ffff08b224 */ /* 0x004fcc00008e0608 */
[----:B0-----:R-:W-:Y:S01]  /*e6d0*/  @!P2 LEA R7, P1, R20, R7, 0x1 ;  /* 0x000000071407a211 */ /* 0x001fe200078208ff */
[----:B------:R-:W-:-:S04]  /*e6e0*/  @!P4 IMAD.MOV.U32 R3, RZ, RZ, R12 ;  /* 0x000000ffff03c224 */ /* 0x000fc800078e000c */
[----:B---3--:R-:W-:Y:S02]  /*e6f0*/  @!P2 IMAD.X R10, RZ, RZ, R2, P1 ;  /* 0x000000ffff0aa224 */ /* 0x008fe400008e0602 */
[----:B------:R-:W-:-:S05]  /*e700*/  @!P4 IMAD.MOV.U32 R2, RZ, RZ, R15 ;  /* 0x000000ffff02c224 */ /* 0x000fca00078e000f */
[----:B------:R0:W-:Y:S01]  /*e710*/  @!P4 LDGSTS.E.BYPASS.LTC128B.128 [R26+0x1a400], desc[UR36][R2.64], !P0 ;  /* 0x1a400000021acfae */ /* 0x0001e2000c101d64 */
[----:B------:R-:W-:Y:S01]  /*e720*/  LOP3.LUT R23, R23, 0xfffffeff, RZ, 0xc0, !PT ;  /* 0xfffffeff17177812 */ /* 0x000fe200078ec0ff */
[----:B0-----:R-:W-:Y:S02]  /*e730*/  @!P3 IMAD.MOV.U32 R2, RZ, RZ, R9 ;  /* 0x000000ffff02b224 */ /* 0x001fe400078e0009 */
[----:B------:R-:W-:-:S05]  /*e740*/  @!P3 IMAD.MOV.U32 R3, RZ, RZ, R8 ;  /* 0x000000ffff03b224 */ /* 0x000fca00078e0008 */
[----:B------:R0:W-:Y:S04]  /*e750*/  @!P3 LDGSTS.E.BYPASS.LTC128B.128 [R26+0x1ac00], desc[UR36][R2.64], !P0 ;  /* 0x1ac00000021abfae */ /* 0x0001e8000c101d64 */
[----:B------:R-:W1:Y:S01]  /*e760*/  SHFL.IDX PT, R5, R5, 0x7, 0x181f ;  /* 0x00f81f0005057f89 */ /* 0x000e6200000e0000 */
[----:B0-----:R-:W-:Y:S02]  /*e770*/  @!P2 IMAD.MOV.U32 R2, RZ, RZ, R7 ;  /* 0x000000ffff02a224 */ /* 0x001fe400078e0007 */
[----:B------:R-:W-:Y:S01]  /*e780*/  @!P2 IMAD.MOV.U32 R3, RZ, RZ, R10 ;  /* 0x000000ffff03a224 */ /* 0x000fe200078e000a */
[----:B------:R-:W0:Y:S04]  /*e790*/  SHFL.IDX PT, R0, R0, 0x7, 0x181f ;  /* 0x00f81f0000007f89 */ /* 0x000e2800000e0000 */
[----:B------:R2:W-:Y:S01]  /*e7a0*/  @!P2 LDGSTS.E.BYPASS.LTC128B.128 [R26+0x1b400], desc[UR36][R2.64], !P0 ;  /* 0x1b400000021aafae */ /* 0x0005e2000c101d64 */
[----:B------:R-:W-:-:S04]  /*e7b0*/  @P4 LOP3.LUT R23, R23, 0x100, RZ, 0xfc, !PT ;  /* 0x0000010017174812 */ /* 0x000fc800078efcff */
[----:B------:R-:W-:-:S04]  /*e7c0*/  LOP3.LUT R23, R23, 0xffffff7f, RZ, 0xc0, !PT ;  /* 0xffffff7f17177812 */ /* 0x000fc800078ec0ff */
[----:B------:R-:W-:-:S04]  /*e7d0*/  @P3 LOP3.LUT R23, R23, 0x80, RZ, 0xfc, !PT ;  /* 0x0000008017173812 */ /* 0x000fc800078efcff */
[----:B------:R-:W-:-:S04]  /*e7e0*/  LOP3.LUT R23, R23, 0xffffffbf, RZ, 0xc0, !PT ;  /* 0xffffffbf17177812 */ /* 0x000fc800078ec0ff */
[----:B-12---:R-:W-:-:S07]  /*e7f0*/  @P2 LOP3.LUT R23, R23, 0x40, RZ, 0xfc, !PT ;  /* 0x0000004017172812 */ /* 0x006fce00078efcff */
.L_x_10341:
[----:B------:R-:W-:Y:S01]  /*e800*/  VIADD R4, R4, 0x70 ;  /* 0x0000007004047836 */ /* 0x000fe20000000000 */
[----:B------:R-:W-:-:S04]  /*e810*/  LOP3.LUT R23, R23, 0xffffbfff, RZ, 0xc0, !PT ;  /* 0xffffbfff17177812 */ /* 0x000fc800078ec0ff */
[----:B------:R-:W-:-:S13]  /*e820*/  ISETP.GE.AND P2, PT, R4, R6, PT ;  /* 0x000000060400720c */ /* 0x000fda0003f46270 */
[----:B0-----:R-:W-:Y:S02]  /*e830*/  @!P2 LEA R2, P1, R20, R0, 0x1 ;  /* 0x000000001402a211 */ /* 0x001fe400078208ff */
[----:B------:R-:W-:-:S03]  /*e840*/  @P2 LOP3.LUT R23, R23, 0x4000, RZ, 0xfc, !PT ;  /* 0x0000400017172812 */ /* 0x000fc600078efcff */
[----:B------:R-:W-:-:S05]  /*e850*/  @!P2 IMAD.X R3, RZ, RZ, R5, P1 ;  /* 0x000000ffff03a224 */ /* 0x000fca00008e0605 */
[----:B------:R-:W-:Y:S01]  /*e860*/  @!PT LDS RZ, [RZ] ;  /* 0x00000000fffff984 */ /* 0x000fe20000000800 */
[----:B------:R-:W-:Y:S01]  /*e870*/  @!PT LDS RZ, [RZ] ;  /* 0x00000000fffff984 */ /* 0x000fe20000000800 */
[----:B------:R-:W-:Y:S01]  /*e880*/  @!PT LDS RZ, [RZ] ;  /* 0x00000000fffff984 */ /* 0x000fe20000000800 */
[----:B------:R0:W-:Y:S01]  /*e890*/  @!P2 LDGSTS.E.BYPASS.LTC128B.128 [R26+0x1bc00], desc[UR36][R2.64], !P0 ;  /* 0x1bc00000021aafae */ /* 0x0001e2000c101d64 */
[----:B------:R-:W-:Y:S01]  /*e8a0*/  PLOP3.LUT P0, PT, PT, PT, PT, 0x80, 0x0 ;  /* 0x000000000000781c */ /* 0x000fe20003f0f070 */
[----:B------:R-:W-:-:S12]  /*e8b0*/  NOP ;  /* 0x0000000000007918 */ /* 0x000fd80000000000 */
.L_x_10248:
        /* <DEDUP_REMOVED lines=28> */
.L_x_10250:
[----:B------:R-:W-:Y:S05]  /*ea80*/  BSYNC B6 ;  /* 0x0000000000067941 */ /* 0x000fea0003800000 */
.L_x_10249:
[----:B------:R-:W2:Y:S01]  /*ea90*/  LDL.LU R21, [R1] ;  /* 0x0000000001157983 */ /* 0x000ea20000300800 */
[----:B0-----:R-:W0:Y:S01]  /*eaa0*/  LDC R2, c[0x0][0x448] ;  /* 0x00011200ff027b82 */ /* 0x001e220000000800 */
[----:B------:R-:W-:Y:S02]  /*eab0*/  ULDC.64 UR4, c[0x0][0x398] ;  /* 0x0000e60000047ab9 */ /* 0x000fe40000000a00 */
[----:B------:R-:W3:Y:S01]  /*eac0*/  LDL.LU R20, [R1+0x8] ;  /* 0x0000080001147983 */ /* 0x000ee20000300800 */
[----:B0-----:R-:W-:-:S13]  /*ead0*/  ISETP.NE.AND P6, PT, R2, 0x1, PT ;  /* 0x000000010200780c */ /* 0x001fda0003fc5270 */
[----:B------:R-:W0:Y:S08]  /*eae0*/  @P6 LDC R3, c[0x0][0x44c] ;  /* 0x00011300ff036b82 */ /* 0x000e300000000800 */
[----:B------:R-:W1:Y:S01]  /*eaf0*/  @P6 LDC R2, c[0x0][0x450] ;  /* 0x00011400ff026b82 */ /* 0x000e620000000800 */
[----:B------:R-:W-:Y:S02]  /*eb00*/  IMAD.MOV.U32 R0, RZ, RZ, R17 ;  /* 0x000000ffff007224 */ /* 0x000fe400078e0011 */
[----:B0-----:R-:W-:-:S05]  /*eb10*/  @P6 IMAD.HI.U32 R3, R17, R3, RZ ;  /* 0x0000000311036227 */ /* 0x001fca00078e00ff */
[----:B-1----:R-:W-:Y:S01]  /*eb20*/  @P6 SHF.R.U32.HI R0, RZ, R2, R3 ;  /* 0x00000002ff006219 */ /* 0x002fe20000011603 */
[----:B------:R-:W-:Y:S01]  /*eb30*/  IMAD.WIDE.U32 R2, R35, UR4, RZ ;  /* 0x0000000423027c25 */ /* 0x000fe2000f8e00ff */
[----:B------:R-:W0:Y:S02]  /*eb40*/  S2R R8, SR_TID.X ;  /* 0x0000000000087919 */ /* 0x000e240000002100 */
[----:B------:R-:W-:Y:S01]  /*eb50*/  SHF.R.S32.HI R5, RZ, 0x1f, R0 ;  /* 0x0000001fff057819 */ /* 0x000fe20000011400 */
        /* <DEDUP_REMOVED lines=11> */
[----:B------:R-:W-:Y:S01]  /*ec10*/  IMAD.WIDE.U32 R2, R34, UR4, R2 ;  /* 0x0000000422027c25 */ /* 0x000fe2000f8e0002 */
        /* <DEDUP_REMOVED lines=16> */
[----:B------:R-:W-:Y:S01]  /*ed20*/  ULDC.64 UR4, c[0x0][0x390] ;  /* 0x0000e40000047ab9 */ /* 0x000fe20000000a00 */
[----:B------:R-:W-:Y:S02]  /*ed30*/  LOP3.LUT R20, R20, 0x38, RZ, 0xc0, !PT ;  /* 0x0000003814147812 */ /* 0x000fe400078ec0ff */
[----:B------:R-:W-:Y:S01]  /*ed40*/  IMAD.IADD R3, R3, 0x1, R0 ;  /* 0x0000000103037824 */ /* 0x000fe200078e0200 */
[----:B------:R-:W-:Y:S01]  /*ed50*/  LEA R0, P0, R2, UR4, 0x1 ;  /* 0x0000000402007c11 */ /* 0x000fe2000f8008ff */
[----:B------:R-:W-:Y:S01]  /*ed60*/  ULDC UR4, c[0x0][0x3b8] ;  /* 0x0000ee0000047ab9 */ /* 0x000fe20000000800 */
[C---:B------:R-:W-:Y:S02]  /*ed70*/  LOP3.LUT R9, R20.reuse, 0x40, RZ, 0xfc, !PT ;  /* 0x0000004014097812 */ /* 0x040fe400078efcff */
[C---:B------:R-:W-:Y:S02]  /*ed80*/  LOP3.LUT R7, R20.reuse, 0x80, RZ, 0xfc, !PT ;  /* 0x0000008014077812 */ /* 0x040fe400078efcff */
[----:B------:R-:W-:-:S02]  /*ed90*/  LOP3.LUT R6, R20, 0xc0, RZ, 0xfc, !PT ;  /* 0x000000c014067812 */ /* 0x000fc400078efcff */
[----:B------:R-:W-:Y:S01]  /*eda0*/  LEA.HI.X R4, R2, UR5, R3, 0x1, P0 ;  /* 0x0000000502047c11 */ /* 0x000fe200080f0c03 */
[----:B------:R-:W-:Y:S01]  /*edb0*/  UMOV UR5, 0xffffffff ;  /* 0xffffffff00057882 */ /* 0x000fe20000000000 */
[----:B------:R-:W-:Y:S02]  /*edc0*/  ISETP.GE.AND P4, PT, R8, UR4, PT ;  /* 0x0000000408007c0c */ /* 0x000fe4000bf86270 */
[----:B------:R-:W-:Y:S02]  /*edd0*/  ISETP.GE.AND P3, PT, R9, UR4, PT ;  /* 0x0000000409007c0c */ /* 0x000fe4000bf66270 */
[----:B------:R-:W-:Y:S02]  /*ede0*/  ISETP.GE.AND P2, PT, R7, UR4, PT ;  /* 0x0000000407007c0c */ /* 0x000fe4000bf46270 */
[----:B------:R-:W-:Y:S01]  /*edf0*/  ISETP.GE.AND P1, PT, R6, UR4, PT ;  /* 0x0000000406007c0c */ /* 0x000fe2000bf26270 */
[----:B------:R-:W-:-:S12]  /*ee00*/  BRA.DIV UR5, `(.L_x_10251) ;  /* 0x0000004605607947 */ /* 0x000fd8000b800000 */
[----:B------:R-:W0:Y:S01]  /*ee10*/  SHFL.IDX PT, R14, R0, RZ, 0x181f ;  /* 0x00181fff000e7589 */ /* 0x000e2200000e0000 */
[C---:B------:R-:W-:Y:S02]  /*ee20*/  LOP3.LUT P6, RZ, R23.reuse, 0x2000, RZ, 0xc0, !PT ;  /* 0x0000200017ff7812 */ /* 0x040fe400078cc0ff */
[----:B------:R-:W-:Y:S01]  /*ee30*/  LOP3.LUT P5, RZ, R23, 0x1000, RZ, 0xc0, !PT ;  /* 0x0000100017ff7812 */ /* 0x000fe200078ac0ff */
[----:B------:R-:W1:Y:S10]  /*ee40*/  SHFL.IDX PT, R2, R4, RZ, 0x181f ;  /* 0x00181fff04027589 */ /* 0x000e7400000e0000 */
[----:B0-----:R-:W-:-:S02]  /*ee50*/  @!P6 LEA R5, P0, R8, R14, 0x1 ;  /* 0x0000000e0805e211 */ /* 0x001fc400078008ff */
[----:B------:R-:W0:Y:S03]  /*ee60*/  SHFL.IDX PT, R14, R0, 0x1, 0x181f ;  /* 0x00381f00000e7f89 */ /* 0x000e2600000e0000 */
[----:B-1----:R-:W-:Y:S02]  /*ee70*/  @!P6 IMAD.X R3, RZ, RZ, R2, P0 ;  /* 0x000000ffff03e224 */ /* 0x002fe400000e0602 */
[----:B------:R-:W-:Y:S02]  /*ee80*/  @!P6 IMAD.MOV.U32 R2, RZ, RZ, R5 ;  /* 0x000000ffff02e224 */ /* 0x000fe400078e0005 */
[----:B------:R-:W1:Y:S04]  /*ee90*/  SHFL.IDX PT, R5, R4, 0x1, 0x181f ;  /* 0x00381f0004057f89 */ /* 0x000e6800000e0000 */
[----:B------:R-:W-:Y:S04]  /*eea0*/  @!P6 LDGSTS.E.BYPASS.LTC128B.128 [R26+0x22400], desc[UR36][R2.64], !P4 ;  /* 0x22400000021aefae */ /* 0x000fe8000e101d64 */
[----:B------:R-:W-:Y:S04]  /*eeb0*/  @!P6 LDGSTS.E.BYPASS.LTC128B.128 [R26+0x26400], desc[UR36][R2.64+0x80], !P3 ;  /* 0x26400080021aefae */ /* 0x000fe8000d901d64 */
[----:B------:R-:W-:Y:S04]  /*eec0*/  @!P6 LDGSTS.E.BYPASS.LTC128B.128 [R26+0x2a400], desc[UR36][R2.64+0x100], !P2 ;  /* 0x2a400100021aefae */ /* 0x000fe8000d101d64 */
[----:B------:R2:W-:Y:S01]  /*eed0*/  @!P6 LDGSTS.E.BYPASS.LTC128B.128 [R26+0x2e400], desc[UR36][R2.64+0x180], !P1 ;  /* 0x2e400180021aefae */ /* 0x0005e2000c901d64 */
[----:B0-----:R-:W-:-:S02]  /*eee0*/  @!P5 LEA R6, P0, R8, R14, 0x1 ;  /* 0x0000000e0806d211 */ /* 0x001fc400078008ff */
[C---:B------:R-:W-:Y:S01]  /*eef0*/  LOP3.LUT P6, RZ, R23.reuse, 0x80, RZ, 0xc0, !PT ;  /* 0x0000008017ff7812 */ /* 0x040fe200078cc0ff */
[----:B------:R-:W0:Y:S01]  /*ef00*/  SHFL.IDX PT, R14, R0, 0x2, 0x181f ;  /* 0x00581f00000e7f89 */ /* 0x000e2200000e0000 */
[----:B------:R-:W-:Y:S01]  /*ef10*/  LOP3.LUT R23, R23, 0xfff7ffff, RZ, 0xc0, !PT ;  /* 0xfff7ffff17177812 */ /* 0x000fe200078ec0ff */
[----:B-1----:R-:W-:Y:S02]  /*ef20*/  @!P5 IMAD.X R7, RZ, RZ, R5, P0 ;  /* 0x000000ffff07d224 */ /* 0x002fe400000e0605 */
[----:B------:R-:W1:Y:S01]  /*ef30*/  SHFL.IDX PT, R5, R4, 0x2, 0x181f ;  /* 0x00581f0004057f89 */ /* 0x000e6200000e0000 */
[----:B--2---:R-:W-:Y:S02]  /*ef40*/  @!P5 IMAD.MOV.U32 R2, RZ, RZ, R6 ;  /* 0x000000ffff02d224 */ /* 0x004fe400078e0006 */
[----:B------:R-:W-:-:S05]  /*ef50*/  @!P5 IMAD.MOV.U32 R3, RZ, RZ, R7 ;  /* 0x000000ffff03d224 */ /* 0x000fca00078e0007 */
[----:B------:R-:W-:Y:S01]  /*ef60*/  @P6 LOP3.LUT R23, R23, 0x80000, RZ, 0xfc, !PT ;  /* 0x0008000017176812 */ /* 0x000fe200078efcff */
[----:B------:R-:W-:Y:S03]  /*ef70*/  @!P5 LDGSTS.E.BYPASS.LTC128B.128 [R26+0x22c00], desc[UR36][R2.64], !P4 ;  /* 0x22c00000021adfae */ /* 0x000fe6000e101d64 */
[C---:B------:R-:W-:Y:S01]  /*ef80*/  LOP3.LUT P6, RZ, R23.reuse, 0x200, RZ, 0xc0, !PT ;  /* 0x0000020017ff7812 */ /* 0x040fe200078cc0ff */
[----:B------:R-:W-:Y:S04]  /*ef90*/  @!P5 LDGSTS.E.BYPASS.LTC128B.128 [R26+0x26c00], desc[UR36][R2.64+0x80], !P3 ;  /* 0x26c00080021adfae */ /* 0x000fe8000d901d64 */
[----:B------:R-:W-:Y:S04]  /*efa0*/  @!P5 LDGSTS.E.BYPASS.LTC128B.128 [R26+0x2ac00], desc[UR36][R2.64+0x100], !P2 ;  /* 0x2ac00100021adfae */ /* 0x000fe8000d101d64 */
[----:B------:R2:W-:Y:S01]  /*efb0*/  @!P5 LDGSTS.E.BYPASS.LTC128B.128 [R26+0x2ec00], desc[UR36][R2.64+0x180], !P1 ;  /* 0x2ec00180021adfae */ /* 0x0005e2000c901d64 */
[----:B------:R-:W-:-:S02]  /*efc0*/  LOP3.LUT P5, RZ, R23, 0x40, RZ, 0xc0, !PT ;  /* 0x0000004017ff7812 */ /* 0x000fc400078ac0ff */
[----:B------:R-:W-:-:S11]  /*efd0*/  LOP3.LUT R23, R23, 0xfffbffff, RZ, 0xc0, !PT ;  /* 0xfffbffff17177812 */ /* 0x000fd600078ec0ff */
[----:B------:R-:W-:-:S04]  /*efe0*/  @P5 LOP3.LUT R23, R23, 0x40000, RZ, 0xfc, !PT ;  /* 0x0004000017175812 */ /* 0x000fc800078efcff */
[C---:B------:R-:W-:Y:S02]  /*eff0*/  LOP3.LUT P5, RZ, R23.reuse, 0x100, RZ, 0xc0, !PT ;  /* 0x0000010017ff7812 */ /* 0x040fe400078ac0ff */
[----:B------:R-:W-:-:S11]  /*f000*/  LOP3.LUT R23, R23, 0xffefffff, RZ, 0xc0, !PT ;  /* 0xffefffff17177812 */ /* 0x000fd600078ec0ff */
[----:B------:R-:W-:-:S04]  /*f010*/  @P5 LOP3.LUT R23, R23, 0x100000, RZ, 0xfc, !PT ;  /* 0x0010000017175812 */ /* 0x000fc800078efcff */
[----:B------:R-:W-:-:S13]  /*f020*/  LOP3.LUT P5, RZ, R23, 0x800, RZ, 0xc0, !PT ;  /* 0x0000080017ff7812 */ /* 0x000fda00078ac0ff */
[----:B0-----:R-:W-:Y:S02]  /*f030*/  @!P5 LEA R6, P0, R8, R14, 0x1 ;  /* 0x0000000e0806d211 */ /* 0x001fe400078008ff */
[----:B------:R-:W0:Y:S03]  /*f040*/  SHFL.IDX PT, R14, R0, 0x3, 0x181f ;  /* 0x00781f00000e7f89 */ /* 0x000e2600000e0000 */
[----:B-1----:R-:W-:Y:S02]  /*f050*/  @!P5 IMAD.X R7, RZ, RZ, R5, P0 ;  /* 0x000000ffff07d224 */ /* 0x002fe400000e0605 */
[----:B------:R-:W1:Y:S01]  /*f060*/  SHFL.IDX PT, R5, R4, 0x3, 0x181f ;  /* 0x00781f0004057f89 */ /* 0x000e6200000e0000 */
[----:B--2---:R-:W-:Y:S02]  /*f070*/  @!P5 IMAD.MOV.U32 R2, RZ, RZ, R6 ;  /* 0x000000ffff02d224 */ /* 0x004fe400078e0006 */
[----:B------:R-:W-:-:S05]  /*f080*/  @!P5 IMAD.MOV.U32 R3, RZ, RZ, R7 ;  /* 0x000000ffff03d224 */ /* 0x000fca00078e0007 */
[----:B------:R-:W-:Y:S04]  /*f090*/  @!P5 LDGSTS.E.BYPASS.LTC128B.128 [R26+0x23400], desc[UR36][R2.64], !P4 ;  /* 0x23400000021adfae */ /* 0x000fe8000e101d64 */
[----:B------:R-:W-:Y:S04]  /*f0a0*/  @!P5 LDGSTS.E.BYPASS.LTC128B.128 [R26+0x27400], desc[UR36][R2.64+0x80], !P3 ;  /* 0x27400080021adfae */ /* 0x000fe8000d901d64 */
[----:B------:R-:W-:Y:S01]  /*f0b0*/  @!P5 LDGSTS.E.BYPASS.LTC128B.128 [R26+0x2b400], desc[UR36][R2.64+0x100], !P2 ;  /* 0x2b400100021adfae */ /* 0x000fe2000d101d64 */
[----:B0-----:R-:W-:-:S03]  /*f0c0*/  @!P6 LEA R6, P0, R8, R14, 0x1 ;  /* 0x0000000e0806e211 */ /* 0x001fc600078008ff */
[----:B------:R0:W-:Y:S01]  /*f0d0*/  @!P5 LDGSTS.E.BYPASS.LTC128B.128 [R26+0x2f400], desc[UR36][R2.64+0x180], !P1 ;  /* 0x2f400180021adfae */ /* 0x0001e2000c901d64 */
[----:B------:R-:W-:-:S03]  /*f0e0*/  LOP3.LUT P5, RZ, R23, 0x100000, RZ, 0xc0, !PT ;  /* 0x0010000017ff7812 */ /* 0x000fc600078ac0ff */
[----:B------:R-:W2:Y:S01]  /*f0f0*/  SHFL.IDX PT, R14, R0, 0x4, 0x181f ;  /* 0x00981f00000e7f89 */ /* 0x000ea200000e0000 */
[----:B-1----:R-:W-:-:S03]  /*f100*/  @!P6 IMAD.X R7, RZ, RZ, R5, P0 ;  /* 0x000000ffff07e224 */ /* 0x002fc600000e0605 */
[----:B------:R-:W1:Y:S01]  /*f110*/  SHFL.IDX PT, R5, R4, 0x4, 0x181f ;  /* 0x00981f0004057f89 */ /* 0x000e6200000e0000 */
[----:B0-----:R-:W-:Y:S02]  /*f120*/  @!P6 IMAD.MOV.U32 R2, RZ, RZ, R6 ;  /* 0x000000ffff02e224 */ /* 0x001fe400078e0006 */
[----:B------:R-:W-:-:S05]  /*f130*/  @!P6 IMAD.MOV.U32 R3, RZ, RZ, R7 ;  /* 0x000000ffff03e224 */ /* 0x000fca00078e0007 */
[----:B------:R-:W-:Y:S04]  /*f140*/  @!P6 LDGSTS.E.BYPASS.LTC128B.128 [R26+0x23c00], desc[UR36][R2.64], !P4 ;  /* 0x23c00000021aefae */ /* 0x000fe8000e101d64 */
[----:B------:R-:W-:Y:S04]  /*f150*/  @!P6 LDGSTS.E.BYPASS.LTC128B.128 [R26+0x27c00], desc[UR36][R2.64+0x80], !P3 ;  /* 0x27c00080021aefae */ /* 0x000fe8000d901d64 */
[----:B------:R-:W-:Y:S01]  /*f160*/  @!P6 LDGSTS.E.BYPASS.LTC128B.128 [R26+0x2bc00], desc[UR36][R2.64+0x100], !P2 ;  /* 0x2bc00100021aefae */ /* 0x000fe2000d101d64 */
[----:B--2---:R-:W-:-:S03]  /*f170*/  @!P5 LEA R6, P0, R8, R14, 0x1 ;  /* 0x0000000e0806d211 */ /* 0x004fc600078008ff */
[----:B------:R-:W0:Y:S02]  /*f180*/  SHFL.IDX PT, R14, R0, 0x5, 0x181f ;  /* 0x00b81f00000e7f89 */ /* 0x000e2400000e0000 */
[----:B-1----:R-:W-:Y:S02]  /*f190*/  @!P5 IMAD.X R7, RZ, RZ, R5, P0 ;  /* 0x000000ffff07d224 */ /* 0x002fe400000e0605 */
[----:B------:R-:W1:Y:S04]  /*f1a0*/  SHFL.IDX PT, R5, R4, 0x5, 0x181f ;  /* 0x00b81f0004057f89 */ /* 0x000e6800000e0000 */
[----:B------:R2:W-:Y:S01]  /*f1b0*/  @!P6 LDGSTS.E.BYPASS.LTC128B.128 [R26+0x2fc00], desc[UR36][R2.64+0x180], !P1 ;  /* 0x2fc00180021aefae */ /* 0x0005e2000c901d64 */
[----:B------:R-:W-:Y:S01]  /*f1c0*/  LOP3.LUT P6, RZ, R23, 0x80000, RZ, 0xc0, !PT ;  /* 0x0008000017ff7812 */ /* 0x000fe200078cc0ff */
[----:B--2---:R-:W-:-:S02]  /*f1d0*/  @!P5 IMAD.MOV.U32 R2, RZ, RZ, R6 ;  /* 0x000000ffff02d224 */ /* 0x004fc400078e0006 */
[----:B------:R-:W-:-:S10]  /*f1e0*/  @!P5 IMAD.MOV.U32 R3, RZ, RZ, R7 ;  /* 0x000000ffff03d224 */ /* 0x000fd400078e0007 */
[----:B0-----:R-:W-:Y:S02]  /*f1f0*/  @!P6 LEA R6, P0, R8, R14, 0x1 ;  /* 0x0000000e0806e211 */ /* 0x001fe400078008ff */
[----:B------:R-:W0:Y:S03]  /*f200*/  SHFL.IDX PT, R14, R0, 0x6, 0x181f ;  /* 0x00d81f00000e7f89 */ /* 0x000e2600000e0000 */
[----:B-1----:R-:W-:Y:S01]  /*f210*/  @!P6 IMAD.X R7, RZ, RZ, R5, P0 ;  /* 0x000000ffff07e224 */ /* 0x002fe200000e0605 */
[----:B------:R-:W-:Y:S04]  /*f220*/  @!P5 LDGSTS.E.BYPASS.LTC128B.128 [R26+0x24400], desc[UR36][R2.64], !P4 ;  /* 0x24400000021adfae */ /* 0x000fe8000e101d64 */
[----:B------:R-:W1:Y:S04]  /*f230*/  SHFL.IDX PT, R5, R4, 0x6, 0x181f ;  /* 0x00d81f0004057f89 */ /* 0x000e6800000e0000 */
[----:B------:R-:W-:Y:S04]  /*f240*/  @!P5 LDGSTS.E.BYPASS.LTC128B.128 [R26+0x28400], desc[UR36][R2.64+0x80], !P3 ;  /* 0x28400080021adfae */ /* 0x000fe8000d901d64 */
[----:B------:R-:W-:Y:S04]  /*f250*/  @!P5 LDGSTS.E.BYPASS.LTC128B.128 [R26+0x2c400], desc[UR36][R2.64+0x100], !P2 ;  /* 0x2c400100021adfae */ /* 0x000fe8000d101d64 */
[----:B------:R2:W-:Y:S01]  /*f260*/  @!P5 LDGSTS.E.BYPASS.LTC128B.128 [R26+0x30400], desc[UR36][R2.64+0x180], !P1 ;  /* 0x30400180021adfae */ /* 0x0005e2000c901d64 */
[----:B------:R-:W-:Y:S01]  /*f270*/  LOP3.LUT P5, RZ, R23, 0x40000, RZ, 0xc0, !PT ;  /* 0x0004000017ff7812 */ /* 0x000fe200078ac0ff */
[----:B--2---:R-:W-:-:S02]  /*f280*/  @!P6 IMAD.MOV.U32 R2, RZ, RZ, R6 ;  /* 0x000000ffff02e224 */ /* 0x004fc400078e0006 */
[----:B------:R-:W-:-:S10]  /*f290*/  @!P6 IMAD.MOV.U32 R3, RZ, RZ, R7 ;  /* 0x000000ffff03e224 */ /* 0x000fd400078e0007 */
[----:B0-----:R-:W-:Y:S02]  /*f2a0*/  @!P5 LEA R6, P0, R8, R14, 0x1 ;  /* 0x0000000e0806d211 */ /* 0x001fe400078008ff */
[----:B------:R0:W2:Y:S03]  /*f2b0*/  SHFL.IDX PT, R14, R0, 0x7, 0x181f ;  /* 0x00f81f00000e7f89 */ /* 0x0000a600000e0000 */
[----:B-1----:R-:W-:Y:S01]  /*f2c0*/  @!P5 IMAD.X R7, RZ, RZ, R5, P0 ;  /* 0x000000ffff07d224 */ /* 0x002fe200000e0605 */
[----:B------:R-:W-:Y:S04]  /*f2d0*/  @!P6 LDGSTS.E.BYPASS.LTC128B.128 [R26+0x24c00], desc[UR36][R2.64], !P4 ;  /* 0x24c00000021aefae */ /* 0x000fe8000e101d64 */
[----:B------:R-:W-:Y:S04]  /*f2e0*/  @!P6 LDGSTS.E.BYPASS.LTC128B.128 [R26+0x28c00], desc[UR36][R2.64+0x80], !P3 ;  /* 0x28c00080021aefae */ /* 0x000fe8000d901d64 */
[----:B------:R-:W-:Y:S04]  /*f2f0*/  @!P6 LDGSTS.E.BYPASS.LTC128B.128 [R26+0x2cc00], desc[UR36][R2.64+0x100], !P2 ;  /* 0x2cc00100021aefae */ /* 0x000fe8000d101d64 */
[----:B------:R1:W-:Y:S04]  /*f300*/  @!P6 LDGSTS.E.BYPASS.LTC128B.128 [R26+0x30c00], desc[UR36][R2.64+0x180], !P1 ;  /* 0x30c00180021aefae */ /* 0x0003e8000c901d64 */
[----:B------:R0:W3:Y:S01]  /*f310*/  SHFL.IDX PT, R5, R4, 0x7, 0x181f ;  /* 0x00f81f0004057f89 */ /* 0x0000e200000e0000 */
[----:B-1----:R-:W-:-:S02]  /*f320*/  @!P5 IMAD.MOV.U32 R2, RZ, RZ, R6 ;  /* 0x000000ffff02d224 */ /* 0x002fc400078e0006 */
[----:B------:R-:W-:-:S05]  /*f330*/  @!P5 IMAD.MOV.U32 R3, RZ, RZ, R7 ;  /* 0x000000ffff03d224 */ /* 0x000fca00078e0007 */
[----:B------:R0:W-:Y:S04]  /*f340*/  @!P5 LDGSTS.E.BYPASS.LTC128B.128 [R26+0x25400], desc[UR36][R2.64], !P4 ;  /* 0x25400000021adfae */ /* 0x0001e8000e101d64 */
[----:B------:R0:W-:Y:S04]  /*f350*/  @!P5 LDGSTS.E.BYPASS.LTC128B.128 [R26+0x29400], desc[UR36][R2.64+0x80], !P3 ;  /* 0x29400080021adfae */ /* 0x0001e8000d901d64 */
[----:B------:R0:W-:Y:S04]  /*f360*/  @!P5 LDGSTS.E.BYPASS.LTC128B.128 [R26+0x2d400], desc[UR36][R2.64+0x100], !P2 ;  /* 0x2d400100021adfae */ /* 0x0001e8000d101d64 */
[----:B--23--:R0:W-:Y:S02]  /*f370*/  @!P5 LDGSTS.E.BYPASS.LTC128B.128 [R26+0x31400], desc[UR36][R2.64+0x180], !P1 ;  /* 0x31400180021adfae */ /* 0x00c1e4000c901d64 */
.L_x_10359:
[----:B------:R-:W-:Y:S01]  /*f380*/  LOP3.LUT P0, RZ, R23, 0x4000, RZ, 0xc0, !PT ;  /* 0x0000400017ff7812 */ /* 0x000fe2000780c0ff */
[----:B------:R-:W-:-:S12]  /*f390*/  BSSY B0, `(.L_x_10252) ;  /* 0x000000b000007945 */ /* 0x000fd80003800000 */
        /* <DEDUP_REMOVED lines=8> */
[----:B------:R1:W-:Y:S04]  /*f420*/  LDGSTS.E.BYPASS.LTC128B.128 [R26+0x2dc00], desc[UR36][R2.64+0x100], !P2 ;  /* 0x2dc00100021a7fae */ /* 0x0003e8000d101d64 */
[----:B------:R1:W-:Y:S02]  /*f430*/  LDGSTS.E.BYPASS.LTC128B.128 [R26+0x31c00], desc[UR36][R2.64+0x180], !P1 ;  /* 0x31c00180021a7fae */ /* 0x0003e4000c901d64 */
.L_x_10253:
[----:B------:R-:W-:Y:S05]  /*f440*/  BSYNC B0 ;  /* 0x0000000000007941 */ /* 0x000fea0003800000 */
.L_x_10252:
[----:B------:R-:W-:Y:S01]  /*f450*/  NOP ;  /* 0x0000000000007918 */ /* 0x000fe20000000000 */
[----:B------:R-:W-:-:S13]  /*f460*/  PLOP3.LUT P0, PT, PT, PT, PT, 0x80, 0x0 ;  /* 0x000000000000781c */ /* 0x000fda0003f0f070 */
.L_x_10254:
        /* <DEDUP_REMOVED lines=18> */
.L_x_10360:
[----:B------:R-:W-:Y:S05]  /*f590*/  BSYNC B0 ;  /* 0x0000000000007941 */ /* 0x000fea0003800000 */
.L_x_10255:
[----:B------:R-:W-:-:S13]  /*f5a0*/  LOP3.LUT P0, RZ, R23, 0x400, RZ, 0xc0, !PT ;  /* 0x0000040017ff7812 */ /* 0x000fda000780c0ff */
[----:B------:R-:W-:Y:S05]  /*f5b0*/  @!P0 BRA `(.L_x_10257) ;  /* 0x0000000000048947 */ /* 0x000fea0003800000 */
[----:B------:R-:W-:Y:S01]  /*f5c0*/  BPT.TRAP 0x1 ;  /* 0x000000040000795c */ /* 0x000fe20000300000 */
.L_x_10257:
[----:B------:R-:W-:Y:S01]  /*f5d0*/  SHF.L.U32 R0, R27, 0x1f, RZ ;  /* 0x0000001f1b007819 */ /* 0x000fe200000006ff */
[----:B------:R-:W-:Y:S03]  /*f5e0*/  BSSY B0, `(.L_x_10258) ;  /* 0x0000003000007945 */ /* 0x000fe60003800000 */
[----:B------:R-:W1:Y:S02]  /*f5f0*/  SYNCS.PHASECHK.TRANS64.TRYWAIT P0, [R25+URZ+0x32460], R0 ;  /* 0x03246000190075a7 */ /* 0x000e64000800017f */
[----:B-1----:R-:W-:Y:S05]  /*f600*/  @!P0 BRA `(.L_x_10259) ;  /* 0x0000004800208947 */ /* 0x002fea0003800000 */
.L_x_10361:
[----:B------:R-:W-:Y:S05]  /*f610*/  BSYNC B0 ;  /* 0x0000000000007941 */ /* 0x000fea0003800000 */
.L_x_10258:
[----:B------:R-:W1:Y:S01]  /*f620*/  LDL.LU R2, [R1+0x10] ;  /* 0x0000100001027983 */ /* 0x000e620000300800 */
[----:B------:R-:W-:Y:S01]  /*f630*/  ULDC.64 UR4, c[0x0][0x328] ;  /* 0x0000ca0000047ab9 */ /* 0x000fe20000000a00 */
[----:B------:R-:W-:Y:S02]  /*f640*/  ULDC.64 UR6, c[0x0][0x318] ;  /* 0x0000c60000067ab9 */ /* 0x000fe40000000a00 */
[----:B------:R-:W2:Y:S04]  /*f650*/  LDL.LU R6, [R1+0x14] ;  /* 0x0000140001067983 */ /* 0x000ea80000300800 */
[----:B------:R-:W3:Y:S01]  /*f660*/  LDL.LU R4, [R1+0x28] ;  /* 0x0000280001047983 */ /* 0x000ee20000300800 */
[C---:B------:R-:W-:Y:S02]  /*f670*/  LOP3.LUT P3, RZ, R23.reuse, 0x10, RZ, 0xc0, !PT ;  /* 0x0000001017ff7812 */ /* 0x040fe4000786c0ff */
[----:B------:R-:W-:-:S02]  /*f680*/  LOP3.LUT P2, RZ, R23, 0x8, RZ, 0xc0, !PT ;  /* 0x0000000817ff7812 */ /* 0x000fc4000784c0ff */
[C---:B------:R-:W-:Y:S02]  /*f690*/  LOP3.LUT P1, RZ, R23.reuse, 0x4, RZ, 0xc0, !PT ;  /* 0x0000000417ff7812 */ /* 0x040fe4000782c0ff */
[----:B------:R-:W-:Y:S02]  /*f6a0*/  LOP3.LUT P4, RZ, R23, 0x1, RZ, 0xc0, !PT ;  /* 0x0000000117ff7812 */ /* 0x000fe4000788c0ff */
[----:B------:R-:W-:Y:S01]  /*f6b0*/  SEL R7, RZ, 0x8, P1 ;  /* 0x00000008ff077807 */ /* 0x000fe20000800000 */
[----:B-1----:R-:W-:Y:S02]  /*f6c0*/  IMAD R0, R2, UR4, RZ ;  /* 0x0000000402007c24 */ /* 0x002fe4000f8e02ff */
[----:B0-----:R-:W-:-:S04]  /*f6d0*/  IMAD.WIDE.U32 R2, R37, UR4, RZ ;  /* 0x0000000425027c25 */ /* 0x001fc8000f8e00ff */
[----:B------:R-:W-:Y:S01]  /*f6e0*/  IMAD R5, R37, UR5, R0 ;  /* 0x0000000525057c24 */ /* 0x000fe2000f8e0200 */
[----:B------:R-:W-:Y:S01]  /*f6f0*/  ULDC.64 UR4, c[0x0][0x338] ;  /* 0x0000ce0000047ab9 */ /* 0x000fe20000000a00 */
[----:B------:R-:W-:Y:S02]  /*f700*/  SEL R0, RZ, 0x2, P3 ;  /* 0x00000002ff007807 */ /* 0x000fe40001800000 */
        /* <DEDUP_REMOVED lines=10> */
[----:B------:R-:W-:Y:S02]  /*f7b0*/  LEA.HI.X R6, R2, UR7, R3, 0x1, P0 ;  /* 0x0000000702067c11 */ /* 0x000fe400080f0c03 */
[----:B------:R-:W-:-:S04]  /*f7c0*/  SEL R3, RZ, 0x4, P2 ;  /* 0x00000004ff037807 */ /* 0x000fc80001000000 */
[----:B---3--:R-:W-:Y:S01]  /*f7d0*/  IADD3 R0, R3, R0, R4 ;  /* 0x0000000003007210 */ /* 0x008fe20007ffe004 */
[----:B------:R-:W-:-:S04]  /*f7e0*/  IMAD R4, R24, 0x6000, R29 ;  /* 0x0000600018047824 */ /* 0x000fc800078e021d */
[----:B------:R-:W-:Y:S01]  /*f7f0*/  IMAD.IADD R7, R0, 0x1, R7 ;  /* 0x0000000100077824 */ /* 0x000fe200078e0207 */
[----:B------:R-:W-:Y:S06]  /*f800*/  BRA.DIV UR4, `(.L_x_10260) ;  /* 0x0000004604b47947 */ /* 0x000fec000b800000 */
[----:B------:R-:W0:Y:S01]  /*f810*/  S2R R2, SR_TID.X ;  /* 0x0000000000027919 */ /* 0x000e220000002100 */
[----:B------:R-:W-:Y:S01]  /*f820*/  IMAD R4, R4, 0x2, R22 ;  /* 0x0000000204047824 */ /* 0x000fe200078e0216 */
[C---:B------:R-:W-:Y:S01]  /*f830*/  LOP3.LUT P2, RZ, R7.reuse, 0x2, RZ, 0xc0, !PT ;  /* 0x0000000207ff7812 */ /* 0x040fe2000784c0ff */
[----:B------:R-:W1:Y:S01]  /*f840*/  SHFL.IDX PT, R14, R5, RZ, 0x181f ;  /* 0x00181fff050e7589 */ /* 0x000e6200000e0000 */
[----:B------:R-:W-:-:S03]  /*f850*/  LOP3.LUT P1, RZ, R7, 0x4, RZ, 0xc0, !PT ;  /* 0x0000000407ff7812 */ /* 0x000fc6000782c0ff */
        /* <DEDUP_REMOVED lines=65> */
.L_x_10375:
[----:B0-2---:R-:W-:Y:S02]  /*fc70*/  IADD3 R2, P3, R14, R0, RZ ;  /* 0x000000000e027210 */ /* 0x005fe40007f7e0ff */
        /* <DEDUP_REMOVED lines=14> */
.L_x_10261:
        /* <DEDUP_REMOVED lines=10> */
.L_x_10262:
[----:B0-----:R-:W2:Y:S01]  /*fe00*/  LDL.LU R2, [R1+0xc] ;  /* 0x00000c0001027983 */ /* 0x001ea20000300800 */
[----:B------:R0:W-:Y:S01]  /*fe10*/  SYNCS.ARRIVE.TRANS64.A1T0 RZ, [R25+URZ+0x32450], RZ ;  /* 0x032450ff19ff79a7 */ /* 0x0001e2000810003f */
[----:B------:R-:W-:Y:S01]  /*fe20*/  BSSY B0, `(.L_x_10263) ;  /* 0x00000d9000007945 */ /* 0x000fe20003800000 */
[----:B--2---:R-:W-:-:S05]  /*fe30*/  VIADD R21, R2, 0xfffffffe ;  /* 0xfffffffe02157836 */ /* 0x004fca0000000000 */
[----:B------:R-:W-:-:S13]  /*fe40*/  ISETP.GE.AND P0, PT, R21, R30, PT ;  /* 0x0000001e1500720c */ /* 0x000fda0003f06270 */
[----:B0-----:R-:W-:Y:S05]  /*fe50*/  @!P0 BRA `(.L_x_10264) ;  /* 0x0000000c00548947 */ /* 0x001fea0003800000 */
.L_x_10277:
[----:B0-----:R-:W0:Y:S01]  /*fe60*/  S2R R2, SR_TID.X ;  /* 0x0000000000027919 */ /* 0x001e220000002100 */
[----:B-1----:R-:W1:Y:S01]  /*fe70*/  LDC R3, c[0x0][0x430] ;  /* 0x00010c00ff037b82 */ /* 0x002e620000000800 */
[----:B------:R-:W-:Y:S01]  /*fe80*/  IMAD R8, R21, 0x60, R32 ;  /* 0x0000006015087824 */ /* 0x000fe200078e0220 */
[----:B------:R-:W-:Y:S01]  /*fe90*/  LOP3.LUT P1, RZ, R23, 0x400, RZ, 0xc0, !PT ;  /* 0x0000040017ff7812 */ /* 0x000fe2000782c0ff */
[----:B------:R-:W-:Y:S01]  /*fea0*/  VIADD R24, R24, 0x1 ;  /* 0x0000000118187836 */ /* 0x000fe20000000000 */
[----:B-1----:R-:W-:Y:S02]  /*feb0*/  ISETP.NE.AND P0, PT, R3, 0x1, PT ;  /* 0x000000010300780c */ /* 0x002fe40003f05270 */
[----:B0-----:R-:W-:-:S04]  /*fec0*/  LOP3.LUT R2, R2, 0x7f, RZ, 0xc0, !PT ;  /* 0x0000007f02027812 */ /* 0x001fc800078ec0ff */
[----:B------:R-:W-:Y:S02]  /*fed0*/  SHF.R.U32.HI R4, RZ, 0x3, R2 ;  /* 0x00000003ff047819 */ /* 0x000fe40000011602 */
[----:B------:R-:W0:Y:S05]  /*fee0*/  S2R R2, SR_TID.X ;  /* 0x0000000000027919 */ /* 0x000e2a0000002100 */
[----:B------:R-:W1:Y:S08]  /*fef0*/  @P0 LDC R3, c[0x0][0x434] ;  /* 0x00010d00ff030b82 */ /* 0x000e700000000800 */
[----:B--2---:R-:W2:Y:S01]  /*ff00*/  @P0 LDC R7, c[0x0][0x438] ;  /* 0x00010e00ff070b82 */ /* 0x004ea20000000800 */
        /* <DEDUP_REMOVED lines=15> */
[----:B-1----:R-:W-:Y:S01]  /*10000*/  @!P2 LEA R6, P0, R2, R6, 0x2 ;  /* 0x000000060206a211 */ /* 0x002fe200078010ff */
[----:B------:R-:W-:-:S03]  /*10010*/  IMAD.MOV.U32 R4, RZ, RZ, RZ ;  /* 0x000000ffff047224 */ /* 0x000fc600078e00ff */
[----:B------:R-:W-:Y:S01]  /*10020*/  @!P2 LEA.HI.X R7, R2, R7, R3, 0x2, P0 ;  /* 0x000000070207a211 */ /* 0x000fe200000f1403 */
[----:B------:R-:W-:Y:S01]  /*10030*/  IMAD.MOV R5, RZ, RZ, -R9 ;  /* 0x000000ffff057224 */ /* 0x000fe200078e0a09 */
[C---:B------:R-:W-:Y:S01]  /*10040*/  ISETP.NE.AND P0, PT, R24.reuse, 0x2, PT ;  /* 0x000000021800780c */ /* 0x040fe20003f05270 */
[----:B------:R-:W-:Y:S05]  /*10050*/  YIELD ;  /* 0x0000000000007946 */ /* 0x000fea0003800000 */
[----:B------:R-:W-:Y:S01]  /*10060*/  ULDC UR4, c[0x0][0x430] ;  /* 0x00010c0000047ab9 */ /* 0x000fe20000000800 */
[----:B------:R-:W-:Y:S01]  /*10070*/  IMAD.MOV.U32 R3, RZ, RZ, R21 ;  /* 0x000000ffff037224 */ /* 0x000fe200078e0015 */
[----:B------:R-:W-:Y:S01]  /*10080*/  SEL R2, RZ, 0x1, P0 ;  /* 0x00000001ff027807 */ /* 0x000fe20000000000 */
[----:B------:R-:W-:Y:S01]  /*10090*/  IMAD R5, R5, UR4, R8 ;  /* 0x0000000405057c24 */ /* 0x000fe2000f8e0208 */
[----:B------:R0:W5:Y:S01]  /*100a0*/  @!P2 LDG.E R4, desc[UR36][R6.64] ;  /* 0x000000240604a981 */ /* 0x000162000c1e1900 */
[----:B------:R-:W-:Y:S01]  /*100b0*/  SEL R24, R24, RZ, P0 ;  /* 0x000000ff18187207 */ /* 0x000fe20000000000 */
[----:B------:R-:W-:Y:S01]  /*100c0*/  VIADD R21, R21, 0xffffffff ;  /* 0xffffffff15157836 */ /* 0x000fe20000000000 */
[----:B------:R-:W-:-:S02]  /*100d0*/  LOP3.LUT R27, R27, R2, RZ, 0x3c, !PT ;  /* 0x000000021b1b7212 */ /* 0x000fc400078e3cff */
[----:B------:R-:W-:Y:S01]  /*100e0*/  ISETP.GT.AND P2, PT, R3, R30, PT ;  /* 0x0000001e0300720c */ /* 0x000fe20003f44270 */
[----:B------:R-:W-:-:S12]  /*100f0*/  @!P1 BRA `(.L_x_10265) ;  /* 0x0000000000049947 */ /* 0x000fd80003800000 */
[----:B------:R-:W-:Y:S01]  /*10100*/  BPT.TRAP 0x1 ;  /* 0x000000040000795c */ /* 0x000fe20000300000 */
.L_x_10265:
[----:B------:R-:W-:Y:S01]  /*10110*/  IMAD R10, R24, 0x8, R22 ;  /* 0x00000008180a7824 */ /* 0x000fe200078e0216 */
[----:B------:R-:W-:Y:S01]  /*10120*/  SHF.L.U32 R20, R27, 0x1f, RZ ;  /* 0x0000001f1b147819 */ /* 0x000fe200000006ff */
[----:B------:R-:W-:Y:S01]  /*10130*/  BSSY B1, `(.L_x_10266) ;  /* 0x0000004000017945 */ /* 0x000fe20003800000 */
[----:B------:R-:W-:Y:S02]  /*10140*/  SHF.R.S32.HI R9, RZ, 0x1f, R5 ;  /* 0x0000001fff097819 */ /* 0x000fe40000011405 */
[----:B------:R-:W1:Y:S02]  /*10150*/  SYNCS.PHASECHK.TRANS64.TRYWAIT P0, [R10+URZ+0x32440], R20 ;  /* 0x032440140a0075a7 */ /* 0x000e64000800017f */
[----:B-1----:R-:W-:Y:S05]  /*10160*/  @!P0 BRA `(.L_x_10267) ;  /* 0x00000044009c8947 */ /* 0x002fea0003800000 */
.L_x_10376:
[----:B------:R-:W-:Y:S05]  /*10170*/  BSYNC B1 ;  /* 0x0000000000017941 */ /* 0x000fea0003800000 */
.L_x_10266:
[----:B------:R-:W-:Y:S01]  /*10180*/  ULDC.64 UR4, c[0x0][0x300] ;  /* 0x0000c00000047ab9 */ /* 0x000fe20000000a00 */
[----:B-----5:R-:W-:Y:S01]  /*10190*/  SHF.R.S32.HI R17, RZ, 0x1f, R4 ;  /* 0x0000001fff117819 */ /* 0x020fe20000011404 */
[----:B------:R-:W-:Y:S01]  /*101a0*/  IMAD R2, R9, UR4, RZ ;  /* 0x0000000409027c24 */ /* 0x000fe2000f8e02ff */
[----:B------:R-:W-:Y:S01]  /*101b0*/  ULDC.64 UR6, c[0x0][0x2e8] ;  /* 0x0000ba0000067ab9 */ /* 0x000fe20000000a00 */
[----:B------:R-:W-:Y:S02]  /*101c0*/  LOP3.LUT P1, RZ, R23, 0x2, RZ, 0xc0, !PT ;  /* 0x0000000217ff7812 */ /* 0x000fe4000782c0ff */
[C---:B0-----:R-:W-:Y:S02]  /*101d0*/  IMAD R7, R5.reuse, UR5, R2 ;  /* 0x0000000505077c24 */ /* 0x041fe4000f8e0202 */
        /* <DEDUP_REMOVED lines=18> */
[----:B------:R-:W-:Y:S01]  /*10300*/  SHFL.IDX PT, R14, R6, 0x5, 0x181f ;  /* 0x00b81f00060e7f89 */ /* 0x000fe200000e0000 */
[----:B0-----:R-:W-:-:S05]  /*10310*/  IADD3 R2, P0, R2, R0, RZ ;  /* 0x0000000002027210 */ /* 0x001fca0007f1e0ff */
[----:B--2---:R-:W-:-:S05]  /*10320*/  IMAD.X R3, RZ, RZ, R3, P0 ;  /* 0x000000ffff037224 */ /* 0x004fca00000e0603 */
[----:B------:R0:W-:Y:S04]  /*10330*/  LDGSTS.E.BYPASS.LTC128B.128 [R7+0x1c400], desc[UR36][R2.64], !P1 ;  /* 0x1c40000002077fae */ /* 0x0001e8000c901d64 */
[----:B0-----:R-:W0:Y:S04]  /*10340*/  SHFL.IDX PT, R2, R6, 0x1, 0x181f ;  /* 0x00381f0006027f89 */ /* 0x001e2800000e0000 */
[----:B------:R-:W2:Y:S01]  /*10350*/  SHFL.IDX PT, R3, R8, 0x1, 0x181f ;  /* 0x00381f0008037f89 */ /* 0x000ea200000e0000 */
        /* <DEDUP_REMOVED lines=14> */
[----:B------:R-:W2:Y:S04]  /*10440*/  SHFL.IDX PT, R3, R8, 0x4, 0x181f ;  /* 0x00981f0008037f89 */ /* 0x000ea800000e0000 */
[----:B------:R-:W3:Y:S01]  /*10450*/  SHFL.IDX PT, R8, R8, 0x5, 0x181f ;  /* 0x00b81f0008087f89 */ /* 0x000ee200000e0000 */
[----:B0-----:R-:W-:-:S05]  /*10460*/  IADD3 R2, P0, R2, R0, RZ ;  /* 0x0000000002027210 */ /* 0x001fca0007f1e0ff */
[----:B--2---:R-:W-:-:S05]  /*10470*/  IMAD.X R3, RZ, RZ, R3, P0 ;  /* 0x000000ffff037224 */ /* 0x004fca00000e0603 */
[----:B---3--:R0:W-:Y:S03]  /*10480*/  LDGSTS.E.BYPASS.LTC128B.128 [R7+0x1e400], desc[UR36][R2.64], !P1 ;  /* 0x1e40000002077fae */ /* 0x0081e6000c901d64 */
.L_x_10390:
[----:B0-----:R-:W-:-:S05]  /*10490*/  IADD3 R2, P0, R14, R0, RZ ;  /* 0x000000000e027210 */ /* 0x001fca0007f1e0ff */
[----:B------:R-:W-:Y:S01]  /*104a0*/  IMAD.X R3, RZ, RZ, R8, P0 ;  /* 0x000000ffff037224 */ /* 0x000fe200000e0608 */
[----:B------:R-:W-:-:S04]  /*104b0*/  PLOP3.LUT P0, PT, PT, PT, PT, 0x80, 0x0 ;  /* 0x000000000000781c */ /* 0x000fc80003f0f070 */
[----:B------:R-:W-:Y:S01]  /*104c0*/  @!PT LDS RZ, [RZ] ;  /* 0x00000000fffff984 */ /* 0x000fe20000000800 */
[----:B------:R-:W-:Y:S01]  /*104d0*/  @!PT LDS RZ, [RZ] ;  /* 0x00000000fffff984 */ /* 0x000fe20000000800 */
[----:B------:R-:W-:Y:S01]  /*104e0*/  @!PT LDS RZ, [RZ] ;  /* 0x00000000fffff984 */ /* 0x000fe20000000800 */
[----:B------:R0:W-:Y:S01]  /*104f0*/  LDGSTS.E.BYPASS.LTC128B.128 [R7+0x1ec00], desc[UR36][R2.64], !P1 ;  /* 0x1ec0000002077fae */ /* 0x0001e2000c901d64 */
[----:B------:R-:W-:-:S08]  /*10500*/  NOP ;  /* 0x0000000000007918 */ /* 0x000fd00000000000 */
.L_x_10269:
        /* <DEDUP_REMOVED lines=10> */
.L_x_10270:
[----:B------:R2:W-:Y:S01]  /*105b0*/  SYNCS.ARRIVE.TRANS64.A1T0 RZ, [R10+URZ+0x32430], RZ ;  /* 0x032430ff0aff79a7 */ /* 0x0005e2000810003f */
[----:B------:R-:W-:Y:S05]  /*105c0*/  @!P3 BRA `(.L_x_10271) ;  /* 0x000000000004b947 */ /* 0x000fea0003800000 */
[----:B------:R-:W-:Y:S01]  /*105d0*/  BPT.TRAP 0x1 ;  /* 0x000000040000795c */ /* 0x000fe20000300000 */
.L_x_10271:
[----:B------:R-:W3:Y:S01]  /*105e0*/  SYNCS.PHASECHK.TRANS64.TRYWAIT P0, [R10+URZ+0x32460], R20 ;  /* 0x032460140a0075a7 */ /* 0x000ee2000800017f */
[----:B------:R-:W-:Y:S04]  /*105f0*/  BSSY B1, `(.L_x_10272) ;  /* 0x0000002000017945 */ /* 0x000fe80003800000 */
[----:B---3--:R-:W-:Y:S05]  /*10600*/  @!P0 BRA `(.L_x_10273) ;  /* 0x0000004800288947 */ /* 0x008fea0003800000 */
.L_x_10391:
[----:B------:R-:W-:Y:S05]  /*10610*/  BSYNC B1 ;  /* 0x0000000000017941 */ /* 0x000fea0003800000 */
.L_x_10272:
[----:B------:R-:W-:Y:S01]  /*10620*/  ULDC.64 UR4, c[0x0][0x328] ;  /* 0x0000ca0000047ab9 */ /* 0x000fe20000000a00 */
[----:B------:R-:W-:Y:S01]  /*10630*/  ULDC.64 UR6, c[0x0][0x318] ;  /* 0x0000c60000067ab9 */ /* 0x000fe20000000a00 */
[----:B0-----:R-:W-:Y:S01]  /*10640*/  IMAD R2, R9, UR4, RZ ;  /* 0x0000000409027c24 */ /* 0x001fe2000f8e02ff */
[C---:B------:R-:W-:Y:S01]  /*10650*/  LOP3.LUT P5, RZ, R23.reuse, 0x1, RZ, 0xc0, !PT ;  /* 0x0000000117ff7812 */ /* 0x040fe200078ac0ff */
[----:B-1-3--:R-:W-:Y:S01]  /*10660*/  IMAD R20, R24, 0x6000, R29 ;  /* 0x0000600018147824 */ /* 0x00afe200078e021d */
        /* <DEDUP_REMOVED lines=36> */
[----:B-1----:R-:W-:Y:S04]  /*108b0*/  SHFL.IDX PT, R3, R25, 0x4, 0x181f ;  /* 0x00981f0019037f89 */ /* 0x002fe800000e0000 */
        /* <DEDUP_REMOVED lines=24> */
.L_x_10405:
        /* <DEDUP_REMOVED lines=11> */
.L_x_10275:
        /* <DEDUP_REMOVED lines=10> */
.L_x_10276:
[----:B------:R1:W-:Y:S01]  /*10b90*/  SYNCS.ARRIVE.TRANS64.A1T0 RZ, [R10+URZ+0x32450], RZ ;  /* 0x032450ff0aff79a7 */ /* 0x0003e2000810003f */
[----:B------:R-:W-:Y:S05]  /*10ba0*/  @P2 BRA `(.L_x_10277) ;  /* 0xfffffff000ac2947 */ /* 0x000fea000383ffff */
.L_x_10264:
[----:B------:R-:W-:Y:S05]  /*10bb0*/  BSYNC B0 ;  /* 0x0000000000007941 */ /* 0x000fea0003800000 */
.L_x_10263:
[----:B0-----:R-:W0:Y:S01]  /*10bc0*/  S2R R2, SR_TID.X ;  /* 0x0000000000027919 */ /* 0x001e220000002100 */
[----:B------:R-:W-:Y:S01]  /*10bd0*/  VIADD R24, R24, 0x1 ;  /* 0x0000000118187836 */ /* 0x000fe20000000000 */
[----:B------:R-:W-:Y:S04]  /*10be0*/  BSSY B0, `(.L_x_10278) ;  /* 0x0000012000007945 */ /* 0x000fe80003800000 */
[----:B------:R-:W-:-:S04]  /*10bf0*/  ISETP.NE.AND P0, PT, R24, 0x2, PT ;  /* 0x000000021800780c */ /* 0x000fc80003f05270 */
[----:B------:R-:W-:Y:S02]  /*10c00*/  SEL R0, RZ, 0x1, P0 ;  /* 0x00000001ff007807 */ /* 0x000fe40000000000 */
[----:B0-----:R-:W-:-:S04]  /*10c10*/  LOP3.LUT R2, R2, 0x7f, RZ, 0xc0, !PT ;  /* 0x0000007f02027812 */ /* 0x001fc800078ec0ff */
[----:B------:R-:W-:-:S13]  /*10c20*/  ISETP.NE.AND P1, PT, R2, RZ, PT ;  /* 0x000000ff0200720c */ /* 0x000fda0003f25270 */
[----:B------:R-:W-:Y:S05]  /*10c30*/  @P1 BRA `(.L_x_10279) ;  /* 0x0000000000301947 */ /* 0x000fea0003800000 */
[----:B------:R-:W0:Y:S01]  /*10c40*/  S2R R5, SR_LANEID ;  /* 0x0000000000057919 */ /* 0x000e220000000000 */
[----:B------:R-:W-:Y:S01]  /*10c50*/  VOTEU.ANY UR4, UPT, PT ;  /* 0x0000000000047886 */ /* 0x000fe200038e0100 */
[----:B------:R-:W3:Y:S01]  /*10c60*/  LDC.64 R2, c[0x0][0xd60] ;  /* 0x00035800ff027b82 */ /* 0x000ee20000000a00 */
[----:B------:R-:W0:Y:S02]  /*10c70*/  FLO.U32 R4, UR4 ;  /* 0x0000000400047d00 */ /* 0x000e2400080e0000 */
[----:B0-----:R-:W-:-:S06]  /*10c80*/  ISETP.EQ.U32.AND P1, PT, R4, R5, PT ;  /* 0x000000050400720c */ /* 0x001fcc0003f22070 */
[----:B------:R-:W3:Y:S07]  /*10c90*/  POPC R5, UR4 ;  /* 0x0000000400057d09 */ /* 0x000eee0008000000 */
[----:B---3--:R-:W3:Y:S01]  /*10ca0*/  @P1 ATOMG.E.ADD.STRONG.GPU PT, R3, desc[UR36][R2.64], R5 ;  /* 0x00000005020319a8 */ /* 0x008ee200081ee1e4 */
[----:B------:R-:W0:Y:S02]  /*10cb0*/  S2R R6, SR_LTMASK ;  /* 0x0000000000067919 */ /* 0x000e240000003900 */
[----:B0-----:R-:W-:-:S04]  /*10cc0*/  LOP3.LUT R6, R6, UR4, RZ, 0xc0, !PT ;  /* 0x0000000406067c12 */ /* 0x001fc8000f8ec0ff */
[----:B------:R-:W0:Y:S01]  /*10cd0*/  POPC R7, R6 ;  /* 0x0000000600077309 */ /* 0x000e220000000000 */
[----:B---3--:R-:W0:Y:S02]  /*10ce0*/  SHFL.IDX PT, R4, R3, R4, 0x1f ;  /* 0x00001f0403047589 */ /* 0x008e2400000e0000 */
[----:B0-----:R-:W-:-:S07]  /*10cf0*/  IADD3 R16, R4, UR39, R7 ;  /* 0x0000002704107c10 */ /* 0x001fce000fffe007 */
.L_x_10279:
[----:B------:R-:W-:Y:S05]  /*10d00*/  BSYNC B0 ;  /* 0x0000000000007941 */ /* 0x000fea0003800000 */
.L_x_10278:
[----:B------:R-:W-:Y:S02]  /*10d10*/  SEL R24, R24, RZ, P0 ;  /* 0x000000ff18187207 */ /* 0x000fe40000000000 */
[----:B------:R-:W-:-:S07]  /*10d20*/  LOP3.LUT R27, R27, R0, RZ, 0x3c, !PT ;  /* 0x000000001b1b7212 */ /* 0x000fce00078e3cff */
.L_x_10232:
[----:B------:R-:W-:Y:S05]  /*10d30*/  BSYNC B7 ;  /* 0x0000000000077941 */ /* 0x000fea0003800000 */
.L_x_10230:
        /* <DEDUP_REMOVED lines=8> */
[----:B------:R0:W3:Y:S01]  /*10dc0*/  LDS.128 R16, [R22+0x324d0] ;  /* 0x0324d00016107984 */ /* 0x0000e20000000c00 */
[----:B------:R-:W-:Y:S06]  /*10dd0*/  BAR.ARV 0x4, 0x180 ;  /* 0x0106000000007b1d */ /* 0x000fec0000002000 */
[----:B------:R-:W-:Y:S05]  /*10de0*/  BRA `(.L_x_10281) ;  /* 0x0000000800d07947 */ /* 0x000fea0003800000 */
.L_x_10280:
        /* <DEDUP_REMOVED lines=9> */
[----:B------:R-:W3:Y:S01]  /*10e80*/  @!P1 LDC.64 R4, c[0x0][0xd78] ;  /* 0x00035e00ff049b82 */ /* 0x000ee20000000a00 */
[----:B0-----:R-:W-:-:S05]  /*10e90*/  @!P1 IMAD.WIDE R2, R7, 0x4, R2 ;  /* 0x0000000407029825 */ /* 0x001fca00078e0202 */
[----:B------:R3:W4:Y:S02]  /*10ea0*/  @!P1 LDG.E R6, desc[UR36][R2.64] ;  /* 0x0000002402069981 */ /* 0x000724000c1e1900 */
        /* <DEDUP_REMOVED lines=10> */
[----:B----4-:R-:W-:-:S02]  /*10f50*/  @!P1 IMAD.MOV.U32 R7, RZ, RZ, R6 ;  /* 0x000000ffff079224 */ /* 0x010fc400078e0006 */
        /* <DEDUP_REMOVED lines=19> */
[----:B------:R0:W3:Y:S02]  /*11090*/  SHFL.IDX PT, R14, R2, 0x1f, 0x1f ;  /* 0x03e01f00020e7f89 */ /* 0x0000e400000e0000 */
.L_x_10415:
[----:B------:R-:W-:Y:S02]  /*110a0*/  ULDC UR4, c[0x0][0xd38] ;  /* 0x00034e0000047ab9 */ /* 0x000fe40000000800 */
[----:B------:R-:W-:-:S04]  /*110b0*/  IMAD.U32 R5, RZ, RZ, UR4 ;  /* 0x00000004ff057e24 */ /* 0x000fc8000f8e00ff */
[----:B---3--:R-:W-:-:S04]  /*110c0*/  IMAD R14, R14, R5, RZ ;  /* 0x000000050e0e7224 */ /* 0x008fc800078e02ff */
[----:B------:R-:W-:-:S05]  /*110d0*/  IMAD.IADD R9, R8, 0x1, R14 ;  /* 0x0000000108097824 */ /* 0x000fca00078e020e */
[----:B------:R-:W-:-:S13]  /*110e0*/  ISETP.GT.AND P6, PT, R9, R0, PT ;  /* 0x000000000900720c */ /* 0x000fda0003fc4270 */
[----:B------:R-:W-:Y:S05]  /*110f0*/  @P6 BRA `(.L_x_10283) ;  /* 0x0000000000a46947 */ /* 0x000fea0003800000 */
.L_x_10286:
        /* <DEDUP_REMOVED lines=10> */
[----:B------:R-:W3:Y:S01]  /*111a0*/  @!P6 LDC.64 R4, c[0x0][0xd78] ;  /* 0x00035e00ff04eb82 */ /* 0x000ee20000000a00 */
[----:B0-----:R-:W-:-:S05]  /*111b0*/  @!P6 IMAD.WIDE R2, R11, 0x4, R2 ;  /* 0x000000040b02e825 */ /* 0x001fca00078e0202 */
[----:B------:R3:W4:Y:S02]  /*111c0*/  @!P6 LDG.E R7, desc[UR36][R2.64] ;  /* 0x000000240207e981 */ /* 0x000724000c1e1900 */
[----:B---3--:R-:W-:-:S04]  /*111d0*/  @!P6 IMAD.WIDE R2, R11, 0x4, R4 ;  /* 0x000000040b02e825 */ /* 0x008fc800078e0204 */
[----:B------:R-:W-:-:S06]  /*111e0*/  IMAD.MOV.U32 R4, RZ, RZ, RZ ;  /* 0x000000ffff047224 */ /* 0x000fcc00078e00ff */
[----:B------:R-:W4:Y:S01]  /*111f0*/  @!P6 LDG.E R4, desc[UR36][R2.64] ;  /* 0x000000240204e981 */ /* 0x000f22000c1e1900 */
[----:B------:R-:W-:Y:S01]  /*11200*/  UMOV UR4, 0xffffffff ;  /* 0xffffffff00047882 */ /* 0x000fe20000000000 */
[----:B----4-:R-:W-:Y:S02]  /*11210*/  IMAD R13, R4, R7, RZ ;  /* 0x00000007040d7224 */ /* 0x010fe400078e02ff */
        /* <DEDUP_REMOVED lines=17> */
.L_x_10423:
[----:B------:R-:W-:Y:S02]  /*11330*/  ULDC UR4, c[0x0][0xd38] ;  /* 0x00034e0000047ab9 */ /* 0x000fe40000000800 */
[----:B------:R-:W-:-:S04]  /*11340*/  IMAD.U32 R5, RZ, RZ, UR4 ;  /* 0x00000004ff057e24 */ /* 0x000fc8000f8e00ff */
[----:B---3--:R-:W-:-:S04]  /*11350*/  IMAD R14, R14, R5, RZ ;  /* 0x000000050e0e7224 */ /* 0x008fc800078e02ff */
[----:B------:R-:W-:-:S05]  /*11360*/  IMAD.IADD R9, R14, 0x1, R9 ;  /* 0x000000010e097824 */ /* 0x000fca00078e0209 */
[----:B------:R-:W-:-:S13]  /*11370*/  ISETP.GT.AND P6, PT, R9, R0, PT ;  /* 0x000000000900720c */ /* 0x000fda0003fc4270 */
[----:B------:R-:W-:Y:S05]  /*11380*/  @!P6 BRA `(.L_x_10286) ;  /* 0xfffffffc005ce947 */ /* 0x000fea000383ffff */
.L_x_10283:
        /* <DEDUP_REMOVED lines=9> */
.L_x_10428:
[----:B------:R-:W-:-:S13]  /*11420*/  ISETP.NE.AND P0, PT, R3, RZ, PT ;  /* 0x000000ff0300720c */ /* 0x000fda0003f05270 */
[----:B------:R-:W-:Y:S05]  /*11430*/  @!P0 BRA `(.L_x_10288) ;  /* 0x0000000000108947 */ /* 0x000fea0003800000 */
[----:B------:R-:W-:Y:S01]  /*11440*/  UMOV UR4, 0xffffffff ;  /* 0xffffffff00047882 */ /* 0x000fe20000000000 */
[----:B------:R-:W-:Y:S02]  /*11450*/  VIADD R12, R8, 0xffffffff ;  /* 0xffffffff080c7836 */ /* 0x000fe40000000000 */
[----:B------:R-:W-:Y:S05]  /*11460*/  BRA.DIV UR4, `(.L_x_10289) ;  /* 0x0000004a04c07947 */ /* 0x000fea000b800000 */
[----:B------:R0:W0:Y:S02]  /*11470*/  SHFL.IDX PT, R6, R2, R12, 0x1f ;  /* 0x00001f0c02067589 */ /* 0x00002400000e0000 */
.L_x_10288:
[----:B-12-4-:R-:W-:Y:S01]  /*11480*/  IABS R10, R7 ;  /* 0x00000007000a7213 */ /* 0x016fe20000000000 */
[----:B0-----:R-:W-:Y:S01]  /*11490*/  IMAD R16, R6, R5, R9 ;  /* 0x0000000506107224 */ /* 0x001fe200078e0209 */
[----:B------:R-:W-:Y:S01]  /*114a0*/  IABS R5, R4 ;  /* 0x0000000400057213 */ /* 0x000fe20000000000 */
[----:B------:R-:W-:Y:S01]  /*114b0*/  IMAD.IADD R19, R8, 0x1, R19 ;  /* 0x0000000108137824 */ /* 0x000fe200078e0213 */
[----:B------:R-:W0:Y:S01]  /*114c0*/  I2F.RP R11, R10 ;  /* 0x0000000a000b7306 */ /* 0x000e220000209400 */
[----:B------:R-:W-:-:S07]  /*114d0*/  IMAD.IADD R0, R0, 0x1, -R16 ;  /* 0x0000000100007824 */ /* 0x000fce00078e0a10 */
[----:B------:R-:W1:Y:S08]  /*114e0*/  I2F.RP R12, R5 ;  /* 0x00000005000c7306 */ /* 0x000e700000209400 */
[----:B0-----:R-:W0:Y:S08]  /*114f0*/  MUFU.RCP R11, R11 ;  /* 0x0000000b000b7308 */ /* 0x001e300000001000 */
[----:B-1----:R-:W-:Y:S01]  /*11500*/  MUFU.RCP R12, R12 ;  /* 0x0000000c000c7308 */ /* 0x002fe20000001000 */
[----:B0-----:R-:W-:-:S07]  /*11510*/  VIADD R2, R11, 0xffffffe ;  /* 0x0ffffffe0b027836 */ /* 0x001fce0000000000 */
        /* <DEDUP_REMOVED lines=48> */
.L_x_10284:
[----:B------:R-:W-:Y:S01]  /*11820*/  UMOV UR4, URZ ;  /* 0x0000003f00047c82 */ /* 0x000fe20008000000 */
[----:B------:R-:W-:Y:S01]  /*11830*/  UMOV UR5, URZ ;  /* 0x0000003f00057c82 */ /* 0x000fe20008000000 */
[----:B------:R-:W-:Y:S01]  /*11840*/  ULDC UR6, c[0x0][0xd3c] ;  /* 0x00034f0000067ab9 */ /* 0x000fe20000000800 */
[----:B------:R-:W-:Y:S02]  /*11850*/  IMAD.MOV.U32 R16, RZ, RZ, R0 ;  /* 0x000000ffff107224 */ /* 0x000fe400078e0000 */
[----:B------:R-:W-:Y:S02]  /*11860*/  IMAD.U32 R17, RZ, RZ, UR4 ;  /* 0x00000004ff117e24 */ /* 0x000fe4000f8e00ff */
[----:B------:R-:W-:Y:S02]  /*11870*/  IMAD.U32 R18, RZ, RZ, UR5 ;  /* 0x00000005ff127e24 */ /* 0x000fe4000f8e00ff */
[----:B------:R-:W-:-:S07]  /*11880*/  IMAD.U32 R19, RZ, RZ, UR6 ;  /* 0x00000006ff137e24 */ /* 0x000fce000f8e00ff */
.L_x_10290:
        /* <DEDUP_REMOVED lines=10> */
.L_x_10281:
[----:B------:R-:W-:Y:S02]  /*11930*/  ULDC UR4, c[0x0][0xd3c] ;  /* 0x00034f0000047ab9 */ /* 0x000fe40000000800 */
[----:B---3--:R-:W-:-:S13]  /*11940*/  ISETP.GE.AND P0, PT, R19, UR4, PT ;  /* 0x0000000413007c0c */ /* 0x008fda000bf06270 */
[----:B------:R-:W-:Y:S05]  /*11950*/  @!P0 BRA `(.L_x_10291) ;  /* 0xffffffac00108947 */ /* 0x000fea000383ffff */
[----:B------:R-:W-:Y:S05]  /*11960*/  BSYNC B8 ;  /* 0x0000000000087941 */ /* 0x000fea0003800000 */
.L_x_10224:
[----:B------:R-:W3:Y:S01]  /*11970*/  LDL.LU R0, [R1+0x18] ;  /* 0x0000180001007983 */ /* 0x000ee20000300800 */
[----:B------:R-:W-:Y:S01]  /*11980*/  BSSY B0, `(.L_x_10292) ;  /* 0x000000b000007945 */ /* 0x000fe20003800000 */
[----:B------:R-:W5:Y:S01]  /*11990*/  S2R R5, SR_CgaCtaId ;  /* 0x0000000000057919 */ /* 0x000f620000008800 */
[----:B---3--:R-:W-:-:S05]  /*119a0*/  VIADD R0, R0, 0x1 ;  /* 0x0000000100007836 */ /* 0x008fca0000000000 */
        /* <DEDUP_REMOVED lines=8> */
.L_x_10431:
[----:B------:R-:W-:Y:S05]  /*11a30*/  BSYNC B0 ;  /* 0x0000000000007941 */ /* 0x000fea0003800000 */
.L_x_10292:
[----:B------:R-:W-:-:S03]  /*11a40*/  UMOV UR4, 0xffffffff ;  /* 0xffffffff00047882 */ /* 0x000fc60000000000 */
[----:B------:R-:W-:Y:S05]  /*11a50*/  BRA.DIV UR4, `(.L_x_10294) ;  /* 0x0000004604807947 */ /* 0x000fea000b800000 */
[----:B-1----:R-:W1:Y:S02]  /*11a60*/  S2R R0, SR_TID.X ;  /* 0x0000000000007919 */ /* 0x002e640000002100 */
[----:B-1----:R-:W-:-:S04]  /*11a70*/  SHF.R.U32.HI R0, RZ, 0x5, R0 ;  /* 0x00000005ff007819 */ /* 0x002fc80000011600 */
[----:B------:R-:W-:-:S05]  /*11a80*/  LOP3.LUT R0, R0, 0x3, RZ, 0xc0, !PT ;  /* 0x0000000300007812 */ /* 0x000fca00078ec0ff */
[----:B------:R1:W3:Y:S02]  /*11a90*/  SHFL.IDX PT, R14, R0, RZ, 0x1f ;  /* 0x00001fff000e7589 */ /* 0x0002e400000e0000 */
.L_x_10434:
[----:B---3--:R-:W-:Y:S01]  /*11aa0*/  ISETP.NE.AND P0, PT, R14, RZ, PT ;  /* 0x000000ff0e00720c */ /* 0x008fe20003f05270 */
[----:B------:R-:W-:-:S12]  /*11ab0*/  BSSY B0, `(.L_x_10295) ;  /* 0x0000026000007945 */ /* 0x000fd80003800000 */
[----:B------:R-:W-:Y:S05]  /*11ac0*/  @P0 BRA `(.L_x_10296) ;  /* 0x0000000000900947 */ /* 0x000fea0003800000 */
[----:B------:R-:W-:-:S03]  /*11ad0*/  UMOV UR4, 0xffffffff ;  /* 0xffffffff00047882 */ /* 0x000fc60000000000 */
[----:B------:R-:W-:Y:S05]  /*11ae0*/  BRA.DIV UR4, `(.L_x_10297) ;  /* 0x0000004604907947 */ /* 0x000fea000b800000 */
[----:B------:R-:W-:-:S13]  /*11af0*/  ELECT P6, URZ, PT ;  /* 0x00000000003f782f */ /* 0x000fda00038c0000 */
.L_x_10437:
        /* <DEDUP_REMOVED lines=8> */
.L_x_10298:
[C---:B------:R-:W-:Y:S01]  /*11b80*/  IMAD R3, R24.reuse, 0x8, R5 ;  /* 0x0000000818037824 */ /* 0x040fe200078e0205 */
[----:B------:R-:W-:Y:S01]  /*11b90*/  SHF.L.U32 R2, R27, 0x1f, RZ ;  /* 0x0000001f1b027819 */ /* 0x000fe200000006ff */
[----:B------:R-:W-:-:S03]  /*11ba0*/  VIADD R24, R24, 0x1 ;  /* 0x0000000118187836 */ /* 0x000fc60000000000 */
[----:B------:R-:W1:Y:S02]  /*11bb0*/  SYNCS.PHASECHK.TRANS64.TRYWAIT P1, [R3+URZ+0x32440], R2 ;  /* 0x03244002030075a7 */ /* 0x000e64000802017f */
[----:B------:R-:W-:-:S04]  /*11bc0*/  ISETP.NE.AND P2, PT, R24, 0x2, PT ;  /* 0x000000021800780c */ /* 0x000fc80003f45270 */
[----:B------:R-:W-:Y:S01]  /*11bd0*/  SEL R0, RZ, 0x1, P2 ;  /* 0x00000001ff007807 */ /* 0x000fe20001000000 */
[----:B-1----:R-:W-:Y:S08]  /*11be0*/  @!P1 BRA `(.L_x_10299) ;  /* 0x0000004400709947 */ /* 0x002ff00003800000 */
.L_x_10438:
[----:B------:R-:W-:Y:S02]  /*11bf0*/  SEL R24, R24, RZ, P2 ;  /* 0x000000ff18187207 */ /* 0x000fe40001000000 */
[----:B------:R-:W-:Y:S01]  /*11c00*/  LOP3.LUT R0, R27, R0, RZ, 0x3c, !PT ;  /* 0x000000001b007212 */ /* 0x000fe200078e3cff */
[----:B------:R-:W-:Y:S06]  /*11c10*/  @!P0 BRA `(.L_x_10300) ;  /* 0x0000000000048947 */ /* 0x000fec0003800000 */
[----:B------:R-:W-:Y:S01]  /*11c20*/  BPT.TRAP 0x1 ;  /* 0x000000040000795c */ /* 0x000fe20000300000 */
.L_x_10300:
[----:B------:R-:W-:Y:S01]  /*11c30*/  IMAD R5, R24, 0x8, R5 ;  /* 0x0000000818057824 */ /* 0x000fe200078e0205 */
[----:B------:R-:W-:-:S04]  /*11c40*/  SHF.L.U32 R0, R0, 0x1f, RZ ;  /* 0x0000001f00007819 */ /* 0x000fc800000006ff */
[----:B------:R-:W3:Y:S02]  /*11c50*/  SYNCS.PHASECHK.TRANS64.TRYWAIT P1, [R5+URZ+0x32440], R0 ;  /* 0x03244000050075a7 */ /* 0x000ee4000802017f */
[----:B---3--:R-:W-:Y:S05]  /*11c60*/  @!P1 BRA `(.L_x_10301) ;  /* 0x0000004400649947 */ /* 0x008fea0003800000 */
.L_x_10439:
[----:B------:R-:W-:Y:S05]  /*11c70*/  @!P0 BRA `(.L_x_10302) ;  /* 0x0000000000048947 */ /* 0x000fea0003800000 */
[----:B------:R-:W-:Y:S01]  /*11c80*/  BPT.TRAP 0x1 ;  /* 0x000000040000795c */ /* 0x000fe20000300000 */
.L_x_10302:
[----:B------:R-:W5:Y:S02]  /*11c90*/  SYNCS.PHASECHK.TRANS64.TRYWAIT P1, [R3+URZ+0x32460], R2 ;  /* 0x03246002030075a7 */ /* 0x000f64000802017f */
[----:B-----5:R-:W-:Y:S05]  /*11ca0*/  @!P1 BRA `(.L_x_10303) ;  /* 0x0000004400689947 */ /* 0x020fea0003800000 */
.L_x_10440:
[----:B------:R-:W-:Y:S05]  /*11cb0*/  @!P0 BRA `(.L_x_10304) ;  /* 0x0000000000048947 */ /* 0x000fea0003800000 */
[----:B------:R-:W-:Y:S01]  /*11cc0*/  BPT.TRAP 0x1 ;  /* 0x000000040000795c */ /* 0x000fe20000300000 */
.L_x_10304:
[----:B------:R0:W0:Y:S02]  /*11cd0*/  SYNCS.PHASECHK.TRANS64.TRYWAIT P0, [R5+URZ+0x32460], R0 ;  /* 0x03246000050075a7 */ /* 0x000024000800017f */
[----:B0-----:R-:W-:Y:S05]  /*11ce0*/  @!P0 NANOSLEEP.SYNCS 0x989680 ;  /* 0x009896800000895d */ /* 0x001fea0003900000 */
[----:B------:R-:W0:Y:S02]  /*11cf0*/  @!P0 SYNCS.PHASECHK.TRANS64 P0, [R5+URZ+0x32460], R0 ;  /* 0x03246000050085a7 */ /* 0x000e24000800007f */
[----:B0-----:R-:W-:Y:S05]  /*11d00*/  @!P0 BRA `(.L_x_10304) ;  /* 0xfffffffc00f08947 */ /* 0x001fea000383ffff */
.L_x_10296:
[----:B------:R-:W-:Y:S05]  /*11d10*/  BSYNC B0 ;  /* 0x0000000000007941 */ /* 0x000fea0003800000 */
.L_x_10295:
[----:B------:R-:W-:Y:S05]  /*11d20*/  EXIT ;  /* 0x000000000000794d */ /* 0x000fea0003800000 */
.L_x_10170:
[----:B-1----:R1:W2:Y:S02]  /*11d30*/  SYNCS.PHASECHK.TRANS64.TRYWAIT P0, [R3+URZ+0x32400], R0 ;  /* 0x03240000030075a7 */ /* 0x0022a4000800017f */
[----:B--2---:R-:W-:Y:S05]  /*11d40*/  @!P0 NANOSLEEP.SYNCS 0x989680 ;  /* 0x009896800000895d */ /* 0x004fea0003900000 */
[----:B------:R-:W2:Y:S02]  /*11d50*/  @!P0 SYNCS.PHASECHK.TRANS64 P0, [R3+URZ+0x32400], R0 ;  /* 0x03240000030085a7 */ /* 0x000ea4000800007f */
[----:B--2---:R-:W-:Y:S05]  /*11d60*/  @!P0 BRA `(.L_x_10170) ;  /* 0xfffffffc00f08947 */ /* 0x004fea000383ffff */
[----:B------:R-:W-:Y:S05]  /*11d70*/  BRA `(.L_x_10305) ;  /* 0xffffff0000107947 */ /* 0x000fea000383ffff */
.L_x_10174:
[----:B---3--:R-:W-:-:S04]  /*11d80*/  IMAD.U32 R5, RZ, RZ, UR6 ;  /* 0x00000006ff057e24 */ /* 0x008fc8000f8e00ff */
[----:B------:R3:W4:Y:S03]  /*11d90*/  SYNCS.PHASECHK.TRANS64.TRYWAIT P1, [R5+URZ+0x32430], R2 ;  /* 0x03243002050075a7 */ /* 0x000726000802017f */
[----:B----4-:R-:W-:Y:S05]  /*11da0*/  @!P1 NANOSLEEP.SYNCS 0x989680 ;  /* 0x009896800000995d */ /* 0x010fea0003900000 */
[----:B------:R-:W4:Y:S02]  /*11db0*/  @!P1 SYNCS.PHASECHK.TRANS64 P1, [R5+URZ+0x32430], R2 ;  /* 0x03243002050095a7 */ /* 0x000f24000802007f */
[----:B----4-:R-:W-:Y:S05]  /*11dc0*/  @!P1 BRA `(.L_x_10174) ;  /* 0xfffffffc00ec9947 */ /* 0x010fea000383ffff */
[----:B------:R-:W-:Y:S05]  /*11dd0*/  BRA `(.L_x_10173) ;  /* 0xffffff0000407947 */ /* 0x000fea000383ffff */
.L_x_10175:
[----:B----4-:R4:W0:Y:S02]  /*11de0*/  SYNCS.PHASECHK.TRANS64.TRYWAIT P1, [R3+URZ+0x32410], R0 ;  /* 0x03241000030075a7 */ /* 0x010824000802017f */
[----:B0-----:R-:W-:Y:S05]  /*11df0*/  @!P1 NANOSLEEP.SYNCS 0x989680 ;  /* 0x009896800000995d */ /* 0x001fea0003900000 */
[----:B------:R-:W0:Y:S02]  /*11e00*/  @!P1 SYNCS.PHASECHK.TRANS64 P1, [R3+URZ+0x32410], R0 ;  /* 0x03241000030095a7 */ /* 0x000e24000802007f */
[----:B0-----:R-:W-:Y:S05]  /*11e10*/  @!P1 BRA `(.L_x_10175) ;  /* 0xfffffffc00f09947 */ /* 0x001fea000383ffff */
[----:B------:R-:W-:Y:S05]  /*11e20*/  BRA `(.L_x_10306) ;  /* 0xffffff0000f87947 */ /* 0x000fea000383ffff */
.L_x_10179:
[----:B0--3--:R-:W-:-:S04]  /*11e30*/  IMAD.U32 R5, RZ, RZ, UR6 ;  /* 0x00000006ff057e24 */ /* 0x009fc8000f8e00ff */
[----:B------:R0:W3:Y:S03]  /*11e40*/  SYNCS.PHASECHK.TRANS64.TRYWAIT P1, [R5+URZ+0x32450], R2 ;  /* 0x03245002050075a7 */ /* 0x0000e6000802017f */
[----:B---3--:R-:W-:Y:S05]  /*11e50*/  @!P1 NANOSLEEP.SYNCS 0x989680 ;  /* 0x009896800000995d */ /* 0x008fea0003900000 */
[----:B------:R-:W3:Y:S02]  /*11e60*/  @!P1 SYNCS.PHASECHK.TRANS64 P1, [R5+URZ+0x32450], R2 ;  /* 0x03245002050095a7 */ /* 0x000ee4000802007f */
[----:B---3--:R-:W-:Y:S05]  /*11e70*/  @!P1 BRA `(.L_x_10179) ;  /* 0xfffffffc00ec9947 */ /* 0x008fea000383ffff */
[----:B------:R-:W-:Y:S05]  /*11e80*/  BRA `(.L_x_10178) ;  /* 0xffffff0400007947 */ /* 0x000fea000383ffff */
.L_x_10186:
[----:B-1----:R-:W-:-:S04]  /*11e90*/  IMAD.U32 R153, RZ, RZ, UR5 ;  /* 0x00000005ff997e24 */ /* 0x002fc8000f8e00ff */
[----:B------:R1:W2:Y:S03]  /*11ea0*/  SYNCS.PHASECHK.TRANS64.TRYWAIT P2, [R153+URZ+0x32430], R0 ;  /* 0x03243000990075a7 */ /* 0x0002a6000804017f */
[----:B--2---:R-:W-:Y:S05]  /*11eb0*/  @!P2 NANOSLEEP.SYNCS 0x989680 ;  /* 0x009896800000a95d */ /* 0x004fea0003900000 */
[----:B------:R-:W2:Y:S02]  /*11ec0*/  @!P2 SYNCS.PHASECHK.TRANS64 P2, [R153+URZ+0x32430], R0 ;  /* 0x032430009900a5a7 */ /* 0x000ea4000804007f */
[----:B--2---:R-:W-:Y:S05]  /*11ed0*/  @!P2 BRA `(.L_x_10186) ;  /* 0xfffffffc00eca947 */ /* 0x004fea000383ffff */
[----:B------:R-:W-:Y:S05]  /*11ee0*/  BRA `(.L_x_10185) ;  /* 0xffffff24000c7947 */ /* 0x000fea000383ffff */
.L_x_10190:
[----:B--2---:R-:W-:-:S04]  /*11ef0*/  IMAD.U32 R20, RZ, RZ, UR5 ;  /* 0x00000005ff147e24 */ /* 0x004fc8000f8e00ff */
[----:B------:R2:W3:Y:S03]  /*11f00*/  SYNCS.PHASECHK.TRANS64.TRYWAIT P2, [R20+URZ+0x32450], R0 ;  /* 0x03245000140075a7 */ /* 0x0004e6000804017f */
[----:B---3--:R-:W-:Y:S05]  /*11f10*/  @!P2 NANOSLEEP.SYNCS 0x989680 ;  /* 0x009896800000a95d */ /* 0x008fea0003900000 */
[----:B------:R-:W3:Y:S02]  /*11f20*/  @!P2 SYNCS.PHASECHK.TRANS64 P2, [R20+URZ+0x32450], R0 ;  /* 0x032450001400a5a7 */ /* 0x000ee4000804007f */
[----:B---3--:R-:W-:Y:S05]  /*11f30*/  @!P2 BRA `(.L_x_10190) ;  /* 0xfffffffc00eca947 */ /* 0x008fea000383ffff */
[----:B------:R-:W-:Y:S05]  /*11f40*/  BRA `(.L_x_10189) ;  /* 0xffffff2400887947 */ /* 0x000fea000383ffff */
.L_x_10238:
        /* <DEDUP_REMOVED lines=11> */
.L_x_10308:
[----:B------:R-:W-:Y:S05]  /*12000*/  BSYNC B0 ;  /* 0x0000000000007941 */ /* 0x000fea0003800000 */
.L_x_10307:
[----:B------:R-:W-:Y:S05]  /*12010*/  BRA `(.L_x_10309) ;  /* 0xffffffb4005c7947 */ /* 0x000fea000383ffff */
.L_x_10241:
[----:B0-----:R0:W1:Y:S02]  /*12020*/  SYNCS.PHASECHK.TRANS64.TRYWAIT P0, [R25+URZ+0x32440], R0 ;  /* 0x03244000190075a7 */ /* 0x001064000800017f */
[----:B-1----:R-:W-:Y:S05]  /*12030*/  @!P0 NANOSLEEP.SYNCS 0x989680 ;  /* 0x009896800000895d */ /* 0x002fea0003900000 */
[----:B------:R-:W1:Y:S02]  /*12040*/  @!P0 SYNCS.PHASECHK.TRANS64 P0, [R25+URZ+0x32440], R0 ;  /* 0x03244000190085a7 */ /* 0x000e64000800007f */
[----:B-1----:R-:W-:Y:S05]  /*12050*/  @!P0 BRA `(.L_x_10241) ;  /* 0xfffffffc00f08947 */ /* 0x002fea000383ffff */
[----:B------:R-:W-:Y:S05]  /*12060*/  BRA `(.L_x_10310) ;  /* 0xffffffb400887947 */ /* 0x000fea000383ffff */
.L_x_10242:
        /* <DEDUP_REMOVED lines=8> */
.L_x_10312:
[----:B------:R-:W-:Y:S05]  /*120f0*/  BSYNC B0 ;  /* 0x0000000000007941 */ /* 0x000fea0003800000 */
.L_x_10311:
        /* <DEDUP_REMOVED lines=9> */
.L_x_10313:
[----:B------:R-:W-:Y:S02]  /*12190*/  IMAD.MOV.U32 R13, RZ, RZ, R4 ;  /* 0x000000ffff0d7224 */ /* 0x000fe400078e0004 */
[----:B------:R-:W-:Y:S02]  /*121a0*/  IMAD.MOV.U32 R12, RZ, RZ, 0x1 ;  /* 0x00000001ff0c7424 */ /* 0x000fe400078e00ff */
[----:B------:R-:W-:-:S07]  /*121b0*/  IMAD.MOV.U32 R3, RZ, RZ, R14 ;  /* 0x000000ffff037224 */ /* 0x000fce00078e000e */
[----:B------:R-:W-:Y:S05]  /*121c0*/  WARPSYNC.COLLECTIVE R15, `(.L_x_10314) ;  /* 0x000000000f087348 */ /* 0x000fea0003c00000 */
[----:B------:R0:W1:Y:S02]  /*121d0*/  SHFL.IDX P6, R14, R13, R12, R11 ;  /* 0x0000000c0d0e7389 */ /* 0x00006400000c000b */
[----:B01----:R-:W-:Y:S01]  /*121e0*/  ENDCOLLECTIVE ;  /* 0x000000000000791b */ /* 0x003fe20003800000 */
.L_x_10314:
        /* <DEDUP_REMOVED lines=15> */
.L_x_10315:
[----:B------:R-:W-:Y:S02]  /*122e0*/  @P0 IMAD R6, R5, 0x2, R22 ;  /* 0x0000000205060824 */ /* 0x000fe400078e0216 */
[----:B------:R-:W-:Y:S02]  /*122f0*/  IMAD.MOV.U32 R13, RZ, RZ, R4 ;  /* 0x000000ffff0d7224 */ /* 0x000fe400078e0004 */
[----:B------:R-:W-:Y:S02]  /*12300*/  IMAD.MOV.U32 R12, RZ, RZ, 0x2 ;  /* 0x00000002ff0c7424 */ /* 0x000fe400078e00ff */
[----:B------:R-:W-:-:S07]  /*12310*/  IMAD.MOV.U32 R3, RZ, RZ, R14 ;  /* 0x000000ffff037224 */ /* 0x000fce00078e000e */
[----:B------:R-:W-:Y:S05]  /*12320*/  WARPSYNC.COLLECTIVE R15, `(.L_x_10316) ;  /* 0x000000000f087348 */ /* 0x000fea0003c00000 */
[----:B------:R0:W1:Y:S02]  /*12330*/  SHFL.IDX P6, R14, R13, R12, R11 ;  /* 0x0000000c0d0e7389 */ /* 0x00006400000c000b */
[----:B01----:R-:W-:Y:S01]  /*12340*/  ENDCOLLECTIVE ;  /* 0x000000000000791b */ /* 0x003fe20003800000 */
.L_x_10316:
        /* <DEDUP_REMOVED lines=15> */
.L_x_10317:
[----:B------:R-:W-:Y:S02]  /*12440*/  @P0 IMAD R6, R5, 0x2, R22 ;  /* 0x0000000205060824 */ /* 0x000fe400078e0216 */
[----:B------:R-:W-:Y:S02]  /*12450*/  IMAD.MOV.U32 R13, RZ, RZ, R4 ;  /* 0x000000ffff0d7224 */ /* 0x000fe400078e0004 */
[----:B------:R-:W-:Y:S02]  /*12460*/  IMAD.MOV.U32 R12, RZ, RZ, 0x3 ;  /* 0x00000003ff0c7424 */ /* 0x000fe400078e00ff */
[----:B------:R-:W-:-:S07]  /*12470*/  IMAD.MOV.U32 R3, RZ, RZ, R14 ;  /* 0x000000ffff037224 */ /* 0x000fce00078e000e */
[----:B------:R-:W-:Y:S05]  /*12480*/  WARPSYNC.COLLECTIVE R15, `(.L_x_10318) ;  /* 0x000000000f087348 */ /* 0x000fea0003c00000 */
[----:B------:R0:W1:Y:S02]  /*12490*/  SHFL.IDX P6, R14, R13, R12, R11 ;  /* 0x0000000c0d0e7389 */ /* 0x00006400000c000b */
[----:B01----:R-:W-:Y:S01]  /*124a0*/  ENDCOLLECTIVE ;  /* 0x000000000000791b */ /* 0x003fe20003800000 */
.L_x_10318:
        /* <DEDUP_REMOVED lines=15> */
.L_x_10319:
[----:B------:R-:W-:Y:S02]  /*125a0*/  @P0 IMAD R6, R5, 0x2, R22 ;  /* 0x0000000205060824 */ /* 0x000fe400078e0216 */
[----:B------:R-:W-:Y:S02]  /*125b0*/  IMAD.MOV.U32 R13, RZ, RZ, R4 ;  /* 0x000000ffff0d7224 */ /* 0x000fe400078e0004 */
[----:B------:R-:W-:Y:S02]  /*125c0*/  IMAD.MOV.U32 R12, RZ, RZ, 0x4 ;  /* 0x00000004ff0c7424 */ /* 0x000fe400078e00ff */
[----:B------:R-:W-:-:S07]  /*125d0*/  IMAD.MOV.U32 R3, RZ, RZ, R14 ;  /* 0x000000ffff037224 */ /* 0x000fce00078e000e */
[----:B------:R-:W-:Y:S05]  /*125e0*/  WARPSYNC.COLLECTIVE R15, `(.L_x_10320) ;  /* 0x000000000f087348 */ /* 0x000fea0003c00000 */
[----:B------:R0:W1:Y:S02]  /*125f0*/  SHFL.IDX P6, R14, R13, R12, R11 ;  /* 0x0000000c0d0e7389 */ /* 0x00006400000c000b */
[----:B01----:R-:W-:Y:S01]  /*12600*/  ENDCOLLECTIVE ;  /* 0x000000000000791b */ /* 0x003fe20003800000 */
.L_x_10320:
        /* <DEDUP_REMOVED lines=15> */
.L_x_10321:
[----:B------:R-:W-:Y:S02]  /*12700*/  @P0 IMAD R6, R5, 0x2, R22 ;  /* 0x0000000205060824 */ /* 0x000fe400078e0216 */
[----:B------:R-:W-:Y:S02]  /*12710*/  IMAD.MOV.U32 R13, RZ, RZ, R4 ;  /* 0x000000ffff0d7224 */ /* 0x000fe400078e0004 */
[----:B------:R-:W-:Y:S02]  /*12720*/  IMAD.MOV.U32 R12, RZ, RZ, 0x5 ;  /* 0x00000005ff0c7424 */ /* 0x000fe400078e00ff */
[----:B------:R-:W-:-:S07]  /*12730*/  IMAD.MOV.U32 R3, RZ, RZ, R14 ;  /* 0x000000ffff037224 */ /* 0x000fce00078e000e */
[----:B------:R-:W-:Y:S05]  /*12740*/  WARPSYNC.COLLECTIVE R15, `(.L_x_10322) ;  /* 0x000000000f087348 */ /* 0x000fea0003c00000 */
[----:B------:R0:W1:Y:S02]  /*12750*/  SHFL.IDX P6, R14, R13, R12, R11 ;  /* 0x0000000c0d0e7389 */ /* 0x00006400000c000b */
[----:B01----:R-:W-:Y:S01]  /*12760*/  ENDCOLLECTIVE ;  /* 0x000000000000791b */ /* 0x003fe20003800000 */
.L_x_10322:
        /* <DEDUP_REMOVED lines=10> */
.L_x_10323:
[----:B------:R-:W-:Y:S01]  /*12810*/  @!PT LDS RZ, [RZ] ;  /* 0x00000000fffff984 */ /* 0x000fe20000000800 */
[----:B------:R-:W-:Y:S01]  /*12820*/  @!PT LDS RZ, [RZ] ;  /* 0x00000000fffff984 */ /* 0x000fe20000000800 */
[----:B------:R-:W-:Y:S01]  /*12830*/  @!PT LDS RZ, [RZ] ;  /* 0x00000000fffff984 */ /* 0x000fe20000000800 */
[----:B------:R1:W-:Y:S01]  /*12840*/  @P0 LDGSTS.E.BYPASS.LTC128B.128 [R6+0x1e400], desc[UR36][R2.64], !P2 ;  /* 0x1e40000002060fae */ /* 0x0003e2000d101d64 */
[----:B------:R-:W-:Y:S01]  /*12850*/  IMAD.MOV.U32 R0, RZ, RZ, R14 ;  /* 0x000000ffff007224 */ /* 0x000fe200078e000e */
[----:B------:R-:W-:Y:S06]  /*12860*/  BRA `(.L_x_10324) ;  /* 0xffffffb000e87947 */ /* 0x000fec000383ffff */
.L_x_10247:
[----:B------:R0:W5:Y:S01]  /*12870*/  LDL.LU R6, [R1+0x4] ;  /* 0x0000040001067983 */ /* 0x0001620000300800 */
[----:B------:R-:W-:Y:S01]  /*12880*/  IMAD.MOV.U32 R13, RZ, RZ, R5 ;  /* 0x000000ffff0d7224 */ /* 0x000fe200078e0005 */
[----:B------:R-:W-:Y:S01]  /*12890*/  LOP3.LUT R23, R23, 0xffffdfff, RZ, 0xc0, !PT ;  /* 0xffffdfff17177812 */ /* 0x000fe200078ec0ff */
[----:B------:R-:W-:Y:S02]  /*128a0*/  IMAD.MOV.U32 R12, RZ, RZ, RZ ;  /* 0x000000ffff0c7224 */ /* 0x000fe400078e00ff */
[----:B------:R-:W-:Y:S02]  /*128b0*/  IMAD.MOV.U32 R11, RZ, RZ, 0x181f ;  /* 0x0000181fff0b7424 */ /* 0x000fe400078e00ff */
[----:B------:R-:W-:Y:S02]  /*128c0*/  IMAD.MOV.U32 R15, RZ, RZ, -0x1 ;  /* 0xffffffffff0f7424 */ /* 0x000fe400078e00ff */
[----:B0-----:R-:W-:-:S07]  /*128d0*/  IMAD.IADD R4, R21, 0x1, R4 ;  /* 0x0000000115047824 */ /* 0x001fce00078e0204 */
[----:B-----5:R-:W-:Y:S05]  /*128e0*/  WARPSYNC.COLLECTIVE R15, `(.L_x_10325) ;  /* 0x000000000f087348 */ /* 0x020fea0003c00000 */
[----:B------:R0:W1:Y:S02]  /*128f0*/  SHFL.IDX P6, R14, R13, R12, R11 ;  /* 0x0000000c0d0e7389 */ /* 0x00006400000c000b */
[----:B01---5:R-:W-:Y:S01]  /*12900*/  ENDCOLLECTIVE ;  /* 0x000000000000791b */ /* 0x023fe20003800000 */
.L_x_10325:
[----:B------:R-:W-:Y:S02]  /*12910*/  IMAD.MOV.U32 R13, RZ, RZ, R0 ;  /* 0x000000ffff0d7224 */ /* 0x000fe400078e0000 */
[----:B------:R-:W-:-:S07]  /*12920*/  IMAD.MOV.U32 R3, RZ, RZ, R14 ;  /* 0x000000ffff037224 */ /* 0x000fce00078e000e */
[----:B------:R-:W-:Y:S05]  /*12930*/  WARPSYNC.COLLECTIVE R15, `(.L_x_10326) ;  /* 0x000000000f087348 */ /* 0x000fea0003c00000 */
[----:B------:R0:W1:Y:S02]  /*12940*/  SHFL.IDX P6, R14, R13, R12, R11 ;  /* 0x0000000c0d0e7389 */ /* 0x00006400000c000b */
[----:B01----:R-:W-:Y:S01]  /*12950*/  ENDCOLLECTIVE ;  /* 0x000000000000791b */ /* 0x003fe20003800000 */
.L_x_10326:
[----:B------:R-:W-:Y:S02]  /*12960*/  IMAD.MOV.U32 R13, RZ, RZ, R5 ;  /* 0x000000ffff0d7224 */ /* 0x000fe400078e0005 */
[----:B------:R-:W-:Y:S02]  /*12970*/  IMAD.MOV.U32 R12, RZ, RZ, 0x1 ;  /* 0x00000001ff0c7424 */ /* 0x000fe400078e00ff */
[----:B------:R-:W-:-:S07]  /*12980*/  IMAD.MOV.U32 R10, RZ, RZ, R14 ;  /* 0x000000ffff0a7224 */ /* 0x000fce00078e000e */
[----:B------:R-:W-:Y:S05]  /*12990*/  WARPSYNC.COLLECTIVE R15, `(.L_x_10327) ;  /* 0x000000000f087348 */ /* 0x000fea0003c00000 */
[----:B------:R0:W1:Y:S02]  /*129a0*/  SHFL.IDX P6, R14, R13, R12, R11 ;  /* 0x0000000c0d0e7389 */ /* 0x00006400000c000b */
[----:B01----:R-:W-:Y:S01]  /*129b0*/  ENDCOLLECTIVE ;  /* 0x000000000000791b */ /* 0x003fe20003800000 */
.L_x_10327:
[----:B------:R-:W-:Y:S02]  /*129c0*/  IMAD.MOV.U32 R13, RZ, RZ, R0 ;  /* 0x000000ffff0d7224 */ /* 0x000fe400078e0000 */
[----:B------:R-:W-:-:S05]  /*129d0*/  IMAD R6, R6, R7, RZ ;  /* 0x0000000706067224 */ /* 0x000fca00078e02ff */
[----:B------:R-:W-:-:S13]  /*129e0*/  ISETP.GE.AND P2, PT, R4, R6, PT ;  /* 0x000000060400720c */ /* 0x000fda0003f46270 */
[----:B------:R-:W-:Y:S02]  /*129f0*/  @!P2 LEA R10, P1, R20, R10, 0x1 ;  /* 0x0000000a140aa211 */ /* 0x000fe400078208ff */
[----:B------:R-:W-:-:S03]  /*12a00*/  @P2 LOP3.LUT R23, R23, 0x2000, RZ, 0xfc, !PT ;  /* 0x0000200017172812 */ /* 0x000fc600078efcff */
[----:B------:R-:W-:Y:S01]  /*12a10*/  @!P2 IMAD.X R3, RZ, RZ, R3, P1 ;  /* 0x000000ffff03a224 */ /* 0x000fe200008e0603 */
[----:B------:R-:W-:Y:S01]  /*12a20*/  LOP3.LUT R23, R23, 0xffffefff, RZ, 0xc0, !PT ;  /* 0xffffefff17177812 */ /* 0x000fe200078ec0ff */
[----:B------:R-:W-:-:S05]  /*12a30*/  @!P2 IMAD.MOV.U32 R2, RZ, RZ, R10 ;  /* 0x000000ffff02a224 */ /* 0x000fca00078e000a */
        /* <DEDUP_REMOVED lines=10> */
.L_x_10328:
        /* <DEDUP_REMOVED lines=8> */
.L_x_10329:
        /* <DEDUP_REMOVED lines=15> */
.L_x_10330:
[----:B------:R-:W-:Y:S01]  /*12c50*/  @P2 LOP3.LUT R23, R23, 0x800, RZ, 0xfc, !PT ;  /* 0x0000080017172812 */ /* 0x000fe200078efcff */
[----:B------:R-:W-:-:S03]  /*12c60*/  IMAD.MOV.U32 R13, RZ, RZ, R5 ;  /* 0x000000ffff0d7224 */ /* 0x000fc600078e0005 */
[----:B------:R-:W-:Y:S01]  /*12c70*/  LOP3.LUT R23, R23, 0xfffffdff, RZ, 0xc0, !PT ;  /* 0xfffffdff17177812 */ /* 0x000fe200078ec0ff */
[----:B------:R-:W-:Y:S02]  /*12c80*/  IMAD.MOV.U32 R12, RZ, RZ, 0x3 ;  /* 0x00000003ff0c7424 */ /* 0x000fe400078e00ff */
[----:B------:R-:W-:-:S05]  /*12c90*/  IMAD.MOV.U32 R11, RZ, RZ, R14 ;  /* 0x000000ffff0b7224 */ /* 0x000fca00078e000e */
[----:B------:R-:W-:-:S05]  /*12ca0*/  @!P2 LEA R11, P1, R20, R11, 0x1 ;  /* 0x0000000b140ba211 */ /* 0x000fca00078208ff */
[----:B------:R-:W-:Y:S02]  /*12cb0*/  @!P2 IMAD.X R8, RZ, RZ, R2, P1 ;  /* 0x000000ffff08a224 */ /* 0x000fe400008e0602 */
[----:B------:R-:W-:Y:S02]  /*12cc0*/  @!P2 IMAD.MOV.U32 R2, RZ, RZ, R11 ;  /* 0x000000ffff02a224 */ /* 0x000fe400078e000b */
[----:B------:R-:W-:Y:S02]  /*12cd0*/  IMAD.MOV.U32 R11, RZ, RZ, 0x181f ;  /* 0x0000181fff0b7424 */ /* 0x000fe400078e00ff */
[----:B------:R-:W-:-:S07]  /*12ce0*/  @!P2 IMAD.MOV.U32 R3, RZ, RZ, R8 ;  /* 0x000000ffff03a224 */ /* 0x000fce00078e0008 */
[----:B------:R-:W-:Y:S05]  /*12cf0*/  WARPSYNC.COLLECTIVE R15, `(.L_x_10331) ;  /* 0x000000000f087348 */ /* 0x000fea0003c00000 */
[----:B------:R0:W1:Y:S02]  /*12d00*/  SHFL.IDX P6, R14, R13, R12, R11 ;  /* 0x0000000c0d0e7389 */ /* 0x00006400000c000b */
[----:B01----:R-:W-:Y:S01]  /*12d10*/  ENDCOLLECTIVE ;  /* 0x000000000000791b */ /* 0x003fe20003800000 */
.L_x_10331:
[----:B------:R-:W-:Y:S01]  /*12d20*/  @!PT LDS RZ, [RZ] ;  /* 0x00000000fffff984 */ /* 0x000fe20000000800 */
[----:B------:R-:W-:Y:S01]  /*12d30*/  @!PT LDS RZ, [RZ] ;  /* 0x00000000fffff984 */ /* 0x000fe20000000800 */
[----:B------:R-:W-:Y:S01]  /*12d40*/  @!PT LDS RZ, [RZ] ;  /* 0x00000000fffff984 */ /* 0x000fe20000000800 */
[----:B------:R0:W-:Y:S01]  /*12d50*/  @!P2 LDGSTS.E.BYPASS.LTC128B.128 [R26+0x19400], desc[UR36][R2.64], !P0 ;  /* 0x19400000021aafae */ /* 0x0001e2000c101d64 */
[----:B------:R-:W-:Y:S02]  /*12d60*/  IMAD.MOV.U32 R13, RZ, RZ, R0 ;  /* 0x000000ffff0d7224 */ /* 0x000fe400078e0000 */
[----:B0-----:R-:W-:-:S05]  /*12d70*/  VIADD R2, R4, 0x30 ;  /* 0x0000003004027836 */ /* 0x001fca0000000000 */
[----:B------:R-:W-:Y:S01]  /*12d80*/  ISETP.GE.AND P2, PT, R2, R6, PT ;  /* 0x000000060200720c */ /* 0x000fe20003f46270 */
[----:B------:R-:W-:-:S12]  /*12d90*/  IMAD.MOV.U32 R2, RZ, RZ, R14 ;  /* 0x000000ffff027224 */ /* 0x000fd800078e000e */
[----:B------:R-:W-:Y:S05]  /*12da0*/  WARPSYNC.COLLECTIVE R15, `(.L_x_10332) ;  /* 0x000000000f087348 */ /* 0x000fea0003c00000 */
[----:B------:R0:W1:Y:S02]  /*12db0*/  SHFL.IDX P6, R14, R13, R12, R11 ;  /* 0x0000000c0d0e7389 */ /* 0x00006400000c000b */
[----:B01----:R-:W-:Y:S01]  /*12dc0*/  ENDCOLLECTIVE ;  /* 0x000000000000791b */ /* 0x003fe20003800000 */
.L_x_10332:
[----:B------:R-:W-:-:S04]  /*12dd0*/  @P2 LOP3.LUT R23, R23, 0x200, RZ, 0xfc, !PT ;  /* 0x0000020017172812 */ /* 0x000fc800078efcff */
[----:B------:R-:W-:Y:S01]  /*12de0*/  LOP3.LUT R23, R23, 0xfffffeff, RZ, 0xc0, !PT ;  /* 0xfffffeff17177812 */ /* 0x000fe200078ec0ff */
[----:B------:R-:W-:-:S05]  /*12df0*/  IMAD.MOV.U32 R12, RZ, RZ, R14 ;  /* 0x000000ffff0c7224 */ /* 0x000fca00078e000e */
[----:B------:R-:W-:Y:S01]  /*12e00*/  @!P2 LEA R14, P1, R20, R12, 0x1 ;  /* 0x0000000c140ea211 */ /* 0x000fe200078208ff */
[----:B------:R-:W-:-:S04]  /*12e10*/  IMAD.MOV.U32 R12, RZ, RZ, 0x4 ;  /* 0x00000004ff0c7424 */ /* 0x000fc800078e00ff */
[----:B------:R-:W-:Y:S02]  /*12e20*/  @!P2 IMAD.X R13, RZ, RZ, R2, P1 ;  /* 0x000000ffff0da224 */ /* 0x000fe400008e0602 */
[----:B------:R-:W-:Y:S02]  /*12e30*/  @!P2 IMAD.MOV.U32 R2, RZ, RZ, R14 ;  /* 0x000000ffff02a224 */ /* 0x000fe400078e000e */
[----:B------:R-:W-:Y:S02]  /*12e40*/  @!P2 IMAD.MOV.U32 R3, RZ, RZ, R13 ;  /* 0x000000ffff03a224 */ /* 0x000fe400078e000d */
[----:B------:R-:W-:-:S03]  /*12e50*/  IMAD.MOV.U32 R13, RZ, RZ, R5 ;  /* 0x000000ffff0d7224 */ /* 0x000fc600078e0005 */
[----:B------:R-:W-:Y:S01]  /*12e60*/  @!PT LDS RZ, [RZ] ;  /* 0x00000000fffff984 */ /* 0x000fe20000000800 */
[----:B------:R-:W-:Y:S01]  /*12e70*/  @!PT LDS RZ, [RZ] ;  /* 0x00000000fffff984 */ /* 0x000fe20000000800 */
[----:B------:R-:W-:Y:S01]  /*12e80*/  @!PT LDS RZ, [RZ] ;  /* 0x00000000fffff984 */ /* 0x000fe20000000800 */
[----:B------:R0:W-:Y:S04]  /*12e90*/  @!P2 LDGSTS.E.BYPASS.LTC128B.128 [R26+0x19c00], desc[UR36][R2.64], !P0 ;  /* 0x19c00000021aafae */ /* 0x0001e8000c101d64 */
[----:B0-----:R-:W-:Y:S05]  /*12ea0*/  WARPSYNC.COLLECTIVE R15, `(.L_x_10333) ;  /* 0x000000000f087348 */ /* 0x001fea0003c00000 */
[----:B------:R1:W2:Y:S02]  /*12eb0*/  SHFL.IDX P6, R14, R13, R12, R11 ;  /* 0x0000000c0d0e7389 */ /* 0x0002a400000c000b */
[----:B012---:R-:W-:Y:S01]  /*12ec0*/  ENDCOLLECTIVE ;  /* 0x000000000000791b */ /* 0x007fe20003800000 */
.L_x_10333:
[----:B------:R-:W-:-:S05]  /*12ed0*/  VIADD R2, R4, 0x40 ;  /* 0x0000004004027836 */ /* 0x000fca0000000000 */
[----:B------:R-:W-:Y:S01]  /*12ee0*/  ISETP.GE.AND P2, PT, R2, R6, PT ;  /* 0x000000060200720c */ /* 0x000fe20003f46270 */
[----:B------:R-:W-:Y:S02]  /*12ef0*/  IMAD.MOV.U32 R13, RZ, RZ, R0 ;  /* 0x000000ffff0d7224 */ /* 0x000fe400078e0000 */
[----:B------:R-:W-:-:S10]  /*12f00*/  IMAD.MOV.U32 R2, RZ, RZ, R14 ;  /* 0x000000ffff027224 */ /* 0x000fd400078e000e */
[----:B------:R-:W-:Y:S05]  /*12f10*/  WARPSYNC.COLLECTIVE R15, `(.L_x_10334) ;  /* 0x000000000f087348 */ /* 0x000fea0003c00000 */
[----:B------:R0:W1:Y:S02]  /*12f20*/  SHFL.IDX P6, R14, R13, R12, R11 ;  /* 0x0000000c0d0e7389 */ /* 0x00006400000c000b */
[----:B01----:R-:W-:Y:S01]  /*12f30*/  ENDCOLLECTIVE ;  /* 0x000000000000791b */ /* 0x003fe20003800000 */
.L_x_10334:
[----:B------:R-:W-:-:S04]  /*12f40*/  @P2 LOP3.LUT R23, R23, 0x100, RZ, 0xfc, !PT ;  /* 0x0000010017172812 */ /* 0x000fc800078efcff */
[----:B------:R-:W-:Y:S01]  /*12f50*/  LOP3.LUT R23, R23, 0xffffff7f, RZ, 0xc0, !PT ;  /* 0xffffff7f17177812 */ /* 0x000fe200078ec0ff */
[----:B------:R-:W-:Y:S02]  /*12f60*/  IMAD.MOV.U32 R13, RZ, RZ, R5 ;  /* 0x000000ffff0d7224 */ /* 0x000fe400078e0005 */
[----:B------:R-:W-:-:S05]  /*12f70*/  IMAD.MOV.U32 R12, RZ, RZ, R14 ;  /* 0x000000ffff0c7224 */ /* 0x000fca00078e000e */
[----:B------:R-:W-:-:S05]  /*12f80*/  @!P2 LEA R15, P1, R20, R12, 0x1 ;  /* 0x0000000c140fa211 */ /* 0x000fca00078208ff */
[----:B------:R-:W-:Y:S02]  /*12f90*/  @!P2 IMAD.X R12, RZ, RZ, R2, P1 ;  /* 0x000000ffff0ca224 */ /* 0x000fe400008e0602 */
[----:B------:R-:W-:Y:S02]  /*12fa0*/  @!P2 IMAD.MOV.U32 R2, RZ, RZ, R15 ;  /* 0x000000ffff02a224 */ /* 0x000fe400078e000f */
[----:B------:R-:W-:Y:S02]  /*12fb0*/  @!P2 IMAD.MOV.U32 R3, RZ, RZ, R12 ;  /* 0x000000ffff03a224 */ /* 0x000fe400078e000c */
[----:B------:R-:W-:Y:S02]  /*12fc0*/  IMAD.MOV.U32 R12, RZ, RZ, 0x5 ;  /* 0x00000005ff0c7424 */ /* 0x000fe400078e00ff */
[----:B------:R-:W-:Y:S01]  /*12fd0*/  IMAD.MOV.U32 R15, RZ, RZ, -0x1 ;  /* 0xffffffffff0f7424 */ /* 0x000fe200078e00ff */
[----:B------:R-:W-:Y:S01]  /*12fe0*/  @!PT LDS RZ, [RZ] ;  /* 0x00000000fffff984 */ /* 0x000fe20000000800 */
[----:B------:R-:W-:Y:S01]  /*12ff0*/  @!PT LDS RZ, [RZ] ;  /* 0x00000000fffff984 */ /* 0x000fe20000000800 */
[----:B------:R-:W-:Y:S01]  /*13000*/  @!PT LDS RZ, [RZ] ;  /* 0x00000000fffff984 */ /* 0x000fe20000000800 */
[----:B------:R0:W-:Y:S06]  /*13010*/  @!P2 LDGSTS.E.BYPASS.LTC128B.128 [R26+0x1a400], desc[UR36][R2.64], !P0 ;  /* 0x1a400000021aafae */ /* 0x0001ec000c101d64 */
[----:B0-----:R-:W-:Y:S05]  /*13020*/  WARPSYNC.COLLECTIVE R15, `(.L_x_10335) ;  /* 0x000000000f087348 */ /* 0x001fea0003c00000 */
[----:B------:R1:W2:Y:S02]  /*13030*/  SHFL.IDX P6, R14, R13, R12, R11 ;  /* 0x0000000c0d0e7389 */ /* 0x0002a400000c000b */
[----:B012---:R-:W-:Y:S01]  /*13040*/  ENDCOLLECTIVE ;  /* 0x000000000000791b */ /* 0x007fe20003800000 */
.L_x_10335:
[----:B------:R-:W-:-:S05]  /*13050*/  VIADD R2, R4, 0x50 ;  /* 0x0000005004027836 */ /* 0x000fca0000000000 */
[----:B------:R-:W-:Y:S01]  /*13060*/  ISETP.GE.AND P2, PT, R2, R6, PT ;  /* 0x000000060200720c */ /* 0x000fe20003f46270 */
[----:B------:R-:W-:Y:S02]  /*13070*/  IMAD.MOV.U32 R13, RZ, RZ, R0 ;  /* 0x000000ffff0d7224 */ /* 0x000fe400078e0000 */
[----:B------:R-:W-:-:S10]  /*13080*/  IMAD.MOV.U32 R8, RZ, RZ, R14 ;  /* 0x000000ffff087224 */ /* 0x000fd400078e000e */
[----:B------:R-:W-:Y:S05]  /*13090*/  WARPSYNC.COLLECTIVE R15, `(.L_x_10336) ;  /* 0x000000000f087348 */ /* 0x000fea0003c00000 */
[----:B------:R0:W1:Y:S02]  /*130a0*/  SHFL.IDX P6, R14, R13, R12, R11 ;  /* 0x0000000c0d0e7389 */ /* 0x00006400000c000b */
[----:B01----:R-:W-:Y:S01]  /*130b0*/  ENDCOLLECTIVE ;  /* 0x000000000000791b */ /* 0x003fe20003800000 */
.L_x_10336:
        /* <DEDUP_REMOVED lines=8> */
.L_x_10337:
        /* <DEDUP_REMOVED lines=13> */
.L_x_10338:
[----:B------:R-:W-:-:S05]  /*13210*/  VIADD R3, R4, 0x60 ;  /* 0x0000006004037836 */ /* 0x000fca0000000000 */
[----:B------:R-:W-:Y:S01]  /*13220*/  ISETP.GE.AND P2, PT, R3, R6, PT ;  /* 0x000000060300720c */ /* 0x000fe20003f46270 */
[----:B------:R-:W-:Y:S02]  /*13230*/  IMAD.MOV.U32 R13, RZ, RZ, R5 ;  /* 0x000000ffff0d7224 */ /* 0x000fe400078e0005 */
[----:B------:R-:W-:-:S10]  /*13240*/  IMAD.MOV.U32 R12, RZ, RZ, 0x7 ;  /* 0x00000007ff0c7424 */ /* 0x000fd400078e00ff */
[----:B------:R-:W-:Y:S01]  /*13250*/  @P2 LOP3.LUT R23, R23, 0x40, RZ, 0xfc, !PT ;  /* 0x0000004017172812 */ /* 0x000fe200078efcff */
[----:B------:R-:W-:-:S07]  /*13260*/  IMAD.MOV.U32 R7, RZ, RZ, R14 ;  /* 0x000000ffff077224 */ /* 0x000fce00078e000e */
[----:B------:R-:W-:Y:S05]  /*13270*/  WARPSYNC.COLLECTIVE R15, `(.L_x_10339) ;  /* 0x000000000f087348 */ /* 0x000fea0003c00000 */
[----:B------:R0:W1:Y:S02]  /*13280*/  SHFL.IDX P6, R14, R13, R12, R11 ;  /* 0x0000000c0d0e7389 */ /* 0x00006400000c000b */
[----:B01----:R-:W-:Y:S01]  /*13290*/  ENDCOLLECTIVE ;  /* 0x000000000000791b */ /* 0x003fe20003800000 */
.L_x_10339:
        /* <DEDUP_REMOVED lines=9> */
[----:B------:R-:W-:-:S07]  /*13330*/  IMAD.MOV.U32 R5, RZ, RZ, R14 ;  /* 0x000000ffff057224 */ /* 0x000fce00078e000e */
[----:B0-----:R-:W-:Y:S05]  /*13340*/  WARPSYNC.COLLECTIVE R15, `(.L_x_10340) ;  /* 0x000000000f087348 */ /* 0x001fea0003c00000 */
[----:B------:R1:W2:Y:S02]  /*13350*/  SHFL.IDX P6, R14, R13, R12, R11 ;  /* 0x0000000c0d0e7389 */ /* 0x0002a400000c000b */
[----:B012---:R-:W-:Y:S01]  /*13360*/  ENDCOLLECTIVE ;  /* 0x000000000000791b */ /* 0x007fe20003800000 */
.L_x_10340:
[----:B------:R-:W-:Y:S01]  /*13370*/  IMAD.MOV.U32 R0, RZ, RZ, R14 ;  /* 0x000000ffff007224 */ /* 0x000fe200078e000e */
[----:B------:R-:W-:Y:S06]  /*13380*/  BRA `(.L_x_10341) ;  /* 0xffffffb4001c7947 */ /* 0x000fec000383ffff */
.L_x_10251:
        /* <DEDUP_REMOVED lines=8> */
.L_x_10343:
[----:B------:R-:W-:Y:S05]  /*13410*/  BSYNC B0 ;  /* 0x0000000000007941 */ /* 0x000fea0003800000 */
.L_x_10342:
        /* <DEDUP_REMOVED lines=9> */
.L_x_10344:
[----:B------:R-:W-:Y:S02]  /*134b0*/  IMAD.MOV.U32 R13, RZ, RZ, R4 ;  /* 0x000000ffff0d7224 */ /* 0x000fe400078e0004 */
[----:B------:R-:W-:Y:S01]  /*134c0*/  IMAD.MOV.U32 R12, RZ, RZ, 0x1 ;  /* 0x00000001ff0c7424 */ /* 0x000fe200078e00ff */
[----:B------:R-:W-:-:S13]  /*134d0*/  @!P5 LEA R5, P0, R8, R14, 0x1 ;  /* 0x0000000e0805d211 */ /* 0x000fda00078008ff */
[----:B------:R-:W-:Y:S05]  /*134e0*/  WARPSYNC.COLLECTIVE R15, `(.L_x_10345) ;  /* 0x000000000f087348 */ /* 0x000fea0003c00000 */
[----:B------:R0:W1:Y:S02]  /*134f0*/  SHFL.IDX P6, R14, R13, R12, R11 ;  /* 0x0000000c0d0e7389 */ /* 0x00006400000c000b */
[----:B01----:R-:W-:Y:S01]  /*13500*/  ENDCOLLECTIVE ;  /* 0x000000000000791b */ /* 0x003fe20003800000 */
.L_x_10345:
[----:B------:R-:W-:Y:S02]  /*13510*/  @!P5 IMAD.X R3, RZ, RZ, R2, P0 ;  /* 0x000000ffff03d224 */ /* 0x000fe400000e0602 */
        /* <DEDUP_REMOVED lines=14> */
.L_x_10346:
[----:B------:R-:W-:Y:S02]  /*13600*/  IMAD.MOV.U32 R13, RZ, RZ, R4 ;  /* 0x000000ffff0d7224 */ /* 0x000fe400078e0004 */
[----:B------:R-:W-:Y:S01]  /*13610*/  IMAD.MOV.U32 R12, RZ, RZ, 0x2 ;  /* 0x00000002ff0c7424 */ /* 0x000fe200078e00ff */
[----:B------:R-:W-:-:S13]  /*13620*/  LOP3.LUT P6, RZ, R23, 0x1000, RZ, 0xc0, !PT ;  /* 0x0000100017ff7812 */ /* 0x000fda00078cc0ff */
[----:B------:R-:W-:-:S05]  /*13630*/  @!P6 LEA R6, P0, R8, R14, 0x1 ;  /* 0x0000000e0806e211 */ /* 0x000fca00078008ff */
        /* <DEDUP_REMOVED lines=13> */
.L_x_10347:
[----:B------:R-:W-:Y:S02]  /*13710*/  IMAD.MOV.U32 R13, RZ, RZ, R0 ;  /* 0x000000ffff0d7224 */ /* 0x000fe400078e0000 */
[----:B------:R-:W-:-:S07]  /*13720*/  IMAD.MOV.U32 R5, RZ, RZ, R14 ;  /* 0x000000ffff057224 */ /* 0x000fce00078e000e */
[----:B------:R-:W-:Y:S05]  /*13730*/  WARPSYNC.COLLECTIVE R15, `(.L_x_10348) ;  /* 0x000000000f087348 */ /* 0x000fea0003c00000 */
[----:B------:R0:W1:Y:S02]  /*13740*/  SHFL.IDX P6, R14, R13, R12, R11 ;  /* 0x0000000c0d0e7389 */ /* 0x00006400000c000b */
[----:B01----:R-:W-:Y:S01]  /*13750*/  ENDCOLLECTIVE ;  /* 0x000000000000791b */ /* 0x003fe20003800000 */
.L_x_10348:
[----:B------:R-:W-:Y:S02]  /*13760*/  IMAD.MOV.U32 R13, RZ, RZ, R4 ;  /* 0x000000ffff0d7224 */ /* 0x000fe400078e0004 */
[----:B------:R-:W-:Y:S01]  /*13770*/  IMAD.MOV.U32 R12, RZ, RZ, 0x3 ;  /* 0x00000003ff0c7424 */ /* 0x000fe200078e00ff */
[----:B------:R-:W-:-:S13]  /*13780*/  @!P5 LEA R6, P0, R8, R14, 0x1 ;  /* 0x0000000e0806d211 */ /* 0x000fda00078008ff */
[----:B------:R-:W-:Y:S05]  /*13790*/  WARPSYNC.COLLECTIVE R15, `(.L_x_10349) ;  /* 0x000000000f087348 */ /* 0x000fea0003c00000 */
[----:B------:R0:W1:Y:S02]  /*137a0*/  SHFL.IDX P6, R14, R13, R12, R11 ;  /* 0x0000000c0d0e7389 */ /* 0x00006400000c000b */
[----:B01----:R-:W-:Y:S01]  /*137b0*/  ENDCOLLECTIVE ;  /* 0x000000000000791b */ /* 0x003fe20003800000 */
.L_x_10349:
[----:B------:R-:W-:Y:S02]  /*137c0*/  @!P5 IMAD.X R7, RZ, RZ, R5, P0 ;  /* 0x000000ffff07d224 */ /* 0x000fe400000e0605 */
[----:B------:R-:W-:Y:S02]  /*137d0*/  @!P5 IMAD.MOV.U32 R2, RZ, RZ, R6 ;  /* 0x000000ffff02d224 */ /* 0x000fe400078e0006 */
[----:B------:R-:W-:-:S05]  /*137e0*/  @!P5 IMAD.MOV.U32 R3, RZ, RZ, R7 ;  /* 0x000000ffff03d224 */ /* 0x000fca00078e0007 */
[----:B------:R-:W-:Y:S01]  /*137f0*/  @!PT LDS RZ, [RZ] ;  /* 0x00000000fffff984 */ /* 0x000fe20000000800 */
[----:B------:R-:W-:Y:S01]  /*13800*/  @!PT LDS RZ, [RZ] ;  /* 0x00000000fffff984 */ /* 0x000fe20000000800 */
[----:B------:R-:W-:Y:S01]  /*13810*/  @!PT LDS RZ, [RZ] ;  /* 0x00000000fffff984 */ /* 0x000fe20000000800 */
[----:B------:R0:W-:Y:S01]  /*13820*/  @!P5 LDGSTS.E.BYPASS.LTC128B.128 [R26+0x23400], desc[UR36][R2.64], !P4 ;  /* 0x23400000021adfae */ /* 0x0001e2000e101d64 */
[----:B------:R-:W-:-:S03]  /*13830*/  IMAD.MOV.U32 R13, RZ, RZ, R0 ;  /* 0x000000ffff0d7224 */ /* 0x000fc600078e0000 */
[----:B------:R0:W-:Y:S04]  /*13840*/  @!P5 LDGSTS.E.BYPASS.LTC128B.128 [R26+0x27400], desc[UR36][R2.64+0x80], !P3 ;  /* 0x27400080021adfae */ /* 0x0001e8000d901d64 */
[----:B------:R0:W-:Y:S01]  /*13850*/  @!P5 LDGSTS.E.BYPASS.LTC128B.128 [R26+0x2b400], desc[UR36][R2.64+0x100], !P2 ;  /* 0x2b400100021adfae */ /* 0x0001e2000d101d64 */
[----:B------:R-:W-:-:S03]  /*13860*/  IMAD.MOV.U32 R5, RZ, RZ, R14 ;  /* 0x000000ffff057224 */ /* 0x000fc600078e000e */
[----:B------:R0:W-:Y:S01]  /*13870*/  @!P5 LDGSTS.E.BYPASS.LTC128B.128 [R26+0x2f400], desc[UR36][R2.64+0x180], !P1 ;  /* 0x2f400180021adfae */ /* 0x0001e2000c901d64 */
[----:B------:R-:W-:-:S13]  /*13880*/  LOP3.LUT P5, RZ, R23, 0x100, RZ, 0xc0, !PT ;  /* 0x0000010017ff7812 */ /* 0x000fda00078ac0ff */
[----:B0-----:R-:W-:Y:S05]  /*13890*/  WARPSYNC.COLLECTIVE R15, `(.L_x_10350) ;  /* 0x000000000f087348 */ /* 0x001fea0003c00000 */
[----:B------:R1:W2:Y:S02]  /*138a0*/  SHFL.IDX P6, R14, R13, R12, R11 ;  /* 0x0000000c0d0e7389 */ /* 0x0002a400000c000b */
[----:B012---:R-:W-:Y:S01]  /*138b0*/  ENDCOLLECTIVE ;  /* 0x000000000000791b */ /* 0x007fe20003800000 */
.L_x_10350:
        /* <DEDUP_REMOVED lines=17> */
.L_x_10351:
[----:B------:R-:W-:Y:S02]  /*139d0*/  IMAD.MOV.U32 R13, RZ, RZ, R0 ;  /* 0x000000ffff0d7224 */ /* 0x000fe400078e0000 */
[----:B------:R-:W-:-:S07]  /*139e0*/  IMAD.MOV.U32 R5, RZ, RZ, R14 ;  /* 0x000000ffff057224 */ /* 0x000fce00078e000e */
[----:B------:R-:W-:Y:S05]  /*139f0*/  WARPSYNC.COLLECTIVE R15, `(.L_x_10352) ;  /* 0x000000000f087348 */ /* 0x000fea0003c00000 */
[----:B------:R0:W1:Y:S02]  /*13a00*/  SHFL.IDX P6, R14, R13, R12, R11 ;  /* 0x0000000c0d0e7389 */ /* 0x00006400000c000b */
[----:B01----:R-:W-:Y:S01]  /*13a10*/  ENDCOLLECTIVE ;  /* 0x000000000000791b */ /* 0x003fe20003800000 */
.L_x_10352:
[----:B------:R-:W-:Y:S02]  /*13a20*/  IMAD.MOV.U32 R13, RZ, RZ, R4 ;  /* 0x000000ffff0d7224 */ /* 0x000fe400078e0004 */
[----:B------:R-:W-:Y:S01]  /*13a30*/  IMAD.MOV.U32 R12, RZ, RZ, 0x5 ;  /* 0x00000005ff0c7424 */ /* 0x000fe200078e00ff */
[----:B------:R-:W-:-:S13]  /*13a40*/  @!P5 LEA R6, P0, R8, R14, 0x1 ;  /* 0x0000000e0806d211 */ /* 0x000fda00078008ff */
[----:B------:R-:W-:Y:S05]  /*13a50*/  WARPSYNC.COLLECTIVE R15, `(.L_x_10353) ;  /* 0x000000000f087348 */ /* 0x000fea0003c00000 */
[----:B------:R0:W1:Y:S02]  /*13a60*/  SHFL.IDX P6, R14, R13, R12, R11 ;  /* 0x0000000c0d0e7389 */ /* 0x00006400000c000b */
[----:B01----:R-:W-:Y:S01]  /*13a70*/  ENDCOLLECTIVE ;  /* 0x000000000000791b */ /* 0x003fe20003800000 */
.L_x_10353:
        /* <DEDUP_REMOVED lines=16> */
.L_x_10354:
        /* <DEDUP_REMOVED lines=17> */
.L_x_10355:
[----:B------:R-:W-:Y:S02]  /*13c90*/  IMAD.MOV.U32 R13, RZ, RZ, R0 ;  /* 0x000000ffff0d7224 */ /* 0x000fe400078e0000 */
[----:B------:R-:W-:-:S07]  /*13ca0*/  IMAD.MOV.U32 R5, RZ, RZ, R14 ;  /* 0x000000ffff057224 */ /* 0x000fce00078e000e */
[----:B------:R-:W-:Y:S05]  /*13cb0*/  WARPSYNC.COLLECTIVE R15, `(.L_x_10356) ;  /* 0x000000000f087348 */ /* 0x000fea0003c00000 */
[----:B------:R0:W1:Y:S02]  /*13cc0*/  SHFL.IDX P6, R14, R13, R12, R11 ;  /* 0x0000000c0d0e7389 */ /* 0x00006400000c000b */
[----:B01----:R-:W-:Y:S01]  /*13cd0*/  ENDCOLLECTIVE ;  /* 0x000000000000791b */ /* 0x003fe20003800000 */
.L_x_10356:
[----:B------:R-:W-:Y:S02]  /*13ce0*/  IMAD.MOV.U32 R13, RZ, RZ, R4 ;  /* 0x000000ffff0d7224 */ /* 0x000fe400078e0004 */
[----:B------:R-:W-:Y:S01]  /*13cf0*/  IMAD.MOV.U32 R12, RZ, RZ, 0x7 ;  /* 0x00000007ff0c7424 */ /* 0x000fe200078e00ff */
[----:B------:R-:W-:-:S13]  /*13d00*/  @!P5 LEA R6, P0, R8, R14, 0x1 ;  /* 0x0000000e0806d211 */ /* 0x000fda00078008ff */
[----:B------:R-:W-:Y:S05]  /*13d10*/  WARPSYNC.COLLECTIVE R15, `(.L_x_10357) ;  /* 0x000000000f087348 */ /* 0x000fea0003c00000 */
[----:B------:R0:W1:Y:S02]  /*13d20*/  SHFL.IDX P6, R14, R13, R12, R11 ;  /* 0x0000000c0d0e7389 */ /* 0x00006400000c000b */
[----:B01----:R-:W-:Y:S01]  /*13d30*/  ENDCOLLECTIVE ;  /* 0x000000000000791b */ /* 0x003fe20003800000 */
.L_x_10357:
        /* <DEDUP_REMOVED lines=11> */
[----:B------:R0:W-:Y:S04]  /*13df0*/  @!P5 LDGSTS.E.BYPASS.LTC128B.128 [R26+0x31400], desc[UR36][R2.64+0x180], !P1 ;  /* 0x31400180021adfae */ /* 0x0001e8000c901d64 */
[----:B0-----:R-:W-:Y:S05]  /*13e00*/  WARPSYNC.COLLECTIVE R15, `(.L_x_10358) ;  /* 0x000000000f087348 */ /* 0x001fea0003c00000 */
[----:B------:R1:W2:Y:S02]  /*13e10*/  SHFL.IDX P6, R14, R13, R12, R11 ;  /* 0x0000000c0d0e7389 */ /* 0x0002a400000c000b */
[----:B012---:R-:W-:Y:S01]  /*13e20*/  ENDCOLLECTIVE ;  /* 0x000000000000791b */ /* 0x007fe20003800000 */
.L_x_10358:
[----:B------:R-:W-:Y:S05]  /*13e30*/  BRA `(.L_x_10359) ;  /* 0xffffffb400507947 */ /* 0x000fea000383ffff */
.L_x_10256:
[----:B0-----:R0:W1:Y:S02]  /*13e40*/  SYNCS.PHASECHK.TRANS64.TRYWAIT P0, [R22+URZ+0x32420], R3 ;  /* 0x03242003160075a7 */ /* 0x001064000800017f */
[----:B-1----:R-:W-:Y:S05]  /*13e50*/  @!P0 NANOSLEEP.SYNCS 0x989680 ;  /* 0x009896800000895d */ /* 0x002fea0003900000 */
[----:B------:R-:W1:Y:S02]  /*13e60*/  @!P0 SYNCS.PHASECHK.TRANS64 P0, [R22+URZ+0x32420], R3 ;  /* 0x03242003160085a7 */ /* 0x000e64000800007f */
[----:B-1----:R-:W-:Y:S05]  /*13e70*/  @!P0 BRA `(.L_x_10256) ;  /* 0xfffffffc00f08947 */ /* 0x002fea000383ffff */
[----:B------:R-:W-:Y:S05]  /*13e80*/  BRA `(.L_x_10360) ;  /* 0xffffffb400c07947 */ /* 0x000fea000383ffff */
.L_x_10259:
[----:B-1----:R1:W2:Y:S02]  /*13e90*/  SYNCS.PHASECHK.TRANS64.TRYWAIT P0, [R25+URZ+0x32460], R0 ;  /* 0x03246000190075a7 */ /* 0x0022a4000800017f */
[----:B--2---:R-:W-:Y:S05]  /*13ea0*/  @!P0 NANOSLEEP.SYNCS 0x989680 ;  /* 0x009896800000895d */ /* 0x004fea0003900000 */
[----:B------:R-:W2:Y:S02]  /*13eb0*/  @!P0 SYNCS.PHASECHK.TRANS64 P0, [R25+URZ+0x32460], R0 ;  /* 0x03246000190085a7 */ /* 0x000ea4000800007f */
[----:B--2---:R-:W-:Y:S05]  /*13ec0*/  @!P0 BRA `(.L_x_10259) ;  /* 0xfffffffc00f08947 */ /* 0x004fea000383ffff */
[----:B------:R-:W-:Y:S05]  /*13ed0*/  BRA `(.L_x_10361) ;  /* 0xffffffb400cc7947 */ /* 0x000fea000383ffff */
.L_x_10260:
        /* <DEDUP_REMOVED lines=8> */
.L_x_10363:
[----:B------:R-:W-:Y:S05]  /*13f60*/  BSYNC B0 ;  /* 0x0000000000007941 */ /* 0x000fea0003800000 */
.L_x_10362:
        /* <DEDUP_REMOVED lines=13> */
.L_x_10364:
[----:B------:R-:W-:Y:S02]  /*14040*/  IMAD.MOV.U32 R13, RZ, RZ, R6 ;  /* 0x000000ffff0d7224 */ /* 0x000fe400078e0006 */
        /* <DEDUP_REMOVED lines=8> */
.L_x_10365:
        /* <DEDUP_REMOVED lines=17> */
.L_x_10366:
[----:B------:R-:W-:Y:S02]  /*141e0*/  IMAD.MOV.U32 R13, RZ, RZ, R6 ;  /* 0x000000ffff0d7224 */ /* 0x000fe400078e0006 */
[----:B------:R-:W-:Y:S01]  /*141f0*/  IMAD.MOV.U32 R12, RZ, RZ, 0x2 ;  /* 0x00000002ff0c7424 */ /* 0x000fe200078e00ff */
[----:B------:R-:W-:-:S13]  /*14200*/  IADD3 R2, P3, R14, R0, RZ ;  /* 0x000000000e027210 */ /* 0x000fda0007f7e0ff */
[----:B------:R-:W-:Y:S05]  /*14210*/  WARPSYNC.COLLECTIVE R15, `(.L_x_10367) ;  /* 0x000000000f087348 */ /* 0x000fea0003c00000 */
[----:B------:R0:W1:Y:S02]  /*14220*/  SHFL.IDX P6, R14, R13, R12, R11 ;  /* 0x0000000c0d0e7389 */ /* 0x00006400000c000b */
[----:B01----:R-:W-:Y:S01]  /*14230*/  ENDCOLLECTIVE ;  /* 0x000000000000791b */ /* 0x003fe20003800000 */
.L_x_10367:
        /* <DEDUP_REMOVED lines=17> */
.L_x_10368:
[----:B------:R-:W-:Y:S02]  /*14350*/  IMAD.MOV.U32 R13, RZ, RZ, R6 ;  /* 0x000000ffff0d7224 */ /* 0x000fe400078e0006 */
[----:B------:R-:W-:Y:S01]  /*14360*/  IMAD.MOV.U32 R12, RZ, RZ, 0x3 ;  /* 0x00000003ff0c7424 */ /* 0x000fe200078e00ff */
[----:B------:R-:W-:-:S13]  /*14370*/  IADD3 R2, P3, R14, R0, RZ ;  /* 0x000000000e027210 */ /* 0x000fda0007f7e0ff */
[----:B------:R-:W-:Y:S05]  /*14380*/  WARPSYNC.COLLECTIVE R15, `(.L_x_10369) ;  /* 0x000000000f087348 */ /* 0x000fea0003c00000 */
[----:B------:R0:W1:Y:S02]  /*14390*/  SHFL.IDX P6, R14, R13, R12, R11 ;  /* 0x0000000c0d0e7389 */ /* 0x00006400000c000b */
[----:B01----:R-:W-:Y:S01]  /*143a0*/  ENDCOLLECTIVE ;  /* 0x000000000000791b */ /* 0x003fe20003800000 */
.L_x_10369:
        /* <DEDUP_REMOVED lines=17> */
.L_x_10370:
[----:B------:R-:W-:Y:S02]  /*144c0*/  IMAD.MOV.U32 R13, RZ, RZ, R6 ;  /* 0x000000ffff0d7224 */ /* 0x000fe400078e0006 */
[----:B------:R-:W-:Y:S01]  /*144d0*/  IMAD.MOV.U32 R12, RZ, RZ, 0x4 ;  /* 0x00000004ff0c7424 */ /* 0x000fe200078e00ff */
[----:B------:R-:W-:-:S13]  /*144e0*/  IADD3 R2, P3, R14, R0, RZ ;  /* 0x000000000e027210 */ /* 0x000fda0007f7e0ff */
[----:B------:R-:W-:Y:S05]  /*144f0*/  WARPSYNC.COLLECTIVE R15, `(.L_x_10371) ;  /* 0x000000000f087348 */ /* 0x000fea0003c00000 */
[----:B------:R0:W1:Y:S02]  /*14500*/  SHFL.IDX P6, R14, R13, R12, R11 ;  /* 0x0000000c0d0e7389 */ /* 0x00006400000c000b */
[----:B01----:R-:W-:Y:S01]  /*14510*/  ENDCOLLECTIVE ;  /* 0x000000000000791b */ /* 0x003fe20003800000 */
.L_x_10371:
        /* <DEDUP_REMOVED lines=17> */
.L_x_10372:
[----:B------:R-:W-:Y:S02]  /*14630*/  IMAD.MOV.U32 R13, RZ, RZ, R6 ;  /* 0x000000ffff0d7224 */ /* 0x000fe400078e0006 */
[----:B------:R-:W-:Y:S01]  /*14640*/  IMAD.MOV.U32 R12, RZ, RZ, 0x5 ;  /* 0x00000005ff0c7424 */ /* 0x000fe200078e00ff */
[----:B------:R-:W-:-:S13]  /*14650*/  IADD3 R2, P3, R14, R0, RZ ;  /* 0x000000000e027210 */ /* 0x000fda0007f7e0ff */
[----:B------:R-:W-:Y:S05]  /*14660*/  WARPSYNC.COLLECTIVE R15, `(.L_x_10373) ;  /* 0x000000000f087348 */ /* 0x000fea0003c00000 */
[----:B------:R0:W1:Y:S02]  /*14670*/  SHFL.IDX P6, R14, R13, R12, R11 ;  /* 0x0000000c0d0e7389 */ /* 0x00006400000c000b */
[----:B01----:R-:W-:Y:S01]  /*14680*/  ENDCOLLECTIVE ;  /* 0x000000000000791b */ /* 0x003fe20003800000 */
.L_x_10373:
        /* <DEDUP_REMOVED lines=12> */
.L_x_10374:
        /* <DEDUP_REMOVED lines=9> */
.L_x_10267:
[----:B-1----:R1:W2:Y:S02]  /*147e0*/  SYNCS.PHASECHK.TRANS64.TRYWAIT P0, [R10+URZ+0x32440], R20 ;  /* 0x032440140a0075a7 */ /* 0x0022a4000800017f */
[----:B--2---:R-:W-:Y:S05]  /*147f0*/  @!P0 NANOSLEEP.SYNCS 0x989680 ;  /* 0x009896800000895d */ /* 0x004fea0003900000 */
[----:B------:R-:W2:Y:S02]  /*14800*/  @!P0 SYNCS.PHASECHK.TRANS64 P0, [R10+URZ+0x32440], R20 ;  /* 0x032440140a0085a7 */ /* 0x000ea4000800007f */
[----:B--2---:R-:W-:Y:S05]  /*14810*/  @!P0 BRA `(.L_x_10267) ;  /* 0xfffffffc00f08947 */ /* 0x004fea000383ffff */
[----:B------:R-:W-:Y:S05]  /*14820*/  BRA `(.L_x_10376) ;  /* 0xffffffb800507947 */ /* 0x000fea000383ffff */
.L_x_10268:
        /* <DEDUP_REMOVED lines=8> */
.L_x_10378:
[----:B------:R-:W-:Y:S05]  /*148b0*/  BSYNC B1 ;  /* 0x0000000000017941 */ /* 0x000fea0003800000 */
.L_x_10377:
        /* <DEDUP_REMOVED lines=9> */
.L_x_10379:
[----:B------:R-:W-:Y:S02]  /*14950*/  IMAD.MOV.U32 R13, RZ, RZ, R8 ;  /* 0x000000ffff0d7224 */ /* 0x000fe400078e0008 */
[----:B------:R-:W-:Y:S02]  /*14960*/  IMAD.MOV.U32 R12, RZ, RZ, 0x1 ;  /* 0x00000001ff0c7424 */ /* 0x000fe400078e00ff */
[----:B------:R-:W-:-:S07]  /*14970*/  IMAD.MOV.U32 R2, RZ, RZ, R14 ;  /* 0x000000ffff027224 */ /* 0x000fce00078e000e */
[----:B------:R-:W-:Y:S05]  /*14980*/  WARPSYNC.COLLECTIVE R15, `(.L_x_10380) ;  /* 0x000000000f087348 */ /* 0x000fea0003c00000 */
[----:B------:R0:W1:Y:S02]  /*14990*/  SHFL.IDX P6, R14, R13, R12, R11 ;  /* 0x0000000c0d0e7389 */ /* 0x00006400000c000b */
[----:B01----:R-:W-:Y:S01]  /*149a0*/  ENDCOLLECTIVE ;  /* 0x000000000000791b */ /* 0x003fe20003800000 */
.L_x_10380:
        /* <DEDUP_REMOVED lines=11> */
.L_x_10381:
[----:B------:R-:W-:Y:S02]  /*14a60*/  IMAD.MOV.U32 R13, RZ, RZ, R8 ;  /* 0x000000ffff0d7224 */ /* 0x000fe400078e0008 */
[----:B------:R-:W-:Y:S02]  /*14a70*/  IMAD.MOV.U32 R12, RZ, RZ, 0x2 ;  /* 0x00000002ff0c7424 */ /* 0x000fe400078e00ff */
[----:B------:R-:W-:-:S07]  /*14a80*/  IMAD.MOV.U32 R2, RZ, RZ, R14 ;  /* 0x000000ffff027224 */ /* 0x000fce00078e000e */
[----:B------:R-:W-:Y:S05]  /*14a90*/  WARPSYNC.COLLECTIVE R15, `(.L_x_10382) ;  /* 0x000000000f087348 */ /* 0x000fea0003c00000 */
[----:B------:R0:W1:Y:S02]  /*14aa0*/  SHFL.IDX P6, R14, R13, R12, R11 ;  /* 0x0000000c0d0e7389 */ /* 0x00006400000c000b */
[----:B01----:R-:W-:Y:S01]  /*14ab0*/  ENDCOLLECTIVE ;  /* 0x000000000000791b */ /* 0x003fe20003800000 */
.L_x_10382:
        /* <DEDUP_REMOVED lines=11> */
.L_x_10383:
[----:B------:R-:W-:Y:S02]  /*14b70*/  IMAD.MOV.U32 R13, RZ, RZ, R8 ;  /* 0x000000ffff0d7224 */ /* 0x000fe400078e0008 */
[----:B------:R-:W-:Y:S02]  /*14b80*/  IMAD.MOV.U32 R12, RZ, RZ, 0x3 ;  /* 0x00000003ff0c7424 */ /* 0x000fe400078e00ff */
[----:B------:R-:W-:-:S07]  /*14b90*/  IMAD.MOV.U32 R2, RZ, RZ, R14 ;  /* 0x000000ffff027224 */ /* 0x000fce00078e000e */
[----:B------:R-:W-:Y:S05]  /*14ba0*/  WARPSYNC.COLLECTIVE R15, `(.L_x_10384) ;  /* 0x000000000f087348 */ /* 0x000fea0003c00000 */
[----:B------:R0:W1:Y:S02]  /*14bb0*/  SHFL.IDX P6, R14, R13, R12, R11 ;  /* 0x0000000c0d0e7389 */ /* 0x00006400000c000b */
[----:B01----:R-:W-:Y:S01]  /*14bc0*/  ENDCOLLECTIVE ;  /* 0x000000000000791b */ /* 0x003fe20003800000 */
.L_x_10384:
        /* <DEDUP_REMOVED lines=11> */
.L_x_10385:
[----:B------:R-:W-:Y:S02]  /*14c80*/  IMAD.MOV.U32 R13, RZ, RZ, R8 ;  /* 0x000000ffff0d7224 */ /* 0x000fe400078e0008 */
[----:B------:R-:W-:Y:S02]  /*14c90*/  IMAD.MOV.U32 R12, RZ, RZ, 0x4 ;  /* 0x00000004ff0c7424 */ /* 0x000fe400078e00ff */
[----:B------:R-:W-:-:S07]  /*14ca0*/  IMAD.MOV.U32 R2, RZ, RZ, R14 ;  /* 0x000000ffff027224 */ /* 0x000fce00078e000e */
[----:B------:R-:W-:Y:S05]  /*14cb0*/  WARPSYNC.COLLECTIVE R15, `(.L_x_10386) ;  /* 0x000000000f087348 */ /* 0x000fea0003c00000 */
[----:B------:R0:W1:Y:S02]  /*14cc0*/  SHFL.IDX P6, R14, R13, R12, R11 ;  /* 0x0000000c0d0e7389 */ /* 0x00006400000c000b */
[----:B01----:R-:W-:Y:S01]  /*14cd0*/  ENDCOLLECTIVE ;  /* 0x000000000000791b */ /* 0x003fe20003800000 */
.L_x_10386:
        /* <DEDUP_REMOVED lines=11> */
.L_x_10387:
[----:B------:R-:W-:Y:S02]  /*14d90*/  IMAD.MOV.U32 R13, RZ, RZ, R8 ;  /* 0x000000ffff0d7224 */ /* 0x000fe400078e0008 */
[----:B------:R-:W-:Y:S02]  /*14da0*/  IMAD.MOV.U32 R12, RZ, RZ, 0x5 ;  /* 0x00000005ff0c7424 */ /* 0x000fe400078e00ff */
[----:B------:R-:W-:-:S07]  /*14db0*/  IMAD.MOV.U32 R2, RZ, RZ, R14 ;  /* 0x000000ffff027224 */ /* 0x000fce00078e000e */
[----:B------:R-:W-:Y:S05]  /*14dc0*/  WARPSYNC.COLLECTIVE R15, `(.L_x_10388) ;  /* 0x000000000f087348 */ /* 0x000fea0003c00000 */
[----:B------:R0:W1:Y:S02]  /*14dd0*/  SHFL.IDX P6, R14, R13, R12, R11 ;  /* 0x0000000c0d0e7389 */ /* 0x00006400000c000b */
[----:B01----:R-:W-:Y:S01]  /*14de0*/  ENDCOLLECTIVE ;  /* 0x000000000000791b */ /* 0x003fe20003800000 */
.L_x_10388:
        /* <DEDUP_REMOVED lines=11> */
.L_x_10389:
[----:B------:R-:W-:Y:S05]  /*14ea0*/  BRA `(.L_x_10390) ;  /* 0xffffffb400787947 */ /* 0x000fea000383ffff */
.L_x_10273:
[----:B---3--:R3:W4:Y:S02]  /*14eb0*/  SYNCS.PHASECHK.TRANS64.TRYWAIT P0, [R10+URZ+0x32460], R20 ;  /* 0x032460140a0075a7 */ /* 0x008724000800017f */
[----:B----4-:R-:W-:Y:S05]  /*14ec0*/  @!P0 NANOSLEEP.SYNCS 0x989680 ;  /* 0x009896800000895d */ /* 0x010fea0003900000 */
[----:B------:R-:W4:Y:S02]  /*14ed0*/  @!P0 SYNCS.PHASECHK.TRANS64 P0, [R10+URZ+0x32460], R20 ;  /* 0x032460140a0085a7 */ /* 0x000f24000800007f */
[----:B----4-:R-:W-:Y:S05]  /*14ee0*/  @!P0 BRA `(.L_x_10273) ;  /* 0xfffffffc00f08947 */ /* 0x010fea000383ffff */
[----:B------:R-:W-:Y:S05]  /*14ef0*/  BRA `(.L_x_10391) ;  /* 0xffffffb400c47947 */ /* 0x000fea000383ffff */
.L_x_10274:
[----:B------:R-:W-:Y:S01]  /*14f00*/  BSSY B1, `(.L_x_10392) ;  /* 0x0000008000017945 */ /* 0x000fe20003800000 */
[----:B------:R-:W-:Y:S02]  /*14f10*/  IMAD.MOV.U32 R13, RZ, RZ, R25 ;  /* 0x000000ffff0d7224 */ /* 0x000fe400078e0019 */
[----:B------:R-:W-:Y:S02]  /*14f20*/  IMAD.MOV.U32 R12, RZ, RZ, RZ ;  /* 0x000000ffff0c7224 */ /* 0x000fe400078e00ff */
[----:B------:R-:W-:Y:S02]  /*14f30*/  IMAD.MOV.U32 R11, RZ, RZ, 0x181f ;  /* 0x0000181fff0b7424 */ /* 0x000fe400078e00ff */
[----:B------:R-:W-:-:S07]  /*14f40*/  IMAD.MOV.U32 R15, RZ, RZ, -0x1 ;  /* 0xffffffffff0f7424 */ /* 0x000fce00078e00ff */
[----:B--2---:R-:W-:Y:S05]  /*14f50*/  WARPSYNC.COLLECTIVE R15, `(.L_x_10393) ;  /* 0x000000000f087348 */ /* 0x004fea0003c00000 */
[----:B------:R0:W1:Y:S02]  /*14f60*/  SHFL.IDX P6, R14, R13, R12, R11 ;  /* 0x0000000c0d0e7389 */ /* 0x00006400000c000b */
[----:B012---:R-:W-:Y:S01]  /*14f70*/  ENDCOLLECTIVE ;  /* 0x000000000000791b */ /* 0x007fe20003800000 */
.L_x_10393:
[----:B------:R-:W-:Y:S05]  /*14f80*/  BSYNC B1 ;  /* 0x0000000000017941 */ /* 0x000fea0003800000 */
.L_x_10392:
        /* <DEDUP_REMOVED lines=9> */
.L_x_10394:
[----:B------:R-:W-:Y:S02]  /*15020*/  IMAD.MOV.U32 R13, RZ, RZ, R25 ;  /* 0x000000ffff0d7224 */ /* 0x000fe400078e0019 */
[----:B------:R-:W-:Y:S01]  /*15030*/  IMAD.MOV.U32 R12, RZ, RZ, 0x1 ;  /* 0x00000001ff0c7424 */ /* 0x000fe200078e00ff */
[----:B------:R-:W-:-:S13]  /*15040*/  IADD3 R2, P0, R14, R0, RZ ;  /* 0x000000000e027210 */ /* 0x000fda0007f1e0ff */
[----:B------:R-:W-:Y:S05]  /*15050*/  WARPSYNC.COLLECTIVE R15, `(.L_x_10395) ;  /* 0x000000000f087348 */ /* 0x000fea0003c00000 */
[----:B------:R0:W1:Y:S02]  /*15060*/  SHFL.IDX P6, R14, R13, R12, R11 ;  /* 0x0000000c0d0e7389 */ /* 0x00006400000c000b */
[----:B01----:R-:W-:Y:S01]  /*15070*/  ENDCOLLECTIVE ;  /* 0x000000000000791b */ /* 0x003fe20003800000 */
.L_x_10395:
        /* <DEDUP_REMOVED lines=13> */
.L_x_10396:
[----:B------:R-:W-:Y:S02]  /*15150*/  IMAD.MOV.U32 R13, RZ, RZ, R25 ;  /* 0x000000ffff0d7224 */ /* 0x000fe400078e0019 */
[----:B------:R-:W-:Y:S01]  /*15160*/  IMAD.MOV.U32 R12, RZ, RZ, 0x2 ;  /* 0x00000002ff0c7424 */ /* 0x000fe200078e00ff */
[----:B------:R-:W-:-:S13]  /*15170*/  IADD3 R2, P0, R14, R0, RZ ;  /* 0x000000000e027210 */ /* 0x000fda0007f1e0ff */
[----:B------:R-:W-:Y:S05]  /*15180*/  WARPSYNC.COLLECTIVE R15, `(.L_x_10397) ;  /* 0x000000000f087348 */ /* 0x000fea0003c00000 */
[----:B------:R0:W1:Y:S02]  /*15190*/  SHFL.IDX P6, R14, R13, R12, R11 ;  /* 0x0000000c0d0e7389 */ /* 0x00006400000c000b */
[----:B01----:R-:W-:Y:S01]  /*151a0*/  ENDCOLLECTIVE ;  /* 0x000000000000791b */ /* 0x003fe20003800000 */
.L_x_10397:
        /* <DEDUP_REMOVED lines=13> */
.L_x_10398:
[----:B------:R-:W-:Y:S02]  /*15280*/  IMAD.MOV.U32 R13, RZ, RZ, R25 ;  /* 0x000000ffff0d7224 */ /* 0x000fe400078e0019 */
[----:B------:R-:W-:Y:S02]  /*15290*/  IMAD.MOV.U32 R12, RZ, RZ, 0x3 ;  /* 0x00000003ff0c7424 */ /* 0x000fe400078e00ff */
[----:B------:R-:W-:-:S07]  /*152a0*/  IMAD.MOV.U32 R8, RZ, RZ, R14 ;  /* 0x000000ffff087224 */ /* 0x000fce00078e000e */
[----:B------:R-:W-:Y:S05]  /*152b0*/  WARPSYNC.COLLECTIVE R15, `(.L_x_10399) ;  /* 0x000000000f087348 */ /* 0x000fea0003c00000 */
[----:B------:R0:W1:Y:S02]  /*152c0*/  SHFL.IDX P6, R14, R13, R12, R11 ;  /* 0x0000000c0d0e7389 */ /* 0x00006400000c000b */
[----:B01----:R-:W-:Y:S01]  /*152d0*/  ENDCOLLECTIVE ;  /* 0x000000000000791b */ /* 0x003fe20003800000 */
.L_x_10399:
        /* <DEDUP_REMOVED lines=14> */
.L_x_10400:
[----:B------:R-:W-:Y:S02]  /*153c0*/  IMAD.MOV.U32 R13, RZ, RZ, R25 ;  /* 0x000000ffff0d7224 */ /* 0x000fe400078e0019 */
[----:B------:R-:W-:Y:S01]  /*153d0*/  IMAD.MOV.U32 R12, RZ, RZ, 0x4 ;  /* 0x00000004ff0c7424 */ /* 0x000fe200078e00ff */
[----:B------:R-:W-:-:S13]  /*153e0*/  IADD3 R2, P0, R14, R0, RZ ;  /* 0x000000000e027210 */ /* 0x000fda0007f1e0ff */
[----:B------:R-:W-:Y:S05]  /*153f0*/  WARPSYNC.COLLECTIVE R15, `(.L_x_10401) ;  /* 0x000000000f087348 */ /* 0x000fea0003c00000 */
[----:B------:R0:W1:Y:S02]  /*15400*/  SHFL.IDX P6, R14, R13, R12, R11 ;  /* 0x0000000c0d0e7389 */ /* 0x00006400000c000b */
[----:B01----:R-:W-:Y:S01]  /*15410*/  ENDCOLLECTIVE ;  /* 0x000000000000791b */ /* 0x003fe20003800000 */
.L_x_10401:
        /* <DEDUP_REMOVED lines=13> */
.L_x_10402:
[----:B------:R-:W-:Y:S02]  /*154f0*/  IMAD.MOV.U32 R13, RZ, RZ, R25 ;  /* 0x000000ffff0d7224 */ /* 0x000fe400078e0019 */
[----:B------:R-:W-:Y:S01]  /*15500*/  IMAD.MOV.U32 R12, RZ, RZ, 0x5 ;  /* 0x00000005ff0c7424 */ /* 0x000fe200078e00ff */
[----:B------:R-:W-:-:S13]  /*15510*/  IADD3 R2, P0, R14, R0, RZ ;  /* 0x000000000e027210 */ /* 0x000fda0007f1e0ff */
[----:B------:R-:W-:Y:S05]  /*15520*/  WARPSYNC.COLLECTIVE R15, `(.L_x_10403) ;  /* 0x000000000f087348 */ /* 0x000fea0003c00000 */
[----:B------:R0:W1:Y:S02]  /*15530*/  SHFL.IDX P6, R14, R13, R12, R11 ;  /* 0x0000000c0d0e7389 */ /* 0x00006400000c000b */
[----:B01----:R-:W-:Y:S01]  /*15540*/  ENDCOLLECTIVE ;  /* 0x000000000000791b */ /* 0x003fe20003800000 */
.L_x_10403:
        /* <DEDUP_REMOVED lines=13> */
.L_x_10404:
[----:B------:R-:W-:Y:S05]  /*15620*/  BRA `(.L_x_10405) ;  /* 0xffffffb400047947 */ /* 0x000fea000383ffff */
.L_x_10282:
        /* <DEDUP_REMOVED lines=8> */
.L_x_10407:
[----:B------:R-:W-:Y:S05]  /*156b0*/  BSYNC B0 ;  /* 0x0000000000007941 */ /* 0x000fea0003800000 */
.L_x_10406:
        /* <DEDUP_REMOVED lines=9> */
.L_x_10408:
        /* <DEDUP_REMOVED lines=24> */
.L_x_10409:
[----:B------:R-:W-:Y:S01]  /*158d0*/  IMAD.MOV.U32 R12, RZ, RZ, 0x2 ;  /* 0x00000002ff0c7424 */ /* 0x000fe200078e00ff */
[----:B------:R-:W-:-:S05]  /*158e0*/  SEL R14, R14, RZ, P1 ;  /* 0x000000ff0e0e7207 */ /* 0x000fca0000800000 */
[----:B------:R-:W-:-:S04]  /*158f0*/  IMAD.IADD R5, R13, 0x1, R14 ;  /* 0x000000010d057824 */ /* 0x000fc800078e020e */
[----:B------:R-:W-:-:S07]  /*15900*/  IMAD.MOV.U32 R13, RZ, RZ, R5 ;  /* 0x000000ffff0d7224 */ /* 0x000fce00078e0005 */
[----:B------:R-:W-:Y:S05]  /*15910*/  WARPSYNC.COLLECTIVE R15, `(.L_x_10410) ;  /* 0x000000000f087348 */ /* 0x000fea0003c00000 */
[----:B------:R0:W1:Y:S02]  /*15920*/  SHFL.UP P6, R14, R13, R12, R11 ;  /* 0x0400000c0d0e7389 */ /* 0x00006400000c000b */
[----:B01----:R-:W-:Y:S01]  /*15930*/  ENDCOLLECTIVE ;  /* 0x000000000000791b */ /* 0x003fe20003800000 */
.L_x_10410:
[----:B------:R-:W-:Y:S01]  /*15940*/  IMAD.MOV.U32 R12, RZ, RZ, 0x4 ;  /* 0x00000004ff0c7424 */ /* 0x000fe200078e00ff */
[----:B------:R-:W-:-:S05]  /*15950*/  SEL R2, R14, RZ, P2 ;  /* 0x000000ff0e027207 */ /* 0x000fca0001000000 */
[----:B------:R-:W-:-:S04]  /*15960*/  IMAD.IADD R2, R5, 0x1, R2 ;  /* 0x0000000105027824 */ /* 0x000fc800078e0202 */
[----:B------:R-:W-:-:S07]  /*15970*/  IMAD.MOV.U32 R13, RZ, RZ, R2 ;  /* 0x000000ffff0d7224 */ /* 0x000fce00078e0002 */
[----:B------:R-:W-:Y:S05]  /*15980*/  WARPSYNC.COLLECTIVE R15, `(.L_x_10411) ;  /* 0x000000000f087348 */ /* 0x000fea0003c00000 */
[----:B------:R0:W1:Y:S02]  /*15990*/  SHFL.UP P6, R14, R13, R12, R11 ;  /* 0x0400000c0d0e7389 */ /* 0x00006400000c000b */
[----:B01----:R-:W-:Y:S01]  /*159a0*/  ENDCOLLECTIVE ;  /* 0x000000000000791b */ /* 0x003fe20003800000 */
.L_x_10411:
[----:B------:R-:W-:Y:S01]  /*159b0*/  IMAD.MOV.U32 R12, RZ, RZ, 0x8 ;  /* 0x00000008ff0c7424 */ /* 0x000fe200078e00ff */
[----:B------:R-:W-:-:S05]  /*159c0*/  SEL R3, R14, RZ, P3 ;  /* 0x000000ff0e037207 */ /* 0x000fca0001800000 */
[----:B------:R-:W-:-:S04]  /*159d0*/  IMAD.IADD R3, R2, 0x1, R3 ;  /* 0x0000000102037824 */ /* 0x000fc800078e0203 */
[----:B------:R-:W-:-:S07]  /*159e0*/  IMAD.MOV.U32 R13, RZ, RZ, R3 ;  /* 0x000000ffff0d7224 */ /* 0x000fce00078e0003 */
[----:B------:R-:W-:Y:S05]  /*159f0*/  WARPSYNC.COLLECTIVE R15, `(.L_x_10412) ;  /* 0x000000000f087348 */ /* 0x000fea0003c00000 */
[----:B------:R0:W1:Y:S02]  /*15a00*/  SHFL.UP P6, R14, R13, R12, R11 ;  /* 0x0400000c0d0e7389 */ /* 0x00006400000c000b */
[----:B01----:R-:W-:Y:S01]  /*15a10*/  ENDCOLLECTIVE ;  /* 0x000000000000791b */ /* 0x003fe20003800000 */
.L_x_10412:
[----:B------:R-:W-:Y:S01]  /*15a20*/  IMAD.MOV.U32 R12, RZ, RZ, 0x10 ;  /* 0x00000010ff0c7424 */ /* 0x000fe200078e00ff */
[----:B------:R-:W-:-:S05]  /*15a30*/  SEL R14, R14, RZ, P4 ;  /* 0x000000ff0e0e7207 */ /* 0x000fca0002000000 */
[----:B------:R-:W-:-:S04]  /*15a40*/  IMAD.IADD R5, R3, 0x1, R14 ;  /* 0x0000000103057824 */ /* 0x000fc800078e020e */
[----:B------:R-:W-:-:S07]  /*15a50*/  IMAD.MOV.U32 R13, RZ, RZ, R5 ;  /* 0x000000ffff0d7224 */ /* 0x000fce00078e0005 */
[----:B------:R-:W-:Y:S05]  /*15a60*/  WARPSYNC.COLLECTIVE R15, `(.L_x_10413) ;  /* 0x000000000f087348 */ /* 0x000fea0003c00000 */
[----:B------:R0:W1:Y:S02]  /*15a70*/  SHFL.UP P6, R14, R13, R12, R11 ;  /* 0x0400000c0d0e7389 */ /* 0x00006400000c000b */
[----:B01----:R-:W-:Y:S01]  /*15a80*/  ENDCOLLECTIVE ;  /* 0x000000000000791b */ /* 0x003fe20003800000 */
.L_x_10413:
        /* <DEDUP_REMOVED lines=8> */
.L_x_10414:
[----:B------:R-:W-:Y:S05]  /*15b10*/  BRA `(.L_x_10415) ;  /* 0xffffffb400607947 */ /* 0x000fea000383ffff */
.L_x_10285:
[----:B------:R-:W-:Y:S01]  /*15b20*/  BSSY B0, `(.L_x_10416) ;  /* 0x0000007000007945 */ /* 0x000fe20003800000 */
[----:B------:R-:W-:Y:S02]  /*15b30*/  IMAD.MOV.U32 R12, RZ, RZ, 0x1 ;  /* 0x00000001ff0c7424 */ /* 0x000fe400078e00ff */
[----:B------:R-:W-:Y:S02]  /*15b40*/  IMAD.MOV.U32 R11, RZ, RZ, RZ ;  /* 0x000000ffff0b7224 */ /* 0x000fe400078e00ff */
[----:B------:R-:W-:-:S07]  /*15b50*/  IMAD.MOV.U32 R15, RZ, RZ, -0x1 ;  /* 0xffffffffff0f7424 */ /* 0x000fce00078e00ff */
[----:B-12---:R-:W-:Y:S05]  /*15b60*/  WARPSYNC.COLLECTIVE R15, `(.L_x_10417) ;  /* 0x000000000f087348 */ /* 0x006fea0003c00000 */
[----:B------:R0:W3:Y:S02]  /*15b70*/  SHFL.UP P6, R14, R13, R12, R11 ;  /* 0x0400000c0d0e7389 */ /* 0x0000e400000c000b */
[----:B0123--:R-:W-:Y:S01]  /*15b80*/  ENDCOLLECTIVE ;  /* 0x000000000000791b */ /* 0x00ffe20003800000 */
.L_x_10417:
[----:B------:R-:W-:Y:S05]  /*15b90*/  BSYNC B0 ;  /* 0x0000000000007941 */ /* 0x000fea0003800000 */
.L_x_10416:
        /* <DEDUP_REMOVED lines=8> */
.L_x_10418:
[----:B------:R-:W-:Y:S01]  /*15c20*/  IMAD.MOV.U32 R12, RZ, RZ, 0x4 ;  /* 0x00000004ff0c7424 */ /* 0x000fe200078e00ff */
[----:B------:R-:W-:-:S05]  /*15c30*/  SEL R2, R14, RZ, P2 ;  /* 0x000000ff0e027207 */ /* 0x000fca0001000000 */
[----:B------:R-:W-:-:S04]  /*15c40*/  IMAD.IADD R2, R13, 0x1, R2 ;  /* 0x000000010d027824 */ /* 0x000fc800078e0202 */
[----:B------:R-:W-:-:S07]  /*15c50*/  IMAD.MOV.U32 R13, RZ, RZ, R2 ;  /* 0x000000ffff0d7224 */ /* 0x000fce00078e0002 */
[----:B------:R-:W-:Y:S05]  /*15c60*/  WARPSYNC.COLLECTIVE R15, `(.L_x_10419) ;  /* 0x000000000f087348 */ /* 0x000fea0003c00000 */
[----:B------:R0:W1:Y:S02]  /*15c70*/  SHFL.UP P6, R14, R13, R12, R11 ;  /* 0x0400000c0d0e7389 */ /* 0x00006400000c000b */
[----:B01----:R-:W-:Y:S01]  /*15c80*/  ENDCOLLECTIVE ;  /* 0x000000000000791b */ /* 0x003fe20003800000 */
.L_x_10419:
[----:B------:R-:W-:Y:S01]  /*15c90*/  IMAD.MOV.U32 R12, RZ, RZ, 0x8 ;  /* 0x00000008ff0c7424 */ /* 0x000fe200078e00ff */
[----:B------:R-:W-:-:S05]  /*15ca0*/  SEL R3, R14, RZ, P3 ;  /* 0x000000ff0e037207 */ /* 0x000fca0001800000 */
[----:B------:R-:W-:-:S04]  /*15cb0*/  IMAD.IADD R3, R2, 0x1, R3 ;  /* 0x0000000102037824 */ /* 0x000fc800078e0203 */
[----:B------:R-:W-:-:S07]  /*15cc0*/  IMAD.MOV.U32 R13, RZ, RZ, R3 ;  /* 0x000000ffff0d7224 */ /* 0x000fce00078e0003 */
[----:B------:R-:W-:Y:S05]  /*15cd0*/  WARPSYNC.COLLECTIVE R15, `(.L_x_10420) ;  /* 0x000000000f087348 */ /* 0x000fea0003c00000 */
[----:B------:R0:W1:Y:S02]  /*15ce0*/  SHFL.UP P6, R14, R13, R12, R11 ;  /* 0x0400000c0d0e7389 */ /* 0x00006400000c000b */
[----:B01----:R-:W-:Y:S01]  /*15cf0*/  ENDCOLLECTIVE ;  /* 0x000000000000791b */ /* 0x003fe20003800000 */
.L_x_10420:
[----:B------:R-:W-:Y:S01]  /*15d00*/  IMAD.MOV.U32 R12, RZ, RZ, 0x10 ;  /* 0x00000010ff0c7424 */ /* 0x000fe200078e00ff */
[----:B------:R-:W-:-:S05]  /*15d10*/  SEL R14, R14, RZ, P4 ;  /* 0x000000ff0e0e7207 */ /* 0x000fca0002000000 */
[----:B------:R-:W-:-:S04]  /*15d20*/  IMAD.IADD R5, R3, 0x1, R14 ;  /* 0x0000000103057824 */ /* 0x000fc800078e020e */
[----:B------:R-:W-:-:S07]  /*15d30*/  IMAD.MOV.U32 R13, RZ, RZ, R5 ;  /* 0x000000ffff0d7224 */ /* 0x000fce00078e0005 */
[----:B------:R-:W-:Y:S05]  /*15d40*/  WARPSYNC.COLLECTIVE R15, `(.L_x_10421) ;  /* 0x000000000f087348 */ /* 0x000fea0003c00000 */
[----:B------:R0:W1:Y:S02]  /*15d50*/  SHFL.UP P6, R14, R13, R12, R11 ;  /* 0x0400000c0d0e7389 */ /* 0x00006400000c000b */
[----:B01----:R-:W-:Y:S01]  /*15d60*/  ENDCOLLECTIVE ;  /* 0x000000000000791b */ /* 0x003fe20003800000 */
.L_x_10421:
        /* <DEDUP_REMOVED lines=8> */
.L_x_10422:
[----:B------:R-:W-:Y:S05]  /*15df0*/  BRA `(.L_x_10423) ;  /* 0xffffffb4004c7947 */ /* 0x000fea000383ffff */
.L_x_10287:
[----:B------:R-:W-:Y:S01]  /*15e00*/  BSSY B0, `(.L_x_10424) ;  /* 0x0000006000007945 */ /* 0x000fe20003800000 */
[----:B------:R-:W-:Y:S01]  /*15e10*/  PLOP3.LUT P6, PT, P6, PT, PT, 0x8, 0x0 ;  /* 0x000000000000781c */ /* 0x000fe200037ce170 */
[----:B------:R-:W-:-:S12]  /*15e20*/  IMAD.MOV.U32 R15, RZ, RZ, -0x1 ;  /* 0xffffffffff0f7424 */ /* 0x000fd800078e00ff */
[----:B012---:R-:W-:Y:S05]  /*15e30*/  WARPSYNC.COLLECTIVE R15, `(.L_x_10425) ;  /* 0x000000000f087348 */ /* 0x007fea0003c00000 */
[----:B------:R-:W-:Y:S01]  /*15e40*/  VOTE.ANY R14, PT, P6 ;  /* 0x00000000000e7806 */ /* 0x000fe200030e0100 */
[----:B012---:R-:W-:Y:S06]  /*15e50*/  ENDCOLLECTIVE ;  /* 0x000000000000791b */ /* 0x007fec0003800000 */
.L_x_10425:
[----:B------:R-:W-:Y:S05]  /*15e60*/  BSYNC B0 ;  /* 0x0000000000007941 */ /* 0x000fea0003800000 */
.L_x_10424:
        /* <DEDUP_REMOVED lines=9> */
.L_x_10426:
[----:B------:R-:W-:Y:S02]  /*15f00*/  IMAD.MOV.U32 R13, RZ, RZ, R4 ;  /* 0x000000ffff0d7224 */ /* 0x000fe400078e0004 */
[----:B------:R-:W-:-:S07]  /*15f10*/  IMAD.MOV.U32 R7, RZ, RZ, R14 ;  /* 0x000000ffff077224 */ /* 0x000fce00078e000e */
[----:B------:R-:W-:Y:S05]  /*15f20*/  WARPSYNC.COLLECTIVE R15, `(.L_x_10427) ;  /* 0x000000000f087348 */ /* 0x000fea0003c00000 */
[----:B------:R0:W1:Y:S02]  /*15f30*/  SHFL.IDX P6, R14, R13, R12, R11 ;  /* 0x0000000c0d0e7389 */ /* 0x00006400000c000b */
[----:B01----:R-:W-:Y:S01]  /*15f40*/  ENDCOLLECTIVE ;  /* 0x000000000000791b */ /* 0x003fe20003800000 */
.L_x_10427:
[----:B------:R-:W-:Y:S01]  /*15f50*/  IMAD.MOV.U32 R4, RZ, RZ, R14 ;  /* 0x000000ffff047224 */ /* 0x000fe200078e000e */
[----:B------:R-:W-:Y:S06]  /*15f60*/  BRA `(.L_x_10428) ;  /* 0xffffffb4002c7947 */ /* 0x000fec000383ffff */
.L_x_10289:
[----:B------:R-:W-:Y:S01]  /*15f70*/  BSSY B0, `(.L_x_10429) ;  /* 0x0000007000007945 */ /* 0x000fe20003800000 */
[----:B------:R-:W-:Y:S02]  /*15f80*/  IMAD.MOV.U32 R13, RZ, RZ, R2 ;  /* 0x000000ffff0d7224 */ /* 0x000fe400078e0002 */
[----:B------:R-:W-:Y:S02]  /*15f90*/  IMAD.MOV.U32 R11, RZ, RZ, 0x1f ;  /* 0x0000001fff0b7424 */ /* 0x000fe400078e00ff */
[----:B------:R-:W-:-:S07]  /*15fa0*/  IMAD.MOV.U32 R15, RZ, RZ, -0x1 ;  /* 0xffffffffff0f7424 */ /* 0x000fce00078e00ff */
[----:B01234-:R-:W-:Y:S05]  /*15fb0*/  WARPSYNC.COLLECTIVE R15, `(.L_x_10430) ;  /* 0x000000000f087348 */ /* 0x01ffea0003c00000 */
[----:B------:R0:W0:Y:S02]  /*15fc0*/  SHFL.IDX P6, R14, R13, R12, R11 ;  /* 0x0000000c0d0e7389 */ /* 0x00002400000c000b */
[----:B01234-:R-:W-:Y:S01]  /*15fd0*/  ENDCOLLECTIVE ;  /* 0x000000000000791b */ /* 0x01ffe20003800000 */
.L_x_10430:
[----:B------:R-:W-:Y:S05]  /*15fe0*/  BSYNC B0 ;  /* 0x0000000000007941 */ /* 0x000fea0003800000 */
.L_x_10429:
[----:B------:R-:W-:Y:S01]  /*15ff0*/  IMAD.MOV.U32 R6, RZ, RZ, R14 ;  /* 0x000000ffff067224 */ /* 0x000fe200078e000e */
[----:B------:R-:W-:Y:S06]  /*16000*/  BRA `(.L_x_10288) ;  /* 0xffffffb4001c7947 */ /* 0x000fec000383ffff */
.L_x_10293:
[----:B-1----:R1:W3:Y:S02]  /*16010*/  SYNCS.PHASECHK.TRANS64.TRYWAIT P0, [R5+URZ+0x32420], R0 ;  /* 0x03242000050075a7 */ /* 0x0022e4000800017f */
[----:B---3--:R-:W-:Y:S05]  /*16020*/  @!P0 NANOSLEEP.SYNCS 0x989680 ;  /* 0x009896800000895d */ /* 0x008fea0003900000 */
[----:B------:R-:W3:Y:S02]  /*16030*/  @!P0 SYNCS.PHASECHK.TRANS64 P0, [R5+URZ+0x32420], R0 ;  /* 0x03242000050085a7 */ /* 0x000ee4000800007f */
[----:B---3--:R-:W-:Y:S05]  /*16040*/  @!P0 BRA `(.L_x_10293) ;  /* 0xfffffffc00f08947 */ /* 0x008fea000383ffff */
[----:B------:R-:W-:Y:S05]  /*16050*/  BRA `(.L_x_10431) ;  /* 0xffffffb800747947 */ /* 0x000fea000383ffff */
.L_x_10294:
        /* <DEDUP_REMOVED lines=8> */
[----:B012-4-:R-:W-:Y:S05]  /*160e0*/  WARPSYNC.COLLECTIVE R15, `(.L_x_10433) ;  /* 0x000000000f087348 */ /* 0x017fea0003c00000 */
[----:B------:R3:W0:Y:S02]  /*160f0*/  SHFL.IDX P6, R14, R13, R12, R11 ;  /* 0x0000000c0d0e7389 */ /* 0x00062400000c000b */
[----:B01234-:R-:W-:Y:S01]  /*16100*/  ENDCOLLECTIVE ;  /* 0x000000000000791b */ /* 0x01ffe20003800000 */
.L_x_10433:
[----:B------:R-:W-:Y:S05]  /*16110*/  BSYNC B0 ;  /* 0x0000000000007941 */ /* 0x000fea0003800000 */
.L_x_10432:
[----:B------:R-:W-:Y:S05]  /*16120*/  BRA `(.L_x_10434) ;  /* 0xffffffb8005c7947 */ /* 0x000fea000383ffff */
.L_x_10297:
[----:B------:R-:W-:Y:S01]  /*16130*/  BSSY B1, `(.L_x_10435) ;  /* 0x0000006000017945 */ /* 0x000fe20003800000 */
[----:B------:R-:W-:-:S07]  /*16140*/  IMAD.MOV.U32 R15, RZ, RZ, -0x1 ;  /* 0xffffffffff0f7424 */ /* 0x000fce00078e00ff */
[----:B012-4-:R-:W-:Y:S05]  /*16150*/  WARPSYNC.COLLECTIVE R15, `(.L_x_10436) ;  /* 0x000000000f0c7348 */ /* 0x017fea0003c00000 */
[----:B------:R-:W-:Y:S02]  /*16160*/  ELECT P6, UR62, PT ;  /* 0x00000000003e782f */ /* 0x000fe400038c0000 */
[----:B------:R-:W-:Y:S01]  /*16170*/  MOV R14, UR62 ;  /* 0x0000003e000e7c02 */ /* 0x000fe20008000f00 */
[----:B012-4-:R-:W-:Y:S10]  /*16180*/  ENDCOLLECTIVE ;  /* 0x000000000000791b */ /* 0x017ff40003800000 */
.L_x_10436:
[----:B------:R-:W-:Y:S05]  /*16190*/  BSYNC B1 ;  /* 0x0000000000017941 */ /* 0x000fea0003800000 */
.L_x_10435:
[----:B------:R-:W-:Y:S05]  /*161a0*/  BRA `(.L_x_10437) ;  /* 0xffffffb800547947 */ /* 0x000fea000383ffff */
.L_x_10299:
[----:B-1----:R1:W3:Y:S02]  /*161b0*/  SYNCS.PHASECHK.TRANS64.TRYWAIT P1, [R3+URZ+0x32440], R2 ;  /* 0x03244002030075a7 */ /* 0x0022e4000802017f */
[----:B---3--:R-:W-:Y:S05]  /*161c0*/  @!P1 NANOSLEEP.SYNCS 0x989680 ;  /* 0x009896800000995d */ /* 0x008fea0003900000 */
[----:B------:R-:W3:Y:S02]  /*161d0*/  @!P1 SYNCS.PHASECHK.TRANS64 P1, [R3+URZ+0x32440], R2 ;  /* 0x03244002030095a7 */ /* 0x000ee4000802007f */
[----:B---3--:R-:W-:Y:S05]  /*161e0*/  @!P1 BRA `(.L_x_10299) ;  /* 0xfffffffc00f09947 */ /* 0x008fea000383ffff */
[----:B------:R-:W-:Y:S05]  /*161f0*/  BRA `(.L_x_10438) ;  /* 0xffffffb8007c7947 */ /* 0x000fea000383ffff */
.L_x_10301:
[----:B---3--:R3:W0:Y:S02]  /*16200*/  SYNCS.PHASECHK.TRANS64.TRYWAIT P1, [R5+URZ+0x32440], R0 ;  /* 0x03244000050075a7 */ /* 0x008624000802017f */
[----:B0-----:R-:W-:Y:S05]  /*16210*/  @!P1 NANOSLEEP.SYNCS 0x989680 ;  /* 0x009896800000995d */ /* 0x001fea0003900000 */
[----:B------:R-:W0:Y:S02]  /*16220*/  @!P1 SYNCS.PHASECHK.TRANS64 P1, [R5+URZ+0x32440], R0 ;  /* 0x03244000050095a7 */ /* 0x000e24000802007f */
[----:B0-----:R-:W-:Y:S05]  /*16230*/  @!P1 BRA `(.L_x_10301) ;  /* 0xfffffffc00f09947 */ /* 0x001fea000383ffff */
[----:B------:R-:W-:Y:S05]  /*16240*/  BRA `(.L_x_10439) ;  /* 0xffffffb800887947 */ /* 0x000fea000383ffff */
.L_x_10303:
[----:B------:R0:W0:Y:S02]  /*16250*/  SYNCS.PHASECHK.TRANS64.TRYWAIT P1, [R3+URZ+0x32460], R2 ;  /* 0x03246002030075a7 */ /* 0x000024000802017f */
[----:B0-----:R-:W-:Y:S05]  /*16260*/  @!P1 NANOSLEEP.SYNCS 0x989680 ;  /* 0x009896800000995d */ /* 0x001fea0003900000 */
[----:B------:R-:W0:Y:S02]  /*16270*/  @!P1 SYNCS.PHASECHK.TRANS64 P1, [R3+URZ+0x32460], R2 ;  /* 0x03246002030095a7 */ /* 0x000e24000802007f */
[----:B0-----:R-:W-:Y:S05]  /*16280*/  @!P1 BRA `(.L_x_10303) ;  /* 0xfffffffc00f09947 */ /* 0x001fea000383ffff */
[----:B------:R-:W-:Y:S05]  /*16290*/  BRA `(.L_x_10440) ;  /* 0xffffffb800847947 */ /* 0x000fea000383ffff */
.L_x_10441:
        /* <DEDUP_REMOVED lines=14> */
.L_x_15664:


//--------------------- .text._ZN7cutlass13device_kernelIN5flash11enable_sm90INS1_16FlashAttnFwdSm90INS1_25CollectiveMainloopFwdSm90ILi2EN4cute5tupleIJNS5_1CILi1EEES8_S8_EEENS6_IJNS7_ILi128EEENS7_ILi96EEENS7_ILi64EEEEEELi256ENS_6half_tEfNS_4arch4Sm90ELb0ELb0ELb0ELb1ELb1ELb1ELb1ELb1ELb0ELb1ELb1ELb0EEENS1_21CollectiveEpilogueFwdINS6_IJSA_NS7_ILi256EEESB_EEES9_SE_SG_Li256ELb1ELb1ELb1ELb0EEENS1_36VarlenDynamicPersistentTileSchedulerILi128ELi96ELi256ELi128ELb1ELb1ELb1ELb0ELb1ELb1EEEEEEEEEvNT_6ParamsE --------------------------
	.section	.text._ZN7cutlass13device_kernelIN5flash11enable_sm90INS1_16FlashAttnFwdSm90INS1_25CollectiveMainloopFwdSm90ILi2EN4cute5tupleIJNS5_1CILi1EEES8_S8_EEENS6_IJNS7_ILi128EEENS7_ILi96EEENS7_ILi64EEEEEELi256ENS_6half_tEfNS_4arch4Sm90ELb0ELb0ELb0ELb1ELb1ELb1ELb1ELb1ELb0ELb1ELb1ELb0EEENS1_21CollectiveEpilogueFwdINS6_IJSA_NS7_ILi256EEESB_EEES9_SE_SG_Li256ELb1ELb1ELb1ELb0EEENS1_36VarlenDynamicPersistentTileSchedulerILi128ELi96ELi256ELi128ELb1ELb1ELb1ELb0ELb1ELb1EEEEEEEEEvNT_6ParamsE,"ax",@progbits
	.align	128
.text._ZN7cutlass13device_kernelIN5flash11enable_sm90INS1_16FlashAttnFwdSm90INS1_25CollectiveMainloopFwdSm90ILi2EN4cute5tupleIJNS5_1CILi1EEES8_S8_EEENS6_IJNS7_ILi128EEENS7_ILi96EEENS7_ILi64EEEEEELi256ENS_6half_tEfNS_4arch4Sm90ELb0ELb0ELb0ELb1ELb1ELb1ELb1ELb1ELb0ELb1ELb1ELb0EEENS1_21CollectiveEpilogueFwdINS6_IJSA_NS7_ILi256EEESB_EEES9_SE_SG_Li256ELb1ELb1ELb1ELb0EEENS1_36VarlenDynamicPersistentTileSchedulerILi128ELi96ELi256ELi128ELb1ELb1ELb1ELb0ELb1ELb1EEEEEEEEEvNT_6ParamsE:
        .type           _ZN7cutlass13device_kernelIN5flash11enable_sm90INS1_16FlashAttnFwdSm90INS1_25CollectiveMainloopFwdSm90ILi2EN4cute5tupleIJNS5_1CILi1EEES8_S8_EEENS6_IJNS7_ILi128EEENS7_ILi96EEENS7_ILi64EEEEEELi256ENS_6half_tEfNS_4arch4Sm90ELb0ELb0ELb0ELb1ELb1ELb1ELb1ELb1ELb0ELb1ELb1ELb0EEENS1_21CollectiveEpilogueFwdINS6_IJSA_NS7_ILi256EEESB_EEES9_SE_SG_Li256ELb1ELb1ELb1ELb0EEENS1_36VarlenDynamicPersistentTileSchedulerILi128ELi96ELi256ELi128ELb1ELb1ELb1ELb0ELb1ELb1EEEEEEEEEvNT_6ParamsE,@function
        .size           _ZN7cutlass13device_kernelIN5flash11enable_sm90INS1_16FlashAttnFwdSm90INS1_25CollectiveMainloopFwdSm90ILi2EN4cute5tupleIJNS5_1CILi1EEES8_S8_EEENS6_IJNS7_ILi128EEENS7_ILi96EEENS7_ILi64EEEEEELi256ENS_6half_tEfNS_4arch4Sm90ELb0ELb0ELb0ELb1ELb1ELb1ELb1ELb1ELb0ELb1ELb1ELb0EEENS1_21CollectiveEpilogueFwdINS6_IJSA_NS7_ILi256EEESB_EEES9_SE_SG_Li256ELb1ELb1ELb1ELb0EEENS1_36VarlenDynamicPersistentTileSchedulerILi128ELi96ELi256ELi128ELb1ELb1ELb1ELb0ELb1ELb1EEEEEEEEEvNT_6ParamsE,(.L_x_15665 - _ZN7cutlass13device_kernelIN5flash11enable_sm90INS1_16FlashAttnFwdSm90INS1_25CollectiveMainloopFwdSm90ILi2EN4cute5tupleIJNS5_1CILi1EEES8_S8_EEENS6_IJNS7_ILi128EEENS7_ILi96EEENS7_ILi64EEEEEELi256ENS_6half_tEfNS_4arch4Sm90ELb0ELb0ELb0ELb1ELb1ELb1ELb1ELb1ELb0ELb1ELb1ELb0EEENS1_21CollectiveEpilogueFwdINS6_IJSA_NS7_ILi256EEESB_EEES9_SE_SG_Li256ELb1ELb1ELb1ELb0EEENS1_36VarlenDynamicPersistentTileSchedulerILi128ELi96ELi256ELi128ELb1ELb1ELb1ELb0ELb1ELb1EEEEEEEEEvNT_6ParamsE)
        .other          _ZN7cutlass13device_kernelIN5flash11enable_sm90INS1_16FlashAttnFwdSm90INS1_25CollectiveMainloopFwdSm90ILi2EN4cute5tupleIJNS5_1CILi1EEES8_S8_EEENS6_IJNS7_ILi128EEENS7_ILi96EEENS7_ILi64EEEEEELi256ENS_6half_tEfNS_4arch4Sm90ELb0ELb0ELb0ELb1ELb1ELb1ELb1ELb1ELb0ELb1ELb1ELb0EEENS1_21CollectiveEpilogueFwdINS6_IJSA_NS7_ILi256EEESB_EEES9_SE_SG_Li256ELb1ELb1ELb1ELb0EEENS1_36VarlenDynamicPersistentTileSchedulerILi128ELi96ELi256ELi128ELb1ELb1ELb1ELb0ELb1ELb1EEEEEEEEEvNT_6ParamsE,@"STO_CUDA_ENTRY STV_DEFAULT"
_ZN7cutlass13device_kernelIN5flash11enable_sm90INS1_16FlashAttnFwdSm90INS1_25CollectiveMainloopFwdSm90ILi2EN4cute5tupleIJNS5_1CILi1EEES8_S8_EEENS6_IJNS7_ILi128EEENS7_ILi96EEENS7_ILi64EEEEEELi256ENS_6half_tEfNS_4arch4Sm90ELb0ELb0ELb0ELb1ELb1ELb1ELb1ELb1ELb0ELb1ELb1ELb0EEENS1_21CollectiveEpilogueFwdINS6_IJSA_NS7_ILi256EEESB_EEES9_SE_SG_Li256ELb1ELb1ELb1ELb0EEENS1_36VarlenDynamicPersistentTileSchedulerILi128ELi96ELi256ELi128ELb1ELb1ELb1ELb0ELb1ELb1EEEEEEEEEvNT_6ParamsE:
        /* <DEDUP_REMOVED lines=17> */
.L_x_10443:
[----:B------:R-:W-:Y:S05]  /*0110*/  BSYNC B0 ;  /* 0x0000000000007941 */ /* 0x000fea0003800000 */
.L_x_10442:
[----:B------:R-:W-:Y:S01]  /*0120*/  VOTEU.ANY UP0, P0 ;  /* 0x00000000003f7886 */ /* 0x000fe20000000100 */
[----:B------:R-:W0:Y:S01]  /*0130*/  SHFL.IDX PT, R3, R2, RZ, 0x1f ;  /* 0x00001fff02037589 */ /* 0x000e2200000e0000 */
[----:B------:R-:W-:Y:S01]  /*0140*/  UMOV UR4, 0x80 ;  /* 0x0000008000047882 */ /* 0x000fe20000000000 */
[----:B------:R-:W-:Y:S01]  /*0150*/  UMOV UR7, 0x100 ;  /* 0x0000010000077882 */ /* 0x000fe20000000000 */
[----:B------:R-:W-:Y:S01]  /*0160*/  VOTEU.ANY UP1, P0 ;  /* 0x00000000003f7886 */ /* 0x000fe20000020100 */
[----:B------:R-:W1:Y:S01]  /*0170*/  @UP0 S2UR UR8, SR_CgaCtaId ;  /* 0x00000000000809c3 */ /* 0x000e620000008800 */
[----:B------:R-:W-:Y:S01]  /*0180*/  @UP0 UMOV UR6, 0x400 ;  /* 0x0000040000060882 */ /* 0x000fe20000000000 */
[----:B------:R-:W-:-:S04]  /*0190*/  @UP0 UIADD3 UR4, -UR4, 0x100000, URZ ;  /* 0x0010000004040890 */ /* 0x000fc8000fffe13f */
[----:B------:R-:W-:Y:S02]  /*01a0*/  @UP0 USHF.L.U32 UR5, UR4, 0xb, URZ ;  /* 0x0000000b04050899 */ /* 0x000fe4000800063f */
[----:B------:R-:W-:Y:S01]  /*01b0*/  @UP0 USHF.L.U32 UR4, UR4, 0x1, URZ ;  /* 0x0000000104040899 */ /* 0x000fe2000800063f */
[----:B------:R-:W-:Y:S01]  /*01c0*/  SHF.R.U32.HI R4, RZ, 0x7, R0 ;  /* 0x00000007ff047819 */ /* 0x000fe20000011600 */
[----:B------:R-:W-:Y:S01]  /*01d0*/  VOTEU.ANY UP2, P0 ;  /* 0x00000000003f7886 */ /* 0x000fe20000040100 */
[----:B0-----:R-:W-:-:S03]  /*01e0*/  ISETP.NE.AND P1, PT, R3, RZ, PT ;  /* 0x000000ff0300720c */ /* 0x001fc60003f25270 */
[----:B------:R0:W2:Y:S01]  /*01f0*/  SHFL.IDX PT, R3, R4, RZ, 0x1f ;  /* 0x00001fff04037589 */ /* 0x0000a200000e0000 */
[----:B-1----:R-:W-:Y:S02]  /*0200*/  @UP0 ULEA UR8, UR8, UR6, 0x18 ;  /* 0x0000000608080291 */ /* 0x002fe4000f8ec03f */
[----:B------:R-:W-:-:S04]  /*0210*/  @UP0 UIADD3 UR6, -UR7, 0x100000, URZ ;  /* 0x0010000007060890 */ /* 0x000fc8000fffe13f */
[----:B------:R-:W-:Y:S02]  /*0220*/  @UP0 USHF.L.U32 UR7, UR6, 0xb, URZ ;  /* 0x0000000b06070899 */ /* 0x000fe4000800063f */
[----:B------:R-:W-:Y:S01]  /*0230*/  @UP0 USHF.L.U32 UR6, UR6, 0x1, URZ ;  /* 0x0000000106060899 */ /* 0x000fe2000800063f */
[----:B------:R-:W-:Y:S01]  /*0240*/  VOTEU.ANY UP0, P0 ;  /* 0x00000000003f7886 */ /* 0x000fe20000000100 */
[----:B------:R-:W1:Y:S04]  /*0250*/  FENCE.VIEW.ASYNC.S ;  /* 0x00000000000073c6 */ /* 0x000e680000000000 */
[----:B-1----:R0:W1:Y:S01]  /*0260*/  @UP0 SYNCS.EXCH.64 URZ, [UR8+0x32400], UR4 ;  /* 0x03240004083f05b2 */ /* 0x0020620008000100 */
[----:B------:R0:W3:Y:S05]  /*0270*/  @UP1 SYNCS.EXCH.64 URZ, [UR8+0x32410], UR4 ;  /* 0x03241004083f15b2 */ /* 0x0000ea0008000100 */
[----:B------:R0:W4:Y:S02]  /*0280*/  @UP2 SYNCS.EXCH.64 URZ, [UR8+0x32420], UR6 ;  /* 0x03242006083f25b2 */ /* 0x0001240008000100 */
        /* <DEDUP_REMOVED lines=19> */
.L_x_10444:
        /* <DEDUP_REMOVED lines=22> */
.L_x_10445:
        /* <DEDUP_REMOVED lines=18> */
.L_x_10446:
        /* <DEDUP_REMOVED lines=22> */
.L_x_10447:
        /* <DEDUP_REMOVED lines=22> */
.L_x_10448:
[----:B--2---:R-:W-:Y:S01]  /*0900*/  ISETP.NE.AND P0, PT, R3, RZ, PT ;  /* 0x000000ff0300720c */ /* 0x004fe20003f05270 */
[----:B------:R-:W-:Y:S01]  /*0910*/  IMAD.MOV.U32 R3, RZ, RZ, 0x1 ;  /* 0x00000001ff037424 */ /* 0x000fe200078e00ff */
[----:B------:R-:W-:Y:S01]  /*0920*/  NOP ;  /* 0x0000000000007918 */ /* 0x000fe20000000000 */
[----:B------:R-:W-:Y:S01]  /*0930*/  ULDC.64 UR60, c[0x0][0x208] ;  /* 0x00008200003c7ab9 */ /* 0x000fe20000000a00 */
[----:B------:R-:W-:Y:S02]  /*0940*/  BSSY B9, `(.L_x_10449) ;  /* 0x0001b6b000097945 */ /* 0x000fe40003800000 */
[----:B------:R-:W-:-:S05]  /*0950*/  SEL R3, R3, 0x2, !P0 ;  /* 0x0000000203037807 */ /* 0x000fca0004000000 */
[----:B------:R2:W-:Y:S01]  /*0960*/  STL [R1+0x8], R3 ;  /* 0x0000080301007387 */ /* 0x0005e20000100800 */
[----:B01-34-:R-:W-:Y:S06]  /*0970*/  BAR.SYNC.DEFER_BLOCKING 0x0 ;  /* 0x0000000000007b1d */ /* 0x01bfec0000010000 */
[----:B------:R-:W-:Y:S05]  /*0980*/  @!P0 BRA `(.L_x_10450) ;  /* 0x0000013800a08947 */ /* 0x000fea0003800000 */
.L_x_10451:
[----:B------:R-:W-:-:S08]  /*0990*/  NOP ;  /* 0x0000000000007918 */ /* 0x000fd00000000000 */
[----:B------:R-:W0:Y:S02]  /*09a0*/  USETMAXREG.TRY_ALLOC.CTAPOOL UP0, 0xe8 ;  /* 0x000000e8000079c8 */ /* 0x000e240008000600 */
[----:B0-----:R-:W-:-:S13]  /*09b0*/  PLOP3.LUT P0, PT, PT, PT, UP0, 0x80, 0x0 ;  /* 0x000000000000781c */ /* 0x001fda0003f0f008 */
[----:B------:R-:W-:Y:S05]  /*09c0*/  @!P0 BRA `(.L_x_10451) ;  /* 0xfffffffc00f08947 */ /* 0x000fea000383ffff */
[----:B------:R-:W3:Y:S01]  /*09d0*/  LDL.LU R2, [R1] ;  /* 0x0000000001027983 */ /* 0x000ee20000300800 */
[----:B------:R-:W-:Y:S01]  /*09e0*/  SHF.R.U32.HI R4, RZ, 0x7, R0 ;  /* 0x00000007ff047819 */ /* 0x000fe20000011600 */
[----:B------:R-:W-:Y:S01]  /*09f0*/  ULDC UR4, c[0x0][0xd3c] ;  /* 0x00034f0000047ab9 */ /* 0x000fe20000000800 */
[----:B--2---:R-:W0:Y:S01]  /*0a00*/  S2R R3, SR_CgaCtaId ;  /* 0x0000000000037919 */ /* 0x004e220000008800 */
        /* <DEDUP_REMOVED lines=8> */
[----:B---3--:R-:W-:-:S04]  /*0a90*/  LOP3.LUT R2, R2, 0xfffffffb, RZ, 0xc0, !PT ;  /* 0xfffffffb02027812 */ /* 0x008fc800078ec0ff */
[----:B------:R-:W-:-:S05]  /*0aa0*/  @P0 LOP3.LUT R2, R2, 0x4, RZ, 0xfc, !PT ;  /* 0x0000000402020812 */ /* 0x000fca00078efcff */
[----:B------:R1:W-:Y:S01]  /*0ab0*/  STL [R1], R2 ;  /* 0x0000000201007387 */ /* 0x0003e20000100800 */
[----:B0-----:R-:W-:-:S13]  /*0ac0*/  ISETP.GE.AND P0, PT, R51, UR4, PT ;  /* 0x0000000433007c0c */ /* 0x001fda000bf06270 */
[----:B-1----:R-:W-:Y:S05]  /*0ad0*/  @P0 BRA `(.L_x_10452) ;  /* 0x000001b400440947 */ /* 0x002fea0003800000 */
[----:B------:R-:W2:Y:S01]  /*0ae0*/  LDL.LU R14, [R1+0x8] ;  /* 0x00000800010e7983 */ /* 0x000ea20000300800 */
[----:B------:R-:W-:Y:S02]  /*0af0*/  VIADD R0, R0, 0xffffff80 ;  /* 0xffffff8000007836 */ /* 0x000fe40000000000 */
[----:B------:R-:W-:Y:S02]  /*0b00*/  IMAD.MOV.U32 R18, RZ, RZ, RZ ;  /* 0x000000ffff127224 */ /* 0x000fe400078e00ff */
[----:B------:R-:W-:Y:S01]  /*0b10*/  IMAD.MOV.U32 R208, RZ, RZ, RZ ;  /* 0x000000ffffd07224 */ /* 0x000fe200078e00ff */
[----:B------:R-:W-:Y:S01]  /*0b20*/  SHF.R.S32.HI R3, RZ, 0x1f, R0 ;  /* 0x0000001fff037819 */ /* 0x000fe20000011400 */
[----:B------:R-:W-:Y:S02]  /*0b30*/  IMAD.MOV.U32 R218, RZ, RZ, RZ ;  /* 0x000000ffffda7224 */ /* 0x000fe400078e00ff */
[----:B------:R-:W-:Y:S01]  /*0b40*/  IMAD.MOV.U32 R206, RZ, RZ, RZ ;  /* 0x000000ffffce7224 */ /* 0x000fe200078e00ff */
[----:B------:R-:W-:-:S02]  /*0b50*/  LEA.HI R2, R3, R0, RZ, 0x7 ;  /* 0x0000000003027211 */ /* 0x000fc400078f38ff */
[CC--:B------:R-:W-:Y:S02]  /*0b60*/  LEA.HI R4, R3.reuse, R0.reuse, RZ, 0x4 ;  /* 0x0000000003047211 */ /* 0x0c0fe400078f20ff */
[----:B------:R-:W-:Y:S02]  /*0b70*/  LOP3.LUT R5, R2, 0xffffff80, RZ, 0xc0, !PT ;  /* 0xffffff8002057812 */ /* 0x000fe400078ec0ff */
[----:B------:R-:W-:Y:S02]  /*0b80*/  SHF.R.S32.HI R7, RZ, 0x4, R4 ;  /* 0x00000004ff077819 */ /* 0x000fe40000011404 */
[----:B------:R-:W-:Y:S01]  /*0b90*/  LEA.HI R204, R3, R0, RZ, 0x2 ;  /* 0x0000000003cc7211 */ /* 0x000fe200078f10ff */
[----:B------:R-:W-:Y:S01]  /*0ba0*/  IMAD.IADD R13, R0, 0x1, -R5 ;  /* 0x00000001000d7824 */ /* 0x000fe200078e0a05 */
[----:B------:R-:W-:Y:S02]  /*0bb0*/  SHF.R.S32.HI R5, RZ, 0x7, R2 ;  /* 0x00000007ff057819 */ /* 0x000fe40000011402 */
[----:B------:R-:W-:-:S02]  /*0bc0*/  LEA.HI R6, R4, R7, RZ, 0x1 ;  /* 0x0000000704067211 */ /* 0x000fc400078f08ff */
[----:B------:R-:W-:Y:S01]  /*0bd0*/  SHF.R.S32.HI R9, RZ, 0x1f, R13 ;  /* 0x0000001fff097819 */ /* 0x000fe2000001140d */
[----:B------:R-:W-:Y:S01]  /*0be0*/  STL [R1+0x118], R13 ;  /* 0x0001180d01007387 */ /* 0x000fe20000100800 */
[----:B------:R-:W-:Y:S02]  /*0bf0*/  LEA.HI R2, R2, R5, RZ, 0x1 ;  /* 0x0000000502027211 */ /* 0x000fe400078f08ff */
[----:B------:R-:W-:Y:S02]  /*0c00*/  LEA.HI R10, R9, R13, RZ, 0x2 ;  /* 0x0000000d090a7211 */ /* 0x000fe400078f10ff */
[----:B------:R-:W-:Y:S02]  /*0c10*/  LOP3.LUT R2, R2, 0x3fffffe, RZ, 0xc0, !PT ;  /* 0x03fffffe02027812 */ /* 0x000fe400078ec0ff */
[--C-:B------:R-:W-:Y:S02]  /*0c20*/  SHF.R.S32.HI R11, RZ, 0x2, R10.reuse ;  /* 0x00000002ff0b7819 */ /* 0x100fe4000001140a */
[----:B------:R-:W-:-:S02]  /*0c30*/  SHF.R.S32.HI R8, RZ, 0x1f, R10 ;  /* 0x0000001fff087819 */ /* 0x000fc4000001140a */
[----:B------:R-:W-:Y:S02]  /*0c40*/  LOP3.LUT R6, R6, 0x1ffffffe, RZ, 0xc0, !PT ;  /* 0x1ffffffe06067812 */ /* 0x000fe400078ec0ff */
[----:B------:R-:W-:Y:S02]  /*0c50*/  LEA.HI R8, R8, R11, RZ, 0x3 ;  /* 0x0000000b08087211 */ /* 0x000fe400078f18ff */
[----:B------:R-:W-:Y:S01]  /*0c60*/  LEA.HI R9, R9, R13, RZ, 0x5 ;  /* 0x0000000d09097211 */ /* 0x000fe200078f28ff */
[----:B------:R-:W-:Y:S01]  /*0c70*/  IMAD.IADD R6, R7, 0x1, -R6 ;  /* 0x0000000107067824 */ /* 0x000fe200078e0a06 */
[----:B------:R-:W-:Y:S01]  /*0c80*/  LOP3.LUT R12, R8, 0xfffffff8, RZ, 0xc0, !PT ;  /* 0xfffffff8080c7812 */ /* 0x000fe200078ec0ff */
[----:B------:R-:W-:Y:S01]  /*0c90*/  IMAD.IADD R8, R5, 0x1, -R2 ;  /* 0x0000000105087824 */ /* 0x000fe200078e0a02 */
[-C--:B------:R-:W-:Y:S02]  /*0ca0*/  LEA.HI R2, R3, R0.reuse, RZ, 0x5 ;  /* 0x0000000003027211 */ /* 0x080fe400078f28ff */
[----:B------:R-:W-:Y:S01]  /*0cb0*/  LOP3.LUT R5, R4, 0x3fffff0, RZ, 0xc0, !PT ;  /* 0x03fffff004057812 */ /* 0x000fe200078ec0ff */
[----:B------:R-:W-:Y:S01]  /*0cc0*/  IMAD.IADD R12, R11, 0x1, -R12 ;  /* 0x000000010b0c7824 */ /* 0x000fe200078e0a0c */
[----:B------:R-:W-:-:S02]  /*0cd0*/  LEA.HI R3, R3, R0, RZ, 0x3 ;  /* 0x0000000003037211 */ /* 0x000fc400078f18ff */
[----:B------:R-:W-:Y:S01]  /*0ce0*/  SHF.R.S32.HI R15, RZ, 0x5, R2 ;  /* 0x00000005ff0f7819 */ /* 0x000fe20000011402 */
[----:B------:R-:W-:Y:S01]  /*0cf0*/  IMAD.IADD R5, R0, 0x1, -R5 ;  /* 0x0000000100057824 */ /* 0x000fe200078e0a05 */
[----:B------:R-:W-:Y:S02]  /*0d00*/  LOP3.LUT R7, R3, 0xfffffff8, RZ, 0xc0, !PT ;  /* 0xfffffff803077812 */ /* 0x000fe400078ec0ff */
[----:B------:R-:W-:Y:S01]  /*0d10*/  LOP3.LUT R3, R204, 0xfffffffc, RZ, 0xc0, !PT ;  /* 0xfffffffccc037812 */ /* 0x000fe200078ec0ff */
[----:B------:R-:W-:Y:S01]  /*0d20*/  IMAD R5, R15, 0x10, R5 ;  /* 0x000000100f057824 */ /* 0x000fe200078e0205 */
[----:B------:R-:W-:Y:S01]  /*0d30*/  SHF.R.S32.HI R204, RZ, 0x2, R204 ;  /* 0x00000002ffcc7819 */ /* 0x000fe200000114cc */
[C---:B------:R-:W-:Y:S01]  /*0d40*/  IMAD.IADD R7, R0.reuse, 0x1, -R7 ;  /* 0x0000000100077824 */ /* 0x040fe200078e0a07 */
[----:B------:R-:W-:Y:S01]  /*0d50*/  SHF.R.S32.HI R9, RZ, 0x5, R9 ;  /* 0x00000005ff097819 */ /* 0x000fe20000011409 */
[----:B------:R-:W-:Y:S01]  /*0d60*/  IMAD.IADD R3, R0, 0x1, -R3 ;  /* 0x0000000100037824 */ /* 0x000fe200078e0a03 */
[----:B------:R-:W-:Y:S01]  /*0d70*/  LEA R5, R5, R6, 0x3 ;  /* 0x0000000605057211 */ /* 0x000fe200078e18ff */
[----:B------:R-:W-:Y:S01]  /*0d80*/  VIADD R6, R204, 0x40 ;  /* 0x00000040cc067836 */ /* 0x000fe20000000000 */
[----:B------:R0:W-:Y:S01]  /*0d90*/  STL [R1+0x70], R15 ;  /* 0x0000700f01007387 */ /* 0x0001e20000100800 */
[C---:B------:R-:W-:Y:S01]  /*0da0*/  IMAD.SHL.U32 R16, R3.reuse, 0x8, RZ ;  /* 0x0000000803107824 */ /* 0x040fe200078e00ff */
[----:B------:R-:W-:Y:S01]  /*0db0*/  LEA.HI R0, R3, R3, RZ, 0x1 ;  /* 0x0000000303007211 */ /* 0x000fe200078f08ff */
[----:B------:R-:W-:Y:S01]  /*0dc0*/  IMAD R9, R9, 0x10, R12 ;  /* 0x0000001009097824 */ /* 0x000fe200078e020c */
[----:B------:R-:W-:Y:S01]  /*0dd0*/  SHF.R.S32.HI R4, RZ, 0x1f, R6 ;  /* 0x0000001fff047819 */ /* 0x000fe20000011406 */
[----:B------:R-:W-:Y:S01]  /*0de0*/  IMAD.SHL.U32 R2, R6, 0x40, RZ ;  /* 0x0000004006027824 */ /* 0x000fe200078e00ff */
[----:B------:R-:W-:Y:S01]  /*0df0*/  LOP3.LUT R0, R0, 0x1ffffffe, RZ, 0xc0, !PT ;  /* 0x1ffffffe00007812 */ /* 0x000fe200078ec0ff */
[----:B------:R-:W-:Y:S01]  /*0e00*/  VIADD R214, R16, 0x60 ;  /* 0x0000006010d67836 */ /* 0x000fe20000000000 */
[----:B------:R-:W-:Y:S01]  /*0e10*/  LEA.HI R4, R4, R6, RZ, 0x3 ;  /* 0x0000000604047211 */ /* 0x000fe200078f18ff */
[C---:B------:R-:W-:Y:S01]  /*0e20*/  VIADD R213, R16.reuse, 0x80 ;  /* 0x0000008010d57836 */ /* 0x040fe20000000000 */
[----:B------:R-:W-:Y:S01]  /*0e30*/  IADD3 R215, R16, 0x40, RZ ;  /* 0x0000004010d77810 */ /* 0x000fe20007ffe0ff */
[----:B------:R-:W-:Y:S01]  /*0e40*/  IMAD R8, R8, 0x40, R9 ;  /* 0x0000004008087824 */ /* 0x000fe200078e0209 */
[----:B------:R-:W-:Y:S01]  /*0e50*/  LOP3.LUT R10, R10, 0x7ffffffc, RZ, 0xc0, !PT ;  /* 0x7ffffffc0a0a7812 */ /* 0x000fe200078ec0ff */
[----:B------:R-:W-:Y:S01]  /*0e60*/  IMAD.SHL.U32 R4, R4, 0x40, RZ ;  /* 0x0000004004047824 */ /* 0x000fe200078e00ff */
[----:B0-----:R-:W-:Y:S01]  /*0e70*/  SHF.R.S32.HI R15, RZ, 0x1f, R215 ;  /* 0x0000001fff0f7819 */ /* 0x001fe200000114d7 */
[C---:B------:R-:W-:Y:S01]  /*0e80*/  IMAD.IADD R0, R3.reuse, 0x1, -R0 ;  /* 0x0000000103007824 */ /* 0x040fe200078e0a00 */
[----:B------:R-:W-:Y:S01]  /*0e90*/  SHF.R.S32.HI R12, RZ, 0x1f, R213 ;  /* 0x0000001fff0c7819 */ /* 0x000fe200000114d5 */
[----:B------:R-:W-:Y:S01]  /*0ea0*/  IMAD.SHL.U32 R22, R3, 0x4, RZ ;  /* 0x0000000403167824 */ /* 0x000fe200078e00ff */
[----:B------:R-:W-:Y:S01]  /*0eb0*/  LOP3.LUT R3, R2, 0x1c0, RZ, 0xc0, !PT ;  /* 0x000001c002037812 */ /* 0x000fe200078ec0ff */
[----:B------:R-:W-:Y:S01]  /*0ec0*/  STL [R1+0x19c], R8 ;  /* 0x00019c0801007387 */ /* 0x000fe20000100800 */
[----:B------:R-:W-:Y:S01]  /*0ed0*/  IMAD.SHL.U32 R211, R7, 0x8, RZ ;  /* 0x0000000807d37824 */ /* 0x000fe200078e00ff */
[----:B------:R-:W-:Y:S01]  /*0ee0*/  LOP3.LUT R4, R4, 0xfffffe00, RZ, 0xc0, !PT ;  /* 0xfffffe0004047812 */ /* 0x000fe200078ec0ff */
[----:B------:R-:W-:Y:S01]  /*0ef0*/  IMAD.IADD R10, R13, 0x1, -R10 ;  /* 0x000000010d0a7824 */ /* 0x000fe200078e0a0a */
[----:B------:R-:W-:Y:S01]  /*0f00*/  STL [R1+0x88], RZ ;  /* 0x000088ff01007387 */ /* 0x000fe20000100800 */
[----:B------:R-:W-:Y:S01]  /*0f10*/  SHF.R.U32.HI R7, RZ, 0x3, R3 ;  /* 0x00000003ff077819 */ /* 0x000fe20000011603 */
[----:B------:R-:W-:Y:S01]  /*0f20*/  VIADD R11, R211, 0x40 ;  /* 0x00000040d30b7836 */ /* 0x000fe20000000000 */
[--C-:B------:R-:W-:Y:S01]  /*0f30*/  LOP3.LUT R3, R3, 0x38, R16.reuse, 0xf8, !PT ;  /* 0x0000003803037812 */ /* 0x100fe200078ef810 */
[----:B------:R0:W-:Y:S01]  /*0f40*/  STL [R1+0xc], R15 ;  /* 0x00000c0f01007387 */ /* 0x0001e20000100800 */
[----:B------:R-:W-:Y:S01]  /*0f50*/  IMAD.SHL.U32 R42, R10, 0x2, RZ ;  /* 0x000000020a2a7824 */ /* 0x000fe200078e00ff */
[----:B------:R-:W-:Y:S01]  /*0f60*/  SHF.L.U32 R5, R5, 0x3, RZ ;  /* 0x0000000305057819 */ /* 0x000fe200000006ff */
[----:B------:R-:W-:Y:S01]  /*0f70*/  VIADD R9, R211, 0x80 ;  /* 0x00000080d3097836 */ /* 0x000fe20000000000 */
[----:B------:R-:W-:Y:S01]  /*0f80*/  SHF.R.S32.HI R6, RZ, 0x1f, R211 ;  /* 0x0000001fff067819 */ /* 0x000fe200000114d3 */
[C---:B------:R-:W-:Y:S01]  /*0f90*/  VIADD R41, R42.reuse, 0x8 ;  /* 0x000000082a297836 */ /* 0x040fe20000000000 */
[C---:B------:R-:W-:Y:S01]  /*0fa0*/  IADD3 R30, R42.reuse, 0x60, RZ ;  /* 0x000000602a1e7810 */ /* 0x040fe20007ffe0ff */
[C---:B------:R-:W-:Y:S01]  /*0fb0*/  VIADD R40, R42.reuse, 0x10 ;  /* 0x000000102a287836 */ /* 0x040fe20000000000 */
[----:B------:R-:W-:Y:S01]  /*0fc0*/  SHF.R.S32.HI R11, RZ, 0x1f, R11 ;  /* 0x0000001fff0b7819 */ /* 0x000fe2000001140b */
[C---:B------:R-:W-:Y:S01]  /*0fd0*/  VIADD R39, R42.reuse, 0x18 ;  /* 0x000000182a277836 */ /* 0x040fe20000000000 */
[C---:B------:R-:W-:Y:S01]  /*0fe0*/  IADD3 R11, R42.reuse, 0xc8, RZ ;  /* 0x000000c82a0b7810 */ /* 0x040fe20007ffe0ff */
        /* <DEDUP_REMOVED lines=18> */
[C---:B0-----:R-:W-:Y:S02]  /*1110*/  VIADD R15, R42.reuse, 0xa8 ;  /* 0x000000a82a0f7836 */ /* 0x041fe40000000000 */
[----:B------:R-:W-:Y:S02]  /*1120*/  VIADD R6, R211, 0xc0 ;  /* 0x000000c0d3067836 */ /* 0x000fe40000000000 */
[C---:B------:R-:W-:Y:S02]  /*1130*/  VIADD R13, R42.reuse, 0xb8 ;  /* 0x000000b82a0d7836 */ /* 0x040fe40000000000 */
[C---:B------:R-:W-:Y:S01]  /*1140*/  VIADD R10, R42.reuse, 0xd0 ;  /* 0x000000d02a0a7836 */ /* 0x040fe20000000000 */
[----:B------:R-:W-:Y:S01]  /*1150*/  SHF.R.S32.HI R6, RZ, 0x1f, R6 ;  /* 0x0000001fff067819 */ /* 0x000fe20000011406 */
[----:B------:R-:W-:-:S02]  /*1160*/  VIADD R9, R42, 0xd8 ;  /* 0x000000d82a097836 */ /* 0x000fc40000000000 */
[----:B------:R-:W-:Y:S02]  /*1170*/  VIADD R6, R42, 0xe8 ;  /* 0x000000e82a067836 */ /* 0x000fe40000000000 */
[----:B------:R-:W-:Y:S02]  /*1180*/  IMAD R0, R0, 0x8, R8 ;  /* 0x0000000800007824 */ /* 0x000fe400078e0208 */
[C---:B------:R-:W-:Y:S02]  /*1190*/  VIADD R2, R16.reuse, 0x20 ;  /* 0x0000002010027836 */ /* 0x040fe40000000000 */
[C---:B------:R-:W-:Y:S02]  /*11a0*/  VIADD R212, R16.reuse, 0xa0 ;  /* 0x000000a010d47836 */ /* 0x040fe40000000000 */
[C---:B------:R-:W-:Y:S01]  /*11b0*/  VIADD R217, R16.reuse, 0xc0 ;  /* 0x000000c010d97836 */ /* 0x040fe20000000000 */
[----:B------:R-:W-:Y:S01]  /*11c0*/  SHF.R.S32.HI R207, RZ, 0x1f, R2 ;  /* 0x0000001fffcf7819 */ /* 0x000fe20000011402 */
[----:B------:R-:W-:Y:S01]  /*11d0*/  VIADD R216, R16, 0xe0 ;  /* 0x000000e010d87836 */ /* 0x000fe20000000000 */
[----:B------:R-:W-:Y:S01]  /*11e0*/  SHF.R.S32.HI R229, RZ, 0x1f, R212 ;  /* 0x0000001fffe57819 */ /* 0x000fe200000114d4 */
[----:B------:R-:W-:Y:S01]  /*11f0*/  VIADD R209, R22, 0x10 ;  /* 0x0000001016d17836 */ /* 0x000fe20000000000 */
[----:B------:R-:W-:-:S02]  /*1200*/  SHF.R.S32.HI R228, RZ, 0x1f, R217 ;  /* 0x0000001fffe47819 */ /* 0x000fc400000114d9 */
[----:B------:R-:W-:Y:S02]  /*1210*/  SHF.R.S32.HI R227, RZ, 0x1f, R216 ;  /* 0x0000001fffe37819 */ /* 0x000fe400000114d8 */
[----:B--2---:R-:W-:Y:S02]  /*1220*/  LOP3.LUT R210, R14, 0x1, RZ, 0xfc, !PT ;  /* 0x000000010ed27812 */ /* 0x004fe400078efcff */
[----:B------:R-:W-:-:S05]  /*1230*/  SHF.R.S32.HI R14, RZ, 0x1f, R214 ;  /* 0x0000001fff0e7819 */ /* 0x000fca00000114d6 */
[----:B------:R0:W-:Y:S04]  /*1240*/  STL [R1+0x8], R14 ;  /* 0x0000080e01007387 */ /* 0x0001e80000100800 */
[----:B------:R1:W-:Y:S04]  /*1250*/  STL [R1+0x4], R12 ;  /* 0x0000040c01007387 */ /* 0x0003e80000100800 */
[----:B------:R2:W-:Y:S01]  /*1260*/  STL [R1+0x74], R4 ;  /* 0x0000740401007387 */ /* 0x0005e20000100800 */
[----:B0-----:R-:W-:-:S03]  /*1270*/  VIADD R14, R42, 0xb0 ;  /* 0x000000b02a0e7836 */ /* 0x001fc60000000000 */
[----:B------:R-:W-:Y:S01]  /*1280*/  STL [R1+0x94], R42 ;  /* 0x0000942a01007387 */ /* 0x000fe20000100800 */
[----:B-1----:R-:W-:-:S03]  /*1290*/  VIADD R12, R42, 0xc0 ;  /* 0x000000c02a0c7836 */ /* 0x002fc60000000000 */
[----:B------:R0:W-:Y:S01]  /*12a0*/  STL [R1+0x1a4], R5 ;  /* 0x0001a40501007387 */ /* 0x0001e20000100800 */
[----:B--2---:R-:W-:Y:S01]  /*12b0*/  LOP3.LUT R4, R4, R3, R7, 0xf6, !PT ;  /* 0x0000000304047212 */ /* 0x004fe200078ef607 */
[----:B------:R-:W-:-:S04]  /*12c0*/  VIADD R7, R42, 0xe0 ;  /* 0x000000e02a077836 */ /* 0x000fc80000000000 */
[----:B------:R-:W-:Y:S01]  /*12d0*/  IMAD R3, R4, 0x2, R19 ;  /* 0x0000000204037824 */ /* 0x000fe200078e0213 */
[----:B------:R-:W-:Y:S01]  /*12e0*/  SHF.R.S32.HI R4, RZ, 0x1f, R41 ;  /* 0x0000001fff047819 */ /* 0x000fe20000011429 */
[----:B0-----:R-:W-:-:S03]  /*12f0*/  VIADD R5, R42, 0xf0 ;  /* 0x000000f02a057836 */ /* 0x001fc60000000000 */
[----:B------:R0:W-:Y:S04]  /*1300*/  STL [R1+0x198], R3 ;  /* 0x0001980301007387 */ /* 0x0001e80000100800 */
[----:B------:R-:W-:Y:S04]  /*1310*/  STL [R1+0x110], R41 ;  /* 0x0001102901007387 */ /* 0x000fe80000100800 */
[----:B------:R1:W-:Y:S01]  /*1320*/  STL [R1+0x10c], R40 ;  /* 0x00010c2801007387 */ /* 0x0003e20000100800 */
[----:B0-----:R-:W-:-:S03]  /*1330*/  VIADD R3, R42, 0xf8 ;  /* 0x000000f82a037836 */ /* 0x001fc60000000000 */
[----:B------:R-:W-:Y:S04]  /*1340*/  STL [R1+0x108], R39 ;  /* 0x0001082701007387 */ /* 0x000fe80000100800 */
[----:B------:R0:W-:Y:S01]  /*1350*/  STL [R1+0x104], R38 ;  /* 0x0001042601007387 */ /* 0x0001e20000100800 */
[----:B-1----:R-:W-:-:S03]  /*1360*/  SHF.R.S32.HI R40, RZ, 0x1f, R40 ;  /* 0x0000001fff287819 */ /* 0x002fc60000011428 */
[----:B------:R1:W-:Y:S04]  /*1370*/  STL [R1+0x100], R37 ;  /* 0x0001002501007387 */ /* 0x0003e80000100800 */
[----:B------:R-:W-:Y:S01]  /*1380*/  STL [R1+0xfc], R36 ;  /* 0x0000fc2401007387 */ /* 0x000fe20000100800 */
[----:B0-----:R-:W-:-:S03]  /*1390*/  SHF.R.S32.HI R38, RZ, 0x1f, R38 ;  /* 0x0000001fff267819 */ /* 0x001fc60000011426 */
        /* <DEDUP_REMOVED lines=38> */
[----:B------:R2:W-:Y:S01]  /*1600*/  STL [R1+0x194], R4 ;  /* 0x0001940401007387 */ /* 0x0005e20000100800 */
[----:B0-----:R-:W-:-:S03]  /*1610*/  SHF.R.S32.HI R7, RZ, 0x1f, R7 ;  /* 0x0000001fff077819 */ /* 0x001fc60000011407 */
[----:B------:R-:W-:Y:S01]  /*1620*/  STL [R1+0x9c], R5 ;  /* 0x00009c0501007387 */ /* 0x000fe20000100800 */
[----:B-1----:R-:W-:-:S03]  /*1630*/  SHF.R.S32.HI R6, RZ, 0x1f, R6 ;  /* 0x0000001fff067819 */ /* 0x002fc60000011406 */
        /* <DEDUP_REMOVED lines=43> */
.L_x_10608:
[----:B012-4-:R-:W0:Y:S02]  /*18f0*/  LDC.64 R4, c[0x0][0xd88] ;  /* 0x00036200ff047b82 */ /* 0x017e240000000a00 */
        /* <DEDUP_REMOVED lines=40> */
[----:B------:R-:W-:Y:S01]  /*1b80*/  IMAD.U32 R24, RZ, RZ, UR5 ;  /* 0x00000005ff187e24 */ /* 0x000fe2000f8e00ff */
[----:B------:R-:W-:Y:S01]  /*1b90*/  MOV R31, UR4 ;  /* 0x00000004001f7c02 */ /* 0x000fe20008000f00 */
        /* <DEDUP_REMOVED lines=10> */
.L_x_10453:
        /* <DEDUP_REMOVED lines=14> */
.L_x_10454:
[----:B------:R-:W-:Y:S05]  /*1d20*/  @!P0 BRA `(.L_x_10455) ;  /* 0x00000000000c8947 */ /* 0x000fea0003800000 */
[----:B------:R-:W2:Y:S04]  /*1d30*/  LDG.E R0, desc[UR60][R4.64] ;  /* 0x0000003c04007981 */ /* 0x000ea8000c1e1900 */
[----:B------:R-:W2:Y:S02]  /*1d40*/  LDG.E R31, desc[UR60][R4.64+0x4] ;  /* 0x0000043c041f7981 */ /* 0x000ea4000c1e1900 */
[----:B--2---:R-:W-:-:S07]  /*1d50*/  IMAD.IADD R31, R31, 0x1, -R0 ;  /* 0x000000011f1f7824 */ /* 0x004fce00078e0a00 */
.L_x_10455:
        /* <DEDUP_REMOVED lines=59> */
[----:B------:R-:W-:-:S04]  /*2110*/  IMAD.MOV.U32 R3, RZ, RZ, R5 ;  /* 0x000000ffff037224 */ /* 0x000fc800078e0005 */
[----:B------:R-:W-:Y:S01]  /*2120*/  @!P2 IMAD.MOV R3, RZ, RZ, -R3 ;  /* 0x000000ffff03a224 */ /* 0x000fe200078e0a03 */
[----:B------:R-:W-:-:S07]  /*2130*/  @!P1 LOP3.LUT R3, RZ, R11, RZ, 0x33, !PT ;  /* 0x0000000bff039212 */ /* 0x000fce00078e33ff */
.L_x_10457:
[----:B------:R-:W-:Y:S05]  /*2140*/  BSYNC B0 ;  /* 0x0000000000007941 */ /* 0x000fea0003800000 */
.L_x_10456:
        /* <DEDUP_REMOVED lines=25> */
[----:B------:R-:W-:Y:S01]  /*22e0*/  MOV R11, UR7 ;  /* 0x00000007000b7c02 */ /* 0x000fe20008000f00 */
[----:B------:R-:W-:Y:S01]  /*22f0*/  IMAD.U32 R5, RZ, RZ, UR5 ;  /* 0x00000005ff057e24 */ /* 0x000fe2000f8e00ff */
[----:B------:R-:W0:Y:S01]  /*2300*/  LDC.64 R14, c[0x4][R14] ;  /* 0x010000000e0e7b82 */ /* 0x000e220000000a00 */
        /* <DEDUP_REMOVED lines=9> */
.L_x_10460:
[----:B------:R-:W-:Y:S05]  /*23a0*/  BSYNC B6 ;  /* 0x0000000000067941 */ /* 0x000fea0003800000 */
.L_x_10459:
        /* <DEDUP_REMOVED lines=20> */
.L_x_10462:
[----:B------:R-:W-:Y:S05]  /*24f0*/  BSYNC B6 ;  /* 0x0000000000067941 */ /* 0x000fea0003800000 */
.L_x_10461:
[----:B------:R-:W-:Y:S01]  /*2500*/  ULDC.64 UR4, c[0x0][0xaf0] ;  /* 0x0002bc0000047ab9 */ /* 0x000fe20000000a00 */
[----:B------:R-:W1:Y:S01]  /*2510*/  S2R R6, SR_TID.X ;  /* 0x0000000000067919 */ /* 0x000e620000002100 */
[----:B------:R-:W-:Y:S01]  /*2520*/  ISETP.NE.U32.AND P0, PT, RZ, UR4, PT ;  /* 0x00000004ff007c0c */ /* 0x000fe2000bf05070 */
[----:B------:R-:W-:Y:S01]  /*2530*/  IMAD.MOV.U32 R85, RZ, RZ, R32 ;  /* 0x000000ffff557224 */ /* 0x000fe200078e0020 */
[----:B------:R-:W2:Y:S01]  /*2540*/  LDC R11, c[0x0][0x3f4] ;  /* 0x0000fd00ff0b7b82 */ /* 0x000ea20000000800 */
[----:B------:R-:W3:Y:S01]  /*2550*/  LDL R10, [R1+0x74] ;  /* 0x00007400010a7983 */ /* 0x000ee20000100800 */
[----:B------:R-:W-:Y:S01]  /*2560*/  ISETP.NE.AND.EX P0, PT, RZ, UR5, PT, P0 ;  /* 0x00000005ff007c0c */ /* 0x000fe2000bf05300 */
[----:B------:R-:W-:-:S05]  /*2570*/  IMAD.MOV.U32 R29, RZ, RZ, R30 ;  /* 0x000000ffff1d7224 */ /* 0x000fca00078e001e */
[----:B------:R-:W4:Y:S07]  /*2580*/  LDC.64 R50, c[0x0][0x3f8] ;  /* 0x0000fe00ff327b82 */ /* 0x000f2e0000000a00 */
[----:B0-----:R-:W-:Y:S01]  /*2590*/  @P0 IADD3 R4, P1, R34, UR4, RZ ;  /* 0x0000000422040c10 */ /* 0x001fe2000ff3e0ff */
[----:B------:R-:W-:Y:S01]  /*25a0*/  ULDC UR4, c[0x0][0x320] ;  /* 0x0000c80000047ab9 */ /* 0x000fe20000000800 */
[----:B------:R-:W0:Y:S02]  /*25b0*/  LDC.64 R60, c[0x0][0x408] ;  /* 0x00010200ff3c7b82 */ /* 0x000e240000000a00 */
[----:B------:R-:W-:-:S02]  /*25c0*/  @P0 IADD3.X R5, R33, UR5, RZ, P1, !PT ;  /* 0x0000000521050c10 */ /* 0x000fc40008ffe4ff */
[----:B------:R-:W-:-:S03]  /*25d0*/  ISETP.GE.AND P1, PT, R2, UR4, PT ;  /* 0x0000000402007c0c */ /* 0x000fc6000bf26270 */
[----:B------:R1:W3:Y:S01]  /*25e0*/  @P0 LDG.E R85, desc[UR60][R4.64] ;  /* 0x0000003c04550981 */ /* 0x0002e2000c1e1900 */
[----:B------:R-:W-:Y:S02]  /*25f0*/  SEL R3, RZ, 0xffffffff, P1 ;  /* 0xffffffffff037807 */ /* 0x000fe40000800000 */
[----:B------:R-:W-:-:S03]  /*2600*/  ISETP.GE.AND P0, PT, R16, UR4, PT ;  /* 0x0000000410007c0c */ /* 0x000fc6000bf06270 */
[----:B------:R-:W-:Y:S01]  /*2610*/  IMAD.SHL.U32 R3, R3, 0x2, RZ ;  /* 0x0000000203037824 */ /* 0x000fe200078e00ff */
[----:B------:R-:W-:Y:S02]  /*2620*/  SEL R0, RZ, 0x1, P0 ;  /* 0x00000001ff007807 */ /* 0x000fe40000000000 */
[----:B------:R-:W-:Y:S02]  /*2630*/  ISETP.GE.AND P0, PT, R215, UR4, PT ;  /* 0x00000004d7007c0c */ /* 0x000fe4000bf06270 */
[----:B------:R-:W-:Y:S02]  /*2640*/  ISETP.GE.AND P1, PT, R214, UR4, PT ;  /* 0x00000004d6007c0c */ /* 0x000fe4000bf26270 */
[----:B------:R-:W-:Y:S02]  /*2650*/  LOP3.LUT R0, R3, 0x2, R0, 0xe2, !PT ;  /* 0x0000000203007812 */ /* 0x000fe400078ee200 */
[----:B------:R-:W-:Y:S02]  /*2660*/  SEL R3, RZ, 0x4, P0 ;  /* 0x00000004ff037807 */ /* 0x000fe40000000000 */
[----:B-1----:R-:W-:-:S02]  /*2670*/  SEL R4, RZ, 0x8, P1 ;  /* 0x00000008ff047807 */ /* 0x002fc40000800000 */
[----:B------:R-:W-:Y:S02]  /*2680*/  ISETP.GE.AND P0, PT, R213, UR4, PT ;  /* 0x00000004d5007c0c */ /* 0x000fe4000bf06270 */
[----:B------:R-:W-:Y:S01]  /*2690*/  ISETP.GE.AND P1, PT, R212, UR4, PT ;  /* 0x00000004d4007c0c */ /* 0x000fe2000bf26270 */
[----:B------:R-:W-:Y:S01]  /*26a0*/  VIADD R6, R6, 0xffffff80 ;  /* 0xffffff8006067836 */ /* 0x000fe20000000000 */
[----:B------:R-:W-:Y:S02]  /*26b0*/  LOP3.LUT R0, R4, R0, R3, 0xfe, !PT ;  /* 0x0000000004007212 */ /* 0x000fe400078efe03 */
[----:B------:R-:W-:Y:S02]  /*26c0*/  SEL R3, RZ, 0x10, P0 ;  /* 0x00000010ff037807 */ /* 0x000fe40000000000 */
[----:B------:R-:W-:Y:S02]  /*26d0*/  SEL R4, RZ, 0x20, P1 ;  /* 0x00000020ff047807 */ /* 0x000fe40000800000 */
[----:B------:R-:W-:-:S02]  /*26e0*/  ISETP.GE.AND P0, PT, R217, UR4, PT ;  /* 0x00000004d9007c0c */ /* 0x000fc4000bf06270 */
[----:B------:R-:W-:Y:S02]  /*26f0*/  LOP3.LUT R0, R4, R0, R3, 0xfe, !PT ;  /* 0x0000000004007212 */ /* 0x000fe400078efe03 */
[----:B------:R-:W-:Y:S02]  /*2700*/  SHF.R.S32.HI R3, RZ, 0x1f, R6 ;  /* 0x0000001fff037819 */ /* 0x000fe40000011406 */
[----:B------:R-:W-:Y:S02]  /*2710*/  ISETP.GE.AND P1, PT, R216, UR4, PT ;  /* 0x00000004d8007c0c */ /* 0x000fe4000bf26270 */
[----:B------:R-:W-:Y:S02]  /*2720*/  LEA.HI R8, R3, R6, RZ, 0x2 ;  /* 0x0000000603087211 */ /* 0x000fe400078f10ff */
[----:B------:R-:W-:Y:S02]  /*2730*/  SEL R83, RZ, 0x40, P0 ;  /* 0x00000040ff537807 */ /* 0x000fe40000000000 */
[----:B------:R-:W-:-:S02]  /*2740*/  SEL R3, RZ, 0x7fff80, P1 ;  /* 0x007fff80ff037807 */ /* 0x000fc40000800000 */
[----:B--2---:R-:W-:Y:S01]  /*2750*/  ISETP.GE.AND P0, PT, R16, R11, PT ;  /* 0x0000000b1000720c */ /* 0x004fe20003f06270 */
[----:B------:R-:W-:Y:S01]  /*2760*/  IMAD.SHL.U32 R78, R11, 0x2, RZ ;  /* 0x000000020b4e7824 */ /* 0x000fe200078e00ff */
[----:B------:R-:W-:Y:S02]  /*2770*/  LOP3.LUT R83, R3, R0, R83, 0xfe, !PT ;  /* 0x0000000003537212 */ /* 0x000fe400078efe53 */
[----:B------:R-:W-:Y:S02]  /*2780*/  SEL R3, R11, RZ, P0 ;  /* 0x000000ff0b037207 */ /* 0x000fe40000000000 */
[----:B------:R-:W2:Y:S01]  /*2790*/  LDL R11, [R1+0x70] ;  /* 0x00007000010b7983 */ /* 0x000ea20000100800 */
[----:B------:R-:W1:Y:S01]  /*27a0*/  S2R R12, SR_TID.X ;  /* 0x00000000000c7919 */ /* 0x000e620000002100 */
[----:B------:R-:W-:Y:S02]  /*27b0*/  SHF.R.S32.HI R5, RZ, 0x1f, R204 ;  /* 0x0000001fff057819 */ /* 0x000fe400000114cc */
[----:B------:R-:W-:Y:S01]  /*27c0*/  LOP3.LUT R9, R8, 0xfffffffc, RZ, 0xc0, !PT ;  /* 0xfffffffc08097812 */ /* 0x000fe200078ec0ff */
[----:B------:R-:W-:Y:S01]  /*27d0*/  IMAD.IADD R3, R16, 0x1, R3 ;  /* 0x0000000110037824 */ /* 0x000fe200078e0203 */
[----:B------:R-:W-:Y:S01]  /*27e0*/  SHF.R.S32.HI R23, RZ, 0x1f, R22 ;  /* 0x0000001fff177819 */ /* 0x000fe20000011416 */
[----:B----4-:R-:W-:-:S02]  /*27f0*/  IMAD R4, R5, R50, RZ ;  /* 0x0000003205047224 */ /* 0x010fc400078e02ff */
[----:B0-----:R-:W-:Y:S02]  /*2800*/  IMAD R5, R5, R60, RZ ;  /* 0x0000003c05057224 */ /* 0x001fe400078e02ff */
[----:B------:R-:W-:Y:S02]  /*2810*/  IMAD.IADD R84, R84, 0x1, R31 ;  /* 0x0000000154547824 */ /* 0x000fe400078e021f */
[----:B------:R-:W-:Y:S01]  /*2820*/  IMAD.IADD R75, R6, 0x1, -R9 ;  /* 0x00000001064b7824 */ /* 0x000fe200078e0a09 */
[----:B------:R-:W-:Y:S01]  /*2830*/  SHF.R.S32.HI R0, RZ, 0x1f, R3 ;  /* 0x0000001fff007819 */ /* 0x000fe20000011403 */
[C---:B------:R-:W-:Y:S02]  /*2840*/  IMAD R7, R204.reuse, R51, R4 ;  /* 0x00000033cc077224 */ /* 0x040fe400078e0204 */
[----:B------:R-:W-:-:S04]  /*2850*/  IMAD.WIDE.U32 R20, R204, R50, R22 ;  /* 0x00000032cc147225 */ /* 0x000fc800078e0016 */
[----:B------:R-:W-:-:S04]  /*2860*/  IMAD.WIDE.U32 R30, R204, R50, R16 ;  /* 0x00000032cc1e7225 */ /* 0x000fc800078e0010 */
[----:B------:R-:W-:Y:S01]  /*2870*/  IMAD R9, R204, R61, R5 ;  /* 0x0000003dcc097224 */ /* 0x000fe200078e0205 */
[----:B-1----:R-:W-:-:S04]  /*2880*/  SHF.R.U32.HI R12, RZ, 0x7, R12 ;  /* 0x00000007ff0c7819 */ /* 0x002fc8000001160c */
[C---:B------:R-:W-:Y:S01]  /*2890*/  ISETP.NE.AND P6, PT, R12.reuse, 0x1, PT ;  /* 0x000000010c00780c */ /* 0x040fe20003fc5270 */
[----:B------:R-:W-:Y:S02]  /*28a0*/  VIADD R87, R12, 0x8 ;  /* 0x000000080c577836 */ /* 0x000fe40000000000 */
[----:B------:R-:W-:Y:S01]  /*28b0*/  VIADD R12, R204, 0x40 ;  /* 0x00000040cc0c7836 */ /* 0x000fe20000000000 */
[----:B-----5:R-:W-:Y:S01]  /*28c0*/  SHF.R.S32.HI R5, RZ, 0x1f, R48 ;  /* 0x0000001fff057819 */ /* 0x020fe20000011430 */
[----:B------:R-:W-:Y:S02]  /*28d0*/  IMAD.IADD R21, R21, 0x1, R7 ;  /* 0x0000000115157824 */ /* 0x000fe400078e0207 */
[----:B------:R-:W-:Y:S01]  /*28e0*/  IMAD.SHL.U32 R12, R12, 0x40, RZ ;  /* 0x000000400c0c7824 */ /* 0x000fe200078e00ff */
[----:B------:R-:W-:Y:S01]  /*28f0*/  LEA.HI R3, R0, R3, RZ, 0x3 ;  /* 0x0000000300037211 */ /* 0x000fe200078f18ff */
[----:B------:R-:W-:Y:S01]  /*2900*/  IMAD.IADD R31, R7, 0x1, R31 ;  /* 0x00000001071f7824 */ /* 0x000fe200078e021f */
[----:B------:R-:W-:Y:S01]  /*2910*/  SHF.R.S32.HI R7, RZ, 0x1f, R8 ;  /* 0x0000001fff077819 */ /* 0x000fe20000011408 */
[----:B------:R-:W-:Y:S01]  /*2920*/  IMAD R0, R5, R60, RZ ;  /* 0x0000003c05007224 */ /* 0x000fe200078e02ff */
[----:B------:R-:W-:-:S02]  /*2930*/  LOP3.LUT R12, R12, 0x1c0, RZ, 0xc0, !PT ;  /* 0x000001c00c0c7812 */ /* 0x000fc400078ec0ff */
[----:B------:R-:W-:Y:S01]  /*2940*/  LEA.HI R7, R7, R204, RZ, 0x3 ;  /* 0x000000cc07077211 */ /* 0x000fe200078f18ff */
[----:B------:R-:W-:Y:S01]  /*2950*/  IMAD R71, R48, R61, R0 ;  /* 0x0000003d30477224 */ /* 0x000fe200078e0200 */
[----:B------:R-:W-:Y:S01]  /*2960*/  LOP3.LUT R0, R12, 0x38, R3, 0xf8, !PT ;  /* 0x000000380c007812 */ /* 0x000fe200078ef803 */
[----:B------:R-:W-:Y:S01]  /*2970*/  VIADD R12, R204, 0x40 ;  /* 0x00000040cc0c7836 */ /* 0x000fe20000000000 */
[----:B------:R-:W-:Y:S01]  /*2980*/  LOP3.LUT R7, R7, 0xfffffff8, RZ, 0xc0, !PT ;  /* 0xfffffff807077812 */ /* 0x000fe200078ec0ff */
[----:B------:R-:W-:Y:S05]  /*2990*/  @!P6 WARPSYNC.ALL ;  /* 0x000000000000e948 */ /* 0x000fea0003800000 */
[----:B------:R-:W-:Y:S01]  /*29a0*/  IMAD.SHL.U32 R12, R12, 0x40, RZ ;  /* 0x000000400c0c7824 */ /* 0x000fe200078e00ff */
[C---:B------:R-:W-:Y:S01]  /*29b0*/  IADD3 R7, R204.reuse, -R7, RZ ;  /* 0x80000007cc077210 */ /* 0x040fe20007ffe0ff */
[----:B------:R-:W-:Y:S01]  /*29c0*/  ULDC UR4, c[0x0][0x2f4] ;  /* 0x0000bd0000047ab9 */ /* 0x000fe20000000800 */
[----:B------:R-:W-:Y:S01]  /*29d0*/  IMAD.WIDE.U32 R56, R204, R60, R22 ;  /* 0x0000003ccc387225 */ /* 0x000fe200078e0016 */
[----:B------:R-:W-:-:S02]  /*29e0*/  ISETP.GE.AND P2, PT, R2, UR4, PT ;  /* 0x0000000402007c0c */ /* 0x000fc4000bf46270 */
[----:B------:R-:W-:Y:S01]  /*29f0*/  LOP3.LUT R12, R12, 0x1c0, RZ, 0xc0, !PT ;  /* 0x000001c00c0c7812 */ /* 0x000fe200078ec0ff */
[----:B------:R-:W-:-:S04]  /*2a00*/  IMAD.WIDE.U32 R58, R204, R60, R16 ;  /* 0x0000003ccc3a7225 */ /* 0x000fc800078e0010 */
[----:B------:R-:W-:Y:S01]  /*2a10*/  IMAD.SHL.U32 R66, R7, 0x40, RZ ;  /* 0x0000004007427824 */ /* 0x000fe200078e00ff */
[----:B------:R-:W-:Y:S01]  /*2a20*/  SHF.R.U32.HI R12, RZ, 0x3, R12 ;  /* 0x00000003ff0c7819 */ /* 0x000fe2000001160c */
[----:B------:R-:W-:Y:S02]  /*2a30*/  IMAD.IADD R57, R57, 0x1, R9 ;  /* 0x0000000139397824 */ /* 0x000fe400078e0209 */
[----:B------:R-:W-:Y:S01]  /*2a40*/  IMAD.IADD R59, R9, 0x1, R59 ;  /* 0x00000001093b7824 */ /* 0x000fe200078e023b */
[----:B------:R-:W-:Y:S01]  /*2a50*/  LOP3.LUT R66, R66, 0x1c0, RZ, 0xc0, !PT ;  /* 0x000001c042427812 */ /* 0x000fe200078ec0ff */
[----:B------:R-:W-:Y:S01]  /*2a60*/  IMAD R4, R5, R50, RZ ;  /* 0x0000003205047224 */ /* 0x000fe200078e02ff */
[C---:B------:R-:W-:Y:S01]  /*2a70*/  SHF.L.U64.HI R80, R60.reuse, 0x6, R61 ;  /* 0x000000063c507819 */ /* 0x040fe2000001023d */
[----:B------:R-:W-:Y:S01]  /*2a80*/  IMAD R5, R61, 0x60, RZ ;  /* 0x000000603d057824 */ /* 0x000fe200078e02ff */
[----:B------:R-:W-:Y:S01]  /*2a90*/  SHF.L.U32 R79, R60, 0x6, RZ ;  /* 0x000000063c4f7819 */ /* 0x000fe200000006ff */
[----:B------:R-:W-:Y:S01]  /*2aa0*/  IMAD.WIDE.U32 R56, R48, R60, R56 ;  /* 0x0000003c30387225 */ /* 0x000fe200078e0038 */
[----:B------:R-:W-:-:S02]  /*2ab0*/  LOP3.LUT R0, R0, R12, RZ, 0x3c, !PT ;  /* 0x0000000c00007212 */ /* 0x000fc400078e3cff */
[----:B------:R-:W-:Y:S01]  /*2ac0*/  LOP3.LUT R29, R29, 0xfffffffe, RZ, 0xc0, !PT ;  /* 0xfffffffe1d1d7812 */ /* 0x000fe200078ec0ff */
[----:B------:R-:W-:Y:S01]  /*2ad0*/  IMAD.WIDE.U32 R58, R48, R60, R58 ;  /* 0x0000003c303a7225 */ /* 0x000fe200078e003a */
[----:B------:R-:W-:-:S03]  /*2ae0*/  SHF.R.U32.HI R63, RZ, 0x3, R66 ;  /* 0x00000003ff3f7819 */ /* 0x000fc60000011642 */
[----:B------:R-:W-:Y:S01]  /*2af0*/  IMAD R73, R48, R51, R4 ;  /* 0x0000003330497224 */ /* 0x000fe200078e0204 */
[----:B------:R-:W-:Y:S01]  /*2b00*/  LOP3.LUT R4, R66, 0x18, R16, 0xf8, !PT ;  /* 0x0000001842047812 */ /* 0x000fe200078ef810 */
[----:B------:R-:W-:Y:S01]  /*2b10*/  IMAD.WIDE.U32 R60, R60, 0x60, RZ ;  /* 0x000000603c3c7825 */ /* 0x000fe200078e00ff */
[----:B------:R-:W-:Y:S02]  /*2b20*/  @P2 LOP3.LUT R29, R29, 0x1, RZ, 0xfc, !PT ;  /* 0x000000011d1d2812 */ /* 0x000fe400078efcff */
[----:B------:R-:W-:Y:S01]  /*2b30*/  LOP3.LUT P2, RZ, R7, 0x4, RZ, 0xc0, !PT ;  /* 0x0000000407ff7812 */ /* 0x000fe2000784c0ff */
[----:B------:R-:W-:Y:S01]  /*2b40*/  IMAD.MOV.U32 R64, RZ, RZ, 0x20 ;  /* 0x00000020ff407424 */ /* 0x000fe200078e00ff */
[----:B------:R-:W-:Y:S01]  /*2b50*/  LOP3.LUT R4, R4, R63, RZ, 0x3c, !PT ;  /* 0x0000003f04047212 */ /* 0x000fe200078e3cff */
[----:B------:R-:W-:Y:S01]  /*2b60*/  IMAD.IADD R76, R61, 0x1, R5 ;  /* 0x000000013d4c7824 */ /* 0x000fe200078e0205 */
[----:B------:R-:W-:Y:S01]  /*2b70*/  PRMT R5, R83, 0x8880, RZ ;  /* 0x0000888053057816 */ /* 0x000fe200000000ff */
[----:B------:R-:W-:Y:S01]  /*2b80*/  IMAD R77, R51, 0x60, RZ ;  /* 0x00000060334d7824 */ /* 0x000fe200078e02ff */
[C---:B------:R-:W-:Y:S01]  /*2b90*/  SHF.L.U64.HI R82, R50.reuse, 0x6, R51 ;  /* 0x0000000632527819 */ /* 0x040fe20000010233 */
[----:B------:R-:W-:Y:S01]  /*2ba0*/  IMAD.SHL.U32 R81, R50, 0x40, RZ ;  /* 0x0000004032517824 */ /* 0x000fe200078e00ff */
[----:B------:R-:W-:Y:S01]  /*2bb0*/  PRMT R5, R5, 0x7710, RZ ;  /* 0x0000771005057816 */ /* 0x000fe200000000ff */
[----:B------:R-:W-:Y:S01]  /*2bc0*/  IMAD.WIDE.U32 R20, R48, R50, R20 ;  /* 0x0000003230147225 */ /* 0x000fe200078e0014 */
[----:B------:R-:W-:-:S02]  /*2bd0*/  SEL R64, R64, 0xffffffe0, !P2 ;  /* 0xffffffe040407807 */ /* 0x000fc40005000000 */
[----:B------:R-:W-:Y:S01]  /*2be0*/  LOP3.LUT R69, R3, 0xfffffff8, RZ, 0xc0, !PT ;  /* 0xfffffff803457812 */ /* 0x000fe200078ec0ff */
[----:B------:R-:W-:Y:S01]  /*2bf0*/  IMAD.WIDE.U32 R30, R48, R50, R30 ;  /* 0x00000032301e7225 */ /* 0x000fe200078e001e */
[----:B------:R0:W-:Y:S03]  /*2c00*/  STL [R1], R29 ;  /* 0x0000001d01007387 */ /* 0x0001e60000100800 */
[----:B------:R-:W-:Y:S01]  /*2c10*/  IMAD.WIDE.U32 R50, R50, 0x60, RZ ;  /* 0x0000006032327825 */ /* 0x000fe200078e00ff */
[----:B------:R-:W-:Y:S02]  /*2c20*/  SHF.R.S32.HI R70, RZ, 0x3, R3 ;  /* 0x00000003ff467819 */ /* 0x000fe40000011403 */
[----:B------:R-:W-:Y:S01]  /*2c30*/  LOP3.LUT R62, R5, 0x1, RZ, 0xc0, !PT ;  /* 0x00000001053e7812 */ /* 0x000fe200078ec0ff */
[----:B------:R-:W-:Y:S01]  /*2c40*/  IMAD.IADD R74, R21, 0x1, R73 ;  /* 0x00000001154a7824 */ /* 0x000fe200078e0249 */
[----:B------:R-:W-:Y:S01]  /*2c50*/  LOP3.LUT R9, R5, 0x8, RZ, 0xc0, !PT ;  /* 0x0000000805097812 */ /* 0x000fe200078ec0ff */
[----:B------:R-:W-:Y:S01]  /*2c60*/  IMAD.IADD R72, R57, 0x1, R71 ;  /* 0x0000000139487824 */ /* 0x000fe200078e0247 */
[----:B0-----:R-:W-:Y:S01]  /*2c70*/  LOP3.LUT R29, R5, 0x2, RZ, 0xc0, !PT ;  /* 0x00000002051d7812 */ /* 0x001fe200078ec0ff */
[----:B------:R-:W-:Y:S01]  /*2c80*/  IMAD.IADD R77, R51, 0x1, R77 ;  /* 0x00000001334d7824 */ /* 0x000fe200078e024d */
[----:B------:R-:W-:Y:S01]  /*2c90*/  LOP3.LUT R8, R5, 0x10, RZ, 0xc0, !PT ;  /* 0x0000001005087812 */ /* 0x000fe200078ec0ff */
[----:B------:R-:W-:Y:S01]  /*2ca0*/  IMAD R75, R75, 0x40, R204 ;  /* 0x000000404b4b7824 */ /* 0x000fe200078e02cc */
[----:B------:R-:W-:Y:S01]  /*2cb0*/  LOP3.LUT R6, R5, 0x20, RZ, 0xc0, !PT ;  /* 0x0000002005067812 */ /* 0x000fe200078ec0ff */
[----:B------:R-:W-:Y:S01]  /*2cc0*/  IMAD.IADD R73, R73, 0x1, R31 ;  /* 0x0000000149497824 */ /* 0x000fe200078e021f */
[----:B------:R-:W-:Y:S01]  /*2cd0*/  @!P6 BAR.SYNC.DEFER_BLOCKING 0x9, 0x100 ;  /* 0x024400000000eb1d */ /* 0x000fe20000010000 */
[----:B------:R-:W-:Y:S01]  /*2ce0*/  IMAD.IADD R71, R71, 0x1, R59 ;  /* 0x0000000147477824 */ /* 0x000fe200078e023b */
[----:B------:R-:W-:-:S02]  /*2cf0*/  ISETP.GE.AND P1, PT, R16, UR4, PT ;  /* 0x0000000410007c0c */ /* 0x000fc4000bf26270 */
[----:B------:R-:W-:Y:S01]  /*2d00*/  SHF.R.S32.HI R67, RZ, 0x1f, R69 ;  /* 0x0000001fff437819 */ /* 0x000fe20000011445 */
[----:B---3--:R-:W-:Y:S01]  /*2d10*/  IMAD.IADD R65, R10, 0x1, R0 ;  /* 0x000000010a417824 */ /* 0x008fe200078e0200 */
[----:B------:R-:W-:-:S04]  /*2d20*/  LOP3.LUT R0, R66, 0x38, R3, 0xf8, !PT ;  /* 0x0000003842007812 */ /* 0x000fc800078ef803 */
[----:B------:R-:W-:Y:S02]  /*2d30*/  LOP3.LUT R0, R0, R63, RZ, 0x3c, !PT ;  /* 0x0000003f00007212 */ /* 0x000fe400078e3cff */
[C---:B------:R-:W-:Y:S02]  /*2d40*/  LOP3.LUT R10, R5.reuse, 0x4, RZ, 0xc0, !PT ;  /* 0x00000004050a7812 */ /* 0x040fe400078ec0ff */
[----:B------:R-:W-:Y:S02]  /*2d50*/  LOP3.LUT R5, R5, 0x40, RZ, 0xc0, !PT ;  /* 0x0000004005057812 */ /* 0x000fe400078ec0ff */
[----:B------:R-:W-:Y:S01]  /*2d60*/  SHF.R.S32.HI R68, RZ, 0x1f, R85 ;  /* 0x0000001fff447819 */ /* 0x000fe20000011455 */
[C---:B--2---:R-:W-:Y:S02]  /*2d70*/  IMAD R7, R11.reuse, 0x200, R4 ;  /* 0x000002000b077824 */ /* 0x044fe400078e0204 */
[----:B------:R-:W-:Y:S02]  /*2d80*/  IMAD R4, R11, 0x200, R0 ;  /* 0x000002000b047824 */ /* 0x000fe400078e0200 */
[----:B------:R-:W-:-:S07]  /*2d90*/  IMAD.IADD R3, R64, 0x1, R7 ;  /* 0x0000000140037824 */ /* 0x000fce00078e0207 */
.L_x_10516:
[----:B0---4-:R-:W2:Y:S01]  /*2da0*/  LDL.LU R34, [R1] ;  /* 0x0000000001227983 */ /* 0x011ea20000300800 */
        /* <DEDUP_REMOVED lines=11> */
[----:B---3--:R-:W3:Y:S08]  /*2e60*/  @!P2 LDC.64 R12, c[0x0][0x418] ;  /* 0x00010600ff0cab82 */ /* 0x008ef00000000a00 */
[----:B------:R-:W4:Y:S08]  /*2e70*/  @P3 LDC R0, c[0x0][0x434] ;  /* 0x00010d00ff003b82 */ /* 0x000f300000000800 */
[----:B------:R-:W1:Y:S01]  /*2e80*/  @P3 LDC R11, c[0x0][0x438] ;  /* 0x00010e00ff0b3b82 */ /* 0x000e620000000800 */
[----:B----4-:R-:W-:-:S05]  /*2e90*/  @P3 IMAD.HI.U32 R0, R35, R0, RZ ;  /* 0x0000000023003227 */ /* 0x010fca00078e00ff */
[----:B-1----:R-:W-:Y:S01]  /*2ea0*/  @P3 SHF.R.U32.HI R32, RZ, R11, R0 ;  /* 0x0000000bff203219 */ /* 0x002fe20000011600 */
[----:B0-----:R-:W-:-:S03]  /*2eb0*/  @!P2 IMAD R0, R68, R14, RZ ;  /* 0x0000000e4400a224 */ /* 0x001fc600078e02ff */
[----:B------:R-:W-:Y:S01]  /*2ec0*/  @!P2 SHF.R.S32.HI R33, RZ, 0x1f, R32 ;  /* 0x0000001fff21a819 */ /* 0x000fe20000011420 */
[C---:B------:R-:W-:Y:S02]  /*2ed0*/  @!P2 IMAD R11, R85.reuse, R15, R0 ;  /* 0x0000000f550ba224 */ /* 0x040fe400078e0200 */
[----:B------:R-:W-:-:S04]  /*2ee0*/  @!P2 IMAD.WIDE.U32 R14, R85, R14, R32 ;  /* 0x0000000e550ea225 */ /* 0x000fc800078e0020 */
[----:B------:R-:W-:Y:S01]  /*2ef0*/  @!P2 IMAD.IADD R0, R15, 0x1, R11 ;  /* 0x000000010f00a824 */ /* 0x000fe200078e020b */
[----:B---3--:R-:W-:-:S04]  /*2f00*/  @!P2 LEA R12, P3, R14, R12, 0x2 ;  /* 0x0000000c0e0ca211 */ /* 0x008fc800078610ff */
[----:B------:R-:W-:Y:S02]  /*2f10*/  @!P2 LEA.HI.X R13, R14, R13, R0, 0x2, P3 ;  /* 0x0000000d0e0da211 */ /* 0x000fe400018f1400 */
[----:B------:R-:W-:-:S03]  /*2f20*/  ISETP.GT.AND P3, PT, R27, R28, PT ;  /* 0x0000001c1b00720c */ /* 0x000fc60003f64270 */
[----:B-----5:R0:W5:Y:S01]  /*2f30*/  @!P2 LDG.E R88, desc[UR60][R12.64] ;  /* 0x0000003c0c58a981 */ /* 0x020162000c1e1900 */
[----:B------:R-:W-:Y:S01]  /*2f40*/  ISETP.GE.AND P2, PT, R95, 0x1, PT ;  /* 0x000000015f00780c */ /* 0x000fe20003f46270 */
[----:B------:R-:W-:Y:S01]  /*2f50*/  IMAD R11, R18, 0x1800, R7 ;  /* 0x00001800120b7824 */ /* 0x000fe200078e0207 */
[----:B------:R-:W-:Y:S01]  /*2f60*/  IADD3 R0, -R32, RZ, RZ ;  /* 0x000000ff20007210 */ /* 0x000fe20007ffe1ff */
[----:B------:R-:W-:Y:S01]  /*2f70*/  IMAD R15, R18, 0x1800, R3 ;  /* 0x00001800120f7824 */ /* 0x000fe200078e0203 */
[----:B------:R-:W-:Y:S05]  /*2f80*/  YIELD ;  /* 0x0000000000007946 */ /* 0x000fea0003800000 */
[----:B------:R-:W-:Y:S01]  /*2f90*/  BSSY B0, `(.L_x_10463) ;  /* 0x00002f1000007945 */ /* 0x000fe20003800000 */
[----:B------:R-:W-:-:S02]  /*2fa0*/  IMAD R89, R89, R0, R35 ;  /* 0x0000000059597224 */ /* 0x000fc400078e0223 */
[--C-:B------:R-:W-:Y:S02]  /*2fb0*/  IMAD R98, R11, 0x2, R26.reuse ;  /* 0x000000020b627824 */ /* 0x100fe400078e021a */
        /* <DEDUP_REMOVED lines=27> */
[----:B------:R-:W-:Y:S01]  /*3170*/  LEA R94, P2, R12, UR4, 0x1 ;  /* 0x000000040c5e7c11 */ /* 0x000fe2000f8408ff */
[----:B------:R-:W-:Y:S01]  /*3180*/  ULDC.U8 UR4, c[0x0][0x410] ;  /* 0x0001040000047ab9 */ /* 0x000fe20000000000 */
[----:B------:R-:W-:Y:S02]  /*3190*/  IMAD.WIDE.U32 R14, R60, R27, RZ ;  /* 0x0000001b3c0e7225 */ /* 0x000fe400078e00ff */
[----:B------:R-:W-:Y:S02]  /*31a0*/  LEA.HI.X R97, R12, UR5, R97, 0x1, P2 ;  /* 0x000000050c617c11 */ /* 0x000fe400090f0c61 */
[----:B------:R-:W-:Y:S01]  /*31b0*/  ISETP.NE.AND P2, PT, RZ, UR4, PT ;  /* 0x00000004ff007c0c */ /* 0x000fe2000bf45270 */
[----:B------:R-:W-:-:S02]  /*31c0*/  IMAD R11, R11, R60, R13 ;  /* 0x0000003c0b0b7224 */ /* 0x000fc400078e020d */
        /* <DEDUP_REMOVED lines=35> */
.L_x_10467:
[----:B------:R-:W-:Y:S05]  /*3400*/  BSYNC B1 ;  /* 0x0000000000017941 */ /* 0x000fea0003800000 */
.L_x_10466:
        /* <DEDUP_REMOVED lines=26> */
.L_x_10469:
[----:B------:R-:W-:Y:S05]  /*35b0*/  BSYNC B1 ;  /* 0x0000000000017941 */ /* 0x000fea0003800000 */
.L_x_10468:
[----:B0-----:R-:W-:Y:S01]  /*35c0*/  IMAD.MOV.U32 R12, RZ, RZ, R45 ;  /* 0x000000ffff0c7224 */ /* 0x001fe200078e002d */
[----:B------:R-:W-:Y:S01]  /*35d0*/  MOV R0, R44 ;  /* 0x0000002c00007202 */ /* 0x000fe20000000f00 */
[----:B------:R-:W-:Y:S01]  /*35e0*/  IMAD.MOV.U32 R13, RZ, RZ, R43 ;  /* 0x000000ffff0d7224 */ /* 0x000fe200078e002b */
[----:B------:R-:W-:Y:S02]  /*35f0*/  PRMT R105, R52, 0x7610, R105 ;  /* 0x0000761034697816 */ /* 0x000fe40000000069 */
[----:B------:R-:W-:Y:S01]  /*3600*/  PRMT R106, R11, 0x5410, R12 ;  /* 0x000054100b6a7816 */ /* 0x000fe2000000000c */
[----:B------:R-:W-:Y:S01]  /*3610*/  IMAD.MOV.U32 R12, RZ, RZ, R42 ;  /* 0x000000ffff0c7224 */ /* 0x000fe200078e002a */
[----:B------:R-:W-:Y:S01]  /*3620*/  PRMT R100, R0, 0x7610, R100 ;  /* 0x0000761000647816 */ /* 0x000fe20000000064 */
[----:B------:R-:W-:Y:S01]  /*3630*/  IMAD.MOV.U32 R0, RZ, RZ, R46 ;  /* 0x000000ffff007224 */ /* 0x000fe200078e002e */
[----:B------:R-:W-:Y:S01]  /*3640*/  ISETP.NE.AND P3, PT, R210, 0x3, PT ;  /* 0x00000003d200780c */ /* 0x000fe20003f65270 */
[----:B------:R-:W-:Y:S01]  /*3650*/  IMAD.MOV.U32 R11, RZ, RZ, R47 ;  /* 0x000000ffff0b7224 */ /* 0x000fe200078e002f */
[----:B------:R-:W-:Y:S01]  /*3660*/  PRMT R105, R105, 0x5410, R13 ;  /* 0x0000541069697816 */ /* 0x000fe2000000000d */
[----:B-----5:R-:W-:Y:S01]  /*3670*/  IMAD.MOV.U32 R13, RZ, RZ, R32 ;  /* 0x000000ffff0d7224 */ /* 0x020fe200078e0020 */
[----:B------:R-:W-:Y:S01]  /*3680*/  PRMT R100, R100, 0x5410, R0 ;  /* 0x0000541064647816 */ /* 0x000fe20000000000 */
[----:B------:R-:W-:Y:S01]  /*3690*/  IMAD.MOV.U32 R0, RZ, RZ, R37 ;  /* 0x000000ffff007224 */ /* 0x000fe200078e0025 */
[----:B------:R-:W-:Y:S01]  /*36a0*/  PRMT R107, R12, 0x5410, R11 ;  /* 0x000054100c6b7816 */ /* 0x000fe2000000000b */
[----:B------:R-:W-:-:S02]  /*36b0*/  IMAD.MOV.U32 R12, RZ, RZ, R33 ;  /* 0x000000ffff0c7224 */ /* 0x000fc400078e0021 */
[----:B------:R-:W-:-:S03]  /*36c0*/  IMAD.MOV.U32 R11, RZ, RZ, R36 ;  /* 0x000000ffff0b7224 */ /* 0x000fc600078e0024 */
        /* <DEDUP_REMOVED lines=10> */
.L_x_10470:
[----:B------:R-:W-:Y:S01]  /*3770*/  IMAD R0, R18, 0x8, R19 ;  /* 0x0000000812007824 */ /* 0x000fe200078e0213 */
[----:B------:R-:W-:Y:S01]  /*3780*/  SHF.L.U32 R93, R208, 0x1f, RZ ;  /* 0x0000001fd05d7819 */ /* 0x000fe200000006ff */
[----:B------:R-:W-:Y:S03]  /*3790*/  BSSY B1, `(.L_x_10471) ;  /* 0x0000003000017945 */ /* 0x000fe60003800000 */
[----:B------:R-:W0:Y:S02]  /*37a0*/  SYNCS.PHASECHK.TRANS64.TRYWAIT P5, [R0+URZ+0x32490], R93 ;  /* 0x0324905d000075a7 */ /* 0x000e2400080a017f */
[----:B0-----:R-:W-:Y:S05]  /*37b0*/  @!P5 BRA `(.L_x_10472) ;  /* 0x000001880014d947 */ /* 0x001fea0003800000 */
.L_x_10735:
[----:B------:R-:W-:Y:S05]  /*37c0*/  BSYNC B1 ;  /* 0x0000000000017941 */ /* 0x000fea0003800000 */
.L_x_10471:
[----:B------:R-:W-:-:S03]  /*37d0*/  UMOV UR4, 0xffffffff ;  /* 0xffffffff00047882 */ /* 0x000fc60000000000 */
[----:B------:R-:W-:Y:S05]  /*37e0*/  BRA.DIV UR4, `(.L_x_10473) ;  /* 0x0000018a041c7947 */ /* 0x000fea000b800000 */
[----:B------:R1:W2:Y:S04]  /*37f0*/  SHFL.IDX PT, R54, R97, RZ, 0x1c1f ;  /* 0x001c1fff61367589 */ /* 0x0002a800000e0000 */
[----:B------:R1:W3:Y:S02]  /*3800*/  SHFL.IDX PT, R11, R94, RZ, 0x1c1f ;  /* 0x001c1fff5e0b7589 */ /* 0x0002e400000e0000 */
.L_x_10739:
        /* <DEDUP_REMOVED lines=11> */
[----:B0-----:R-:W-:Y:S01]  /*38c0*/  IMAD.MOV.U32 R46, RZ, RZ, R13 ;  /* 0x000000ffff2e7224 */ /* 0x001fe200078e000d */
        /* <DEDUP_REMOVED lines=22> */
[--C-:B------:R-:W-:Y:S01]  /*3a30*/  HADD2.F32 R44, -RZ, R100.reuse.H1_H1 ;  /* 0x30000064ff2c7230 */ /* 0x100fe20000004100 */
[----:B------:R-:W-:Y:S01]  /*3a40*/  F2FP.F16.F32.PACK_AB R45, R45, R46 ;  /* 0x0000002e2d2d723e */ /* 0x000fe200000000ff */
[----:B------:R-:W-:Y:S02]  /*3a50*/  HADD2.F32 R15, -RZ, R100.H0_H0 ;  /* 0x20000064ff0f7230 */ /* 0x000fe40000004100 */
[----:B------:R-:W-:-:S02]  /*3a60*/  HADD2.F32 R100, -RZ, R107.H1_H1 ;  /* 0x3000006bff647230 */ /* 0x000fc40000004100 */
        /* <DEDUP_REMOVED lines=8> */
[----:B------:R-:W-:Y:S02]  /*3af0*/  IMAD.MOV.U32 R13, RZ, RZ, R55 ;  /* 0x000000ffff0d7224 */ /* 0x000fe400078e0037 */
[-C--:B------:R-:W-:Y:S01]  /*3b00*/  FMUL.FTZ R47, R14, R100.reuse ;  /* 0x000000640e2f7220 */ /* 0x080fe20000410000 */
[----:B------:R-:W-:-:S03]  /*3b10*/  FMUL.FTZ R100, R44, R100 ;  /* 0x000000642c647220 */ /* 0x000fc60000410000 */
[-C--:B------:R-:W-:Y:S01]  /*3b20*/  FFMA.FTZ R47, R44, R15.reuse, -R47 ;  /* 0x0000000f2c2f7223 */ /* 0x080fe2000001082f */
[----:B------:R-:W-:Y:S01]  /*3b30*/  FFMA.FTZ R100, R14, R15, R100 ;  /* 0x0000000f0e647223 */ /* 0x000fe20000010064 */
[----:B------:R-:W-:-:S04]  /*3b40*/  IMAD.MOV.U32 R15, RZ, RZ, R45 ;  /* 0x000000ffff0f7224 */ /* 0x000fc800078e002d */
[----:B------:R-:W-:-:S05]  /*3b50*/  F2FP.F16.F32.PACK_AB R47, R100, R47 ;  /* 0x0000002f642f723e */ /* 0x000fca00000000ff */
[----:B------:R-:W-:-:S07]  /*3b60*/  IMAD.MOV.U32 R14, RZ, RZ, R47 ;  /* 0x000000ffff0e7224 */ /* 0x000fce00078e002f */
.L_x_10479:
[----:B------:R-:W-:Y:S05]  /*3b70*/  BSYNC B3 ;  /* 0x0000000000037941 */ /* 0x000fea0003800000 */
.L_x_10478:
[----:B0-----:R4:W-:Y:S02]  /*3b80*/  ST.E.128 desc[UR60][R52.64], R12 ;  /* 0x0000000c34007985 */ /* 0x0019e4000c101d3c */
.L_x_10477:
[----:B------:R-:W-:Y:S05]  /*3b90*/  BSYNC B2 ;  /* 0x0000000000027941 */ /* 0x000fea0003800000 */
.L_x_10476:
        /* <DEDUP_REMOVED lines=11> */
[--C-:B------:R-:W-:Y:S01]  /*3c50*/  SHF.R.U64 R13, R40, 0x10, R41.reuse ;  /* 0x00000010280d7819 */ /* 0x100fe20000001229 */
[----:B------:R-:W-:Y:S01]  /*3c60*/  HADD2.F32 R47, -RZ, R14.H0_H0 ;  /* 0x2000000eff2f7230 */ /* 0x000fe20000004100 */
[----:B------:R-:W-:Y:S01]  /*3c70*/  SHF.R.U32.HI R41, RZ, 0x10, R41 ;  /* 0x00000010ff297819 */ /* 0x000fe20000011629 */
[----:B------:R-:W-:Y:S02]  /*3c80*/  HADD2.F32 R46, -RZ, R46.H0_H0 ;  /* 0x2000002eff2e7230 */ /* 0x000fe40000004100 */
        /* <DEDUP_REMOVED lines=8> */
[--C-:B------:R-:W-:Y:S02]  /*3d10*/  HADD2.F32 R13, -RZ, R15.reuse.H1_H1 ;  /* 0x3000000fff0d7230 */ /* 0x100fe40000004100 */
[----:B------:R-:W-:Y:S02]  /*3d20*/  HADD2.F32 R15, -RZ, R15.H0_H0 ;  /* 0x2000000fff0f7230 */ /* 0x000fe40000004100 */
[----:B------:R-:W-:Y:S02]  /*3d30*/  HADD2.F32 R40, -RZ, R40.H0_H0 ;  /* 0x20000028ff287230 */ /* 0x000fe40000004100 */
[----:B------:R-:W-:Y:S02]  /*3d40*/  HADD2.F32 R46, -RZ, R41.H0_H0 ;  /* 0x20000029ff2e7230 */ /* 0x000fe40000004100 */
[----:B------:R-:W-:-:S02]  /*3d50*/  HADD2.F32 R41, -RZ, R12.H0_H0 ;  /* 0x2000000cff297230 */ /* 0x000fc40000004100 */
[-C--:B------:R-:W-:Y:S01]  /*3d60*/  FMUL.FTZ R52, R13, R40.reuse ;  /* 0x000000280d347220 */ /* 0x080fe20000410000 */
[C---:B------:R-:W-:Y:S01]  /*3d70*/  FMUL.FTZ R40, R15.reuse, R40 ;  /* 0x000000280f287220 */ /* 0x040fe20000410000 */
[----:B------:R-:W-:Y:S02]  /*3d80*/  HADD2.F32 R43, -RZ, R14.H1_H1 ;  /* 0x3000000eff2b7230 */ /* 0x000fe40000004100 */
[-C--:B------:R-:W-:Y:S01]  /*3d90*/  FFMA.FTZ R15, R15, R46.reuse, -R52 ;  /* 0x0000002e0f0f7223 */ /* 0x080fe20000010834 */
[----:B------:R-:W-:Y:S01]  /*3da0*/  FFMA.FTZ R40, R13, R46, R40 ;  /* 0x0000002e0d287223 */ /* 0x000fe20000010028 */
[----:B------:R-:W-:Y:S02]  /*3db0*/  HADD2.F32 R52, -RZ, R107.H0_H0 ;  /* 0x2000006bff347230 */ /* 0x000fe40000004100 */
[----:B------:R-:W-:Y:S02]  /*3dc0*/  HADD2.F32 R13, -RZ, R12.H1_H1 ;  /* 0x3000000cff0d7230 */ /* 0x000fe40000004100 */
        /* <DEDUP_REMOVED lines=8> */
[----:B------:R-:W-:Y:S02]  /*3e50*/  F2FP.F16.F32.PACK_AB R13, R11, R42 ;  /* 0x0000002a0b0d723e */ /* 0x000fe400000000ff */
[-C--:B------:R-:W-:Y:S01]  /*3e60*/  FMUL.FTZ R46, R43, R12.reuse ;  /* 0x0000000c2b2e7220 */ /* 0x080fe20000410000 */
[----:B------:R-:W-:-:S03]  /*3e70*/  FMUL.FTZ R12, R47, R12 ;  /* 0x0000000c2f0c7220 */ /* 0x000fc60000410000 */
[-C--:B------:R-:W-:Y:S01]  /*3e80*/  FFMA.FTZ R46, R47, R14.reuse, -R46 ;  /* 0x0000000e2f2e7223 */ /* 0x080fe2000001082e */
[----:B------:R-:W-:Y:S01]  /*3e90*/  FFMA.FTZ R43, R43, R14, R12 ;  /* 0x0000000e2b2b7223 */ /* 0x000fe2000001000c */
[----:B------:R-:W-:-:S04]  /*3ea0*/  F2FP.F16.F32.PACK_AB R12, R52, R41 ;  /* 0x00000029340c723e */ /* 0x000fc800000000ff */
[----:B------:R-:W-:-:S07]  /*3eb0*/  F2FP.F16.F32.PACK_AB R14, R43, R46 ;  /* 0x0000002e2b0e723e */ /* 0x000fce00000000ff */
.L_x_10481:
[----:B------:R-:W-:Y:S05]  /*3ec0*/  BSYNC B2 ;  /* 0x0000000000027941 */ /* 0x000fea0003800000 */
.L_x_10480:
[----:B0-----:R4:W-:Y:S02]  /*3ed0*/  ST.E.128 desc[UR60][R44.64], R12 ;  /* 0x0000000c2c007985 */ /* 0x0019e4000c101d3c */
.L_x_10475:
[----:B------:R-:W-:Y:S05]  /*3ee0*/  BSYNC B1 ;  /* 0x0000000000017941 */ /* 0x000fea0003800000 */
.L_x_10474:
[----:B------:R-:W-:-:S03]  /*3ef0*/  UMOV UR4, 0xffffffff ;  /* 0xffffffff00047882 */ /* 0x000fc60000000000 */
[----:B------:R-:W-:Y:S05]  /*3f00*/  BRA.DIV UR4, `(.L_x_10482) ;  /* 0x0000018204a07947 */ /* 0x000fea000b800000 */
[----:B-1----:R-:W1:Y:S04]  /*3f10*/  SHFL.IDX PT, R97, R97, 0x1, 0x1c1f ;  /* 0x003c1f0061617f89 */ /* 0x002e6800000e0000 */
[----:B------:R0:W0:Y:S02]  /*3f20*/  SHFL.IDX PT, R43, R94, 0x1, 0x1c1f ;  /* 0x003c1f005e2b7f89 */ /* 0x00002400000e0000 */
.L_x_10743:
        /* <DEDUP_REMOVED lines=9> */
[--C-:B---3--:R-:W-:Y:S01]  /*3fc0*/  SHF.R.U64 R11, R36, 0x10, R37.reuse ;  /* 0x00000010240b7819 */ /* 0x108fe20000001225 */
[--C-:B--2---:R-:W-:Y:S01]  /*3fd0*/  HADD2.F32 R42, -RZ, R13.reuse.H1_H1 ;  /* 0x3000000dff2a7230 */ /* 0x104fe20000004100 */
[----:B------:R-:W-:Y:S01]  /*3fe0*/  SHF.R.U32.HI R36, RZ, 0x10, R37 ;  /* 0x00000010ff247819 */ /* 0x000fe20000011625 */
[----:B------:R-:W-:Y:S01]  /*3ff0*/  HADD2.F32 R44, -RZ, R13.H0_H0 ;  /* 0x2000000dff2c7230 */ /* 0x000fe20000004100 */
[--C-:B------:R-:W-:Y:S01]  /*4000*/  SHF.R.U64 R37, R38, 0x10, R39.reuse ;  /* 0x0000001026257819 */ /* 0x100fe20000001227 */
[--C-:B------:R-:W-:Y:S01]  /*4010*/  HADD2.F32 R13, -RZ, R15.reuse.H1_H1 ;  /* 0x3000000fff0d7230 */ /* 0x100fe20000004100 */
        /* <DEDUP_REMOVED lines=9> */
[----:B------:R-:W-:Y:S01]  /*40b0*/  FMUL.FTZ R37, R44, R37 ;  /* 0x000000252c257220 */ /* 0x000fe20000410000 */
[----:B------:R-:W-:Y:S02]  /*40c0*/  HADD2.F32 R45, -RZ, R102.H1_H1 ;  /* 0x30000066ff2d7230 */ /* 0x000fe40000004100 */
[-C--:B------:R-:W-:Y:S01]  /*40d0*/  FFMA.FTZ R46, R15, R36.reuse, -R46 ;  /* 0x000000240f2e7223 */ /* 0x080fe2000001082e */
[----:B------:R-:W-:Y:S01]  /*40e0*/  FFMA.FTZ R13, R13, R36, R38 ;  /* 0x000000240d0d7223 */ /* 0x000fe20000010026 */
[----:B------:R-:W-:Y:S01]  /*40f0*/  FFMA.FTZ R42, R42, R11, R37 ;  /* 0x0000000b2a2a7223 */ /* 0x000fe20000010025 */
[----:B------:R-:W-:-:S02]  /*4100*/  HADD2.F32 R38, -RZ, R104.H0_H0 ;  /* 0x20000068ff267230 */ /* 0x000fc40000004100 */
[----:B------:R-:W-:Y:S01]  /*4110*/  FFMA.FTZ R39, R44, R11, -R39 ;  /* 0x0000000b2c277223 */ /* 0x000fe20000010827 */
[--C-:B------:R-:W-:Y:S01]  /*4120*/  HADD2.F32 R15, -RZ, R12.reuse.H1_H1 ;  /* 0x3000000cff0f7230 */ /* 0x100fe20000004100 */
[----:B------:R-:W-:Y:S01]  /*4130*/  F2FP.F16.F32.PACK_AB R46, R13, R46 ;  /* 0x0000002e0d2e723e */ /* 0x000fe200000000ff */
[----:B------:R-:W-:Y:S02]  /*4140*/  HADD2.F32 R37, -RZ, R12.H0_H0 ;  /* 0x2000000cff257230 */ /* 0x000fe40000004100 */
[----:B------:R-:W-:Y:S02]  /*4150*/  HADD2.F32 R11, -RZ, R104.H1_H1 ;  /* 0x30000068ff0b7230 */ /* 0x000fe40000004100 */
[-C--:B------:R-:W-:Y:S01]  /*4160*/  FMUL.FTZ R44, R15, R38.reuse ;  /* 0x000000260f2c7220 */ /* 0x080fe20000410000 */
[----:B------:R-:W-:Y:S02]  /*4170*/  HADD2.F32 R12, -RZ, R14.H1_H1 ;  /* 0x3000000eff0c7230 */ /* 0x000fe40000004100 */
[----:B------:R-:W-:Y:S01]  /*4180*/  FMUL.FTZ R38, R37, R38 ;  /* 0x0000002625267220 */ /* 0x000fe20000410000 */
[----:B------:R-:W-:Y:S01]  /*4190*/  HADD2.F32 R36, -RZ, R102.H0_H0 ;  /* 0x20000066ff247230 */ /* 0x000fe20000004100 */
[----:B------:R-:W-:Y:S01]  /*41a0*/  F2FP.F16.F32.PACK_AB R39, R42, R39 ;  /* 0x000000272a27723e */ /* 0x000fe200000000ff */
[----:B------:R-:W-:-:S02]  /*41b0*/  HADD2.F32 R14, -RZ, R14.H0_H0 ;  /* 0x2000000eff0e7230 */ /* 0x000fc40000004100 */
[-C--:B------:R-:W-:Y:S01]  /*41c0*/  FMUL.FTZ R47, R12, R11.reuse ;  /* 0x0000000b0c2f7220 */ /* 0x080fe20000410000 */
[-C--:B------:R-:W-:Y:S01]  /*41d0*/  FFMA.FTZ R44, R37, R36.reuse, -R44 ;  /* 0x00000024252c7223 */ /* 0x080fe2000001082c */
[----:B------:R-:W-:Y:S01]  /*41e0*/  FFMA.FTZ R15, R15, R36, R38 ;  /* 0x000000240f0f7223 */ /* 0x000fe20000010026 */
[C---:B------:R-:W-:Y:S01]  /*41f0*/  FMUL.FTZ R11, R14.reuse, R11 ;  /* 0x0000000b0e0b7220 */ /* 0x040fe20000410000 */
[-C--:B------:R-:W-:Y:S01]  /*4200*/  FFMA.FTZ R47, R14, R45.reuse, -R47 ;  /* 0x0000002d0e2f7223 */ /* 0x080fe2000001082f */
[----:B------:R-:W-:Y:S02]  /*4210*/  IMAD.MOV.U32 R13, RZ, RZ, R39 ;  /* 0x000000ffff0d7224 */ /* 0x000fe400078e0027 */
[----:B------:R-:W-:Y:S01]  /*4220*/  FFMA.FTZ R12, R12, R45, R11 ;  /* 0x0000002d0c0c7223 */ /* 0x000fe2000001000b */
[----:B------:R-:W-:Y:S01]  /*4230*/  F2FP.F16.F32.PACK_AB R38, R15, R44 ;  /* 0x0000002c0f26723e */ /* 0x000fe200000000ff */
[----:B------:R-:W-:-:S03]  /*4240*/  IMAD.MOV.U32 R15, RZ, RZ, R46 ;  /* 0x000000ffff0f7224 */ /* 0x000fc600078e002e */
[----:B------:R-:W-:Y:S01]  /*4250*/  F2FP.F16.F32.PACK_AB R14, R12, R47 ;  /* 0x0000002f0c0e723e */ /* 0x000fe200000000ff */
[----:B------:R-:W-:-:S07]  /*4260*/  IMAD.MOV.U32 R12, RZ, RZ, R38 ;  /* 0x000000ffff0c7224 */ /* 0x000fce00078e0026 */
.L_x_10487:
[----:B------:R-:W-:Y:S05]  /*4270*/  BSYNC B2 ;  /* 0x0000000000027941 */ /* 0x000fea0003800000 */
.L_x_10486:
[----:B--2---:R0:W-:Y:S02]  /*4280*/  ST.E.128 desc[UR60][R40.64], R12 ;  /* 0x0000000c28007985 */ /* 0x0041e4000c101d3c */
.L_x_10485:
[----:B------:R-:W-:Y:S05]  /*4290*/  BSYNC B1 ;  /* 0x0000000000017941 */ /* 0x000fea0003800000 */
.L_x_10484:
[----:B---3--:R-:W3:Y:S02]  /*42a0*/  LDL R11, [R1] ;  /* 0x00000000010b7983 */ /* 0x008ee40000100800 */
[----:B---3--:R-:W-:-:S13]  /*42b0*/  LOP3.LUT P2, RZ, R11, 0x1, RZ, 0xc0, !PT ;  /* 0x000000010bff7812 */ /* 0x008fda000784c0ff */
[----:B------:R-:W-:Y:S05]  /*42c0*/  @P2 BRA `(.L_x_10483) ;  /* 0x0000001800f42947 */ /* 0x000fea0003800000 */
[----:B0---4-:R0:W3:Y:S01]  /*42d0*/  LDS.128 R12, [R96+0x2000] ;  /* 0x00200000600c7984 */ /* 0x0110e20000000c00 */
[C---:B------:R-:W-:Y:S01]  /*42e0*/  LEA R36, P2, R2.reuse, R43, 0x1 ;  /* 0x0000002b02247211 */ /* 0x040fe200078408ff */
[----:B------:R-:W-:Y:S03]  /*42f0*/  BSSY B1, `(.L_x_10488) ;  /* 0x000002e000017945 */ /* 0x000fe60003800000 */
[----:B-1----:R-:W-:Y:S02]  /*4300*/  LEA.HI.X R37, R2, R97, R207, 0x1, P2 ;  /* 0x0000006102257211 */ /* 0x002fe400010f0ccf */
[----:B------:R-:W-:-:S13]  /*4310*/  ISETP.GE.AND P2, PT, R209, R95, PT ;  /* 0x0000005fd100720c */ /* 0x000fda0003f46270 */
[----:B0-----:R-:W-:Y:S05]  /*4320*/  @P2 BRA `(.L_x_10489) ;  /* 0x0000000000a82947 */ /* 0x001fea0003800000 */
[--C-:B------:R-:W-:Y:S01]  /*4330*/  SHF.R.U64 R38, R32, 0x10, R33.reuse ;  /* 0x0000001020267819 */ /* 0x100fe20000001221 */
[--C-:B---3--:R-:W-:Y:S01]  /*4340*/  HADD2.F32 R11, -RZ, R13.reuse.H0_H0 ;  /* 0x2000000dff0b7230 */ /* 0x108fe20000004100 */
[----:B------:R-:W-:Y:S01]  /*4350*/  SHF.R.U32.HI R32, RZ, 0x10, R33 ;  /* 0x00000010ff207819 */ /* 0x000fe20000011621 */
[----:B------:R-:W-:Y:S01]  /*4360*/  IMAD.MOV.U32 R33, RZ, RZ, R15 ;  /* 0x000000ffff217224 */ /* 0x000fe200078e000f */
[--C-:B------:R-:W-:Y:S01]  /*4370*/  SHF.R.U64 R40, R34, 0x10, R35.reuse ;  /* 0x0000001022287819 */ /* 0x100fe20000001223 */
[----:B------:R-:W-:Y:S01]  /*4380*/  HADD2.F32 R15, -RZ, R13.H1_H1 ;  /* 0x3000000dff0f7230 */ /* 0x000fe20000004100 */
[----:B------:R-:W-:Y:S01]  /*4390*/  SHF.R.U32.HI R35, RZ, 0x10, R35 ;  /* 0x00000010ff237819 */ /* 0x000fe20000011623 */
[----:B------:R-:W-:Y:S02]  /*43a0*/  HADD2.F32 R38, -RZ, R38.H0_H0 ;  /* 0x20000026ff267230 */ /* 0x000fe40000004100 */
[----:B------:R-:W-:Y:S02]  /*43b0*/  HADD2.F32 R40, -RZ, R40.H0_H0 ;  /* 0x20000028ff287230 */ /* 0x000fe40000004100 */
[----:B------:R-:W-:-:S02]  /*43c0*/  HADD2.F32 R35, -RZ, R35.H0_H0 ;  /* 0x20000023ff237230 */ /* 0x000fc40000004100 */
[--C-:B------:R-:W-:Y:S02]  /*43d0*/  HADD2.F32 R34, -RZ, R33.reuse.H1_H1 ;  /* 0x30000021ff227230 */ /* 0x100fe40000004100 */
[----:B------:R-:W-:Y:S02]  /*43e0*/  HADD2.F32 R13, -RZ, R33.H0_H0 ;  /* 0x20000021ff0d7230 */ /* 0x000fe40000004100 */
[----:B------:R-:W-:Y:S02]  /*43f0*/  HADD2.F32 R33, -RZ, R32.H0_H0 ;  /* 0x20000020ff217230 */ /* 0x000fe40000004100 */
[-C--:B------:R-:W-:Y:S01]  /*4400*/  FMUL.FTZ R32, R15, R40.reuse ;  /* 0x000000280f207220 */ /* 0x080fe20000410000 */
[CC--:B------:R-:W-:Y:S01]  /*4410*/  FMUL.FTZ R42, R34.reuse, R35.reuse ;  /* 0x00000023222a7220 */ /* 0x0c0fe20000410000 */
[----:B------:R-:W-:Y:S01]  /*4420*/  FMUL.FTZ R40, R11, R40 ;  /* 0x000000280b287220 */ /* 0x000fe20000410000 */
[----:B------:R-:W-:Y:S01]  /*4430*/  FMUL.FTZ R35, R13, R35 ;  /* 0x000000230d237220 */ /* 0x000fe20000410000 */
[-C--:B------:R-:W-:Y:S01]  /*4440*/  FFMA.FTZ R11, R11, R38.reuse, -R32 ;  /* 0x000000260b0b7223 */ /* 0x080fe20000010820 */
[-C--:B------:R-:W-:Y:S01]  /*4450*/  FFMA.FTZ R13, R13, R33.reuse, -R42 ;  /* 0x000000210d0d7223 */ /* 0x080fe2000001082a */
[----:B------:R-:W-:Y:S01]  /*4460*/  FFMA.FTZ R32, R15, R38, R40 ;  /* 0x000000260f207223 */ /* 0x000fe20000010028 */
[----:B------:R-:W-:Y:S01]  /*4470*/  FFMA.FTZ R34, R34, R33, R35 ;  /* 0x0000002122227223 */ /* 0x000fe20000010023 */
[----:B------:R-:W-:-:S02]  /*4480*/  HADD2.F32 R38, -RZ, R103.H0_H0 ;  /* 0x20000067ff267230 */ /* 0x000fc40000004100 */
[----:B------:R-:W-:Y:S01]  /*4490*/  HADD2.F32 R15, -RZ, R12.H1_H1 ;  /* 0x3000000cff0f7230 */ /* 0x000fe20000004100 */
[----:B------:R-:W-:Y:S01]  /*44a0*/  F2FP.F16.F32.PACK_AB R11, R32, R11 ;  /* 0x0000000b200b723e */ /* 0x000fe200000000ff */
[----:B------:R-:W-:Y:S02]  /*44b0*/  HADD2.F32 R33, -RZ, R14.H1_H1 ;  /* 0x3000000eff217230 */ /* 0x000fe40000004100 */
[----:B------:R-:W-:Y:S02]  /*44c0*/  HADD2.F32 R103, -RZ, R103.H1_H1 ;  /* 0x30000067ff677230 */ /* 0x000fe40000004100 */
[----:B------:R-:W-:Y:S01]  /*44d0*/  FMUL.FTZ R39, R15, R38 ;  /* 0x000000260f277220 */ /* 0x000fe20000410000 */
[----:B------:R-:W-:Y:S02]  /*44e0*/  HADD2.F32 R12, -RZ, R12.H0_H0 ;  /* 0x2000000cff0c7230 */ /* 0x000fe40000004100 */
[----:B------:R-:W-:Y:S02]  /*44f0*/  HADD2.F32 R14, -RZ, R14.H0_H0 ;  /* 0x2000000eff0e7230 */ /* 0x000fe40000004100 */
[----:B------:R-:W-:Y:S01]  /*4500*/  FMUL.FTZ R41, R33, R103 ;  /* 0x0000006721297220 */ /* 0x000fe20000410000 */
[----:B------:R-:W-:-:S02]  /*4510*/  HADD2.F32 R35, -RZ, R101.H0_H0 ;  /* 0x20000065ff237230 */ /* 0x000fc40000004100 */
[----:B------:R-:W-:Y:S01]  /*4520*/  FMUL.FTZ R38, R12, R38 ;  /* 0x000000260c267220 */ /* 0x000fe20000410000 */
        /* <DEDUP_REMOVED lines=9> */
[----:B------:R-:W-:-:S07]  /*45c0*/  MOV R13, R11 ;  /* 0x0000000b000d7202 */ /* 0x000fce0000000f00 */
.L_x_10489:
[----:B------:R-:W-:Y:S05]  /*45d0*/  BSYNC B1 ;  /* 0x0000000000017941 */ /* 0x000fea0003800000 */
.L_x_10488:
[----:B---3--:R0:W-:Y:S01]  /*45e0*/  ST.E.128 desc[UR60][R36.64], R12 ;  /* 0x0000000c24007985 */ /* 0x0081e2000c101d3c */
[----:B------:R-:W-:Y:S05]  /*45f0*/  BRA `(.L_x_10483) ;  /* 0x0000001800287947 */ /* 0x000fea0003800000 */
.L_x_10465:
[----:B------:R-:W-:Y:S01]  /*4600*/  VIADD R11, R204, 0x40 ;  /* 0x00000040cc0b7836 */ /* 0x000fe20000000000 */
[----:B------:R-:W-:Y:S02]  /*4610*/  CS2R R38, SRZ ;  /* 0x0000000000267805 */ /* 0x000fe4000001ff00 */
[----:B------:R-:W-:Y:S02]  /*4620*/  CS2R R36, SRZ ;  /* 0x0000000000247805 */ /* 0x000fe4000001ff00 */
[----:B------:R-:W-:-:S04]  /*4630*/  ISETP.GE.AND P2, PT, R11, R92, PT ;  /* 0x0000005c0b00720c */ /* 0x000fc80003f46270 */
[----:B------:R-:W-:-:S13]  /*4640*/  ISETP.GE.OR P2, PT, R16, R95, P2 ;  /* 0x0000005f1000720c */ /* 0x000fda0001746670 */
[----:B------:R-:W-:-:S04]  /*4650*/  @!P2 IADD3 R33, P3, P4, R30, R12, R81 ;  /* 0x0000000c1e21a210 */ /* 0x000fc80007c7e051 */
[----:B------:R-:W-:Y:S02]  /*4660*/  @!P2 IADD3.X R32, R73, R93, R82, P3, P4 ;  /* 0x0000005d4920a210 */ /* 0x000fe40001fe8452 */
[----:B------:R-:W-:-:S04]  /*4670*/  @!P2 IADD3 R11, P3, P4, R58, R14, R79 ;  /* 0x0000000e3a0ba210 */ /* 0x000fc80007c7e04f */
[----:B------:R-:W-:Y:S02]  /*4680*/  @!P2 IADD3.X R42, R71, R0, R80, P3, P4 ;  /* 0x00000000472aa210 */ /* 0x000fe40001fe8450 */
[----:B------:R-:W-:-:S04]  /*4690*/  ISETP.GE.AND P3, PT, R204, R92, PT ;  /* 0x0000005ccc00720c */ /* 0x000fc80003f66270 */
[----:B------:R-:W-:-:S13]  /*46a0*/  ISETP.GE.OR P3, PT, R16, R95, P3 ;  /* 0x0000005f1000720c */ /* 0x000fda0001f66670 */
[----:B------:R-:W-:Y:S01]  /*46b0*/  @!P3 IADD3 R15, P4, R30, R12, RZ ;  /* 0x0000000c1e0fb210 */ /* 0x000fe20007f9e0ff */
[----:B------:R-:W0:Y:S04]  /*46c0*/  @!P3 LDC.64 R40, c[0x0][0x400] ;  /* 0x00010000ff28bb82 */ /* 0x000e280000000a00 */
[----:B------:R-:W-:-:S04]  /*46d0*/  @!P3 IMAD.X R34, R93, 0x1, R73, P4 ;  /* 0x000000015d22b824 */ /* 0x000fc800020e0649 */
[----:B------:R-:W1:Y:S02]  /*46e0*/  @!P3 LDC.64 R12, c[0x0][0x3e8] ;  /* 0x0000fa00ff0cbb82 */ /* 0x000e640000000a00 */
[----:B-1----:R-:W-:-:S04]  /*46f0*/  @!P3 LEA R12, P4, R15, R12, 0x1 ;  /* 0x0000000c0f0cb211 */ /* 0x002fc800078808ff */
[----:B------:R-:W-:Y:S02]  /*4700*/  @!P3 LEA.HI.X R13, R15, R13, R34, 0x1, P4 ;  /* 0x0000000d0f0db211 */ /* 0x000fe400020f0c22 */
[----:B------:R-:W-:Y:S02]  /*4710*/  CS2R R34, SRZ ;  /* 0x0000000000227805 */ /* 0x000fe4000001ff00 */
[----:B------:R-:W-:-:S05]  /*4720*/  @!P3 IADD3 R14, P4, R58, R14, RZ ;  /* 0x0000000e3a0eb210 */ /* 0x000fca0007f9e0ff */
[----:B------:R-:W-:Y:S01]  /*4730*/  @!P3 IMAD.X R0, R0, 0x1, R71, P4 ;  /* 0x000000010000b824 */ /* 0x000fe200020e0647 */
[----:B0-----:R-:W-:-:S04]  /*4740*/  @!P3 LEA R40, P4, R14, R40, 0x1 ;  /* 0x000000280e28b211 */ /* 0x001fc800078808ff */
[----:B------:R-:W-:Y:S02]  /*4750*/  @!P3 LEA.HI.X R41, R14, R41, R0, 0x1, P4 ;  /* 0x000000290e29b211 */ /* 0x000fe400020f0c00 */
[----:B------:R-:W0:Y:S03]  /*4760*/  @!P2 LDC.64 R14, c[0x0][0x3e8] ;  /* 0x0000fa00ff0eab82 */ /* 0x000e260000000a00 */
[----:B------:R-:W2:Y:S01]  /*4770*/  @!P3 LDG.E.128 R36, desc[UR60][R40.64] ;  /* 0x0000003c2824b981 */ /* 0x000ea2000c1e1d00 */
[----:B0-----:R-:W-:-:S04]  /*4780*/  @!P2 LEA R14, P4, R33, R14, 0x1 ;  /* 0x0000000e210ea211 */ /* 0x001fc800078808ff */
[----:B------:R-:W-:Y:S02]  /*4790*/  @!P2 LEA.HI.X R15, R33, R15, R32, 0x1, P4 ;  /* 0x0000000f210fa211 */ /* 0x000fe400020f0c20 */
[----:B------:R-:W-:-:S06]  /*47a0*/  CS2R R32, SRZ ;  /* 0x0000000000207805 */ /* 0x000fcc000001ff00 */
[----:B------:R0:W3:Y:S02]  /*47b0*/  @!P3 LDG.E.128 R32, desc[UR60][R12.64] ;  /* 0x0000003c0c20b981 */ /* 0x0000e4000c1e1d00 */
[----:B0-----:R-:W0:Y:S01]  /*47c0*/  @!P2 LDC.64 R12, c[0x0][0x400] ;  /* 0x00010000ff0cab82 */ /* 0x001e220000000a00 */
[----:B------:R-:W-:Y:S02]  /*47d0*/  CS2R R40, SRZ ;  /* 0x0000000000287805 */ /* 0x000fe4000001ff00 */
[----:B------:R-:W-:Y:S02]  /*47e0*/  CS2R R46, SRZ ;  /* 0x00000000002e7805 */ /* 0x000fe4000001ff00 */
[----:B------:R-:W-:Y:S02]  /*47f0*/  CS2R R44, SRZ ;  /* 0x00000000002c7805 */ /* 0x000fe4000001ff00 */
[----:B0-----:R-:W-:-:S04]  /*4800*/  @!P2 LEA R12, P3, R11, R12, 0x1 ;  /* 0x0000000c0b0ca211 */ /* 0x001fc800078608ff */
[----:B------:R-:W-:Y:S02]  /*4810*/  @!P2 LEA.HI.X R13, R11, R13, R42, 0x1, P3 ;  /* 0x0000000d0b0da211 */ /* 0x000fe400018f0c2a */
[----:B------:R-:W-:-:S03]  /*4820*/  CS2R R42, SRZ ;  /* 0x00000000002a7805 */ /* 0x000fc6000001ff00 */
[----:B------:R2:W4:Y:S04]  /*4830*/  @!P2 LDG.E.128 R44, desc[UR60][R12.64] ;  /* 0x0000003c0c2ca981 */ /* 0x000528000c1e1d00 */
[----:B------:R-:W5:Y:S01]  /*4840*/  @!P2 LDG.E.128 R40, desc[UR60][R14.64] ;  /* 0x0000003c0e28a981 */ /* 0x000f62000c1e1d00 */
[----:B------:R-:W-:Y:S02]  /*4850*/  ISETP.NE.AND P3, PT, R210, 0x3, PT ;  /* 0x00000003d200780c */ /* 0x000fe40003f65270 */
[----:B------:R-:W-:Y:S01]  /*4860*/  ISETP.GE.AND P2, PT, R16, R95, PT ;  /* 0x0000005f1000720c */ /* 0x000fe20003f46270 */
[----:B--2---:R-:W-:Y:S02]  /*4870*/  IMAD.MOV.U32 R12, RZ, RZ, R39 ;  /* 0x000000ffff0c7224 */ /* 0x004fe400078e0027 */
[----:B------:R-:W-:-:S02]  /*4880*/  IMAD.MOV.U32 R13, RZ, RZ, R36 ;  /* 0x000000ffff0d7224 */ /* 0x000fc400078e0024 */
[----:B---3--:R-:W-:Y:S02]  /*4890*/  IMAD.MOV.U32 R0, RZ, RZ, R34 ;  /* 0x000000ffff007224 */ /* 0x008fe400078e0022 */
[----:B------:R-:W-:Y:S02]  /*48a0*/  IMAD.MOV.U32 R11, RZ, RZ, R35 ;  /* 0x000000ffff0b7224 */ /* 0x000fe400078e0023 */
[----:B------:R-:W-:Y:S01]  /*48b0*/  IMAD.MOV.U32 R52, RZ, RZ, R32 ;  /* 0x000000ffff347224 */ /* 0x000fe200078e0020 */
[----:B------:R-:W-:Y:S01]  /*48c0*/  PRMT R110, R0, 0x7610, R110 ;  /* 0x00007610006e7816 */ /* 0x000fe2000000006e */
[----:B------:R-:W-:Y:S01]  /*48d0*/  IMAD.MOV.U32 R0, RZ, RZ, R37 ;  /* 0x000000ffff007224 */ /* 0x000fe200078e0025 */
[----:B------:R-:W-:Y:S01]  /*48e0*/  PRMT R105, R11, 0x7610, R105 ;  /* 0x000076100b697816 */ /* 0x000fe20000000069 */
[----:B------:R-:W-:Y:S01]  /*48f0*/  IMAD.MOV.U32 R11, RZ, RZ, R38 ;  /* 0x000000ffff0b7224 */ /* 0x000fe200078e0026 */
[----:B------:R-:W-:Y:S02]  /*4900*/  PRMT R111, R52, 0x7610, R111 ;  /* 0x00007610346f7816 */ /* 0x000fe4000000006f */
[----:B------:R-:W-:-:S02]  /*4910*/  PRMT R105, R105, 0x5410, R12 ;  /* 0x0000541069697816 */ /* 0x000fc4000000000c */
[----:B------:R-:W-:Y:S02]  /*4920*/  PRMT R110, R110, 0x5410, R11 ;  /* 0x000054106e6e7816 */ /* 0x000fe4000000000b */
[----:B------:R-:W-:Y:S02]  /*4930*/  PRMT R103, R0, 0x7610, R103 ;  /* 0x0000761000677816 */ /* 0x000fe40000000067 */
[----:B------:R-:W-:Y:S01]  /*4940*/  PRMT R111, R111, 0x5410, R13 ;  /* 0x000054106f6f7816 */ /* 0x000fe2000000000d */
[----:B------:R-:W-:-:S05]  /*4950*/  IMAD.MOV.U32 R53, RZ, RZ, R33 ;  /* 0x000000ffff357224 */ /* 0x000fca00078e0021 */
[----:B------:R-:W-:Y:S01]  /*4960*/  PRMT R104, R53, 0x7610, R104 ;  /* 0x0000761035687816 */ /* 0x000fe20000000068 */
[----:B-----5:R-:W-:Y:S01]  /*4970*/  IMAD.MOV.U32 R12, RZ, RZ, R43 ;  /* 0x000000ffff0c7224 */ /* 0x020fe200078e002b */
[----:B------:R-:W-:Y:S01]  /*4980*/  MOV R13, R42 ;  /* 0x0000002a000d7202 */ /* 0x000fe20000000f00 */
[----:B------:R-:W-:Y:S02]  /*4990*/  IMAD.MOV.U32 R11, RZ, RZ, R40 ;  /* 0x000000ffff0b7224 */ /* 0x000fe400078e0028 */
[----:B------:R-:W-:Y:S01]  /*49a0*/  IMAD.MOV.U32 R0, RZ, RZ, R41 ;  /* 0x000000ffff007224 */ /* 0x000fe200078e0029 */
[----:B------:R-:W-:Y:S01]  /*49b0*/  PRMT R106, R13, 0x5410, R12 ;  /* 0x000054100d6a7816 */ /* 0x000fe2000000000c */
[----:B----4-:R-:W-:Y:S02]  /*49c0*/  IMAD.MOV.U32 R13, RZ, RZ, R46 ;  /* 0x000000ffff0d7224 */ /* 0x010fe400078e002e */
        /* <DEDUP_REMOVED lines=8> */
.L_x_10490:
[----:B------:R-:W-:Y:S01]  /*4a50*/  IMAD R0, R18, 0x8, R19 ;  /* 0x0000000812007824 */ /* 0x000fe200078e0213 */
[----:B------:R-:W-:Y:S01]  /*4a60*/  SHF.L.U32 R93, R208, 0x1f, RZ ;  /* 0x0000001fd05d7819 */ /* 0x000fe200000006ff */
[----:B------:R-:W0:Y:S01]  /*4a70*/  LDC R95, c[0x0][0x2f4] ;  /* 0x0000bd00ff5f7b82 */ /* 0x000e220000000800 */
[----:B------:R-:W-:Y:S02]  /*4a80*/  BSSY B1, `(.L_x_10491) ;  /* 0x0000003000017945 */ /* 0x000fe40003800000 */
[----:B------:R-:W1:Y:S02]  /*4a90*/  SYNCS.PHASECHK.TRANS64.TRYWAIT P4, [R0+URZ+0x32490], R93 ;  /* 0x0324905d000075a7 */ /* 0x000e64000808017f */
[----:B-1----:R-:W-:Y:S05]  /*4aa0*/  @!P4 BRA `(.L_x_10492) ;  /* 0x000001780004c947 */ /* 0x002fea0003800000 */
.L_x_10744:
[----:B------:R-:W-:Y:S05]  /*4ab0*/  BSYNC B1 ;  /* 0x0000000000017941 */ /* 0x000fea0003800000 */
.L_x_10491:
[----:B------:R-:W-:Y:S01]  /*4ac0*/  UMOV UR4, 0xffffffff ;  /* 0xffffffff00047882 */ /* 0x000fe20000000000 */
[----:B0-----:R-:W-:Y:S02]  /*4ad0*/  IMAD.IADD R96, R95, 0x1, -R78 ;  /* 0x000000015f607824 */ /* 0x001fe400078e0a4e */
[----:B------:R-:W-:Y:S05]  /*4ae0*/  BRA.DIV UR4, `(.L_x_10493) ;  /* 0x0000017a04087947 */ /* 0x000fea000b800000 */
[----:B------:R0:W2:Y:S04]  /*4af0*/  SHFL.IDX PT, R98, R97, RZ, 0x1c1f ;  /* 0x001c1fff61627589 */ /* 0x0000a800000e0000 */
[----:B------:R0:W3:Y:S02]  /*4b00*/  SHFL.IDX PT, R11, R94, RZ, 0x1c1f ;  /* 0x001c1fff5e0b7589 */ /* 0x0000e400000e0000 */
.L_x_10748:
        /* <DEDUP_REMOVED lines=8> */
[----:B------:R-:W-:-:S05]  /*4b90*/  LEA.HI.SX32 R13, R13, R70, 0x1c ;  /* 0x000000460d0d7211 */ /* 0x000fca00078fe2ff */
[----:B------:R-:W-:-:S05]  /*4ba0*/  IMAD.SHL.U32 R99, R13, 0x8, RZ ;  /* 0x000000080d637824 */ /* 0x000fca00078e00ff */
[----:B------:R-:W-:-:S04]  /*4bb0*/  LOP3.LUT R12, R66, 0x38, R99, 0xf8, !PT ;  /* 0x00000038420c7812 */ /* 0x000fc800078ef863 */
[----:B------:R-:W-:-:S05]  /*4bc0*/  LOP3.LUT R12, R12, R63, RZ, 0x3c, !PT ;  /* 0x0000003f0c0c7212 */ /* 0x000fca00078e3cff */
[----:B----4-:R-:W-:Y:S02]  /*4bd0*/  IMAD R13, R14, 0x200, R12 ;  /* 0x000002000e0d7824 */ /* 0x010fe400078e020c */
[C---:B------:R-:W-:Y:S02]  /*4be0*/  IMAD R12, R18.reuse, 0x1800, R4 ;  /* 0x00001800120c7824 */ /* 0x040fe400078e0204 */
[----:B------:R-:W-:-:S03]  /*4bf0*/  IMAD R52, R18, 0x1800, R13 ;  /* 0x0000180012347824 */ /* 0x000fc600078e020d */
[----:B------:R-:W-:Y:S01]  /*4c00*/  LEA R12, R12, R19, 0x1 ;  /* 0x000000130c0c7211 */ /* 0x000fe200078e08ff */
[----:B------:R-:W-:-:S05]  /*4c10*/  IMAD R52, R52, 0x2, R19 ;  /* 0x0000000234347824 */ /* 0x000fca00078e0213 */
[----:B------:R-:W4:Y:S04]  /*4c20*/  LDS.128 R12, [R12+0x1c400] ;  /* 0x01c400000c0c7984 */ /* 0x000f280000000c00 */
[----:B------:R-:W0:Y:S01]  /*4c30*/  LDS.128 R52, [R52+0x1c400] ;  /* 0x01c4000034347984 */ /* 0x000e220000000c00 */
[----:B------:R-:W-:Y:S05]  /*4c40*/  @P2 BRA `(.L_x_10497) ;  /* 0x0000000400682947 */ /* 0x000fea0003800000 */
[----:B0-----:R-:W-:Y:S01]  /*4c50*/  IMAD.MOV.U32 R102, RZ, RZ, R53 ;  /* 0x000000ffff667224 */ /* 0x001fe200078e0035 */
[----:B------:R-:W-:Y:S01]  /*4c60*/  SHF.R.U64 R32, R32, 0x10, R33 ;  /* 0x0000001020207819 */ /* 0x000fe20000001221 */
[----:B----4-:R-:W-:Y:S01]  /*4c70*/  IMAD.MOV.U32 R53, RZ, RZ, R13 ;  /* 0x000000ffff357224 */ /* 0x010fe200078e000d */
[----:B------:R-:W-:Y:S01]  /*4c80*/  SHF.R.U64 R36, R36, 0x10, R37 ;  /* 0x0000001024247819 */ /* 0x000fe20000001225 */
[----:B------:R-:W-:Y:S01]  /*4c90*/  HADD2.F32 R103, -RZ, R103.H0_H0 ;  /* 0x20000067ff677230 */ /* 0x000fe20000004100 */
[----:B------:R-:W-:Y:S01]  /*4ca0*/  SHF.R.U64 R38, R38, 0x10, R39 ;  /* 0x0000001026267819 */ /* 0x000fe20000001227 */
[----:B------:R-:W-:Y:S01]  /*4cb0*/  HADD2.F32 R100, -RZ, R102.H0_H0 ;  /* 0x20000066ff647230 */ /* 0x000fe20000004100 */
[----:B------:R-:W-:Y:S01]  /*4cc0*/  SHF.R.U64 R34, R34, 0x10, R35 ;  /* 0x0000001022227819 */ /* 0x000fe20000001223 */
[----:B------:R-:W-:Y:S02]  /*4cd0*/  HADD2.F32 R101, -RZ, R53.H0_H0 ;  /* 0x20000035ff657230 */ /* 0x000fe40000004100 */
[----:B------:R-:W-:-:S02]  /*4ce0*/  HADD2.F32 R13, -RZ, R104.H0_H0 ;  /* 0x20000068ff0d7230 */ /* 0x000fc40000004100 */
[CC--:B------:R-:W-:Y:S01]  /*4cf0*/  FMUL.FTZ R104, R100.reuse, R103.reuse ;  /* 0x0000006764687220 */ /* 0x0c0fe20000410000 */
[----:B------:R-:W-:Y:S02]  /*4d00*/  HADD2.F32 R53, -RZ, R53.H1_H1 ;  /* 0x30000035ff357230 */ /* 0x000fe40000004100 */
[C---:B------:R-:W-:Y:S01]  /*4d10*/  FMUL.FTZ R103, R101.reuse, R103 ;  /* 0x0000006765677220 */ /* 0x040fe20000410000 */
[----:B------:R-:W-:Y:S02]  /*4d20*/  HADD2.F32 R36, -RZ, R36.H0_H0 ;  /* 0x20000024ff247230 */ /* 0x000fe40000004100 */
[-C--:B------:R-:W-:Y:S01]  /*4d30*/  FFMA.FTZ R101, R101, R13.reuse, -R104 ;  /* 0x0000000d65657223 */ /* 0x080fe20000010868 */
[----:B------:R-:W-:Y:S02]  /*4d40*/  HADD2.F32 R32, -RZ, R32.H0_H0 ;  /* 0x20000020ff207230 */ /* 0x000fe40000004100 */
[----:B------:R-:W-:Y:S01]  /*4d50*/  FFMA.FTZ R100, R100, R13, R103 ;  /* 0x0000000d64647223 */ /* 0x000fe20000010067 */
[----:B------:R-:W-:Y:S01]  /*4d60*/  SHF.R.U32.HI R103, RZ, 0x10, R37 ;  /* 0x00000010ff677819 */ /* 0x000fe20000011625 */
[----:B------:R-:W-:Y:S01]  /*4d70*/  HADD2.F32 R13, -RZ, R102.H1_H1 ;  /* 0x30000066ff0d7230 */ /* 0x000fe20000004100 */
[----:B------:R-:W-:Y:S01]  /*4d80*/  SHF.R.U32.HI R102, RZ, 0x10, R33 ;  /* 0x00000010ff667819 */ /* 0x000fe20000011621 */
[----:B------:R-:W-:-:S02]  /*4d90*/  IMAD.MOV.U32 R33, RZ, RZ, R55 ;  /* 0x000000ffff217224 */ /* 0x000fc400078e0037 */
[----:B------:R-:W-:Y:S02]  /*4da0*/  HADD2.F32 R103, -RZ, R103.H0_H0 ;  /* 0x20000067ff677230 */ /* 0x000fe40000004100 */
[----:B------:R-:W-:Y:S02]  /*4db0*/  HADD2.F32 R102, -RZ, R102.H0_H0 ;  /* 0x20000066ff667230 */ /* 0x000fe40000004100 */
[----:B------:R-:W-:Y:S02]  /*4dc0*/  HADD2.F32 R37, -RZ, R33.H0_H0 ;  /* 0x20000021ff257230 */ /* 0x000fe40000004100 */
[-C--:B------:R-:W-:Y:S01]  /*4dd0*/  FMUL.FTZ R104, R13, R103.reuse ;  /* 0x000000670d687220 */ /* 0x080fe20000410000 */
[C---:B------:R-:W-:Y:S01]  /*4de0*/  FMUL.FTZ R103, R53.reuse, R103 ;  /* 0x0000006735677220 */ /* 0x040fe20000410000 */
[--C-:B------:R-:W-:Y:S02]  /*4df0*/  HADD2.F32 R55, -RZ, R105.reuse.H0_H0 ;  /* 0x20000069ff377230 */ /* 0x100fe40000004100 */
[-C--:B------:R-:W-:Y:S01]  /*4e00*/  FFMA.FTZ R53, R53, R102.reuse, -R104 ;  /* 0x0000006635357223 */ /* 0x080fe20000010868 */
[----:B------:R-:W-:Y:S01]  /*4e10*/  FFMA.FTZ R13, R13, R102, R103 ;  /* 0x000000660d0d7223 */ /* 0x000fe20000010067 */
[----:B------:R-:W-:-:S02]  /*4e20*/  HADD2.F32 R103, -RZ, R105.H1_H1 ;  /* 0x30000069ff677230 */ /* 0x000fc40000004100 */
[----:B------:R-:W-:Y:S01]  /*4e30*/  HADD2.F32 R102, -RZ, R15.H0_H0 ;  /* 0x2000000fff667230 */ /* 0x000fe20000004100 */
[----:B------:R-:W-:Y:S01]  /*4e40*/  F2FP.F16.F32.PACK_AB R53, R53, R101 ;  /* 0x000000653535723e */ /* 0x000fe200000000ff */
[----:B------:R-:W-:Y:S02]  /*4e50*/  HADD2.F32 R105, -RZ, R111.H1_H1 ;  /* 0x3000006fff697230 */ /* 0x000fe40000004100 */
[----:B------:R-:W-:Y:S01]  /*4e60*/  FMUL.FTZ R104, R37, R103 ;  /* 0x0000006725687220 */ /* 0x000fe20000410000 */
[----:B------:R-:W-:Y:S01]  /*4e70*/  HADD2.F32 R38, -RZ, R38.H0_H0 ;  /* 0x20000026ff267230 */ /* 0x000fe20000004100 */
[----:B------:R-:W-:Y:S01]  /*4e80*/  F2FP.F16.F32.PACK_AB R100, R13, R100 ;  /* 0x000000640d64723e */ /* 0x000fe200000000ff */
[----:B------:R-:W-:Y:S02]  /*4e90*/  HADD2.F32 R34, -RZ, R34.H0_H0 ;  /* 0x20000022ff227230 */ /* 0x000fe40000004100 */
[C---:B------:R-:W-:Y:S01]  /*4ea0*/  FFMA.FTZ R104, R102.reuse, R55, -R104 ;  /* 0x0000003766687223 */ /* 0x040fe20000010868 */
[----:B------:R-:W-:Y:S01]  /*4eb0*/  FMUL.FTZ R102, R102, R103 ;  /* 0x0000006766667220 */ /* 0x000fe20000410000 */
[----:B------:R-:W-:-:S02]  /*4ec0*/  IMAD.MOV.U32 R13, RZ, RZ, R53 ;  /* 0x000000ffff0d7224 */ /* 0x000fc400078e0035 */
[----:B------:R-:W-:Y:S02]  /*4ed0*/  IMAD.MOV.U32 R53, RZ, RZ, R100 ;  /* 0x000000ffff357224 */ /* 0x000fe400078e0064 */
[----:B------:R-:W-:Y:S01]  /*4ee0*/  FFMA.FTZ R102, R37, R55, R102 ;  /* 0x0000003725667223 */ /* 0x000fe20000010066 */
[----:B------:R-:W-:Y:S01]  /*4ef0*/  SHF.R.U32.HI R37, RZ, 0x10, R39 ;  /* 0x00000010ff257819 */ /* 0x000fe20000011627 */
[----:B------:R-:W-:Y:S01]  /*4f00*/  HADD2.F32 R39, -RZ, R33.H1_H1 ;  /* 0x30000021ff277230 */ /* 0x000fe20000004100 */
[----:B------:R-:W-:Y:S01]  /*4f10*/  SHF.R.U32.HI R55, RZ, 0x10, R35 ;  /* 0x00000010ff377819 */ /* 0x000fe20000011623 */
[----:B------:R-:W-:Y:S02]  /*4f20*/  HADD2.F32 R33, -RZ, R15.H1_H1 ;  /* 0x3000000fff217230 */ /* 0x000fe40000004100 */
[----:B------:R-:W-:Y:S02]  /*4f30*/  HADD2.F32 R37, -RZ, R37.H0_H0 ;  /* 0x20000025ff257230 */ /* 0x000fe40000004100 */
[----:B------:R-:W-:-:S03]  /*4f40*/  HADD2.F32 R15, -RZ, R55.H0_H0 ;  /* 0x20000037ff0f7230 */ /* 0x000fc60000004100 */
[-C--:B------:R-:W-:Y:S01]  /*4f50*/  FMUL.FTZ R55, R39, R37.reuse ;  /* 0x0000002527377220 */ /* 0x080fe20000410000 */
[----:B------:R-:W-:-:S03]  /*4f60*/  FMUL.FTZ R37, R33, R37 ;  /* 0x0000002521257220 */ /* 0x000fc60000410000 */
[-C--:B------:R-:W-:Y:S01]  /*4f70*/  FFMA.FTZ R33, R33, R15.reuse, -R55 ;  /* 0x0000000f21217223 */ /* 0x080fe20000010837 */
[----:B------:R-:W-:Y:S01]  /*4f80*/  FFMA.FTZ R15, R39, R15, R37 ;  /* 0x0000000f270f7223 */ /* 0x000fe20000010025 */
[----:B------:R-:W-:Y:S02]  /*4f90*/  HADD2.F32 R37, -RZ, R52.H0_H0 ;  /* 0x20000034ff257230 */ /* 0x000fe40000004100 */
[----:B------:R-:W-:Y:S01]  /*4fa0*/  HADD2.F32 R55, -RZ, R12.H0_H0 ;  /* 0x2000000cff377230 */ /* 0x000fe20000004100 */
[----:B------:R-:W-:Y:S01]  /*4fb0*/  F2FP.F16.F32.PACK_AB R33, R33, R104 ;  /* 0x000000682121723e */ /* 0x000fe200000000ff */
[----:B------:R-:W-:Y:S02]  /*4fc0*/  HADD2.F32 R39, -RZ, R111.H0_H0 ;  /* 0x2000006fff277230 */ /* 0x000fe40000004100 */
[-C--:B------:R-:W-:Y:S01]  /*4fd0*/  FMUL.FTZ R103, R37, R105.reuse ;  /* 0x0000006925677220 */ /* 0x080fe20000410000 */
[----:B------:R-:W-:Y:S02]  /*4fe0*/  HADD2.F32 R52, -RZ, R52.H1_H1 ;  /* 0x30000034ff347230 */ /* 0x000fe40000004100 */
[----:B------:R-:W-:Y:S01]  /*4ff0*/  FMUL.FTZ R105, R55, R105 ;  /* 0x0000006937697220 */ /* 0x000fe20000410000 */
[----:B------:R-:W-:-:S02]  /*5000*/  HADD2.F32 R12, -RZ, R12.H1_H1 ;  /* 0x3000000cff0c7230 */ /* 0x000fc40000004100 */
[-C--:B------:R-:W-:Y:S01]  /*5010*/  FFMA.FTZ R103, R55, R39.reuse, -R103 ;  /* 0x0000002737677223 */ /* 0x080fe20000010867 */
[----:B------:R-:W-:Y:S02]  /*5020*/  HADD2.F32 R55, -RZ, R110.H1_H1 ;  /* 0x3000006eff377230 */ /* 0x000fe40000004100 */
[----:B------:R-:W-:Y:S01]  /*5030*/  FFMA.FTZ R105, R37, R39, R105 ;  /* 0x0000002725697223 */ /* 0x000fe20000010069 */
[-C--:B------:R-:W-:Y:S01]  /*5040*/  FMUL.FTZ R37, R52, R36.reuse ;  /* 0x0000002434257220 */ /* 0x080fe20000410000 */
[C---:B------:R-:W-:Y:S01]  /*5050*/  FMUL.FTZ R36, R12.reuse, R36 ;  /* 0x000000240c247220 */ /* 0x040fe20000410000 */
[----:B------:R-:W-:Y:S01]  /*5060*/  HADD2.F32 R39, -RZ, R14.H0_H0 ;  /* 0x2000000eff277230 */ /* 0x000fe20000004100 */
[----:B------:R-:W-:Y:S01]  /*5070*/  F2FP.F16.F32.PACK_AB R102, R15, R102 ;  /* 0x000000660f66723e */ /* 0x000fe200000000ff */
[-C--:B------:R-:W-:Y:S01]  /*5080*/  FFMA.FTZ R12, R12, R32.reuse, -R37 ;  /* 0x000000200c0c7223 */ /* 0x080fe20000010825 */
[----:B------:R-:W-:Y:S01]  /*5090*/  FFMA.FTZ R32, R52, R32, R36 ;  /* 0x0000002034207223 */ /* 0x000fe20000010024 */
[----:B------:R-:W-:-:S02]  /*50a0*/  HADD2.F32 R36, -RZ, R54.H0_H0 ;  /* 0x20000036ff247230 */ /* 0x000fc40000004100 */
[----:B------:R-:W-:Y:S01]  /*50b0*/  HADD2.F32 R54, -RZ, R54.H1_H1 ;  /* 0x30000036ff367230 */ /* 0x000fe20000004100 */
[----:B------:R-:W-:Y:S01]  /*50c0*/  F2FP.F16.F32.PACK_AB R12, R12, R103 ;  /* 0x000000670c0c723e */ /* 0x000fe200000000ff */
[----:B------:R-:W-:Y:S02]  /*50d0*/  HADD2.F32 R14, -RZ, R14.H1_H1 ;  /* 0x3000000eff0e7230 */ /* 0x000fe40000004100 */
[-C--:B------:R-:W-:Y:S01]  /*50e0*/  FMUL.FTZ R52, R36, R55.reuse ;  /* 0x0000003724347220 */ /* 0x080fe20000410000 */
[----:B------:R-:W-:Y:S02]  /*50f0*/  HADD2.F32 R37, -RZ, R110.H0_H0 ;  /* 0x2000006eff257230 */ /* 0x000fe40000004100 */
[-C--:B------:R-:W-:Y:S01]  /*5100*/  FMUL.FTZ R35, R54, R38.reuse ;  /* 0x0000002636237220 */ /* 0x080fe20000410000 */
[C---:B------:R-:W-:Y:S01]  /*5110*/  FMUL.FTZ R55, R39.reuse, R55 ;  /* 0x0000003727377220 */ /* 0x040fe20000410000 */
[----:B------:R-:W-:Y:S01]  /*5120*/  FMUL.FTZ R38, R14, R38 ;  /* 0x000000260e267220 */ /* 0x000fe20000410000 */
[----:B------:R-:W-:Y:S01]  /*5130*/  F2FP.F16.F32.PACK_AB R32, R32, R105 ;  /* 0x000000692020723e */ /* 0x000fe200000000ff */
[-C--:B------:R-:W-:Y:S01]  /*5140*/  FFMA.FTZ R52, R39, R37.reuse, -R52 ;  /* 0x0000002527347223 */ /* 0x080fe20000010834 */
[----:B------:R-:W-:Y:S01]  /*5150*/  FFMA.FTZ R55, R36, R37, R55 ;  /* 0x0000002524377223 */ /* 0x000fe20000010037 */
[-C--:B------:R-:W-:Y:S01]  /*5160*/  FFMA.FTZ R38, R54, R34.reuse, R38 ;  /* 0x0000002236267223 */ /* 0x080fe20000010026 */
[----:B------:R-:W-:Y:S01]  /*5170*/  FFMA.FTZ R35, R14, R34, -R35 ;  /* 0x000000220e237223 */ /* 0x000fe20000010823 */
[----:B------:R-:W-:-:S03]  /*5180*/  IMAD.MOV.U32 R15, RZ, RZ, R33 ;  /* 0x000000ffff0f7224 */ /* 0x000fc600078e0021 */
[----:B------:R-:W-:Y:S02]  /*5190*/  F2FP.F16.F32.PACK_AB R55, R38, R55 ;  /* 0x000000372637723e */ /* 0x000fe400000000ff */
[----:B------:R-:W-:Y:S01]  /*51a0*/  F2FP.F16.F32.PACK_AB R35, R35, R52 ;  /* 0x000000342323723e */ /* 0x000fe200000000ff */
[----:B------:R-:W-:Y:S02]  /*51b0*/  IMAD.MOV.U32 R52, RZ, RZ, R32 ;  /* 0x000000ffff347224 */ /* 0x000fe400078e0020 */
[----:B------:R-:W-:Y:S02]  /*51c0*/  IMAD.MOV.U32 R54, RZ, RZ, R55 ;  /* 0x000000ffff367224 */ /* 0x000fe400078e0037 */
[----:B------:R-:W-:Y:S02]  /*51d0*/  IMAD.MOV.U32 R14, RZ, RZ, R35 ;  /* 0x000000ffff0e7224 */ /* 0x000fe400078e0023 */
[----:B------:R-:W-:-:S07]  /*51e0*/  IMAD.MOV.U32 R55, RZ, RZ, R102 ;  /* 0x000000ffff377224 */ /* 0x000fce00078e0066 */
.L_x_10497:
[----:B------:R-:W-:Y:S05]  /*51f0*/  BSYNC B2 ;  /* 0x0000000000027941 */ /* 0x000fea0003800000 */
.L_x_10496:
[CC--:B---3--:R-:W-:Y:S01]  /*5200*/  LEA R32, P4, R69.reuse, R11.reuse, 0x1 ;  /* 0x0000000b45207211 */ /* 0x0c8fe200078808ff */
[----:B--2---:R-:W-:Y:S01]  /*5210*/  IMAD.MOV.U32 R35, RZ, RZ, R98 ;  /* 0x000000ffff237224 */ /* 0x004fe200078e0062 */
[----:B------:R-:W-:Y:S02]  /*5220*/  MOV R34, R11 ;  /* 0x0000000b00227202 */ /* 0x000fe40000000f00 */
[----:B------:R-:W-:Y:S02]  /*5230*/  LEA.HI.X R33, R69, R98, R67, 0x1, P4 ;  /* 0x0000006245217211 */ /* 0x000fe400020f0c43 */
[----:B------:R-:W-:-:S03]  /*5240*/  ISETP.GE.AND P4, PT, R99, R95, PT ;  /* 0x0000005f6300720c */ /* 0x000fc60003f86270 */
[----:B----4-:R4:W-:Y:S10]  /*5250*/  ST.E.128 desc[UR60][R32.64], R12 ;  /* 0x0000000c20007985 */ /* 0x0109f4000c101d3c */
[----:B------:R-:W-:-:S05]  /*5260*/  @!P4 IMAD.WIDE R34, R99, 0x2, R34 ;  /* 0x000000026322c825 */ /* 0x000fca00078e0222 */
[----:B0-----:R4:W-:Y:S02]  /*5270*/  @!P4 ST.E.128 desc[UR60][R34.64], R52 ;  /* 0x000000342200c985 */ /* 0x0019e4000c101d3c */
.L_x_10495:
[----:B------:R-:W-:Y:S05]  /*5280*/  BSYNC B1 ;  /* 0x0000000000017941 */ /* 0x000fea0003800000 */
.L_x_10494:
[----:B------:R-:W-:-:S03]  /*5290*/  UMOV UR4, 0xffffffff ;  /* 0xffffffff00047882 */ /* 0x000fc60000000000 */
[----:B------:R-:W-:Y:S05]  /*52a0*/  BRA.DIV UR4, `(.L_x_10498) ;  /* 0x0000017204647947 */ /* 0x000fea000b800000 */
[----:B0-----:R-:W0:Y:S04]  /*52b0*/  SHFL.IDX PT, R97, R97, 0x1, 0x1c1f ;  /* 0x003c1f0061617f89 */ /* 0x001e2800000e0000 */
[----:B------:R-:W0:Y:S02]  /*52c0*/  SHFL.IDX PT, R94, R94, 0x1, 0x1c1f ;  /* 0x003c1f005e5e7f89 */ /* 0x000e2400000e0000 */
.L_x_10752:
[----:B---3--:R-:W-:-:S05]  /*52d0*/  VIADD R11, R204, 0x40 ;  /* 0x00000040cc0b7836 */ /* 0x008fca0000000000 */
[----:B------:R-:W-:-:S13]  /*52e0*/  ISETP.GE.OR P4, PT, R11, R92, P1 ;  /* 0x0000005c0b00720c */ /* 0x000fda0000f86670 */
[----:B------:R-:W-:Y:S05]  /*52f0*/  @P4 BRA `(.L_x_10483) ;  /* 0x0000000800e84947 */ /* 0x000fea0003800000 */
[----:B----4-:R-:W3:Y:S01]  /*5300*/  LDL R13, [R1+0x74] ;  /* 0x00007400010d7983 */ /* 0x010ee20000100800 */
[----:B------:R-:W-:Y:S01]  /*5310*/  SEL R96, R78, R96, !P0 ;  /* 0x000000604e607207 */ /* 0x000fe20004000000 */
[C---:B------:R-:W-:Y:S01]  /*5320*/  VIADD R14, R204.reuse, 0x40 ;  /* 0x00000040cc0e7836 */ /* 0x040fe20000000000 */
        /* <DEDUP_REMOVED lines=15> */
[----:B---3--:R-:W-:Y:S02]  /*5420*/  IMAD.IADD R13, R13, 0x1, R12 ;  /* 0x000000010d0d7824 */ /* 0x008fe400078e020c */
[C---:B------:R-:W-:Y:S02]  /*5430*/  IMAD R12, R18.reuse, 0x1800, R65 ;  /* 0x00001800120c7824 */ /* 0x040fe400078e0241 */
[----:B------:R-:W-:Y:S02]  /*5440*/  IMAD R32, R18, 0x1800, R13 ;  /* 0x0000180012207824 */ /* 0x000fe400078e020d */
[--C-:B------:R-:W-:Y:S02]  /*5450*/  IMAD R12, R12, 0x2, R19.reuse ;  /* 0x000000020c0c7824 */ /* 0x100fe400078e0213 */
[----:B------:R-:W-:-:S04]  /*5460*/  IMAD R32, R32, 0x2, R19 ;  /* 0x0000000220207824 */ /* 0x000fc800078e0213 */
[----:B------:R-:W0:Y:S04]  /*5470*/  LDS.128 R12, [R12+0x1c400] ;  /* 0x01c400000c0c7984 */ /* 0x000e280000000c00 */
[----:B------:R-:W3:Y:S01]  /*5480*/  LDS.128 R32, [R32+0x1c400] ;  /* 0x01c4000020207984 */ /* 0x000ee20000000c00 */
[----:B------:R-:W-:Y:S05]  /*5490*/  @P2 BRA `(.L_x_10500) ;  /* 0x0000000400542947 */ /* 0x000fea0003800000 */
[--C-:B------:R-:W-:Y:S01]  /*54a0*/  SHF.R.U64 R38, R40, 0x10, R41.reuse ;  /* 0x0000001028267819 */ /* 0x100fe20000001229 */
[----:B------:R-:W-:Y:S01]  /*54b0*/  HADD2.F32 R52, -RZ, R107.H1_H1 ;  /* 0x3000006bff347230 */ /* 0x000fe20000004100 */
[----:B------:R-:W-:Y:S01]  /*54c0*/  SHF.R.U32.HI R40, RZ, 0x10, R41 ;  /* 0x00000010ff287819 */ /* 0x000fe20000011629 */
[----:B0-----:R-:W-:Y:S01]  /*54d0*/  HADD2.F32 R53, -RZ, R13.H0_H0 ;  /* 0x2000000dff357230 */ /* 0x001fe20000004100 */
[--C-:B------:R-:W-:Y:S01]  /*54e0*/  SHF.R.U64 R41, R42, 0x10, R43.reuse ;  /* 0x000000102a297819 */ /* 0x100fe2000000122b */
[----:B---3--:R-:W-:Y:S01]  /*54f0*/  HADD2.F32 R54, -RZ, R33.H1_H1 ;  /* 0x30000021ff367230 */ /* 0x008fe20000004100 */
[----:B------:R-:W-:Y:S01]  /*5500*/  SHF.R.U32.HI R42, RZ, 0x10, R43 ;  /* 0x00000010ff2a7819 */ /* 0x000fe2000001162b */
[----:B------:R-:W-:Y:S01]  /*5510*/  HADD2.F32 R13, -RZ, R13.H1_H1 ;  /* 0x3000000dff0d7230 */ /* 0x000fe20000004100 */
[----:B------:R-:W-:Y:S01]  /*5520*/  SHF.R.U64 R39, R44, 0x10, R45 ;  /* 0x000000102c277819 */ /* 0x000fe2000000122d */
[----:B------:R-:W-:Y:S01]  /*5530*/  HADD2.F32 R40, -RZ, R40.H0_H0 ;  /* 0x20000028ff287230 */ /* 0x000fe20000004100 */
[----:B------:R-:W-:-:S02]  /*5540*/  SHF.R.U64 R43, R46, 0x10, R47 ;  /* 0x000000102e2b7819 */ /* 0x000fc4000000122f */
[----:B------:R-:W-:Y:S01]  /*5550*/  SHF.R.U32.HI R44, RZ, 0x10, R45 ;  /* 0x00000010ff2c7819 */ /* 0x000fe2000001162d */
[----:B------:R-:W-:Y:S01]  /*5560*/  HADD2.F32 R45, -RZ, R109.H1_H1 ;  /* 0x3000006dff2d7230 */ /* 0x000fe20000004100 */
[----:B------:R-:W-:Y:S01]  /*5570*/  SHF.R.U32.HI R46, RZ, 0x10, R47 ;  /* 0x00000010ff2e7819 */ /* 0x000fe2000001162f */
[----:B------:R-:W-:Y:S02]  /*5580*/  HADD2.F32 R47, -RZ, R33.H0_H0 ;  /* 0x20000021ff2f7230 */ /* 0x000fe40000004100 */
[----:B------:R-:W-:Y:S02]  /*5590*/  HADD2.F32 R44, -RZ, R44.H0_H0 ;  /* 0x2000002cff2c7230 */ /* 0x000fe40000004100 */
[----:B------:R-:W-:Y:S02]  /*55a0*/  HADD2.F32 R46, -RZ, R46.H0_H0 ;  /* 0x2000002eff2e7230 */ /* 0x000fe40000004100 */
[-C--:B------:R-:W-:Y:S01]  /*55b0*/  FMUL.FTZ R33, R47, R45.reuse ;  /* 0x0000002d2f217220 */ /* 0x080fe20000410000 */
[----:B------:R-:W-:Y:S01]  /*55c0*/  FMUL.FTZ R45, R53, R45 ;  /* 0x0000002d352d7220 */ /* 0x000fe20000410000 */
[----:B------:R-:W-:-:S02]  /*55d0*/  HADD2.F32 R39, -RZ, R39.H0_H0 ;  /* 0x20000027ff277230 */ /* 0x000fc40000004100 */
[----:B------:R-:W-:Y:S01]  /*55e0*/  FFMA.FTZ R33, R53, R52, -R33 ;  /* 0x0000003435217223 */ /* 0x000fe20000010821 */
[C---:B------:R-:W-:Y:S01]  /*55f0*/  FMUL.FTZ R53, R54.reuse, R44 ;  /* 0x0000002c36357220 */ /* 0x040fe20000410000 */
[----:B------:R-:W-:Y:S01]  /*5600*/  FFMA.FTZ R45, R47, R52, R45 ;  /* 0x000000342f2d7223 */ /* 0x000fe2000001002d */
[C---:B------:R-:W-:Y:S01]  /*5610*/  FMUL.FTZ R44, R13.reuse, R44 ;  /* 0x0000002c0d2c7220 */ /* 0x040fe20000410000 */
[--C-:B------:R-:W-:Y:S02]  /*5620*/  HADD2.F32 R47, -RZ, R35.reuse.H0_H0 ;  /* 0x20000023ff2f7230 */ /* 0x100fe40000004100 */
[-C--:B------:R-:W-:Y:S01]  /*5630*/  FFMA.FTZ R53, R13, R40.reuse, -R53 ;  /* 0x000000280d357223 */ /* 0x080fe20000010835 */
[----:B------:R-:W-:Y:S02]  /*5640*/  HADD2.F32 R52, -RZ, R35.H1_H1 ;  /* 0x30000023ff347230 */ /* 0x000fe40000004100 */
[----:B------:R-:W-:Y:S01]  /*5650*/  FFMA.FTZ R44, R54, R40, R44 ;  /* 0x00000028362c7223 */ /* 0x000fe2000001002c */
[----:B------:R-:W-:-:S02]  /*5660*/  HADD2.F32 R13, -RZ, R108.H1_H1 ;  /* 0x3000006cff0d7230 */ /* 0x000fc40000004100 */
[--C-:B------:R-:W-:Y:S01]  /*5670*/  HADD2.F32 R35, -RZ, R15.reuse.H0_H0 ;  /* 0x2000000fff237230 */ /* 0x100fe20000004100 */
[----:B------:R-:W-:Y:S01]  /*5680*/  F2FP.F16.F32.PACK_AB R33, R53, R33 ;  /* 0x000000213521723e */ /* 0x000fe200000000ff */
[----:B------:R-:W-:Y:S02]  /*5690*/  HADD2.F32 R54, -RZ, R42.H0_H0 ;  /* 0x2000002aff367230 */ /* 0x000fe40000004100 */
[-C--:B------:R-:W-:Y:S01]  /*56a0*/  FMUL.FTZ R42, R47, R13.reuse ;  /* 0x0000000d2f2a7220 */ /* 0x080fe20000410000 */
[----:B------:R-:W-:Y:S02]  /*56b0*/  HADD2.F32 R40, -RZ, R106.H1_H1 ;  /* 0x3000006aff287230 */ /* 0x000fe40000004100 */
[----:B------:R-:W-:Y:S01]  /*56c0*/  FMUL.FTZ R55, R35, R13 ;  /* 0x0000000d23377220 */ /* 0x000fe20000410000 */
[----:B------:R-:W-:Y:S02]  /*56d0*/  HADD2.F32 R15, -RZ, R15.H1_H1 ;  /* 0x3000000fff0f7230 */ /* 0x000fe40000004100 */
[----:B------:R-:W-:Y:S01]  /*56e0*/  FMUL.FTZ R13, R52, R46 ;  /* 0x0000002e340d7220 */ /* 0x000fe20000410000 */
[----:B------:R-:W-:-:S02]  /*56f0*/  HADD2.F32 R43, -RZ, R43.H0_H0 ;  /* 0x2000002bff2b7230 */ /* 0x000fc40000004100 */
[-C--:B------:R-:W-:Y:S01]  /*5700*/  FFMA.FTZ R42, R35, R40.reuse, -R42 ;  /* 0x00000028232a7223 */ /* 0x080fe2000001082a */
[----:B------:R-:W-:Y:S01]  /*5710*/  FFMA.FTZ R55, R47, R40, R55 ;  /* 0x000000282f377223 */ /* 0x000fe20000010037 */
[C---:B------:R-:W-:Y:S01]  /*5720*/  FMUL.FTZ R46, R15.reuse, R46 ;  /* 0x0000002e0f2e7220 */ /* 0x040fe20000410000 */
[-C--:B------:R-:W-:Y:S01]  /*5730*/  FFMA.FTZ R13, R15, R54.reuse, -R13 ;  /* 0x000000360f0d7223 */ /* 0x080fe2000001080d */
[----:B------:R-:W-:Y:S01]  /*5740*/  HADD2.F32 R15, -RZ, R109.H0_H0 ;  /* 0x2000006dff0f7230 */ /* 0x000fe20000004100 */
[----:B------:R-:W-:Y:S01]  /*5750*/  F2FP.F16.F32.PACK_AB R44, R44, R45 ;  /* 0x0000002d2c2c723e */ /* 0x000fe200000000ff */
[----:B------:R-:W-:Y:S02]  /*5760*/  HADD2.F32 R47, -RZ, R32.H0_H0 ;  /* 0x20000020ff2f7230 */ /* 0x000fe40000004100 */
[----:B------:R-:W-:Y:S01]  /*5770*/  FFMA.FTZ R46, R52, R54, R46 ;  /* 0x00000036342e7223 */ /* 0x000fe2000001002e */
[----:B------:R-:W-:Y:S01]  /*5780*/  HADD2.F32 R40, -RZ, R12.H0_H0 ;  /* 0x2000000cff287230 */ /* 0x000fe20000004100 */
[----:B------:R-:W-:Y:S01]  /*5790*/  F2FP.F16.F32.PACK_AB R42, R13, R42 ;  /* 0x0000002a0d2a723e */ /* 0x000fe200000000ff */
[----:B------:R-:W-:Y:S01]  /*57a0*/  HADD2.F32 R32, -RZ, R32.H1_H1 ;  /* 0x30000020ff207230 */ /* 0x000fe20000004100 */
[----:B------:R-:W-:Y:S01]  /*57b0*/  MOV R13, R33 ;  /* 0x00000021000d7202 */ /* 0x000fe20000000f00 */
[----:B------:R-:W-:-:S02]  /*57c0*/  HADD2.F32 R52, -RZ, R38.H0_H0 ;  /* 0x20000026ff347230 */ /* 0x000fc40000004100 */
[CC--:B------:R-:W-:Y:S01]  /*57d0*/  FMUL.FTZ R38, R47.reuse, R15.reuse ;  /* 0x0000000f2f267220 */ /* 0x0c0fe20000410000 */
[----:B------:R-:W-:Y:S02]  /*57e0*/  HADD2.F32 R35, -RZ, R107.H0_H0 ;  /* 0x2000006bff237230 */ /* 0x000fe40000004100 */
[----:B------:R-:W-:Y:S01]  /*57f0*/  FMUL.FTZ R54, R40, R15 ;  /* 0x0000000f28367220 */ /* 0x000fe20000410000 */
[----:B------:R-:W-:Y:S02]  /*5800*/  HADD2.F32 R12, -RZ, R12.H1_H1 ;  /* 0x3000000cff0c7230 */ /* 0x000fe40000004100 */
[----:B------:R-:W-:Y:S01]  /*5810*/  FMUL.FTZ R15, R32, R39 ;  /* 0x00000027200f7220 */ /* 0x000fe20000410000 */
[----:B------:R-:W-:Y:S02]  /*5820*/  IMAD.MOV.U32 R33, RZ, RZ, R44 ;  /* 0x000000ffff217224 */ /* 0x000fe400078e002c */
[-C--:B------:R-:W-:Y:S01]  /*5830*/  FFMA.FTZ R38, R40, R35.reuse, -R38 ;  /* 0x0000002328267223 */ /* 0x080fe20000010826 */
[----:B------:R-:W-:Y:S01]  /*5840*/  FFMA.FTZ R54, R47, R35, R54 ;  /* 0x000000232f367223 */ /* 0x000fe20000010036 */
[C---:B------:R-:W-:Y:S01]  /*5850*/  FMUL.FTZ R39, R12.reuse, R39 ;  /* 0x000000270c277220 */ /* 0x040fe20000410000 */
[----:B------:R-:W-:Y:S01]  /*5860*/  FFMA.FTZ R15, R12, R52, -R15 ;  /* 0x000000340c0f7223 */ /* 0x000fe2000001080f */
[----:B------:R-:W-:-:S02]  /*5870*/  HADD2.F32 R12, -RZ, R108.H0_H0 ;  /* 0x2000006cff0c7230 */ /* 0x000fc40000004100 */
[----:B------:R-:W-:Y:S02]  /*5880*/  HADD2.F32 R40, -RZ, R34.H0_H0 ;  /* 0x20000022ff287230 */ /* 0x000fe40000004100 */
[----:B------:R-:W-:Y:S01]  /*5890*/  FFMA.FTZ R39, R32, R52, R39 ;  /* 0x0000003420277223 */ /* 0x000fe20000010027 */
[----:B------:R-:W-:Y:S02]  /*58a0*/  HADD2.F32 R35, -RZ, R14.H0_H0 ;  /* 0x2000000eff237230 */ /* 0x000fe40000004100 */
[----:B------:R-:W-:Y:S02]  /*58b0*/  HADD2.F32 R34, -RZ, R34.H1_H1 ;  /* 0x30000022ff227230 */ /* 0x000fe40000004100 */
[----:B------:R-:W-:Y:S02]  /*58c0*/  HADD2.F32 R14, -RZ, R14.H1_H1 ;  /* 0x3000000eff0e7230 */ /* 0x000fe40000004100 */
[----:B------:R-:W-:Y:S01]  /*58d0*/  FMUL.FTZ R52, R35, R12 ;  /* 0x0000000c23347220 */ /* 0x000fe20000410000 */
[----:B------:R-:W-:-:S02]  /*58e0*/  HADD2.F32 R47, -RZ, R41.H0_H0 ;  /* 0x20000029ff2f7230 */ /* 0x000fc40000004100 */
[----:B------:R-:W-:Y:S01]  /*58f0*/  FMUL.FTZ R41, R40, R12 ;  /* 0x0000000c28297220 */ /* 0x000fe20000410000 */
[----:B------:R-:W-:Y:S02]  /*5900*/  HADD2.F32 R32, -RZ, R106.H0_H0 ;  /* 0x2000006aff207230 */ /* 0x000fe40000004100 */
[-C--:B------:R-:W-:Y:S01]  /*5910*/  FMUL.FTZ R12, R34, R43.reuse ;  /* 0x0000002b220c7220 */ /* 0x080fe20000410000 */
[----:B------:R-:W-:Y:S01]  /*5920*/  FMUL.FTZ R43, R14, R43 ;  /* 0x0000002b0e2b7220 */ /* 0x000fe20000410000 */
[----:B------:R-:W-:Y:S01]  /*5930*/  F2FP.F16.F32.PACK_AB R39, R39, R54 ;  /* 0x000000362727723e */ /* 0x000fe200000000ff */
[-C--:B------:R-:W-:Y:S01]  /*5940*/  FFMA.FTZ R41, R35, R32.reuse, -R41 ;  /* 0x0000002023297223 */ /* 0x080fe20000010829 */
[----:B------:R-:W-:Y:S01]  /*5950*/  FFMA.FTZ R52, R40, R32, R52 ;  /* 0x0000002028347223 */ /* 0x000fe20000010034 */
[-C--:B------:R-:W-:Y:S01]  /*5960*/  FFMA.FTZ R12, R14, R47.reuse, -R12 ;  /* 0x0000002f0e0c7223 */ /* 0x080fe2000001080c */
[----:B------:R-:W-:Y:S01]  /*5970*/  F2FP.F16.F32.PACK_AB R32, R15, R38 ;  /* 0x000000260f20723e */ /* 0x000fe200000000ff */
[----:B------:R-:W-:Y:S01]  /*5980*/  FFMA.FTZ R43, R34, R47, R43 ;  /* 0x0000002f222b7223 */ /* 0x000fe2000001002b */
[----:B------:R-:W-:Y:S01]  /*5990*/  F2FP.F16.F32.PACK_AB R35, R46, R55 ;  /* 0x000000372e23723e */ /* 0x000fe200000000ff */
[----:B------:R-:W-:Y:S01]  /*59a0*/  IMAD.MOV.U32 R15, RZ, RZ, R42 ;  /* 0x000000ffff0f7224 */ /* 0x000fe200078e002a */
[----:B------:R-:W-:Y:S01]  /*59b0*/  F2FP.F16.F32.PACK_AB R14, R12, R41 ;  /* 0x000000290c0e723e */ /* 0x000fe200000000ff */
[----:B------:R-:W-:Y:S01]  /*59c0*/  IMAD.MOV.U32 R12, RZ, RZ, R32 ;  /* 0x000000ffff0c7224 */ /* 0x000fe200078e0020 */
[----:B------:R-:W-:Y:S01]  /*59d0*/  F2FP.F16.F32.PACK_AB R34, R43, R52 ;  /* 0x000000342b22723e */ /* 0x000fe200000000ff */
[----:B------:R-:W-:-:S07]  /*59e0*/  IMAD.MOV.U32 R32, RZ, RZ, R39 ;  /* 0x000000ffff207224 */ /* 0x000fce00078e0027 */
.L_x_10500:
[----:B------:R-:W-:Y:S05]  /*59f0*/  BSYNC B1 ;  /* 0x0000000000017941 */ /* 0x000fea0003800000 */
.L_x_10499:
[----:B------:R-:W-:Y:S01]  /*5a00*/  ISETP.GE.AND P2, PT, R11, R95, PT ;  /* 0x0000005f0b00720c */ /* 0x000fe20003f46270 */
[----:B0-----:R0:W-:Y:S02]  /*5a10*/  ST.E.128 desc[UR60][R36.64], R12 ;  /* 0x0000000c24007985 */ /* 0x0011e4000c101d3c */
[----:B0-----:R-:W-:Y:S02]  /*5a20*/  IMAD.MOV.U32 R12, RZ, RZ, R94 ;  /* 0x000000ffff0c7224 */ /* 0x001fe400078e005e */
[----:B------:R-:W-:-:S08]  /*5a30*/  IMAD.MOV.U32 R13, RZ, RZ, R97 ;  /* 0x000000ffff0d7224 */ /* 0x000fd000078e0061 */
[----:B------:R-:W-:Y:S05]  /*5a40*/  @P2 BRA `(.L_x_10483) ;  /* 0x0000000400142947 */ /* 0x000fea0003800000 */
[----:B------:R-:W-:-:S05]  /*5a50*/  IMAD.WIDE R12, R11, 0x2, R12 ;  /* 0x000000020b0c7825 */ /* 0x000fca00078e020c */
[----:B---3--:R0:W-:Y:S01]  /*5a60*/  ST.E.128 desc[UR60][R12.64], R32 ;  /* 0x000000200c007985 */ /* 0x0081e2000c101d3c */
[----:B------:R-:W-:Y:S05]  /*5a70*/  BRA `(.L_x_10483) ;  /* 0x0000000400087947 */ /* 0x000fea0003800000 */
.L_x_10464:
[----:B------:R-:W-:-:S13]  /*5a80*/  ISETP.NE.AND P3, PT, R210, 0x3, PT ;  /* 0x00000003d200780c */ /* 0x000fda0003f65270 */
[----:B------:R-:W-:Y:S05]  /*5a90*/  @!P3 BRA `(.L_x_10501) ;  /* 0x000000000004b947 */ /* 0x000fea0003800000 */
[----:B------:R-:W-:Y:S01]  /*5aa0*/  BPT.TRAP 0x1 ;  /* 0x000000040000795c */ /* 0x000fe20000300000 */
.L_x_10501:
[----:B------:R-:W-:Y:S01]  /*5ab0*/  IMAD R0, R18, 0x8, R19 ;  /* 0x0000000812007824 */ /* 0x000fe200078e0213 */
[----:B------:R-:W-:Y:S01]  /*5ac0*/  SHF.L.U32 R93, R208, 0x1f, RZ ;  /* 0x0000001fd05d7819 */ /* 0x000fe200000006ff */
[----:B------:R-:W-:Y:S01]  /*5ad0*/  BSSY B1, `(.L_x_10502) ;  /* 0x0000004000017945 */ /* 0x000fe20003800000 */
[----:B------:R-:W-:Y:S02]  /*5ae0*/  SHF.R.S32.HI R90, RZ, 0x1f, R89 ;  /* 0x0000001fff5a7819 */ /* 0x000fe40000011459 */
[----:B------:R-:W1:Y:S02]  /*5af0*/  SYNCS.PHASECHK.TRANS64.TRYWAIT P2, [R0+URZ+0x32490], R93 ;  /* 0x0324905d000075a7 */ /* 0x000e64000804017f */
[----:B-1----:R-:W-:Y:S05]  /*5b00*/  @!P2 BRA `(.L_x_10503) ;  /* 0x000001680098a947 */ /* 0x002fea0003800000 */
.L_x_10753:
[----:B------:R-:W-:Y:S05]  /*5b10*/  BSYNC B1 ;  /* 0x0000000000017941 */ /* 0x000fea0003800000 */
.L_x_10502:
        /* <DEDUP_REMOVED lines=25> */
.L_x_10757:
[----:B------:R-:W-:Y:S04]  /*5cb0*/  BSSY B1, `(.L_x_10505) ;  /* 0x000000d000017945 */ /* 0x000fe80003800000 */
[----:B------:R-:W-:Y:S05]  /*5cc0*/  @!P2 BRA `(.L_x_10506) ;  /* 0x00000000002ca947 */ /* 0x000fea0003800000 */
[----:B------:R-:W-:Y:S02]  /*5cd0*/  ULDC UR4, c[0x0][0x2f4] ;  /* 0x0000bd0000047ab9 */ /* 0x000fe40000000800 */
[----:B------:R-:W-:-:S13]  /*5ce0*/  ISETP.GE.AND P2, PT, R16, UR4, PT ;  /* 0x0000000410007c0c */ /* 0x000fda000bf46270 */
[----:B---3--:R-:W-:-:S04]  /*5cf0*/  @!P2 LEA R34, P4, R16, R14, 0x1 ;  /* 0x0000000e1022a211 */ /* 0x008fc800078808ff */
[----:B--2---:R-:W-:Y:S02]  /*5d00*/  @!P2 LEA.HI.X R35, R16, R33, R17, 0x1, P4 ;  /* 0x000000211023a211 */ /* 0x004fe400020f0c11 */
[----:B------:R-:W-:-:S13]  /*5d10*/  ISETP.GE.AND P4, PT, R2, UR4, PT ;  /* 0x0000000402007c0c */ /* 0x000fda000bf86270 */
[C---:B------:R-:W-:Y:S02]  /*5d20*/  @!P4 LEA R32, P5, R2.reuse, R14, 0x1 ;  /* 0x0000000e0220c211 */ /* 0x040fe400078a08ff */
[----:B------:R-:W2:Y:S02]  /*5d30*/  @!P2 LDS.128 R12, [R98] ;  /* 0x00000000620ca984 */ /* 0x000ea40000000c00 */
[----:B------:R-:W-:Y:S02]  /*5d40*/  @!P4 LEA.HI.X R33, R2, R33, R207, 0x1, P5 ;  /* 0x000000210221c211 */ /* 0x000fe400028f0ccf */
[----:B--2---:R-:W-:Y:S04]  /*5d50*/  @!P2 ST.E.128 desc[UR60][R34.64], R12 ;  /* 0x0000000c2200a985 */ /* 0x004fe8000c101d3c */
[----:B------:R-:W2:Y:S04]  /*5d60*/  @!P4 LDS.128 R12, [R96] ;  /* 0x00000000600cc984 */ /* 0x000ea80000000c00 */
[----:B--2---:R4:W-:Y:S02]  /*5d70*/  @!P4 ST.E.128 desc[UR60][R32.64], R12 ;  /* 0x0000000c2000c985 */ /* 0x0049e4000c101d3c */
.L_x_10506:
[----:B------:R-:W-:Y:S05]  /*5d80*/  BSYNC B1 ;  /* 0x0000000000017941 */ /* 0x000fea0003800000 */
.L_x_10505:
[----:B------:R-:W-:-:S03]  /*5d90*/  UMOV UR4, 0xffffffff ;  /* 0xffffffff00047882 */ /* 0x000fc60000000000 */
[----:B------:R-:W-:Y:S05]  /*5da0*/  BRA.DIV UR4, `(.L_x_10507) ;  /* 0x0000016a044c7947 */ /* 0x000fea000b800000 */
[----:B--2-4-:R2:W4:Y:S04]  /*5db0*/  SHFL.IDX PT, R33, R37, 0x1, 0x1c1f ;  /* 0x003c1f0025217f89 */ /* 0x01452800000e0000 */
[----:B---3--:R2:W3:Y:S02]  /*5dc0*/  SHFL.IDX PT, R14, R36, 0x1, 0x1c1f ;  /* 0x003c1f00240e7f89 */ /* 0x0084e400000e0000 */
.L_x_10761:
[----:B------:R-:W-:-:S13]  /*5dd0*/  ISETP.GE.AND P2, PT, R38, 0x41, PT ;  /* 0x000000412600780c */ /* 0x000fda0003f46270 */
[----:B------:R-:W-:Y:S05]  /*5de0*/  @!P2 BRA `(.L_x_10483) ;  /* 0x00000000002ca947 */ /* 0x000fea0003800000 */
[----:B------:R-:W-:Y:S02]  /*5df0*/  ULDC UR4, c[0x0][0x2f4] ;  /* 0x0000bd0000047ab9 */ /* 0x000fe40000000800 */
[----:B------:R-:W-:-:S13]  /*5e00*/  ISETP.GE.AND P2, PT, R16, UR4, PT ;  /* 0x0000000410007c0c */ /* 0x000fda000bf46270 */
[----:B---3--:R-:W-:-:S04]  /*5e10*/  @!P2 LEA R34, P4, R16, R14, 0x1 ;  /* 0x0000000e1022a211 */ /* 0x008fc800078808ff */
[----:B----4-:R-:W-:Y:S02]  /*5e20*/  @!P2 LEA.HI.X R35, R16, R33, R17, 0x1, P4 ;  /* 0x000000211023a211 */ /* 0x010fe400020f0c11 */
[----:B------:R-:W-:-:S13]  /*5e30*/  ISETP.GE.AND P4, PT, R2, UR4, PT ;  /* 0x0000000402007c0c */ /* 0x000fda000bf86270 */
[C---:B------:R-:W-:Y:S02]  /*5e40*/  @!P4 LEA R32, P5, R2.reuse, R14, 0x1 ;  /* 0x0000000e0220c211 */ /* 0x040fe400078a08ff */
[----:B------:R-:W3:Y:S02]  /*5e50*/  @!P2 LDS.128 R12, [R98+0x2000] ;  /* 0x00200000620ca984 */ /* 0x000ee40000000c00 */
[----:B------:R-:W-:Y:S02]  /*5e60*/  @!P4 LEA.HI.X R33, R2, R33, R207, 0x1, P5 ;  /* 0x000000210221c211 */ /* 0x000fe400028f0ccf */
[----:B---3--:R-:W-:Y:S04]  /*5e70*/  @!P2 ST.E.128 desc[UR60][R34.64], R12 ;  /* 0x0000000c2200a985 */ /* 0x008fe8000c101d3c */
[----:B------:R-:W3:Y:S04]  /*5e80*/  @!P4 LDS.128 R12, [R96+0x2000] ;  /* 0x00200000600cc984 */ /* 0x000ee80000000c00 */
[----:B---3--:R3:W-:Y:S02]  /*5e90*/  @!P4 ST.E.128 desc[UR60][R32.64], R12 ;  /* 0x0000000c2000c985 */ /* 0x0087e4000c101d3c */
.L_x_10483:
[----:B------:R-:W-:Y:S05]  /*5ea0*/  BSYNC B0 ;  /* 0x0000000000007941 */ /* 0x000fea0003800000 */
.L_x_10463:
        /* <DEDUP_REMOVED lines=17> */
.L_x_10509:
[----:B------:R-:W-:Y:S05]  /*5fc0*/  BSYNC B0 ;  /* 0x0000000000007941 */ /* 0x000fea0003800000 */
.L_x_10508:
[----:B------:R-:W5:Y:S01]  /*5fd0*/  SYNCS.PHASECHK.TRANS64.TRYWAIT P3, [R0+URZ+0x324b0], R93 ;  /* 0x0324b05d000075a7 */ /* 0x000f62000806017f */
[----:B------:R-:W-:Y:S04]  /*5fe0*/  BSSY B0, `(.L_x_10510) ;  /* 0x0000002000007945 */ /* 0x000fe80003800000 */
[----:B-----5:R-:W-:Y:S05]  /*5ff0*/  @!P3 BRA `(.L_x_10511) ;  /* 0x000001680000b947 */ /* 0x020fea0003800000 */
.L_x_10762:
[----:B------:R-:W-:Y:S05]  /*6000*/  BSYNC B0 ;  /* 0x0000000000007941 */ /* 0x000fea0003800000 */
.L_x_10510:
[----:B------:R0:W5:Y:S01]  /*6010*/  LDL R46, [R1+0xc] ;  /* 0x00000c00012e7983 */ /* 0x0001620000100800 */
[----:B------:R-:W-:Y:S01]  /*6020*/  ULDC.64 UR4, c[0x0][0x328] ;  /* 0x0000ca0000047ab9 */ /* 0x000fe20000000a00 */
[----:B------:R-:W-:Y:S02]  /*6030*/  ULDC.64 UR6, c[0x0][0x318] ;  /* 0x0000c60000067ab9 */ /* 0x000fe40000000a00 */
[----:B----4-:R4:W5:Y:S04]  /*6040*/  LDL R45, [R1+0x8] ;  /* 0x00000800012d7983 */ /* 0x0109680000100800 */
[----:B------:R4:W5:Y:S01]  /*6050*/  LDL R44, [R1+0x4] ;  /* 0x00000400012c7983 */ /* 0x0009620000100800 */
        /* <DEDUP_REMOVED lines=19> */
[----:B------:R4:W0:Y:S01]  /*6190*/  SHFL.IDX PT, R42, R39, RZ, 0x1c1f ;  /* 0x001c1fff272a7589 */ /* 0x00082200000e0000 */
[--C-:B------:R-:W-:Y:S02]  /*61a0*/  IMAD R38, R38, 0x2, R25.reuse ;  /* 0x0000000226267824 */ /* 0x100fe400078e0219 */
[----:B------:R-:W-:Y:S01]  /*61b0*/  IMAD R11, R12, 0x2, R25 ;  /* 0x000000020c0b7824 */ /* 0x000fe200078e0219 */
[----:B------:R4:W3:Y:S08]  /*61c0*/  SHFL.IDX PT, R41, R40, RZ, 0x1c1f ;  /* 0x001c1fff28297589 */ /* 0x0008f000000e0000 */
[----:B----4-:R-:W-:Y:S05]  /*61d0*/  @!P3 BRA `(.L_x_10513) ;  /* 0x0000000000a4b947 */ /* 0x010fea0003800000 */
[----:B------:R-:W-:Y:S02]  /*61e0*/  ISETP.NE.AND P5, PT, R62, RZ, PT ;  /* 0x000000ff3e00720c */ /* 0x000fe40003fa5270 */
[----:B------:R-:W-:Y:S02]  /*61f0*/  ISETP.NE.AND P4, PT, R29, RZ, PT ;  /* 0x000000ff1d00720c */ /* 0x000fe40003f85270 */
[----:B------:R-:W-:-:S09]  /*6200*/  PRMT R43, R83, 0x8880, RZ ;  /* 0x00008880532b7816 */ /* 0x000fd200000000ff */
[----:B------:R-:W4:Y:S01]  /*6210*/  @P5 LDS.128 R12, [R38] ;  /* 0x00000000260c5984 */ /* 0x000f220000000c00 */
[----:B0-2---:R-:W-:-:S04]  /*6220*/  @P5 LEA R36, P3, R16, R42, 0x1 ;  /* 0x0000002a10245211 */ /* 0x005fc800078608ff */
[----:B---3--:R-:W-:Y:S02]  /*6230*/  @P5 LEA.HI.X R37, R16, R41, R17, 0x1, P3 ;  /* 0x0000002910255211 */ /* 0x008fe400018f0c11 */
[----:B------:R-:W-:-:S04]  /*6240*/  @P4 LEA R34, P3, R2, R42, 0x1 ;  /* 0x0000002a02224211 */ /* 0x000fc800078608ff */
[----:B------:R-:W-:Y:S02]  /*6250*/  @P4 LEA.HI.X R35, R2, R41, R207, 0x1, P3 ;  /* 0x0000002902234211 */ /* 0x000fe400018f0ccf */
[----:B------:R-:W-:-:S13]  /*6260*/  ISETP.NE.AND P3, PT, R10, RZ, PT ;  /* 0x000000ff0a00720c */ /* 0x000fda0003f65270 */
[----:B------:R-:W-:-:S04]  /*6270*/  @P3 LEA R32, P6, R215, R42, 0x1 ;  /* 0x0000002ad7203211 */ /* 0x000fc800078c08ff */
[----:B-----5:R-:W-:Y:S01]  /*6280*/  @P3 LEA.HI.X R33, R215, R41, R46, 0x1, P6 ;  /* 0x00000029d7213211 */ /* 0x020fe200030f0c2e */
[----:B----4-:R0:W-:Y:S01]  /*6290*/  @P5 ST.E.128 desc[UR60][R36.64], R12 ;  /* 0x0000000c24005985 */ /* 0x0101e2000c101d3c */
        /* <DEDUP_REMOVED lines=29> */
.L_x_10513:
[----:B------:R-:W-:Y:S05]  /*6470*/  BSYNC B0 ;  /* 0x0000000000007941 */ /* 0x000fea0003800000 */
.L_x_10512:
[----:B------:R-:W-:Y:S01]  /*6480*/  ISETP.GE.AND P3, PT, R92, 0x41, PT ;  /* 0x000000415c00780c */ /* 0x000fe20003f66270 */
[----:B------:R-:W0:Y:S01]  /*6490*/  SHFL.IDX PT, R40, R40, 0x1, 0x1c1f ;  /* 0x003c1f0028287f89 */ /* 0x000e2200000e0000 */
[----:B------:R-:W-:Y:S03]  /*64a0*/  BSSY B0, `(.L_x_10514) ;  /* 0x000002c000007945 */ /* 0x000fe60003800000 */
[----:B------:R-:W0:Y:S08]  /*64b0*/  SHFL.IDX PT, R39, R39, 0x1, 0x1c1f ;  /* 0x003c1f0027277f89 */ /* 0x000e3000000e0000 */
[----:B------:R-:W-:Y:S05]  /*64c0*/  @!P3 BRA `(.L_x_10515) ;  /* 0x0000000000a4b947 */ /* 0x000fea0003800000 */
[----:B------:R-:W-:Y:S02]  /*64d0*/  ISETP.NE.AND P5, PT, R62, RZ, PT ;  /* 0x000000ff3e00720c */ /* 0x000fe40003fa5270 */
[----:B------:R-:W-:Y:S02]  /*64e0*/  ISETP.NE.AND P4, PT, R29, RZ, PT ;  /* 0x000000ff1d00720c */ /* 0x000fe40003f85270 */
[----:B---3--:R-:W-:-:S09]  /*64f0*/  PRMT R41, R83, 0x8880, RZ ;  /* 0x0000888053297816 */ /* 0x008fd200000000ff */
[----:B----4-:R-:W3:Y:S01]  /*6500*/  @P5 LDS.128 R12, [R38+0x2000] ;  /* 0x00200000260c5984 */ /* 0x010ee20000000c00 */
[----:B0-2---:R-:W-:-:S04]  /*6510*/  @P5 LEA R36, P3, R16, R39, 0x1 ;  /* 0x0000002710245211 */ /* 0x005fc800078608ff */
[----:B------:R-:W-:Y:S02]  /*6520*/  @P5 LEA.HI.X R37, R16, R40, R17, 0x1, P3 ;  /* 0x0000002810255211 */ /* 0x000fe400018f0c11 */
[----:B------:R-:W-:-:S04]  /*6530*/  @P4 LEA R34, P3, R2, R39, 0x1 ;  /* 0x0000002702224211 */ /* 0x000fc800078608ff */
[----:B------:R-:W-:Y:S02]  /*6540*/  @P4 LEA.HI.X R35, R2, R40, R207, 0x1, P3 ;  /* 0x0000002802234211 */ /* 0x000fe400018f0ccf */
[----:B------:R-:W-:-:S13]  /*6550*/  ISETP.NE.AND P3, PT, R10, RZ, PT ;  /* 0x000000ff0a00720c */ /* 0x000fda0003f65270 */
[----:B------:R-:W-:-:S04]  /*6560*/  @P3 LEA R32, P6, R215, R39, 0x1 ;  /* 0x00000027d7203211 */ /* 0x000fc800078c08ff */
[----:B-----5:R-:W-:Y:S01]  /*6570*/  @P3 LEA.HI.X R33, R215, R40, R46, 0x1, P6 ;  /* 0x00000028d7213211 */ /* 0x020fe200030f0c2e */
[----:B---3--:R0:W-:Y:S01]  /*6580*/  @P5 ST.E.128 desc[UR60][R36.64], R12 ;  /* 0x0000000c24005985 */ /* 0x0081e2000c101d3c */
        /* <DEDUP_REMOVED lines=29> */
.L_x_10515:
[----:B------:R-:W-:Y:S05]  /*6760*/  BSYNC B0 ;  /* 0x0000000000007941 */ /* 0x000fea0003800000 */
.L_x_10514:
[----:B------:R-:W2:Y:S01]  /*6770*/  LDL R11, [R1] ;  /* 0x00000000010b7983 */ /* 0x000ea20000100800 */
[----:B-1----:R-:W-:Y:S02]  /*6780*/  @!P2 VIADD R0, R0, 0x324c0 ;  /* 0x000324c00000a836 */ /* 0x002fe40000000000 */
[----:B------:R-:W-:Y:S01]  /*6790*/  VIADD R18, R18, 0x1 ;  /* 0x0000000112127836 */ /* 0x000fe20000000000 */
[----:B------:R-:W-:Y:S01]  /*67a0*/  @!PT LDS RZ, [RZ] ;  /* 0x00000000fffff984 */ /* 0x000fe20000000800 */
[----:B------:R-:W-:Y:S01]  /*67b0*/  @!PT LDS RZ, [RZ] ;  /* 0x00000000fffff984 */ /* 0x000fe20000000800 */
[----:B------:R-:W-:Y:S01]  /*67c0*/  @!PT LDS RZ, [RZ] ;  /* 0x00000000fffff984 */ /* 0x000fe20000000800 */
[----:B------:R-:W-:Y:S01]  /*67d0*/  @!PT LDS RZ, [RZ] ;  /* 0x00000000fffff984 */ /* 0x000fe20000000800 */
[----:B------:R1:W-:Y:S06]  /*67e0*/  MEMBAR.ALL.CTA ;  /* 0x0000000000007992 */ /* 0x0003ec0000008000 */
[----:B-1----:R-:W1:Y:S01]  /*67f0*/  FENCE.VIEW.ASYNC.S ;  /* 0x00000000000073c6 */ /* 0x002e620000000000 */
[----:B------:R-:W-:Y:S01]  /*6800*/  @!P2 PRMT R0, RZ, 0x654, R0 ;  /* 0x00000654ff00a816 */ /* 0x000fe20000000000 */
[----:B-1----:R1:W-:Y:S06]  /*6810*/  BAR.SYNC.DEFER_BLOCKING R87, 0x80 ;  /* 0x000200570000751d */ /* 0x0023ec0000010000 */
[----:B------:R1:W-:Y:S01]  /*6820*/  @!P2 SYNCS.ARRIVE.TRANS64.RED.A1T0 RZ, [R0+URZ], RZ ;  /* 0x000000ff00ffa9a7 */ /* 0x0003e2000810043f */
[----:B------:R-:W-:-:S04]  /*6830*/  ISETP.NE.AND P2, PT, R18, 0x2, PT ;  /* 0x000000021200780c */ /* 0x000fc80003f45270 */
[----:B------:R-:W-:Y:S02]  /*6840*/  SEL R18, R18, RZ, P2 ;  /* 0x000000ff12127207 */ /* 0x000fe40001000000 */
[----:B--2---:R-:W-:Y:S02]  /*6850*/  LOP3.LUT P3, RZ, R11, 0x2, RZ, 0xc0, !PT ;  /* 0x000000020bff7812 */ /* 0x004fe4000786c0ff */
[----:B------:R-:W-:-:S04]  /*6860*/  SEL R11, RZ, 0x1, P2 ;  /* 0x00000001ff0b7807 */ /* 0x000fc80001000000 */
[----:B------:R-:W-:-:S07]  /*6870*/  LOP3.LUT R208, R208, R11, RZ, 0x3c, !PT ;  /* 0x0000000bd0d07212 */ /* 0x000fce00078e3cff */
[----:B-1----:R-:W-:Y:S05]  /*6880*/  @P3 BRA `(.L_x_10516) ;  /* 0xffffffc400443947 */ /* 0x002fea000383ffff */
[----:B0---4-:R-:W0:Y:S01]  /*6890*/  S2R R12, SR_TID.X ;  /* 0x00000000000c7919 */ /* 0x011e220000002100 */
[----:B------:R-:W-:Y:S02]  /*68a0*/  PLOP3.LUT P0, PT, PT, PT, PT, 0x8, 0x0 ;  /* 0x000000000000781c */ /* 0x000fe40003f0e170 */
[----:B0-----:R-:W-:-:S04]  /*68b0*/  SHF.R.U32.HI R12, RZ, 0x7, R12 ;  /* 0x00000007ff0c7819 */ /* 0x001fc8000001160c */
[----:B------:R-:W-:-:S13]  /*68c0*/  ISETP.NE.AND P3, PT, R12, 0x1, PT ;  /* 0x000000010c00780c */ /* 0x000fda0003f65270 */
[----:B------:R-:W-:Y:S05]  /*68d0*/  @!P3 WARPSYNC.ALL ;  /* 0x000000000000b948 */ /* 0x000fea0003800000 */
[----:B------:R-:W-:Y:S06]  /*68e0*/  @!P3 BAR.ARV 0x9, 0x100 ;  /* 0x024400000000bb1d */ /* 0x000fec0000002000 */
.L_x_10458:
[----:B------:R-:W-:Y:S01]  /*68f0*/  IMAD.MOV.U32 R3, RZ, RZ, RZ ;  /* 0x000000ffff037224 */ /* 0x000fe200078e00ff */
[----:B------:R-:W-:Y:S06]  /*6900*/  @P0 BRA `(.L_x_10517) ;  /* 0x00000000000c0947 */ /* 0x000fec0003800000 */
[----:B------:R-:W1:Y:S01]  /*6910*/  FENCE.VIEW.ASYNC.G ;  /* 0x00000000000073c6 */ /* 0x000e620000000100 */
[----:B------:R-:W-:Y:S05]  /*6920*/  WARPSYNC.ALL ;  /* 0x0000000000007948 */ /* 0x000fea0003800000 */
[----:B-1----:R-:W-:Y:S06]  /*6930*/  BAR.ARV 0xc, 0x180 ;  /* 0x0306000000007b1d */ /* 0x002fec0000002000 */
.L_x_10517:
[----:B------:R-:W2:Y:S01]  /*6940*/  LDL R0, [R1] ;  /* 0x0000000001007983 */ /* 0x000ea20000100800 */
[----:B------:R-:W-:Y:S01]  /*6950*/  BSSY B0, `(.L_x_10518) ;  /* 0x0000021000007945 */ /* 0x000fe20003800000 */
[----:B--2---:R-:W-:-:S13]  /*6960*/  LOP3.LUT P0, RZ, R0, 0x8, RZ, 0xc0, !PT ;  /* 0x0000000800ff7812 */ /* 0x004fda000780c0ff */
        /* <DEDUP_REMOVED lines=31> */
.L_x_10519:
[----:B------:R-:W-:Y:S05]  /*6b60*/  BSYNC B0 ;  /* 0x0000000000007941 */ /* 0x000fea0003800000 */
.L_x_10518:
        /* <DEDUP_REMOVED lines=54> */
[----:B-----5:R-:W-:-:S02]  /*6ed0*/  CS2R R46, SRZ ;  /* 0x00000000002e7805 */ /* 0x020fc4000001ff00 */
[----:B------:R-:W-:Y:S02]  /*6ee0*/  CS2R R44, SRZ ;  /* 0x00000000002c7805 */ /* 0x000fe4000001ff00 */
[----:B------:R-:W-:Y:S02]  /*6ef0*/  CS2R R42, SRZ ;  /* 0x00000000002a7805 */ /* 0x000fe4000001ff00 */
[----:B---3--:R-:W-:Y:S02]  /*6f00*/  CS2R R40, SRZ ;  /* 0x0000000000287805 */ /* 0x008fe4000001ff00 */
        /* <DEDUP_REMOVED lines=9> */
[----:B------:R0:W-:Y:S01]  /*6fa0*/  STL [R1+0x54], R0 ;  /* 0x0000540001007387 */ /* 0x0001e20000100800 */
[----:B------:R-:W-:Y:S02]  /*6fb0*/  VIADDMNMX R172, R0, R3, R86, PT ;  /* 0x0000000300ac7246 */ /* 0x000fe40003800156 */
[----:B------:R-:W-:Y:S02]  /*6fc0*/  CS2R R86, SRZ ;  /* 0x0000000000567805 */ /* 0x000fe4000001ff00 */
        /* <DEDUP_REMOVED lines=10> */
.L_x_10765:
        /* <DEDUP_REMOVED lines=16> */
[----:B------:R-:W1:Y:S01]  /*7170*/  LDC.64 R14, c[0x4][R14] ;  /* 0x010000000e0e7b82 */ /* 0x000e620000000a00 */
[----:B------:R-:W-:Y:S01]  /*7180*/  ULDC.64 UR4, c[0x4][0x38] ;  /* 0x01000e0000047ab9 */ /* 0x000fe20000000a00 */
        /* <DEDUP_REMOVED lines=8> */
.L_x_10523:
[----:B------:R-:W-:Y:S05]  /*7210*/  BSYNC B6 ;  /* 0x0000000000067941 */ /* 0x000fea0003800000 */
.L_x_10522:
        /* <DEDUP_REMOVED lines=13> */
.L_x_10527:
[----:B--2---:R2:W3:Y:S02]  /*72f0*/  SYNCS.PHASECHK.TRANS64.TRYWAIT P0, [R19+URZ+0x32400], R4 ;  /* 0x03240004130075a7 */ /* 0x0044e4000800017f */
[----:B---3--:R-:W-:Y:S05]  /*7300*/  @!P0 NANOSLEEP.SYNCS 0x989680 ;  /* 0x009896800000895d */ /* 0x008fea0003900000 */
[----:B------:R-:W3:Y:S02]  /*7310*/  @!P0 SYNCS.PHASECHK.TRANS64 P0, [R19+URZ+0x32400], R4 ;  /* 0x03240004130085a7 */ /* 0x000ee4000800007f */
[----:B---3--:R-:W-:Y:S05]  /*7320*/  @!P0 BRA `(.L_x_10527) ;  /* 0xfffffffc00f08947 */ /* 0x008fea000383ffff */
.L_x_10526:
[----:B------:R-:W-:Y:S05]  /*7330*/  BSYNC B0 ;  /* 0x0000000000007941 */ /* 0x000fea0003800000 */
.L_x_10525:
[----:B------:R-:W-:Y:S05]  /*7340*/  BRA `(.L_x_10528) ;  /* 0x0000002000d07947 */ /* 0x000fea0003800000 */
.L_x_10524:
[----:B------:R-:W-:Y:S01]  /*7350*/  SHF.R.S32.HI R0, RZ, 0x1f, R48 ;  /* 0x0000001fff007819 */ /* 0x000fe20000011430 */
        /* <DEDUP_REMOVED lines=35> */
.L_x_10530:
[----:B------:R-:W-:Y:S05]  /*7590*/  BSYNC B6 ;  /* 0x0000000000067941 */ /* 0x000fea0003800000 */
.L_x_10529:
[----:B------:R-:W-:Y:S01]  /*75a0*/  LEA.HI R29, R30, R29, RZ, 0x2 ;  /* 0x0000001d1e1d7211 */ /* 0x000fe200078f10ff */
[----:B------:R-:W-:Y:S01]  /*75b0*/  ULDC.U8 UR4, c[0x0][0x410] ;  /* 0x0001040000047ab9 */ /* 0x000fe20000000000 */
[----:B------:R-:W-:Y:S01]  /*75c0*/  BSSY B0, `(.L_x_10531) ;  /* 0x0000204000007945 */ /* 0x000fe20003800000 */
[----:B------:R-:W-:Y:S01]  /*75d0*/  ISETP.NE.AND P0, PT, RZ, UR4, PT ;  /* 0x00000004ff007c0c */ /* 0x000fe2000bf05270 */
[----:B------:R-:W-:Y:S01]  /*75e0*/  IMAD R0, R49, 0x80, R204 ;  /* 0x0000008031007824 */ /* 0x000fe200078e02cc */
[----:B------:R-:W-:-:S04]  /*75f0*/  SHF.R.S32.HI R29, RZ, 0x1f, R29 ;  /* 0x0000001fff1d7819 */ /* 0x000fc8000001141d */
[----:B------:R-:W-:-:S04]  /*7600*/  LEA.HI R29, R29, R204, RZ, 0x3 ;  /* 0x000000cc1d1d7211 */ /* 0x000fc800078f18ff */
[----:B------:R-:W-:-:S05]  /*7610*/  LOP3.LUT R29, R29, 0xfffffff8, RZ, 0xc0, !PT ;  /* 0xfffffff81d1d7812 */ /* 0x000fca00078ec0ff */
[----:B------:R-:W-:Y:S01]  /*7620*/  IMAD.IADD R29, R204, 0x1, -R29 ;  /* 0x00000001cc1d7824 */ /* 0x000fe200078e0a1d */
[----:B------:R-:W-:Y:S06]  /*7630*/  @!P0 BRA `(.L_x_10532) ;  /* 0x00000010000c8947 */ /* 0x000fec0003800000 */
[----:B------:R-:W-:-:S03]  /*7640*/  UMOV UR4, 0xffffffff ;  /* 0xffffffff00047882 */ /* 0x000fc60000000000 */
[----:B------:R-:W-:Y:S05]  /*7650*/  BRA.DIV UR4, `(.L_x_10533) ;  /* 0x0000015204a07947 */ /* 0x000fea000b800000 */
[----:B------:R1:W2:Y:S04]  /*7660*/  SHFL.IDX PT, R3, R28, RZ, 0x1c1f ;  /* 0x001c1fff1c037589 */ /* 0x0002a800000e0000 */
[----:B------:R1:W3:Y:S04]  /*7670*/  SHFL.IDX PT, R20, R27, RZ, 0x1c1f ;  /* 0x001c1fff1b147589 */ /* 0x0002e800000e0000 */
[----:B------:R-:W4:Y:S04]  /*7680*/  SHFL.IDX PT, R25, R25, RZ, 0x1c1f ;  /* 0x001c1fff19197589 */ /* 0x000f2800000e0000 */
[----:B-1----:R-:W0:Y:S02]  /*7690*/  SHFL.IDX PT, R26, R26, RZ, 0x1c1f ;  /* 0x001c1fff1a1a7589 */ /* 0x002e2400000e0000 */
.L_x_10771:
[----:B------:R-:W5:Y:S01]  /*76a0*/  LDL R7, [R1+0x88] ;  /* 0x0000880001077983 */ /* 0x000f620000100800 */
[----:B------:R-:W-:Y:S01]  /*76b0*/  ULDC UR4, c[0x0][0x448] ;  /* 0x0001120000047ab9 */ /* 0x000fe20000000800 */
[C---:B------:R-:W-:Y:S01]  /*76c0*/  IMAD.SHL.U32 R4, R29.reuse, 0x40, RZ ;  /* 0x000000401d047824 */ /* 0x040fe200078e00ff */
[----:B------:R-:W-:Y:S01]  /*76d0*/  BSSY B1, `(.L_x_10534) ;  /* 0x0000028000017945 */ /* 0x000fe20003800000 */
[----:B------:R-:W-:Y:S01]  /*76e0*/  IMAD R27, R154, UR4, RZ ;  /* 0x000000049a1b7c24 */ /* 0x000fe2000f8e02ff */
[----:B------:R-:W-:Y:S02]  /*76f0*/  LOP3.LUT P0, RZ, R29, 0x4, RZ, 0xc0, !PT ;  /* 0x000000041dff7812 */ /* 0x000fe4000780c0ff */
[----:B------:R-:W-:Y:S02]  /*7700*/  CS2R R8, SRZ ;  /* 0x0000000000087805 */ /* 0x000fe4000001ff00 */
[----:B------:R-:W-:Y:S02]  /*7710*/  LOP3.LUT R5, R4, 0x1c0, RZ, 0xc0, !PT ;  /* 0x000001c004057812 */ /* 0x000fe400078ec0ff */
[----:B------:R-:W-:-:S02]  /*7720*/  CS2R R10, SRZ ;  /* 0x00000000000a7805 */ /* 0x000fc4000001ff00 */
[----:B------:R-:W-:Y:S01]  /*7730*/  ISETP.GE.AND P1, PT, R0, R27, PT ;  /* 0x0000001b0000720c */ /* 0x000fe20003f26270 */
[----:B------:R-:W-:Y:S01]  /*7740*/  IMAD R27, R49, -0x80, R27 ;  /* 0xffffff80311b7824 */ /* 0x000fe200078e021b */
[----:B------:R-:W-:Y:S02]  /*7750*/  LOP3.LUT R6, R5, 0x18, R16, 0xf8, !PT ;  /* 0x0000001805067812 */ /* 0x000fe400078ef810 */
[----:B------:R-:W-:-:S04]  /*7760*/  SHF.R.U32.HI R5, RZ, 0x3, R5 ;  /* 0x00000003ff057819 */ /* 0x000fc80000011605 */
[----:B------:R-:W-:Y:S02]  /*7770*/  LOP3.LUT R29, R6, R5, RZ, 0x3c, !PT ;  /* 0x00000005061d7212 */ /* 0x000fe400078e3cff */
[----:B-----5:R-:W-:-:S04]  /*7780*/  LEA.HI R4, R7, R7, RZ, 0x1 ;  /* 0x0000000707047211 */ /* 0x020fc800078f08ff */
[----:B------:R-:W-:-:S05]  /*7790*/  LOP3.LUT R4, R4, 0xfffffffe, RZ, 0xc0, !PT ;  /* 0xfffffffe04047812 */ /* 0x000fca00078ec0ff */
[----:B------:R-:W-:Y:S01]  /*77a0*/  IMAD.IADD R0, R7, 0x1, -R4 ;  /* 0x0000000107007824 */ /* 0x000fe200078e0a04 */
[----:B------:R-:W-:Y:S02]  /*77b0*/  CS2R R4, SRZ ;  /* 0x0000000000047805 */ /* 0x000fe4000001ff00 */
[----:B------:R-:W-:Y:S02]  /*77c0*/  CS2R R6, SRZ ;  /* 0x0000000000067805 */ /* 0x000fe4000001ff00 */
[----:B------:R-:W-:Y:S01]  /*77d0*/  SHF.L.U32 R28, R0, 0x1f, RZ ;  /* 0x0000001f001c7819 */ /* 0x000fe200000006ff */
[----:B------:R-:W-:Y:S06]  /*77e0*/  @P1 BRA `(.L_x_10535) ;  /* 0x0000000000581947 */ /* 0x000fec0003800000 */
[----:B------:R-:W-:Y:S01]  /*77f0*/  ULDC UR4, c[0x0][0x3f4] ;  /* 0x0000fd0000047ab9 */ /* 0x000fe20000000800 */
[----:B--2---:R-:W-:Y:S01]  /*7800*/  MOV R5, R3 ;  /* 0x0000000300057202 */ /* 0x004fe20000000f00 */
[----:B---3--:R-:W-:Y:S01]  /*7810*/  IMAD.MOV.U32 R4, RZ, RZ, R20 ;  /* 0x000000ffff047224 */ /* 0x008fe200078e0014 */
[----:B------:R-:W-:Y:S01]  /*7820*/  ISETP.GE.AND P3, PT, R22, UR4, PT ;  /* 0x0000000416007c0c */ /* 0x000fe2000bf66270 */
[C---:B------:R-:W-:Y:S01]  /*7830*/  IMAD.SHL.U32 R15, R209.reuse, 0x2, RZ ;  /* 0x00000002d10f7824 */ /* 0x040fe200078e00ff */
[----:B------:R-:W-:Y:S02]  /*7840*/  ISETP.GE.AND P4, PT, R209, UR4, PT ;  /* 0x00000004d1007c0c */ /* 0x000fe4000bf86270 */
        /* <DEDUP_REMOVED lines=16> */
.L_x_10535:
[----:B------:R-:W-:Y:S05]  /*7950*/  BSYNC B1 ;  /* 0x0000000000017941 */ /* 0x000fea0003800000 */
.L_x_10534:
[----:B--2---:R-:W2:Y:S01]  /*7960*/  LDL R3, [R1+0x70] ;  /* 0x0000700001037983 */ /* 0x004ea20000100800 */
[----:B------:R-:W3:Y:S01]  /*7970*/  SYNCS.PHASECHK.TRANS64.TRYWAIT P1, [R19+URZ+0x32400], R28 ;  /* 0x0324001c130075a7 */ /* 0x000ee2000802017f */
[----:B-----5:R-:W-:Y:S01]  /*7980*/  IMAD.MOV.U32 R31, RZ, RZ, R6 ;  /* 0x000000ffff1f7224 */ /* 0x020fe200078e0006 */
[----:B------:R-:W-:Y:S01]  /*7990*/  SHF.R.U64 R34, R6, 0x10, R7 ;  /* 0x0000001006227819 */ /* 0x000fe20000001207 */
[--C-:B------:R-:W-:Y:S01]  /*79a0*/  IMAD.MOV.U32 R6, RZ, RZ, R5.reuse ;  /* 0x000000ffff067224 */ /* 0x100fe200078e0005 */
[--C-:B------:R-:W-:Y:S01]  /*79b0*/  SHF.R.U64 R35, R4, 0x10, R5.reuse ;  /* 0x0000001004237819 */ /* 0x100fe20000001205 */
[----:B------:R-:W-:Y:S01]  /*79c0*/  IMAD.MOV.U32 R32, RZ, RZ, R8 ;  /* 0x000000ffff207224 */ /* 0x000fe200078e0008 */
[----:B-1----:R-:W-:Y:S01]  /*79d0*/  SHF.R.U32.HI R15, RZ, 0x10, R5 ;  /* 0x00000010ff0f7819 */ /* 0x002fe20000011605 */
[----:B0-----:R-:W-:Y:S01]  /*79e0*/  IMAD.MOV.U32 R13, RZ, RZ, R7 ;  /* 0x000000ffff0d7224 */ /* 0x001fe200078e0007 */
[----:B------:R-:W-:Y:S01]  /*79f0*/  SHF.R.U64 R37, R8, 0x10, R9 ;  /* 0x0000001008257819 */ /* 0x000fe20000001209 */
[----:B------:R-:W-:Y:S01]  /*7a00*/  IMAD.MOV.U32 R33, RZ, RZ, R10 ;  /* 0x000000ffff217224 */ /* 0x000fe200078e000a */
[----:B------:R-:W-:Y:S01]  /*7a10*/  SHF.R.U32.HI R14, RZ, 0x10, R7 ;  /* 0x00000010ff0e7819 */ /* 0x000fe20000011607 */
[----:B------:R-:W-:Y:S01]  /*7a20*/  IMAD.MOV.U32 R5, RZ, RZ, R9 ;  /* 0x000000ffff057224 */ /* 0x000fe200078e0009 */
[----:B------:R-:W-:Y:S01]  /*7a30*/  SHF.R.U64 R36, R10, 0x10, R11 ;  /* 0x000000100a247819 */ /* 0x000fe2000000120b */
[----:B------:R-:W-:Y:S01]  /*7a40*/  BSSY B1, `(.L_x_10536) ;  /* 0x0000014000017945 */ /* 0x000fe20003800000 */
[----:B------:R-:W-:-:S02]  /*7a50*/  SHF.R.U32.HI R8, RZ, 0x10, R9 ;  /* 0x00000010ff087819 */ /* 0x000fc40000011609 */
[----:B------:R-:W-:Y:S02]  /*7a60*/  MOV R7, R11 ;  /* 0x0000000b00077202 */ /* 0x000fe40000000f00 */
[----:B------:R-:W-:Y:S02]  /*7a70*/  SHF.R.U32.HI R10, RZ, 0x10, R11 ;  /* 0x00000010ff0a7819 */ /* 0x000fe4000001160b */
[----:B------:R-:W-:Y:S02]  /*7a80*/  VIMNMX R9, R27, 0x80, PT ;  /* 0x000000801b097848 */ /* 0x000fe40003fe0100 */
[----:B------:R-:W-:Y:S02]  /*7a90*/  PRMT R31, R31, 0x5410, R13 ;  /* 0x000054101f1f7816 */ /* 0x000fe4000000000d */
[----:B------:R-:W-:Y:S02]  /*7aa0*/  PRMT R34, R34, 0x5410, R14 ;  /* 0x0000541022227816 */ /* 0x000fe4000000000e */
[----:B------:R-:W-:-:S02]  /*7ab0*/  PRMT R35, R35, 0x5410, R15 ;  /* 0x0000541023237816 */ /* 0x000fc4000000000f */
[----:B------:R-:W-:Y:S02]  /*7ac0*/  ISETP.GE.AND P2, PT, R204, R9, PT ;  /* 0x00000009cc00720c */ /* 0x000fe40003f46270 */
[----:B------:R-:W-:Y:S02]  /*7ad0*/  PRMT R33, R33, 0x5410, R7 ;  /* 0x0000541021217816 */ /* 0x000fe40000000007 */
[----:B------:R-:W-:Y:S02]  /*7ae0*/  PRMT R36, R36, 0x5410, R10 ;  /* 0x0000541024247816 */ /* 0x000fe4000000000a */
[----:B------:R-:W-:Y:S01]  /*7af0*/  PRMT R32, R32, 0x5410, R5 ;  /* 0x0000541020207816 */ /* 0x000fe20000000005 */
[----:B--2---:R-:W-:Y:S02]  /*7b00*/  IMAD R12, R3, 0x200, R29 ;  /* 0x00000200030c7824 */ /* 0x004fe400078e021d */
[----:B------:R-:W-:Y:S02]  /*7b10*/  IMAD.MOV.U32 R29, RZ, RZ, R4 ;  /* 0x000000ffff1d7224 */ /* 0x000fe400078e0004 */
[----:B------:R-:W-:-:S03]  /*7b20*/  IMAD R12, R12, 0x2, R19 ;  /* 0x000000020c0c7824 */ /* 0x000fc600078e0213 */
[----:B------:R-:W-:Y:S01]  /*7b30*/  PRMT R29, R29, 0x5410, R6 ;  /* 0x000054101d1d7816 */ /* 0x000fe20000000006 */
[C---:B------:R-:W-:Y:S02]  /*7b40*/  VIADD R4, R12.reuse, 0x18400 ;  /* 0x000184000c047836 */ /* 0x040fe40000000000 */
[----:B------:R-:W-:Y:S02]  /*7b50*/  VIADD R3, R12, 0x18440 ;  /* 0x000184400c037836 */ /* 0x000fe40000000000 */
[----:B------:R-:W-:Y:S01]  /*7b60*/  @P0 VIADD R3, R4, 0xffffffc0 ;  /* 0xffffffc004030836 */ /* 0x000fe20000000000 */
[----:B---3--:R-:W-:Y:S06]  /*7b70*/  @!P1 BRA `(.L_x_10537) ;  /* 0x0000014c00cc9947 */ /* 0x008fec0003800000 */
.L_x_10772:
[----:B------:R-:W-:Y:S05]  /*7b80*/  BSYNC B1 ;  /* 0x0000000000017941 */ /* 0x000fea0003800000 */
.L_x_10536:
        /* <DEDUP_REMOVED lines=12> */
[----:B------:R-:W-:Y:S02]  /*7c50*/  HADD2.F32 R14, -RZ, R34.H0_H0 ;  /* 0x20000022ff0e7230 */ /* 0x000fe40000004100 */
[--C-:B-1----:R-:W-:Y:S02]  /*7c60*/  HADD2.F32 R8, -RZ, R4.reuse.H0_H0 ;  /* 0x20000004ff087230 */ /* 0x102fe40000004100 */
[----:B------:R-:W-:-:S02]  /*7c70*/  HADD2.F32 R4, -RZ, R4.H1_H1 ;  /* 0x30000004ff047230 */ /* 0x000fc40000004100 */
[--C-:B------:R-:W-:Y:S02]  /*7c80*/  HADD2.F32 R10, -RZ, R5.reuse.H0_H0 ;  /* 0x20000005ff0a7230 */ /* 0x100fe40000004100 */
[----:B------:R-:W-:Y:S02]  /*7c90*/  HADD2.F32 R5, -RZ, R5.H1_H1 ;  /* 0x30000005ff057230 */ /* 0x000fe40000004100 */
[C---:B----4-:R-:W-:Y:S01]  /*7ca0*/  FMUL.FTZ R25, R4.reuse, R21 ;  /* 0x0000001504197220 */ /* 0x050fe20000410000 */
[-C--:B------:R-:W-:Y:S01]  /*7cb0*/  FMUL.FTZ R4, R4, R15.reuse ;  /* 0x0000000f04047220 */ /* 0x080fe20000410000 */
[--C-:B------:R-:W-:Y:S02]  /*7cc0*/  HADD2.F32 R11, -RZ, R6.reuse.H0_H0 ;  /* 0x20000006ff0b7230 */ /* 0x100fe40000004100 */
[C---:B------:R-:W-:Y:S01]  /*7cd0*/  FMUL.FTZ R27, R5.reuse, R20 ;  /* 0x00000014051b7220 */ /* 0x040fe20000410000 */
[----:B------:R-:W-:Y:S01]  /*7ce0*/  FFMA.FTZ R25, R8, R15, -R25 ;  /* 0x0000000f08197223 */ /* 0x000fe20000010819 */
[----:B------:R-:W-:Y:S01]  /*7cf0*/  FMUL.FTZ R15, R5, R14 ;  /* 0x0000000e050f7220 */ /* 0x000fe20000410000 */
[----:B------:R-:W-:-:S02]  /*7d00*/  HADD2.F32 R6, -RZ, R6.H1_H1 ;  /* 0x30000006ff067230 */ /* 0x000fc40000004100 */
[----:B------:R-:W-:Y:S01]  /*7d10*/  FFMA.FTZ R26, R8, R21, R4 ;  /* 0x00000015081a7223 */ /* 0x000fe20000010004 */
[----:B------:R-:W-:Y:S02]  /*7d20*/  HADD2.F32 R13, -RZ, R7.H0_H0 ;  /* 0x20000007ff0d7230 */ /* 0x000fe40000004100 */
        /* <DEDUP_REMOVED lines=8> */
[-C--:B0-----:R-:W-:Y:S01]  /*7db0*/  FMUL.FTZ R28, R6, R4.reuse ;  /* 0x00000004061c7220 */ /* 0x081fe20000410000 */
[----:B------:R-:W-:Y:S01]  /*7dc0*/  FFMA.FTZ R6, R11, R4, -R20 ;  /* 0x000000040b067223 */ /* 0x000fe20000010814 */
[C---:B------:R-:W-:Y:S01]  /*7dd0*/  FMUL.FTZ R30, R7.reuse, R14 ;  /* 0x0000000e071e7220 */ /* 0x040fe20000410000 */
        /* <DEDUP_REMOVED lines=9> */
.L_x_10541:
[----:B------:R-:W-:Y:S05]  /*7e70*/  BSYNC B2 ;  /* 0x0000000000027941 */ /* 0x000fea0003800000 */
.L_x_10540:
[----:B------:R-:W-:Y:S05]  /*7e80*/  @P1 BRA `(.L_x_10539) ;  /* 0x0000000000981947 */ /* 0x000fea0003800000 */
[----:B-1----:R-:W1:Y:S01]  /*7e90*/  LDS.128 R4, [R3] ;  /* 0x0000000003047984 */ /* 0x002e620000000c00 */
        /* <DEDUP_REMOVED lines=16> */
[--C-:B------:R-:W-:Y:S02]  /*7fa0*/  HADD2.F32 R13, -RZ, R7.reuse.H0_H0 ;  /* 0x20000007ff0d7230 */ /* 0x100fe40000004100 */
        /* <DEDUP_REMOVED lines=20> */
.L_x_10539:
[----:B------:R-:W-:Y:S05]  /*80f0*/  BSYNC B1 ;  /* 0x0000000000017941 */ /* 0x000fea0003800000 */
.L_x_10538:
        /* <DEDUP_REMOVED lines=11> */
[----:B----4-:R-:W-:Y:S02]  /*81b0*/  HADD2.F32 R25, -RZ, R36.H0_H0 ;  /* 0x20000024ff197230 */ /* 0x010fe40000004100 */
[----:B------:R-:W-:Y:S02]  /*81c0*/  HADD2.F32 R21, -RZ, R34.H0_H0 ;  /* 0x20000022ff157230 */ /* 0x000fe40000004100 */
[----:B0-----:R-:W-:Y:S02]  /*81d0*/  HADD2.F32 R28, -RZ, R33.H1_H1 ;  /* 0x30000021ff1c7230 */ /* 0x001fe40000004100 */
        /* <DEDUP_REMOVED lines=32> */
.L_x_10544:
[----:B------:R-:W-:Y:S05]  /*83e0*/  BSYNC B1 ;  /* 0x0000000000017941 */ /* 0x000fea0003800000 */
.L_x_10543:
[----:B------:R-:W-:Y:S05]  /*83f0*/  @P1 BRA `(.L_x_10542) ;  /* 0x0000001000801947 */ /* 0x000fea0003800000 */
[----:B-1----:R-:W1:Y:S01]  /*8400*/  LDS.128 R4, [R3+0x2000] ;  /* 0x0020000003047984 */ /* 0x002e620000000c00 */
[----:B------:R-:W-:Y:S02]  /*8410*/  HADD2.F32 R14, -RZ, R29.H0_H0 ;  /* 0x2000001dff0e7230 */ /* 0x000fe40000004100 */
[--C-:B------:R-:W-:Y:S02]  /*8420*/  HADD2.F32 R20, -RZ, R32.reuse.H0_H0 ;  /* 0x20000020ff147230 */ /* 0x100fe40000004100 */
[----:B----4-:R-:W-:Y:S02]  /*8430*/  HADD2.F32 R25, -RZ, R37.H0_H0 ;  /* 0x20000025ff197230 */ /* 0x010fe40000004100 */
[----:B------:R-:W-:Y:S02]  /*8440*/  HADD2.F32 R21, -RZ, R35.H0_H0 ;  /* 0x20000023ff157230 */ /* 0x000fe40000004100 */
[----:B------:R-:W-:Y:S02]  /*8450*/  HADD2.F32 R26, -RZ, R32.H1_H1 ;  /* 0x30000020ff1a7230 */ /* 0x000fe40000004100 */
        /* <DEDUP_REMOVED lines=33> */
.L_x_10532:
[----:B------:R-:W-:-:S03]  /*8670*/  UMOV UR4, 0xffffffff ;  /* 0xffffffff00047882 */ /* 0x000fc60000000000 */
[----:B------:R-:W-:Y:S05]  /*8680*/  BRA.DIV UR4, `(.L_x_10545) ;  /* 0x00000146041c7947 */ /* 0x000fea000b800000 */
[----:B------:R1:W2:Y:S04]  /*8690*/  SHFL.IDX PT, R3, R28, RZ, 0x1c1f ;  /* 0x001c1fff1c037589 */ /* 0x0002a800000e0000 */
[----:B------:R1:W3:Y:S04]  /*86a0*/  SHFL.IDX PT, R20, R27, RZ, 0x1c1f ;  /* 0x001c1fff1b147589 */ /* 0x0002e800000e0000 */
[----:B------:R1:W4:Y:S04]  /*86b0*/  SHFL.IDX PT, R21, R25, RZ, 0x1c1f ;  /* 0x001c1fff19157589 */ /* 0x00032800000e0000 */
[----:B------:R1:W0:Y:S02]  /*86c0*/  SHFL.IDX PT, R14, R26, RZ, 0x1c1f ;  /* 0x001c1fff1a0e7589 */ /* 0x00022400000e0000 */
.L_x_10778:
[----:B------:R-:W5:Y:S01]  /*86d0*/  LDL R5, [R1+0x88] ;  /* 0x0000880001057983 */ /* 0x000f620000100800 */
[----:B------:R-:W-:Y:S01]  /*86e0*/  ULDC UR4, c[0x0][0x448] ;  /* 0x0001120000047ab9 */ /* 0x000fe20000000800 */
[----:B------:R-:W-:Y:S01]  /*86f0*/  BSSY B1, `(.L_x_10546) ;  /* 0x0000019000017945 */ /* 0x000fe20003800000 */
[----:B-1----:R-:W-:Y:S01]  /*8700*/  IMAD R25, R154, UR4, RZ ;  /* 0x000000049a197c24 */ /* 0x002fe2000f8e02ff */
        /* <DEDUP_REMOVED lines=23> */
.L_x_10547:
[----:B------:R-:W-:Y:S05]  /*8880*/  BSYNC B1 ;  /* 0x0000000000017941 */ /* 0x000fea0003800000 */
.L_x_10546:
[----:B------:R-:W3:Y:S01]  /*8890*/  SYNCS.PHASECHK.TRANS64.TRYWAIT P1, [R19+URZ+0x32400], R26 ;  /* 0x0324001a130075a7 */ /* 0x000ee2000802017f */
[----:B-----5:R-:W-:Y:S01]  /*88a0*/  IMAD.MOV.U32 R39, RZ, RZ, R4 ;  /* 0x000000ffff277224 */ /* 0x020fe200078e0004 */
[----:B-1----:R-:W-:Y:S01]  /*88b0*/  MOV R12, R5 ;  /* 0x00000005000c7202 */ /* 0x002fe20000000f00 */
[----:B------:R-:W-:Y:S01]  /*88c0*/  IMAD.MOV.U32 R40, RZ, RZ, R6 ;  /* 0x000000ffff287224 */ /* 0x000fe200078e0006 */
[--C-:B------:R-:W-:Y:S01]  /*88d0*/  SHF.R.U64 R43, R4, 0x10, R5.reuse ;  /* 0x00000010042b7819 */ /* 0x100fe20000001205 */
[----:B------:R-:W-:Y:S01]  /*88e0*/  IMAD.MOV.U32 R41, RZ, RZ, R8 ;  /* 0x000000ffff297224 */ /* 0x000fe200078e0008 */
[----:B0-----:R-:W-:Y:S01]  /*88f0*/  SHF.R.U32.HI R13, RZ, 0x10, R5 ;  /* 0x00000010ff0d7819 */ /* 0x001fe20000011605 */
[--C-:B------:R-:W-:Y:S01]  /*8900*/  IMAD.MOV.U32 R4, RZ, RZ, R7.reuse ;  /* 0x000000ffff047224 */ /* 0x100fe200078e0007 */
[----:B------:R-:W-:Y:S01]  /*8910*/  SHF.R.U64 R44, R6, 0x10, R7 ;  /* 0x00000010062c7819 */ /* 0x000fe20000001207 */
[--C-:B------:R-:W-:Y:S01]  /*8920*/  IMAD.MOV.U32 R5, RZ, RZ, R9.reuse ;  /* 0x000000ffff057224 */ /* 0x100fe200078e0009 */
[--C-:B------:R-:W-:Y:S01]  /*8930*/  SHF.R.U64 R45, R8, 0x10, R9.reuse ;  /* 0x00000010082d7819 */ /* 0x100fe20000001209 */
[----:B------:R-:W-:Y:S01]  /*8940*/  IMAD.MOV.U32 R42, RZ, RZ, R10 ;  /* 0x000000ffff2a7224 */ /* 0x000fe200078e000a */
[----:B------:R-:W-:Y:S01]  /*8950*/  SHF.R.U32.HI R8, RZ, 0x10, R9 ;  /* 0x00000010ff087819 */ /* 0x000fe20000011609 */
[----:B------:R-:W-:Y:S01]  /*8960*/  IMAD.MOV.U32 R6, RZ, RZ, R11 ;  /* 0x000000ffff067224 */ /* 0x000fe200078e000b */
[----:B------:R-:W-:Y:S01]  /*8970*/  VIMNMX R25, R25, 0x80, PT ;  /* 0x0000008019197848 */ /* 0x000fe20003fe0100 */
[----:B------:R-:W-:Y:S01]  /*8980*/  VIADD R14, R204, 0x40 ;  /* 0x00000040cc0e7836 */ /* 0x000fe20000000000 */
[----:B--2---:R-:W0:Y:S01]  /*8990*/  LDC R3, c[0x0][0x3f4] ;  /* 0x0000fd00ff037b82 */ /* 0x004e220000000800 */
        /* <DEDUP_REMOVED lines=12> */
[C---:B0-----:R-:W-:Y:S01]  /*8a60*/  ISETP.GE.AND P0, PT, R16.reuse, R3, PT ;  /* 0x000000031000720c */ /* 0x041fe20003f06270 */
[----:B------:R-:W-:-:S03]  /*8a70*/  IMAD.IADD R3, R16, 0x1, R3 ;  /* 0x0000000110037824 */ /* 0x000fc600078e0203 */
[-C--:B------:R-:W-:Y:S02]  /*8a80*/  ISETP.GE.OR P2, PT, R204, R25.reuse, P0 ;  /* 0x00000019cc00720c */ /* 0x080fe40000746670 */
[----:B------:R-:W-:Y:S01]  /*8a90*/  ISETP.GE.OR P0, PT, R14, R25, P0 ;  /* 0x000000190e00720c */ /* 0x000fe20000706670 */
[----:B---3--:R-:W-:-:S12]  /*8aa0*/  @!P1 BRA `(.L_x_10549) ;  /* 0x0000014000849947 */ /* 0x008fd80003800000 */
.L_x_10779:
[----:B------:R-:W-:Y:S05]  /*8ab0*/  BSYNC B1 ;  /* 0x0000000000017941 */ /* 0x000fea0003800000 */
.L_x_10548:
[----:B------:R-:W-:Y:S01]  /*8ac0*/  BSSY B1, `(.L_x_10550) ;  /* 0x000005a000017945 */ /* 0x000fe20003800000 */
[----:B------:R-:W-:-:S03]  /*8ad0*/  LOP3.LUT R3, R3, 0x38, RZ, 0xc0, !PT ;  /* 0x0000003803037812 */ /* 0x000fc600078ec0ff */
[----:B------:R-:W-:Y:S05]  /*8ae0*/  @P2 BRA `(.L_x_10551) ;  /* 0x00000004005c2947 */ /* 0x000fea0003800000 */
[----:B------:R-:W2:Y:S01]  /*8af0*/  LDL R9, [R1+0x70] ;  /* 0x0000700001097983 */ /* 0x000ea20000100800 */
[----:B------:R-:W-:Y:S02]  /*8b00*/  IMAD.SHL.U32 R4, R29, 0x40, RZ ;  /* 0x000000401d047824 */ /* 0x000fe400078e00ff */
[----:B------:R-:W-:Y:S02]  /*8b10*/  HADD2.F32 R29, -RZ, R41.H0_H0 ;  /* 0x20000029ff1d7230 */ /* 0x000fe40000004100 */
[----:B------:R-:W-:Y:S01]  /*8b20*/  HADD2.F32 R27, -RZ, R39.H0_H0 ;  /* 0x20000027ff1b7230 */ /* 0x000fe20000004100 */
[----:B------:R-:W-:Y:S01]  /*8b30*/  LOP3.LUT R8, R4, 0x1c0, RZ, 0xc0, !PT ;  /* 0x000001c004087812 */ /* 0x000fe200078ec0ff */
[--C-:B------:R-:W-:Y:S02]  /*8b40*/  HADD2.F32 R31, -RZ, R45.reuse.H0_H0 ;  /* 0x2000002dff1f7230 */ /* 0x100fe40000004100 */
[----:B------:R-:W-:Y:S01]  /*8b50*/  HADD2.F32 R28, -RZ, R45.H1_H1 ;  /* 0x3000002dff1c7230 */ /* 0x000fe20000004100 */
[----:B------:R-:W-:-:S02]  /*8b60*/  SHF.R.U32.HI R5, RZ, 0x3, R8 ;  /* 0x00000003ff057819 */ /* 0x000fc40000011608 */
[----:B------:R-:W-:Y:S02]  /*8b70*/  LOP3.LUT R4, R8, 0x38, R16, 0xf8, !PT ;  /* 0x0000003808047812 */ /* 0x000fe400078ef810 */
[----:B------:R-:W-:Y:S02]  /*8b80*/  LOP3.LUT R8, R5, R3, R8, 0x1e, !PT ;  /* 0x0000000305087212 */ /* 0x000fe400078e1e08 */
[----:B------:R-:W-:Y:S02]  /*8b90*/  LOP3.LUT R4, R4, R5, RZ, 0x3c, !PT ;  /* 0x0000000504047212 */ /* 0x000fe400078e3cff */
[----:B--2---:R-:W-:-:S03]  /*8ba0*/  LEA R8, R9, R8, 0x9 ;  /* 0x0000000809087211 */ /* 0x004fc600078e48ff */
        /* <DEDUP_REMOVED lines=8> */
[C---:B------:R-:W-:Y:S01]  /*8c30*/  FMUL.FTZ R33, R20.reuse, R29 ;  /* 0x0000001d14217220 */ /* 0x040fe20000410000 */
[----:B------:R-:W-:Y:S01]  /*8c40*/  FMUL.FTZ R35, R20, R27 ;  /* 0x0000001b14237220 */ /* 0x000fe20000410000 */
[----:B----4-:R-:W-:-:S02]  /*8c50*/  HADD2.F32 R21, -RZ, R9.H0_H0 ;  /* 0x20000009ff157230 */ /* 0x010fc40000004100 */
[----:B------:R-:W-:Y:S01]  /*8c60*/  FMUL.FTZ R37, R8, R31 ;  /* 0x0000001f08257220 */ /* 0x000fe20000410000 */
[C---:B------:R-:W-:Y:S01]  /*8c70*/  FFMA.FTZ R33, R12.reuse, R27, -R33 ;  /* 0x0000001b0c217223 */ /* 0x040fe20000010821 */
[----:B------:R-:W-:Y:S02]  /*8c80*/  HADD2.F32 R27, -RZ, R43.H0_H0 ;  /* 0x2000002bff1b7230 */ /* 0x000fe40000004100 */
[----:B------:R-:W-:Y:S01]  /*8c90*/  FFMA.FTZ R35, R12, R29, R35 ;  /* 0x0000001d0c237223 */ /* 0x000fe20000010023 */
[----:B------:R-:W-:Y:S02]  /*8ca0*/  HADD2.F32 R20, -RZ, R41.H1_H1 ;  /* 0x30000029ff147230 */ /* 0x000fe40000004100 */
[----:B------:R-:W-:Y:S02]  /*8cb0*/  HADD2.F32 R4, -RZ, R4.H1_H1 ;  /* 0x30000004ff047230 */ /* 0x000fe40000004100 */
[----:B------:R-:W-:Y:S01]  /*8cc0*/  FMUL.FTZ R29, R8, R27 ;  /* 0x0000001b081d7220 */ /* 0x000fe20000410000 */
[----:B------:R-:W-:-:S02]  /*8cd0*/  HADD2.F32 R12, -RZ, R39.H1_H1 ;  /* 0x30000027ff0c7230 */ /* 0x000fc40000004100 */
[C---:B------:R-:W-:Y:S01]  /*8ce0*/  FMUL.FTZ R8, R21.reuse, R20 ;  /* 0x0000001415087220 */ /* 0x040fe20000410000 */
[----:B------:R-:W-:Y:S02]  /*8cf0*/  HADD2.F32 R13, -RZ, R5.H0_H0 ;  /* 0x20000005ff0d7230 */ /* 0x000fe40000004100 */
[C---:B------:R-:W-:Y:S01]  /*8d00*/  FFMA.FTZ R30, R4.reuse, R27, -R37 ;  /* 0x0000001b041e7223 */ /* 0x040fe20000010825 */
[----:B------:R-:W-:Y:S01]  /*8d10*/  FFMA.FTZ R32, R4, R31, R29 ;  /* 0x0000001f04207223 */ /* 0x000fe2000001001d */
[----:B------:R-:W-:Y:S02]  /*8d20*/  HADD2.F32 R9, -RZ, R9.H1_H1 ;  /* 0x30000009ff097230 */ /* 0x000fe40000004100 */
[-C--:B------:R-:W-:Y:S01]  /*8d30*/  FMUL.FTZ R27, R21, R12.reuse ;  /* 0x0000000c151b7220 */ /* 0x080fe20000410000 */
        /* <DEDUP_REMOVED lines=10> */
[----:B------:R-:W-:-:S02]  /*8de0*/  HADD2.F32 R10, -RZ, R10.H1_H1 ;  /* 0x3000000aff0a7230 */ /* 0x000fc40000004100 */
[----:B------:R-:W-:Y:S01]  /*8df0*/  FFMA.FTZ R20, R5, R4, -R20 ;  /* 0x0000000405147223 */ /* 0x000fe20000010814 */
[----:B------:R-:W-:Y:S02]  /*8e00*/  HADD2.F32 R13, -RZ, R46.H0_H0 ;  /* 0x2000002eff0d7230 */ /* 0x000fe40000004100 */
[----:B------:R-:W-:Y:S01]  /*8e10*/  FMUL.FTZ R25, R25, R8 ;  /* 0x0000000819197220 */ /* 0x000fe20000410000 */
[--C-:B------:R-:W-:Y:S02]  /*8e20*/  HADD2.F32 R14, -RZ, R6.reuse.H0_H0 ;  /* 0x20000006ff0e7230 */ /* 0x100fe40000004100 */
[----:B------:R-:W-:Y:S01]  /*8e30*/  FFMA.FTZ R34, R5, R28, R34 ;  /* 0x0000001c05227223 */ /* 0x000fe20000010022 */
[----:B------:R-:W-:Y:S02]  /*8e40*/  HADD2.F32 R6, -RZ, R6.H1_H1 ;  /* 0x30000006ff067230 */ /* 0x000fe40000004100 */
[----:B------:R-:W-:Y:S01]  /*8e50*/  FMUL.FTZ R5, R10, R13 ;  /* 0x0000000d0a057220 */ /* 0x000fe20000410000 */
[----:B------:R-:W-:-:S02]  /*8e60*/  HADD2.F32 R9, -RZ, R44.H0_H0 ;  /* 0x2000002cff097230 */ /* 0x000fc40000004100 */
[C---:B------:R-:W-:Y:S01]  /*8e70*/  FFMA.FTZ R25, R14.reuse, R12, R25 ;  /* 0x0000000c0e197223 */ /* 0x040fe20000010019 */
[--C-:B0-----:R-:W-:Y:S02]  /*8e80*/  HADD2.F32 R26, -RZ, R11.reuse.H0_H0 ;  /* 0x2000000bff1a7230 */ /* 0x101fe40000004100 */
[----:B------:R-:W-:Y:S01]  /*8e90*/  FFMA.FTZ R29, R14, R8, -R29 ;  /* 0x000000080e1d7223 */ /* 0x000fe2000001081d */
[----:B------:R-:W-:Y:S02]  /*8ea0*/  HADD2.F32 R11, -RZ, R11.H1_H1 ;  /* 0x3000000bff0b7230 */ /* 0x000fe40000004100 */
[-C--:B------:R-:W-:Y:S01]  /*8eb0*/  FMUL.FTZ R31, R10, R9.reuse ;  /* 0x000000090a1f7220 */ /* 0x080fe20000410000 */
[----:B------:R-:W-:Y:S01]  /*8ec0*/  FFMA.FTZ R12, R6, R9, -R5 ;  /* 0x00000009060c7223 */ /* 0x000fe20000010805 */
[----:B------:R-:W-:Y:S02]  /*8ed0*/  HADD2.F32 R5, -RZ, R42.H1_H1 ;  /* 0x3000002aff057230 */ /* 0x000fe40000004100 */
[----:B------:R-:W-:-:S02]  /*8ee0*/  HADD2.F32 R10, -RZ, R46.H1_H1 ;  /* 0x3000002eff0a7230 */ /* 0x000fc40000004100 */
[----:B------:R-:W-:Y:S01]  /*8ef0*/  FFMA.FTZ R14, R6, R13, R31 ;  /* 0x0000000d060e7223 */ /* 0x000fe2000001001f */
[----:B------:R-:W-:Y:S02]  /*8f00*/  HADD2.F32 R4, -RZ, R40.H1_H1 ;  /* 0x30000028ff047230 */ /* 0x000fe40000004100 */
[C---:B------:R-:W-:Y:S01]  /*8f10*/  FMUL.FTZ R6, R26.reuse, R5 ;  /* 0x000000051a067220 */ /* 0x040fe20000410000 */
[----:B------:R-:W-:Y:S02]  /*8f20*/  HADD2.F32 R8, -RZ, R44.H1_H1 ;  /* 0x3000002cff087230 */ /* 0x000fe40000004100 */
        /* <DEDUP_REMOVED lines=19> */
.L_x_10551:
[----:B------:R-:W-:Y:S05]  /*9060*/  BSYNC B1 ;  /* 0x0000000000017941 */ /* 0x000fea0003800000 */
.L_x_10550:
[----:B------:R-:W-:Y:S05]  /*9070*/  @P0 BRA `(.L_x_10542) ;  /* 0x0000000400600947 */ /* 0x000fea0003800000 */
[----:B-1----:R-:W2:Y:S01]  /*9080*/  LDL R8, [R1+0x74] ;  /* 0x0000740001087983 */ /* 0x002ea20000100800 */
[C---:B------:R-:W-:Y:S02]  /*9090*/  VIADD R4, R204.reuse, 0x40 ;  /* 0x00000040cc047836 */ /* 0x040fe40000000000 */
        /* <DEDUP_REMOVED lines=11> */
[----:B------:R-:W-:Y:S02]  /*9150*/  HADD2.F32 R37, -RZ, R41.H1_H1 ;  /* 0x30000029ff257230 */ /* 0x000fe40000004100 */
[----:B------:R-:W-:Y:S02]  /*9160*/  HADD2.F32 R35, -RZ, R39.H1_H1 ;  /* 0x30000027ff237230 */ /* 0x000fe40000004100 */
[----:B------:R-:W-:-:S02]  /*9170*/  HADD2.F32 R36, -RZ, R46.H0_H0 ;  /* 0x2000002eff247230 */ /* 0x000fc40000004100 */
[----:B------:R-:W-:Y:S02]  /*9180*/  HADD2.F32 R34, -RZ, R42.H0_H0 ;  /* 0x2000002aff227230 */ /* 0x000fe40000004100 */
[----:B--2---:R-:W-:-:S04]  /*9190*/  IMAD.IADD R8, R8, 0x1, R3 ;  /* 0x0000000108087824 */ /* 0x004fc800078e0203 */
[----:B------:R-:W-:Y:S01]  /*91a0*/  IMAD R3, R8, 0x2, R19 ;  /* 0x0000000208037824 */ /* 0x000fe200078e0213 */
[----:B---3--:R-:W-:Y:S04]  /*91b0*/  LDS.128 R4, [R38+0x18400] ;  /* 0x0184000026047984 */ /* 0x008fe80000000c00 */
[----:B------:R-:W1:Y:S02]  /*91c0*/  LDS.128 R8, [R3+0x18400] ;  /* 0x0184000003087984 */ /* 0x000e640000000c00 */
[--C-:B-1----:R-:W-:Y:S02]  /*91d0*/  HADD2.F32 R20, -RZ, R8.reuse.H0_H0 ;  /* 0x20000008ff147230 */ /* 0x102fe40000004100 */
[----:B------:R-:W-:Y:S02]  /*91e0*/  HADD2.F32 R8, -RZ, R8.H1_H1 ;  /* 0x30000008ff087230 */ /* 0x000fe40000004100 */
[----:B------:R-:W-:-:S02]  /*91f0*/  HADD2.F32 R12, -RZ, R4.H0_H0 ;  /* 0x20000004ff0c7230 */ /* 0x000fc40000004100 */
[-C--:B------:R-:W-:Y:S01]  /*9200*/  FMUL.FTZ R27, R30, R20.reuse ;  /* 0x000000141e1b7220 */ /* 0x080fe20000410000 */
[----:B------:R-:W-:Y:S01]  /*9210*/  FMUL.FTZ R29, R28, R20 ;  /* 0x000000141c1d7220 */ /* 0x000fe20000410000 */
[----:B------:R-:W-:Y:S02]  /*9220*/  HADD2.F32 R20, -RZ, R43.H0_H0 ;  /* 0x2000002bff147230 */ /* 0x000fe40000004100 */
[-C--:B------:R-:W-:Y:S01]  /*9230*/  FMUL.FTZ R31, R32, R8.reuse ;  /* 0x00000008201f7220 */ /* 0x080fe20000410000 */
[----:B------:R-:W-:Y:S02]  /*9240*/  HADD2.F32 R4, -RZ, R4.H1_H1 ;  /* 0x30000004ff047230 */ /* 0x000fe40000004100 */
[--C-:B----4-:R-:W-:Y:S02]  /*9250*/  HADD2.F32 R21, -RZ, R9.reuse.H0_H0 ;  /* 0x20000009ff157230 */ /* 0x110fe40000004100 */
[----:B------:R-:W-:Y:S01]  /*9260*/  FMUL.FTZ R33, R20, R8 ;  /* 0x0000000814217220 */ /* 0x000fe20000410000 */
[----:B------:R-:W-:-:S02]  /*9270*/  HADD2.F32 R9, -RZ, R9.H1_H1 ;  /* 0x30000009ff097230 */ /* 0x000fc40000004100 */
[----:B------:R-:W-:Y:S01]  /*9280*/  FFMA.FTZ R8, R20, R4, -R31 ;  /* 0x0000000414087223 */ /* 0x000fe2000001081f */
[-C--:B------:R-:W-:Y:S01]  /*9290*/  FFMA.FTZ R27, R28, R12.reuse, -R27 ;  /* 0x0000000c1c1b7223 */ /* 0x080fe2000001081b */
[----:B------:R-:W-:Y:S02]  /*92a0*/  HADD2.F32 R31, -RZ, R45.H1_H1 ;  /* 0x3000002dff1f7230 */ /* 0x000fe40000004100 */
[-C--:B------:R-:W-:Y:S01]  /*92b0*/  FMUL.FTZ R20, R37, R21.reuse ;  /* 0x0000001525147220 */ /* 0x080fe20000410000 */
[----:B------:R-:W-:Y:S01]  /*92c0*/  FMUL.FTZ R28, R35, R21 ;  /* 0x00000015231c7220 */ /* 0x000fe20000410000 */
[----:B------:R-:W-:Y:S02]  /*92d0*/  HADD2.F32 R21, -RZ, R43.H1_H1 ;  /* 0x3000002bff157230 */ /* 0x000fe40000004100 */
[----:B------:R-:W-:Y:S01]  /*92e0*/  FFMA.FTZ R29, R30, R12, R29 ;  /* 0x0000000c1e1d7223 */ /* 0x000fe2000001001d */
[--C-:B------:R-:W-:Y:S02]  /*92f0*/  HADD2.F32 R13, -RZ, R5.reuse.H0_H0 ;  /* 0x20000005ff0d7230 */ /* 0x100fe40000004100 */
[----:B------:R-:W-:Y:S01]  /*9300*/  FFMA.FTZ R12, R32, R4, R33 ;  /* 0x00000004200c7223 */ /* 0x000fe20000010021 */
[----:B------:R-:W-:-:S02]  /*9310*/  HADD2.F32 R5, -RZ, R5.H1_H1 ;  /* 0x30000005ff057230 */ /* 0x000fc40000004100 */
[-C--:B------:R-:W-:Y:S01]  /*9320*/  FMUL.FTZ R4, R31, R9.reuse ;  /* 0x000000091f047220 */ /* 0x080fe20000410000 */
[--C-:B------:R-:W-:Y:S02]  /*9330*/  HADD2.F32 R25, -RZ, R10.reuse.H0_H0 ;  /* 0x2000000aff197230 */ /* 0x100fe40000004100 */
[C---:B------:R-:W-:Y:S01]  /*9340*/  FMUL.FTZ R30, R21.reuse, R9 ;  /* 0x00000009151e7220 */ /* 0x040fe20000410000 */
[----:B------:R-:W-:Y:S02]  /*9350*/  HADD2.F32 R10, -RZ, R10.H1_H1 ;  /* 0x3000000aff0a7230 */ /* 0x000fe40000004100 */
[----:B------:R-:W-:Y:S01]  /*9360*/  FFMA.FTZ R9, R21, R5, -R4 ;  /* 0x0000000515097223 */ /* 0x000fe20000010804 */
[----:B------:R-:W-:Y:S02]  /*9370*/  HADD2.F32 R14, -RZ, R6.H0_H0 ;  /* 0x20000006ff0e7230 */ /* 0x000fe40000004100 */
[-C--:B------:R-:W-:Y:S01]  /*9380*/  FFMA.FTZ R20, R35, R13.reuse, -R20 ;  /* 0x0000000d23147223 */ /* 0x080fe20000010814 */
[----:B------:R-:W-:Y:S01]  /*9390*/  FFMA.FTZ R28, R37, R13, R28 ;  /* 0x0000000d251c7223 */ /* 0x000fe2000001001c */
[----:B------:R-:W-:-:S02]  /*93a0*/  HADD2.F32 R4, -RZ, R44.H0_H0 ;  /* 0x2000002cff047230 */ /* 0x000fc40000004100 */
[----:B------:R-:W-:Y:S01]  /*93b0*/  FFMA.FTZ R13, R31, R5, R30 ;  /* 0x000000051f0d7223 */ /* 0x000fe2000001001e */
[----:B------:R-:W-:Y:S02]  /*93c0*/  HADD2.F32 R6, -RZ, R6.H1_H1 ;  /* 0x30000006ff067230 */ /* 0x000fe40000004100 */
[-C--:B------:R-:W-:Y:S01]  /*93d0*/  FMUL.FTZ R5, R36, R10.reuse ;  /* 0x0000000a24057220 */ /* 0x080fe20000410000 */
[----:B------:R-:W-:Y:S02]  /*93e0*/  HADD2.F32 R32, -RZ, R40.H0_H0 ;  /* 0x20000028ff207230 */ /* 0x000fe40000004100 */
[-C--:B------:R-:W-:Y:S01]  /*93f0*/  FMUL.FTZ R21, R34, R25.reuse ;  /* 0x0000001922157220 */ /* 0x080fe20000410000 */
[C---:B------:R-:W-:Y:S01]  /*9400*/  FMUL.FTZ R31, R4.reuse, R10 ;  /* 0x0000000a041f7220 */ /* 0x040fe20000410000 */
[----:B0-----:R-:W-:Y:S02]  /*9410*/  HADD2.F32 R26, -RZ, R11.H0_H0 ;  /* 0x2000000bff1a7230 */ /* 0x001fe40000004100 */
[----:B------:R-:W-:Y:S01]  /*9420*/  FFMA.FTZ R10, R4, R6, -R5 ;  /* 0x00000006040a7223 */ /* 0x000fe20000010805 */
[----:B------:R-:W-:Y:S01]  /*9430*/  FMUL.FTZ R25, R32, R25 ;  /* 0x0000001920197220 */ /* 0x000fe20000410000 */
[----:B------:R-:W-:-:S02]  /*9440*/  HADD2.F32 R35, -RZ, R42.H1_H1 ;  /* 0x3000002aff237230 */ /* 0x000fc40000004100 */
[----:B------:R-:W-:Y:S02]  /*9450*/  HADD2.F32 R11, -RZ, R11.H1_H1 ;  /* 0x3000000bff0b7230 */ /* 0x000fe40000004100 */
[----:B------:R-:W-:Y:S02]  /*9460*/  HADD2.F32 R5, -RZ, R40.H1_H1 ;  /* 0x30000028ff057230 */ /* 0x000fe40000004100 */
[----:B------:R-:W-:Y:S02]  /*9470*/  HADD2.F32 R37, -RZ, R46.H1_H1 ;  /* 0x3000002eff257230 */ /* 0x000fe40000004100 */
[----:B------:R-:W-:Y:S02]  /*9480*/  HADD2.F32 R33, -RZ, R44.H1_H1 ;  /* 0x3000002cff217230 */ /* 0x000fe40000004100 */
[-C--:B------:R-:W-:Y:S01]  /*9490*/  FFMA.FTZ R21, R32, R14.reuse, -R21 ;  /* 0x0000000e20157223 */ /* 0x080fe20000010815 */
[--C-:B------:R-:W-:Y:S02]  /*94a0*/  HADD2.F32 R15, -RZ, R7.reuse.H0_H0 ;  /* 0x20000007ff0f7230 */ /* 0x100fe40000004100 */
[----:B------:R-:W-:Y:S01]  /*94b0*/  FFMA.FTZ R25, R34, R14, R25 ;  /* 0x0000000e22197223 */ /* 0x000fe20000010019 */
[----:B------:R-:W-:-:S02]  /*94c0*/  HADD2.F32 R7, -RZ, R7.H1_H1 ;  /* 0x30000007ff077230 */ /* 0x000fc40000004100 */
[----:B------:R-:W-:Y:S01]  /*94d0*/  FFMA.FTZ R14, R36, R6, R31 ;  /* 0x00000006240e7223 */ /* 0x000fe2000001001f */
[-C--:B------:R-:W-:Y:S01]  /*94e0*/  FMUL.FTZ R4, R35, R26.reuse ;  /* 0x0000001a23047220 */ /* 0x080fe20000410000 */
[----:B------:R-:W-:Y:S01]  /*94f0*/  FMUL.FTZ R26, R5, R26 ;  /* 0x0000001a051a7220 */ /* 0x000fe20000410000 */
[-C--:B------:R-:W-:Y:S01]  /*9500*/  FMUL.FTZ R6, R37, R11.reuse ;  /* 0x0000000b25067220 */ /* 0x080fe20000410000 */
        /* <DEDUP_REMOVED lines=15> */
.L_x_10542:
[----:B------:R-:W-:Y:S05]  /*9600*/  BSYNC B0 ;  /* 0x0000000000007941 */ /* 0x000fea0003800000 */
.L_x_10531:
        /* <DEDUP_REMOVED lines=8> */
.L_x_10528:
[----:B--23--:R-:W2:Y:S01]  /*9690*/  S2R R3, SR_TID.X ;  /* 0x0000000000037919 */ /* 0x00cea20000002100 */
[----:B------:R-:W-:Y:S01]  /*96a0*/  ISETP.NE.AND P0, PT, R210, 0x3, PT ;  /* 0x00000003d200780c */ /* 0x000fe20003f05270 */
[----:B------:R-:W-:Y:S05]  /*96b0*/  WARPSYNC.ALL ;  /* 0x0000000000007948 */ /* 0x000fea0003800000 */
[----:B--2---:R-:W-:-:S05]  /*96c0*/  SHF.R.U32.HI R3, RZ, 0x7, R3 ;  /* 0x00000007ff037819 */ /* 0x004fca0000011603 */
[----:B-1----:R-:W-:-:S05]  /*96d0*/  VIADD R10, R3, 0x8 ;  /* 0x00000008030a7836 */ /* 0x002fca0000000000 */
[----:B------:R1:W-:Y:S06]  /*96e0*/  BAR.SYNC.DEFER_BLOCKING R10, 0x100 ;  /* 0x0004000a0000751d */ /* 0x0003ec0000010000 */
[----:B------:R-:W-:Y:S05]  /*96f0*/  @!P0 BRA `(.L_x_10552) ;  /* 0x0000000000048947 */ /* 0x000fea0003800000 */
[----:B------:R-:W-:Y:S01]  /*9700*/  BPT.TRAP 0x1 ;  /* 0x000000040000795c */ /* 0x000fe20000300000 */
.L_x_10552:
[----:B------:R-:W-:Y:S01]  /*9710*/  IMAD R4, R206, 0x8, R19 ;  /* 0x00000008ce047824 */ /* 0x000fe200078e0213 */
[----:B------:R-:W-:-:S04]  /*9720*/  SHF.L.U32 R5, R218, 0x1f, RZ ;  /* 0x0000001fda057819 */ /* 0x000fc800000006ff */
[----:B------:R2:W3:Y:S01]  /*9730*/  SYNCS.PHASECHK.TRANS64.TRYWAIT P1, [R4+URZ+0x32430], R5 ;  /* 0x03243005040075a7 */ /* 0x0004e2000802017f */
[----:B------:R-:W-:Y:S05]  /*9740*/  @!P0 BRA `(.L_x_10553) ;  /* 0x0000000000048947 */ /* 0x000fea0003800000 */
[----:B------:R-:W-:Y:S01]  /*9750*/  BPT.TRAP 0x1 ;  /* 0x000000040000795c */ /* 0x000fe20000300000 */
.L_x_10553:
[----:B------:R-:W-:Y:S01]  /*9760*/  VIADD R3, R19, 0x1c400 ;  /* 0x0001c40013037836 */ /* 0x000fe20000000000 */
[----:B------:R-:W-:Y:S01]  /*9770*/  LOP3.LUT R12, R24, 0x10000, RZ, 0xfc, !PT ;  /* 0x00010000180c7812 */ /* 0x000fe200078efcff */
[----:B0-----:R-:W-:-:S03]  /*9780*/  IMAD.MOV.U32 R13, RZ, RZ, 0x40000040 ;  /* 0x40000040ff0d7424 */ /* 0x001fc600078e00ff */
[----:B------:R-:W-:-:S04]  /*9790*/  SHF.R.U32.HI R3, RZ, 0x4, R3 ;  /* 0x00000004ff037819 */ /* 0x000fc80000011603 */
[----:B------:R-:W-:-:S04]  /*97a0*/  LOP3.LUT R3, R3, 0x3fff, RZ, 0xc0, !PT ;  /* 0x00003fff03037812 */ /* 0x000fc800078ec0ff */
[----:B------:R-:W-:-:S05]  /*97b0*/  LOP3.LUT R3, R3, 0x10000, RZ, 0xfc, !PT ;  /* 0x0001000003037812 */ /* 0x000fca00078efcff */
[----:B------:R0:W-:Y:S01]  /*97c0*/  STL [R1+0x4c], R3 ;  /* 0x00004c0301007387 */ /* 0x0001e20000100800 */
[----:B---3--:R-:W-:Y:S05]  /*97d0*/  @P1 BRA `(.L_x_10554) ;  /* 0x0000000000081947 */ /* 0x008fea0003800000 */
[----:B------:R-:W3:Y:S02]  /*97e0*/  SYNCS.PHASECHK.TRANS64.TRYWAIT P1, [R4+URZ+0x32430], R5 ;  /* 0x03243005040075a7 */ /* 0x000ee4000802017f */
[----:B---3--:R-:W-:Y:S05]  /*97f0*/  @!P1 BRA `(.L_x_10555) ;  /* 0x0000013400449947 */ /* 0x008fea0003800000 */
.L_x_10554:
[----:B0-----:R-:W5:Y:S01]  /*9800*/  LDL R3, [R1+0x4c] ;  /* 0x00004c0001037983 */ /* 0x001f620000100800 */
[----:B------:R-:W-:Y:S01]  /*9810*/  MOV R7, 0x40000040 ;  /* 0x4000004000077802 */ /* 0x000fe20000000f00 */
[----:B------:R-:W-:Y:S05]  /*9820*/  WARPSYNC.ALL ;  /* 0x0000000000007948 */ /* 0x000fea0003800000 */
[C---:B------:R-:W-:Y:S01]  /*9830*/  R2UR UR4, R12.reuse ;  /* 0x000000000c0472ca */ /* 0x040fe200000e0000 */
[----:B----4-:R-:W-:Y:S01]  /*9840*/  WARPGROUP.ARRIVE ;  /* 0x00000000000079c5 */ /* 0x010fe20000000000 */
[----:B------:R-:W-:Y:S01]  /*9850*/  R2UR UR5, R13 ;  /* 0x000000000d0572ca */ /* 0x000fe200000e0000 */
[----:B------:R-:W-:Y:S01]  /*9860*/  VIADD R224, R12, 0x2 ;  /* 0x000000020ce07836 */ /* 0x000fe20000000000 */
[----:B------:R-:W-:Y:S01]  /*9870*/  R2UR UR7, R7 ;  /* 0x00000000070772ca */ /* 0x000fe200000e0000 */
[----:B------:R-:W-:Y:S01]  /*9880*/  IMAD.MOV.U32 R225, RZ, RZ, 0x40000040 ;  /* 0x40000040ffe17424 */ /* 0x000fe200078e00ff */
[----:B------:R-:W-:Y:S01]  /*9890*/  MOV R7, 0x40000040 ;  /* 0x4000004000077802 */ /* 0x000fe20000000f00 */
[----:B------:R-:W-:Y:S01]  /*98a0*/  IMAD.MOV.U32 R9, RZ, RZ, 0x40000040 ;  /* 0x40000040ff097424 */ /* 0x000fe200078e00ff */
[----:B------:R-:W-:Y:S01]  /*98b0*/  SHF.L.U32 R0, R0, 0x1f, RZ ;  /* 0x0000001f00007819 */ /* 0x000fe200000006ff */
[----:B------:R-:W-:Y:S01]  /*98c0*/  VIADD R222, R12, 0x4 ;  /* 0x000000040cde7836 */ /* 0x000fe20000000000 */
[----:B------:R-:W-:Y:S01]  /*98d0*/  BSSY B0, `(.L_x_10556) ;  /* 0x0000023000007945 */ /* 0x000fe20003800000 */
[----:B------:R-:W-:-:S02]  /*98e0*/  IMAD.MOV.U32 R223, RZ, RZ, 0x40000040 ;  /* 0x40000040ffdf7424 */ /* 0x000fc400078e00ff */
[----:B------:R-:W-:Y:S02]  /*98f0*/  VIADD R220, R12, 0x6 ;  /* 0x000000060cdc7836 */ /* 0x000fe40000000000 */
[----:B------:R-:W-:Y:S02]  /*9900*/  IMAD.MOV.U32 R221, RZ, RZ, 0x40000040 ;  /* 0x40000040ffdd7424 */ /* 0x000fe400078e00ff */
[----:B-----5:R-:W-:-:S04]  /*9910*/  IMAD R6, R206, 0x300, R3 ;  /* 0x00000300ce067824 */ /* 0x020fc800078e0203 */
        /* <DEDUP_REMOVED lines=12> */
[----:B------:R-:W-:Y:S01]  /*99e0*/  HGMMA.64x96x16.F32 R24, gdesc[UR4], R24, gsb0 ;  /* 0x01600000041879f0 */ /* 0x000fe20008000818 */
[----:B------:R-:W-:Y:S02]  /*99f0*/  R2UR UR4, R222 ;  /* 0x00000000de0472ca */ /* 0x000fe400000e0000 */
[----:B------:R-:W-:Y:S02]  /*9a00*/  R2UR UR5, R223 ;  /* 0x00000000df0572ca */ /* 0x000fe400000e0000 */
[----:B------:R-:W-:Y:S02]  /*9a10*/  R2UR UR6, R8 ;  /* 0x00000000080672ca */ /* 0x000fe400000e0000 */
[----:B------:R-:W-:Y:S01]  /*9a20*/  R2UR UR7, R9 ;  /* 0x00000000090772ca */ /* 0x000fe200000e0000 */
[----:B------:R-:W-:Y:S02]  /*9a30*/  WARPGROUP.DEPBAR.LE gsb0, 0x0 ;  /* 0x00008000000079c5 */ /* 0x000fe40000010000 */
[----:B------:R-:W-:-:S10]  /*9a40*/  WARPGROUP.ARRIVE ;  /* 0x00000000000079c5 */ /* 0x000fd40000000000 */
        /* <DEDUP_REMOVED lines=9> */
[----:B------:R-:W0:Y:S02]  /*9ae0*/  SYNCS.PHASECHK.TRANS64.TRYWAIT P1, [R19+URZ+0x32410], R0 ;  /* 0x03241000130075a7 */ /* 0x000e24000802017f */
[----:B0-----:R-:W-:Y:S05]  /*9af0*/  @!P1 BRA `(.L_x_10557) ;  /* 0x0000013000989947 */ /* 0x001fea0003800000 */
.L_x_10780:
[----:B------:R-:W-:Y:S05]  /*9b00*/  BSYNC B0 ;  /* 0x0000000000007941 */ /* 0x000fea0003800000 */
.L_x_10556:
[----:B------:R-:W-:Y:S05]  /*9b10*/  @!P0 BRA `(.L_x_10558) ;  /* 0x0000000000048947 */ /* 0x000fea0003800000 */
[----:B------:R-:W-:Y:S01]  /*9b20*/  BPT.TRAP 0x1 ;  /* 0x000000040000795c */ /* 0x000fe20000300000 */
.L_x_10558:
[----:B------:R4:W0:Y:S01]  /*9b30*/  SYNCS.PHASECHK.TRANS64.TRYWAIT P1, [R4+URZ+0x32450], R5 ;  /* 0x03245005040075a7 */ /* 0x000822000802017f */
[----:B------:R-:W-:Y:S05]  /*9b40*/  @!P0 BRA `(.L_x_10559) ;  /* 0x0000000000048947 */ /* 0x000fea0003800000 */
[----:B------:R-:W-:Y:S01]  /*9b50*/  BPT.TRAP 0x1 ;  /* 0x000000040000795c */ /* 0x000fe20000300000 */
.L_x_10559:
[----:B0-----:R-:W-:Y:S05]  /*9b60*/  @P1 BRA `(.L_x_10560) ;  /* 0x0000000000081947 */ /* 0x001fea0003800000 */
[----:B------:R-:W0:Y:S02]  /*9b70*/  SYNCS.PHASECHK.TRANS64.TRYWAIT P1, [R4+URZ+0x32450], R5 ;  /* 0x03245005040075a7 */ /* 0x000e24000802017f */
[----:B0-----:R-:W-:Y:S05]  /*9b80*/  @!P1 BRA `(.L_x_10561) ;  /* 0x0000013000889947 */ /* 0x001fea0003800000 */
.L_x_10560:
[----:B------:R-:W-:Y:S05]  /*9b90*/  WARPSYNC.ALL ;  /* 0x0000000000007948 */ /* 0x000fea0003800000 */
[----:B------:R-:W-:Y:S01]  /*9ba0*/  IMAD R72, R72, 0x2000, R19 ;  /* 0x0000200048487824 */ /* 0x000fe200078e0213 */
[----:B------:R-:W-:Y:S01]  /*9bb0*/  WARPGROUP.ARRIVE ;  /* 0x00000000000079c5 */ /* 0x000fe20000000000 */
[----:B--234-:R-:W-:Y:S01]  /*9bc0*/  VIADD R5, R19, 0x400 ;  /* 0x0000040013057836 */ /* 0x01cfe20000000000 */
[----:B------:R-:W-:Y:S01]  /*9bd0*/  UMOV UR9, 0x40000040 ;  /* 0x4000004000097882 */ /* 0x000fe20000000000 */
[----:B------:R-:W-:Y:S01]  /*9be0*/  IMAD.MOV.U32 R7, RZ, RZ, 0x40000040 ;  /* 0x40000040ff077424 */ /* 0x000fe200078e00ff */
[----:B------:R-:W-:Y:S01]  /*9bf0*/  R2UR UR4, R72 ;  /* 0x00000000480472ca */ /* 0x000fe200000e0000 */
[----:B------:R-:W-:Y:S01]  /*9c00*/  IMAD.MOV.U32 R9, RZ, RZ, 0x40000040 ;  /* 0x40000040ff097424 */ /* 0x000fe200078e00ff */
[----:B------:R-:W-:Y:S01]  /*9c10*/  SHF.R.U32.HI R5, RZ, 0x4, R5 ;  /* 0x00000004ff057819 */ /* 0x000fe20000011605 */
[----:B------:R-:W-:Y:S01]  /*9c20*/  IMAD.U32 R15, RZ, RZ, UR9 ;  /* 0x00000009ff0f7e24 */ /* 0x000fe2000f8e00ff */
[----:B------:R-:W-:Y:S01]  /*9c30*/  R2UR UR11, R7 ;  /* 0x00000000070b72ca */ /* 0x000fe200000e0000 */
[----:B------:R-:W-:Y:S01]  /*9c40*/  UMOV UR57, 0x40000040 ;  /* 0x4000004000397882 */ /* 0x000fe20000000000 */
[----:B------:R-:W-:Y:S01]  /*9c50*/  LOP3.LUT R5, R5, 0x3fff, RZ, 0xc0, !PT ;  /* 0x00003fff05057812 */ /* 0x000fe200078ec0ff */
[----:B------:R-:W-:Y:S01]  /*9c60*/  UMOV UR53, 0x40000040 ;  /* 0x4000004000357882 */ /* 0x000fe20000000000 */
[----:B------:R-:W-:Y:S01]  /*9c70*/  UMOV UR49, 0x40000040 ;  /* 0x4000004000317882 */ /* 0x000fe20000000000 */
[----:B------:R-:W-:Y:S01]  /*9c80*/  UMOV UR45, 0x40000040 ;  /* 0x40000040002d7882 */ /* 0x000fe20000000000 */
[----:B------:R-:W-:Y:S01]  /*9c90*/  LOP3.LUT R0, R5, 0x10000, RZ, 0xfc, !PT ;  /* 0x0001000005007812 */ /* 0x000fe200078efcff */
[----:B------:R-:W-:Y:S01]  /*9ca0*/  UMOV UR41, 0x40000040 ;  /* 0x4000004000297882 */ /* 0x000fe20000000000 */
[----:B------:R-:W-:Y:S01]  /*9cb0*/  IMAD.MOV.U32 R7, RZ, RZ, 0x40000040 ;  /* 0x40000040ff077424 */ /* 0x000fe200078e00ff */
[----:B------:R-:W-:-:S02]  /*9cc0*/  UIADD3 UR4, UR4, 0x22400, URZ ;  /* 0x0002240004047890 */ /* 0x000fc4000fffe03f */
[----:B------:R-:W-:Y:S01]  /*9cd0*/  IMAD R6, R206, 0xc00, R0 ;  /* 0x00000c00ce067824 */ /* 0x000fe200078e0200 */
[----:B------:R0:W-:Y:S01]  /*9ce0*/  STL [R1+0x50], R0 ;  /* 0x0000500001007387 */ /* 0x0001e20000100800 */
[----:B------:R-:W-:Y:S01]  /*9cf0*/  USHF.R.U32.HI UR4, URZ, 0x4, UR4 ;  /* 0x000000043f047899 */ /* 0x000fe20008011604 */
[----:B------:R-:W-:Y:S01]  /*9d00*/  R2UR UR39, R7 ;  /* 0x00000000072772ca */ /* 0x000fe200000e0000 */
[C---:B------:R-:W-:Y:S01]  /*9d10*/  VIADD R8, R6.reuse, 0x2 ;  /* 0x0000000206087836 */ /* 0x040fe20000000000 */
[----:B------:R-:W-:Y:S01]  /*9d20*/  R2UR UR10, R6 ;  /* 0x00000000060a72ca */ /* 0x000fe200000e0000 */
[----:B------:R-:W-:Y:S01]  /*9d30*/  ULOP3.LUT UR4, UR4, 0x3fff, URZ, 0xc0, !UPT ;  /* 0x00003fff04047892 */ /* 0x000fe2000f8ec03f */
[----:B------:R-:W-:-:S03]  /*9d40*/  UMOV UR37, 0x40000040 ;  /* 0x4000004000257882 */ /* 0x000fc60000000000 */
[----:B------:R-:W-:Y:S01]  /*9d50*/  ULOP3.LUT UR4, UR4, 0x10000, URZ, 0xfc, !UPT ;  /* 0x0001000004047892 */ /* 0x000fe2000f8efc3f */
[----:B0-----:R-:W0:Y:S03]  /*9d60*/  S2R R0, SR_TID.X ;  /* 0x0000000000007919 */ /* 0x001e260000002100 */
[----:B------:R-:W-:Y:S02]  /*9d70*/  UIADD3 UR5, UR4, 0x2, URZ ;  /* 0x0000000204057890 */ /* 0x000fe4000fffe03f */
[----:B------:R-:W-:Y:S02]  /*9d80*/  UIADD3 UR56, UR4, 0x804, URZ ;  /* 0x0000080404387890 */ /* 0x000fe4000fffe03f */
[----:B------:R-:W-:Y:S01]  /*9d90*/  UMOV UR8, UR4 ;  /* 0x0000000400087c82 */ /* 0x000fe20008000000 */
[----:B------:R-:W-:Y:S01]  /*9da0*/  UIADD3 UR52, UR4, 0x806, URZ ;  /* 0x0000080604347890 */ /* 0x000fe2000fffe03f */
[----:B------:R-:W-:Y:S01]  /*9db0*/  HGMMA.64x96x16.F32 R24, gdesc[UR8], R24, gsb0 ;  /* 0x01600000081879f0 */ /* 0x000fe20008000818 */
[----:B------:R-:W-:Y:S01]  /*9dc0*/  R2UR UR10, R8 ;  /* 0x00000000080a72ca */ /* 0x000fe200000e0000 */
[----:B------:R-:W-:Y:S01]  /*9dd0*/  IMAD.U32 R14, RZ, RZ, UR8 ;  /* 0x00000008ff0e7e24 */ /* 0x000fe2000f8e00ff */
[----:B------:R-:W-:Y:S01]  /*9de0*/  R2UR UR11, R9 ;  /* 0x00000000090b72ca */ /* 0x000fe200000e0000 */
[----:B------:R-:W-:Y:S01]  /*9df0*/  UMOV UR8, UR5 ;  /* 0x0000000500087c82 */ /* 0x000fe20008000000 */
[----:B------:R-:W-:Y:S01]  /*9e00*/  UMOV UR9, 0x40000040 ;  /* 0x4000004000097882 */ /* 0x000fe20000000000 */
[----:B------:R-:W-:Y:S01]  /*9e10*/  VIADD R8, R6, 0x4 ;  /* 0x0000000406087836 */ /* 0x000fe20000000000 */
[----:B------:R-:W-:Y:S01]  /*9e20*/  UIADD3 UR5, UR4, 0x4, URZ ;  /* 0x0000000404057890 */ /* 0x000fe2000fffe03f */
[----:B------:R-:W-:Y:S01]  /*9e30*/  IMAD.MOV.U32 R9, RZ, RZ, 0x40000040 ;  /* 0x40000040ff097424 */ /* 0x000fe200078e00ff */
[----:B------:R2:W-:Y:S01]  /*9e40*/  STL.64 [R1+0x68], R14 ;  /* 0x0000680e01007387 */ /* 0x0005e20000100a00 */
[----:B------:R-:W-:-:S02]  /*9e50*/  UIADD3 UR48, UR4, 0xc00, URZ ;  /* 0x00000c0004307890 */ /* 0x000fc4000fffe03f */
[----:B------:R-:W-:Y:S02]  /*9e60*/  UIADD3 UR44, UR4, 0xc02, URZ ;  /* 0x00000c02042c7890 */ /* 0x000fe4000fffe03f */
[----:B------:R-:W-:Y:S02]  /*9e70*/  UIADD3 UR40, UR4, 0xc04, URZ ;  /* 0x00000c0404287890 */ /* 0x000fe4000fffe03f */
[----:B------:R-:W-:Y:S01]  /*9e80*/  UIADD3 UR36, UR4, 0xc06, URZ ;  /* 0x00000c0604247890 */ /* 0x000fe2000fffe03f */
[----:B--2---:R-:W-:Y:S02]  /*9e90*/  IMAD.U32 R14, RZ, RZ, UR8 ;  /* 0x00000008ff0e7e24 */ /* 0x004fe4000f8e00ff */
[----:B------:R-:W-:Y:S01]  /*9ea0*/  IMAD.U32 R15, RZ, RZ, UR9 ;  /* 0x00000009ff0f7e24 */ /* 0x000fe2000f8e00ff */
[----:B0-----:R-:W-:-:S04]  /*9eb0*/  SHF.R.U32.HI R0, RZ, 0x7, R0 ;  /* 0x00000007ff007819 */ /* 0x001fc80000011600 */
[----:B------:R0:W-:Y:S01]  /*9ec0*/  STL.64 [R1+0x60], R14 ;  /* 0x0000600e01007387 */ /* 0x0001e20000100a00 */
[----:B------:R-:W-:Y:S01]  /*9ed0*/  IADD3 R20, -R0, 0xb, RZ ;  /* 0x0000000b00147810 */ /* 0x000fe20007ffe1ff */
        /* <DEDUP_REMOVED lines=98> */
[----:B------:R-:W-:Y:S02]  /*a500*/  VIADD R8, R6, 0x604 ;  /* 0x0000060406087836 */ /* 0x000fe40000000000 */
[----:B------:R-:W-:Y:S02]  /*a510*/  IMAD.MOV.U32 R9, RZ, RZ, 0x40000040 ;  /* 0x40000040ff097424 */ /* 0x000fe400078e00ff */
[----:B0-----:R-:W-:Y:S01]  /*a520*/  IMAD.U32 R14, RZ, RZ, UR8 ;  /* 0x00000008ff0e7e24 */ /* 0x001fe2000f8e00ff */
[----:B------:R-:W-:Y:S01]  /*a530*/  R2UR UR58, R8 ;  /* 0x00000000083a72ca */ /* 0x000fe200000e0000 */
[----:B------:R-:W-:Y:S01]  /*a540*/  VIADD R8, R6, 0x606 ;  /* 0x0000060606087836 */ /* 0x000fe20000000000 */
[----:B------:R-:W-:Y:S01]  /*a550*/  R2UR UR59, R9 ;  /* 0x00000000093b72ca */ /* 0x000fe200000e0000 */
[----:B------:R-:W-:-:S02]  /*a560*/  IMAD.MOV.U32 R9, RZ, RZ, 0x40000040 ;  /* 0x40000040ff097424 */ /* 0x000fc400078e00ff */
[----:B------:R-:W-:Y:S01]  /*a570*/  IMAD.U32 R15, RZ, RZ, UR9 ;  /* 0x00000009ff0f7e24 */ /* 0x000fe2000f8e00ff */
[----:B------:R-:W-:Y:S01]  /*a580*/  R2UR UR54, R8 ;  /* 0x00000000083672ca */ /* 0x000fe200000e0000 */
[----:B------:R-:W-:Y:S01]  /*a590*/  VIADD R8, R6, 0x900 ;  /* 0x0000090006087836 */ /* 0x000fe20000000000 */
[----:B------:R-:W-:Y:S01]  /*a5a0*/  R2UR UR55, R9 ;  /* 0x00000000093772ca */ /* 0x000fe200000e0000 */
[----:B------:R-:W-:Y:S01]  /*a5b0*/  IMAD.MOV.U32 R9, RZ, RZ, 0x40000040 ;  /* 0x40000040ff097424 */ /* 0x000fe200078e00ff */
[----:B------:R0:W-:Y:S02]  /*a5c0*/  STL.64 [R1+0x10], R14 ;  /* 0x0000100e01007387 */ /* 0x0001e40000100a00 */
        /* <DEDUP_REMOVED lines=37> */
.L_x_10562:
[----:B------:R-:W2:Y:S01]  /*a820*/  LDL R3, [R1+0x94] ;  /* 0x0000940001037983 */ /* 0x000ea20000100800 */
[----:B------:R-:W-:Y:S01]  /*a830*/  IMAD R0, R172, -0x60, R155 ;  /* 0xffffffa0ac007824 */ /* 0x000fe200078e029b */
[----:B------:R-:W-:Y:S01]  /*a840*/  ULDC UR4, c[0x0][0xa80] ;  /* 0x0002a00000047ab9 */ /* 0x000fe20000000800 */
[----:B0-----:R-:W-:Y:S01]  /*a850*/  LOP3.LUT R14, R5, 0x3000000, RZ, 0xfc, !PT ;  /* 0x03000000050e7812 */ /* 0x001fe200078efcff */
[----:B------:R-:W0:Y:S01]  /*a860*/  S2R R173, SR_CgaCtaId ;  /* 0x0000000000ad7919 */ /* 0x000e220000008800 */
[----:B------:R-:W-:-:S03]  /*a870*/  IMAD.MOV.U32 R15, RZ, RZ, 0x40000040 ;  /* 0x40000040ff0f7424 */ /* 0x000fc600078e00ff */
[----:B------:R-:W-:Y:S02]  /*a880*/  STL [R1+0x48], R14 ;  /* 0x0000480e01007387 */ /* 0x000fe40000100800 */
[C---:B------:R-:W-:Y:S02]  /*a890*/  R2UR UR11, R15.reuse ;  /* 0x000000000f0b72ca */ /* 0x040fe400000e0000 */
[----:B------:R-:W-:Y:S02]  /*a8a0*/  R2UR UR19, R15 ;  /* 0x000000000f1372ca */ /* 0x000fe400000e0000 */
        /* <DEDUP_REMOVED lines=84> */
[----:B------:R-:W-:-:S02]  /*adf0*/  FMNMX.FTZ R6, R30, R9, !PT ;  /* 0x000000091e067209 */ /* 0x000fc40007810000 */
[----:B------:R-:W-:Y:S02]  /*ae00*/  FSEL R59, R59, -INF , P4 ;  /* 0xff8000003b3b7808 */ /* 0x000fe40002000000 */
        /* <DEDUP_REMOVED lines=15> */
[----:B------:R-:W-:Y:S02]  /*af00*/  FMNMX.FTZ R0, R68, R3, !PT ;  /* 0x0000000344007209 */ /* 0x000fe40007810000 */
[----:B------:R-:W-:-:S02]  /*af10*/  FMNMX.FTZ R9, R47, R6, !PT ;  /* 0x000000062f097209 */ /* 0x000fc40007810000 */
[----:B------:R-:W-:Y:S02]  /*af20*/  FSEL R67, R67, -INF , P3 ;  /* 0xff80000043437808 */ /* 0x000fe40001800000 */
[----:B------:R-:W-:Y:S02]  /*af30*/  FMNMX.FTZ R6, R50, R9, !PT ;  /* 0x0000000932067209 */ /* 0x000fe40007810000 */
[----:B------:R-:W-:Y:S02]  /*af40*/  FMNMX.FTZ R8, R69, R0, !PT ;  /* 0x0000000045087209 */ /* 0x000fe40007810000 */
[----:B------:R-:W-:Y:S02]  /*af50*/  FMNMX.FTZ R9, R51, R6, !PT ;  /* 0x0000000633097209 */ /* 0x000fe40007810000 */
[----:B------:R-:W-:Y:S01]  /*af60*/  FSEL R70, R70, -INF , P4 ;  /* 0xff80000046467808 */ /* 0x000fe20002000000 */
[----:B------:R-:W2:Y:S01]  /*af70*/  SHFL.BFLY PT, R3, R8, 0x2, 0x1f ;  /* 0x0c401f0008037f89 */ /* 0x000ea200000e0000 */
[----:B------:R-:W-:-:S02]  /*af80*/  FMNMX.FTZ R6, R54, R9, !PT ;  /* 0x0000000936067209 */ /* 0x000fc40007810000 */
[----:B------:R-:W-:Y:S02]  /*af90*/  FSEL R71, R71, -INF , P5 ;  /* 0xff80000047477808 */ /* 0x000fe40002800000 */
[----:B------:R-:W-:-:S04]  /*afa0*/  FMNMX.FTZ R9, R55, R6, !PT ;  /* 0x0000000637097209 */ /* 0x000fc80007810000 */
[----:B------:R-:W-:-:S04]  /*afb0*/  FMNMX.FTZ R6, R58, R9, !PT ;  /* 0x000000093a067209 */ /* 0x000fc80007810000 */
[----:B------:R-:W-:-:S04]  /*afc0*/  FMNMX.FTZ R9, R59, R6, !PT ;  /* 0x000000063b097209 */ /* 0x000fc80007810000 */
[----:B------:R-:W-:-:S04]  /*afd0*/  FMNMX.FTZ R6, R62, R9, !PT ;  /* 0x000000093e067209 */ /* 0x000fc80007810000 */
[----:B------:R-:W-:Y:S02]  /*afe0*/  FMNMX.FTZ R9, R63, R6, !PT ;  /* 0x000000063f097209 */ /* 0x000fe40007810000 */
[----:B--2---:R-:W-:Y:S02]  /*aff0*/  FMNMX.FTZ R11, R8, R3, !PT ;  /* 0x00000003080b7209 */ /* 0x004fe40007810000 */
[----:B------:R-:W-:-:S03]  /*b000*/  FMNMX.FTZ R6, R66, R9, !PT ;  /* 0x0000000942067209 */ /* 0x000fc60007810000 */
[----:B------:R-:W2:Y:S01]  /*b010*/  SHFL.BFLY PT, R0, R11, 0x1, 0x1f ;  /* 0x0c201f000b007f89 */ /* 0x000ea200000e0000 */
[----:B------:R-:W-:-:S04]  /*b020*/  FMNMX.FTZ R9, R67, R6, !PT ;  /* 0x0000000643097209 */ /* 0x000fc80007810000 */
[----:B------:R-:W-:-:S04]  /*b030*/  FMNMX.FTZ R6, R70, R9, !PT ;  /* 0x0000000946067209 */ /* 0x000fc80007810000 */
[----:B------:R-:W-:-:S05]  /*b040*/  FMNMX.FTZ R6, R71, R6, !PT ;  /* 0x0000000647067209 */ /* 0x000fca0007810000 */
[----:B------:R-:W3:Y:S01]  /*b050*/  SHFL.BFLY PT, R9, R6, 0x2, 0x1f ;  /* 0x0c401f0006097f89 */ /* 0x000ee200000e0000 */
[----:B--2---:R-:W-:Y:S01]  /*b060*/  FMNMX.FTZ R3, R11, R0, !PT ;  /* 0x000000000b037209 */ /* 0x004fe20007810000 */
[----:B------:R-:W-:-:S03]  /*b070*/  IMAD.U32 R0, RZ, RZ, UR4 ;  /* 0x00000004ff007e24 */ /* 0x000fc6000f8e00ff */
[C---:B------:R-:W-:Y:S01]  /*b080*/  FSETP.NEU.FTZ.AND P6, PT, R3.reuse, -INF , PT ;  /* 0xff8000000300780b */ /* 0x040fe20003fdd000 */
[----:B------:R-:W-:-:S05]  /*b090*/  FMUL.FTZ R7, R3, R0 ;  /* 0x0000000003077220 */ /* 0x000fca0000410000 */
[----:B------:R-:W-:Y:S02]  /*b0a0*/  FSEL R7, R7, RZ, P6 ;  /* 0x000000ff07077208 */ /* 0x000fe40003000000 */
[----:B---3--:R-:W-:-:S03]  /*b0b0*/  FMNMX.FTZ R9, R6, R9, !PT ;  /* 0x0000000906097209 */ /* 0x008fc60007810000 */
        /* <DEDUP_REMOVED lines=25> */
[----:B--2---:R-:W-:Y:S01]  /*b250*/  FMNMX.FTZ R8, R9, R8, !PT ;  /* 0x0000000809087209 */ /* 0x004fe20007810000 */
[----:B------:R-:W-:-:S03]  /*b260*/  FFMA.FTZ R9, R69, R0, -R7 ;  /* 0x0000000045097223 */ /* 0x000fc60000010807 */
[C---:B------:R-:W-:Y:S01]  /*b270*/  FSETP.NEU.FTZ.AND P1, PT, R8.reuse, -INF , PT ;  /* 0xff8000000800780b */ /* 0x040fe20003f3d000 */
[----:B------:R-:W-:Y:S02]  /*b280*/  FMUL.FTZ R6, R8, R0 ;  /* 0x0000000008067220 */ /* 0x000fe40000410000 */
[----:B------:R-:W2:Y:S03]  /*b290*/  MUFU.EX2 R25, R25 ;  /* 0x0000001900197308 */ /* 0x000ea60000000800 */
[----:B------:R-:W-:Y:S01]  /*b2a0*/  FSEL R7, R6, RZ, P1 ;  /* 0x000000ff06077208 */ /* 0x000fe20000800000 */
[----:B------:R-:W-:-:S04]  /*b2b0*/  VIADD R6, R4, 0x32440 ;  /* 0x0003244004067836 */ /* 0x000fc80000000000 */
        /* <DEDUP_REMOVED lines=27> */
[----:B------:R-:W-:Y:S01]  /*b470*/  FFMA.FTZ R71, R71, R0, -R7 ;  /* 0x0000000047477223 */ /* 0x000fe20000010807 */
[----:B------:R-:W-:Y:S01]  /*b480*/  IMAD.MOV.U32 R7, RZ, RZ, 0x40000040 ;  /* 0x40000040ff077424 */ /* 0x000fe200078e00ff */
[----:B0-----:R-:W-:Y:S01]  /*b490*/  PRMT R11, R173, 0x654, R6 ;  /* 0x00000654ad0b7816 */ /* 0x001fe20000000006 */
[----:B------:R-:W-:-:S02]  /*b4a0*/  IMAD R6, R206, 0xc00, R14 ;  /* 0x00000c00ce067824 */ /* 0x000fc400078e020e */
[----:B------:R-:W0:Y:S01]  /*b4b0*/  MUFU.EX2 R28, R28 ;  /* 0x0000001c001c7308 */ /* 0x000e220000000800 */
[----:B------:R-:W-:Y:S01]  /*b4c0*/  R2UR UR7, R7 ;  /* 0x00000000070772ca */ /* 0x000fe200000e0000 */
[----:B--2---:R-:W-:Y:S01]  /*b4d0*/  FADD.FTZ R7, R200, R25 ;  /* 0x00000019c8077221 */ /* 0x004fe20000010000 */
[----:B---3--:R-:W-:Y:S01]  /*b4e0*/  FADD.FTZ R44, R201, R26 ;  /* 0x0000001ac92c7221 */ /* 0x008fe20000010000 */
[----:B------:R2:W-:Y:S01]  /*b4f0*/  SYNCS.ARRIVE.TRANS64.RED.A1T0 RZ, [R11+URZ], RZ ;  /* 0x000000ff0bff79a7 */ /* 0x0005e2000810043f */
[----:B------:R-:W-:Y:S02]  /*b500*/  VIADD R14, R6, 0x80 ;  /* 0x00000080060e7836 */ /* 0x000fe40000000000 */
[----:B------:R-:W-:Y:S01]  /*b510*/  FADD.FTZ R7, R202, R7 ;  /* 0x00000007ca077221 */ /* 0x000fe20000010000 */
[----:B------:R1:W-:Y:S01]  /*b520*/  BAR.SYNC.DEFER_BLOCKING R10, 0x100 ;  /* 0x0004000a0000751d */ /* 0x0003e20000010000 */
[----:B------:R-:W-:Y:S01]  /*b530*/  R2UR UR6, R6 ;  /* 0x00000000060672ca */ /* 0x000fe200000e0000 */
[----:B----4-:R-:W-:Y:S01]  /*b540*/  FADD.FTZ R44, R203, R44 ;  /* 0x0000002ccb2c7221 */ /* 0x010fe20000010000 */
[----:B------:R-:W-:Y:S01]  /*b550*/  R2UR UR10, R14 ;  /* 0x000000000e0a72ca */ /* 0x000fe200000e0000 */
[----:B--2---:R-:W-:-:S02]  /*b560*/  IMAD.MOV.U32 R11, RZ, RZ, 0x40000040 ;  /* 0x40000040ff0b7424 */ /* 0x004fc400078e00ff */
[----:B------:R-:W2:Y:S01]  /*b570*/  MUFU.EX2 R27, R27 ;  /* 0x0000001b001b7308 */ /* 0x000ea20000000800 */
[C---:B------:R-:W-:Y:S01]  /*b580*/  IADD3 R14, R6.reuse, 0x180, RZ ;  /* 0x00000180060e7810 */ /* 0x040fe20007ffe0ff */
[----:B-1----:R-:W-:Y:S01]  /*b590*/  VIADD R10, R6, 0x100 ;  /* 0x00000100060a7836 */ /* 0x002fe20000000000 */
[----:B------:R-:W-:Y:S01]  /*b5a0*/  F2FP.F16.F32.PACK_AB R201, R26, R201 ;  /* 0x000000c91ac9723e */ /* 0x000fe200000000ff */
[----:B0-----:R-:W-:Y:S01]  /*b5b0*/  FADD.FTZ R7, R28, R7 ;  /* 0x000000071c077221 */ /* 0x001fe20000010000 */
[----:B------:R-:W-:Y:S02]  /*b5c0*/  R2UR UR15, R11 ;  /* 0x000000000b0f72ca */ /* 0x000fe400000e0000 */
[----:B------:R-:W-:Y:S01]  /*b5d0*/  R2UR UR18, R14 ;  /* 0x000000000e1272ca */ /* 0x000fe200000e0000 */
[----:B------:R-:W0:Y:S01]  /*b5e0*/  MUFU.EX2 R152, R152 ;  /* 0x0000009800987308 */ /* 0x000e220000000800 */
[----:B------:R-:W-:Y:S01]  /*b5f0*/  R2UR UR14, R10 ;  /* 0x000000000a0e72ca */ /* 0x000fe200000e0000 */
[C---:B------:R-:W-:Y:S01]  /*b600*/  VIADD R10, R6.reuse, 0x200 ;  /* 0x00000200060a7836 */ /* 0x040fe20000000000 */
[----:B------:R-:W-:Y:S01]  /*b610*/  F2FP.F16.F32.PACK_AB R200, R25, R200 ;  /* 0x000000c819c8723e */ /* 0x000fe200000000ff */
[----:B------:R-:W-:Y:S01]  /*b620*/  VIADD R6, R6, 0x280 ;  /* 0x0000028006067836 */ /* 0x000fe20000000000 */
[----:B------:R-:W-:-:S02]  /*b630*/  F2FP.F16.F32.PACK_AB R202, R28, R202 ;  /* 0x000000ca1cca723e */ /* 0x000fc400000000ff */
[----:B------:R-:W-:Y:S01]  /*b640*/  R2UR UR22, R10 ;  /* 0x000000000a1672ca */ /* 0x000fe200000e0000 */
[----:B------:R-:W1:Y:S01]  /*b650*/  MUFU.EX2 R153, R153 ;  /* 0x0000009900997308 */ /* 0x000e620000000800 */
[C---:B--2---:R-:W-:Y:S01]  /*b660*/  FADD.FTZ R44, R27.reuse, R44 ;  /* 0x0000002c1b2c7221 */ /* 0x044fe20000010000 */
[----:B------:R-:W-:Y:S02]  /*b670*/  R2UR UR26, R6 ;  /* 0x00000000061a72ca */ /* 0x000fe400000e0000 */
[----:B------:R-:W-:-:S04]  /*b680*/  F2FP.F16.F32.PACK_AB R203, R27, R203 ;  /* 0x000000cb1bcb723e */ /* 0x000fc800000000ff */
        /* <DEDUP_REMOVED lines=9> */
[----:B------:R-:W-:Y:S01]  /*b720*/  IMAD.MOV.U32 R11, RZ, RZ, 0x40000040 ;  /* 0x40000040ff0b7424 */ /* 0x000fe200078e00ff */
[----:B------:R-:W-:-:S04]  /*b730*/  F2FP.F16.F32.PACK_AB R153, R34, R153 ;  /* 0x000000992299723e */ /* 0x000fc800000000ff */
[----:B------:R-:W-:Y:S01]  /*b740*/  R2UR UR23, R11 ;  /* 0x000000000b1772ca */ /* 0x000fe200000e0000 */
        /* <DEDUP_REMOVED lines=9> */
[----:B------:R-:W-:Y:S01]  /*b7e0*/  IMAD.MOV.U32 R7, RZ, RZ, 0x40000040 ;  /* 0x40000040ff077424 */ /* 0x000fe200078e00ff */
[----:B------:R-:W-:-:S04]  /*b7f0*/  F2FP.F16.F32.PACK_AB R155, R30, R155 ;  /* 0x0000009b1e9b723e */ /* 0x000fc800000000ff */
[----:B------:R-:W-:Y:S01]  /*b800*/  R2UR UR27, R7 ;  /* 0x00000000071b72ca */ /* 0x000fe200000e0000 */
        /* <DEDUP_REMOVED lines=69> */
[----:B------:R-:W-:Y:S02]  /*bc60*/  F2FP.F16.F32.PACK_AB R171, R71, R70 ;  /* 0x0000004647ab723e */ /* 0x000fe400000000ff */
[----:B------:R-:W-:-:S04]  /*bc70*/  WARPGROUP.ARRIVE ;  /* 0x00000000000079c5 */ /* 0x000fc80000000000 */
[----:B------:R-:W2:Y:S01]  /*bc80*/  MUFU.EX2 R170, R170 ;  /* 0x000000aa00aa7308 */ /* 0x000ea20000000800 */
[----:B0-----:R-:W-:Y:S01]  /*bc90*/  FADD.FTZ R10, R168, R5 ;  /* 0x00000005a80a7221 */ /* 0x001fe20000010000 */
[----:B------:R-:W-:Y:S06]  /*bca0*/  HGMMA.64x256x16.F32 R24, R200, gdesc[UR4].tnspB, RZ, !UPT, gsb0 ;  /* 0x43e00004c8187df0 */ /* 0x000fec000c0008ff */
[----:B------:R-:W0:Y:S01]  /*bcb0*/  MUFU.EX2 R9, R9 ;  /* 0x0000000900097308 */ /* 0x000e220000000800 */
[C---:B-1----:R-:W-:Y:S01]  /*bcc0*/  FADD.FTZ R5, R21.reuse, R10 ;  /* 0x0000000a15057221 */ /* 0x042fe20000010000 */
[----:B------:R-:W-:-:S03]  /*bcd0*/  F2FP.F16.F32.PACK_AB R168, R21, R168 ;  /* 0x000000a815a8723e */ /* 0x000fc600000000ff */
[----:B--2---:R-:W-:Y:S01]  /*bce0*/  FADD.FTZ R6, R170, R5 ;  /* 0x00000005aa067221 */ /* 0x004fe20000010000 */
[----:B0-----:R-:W-:-:S03]  /*bcf0*/  F2FP.F16.F32.PACK_AB R170, R9, R170 ;  /* 0x000000aa09aa723e */ /* 0x001fc600000000ff */
[----:B------:R-:W-:Y:S01]  /*bd00*/  FADD.FTZ R15, R9, R6 ;  /* 0x00000006090f7221 */ /* 0x000fe20000010000 */
[----:B------:R-:W-:Y:S02]  /*bd10*/  WARPGROUP.DEPBAR.LE gsb0, 0x0 ;  /* 0x00008000000079c5 */ /* 0x000fe40000010000 */
[----:B------:R-:W-:-:S10]  /*bd20*/  WARPGROUP.ARRIVE ;  /* 0x00000000000079c5 */ /* 0x000fd40000000000 */
        /* <DEDUP_REMOVED lines=18> */
[----:B------:R-:W-:Y:S05]  /*be50*/  @!P0 BRA `(.L_x_10563) ;  /* 0x0000000000048947 */ /* 0x000fea0003800000 */
[----:B------:R-:W-:Y:S01]  /*be60*/  BPT.TRAP 0x1 ;  /* 0x000000040000795c */ /* 0x000fe20000300000 */
.L_x_10563:
[----:B------:R-:W2:Y:S01]  /*be70*/  LDL R6, [R1+0x54] ;  /* 0x0000540001067983 */ /* 0x000ea20000100800 */
[----:B------:R-:W-:Y:S02]  /*be80*/  VIADD R5, R172, 0xfffffffe ;  /* 0xfffffffeac057836 */ /* 0x000fe40000000000 */
[----:B------:R-:W-:-:S05]  /*be90*/  VIADD R4, R4, 0x32460 ;  /* 0x0003246004047836 */ /* 0x000fca0000000000 */
[----:B------:R-:W-:-:S04]  /*bea0*/  PRMT R4, R173, 0x654, R4 ;  /* 0x00000654ad047816 */ /* 0x000fc80000000004 */
[----:B------:R0:W-:Y:S01]  /*beb0*/  SYNCS.ARRIVE.TRANS64.RED.A1T0 RZ, [R4+URZ], RZ ;  /* 0x000000ff04ff79a7 */ /* 0x0001e2000810043f */
[----:B--2---:R-:W-:-:S13]  /*bec0*/  ISETP.GE.AND P1, PT, R5, R6, PT ;  /* 0x000000060500720c */ /* 0x004fda0003f26270 */
[----:B0-----:R-:W-:Y:S05]  /*bed0*/  @!P1 BRA `(.L_x_10564) ;  /* 0x0000002400f89947 */ /* 0x001fea0003800000 */
[----:B------:R-:W-:Y:S02]  /*bee0*/  IMAD.MOV.U32 R6, RZ, RZ, R8 ;  /* 0x000000ffff067224 */ /* 0x000fe400078e0008 */
[----:B------:R-:W-:-:S07]  /*bef0*/  IMAD.MOV.U32 R7, RZ, RZ, R3 ;  /* 0x000000ffff077224 */ /* 0x000fce00078e0003 */
.L_x_10575:
[----:B--2---:R-:W2:Y:S01]  /*bf00*/  LDL R3, [R1+0x54] ;  /* 0x0000540001037983 */ /* 0x004ea20000100800 */
[----:B------:R-:W-:Y:S01]  /*bf10*/  VIADD R206, R206, 0x1 ;  /* 0x00000001cece7836 */ /* 0x000fe20000000000 */
[----:B------:R-:W-:Y:S05]  /*bf20*/  YIELD ;  /* 0x0000000000007946 */ /* 0x000fea0003800000 */
[----:B------:R-:W-:Y:S01]  /*bf30*/  IMAD.MOV.U32 R0, RZ, RZ, R5 ;  /* 0x000000ffff007224 */ /* 0x000fe200078e0005 */
[----:B------:R-:W-:Y:S02]  /*bf40*/  ISETP.NE.AND P2, PT, R206, 0x2, PT ;  /* 0x00000002ce00780c */ /* 0x000fe40003f45270 */
[----:B------:R-:W-:-:S02]  /*bf50*/  IADD3 R5, R5, -0x1, RZ ;  /* 0xffffffff05057810 */ /* 0x000fc40007ffe0ff */
[----:B------:R-:W-:Y:S02]  /*bf60*/  SEL R206, R206, RZ, P2 ;  /* 0x000000ffcece7207 */ /* 0x000fe40001000000 */
[----:B--2---:R-:W-:Y:S02]  /*bf70*/  ISETP.GT.AND P1, PT, R0, R3, PT ;  /* 0x000000030000720c */ /* 0x004fe40003f24270 */
[----:B------:R-:W-:-:S04]  /*bf80*/  SEL R0, RZ, 0x1, P2 ;  /* 0x00000001ff007807 */ /* 0x000fc80001000000 */
[----:B------:R-:W-:Y:S01]  /*bf90*/  LOP3.LUT R218, R218, R0, RZ, 0x3c, !PT ;  /* 0x00000000dada7212 */ /* 0x000fe200078e3cff */
[----:B0-----:R-:W-:Y:S06]  /*bfa0*/  @!P0 BRA `(.L_x_10565) ;  /* 0x0000000000048947 */ /* 0x001fec0003800000 */
[----:B------:R-:W-:Y:S01]  /*bfb0*/  BPT.TRAP 0x1 ;  /* 0x000000040000795c */ /* 0x000fe20000300000 */
.L_x_10565:
[----:B------:R-:W-:Y:S01]  /*bfc0*/  IMAD R4, R206, 0x8, R19 ;  /* 0x00000008ce047824 */ /* 0x000fe200078e0213 */
[----:B------:R-:W-:-:S04]  /*bfd0*/  SHF.L.U32 R0, R218, 0x1f, RZ ;  /* 0x0000001fda007819 */ /* 0x000fc800000006ff */
[----:B------:R0:W1:Y:S01]  /*bfe0*/  SYNCS.PHASECHK.TRANS64.TRYWAIT P2, [R4+URZ+0x32430], R0 ;  /* 0x03243000040075a7 */ /* 0x000062000804017f */
[----:B------:R-:W-:Y:S05]  /*bff0*/  @!P0 BRA `(.L_x_10566) ;  /* 0x0000000000048947 */ /* 0x000fea0003800000 */
[----:B------:R-:W-:Y:S01]  /*c000*/  BPT.TRAP 0x1 ;  /* 0x000000040000795c */ /* 0x000fe20000300000 */
.L_x_10566:
[----:B------:R-:W2:Y:S01]  /*c010*/  LDL R3, [R1+0x4c] ;  /* 0x00004c0001037983 */ /* 0x000ea20000100800 */
[----:B------:R-:W-:Y:S02]  /*c020*/  IMAD.MOV.U32 R21, RZ, RZ, 0x40000040 ;  /* 0x40000040ff157424 */ /* 0x000fe400078e00ff */
[----:B--2---:R-:W-:Y:S01]  /*c030*/  IMAD R20, R206, 0x300, R3 ;  /* 0x00000300ce147824 */ /* 0x004fe200078e0203 */
[----:B-1----:R-:W-:Y:S06]  /*c040*/  @P2 BRA `(.L_x_10567) ;  /* 0x0000000000082947 */ /* 0x002fec0003800000 */
[----:B------:R-:W1:Y:S02]  /*c050*/  SYNCS.PHASECHK.TRANS64.TRYWAIT P2, [R4+URZ+0x32430], R0 ;  /* 0x03243000040075a7 */ /* 0x000e64000804017f */
[----:B-1----:R-:W-:Y:S05]  /*c060*/  @!P2 BRA `(.L_x_10568) ;  /* 0x0000010c0064a947 */ /* 0x002fea0003800000 */
.L_x_10567:
[----:B------:R-:W-:Y:S05]  /*c070*/  WARPSYNC.ALL ;  /* 0x0000000000007948 */ /* 0x000fea0003800000 */
[C---:B------:R-:W-:Y:S01]  /*c080*/  R2UR UR18, R20.reuse ;  /* 0x00000000141272ca */ /* 0x040fe200000e0000 */
[----:B------:R-:W-:Y:S01]  /*c090*/  WARPGROUP.ARRIVE ;  /* 0x00000000000079c5 */ /* 0x000fe20000000000 */
        /* <DEDUP_REMOVED lines=12> */
[----:B------:R-:W-:-:S02]  /*c160*/  R2UR UR13, R225 ;  /* 0x00000000e10d72ca */ /* 0x000fc400000e0000 */
[----:B------:R-:W-:Y:S02]  /*c170*/  R2UR UR10, R8 ;  /* 0x00000000080a72ca */ /* 0x000fe400000e0000 */
[----:B------:R-:W-:Y:S01]  /*c180*/  R2UR UR11, R9 ;  /* 0x00000000090b72ca */ /* 0x000fe200000e0000 */
[----:B------:R-:W-:Y:S01]  /*c190*/  HGMMA.64x96x16.F32 R152, gdesc[UR16], RZ, !UPT, gsb0 ;  /* 0x01600000109879f0 */ /* 0x000fe2000c0008ff */
[----:B------:R-:W-:Y:S02]  /*c1a0*/  R2UR UR8, R222 ;  /* 0x00000000de0872ca */ /* 0x000fe400000e0000 */
[----:B------:R-:W-:Y:S02]  /*c1b0*/  R2UR UR9, R223 ;  /* 0x00000000df0972ca */ /* 0x000fe400000e0000 */
[----:B------:R-:W-:Y:S02]  /*c1c0*/  R2UR UR6, R20 ;  /* 0x00000000140672ca */ /* 0x000fe400000e0000 */
[----:B------:R-:W-:-:S02]  /*c1d0*/  R2UR UR7, R21 ;  /* 0x00000000150772ca */ /* 0x000fc400000e0000 */
        /* <DEDUP_REMOVED lines=14> */
.L_x_10569:
[----:B------:R2:W3:Y:S01]  /*c2c0*/  SYNCS.PHASECHK.TRANS64.TRYWAIT P2, [R4+URZ+0x32450], R0 ;  /* 0x03245000040075a7 */ /* 0x0004e2000804017f */
[----:B------:R-:W-:Y:S05]  /*c2d0*/  @!P0 BRA `(.L_x_10570) ;  /* 0x0000000000048947 */ /* 0x000fea0003800000 */
[----:B------:R-:W-:Y:S01]  /*c2e0*/  BPT.TRAP 0x1 ;  /* 0x000000040000795c */ /* 0x000fe20000300000 */
.L_x_10570:
[----:B---3--:R-:W-:Y:S05]  /*c2f0*/  @P2 BRA `(.L_x_10571) ;  /* 0x0000000000082947 */ /* 0x008fea0003800000 */
[----:B------:R-:W3:Y:S02]  /*c300*/  SYNCS.PHASECHK.TRANS64.TRYWAIT P2, [R4+URZ+0x32450], R0 ;  /* 0x03245000040075a7 */ /* 0x000ee4000804017f */
[----:B---3--:R-:W-:Y:S05]  /*c310*/  @!P2 BRA `(.L_x_10572) ;  /* 0x0000010800cca947 */ /* 0x008fea0003800000 */
.L_x_10571:
[----:B------:R-:W4:Y:S04]  /*c320*/  LDL.64 R20, [R1+0x68] ;  /* 0x0000680001147983 */ /* 0x000f280000100a00 */
[----:B------:R-:W5:Y:S04]  /*c330*/  LDL R3, [R1+0x50] ;  /* 0x0000500001037983 */ /* 0x000f680000100800 */
[----:B------:R-:W2:Y:S04]  /*c340*/  LDL.64 R202, [R1+0x60] ;  /* 0x0000600001ca7983 */ /* 0x000ea80000100a00 */
[----:B------:R-:W3:Y:S01]  /*c350*/  LDL.64 R200, [R1+0x58] ;  /* 0x0000580001c87983 */ /* 0x000ee20000100a00 */
[----:B------:R-:W-:Y:S05]  /*c360*/  WARPSYNC.ALL ;  /* 0x0000000000007948 */ /* 0x000fea0003800000 */
[----:B------:R-:W-:-:S05]  /*c370*/  IMAD.MOV.U32 R9, RZ, RZ, 0x40000040 ;  /* 0x40000040ff097424 */ /* 0x000fca00078e00ff */
[----:B------:R-:W-:Y:S01]  /*c380*/  R2UR UR7, R9 ;  /* 0x00000000090772ca */ /* 0x000fe200000e0000 */
[----:B------:R-:W-:Y:S01]  /*c390*/  WARPGROUP.ARRIVE ;  /* 0x00000000000079c5 */ /* 0x000fe20000000000 */
[----:B------:R-:W-:Y:S01]  /*c3a0*/  IMAD.MOV.U32 R11, RZ, RZ, 0x40000040 ;  /* 0x40000040ff0b7424 */ /* 0x000fe200078e00ff */
[----:B----4-:R-:W-:Y:S02]  /*c3b0*/  R2UR UR4, R20 ;  /* 0x00000000140472ca */ /* 0x010fe400000e0000 */
[----:B------:R-:W-:Y:S02]  /*c3c0*/  R2UR UR5, R21 ;  /* 0x00000000150572ca */ /* 0x000fe400000e0000 */
[----:B------:R-:W4:Y:S01]  /*c3d0*/  LDL.64 R20, [R1+0x40] ;  /* 0x0000400001147983 */ /* 0x000f220000100a00 */
[----:B-----5:R-:W-:-:S05]  /*c3e0*/  IMAD R8, R206, 0xc00, R3 ;  /* 0x00000c00ce087824 */ /* 0x020fca00078e0203 */
[----:B------:R-:W-:-:S13]  /*c3f0*/  R2UR UR6, R8 ;  /* 0x00000000080672ca */ /* 0x000fda00000e0000 */
[----:B------:R-:W-:Y:S01]  /*c400*/  HGMMA.64x96x16.F32 R152, gdesc[UR4], R152, gsb0 ;  /* 0x01600000049879f0 */ /* 0x000fe20008000898 */
[----:B--2---:R-:W-:Y:S02]  /*c410*/  R2UR UR4, R202 ;  /* 0x00000000ca0472ca */ /* 0x004fe400000e0000 */
[----:B------:R-:W-:Y:S02]  /*c420*/  R2UR UR5, R203 ;  /* 0x00000000cb0572ca */ /* 0x000fe400000e0000 */
[----:B------:R-:W2:Y:S01]  /*c430*/  LDL.64 R202, [R1+0x38] ;  /* 0x0000380001ca7983 */ /* 0x000ea20000100a00 */
[----:B------:R-:W-:Y:S01]  /*c440*/  VIADD R10, R8, 0x2 ;  /* 0x00000002080a7836 */ /* 0x000fe20000000000 */
[----:B------:R-:W-:-:S04]  /*c450*/  R2UR UR7, R11 ;  /* 0x000000000b0772ca */ /* 0x000fc800000e0000 */
[----:B------:R-:W-:Y:S01]  /*c460*/  R2UR UR6, R10 ;  /* 0x000000000a0672ca */ /* 0x000fe200000e0000 */
[----:B------:R-:W-:Y:S01]  /*c470*/  IMAD.MOV.U32 R11, RZ, RZ, 0x40000040 ;  /* 0x40000040ff0b7424 */ /* 0x000fe200078e00ff */
[----:B------:R-:W-:Y:S01]  /*c480*/  IADD3 R10, R8, 0x4, RZ ;  /* 0x00000004080a7810 */ /* 0x000fe20007ffe0ff */
[----:B------:R-:W-:Y:S02]  /*c490*/  WARPGROUP.DEPBAR.LE gsb0, 0x0 ;  /* 0x00008000000079c5 */ /* 0x000fe40000010000 */
[----:B------:R-:W-:-:S08]  /*c4a0*/  WARPGROUP.ARRIVE ;  /* 0x00000000000079c5 */ /* 0x000fd00000000000 */
[----:B------:R-:W-:Y:S01]  /*c4b0*/  HGMMA.64x96x16.F32 R152, gdesc[UR4], R152, gsb0 ;  /* 0x01600000049879f0 */ /* 0x000fe20008000898 */
[----:B---3--:R-:W-:Y:S02]  /*c4c0*/  R2UR UR4, R200 ;  /* 0x00000000c80472ca */ /* 0x008fe400000e0000 */
[----:B------:R-:W-:Y:S02]  /*c4d0*/  R2UR UR5, R201 ;  /* 0x00000000c90572ca */ /* 0x000fe400000e0000 */
[----:B------:R-:W3:Y:S01]  /*c4e0*/  LDL.64 R200, [R1+0x30] ;  /* 0x0000300001c87983 */ /* 0x000ee20000100a00 */
[----:B------:R-:W-:Y:S02]  /*c4f0*/  R2UR UR6, R10 ;  /* 0x000000000a0672ca */ /* 0x000fe400000e0000 */
[----:B------:R-:W-:Y:S01]  /*c500*/  R2UR UR7, R11 ;  /* 0x000000000b0772ca */ /* 0x000fe200000e0000 */
[----:B------:R-:W-:Y:S02]  /*c510*/  VIADD R10, R8, 0x6 ;  /* 0x00000006080a7836 */ /* 0x000fe40000000000 */
[----:B------:R-:W-:Y:S01]  /*c520*/  IMAD.MOV.U32 R11, RZ, RZ, 0x40000040 ;  /* 0x40000040ff0b7424 */ /* 0x000fe200078e00ff */
[----:B------:R-:W-:-:S02]  /*c530*/  WARPGROUP.DEPBAR.LE gsb0, 0x0 ;  /* 0x00008000000079c5 */ /* 0x000fc40000010000 */
[----:B------:R-:W-:-:S07]  /*c540*/  WARPGROUP.ARRIVE ;  /* 0x00000000000079c5 */ /* 0x000fce0000000000 */
[----:B------:R-:W-:Y:S01]  /*c550*/  HGMMA.64x96x16.F32 R152, gdesc[UR4], R152, gsb0 ;  /* 0x01600000049879f0 */ /* 0x000fe20008000898 */
[----:B------:R-:W-:Y:S02]  /*c560*/  R2UR UR6, R10 ;  /* 0x000000000a0672ca */ /* 0x000fe400000e0000 */
[----:B------:R-:W-:Y:S02]  /*c570*/  R2UR UR7, R11 ;  /* 0x000000000b0772ca */ /* 0x000fe400000e0000 */
[----:B----4-:R-:W-:Y:S02]  /*c580*/  R2UR UR4, R20 ;  /* 0x00000000140472ca */ /* 0x010fe400000e0000 */
[----:B------:R-:W-:Y:S02]  /*c590*/  R2UR UR5, R21 ;  /* 0x00000000150572ca */ /* 0x000fe400000e0000 */
[----:B------:R-:W4:Y:S01]  /*c5a0*/  LDL.64 R20, [R1+0x28] ;  /* 0x0000280001147983 */ /* 0x000f220000100a00 */
[----:B------:R-:W-:-:S02]  /*c5b0*/  WARPGROUP.DEPBAR.LE gsb0, 0x0 ;  /* 0x00008000000079c5 */ /* 0x000fc40000010000 */
[----:B------:R-:W-:-:S08]  /*c5c0*/  WARPGROUP.ARRIVE ;  /* 0x00000000000079c5 */ /* 0x000fd00000000000 */
[----:B------:R-:W-:Y:S01]  /*c5d0*/  HGMMA.64x96x16.F32 R152, gdesc[UR4], R152, gsb0 ;  /* 0x01600000049879f0 */ /* 0x000fe20008000898 */
[----:B------:R-:W-:Y:S01]  /*c5e0*/  VIADD R10, R8, 0x300 ;  /* 0x00000300080a7836 */ /* 0x000fe20000000000 */
[----:B--2---:R-:W-:Y:S01]  /*c5f0*/  R2UR UR4, R202 ;  /* 0x00000000ca0472ca */ /* 0x004fe200000e0000 */
[----:B------:R-:W-:Y:S01]  /*c600*/  IMAD.MOV.U32 R11, RZ, RZ, 0x40000040 ;  /* 0x40000040ff0b7424 */ /* 0x000fe200078e00ff */
[----:B------:R-:W-:Y:S02]  /*c610*/  R2UR UR5, R203 ;  /* 0x00000000cb0572ca */ /* 0x000fe400000e0000 */
[----:B------:R-:W2:Y:S01]  /*c620*/  LDL.64 R202, [R1+0x20] ;  /* 0x0000200001ca7983 */ /* 0x000ea20000100a00 */
[----:B------:R-:W-:Y:S02]  /*c630*/  R2UR UR6, R10 ;  /* 0x000000000a0672ca */ /* 0x000fe400000e0000 */
[----:B------:R-:W-:Y:S01]  /*c640*/  R2UR UR7, R11 ;  /* 0x000000000b0772ca */ /* 0x000fe200000e0000 */
[----:B------:R-:W-:-:S02]  /*c650*/  VIADD R10, R8, 0x302 ;  /* 0x00000302080a7836 */ /* 0x000fc40000000000 */
[----:B------:R-:W-:Y:S01]  /*c660*/  IMAD.MOV.U32 R11, RZ, RZ, 0x40000040 ;  /* 0x40000040ff0b7424 */ /* 0x000fe200078e00ff */
[----:B------:R-:W-:Y:S02]  /*c670*/  WARPGROUP.DEPBAR.LE gsb0, 0x0 ;  /* 0x00008000000079c5 */ /* 0x000fe40000010000 */
[----:B------:R-:W-:-:S07]  /*c680*/  WARPGROUP.ARRIVE ;  /* 0x00000000000079c5 */ /* 0x000fce0000000000 */
        /* <DEDUP_REMOVED lines=19> */
[----:B------:R-:W-:Y:S02]  /*c7c0*/  VIADD R10, R8, 0x306 ;  /* 0x00000306080a7836 */ /* 0x000fe40000000000 */
[----:B------:R-:W-:Y:S01]  /*c7d0*/  IMAD.MOV.U32 R11, RZ, RZ, 0x40000040 ;  /* 0x40000040ff0b7424 */ /* 0x000fe200078e00ff */
[----:B--2---:R-:W-:Y:S02]  /*c7e0*/  R2UR UR4, R202 ;  /* 0x00000000ca0472ca */ /* 0x004fe400000e0000 */
[----:B------:R-:W-:Y:S02]  /*c7f0*/  R2UR UR6, R10 ;  /* 0x000000000a0672ca */ /* 0x000fe400000e0000 */
[----:B------:R-:W-:Y:S02]  /*c800*/  R2UR UR7, R11 ;  /* 0x000000000b0772ca */ /* 0x000fe400000e0000 */
[----:B------:R-:W-:Y:S01]  /*c810*/  R2UR UR5, R203 ;  /* 0x00000000cb0572ca */ /* 0x000fe200000e0000 */
[----:B------:R-:W-:Y:S01]  /*c820*/  IMAD.MOV.U32 R11, RZ, RZ, 0x40000040 ;  /* 0x40000040ff0b7424 */ /* 0x000fe200078e00ff */
[----:B------:R-:W-:Y:S01]  /*c830*/  IADD3 R10, R8, 0x600, RZ ;  /* 0x00000600080a7810 */ /* 0x000fe20007ffe0ff */
[----:B------:R-:W-:-:S02]  /*c840*/  WARPGROUP.DEPBAR.LE gsb0, 0x0 ;  /* 0x00008000000079c5 */ /* 0x000fc40000010000 */
[----:B------:R-:W-:-:S08]  /*c850*/  WARPGROUP.ARRIVE ;  /* 0x00000000000079c5 */ /* 0x000fd00000000000 */
[----:B------:R-:W-:Y:S01]  /*c860*/  HGMMA.64x96x16.F32 R152, gdesc[UR4], R152, gsb0 ;  /* 0x01600000049879f0 */ /* 0x000fe20008000898 */
[----:B------:R-:W-:Y:S02]  /*c870*/  R2UR UR6, R10 ;  /* 0x000000000a0672ca */ /* 0x000fe400000e0000 */
[----:B------:R-:W-:Y:S02]  /*c880*/  R2UR UR7, R11 ;  /* 0x000000000b0772ca */ /* 0x000fe400000e0000 */
[----:B---3--:R-:W-:Y:S02]  /*c890*/  R2UR UR4, R200 ;  /* 0x00000000c80472ca */ /* 0x008fe400000e0000 */
        /* <DEDUP_REMOVED lines=9> */
[----:B------:R-:W-:Y:S01]  /*c930*/  R2UR UR5, R21 ;  /* 0x00000000150572ca */ /* 0x000fe200000e0000 */
[----:B------:R-:W-:Y:S02]  /*c940*/  VIADD R10, R8, 0x604 ;  /* 0x00000604080a7836 */ /* 0x000fe40000000000 */
[----:B------:R-:W-:Y:S01]  /*c950*/  IMAD.MOV.U32 R11, RZ, RZ, 0x40000040 ;  /* 0x40000040ff0b7424 */ /* 0x000fe200078e00ff */
[----:B------:R-:W-:-:S02]  /*c960*/  WARPGROUP.DEPBAR.LE gsb0, 0x0 ;  /* 0x00008000000079c5 */ /* 0x000fc40000010000 */
[----:B------:R-:W-:-:S07]  /*c970*/  WARPGROUP.ARRIVE ;  /* 0x00000000000079c5 */ /* 0x000fce0000000000 */
[----:B------:R-:W-:Y:S01]  /*c980*/  HGMMA.64x96x16.F32 R152, gdesc[UR4], R152, gsb0 ;  /* 0x01600000049879f0 */ /* 0x000fe20008000898 */
[----:B------:R-:W-:Y:S02]  /*c990*/  R2UR UR58, R10 ;  /* 0x000000000a3a72ca */ /* 0x000fe400000e0000 */
[----:B------:R-:W-:Y:S01]  /*c9a0*/  R2UR UR59, R11 ;  /* 0x000000000b3b72ca */ /* 0x000fe200000e0000 */
[----:B------:R-:W-:Y:S02]  /*c9b0*/  VIADD R10, R8, 0x606 ;  /* 0x00000606080a7836 */ /* 0x000fe40000000000 */
[----:B------:R-:W-:-:S03]  /*c9c0*/  IMAD.MOV.U32 R11, RZ, RZ, 0x40000040 ;  /* 0x40000040ff0b7424 */ /* 0x000fc600078e00ff */
[----:B------:R-:W-:Y:S01]  /*c9d0*/  R2UR UR54, R10 ;  /* 0x000000000a3672ca */ /* 0x000fe200000e0000 */
[----:B------:R-:W-:Y:S02]  /*c9e0*/  WARPGROUP.DEPBAR.LE gsb0, 0x0 ;  /* 0x00008000000079c5 */ /* 0x000fe40000010000 */
[----:B------:R-:W-:-:S06]  /*c9f0*/  WARPGROUP.ARRIVE ;  /* 0x00000000000079c5 */ /* 0x000fcc0000000000 */
[----:B------:R-:W-:Y:S01]  /*ca00*/  HGMMA.64x96x16.F32 R152, gdesc[UR56], R152, gsb0 ;  /* 0x01600000389879f0 */ /* 0x000fe20008000898 */
[----:B------:R-:W-:Y:S01]  /*ca10*/  R2UR UR55, R11 ;  /* 0x000000000b3772ca */ /* 0x000fe200000e0000 */
[----:B------:R-:W-:Y:S02]  /*ca20*/  VIADD R10, R8, 0x900 ;  /* 0x00000900080a7836 */ /* 0x000fe40000000000 */
[----:B------:R-:W-:-:S03]  /*ca30*/  IMAD.MOV.U32 R11, RZ, RZ, 0x40000040 ;  /* 0x40000040ff0b7424 */ /* 0x000fc600078e00ff */
[----:B------:R-:W-:Y:S02]  /*ca40*/  R2UR UR50, R10 ;  /* 0x000000000a3272ca */ /* 0x000fe400000e0000 */
[----:B------:R-:W-:Y:S01]  /*ca50*/  R2UR UR51, R11 ;  /* 0x000000000b3372ca */ /* 0x000fe200000e0000 */
[----:B------:R-:W-:Y:S02]  /*ca60*/  WARPGROUP.DEPBAR.LE gsb0, 0x0 ;  /* 0x00008000000079c5 */ /* 0x000fe40000010000 */
[----:B------:R-:W-:-:S06]  /*ca70*/  WARPGROUP.ARRIVE ;  /* 0x00000000000079c5 */ /* 0x000fcc0000000000 */
[----:B------:R-:W-:Y:S01]  /*ca80*/  HGMMA.64x96x16.F32 R152, gdesc[UR52], R152, gsb0 ;  /* 0x01600000349879f0 */ /* 0x000fe20008000898 */
[----:B------:R-:W-:Y:S02]  /*ca90*/  VIADD R10, R8, 0x902 ;  /* 0x00000902080a7836 */ /* 0x000fe40000000000 */
[----:B------:R-:W-:-:S03]  /*caa0*/  IMAD.MOV.U32 R11, RZ, RZ, 0x40000040 ;  /* 0x40000040ff0b7424 */ /* 0x000fc600078e00ff */
[----:B------:R-:W-:Y:S02]  /*cab0*/  R2UR UR46, R10 ;  /* 0x000000000a2e72ca */ /* 0x000fe400000e0000 */
[----:B------:R-:W-:Y:S01]  /*cac0*/  R2UR UR47, R11 ;  /* 0x000000000b2f72ca */ /* 0x000fe200000e0000 */
[----:B------:R-:W-:Y:S02]  /*cad0*/  WARPGROUP.DEPBAR.LE gsb0, 0x0 ;  /* 0x00008000000079c5 */ /* 0x000fe40000010000 */
[----:B------:R-:W-:-:S06]  /*cae0*/  WARPGROUP.ARRIVE ;  /* 0x00000000000079c5 */ /* 0x000fcc0000000000 */
[----:B------:R-:W-:Y:S01]  /*caf0*/  HGMMA.64x96x16.F32 R152, gdesc[UR48], R152, gsb0 ;  /* 0x01600000309879f0 */ /* 0x000fe20008000898 */
[----:B------:R-:W-:Y:S01]  /*cb00*/  IMAD.MOV.U32 R11, RZ, RZ, 0x40000040 ;  /* 0x40000040ff0b7424 */ /* 0x000fe200078e00ff */
[----:B------:R-:W-:-:S04]  /*cb10*/  IADD3 R10, R8, 0x904, RZ ;  /* 0x00000904080a7810 */ /* 0x000fc80007ffe0ff */
        /* <DEDUP_REMOVED lines=11> */
[----:B------:R-:W-:Y:S03]  /*cbd0*/  HGMMA.64x96x16.F32 R152, gdesc[UR40], R152, gsb0 ;  /* 0x01600000289879f0 */ /* 0x000fe60008000898 */
[----:B------:R-:W2:Y:S01]  /*cbe0*/  S2R R203, SR_TID.X ;  /* 0x0000000000cb7919 */ /* 0x000ea20000002100 */
[----:B------:R-:W-:Y:S02]  /*cbf0*/  WARPGROUP.DEPBAR.LE gsb0, 0x0 ;  /* 0x00008000000079c5 */ /* 0x000fe40000010000 */
[----:B------:R-:W-:-:S06]  /*cc00*/  WARPGROUP.ARRIVE ;  /* 0x00000000000079c5 */ /* 0x000fcc0000000000 */
[----:B------:R-:W-:Y:S01]  /*cc10*/  HGMMA.64x96x16.F32 R152, gdesc[UR36], R152, gsb0 ;  /* 0x01600000249879f0 */ /* 0x000fe20008000898 */
[----:B--2---:R-:W-:-:S04]  /*cc20*/  SHF.R.U32.HI R203, RZ, 0x7, R203 ;  /* 0x00000007ffcb7819 */ /* 0x004fc800000116cb */
[----:B------:R-:W-:Y:S01]  /*cc30*/  IADD3 R20, -R203, 0xb, RZ ;  /* 0x0000000bcb147810 */ /* 0x000fe20007ffe1ff */
[----:B------:R-:W-:-:S04]  /*cc40*/  WARPGROUP.DEPBAR.LE gsb0, 0x0 ;  /* 0x00008000000079c5 */ /* 0x000fc80000010000 */
[----:B------:R2:W-:Y:S06]  /*cc50*/  BAR.ARV R20, 0x100 ;  /* 0x000400140000751d */ /* 0x0005ec0000002000 */
[----:B------:R-:W-:Y:S05]  /*cc60*/  @!P0 BRA `(.L_x_10573) ;  /* 0x0000000000048947 */ /* 0x000fea0003800000 */
[----:B------:R-:W-:Y:S01]  /*cc70*/  BPT.TRAP 0x1 ;  /* 0x000000040000795c */ /* 0x000fe20000300000 */
.L_x_10573:
[----:B01----:R-:W-:Y:S01]  /*cc80*/  FMNMX.FTZ R0, R152, R7, !PT ;  /* 0x0000000798007209 */ /* 0x003fe20007810000 */
[----:B------:R-:W3:Y:S03]  /*cc90*/  LDL R219, [R1+0x48] ;  /* 0x0000480001db7983 */ /* 0x000ee60000100800 */
        /* <DEDUP_REMOVED lines=26> */
[----:B0-----:R-:W-:Y:S02]  /*ce40*/  FMNMX.FTZ R3, R3, R0, !PT ;  /* 0x0000000003037209 */ /* 0x001fe40007810000 */
[----:B------:R-:W0:Y:S03]  /*ce50*/  LDC R0, c[0x0][0xa80] ;  /* 0x0002a000ff007b82 */ /* 0x000e260000000800 */
[C---:B------:R-:W-:Y:S01]  /*ce60*/  FADD.FTZ R7, -R3.reuse, R7 ;  /* 0x0000000703077221 */ /* 0x040fe20000010100 */
[----:B0-----:R-:W-:-:S03]  /*ce70*/  FMUL.FTZ R9, R3, R0 ;  /* 0x0000000003097220 */ /* 0x001fc60000410000 */
[-C--:B------:R-:W-:Y:S01]  /*ce80*/  FMUL.FTZ R7, R7, R0.reuse ;  /* 0x0000000007077220 */ /* 0x080fe20000410000 */
[-CC-:B------:R-:W-:Y:S01]  /*ce90*/  FFMA.FTZ R152, R152, R0.reuse, -R9.reuse ;  /* 0x0000000098987223 */ /* 0x180fe20000010809 */
[-CC-:B------:R-:W-:Y:S02]  /*cea0*/  FFMA.FTZ R153, R153, R0.reuse, -R9.reuse ;  /* 0x0000000099997223 */ /* 0x180fe40000010809 */
        /* <DEDUP_REMOVED lines=17> */
[-C--:B0-----:R-:W-:Y:S01]  /*cfc0*/  FMUL.FTZ R24, R24, R10.reuse ;  /* 0x0000000a18187220 */ /* 0x081fe20000410000 */
[-C--:B------:R-:W-:Y:S01]  /*cfd0*/  FMUL.FTZ R25, R25, R10.reuse ;  /* 0x0000000a19197220 */ /* 0x080fe20000410000 */
[-C--:B------:R-:W-:Y:S01]  /*cfe0*/  FMUL.FTZ R28, R28, R10.reuse ;  /* 0x0000000a1c1c7220 */ /* 0x080fe20000410000 */
[-C--:B------:R-:W-:Y:S01]  /*cff0*/  FMUL.FTZ R29, R29, R10.reuse ;  /* 0x0000000a1d1d7220 */ /* 0x080fe20000410000 */
[-C--:B------:R-:W-:Y:S01]  /*d000*/  FMUL.FTZ R32, R32, R10.reuse ;  /* 0x0000000a20207220 */ /* 0x080fe20000410000 */
[-C--:B------:R-:W-:Y:S01]  /*d010*/  FMUL.FTZ R33, R33, R10.reuse ;  /* 0x0000000a21217220 */ /* 0x080fe20000410000 */
[-C--:B------:R-:W-:Y:S01]  /*d020*/  FMUL.FTZ R36, R36, R10.reuse ;  /* 0x0000000a24247220 */ /* 0x080fe20000410000 */
[----:B------:R-:W0:Y:S01]  /*d030*/  MUFU.EX2 R156, R156 ;  /* 0x0000009c009c7308 */ /* 0x000e220000000800 */
[----:B-1----:R-:W-:Y:S01]  /*d040*/  FFMA.FTZ R7, R10, R15, R152 ;  /* 0x0000000f0a077223 */ /* 0x002fe20000010098 */
        /* <DEDUP_REMOVED lines=73> */
[----:B------:R-:W-:Y:S01]  /*d4e0*/  FMUL.FTZ R149, R149, R10 ;  /* 0x0000000a95957220 */ /* 0x000fe20000410000 */
[----:B------:R-:W-:Y:S01]  /*d4f0*/  F2FP.F16.F32.PACK_AB R200, R153, R152 ;  /* 0x0000009899c8723e */ /* 0x000fe200000000ff */
[----:B------:R-:W-:Y:S01]  /*d500*/  MUFU.EX2 R161, R161 ;  /* 0x000000a100a17308 */ /* 0x000fe20000000800 */
[----:B------:R-:W-:Y:S01]  /*d510*/  FMNMX.FTZ R7, R179, R7, !PT ;  /* 0x00000007b3077209 */ /* 0x000fe20007810000 */
[--C-:B------:R-:W-:Y:S01]  /*d520*/  FFMA.FTZ R184, R184, R0, -R9.reuse ;  /* 0x00000000b8b87223 */ /* 0x100fe20000010809 */
[----:B------:R-:W-:Y:S01]  /*d530*/  F2FP.F16.F32.PACK_AB R202, R157, R156 ;  /* 0x0000009c9dca723e */ /* 0x000fe200000000ff */
[-CC-:B------:R-:W-:Y:S01]  /*d540*/  FFMA.FTZ R185, R185, R0.reuse, -R9.reuse ;  /* 0x00000000b9b97223 */ /* 0x180fe20000010809 */
[----:B------:R-:W-:Y:S01]  /*d550*/  FMNMX.FTZ R7, R182, R7, !PT ;  /* 0x00000007b6077209 */ /* 0x000fe20007810000 */
[-CC-:B------:R-:W-:Y:S01]  /*d560*/  FFMA.FTZ R188, R188, R0.reuse, -R9.reuse ;  /* 0x00000000bcbc7223 */ /* 0x180fe20000010809 */
[-CC-:B------:R-:W-:Y:S01]  /*d570*/  FFMA.FTZ R189, R189, R0.reuse, -R9.reuse ;  /* 0x00000000bdbd7223 */ /* 0x180fe20000010809 */
[----:B------:R-:W0:Y:S01]  /*d580*/  MUFU.EX2 R152, R160 ;  /* 0x000000a000987308 */ /* 0x000e220000000800 */
[----:B------:R-:W-:Y:S01]  /*d590*/  FMNMX.FTZ R7, R183, R7, !PT ;  /* 0x00000007b7077209 */ /* 0x000fe20007810000 */
[-CC-:B------:R-:W-:Y:S01]  /*d5a0*/  FFMA.FTZ R192, R192, R0.reuse, -R9.reuse ;  /* 0x00000000c0c07223 */ /* 0x180fe20000010809 */
[-CC-:B------:R-:W-:Y:S01]  /*d5b0*/  FFMA.FTZ R193, R193, R0.reuse, -R9.reuse ;  /* 0x00000000c1c17223 */ /* 0x180fe20000010809 */
[-CC-:B------:R-:W-:Y:S01]  /*d5c0*/  FFMA.FTZ R196, R196, R0.reuse, -R9.reuse ;  /* 0x00000000c4c47223 */ /* 0x180fe20000010809 */
[----:B------:R-:W-:Y:S01]  /*d5d0*/  FMNMX.FTZ R7, R186, R7, !PT ;  /* 0x00000007ba077209 */ /* 0x000fe20007810000 */
[----:B------:R-:W-:-:S02]  /*d5e0*/  FFMA.FTZ R9, R197, R0, -R9 ;  /* 0x00000000c5097223 */ /* 0x000fc40000010809 */
[----:B------:R-:W-:Y:S01]  /*d5f0*/  MUFU.EX2 R165, R165 ;  /* 0x000000a500a57308 */ /* 0x000fe20000000800 */
[----:B------:R-:W-:-:S04]  /*d600*/  FMNMX.FTZ R7, R187, R7, !PT ;  /* 0x00000007bb077209 */ /* 0x000fc80007810000 */
[----:B------:R-:W-:-:S03]  /*d610*/  FMNMX.FTZ R7, R190, R7, !PT ;  /* 0x00000007be077209 */ /* 0x000fc60007810000 */
[----:B------:R-:W-:Y:S01]  /*d620*/  MUFU.EX2 R156, R168 ;  /* 0x000000a8009c7308 */ /* 0x000fe20000000800 */
[----:B------:R-:W-:Y:S01]  /*d630*/  FMNMX.FTZ R7, R191, R7, !PT ;  /* 0x00000007bf077209 */ /* 0x000fe20007810000 */
[----:B0-----:R-:W-:Y:S01]  /*d640*/  FADD.FTZ R11, R152, R11 ;  /* 0x0000000b980b7221 */ /* 0x001fe20000010000 */
[C---:B------:R-:W-:Y:S02]  /*d650*/  F2FP.F16.F32.PACK_AB R152, R161.reuse, R152 ;  /* 0x00000098a198723e */ /* 0x040fe400000000ff */
[----:B------:R-:W-:Y:S01]  /*d660*/  FMNMX.FTZ R7, R194, R7, !PT ;  /* 0x00000007c2077209 */ /* 0x000fe20007810000 */
[----:B------:R-:W-:Y:S02]  /*d670*/  FADD.FTZ R11, R161, R11 ;  /* 0x0000000ba10b7221 */ /* 0x000fe40000010000 */
        /* <DEDUP_REMOVED lines=15> */
[----:B0-----:R-:W-:-:S05]  /*d770*/  FMNMX.FTZ R8, R8, R7, !PT ;  /* 0x0000000708087209 */ /* 0x001fca0007810000 */
[C---:B------:R-:W-:Y:S01]  /*d780*/  FADD.FTZ R6, -R8.reuse, R6 ;  /* 0x0000000608067221 */ /* 0x040fe20000010100 */
[-C--:B------:R-:W-:Y:S01]  /*d790*/  FMUL.FTZ R7, R8, R0.reuse ;  /* 0x0000000008077220 */ /* 0x080fe20000410000 */
[----:B------:R-:W-:Y:S02]  /*d7a0*/  MUFU.EX2 R9, R9 ;  /* 0x0000000900097308 */ /* 0x000fe40000000800 */
[-C--:B------:R-:W-:Y:S01]  /*d7b0*/  FMUL.FTZ R6, R6, R0.reuse ;  /* 0x0000000006067220 */ /* 0x080fe20000410000 */
[-CC-:B------:R-:W-:Y:S01]  /*d7c0*/  FFMA.FTZ R154, R154, R0.reuse, -R7.reuse ;  /* 0x000000009a9a7223 */ /* 0x180fe20000010807 */
[-CC-:B------:R-:W-:Y:S01]  /*d7d0*/  FFMA.FTZ R155, R155, R0.reuse, -R7.reuse ;  /* 0x000000009b9b7223 */ /* 0x180fe20000010807 */
[-CC-:B------:R-:W-:Y:S01]  /*d7e0*/  FFMA.FTZ R158, R158, R0.reuse, -R7.reuse ;  /* 0x000000009e9e7223 */ /* 0x180fe20000010807 */
[-CC-:B------:R-:W-:Y:S01]  /*d7f0*/  FFMA.FTZ R159, R159, R0.reuse, -R7.reuse ;  /* 0x000000009f9f7223 */ /* 0x180fe20000010807 */
[-CC-:B------:R-:W-:Y:S01]  /*d800*/  FFMA.FTZ R162, R162, R0.reuse, -R7.reuse ;  /* 0x00000000a2a27223 */ /* 0x180fe20000010807 */
[----:B------:R3:W0:Y:S01]  /*d810*/  MUFU.EX2 R15, R6 ;  /* 0x00000006000f7308 */ /* 0x0006220000000800 */
        /* <DEDUP_REMOVED lines=8> */
[----:B---3--:R-:W-:-:S02]  /*d8a0*/  IMAD R6, R206, 0xc00, R219 ;  /* 0x00000c00ce067824 */ /* 0x008fc400078e02db */
[-CC-:B------:R-:W-:Y:S01]  /*d8b0*/  FFMA.FTZ R179, R179, R0.reuse, -R7.reuse ;  /* 0x00000000b3b37223 */ /* 0x180fe20000010807 */
[----:B------:R-:W1:Y:S01]  /*d8c0*/  S2R R219, SR_CgaCtaId ;  /* 0x0000000000db7919 */ /* 0x000e620000008800 */
        /* <DEDUP_REMOVED lines=10> */
[----:B------:R-:W-:Y:S01]  /*d970*/  IMAD.MOV.U32 R7, RZ, RZ, 0x40000040 ;  /* 0x40000040ff077424 */ /* 0x000fe200078e00ff */
[----:B------:R-:W-:Y:S01]  /*d980*/  MUFU.EX2 R154, R154 ;  /* 0x0000009a009a7308 */ /* 0x000fe20000000800 */
[----:B------:R-:W-:Y:S01]  /*d990*/  R2UR UR6, R6 ;  /* 0x00000000060672ca */ /* 0x000fe200000e0000 */
[-C--:B0-----:R-:W-:Y:S01]  /*d9a0*/  FMUL.FTZ R26, R26, R15.reuse ;  /* 0x0000000f1a1a7220 */ /* 0x081fe20000410000 */
[----:B------:R-:W-:Y:S01]  /*d9b0*/  FMUL.FTZ R27, R27, R15 ;  /* 0x0000000f1b1b7220 */ /* 0x000fe20000410000 */
[----:B------:R-:W-:Y:S01]  /*d9c0*/  R2UR UR7, R7 ;  /* 0x00000000070772ca */ /* 0x000fe200000e0000 */
[----:B------:R-:W-:-:S02]  /*d9d0*/  VIADD R7, R4, 0x32440 ;  /* 0x0003244004077836 */ /* 0x000fc40000000000 */
        /* <DEDUP_REMOVED lines=14> */
[----:B-1----:R-:W-:Y:S01]  /*dac0*/  PRMT R7, R219, 0x654, R7 ;  /* 0x00000654db077816 */ /* 0x002fe20000000007 */
[-C--:B------:R-:W-:Y:S01]  /*dad0*/  FMUL.FTZ R54, R54, R15.reuse ;  /* 0x0000000f36367220 */ /* 0x080fe20000410000 */
[-C--:B------:R-:W-:Y:S01]  /*dae0*/  FMUL.FTZ R55, R55, R15.reuse ;  /* 0x0000000f37377220 */ /* 0x080fe20000410000 */
[-C--:B------:R-:W-:Y:S01]  /*daf0*/  FMUL.FTZ R58, R58, R15.reuse ;  /* 0x0000000f3a3a7220 */ /* 0x080fe20000410000 */
[----:B------:R1:W-:Y:S01]  /*db00*/  SYNCS.ARRIVE.TRANS64.RED.A1T0 RZ, [R7+URZ], RZ ;  /* 0x000000ff07ff79a7 */ /* 0x0003e2000810043f */
[----:B------:R-:W3:Y:S01]  /*db10*/  MUFU.EX2 R219, R158 ;  /* 0x0000009e00db7308 */ /* 0x000ee20000000800 */
[-C--:B------:R-:W-:Y:S01]  /*db20*/  FMUL.FTZ R59, R59, R15.reuse ;  /* 0x0000000f3b3b7220 */ /* 0x080fe20000410000 */
[-C--:B------:R-:W-:Y:S01]  /*db30*/  FMUL.FTZ R62, R62, R15.reuse ;  /* 0x0000000f3e3e7220 */ /* 0x080fe20000410000 */
[-C--:B------:R-:W-:Y:S01]  /*db40*/  FMUL.FTZ R63, R63, R15.reuse ;  /* 0x0000000f3f3f7220 */ /* 0x080fe20000410000 */
[-C--:B------:R-:W-:Y:S01]  /*db50*/  FMUL.FTZ R66, R66, R15.reuse ;  /* 0x0000000f42427220 */ /* 0x080fe20000410000 */
[-C--:B------:R-:W-:Y:S01]  /*db60*/  FMUL.FTZ R67, R67, R15.reuse ;  /* 0x0000000f43437220 */ /* 0x080fe20000410000 */
[----:B------:R-:W-:Y:S01]  /*db70*/  FMUL.FTZ R70, R70, R15 ;  /* 0x0000000f46467220 */ /* 0x000fe20000410000 */
[----:B-1----:R-:W-:-:S02]  /*db80*/  VIADD R7, R203, 0x8 ;  /* 0x00000008cb077836 */ /* 0x002fc40000000000 */
[-C--:B------:R-:W-:Y:S01]  /*db90*/  FMUL.FTZ R71, R71, R15.reuse ;  /* 0x0000000f47477220 */ /* 0x080fe20000410000 */
[-C--:B------:R-:W-:Y:S01]  /*dba0*/  FMUL.FTZ R74, R74, R15.reuse ;  /* 0x0000000f4a4a7220 */ /* 0x080fe20000410000 */
[-C--:B------:R-:W-:Y:S01]  /*dbb0*/  FMUL.FTZ R75, R75, R15.reuse ;  /* 0x0000000f4b4b7220 */ /* 0x080fe20000410000 */
[-C--:B------:R-:W-:Y:S01]  /*dbc0*/  FMUL.FTZ R78, R78, R15.reuse ;  /* 0x0000000f4e4e7220 */ /* 0x080fe20000410000 */
[----:B------:R1:W-:Y:S01]  /*dbd0*/  BAR.SYNC.DEFER_BLOCKING R7, 0x100 ;  /* 0x000400070000751d */ /* 0x0003e20000010000 */
        /* <DEDUP_REMOVED lines=37> */
[----:B0-----:R-:W-:Y:S01]  /*de30*/  F2FP.F16.F32.PACK_AB R201, R155, R154 ;  /* 0x0000009a9bc9723e */ /* 0x001fe200000000ff */
[----:B------:R-:W-:Y:S01]  /*de40*/  FFMA.FTZ R21, R15, R14, R154 ;  /* 0x0000000e0f157223 */ /* 0x000fe2000001009a */
[----:B---3--:R-:W-:Y:S01]  /*de50*/  F2FP.F16.F32.PACK_AB R203, R226, R219 ;  /* 0x000000dbe2cb723e */ /* 0x008fe200000000ff */
[C---:B------:R-:W-:Y:S01]  /*de60*/  VIADD R14, R6.reuse, 0x80 ;  /* 0x00000080060e7836 */ /* 0x040fe20000000000 */
[----:B------:R-:W0:Y:S01]  /*de70*/  MUFU.EX2 R154, R164 ;  /* 0x000000a4009a7308 */ /* 0x000e220000000800 */
[----:B------:R-:W-:Y:S01]  /*de80*/  IMAD.MOV.U32 R15, RZ, RZ, 0x40000040 ;  /* 0x40000040ff0f7424 */ /* 0x000fe200078e00ff */
[----:B------:R-:W-:Y:S01]  /*de90*/  WARPGROUP.ARRIVE ;  /* 0x00000000000079c5 */ /* 0x000fe20000000000 */
[----:B------:R-:W-:Y:S01]  /*dea0*/  FADD.FTZ R21, R155, R21 ;  /* 0x000000159b157221 */ /* 0x000fe20000010000 */
[----:B------:R-:W-:-:S03]  /*deb0*/  VIADD R10, R6, 0x100 ;  /* 0x00000100060a7836 */ /* 0x000fc60000000000 */
[----:B------:R-:W-:Y:S01]  /*dec0*/  FADD.FTZ R21, R219, R21 ;  /* 0x00000015db157221 */ /* 0x000fe20000010000 */
[----:B------:R-:W-:Y:S01]  /*ded0*/  HGMMA.64x256x16.F32 R24, R200, gdesc[UR4].tnspB, R24, gsb0 ;  /* 0x43e00004c8187df0 */ /* 0x000fe20008000818 */
[----:B------:R-:W-:Y:S01]  /*dee0*/  R2UR UR6, R14 ;  /* 0x000000000e0672ca */ /* 0x000fe200000e0000 */
[----:B------:R-:W-:Y:S01]  /*def0*/  MUFU.EX2 R197, R163 ;  /* 0x000000a300c57308 */ /* 0x000fe20000000800 */
[----:B------:R-:W-:Y:S01]  /*df00*/  R2UR UR7, R15 ;  /* 0x000000000f0772ca */ /* 0x000fe200000e0000 */
[----:B------:R-:W-:Y:S01]  /*df10*/  FADD.FTZ R21, R226, R21 ;  /* 0x00000015e2157221 */ /* 0x000fe20000010000 */
[----:B0-----:R-:W-:-:S05]  /*df20*/  FADD.FTZ R15, R154, R11 ;  /* 0x0000000b9a0f7221 */ /* 0x001fca0000010000 */
[----:B-1----:R-:W-:Y:S01]  /*df30*/  MUFU.EX2 R7, R166 ;  /* 0x000000a600077308 */ /* 0x002fe20000000800 */
[C---:B------:R-:W-:Y:S01]  /*df40*/  F2FP.F16.F32.PACK_AB R154, R165.reuse, R154 ;  /* 0x0000009aa59a723e */ /* 0x040fe200000000ff */
[----:B------:R-:W-:Y:S02]  /*df50*/  IMAD.MOV.U32 R11, RZ, RZ, 0x40000040 ;  /* 0x40000040ff0b7424 */ /* 0x000fe400078e00ff */
[----:B------:R-:W-:-:S04]  /*df60*/  FADD.FTZ R15, R165, R15 ;  /* 0x0000000fa50f7221 */ /* 0x000fc80000010000 */
[----:B------:R-:W-:Y:S01]  /*df70*/  FADD.FTZ R15, R156, R15 ;  /* 0x0000000f9c0f7221 */ /* 0x000fe20000010000 */
[----:B------:R-:W0:Y:S01]  /*df80*/  MUFU.EX2 R14, R167 ;  /* 0x000000a7000e7308 */ /* 0x000e220000000800 */
[C---:B------:R-:W-:Y:S02]  /*df90*/  F2FP.F16.F32.PACK_AB R156, R169.reuse, R156 ;  /* 0x0000009ca99c723e */ /* 0x040fe400000000ff */
[----:B------:R-:W-:-:S05]  /*dfa0*/  FADD.FTZ R15, R169, R15 ;  /* 0x0000000fa90f7221 */ /* 0x000fca0000010000 */
[----:B------:R-:W1:Y:S08]  /*dfb0*/  MUFU.EX2 R158, R172 ;  /* 0x000000ac009e7308 */ /* 0x000e700000000800 */
[----:B------:R-:W-:Y:S01]  /*dfc0*/  MUFU.EX2 R174, R174 ;  /* 0x000000ae00ae7308 */ /* 0x000fe20000000800 */
[----:B0-----:R-:W-:-:S07]  /*dfd0*/  F2FP.F16.F32.PACK_AB R155, R14, R7 ;  /* 0x000000070e9b723e */ /* 0x001fce00000000ff */
[----:B------:R-:W0:Y:S01]  /*dfe0*/  MUFU.EX2 R175, R175 ;  /* 0x000000af00af7308 */ /* 0x000e220000000800 */
[----:B-1----:R-:W-:Y:S01]  /*dff0*/  FADD.FTZ R15, R158, R15 ;  /* 0x0000000f9e0f7221 */ /* 0x002fe20000010000 */
[----:B------:R-:W-:-:S03]  /*e000*/  F2FP.F16.F32.PACK_AB R158, R173, R158 ;  /* 0x0000009ead9e723e */ /* 0x000fc600000000ff */
[----:B------:R-:W-:-:S03]  /*e010*/  FADD.FTZ R15, R173, R15 ;  /* 0x0000000fad0f7221 */ /* 0x000fc60000010000 */
[----:B------:R-:W-:Y:S01]  /*e020*/  MUFU.EX2 R178, R178 ;  /* 0x000000b200b27308 */ /* 0x000fe20000000800 */
[----:B------:R-:W-:Y:S01]  /*e030*/  FADD.FTZ R15, R160, R15 ;  /* 0x0000000fa00f7221 */ /* 0x000fe20000010000 */
[----:B------:R-:W-:-:S03]  /*e040*/  F2FP.F16.F32.PACK_AB R160, R177, R160 ;  /* 0x000000a0b1a0723e */ /* 0x000fc600000000ff */
[----:B------:R-:W-:-:S03]  /*e050*/  FADD.FTZ R15, R177, R15 ;  /* 0x0000000fb10f7221 */ /* 0x000fc60000010000 */
[----:B------:R-:W1:Y:S01]  /*e060*/  MUFU.EX2 R179, R179 ;  /* 0x000000b300b37308 */ /* 0x000e620000000800 */
[----:B0-----:R-:W-:-:S07]  /*e070*/  F2FP.F16.F32.PACK_AB R159, R175, R174 ;  /* 0x000000aeaf9f723e */ /* 0x001fce00000000ff */
[----:B------:R-:W-:Y:S08]  /*e080*/  MUFU.EX2 R182, R182 ;  /* 0x000000b600b67308 */ /* 0x000ff00000000800 */
[----:B------:R-:W0:Y:S01]  /*e090*/  MUFU.EX2 R183, R183 ;  /* 0x000000b700b77308 */ /* 0x000e220000000800 */
[----:B-1----:R-:W-:-:S07]  /*e0a0*/  F2FP.F16.F32.PACK_AB R161, R179, R178 ;  /* 0x000000b2b3a1723e */ /* 0x002fce00000000ff */
[----:B------:R-:W-:Y:S08]  /*e0b0*/  MUFU.EX2 R164, R184 ;  /* 0x000000b800a47308 */ /* 0x000ff00000000800 */
[----:B------:R-:W-:Y:S01]  /*e0c0*/  MUFU.EX2 R166, R188 ;  /* 0x000000bc00a67308 */ /* 0x000fe20000000800 */
[----:B0-----:R-:W-:-:S07]  /*e0d0*/  F2FP.F16.F32.PACK_AB R163, R183, R182 ;  /* 0x000000b6b7a3723e */ /* 0x001fce00000000ff */
[----:B------:R-:W-:Y:S08]  /*e0e0*/  MUFU.EX2 R186, R186 ;  /* 0x000000ba00ba7308 */ /* 0x000ff00000000800 */
[----:B------:R-:W0:Y:S08]  /*e0f0*/  MUFU.EX2 R187, R187 ;  /* 0x000000bb00bb7308 */ /* 0x000e300000000800 */
[----:B------:R-:W-:Y:S08]  /*e100*/  MUFU.EX2 R190, R190 ;  /* 0x000000be00be7308 */ /* 0x000ff00000000800 */
[----:B------:R-:W1:Y:S01]  /*e110*/  MUFU.EX2 R191, R191 ;  /* 0x000000bf00bf7308 */ /* 0x000e620000000800 */
[----:B0-----:R-:W-:-:S07]  /*e120*/  F2FP.F16.F32.PACK_AB R165, R187, R186 ;  /* 0x000000babba5723e */ /* 0x001fce00000000ff */
[----:B------:R-:W-:Y:S08]  /*e130*/  MUFU.EX2 R194, R194 ;  /* 0x000000c200c27308 */ /* 0x000ff00000000800 */
[----:B------:R-:W0:Y:S01]  /*e140*/  MUFU.EX2 R195, R195 ;  /* 0x000000c300c37308 */ /* 0x000e220000000800 */
[----:B-1----:R-:W-:-:S07]  /*e150*/  F2FP.F16.F32.PACK_AB R167, R191, R190 ;  /* 0x000000bebfa7723e */ /* 0x002fce00000000ff */
[----:B------:R-:W-:Y:S08]  /*e160*/  MUFU.EX2 R198, R198 ;  /* 0x000000c600c67308 */ /* 0x000ff00000000800 */
[----:B------:R-:W-:Y:S01]  /*e170*/  MUFU.EX2 R199, R199 ;  /* 0x000000c700c77308 */ /* 0x000fe20000000800 */
[----:B0-----:R-:W-:Y:S01]  /*e180*/  F2FP.F16.F32.PACK_AB R169, R195, R194 ;  /* 0x000000c2c3a9723e */ /* 0x001fe200000000ff */
[----:B------:R-:W-:-:S06]  /*e190*/  WARPGROUP.DEPBAR.LE gsb0, 0x0 ;  /* 0x00008000000079c5 */ /* 0x000fcc0000010000 */
[----:B------:R-:W0:Y:S08]  /*e1a0*/  MUFU.EX2 R200, R162 ;  /* 0x000000a200c87308 */ /* 0x000e300000000800 */
[----:B------:R-:W1:Y:S01]  /*e1b0*/  MUFU.EX2 R162, R180 ;  /* 0x000000b400a27308 */ /* 0x000e620000000800 */
[----:B0-----:R-:W-:Y:S01]  /*e1c0*/  F2FP.F16.F32.PACK_AB R153, R197, R200 ;  /* 0x000000c8c599723e */ /* 0x001fe200000000ff */
[----:B------:R-:W-:-:S03]  /*e1d0*/  FADD.FTZ R21, R200, R21 ;  /* 0x00000015c8157221 */ /* 0x000fc60000010000 */
[----:B------:R-:W-:Y:S01]  /*e1e0*/  WARPGROUP.ARRIVE ;  /* 0x00000000000079c5 */ /* 0x000fe20000000000 */
[----:B------:R-:W-:Y:S01]  /*e1f0*/  FADD.FTZ R21, R197, R21 ;  /* 0x00000015c5157221 */ /* 0x000fe20000010000 */
[----:B-1----:R-:W-:Y:S01]  /*e200*/  FADD.FTZ R15, R162, R15 ;  /* 0x0000000fa20f7221 */ /* 0x002fe20000010000 */
[----:B------:R-:W-:-:S03]  /*e210*/  F2FP.F16.F32.PACK_AB R162, R181, R162 ;  /* 0x000000a2b5a2723e */ /* 0x000fc600000000ff */
[----:B------:R-:W-:Y:S01]  /*e220*/  HGMMA.64x256x16.F32 R24, R152, gdesc[UR4].tnspB, R24, gsb0 ;  /* 0x43e0000498187df0 */ /* 0x000fe20008000818 */
[----:B------:R-:W-:Y:S01]  /*e230*/  R2UR UR6, R10 ;  /* 0x000000000a0672ca */ /* 0x000fe200000e0000 */
[----:B------:R-:W-:Y:S01]  /*e240*/  VIADD R10, R6, 0x180 ;  /* 0x00000180060a7836 */ /* 0x000fe20000000000 */
[----:B------:R-:W-:Y:S01]  /*e250*/  R2UR UR7, R11 ;  /* 0x000000000b0772ca */ /* 0x000fe200000e0000 */
[----:B------:R-:W-:Y:S01]  /*e260*/  FADD.FTZ R15, R181, R15 ;  /* 0x0000000fb50f7221 */ /* 0x000fe20000010000 */
[----:B------:R-:W-:Y:S01]  /*e270*/  MOV R11, 0x40000040 ;  /* 0x40000040000b7802 */ /* 0x000fe20000000f00 */
[----:B------:R-:W-:Y:S02]  /*e280*/  FADD.FTZ R21, R7, R21 ;  /* 0x0000001507157221 */ /* 0x000fe40000010000 */
[----:B------:R-:W-:Y:S01]  /*e290*/  FADD.FTZ R15, R164, R15 ;  /* 0x0000000fa40f7221 */ /* 0x000fe20000010000 */
[----:B------:R-:W-:Y:S01]  /*e2a0*/  F2FP.F16.F32.PACK_AB R164, R185, R164 ;  /* 0x000000a4b9a4723e */ /* 0x000fe200000000ff */
[----:B------:R-:W-:Y:S01]  /*e2b0*/  FADD.FTZ R21, R14, R21 ;  /* 0x000000150e157221 */ /* 0x000fe20000010000 */
[----:B------:R-:W-:-:S02]  /*e2c0*/  WARPGROUP.DEPBAR.LE gsb0, 0x0 ;  /* 0x00008000000079c5 */ /* 0x000fc40000010000 */
[----:B------:R-:W0:Y:S08]  /*e2d0*/  MUFU.EX2 R152, R170 ;  /* 0x000000aa00987308 */ /* 0x000e300000000800 */
[----:B------:R1:W3:Y:S08]  /*e2e0*/  MUFU.EX2 R153, R171 ;  /* 0x000000ab00997308 */ /* 0x0002f00000000800 */
[----:B------:R-:W4:Y:S01]  /*e2f0*/  MUFU.EX2 R170, R196 ;  /* 0x000000c400aa7308 */ /* 0x000f220000000800 */
[----:B-1----:R-:W-:Y:S01]  /*e300*/  F2FP.F16.F32.PACK_AB R171, R199, R198 ;  /* 0x000000c6c7ab723e */ /* 0x002fe200000000ff */
[----:B0-----:R-:W-:Y:S01]  /*e310*/  FADD.FTZ R21, R152, R21 ;  /* 0x0000001598157221 */ /* 0x001fe20000010000 */
[----:B---3--:R-:W-:-:S03]  /*e320*/  F2FP.F16.F32.PACK_AB R157, R153, R152 ;  /* 0x00000098999d723e */ /* 0x008fc600000000ff */
[----:B------:R-:W-:Y:S01]  /*e330*/  FADD.FTZ R21, R153, R21 ;  /* 0x0000001599157221 */ /* 0x000fe20000010000 */
[----:B------:R-:W-:-:S03]  /*e340*/  WARPGROUP.ARRIVE ;  /* 0x00000000000079c5 */ /* 0x000fc60000000000 */
[----:B------:R-:W-:-:S04]  /*e350*/  FADD.FTZ R21, R174, R21 ;  /* 0x00000015ae157221 */ /* 0x000fc80000010000 */
[----:B------:R-:W-:Y:S01]  /*e360*/  FADD.FTZ R21, R175, R21 ;  /* 0x00000015af157221 */ /* 0x000fe20000010000 */
[----:B------:R-:W-:Y:S01]  /*e370*/  HGMMA.64x256x16.F32 R24, R156, gdesc[UR4].tnspB, R24, gsb0 ;  /* 0x43e000049c187df0 */ /* 0x000fe20008000818 */
[----:B------:R-:W-:Y:S01]  /*e380*/  R2UR UR6, R10 ;  /* 0x000000000a0672ca */ /* 0x000fe200000e0000 */
[----:B------:R-:W-:Y:S01]  /*e390*/  VIADD R10, R6, 0x200 ;  /* 0x00000200060a7836 */ /* 0x000fe20000000000 */
[----:B------:R-:W-:Y:S01]  /*e3a0*/  R2UR UR7, R11 ;  /* 0x000000000b0772ca */ /* 0x000fe200000e0000 */
[----:B------:R-:W-:Y:S02]  /*e3b0*/  IMAD.MOV.U32 R11, RZ, RZ, 0x40000040 ;  /* 0x40000040ff0b7424 */ /* 0x000fe400078e00ff */
[----:B------:R-:W-:-:S04]  /*e3c0*/  FADD.FTZ R21, R178, R21 ;  /* 0x00000015b2157221 */ /* 0x000fc80000010000 */
        /* <DEDUP_REMOVED lines=10> */
[----:B------:R-:W-:Y:S01]  /*e470*/  FADD.FTZ R14, R199, R21 ;  /* 0x00000015c70e7221 */ /* 0x000fe20000010000 */
[----:B------:R-:W-:Y:S02]  /*e480*/  WARPGROUP.DEPBAR.LE gsb0, 0x0 ;  /* 0x00008000000079c5 */ /* 0x000fe40000010000 */
[----:B------:R-:W-:-:S06]  /*e490*/  WARPGROUP.ARRIVE ;  /* 0x00000000000079c5 */ /* 0x000fcc0000000000 */
[----:B------:R-:W-:Y:S01]  /*e4a0*/  HGMMA.64x256x16.F32 R24, R160, gdesc[UR4].tnspB, R24, gsb0 ;  /* 0x43e00004a0187df0 */ /* 0x000fe20008000818 */
[----:B------:R-:W-:Y:S01]  /*e4b0*/  R2UR UR7, R11 ;  /* 0x000000000b0772ca */ /* 0x000fe200000e0000 */
[----:B------:R-:W-:Y:S01]  /*e4c0*/  FADD.FTZ R11, R185, R15 ;  /* 0x0000000fb90b7221 */ /* 0x000fe20000010000 */
[----:B------:R-:W-:Y:S01]  /*e4d0*/  R2UR UR6, R10 ;  /* 0x000000000a0672ca */ /* 0x000fe200000e0000 */
[----:B------:R-:W-:Y:S02]  /*e4e0*/  VIADD R10, R6, 0x280 ;  /* 0x00000280060a7836 */ /* 0x000fe40000000000 */
[----:B------:R-:W-:Y:S01]  /*e4f0*/  FADD.FTZ R11, R166, R11 ;  /* 0x0000000ba60b7221 */ /* 0x000fe20000010000 */
[----:B------:R-:W-:-:S03]  /*e500*/  F2FP.F16.F32.PACK_AB R166, R189, R166 ;  /* 0x000000a6bda6723e */ /* 0x000fc600000000ff */
[----:B------:R-:W-:-:S04]  /*e510*/  FADD.FTZ R11, R189, R11 ;  /* 0x0000000bbd0b7221 */ /* 0x000fc80000010000 */
[----:B------:R-:W-:Y:S01]  /*e520*/  FADD.FTZ R6, R168, R11 ;  /* 0x0000000ba8067221 */ /* 0x000fe20000010000 */
[----:B------:R-:W-:Y:S01]  /*e530*/  IMAD.MOV.U32 R11, RZ, RZ, 0x40000040 ;  /* 0x40000040ff0b7424 */ /* 0x000fe200078e00ff */
[C---:B------:R-:W-:Y:S02]  /*e540*/  F2FP.F16.F32.PACK_AB R168, R193.reuse, R168 ;  /* 0x000000a8c1a8723e */ /* 0x040fe400000000ff */
[----:B------:R-:W-:-:S04]  /*e550*/  FADD.FTZ R6, R193, R6 ;  /* 0x00000006c1067221 */ /* 0x000fc80000010000 */
[----:B----4-:R-:W-:Y:S01]  /*e560*/  FADD.FTZ R15, R170, R6 ;  /* 0x00000006aa0f7221 */ /* 0x010fe20000010000 */
[----:B------:R-:W-:-:S03]  /*e570*/  F2FP.F16.F32.PACK_AB R170, R9, R170 ;  /* 0x000000aa09aa723e */ /* 0x000fc600000000ff */
[----:B------:R-:W-:Y:S01]  /*e580*/  FADD.FTZ R15, R9, R15 ;  /* 0x0000000f090f7221 */ /* 0x000fe20000010000 */
[----:B------:R-:W-:Y:S02]  /*e590*/  WARPGROUP.DEPBAR.LE gsb0, 0x0 ;  /* 0x00008000000079c5 */ /* 0x000fe40000010000 */
[----:B------:R-:W-:-:S06]  /*e5a0*/  WARPGROUP.ARRIVE ;  /* 0x00000000000079c5 */ /* 0x000fcc0000000000 */
        /* <DEDUP_REMOVED lines=8> */
[----:B------:R-:W-:Y:S05]  /*e630*/  @!P0 BRA `(.L_x_10574) ;  /* 0x0000000000048947 */ /* 0x000fea0003800000 */
[----:B------:R-:W-:Y:S01]  /*e640*/  BPT.TRAP 0x1 ;  /* 0x000000040000795c */ /* 0x000fe20000300000 */
.L_x_10574:
[----:B------:R-:W0:Y:S01]  /*e650*/  S2R R6, SR_CgaCtaId ;  /* 0x0000000000067919 */ /* 0x000e220000008800 */
[----:B------:R-:W-:Y:S02]  /*e660*/  VIADD R4, R4, 0x32460 ;  /* 0x0003246004047836 */ /* 0x000fe40000000000 */
[----:B------:R-:W-:-:S03]  /*e670*/  IMAD.MOV.U32 R7, RZ, RZ, R3 ;  /* 0x000000ffff077224 */ /* 0x000fc600078e0003 */
[----:B0-----:R-:W-:Y:S01]  /*e680*/  PRMT R4, R6, 0x654, R4 ;  /* 0x0000065406047816 */ /* 0x001fe20000000004 */
[----:B------:R-:W-:-:S03]  /*e690*/  IMAD.MOV.U32 R6, RZ, RZ, R8 ;  /* 0x000000ffff067224 */ /* 0x000fc600078e0008 */
[----:B------:R0:W-:Y:S01]  /*e6a0*/  SYNCS.ARRIVE.TRANS64.RED.A1T0 RZ, [R4+URZ], RZ ;  /* 0x000000ff04ff79a7 */ /* 0x0001e2000810043f */
[----:B------:R-:W-:Y:S05]  /*e6b0*/  @P1 BRA `(.L_x_10575) ;  /* 0xffffffd800101947 */ /* 0x000fea000383ffff */
.L_x_10564:
[----:B------:R-:W3:Y:S01]  /*e6c0*/  LDL.LU R9, [R1+0x88] ;  /* 0x0000880001097983 */ /* 0x000ee20000300800 */
[----:B------:R-:W-:Y:S05]  /*e6d0*/  WARPSYNC.ALL ;  /* 0x0000000000007948 */ /* 0x000fea0003800000 */
[----:B0-----:R-:W0:Y:S01]  /*e6e0*/  SHFL.BFLY PT, R4, R15, 0x2, 0x1f ;  /* 0x0c401f000f047f89 */ /* 0x001e2200000e0000 */
[----:B------:R-:W-:Y:S01]  /*e6f0*/  IMAD.MOV.U32 R157, RZ, RZ, -0x800000 ;  /* 0xff800000ff9d7424 */ /* 0x000fe200078e00ff */
[----:B------:R-:W-:Y:S01]  /*e700*/  IADD3 R206, R206, 0x1, RZ ;  /* 0x00000001cece7810 */ /* 0x000fe20007ffe0ff */
[----:B------:R-:W-:Y:S01]  /*e710*/  IMAD.MOV.U32 R156, RZ, RZ, -0x800000 ;  /* 0xff800000ff9c7424 */ /* 0x000fe200078e00ff */
[----:B------:R1:W-:Y:S08]  /*e720*/  BAR.ARV R20, 0x100 ;  /* 0x000400140000751d */ /* 0x0003f00000002000 */
[----:B------:R-:W-:Y:S06]  /*e730*/  BAR.ARV 0x8, 0x180 ;  /* 0x0206000000007b1d */ /* 0x000fec0000002000 */
[----:B------:R-:W-:-:S04]  /*e740*/  ISETP.NE.AND P1, PT, R206, 0x2, PT ;  /* 0x00000002ce00780c */ /* 0x000fc80003f25270 */
[----:B------:R-:W-:Y:S01]  /*e750*/  SEL R206, R206, RZ, P1 ;  /* 0x000000ffcece7207 */ /* 0x000fe20000800000 */
[----:B0-----:R-:W-:-:S05]  /*e760*/  FADD.FTZ R4, R4, R15 ;  /* 0x0000000f04047221 */ /* 0x001fca0000010000 */
[----:B------:R-:W0:Y:S02]  /*e770*/  SHFL.BFLY PT, R5, R4, 0x1, 0x1f ;  /* 0x0c201f0004057f89 */ /* 0x000e2400000e0000 */
[----:B0-----:R-:W-:Y:S01]  /*e780*/  FADD.FTZ R5, R4, R5 ;  /* 0x0000000504057221 */ /* 0x001fe20000010000 */
[----:B------:R-:W-:-:S04]  /*e790*/  IMAD.MOV.U32 R4, RZ, RZ, RZ ;  /* 0x000000ffff047224 */ /* 0x000fc800078e00ff */
[----:B------:R-:W-:-:S13]  /*e7a0*/  FSETP.NE.FTZ.AND P0, PT, R5, RZ, PT ;  /* 0x000000ff0500720b */ /* 0x000fda0003f15000 */
[----:B------:R-:W0:Y:S01]  /*e7b0*/  @P0 MUFU.RCP R4, R5 ;  /* 0x0000000500040308 */ /* 0x000e220000001000 */
[----:B------:R-:W-:-:S07]  /*e7c0*/  @P0 FMUL.FTZ R6, R0, 0.69314718246459960938 ;  /* 0x3f31721800060820 */ /* 0x000fce0000410000 */
[----:B------:R-:W4:Y:S01]  /*e7d0*/  @P0 MUFU.LG2 R5, R5 ;  /* 0x0000000500050308 */ /* 0x000f220000000c00 */
        /* <DEDUP_REMOVED lines=8> */
[----:B----4-:R-:W-:Y:S01]  /*e860*/  @P0 FMUL.FTZ R5, R5, 0.69314718246459960938 ;  /* 0x3f31721805050820 */ /* 0x010fe20000410000 */
[-C--:B------:R-:W-:Y:S01]  /*e870*/  FMUL.FTZ R40, R40, R4.reuse ;  /* 0x0000000428287220 */ /* 0x080fe20000410000 */
[-C--:B------:R-:W-:Y:S01]  /*e880*/  FMUL.FTZ R41, R41, R4.reuse ;  /* 0x0000000429297220 */ /* 0x080fe20000410000 */
[-C--:B------:R-:W-:Y:S01]  /*e890*/  FMUL.FTZ R44, R44, R4.reuse ;  /* 0x000000042c2c7220 */ /* 0x080fe20000410000 */
        /* <DEDUP_REMOVED lines=130> */
[----:B------:R-:W-:-:S02]  /*f0c0*/  PLOP3.LUT P0, PT, PT, PT, PT, 0x8, 0x0 ;  /* 0x000000000000781c */ /* 0x000fc40003f0e170 */
[----:B------:R-:W-:Y:S01]  /*f0d0*/  LOP3.LUT R218, R218, R0, RZ, 0x3c, !PT ;  /* 0x00000000dada7212 */ /* 0x000fe200078e3cff */
[----:B---3--:R-:W-:-:S05]  /*f0e0*/  VIADD R9, R9, 0x1 ;  /* 0x0000000109097836 */ /* 0x008fca0000000000 */
[----:B------:R1:W-:Y:S05]  /*f0f0*/  STL [R1+0x88], R9 ;  /* 0x0000880901007387 */ /* 0x0003ea0000100800 */
.L_x_10520:
[----:B------:R-:W-:Y:S05]  /*f100*/  WARPSYNC.ALL ;  /* 0x0000000000007948 */ /* 0x000fea0003800000 */
[----:B------:R-:W0:Y:S01]  /*f110*/  S2R R0, SR_CgaCtaId ;  /* 0x0000000000007919 */ /* 0x000e220000008800 */
[----:B------:R-:W-:Y:S01]  /*f120*/  MOV R19, 0x400 ;  /* 0x0000040000137802 */ /* 0x000fe20000000f00 */
[----:B------:R-:W-:Y:S01]  /*f130*/  BSSY B0, `(.L_x_10576) ;  /* 0x0000529000007945 */ /* 0x000fe20003800000 */
[----:B------:R-:W-:Y:S02]  /*f140*/  BAR.SYNC.DEFER_BLOCKING 0x5, 0x180 ;  /* 0x0146000000007b1d */ /* 0x000fe40000010000 */
[----:B0-----:R-:W-:-:S05]  /*f150*/  LEA R19, R0, R19, 0x18 ;  /* 0x0000001300137211 */ /* 0x001fca00078ec0ff */
[----:B------:R0:W3:Y:S01]  /*f160*/  LDS.128 R48, [R19+0x324d0] ;  /* 0x0324d00013307984 */ /* 0x0000e20000000c00 */
[----:B------:R-:W-:Y:S06]  /*f170*/  BAR.ARV 0x4, 0x180 ;  /* 0x0106000000007b1d */ /* 0x000fec0000002000 */
[----:B------:R-:W-:Y:S05]  /*f180*/  @P0 BRA `(.L_x_10577) ;  /* 0x0000004000300947 */ /* 0x000fea0003800000 */
[----:B------:R-:W4:Y:S01]  /*f190*/  LDL R3, [R1+0x1a4] ;  /* 0x0001a40001037983 */ /* 0x000f220000100800 */
[----:B------:R-:W-:-:S03]  /*f1a0*/  ULDC UR4, c[0x0][0xbd4] ;  /* 0x0002f50000047ab9 */ /* 0x000fc60000000800 */
[----:B------:R-:W4:Y:S01]  /*f1b0*/  LDL.LU R10, [R1+0x78] ;  /* 0x00007800010a7983 */ /* 0x000f220000300800 */
[----:B------:R-:W0:Y:S01]  /*f1c0*/  S2R R0, SR_SWINHI ;  /* 0x0000000000007919 */ /* 0x000e220000002f00 */
[----:B------:R-:W-:Y:S02]  /*f1d0*/  F2FP.F16.F32.PACK_AB R11, R31, R30 ;  /* 0x0000001e1f0b723e */ /* 0x000fe400000000ff */
[----:B------:R-:W-:Y:S01]  /*f1e0*/  F2FP.F16.F32.PACK_AB R12, R33, R32 ;  /* 0x00000020210c723e */ /* 0x000fe200000000ff */
[----:B------:R-:W4:Y:S01]  /*f1f0*/  LDL.LU R154, [R1+0x80] ;  /* 0x00008000019a7983 */ /* 0x000f220000300800 */
[----:B------:R-:W-:Y:S02]  /*f200*/  F2FP.F16.F32.PACK_AB R13, R35, R34 ;  /* 0x00000022230d723e */ /* 0x000fe400000000ff */
[----:B------:R-:W-:Y:S01]  /*f210*/  F2FP.F16.F32.PACK_AB R14, R37, R36 ;  /* 0x00000024250e723e */ /* 0x000fe200000000ff */
[----:B---3--:R-:W3:Y:S01]  /*f220*/  LDL.LU R48, [R1+0x84] ;  /* 0x0000840001307983 */ /* 0x008ee20000300800 */
[----:B-12---:R-:W-:-:S02]  /*f230*/  MOV R20, R19 ;  /* 0x0000001300147202 */ /* 0x006fc40000000f00 */
[----:B0-----:R-:W-:Y:S02]  /*f240*/  MOV R21, R0 ;  /* 0x0000000000157202 */ /* 0x001fe40000000f00 */
[----:B------:R-:W-:Y:S01]  /*f250*/  F2FP.F16.F32.PACK_AB R15, R39, R38 ;  /* 0x00000026270f723e */ /* 0x000fe200000000ff */
[----:B----4-:R-:W-:Y:S01]  /*f260*/  IMAD.WIDE R6, R3, 0x2, R20 ;  /* 0x0000000203067825 */ /* 0x010fe200078e0214 */
        /* <DEDUP_REMOVED lines=179> */
[----:B------:R-:W-:Y:S01]  /*fda0*/  IADD3 R8, P0, R154, UR4, RZ ;  /* 0x000000049a087c10 */ /* 0x000fe2000ff1e0ff */
[----:B------:R-:W-:-:S03]  /*fdb0*/  IMAD.MOV.U32 R3, RZ, RZ, RZ ;  /* 0x000000ffff037224 */ /* 0x000fc600078e00ff */
[----:B---3--:R-:W-:-:S07]  /*fdc0*/  IADD3.X R9, R48, UR5, RZ, P0, !PT ;  /* 0x0000000530097c10 */ /* 0x008fce00087fe4ff */
        /* <DEDUP_REMOVED lines=18> */
.L_x_10578:
        /* <DEDUP_REMOVED lines=9> */
[----:B------:R-:W-:-:S02]  /*ff80*/  ISETP.NE.U32.AND P0, PT, RZ, UR4, PT ;  /* 0x00000004ff007c0c */ /* 0x000fc4000bf05070 */
[----:B----4-:R-:W-:Y:S02]  /*ff90*/  ISETP.NE.AND P1, PT, R155, 0x1, PT ;  /* 0x000000019b00780c */ /* 0x010fe40003f25270 */
[----:B------:R-:W-:Y:S01]  /*ffa0*/  ISETP.NE.AND.EX P0, PT, RZ, UR5, PT, P0 ;  /* 0x00000005ff007c0c */ /* 0x000fe2000bf05300 */
[-C--:B0-----:R-:W-:Y:S02]  /*ffb0*/  IMAD R15, R7, R205.reuse, RZ ;  /* 0x000000cd070f7224 */ /* 0x081fe400078e02ff */
[----:B------:R-:W-:-:S04]  /*ffc0*/  IMAD.WIDE.U32 R6, R6, R205, RZ ;  /* 0x000000cd06067225 */ /* 0x000fc800078e00ff */
[----:B------:R-:W-:-:S04]  /*ffd0*/  IMAD.IADD R15, R7, 0x1, R15 ;  /* 0x00000001070f7824 */ /* 0x000fc800078e020f */
[----:B------:R-:W0:Y:S01]  /*ffe0*/  @P1 LDC R7, c[0x0][0xcec] ;  /* 0x00033b00ff071b82 */ /* 0x000e220000000800 */
[----:B---3--:R-:W-:Y:S02]  /*fff0*/  SEL R8, R8, RZ, !P0 ;  /* 0x000000ff08087207 */ /* 0x008fe40004000000 */
[----:B--2---:R-:W-:-:S03]  /*10000*/  SEL R9, R9, RZ, !P0 ;  /* 0x000000ff09097207 */ /* 0x004fc60004000000 */
[----:B------:R-:W-:-:S04]  /*10010*/  IMAD R13, R13, R8, RZ ;  /* 0x000000080d0d7224 */ /* 0x000fc800078e02ff */
[C---:B------:R-:W-:Y:S02]  /*10020*/  IMAD R9, R12.reuse, R9, R13 ;  /* 0x000000090c097224 */ /* 0x040fe400078e020d */
[----:B------:R-:W-:-:S03]  /*10030*/  IMAD.WIDE.U32 R12, R12, R8, RZ ;  /* 0x000000080c0c7225 */ /* 0x000fc600078e00ff */
[----:B-----5:R-:W-:Y:S01]  /*10040*/  IADD3 R12, P0, P3, R12, R6, R3 ;  /* 0x000000060c0c7210 */ /* 0x020fe20007b1e003 */
[----:B------:R-:W-:Y:S01]  /*10050*/  IMAD.IADD R13, R13, 0x1, R9 ;  /* 0x000000010d0d7824 */ /* 0x000fe200078e0209 */
[----:B------:R-:W2:Y:S01]  /*10060*/  @P1 LDC R6, c[0x0][0xcf0] ;  /* 0x00033c00ff061b82 */ /* 0x000ea20000000800 */
[----:B------:R-:W-:-:S05]  /*10070*/  SEL R9, R158, RZ, P2 ;  /* 0x000000ff9e097207 */ /* 0x000fca0001000000 */
[-C--:B-1----:R-:W-:Y:S02]  /*10080*/  IMAD R48, R11, R9.reuse, RZ ;  /* 0x000000090b307224 */ /* 0x082fe400078e02ff */
[----:B------:R-:W-:Y:S01]  /*10090*/  IMAD.WIDE.U32 R10, R10, R9, RZ ;  /* 0x000000090a0a7225 */ /* 0x000fe200078e00ff */
[----:B------:R-:W-:-:S04]  /*100a0*/  SHF.R.S32.HI R9, RZ, 0x1f, R3 ;  /* 0x0000001fff097819 */ /* 0x000fc80000011403 */
[----:B------:R-:W-:Y:S02]  /*100b0*/  IADD3.X R13, R13, R15, R9, P0, P3 ;  /* 0x0000000f0d0d7210 */ /* 0x000fe400007e6409 */
[----:B------:R-:W-:-:S05]  /*100c0*/  LEA R15, R159, R154, 0x7 ;  /* 0x0000009a9f0f7211 */ /* 0x000fca00078e38ff */
[----:B0-----:R-:W-:-:S04]  /*100d0*/  @P1 IMAD.HI.U32 R7, R15, R7, RZ ;  /* 0x000000070f071227 */ /* 0x001fc800078e00ff */
[----:B------:R-:W-:Y:S01]  /*100e0*/  IMAD.MOV.U32 R154, RZ, RZ, R15 ;  /* 0x000000ffff9a7224 */ /* 0x000fe200078e000f */
[----:B--2---:R-:W-:Y:S02]  /*100f0*/  @P1 SHF.R.U32.HI R154, RZ, R6, R7 ;  /* 0x00000006ff9a1219 */ /* 0x004fe40000011607 */
[----:B------:R0:W1:Y:S01]  /*10100*/  LDC.64 R6, c[0x0][R0+0x210] ;  /* 0x0000840000067b82 */ /* 0x0000620000000a00 */
[----:B------:R-:W-:Y:S01]  /*10110*/  IMAD.IADD R48, R11, 0x1, R48 ;  /* 0x000000010b307824 */ /* 0x000fe200078e0230 */
        /* <DEDUP_REMOVED lines=21> */
[----:B------:R-:W-:-:S02]  /*10270*/  VIADD R154, R48, 0x8 ;  /* 0x00000008309a7836 */ /* 0x000fc40000000000 */
[----:B-1----:R-:W-:-:S05]  /*10280*/  IMAD R0, R14, R155, RZ ;  /* 0x0000009b0e007224 */ /* 0x002fca00078e02ff */
[-C--:B------:R-:W-:Y:S02]  /*10290*/  ISETP.GE.OR P3, PT, R48, R0.reuse, P0 ;  /* 0x000000003000720c */ /* 0x080fe40000766670 */
[----:B------:R-:W-:-:S11]  /*102a0*/  ISETP.GE.OR P0, PT, R154, R0, P0 ;  /* 0x000000009a00720c */ /* 0x000fd60000706670 */
[----:B0-----:R0:W-:Y:S04]  /*102b0*/  @!P3 ST.E desc[UR60][R6.64], R157 ;  /* 0x0000009d0600b985 */ /* 0x0011e8000c10193c */
[----:B--2---:R0:W-:Y:S01]  /*102c0*/  @!P0 ST.E desc[UR60][R10.64], R156 ;  /* 0x0000009c0a008985 */ /* 0x0041e2000c10193c */
[----:B------:R-:W-:Y:S05]  /*102d0*/  @P2 BRA `(.L_x_10579) ;  /* 0x00000010009c2947 */ /* 0x000fea0003800000 */
[----:B------:R-:W1:Y:S01]  /*102e0*/  S2R R13, SR_TID.X ;  /* 0x00000000000d7919 */ /* 0x000e620000002100 */
[----:B------:R-:W2:Y:S01]  /*102f0*/  @P1 LDC R15, c[0x0][0xcec] ;  /* 0x00033b00ff0f1b82 */ /* 0x000ea20000000800 */
[----:B------:R-:W-:Y:S01]  /*10300*/  ULDC.64 UR4, c[0x0][0xba0] ;  /* 0x0002e80000047ab9 */ /* 0x000fe20000000a00 */
[----:B-1----:R-:W-:-:S05]  /*10310*/  VIADD R13, R13, 0xffffff80 ;  /* 0xffffff800d0d7836 */ /* 0x002fca0000000000 */
[----:B------:R-:W-:-:S04]  /*10320*/  SHF.R.S32.HI R12, RZ, 0x1f, R13 ;  /* 0x0000001fff0c7819 */ /* 0x000fc8000001140d */
[----:B------:R-:W-:-:S04]  /*10330*/  LEA.HI R12, R12, R13, RZ, 0x3 ;  /* 0x0000000d0c0c7211 */ /* 0x000fc800078f18ff */
[----:B------:R-:W-:-:S05]  /*10340*/  SHF.R.S32.HI R48, RZ, 0x3, R12 ;  /* 0x00000003ff307819 */ /* 0x000fca000001140c */
[----:B------:R-:W-:-:S04]  /*10350*/  IMAD R5, R48, 0x40, R211 ;  /* 0x0000004030057824 */ /* 0x000fc800078e02d3 */
[----:B------:R-:W-:-:S03]  /*10360*/  IMAD.WIDE R20, R5, 0x2, R20 ;  /* 0x0000000205147825 */ /* 0x000fc600078e0214 */
[C---:B------:R-:W-:Y:S02]  /*10370*/  IADD3 R25, P0, R20.reuse, 0x1000, RZ ;  /* 0x0000100014197810 */ /* 0x040fe40007f1e0ff */
[C---:B------:R-:W-:Y:S02]  /*10380*/  IADD3 R29, P2, R20.reuse, 0x2000, RZ ;  /* 0x00002000141d7810 */ /* 0x040fe40007f5e0ff */
[C---:B------:R-:W-:Y:S02]  /*10390*/  IADD3 R33, P3, R20.reuse, 0x3000, RZ ;  /* 0x0000300014217810 */ /* 0x040fe40007f7e0ff */
[C---:B------:R-:W-:Y:S02]  /*103a0*/  IADD3 R37, P4, R20.reuse, 0x4000, RZ ;  /* 0x0000400014257810 */ /* 0x040fe40007f9e0ff */
[----:B------:R-:W-:Y:S02]  /*103b0*/  IADD3 R41, P5, R20, 0x5000, RZ ;  /* 0x0000500014297810 */ /* 0x000fe40007fbe0ff */
[----:B------:R-:W-:-:S02]  /*103c0*/  LOP3.LUT R24, R25, 0x380, RZ, 0xc0, !PT ;  /* 0x0000038019187812 */ /* 0x000fc400078ec0ff */
        /* <DEDUP_REMOVED lines=16> */
[----:B0-----:R-:W-:Y:S01]  /*104d0*/  IMAD R10, R9, UR4, RZ ;  /* 0x00000004090a7c24 */ /* 0x001fe2000f8e02ff */
        /* <DEDUP_REMOVED lines=8> */
[C---:B------:R-:W-:Y:S02]  /*10560*/  IADD3 R61, P4, R20.reuse, 0x9000, RZ ;  /* 0x00009000143d7810 */ /* 0x040fe40007f9e0ff */
[----:B------:R-:W-:Y:S02]  /*10570*/  LOP3.LUT R5, R20, 0x380, RZ, 0xc0, !PT ;  /* 0x0000038014057812 */ /* 0x000fe400078ec0ff */
[----:B------:R-:W-:Y:S01]  /*10580*/  LOP3.LUT R12, R12, 0xfffffff8, RZ, 0xc0, !PT ;  /* 0xfffffff80c0c7812 */ /* 0x000fe200078ec0ff */
[----:B------:R-:W-:Y:S01]  /*10590*/  IMAD R9, R3, UR5, R10 ;  /* 0x0000000503097c24 */ /* 0x000fe2000f8e020a */
[----:B------:R-:W-:Y:S01]  /*105a0*/  IADD3 R65, P5, R20, 0xa000, RZ ;  /* 0x0000a00014417810 */ /* 0x000fe20007fbe0ff */
[----:B------:R-:W5:Y:S01]  /*105b0*/  LD.E.128 R32, desc[UR60][R32.64] ;  /* 0x0000003c20207980 */ /* 0x000f62000c101d00 */
[----:B------:R-:W-:-:S02]  /*105c0*/  LOP3.LUT R44, R45, 0x380, RZ, 0xc0, !PT ;  /* 0x000003802d2c7812 */ /* 0x000fc400078ec0ff */
[----:B------:R-:W-:Y:S01]  /*105d0*/  LOP3.LUT R52, R53, 0x380, RZ, 0xc0, !PT ;  /* 0x0000038035347812 */ /* 0x000fe200078ec0ff */
[----:B------:R-:W5:Y:S01]  /*105e0*/  LD.E.128 R36, desc[UR60][R36.64] ;  /* 0x0000003c24247980 */ /* 0x000f62000c101d00 */
[----:B------:R-:W-:Y:S02]  /*105f0*/  LOP3.LUT R56, R57, 0x380, RZ, 0xc0, !PT ;  /* 0x0000038039387812 */ /* 0x000fe400078ec0ff */
[----:B------:R-:W-:Y:S01]  /*10600*/  LOP3.LUT R60, R61, 0x380, RZ, 0xc0, !PT ;  /* 0x000003803d3c7812 */ /* 0x000fe200078ec0ff */
[----:B------:R-:W5:Y:S01]  /*10610*/  LD.E.128 R40, desc[UR60][R40.64] ;  /* 0x0000003c28287980 */ /* 0x000f62000c101d00 */
[----:B------:R-:W-:Y:S02]  /*10620*/  LOP3.LUT R64, R65, 0x380, RZ, 0xc0, !PT ;  /* 0x0000038041407812 */ /* 0x000fe400078ec0ff */
[----:B------:R-:W-:Y:S02]  /*10630*/  SHF.R.U64 R44, R44, 0x3, RZ ;  /* 0x000000032c2c7819 */ /* 0x000fe400000012ff */
[----:B------:R-:W-:-:S02]  /*10640*/  SHF.R.U64 R52, R52, 0x3, RZ ;  /* 0x0000000334347819 */ /* 0x000fc400000012ff */
[----:B------:R-:W-:Y:S02]  /*10650*/  SHF.R.U64 R56, R56, 0x3, RZ ;  /* 0x0000000338387819 */ /* 0x000fe400000012ff */
        /* <DEDUP_REMOVED lines=14> */
[----:B------:R-:W-:Y:S01]  /*10740*/  IMAD.WIDE.U32 R10, R3, UR4, RZ ;  /* 0x00000004030a7c25 */ /* 0x000fe2000f8e00ff */
[C---:B------:R-:W-:Y:S01]  /*10750*/  IADD3 R73, P2, R20.reuse, 0xc000, RZ ;  /* 0x0000c00014497810 */ /* 0x040fe20007f5e0ff */
[----:B------:R-:W-:Y:S01]  /*10760*/  ULDC.64 UR4, c[0x0][0xbe8] ;  /* 0x0002fa0000047ab9 */ /* 0x000fe20000000a00 */
[C---:B------:R-:W-:Y:S01]  /*10770*/  IADD3 R77, P3, R20.reuse, 0xd000, RZ ;  /* 0x0000d000144d7810 */ /* 0x040fe20007f7e0ff */
[----:B------:R-:W5:Y:S01]  /*10780*/  LD.E.128 R44, desc[UR60][R44.64] ;  /* 0x0000003c2c2c7980 */ /* 0x000f62000c101d00 */
[----:B------:R-:W-:-:S02]  /*10790*/  IADD3 R81, P4, R20, 0xe000, RZ ;  /* 0x0000e00014517810 */ /* 0x000fc40007f9e0ff */
[----:B------:R-:W-:Y:S02]  /*107a0*/  IADD3 R7, P5, R20, 0xf000, RZ ;  /* 0x0000f00014077810 */ /* 0x000fe40007fbe0ff */
[----:B------:R-:W-:Y:S01]  /*107b0*/  LOP3.LUT R4, R5, R20, RZ, 0x3c, !PT ;  /* 0x0000001405047212 */ /* 0x000fe200078e3cff */
[----:B------:R-:W5:Y:S01]  /*107c0*/  LD.E.128 R52, desc[UR60][R52.64] ;  /* 0x0000003c34347980 */ /* 0x000f62000c101d00 */
[----:B------:R-:W0:Y:S01]  /*107d0*/  @P1 LDC R20, c[0x0][0xcf0] ;  /* 0x00033c00ff141b82 */ /* 0x000e220000000800 */
[----:B------:R-:W-:Y:S01]  /*107e0*/  IMAD.IADD R3, R13, 0x1, -R12 ;  /* 0x000000010d037824 */ /* 0x000fe200078e0a0c */
[----:B------:R-:W-:Y:S01]  /*107f0*/  LOP3.LUT R68, R69, 0x380, RZ, 0xc0, !PT ;  /* 0x0000038045447812 */ /* 0x000fe200078ec0ff */
[----:B------:R-:W-:Y:S01]  /*10800*/  IMAD.IADD R11, R11, 0x1, R9 ;  /* 0x000000010b0b7824 */ /* 0x000fe200078e0209 */
[----:B------:R-:W-:Y:S01]  /*10810*/  LOP3.LUT R72, R73, 0x380, RZ, 0xc0, !PT ;  /* 0x0000038049487812 */ /* 0x000fe200078ec0ff */
[----:B------:R-:W-:Y:S01]  /*10820*/  IMAD R3, R3, 0x20, R48 ;  /* 0x0000002003037824 */ /* 0x000fe200078e0230 */
[----:B------:R-:W-:Y:S01]  /*10830*/  LOP3.LUT R76, R77, 0x380, RZ, 0xc0, !PT ;  /* 0x000003804d4c7812 */ /* 0x000fe200078ec0ff */
[----:B------:R-:W-:Y:S01]  /*10840*/  IMAD.X R85, RZ, RZ, R21, P5 ;  /* 0x000000ffff557224 */ /* 0x000fe200028e0615 */
[----:B------:R-:W-:Y:S01]  /*10850*/  LOP3.LUT R80, R81, 0x380, RZ, 0xc0, !PT ;  /* 0x0000038051507812 */ /* 0x000fe200078ec0ff */
[----:B------:R-:W5:Y:S01]  /*10860*/  LD.E.128 R56, desc[UR60][R56.64] ;  /* 0x0000003c38387980 */ /* 0x000f62000c101d00 */
[----:B------:R-:W-:Y:S01]  /*10870*/  LOP3.LUT R6, R7, 0x380, RZ, 0xc0, !PT ;  /* 0x0000038007067812 */ /* 0x000fe200078ec0ff */
[----:B------:R-:W-:Y:S01]  /*10880*/  IMAD R14, R159, 0x80, R3 ;  /* 0x000000809f0e7824 */ /* 0x000fe200078e0203 */
[----:B------:R-:W-:Y:S01]  /*10890*/  SHF.R.U64 R68, R68, 0x3, RZ ;  /* 0x0000000344447819 */ /* 0x000fe200000012ff */
[----:B------:R-:W-:Y:S01]  /*108a0*/  IMAD.WIDE.U32 R10, R205, UR4, R10 ;  /* 0x00000004cd0a7c25 */ /* 0x000fe2000f8e000a */
[----:B------:R-:W-:Y:S01]  /*108b0*/  SHF.R.U64 R72, R72, 0x3, RZ ;  /* 0x0000000348487819 */ /* 0x000fe200000012ff */
[----:B------:R-:W5:Y:S01]  /*108c0*/  LD.E.128 R60, desc[UR60][R60.64] ;  /* 0x0000003c3c3c7980 */ /* 0x000f62000c101d00 */
[----:B------:R-:W-:-:S02]  /*108d0*/  SHF.R.U64 R76, R76, 0x3, RZ ;  /* 0x000000034c4c7819 */ /* 0x000fc400000012ff */
[----:B------:R-:W-:Y:S01]  /*108e0*/  SHF.R.U64 R80, R80, 0x3, RZ ;  /* 0x0000000350507819 */ /* 0x000fe200000012ff */
[----:B------:R-:W5:Y:S01]  /*108f0*/  LD.E.128 R64, desc[UR60][R64.64] ;  /* 0x0000003c40407980 */ /* 0x000f62000c101d00 */
[----:B------:R-:W-:Y:S01]  /*10900*/  SHF.R.U64 R6, R6, 0x3, RZ ;  /* 0x0000000306067819 */ /* 0x000fe200000012ff */
[----:B--2---:R-:W-:Y:S01]  /*10910*/  @P1 IMAD.HI.U32 R3, R14, R15, RZ ;  /* 0x0000000f0e031227 */ /* 0x004fe200078e00ff */
        /* <DEDUP_REMOVED lines=9> */
[----:B------:R-:W-:Y:S01]  /*109b0*/  MOV R5, R21 ;  /* 0x0000001500057202 */ /* 0x000fe20000000f00 */
[----:B------:R-:W-:Y:S01]  /*109c0*/  IMAD R11, R205, UR5, R11 ;  /* 0x00000005cd0b7c24 */ /* 0x000fe2000f8e020b */
[----:B------:R-:W-:Y:S01]  /*109d0*/  LOP3.LUT R84, R6, R7, RZ, 0x3c, !PT ;  /* 0x0000000706547212 */ /* 0x000fe200078e3cff */
[----:B------:R-:W-:Y:S01]  /*109e0*/  ULDC.64 UR4, c[0x0][0xbf0] ;  /* 0x0002fc0000047ab9 */ /* 0x000fe20000000a00 */
[----:B------:R-:W-:Y:S01]  /*109f0*/  IMAD.MOV.U32 R13, RZ, RZ, R14 ;  /* 0x000000ffff0d7224 */ /* 0x000fe200078e000e */
[----:B0-----:R-:W-:Y:S01]  /*10a00*/  @P1 SHF.R.U32.HI R13, RZ, R20, R3 ;  /* 0x00000014ff0d1219 */ /* 0x001fe20000011603 */
[----:B------:R-:W-:Y:S01]  /*10a10*/  IMAD R9, R9, UR4, RZ ;  /* 0x0000000409097c24 */ /* 0x000fe2000f8e02ff */
[----:B------:R-:W5:Y:S02]  /*10a20*/  LD.E.128 R4, desc[UR60][R4.64] ;  /* 0x0000003c04047980 */ /* 0x000f64000c101d00 */
[----:B------:R-:W-:Y:S01]  /*10a30*/  SHF.R.S32.HI R3, RZ, 0x1f, R13 ;  /* 0x0000001fff037819 */ /* 0x000fe2000001140d */
[C---:B------:R-:W-:Y:S01]  /*10a40*/  IMAD R15, R8.reuse, UR5, R9 ;  /* 0x00000005080f7c24 */ /* 0x040fe2000f8e0209 */
[----:B------:R-:W5:Y:S01]  /*10a50*/  LD.E.128 R68, desc[UR60][R68.64] ;  /* 0x0000003c44447980 */ /* 0x000f62000c101d00 */
[----:B------:R-:W-:Y:S01]  /*10a60*/  IMAD.WIDE.U32 R8, R8, UR4, R10 ;  /* 0x0000000408087c25 */ /* 0x000fe2000f8e000a */
[----:B------:R-:W-:-:S02]  /*10a70*/  ULDC.64 UR4, c[0x0][0xbe0] ;  /* 0x0002f80000047ab9 */ /* 0x000fc40000000a00 */
[----:B------:R-:W5:Y:S01]  /*10a80*/  LD.E.128 R72, desc[UR60][R72.64] ;  /* 0x0000003c48487980 */ /* 0x000f62000c101d00 */
[----:B------:R-:W-:-:S03]  /*10a90*/  IMAD.MOV R12, RZ, RZ, -R13 ;  /* 0x000000ffff0c7224 */ /* 0x000fc600078e0a0d */
        /* <DEDUP_REMOVED lines=9> */
[----:B------:R-:W-:-:S02]  /*10b30*/  IMAD.IADD R9, R9, 0x1, R15 ;  /* 0x0000000109097824 */ /* 0x000fc400078e020f */
[----:B------:R-:W-:Y:S02]  /*10b40*/  IMAD R10, R3, UR4, RZ ;  /* 0x00000004030a7c24 */ /* 0x000fe4000f8e02ff */
[----:B------:R-:W-:Y:S02]  /*10b50*/  IMAD R155, R155, R12, R14 ;  /* 0x0000000c9b9b7224 */ /* 0x000fe400078e020e */
        /* <DEDUP_REMOVED lines=19> */
.L_x_10783:
[----:B------:R-:W-:Y:S01]  /*10c90*/  IMAD R48, R159, 0x80, R48 ;  /* 0x000000809f307824 */ /* 0x000fe200078e0230 */
[----:B------:R-:W-:Y:S04]  /*10ca0*/  BSSY B1, `(.L_x_10581) ;  /* 0x000001e000017945 */ /* 0x000fe80003800000 */
[----:B------:R-:W-:-:S13]  /*10cb0*/  ISETP.GE.AND P0, PT, R48, R0, PT ;  /* 0x000000003000720c */ /* 0x000fda0003f06270 */
[----:B------:R-:W-:Y:S05]  /*10cc0*/  @P0 BRA `(.L_x_10582) ;  /* 0x00000000006c0947 */ /* 0x000fea0003800000 */
[C---:B------:R-:W-:Y:S01]  /*10cd0*/  IADD3 R15, R211.reuse, 0x40, RZ ;  /* 0x00000040d30f7810 */ /* 0x040fe20007ffe0ff */
        /* <DEDUP_REMOVED lines=8> */
[----:B------:R-:W-:Y:S01]  /*10d60*/  ISETP.GE.AND P0, PT, R21, UR4, PT ;  /* 0x0000000415007c0c */ /* 0x000fe2000bf06270 */
[----:B------:R-:W-:Y:S01]  /*10d70*/  VIADD R89, R211, 0xc0 ;  /* 0x000000c0d3597836 */ /* 0x000fe20000000000 */
[----:B------:R-:W-:-:S02]  /*10d80*/  SHF.R.S32.HI R12, RZ, 0x1f, R211 ;  /* 0x0000001fff0c7819 */ /* 0x000fc400000114d3 */
[----:B------:R-:W-:Y:S02]  /*10d90*/  SHF.R.S32.HI R92, RZ, 0x1f, R92 ;  /* 0x0000001fff5c7819 */ /* 0x000fe4000001145c */
[----:B------:R-:W-:Y:S02]  /*10da0*/  SHF.R.S32.HI R91, RZ, 0x1f, R91 ;  /* 0x0000001fff5b7819 */ /* 0x000fe4000001145b */
[-C--:B--2---:R-:W-:Y:S02]  /*10db0*/  @!P3 LEA R8, P5, R211, R14.reuse, 0x1 ;  /* 0x0000000ed308b211 */ /* 0x084fe400078a08ff */
[----:B------:R-:W-:Y:S02]  /*10dc0*/  @!P2 LEA R10, P4, R15, R14, 0x1 ;  /* 0x0000000e0f0aa211 */ /* 0x000fe400078808ff */
[----:B-1----:R-:W-:Y:S02]  /*10dd0*/  @!P3 LEA.HI.X R9, R211, R88, R12, 0x1, P5 ;  /* 0x00000058d309b211 */ /* 0x002fe400028f0c0c */
[----:B------:R-:W-:-:S02]  /*10de0*/  @!P1 LEA R12, P5, R90, R14, 0x1 ;  /* 0x0000000e5a0c9211 */ /* 0x000fc400078a08ff */
[----:B------:R-:W-:Y:S01]  /*10df0*/  @!P2 LEA.HI.X R11, R15, R88, R92, 0x1, P4 ;  /* 0x000000580f0ba211 */ /* 0x000fe200020f0c5c */
[----:B-----5:R3:W-:Y:S01]  /*10e00*/  @!P3 ST.E.128 desc[UR60][R8.64], R4 ;  /* 0x000000040800b985 */ /* 0x0207e2000c101d3c */
[----:B------:R-:W-:Y:S02]  /*10e10*/  SHF.R.S32.HI R89, RZ, 0x1f, R89 ;  /* 0x0000001fff597819 */ /* 0x000fe40000011459 */
[C---:B------:R-:W-:Y:S01]  /*10e20*/  @!P0 LEA R14, P4, R21.reuse, R14, 0x1 ;  /* 0x0000000e150e8211 */ /* 0x040fe200078808ff */
[----:B------:R3:W-:Y:S01]  /*10e30*/  @!P2 ST.E.128 desc[UR60][R10.64], R36 ;  /* 0x000000240a00a985 */ /* 0x0007e2000c101d3c */
[-C--:B------:R-:W-:Y:S02]  /*10e40*/  @!P1 LEA.HI.X R13, R90, R88.reuse, R91, 0x1, P5 ;  /* 0x000000585a0d9211 */ /* 0x080fe400028f0c5b */
[----:B------:R-:W-:-:S03]  /*10e50*/  @!P0 LEA.HI.X R15, R21, R88, R89, 0x1, P4 ;  /* 0x00000058150f8211 */ /* 0x000fc600020f0c59 */
[----:B------:R3:W-:Y:S04]  /*10e60*/  @!P1 ST.E.128 desc[UR60][R12.64], R56 ;  /* 0x000000380c009985 */ /* 0x0007e8000c101d3c */
[----:B------:R3:W-:Y:S02]  /*10e70*/  @!P0 ST.E.128 desc[UR60][R14.64], R72 ;  /* 0x000000480e008985 */ /* 0x0007e4000c101d3c */
.L_x_10582:
[----:B------:R-:W-:Y:S05]  /*10e80*/  BSYNC B1 ;  /* 0x0000000000017941 */ /* 0x000fea0003800000 */
.L_x_10581:
[----:B------:R-:W-:-:S03]  /*10e90*/  UMOV UR4, 0xffffffff ;  /* 0xffffffff00047882 */ /* 0x000fc60000000000 */
[----:B------:R-:W-:Y:S05]  /*10ea0*/  BRA.DIV UR4, `(.L_x_10583) ;  /* 0x000000c204307947 */ /* 0x000fea000b800000 */
[----:B---3-5:R3:W4:Y:S04]  /*10eb0*/  SHFL.IDX PT, R36, R20, 0x1, 0x181f ;  /* 0x00381f0014247f89 */ /* 0x02872800000e0000 */
[----:B--2---:R3:W2:Y:S02]  /*10ec0*/  SHFL.IDX PT, R14, R3, 0x1, 0x181f ;  /* 0x00381f00030e7f89 */ /* 0x0046a400000e0000 */
.L_x_10787:
        /* <DEDUP_REMOVED lines=13> */
[----:B------:R-:W-:Y:S02]  /*10fa0*/  ISETP.GE.AND P0, PT, R12, UR4, PT ;  /* 0x000000040c007c0c */ /* 0x000fe4000bf06270 */
[----:B------:R-:W-:-:S02]  /*10fb0*/  SHF.R.S32.HI R8, RZ, 0x1f, R211 ;  /* 0x0000001fff087819 */ /* 0x000fc400000114d3 */
[----:B------:R-:W-:Y:S02]  /*10fc0*/  SHF.R.S32.HI R11, RZ, 0x1f, R11 ;  /* 0x0000001fff0b7819 */ /* 0x000fe4000001140b */
[C---:B------:R-:W-:Y:S02]  /*10fd0*/  IADD3 R21, R211.reuse, 0x80, RZ ;  /* 0x00000080d3157810 */ /* 0x040fe40007ffe0ff */
[CC--:B--2---:R-:W-:Y:S02]  /*10fe0*/  @!P3 LEA R4, P5, R211.reuse, R14.reuse, 0x1 ;  /* 0x0000000ed304b211 */ /* 0x0c4fe400078a08ff */
[----:B------:R-:W-:Y:S02]  /*10ff0*/  @!P2 LEA R6, P4, R10, R14, 0x1 ;  /* 0x0000000e0a06a211 */ /* 0x000fe400078808ff */
[----:B----4-:R-:W-:Y:S02]  /*11000*/  @!P3 LEA.HI.X R5, R211, R36, R8, 0x1, P5 ;  /* 0x00000024d305b211 */ /* 0x010fe400028f0c08 */
        /* <DEDUP_REMOVED lines=11> */
.L_x_10585:
[----:B------:R-:W-:Y:S05]  /*110c0*/  BSYNC B1 ;  /* 0x0000000000017941 */ /* 0x000fea0003800000 */
.L_x_10584:
[----:B------:R-:W-:-:S03]  /*110d0*/  UMOV UR4, 0xffffffff ;  /* 0xffffffff00047882 */ /* 0x000fc60000000000 */
[----:B------:R-:W-:Y:S05]  /*110e0*/  BRA.DIV UR4, `(.L_x_10586) ;  /* 0x000000be04e87947 */ /* 0x000fea000b800000 */
[----:B--2---:R2:W0:Y:S04]  /*110f0*/  SHFL.IDX PT, R24, R20, 0x2, 0x181f ;  /* 0x00581f0014187f89 */ /* 0x00442800000e0000 */
[----:B------:R2:W0:Y:S02]  /*11100*/  SHFL.IDX PT, R14, R3, 0x2, 0x181f ;  /* 0x00581f00030e7f89 */ /* 0x00042400000e0000 */
.L_x_10791:
        /* <DEDUP_REMOVED lines=31> */
.L_x_10588:
[----:B------:R-:W-:Y:S05]  /*11300*/  BSYNC B1 ;  /* 0x0000000000017941 */ /* 0x000fea0003800000 */
.L_x_10587:
[----:B------:R-:W-:-:S03]  /*11310*/  UMOV UR4, 0xffffffff ;  /* 0xffffffff00047882 */ /* 0x000fc60000000000 */
[----:B------:R-:W-:Y:S05]  /*11320*/  BRA.DIV UR4, `(.L_x_10589) ;  /* 0x000000be04a07947 */ /* 0x000fea000b800000 */
[----:B0-23--:R-:W0:Y:S04]  /*11330*/  SHFL.IDX PT, R20, R20, 0x3, 0x181f ;  /* 0x00781f0014147f89 */ /* 0x00de2800000e0000 */
[----:B------:R2:W3:Y:S02]  /*11340*/  SHFL.IDX PT, R14, R3, 0x3, 0x181f ;  /* 0x00781f00030e7f89 */ /* 0x0004e400000e0000 */
.L_x_10795:
[----:B--2---:R-:W-:-:S05]  /*11350*/  VIADD R3, R48, 0x60 ;  /* 0x0000006030037836 */ /* 0x004fca0000000000 */
[----:B------:R-:W-:-:S13]  /*11360*/  ISETP.GE.AND P0, PT, R3, R0, PT ;  /* 0x000000000300720c */ /* 0x000fda0003f06270 */
[----:B------:R-:W-:Y:S05]  /*11370*/  @P0 BRA `(.L_x_10590) ;  /* 0x0000003000100947 */ /* 0x000fea0003800000 */
[C---:B------:R-:W-:Y:S01]  /*11380*/  VIADD R12, R211.reuse, 0x40 ;  /* 0x00000040d30c7836 */ /* 0x040fe20000000000 */
[----:B------:R-:W-:Y:S01]  /*11390*/  ULDC UR4, c[0x0][0xbc8] ;  /* 0x0002f20000047ab9 */ /* 0x000fe20000000800 */
[C---:B------:R-:W-:Y:S01]  /*113a0*/  VIADD R10, R211.reuse, 0x80 ;  /* 0x00000080d30a7836 */ /* 0x040fe20000000000 */
[C---:B------:R-:W-:Y:S01]  /*113b0*/  ISETP.GE.AND P3, PT, R211.reuse, UR4, PT ;  /* 0x00000004d3007c0c */ /* 0x040fe2000bf66270 */
[C---:B------:R-:W-:Y:S01]  /*113c0*/  VIADD R11, R211.reuse, 0x80 ;  /* 0x00000080d30b7836 */ /* 0x040fe20000000000 */
[----:B------:R-:W-:Y:S02]  /*113d0*/  ISETP.GE.AND P4, PT, R12, UR4, PT ;  /* 0x000000040c007c0c */ /* 0x000fe4000bf86270 */
[----:B------:R-:W-:Y:S02]  /*113e0*/  ISETP.GE.AND P5, PT, R10, UR4, PT ;  /* 0x000000040a007c0c */ /* 0x000fe4000bfa6270 */
[----:B------:R-:W-:Y:S02]  /*113f0*/  IADD3 R13, R211, 0x40, RZ ;  /* 0x00000040d30d7810 */ /* 0x000fe40007ffe0ff */
[----:B------:R-:W-:-:S02]  /*11400*/  SHF.R.S32.HI R15, RZ, 0x1f, R211 ;  /* 0x0000001fff0f7819 */ /* 0x000fc400000114d3 */
[----:B------:R-:W-:Y:S02]  /*11410*/  SHF.R.S32.HI R13, RZ, 0x1f, R13 ;  /* 0x0000001fff0d7819 */ /* 0x000fe4000001140d */
[----:B------:R-:W-:Y:S02]  /*11420*/  SHF.R.S32.HI R11, RZ, 0x1f, R11 ;  /* 0x0000001fff0b7819 */ /* 0x000fe4000001140b */
[CC--:B---3--:R-:W-:Y:S02]  /*11430*/  @!P3 LEA R4, P0, R211.reuse, R14.reuse, 0x1 ;  /* 0x0000000ed304b211 */ /* 0x0c8fe400078008ff */
[-C--:B------:R-:W-:Y:S02]  /*11440*/  @!P4 LEA R6, P1, R12, R14.reuse, 0x1 ;  /* 0x0000000e0c06c211 */ /* 0x080fe400078208ff */
[----:B------:R-:W-:Y:S02]  /*11450*/  @!P5 LEA R8, P2, R10, R14, 0x1 ;  /* 0x0000000e0a08d211 */ /* 0x000fe400078408ff */
[----:B0-----:R-:W-:-:S02]  /*11460*/  @!P3 LEA.HI.X R5, R211, R20, R15, 0x1, P0 ;  /* 0x00000014d305b211 */ /* 0x001fc400000f0c0f */
        /* <DEDUP_REMOVED lines=14> */
.L_x_10579:
[----:B0-----:R-:W0:Y:S01]  /*11550*/  @P1 LDC R7, c[0x0][0xcec] ;  /* 0x00033b00ff071b82 */ /* 0x001e220000000800 */
[----:B------:R-:W-:Y:S01]  /*11560*/  ULDC.64 UR4, c[0x0][0xc08] ;  /* 0x0003020000047ab9 */ /* 0x000fe20000000a00 */
[----:B------:R-:W-:Y:S02]  /*11570*/  IMAD.MOV.U32 R10, RZ, RZ, R15 ;  /* 0x000000ffff0a7224 */ /* 0x000fe400078e000f */
[----:B------:R-:W-:-:S04]  /*11580*/  IMAD R9, R9, UR4, RZ ;  /* 0x0000000409097c24 */ /* 0x000fc8000f8e02ff */
[----:B------:R-:W1:Y:S01]  /*11590*/  @P1 LDC R6, c[0x0][0xcf0] ;  /* 0x00033c00ff061b82 */ /* 0x000e620000000800 */
[----:B------:R-:W-:Y:S02]  /*115a0*/  IMAD R9, R3, UR5, R9 ;  /* 0x0000000503097c24 */ /* 0x000fe4000f8e0209 */
[----:B0-----:R-:W-:-:S05]  /*115b0*/  @P1 IMAD.HI.U32 R7, R15, R7, RZ ;  /* 0x000000070f071227 */ /* 0x001fca00078e00ff */
[----:B-1----:R-:W-:Y:S01]  /*115c0*/  @P1 SHF.R.U32.HI R10, RZ, R6, R7 ;  /* 0x00000006ff0a1219 */ /* 0x002fe20000011607 */
[----:B------:R-:W-:Y:S01]  /*115d0*/  IMAD.WIDE.U32 R6, R3, UR4, RZ ;  /* 0x0000000403067c25 */ /* 0x000fe2000f8e00ff */
[----:B------:R-:W-:Y:S01]  /*115e0*/  ULDC.64 UR4, c[0x0][0xc38] ;  /* 0x00030e0000047ab9 */ /* 0x000fe20000000a00 */
[----:B------:R-:W-:Y:S02]  /*115f0*/  SHF.R.S32.HI R3, RZ, 0x1f, R8 ;  /* 0x0000001fff037819 */ /* 0x000fe40000011408 */
[----:B------:R-:W-:Y:S02]  /*11600*/  IMAD.IADD R7, R7, 0x1, R9 ;  /* 0x0000000107077824 */ /* 0x000fe400078e0209 */
[----:B------:R-:W-:Y:S02]  /*11610*/  VIADD R9, R19, 0x32420 ;  /* 0x0003242013097836 */ /* 0x000fe40000000000 */
[----:B------:R-:W-:-:S03]  /*11620*/  IMAD.WIDE.U32 R6, R205, UR4, R6 ;  /* 0x00000004cd067c25 */ /* 0x000fc6000f8e0006 */
[----:B------:R-:W-:Y:S01]  /*11630*/  PRMT R9, RZ, 0x654, R9 ;  /* 0x00000654ff097816 */ /* 0x000fe20000000009 */
[----:B------:R-:W-:Y:S01]  /*11640*/  IMAD R7, R205, UR5, R7 ;  /* 0x00000005cd077c24 */ /* 0x000fe2000f8e0207 */
[----:B------:R-:W-:Y:S02]  /*11650*/  ULDC.64 UR4, c[0x0][0xc40] ;  /* 0x0003100000047ab9 */ /* 0x000fe40000000a00 */
[----:B------:R-:W-:Y:S01]  /*11660*/  IMAD R3, R3, UR4, RZ ;  /* 0x0000000403037c24 */ /* 0x000fe2000f8e02ff */
[----:B------:R0:W-:Y:S01]  /*11670*/  SYNCS.ARRIVE.TRANS64.RED.A1T0 RZ, [R9+URZ], RZ ;  /* 0x000000ff09ff79a7 */ /* 0x0001e2000810043f */
[----:B------:R-:W-:-:S04]  /*11680*/  IMAD.WIDE.U32 R6, R8, UR4, R6 ;  /* 0x0000000408067c25 */ /* 0x000fc8000f8e0006 */
[----:B------:R-:W-:Y:S01]  /*11690*/  IMAD R3, R8, UR5, R3 ;  /* 0x0000000508037c24 */ /* 0x000fe2000f8e0203 */
[----:B------:R-:W-:Y:S01]  /*116a0*/  ULDC.64 UR4, c[0x0][0xc48] ;  /* 0x0003120000047ab9 */ /* 0x000fe20000000a00 */
[--C-:B------:R-:W-:Y:S02]  /*116b0*/  SHF.R.S32.HI R8, RZ, 0x1f, R10.reuse ;  /* 0x0000001fff087819 */ /* 0x100fe4000001140a */
[----:B------:R-:W-:Y:S02]  /*116c0*/  IMAD.IADD R7, R7, 0x1, R3 ;  /* 0x0000000107077824 */ /* 0x000fe400078e0203 */
[----:B------:R-:W-:Y:S02]  /*116d0*/  IMAD.MOV R3, RZ, RZ, -R10 ;  /* 0x000000ffff037224 */ /* 0x000fe400078e0a0a */
[----:B------:R-:W-:-:S04]  /*116e0*/  IMAD.WIDE.U32 R6, R158, UR4, R6 ;  /* 0x000000049e067c25 */ /* 0x000fc8000f8e0006 */
[----:B------:R-:W-:Y:S01]  /*116f0*/  IMAD R7, R158, UR5, R7 ;  /* 0x000000059e077c24 */ /* 0x000fe2000f8e0207 */
[----:B------:R-:W-:Y:S01]  /*11700*/  ULDC.64 UR4, c[0x0][0xc30] ;  /* 0x00030c0000047ab9 */ /* 0x000fe20000000a00 */
[----:B------:R-:W-:Y:S02]  /*11710*/  IMAD R3, R155, R3, R15 ;  /* 0x000000039b037224 */ /* 0x000fe400078e020f */
[----:B------:R-:W-:Y:S02]  /*11720*/  IMAD R8, R8, UR4, RZ ;  /* 0x0000000408087c24 */ /* 0x000fe4000f8e02ff */
[----:B------:R-:W-:-:S04]  /*11730*/  IMAD.WIDE.U32 R6, R10, UR4, R6 ;  /* 0x000000040a067c25 */ /* 0x000fc8000f8e0006 */
        /* <DEDUP_REMOVED lines=9> */
[----:B------:R-:W-:Y:S01]  /*117d0*/  IMAD.IADD R8, R7, 0x1, R8 ;  /* 0x0000000107087824 */ /* 0x000fe200078e0208 */
[----:B------:R-:W-:-:S04]  /*117e0*/  UMOV UR4, 0xffffffff ;  /* 0xffffffff00047882 */ /* 0x000fc80000000000 */
[----:B------:R-:W-:Y:S01]  /*117f0*/  LEA.HI.X R8, R6, UR5, R8, 0x2, P0 ;  /* 0x0000000506087c11 */ /* 0x000fe200080f1408 */
[----:B0-----:R-:W-:Y:S06]  /*11800*/  BRA.DIV UR4, `(.L_x_10591) ;  /* 0x000000ba04b07947 */ /* 0x001fec000b800000 */
[----:B------:R0:W1:Y:S04]  /*11810*/  SHFL.IDX PT, R9, R8, RZ, 0x1c1f ;  /* 0x001c1fff08097589 */ /* 0x00006800000e0000 */
[----:B------:R0:W2:Y:S02]  /*11820*/  SHFL.IDX PT, R12, R3, RZ, 0x1c1f ;  /* 0x001c1fff030c7589 */ /* 0x0000a400000e0000 */
.L_x_10798:
        /* <DEDUP_REMOVED lines=22> */
[----:B------:R1:W-:Y:S04]  /*11990*/  @!P0 ST.E.64 desc[UR60][R6.64], R152 ;  /* 0x0000009806008985 */ /* 0x0003e8000c101b3c */
[----:B-1----:R-:W3:Y:S01]  /*119a0*/  LDL R153, [R1+0x180] ;  /* 0x0001800001997983 */ /* 0x002ee20000100800 */
[----:B----4-:R-:W-:-:S03]  /*119b0*/  ISETP.GE.AND P0, PT, R13, UR4, PT ;  /* 0x000000040d007c0c */ /* 0x010fc6000bf06270 */
[----:B------:R-:W4:Y:S10]  /*119c0*/  LDL R152, [R1+0x17c] ;  /* 0x00017c0001987983 */ /* 0x000f340000100800 */
[----:B------:R-:W-:-:S04]  /*119d0*/  @!P0 LEA R6, P1, R13, R12, 0x2 ;  /* 0x0000000c0d068211 */ /* 0x000fc800078210ff */
[----:B-----5:R-:W-:Y:S02]  /*119e0*/  @!P0 LEA.HI.X R7, R13, R9, R159, 0x2, P1 ;  /* 0x000000090d078211 */ /* 0x020fe400008f149f */
[----:B------:R-:W5:Y:S04]  /*119f0*/  LDL R13, [R1+0xf4] ;  /* 0x0000f400010d7983 */ /* 0x000f680000100800 */
[----:B------:R1:W-:Y:S01]  /*11a00*/  @!P0 ST.E.64 desc[UR60][R6.64], R28 ;  /* 0x0000001c06008985 */ /* 0x0003e2000c101b3c */
[----:B------:R-:W-:Y:S02]  /*11a10*/  ISETP.GE.AND P0, PT, R10, UR4, PT ;  /* 0x000000040a007c0c */ /* 0x000fe4000bf06270 */
[----:B------:R-:W-:-:S11]  /*11a20*/  ISETP.GE.AND P1, PT, R14, UR4, PT ;  /* 0x000000040e007c0c */ /* 0x000fd6000bf26270 */
        /* <DEDUP_REMOVED lines=27> */
[----:B------:R1:W-:Y:S02]  /*11be0*/  @!P1 ST.E.64 desc[UR60][R6.64], R44 ;  /* 0x0000002c06009985 */ /* 0x0003e4000c101b3c */
[C---:B-1----:R-:W-:Y:S02]  /*11bf0*/  @!P0 LEA R6, P2, R155.reuse, R12, 0x2 ;  /* 0x0000000c9b068211 */ /* 0x042fe400078410ff */
[----:B------:R-:W4:Y:S04]  /*11c00*/  LDL R45, [R1+0xb8] ;  /* 0x0000b800012d7983 */ /* 0x000f280000100800 */
[----:B------:R-:W4:Y:S01]  /*11c10*/  LDL R44, [R1+0x134] ;  /* 0x00013400012c7983 */ /* 0x000f220000100800 */
[----:B---3--:R-:W-:-:S05]  /*11c20*/  @!P0 LEA.HI.X R7, R155, R9, R153, 0x2, P2 ;  /* 0x000000099b078211 */ /* 0x008fca00010f1499 */
[----:B------:R1:W-:Y:S04]  /*11c30*/  @!P0 ST.E.64 desc[UR60][R6.64], R24 ;  /* 0x0000001806008985 */ /* 0x0003e8000c101b3c */
[----:B-1----:R-:W3:Y:S04]  /*11c40*/  LDL R24, [R1+0x164] ;  /* 0x0001640001187983 */ /* 0x002ee80000100800 */
[----:B------:R-:W3:Y:S01]  /*11c50*/  LDL R25, [R1+0x15c] ;  /* 0x00015c0001197983 */ /* 0x000ee20000100800 */
[----:B--2---:R-:W-:Y:S02]  /*11c60*/  ISETP.GE.AND P1, PT, R20, UR4, PT ;  /* 0x0000000414007c0c */ /* 0x004fe4000bf26270 */
[----:B-----5:R-:W-:-:S11]  /*11c70*/  ISETP.GE.AND P0, PT, R13, UR4, PT ;  /* 0x000000040d007c0c */ /* 0x020fd6000bf06270 */
[----:B------:R-:W-:-:S04]  /*11c80*/  @!P1 LEA R6, P2, R20, R12, 0x2 ;  /* 0x0000000c14069211 */ /* 0x000fc800078410ff */
[-C--:B----4-:R-:W-:Y:S02]  /*11c90*/  @!P1 LEA.HI.X R7, R20, R9.reuse, R152, 0x2, P2 ;  /* 0x0000000914079211 */ /* 0x090fe400010f1498 */
[----:B------:R-:W-:Y:S01]  /*11ca0*/  ISETP.GE.AND P3, PT, R29, UR4, PT ;  /* 0x000000041d007c0c */ /* 0x000fe2000bf66270 */
[----:B------:R-:W2:Y:S04]  /*11cb0*/  LDL R20, [R1+0xcc] ;  /* 0x0000cc0001147983 */ /* 0x000ea80000100800 */
[----:B------:R1:W-:Y:S01]  /*11cc0*/  @!P1 ST.E.64 desc[UR60][R6.64], R52 ;  /* 0x0000003406009985 */ /* 0x0003e2000c101b3c */
[----:B------:R-:W-:Y:S02]  /*11cd0*/  ISETP.GE.AND P1, PT, R10, UR4, PT ;  /* 0x000000040a007c0c */ /* 0x000fe4000bf26270 */
[C---:B-1----:R-:W-:Y:S01]  /*11ce0*/  @!P0 LEA R6, P2, R13.reuse, R12, 0x2 ;  /* 0x0000000c0d068211 */ /* 0x042fe200078410ff */
[----:B------:R-:W4:Y:S04]  /*11cf0*/  LDL R52, [R1+0xbc] ;  /* 0x0000bc0001347983 */ /* 0x000f280000100800 */
[----:B------:R-:W5:Y:S01]  /*11d00*/  LDL R53, [R1+0x140] ;  /* 0x0001400001357983 */ /* 0x000f620000100800 */
[----:B------:R-:W-:-:S03]  /*11d10*/  @!P0 LEA.HI.X R7, R13, R9, R14, 0x2, P2 ;  /* 0x000000090d078211 */ /* 0x000fc600010f140e */
[----:B------:R-:W2:Y:S04]  /*11d20*/  LDL R14, [R1+0xd0] ;  /* 0x0000d000010e7983 */ /* 0x000ea80000100800 */
[----:B------:R1:W-:Y:S01]  /*11d30*/  @!P0 ST.E.64 desc[UR60][R6.64], R56 ;  /* 0x0000003806008985 */ /* 0x0003e2000c101b3c */
[----:B------:R-:W-:-:S03]  /*11d40*/  ISETP.GE.AND P2, PT, R21, UR4, PT ;  /* 0x0000000415007c0c */ /* 0x000fc6000bf46270 */
[----:B------:R-:W4:Y:S01]  /*11d50*/  LDL R13, [R1+0xc8] ;  /* 0x0000c800010d7983 */ /* 0x000f220000100800 */
[----:B-1----:R-:W-:-:S04]  /*11d60*/  @!P1 LEA R6, P0, R10, R12, 0x2 ;  /* 0x0000000c0a069211 */ /* 0x002fc800078010ff */
[----:B------:R-:W-:-:S05]  /*11d70*/  @!P1 LEA.HI.X R7, R10, R9, R11, 0x2, P0 ;  /* 0x000000090a079211 */ /* 0x000fca00000f140b */
[----:B------:R1:W-:Y:S01]  /*11d80*/  @!P1 ST.E.64 desc[UR60][R6.64], R60 ;  /* 0x0000003c06009985 */ /* 0x0003e2000c101b3c */
[----:B------:R-:W-:Y:S02]  /*11d90*/  ISETP.GE.AND P1, PT, R15, UR4, PT ;  /* 0x000000040f007c0c */ /* 0x000fe4000bf26270 */
[-C--:B------:R-:W-:Y:S02]  /*11da0*/  @!P2 LEA R10, P5, R21, R12.reuse, 0x2 ;  /* 0x0000000c150aa211 */ /* 0x080fe400078a10ff */
[----:B-1----:R-:W-:-:S04]  /*11db0*/  @!P3 LEA R6, P4, R29, R12, 0x2 ;  /* 0x0000000c1d06b211 */ /* 0x002fc800078810ff */
[-C--:B------:R-:W-:Y:S02]  /*11dc0*/  @!P3 LEA.HI.X R7, R29, R9.reuse, R36, 0x2, P4 ;  /* 0x000000091d07b211 */ /* 0x080fe400020f1424 */
[----:B------:R-:W5:Y:S01]  /*11dd0*/  LDL R29, [R1+0x154] ;  /* 0x00015400011d7983 */ /* 0x000f620000100800 */
[----:B------:R-:W-:-:S03]  /*11de0*/  @!P2 LEA.HI.X R11, R21, R9, R28, 0x2, P5 ;  /* 0x00000009150ba211 */ /* 0x000fc600028f141c */
[----:B------:R-:W5:Y:S01]  /*11df0*/  LDL R36, [R1+0x158] ;  /* 0x0001580001247983 */ /* 0x000f620000100800 */
[----:B------:R-:W-:-:S03]  /*11e00*/  ISETP.GE.AND P0, PT, R48, UR4, PT ;  /* 0x0000000430007c0c */ /* 0x000fc6000bf06270 */
[----:B------:R-:W-:Y:S04]  /*11e10*/  @!P3 ST.E.64 desc[UR60][R6.64], R64 ;  /* 0x000000400600b985 */ /* 0x000fe8000c101b3c */
[----:B------:R1:W-:Y:S01]  /*11e20*/  @!P2 ST.E.64 desc[UR60][R10.64], R68 ;  /* 0x000000440a00a985 */ /* 0x0003e2000c101b3c */
[----:B------:R-:W-:-:S03]  /*11e30*/  ISETP.GE.AND P2, PT, R32, UR4, PT ;  /* 0x0000000420007c0c */ /* 0x000fc6000bf46270 */
[----:B------:R-:W5:Y:S04]  /*11e40*/  LDL R28, [R1+0xc4] ;  /* 0x0000c400011c7983 */ /* 0x000f680000100800 */
[----:B------:R-:W5:Y:S01]  /*11e50*/  LDL R21, [R1+0xc0] ;  /* 0x0000c00001157983 */ /* 0x000f620000100800 */
[-C--:B-1----:R-:W-:Y:S02]  /*11e60*/  @!P1 LEA R10, P5, R15, R12.reuse, 0x2 ;  /* 0x0000000c0f0a9211 */ /* 0x082fe400078a10ff */
[----:B------:R-:W-:-:S04]  /*11e70*/  @!P0 LEA R6, P4, R48, R12, 0x2 ;  /* 0x0000000c30068211 */ /* 0x000fc800078810ff */
[-C--:B------:R-:W-:Y:S02]  /*11e80*/  @!P0 LEA.HI.X R7, R48, R9.reuse, R41, 0x2, P4 ;  /* 0x0000000930078211 */ /* 0x080fe400020f1429 */
[----:B------:R-:W-:Y:S01]  /*11e90*/  ISETP.GE.AND P3, PT, R37, UR4, PT ;  /* 0x0000000425007c0c */ /* 0x000fe2000bf66270 */
[----:B------:R-:W5:Y:S04]  /*11ea0*/  LDL R41, [R1+0xb0] ;  /* 0x0000b00001297983 */ /* 0x000f680000100800 */
[----:B------:R-:W-:Y:S01]  /*11eb0*/  @!P0 ST.E.64 desc[UR60][R6.64], R72 ;  /* 0x0000004806008985 */ /* 0x000fe2000c101b3c */
[----:B---3--:R-:W-:-:S03]  /*11ec0*/  @!P1 LEA.HI.X R11, R15, R9, R24, 0x2, P5 ;  /* 0x000000090f0b9211 */ /* 0x008fc600028f1418 */
[----:B------:R-:W3:Y:S04]  /*11ed0*/  LDL R48, [R1+0x13c] ;  /* 0x00013c0001307983 */ /* 0x000ee80000100800 */
[----:B------:R-:W3:Y:S04]  /*11ee0*/  LDL R15, [R1+0x14c] ;  /* 0x00014c00010f7983 */ /* 0x000ee80000100800 */
[----:B------:R-:W3:Y:S04]  /*11ef0*/  LDL R24, [R1+0x150] ;  /* 0x0001500001187983 */ /* 0x000ee80000100800 */
[----:B------:R1:W-:Y:S02]  /*11f00*/  @!P1 ST.E.64 desc[UR60][R10.64], R76 ;  /* 0x0000004c0a009985 */ /* 0x0003e4000c101b3c */
[----:B-1----:R-:W-:-:S04]  /*11f10*/  @!P2 LEA R10, P5, R32, R12, 0x2 ;  /* 0x0000000c200aa211 */ /* 0x002fc800078a10ff */
[-C--:B------:R-:W-:Y:S02]  /*11f20*/  @!P2 LEA.HI.X R11, R32, R9.reuse, R25, 0x2, P5 ;  /* 0x00000009200ba211 */ /* 0x080fe400028f1419 */
[----:B------:R-:W3:Y:S04]  /*11f30*/  LDL R32, [R1+0x148] ;  /* 0x0001480001207983 */ /* 0x000ee80000100800 */
[----:B------:R-:W3:Y:S01]  /*11f40*/  LDL R25, [R1+0x144] ;  /* 0x0001440001197983 */ /* 0x000ee20000100800 */
[----:B------:R-:W-:Y:S02]  /*11f50*/  @!P3 LEA R6, P4, R37, R12, 0x2 ;  /* 0x0000000c2506b211 */ /* 0x000fe400078810ff */
[----:B------:R-:W-:Y:S02]  /*11f60*/  ISETP.GE.AND P0, PT, R33, UR4, PT ;  /* 0x0000000421007c0c */ /* 0x000fe4000bf06270 */
[----:B------:R-:W-:-:S02]  /*11f70*/  @!P3 LEA.HI.X R7, R37, R9, R40, 0x2, P4 ;  /* 0x000000092507b211 */ /* 0x000fc400020f1428 */
[----:B------:R-:W3:Y:S01]  /*11f80*/  LDL R37, [R1+0xac] ;  /* 0x0000ac0001257983 */ /* 0x000ee20000100800 */
[----:B--2---:R-:W-:-:S03]  /*11f90*/  ISETP.GE.AND P1, PT, R14, UR4, PT ;  /* 0x000000040e007c0c */ /* 0x004fc6000bf26270 */
[----:B------:R-:W-:Y:S04]  /*11fa0*/  @!P3 ST.E.64 desc[UR60][R6.64], R80 ;  /* 0x000000500600b985 */ /* 0x000fe8000c101b3c */
[----:B------:R1:W-:Y:S01]  /*11fb0*/  @!P2 ST.E.64 desc[UR60][R10.64], R84 ;  /* 0x000000540a00a985 */ /* 0x0003e2000c101b3c */
[----:B----4-:R-:W-:-:S03]  /*11fc0*/  ISETP.GE.AND P2, PT, R13, UR4, PT ;  /* 0x000000040d007c0c */ /* 0x010fc6000bf46270 */
[----:B------:R-:W2:Y:S02]  /*11fd0*/  LDL R40, [R1+0x130] ;  /* 0x0001300001287983 */ /* 0x000ea40000100800 */
[-C--:B-1----:R-:W-:Y:S02]  /*11fe0*/  @!P1 LEA R10, P5, R14, R12.reuse, 0x2 ;  /* 0x0000000c0e0a9211 */ /* 0x082fe400078a10ff */
[C---:B------:R-:W-:Y:S02]  /*11ff0*/  @!P0 LEA R6, P4, R33.reuse, R12, 0x2 ;  /* 0x0000000c21068211 */ /* 0x040fe400078810ff */
[----:B------:R-:W-:Y:S02]  /*12000*/  ISETP.GE.AND P3, PT, R20, UR4, PT ;  /* 0x0000000414007c0c */ /* 0x000fe4000bf66270 */
[-C--:B-----5:R-:W-:Y:S02]  /*12010*/  @!P1 LEA.HI.X R11, R14, R9.reuse, R29, 0x2, P5 ;  /* 0x000000090e0b9211 */ /* 0x0a0fe400028f141d */
[----:B------:R-:W4:Y:S01]  /*12020*/  LDL R14, [R1+0xb4] ;  /* 0x0000b400010e7983 */ /* 0x000f220000100800 */
[----:B------:R-:W-:-:S03]  /*12030*/  @!P0 LEA.HI.X R7, R33, R9, R36, 0x2, P4 ;  /* 0x0000000921078211 */ /* 0x000fc600020f1424 */
[----:B------:R-:W5:Y:S04]  /*12040*/  LDL R33, [R1+0xa8] ;  /* 0x0000a80001217983 */ /* 0x000f680000100800 */
[----:B------:R-:W-:Y:S04]  /*12050*/  @!P0 ST.E.64 desc[UR60][R6.64], R88 ;  /* 0x0000005806008985 */ /* 0x000fe8000c101b3c */
[----:B------:R1:W-:Y:S01]  /*12060*/  @!P1 ST.E.64 desc[UR60][R10.64], R92 ;  /* 0x0000005c0a009985 */ /* 0x0003e2000c101b3c */
[----:B------:R-:W-:-:S03]  /*12070*/  ISETP.GE.AND P0, PT, R28, UR4, PT ;  /* 0x000000041c007c0c */ /* 0x000fc6000bf06270 */
[----:B------:R-:W2:Y:S04]  /*12080*/  LDL R29, [R1+0xa4] ;  /* 0x0000a400011d7983 */ /* 0x000ea80000100800 */
[----:B------:R-:W2:Y:S01]  /*12090*/  LDL R36, [R1+0x12c] ;  /* 0x00012c0001247983 */ /* 0x000ea20000100800 */
[-C--:B-1----:R-:W-:Y:S02]  /*120a0*/  @!P2 LEA R10, P5, R13, R12.reuse, 0x2 ;  /* 0x0000000c0d0aa211 */ /* 0x082fe400078a10ff */
[----:B------:R-:W-:Y:S02]  /*120b0*/  @!P3 LEA R6, P4, R20, R12, 0x2 ;  /* 0x0000000c1406b211 */ /* 0x000fe400078810ff */
[----:B------:R-:W-:Y:S02]  /*120c0*/  ISETP.GE.AND P1, PT, R21, UR4, PT ;  /* 0x0000000415007c0c */ /* 0x000fe4000bf26270 */
[----:B---3--:R-:W-:-:S02]  /*120d0*/  @!P2 LEA.HI.X R11, R13, R9, R15, 0x2, P5 ;  /* 0x000000090d0ba211 */ /* 0x008fc400028f140f */
[----:B------:R-:W3:Y:S04]  /*120e0*/  LDL R15, [R1+0x138] ;  /* 0x00013800010f7983 */ /* 0x000ee80000100800 */
[----:B------:R-:W2:Y:S01]  /*120f0*/  LDL R13, [R1+0xa0] ;  /* 0x0000a000010d7983 */ /* 0x000ea20000100800 */
[----:B------:R-:W-:-:S03]  /*12100*/  @!P3 LEA.HI.X R7, R20, R9, R24, 0x2, P4 ;  /* 0x000000091407b211 */ /* 0x000fc600020f1418 */
[----:B------:R-:W2:Y:S04]  /*12110*/  LDL R24, [R1+0x9c] ;  /* 0x00009c0001187983 */ /* 0x000ea80000100800 */
[----:B------:R-:W2:Y:S04]  /*12120*/  LDL R20, [R1+0x98] ;  /* 0x0000980001147983 */ /* 0x000ea80000100800 */
[----:B------:R1:W-:Y:S04]  /*12130*/  @!P3 ST.E.64 desc[UR60][R6.64], R96 ;  /* 0x000000600600b985 */ /* 0x0003e8000c101b3c */
[----:B------:R0:W-:Y:S01]  /*12140*/  @!P2 ST.E.64 desc[UR60][R10.64], R100 ;  /* 0x000000640a00a985 */ /* 0x0001e2000c101b3c */
[----:B-1----:R-:W-:-:S04]  /*12150*/  @!P0 LEA R6, P5, R28, R12, 0x2 ;  /* 0x0000000c1c068211 */ /* 0x002fc800078a10ff */
[-C--:B------:R-:W-:Y:S02]  /*12160*/  @!P0 LEA.HI.X R7, R28, R9.reuse, R32, 0x2, P5 ;  /* 0x000000091c078211 */ /* 0x080fe400028f1420 */
[C---:B0-----:R-:W-:Y:S01]  /*12170*/  @!P1 LEA R10, P2, R21.reuse, R12, 0x2 ;  /* 0x0000000c150a9211 */ /* 0x041fe200078410ff */
[----:B------:R-:W2:Y:S04]  /*12180*/  LDL R32, [R1+0x128] ;  /* 0x0001280001207983 */ /* 0x000ea80000100800 */
[----:B------:R-:W2:Y:S01]  /*12190*/  LDL R28, [R1+0x124] ;  /* 0x00012400011c7983 */ /* 0x000ea20000100800 */
[----:B------:R-:W-:-:S03]  /*121a0*/  @!P1 LEA.HI.X R11, R21, R9, R25, 0x2, P2 ;  /* 0x00000009150b9211 */ /* 0x000fc600010f1419 */
[----:B------:R-:W2:Y:S04]  /*121b0*/  LDL R25, [R1+0x120] ;  /* 0x0001200001197983 */ /* 0x000ea80000100800 */
[----:B------:R-:W2:Y:S01]  /*121c0*/  LDL R21, [R1+0x11c] ;  /* 0x00011c0001157983 */ /* 0x000ea20000100800 */
[----:B------:R-:W-:Y:S02]  /*121d0*/  ISETP.GE.AND P3, PT, R52, UR4, PT ;  /* 0x0000000434007c0c */ /* 0x000fe4000bf66270 */
[----:B------:R-:W-:Y:S01]  /*121e0*/  ISETP.GE.AND P4, PT, R45, UR4, PT ;  /* 0x000000042d007c0c */ /* 0x000fe2000bf86270 */
[----:B------:R0:W-:Y:S04]  /*121f0*/  @!P0 ST.E.64 desc[UR60][R6.64], R104 ;  /* 0x0000006806008985 */ /* 0x0001e8000c101b3c */
[----:B------:R1:W-:Y:S01]  /*12200*/  @!P1 ST.E.64 desc[UR60][R10.64], R108 ;  /* 0x0000006c0a009985 */ /* 0x0003e2000c101b3c */
[----:B------:R-:W-:-:S05]  /*12210*/  ISETP.GE.AND P1, PT, R41, UR4, PT ;  /* 0x0000000429007c0c */ /* 0x000fca000bf26270 */
[CC--:B0-----:R-:W-:Y:S02]  /*12220*/  @!P3 LEA R6, P0, R52.reuse, R12.reuse, 0x2 ;  /* 0x0000000c3406b211 */ /* 0x0c1fe400078010ff */
[----:B-1----:R-:W-:Y:S02]  /*12230*/  @!P4 LEA R10, P5, R45, R12, 0x2 ;  /* 0x0000000c2d0ac211 */ /* 0x002fe400078a10ff */
[-C--:B------:R-:W-:Y:S02]  /*12240*/  @!P3 LEA.HI.X R7, R52, R9.reuse, R53, 0x2, P0 ;  /* 0x000000093407b211 */ /* 0x080fe400000f1435 */
[----:B------:R-:W-:Y:S02]  /*12250*/  ISETP.GE.AND P0, PT, R37, UR4, PT ;  /* 0x0000000425007c0c */ /* 0x000fe4000bf06270 */
[----:B------:R-:W-:Y:S01]  /*12260*/  @!P4 LEA.HI.X R11, R45, R9, R48, 0x2, P5 ;  /* 0x000000092d0bc211 */ /* 0x000fe200028f1430 */
[----:B------:R-:W-:Y:S04]  /*12270*/  @!P3 ST.E.64 desc[UR60][R6.64], R112 ;  /* 0x000000700600b985 */ /* 0x000fe8000c101b3c */
[----:B------:R0:W-:Y:S01]  /*12280*/  @!P4 ST.E.64 desc[UR60][R10.64], R116 ;  /* 0x000000740a00c985 */ /* 0x0001e2000c101b3c */
[----:B----4-:R-:W-:-:S02]  /*12290*/  ISETP.GE.AND P2, PT, R14, UR4, PT ;  /* 0x000000040e007c0c */ /* 0x010fc4000bf46270 */
[----:B-----5:R-:W-:Y:S02]  /*122a0*/  ISETP.GE.AND P4, PT, R33, UR4, PT ;  /* 0x0000000421007c0c */ /* 0x020fe4000bf86270 */
[----:B0-----:R-:W-:-:S09]  /*122b0*/  @!P1 LEA R10, P5, R41, R12, 0x2 ;  /* 0x0000000c290a9211 */ /* 0x001fd200078a10ff */
[CC--:B------:R-:W-:Y:S02]  /*122c0*/  @!P2 LEA R6, P3, R14.reuse, R12.reuse, 0x2 ;  /* 0x0000000c0e06a211 */ /* 0x0c0fe400078610ff */
[-C--:B------:R-:W-:Y:S02]  /*122d0*/  @!P1 LEA.HI.X R11, R41, R9.reuse, R44, 0x2, P5 ;  /* 0x00000009290b9211 */ /* 0x080fe400028f142c */
[----:B---3--:R-:W-:Y:S02]  /*122e0*/  @!P2 LEA.HI.X R7, R14, R9, R15, 0x2, P3 ;  /* 0x000000090e07a211 */ /* 0x008fe400018f140f */
[----:B------:R-:W-:-:S03]  /*122f0*/  @!P0 LEA R14, P3, R37, R12, 0x2 ;  /* 0x0000000c250e8211 */ /* 0x000fc600078610ff */
[----:B------:R0:W-:Y:S01]  /*12300*/  @!P2 ST.E.64 desc[UR60][R6.64], R120 ;  /* 0x000000780600a985 */ /* 0x0001e2000c101b3c */
[----:B--2---:R-:W-:Y:S02]  /*12310*/  ISETP.GE.AND P2, PT, R29, UR4, PT ;  /* 0x000000041d007c0c */ /* 0x004fe4000bf46270 */
        /* <DEDUP_REMOVED lines=10> */
[-C--:B--2---:R-:W-:Y:S02]  /*123c0*/  @!P3 LEA R14, P4, R13, R12.reuse, 0x2 ;  /* 0x0000000c0d0eb211 */ /* 0x084fe400078810ff */
[-C--:B------:R-:W-:Y:S02]  /*123d0*/  @!P2 LEA.HI.X R11, R29, R9.reuse, R32, 0x2, P5 ;  /* 0x000000091d0ba211 */ /* 0x080fe400028f1420 */
[-C--:B------:R-:W-:Y:S02]  /*123e0*/  @!P3 LEA.HI.X R15, R13, R9.reuse, R28, 0x2, P4 ;  /* 0x000000090d0fb211 */ /* 0x080fe400020f141c */
[-C--:B0-----:R-:W-:Y:S02]  /*123f0*/  @!P1 LEA R6, P5, R24, R12.reuse, 0x2 ;  /* 0x0000000c18069211 */ /* 0x081fe400078a10ff */
[----:B------:R-:W-:Y:S02]  /*12400*/  @!P0 LEA R12, P4, R20, R12, 0x2 ;  /* 0x0000000c140c8211 */ /* 0x000fe400078810ff */
[----:B------:R-:W-:-:S02]  /*12410*/  @!P1 LEA.HI.X R7, R24, R9, R25, 0x2, P5 ;  /* 0x0000000918079211 */ /* 0x000fc400028f1419 */
[----:B------:R-:W-:Y:S01]  /*12420*/  @!P0 LEA.HI.X R13, R20, R9, R21, 0x2, P4 ;  /* 0x00000009140d8211 */ /* 0x000fe200020f1415 */
[----:B------:R3:W-:Y:S04]  /*12430*/  @!P2 ST.E.64 desc[UR60][R10.64], R136 ;  /* 0x000000880a00a985 */ /* 0x0007e8000c101b3c */
[----:B------:R3:W-:Y:S04]  /*12440*/  @!P3 ST.E.64 desc[UR60][R14.64], R140 ;  /* 0x0000008c0e00b985 */ /* 0x0007e8000c101b3c */
[----:B------:R3:W-:Y:S04]  /*12450*/  @!P1 ST.E.64 desc[UR60][R6.64], R144 ;  /* 0x0000009006009985 */ /* 0x0007e8000c101b3c */
[----:B------:R3:W-:Y:S02]  /*12460*/  @!P0 ST.E.64 desc[UR60][R12.64], R148 ;  /* 0x000000940c008985 */ /* 0x0007e4000c101b3c */
.L_x_10593:
[----:B------:R-:W-:Y:S05]  /*12470*/  BSYNC B1 ;  /* 0x0000000000017941 */ /* 0x000fea0003800000 */
.L_x_10592:
[----:B------:R-:W-:-:S03]  /*12480*/  UMOV UR4, 0xffffffff ;  /* 0xffffffff00047882 */ /* 0x000fc60000000000 */
[----:B------:R-:W-:Y:S05]  /*12490*/  BRA.DIV UR4, `(.L_x_10594) ;  /* 0x000000ae04c47947 */ /* 0x000fea000b800000 */
[----:B---3--:R3:W4:Y:S04]  /*124a0*/  SHFL.IDX PT, R10, R8, 0x1, 0x1c1f ;  /* 0x003c1f00080a7f89 */ /* 0x00872800000e0000 */
[----:B0-----:R-:W0:Y:S02]  /*124b0*/  SHFL.IDX PT, R3, R3, 0x1, 0x1c1f ;  /* 0x003c1f0003037f89 */ /* 0x001e2400000e0000 */
.L_x_10802:
        /* <DEDUP_REMOVED lines=45> */
[----:B-----5:R-:W-:-:S02]  /*12790*/  ISETP.GE.AND P2, PT, R65, UR4, PT ;  /* 0x0000000441007c0c */ /* 0x020fc4000bf46270 */
[----:B----4-:R-:W-:Y:S02]  /*127a0*/  MOV R57, R56 ;  /* 0x0000003800397202 */ /* 0x010fe40000000f00 */
[----:B------:R-:W-:Y:S01]  /*127b0*/  ISETP.GE.AND P3, PT, R81, UR4, PT ;  /* 0x0000000451007c0c */ /* 0x000fe2000bf66270 */
[----:B------:R-:W-:Y:S02]  /*127c0*/  IMAD.MOV.U32 R56, RZ, RZ, R53 ;  /* 0x000000ffff387224 */ /* 0x000fe400078e0035 */
[----:B------:R-:W-:Y:S02]  /*127d0*/  IMAD.MOV.U32 R53, RZ, RZ, R52 ;  /* 0x000000ffff357224 */ /* 0x000fe400078e0034 */
[----:B------:R-:W-:Y:S02]  /*127e0*/  IMAD.MOV.U32 R52, RZ, RZ, R48 ;  /* 0x000000ffff347224 */ /* 0x000fe400078e0030 */
[----:B------:R-:W-:Y:S02]  /*127f0*/  IMAD.MOV.U32 R48, RZ, RZ, R44 ;  /* 0x000000ffff307224 */ /* 0x000fe400078e002c */
[----:B------:R-:W-:-:S02]  /*12800*/  IMAD.MOV.U32 R44, RZ, RZ, R41 ;  /* 0x000000ffff2c7224 */ /* 0x000fc400078e0029 */
[----:B------:R-:W-:Y:S02]  /*12810*/  IMAD.MOV.U32 R41, RZ, RZ, R9 ;  /* 0x000000ffff297224 */ /* 0x000fe400078e0009 */
[----:B---3--:R-:W-:Y:S02]  /*12820*/  IMAD.MOV.U32 R9, RZ, RZ, R8 ;  /* 0x000000ffff097224 */ /* 0x008fe400078e0008 */
[----:B------:R-:W-:Y:S02]  /*12830*/  IMAD.MOV.U32 R8, RZ, RZ, R7 ;  /* 0x000000ffff087224 */ /* 0x000fe400078e0007 */
[----:B------:R-:W-:Y:S02]  /*12840*/  @!P2 IMAD.MOV.U32 R7, RZ, RZ, R10 ;  /* 0x000000ffff07a224 */ /* 0x000fe400078e000a */
[----:B------:R-:W-:Y:S02]  /*12850*/  IMAD.MOV.U32 R60, RZ, RZ, R6 ;  /* 0x000000ffff3c7224 */ /* 0x000fe400078e0006 */
[----:B0-----:R-:W-:-:S02]  /*12860*/  @!P2 IMAD.MOV.U32 R6, RZ, RZ, R3 ;  /* 0x000000ffff06a224 */ /* 0x001fc400078e0003 */
[----:B------:R-:W-:Y:S02]  /*12870*/  IMAD.MOV.U32 R69, RZ, RZ, R61 ;  /* 0x000000ffff457224 */ /* 0x000fe400078e003d */
[----:B------:R-:W-:Y:S02]  /*12880*/  IMAD.MOV.U32 R61, RZ, RZ, R57 ;  /* 0x000000ffff3d7224 */ /* 0x000fe400078e0039 */
[----:B------:R-:W-:Y:S02]  /*12890*/  IMAD.MOV.U32 R57, RZ, RZ, R53 ;  /* 0x000000ffff397224 */ /* 0x000fe400078e0035 */
[----:B------:R-:W-:Y:S02]  /*128a0*/  IMAD.MOV.U32 R53, RZ, RZ, R48 ;  /* 0x000000ffff357224 */ /* 0x000fe400078e0030 */
[----:B------:R-:W-:Y:S01]  /*128b0*/  IMAD.MOV.U32 R48, RZ, RZ, R8 ;  /* 0x000000ffff307224 */ /* 0x000fe200078e0008 */
[----:B------:R-:W-:Y:S01]  /*128c0*/  @!P3 LEA R8, P4, R81, R3, 0x2 ;  /* 0x000000035108b211 */ /* 0x000fe200078810ff */
[----:B------:R-:W-:Y:S01]  /*128d0*/  @!P2 IMAD.WIDE R6, R65, 0x4, R6 ;  /* 0x000000044106a825 */ /* 0x000fe200078e0206 */
[----:B------:R-:W-:-:S03]  /*128e0*/  MOV R65, R64 ;  /* 0x0000004000417202 */ /* 0x000fc60000000f00 */
[----:B------:R-:W-:Y:S02]  /*128f0*/  IMAD.MOV.U32 R64, RZ, RZ, R44 ;  /* 0x000000ffff407224 */ /* 0x000fe400078e002c */
[----:B------:R-:W-:Y:S01]  /*12900*/  IMAD.MOV.U32 R44, RZ, RZ, R9 ;  /* 0x000000ffff2c7224 */ /* 0x000fe200078e0009 */
[----:B------:R-:W-:Y:S02]  /*12910*/  @!P3 LEA.HI.X R9, R81, R10, R92, 0x2, P4 ;  /* 0x0000000a5109b211 */ /* 0x000fe400020f145c */
[----:B------:R-:W3:Y:S01]  /*12920*/  LDL R92, [R1+0x18c] ;  /* 0x00018c00015c7983 */ /* 0x000ee20000100800 */
[C---:B------:R-:W-:Y:S02]  /*12930*/  ISETP.GE.AND P1, PT, R76.reuse, UR4, PT ;  /* 0x000000044c007c0c */ /* 0x040fe4000bf26270 */
[----:B------:R-:W-:Y:S01]  /*12940*/  ISETP.GE.AND P0, PT, R85, UR4, PT ;  /* 0x0000000455007c0c */ /* 0x000fe2000bf06270 */
[----:B------:R0:W-:Y:S04]  /*12950*/  @!P2 ST.E.64 desc[UR60][R6.64], R26 ;  /* 0x0000001a0600a985 */ /* 0x0001e8000c101b3c */
[----:B------:R1:W-:Y:S04]  /*12960*/  @!P3 ST.E.64 desc[UR60][R8.64], R30 ;  /* 0x0000001e0800b985 */ /* 0x0003e8000c101b3c */
[----:B------:R-:W4:Y:S02]  /*12970*/  LDL R81, [R1+0xe8] ;  /* 0x0000e80001517983 */ /* 0x000f240000100800 */
[----:B0-----:R-:W-:-:S04]  /*12980*/  @!P1 LEA R6, P5, R76, R3, 0x2 ;  /* 0x000000034c069211 */ /* 0x001fc800078a10ff */
[-C--:B------:R-:W-:Y:S02]  /*12990*/  @!P1 LEA.HI.X R7, R76, R10.reuse, R77, 0x2, P5 ;  /* 0x0000000a4c079211 */ /* 0x080fe400028f144d */
[----:B------:R-:W5:Y:S01]  /*129a0*/  LDL R77, [R1+0x188] ;  /* 0x00018800014d7983 */ /* 0x000f620000100800 */
[C---:B-1----:R-:W-:Y:S02]  /*129b0*/  @!P0 LEA R8, P4, R85.reuse, R3, 0x2 ;  /* 0x0000000355088211 */ /* 0x042fe400078810ff */
[----:B------:R-:W-:Y:S01]  /*129c0*/  ISETP.GE.AND P2, PT, R72, UR4, PT ;  /* 0x0000000448007c0c */ /* 0x000fe2000bf46270 */
[----:B------:R-:W2:Y:S01]  /*129d0*/  LDL R76, [R1+0xe4] ;  /* 0x0000e400014c7983 */ /* 0x000ea20000100800 */
[----:B---3--:R-:W-:-:S03]  /*129e0*/  @!P0 LEA.HI.X R9, R85, R10, R92, 0x2, P4 ;  /* 0x0000000a55098211 */ /* 0x008fc600020f145c */
[----:B------:R-:W3:Y:S04]  /*129f0*/  LDL R85, [R1+0x180] ;  /* 0x0001800001557983 */ /* 0x000ee80000100800 */
[----:B------:R0:W-:Y:S01]  /*12a00*/  @!P1 ST.E.64 desc[UR60][R6.64], R34 ;  /* 0x0000002206009985 */ /* 0x0001e2000c101b3c */
[----:B------:R-:W-:-:S03]  /*12a10*/  ISETP.GE.AND P1, PT, R73, UR4, PT ;  /* 0x0000000449007c0c */ /* 0x000fc6000bf26270 */
[----:B------:R-:W4:Y:S01]  /*12a20*/  LDL R92, [R1+0x184] ;  /* 0x00018400015c7983 */ /* 0x000f220000100800 */
[----:B0-----:R-:W-:-:S04]  /*12a30*/  @!P2 LEA R6, P5, R72, R3, 0x2 ;  /* 0x000000034806a211 */ /* 0x001fc800078a10ff */
[----:B-----5:R-:W-:Y:S01]  /*12a40*/  @!P2 LEA.HI.X R7, R72, R10, R77, 0x2, P5 ;  /* 0x0000000a4807a211 */ /* 0x020fe200028f144d */
[----:B------:R-:W-:Y:S04]  /*12a50*/  @!P0 ST.E.64 desc[UR60][R8.64], R38 ;  /* 0x0000002608008985 */ /* 0x000fe8000c101b3c */
[----:B------:R0:W-:Y:S01]  /*12a60*/  @!P2 ST.E.64 desc[UR60][R6.64], R42 ;  /* 0x0000002a0600a985 */ /* 0x0001e2000c101b3c */
[----:B------:R-:W-:-:S03]  /*12a70*/  ISETP.GE.AND P3, PT, R89, UR4, PT ;  /* 0x0000000459007c0c */ /* 0x000fc6000bf66270 */
[----:B------:R-:W5:Y:S04]  /*12a80*/  LDL R72, [R1+0xdc] ;  /* 0x0000dc0001487983 */ /* 0x000f680000100800 */
[----:B------:R-:W5:Y:S01]  /*12a90*/  LDL R77, [R1+0xe0] ;  /* 0x0000e000014d7983 */ /* 0x000f620000100800 */
[----:B0-----:R-:W-:-:S04]  /*12aa0*/  @!P1 LEA R6, P5, R73, R3, 0x2 ;  /* 0x0000000349069211 */ /* 0x001fc800078a10ff */
[-C--:B---3--:R-:W-:Y:S02]  /*12ab0*/  @!P1 LEA.HI.X R7, R73, R10.reuse, R85, 0x2, P5 ;  /* 0x0000000a49079211 */ /* 0x088fe400028f1455 */
[----:B------:R-:W3:Y:S01]  /*12ac0*/  LDL R85, [R1+0x178] ;  /* 0x0001780001557983 */ /* 0x000ee20000100800 */
[C---:B------:R-:W-:Y:S02]  /*12ad0*/  ISETP.GE.AND P2, PT, R80.reuse, UR4, PT ;  /* 0x0000000450007c0c */ /* 0x040fe4000bf46270 */
[CC--:B------:R-:W-:Y:S01]  /*12ae0*/  @!P3 LEA R8, P4, R89.reuse, R3.reuse, 0x2 ;  /* 0x000000035908b211 */ /* 0x0c0fe200078810ff */
[----:B------:R-:W5:Y:S03]  /*12af0*/  LDL R73, [R1+0xd8] ;  /* 0x0000d80001497983 */ /* 0x000f660000100800 */
[----:B----4-:R-:W-:Y:S02]  /*12b00*/  @!P3 LEA.HI.X R9, R89, R10, R92, 0x2, P4 ;  /* 0x0000000a5909b211 */ /* 0x010fe400020f145c */
[----:B------:R-:W4:Y:S04]  /*12b10*/  LDL R89, [R1+0x17c] ;  /* 0x00017c0001597983 */ /* 0x000f280000100800 */
[----:B------:R-:W-:Y:S04]  /*12b20*/  @!P3 ST.E.64 desc[UR60][R8.64], R46 ;  /* 0x0000002e0800b985 */ /* 0x000fe8000c101b3c */
[----:B------:R0:W-:Y:S02]  /*12b30*/  @!P1 ST.E.64 desc[UR60][R6.64], R4 ;  /* 0x0000000406009985 */ /* 0x0001e4000c101b3c */
[----:B0-----:R-:W-:-:S04]  /*12b40*/  @!P2 LEA R4, P5, R80, R3, 0x2 ;  /* 0x000000035004a211 */ /* 0x001fc800078a10ff */
[----:B---3--:R-:W-:Y:S02]  /*12b50*/  @!P2 LEA.HI.X R5, R80, R10, R85, 0x2, P5 ;  /* 0x0000000a5005a211 */ /* 0x008fe400028f1455 */
[----:B------:R-:W3:Y:S01]  /*12b60*/  LDL R80, [R1+0x170] ;  /* 0x0001700001507983 */ /* 0x000ee20000100800 */
[----:B------:R-:W-:Y:S02]  /*12b70*/  ISETP.GE.AND P0, PT, R88, UR4, PT ;  /* 0x0000000458007c0c */ /* 0x000fe4000bf06270 */
[----:B------:R-:W-:Y:S01]  /*12b80*/  ISETP.GE.AND P1, PT, R68, UR4, PT ;  /* 0x0000000444007c0c */ /* 0x000fe2000bf26270 */
[----:B------:R-:W5:Y:S10]  /*12b90*/  LDL R85, [R1+0x174] ;  /* 0x0001740001557983 */ /* 0x000f740000100800 */
[----:B------:R-:W-:-:S04]  /*12ba0*/  @!P0 LEA R8, P4, R88, R3, 0x2 ;  /* 0x0000000358088211 */ /* 0x000fc800078810ff */
[----:B----4-:R-:W-:-:S05]  /*12bb0*/  @!P0 LEA.HI.X R9, R88, R10, R89, 0x2, P4 ;  /* 0x0000000a58098211 */ /* 0x010fca00020f1459 */
[----:B------:R-:W-:Y:S04]  /*12bc0*/  @!P0 ST.E.64 desc[UR60][R8.64], R54 ;  /* 0x0000003608008985 */ /* 0x000fe8000c101b3c */
[----:B------:R0:W-:Y:S02]  /*12bd0*/  @!P2 ST.E.64 desc[UR60][R4.64], R58 ;  /* 0x0000003a0400a985 */ /* 0x0001e4000c101b3c */
[----:B0-----:R-:W-:-:S04]  /*12be0*/  @!P1 LEA R4, P5, R68, R3, 0x2 ;  /* 0x0000000344049211 */ /* 0x001fc800078a10ff */
[----:B---3--:R-:W-:Y:S02]  /*12bf0*/  @!P1 LEA.HI.X R5, R68, R10, R80, 0x2, P5 ;  /* 0x0000000a44059211 */ /* 0x008fe400028f1450 */
[----:B------:R-:W3:Y:S01]  /*12c00*/  LDL R80, [R1+0x168] ;  /* 0x0001680001507983 */ /* 0x000ee20000100800 */
[----:B------:R-:W-:Y:S02]  /*12c10*/  ISETP.GE.AND P3, PT, R84, UR4, PT ;  /* 0x0000000454007c0c */ /* 0x000fe4000bf66270 */
[----:B--2---:R-:W-:-:S11]  /*12c20*/  ISETP.GE.AND P2, PT, R76, UR4, PT ;  /* 0x000000044c007c0c */ /* 0x004fd6000bf46270 */
[----:B------:R-:W-:-:S04]  /*12c30*/  @!P3 LEA R6, P4, R84, R3, 0x2 ;  /* 0x000000035406b211 */ /* 0x000fc800078810ff */
[----:B-----5:R-:W-:Y:S02]  /*12c40*/  @!P3 LEA.HI.X R7, R84, R10, R85, 0x2, P4 ;  /* 0x0000000a5407b211 */ /* 0x020fe400020f1455 */
[----:B------:R-:W2:Y:S04]  /*12c50*/  LDL R84, [R1+0x16c] ;  /* 0x00016c0001547983 */ /* 0x000ea80000100800 */
[----:B------:R-:W-:Y:S04]  /*12c60*/  @!P3 ST.E.64 desc[UR60][R6.64], R62 ;  /* 0x0000003e0600b985 */ /* 0x000fe8000c101b3c */
[----:B------:R0:W-:Y:S02]  /*12c70*/  @!P1 ST.E.64 desc[UR60][R4.64], R66 ;  /* 0x0000004204009985 */ /* 0x0001e4000c101b3c */
[----:B0-----:R-:W-:-:S04]  /*12c80*/  @!P2 LEA R4, P5, R76, R3, 0x2 ;  /* 0x000000034c04a211 */ /* 0x001fc800078a10ff */
[----:B---3--:R-:W-:Y:S02]  /*12c90*/  @!P2 LEA.HI.X R5, R76, R10, R80, 0x2, P5 ;  /* 0x0000000a4c05a211 */ /* 0x008fe400028f1450 */
[----:B------:R-:W3:Y:S01]  /*12ca0*/  LDL R76, [R1+0x160] ;  /* 0x00016000014c7983 */ /* 0x000ee20000100800 */
[C---:B------:R-:W-:Y:S02]  /*12cb0*/  ISETP.GE.AND P0, PT, R81.reuse, UR4, PT ;  /* 0x0000000451007c0c */ /* 0x040fe4000bf06270 */
[----:B------:R-:W-:Y:S01]  /*12cc0*/  ISETP.GE.AND P1, PT, R72, UR4, PT ;  /* 0x0000000448007c0c */ /* 0x000fe2000bf26270 */
[----:B------:R-:W4:Y:S10]  /*12cd0*/  LDL R80, [R1+0x164] ;  /* 0x0001640001507983 */ /* 0x000f340000100800 */
[----:B------:R-:W-:-:S04]  /*12ce0*/  @!P0 LEA R6, P4, R81, R3, 0x2 ;  /* 0x0000000351068211 */ /* 0x000fc800078810ff */
[----:B--2---:R-:W-:Y:S01]  /*12cf0*/  @!P0 LEA.HI.X R7, R81, R10, R84, 0x2, P4 ;  /* 0x0000000a51078211 */ /* 0x004fe200020f1454 */
[----:B------:R-:W-:Y:S02]  /*12d00*/  IMAD.MOV.U32 R68, RZ, RZ, R65 ;  /* 0x000000ffff447224 */ /* 0x000fe400078e0041 */
[----:B------:R-:W2:Y:S04]  /*12d10*/  LDL R65, [R1+0xd0] ;  /* 0x0000d00001417983 */ /* 0x000ea80000100800 */
[----:B------:R-:W-:Y:S04]  /*12d20*/  @!P0 ST.E.64 desc[UR60][R6.64], R70 ;  /* 0x0000004606008985 */ /* 0x000fe8000c101b3c */
[----:B------:R0:W-:Y:S02]  /*12d30*/  @!P2 ST.E.64 desc[UR60][R4.64], R74 ;  /* 0x0000004a0400a985 */ /* 0x0001e4000c101b3c */
[----:B0-----:R-:W-:-:S04]  /*12d40*/  @!P1 LEA R4, P5, R72, R3, 0x2 ;  /* 0x0000000348049211 */ /* 0x001fc800078a10ff */
[----:B---3--:R-:W-:Y:S02]  /*12d50*/  @!P1 LEA.HI.X R5, R72, R10, R76, 0x2, P5 ;  /* 0x0000000a48059211 */ /* 0x008fe400028f144c */
[----:B------:R-:W3:Y:S01]  /*12d60*/  LDL R76, [R1+0x15c] ;  /* 0x00015c00014c7983 */ /* 0x000ee20000100800 */
[----:B------:R-:W-:-:S03]  /*12d70*/  IMAD.MOV.U32 R72, RZ, RZ, R68 ;  /* 0x000000ffff487224 */ /* 0x000fc600078e0044 */
[----:B------:R-:W5:Y:S01]  /*12d80*/  LDL R68, [R1+0x154] ;  /* 0x0001540001447983 */ /* 0x000f620000100800 */
[----:B------:R-:W-:Y:S02]  /*12d90*/  ISETP.GE.AND P3, PT, R77, UR4, PT ;  /* 0x000000044d007c0c */ /* 0x000fe4000bf66270 */
[----:B------:R-:W-:Y:S02]  /*12da0*/  ISETP.GE.AND P0, PT, R73, UR4, PT ;  /* 0x0000000449007c0c */ /* 0x000fe4000bf06270 */
[----:B------:R-:W-:-:S09]  /*12db0*/  ISETP.GE.AND P2, PT, R69, UR4, PT ;  /* 0x0000000445007c0c */ /* 0x000fd2000bf46270 */
[----:B------:R-:W-:-:S04]  /*12dc0*/  @!P3 LEA R6, P4, R77, R3, 0x2 ;  /* 0x000000034d06b211 */ /* 0x000fc800078810ff */
[----:B----4-:R-:W-:-:S05]  /*12dd0*/  @!P3 LEA.HI.X R7, R77, R10, R80, 0x2, P4 ;  /* 0x0000000a4d07b211 */ /* 0x010fca00020f1450 */
[----:B------:R0:W-:Y:S01]  /*12de0*/  @!P3 ST.E.64 desc[UR60][R6.64], R78 ;  /* 0x0000004e0600b985 */ /* 0x0001e2000c101b3c */
[----:B--2---:R-:W-:-:S03]  /*12df0*/  ISETP.GE.AND P3, PT, R65, UR4, PT ;  /* 0x0000000441007c0c */ /* 0x004fc6000bf66270 */
[----:B------:R1:W-:Y:S01]  /*12e00*/  @!P1 ST.E.64 desc[UR60][R4.64], R82 ;  /* 0x0000005204009985 */ /* 0x0003e2000c101b3c */
[----:B------:R-:W-:Y:S02]  /*12e10*/  ISETP.GE.AND P1, PT, R61, UR4, PT ;  /* 0x000000043d007c0c */ /* 0x000fe4000bf26270 */
[-C--:B0-----:R-:W-:Y:S02]  /*12e20*/  @!P0 LEA R6, P4, R73, R3.reuse, 0x2 ;  /* 0x0000000349068211 */ /* 0x081fe400078810ff */
[----:B-1----:R-:W-:-:S04]  /*12e30*/  @!P2 LEA R4, P5, R69, R3, 0x2 ;  /* 0x000000034504a211 */ /* 0x002fc800078a10ff */
[-C--:B------:R-:W-:Y:S02]  /*12e40*/  @!P2 LEA.HI.X R5, R69, R10.reuse, R72, 0x2, P5 ;  /* 0x0000000a4505a211 */ /* 0x080fe400028f1448 */
[----:B---3--:R-:W-:-:S05]  /*12e50*/  @!P0 LEA.HI.X R7, R73, R10, R76, 0x2, P4 ;  /* 0x0000000a49078211 */ /* 0x008fca00020f144c */
[----:B------:R0:W-:Y:S01]  /*12e60*/  @!P0 ST.E.64 desc[UR60][R6.64], R86 ;  /* 0x0000005606008985 */ /* 0x0001e2000c101b3c */
[----:B------:R-:W-:-:S03]  /*12e70*/  ISETP.GE.AND P0, PT, R57, UR4, PT ;  /* 0x0000000439007c0c */ /* 0x000fc6000bf06270 */
[----:B------:R1:W-:Y:S01]  /*12e80*/  @!P2 ST.E.64 desc[UR60][R4.64], R90 ;  /* 0x0000005a0400a985 */ /* 0x0003e2000c101b3c */
[----:B------:R-:W-:Y:S02]  /*12e90*/  ISETP.GE.AND P2, PT, R53, UR4, PT ;  /* 0x0000000435007c0c */ /* 0x000fe4000bf46270 */
[-C--:B0-----:R-:W-:Y:S02]  /*12ea0*/  @!P3 LEA R6, P4, R65, R3.reuse, 0x2 ;  /* 0x000000034106b211 */ /* 0x081fe400078810ff */
[----:B-1----:R-:W-:Y:S02]  /*12eb0*/  @!P1 LEA R4, P5, R61, R3, 0x2 ;  /* 0x000000033d049211 */ /* 0x002fe400078a10ff */
[-C--:B-----5:R-:W-:Y:S02]  /*12ec0*/  @!P3 LEA.HI.X R7, R65, R10.reuse, R68, 0x2, P4 ;  /* 0x0000000a4107b211 */ /* 0x0a0fe400020f1444 */
[----:B------:R-:W-:Y:S02]  /*12ed0*/  @!P1 LEA.HI.X R5, R61, R10, R64, 0x2, P5 ;  /* 0x0000000a3d059211 */ /* 0x000fe400028f1440 */
[----:B------:R-:W-:Y:S01]  /*12ee0*/  ISETP.GE.AND P4, PT, R48, UR4, PT ;  /* 0x0000000430007c0c */ /* 0x000fe2000bf86270 */
[----:B------:R0:W-:Y:S01]  /*12ef0*/  @!P3 ST.E.64 desc[UR60][R6.64], R94 ;  /* 0x0000005e0600b985 */ /* 0x0001e2000c101b3c */
[----:B------:R-:W-:-:S03]  /*12f00*/  ISETP.GE.AND P3, PT, R44, UR4, PT ;  /* 0x000000042c007c0c */ /* 0x000fc6000bf66270 */
[----:B------:R1:W-:Y:S01]  /*12f10*/  @!P1 ST.E.64 desc[UR60][R4.64], R98 ;  /* 0x0000006204009985 */ /* 0x0003e2000c101b3c */
[-C--:B0-----:R-:W-:Y:S02]  /*12f20*/  @!P0 LEA R6, P5, R57, R3.reuse, 0x2 ;  /* 0x0000000339068211 */ /* 0x081fe400078a10ff */
[----:B-1----:R-:W-:Y:S02]  /*12f30*/  @!P2 LEA R4, P1, R53, R3, 0x2 ;  /* 0x000000033504a211 */ /* 0x002fe400078210ff */
[-C--:B------:R-:W-:Y:S02]  /*12f40*/  @!P0 LEA.HI.X R7, R57, R10.reuse, R60, 0x2, P5 ;  /* 0x0000000a39078211 */ /* 0x080fe400028f143c */
[----:B------:R-:W-:Y:S02]  /*12f50*/  @!P2 LEA.HI.X R5, R53, R10, R56, 0x2, P1 ;  /* 0x0000000a3505a211 */ /* 0x000fe400008f1438 */
[----:B------:R-:W-:Y:S01]  /*12f60*/  ISETP.GE.AND P1, PT, R40, UR4, PT ;  /* 0x0000000428007c0c */ /* 0x000fe2000bf26270 */
[----:B------:R0:W-:Y:S04]  /*12f70*/  @!P0 ST.E.64 desc[UR60][R6.64], R102 ;  /* 0x0000006606008985 */ /* 0x0001e8000c101b3c */
[----:B------:R1:W-:Y:S01]  /*12f80*/  @!P2 ST.E.64 desc[UR60][R4.64], R106 ;  /* 0x0000006a0400a985 */ /* 0x0003e2000c101b3c */
[----:B------:R-:W-:-:S02]  /*12f90*/  ISETP.GE.AND P2, PT, R36, UR4, PT ;  /* 0x0000000424007c0c */ /* 0x000fc4000bf46270 */
[-C--:B0-----:R-:W-:Y:S02]  /*12fa0*/  @!P4 LEA R6, P0, R48, R3.reuse, 0x2 ;  /* 0x000000033006c211 */ /* 0x081fe400078010ff */
[----:B-1----:R-:W-:Y:S02]  /*12fb0*/  @!P3 LEA R4, P5, R44, R3, 0x2 ;  /* 0x000000032c04b211 */ /* 0x002fe400078a10ff */
[-C--:B------:R-:W-:Y:S02]  /*12fc0*/  @!P4 LEA.HI.X R7, R48, R10.reuse, R52, 0x2, P0 ;  /* 0x0000000a3007c211 */ /* 0x080fe400000f1434 */
[----:B------:R-:W-:Y:S02]  /*12fd0*/  ISETP.GE.AND P0, PT, R32, UR4, PT ;  /* 0x0000000420007c0c */ /* 0x000fe4000bf06270 */
[----:B------:R-:W-:Y:S01]  /*12fe0*/  @!P3 LEA.HI.X R5, R44, R10, R45, 0x2, P5 ;  /* 0x0000000a2c05b211 */ /* 0x000fe200028f142d */
[----:B------:R0:W-:Y:S04]  /*12ff0*/  @!P4 ST.E.64 desc[UR60][R6.64], R110 ;  /* 0x0000006e0600c985 */ /* 0x0001e8000c101b3c */
[----:B------:R1:W-:Y:S01]  /*13000*/  @!P3 ST.E.64 desc[UR60][R4.64], R114 ;  /* 0x000000720400b985 */ /* 0x0003e2000c101b3c */
[----:B------:R-:W-:-:S02]  /*13010*/  ISETP.GE.AND P3, PT, R28, UR4, PT ;  /* 0x000000041c007c0c */ /* 0x000fc4000bf66270 */
[-C--:B0-----:R-:W-:Y:S02]  /*13020*/  @!P1 LEA R6, P4, R40, R3.reuse, 0x2 ;  /* 0x0000000328069211 */ /* 0x081fe400078810ff */
[-C--:B-1----:R-:W-:Y:S02]  /*13030*/  @!P2 LEA R4, P5, R36, R3.reuse, 0x2 ;  /* 0x000000032404a211 */ /* 0x082fe400078a10ff */
[-C--:B------:R-:W-:Y:S02]  /*13040*/  @!P1 LEA.HI.X R7, R40, R10.reuse, R41, 0x2, P4 ;  /* 0x0000000a28079211 */ /* 0x080fe400020f1429 */
[----:B------:R-:W-:Y:S02]  /*13050*/  @!P0 LEA R8, P4, R32, R3, 0x2 ;  /* 0x0000000320088211 */ /* 0x000fe400078810ff */
[----:B------:R-:W-:Y:S01]  /*13060*/  @!P2 LEA.HI.X R5, R36, R10, R37, 0x2, P5 ;  /* 0x0000000a2405a211 */ /* 0x000fe200028f1425 */
[----:B------:R-:W-:Y:S01]  /*13070*/  @!P1 ST.E.64 desc[UR60][R6.64], R118 ;  /* 0x0000007606009985 */ /* 0x000fe2000c101b3c */
[----:B------:R-:W-:-:S02]  /*13080*/  ISETP.GE.AND P1, PT, R24, UR4, PT ;  /* 0x0000000418007c0c */ /* 0x000fc4000bf26270 */
        /* <DEDUP_REMOVED lines=14> */
[----:B------:R-:W-:Y:S02]  /*13170*/  @!P0 LEA R12, P3, R14, R3, 0x2 ;  /* 0x000000030e0c8211 */ /* 0x000fe400078610ff */
        /* <DEDUP_REMOVED lines=13> */
.L_x_10577:
[----:B------:R-:W4:Y:S01]  /*13250*/  LDL.LU R6, [R1+0x80] ;  /* 0x0000800001067983 */ /* 0x000f220000300800 */
[----:B------:R-:W-:Y:S01]  /*13260*/  ULDC.64 UR6, c[0x0][0xd08] ;  /* 0x0003420000067ab9 */ /* 0x000fe20000000a00 */
[----:B------:R-:W-:Y:S02]  /*13270*/  ULDC.64 UR4, c[0x0][0xd00] ;  /* 0x0003400000047ab9 */ /* 0x000fe40000000a00 */
[----:B------:R-:W2:Y:S04]  /*13280*/  LDL.LU R0, [R1+0x84] ;  /* 0x0000840001007983 */ /* 0x000ea80000300800 */
[----:B------:R-:W3:Y:S01]  /*13290*/  LDL R8, [R1+0x78] ;  /* 0x0000780001087983 */ /* 0x000ee20000100800 */
[----:B------:R-:W-:Y:S01]  /*132a0*/  ISETP.NE.U32.AND P1, PT, RZ, UR6, PT ;  /* 0x00000006ff007c0c */ /* 0x000fe2000bf25070 */
[----:B------:R-:W-:Y:S01]  /*132b0*/  IMAD.MOV.U32 R3, RZ, RZ, RZ ;  /* 0x000000ffff037224 */ /* 0x000fe200078e00ff */
[----:B------:R-:W-:-:S02]  /*132c0*/  ISETP.NE.U32.AND P0, PT, RZ, UR4, PT ;  /* 0x00000004ff007c0c */ /* 0x000fc4000bf05070 */
[----:B------:R-:W-:Y:S02]  /*132d0*/  ISETP.NE.AND.EX P1, PT, RZ, UR7, PT, P1 ;  /* 0x00000007ff007c0c */ /* 0x000fe4000bf25310 */
[----:B------:R-:W-:Y:S02]  /*132e0*/  ISETP.NE.AND.EX P0, PT, RZ, UR5, PT, P0 ;  /* 0x00000005ff007c0c */ /* 0x000fe4000bf05300 */
[----:B----4-:R-:W-:Y:S01]  /*132f0*/  IADD3 R4, P2, R6, UR4, RZ ;  /* 0x0000000406047c10 */ /* 0x010fe2000ff5e0ff */
[----:B------:R-:W-:-:S03]  /*13300*/  ULDC UR4, c[0x0][0xb88] ;  /* 0x0002e20000047ab9 */ /* 0x000fc60000000800 */
[----:B--2---:R-:W-:-:S05]  /*13310*/  IADD3.X R5, R0, UR5, RZ, P2, !PT ;  /* 0x0000000500057c10 */ /* 0x004fca00097fe4ff */
[----:B------:R-:W-:Y:S01]  /*13320*/  @P1 IADD3 R6, P2, R6, UR6, RZ ;  /* 0x0000000606061c10 */ /* 0x000fe2000ff5e0ff */
[----:B------:R-:W-:Y:S01]  /*13330*/  IMAD.U32 R21, RZ, RZ, UR4 ;  /* 0x00000004ff157e24 */ /* 0x000fe2000f8e00ff */
[----:B------:R2:W5:Y:S02]  /*13340*/  @P0 LDG.E R3, desc[UR60][R4.64] ;  /* 0x0000003c04030981 */ /* 0x000564000c1e1900 */
[----:B------:R-:W-:-:S05]  /*13350*/  @P1 IADD3.X R7, R0, UR7, RZ, P2, !PT ;  /* 0x0000000700071c10 */ /* 0x000fca00097fe4ff */
[----:B------:R2:W5:Y:S01]  /*13360*/  @P1 LDG.E R21, desc[UR60][R6.64] ;  /* 0x0000003c06151981 */ /* 0x000562000c1e1900 */
[----:B---3--:R-:W-:Y:S01]  /*13370*/  ISETP.NE.AND P2, PT, R8, RZ, PT ;  /* 0x000000ff0800720c */ /* 0x008fe20003f45270 */
[----:B------:R-:W3:-:S12]  /*13380*/  S2R R0, SR_TID.X ;  /* 0x0000000000007919 */ /* 0x000ed80000002100 */
[----:B------:R-:W4:Y:S01]  /*13390*/  @!P2 LDC R8, c[0x0][0xbd4] ;  /* 0x0002f500ff08ab82 */ /* 0x000f220000000800 */
[----:B---3--:R-:W-:Y:S01]  /*133a0*/  IADD3 R30, R0, -0x80, RZ ;  /* 0xffffff80001e7810 */ /* 0x008fe20007ffe0ff */
[----:B----4-:R2:W-:Y:S01]  /*133b0*/  @!P2 STL [R1+0x78], R8 ;  /* 0x000078080100a387 */ /* 0x0105e20000100800 */
[----:B------:R-:W-:Y:S02]  /*133c0*/  ISETP.GT.AND P2, PT, R8, 0x1, PT ;  /* 0x000000010800780c */ /* 0x000fe40003f44270 */
[----:B------:R-:W-:Y:S01]  /*133d0*/  ISETP.GT.AND P3, PT, R30, 0x7f, PT ;  /* 0x0000007f1e00780c */ /* 0x000fe20003f64270 */
[----:B------:R-:W-:-:S12]  /*133e0*/  @P1 BRA `(.L_x_10595) ;  /* 0x0000000000101947 */ /* 0x000fd80003800000 */
[----:B------:R-:W-:Y:S05]  /*133f0*/  @!P0 BRA `(.L_x_10595) ;  /* 0x00000000000c8947 */ /* 0x000fea0003800000 */
[----:B------:R-:W3:Y:S04]  /*13400*/  LDG.E R0, desc[UR60][R4.64] ;  /* 0x0000003c04007981 */ /* 0x000ee8000c1e1900 */
[----:B-----5:R-:W3:Y:S02]  /*13410*/  LDG.E R21, desc[UR60][R4.64+0x4] ;  /* 0x0000043c04157981 */ /* 0x020ee4000c1e1900 */
[----:B---3--:R-:W-:-:S07]  /*13420*/  IMAD.IADD R21, R21, 0x1, -R0 ;  /* 0x0000000115157824 */ /* 0x008fce00078e0a00 */
.L_x_10595:
        /* <DEDUP_REMOVED lines=16> */
[----:B-1----:R-:W-:Y:S01]  /*13530*/  IMAD.MOV.U32 R20, RZ, RZ, 0xab8 ;  /* 0x00000ab8ff147424 */ /* 0x002fe200078e00ff */
[----:B------:R-:W-:Y:S01]  /*13540*/  ISETP.GT.AND P0, PT, R8, 0x1, PT ;  /* 0x000000010800780c */ /* 0x000fe20003f04270 */
[----:B------:R-:W1:Y:S01]  /*13550*/  LDC.64 R10, c[0x0][0xca8] ;  /* 0x00032a00ff0a7b82 */ /* 0x000e620000000a00 */
[----:B------:R-:W-:Y:S01]  /*13560*/  ISETP.NE.AND P1, PT, R28, 0x1, PT ;  /* 0x000000011c00780c */ /* 0x000fe20003f25270 */
[----:B------:R-:W-:Y:S01]  /*13570*/  IMAD.MOV.U32 R25, RZ, RZ, R33 ;  /* 0x000000ffff197224 */ /* 0x000fe200078e0021 */
[----:B------:R-:W-:-:S05]  /*13580*/  SEL R20, R20, 0xa78, P0 ;  /* 0x00000a7814147807 */ /* 0x000fca0000000000 */
[----:B------:R-:W3:Y:S08]  /*13590*/  LDC.64 R4, c[0x0][R20+0x220] ;  /* 0x0000880014047b82 */ /* 0x000ef00000000a00 */
[----:B------:R-:W4:Y:S08]  /*135a0*/  LDC.64 R12, c[0x0][R20+0x218] ;  /* 0x00008600140c7b82 */ /* 0x000f300000000a00 */
[----:B------:R-:W5:Y:S08]  /*135b0*/  LDC.64 R6, c[0x0][R20+0x228] ;  /* 0x00008a0014067b82 */ /* 0x000f700000000a00 */
[----:B------:R-:W0:Y:S08]  /*135c0*/  @P1 LDC R0, c[0x0][0xcec] ;  /* 0x00033b00ff001b82 */ /* 0x000e300000000800 */
[----:B------:R-:W5:Y:S08]  /*135d0*/  LDC.64 R8, c[0x0][R20+0x210] ;  /* 0x0000840014087b82 */ /* 0x000f700000000a00 */
[----:B------:R-:W5:Y:S01]  /*135e0*/  @P1 LDC R29, c[0x0][0xcf0] ;  /* 0x00033c00ff1d1b82 */ /* 0x000f620000000800 */
[----:B0-----:R-:W-:-:S07]  /*135f0*/  @P1 IMAD.HI.U32 R0, R33, R0, RZ ;  /* 0x0000000021001227 */ /* 0x001fce00078e00ff */
[----:B-1----:R-:W0:Y:S01]  /*13600*/  @!P0 LDC R10, c[0x0][0xc50] ;  /* 0x00031400ff0a8b82 */ /* 0x002e220000000800 */
[-C--:B---3--:R-:W-:Y:S02]  /*13610*/  IMAD R5, R5, R31.reuse, RZ ;  /* 0x0000001f05057224 */ /* 0x088fe400078e02ff */
[----:B------:R-:W-:-:S05]  /*13620*/  IMAD.WIDE.U32 R14, R4, R31, RZ ;  /* 0x0000001f040e7225 */ /* 0x000fca00078e00ff */
[----:B------:R-:W1:Y:S01]  /*13630*/  @!P0 LDC R11, c[0x0][0xc54] ;  /* 0x00031500ff0b8b82 */ /* 0x000e620000000800 */
[-C--:B----4-:R-:W-:Y:S02]  /*13640*/  IMAD R27, R13, R205.reuse, RZ ;  /* 0x000000cd0d1b7224 */ /* 0x090fe400078e02ff */
        /* <DEDUP_REMOVED lines=25> */
.L_x_10597:
[----:B------:R-:W-:Y:S05]  /*137e0*/  BSYNC B1 ;  /* 0x0000000000017941 */ /* 0x000fea0003800000 */
.L_x_10596:
        /* <DEDUP_REMOVED lines=9> */
[----:B-1----:R-:W-:Y:S01]  /*13880*/  LOP3.LUT R9, R6, 0xfffffff8, RZ, 0xc0, !PT ;  /* 0xfffffff806097812 */ /* 0x002fe200078ec0ff */
[----:B------:R-:W-:Y:S01]  /*13890*/  IMAD R7, R3, UR5, R0 ;  /* 0x0000000503077c24 */ /* 0x000fe2000f8e0200 */
[----:B------:R-:W-:Y:S01]  /*138a0*/  SHF.R.S32.HI R25, RZ, 0x3, R6 ;  /* 0x00000003ff197819 */ /* 0x000fe20000011406 */
[----:B------:R-:W-:Y:S01]  /*138b0*/  ULDC.64 UR4, c[0x0][0xbe8] ;  /* 0x0002fa0000047ab9 */ /* 0x000fe20000000a00 */
[----:B------:R-:W-:Y:S01]  /*138c0*/  IADD3 R0, R30, -R9, RZ ;  /* 0x800000091e007210 */ /* 0x000fe20007ffe0ff */
[----:B------:R-:W-:Y:S02]  /*138d0*/  IMAD.IADD R5, R5, 0x1, R7 ;  /* 0x0000000105057824 */ /* 0x000fe400078e0207 */
[----:B------:R-:W-:Y:S02]  /*138e0*/  IMAD R6, R26, UR6, RZ ;  /* 0x000000061a067c24 */ /* 0x000fe4000f8e02ff */
[----:B------:R-:W-:Y:S02]  /*138f0*/  IMAD R0, R0, 0x20, R25 ;  /* 0x0000002000007824 */ /* 0x000fe400078e0219 */
[----:B------:R-:W-:Y:S01]  /*13900*/  IMAD.WIDE.U32 R4, R205, UR4, R4 ;  /* 0x00000004cd047c25 */ /* 0x000fe2000f8e0004 */
[----:B----4-:R-:W-:-:S03]  /*13910*/  ISETP.NE.AND P0, PT, R8, 0x1, PT ;  /* 0x000000010800780c */ /* 0x010fc60003f05270 */
[----:B------:R-:W-:Y:S01]  /*13920*/  IMAD R5, R205, UR5, R5 ;  /* 0x00000005cd057c24 */ /* 0x000fe2000f8e0205 */
[----:B------:R-:W-:Y:S01]  /*13930*/  ULDC.64 UR4, c[0x0][0xbe0] ;  /* 0x0002f80000047ab9 */ /* 0x000fe20000000a00 */
[C---:B------:R-:W-:Y:S02]  /*13940*/  IMAD R7, R31.reuse, UR7, R6 ;  /* 0x000000071f077c24 */ /* 0x040fe4000f8e0206 */
[----:B------:R-:W-:-:S04]  /*13950*/  IMAD.WIDE.U32 R4, R31, UR6, R4 ;  /* 0x000000061f047c25 */ /* 0x000fc8000f8e0004 */
[----:B------:R-:W-:Y:S02]  /*13960*/  IMAD.IADD R5, R5, 0x1, R7 ;  /* 0x0000000105057824 */ /* 0x000fe400078e0207 */
[----:B------:R-:W1:Y:S08]  /*13970*/  @P0 LDC R10, c[0x0][0xcec] ;  /* 0x00033b00ff0a0b82 */ /* 0x000e700000000800 */
[----:B------:R-:W2:Y:S01]  /*13980*/  @P0 LDC R11, c[0x0][0xcf0] ;  /* 0x00033c00ff0b0b82 */ /* 0x000ea20000000800 */
[----:B---3--:R-:W-:-:S04]  /*13990*/  IMAD R9, R27, 0x80, R0 ;  /* 0x000000801b097824 */ /* 0x008fc800078e0200 */
[----:B-1----:R-:W-:-:S04]  /*139a0*/  @P0 IMAD.HI.U32 R0, R9, R10, RZ ;  /* 0x0000000a09000227 */ /* 0x002fc800078e00ff */
[----:B------:R-:W-:Y:S01]  /*139b0*/  IMAD.MOV.U32 R3, RZ, RZ, R9 ;  /* 0x000000ffff037224 */ /* 0x000fe200078e0009 */
[----:B--2---:R-:W-:-:S04]  /*139c0*/  @P0 SHF.R.U32.HI R3, RZ, R11, R0 ;  /* 0x0000000bff030219 */ /* 0x004fc80000011600 */
        /* <DEDUP_REMOVED lines=18> */
[----:B------:R1:W2:Y:S04]  /*13af0*/  SHFL.IDX PT, R0, R20, RZ, 0x181f ;  /* 0x00181fff14007589 */ /* 0x0002a800000e0000 */
[----:B------:R1:W3:Y:S02]  /*13b00*/  SHFL.IDX PT, R14, R3, RZ, 0x181f ;  /* 0x00181fff030e7589 */ /* 0x0002e400000e0000 */
.L_x_10805:
        /* <DEDUP_REMOVED lines=18> */
[CC--:B---3--:R-:W-:Y:S02]  /*13c30*/  @!P3 LEA R4, P5, R211.reuse, R14.reuse, 0x1 ;  /* 0x0000000ed304b211 */ /* 0x0c8fe400078a08ff */
[----:B------:R-:W-:Y:S02]  /*13c40*/  @!P2 LEA R6, P4, R10, R14, 0x1 ;  /* 0x0000000e0a06a211 */ /* 0x000fe400078808ff */
[----:B--2---:R-:W-:Y:S02]  /*13c50*/  @!P3 LEA.HI.X R5, R211, R0, R9, 0x1, P5 ;  /* 0x00000000d305b211 */ /* 0x004fe400028f0c09 */
        /* <DEDUP_REMOVED lines=11> */
.L_x_10600:
[----:B------:R-:W-:Y:S05]  /*13d10*/  BSYNC B1 ;  /* 0x0000000000017941 */ /* 0x000fea0003800000 */
.L_x_10599:
[----:B------:R-:W-:-:S03]  /*13d20*/  UMOV UR4, 0xffffffff ;  /* 0xffffffff00047882 */ /* 0x000fc60000000000 */
[----:B------:R-:W-:Y:S05]  /*13d30*/  BRA.DIV UR4, `(.L_x_10601) ;  /* 0x0000009a041c7947 */ /* 0x000fea000b800000 */
[----:B--2---:R2:W0:Y:S04]  /*13d40*/  SHFL.IDX PT, R0, R20, 0x1, 0x181f ;  /* 0x00381f0014007f89 */ /* 0x00442800000e0000 */
[----:B---3--:R2:W3:Y:S02]  /*13d50*/  SHFL.IDX PT, R14, R3, 0x1, 0x181f ;  /* 0x00381f00030e7f89 */ /* 0x0084e400000e0000 */
.L_x_10809:
[----:B----4-:R-:W-:Y:S01]  /*13d60*/  VIADD R4, R24, 0x20 ;  /* 0x0000002018047836 */ /* 0x010fe20000000000 */
        /* <DEDUP_REMOVED lines=17> */
[CC--:B---3--:R-:W-:Y:S02]  /*13e80*/  @!P3 LEA R4, P5, R211.reuse, R14.reuse, 0x1 ;  /* 0x0000000ed304b211 */ /* 0x0c8fe400078a08ff */
[----:B------:R-:W-:Y:S02]  /*13e90*/  @!P2 LEA R6, P4, R10, R14, 0x1 ;  /* 0x0000000e0a06a211 */ /* 0x000fe400078808ff */
[----:B0-----:R-:W-:Y:S02]  /*13ea0*/  @!P3 LEA.HI.X R5, R211, R0, R8, 0x1, P5 ;  /* 0x00000000d305b211 */ /* 0x001fe400028f0c08 */
        /* <DEDUP_REMOVED lines=10> */
.L_x_10603:
[----:B------:R-:W-:Y:S05]  /*13f50*/  BSYNC B1 ;  /* 0x0000000000017941 */ /* 0x000fea0003800000 */
.L_x_10602:
[----:B------:R-:W-:-:S03]  /*13f60*/  UMOV UR4, 0xffffffff ;  /* 0xffffffff00047882 */ /* 0x000fc60000000000 */
[----:B------:R-:W-:Y:S05]  /*13f70*/  BRA.DIV UR4, `(.L_x_10604) ;  /* 0x0000009604d47947 */ /* 0x000fea000b800000 */
[----:B0-----:R0:W0:Y:S04]  /*13f80*/  SHFL.IDX PT, R0, R20, 0x2, 0x181f ;  /* 0x00581f0014007f89 */ /* 0x00102800000e0000 */
[----:B---3--:R3:W0:Y:S02]  /*13f90*/  SHFL.IDX PT, R14, R3, 0x2, 0x181f ;  /* 0x00581f00030e7f89 */ /* 0x00862400000e0000 */
.L_x_10813:
[----:B----4-:R-:W-:Y:S01]  /*13fa0*/  VIADD R4, R24, 0x40 ;  /* 0x0000004018047836 */ /* 0x010fe20000000000 */
[----:B------:R-:W-:Y:S04]  /*13fb0*/  BSSY B1, `(.L_x_10605) ;  /* 0x000001e000017945 */ /* 0x000fe80003800000 */
[----:B------:R-:W-:-:S13]  /*13fc0*/  ISETP.GE.AND P0, PT, R4, R21, PT ;  /* 0x000000150400720c */ /* 0x000fda0003f06270 */
[----:B------:R-:W-:Y:S05]  /*13fd0*/  @P0 BRA `(.L_x_10606) ;  /* 0x00000000006c0947 */ /* 0x000fea0003800000 */
[C---:B------:R-:W-:Y:S01]  /*13fe0*/  IADD3 R10, R211.reuse, 0x40, RZ ;  /* 0x00000040d30a7810 */ /* 0x040fe20007ffe0ff */
        /* <DEDUP_REMOVED lines=26> */
.L_x_10606:
[----:B------:R-:W-:Y:S05]  /*14190*/  BSYNC B1 ;  /* 0x0000000000017941 */ /* 0x000fea0003800000 */
.L_x_10605:
[----:B------:R-:W-:-:S03]  /*141a0*/  UMOV UR4, 0xffffffff ;  /* 0xffffffff00047882 */ /* 0x000fc60000000000 */
[----:B------:R-:W-:Y:S05]  /*141b0*/  BRA.DIV UR4, `(.L_x_10607) ;  /* 0x00000096048c7947 */ /* 0x000fea000b800000 */
[----:B0-----:R0:W0:Y:S04]  /*141c0*/  SHFL.IDX PT, R0, R20, 0x3, 0x181f ;  /* 0x00781f0014007f89 */ /* 0x00102800000e0000 */
[----:B------:R0:W0:Y:S02]  /*141d0*/  SHFL.IDX PT, R14, R3, 0x3, 0x181f ;  /* 0x00781f00030e7f89 */ /* 0x00002400000e0000 */
.L_x_10817:
[----:B0123--:R-:W-:-:S05]  /*141e0*/  VIADD R3, R24, 0x60 ;  /* 0x0000006018037836 */ /* 0x00ffca0000000000 */
[----:B------:R-:W-:-:S13]  /*141f0*/  ISETP.GE.AND P0, PT, R3, R21, PT ;  /* 0x000000150300720c */ /* 0x000fda0003f06270 */
[----:B------:R-:W-:Y:S05]  /*14200*/  @P0 BRA `(.L_x_10590) ;  /* 0x00000000006c0947 */ /* 0x000fea0003800000 */
[C---:B----4-:R-:W-:Y:S01]  /*14210*/  VIADD R10, R211.reuse, 0x40 ;  /* 0x00000040d30a7836 */ /* 0x050fe20000000000 */
        /* <DEDUP_REMOVED lines=12> */
[CC--:B------:R-:W-:Y:S02]  /*142e0*/  @!P3 LEA R4, P5, R211.reuse, R14.reuse, 0x1 ;  /* 0x0000000ed304b211 */ /* 0x0c0fe400078a08ff */
[----:B------:R-:W-:Y:S02]  /*142f0*/  @!P2 LEA R6, P4, R10, R14, 0x1 ;  /* 0x0000000e0a06a211 */ /* 0x000fe400078808ff */
[----:B------:R-:W-:Y:S02]  /*14300*/  @!P3 LEA.HI.X R5, R211, R0, R8, 0x1, P5 ;  /* 0x00000000d305b211 */ /* 0x000fe400028f0c08 */
        /* <DEDUP_REMOVED lines=11> */
.L_x_10590:
[----:B------:R-:W-:Y:S05]  /*143c0*/  BSYNC B0 ;  /* 0x0000000000007941 */ /* 0x000fea0003800000 */
.L_x_10576:
[----:B------:R-:W-:Y:S02]  /*143d0*/  ULDC UR4, c[0x0][0xd3c] ;  /* 0x00034f0000047ab9 */ /* 0x000fe40000000800 */
[----:B------:R-:W-:-:S13]  /*143e0*/  ISETP.GE.AND P0, PT, R51, UR4, PT ;  /* 0x0000000433007c0c */ /* 0x000fda000bf06270 */
[----:B------:R-:W-:Y:S05]  /*143f0*/  @!P0 BRA `(.L_x_10608) ;  /* 0xfffffed4003c8947 */ /* 0x000fea000383ffff */
[----:B------:R-:W-:Y:S05]  /*14400*/  BRA `(.L_x_10452) ;  /* 0x0000007800f87947 */ /* 0x000fea0003800000 */
.L_x_10450:
[----:B------:R-:W-:-:S08]  /*14410*/  NOP ;  /* 0x0000000000007918 */ /* 0x000fd00000000000 */
[----:B--2---:R-:W0:-:S00]  /*14420*/  USETMAXREG.DEALLOC.CTAPOOL 0x28 ;  /* 0x00000028000079c8 */ /* 0x004e0000080e0500 */
        /* <DEDUP_REMOVED lines=16> */
.L_x_10609:
        /* <DEDUP_REMOVED lines=43> */
.L_x_10613:
[----:B------:R-:W0:Y:S01]  /*147e0*/  LDC R2, c[0x0][0xd3c] ;  /* 0x00034f00ff027b82 */ /* 0x000e220000000800 */
[----:B------:R-:W-:Y:S01]  /*147f0*/  UIADD3 UR4, UR4, 0x1f, URZ ;  /* 0x0000001f04047890 */ /* 0x000fe2000fffe03f */
[----:B------:R-:W-:Y:S02]  /*14800*/  ULDC UR7, c[0x0][0xd3c] ;  /* 0x00034f0000077ab9 */ /* 0x000fe40000000800 */
[----:B------:R-:W-:-:S03]  /*14810*/  IMAD.U32 R19, RZ, RZ, UR7 ;  /* 0x00000007ff137e24 */ /* 0x000fc6000f8e00ff */
[----:B0-----:R-:W-:-:S13]  /*14820*/  ISETP.LE.AND P6, PT, R2, UR4, PT ;  /* 0x0000000402007c0c */ /* 0x001fda000bfc3270 */
[----:B------:R-:W-:Y:S05]  /*14830*/  @P6 BRA `(.L_x_10612) ;  /* 0x0000000400ac6947 */ /* 0x000fea0003800000 */
[----:B------:R-:W-:Y:S01]  /*14840*/  VIADD R9, R7, UR4 ;  /* 0x0000000407097c36 */ /* 0x000fe20008000000 */
[----:B------:R-:W-:-:S04]  /*14850*/  MOV R6, RZ ;  /* 0x000000ff00067202 */ /* 0x000fc80000000f00 */
        /* <DEDUP_REMOVED lines=29> */
.L_x_10611:
        /* <DEDUP_REMOVED lines=16> */
[----:B------:R-:W-:-:S06]  /*14b30*/  IADD3 R16, R19, -0x1, RZ ;  /* 0xffffffff13107810 */ /* 0x000fcc0007ffe0ff */
[----:B------:R0:W1:Y:S02]  /*14b40*/  SHFL.IDX PT, R16, R5, R16, 0x1f ;  /* 0x00001f1005107589 */ /* 0x00006400000e0000 */
.L_x_10614:
        /* <DEDUP_REMOVED lines=30> */
[----:B------:R-:W-:Y:S01]  /*14d30*/  IMAD.MOV R10, RZ, RZ, -R10 ;  /* 0x000000ffff0a7224 */ /* 0x000fe200078e0a0a */
[----:B------:R-:W-:Y:S01]  /*14d40*/  @!P2 IADD3 R8, -R8, RZ, RZ ;  /* 0x000000ff0808a210 */ /* 0x000fe20007ffe1ff */
[----:B------:R-:W-:Y:S01]  /*14d50*/  IMAD R11, R2, R5, RZ ;  /* 0x00000005020b7224 */ /* 0x000fe200078e02ff */
[----:B------:R-:W-:Y:S01]  /*14d60*/  @!P1 LOP3.LUT R8, RZ, R6, RZ, 0x33, !PT ;  /* 0x00000006ff089212 */ /* 0x000fe200078e33ff */
[----:B------:R-:W-:-:S03]  /*14d70*/  IMAD.MOV.U32 R2, RZ, RZ, RZ ;  /* 0x000000ffff027224 */ /* 0x000fc600078e00ff */
[----:B------:R-:W-:Y:S01]  /*14d80*/  IABS R4, R8 ;  /* 0x0000000800047213 */ /* 0x000fe20000000000 */
        /* <DEDUP_REMOVED lines=22> */
.L_x_10612:
[----:B------:R-:W-:Y:S02]  /*14ef0*/  IMAD.MOV.U32 R17, RZ, RZ, RZ ;  /* 0x000000ffff117224 */ /* 0x000fe400078e00ff */
[----:B------:R-:W-:Y:S02]  /*14f00*/  IMAD.U32 R16, RZ, RZ, UR6 ;  /* 0x00000006ff107e24 */ /* 0x000fe4000f8e00ff */
[----:B------:R-:W-:-:S07]  /*14f10*/  IMAD.MOV.U32 R18, RZ, RZ, RZ ;  /* 0x000000ffff127224 */ /* 0x000fce00078e00ff */
.L_x_10615:
[----:B------:R-:W-:-:S13]  /*14f20*/  ISETP.NE.AND P0, PT, R7, RZ, PT ;  /* 0x000000ff0700720c */ /* 0x000fda0003f05270 */
[----:B------:R-:W0:Y:S01]  /*14f30*/  @!P0 S2R R3, SR_CgaCtaId ;  /* 0x0000000000038919 */ /* 0x000e220000008800 */
[----:B------:R-:W-:-:S04]  /*14f40*/  @!P0 MOV R2, 0x400 ;  /* 0x0000040000028802 */ /* 0x000fc80000000f00 */
[----:B0-----:R-:W-:-:S05]  /*14f50*/  @!P0 LEA R2, R3, R2, 0x18 ;  /* 0x0000000203028211 */ /* 0x001fca00078ec0ff */
[----:B------:R2:W-:Y:S01]  /*14f60*/  @!P0 STS.128 [R2+0x324d0], R16 ;  /* 0x0324d01002008388 */ /* 0x0005e20000000c00 */
[----:B------:R-:W-:Y:S06]  /*14f70*/  BAR.ARV 0x5, 0x180 ;  /* 0x0146000000007b1d */ /* 0x000fec0000002000 */
.L_x_10610:
[----:B------:R3:W-:Y:S01]  /*14f80*/  STL [R1+0x40], RZ ;  /* 0x000040ff01007387 */ /* 0x0007e20000100800 */
[----:B------:R-:W-:Y:S01]  /*14f90*/  ULDC UR4, c[0x0][0xd3c] ;  /* 0x00034f0000047ab9 */ /* 0x000fe20000000800 */
[----:B------:R-:W-:Y:S01]  /*14fa0*/  IMAD.MOV.U32 R26, RZ, RZ, 0x1 ;  /* 0x00000001ff1a7424 */ /* 0x000fe200078e00ff */
[----:B-1----:R-:W-:Y:S01]  /*14fb0*/  ISETP.GE.AND P0, PT, R19, UR4, PT ;  /* 0x0000000413007c0c */ /* 0x002fe2000bf06270 */
[----:B------:R-:W-:-:S12]  /*14fc0*/  IMAD.MOV.U32 R24, RZ, RZ, RZ ;  /* 0x000000ffff187224 */ /* 0x000fd800078e00ff */
[----:B---3--:R-:W-:Y:S05]  /*14fd0*/  @P0 BRA `(.L_x_10616) ;  /* 0x0000006c00280947 */ /* 0x008fea0003800000 */
[----:B------:R-:W3:Y:S01]  /*14fe0*/  LDL R5, [R1+0x8] ;  /* 0x0000080001057983 */ /* 0x000ee20000100800 */
[C---:B--2---:R-:W-:Y:S01]  /*14ff0*/  IMAD.SHL.U32 R2, R0.reuse, 0x8, RZ ;  /* 0x0000000800027824 */ /* 0x044fe200078e00ff */
[----:B------:R-:W-:Y:S01]  /*15000*/  LOP3.LUT R6, R0, 0x7f, RZ, 0xc0, !PT ;  /* 0x0000007f00067812 */ /* 0x000fe200078ec0ff */
[----:B------:R-:W1:Y:S01]  /*15010*/  S2UR UR5, SR_CgaCtaId ;  /* 0x00000000000579c3 */ /* 0x000e620000008800 */
[----:B------:R-:W-:Y:S01]  /*15020*/  UMOV UR4, 0x400 ;  /* 0x0000040000047882 */ /* 0x000fe20000000000 */
[----:B------:R-:W-:Y:S01]  /*15030*/  BSSY B8, `(.L_x_10616) ;  /* 0x00006c4000087945 */ /* 0x000fe20003800000 */
[----:B0-----:R-:W-:Y:S01]  /*15040*/  LOP3.LUT R3, R2, 0x1f8, RZ, 0xc0, !PT ;  /* 0x000001f802037812 */ /* 0x001fe200078ec0ff */
        /* <DEDUP_REMOVED lines=8> */
[----:B------:R-:W-:Y:S01]  /*150d0*/  IMAD.MOV.U32 R26, RZ, RZ, 0x1 ;  /* 0x00000001ff1a7424 */ /* 0x000fe200078e00ff */
[----:B------:R-:W-:Y:S01]  /*150e0*/  LOP3.LUT R0, R3, 0x70, R0, 0xf8, !PT ;  /* 0x0000007003007812 */ /* 0x000fe200078ef800 */
[----:B------:R-:W-:Y:S01]  /*150f0*/  ULDC.64 UR38, c[0x0][0x198] ;  /* 0x0000660000267ab9 */ /* 0x000fe20000000a00 */
[----:B------:R-:W-:Y:S01]  /*15100*/  MOV R24, RZ ;  /* 0x000000ff00187202 */ /* 0x000fe20000000f00 */
[----:B------:R-:W-:Y:S01]  /*15110*/  ULDC UR36, c[0x0][0xc] ;  /* 0x0000030000247ab9 */ /* 0x000fe20000000800 */
[----:B------:R-:W-:-:S02]  /*15120*/  LOP3.LUT R3, R2, 0x80, RZ, 0xfc, !PT ;  /* 0x0000008002037812 */ /* 0x000fc400078efcff */
[----:B------:R-:W-:Y:S01]  /*15130*/  LOP3.LUT R0, R2, 0xc0, RZ, 0xfc, !PT ;  /* 0x000000c002007812 */ /* 0x000fe200078efcff */
[----:B-1----:R-:W-:-:S06]  /*15140*/  ULEA UR4, UR5, UR4, 0x18 ;  /* 0x0000000405047291 */ /* 0x002fcc000f8ec03f */
[----:B------:R-:W-:-:S04]  /*15150*/  IMAD.U32 R22, RZ, RZ, UR4 ;  /* 0x00000004ff167e24 */ /* 0x000fc8000f8e00ff */
[----:B------:R-:W-:Y:S01]  /*15160*/  IMAD R25, R31, 0x2, R22 ;  /* 0x000000021f197824 */ /* 0x000fe200078e0216 */
[----:B---3--:R-:W-:-:S05]  /*15170*/  LOP3.LUT R4, R5, 0x2, RZ, 0xfc, !PT ;  /* 0x0000000205047812 */ /* 0x008fca00078efcff */
[----:B------:R0:W-:Y:S04]  /*15180*/  STL [R1+0x68], R4 ;  /* 0x0000680401007387 */ /* 0x0001e80000100800 */
[----:B------:R1:W-:Y:S01]  /*15190*/  STL [R1+0x40], RZ ;  /* 0x000040ff01007387 */ /* 0x0003e20000100800 */
[----:B0-----:R-:W-:-:S07]  /*151a0*/  LOP3.LUT R4, R2, 0x40, RZ, 0xfc, !PT ;  /* 0x0000004002047812 */ /* 0x001fce00078efcff */
.L_x_10723:
[----:B0-----:R-:W0:Y:S02]  /*151b0*/  LDC.64 R2, c[0x0][0xd88] ;  /* 0x00036200ff027b82 */ /* 0x001e240000000a00 */
[----:B0-----:R-:W-:-:S05]  /*151c0*/  IMAD.WIDE R2, R19, 0x4, R2 ;  /* 0x0000000413027825 */ /* 0x001fca00078e0202 */
[----:B--2---:R-:W2:Y:S01]  /*151d0*/  LDG.E R35, desc[UR60][R2.64] ;  /* 0x0000003c02237981 */ /* 0x004ea2000c1e1900 */
[----:B------:R-:W-:Y:S05]  /*151e0*/  YIELD ;  /* 0x0000000000007946 */ /* 0x000fea0003800000 */
[----:B------:R-:W-:Y:S01]  /*151f0*/  ULDC.64 UR4, c[0x0][0xb20] ;  /* 0x0002c80000047ab9 */ /* 0x000fe20000000a00 */
[----:B------:R-:W-:Y:S01]  /*15200*/  ULDC.64 UR8, c[0x0][0xb10] ;  /* 0x0002c40000087ab9 */ /* 0x000fe20000000a00 */
[----:B------:R-:W-:Y:S01]  /*15210*/  ISETP.NE.U32.AND P0, PT, RZ, UR4, PT ;  /* 0x00000004ff007c0c */ /* 0x000fe2000bf05070 */
[----:B------:R-:W-:Y:S01]  /*15220*/  IMAD.MOV.U32 R33, RZ, RZ, RZ ;  /* 0x000000ffff217224 */ /* 0x000fe200078e00ff */
[----:B------:R-:W-:-:S02]  /*15230*/  ULDC.64 UR6, c[0x0][0xb08] ;  /* 0x0002c20000067ab9 */ /* 0x000fc40000000a00 */
        /* <DEDUP_REMOVED lines=12> */
[----:B------:R2:W5:Y:S01]  /*15300*/  @P0 LDG.E R33, desc[UR60][R2.64] ;  /* 0x0000003c02210981 */ /* 0x000562000c1e1900 */
[----:B------:R-:W-:Y:S02]  /*15310*/  ISETP.NE.AND.EX P1, PT, RZ, UR9, PT, P1 ;  /* 0x00000009ff007c0c */ /* 0x000fe4000bf25310 */
[----:B------:R-:W-:Y:S01]  /*15320*/  ISETP.NE.U32.AND P0, PT, RZ, UR4, PT ;  /* 0x00000004ff007c0c */ /* 0x000fe2000bf05070 */
[----:B0-----:R-:W-:Y:S01]  /*15330*/  IMAD.MOV.U32 R0, RZ, RZ, RZ ;  /* 0x000000ffff007224 */ /* 0x001fe200078e00ff */
[C---:B---3--:R-:W-:Y:S02]  /*15340*/  IADD3 R4, P4, R29.reuse, UR6, RZ ;  /* 0x000000061d047c10 */ /* 0x048fe4000ff9e0ff */
[----:B------:R-:W-:Y:S02]  /*15350*/  ISETP.NE.AND.EX P0, PT, RZ, UR5, PT, P0 ;  /* 0x00000005ff007c0c */ /* 0x000fe4000bf05300 */
[----:B------:R-:W-:Y:S02]  /*15360*/  IADD3.X R5, R30, UR7, RZ, P4, !PT ;  /* 0x000000071e057c10 */ /* 0x000fe4000a7fe4ff */
[----:B--2---:R-:W-:Y:S01]  /*15370*/  IADD3 R2, P3, R29, UR4, RZ ;  /* 0x000000041d027c10 */ /* 0x004fe2000ff7e0ff */
[----:B------:R-:W-:-:S02]  /*15380*/  ULDC UR4, c[0x0][0x288] ;  /* 0x0000a20000047ab9 */ /* 0x000fc40000000800 */
[----:B------:R-:W5:Y:S01]  /*15390*/  @P2 LDG.E R0, desc[UR60][R4.64] ;  /* 0x0000003c04002981 */ /* 0x000f62000c1e1900 */
[C---:B------:R-:W-:Y:S02]  /*153a0*/  IADD3.X R3, R30.reuse, UR5, RZ, P3, !PT ;  /* 0x000000051e037c10 */ /* 0x040fe40009ffe4ff */
[----:B------:R-:W-:Y:S01]  /*153b0*/  @P1 IADD3 R6, P3, R29, UR8, RZ ;  /* 0x000000081d061c10 */ /* 0x000fe2000ff7e0ff */
[----:B------:R-:W-:Y:S01]  /*153c0*/  IMAD.U32 R8, RZ, RZ, UR4 ;  /* 0x00000004ff087e24 */ /* 0x000fe2000f8e00ff */
[----:B------:R-:W-:Y:S01]  /*153d0*/  ULDC.64 UR4, c[0x0][0x418] ;  /* 0x0001060000047ab9 */ /* 0x000fe20000000a00 */
[----:B------:R-:W5:Y:S01]  /*153e0*/  @P0 LDG.E R36, desc[UR60][R2.64] ;  /* 0x0000003c02240981 */ /* 0x000f62000c1e1900 */
        /* <DEDUP_REMOVED lines=18> */
.L_x_10617:
[----:B------:R-:W-:Y:S01]  /*15510*/  ULDC.64 UR4, c[0x0][0xb18] ;  /* 0x0002c60000047ab9 */ /* 0x000fe20000000a00 */
[C---:B------:R-:W-:Y:S02]  /*15520*/  LOP3.LUT R7, R18.reuse, 0xff000000, RZ, 0xc0, !PT ;  /* 0xff00000012077812 */ /* 0x040fe400078ec0ff */
[----:B------:R-:W-:Y:S02]  /*15530*/  ISETP.NE.U32.AND P0, PT, RZ, UR4, PT ;  /* 0x00000004ff007c0c */ /* 0x000fe4000bf05070 */
[----:B------:R-:W-:Y:S02]  /*15540*/  SHF.R.U32.HI R7, RZ, 0x8, R7 ;  /* 0x00000008ff077819 */ /* 0x000fe40000011607 */
[----:B------:R-:W-:Y:S02]  /*15550*/  ISETP.NE.AND.EX P0, PT, RZ, UR5, PT, P0 ;  /* 0x00000005ff007c0c */ /* 0x000fe4000bf05300 */
[C---:B0-----:R-:W-:Y:S02]  /*15560*/  LOP3.LUT R2, R18.reuse, 0xff0000, RZ, 0xc0, !PT ;  /* 0x00ff000012027812 */ /* 0x041fe400078ec0ff */
[----:B------:R-:W-:-:S02]  /*15570*/  LOP3.LUT R18, R18, 0xffff, RZ, 0xc0, !PT ;  /* 0x0000ffff12127812 */ /* 0x000fc400078ec0ff */
[----:B------:R-:W-:Y:S02]  /*15580*/  LEA.HI R7, R2, R7, RZ, 0x10 ;  /* 0x0000000702077211 */ /* 0x000fe400078f80ff */
[----:B------:R-:W-:-:S05]  /*15590*/  MOV R28, R35 ;  /* 0x00000023001c7202 */ /* 0x000fca0000000f00 */
[----:B------:R-:W-:Y:S05]  /*155a0*/  @!P0 BRA `(.L_x_10618) ;  /* 0x0000000000108947 */ /* 0x000fea0003800000 */
[----:B------:R-:W-:-:S04]  /*155b0*/  IADD3 R2, P0, R29, UR4, RZ ;  /* 0x000000041d027c10 */ /* 0x000fc8000ff1e0ff */
[----:B------:R-:W-:-:S05]  /*155c0*/  IADD3.X R3, R30, UR5, RZ, P0, !PT ;  /* 0x000000051e037c10 */ /* 0x000fca00087fe4ff */
[----:B------:R0:W5:Y:S01]  /*155d0*/  LDG.E R8, desc[UR60][R2.64] ;  /* 0x0000003c02087981 */ /* 0x000162000c1e1900 */
[----:B------:R-:W-:Y:S05]  /*155e0*/  BRA `(.L_x_10619) ;  /* 0x0000000000247947 */ /* 0x000fea0003800000 */
.L_x_10618:
        /* <DEDUP_REMOVED lines=9> */
.L_x_10619:
[----:B0-----:R-:W2:Y:S04]  /*15680*/  @P2 LDG.E R2, desc[UR60][R4.64] ;  /* 0x0000003c04022981 */ /* 0x001ea8000c1e1900 */
[----:B------:R0:W2:Y:S01]  /*15690*/  @P2 LDG.E R4, desc[UR60][R4.64+0x4] ;  /* 0x0000043c04042981 */ /* 0x0000a2000c1e1900 */
[----:B-----5:R-:W-:Y:S01]  /*156a0*/  IMAD.IADD R8, R8, 0x1, -R33 ;  /* 0x0000000108087824 */ /* 0x020fe200078e0a21 */
[----:B------:R-:W-:Y:S01]  /*156b0*/  BSSY B0, `(.L_x_10620) ;  /* 0x000002a000007945 */ /* 0x000fe20003800000 */
[----:B------:R-:W-:Y:S02]  /*156c0*/  LOP3.LUT R32, R7, 0xff, RZ, 0xc0, !PT ;  /* 0x000000ff07207812 */ /* 0x000fe400078ec0ff */
[----:B0-----:R-:W-:Y:S01]  /*156d0*/  SHF.R.U32.HI R5, RZ, 0x10, R7 ;  /* 0x00000010ff057819 */ /* 0x001fe20000011607 */
[----:B--2---:R-:W-:-:S04]  /*156e0*/  @P2 IMAD.IADD R6, R4, 0x1, -R2 ;  /* 0x0000000104062824 */ /* 0x004fc800078e0a02 */
        /* <DEDUP_REMOVED lines=17> */
[----:B------:R0:W2:Y:S02]  /*15800*/  F2I.FTZ.U32.TRUNC.NTZ R3, R2 ;  /* 0x0000000200037305 */ /* 0x0000a4000021f000 */
[----:B0-----:R-:W-:-:S04]  /*15810*/  LOP3.LUT R2, R9, R7, RZ, 0x3c, !PT ;  /* 0x0000000709027212 */ /* 0x001fc800078e3cff */
[----:B------:R-:W-:Y:S01]  /*15820*/  ISETP.GE.AND P4, PT, R2, RZ, PT ;  /* 0x000000ff0200720c */ /* 0x000fe20003f86270 */
[----:B--2---:R-:W-:-:S04]  /*15830*/  IMAD.MOV R2, RZ, RZ, -R3 ;  /* 0x000000ffff027224 */ /* 0x004fc800078e0a03 */
        /* <DEDUP_REMOVED lines=17> */
.L_x_10621:
[----:B------:R-:W-:Y:S05]  /*15950*/  BSYNC B0 ;  /* 0x0000000000007941 */ /* 0x000fea0003800000 */
.L_x_10620:
        /* <DEDUP_REMOVED lines=24> */
[----:B------:R0:W2:Y:S02]  /*15ae0*/  SHFL.IDX PT, R14, R7, RZ, 0x1f ;  /* 0x00001fff070e7589 */ /* 0x0000a400000e0000 */
.L_x_10820:
[----:B--2---:R-:W-:Y:S02]  /*15af0*/  ISETP.NE.AND P0, PT, R14, RZ, PT ;  /* 0x000000ff0e00720c */ /* 0x004fe40003f05270 */
[----:B------:R-:W-:-:S11]  /*15b00*/  PLOP3.LUT P6, PT, PT, PT, PT, 0x8, 0x0 ;  /* 0x000000000000781c */ /* 0x000fd60003fce170 */
[----:B------:R-:W-:Y:S05]  /*15b10*/  @P0 BRA `(.L_x_10625) ;  /* 0x00000000000c0947 */ /* 0x000fea0003800000 */
[----:B------:R-:W-:-:S03]  /*15b20*/  UMOV UR4, 0xffffffff ;  /* 0xffffffff00047882 */ /* 0x000fc60000000000 */
[----:B------:R-:W-:Y:S05]  /*15b30*/  BRA.DIV UR4, `(.L_x_10626) ;  /* 0x0000007e04a87947 */ /* 0x000fea000b800000 */
[----:B------:R-:W-:-:S13]  /*15b40*/  ELECT P6, URZ, PT ;  /* 0x00000000003f782f */ /* 0x000fda00038c0000 */
.L_x_10625:
        /* <DEDUP_REMOVED lines=9> */
.L_x_10823:
[----:B------:R-:W-:Y:S05]  /*15be0*/  BSYNC B1 ;  /* 0x0000000000017941 */ /* 0x000fea0003800000 */
.L_x_10627:
        /* <DEDUP_REMOVED lines=10> */
.L_x_10824:
[----:B------:R-:W-:Y:S05]  /*15c90*/  BSYNC B2 ;  /* 0x0000000000027941 */ /* 0x000fea0003800000 */
.L_x_10631:
        /* <DEDUP_REMOVED lines=9> */
.L_x_10634:
[----:B------:R-:W-:Y:S05]  /*15d30*/  BSYNC B2 ;  /* 0x0000000000027941 */ /* 0x000fea0003800000 */
.L_x_10633:
[----:B------:R-:W-:Y:S01]  /*15d40*/  IMAD.MOV.U32 R14, RZ, RZ, RZ ;  /* 0x000000ffff0e7224 */ /* 0x000fe200078e00ff */
[----:B------:R-:W-:Y:S01]  /*15d50*/  UIADD3 UR4, UP0, UR38, 0x570, URZ ;  /* 0x0000057026047890 */ /* 0x000fe2000ff1e03f */
[----:B------:R-:W-:Y:S01]  /*15d60*/  IMAD R10, R23, 0x3000, R22 ;  /* 0x00003000170a7824 */ /* 0x000fe200078e0216 */
        /* <DEDUP_REMOVED lines=9> */
.L_x_10635:
        /* <DEDUP_REMOVED lines=10> */
[----:B------:R-:W2:Y:S01]  /*15ea0*/  SYNCS.PHASECHK.TRANS64.TRYWAIT P0, [R7+URZ+0x324c0], R8 ;  /* 0x0324c008070075a7 */ /* 0x000ea2000800017f */
[----:B------:R-:W-:Y:S04]  /*15eb0*/  BSSY B2, `(.L_x_10636) ;  /* 0x0000002000027945 */ /* 0x000fe80003800000 */
[----:B--2---:R-:W-:Y:S05]  /*15ec0*/  @!P0 BRA `(.L_x_10637) ;  /* 0x0000007c000c8947 */ /* 0x004fea0003800000 */
.L_x_10825:
[----:B------:R-:W-:Y:S05]  /*15ed0*/  BSYNC B2 ;  /* 0x0000000000027941 */ /* 0x000fea0003800000 */
.L_x_10636:
[----:B------:R-:W-:Y:S01]  /*15ee0*/  BSSY B2, `(.L_x_10638) ;  /* 0x000000b000027945 */ /* 0x000fe20003800000 */
[----:B------:R-:W-:Y:S02]  /*15ef0*/  IMAD.MOV.U32 R12, RZ, RZ, 0x0 ;  /* 0x00000000ff0c7424 */ /* 0x000fe400078e00ff */
[----:B------:R-:W-:Y:S01]  /*15f00*/  IMAD.MOV.U32 R13, RZ, RZ, 0x12f00000 ;  /* 0x12f00000ff0d7424 */ /* 0x000fe200078e00ff */
[----:B------:R-:W-:Y:S06]  /*15f10*/  @P2 BRA `(.L_x_10639) ;  /* 0x00000000001c2947 */ /* 0x000fec0003800000 */
[----:B------:R-:W3:Y:S01]  /*15f20*/  S2R R10, SR_TID.X ;  /* 0x00000000000a7919 */ /* 0x000ee20000002100 */
[----:B0-2---:R-:W-:-:S04]  /*15f30*/  IMAD.MOV.U32 R8, RZ, RZ, 0xc000 ;  /* 0x0000c000ff087424 */ /* 0x005fc800078e00ff */
[----:B------:R4:W-:Y:S01]  /*15f40*/  SYNCS.ARRIVE.TRANS64 RZ, [R7+URZ+0x324b0], R8 ;  /* 0x0324b00807ff79a7 */ /* 0x0009e2000800003f */
[----:B---3--:R-:W-:-:S04]  /*15f50*/  LOP3.LUT R10, R10, 0x1f, RZ, 0xc0, !PT ;  /* 0x0000001f0a0a7812 */ /* 0x008fc800078ec0ff */
[----:B------:R-:W-:-:S13]  /*15f60*/  ISETP.NE.AND P0, PT, R10, RZ, PT ;  /* 0x000000ff0a00720c */ /* 0x000fda0003f05270 */
[----:B----4-:R-:W-:Y:S05]  /*15f70*/  @!P0 BRA `(.L_x_10639) ;  /* 0x0000000000048947 */ /* 0x010fea0003800000 */
[----:B------:R-:W-:Y:S01]  /*15f80*/  BPT.TRAP 0x1 ;  /* 0x000000040000795c */ /* 0x000fe20000300000 */
.L_x_10639:
[----:B------:R-:W-:Y:S05]  /*15f90*/  BSYNC B2 ;  /* 0x0000000000027941 */ /* 0x000fea0003800000 */
.L_x_10638:
[----:B------:R-:W-:Y:S01]  /*15fa0*/  R2UR UR10, R14 ;  /* 0x000000000e0a72ca */ /* 0x000fe200000e0000 */
[----:B0-2---:R-:W-:Y:S01]  /*15fb0*/  IMAD R8, R23, 0xc000, R22 ;  /* 0x0000c00017087824 */ /* 0x005fe200078e0216 */
[----:B------:R-:W-:Y:S01]  /*15fc0*/  R2UR UR6, R12 ;  /* 0x000000000c0672ca */ /* 0x000fe200000e0000 */
[----:B------:R-:W-:Y:S01]  /*15fd0*/  UIADD3 UR4, UP0, UR38, 0x670, URZ ;  /* 0x0000067026047890 */ /* 0x000fe2000ff1e03f */
[----:B------:R-:W-:Y:S01]  /*15fe0*/  R2UR UR7, R13 ;  /* 0x000000000d0772ca */ /* 0x000fe200000e0000 */
[----:B------:R-:W-:Y:S01]  /*15ff0*/  VIADD R7, R7, 0x324b0 ;  /* 0x000324b007077836 */ /* 0x000fe20000000000 */
[----:B------:R-:W-:Y:S01]  /*16000*/  PLOP3.LUT P0, PT, PT, PT, PT, 0x80, 0x0 ;  /* 0x000000000000781c */ /* 0x000fe20003f0f070 */
[----:B------:R-:W-:Y:S01]  /*16010*/  VIADD R10, R8, 0x400 ;  /* 0x00000400080a7836 */ /* 0x000fe20000000000 */
[----:B------:R-:W-:-:S12]  /*16020*/  UIADD3.X UR5, URZ, UR39, URZ, UP0, !UPT ;  /* 0x000000273f057290 */ /* 0x000fd800087fe43f */
.L_x_10640:
        /* <DEDUP_REMOVED lines=15> */
.L_x_10641:
        /* <DEDUP_REMOVED lines=15> */
.L_x_10642:
        /* <DEDUP_REMOVED lines=15> */
.L_x_10643:
        /* <DEDUP_REMOVED lines=10> */
.L_x_10630:
[----:B------:R-:W-:Y:S05]  /*163a0*/  BSYNC B1 ;  /* 0x0000000000017941 */ /* 0x000fea0003800000 */
.L_x_10629:
        /* <DEDUP_REMOVED lines=9> */
.L_x_10659:
[----:B------:R-:W-:Y:S05]  /*16440*/  YIELD ;  /* 0x0000000000007946 */ /* 0x000fea0003800000 */
        /* <DEDUP_REMOVED lines=10> */
.L_x_10826:
[----:B------:R-:W-:Y:S05]  /*164f0*/  BSYNC B2 ;  /* 0x0000000000027941 */ /* 0x000fea0003800000 */
.L_x_10646:
        /* <DEDUP_REMOVED lines=9> */
.L_x_10649:
[----:B------:R-:W-:Y:S05]  /*16590*/  BSYNC B2 ;  /* 0x0000000000027941 */ /* 0x000fea0003800000 */
.L_x_10648:
        /* <DEDUP_REMOVED lines=11> */
.L_x_10650:
        /* <DEDUP_REMOVED lines=13> */
.L_x_10827:
[----:B------:R-:W-:Y:S05]  /*16720*/  BSYNC B2 ;  /* 0x0000000000027941 */ /* 0x000fea0003800000 */
.L_x_10651:
        /* <DEDUP_REMOVED lines=11> */
.L_x_10654:
[----:B------:R-:W-:Y:S05]  /*167e0*/  BSYNC B2 ;  /* 0x0000000000027941 */ /* 0x000fea0003800000 */
.L_x_10653:
        /* <DEDUP_REMOVED lines=9> */
.L_x_10655:
        /* <DEDUP_REMOVED lines=15> */
.L_x_10656:
        /* <DEDUP_REMOVED lines=15> */
.L_x_10657:
        /* <DEDUP_REMOVED lines=15> */
.L_x_10658:
        /* <DEDUP_REMOVED lines=10> */
.L_x_10645:
[----:B------:R-:W-:Y:S05]  /*16bf0*/  BSYNC B1 ;  /* 0x0000000000017941 */ /* 0x000fea0003800000 */
.L_x_10644:
        /* <DEDUP_REMOVED lines=8> */
.L_x_10623:
[----:B------:R-:W-:Y:S05]  /*16c80*/  BSYNC B0 ;  /* 0x0000000000007941 */ /* 0x000fea0003800000 */
.L_x_10622:
[----:B------:R-:W-:Y:S05]  /*16c90*/  @!P0 WARPSYNC.ALL ;  /* 0x0000000000008948 */ /* 0x000fea0003800000 */
[----:B------:R-:W-:Y:S01]  /*16ca0*/  @!P0 BAR.SYNC.DEFER_BLOCKING 0xc, 0x180 ;  /* 0x0306000000008b1d */ /* 0x000fe20000010000 */
[----:B------:R-:W-:-:S05]  /*16cb0*/  IMAD.MOV.U32 R0, RZ, RZ, RZ ;  /* 0x000000ffff007224 */ /* 0x000fca00078e00ff */
[----:B------:R-:W-:Y:S04]  /*16cc0*/  BSSY B0, `(.L_x_10660) ;  /* 0x000001e000007945 */ /* 0x000fe80003800000 */
[----:B------:R-:W-:Y:S05]  /*16cd0*/  @!P1 BRA `(.L_x_10661) ;  /* 0x0000000000709947 */ /* 0x000fea0003800000 */
[----:B------:R-:W-:-:S13]  /*16ce0*/  ISETP.NE.AND P0, PT, R5, RZ, PT ;  /* 0x000000ff0500720c */ /* 0x000fda0003f05270 */
[----:B------:R-:W2:Y:S02]  /*16cf0*/  @!P0 LDC R5, c[0x0][0xae8] ;  /* 0x0002ba00ff058b82 */ /* 0x000ea40000000800 */
[-C--:B--2---:R-:W-:Y:S02]  /*16d00*/  IABS R0, R5.reuse ;  /* 0x0000000500007213 */ /* 0x084fe40000000000 */
[----:B0-----:R-:W-:Y:S02]  /*16d10*/  IABS R7, R5 ;  /* 0x0000000500077213 */ /* 0x001fe40000000000 */
        /* <DEDUP_REMOVED lines=24> */
.L_x_10661:
[----:B------:R-:W-:Y:S05]  /*16ea0*/  BSYNC B0 ;  /* 0x0000000000007941 */ /* 0x000fea0003800000 */
.L_x_10660:
[-C--:B------:R-:W-:Y:S01]  /*16eb0*/  IMAD R32, R32, R0.reuse, RZ ;  /* 0x0000000020207224 */ /* 0x080fe200078e02ff */
        /* <DEDUP_REMOVED lines=18> */
[----:B0-----:R-:W0:Y:S01]  /*16fe0*/  POPC R7, R4 ;  /* 0x0000000400077309 */ /* 0x001e220000000000 */
[----:B--2---:R-:W0:Y:S02]  /*16ff0*/  SHFL.IDX PT, R0, R3, R0, 0x1f ;  /* 0x00001f0003007589 */ /* 0x004e2400000e0000 */
[----:B0-----:R-:W-:Y:S01]  /*17000*/  IADD3 R16, R0, UR36, R7 ;  /* 0x0000002400107c10 */ /* 0x001fe2000fffe007 */
[----:B------:R-:W-:Y:S06]  /*17010*/  BRA `(.L_x_10664) ;  /* 0x0000004000047947 */ /* 0x000fec0003800000 */
.L_x_10663:
        /* <DEDUP_REMOVED lines=12> */
[----:B0-----:R-:W-:-:S02]  /*170e0*/  IMAD.U32 R7, RZ, RZ, UR9 ;  /* 0x00000009ff077e24 */ /* 0x001fc4000f8e00ff */
[----:B------:R-:W-:Y:S02]  /*170f0*/  IMAD.U32 R10, RZ, RZ, UR4 ;  /* 0x00000004ff0a7e24 */ /* 0x000fe4000f8e00ff */
[----:B------:R-:W-:Y:S02]  /*17100*/  IMAD.U32 R11, RZ, RZ, UR5 ;  /* 0x00000005ff0b7e24 */ /* 0x000fe4000f8e00ff */
[----:B------:R-:W-:Y:S02]  /*17110*/  IMAD.MOV.U32 R8, RZ, RZ, 0x70 ;  /* 0x00000070ff087424 */ /* 0x000fe400078e00ff */
[----:B------:R-:W-:Y:S02]  /*17120*/  IMAD.MOV.U32 R12, RZ, RZ, 0x1 ;  /* 0x00000001ff0c7424 */ /* 0x000fe400078e00ff */
[----:B------:R-:W-:-:S07]  /*17130*/  IMAD.MOV.U32 R13, RZ, RZ, RZ ;  /* 0x000000ffff0d7224 */ /* 0x000fce00078e00ff */
[----:B------:R-:W-:-:S07]  /*17140*/  LEPC R20, `(.L_x_10666) ;  /* 0x000000001014794e */ /* 0x000fce0000000000 */
[----:B-12---:R-:W-:Y:S05]  /*17150*/  CALL.ABS.NOINC R2 ;  /* 0x0000000002007343 */ /* 0x006fea0003c00000 */
.L_x_10666:
[----:B------:R-:W-:Y:S05]  /*17160*/  BSYNC B6 ;  /* 0x0000000000067941 */ /* 0x000fea0003800000 */
.L_x_10665:
        /* <DEDUP_REMOVED lines=9> */
[----:B------:R-:W-:Y:S01]  /*17200*/  MOV R4, UR6 ;  /* 0x0000000600047c02 */ /* 0x000fe20008000f00 */
[----:B------:R-:W-:Y:S02]  /*17210*/  IMAD.U32 R5, RZ, RZ, UR7 ;  /* 0x00000007ff057e24 */ /* 0x000fe4000f8e00ff */
[----:B------:R-:W-:Y:S02]  /*17220*/  IMAD.U32 R6, RZ, RZ, UR8 ;  /* 0x00000008ff067e24 */ /* 0x000fe4000f8e00ff */
[----:B0-----:R-:W-:-:S02]  /*17230*/  IMAD.U32 R7, RZ, RZ, UR9 ;  /* 0x00000009ff077e24 */ /* 0x001fc4000f8e00ff */
[----:B------:R-:W-:Y:S02]  /*17240*/  IMAD.U32 R10, RZ, RZ, UR4 ;  /* 0x00000004ff0a7e24 */ /* 0x000fe4000f8e00ff */
[----:B------:R-:W-:Y:S02]  /*17250*/  IMAD.U32 R11, RZ, RZ, UR5 ;  /* 0x00000005ff0b7e24 */ /* 0x000fe4000f8e00ff */
[----:B------:R-:W-:Y:S02]  /*17260*/  IMAD.MOV.U32 R8, RZ, RZ, 0x70 ;  /* 0x00000070ff087424 */ /* 0x000fe400078e00ff */
[----:B------:R-:W-:Y:S02]  /*17270*/  IMAD.MOV.U32 R12, RZ, RZ, 0x1 ;  /* 0x00000001ff0c7424 */ /* 0x000fe400078e00ff */
[----:B--2---:R-:W-:-:S07]  /*17280*/  IMAD.MOV.U32 R13, RZ, RZ, RZ ;  /* 0x000000ffff0d7224 */ /* 0x004fce00078e00ff */
[----:B------:R-:W-:-:S07]  /*17290*/  LEPC R20, `(.L_x_10669) ;  /* 0x000000001014794e */ /* 0x000fce0000000000 */
[----:B-1-3--:R-:W-:Y:S05]  /*172a0*/  CALL.ABS.NOINC R2 ;  /* 0x0000000002007343 */ /* 0x00afea0003c00000 */
.L_x_10669:
        /* <DEDUP_REMOVED lines=15> */
.L_x_10668:
[----:B------:R-:W-:Y:S05]  /*173a0*/  BSYNC B6 ;  /* 0x0000000000067941 */ /* 0x000fea0003800000 */
.L_x_10667:
[----:B------:R-:W2:Y:S01]  /*173b0*/  LDL R34, [R1+0x44] ;  /* 0x0000440001227983 */ /* 0x000ea20000100800 */
[----:B------:R-:W-:Y:S01]  /*173c0*/  ULDC.64 UR4, c[0x0][0xaf0] ;  /* 0x0002bc0000047ab9 */ /* 0x000fe20000000a00 */
[----:B------:R-:W3:Y:S02]  /*173d0*/  LDC R9, c[0x0][0x430] ;  /* 0x00010c00ff097b82 */ /* 0x000ee40000000800 */
[----:B------:R-:W4:Y:S01]  /*173e0*/  LDL R20, [R1+0x10] ;  /* 0x0000100001147983 */ /* 0x000f220000100800 */
[----:B------:R-:W-:-:S03]  /*173f0*/  ISETP.NE.U32.AND P0, PT, RZ, UR4, PT ;  /* 0x00000004ff007c0c */ /* 0x000fc6000bf05070 */
[----:B------:R-:W4:Y:S01]  /*17400*/  LDL.LU R10, [R1] ;  /* 0x00000000010a7983 */ /* 0x000f220000300800 */
[----:B------:R-:W-:Y:S01]  /*17410*/  ISETP.NE.AND.EX P0, PT, RZ, UR5, PT, P0 ;  /* 0x00000005ff007c0c */ /* 0x000fe2000bf05300 */
[----:B------:R-:W0:-:S12]  /*17420*/  S2R R21, SR_TID.X ;  /* 0x0000000000157919 */ /* 0x000e180000002100 */
[----:B------:R-:W-:Y:S02]  /*17430*/  @P0 IADD3 R2, P1, R29, UR4, RZ ;  /* 0x000000041d020c10 */ /* 0x000fe4000ff3e0ff */
[----:B------:R-:W-:Y:S01]  /*17440*/  MOV R37, RZ ;  /* 0x000000ff00257202 */ /* 0x000fe20000000f00 */
[----:B------:R-:W1:Y:S01]  /*17450*/  S2R R11, SR_TID.X ;  /* 0x00000000000b7919 */ /* 0x000e620000002100 */
[----:B------:R-:W-:Y:S01]  /*17460*/  @P0 IADD3.X R3, R30, UR5, RZ, P1, !PT ;  /* 0x000000051e030c10 */ /* 0x000fe20008ffe4ff */
[----:B------:R-:W-:Y:S01]  /*17470*/  ULDC UR4, c[0x0][0x2f4] ;  /* 0x0000bd0000047ab9 */ /* 0x000fe20000000800 */
[----:B------:R-:W-:-:S03]  /*17480*/  ULDC UR5, c[0x0][0x320] ;  /* 0x0000c80000057ab9 */ /* 0x000fc60000000800 */
[----:B------:R4:W4:Y:S01]  /*17490*/  @P0 LDG.E R28, desc[UR60][R2.64] ;  /* 0x0000003c021c0981 */ /* 0x000922000c1e1900 */
[----:B0-----:R-:W-:-:S04]  /*174a0*/  LOP3.LUT R21, R21, 0x7f, RZ, 0xc0, !PT ;  /* 0x0000007f15157812 */ /* 0x001fc800078ec0ff */
[----:B------:R-:W-:Y:S02]  /*174b0*/  SHF.R.U32.HI R0, RZ, 0x3, R21 ;  /* 0x00000003ff007819 */ /* 0x000fe40000011615 */
[----:B------:R-:W0:Y:S01]  /*174c0*/  S2R R21, SR_TID.X ;  /* 0x0000000000157919 */ /* 0x000e220000002100 */
[----:B---3--:R-:W-:-:S13]  /*174d0*/  ISETP.NE.AND P1, PT, R9, 0x1, PT ;  /* 0x000000010900780c */ /* 0x008fda0003f25270 */
[----:B------:R-:W3:Y:S08]  /*174e0*/  @P1 LDC R5, c[0x0][0x434] ;  /* 0x00010d00ff051b82 */ /* 0x000ef00000000800 */
[----:B------:R-:W3:Y:S01]  /*174f0*/  @P1 LDC R4, c[0x0][0x438] ;  /* 0x00010e00ff041b82 */ /* 0x000ee20000000800 */
[----:B0-----:R-:W-:-:S05]  /*17500*/  IMAD.SHL.U32 R21, R21, 0x10, RZ ;  /* 0x0000001015157824 */ /* 0x001fca00078e00ff */
[----:B------:R-:W-:Y:S01]  /*17510*/  LOP3.LUT R21, R0, 0x70, R21, 0xf8, !PT ;  /* 0x0000007000157812 */ /* 0x000fe200078ef815 */
[----:B-1----:R-:W-:-:S05]  /*17520*/  IMAD.SHL.U32 R11, R11, 0x8, RZ ;  /* 0x000000080b0b7824 */ /* 0x002fca00078e00ff */
[----:B------:R-:W-:Y:S01]  /*17530*/  LOP3.LUT R11, R11, 0x38, RZ, 0xc0, !PT ;  /* 0x000000380b0b7812 */ /* 0x000fe200078ec0ff */
[----:B------:R-:W-:Y:S01]  /*17540*/  UMOV UR6, 0xffffffff ;  /* 0xffffffff00067882 */ /* 0x000fe20000000000 */
[----:B--2---:R-:W-:-:S04]  /*17550*/  VIADD R0, R34, 0xffffffff ;  /* 0xffffffff22007836 */ /* 0x004fc80000000000 */
[----:B------:R-:W-:-:S05]  /*17560*/  IMAD R6, R0, 0x60, R21 ;  /* 0x0000006000067824 */ /* 0x000fca00078e0215 */
[----:B----4-:R-:W-:-:S04]  /*17570*/  ISETP.GE.AND P0, PT, R6, R20, PT ;  /* 0x000000140600720c */ /* 0x010fc80003f06270 */
[----:B------:R-:W-:Y:S01]  /*17580*/  ISETP.GT.U32.OR P0, PT, R21, 0x5f, P0 ;  /* 0x0000005f1500780c */ /* 0x000fe20000704470 */
[----:B------:R-:W-:-:S12]  /*17590*/  IMAD.IADD R6, R6, 0x1, R33 ;  /* 0x0000000106067824 */ /* 0x000fd800078e0221 */
[----:B------:R-:W0:Y:S01]  /*175a0*/  @!P0 LDC.64 R2, c[0x0][0x428] ;  /* 0x00010a00ff028b82 */ /* 0x000e220000000a00 */
[----:B---3--:R-:W-:-:S04]  /*175b0*/  @P1 IMAD.HI.U32 R5, R6, R5, RZ ;  /* 0x0000000506051227 */ /* 0x008fc800078e00ff */
[----:B------:R-:W-:Y:S01]  /*175c0*/  IMAD.MOV.U32 R7, RZ, RZ, R6 ;  /* 0x000000ffff077224 */ /* 0x000fe200078e0006 */
[----:B------:R-:W-:Y:S02]  /*175d0*/  @P1 SHF.R.U32.HI R7, RZ, R4, R5 ;  /* 0x00000004ff071219 */ /* 0x000fe40000011605 */
[----:B------:R-:W-:Y:S02]  /*175e0*/  SHF.R.S32.HI R34, RZ, 0x1f, R28 ;  /* 0x0000001fff227819 */ /* 0x000fe4000001141c */
        /* <DEDUP_REMOVED lines=13> */
[----:B------:R-:W-:-:S08]  /*176c0*/  LOP3.LUT R10, R10, 0xffffffdf, RZ, 0xc0, !PT ;  /* 0xffffffdf0a0a7812 */ /* 0x000fd000078ec0ff */
        /* <DEDUP_REMOVED lines=16> */
[----:B------:R-:W-:Y:S01]  /*177d0*/  @P2 LOP3.LUT R10, R10, 0x8, RZ, 0xfc, !PT ;  /* 0x000000080a0a2812 */ /* 0x000fe200078efcff */
[----:B0-----:R-:W-:-:S03]  /*177e0*/  IMAD.MOV R2, RZ, RZ, -R7 ;  /* 0x000000ffff027224 */ /* 0x001fc600078e0a07 */
[----:B------:R-:W-:Y:S01]  /*177f0*/  @P0 LOP3.LUT R10, R10, 0x1, RZ, 0xfc, !PT ;  /* 0x000000010a0a0812 */ /* 0x000fe200078efcff */
[----:B------:R-:W-:-:S03]  /*17800*/  IMAD R2, R9, R2, R6 ;  /* 0x0000000209027224 */ /* 0x000fc600078e0206 */
[----:B------:R-:W-:-:S04]  /*17810*/  LOP3.LUT R10, R10, 0xfffffffb, RZ, 0xc0, !PT ;  /* 0xfffffffb0a0a7812 */ /* 0x000fc800078ec0ff */
[----:B------:R-:W-:Y:S01]  /*17820*/  @P1 LOP3.LUT R10, R10, 0x4, RZ, 0xfc, !PT ;  /* 0x000000040a0a1812 */ /* 0x000fe200078efcff */
[----:B------:R0:W-:Y:S04]  /*17830*/  STL [R1+0x4], R2 ;  /* 0x0000040201007387 */ /* 0x0001e80000100800 */
[----:B------:R0:W-:Y:S01]  /*17840*/  STL [R1], R10 ;  /* 0x0000000a01007387 */ /* 0x0001e20000100800 */
[----:B------:R-:W-:Y:S05]  /*17850*/  BRA.DIV UR6, `(.L_x_10670) ;  /* 0x0000006206e47947 */ /* 0x000fea000b800000 */
.L_x_10830:
[----:B------:R-:W2:Y:S01]  /*17860*/  LDL R3, [R1+0x68] ;  /* 0x0000680001037983 */ /* 0x000ea20000100800 */
[----:B------:R-:W-:Y:S01]  /*17870*/  SEL R4, RZ, 0x1, P0 ;  /* 0x00000001ff047807 */ /* 0x000fe20000000000 */
[----:B0-----:R-:W-:-:S04]  /*17880*/  IMAD.MOV.U32 R2, RZ, RZ, R10 ;  /* 0x000000ffff027224 */ /* 0x001fc800078e000a */
[----:B------:R0:W-:Y:S01]  /*17890*/  STL [R1+0x60], R4 ;  /* 0x0000600401007387 */ /* 0x0001e20000100800 */
[----:B------:R-:W-:Y:S02]  /*178a0*/  LOP3.LUT R2, R2, 0xffffffbf, RZ, 0xc0, !PT ;  /* 0xffffffbf02027812 */ /* 0x000fe400078ec0ff */
[----:B--2---:R-:W-:-:S13]  /*178b0*/  ISETP.NE.AND P0, PT, R3, 0x3, PT ;  /* 0x000000030300780c */ /* 0x004fda0003f05270 */
[----:B------:R-:W-:-:S05]  /*178c0*/  @P0 LOP3.LUT R2, R2, 0x40, RZ, 0xfc, !PT ;  /* 0x0000004002020812 */ /* 0x000fca00078efcff */
[----:B------:R0:W-:Y:S01]  /*178d0*/  STL [R1], R2 ;  /* 0x0000000201007387 */ /* 0x0001e20000100800 */
[----:B------:R-:W-:Y:S05]  /*178e0*/  @!P0 BRA `(.L_x_10671) ;  /* 0x0000000000048947 */ /* 0x000fea0003800000 */
[----:B------:R-:W-:Y:S01]  /*178f0*/  BPT.TRAP 0x1 ;  /* 0x000000040000795c */ /* 0x000fe20000300000 */
.L_x_10671:
[----:B------:R-:W-:Y:S01]  /*17900*/  IMAD R30, R0, -0x60, R20 ;  /* 0xffffffa0001e7824 */ /* 0x000fe200078e0214 */
[----:B------:R-:W-:Y:S01]  /*17910*/  SHF.L.U32 R0, R26, 0x1f, RZ ;  /* 0x0000001f1a007819 */ /* 0x000fe200000006ff */
[----:B------:R-:W-:Y:S01]  /*17920*/  IMAD R29, R24, 0x8, R22 ;  /* 0x00000008181d7824 */ /* 0x000fe200078e0216 */
[----:B------:R-:W-:Y:S03]  /*17930*/  BSSY B0, `(.L_x_10672) ;  /* 0x0000003000007945 */ /* 0x000fe60003800000 */
[----:B------:R-:W1:Y:S02]  /*17940*/  SYNCS.PHASECHK.TRANS64.TRYWAIT P0, [R29+URZ+0x32440], R0 ;  /* 0x032440001d0075a7 */ /* 0x000e64000800017f */
[----:B-1----:R-:W-:Y:S05]  /*17950*/  @!P0 BRA `(.L_x_10673) ;  /* 0x0000006000d88947 */ /* 0x002fea0003800000 */
.L_x_10831:
[----:B------:R-:W-:Y:S05]  /*17960*/  BSYNC B0 ;  /* 0x0000000000007941 */ /* 0x000fea0003800000 */
.L_x_10672:
[----:B0-----:R-:W1:Y:S01]  /*17970*/  LDL R2, [R1+0x4] ;  /* 0x0000040001027983 */ /* 0x001e620000100800 */
[----:B------:R-:W-:-:S03]  /*17980*/  ULDC.64 UR4, c[0x0][0x300] ;  /* 0x0000c00000047ab9 */ /* 0x000fc60000000a00 */
[----:B------:R-:W2:Y:S01]  /*17990*/  LDL R3, [R1] ;  /* 0x0000000001037983 */ /* 0x000ea20000100800 */
[----:B-----5:R-:W-:Y:S01]  /*179a0*/  SHF.R.S32.HI R4, RZ, 0x1f, R37 ;  /* 0x0000001fff047819 */ /* 0x020fe20000011425 */
[----:B------:R-:W-:Y:S01]  /*179b0*/  ULDC.64 UR6, c[0x0][0x2e8] ;  /* 0x0000ba0000067ab9 */ /* 0x000fe20000000a00 */
[----:B------:R-:W0:Y:S02]  /*179c0*/  S2R R7, SR_TID.X ;  /* 0x0000000000077919 */ /* 0x000e240000002100 */
[----:B0-----:R-:W-:-:S05]  /*179d0*/  IMAD.SHL.U32 R7, R7, 0x8, RZ ;  /* 0x0000000807077824 */ /* 0x001fca00078e00ff */
[----:B------:R-:W-:Y:S02]  /*179e0*/  LOP3.LUT R7, R7, 0x38, RZ, 0xc0, !PT ;  /* 0x0000003807077812 */ /* 0x000fe400078ec0ff */
[----:B-1----:R-:W-:-:S05]  /*179f0*/  SHF.R.S32.HI R0, RZ, 0x1f, R2 ;  /* 0x0000001fff007819 */ /* 0x002fca0000011402 */
[----:B------:R0:W-:Y:S01]  /*17a00*/  STL [R1+0x48], R0 ;  /* 0x0000480001007387 */ /* 0x0001e20000100800 */
[----:B--2---:R-:W-:Y:S01]  /*17a10*/  LOP3.LUT P2, RZ, R3, 0x2, RZ, 0xc0, !PT ;  /* 0x0000000203ff7812 */ /* 0x004fe2000784c0ff */
[----:B0-----:R-:W-:-:S04]  /*17a20*/  IMAD R0, R0, UR4, RZ ;  /* 0x0000000400007c24 */ /* 0x001fc8000f8e02ff */
[C---:B------:R-:W-:Y:S02]  /*17a30*/  IMAD R0, R2.reuse, UR5, R0 ;  /* 0x0000000502007c24 */ /* 0x040fe4000f8e0200 */
[----:B------:R-:W-:Y:S01]  /*17a40*/  IMAD.WIDE.U32 R2, R2, UR4, RZ ;  /* 0x0000000402027c25 */ /* 0x000fe2000f8e00ff */
[----:B------:R-:W-:Y:S01]  /*17a50*/  ULDC.64 UR4, c[0x0][0x310] ;  /* 0x0000c40000047ab9 */ /* 0x000fe20000000a00 */
[----:B------:R0:W-:Y:S02]  /*17a60*/  STL [R1+0x4c], R4 ;  /* 0x00004c0401007387 */ /* 0x0001e40000100800 */
[----:B------:R-:W-:Y:S02]  /*17a70*/  IMAD.IADD R3, R3, 0x1, R0 ;  /* 0x0000000103037824 */ /* 0x000fe400078e0200 */
[----:B------:R-:W-:Y:S02]  /*17a80*/  IMAD R0, R4, UR4, RZ ;  /* 0x0000000404007c24 */ /* 0x000fe4000f8e02ff */
[----:B0-----:R-:W0:Y:S02]  /*17a90*/  S2R R4, SR_TID.X ;  /* 0x0000000000047919 */ /* 0x001e240000002100 */
[----:B------:R-:W-:-:S02]  /*17aa0*/  IMAD R0, R37, UR5, R0 ;  /* 0x0000000525007c24 */ /* 0x000fc4000f8e0200 */
[----:B------:R-:W-:Y:S01]  /*17ab0*/  IMAD.WIDE.U32 R2, R37, UR4, R2 ;  /* 0x0000000425027c25 */ /* 0x000fe2000f8e0002 */
        /* <DEDUP_REMOVED lines=65> */
.L_x_10845:
[----:B------:R-:W-:-:S13]  /*17ed0*/  ISETP.GE.AND P0, PT, R30, 0x51, PT ;  /* 0x000000511e00780c */ /* 0x000fda0003f06270 */
[----:B0-----:R-:W-:Y:S01]  /*17ee0*/  @P0 LEA R2, P1, R7, R0, 0x1 ;  /* 0x0000000007020211 */ /* 0x001fe200078208ff */
        /* <DEDUP_REMOVED lines=8> */
.L_x_10675:
        /* <DEDUP_REMOVED lines=11> */
.L_x_10676:
[----:B------:R1:W5:Y:S01]  /*18020*/  LDL.LU R0, [R1+0x1c] ;  /* 0x00001c0001007983 */ /* 0x0003620000300800 */
[----:B------:R1:W-:Y:S02]  /*18030*/  SYNCS.ARRIVE.TRANS64.A1T0 RZ, [R29+URZ+0x32430], RZ ;  /* 0x032430ff1dff79a7 */ /* 0x0003e4000810003f */
[----:B------:R-:W-:Y:S05]  /*18040*/  WARPSYNC.ALL ;  /* 0x0000000000007948 */ /* 0x000fea0003800000 */
[----:B------:R-:W-:Y:S01]  /*18050*/  ULDC.64 UR4, c[0x0][0xaf8] ;  /* 0x0002be0000047ab9 */ /* 0x000fe20000000a00 */
[----:B------:R-:W-:Y:S01]  /*18060*/  BSSY B6, `(.L_x_10677) ;  /* 0x000001d000067945 */ /* 0x000fe20003800000 */
[----:B------:R-:W-:Y:S01]  /*18070*/  BAR.SYNC.DEFER_BLOCKING 0x8, 0x180 ;  /* 0x0206000000007b1d */ /* 0x000fe20000010000 */
[----:B------:R-:W-:-:S04]  /*18080*/  ISETP.NE.U32.AND P0, PT, RZ, UR4, PT ;  /* 0x00000004ff007c0c */ /* 0x000fc8000bf05070 */
[----:B------:R-:W-:-:S04]  /*18090*/  ISETP.NE.AND.EX P0, PT, RZ, UR5, PT, P0 ;  /* 0x00000005ff007c0c */ /* 0x000fc8000bf05300 */
[----:B------:R-:W-:Y:S02]  /*180a0*/  SEL R35, R35, RZ, !P0 ;  /* 0x000000ff23237207 */ /* 0x000fe40004000000 */
[----:B0----5:R-:W-:Y:S01]  /*180b0*/  SEL R2, R0, RZ, !P0 ;  /* 0x000000ff00027207 */ /* 0x021fe20004000000 */
[----:B------:R-:W-:-:S04]  /*180c0*/  VIADD R0, R22, 0x18400 ;  /* 0x0001840016007836 */ /* 0x000fc80000000000 */
[----:B------:R0:W-:Y:S01]  /*180d0*/  STL [R1+0x38], R2 ;  /* 0x0000380201007387 */ /* 0x0001e20000100800 */
[----:B------:R-:W-:Y:S02]  /*180e0*/  LOP3.LUT P0, RZ, R0, 0x3ff, RZ, 0xc0, !PT ;  /* 0x000003ff00ff7812 */ /* 0x000fe4000780c0ff */
[----:B------:R-:W-:Y:S01]  /*180f0*/  SHF.R.S32.HI R0, RZ, 0x1f, R36 ;  /* 0x0000001fff007819 */ /* 0x000fe20000011424 */
[----:B------:R0:W-:Y:S04]  /*18100*/  STL [R1+0x10], R35 ;  /* 0x0000102301007387 */ /* 0x0001e80000100800 */
[----:B------:R0:W-:Y:S06]  /*18110*/  STL [R1+0x2c], R0 ;  /* 0x00002c0001007387 */ /* 0x0001ec0000100800 */
[----:B------:R-:W-:Y:S05]  /*18120*/  @!P0 BRA `(.L_x_10678) ;  /* 0x0000000000408947 */ /* 0x000fea0003800000 */
[----:B0-----:R-:W-:Y:S01]  /*18130*/  MOV R2, 0x0 ;  /* 0x0000000000027802 */ /* 0x001fe20000000f00 */
        /* <DEDUP_REMOVED lines=15> */
.L_x_10678:
[----:B------:R-:W-:Y:S05]  /*18230*/  BSYNC B6 ;  /* 0x0000000000067941 */ /* 0x000fea0003800000 */
.L_x_10677:
[----:B------:R-:W2:Y:S01]  /*18240*/  LDL R20, [R1+0x38] ;  /* 0x0000380001147983 */ /* 0x000ea20000100800 */
[----:B------:R-:W3:Y:S03]  /*18250*/  LDC R6, c[0x0][0x448] ;  /* 0x00011200ff067b82 */ /* 0x000ee60000000800 */
[----:B------:R-:W4:Y:S01]  /*18260*/  LDL R4, [R1+0x2c] ;  /* 0x00002c0001047983 */ /* 0x000f220000100800 */
[----:B------:R-:W-:Y:S01]  /*18270*/  IMAD.SHL.U32 R17, R17, 0x80, RZ ;  /* 0x0000008011117824 */ /* 0x000fe200078e00ff */
[----:B------:R-:W-:Y:S02]  /*18280*/  ULDC.64 UR4, c[0x0][0x298] ;  /* 0x0000a60000047ab9 */ /* 0x000fe40000000a00 */
[----:B------:R1:W5:Y:S01]  /*18290*/  LDL R9, [R1+0x14] ;  /* 0x0000140001097983 */ /* 0x0003620000100800 */
[----:B0-----:R-:W0:Y:S01]  /*182a0*/  S2R R2, SR_TID.X ;  /* 0x0000000000027919 */ /* 0x001e220000002100 */
[----:B---3--:R-:W-:-:S13]  /*182b0*/  ISETP.NE.AND P0, PT, R6, 0x1, PT ;  /* 0x000000010600780c */ /* 0x008fda0003f05270 */
[----:B------:R-:W3:Y:S01]  /*182c0*/  @P0 LDC R0, c[0x0][0x44c] ;  /* 0x00011300ff000b82 */ /* 0x000ee20000000800 */
[----:B0-----:R-:W-:-:S07]  /*182d0*/  LOP3.LUT R2, R2, 0x7f, RZ, 0xc0, !PT ;  /* 0x0000007f02027812 */ /* 0x001fce00078ec0ff */
[----:B------:R-:W0:Y:S01]  /*182e0*/  @P0 LDC R3, c[0x0][0x450] ;  /* 0x00011400ff030b82 */ /* 0x000e220000000800 */
[----:B------:R-:W1:Y:S02]  /*182f0*/  S2R R7, SR_TID.X ;  /* 0x0000000000077919 */ /* 0x000e640000002100 */
[----:B-1----:R-:W-:-:S05]  /*18300*/  IMAD.SHL.U32 R7, R7, 0x8, RZ ;  /* 0x0000000807077824 */ /* 0x002fca00078e00ff */
[----:B------:R-:W-:Y:S01]  /*18310*/  LOP3.LUT R7, R7, 0x38, RZ, 0xc0, !PT ;  /* 0x0000003807077812 */ /* 0x000fe200078ec0ff */
[----:B--2---:R-:W-:Y:S02]  /*18320*/  IMAD.MOV.U32 R21, RZ, RZ, R20 ;  /* 0x000000ffff157224 */ /* 0x004fe400078e0014 */
[----:B------:R-:W-:Y:S01]  /*18330*/  IMAD.MOV.U32 R20, RZ, RZ, R35 ;  /* 0x000000ffff147224 */ /* 0x000fe200078e0023 */
[----:B------:R-:W-:Y:S01]  /*18340*/  SHF.R.U32.HI R35, RZ, 0x3, R2 ;  /* 0x00000003ff237819 */ /* 0x000fe20000011602 */
[----:B----4-:R-:W-:Y:S01]  /*18350*/  IMAD R4, R4, UR4, RZ ;  /* 0x0000000404047c24 */ /* 0x010fe2000f8e02ff */
[----:B------:R-:W1:Y:S03]  /*18360*/  S2R R2, SR_TID.X ;  /* 0x0000000000027919 */ /* 0x000e660000002100 */
[----:B------:R-:W-:Y:S02]  /*18370*/  IMAD R4, R36, UR5, R4 ;  /* 0x0000000524047c24 */ /* 0x000fe4000f8e0204 */
[----:B-1----:R-:W-:-:S05]  /*18380*/  IMAD.SHL.U32 R2, R2, 0x10, RZ ;  /* 0x0000001002027824 */ /* 0x002fca00078e00ff */
[----:B------:R-:W-:-:S04]  /*18390*/  LOP3.LUT R2, R35, 0x70, R2, 0xf8, !PT ;  /* 0x0000007023027812 */ /* 0x000fc800078ef802 */
[----:B------:R-:W-:-:S05]  /*183a0*/  LOP3.LUT R35, R2, R17, RZ, 0xfc, !PT ;  /* 0x0000001102237212 */ /* 0x000fca00078efcff */
[----:B---3--:R-:W-:Y:S01]  /*183b0*/  @P0 IMAD.HI.U32 R2, R35, R0, RZ ;  /* 0x0000000023020227 */ /* 0x008fe200078e00ff */
[----:B------:R-:W-:-:S04]  /*183c0*/  MOV R0, R35 ;  /* 0x0000002300007202 */ /* 0x000fc80000000f00 */
[----:B0-----:R-:W-:Y:S01]  /*183d0*/  @P0 SHF.R.U32.HI R0, RZ, R3, R2 ;  /* 0x00000003ff000219 */ /* 0x001fe20000011602 */
[----:B------:R-:W-:Y:S01]  /*183e0*/  IMAD.WIDE.U32 R2, R36, UR4, RZ ;  /* 0x0000000424027c25 */ /* 0x000fe2000f8e00ff */
[----:B------:R-:W-:-:S03]  /*183f0*/  ULDC.64 UR4, c[0x0][0x2d8] ;  /* 0x0000b60000047ab9 */ /* 0x000fc60000000a00 */
[----:B------:R-:W-:Y:S02]  /*18400*/  IMAD.IADD R3, R3, 0x1, R4 ;  /* 0x0000000103037824 */ /* 0x000fe400078e0204 */
[----:B------:R-:W-:-:S04]  /*18410*/  IMAD.WIDE.U32 R2, R18, UR4, R2 ;  /* 0x0000000412027c25 */ /* 0x000fc8000f8e0002 */
[----:B------:R-:W-:Y:S01]  /*18420*/  IMAD R3, R18, UR5, R3 ;  /* 0x0000000512037c24 */ /* 0x000fe2000f8e0203 */
[----:B------:R-:W-:Y:S02]  /*18430*/  ULDC.64 UR4, c[0x0][0x2e0] ;  /* 0x0000b80000047ab9 */ /* 0x000fe40000000a00 */
[----:B------:R-:W-:Y:S02]  /*18440*/  IMAD R4, R21, UR4, RZ ;  /* 0x0000000415047c24 */ /* 0x000fe4000f8e02ff */
[----:B------:R-:W-:-:S04]  /*18450*/  IMAD.WIDE.U32 R2, R20, UR4, R2 ;  /* 0x0000000414027c25 */ /* 0x000fc8000f8e0002 */
        /* <DEDUP_REMOVED lines=31> */
[C---:B------:R-:W-:Y:S01]  /*18650*/  ISETP.GE.AND P0, PT, R17.reuse, R2, PT ;  /* 0x000000021100720c */ /* 0x040fe20003f06270 */
[----:B------:R-:W-:-:S03]  /*18660*/  VIADD R8, R17, 0x30 ;  /* 0x0000003011087836 */ /* 0x000fc60000000000 */
[----:B------:R2:W-:Y:S09]  /*18670*/  STL [R1+0x1c], R6 ;  /* 0x00001c0601007387 */ /* 0x0005f20000100800 */
        /* <DEDUP_REMOVED lines=8> */
[----:B--2---:R-:W-:-:S05]  /*18700*/  VIADD R6, R17, 0x20 ;  /* 0x0000002011067836 */ /* 0x004fca0000000000 */
[----:B------:R-:W-:Y:S04]  /*18710*/  STL [R1+0x20], R6 ;  /* 0x0000200601007387 */ /* 0x000fe80000100800 */
[----:B------:R-:W-:Y:S04]  /*18720*/  STL [R1+0x24], R8 ;  /* 0x0000240801007387 */ /* 0x000fe80000100800 */
[----:B0-----:R-:W0:Y:S04]  /*18730*/  SHFL.IDX PT, R5, R0, 0x1, 0x181f ;  /* 0x00381f0000057f89 */ /* 0x001e2800000e0000 */
[----:B------:R-:W1:Y:S01]  /*18740*/  SHFL.IDX PT, R4, R3, 0x1, 0x181f ;  /* 0x00381f0003047f89 */ /* 0x000e6200000e0000 */
[----:B0-----:R-:W-:-:S05]  /*18750*/  @!P0 LEA R5, P2, R7, R5, 0x1 ;  /* 0x0000000507058211 */ /* 0x001fca00078408ff */
[----:B-1----:R-:W-:-:S05]  /*18760*/  @!P0 IMAD.X R4, RZ, RZ, R4, P2 ;  /* 0x000000ffff048224 */ /* 0x002fca00010e0604 */
[----:B------:R-:W-:-:S04]  /*18770*/  @!P0 LOP3.LUT R5, R5, R4, RZ, 0x3c, !PT ;  /* 0x0000000405058212 */ /* 0x000fc800078e3cff */
[----:B------:R-:W-:-:S04]  /*18780*/  @!P0 LOP3.LUT R4, R5, R4, RZ, 0x3c, !PT ;  /* 0x0000000405048212 */ /* 0x000fc800078e3cff */
[----:B------:R-:W-:-:S05]  /*18790*/  @!P0 LOP3.LUT R5, R5, R4, RZ, 0x3c, !PT ;  /* 0x0000000405058212 */ /* 0x000fca00078e3cff */
[----:B------:R0:W-:Y:S01]  /*187a0*/  @!P0 LDGSTS.E.BYPASS.LTC128B.128 [R25+0x18c00], desc[UR60][R4.64], !P1 ;  /* 0x18c0000004198fae */ /* 0x0001e2000c901d7c */
[----:B------:R-:W-:-:S03]  /*187b0*/  ISETP.GE.AND P0, PT, R6, R2, PT ;  /* 0x000000020600720c */ /* 0x000fc60003f06270 */
[----:B------:R-:W-:Y:S04]  /*187c0*/  SHFL.IDX PT, R6, R3, 0x3, 0x181f ;  /* 0x00781f0003067f89 */ /* 0x000fe800000e0000 */
[----:B0-----:R-:W0:Y:S04]  /*187d0*/  SHFL.IDX PT, R5, R0, 0x2, 0x181f ;  /* 0x00581f0000057f89 */ /* 0x001e2800000e0000 */
[----:B------:R-:W1:Y:S02]  /*187e0*/  SHFL.IDX PT, R4, R3, 0x2, 0x181f ;  /* 0x00581f0003047f89 */ /* 0x000e6400000e0000 */
[----:B0-----:R-:W-:-:S04]  /*187f0*/  @!P0 LEA R5, P2, R7, R5, 0x1 ;  /* 0x0000000507058211 */ /* 0x001fc800078408ff */
[----:B-1----:R-:W-:-:S04]  /*18800*/  @!P0 IADD3.X R4, RZ, R4, RZ, P2, !PT ;  /* 0x00000004ff048210 */ /* 0x002fc800017fe4ff */
[----:B------:R-:W-:-:S04]  /*18810*/  @!P0 LOP3.LUT R5, R5, R4, RZ, 0x3c, !PT ;  /* 0x0000000405058212 */ /* 0x000fc800078e3cff */
[----:B------:R-:W-:-:S04]  /*18820*/  @!P0 LOP3.LUT R4, R5, R4, RZ, 0x3c, !PT ;  /* 0x0000000405048212 */ /* 0x000fc800078e3cff */
[----:B------:R-:W-:-:S05]  /*18830*/  @!P0 LOP3.LUT R5, R5, R4, RZ, 0x3c, !PT ;  /* 0x0000000405058212 */ /* 0x000fca00078e3cff */
[----:B------:R0:W-:Y:S01]  /*18840*/  @!P0 LDGSTS.E.BYPASS.LTC128B.128 [R25+0x19400], desc[UR60][R4.64], !P1 ;  /* 0x1940000004198fae */ /* 0x0001e2000c901d7c */
[----:B------:R-:W-:Y:S01]  /*18850*/  ISETP.GE.AND P0, PT, R8, R2, PT ;  /* 0x000000020800720c */ /* 0x000fe20003f06270 */
[----:B------:R-:W-:-:S05]  /*18860*/  VIADD R8, R17, 0x40 ;  /* 0x0000004011087836 */ /* 0x000fca0000000000 */
[----:B------:R-:W-:Y:S04]  /*18870*/  STL [R1+0x28], R8 ;  /* 0x0000280801007387 */ /* 0x000fe80000100800 */
[----:B0-----:R-:W0:Y:S03]  /*18880*/  SHFL.IDX PT, R4, R0, 0x3, 0x181f ;  /* 0x00781f0000047f89 */ /* 0x001e2600000e0000 */
[----:B0-----:R-:W-:-:S05]  /*18890*/  @!P0 LEA R5, P2, R7, R4, 0x1 ;  /* 0x0000000407058211 */ /* 0x001fca00078408ff */
[----:B------:R-:W-:Y:S02]  /*188a0*/  @!P0 IMAD.X R4, RZ, RZ, R6, P2 ;  /* 0x000000ffff048224 */ /* 0x000fe400010e0606 */
[----:B------:R-:W-:Y:S03]  /*188b0*/  SHFL.IDX PT, R6, R3, 0x4, 0x181f ;  /* 0x00981f0003067f89 */ /* 0x000fe600000e0000 */
        /* <DEDUP_REMOVED lines=22> */
[-C--:B------:R-:W-:Y:S01]  /*18a20*/  @!P0 LOP3.LUT R5, R5, R4.reuse, RZ, 0x3c, !PT ;  /* 0x0000000405058212 */ /* 0x080fe200078e3cff */
[----:B------:R-:W-:Y:S03]  /*18a30*/  SHFL.IDX PT, R3, R3, 0x7, 0x181f ;  /* 0x00f81f0003037f89 */ /* 0x000fe600000e0000 */
        /* <DEDUP_REMOVED lines=12> */
.L_x_10862:
        /* <DEDUP_REMOVED lines=11> */
.L_x_10680:
        /* <DEDUP_REMOVED lines=28> */
.L_x_10682:
[----:B------:R-:W-:Y:S05]  /*18d70*/  BSYNC B6 ;  /* 0x0000000000067941 */ /* 0x000fea0003800000 */
.L_x_10681:
[----:B0-----:R-:W2:Y:S01]  /*18d80*/  LDL.LU R2, [R1+0x2c] ;  /* 0x00002c0001027983 */ /* 0x001ea20000300800 */
[----:B------:R-:W0:Y:S01]  /*18d90*/  LDC R6, c[0x0][0x448] ;  /* 0x00011200ff067b82 */ /* 0x000e220000000800 */
[----:B------:R-:W-:Y:S02]  /*18da0*/  ULDC.64 UR4, c[0x0][0x398] ;  /* 0x0000e60000047ab9 */ /* 0x000fe40000000a00 */
[----:B------:R-:W3:Y:S04]  /*18db0*/  LDL.LU R21, [R1+0x38] ;  /* 0x0000380001157983 */ /* 0x000ee80000300800 */
[----:B------:R-:W4:Y:S01]  /*18dc0*/  LDL.LU R20, [R1+0x10] ;  /* 0x0000100001147983 */ /* 0x000f220000300800 */
[----:B------:R-:W-:Y:S01]  /*18dd0*/  IMAD.MOV.U32 R4, RZ, RZ, R35 ;  /* 0x000000ffff047224 */ /* 0x000fe200078e0023 */
[----:B------:R-:W1:Y:S01]  /*18de0*/  S2R R7, SR_TID.X ;  /* 0x0000000000077919 */ /* 0x000e620000002100 */
[----:B0-----:R-:W-:-:S13]  /*18df0*/  ISETP.NE.AND P0, PT, R6, 0x1, PT ;  /* 0x000000010600780c */ /* 0x001fda0003f05270 */
[----:B------:R-:W0:Y:S01]  /*18e00*/  @P0 LDC R5, c[0x0][0x450] ;  /* 0x00011400ff050b82 */ /* 0x000e220000000800 */
[----:B-1----:R-:W-:-:S05]  /*18e10*/  IMAD.SHL.U32 R7, R7, 0x8, RZ ;  /* 0x0000000807077824 */ /* 0x002fca00078e00ff */
[----:B------:R-:W-:Y:S01]  /*18e20*/  LOP3.LUT R7, R7, 0x38, RZ, 0xc0, !PT ;  /* 0x0000003807077812 */ /* 0x000fe200078ec0ff */
[----:B--2---:R-:W-:Y:S02]  /*18e30*/  IMAD R0, R2, UR4, RZ ;  /* 0x0000000402007c24 */ /* 0x004fe4000f8e02ff */
[----:B------:R-:W-:-:S04]  /*18e40*/  IMAD.WIDE.U32 R2, R36, UR4, RZ ;  /* 0x0000000424027c25 */ /* 0x000fc8000f8e00ff */
[----:B------:R-:W-:Y:S01]  /*18e50*/  IMAD R0, R36, UR5, R0 ;  /* 0x0000000524007c24 */ /* 0x000fe2000f8e0200 */
[----:B------:R-:W-:-:S03]  /*18e60*/  ULDC.64 UR4, c[0x0][0x3d8] ;  /* 0x0000f60000047ab9 */ /* 0x000fc60000000a00 */
[----:B------:R-:W-:Y:S02]  /*18e70*/  IMAD.IADD R3, R3, 0x1, R0 ;  /* 0x0000000103037824 */ /* 0x000fe400078e0200 */
        /* <DEDUP_REMOVED lines=9> */
[----:B------:R-:W2:Y:S02]  /*18f10*/  @P0 LDC R0, c[0x0][0x44c] ;  /* 0x00011300ff000b82 */ /* 0x000ea40000000800 */
[----:B--2---:R-:W-:-:S04]  /*18f20*/  @P0 IMAD.HI.U32 R0, R35, R0, RZ ;  /* 0x0000000023000227 */ /* 0x004fc800078e00ff */
[----:B-1----:R-:W-:Y:S01]  /*18f30*/  IMAD.SHL.U32 R20, R20, 0x8, RZ ;  /* 0x0000000814147824 */ /* 0x002fe200078e00ff */
[----:B0-----:R-:W-:-:S04]  /*18f40*/  @P0 SHF.R.U32.HI R4, RZ, R5, R0 ;  /* 0x00000005ff040219 */ /* 0x001fc80000011600 */
[C---:B------:R-:W-:Y:S01]  /*18f50*/  IADD3 R0, -R4.reuse, RZ, RZ ;  /* 0x000000ff04007210 */ /* 0x040fe20007ffe1ff */
[----:B------:R-:W-:Y:S01]  /*18f60*/  IMAD.WIDE.U32 R2, R4, UR4, R2 ;  /* 0x0000000404027c25 */ /* 0x000fe2000f8e0002 */
[----:B------:R-:W-:Y:S02]  /*18f70*/  SHF.R.S32.HI R5, RZ, 0x1f, R4 ;  /* 0x0000001fff057819 */ /* 0x000fe40000011404 */
[----:B------:R-:W-:Y:S01]  /*18f80*/  LOP3.LUT R20, R20, 0x38, RZ, 0xc0, !PT ;  /* 0x0000003814147812 */ /* 0x000fe200078ec0ff */
[----:B------:R-:W-:Y:S02]  /*18f90*/  IMAD R0, R6, R0, R35 ;  /* 0x0000000006007224 */ /* 0x000fe400078e0223 */
[----:B------:R-:W-:Y:S01]  /*18fa0*/  IMAD R5, R5, UR4, RZ ;  /* 0x0000000405057c24 */ /* 0x000fe2000f8e02ff */
[C---:B------:R-:W-:Y:S02]  /*18fb0*/  LOP3.LUT R10, R20.reuse, 0x40, RZ, 0xfc, !PT ;  /* 0x00000040140a7812 */ /* 0x040fe400078efcff */
[----:B------:R-:W-:Y:S01]  /*18fc0*/  LOP3.LUT R9, R20, 0x80, RZ, 0xfc, !PT ;  /* 0x0000008014097812 */ /* 0x000fe200078efcff */
[----:B------:R-:W-:Y:S01]  /*18fd0*/  IMAD R5, R4, UR5, R5 ;  /* 0x0000000504057c24 */ /* 0x000fe2000f8e0205 */
[----:B------:R-:W-:Y:S01]  /*18fe0*/  SHF.R.S32.HI R4, RZ, 0x1f, R0 ;  /* 0x0000001fff047819 */ /* 0x000fe20000011400 */
[----:B------:R-:W-:Y:S01]  /*18ff0*/  ULDC.64 UR4, c[0x0][0x3c8] ;  /* 0x0000f20000047ab9 */ /* 0x000fe20000000a00 */
[----:B------:R-:W-:Y:S01]  /*19000*/  LOP3.LUT R8, R20, 0xc0, RZ, 0xfc, !PT ;  /* 0x000000c014087812 */ /* 0x000fe200078efcff */
[----:B------:R-:W-:-:S02]  /*19010*/  IMAD.IADD R3, R3, 0x1, R5 ;  /* 0x0000000103037824 */ /* 0x000fc400078e0205 */
        /* <DEDUP_REMOVED lines=14> */
[----:B------:R-:W2:Y:S04]  /*19100*/  LDL.LU R3, [R1+0x24] ;  /* 0x0000240001037983 */ /* 0x000ea80000300800 */
[----:B------:R-:W3:Y:S04]  /*19110*/  LDL.LU R10, [R1+0x1c] ;  /* 0x00001c00010a7983 */ /* 0x000ee80000300800 */
[----:B------:R-:W4:Y:S04]  /*19120*/  LDL.LU R9, [R1+0x28] ;  /* 0x0000280001097983 */ /* 0x000f280000300800 */
[----:B------:R-:W5:Y:S04]  /*19130*/  LDL.LU R8, [R1+0x20] ;  /* 0x0000200001087983 */ /* 0x000f680000300800 */
[----:B------:R-:W2:Y:S04]  /*19140*/  LDL.LU R11, [R1+0x14] ;  /* 0x00001400010b7983 */ /* 0x000ea80000300800 */
[----:B------:R-:W-:Y:S01]  /*19150*/  SHFL.IDX PT, R2, R0, RZ, 0x181f ;  /* 0x00181fff00027589 */ /* 0x000fe200000e0000 */
[----:B--2---:R-:W-:-:S02]  /*19160*/  IMAD R5, R11, R6, RZ ;  /* 0x000000060b057224 */ /* 0x004fc400078e02ff */
[----:B------:R-:W-:Y:S01]  /*19170*/  IMAD.MOV.U32 R11, RZ, RZ, R3 ;  /* 0x000000ffff0b7224 */ /* 0x000fe200078e0003 */
[----:B------:R-:W-:Y:S02]  /*19180*/  SHFL.IDX PT, R6, R0, 0x1, 0x181f ;  /* 0x00381f0000067f89 */ /* 0x000fe400000e0000 */
[----:B------:R-:W-:Y:S02]  /*19190*/  ISETP.GE.AND P0, PT, R17, R5, PT ;  /* 0x000000051100720c */ /* 0x000fe40003f06270 */
[----:B------:R-:W0:Y:S11]  /*191a0*/  SHFL.IDX PT, R3, R4, RZ, 0x181f ;  /* 0x00181fff04037589 */ /* 0x000e3600000e0000 */
[----:B0-----:R-:W-:-:S05]  /*191b0*/  @!P0 LEA R3, P6, R7, R3, 0x1 ;  /* 0x0000000307038211 */ /* 0x001fca00078c08ff */
[----:B------:R-:W-:-:S05]  /*191c0*/  @!P0 IMAD.X R2, RZ, RZ, R2, P6 ;  /* 0x000000ffff028224 */ /* 0x000fca00030e0602 */
[----:B------:R-:W-:-:S04]  /*191d0*/  @!P0 LOP3.LUT R3, R3, R2, RZ, 0x3c, !PT ;  /* 0x0000000203038212 */ /* 0x000fc800078e3cff */
[----:B------:R-:W-:-:S04]  /*191e0*/  @!P0 LOP3.LUT R2, R3, R2, RZ, 0x3c, !PT ;  /* 0x0000000203028212 */ /* 0x000fc800078e3cff */
[----:B------:R-:W-:-:S05]  /*191f0*/  @!P0 LOP3.LUT R3, R3, R2, RZ, 0x3c, !PT ;  /* 0x0000000203038212 */ /* 0x000fca00078e3cff */
[----:B------:R-:W-:Y:S04]  /*19200*/  @!P0 LDGSTS.E.BYPASS.LTC128B.128 [R25+0x22400], desc[UR60][R2.64], !P4 ;  /* 0x2240000002198fae */ /* 0x000fe8000e101d7c */
[----:B------:R-:W-:Y:S04]  /*19210*/  @!P0 LDGSTS.E.BYPASS.LTC128B.128 [R25+0x26400], desc[UR60][R2.64+0x80], !P3 ;  /* 0x2640008002198fae */ /* 0x000fe8000d901d7c */
[----:B------:R-:W-:Y:S04]  /*19220*/  @!P0 LDGSTS.E.BYPASS.LTC128B.128 [R25+0x2a400], desc[UR60][R2.64+0x100], !P2 ;  /* 0x2a40010002198fae */ /* 0x000fe8000d101d7c */
[----:B------:R0:W-:Y:S01]  /*19230*/  @!P0 LDGSTS.E.BYPASS.LTC128B.128 [R25+0x2e400], desc[UR60][R2.64+0x180], !P1 ;  /* 0x2e40018002198fae */ /* 0x0001e2000c901d7c */
[----:B---3--:R-:W-:Y:S01]  /*19240*/  ISETP.GE.AND P0, PT, R10, R5, PT ;  /* 0x000000050a00720c */ /* 0x008fe20003f06270 */
[----:B----4-:R-:W-:-:S02]  /*19250*/  IMAD.MOV.U32 R10, RZ, RZ, R9 ;  /* 0x000000ffff0a7224 */ /* 0x010fc400078e0009 */
[----:B------:R-:W2:Y:S04]  /*19260*/  LDL.LU R9, [R1+0x30] ;  /* 0x0000300001097983 */ /* 0x000ea80000300800 */
[----:B0-----:R-:W0:Y:S06]  /*19270*/  SHFL.IDX PT, R2, R4, 0x1, 0x181f ;  /* 0x00381f0004027f89 */ /* 0x001e2c00000e0000 */
[----:B0-----:R-:W-:-:S05]  /*19280*/  @!P0 LEA R2, P6, R7, R2, 0x1 ;  /* 0x0000000207028211 */ /* 0x001fca00078c08ff */
[----:B------:R-:W-:Y:S02]  /*19290*/  @!P0 IMAD.X R3, RZ, RZ, R6, P6 ;  /* 0x000000ffff038224 */ /* 0x000fe400030e0606 */
[----:B------:R-:W-:Y:S04]  /*192a0*/  SHFL.IDX PT, R6, R0, 0x2, 0x181f ;  /* 0x00581f0000067f89 */ /* 0x000fe800000e0000 */
[----:B------:R-:W-:Y:S04]  /*192b0*/  @!P0 LDGSTS.E.BYPASS.LTC128B.128 [R25+0x22c00], desc[UR60][R2.64], !P4 ;  /* 0x22c0000002198fae */ /* 0x000fe8000e101d7c */
[----:B------:R-:W-:Y:S04]  /*192c0*/  @!P0 LDGSTS.E.BYPASS.LTC128B.128 [R25+0x26c00], desc[UR60][R2.64+0x80], !P3 ;  /* 0x26c0008002198fae */ /* 0x000fe8000d901d7c */
[----:B------:R-:W-:Y:S04]  /*192d0*/  @!P0 LDGSTS.E.BYPASS.LTC128B.128 [R25+0x2ac00], desc[UR60][R2.64+0x100], !P2 ;  /* 0x2ac0010002198fae */ /* 0x000fe8000d101d7c */
[----:B------:R0:W-:Y:S01]  /*192e0*/  @!P0 LDGSTS.E.BYPASS.LTC128B.128 [R25+0x2ec00], desc[UR60][R2.64+0x180], !P1 ;  /* 0x2ec0018002198fae */ /* 0x0001e2000c901d7c */
[----:B-----5:R-:W-:-:S03]  /*192f0*/  ISETP.GE.AND P0, PT, R8, R5, PT ;  /* 0x000000050800720c */ /* 0x020fc60003f06270 */
[----:B------:R-:W3:Y:S04]  /*19300*/  LDL.LU R8, [R1+0x34] ;  /* 0x0000340001087983 */ /* 0x000ee80000300800 */
[----:B0-----:R-:W0:Y:S06]  /*19310*/  SHFL.IDX PT, R2, R4, 0x2, 0x181f ;  /* 0x00581f0004027f89 */ /* 0x001e2c00000e0000 */
[----:B0-----:R-:W-:-:S05]  /*19320*/  @!P0 LEA R2, P6, R7, R2, 0x1 ;  /* 0x0000000207028211 */ /* 0x001fca00078c08ff */
[----:B------:R-:W-:-:S05]  /*19330*/  @!P0 IMAD.X R3, RZ, RZ, R6, P6 ;  /* 0x000000ffff038224 */ /* 0x000fca00030e0606 */
[----:B------:R-:W-:Y:S04]  /*19340*/  @!P0 LDGSTS.E.BYPASS.LTC128B.128 [R25+0x23400], desc[UR60][R2.64], !P4 ;  /* 0x2340000002198fae */ /* 0x000fe8000e101d7c */
[----:B------:R-:W-:Y:S04]  /*19350*/  @!P0 LDGSTS.E.BYPASS.LTC128B.128 [R25+0x27400], desc[UR60][R2.64+0x80], !P3 ;  /* 0x2740008002198fae */ /* 0x000fe8000d901d7c */
[----:B------:R-:W-:Y:S04]  /*19360*/  @!P0 LDGSTS.E.BYPASS.LTC128B.128 [R25+0x2b400], desc[UR60][R2.64+0x100], !P2 ;  /* 0x2b40010002198fae */ /* 0x000fe8000d101d7c */
[----:B------:R0:W-:Y:S04]  /*19370*/  @!P0 LDGSTS.E.BYPASS.LTC128B.128 [R25+0x2f400], desc[UR60][R2.64+0x180], !P1 ;  /* 0x2f40018002198fae */ /* 0x0001e8000c901d7c */
[----:B------:R-:W-:Y:S04]  /*19380*/  SHFL.IDX PT, R6, R0, 0x3, 0x181f ;  /* 0x00781f0000067f89 */ /* 0x000fe800000e0000 */
[----:B0-----:R-:W0:Y:S01]  /*19390*/  SHFL.IDX PT, R2, R4, 0x3, 0x181f ;  /* 0x00781f0004027f89 */ /* 0x001e2200000e0000 */
[----:B------:R-:W-:-:S13]  /*193a0*/  ISETP.GE.AND P0, PT, R11, R5, PT ;  /* 0x000000050b00720c */ /* 0x000fda0003f06270 */
        /* <DEDUP_REMOVED lines=17> */
[----:B--2---:R-:W-:-:S13]  /*194c0*/  ISETP.GE.AND P0, PT, R9, R5, PT ;  /* 0x000000050900720c */ /* 0x004fda0003f06270 */
[----:B0-----:R-:W-:-:S04]  /*194d0*/  @!P0 LEA R2, P6, R7, R2, 0x1 ;  /* 0x0000000207028211 */ /* 0x001fc800078c08ff */
[----:B------:R-:W-:-:S05]  /*194e0*/  @!P0 IADD3.X R3, RZ, R6, RZ, P6, !PT ;  /* 0x00000006ff038210 */ /* 0x000fca00037fe4ff */
[----:B------:R-:W-:Y:S04]  /*194f0*/  @!P0 LDGSTS.E.BYPASS.LTC128B.128 [R25+0x24c00], desc[UR60][R2.64], !P4 ;  /* 0x24c0000002198fae */ /* 0x000fe8000e101d7c */
[----:B------:R-:W-:Y:S04]  /*19500*/  @!P0 LDGSTS.E.BYPASS.LTC128B.128 [R25+0x28c00], desc[UR60][R2.64+0x80], !P3 ;  /* 0x28c0008002198fae */ /* 0x000fe8000d901d7c */
[----:B------:R-:W-:Y:S04]  /*19510*/  @!P0 LDGSTS.E.BYPASS.LTC128B.128 [R25+0x2cc00], desc[UR60][R2.64+0x100], !P2 ;  /* 0x2cc0010002198fae */ /* 0x000fe8000d101d7c */
[----:B------:R0:W-:Y:S04]  /*19520*/  @!P0 LDGSTS.E.BYPASS.LTC128B.128 [R25+0x30c00], desc[UR60][R2.64+0x180], !P1 ;  /* 0x30c0018002198fae */ /* 0x0001e8000c901d7c */
[----:B------:R-:W-:Y:S04]  /*19530*/  SHFL.IDX PT, R6, R0, 0x6, 0x181f ;  /* 0x00d81f0000067f89 */ /* 0x000fe800000e0000 */
[----:B0-----:R-:W0:Y:S01]  /*19540*/  SHFL.IDX PT, R2, R4, 0x6, 0x181f ;  /* 0x00d81f0004027f89 */ /* 0x001e2200000e0000 */
[----:B---3--:R-:W-:-:S13]  /*19550*/  ISETP.GE.AND P0, PT, R8, R5, PT ;  /* 0x000000050800720c */ /* 0x008fda0003f06270 */
[----:B0-----:R-:W-:-:S05]  /*19560*/  @!P0 LEA R2, P5, R7, R2, 0x1 ;  /* 0x0000000207028211 */ /* 0x001fca00078a08ff */
[----:B------:R-:W-:-:S05]  /*19570*/  @!P0 IMAD.X R3, RZ, RZ, R6, P5 ;  /* 0x000000ffff038224 */ /* 0x000fca00028e0606 */
[----:B------:R-:W-:Y:S04]  /*19580*/  @!P0 LDGSTS.E.BYPASS.LTC128B.128 [R25+0x25400], desc[UR60][R2.64], !P4 ;  /* 0x2540000002198fae */ /* 0x000fe8000e101d7c */
[----:B------:R-:W-:Y:S04]  /*19590*/  @!P0 LDGSTS.E.BYPASS.LTC128B.128 [R25+0x29400], desc[UR60][R2.64+0x80], !P3 ;  /* 0x2940008002198fae */ /* 0x000fe8000d901d7c */
[----:B------:R-:W-:Y:S04]  /*195a0*/  @!P0 LDGSTS.E.BYPASS.LTC128B.128 [R25+0x2d400], desc[UR60][R2.64+0x100], !P2 ;  /* 0x2d40010002198fae */ /* 0x000fe8000d101d7c */
[----:B------:R0:W-:Y:S04]  /*195b0*/  @!P0 LDGSTS.E.BYPASS.LTC128B.128 [R25+0x31400], desc[UR60][R2.64+0x180], !P1 ;  /* 0x3140018002198fae */ /* 0x0001e8000c901d7c */
[----:B------:R1:W2:Y:S04]  /*195c0*/  SHFL.IDX PT, R6, R0, 0x7, 0x181f ;  /* 0x00f81f0000067f89 */ /* 0x0002a800000e0000 */
[----:B0-----:R1:W0:Y:S02]  /*195d0*/  SHFL.IDX PT, R2, R4, 0x7, 0x181f ;  /* 0x00f81f0004027f89 */ /* 0x00122400000e0000 */
.L_x_10880:
[----:B-1----:R-:W3:Y:S01]  /*195e0*/  LDL.LU R0, [R1+0x3c] ;  /* 0x00003c0001007983 */ /* 0x002ee20000300800 */
[----:B------:R-:W-:Y:S01]  /*195f0*/  BSSY B0, `(.L_x_10684) ;  /* 0x000000c000007945 */ /* 0x000fe20003800000 */
[----:B---3--:R-:W-:-:S13]  /*19600*/  ISETP.GE.AND P0, PT, R0, R5, PT ;  /* 0x000000050000720c */ /* 0x008fda0003f06270 */
[----:B------:R-:W-:Y:S05]  /*19610*/  @P0 BRA `(.L_x_10685) ;  /* 0x0000000000240947 */ /* 0x000fea0003800000 */
[----:B0-----:R-:W-:-:S05]  /*19620*/  LEA R2, P0, R7, R2, 0x1 ;  /* 0x0000000207027211 */ /* 0x001fca00078008ff */
[----:B--2---:R-:W-:-:S05]  /*19630*/  IMAD.X R3, RZ, RZ, R6, P0 ;  /* 0x000000ffff037224 */ /* 0x004fca00000e0606 */
[----:B------:R-:W-:Y:S01]  /*19640*/  @!PT LDS RZ, [RZ] ;  /* 0x00000000fffff984 */ /* 0x000fe20000000800 */
[----:B------:R-:W-:Y:S01]  /*19650*/  @!PT LDS RZ, [RZ] ;  /* 0x00000000fffff984 */ /* 0x000fe20000000800 */
[----:B------:R-:W-:Y:S01]  /*19660*/  @!PT LDS RZ, [RZ] ;  /* 0x00000000fffff984 */ /* 0x000fe20000000800 */
[----:B------:R1:W-:Y:S04]  /*19670*/  LDGSTS.E.BYPASS.LTC128B.128 [R25+0x25c00], desc[UR60][R2.64], !P4 ;  /* 0x25c0000002197fae */ /* 0x0003e8000e101d7c */
[----:B------:R1:W-:Y:S04]  /*19680*/  LDGSTS.E.BYPASS.LTC128B.128 [R25+0x29c00], desc[UR60][R2.64+0x80], !P3 ;  /* 0x29c0008002197fae */ /* 0x0003e8000d901d7c */
[----:B------:R1:W-:Y:S04]  /*19690*/  LDGSTS.E.BYPASS.LTC128B.128 [R25+0x2dc00], desc[UR60][R2.64+0x100], !P2 ;  /* 0x2dc0010002197fae */ /* 0x0003e8000d101d7c */
[----:B------:R1:W-:Y:S02]  /*196a0*/  LDGSTS.E.BYPASS.LTC128B.128 [R25+0x31c00], desc[UR60][R2.64+0x180], !P1 ;  /* 0x31c0018002197fae */ /* 0x0003e4000c901d7c */
.L_x_10685:
[----:B------:R-:W-:Y:S05]  /*196b0*/  BSYNC B0 ;  /* 0x0000000000007941 */ /* 0x000fea0003800000 */
.L_x_10684:
[----:B------:R-:W-:Y:S01]  /*196c0*/  NOP ;  /* 0x0000000000007918 */ /* 0x000fe20000000000 */
[----:B------:R-:W-:-:S13]  /*196d0*/  PLOP3.LUT P0, PT, PT, PT, PT, 0x80, 0x0 ;  /* 0x000000000000781c */ /* 0x000fda0003f0f070 */
.L_x_10686:
[----:B------:R-:W-:Y:S02]  /*196e0*/  PLOP3.LUT P1, PT, P1, P0, PT, 0xa2, 0x0 ;  /* 0x000000000000781c */ /* 0x000fe40000f21472 */
[----:B------:R-:W-:-:S08]  /*196f0*/  @P0 R2UR P1, UR4, R22 ;  /* 0x00000000160402ca */ /* 0x000fd00000020000 */
[----:B------:R-:W-:-:S05]  /*19700*/  @P0 PLOP3.LUT P0, PT, P1, PT, PT, 0x80, 0x0 ;  /* 0x000000000000081c */ /* 0x000fca0000f0f070 */
[----:B------:R-:W-:Y:S01]  /*19710*/  @!P1 SYNCS.ARRIVE.TRANS64.RED.A0T1 RZ, [UR4+0x32410], RZ ;  /* 0x032410ffffff99a7 */ /* 0x000fe20008200404 */
[----:B------:R-:W-:Y:S07]  /*19720*/  @!P1 ARRIVES.LDGSTSBAR.64.TRANSCNT [UR4+0x32410] ;  /* 0x03241000ff0099b0 */ /* 0x000fee0008000a84 */
[----:B------:R-:W-:Y:S05]  /*19730*/  @P0 BRA.U.ANY `(.L_x_10686) ;  /* 0xfffffffd00e80947 */ /* 0x000fea000393ffff */
[----:B01----:R-:W3:Y:S02]  /*19740*/  LDL.LU R2, [R1+0x40] ;  /* 0x0000400001027983 */ /* 0x003ee40000300800 */
[----:B---3--:R-:W-:-:S05]  /*19750*/  VIADD R2, R2, 0x1 ;  /* 0x0000000102027836 */ /* 0x008fca0000000000 */
        /* <DEDUP_REMOVED lines=10> */
.L_x_10881:
[----:B------:R-:W-:Y:S05]  /*19800*/  BSYNC B0 ;  /* 0x0000000000007941 */ /* 0x000fea0003800000 */
.L_x_10687:
[----:B------:R-:W3:Y:S02]  /*19810*/  LDL R0, [R1+0x68] ;  /* 0x0000680001007983 */ /* 0x000ee40000100800 */
[----:B---3--:R-:W-:-:S13]  /*19820*/  ISETP.NE.AND P0, PT, R0, 0x3, PT ;  /* 0x000000030000780c */ /* 0x008fda0003f05270 */
[----:B------:R-:W-:Y:S05]  /*19830*/  @!P0 BRA `(.L_x_10689) ;  /* 0x0000000000048947 */ /* 0x000fea0003800000 */
[----:B------:R-:W-:Y:S01]  /*19840*/  BPT.TRAP 0x1 ;  /* 0x000000040000795c */ /* 0x000fe20000300000 */
.L_x_10689:
[----:B------:R-:W-:Y:S01]  /*19850*/  SHF.L.U32 R0, R26, 0x1f, RZ ;  /* 0x0000001f1a007819 */ /* 0x000fe200000006ff */
[----:B------:R-:W-:Y:S03]  /*19860*/  BSSY B0, `(.L_x_10690) ;  /* 0x0000003000007945 */ /* 0x000fe60003800000 */
[----:B------:R-:W1:Y:S02]  /*19870*/  SYNCS.PHASECHK.TRANS64.TRYWAIT P0, [R29+URZ+0x32460], R0 ;  /* 0x032460001d0075a7 */ /* 0x000e64000800017f */
[----:B-1----:R-:W-:Y:S05]  /*19880*/  @!P0 BRA `(.L_x_10691) ;  /* 0x0000006400508947 */ /* 0x002fea0003800000 */
.L_x_10882:
[----:B------:R-:W-:Y:S05]  /*19890*/  BSYNC B0 ;  /* 0x0000000000007941 */ /* 0x000fea0003800000 */
.L_x_10690:
[----:B0-----:R-:W1:Y:S01]  /*198a0*/  LDL.LU R3, [R1+0x48] ;  /* 0x0000480001037983 */ /* 0x001e620000300800 */
[----:B------:R-:W-:Y:S01]  /*198b0*/  ULDC.64 UR4, c[0x0][0x328] ;  /* 0x0000ca0000047ab9 */ /* 0x000fe20000000a00 */
[----:B------:R-:W-:Y:S02]  /*198c0*/  ULDC.64 UR6, c[0x0][0x318] ;  /* 0x0000c60000067ab9 */ /* 0x000fe40000000a00 */
[----:B------:R-:W3:Y:S04]  /*198d0*/  LDL.LU R2, [R1+0x4] ;  /* 0x0000040001027983 */ /* 0x000ee80000300800 */
[----:B--2---:R-:W2:Y:S04]  /*198e0*/  LDL.LU R6, [R1+0x4c] ;  /* 0x00004c0001067983 */ /* 0x004ea80000300800 */
[----:B------:R-:W4:Y:S04]  /*198f0*/  LDL R7, [R1] ;  /* 0x0000000001077983 */ /* 0x000f280000100800 */
[----:B------:R-:W5:Y:S01]  /*19900*/  LDL.LU R4, [R1+0x60] ;  /* 0x0000600001047983 */ /* 0x000f620000300800 */
[----:B-1----:R-:W-:-:S04]  /*19910*/  IMAD R0, R3, UR4, RZ ;  /* 0x0000000403007c24 */ /* 0x002fc8000f8e02ff */
[C---:B---3--:R-:W-:Y:S02]  /*19920*/  IMAD R5, R2.reuse, UR5, R0 ;  /* 0x0000000502057c24 */ /* 0x048fe4000f8e0200 */
[----:B------:R-:W-:Y:S01]  /*19930*/  IMAD.WIDE.U32 R2, R2, UR4, RZ ;  /* 0x0000000402027c25 */ /* 0x000fe2000f8e00ff */
[----:B------:R-:W-:-:S03]  /*19940*/  ULDC.64 UR4, c[0x0][0x338] ;  /* 0x0000ce0000047ab9 */ /* 0x000fc60000000a00 */
[----:B------:R-:W-:Y:S02]  /*19950*/  IMAD.IADD R3, R3, 0x1, R5 ;  /* 0x0000000103037824 */ /* 0x000fe400078e0205 */
[----:B--2---:R-:W-:Y:S01]  /*19960*/  IMAD R0, R6, UR4, RZ ;  /* 0x0000000406007c24 */ /* 0x004fe2000f8e02ff */
[----:B----4-:R-:W-:Y:S01]  /*19970*/  LOP3.LUT P3, RZ, R7, 0x10, RZ, 0xc0, !PT ;  /* 0x0000001007ff7812 */ /* 0x010fe2000786c0ff */
[----:B------:R-:W-:Y:S01]  /*19980*/  IMAD.WIDE.U32 R2, R37, UR4, R2 ;  /* 0x0000000425027c25 */ /* 0x000fe2000f8e0002 */
[C---:B------:R-:W-:Y:S02]  /*19990*/  LOP3.LUT P2, RZ, R7.reuse, 0x8, RZ, 0xc0, !PT ;  /* 0x0000000807ff7812 */ /* 0x040fe4000784c0ff */
[----:B------:R-:W-:Y:S01]  /*199a0*/  LOP3.LUT P1, RZ, R7, 0x4, RZ, 0xc0, !PT ;  /* 0x0000000407ff7812 */ /* 0x000fe2000782c0ff */
[----:B------:R-:W-:Y:S01]  /*199b0*/  IMAD R5, R37, UR5, R0 ;  /* 0x0000000525057c24 */ /* 0x000fe2000f8e0200 */
[----:B------:R-:W-:Y:S01]  /*199c0*/  ULDC.64 UR4, c[0x0][0x330] ;  /* 0x0000cc0000047ab9 */ /* 0x000fe20000000a00 */
[----:B------:R-:W-:-:S02]  /*199d0*/  SEL R0, RZ, 0x2, P3 ;  /* 0x00000002ff007807 */ /* 0x000fc40001800000 */
[----:B------:R-:W-:Y:S01]  /*199e0*/  IMAD.IADD R3, R3, 0x1, R5 ;  /* 0x0000000103037824 */ /* 0x000fe200078e0205 */
[----:B------:R-:W-:Y:S02]  /*199f0*/  LOP3.LUT P4, RZ, R7, 0x1, RZ, 0xc0, !PT ;  /* 0x0000000107ff7812 */ /* 0x000fe4000788c0ff */
[----:B------:R-:W-:Y:S01]  /*19a00*/  SEL R7, RZ, 0x8, P1 ;  /* 0x00000008ff077807 */ /* 0x000fe20000800000 */
[----:B------:R-:W-:Y:S01]  /*19a10*/  IMAD.WIDE.U32 R2, R18, UR4, R2 ;  /* 0x0000000412027c25 */ /* 0x000fe2000f8e0002 */
[----:B------:R-:W-:-:S03]  /*19a20*/  UMOV UR4, 0xffffffff ;  /* 0xffffffff00047882 */ /* 0x000fc60000000000 */
[----:B------:R-:W-:Y:S01]  /*19a30*/  IMAD R3, R18, UR5, R3 ;  /* 0x0000000512037c24 */ /* 0x000fe2000f8e0203 */
[----:B------:R-:W-:-:S04]  /*19a40*/  LEA R5, P0, R2, UR6, 0x1 ;  /* 0x0000000602057c11 */ /* 0x000fc8000f8008ff */
[----:B------:R-:W-:Y:S02]  /*19a50*/  LEA.HI.X R6, R2, UR7, R3, 0x1, P0 ;  /* 0x0000000702067c11 */ /* 0x000fe400080f0c03 */
[----:B------:R-:W-:-:S04]  /*19a60*/  SEL R3, RZ, 0x4, P2 ;  /* 0x00000004ff037807 */ /* 0x000fc80001000000 */
[----:B-----5:R-:W-:Y:S01]  /*19a70*/  IADD3 R0, R3, R0, R4 ;  /* 0x0000000003007210 */ /* 0x020fe20007ffe004 */
        /* <DEDUP_REMOVED lines=27> */
[----:B0-----:R-:W-:Y:S02]  /*19c30*/  IADD3.X R9, RZ, R3, RZ, P3, !PT ;  /* 0x00000003ff097210 */ /* 0x001fe40001ffe4ff */
        /* <DEDUP_REMOVED lines=45> */
.L_x_10896:
        /* <DEDUP_REMOVED lines=15> */
.L_x_10693:
[----:B------:R-:W-:Y:S02]  /*1a000*/  PLOP3.LUT P1, PT, P1, P0, PT, 0xa2, 0x0 ;  /* 0x000000000000781c */ /* 0x000fe40000f21472 */
[----:B------:R-:W-:-:S08]  /*1a010*/  @P0 R2UR P1, UR4, R29 ;  /* 0x000000001d0402ca */ /* 0x000fd00000020000 */
[----:B------:R-:W-:-:S05]  /*1a020*/  @P0 PLOP3.LUT P0, PT, P1, PT, PT, 0x80, 0x0 ;  /* 0x000000000000081c */ /* 0x000fca0000f0f070 */
[----:B------:R-:W-:Y:S01]  /*1a030*/  @!P1 SYNCS.ARRIVE.TRANS64.RED.A0T1 RZ, [UR4+0x32450], RZ ;  /* 0x032450ffffff99a7 */ /* 0x000fe20008200404 */
[----:B------:R-:W-:Y:S07]  /*1a040*/  @!P1 ARRIVES.LDGSTSBAR.64.TRANSCNT [UR4+0x32450] ;  /* 0x03245000ff0099b0 */ /* 0x000fee0008000a84 */
[----:B------:R-:W-:Y:S05]  /*1a050*/  @P0 BRA.U.ANY `(.L_x_10693) ;  /* 0xfffffffd00e80947 */ /* 0x000fea000393ffff */
[----:B------:R-:W-:Y:S01]  /*1a060*/  NOP ;  /* 0x0000000000007918 */ /* 0x000fe20000000000 */
[----:B0-----:R-:W2:Y:S02]  /*1a070*/  LDL R2, [R1+0x68] ;  /* 0x0000680001027983 */ /* 0x001ea40000100800 */
[----:B--2---:R-:W-:-:S13]  /*1a080*/  ISETP.NE.AND P2, PT, R2, 0x3, PT ;  /* 0x000000030200780c */ /* 0x004fda0003f45270 */
[----:B------:R-:W-:Y:S05]  /*1a090*/  @!P2 BRA `(.L_x_10694) ;  /* 0x000000000004a947 */ /* 0x000fea0003800000 */
[----:B------:R-:W-:Y:S01]  /*1a0a0*/  BPT.TRAP 0x1 ;  /* 0x000000040000795c */ /* 0x000fe20000300000 */
.L_x_10694:
[----:B------:R-:W2:Y:S01]  /*1a0b0*/  LDL.LU R2, [R1+0x44] ;  /* 0x0000440001027983 */ /* 0x000ea20000300800 */
[----:B------:R0:W-:Y:S01]  /*1a0c0*/  SYNCS.ARRIVE.TRANS64.A1T0 RZ, [R29+URZ+0x32450], RZ ;  /* 0x032450ff1dff79a7 */ /* 0x0001e2000810003f */
[----:B------:R-:W-:Y:S01]  /*1a0d0*/  BSSY B0, `(.L_x_10695) ;  /* 0x00000de000007945 */ /* 0x000fe20003800000 */
[----:B--2---:R-:W-:-:S05]  /*1a0e0*/  VIADD R10, R2, 0xfffffffe ;  /* 0xfffffffe020a7836 */ /* 0x004fca0000000000 */
[----:B------:R-:W-:-:S13]  /*1a0f0*/  ISETP.GE.AND P0, PT, R10, R32, PT ;  /* 0x000000200a00720c */ /* 0x000fda0003f06270 */
[----:B0-----:R-:W-:Y:S05]  /*1a100*/  @!P0 BRA `(.L_x_10696) ;  /* 0x0000000c00688947 */ /* 0x001fea0003800000 */
.L_x_10709:
[----:B--2---:R-:W2:Y:S01]  /*1a110*/  LDL R12, [R1+0x68] ;  /* 0x00006800010c7983 */ /* 0x004ea20000100800 */
[----:B0-----:R-:W0:Y:S01]  /*1a120*/  LDC R6, c[0x0][0x430] ;  /* 0x00010c00ff067b82 */ /* 0x001e220000000800 */
[----:B------:R-:W1:Y:S01]  /*1a130*/  S2R R2, SR_TID.X ;  /* 0x0000000000027919 */ /* 0x000e620000002100 */
        /* <DEDUP_REMOVED lines=12> */
[----:B------:R-:W-:-:S07]  /*1a200*/  IMAD.MOV.U32 R11, RZ, RZ, R7 ;  /* 0x000000ffff0b7224 */ /* 0x000fce00078e0007 */
[----:B------:R-:W4:Y:S01]  /*1a210*/  @!P1 LDC.64 R8, c[0x0][0x418] ;  /* 0x00010600ff089b82 */ /* 0x000f220000000a00 */
[----:B-1----:R-:W-:-:S05]  /*1a220*/  @P0 IMAD.HI.U32 R2, R7, R2, RZ ;  /* 0x0000000207020227 */ /* 0x002fca00078e00ff */
[----:B0-----:R-:W-:-:S04]  /*1a230*/  @P0 SHF.R.U32.HI R11, RZ, R3, R2 ;  /* 0x00000003ff0b0219 */ /* 0x001fc80000011602 */
[--C-:B------:R-:W-:Y:S01]  /*1a240*/  @!P1 SHF.R.S32.HI R3, RZ, 0x1f, R11.reuse ;  /* 0x0000001fff039819 */ /* 0x100fe2000001140b */
[----:B------:R-:W-:-:S04]  /*1a250*/  @!P1 IMAD.MOV.U32 R2, RZ, RZ, R11 ;  /* 0x000000ffff029224 */ /* 0x000fc800078e000b */
[----:B---3--:R-:W-:-:S04]  /*1a260*/  @!P1 IMAD.WIDE.U32 R2, R28, R4, R2 ;  /* 0x000000041c029225 */ /* 0x008fc800078e0002 */
[----:B------:R-:W-:-:S04]  /*1a270*/  @!P1 IMAD R4, R34, R4, RZ ;  /* 0x0000000422049224 */ /* 0x000fc800078e02ff */
[----:B------:R-:W-:Y:S01]  /*1a280*/  @!P1 IMAD R5, R28, R5, R4 ;  /* 0x000000051c059224 */ /* 0x000fe200078e0204 */
[----:B----4-:R-:W-:-:S03]  /*1a290*/  @!P1 LEA R8, P0, R2, R8, 0x2 ;  /* 0x0000000802089211 */ /* 0x010fc600078010ff */
[----:B------:R-:W-:Y:S02]  /*1a2a0*/  @!P1 IMAD.IADD R3, R5, 0x1, R3 ;  /* 0x0000000105039824 */ /* 0x000fe400078e0203 */
[----:B------:R-:W-:-:S03]  /*1a2b0*/  IMAD.MOV.U32 R5, RZ, RZ, RZ ;  /* 0x000000ffff057224 */ /* 0x000fc600078e00ff */
[----:B------:R-:W-:Y:S01]  /*1a2c0*/  @!P1 LEA.HI.X R9, R2, R9, R3, 0x2, P0 ;  /* 0x0000000902099211 */ /* 0x000fe200000f1403 */
[----:B------:R-:W-:-:S04]  /*1a2d0*/  VIADD R24, R24, 0x1 ;  /* 0x0000000118187836 */ /* 0x000fc80000000000 */
[----:B------:R0:W5:Y:S01]  /*1a2e0*/  @!P1 LDG.E R5, desc[UR60][R8.64] ;  /* 0x0000003c08059981 */ /* 0x000162000c1e1900 */
[----:B------:R-:W-:-:S04]  /*1a2f0*/  ISETP.NE.AND P0, PT, R24, 0x2, PT ;  /* 0x000000021800780c */ /* 0x000fc80003f05270 */
[----:B------:R-:W-:Y:S02]  /*1a300*/  SEL R3, RZ, 0x1, P0 ;  /* 0x00000001ff037807 */ /* 0x000fe40000000000 */
[----:B------:R-:W-:Y:S02]  /*1a310*/  IADD3 R2, -R11, RZ, RZ ;  /* 0x000000ff0b027210 */ /* 0x000fe40007ffe1ff */
[----:B------:R-:W-:Y:S01]  /*1a320*/  LOP3.LUT R26, R26, R3, RZ, 0x3c, !PT ;  /* 0x000000031a1a7212 */ /* 0x000fe200078e3cff */
[----:B------:R-:W-:Y:S01]  /*1a330*/  IMAD.MOV.U32 R3, RZ, RZ, R10 ;  /* 0x000000ffff037224 */ /* 0x000fe200078e000a */
[----:B------:R-:W-:Y:S05]  /*1a340*/  YIELD ;  /* 0x0000000000007946 */ /* 0x000fea0003800000 */
[----:B------:R-:W-:Y:S01]  /*1a350*/  SEL R24, R24, RZ, P0 ;  /* 0x000000ff18187207 */ /* 0x000fe20000000000 */
[----:B------:R-:W-:Y:S01]  /*1a360*/  IMAD R6, R6, R2, R7 ;  /* 0x0000000206067224 */ /* 0x000fe200078e0207 */
[----:B------:R-:W-:Y:S01]  /*1a370*/  ISETP.GT.AND P2, PT, R3, R32, PT ;  /* 0x000000200300720c */ /* 0x000fe20003f44270 */
[----:B------:R-:W-:Y:S01]  /*1a380*/  VIADD R10, R10, 0xffffffff ;  /* 0xffffffff0a0a7836 */ /* 0x000fe20000000000 */
[----:B--2---:R-:W-:-:S13]  /*1a390*/  ISETP.NE.AND P1, PT, R12, 0x3, PT ;  /* 0x000000030c00780c */ /* 0x004fda0003f25270 */
[----:B0-----:R-:W-:Y:S05]  /*1a3a0*/  @!P1 BRA `(.L_x_10697) ;  /* 0x0000000000049947 */ /* 0x001fea0003800000 */
[----:B------:R-:W-:Y:S01]  /*1a3b0*/  BPT.TRAP 0x1 ;  /* 0x000000040000795c */ /* 0x000fe20000300000 */
.L_x_10697:
[----:B------:R-:W-:Y:S01]  /*1a3c0*/  IMAD R4, R24, 0x8, R22 ;  /* 0x0000000818047824 */ /* 0x000fe200078e0216 */
[----:B------:R-:W-:Y:S01]  /*1a3d0*/  SHF.L.U32 R21, R26, 0x1f, RZ ;  /* 0x0000001f1a157819 */ /* 0x000fe200000006ff */
[----:B------:R-:W-:Y:S01]  /*1a3e0*/  BSSY B1, `(.L_x_10698) ;  /* 0x0000004000017945 */ /* 0x000fe20003800000 */
[----:B------:R-:W-:Y:S02]  /*1a3f0*/  SHF.R.S32.HI R17, RZ, 0x1f, R6 ;  /* 0x0000001fff117819 */ /* 0x000fe40000011406 */
[----:B------:R-:W0:Y:S02]  /*1a400*/  SYNCS.PHASECHK.TRANS64.TRYWAIT P0, [R4+URZ+0x32440], R21 ;  /* 0x03244015040075a7 */ /* 0x000e24000800017f */
[----:B0-----:R-:W-:Y:S05]  /*1a410*/  @!P0 BRA `(.L_x_10699) ;  /* 0x0000006000c08947 */ /* 0x001fea0003800000 */
.L_x_10897:
[----:B------:R-:W-:Y:S05]  /*1a420*/  BSYNC B1 ;  /* 0x0000000000017941 */ /* 0x000fea0003800000 */
.L_x_10698:
        /* <DEDUP_REMOVED lines=47> */
[----:B-1----:R-:W-:-:S04]  /*1a720*/  IADD3 R2, P0, R2, R0, RZ ;  /* 0x0000000002027210 */ /* 0x002fc80007f1e0ff */
[----:B--2---:R-:W-:-:S05]  /*1a730*/  IADD3.X R3, RZ, R3, RZ, P0, !PT ;  /* 0x00000003ff037210 */ /* 0x004fca00007fe4ff */
[----:B------:R1:W-:Y:S04]  /*1a740*/  LDGSTS.E.BYPASS.LTC128B.128 [R7+0x1e400], desc[UR60][R2.64], !P1 ;  /* 0x1e40000002077fae */ /* 0x0003e8000c901d7c */
[----:B-1-3--:R1:W2:Y:S02]  /*1a750*/  SHFL.IDX PT, R2, R8, 0x5, 0x181f ;  /* 0x00b81f0008027f89 */ /* 0x00a2a400000e0000 */
.L_x_10911:
        /* <DEDUP_REMOVED lines=8> */
.L_x_10701:
        /* <DEDUP_REMOVED lines=11> */
.L_x_10702:
[----:B------:R2:W-:Y:S01]  /*1a890*/  SYNCS.ARRIVE.TRANS64.A1T0 RZ, [R4+URZ+0x32430], RZ ;  /* 0x032430ff04ff79a7 */ /* 0x0005e2000810003f */
[----:B------:R-:W-:Y:S05]  /*1a8a0*/  @!P3 BRA `(.L_x_10703) ;  /* 0x000000000004b947 */ /* 0x000fea0003800000 */
[----:B------:R-:W-:Y:S01]  /*1a8b0*/  BPT.TRAP 0x1 ;  /* 0x000000040000795c */ /* 0x000fe20000300000 */
.L_x_10703:
[----:B------:R-:W3:Y:S01]  /*1a8c0*/  SYNCS.PHASECHK.TRANS64.TRYWAIT P0, [R4+URZ+0x32460], R21 ;  /* 0x03246015040075a7 */ /* 0x000ee2000800017f */
[----:B------:R-:W-:Y:S04]  /*1a8d0*/  BSSY B1, `(.L_x_10704) ;  /* 0x0000002000017945 */ /* 0x000fe80003800000 */
[----:B---3--:R-:W-:Y:S05]  /*1a8e0*/  @!P0 BRA `(.L_x_10705) ;  /* 0x0000006400448947 */ /* 0x008fea0003800000 */
.L_x_10912:
[----:B------:R-:W-:Y:S05]  /*1a8f0*/  BSYNC B1 ;  /* 0x0000000000017941 */ /* 0x000fea0003800000 */
.L_x_10704:
        /* <DEDUP_REMOVED lines=67> */
.L_x_10926:
[----:B01----:R-:W-:-:S05]  /*1ad30*/  IADD3 R2, P0, R14, R0, RZ ;  /* 0x000000000e027210 */ /* 0x003fca0007f1e0ff */
[----:B----4-:R-:W-:Y:S01]  /*1ad40*/  IMAD.X R3, RZ, RZ, R8, P0 ;  /* 0x000000ffff037224 */ /* 0x010fe200000e0608 */
        /* <DEDUP_REMOVED lines=9> */
.L_x_10707:
        /* <DEDUP_REMOVED lines=11> */
.L_x_10708:
[----:B------:R0:W-:Y:S01]  /*1ae90*/  SYNCS.ARRIVE.TRANS64.A1T0 RZ, [R4+URZ+0x32450], RZ ;  /* 0x032450ff04ff79a7 */ /* 0x0001e2000810003f */
[----:B------:R-:W-:Y:S05]  /*1aea0*/  @P2 BRA `(.L_x_10709) ;  /* 0xfffffff000982947 */ /* 0x000fea000383ffff */
.L_x_10696:
[----:B------:R-:W-:Y:S05]  /*1aeb0*/  BSYNC B0 ;  /* 0x0000000000007941 */ /* 0x000fea0003800000 */
.L_x_10695:
        /* <DEDUP_REMOVED lines=21> */
.L_x_10711:
[----:B------:R-:W-:Y:S05]  /*1b010*/  BSYNC B0 ;  /* 0x0000000000007941 */ /* 0x000fea0003800000 */
.L_x_10710:
[----:B------:R-:W-:-:S07]  /*1b020*/  SEL R24, R24, RZ, P0 ;  /* 0x000000ff18187207 */ /* 0x000fce0000000000 */
.L_x_10664:
[----:B------:R-:W-:Y:S05]  /*1b030*/  BSYNC B7 ;  /* 0x0000000000077941 */ /* 0x000fea0003800000 */
.L_x_10662:
[----:B------:R-:W4:Y:S02]  /*1b040*/  LDL R0, [R1] ;  /* 0x0000000001007983 */ /* 0x000f240000100800 */
[----:B----4-:R-:W-:-:S13]  /*1b050*/  LOP3.LUT P0, RZ, R0, 0x1000, RZ, 0xc0, !PT ;  /* 0x0000100000ff7812 */ /* 0x010fda000780c0ff */
[----:B------:R-:W-:Y:S05]  /*1b060*/  @!P0 BRA `(.L_x_10712) ;  /* 0x0000000000248947 */ /* 0x000fea0003800000 */
[----:B------:R-:W-:Y:S05]  /*1b070*/  WARPSYNC.ALL ;  /* 0x0000000000007948 */ /* 0x000fea0003800000 */
[----:B------:R-:W4:Y:S08]  /*1b080*/  S2UR UR5, SR_CgaCtaId ;  /* 0x00000000000579c3 */ /* 0x000f300000008800 */
[----:B------:R-:W-:Y:S06]  /*1b090*/  BAR.SYNC.DEFER_BLOCKING 0x5, 0x180 ;  /* 0x0146000000007b1d */ /* 0x000fec0000010000 */
[----:B------:R-:W-:-:S02]  /*1b0a0*/  UMOV UR4, 0x400 ;  /* 0x0000040000047882 */ /* 0x000fc40000000000 */
[----:B----4-:R-:W-:-:S06]  /*1b0b0*/  ULEA UR4, UR5, UR4, 0x18 ;  /* 0x0000000405047291 */ /* 0x010fcc000f8ec03f */
[----:B0-----:R-:W-:-:S05]  /*1b0c0*/  MOV R22, UR4 ;  /* 0x0000000400167c02 */ /* 0x001fca0008000f00 */
[----:B------:R0:W4:Y:S01]  /*1b0d0*/  LDS.128 R16, [R22+0x324d0] ;  /* 0x0324d00016107984 */ /* 0x0001220000000c00 */
[----:B------:R-:W-:Y:S06]  /*1b0e0*/  BAR.ARV 0x4, 0x180 ;  /* 0x0106000000007b1d */ /* 0x000fec0000002000 */
[----:B------:R-:W-:Y:S05]  /*1b0f0*/  BRA `(.L_x_10713) ;  /* 0x0000000800d07947 */ /* 0x000fea0003800000 */
.L_x_10712:
[----:B------:R-:W4:Y:S01]  /*1b100*/  S2R R9, SR_TID.X ;  /* 0x0000000000097919 */ /* 0x000f220000002100 */
[----:B------:R-:W-:Y:S01]  /*1b110*/  UMOV UR4, 0xffffffff ;  /* 0xffffffff00047882 */ /* 0x000fe20000000000 */
[----:B----4-:R-:W-:-:S04]  /*1b120*/  LOP3.LUT R9, R9, 0x1f, RZ, 0xc0, !PT ;  /* 0x0000001f09097812 */ /* 0x010fc800078ec0ff */
[----:B------:R-:W-:Y:S01]  /*1b130*/  ISETP.NE.AND P0, PT, R9, 0x1f, PT ;  /* 0x0000001f0900780c */ /* 0x000fe20003f05270 */
[----:B------:R-:W-:-:S12]  /*1b140*/  BRA.DIV UR4, `(.L_x_10714) ;  /* 0x0000006604087947 */ /* 0x000fd8000b800000 */
[----:B0-----:R-:W-:Y:S01]  /*1b150*/  IMAD.IADD R7, R19, 0x1, R9 ;  /* 0x0000000113077824 */ /* 0x001fe200078e0209 */
[----:B------:R-:W-:-:S04]  /*1b160*/  ULDC UR4, c[0x0][0xd3c] ;  /* 0x00034f0000047ab9 */ /* 0x000fc80000000800 */
[----:B------:R-:W-:-:S13]  /*1b170*/  ISETP.GE.OR P1, PT, R7, UR4, !P0 ;  /* 0x0000000407007c0c */ /* 0x000fda000c726670 */
[----:B------:R-:W0:Y:S08]  /*1b180*/  @!P1 LDC.64 R2, c[0x0][0xd80] ;  /* 0x00036000ff029b82 */ /* 0x000e300000000a00 */
[----:B--23--:R-:W2:Y:S01]  /*1b190*/  @!P1 LDC.64 R4, c[0x0][0xd78] ;  /* 0x00035e00ff049b82 */ /* 0x00cea20000000a00 */
[----:B0-----:R-:W-:-:S05]  /*1b1a0*/  @!P1 IMAD.WIDE R2, R7, 0x4, R2 ;  /* 0x0000000407029825 */ /* 0x001fca00078e0202 */
[----:B------:R2:W3:Y:S02]  /*1b1b0*/  @!P1 LDG.E R8, desc[UR60][R2.64] ;  /* 0x0000003c02089981 */ /* 0x0004e4000c1e1900 */
        /* <DEDUP_REMOVED lines=10> */
[----:B0-----:R-:W-:-:S02]  /*1b260*/  IMAD.MOV.U32 R16, RZ, RZ, RZ ;  /* 0x000000ffff107224 */ /* 0x001fc400078e00ff */
[----:B---3--:R-:W-:Y:S02]  /*1b270*/  @!P1 IMAD.MOV.U32 R7, RZ, RZ, R8 ;  /* 0x000000ffff079224 */ /* 0x008fe400078e0008 */
        /* <DEDUP_REMOVED lines=19> */
.L_x_10936:
[----:B------:R-:W-:Y:S02]  /*1b3b0*/  ULDC UR4, c[0x0][0xd38] ;  /* 0x00034e0000047ab9 */ /* 0x000fe40000000800 */
[----:B------:R-:W-:-:S05]  /*1b3c0*/  MOV R5, UR4 ;  /* 0x0000000400057c02 */ /* 0x000fca0008000f00 */
[----:B--2---:R-:W-:-:S04]  /*1b3d0*/  IMAD R9, R14, R5, RZ ;  /* 0x000000050e097224 */ /* 0x004fc800078e02ff */
[----:B------:R-:W-:-:S05]  /*1b3e0*/  IMAD.IADD R6, R6, 0x1, R9 ;  /* 0x0000000106067824 */ /* 0x000fca00078e0209 */
[----:B------:R-:W-:-:S13]  /*1b3f0*/  ISETP.GT.AND P6, PT, R6, R0, PT ;  /* 0x000000000600720c */ /* 0x000fda0003fc4270 */
[----:B------:R-:W-:Y:S05]  /*1b400*/  @P6 BRA `(.L_x_10715) ;  /* 0x0000000000a46947 */ /* 0x000fea0003800000 */
.L_x_10718:
        /* <DEDUP_REMOVED lines=35> */
.L_x_10944:
[----:B------:R-:W-:Y:S02]  /*1b640*/  ULDC UR4, c[0x0][0xd38] ;  /* 0x00034e0000047ab9 */ /* 0x000fe40000000800 */
[----:B------:R-:W-:-:S04]  /*1b650*/  IMAD.U32 R5, RZ, RZ, UR4 ;  /* 0x00000004ff057e24 */ /* 0x000fc8000f8e00ff */
[----:B--2---:R-:W-:-:S05]  /*1b660*/  IMAD R9, R14, R5, RZ ;  /* 0x000000050e097224 */ /* 0x004fca00078e02ff */
[----:B------:R-:W-:-:S04]  /*1b670*/  IADD3 R6, R9, R6, RZ ;  /* 0x0000000609067210 */ /* 0x000fc80007ffe0ff */
[----:B------:R-:W-:-:S13]  /*1b680*/  ISETP.GT.AND P6, PT, R6, R0, PT ;  /* 0x000000000600720c */ /* 0x000fda0003fc4270 */
[----:B------:R-:W-:Y:S05]  /*1b690*/  @!P6 BRA `(.L_x_10718) ;  /* 0xfffffffc005ce947 */ /* 0x000fea000383ffff */
.L_x_10715:
        /* <DEDUP_REMOVED lines=9> */
.L_x_10949:
[----:B------:R-:W-:-:S13]  /*1b730*/  ISETP.NE.AND P0, PT, R8, RZ, PT ;  /* 0x000000ff0800720c */ /* 0x000fda0003f05270 */
[----:B------:R-:W-:Y:S05]  /*1b740*/  @!P0 BRA `(.L_x_10720) ;  /* 0x0000000000108947 */ /* 0x000fea0003800000 */
[----:B------:R-:W-:Y:S01]  /*1b750*/  UMOV UR4, 0xffffffff ;  /* 0xffffffff00047882 */ /* 0x000fe20000000000 */
[----:B------:R-:W-:Y:S02]  /*1b760*/  VIADD R12, R6, 0xffffffff ;  /* 0xffffffff060c7836 */ /* 0x000fe40000000000 */
[----:B------:R-:W-:Y:S05]  /*1b770*/  BRA.DIV UR4, `(.L_x_10721) ;  /* 0x0000006604cc7947 */ /* 0x000fea000b800000 */
[----:B------:R0:W0:Y:S02]  /*1b780*/  SHFL.IDX PT, R16, R3, R12, 0x1f ;  /* 0x00001f0c03107589 */ /* 0x00002400000e0000 */
.L_x_10720:
        /* <DEDUP_REMOVED lines=23> */
[----:B------:R-:W-:Y:S01]  /*1b900*/  @!P1 IMAD.IADD R11, R11, 0x1, -R8 ;  /* 0x000000010b0b9824 */ /* 0x000fe200078e0a08 */
[----:B------:R-:W-:Y:S01]  /*1b910*/  @!P1 IADD3 R9, R9, 0x1, RZ ;  /* 0x0000000109099810 */ /* 0x000fe20007ffe0ff */
[----:B0-----:R-:W-:Y:S01]  /*1b920*/  IMAD.MOV R2, RZ, RZ, -R3 ;  /* 0x000000ffff027224 */ /* 0x001fe200078e0a03 */
[----:B------:R-:W-:Y:S02]  /*1b930*/  ISETP.NE.AND P1, PT, R7, RZ, PT ;  /* 0x000000ff0700720c */ /* 0x000fe40003f25270 */
[----:B------:R-:W-:Y:S01]  /*1b940*/  ISETP.GE.U32.AND P0, PT, R11, R8, PT ;  /* 0x000000080b00720c */ /* 0x000fe20003f06070 */
[----:B------:R-:W-:Y:S02]  /*1b950*/  IMAD R11, R2, R5, RZ ;  /* 0x00000005020b7224 */ /* 0x000fe400078e02ff */
        /* <DEDUP_REMOVED lines=26> */
[----:B------:R-:W-:-:S05]  /*1bb00*/  IMAD R4, R4, 0x1000000, R8 ;  /* 0x0100000004047824 */ /* 0x000fca00078e0208 */
[----:B------:R-:W-:Y:S01]  /*1bb10*/  LEA R18, R9, R4, 0x10 ;  /* 0x0000000409127211 */ /* 0x000fe200078e80ff */
[----:B------:R-:W-:Y:S06]  /*1bb20*/  BRA `(.L_x_10722) ;  /* 0x00000000001c7947 */ /* 0x000fec0003800000 */
.L_x_10716:
[----:B------:R-:W-:Y:S01]  /*1bb30*/  UMOV UR4, URZ ;  /* 0x0000003f00047c82 */ /* 0x000fe20008000000 */
[----:B------:R-:W-:Y:S01]  /*1bb40*/  UMOV UR5, URZ ;  /* 0x0000003f00057c82 */ /* 0x000fe20008000000 */
[----:B------:R-:W-:Y:S01]  /*1bb50*/  ULDC UR6, c[0x0][0xd3c] ;  /* 0x00034f0000067ab9 */ /* 0x000fe20000000800 */
[----:B------:R-:W-:Y:S02]  /*1bb60*/  IMAD.MOV.U32 R16, RZ, RZ, R0 ;  /* 0x000000ffff107224 */ /* 0x000fe400078e0000 */
[----:B------:R-:W-:Y:S02]  /*1bb70*/  IMAD.U32 R17, RZ, RZ, UR4 ;  /* 0x00000004ff117e24 */ /* 0x000fe4000f8e00ff */
[----:B------:R-:W-:Y:S02]  /*1bb80*/  IMAD.U32 R18, RZ, RZ, UR5 ;  /* 0x00000005ff127e24 */ /* 0x000fe4000f8e00ff */
[----:B------:R-:W-:-:S07]  /*1bb90*/  IMAD.U32 R19, RZ, RZ, UR6 ;  /* 0x00000006ff137e24 */ /* 0x000fce000f8e00ff */
.L_x_10722:
        /* <DEDUP_REMOVED lines=10> */
.L_x_10713:
[----:B------:R-:W-:Y:S02]  /*1bc40*/  ULDC UR4, c[0x0][0xd3c] ;  /* 0x00034f0000047ab9 */ /* 0x000fe40000000800 */
[----:B----4-:R-:W-:-:S13]  /*1bc50*/  ISETP.GE.AND P0, PT, R19, UR4, PT ;  /* 0x0000000413007c0c */ /* 0x010fda000bf06270 */
[----:B------:R-:W-:Y:S05]  /*1bc60*/  @!P0 BRA `(.L_x_10723) ;  /* 0xffffff9400508947 */ /* 0x000fea000383ffff */
[----:B------:R-:W-:Y:S05]  /*1bc70*/  BSYNC B8 ;  /* 0x0000000000087941 */ /* 0x000fea0003800000 */
.L_x_10616:
[----:B------:R-:W4:Y:S01]  /*1bc80*/  LDL.LU R0, [R1+0x40] ;  /* 0x0000400001007983 */ /* 0x000f220000300800 */
[----:B------:R-:W-:Y:S01]  /*1bc90*/  BSSY B0, `(.L_x_10724) ;  /* 0x000000b000007945 */ /* 0x000fe20003800000 */
[----:B------:R-:W5:Y:S01]  /*1bca0*/  S2R R5, SR_CgaCtaId ;  /* 0x0000000000057919 */ /* 0x000f620000008800 */
[----:B----4-:R-:W-:-:S05]  /*1bcb0*/  VIADD R0, R0, 0x1 ;  /* 0x0000000100007836 */ /* 0x010fca0000000000 */
[----:B--2---:R-:W-:-:S04]  /*1bcc0*/  LEA.HI R2, R0, R0, RZ, 0x1 ;  /* 0x0000000000027211 */ /* 0x004fc800078f08ff */
[----:B0-----:R-:W-:Y:S02]  /*1bcd0*/  LOP3.LUT R3, R2, 0xfffffffe, RZ, 0xc0, !PT ;  /* 0xfffffffe02037812 */ /* 0x001fe400078ec0ff */
[----:B------:R-:W-:-:S03]  /*1bce0*/  MOV R2, 0x400 ;  /* 0x0000040000027802 */ /* 0x000fc60000000f00 */
[----:B------:R-:W-:Y:S01]  /*1bcf0*/  IMAD.IADD R0, R0, 0x1, -R3 ;  /* 0x0000000100007824 */ /* 0x000fe200078e0a03 */
[----:B-----5:R-:W-:-:S04]  /*1bd00*/  LEA R7, R5, R2, 0x18 ;  /* 0x0000000205077211 */ /* 0x020fc800078ec0ff */
[----:B------:R-:W-:-:S04]  /*1bd10*/  SHF.L.U32 R0, R0, 0x1f, RZ ;  /* 0x0000001f00007819 */ /* 0x000fc800000006ff */
[----:B------:R-:W0:Y:S02]  /*1bd20*/  SYNCS.PHASECHK.TRANS64.TRYWAIT P0, [R7+URZ+0x32420], R0 ;  /* 0x03242000070075a7 */ /* 0x000e24000800017f */
[----:B0-----:R-:W-:Y:S05]  /*1bd30*/  @!P0 BRA `(.L_x_10725) ;  /* 0x0000006000848947 */ /* 0x001fea0003800000 */
.L_x_10952:
[----:B------:R-:W-:Y:S05]  /*1bd40*/  BSYNC B0 ;  /* 0x0000000000007941 */ /* 0x000fea0003800000 */
.L_x_10724:
[----:B------:R-:W-:-:S03]  /*1bd50*/  UMOV UR4, 0xffffffff ;  /* 0xffffffff00047882 */ /* 0x000fc60000000000 */
[----:B------:R-:W-:Y:S05]  /*1bd60*/  BRA.DIV UR4, `(.L_x_10726) ;  /* 0x00000062048c7947 */ /* 0x000fea000b800000 */
[----:B0-----:R-:W0:Y:S02]  /*1bd70*/  S2R R0, SR_TID.X ;  /* 0x0000000000007919 */ /* 0x001e240000002100 */
[----:B0-----:R-:W-:-:S04]  /*1bd80*/  SHF.R.U32.HI R0, RZ, 0x5, R0 ;  /* 0x00000005ff007819 */ /* 0x001fc80000011600 */
[----:B------:R-:W-:-:S05]  /*1bd90*/  LOP3.LUT R0, R0, 0x3, RZ, 0xc0, !PT ;  /* 0x0000000300007812 */ /* 0x000fca00078ec0ff */
[----:B------:R0:W2:Y:S02]  /*1bda0*/  SHFL.IDX PT, R14, R0, RZ, 0x1f ;  /* 0x00001fff000e7589 */ /* 0x0000a400000e0000 */
.L_x_10955:
[----:B--2---:R-:W-:-:S13]  /*1bdb0*/  ISETP.NE.AND P0, PT, R14, RZ, PT ;  /* 0x000000ff0e00720c */ /* 0x004fda0003f05270 */
[----:B------:R-:W-:Y:S05]  /*1bdc0*/  @P0 BRA `(.L_x_10452) ;  /* 0x0000000000880947 */ /* 0x000fea0003800000 */
[----:B------:R-:W-:-:S03]  /*1bdd0*/  UMOV UR4, 0xffffffff ;  /* 0xffffffff00047882 */ /* 0x000fc60000000000 */
[----:B------:R-:W-:Y:S05]  /*1bde0*/  BRA.DIV UR4, `(.L_x_10727) ;  /* 0x0000006204a07947 */ /* 0x000fea000b800000 */
[----:B------:R-:W-:-:S13]  /*1bdf0*/  ELECT P6, URZ, PT ;  /* 0x00000000003f782f */ /* 0x000fda00038c0000 */
.L_x_10958:
[----:B------:R-:W-:Y:S05]  /*1be00*/  @!P6 BRA `(.L_x_10452) ;  /* 0x000000000078e947 */ /* 0x000fea0003800000 */
[----:B0-----:R-:W2:Y:S02]  /*1be10*/  LDL.LU R0, [R1+0x8] ;  /* 0x0000080001007983 */ /* 0x001ea40000300800 */
[----:B--2---:R-:W-:-:S04]  /*1be20*/  LOP3.LUT R0, R0, 0x2, RZ, 0xfc, !PT ;  /* 0x0000000200007812 */ /* 0x004fc800078efcff */
[----:B------:R-:W-:-:S13]  /*1be30*/  ISETP.NE.AND P0, PT, R0, 0x3, PT ;  /* 0x000000030000780c */ /* 0x000fda0003f05270 */
[----:B------:R-:W-:Y:S05]  /*1be40*/  @!P0 BRA `(.L_x_10728) ;  /* 0x0000000000048947 */ /* 0x000fea0003800000 */
[----:B------:R-:W-:Y:S01]  /*1be50*/  BPT.TRAP 0x1 ;  /* 0x000000040000795c */ /* 0x000fe20000300000 */
.L_x_10728:
[----:B------:R-:W-:Y:S01]  /*1be60*/  IMAD R5, R24, 0x8, R7 ;  /* 0x0000000818057824 */ /* 0x000fe200078e0207 */
[----:B------:R-:W-:Y:S01]  /*1be70*/  SHF.L.U32 R0, R26, 0x1f, RZ ;  /* 0x0000001f1a007819 */ /* 0x000fe200000006ff */
[----:B------:R-:W-:-:S03]  /*1be80*/  VIADD R24, R24, 0x1 ;  /* 0x0000000118187836 */ /* 0x000fc60000000000 */
[----:B------:R-:W0:Y:S02]  /*1be90*/  SYNCS.PHASECHK.TRANS64.TRYWAIT P1, [R5+URZ+0x32440], R0 ;  /* 0x03244000050075a7 */ /* 0x000e24000802017f */
[----:B------:R-:W-:-:S04]  /*1bea0*/  ISETP.NE.AND P2, PT, R24, 0x2, PT ;  /* 0x000000021800780c */ /* 0x000fc80003f45270 */
[----:B------:R-:W-:Y:S01]  /*1beb0*/  SEL R3, RZ, 0x1, P2 ;  /* 0x00000001ff037807 */ /* 0x000fe20001000000 */
[----:B0-----:R-:W-:Y:S08]  /*1bec0*/  @!P1 BRA `(.L_x_10729) ;  /* 0x0000006000889947 */ /* 0x001ff00003800000 */
.L_x_10959:
[----:B------:R-:W-:Y:S02]  /*1bed0*/  SEL R24, R24, RZ, P2 ;  /* 0x000000ff18187207 */ /* 0x000fe40001000000 */
[----:B------:R-:W-:Y:S01]  /*1bee0*/  LOP3.LUT R2, R26, R3, RZ, 0x3c, !PT ;  /* 0x000000031a027212 */ /* 0x000fe200078e3cff */
[----:B------:R-:W-:Y:S06]  /*1bef0*/  @!P0 BRA `(.L_x_10730) ;  /* 0x0000000000048947 */ /* 0x000fec0003800000 */
[----:B------:R-:W-:Y:S01]  /*1bf00*/  BPT.TRAP 0x1 ;  /* 0x000000040000795c */ /* 0x000fe20000300000 */
.L_x_10730:
[----:B------:R-:W-:Y:S01]  /*1bf10*/  IMAD R3, R24, 0x8, R7 ;  /* 0x0000000818037824 */ /* 0x000fe200078e0207 */
[----:B------:R-:W-:-:S04]  /*1bf20*/  SHF.L.U32 R2, R2, 0x1f, RZ ;  /* 0x0000001f02027819 */ /* 0x000fc800000006ff */
[----:B------:R-:W2:Y:S02]  /*1bf30*/  SYNCS.PHASECHK.TRANS64.TRYWAIT P1, [R3+URZ+0x32440], R2 ;  /* 0x03244002030075a7 */ /* 0x000ea4000802017f */
[----:B--2---:R-:W-:Y:S05]  /*1bf40*/  @!P1 BRA `(.L_x_10731) ;  /* 0x00000060007c9947 */ /* 0x004fea0003800000 */
.L_x_10960:
[----:B------:R-:W-:Y:S05]  /*1bf50*/  @!P0 BRA `(.L_x_10732) ;  /* 0x0000000000048947 */ /* 0x000fea0003800000 */
[----:B------:R-:W-:Y:S01]  /*1bf60*/  BPT.TRAP 0x1 ;  /* 0x000000040000795c */ /* 0x000fe20000300000 */
.L_x_10732:
[----:B------:R-:W4:Y:S02]  /*1bf70*/  SYNCS.PHASECHK.TRANS64.TRYWAIT P1, [R5+URZ+0x32460], R0 ;  /* 0x03246000050075a7 */ /* 0x000f24000802017f */
[----:B----4-:R-:W-:Y:S05]  /*1bf80*/  @!P1 BRA `(.L_x_10733) ;  /* 0x0000006000809947 */ /* 0x010fea0003800000 */
.L_x_10961:
[----:B------:R-:W-:Y:S05]  /*1bf90*/  @!P0 BRA `(.L_x_10734) ;  /* 0x0000000000048947 */ /* 0x000fea0003800000 */
[----:B------:R-:W-:Y:S01]  /*1bfa0*/  BPT.TRAP 0x1 ;  /* 0x000000040000795c */ /* 0x000fe20000300000 */
.L_x_10734:
[----:B------:R0:W0:Y:S02]  /*1bfb0*/  SYNCS.PHASECHK.TRANS64.TRYWAIT P0, [R3+URZ+0x32460], R2 ;  /* 0x03246002030075a7 */ /* 0x000024000800017f */
[----:B0-----:R-:W-:Y:S05]  /*1bfc0*/  @!P0 NANOSLEEP.SYNCS 0x989680 ;  /* 0x009896800000895d */ /* 0x001fea0003900000 */
[----:B------:R-:W0:Y:S02]  /*1bfd0*/  @!P0 SYNCS.PHASECHK.TRANS64 P0, [R3+URZ+0x32460], R2 ;  /* 0x03246002030085a7 */ /* 0x000e24000800007f */
[----:B0-----:R-:W-:Y:S05]  /*1bfe0*/  @!P0 BRA `(.L_x_10734) ;  /* 0xfffffffc00f08947 */ /* 0x001fea000383ffff */
.L_x_10452:
[----:B------:R-:W-:Y:S05]  /*1bff0*/  BSYNC B9 ;  /* 0x0000000000097941 */ /* 0x000fea0003800000 */
.L_x_10449:
[----:B------:R-:W-:Y:S05]  /*1c000*/  EXIT ;  /* 0x000000000000794d */ /* 0x000fea0003800000 */
.L_x_10472:
[----:B0-----:R0:W1:Y:S02]  /*1c010*/  SYNCS.PHASECHK.TRANS64.TRYWAIT P5, [R0+URZ+0x32490], R93 ;  /* 0x0324905d000075a7 */ /* 0x00106400080a017f */
[----:B-1----:R-:W-:Y:S05]  /*1c020*/  @!P5 NANOSLEEP.SYNCS 0x989680 ;  /* 0x009896800000d95d */ /* 0x002fea0003900000 */
[----:B------:R-:W1:Y:S02]  /*1c030*/  @!P5 SYNCS.PHASECHK.TRANS64 P5, [R0+URZ+0x32490], R93 ;  /* 0x0324905d0000d5a7 */ /* 0x000e6400080a007f */
[----:B-1----:R-:W-:Y:S05]  /*1c040*/  @!P5 BRA `(.L_x_10472) ;  /* 0xfffffffc00f0d947 */ /* 0x002fea000383ffff */
[----:B------:R-:W-:Y:S05]  /*1c050*/  BRA `(.L_x_10735) ;  /* 0xfffffe7400d87947 */ /* 0x000fea000383ffff */
.L_x_10473:
        /* <DEDUP_REMOVED lines=8> */
.L_x_10737:
[----:B------:R-:W-:Y:S05]  /*1c0e0*/  BSYNC B1 ;  /* 0x0000000000017941 */ /* 0x000fea0003800000 */
.L_x_10736:
        /* <DEDUP_REMOVED lines=8> */
.L_x_10738:
[----:B------:R-:W-:Y:S01]  /*1c170*/  IMAD.MOV.U32 R11, RZ, RZ, R14 ;  /* 0x000000ffff0b7224 */ /* 0x000fe200078e000e */
[----:B------:R-:W-:Y:S06]  /*1c180*/  BRA `(.L_x_10739) ;  /* 0xfffffe7400a07947 */ /* 0x000fec000383ffff */
.L_x_10482:
[----:B------:R-:W-:Y:S01]  /*1c190*/  BSSY B1, `(.L_x_10740) ;  /* 0x0000008000017945 */ /* 0x000fe20003800000 */
[----:B----4-:R-:W-:Y:S02]  /*1c1a0*/  IMAD.MOV.U32 R13, RZ, RZ, R97 ;  /* 0x000000ffff0d7224 */ /* 0x010fe400078e0061 */
[----:B------:R-:W-:Y:S02]  /*1c1b0*/  IMAD.MOV.U32 R12, RZ, RZ, 0x1 ;  /* 0x00000001ff0c7424 */ /* 0x000fe400078e00ff */
[----:B---3--:R-:W-:Y:S02]  /*1c1c0*/  IMAD.MOV.U32 R11, RZ, RZ, 0x1c1f ;  /* 0x00001c1fff0b7424 */ /* 0x008fe400078e00ff */
[----:B------:R-:W-:-:S07]  /*1c1d0*/  IMAD.MOV.U32 R15, RZ, RZ, -0x1 ;  /* 0xffffffffff0f7424 */ /* 0x000fce00078e00ff */
[----:B012---:R-:W-:Y:S05]  /*1c1e0*/  WARPSYNC.COLLECTIVE R15, `(.L_x_10741) ;  /* 0x000000000f087348 */ /* 0x007fea0003c00000 */
[----:B------:R3:W4:Y:S02]  /*1c1f0*/  SHFL.IDX P6, R14, R13, R12, R11 ;  /* 0x0000000c0d0e7389 */ /* 0x00072400000c000b */
[----:B01234-:R-:W-:Y:S01]  /*1c200*/  ENDCOLLECTIVE ;  /* 0x000000000000791b */ /* 0x01ffe20003800000 */
.L_x_10741:
[----:B------:R-:W-:Y:S05]  /*1c210*/  BSYNC B1 ;  /* 0x0000000000017941 */ /* 0x000fea0003800000 */
.L_x_10740:
        /* <DEDUP_REMOVED lines=8> */
.L_x_10742:
[----:B------:R-:W-:Y:S01]  /*1c2a0*/  IMAD.MOV.U32 R43, RZ, RZ, R14 ;  /* 0x000000ffff2b7224 */ /* 0x000fe200078e000e */
[----:B------:R-:W-:Y:S06]  /*1c2b0*/  BRA `(.L_x_10743) ;  /* 0xfffffe7c001c7947 */ /* 0x000fec000383ffff */
.L_x_10492:
[----:B-1----:R1:W2:Y:S02]  /*1c2c0*/  SYNCS.PHASECHK.TRANS64.TRYWAIT P4, [R0+URZ+0x32490], R93 ;  /* 0x0324905d000075a7 */ /* 0x0022a4000808017f */
[----:B--2---:R-:W-:Y:S05]  /*1c2d0*/  @!P4 NANOSLEEP.SYNCS 0x989680 ;  /* 0x009896800000c95d */ /* 0x004fea0003900000 */
[----:B------:R-:W2:Y:S02]  /*1c2e0*/  @!P4 SYNCS.PHASECHK.TRANS64 P4, [R0+URZ+0x32490], R93 ;  /* 0x0324905d0000c5a7 */ /* 0x000ea4000808007f */
[----:B--2---:R-:W-:Y:S05]  /*1c2f0*/  @!P4 BRA `(.L_x_10492) ;  /* 0xfffffffc00f0c947 */ /* 0x004fea000383ffff */
[----:B------:R-:W-:Y:S05]  /*1c300*/  BRA `(.L_x_10744) ;  /* 0xfffffe8400e87947 */ /* 0x000fea000383ffff */
.L_x_10493:
        /* <DEDUP_REMOVED lines=8> */
.L_x_10746:
[----:B------:R-:W-:Y:S05]  /*1c390*/  BSYNC B1 ;  /* 0x0000000000017941 */ /* 0x000fea0003800000 */
.L_x_10745:
        /* <DEDUP_REMOVED lines=8> */
.L_x_10747:
[----:B------:R-:W-:Y:S01]  /*1c420*/  IMAD.MOV.U32 R11, RZ, RZ, R14 ;  /* 0x000000ffff0b7224 */ /* 0x000fe200078e000e */
[----:B------:R-:W-:Y:S06]  /*1c430*/  BRA `(.L_x_10748) ;  /* 0xfffffe8400b47947 */ /* 0x000fec000383ffff */
.L_x_10498:
        /* <DEDUP_REMOVED lines=8> */
.L_x_10750:
[----:B------:R-:W-:Y:S05]  /*1c4c0*/  BSYNC B1 ;  /* 0x0000000000017941 */ /* 0x000fea0003800000 */
.L_x_10749:
        /* <DEDUP_REMOVED lines=8> */
.L_x_10751:
[----:B------:R-:W-:Y:S01]  /*1c550*/  IMAD.MOV.U32 R94, RZ, RZ, R14 ;  /* 0x000000ffff5e7224 */ /* 0x000fe200078e000e */
[----:B------:R-:W-:Y:S06]  /*1c560*/  BRA `(.L_x_10752) ;  /* 0xfffffe8c00587947 */ /* 0x000fec000383ffff */
.L_x_10503:
[----:B-1----:R1:W2:Y:S02]  /*1c570*/  SYNCS.PHASECHK.TRANS64.TRYWAIT P2, [R0+URZ+0x32490], R93 ;  /* 0x0324905d000075a7 */ /* 0x0022a4000804017f */
[----:B--2---:R-:W-:Y:S05]  /*1c580*/  @!P2 NANOSLEEP.SYNCS 0x989680 ;  /* 0x009896800000a95d */ /* 0x004fea0003900000 */
[----:B------:R-:W2:Y:S02]  /*1c590*/  @!P2 SYNCS.PHASECHK.TRANS64 P2, [R0+URZ+0x32490], R93 ;  /* 0x0324905d0000a5a7 */ /* 0x000ea4000804007f */
[----:B--2---:R-:W-:Y:S05]  /*1c5a0*/  @!P2 BRA `(.L_x_10503) ;  /* 0xfffffffc00f0a947 */ /* 0x004fea000383ffff */
[----:B------:R-:W-:Y:S05]  /*1c5b0*/  BRA `(.L_x_10753) ;  /* 0xfffffe9400547947 */ /* 0x000fea000383ffff */
.L_x_10504:
        /* <DEDUP_REMOVED lines=8> */
.L_x_10755:
[----:B------:R-:W-:Y:S05]  /*1c640*/  BSYNC B1 ;  /* 0x0000000000017941 */ /* 0x000fea0003800000 */
.L_x_10754:
        /* <DEDUP_REMOVED lines=8> */
.L_x_10756:
[----:B------:R-:W-:Y:S05]  /*1c6d0*/  BRA `(.L_x_10757) ;  /* 0xfffffe9400747947 */ /* 0x000fea000383ffff */
.L_x_10507:
[----:B------:R-:W-:Y:S01]  /*1c6e0*/  BSSY B1, `(.L_x_10758) ;  /* 0x0000008000017945 */ /* 0x000fe20003800000 */
[----:B----4-:R-:W-:Y:S01]  /*1c6f0*/  IMAD.MOV.U32 R13, RZ, RZ, R37 ;  /* 0x000000ffff0d7224 */ /* 0x010fe200078e0025 */
[----:B------:R-:W-:Y:S01]  /*1c700*/  MOV R12, 0x1 ;  /* 0x00000001000c7802 */ /* 0x000fe20000000f00 */
[----:B------:R-:W-:Y:S02]  /*1c710*/  IMAD.MOV.U32 R11, RZ, RZ, 0x1c1f ;  /* 0x00001c1fff0b7424 */ /* 0x000fe400078e00ff */
[----:B------:R-:W-:-:S07]  /*1c720*/  IMAD.MOV.U32 R15, RZ, RZ, -0x1 ;  /* 0xffffffffff0f7424 */ /* 0x000fce00078e00ff */
[----:B0123--:R-:W-:Y:S05]  /*1c730*/  WARPSYNC.COLLECTIVE R15, `(.L_x_10759) ;  /* 0x000000000f087348 */ /* 0x00ffea0003c00000 */
[----:B---3--:R3:W4:Y:S02]  /*1c740*/  SHFL.IDX P6, R14, R13, R12, R11 ;  /* 0x0000000c0d0e7389 */ /* 0x00872400000c000b */
[----:B01234-:R-:W-:Y:S01]  /*1c750*/  ENDCOLLECTIVE ;  /* 0x000000000000791b */ /* 0x01ffe20003800000 */
.L_x_10759:
[----:B------:R-:W-:Y:S05]  /*1c760*/  BSYNC B1 ;  /* 0x0000000000017941 */ /* 0x000fea0003800000 */
.L_x_10758:
        /* <DEDUP_REMOVED lines=8> */
.L_x_10760:
[----:B------:R-:W-:Y:S05]  /*1c7f0*/  BRA `(.L_x_10761) ;  /* 0xfffffe9400747947 */ /* 0x000fea000383ffff */
.L_x_10511:
[----:B------:R0:W0:Y:S02]  /*1c800*/  SYNCS.PHASECHK.TRANS64.TRYWAIT P3, [R0+URZ+0x324b0], R93 ;  /* 0x0324b05d000075a7 */ /* 0x000024000806017f */
[----:B0-----:R-:W-:Y:S05]  /*1c810*/  @!P3 NANOSLEEP.SYNCS 0x989680 ;  /* 0x009896800000b95d */ /* 0x001fea0003900000 */
[----:B------:R-:W0:Y:S02]  /*1c820*/  @!P3 SYNCS.PHASECHK.TRANS64 P3, [R0+URZ+0x324b0], R93 ;  /* 0x0324b05d0000b5a7 */ /* 0x000e24000806007f */
[----:B0-----:R-:W-:Y:S05]  /*1c830*/  @!P3 BRA `(.L_x_10511) ;  /* 0xfffffffc00f0b947 */ /* 0x001fea000383ffff */
[----:B------:R-:W-:Y:S05]  /*1c840*/  BRA `(.L_x_10762) ;  /* 0xfffffe9400ec7947 */ /* 0x000fea000383ffff */
.L_x_10521:
[----:B------:R-:W-:Y:S01]  /*1c850*/  BSSY B0, `(.L_x_10763) ;  /* 0x0000007000007945 */ /* 0x000fe20003800000 */
[----:B------:R-:W-:Y:S02]  /*1c860*/  IMAD.MOV.U32 R12, RZ, RZ, RZ ;  /* 0x000000ffff0c7224 */ /* 0x000fe400078e00ff */
[----:B------:R-:W-:Y:S02]  /*1c870*/  IMAD.MOV.U32 R11, RZ, RZ, 0x1f ;  /* 0x0000001fff0b7424 */ /* 0x000fe400078e00ff */
[----:B------:R-:W-:-:S07]  /*1c880*/  IMAD.MOV.U32 R15, RZ, RZ, -0x1 ;  /* 0xffffffffff0f7424 */ /* 0x000fce00078e00ff */
[----:B------:R-:W-:Y:S05]  /*1c890*/  WARPSYNC.COLLECTIVE R15, `(.L_x_10764) ;  /* 0x000000000f087348 */ /* 0x000fea0003c00000 */
[----:B------:R0:W1:Y:S02]  /*1c8a0*/  SHFL.IDX P6, R14, R13, R12, R11 ;  /* 0x0000000c0d0e7389 */ /* 0x00006400000c000b */
[----:B01----:R-:W-:Y:S01]  /*1c8b0*/  ENDCOLLECTIVE ;  /* 0x000000000000791b */ /* 0x003fe20003800000 */
.L_x_10764:
[----:B------:R-:W-:Y:S05]  /*1c8c0*/  BSYNC B0 ;  /* 0x0000000000007941 */ /* 0x000fea0003800000 */
.L_x_10763:
[----:B------:R-:W-:Y:S05]  /*1c8d0*/  BRA `(.L_x_10765) ;  /* 0xfffffea400e47947 */ /* 0x000fea000383ffff */
.L_x_10533:
[----:B------:R-:W-:Y:S01]  /*1c8e0*/  BSSY B1, `(.L_x_10766) ;  /* 0x0000008000017945 */ /* 0x000fe20003800000 */
[----:B0-----:R-:W-:Y:S01]  /*1c8f0*/  IMAD.MOV.U32 R13, RZ, RZ, R28 ;  /* 0x000000ffff0d7224 */ /* 0x001fe200078e001c */
[----:B------:R-:W-:Y:S01]  /*1c900*/  MOV R12, RZ ;  /* 0x000000ff000c7202 */ /* 0x000fe20000000f00 */
[----:B------:R-:W-:Y:S02]  /*1c910*/  IMAD.MOV.U32 R11, RZ, RZ, 0x1c1f ;  /* 0x00001c1fff0b7424 */ /* 0x000fe400078e00ff */
[----:B------:R-:W-:-:S07]  /*1c920*/  IMAD.MOV.U32 R15, RZ, RZ, -0x1 ;  /* 0xffffffffff0f7424 */ /* 0x000fce00078e00ff */
[----:B------:R-:W-:Y:S05]  /*1c930*/  WARPSYNC.COLLECTIVE R15, `(.L_x_10767) ;  /* 0x000000000f087348 */ /* 0x000fea0003c00000 */
[----:B------:R0:W1:Y:S02]  /*1c940*/  SHFL.IDX P6, R14, R13, R12, R11 ;  /* 0x0000000c0d0e7389 */ /* 0x00006400000c000b */
[----:B01----:R-:W-:Y:S01]  /*1c950*/  ENDCOLLECTIVE ;  /* 0x000000000000791b */ /* 0x003fe20003800000 */
.L_x_10767:
[----:B------:R-:W-:Y:S05]  /*1c960*/  BSYNC B1 ;  /* 0x0000000000017941 */ /* 0x000fea0003800000 */
.L_x_10766:
        /* <DEDUP_REMOVED lines=8> */
.L_x_10768:
[----:B------:R-:W-:Y:S02]  /*1c9f0*/  IMAD.MOV.U32 R13, RZ, RZ, R25 ;  /* 0x000000ffff0d7224 */ /* 0x000fe400078e0019 */
[----:B------:R-:W-:-:S07]  /*1ca00*/  IMAD.MOV.U32 R20, RZ, RZ, R14 ;  /* 0x000000ffff147224 */ /* 0x000fce00078e000e */
[----:B------:R-:W-:Y:S05]  /*1ca10*/  WARPSYNC.COLLECTIVE R15, `(.L_x_10769) ;  /* 0x000000000f087348 */ /* 0x000fea0003c00000 */
[----:B------:R0:W1:Y:S02]  /*1ca20*/  SHFL.IDX P6, R14, R13, R12, R11 ;  /* 0x0000000c0d0e7389 */ /* 0x00006400000c000b */
[----:B01----:R-:W-:Y:S01]  /*1ca30*/  ENDCOLLECTIVE ;  /* 0x000000000000791b */ /* 0x003fe20003800000 */
.L_x_10769:
[----:B------:R-:W-:Y:S02]  /*1ca40*/  IMAD.MOV.U32 R13, RZ, RZ, R26 ;  /* 0x000000ffff0d7224 */ /* 0x000fe400078e001a */
[----:B------:R-:W-:-:S07]  /*1ca50*/  IMAD.MOV.U32 R25, RZ, RZ, R14 ;  /* 0x000000ffff197224 */ /* 0x000fce00078e000e */
[----:B------:R-:W-:Y:S05]  /*1ca60*/  WARPSYNC.COLLECTIVE R15, `(.L_x_10770) ;  /* 0x000000000f087348 */ /* 0x000fea0003c00000 */
[----:B------:R0:W1:Y:S02]  /*1ca70*/  SHFL.IDX P6, R14, R13, R12, R11 ;  /* 0x0000000c0d0e7389 */ /* 0x00006400000c000b */
[----:B01----:R-:W-:Y:S01]  /*1ca80*/  ENDCOLLECTIVE ;  /* 0x000000000000791b */ /* 0x003fe20003800000 */
.L_x_10770:
[----:B------:R-:W-:Y:S01]  /*1ca90*/  MOV R26, R14 ;  /* 0x0000000e001a7202 */ /* 0x000fe20000000f00 */
[----:B------:R-:W-:Y:S06]  /*1caa0*/  BRA `(.L_x_10771) ;  /* 0xfffffea800fc7947 */ /* 0x000fec000383ffff */
.L_x_10537:
[----:B0-----:R0:W1:Y:S02]  /*1cab0*/  SYNCS.PHASECHK.TRANS64.TRYWAIT P0, [R19+URZ+0x32400], R28 ;  /* 0x0324001c130075a7 */ /* 0x001064000800017f */
[----:B-1----:R-:W-:Y:S05]  /*1cac0*/  @!P0 NANOSLEEP.SYNCS 0x989680 ;  /* 0x009896800000895d */ /* 0x002fea0003900000 */
[----:B------:R-:W1:Y:S02]  /*1cad0*/  @!P0 SYNCS.PHASECHK.TRANS64 P0, [R19+URZ+0x32400], R28 ;  /* 0x0324001c130085a7 */ /* 0x000e64000800007f */
[----:B-1----:R-:W-:Y:S05]  /*1cae0*/  @!P0 BRA `(.L_x_10537) ;  /* 0xfffffffc00f08947 */ /* 0x002fea000383ffff */
[----:B------:R-:W-:Y:S05]  /*1caf0*/  BRA `(.L_x_10772) ;  /* 0xfffffeb000207947 */ /* 0x000fea000383ffff */
.L_x_10545:
        /* <DEDUP_REMOVED lines=8> */
.L_x_10774:
[----:B------:R-:W-:Y:S05]  /*1cb80*/  BSYNC B1 ;  /* 0x0000000000017941 */ /* 0x000fea0003800000 */
.L_x_10773:
        /* <DEDUP_REMOVED lines=8> */
.L_x_10775:
[----:B------:R-:W-:Y:S02]  /*1cc10*/  IMAD.MOV.U32 R13, RZ, RZ, R25 ;  /* 0x000000ffff0d7224 */ /* 0x000fe400078e0019 */
[----:B------:R-:W-:-:S07]  /*1cc20*/  IMAD.MOV.U32 R20, RZ, RZ, R14 ;  /* 0x000000ffff147224 */ /* 0x000fce00078e000e */
[----:B------:R-:W-:Y:S05]  /*1cc30*/  WARPSYNC.COLLECTIVE R15, `(.L_x_10776) ;  /* 0x000000000f087348 */ /* 0x000fea0003c00000 */
[----:B------:R0:W1:Y:S02]  /*1cc40*/  SHFL.IDX P6, R14, R13, R12, R11 ;  /* 0x0000000c0d0e7389 */ /* 0x00006400000c000b */
[----:B01----:R-:W-:Y:S01]  /*1cc50*/  ENDCOLLECTIVE ;  /* 0x000000000000791b */ /* 0x003fe20003800000 */
.L_x_10776:
[----:B------:R-:W-:Y:S01]  /*1cc60*/  IMAD.MOV.U32 R13, RZ, RZ, R26 ;  /* 0x000000ffff0d7224 */ /* 0x000fe200078e001a */
[----:B------:R-:W-:-:S07]  /*1cc70*/  MOV R21, R14 ;  /* 0x0000000e00157202 */ /* 0x000fce0000000f00 */
[----:B------:R-:W-:Y:S05]  /*1cc80*/  WARPSYNC.COLLECTIVE R15, `(.L_x_10777) ;  /* 0x000000000f087348 */ /* 0x000fea0003c00000 */
[----:B------:R0:W1:Y:S02]  /*1cc90*/  SHFL.IDX P6, R14, R13, R12, R11 ;  /* 0x0000000c0d0e7389 */ /* 0x00006400000c000b */
[----:B01----:R-:W-:Y:S01]  /*1cca0*/  ENDCOLLECTIVE ;  /* 0x000000000000791b */ /* 0x003fe20003800000 */
.L_x_10777:
[----:B------:R-:W-:Y:S05]  /*1ccb0*/  BRA `(.L_x_10778) ;  /* 0xfffffeb800847947 */ /* 0x000fea000383ffff */
.L_x_10549:
[----:B0-----:R0:W1:Y:S02]  /*1ccc0*/  SYNCS.PHASECHK.TRANS64.TRYWAIT P1, [R19+URZ+0x32400], R26 ;  /* 0x0324001a130075a7 */ /* 0x001064000802017f */
[----:B-1----:R-:W-:Y:S05]  /*1ccd0*/  @!P1 NANOSLEEP.SYNCS 0x989680 ;  /* 0x009896800000995d */ /* 0x002fea0003900000 */
[----:B------:R-:W1:Y:S02]  /*1cce0*/  @!P1 SYNCS.PHASECHK.TRANS64 P1, [R19+URZ+0x32400], R26 ;  /* 0x0324001a130095a7 */ /* 0x000e64000802007f */
[----:B-1----:R-:W-:Y:S05]  /*1ccf0*/  @!P1 BRA `(.L_x_10549) ;  /* 0xfffffffc00f09947 */ /* 0x002fea000383ffff */
[----:B------:R-:W-:Y:S05]  /*1cd00*/  BRA `(.L_x_10779) ;  /* 0xfffffebc00687947 */ /* 0x000fea000383ffff */
.L_x_10555:
[----:B---3--:R3:W0:Y:S02]  /*1cd10*/  SYNCS.PHASECHK.TRANS64.TRYWAIT P1, [R4+URZ+0x32430], R5 ;  /* 0x03243005040075a7 */ /* 0x008624000802017f */
[----:B0-----:R-:W-:Y:S05]  /*1cd20*/  @!P1 NANOSLEEP.SYNCS 0x989680 ;  /* 0x009896800000995d */ /* 0x001fea0003900000 */
[----:B------:R-:W0:Y:S02]  /*1cd30*/  @!P1 SYNCS.PHASECHK.TRANS64 P1, [R4+URZ+0x32430], R5 ;  /* 0x03243005040095a7 */ /* 0x000e24000802007f */
[----:B0-----:R-:W-:Y:S05]  /*1cd40*/  @!P1 BRA `(.L_x_10555) ;  /* 0xfffffffc00f09947 */ /* 0x001fea000383ffff */
[----:B------:R-:W-:Y:S05]  /*1cd50*/  BRA `(.L_x_10554) ;  /* 0xfffffec800a87947 */ /* 0x000fea000383ffff */
.L_x_10557:
[----:B0-----:R0:W4:Y:S02]  /*1cd60*/  SYNCS.PHASECHK.TRANS64.TRYWAIT P1, [R19+URZ+0x32410], R0 ;  /* 0x03241000130075a7 */ /* 0x001124000802017f */
[----:B----4-:R-:W-:Y:S05]  /*1cd70*/  @!P1 NANOSLEEP.SYNCS 0x989680 ;  /* 0x009896800000995d */ /* 0x010fea0003900000 */
[----:B------:R-:W4:Y:S02]  /*1cd80*/  @!P1 SYNCS.PHASECHK.TRANS64 P1, [R19+URZ+0x32410], R0 ;  /* 0x03241000130095a7 */ /* 0x000f24000802007f */
[----:B----4-:R-:W-:Y:S05]  /*1cd90*/  @!P1 BRA `(.L_x_10557) ;  /* 0xfffffffc00f09947 */ /* 0x010fea000383ffff */
[----:B------:R-:W-:Y:S05]  /*1cda0*/  BRA `(.L_x_10780) ;  /* 0xfffffecc00547947 */ /* 0x000fea000383ffff */
.L_x_10561:
[----:B------:R0:W0:Y:S02]  /*1cdb0*/  SYNCS.PHASECHK.TRANS64.TRYWAIT P1, [R4+URZ+0x32450], R5 ;  /* 0x03245005040075a7 */ /* 0x000024000802017f */
[----:B0-----:R-:W-:Y:S05]  /*1cdc0*/  @!P1 NANOSLEEP.SYNCS 0x989680 ;  /* 0x009896800000995d */ /* 0x001fea0003900000 */
[----:B------:R-:W0:Y:S02]  /*1cdd0*/  @!P1 SYNCS.PHASECHK.TRANS64 P1, [R4+URZ+0x32450], R5 ;  /* 0x03245005040095a7 */ /* 0x000e24000802007f */
[----:B0-----:R-:W-:Y:S05]  /*1cde0*/  @!P1 BRA `(.L_x_10561) ;  /* 0xfffffffc00f09947 */ /* 0x001fea000383ffff */
[----:B------:R-:W-:Y:S05]  /*1cdf0*/  BRA `(.L_x_10560) ;  /* 0xfffffecc00647947 */ /* 0x000fea000383ffff */
.L_x_10568:
[----:B-1----:R1:W2:Y:S02]  /*1ce00*/  SYNCS.PHASECHK.TRANS64.TRYWAIT P2, [R4+URZ+0x32430], R0 ;  /* 0x03243000040075a7 */ /* 0x0022a4000804017f */
[----:B--2---:R-:W-:Y:S05]  /*1ce10*/  @!P2 NANOSLEEP.SYNCS 0x989680 ;  /* 0x009896800000a95d */ /* 0x004fea0003900000 */
[----:B------:R-:W2:Y:S02]  /*1ce20*/  @!P2 SYNCS.PHASECHK.TRANS64 P2, [R4+URZ+0x32430], R0 ;  /* 0x032430000400a5a7 */ /* 0x000ea4000804007f */
[----:B--2---:R-:W-:Y:S05]  /*1ce30*/  @!P2 BRA `(.L_x_10568) ;  /* 0xfffffffc00f0a947 */ /* 0x004fea000383ffff */
[----:B------:R-:W-:Y:S05]  /*1ce40*/  BRA `(.L_x_10567) ;  /* 0xfffffef000887947 */ /* 0x000fea000383ffff */
.L_x_10572:
[----:B---3--:R3:W4:Y:S02]  /*1ce50*/  SYNCS.PHASECHK.TRANS64.TRYWAIT P2, [R4+URZ+0x32450], R0 ;  /* 0x03245000040075a7 */ /* 0x008724000804017f */
[----:B----4-:R-:W-:Y:S05]  /*1ce60*/  @!P2 NANOSLEEP.SYNCS 0x989680 ;  /* 0x009896800000a95d */ /* 0x010fea0003900000 */
[----:B------:R-:W4:Y:S02]  /*1ce70*/  @!P2 SYNCS.PHASECHK.TRANS64 P2, [R4+URZ+0x32450], R0 ;  /* 0x032450000400a5a7 */ /* 0x000f24000804007f */
[----:B----4-:R-:W-:Y:S05]  /*1ce80*/  @!P2 BRA `(.L_x_10572) ;  /* 0xfffffffc00f0a947 */ /* 0x010fea000383ffff */
[----:B------:R-:W-:Y:S05]  /*1ce90*/  BRA `(.L_x_10571) ;  /* 0xfffffef400207947 */ /* 0x000fea000383ffff */
.L_x_10580:
[----:B------:R-:W-:Y:S02]  /*1cea0*/  IMAD.MOV.U32 R13, RZ, RZ, R20 ;  /* 0x000000ffff0d7224 */ /* 0x000fe400078e0014 */
[----:B------:R-:W-:Y:S02]  /*1ceb0*/  IMAD.MOV.U32 R12, RZ, RZ, RZ ;  /* 0x000000ffff0c7224 */ /* 0x000fe400078e00ff */
[----:B------:R-:W-:Y:S02]  /*1cec0*/  IMAD.MOV.U32 R11, RZ, RZ, 0x181f ;  /* 0x0000181fff0b7424 */ /* 0x000fe400078e00ff */
[----:B------:R-:W-:-:S07]  /*1ced0*/  IMAD.MOV.U32 R15, RZ, RZ, -0x1 ;  /* 0xffffffffff0f7424 */ /* 0x000fce00078e00ff */
[----:B-----5:R-:W-:Y:S05]  /*1cee0*/  WARPSYNC.COLLECTIVE R15, `(.L_x_10781) ;  /* 0x000000000f087348 */ /* 0x020fea0003c00000 */
[----:B------:R0:W1:Y:S02]  /*1cef0*/  SHFL.IDX P6, R14, R13, R12, R11 ;  /* 0x0000000c0d0e7389 */ /* 0x00006400000c000b */
[----:B01---5:R-:W-:Y:S01]  /*1cf00*/  ENDCOLLECTIVE ;  /* 0x000000000000791b */ /* 0x023fe20003800000 */
.L_x_10781:
[----:B------:R-:W-:Y:S02]  /*1cf10*/  IMAD.MOV.U32 R13, RZ, RZ, R3 ;  /* 0x000000ffff0d7224 */ /* 0x000fe400078e0003 */
[----:B------:R-:W-:-:S07]  /*1cf20*/  IMAD.MOV.U32 R88, RZ, RZ, R14 ;  /* 0x000000ffff587224 */ /* 0x000fce00078e000e */
[----:B------:R-:W-:Y:S05]  /*1cf30*/  WARPSYNC.COLLECTIVE R15, `(.L_x_10782) ;  /* 0x000000000f087348 */ /* 0x000fea0003c00000 */
[----:B------:R0:W1:Y:S02]  /*1cf40*/  SHFL.IDX P6, R14, R13, R12, R11 ;  /* 0x0000000c0d0e7389 */ /* 0x00006400000c000b */
[----:B01----:R-:W-:Y:S01]  /*1cf50*/  ENDCOLLECTIVE ;  /* 0x000000000000791b */ /* 0x003fe20003800000 */
.L_x_10782:
[----:B------:R-:W-:Y:S05]  /*1cf60*/  BRA `(.L_x_10783) ;  /* 0xffffff3c00487947 */ /* 0x000fea000383ffff */
.L_x_10583:
[----:B------:R-:W-:Y:S01]  /*1cf70*/  BSSY B1, `(.L_x_10784) ;  /* 0x0000008000017945 */ /* 0x000fe20003800000 */
[----:B---3--:R-:W-:Y:S02]  /*1cf80*/  IMAD.MOV.U32 R13, RZ, RZ, R20 ;  /* 0x000000ffff0d7224 */ /* 0x008fe400078e0014 */
[----:B------:R-:W-:Y:S02]  /*1cf90*/  IMAD.MOV.U32 R12, RZ, RZ, 0x1 ;  /* 0x00000001ff0c7424 */ /* 0x000fe400078e00ff */
[----:B------:R-:W-:Y:S02]  /*1cfa0*/  IMAD.MOV.U32 R11, RZ, RZ, 0x181f ;  /* 0x0000181fff0b7424 */ /* 0x000fe400078e00ff */
[----:B------:R-:W-:-:S07]  /*1cfb0*/  IMAD.MOV.U32 R15, RZ, RZ, -0x1 ;  /* 0xffffffffff0f7424 */ /* 0x000fce00078e00ff */
[----:B012--5:R-:W-:Y:S05]  /*1cfc0*/  WARPSYNC.COLLECTIVE R15, `(.L_x_10785) ;  /* 0x000000000f087348 */ /* 0x027fea0003c00000 */
[----:B--2---:R2:W3:Y:S02]  /*1cfd0*/  SHFL.IDX P6, R14, R13, R12, R11 ;  /* 0x0000000c0d0e7389 */ /* 0x0044e400000c000b */
[----:B0123-5:R-:W-:Y:S01]  /*1cfe0*/  ENDCOLLECTIVE ;  /* 0x000000000000791b */ /* 0x02ffe20003800000 */
.L_x_10785:
[----:B------:R-:W-:Y:S05]  /*1cff0*/  BSYNC B1 ;  /* 0x0000000000017941 */ /* 0x000fea0003800000 */
.L_x_10784:
        /* <DEDUP_REMOVED lines=8> */
.L_x_10786:
[----:B------:R-:W-:Y:S05]  /*1d080*/  BRA `(.L_x_10787) ;  /* 0xffffff3c00907947 */ /* 0x000fea000383ffff */
.L_x_10586:
[----:B------:R-:W-:Y:S01]  /*1d090*/  BSSY B1, `(.L_x_10788) ;  /* 0x0000008000017945 */ /* 0x000fe20003800000 */
[----:B------:R-:W-:Y:S02]  /*1d0a0*/  IMAD.MOV.U32 R13, RZ, RZ, R20 ;  /* 0x000000ffff0d7224 */ /* 0x000fe400078e0014 */
[----:B------:R-:W-:Y:S02]  /*1d0b0*/  IMAD.MOV.U32 R12, RZ, RZ, 0x2 ;  /* 0x00000002ff0c7424 */ /* 0x000fe400078e00ff */
[----:B--2---:R-:W-:Y:S02]  /*1d0c0*/  IMAD.MOV.U32 R11, RZ, RZ, 0x181f ;  /* 0x0000181fff0b7424 */ /* 0x004fe400078e00ff */
[----:B------:R-:W-:-:S07]  /*1d0d0*/  IMAD.MOV.U32 R15, RZ, RZ, -0x1 ;  /* 0xffffffffff0f7424 */ /* 0x000fce00078e00ff */
[----:B01-34-:R-:W-:Y:S05]  /*1d0e0*/  WARPSYNC.COLLECTIVE R15, `(.L_x_10789) ;  /* 0x000000000f087348 */ /* 0x01bfea0003c00000 */
[----:B------:R2:W0:Y:S02]  /*1d0f0*/  SHFL.IDX P6, R14, R13, R12, R11 ;  /* 0x0000000c0d0e7389 */ /* 0x00042400000c000b */
[----:B01234-:R-:W-:Y:S01]  /*1d100*/  ENDCOLLECTIVE ;  /* 0x000000000000791b */ /* 0x01ffe20003800000 */
.L_x_10789:
[----:B------:R-:W-:Y:S05]  /*1d110*/  BSYNC B1 ;  /* 0x0000000000017941 */ /* 0x000fea0003800000 */
.L_x_10788:
        /* <DEDUP_REMOVED lines=8> */
.L_x_10790:
[----:B------:R-:W-:Y:S05]  /*1d1a0*/  BRA `(.L_x_10791) ;  /* 0xffffff3c00d87947 */ /* 0x000fea000383ffff */
.L_x_10589:
        /* <DEDUP_REMOVED lines=8> */
.L_x_10793:
[----:B------:R-:W-:Y:S05]  /*1d230*/  BSYNC B1 ;  /* 0x0000000000017941 */ /* 0x000fea0003800000 */
.L_x_10792:
        /* <DEDUP_REMOVED lines=8> */
.L_x_10794:
[----:B------:R-:W-:Y:S05]  /*1d2c0*/  BRA `(.L_x_10795) ;  /* 0xffffff4000207947 */ /* 0x000fea000383ffff */
.L_x_10591:
[----:B------:R-:W-:Y:S01]  /*1d2d0*/  IMAD.MOV.U32 R13, RZ, RZ, R8 ;  /* 0x000000ffff0d7224 */ /* 0x000fe200078e0008 */
[----:B------:R-:W-:Y:S01]  /*1d2e0*/  MOV R12, RZ ;  /* 0x000000ff000c7202 */ /* 0x000fe20000000f00 */
[----:B------:R-:W-:Y:S02]  /*1d2f0*/  IMAD.MOV.U32 R11, RZ, RZ, 0x1c1f ;  /* 0x00001c1fff0b7424 */ /* 0x000fe400078e00ff */
[----:B------:R-:W-:-:S07]  /*1d300*/  IMAD.MOV.U32 R15, RZ, RZ, -0x1 ;  /* 0xffffffffff0f7424 */ /* 0x000fce00078e00ff */
[----:B------:R-:W-:Y:S05]  /*1d310*/  WARPSYNC.COLLECTIVE R15, `(.L_x_10796) ;  /* 0x000000000f087348 */ /* 0x000fea0003c00000 */
[----:B------:R0:W1:Y:S02]  /*1d320*/  SHFL.IDX P6, R14, R13, R12, R11 ;  /* 0x0000000c0d0e7389 */ /* 0x00006400000c000b */
[----:B01----:R-:W-:Y:S01]  /*1d330*/  ENDCOLLECTIVE ;  /* 0x000000000000791b */ /* 0x003fe20003800000 */
.L_x_10796:
[----:B------:R-:W-:Y:S02]  /*1d340*/  IMAD.MOV.U32 R13, RZ, RZ, R3 ;  /* 0x000000ffff0d7224 */ /* 0x000fe400078e0003 */
[----:B------:R-:W-:-:S07]  /*1d350*/  IMAD.MOV.U32 R9, RZ, RZ, R14 ;  /* 0x000000ffff097224 */ /* 0x000fce00078e000e */
[----:B------:R-:W-:Y:S05]  /*1d360*/  WARPSYNC.COLLECTIVE R15, `(.L_x_10797) ;  /* 0x000000000f087348 */ /* 0x000fea0003c00000 */
[----:B------:R0:W1:Y:S02]  /*1d370*/  SHFL.IDX P6, R14, R13, R12, R11 ;  /* 0x0000000c0d0e7389 */ /* 0x00006400000c000b */
[----:B01----:R-:W-:Y:S01]  /*1d380*/  ENDCOLLECTIVE ;  /* 0x000000000000791b */ /* 0x003fe20003800000 */
.L_x_10797:
[----:B------:R-:W-:Y:S01]  /*1d390*/  IMAD.MOV.U32 R12, RZ, RZ, R14 ;  /* 0x000000ffff0c7224 */ /* 0x000fe200078e000e */
[----:B------:R-:W-:Y:S06]  /*1d3a0*/  BRA `(.L_x_10798) ;  /* 0xffffff4400207947 */ /* 0x000fec000383ffff */
.L_x_10594:
[----:B------:R-:W-:Y:S01]  /*1d3b0*/  BSSY B1, `(.L_x_10799) ;  /* 0x0000008000017945 */ /* 0x000fe20003800000 */
[----:B---3--:R-:W-:Y:S02]  /*1d3c0*/  IMAD.MOV.U32 R13, RZ, RZ, R8 ;  /* 0x000000ffff0d7224 */ /* 0x008fe400078e0008 */
[----:B--2---:R-:W-:Y:S02]  /*1d3d0*/  IMAD.MOV.U32 R12, RZ, RZ, 0x1 ;  /* 0x00000001ff0c7424 */ /* 0x004fe400078e00ff */
[----:B------:R-:W-:Y:S02]  /*1d3e0*/  IMAD.MOV.U32 R11, RZ, RZ, 0x1c1f ;  /* 0x00001c1fff0b7424 */ /* 0x000fe400078e00ff */
[----:B------:R-:W-:-:S07]  /*1d3f0*/  IMAD.MOV.U32 R15, RZ, RZ, -0x1 ;  /* 0xffffffffff0f7424 */ /* 0x000fce00078e00ff */
[----:B01----:R-:W-:Y:S05]  /*1d400*/  WARPSYNC.COLLECTIVE R15, `(.L_x_10800) ;  /* 0x000000000f087348 */ /* 0x003fea0003c00000 */
[----:B------:R2:W3:Y:S02]  /*1d410*/  SHFL.IDX P6, R14, R13, R12, R11 ;  /* 0x0000000c0d0e7389 */ /* 0x0004e400000c000b */
[----:B0123--:R-:W-:Y:S01]  /*1d420*/  ENDCOLLECTIVE ;  /* 0x000000000000791b */ /* 0x00ffe20003800000 */
.L_x_10800:
[----:B------:R-:W-:Y:S05]  /*1d430*/  BSYNC B1 ;  /* 0x0000000000017941 */ /* 0x000fea0003800000 */
.L_x_10799:
        /* <DEDUP_REMOVED lines=8> */
.L_x_10801:
[----:B------:R-:W-:Y:S01]  /*1d4c0*/  IMAD.MOV.U32 R3, RZ, RZ, R14 ;  /* 0x000000ffff037224 */ /* 0x000fe200078e000e */
[----:B------:R-:W-:Y:S06]  /*1d4d0*/  BRA `(.L_x_10802) ;  /* 0xffffff4c00f87947 */ /* 0x000fec000383ffff */
.L_x_10598:
[----:B------:R-:W-:Y:S02]  /*1d4e0*/  IMAD.MOV.U32 R13, RZ, RZ, R20 ;  /* 0x000000ffff0d7224 */ /* 0x000fe400078e0014 */
[----:B------:R-:W-:Y:S02]  /*1d4f0*/  IMAD.MOV.U32 R12, RZ, RZ, RZ ;  /* 0x000000ffff0c7224 */ /* 0x000fe400078e00ff */
[----:B------:R-:W-:Y:S02]  /*1d500*/  IMAD.MOV.U32 R11, RZ, RZ, 0x181f ;  /* 0x0000181fff0b7424 */ /* 0x000fe400078e00ff */
[----:B------:R-:W-:-:S07]  /*1d510*/  IMAD.MOV.U32 R15, RZ, RZ, -0x1 ;  /* 0xffffffffff0f7424 */ /* 0x000fce00078e00ff */
[----:B0-----:R-:W-:Y:S05]  /*1d520*/  WARPSYNC.COLLECTIVE R15, `(.L_x_10803) ;  /* 0x000000000f087348 */ /* 0x001fea0003c00000 */
[----:B------:R1:W2:Y:S02]  /*1d530*/  SHFL.IDX P6, R14, R13, R12, R11 ;  /* 0x0000000c0d0e7389 */ /* 0x0002a400000c000b */
[----:B012---:R-:W-:Y:S01]  /*1d540*/  ENDCOLLECTIVE ;  /* 0x000000000000791b */ /* 0x007fe20003800000 */
.L_x_10803:
[----:B------:R-:W-:Y:S02]  /*1d550*/  IMAD.MOV.U32 R13, RZ, RZ, R3 ;  /* 0x000000ffff0d7224 */ /* 0x000fe400078e0003 */
[----:B------:R-:W-:-:S07]  /*1d560*/  IMAD.MOV.U32 R0, RZ, RZ, R14 ;  /* 0x000000ffff007224 */ /* 0x000fce00078e000e */
[----:B------:R-:W-:Y:S05]  /*1d570*/  WARPSYNC.COLLECTIVE R15, `(.L_x_10804) ;  /* 0x000000000f087348 */ /* 0x000fea0003c00000 */
[----:B------:R0:W1:Y:S02]  /*1d580*/  SHFL.IDX P6, R14, R13, R12, R11 ;  /* 0x0000000c0d0e7389 */ /* 0x00006400000c000b */
[----:B01----:R-:W-:Y:S01]  /*1d590*/  ENDCOLLECTIVE ;  /* 0x000000000000791b */ /* 0x003fe20003800000 */
.L_x_10804:
[----:B------:R-:W-:Y:S05]  /*1d5a0*/  BRA `(.L_x_10805) ;  /* 0xffffff6400587947 */ /* 0x000fea000383ffff */
.L_x_10601:
[----:B------:R-:W-:Y:S01]  /*1d5b0*/  BSSY B1, `(.L_x_10806) ;  /* 0x0000008000017945 */ /* 0x000fe20003800000 */
[----:B------:R-:W-:Y:S01]  /*1d5c0*/  IMAD.MOV.U32 R13, RZ, RZ, R20 ;  /* 0x000000ffff0d7224 */ /* 0x000fe200078e0014 */
[----:B----4-:R-:W-:Y:S01]  /*1d5d0*/  MOV R11, 0x181f ;  /* 0x0000181f000b7802 */ /* 0x010fe20000000f00 */
[----:B------:R-:W-:Y:S02]  /*1d5e0*/  IMAD.MOV.U32 R12, RZ, RZ, 0x1 ;  /* 0x00000001ff0c7424 */ /* 0x000fe400078e00ff */
[----:B------:R-:W-:-:S07]  /*1d5f0*/  IMAD.MOV.U32 R15, RZ, RZ, -0x1 ;  /* 0xffffffffff0f7424 */ /* 0x000fce00078e00ff */
[----:B0123--:R-:W-:Y:S05]  /*1d600*/  WARPSYNC.COLLECTIVE R15, `(.L_x_10807) ;  /* 0x000000000f087348 */ /* 0x00ffea0003c00000 */
[----:B---3--:R3:W4:Y:S02]  /*1d610*/  SHFL.IDX P6, R14, R13, R12, R11 ;  /* 0x0000000c0d0e7389 */ /* 0x00872400000c000b */
[----:B01234-:R-:W-:Y:S01]  /*1d620*/  ENDCOLLECTIVE ;  /* 0x000000000000791b */ /* 0x01ffe20003800000 */
.L_x_10807:
[----:B------:R-:W-:Y:S05]  /*1d630*/  BSYNC B1 ;  /* 0x0000000000017941 */ /* 0x000fea0003800000 */
.L_x_10806:
        /* <DEDUP_REMOVED lines=8> */
.L_x_10808:
[----:B------:R-:W-:Y:S05]  /*1d6c0*/  BRA `(.L_x_10809) ;  /* 0xffffff6400a47947 */ /* 0x000fea000383ffff */
.L_x_10604:
[----:B------:R-:W-:Y:S01]  /*1d6d0*/  BSSY B1, `(.L_x_10810) ;  /* 0x0000008000017945 */ /* 0x000fe20003800000 */
[----:B------:R-:W-:Y:S02]  /*1d6e0*/  IMAD.MOV.U32 R13, RZ, RZ, R20 ;  /* 0x000000ffff0d7224 */ /* 0x000fe400078e0014 */
[----:B------:R-:W-:Y:S02]  /*1d6f0*/  IMAD.MOV.U32 R12, RZ, RZ, 0x2 ;  /* 0x00000002ff0c7424 */ /* 0x000fe400078e00ff */
[----:B----4-:R-:W-:Y:S02]  /*1d700*/  IMAD.MOV.U32 R11, RZ, RZ, 0x181f ;  /* 0x0000181fff0b7424 */ /* 0x010fe400078e00ff */
[----:B------:R-:W-:-:S07]  /*1d710*/  IMAD.MOV.U32 R15, RZ, RZ, -0x1 ;  /* 0xffffffffff0f7424 */ /* 0x000fce00078e00ff */
[----:B0123--:R-:W-:Y:S05]  /*1d720*/  WARPSYNC.COLLECTIVE R15, `(.L_x_10811) ;  /* 0x000000000f087348 */ /* 0x00ffea0003c00000 */
[----:B---3--:R3:W4:Y:S02]  /*1d730*/  SHFL.IDX P6, R14, R13, R12, R11 ;  /* 0x0000000c0d0e7389 */ /* 0x00872400000c000b */
[----:B01234-:R-:W-:Y:S01]  /*1d740*/  ENDCOLLECTIVE ;  /* 0x000000000000791b */ /* 0x01ffe20003800000 */
.L_x_10811:
[----:B------:R-:W-:Y:S05]  /*1d750*/  BSYNC B1 ;  /* 0x0000000000017941 */ /* 0x000fea0003800000 */
.L_x_10810:
[----:B------:R-:W-:Y:S01]  /*1d760*/  MOV R13, R3 ;  /* 0x00000003000d7202 */ /* 0x000fe20000000f00 */
[----:B------:R-:W-:Y:S02]  /*1d770*/  IMAD.MOV.U32 R12, RZ, RZ, 0x2 ;  /* 0x00000002ff0c7424 */ /* 0x000fe400078e00ff */
[----:B------:R-:W-:Y:S02]  /*1d780*/  IMAD.MOV.U32 R11, RZ, RZ, 0x181f ;  /* 0x0000181fff0b7424 */ /* 0x000fe400078e00ff */
[----:B------:R-:W-:Y:S02]  /*1d790*/  IMAD.MOV.U32 R15, RZ, RZ, -0x1 ;  /* 0xffffffffff0f7424 */ /* 0x000fe400078e00ff */
[----:B------:R-:W-:-:S07]  /*1d7a0*/  IMAD.MOV.U32 R0, RZ, RZ, R14 ;  /* 0x000000ffff007224 */ /* 0x000fce00078e000e */
[----:B------:R-:W-:Y:S05]  /*1d7b0*/  WARPSYNC.COLLECTIVE R15, `(.L_x_10812) ;  /* 0x000000000f087348 */ /* 0x000fea0003c00000 */
[----:B------:R0:W1:Y:S02]  /*1d7c0*/  SHFL.IDX P6, R14, R13, R12, R11 ;  /* 0x0000000c0d0e7389 */ /* 0x00006400000c000b */
[----:B01----:R-:W-:Y:S01]  /*1d7d0*/  ENDCOLLECTIVE ;  /* 0x000000000000791b */ /* 0x003fe20003800000 */
.L_x_10812:
[----:B------:R-:W-:Y:S05]  /*1d7e0*/  BRA `(.L_x_10813) ;  /* 0xffffff6400ec7947 */ /* 0x000fea000383ffff */
.L_x_10607:
[----:B------:R-:W-:Y:S01]  /*1d7f0*/  BSSY B1, `(.L_x_10814) ;  /* 0x0000008000017945 */ /* 0x000fe20003800000 */
[----:B------:R-:W-:Y:S02]  /*1d800*/  IMAD.MOV.U32 R13, RZ, RZ, R20 ;  /* 0x000000ffff0d7224 */ /* 0x000fe400078e0014 */
[----:B------:R-:W-:Y:S02]  /*1d810*/  IMAD.MOV.U32 R12, RZ, RZ, 0x3 ;  /* 0x00000003ff0c7424 */ /* 0x000fe400078e00ff */
[----:B----4-:R-:W-:Y:S02]  /*1d820*/  IMAD.MOV.U32 R11, RZ, RZ, 0x181f ;  /* 0x0000181fff0b7424 */ /* 0x010fe400078e00ff */
[----:B------:R-:W-:-:S07]  /*1d830*/  IMAD.MOV.U32 R15, RZ, RZ, -0x1 ;  /* 0xffffffffff0f7424 */ /* 0x000fce00078e00ff */
[----:B0123--:R-:W-:Y:S05]  /*1d840*/  WARPSYNC.COLLECTIVE R15, `(.L_x_10815) ;  /* 0x000000000f087348 */ /* 0x00ffea0003c00000 */
[----:B0-----:R0:W4:Y:S02]  /*1d850*/  SHFL.IDX P6, R14, R13, R12, R11 ;  /* 0x0000000c0d0e7389 */ /* 0x00112400000c000b */
[----:B01234-:R-:W-:Y:S01]  /*1d860*/  ENDCOLLECTIVE ;  /* 0x000000000000791b */ /* 0x01ffe20003800000 */
.L_x_10815:
[----:B------:R-:W-:Y:S05]  /*1d870*/  BSYNC B1 ;  /* 0x0000000000017941 */ /* 0x000fea0003800000 */
.L_x_10814:
        /* <DEDUP_REMOVED lines=8> */
.L_x_10816:
[----:B------:R-:W-:Y:S05]  /*1d900*/  BRA `(.L_x_10817) ;  /* 0xffffff6800347947 */ /* 0x000fea000383ffff */
.L_x_10624:
        /* <DEDUP_REMOVED lines=8> */
[----:B-1----:R-:W-:Y:S05]  /*1d990*/  WARPSYNC.COLLECTIVE R15, `(.L_x_10819) ;  /* 0x000000000f087348 */ /* 0x002fea0003c00000 */
[----:B------:R0:W2:Y:S02]  /*1d9a0*/  SHFL.IDX P6, R14, R13, R12, R11 ;  /* 0x0000000c0d0e7389 */ /* 0x0000a400000c000b */
[----:B012---:R-:W-:Y:S01]  /*1d9b0*/  ENDCOLLECTIVE ;  /* 0x000000000000791b */ /* 0x007fe20003800000 */
.L_x_10819:
[----:B------:R-:W-:Y:S05]  /*1d9c0*/  BSYNC B1 ;  /* 0x0000000000017941 */ /* 0x000fea0003800000 */
.L_x_10818:
[----:B------:R-:W-:Y:S05]  /*1d9d0*/  BRA `(.L_x_10820) ;  /* 0xffffff8000447947 */ /* 0x000fea000383ffff */
.L_x_10626:
[----:B------:R-:W-:Y:S01]  /*1d9e0*/  BSSY B1, `(.L_x_10821) ;  /* 0x0000006000017945 */ /* 0x000fe20003800000 */
[----:B------:R-:W-:-:S07]  /*1d9f0*/  IMAD.MOV.U32 R15, RZ, RZ, -0x1 ;  /* 0xffffffffff0f7424 */ /* 0x000fce00078e00ff */
[----:B01----:R-:W-:Y:S05]  /*1da00*/  WARPSYNC.COLLECTIVE R15, `(.L_x_10822) ;  /* 0x000000000f0c7348 */ /* 0x003fea0003c00000 */
[----:B------:R-:W-:Y:S02]  /*1da10*/  ELECT P6, UR62, PT ;  /* 0x00000000003e782f */ /* 0x000fe400038c0000 */
[----:B------:R-:W-:Y:S01]  /*1da20*/  MOV R14, UR62 ;  /* 0x0000003e000e7c02 */ /* 0x000fe20008000f00 */
[----:B01----:R-:W-:Y:S10]  /*1da30*/  ENDCOLLECTIVE ;  /* 0x000000000000791b */ /* 0x003ff40003800000 */
.L_x_10822:
[----:B------:R-:W-:Y:S05]  /*1da40*/  BSYNC B1 ;  /* 0x0000000000017941 */ /* 0x000fea0003800000 */
.L_x_10821:
[----:B------:R-:W-:Y:S05]  /*1da50*/  BRA `(.L_x_10625) ;  /* 0xffffff80003c7947 */ /* 0x000fea000383ffff */
.L_x_10628:
[----:B0-----:R0:W2:Y:S02]  /*1da60*/  SYNCS.PHASECHK.TRANS64.TRYWAIT P0, [R22+URZ+0x32420], R7 ;  /* 0x03242007160075a7 */ /* 0x0010a4000800017f */
[----:B--2---:R-:W-:Y:S05]  /*1da70*/  @!P0 NANOSLEEP.SYNCS 0x989680 ;  /* 0x009896800000895d */ /* 0x004fea0003900000 */
[----:B------:R-:W2:Y:S02]  /*1da80*/  @!P0 SYNCS.PHASECHK.TRANS64 P0, [R22+URZ+0x32420], R7 ;  /* 0x03242007160085a7 */ /* 0x000ea4000800007f */
[----:B--2---:R-:W-:Y:S05]  /*1da90*/  @!P0 BRA `(.L_x_10628) ;  /* 0xfffffffc00f08947 */ /* 0x004fea000383ffff */
[----:B------:R-:W-:Y:S05]  /*1daa0*/  BRA `(.L_x_10823) ;  /* 0xffffff80004c7947 */ /* 0x000fea000383ffff */
.L_x_10632:
[----:B0-----:R0:W2:Y:S02]  /*1dab0*/  SYNCS.PHASECHK.TRANS64.TRYWAIT P0, [R7+URZ+0x324a0], R8 ;  /* 0x0324a008070075a7 */ /* 0x0010a4000800017f */
[----:B--2---:R-:W-:Y:S05]  /*1dac0*/  @!P0 NANOSLEEP.SYNCS 0x989680 ;  /* 0x009896800000895d */ /* 0x004fea0003900000 */
[----:B------:R-:W2:Y:S02]  /*1dad0*/  @!P0 SYNCS.PHASECHK.TRANS64 P0, [R7+URZ+0x324a0], R8 ;  /* 0x0324a008070085a7 */ /* 0x000ea4000800007f */
[----:B--2---:R-:W-:Y:S05]  /*1dae0*/  @!P0 BRA `(.L_x_10632) ;  /* 0xfffffffc00f08947 */ /* 0x004fea000383ffff */
[----:B------:R-:W-:Y:S05]  /*1daf0*/  BRA `(.L_x_10824) ;  /* 0xffffff8000647947 */ /* 0x000fea000383ffff */
.L_x_10637:
[----:B--2---:R2:W3:Y:S02]  /*1db00*/  SYNCS.PHASECHK.TRANS64.TRYWAIT P0, [R7+URZ+0x324c0], R8 ;  /* 0x0324c008070075a7 */ /* 0x0044e4000800017f */
[----:B---3--:R-:W-:Y:S05]  /*1db10*/  @!P0 NANOSLEEP.SYNCS 0x989680 ;  /* 0x009896800000895d */ /* 0x008fea0003900000 */
[----:B------:R-:W3:Y:S02]  /*1db20*/  @!P0 SYNCS.PHASECHK.TRANS64 P0, [R7+URZ+0x324c0], R8 ;  /* 0x0324c008070085a7 */ /* 0x000ee4000800007f */
[----:B---3--:R-:W-:Y:S05]  /*1db30*/  @!P0 BRA `(.L_x_10637) ;  /* 0xfffffffc00f08947 */ /* 0x008fea000383ffff */
[----:B------:R-:W-:Y:S05]  /*1db40*/  BRA `(.L_x_10825) ;  /* 0xffffff8000e07947 */ /* 0x000fea000383ffff */
.L_x_10647:
[----:B0-----:R0:W2:Y:S02]  /*1db50*/  SYNCS.PHASECHK.TRANS64.TRYWAIT P2, [R6+URZ+0x324a0], R7 ;  /* 0x0324a007060075a7 */ /* 0x0010a4000804017f */
[----:B--2---:R-:W-:Y:S05]  /*1db60*/  @!P2 NANOSLEEP.SYNCS 0x989680 ;  /* 0x009896800000a95d */ /* 0x004fea0003900000 */
[----:B------:R-:W2:Y:S02]  /*1db70*/  @!P2 SYNCS.PHASECHK.TRANS64 P2, [R6+URZ+0x324a0], R7 ;  /* 0x0324a0070600a5a7 */ /* 0x000ea4000804007f */
[----:B--2---:R-:W-:Y:S05]  /*1db80*/  @!P2 BRA `(.L_x_10647) ;  /* 0xfffffffc00f0a947 */ /* 0x004fea000383ffff */
[----:B------:R-:W-:Y:S05]  /*1db90*/  BRA `(.L_x_10826) ;  /* 0xffffff8800547947 */ /* 0x000fea000383ffff */
.L_x_10652:
[----:B--2---:R2:W3:Y:S02]  /*1dba0*/  SYNCS.PHASECHK.TRANS64.TRYWAIT P2, [R6+URZ+0x324c0], R7 ;  /* 0x0324c007060075a7 */ /* 0x0044e4000804017f */
[----:B---3--:R-:W-:Y:S05]  /*1dbb0*/  @!P2 NANOSLEEP.SYNCS 0x989680 ;  /* 0x009896800000a95d */ /* 0x008fea0003900000 */
[----:B------:R-:W3:Y:S02]  /*1dbc0*/  @!P2 SYNCS.PHASECHK.TRANS64 P2, [R6+URZ+0x324c0], R7 ;  /* 0x0324c0070600a5a7 */ /* 0x000ee4000804007f */
[----:B---3--:R-:W-:Y:S05]  /*1dbd0*/  @!P2 BRA `(.L_x_10652) ;  /* 0xfffffffc00f0a947 */ /* 0x008fea000383ffff */
[----:B------:R-:W-:Y:S05]  /*1dbe0*/  BRA `(.L_x_10827) ;  /* 0xffffff8800cc7947 */ /* 0x000fea000383ffff */
.L_x_10670:
[----:B------:R-:W1:Y:S01]  /*1dbf0*/  S2R R11, SR_TID.X ;  /* 0x00000000000b7919 */ /* 0x000e620000002100 */
[----:B------:R-:W-:Y:S01]  /*1dc00*/  BSSY B0, `(.L_x_10828) ;  /* 0x000000a000007945 */ /* 0x000fe20003800000 */
[----:B------:R-:W-:Y:S02]  /*1dc10*/  IMAD.MOV.U32 R12, RZ, RZ, RZ ;  /* 0x000000ffff0c7224 */ /* 0x000fe400078e00ff */
[----:B------:R-:W-:Y:S01]  /*1dc20*/  IMAD.MOV.U32 R15, RZ, RZ, -0x1 ;  /* 0xffffffffff0f7424 */ /* 0x000fe200078e00ff */
[----:B-1----:R-:W-:-:S04]  /*1dc30*/  SHF.R.U32.HI R11, RZ, 0x5, R11 ;  /* 0x00000005ff0b7819 */ /* 0x002fc8000001160b */
[----:B------:R-:W-:-:S05]  /*1dc40*/  LOP3.LUT R11, R11, 0x3, RZ, 0xc0, !PT ;  /* 0x000000030b0b7812 */ /* 0x000fca00078ec0ff */
[----:B------:R-:W-:Y:S02]  /*1dc50*/  IMAD.MOV.U32 R13, RZ, RZ, R11 ;  /* 0x000000ffff0d7224 */ /* 0x000fe400078e000b */
[----:B------:R-:W-:-:S07]  /*1dc60*/  IMAD.MOV.U32 R11, RZ, RZ, 0x1f ;  /* 0x0000001fff0b7424 */ /* 0x000fce00078e00ff */
[----:B0----5:R-:W-:Y:S05]  /*1dc70*/  WARPSYNC.COLLECTIVE R15, `(.L_x_10829) ;  /* 0x000000000f087348 */ /* 0x021fea0003c00000 */
[----:B------:R1:W2:Y:S02]  /*1dc80*/  SHFL.IDX P6, R14, R13, R12, R11 ;  /* 0x0000000c0d0e7389 */ /* 0x0002a400000c000b */
[----:B012--5:R-:W-:Y:S01]  /*1dc90*/  ENDCOLLECTIVE ;  /* 0x000000000000791b */ /* 0x027fe20003800000 */
.L_x_10829:
[----:B------:R-:W-:Y:S05]  /*1dca0*/  BSYNC B0 ;  /* 0x0000000000007941 */ /* 0x000fea0003800000 */
.L_x_10828:
[----:B------:R-:W-:Y:S05]  /*1dcb0*/  BRA `(.L_x_10830) ;  /* 0xffffff9800e87947 */ /* 0x000fea000383ffff */
.L_x_10673:
[----:B-1----:R1:W2:Y:S02]  /*1dcc0*/  SYNCS.PHASECHK.TRANS64.TRYWAIT P0, [R29+URZ+0x32440], R0 ;  /* 0x032440001d0075a7 */ /* 0x0022a4000800017f */
[----:B--2---:R-:W-:Y:S05]  /*1dcd0*/  @!P0 NANOSLEEP.SYNCS 0x989680 ;  /* 0x009896800000895d */ /* 0x004fea0003900000 */
[----:B------:R-:W2:Y:S02]  /*1dce0*/  @!P0 SYNCS.PHASECHK.TRANS64 P0, [R29+URZ+0x32440], R0 ;  /* 0x032440001d0085a7 */ /* 0x000ea4000800007f */
[----:B--2---:R-:W-:Y:S05]  /*1dcf0*/  @!P0 BRA `(.L_x_10673) ;  /* 0xfffffffc00f08947 */ /* 0x004fea000383ffff */
[----:B------:R-:W-:Y:S05]  /*1dd00*/  BRA `(.L_x_10831) ;  /* 0xffffff9c00147947 */ /* 0x000fea000383ffff */
.L_x_10674:
        /* <DEDUP_REMOVED lines=8> */
.L_x_10833:
[----:B------:R-:W-:Y:S05]  /*1dd90*/  BSYNC B0 ;  /* 0x0000000000007941 */ /* 0x000fea0003800000 */
.L_x_10832:
        /* <DEDUP_REMOVED lines=9> */
.L_x_10834:
[----:B------:R-:W-:Y:S02]  /*1de30*/  IMAD.MOV.U32 R13, RZ, RZ, R4 ;  /* 0x000000ffff0d7224 */ /* 0x000fe400078e0004 */
[----:B------:R-:W-:Y:S02]  /*1de40*/  IMAD.MOV.U32 R12, RZ, RZ, 0x1 ;  /* 0x00000001ff0c7424 */ /* 0x000fe400078e00ff */
[----:B------:R-:W-:-:S07]  /*1de50*/  IMAD.MOV.U32 R3, RZ, RZ, R14 ;  /* 0x000000ffff037224 */ /* 0x000fce00078e000e */
[----:B------:R-:W-:Y:S05]  /*1de60*/  WARPSYNC.COLLECTIVE R15, `(.L_x_10835) ;  /* 0x000000000f087348 */ /* 0x000fea0003c00000 */
[----:B------:R0:W1:Y:S02]  /*1de70*/  SHFL.IDX P6, R14, R13, R12, R11 ;  /* 0x0000000c0d0e7389 */ /* 0x00006400000c000b */
[----:B01----:R-:W-:Y:S01]  /*1de80*/  ENDCOLLECTIVE ;  /* 0x000000000000791b */ /* 0x003fe20003800000 */
.L_x_10835:
        /* <DEDUP_REMOVED lines=10> */
[----:B------:R-:W-:Y:S02]  /*1df30*/  ISETP.GE.AND P0, PT, R30, 0x11, PT ;  /* 0x000000111e00780c */ /* 0x000fe40003f06270 */
[----:B0-----:R-:W-:-:S11]  /*1df40*/  MOV R2, R14 ;  /* 0x0000000e00027202 */ /* 0x001fd60000000f00 */
[----:B------:R-:W-:Y:S05]  /*1df50*/  WARPSYNC.COLLECTIVE R15, `(.L_x_10836) ;  /* 0x000000000f087348 */ /* 0x000fea0003c00000 */
[----:B------:R0:W1:Y:S02]  /*1df60*/  SHFL.IDX P6, R14, R13, R12, R11 ;  /* 0x0000000c0d0e7389 */ /* 0x00006400000c000b */
[----:B01----:R-:W-:Y:S01]  /*1df70*/  ENDCOLLECTIVE ;  /* 0x000000000000791b */ /* 0x003fe20003800000 */
.L_x_10836:
[----:B------:R-:W-:Y:S02]  /*1df80*/  @P0 IMAD R6, R5, 0x2, R22 ;  /* 0x0000000205060824 */ /* 0x000fe400078e0216 */
[----:B------:R-:W-:Y:S02]  /*1df90*/  IMAD.MOV.U32 R13, RZ, RZ, R4 ;  /* 0x000000ffff0d7224 */ /* 0x000fe400078e0004 */
[----:B------:R-:W-:Y:S02]  /*1dfa0*/  IMAD.MOV.U32 R12, RZ, RZ, 0x2 ;  /* 0x00000002ff0c7424 */ /* 0x000fe400078e00ff */
[----:B------:R-:W-:-:S07]  /*1dfb0*/  IMAD.MOV.U32 R3, RZ, RZ, R14 ;  /* 0x000000ffff037224 */ /* 0x000fce00078e000e */
[----:B------:R-:W-:Y:S05]  /*1dfc0*/  WARPSYNC.COLLECTIVE R15, `(.L_x_10837) ;  /* 0x000000000f087348 */ /* 0x000fea0003c00000 */
[----:B------:R0:W1:Y:S02]  /*1dfd0*/  SHFL.IDX P6, R14, R13, R12, R11 ;  /* 0x0000000c0d0e7389 */ /* 0x00006400000c000b */
[----:B01----:R-:W-:Y:S01]  /*1dfe0*/  ENDCOLLECTIVE ;  /* 0x000000000000791b */ /* 0x003fe20003800000 */
.L_x_10837:
        /* <DEDUP_REMOVED lines=15> */
.L_x_10838:
[----:B------:R-:W-:Y:S01]  /*1e0e0*/  @P0 IMAD R6, R5, 0x2, R22 ;  /* 0x0000000205060824 */ /* 0x000fe200078e0216 */
[----:B------:R-:W-:Y:S01]  /*1e0f0*/  MOV R13, R4 ;  /* 0x00000004000d7202 */ /* 0x000fe20000000f00 */
[----:B------:R-:W-:Y:S02]  /*1e100*/  IMAD.MOV.U32 R12, RZ, RZ, 0x3 ;  /* 0x00000003ff0c7424 */ /* 0x000fe400078e00ff */
[----:B------:R-:W-:-:S07]  /*1e110*/  IMAD.MOV.U32 R3, RZ, RZ, R14 ;  /* 0x000000ffff037224 */ /* 0x000fce00078e000e */
[----:B------:R-:W-:Y:S05]  /*1e120*/  WARPSYNC.COLLECTIVE R15, `(.L_x_10839) ;  /* 0x000000000f087348 */ /* 0x000fea0003c00000 */
[----:B------:R0:W1:Y:S02]  /*1e130*/  SHFL.IDX P6, R14, R13, R12, R11 ;  /* 0x0000000c0d0e7389 */ /* 0x00006400000c000b */
[----:B01----:R-:W-:Y:S01]  /*1e140*/  ENDCOLLECTIVE ;  /* 0x000000000000791b */ /* 0x003fe20003800000 */
.L_x_10839:
        /* <DEDUP_REMOVED lines=15> */
.L_x_10840:
[----:B------:R-:W-:Y:S02]  /*1e240*/  @P0 IMAD R6, R5, 0x2, R22 ;  /* 0x0000000205060824 */ /* 0x000fe400078e0216 */
[----:B------:R-:W-:Y:S02]  /*1e250*/  IMAD.MOV.U32 R13, RZ, RZ, R4 ;  /* 0x000000ffff0d7224 */ /* 0x000fe400078e0004 */
[----:B------:R-:W-:Y:S02]  /*1e260*/  IMAD.MOV.U32 R12, RZ, RZ, 0x4 ;  /* 0x00000004ff0c7424 */ /* 0x000fe400078e00ff */
[----:B------:R-:W-:-:S07]  /*1e270*/  IMAD.MOV.U32 R3, RZ, RZ, R14 ;  /* 0x000000ffff037224 */ /* 0x000fce00078e000e */
[----:B------:R-:W-:Y:S05]  /*1e280*/  WARPSYNC.COLLECTIVE R15, `(.L_x_10841) ;  /* 0x000000000f087348 */ /* 0x000fea0003c00000 */
[----:B------:R0:W1:Y:S02]  /*1e290*/  SHFL.IDX P6, R14, R13, R12, R11 ;  /* 0x0000000c0d0e7389 */ /* 0x00006400000c000b */
[----:B01----:R-:W-:Y:S01]  /*1e2a0*/  ENDCOLLECTIVE ;  /* 0x000000000000791b */ /* 0x003fe20003800000 */
.L_x_10841:
        /* <DEDUP_REMOVED lines=15> */
.L_x_10842:
[----:B------:R-:W-:Y:S02]  /*1e3a0*/  @P0 IMAD R6, R5, 0x2, R22 ;  /* 0x0000000205060824 */ /* 0x000fe400078e0216 */
[----:B------:R-:W-:Y:S02]  /*1e3b0*/  IMAD.MOV.U32 R13, RZ, RZ, R4 ;  /* 0x000000ffff0d7224 */ /* 0x000fe400078e0004 */
[----:B------:R-:W-:Y:S02]  /*1e3c0*/  IMAD.MOV.U32 R12, RZ, RZ, 0x5 ;  /* 0x00000005ff0c7424 */ /* 0x000fe400078e00ff */
[----:B------:R-:W-:-:S07]  /*1e3d0*/  IMAD.MOV.U32 R3, RZ, RZ, R14 ;  /* 0x000000ffff037224 */ /* 0x000fce00078e000e */
[----:B------:R-:W-:Y:S05]  /*1e3e0*/  WARPSYNC.COLLECTIVE R15, `(.L_x_10843) ;  /* 0x000000000f087348 */ /* 0x000fea0003c00000 */
[----:B------:R0:W1:Y:S02]  /*1e3f0*/  SHFL.IDX P6, R14, R13, R12, R11 ;  /* 0x0000000c0d0e7389 */ /* 0x00006400000c000b */
[----:B01----:R-:W-:Y:S01]  /*1e400*/  ENDCOLLECTIVE ;  /* 0x000000000000791b */ /* 0x003fe20003800000 */
.L_x_10843:
        /* <DEDUP_REMOVED lines=14> */
.L_x_10844:
[----:B------:R-:W-:Y:S01]  /*1e4f0*/  IMAD.MOV.U32 R0, RZ, RZ, R14 ;  /* 0x000000ffff007224 */ /* 0x000fe200078e000e */
[----:B------:R-:W-:Y:S06]  /*1e500*/  BRA `(.L_x_10845) ;  /* 0xffffff9800707947 */ /* 0x000fec000383ffff */
.L_x_10679:
        /* <DEDUP_REMOVED lines=9> */
.L_x_10846:
[C---:B------:R-:W-:Y:S01]  /*1e5a0*/  VIADD R10, R17.reuse, 0x10 ;  /* 0x00000010110a7836 */ /* 0x040fe20000000000 */
[C---:B------:R-:W-:Y:S01]  /*1e5b0*/  ISETP.GE.AND P0, PT, R17.reuse, R2, PT ;  /* 0x000000021100720c */ /* 0x040fe20003f06270 */
[C---:B------:R-:W-:Y:S02]  /*1e5c0*/  VIADD R6, R17.reuse, 0x20 ;  /* 0x0000002011067836 */ /* 0x040fe40000000000 */
[----:B------:R-:W-:Y:S01]  /*1e5d0*/  VIADD R8, R17, 0x30 ;  /* 0x0000003011087836 */ /* 0x000fe20000000000 */
[----:B------:R0:W-:Y:S04]  /*1e5e0*/  STL [R1+0x1c], R10 ;  /* 0x00001c0a01007387 */ /* 0x0001e80000100800 */
[----:B------:R0:W-:Y:S01]  /*1e5f0*/  STL [R1+0x20], R6 ;  /* 0x0000200601007387 */ /* 0x0001e20000100800 */
[----:B------:R-:W-:-:S03]  /*1e600*/  MOV R13, R0 ;  /* 0x00000000000d7202 */ /* 0x000fc60000000f00 */
[----:B------:R0:W-:Y:S01]  /*1e610*/  STL [R1+0x24], R8 ;  /* 0x0000240801007387 */ /* 0x0001e20000100800 */
[----:B------:R-:W-:-:S07]  /*1e620*/  IMAD.MOV.U32 R4, RZ, RZ, R14 ;  /* 0x000000ffff047224 */ /* 0x000fce00078e000e */
[----:B0-----:R-:W-:Y:S05]  /*1e630*/  WARPSYNC.COLLECTIVE R15, `(.L_x_10847) ;  /* 0x000000000f087348 */ /* 0x001fea0003c00000 */
[----:B------:R1:W2:Y:S02]  /*1e640*/  SHFL.IDX P6, R14, R13, R12, R11 ;  /* 0x0000000c0d0e7389 */ /* 0x0002a400000c000b */
[----:B012---:R-:W-:Y:S01]  /*1e650*/  ENDCOLLECTIVE ;  /* 0x000000000000791b */ /* 0x007fe20003800000 */
.L_x_10847:
[----:B------:R-:W-:Y:S02]  /*1e660*/  IMAD.MOV.U32 R13, RZ, RZ, R3 ;  /* 0x000000ffff0d7224 */ /* 0x000fe400078e0003 */
[----:B------:R-:W-:Y:S02]  /*1e670*/  IMAD.MOV.U32 R12, RZ, RZ, 0x1 ;  /* 0x00000001ff0c7424 */ /* 0x000fe400078e00ff */
[----:B------:R-:W-:-:S07]  /*1e680*/  IMAD.MOV.U32 R5, RZ, RZ, R14 ;  /* 0x000000ffff057224 */ /* 0x000fce00078e000e */
[----:B------:R-:W-:Y:S05]  /*1e690*/  WARPSYNC.COLLECTIVE R15, `(.L_x_10848) ;  /* 0x000000000f087348 */ /* 0x000fea0003c00000 */
[----:B------:R0:W1:Y:S02]  /*1e6a0*/  SHFL.IDX P6, R14, R13, R12, R11 ;  /* 0x0000000c0d0e7389 */ /* 0x00006400000c000b */
[----:B01----:R-:W-:Y:S01]  /*1e6b0*/  ENDCOLLECTIVE ;  /* 0x000000000000791b */ /* 0x003fe20003800000 */
.L_x_10848:
        /* <DEDUP_REMOVED lines=15> */
.L_x_10849:
[----:B------:R-:W-:Y:S01]  /*1e7b0*/  IMAD.MOV.U32 R13, RZ, RZ, R3 ;  /* 0x000000ffff0d7224 */ /* 0x000fe200078e0003 */
[----:B------:R-:W-:Y:S01]  /*1e7c0*/  MOV R12, 0x2 ;  /* 0x00000002000c7802 */ /* 0x000fe20000000f00 */
[----:B------:R-:W-:-:S07]  /*1e7d0*/  IMAD.MOV.U32 R5, RZ, RZ, R14 ;  /* 0x000000ffff057224 */ /* 0x000fce00078e000e */
[----:B------:R-:W-:Y:S05]  /*1e7e0*/  WARPSYNC.COLLECTIVE R15, `(.L_x_10850) ;  /* 0x000000000f087348 */ /* 0x000fea0003c00000 */
[----:B------:R0:W1:Y:S02]  /*1e7f0*/  SHFL.IDX P6, R14, R13, R12, R11 ;  /* 0x0000000c0d0e7389 */ /* 0x00006400000c000b */
[----:B01----:R-:W-:Y:S01]  /*1e800*/  ENDCOLLECTIVE ;  /* 0x000000000000791b */ /* 0x003fe20003800000 */
.L_x_10850:
        /* <DEDUP_REMOVED lines=15> */
.L_x_10851:
[----:B------:R-:W-:Y:S02]  /*1e900*/  IMAD.MOV.U32 R13, RZ, RZ, R3 ;  /* 0x000000ffff0d7224 */ /* 0x000fe400078e0003 */
[----:B------:R-:W-:Y:S02]  /*1e910*/  IMAD.MOV.U32 R12, RZ, RZ, 0x3 ;  /* 0x00000003ff0c7424 */ /* 0x000fe400078e00ff */
[----:B------:R-:W-:-:S07]  /*1e920*/  IMAD.MOV.U32 R5, RZ, RZ, R14 ;  /* 0x000000ffff057224 */ /* 0x000fce00078e000e */
[----:B------:R-:W-:Y:S05]  /*1e930*/  WARPSYNC.COLLECTIVE R15, `(.L_x_10852) ;  /* 0x000000000f087348 */ /* 0x000fea0003c00000 */
[----:B------:R0:W1:Y:S02]  /*1e940*/  SHFL.IDX P6, R14, R13, R12, R11 ;  /* 0x0000000c0d0e7389 */ /* 0x00006400000c000b */
[----:B01----:R-:W-:Y:S01]  /*1e950*/  ENDCOLLECTIVE ;  /* 0x000000000000791b */ /* 0x003fe20003800000 */
.L_x_10852:
        /* <DEDUP_REMOVED lines=10> */
.L_x_10853:
[----:B------:R-:W-:Y:S01]  /*1ea00*/  @!PT LDS RZ, [RZ] ;  /* 0x00000000fffff984 */ /* 0x000fe20000000800 */
[----:B------:R-:W-:Y:S01]  /*1ea10*/  @!PT LDS RZ, [RZ] ;  /* 0x00000000fffff984 */ /* 0x000fe20000000800 */
[----:B------:R-:W-:Y:S01]  /*1ea20*/  @!PT LDS RZ, [RZ] ;  /* 0x00000000fffff984 */ /* 0x000fe20000000800 */
[----:B------:R0:W-:Y:S01]  /*1ea30*/  @!P0 LDGSTS.E.BYPASS.LTC128B.128 [R25+0x19400], desc[UR60][R4.64], !P1 ;  /* 0x1940000004198fae */ /* 0x0001e2000c901d7c */
[----:B------:R-:W-:Y:S01]  /*1ea40*/  ISETP.GE.AND P0, PT, R8, R2, PT ;  /* 0x000000020800720c */ /* 0x000fe20003f06270 */
[----:B------:R-:W-:-:S05]  /*1ea50*/  VIADD R8, R17, 0x40 ;  /* 0x0000004011087836 */ /* 0x000fca0000000000 */
[----:B------:R1:W-:Y:S01]  /*1ea60*/  STL [R1+0x28], R8 ;  /* 0x0000280801007387 */ /* 0x0003e20000100800 */
[----:B------:R-:W-:Y:S02]  /*1ea70*/  IMAD.MOV.U32 R13, RZ, RZ, R3 ;  /* 0x000000ffff0d7224 */ /* 0x000fe400078e0003 */
[----:B------:R-:W-:Y:S02]  /*1ea80*/  IMAD.MOV.U32 R12, RZ, RZ, 0x4 ;  /* 0x00000004ff0c7424 */ /* 0x000fe400078e00ff */
[----:B0-----:R-:W-:-:S07]  /*1ea90*/  IMAD.MOV.U32 R4, RZ, RZ, R14 ;  /* 0x000000ffff047224 */ /* 0x001fce00078e000e */
[----:B-1----:R-:W-:Y:S05]  /*1eaa0*/  WARPSYNC.COLLECTIVE R15, `(.L_x_10854) ;  /* 0x000000000f087348 */ /* 0x002fea0003c00000 */
[----:B------:R0:W2:Y:S02]  /*1eab0*/  SHFL.IDX P6, R14, R13, R12, R11 ;  /* 0x0000000c0d0e7389 */ /* 0x0000a400000c000b */
[----:B012---:R-:W-:Y:S01]  /*1eac0*/  ENDCOLLECTIVE ;  /* 0x000000000000791b */ /* 0x007fe20003800000 */
.L_x_10854:
[----:B------:R-:W-:-:S04]  /*1ead0*/  @!P0 LEA R5, P2, R7, R4, 0x1 ;  /* 0x0000000407058211 */ /* 0x000fc800078408ff */
[----:B------:R-:W-:-:S04]  /*1eae0*/  @!P0 IADD3.X R4, RZ, R6, RZ, P2, !PT ;  /* 0x00000006ff048210 */ /* 0x000fc800017fe4ff */
        /* <DEDUP_REMOVED lines=14> */
.L_x_10855:
[----:B------:R0:W-:Y:S01]  /*1ebd0*/  STL [R1+0x30], R8 ;  /* 0x0000300801007387 */ /* 0x0001e20000100800 */
[----:B------:R-:W-:Y:S02]  /*1ebe0*/  IMAD.MOV.U32 R13, RZ, RZ, R3 ;  /* 0x000000ffff0d7224 */ /* 0x000fe400078e0003 */
[----:B------:R-:W-:Y:S02]  /*1ebf0*/  IMAD.MOV.U32 R12, RZ, RZ, 0x5 ;  /* 0x00000005ff0c7424 */ /* 0x000fe400078e00ff */
[----:B------:R-:W-:-:S07]  /*1ec00*/  IMAD.MOV.U32 R4, RZ, RZ, R14 ;  /* 0x000000ffff047224 */ /* 0x000fce00078e000e */
[----:B0-----:R-:W-:Y:S05]  /*1ec10*/  WARPSYNC.COLLECTIVE R15, `(.L_x_10856) ;  /* 0x000000000f087348 */ /* 0x001fea0003c00000 */
[----:B------:R1:W2:Y:S02]  /*1ec20*/  SHFL.IDX P6, R14, R13, R12, R11 ;  /* 0x0000000c0d0e7389 */ /* 0x0002a400000c000b */
[----:B012---:R-:W-:Y:S01]  /*1ec30*/  ENDCOLLECTIVE ;  /* 0x000000000000791b */ /* 0x007fe20003800000 */
.L_x_10856:
        /* <DEDUP_REMOVED lines=10> */
.L_x_10857:
        /* <DEDUP_REMOVED lines=8> */
[----:B------:R-:W-:Y:S01]  /*1ed60*/  IMAD.MOV.U32 R12, RZ, RZ, 0x6 ;  /* 0x00000006ff0c7424 */ /* 0x000fe200078e00ff */
[----:B0-----:R-:W-:-:S07]  /*1ed70*/  MOV R4, R14 ;  /* 0x0000000e00047202 */ /* 0x001fce0000000f00 */
[----:B-1----:R-:W-:Y:S05]  /*1ed80*/  WARPSYNC.COLLECTIVE R15, `(.L_x_10858) ;  /* 0x000000000f087348 */ /* 0x002fea0003c00000 */
[----:B------:R0:W2:Y:S02]  /*1ed90*/  SHFL.IDX P6, R14, R13, R12, R11 ;  /* 0x0000000c0d0e7389 */ /* 0x0000a400000c000b */
[----:B012---:R-:W-:Y:S01]  /*1eda0*/  ENDCOLLECTIVE ;  /* 0x000000000000791b */ /* 0x007fe20003800000 */
.L_x_10858:
        /* <DEDUP_REMOVED lines=11> */
[----:B------:R-:W-:-:S13]  /*1ee60*/  ISETP.GE.AND P0, PT, R8, R2, PT ;  /* 0x000000020800720c */ /* 0x000fda0003f06270 */
[----:B0-----:R-:W-:Y:S05]  /*1ee70*/  WARPSYNC.COLLECTIVE R15, `(.L_x_10859) ;  /* 0x000000000f087348 */ /* 0x001fea0003c00000 */
[----:B------:R1:W2:Y:S02]  /*1ee80*/  SHFL.IDX P6, R14, R13, R12, R11 ;  /* 0x0000000c0d0e7389 */ /* 0x0002a400000c000b */
[----:B012---:R-:W-:Y:S01]  /*1ee90*/  ENDCOLLECTIVE ;  /* 0x000000000000791b */ /* 0x007fe20003800000 */
.L_x_10859:
[----:B------:R-:W-:Y:S02]  /*1eea0*/  IMAD.MOV.U32 R13, RZ, RZ, R3 ;  /* 0x000000ffff0d7224 */ /* 0x000fe400078e0003 */
[----:B------:R-:W-:Y:S02]  /*1eeb0*/  IMAD.MOV.U32 R12, RZ, RZ, 0x7 ;  /* 0x00000007ff0c7424 */ /* 0x000fe400078e00ff */
[----:B------:R-:W-:-:S07]  /*1eec0*/  IMAD.MOV.U32 R4, RZ, RZ, R14 ;  /* 0x000000ffff047224 */ /* 0x000fce00078e000e */
[----:B------:R-:W-:Y:S05]  /*1eed0*/  WARPSYNC.COLLECTIVE R15, `(.L_x_10860) ;  /* 0x000000000f087348 */ /* 0x000fea0003c00000 */
[----:B------:R0:W1:Y:S02]  /*1eee0*/  SHFL.IDX P6, R14, R13, R12, R11 ;  /* 0x0000000c0d0e7389 */ /* 0x00006400000c000b */
[----:B01----:R-:W-:Y:S01]  /*1eef0*/  ENDCOLLECTIVE ;  /* 0x000000000000791b */ /* 0x003fe20003800000 */
.L_x_10860:
        /* <DEDUP_REMOVED lines=10> */
.L_x_10861:
[----:B------:R-:W-:Y:S01]  /*1efa0*/  @!PT LDS RZ, [RZ] ;  /* 0x00000000fffff984 */ /* 0x000fe20000000800 */
[----:B------:R-:W-:Y:S01]  /*1efb0*/  @!PT LDS RZ, [RZ] ;  /* 0x00000000fffff984 */ /* 0x000fe20000000800 */
[----:B------:R-:W-:Y:S01]  /*1efc0*/  @!PT LDS RZ, [RZ] ;  /* 0x00000000fffff984 */ /* 0x000fe20000000800 */
[----:B------:R1:W-:Y:S01]  /*1efd0*/  @!P0 LDGSTS.E.BYPASS.LTC128B.128 [R25+0x1b400], desc[UR60][R4.64], !P1 ;  /* 0x1b40000004198fae */ /* 0x0003e2000c901d7c */
[----:B------:R-:W-:Y:S01]  /*1efe0*/  IMAD.MOV.U32 R0, RZ, RZ, R14 ;  /* 0x000000ffff007224 */ /* 0x000fe200078e000e */
[----:B------:R-:W-:Y:S06]  /*1eff0*/  BRA `(.L_x_10862) ;  /* 0xffffff9800c07947 */ /* 0x000fec000383ffff */
.L_x_10683:
[----:B------:R-:W2:Y:S04]  /*1f000*/  LDL.LU R15, [R1+0x14] ;  /* 0x00001400010f7983 */ /* 0x000ea80000300800 */
[----:B------:R-:W3:Y:S04]  /*1f010*/  LDL.LU R14, [R1+0x1c] ;  /* 0x00001c00010e7983 */ /* 0x000ee80000300800 */
[----:B------:R-:W4:Y:S04]  /*1f020*/  LDL.LU R13, [R1+0x20] ;  /* 0x00002000010d7983 */ /* 0x000f280000300800 */
[----:B------:R-:W5:Y:S04]  /*1f030*/  LDL.LU R12, [R1+0x24] ;  /* 0x00002400010c7983 */ /* 0x000f680000300800 */
[----:B------:R-:W5:Y:S04]  /*1f040*/  LDL.LU R11, [R1+0x28] ;  /* 0x00002800010b7983 */ /* 0x000f680000300800 */
[----:B------:R-:W5:Y:S04]  /*1f050*/  LDL.LU R10, [R1+0x30] ;  /* 0x00003000010a7983 */ /* 0x000f680000300800 */
[----:B------:R-:W5:Y:S04]  /*1f060*/  LDL.LU R9, [R1+0x34] ;  /* 0x0000340001097983 */ /* 0x000f680000300800 */
[----:B------:R-:W5:Y:S01]  /*1f070*/  LDL.LU R8, [R1] ;  /* 0x0000000001087983 */ /* 0x000f620000300800 */
[----:B------:R-:W-:Y:S01]  /*1f080*/  BSSY B0, `(.L_x_10863) ;  /* 0x000001b000007945 */ /* 0x000fe20003800000 */
[----:B--2---:R-:W-:-:S02]  /*1f090*/  IMAD R5, R15, R6, RZ ;  /* 0x000000060f057224 */ /* 0x004fc400078e02ff */
[----:B------:R-:W-:-:S03]  /*1f0a0*/  IMAD.MOV.U32 R15, RZ, RZ, -0x1 ;  /* 0xffffffffff0f7424 */ /* 0x000fc600078e00ff */
[-C--:B------:R-:W-:Y:S02]  /*1f0b0*/  ISETP.GE.AND P0, PT, R17, R5.reuse, PT ;  /* 0x000000051100720c */ /* 0x080fe40003f06270 */
[-C--:B---3--:R-:W-:Y:S02]  /*1f0c0*/  ISETP.GE.AND P6, PT, R14, R5.reuse, PT ;  /* 0x000000050e00720c */ /* 0x088fe40003fc6270 */
[----:B----4-:R-:W-:Y:S01]  /*1f0d0*/  ISETP.GE.AND P5, PT, R13, R5, PT ;  /* 0x000000050d00720c */ /* 0x010fe20003fa6270 */
[----:B------:R-:W-:Y:S01]  /*1f0e0*/  IMAD.MOV.U32 R13, RZ, RZ, R0 ;  /* 0x000000ffff0d7224 */ /* 0x000fe200078e0000 */
[----:B-----5:R-:W-:-:S07]  /*1f0f0*/  LOP3.LUT R8, R8, 0xfffff7ff, RZ, 0xc0, !PT ;  /* 0xfffff7ff08087812 */ /* 0x020fce00078ec0ff */
[----:B------:R-:W-:Y:S02]  /*1f100*/  @P0 LOP3.LUT R8, R8, 0x800, RZ, 0xfc, !PT ;  /* 0x0000080008080812 */ /* 0x000fe400078efcff */
[----:B------:R-:W-:Y:S01]  /*1f110*/  ISETP.GE.AND P0, PT, R12, R5, PT ;  /* 0x000000050c00720c */ /* 0x000fe20003f06270 */
[----:B------:R-:W-:Y:S01]  /*1f120*/  IMAD.MOV.U32 R12, RZ, RZ, RZ ;  /* 0x000000ffff0c7224 */ /* 0x000fe200078e00ff */
[----:B------:R-:W-:-:S04]  /*1f130*/  LOP3.LUT R8, R8, 0xfffffbff, RZ, 0xc0, !PT ;  /* 0xfffffbff08087812 */ /* 0x000fc800078ec0ff */
[----:B------:R-:W-:Y:S02]  /*1f140*/  @P6 LOP3.LUT R8, R8, 0x400, RZ, 0xfc, !PT ;  /* 0x0000040008086812 */ /* 0x000fe400078efcff */
[----:B------:R-:W-:Y:S01]  /*1f150*/  ISETP.GE.AND P6, PT, R11, R5, PT ;  /* 0x000000050b00720c */ /* 0x000fe20003fc6270 */
[----:B------:R-:W-:Y:S01]  /*1f160*/  IMAD.MOV.U32 R11, RZ, RZ, 0x181f ;  /* 0x0000181fff0b7424 */ /* 0x000fe200078e00ff */
[----:B------:R-:W-:-:S04]  /*1f170*/  LOP3.LUT R8, R8, 0xfffffdff, RZ, 0xc0, !PT ;  /* 0xfffffdff08087812 */ /* 0x000fc800078ec0ff */
[----:B------:R-:W-:Y:S02]  /*1f180*/  @P5 LOP3.LUT R8, R8, 0x200, RZ, 0xfc, !PT ;  /* 0x0000020008085812 */ /* 0x000fe400078efcff */
[----:B------:R-:W-:Y:S02]  /*1f190*/  ISETP.GE.AND P5, PT, R10, R5, PT ;  /* 0x000000050a00720c */ /* 0x000fe40003fa6270 */
[----:B------:R-:W-:-:S04]  /*1f1a0*/  LOP3.LUT R8, R8, 0xfffffeff, RZ, 0xc0, !PT ;  /* 0xfffffeff08087812 */ /* 0x000fc800078ec0ff */
[----:B------:R-:W-:Y:S02]  /*1f1b0*/  @P0 LOP3.LUT R8, R8, 0x100, RZ, 0xfc, !PT ;  /* 0x0000010008080812 */ /* 0x000fe400078efcff */
[----:B------:R-:W-:Y:S02]  /*1f1c0*/  ISETP.GE.AND P0, PT, R9, R5, PT ;  /* 0x000000050900720c */ /* 0x000fe40003f06270 */
[----:B------:R-:W-:-:S04]  /*1f1d0*/  LOP3.LUT R8, R8, 0xffffff7f, RZ, 0xc0, !PT ;  /* 0xffffff7f08087812 */ /* 0x000fc800078ec0ff */
[----:B------:R-:W-:-:S05]  /*1f1e0*/  @P6 LOP3.LUT R8, R8, 0x80, RZ, 0xfc, !PT ;  /* 0x0000008008086812 */ /* 0x000fca00078efcff */
[----:B------:R0:W-:Y:S02]  /*1f1f0*/  STL [R1], R8 ;  /* 0x0000000801007387 */ /* 0x0001e40000100800 */
[----:B0-----:R-:W-:Y:S05]  /*1f200*/  WARPSYNC.COLLECTIVE R15, `(.L_x_10864) ;  /* 0x000000000f087348 */ /* 0x001fea0003c00000 */
[----:B------:R1:W2:Y:S02]  /*1f210*/  SHFL.IDX P6, R14, R13, R12, R11 ;  /* 0x0000000c0d0e7389 */ /* 0x0002a400000c000b */
[----:B012---:R-:W-:Y:S01]  /*1f220*/  ENDCOLLECTIVE ;  /* 0x000000000000791b */ /* 0x007fe20003800000 */
.L_x_10864:
[----:B------:R-:W-:Y:S05]  /*1f230*/  BSYNC B0 ;  /* 0x0000000000007941 */ /* 0x000fea0003800000 */
.L_x_10863:
        /* <DEDUP_REMOVED lines=11> */
.L_x_10865:
[----:B------:R-:W-:-:S04]  /*1f2f0*/  LOP3.LUT R8, R8, 0xffffdfff, RZ, 0xc0, !PT ;  /* 0xffffdfff08087812 */ /* 0x000fc800078ec0ff */
[----:B------:R-:W-:-:S04]  /*1f300*/  @P0 LOP3.LUT R8, R8, 0x2000, RZ, 0xfc, !PT ;  /* 0x0000200008080812 */ /* 0x000fc800078efcff */
[----:B------:R-:W-:Y:S01]  /*1f310*/  LOP3.LUT P0, RZ, R8, 0x800, RZ, 0xc0, !PT ;  /* 0x0000080008ff7812 */ /* 0x000fe2000780c0ff */
[----:B------:R0:W-:Y:S01]  /*1f320*/  STL [R1], R8 ;  /* 0x0000000801007387 */ /* 0x0001e20000100800 */
[----:B------:R-:W-:Y:S02]  /*1f330*/  IMAD.MOV.U32 R13, RZ, RZ, R0 ;  /* 0x000000ffff0d7224 */ /* 0x000fe400078e0000 */
[----:B------:R-:W-:Y:S01]  /*1f340*/  IMAD.MOV.U32 R12, RZ, RZ, 0x1 ;  /* 0x00000001ff0c7424 */ /* 0x000fe200078e00ff */
[----:B------:R-:W-:-:S08]  /*1f350*/  MOV R3, R14 ;  /* 0x0000000e00037202 */ /* 0x000fd00000000f00 */
[----:B------:R-:W-:-:S05]  /*1f360*/  @!P0 LEA R3, P6, R7, R3, 0x1 ;  /* 0x0000000307038211 */ /* 0x000fca00078c08ff */
[----:B------:R-:W-:-:S05]  /*1f370*/  @!P0 IMAD.X R2, RZ, RZ, R2, P6 ;  /* 0x000000ffff028224 */ /* 0x000fca00030e0602 */
[----:B0-----:R-:W-:-:S07]  /*1f380*/  @!P0 LOP3.LUT R3, R3, R2, RZ, 0x3c, !PT ;  /* 0x0000000203038212 */ /* 0x001fce00078e3cff */
[----:B------:R-:W-:Y:S05]  /*1f390*/  WARPSYNC.COLLECTIVE R15, `(.L_x_10866) ;  /* 0x000000000f087348 */ /* 0x000fea0003c00000 */
[----:B------:R0:W1:Y:S02]  /*1f3a0*/  SHFL.IDX P6, R14, R13, R12, R11 ;  /* 0x0000000c0d0e7389 */ /* 0x00006400000c000b */
[----:B01----:R-:W-:Y:S01]  /*1f3b0*/  ENDCOLLECTIVE ;  /* 0x000000000000791b */ /* 0x003fe20003800000 */
.L_x_10866:
[----:B------:R-:W-:-:S04]  /*1f3c0*/  @!P0 LOP3.LUT R2, R3, R2, RZ, 0x3c, !PT ;  /* 0x0000000203028212 */ /* 0x000fc800078e3cff */
[----:B------:R-:W-:-:S05]  /*1f3d0*/  @!P0 LOP3.LUT R3, R3, R2, RZ, 0x3c, !PT ;  /* 0x0000000203038212 */ /* 0x000fca00078e3cff */
        /* <DEDUP_REMOVED lines=13> */
.L_x_10867:
[----:B------:R-:W-:Y:S02]  /*1f4b0*/  IMAD.MOV.U32 R13, RZ, RZ, R0 ;  /* 0x000000ffff0d7224 */ /* 0x000fe400078e0000 */
[----:B------:R-:W-:Y:S02]  /*1f4c0*/  IMAD.MOV.U32 R12, RZ, RZ, 0x2 ;  /* 0x00000002ff0c7424 */ /* 0x000fe400078e00ff */
[----:B------:R-:W-:-:S05]  /*1f4d0*/  IMAD.MOV.U32 R2, RZ, RZ, R14 ;  /* 0x000000ffff027224 */ /* 0x000fca00078e000e */
[----:B------:R-:W-:-:S05]  /*1f4e0*/  @!P5 LEA R2, P6, R7, R2, 0x1 ;  /* 0x000000020702d211 */ /* 0x000fca00078c08ff */
[----:B------:R-:W-:-:S05]  /*1f4f0*/  @!P5 IMAD.X R3, RZ, RZ, R6, P6 ;  /* 0x000000ffff03d224 */ /* 0x000fca00030e0606 */
[----:B------:R-:W-:Y:S01]  /*1f500*/  @!PT LDS RZ, [RZ] ;  /* 0x00000000fffff984 */ /* 0x000fe20000000800 */
[----:B------:R-:W-:Y:S01]  /*1f510*/  @!PT LDS RZ, [RZ] ;  /* 0x00000000fffff984 */ /* 0x000fe20000000800 */
[----:B------:R-:W-:Y:S01]  /*1f520*/  @!PT LDS RZ, [RZ] ;  /* 0x00000000fffff984 */ /* 0x000fe20000000800 */
[----:B------:R0:W-:Y:S03]  /*1f530*/  @!P5 LDGSTS.E.BYPASS.LTC128B.128 [R25+0x22c00], desc[UR60][R2.64], !P4 ;  /* 0x22c000000219dfae */ /* 0x0001e6000e101d7c */
[----:B0-----:R-:W-:Y:S05]  /*1f540*/  WARPSYNC.COLLECTIVE R15, `(.L_x_10868) ;  /* 0x000000000f087348 */ /* 0x001fea0003c00000 */
[----:B------:R1:W2:Y:S02]  /*1f550*/  SHFL.IDX P6, R14, R13, R12, R11 ;  /* 0x0000000c0d0e7389 */ /* 0x0002a400000c000b */
[----:B012---:R-:W-:Y:S01]  /*1f560*/  ENDCOLLECTIVE ;  /* 0x000000000000791b */ /* 0x007fe20003800000 */
.L_x_10868:
[----:B------:R-:W-:Y:S01]  /*1f570*/  @!PT LDS RZ, [RZ] ;  /* 0x00000000fffff984 */ /* 0x000fe20000000800 */
[----:B------:R-:W-:Y:S01]  /*1f580*/  @!PT LDS RZ, [RZ] ;  /* 0x00000000fffff984 */ /* 0x000fe20000000800 */
[----:B------:R-:W-:Y:S01]  /*1f590*/  @!PT LDS RZ, [RZ] ;  /* 0x00000000fffff984 */ /* 0x000fe20000000800 */
[----:B------:R0:W-:Y:S04]  /*1f5a0*/  @!P5 LDGSTS.E.BYPASS.LTC128B.128 [R25+0x26c00], desc[UR60][R2.64+0x80], !P3 ;  /* 0x26c000800219dfae */ /* 0x0001e8000d901d7c */
[----:B------:R0:W-:Y:S04]  /*1f5b0*/  @!P5 LDGSTS.E.BYPASS.LTC128B.128 [R25+0x2ac00], desc[UR60][R2.64+0x100], !P2 ;  /* 0x2ac001000219dfae */ /* 0x0001e8000d101d7c */
[----:B------:R0:W-:Y:S01]  /*1f5c0*/  @!P5 LDGSTS.E.BYPASS.LTC128B.128 [R25+0x2ec00], desc[UR60][R2.64+0x180], !P1 ;  /* 0x2ec001800219dfae */ /* 0x0001e2000c901d7c */
[----:B------:R-:W-:Y:S01]  /*1f5d0*/  LOP3.LUT P5, RZ, R8, 0x100, RZ, 0xc0, !PT ;  /* 0x0000010008ff7812 */ /* 0x000fe200078ac0ff */
[----:B------:R-:W-:-:S02]  /*1f5e0*/  IMAD.MOV.U32 R13, RZ, RZ, R4 ;  /* 0x000000ffff0d7224 */ /* 0x000fc400078e0004 */
[----:B------:R-:W-:-:S10]  /*1f5f0*/  IMAD.MOV.U32 R6, RZ, RZ, R14 ;  /* 0x000000ffff067224 */ /* 0x000fd400078e000e */
[----:B0-----:R-:W-:Y:S05]  /*1f600*/  WARPSYNC.COLLECTIVE R15, `(.L_x_10869) ;  /* 0x000000000f087348 */ /* 0x001fea0003c00000 */
[----:B------:R1:W2:Y:S02]  /*1f610*/  SHFL.IDX P6, R14, R13, R12, R11 ;  /* 0x0000000c0d0e7389 */ /* 0x0002a400000c000b */
[----:B012---:R-:W-:Y:S01]  /*1f620*/  ENDCOLLECTIVE ;  /* 0x000000000000791b */ /* 0x007fe20003800000 */
.L_x_10869:
[----:B------:R-:W-:Y:S02]  /*1f630*/  IMAD.MOV.U32 R13, RZ, RZ, R0 ;  /* 0x000000ffff0d7224 */ /* 0x000fe400078e0000 */
[----:B------:R-:W-:Y:S01]  /*1f640*/  IMAD.MOV.U32 R12, RZ, RZ, 0x3 ;  /* 0x00000003ff0c7424 */ /* 0x000fe200078e00ff */
[----:B------:R-:W-:-:S04]  /*1f650*/  MOV R2, R14 ;  /* 0x0000000e00027202 */ /* 0x000fc80000000f00 */
        /* <DEDUP_REMOVED lines=9> */
.L_x_10870:
        /* <DEDUP_REMOVED lines=12> */
.L_x_10871:
        /* <DEDUP_REMOVED lines=12> */
.L_x_10872:
        /* <DEDUP_REMOVED lines=12> */
.L_x_10873:
        /* <DEDUP_REMOVED lines=12> */
.L_x_10874:
        /* <DEDUP_REMOVED lines=12> */
.L_x_10875:
        /* <DEDUP_REMOVED lines=12> */
.L_x_10876:
[----:B------:R-:W-:Y:S01]  /*1fb70*/  @!PT LDS RZ, [RZ] ;  /* 0x00000000fffff984 */ /* 0x000fe20000000800 */
[----:B------:R-:W-:Y:S01]  /*1fb80*/  @!PT LDS RZ, [RZ] ;  /* 0x00000000fffff984 */ /* 0x000fe20000000800 */
[----:B------:R-:W-:Y:S01]  /*1fb90*/  @!PT LDS RZ, [RZ] ;  /* 0x00000000fffff984 */ /* 0x000fe20000000800 */
[----:B------:R0:W-:Y:S04]  /*1fba0*/  @!P5 LDGSTS.E.BYPASS.LTC128B.128 [R25+0x28c00], desc[UR60][R2.64+0x80], !P3 ;  /* 0x28c000800219dfae */ /* 0x0001e8000d901d7c */
[----:B------:R0:W-:Y:S04]  /*1fbb0*/  @!P5 LDGSTS.E.BYPASS.LTC128B.128 [R25+0x2cc00], desc[UR60][R2.64+0x100], !P2 ;  /* 0x2cc001000219dfae */ /* 0x0001e8000d101d7c */
[----:B------:R0:W-:Y:S01]  /*1fbc0*/  @!P5 LDGSTS.E.BYPASS.LTC128B.128 [R25+0x30c00], desc[UR60][R2.64+0x180], !P1 ;  /* 0x30c001800219dfae */ /* 0x0001e2000c901d7c */
[----:B------:R-:W-:Y:S02]  /*1fbd0*/  IMAD.MOV.U32 R13, RZ, RZ, R4 ;  /* 0x000000ffff0d7224 */ /* 0x000fe400078e0004 */
[----:B------:R-:W-:-:S07]  /*1fbe0*/  IMAD.MOV.U32 R6, RZ, RZ, R14 ;  /* 0x000000ffff067224 */ /* 0x000fce00078e000e */
[----:B0-----:R-:W-:Y:S05]  /*1fbf0*/  WARPSYNC.COLLECTIVE R15, `(.L_x_10877) ;  /* 0x000000000f087348 */ /* 0x001fea0003c00000 */
[----:B------:R1:W2:Y:S02]  /*1fc00*/  SHFL.IDX P6, R14, R13, R12, R11 ;  /* 0x0000000c0d0e7389 */ /* 0x0002a400000c000b */
[----:B012---:R-:W-:Y:S01]  /*1fc10*/  ENDCOLLECTIVE ;  /* 0x000000000000791b */ /* 0x007fe20003800000 */
.L_x_10877:
[----:B------:R-:W-:Y:S02]  /*1fc20*/  IMAD.MOV.U32 R13, RZ, RZ, R0 ;  /* 0x000000ffff0d7224 */ /* 0x000fe400078e0000 */
[----:B------:R-:W-:Y:S01]  /*1fc30*/  IMAD.MOV.U32 R12, RZ, RZ, 0x7 ;  /* 0x00000007ff0c7424 */ /* 0x000fe200078e00ff */
[----:B------:R-:W-:-:S07]  /*1fc40*/  MOV R2, R14 ;  /* 0x0000000e00027202 */ /* 0x000fce0000000f00 */
[----:B------:R-:W-:Y:S05]  /*1fc50*/  WARPSYNC.COLLECTIVE R15, `(.L_x_10878) ;  /* 0x000000000f087348 */ /* 0x000fea0003c00000 */
[----:B------:R0:W1:Y:S02]  /*1fc60*/  SHFL.IDX P6, R14, R13, R12, R11 ;  /* 0x0000000c0d0e7389 */ /* 0x00006400000c000b */
[----:B01----:R-:W-:Y:S01]  /*1fc70*/  ENDCOLLECTIVE ;  /* 0x000000000000791b */ /* 0x003fe20003800000 */
.L_x_10878:
[----:B------:R-:W-:-:S05]  /*1fc80*/  @!P0 LEA R2, P5, R7, R2, 0x1 ;  /* 0x0000000207028211 */ /* 0x000fca00078a08ff */
[----:B------:R-:W-:-:S05]  /*1fc90*/  @!P0 IMAD.X R3, RZ, RZ, R6, P5 ;  /* 0x000000ffff038224 */ /* 0x000fca00028e0606 */
        /* <DEDUP_REMOVED lines=12> */
.L_x_10879:
[----:B------:R-:W-:Y:S01]  /*1fd60*/  IMAD.MOV.U32 R2, RZ, RZ, R14 ;  /* 0x000000ffff027224 */ /* 0x000fe200078e000e */
[----:B------:R-:W-:Y:S06]  /*1fd70*/  BRA `(.L_x_10880) ;  /* 0xffffff9800187947 */ /* 0x000fec000383ffff */
.L_x_10688:
[----:B0-----:R0:W1:Y:S02]  /*1fd80*/  SYNCS.PHASECHK.TRANS64.TRYWAIT P0, [R22+URZ+0x32420], R3 ;  /* 0x03242003160075a7 */ /* 0x001064000800017f */
[----:B-1----:R-:W-:Y:S05]  /*1fd90*/  @!P0 NANOSLEEP.SYNCS 0x989680 ;  /* 0x009896800000895d */ /* 0x002fea0003900000 */
[----:B------:R-:W1:Y:S02]  /*1fda0*/  @!P0 SYNCS.PHASECHK.TRANS64 P0, [R22+URZ+0x32420], R3 ;  /* 0x03242003160085a7 */ /* 0x000e64000800007f */
[----:B-1----:R-:W-:Y:S05]  /*1fdb0*/  @!P0 BRA `(.L_x_10688) ;  /* 0xfffffffc00f08947 */ /* 0x002fea000383ffff */
[----:B------:R-:W-:Y:S05]  /*1fdc0*/  BRA `(.L_x_10881) ;  /* 0xffffff98008c7947 */ /* 0x000fea000383ffff */
.L_x_10691:
[----:B-1----:R1:W3:Y:S02]  /*1fdd0*/  SYNCS.PHASECHK.TRANS64.TRYWAIT P0, [R29+URZ+0x32460], R0 ;  /* 0x032460001d0075a7 */ /* 0x0022e4000800017f */
[----:B---3--:R-:W-:Y:S05]  /*1fde0*/  @!P0 NANOSLEEP.SYNCS 0x989680 ;  /* 0x009896800000895d */ /* 0x008fea0003900000 */
[----:B------:R-:W3:Y:S02]  /*1fdf0*/  @!P0 SYNCS.PHASECHK.TRANS64 P0, [R29+URZ+0x32460], R0 ;  /* 0x032460001d0085a7 */ /* 0x000ee4000800007f */
[----:B---3--:R-:W-:Y:S05]  /*1fe00*/  @!P0 BRA `(.L_x_10691) ;  /* 0xfffffffc00f08947 */ /* 0x008fea000383ffff */
[----:B------:R-:W-:Y:S05]  /*1fe10*/  BRA `(.L_x_10882) ;  /* 0xffffff98009c7947 */ /* 0x000fea000383ffff */
.L_x_10692:
        /* <DEDUP_REMOVED lines=8> */
.L_x_10884:
[----:B------:R-:W-:Y:S05]  /*1fea0*/  BSYNC B0 ;  /* 0x0000000000007941 */ /* 0x000fea0003800000 */
.L_x_10883:
[----:B------:R-:W0:Y:S01]  /*1feb0*/  S2R R8, SR_TID.X ;  /* 0x0000000000087919 */ /* 0x000e220000002100 */
[----:B------:R-:W-:Y:S01]  /*1fec0*/  MOV R13, R5 ;  /* 0x00000005000d7202 */ /* 0x000fe20000000f00 */
[----:B------:R-:W-:Y:S01]  /*1fed0*/  IMAD.MOV.U32 R12, RZ, RZ, RZ ;  /* 0x000000ffff0c7224 */ /* 0x000fe200078e00ff */
[C---:B------:R-:W-:Y:S01]  /*1fee0*/  LOP3.LUT P2, RZ, R7.reuse, 0x2, RZ, 0xc0, !PT ;  /* 0x0000000207ff7812 */ /* 0x040fe2000784c0ff */
[----:B------:R-:W-:Y:S01]  /*1fef0*/  IMAD.MOV.U32 R11, RZ, RZ, 0x181f ;  /* 0x0000181fff0b7424 */ /* 0x000fe200078e00ff */
[----:B------:R-:W-:Y:S01]  /*1ff00*/  LOP3.LUT P1, RZ, R7, 0x4, RZ, 0xc0, !PT ;  /* 0x0000000407ff7812 */ /* 0x000fe2000782c0ff */
[----:B------:R-:W-:Y:S02]  /*1ff10*/  IMAD.MOV.U32 R15, RZ, RZ, -0x1 ;  /* 0xffffffffff0f7424 */ /* 0x000fe400078e00ff */
[----:B------:R-:W-:Y:S01]  /*1ff20*/  IMAD.MOV.U32 R3, RZ, RZ, R14 ;  /* 0x000000ffff037224 */ /* 0x000fe200078e000e */
[----:B------:R-:W-:Y:S01]  /*1ff30*/  ISETP.LT.OR P3, PT, R30, 0x1, !P1 ;  /* 0x000000011e00780c */ /* 0x000fe20004f61670 */
[----:B------:R-:W-:-:S12]  /*1ff40*/  IMAD R4, R4, 0x2, R22 ;  /* 0x0000000204047824 */ /* 0x000fd800078e0216 */
[----:B0-----:R-:W-:Y:S05]  /*1ff50*/  WARPSYNC.COLLECTIVE R15, `(.L_x_10885) ;  /* 0x000000000f087348 */ /* 0x001fea0003c00000 */
[----:B------:R1:W2:Y:S02]  /*1ff60*/  SHFL.IDX P6, R14, R13, R12, R11 ;  /* 0x0000000c0d0e7389 */ /* 0x0002a400000c000b */
[----:B012---:R-:W-:Y:S01]  /*1ff70*/  ENDCOLLECTIVE ;  /* 0x000000000000791b */ /* 0x007fe20003800000 */
.L_x_10885:
        /* <DEDUP_REMOVED lines=9> */
.L_x_10886:
        /* <DEDUP_REMOVED lines=17> */
.L_x_10887:
[----:B------:R-:W-:Y:S02]  /*20120*/  IMAD.MOV.U32 R13, RZ, RZ, R6 ;  /* 0x000000ffff0d7224 */ /* 0x000fe400078e0006 */
[----:B------:R-:W-:Y:S01]  /*20130*/  IMAD.MOV.U32 R12, RZ, RZ, 0x2 ;  /* 0x00000002ff0c7424 */ /* 0x000fe200078e00ff */
[----:B------:R-:W-:-:S13]  /*20140*/  IADD3 R2, P3, R14, R0, RZ ;  /* 0x000000000e027210 */ /* 0x000fda0007f7e0ff */
[----:B------:R-:W-:Y:S05]  /*20150*/  WARPSYNC.COLLECTIVE R15, `(.L_x_10888) ;  /* 0x000000000f087348 */ /* 0x000fea0003c00000 */
[----:B------:R0:W1:Y:S02]  /*20160*/  SHFL.IDX P6, R14, R13, R12, R11 ;  /* 0x0000000c0d0e7389 */ /* 0x00006400000c000b */
[----:B01----:R-:W-:Y:S01]  /*20170*/  ENDCOLLECTIVE ;  /* 0x000000000000791b */ /* 0x003fe20003800000 */
.L_x_10888:
[----:B------:R-:W-:Y:S02]  /*20180*/  IADD3.X R3, RZ, R3, RZ, P3, !PT ;  /* 0x00000003ff037210 */ /* 0x000fe40001ffe4ff */
        /* <DEDUP_REMOVED lines=16> */
.L_x_10889:
[----:B------:R-:W-:Y:S02]  /*20290*/  IMAD.MOV.U32 R13, RZ, RZ, R6 ;  /* 0x000000ffff0d7224 */ /* 0x000fe400078e0006 */
[----:B------:R-:W-:Y:S01]  /*202a0*/  IMAD.MOV.U32 R12, RZ, RZ, 0x3 ;  /* 0x00000003ff0c7424 */ /* 0x000fe200078e00ff */
[----:B------:R-:W-:-:S13]  /*202b0*/  IADD3 R2, P3, R14, R0, RZ ;  /* 0x000000000e027210 */ /* 0x000fda0007f7e0ff */
[----:B------:R-:W-:Y:S05]  /*202c0*/  WARPSYNC.COLLECTIVE R15, `(.L_x_10890) ;  /* 0x000000000f087348 */ /* 0x000fea0003c00000 */
[----:B------:R0:W1:Y:S02]  /*202d0*/  SHFL.IDX P6, R14, R13, R12, R11 ;  /* 0x0000000c0d0e7389 */ /* 0x00006400000c000b */
[----:B01----:R-:W-:Y:S01]  /*202e0*/  ENDCOLLECTIVE ;  /* 0x000000000000791b */ /* 0x003fe20003800000 */
.L_x_10890:
        /* <DEDUP_REMOVED lines=17> */
.L_x_10891:
[----:B------:R-:W-:Y:S01]  /*20400*/  IMAD.MOV.U32 R13, RZ, RZ, R6 ;  /* 0x000000ffff0d7224 */ /* 0x000fe200078e0006 */
[----:B------:R-:W-:Y:S02]  /*20410*/  MOV R12, 0x4 ;  /* 0x00000004000c7802 */ /* 0x000fe40000000f00 */
[----:B------:R-:W-:-:S13]  /*20420*/  IADD3 R2, P3, R14, R0, RZ ;  /* 0x000000000e027210 */ /* 0x000fda0007f7e0ff */
[----:B------:R-:W-:Y:S05]  /*20430*/  WARPSYNC.COLLECTIVE R15, `(.L_x_10892) ;  /* 0x000000000f087348 */ /* 0x000fea0003c00000 */
[----:B------:R0:W1:Y:S02]  /*20440*/  SHFL.IDX P6, R14, R13, R12, R11 ;  /* 0x0000000c0d0e7389 */ /* 0x00006400000c000b */
[----:B01----:R-:W-:Y:S01]  /*20450*/  ENDCOLLECTIVE ;  /* 0x000000000000791b */ /* 0x003fe20003800000 */
.L_x_10892:
        /* <DEDUP_REMOVED lines=17> */
.L_x_10893:
[----:B------:R-:W-:Y:S02]  /*20570*/  IMAD.MOV.U32 R13, RZ, RZ, R6 ;  /* 0x000000ffff0d7224 */ /* 0x000fe400078e0006 */
[----:B------:R-:W-:Y:S01]  /*20580*/  IMAD.MOV.U32 R12, RZ, RZ, 0x5 ;  /* 0x00000005ff0c7424 */ /* 0x000fe200078e00ff */
[----:B------:R-:W-:-:S13]  /*20590*/  IADD3 R2, P3, R14, R0, RZ ;  /* 0x000000000e027210 */ /* 0x000fda0007f7e0ff */
[----:B------:R-:W-:Y:S05]  /*205a0*/  WARPSYNC.COLLECTIVE R15, `(.L_x_10894) ;  /* 0x000000000f087348 */ /* 0x000fea0003c00000 */
[----:B------:R0:W1:Y:S02]  /*205b0*/  SHFL.IDX P6, R14, R13, R12, R11 ;  /* 0x0000000c0d0e7389 */ /* 0x00006400000c000b */
[----:B01----:R-:W-:Y:S01]  /*205c0*/  ENDCOLLECTIVE ;  /* 0x000000000000791b */ /* 0x003fe20003800000 */
.L_x_10894:
        /* <DEDUP_REMOVED lines=12> */
.L_x_10895:
        /* <DEDUP_REMOVED lines=9> */
.L_x_10699:
[----:B0-----:R0:W1:Y:S02]  /*20720*/  SYNCS.PHASECHK.TRANS64.TRYWAIT P0, [R4+URZ+0x32440], R21 ;  /* 0x03244015040075a7 */ /* 0x001064000800017f */
[----:B-1----:R-:W-:Y:S05]  /*20730*/  @!P0 NANOSLEEP.SYNCS 0x989680 ;  /* 0x009896800000895d */ /* 0x002fea0003900000 */
[----:B------:R-:W1:Y:S02]  /*20740*/  @!P0 SYNCS.PHASECHK.TRANS64 P0, [R4+URZ+0x32440], R21 ;  /* 0x03244015040085a7 */ /* 0x000e64000800007f */
[----:B-1----:R-:W-:Y:S05]  /*20750*/  @!P0 BRA `(.L_x_10699) ;  /* 0xfffffffc00f08947 */ /* 0x002fea000383ffff */
[----:B------:R-:W-:Y:S05]  /*20760*/  BRA `(.L_x_10897) ;  /* 0xffffff9c002c7947 */ /* 0x000fea000383ffff */
.L_x_10700:
        /* <DEDUP_REMOVED lines=8> */
.L_x_10899:
[----:B------:R-:W-:Y:S05]  /*207f0*/  BSYNC B1 ;  /* 0x0000000000017941 */ /* 0x000fea0003800000 */
.L_x_10898:
[----:B------:R-:W-:Y:S01]  /*20800*/  IMAD.MOV.U32 R13, RZ, RZ, R8 ;  /* 0x000000ffff0d7224 */ /* 0x000fe200078e0008 */
[----:B------:R-:W-:Y:S01]  /*20810*/  MOV R3, R14 ;  /* 0x0000000e00037202 */ /* 0x000fe20000000f00 */
[----:B------:R-:W-:Y:S02]  /*20820*/  IMAD.MOV.U32 R12, RZ, RZ, RZ ;  /* 0x000000ffff0c7224 */ /* 0x000fe400078e00ff */
[----:B------:R-:W-:Y:S02]  /*20830*/  IMAD.MOV.U32 R11, RZ, RZ, 0x181f ;  /* 0x0000181fff0b7424 */ /* 0x000fe400078e00ff */
[----:B------:R-:W-:Y:S02]  /*20840*/  IMAD.MOV.U32 R15, RZ, RZ, -0x1 ;  /* 0xffffffffff0f7424 */ /* 0x000fe400078e00ff */
[----:B------:R-:W-:-:S07]  /*20850*/  IMAD R7, R7, 0x2, R22 ;  /* 0x0000000207077824 */ /* 0x000fce00078e0216 */
[----:B------:R-:W-:Y:S05]  /*20860*/  WARPSYNC.COLLECTIVE R15, `(.L_x_10900) ;  /* 0x000000000f087348 */ /* 0x000fea0003c00000 */
[----:B------:R0:W1:Y:S02]  /*20870*/  SHFL.IDX P6, R14, R13, R12, R11 ;  /* 0x0000000c0d0e7389 */ /* 0x00006400000c000b */
[----:B01----:R-:W-:Y:S01]  /*20880*/  ENDCOLLECTIVE ;  /* 0x000000000000791b */ /* 0x003fe20003800000 */
.L_x_10900:
[----:B------:R-:W-:Y:S02]  /*20890*/  IMAD.MOV.U32 R13, RZ, RZ, R9 ;  /* 0x000000ffff0d7224 */ /* 0x000fe400078e0009 */
[----:B------:R-:W-:Y:S02]  /*208a0*/  IMAD.MOV.U32 R12, RZ, RZ, 0x1 ;  /* 0x00000001ff0c7424 */ /* 0x000fe400078e00ff */
[----:B------:R-:W-:-:S07]  /*208b0*/  IMAD.MOV.U32 R2, RZ, RZ, R14 ;  /* 0x000000ffff027224 */ /* 0x000fce00078e000e */
[----:B------:R-:W-:Y:S05]  /*208c0*/  WARPSYNC.COLLECTIVE R15, `(.L_x_10901) ;  /* 0x000000000f087348 */ /* 0x000fea0003c00000 */
[----:B------:R0:W1:Y:S02]  /*208d0*/  SHFL.IDX P6, R14, R13, R12, R11 ;  /* 0x0000000c0d0e7389 */ /* 0x00006400000c000b */
[----:B01----:R-:W-:Y:S01]  /*208e0*/  ENDCOLLECTIVE ;  /* 0x000000000000791b */ /* 0x003fe20003800000 */
.L_x_10901:
        /* <DEDUP_REMOVED lines=11> */
.L_x_10902:
[----:B------:R-:W-:Y:S02]  /*209a0*/  IMAD.MOV.U32 R13, RZ, RZ, R9 ;  /* 0x000000ffff0d7224 */ /* 0x000fe400078e0009 */
[----:B------:R-:W-:Y:S01]  /*209b0*/  IMAD.MOV.U32 R12, RZ, RZ, 0x2 ;  /* 0x00000002ff0c7424 */ /* 0x000fe200078e00ff */
[----:B------:R-:W-:-:S07]  /*209c0*/  MOV R2, R14 ;  /* 0x0000000e00027202 */ /* 0x000fce0000000f00 */
[----:B------:R-:W-:Y:S05]  /*209d0*/  WARPSYNC.COLLECTIVE R15, `(.L_x_10903) ;  /* 0x000000000f087348 */ /* 0x000fea0003c00000 */
[----:B------:R0:W1:Y:S02]  /*209e0*/  SHFL.IDX P6, R14, R13, R12, R11 ;  /* 0x0000000c0d0e7389 */ /* 0x00006400000c000b */
[----:B01----:R-:W-:Y:S01]  /*209f0*/  ENDCOLLECTIVE ;  /* 0x000000000000791b */ /* 0x003fe20003800000 */
.L_x_10903:
        /* <DEDUP_REMOVED lines=11> */
.L_x_10904:
[----:B------:R-:W-:Y:S02]  /*20ab0*/  IMAD.MOV.U32 R13, RZ, RZ, R9 ;  /* 0x000000ffff0d7224 */ /* 0x000fe400078e0009 */
[----:B------:R-:W-:Y:S02]  /*20ac0*/  IMAD.MOV.U32 R12, RZ, RZ, 0x3 ;  /* 0x00000003ff0c7424 */ /* 0x000fe400078e00ff */
[----:B------:R-:W-:-:S07]  /*20ad0*/  IMAD.MOV.U32 R2, RZ, RZ, R14 ;  /* 0x000000ffff027224 */ /* 0x000fce00078e000e */
[----:B------:R-:W-:Y:S05]  /*20ae0*/  WARPSYNC.COLLECTIVE R15, `(.L_x_10905) ;  /* 0x000000000f087348 */ /* 0x000fea0003c00000 */
[----:B------:R0:W1:Y:S02]  /*20af0*/  SHFL.IDX P6, R14, R13, R12, R11 ;  /* 0x0000000c0d0e7389 */ /* 0x00006400000c000b */
[----:B01----:R-:W-:Y:S01]  /*20b00*/  ENDCOLLECTIVE ;  /* 0x000000000000791b */ /* 0x003fe20003800000 */
.L_x_10905:
        /* <DEDUP_REMOVED lines=11> */
.L_x_10906:
[----:B------:R-:W-:Y:S02]  /*20bc0*/  IMAD.MOV.U32 R13, RZ, RZ, R9 ;  /* 0x000000ffff0d7224 */ /* 0x000fe400078e0009 */
[----:B------:R-:W-:Y:S01]  /*20bd0*/  IMAD.MOV.U32 R12, RZ, RZ, 0x4 ;  /* 0x00000004ff0c7424 */ /* 0x000fe200078e00ff */
[----:B------:R-:W-:-:S07]  /*20be0*/  MOV R2, R14 ;  /* 0x0000000e00027202 */ /* 0x000fce0000000f00 */
[----:B------:R-:W-:Y:S05]  /*20bf0*/  WARPSYNC.COLLECTIVE R15, `(.L_x_10907) ;  /* 0x000000000f087348 */ /* 0x000fea0003c00000 */
[----:B------:R0:W1:Y:S02]  /*20c00*/  SHFL.IDX P6, R14, R13, R12, R11 ;  /* 0x0000000c0d0e7389 */ /* 0x00006400000c000b */
[----:B01----:R-:W-:Y:S01]  /*20c10*/  ENDCOLLECTIVE ;  /* 0x000000000000791b */ /* 0x003fe20003800000 */
.L_x_10907:
        /* <DEDUP_REMOVED lines=11> */
.L_x_10908:
[----:B------:R-:W-:Y:S02]  /*20cd0*/  IMAD.MOV.U32 R13, RZ, RZ, R9 ;  /* 0x000000ffff0d7224 */ /* 0x000fe400078e0009 */
[----:B------:R-:W-:Y:S02]  /*20ce0*/  IMAD.MOV.U32 R12, RZ, RZ, 0x5 ;  /* 0x00000005ff0c7424 */ /* 0x000fe400078e00ff */
[----:B------:R-:W-:-:S07]  /*20cf0*/  IMAD.MOV.U32 R2, RZ, RZ, R14 ;  /* 0x000000ffff027224 */ /* 0x000fce00078e000e */
[----:B------:R-:W-:Y:S05]  /*20d00*/  WARPSYNC.COLLECTIVE R15, `(.L_x_10909) ;  /* 0x000000000f087348 */ /* 0x000fea0003c00000 */
[----:B------:R0:W1:Y:S02]  /*20d10*/  SHFL.IDX P6, R14, R13, R12, R11 ;  /* 0x0000000c0d0e7389 */ /* 0x00006400000c000b */
[----:B01----:R-:W-:Y:S01]  /*20d20*/  ENDCOLLECTIVE ;  /* 0x000000000000791b */ /* 0x003fe20003800000 */
.L_x_10909:
        /* <DEDUP_REMOVED lines=11> */
.L_x_10910:
[----:B------:R-:W-:Y:S01]  /*20de0*/  MOV R2, R14 ;  /* 0x0000000e00027202 */ /* 0x000fe20000000f00 */
[----:B------:R-:W-:Y:S06]  /*20df0*/  BRA `(.L_x_10911) ;  /* 0xffffff9800587947 */ /* 0x000fec000383ffff */
.L_x_10705:
[----:B---3--:R3:W4:Y:S02]  /*20e00*/  SYNCS.PHASECHK.TRANS64.TRYWAIT P0, [R4+URZ+0x32460], R21 ;  /* 0x03246015040075a7 */ /* 0x008724000800017f */
[----:B----4-:R-:W-:Y:S05]  /*20e10*/  @!P0 NANOSLEEP.SYNCS 0x989680 ;  /* 0x009896800000895d */ /* 0x010fea0003900000 */
[----:B------:R-:W4:Y:S02]  /*20e20*/  @!P0 SYNCS.PHASECHK.TRANS64 P0, [R4+URZ+0x32460], R21 ;  /* 0x03246015040085a7 */ /* 0x000f24000800007f */
[----:B----4-:R-:W-:Y:S05]  /*20e30*/  @!P0 BRA `(.L_x_10705) ;  /* 0xfffffffc00f08947 */ /* 0x010fea000383ffff */
[----:B------:R-:W-:Y:S05]  /*20e40*/  BRA `(.L_x_10912) ;  /* 0xffffff9800a87947 */ /* 0x000fea000383ffff */
.L_x_10706:
        /* <DEDUP_REMOVED lines=8> */
.L_x_10914:
[----:B------:R-:W-:Y:S05]  /*20ed0*/  BSYNC B1 ;  /* 0x0000000000017941 */ /* 0x000fea0003800000 */
.L_x_10913:
        /* <DEDUP_REMOVED lines=9> */
.L_x_10915:
[----:B------:R-:W-:Y:S01]  /*20f70*/  MOV R13, R7 ;  /* 0x00000007000d7202 */ /* 0x000fe20000000f00 */
[----:B------:R-:W-:Y:S01]  /*20f80*/  IMAD.MOV.U32 R12, RZ, RZ, 0x1 ;  /* 0x00000001ff0c7424 */ /* 0x000fe200078e00ff */
[----:B------:R-:W-:-:S13]  /*20f90*/  IADD3 R2, P0, R14, R0, RZ ;  /* 0x000000000e027210 */ /* 0x000fda0007f1e0ff */
[----:B------:R-:W-:Y:S05]  /*20fa0*/  WARPSYNC.COLLECTIVE R15, `(.L_x_10916) ;  /* 0x000000000f087348 */ /* 0x000fea0003c00000 */
[----:B------:R0:W1:Y:S02]  /*20fb0*/  SHFL.IDX P6, R14, R13, R12, R11 ;  /* 0x0000000c0d0e7389 */ /* 0x00006400000c000b */
[----:B01----:R-:W-:Y:S01]  /*20fc0*/  ENDCOLLECTIVE ;  /* 0x000000000000791b */ /* 0x003fe20003800000 */
.L_x_10916:
        /* <DEDUP_REMOVED lines=13> */
.L_x_10917:
[----:B------:R-:W-:Y:S02]  /*210a0*/  IMAD.MOV.U32 R13, RZ, RZ, R7 ;  /* 0x000000ffff0d7224 */ /* 0x000fe400078e0007 */
[----:B------:R-:W-:Y:S01]  /*210b0*/  IMAD.MOV.U32 R12, RZ, RZ, 0x2 ;  /* 0x00000002ff0c7424 */ /* 0x000fe200078e00ff */
[----:B------:R-:W-:-:S13]  /*210c0*/  IADD3 R2, P0, R14, R0, RZ ;  /* 0x000000000e027210 */ /* 0x000fda0007f1e0ff */
[----:B------:R-:W-:Y:S05]  /*210d0*/  WARPSYNC.COLLECTIVE R15, `(.L_x_10918) ;  /* 0x000000000f087348 */ /* 0x000fea0003c00000 */
[----:B------:R0:W1:Y:S02]  /*210e0*/  SHFL.IDX P6, R14, R13, R12, R11 ;  /* 0x0000000c0d0e7389 */ /* 0x00006400000c000b */
[----:B01----:R-:W-:Y:S01]  /*210f0*/  ENDCOLLECTIVE ;  /* 0x000000000000791b */ /* 0x003fe20003800000 */
.L_x_10918:
        /* <DEDUP_REMOVED lines=13> */
.L_x_10919:
[----:B------:R-:W-:Y:S02]  /*211d0*/  IMAD.MOV.U32 R13, RZ, RZ, R7 ;  /* 0x000000ffff0d7224 */ /* 0x000fe400078e0007 */
[----:B------:R-:W-:Y:S01]  /*211e0*/  IMAD.MOV.U32 R12, RZ, RZ, 0x3 ;  /* 0x00000003ff0c7424 */ /* 0x000fe200078e00ff */
[----:B------:R-:W-:-:S13]  /*211f0*/  IADD3 R2, P0, R14, R0, RZ ;  /* 0x000000000e027210 */ /* 0x000fda0007f1e0ff */
[----:B------:R-:W-:Y:S05]  /*21200*/  WARPSYNC.COLLECTIVE R15, `(.L_x_10920) ;  /* 0x000000000f087348 */ /* 0x000fea0003c00000 */
[----:B------:R0:W1:Y:S02]  /*21210*/  SHFL.IDX P6, R14, R13, R12, R11 ;  /* 0x0000000c0d0e7389 */ /* 0x00006400000c000b */
[----:B01----:R-:W-:Y:S01]  /*21220*/  ENDCOLLECTIVE ;  /* 0x000000000000791b */ /* 0x003fe20003800000 */
.L_x_10920:
        /* <DEDUP_REMOVED lines=13> */
.L_x_10921:
[----:B------:R-:W-:Y:S02]  /*21300*/  IMAD.MOV.U32 R13, RZ, RZ, R7 ;  /* 0x000000ffff0d7224 */ /* 0x000fe400078e0007 */
[----:B------:R-:W-:Y:S01]  /*21310*/  IMAD.MOV.U32 R12, RZ, RZ, 0x4 ;  /* 0x00000004ff0c7424 */ /* 0x000fe200078e00ff */
[----:B------:R-:W-:-:S13]  /*21320*/  IADD3 R2, P0, R14, R0, RZ ;  /* 0x000000000e027210 */ /* 0x000fda0007f1e0ff */
[----:B------:R-:W-:Y:S05]  /*21330*/  WARPSYNC.COLLECTIVE R15, `(.L_x_10922) ;  /* 0x000000000f087348 */ /* 0x000fea0003c00000 */
[----:B------:R0:W1:Y:S02]  /*21340*/  SHFL.IDX P6, R14, R13, R12, R11 ;  /* 0x0000000c0d0e7389 */ /* 0x00006400000c000b */
[----:B01----:R-:W-:Y:S01]  /*21350*/  ENDCOLLECTIVE ;  /* 0x000000000000791b */ /* 0x003fe20003800000 */
.L_x_10922:
        /* <DEDUP_REMOVED lines=13> */
.L_x_10923:
[----:B------:R-:W-:Y:S02]  /*21430*/  IMAD.MOV.U32 R13, RZ, RZ, R7 ;  /* 0x000000ffff0d7224 */ /* 0x000fe400078e0007 */
[----:B------:R-:W-:Y:S01]  /*21440*/  IMAD.MOV.U32 R12, RZ, RZ, 0x5 ;  /* 0x00000005ff0c7424 */ /* 0x000fe200078e00ff */
[----:B------:R-:W-:-:S13]  /*21450*/  IADD3 R2, P0, R14, R0, RZ ;  /* 0x000000000e027210 */ /* 0x000fda0007f1e0ff */
[----:B------:R-:W-:Y:S05]  /*21460*/  WARPSYNC.COLLECTIVE R15, `(.L_x_10924) ;  /* 0x000000000f087348 */ /* 0x000fea0003c00000 */
[----:B------:R0:W1:Y:S02]  /*21470*/  SHFL.IDX P6, R14, R13, R12, R11 ;  /* 0x0000000c0d0e7389 */ /* 0x00006400000c000b */
[----:B01----:R-:W-:Y:S01]  /*21480*/  ENDCOLLECTIVE ;  /* 0x000000000000791b */ /* 0x003fe20003800000 */
.L_x_10924:
        /* <DEDUP_REMOVED lines=13> */
.L_x_10925:
[----:B------:R-:W-:Y:S05]  /*21560*/  BRA `(.L_x_10926) ;  /* 0xffffff9400f07947 */ /* 0x000fea000383ffff */
.L_x_10714:
[----:B------:R-:W-:Y:S01]  /*21570*/  BSSY B0, `(.L_x_10927) ;  /* 0x0000008000007945 */ /* 0x000fe20003800000 */
[----:B------:R-:W-:Y:S01]  /*21580*/  MOV R13, R16 ;  /* 0x00000010000d7202 */ /* 0x000fe20000000f00 */
[----:B------:R-:W-:Y:S02]  /*21590*/  IMAD.MOV.U32 R12, RZ, RZ, RZ ;  /* 0x000000ffff0c7224 */ /* 0x000fe400078e00ff */
[----:B------:R-:W-:Y:S02]  /*215a0*/  IMAD.MOV.U32 R11, RZ, RZ, 0x1f ;  /* 0x0000001fff0b7424 */ /* 0x000fe400078e00ff */
[----:B------:R-:W-:-:S07]  /*215b0*/  IMAD.MOV.U32 R15, RZ, RZ, -0x1 ;  /* 0xffffffffff0f7424 */ /* 0x000fce00078e00ff */
[----:B0123--:R-:W-:Y:S05]  /*215c0*/  WARPSYNC.COLLECTIVE R15, `(.L_x_10928) ;  /* 0x000000000f087348 */ /* 0x00ffea0003c00000 */
[----:B------:R4:W0:Y:S02]  /*215d0*/  SHFL.IDX P6, R14, R13, R12, R11 ;  /* 0x0000000c0d0e7389 */ /* 0x00082400000c000b */
[----:B01234-:R-:W-:Y:S01]  /*215e0*/  ENDCOLLECTIVE ;  /* 0x000000000000791b */ /* 0x01ffe20003800000 */
.L_x_10928:
[----:B------:R-:W-:Y:S05]  /*215f0*/  BSYNC B0 ;  /* 0x0000000000007941 */ /* 0x000fea0003800000 */
.L_x_10927:
        /* <DEDUP_REMOVED lines=9> */
.L_x_10929:
        /* <DEDUP_REMOVED lines=24> */
.L_x_10930:
[----:B------:R-:W-:Y:S01]  /*21810*/  IMAD.MOV.U32 R12, RZ, RZ, 0x2 ;  /* 0x00000002ff0c7424 */ /* 0x000fe200078e00ff */
[----:B------:R-:W-:-:S05]  /*21820*/  SEL R14, R14, RZ, P1 ;  /* 0x000000ff0e0e7207 */ /* 0x000fca0000800000 */
[----:B------:R-:W-:-:S04]  /*21830*/  IMAD.IADD R5, R13, 0x1, R14 ;  /* 0x000000010d057824 */ /* 0x000fc800078e020e */
[----:B------:R-:W-:-:S07]  /*21840*/  IMAD.MOV.U32 R13, RZ, RZ, R5 ;  /* 0x000000ffff0d7224 */ /* 0x000fce00078e0005 */
[----:B------:R-:W-:Y:S05]  /*21850*/  WARPSYNC.COLLECTIVE R15, `(.L_x_10931) ;  /* 0x000000000f087348 */ /* 0x000fea0003c00000 */
[----:B------:R0:W1:Y:S02]  /*21860*/  SHFL.UP P6, R14, R13, R12, R11 ;  /* 0x0400000c0d0e7389 */ /* 0x00006400000c000b */
[----:B01----:R-:W-:Y:S01]  /*21870*/  ENDCOLLECTIVE ;  /* 0x000000000000791b */ /* 0x003fe20003800000 */
.L_x_10931:
[----:B------:R-:W-:Y:S01]  /*21880*/  IMAD.MOV.U32 R12, RZ, RZ, 0x4 ;  /* 0x00000004ff0c7424 */ /* 0x000fe200078e00ff */
[----:B------:R-:W-:-:S05]  /*21890*/  SEL R2, R14, RZ, P2 ;  /* 0x000000ff0e027207 */ /* 0x000fca0001000000 */
[----:B------:R-:W-:-:S04]  /*218a0*/  IMAD.IADD R2, R5, 0x1, R2 ;  /* 0x0000000105027824 */ /* 0x000fc800078e0202 */
[----:B------:R-:W-:-:S07]  /*218b0*/  IMAD.MOV.U32 R13, RZ, RZ, R2 ;  /* 0x000000ffff0d7224 */ /* 0x000fce00078e0002 */
[----:B------:R-:W-:Y:S05]  /*218c0*/  WARPSYNC.COLLECTIVE R15, `(.L_x_10932) ;  /* 0x000000000f087348 */ /* 0x000fea0003c00000 */
[----:B------:R0:W1:Y:S02]  /*218d0*/  SHFL.UP P6, R14, R13, R12, R11 ;  /* 0x0400000c0d0e7389 */ /* 0x00006400000c000b */
[----:B01----:R-:W-:Y:S01]  /*218e0*/  ENDCOLLECTIVE ;  /* 0x000000000000791b */ /* 0x003fe20003800000 */
.L_x_10932:
[----:B------:R-:W-:Y:S02]  /*218f0*/  MOV R12, 0x8 ;  /* 0x00000008000c7802 */ /* 0x000fe40000000f00 */
[----:B------:R-:W-:-:S05]  /*21900*/  SEL R3, R14, RZ, P3 ;  /* 0x000000ff0e037207 */ /* 0x000fca0001800000 */
[----:B------:R-:W-:-:S04]  /*21910*/  IMAD.IADD R3, R2, 0x1, R3 ;  /* 0x0000000102037824 */ /* 0x000fc800078e0203 */
[----:B------:R-:W-:-:S07]  /*21920*/  IMAD.MOV.U32 R13, RZ, RZ, R3 ;  /* 0x000000ffff0d7224 */ /* 0x000fce00078e0003 */
[----:B------:R-:W-:Y:S05]  /*21930*/  WARPSYNC.COLLECTIVE R15, `(.L_x_10933) ;  /* 0x000000000f087348 */ /* 0x000fea0003c00000 */
[----:B------:R0:W1:Y:S02]  /*21940*/  SHFL.UP P6, R14, R13, R12, R11 ;  /* 0x0400000c0d0e7389 */ /* 0x00006400000c000b */
[----:B01----:R-:W-:Y:S01]  /*21950*/  ENDCOLLECTIVE ;  /* 0x000000000000791b */ /* 0x003fe20003800000 */
.L_x_10933:
[----:B------:R-:W-:Y:S01]  /*21960*/  IMAD.MOV.U32 R12, RZ, RZ, 0x10 ;  /* 0x00000010ff0c7424 */ /* 0x000fe200078e00ff */
[----:B------:R-:W-:-:S05]  /*21970*/  SEL R14, R14, RZ, P4 ;  /* 0x000000ff0e0e7207 */ /* 0x000fca0002000000 */
[----:B------:R-:W-:-:S04]  /*21980*/  IMAD.IADD R5, R3, 0x1, R14 ;  /* 0x0000000103057824 */ /* 0x000fc800078e020e */
[----:B------:R-:W-:-:S07]  /*21990*/  IMAD.MOV.U32 R13, RZ, RZ, R5 ;  /* 0x000000ffff0d7224 */ /* 0x000fce00078e0005 */
[----:B------:R-:W-:Y:S05]  /*219a0*/  WARPSYNC.COLLECTIVE R15, `(.L_x_10934) ;  /* 0x000000000f087348 */ /* 0x000fea0003c00000 */
[----:B------:R0:W1:Y:S02]  /*219b0*/  SHFL.UP P6, R14, R13, R12, R11 ;  /* 0x0400000c0d0e7389 */ /* 0x00006400000c000b */
[----:B01----:R-:W-:Y:S01]  /*219c0*/  ENDCOLLECTIVE ;  /* 0x000000000000791b */ /* 0x003fe20003800000 */
.L_x_10934:
        /* <DEDUP_REMOVED lines=8> */
.L_x_10935:
[----:B------:R-:W-:Y:S05]  /*21a50*/  BRA `(.L_x_10936) ;  /* 0xffffff9800547947 */ /* 0x000fea000383ffff */
.L_x_10717:
[----:B------:R-:W-:Y:S01]  /*21a60*/  BSSY B0, `(.L_x_10937) ;  /* 0x0000007000007945 */ /* 0x000fe20003800000 */
[----:B------:R-:W-:Y:S02]  /*21a70*/  IMAD.MOV.U32 R12, RZ, RZ, 0x1 ;  /* 0x00000001ff0c7424 */ /* 0x000fe400078e00ff */
[----:B------:R-:W-:Y:S02]  /*21a80*/  IMAD.MOV.U32 R11, RZ, RZ, RZ ;  /* 0x000000ffff0b7224 */ /* 0x000fe400078e00ff */
[----:B------:R-:W-:-:S07]  /*21a90*/  IMAD.MOV.U32 R15, RZ, RZ, -0x1 ;  /* 0xffffffffff0f7424 */ /* 0x000fce00078e00ff */
[----:B-1----:R-:W-:Y:S05]  /*21aa0*/  WARPSYNC.COLLECTIVE R15, `(.L_x_10938) ;  /* 0x000000000f087348 */ /* 0x002fea0003c00000 */
[----:B------:R0:W2:Y:S02]  /*21ab0*/  SHFL.UP P6, R14, R13, R12, R11 ;  /* 0x0400000c0d0e7389 */ /* 0x0000a400000c000b */
[----:B012---:R-:W-:Y:S01]  /*21ac0*/  ENDCOLLECTIVE ;  /* 0x000000000000791b */ /* 0x007fe20003800000 */
.L_x_10938:
[----:B------:R-:W-:Y:S05]  /*21ad0*/  BSYNC B0 ;  /* 0x0000000000007941 */ /* 0x000fea0003800000 */
.L_x_10937:
        /* <DEDUP_REMOVED lines=8> */
.L_x_10939:
[----:B------:R-:W-:Y:S01]  /*21b60*/  IMAD.MOV.U32 R12, RZ, RZ, 0x4 ;  /* 0x00000004ff0c7424 */ /* 0x000fe200078e00ff */
[----:B------:R-:W-:-:S05]  /*21b70*/  SEL R2, R14, RZ, P2 ;  /* 0x000000ff0e027207 */ /* 0x000fca0001000000 */
[----:B------:R-:W-:-:S04]  /*21b80*/  IMAD.IADD R2, R13, 0x1, R2 ;  /* 0x000000010d027824 */ /* 0x000fc800078e0202 */
[----:B------:R-:W-:-:S07]  /*21b90*/  IMAD.MOV.U32 R13, RZ, RZ, R2 ;  /* 0x000000ffff0d7224 */ /* 0x000fce00078e0002 */
[----:B------:R-:W-:Y:S05]  /*21ba0*/  WARPSYNC.COLLECTIVE R15, `(.L_x_10940) ;  /* 0x000000000f087348 */ /* 0x000fea0003c00000 */
[----:B------:R0:W1:Y:S02]  /*21bb0*/  SHFL.UP P6, R14, R13, R12, R11 ;  /* 0x0400000c0d0e7389 */ /* 0x00006400000c000b */
[----:B01----:R-:W-:Y:S01]  /*21bc0*/  ENDCOLLECTIVE ;  /* 0x000000000000791b */ /* 0x003fe20003800000 */
.L_x_10940:
[----:B------:R-:W-:Y:S01]  /*21bd0*/  IMAD.MOV.U32 R12, RZ, RZ, 0x8 ;  /* 0x00000008ff0c7424 */ /* 0x000fe200078e00ff */
[----:B------:R-:W-:-:S05]  /*21be0*/  SEL R3, R14, RZ, P3 ;  /* 0x000000ff0e037207 */ /* 0x000fca0001800000 */
[----:B------:R-:W-:-:S04]  /*21bf0*/  IMAD.IADD R3, R2, 0x1, R3 ;  /* 0x0000000102037824 */ /* 0x000fc800078e0203 */
[----:B------:R-:W-:-:S07]  /*21c00*/  IMAD.MOV.U32 R13, RZ, RZ, R3 ;  /* 0x000000ffff0d7224 */ /* 0x000fce00078e0003 */
[----:B------:R-:W-:Y:S05]  /*21c10*/  WARPSYNC.COLLECTIVE R15, `(.L_x_10941) ;  /* 0x000000000f087348 */ /* 0x000fea0003c00000 */
[----:B------:R0:W1:Y:S02]  /*21c20*/  SHFL.UP P6, R14, R13, R12, R11 ;  /* 0x0400000c0d0e7389 */ /* 0x00006400000c000b */
[----:B01----:R-:W-:Y:S01]  /*21c30*/  ENDCOLLECTIVE ;  /* 0x000000000000791b */ /* 0x003fe20003800000 */
.L_x_10941:
[----:B------:R-:W-:Y:S02]  /*21c40*/  MOV R12, 0x10 ;  /* 0x00000010000c7802 */ /* 0x000fe40000000f00 */
[----:B------:R-:W-:-:S05]  /*21c50*/  SEL R14, R14, RZ, P4 ;  /* 0x000000ff0e0e7207 */ /* 0x000fca0002000000 */
[----:B------:R-:W-:-:S04]  /*21c60*/  IMAD.IADD R5, R3, 0x1, R14 ;  /* 0x0000000103057824 */ /* 0x000fc800078e020e */
[----:B------:R-:W-:-:S07]  /*21c70*/  IMAD.MOV.U32 R13, RZ, RZ, R5 ;  /* 0x000000ffff0d7224 */ /* 0x000fce00078e0005 */
[----:B------:R-:W-:Y:S05]  /*21c80*/  WARPSYNC.COLLECTIVE R15, `(.L_x_10942) ;  /* 0x000000000f087348 */ /* 0x000fea0003c00000 */
[----:B------:R0:W1:Y:S02]  /*21c90*/  SHFL.UP P6, R14, R13, R12, R11 ;  /* 0x0400000c0d0e7389 */ /* 0x00006400000c000b */
[----:B01----:R-:W-:Y:S01]  /*21ca0*/  ENDCOLLECTIVE ;  /* 0x000000000000791b */ /* 0x003fe20003800000 */
.L_x_10942:
        /* <DEDUP_REMOVED lines=8> */
.L_x_10943:
[----:B------:R-:W-:Y:S05]  /*21d30*/  BRA `(.L_x_10944) ;  /* 0xffffff9800407947 */ /* 0x000fea000383ffff */
.L_x_10719:
[----:B------:R-:W-:Y:S01]  /*21d40*/  BSSY B0, `(.L_x_10945) ;  /* 0x0000006000007945 */ /* 0x000fe20003800000 */
[----:B------:R-:W-:Y:S01]  /*21d50*/  PLOP3.LUT P6, PT, P6, PT, PT, 0x8, 0x0 ;  /* 0x000000000000781c */ /* 0x000fe200037ce170 */
[----:B------:R-:W-:-:S12]  /*21d60*/  IMAD.MOV.U32 R15, RZ, RZ, -0x1 ;  /* 0xffffffffff0f7424 */ /* 0x000fd800078e00ff */
[----:B01----:R-:W-:Y:S05]  /*21d70*/  WARPSYNC.COLLECTIVE R15, `(.L_x_10946) ;  /* 0x000000000f087348 */ /* 0x003fea0003c00000 */
[----:B------:R-:W-:Y:S01]  /*21d80*/  VOTE.ANY R14, PT, P6 ;  /* 0x00000000000e7806 */ /* 0x000fe200030e0100 */
[----:B01----:R-:W-:Y:S06]  /*21d90*/  ENDCOLLECTIVE ;  /* 0x000000000000791b */ /* 0x003fec0003800000 */
.L_x_10946:
[----:B------:R-:W-:Y:S05]  /*21da0*/  BSYNC B0 ;  /* 0x0000000000007941 */ /* 0x000fea0003800000 */
.L_x_10945:
        /* <DEDUP_REMOVED lines=9> */
.L_x_10947:
[----:B------:R-:W-:Y:S01]  /*21e40*/  MOV R13, R4 ;  /* 0x00000004000d7202 */ /* 0x000fe20000000f00 */
[----:B------:R-:W-:-:S07]  /*21e50*/  IMAD.MOV.U32 R7, RZ, RZ, R14 ;  /* 0x000000ffff077224 */ /* 0x000fce00078e000e */
[----:B------:R-:W-:Y:S05]  /*21e60*/  WARPSYNC.COLLECTIVE R15, `(.L_x_10948) ;  /* 0x000000000f087348 */ /* 0x000fea0003c00000 */
[----:B------:R0:W1:Y:S02]  /*21e70*/  SHFL.IDX P6, R14, R13, R12, R11 ;  /* 0x0000000c0d0e7389 */ /* 0x00006400000c000b */
[----:B01----:R-:W-:Y:S01]  /*21e80*/  ENDCOLLECTIVE ;  /* 0x000000000000791b */ /* 0x003fe20003800000 */
.L_x_10948:
[----:B------:R-:W-:Y:S01]  /*21e90*/  IMAD.MOV.U32 R4, RZ, RZ, R14 ;  /* 0x000000ffff047224 */ /* 0x000fe200078e000e */
[----:B------:R-:W-:Y:S06]  /*21ea0*/  BRA `(.L_x_10949) ;  /* 0xffffff9800207947 */ /* 0x000fec000383ffff */
.L_x_10721:
[----:B------:R-:W-:Y:S01]  /*21eb0*/  BSSY B0, `(.L_x_10950) ;  /* 0x0000007000007945 */ /* 0x000fe20003800000 */
[----:B------:R-:W-:Y:S02]  /*21ec0*/  IMAD.MOV.U32 R13, RZ, RZ, R3 ;  /* 0x000000ffff0d7224 */ /* 0x000fe400078e0003 */
[----:B------:R-:W-:Y:S02]  /*21ed0*/  IMAD.MOV.U32 R11, RZ, RZ, 0x1f ;  /* 0x0000001fff0b7424 */ /* 0x000fe400078e00ff */
[----:B------:R-:W-:-:S07]  /*21ee0*/  IMAD.MOV.U32 R15, RZ, RZ, -0x1 ;  /* 0xffffffffff0f7424 */ /* 0x000fce00078e00ff */
[----:B01234-:R-:W-:Y:S05]  /*21ef0*/  WARPSYNC.COLLECTIVE R15, `(.L_x_10951) ;  /* 0x000000000f087348 */ /* 0x01ffea0003c00000 */
[----:B------:R0:W0:Y:S02]  /*21f00*/  SHFL.IDX P6, R14, R13, R12, R11 ;  /* 0x0000000c0d0e7389 */ /* 0x00002400000c000b */
[----:B01234-:R-:W-:Y:S01]  /*21f10*/  ENDCOLLECTIVE ;  /* 0x000000000000791b */ /* 0x01ffe20003800000 */
.L_x_10951:
[----:B------:R-:W-:Y:S05]  /*21f20*/  BSYNC B0 ;  /* 0x0000000000007941 */ /* 0x000fea0003800000 */
.L_x_10950:
[----:B------:R-:W-:Y:S01]  /*21f30*/  IMAD.MOV.U32 R16, RZ, RZ, R14 ;  /* 0x000000ffff107224 */ /* 0x000fe200078e000e */
[----:B------:R-:W-:Y:S06]  /*21f40*/  BRA `(.L_x_10720) ;  /* 0xffffff9800107947 */ /* 0x000fec000383ffff */
.L_x_10725:
[----:B0-----:R0:W2:Y:S02]  /*21f50*/  SYNCS.PHASECHK.TRANS64.TRYWAIT P0, [R7+URZ+0x32420], R0 ;  /* 0x03242000070075a7 */ /* 0x0010a4000800017f */
[----:B--2---:R-:W-:Y:S05]  /*21f60*/  @!P0 NANOSLEEP.SYNCS 0x989680 ;  /* 0x009896800000895d */ /* 0x004fea0003900000 */
[----:B------:R-:W2:Y:S02]  /*21f70*/  @!P0 SYNCS.PHASECHK.TRANS64 P0, [R7+URZ+0x32420], R0 ;  /* 0x03242000070085a7 */ /* 0x000ea4000800007f */
[----:B--2---:R-:W-:Y:S05]  /*21f80*/  @!P0 BRA `(.L_x_10725) ;  /* 0xfffffffc00f08947 */ /* 0x004fea000383ffff */
[----:B------:R-:W-:Y:S05]  /*21f90*/  BRA `(.L_x_10952) ;  /* 0xffffff9c00687947 */ /* 0x000fea000383ffff */
.L_x_10726:
        /* <DEDUP_REMOVED lines=11> */
.L_x_10954:
[----:B------:R-:W-:Y:S05]  /*22050*/  BSYNC B0 ;  /* 0x0000000000007941 */ /* 0x000fea0003800000 */
.L_x_10953:
[----:B------:R-:W-:Y:S05]  /*22060*/  BRA `(.L_x_10955) ;  /* 0xffffff9c00507947 */ /* 0x000fea000383ffff */
.L_x_10727:
[----:B------:R-:W-:Y:S01]  /*22070*/  BSSY B0, `(.L_x_10956) ;  /* 0x0000006000007945 */ /* 0x000fe20003800000 */
[----:B------:R-:W-:-:S07]  /*22080*/  IMAD.MOV.U32 R15, RZ, RZ, -0x1 ;  /* 0xffffffffff0f7424 */ /* 0x000fce00078e00ff */
[----:B01-3--:R-:W-:Y:S05]  /*22090*/  WARPSYNC.COLLECTIVE R15, `(.L_x_10957) ;  /* 0x000000000f0c7348 */ /* 0x00bfea0003c00000 */
[----:B------:R-:W-:Y:S02]  /*220a0*/  ELECT P6, UR62, PT ;  /* 0x00000000003e782f */ /* 0x000fe400038c0000 */
[----:B------:R-:W-:Y:S01]  /*220b0*/  MOV R14, UR62 ;  /* 0x0000003e000e7c02 */ /* 0x000fe20008000f00 */
[----:B01-3--:R-:W-:Y:S10]  /*220c0*/  ENDCOLLECTIVE ;  /* 0x000000000000791b */ /* 0x00bff40003800000 */
.L_x_10957:
[----:B------:R-:W-:Y:S05]  /*220d0*/  BSYNC B0 ;  /* 0x0000000000007941 */ /* 0x000fea0003800000 */
.L_x_10956:
[----:B------:R-:W-:Y:S05]  /*220e0*/  BRA `(.L_x_10958) ;  /* 0xffffff9c00447947 */ /* 0x000fea000383ffff */
.L_x_10729:
[----:B0-----:R0:W2:Y:S02]  /*220f0*/  SYNCS.PHASECHK.TRANS64.TRYWAIT P1, [R5+URZ+0x32440], R0 ;  /* 0x03244000050075a7 */ /* 0x0010a4000802017f */
[----:B--2---:R-:W-:Y:S05]  /*22100*/  @!P1 NANOSLEEP.SYNCS 0x989680 ;  /* 0x009896800000995d */ /* 0x004fea0003900000 */
[----:B------:R-:W2:Y:S02]  /*22110*/  @!P1 SYNCS.PHASECHK.TRANS64 P1, [R5+URZ+0x32440], R0 ;  /* 0x03244000050095a7 */ /* 0x000ea4000802007f */
[----:B--2---:R-:W-:Y:S05]  /*22120*/  @!P1 BRA `(.L_x_10729) ;  /* 0xfffffffc00f09947 */ /* 0x004fea000383ffff */
[----:B------:R-:W-:Y:S05]  /*22130*/  BRA `(.L_x_10959) ;  /* 0xffffff9c00647947 */ /* 0x000fea000383ffff */
.L_x_10731:
[----:B--2---:R2:W4:Y:S02]  /*22140*/  SYNCS.PHASECHK.TRANS64.TRYWAIT P1, [R3+URZ+0x32440], R2 ;  /* 0x03244002030075a7 */ /* 0x004524000802017f */
[----:B----4-:R-:W-:Y:S05]  /*22150*/  @!P1 NANOSLEEP.SYNCS 0x989680 ;  /* 0x009896800000995d */ /* 0x010fea0003900000 */
[----:B------:R-:W4:Y:S02]  /*22160*/  @!P1 SYNCS.PHASECHK.TRANS64 P1, [R3+URZ+0x32440], R2 ;  /* 0x03244002030095a7 */ /* 0x000f24000802007f */
[----:B----4-:R-:W-:Y:S05]  /*22170*/  @!P1 BRA `(.L_x_10731) ;  /* 0xfffffffc00f09947 */ /* 0x010fea000383ffff */
[----:B------:R-:W-:Y:S05]  /*22180*/  BRA `(.L_x_10960) ;  /* 0xffffff9c00707947 */ /* 0x000fea000383ffff */
.L_x_10733:
[----:B----4-:R4:W0:Y:S02]  /*22190*/  SYNCS.PHASECHK.TRANS64.TRYWAIT P1, [R5+URZ+0x32460], R0 ;  /* 0x03246000050075a7 */ /* 0x010824000802017f */
[----:B0-----:R-:W-:Y:S05]  /*221a0*/  @!P1 NANOSLEEP.SYNCS 0x989680 ;  /* 0x009896800000995d */ /* 0x001fea0003900000 */
[----:B------:R-:W0:Y:S02]  /*221b0*/  @!P1 SYNCS.PHASECHK.TRANS64 P1, [R5+URZ+0x32460], R0 ;  /* 0x03246000050095a7 */ /* 0x000e24000802007f */
[----:B0-----:R-:W-:Y:S05]  /*221c0*/  @!P1 BRA `(.L_x_10733) ;  /* 0xfffffffc00f09947 */ /* 0x001fea000383ffff */
[----:B------:R-:W-:Y:S05]  /*221d0*/  BRA `(.L_x_10961) ;  /* 0xffffff9c006c7947 */ /* 0x000fea000383ffff */
.L_x_10962:
        /* <DEDUP_REMOVED lines=10> */
.L_x_15665:


//--------------------- .text._ZN7cutlass13device_kernelIN5flash11enable_sm90INS1_16FlashAttnFwdSm90INS1_25CollectiveMainloopFwdSm90ILi2EN4cute5tupleIJNS5_1CILi1EEES8_S8_EEENS6_IJNS7_ILi128EEENS7_ILi96EEENS7_ILi64EEEEEELi256ENS_6half_tEfNS_4arch4Sm90ELb0ELb1ELb0ELb0ELb1ELb0ELb0ELb1ELb0ELb1ELb1ELb0EEENS1_21CollectiveEpilogueFwdINS6_IJSA_NS7_ILi256EEESB_EEES9_SE_SG_Li256ELb0ELb1ELb1ELb0EEENS1_19SingleTileSchedulerILb0ELb1ELb1ELi128EEEEEEEEEvNT_6ParamsE --------------------------
	.section	.text._ZN7cutlass13device_kernelIN5flash11enable_sm90INS1_16FlashAttnFwdSm90INS1_25CollectiveMainloopFwdSm90ILi2EN4cute5tupleIJNS5_1CILi1EEES8_S8_EEENS6_IJNS7_ILi128EEENS7_ILi96EEENS7_ILi64EEEEEELi256ENS_6half_tEfNS_4arch4Sm90ELb0ELb1ELb0ELb0ELb1ELb0ELb0ELb1ELb0ELb1ELb1ELb0EEENS1_21CollectiveEpilogueFwdINS6_IJSA_NS7_ILi256EEESB_EEES9_SE_SG_Li256ELb0ELb1ELb1ELb0EEENS1_19SingleTileSchedulerILb0ELb1ELb1ELi128EEEEEEEEEvNT_6ParamsE,"ax",@progbits
	.align	128
.text._ZN7cutlass13device_kernelIN5flash11enable_sm90INS1_16FlashAttnFwdSm90INS1_25CollectiveMainloopFwdSm90ILi2EN4cute5tupleIJNS5_1CILi1EEES8_S8_EEENS6_IJNS7_ILi128EEENS7_ILi96EEENS7_ILi64EEEEEELi256ENS_6half_tEfNS_4arch4Sm90ELb0ELb1ELb0ELb0ELb1ELb0ELb0ELb1ELb0ELb1ELb1ELb0EEENS1_21CollectiveEpilogueFwdINS6_IJSA_NS7_ILi256EEESB_EEES9_SE_SG_Li256ELb0ELb1ELb1ELb0EEENS1_19SingleTileSchedulerILb0ELb1ELb1ELi128EEEEEEEEEvNT_6ParamsE:
        .type           _ZN7cutlass13device_kernelIN5flash11enable_sm90INS1_16FlashAttnFwdSm90INS1_25CollectiveMainloopFwdSm90ILi2EN4cute5tupleIJNS5_1CILi1EEES8_S8_EEENS6_IJNS7_ILi128EEENS7_ILi96EEENS7_ILi64EEEEEELi256ENS_6half_tEfNS_4arch4Sm90ELb0ELb1ELb0ELb0ELb1ELb0ELb0ELb1ELb0ELb1ELb1ELb0EEENS1_21CollectiveEpilogueFwdINS6_IJSA_NS7_ILi256EEESB_EEES9_SE_SG_Li256ELb0ELb1ELb1ELb0EEENS1_19SingleTileSchedulerILb0ELb1ELb1ELi128EEEEEEEEEvNT_6ParamsE,@function
        .size           _ZN7cutlass13device_kernelIN5flash11enable_sm90INS1_16FlashAttnFwdSm90INS1_25CollectiveMainloopFwdSm90ILi2EN4cute5tupleIJNS5_1CILi1EEES8_S8_EEENS6_IJNS7_ILi128EEENS7_ILi96EEENS7_ILi64EEEEEELi256ENS_6half_tEfNS_4arch4Sm90ELb0ELb1ELb0ELb0ELb1ELb0ELb0ELb1ELb0ELb1ELb1ELb0EEENS1_21CollectiveEpilogueFwdINS6_IJSA_NS7_ILi256EEESB_EEES9_SE_SG_Li256ELb0ELb1ELb1ELb0EEENS1_19SingleTileSchedulerILb0ELb1ELb1ELi128EEEEEEEEEvNT_6ParamsE,(.L_x_15666 - _ZN7cutlass13device_kernelIN5flash11enable_sm90INS1_16FlashAttnFwdSm90INS1_25CollectiveMainloopFwdSm90ILi2EN4cute5tupleIJNS5_1CILi1EEES8_S8_EEENS6_IJNS7_ILi128EEENS7_ILi96EEENS7_ILi64EEEEEELi256ENS_6half_tEfNS_4arch4Sm90ELb0ELb1ELb0ELb0ELb1ELb0ELb0ELb1ELb0ELb1ELb1ELb0EEENS1_21CollectiveEpilogueFwdINS6_IJSA_NS7_ILi256EEESB_EEES9_SE_SG_Li256ELb0ELb1ELb1ELb0EEENS1_19SingleTileSchedulerILb0ELb1ELb1ELi128EEEEEEEEEvNT_6ParamsE)
        .other          _ZN7cutlass13device_kernelIN5flash11enable_sm90INS1_16FlashAttnFwdSm90INS1_25CollectiveMainloopFwdSm90ILi2EN4cute5tupleIJNS5_1CILi1EEES8_S8_EEENS6_IJNS7_ILi128EEENS7_ILi96EEENS7_ILi64EEEEEELi256ENS_6half_tEfNS_4arch4Sm90ELb0ELb1ELb0ELb0ELb1ELb0ELb0ELb1ELb0ELb1ELb1ELb0EEENS1_21CollectiveEpilogueFwdINS6_IJSA_NS7_ILi256EEESB_EEES9_SE_SG_Li256ELb0ELb1ELb1ELb0EEENS1_19SingleTileSchedulerILb0ELb1ELb1ELi128EEEEEEEEEvNT_6ParamsE,@"STO_CUDA_ENTRY STV_DEFAULT"
_ZN7cutlass13device_kernelIN5flash11enable_sm90INS1_16FlashAttnFwdSm90INS1_25CollectiveMainloopFwdSm90ILi2EN4cute5tupleIJNS5_1CILi1EEES8_S8_EEENS6_IJNS7_ILi128EEENS7_ILi96EEENS7_ILi64EEEEEELi256ENS_6half_tEfNS_4arch4Sm90ELb0ELb1ELb0ELb0ELb1ELb0ELb0ELb1ELb0ELb1ELb1ELb0EEENS1_21CollectiveEpilogueFwdINS6_IJSA_NS7_ILi256EEESB_EEES9_SE_SG_Li256ELb0ELb1ELb1ELb0EEENS1_19SingleTileSchedulerILb0ELb1ELb1ELi128EEEEEEEEEvNT_6ParamsE:
[----:B------:R-:W0:Y:S01]  /*0000*/  LDC R1, c[0x0][0x28] ;  /* 0x00000a00ff017b82 */ /* 0x000e220000000800 */
[----:B------:R-:W1:Y:S01]  /*0010*/  S2R R17, SR_TID.X ;  /* 0x0000000000117919 */ /* 0x000e620000002100 */
[----:B------:R-:W-:Y:S01]  /*0020*/  ELECT P0, URZ, PT ;  /* 0x00000000003f782f */ /* 0x000fe20003800000 */
[----:B------:R-:W-:Y:S01]  /*0030*/  UMOV UR4, 0x80 ;  /* 0x0000008000047882 */ /* 0x000fe20000000000 */
[----:B------:R-:W-:Y:S01]  /*0040*/  UMOV UR7, 0x100 ;  /* 0x0000010000077882 */ /* 0x000fe20000000000 */
[--C-:B-1----:R-:W-:Y:S02]  /*0050*/  SHF.R.U32.HI R0, RZ, 0x5, R17.reuse ;  /* 0x00000005ff007819 */ /* 0x102fe40000011611 */
[----:B------:R-:W-:-:S03]  /*0060*/  SHF.R.U32.HI R16, RZ, 0x7, R17 ;  /* 0x00000007ff107819 */ /* 0x000fc60000011611 */
[----:B------:R-:W1:Y:S04]  /*0070*/  SHFL.IDX PT, R2, R0, RZ, 0x1f ;  /* 0x00001fff00027589 */ /* 0x000e6800000e0000 */
[----:B------:R2:W3:Y:S01]  /*0080*/  SHFL.IDX PT, R3, R16, RZ, 0x1f ;  /* 0x00001fff10037589 */ /* 0x0004e200000e0000 */
[C---:B-1----:R-:W-:Y:S02]  /*0090*/  ISETP.NE.OR P0, PT, R2.reuse, RZ, !P0 ;  /* 0x000000ff0200720c */ /* 0x042fe40004705670 */
[----:B------:R-:W-:-:S11]  /*00a0*/  ISETP.NE.AND P1, PT, R2, RZ, PT ;  /* 0x000000ff0200720c */ /* 0x000fd60003f25270 */
        /* <DEDUP_REMOVED lines=12> */
[----:B------:R2:W1:Y:S06]  /*0170*/  @!UP0 SYNCS.EXCH.64 URZ, [UR8+0x22800], UR4 ;  /* 0x02280004083f85b2 */ /* 0x00046c0008000100 */
[----:B------:R2:W4:Y:S02]  /*0180*/  @!UP1 SYNCS.EXCH.64 URZ, [UR8+0x22820], UR6 ;  /* 0x02282006083f95b2 */ /* 0x0005240008000100 */
[----:B0-23--:R-:W-:Y:S05]  /*0190*/  @P1 BRA `(.L_x_10963) ;  /* 0x0000000000481947 */ /* 0x00dfea0003800000 */
        /* <DEDUP_REMOVED lines=13> */
[----:B0-----:R0:W2:Y:S08]  /*0270*/  SYNCS.EXCH.64 URZ, [UR8+0x22830], UR4 ;  /* 0x02283004083f75b2 */ /* 0x0010b00008000100 */
[----:B------:R0:W3:Y:S01]  /*0280*/  SYNCS.EXCH.64 URZ, [UR8+0x22840], UR6 ;  /* 0x02284006083f75b2 */ /* 0x0000e20008000100 */
[----:B------:R0:W0:Y:S01]  /*0290*/  SYNCS.EXCH.64 URZ, [UR8+0x22838], UR4 ;  /* 0x02283804083f75b2 */ /* 0x0000220008000100 */
[----:B------:R0:W0:Y:S01]  /*02a0*/  SYNCS.EXCH.64 URZ, [UR8+0x22848], UR6 ;  /* 0x02284806083f75b2 */ /* 0x0000220008000100 */
[----:B------:R-:W-:Y:S01]  /*02b0*/  NOP ;  /* 0x0000000000007918 */ /* 0x000fe20000000000 */
.L_x_10963:
        /* <DEDUP_REMOVED lines=22> */
.L_x_10964:
        /* <DEDUP_REMOVED lines=18> */
.L_x_10965:
        /* <DEDUP_REMOVED lines=22> */
.L_x_10966:
        /* <DEDUP_REMOVED lines=23> */
.L_x_10967:
        /* <DEDUP_REMOVED lines=9> */
.L_x_10970:
        /* <DEDUP_REMOVED lines=20> */
[----:B------:R-:W0:Y:S01]  /*09e0*/  LDC.64 R6, c[0x0][0x418] ;  /* 0x00010600ff067b82 */ /* 0x000e220000000a00 */
[----:B------:R-:W-:Y:S01]  /*09f0*/  ULDC UR4, c[0x0][0x448] ;  /* 0x0001120000047ab9 */ /* 0x000fe20000000800 */
[----:B------:R-:W-:Y:S01]  /*0a00*/  VIADD R19, R17, 0xffffff80 ;  /* 0xffffff8011137836 */ /* 0x000fe20000000000 */
[----:B------:R-:W-:-:S03]  /*0a10*/  UISETP.NE.AND UP0, UPT, UR4, 0x1, UPT ;  /* 0x000000010400788c */ /* 0x000fc6000bf05270 */
[----:B------:R-:W-:Y:S01]  /*0a20*/  ULDC.64 UR4, c[0x0][0x9e0] ;  /* 0x0002780000047ab9 */ /* 0x000fe20000000a00 */
[----:B------:R-:W-:Y:S01]  /*0a30*/  UP2UR UR40, UPR, URZ, 0x1 ;  /* 0x000000013f287883 */ /* 0x000fe20008000000 */
[----:B------:R-:W1:Y:S06]  /*0a40*/  LDC R2, c[0x0][0x288] ;  /* 0x0000a200ff027b82 */ /* 0x000e6c0000000800 */
[----:B------:R-:W-:Y:S01]  /*0a50*/  @UP0 ULDC UR8, c[0x0][0x44c] ;  /* 0x0001130000080ab9 */ /* 0x000fe20000000800 */
[----:B------:R-:W-:Y:S01]  /*0a60*/  @UP0 ULDC UR11, c[0x0][0x450] ;  /* 0x00011400000b0ab9 */ /* 0x000fe20000000800 */
[----:B------:R-:W2:Y:S08]  /*0a70*/  LDC R18, c[0x0][0x424] ;  /* 0x00010900ff127b82 */ /* 0x000eb00000000800 */
[----:B------:R-:W3:Y:S01]  /*0a80*/  S2UR UR44, SR_CTAID.X ;  /* 0x00000000002c79c3 */ /* 0x000ee20000002500 */
[----:B0-----:R-:W-:-:S04]  /*0a90*/  ISETP.NE.U32.AND P0, PT, R6, RZ, PT ;  /* 0x000000ff0600720c */ /* 0x001fc80003f05070 */
[----:B------:R-:W-:-:S03]  /*0aa0*/  ISETP.NE.AND.EX P0, PT, R7, RZ, PT, P0 ;  /* 0x000000ff0700720c */ /* 0x000fc60003f05300 */
[----:B------:R-:W0:Y:S01]  /*0ab0*/  LDC R5, c[0x0][0x2f0] ;  /* 0x0000bc00ff057b82 */ /* 0x000e220000000800 */
[----:B-1----:R-:W-:Y:S02]  /*0ac0*/  IADD3 R3, -R2, 0x1, RZ ;  /* 0x0000000102037810 */ /* 0x002fe40007ffe1ff */
[----:B--2---:R-:W-:Y:S01]  /*0ad0*/  SEL R18, R18, 0x1, P0 ;  /* 0x0000000112127807 */ /* 0x004fe20000000000 */
[----:B---3--:R-:W-:-:S04]  /*0ae0*/  USHF.L.U32 UR44, UR44, 0x7, URZ ;  /* 0x000000072c2c7899 */ /* 0x008fc8000800063f */
[----:B------:R-:W-:Y:S01]  /*0af0*/  UIADD3 UR7, UR44, 0x7f, URZ ;  /* 0x0000007f2c077890 */ /* 0x000fe2000fffe03f */
[----:B0-----:R-:W-:-:S03]  /*0b00*/  IMAD R3, R18, R5, R3 ;  /* 0x0000000512037224 */ /* 0x001fc600078e0203 */
[----:B------:R-:W-:Y:S01]  /*0b10*/  UIMAD.WIDE.U32 UR8, UR7, UR8, URZ ;  /* 0x00000008070872a5 */ /* 0x000fe2000f8e003f */
[----:B------:R-:W-:Y:S01]  /*0b20*/  IMAD R17, R18, R5, RZ ;  /* 0x0000000512117224 */ /* 0x000fe200078e02ff */
[----:B------:R-:W-:Y:S02]  /*0b30*/  R2UR UR10, R3 ;  /* 0x00000000030a72ca */ /* 0x000fe400000e0000 */
[----:B------:R-:W-:Y:S02]  /*0b40*/  @UP0 USHF.R.U32.HI UR7, URZ, UR11, UR9 ;  /* 0x0000000b3f070299 */ /* 0x000fe40008011609 */
[----:B------:R-:W-:-:S04]  /*0b50*/  UISETP.GE.AND UP0, UPT, UR5, 0x1, UPT ;  /* 0x000000010500788c */ /* 0x000fc8000bf06270 */
[----:B------:R-:W-:Y:S02]  /*0b60*/  UP2UR UR43, UPR, URZ, 0x1 ;  /* 0x000000013f2b7883 */ /* 0x000fe40008000000 */
[----:B------:R-:W-:-:S03]  /*0b70*/  PLOP3.LUT P0, PT, PT, PT, UP0, 0x40, 0x0 ;  /* 0x000000000000781c */ /* 0x000fc60003f0e808 */
        /* <DEDUP_REMOVED lines=14> */
.L_x_10973:
[----:B------:R-:W-:-:S11]  /*0c60*/  UISETP.NE.AND UP0, UPT, UR5, 0x1, UPT ;  /* 0x000000010500788c */ /* 0x000fd6000bf05270 */
[----:B------:R-:W-:Y:S02]  /*0c70*/  @UP0 ULDC.64 UR10, c[0x0][0x9e8] ;  /* 0x00027a00000a0ab9 */ /* 0x000fe40000000a00 */
[----:B------:R-:W-:-:S04]  /*0c80*/  UIMAD.WIDE.U32 UR8, UR4, UR10, URZ ;  /* 0x0000000a040872a5 */ /* 0x000fc8000f8e003f */
[----:B------:R-:W-:-:S12]  /*0c90*/  @UP0 USHF.R.U32.HI UR4, URZ, UR11, UR9 ;  /* 0x0000000b3f040299 */ /* 0x000fd80008011609 */
.L_x_10974:
[----:B------:R-:W-:-:S06]  /*0ca0*/  UIMAD UR4, UR4, UR5, UR5 ;  /* 0x00000005040472a4 */ /* 0x000fcc000f8e0205 */
[----:B------:R-:W-:-:S07]  /*0cb0*/  VIMNMX R0, R0, UR4, PT ;  /* 0x0000000400007c48 */ /* 0x000fce000bfe0100 */
.L_x_10972:
[----:B------:R-:W-:Y:S01]  /*0cc0*/  UISETP.NE.AND UP0, UPT, UR40, URZ, UPT ;  /* 0x0000003f2800728c */ /* 0x000fe2000bf05270 */
[-C--:B------:R-:W-:Y:S01]  /*0cd0*/  IMAD R3, R18, R5.reuse, -R2 ;  /* 0x0000000512037224 */ /* 0x080fe200078e0a02 */
[----:B------:R-:W-:Y:S01]  /*0ce0*/  UMOV UR4, UR44 ;  /* 0x0000002c00047c82 */ /* 0x000fe20008000000 */
[----:B------:R-:W-:Y:S02]  /*0cf0*/  VIADD R2, R0, 0x5f ;  /* 0x0000005f00027836 */ /* 0x000fe40000000000 */
[----:B------:R-:W-:Y:S01]  /*0d00*/  IMAD R0, R18, R5, 0x5f ;  /* 0x0000005f12007424 */ /* 0x000fe200078e0205 */
[----:B------:R-:W-:Y:S01]  /*0d10*/  R2UR UR7, R3 ;  /* 0x00000000030772ca */ /* 0x000fe200000e0000 */
[----:B------:R-:W-:-:S04]  /*0d20*/  IMAD.HI R2, R2, 0x2aaaaaab, RZ ;  /* 0x2aaaaaab02027827 */ /* 0x000fc800078e02ff */
[----:B------:R-:W-:Y:S01]  /*0d30*/  @UP0 ULDC UR8, c[0x0][0x44c] ;  /* 0x0001130000080ab9 */ /* 0x000fe20000000800 */
[----:B------:R-:W-:Y:S01]  /*0d40*/  @UP0 ULDC UR10, c[0x0][0x450] ;  /* 0x00011400000a0ab9 */ /* 0x000fe20000000800 */
[----:B------:R-:W-:Y:S01]  /*0d50*/  UIMAD.WIDE.U32 UR8, UR44, UR8, URZ ;  /* 0x000000082c0872a5 */ /* 0x000fe2000f8e003f */
[----:B------:R-:W-:Y:S01]  /*0d60*/  IMAD.HI R0, R0, 0x2aaaaaab, RZ ;  /* 0x2aaaaaab00007827 */ /* 0x000fe200078e02ff */
[----:B------:R-:W-:Y:S02]  /*0d70*/  SHF.R.U32.HI R5, RZ, 0x1f, R2 ;  /* 0x0000001fff057819 */ /* 0x000fe40000011602 */
[----:B------:R-:W-:Y:S02]  /*0d80*/  @UP0 USHF.R.U32.HI UR4, URZ, UR10, UR9 ;  /* 0x0000000a3f040299 */ /* 0x000fe40008011609 */
[----:B------:R-:W-:Y:S01]  /*0d90*/  UISETP.GE.AND UP0, UPT, UR5, 0x1, UPT ;  /* 0x000000010500788c */ /* 0x000fe2000bf06270 */
[----:B------:R-:W-:Y:S01]  /*0da0*/  SHF.R.U32.HI R3, RZ, 0x1f, R0 ;  /* 0x0000001fff037819 */ /* 0x000fe20000011600 */
[----:B------:R-:W-:Y:S01]  /*0db0*/  UIADD3 UR4, UR7, UR4, URZ ;  /* 0x0000000407047290 */ /* 0x000fe2000fffe03f */
[----:B------:R-:W-:-:S02]  /*0dc0*/  LEA.HI.SX32 R2, R2, R5, 0x1c ;  /* 0x0000000502027211 */ /* 0x000fc400078fe2ff */
[----:B------:R-:W-:Y:S01]  /*0dd0*/  ULDC UR7, c[0x0][0x9dc] ;  /* 0x0002770000077ab9 */ /* 0x000fe20000000800 */
[----:B------:R-:W-:Y:S01]  /*0de0*/  PLOP3.LUT P0, PT, PT, PT, UP0, 0x40, 0x0 ;  /* 0x000000000000781c */ /* 0x000fe20003f0e808 */
[----:B------:R-:W-:Y:S01]  /*0df0*/  UIADD3 UR7, UR4, -UR7, URZ ;  /* 0x8000000704077290 */ /* 0x000fe2000fffe03f */
[----:B------:R-:W-:-:S04]  /*0e00*/  LEA.HI.SX32 R3, R0, R3, 0x1c ;  /* 0x0000000300037211 */ /* 0x000fc800078fe2ff */
[----:B------:R-:W-:-:S07]  /*0e10*/  VIMNMX R22, R3, R2, PT ;  /* 0x0000000203167248 */ /* 0x000fce0003fe0100 */
        /* <DEDUP_REMOVED lines=11> */
.L_x_10976:
[----:B------:R-:W-:-:S11]  /*0ed0*/  UISETP.NE.AND UP0, UPT, UR5, 0x1, UPT ;  /* 0x000000010500788c */ /* 0x000fd6000bf05270 */
[----:B------:R-:W-:Y:S02]  /*0ee0*/  @UP0 ULDC.64 UR10, c[0x0][0x9e8] ;  /* 0x00027a00000a0ab9 */ /* 0x000fe40000000a00 */
[----:B------:R-:W-:-:S04]  /*0ef0*/  UIMAD.WIDE.U32 UR8, UR4, UR10, URZ ;  /* 0x0000000a040872a5 */ /* 0x000fc8000f8e003f */
[----:B------:R-:W-:-:S12]  /*0f00*/  @UP0 USHF.R.U32.HI UR4, URZ, UR11, UR9 ;  /* 0x0000000b3f040299 */ /* 0x000fd80008011609 */
.L_x_10977:
[----:B------:R-:W-:-:S04]  /*0f10*/  UIMAD UR4, UR4, UR5, URZ ;  /* 0x00000005040472a4 */ /* 0x000fc8000f8e023f */
[----:B------:R-:W-:-:S04]  /*0f20*/  UISETP.LT.AND UP0, UPT, UR7, UR4, UPT ;  /* 0x000000040700728c */ /* 0x000fc8000bf01270 */
[----:B------:R-:W-:-:S12]  /*0f30*/  USEL UR7, UR7, UR4, !UP0 ;  /* 0x0000000407077287 */ /* 0x000fd8000c000000 */
.L_x_10975:
[----:B------:R-:W-:Y:S02]  /*0f40*/  UIMAD.WIDE UR4, UR7, 0x2aaaaaab, URZ ;  /* 0x2aaaaaab070478a5 */ /* 0x000fe4000f8e023f */
[----:B------:R-:W-:Y:S02]  /*0f50*/  USHF.R.U32.HI UR10, URZ, 0x10, UR6 ;  /* 0x000000103f0a7899 */ /* 0x000fe40008011606 */
[----:B------:R-:W-:Y:S02]  /*0f60*/  USHF.R.U32.HI UR4, URZ, 0x1f, UR5 ;  /* 0x0000001f3f047899 */ /* 0x000fe40008011605 */
[----:B------:R-:W-:Y:S02]  /*0f70*/  ULOP3.LUT UR39, UR6, 0xffff, URZ, 0xc0, !UPT ;  /* 0x0000ffff06277892 */ /* 0x000fe4000f8ec03f */
[----:B------:R-:W-:-:S04]  /*0f80*/  ULEA.HI.SX32 UR4, UR5, UR4, 0x1c ;  /* 0x0000000405047291 */ /* 0x000fc8000f8fe23f */
[----:B------:R-:W-:-:S04]  /*0f90*/  UISETP.LT.AND UP0, UPT, URZ, UR4, UPT ;  /* 0x000000043f00728c */ /* 0x000fc8000bf01270 */
[----:B------:R-:W-:Y:S02]  /*0fa0*/  USEL UR9, URZ, UR4, !UP0 ;  /* 0x000000043f097287 */ /* 0x000fe4000c000000 */
[----:B------:R-:W-:Y:S01]  /*0fb0*/  UISETP.NE.AND UP0, UPT, UR10, URZ, UPT ;  /* 0x0000003f0a00728c */ /* 0x000fe2000bf05270 */
[----:B------:R-:W-:-:S03]  /*0fc0*/  UMOV UR4, URZ ;  /* 0x0000003f00047c82 */ /* 0x000fc60008000000 */
[----:B------:R-:W-:-:S07]  /*0fd0*/  ISETP.GT.AND P0, PT, R22, UR9, PT ;  /* 0x0000000916007c0c */ /* 0x000fce000bf04270 */
[----:B------:R-:W-:-:S06]  /*0fe0*/  @!UP0 ULDC UR10, c[0x0][0x9f0] ;  /* 0x00027c00000a8ab9 */ /* 0x000fcc0000000800 */
[----:B------:R-:W-:Y:S05]  /*0ff0*/  @!P0 BRA `(.L_x_10978) ;  /* 0x00000000008c8947 */ /* 0x000fea0003800000 */
[----:B------:R-:W-:Y:S01]  /*1000*/  IMAD.U32 R5, RZ, RZ, UR10 ;  /* 0x0000000aff057e24 */ /* 0x000fe2000f8e00ff */
[----:B------:R-:W-:-:S04]  /*1010*/  UMOV UR4, URZ ;  /* 0x0000003f00047c82 */ /* 0x000fc80008000000 */
        /* <DEDUP_REMOVED lines=33> */
.L_x_10978:
[----:B------:R-:W-:Y:S02]  /*1230*/  UIMAD UR39, UR39, UR4, UR9 ;  /* 0x00000004272772a4 */ /* 0x000fe4000f8e0209 */
[----:B------:R-:W-:Y:S01]  /*1240*/  IMAD.U32 R3, RZ, RZ, UR4 ;  /* 0x00000004ff037e24 */ /* 0x000fe2000f8e00ff */
[----:B------:R-:W-:Y:S02]  /*1250*/  PLOP3.LUT P0, PT, PT, PT, PT, 0x80, 0x0 ;  /* 0x000000000000781c */ /* 0x000fe40003f0f070 */
[----:B------:R-:W-:Y:S02]  /*1260*/  CS2R R150, SRZ ;  /* 0x0000000000967805 */ /* 0x000fe4000001ff00 */
[----:B------:R-:W-:Y:S02]  /*1270*/  CS2R R148, SRZ ;  /* 0x0000000000947805 */ /* 0x000fe4000001ff00 */
[----:B------:R-:W-:Y:S02]  /*1280*/  CS2R R146, SRZ ;  /* 0x0000000000927805 */ /* 0x000fe4000001ff00 */
[----:B------:R-:W-:-:S02]  /*1290*/  VIADDMNMX R22, R3, UR39, R22, PT ;  /* 0x0000002703167c46 */ /* 0x000fc4000b800116 */
[----:B------:R-:W-:Y:S02]  /*12a0*/  CS2R R2, SRZ ;  /* 0x0000000000027805 */ /* 0x000fe4000001ff00 */
[----:B------:R-:W-:Y:S02]  /*12b0*/  CS2R R144, SRZ ;  /* 0x0000000000907805 */ /* 0x000fe4000001ff00 */
[----:B------:R-:W-:Y:S02]  /*12c0*/  CS2R R142, SRZ ;  /* 0x00000000008e7805 */ /* 0x000fe4000001ff00 */
[----:B------:R-:W-:Y:S02]  /*12d0*/  ISETP.GT.AND P1, PT, R22, UR39, PT ;  /* 0x0000002716007c0c */ /* 0x000fe4000bf24270 */
        /* <DEDUP_REMOVED lines=94> */
.L_x_10980:
[----:B------:R-:W-:Y:S01]  /*18c0*/  SHF.L.U32 R2, RZ, 0x1f, RZ ;  /* 0x0000001fff027819 */ /* 0x000fe200000006ff */
[----:B------:R-:W-:-:S03]  /*18d0*/  VIADD R5, R16, 0x8 ;  /* 0x0000000810057836 */ /* 0x000fc60000000000 */
[----:B------:R-:W0:Y:S02]  /*18e0*/  SYNCS.PHASECHK.TRANS64.TRYWAIT P0, [UR38+0x22800], R2 ;  /* 0x02280002ff0075a7 */ /* 0x000e240008000166 */
[----:B0-----:R-:W-:Y:S05]  /*18f0*/  @!P0 BRA `(.L_x_10981) ;  /* 0x0000011400b08947 */ /* 0x001fea0003800000 */
.L_x_11113:
[----:B------:R-:W-:Y:S05]  /*1900*/  WARPSYNC.ALL ;  /* 0x0000000000007948 */ /* 0x000fea0003800000 */
[----:B------:R-:W-:Y:S01]  /*1910*/  ULOP3.LUT UR4, UR42, 0x1, URZ, 0xfc, !UPT ;  /* 0x000000012a047892 */ /* 0x000fe2000f8efc3f */
[----:B------:R1:W-:Y:S03]  /*1920*/  BAR.SYNC.DEFER_BLOCKING R5, 0x100 ;  /* 0x000400050000751d */ /* 0x0003e60000010000 */
[----:B------:R-:W-:-:S06]  /*1930*/  UISETP.NE.AND UP0, UPT, UR4, 0x3, UPT ;  /* 0x000000030400788c */ /* 0x000fcc000bf05270 */
[----:B------:R-:W-:-:S13]  /*1940*/  PLOP3.LUT P0, PT, PT, PT, UP0, 0x40, 0x0 ;  /* 0x000000000000781c */ /* 0x000fda0003f0e808 */
[----:B-1----:R-:W-:Y:S05]  /*1950*/  @P0 BRA `(.L_x_10982) ;  /* 0x0000000000040947 */ /* 0x002fea0003800000 */
[----:B------:R-:W-:Y:S01]  /*1960*/  BPT.TRAP 0x1 ;  /* 0x000000040000795c */ /* 0x000fe20000300000 */
.L_x_10982:
[----:B------:R-:W-:Y:S01]  /*1970*/  PLOP3.LUT P1, PT, PT, PT, UP0, 0x40, 0x0 ;  /* 0x000000000000781c */ /* 0x000fe20003f2e808 */
[----:B------:R1:W2:-:S12]  /*1980*/  SYNCS.PHASECHK.TRANS64.TRYWAIT P0, [UR38+0x22830], R2 ;  /* 0x02283002ff0075a7 */ /* 0x0002980008000166 */
[----:B-1----:R-:W-:Y:S05]  /*1990*/  @P1 BRA `(.L_x_10983) ;  /* 0x0000000000041947 */ /* 0x002fea0003800000 */
[----:B------:R-:W-:Y:S01]  /*19a0*/  BPT.TRAP 0x1 ;  /* 0x000000040000795c */ /* 0x000fe20000300000 */
.L_x_10983:
[----:B--2---:R-:W-:Y:S05]  /*19b0*/  @P0 BRA `(.L_x_10984) ;  /* 0x0000000000080947 */ /* 0x004fea0003800000 */
[----:B------:R-:W1:Y:S02]  /*19c0*/  SYNCS.PHASECHK.TRANS64.TRYWAIT P0, [UR38+0x22830], R2 ;  /* 0x02283002ff0075a7 */ /* 0x000e640008000166 */
[----:B-1----:R-:W-:Y:S05]  /*19d0*/  @!P0 BRA `(.L_x_10985) ;  /* 0x0000011400908947 */ /* 0x002fea0003800000 */
.L_x_10984:
[----:B------:R-:W-:Y:S01]  /*19e0*/  UIADD3 UR4, UR38, 0x1c400, URZ ;  /* 0x0001c40026047890 */ /* 0x000fe2000fffe03f */
[----:B------:R-:W-:Y:S01]  /*19f0*/  WARPGROUP.ARRIVE ;  /* 0x00000000000079c5 */ /* 0x000fe20000000000 */
[----:B------:R-:W-:Y:S01]  /*1a00*/  ULOP3.LUT UR45, UR45, 0x10000, URZ, 0xfc, !UPT ;  /* 0x000100002d2d7892 */ /* 0x000fe2000f8efc3f */
[----:B------:R-:W-:Y:S01]  /*1a10*/  PLOP3.LUT P0, PT, PT, PT, UP0, 0x40, 0x0 ;  /* 0x000000000000781c */ /* 0x000fe20003f0e808 */
[----:B------:R-:W-:Y:S01]  /*1a20*/  USHF.R.U32.HI UR4, URZ, 0x4, UR4 ;  /* 0x000000043f047899 */ /* 0x000fe20008011604 */
[----:B------:R-:W-:Y:S01]  /*1a30*/  IADD3 R4, -R16, 0xb, RZ ;  /* 0x0000000b10047810 */ /* 0x000fe20007ffe1ff */
[----:B------:R-:W-:Y:S01]  /*1a40*/  UMOV UR21, 0x40000040 ;  /* 0x4000004000157882 */ /* 0x000fe20000000000 */
[----:B------:R-:W-:Y:S01]  /*1a50*/  UMOV UR23, 0x40000040 ;  /* 0x4000004000177882 */ /* 0x000fe20000000000 */
[----:B------:R-:W-:Y:S01]  /*1a60*/  ULOP3.LUT UR4, UR4, 0x3fff, URZ, 0xc0, !UPT ;  /* 0x00003fff04047892 */ /* 0x000fe2000f8ec03f */
[----:B------:R-:W1:Y:S01]  /*1a70*/  S2UR UR5, SR_CgaCtaId ;  /* 0x00000000000579c3 */ /* 0x000e620000008800 */
        /* <DEDUP_REMOVED lines=8> */
[----:B------:R-:W-:Y:S01]  /*1b00*/  UIADD3 UR14, UR4, 0x4, URZ ;  /* 0x00000004040e7890 */ /* 0x000fe2000fffe03f */
[----:B------:R-:W-:Y:S01]  /*1b10*/  HGMMA.64x96x16.F32 R24, gdesc[UR20], RZ, !UPT, gsb0 ;  /* 0x01600000141879f0 */ /* 0x000fe2000c0008ff */
        /* <DEDUP_REMOVED lines=17> */
[----:B-1----:R-:W-:Y:S05]  /*1c30*/  @P0 BRA `(.L_x_10986) ;  /* 0x0000000000040947 */ /* 0x002fea0003800000 */
[----:B------:R-:W-:Y:S01]  /*1c40*/  BPT.TRAP 0x1 ;  /* 0x000000040000795c */ /* 0x000fe20000300000 */
.L_x_10986:
[----:B------:R-:W-:Y:S01]  /*1c50*/  LOP3.LUT R0, R23, 0xffffff80, RZ, 0xc0, !PT ;  /* 0xffffff8017007812 */ /* 0x000fe200078ec0ff */
[----:B------:R-:W-:Y:S01]  /*1c60*/  UISETP.NE.AND UP2, UPT, UR40, URZ, UPT ;  /* 0x0000003f2800728c */ /* 0x000fe2000bf45270 */
[----:B------:R-:W-:Y:S01]  /*1c70*/  LEA.HI R72, R72, R19, RZ, 0x2 ;  /* 0x0000001348487211 */ /* 0x000fe200078f10ff */
[----:B------:R-:W-:Y:S01]  /*1c80*/  UISETP.NE.AND UP1, UPT, UR43, URZ, UPT ;  /* 0x0000003f2b00728c */ /* 0x000fe2000bf25270 */
[----:B------:R-:W-:Y:S01]  /*1c90*/  LEA.HI R8, R73, R73, RZ, 0x1 ;  /* 0x0000004949087211 */ /* 0x000fe200078f08ff */
[C---:B0-----:R-:W-:Y:S01]  /*1ca0*/  IMAD.IADD R3, R19.reuse, 0x1, -R0 ;  /* 0x0000000113037824 */ /* 0x041fe200078e0a00 */
[----:B------:R-:W-:Y:S01]  /*1cb0*/  LOP3.LUT R72, R72, 0xfffffffc, RZ, 0xc0, !PT ;  /* 0xfffffffc48487812 */ /* 0x000fe200078ec0ff */
[----:B------:R-:W-:Y:S01]  /*1cc0*/  ULDC UR25, c[0x0][0x9dc] ;  /* 0x0002770000197ab9 */ /* 0x000fe20000000800 */
[----:B------:R-:W-:Y:S01]  /*1cd0*/  LOP3.LUT R8, R8, 0x3fffffe, RZ, 0xc0, !PT ;  /* 0x03fffffe08087812 */ /* 0x000fe200078ec0ff */
[----:B------:R-:W-:Y:S01]  /*1ce0*/  ULDC UR15, c[0x0][0x288] ;  /* 0x0000a200000f7ab9 */ /* 0x000fe20000000800 */
        /* <DEDUP_REMOVED lines=8> */
[--C-:B------:R-:W-:Y:S01]  /*1d70*/  SHF.R.S32.HI R0, RZ, 0x2, R6.reuse ;  /* 0x00000002ff007819 */ /* 0x100fe20000011406 */
[----:B------:R-:W-:Y:S01]  /*1d80*/  ULOP3.LUT UR25, URZ, UR25, URZ, 0x33, !UPT ;  /* 0x000000193f197292 */ /* 0x000fe2000f8e333f */
[----:B------:R-:W-:Y:S01]  /*1d90*/  SHF.R.S32.HI R9, RZ, 0x1f, R6 ;  /* 0x0000001fff097819 */ /* 0x000fe20000011406 */
[----:B------:R-:W-:Y:S01]  /*1da0*/  ULDC UR18, c[0x0][0x9e0] ;  /* 0x0002780000127ab9 */ /* 0x000fe20000000800 */
[----:B------:R-:W-:-:S02]  /*1db0*/  SHF.R.S32.HI R7, RZ, 0x5, R7 ;  /* 0x00000005ff077819 */ /* 0x000fc40000011407 */
[----:B------:R-:W-:Y:S02]  /*1dc0*/  LEA.HI R9, R9, R0, RZ, 0x3 ;  /* 0x0000000009097211 */ /* 0x000fe400078f18ff */
[----:B------:R-:W-:Y:S02]  /*1dd0*/  LEA.HI R10, R72, R72, RZ, 0x1 ;  /* 0x00000048480a7211 */ /* 0x000fe400078f08ff */
[----:B------:R-:W-:Y:S02]  /*1de0*/  LEA R11, R7, UR44, 0x4 ;  /* 0x0000002c070b7c11 */ /* 0x000fe4000f8e20ff */
[----:B------:R-:W-:Y:S02]  /*1df0*/  LOP3.LUT R9, R9, 0xfffffff8, RZ, 0xc0, !PT ;  /* 0xfffffff809097812 */ /* 0x000fe400078ec0ff */
[----:B------:R-:W-:Y:S02]  /*1e00*/  LOP3.LUT R7, R10, 0x1ffffffe, RZ, 0xc0, !PT ;  /* 0x1ffffffe0a077812 */ /* 0x000fe400078ec0ff */
[----:B------:R-:W-:Y:S01]  /*1e10*/  IADD3 R9, R11, R0, -R9 ;  /* 0x000000000b097210 */ /* 0x000fe20007ffe809 */
[----:B------:R-:W-:Y:S01]  /*1e20*/  IMAD.MOV.U32 R11, RZ, RZ, -0x60 ;  /* 0xffffffa0ff0b7424 */ /* 0x000fe200078e00ff */
[----:B------:R-:W-:Y:S01]  /*1e30*/  PLOP3.LUT P1, PT, PT, PT, UP2, 0x80, 0x0 ;  /* 0x000000000000781c */ /* 0x000fe20003f2f028 */
[----:B------:R-:W-:Y:S01]  /*1e40*/  IMAD.IADD R0, R72, 0x1, -R7 ;  /* 0x0000000148007824 */ /* 0x000fe200078e0a07 */
[----:B------:R-:W-:Y:S01]  /*1e50*/  LOP3.LUT R6, R6, 0x7ffffffc, RZ, 0xc0, !PT ;  /* 0x7ffffffc06067812 */ /* 0x000fe200078ec0ff */
[----:B------:R-:W-:-:S02]  /*1e60*/  IMAD R9, R8, 0x40, R9 ;  /* 0x0000004008097824 */ /* 0x000fc400078e0209 */
[----:B------:R-:W-:Y:S02]  /*1e70*/  IMAD R14, R22, R11, 0x60 ;  /* 0x00000060160e7424 */ /* 0x000fe400078e020b */
[----:B------:R-:W-:Y:S02]  /*1e80*/  IMAD R0, R0, 0x8, R9 ;  /* 0x0000000800007824 */ /* 0x000fe400078e0209 */
[----:B------:R-:W-:Y:S02]  /*1e90*/  IMAD.IADD R3, R3, 0x1, -R6 ;  /* 0x0000000103037824 */ /* 0x000fe400078e0a06 */
[----:B------:R-:W-:Y:S01]  /*1ea0*/  @P0 IMAD.HI.U32 R7, R0, UR6, RZ ;  /* 0x0000000600070c27 */ /* 0x000fe2000f8e00ff */
[----:B------:R-:W-:Y:S01]  /*1eb0*/  UIADD3 UR6, UR38, 0x22840, URZ ;  /* 0x0002284026067890 */ /* 0x000fe2000fffe03f */
[----:B------:R-:W-:Y:S02]  /*1ec0*/  PLOP3.LUT P0, PT, PT, PT, UP1, 0x40, 0x0 ;  /* 0x000000000000781c */ /* 0x000fe40003f0e818 */
[----:B------:R-:W-:Y:S01]  /*1ed0*/  IMAD.MOV.U32 R8, RZ, RZ, R0 ;  /* 0x000000ffff087224 */ /* 0x000fe200078e0000 */
[----:B------:R-:W-:Y:S01]  /*1ee0*/  @P1 SHF.R.U32.HI R8, RZ, UR7, R7 ;  /* 0x00000007ff081c19 */ /* 0x000fe20008011607 */
[----:B------:R-:W-:Y:S01]  /*1ef0*/  IMAD R7, R22, -0x60, R17 ;  /* 0xffffffa016077824 */ /* 0x000fe200078e0211 */
[----:B------:R-:W-:Y:S01]  /*1f00*/  UPRMT UR6, UR5, 0x654, UR6 ;  /* 0x0000065405067896 */ /* 0x000fe20008000006 */
[----:B------:R-:W-:-:S02]  /*1f10*/  IMAD R20, R3, -0x2, R14 ;  /* 0xfffffffe03147824 */ /* 0x000fc400078e020e */
[----:B------:R-:W0:Y:S01]  /*1f20*/  SHFL.IDX PT, R10, R8, RZ, 0x1c1f ;  /* 0x001c1fff080a7589 */ /* 0x000e2200000e0000 */
[----:B------:R-:W-:-:S04]  /*1f30*/  VIADD R6, R7, 0x61 ;  /* 0x0000006107067836 */ /* 0x000fc80000000000 */
[----:B------:R-:W-:Y:S01]  /*1f40*/  IMAD R9, R3, -0x2, R6 ;  /* 0xfffffffe03097824 */ /* 0x000fe200078e0206 */
[----:B------:R-:W-:Y:S01]  /*1f50*/  SYNCS.ARRIVE.TRANS64.RED.A1T0 RZ, [UR6], RZ ;  /* 0x000000ffffff79a7 */ /* 0x000fe20008100406 */
[----:B------:R-:W-:Y:S02]  /*1f60*/  VIADD R6, R7, 0x60 ;  /* 0x0000006007067836 */ /* 0x000fe40000000000 */
[----:B------:R-:W-:Y:S02]  /*1f70*/  VIADD R9, R9, -UR15 ;  /* 0x8000000f09097c36 */ /* 0x000fe40008000000 */
[----:B------:R-:W-:Y:S02]  /*1f80*/  IMAD R11, R3, -0x2, R6 ;  /* 0xfffffffe030b7824 */ /* 0x000fe400078e0206 */
[C---:B------:R-:W-:Y:S02]  /*1f90*/  VIADD R12, R9.reuse, UR18 ;  /* 0x00000012090c7c36 */ /* 0x040fe40008000000 */
[----:B------:R-:W-:-:S03]  /*1fa0*/  VIADD R13, R9, UR25 ;  /* 0x00000019090d7c36 */ /* 0x000fc60008000000 */
[----:B0-----:R-:W-:Y:S01]  /*1fb0*/  VIADDMNMX R6, R10, R12, R11, PT ;  /* 0x0000000c0a067246 */ /* 0x001fe2000380010b */
[----:B------:R-:W-:Y:S01]  /*1fc0*/  IMAD.IADD R7, R13, 0x1, R10 ;  /* 0x000000010d077824 */ /* 0x000fe200078e020a */
[----:B------:R-:W-:Y:S06]  /*1fd0*/  @P0 BRA `(.L_x_10987) ;  /* 0x00000000005c0947 */ /* 0x000fec0003800000 */
        /* <DEDUP_REMOVED lines=13> */
.L_x_10989:
[----:B------:R-:W-:Y:S02]  /*20b0*/  ULDC UR6, c[0x0][0x9e4] ;  /* 0x0002790000067ab9 */ /* 0x000fe40000000800 */
[----:B------:R-:W-:-:S05]  /*20c0*/  IMAD.U32 R15, RZ, RZ, UR6 ;  /* 0x00000006ff0f7e24 */ /* 0x000fca000f8e00ff */
[----:B------:R-:W-:-:S13]  /*20d0*/  ISETP.NE.AND P0, PT, R15, 0x1, PT ;  /* 0x000000010f00780c */ /* 0x000fda0003f05270 */
[----:B------:R-:W0:Y:S02]  /*20e0*/  @P0 LDC.64 R72, c[0x0][0x9e8] ;  /* 0x00027a00ff480b82 */ /* 0x000e240000000a00 */
[----:B0-----:R-:W-:-:S05]  /*20f0*/  @P0 IMAD.HI.U32 R10, R9, R72, RZ ;  /* 0x00000048090a0227 */ /* 0x001fca00078e00ff */
[----:B------:R-:W-:-:S07]  /*2100*/  @P0 SHF.R.U32.HI R9, RZ, R73, R10 ;  /* 0x00000049ff090219 */ /* 0x000fce000001160a */
.L_x_10990:
[----:B------:R-:W-:Y:S05]  /*2110*/  BSYNC B0 ;  /* 0x0000000000007941 */ /* 0x000fea0003800000 */
.L_x_10988:
[----:B------:R-:W-:-:S05]  /*2120*/  IMAD R9, R9, R15, R20 ;  /* 0x0000000f09097224 */ /* 0x000fca00078e0214 */
[----:B------:R-:W-:Y:S02]  /*2130*/  VIADDMNMX R6, R9, R15, R6, PT ;  /* 0x0000000f09067246 */ /* 0x000fe40003800106 */
[----:B------:R-:W-:-:S07]  /*2140*/  VIMNMX R7, R7, R9, !PT ;  /* 0x0000000907077248 */ /* 0x000fce0007fe0100 */
.L_x_10987:
[C---:B------:R-:W-:Y:S01]  /*2150*/  ISETP.GE.AND P1, PT, R14.reuse, 0x1, PT ;  /* 0x000000010e00780c */ /* 0x040fe20003f26270 */
[----:B------:R-:W0:Y:S01]  /*2160*/  SHFL.IDX PT, R8, R8, 0x1, 0x1c1f ;  /* 0x003c1f0008087f89 */ /* 0x000e2200000e0000 */
[C---:B------:R-:W-:Y:S01]  /*2170*/  ISETP.GE.AND P0, PT, R14.reuse, 0x2, PT ;  /* 0x000000020e00780c */ /* 0x040fe20003f06270 */
[----:B------:R-:W-:Y:S01]  /*2180*/  UISETP.NE.AND UP1, UPT, UR43, URZ, UPT ;  /* 0x0000003f2b00728c */ /* 0x000fe2000bf25270 */
[----:B------:R-:W-:Y:S02]  /*2190*/  P2R R15, PR, RZ, 0x2 ;  /* 0x00000002ff0f7803 */ /* 0x000fe40000000000 */
[C---:B------:R-:W-:Y:S02]  /*21a0*/  ISETP.GT.AND P3, PT, R7.reuse, RZ, !P1 ;  /* 0x000000ff0700720c */ /* 0x040fe40004f64270 */
[----:B------:R-:W-:Y:S02]  /*21b0*/  ISETP.GE.AND P1, PT, R14, 0x9, PT ;  /* 0x000000090e00780c */ /* 0x000fe40003f26270 */
[----:B------:R-:W-:-:S02]  /*21c0*/  ISETP.GT.AND P2, PT, R7, 0x1, !P0 ;  /* 0x000000010700780c */ /* 0x000fc40004744270 */
[----:B------:R-:W-:Y:S02]  /*21d0*/  P2R R19, PR, RZ, 0x2 ;  /* 0x00000002ff137803 */ /* 0x000fe40000000000 */
[----:B------:R-:W-:Y:S02]  /*21e0*/  ISETP.GT.AND P1, PT, R7, 0x8, !P1 ;  /* 0x000000080700780c */ /* 0x000fe40004f24270 */
[----:B------:R-:W-:Y:S02]  /*21f0*/  ISETP.GE.AND P4, PT, R14, 0x11, PT ;  /* 0x000000110e00780c */ /* 0x000fe40003f86270 */
[C---:B------:R-:W-:Y:S02]  /*2200*/  ISETP.LT.OR P1, PT, R6.reuse, 0x9, P1 ;  /* 0x000000090600780c */ /* 0x040fe40000f21670 */
[----:B------:R-:W-:Y:S02]  /*2210*/  ISETP.LT.OR P3, PT, R6, 0x1, P3 ;  /* 0x000000010600780c */ /* 0x000fe40001f61670 */
[----:B------:R-:W-:-:S02]  /*2220*/  FSEL R28, R28, -INF , !P1 ;  /* 0xff8000001c1c7808 */ /* 0x000fc40004800000 */
[----:B------:R-:W-:Y:S02]  /*2230*/  ISETP.LT.OR P2, PT, R6, 0x2, P2 ;  /* 0x000000020600780c */ /* 0x000fe40001741670 */
[----:B------:R-:W-:Y:S02]  /*2240*/  ISETP.GT.AND P1, PT, R7, 0x10, !P4 ;  /* 0x000000100700780c */ /* 0x000fe40006724270 */
[----:B------:R-:W-:Y:S02]  /*2250*/  ISETP.GE.AND P5, PT, R14, 0xa, PT ;  /* 0x0000000a0e00780c */ /* 0x000fe40003fa6270 */
[----:B------:R-:W-:Y:S02]  /*2260*/  FSEL R24, R24, -INF , !P3 ;  /* 0xff80000018187808 */ /* 0x000fe40005800000 */
[----:B------:R-:W-:Y:S02]  /*2270*/  FSEL R72, R25, -INF , !P2 ;  /* 0xff80000019487808 */ /* 0x000fe40005000000 */
[----:B------:R-:W-:-:S02]  /*2280*/  ISETP.LT.OR P1, PT, R6, 0x11, P1 ;  /* 0x000000110600780c */ /* 0x000fc40000f21670 */
[C---:B------:R-:W-:Y:S02]  /*2290*/  ISETP.GT.AND P2, PT, R7.reuse, 0x9, !P5 ;  /* 0x000000090700780c */ /* 0x040fe40006f44270 */
[----:B------:R-:W-:Y:S02]  /*22a0*/  ISETP.GE.AND P3, PT, R14, 0x12, PT ;  /* 0x000000120e00780c */ /* 0x000fe40003f66270 */
[----:B------:R-:W-:Y:S02]  /*22b0*/  FSEL R32, R32, -INF , !P1 ;  /* 0xff80000020207808 */ /* 0x000fe40004800000 */
[----:B------:R-:W-:Y:S02]  /*22c0*/  ISETP.LT.OR P2, PT, R6, 0xa, P2 ;  /* 0x0000000a0600780c */ /* 0x000fe40001741670 */
[----:B------:R-:W-:Y:S02]  /*22d0*/  ISETP.GT.AND P1, PT, R7, 0x11, !P3 ;  /* 0x000000110700780c */ /* 0x000fe40005f24270 */
[----:B------:R-:W-:-:S02]  /*22e0*/  FSEL R74, R29, -INF , !P2 ;  /* 0xff8000001d4a7808 */ /* 0x000fc40005000000 */
        /* <DEDUP_REMOVED lines=63> */
[----:B------:R-:W-:Y:S02]  /*26e0*/  ISETP.GE.AND P1, PT, R14, 0x49, PT ;  /* 0x000000490e00780c */ /* 0x000fe40003f26270 */
[----:B------:R-:W-:Y:S02]  /*26f0*/  P2R R23, PR, RZ, 0x10 ;  /* 0x00000010ff177803 */ /* 0x000fe40000000000 */
[----:B------:R-:W-:-:S02]  /*2700*/  ISETP.GT.AND P2, PT, R7, 0x48, !P1 ;  /* 0x000000480700780c */ /* 0x000fc40004f44270 */
[----:B------:R-:W-:Y:S02]  /*2710*/  P2R R21, PR, RZ, 0x20 ;  /* 0x00000020ff157803 */ /* 0x000fe40000000000 */
        /* <DEDUP_REMOVED lines=25> */
[----:B------:R-:W-:-:S13]  /*28b0*/  PLOP3.LUT P6, PT, PT, PT, UP1, 0x40, 0x0 ;  /* 0x000000000000781c */ /* 0x000fda0003fce818 */
[----:B------:R-:W-:Y:S05]  /*28c0*/  @P6 BRA `(.L_x_10991) ;  /* 0x00000000005c6947 */ /* 0x000fea0003800000 */
        /* <DEDUP_REMOVED lines=13> */
.L_x_10993:
[----:B------:R-:W-:Y:S02]  /*29a0*/  ULDC UR6, c[0x0][0x9e4] ;  /* 0x0002790000067ab9 */ /* 0x000fe40000000800 */
[----:B------:R-:W-:-:S05]  /*29b0*/  IMAD.U32 R10, RZ, RZ, UR6 ;  /* 0x00000006ff0a7e24 */ /* 0x000fca000f8e00ff */
[----:B------:R-:W-:-:S13]  /*29c0*/  ISETP.NE.AND P6, PT, R10, 0x1, PT ;  /* 0x000000010a00780c */ /* 0x000fda0003fc5270 */
[----:B------:R-:W0:Y:S02]  /*29d0*/  @P6 LDC.64 R12, c[0x0][0x9e8] ;  /* 0x00027a00ff0c6b82 */ /* 0x000e240000000a00 */
[----:B0-----:R-:W-:-:S05]  /*29e0*/  @P6 IMAD.HI.U32 R8, R9, R12, RZ ;  /* 0x0000000c09086227 */ /* 0x001fca00078e00ff */
[----:B------:R-:W-:-:S07]  /*29f0*/  @P6 SHF.R.U32.HI R9, RZ, R13, R8 ;  /* 0x0000000dff096219 */ /* 0x000fce0000011608 */
.L_x_10994:
[----:B------:R-:W-:Y:S05]  /*2a00*/  BSYNC B0 ;  /* 0x0000000000007941 */ /* 0x000fea0003800000 */
.L_x_10992:
[----:B------:R-:W-:-:S05]  /*2a10*/  IMAD R9, R9, R10, R20 ;  /* 0x0000000a09097224 */ /* 0x000fca00078e0214 */
[----:B------:R-:W-:Y:S02]  /*2a20*/  VIADDMNMX R6, R9, R10, R6, PT ;  /* 0x0000000a09067246 */ /* 0x000fe40003800106 */
[----:B------:R-:W-:-:S07]  /*2a30*/  VIMNMX R7, R7, R9, !PT ;  /* 0x0000000907077248 */ /* 0x000fce0007fe0100 */
.L_x_10991:
[----:B------:R-:W-:Y:S01]  /*2a40*/  ISETP.GT.AND P0, PT, R7, 0x1, !P0 ;  /* 0x000000010700780c */ /* 0x000fe20004704270 */
[----:B------:R-:W-:Y:S01]  /*2a50*/  ULDC UR14, c[0x0][0x988] ;  /* 0x00026200000e7ab9 */ /* 0x000fe20000000800 */
[----:B------:R-:W-:Y:S02]  /*2a60*/  ISETP.NE.AND P6, PT, R25, RZ, PT ;  /* 0x000000ff1900720c */ /* 0x000fe40003fc5270 */
        /* <DEDUP_REMOVED lines=59> */
[C---:B------:R-:W-:Y:S02]  /*2e20*/  ISETP.GT.AND P1, PT, R7.reuse, 0x48, !P1 ;  /* 0x000000480700780c */ /* 0x040fe40004f24270 */
        /* <DEDUP_REMOVED lines=10> */
[----:B0-----:R-:W-:-:S02]  /*2ed0*/  FMNMX.FTZ R10, R9, R8, !PT ;  /* 0x00000008090a7209 */ /* 0x001fc40007810000 */
[----:B------:R-:W-:Y:S02]  /*2ee0*/  FSEL R47, R47, -INF , !P0 ;  /* 0xff8000002f2f7808 */ /* 0x000fe40004000000 */
[----:B------:R-:W-:Y:S01]  /*2ef0*/  ISETP.NE.AND P0, PT, R45, RZ, PT ;  /* 0x000000ff2d00720c */ /* 0x000fe20003f05270 */
[----:B------:R-:W0:Y:S01]  /*2f00*/  SHFL.BFLY PT, R11, R10, 0x1, 0x1f ;  /* 0x0c201f000a0b7f89 */ /* 0x000e2200000e0000 */
[C---:B------:R-:W-:Y:S02]  /*2f10*/  ISETP.LT.OR P1, PT, R6.reuse, 0x49, P1 ;  /* 0x000000490600780c */ /* 0x040fe40000f21670 */
[----:B------:R-:W-:Y:S02]  /*2f20*/  ISETP.GT.AND P0, PT, R7, 0x30, !P0 ;  /* 0x000000300700780c */ /* 0x000fe40004704270 */
[C---:B------:R-:W-:Y:S02]  /*2f30*/  ISETP.LT.OR P2, PT, R6.reuse, 0x4a, P2 ;  /* 0x0000004a0600780c */ /* 0x040fe40001741670 */
[----:B------:R-:W-:-:S02]  /*2f40*/  ISETP.LT.OR P0, PT, R6, 0x31, P0 ;  /* 0x000000310600780c */ /* 0x000fc40000701670 */
[----:B------:R-:W-:Y:S02]  /*2f50*/  FSEL R62, R62, -INF , !P1 ;  /* 0xff8000003e3e7808 */ /* 0x000fe40004800000 */
[----:B------:R-:W-:Y:S02]  /*2f60*/  FSEL R50, R50, -INF , !P0 ;  /* 0xff80000032327808 */ /* 0x000fe40004000000 */
[----:B------:R-:W-:Y:S02]  /*2f70*/  ISETP.NE.AND P0, PT, R77, RZ, PT ;  /* 0x000000ff4d00720c */ /* 0x000fe40003f05270 */
[----:B------:R-:W-:Y:S02]  /*2f80*/  ISETP.LT.OR P3, PT, R6, 0x51, P3 ;  /* 0x000000510600780c */ /* 0x000fe40001f61670 */
[----:B------:R-:W-:Y:S02]  /*2f90*/  ISETP.GT.AND P0, PT, R7, 0x31, !P0 ;  /* 0x000000310700780c */ /* 0x000fe40004704270 */
[----:B------:R-:W-:-:S02]  /*2fa0*/  FSEL R63, R63, -INF , !P2 ;  /* 0xff8000003f3f7808 */ /* 0x000fc40005000000 */
[C---:B------:R-:W-:Y:S02]  /*2fb0*/  ISETP.LT.OR P0, PT, R6.reuse, 0x32, P0 ;  /* 0x000000320600780c */ /* 0x040fe40000701670 */
[----:B------:R-:W-:Y:S02]  /*2fc0*/  ISETP.LT.OR P4, PT, R6, 0x52, P4 ;  /* 0x000000520600780c */ /* 0x000fe40002781670 */
[----:B------:R-:W-:Y:S02]  /*2fd0*/  FSEL R51, R51, -INF , !P0 ;  /* 0xff80000033337808 */ /* 0x000fe40004000000 */
[----:B------:R-:W-:Y:S02]  /*2fe0*/  ISETP.NE.AND P0, PT, R49, RZ, PT ;  /* 0x000000ff3100720c */ /* 0x000fe40003f05270 */
[----:B0-----:R-:W-:Y:S02]  /*2ff0*/  FMNMX.FTZ R8, R10, R11, !PT ;  /* 0x0000000b0a087209 */ /* 0x001fe40007810000 */
[----:B------:R-:W-:-:S02]  /*3000*/  ISETP.GT.AND P0, PT, R7, 0x38, !P0 ;  /* 0x000000380700780c */ /* 0x000fc40004704270 */
[----:B------:R-:W-:Y:S01]  /*3010*/  FSEL R66, R66, -INF , !P3 ;  /* 0xff80000042427808 */ /* 0x000fe20005800000 */
[----:B------:R-:W-:Y:S01]  /*3020*/  FMUL.FTZ R11, R8, UR14 ;  /* 0x0000000e080b7c20 */ /* 0x000fe20008410000 */
[C---:B------:R-:W-:Y:S02]  /*3030*/  ISETP.LT.OR P0, PT, R6.reuse, 0x39, P0 ;  /* 0x000000390600780c */ /* 0x040fe40000701670 */
[----:B------:R-:W-:Y:S02]  /*3040*/  ISETP.LT.OR P5, PT, R6, 0x59, P5 ;  /* 0x000000590600780c */ /* 0x000fe40002fa1670 */
[----:B------:R-:W-:Y:S02]  /*3050*/  FSEL R54, R54, -INF , !P0 ;  /* 0xff80000036367808 */ /* 0x000fe40004000000 */
[----:B------:R-:W-:Y:S02]  /*3060*/  ISETP.NE.AND P0, PT, R79, RZ, PT ;  /* 0x000000ff4f00720c */ /* 0x000fe40003f05270 */
[----:B------:R-:W-:-:S02]  /*3070*/  FSEL R67, R67, -INF , !P4 ;  /* 0xff80000043437808 */ /* 0x000fc40006000000 */
[----:B------:R-:W-:Y:S02]  /*3080*/  ISETP.GT.AND P0, PT, R7, 0x39, !P0 ;  /* 0x000000390700780c */ /* 0x000fe40004704270 */
[----:B------:R-:W-:Y:S02]  /*3090*/  FSEL R70, R70, -INF , !P5 ;  /* 0xff80000046467808 */ /* 0x000fe40006800000 */
[----:B------:R-:W-:-:S04]  /*30a0*/  ISETP.LT.OR P0, PT, R6, 0x3a, P0 ;  /* 0x0000003a0600780c */ /* 0x000fc80000701670 */
[----:B------:R-:W-:Y:S02]  /*30b0*/  FSEL R55, R55, -INF , !P0 ;  /* 0xff80000037377808 */ /* 0x000fe40004000000 */
[----:B------:R-:W-:Y:S02]  /*30c0*/  ISETP.GT.AND P0, PT, R7, RZ, !P6 ;  /* 0x000000ff0700720c */ /* 0x000fe40007704270 */
[----:B------:R-:W-:Y:S02]  /*30d0*/  ISETP.NE.AND P6, PT, R53, RZ, PT ;  /* 0x000000ff3500720c */ /* 0x000fe40003fc5270 */
[----:B------:R-:W-:-:S04]  /*30e0*/  ISETP.LT.OR P0, PT, R6, 0x1, P0 ;  /* 0x000000010600780c */ /* 0x000fc80000701670 */
[----:B------:R-:W-:Y:S02]  /*30f0*/  FSEL R26, R26, -INF , !P0 ;  /* 0xff8000001a1a7808 */ /* 0x000fe40004000000 */
[----:B------:R-:W-:Y:S02]  /*3100*/  FSETP.NEU.FTZ.AND P0, PT, R8, -INF , PT ;  /* 0xff8000000800780b */ /* 0x000fe40003f1d000 */
[----:B------:R-:W-:Y:S02]  /*3110*/  FMNMX.FTZ R9, R26, R27, !PT ;  /* 0x0000001b1a097209 */ /* 0x000fe40007810000 */
[----:B------:R-:W-:Y:S02]  /*3120*/  FSEL R11, R11, RZ, P0 ;  /* 0x000000ff0b0b7208 */ /* 0x000fe40000000000 */
[----:B------:R-:W-:Y:S02]  /*3130*/  FMNMX.FTZ R10, R30, R9, !PT ;  /* 0x000000091e0a7209 */ /* 0x000fe40007810000 */
[----:B------:R-:W-:Y:S01]  /*3140*/  ISETP.GT.AND P0, PT, R7, 0x40, !P6 ;  /* 0x000000400700780c */ /* 0x000fe20007704270 */
        /* <DEDUP_REMOVED lines=8> */
[--C-:B------:R-:W-:Y:S01]  /*31d0*/  FFMA.FTZ R19, R32, UR14, -R11.reuse ;  /* 0x0000000e20137c23 */ /* 0x100fe2000801080b */
[----:B------:R-:W-:Y:S01]  /*31e0*/  FMNMX.FTZ R9, R35, R10, !PT ;  /* 0x0000000a23097209 */ /* 0x000fe20007810000 */
[--C-:B------:R-:W-:Y:S01]  /*31f0*/  FFMA.FTZ R20, R76, UR14, -R11.reuse ;  /* 0x0000000e4c147c23 */ /* 0x100fe2000801080b */
[----:B------:R-:W-:Y:S01]  /*3200*/  ISETP.NE.AND P0, PT, R81, RZ, PT ;  /* 0x000000ff5100720c */ /* 0x000fe20003f05270 */
[--C-:B------:R-:W-:Y:S01]  /*3210*/  FFMA.FTZ R24, R82, UR14, -R11.reuse ;  /* 0x0000000e52187c23 */ /* 0x100fe2000801080b */
[----:B------:R-:W-:Y:S01]  /*3220*/  FMNMX.FTZ R10, R38, R9, !PT ;  /* 0x00000009260a7209 */ /* 0x000fe20007810000 */
[----:B------:R-:W0:Y:S01]  /*3230*/  MUFU.EX2 R13, R13 ;  /* 0x0000000d000d7308 */ /* 0x000e220000000800 */
[----:B------:R-:W-:Y:S01]  /*3240*/  ISETP.NE.AND P6, PT, R14, RZ, PT ;  /* 0x000000ff0e00720c */ /* 0x000fe20003fc5270 */
[--C-:B------:R-:W-:Y:S01]  /*3250*/  FFMA.FTZ R14, R28, UR14, -R11.reuse ;  /* 0x0000000e1c0e7c23 */ /* 0x100fe2000801080b */
[----:B------:R-:W-:Y:S01]  /*3260*/  FMNMX.FTZ R9, R39, R10, !PT ;  /* 0x0000000a27097209 */ /* 0x000fe20007810000 */
[--C-:B------:R-:W-:Y:S01]  /*3270*/  FFMA.FTZ R21, R36, UR14, -R11.reuse ;  /* 0x0000000e24157c23 */ /* 0x100fe2000801080b */
[C---:B------:R-:W-:Y:S01]  /*3280*/  ISETP.GT.AND P0, PT, R7.reuse, 0x41, !P0 ;  /* 0x000000410700780c */ /* 0x040fe20004704270 */
[--C-:B------:R-:W-:Y:S01]  /*3290*/  FFMA.FTZ R23, R40, UR14, -R11.reuse ;  /* 0x0000000e28177c23 */ /* 0x100fe2000801080b */
[----:B------:R-:W-:Y:S01]  /*32a0*/  FMNMX.FTZ R10, R42, R9, !PT ;  /* 0x000000092a0a7209 */ /* 0x000fe20007810000 */
[----:B------:R-:W-:Y:S01]  /*32b0*/  MUFU.EX2 R14, R14 ;  /* 0x0000000e000e7308 */ /* 0x000fe20000000800 */
[----:B------:R-:W-:Y:S01]  /*32c0*/  ISETP.GT.AND P6, PT, R7, 0x59, !P6 ;  /* 0x000000590700780c */ /* 0x000fe200077c4270 */
[--C-:B------:R-:W-:Y:S01]  /*32d0*/  FFMA.FTZ R28, R48, UR14, -R11.reuse ;  /* 0x0000000e301c7c23 */ /* 0x100fe2000801080b */
[----:B------:R-:W-:Y:S01]  /*32e0*/  FMNMX.FTZ R9, R43, R10, !PT ;  /* 0x0000000a2b097209 */ /* 0x000fe20007810000 */
[--C-:B------:R-:W-:Y:S01]  /*32f0*/  FFMA.FTZ R32, R52, UR14, -R11.reuse ;  /* 0x0000000e34207c23 */ /* 0x100fe2000801080b */
[----:B------:R-:W-:Y:S01]  /*3300*/  ISETP.LT.OR P0, PT, R6, 0x42, P0 ;  /* 0x000000420600780c */ /* 0x000fe20000701670 */
[----:B------:R-:W-:Y:S01]  /*3310*/  FFMA.FTZ R33, R86, UR14, -R11 ;  /* 0x0000000e56217c23 */ /* 0x000fe2000801080b */
[----:B------:R-:W-:Y:S01]  /*3320*/  FMNMX.FTZ R10, R46, R9, !PT ;  /* 0x000000092e0a7209 */ /* 0x000fe20007810000 */
[----:B------:R-:W1:Y:S01]  /*3330*/  MUFU.EX2 R15, R15 ;  /* 0x0000000f000f7308 */ /* 0x000e620000000800 */
[----:B------:R-:W-:Y:S01]  /*3340*/  FSEL R59, R59, -INF , !P0 ;  /* 0xff8000003b3b7808 */ /* 0x000fe20004000000 */
[----:B0-----:R-:W-:Y:S01]  /*3350*/  FADD.FTZ R49, R12, R13 ;  /* 0x0000000d0c317221 */ /* 0x001fe20000010000 */
        /* <DEDUP_REMOVED lines=9> */
[----:B------:R-:W-:Y:S01]  /*33f0*/  FFMA.FTZ R45, R92, UR14, -R11 ;  /* 0x0000000e5c2d7c23 */ /* 0x000fe2000801080b */
[----:B------:R-:W-:-:S02]  /*3400*/  F2FP.F16.F32.PACK_AB R152, R13, R12 ;  /* 0x0000000c0d98723e */ /* 0x000fc400000000ff */
[----:B------:R-:W-:Y:S01]  /*3410*/  FMNMX.FTZ R10, R54, R9, !PT ;  /* 0x00000009360a7209 */ /* 0x000fe20007810000 */
[----:B------:R-:W-:Y:S01]  /*3420*/  FFMA.FTZ R9, R78, UR14, -R11 ;  /* 0x0000000e4e097c23 */ /* 0x000fe2000801080b */
[----:B------:R0:W-:Y:S01]  /*3430*/  MUFU.EX2 R25, R24 ;  /* 0x0000001800197308 */ /* 0x0001e20000000800 */
[----:B-1----:R-:W-:Y:S02]  /*3440*/  F2FP.F16.F32.PACK_AB R154, R15, R14 ;  /* 0x0000000e0f9a723e */ /* 0x002fe400000000ff */
[----:B------:R-:W-:-:S04]  /*3450*/  FMNMX.FTZ R7, R55, R10, !PT ;  /* 0x0000000a37077209 */ /* 0x000fc80007810000 */
[----:B------:R-:W-:Y:S01]  /*3460*/  FMNMX.FTZ R10, R58, R7, !PT ;  /* 0x000000073a0a7209 */ /* 0x000fe20007810000 */
[----:B------:R1:W-:Y:S01]  /*3470*/  MUFU.EX2 R158, R9 ;  /* 0x00000009009e7308 */ /* 0x0003e20000000800 */
[----:B0-----:R-:W-:Y:S02]  /*3480*/  FFMA.FTZ R24, R88, UR14, -R11 ;  /* 0x0000000e58187c23 */ /* 0x001fe4000801080b */
[----:B------:R-:W-:-:S04]  /*3490*/  FMNMX.FTZ R7, R59, R10, !PT ;  /* 0x0000000a3b077209 */ /* 0x000fc80007810000 */
[----:B------:R-:W-:Y:S01]  /*34a0*/  FMNMX.FTZ R10, R62, R7, !PT ;  /* 0x000000073e0a7209 */ /* 0x000fe20007810000 */
[----:B------:R-:W0:Y:S01]  /*34b0*/  MUFU.EX2 R20, R20 ;  /* 0x0000001400147308 */ /* 0x000e220000000800 */
[----:B-1----:R-:W-:Y:S02]  /*34c0*/  FFMA.FTZ R9, R80, UR14, -R11 ;  /* 0x0000000e50097c23 */ /* 0x002fe4000801080b */
[----:B------:R-:W-:-:S04]  /*34d0*/  FMNMX.FTZ R7, R63, R10, !PT ;  /* 0x0000000a3f077209 */ /* 0x000fc80007810000 */
[----:B------:R-:W-:Y:S01]  /*34e0*/  FMNMX.FTZ R10, R66, R7, !PT ;  /* 0x00000007420a7209 */ /* 0x000fe20007810000 */
[----:B------:R1:W-:Y:S03]  /*34f0*/  MUFU.EX2 R160, R9 ;  /* 0x0000000900a07308 */ /* 0x0003e60000000800 */
[----:B------:R-:W-:Y:S01]  /*3500*/  FMNMX.FTZ R7, R67, R10, !PT ;  /* 0x0000000a43077209 */ /* 0x000fe20007810000 */
[--C-:B------:R-:W-:Y:S01]  /*3510*/  FFMA.FTZ R10, R44, UR14, -R11.reuse ;  /* 0x0000000e2c0a7c23 */ /* 0x100fe2000801080b */
[--C-:B------:R-:W-:Y:S02]  /*3520*/  FFMA.FTZ R44, R64, UR14, -R11.reuse ;  /* 0x0000000e402c7c23 */ /* 0x100fe4000801080b */
[----:B------:R-:W-:Y:S01]  /*3530*/  FMNMX.FTZ R6, R70, R7, !PT ;  /* 0x0000000746067209 */ /* 0x000fe20007810000 */
[----:B------:R-:W3:Y:S01]  /*3540*/  MUFU.EX2 R21, R21 ;  /* 0x0000001500157308 */ /* 0x000ee20000000800 */
[----:B-1----:R-:W-:Y:S01]  /*3550*/  FFMA.FTZ R9, R84, UR14, -R11 ;  /* 0x0000000e54097c23 */ /* 0x002fe2000801080b */
[----:B0-----:R-:W-:-:S02]  /*3560*/  F2FP.F16.F32.PACK_AB R156, R20, R19 ;  /* 0x00000013149c723e */ /* 0x001fc400000000ff */
[----:B------:R-:W-:-:S04]  /*3570*/  FMNMX.FTZ R6, R71, R6, !PT ;  /* 0x0000000647067209 */ /* 0x000fc80007810000 */
[----:B------:R-:W-:Y:S01]  /*3580*/  MUFU.EX2 R29, R9 ;  /* 0x00000009001d7308 */ /* 0x000fe20000000800 */
[----:B------:R-:W0:Y:S07]  /*3590*/  SHFL.BFLY PT, R7, R6, 0x2, 0x1f ;  /* 0x0c401f0006077f89 */ /* 0x000e2e00000e0000 */
[----:B------:R1:W-:Y:S08]  /*35a0*/  MUFU.EX2 R37, R24 ;  /* 0x0000001800257308 */ /* 0x0003f00000000800 */
[----:B------:R-:W-:Y:S01]  /*35b0*/  MUFU.EX2 R23, R23 ;  /* 0x0000001700177308 */ /* 0x000fe20000000800 */
[----:B-1----:R-:W-:-:S04]  /*35c0*/  FADD.FTZ R24, R14, R49 ;  /* 0x000000310e187221 */ /* 0x002fc80000010000 */
[----:B------:R-:W-:-:S03]  /*35d0*/  FADD.FTZ R24, R15, R24 ;  /* 0x000000180f187221 */ /* 0x000fc60000010000 */
[----:B------:R-:W1:Y:S01]  /*35e0*/  MUFU.EX2 R10, R10 ;  /* 0x0000000a000a7308 */ /* 0x000e620000000800 */
[----:B0-----:R-:W-:Y:S01]  /*35f0*/  FMNMX.FTZ R7, R6, R7, !PT ;  /* 0x0000000706077209 */ /* 0x001fe20007810000 */
[----:B------:R-:W-:-:S04]  /*3600*/  FADD.FTZ R49, R19, R24 ;  /* 0x0000001813317221 */ /* 0x000fc80000010000 */
[----:B------:R-:W0:Y:S01]  /*3610*/  SHFL.BFLY PT, R6, R7, 0x1, 0x1f ;  /* 0x0c201f0007067f89 */ /* 0x000e2200000e0000 */
[----:B------:R-:W-:Y:S01]  /*3620*/  FADD.FTZ R24, R20, R49 ;  /* 0x0000003114187221 */ /* 0x000fe20000010000 */
[----:B------:R-:W4:Y:S03]  /*3630*/  MUFU.EX2 R28, R28 ;  /* 0x0000001c001c7308 */ /* 0x000f260000000800 */
[----:B---3--:R-:W-:-:S04]  /*3640*/  FADD.FTZ R53, R21, R24 ;  /* 0x0000001815357221 */ /* 0x008fc80000010000 */
[C---:B------:R-:W-:Y:S01]  /*3650*/  FADD.FTZ R48, R158.reuse, R53 ;  /* 0x000000359e307221 */ /* 0x040fe20000010000 */
[----:B------:R-:W3:Y:S01]  /*3660*/  MUFU.EX2 R32, R32 ;  /* 0x0000002000207308 */ /* 0x000ee20000000800 */
[----:B-1----:R-:W-:Y:S02]  /*3670*/  F2FP.F16.F32.PACK_AB R162, R25, R10 ;  /* 0x0000000a19a2723e */ /* 0x002fe400000000ff */
[----:B------:R-:W-:Y:S01]  /*3680*/  FADD.FTZ R53, R23, R48 ;  /* 0x0000003017357221 */ /* 0x000fe20000010000 */
[----:B------:R-:W-:-:S03]  /*3690*/  F2FP.F16.F32.PACK_AB R158, R158, R21 ;  /* 0x000000159e9e723e */ /* 0x000fc600000000ff */
[C---:B------:R-:W-:Y:S01]  /*36a0*/  FADD.FTZ R53, R160.reuse, R53 ;  /* 0x00000035a0357221 */ /* 0x040fe20000010000 */
[----:B------:R-:W1:Y:S01]  /*36b0*/  MUFU.EX2 R33, R33 ;  /* 0x0000002100217308 */ /* 0x000e620000000800 */
[----:B------:R-:W-:Y:S02]  /*36c0*/  F2FP.F16.F32.PACK_AB R160, R160, R23 ;  /* 0x00000017a0a0723e */ /* 0x000fe400000000ff */
[----:B------:R-:W-:Y:S01]  /*36d0*/  FADD.FTZ R48, R10, R53 ;  /* 0x000000350a307221 */ /* 0x000fe20000010000 */
[----:B----4-:R-:W-:Y:S02]  /*36e0*/  F2FP.F16.F32.PACK_AB R164, R29, R28 ;  /* 0x0000001c1da4723e */ /* 0x010fe400000000ff */
[----:B0-----:R-:W-:Y:S01]  /*36f0*/  FMNMX.FTZ R9, R7, R6, !PT ;  /* 0x0000000607097209 */ /* 0x001fe20007810000 */
[----:B------:R-:W-:Y:S01]  /*3700*/  FADD.FTZ R53, R25, R48 ;  /* 0x0000003019357221 */ /* 0x000fe20000010000 */
[----:B------:R-:W-:Y:S01]  /*3710*/  MUFU.EX2 R36, R36 ;  /* 0x0000002400247308 */ /* 0x000fe20000000800 */
[----:B------:R-:W-:Y:S01]  /*3720*/  FFMA.FTZ R6, R68, UR14, -R11 ;  /* 0x0000000e44067c23 */ /* 0x000fe2000801080b */
[C---:B------:R-:W-:Y:S01]  /*3730*/  FSETP.NEU.FTZ.AND P0, PT, R9.reuse, -INF , PT ;  /* 0xff8000000900780b */ /* 0x040fe20003f1d000 */
[----:B------:R-:W-:Y:S01]  /*3740*/  FMUL.FTZ R7, R9, UR14 ;  /* 0x0000000e09077c20 */ /* 0x000fe20008410000 */
[----:B------:R-:W-:Y:S01]  /*3750*/  FADD.FTZ R48, R28, R53 ;  /* 0x000000351c307221 */ /* 0x000fe20000010000 */
[----:B------:R-:W-:-:S03]  /*3760*/  FFMA.FTZ R11, R94, UR14, -R11 ;  /* 0x0000000e5e0b7c23 */ /* 0x000fc6000801080b */
[----:B------:R-:W-:Y:S01]  /*3770*/  FSEL R7, R7, RZ, P0 ;  /* 0x000000ff07077208 */ /* 0x000fe20000000000 */
[----:B------:R-:W-:Y:S01]  /*3780*/  FADD.FTZ R53, R29, R48 ;  /* 0x000000301d357221 */ /* 0x000fe20000010000 */
[----:B------:R-:W-:Y:S01]  /*3790*/  MUFU.EX2 R40, R40 ;  /* 0x0000002800287308 */ /* 0x000fe20000000800 */
[----:B------:R-:W-:Y:S02]  /*37a0*/  PLOP3.LUT P0, PT, PT, PT, UP0, 0x40, 0x0 ;  /* 0x000000000000781c */ /* 0x000fe40003f0e808 */
        /* <DEDUP_REMOVED lines=17> */
[----:B------:R-:W-:Y:S01]  /*38c0*/  FFMA.FTZ R55, R55, UR14, -R7 ;  /* 0x0000000e37377c23 */ /* 0x000fe20008010807 */
[----:B---3--:R-:W-:Y:S01]  /*38d0*/  FADD.FTZ R48, R32, R53 ;  /* 0x0000003520307221 */ /* 0x008fe20000010000 */
        /* <DEDUP_REMOVED lines=9> */
[----:B-1----:R-:W-:-:S02]  /*3970*/  F2FP.F16.F32.PACK_AB R166, R33, R32 ;  /* 0x0000002021a6723e */ /* 0x002fc400000000ff */
[----:B------:R-:W1:Y:S01]  /*3980*/  MUFU.EX2 R31, R31 ;  /* 0x0000001f001f7308 */ /* 0x000e620000000800 */
[----:B0-----:R-:W-:Y:S01]  /*3990*/  FADD.FTZ R49, R26, R27 ;  /* 0x0000001b1a317221 */ /* 0x001fe20000010000 */
[----:B------:R-:W-:Y:S02]  /*39a0*/  F2FP.F16.F32.PACK_AB R168, R37, R36 ;  /* 0x0000002425a8723e */ /* 0x000fe400000000ff */
[----:B------:R-:W-:-:S04]  /*39b0*/  F2FP.F16.F32.PACK_AB R153, R27, R26 ;  /* 0x0000001a1b99723e */ /* 0x000fc800000000ff */
[----:B------:R-:W0:Y:S01]  /*39c0*/  MUFU.EX2 R34, R34 ;  /* 0x0000002200227308 */ /* 0x000e220000000800 */
[----:B---3--:R-:W-:-:S07]  /*39d0*/  FADD.FTZ R24, R30, R49 ;  /* 0x000000311e187221 */ /* 0x008fce0000010000 */
[----:B------:R-:W3:Y:S01]  /*39e0*/  MUFU.EX2 R35, R35 ;  /* 0x0000002300237308 */ /* 0x000ee20000000800 */
[C---:B-1----:R-:W-:Y:S01]  /*39f0*/  FADD.FTZ R49, R31.reuse, R24 ;  /* 0x000000181f317221 */ /* 0x042fe20000010000 */
[----:B------:R-:W-:-:S06]  /*3a00*/  F2FP.F16.F32.PACK_AB R155, R31, R30 ;  /* 0x0000001e1f9b723e */ /* 0x000fcc00000000ff */
[----:B------:R-:W1:Y:S01]  /*3a10*/  MUFU.EX2 R38, R38 ;  /* 0x0000002600267308 */ /* 0x000e620000000800 */
[----:B0-----:R-:W-:-:S07]  /*3a20*/  FADD.FTZ R24, R34, R49 ;  /* 0x0000003122187221 */ /* 0x001fce0000010000 */
[----:B------:R-:W0:Y:S01]  /*3a30*/  MUFU.EX2 R39, R39 ;  /* 0x0000002700277308 */ /* 0x000e220000000800 */
[C---:B---3--:R-:W-:Y:S01]  /*3a40*/  FADD.FTZ R49, R35.reuse, R24 ;  /* 0x0000001823317221 */ /* 0x048fe20000010000 */
[----:B------:R-:W-:-:S06]  /*3a50*/  F2FP.F16.F32.PACK_AB R157, R35, R34 ;  /* 0x00000022239d723e */ /* 0x000fcc00000000ff */
[----:B------:R-:W3:Y:S01]  /*3a60*/  MUFU.EX2 R42, R42 ;  /* 0x0000002a002a7308 */ /* 0x000ee20000000800 */
[----:B-1----:R-:W-:-:S07]  /*3a70*/  FADD.FTZ R24, R38, R49 ;  /* 0x0000003126187221 */ /* 0x002fce0000010000 */
[----:B------:R-:W1:Y:S01]  /*3a80*/  MUFU.EX2 R43, R43 ;  /* 0x0000002b002b7308 */ /* 0x000e620000000800 */
[C---:B0-----:R-:W-:Y:S01]  /*3a90*/  FADD.FTZ R49, R39.reuse, R24 ;  /* 0x0000001827317221 */ /* 0x041fe20000010000 */
[----:B------:R-:W-:-:S06]  /*3aa0*/  F2FP.F16.F32.PACK_AB R159, R39, R38 ;  /* 0x00000026279f723e */ /* 0x000fcc00000000ff */
[----:B------:R-:W0:Y:S01]  /*3ab0*/  MUFU.EX2 R46, R46 ;  /* 0x0000002e002e7308 */ /* 0x000e220000000800 */
[----:B---3--:R-:W-:-:S07]  /*3ac0*/  FADD.FTZ R24, R42, R49 ;  /* 0x000000312a187221 */ /* 0x008fce0000010000 */
[----:B------:R-:W3:Y:S01]  /*3ad0*/  MUFU.EX2 R47, R47 ;  /* 0x0000002f002f7308 */ /* 0x000ee20000000800 */
[C---:B-1----:R-:W-:Y:S01]  /*3ae0*/  FADD.FTZ R49, R43.reuse, R24 ;  /* 0x000000182b317221 */ /* 0x042fe20000010000 */
[----:B------:R-:W-:-:S06]  /*3af0*/  F2FP.F16.F32.PACK_AB R161, R43, R42 ;  /* 0x0000002a2ba1723e */ /* 0x000fcc00000000ff */
[----:B------:R-:W1:Y:S01]  /*3b00*/  MUFU.EX2 R50, R50 ;  /* 0x0000003200327308 */ /* 0x000e620000000800 */
[----:B0-----:R-:W-:Y:S01]  /*3b10*/  FADD.FTZ R24, R46, R49 ;  /* 0x000000312e187221 */ /* 0x001fe20000010000 */
[----:B------:R-:W-:-:S06]  /*3b20*/  FADD.FTZ R49, R33, R48 ;  /* 0x0000003021317221 */ /* 0x000fcc0000010000 */
[----:B------:R-:W0:Y:S01]  /*3b30*/  MUFU.EX2 R51, R51 ;  /* 0x0000003300337308 */ /* 0x000e220000000800 */
[C---:B---3--:R-:W-:Y:S01]  /*3b40*/  FADD.FTZ R7, R47.reuse, R24 ;  /* 0x000000182f077221 */ /* 0x048fe20000010000 */
[----:B------:R-:W-:Y:S01]  /*3b50*/  FADD.FTZ R24, R36, R49 ;  /* 0x0000003124187221 */ /* 0x000fe20000010000 */
[----:B------:R-:W-:-:S03]  /*3b60*/  F2FP.F16.F32.PACK_AB R163, R47, R46 ;  /* 0x0000002e2fa3723e */ /* 0x000fc600000000ff */
[----:B------:R-:W-:Y:S02]  /*3b70*/  FADD.FTZ R13, R37, R24 ;  /* 0x00000018250d7221 */ /* 0x000fe40000010000 */
[----:B------:R-:W3:Y:S01]  /*3b80*/  MUFU.EX2 R54, R54 ;  /* 0x0000003600367308 */ /* 0x000ee20000000800 */
[----:B-1----:R-:W-:Y:S01]  /*3b90*/  FADD.FTZ R12, R50, R7 ;  /* 0x00000007320c7221 */ /* 0x002fe20000010000 */
[----:B------:R-:W-:-:S06]  /*3ba0*/  FADD.FTZ R14, R40, R13 ;  /* 0x0000000d280e7221 */ /* 0x000fcc0000010000 */
        /* <DEDUP_REMOVED lines=9> */
[C---:B0-----:R-:W-:Y:S01]  /*3c40*/  FADD.FTZ R7, R55.reuse, R12 ;  /* 0x0000000c37077221 */ /* 0x041fe20000010000 */
[----:B------:R-:W-:-:S06]  /*3c50*/  F2FP.F16.F32.PACK_AB R167, R55, R54 ;  /* 0x0000003637a7723e */ /* 0x000fcc00000000ff */
[----:B------:R-:W0:Y:S01]  /*3c60*/  MUFU.EX2 R45, R45 ;  /* 0x0000002d002d7308 */ /* 0x000e220000000800 */
[----:B---3--:R-:W-:-:S07]  /*3c70*/  FADD.FTZ R12, R44, R13 ;  /* 0x0000000d2c0c7221 */ /* 0x008fce0000010000 */
[----:B------:R-:W3:Y:S01]  /*3c80*/  MUFU.EX2 R59, R59 ;  /* 0x0000003b003b7308 */ /* 0x000ee20000000800 */
[----:B-1----:R-:W-:-:S07]  /*3c90*/  FADD.FTZ R10, R58, R7 ;  /* 0x000000073a0a7221 */ /* 0x002fce0000010000 */
[----:B------:R-:W1:Y:S01]  /*3ca0*/  MUFU.EX2 R6, R6 ;  /* 0x0000000600067308 */ /* 0x000e620000000800 */
[C---:B0-----:R-:W-:Y:S01]  /*3cb0*/  FADD.FTZ R13, R45.reuse, R12 ;  /* 0x0000000c2d0d7221 */ /* 0x041fe20000010000 */
[----:B------:R-:W-:-:S06]  /*3cc0*/  F2FP.F16.F32.PACK_AB R172, R45, R44 ;  /* 0x0000002c2dac723e */ /* 0x000fcc00000000ff */
[----:B------:R-:W0:Y:S01]  /*3cd0*/  MUFU.EX2 R62, R62 ;  /* 0x0000003e003e7308 */ /* 0x000e220000000800 */
[C---:B---3--:R-:W-:Y:S01]  /*3ce0*/  FADD.FTZ R7, R59.reuse, R10 ;  /* 0x0000000a3b077221 */ /* 0x048fe20000010000 */
[----:B------:R-:W-:-:S06]  /*3cf0*/  F2FP.F16.F32.PACK_AB R169, R59, R58 ;  /* 0x0000003a3ba9723e */ /* 0x000fcc00000000ff */
[----:B------:R-:W3:Y:S01]  /*3d00*/  MUFU.EX2 R11, R11 ;  /* 0x0000000b000b7308 */ /* 0x000ee20000000800 */
[----:B-1----:R-:W-:-:S07]  /*3d10*/  FADD.FTZ R12, R6, R13 ;  /* 0x0000000d060c7221 */ /* 0x002fce0000010000 */
[----:B------:R-:W1:Y:S01]  /*3d20*/  MUFU.EX2 R63, R63 ;  /* 0x0000003f003f7308 */ /* 0x000e620000000800 */
[----:B0-----:R-:W-:-:S07]  /*3d30*/  FADD.FTZ R10, R62, R7 ;  /* 0x000000073e0a7221 */ /* 0x001fce0000010000 */
[----:B------:R-:W0:Y:S01]  /*3d40*/  MUFU.EX2 R66, R66 ;  /* 0x0000004200427308 */ /* 0x000e220000000800 */
[C---:B---3--:R-:W-:Y:S01]  /*3d50*/  FADD.FTZ R7, R11.reuse, R12 ;  /* 0x0000000c0b077221 */ /* 0x048fe20000010000 */
[----:B------:R-:W-:-:S06]  /*3d60*/  F2FP.F16.F32.PACK_AB R174, R11, R6 ;  /* 0x000000060bae723e */ /* 0x000fcc00000000ff */
[----:B------:R-:W3:Y:S01]  /*3d70*/  MUFU.EX2 R67, R67 ;  /* 0x0000004300437308 */ /* 0x000ee20000000800 */
[C---:B-1----:R-:W-:Y:S01]  /*3d80*/  FADD.FTZ R11, R63.reuse, R10 ;  /* 0x0000000a3f0b7221 */ /* 0x042fe20000010000 */
[----:B------:R-:W-:-:S06]  /*3d90*/  F2FP.F16.F32.PACK_AB R171, R63, R62 ;  /* 0x0000003e3fab723e */ /* 0x000fcc00000000ff */
[----:B------:R-:W1:Y:S01]  /*3da0*/  MUFU.EX2 R70, R70 ;  /* 0x0000004600467308 */ /* 0x000e620000000800 */
[----:B0-----:R-:W-:-:S07]  /*3db0*/  FADD.FTZ R6, R66, R11 ;  /* 0x0000000b42067221 */ /* 0x001fce0000010000 */
[----:B------:R-:W0:Y:S01]  /*3dc0*/  MUFU.EX2 R71, R71 ;  /* 0x0000004700477308 */ /* 0x000e220000000800 */
[C---:B---3--:R-:W-:Y:S01]  /*3dd0*/  FADD.FTZ R11, R67.reuse, R6 ;  /* 0x00000006430b7221 */ /* 0x048fe20000010000 */
[----:B------:R-:W-:-:S03]  /*3de0*/  F2FP.F16.F32.PACK_AB R173, R67, R66 ;  /* 0x0000004243ad723e */ /* 0x000fc600000000ff */
[----:B-1----:R-:W-:-:S04]  /*3df0*/  FADD.FTZ R6, R70, R11 ;  /* 0x0000000b46067221 */ /* 0x002fc80000010000 */
[C---:B0-----:R-:W-:Y:S01]  /*3e00*/  FADD.FTZ R6, R71.reuse, R6 ;  /* 0x0000000647067221 */ /* 0x041fe20000010000 */
[----:B------:R-:W-:Y:S01]  /*3e10*/  F2FP.F16.F32.PACK_AB R175, R71, R70 ;  /* 0x0000004647af723e */ /* 0x000fe200000000ff */
[----:B------:R-:W-:Y:S06]  /*3e20*/  @P0 BRA `(.L_x_10995) ;  /* 0x0000000000040947 */ /* 0x000fec0003800000 */
[----:B------:R-:W-:Y:S01]  /*3e30*/  BPT.TRAP 0x1 ;  /* 0x000000040000795c */ /* 0x000fe20000300000 */
.L_x_10995:
[----:B------:R-:W-:Y:S01]  /*3e40*/  PLOP3.LUT P1, PT, PT, PT, UP0, 0x40, 0x0 ;  /* 0x000000000000781c */ /* 0x000fe20003f2e808 */
[----:B------:R0:W1:-:S12]  /*3e50*/  SYNCS.PHASECHK.TRANS64.TRYWAIT P0, [UR38+0x22850], R2 ;  /* 0x02285002ff0075a7 */ /* 0x0000580008000166 */
[----:B0-----:R-:W-:Y:S05]  /*3e60*/  @P1 BRA `(.L_x_10996) ;  /* 0x0000000000041947 */ /* 0x001fea0003800000 */
[----:B------:R-:W-:Y:S01]  /*3e70*/  BPT.TRAP 0x1 ;  /* 0x000000040000795c */ /* 0x000fe20000300000 */
.L_x_10996:
[----:B-1----:R-:W-:Y:S05]  /*3e80*/  @P0 BRA `(.L_x_10997) ;  /* 0x0000000000080947 */ /* 0x002fea0003800000 */
[----:B------:R-:W0:Y:S02]  /*3e90*/  SYNCS.PHASECHK.TRANS64.TRYWAIT P0, [UR38+0x22850], R2 ;  /* 0x02285002ff0075a7 */ /* 0x000e240008000166 */
[----:B0-----:R-:W-:Y:S05]  /*3ea0*/  @!P0 BRA `(.L_x_10998) ;  /* 0x000000f000748947 */ /* 0x001fea0003800000 */
.L_x_10997:
[----:B------:R1:W-:Y:S01]  /*3eb0*/  BAR.SYNC.DEFER_BLOCKING R5, 0x100 ;  /* 0x000400050000751d */ /* 0x0003e20000010000 */
[----:B------:R-:W-:Y:S01]  /*3ec0*/  UIADD3 UR6, UR38, 0x400, URZ ;  /* 0x0000040026067890 */ /* 0x000fe2000fffe03f */
[----:B------:R-:W-:-:S03]  /*3ed0*/  PLOP3.LUT P0, PT, PT, PT, UP0, 0x40, 0x0 ;  /* 0x000000000000781c */ /* 0x000fc60003f0e808 */
[----:B------:R-:W-:Y:S01]  /*3ee0*/  USHF.R.U32.HI UR6, URZ, 0x4, UR6 ;  /* 0x000000043f067899 */ /* 0x000fe20008011606 */
[----:B------:R-:W-:Y:S01]  /*3ef0*/  UMOV UR7, 0x40000040 ;  /* 0x4000004000077882 */ /* 0x000fe20000000000 */
[----:B------:R-:W-:Y:S02]  /*3f00*/  UMOV UR11, 0x40000040 ;  /* 0x40000040000b7882 */ /* 0x000fe40000000000 */
[----:B------:R-:W-:-:S04]  /*3f10*/  ULOP3.LUT UR6, UR6, 0x3fff, URZ, 0xc0, !UPT ;  /* 0x00003fff06067892 */ /* 0x000fc8000f8ec03f */
[----:B------:R-:W-:-:S04]  /*3f20*/  ULOP3.LUT UR6, UR6, 0x3000000, URZ, 0xfc, !UPT ;  /* 0x0300000006067892 */ /* 0x000fc8000f8efc3f */
[----:B------:R-:W-:Y:S01]  /*3f30*/  UIADD3 UR10, UR6, 0x80, URZ ;  /* 0x00000080060a7890 */ /* 0x000fe2000fffe03f */
[----:B------:R-:W-:-:S06]  /*3f40*/  WARPGROUP.ARRIVE ;  /* 0x00000000000079c5 */ /* 0x000fcc0000000000 */
[----:B------:R-:W-:Y:S03]  /*3f50*/  HGMMA.64x256x16.F32 R24, R152, gdesc[UR4].tnspB, RZ, !UPT, gsb0 ;  /* 0x43e0000498187df0 */ /* 0x000fe6000c0008ff */
        /* <DEDUP_REMOVED lines=29> */
[----:B-1----:R-:W-:Y:S05]  /*4130*/  @P0 BRA `(.L_x_10999) ;  /* 0x0000000000040947 */ /* 0x002fea0003800000 */
[----:B------:R-:W-:Y:S01]  /*4140*/  BPT.TRAP 0x1 ;  /* 0x000000040000795c */ /* 0x000fe20000300000 */
.L_x_10999:
[----:B------:R-:W1:Y:S01]  /*4150*/  S2UR UR26, SR_CTAID.X ;  /* 0x00000000001a79c3 */ /* 0x000e620000002500 */
[----:B------:R-:W-:Y:S01]  /*4160*/  UISETP.NE.AND UP2, UPT, UR40, URZ, UPT ;  /* 0x0000003f2800728c */ /* 0x000fe2000bf45270 */
[----:B0-----:R-:W-:Y:S01]  /*4170*/  VIADD R11, R22, 0xfffffffe ;  /* 0xfffffffe160b7836 */ /* 0x001fe20000000000 */
[----:B------:R-:W-:-:S06]  /*4180*/  UISETP.NE.AND UP1, UPT, UR43, URZ, UPT ;  /* 0x0000003f2b00728c */ /* 0x000fcc000bf25270 */
[----:B------:R-:W-:-:S03]  /*4190*/  PLOP3.LUT P0, PT, PT, PT, UP1, 0x40, 0x0 ;  /* 0x000000000000781c */ /* 0x000fc60003f0e818 */
[----:B------:R-:W-:Y:S01]  /*41a0*/  @UP2 ULDC UR10, c[0x0][0x44c] ;  /* 0x00011300000a2ab9 */ /* 0x000fe20000000800 */
[----:B------:R-:W-:Y:S01]  /*41b0*/  @UP2 ULDC UR7, c[0x0][0x450] ;  /* 0x0001140000072ab9 */ /* 0x000fe20000000800 */
[----:B-1----:R-:W-:-:S04]  /*41c0*/  USHF.L.U32 UR26, UR26, 0x7, URZ ;  /* 0x000000071a1a7899 */ /* 0x002fc8000800063f */
[----:B------:R-:W-:-:S03]  /*41d0*/  UIMAD.WIDE.U32 UR10, UR26, UR10, URZ ;  /* 0x0000000a1a0a72a5 */ /* 0x000fc6000f8e003f */
[----:B------:R-:W-:Y:S01]  /*41e0*/  UMOV UR19, UR26 ;  /* 0x0000001a00137c82 */ /* 0x000fe20008000000 */
[----:B------:R-:W-:Y:S02]  /*41f0*/  @UP2 USHF.R.U32.HI UR19, URZ, UR7, UR11 ;  /* 0x000000073f132299 */ /* 0x000fe4000801160b */
[----:B------:R-:W-:-:S04]  /*4200*/  UIADD3 UR7, UR38, 0x22860, URZ ;  /* 0x0002286026077890 */ /* 0x000fc8000fffe03f */
[----:B------:R-:W-:Y:S01]  /*4210*/  IMAD.U32 R2, RZ, RZ, UR19 ;  /* 0x00000013ff027e24 */ /* 0x000fe2000f8e00ff */
[----:B------:R-:W-:-:S04]  /*4220*/  UPRMT UR7, UR5, 0x654, UR7 ;  /* 0x0000065405077896 */ /* 0x000fc80008000007 */
[----:B------:R-:W-:-:S04]  /*4230*/  IADD3 R2, R2, -UR15, R17 ;  /* 0x8000000f02027c10 */ /* 0x000fc8000fffe011 */
[----:B------:R-:W-:Y:S01]  /*4240*/  R2UR UR10, R2 ;  /* 0x00000000020a72ca */ /* 0x000fe200000e0000 */
[----:B------:R-:W-:-:S12]  /*4250*/  SYNCS.ARRIVE.TRANS64.RED.A1T0 RZ, [UR7], RZ ;  /* 0x000000ffffff79a7 */ /* 0x000fd80008100407 */
[----:B------:R-:W-:Y:S01]  /*4260*/  UIADD3 UR18, UR10, UR18, URZ ;  /* 0x000000120a127290 */ /* 0x000fe2000fffe03f */
[----:B------:R-:W-:Y:S11]  /*4270*/  @P0 BRA `(.L_x_11000) ;  /* 0x00000000004c0947 */ /* 0x000ff60003800000 */
[----:B------:R-:W-:Y:S01]  /*4280*/  ISETP.GT.AND P0, PT, R2, RZ, PT ;  /* 0x000000ff0200720c */ /* 0x000fe20003f04270 */
        /* <DEDUP_REMOVED lines=10> */
.L_x_11001:
[----:B------:R-:W-:Y:S02]  /*4330*/  ULDC UR19, c[0x0][0x9e4] ;  /* 0x0002790000137ab9 */ /* 0x000fe40000000800 */
[----:B------:R-:W-:-:S11]  /*4340*/  UISETP.NE.AND UP1, UPT, UR19, 0x1, UPT ;  /* 0x000000011300788c */ /* 0x000fd6000bf25270 */
[----:B------:R-:W-:Y:S02]  /*4350*/  @UP1 ULDC.64 UR22, c[0x0][0x9e8] ;  /* 0x00027a0000161ab9 */ /* 0x000fe40000000a00 */
[----:B------:R-:W-:-:S04]  /*4360*/  UIMAD.WIDE.U32 UR10, UR7, UR22, URZ ;  /* 0x00000016070a72a5 */ /* 0x000fc8000f8e003f */
[----:B------:R-:W-:-:S12]  /*4370*/  @UP1 USHF.R.U32.HI UR7, URZ, UR23, UR11 ;  /* 0x000000173f071299 */ /* 0x000fd8000801160b */
.L_x_11002:
[----:B------:R-:W-:-:S04]  /*4380*/  UIMAD UR7, UR7, UR19, UR19 ;  /* 0x00000013070772a4 */ /* 0x000fc8000f8e0213 */
[----:B------:R-:W-:-:S04]  /*4390*/  UISETP.LT.AND UP1, UPT, UR18, UR7, UPT ;  /* 0x000000071200728c */ /* 0x000fc8000bf21270 */
[----:B------:R-:W-:-:S12]  /*43a0*/  USEL UR18, UR18, UR7, UP1 ;  /* 0x0000000712127287 */ /* 0x000fd80008800000 */
.L_x_11000:
[----:B------:R-:W-:Y:S01]  /*43b0*/  UIMAD.WIDE UR10, UR18, 0x2aaaaaab, URZ ;  /* 0x2aaaaaab120a78a5 */ /* 0x000fe2000f8e023f */
[----:B------:R-:W-:-:S03]  /*43c0*/  UMOV UR24, URZ ;  /* 0x0000003f00187c82 */ /* 0x000fc60008000000 */
[----:B------:R-:W-:-:S04]  /*43d0*/  USHF.R.U32.HI UR7, URZ, 0x1f, UR11 ;  /* 0x0000001f3f077899 */ /* 0x000fc8000801160b */
[----:B------:R-:W-:-:S04]  /*43e0*/  ULEA.HI.SX32 UR7, UR11, UR7, 0x1c ;  /* 0x000000070b077291 */ /* 0x000fc8000f8fe23f */
[----:B------:R-:W-:-:S04]  /*43f0*/  UISETP.LT.AND UP1, UPT, UR39, UR7, UPT ;  /* 0x000000072700728c */ /* 0x000fc8000bf21270 */
[----:B------:R-:W-:-:S03]  /*4400*/  USEL UR27, UR39, UR7, !UP1 ;  /* 0x00000007271b7287 */ /* 0x000fc6000c800000 */
[----:B------:R-:W-:-:S03]  /*4410*/  UMOV UR7, URZ ;  /* 0x0000003f00077c82 */ /* 0x000fc60008000000 */
[----:B------:R-:W-:-:S13]  /*4420*/  ISETP.GE.AND P0, PT, R11, UR27, PT ;  /* 0x0000001b0b007c0c */ /* 0x000fda000bf06270 */
[----:B------:R-:W-:Y:S05]  /*4430*/  @!P0 BRA `(.L_x_11003) ;  /* 0x0000003000208947 */ /* 0x000fea0003800000 */
[----:B------:R-:W-:Y:S01]  /*4440*/  IMAD.MOV.U32 R13, RZ, RZ, R9 ;  /* 0x000000ffff0d7224 */ /* 0x000fe200078e0009 */
[----:B------:R-:W-:Y:S01]  /*4450*/  UMOV UR7, URZ ;  /* 0x0000003f00077c82 */ /* 0x000fe20008000000 */
[----:B------:R-:W-:Y:S01]  /*4460*/  IMAD.MOV.U32 R12, RZ, RZ, R8 ;  /* 0x000000ffff0c7224 */ /* 0x000fe200078e0008 */
[----:B------:R-:W-:Y:S01]  /*4470*/  UMOV UR24, URZ ;  /* 0x0000003f00187c82 */ /* 0x000fe20008000000 */
[----:B------:R-:W-:Y:S01]  /*4480*/  ULDC UR31, c[0x0][0x9e4] ;  /* 0x00027900001f7ab9 */ /* 0x000fe20000000800 */
[----:B------:R-:W-:Y:S01]  /*4490*/  ULDC UR28, c[0x0][0x288] ;  /* 0x0000a200001c7ab9 */ /* 0x000fe20000000800 */
[----:B------:R-:W-:Y:S01]  /*44a0*/  ULDC UR32, c[0x0][0x2f0] ;  /* 0x0000bc0000207ab9 */ /* 0x000fe20000000800 */
[----:B------:R-:W-:Y:S01]  /*44b0*/  ULDC UR29, c[0x0][0x988] ;  /* 0x00026200001d7ab9 */ /* 0x000fe20000000800 */
[----:B------:R-:W-:-:S05]  /*44c0*/  ULDC UR33, c[0x0][0x9e0] ;  /* 0x0002780000217ab9 */ /* 0x000fca0000000800 */
.L_x_11022:
[----:B------:R-:W-:Y:S01]  /*44d0*/  UIADD3 UR24, UR24, 0x1, URZ ;  /* 0x0000000118187890 */ /* 0x000fe2000fffe03f */
[----:B------:R-:W-:-:S03]  /*44e0*/  PLOP3.LUT P0, PT, PT, PT, UP0, 0x40, 0x0 ;  /* 0x000000000000781c */ /* 0x000fc60003f0e808 */
[----:B------:R-:W-:-:S04]  /*44f0*/  UISETP.NE.AND UP1, UPT, UR24, 0x2, UPT ;  /* 0x000000021800788c */ /* 0x000fc8000bf25270 */
[----:B------:R-:W-:Y:S02]  /*4500*/  USEL UR10, URZ, 0x1, UP1 ;  /* 0x000000013f0a7887 */ /* 0x000fe40008800000 */
[----:B------:R-:W-:Y:S02]  /*4510*/  USEL UR24, UR24, URZ, UP1 ;  /* 0x0000003f18187287 */ /* 0x000fe40008800000 */
[----:B------:R-:W-:Y:S02]  /*4520*/  ULOP3.LUT UR7, UR7, UR10, URZ, 0x3c, !UPT ;  /* 0x0000000a07077292 */ /* 0x000fe4000f8e3c3f */
[----:B------:R-:W-:Y:S10]  /*4530*/  @P0 BRA `(.L_x_11004) ;  /* 0x0000000000040947 */ /* 0x000ff40003800000 */
[----:B------:R-:W-:Y:S01]  /*4540*/  BPT.TRAP 0x1 ;  /* 0x000000040000795c */ /* 0x000fe20000300000 */
.L_x_11004:
[----:B------:R-:W-:Y:S01]  /*4550*/  PLOP3.LUT P1, PT, PT, PT, UP0, 0x40, 0x0 ;  /* 0x000000000000781c */ /* 0x000fe20003f2e808 */
[----:B------:R-:W-:Y:S01]  /*4560*/  ULEA UR30, UR24, UR38, 0x3 ;  /* 0x00000026181e7291 */ /* 0x000fe2000f8e183f */
[----:B------:R-:W-:-:S05]  /*4570*/  IMAD.U32 R10, RZ, RZ, UR7 ;  /* 0x00000007ff0a7e24 */ /* 0x000fca000f8e00ff */
[----:B------:R-:W-:-:S04]  /*4580*/  SHF.L.U32 R10, R10, 0x1f, RZ ;  /* 0x0000001f0a0a7819 */ /* 0x000fc800000006ff */
[----:B------:R0:W1:Y:S02]  /*4590*/  SYNCS.PHASECHK.TRANS64.TRYWAIT P0, [UR30+0x22830], R10 ;  /* 0x0228300aff0075a7 */ /* 0x000064000800015e */
[----:B------:R-:W-:Y:S05]  /*45a0*/  @P1 BRA `(.L_x_11005) ;  /* 0x0000000000041947 */ /* 0x000fea0003800000 */
[----:B------:R-:W-:Y:S01]  /*45b0*/  BPT.TRAP 0x1 ;  /* 0x000000040000795c */ /* 0x000fe20000300000 */
.L_x_11005:
[----:B-1----:R-:W-:Y:S05]  /*45c0*/  @P0 BRA `(.L_x_11006) ;  /* 0x0000000000080947 */ /* 0x002fea0003800000 */
[----:B------:R-:W1:Y:S02]  /*45d0*/  SYNCS.PHASECHK.TRANS64.TRYWAIT P0, [UR30+0x22830], R10 ;  /* 0x0228300aff0075a7 */ /* 0x000e64000800015e */
[----:B-1----:R-:W-:Y:S05]  /*45e0*/  @!P0 BRA `(.L_x_11007) ;  /* 0x000000e800bc8947 */ /* 0x002fea0003800000 */
.L_x_11006:
[----:B------:R-:W-:Y:S01]  /*45f0*/  UIMAD UR22, UR24, 0x300, UR4 ;  /* 0x00000300181678a4 */ /* 0x000fe2000f8e0204 */
[----:B------:R-:W-:Y:S01]  /*4600*/  WARPGROUP.ARRIVE ;  /* 0x00000000000079c5 */ /* 0x000fe20000000000 */
[----:B------:R-:W-:Y:S01]  /*4610*/  UMOV UR23, 0x40000040 ;  /* 0x4000004000177882 */ /* 0x000fe20000000000 */
[----:B------:R-:W-:Y:S01]  /*4620*/  UMOV UR11, 0x40000040 ;  /* 0x40000040000b7882 */ /* 0x000fe20000000000 */
[----:B------:R-:W-:Y:S01]  /*4630*/  UIADD3 UR10, UR22, 0x2, URZ ;  /* 0x00000002160a7890 */ /* 0x000fe2000fffe03f */
[----:B------:R-:W-:Y:S01]  /*4640*/  PLOP3.LUT P0, PT, PT, PT, UP0, 0x40, 0x0 ;  /* 0x000000000000781c */ /* 0x000fe20003f0e808 */
[----:B------:R-:W-:Y:S01]  /*4650*/  UIADD3 UR14, UR22, 0x4, URZ ;  /* 0x00000004160e7890 */ /* 0x000fe2000fffe03f */
[----:B--2---:R-:W-:Y:S01]  /*4660*/  IADD3 R4, -R16, 0xb, RZ ;  /* 0x0000000b10047810 */ /* 0x004fe20007ffe1ff */
[----:B------:R-:W-:Y:S01]  /*4670*/  UMOV UR15, 0x40000040 ;  /* 0x40000040000f7882 */ /* 0x000fe20000000000 */
        /* <DEDUP_REMOVED lines=14> */
[----:B------:R-:W-:Y:S05]  /*4760*/  @P0 BRA `(.L_x_11008) ;  /* 0x0000000000040947 */ /* 0x000fea0003800000 */
[----:B------:R-:W-:Y:S01]  /*4770*/  BPT.TRAP 0x1 ;  /* 0x000000040000795c */ /* 0x000fe20000300000 */
.L_x_11008:
[----:B------:R-:W-:Y:S01]  /*4780*/  UISETP.NE.AND UP2, UPT, UR40, URZ, UPT ;  /* 0x0000003f2800728c */ /* 0x000fe2000bf45270 */
[----:B------:R-:W-:Y:S01]  /*4790*/  IMAD.MOV.U32 R8, RZ, RZ, R0 ;  /* 0x000000ffff087224 */ /* 0x000fe200078e0000 */
[----:B------:R-:W-:Y:S01]  /*47a0*/  UISETP.NE.AND UP1, UPT, UR43, URZ, UPT ;  /* 0x0000003f2b00728c */ /* 0x000fe2000bf25270 */
[----:B------:R-:W-:Y:S01]  /*47b0*/  IMAD R20, R11, -0x60, RZ ;  /* 0xffffffa00b147824 */ /* 0x000fe200078e02ff */
[----:B------:R-:W-:Y:S02]  /*47c0*/  UMOV UR15, UR28 ;  /* 0x0000001c000f7c82 */ /* 0x000fe40008000000 */
[----:B------:R-:W-:Y:S01]  /*47d0*/  PLOP3.LUT P0, PT, PT, PT, UP2, 0x80, 0x0 ;  /* 0x000000000000781c */ /* 0x000fe20003f0f028 */
[----:B------:R-:W-:Y:S01]  /*47e0*/  VIADD R14, R20, 0x1 ;  /* 0x00000001140e7836 */ /* 0x000fe20000000000 */
[----:B------:R-:W-:-:S03]  /*47f0*/  PLOP3.LUT P1, PT, PT, PT, UP2, 0x80, 0x0 ;  /* 0x000000000000781c */ /* 0x000fc60003f2f028 */
[----:B------:R-:W-:Y:S01]  /*4800*/  @UP2 ULDC UR10, c[0x0][0x44c] ;  /* 0x00011300000a2ab9 */ /* 0x000fe20000000800 */
[----:B------:R-:W-:-:S07]  /*4810*/  @UP2 ULDC UR11, c[0x0][0x450] ;  /* 0x00011400000b2ab9 */ /* 0x000fce0000000800 */
[----:B-1----:R-:W-:Y:S01]  /*4820*/  @P0 IMAD.HI.U32 R9, R0, UR10, RZ ;  /* 0x0000000a00090c27 */ /* 0x002fe2000f8e00ff */
[----:B------:R-:W-:Y:S01]  /*4830*/  UIADD3 UR10, UR30, 0x22840, URZ ;  /* 0x000228401e0a7890 */ /* 0x000fe2000fffe03f */
[----:B------:R-:W-:-:S03]  /*4840*/  PLOP3.LUT P0, PT, PT, PT, UP1, 0x40, 0x0 ;  /* 0x000000000000781c */ /* 0x000fc60003f0e818 */
[----:B------:R-:W-:Y:S01]  /*4850*/  @P1 SHF.R.U32.HI R8, RZ, UR11, R9 ;  /* 0x0000000bff081c19 */ /* 0x000fe20008011609 */
[----:B------:R-:W-:Y:S01]  /*4860*/  IMAD R9, R3, -0x2, R14 ;  /* 0xfffffffe03097824 */ /* 0x000fe200078e020e */
[----:B------:R-:W-:-:S03]  /*4870*/  UPRMT UR10, UR5, 0x654, UR10 ;  /* 0x00000654050a7896 */ /* 0x000fc6000800000a */
[----:B------:R-:W1:Y:S01]  /*4880*/  SHFL.IDX PT, R15, R8, RZ, 0x1c1f ;  /* 0x001c1fff080f7589 */ /* 0x000e6200000e0000 */
[----:B------:R-:W-:-:S04]  /*4890*/  IMAD R9, R18, UR32, R9 ;  /* 0x0000002012097c24 */ /* 0x000fc8000f8e0209 */
[----:B------:R-:W-:Y:S01]  /*48a0*/  VIADD R9, R9, -UR15 ;  /* 0x8000000f09097c36 */ /* 0x000fe20008000000 */
[----:B------:R-:W-:Y:S03]  /*48b0*/  SYNCS.ARRIVE.TRANS64.RED.A1T0 RZ, [UR10], RZ ;  /* 0x000000ffffff79a7 */ /* 0x000fe6000810040a */
[C---:B------:R-:W-:Y:S02]  /*48c0*/  VIADD R14, R9.reuse, UR33 ;  /* 0x00000021090e7c36 */ /* 0x040fe40008000000 */
[----:B------:R-:W-:Y:S02]  /*48d0*/  VIADD R22, R9, UR25 ;  /* 0x0000001909167c36 */ /* 0x000fe40008000000 */
[----:B-1----:R-:W-:Y:S02]  /*48e0*/  IMAD.IADD R9, R14, 0x1, R15 ;  /* 0x000000010e097824 */ /* 0x002fe400078e020f */
[----:B------:R-:W-:Y:S01]  /*48f0*/  IMAD.IADD R19, R15, 0x1, R22 ;  /* 0x000000010f137824 */ /* 0x000fe200078e0216 */
[----:B------:R-:W-:Y:S06]  /*4900*/  @P0 BRA `(.L_x_11009) ;  /* 0x00000000005c0947 */ /* 0x000fec0003800000 */
        /* <DEDUP_REMOVED lines=13> */
.L_x_11011:
[----:B------:R-:W-:-:S05]  /*49e0*/  IMAD.U32 R21, RZ, RZ, UR31 ;  /* 0x0000001fff157e24 */ /* 0x000fca000f8e00ff */
[----:B------:R-:W-:-:S13]  /*49f0*/  ISETP.NE.AND P0, PT, R21, 0x1, PT ;  /* 0x000000011500780c */ /* 0x000fda0003f05270 */
[----:B------:R-:W1:Y:S02]  /*4a00*/  @P0 LDC.64 R200, c[0x0][0x9e8] ;  /* 0x00027a00ffc80b82 */ /* 0x000e640000000a00 */
[----:B-1----:R-:W-:-:S05]  /*4a10*/  @P0 IMAD.HI.U32 R200, R15, R200, RZ ;  /* 0x000000c80fc80227 */ /* 0x002fca00078e00ff */
[----:B------:R-:W-:-:S07]  /*4a20*/  @P0 SHF.R.U32.HI R15, RZ, R201, R200 ;  /* 0x000000c9ff0f0219 */ /* 0x000fce00000116c8 */
.L_x_11012:
[----:B------:R-:W-:Y:S05]  /*4a30*/  BSYNC B0 ;  /* 0x0000000000007941 */ /* 0x000fea0003800000 */
.L_x_11010:
[----:B------:R-:W-:-:S04]  /*4a40*/  IMAD R200, R3, -0x2, R20 ;  /* 0xfffffffe03c87824 */ /* 0x000fc800078e0214 */
[----:B------:R-:W-:-:S05]  /*4a50*/  IMAD R200, R15, R21, R200 ;  /* 0x000000150fc87224 */ /* 0x000fca00078e02c8 */
[----:B------:R-:W-:Y:S02]  /*4a60*/  VIADDMNMX R9, R200, R21, R9, PT ;  /* 0x00000015c8097246 */ /* 0x000fe40003800109 */
[----:B------:R-:W-:-:S07]  /*4a70*/  VIMNMX R19, R19, R200, !PT ;  /* 0x000000c813137248 */ /* 0x000fce0007fe0100 */
.L_x_11009:
[----:B------:R-:W-:Y:S01]  /*4a80*/  ISETP.GE.AND P1, PT, R20, 0x1, PT ;  /* 0x000000011400780c */ /* 0x000fe20003f26270 */
[----:B------:R-:W-:Y:S01]  /*4a90*/  UISETP.NE.AND UP1, UPT, UR43, URZ, UPT ;  /* 0x0000003f2b00728c */ /* 0x000fe2000bf25270 */
[----:B------:R-:W-:Y:S02]  /*4aa0*/  LOP3.LUT R2, R2, 0xfffdffff, RZ, 0xc0, !PT ;  /* 0xfffdffff02027812 */ /* 0x000fe400078ec0ff */
[----:B------:R-:W-:Y:S02]  /*4ab0*/  ISETP.GT.AND P3, PT, R19, RZ, !P1 ;  /* 0x000000ff1300720c */ /* 0x000fe40004f64270 */
[C---:B------:R-:W-:Y:S02]  /*4ac0*/  ISETP.GE.AND P5, PT, R20.reuse, 0xa, PT ;  /* 0x0000000a1400780c */ /* 0x040fe40003fa6270 */
[C---:B------:R-:W-:Y:S02]  /*4ad0*/  ISETP.GE.AND P0, PT, R20.reuse, 0x2, PT ;  /* 0x000000021400780c */ /* 0x040fe40003f06270 */
[----:B------:R-:W-:-:S02]  /*4ae0*/  ISETP.GE.AND P4, PT, R20, 0x11, PT ;  /* 0x000000111400780c */ /* 0x000fc40003f86270 */
[----:B------:R-:W-:Y:S02]  /*4af0*/  ISETP.GT.AND P2, PT, R19, 0x1, !P0 ;  /* 0x000000011300780c */ /* 0x000fe40004744270 */
[----:B------:R-:W-:Y:S02]  /*4b00*/  @P1 LOP3.LUT R2, R2, 0x20000, RZ, 0xfc, !PT ;  /* 0x0002000002021812 */ /* 0x000fe400078efcff */
[----:B------:R-:W-:Y:S02]  /*4b10*/  ISETP.GE.AND P1, PT, R20, 0x9, PT ;  /* 0x000000091400780c */ /* 0x000fe40003f26270 */
[----:B------:R-:W-:Y:S02]  /*4b20*/  LOP3.LUT R2, R2, 0xfffffffd, RZ, 0xc0, !PT ;  /* 0xfffffffd02027812 */ /* 0x000fe400078ec0ff */
[C---:B------:R-:W-:Y:S02]  /*4b30*/  ISETP.LT.OR P2, PT, R9.reuse, 0x2, P2 ;  /* 0x000000020900780c */ /* 0x040fe40001741670 */
[----:B------:R-:W-:-:S02]  /*4b40*/  ISETP.LT.OR P3, PT, R9, 0x1, P3 ;  /* 0x000000010900780c */ /* 0x000fc40001f61670 */
[----:B------:R-:W-:Y:S02]  /*4b50*/  FSEL R153, R153, -INF , !P2 ;  /* 0xff80000099997808 */ /* 0x000fe40005000000 */
[----:B------:R-:W-:Y:S02]  /*4b60*/  FSEL R15, R152, -INF , !P3 ;  /* 0xff800000980f7808 */ /* 0x000fe40005800000 */
[C---:B------:R-:W-:Y:S02]  /*4b70*/  ISETP.GT.AND P2, PT, R19.reuse, 0x9, !P5 ;  /* 0x000000091300780c */ /* 0x040fe40006f44270 */
[----:B------:R-:W-:Y:S02]  /*4b80*/  @P1 LOP3.LUT R2, R2, 0x2, RZ, 0xfc, !PT ;  /* 0x0000000202021812 */ /* 0x000fe400078efcff */
[----:B------:R-:W-:Y:S02]  /*4b90*/  ISETP.GT.AND P1, PT, R19, 0x8, !P1 ;  /* 0x000000081300780c */ /* 0x000fe40004f24270 */
[----:B------:R-:W-:-:S02]  /*4ba0*/  LOP3.LUT R2, R2, 0xfffffffb, RZ, 0xc0, !PT ;  /* 0xfffffffb02027812 */ /* 0x000fc400078ec0ff */
[----:B------:R-:W-:Y:S02]  /*4bb0*/  ISETP.LT.OR P1, PT, R9, 0x9, P1 ;  /* 0x000000090900780c */ /* 0x000fe40000f21670 */
[----:B------:R-:W-:Y:S02]  /*4bc0*/  @P5 LOP3.LUT R2, R2, 0x4, RZ, 0xfc, !PT ;  /* 0x0000000402025812 */ /* 0x000fe400078efcff */
[----:B------:R-:W-:Y:S02]  /*4bd0*/  ISETP.GE.AND P3, PT, R20, 0x12, PT ;  /* 0x000000121400780c */ /* 0x000fe40003f66270 */
[----:B------:R-:W-:Y:S02]  /*4be0*/  LOP3.LUT R2, R2, 0xfffffff7, RZ, 0xc0, !PT ;  /* 0xfffffff702027812 */ /* 0x000fe400078ec0ff */
[----:B------:R-:W-:Y:S02]  /*4bf0*/  FSEL R156, R156, -INF , !P1 ;  /* 0xff8000009c9c7808 */ /* 0x000fe40004800000 */
[----:B------:R-:W-:-:S02]  /*4c00*/  ISETP.GT.AND P1, PT, R19, 0x10, !P4 ;  /* 0x000000101300780c */ /* 0x000fc40006724270 */
[C---:B------:R-:W-:Y:S02]  /*4c10*/  ISETP.LT.OR P2, PT, R9.reuse, 0xa, P2 ;  /* 0x0000000a0900780c */ /* 0x040fe40001741670 */
[----:B------:R-:W-:Y:S02]  /*4c20*/  @P4 LOP3.LUT R2, R2, 0x8, RZ, 0xfc, !PT ;  /* 0x0000000802024812 */ /* 0x000fe400078efcff */
[----:B------:R-:W-:Y:S02]  /*4c30*/  ISETP.LT.OR P1, PT, R9, 0x11, P1 ;  /* 0x000000110900780c */ /* 0x000fe40000f21670 */
[----:B------:R-:W-:Y:S02]  /*4c40*/  FSEL R157, R157, -INF , !P2 ;  /* 0xff8000009d9d7808 */ /* 0x000fe40005000000 */
[----:B------:R-:W-:Y:S02]  /*4c50*/  ISETP.GE.AND P2, PT, R20, 0x19, PT ;  /* 0x000000191400780c */ /* 0x000fe40003f46270 */
[----:B------:R-:W-:-:S02]  /*4c60*/  LOP3.LUT R2, R2, 0xffffffef, RZ, 0xc0, !PT ;  /* 0xffffffef02027812 */ /* 0x000fc400078ec0ff */
[----:B------:R-:W-:Y:S02]  /*4c70*/  FSEL R160, R160, -INF , !P1 ;  /* 0xff800000a0a07808 */ /* 0x000fe40004800000 */
[----:B------:R-:W-:Y:S02]  /*4c80*/  ISETP.GT.AND P1, PT, R19, 0x11, !P3 ;  /* 0x000000111300780c */ /* 0x000fe40005f24270 */
[----:B------:R-:W-:Y:S02]  /*4c90*/  @P3 LOP3.LUT R2, R2, 0x10, RZ, 0xfc, !PT ;  /* 0x0000001002023812 */ /* 0x000fe400078efcff */
[----:B------:R-:W-:Y:S02]  /*4ca0*/  ISETP.LT.OR P1, PT, R9, 0x12, P1 ;  /* 0x000000120900780c */ /* 0x000fe40000f21670 */
[----:B------:R-:W-:Y:S02]  /*4cb0*/  LOP3.LUT R2, R2, 0xffffffdf, RZ, 0xc0, !PT ;  /* 0xffffffdf02027812 */ /* 0x000fe400078ec0ff */
[----:B------:R-:W-:-:S02]  /*4cc0*/  FSEL R161, R161, -INF , !P1 ;  /* 0xff800000a1a17808 */ /* 0x000fc40004800000 */
[----:B------:R-:W-:Y:S02]  /*4cd0*/  @P2 LOP3.LUT R2, R2, 0x20, RZ, 0xfc, !PT ;  /* 0x0000002002022812 */ /* 0x000fe400078efcff */
[----:B------:R-:W-:Y:S02]  /*4ce0*/  ISETP.GT.AND P1, PT, R19, 0x18, !P2 ;  /* 0x000000181300780c */ /* 0x000fe40005724270 */
[----:B------:R-:W-:Y:S02]  /*4cf0*/  ISETP.GE.AND P2, PT, R20, 0x1a, PT ;  /* 0x0000001a1400780c */ /* 0x000fe40003f46270 */
[----:B------:R-:W-:Y:S02]  /*4d00*/  ISETP.LT.OR P1, PT, R9, 0x19, P1 ;  /* 0x000000190900780c */ /* 0x000fe40000f21670 */
[----:B------:R-:W-:Y:S02]  /*4d10*/  LOP3.LUT R2, R2, 0xfffeffff, RZ, 0xc0, !PT ;  /* 0xfffeffff02027812 */ /* 0x000fe400078ec0ff */
[----:B------:R-:W-:-:S02]  /*4d20*/  FSEL R164, R164, -INF , !P1 ;  /* 0xff800000a4a47808 */ /* 0x000fc40004800000 */
        /* <DEDUP_REMOVED lines=87> */
[----:B------:R-:W-:-:S04]  /*52a0*/  ISETP.GT.AND P6, PT, R19, 0x59, !P6 ;  /* 0x000000591300780c */ /* 0x000fc800077c4270 */
[----:B------:R-:W-:Y:S02]  /*52b0*/  ISETP.LT.OR P6, PT, R9, 0x5a, P6 ;  /* 0x0000005a0900780c */ /* 0x000fe400037c1670 */
[----:B------:R-:W1:Y:S02]  /*52c0*/  SHFL.IDX PT, R9, R8, 0x1, 0x1c1f ;  /* 0x003c1f0008097f89 */ /* 0x000e6400000e0000 */
[----:B------:R-:W-:Y:S02]  /*52d0*/  FSEL R197, R197, -INF , !P6 ;  /* 0xff800000c5c57808 */ /* 0x000fe40007000000 */
[----:B------:R-:W-:Y:S01]  /*52e0*/  PLOP3.LUT P6, PT, PT, PT, UP1, 0x40, 0x0 ;  /* 0x000000000000781c */ /* 0x000fe20003fce818 */
[--C-:B-1----:R-:W-:Y:S02]  /*52f0*/  IMAD.IADD R14, R14, 0x1, R9.reuse ;  /* 0x000000010e0e7824 */ /* 0x102fe400078e0209 */
[----:B------:R-:W-:-:S10]  /*5300*/  IMAD.IADD R22, R22, 0x1, R9 ;  /* 0x0000000116167824 */ /* 0x000fd400078e0209 */
[----:B------:R-:W-:Y:S05]  /*5310*/  @P6 BRA `(.L_x_11013) ;  /* 0x00000000005c6947 */ /* 0x000fea0003800000 */
        /* <DEDUP_REMOVED lines=13> */
.L_x_11015:
[----:B------:R-:W-:-:S05]  /*53f0*/  IMAD.U32 R152, RZ, RZ, UR31 ;  /* 0x0000001fff987e24 */ /* 0x000fca000f8e00ff */
[----:B------:R-:W-:-:S13]  /*5400*/  ISETP.NE.AND P6, PT, R152, 0x1, PT ;  /* 0x000000019800780c */ /* 0x000fda0003fc5270 */
[----:B------:R-:W1:Y:S02]  /*5410*/  @P6 LDC.64 R8, c[0x0][0x9e8] ;  /* 0x00027a00ff086b82 */ /* 0x000e640000000a00 */
[----:B-1----:R-:W-:-:S05]  /*5420*/  @P6 IMAD.HI.U32 R8, R19, R8, RZ ;  /* 0x0000000813086227 */ /* 0x002fca00078e00ff */
[----:B------:R-:W-:-:S07]  /*5430*/  @P6 SHF.R.U32.HI R19, RZ, R9, R8 ;  /* 0x00000009ff136219 */ /* 0x000fce0000011608 */
.L_x_11016:
[----:B------:R-:W-:Y:S05]  /*5440*/  BSYNC B0 ;  /* 0x0000000000007941 */ /* 0x000fea0003800000 */
.L_x_11014:
[----:B------:R-:W-:-:S04]  /*5450*/  IMAD R20, R3, -0x2, R20 ;  /* 0xfffffffe03147824 */ /* 0x000fc800078e0214 */
[----:B------:R-:W-:-:S05]  /*5460*/  IMAD R19, R19, R152, R20 ;  /* 0x0000009813137224 */ /* 0x000fca00078e0214 */
[----:B------:R-:W-:Y:S02]  /*5470*/  VIADDMNMX R14, R19, R152, R14, PT ;  /* 0x00000098130e7246 */ /* 0x000fe4000380010e */
[----:B------:R-:W-:-:S07]  /*5480*/  VIMNMX R22, R22, R19, !PT ;  /* 0x0000001316167248 */ /* 0x000fce0007fe0100 */
.L_x_11013:
[----:B------:R-:W-:Y:S01]  /*5490*/  ISETP.GT.AND P0, PT, R22, 0x1, !P0 ;  /* 0x000000011600780c */ /* 0x000fe20004704270 */
[----:B------:R-:W-:Y:S01]  /*54a0*/  UMOV UR14, UR29 ;  /* 0x0000001d000e7c82 */ /* 0x000fe20008000000 */
[----:B------:R-:W-:Y:S02]  /*54b0*/  LOP3.LUT P6, RZ, R2, 0x10, RZ, 0xc0, !PT ;  /* 0x0000001002ff7812 */ /* 0x000fe400078cc0ff */
[----:B------:R-:W-:Y:S02]  /*54c0*/  ISETP.LT.OR P0, PT, R14, 0x2, P0 ;  /* 0x000000020e00780c */ /* 0x000fe40000701670 */
[----:B------:R-:W-:Y:S02]  /*54d0*/  FMNMX.FTZ R8, R15, R12, !PT ;  /* 0x0000000c0f087209 */ /* 0x000fe40007810000 */
[----:B------:R-:W-:Y:S02]  /*54e0*/  FSEL R155, R155, -INF , !P0 ;  /* 0xff8000009b9b7808 */ /* 0x000fe40004000000 */
[----:B------:R-:W-:-:S02]  /*54f0*/  LOP3.LUT P0, RZ, R2, 0x2, RZ, 0xc0, !PT ;  /* 0x0000000202ff7812 */ /* 0x000fc4000780c0ff */
[----:B------:R-:W-:Y:S02]  /*5500*/  FMNMX.FTZ R9, R153, R8, !PT ;  /* 0x0000000899097209 */ /* 0x000fe40007810000 */
[----:B------:R-:W-:Y:S02]  /*5510*/  ISETP.GT.AND P0, PT, R22, 0x8, !P0 ;  /* 0x000000081600780c */ /* 0x000fe40004704270 */
[----:B------:R-:W-:Y:S02]  /*5520*/  FMNMX.FTZ R8, R156, R9, !PT ;  /* 0x000000099c087209 */ /* 0x000fe40007810000 */
[----:B------:R-:W-:Y:S02]  /*5530*/  ISETP.LT.OR P0, PT, R14, 0x9, P0 ;  /* 0x000000090e00780c */ /* 0x000fe40000701670 */
[----:B------:R-:W-:Y:S02]  /*5540*/  FMNMX.FTZ R9, R157, R8, !PT ;  /* 0x000000089d097209 */ /* 0x000fe40007810000 */
        /* <DEDUP_REMOVED lines=52> */
[----:B------:R-:W1:Y:S01]  /*5890*/  SHFL.BFLY PT, R8, R9, 0x2, 0x1f ;  /* 0x0c401f0009087f89 */ /* 0x000e6200000e0000 */
[----:B------:R-:W-:Y:S02]  /*58a0*/  ISETP.LT.OR P0, PT, R14, 0x29, P0 ;  /* 0x000000290e00780c */ /* 0x000fe40000701670 */
[----:B------:R-:W-:Y:S02]  /*58b0*/  ISETP.GT.AND P2, PT, R22, 0x49, !P2 ;  /* 0x000000491600780c */ /* 0x000fe40005744270 */
[----:B------:R-:W-:-:S02]  /*58c0*/  FSEL R174, R174, -INF , !P0 ;  /* 0xff800000aeae7808 */ /* 0x000fc40004000000 */
[----:B------:R-:W-:Y:S02]  /*58d0*/  LOP3.LUT P0, RZ, R2, 0x1000, RZ, 0xc0, !PT ;  /* 0x0000100002ff7812 */ /* 0x000fe4000780c0ff */
[C---:B------:R-:W-:Y:S02]  /*58e0*/  ISETP.GT.AND P3, PT, R22.reuse, 0x50, !P3 ;  /* 0x000000501600780c */ /* 0x040fe40005f64270 */
[C---:B------:R-:W-:Y:S02]  /*58f0*/  ISETP.GT.AND P0, PT, R22.reuse, 0x29, !P0 ;  /* 0x000000291600780c */ /* 0x040fe40004704270 */
[----:B------:R-:W-:Y:S02]  /*5900*/  ISETP.GT.AND P4, PT, R22, 0x51, !P4 ;  /* 0x000000511600780c */ /* 0x000fe40006784270 */
[----:B------:R-:W-:Y:S02]  /*5910*/  ISETP.LT.OR P0, PT, R14, 0x2a, P0 ;  /* 0x0000002a0e00780c */ /* 0x000fe40000701670 */
[----:B------:R-:W-:-:S02]  /*5920*/  ISETP.GT.AND P5, PT, R22, 0x58, !P5 ;  /* 0x000000581600780c */ /* 0x000fc40006fa4270 */
[----:B------:R-:W-:Y:S02]  /*5930*/  FSEL R175, R175, -INF , !P0 ;  /* 0xff800000afaf7808 */ /* 0x000fe40004000000 */
[----:B------:R-:W-:Y:S02]  /*5940*/  LOP3.LUT P0, RZ, R2, 0x800, RZ, 0xc0, !PT ;  /* 0x0000080002ff7812 */ /* 0x000fe4000780c0ff */
[----:B------:R-:W-:Y:S02]  /*5950*/  ISETP.LT.OR P1, PT, R14, 0x49, P1 ;  /* 0x000000490e00780c */ /* 0x000fe40000f21670 */
[----:B------:R-:W-:Y:S02]  /*5960*/  ISETP.GT.AND P0, PT, R22, 0x30, !P0 ;  /* 0x000000301600780c */ /* 0x000fe40004704270 */
[----:B-1----:R-:W-:Y:S02]  /*5970*/  FMNMX.FTZ R19, R9, R8, !PT ;  /* 0x0000000809137209 */ /* 0x002fe40007810000 */
[----:B------:R-:W-:-:S02]  /*5980*/  ISETP.LT.OR P0, PT, R14, 0x31, P0 ;  /* 0x000000310e00780c */ /* 0x000fc40000701670 */
[----:B------:R-:W-:Y:S01]  /*5990*/  ISETP.LT.OR P2, PT, R14, 0x4a, P2 ;  /* 0x0000004a0e00780c */ /* 0x000fe20001741670 */
[----:B------:R-:W1:Y:S01]  /*59a0*/  SHFL.BFLY PT, R8, R19, 0x1, 0x1f ;  /* 0x0c201f0013087f89 */ /* 0x000e6200000e0000 */
[----:B------:R-:W-:Y:S02]  /*59b0*/  FSEL R178, R178, -INF , !P0 ;  /* 0xff800000b2b27808 */ /* 0x000fe40004000000 */
[----:B------:R-:W-:Y:S02]  /*59c0*/  LOP3.LUT P0, RZ, R2, 0x400, RZ, 0xc0, !PT ;  /* 0x0000040002ff7812 */ /* 0x000fe4000780c0ff */
[----:B------:R-:W-:Y:S02]  /*59d0*/  FSEL R190, R190, -INF , !P1 ;  /* 0xff800000bebe7808 */ /* 0x000fe40004800000 */
[----:B------:R-:W-:Y:S02]  /*59e0*/  ISETP.GT.AND P0, PT, R22, 0x31, !P0 ;  /* 0x000000311600780c */ /* 0x000fe40004704270 */
[----:B------:R-:W-:-:S02]  /*59f0*/  ISETP.LT.OR P3, PT, R14, 0x51, P3 ;  /* 0x000000510e00780c */ /* 0x000fc40001f61670 */
[----:B------:R-:W-:Y:S02]  /*5a00*/  ISETP.LT.OR P0, PT, R14, 0x32, P0 ;  /* 0x000000320e00780c */ /* 0x000fe40000701670 */
[----:B------:R-:W-:Y:S02]  /*5a10*/  FSEL R191, R191, -INF , !P2 ;  /* 0xff800000bfbf7808 */ /* 0x000fe40005000000 */
[----:B------:R-:W-:Y:S02]  /*5a20*/  FSEL R179, R179, -INF , !P0 ;  /* 0xff800000b3b37808 */ /* 0x000fe40004000000 */
[----:B------:R-:W-:Y:S02]  /*5a30*/  LOP3.LUT P0, RZ, R2, 0x200, RZ, 0xc0, !PT ;  /* 0x0000020002ff7812 */ /* 0x000fe4000780c0ff */
[----:B------:R-:W-:Y:S02]  /*5a40*/  ISETP.LT.OR P4, PT, R14, 0x52, P4 ;  /* 0x000000520e00780c */ /* 0x000fe40002781670 */
[----:B------:R-:W-:-:S02]  /*5a50*/  ISETP.GT.AND P0, PT, R22, 0x38, !P0 ;  /* 0x000000381600780c */ /* 0x000fc40004704270 */
[----:B------:R-:W-:Y:S02]  /*5a60*/  FSEL R194, R194, -INF , !P3 ;  /* 0xff800000c2c27808 */ /* 0x000fe40005800000 */
[----:B------:R-:W-:Y:S02]  /*5a70*/  ISETP.LT.OR P0, PT, R14, 0x39, P0 ;  /* 0x000000390e00780c */ /* 0x000fe40000701670 */
[----:B-1----:R-:W-:Y:S02]  /*5a80*/  FMNMX.FTZ R8, R19, R8, !PT ;  /* 0x0000000813087209 */ /* 0x002fe40007810000 */
[----:B------:R-:W-:Y:S02]  /*5a90*/  FSEL R182, R182, -INF , !P0 ;  /* 0xff800000b6b67808 */ /* 0x000fe40004000000 */
[----:B------:R-:W-:Y:S01]  /*5aa0*/  LOP3.LUT P0, RZ, R2, 0x100, RZ, 0xc0, !PT ;  /* 0x0000010002ff7812 */ /* 0x000fe2000780c0ff */
[----:B------:R-:W-:Y:S01]  /*5ab0*/  FMUL.FTZ R202, R8, UR14 ;  /* 0x0000000e08ca7c20 */ /* 0x000fe20008410000 */
[----:B------:R-:W-:-:S02]  /*5ac0*/  ISETP.LT.OR P5, PT, R14, 0x59, P5 ;  /* 0x000000590e00780c */ /* 0x000fc40002fa1670 */
[----:B------:R-:W-:Y:S02]  /*5ad0*/  ISETP.GT.AND P0, PT, R22, 0x39, !P0 ;  /* 0x000000391600780c */ /* 0x000fe40004704270 */
[----:B------:R-:W-:Y:S02]  /*5ae0*/  FSEL R195, R195, -INF , !P4 ;  /* 0xff800000c3c37808 */ /* 0x000fe40006000000 */
[----:B------:R-:W-:Y:S02]  /*5af0*/  ISETP.LT.OR P0, PT, R14, 0x3a, P0 ;  /* 0x0000003a0e00780c */ /* 0x000fe40000701670 */
[----:B------:R-:W-:Y:S02]  /*5b00*/  FSEL R198, R198, -INF , !P5 ;  /* 0xff800000c6c67808 */ /* 0x000fe40006800000 */
[----:B------:R-:W-:Y:S02]  /*5b10*/  FSEL R183, R183, -INF , !P0 ;  /* 0xff800000b7b77808 */ /* 0x000fe40004000000 */
[----:B------:R-:W-:-:S02]  /*5b20*/  ISETP.GT.AND P0, PT, R22, 0x40, !P6 ;  /* 0x000000401600780c */ /* 0x000fc40007704270 */
[----:B------:R-:W-:Y:S02]  /*5b30*/  LOP3.LUT P6, RZ, R2, 0x20000, RZ, 0xc0, !PT ;  /* 0x0002000002ff7812 */ /* 0x000fe400078cc0ff */
[----:B------:R-:W-:-:S04]  /*5b40*/  ISETP.LT.OR P0, PT, R14, 0x41, P0 ;  /* 0x000000410e00780c */ /* 0x000fc80000701670 */
[----:B------:R-:W-:Y:S02]  /*5b50*/  FSEL R186, R186, -INF , !P0 ;  /* 0xff800000baba7808 */ /* 0x000fe40004000000 */
[----:B------:R-:W-:-:S04]  /*5b60*/  LOP3.LUT P0, RZ, R2, 0x40, RZ, 0xc0, !PT ;  /* 0x0000004002ff7812 */ /* 0x000fc8000780c0ff */
[----:B------:R-:W-:-:S04]  /*5b70*/  ISETP.GT.AND P0, PT, R22, 0x41, !P0 ;  /* 0x000000411600780c */ /* 0x000fc80004704270 */
[----:B------:R-:W-:-:S04]  /*5b80*/  ISETP.LT.OR P0, PT, R14, 0x42, P0 ;  /* 0x000000420e00780c */ /* 0x000fc80000701670 */
[----:B------:R-:W-:Y:S02]  /*5b90*/  FSEL R187, R187, -INF , !P0 ;  /* 0xff800000bbbb7808 */ /* 0x000fe40004000000 */
[----:B------:R-:W-:Y:S02]  /*5ba0*/  ISETP.GT.AND P0, PT, R22, RZ, !P6 ;  /* 0x000000ff1600720c */ /* 0x000fe40007704270 */
[----:B------:R-:W-:Y:S02]  /*5bb0*/  LOP3.LUT P6, RZ, R2, 0x1, RZ, 0xc0, !PT ;  /* 0x0000000102ff7812 */ /* 0x000fe400078cc0ff */
[----:B------:R-:W-:Y:S02]  /*5bc0*/  ISETP.LT.OR P0, PT, R14, 0x1, P0 ;  /* 0x000000010e00780c */ /* 0x000fe40000701670 */
[----:B------:R-:W-:Y:S02]  /*5bd0*/  ISETP.GT.AND P6, PT, R22, 0x59, !P6 ;  /* 0x000000591600780c */ /* 0x000fe400077c4270 */
[----:B------:R-:W-:-:S02]  /*5be0*/  FSEL R200, R154, -INF , !P0 ;  /* 0xff8000009ac87808 */ /* 0x000fc40004000000 */
[----:B------:R-:W-:Y:S02]  /*5bf0*/  FSETP.NEU.FTZ.AND P0, PT, R8, -INF , PT ;  /* 0xff8000000800780b */ /* 0x000fe40003f1d000 */
[----:B------:R-:W-:Y:S02]  /*5c00*/  FMNMX.FTZ R20, R200, R13, !PT ;  /* 0x0000000dc8147209 */ /* 0x000fe40007810000 */
[----:B------:R-:W-:Y:S02]  /*5c10*/  FSEL R202, R202, RZ, P0 ;  /* 0x000000ffcaca7208 */ /* 0x000fe40000000000 */
[----:B------:R-:W-:Y:S02]  /*5c20*/  FMNMX.FTZ R9, R155, R20, !PT ;  /* 0x000000149b097209 */ /* 0x000fe40007810000 */
[----:B------:R-:W-:Y:S01]  /*5c30*/  ISETP.LT.OR P6, PT, R14, 0x5a, P6 ;  /* 0x0000005a0e00780c */ /* 0x000fe200037c1670 */
[--C-:B------:R-:W-:Y:S01]  /*5c40*/  FFMA.FTZ R154, R156, UR14, -R202.reuse ;  /* 0x0000000e9c9a7c23 */ /* 0x100fe200080108ca */
[----:B------:R-:W-:Y:S01]  /*5c50*/  FMNMX.FTZ R20, R158, R9, !PT ;  /* 0x000000099e147209 */ /* 0x000fe20007810000 */
[--C-:B------:R-:W-:Y:S01]  /*5c60*/  FFMA.FTZ R156, R160, UR14, -R202.reuse ;  /* 0x0000000ea09c7c23 */ /* 0x100fe200080108ca */
[--C-:B------:R-:W-:Y:S01]  /*5c70*/  FFMA.FTZ R164, R164, UR14, -R202.reuse ;  /* 0x0000000ea4a47c23 */ /* 0x100fe200080108ca */
[----:B------:R-:W-:Y:S01]  /*5c80*/  FSEL R199, R199, -INF , !P6 ;  /* 0xff800000c7c77808 */ /* 0x000fe20007000000 */
[--C-:B------:R-:W-:Y:S01]  /*5c90*/  FFMA.FTZ R172, R172, UR14, -R202.reuse ;  /* 0x0000000eacac7c23 */ /* 0x100fe200080108ca */
[----:B------:R-:W-:Y:S01]  /*5ca0*/  FMNMX.FTZ R9, R159, R20, !PT ;  /* 0x000000149f097209 */ /* 0x000fe20007810000 */
[--C-:B------:R-:W-:Y:S01]  /*5cb0*/  FFMA.FTZ R23, R165, UR14, -R202.reuse ;  /* 0x0000000ea5177c23 */ /* 0x100fe200080108ca */
[--C-:B------:R-:W-:Y:S01]  /*5cc0*/  FFMA.FTZ R165, R181, UR14, -R202.reuse ;  /* 0x0000000eb5a57c23 */ /* 0x100fe200080108ca */
[----:B------:R-:W-:Y:S01]  /*5cd0*/  FSEL R181, R8, RZ, P0 ;  /* 0x000000ff08b57208 */ /* 0x000fe20000000000 */
[--C-:B------:R-:W-:Y:S01]  /*5ce0*/  FFMA.FTZ R152, R15, UR14, -R202.reuse ;  /* 0x0000000e0f987c23 */ /* 0x100fe200080108ca */
[----:B------:R-:W-:Y:S01]  /*5cf0*/  FMNMX.FTZ R20, R162, R9, !PT ;  /* 0x00000009a2147209 */ /* 0x000fe20007810000 */
[--C-:B------:R-:W-:Y:S01]  /*5d00*/  FFMA.FTZ R15, R153, UR14, -R202.reuse ;  /* 0x0000000e990f7c23 */ /* 0x100fe200080108ca */
[----:B------:R-:W-:Y:S01]  /*5d10*/  FFMA.FTZ R19, R157, UR14, -R202 ;  /* 0x0000000e9d137c23 */ /* 0x000fe200080108ca */
[----:B------:R-:W-:Y:S01]  /*5d20*/  FADD.FTZ R181, -R181, R12 ;  /* 0x0000000cb5b57221 */ /* 0x000fe20000010100 */
[----:B------:R-:W-:Y:S01]  /*5d30*/  FMNMX.FTZ R9, R163, R20, !PT ;  /* 0x00000014a3097209 */ /* 0x000fe20007810000 */
[----:B------:R-:W-:Y:S01]  /*5d40*/  MUFU.EX2 R152, R152 ;  /* 0x0000009800987308 */ /* 0x000fe20000000800 */
        /* <DEDUP_REMOVED lines=15> */
[----:B------:R-:W3:Y:S01]  /*5e40*/  MUFU.EX2 R15, R15 ;  /* 0x0000000f000f7308 */ /* 0x000ee20000000800 */
[----:B------:R-:W-:-:S02]  /*5e50*/  FFMA.FTZ R196, R196, UR14, -R202 ;  /* 0x0000000ec4c47c23 */ /* 0x000fc400080108ca */
[----:B------:R-:W-:-:S04]  /*5e60*/  FMNMX.FTZ R20, R174, R9, !PT ;  /* 0x00000009ae147209 */ /* 0x000fc80007810000 */
[----:B------:R-:W-:Y:S01]  /*5e70*/  FMNMX.FTZ R9, R175, R20, !PT ;  /* 0x00000014af097209 */ /* 0x000fe20007810000 */
[----:B------:R-:W4:Y:S01]  /*5e80*/  MUFU.EX2 R154, R154 ;  /* 0x0000009a009a7308 */ /* 0x000f220000000800 */
[-C--:B-1----:R-:W-:Y:S01]  /*5e90*/  FMUL.FTZ R24, R24, R181.reuse ;  /* 0x000000b518187220 */ /* 0x082fe20000410000 */
[----:B------:R-:W-:Y:S01]  /*5ea0*/  FMUL.FTZ R25, R25, R181 ;  /* 0x000000b519197220 */ /* 0x000fe20000410000 */
[----:B------:R-:W-:Y:S01]  /*5eb0*/  FMNMX.FTZ R160, R178, R9, !PT ;  /* 0x00000009b2a07209 */ /* 0x000fe20007810000 */
[-C--:B------:R-:W-:Y:S01]  /*5ec0*/  FMUL.FTZ R28, R28, R181.reuse ;  /* 0x000000b51c1c7220 */ /* 0x080fe20000410000 */
[-C--:B------:R-:W-:Y:S01]  /*5ed0*/  FMUL.FTZ R29, R29, R181.reuse ;  /* 0x000000b51d1d7220 */ /* 0x080fe20000410000 */
[-C--:B------:R-:W-:Y:S01]  /*5ee0*/  FMUL.FTZ R32, R32, R181.reuse ;  /* 0x000000b520207220 */ /* 0x080fe20000410000 */
        /* <DEDUP_REMOVED lines=8> */
[----:B------:R-:W-:Y:S01]  /*5f70*/  FMNMX.FTZ R9, R183, R160, !PT ;  /* 0x000000a0b7097209 */ /* 0x000fe20007810000 */
[----:B------:R-:W1:Y:S01]  /*5f80*/  MUFU.EX2 R19, R19 ;  /* 0x0000001300137308 */ /* 0x000e620000000800 */
[-C--:B------:R-:W-:Y:S01]  /*5f90*/  FMUL.FTZ R44, R44, R181.reuse ;  /* 0x000000b52c2c7220 */ /* 0x080fe20000410000 */
[----:B------:R-:W-:Y:S01]  /*5fa0*/  FMUL.FTZ R45, R45, R181 ;  /* 0x000000b52d2d7220 */ /* 0x000fe20000410000 */
[----:B------:R-:W-:Y:S01]  /*5fb0*/  FMNMX.FTZ R22, R186, R9, !PT ;  /* 0x00000009ba167209 */ /* 0x000fe20007810000 */
[-C--:B------:R-:W-:Y:S01]  /*5fc0*/  FMUL.FTZ R48, R48, R181.reuse ;  /* 0x000000b530307220 */ /* 0x080fe20000410000 */
[-C--:B------:R-:W-:Y:S01]  /*5fd0*/  FMUL.FTZ R49, R49, R181.reuse ;  /* 0x000000b531317220 */ /* 0x080fe20000410000 */
[-C--:B------:R-:W-:Y:S01]  /*5fe0*/  FMUL.FTZ R52, R52, R181.reuse ;  /* 0x000000b534347220 */ /* 0x080fe20000410000 */
[----:B------:R-:W-:Y:S01]  /*5ff0*/  FMNMX.FTZ R9, R187, R22, !PT ;  /* 0x00000016bb097209 */ /* 0x000fe20007810000 */
[----:B------:R5:W-:Y:S01]  /*6000*/  MUFU.EX2 R160, R168 ;  /* 0x000000a800a07308 */ /* 0x000be20000000800 */
[-C--:B------:R-:W-:Y:S01]  /*6010*/  FMUL.FTZ R53, R53, R181.reuse ;  /* 0x000000b535357220 */ /* 0x080fe20000410000 */
[----:B------:R-:W-:Y:S01]  /*6020*/  FMUL.FTZ R56, R56, R181 ;  /* 0x000000b538387220 */ /* 0x000fe20000410000 */
[----:B------:R-:W-:Y:S01]  /*6030*/  FMNMX.FTZ R22, R190, R9, !PT ;  /* 0x00000009be167209 */ /* 0x000fe20007810000 */
[-C--:B------:R-:W-:Y:S01]  /*6040*/  FMUL.FTZ R57, R57, R181.reuse ;  /* 0x000000b539397220 */ /* 0x080fe20000410000 */
[-C--:B------:R-:W-:Y:S01]  /*6050*/  FMUL.FTZ R60, R60, R181.reuse ;  /* 0x000000b53c3c7220 */ /* 0x080fe20000410000 */
[----:B------:R-:W-:Y:S01]  /*6060*/  FMUL.FTZ R61, R61, R181 ;  /* 0x000000b53d3d7220 */ /* 0x000fe20000410000 */
[----:B------:R-:W-:Y:S01]  /*6070*/  FMNMX.FTZ R9, R191, R22, !PT ;  /* 0x00000016bf097209 */ /* 0x000fe20007810000 */
[----:B------:R-:W0:Y:S01]  /*6080*/  MUFU.EX2 R156, R156 ;  /* 0x0000009c009c7308 */ /* 0x000e220000000800 */
[----:B-----5:R-:W-:Y:S01]  /*6090*/  FFMA.FTZ R168, R184, UR14, -R202 ;  /* 0x0000000eb8a87c23 */ /* 0x020fe200080108ca */
[----:B------:R-:W-:Y:S01]  /*60a0*/  FFMA.FTZ R184, R181, R7, R152 ;  /* 0x00000007b5b87223 */ /* 0x000fe20000010098 */
[----:B------:R-:W-:Y:S01]  /*60b0*/  FMNMX.FTZ R164, R194, R9, !PT ;  /* 0x00000009c2a47209 */ /* 0x000fe20007810000 */
[----:B------:R-:W-:Y:S01]  /*60c0*/  FMUL.FTZ R64, R64, R181 ;  /* 0x000000b540407220 */ /* 0x000fe20000410000 */
[C---:B---3--:R-:W-:Y:S01]  /*60d0*/  F2FP.F16.F32.PACK_AB R152, R15.reuse, R152 ;  /* 0x000000980f98723e */ /* 0x048fe200000000ff */
[----:B------:R-:W-:Y:S01]  /*60e0*/  FADD.FTZ R7, R15, R184 ;  /* 0x000000b80f077221 */ /* 0x000fe20000010000 */
[----:B------:R-:W-:Y:S01]  /*60f0*/  FMNMX.FTZ R9, R195, R164, !PT ;  /* 0x000000a4c3097209 */ /* 0x000fe20007810000 */
[----:B------:R3:W-:Y:S01]  /*6100*/  MUFU.EX2 R22, R172 ;  /* 0x000000ac00167308 */ /* 0x0007e20000000800 */
[--C-:B------:R-:W-:Y:S01]  /*6110*/  FFMA.FTZ R164, R176, UR14, -R202.reuse ;  /* 0x0000000eb0a47c23 */ /* 0x100fe200080108ca */
[--C-:B------:R-:W-:Y:S01]  /*6120*/  FFMA.FTZ R176, R192, UR14, -R202.reuse ;  /* 0x0000000ec0b07c23 */ /* 0x100fe200080108ca */
[----:B------:R-:W-:Y:S01]  /*6130*/  FMNMX.FTZ R14, R198, R9, !PT ;  /* 0x00000009c60e7209 */ /* 0x000fe20007810000 */
[-C--:B------:R-:W-:Y:S01]  /*6140*/  FMUL.FTZ R65, R65, R181.reuse ;  /* 0x000000b541417220 */ /* 0x080fe20000410000 */
[-C--:B------:R-:W-:Y:S01]  /*6150*/  FMUL.FTZ R68, R68, R181.reuse ;  /* 0x000000b544447220 */ /* 0x080fe20000410000 */
[-C--:B------:R-:W-:Y:S01]  /*6160*/  FMUL.FTZ R69, R69, R181.reuse ;  /* 0x000000b545457220 */ /* 0x080fe20000410000 */
[----:B------:R-:W-:Y:S01]  /*6170*/  FMNMX.FTZ R9, R199, R14, !PT ;  /* 0x0000000ec7097209 */ /* 0x000fe20007810000 */
[--C-:B------:R-:W-:Y:S01]  /*6180*/  FFMA.FTZ R14, R180, UR14, -R202.reuse ;  /* 0x0000000eb40e7c23 */ /* 0x100fe200080108ca */
[----:B------:R-:W5:Y:S01]  /*6190*/  MUFU.EX2 R21, R21 ;  /* 0x0000001500157308 */ /* 0x000f620000000800 */
[-C--:B------:R-:W-:Y:S01]  /*61a0*/  FMUL.FTZ R72, R72, R181.reuse ;  /* 0x000000b548487220 */ /* 0x080fe20000410000 */
[-C--:B------:R-:W-:Y:S01]  /*61b0*/  FMUL.FTZ R73, R73, R181.reuse ;  /* 0x000000b549497220 */ /* 0x080fe20000410000 */
[----:B---3--:R-:W3:Y:S01]  /*61c0*/  SHFL.BFLY PT, R172, R9, 0x2, 0x1f ;  /* 0x0c401f0009ac7f89 */ /* 0x008ee200000e0000 */
        /* <DEDUP_REMOVED lines=23> */
[----:B---3--:R-:W-:Y:S01]  /*6340*/  FMNMX.FTZ R180, R9, R172, !PT ;  /* 0x000000ac09b47209 */ /* 0x008fe20007810000 */
[----:B------:R-:W-:Y:S01]  /*6350*/  FFMA.FTZ R172, R188, UR14, -R202 ;  /* 0x0000000ebcac7c23 */ /* 0x000fe200080108ca */
[-C--:B------:R-:W-:Y:S01]  /*6360*/  FMUL.FTZ R116, R116, R181.reuse ;  /* 0x000000b574747220 */ /* 0x080fe20000410000 */
[-C--:B------:R-:W-:Y:S01]  /*6370*/  FMUL.FTZ R117, R117, R181.reuse ;  /* 0x000000b575757220 */ /* 0x080fe20000410000 */
[-C--:B------:R-:W-:Y:S01]  /*6380*/  FMUL.FTZ R120, R120, R181.reuse ;  /* 0x000000b578787220 */ /* 0x080fe20000410000 */
[----:B------:R-:W3:Y:S01]  /*6390*/  SHFL.BFLY PT, R9, R180, 0x1, 0x1f ;  /* 0x0c201f00b4097f89 */ /* 0x000ee200000e0000 */
        /* <DEDUP_REMOVED lines=17> */
[----:B------:R-:W-:Y:S01]  /*64b0*/  FMUL.FTZ R149, R149, R181 ;  /* 0x000000b595957220 */ /* 0x000fe20000410000 */
[----:B---3--:R-:W-:-:S06]  /*64c0*/  FMNMX.FTZ R9, R180, R9, !PT ;  /* 0x00000009b4097209 */ /* 0x008fcc0007810000 */
[----:B------:R-:W-:Y:S01]  /*64d0*/  MUFU.EX2 R165, R165 ;  /* 0x000000a500a57308 */ /* 0x000fe20000000800 */
[C---:B------:R-:W-:Y:S01]  /*64e0*/  FSETP.NEU.FTZ.AND P0, PT, R9.reuse, -INF , PT ;  /* 0xff8000000900780b */ /* 0x040fe20003f1d000 */
[----:B------:R-:W-:-:S06]  /*64f0*/  FMUL.FTZ R193, R9, UR14 ;  /* 0x0000000e09c17c20 */ /* 0x000fcc0008410000 */
[----:B------:R-:W-:Y:S01]  /*6500*/  MUFU.EX2 R168, R168 ;  /* 0x000000a800a87308 */ /* 0x000fe20000000800 */
[----:B------:R-:W-:-:S05]  /*6510*/  FSEL R193, R193, RZ, P0 ;  /* 0x000000ffc1c17208 */ /* 0x000fca0000000000 */
[--C-:B------:R-:W-:Y:S01]  /*6520*/  FFMA.FTZ R180, R155, UR14, -R193.reuse ;  /* 0x0000000e9bb47c23 */ /* 0x100fe200080108c1 */
[----:B------:R-:W-:Y:S01]  /*6530*/  FFMA.FTZ R155, R158, UR14, -R193 ;  /* 0x0000000e9e9b7c23 */ /* 0x000fe200080108c1 */
[----:B----4-:R-:W-:Y:S01]  /*6540*/  FADD.FTZ R158, R154, R7 ;  /* 0x000000079a9e7221 */ /* 0x010fe20000010000 */
[--C-:B------:R-:W-:Y:S01]  /*6550*/  FFMA.FTZ R184, R159, UR14, -R193.reuse ;  /* 0x0000000e9fb87c23 */ /* 0x100fe200080108c1 */
[--C-:B------:R-:W-:Y:S01]  /*6560*/  FFMA.FTZ R159, R162, UR14, -R193.reuse ;  /* 0x0000000ea29f7c23 */ /* 0x100fe200080108c1 */
[----:B------:R-:W-:Y:S01]  /*6570*/  MUFU.EX2 R169, R169 ;  /* 0x000000a900a97308 */ /* 0x000fe20000000800 */
[C---:B-1----:R-:W-:Y:S01]  /*6580*/  FADD.FTZ R7, R19.reuse, R158 ;  /* 0x0000009e13077221 */ /* 0x042fe20000010000 */
[----:B------:R-:W-:Y:S01]  /*6590*/  F2FP.F16.F32.PACK_AB R154, R19, R154 ;  /* 0x0000009a139a723e */ /* 0x000fe200000000ff */
[--C-:B------:R-:W-:Y:S01]  /*65a0*/  FFMA.FTZ R188, R163, UR14, -R193.reuse ;  /* 0x0000000ea3bc7c23 */ /* 0x100fe200080108c1 */
[----:B------:R-:W-:Y:S01]  /*65b0*/  FFMA.FTZ R163, R166, UR14, -R193 ;  /* 0x0000000ea6a37c23 */ /* 0x000fe200080108c1 */
[----:B0-----:R-:W-:Y:S01]  /*65c0*/  FADD.FTZ R158, R156, R7 ;  /* 0x000000079c9e7221 */ /* 0x001fe20000010000 */
[--C-:B------:R-:W-:Y:S01]  /*65d0*/  FFMA.FTZ R189, R200, UR14, -R193.reuse ;  /* 0x0000000ec8bd7c23 */ /* 0x100fe200080108c1 */
[--C-:B------:R-:W-:Y:S01]  /*65e0*/  FFMA.FTZ R192, R167, UR14, -R193.reuse ;  /* 0x0000000ea7c07c23 */ /* 0x100fe200080108c1 */
[----:B------:R-:W-:Y:S01]  /*65f0*/  MUFU.EX2 R172, R172 ;  /* 0x000000ac00ac7308 */ /* 0x000fe20000000800 */
[----:B-----5:R-:W-:Y:S01]  /*6600*/  FADD.FTZ R7, R21, R158 ;  /* 0x0000009e15077221 */ /* 0x020fe20000010000 */
[--C-:B------:R-:W-:Y:S01]  /*6610*/  FFMA.FTZ R171, R171, UR14, -R193.reuse ;  /* 0x0000000eabab7c23 */ /* 0x100fe200080108c1 */
[--C-:B------:R-:W-:Y:S01]  /*6620*/  FFMA.FTZ R167, R178, UR14, -R193.reuse ;  /* 0x0000000eb2a77c23 */ /* 0x100fe200080108c1 */
[----:B------:R-:W-:Y:S01]  /*6630*/  FFMA.FTZ R174, R174, UR14, -R193 ;  /* 0x0000000eaeae7c23 */ /* 0x000fe200080108c1 */
[----:B------:R-:W-:Y:S01]  /*6640*/  FADD.FTZ R158, R20, R7 ;  /* 0x00000007149e7221 */ /* 0x000fe20000010000 */
[--C-:B------:R-:W-:Y:S01]  /*6650*/  FFMA.FTZ R175, R175, UR14, -R193.reuse ;  /* 0x0000000eafaf7c23 */ /* 0x100fe200080108c1 */
[--C-:B------:R-:W-:Y:S01]  /*6660*/  FFMA.FTZ R179, R179, UR14, -R193.reuse ;  /* 0x0000000eb3b37c23 */ /* 0x100fe200080108c1 */
[----:B------:R-:W0:Y:S01]  /*6670*/  MUFU.EX2 R173, R173 ;  /* 0x000000ad00ad7308 */ /* 0x000e220000000800 */
[----:B--2---:R-:W-:Y:S01]  /*6680*/  FADD.FTZ R7, R23, R158 ;  /* 0x0000009e17077221 */ /* 0x004fe20000010000 */
[--C-:B------:R-:W-:Y:S01]  /*6690*/  FFMA.FTZ R182, R182, UR14, -R193.reuse ;  /* 0x0000000eb6b67c23 */ /* 0x100fe200080108c1 */
[--C-:B------:R-:W-:Y:S01]  /*66a0*/  FFMA.FTZ R183, R183, UR14, -R193.reuse ;  /* 0x0000000eb7b77c23 */ /* 0x100fe200080108c1 */
[----:B------:R-:W-:Y:S01]  /*66b0*/  FFMA.FTZ R186, R186, UR14, -R193 ;  /* 0x0000000ebaba7c23 */ /* 0x000fe200080108c1 */
[----:B------:R-:W-:Y:S01]  /*66c0*/  FADD.FTZ R158, R160, R7 ;  /* 0x00000007a09e7221 */ /* 0x000fe20000010000 */
[--C-:B------:R-:W-:Y:S01]  /*66d0*/  FFMA.FTZ R187, R187, UR14, -R193.reuse ;  /* 0x0000000ebbbb7c23 */ /* 0x100fe200080108c1 */
[--C-:B------:R-:W-:Y:S01]  /*66e0*/  FFMA.FTZ R190, R190, UR14, -R193.reuse ;  /* 0x0000000ebebe7c23 */ /* 0x100fe200080108c1 */
[----:B------:R-:W-:Y:S01]  /*66f0*/  MUFU.EX2 R176, R176 ;  /* 0x000000b000b07308 */ /* 0x000fe20000000800 */
[----:B------:R-:W-:Y:S01]  /*6700*/  FADD.FTZ R7, R153, R158 ;  /* 0x0000009e99077221 */ /* 0x000fe20000010000 */
[----:B------:R-:W-:Y:S01]  /*6710*/  FSEL R158, R9, RZ, P0 ;  /* 0x000000ff099e7208 */ /* 0x000fe20000000000 */
[--C-:B------:R-:W-:Y:S01]  /*6720*/  FFMA.FTZ R191, R191, UR14, -R193.reuse ;  /* 0x0000000ebfbf7c23 */ /* 0x100fe200080108c1 */
[----:B------:R-:W-:Y:S01]  /*6730*/  FFMA.FTZ R194, R194, UR14, -R193 ;  /* 0x0000000ec2c27c23 */ /* 0x000fe200080108c1 */
[----:B------:R-:W-:Y:S01]  /*6740*/  FADD.FTZ R162, R22, R7 ;  /* 0x0000000716a27221 */ /* 0x000fe20000010000 */
[----:B------:R-:W-:Y:S01]  /*6750*/  FFMA.FTZ R195, R195, UR14, -R193 ;  /* 0x0000000ec3c37c23 */ /* 0x000fe200080108c1 */
[----:B------:R-:W-:Y:S01]  /*6760*/  FADD.FTZ R7, -R158, R13 ;  /* 0x0000000d9e077221 */ /* 0x000fe20000010100 */
[----:B------:R-:W1:Y:S01]  /*6770*/  MUFU.EX2 R177, R177 ;  /* 0x000000b100b17308 */ /* 0x000e620000000800 */
[C---:B------:R-:W-:Y:S01]  /*6780*/  FADD.FTZ R197, R157.reuse, R162 ;  /* 0x000000a29dc57221 */ /* 0x040fe20000010000 */
[----:B------:R-:W-:Y:S01]  /*6790*/  F2FP.F16.F32.PACK_AB R162, R157, R22 ;  /* 0x000000169da2723e */ /* 0x000fe200000000ff */
[----:B------:R-:W-:Y:S01]  /*67a0*/  FFMA.FTZ R13, R170, UR14, -R193 ;  /* 0x0000000eaa0d7c23 */ /* 0x000fe200080108c1 */
[----:B0-----:R-:W-:Y:S01]  /*67b0*/  F2FP.F16.F32.PACK_AB R170, R173, R172 ;  /* 0x000000acadaa723e */ /* 0x001fe200000000ff */
[----:B------:R-:W-:Y:S01]  /*67c0*/  FADD.FTZ R158, R164, R197 ;  /* 0x000000c5a49e7221 */ /* 0x000fe20000010000 */
[--C-:B------:R-:W-:Y:S01]  /*67d0*/  FFMA.FTZ R198, R198, UR14, -R193.reuse ;  /* 0x0000000ec6c67c23 */ /* 0x100fe200080108c1 */
[----:B------:R-:W-:Y:S01]  /*67e0*/  FFMA.FTZ R193, R199, UR14, -R193 ;  /* 0x0000000ec7c17c23 */ /* 0x000fe200080108c1 */
[----:B------:R-:W-:Y:S01]  /*67f0*/  MUFU.EX2 R12, R196 ;  /* 0x000000c4000c7308 */ /* 0x000fe20000000800 */
[----:B------:R-:W-:Y:S01]  /*6800*/  FADD.FTZ R197, R161, R158 ;  /* 0x0000009ea1c57221 */ /* 0x000fe20000010000 */
[----:B------:R-:W-:-:S02]  /*6810*/  PLOP3.LUT P0, PT, PT, PT, UP0, 0x40, 0x0 ;  /* 0x000000000000781c */ /* 0x000fc40003f0e808 */
[----:B------:R-:W-:Y:S01]  /*6820*/  F2FP.F16.F32.PACK_AB R164, R161, R164 ;  /* 0x000000a4a1a4723e */ /* 0x000fe200000000ff */
[----:B------:R-:W-:Y:S01]  /*6830*/  FADD.FTZ R158, R14, R197 ;  /* 0x000000c50e9e7221 */ /* 0x000fe20000010000 */
[----:B------:R-:W-:Y:S02]  /*6840*/  F2FP.F16.F32.PACK_AB R160, R153, R160 ;  /* 0x000000a099a0723e */ /* 0x000fe400000000ff */
[----:B------:R-:W-:Y:S01]  /*6850*/  MUFU.EX2 R189, R189 ;  /* 0x000000bd00bd7308 */ /* 0x000fe20000000800 */
[----:B------:R-:W-:Y:S01]  /*6860*/  FADD.FTZ R197, R165, R158 ;  /* 0x0000009ea5c57221 */ /* 0x000fe20000010000 */
[----:B------:R-:W-:-:S03]  /*6870*/  F2FP.F16.F32.PACK_AB R156, R21, R156 ;  /* 0x0000009c159c723e */ /* 0x000fc600000000ff */
[----:B------:R-:W-:Y:S01]  /*6880*/  FADD.FTZ R158, R168, R197 ;  /* 0x000000c5a89e7221 */ /* 0x000fe20000010000 */
[C---:B------:R-:W-:Y:S02]  /*6890*/  F2FP.F16.F32.PACK_AB R168, R169.reuse, R168 ;  /* 0x000000a8a9a8723e */ /* 0x040fe400000000ff */
[----:B------:R-:W0:Y:S01]  /*68a0*/  MUFU.EX2 R180, R180 ;  /* 0x000000b400b47308 */ /* 0x000e220000000800 */
[----:B------:R-:W-:-:S04]  /*68b0*/  FADD.FTZ R197, R169, R158 ;  /* 0x0000009ea9c57221 */ /* 0x000fc80000010000 */
[----:B------:R-:W-:Y:S01]  /*68c0*/  FADD.FTZ R158, R172, R197 ;  /* 0x000000c5ac9e7221 */ /* 0x000fe20000010000 */
[----:B-1----:R-:W-:Y:S02]  /*68d0*/  F2FP.F16.F32.PACK_AB R172, R177, R176 ;  /* 0x000000b0b1ac723e */ /* 0x002fe400000000ff */
[----:B------:R-:W-:Y:S01]  /*68e0*/  MUFU.EX2 R155, R155 ;  /* 0x0000009b009b7308 */ /* 0x000fe20000000800 */
[----:B------:R-:W-:Y:S01]  /*68f0*/  FADD.FTZ R19, R173, R158 ;  /* 0x0000009ead137221 */ /* 0x000fe20000010000 */
[----:B------:R-:W-:-:S03]  /*6900*/  F2FP.F16.F32.PACK_AB R158, R23, R20 ;  /* 0x00000014179e723e */ /* 0x000fc600000000ff */
[----:B------:R-:W-:-:S03]  /*6910*/  FADD.FTZ R166, R176, R19 ;  /* 0x00000013b0a67221 */ /* 0x000fc60000010000 */
[----:B------:R-:W1:Y:S01]  /*6920*/  MUFU.EX2 R185, R185 ;  /* 0x000000b900b97308 */ /* 0x000e620000000800 */
[----:B------:R-:W-:Y:S01]  /*6930*/  FADD.FTZ R19, R177, R166 ;  /* 0x000000a6b1137221 */ /* 0x000fe20000010000 */
[----:B------:R-:W-:Y:S01]  /*6940*/  F2FP.F16.F32.PACK_AB R166, R165, R14 ;  /* 0x0000000ea5a6723e */ /* 0x000fe200000000ff */
[----:B------:R-:W-:Y:S01]  /*6950*/  FMUL.FTZ R14, R7, UR14 ;  /* 0x0000000e070e7c20 */ /* 0x000fe20008410000 */
[----:B0-----:R-:W-:Y:S01]  /*6960*/  F2FP.F16.F32.PACK_AB R153, R180, R189 ;  /* 0x000000bdb499723e */ /* 0x001fe200000000ff */
[----:B------:R-:W-:-:S03]  /*6970*/  FADD.FTZ R22, R12, R19 ;  /* 0x000000130c167221 */ /* 0x000fc60000010000 */
[----:B------:R-:W-:Y:S08]  /*6980*/  MUFU.EX2 R184, R184 ;  /* 0x000000b800b87308 */ /* 0x000ff00000000800 */
[----:B------:R-:W0:Y:S01]  /*6990*/  MUFU.EX2 R14, R14 ;  /* 0x0000000e000e7308 */ /* 0x000e220000000800 */
[----:B-1----:R-:W-:-:S07]  /*69a0*/  FADD.FTZ R7, R185, R22 ;  /* 0x00000016b9077221 */ /* 0x002fce0000010000 */
[----:B------:R-:W1:Y:S08]  /*69b0*/  MUFU.EX2 R159, R159 ;  /* 0x0000009f009f7308 */ /* 0x000e700000000800 */
[----:B------:R-:W2:Y:S01]  /*69c0*/  MUFU.EX2 R188, R188 ;  /* 0x000000bc00bc7308 */ /* 0x000ea20000000800 */
[----:B0-----:R-:W-:Y:S01]  /*69d0*/  FFMA.FTZ R19, R14, R6, R189 ;  /* 0x000000060e137223 */ /* 0x001fe200000100bd */
        /* <DEDUP_REMOVED lines=8> */
[----:B------:R-:W-:Y:S01]  /*6a60*/  F2FP.F16.F32.PACK_AB R155, R184, R155 ;  /* 0x0000009bb89b723e */ /* 0x000fe200000000ff */
[-C--:B------:R-:W-:Y:S01]  /*6a70*/  FMUL.FTZ R35, R35, R14.reuse ;  /* 0x0000000e23237220 */ /* 0x080fe20000410000 */
[-C--:B------:R-:W-:Y:S01]  /*6a80*/  FMUL.FTZ R38, R38, R14.reuse ;  /* 0x0000000e26267220 */ /* 0x080fe20000410000 */
[----:B------:R-:W-:Y:S01]  /*6a90*/  FADD.FTZ R22, R184, R19 ;  /* 0x00000013b8167221 */ /* 0x000fe20000010000 */
[-C--:B------:R-:W-:Y:S01]  /*6aa0*/  FMUL.FTZ R39, R39, R14.reuse ;  /* 0x0000000e27277220 */ /* 0x080fe20000410000 */
[-C--:B------:R-:W-:Y:S01]  /*6ab0*/  FMUL.FTZ R42, R42, R14.reuse ;  /* 0x0000000e2a2a7220 */ /* 0x080fe20000410000 */
[----:B------:R-:W3:Y:S01]  /*6ac0*/  MUFU.EX2 R192, R192 ;  /* 0x000000c000c07308 */ /* 0x000ee20000000800 */
[----:B-1----:R-:W-:Y:S01]  /*6ad0*/  FADD.FTZ R19, R159, R22 ;  /* 0x000000169f137221 */ /* 0x002fe20000010000 */
[----:B--2---:R-:W-:Y:S01]  /*6ae0*/  F2FP.F16.F32.PACK_AB R157, R188, R159 ;  /* 0x0000009fbc9d723e */ /* 0x004fe200000000ff */
[-C--:B------:R-:W-:Y:S01]  /*6af0*/  FMUL.FTZ R43, R43, R14.reuse ;  /* 0x0000000e2b2b7220 */ /* 0x080fe20000410000 */
[-C--:B------:R-:W-:Y:S01]  /*6b00*/  FMUL.FTZ R46, R46, R14.reuse ;  /* 0x0000000e2e2e7220 */ /* 0x080fe20000410000 */
[----:B------:R-:W-:Y:S01]  /*6b10*/  FADD.FTZ R22, R188, R19 ;  /* 0x00000013bc167221 */ /* 0x000fe20000010000 */
[-C--:B------:R-:W-:Y:S01]  /*6b20*/  FMUL.FTZ R47, R47, R14.reuse ;  /* 0x0000000e2f2f7220 */ /* 0x080fe20000410000 */
[-C--:B------:R-:W-:Y:S01]  /*6b30*/  FMUL.FTZ R50, R50, R14.reuse ;  /* 0x0000000e32327220 */ /* 0x080fe20000410000 */
[----:B------:R-:W1:Y:S01]  /*6b40*/  MUFU.EX2 R13, R13 ;  /* 0x0000000d000d7308 */ /* 0x000e620000000800 */
        /* <DEDUP_REMOVED lines=8> */
[C---:B---3--:R-:W-:Y:S01]  /*6bd0*/  FADD.FTZ R176, R192.reuse, R19 ;  /* 0x00000013c0b07221 */ /* 0x048fe20000010000 */
[----:B------:R-:W-:Y:S01]  /*6be0*/  F2FP.F16.F32.PACK_AB R159, R192, R163 ;  /* 0x000000a3c09f723e */ /* 0x000fe200000000ff */
[-C--:B------:R-:W-:Y:S01]  /*6bf0*/  FMUL.FTZ R63, R63, R14.reuse ;  /* 0x0000000e3f3f7220 */ /* 0x080fe20000410000 */
[-C--:B------:R-:W-:Y:S01]  /*6c00*/  FMUL.FTZ R66, R66, R14.reuse ;  /* 0x0000000e42427220 */ /* 0x080fe20000410000 */
[-C--:B------:R-:W-:Y:S01]  /*6c10*/  FMUL.FTZ R67, R67, R14.reuse ;  /* 0x0000000e43437220 */ /* 0x080fe20000410000 */
[-C--:B------:R-:W-:Y:S01]  /*6c20*/  FMUL.FTZ R70, R70, R14.reuse ;  /* 0x0000000e46467220 */ /* 0x080fe20000410000 */
[-C--:B------:R-:W-:Y:S01]  /*6c30*/  FMUL.FTZ R71, R71, R14.reuse ;  /* 0x0000000e47477220 */ /* 0x080fe20000410000 */
[----:B------:R2:W3:Y:S01]  /*6c40*/  MUFU.EX2 R15, R174 ;  /* 0x000000ae000f7308 */ /* 0x0004e20000000800 */
        /* <DEDUP_REMOVED lines=9> */
[C---:B0-----:R-:W-:Y:S01]  /*6ce0*/  FADD.FTZ R176, R178.reuse, R19 ;  /* 0x00000013b2b07221 */ /* 0x041fe20000010000 */
[----:B------:R-:W-:Y:S01]  /*6cf0*/  F2FP.F16.F32.PACK_AB R161, R178, R13 ;  /* 0x0000000db2a1723e */ /* 0x000fe200000000ff */
        /* <DEDUP_REMOVED lines=29> */
[----:B-1----:R-:W-:Y:S01]  /*6ed0*/  FADD.FTZ R182, R20, R19 ;  /* 0x0000001314b67221 */ /* 0x002fe20000010000 */
[-C--:B------:R-:W-:Y:S01]  /*6ee0*/  FMUL.FTZ R131, R131, R14.reuse ;  /* 0x0000000e83837220 */ /* 0x080fe20000410000 */
[-C--:B------:R-:W-:Y:S01]  /*6ef0*/  FMUL.FTZ R134, R134, R14.reuse ;  /* 0x0000000e86867220 */ /* 0x080fe20000410000 */
[-C--:B------:R-:W-:Y:S01]  /*6f00*/  FMUL.FTZ R135, R135, R14.reuse ;  /* 0x0000000e87877220 */ /* 0x080fe20000410000 */
[----:B0-----:R-:W-:Y:S01]  /*6f10*/  FADD.FTZ R19, R165, R182 ;  /* 0x000000b6a5137221 */ /* 0x001fe20000010000 */
[----:B--2---:R-:W-:Y:S01]  /*6f20*/  F2FP.F16.F32.PACK_AB R165, R12, R165 ;  /* 0x000000a50ca5723e */ /* 0x004fe200000000ff */
[-C--:B------:R-:W-:Y:S01]  /*6f30*/  FMUL.FTZ R138, R138, R14.reuse ;  /* 0x0000000e8a8a7220 */ /* 0x080fe20000410000 */
[----:B------:R4:W0:Y:S01]  /*6f40*/  MUFU.EX2 R169, R186 ;  /* 0x000000ba00a97308 */ /* 0x0008220000000800 */
[----:B------:R-:W-:Y:S01]  /*6f50*/  FADD.FTZ R182, R12, R19 ;  /* 0x000000130cb67221 */ /* 0x000fe20000010000 */
[-C--:B------:R-:W-:Y:S01]  /*6f60*/  FMUL.FTZ R139, R139, R14.reuse ;  /* 0x0000000e8b8b7220 */ /* 0x080fe20000410000 */
[-C--:B------:R-:W-:Y:S01]  /*6f70*/  FMUL.FTZ R142, R142, R14.reuse ;  /* 0x0000000e8e8e7220 */ /* 0x080fe20000410000 */
[-C--:B------:R-:W-:Y:S01]  /*6f80*/  FMUL.FTZ R143, R143, R14.reuse ;  /* 0x0000000e8f8f7220 */ /* 0x080fe20000410000 */
[----:B---3--:R-:W-:Y:S01]  /*6f90*/  FADD.FTZ R19, R167, R182 ;  /* 0x000000b6a7137221 */ /* 0x008fe20000010000 */
[-C--:B------:R-:W-:Y:S01]  /*6fa0*/  FMUL.FTZ R146, R146, R14.reuse ;  /* 0x0000000e92927220 */ /* 0x080fe20000410000 */
[-C--:B------:R-:W-:Y:S01]  /*6fb0*/  FMUL.FTZ R147, R147, R14.reuse ;  /* 0x0000000e93937220 */ /* 0x080fe20000410000 */
[----:B------:R-:W1:Y:S01]  /*6fc0*/  MUFU.EX2 R22, R187 ;  /* 0x000000bb00167308 */ /* 0x000e620000000800 */
[C---:B----4-:R-:W-:Y:S01]  /*6fd0*/  FADD.FTZ R186, R6.reuse, R19 ;  /* 0x0000001306ba7221 */ /* 0x050fe20000010000 */
[----:B------:R-:W-:Y:S01]  /*6fe0*/  F2FP.F16.F32.PACK_AB R167, R6, R167 ;  /* 0x000000a706a7723e */ /* 0x000fe200000000ff */
[-C--:B------:R-:W-:Y:S01]  /*6ff0*/  FMUL.FTZ R150, R150, R14.reuse ;  /* 0x0000000e96967220 */ /* 0x080fe20000410000 */
[----:B------:R-:W-:-:S04]  /*7000*/  FMUL.FTZ R151, R151, R14 ;  /* 0x0000000e97977220 */ /* 0x000fc80000410000 */
        /* <DEDUP_REMOVED lines=11> */
[----:B-1----:R-:W-:-:S07]  /*70c0*/  FADD.FTZ R19, R173, R190 ;  /* 0x000000bead137221 */ /* 0x002fce0000010000 */
[----:B------:R-:W1:Y:S01]  /*70d0*/  MUFU.EX2 R186, R193 ;  /* 0x000000c100ba7308 */ /* 0x000e620000000800 */
[C---:B--2---:R-:W-:Y:S01]  /*70e0*/  FADD.FTZ R178, R182.reuse, R19 ;  /* 0x00000013b6b27221 */ /* 0x044fe20000010000 */
[----:B------:R-:W-:-:S03]  /*70f0*/  F2FP.F16.F32.PACK_AB R173, R182, R173 ;  /* 0x000000adb6ad723e */ /* 0x000fc600000000ff */
[----:B0-----:R-:W-:-:S04]  /*7100*/  FADD.FTZ R13, R175, R178 ;  /* 0x000000b2af0d7221 */ /* 0x001fc80000010000 */
[C---:B-1----:R-:W-:Y:S01]  /*7110*/  FADD.FTZ R6, R186.reuse, R13 ;  /* 0x0000000dba067221 */ /* 0x042fe20000010000 */
[----:B------:R-:W-:Y:S01]  /*7120*/  F2FP.F16.F32.PACK_AB R175, R186, R175 ;  /* 0x000000afbaaf723e */ /* 0x000fe200000000ff */
[----:B------:R-:W-:Y:S06]  /*7130*/  @P0 BRA `(.L_x_11017) ;  /* 0x0000000000040947 */ /* 0x000fec0003800000 */
[----:B------:R-:W-:Y:S01]  /*7140*/  BPT.TRAP 0x1 ;  /* 0x000000040000795c */ /* 0x000fe20000300000 */
.L_x_11017:
[----:B------:R-:W-:Y:S01]  /*7150*/  PLOP3.LUT P1, PT, PT, PT, UP0, 0x40, 0x0 ;  /* 0x000000000000781c */ /* 0x000fe20003f2e808 */
[----:B------:R0:W1:-:S12]  /*7160*/  SYNCS.PHASECHK.TRANS64.TRYWAIT P0, [UR30+0x22850], R10 ;  /* 0x0228500aff0075a7 */ /* 0x000058000800015e */
[----:B0-----:R-:W-:Y:S05]  /*7170*/  @P1 BRA `(.L_x_11018) ;  /* 0x0000000000041947 */ /* 0x001fea0003800000 */
[----:B------:R-:W-:Y:S01]  /*7180*/  BPT.TRAP 0x1 ;  /* 0x000000040000795c */ /* 0x000fe20000300000 */
.L_x_11018:
[----:B-1----:R-:W-:Y:S05]  /*7190*/  @P0 BRA `(.L_x_11019) ;  /* 0x0000000000080947 */ /* 0x002fea0003800000 */
[----:B------:R-:W0:Y:S02]  /*71a0*/  SYNCS.PHASECHK.TRANS64.TRYWAIT P0, [UR30+0x22850], R10 ;  /* 0x0228500aff0075a7 */ /* 0x000e24000800015e */
[----:B0-----:R-:W-:Y:S05]  /*71b0*/  @!P0 BRA `(.L_x_11020) ;  /* 0x000000bc00e08947 */ /* 0x001fea0003800000 */
.L_x_11019:
[----:B------:R1:W-:Y:S01]  /*71c0*/  BAR.SYNC.DEFER_BLOCKING R5, 0x100 ;  /* 0x000400050000751d */ /* 0x0003e20000010000 */
[----:B------:R-:W-:Y:S01]  /*71d0*/  UIMAD UR18, UR24, 0xc00, UR6 ;  /* 0x00000c00181278a4 */ /* 0x000fe2000f8e0206 */
[----:B------:R-:W-:-:S04]  /*71e0*/  PLOP3.LUT P0, PT, PT, PT, UP0, 0x40, 0x0 ;  /* 0x000000000000781c */ /* 0x000fc80003f0e808 */
[----:B------:R-:W-:Y:S02]  /*71f0*/  UMOV UR11, 0x40000040 ;  /* 0x40000040000b7882 */ /* 0x000fe40000000000 */
[----:B------:R-:W-:Y:S01]  /*7200*/  UMOV UR10, UR18 ;  /* 0x00000012000a7c82 */ /* 0x000fe20008000000 */
        /* <DEDUP_REMOVED lines=35> */
.L_x_11021:
[----:B------:R-:W-:Y:S01]  /*7440*/  UIADD3 UR30, UR30, 0x22860, URZ ;  /* 0x000228601e1e7890 */ /* 0x000fe2000fffe03f */
[C---:B------:R-:W-:Y:S01]  /*7450*/  ISETP.GT.AND P0, PT, R11.reuse, UR27, PT ;  /* 0x0000001b0b007c0c */ /* 0x040fe2000bf04270 */
[----:B------:R-:W-:Y:S02]  /*7460*/  VIADD R11, R11, 0xffffffff ;  /* 0xffffffff0b0b7836 */ /* 0x000fe40000000000 */
[----:B------:R-:W-:Y:S01]  /*7470*/  UPRMT UR30, UR5, 0x654, UR30 ;  /* 0x00000654051e7896 */ /* 0x000fe2000800001e */
[----:B0-----:R-:W-:Y:S02]  /*7480*/  IMAD.MOV.U32 R13, RZ, RZ, R9 ;  /* 0x000000ffff0d7224 */ /* 0x001fe400078e0009 */
[----:B------:R-:W-:-:S06]  /*7490*/  IMAD.MOV.U32 R12, RZ, RZ, R8 ;  /* 0x000000ffff0c7224 */ /* 0x000fcc00078e0008 */
[----:B------:R-:W-:Y:S01]  /*74a0*/  SYNCS.ARRIVE.TRANS64.RED.A1T0 RZ, [UR30], RZ ;  /* 0x000000ffffff79a7 */ /* 0x000fe2000810041e */
[----:B------:R-:W-:Y:S05]  /*74b0*/  @P0 BRA `(.L_x_11022) ;  /* 0xffffffd000040947 */ /* 0x000fea000383ffff */
.L_x_11003:
[----:B------:R-:W-:Y:S01]  /*74c0*/  UISETP.NE.AND UP2, UPT, UR40, URZ, UPT ;  /* 0x0000003f2800728c */ /* 0x000fe2000bf45270 */
[----:B------:R-:W-:Y:S01]  /*74d0*/  R2UR UR22, R18 ;  /* 0x00000000121672ca */ /* 0x000fe200000e0000 */
[----:B------:R-:W-:Y:S02]  /*74e0*/  UISETP.NE.AND UP1, UPT, UR43, URZ, UPT ;  /* 0x0000003f2b00728c */ /* 0x000fe4000bf25270 */
[----:B------:R-:W-:Y:S02]  /*74f0*/  UIADD3 UR26, UR26, 0x7f, URZ ;  /* 0x0000007f1a1a7890 */ /* 0x000fe4000fffe03f */
[----:B------:R-:W-:Y:S02]  /*7500*/  UIADD3 UR18, -UR15, 0x1, URZ ;  /* 0x000000010f127890 */ /* 0x000fe4000fffe13f */
[----:B------:R-:W-:Y:S01]  /*7510*/  PLOP3.LUT P0, PT, PT, PT, UP1, 0x40, 0x0 ;  /* 0x000000000000781c */ /* 0x000fe20003f0e818 */
[----:B------:R-:W-:Y:S02]  /*7520*/  ULDC UR19, c[0x0][0x2f0] ;  /* 0x0000bc0000137ab9 */ /* 0x000fe40000000800 */
[----:B------:R-:W-:Y:S01]  /*7530*/  @UP2 ULDC UR10, c[0x0][0x44c] ;  /* 0x00011300000a2ab9 */ /* 0x000fe20000000800 */
[----:B------:R-:W-:Y:S01]  /*7540*/  @UP2 ULDC UR23, c[0x0][0x450] ;  /* 0x0001140000172ab9 */ /* 0x000fe20000000800 */
[----:B------:R-:W-:-:S02]  /*7550*/  UIMAD.WIDE.U32 UR10, UR26, UR10, URZ ;  /* 0x0000000a1a0a72a5 */ /* 0x000fc4000f8e003f */
[----:B------:R-:W-:Y:S01]  /*7560*/  UMOV UR15, UR26 ;  /* 0x0000001a000f7c82 */ /* 0x000fe20008000000 */
[----:B------:R-:W-:Y:S02]  /*7570*/  UIMAD UR18, UR22, UR19, UR18 ;  /* 0x00000013161272a4 */ /* 0x000fe4000f8e0212 */
[----:B------:R-:W-:-:S04]  /*7580*/  @UP2 USHF.R.U32.HI UR15, URZ, UR23, UR11 ;  /* 0x000000173f0f2299 */ /* 0x000fc8000801160b */
[----:B------:R-:W-:-:S03]  /*7590*/  UIADD3 UR15, UR18, UR15, URZ ;  /* 0x0000000f120f7290 */ /* 0x000fc6000fffe03f */
[----:B------:R-:W-:Y:S02]  /*75a0*/  ULDC UR18, c[0x0][0x9dc] ;  /* 0x0002770000127ab9 */ /* 0x000fe40000000800 */
        /* <DEDUP_REMOVED lines=13> */
.L_x_11024:
[----:B------:R-:W-:Y:S02]  /*7680*/  ULDC UR19, c[0x0][0x9e4] ;  /* 0x0002790000137ab9 */ /* 0x000fe40000000800 */
[----:B------:R-:W-:-:S11]  /*7690*/  UISETP.NE.AND UP1, UPT, UR19, 0x1, UPT ;  /* 0x000000011300788c */ /* 0x000fd6000bf25270 */
[----:B------:R-:W-:Y:S02]  /*76a0*/  @UP1 ULDC.64 UR22, c[0x0][0x9e8] ;  /* 0x00027a0000161ab9 */ /* 0x000fe40000000a00 */
[----:B------:R-:W-:-:S04]  /*76b0*/  UIMAD.WIDE.U32 UR10, UR15, UR22, URZ ;  /* 0x000000160f0a72a5 */ /* 0x000fc8000f8e003f */
[----:B------:R-:W-:-:S12]  /*76c0*/  @UP1 USHF.R.U32.HI UR15, URZ, UR23, UR11 ;  /* 0x000000173f0f1299 */ /* 0x000fd8000801160b */
.L_x_11025:
[----:B------:R-:W-:-:S04]  /*76d0*/  UIMAD UR15, UR15, UR19, URZ ;  /* 0x000000130f0f72a4 */ /* 0x000fc8000f8e023f */
[----:B------:R-:W-:-:S04]  /*76e0*/  UISETP.LT.AND UP1, UPT, UR18, UR15, UPT ;  /* 0x0000000f1200728c */ /* 0x000fc8000bf21270 */
[----:B------:R-:W-:-:S12]  /*76f0*/  USEL UR18, UR18, UR15, !UP1 ;  /* 0x0000000f12127287 */ /* 0x000fd8000c800000 */
.L_x_11023:
[----:B------:R-:W-:-:S04]  /*7700*/  UIADD3 UR10, UR18, 0x5f, URZ ;  /* 0x0000005f120a7890 */ /* 0x000fc8000fffe03f */
        /* <DEDUP_REMOVED lines=8> */
[----:B------:R-:W-:Y:S01]  /*7790*/  ULDC UR27, c[0x0][0x988] ;  /* 0x00026200001b7ab9 */ /* 0x000fe20000000800 */
[----:B------:R-:W-:Y:S02]  /*77a0*/  IMAD.MOV.U32 R13, RZ, RZ, R8 ;  /* 0x000000ffff0d7224 */ /* 0x000fe400078e0008 */
[----:B------:R-:W-:-:S07]  /*77b0*/  IMAD.MOV.U32 R12, RZ, RZ, R11 ;  /* 0x000000ffff0c7224 */ /* 0x000fce00078e000b */
.L_x_11037:
[----:B------:R-:W-:Y:S01]  /*77c0*/  UIADD3 UR24, UR24, 0x1, URZ ;  /* 0x0000000118187890 */ /* 0x000fe2000fffe03f */
[----:B------:R-:W-:Y:S02]  /*77d0*/  PLOP3.LUT P1, PT, PT, PT, UP0, 0x40, 0x0 ;  /* 0x000000000000781c */ /* 0x000fe40003f2e808 */
[C---:B------:R-:W-:Y:S01]  /*77e0*/  ISETP.GT.AND P0, PT, R12.reuse, UR26, PT ;  /* 0x0000001a0c007c0c */ /* 0x040fe2000bf04270 */
[----:B------:R-:W-:Y:S01]  /*77f0*/  UISETP.NE.AND UP1, UPT, UR24, 0x2, UPT ;  /* 0x000000021800788c */ /* 0x000fe2000bf25270 */
[----:B------:R-:W-:-:S03]  /*7800*/  VIADD R12, R12, 0xffffffff ;  /* 0xffffffff0c0c7836 */ /* 0x000fc60000000000 */
[----:B------:R-:W-:Y:S02]  /*7810*/  USEL UR10, URZ, 0x1, UP1 ;  /* 0x000000013f0a7887 */ /* 0x000fe40008800000 */
[----:B------:R-:W-:Y:S02]  /*7820*/  USEL UR24, UR24, URZ, UP1 ;  /* 0x0000003f18187287 */ /* 0x000fe40008800000 */
[----:B------:R-:W-:Y:S02]  /*7830*/  ULOP3.LUT UR7, UR7, UR10, URZ, 0x3c, !UPT ;  /* 0x0000000a07077292 */ /* 0x000fe4000f8e3c3f */
[----:B012---:R-:W-:Y:S10]  /*7840*/  @P1 BRA `(.L_x_11027) ;  /* 0x0000000000041947 */ /* 0x007ff40003800000 */
[----:B------:R-:W-:Y:S01]  /*7850*/  BPT.TRAP 0x1 ;  /* 0x000000040000795c */ /* 0x000fe20000300000 */
.L_x_11027:
[----:B------:R-:W-:Y:S01]  /*7860*/  PLOP3.LUT P2, PT, PT, PT, UP0, 0x40, 0x0 ;  /* 0x000000000000781c */ /* 0x000fe20003f4e808 */
[----:B------:R-:W-:Y:S01]  /*7870*/  ULEA UR28, UR24, UR38, 0x3 ;  /* 0x00000026181c7291 */ /* 0x000fe2000f8e183f */
[----:B------:R-:W-:-:S05]  /*7880*/  IMAD.U32 R11, RZ, RZ, UR7 ;  /* 0x00000007ff0b7e24 */ /* 0x000fca000f8e00ff */
[----:B------:R-:W-:-:S04]  /*7890*/  SHF.L.U32 R11, R11, 0x1f, RZ ;  /* 0x0000001f0b0b7819 */ /* 0x000fc800000006ff */
[----:B------:R0:W1:Y:S02]  /*78a0*/  SYNCS.PHASECHK.TRANS64.TRYWAIT P1, [UR28+0x22830], R11 ;  /* 0x0228300bff0075a7 */ /* 0x000064000802015c */
[----:B------:R-:W-:Y:S05]  /*78b0*/  @P2 BRA `(.L_x_11028) ;  /* 0x0000000000042947 */ /* 0x000fea0003800000 */
[----:B------:R-:W-:Y:S01]  /*78c0*/  BPT.TRAP 0x1 ;  /* 0x000000040000795c */ /* 0x000fe20000300000 */
.L_x_11028:
[----:B-1----:R-:W-:Y:S05]  /*78d0*/  @P1 BRA `(.L_x_11029) ;  /* 0x0000000000081947 */ /* 0x002fea0003800000 */
[----:B------:R-:W1:Y:S02]  /*78e0*/  SYNCS.PHASECHK.TRANS64.TRYWAIT P1, [UR28+0x22830], R11 ;  /* 0x0228300bff0075a7 */ /* 0x000e64000802015c */
[----:B-1----:R-:W-:Y:S05]  /*78f0*/  @!P1 BRA `(.L_x_11030) ;  /* 0x000000b800289947 */ /* 0x002fea0003800000 */
.L_x_11029:
[----:B------:R-:W-:Y:S01]  /*7900*/  UIMAD UR22, UR24, 0x300, UR4 ;  /* 0x00000300181678a4 */ /* 0x000fe2000f8e0204 */
[----:B------:R-:W-:Y:S01]  /*7910*/  WARPGROUP.ARRIVE ;  /* 0x00000000000079c5 */ /* 0x000fe20000000000 */
[----:B------:R-:W-:Y:S01]  /*7920*/  UMOV UR23, 0x40000040 ;  /* 0x4000004000177882 */ /* 0x000fe20000000000 */
[----:B------:R-:W-:Y:S01]  /*7930*/  UMOV UR11, 0x40000040 ;  /* 0x40000040000b7882 */ /* 0x000fe20000000000 */
[----:B------:R-:W-:Y:S01]  /*7940*/  UIADD3 UR10, UR22, 0x2, URZ ;  /* 0x00000002160a7890 */ /* 0x000fe2000fffe03f */
[----:B------:R-:W-:Y:S01]  /*7950*/  PLOP3.LUT P1, PT, PT, PT, UP0, 0x40, 0x0 ;  /* 0x000000000000781c */ /* 0x000fe20003f2e808 */
[----:B------:R-:W-:Y:S01]  /*7960*/  UIADD3 UR14, UR22, 0x4, URZ ;  /* 0x00000004160e7890 */ /* 0x000fe2000fffe03f */
[----:B-12---:R-:W-:Y:S01]  /*7970*/  IADD3 R4, -R16, 0xb, RZ ;  /* 0x0000000b10047810 */ /* 0x006fe20007ffe1ff */
        /* <DEDUP_REMOVED lines=17> */
.L_x_11031:
[----:B------:R-:W-:Y:S01]  /*7a90*/  FMNMX.FTZ R8, R152, R13, !PT ;  /* 0x0000000d98087209 */ /* 0x000fe20007810000 */
[----:B------:R-:W-:Y:S01]  /*7aa0*/  UMOV UR14, UR27 ;  /* 0x0000001b000e7c82 */ /* 0x000fe20008000000 */
[----:B------:R-:W-:Y:S01]  /*7ab0*/  FMNMX.FTZ R14, R154, R203, !PT ;  /* 0x000000cb9a0e7209 */ /* 0x000fe20007810000 */
[----:B------:R-:W-:Y:S01]  /*7ac0*/  UIADD3 UR10, UR28, 0x22840, URZ ;  /* 0x000228401c0a7890 */ /* 0x000fe2000fffe03f */
[----:B------:R-:W-:Y:S02]  /*7ad0*/  FMNMX.FTZ R9, R153, R8, !PT ;  /* 0x0000000899097209 */ /* 0x000fe40007810000 */
[----:B------:R-:W-:Y:S01]  /*7ae0*/  PLOP3.LUT P1, PT, PT, PT, UP0, 0x40, 0x0 ;  /* 0x000000000000781c */ /* 0x000fe20003f2e808 */
        /* <DEDUP_REMOVED lines=34> */
[----:B--2---:R-:W-:Y:S02]  /*7d10*/  FMNMX.FTZ R8, R15, R8, !PT ;  /* 0x000000080f087209 */ /* 0x004fe40007810000 */
[----:B------:R-:W-:-:S03]  /*7d20*/  FMNMX.FTZ R14, R170, R9, !PT ;  /* 0x00000009aa0e7209 */ /* 0x000fc60007810000 */
        /* <DEDUP_REMOVED lines=30> */
[--C-:B------:R-:W-:Y:S01]  /*7f10*/  FFMA.FTZ R176, R181, UR14, -R205.reuse ;  /* 0x0000000eb5b07c23 */ /* 0x100fe200080108cd */
[--C-:B------:R-:W-:Y:S01]  /*7f20*/  FFMA.FTZ R157, R185, UR14, -R205.reuse ;  /* 0x0000000eb99d7c23 */ /* 0x100fe200080108cd */
[----:B------:R-:W-:Y:S01]  /*7f30*/  FMNMX.FTZ R9, R187, R14, !PT ;  /* 0x0000000ebb097209 */ /* 0x000fe20007810000 */
[--C-:B------:R-:W-:Y:S01]  /*7f40*/  FFMA.FTZ R181, R189, UR14, -R205.reuse ;  /* 0x0000000ebdb57c23 */ /* 0x100fe200080108cd */
[--C-:B------:R-:W-:Y:S01]  /*7f50*/  FFMA.FTZ R152, R192, UR14, -R205.reuse ;  /* 0x0000000ec0987c23 */ /* 0x100fe200080108cd */
[----:B------:R-:W-:Y:S01]  /*7f60*/  FFMA.FTZ R185, R193, UR14, -R205 ;  /* 0x0000000ec1b97c23 */ /* 0x000fe200080108cd */
[----:B------:R-:W-:Y:S01]  /*7f70*/  FMNMX.FTZ R14, R190, R9, !PT ;  /* 0x00000009be0e7209 */ /* 0x000fe20007810000 */
[----:B------:R-:W4:Y:S01]  /*7f80*/  MUFU.EX2 R201, R201 ;  /* 0x000000c900c97308 */ /* 0x000f220000000800 */
[----:B--2---:R-:W-:Y:S01]  /*7f90*/  FFMA.FTZ R7, R10, R7, R23 ;  /* 0x000000070a077223 */ /* 0x004fe20000010017 */
[--C-:B------:R-:W-:Y:S01]  /*7fa0*/  FFMA.FTZ R196, R196, UR14, -R205.reuse ;  /* 0x0000000ec4c47c23 */ /* 0x100fe200080108cd */
[----:B------:R-:W-:Y:S01]  /*7fb0*/  FMNMX.FTZ R9, R191, R14, !PT ;  /* 0x0000000ebf097209 */ /* 0x000fe20007810000 */
[----:B------:R-:W-:Y:S01]  /*7fc0*/  FFMA.FTZ R180, R197, UR14, -R205 ;  /* 0x0000000ec5b47c23 */ /* 0x000fe200080108cd */
[-C--:B------:R-:W-:Y:S01]  /*7fd0*/  FMUL.FTZ R24, R24, R10.reuse ;  /* 0x0000000a18187220 */ /* 0x080fe20000410000 */
[-C--:B------:R-:W-:Y:S01]  /*7fe0*/  FMUL.FTZ R25, R25, R10.reuse ;  /* 0x0000000a19197220 */ /* 0x080fe20000410000 */
[----:B------:R-:W-:Y:S01]  /*7ff0*/  FMNMX.FTZ R14, R194, R9, !PT ;  /* 0x00000009c20e7209 */ /* 0x000fe20007810000 */
[----:B------:R-:W-:Y:S01]  /*8000*/  MUFU.EX2 R204, R204 ;  /* 0x000000cc00cc7308 */ /* 0x000fe20000000800 */
[----:B---3--:R-:W-:Y:S01]  /*8010*/  FADD.FTZ R172, R202, R7 ;  /* 0x00000007caac7221 */ /* 0x008fe20000010000 */
        /* <DEDUP_REMOVED lines=39> */
[----:B------:R-:W-:Y:S01]  /*8290*/  FFMA.FTZ R14, R188, UR14, -R205 ;  /* 0x0000000ebc0e7c23 */ /* 0x000fe200080108cd */
[----:B------:R-:W-:Y:S01]  /*82a0*/  MUFU.EX2 R164, R164 ;  /* 0x000000a400a47308 */ /* 0x000fe20000000800 */
[-C--:B------:R-:W-:Y:S01]  /*82b0*/  FMUL.FTZ R88, R88, R10.reuse ;  /* 0x0000000a58587220 */ /* 0x080fe20000410000 */
[-C--:B------:R-:W-:Y:S01]  /*82c0*/  FMUL.FTZ R89, R89, R10.reuse ;  /* 0x0000000a59597220 */ /* 0x080fe20000410000 */
[----:B------:R-:W2:Y:S01]  /*82d0*/  SHFL.BFLY PT, R168, R13, 0x1, 0x1f ;  /* 0x0c201f000da87f89 */ /* 0x000ea200000e0000 */
        /* <DEDUP_REMOVED lines=23> */
[----:B--2---:R-:W-:Y:S01]  /*8450*/  FMNMX.FTZ R9, R13, R168, !PT ;  /* 0x000000a80d097209 */ /* 0x004fe20007810000 */
[-C--:B------:R-:W-:Y:S01]  /*8460*/  FMUL.FTZ R132, R132, R10.reuse ;  /* 0x0000000a84847220 */ /* 0x080fe20000410000 */
[-C--:B------:R-:W-:Y:S01]  /*8470*/  FMUL.FTZ R133, R133, R10.reuse ;  /* 0x0000000a85857220 */ /* 0x080fe20000410000 */
[-C--:B------:R-:W-:Y:S01]  /*8480*/  FMUL.FTZ R136, R136, R10.reuse ;  /* 0x0000000a88887220 */ /* 0x080fe20000410000 */
[-C--:B------:R-:W-:Y:S01]  /*8490*/  FMUL.FTZ R137, R137, R10.reuse ;  /* 0x0000000a89897220 */ /* 0x080fe20000410000 */
[----:B------:R-:W-:Y:S01]  /*84a0*/  FADD.FTZ R168, -R9, R203 ;  /* 0x000000cb09a87221 */ /* 0x000fe20000010100 */
[----:B------:R-:W-:Y:S01]  /*84b0*/  MUFU.EX2 R160, R160 ;  /* 0x000000a000a07308 */ /* 0x000fe20000000800 */
[-C--:B------:R-:W-:Y:S01]  /*84c0*/  FMUL.FTZ R140, R140, R10.reuse ;  /* 0x0000000a8c8c7220 */ /* 0x080fe20000410000 */
[-C--:B------:R-:W-:Y:S01]  /*84d0*/  FMUL.FTZ R141, R141, R10.reuse ;  /* 0x0000000a8d8d7220 */ /* 0x080fe20000410000 */
[----:B------:R-:W-:Y:S01]  /*84e0*/  FMUL.FTZ R177, R168, UR14 ;  /* 0x0000000ea8b17c20 */ /* 0x000fe20008410000 */
[----:B------:R-:W-:Y:S01]  /*84f0*/  FMUL.FTZ R168, R9, UR14 ;  /* 0x0000000e09a87c20 */ /* 0x000fe20008410000 */
[-C--:B------:R-:W-:Y:S01]  /*8500*/  FMUL.FTZ R144, R144, R10.reuse ;  /* 0x0000000a90907220 */ /* 0x080fe20000410000 */
[-C--:B------:R-:W-:Y:S01]  /*8510*/  FMUL.FTZ R145, R145, R10.reuse ;  /* 0x0000000a91917220 */ /* 0x080fe20000410000 */
[----:B------:R-:W-:Y:S01]  /*8520*/  FMUL.FTZ R148, R148, R10 ;  /* 0x0000000a94947220 */ /* 0x000fe20000410000 */
        /* <DEDUP_REMOVED lines=11> */
[----:B------:R-:W-:Y:S01]  /*85e0*/  FFMA.FTZ R166, R167, UR14, -R168 ;  /* 0x0000000ea7a67c23 */ /* 0x000fe200080108a8 */
[----:B----4-:R-:W-:Y:S01]  /*85f0*/  FADD.FTZ R171, R201, R172 ;  /* 0x000000acc9ab7221 */ /* 0x010fe20000010000 */
        /* <DEDUP_REMOVED lines=10> */
[--C-:B------:R-:W-:Y:S01]  /*86a0*/  FFMA.FTZ R191, R191, UR14, -R168.reuse ;  /* 0x0000000ebfbf7c23 */ /* 0x100fe200080108a8 */
[--C-:B------:R-:W-:Y:S01]  /*86b0*/  FFMA.FTZ R194, R194, UR14, -R168.reuse ;  /* 0x0000000ec2c27c23 */ /* 0x100fe200080108a8 */
[----:B------:R-:W-:Y:S01]  /*86c0*/  FFMA.FTZ R195, R195, UR14, -R168 ;  /* 0x0000000ec3c37c23 */ /* 0x000fe200080108a8 */
[----:B------:R-:W4:Y:S01]  /*86d0*/  MUFU.EX2 R155, R155 ;  /* 0x0000009b009b7308 */ /* 0x000f220000000800 */
[----:B--2---:R-:W-:Y:S01]  /*86e0*/  FFMA.FTZ R170, R177, R6, R154 ;  /* 0x00000006b1aa7223 */ /* 0x004fe2000001009a */
[--C-:B------:R-:W-:Y:S01]  /*86f0*/  FFMA.FTZ R198, R198, UR14, -R168.reuse ;  /* 0x0000000ec6c67c23 */ /* 0x100fe200080108a8 */
[----:B------:R-:W-:Y:S01]  /*8700*/  FFMA.FTZ R199, R199, UR14, -R168 ;  /* 0x0000000ec7c77c23 */ /* 0x000fe200080108a8 */
[----:B------:R-:W-:Y:S01]  /*8710*/  FMUL.FTZ R149, R149, R10 ;  /* 0x0000000a95957220 */ /* 0x000fe20000410000 */
        /* <DEDUP_REMOVED lines=34> */
[----:B------:R-:W-:Y:S01]  /*8940*/  FMUL.FTZ R67, R67, R177 ;  /* 0x000000b143437220 */ /* 0x000fe20000410000 */
[----:B------:R-:W3:Y:S01]  /*8950*/  MUFU.EX2 R166, R166 ;  /* 0x000000a600a67308 */ /* 0x000ee20000000800 */
[----:B----4-:R-:W-:Y:S01]  /*8960*/  FADD.FTZ R170, R162, R175 ;  /* 0x000000afa2aa7221 */ /* 0x010fe20000010000 */
[----:B------:R-:W-:Y:S01]  /*8970*/  FADD.FTZ R175, R165, R172 ;  /* 0x000000aca5af7221 */ /* 0x000fe20000010000 */
[----:B------:R-:W-:Y:S01]  /*8980*/  F2FP.F16.F32.PACK_AB R172, R202, R23 ;  /* 0x00000017caac723e */ /* 0x000fe200000000ff */
[----:B------:R-:W-:Y:S01]  /*8990*/  FMUL.FTZ R70, R70, R177 ;  /* 0x000000b146467220 */ /* 0x000fe20000410000 */
[----:B------:R-:W-:Y:S01]  /*89a0*/  F2FP.F16.F32.PACK_AB R169, R162, R169 ;  /* 0x000000a9a2a9723e */ /* 0x000fe200000000ff */
[----:B------:R-:W-:Y:S01]  /*89b0*/  FADD.FTZ R174, R164, R175 ;  /* 0x000000afa4ae7221 */ /* 0x000fe20000010000 */
[----:B------:R-:W-:Y:S01]  /*89c0*/  F2FP.F16.F32.PACK_AB R175, R158, R155 ;  /* 0x0000009b9eaf723e */ /* 0x000fe200000000ff */
[----:B------:R-:W4:Y:S01]  /*89d0*/  MUFU.EX2 R163, R163 ;  /* 0x000000a300a37308 */ /* 0x000f220000000800 */
[----:B--2---:R-:W-:Y:S01]  /*89e0*/  FADD.FTZ R171, R159, R170 ;  /* 0x000000aa9fab7221 */ /* 0x004fe20000010000 */
[C---:B------:R-:W-:Y:S01]  /*89f0*/  FADD.FTZ R168, R153.reuse, R174 ;  /* 0x000000ae99a87221 */ /* 0x040fe20000010000 */
[----:B------:R-:W-:Y:S01]  /*8a00*/  F2FP.F16.F32.PACK_AB R164, R153, R164 ;  /* 0x000000a499a4723e */ /* 0x000fe200000000ff */
[----:B------:R-:W-:Y:S01]  /*8a10*/  FMUL.FTZ R71, R71, R177 ;  /* 0x000000b147477220 */ /* 0x000fe20000410000 */
[----:B------:R-:W-:Y:S01]  /*8a20*/  F2FP.F16.F32.PACK_AB R174, R204, R201 ;  /* 0x000000c9ccae723e */ /* 0x000fe200000000ff */
        /* <DEDUP_REMOVED lines=19> */
[----:B--2---:R-:W-:Y:S01]  /*8b60*/  FADD.FTZ R170, R184, R171 ;  /* 0x000000abb8aa7221 */ /* 0x004fe20000010000 */
[----:B------:R-:W-:Y:S01]  /*8b70*/  FADD.FTZ R171, R19, R168 ;  /* 0x000000a813ab7221 */ /* 0x000fe20000010000 */
[----:B------:R-:W-:Y:S01]  /*8b80*/  F2FP.F16.F32.PACK_AB R168, R22, R21 ;  /* 0x0000001516a8723e */ /* 0x000fe200000000ff */
[-C--:B------:R-:W-:Y:S01]  /*8b90*/  FMUL.FTZ R102, R102, R177.reuse ;  /* 0x000000b166667220 */ /* 0x080fe20000410000 */
[-C--:B------:R-:W-:Y:S01]  /*8ba0*/  FMUL.FTZ R103, R103, R177.reuse ;  /* 0x000000b167677220 */ /* 0x080fe20000410000 */
[----:B------:R-:W-:Y:S01]  /*8bb0*/  FADD.FTZ R171, R200, R171 ;  /* 0x000000abc8ab7221 */ /* 0x000fe20000010000 */
[-C--:B------:R-:W-:Y:S01]  /*8bc0*/  FMUL.FTZ R106, R106, R177.reuse ;  /* 0x000000b16a6a7220 */ /* 0x080fe20000410000 */
[----:B------:R-:W2:Y:S01]  /*8bd0*/  MUFU.EX2 R178, R178 ;  /* 0x000000b200b27308 */ /* 0x000ea20000000800 */
[----:B---3--:R-:W-:Y:S01]  /*8be0*/  FADD.FTZ R187, R167, R170 ;  /* 0x000000aaa7bb7221 */ /* 0x008fe20000010000 */
[----:B------:R-:W-:Y:S01]  /*8bf0*/  FADD.FTZ R22, R160, R171 ;  /* 0x000000aba0167221 */ /* 0x000fe20000010000 */
[----:B------:R-:W-:Y:S01]  /*8c00*/  F2FP.F16.F32.PACK_AB R170, R165, R20 ;  /* 0x00000014a5aa723e */ /* 0x000fe200000000ff */
[----:B------:R-:W-:Y:S01]  /*8c10*/  FMUL.FTZ R107, R107, R177 ;  /* 0x000000b16b6b7220 */ /* 0x000fe20000410000 */
[----:B------:R-:W-:Y:S01]  /*8c20*/  F2FP.F16.F32.PACK_AB R171, R166, R159 ;  /* 0x0000009fa6ab723e */ /* 0x000fe200000000ff */
[----:B------:R-:W-:Y:S01]  /*8c30*/  FMUL.FTZ R110, R110, R177 ;  /* 0x000000b16e6e7220 */ /* 0x000fe20000410000 */
[----:B------:R-:W-:Y:S01]  /*8c40*/  F2FP.F16.F32.PACK_AB R166, R200, R19 ;  /* 0x00000013c8a6723e */ /* 0x000fe200000000ff */
[----:B------:R-:W3:Y:S01]  /*8c50*/  MUFU.EX2 R161, R161 ;  /* 0x000000a100a17308 */ /* 0x000ee20000000800 */
[----:B----4-:R-:W-:Y:S01]  /*8c60*/  FADD.FTZ R187, R188, R187 ;  /* 0x000000bbbcbb7221 */ /* 0x010fe20000010000 */
[----:B------:R-:W-:Y:S01]  /*8c70*/  F2FP.F16.F32.PACK_AB R165, R184, R163 ;  /* 0x000000a3b8a5723e */ /* 0x000fe200000000ff */
[----:B------:R-:W-:Y:S01]  /*8c80*/  FMUL.FTZ R111, R111, R177 ;  /* 0x000000b16f6f7220 */ /* 0x000fe20000410000 */
[----:B------:R-:W-:Y:S01]  /*8c90*/  F2FP.F16.F32.PACK_AB R167, R188, R167 ;  /* 0x000000a7bca7723e */ /* 0x000fe200000000ff */
        /* <DEDUP_REMOVED lines=29> */
[----:B------:R-:W-:-:S06]  /*8e70*/  FMUL.FTZ R151, R151, R177 ;  /* 0x000000b197977220 */ /* 0x000fcc0000410000 */
[----:B------:R-:W2:Y:S01]  /*8e80*/  MUFU.EX2 R7, R7 ;  /* 0x0000000700077308 */ /* 0x000ea20000000800 */
[----:B---3--:R-:W-:-:S07]  /*8e90*/  FADD.FTZ R20, R6, R21 ;  /* 0x0000001506147221 */ /* 0x008fce0000010000 */
        /* <DEDUP_REMOVED lines=40> */
[C---:B--2---:R-:W-:Y:S01]  /*9120*/  FADD.FTZ R7, R180.reuse, R7 ;  /* 0x00000007b4077221 */ /* 0x044fe20000010000 */
[----:B------:R-:W-:Y:S02]  /*9130*/  F2FP.F16.F32.PACK_AB R154, R180, R13 ;  /* 0x0000000db49a723e */ /* 0x000fe400000000ff */
[C---:B---3--:R-:W-:Y:S01]  /*9140*/  FADD.FTZ R6, R20.reuse, R15 ;  /* 0x0000000f14067221 */ /* 0x048fe20000010000 */
[----:B------:R-:W-:Y:S01]  /*9150*/  F2FP.F16.F32.PACK_AB R155, R20, R155 ;  /* 0x0000009b149b723e */ /* 0x000fe200000000ff */
[----:B------:R-:W-:Y:S06]  /*9160*/  @P1 BRA `(.L_x_11032) ;  /* 0x0000000000041947 */ /* 0x000fec0003800000 */
[----:B------:R-:W-:Y:S01]  /*9170*/  BPT.TRAP 0x1 ;  /* 0x000000040000795c */ /* 0x000fe20000300000 */
.L_x_11032:
[----:B------:R-:W-:Y:S01]  /*9180*/  PLOP3.LUT P2, PT, PT, PT, UP0, 0x40, 0x0 ;  /* 0x000000000000781c */ /* 0x000fe20003f4e808 */
[----:B------:R2:W3:-:S12]  /*9190*/  SYNCS.PHASECHK.TRANS64.TRYWAIT P1, [UR28+0x22850], R11 ;  /* 0x0228500bff0075a7 */ /* 0x0004d8000802015c */
[----:B--2---:R-:W-:Y:S05]  /*91a0*/  @P2 BRA `(.L_x_11033) ;  /* 0x0000000000042947 */ /* 0x004fea0003800000 */
[----:B------:R-:W-:Y:S01]  /*91b0*/  BPT.TRAP 0x1 ;  /* 0x000000040000795c */ /* 0x000fe20000300000 */
.L_x_11033:
[----:B---3--:R-:W-:Y:S05]  /*91c0*/  @P1 BRA `(.L_x_11034) ;  /* 0x0000000000081947 */ /* 0x008fea0003800000 */
[----:B------:R-:W2:Y:S02]  /*91d0*/  SYNCS.PHASECHK.TRANS64.TRYWAIT P1, [UR28+0x22850], R11 ;  /* 0x0228500bff0075a7 */ /* 0x000ea4000802015c */
[----:B--2---:R-:W-:Y:S05]  /*91e0*/  @!P1 BRA `(.L_x_11035) ;  /* 0x000000a000049947 */ /* 0x004fea0003800000 */
.L_x_11034:
        /* <DEDUP_REMOVED lines=38> */
[----:B---3--:R-:W-:Y:S05]  /*9450*/  @P1 BRA `(.L_x_11036) ;  /* 0x0000000000041947 */ /* 0x008fea0003800000 */
[----:B------:R-:W-:Y:S01]  /*9460*/  BPT.TRAP 0x1 ;  /* 0x000000040000795c */ /* 0x000fe20000300000 */
.L_x_11036:
[----:B------:R-:W-:Y:S01]  /*9470*/  UIADD3 UR28, UR28, 0x22860, URZ ;  /* 0x000228601c1c7890 */ /* 0x000fe2000fffe03f */
[----:B------:R-:W-:Y:S02]  /*9480*/  IMAD.MOV.U32 R203, RZ, RZ, R9 ;  /* 0x000000ffffcb7224 */ /* 0x000fe400078e0009 */
[----:B------:R-:W-:Y:S01]  /*9490*/  IMAD.MOV.U32 R13, RZ, RZ, R8 ;  /* 0x000000ffff0d7224 */ /* 0x000fe200078e0008 */
[----:B------:R-:W-:-:S09]  /*94a0*/  UPRMT UR28, UR5, 0x654, UR28 ;  /* 0x00000654051c7896 */ /* 0x000fd2000800001c */
[----:B------:R-:W-:Y:S01]  /*94b0*/  SYNCS.ARRIVE.TRANS64.RED.A1T0 RZ, [UR28], RZ ;  /* 0x000000ffffff79a7 */ /* 0x000fe2000810041c */
[----:B------:R-:W-:Y:S05]  /*94c0*/  @P0 BRA `(.L_x_11037) ;  /* 0xffffffe000bc0947 */ /* 0x000fea000383ffff */
[----:B0-2---:R-:W-:-:S07]  /*94d0*/  IMAD.MOV.U32 R11, RZ, RZ, R12 ;  /* 0x000000ffff0b7224 */ /* 0x005fce00078e000c */
.L_x_11026:
[----:B------:R-:W-:-:S13]  /*94e0*/  ISETP.GE.AND P0, PT, R11, UR39, PT ;  /* 0x000000270b007c0c */ /* 0x000fda000bf06270 */
[----:B------:R-:W-:Y:S05]  /*94f0*/  @!P0 BRA `(.L_x_11038) ;  /* 0x0000003000088947 */ /* 0x000fea0003800000 */
[----:B------:R-:W-:Y:S01]  /*9500*/  IMAD.MOV.U32 R13, RZ, RZ, R9 ;  /* 0x000000ffff0d7224 */ /* 0x000fe200078e0009 */
[----:B------:R-:W-:Y:S01]  /*9510*/  ULDC UR28, c[0x0][0x9e4] ;  /* 0x00027900001c7ab9 */ /* 0x000fe20000000800 */
[----:B------:R-:W-:Y:S01]  /*9520*/  IMAD.MOV.U32 R12, RZ, RZ, R8 ;  /* 0x000000ffff0c7224 */ /* 0x000fe200078e0008 */
[----:B------:R-:W-:Y:S01]  /*9530*/  ULDC UR29, c[0x0][0x288] ;  /* 0x0000a200001d7ab9 */ /* 0x000fe20000000800 */
[----:B------:R-:W-:Y:S01]  /*9540*/  ULDC UR30, c[0x0][0x2f0] ;  /* 0x0000bc00001e7ab9 */ /* 0x000fe20000000800 */
[----:B------:R-:W-:Y:S01]  /*9550*/  ULDC UR27, c[0x0][0x988] ;  /* 0x00026200001b7ab9 */ /* 0x000fe20000000800 */
[----:B------:R-:W-:-:S05]  /*9560*/  ULDC UR31, c[0x0][0x9e0] ;  /* 0x00027800001f7ab9 */ /* 0x000fca0000000800 */
.L_x_11057:
        /* <DEDUP_REMOVED lines=8> */
.L_x_11039:
[----:B------:R-:W-:Y:S01]  /*95f0*/  PLOP3.LUT P1, PT, PT, PT, UP0, 0x40, 0x0 ;  /* 0x000000000000781c */ /* 0x000fe20003f2e808 */
[----:B------:R-:W-:Y:S01]  /*9600*/  ULEA UR26, UR24, UR38, 0x3 ;  /* 0x00000026181a7291 */ /* 0x000fe2000f8e183f */
[----:B------:R-:W-:-:S05]  /*9610*/  IMAD.U32 R10, RZ, RZ, UR7 ;  /* 0x00000007ff0a7e24 */ /* 0x000fca000f8e00ff */
[----:B------:R-:W-:-:S04]  /*9620*/  SHF.L.U32 R10, R10, 0x1f, RZ ;  /* 0x0000001f0a0a7819 */ /* 0x000fc800000006ff */
[----:B------:R0:W3:Y:S02]  /*9630*/  SYNCS.PHASECHK.TRANS64.TRYWAIT P0, [UR26+0x22830], R10 ;  /* 0x0228300aff0075a7 */ /* 0x0000e4000800015a */
[----:B------:R-:W-:Y:S05]  /*9640*/  @P1 BRA `(.L_x_11040) ;  /* 0x0000000000041947 */ /* 0x000fea0003800000 */
[----:B------:R-:W-:Y:S01]  /*9650*/  BPT.TRAP 0x1 ;  /* 0x000000040000795c */ /* 0x000fe20000300000 */
.L_x_11040:
[----:B---3--:R-:W-:Y:S05]  /*9660*/  @P0 BRA `(.L_x_11041) ;  /* 0x0000000000080947 */ /* 0x008fea0003800000 */
[----:B------:R-:W3:Y:S02]  /*9670*/  SYNCS.PHASECHK.TRANS64.TRYWAIT P0, [UR26+0x22830], R10 ;  /* 0x0228300aff0075a7 */ /* 0x000ee4000800015a */
[----:B---3--:R-:W-:Y:S05]  /*9680*/  @!P0 BRA `(.L_x_11042) ;  /* 0x0000009800f48947 */ /* 0x008fea0003800000 */
.L_x_11041:
[----:B------:R-:W-:Y:S01]  /*9690*/  UIMAD UR22, UR24, 0x300, UR4 ;  /* 0x00000300181678a4 */ /* 0x000fe2000f8e0204 */
[----:B------:R-:W-:Y:S01]  /*96a0*/  WARPGROUP.ARRIVE ;  /* 0x00000000000079c5 */ /* 0x000fe20000000000 */
[----:B------:R-:W-:Y:S01]  /*96b0*/  UMOV UR23, 0x40000040 ;  /* 0x4000004000177882 */ /* 0x000fe20000000000 */
[----:B------:R-:W-:Y:S01]  /*96c0*/  UMOV UR11, 0x40000040 ;  /* 0x40000040000b7882 */ /* 0x000fe20000000000 */
[----:B------:R-:W-:Y:S01]  /*96d0*/  UIADD3 UR10, UR22, 0x2, URZ ;  /* 0x00000002160a7890 */ /* 0x000fe2000fffe03f */
[----:B------:R-:W-:Y:S01]  /*96e0*/  PLOP3.LUT P0, PT, PT, PT, UP0, 0x40, 0x0 ;  /* 0x000000000000781c */ /* 0x000fe20003f0e808 */
        /* <DEDUP_REMOVED lines=18> */
.L_x_11043:
[----:B------:R-:W-:Y:S01]  /*9810*/  UISETP.NE.AND UP2, UPT, UR40, URZ, UPT ;  /* 0x0000003f2800728c */ /* 0x000fe2000bf45270 */
[----:B------:R-:W-:Y:S01]  /*9820*/  IMAD.MOV.U32 R8, RZ, RZ, R0 ;  /* 0x000000ffff087224 */ /* 0x000fe200078e0000 */
[----:B------:R-:W-:-:S04]  /*9830*/  UISETP.NE.AND UP1, UPT, UR43, URZ, UPT ;  /* 0x0000003f2b00728c */ /* 0x000fc8000bf25270 */
[----:B------:R-:W-:Y:S02]  /*9840*/  PLOP3.LUT P0, PT, PT, PT, UP2, 0x80, 0x0 ;  /* 0x000000000000781c */ /* 0x000fe40003f0f028 */
[----:B------:R-:W-:-:S03]  /*9850*/  PLOP3.LUT P1, PT, PT, PT, UP2, 0x80, 0x0 ;  /* 0x000000000000781c */ /* 0x000fc60003f2f028 */
[----:B------:R-:W-:Y:S01]  /*9860*/  @UP2 ULDC UR10, c[0x0][0x44c] ;  /* 0x00011300000a2ab9 */ /* 0x000fe20000000800 */
[----:B------:R-:W-:-:S07]  /*9870*/  @UP2 ULDC UR11, c[0x0][0x450] ;  /* 0x00011400000b2ab9 */ /* 0x000fce0000000800 */
[----:B---3--:R-:W-:Y:S01]  /*9880*/  @P0 IMAD.HI.U32 R9, R0, UR10, RZ ;  /* 0x0000000a00090c27 */ /* 0x008fe2000f8e00ff */
[----:B------:R-:W-:Y:S01]  /*9890*/  UIADD3 UR10, UR26, 0x22840, URZ ;  /* 0x000228401a0a7890 */ /* 0x000fe2000fffe03f */
[----:B------:R-:W-:-:S03]  /*98a0*/  PLOP3.LUT P0, PT, PT, PT, UP1, 0x40, 0x0 ;  /* 0x000000000000781c */ /* 0x000fc60003f0e818 */
[----:B------:R-:W-:Y:S01]  /*98b0*/  @P1 SHF.R.U32.HI R8, RZ, UR11, R9 ;  /* 0x0000000bff081c19 */ /* 0x000fe20008011609 */
[----:B------:R-:W-:Y:S01]  /*98c0*/  IMAD R9, R11, -0x60, RZ ;  /* 0xffffffa00b097824 */ /* 0x000fe200078e02ff */
[----:B------:R-:W-:-:S03]  /*98d0*/  UPRMT UR10, UR5, 0x654, UR10 ;  /* 0x00000654050a7896 */ /* 0x000fc6000800000a */
[----:B------:R-:W3:Y:S01]  /*98e0*/  SHFL.IDX PT, R15, R8, RZ, 0x1c1f ;  /* 0x001c1fff080f7589 */ /* 0x000ee200000e0000 */
[----:B------:R-:W-:-:S04]  /*98f0*/  VIADD R14, R9, 0x1 ;  /* 0x00000001090e7836 */ /* 0x000fc80000000000 */
[----:B------:R-:W-:Y:S01]  /*9900*/  IMAD R20, R3, -0x2, R14 ;  /* 0xfffffffe03147824 */ /* 0x000fe200078e020e */
[----:B------:R-:W-:Y:S03]  /*9910*/  SYNCS.ARRIVE.TRANS64.RED.A1T0 RZ, [UR10], RZ ;  /* 0x000000ffffff79a7 */ /* 0x000fe6000810040a */
[C---:B------:R-:W-:Y:S01]  /*9920*/  VIADD R19, R20.reuse, 0xffffffff ;  /* 0xffffffff14137836 */ /* 0x040fe20000000000 */
[----:B------:R-:W-:-:S05]  /*9930*/  IADD3 R22, R20, -UR29, R17 ;  /* 0x8000001d14167c10 */ /* 0x000fca000fffe011 */
[C---:B------:R-:W-:Y:S02]  /*9940*/  VIADD R14, R22.reuse, UR31 ;  /* 0x0000001f160e7c36 */ /* 0x040fe40008000000 */
[----:B------:R-:W-:Y:S02]  /*9950*/  VIADD R22, R22, UR25 ;  /* 0x0000001916167c36 */ /* 0x000fe40008000000 */
[--C-:B---3--:R-:W-:Y:S02]  /*9960*/  IMAD.IADD R20, R14, 0x1, R15.reuse ;  /* 0x000000010e147824 */ /* 0x108fe400078e020f */
        /* <DEDUP_REMOVED lines=10> */
[----:B------:R-:W3:Y:S02]  /*9a10*/  @P0 LDC.64 R200, c[0x0][0x9e8] ;  /* 0x00027a00ffc80b82 */ /* 0x000ee40000000a00 */
[----:B---3--:R-:W-:-:S05]  /*9a20*/  @P0 IMAD.HI.U32 R200, R15, R200, RZ ;  /* 0x000000c80fc80227 */ /* 0x008fca00078e00ff */
[----:B------:R-:W-:-:S04]  /*9a30*/  @P0 SHF.R.U32.HI R15, RZ, R201, R200 ;  /* 0x000000c9ff0f0219 */ /* 0x000fc800000116c8 */
[----:B------:R-:W-:Y:S01]  /*9a40*/  LOP3.LUT R15, RZ, R15, RZ, 0x33, !PT ;  /* 0x0000000fff0f7212 */ /* 0x000fe200078e33ff */
[----:B------:R-:W-:Y:S06]  /*9a50*/  BRA `(.L_x_11047) ;  /* 0x0000000000147947 */ /* 0x000fec0003800000 */
.L_x_11046:
[----:B------:R-:W-:-:S05]  /*9a60*/  IMAD.U32 R202, RZ, RZ, UR28 ;  /* 0x0000001cffca7e24 */ /* 0x000fca000f8e00ff */
[----:B------:R-:W-:-:S13]  /*9a70*/  ISETP.NE.AND P0, PT, R202, 0x1, PT ;  /* 0x00000001ca00780c */ /* 0x000fda0003f05270 */
[----:B------:R-:W3:Y:S02]  /*9a80*/  @P0 LDC.64 R200, c[0x0][0x9e8] ;  /* 0x00027a00ffc80b82 */ /* 0x000ee40000000a00 */
[----:B---3--:R-:W-:-:S05]  /*9a90*/  @P0 IMAD.HI.U32 R200, R15, R200, RZ ;  /* 0x000000c80fc80227 */ /* 0x008fca00078e00ff */
[----:B------:R-:W-:-:S07]  /*9aa0*/  @P0 SHF.R.U32.HI R15, RZ, R201, R200 ;  /* 0x000000c9ff0f0219 */ /* 0x000fce00000116c8 */
.L_x_11047:
[----:B------:R-:W-:Y:S05]  /*9ab0*/  BSYNC B0 ;  /* 0x0000000000007941 */ /* 0x000fea0003800000 */
.L_x_11045:
[----:B------:R-:W-:-:S05]  /*9ac0*/  IMAD R15, R15, R202, R19 ;  /* 0x000000ca0f0f7224 */ /* 0x000fca00078e0213 */
[----:B------:R-:W-:Y:S02]  /*9ad0*/  VIADDMNMX R20, R15, R202, R20, PT ;  /* 0x000000ca0f147246 */ /* 0x000fe40003800114 */
[----:B------:R-:W-:-:S07]  /*9ae0*/  VIMNMX R21, R21, R15, !PT ;  /* 0x0000000f15157248 */ /* 0x000fce0007fe0100 */
.L_x_11044:
        /* <DEDUP_REMOVED lines=25> */
[----:B------:R-:W-:Y:S02]  /*9c80*/  ISETP.LT.OR P2, PT, R20, 0xa, P2 ;  /* 0x0000000a1400780c */ /* 0x000fe40001741670 */
        /* <DEDUP_REMOVED lines=102> */
[----:B------:R-:W-:Y:S02]  /*a2f0*/  ISETP.GE.AND P6, PT, R9, 0x5a, PT ;  /* 0x0000005a0900780c */ /* 0x000fe40003fc6270 */
[----:B------:R-:W3:Y:S11]  /*a300*/  SHFL.IDX PT, R9, R8, 0x1, 0x1c1f ;  /* 0x003c1f0008097f89 */ /* 0x000ef600000e0000 */
[----:B------:R-:W-:-:S02]  /*a310*/  @P6 LOP3.LUT R2, R2, 0x1, RZ, 0xfc, !PT ;  /* 0x0000000102026812 */ /* 0x000fc400078efcff */
[----:B------:R-:W-:-:S04]  /*a320*/  ISETP.GT.AND P6, PT, R21, 0x59, !P6 ;  /* 0x000000591500780c */ /* 0x000fc800077c4270 */
[----:B------:R-:W-:-:S04]  /*a330*/  ISETP.LT.OR P6, PT, R20, 0x5a, P6 ;  /* 0x0000005a1400780c */ /* 0x000fc800037c1670 */
[----:B------:R-:W-:Y:S02]  /*a340*/  FSEL R197, R197, -INF , !P6 ;  /* 0xff800000c5c57808 */ /* 0x000fe40007000000 */
[----:B------:R-:W-:Y:S01]  /*a350*/  PLOP3.LUT P6, PT, PT, PT, UP1, 0x40, 0x0 ;  /* 0x000000000000781c */ /* 0x000fe20003fce818 */
[--C-:B---3--:R-:W-:Y:S02]  /*a360*/  IMAD.IADD R14, R14, 0x1, R9.reuse ;  /* 0x000000010e0e7824 */ /* 0x108fe400078e0209 */
        /* <DEDUP_REMOVED lines=15> */
.L_x_11050:
[----:B------:R-:W-:-:S05]  /*a460*/  IMAD.U32 R23, RZ, RZ, UR28 ;  /* 0x0000001cff177e24 */ /* 0x000fca000f8e00ff */
[----:B------:R-:W-:-:S13]  /*a470*/  ISETP.NE.AND P6, PT, R23, 0x1, PT ;  /* 0x000000011700780c */ /* 0x000fda0003fc5270 */
[----:B------:R-:W3:Y:S02]  /*a480*/  @P6 LDC.64 R8, c[0x0][0x9e8] ;  /* 0x00027a00ff086b82 */ /* 0x000ee40000000a00 */
[----:B---3--:R-:W-:-:S05]  /*a490*/  @P6 IMAD.HI.U32 R8, R20, R8, RZ ;  /* 0x0000000814086227 */ /* 0x008fca00078e00ff */
[----:B------:R-:W-:-:S07]  /*a4a0*/  @P6 SHF.R.U32.HI R20, RZ, R9, R8 ;  /* 0x00000009ff146219 */ /* 0x000fce0000011608 */
.L_x_11051:
[----:B------:R-:W-:Y:S05]  /*a4b0*/  BSYNC B0 ;  /* 0x0000000000007941 */ /* 0x000fea0003800000 */
.L_x_11049:
[----:B------:R-:W-:-:S05]  /*a4c0*/  IMAD R19, R20, R23, R19 ;  /* 0x0000001714137224 */ /* 0x000fca00078e0213 */
[----:B------:R-:W-:Y:S02]  /*a4d0*/  VIADDMNMX R14, R19, R23, R14, PT ;  /* 0x00000017130e7246 */ /* 0x000fe4000380010e */
[----:B------:R-:W-:-:S07]  /*a4e0*/  VIMNMX R22, R22, R19, !PT ;  /* 0x0000001316167248 */ /* 0x000fce0007fe0100 */
.L_x_11048:
        /* <DEDUP_REMOVED lines=64> */
[----:B------:R-:W3:Y:S01]  /*a8f0*/  SHFL.BFLY PT, R8, R9, 0x2, 0x1f ;  /* 0x0c401f0009087f89 */ /* 0x000ee200000e0000 */
        /* <DEDUP_REMOVED lines=13> */
[----:B---3--:R-:W-:Y:S02]  /*a9d0*/  FMNMX.FTZ R19, R9, R8, !PT ;  /* 0x0000000809137209 */ /* 0x008fe40007810000 */
[----:B------:R-:W-:-:S02]  /*a9e0*/  ISETP.LT.OR P0, PT, R14, 0x31, P0 ;  /* 0x000000310e00780c */ /* 0x000fc40000701670 */
[----:B------:R-:W-:Y:S01]  /*a9f0*/  ISETP.LT.OR P2, PT, R14, 0x4a, P2 ;  /* 0x0000004a0e00780c */ /* 0x000fe20001741670 */
[----:B------:R-:W3:Y:S01]  /*aa00*/  SHFL.BFLY PT, R8, R19, 0x1, 0x1f ;  /* 0x0c201f0013087f89 */ /* 0x000ee200000e0000 */
        /* <DEDUP_REMOVED lines=13> */
[----:B---3--:R-:W-:Y:S02]  /*aae0*/  FMNMX.FTZ R8, R19, R8, !PT ;  /* 0x0000000813087209 */ /* 0x008fe40007810000 */
        /* <DEDUP_REMOVED lines=57> */
[--C-:B------:R-:W-:Y:S01]  /*ae80*/  FFMA.FTZ R173, R189, UR14, -R202.reuse ;  /* 0x0000000ebdad7c23 */ /* 0x100fe200080108ca */
[----:B------:R-:W-:Y:S01]  /*ae90*/  FMNMX.FTZ R9, R171, R20, !PT ;  /* 0x00000014ab097209 */ /* 0x000fe20007810000 */
[----:B------:R-:W5:Y:S01]  /*aea0*/  MUFU.EX2 R15, R15 ;  /* 0x0000000f000f7308 */ /* 0x000f620000000800 */
[----:B------:R-:W-:-:S02]  /*aeb0*/  FFMA.FTZ R196, R196, UR14, -R202 ;  /* 0x0000000ec4c47c23 */ /* 0x000fc400080108ca */
[----:B------:R-:W-:-:S04]  /*aec0*/  FMNMX.FTZ R20, R174, R9, !PT ;  /* 0x00000009ae147209 */ /* 0x000fc80007810000 */
[----:B------:R-:W-:Y:S01]  /*aed0*/  FMNMX.FTZ R9, R175, R20, !PT ;  /* 0x00000014af097209 */ /* 0x000fe20007810000 */
[----:B------:R-:W0:Y:S01]  /*aee0*/  MUFU.EX2 R154, R154 ;  /* 0x0000009a009a7308 */ /* 0x000e220000000800 */
[-C--:B---3--:R-:W-:Y:S01]  /*aef0*/  FMUL.FTZ R24, R24, R181.reuse ;  /* 0x000000b518187220 */ /* 0x088fe20000410000 */
        /* <DEDUP_REMOVED lines=14> */
[----:B------:R-:W3:Y:S01]  /*afe0*/  MUFU.EX2 R19, R19 ;  /* 0x0000001300137308 */ /* 0x000ee20000000800 */
        /* <DEDUP_REMOVED lines=15> */
[----:B------:R-:W2:Y:S01]  /*b0e0*/  MUFU.EX2 R156, R156 ;  /* 0x0000009c009c7308 */ /* 0x000ea20000000800 */
[----:B-1----:R-:W-:Y:S01]  /*b0f0*/  FFMA.FTZ R168, R184, UR14, -R202 ;  /* 0x0000000eb8a87c23 */ /* 0x002fe200080108ca */
[----:B------:R-:W-:Y:S01]  /*b100*/  FFMA.FTZ R184, R181, R7, R152 ;  /* 0x00000007b5b87223 */ /* 0x000fe20000010098 */
[----:B------:R-:W-:Y:S01]  /*b110*/  FMNMX.FTZ R164, R194, R9, !PT ;  /* 0x00000009c2a47209 */ /* 0x000fe20007810000 */
[----:B------:R-:W-:Y:S01]  /*b120*/  FMUL.FTZ R64, R64, R181 ;  /* 0x000000b540407220 */ /* 0x000fe20000410000 */
[C---:B-----5:R-:W-:Y:S01]  /*b130*/  F2FP.F16.F32.PACK_AB R152, R15.reuse, R152 ;  /* 0x000000980f98723e */ /* 0x060fe200000000ff */
        /* <DEDUP_REMOVED lines=14> */
[----:B-1----:R-:W1:Y:S01]  /*b220*/  SHFL.BFLY PT, R172, R9, 0x2, 0x1f ;  /* 0x0c401f0009ac7f89 */ /* 0x002e6200000e0000 */
        /* <DEDUP_REMOVED lines=23> */
[----:B-1----:R-:W-:Y:S01]  /*b3a0*/  FMNMX.FTZ R180, R9, R172, !PT ;  /* 0x000000ac09b47209 */ /* 0x002fe20007810000 */
[----:B------:R-:W-:Y:S01]  /*b3b0*/  FFMA.FTZ R172, R188, UR14, -R202 ;  /* 0x0000000ebcac7c23 */ /* 0x000fe200080108ca */
        /* <DEDUP_REMOVED lines=22> */
[----:B-1----:R-:W-:-:S06]  /*b520*/  FMNMX.FTZ R9, R180, R9, !PT ;  /* 0x00000009b4097209 */ /* 0x002fcc0007810000 */
[----:B------:R-:W-:Y:S01]  /*b530*/  MUFU.EX2 R165, R165 ;  /* 0x000000a500a57308 */ /* 0x000fe20000000800 */
[C---:B------:R-:W-:Y:S01]  /*b540*/  FSETP.NEU.FTZ.AND P0, PT, R9.reuse, -INF , PT ;  /* 0xff8000000900780b */ /* 0x040fe20003f1d000 */
[----:B------:R-:W-:-:S06]  /*b550*/  FMUL.FTZ R193, R9, UR14 ;  /* 0x0000000e09c17c20 */ /* 0x000fcc0008410000 */
[----:B------:R-:W-:Y:S01]  /*b560*/  MUFU.EX2 R168, R168 ;  /* 0x000000a800a87308 */ /* 0x000fe20000000800 */
[----:B------:R-:W-:-:S05]  /*b570*/  FSEL R193, R193, RZ, P0 ;  /* 0x000000ffc1c17208 */ /* 0x000fca0000000000 */
[--C-:B------:R-:W-:Y:S01]  /*b580*/  FFMA.FTZ R180, R155, UR14, -R193.reuse ;  /* 0x0000000e9bb47c23 */ /* 0x100fe200080108c1 */
[----:B------:R-:W-:Y:S01]  /*b590*/  FFMA.FTZ R155, R158, UR14, -R193 ;  /* 0x0000000e9e9b7c23 */ /* 0x000fe200080108c1 */
[----:B0-----:R-:W-:Y:S01]  /*b5a0*/  FADD.FTZ R158, R154, R7 ;  /* 0x000000079a9e7221 */ /* 0x001fe20000010000 */
[--C-:B------:R-:W-:Y:S01]  /*b5b0*/  FFMA.FTZ R184, R159, UR14, -R193.reuse ;  /* 0x0000000e9fb87c23 */ /* 0x100fe200080108c1 */
[--C-:B------:R-:W-:Y:S01]  /*b5c0*/  FFMA.FTZ R159, R162, UR14, -R193.reuse ;  /* 0x0000000ea29f7c23 */ /* 0x100fe200080108c1 */
[----:B------:R-:W-:Y:S01]  /*b5d0*/  MUFU.EX2 R169, R169 ;  /* 0x000000a900a97308 */ /* 0x000fe20000000800 */
[C---:B---3--:R-:W-:Y:S01]  /*b5e0*/  FADD.FTZ R7, R19.reuse, R158 ;  /* 0x0000009e13077221 */ /* 0x048fe20000010000 */
[----:B------:R-:W-:Y:S01]  /*b5f0*/  F2FP.F16.F32.PACK_AB R154, R19, R154 ;  /* 0x0000009a139a723e */ /* 0x000fe200000000ff */
[--C-:B------:R-:W-:Y:S01]  /*b600*/  FFMA.FTZ R188, R163, UR14, -R193.reuse ;  /* 0x0000000ea3bc7c23 */ /* 0x100fe200080108c1 */
[----:B------:R-:W-:Y:S01]  /*b610*/  FFMA.FTZ R163, R166, UR14, -R193 ;  /* 0x0000000ea6a37c23 */ /* 0x000fe200080108c1 */
[----:B--2---:R-:W-:Y:S01]  /*b620*/  FADD.FTZ R158, R156, R7 ;  /* 0x000000079c9e7221 */ /* 0x004fe20000010000 */
        /* <DEDUP_REMOVED lines=11> */
[----:B----4-:R-:W-:Y:S01]  /*b6e0*/  FADD.FTZ R7, R23, R158 ;  /* 0x0000009e17077221 */ /* 0x010fe20000010000 */
        /* <DEDUP_REMOVED lines=172> */
.L_x_11052:
[----:B------:R-:W-:Y:S01]  /*c1b0*/  PLOP3.LUT P1, PT, PT, PT, UP0, 0x40, 0x0 ;  /* 0x000000000000781c */ /* 0x000fe20003f2e808 */
[----:B------:R0:W1:-:S12]  /*c1c0*/  SYNCS.PHASECHK.TRANS64.TRYWAIT P0, [UR26+0x22850], R10 ;  /* 0x0228500aff0075a7 */ /* 0x000058000800015a */
[----:B0-----:R-:W-:Y:S05]  /*c1d0*/  @P1 BRA `(.L_x_11053) ;  /* 0x0000000000041947 */ /* 0x001fea0003800000 */
[----:B------:R-:W-:Y:S01]  /*c1e0*/  BPT.TRAP 0x1 ;  /* 0x000000040000795c */ /* 0x000fe20000300000 */
.L_x_11053:
[----:B-1----:R-:W-:Y:S05]  /*c1f0*/  @P0 BRA `(.L_x_11054) ;  /* 0x0000000000080947 */ /* 0x002fea0003800000 */
[----:B------:R-:W0:Y:S02]  /*c200*/  SYNCS.PHASECHK.TRANS64.TRYWAIT P0, [UR26+0x22850], R10 ;  /* 0x0228500aff0075a7 */ /* 0x000e24000800015a */
[----:B0-----:R-:W-:Y:S05]  /*c210*/  @!P0 BRA `(.L_x_11055) ;  /* 0x0000007000288947 */ /* 0x001fea0003800000 */
.L_x_11054:
        /* <DEDUP_REMOVED lines=40> */
.L_x_11056:
        /* <DEDUP_REMOVED lines=8> */
.L_x_11038:
[----:B------:R-:W0:Y:S01]  /*c520*/  SHFL.BFLY PT, R0, R7, 0x2, 0x1f ;  /* 0x0c401f0007007f89 */ /* 0x000e2200000e0000 */
[----:B------:R-:W-:-:S05]  /*c530*/  IADD3 R16, -R16, 0xb, RZ ;  /* 0x0000000b10107810 */ /* 0x000fca0007ffe1ff */
[----:B------:R3:W-:Y:S08]  /*c540*/  BAR.ARV R16, 0x100 ;  /* 0x000400100000751d */ /* 0x0007f00000002000 */
[----:B------:R-:W-:Y:S06]  /*c550*/  BAR.ARV 0x8, 0x180 ;  /* 0x0206000000007b1d */ /* 0x000fec0000002000 */
[----:B------:R-:W-:Y:S01]  /*c560*/  PLOP3.LUT P0, PT, PT, PT, PT, 0x8, 0x0 ;  /* 0x000000000000781c */ /* 0x000fe20003f0e170 */
[----:B------:R-:W4:Y:S01]  /*c570*/  SHFL.BFLY PT, R5, R6, 0x2, 0x1f ;  /* 0x0c401f0006057f89 */ /* 0x000f2200000e0000 */
[----:B0-----:R-:W-:Y:S01]  /*c580*/  FADD.FTZ R2, R0, R7 ;  /* 0x0000000700027221 */ /* 0x001fe20000010000 */
[----:B------:R-:W-:-:S04]  /*c590*/  IMAD.U32 R7, RZ, RZ, UR14 ;  /* 0x0000000eff077e24 */ /* 0x000fc8000f8e00ff */
[----:B------:R-:W0:Y:S01]  /*c5a0*/  SHFL.BFLY PT, R3, R2, 0x1, 0x1f ;  /* 0x0c201f0002037f89 */ /* 0x000e2200000e0000 */
[----:B----4-:R-:W-:-:S05]  /*c5b0*/  FADD.FTZ R5, R5, R6 ;  /* 0x0000000605057221 */ /* 0x010fca0000010000 */
[----:B------:R-:W4:Y:S01]  /*c5c0*/  SHFL.BFLY PT, R0, R5, 0x1, 0x1f ;  /* 0x0c201f0005007f89 */ /* 0x000f2200000e0000 */
[----:B0-----:R-:W-:Y:S01]  /*c5d0*/  FADD.FTZ R10, R2, R3 ;  /* 0x00000003020a7221 */ /* 0x001fe20000010000 */
[----:B------:R-:W-:Y:S02]  /*c5e0*/  IMAD.MOV.U32 R3, RZ, RZ, RZ ;  /* 0x000000ffff037224 */ /* 0x000fe400078e00ff */
[----:B------:R-:W-:Y:S02]  /*c5f0*/  IMAD.MOV.U32 R2, RZ, RZ, -0x800000 ;  /* 0xff800000ff027424 */ /* 0x000fe400078e00ff */
[----:B------:R-:W-:-:S13]  /*c600*/  FSETP.NE.FTZ.AND P1, PT, R10, RZ, PT ;  /* 0x000000ff0a00720b */ /* 0x000fda0003f35000 */
[----:B-12---:R-:W0:Y:S01]  /*c610*/  @P1 MUFU.LG2 R4, R10 ;  /* 0x0000000a00041308 */ /* 0x006e220000000c00 */
[----:B----4-:R-:W-:Y:S01]  /*c620*/  FADD.FTZ R11, R5, R0 ;  /* 0x00000000050b7221 */ /* 0x010fe20000010000 */
[----:B------:R-:W-:Y:S02]  /*c630*/  IMAD.MOV.U32 R0, RZ, RZ, RZ ;  /* 0x000000ffff007224 */ /* 0x000fe400078e00ff */
[----:B------:R-:W-:-:S04]  /*c640*/  IMAD.U32 R5, RZ, RZ, UR14 ;  /* 0x0000000eff057e24 */ /* 0x000fc8000f8e00ff */
[----:B------:R-:W1:Y:S01]  /*c650*/  @P1 MUFU.RCP R3, R10 ;  /* 0x0000000a00031308 */ /* 0x000e620000001000 */
[----:B------:R-:W-:Y:S01]  /*c660*/  FSETP.NE.FTZ.AND P2, PT, R11, RZ, PT ;  /* 0x000000ff0b00720b */ /* 0x000fe20003f55000 */
[----:B------:R-:W-:Y:S01]  /*c670*/  @P1 FMUL.FTZ R5, R5, 0.69314718246459960938 ;  /* 0x3f31721805051820 */ /* 0x000fe20000410000 */
[----:B0-----:R-:W-:-:S11]  /*c680*/  @P1 FMUL.FTZ R4, R4, 0.69314718246459960938 ;  /* 0x3f31721804041820 */ /* 0x001fd60000410000 */
[----:B------:R-:W0:Y:S01]  /*c690*/  @P2 MUFU.LG2 R6, R11 ;  /* 0x0000000b00062308 */ /* 0x000e220000000c00 */
[----:B------:R-:W-:Y:S01]  /*c6a0*/  @P2 FMUL.FTZ R7, R7, 0.69314718246459960938 ;  /* 0x3f31721807072820 */ /* 0x000fe20000410000 */
[-C--:B-1----:R-:W-:Y:S01]  /*c6b0*/  FMUL.FTZ R24, R24, R3.reuse ;  /* 0x0000000318187220 */ /* 0x082fe20000410000 */
[-C--:B------:R-:W-:Y:S01]  /*c6c0*/  FMUL.FTZ R25, R25, R3.reuse ;  /* 0x0000000319197220 */ /* 0x080fe20000410000 */
[-C--:B------:R-:W-:Y:S01]  /*c6d0*/  FMUL.FTZ R28, R28, R3.reuse ;  /* 0x000000031c1c7220 */ /* 0x080fe20000410000 */
[-C--:B------:R-:W-:Y:S01]  /*c6e0*/  FMUL.FTZ R29, R29, R3.reuse ;  /* 0x000000031d1d7220 */ /* 0x080fe20000410000 */
[-C--:B------:R-:W-:Y:S02]  /*c6f0*/  FMUL.FTZ R32, R32, R3.reuse ;  /* 0x0000000320207220 */ /* 0x080fe40000410000 */
        /* <DEDUP_REMOVED lines=127> */
[----:B---3--:R-:W-:-:S07]  /*cef0*/  @P2 FFMA.FTZ R2, R7, R9, R6 ;  /* 0x0000000907022223 */ /* 0x008fce0000010006 */
.L_x_10979:
        /* <DEDUP_REMOVED lines=26> */
[----:B------:R-:W-:-:S03]  /*d0a0*/  SHF.R.S32.HI R7, RZ, 0x7, R6 ;  /* 0x00000007ff077819 */ /* 0x000fc60000011406 */
[----:B------:R-:W-:Y:S01]  /*d0b0*/  IMAD.IADD R0, R5, 0x1, -R0 ;  /* 0x0000000105007824 */ /* 0x000fe200078e0a00 */
[----:B------:R-:W-:Y:S01]  /*d0c0*/  LEA.HI R4, R6, R7, RZ, 0x1 ;  /* 0x0000000706047211 */ /* 0x000fe200078f08ff */
[----:B------:R-:W3:Y:S01]  /*d0d0*/  LDC.64 R20, c[0x0][0xb40] ;  /* 0x0002d000ff147b82 */ /* 0x000ee20000000a00 */
[----:B------:R-:W-:Y:S02]  /*d0e0*/  LOP3.LUT R6, R13, 0xfffffffc, RZ, 0xc0, !PT ;  /* 0xfffffffc0d067812 */ /* 0x000fe400078ec0ff */
[----:B------:R-:W-:Y:S02]  /*d0f0*/  SHF.R.S32.HI R9, RZ, 0x1f, R0 ;  /* 0x0000001fff097819 */ /* 0x000fe40000011400 */
[----:B------:R-:W-:Y:S01]  /*d100*/  LOP3.LUT R4, R4, 0x3fffffe, RZ, 0xc0, !PT ;  /* 0x03fffffe04047812 */ /* 0x000fe200078ec0ff */
[----:B------:R-:W-:Y:S01]  /*d110*/  IMAD.IADD R5, R5, 0x1, -R6 ;  /* 0x0000000105057824 */ /* 0x000fe200078e0a06 */
[CC--:B------:R-:W-:Y:S01]  /*d120*/  LEA.HI R10, R9.reuse, R0.reuse, RZ, 0x2 ;  /* 0x00000000090a7211 */ /* 0x0c0fe200078f10ff */
[----:B------:R-:W5:Y:S01]  /*d130*/  @P0 LDC R152, c[0x0][0xbec] ;  /* 0x0002fb00ff980b82 */ /* 0x000f620000000800 */
[----:B------:R-:W-:Y:S01]  /*d140*/  LEA.HI R9, R9, R0, RZ, 0x5 ;  /* 0x0000000009097211 */ /* 0x000fe200078f28ff */
[----:B------:R-:W-:Y:S01]  /*d150*/  IMAD.IADD R6, R7, 0x1, -R4 ;  /* 0x0000000107067824 */ /* 0x000fe200078e0a04 */
[----:B------:R-:W-:-:S02]  /*d160*/  SHF.R.S32.HI R11, RZ, 0x2, R10 ;  /* 0x00000002ff0b7819 */ /* 0x000fc4000001140a */
[----:B------:R-:W-:Y:S02]  /*d170*/  SHF.R.S32.HI R12, RZ, 0x1f, R10 ;  /* 0x0000001fff0c7819 */ /* 0x000fe4000001140a */
[----:B------:R-:W-:Y:S01]  /*d180*/  LEA.HI R7, R5, R5, RZ, 0x1 ;  /* 0x0000000505077211 */ /* 0x000fe200078f08ff */
[----:B------:R-:W5:Y:S01]  /*d190*/  @P0 LDC R17, c[0x0][0xbf0] ;  /* 0x0002fc00ff110b82 */ /* 0x000f620000000800 */
[----:B------:R-:W-:-:S04]  /*d1a0*/  LEA.HI R12, R12, R11, RZ, 0x3 ;  /* 0x0000000b0c0c7211 */ /* 0x000fc800078f18ff */
[----:B------:R-:W-:-:S03]  /*d1b0*/  LOP3.LUT R12, R12, 0xfffffff8, RZ, 0xc0, !PT ;  /* 0xfffffff80c0c7812 */ /* 0x000fc600078ec0ff */
[----:B------:R-:W5:Y:S02]  /*d1c0*/  @P0 LDC R153, c[0x0][0xbf0] ;  /* 0x0002fc00ff990b82 */ /* 0x000f640000000800 */
[----:B------:R-:W-:Y:S01]  /*d1d0*/  IMAD.IADD R4, R11, 0x1, -R12 ;  /* 0x000000010b047824 */ /* 0x000fe200078e0a0c */
[----:B------:R-:W-:Y:S02]  /*d1e0*/  LOP3.LUT R12, R7, 0x1ffffffe, RZ, 0xc0, !PT ;  /* 0x1ffffffe070c7812 */ /* 0x000fe400078ec0ff */
[----:B------:R-:W-:-:S03]  /*d1f0*/  SHF.R.S32.HI R7, RZ, 0x5, R9 ;  /* 0x00000005ff077819 */ /* 0x000fc60000011409 */
[----:B------:R-:W-:Y:S02]  /*d200*/  IMAD.IADD R16, R5, 0x1, -R12 ;  /* 0x0000000105107824 */ /* 0x000fe400078e0a0c */
[----:B------:R-:W-:Y:S02]  /*d210*/  IMAD R7, R7, 0x10, R4 ;  /* 0x0000001007077824 */ /* 0x000fe400078e0204 */
[----:B------:R-:W-:Y:S02]  /*d220*/  IMAD.U32 R5, RZ, RZ, UR5 ;  /* 0x00000005ff057e24 */ /* 0x000fe4000f8e00ff */
[----:B------:R-:W-:Y:S02]  /*d230*/  IMAD R9, R6, 0x40, R7 ;  /* 0x0000004006097824 */ /* 0x000fe400078e0207 */
[----:B------:R-:W-:Y:S01]  /*d240*/  IMAD.U32 R4, RZ, RZ, UR4 ;  /* 0x00000004ff047e24 */ /* 0x000fe2000f8e00ff */
[----:B------:R-:W-:Y:S01]  /*d250*/  UIMAD.WIDE.U32 UR4, UR41, UR8, URZ ;  /* 0x00000008290472a5 */ /* 0x000fe2000f8e003f */
[----:B------:R-:W-:Y:S01]  /*d260*/  IMAD.U32 R5, RZ, RZ, UR6 ;  /* 0x00000006ff057e24 */ /* 0x000fe2000f8e00ff */
[----:B------:R-:W-:Y:S01]  /*d270*/  UIMAD UR6, UR41, UR9, UR7 ;  /* 0x00000009290672a4 */ /* 0x000fe2000f8e0207 */
[----:B------:R-:W-:-:S02]  /*d280*/  IMAD R6, R16, 0x8, R9 ;  /* 0x0000000810067824 */ /* 0x000fc400078e0209 */
[----:B------:R-:W-:Y:S01]  /*d290*/  IMAD R16, RZ, RZ, -UR41 ;  /* 0x80000029ff107e24 */ /* 0x000fe2000f8e02ff */
[----:B------:R-:W-:Y:S01]  /*d2a0*/  UIADD3 UR6, UR5, UR6, URZ ;  /* 0x0000000605067290 */ /* 0x000fe2000fffe03f */
[----:B----4-:R-:W-:Y:S01]  /*d2b0*/  IMAD R12, R18, UR10, RZ ;  /* 0x0000000a120c7c24 */ /* 0x010fe2000f8e02ff */
[----:B------:R-:W-:Y:S01]  /*d2c0*/  ULDC.64 UR8, c[0x0][0xb28] ;  /* 0x0002ca0000087ab9 */ /* 0x000fe20000000a00 */
[----:B--2---:R-:W-:Y:S02]  /*d2d0*/  IMAD R11, R22, 0x80, R6 ;  /* 0x00000080160b7824 */ /* 0x004fe400078e0206 */
[----:B-1----:R-:W-:Y:S02]  /*d2e0*/  IMAD R23, R23, R16, UR11 ;  /* 0x0000000b17177e24 */ /* 0x002fe4000f8e0210 */
[----:B------:R-:W-:Y:S02]  /*d2f0*/  IMAD R15, R19, UR12, R12 ;  /* 0x0000000c130f7c24 */ /* 0x000fe4000f8e020c */
[----:B------:R-:W-:Y:S01]  /*d300*/  IMAD.WIDE.U32 R4, R18, UR12, R4 ;  /* 0x0000000c12047c25 */ /* 0x000fe2000f8e0004 */
[----:B------:R-:W-:-:S03]  /*d310*/  SHF.R.S32.HI R16, RZ, 0x1f, R23 ;  /* 0x0000001fff107819 */ /* 0x000fc60000011417 */
[----:B0-----:R-:W-:-:S04]  /*d320*/  @P0 IMAD.HI.U32 R12, R11, R14, RZ ;  /* 0x0000000e0b0c0227 */ /* 0x001fc800078e00ff */
[----:B------:R-:W-:Y:S02]  /*d330*/  IMAD.U32 R7, RZ, RZ, UR5 ;  /* 0x00000005ff077e24 */ /* 0x000fe4000f8e00ff */
[----:B------:R-:W-:Y:S01]  /*d340*/  IMAD.U32 R6, RZ, RZ, UR4 ;  /* 0x00000004ff067e24 */ /* 0x000fe2000f8e00ff */
[----:B------:R-:W-:Y:S01]  /*d350*/  ULDC.64 UR4, c[0x0][0xbe0] ;  /* 0x0002f80000047ab9 */ /* 0x000fe20000000a00 */
[----:B------:R-:W-:Y:S01]  /*d360*/  IMAD.U32 R7, RZ, RZ, UR6 ;  /* 0x00000006ff077e24 */ /* 0x000fe2000f8e00ff */
[----:B------:R-:W-:Y:S01]  /*d370*/  ULDC.64 UR6, c[0x0][0xb48] ;  /* 0x0002d20000067ab9 */ /* 0x000fe20000000a00 */
[----:B------:R-:W-:Y:S02]  /*d380*/  IMAD.IADD R5, R5, 0x1, R15 ;  /* 0x0000000105057824 */ /* 0x000fe400078e020f */
[----:B---3--:R-:W-:Y:S02]  /*d390*/  IMAD R14, R20, UR10, RZ ;  /* 0x0000000a140e7c24 */ /* 0x008fe4000f8e02ff */
[----:B-----5:R-:W-:-:S04]  /*d3a0*/  @P0 IMAD.HI.U32 R152, R11, R152, RZ ;  /* 0x000000980b980227 */ /* 0x020fc800078e00ff */
[----:B------:R-:W-:Y:S01]  /*d3b0*/  IMAD.MOV.U32 R13, RZ, RZ, R11 ;  /* 0x000000ffff0d7224 */ /* 0x000fe200078e000b */
[----:B------:R-:W-:Y:S01]  /*d3c0*/  @P0 SHF.R.U32.HI R13, RZ, R17, R12 ;  /* 0x00000011ff0d0219 */ /* 0x000fe2000001160c */
[----:B------:R-:W-:Y:S02]  /*d3d0*/  IMAD R17, R21, UR12, R14 ;  /* 0x0000000c15117c24 */ /* 0x000fe4000f8e020e */
[----:B------:R-:W-:-:S04]  /*d3e0*/  IMAD.WIDE.U32 R6, R20, UR12, R6 ;  /* 0x0000000c14067c25 */ /* 0x000fc8000f8e0006 */
[----:B------:R-:W-:Y:S01]  /*d3f0*/  IMAD.MOV.U32 R15, RZ, RZ, R11 ;  /* 0x000000ffff0f7224 */ /* 0x000fe200078e000b */
[----:B------:R-:W-:Y:S01]  /*d400*/  @P0 SHF.R.U32.HI R15, RZ, R153, R152 ;  /* 0x00000099ff0f0219 */ /* 0x000fe20000011698 */
[----:B------:R-:W-:Y:S02]  /*d410*/  IMAD R12, R16, UR4, RZ ;  /* 0x00000004100c7c24 */ /* 0x000fe4000f8e02ff */
[----:B------:R-:W-:-:S04]  /*d420*/  IMAD.WIDE.U32 R4, R23, UR4, R4 ;  /* 0x0000000417047c25 */ /* 0x000fc8000f8e0004 */
[----:B------:R-:W-:Y:S01]  /*d430*/  IMAD.IADD R7, R7, 0x1, R17 ;  /* 0x0000000107077824 */ /* 0x000fe200078e0211 */
[----:B------:R-:W-:Y:S01]  /*d440*/  SHF.R.S32.HI R17, RZ, 0x1f, R13 ;  /* 0x0000001fff117819 */ /* 0x000fe2000001140d */
[----:B------:R-:W-:Y:S01]  /*d450*/  IMAD R14, R23, UR5, R12 ;  /* 0x00000005170e7c24 */ /* 0x000fe2000f8e020c */
[----:B------:R-:W-:Y:S01]  /*d460*/  IADD3 R4, P0, R13, R4, RZ ;  /* 0x000000040d047210 */ /* 0x000fe20007f1e0ff */
[----:B------:R-:W-:Y:S01]  /*d470*/  IMAD R16, R16, UR6, RZ ;  /* 0x0000000610107c24 */ /* 0x000fe2000f8e02ff */
[----:B------:R-:W-:Y:S01]  /*d480*/  SHF.R.S32.HI R12, RZ, 0x1f, R15 ;  /* 0x0000001fff0c7819 */ /* 0x000fe2000001140f */
[----:B------:R-:W-:Y:S01]  /*d490*/  IMAD.MOV R13, RZ, RZ, -R13 ;  /* 0x000000ffff0d7224 */ /* 0x000fe200078e0a0d */
[----:B------:R-:W-:Y:S01]  /*d4a0*/  ULDC.64 UR4, c[0x0][0xb30] ;  /* 0x0002cc0000047ab9 */ /* 0x000fe20000000a00 */
[----:B------:R-:W-:Y:S01]  /*d4b0*/  IMAD R19, R23, UR7, R16 ;  /* 0x0000000717137c24 */ /* 0x000fe2000f8e0210 */
[----:B------:R-:W-:Y:S01]  /*d4c0*/  IADD3.X R5, R17, R5, R14, P0, !PT ;  /* 0x0000000511057210 */ /* 0x000fe200007fe40e */
[----:B------:R-:W-:-:S02]  /*d4d0*/  IMAD.MOV R16, RZ, RZ, -R15 ;  /* 0x000000ffff107224 */ /* 0x000fc400078e0a0f */
[----:B------:R-:W-:Y:S02]  /*d4e0*/  IMAD R12, R12, UR4, RZ ;  /* 0x000000040c0c7c24 */ /* 0x000fe4000f8e02ff */
        /* <DEDUP_REMOVED lines=31> */
[----:B------:R-:W-:Y:S01]  /*d6e0*/  SHFL.IDX PT, R12, R16, RZ, 0x1c1f ;  /* 0x001c1fff100c7589 */ /* 0x000fe200000e0000 */
[----:B------:R-:W-:Y:S01]  /*d6f0*/  LOP3.LUT P0, RZ, R0, 0x3, RZ, 0xc0, !PT ;  /* 0x0000000300ff7812 */ /* 0x000fe2000780c0ff */
[C---:B------:R-:W-:Y:S01]  /*d700*/  VIADD R9, R11.reuse, 0x8 ;  /* 0x000000080b097836 */ /* 0x040fe20000000000 */
[----:B------:R-:W-:Y:S01]  /*d710*/  UIADD3 UR4, UR4, 0x22820, URZ ;  /* 0x0002282004047890 */ /* 0x000fe2000fffe03f */
[----:B------:R-:W0:Y:S01]  /*d720*/  SHFL.IDX PT, R13, R17, RZ, 0x1c1f ;  /* 0x001c1fff110d7589 */ /* 0x000e2200000e0000 */
[----:B------:R-:W-:-:S02]  /*d730*/  ISETP.GE.OR P1, PT, R11, R8, P0 ;  /* 0x000000080b00720c */ /* 0x000fc40000726670 */
[-C--:B------:R-:W-:Y:S01]  /*d740*/  ISETP.GE.OR P0, PT, R9, R8.reuse, P0 ;  /* 0x000000080900720c */ /* 0x080fe20000706670 */
[----:B------:R1:W2:Y:S01]  /*d750*/  SHFL.IDX PT, R15, R17, 0x1, 0x1c1f ;  /* 0x003c1f00110f7f89 */ /* 0x0002a200000e0000 */
[----:B------:R-:W-:Y:S01]  /*d760*/  UPRMT UR4, URZ, 0x654, UR4 ;  /* 0x000006543f047896 */ /* 0x000fe20008000004 */
[----:B------:R-:W-:Y:S02]  /*d770*/  ISETP.GE.AND P2, PT, R11, R8, PT ;  /* 0x000000080b00720c */ /* 0x000fe40003f46270 */
[----:B------:R3:W4:Y:S01]  /*d780*/  SHFL.IDX PT, R4, R6, RZ, 0x1c1f ;  /* 0x001c1fff06047589 */ /* 0x00072200000e0000 */
[----:B-1----:R-:W-:-:S03]  /*d790*/  LOP3.LUT R17, R10, 0x7ffffffc, RZ, 0xc0, !PT ;  /* 0x7ffffffc0a117812 */ /* 0x002fc600078ec0ff */
[----:B------:R3:W1:Y:S02]  /*d7a0*/  SHFL.IDX PT, R5, R7, RZ, 0x1c1f ;  /* 0x001c1fff07057589 */ /* 0x00066400000e0000 */
[----:B------:R-:W-:Y:S01]  /*d7b0*/  SYNCS.ARRIVE.TRANS64.RED.A1T0 RZ, [UR4], RZ ;  /* 0x000000ffffff79a7 */ /* 0x000fe20008100404 */
[----:B------:R-:W-:-:S04]  /*d7c0*/  IMAD.IADD R0, R0, 0x1, -R17 ;  /* 0x0000000100007824 */ /* 0x000fc800078e0a11 */
[----:B------:R-:W-:Y:S01]  /*d7d0*/  IMAD.SHL.U32 R0, R0, 0x2, RZ ;  /* 0x0000000200007824 */ /* 0x000fe200078e00ff */
[----:B0-----:R3:W-:Y:S04]  /*d7e0*/  @!P1 ST.E desc[UR36][R12.64], R3 ;  /* 0x000000030c009985 */ /* 0x0017e8000c101924 */
[----:B--2---:R3:W-:Y:S01]  /*d7f0*/  @!P0 ST.E desc[UR36][R14.64], R2 ;  /* 0x000000020e008985 */ /* 0x0047e2000c101924 */
[----:B------:R-:W-:Y:S05]  /*d800*/  @P2 BRA `(.L_x_11060) ;  /* 0x0000000800f82947 */ /* 0x000fea0003800000 */
[C---:B---3--:R-:W-:Y:S01]  /*d810*/  VIADD R2, R0.reuse, 0x8 ;  /* 0x0000000800027836 */ /* 0x048fe20000000000 */
        /* <DEDUP_REMOVED lines=10> */
[----:B------:R-:W-:Y:S01]  /*d8c0*/  ISETP.GE.AND P0, PT, R16, UR4, PT ;  /* 0x0000000410007c0c */ /* 0x000fe2000bf06270 */
[C---:B------:R-:W-:Y:S01]  /*d8d0*/  VIADD R19, R0.reuse, 0x38 ;  /* 0x0000003800137836 */ /* 0x040fe20000000000 */
[----:B------:R-:W-:Y:S01]  /*d8e0*/  ISETP.GE.AND P1, PT, R17, UR4, PT ;  /* 0x0000000411007c0c */ /* 0x000fe2000bf26270 */
[----:B------:R-:W-:-:S02]  /*d8f0*/  VIADD R20, R0, 0x40 ;  /* 0x0000004000147836 */ /* 0x000fc40000000000 */
[----:B------:R-:W-:Y:S02]  /*d900*/  VIADD R21, R0, 0x48 ;  /* 0x0000004800157836 */ /* 0x000fe40000000000 */
[----:B------:R-:W-:Y:S01]  /*d910*/  @!P3 LEA.HI R2, R2, R2, RZ, 0x1 ;  /* 0x000000020202b211 */ /* 0x000fe200078f08ff */
[C---:B------:R-:W-:Y:S01]  /*d920*/  VIADD R22, R0.reuse, 0x50 ;  /* 0x0000005000167836 */ /* 0x040fe20000000000 */
[----:B------:R-:W-:Y:S01]  /*d930*/  @!P4 LEA.HI R3, R3, R3, RZ, 0x1 ;  /* 0x000000030303c211 */ /* 0x000fe200078f08ff */
[----:B------:R-:W-:Y:S01]  /*d940*/  VIADD R23, R0, 0x58 ;  /* 0x0000005800177836 */ /* 0x000fe20000000000 */
[----:B------:R-:W-:Y:S02]  /*d950*/  @!P5 LEA.HI R10, R10, R10, RZ, 0x1 ;  /* 0x0000000a0a0ad211 */ /* 0x000fe400078f08ff */
[----:B------:R-:W-:Y:S02]  /*d960*/  @!P3 LOP3.LUT R11, R2, 0xfffffffe, RZ, 0xc0, !PT ;  /* 0xfffffffe020bb812 */ /* 0x000fe400078ec0ff */
[----:B------:R-:W-:Y:S01]  /*d970*/  @!P4 LOP3.LUT R13, R3, 0xfffffffe, RZ, 0xc0, !PT ;  /* 0xfffffffe030dc812 */ /* 0x000fe200078ec0ff */
[----:B-1--4-:R-:W-:Y:S01]  /*d980*/  @!P2 IMAD.WIDE R2, R0, 0x4, R4 ;  /* 0x000000040002a825 */ /* 0x012fe200078e0204 */
        /* <DEDUP_REMOVED lines=115> */
[----:B------:R-:W-:Y:S01]  /*e0c0*/  @!P5 LOP3.LUT R21, R21, 0xfffffffe, RZ, 0xc0, !PT ;  /* 0xfffffffe1515d812 */ /* 0x000fe200078ec0ff */
[----:B------:R-:W-:Y:S01]  /*e0d0*/  VIADD R20, R0, 0xd8 ;  /* 0x000000d800147836 */ /* 0x000fe20000000000 */
[----:B----4-:R-:W-:-:S02]  /*e0e0*/  @!P6 LOP3.LUT R17, R22, 0xfffffffe, RZ, 0xc0, !PT ;  /* 0xfffffffe1611e812 */ /* 0x010fc400078ec0ff */
        /* <DEDUP_REMOVED lines=48> */
.L_x_11060:
[----:B------:R-:W-:Y:S05]  /*e3f0*/  BSYNC B0 ;  /* 0x0000000000007941 */ /* 0x000fea0003800000 */
.L_x_11059:
[----:B------:R-:W-:Y:S01]  /*e400*/  ISETP.GE.AND P0, PT, R9, R8, PT ;  /* 0x000000080900720c */ /* 0x000fe20003f06270 */
[----:B0--3--:R0:W2:Y:S04]  /*e410*/  SHFL.IDX PT, R3, R7, 0x1, 0x1c1f ;  /* 0x003c1f0007037f89 */ /* 0x0090a800000e0000 */
[----:B------:R0:W3:Y:S08]  /*e420*/  SHFL.IDX PT, R2, R6, 0x1, 0x1c1f ;  /* 0x003c1f0006027f89 */ /* 0x0000f000000e0000 */
[----:B0-----:R-:W-:Y:S05]  /*e430*/  @P0 BRA `(.L_x_10971) ;  /* 0x0000004800d80947 */ /* 0x001fea0003800000 */
[C---:B----4-:R-:W-:Y:S01]  /*e440*/  VIADD R4, R0.reuse, 0x8 ;  /* 0x0000000800047836 */ /* 0x050fe20000000000 */
        /* <DEDUP_REMOVED lines=12> */
[C---:B------:R-:W-:Y:S02]  /*e510*/  VIADD R15, R0.reuse, 0x40 ;  /* 0x00000040000f7836 */ /* 0x040fe40000000000 */
[----:B------:R-:W-:Y:S02]  /*e520*/  VIADD R16, R0, 0x48 ;  /* 0x0000004800107836 */ /* 0x000fe40000000000 */
[----:B------:R-:W-:Y:S01]  /*e530*/  @!P1 LEA.HI R4, R4, R4, RZ, 0x1 ;  /* 0x0000000404049211 */ /* 0x000fe200078f08ff */
[C---:B------:R-:W-:Y:S01]  /*e540*/  VIADD R18, R0.reuse, 0x50 ;  /* 0x0000005000127836 */ /* 0x040fe20000000000 */
[----:B------:R-:W-:Y:S01]  /*e550*/  @!P2 LEA.HI R5, R5, R5, RZ, 0x1 ;  /* 0x000000050505a211 */ /* 0x000fe200078f08ff */
[----:B------:R-:W-:Y:S01]  /*e560*/  VIADD R19, R0, 0x58 ;  /* 0x0000005800137836 */ /* 0x000fe20000000000 */
[----:B------:R-:W-:Y:S01]  /*e570*/  @!P1 LOP3.LUT R7, R4, 0xfffffffe, RZ, 0xc0, !PT ;  /* 0xfffffffe04079812 */ /* 0x000fe200078ec0ff */
[C---:B------:R-:W-:Y:S01]  /*e580*/  VIADD R20, R0.reuse, 0x80 ;  /* 0x0000008000147836 */ /* 0x040fe20000000000 */
[----:B------:R-:W-:Y:S01]  /*e590*/  @!P2 LOP3.LUT R9, R5, 0xfffffffe, RZ, 0xc0, !PT ;  /* 0xfffffffe0509a812 */ /* 0x000fe200078ec0ff */
[----:B--23--:R-:W-:Y:S01]  /*e5a0*/  @!P0 IMAD.WIDE R4, R0, 0x4, R2 ;  /* 0x0000000400048825 */ /* 0x00cfe200078e0202 */
        /* <DEDUP_REMOVED lines=169> */
.L_x_11058:
        /* <DEDUP_REMOVED lines=60> */
.L_x_10969:
        /* <DEDUP_REMOVED lines=18> */
.L_x_11061:
[----:B------:R-:W-:Y:S01]  /*f520*/  ULDC UR7, c[0x0][0xc50] ;  /* 0x0003140000077ab9 */ /* 0x000fe20000000800 */
[----:B------:R-:W-:Y:S01]  /*f530*/  UMOV UR39, UR6 ;  /* 0x0000000600277c82 */ /* 0x000fe20008000000 */
[----:B------:R-:W-:-:S11]  /*f540*/  UISETP.NE.AND UP0, UPT, UR7, 0x1, UPT ;  /* 0x000000010700788c */ /* 0x000fd6000bf05270 */
[----:B------:R-:W-:Y:S01]  /*f550*/  @UP0 ULDC UR4, c[0x0][0xc54] ;  /* 0x0003150000040ab9 */ /* 0x000fe20000000800 */
[----:B------:R-:W-:Y:S01]  /*f560*/  @UP0 ULDC UR8, c[0x0][0xc58] ;  /* 0x0003160000080ab9 */ /* 0x000fe20000000800 */
[----:B------:R-:W-:-:S04]  /*f570*/  UIMAD.WIDE.U32 UR4, UR6, UR4, URZ ;  /* 0x00000004060472a5 */ /* 0x000fc8000f8e003f */
[----:B------:R-:W-:-:S12]  /*f580*/  @UP0 USHF.R.U32.HI UR39, URZ, UR8, UR5 ;  /* 0x000000083f270299 */ /* 0x000fd80008011605 */
.L_x_11062:
        /* <DEDUP_REMOVED lines=53> */
.L_x_11065:
[----:B------:R-:W-:-:S11]  /*f8e0*/  UISETP.NE.AND UP0, UPT, UR5, 0x1, UPT ;  /* 0x000000010500788c */ /* 0x000fd6000bf05270 */
[----:B------:R-:W-:Y:S02]  /*f8f0*/  @UP0 ULDC.64 UR12, c[0x0][0x9e8] ;  /* 0x00027a00000c0ab9 */ /* 0x000fe40000000a00 */
[----:B------:R-:W-:-:S04]  /*f900*/  UIMAD.WIDE.U32 UR6, UR8, UR12, URZ ;  /* 0x0000000c080672a5 */ /* 0x000fc8000f8e003f */
[----:B------:R-:W-:-:S12]  /*f910*/  @UP0 USHF.R.U32.HI UR8, URZ, UR13, UR7 ;  /* 0x0000000d3f080299 */ /* 0x000fd80008011607 */
.L_x_11066:
[----:B------:R-:W-:-:S04]  /*f920*/  UIMAD UR8, UR8, UR5, UR5 ;  /* 0x00000005080872a4 */ /* 0x000fc8000f8e0205 */
[----:B------:R-:W-:-:S04]  /*f930*/  UISETP.LT.AND UP0, UPT, UR4, UR8, UPT ;  /* 0x000000080400728c */ /* 0x000fc8000bf01270 */
[----:B------:R-:W-:-:S12]  /*f940*/  USEL UR4, UR4, UR8, UP0 ;  /* 0x0000000804047287 */ /* 0x000fd80008000000 */
.L_x_11064:
        /* <DEDUP_REMOVED lines=26> */
.L_x_11068:
[----:B------:R-:W-:-:S11]  /*faf0*/  UISETP.NE.AND UP0, UPT, UR5, 0x1, UPT ;  /* 0x000000010500788c */ /* 0x000fd6000bf05270 */
[----:B------:R-:W-:Y:S02]  /*fb00*/  @UP0 ULDC.64 UR10, c[0x0][0x9e8] ;  /* 0x00027a00000a0ab9 */ /* 0x000fe40000000a00 */
[----:B------:R-:W-:-:S04]  /*fb10*/  UIMAD.WIDE.U32 UR6, UR4, UR10, URZ ;  /* 0x0000000a040672a5 */ /* 0x000fc8000f8e003f */
[----:B------:R-:W-:-:S12]  /*fb20*/  @UP0 USHF.R.U32.HI UR4, URZ, UR11, UR7 ;  /* 0x0000000b3f040299 */ /* 0x000fd80008011607 */
.L_x_11069:
[----:B------:R-:W-:-:S04]  /*fb30*/  UIMAD UR4, UR4, UR5, URZ ;  /* 0x00000005040472a4 */ /* 0x000fc8000f8e023f */
[----:B------:R-:W-:-:S04]  /*fb40*/  UISETP.LT.AND UP0, UPT, UR8, UR4, UPT ;  /* 0x000000040800728c */ /* 0x000fc8000bf01270 */
[----:B------:R-:W-:-:S12]  /*fb50*/  USEL UR8, UR8, UR4, !UP0 ;  /* 0x0000000408087287 */ /* 0x000fd8000c000000 */
.L_x_11067:
        /* <DEDUP_REMOVED lines=44> */
.L_x_11070:
        /* <DEDUP_REMOVED lines=32> */
.L_x_11071:
        /* <DEDUP_REMOVED lines=20> */
.L_x_11073:
        /* <DEDUP_REMOVED lines=15> */
.L_x_11072:
[----:B------:R-:W0:Y:S01]  /*10250*/  LDC.64 R4, c[0x0][0x9f8] ;  /* 0x00027e00ff047b82 */ /* 0x000e220000000a00 */
[----:B------:R-:W-:-:S07]  /*10260*/  IMAD.MOV.U32 R30, RZ, RZ, R33 ;  /* 0x000000ffff1e7224 */ /* 0x000fce00078e0021 */
[----:B------:R-:W1:Y:S01]  /*10270*/  LDC R29, c[0x0][0x430] ;  /* 0x00010c00ff1d7b82 */ /* 0x000e620000000800 */
[C---:B------:R-:W-:Y:S01]  /*10280*/  IMAD.SHL.U32 R28, R17.reuse, 0x10, RZ ;  /* 0x00000010111c7824 */ /* 0x040fe200078e00ff */
[----:B------:R-:W-:Y:S01]  /*10290*/  LOP3.LUT R7, R17, 0x7f, RZ, 0xc0, !PT ;  /* 0x0000007f11077812 */ /* 0x000fe200078ec0ff */
[----:B------:R-:W-:Y:S01]  /*102a0*/  VIADD R9, R31, 0xffffffff ;  /* 0xffffffff1f097836 */ /* 0x000fe20000000000 */
        /* <DEDUP_REMOVED lines=12> */
[----:B------:R-:W-:-:S04]  /*10370*/  IMAD R13, R9, 0x60, R26 ;  /* 0x00000060090d7824 */ /* 0x000fc800078e021a */
[C---:B-----5:R-:W-:Y:S01]  /*10380*/  IMAD.IADD R0, R13.reuse, 0x1, R32 ;  /* 0x000000010d007824 */ /* 0x060fe200078e0220 */
[----:B------:R-:W-:Y:S01]  /*10390*/  ISETP.GE.AND P0, PT, R13, UR41, PT ;  /* 0x000000290d007c0c */ /* 0x000fe2000bf06270 */
[----:B------:R-:W1:Y:S01]  /*103a0*/  @P1 LDC R3, c[0x0][0x434] ;  /* 0x00010d00ff031b82 */ /* 0x000e620000000800 */
[----:B------:R-:W-:Y:S02]  /*103b0*/  @P1 LOP3.LUT R2, R2, 0x40, RZ, 0xfc, !PT ;  /* 0x0000004002021812 */ /* 0x000fe400078efcff */
[----:B------:R-:W-:-:S05]  /*103c0*/  ISETP.GT.U32.OR P0, PT, R26, 0x5f, P0 ;  /* 0x0000005f1a00780c */ /* 0x000fca0000704470 */
[----:B0-----:R-:W0:Y:S08]  /*103d0*/  @P1 LDC R5, c[0x0][0x438] ;  /* 0x00010e00ff051b82 */ /* 0x001e300000000800 */
[----:B------:R-:W3:Y:S08]  /*103e0*/  @!P0 LDC.64 R10, c[0x0][0x428] ;  /* 0x00010a00ff0a8b82 */ /* 0x000ef00000000a00 */
[----:B------:R-:W4:Y:S01]  /*103f0*/  @!P0 LDC.64 R12, c[0x0][0x418] ;  /* 0x00010600ff0c8b82 */ /* 0x000f220000000a00 */
[----:B-1----:R-:W-:-:S04]  /*10400*/  @P1 IMAD.HI.U32 R4, R0, R3, RZ ;  /* 0x0000000300041227 */ /* 0x002fc800078e00ff */
[----:B------:R-:W-:Y:S01]  /*10410*/  IMAD.MOV.U32 R3, RZ, RZ, R0 ;  /* 0x000000ffff037224 */ /* 0x000fe200078e0000 */
[----:B0-----:R-:W-:-:S04]  /*10420*/  @P1 SHF.R.U32.HI R3, RZ, R5, R4 ;  /* 0x00000005ff031219 */ /* 0x001fc80000011604 */
[----:B------:R-:W-:Y:S02]  /*10430*/  @!P0 SHF.R.S32.HI R5, RZ, 0x1f, R3 ;  /* 0x0000001fff058819 */ /* 0x000fe40000011403 */
[----:B--2---:R-:W-:-:S05]  /*10440*/  SHF.R.S32.HI R25, RZ, 0x1f, R30 ;  /* 0x0000001fff197819 */ /* 0x004fca000001141e */
[----:B---3--:R-:W-:-:S04]  /*10450*/  @!P0 IMAD R4, R25, R10, RZ ;  /* 0x0000000a19048224 */ /* 0x008fc800078e02ff */
[----:B------:R-:W-:Y:S02]  /*10460*/  @!P0 IMAD R15, R30, R11, R4 ;  /* 0x0000000b1e0f8224 */ /* 0x000fe400078e0204 */
[----:B------:R-:W-:-:S04]  /*10470*/  @!P0 IMAD.MOV.U32 R4, RZ, RZ, R3 ;  /* 0x000000ffff048224 */ /* 0x000fc800078e0003 */
[----:B------:R-:W-:-:S04]  /*10480*/  @!P0 IMAD.WIDE.U32 R10, R30, R10, R4 ;  /* 0x0000000a1e0a8225 */ /* 0x000fc800078e0004 */
[----:B------:R-:W-:Y:S01]  /*10490*/  @!P0 IMAD.IADD R5, R11, 0x1, R15 ;  /* 0x000000010b058824 */ /* 0x000fe200078e020f */
[----:B----4-:R-:W-:-:S04]  /*104a0*/  @!P0 LEA R4, P1, R10, R12, 0x2 ;  /* 0x0000000c0a048211 */ /* 0x010fc800078210ff */
        /* <DEDUP_REMOVED lines=20> */
.L_x_11115:
[----:B------:R-:W-:Y:S01]  /*105f0*/  ULOP3.LUT UR4, UR42, 0x2, URZ, 0xfc, !UPT ;  /* 0x000000022a047892 */ /* 0x000fe2000f8efc3f */
[--C-:B-----5:R-:W-:Y:S02]  /*10600*/  @!P0 SHF.R.S32.HI R5, RZ, 0x1f, R4.reuse ;  /* 0x0000001fff058819 */ /* 0x120fe40000011404 */
[----:B------:R-:W-:Y:S02]  /*10610*/  CS2R R36, SRZ ;  /* 0x0000000000247805 */ /* 0x000fe4000001ff00 */
[----:B------:R-:W-:Y:S01]  /*10620*/  LOP3.LUT R2, R2, 0xffffffdf, RZ, 0xc0, !PT ;  /* 0xffffffdf02027812 */ /* 0x000fe200078ec0ff */
[----:B------:R-:W-:Y:S01]  /*10630*/  @!P0 IMAD.MOV.U32 R36, RZ, RZ, R4 ;  /* 0x000000ffff248224 */ /* 0x000fe200078e0004 */
[----:B------:R-:W-:Y:S01]  /*10640*/  SEL R19, RZ, 0x1, P2 ;  /* 0x00000001ff137807 */ /* 0x000fe20001000000 */
[----:B------:R-:W-:Y:S01]  /*10650*/  IMAD.U32 R34, RZ, RZ, UR4 ;  /* 0x00000004ff227e24 */ /* 0x000fe2000f8e00ff */
[----:B------:R-:W-:Y:S01]  /*10660*/  LOP3.LUT R2, R2, 0xffffff7f, RZ, 0xc0, !PT ;  /* 0xffffff7f02027812 */ /* 0x000fe200078ec0ff */
[----:B------:R-:W-:Y:S01]  /*10670*/  @!P0 IMAD.MOV.U32 R37, RZ, RZ, R5 ;  /* 0x000000ffff258224 */ /* 0x000fe200078e0005 */
[----:B------:R-:W-:Y:S01]  /*10680*/  ISETP.GT.U32.AND P0, PT, R26, 0x5f, PT ;  /* 0x0000005f1a00780c */ /* 0x000fe20003f04070 */
[----:B------:R-:W-:Y:S01]  /*10690*/  IMAD.U32 R22, RZ, RZ, UR39 ;  /* 0x00000027ff167e24 */ /* 0x000fe2000f8e00ff */
[----:B------:R-:W-:Y:S01]  /*106a0*/  ISETP.NE.AND P1, PT, R34, 0x3, PT ;  /* 0x000000032200780c */ /* 0x000fe20003f25270 */
[----:B------:R-:W-:-:S03]  /*106b0*/  IMAD.MOV R23, RZ, RZ, -R3 ;  /* 0x000000ffff177224 */ /* 0x000fc600078e0a03 */
[----:B------:R-:W-:Y:S01]  /*106c0*/  SHF.R.S32.HI R22, RZ, 0x1f, R22 ;  /* 0x0000001fff167819 */ /* 0x000fe20000011416 */
[----:B------:R-:W-:-:S06]  /*106d0*/  IMAD R23, R29, R23, R0 ;  /* 0x000000171d177224 */ /* 0x000fcc00078e0200 */
[----:B------:R-:W-:-:S04]  /*106e0*/  @P0 LOP3.LUT R2, R2, 0x80, RZ, 0xfc, !PT ;  /* 0x0000008002020812 */ /* 0x000fc800078efcff */
[----:B------:R-:W-:Y:S01]  /*106f0*/  @P1 LOP3.LUT R2, R2, 0x20, RZ, 0xfc, !PT ;  /* 0x0000002002021812 */ /* 0x000fe200078efcff */
[----:B------:R-:W-:Y:S06]  /*10700*/  @!P1 BRA `(.L_x_11075) ;  /* 0x0000000000049947 */ /* 0x000fec0003800000 */
[----:B------:R-:W-:Y:S01]  /*10710*/  BPT.TRAP 0x1 ;  /* 0x000000040000795c */ /* 0x000fe20000300000 */
.L_x_11075:
[----:B------:R-:W-:-:S05]  /*10720*/  IMAD.MOV.U32 R0, RZ, RZ, 0x1 ;  /* 0x00000001ff007424 */ /* 0x000fca00078e00ff */
[----:B------:R-:W-:-:S04]  /*10730*/  SHF.L.U32 R0, R0, 0x1f, RZ ;  /* 0x0000001f00007819 */ /* 0x000fc800000006ff */
[----:B------:R-:W0:Y:S02]  /*10740*/  SYNCS.PHASECHK.TRANS64.TRYWAIT P0, [UR47+0x22840], R0 ;  /* 0x02284000ff0075a7 */ /* 0x000e24000800016f */
[----:B0-----:R-:W-:Y:S05]  /*10750*/  @!P0 BRA `(.L_x_11076) ;  /* 0x0000002c00108947 */ /* 0x001fea0003800000 */
.L_x_11116:
[----:B------:R-:W-:Y:S01]  /*10760*/  SHF.R.S32.HI R18, RZ, 0x1f, R23 ;  /* 0x0000001fff127819 */ /* 0x000fe20000011417 */
[----:B------:R-:W-:Y:S01]  /*10770*/  ULDC.64 UR4, c[0x0][0x300] ;  /* 0x0000c00000047ab9 */ /* 0x000fe20000000a00 */
[----:B------:R-:W-:Y:S01]  /*10780*/  R2UR UR6, R22 ;  /* 0x00000000160672ca */ /* 0x000fe200000e0000 */
[----:B------:R-:W-:Y:S01]  /*10790*/  IMAD.WIDE.U32 R4, R23, UR4, RZ ;  /* 0x0000000417047c25 */ /* 0x000fe2000f8e00ff */
[----:B------:R-:W-:-:S03]  /*107a0*/  LOP3.LUT R2, R2, 0xfffffffd, RZ, 0xc0, !PT ;  /* 0xfffffffd02027812 */ /* 0x000fc600078ec0ff */
[----:B0-----:R-:W-:-:S04]  /*107b0*/  IMAD R0, R18, UR4, RZ ;  /* 0x0000000412007c24 */ /* 0x001fc8000f8e02ff */
        /* <DEDUP_REMOVED lines=18> */
[----:B------:R-:W-:Y:S01]  /*108e0*/  LEA.HI.X R0, R4, UR7, R5, 0x1, P0 ;  /* 0x0000000704007c11 */ /* 0x000fe200080f0c05 */
[----:B------:R-:W-:Y:S01]  /*108f0*/  IMAD.MOV.U32 R4, RZ, RZ, -0x60 ;  /* 0xffffffa0ff047424 */ /* 0x000fe200078e00ff */
[----:B------:R-:W-:-:S03]  /*10900*/  LOP3.LUT R5, R6, 0x1c0, RZ, 0xc0, !PT ;  /* 0x000001c006057812 */ /* 0x000fc600078ec0ff */
[----:B------:R-:W-:Y:S01]  /*10910*/  IMAD R4, R9, R4, UR41 ;  /* 0x0000002909047e24 */ /* 0x000fe2000f8e0204 */
[----:B------:R-:W-:-:S03]  /*10920*/  LOP3.LUT R6, R5, 0x38, R6, 0xf8, !PT ;  /* 0x0000003805067812 */ /* 0x000fc600078ef806 */
[----:B------:R-:W-:Y:S01]  /*10930*/  IMAD.IADD R35, R4, 0x1, -R27 ;  /* 0x0000000104237824 */ /* 0x000fe200078e0a1b */
[----:B------:R-:W-:Y:S01]  /*10940*/  LOP3.LUT R6, R6, 0x38, R17, 0x78, !PT ;  /* 0x0000003806067812 */ /* 0x000fe200078e7811 */
[----:B------:R-:W-:Y:S01]  /*10950*/  IMAD.SHL.U32 R17, R7, 0x8, RZ ;  /* 0x0000000807117824 */ /* 0x000fe200078e00ff */
[----:B------:R-:W-:Y:S02]  /*10960*/  @P2 LOP3.LUT R2, R2, 0x2, RZ, 0xfc, !PT ;  /* 0x0000000202022812 */ /* 0x000fe400078efcff */
[----:B------:R-:W-:Y:S02]  /*10970*/  ISETP.GE.AND P0, PT, R35, 0x1, PT ;  /* 0x000000012300780c */ /* 0x000fe40003f06270 */
[----:B------:R-:W-:Y:S01]  /*10980*/  LOP3.LUT R17, R6, 0x200, R17, 0xf8, !PT ;  /* 0x0000020006117812 */ /* 0x000fe200078ef811 */
[----:B------:R-:W-:Y:S10]  /*10990*/  BRA.DIV UR5, `(.L_x_11077) ;  /* 0x0000002a05987947 */ /* 0x000ff4000b800000 */
        /* <DEDUP_REMOVED lines=37> */
.L_x_11130:
        /* <DEDUP_REMOVED lines=15> */
.L_x_11078:
        /* <DEDUP_REMOVED lines=23> */
.L_x_11079:
[----:B------:R-:W-:Y:S01]  /*10e50*/  UISETP.NE.AND UP0, UPT, UR48, URZ, UPT ;  /* 0x0000003f3000728c */ /* 0x000fe2000bf05270 */
[----:B------:R-:W-:Y:S01]  /*10e60*/  VIADD R0, R26, UR40 ;  /* 0x000000281a007c36 */ /* 0x000fe20008000000 */
[----:B------:R-:W-:Y:S01]  /*10e70*/  R2UR UR6, R22 ;  /* 0x00000000160672ca */ /* 0x000fe200000e0000 */
[----:B------:R-:W-:Y:S01]  /*10e80*/  ULDC.64 UR8, c[0x0][0x2d8] ;  /* 0x0000b60000087ab9 */ /* 0x000fe20000000a00 */
[----:B------:R-:W-:Y:S01]  /*10e90*/  SHF.R.S32.HI R8, RZ, 0x1f, R33 ;  /* 0x0000001fff087819 */ /* 0x000fe20000011421 */
[----:B------:R-:W-:Y:S01]  /*10ea0*/  IMAD.MOV.U32 R9, RZ, RZ, R0 ;  /* 0x000000ffff097224 */ /* 0x000fe200078e0000 */
[----:B------:R-:W-:-:S05]  /*10eb0*/  PLOP3.LUT P0, PT, PT, PT, UP0, 0x80, 0x0 ;  /* 0x000000000000781c */ /* 0x000fca0003f0f008 */
[----:B------:R-:W-:-:S04]  /*10ec0*/  @UP0 ULDC UR4, c[0x0][0x44c] ;  /* 0x0001130000040ab9 */ /* 0x000fc80000000800 */
[----:B------:R-:W-:-:S04]  /*10ed0*/  UIMAD UR6, UR6, UR8, URZ ;  /* 0x00000008060672a4 */ /* 0x000fc8000f8e023f */
[----:B------:R-:W-:Y:S01]  /*10ee0*/  @P0 IMAD.HI.U32 R3, R0, UR4, RZ ;  /* 0x0000000400030c27 */ /* 0x000fe2000f8e00ff */
[----:B------:R-:W-:Y:S01]  /*10ef0*/  PLOP3.LUT P0, PT, PT, PT, UP0, 0x80, 0x0 ;  /* 0x000000000000781c */ /* 0x000fe20003f0f008 */
[----:B------:R-:W-:Y:S01]  /*10f00*/  @UP0 ULDC UR4, c[0x0][0x450] ;  /* 0x0001140000040ab9 */ /* 0x000fe20000000800 */
[----:B------:R-:W-:-:S11]  /*10f10*/  UIMAD UR6, UR39, UR9, UR6 ;  /* 0x00000009270672a4 */ /* 0x000fd6000f8e0206 */
[----:B------:R-:W-:Y:S01]  /*10f20*/  @P0 SHF.R.U32.HI R9, RZ, UR4, R3 ;  /* 0x00000004ff090c19 */ /* 0x000fe20008011603 */
[----:B------:R-:W-:Y:S01]  /*10f30*/  UIMAD.WIDE.U32 UR4, UR39, UR8, URZ ;  /* 0x00000008270472a5 */ /* 0x000fe2000f8e003f */
[----:B------:R-:W0:Y:S02]  /*10f40*/  LDC R3, c[0x0][0x448] ;  /* 0x00011200ff037b82 */ /* 0x000e240000000800 */
[----:B------:R-:W-:Y:S01]  /*10f50*/  ULDC.64 UR8, c[0x0][0x2e0] ;  /* 0x0000b80000087ab9 */ /* 0x000fe20000000a00 */
[----:B------:R-:W-:Y:S01]  /*10f60*/  UIADD3 UR6, UR5, UR6, URZ ;  /* 0x0000000605067290 */ /* 0x000fe2000fffe03f */
[----:B------:R-:W-:Y:S02]  /*10f70*/  IMAD R8, R8, UR8, RZ ;  /* 0x0000000808087c24 */ /* 0x000fe4000f8e02ff */
[----:B------:R-:W-:Y:S02]  /*10f80*/  IMAD.U32 R4, RZ, RZ, UR4 ;  /* 0x00000004ff047e24 */ /* 0x000fe4000f8e00ff */
[----:B------:R-:W-:Y:S01]  /*10f90*/  IMAD.U32 R5, RZ, RZ, UR5 ;  /* 0x00000005ff057e24 */ /* 0x000fe2000f8e00ff */
[----:B------:R-:W-:Y:S01]  /*10fa0*/  ULDC.64 UR4, c[0x0][0x2d0] ;  /* 0x0000b40000047ab9 */ /* 0x000fe20000000a00 */
[----:B------:R-:W-:-:S02]  /*10fb0*/  IMAD.U32 R7, RZ, RZ, UR6 ;  /* 0x00000006ff077e24 */ /* 0x000fc4000f8e00ff */
[----:B------:R-:W-:Y:S02]  /*10fc0*/  IMAD.MOV.U32 R6, RZ, RZ, R4 ;  /* 0x000000ffff067224 */ /* 0x000fe400078e0004 */
[C---:B------:R-:W-:Y:S02]  /*10fd0*/  IMAD R11, R33.reuse, UR9, R8 ;  /* 0x00000009210b7c24 */ /* 0x040fe4000f8e0208 */
[----:B------:R-:W-:Y:S01]  /*10fe0*/  IMAD.WIDE.U32 R4, R33, UR8, R6 ;  /* 0x0000000821047c25 */ /* 0x000fe2000f8e0006 */
[----:B------:R-:W-:-:S03]  /*10ff0*/  SHF.R.S32.HI R6, RZ, 0x1f, R9 ;  /* 0x0000001fff067819 */ /* 0x000fc60000011409 */
[----:B------:R-:W-:Y:S02]  /*11000*/  IMAD.IADD R5, R5, 0x1, R11 ;  /* 0x0000000105057824 */ /* 0x000fe400078e020b */
[----:B------:R-:W-:Y:S02]  /*11010*/  IMAD.MOV R11, RZ, RZ, -R9 ;  /* 0x000000ffff0b7224 */ /* 0x000fe400078e0a09 */
[----:B------:R-:W-:Y:S02]  /*11020*/  IMAD R6, R6, UR4, RZ ;  /* 0x0000000406067c24 */ /* 0x000fe4000f8e02ff */
[----:B0-----:R-:W-:Y:S02]  /*11030*/  IMAD R11, R3, R11, R0 ;  /* 0x0000000b030b7224 */ /* 0x001fe400078e0200 */
        /* <DEDUP_REMOVED lines=77> */
.L_x_11147:
[----:B------:R-:W-:-:S05]  /*11510*/  VIADD R0, R0, 0x70 ;  /* 0x0000007000007836 */ /* 0x000fca0000000000 */
[----:B------:R-:W-:Y:S01]  /*11520*/  ISETP.GE.AND P0, PT, R0, R3, PT ;  /* 0x000000030000720c */ /* 0x000fe20003f06270 */
[----:B------:R-:W-:-:S05]  /*11530*/  IMAD.MOV.U32 R0, RZ, RZ, 0x1 ;  /* 0x00000001ff007424 */ /* 0x000fca00078e00ff */
        /* <DEDUP_REMOVED lines=15> */
.L_x_11148:
[----:B------:R-:W-:-:S13]  /*11630*/  ISETP.NE.AND P0, PT, R34, 0x3, PT ;  /* 0x000000032200780c */ /* 0x000fda0003f05270 */
[----:B------:R-:W-:Y:S05]  /*11640*/  @!P0 BRA `(.L_x_11082) ;  /* 0x0000000000048947 */ /* 0x000fea0003800000 */
[----:B------:R-:W-:Y:S01]  /*11650*/  BPT.TRAP 0x1 ;  /* 0x000000040000795c */ /* 0x000fe20000300000 */
.L_x_11082:
[----:B------:R-:W1:Y:S02]  /*11660*/  SYNCS.PHASECHK.TRANS64.TRYWAIT P0, [UR47+0x22860], R0 ;  /* 0x02286000ff0075a7 */ /* 0x000e64000800016f */
[----:B-1----:R-:W-:Y:S05]  /*11670*/  @!P0 BRA `(.L_x_11083) ;  /* 0x0000002c007c8947 */ /* 0x002fea0003800000 */
.L_x_11149:
        /* <DEDUP_REMOVED lines=8> */
[C---:B------:R-:W-:Y:S01]  /*11700*/  LOP3.LUT P1, RZ, R2.reuse, 0x4, RZ, 0xc0, !PT ;  /* 0x0000000402ff7812 */ /* 0x040fe2000782c0ff */
[----:B0-----:R-:W-:Y:S01]  /*11710*/  IMAD R3, R37, UR6, RZ ;  /* 0x0000000625037c24 */ /* 0x001fe2000f8e02ff */
[----:B------:R-:W-:Y:S01]  /*11720*/  SEL R0, RZ, 0x2, P3 ;  /* 0x00000002ff007807 */ /* 0x000fe20001800000 */
[----:B------:R-:W-:Y:S01]  /*11730*/  IMAD.IADD R5, R5, 0x1, R23 ;  /* 0x0000000105057824 */ /* 0x000fe200078e0217 */
[----:B------:R-:W-:Y:S01]  /*11740*/  LOP3.LUT P4, RZ, R2, 0x1, RZ, 0xc0, !PT ;  /* 0x0000000102ff7812 */ /* 0x000fe2000788c0ff */
[----:B------:R-:W-:-:S02]  /*11750*/  IMAD R3, R36, UR7, R3 ;  /* 0x0000000724037c24 */ /* 0x000fc4000f8e0203 */
[----:B------:R-:W-:Y:S01]  /*11760*/  IMAD.WIDE.U32 R10, R36, UR6, R4 ;  /* 0x00000006240a7c25 */ /* 0x000fe2000f8e0004 */
[----:B------:R-:W-:Y:S01]  /*11770*/  ULDC.64 UR6, c[0x0][0x330] ;  /* 0x0000cc0000067ab9 */ /* 0x000fe20000000a00 */
[----:B------:R-:W-:Y:S01]  /*11780*/  SEL R4, RZ, 0x4, P2 ;  /* 0x00000004ff047807 */ /* 0x000fe20001000000 */
[----:B------:R-:W-:Y:S01]  /*11790*/  UIMAD UR4, UR4, UR6, URZ ;  /* 0x00000006040472a4 */ /* 0x000fe2000f8e023f */
[----:B------:R-:W-:Y:S02]  /*117a0*/  IMAD.IADD R11, R11, 0x1, R3 ;  /* 0x000000010b0b7824 */ /* 0x000fe400078e0203 */
[----:B------:R-:W-:Y:S01]  /*117b0*/  IMAD.U32 R3, RZ, RZ, UR6 ;  /* 0x00000006ff037e24 */ /* 0x000fe2000f8e00ff */
[----:B------:R-:W-:Y:S01]  /*117c0*/  UIMAD UR4, UR39, UR7, UR4 ;  /* 0x00000007270472a4 */ /* 0x000fe2000f8e0204 */
[----:B------:R-:W-:Y:S02]  /*117d0*/  IADD3 R0, R4, R0, R19 ;  /* 0x0000000004007210 */ /* 0x000fe40007ffe013 */
[----:B------:R-:W-:Y:S01]  /*117e0*/  IMAD.WIDE.U32 R10, R3, UR39, R10 ;  /* 0x00000027030a7c25 */ /* 0x000fe2000f8e000a */
[----:B------:R-:W-:-:S03]  /*117f0*/  ULDC.64 UR6, c[0x0][0x318] ;  /* 0x0000c60000067ab9 */ /* 0x000fc60000000a00 */
[----:B------:R-:W-:Y:S01]  /*11800*/  VIADD R5, R11, UR4 ;  /* 0x000000040b057c36 */ /* 0x000fe20008000000 */
[----:B------:R-:W-:Y:S01]  /*11810*/  LEA R3, P0, R10, UR6, 0x1 ;  /* 0x000000060a037c11 */ /* 0x000fe2000f8008ff */
[----:B------:R-:W-:-:S03]  /*11820*/  UMOV UR4, 0xffffffff ;  /* 0xffffffff00047882 */ /* 0x000fc60000000000 */
[----:B------:R-:W-:Y:S02]  /*11830*/  LEA.HI.X R10, R10, UR7, R5, 0x1, P0 ;  /* 0x000000070a0a7c11 */ /* 0x000fe400080f0c05 */
[----:B------:R-:W-:-:S05]  /*11840*/  SEL R5, RZ, 0x8, P1 ;  /* 0x00000008ff057807 */ /* 0x000fca0000800000 */
[----:B------:R-:W-:Y:S01]  /*11850*/  IMAD.IADD R8, R0, 0x1, R5 ;  /* 0x0000000100087824 */ /* 0x000fe200078e0205 */
[----:B------:R-:W-:Y:S06]  /*11860*/  BRA.DIV UR4, `(.L_x_11084) ;  /* 0x0000002e04187947 */ /* 0x000fec000b800000 */
[----:B------:R-:W0:Y:S01]  /*11870*/  SHFL.IDX PT, R14, R3, RZ, 0x181f ;  /* 0x00181fff030e7589 */ /* 0x000e2200000e0000 */
[----:B------:R-:W-:Y:S01]  /*11880*/  IMAD.SHL.U32 R24, R24, 0x2, RZ ;  /* 0x0000000218187824 */ /* 0x000fe200078e00ff */
[----:B------:R-:W-:Y:S02]  /*11890*/  LEA R19, R17, UR47, 0x1 ;  /* 0x0000002f11137c11 */ /* 0x000fe4000f8e08ff */
        /* <DEDUP_REMOVED lines=21> */
[----:B------:R-:W2:Y:S02]  /*119f0*/  SHFL.IDX PT, R14, R3, 0x3, 0x181f ;  /* 0x00781f00030e7f89 */ /* 0x000ea400000e0000 */
[----:B-1----:R-:W-:Y:S01]  /*11a00*/  IMAD.X R9, RZ, RZ, R0, P3 ;  /* 0x000000ffff097224 */ /* 0x002fe200018e0600 */
        /* <DEDUP_REMOVED lines=10> */
[----:B------:R-:W1:Y:S02]  /*11ab0*/  SHFL.IDX PT, R14, R3, 0x4, 0x181f ;  /* 0x00981f00030e7f89 */ /* 0x000e6400000e0000 */
[----:B0-----:R-:W-:Y:S01]  /*11ac0*/  IMAD.X R7, RZ, RZ, R0, P3 ;  /* 0x000000ffff077224 */ /* 0x001fe200018e0600 */
[C---:B------:R-:W-:Y:S01]  /*11ad0*/  ISETP.LT.OR P3, PT, R35.reuse, 0x21, P4 ;  /* 0x000000212300780c */ /* 0x040fe20002761670 */
[----:B------:R-:W0:Y:S04]  /*11ae0*/  SHFL.IDX PT, R0, R10, 0x4, 0x181f ;  /* 0x00981f000a007f89 */ /* 0x000e2800000e0000 */
[----:B------:R-:W2:Y:S08]  /*11af0*/  SHFL.IDX PT, R10, R10, 0x5, 0x181f ;  /* 0x00b81f000a0a7f89 */ /* 0x000eb000000e0000 */
        /* <DEDUP_REMOVED lines=8> */
[----:B------:R1:W4:Y:S02]  /*11b80*/  SHFL.IDX PT, R14, R3, 0x5, 0x181f ;  /* 0x00b81f00030e7f89 */ /* 0x00032400000e0000 */
[----:B0-----:R-:W-:Y:S01]  /*11b90*/  IMAD.X R5, RZ, RZ, R0, P3 ;  /* 0x000000ffff057224 */ /* 0x001fe200018e0600 */
[----:B------:R-:W-:Y:S01]  /*11ba0*/  ISETP.LT.OR P3, PT, R35, 0x31, P4 ;  /* 0x000000312300780c */ /* 0x000fe20002761670 */
[----:B------:R-:W-:Y:S02]  /*11bb0*/  VIADD R0, R19, 0x400 ;  /* 0x0000040013007836 */ /* 0x000fe40000000000 */
[----:B---3--:R-:W-:-:S10]  /*11bc0*/  IMAD.MOV.U32 R8, RZ, RZ, RZ ;  /* 0x000000ffff087224 */ /* 0x008fd400078e00ff */
        /* <DEDUP_REMOVED lines=14> */
[----:B--2-4-:R1:W-:Y:S02]  /*11cb0*/  LDGSTS.E.BYPASS.LTC128B.128 [R19+0xb400], desc[UR36][R4.64+0x180], !P3 ;  /* 0x0b40018004137fae */ /* 0x0143e4000d901d64 */
.L_x_11163:
        /* <DEDUP_REMOVED lines=20> */
.L_x_11085:
[----:B------:R-:W-:Y:S01]  /*11e00*/  VIADD R31, R31, 0xfffffffe ;  /* 0xfffffffe1f1f7836 */ /* 0x000fe20000000000 */
[----:B------:R-:W-:Y:S01]  /*11e10*/  SYNCS.ARRIVE.TRANS64.A1T0 RZ, [UR47+0x22850], RZ ;  /* 0x022850ffffff79a7 */ /* 0x000fe2000810002f */
[----:B------:R-:W-:Y:S01]  /*11e20*/  BSSY B0, `(.L_x_11063) ;  /* 0x00000e8000007945 */ /* 0x000fe20003800000 */
[----:B------:R-:W-:Y:S02]  /*11e30*/  IMAD.MOV.U32 R21, RZ, RZ, 0x1 ;  /* 0x00000001ff157424 */ /* 0x000fe400078e00ff */
[----:B------:R-:W-:Y:S01]  /*11e40*/  ISETP.GE.AND P0, PT, R31, UR49, PT ;  /* 0x000000311f007c0c */ /* 0x000fe2000bf06270 */
[----:B------:R-:W-:-:S12]  /*11e50*/  IMAD.MOV.U32 R20, RZ, RZ, 0x1 ;  /* 0x00000001ff147424 */ /* 0x000fd800078e00ff */
[----:B------:R-:W-:Y:S05]  /*11e60*/  @!P0 BRA `(.L_x_11086) ;  /* 0x0000000c008c8947 */ /* 0x000fea0003800000 */
[----:B------:R-:W-:Y:S01]  /*11e70*/  UIADD3 UR4, UR46, 0x1, URZ ;  /* 0x000000012e047890 */ /* 0x000fe2000fffe03f */
[----:B------:R-:W-:Y:S01]  /*11e80*/  LOP3.LUT R4, RZ, UR44, RZ, 0x33, !PT ;  /* 0x0000002cff047c12 */ /* 0x000fe2000f8e33ff */
[----:B------:R-:W-:Y:S01]  /*11e90*/  IMAD.MOV.U32 R20, RZ, RZ, 0x1 ;  /* 0x00000001ff147424 */ /* 0x000fe200078e00ff */
[----:B------:R-:W-:Y:S01]  /*11ea0*/  IADD3 R27, R28, R32, R27 ;  /* 0x000000201c1b7210 */ /* 0x000fe20007ffe01b */
[----:B------:R-:W-:Y:S01]  /*11eb0*/  UIMAD UR4, UR4, UR38, URZ ;  /* 0x00000026040472a4 */ /* 0x000fe2000f8e023f */
[----:B------:R-:W-:Y:S01]  /*11ec0*/  LOP3.LUT R6, RZ, UR43, RZ, 0x33, !PT ;  /* 0x0000002bff067c12 */ /* 0x000fe2000f8e33ff */
[----:B------:R-:W-:Y:S02]  /*11ed0*/  IMAD.MOV.U32 R21, RZ, RZ, 0x1 ;  /* 0x00000001ff157424 */ /* 0x000fe400078e00ff */
[----:B------:R-:W-:Y:S02]  /*11ee0*/  VIADD R36, R27, 0xfffffee0 ;  /* 0xfffffee01b247836 */ /* 0x000fe40000000000 */
[----:B------:R-:W-:-:S04]  /*11ef0*/  LOP3.LUT R3, RZ, UR4, RZ, 0x33, !PT ;  /* 0x00000004ff037c12 */ /* 0x000fc8000f8e33ff */
[----:B------:R-:W-:-:S04]  /*11f00*/  VIADDMNMX R3, R3, -UR45, R4, !PT ;  /* 0x8000002d03037c46 */ /* 0x000fc8000f800104 */
[----:B------:R-:W-:-:S04]  /*11f10*/  VIMNMX R3, R3, R6, !PT ;  /* 0x0000000603037248 */ /* 0x000fc80007fe0100 */
[C---:B------:R-:W-:Y:S01]  /*11f20*/  IADD3 R35, -R3.reuse, -0x2, RZ ;  /* 0xfffffffe03237810 */ /* 0x040fe20007ffe1ff */
[----:B------:R-:W-:-:S07]  /*11f30*/  IMAD R36, R3, -0x60, R36 ;  /* 0xffffffa003247824 */ /* 0x000fce00078e0224 */
.L_x_11101:
[----:B------:R-:W-:Y:S01]  /*11f40*/  ISETP.NE.AND P1, PT, R29, 0x1, PT ;  /* 0x000000011d00780c */ /* 0x000fe20003f25270 */
[----:B------:R-:W-:Y:S01]  /*11f50*/  BSSY B1, `(.L_x_11087) ;  /* 0x0000014000017945 */ /* 0x000fe20003800000 */
[----:B------:R-:W-:Y:S01]  /*11f60*/  ISETP.GT.U32.AND P0, PT, R26, 0x5f, PT ;  /* 0x0000005f1a00780c */ /* 0x000fe20003f04070 */
[----:B------:R-:W-:-:S10]  /*11f70*/  IMAD.MOV.U32 R33, RZ, RZ, RZ ;  /* 0x000000ffff217224 */ /* 0x000fd400078e00ff */
[----:B0-----:R-:W0:Y:S08]  /*11f80*/  @P1 LDC R3, c[0x0][0x434] ;  /* 0x00010d00ff031b82 */ /* 0x001e300000000800 */
[----:B-1----:R-:W1:Y:S01]  /*11f90*/  @P1 LDC R5, c[0x0][0x438] ;  /* 0x00010e00ff051b82 */ /* 0x002e620000000800 */
[----:B0-----:R-:W-:-:S04]  /*11fa0*/  @P1 IMAD.HI.U32 R4, R36, R3, RZ ;  /* 0x0000000324041227 */ /* 0x001fc800078e00ff */
[----:B------:R-:W-:Y:S01]  /*11fb0*/  IMAD.MOV.U32 R3, RZ, RZ, R36 ;  /* 0x000000ffff037224 */ /* 0x000fe200078e0024 */
[----:B-1----:R-:W-:Y:S01]  /*11fc0*/  @P1 SHF.R.U32.HI R3, RZ, R5, R4 ;  /* 0x00000005ff031219 */ /* 0x002fe20000011604 */
[----:B--23--:R-:W-:Y:S06]  /*11fd0*/  @P0 BRA `(.L_x_11088) ;  /* 0x00000000002c0947 */ /* 0x00cfec0003800000 */
[--C-:B------:R-:W-:Y:S01]  /*11fe0*/  SHF.R.S32.HI R5, RZ, 0x1f, R3.reuse ;  /* 0x0000001fff057819 */ /* 0x100fe20000011403 */
[----:B------:R-:W-:Y:S01]  /*11ff0*/  ULDC.64 UR4, c[0x0][0x428] ;  /* 0x00010a0000047ab9 */ /* 0x000fe20000000a00 */
[----:B------:R-:W-:Y:S02]  /*12000*/  IMAD.MOV.U32 R4, RZ, RZ, R3 ;  /* 0x000000ffff047224 */ /* 0x000fe400078e0003 */
[----:B------:R-:W-:Y:S02]  /*12010*/  IMAD R9, R25, UR4, RZ ;  /* 0x0000000419097c24 */ /* 0x000fe4000f8e02ff */
[----:B------:R-:W-:-:S04]  /*12020*/  IMAD.WIDE.U32 R6, R30, UR4, R4 ;  /* 0x000000041e067c25 */ /* 0x000fc8000f8e0004 */
[----:B------:R-:W-:Y:S01]  /*12030*/  IMAD R5, R30, UR5, R9 ;  /* 0x000000051e057c24 */ /* 0x000fe2000f8e0209 */
[----:B------:R-:W-:Y:S02]  /*12040*/  ULDC.64 UR4, c[0x0][0x418] ;  /* 0x0001060000047ab9 */ /* 0x000fe40000000a00 */
[----:B------:R-:W-:Y:S01]  /*12050*/  LEA R4, P0, R6, UR4, 0x2 ;  /* 0x0000000406047c11 */ /* 0x000fe2000f8010ff */
[----:B------:R-:W-:-:S05]  /*12060*/  IMAD.IADD R5, R5, 0x1, R7 ;  /* 0x0000000105057824 */ /* 0x000fca00078e0207 */
[----:B------:R-:W-:-:S05]  /*12070*/  LEA.HI.X R5, R6, UR5, R5, 0x2, P0 ;  /* 0x0000000506057c11 */ /* 0x000fca00080f1405 */
[----:B------:R0:W5:Y:S02]  /*12080*/  LDG.E R33, desc[UR36][R4.64] ;  /* 0x0000002404217981 */ /* 0x000164000c1e1900 */
.L_x_11088:
[----:B------:R-:W-:Y:S05]  /*12090*/  BSYNC B1 ;  /* 0x0000000000017941 */ /* 0x000fea0003800000 */
.L_x_11087:
[----:B------:R-:W-:-:S13]  /*120a0*/  ISETP.NE.AND P0, PT, R34, 0x3, PT ;  /* 0x000000032200780c */ /* 0x000fda0003f05270 */
[----:B------:R-:W-:Y:S05]  /*120b0*/  @!P0 BRA `(.L_x_11089) ;  /* 0x0000000000048947 */ /* 0x000fea0003800000 */
[----:B------:R-:W-:Y:S01]  /*120c0*/  BPT.TRAP 0x1 ;  /* 0x000000040000795c */ /* 0x000fe20000300000 */
.L_x_11089:
[----:B------:R-:W-:Y:S01]  /*120d0*/  LEA R32, R21, UR47, 0x3 ;  /* 0x0000002f15207c11 */ /* 0x000fe2000f8e18ff */
[----:B------:R-:W-:Y:S01]  /*120e0*/  BSSY B1, `(.L_x_11090) ;  /* 0x0000004000017945 */ /* 0x000fe20003800000 */
[----:B------:R-:W-:-:S04]  /*120f0*/  SHF.L.U32 R31, R20, 0x1f, RZ ;  /* 0x0000001f141f7819 */ /* 0x000fc800000006ff */
[----:B------:R-:W1:Y:S02]  /*12100*/  SYNCS.PHASECHK.TRANS64.TRYWAIT P0, [R32+URZ+0x22840], R31 ;  /* 0x0228401f200075a7 */ /* 0x000e64000800017f */
[----:B-1----:R-:W-:Y:S05]  /*12110*/  @!P0 BRA `(.L_x_11091) ;  /* 0x0000002c00588947 */ /* 0x002fea0003800000 */
.L_x_11164:
[----:B------:R-:W-:Y:S05]  /*12120*/  BSYNC B1 ;  /* 0x0000000000017941 */ /* 0x000fea0003800000 */
.L_x_11090:
        /* <DEDUP_REMOVED lines=57> */
.L_x_11178:
        /* <DEDUP_REMOVED lines=8> */
.L_x_11093:
        /* <DEDUP_REMOVED lines=10> */
.L_x_11094:
[----:B------:R2:W-:Y:S01]  /*125e0*/  SYNCS.ARRIVE.TRANS64.A1T0 RZ, [R32+URZ+0x22830], RZ ;  /* 0x022830ff20ff79a7 */ /* 0x0005e2000810003f */
[----:B------:R-:W-:Y:S05]  /*125f0*/  @!P2 BRA `(.L_x_11095) ;  /* 0x000000000004a947 */ /* 0x000fea0003800000 */
[----:B------:R-:W-:Y:S01]  /*12600*/  BPT.TRAP 0x1 ;  /* 0x000000040000795c */ /* 0x000fe20000300000 */
.L_x_11095:
[----:B------:R-:W3:Y:S01]  /*12610*/  SYNCS.PHASECHK.TRANS64.TRYWAIT P0, [R32+URZ+0x22860], R31 ;  /* 0x0228601f200075a7 */ /* 0x000ee2000800017f */
[----:B------:R-:W-:Y:S04]  /*12620*/  BSSY B1, `(.L_x_11096) ;  /* 0x0000002000017945 */ /* 0x000fe80003800000 */
[----:B---3--:R-:W-:Y:S05]  /*12630*/  @!P0 BRA `(.L_x_11097) ;  /* 0x0000002c00b48947 */ /* 0x008fea0003800000 */
.L_x_11179:
[----:B------:R-:W-:Y:S05]  /*12640*/  BSYNC B1 ;  /* 0x0000000000017941 */ /* 0x000fea0003800000 */
.L_x_11096:
[----:B------:R-:W-:Y:S01]  /*12650*/  ULDC.64 UR4, c[0x0][0x328] ;  /* 0x0000ca0000047ab9 */ /* 0x000fe20000000a00 */
[----:B------:R-:W-:Y:S01]  /*12660*/  ULDC.64 UR6, c[0x0][0x338] ;  /* 0x0000ce0000067ab9 */ /* 0x000fe20000000a00 */
[----:B------:R-:W-:Y:S01]  /*12670*/  IMAD R27, R27, UR4, RZ ;  /* 0x000000041b1b7c24 */ /* 0x000fe2000f8e02ff */
[----:B------:R-:W-:Y:S01]  /*12680*/  LOP3.LUT P4, RZ, R2, 0x1, RZ, 0xc0, !PT ;  /* 0x0000000102ff7812 */ /* 0x000fe2000788c0ff */
[----:B0-----:R-:W-:Y:S01]  /*12690*/  IMAD.WIDE.U32 R4, R28, UR4, RZ ;  /* 0x000000041c047c25 */ /* 0x001fe2000f8e00ff */
[----:B------:R-:W-:Y:S02]  /*126a0*/  R2UR UR4, R22 ;  /* 0x00000000160472ca */ /* 0x000fe400000e0000 */
[----:B------:R-:W-:Y:S01]  /*126b0*/  LOP3.LUT P3, RZ, R2, 0x10, RZ, 0xc0, !PT ;  /* 0x0000001002ff7812 */ /* 0x000fe2000786c0ff */
[----:B------:R-:W-:Y:S01]  /*126c0*/  IMAD R27, R28, UR5, R27 ;  /* 0x000000051c1b7c24 */ /* 0x000fe2000f8e021b */
[C---:B------:R-:W-:Y:S01]  /*126d0*/  LOP3.LUT P2, RZ, R2.reuse, 0x8, RZ, 0xc0, !PT ;  /* 0x0000000802ff7812 */ /* 0x040fe2000784c0ff */
[----:B------:R-:W-:Y:S01]  /*126e0*/  IMAD R6, R23, UR6, RZ ;  /* 0x0000000617067c24 */ /* 0x000fe2000f8e02ff */
[----:B------:R-:W-:Y:S01]  /*126f0*/  LOP3.LUT P1, RZ, R2, 0x4, RZ, 0xc0, !PT ;  /* 0x0000000402ff7812 */ /* 0x000fe2000782c0ff */
[----:B------:R-:W-:-:S02]  /*12700*/  IMAD.IADD R5, R5, 0x1, R27 ;  /* 0x0000000105057824 */ /* 0x000fc400078e021b */
        /* <DEDUP_REMOVED lines=46> */
[----:B----4-:R-:W-:-:S03]  /*129f0*/  IMAD.MOV.U32 R8, RZ, RZ, RZ ;  /* 0x000000ffff087224 */ /* 0x010fc600078e00ff */
        /* <DEDUP_REMOVED lines=11> */
.L_x_11193:
[----:B0---4-:R-:W-:-:S05]  /*12ab0*/  IADD3 R4, P0, R14, R24, RZ ;  /* 0x000000180e047210 */ /* 0x011fca0007f1e0ff */
        /* <DEDUP_REMOVED lines=10> */
.L_x_11099:
        /* <DEDUP_REMOVED lines=10> */
.L_x_11100:
[----:B------:R-:W-:Y:S01]  /*12c00*/  VIADD R21, R21, 0x1 ;  /* 0x0000000115157836 */ /* 0x000fe20000000000 */
[----:B------:R4:W-:Y:S01]  /*12c10*/  SYNCS.ARRIVE.TRANS64.A1T0 RZ, [R32+URZ+0x22850], RZ ;  /* 0x022850ff20ff79a7 */ /* 0x0009e2000810003f */
[----:B------:R-:W-:Y:S02]  /*12c20*/  VIADD R35, R35, 0xffffffff ;  /* 0xffffffff23237836 */ /* 0x000fe40000000000 */
[----:B------:R-:W-:Y:S01]  /*12c30*/  VIADD R36, R36, 0xffffffa0 ;  /* 0xffffffa024247836 */ /* 0x000fe20000000000 */
[----:B------:R-:W-:-:S04]  /*12c40*/  ISETP.NE.AND P0, PT, R21, 0x2, PT ;  /* 0x000000021500780c */ /* 0x000fc80003f05270 */
[----:B------:R-:W-:Y:S02]  /*12c50*/  SEL R21, R21, RZ, P0 ;  /* 0x000000ff15157207 */ /* 0x000fe40000000000 */
[----:B------:R-:W-:Y:S02]  /*12c60*/  SEL R3, RZ, 0x1, P0 ;  /* 0x00000001ff037807 */ /* 0x000fe40000000000 */
[----:B------:R-:W-:Y:S02]  /*12c70*/  ISETP.GT.AND P0, PT, R35, UR49, PT ;  /* 0x0000003123007c0c */ /* 0x000fe4000bf04270 */
[----:B------:R-:W-:-:S11]  /*12c80*/  LOP3.LUT R20, R20, R3, RZ, 0x3c, !PT ;  /* 0x0000000314147212 */ /* 0x000fd600078e3cff */
[----:B----4-:R-:W-:Y:S05]  /*12c90*/  @P0 BRA `(.L_x_11101) ;  /* 0xfffffff000a80947 */ /* 0x010fea000383ffff */
.L_x_11086:
[----:B------:R-:W-:Y:S05]  /*12ca0*/  BSYNC B0 ;  /* 0x0000000000007941 */ /* 0x000fea0003800000 */
.L_x_11063:
[----:B------:R-:W0:Y:S01]  /*12cb0*/  S2R R3, SR_CgaCtaId ;  /* 0x0000000000037919 */ /* 0x000e220000008800 */
[----:B------:R-:W-:Y:S01]  /*12cc0*/  MOV R0, 0x400 ;  /* 0x0000040000007802 */ /* 0x000fe20000000f00 */
[----:B------:R-:W-:Y:S01]  /*12cd0*/  BSSY B0, `(.L_x_11102) ;  /* 0x0000005000007945 */ /* 0x000fe20003800000 */
[----:B------:R-:W-:Y:S02]  /*12ce0*/  SHF.L.U32 R8, R8, 0x1f, RZ ;  /* 0x0000001f08087819 */ /* 0x000fe400000006ff */
[----:B0-----:R-:W-:-:S04]  /*12cf0*/  LEA R4, R3, R0, 0x18 ;  /* 0x0000000003047211 */ /* 0x001fc800078ec0ff */
[----:B------:R-:W0:Y:S02]  /*12d00*/  SYNCS.PHASECHK.TRANS64.TRYWAIT P0, [R4+URZ+0x22820], R8 ;  /* 0x02282008040075a7 */ /* 0x000e24000800017f */
[----:B0-----:R-:W-:Y:S05]  /*12d10*/  @!P0 BRA `(.L_x_11103) ;  /* 0x0000002c00dc8947 */ /* 0x001fea0003800000 */
.L_x_11194:
[----:B------:R-:W-:Y:S05]  /*12d20*/  BSYNC B0 ;  /* 0x0000000000007941 */ /* 0x000fea0003800000 */
.L_x_11102:
[----:B------:R-:W-:-:S03]  /*12d30*/  UMOV UR4, 0xffffffff ;  /* 0xffffffff00047882 */ /* 0x000fc60000000000 */
[----:B------:R-:W-:Y:S05]  /*12d40*/  BRA.DIV UR4, `(.L_x_11104) ;  /* 0x0000002e04e47947 */ /* 0x000fea000b800000 */
[----:B------:R4:W0:Y:S02]  /*12d50*/  SHFL.IDX PT, R14, R16, RZ, 0x1f ;  /* 0x00001fff100e7589 */ /* 0x00082400000e0000 */
.L_x_11197:
[----:B0-----:R-:W-:-:S13]  /*12d60*/  ISETP.NE.AND P0, PT, R14, RZ, PT ;  /* 0x000000ff0e00720c */ /* 0x001fda0003f05270 */
[----:B------:R-:W-:Y:S05]  /*12d70*/  @P0 BRA `(.L_x_10971) ;  /* 0x0000000000880947 */ /* 0x000fea0003800000 */
[----:B------:R-:W-:-:S03]  /*12d80*/  UMOV UR4, 0xffffffff ;  /* 0xffffffff00047882 */ /* 0x000fc60000000000 */
[----:B------:R-:W-:Y:S05]  /*12d90*/  BRA.DIV UR4, `(.L_x_11105) ;  /* 0x0000002e04f87947 */ /* 0x000fea000b800000 */
[----:B------:R-:W-:-:S13]  /*12da0*/  ELECT P6, URZ, PT ;  /* 0x00000000003f782f */ /* 0x000fda00038c0000 */
.L_x_11200:
[----:B------:R-:W-:Y:S05]  /*12db0*/  @!P6 BRA `(.L_x_10971) ;  /* 0x000000000078e947 */ /* 0x000fea0003800000 */
[----:B------:R-:W-:-:S06]  /*12dc0*/  ULOP3.LUT UR4, UR42, 0x2, URZ, 0xfc, !UPT ;  /* 0x000000022a047892 */ /* 0x000fcc000f8efc3f */
[----:B------:R-:W-:-:S05]  /*12dd0*/  IMAD.U32 R0, RZ, RZ, UR4 ;  /* 0x00000004ff007e24 */ /* 0x000fca000f8e00ff */
[----:B------:R-:W-:-:S13]  /*12de0*/  ISETP.NE.AND P0, PT, R0, 0x3, PT ;  /* 0x000000030000780c */ /* 0x000fda0003f05270 */
[----:B------:R-:W-:Y:S05]  /*12df0*/  @!P0 BRA `(.L_x_11106) ;  /* 0x0000000000048947 */ /* 0x000fea0003800000 */
[----:B------:R-:W-:Y:S01]  /*12e00*/  BPT.TRAP 0x1 ;  /* 0x000000040000795c */ /* 0x000fe20000300000 */
.L_x_11106:
[C---:B------:R-:W-:Y:S01]  /*12e10*/  IMAD R5, R21.reuse, 0x8, R4 ;  /* 0x0000000815057824 */ /* 0x040fe200078e0204 */
[----:B------:R-:W-:Y:S01]  /*12e20*/  SHF.L.U32 R0, R20, 0x1f, RZ ;  /* 0x0000001f14007819 */ /* 0x000fe200000006ff */
[----:B------:R-:W-:-:S03]  /*12e30*/  VIADD R21, R21, 0x1 ;  /* 0x0000000115157836 */ /* 0x000fc60000000000 */
[----:B------:R-:W0:Y:S02]  /*12e40*/  SYNCS.PHASECHK.TRANS64.TRYWAIT P1, [R5+URZ+0x22840], R0 ;  /* 0x02284000050075a7 */ /* 0x000e24000802017f */
[----:B------:R-:W-:-:S04]  /*12e50*/  ISETP.NE.AND P2, PT, R21, 0x2, PT ;  /* 0x000000021500780c */ /* 0x000fc80003f45270 */
[----:B------:R-:W-:Y:S01]  /*12e60*/  SEL R3, RZ, 0x1, P2 ;  /* 0x00000001ff037807 */ /* 0x000fe20001000000 */
[----:B0-----:R-:W-:Y:S08]  /*12e70*/  @!P1 BRA `(.L_x_11107) ;  /* 0x0000002c00e09947 */ /* 0x001ff00003800000 */
.L_x_11201:
[----:B------:R-:W-:Y:S02]  /*12e80*/  SEL R21, R21, RZ, P2 ;  /* 0x000000ff15157207 */ /* 0x000fe40001000000 */
[----:B------:R-:W-:Y:S01]  /*12e90*/  LOP3.LUT R2, R20, R3, RZ, 0x3c, !PT ;  /* 0x0000000314027212 */ /* 0x000fe200078e3cff */
[----:B------:R-:W-:Y:S06]  /*12ea0*/  @!P0 BRA `(.L_x_11108) ;  /* 0x0000000000048947 */ /* 0x000fec0003800000 */
[----:B------:R-:W-:Y:S01]  /*12eb0*/  BPT.TRAP 0x1 ;  /* 0x000000040000795c */ /* 0x000fe20000300000 */
.L_x_11108:
[----:B------:R-:W-:Y:S01]  /*12ec0*/  IMAD R21, R21, 0x8, R4 ;  /* 0x0000000815157824 */ /* 0x000fe200078e0204 */
[----:B------:R-:W-:-:S04]  /*12ed0*/  SHF.L.U32 R2, R2, 0x1f, RZ ;  /* 0x0000001f02027819 */ /* 0x000fc800000006ff */
[----:B------:R-:W0:Y:S02]  /*12ee0*/  SYNCS.PHASECHK.TRANS64.TRYWAIT P1, [R21+URZ+0x22840], R2 ;  /* 0x02284002150075a7 */ /* 0x000e24000802017f */
[----:B0-----:R-:W-:Y:S05]  /*12ef0*/  @!P1 BRA `(.L_x_11109) ;  /* 0x0000002c00d49947 */ /* 0x001fea0003800000 */
.L_x_11202:
[----:B------:R-:W-:Y:S05]  /*12f00*/  @!P0 BRA `(.L_x_11110) ;  /* 0x0000000000048947 */ /* 0x000fea0003800000 */
[----:B------:R-:W-:Y:S01]  /*12f10*/  BPT.TRAP 0x1 ;  /* 0x000000040000795c */ /* 0x000fe20000300000 */
.L_x_11110:
[----:B------:R-:W0:Y:S02]  /*12f20*/  SYNCS.PHASECHK.TRANS64.TRYWAIT P1, [R5+URZ+0x22860], R0 ;  /* 0x02286000050075a7 */ /* 0x000e24000802017f */
[----:B0-----:R-:W-:Y:S05]  /*12f30*/  @!P1 BRA `(.L_x_11111) ;  /* 0x0000002c00d89947 */ /* 0x001fea0003800000 */
.L_x_11203:
[----:B------:R-:W-:Y:S05]  /*12f40*/  @!P0 BRA `(.L_x_11112) ;  /* 0x0000000000048947 */ /* 0x000fea0003800000 */
[----:B------:R-:W-:Y:S01]  /*12f50*/  BPT.TRAP 0x1 ;  /* 0x000000040000795c */ /* 0x000fe20000300000 */
.L_x_11112:
[----:B------:R0:W0:Y:S02]  /*12f60*/  SYNCS.PHASECHK.TRANS64.TRYWAIT P0, [R21+URZ+0x22860], R2 ;  /* 0x02286002150075a7 */ /* 0x000024000800017f */
[----:B0-----:R-:W-:Y:S05]  /*12f70*/  @!P0 NANOSLEEP.SYNCS 0x989680 ;  /* 0x009896800000895d */ /* 0x001fea0003900000 */
[----:B------:R-:W0:Y:S02]  /*12f80*/  @!P0 SYNCS.PHASECHK.TRANS64 P0, [R21+URZ+0x22860], R2 ;  /* 0x02286002150085a7 */ /* 0x000e24000800007f */
[----:B0-----:R-:W-:Y:S05]  /*12f90*/  @!P0 BRA `(.L_x_11112) ;  /* 0xfffffffc00f08947 */ /* 0x001fea000383ffff */
.L_x_10971:
[----:B------:R-:W-:Y:S05]  /*12fa0*/  BSYNC B6 ;  /* 0x0000000000067941 */ /* 0x000fea0003800000 */
.L_x_10968:
[----:B------:R-:W-:Y:S05]  /*12fb0*/  EXIT ;  /* 0x000000000000794d */ /* 0x000fea0003800000 */
.L_x_10981:
[----:B0-----:R-:W-:-:S04]  /*12fc0*/  IMAD.U32 R3, RZ, RZ, UR38 ;  /* 0x00000026ff037e24 */ /* 0x001fc8000f8e00ff */
[----:B------:R0:W1:Y:S03]  /*12fd0*/  SYNCS.PHASECHK.TRANS64.TRYWAIT P0, [R3+URZ+0x22800], R2 ;  /* 0x02280002030075a7 */ /* 0x000066000800017f */
[----:B-1----:R-:W-:Y:S05]  /*12fe0*/  @!P0 NANOSLEEP.SYNCS 0x989680 ;  /* 0x009896800000895d */ /* 0x002fea0003900000 */
[----:B------:R-:W1:Y:S02]  /*12ff0*/  @!P0 SYNCS.PHASECHK.TRANS64 P0, [R3+URZ+0x22800], R2 ;  /* 0x02280002030085a7 */ /* 0x000e64000800007f */
[----:B-1----:R-:W-:Y:S05]  /*13000*/  @!P0 BRA `(.L_x_10981) ;  /* 0xfffffffc00ec8947 */ /* 0x002fea000383ffff */
[----:B------:R-:W-:Y:S05]  /*13010*/  BRA `(.L_x_11113) ;  /* 0xfffffee800387947 */ /* 0x000fea000383ffff */
.L_x_10985:
[----:B0-----:R-:W-:-:S04]  /*13020*/  IMAD.U32 R3, RZ, RZ, UR38 ;  /* 0x00000026ff037e24 */ /* 0x001fc8000f8e00ff */
[----:B------:R0:W1:Y:S03]  /*13030*/  SYNCS.PHASECHK.TRANS64.TRYWAIT P0, [R3+URZ+0x22830], R2 ;  /* 0x02283002030075a7 */ /* 0x000066000800017f */
[----:B-1----:R-:W-:Y:S05]  /*13040*/  @!P0 NANOSLEEP.SYNCS 0x989680 ;  /* 0x009896800000895d */ /* 0x002fea0003900000 */
[----:B------:R-:W1:Y:S02]  /*13050*/  @!P0 SYNCS.PHASECHK.TRANS64 P0, [R3+URZ+0x22830], R2 ;  /* 0x02283002030085a7 */ /* 0x000e64000800007f */
[----:B-1----:R-:W-:Y:S05]  /*13060*/  @!P0 BRA `(.L_x_10985) ;  /* 0xfffffffc00ec8947 */ /* 0x002fea000383ffff */
[----:B------:R-:W-:Y:S05]  /*13070*/  BRA `(.L_x_10984) ;  /* 0xfffffee800587947 */ /* 0x000fea000383ffff */
.L_x_10998:
[----:B0-----:R-:W-:-:S04]  /*13080*/  IMAD.U32 R11, RZ, RZ, UR38 ;  /* 0x00000026ff0b7e24 */ /* 0x001fc8000f8e00ff */
[----:B------:R0:W1:Y:S03]  /*13090*/  SYNCS.PHASECHK.TRANS64.TRYWAIT P0, [R11+URZ+0x22850], R2 ;  /* 0x022850020b0075a7 */ /* 0x000066000800017f */
[----:B-1----:R-:W-:Y:S05]  /*130a0*/  @!P0 NANOSLEEP.SYNCS 0x989680 ;  /* 0x009896800000895d */ /* 0x002fea0003900000 */
[----:B------:R-:W1:Y:S02]  /*130b0*/  @!P0 SYNCS.PHASECHK.TRANS64 P0, [R11+URZ+0x22850], R2 ;  /* 0x022850020b0085a7 */ /* 0x000e64000800007f */
[----:B-1----:R-:W-:Y:S05]  /*130c0*/  @!P0 BRA `(.L_x_10998) ;  /* 0xfffffffc00ec8947 */ /* 0x002fea000383ffff */
[----:B------:R-:W-:Y:S05]  /*130d0*/  BRA `(.L_x_10997) ;  /* 0xffffff0c00747947 */ /* 0x000fea000383ffff */
.L_x_11007:
[----:B-1----:R-:W-:-:S04]  /*130e0*/  IMAD.U32 R9, RZ, RZ, UR30 ;  /* 0x0000001eff097e24 */ /* 0x002fc8000f8e00ff */
[----:B------:R1:W3:Y:S03]  /*130f0*/  SYNCS.PHASECHK.TRANS64.TRYWAIT P0, [R9+URZ+0x22830], R10 ;  /* 0x0228300a090075a7 */ /* 0x0002e6000800017f */
[----:B---3--:R-:W-:Y:S05]  /*13100*/  @!P0 NANOSLEEP.SYNCS 0x989680 ;  /* 0x009896800000895d */ /* 0x008fea0003900000 */
[----:B------:R-:W3:Y:S02]  /*13110*/  @!P0 SYNCS.PHASECHK.TRANS64 P0, [R9+URZ+0x22830], R10 ;  /* 0x0228300a090085a7 */ /* 0x000ee4000800007f */
[----:B---3--:R-:W-:Y:S05]  /*13120*/  @!P0 BRA `(.L_x_11007) ;  /* 0xfffffffc00ec8947 */ /* 0x008fea000383ffff */
[----:B------:R-:W-:Y:S05]  /*13130*/  BRA `(.L_x_11006) ;  /* 0xffffff14002c7947 */ /* 0x000fea000383ffff */
.L_x_11020:
[----:B0-----:R-:W-:-:S04]  /*13140*/  IMAD.U32 R13, RZ, RZ, UR30 ;  /* 0x0000001eff0d7e24 */ /* 0x001fc8000f8e00ff */
[----:B------:R0:W1:Y:S03]  /*13150*/  SYNCS.PHASECHK.TRANS64.TRYWAIT P0, [R13+URZ+0x22850], R10 ;  /* 0x0228500a0d0075a7 */ /* 0x000066000800017f */
[----:B-1----:R-:W-:Y:S05]  /*13160*/  @!P0 NANOSLEEP.SYNCS 0x989680 ;  /* 0x009896800000895d */ /* 0x002fea0003900000 */
[----:B------:R-:W1:Y:S02]  /*13170*/  @!P0 SYNCS.PHASECHK.TRANS64 P0, [R13+URZ+0x22850], R10 ;  /* 0x0228500a0d0085a7 */ /* 0x000e64000800007f */
[----:B-1----:R-:W-:Y:S05]  /*13180*/  @!P0 BRA `(.L_x_11020) ;  /* 0xfffffffc00ec8947 */ /* 0x002fea000383ffff */
[----:B------:R-:W-:Y:S05]  /*13190*/  BRA `(.L_x_11019) ;  /* 0xffffff4000087947 */ /* 0x000fea000383ffff */
.L_x_11030:
[----:B-12---:R-:W-:-:S04]  /*131a0*/  IMAD.U32 R4, RZ, RZ, UR28 ;  /* 0x0000001cff047e24 */ /* 0x006fc8000f8e00ff */
[----:B------:R1:W2:Y:S03]  /*131b0*/  SYNCS.PHASECHK.TRANS64.TRYWAIT P1, [R4+URZ+0x22830], R11 ;  /* 0x0228300b040075a7 */ /* 0x0002a6000802017f */
[----:B--2---:R-:W-:Y:S05]  /*131c0*/  @!P1 NANOSLEEP.SYNCS 0x989680 ;  /* 0x009896800000995d */ /* 0x004fea0003900000 */
[----:B------:R-:W2:Y:S02]  /*131d0*/  @!P1 SYNCS.PHASECHK.TRANS64 P1, [R4+URZ+0x22830], R11 ;  /* 0x0228300b040095a7 */ /* 0x000ea4000802007f */
[----:B--2---:R-:W-:Y:S05]  /*131e0*/  @!P1 BRA `(.L_x_11030) ;  /* 0xfffffffc00ec9947 */ /* 0x004fea000383ffff */
[----:B------:R-:W-:Y:S05]  /*131f0*/  BRA `(.L_x_11029) ;  /* 0xffffff4400c07947 */ /* 0x000fea000383ffff */
.L_x_11035:
[----:B--2---:R-:W-:-:S04]  /*13200*/  IMAD.U32 R10, RZ, RZ, UR28 ;  /* 0x0000001cff0a7e24 */ /* 0x004fc8000f8e00ff */
[----:B------:R2:W3:Y:S03]  /*13210*/  SYNCS.PHASECHK.TRANS64.TRYWAIT P1, [R10+URZ+0x22850], R11 ;  /* 0x0228500b0a0075a7 */ /* 0x0004e6000802017f */
[----:B---3--:R-:W-:Y:S05]  /*13220*/  @!P1 NANOSLEEP.SYNCS 0x989680 ;  /* 0x009896800000995d */ /* 0x008fea0003900000 */
[----:B------:R-:W3:Y:S02]  /*13230*/  @!P1 SYNCS.PHASECHK.TRANS64 P1, [R10+URZ+0x22850], R11 ;  /* 0x0228500b0a0095a7 */ /* 0x000ee4000802007f */
[----:B---3--:R-:W-:Y:S05]  /*13240*/  @!P1 BRA `(.L_x_11035) ;  /* 0xfffffffc00ec9947 */ /* 0x008fea000383ffff */
[----:B------:R-:W-:Y:S05]  /*13250*/  BRA `(.L_x_11034) ;  /* 0xffffff5c00e47947 */ /* 0x000fea000383ffff */
.L_x_11042:
[----:B---3--:R-:W-:-:S04]  /*13260*/  IMAD.U32 R9, RZ, RZ, UR26 ;  /* 0x0000001aff097e24 */ /* 0x008fc8000f8e00ff */
[----:B------:R3:W4:Y:S03]  /*13270*/  SYNCS.PHASECHK.TRANS64.TRYWAIT P0, [R9+URZ+0x22830], R10 ;  /* 0x0228300a090075a7 */ /* 0x000726000800017f */
[----:B----4-:R-:W-:Y:S05]  /*13280*/  @!P0 NANOSLEEP.SYNCS 0x989680 ;  /* 0x009896800000895d */ /* 0x010fea0003900000 */
[----:B------:R-:W4:Y:S02]  /*13290*/  @!P0 SYNCS.PHASECHK.TRANS64 P0, [R9+URZ+0x22830], R10 ;  /* 0x0228300a090085a7 */ /* 0x000f24000800007f */
[----:B----4-:R-:W-:Y:S05]  /*132a0*/  @!P0 BRA `(.L_x_11042) ;  /* 0xfffffffc00ec8947 */ /* 0x010fea000383ffff */
[----:B------:R-:W-:Y:S05]  /*132b0*/  BRA `(.L_x_11041) ;  /* 0xffffff6000f47947 */ /* 0x000fea000383ffff */
.L_x_11055:
[----:B0-----:R-:W-:-:S04]  /*132c0*/  IMAD.U32 R13, RZ, RZ, UR26 ;  /* 0x0000001aff0d7e24 */ /* 0x001fc8000f8e00ff */
[----:B------:R0:W1:Y:S03]  /*132d0*/  SYNCS.PHASECHK.TRANS64.TRYWAIT P0, [R13+URZ+0x22850], R10 ;  /* 0x0228500a0d0075a7 */ /* 0x000066000800017f */
[----:B-1----:R-:W-:Y:S05]  /*132e0*/  @!P0 NANOSLEEP.SYNCS 0x989680 ;  /* 0x009896800000895d */ /* 0x002fea0003900000 */
[----:B------:R-:W1:Y:S02]  /*132f0*/  @!P0 SYNCS.PHASECHK.TRANS64 P0, [R13+URZ+0x22850], R10 ;  /* 0x0228500a0d0085a7 */ /* 0x000e64000800007f */
[----:B-1----:R-:W-:Y:S05]  /*13300*/  @!P0 BRA `(.L_x_11055) ;  /* 0xfffffffc00ec8947 */ /* 0x002fea000383ffff */
[----:B------:R-:W-:Y:S05]  /*13310*/  BRA `(.L_x_11054) ;  /* 0xffffff8c00c07947 */ /* 0x000fea000383ffff */
.L_x_11074:
[----:B------:R-:W-:Y:S02]  /*13320*/  IMAD.MOV.U32 R13, RZ, RZ, R16 ;  /* 0x000000ffff0d7224 */ /* 0x000fe400078e0010 */
[----:B------:R-:W-:Y:S02]  /*13330*/  IMAD.MOV.U32 R12, RZ, RZ, RZ ;  /* 0x000000ffff0c7224 */ /* 0x000fe400078e00ff */
[----:B------:R-:W-:Y:S02]  /*13340*/  IMAD.MOV.U32 R11, RZ, RZ, 0x1f ;  /* 0x0000001fff0b7424 */ /* 0x000fe400078e00ff */
[----:B------:R-:W-:-:S07]  /*13350*/  IMAD.MOV.U32 R15, RZ, RZ, -0x1 ;  /* 0xffffffffff0f7424 */ /* 0x000fce00078e00ff */
[----:B-----5:R-:W-:Y:S05]  /*13360*/  WARPSYNC.COLLECTIVE R15, `(.L_x_11114) ;  /* 0x000000000f087348 */ /* 0x020fea0003c00000 */
[----:B------:R0:W1:Y:S02]  /*13370*/  SHFL.IDX P6, R14, R13, R12, R11 ;  /* 0x0000000c0d0e7389 */ /* 0x00006400000c000b */
[----:B01---5:R-:W-:Y:S01]  /*13380*/  ENDCOLLECTIVE ;  /* 0x000000000000791b */ /* 0x023fe20003800000 */
.L_x_11114:
[----:B------:R-:W-:Y:S05]  /*13390*/  BRA `(.L_x_11115) ;  /* 0xffffffd000947947 */ /* 0x000fea000383ffff */
.L_x_11076:
[----:B0-----:R-:W-:-:S04]  /*133a0*/  IMAD.U32 R3, RZ, RZ, UR47 ;  /* 0x0000002fff037e24 */ /* 0x001fc8000f8e00ff */
[----:B------:R0:W1:Y:S03]  /*133b0*/  SYNCS.PHASECHK.TRANS64.TRYWAIT P0, [R3+URZ+0x22840], R0 ;  /* 0x02284000030075a7 */ /* 0x000066000800017f */
[----:B-1----:R-:W-:Y:S05]  /*133c0*/  @!P0 NANOSLEEP.SYNCS 0x989680 ;  /* 0x009896800000895d */ /* 0x002fea0003900000 */
[----:B------:R-:W1:Y:S02]  /*133d0*/  @!P0 SYNCS.PHASECHK.TRANS64 P0, [R3+URZ+0x22840], R0 ;  /* 0x02284000030085a7 */ /* 0x000e64000800007f */
[----:B-1----:R-:W-:Y:S05]  /*133e0*/  @!P0 BRA `(.L_x_11076) ;  /* 0xfffffffc00ec8947 */ /* 0x002fea000383ffff */
[----:B------:R-:W-:Y:S05]  /*133f0*/  BRA `(.L_x_11116) ;  /* 0xffffffd000d87947 */ /* 0x000fea000383ffff */
.L_x_11077:
        /* <DEDUP_REMOVED lines=8> */
.L_x_11118:
[----:B------:R-:W-:Y:S05]  /*13480*/  BSYNC B0 ;  /* 0x0000000000007941 */ /* 0x000fea0003800000 */
.L_x_11117:
        /* <DEDUP_REMOVED lines=9> */
.L_x_11119:
        /* <DEDUP_REMOVED lines=8> */
.L_x_11120:
        /* <DEDUP_REMOVED lines=11> */
.L_x_11121:
[----:B------:R-:W-:Y:S02]  /*13650*/  IMAD.MOV.U32 R13, RZ, RZ, R0 ;  /* 0x000000ffff0d7224 */ /* 0x000fe400078e0000 */
[----:B------:R-:W-:Y:S01]  /*13660*/  IMAD.MOV.U32 R12, RZ, RZ, 0x2 ;  /* 0x00000002ff0c7424 */ /* 0x000fe200078e00ff */
[----:B------:R-:W-:-:S13]  /*13670*/  @P0 LEA R4, P1, R24, R14, 0x1 ;  /* 0x0000000e18040211 */ /* 0x000fda00078208ff */
[----:B------:R-:W-:Y:S05]  /*13680*/  WARPSYNC.COLLECTIVE R15, `(.L_x_11122) ;  /* 0x000000000f087348 */ /* 0x000fea0003c00000 */
[----:B------:R0:W1:Y:S02]  /*13690*/  SHFL.IDX P6, R14, R13, R12, R11 ;  /* 0x0000000c0d0e7389 */ /* 0x00006400000c000b */
[----:B01----:R-:W-:Y:S01]  /*136a0*/  ENDCOLLECTIVE ;  /* 0x000000000000791b */ /* 0x003fe20003800000 */
.L_x_11122:
        /* <DEDUP_REMOVED lines=12> */
.L_x_11123:
[----:B------:R-:W-:Y:S02]  /*13770*/  IMAD.MOV.U32 R13, RZ, RZ, R0 ;  /* 0x000000ffff0d7224 */ /* 0x000fe400078e0000 */
[----:B------:R-:W-:Y:S01]  /*13780*/  IMAD.MOV.U32 R12, RZ, RZ, 0x3 ;  /* 0x00000003ff0c7424 */ /* 0x000fe200078e00ff */
[----:B------:R-:W-:-:S13]  /*13790*/  @P0 LEA R4, P1, R24, R14, 0x1 ;  /* 0x0000000e18040211 */ /* 0x000fda00078208ff */
[----:B------:R-:W-:Y:S05]  /*137a0*/  WARPSYNC.COLLECTIVE R15, `(.L_x_11124) ;  /* 0x000000000f087348 */ /* 0x000fea0003c00000 */
[----:B------:R0:W1:Y:S02]  /*137b0*/  SHFL.IDX P6, R14, R13, R12, R11 ;  /* 0x0000000c0d0e7389 */ /* 0x00006400000c000b */
[----:B01----:R-:W-:Y:S01]  /*137c0*/  ENDCOLLECTIVE ;  /* 0x000000000000791b */ /* 0x003fe20003800000 */
.L_x_11124:
        /* <DEDUP_REMOVED lines=12> */
.L_x_11125:
[----:B------:R-:W-:Y:S02]  /*13890*/  IMAD.MOV.U32 R13, RZ, RZ, R0 ;  /* 0x000000ffff0d7224 */ /* 0x000fe400078e0000 */
[----:B------:R-:W-:Y:S01]  /*138a0*/  IMAD.MOV.U32 R12, RZ, RZ, 0x4 ;  /* 0x00000004ff0c7424 */ /* 0x000fe200078e00ff */
[----:B------:R-:W-:-:S13]  /*138b0*/  @P0 LEA R4, P1, R24, R14, 0x1 ;  /* 0x0000000e18040211 */ /* 0x000fda00078208ff */
[----:B------:R-:W-:Y:S05]  /*138c0*/  WARPSYNC.COLLECTIVE R15, `(.L_x_11126) ;  /* 0x000000000f087348 */ /* 0x000fea0003c00000 */
[----:B------:R0:W1:Y:S02]  /*138d0*/  SHFL.IDX P6, R14, R13, R12, R11 ;  /* 0x0000000c0d0e7389 */ /* 0x00006400000c000b */
[----:B01----:R-:W-:Y:S01]  /*138e0*/  ENDCOLLECTIVE ;  /* 0x000000000000791b */ /* 0x003fe20003800000 */
.L_x_11126:
        /* <DEDUP_REMOVED lines=12> */
.L_x_11127:
[----:B------:R-:W-:Y:S02]  /*139b0*/  IMAD.MOV.U32 R13, RZ, RZ, R0 ;  /* 0x000000ffff0d7224 */ /* 0x000fe400078e0000 */
[----:B------:R-:W-:Y:S01]  /*139c0*/  IMAD.MOV.U32 R12, RZ, RZ, 0x5 ;  /* 0x00000005ff0c7424 */ /* 0x000fe200078e00ff */
[----:B------:R-:W-:-:S13]  /*139d0*/  @P0 LEA R4, P1, R24, R14, 0x1 ;  /* 0x0000000e18040211 */ /* 0x000fda00078208ff */
[----:B------:R-:W-:Y:S05]  /*139e0*/  WARPSYNC.COLLECTIVE R15, `(.L_x_11128) ;  /* 0x000000000f087348 */ /* 0x000fea0003c00000 */
[----:B------:R0:W1:Y:S02]  /*139f0*/  SHFL.IDX P6, R14, R13, R12, R11 ;  /* 0x0000000c0d0e7389 */ /* 0x00006400000c000b */
[----:B01----:R-:W-:Y:S01]  /*13a00*/  ENDCOLLECTIVE ;  /* 0x000000000000791b */ /* 0x003fe20003800000 */
.L_x_11128:
        /* <DEDUP_REMOVED lines=10> */
.L_x_11129:
[----:B------:R-:W-:Y:S05]  /*13ab0*/  BRA `(.L_x_11130) ;  /* 0xffffffd0004c7947 */ /* 0x000fea000383ffff */
.L_x_11080:
        /* <DEDUP_REMOVED lines=8> */
.L_x_11131:
[----:B------:R-:W-:Y:S02]  /*13b40*/  VIADD R8, R0, 0x10 ;  /* 0x0000001000087836 */ /* 0x000fe40000000000 */
[----:B------:R-:W-:Y:S02]  /*13b50*/  IMAD.MOV.U32 R13, RZ, RZ, R7 ;  /* 0x000000ffff0d7224 */ /* 0x000fe400078e0007 */
[----:B------:R-:W-:-:S07]  /*13b60*/  IMAD.MOV.U32 R4, RZ, RZ, R14 ;  /* 0x000000ffff047224 */ /* 0x000fce00078e000e */
[----:B------:R-:W-:Y:S05]  /*13b70*/  WARPSYNC.COLLECTIVE R15, `(.L_x_11132) ;  /* 0x000000000f087348 */ /* 0x000fea0003c00000 */
[----:B------:R0:W1:Y:S02]  /*13b80*/  SHFL.IDX P6, R14, R13, R12, R11 ;  /* 0x0000000c0d0e7389 */ /* 0x00006400000c000b */
[----:B01----:R-:W-:Y:S01]  /*13b90*/  ENDCOLLECTIVE ;  /* 0x000000000000791b */ /* 0x003fe20003800000 */
.L_x_11132:
        /* <DEDUP_REMOVED lines=12> */
.L_x_11133:
        /* <DEDUP_REMOVED lines=11> */
.L_x_11134:
[----:B------:R-:W-:Y:S02]  /*13d10*/  IMAD.MOV.U32 R13, RZ, RZ, R6 ;  /* 0x000000ffff0d7224 */ /* 0x000fe400078e0006 */
[----:B------:R-:W-:Y:S01]  /*13d20*/  IMAD.MOV.U32 R12, RZ, RZ, 0x2 ;  /* 0x00000002ff0c7424 */ /* 0x000fe200078e00ff */
[----:B------:R-:W-:-:S13]  /*13d30*/  @!P0 LEA R4, P2, R24, R14, 0x1 ;  /* 0x0000000e18048211 */ /* 0x000fda00078408ff */
[----:B------:R-:W-:Y:S05]  /*13d40*/  WARPSYNC.COLLECTIVE R15, `(.L_x_11135) ;  /* 0x000000000f087348 */ /* 0x000fea0003c00000 */
[----:B------:R0:W1:Y:S02]  /*13d50*/  SHFL.IDX P6, R14, R13, R12, R11 ;  /* 0x0000000c0d0e7389 */ /* 0x00006400000c000b */
[----:B01----:R-:W-:Y:S01]  /*13d60*/  ENDCOLLECTIVE ;  /* 0x000000000000791b */ /* 0x003fe20003800000 */
.L_x_11135:
[----:B------:R-:W-:Y:S02]  /*13d70*/  @!P0 IMAD.X R5, RZ, RZ, R8, P2 ;  /* 0x000000ffff058224 */ /* 0x000fe400010e0608 */
[----:B------:R-:W-:-:S03]  /*13d80*/  VIADD R8, R0, 0x20 ;  /* 0x0000002000087836 */ /* 0x000fc60000000000 */
[----:B------:R-:W-:Y:S01]  /*13d90*/  @!PT LDS RZ, [RZ] ;  /* 0x00000000fffff984 */ /* 0x000fe20000000800 */
[----:B------:R-:W-:Y:S01]  /*13da0*/  @!PT LDS RZ, [RZ] ;  /* 0x00000000fffff984 */ /* 0x000fe20000000800 */
[----:B------:R-:W-:Y:S01]  /*13db0*/  @!PT LDS RZ, [RZ] ;  /* 0x00000000fffff984 */ /* 0x000fe20000000800 */
[----:B------:R0:W-:Y:S02]  /*13dc0*/  @!P0 LDGSTS.E.BYPASS.LTC128B.128 [R21+0x18c00], desc[UR36][R4.64], !P1 ;  /* 0x18c0000004158fae */ /* 0x0001e4000c901d64 */
[----:B------:R-:W-:Y:S01]  /*13dd0*/  ISETP.GE.AND P0, PT, R8, R3, PT ;  /* 0x000000030800720c */ /* 0x000fe20003f06270 */
[----:B------:R-:W-:-:S12]  /*13de0*/  IMAD.MOV.U32 R13, RZ, RZ, R7 ;  /* 0x000000ffff0d7224 */ /* 0x000fd800078e0007 */
[----:B------:R-:W-:Y:S01]  /*13df0*/  @!P0 LEA R9, R17, UR47, 0x1 ;  /* 0x0000002f11098c11 */ /* 0x000fe2000f8e08ff */
[----:B0-----:R-:W-:-:S07]  /*13e00*/  IMAD.MOV.U32 R8, RZ, RZ, R14 ;  /* 0x000000ffff087224 */ /* 0x001fce00078e000e */
[----:B------:R-:W-:Y:S05]  /*13e10*/  WARPSYNC.COLLECTIVE R15, `(.L_x_11136) ;  /* 0x000000000f087348 */ /* 0x000fea0003c00000 */
[----:B------:R0:W1:Y:S02]  /*13e20*/  SHFL.IDX P6, R14, R13, R12, R11 ;  /* 0x0000000c0d0e7389 */ /* 0x00006400000c000b */
[----:B01----:R-:W-:Y:S01]  /*13e30*/  ENDCOLLECTIVE ;  /* 0x000000000000791b */ /* 0x003fe20003800000 */
.L_x_11136:
[----:B------:R-:W-:Y:S02]  /*13e40*/  IMAD.MOV.U32 R13, RZ, RZ, R6 ;  /* 0x000000ffff0d7224 */ /* 0x000fe400078e0006 */
[----:B------:R-:W-:Y:S01]  /*13e50*/  IMAD.MOV.U32 R12, RZ, RZ, 0x3 ;  /* 0x00000003ff0c7424 */ /* 0x000fe200078e00ff */
[----:B------:R-:W-:-:S13]  /*13e60*/  @!P0 LEA R4, P2, R24, R14, 0x1 ;  /* 0x0000000e18048211 */ /* 0x000fda00078408ff */
[----:B------:R-:W-:Y:S05]  /*13e70*/  WARPSYNC.COLLECTIVE R15, `(.L_x_11137) ;  /* 0x000000000f087348 */ /* 0x000fea0003c00000 */
[----:B------:R0:W1:Y:S02]  /*13e80*/  SHFL.IDX P6, R14, R13, R12, R11 ;  /* 0x0000000c0d0e7389 */ /* 0x00006400000c000b */
[----:B01----:R-:W-:Y:S01]  /*13e90*/  ENDCOLLECTIVE ;  /* 0x000000000000791b */ /* 0x003fe20003800000 */
.L_x_11137:
        /* <DEDUP_REMOVED lines=13> */
.L_x_11138:
[----:B------:R-:W-:Y:S02]  /*13f70*/  IMAD.MOV.U32 R13, RZ, RZ, R6 ;  /* 0x000000ffff0d7224 */ /* 0x000fe400078e0006 */
[----:B------:R-:W-:Y:S01]  /*13f80*/  IMAD.MOV.U32 R12, RZ, RZ, 0x4 ;  /* 0x00000004ff0c7424 */ /* 0x000fe200078e00ff */
[----:B------:R-:W-:-:S13]  /*13f90*/  @!P0 LEA R4, P2, R24, R14, 0x1 ;  /* 0x0000000e18048211 */ /* 0x000fda00078408ff */
[----:B------:R-:W-:Y:S05]  /*13fa0*/  WARPSYNC.COLLECTIVE R15, `(.L_x_11139) ;  /* 0x000000000f087348 */ /* 0x000fea0003c00000 */
[----:B------:R0:W1:Y:S02]  /*13fb0*/  SHFL.IDX P6, R14, R13, R12, R11 ;  /* 0x0000000c0d0e7389 */ /* 0x00006400000c000b */
[----:B01----:R-:W-:Y:S01]  /*13fc0*/  ENDCOLLECTIVE ;  /* 0x000000000000791b */ /* 0x003fe20003800000 */
.L_x_11139:
        /* <DEDUP_REMOVED lines=13> */
.L_x_11140:
[----:B------:R-:W-:Y:S02]  /*140a0*/  IMAD.MOV.U32 R13, RZ, RZ, R6 ;  /* 0x000000ffff0d7224 */ /* 0x000fe400078e0006 */
[----:B------:R-:W-:Y:S01]  /*140b0*/  IMAD.MOV.U32 R12, RZ, RZ, 0x5 ;  /* 0x00000005ff0c7424 */ /* 0x000fe200078e00ff */
[----:B------:R-:W-:-:S13]  /*140c0*/  @!P0 LEA R4, P2, R24, R14, 0x1 ;  /* 0x0000000e18048211 */ /* 0x000fda00078408ff */
[----:B------:R-:W-:Y:S05]  /*140d0*/  WARPSYNC.COLLECTIVE R15, `(.L_x_11141) ;  /* 0x000000000f087348 */ /* 0x000fea0003c00000 */
[----:B------:R0:W1:Y:S02]  /*140e0*/  SHFL.IDX P6, R14, R13, R12, R11 ;  /* 0x0000000c0d0e7389 */ /* 0x00006400000c000b */
[----:B01----:R-:W-:Y:S01]  /*140f0*/  ENDCOLLECTIVE ;  /* 0x000000000000791b */ /* 0x003fe20003800000 */
.L_x_11141:
        /* <DEDUP_REMOVED lines=13> */
.L_x_11142:
[----:B------:R-:W-:Y:S02]  /*141d0*/  IMAD.MOV.U32 R13, RZ, RZ, R6 ;  /* 0x000000ffff0d7224 */ /* 0x000fe400078e0006 */
[----:B------:R-:W-:Y:S01]  /*141e0*/  IMAD.MOV.U32 R12, RZ, RZ, 0x6 ;  /* 0x00000006ff0c7424 */ /* 0x000fe200078e00ff */
[----:B------:R-:W-:-:S13]  /*141f0*/  @!P0 LEA R4, P2, R24, R14, 0x1 ;  /* 0x0000000e18048211 */ /* 0x000fda00078408ff */
[----:B------:R-:W-:Y:S05]  /*14200*/  WARPSYNC.COLLECTIVE R15, `(.L_x_11143) ;  /* 0x000000000f087348 */ /* 0x000fea0003c00000 */
[----:B------:R0:W1:Y:S02]  /*14210*/  SHFL.IDX P6, R14, R13, R12, R11 ;  /* 0x0000000c0d0e7389 */ /* 0x00006400000c000b */
[----:B01----:R-:W-:Y:S01]  /*14220*/  ENDCOLLECTIVE ;  /* 0x000000000000791b */ /* 0x003fe20003800000 */
.L_x_11143:
[----:B------:R-:W-:-:S05]  /*14230*/  @!P0 IMAD.X R5, RZ, RZ, R8, P2 ;  /* 0x000000ffff058224 */ /* 0x000fca00010e0608 */
[----:B------:R-:W-:Y:S01]  /*14240*/  @!PT LDS RZ, [RZ] ;  /* 0x00000000fffff984 */ /* 0x000fe20000000800 */
[----:B------:R-:W-:Y:S01]  /*14250*/  @!PT LDS RZ, [RZ] ;  /* 0x00000000fffff984 */ /* 0x000fe20000000800 */
[----:B------:R-:W-:Y:S01]  /*14260*/  @!PT LDS RZ, [RZ] ;  /* 0x00000000fffff984 */ /* 0x000fe20000000800 */
[----:B------:R0:W-:Y:S01]  /*14270*/  @!P0 LDGSTS.E.BYPASS.LTC128B.128 [R21+0x1ac00], desc[UR36][R4.64], !P1 ;  /* 0x1ac0000004158fae */ /* 0x0001e2000c901d64 */
[----:B------:R-:W-:Y:S02]  /*14280*/  IMAD.MOV.U32 R13, RZ, RZ, R7 ;  /* 0x000000ffff0d7224 */ /* 0x000fe400078e0007 */
[----:B0-----:R-:W-:Y:S02]  /*14290*/  VIADD R4, R0, 0x60 ;  /* 0x0000006000047836 */ /* 0x001fe40000000000 */
[----:B------:R-:W-:-:S03]  /*142a0*/  IMAD.MOV.U32 R8, RZ, RZ, R14 ;  /* 0x000000ffff087224 */ /* 0x000fc600078e000e */
[----:B------:R-:W-:-:S13]  /*142b0*/  ISETP.GE.AND P0, PT, R4, R3, PT ;  /* 0x000000030400720c */ /* 0x000fda0003f06270 */
[----:B------:R-:W-:Y:S05]  /*142c0*/  WARPSYNC.COLLECTIVE R15, `(.L_x_11144) ;  /* 0x000000000f087348 */ /* 0x000fea0003c00000 */
[----:B------:R0:W1:Y:S02]  /*142d0*/  SHFL.IDX P6, R14, R13, R12, R11 ;  /* 0x0000000c0d0e7389 */ /* 0x00006400000c000b */
[----:B01----:R-:W-:Y:S01]  /*142e0*/  ENDCOLLECTIVE ;  /* 0x000000000000791b */ /* 0x003fe20003800000 */
.L_x_11144:
[----:B------:R-:W-:Y:S01]  /*142f0*/  @!P0 LEA R9, R17, UR47, 0x1 ;  /* 0x0000002f11098c11 */ /* 0x000fe2000f8e08ff */
[----:B------:R-:W-:Y:S02]  /*14300*/  IMAD.MOV.U32 R13, RZ, RZ, R6 ;  /* 0x000000ffff0d7224 */ /* 0x000fe400078e0006 */
[----:B------:R-:W-:Y:S01]  /*14310*/  IMAD.MOV.U32 R12, RZ, RZ, 0x7 ;  /* 0x00000007ff0c7424 */ /* 0x000fe200078e00ff */
[----:B------:R-:W-:-:S13]  /*14320*/  @!P0 LEA R4, P2, R24, R14, 0x1 ;  /* 0x0000000e18048211 */ /* 0x000fda00078408ff */
[----:B------:R-:W-:Y:S05]  /*14330*/  WARPSYNC.COLLECTIVE R15, `(.L_x_11145) ;  /* 0x000000000f087348 */ /* 0x000fea0003c00000 */
[----:B------:R0:W1:Y:S02]  /*14340*/  SHFL.IDX P6, R14, R13, R12, R11 ;  /* 0x0000000c0d0e7389 */ /* 0x00006400000c000b */
[----:B01----:R-:W-:Y:S01]  /*14350*/  ENDCOLLECTIVE ;  /* 0x000000000000791b */ /* 0x003fe20003800000 */
.L_x_11145:
        /* <DEDUP_REMOVED lines=10> */
.L_x_11146:
[----:B------:R-:W-:Y:S05]  /*14400*/  BRA `(.L_x_11147) ;  /* 0xffffffd000407947 */ /* 0x000fea000383ffff */
.L_x_11081:
[----:B0-----:R-:W-:-:S04]  /*14410*/  IMAD.U32 R3, RZ, RZ, UR47 ;  /* 0x0000002fff037e24 */ /* 0x001fc8000f8e00ff */
[----:B------:R0:W1:Y:S03]  /*14420*/  SYNCS.PHASECHK.TRANS64.TRYWAIT P0, [R3+URZ+0x22820], R0 ;  /* 0x02282000030075a7 */ /* 0x000066000800017f */
[----:B-1----:R-:W-:Y:S05]  /*14430*/  @!P0 NANOSLEEP.SYNCS 0x989680 ;  /* 0x009896800000895d */ /* 0x002fea0003900000 */
[----:B------:R-:W1:Y:S02]  /*14440*/  @!P0 SYNCS.PHASECHK.TRANS64 P0, [R3+URZ+0x22820], R0 ;  /* 0x02282000030085a7 */ /* 0x000e64000800007f */
[----:B-1----:R-:W-:Y:S05]  /*14450*/  @!P0 BRA `(.L_x_11081) ;  /* 0xfffffffc00ec8947 */ /* 0x002fea000383ffff */
[----:B------:R-:W-:Y:S05]  /*14460*/  BRA `(.L_x_11148) ;  /* 0xffffffd000707947 */ /* 0x000fea000383ffff */
.L_x_11083:
[----:B0-----:R-:W-:-:S04]  /*14470*/  IMAD.U32 R3, RZ, RZ, UR47 ;  /* 0x0000002fff037e24 */ /* 0x001fc8000f8e00ff */
[----:B------:R0:W1:Y:S03]  /*14480*/  SYNCS.PHASECHK.TRANS64.TRYWAIT P0, [R3+URZ+0x22860], R0 ;  /* 0x02286000030075a7 */ /* 0x000066000800017f */
[----:B-1----:R-:W-:Y:S05]  /*14490*/  @!P0 NANOSLEEP.SYNCS 0x989680 ;  /* 0x009896800000895d */ /* 0x002fea0003900000 */
[----:B------:R-:W1:Y:S02]  /*144a0*/  @!P0 SYNCS.PHASECHK.TRANS64 P0, [R3+URZ+0x22860], R0 ;  /* 0x02286000030085a7 */ /* 0x000e64000800007f */
[----:B-1----:R-:W-:Y:S05]  /*144b0*/  @!P0 BRA `(.L_x_11083) ;  /* 0xfffffffc00ec8947 */ /* 0x002fea000383ffff */
[----:B------:R-:W-:Y:S05]  /*144c0*/  BRA `(.L_x_11149) ;  /* 0xffffffd0006c7947 */ /* 0x000fea000383ffff */
.L_x_11084:
        /* <DEDUP_REMOVED lines=8> */
.L_x_11151:
[----:B------:R-:W-:Y:S05]  /*14550*/  BSYNC B0 ;  /* 0x0000000000007941 */ /* 0x000fea0003800000 */
.L_x_11150:
[----:B------:R-:W-:Y:S01]  /*14560*/  IMAD.MOV.U32 R13, RZ, RZ, R3 ;  /* 0x000000ffff0d7224 */ /* 0x000fe200078e0003 */
[----:B------:R-:W-:Y:S01]  /*14570*/  LEA R19, R17, UR47, 0x1 ;  /* 0x0000002f11137c11 */ /* 0x000fe2000f8e08ff */
[----:B------:R-:W-:Y:S01]  /*14580*/  IMAD.MOV.U32 R12, RZ, RZ, RZ ;  /* 0x000000ffff0c7224 */ /* 0x000fe200078e00ff */
[C---:B------:R-:W-:Y:S01]  /*14590*/  LOP3.LUT P2, RZ, R8.reuse, 0x2, RZ, 0xc0, !PT ;  /* 0x0000000208ff7812 */ /* 0x040fe2000784c0ff */
[----:B------:R-:W-:Y:S01]  /*145a0*/  IMAD.MOV.U32 R11, RZ, RZ, 0x181f ;  /* 0x0000181fff0b7424 */ /* 0x000fe200078e00ff */
[----:B------:R-:W-:Y:S01]  /*145b0*/  LOP3.LUT P1, RZ, R8, 0x4, RZ, 0xc0, !PT ;  /* 0x0000000408ff7812 */ /* 0x000fe2000782c0ff */
[----:B------:R-:W-:Y:S02]  /*145c0*/  IMAD.MOV.U32 R15, RZ, RZ, -0x1 ;  /* 0xffffffffff0f7424 */ /* 0x000fe400078e00ff */
[----:B------:R-:W-:Y:S01]  /*145d0*/  IMAD.MOV.U32 R0, RZ, RZ, R14 ;  /* 0x000000ffff007224 */ /* 0x000fe200078e000e */
[----:B------:R-:W-:Y:S01]  /*145e0*/  ISETP.LT.OR P3, PT, R35, 0x1, !P1 ;  /* 0x000000012300780c */ /* 0x000fe20004f61670 */
[----:B------:R-:W-:-:S12]  /*145f0*/  IMAD.SHL.U32 R24, R24, 0x2, RZ ;  /* 0x0000000218187824 */ /* 0x000fd800078e00ff */
[----:B------:R-:W-:Y:S05]  /*14600*/  WARPSYNC.COLLECTIVE R15, `(.L_x_11152) ;  /* 0x000000000f087348 */ /* 0x000fea0003c00000 */
[----:B------:R0:W1:Y:S02]  /*14610*/  SHFL.IDX P6, R14, R13, R12, R11 ;  /* 0x0000000c0d0e7389 */ /* 0x00006400000c000b */
[----:B01----:R-:W-:Y:S01]  /*14620*/  ENDCOLLECTIVE ;  /* 0x000000000000791b */ /* 0x003fe20003800000 */
.L_x_11152:
[----:B------:R-:W-:Y:S02]  /*14630*/  IMAD.MOV.U32 R13, RZ, RZ, R10 ;  /* 0x000000ffff0d7224 */ /* 0x000fe400078e000a */
[----:B------:R-:W-:Y:S01]  /*14640*/  IMAD.MOV.U32 R12, RZ, RZ, 0x1 ;  /* 0x00000001ff0c7424 */ /* 0x000fe200078e00ff */
[----:B------:R-:W-:-:S13]  /*14650*/  IADD3 R4, P0, R14, R24, RZ ;  /* 0x000000180e047210 */ /* 0x000fda0007f1e0ff */
[----:B------:R-:W-:Y:S05]  /*14660*/  WARPSYNC.COLLECTIVE R15, `(.L_x_11153) ;  /* 0x000000000f087348 */ /* 0x000fea0003c00000 */
[----:B------:R0:W1:Y:S02]  /*14670*/  SHFL.IDX P6, R14, R13, R12, R11 ;  /* 0x0000000c0d0e7389 */ /* 0x00006400000c000b */
[----:B01----:R-:W-:Y:S01]  /*14680*/  ENDCOLLECTIVE ;  /* 0x000000000000791b */ /* 0x003fe20003800000 */
.L_x_11153:
        /* <DEDUP_REMOVED lines=12> */
.L_x_11154:
[----:B------:R-:W-:Y:S01]  /*14750*/  @!PT LDS RZ, [RZ] ;  /* 0x00000000fffff984 */ /* 0x000fe20000000800 */
[----:B------:R-:W-:Y:S01]  /*14760*/  @!PT LDS RZ, [RZ] ;  /* 0x00000000fffff984 */ /* 0x000fe20000000800 */
[----:B------:R-:W-:Y:S01]  /*14770*/  @!PT LDS RZ, [RZ] ;  /* 0x00000000fffff984 */ /* 0x000fe20000000800 */
[----:B------:R-:W-:Y:S01]  /*14780*/  LDGSTS.E.BYPASS.LTC128B.128 [R19+0x3400], desc[UR36][R4.64+0x80], !P0 ;  /* 0x0340008004137fae */ /* 0x000fe2000c101d64 */
[----:B------:R-:W-:Y:S01]  /*14790*/  LOP3.LUT P0, RZ, R8, 0x8, RZ, 0xc0, !PT ;  /* 0x0000000808ff7812 */ /* 0x000fe2000780c0ff */
[----:B------:R-:W-:Y:S02]  /*147a0*/  IMAD.MOV.U32 R8, RZ, RZ, RZ ;  /* 0x000000ffff087224 */ /* 0x000fe400078e00ff */
        /* <DEDUP_REMOVED lines=9> */
.L_x_11155:
        /* <DEDUP_REMOVED lines=12> */
.L_x_11156:
        /* <DEDUP_REMOVED lines=14> */
.L_x_11157:
        /* <DEDUP_REMOVED lines=12> */
.L_x_11158:
        /* <DEDUP_REMOVED lines=14> */
.L_x_11159:
        /* <DEDUP_REMOVED lines=12> */
.L_x_11160:
        /* <DEDUP_REMOVED lines=14> */
.L_x_11161:
[----:B------:R-:W-:Y:S01]  /*14d20*/  IMAD.X R5, RZ, RZ, R0, P3 ;  /* 0x000000ffff057224 */ /* 0x000fe200018e0600 */
[----:B------:R-:W-:Y:S01]  /*14d30*/  ISETP.LT.OR P3, PT, R35, 0x41, P4 ;  /* 0x000000412300780c */ /* 0x000fe20002761670 */
[----:B------:R-:W-:Y:S02]  /*14d40*/  VIADD R0, R19, 0x400 ;  /* 0x0000040013007836 */ /* 0x000fe40000000000 */
[----:B------:R-:W-:-:S10]  /*14d50*/  IMAD.MOV.U32 R13, RZ, RZ, R3 ;  /* 0x000000ffff0d7224 */ /* 0x000fd400078e0003 */
        /* <DEDUP_REMOVED lines=9> */
.L_x_11162:
        /* <DEDUP_REMOVED lines=9> */
.L_x_11091:
[----:B-1----:R1:W2:Y:S02]  /*14e80*/  SYNCS.PHASECHK.TRANS64.TRYWAIT P0, [R32+URZ+0x22840], R31 ;  /* 0x0228401f200075a7 */ /* 0x0022a4000800017f */
[----:B--2---:R-:W-:Y:S05]  /*14e90*/  @!P0 NANOSLEEP.SYNCS 0x989680 ;  /* 0x009896800000895d */ /* 0x004fea0003900000 */
[----:B------:R-:W2:Y:S02]  /*14ea0*/  @!P0 SYNCS.PHASECHK.TRANS64 P0, [R32+URZ+0x22840], R31 ;  /* 0x0228401f200085a7 */ /* 0x000ea4000800007f */
[----:B--2---:R-:W-:Y:S05]  /*14eb0*/  @!P0 BRA `(.L_x_11091) ;  /* 0xfffffffc00f08947 */ /* 0x004fea000383ffff */
[----:B------:R-:W-:Y:S05]  /*14ec0*/  BRA `(.L_x_11164) ;  /* 0xffffffd000947947 */ /* 0x000fea000383ffff */
.L_x_11092:
        /* <DEDUP_REMOVED lines=8> */
.L_x_11166:
[----:B------:R-:W-:Y:S05]  /*14f50*/  BSYNC B1 ;  /* 0x0000000000017941 */ /* 0x000fea0003800000 */
.L_x_11165:
        /* <DEDUP_REMOVED lines=9> */
.L_x_11167:
[----:B------:R-:W-:Y:S02]  /*14ff0*/  IMAD.MOV.U32 R13, RZ, RZ, R3 ;  /* 0x000000ffff0d7224 */ /* 0x000fe400078e0003 */
[----:B------:R-:W-:Y:S01]  /*15000*/  IMAD.MOV.U32 R12, RZ, RZ, 0x1 ;  /* 0x00000001ff0c7424 */ /* 0x000fe200078e00ff */
[----:B------:R-:W-:-:S13]  /*15010*/  IADD3 R4, P0, R14, R24, RZ ;  /* 0x000000180e047210 */ /* 0x000fda0007f1e0ff */
[----:B------:R-:W-:Y:S05]  /*15020*/  WARPSYNC.COLLECTIVE R15, `(.L_x_11168) ;  /* 0x000000000f087348 */ /* 0x000fea0003c00000 */
[----:B------:R0:W1:Y:S02]  /*15030*/  SHFL.IDX P6, R14, R13, R12, R11 ;  /* 0x0000000c0d0e7389 */ /* 0x00006400000c000b */
[----:B01----:R-:W-:Y:S01]  /*15040*/  ENDCOLLECTIVE ;  /* 0x000000000000791b */ /* 0x003fe20003800000 */
.L_x_11168:
        /* <DEDUP_REMOVED lines=10> */
.L_x_11169:
[----:B------:R-:W-:Y:S02]  /*150f0*/  IMAD.MOV.U32 R13, RZ, RZ, R3 ;  /* 0x000000ffff0d7224 */ /* 0x000fe400078e0003 */
[----:B------:R-:W-:Y:S01]  /*15100*/  IMAD.MOV.U32 R12, RZ, RZ, 0x2 ;  /* 0x00000002ff0c7424 */ /* 0x000fe200078e00ff */
[----:B------:R-:W-:-:S13]  /*15110*/  IADD3 R6, P0, R14, R24, RZ ;  /* 0x000000180e067210 */ /* 0x000fda0007f1e0ff */
[----:B------:R-:W-:Y:S05]  /*15120*/  WARPSYNC.COLLECTIVE R15, `(.L_x_11170) ;  /* 0x000000000f087348 */ /* 0x000fea0003c00000 */
[----:B------:R0:W1:Y:S02]  /*15130*/  SHFL.IDX P6, R14, R13, R12, R11 ;  /* 0x0000000c0d0e7389 */ /* 0x00006400000c000b */
[----:B01----:R-:W-:Y:S01]  /*15140*/  ENDCOLLECTIVE ;  /* 0x000000000000791b */ /* 0x003fe20003800000 */
.L_x_11170:
        /* <DEDUP_REMOVED lines=10> */
.L_x_11171:
[----:B------:R-:W-:Y:S02]  /*151f0*/  IMAD.MOV.U32 R13, RZ, RZ, R3 ;  /* 0x000000ffff0d7224 */ /* 0x000fe400078e0003 */
[----:B------:R-:W-:Y:S01]  /*15200*/  IMAD.MOV.U32 R12, RZ, RZ, 0x3 ;  /* 0x00000003ff0c7424 */ /* 0x000fe200078e00ff */
[----:B------:R-:W-:-:S13]  /*15210*/  IADD3 R6, P0, R14, R24, RZ ;  /* 0x000000180e067210 */ /* 0x000fda0007f1e0ff */
[----:B------:R-:W-:Y:S05]  /*15220*/  WARPSYNC.COLLECTIVE R15, `(.L_x_11172) ;  /* 0x000000000f087348 */ /* 0x000fea0003c00000 */
[----:B------:R0:W1:Y:S02]  /*15230*/  SHFL.IDX P6, R14, R13, R12, R11 ;  /* 0x0000000c0d0e7389 */ /* 0x00006400000c000b */
[----:B01----:R-:W-:Y:S01]  /*15240*/  ENDCOLLECTIVE ;  /* 0x000000000000791b */ /* 0x003fe20003800000 */
.L_x_11172:
        /* <DEDUP_REMOVED lines=10> */
.L_x_11173:
[----:B------:R-:W-:Y:S02]  /*152f0*/  IMAD.MOV.U32 R13, RZ, RZ, R3 ;  /* 0x000000ffff0d7224 */ /* 0x000fe400078e0003 */
[----:B------:R-:W-:Y:S01]  /*15300*/  IMAD.MOV.U32 R12, RZ, RZ, 0x4 ;  /* 0x00000004ff0c7424 */ /* 0x000fe200078e00ff */
[----:B------:R-:W-:-:S13]  /*15310*/  IADD3 R4, P0, R14, R24, RZ ;  /* 0x000000180e047210 */ /* 0x000fda0007f1e0ff */
[----:B------:R-:W-:Y:S05]  /*15320*/  WARPSYNC.COLLECTIVE R15, `(.L_x_11174) ;  /* 0x000000000f087348 */ /* 0x000fea0003c00000 */
[----:B------:R0:W1:Y:S02]  /*15330*/  SHFL.IDX P6, R14, R13, R12, R11 ;  /* 0x0000000c0d0e7389 */ /* 0x00006400000c000b */
[----:B01----:R-:W-:Y:S01]  /*15340*/  ENDCOLLECTIVE ;  /* 0x000000000000791b */ /* 0x003fe20003800000 */
.L_x_11174:
        /* <DEDUP_REMOVED lines=10> */
.L_x_11175:
[----:B------:R-:W-:Y:S02]  /*153f0*/  IMAD.MOV.U32 R13, RZ, RZ, R3 ;  /* 0x000000ffff0d7224 */ /* 0x000fe400078e0003 */
[----:B------:R-:W-:Y:S01]  /*15400*/  IMAD.MOV.U32 R12, RZ, RZ, 0x5 ;  /* 0x00000005ff0c7424 */ /* 0x000fe200078e00ff */
[----:B------:R-:W-:-:S13]  /*15410*/  IADD3 R4, P0, R14, R24, RZ ;  /* 0x000000180e047210 */ /* 0x000fda0007f1e0ff */
[----:B------:R-:W-:Y:S05]  /*15420*/  WARPSYNC.COLLECTIVE R15, `(.L_x_11176) ;  /* 0x000000000f087348 */ /* 0x000fea0003c00000 */
[----:B------:R0:W1:Y:S02]  /*15430*/  SHFL.IDX P6, R14, R13, R12, R11 ;  /* 0x0000000c0d0e7389 */ /* 0x00006400000c000b */
[----:B01----:R-:W-:Y:S01]  /*15440*/  ENDCOLLECTIVE ;  /* 0x000000000000791b */ /* 0x003fe20003800000 */
.L_x_11176:
        /* <DEDUP_REMOVED lines=10> */
.L_x_11177:
[----:B------:R-:W-:Y:S01]  /*154f0*/  IMAD.MOV.U32 R37, RZ, RZ, R14 ;  /* 0x000000ffff257224 */ /* 0x000fe200078e000e */
[----:B------:R-:W-:Y:S06]  /*15500*/  BRA `(.L_x_11178) ;  /* 0xffffffcc00ec7947 */ /* 0x000fec000383ffff */
.L_x_11097:
[----:B---3--:R3:W4:Y:S02]  /*15510*/  SYNCS.PHASECHK.TRANS64.TRYWAIT P0, [R32+URZ+0x22860], R31 ;  /* 0x0228601f200075a7 */ /* 0x008724000800017f */
[----:B----4-:R-:W-:Y:S05]  /*15520*/  @!P0 NANOSLEEP.SYNCS 0x989680 ;  /* 0x009896800000895d */ /* 0x010fea0003900000 */
[----:B------:R-:W4:Y:S02]  /*15530*/  @!P0 SYNCS.PHASECHK.TRANS64 P0, [R32+URZ+0x22860], R31 ;  /* 0x0228601f200085a7 */ /* 0x000f24000800007f */
[----:B----4-:R-:W-:Y:S05]  /*15540*/  @!P0 BRA `(.L_x_11097) ;  /* 0xfffffffc00f08947 */ /* 0x010fea000383ffff */
[----:B------:R-:W-:Y:S05]  /*15550*/  BRA `(.L_x_11179) ;  /* 0xffffffd000387947 */ /* 0x000fea000383ffff */
.L_x_11098:
        /* <DEDUP_REMOVED lines=8> */
.L_x_11181:
[----:B------:R-:W-:Y:S05]  /*155e0*/  BSYNC B1 ;  /* 0x0000000000017941 */ /* 0x000fea0003800000 */
.L_x_11180:
        /* <DEDUP_REMOVED lines=9> */
.L_x_11182:
[----:B------:R-:W-:Y:S02]  /*15680*/  IMAD.MOV.U32 R8, RZ, RZ, RZ ;  /* 0x000000ffff087224 */ /* 0x000fe400078e00ff */
[----:B------:R-:W-:Y:S02]  /*15690*/  IMAD.MOV.U32 R13, RZ, RZ, R27 ;  /* 0x000000ffff0d7224 */ /* 0x000fe400078e001b */
[----:B------:R-:W-:Y:S01]  /*156a0*/  IMAD.MOV.U32 R12, RZ, RZ, 0x1 ;  /* 0x00000001ff0c7424 */ /* 0x000fe200078e00ff */
[----:B------:R-:W-:-:S13]  /*156b0*/  IADD3 R4, P0, R14, R24, RZ ;  /* 0x000000180e047210 */ /* 0x000fda0007f1e0ff */
[----:B------:R-:W-:Y:S05]  /*156c0*/  WARPSYNC.COLLECTIVE R15, `(.L_x_11183) ;  /* 0x000000000f087348 */ /* 0x000fea0003c00000 */
[----:B------:R0:W1:Y:S02]  /*156d0*/  SHFL.IDX P6, R14, R13, R12, R11 ;  /* 0x0000000c0d0e7389 */ /* 0x00006400000c000b */
[----:B01----:R-:W-:Y:S01]  /*156e0*/  ENDCOLLECTIVE ;  /* 0x000000000000791b */ /* 0x003fe20003800000 */
.L_x_11183:
        /* <DEDUP_REMOVED lines=13> */
.L_x_11184:
[----:B------:R-:W-:Y:S02]  /*157c0*/  IMAD.MOV.U32 R13, RZ, RZ, R27 ;  /* 0x000000ffff0d7224 */ /* 0x000fe400078e001b */
[----:B------:R-:W-:Y:S01]  /*157d0*/  IMAD.MOV.U32 R12, RZ, RZ, 0x2 ;  /* 0x00000002ff0c7424 */ /* 0x000fe200078e00ff */
[----:B------:R-:W-:-:S13]  /*157e0*/  IADD3 R4, P0, R14, R24, RZ ;  /* 0x000000180e047210 */ /* 0x000fda0007f1e0ff */
[----:B------:R-:W-:Y:S05]  /*157f0*/  WARPSYNC.COLLECTIVE R15, `(.L_x_11185) ;  /* 0x000000000f087348 */ /* 0x000fea0003c00000 */
[----:B------:R0:W1:Y:S02]  /*15800*/  SHFL.IDX P6, R14, R13, R12, R11 ;  /* 0x0000000c0d0e7389 */ /* 0x00006400000c000b */
[----:B01----:R-:W-:Y:S01]  /*15810*/  ENDCOLLECTIVE ;  /* 0x000000000000791b */ /* 0x003fe20003800000 */
.L_x_11185:
        /* <DEDUP_REMOVED lines=13> */
.L_x_11186:
[----:B------:R-:W-:Y:S02]  /*158f0*/  IMAD.MOV.U32 R13, RZ, RZ, R27 ;  /* 0x000000ffff0d7224 */ /* 0x000fe400078e001b */
[----:B------:R-:W-:Y:S01]  /*15900*/  IMAD.MOV.U32 R12, RZ, RZ, 0x3 ;  /* 0x00000003ff0c7424 */ /* 0x000fe200078e00ff */
[----:B------:R-:W-:-:S13]  /*15910*/  IADD3 R4, P0, R14, R24, RZ ;  /* 0x000000180e047210 */ /* 0x000fda0007f1e0ff */
[----:B------:R-:W-:Y:S05]  /*15920*/  WARPSYNC.COLLECTIVE R15, `(.L_x_11187) ;  /* 0x000000000f087348 */ /* 0x000fea0003c00000 */
[----:B------:R0:W1:Y:S02]  /*15930*/  SHFL.IDX P6, R14, R13, R12, R11 ;  /* 0x0000000c0d0e7389 */ /* 0x00006400000c000b */
[----:B01----:R-:W-:Y:S01]  /*15940*/  ENDCOLLECTIVE ;  /* 0x000000000000791b */ /* 0x003fe20003800000 */
.L_x_11187:
        /* <DEDUP_REMOVED lines=13> */
.L_x_11188:
[----:B------:R-:W-:Y:S02]  /*15a20*/  IMAD.MOV.U32 R13, RZ, RZ, R27 ;  /* 0x000000ffff0d7224 */ /* 0x000fe400078e001b */
[----:B------:R-:W-:Y:S01]  /*15a30*/  IMAD.MOV.U32 R12, RZ, RZ, 0x4 ;  /* 0x00000004ff0c7424 */ /* 0x000fe200078e00ff */
[----:B------:R-:W-:-:S13]  /*15a40*/  IADD3 R4, P0, R14, R24, RZ ;  /* 0x000000180e047210 */ /* 0x000fda0007f1e0ff */
[----:B------:R-:W-:Y:S05]  /*15a50*/  WARPSYNC.COLLECTIVE R15, `(.L_x_11189) ;  /* 0x000000000f087348 */ /* 0x000fea0003c00000 */
[----:B------:R0:W1:Y:S02]  /*15a60*/  SHFL.IDX P6, R14, R13, R12, R11 ;  /* 0x0000000c0d0e7389 */ /* 0x00006400000c000b */
[----:B01----:R-:W-:Y:S01]  /*15a70*/  ENDCOLLECTIVE ;  /* 0x000000000000791b */ /* 0x003fe20003800000 */
.L_x_11189:
        /* <DEDUP_REMOVED lines=13> */
.L_x_11190:
[----:B------:R-:W-:Y:S02]  /*15b50*/  IMAD.MOV.U32 R13, RZ, RZ, R27 ;  /* 0x000000ffff0d7224 */ /* 0x000fe400078e001b */
[----:B------:R-:W-:Y:S01]  /*15b60*/  IMAD.MOV.U32 R12, RZ, RZ, 0x5 ;  /* 0x00000005ff0c7424 */ /* 0x000fe200078e00ff */
[----:B------:R-:W-:-:S13]  /*15b70*/  IADD3 R4, P0, R14, R24, RZ ;  /* 0x000000180e047210 */ /* 0x000fda0007f1e0ff */
[----:B------:R-:W-:Y:S05]  /*15b80*/  WARPSYNC.COLLECTIVE R15, `(.L_x_11191) ;  /* 0x000000000f087348 */ /* 0x000fea0003c00000 */
[----:B------:R0:W1:Y:S02]  /*15b90*/  SHFL.IDX P6, R14, R13, R12, R11 ;  /* 0x0000000c0d0e7389 */ /* 0x00006400000c000b */
[----:B01----:R-:W-:Y:S01]  /*15ba0*/  ENDCOLLECTIVE ;  /* 0x000000000000791b */ /* 0x003fe20003800000 */
.L_x_11191:
        /* <DEDUP_REMOVED lines=13> */
.L_x_11192:
[----:B------:R-:W-:Y:S05]  /*15c80*/  BRA `(.L_x_11193) ;  /* 0xffffffcc00887947 */ /* 0x000fea000383ffff */
.L_x_11103:
[----:B0-----:R0:W4:Y:S02]  /*15c90*/  SYNCS.PHASECHK.TRANS64.TRYWAIT P0, [R4+URZ+0x22820], R8 ;  /* 0x02282008040075a7 */ /* 0x001124000800017f */
[----:B----4-:R-:W-:Y:S05]  /*15ca0*/  @!P0 NANOSLEEP.SYNCS 0x989680 ;  /* 0x009896800000895d */ /* 0x010fea0003900000 */
[----:B------:R-:W4:Y:S02]  /*15cb0*/  @!P0 SYNCS.PHASECHK.TRANS64 P0, [R4+URZ+0x22820], R8 ;  /* 0x02282008040085a7 */ /* 0x000f24000800007f */
[----:B----4-:R-:W-:Y:S05]  /*15cc0*/  @!P0 BRA `(.L_x_11103) ;  /* 0xfffffffc00f08947 */ /* 0x010fea000383ffff */
[----:B------:R-:W-:Y:S05]  /*15cd0*/  BRA `(.L_x_11194) ;  /* 0xffffffd000107947 */ /* 0x000fea000383ffff */
.L_x_11104:
[----:B------:R-:W-:Y:S01]  /*15ce0*/  BSSY B0, `(.L_x_11195) ;  /* 0x0000008000007945 */ /* 0x000fe20003800000 */
[----:B------:R-:W-:Y:S02]  /*15cf0*/  IMAD.MOV.U32 R13, RZ, RZ, R16 ;  /* 0x000000ffff0d7224 */ /* 0x000fe400078e0010 */
[----:B------:R-:W-:Y:S02]  /*15d00*/  IMAD.MOV.U32 R12, RZ, RZ, RZ ;  /* 0x000000ffff0c7224 */ /* 0x000fe400078e00ff */
[----:B------:R-:W-:Y:S02]  /*15d10*/  IMAD.MOV.U32 R11, RZ, RZ, 0x1f ;  /* 0x0000001fff0b7424 */ /* 0x000fe400078e00ff */
[----:B------:R-:W-:-:S07]  /*15d20*/  IMAD.MOV.U32 R15, RZ, RZ, -0x1 ;  /* 0xffffffffff0f7424 */ /* 0x000fce00078e00ff */
[----:B0123-5:R-:W-:Y:S05]  /*15d30*/  WARPSYNC.COLLECTIVE R15, `(.L_x_11196) ;  /* 0x000000000f087348 */ /* 0x02ffea0003c00000 */
[----:B------:R4:W0:Y:S02]  /*15d40*/  SHFL.IDX P6, R14, R13, R12, R11 ;  /* 0x0000000c0d0e7389 */ /* 0x00082400000c000b */
[----:B012345:R-:W-:Y:S01]  /*15d50*/  ENDCOLLECTIVE ;  /* 0x000000000000791b */ /* 0x03ffe20003800000 */
.L_x_11196:
[----:B------:R-:W-:Y:S05]  /*15d60*/  BSYNC B0 ;  /* 0x0000000000007941 */ /* 0x000fea0003800000 */
.L_x_11195:
[----:B------:R-:W-:Y:S05]  /*15d70*/  BRA `(.L_x_11197) ;  /* 0xffffffcc00f87947 */ /* 0x000fea000383ffff */
.L_x_11105:
[----:B------:R-:W-:Y:S01]  /*15d80*/  BSSY B0, `(.L_x_11198) ;  /* 0x0000006000007945 */ /* 0x000fe20003800000 */
[----:B------:R-:W-:-:S07]  /*15d90*/  IMAD.MOV.U32 R15, RZ, RZ, -0x1 ;  /* 0xffffffffff0f7424 */ /* 0x000fce00078e00ff */
[----:B-12345:R-:W-:Y:S05]  /*15da0*/  WARPSYNC.COLLECTIVE R15, `(.L_x_11199) ;  /* 0x000000000f0c7348 */ /* 0x03efea0003c00000 */
[----:B------:R-:W-:Y:S02]  /*15db0*/  ELECT P6, UR62, PT ;  /* 0x00000000003e782f */ /* 0x000fe400038c0000 */
[----:B------:R-:W-:Y:S01]  /*15dc0*/  MOV R14, UR62 ;  /* 0x0000003e000e7c02 */ /* 0x000fe20008000f00 */
[----:B-12345:R-:W-:Y:S10]  /*15dd0*/  ENDCOLLECTIVE ;  /* 0x000000000000791b */ /* 0x03eff40003800000 */
.L_x_11199:
[----:B------:R-:W-:Y:S05]  /*15de0*/  BSYNC B0 ;  /* 0x0000000000007941 */ /* 0x000fea0003800000 */
.L_x_11198:
[----:B------:R-:W-:Y:S05]  /*15df0*/  BRA `(.L_x_11200) ;  /* 0xffffffcc00ec7947 */ /* 0x000fea000383ffff */
.L_x_11107:
[----:B------:R0:W0:Y:S02]  /*15e00*/  SYNCS.PHASECHK.TRANS64.TRYWAIT P1, [R5+URZ+0x22840], R0 ;  /* 0x02284000050075a7 */ /* 0x000024000802017f */
[----:B0-----:R-:W-:Y:S05]  /*15e10*/  @!P1 NANOSLEEP.SYNCS 0x989680 ;  /* 0x009896800000995d */ /* 0x001fea0003900000 */
[----:B------:R-:W0:Y:S02]  /*15e20*/  @!P1 SYNCS.PHASECHK.TRANS64 P1, [R5+URZ+0x22840], R0 ;  /* 0x02284000050095a7 */ /* 0x000e24000802007f */
[----:B0-----:R-:W-:Y:S05]  /*15e30*/  @!P1 BRA `(.L_x_11107) ;  /* 0xfffffffc00f09947 */ /* 0x001fea000383ffff */
[----:B------:R-:W-:Y:S05]  /*15e40*/  BRA `(.L_x_11201) ;  /* 0xffffffd0000c7947 */ /* 0x000fea000383ffff */
.L_x_11109:
[----:B------:R0:W0:Y:S02]  /*15e50*/  SYNCS.PHASECHK.TRANS64.TRYWAIT P1, [R21+URZ+0x22840], R2 ;  /* 0x02284002150075a7 */ /* 0x000024000802017f */
[----:B0-----:R-:W-:Y:S05]  /*15e60*/  @!P1 NANOSLEEP.SYNCS 0x989680 ;  /* 0x009896800000995d */ /* 0x001fea0003900000 */
[----:B------:R-:W0:Y:S02]  /*15e70*/  @!P1 SYNCS.PHASECHK.TRANS64 P1, [R21+URZ+0x22840], R2 ;  /* 0x02284002150095a7 */ /* 0x000e24000802007f */
[----:B0-----:R-:W-:Y:S05]  /*15e80*/  @!P1 BRA `(.L_x_11109) ;  /* 0xfffffffc00f09947 */ /* 0x001fea000383ffff */
[----:B------:R-:W-:Y:S05]  /*15e90*/  BRA `(.L_x_11202) ;  /* 0xffffffd000187947 */ /* 0x000fea000383ffff */
.L_x_11111:
[----:B------:R0:W0:Y:S02]  /*15ea0*/  SYNCS.PHASECHK.TRANS64.TRYWAIT P1, [R5+URZ+0x22860], R0 ;  /* 0x02286000050075a7 */ /* 0x000024000802017f */
[----:B0-----:R-:W-:Y:S05]  /*15eb0*/  @!P1 NANOSLEEP.SYNCS 0x989680 ;  /* 0x009896800000995d */ /* 0x001fea0003900000 */
[----:B------:R-:W0:Y:S02]  /*15ec0*/  @!P1 SYNCS.PHASECHK.TRANS64 P1, [R5+URZ+0x22860], R0 ;  /* 0x02286000050095a7 */ /* 0x000e24000802007f */
[----:B0-----:R-:W-:Y:S05]  /*15ed0*/  @!P1 BRA `(.L_x_11111) ;  /* 0xfffffffc00f09947 */ /* 0x001fea000383ffff */
[----:B------:R-:W-:Y:S05]  /*15ee0*/  BRA `(.L_x_11203) ;  /* 0xffffffd000147947 */ /* 0x000fea000383ffff */
.L_x_11204:
        /* <DEDUP_REMOVED lines=9> */
.L_x_15666:


//--------------------- .text._ZN7cutlass13device_kernelIN5flash11enable_sm90INS1_16FlashAttnFwdSm90INS1_25CollectiveMainloopFwdSm90ILi2EN4cute5tupleIJNS5_1CILi1EEES8_S8_EEENS6_IJNS7_ILi128EEENS7_ILi96EEENS7_ILi64EEEEEELi256ENS_6half_tEfNS_4arch4Sm90ELb0ELb1ELb0ELb0ELb1ELb0ELb1ELb1ELb0ELb1ELb1ELb0EEENS1_21CollectiveEpilogueFwdINS6_IJSA_NS7_ILi256EEESB_EEES9_SE_SG_Li256ELb0ELb1ELb1ELb0EEENS1_19SingleTileSchedulerILb0ELb1ELb1ELi128EEEEEEEEEvNT_6ParamsE --------------------------
	.section	.text._ZN7cutlass13device_kernelIN5flash11enable_sm90INS1_16FlashAttnFwdSm90INS1_25CollectiveMainloopFwdSm90ILi2EN4cute5tupleIJNS5_1CILi1EEES8_S8_EEENS6_IJNS7_ILi128EEENS7_ILi96EEENS7_ILi64EEEEEELi256ENS_6half_tEfNS_4arch4Sm90ELb0ELb1ELb0ELb0ELb1ELb0ELb1ELb1ELb0ELb1ELb1ELb0EEENS1_21CollectiveEpilogueFwdINS6_IJSA_NS7_ILi256EEESB_EEES9_SE_SG_Li256ELb0ELb1ELb1ELb0EEENS1_19SingleTileSchedulerILb0ELb1ELb1ELi128EEEEEEEEEvNT_6ParamsE,"ax",@progbits
	.align	128
.text._ZN7cutlass13device_kernelIN5flash11enable_sm90INS1_16FlashAttnFwdSm90INS1_25CollectiveMainloopFwdSm90ILi2EN4cute5tupleIJNS5_1CILi1EEES8_S8_EEENS6_IJNS7_ILi128EEENS7_ILi96EEENS7_ILi64EEEEEELi256ENS_6half_tEfNS_4arch4Sm90ELb0ELb1ELb0ELb0ELb1ELb0ELb1ELb1ELb0ELb1ELb1ELb0EEENS1_21CollectiveEpilogueFwdINS6_IJSA_NS7_ILi256EEESB_EEES9_SE_SG_Li256ELb0ELb1ELb1ELb0EEENS1_19SingleTileSchedulerILb0ELb1ELb1ELi128EEEEEEEEEvNT_6ParamsE:
        .type           _ZN7cutlass13device_kernelIN5flash11enable_sm90INS1_16FlashAttnFwdSm90INS1_25CollectiveMainloopFwdSm90ILi2EN4cute5tupleIJNS5_1CILi1EEES8_S8_EEENS6_IJNS7_ILi128EEENS7_ILi96EEENS7_ILi64EEEEEELi256ENS_6half_tEfNS_4arch4Sm90ELb0ELb1ELb0ELb0ELb1ELb0ELb1ELb1ELb0ELb1ELb1ELb0EEENS1_21CollectiveEpilogueFwdINS6_IJSA_NS7_ILi256EEESB_EEES9_SE_SG_Li256ELb0ELb1ELb1ELb0EEENS1_19SingleTileSchedulerILb0ELb1ELb1ELi128EEEEEEEEEvNT_6ParamsE,@function
        .size           _ZN7cutlass13device_kernelIN5flash11enable_sm90INS1_16FlashAttnFwdSm90INS1_25CollectiveMainloopFwdSm90ILi2EN4cute5tupleIJNS5_1CILi1EEES8_S8_EEENS6_IJNS7_ILi128EEENS7_ILi96EEENS7_ILi64EEEEEELi256ENS_6half_tEfNS_4arch4Sm90ELb0ELb1ELb0ELb0ELb1ELb0ELb1ELb1ELb0ELb1ELb1ELb0EEENS1_21CollectiveEpilogueFwdINS6_IJSA_NS7_ILi256EEESB_EEES9_SE_SG_Li256ELb0ELb1ELb1ELb0EEENS1_19SingleTileSchedulerILb0ELb1ELb1ELi128EEEEEEEEEvNT_6ParamsE,(.L_x_15667 - _ZN7cutlass13device_kernelIN5flash11enable_sm90INS1_16FlashAttnFwdSm90INS1_25CollectiveMainloopFwdSm90ILi2EN4cute5tupleIJNS5_1CILi1EEES8_S8_EEENS6_IJNS7_ILi128EEENS7_ILi96EEENS7_ILi64EEEEEELi256ENS_6half_tEfNS_4arch4Sm90ELb0ELb1ELb0ELb0ELb1ELb0ELb1ELb1ELb0ELb1ELb1ELb0EEENS1_21CollectiveEpilogueFwdINS6_IJSA_NS7_ILi256EEESB_EEES9_SE_SG_Li256ELb0ELb1ELb1ELb0EEENS1_19SingleTileSchedulerILb0ELb1ELb1ELi128EEEEEEEEEvNT_6ParamsE)
        .other          _ZN7cutlass13device_kernelIN5flash11enable_sm90INS1_16FlashAttnFwdSm90INS1_25CollectiveMainloopFwdSm90ILi2EN4cute5tupleIJNS5_1CILi1EEES8_S8_EEENS6_IJNS7_ILi128EEENS7_ILi96EEENS7_ILi64EEEEEELi256ENS_6half_tEfNS_4arch4Sm90ELb0ELb1ELb0ELb0ELb1ELb0ELb1ELb1ELb0ELb1ELb1ELb0EEENS1_21CollectiveEpilogueFwdINS6_IJSA_NS7_ILi256EEESB_EEES9_SE_SG_Li256ELb0ELb1ELb1ELb0EEENS1_19SingleTileSchedulerILb0ELb1ELb1ELi128EEEEEEEEEvNT_6ParamsE,@"STO_CUDA_ENTRY STV_DEFAULT"
_ZN7cutlass13device_kernelIN5flash11enable_sm90INS1_16FlashAttnFwdSm90INS1_25CollectiveMainloopFwdSm90ILi2EN4cute5tupleIJNS5_1CILi1EEES8_S8_EEENS6_IJNS7_ILi128EEENS7_ILi96EEENS7_ILi64EEEEEELi256ENS_6half_tEfNS_4arch4Sm90ELb0ELb1ELb0ELb0ELb1ELb0ELb1ELb1ELb0ELb1ELb1ELb0EEENS1_21CollectiveEpilogueFwdINS6_IJSA_NS7_ILi256EEESB_EEES9_SE_SG_Li256ELb0ELb1ELb1ELb0EEENS1_19SingleTileSchedulerILb0ELb1ELb1ELi128EEEEEEEEEvNT_6ParamsE:
        /* <DEDUP_REMOVED lines=9> */
[----:B------:R1:W2:Y:S01]  /*0090*/  SHFL.IDX PT, R3, R73, RZ, 0x1f ;  /* 0x00001fff49037589 */ /* 0x0002a200000e0000 */
        /* <DEDUP_REMOVED lines=15> */
[----:B------:R1:W0:Y:S01]  /*0190*/  @!UP0 SYNCS.EXCH.64 URZ, [UR8+0x32400], UR4 ;  /* 0x03240004083f85b2 */ /* 0x0002220008000100 */
[----:B------:R1:W3:Y:S05]  /*01a0*/  @!UP1 SYNCS.EXCH.64 URZ, [UR8+0x32410], UR4 ;  /* 0x03241004083f95b2 */ /* 0x0002ea0008000100 */
[----:B------:R1:W4:Y:S02]  /*01b0*/  @!UP2 SYNCS.EXCH.64 URZ, [UR8+0x32420], UR6 ;  /* 0x03242006083fa5b2 */ /* 0x0003240008000100 */
[----:B-12---:R-:W-:Y:S05]  /*01c0*/  @P1 BRA `(.L_x_11205) ;  /* 0x0000000000481947 */ /* 0x006fea0003800000 */
[----:B------:R-:W1:Y:S01]  /*01d0*/  S2UR UR5, SR_CgaCtaId ;  /* 0x00000000000579c3 */ /* 0x000e620000008800 */
        /* <DEDUP_REMOVED lines=12> */
[----:B-1----:R1:W2:Y:S08]  /*02a0*/  SYNCS.EXCH.64 URZ, [UR8+0x32430], UR4 ;  /* 0x03243004083f75b2 */ /* 0x0022b00008000100 */
[----:B------:R1:W0:Y:S01]  /*02b0*/  SYNCS.EXCH.64 URZ, [UR8+0x32440], UR6 ;  /* 0x03244006083f75b2 */ /* 0x0002220008000100 */
[----:B------:R1:W0:Y:S01]  /*02c0*/  SYNCS.EXCH.64 URZ, [UR8+0x32438], UR4 ;  /* 0x03243804083f75b2 */ /* 0x0002220008000100 */
[----:B------:R1:W0:Y:S01]  /*02d0*/  SYNCS.EXCH.64 URZ, [UR8+0x32448], UR6 ;  /* 0x03244806083f75b2 */ /* 0x0002220008000100 */
[----:B------:R-:W-:Y:S01]  /*02e0*/  NOP ;  /* 0x0000000000007918 */ /* 0x000fe20000000000 */
.L_x_11205:
[----:B------:R-:W5:Y:S01]  /*02f0*/  SHFL.IDX PT, R2, R0, RZ, 0x1f ;  /* 0x00001fff00027589 */ /* 0x000f6200000e0000 */
[----:B------:R-:W-:Y:S01]  /*0300*/  NOP ;  /* 0x0000000000007918 */ /* 0x000fe20000000000 */
[----:B-----5:R-:W-:-:S13]  /*0310*/  ISETP.NE.AND P0, PT, R2, RZ, PT ;  /* 0x000000ff0200720c */ /* 0x020fda0003f05270 */
        /* <DEDUP_REMOVED lines=14> */
[----:B-1----:R1:W0:Y:S08]  /*0400*/  SYNCS.EXCH.64 URZ, [UR8+0x32450], UR4 ;  /* 0x03245004083f75b2 */ /* 0x0022300008000100 */
[----:B------:R1:W0:Y:S01]  /*0410*/  SYNCS.EXCH.64 URZ, [UR8+0x32460], UR6 ;  /* 0x03246006083f75b2 */ /* 0x0002220008000100 */
[----:B------:R1:W0:Y:S01]  /*0420*/  SYNCS.EXCH.64 URZ, [UR8+0x32458], UR4 ;  /* 0x03245804083f75b2 */ /* 0x0002220008000100 */
[----:B------:R1:W0:Y:S01]  /*0430*/  SYNCS.EXCH.64 URZ, [UR8+0x32468], UR6 ;  /* 0x03246806083f75b2 */ /* 0x0002220008000100 */
[----:B------:R-:W-:Y:S01]  /*0440*/  NOP ;  /* 0x0000000000007918 */ /* 0x000fe20000000000 */
.L_x_11206:
[----:B------:R-:W5:Y:S01]  /*0450*/  SHFL.IDX PT, R2, R0, RZ, 0x1f ;  /* 0x00001fff00027589 */ /* 0x000f6200000e0000 */
[----:B------:R-:W-:Y:S01]  /*0460*/  NOP ;  /* 0x0000000000007918 */ /* 0x000fe20000000000 */
[----:B-----5:R-:W-:-:S13]  /*0470*/  ISETP.NE.AND P0, PT, R2, RZ, PT ;  /* 0x000000ff0200720c */ /* 0x020fda0003f05270 */
        /* <DEDUP_REMOVED lines=10> */
[----:B-1----:R1:W0:Y:S01]  /*0520*/  SYNCS.EXCH.64 URZ, [UR6+0x32470], UR4 ;  /* 0x03247004063f75b2 */ /* 0x0022220008000100 */
[----:B------:R1:W0:Y:S01]  /*0530*/  SYNCS.EXCH.64 URZ, [UR6+0x32480], UR4 ;  /* 0x03248004063f75b2 */ /* 0x0002220008000100 */
[----:B------:R1:W0:Y:S01]  /*0540*/  SYNCS.EXCH.64 URZ, [UR6+0x32478], UR4 ;  /* 0x03247804063f75b2 */ /* 0x0002220008000100 */
[----:B------:R1:W0:Y:S01]  /*0550*/  SYNCS.EXCH.64 URZ, [UR6+0x32488], UR4 ;  /* 0x03248804063f75b2 */ /* 0x0002220008000100 */
[----:B------:R-:W-:Y:S01]  /*0560*/  NOP ;  /* 0x0000000000007918 */ /* 0x000fe20000000000 */
.L_x_11207:
        /* <DEDUP_REMOVED lines=22> */
.L_x_11208:
[----:B------:R-:W5:Y:S01]  /*06d0*/  SHFL.IDX PT, R2, R0, RZ, 0x1f ;  /* 0x00001fff00027589 */ /* 0x000f6200000e0000 */
[----:B------:R-:W-:Y:S01]  /*06e0*/  R2UR UR9, R3 ;  /* 0x00000000030972ca */ /* 0x000fe200000e0000 */
        /* <DEDUP_REMOVED lines=21> */
.L_x_11209:
[----:B-1----:R-:W-:Y:S01]  /*0840*/  ULDC UR4, c[0x0][0x20] ;  /* 0x0000080000047ab9 */ /* 0x002fe20000000800 */
[----:B------:R-:W-:Y:S01]  /*0850*/  ULDC UR5, c[0x0][0x24] ;  /* 0x0000090000057ab9 */ /* 0x000fe20000000800 */
[----:B------:R-:W-:Y:S01]  /*0860*/  IADD3 R18, P0, R1, UR4, RZ ;  /* 0x0000000401127c10 */ /* 0x000fe2000ff1e0ff */
[----:B------:R-:W-:Y:S01]  /*0870*/  UISETP.NE.AND UP0, UPT, UR9, URZ, UPT ;  /* 0x0000003f0900728c */ /* 0x000fe2000bf05270 */
[----:B------:R-:W-:Y:S01]  /*0880*/  NOP ;  /* 0x0000000000007918 */ /* 0x000fe20000000000 */
[----:B------:R-:W-:Y:S01]  /*0890*/  UMOV UR60, 0x1 ;  /* 0x00000001003c7882 */ /* 0x000fe20000000000 */
[----:B0-234-:R-:W-:Y:S01]  /*08a0*/  BAR.SYNC.DEFER_BLOCKING 0x0 ;  /* 0x0000000000007b1d */ /* 0x01dfe20000010000 */
[----:B------:R-:W-:Y:S01]  /*08b0*/  IMAD.X R19, RZ, RZ, UR5, P0 ;  /* 0x00000005ff137e24 */ /* 0x000fe200080e06ff */
[C---:B------:R-:W-:Y:S01]  /*08c0*/  IADD3 R4, P0, R18.reuse, 0x50, RZ ;  /* 0x0000005012047810 */ /* 0x040fe20007f1e0ff */
[----:B------:R-:W-:Y:S01]  /*08d0*/  USEL UR60, UR60, 0x2, !UP0 ;  /* 0x000000023c3c7887 */ /* 0x000fe2000c000000 */
[----:B------:R-:W-:-:S02]  /*08e0*/  IADD3 R3, P2, R18, 0x230, RZ ;  /* 0x0000023012037810 */ /* 0x000fc40007f5e0ff */
[----:B------:R-:W-:Y:S01]  /*08f0*/  PLOP3.LUT P3, PT, PT, PT, UP0, 0x80, 0x0 ;  /* 0x000000000000781c */ /* 0x000fe20003f6f008 */
[----:B------:R-:W-:Y:S01]  /*0900*/  ULDC.64 UR36, c[0x0][0x208] ;  /* 0x0000820000247ab9 */ /* 0x000fe20000000a00 */
[----:B------:R0:W-:Y:S01]  /*0910*/  STL [R1+0x444], R4 ;  /* 0x0004440401007387 */ /* 0x0001e20000100800 */
[----:B------:R-:W-:Y:S01]  /*0920*/  IADD3 R33, P1, R18, 0x1fc, RZ ;  /* 0x000001fc12217810 */ /* 0x000fe20007f3e0ff */
[----:B------:R-:W-:Y:S02]  /*0930*/  BSSY B6, `(.L_x_11210) ;  /* 0x000365a000067945 */ /* 0x000fe40003800000 */
[----:B------:R1:W-:Y:S02]  /*0940*/  STL [R1+0xa48], R3 ;  /* 0x000a480301007387 */ /* 0x0003e40000100800 */
[--C-:B------:R-:W-:Y:S02]  /*0950*/  IMAD.X R44, RZ, RZ, R19.reuse, P1 ;  /* 0x000000ffff2c7224 */ /* 0x100fe400008e0613 */
[----:B0-----:R-:W-:-:S02]  /*0960*/  IMAD.X R4, RZ, RZ, R19, P0 ;  /* 0x000000ffff047224 */ /* 0x001fc400000e0613 */
[----:B-1----:R-:W-:-:S03]  /*0970*/  IMAD.X R3, RZ, RZ, R19, P2 ;  /* 0x000000ffff037224 */ /* 0x002fc600010e0613 */
[----:B------:R0:W-:Y:S04]  /*0980*/  STL [R1+0x440], R4 ;  /* 0x0004400401007387 */ /* 0x0001e80000100800 */
[----:B------:R0:W-:Y:S01]  /*0990*/  STL [R1+0xa44], R3 ;  /* 0x000a440301007387 */ /* 0x0001e20000100800 */
[----:B------:R-:W-:Y:S05]  /*09a0*/  @!P3 BRA `(.L_x_11211) ;  /* 0x0000031800e4b947 */ /* 0x000fea0003800000 */
.L_x_11212:
[----:B------:R-:W-:-:S08]  /*09b0*/  NOP ;  /* 0x0000000000007918 */ /* 0x000fd00000000000 */
[----:B------:R-:W1:Y:S02]  /*09c0*/  USETMAXREG.TRY_ALLOC.CTAPOOL UP0, 0xe8 ;  /* 0x000000e8000079c8 */ /* 0x000e640008000600 */
[----:B-1----:R-:W-:-:S13]  /*09d0*/  PLOP3.LUT P0, PT, PT, PT, UP0, 0x80, 0x0 ;  /* 0x000000000000781c */ /* 0x002fda0003f0f008 */
[----:B------:R-:W-:Y:S05]  /*09e0*/  @!P0 BRA `(.L_x_11212) ;  /* 0xfffffffc00f08947 */ /* 0x000fea000383ffff */
[----:B------:R-:W1:Y:S01]  /*09f0*/  S2UR UR6, SR_CTAID.Y ;  /* 0x00000000000679c3 */ /* 0x000e620000002600 */
[----:B------:R-:W-:Y:S01]  /*0a00*/  ULDC UR59, c[0x0][0xd50] ;  /* 0x00035400003b7ab9 */ /* 0x000fe20000000800 */
[----:B------:R-:W-:Y:S01]  /*0a10*/  ISETP.NE.AND P0, PT, R73, 0x1, PT ;  /* 0x000000014900780c */ /* 0x000fe20003f05270 */
[----:B------:R-:W-:Y:S01]  /*0a20*/  UISETP.NE.AND UP0, UPT, UR59, 0x1, UPT ;  /* 0x000000013b00788c */ /* 0x000fe2000bf05270 */
[----:B------:R2:W-:Y:S04]  /*0a30*/  STL.64 [R1+0x1f0], RZ ;  /* 0x0001f0ff01007387 */ /* 0x0005e80000100a00 */
[----:B------:R-:W-:Y:S08]  /*0a40*/  BAR.ARV 0x8, 0x180 ;  /* 0x0206000000007b1d */ /* 0x000ff00000002000 */
[----:B------:R-:W3:Y:S01]  /*0a50*/  S2UR UR61, SR_CTAID.Z ;  /* 0x00000000003d79c3 */ /* 0x000ee20000002700 */
[----:B------:R-:W-:Y:S01]  /*0a60*/  @UP0 ULDC UR4, c[0x0][0xd54] ;  /* 0x0003550000040ab9 */ /* 0x000fe20000000800 */
[----:B------:R2:W-:Y:S01]  /*0a70*/  STL [R1+0x1f8], RZ ;  /* 0x0001f8ff01007387 */ /* 0x0005e20000100800 */
[----:B------:R-:W-:-:S05]  /*0a80*/  @UP0 ULDC UR7, c[0x0][0xd58] ;  /* 0x0003560000070ab9 */ /* 0x000fca0000000800 */
[----:B------:R-:W-:Y:S06]  /*0a90*/  @!P0 BAR.ARV 0x9, 0x100 ;  /* 0x0244000000008b1d */ /* 0x000fec0000002000 */
[----:B-1----:R-:W-:Y:S01]  /*0aa0*/  UIMAD.WIDE.U32 UR4, UR6, UR4, URZ ;  /* 0x00000004060472a5 */ /* 0x002fe2000f8e003f */
[----:B------:R-:W-:Y:S01]  /*0ab0*/  IADD3 R42, P1, R18, 0x1f0, RZ ;  /* 0x000001f0122a7810 */ /* 0x000fe20007f3e0ff */
[----:B------:R2:W-:Y:S01]  /*0ac0*/  STL [R1+0x1fc], RZ ;  /* 0x0001fcff01007387 */ /* 0x0005e20000100800 */
[----:B------:R-:W-:Y:S01]  /*0ad0*/  UMOV UR58, UR6 ;  /* 0x00000006003a7c82 */ /* 0x000fe20008000000 */
[----:B------:R-:W-:-:S02]  /*0ae0*/  @UP0 USHF.R.U32.HI UR58, URZ, UR7, UR5 ;  /* 0x000000073f3a0299 */ /* 0x000fc40008011605 */
[----:B------:R-:W-:Y:S02]  /*0af0*/  IMAD.X R67, RZ, RZ, R19, P1 ;  /* 0x000000ffff437224 */ /* 0x000fe400008e0613 */
[----:B------:R-:W-:Y:S01]  /*0b00*/  UIADD3 UR4, -UR58, URZ, URZ ;  /* 0x0000003f3a047290 */ /* 0x000fe2000fffe13f */
[----:B---3--:R-:W-:-:S03]  /*0b10*/  ISETP.LE.AND P0, PT, RZ, UR61, PT ;  /* 0x0000003dff007c0c */ /* 0x008fc6000bf03270 */
[----:B------:R-:W-:-:S10]  /*0b20*/  UIMAD UR59, UR59, UR4, UR6 ;  /* 0x000000043b3b72a4 */ /* 0x000fd4000f8e0206 */
[----:B--2---:R-:W-:Y:S05]  /*0b30*/  @!P0 BRA `(.L_x_11213) ;  /* 0x0000036000e48947 */ /* 0x004fea0003800000 */
[----:B------:R-:W1:Y:S01]  /*0b40*/  S2R R11, SR_CgaCtaId ;  /* 0x00000000000b7919 */ /* 0x000e620000008800 */
[----:B------:R-:W-:Y:S01]  /*0b50*/  MOV R72, 0x400 ;  /* 0x0000040000487802 */ /* 0x000fe20000000f00 */
[----:B------:R-:W2:Y:S01]  /*0b60*/  S2UR UR6, SR_CTAID.X ;  /* 0x00000000000679c3 */ /* 0x000ea20000002500 */
[----:B------:R-:W-:Y:S01]  /*0b70*/  IMAD.U32 R0, RZ, RZ, UR60 ;  /* 0x0000003cff007e24 */ /* 0x000fe2000f8e00ff */
[----:B0-----:R-:W0:Y:S01]  /*0b80*/  S2R R3, SR_SWINHI ;  /* 0x0000000000037919 */ /* 0x001e220000002f00 */
[----:B------:R-:W-:Y:S01]  /*0b90*/  ULDC.64 UR4, c[0x0][0x418] ;  /* 0x0001060000047ab9 */ /* 0x000fe20000000a00 */
[----:B------:R-:W-:Y:S01]  /*0ba0*/  IMAD.MOV.U32 R10, RZ, RZ, 0x100 ;  /* 0x00000100ff0a7424 */ /* 0x000fe200078e00ff */
[----:B------:R-:W-:Y:S01]  /*0bb0*/  UISETP.NE.U32.AND UP0, UPT, UR4, URZ, UPT ;  /* 0x0000003f0400728c */ /* 0x000fe2000bf05070 */
[----:B------:R-:W3:Y:S01]  /*0bc0*/  S2R R4, SR_CTAID.X ;  /* 0x0000000000047919 */ /* 0x000ee20000002500 */
[----:B------:R-:W-:Y:S01]  /*0bd0*/  IMAD.MOV.U32 R9, RZ, RZ, 0x80 ;  /* 0x00000080ff097424 */ /* 0x000fe200078e00ff */
[----:B------:R-:W4:Y:S01]  /*0be0*/  LDC R12, c[0x0][0xa80] ;  /* 0x0002a000ff0c7b82 */ /* 0x000f220000000800 */
[----:B------:R-:W-:Y:S01]  /*0bf0*/  IMAD.MOV.U32 R8, RZ, RZ, R0 ;  /* 0x000000ffff087224 */ /* 0x000fe200078e0000 */
[----:B------:R-:W-:Y:S01]  /*0c00*/  USHF.R.S32.HI UR4, URZ, 0x1f, UR61 ;  /* 0x0000001f3f047899 */ /* 0x000fe2000801143d */
[----:B------:R-:W-:Y:S01]  /*0c10*/  IMAD.U32 R6, RZ, RZ, UR60 ;  /* 0x0000003cff067e24 */ /* 0x000fe2000f8e00ff */
[----:B------:R-:W-:Y:S01]  /*0c20*/  UISETP.NE.AND.EX UP0, UPT, UR5, URZ, UPT, UP0 ;  /* 0x0000003f0500728c */ /* 0x000fe2000bf05300 */
[----:B------:R-:W-:Y:S01]  /*0c30*/  IMAD.MOV.U32 R7, RZ, RZ, 0x80 ;  /* 0x00000080ff077424 */ /* 0x000fe200078e00ff */
[----:B------:R-:W-:Y:S01]  /*0c40*/  ULDC UR42, c[0x0][0x424] ;  /* 0x00010900002a7ab9 */ /* 0x000fe20000000800 */
[----:B------:R-:W-:Y:S01]  /*0c50*/  STL.128 [R1+0x200], RZ ;  /* 0x000200ff01007387 */ /* 0x000fe20000100c00 */
[----:B------:R-:W-:Y:S01]  /*0c60*/  USEL UR42, UR42, 0x1, UP0 ;  /* 0x000000012a2a7887 */ /* 0x000fe20008000000 */
[C---:B------:R-:W-:Y:S01]  /*0c70*/  IADD3 R40, P3, R18.reuse, 0x200, RZ ;  /* 0x0000020012287810 */ /* 0x040fe20007f7e0ff */
[----:B------:R-:W-:Y:S01]  /*0c80*/  ULDC UR10, c[0x0][0x2f0] ;  /* 0x0000bc00000a7ab9 */ /* 0x000fe20000000800 */
[----:B------:R5:W-:Y:S01]  /*0c90*/  STL.64 [R1+0x28], R6 ;  /* 0x0000280601007387 */ /* 0x000be20000100a00 */
[----:B------:R-:W-:Y:S01]  /*0ca0*/  UIMAD UR42, UR42, UR10, URZ ;  /* 0x0000000a2a2a72a4 */ /* 0x000fe2000f8e023f */
[C---:B------:R-:W-:Y:S01]  /*0cb0*/  IADD3 R34, P4, R18.reuse, 0x68, RZ ;  /* 0x0000006812227810 */ /* 0x040fe20007f9e0ff */
[----:B------:R-:W-:Y:S01]  /*0cc0*/  ULDC UR43, c[0x0][0x288] ;  /* 0x0000a200002b7ab9 */ /* 0x000fe20000000800 */
[----:B------:R-:W-:Y:S01]  /*0cd0*/  STL.128 [R1+0x210], RZ ;  /* 0x000210ff01007387 */ /* 0x000fe20000100c00 */
[----:B--2---:R-:W-:Y:S01]  /*0ce0*/  USHF.L.U32 UR6, UR6, 0x7, URZ ;  /* 0x0000000706067899 */ /* 0x004fe2000800063f */
[--C-:B------:R-:W-:Y:S01]  /*0cf0*/  IMAD.X R41, RZ, RZ, R19.reuse, P3 ;  /* 0x000000ffff297224 */ /* 0x100fe200018e0613 */
[C---:B------:R-:W-:Y:S01]  /*0d00*/  IADD3 R32, P6, R18.reuse, 0x70, RZ ;  /* 0x0000007012207810 */ /* 0x040fe20007fde0ff */
[----:B------:R-:W-:Y:S01]  /*0d10*/  STL.128 [R1+0x230], RZ ;  /* 0x000230ff01007387 */ /* 0x000fe20000100c00 */
[----:B------:R-:W-:Y:S01]  /*0d20*/  UIADD3 UR7, UR6, 0x7f, URZ ;  /* 0x0000007f06077890 */ /* 0x000fe2000fffe03f */
[C---:B------:R-:W-:Y:S01]  /*0d30*/  IADD3 R26, P5, R18.reuse, 0x78, RZ ;  /* 0x00000078121a7810 */ /* 0x040fe20007fbe0ff */
[----:B------:R-:W-:Y:S01]  /*0d40*/  UIADD3 UR38, UR42, 0x1, -UR43 ;  /* 0x000000012a267890 */ /* 0x000fe2000fffe82b */
[----:B-1----:R-:W-:Y:S01]  /*0d50*/  LEA R72, R11, R72, 0x18 ;  /* 0x000000480b487211 */ /* 0x002fe200078ec0ff */
[----:B------:R-:W-:Y:S01]  /*0d60*/  STL.64 [R1+0x30], R10 ;  /* 0x0000300a01007387 */ /* 0x000fe20000100a00 */
[----:B------:R-:W-:Y:S01]  /*0d70*/  IADD3 R55, P3, R18, 0x80, RZ ;  /* 0x0000008012377810 */ /* 0x000fe20007f7e0ff */
[----:B------:R-:W-:Y:S01]  /*0d80*/  IMAD.X R61, RZ, RZ, R19, P4 ;  /* 0x000000ffff3d7224 */ /* 0x000fe200020e0613 */
[----:B------:R-:W-:-:S02]  /*0d90*/  MOV R24, R72 ;  /* 0x0000004800187202 */ /* 0x000fc40000000f00 */
[----:B0-----:R-:W-:Y:S01]  /*0da0*/  MOV R25, R3 ;  /* 0x0000000300197202 */ /* 0x001fe20000000f00 */
[----:B------:R0:W-:Y:S01]  /*0db0*/  STL.128 [R1], R8 ;  /* 0x0000000801007387 */ /* 0x0001e20000100c00 */
[--C-:B------:R-:W-:Y:S01]  /*0dc0*/  IMAD.X R59, RZ, RZ, R19.reuse, P6 ;  /* 0x000000ffff3b7224 */ /* 0x100fe200030e0613 */
[----:B------:R-:W-:Y:S01]  /*0dd0*/  IADD3 R47, P4, R18, 0xf8, RZ ;  /* 0x000000f8122f7810 */ /* 0x000fe20007f9e0ff */
[--C-:B------:R-:W-:Y:S01]  /*0de0*/  IMAD.X R57, RZ, RZ, R19.reuse, P5 ;  /* 0x000000ffff397224 */ /* 0x100fe200028e0613 */
[C---:B------:R-:W-:Y:S01]  /*0df0*/  IADD3 R0, P2, R24.reuse, 0x32460, RZ ;  /* 0x0003246018007810 */ /* 0x040fe20007f5e0ff */
[----:B---3--:R1:W-:Y:S01]  /*0e00*/  STL [R1+0x50], R4 ;  /* 0x0000500401007387 */ /* 0x0083e20000100800 */
[C---:B------:R-:W-:Y:S01]  /*0e10*/  IADD3 R2, P1, R24.reuse, 0x32450, RZ ;  /* 0x0003245018027810 */ /* 0x040fe20007f3e0ff */
[----:B------:R-:W-:Y:S01]  /*0e20*/  IMAD.X R58, RZ, RZ, R19, P3 ;  /* 0x000000ffff3a7224 */ /* 0x000fe200018e0613 */
[----:B-----5:R-:W-:Y:S01]  /*0e30*/  IADD3 R6, P0, R24, 0x32430, RZ ;  /* 0x0003243018067810 */ /* 0x020fe20007f1e0ff */
[--C-:B------:R-:W-:Y:S01]  /*0e40*/  IMAD.X R3, RZ, RZ, R25.reuse, P2 ;  /* 0x000000ffff037224 */ /* 0x100fe200010e0619 */
[----:B----4-:R2:W-:Y:S01]  /*0e50*/  STL [R1+0x220], R12 ;  /* 0x0002200c01007387 */ /* 0x0105e20000100800 */
[--C-:B------:R-:W-:Y:S01]  /*0e60*/  IMAD.X R5, RZ, RZ, R25.reuse, P1 ;  /* 0x000000ffff057224 */ /* 0x100fe200008e0619 */
[C---:B------:R-:W-:Y:S01]  /*0e70*/  IADD3 R38, P2, R18.reuse, 0x28, RZ ;  /* 0x0000002812267810 */ /* 0x040fe20007f5e0ff */
[----:B------:R-:W-:Y:S01]  /*0e80*/  IMAD.X R7, RZ, RZ, R25, P0 ;  /* 0x000000ffff077224 */ /* 0x000fe200000e0619 */
[----:B------:R-:W-:Y:S01]  /*0e90*/  IADD3 R36, P0, R18, 0x60, RZ ;  /* 0x0000006012247810 */ /* 0x000fe20007f1e0ff */
[----:B------:R2:W-:Y:S01]  /*0ea0*/  STL.128 [R1+0x240], RZ ;  /* 0x000240ff01007387 */ /* 0x0005e20000100c00 */
[----:B0-----:R-:W-:Y:S01]  /*0eb0*/  IMAD.MOV.U32 R10, RZ, RZ, R0 ;  /* 0x000000ffff0a7224 */ /* 0x001fe200078e0000 */
[----:B-1----:R-:W-:Y:S01]  /*0ec0*/  IADD3 R4, P1, R24, 0x32440, RZ ;  /* 0x0003244018047810 */ /* 0x002fe20007f3e0ff */
[----:B------:R-:W-:Y:S01]  /*0ed0*/  IMAD.U32 R0, RZ, RZ, UR4 ;  /* 0x00000004ff007e24 */ /* 0x000fe2000f8e00ff */
[----:B------:R-:W-:Y:S01]  /*0ee0*/  ULDC UR4, c[0x0][0x448] ;  /* 0x0001120000047ab9 */ /* 0x000fe20000000800 */
[----:B------:R-:W-:Y:S01]  /*0ef0*/  IMAD.MOV.U32 R9, RZ, RZ, R5 ;  /* 0x000000ffff097224 */ /* 0x000fe200078e0005 */
[----:B------:R-:W-:Y:S01]  /*0f00*/  UISETP.NE.AND UP1, UPT, UR4, 0x1, UPT ;  /* 0x000000010400788c */ /* 0x000fe2000bf25270 */
[----:B------:R-:W-:Y:S01]  /*0f10*/  IMAD.MOV.U32 R8, RZ, RZ, R2 ;  /* 0x000000ffff087224 */ /* 0x000fe200078e0002 */
[----:B------:R2:W-:Y:S01]  /*0f20*/  STL.64 [R1+0x18], R6 ;  /* 0x0000180601007387 */ /* 0x0005e20000100a00 */
[----:B------:R-:W-:Y:S01]  /*0f30*/  IMAD.MOV.U32 R11, RZ, RZ, R3 ;  /* 0x000000ffff0b7224 */ /* 0x000fe200078e0003 */
[----:B------:R-:W-:Y:S01]  /*0f40*/  ULDC.64 UR4, c[0x0][0xad8] ;  /* 0x0002b60000047ab9 */ /* 0x000fe20000000a00 */
[----:B------:R-:W-:Y:S01]  /*0f50*/  IMAD.X R5, RZ, RZ, R25, P1 ;  /* 0x000000ffff057224 */ /* 0x000fe200008e0619 */
[----:B------:R-:W-:Y:S01]  /*0f60*/  UISETP.GE.AND UP0, UPT, UR5, 0x1, UPT ;  /* 0x000000010500788c */ /* 0x000fe2000bf06270 */
[--C-:B------:R-:W-:Y:S01]  /*0f70*/  IMAD.X R63, RZ, RZ, R19.reuse, P0 ;  /* 0x000000ffff3f7224 */ /* 0x100fe200000e0613 */
[C---:B------:R-:W-:Y:S01]  /*0f80*/  IADD3 R49, P0, R18.reuse, 0xf0, RZ ;  /* 0x000000f012317810 */ /* 0x040fe20007f1e0ff */
[----:B------:R2:W-:Y:S01]  /*0f90*/  STL.128 [R1+0x40], R8 ;  /* 0x0000400801007387 */ /* 0x0005e20000100c00 */
[C---:B------:R-:W-:Y:S01]  /*0fa0*/  IADD3 R16, P1, R18.reuse, 0x58, RZ ;  /* 0x0000005812107810 */ /* 0x040fe20007f3e0ff */
[----:B------:R-:W-:Y:S01]  /*0fb0*/  @UP1 UIADD3 UR8, UR6, 0x7f, URZ ;  /* 0x0000007f06081890 */ /* 0x000fe2000fffe03f */
[--C-:B------:R-:W-:Y:S01]  /*0fc0*/  IMAD.X R65, RZ, RZ, R19.reuse, P2 ;  /* 0x000000ffff417224 */ /* 0x100fe200010e0613 */
[----:B------:R2:W-:Y:S01]  /*0fd0*/  STL.64 [R1+0x20], R4 ;  /* 0x0000200401007387 */ /* 0x0005e20000100a00 */
[----:B------:R-:W-:Y:S01]  /*0fe0*/  @UP1 ULDC UR9, c[0x0][0x44c] ;  /* 0x0001130000091ab9 */ /* 0x000fe20000000800 */
[--C-:B------:R-:W-:Y:S01]  /*0ff0*/  IMAD.X R52, RZ, RZ, R19.reuse, P0 ;  /* 0x000000ffff347224 */ /* 0x100fe200000e0613 */
[----:B------:R-:W-:Y:S01]  /*1000*/  UIMAD.WIDE.U32 UR8, UR8, UR9, URZ ;  /* 0x00000009080872a5 */ /* 0x000fe2000f8e003f */
[----:B------:R2:W-:Y:S01]  /*1010*/  STL.128 [R1+0x250], RZ ;  /* 0x000250ff01007387 */ /* 0x0005e20000100c00 */
[----:B------:R-:W-:Y:S01]  /*1020*/  PLOP3.LUT P0, PT, PT, PT, UP0, 0x40, 0x0 ;  /* 0x000000000000781c */ /* 0x000fe20003f0e808 */
[----:B------:R-:W-:Y:S01]  /*1030*/  @UP1 ULDC UR11, c[0x0][0x450] ;  /* 0x00011400000b1ab9 */ /* 0x000fe20000000800 */
[--C-:B------:R-:W-:Y:S01]  /*1040*/  IMAD.X R17, RZ, RZ, R19.reuse, P1 ;  /* 0x000000ffff117224 */ /* 0x100fe200008e0613 */
[----:B------:R2:W-:Y:S01]  /*1050*/  STL.128 [R1+0x260], RZ ;  /* 0x000260ff01007387 */ /* 0x0005e20000100c00 */
[C---:B------:R-:W-:Y:S01]  /*1060*/  IADD3 R53, P2, R18.reuse, 0x88, RZ ;  /* 0x0000008812357810 */ /* 0x040fe20007f5e0ff */
[----:B------:R-:W-:Y:S01]  /*1070*/  @UP1 USHF.R.U32.HI UR7, URZ, UR11, UR9 ;  /* 0x0000000b3f071299 */ /* 0x000fe20008011609 */
[C---:B------:R-:W-:Y:S01]  /*1080*/  IADD3 R51, P1, R18.reuse, 0x90, RZ ;  /* 0x0000009012337810 */ /* 0x040fe20007f3e0ff */
[----:B------:R2:W-:Y:S01]  /*1090*/  STL.128 [R1+0x270], RZ ;  /* 0x000270ff01007387 */ /* 0x0005e20000100c00 */
[C---:B------:R-:W-:Y:S01]  /*10a0*/  IADD3 R28, P6, R18.reuse, 0x100, RZ ;  /* 0x00000100121c7810 */ /* 0x040fe20007fde0ff */
[----:B------:R-:W-:Y:S01]  /*10b0*/  UIADD3 UR8, UR38, UR7, URZ ;  /* 0x0000000726087290 */ /* 0x000fe2000fffe03f */
[--C-:B------:R-:W-:Y:S01]  /*10c0*/  IMAD.X R56, RZ, RZ, R19.reuse, P2 ;  /* 0x000000ffff387224 */ /* 0x100fe200010e0613 */
[----:B------:R2:W-:Y:S01]  /*10d0*/  STL.128 [R1+0x280], RZ ;  /* 0x000280ff01007387 */ /* 0x0005e20000100c00 */
[----:B------:R-:W-:Y:S01]  /*10e0*/  IMAD.X R54, RZ, RZ, R19, P1 ;  /* 0x000000ffff367224 */ /* 0x000fe200008e0613 */
[C---:B------:R-:W-:Y:S01]  /*10f0*/  IADD3 R45, P5, R18.reuse, 0x108, RZ ;  /* 0x00000108122d7810 */ /* 0x040fe20007fbe0ff */
[----:B------:R-:W-:Y:S01]  /*1100*/  UP2UR UR39, UPR, URZ, 0x2 ;  /* 0x000000023f277883 */ /* 0x000fe20008000000 */
[----:B------:R2:W-:Y:S01]  /*1110*/  STL.128 [R1+0x290], RZ ;  /* 0x000290ff01007387 */ /* 0x0005e20000100c00 */
[C---:B------:R-:W-:Y:S01]  /*1120*/  IADD3 R39, P3, R18.reuse, 0x118, RZ ;  /* 0x0000011812277810 */ /* 0x040fe20007f7e0ff */
[----:B------:R-:W-:Y:S01]  /*1130*/  UP2UR UR41, UPR, URZ, 0x1 ;  /* 0x000000013f297883 */ /* 0x000fe20008000000 */
[C---:B------:R-:W-:Y:S01]  /*1140*/  IADD3 R23, P2, R18.reuse, 0x11c, RZ ;  /* 0x0000011c12177810 */ /* 0x040fe20007f5e0ff */
[----:B------:R2:W-:Y:S01]  /*1150*/  STL.128 [R1+0x2a0], RZ ;  /* 0x0002a0ff01007387 */ /* 0x0005e20000100c00 */
[C---:B------:R-:W-:Y:S01]  /*1160*/  IADD3 R37, P1, R18.reuse, 0x14c, RZ ;  /* 0x0000014c12257810 */ /* 0x040fe20007f3e0ff */
[----:B------:R-:W-:Y:S01]  /*1170*/  UIADD3 UR4, UR8, UR4, URZ ;  /* 0x0000000408047290 */ /* 0x000fe2000fffe03f */
[----:B------:R-:W-:Y:S01]  /*1180*/  VIADD R161, R18, 0x150 ;  /* 0x0000015012a17836 */ /* 0x000fe20000000000 */
[----:B------:R2:W-:Y:S01]  /*1190*/  STL.128 [R1+0x2b0], RZ ;  /* 0x0002b0ff01007387 */ /* 0x0005e20000100c00 */
[----:B------:R-:W-:-:S02]  /*11a0*/  VIADD R31, R27, 0xffffff80 ;  /* 0xffffff801b1f7836 */ /* 0x000fc40000000000 */
[--C-:B------:R-:W-:Y:S01]  /*11b0*/  IMAD.X R50, RZ, RZ, R19.reuse, P4 ;  /* 0x000000ffff327224 */ /* 0x100fe200020e0613 */
[----:B------:R2:W-:Y:S01]  /*11c0*/  STL.128 [R1+0x2c0], RZ ;  /* 0x0002c0ff01007387 */ /* 0x0005e20000100c00 */
[--C-:B------:R-:W-:Y:S02]  /*11d0*/  IMAD.X R29, RZ, RZ, R19.reuse, P6 ;  /* 0x000000ffff1d7224 */ /* 0x100fe400030e0613 */
[--C-:B------:R-:W-:Y:S01]  /*11e0*/  IMAD.X R43, RZ, RZ, R19.reuse, P5 ;  /* 0x000000ffff2b7224 */ /* 0x100fe200028e0613 */
[----:B------:R2:W-:Y:S01]  /*11f0*/  STL.128 [R1+0x2d0], RZ ;  /* 0x0002d0ff01007387 */ /* 0x0005e20000100c00 */
[--C-:B------:R-:W-:Y:S02]  /*1200*/  IMAD.X R48, RZ, RZ, R19.reuse, P3 ;  /* 0x000000ffff307224 */ /* 0x100fe400018e0613 */
[--C-:B------:R-:W-:Y:S01]  /*1210*/  IMAD.X R22, RZ, RZ, R19.reuse, P2 ;  /* 0x000000ffff167224 */ /* 0x100fe200010e0613 */
[----:B------:R2:W-:Y:S01]  /*1220*/  STL.128 [R1+0x2e0], RZ ;  /* 0x0002e0ff01007387 */ /* 0x0005e20000100c00 */
[----:B------:R-:W-:-:S03]  /*1230*/  IMAD.X R46, RZ, RZ, R19, P1 ;  /* 0x000000ffff2e7224 */ /* 0x000fc600008e0613 */
        /* <DEDUP_REMOVED lines=20> */
[----:B------:R2:W-:Y:S04]  /*1380*/  STL [R1+0x10], RZ ;  /* 0x000010ff01007387 */ /* 0x0005e80000100800 */
[----:B------:R2:W-:Y:S01]  /*1390*/  STL [R1+0x38], RZ ;  /* 0x000038ff01007387 */ /* 0x0005e20000100800 */
        /* <DEDUP_REMOVED lines=11> */
.L_x_11215:
[----:B------:R-:W-:-:S11]  /*1450*/  UISETP.NE.AND UP0, UPT, UR5, 0x1, UPT ;  /* 0x000000010500788c */ /* 0x000fd6000bf05270 */
[----:B------:R-:W-:Y:S02]  /*1460*/  @UP0 ULDC.64 UR10, c[0x0][0xae0] ;  /* 0x0002b800000a0ab9 */ /* 0x000fe40000000a00 */
[----:B------:R-:W-:-:S04]  /*1470*/  UIMAD.WIDE.U32 UR8, UR7, UR10, URZ ;  /* 0x0000000a070872a5 */ /* 0x000fc8000f8e003f */
[----:B------:R-:W-:-:S12]  /*1480*/  @UP0 USHF.R.U32.HI UR7, URZ, UR11, UR9 ;  /* 0x0000000b3f070299 */ /* 0x000fd80008011609 */
.L_x_11216:
[----:B------:R-:W-:-:S04]  /*1490*/  UIMAD UR7, UR7, UR5, UR5 ;  /* 0x00000005070772a4 */ /* 0x000fc8000f8e0205 */
[----:B------:R-:W-:-:S04]  /*14a0*/  UISETP.LT.AND UP0, UPT, UR4, UR7, UPT ;  /* 0x000000070400728c */ /* 0x000fc8000bf01270 */
[----:B------:R-:W-:-:S12]  /*14b0*/  USEL UR4, UR4, UR7, UP0 ;  /* 0x0000000704047287 */ /* 0x000fd80008000000 */
.L_x_11214:
[----:B------:R-:W-:Y:S02]  /*14c0*/  UISETP.NE.AND UP0, UPT, UR39, URZ, UPT ;  /* 0x0000003f2700728c */ /* 0x000fe4000bf05270 */
[----:B------:R-:W-:Y:S02]  /*14d0*/  UIADD3 UR8, UR42, 0x5f, URZ ;  /* 0x0000005f2a087890 */ /* 0x000fe4000fffe03f */
[----:B------:R-:W-:Y:S02]  /*14e0*/  UIADD3 UR10, UR4, 0x5f, URZ ;  /* 0x0000005f040a7890 */ /* 0x000fe4000fffe03f */
[----:B------:R-:W-:Y:S02]  /*14f0*/  UISETP.GE.AND UP1, UPT, UR5, 0x1, UPT ;  /* 0x000000010500788c */ /* 0x000fe4000bf26270 */
[----:B------:R-:W-:Y:S02]  /*1500*/  UIMAD.WIDE UR8, UR8, 0x2aaaaaab, URZ ;  /* 0x2aaaaaab080878a5 */ /* 0x000fe4000f8e023f */
[----:B------:R-:W-:Y:S01]  /*1510*/  UIMAD.WIDE UR10, UR10, 0x2aaaaaab, URZ ;  /* 0x2aaaaaab0a0a78a5 */ /* 0x000fe2000f8e023f */
[----:B------:R-:W-:Y:S01]  /*1520*/  @UP0 ULDC UR12, c[0x0][0x44c] ;  /* 0x00011300000c0ab9 */ /* 0x000fe20000000800 */
[----:B------:R-:W-:Y:S01]  /*1530*/  USHF.R.U32.HI UR4, URZ, 0x1f, UR9 ;  /* 0x0000001f3f047899 */ /* 0x000fe20008011609 */
[----:B------:R-:W-:Y:S01]  /*1540*/  PLOP3.LUT P0, PT, PT, PT, UP1, 0x40, 0x0 ;  /* 0x000000000000781c */ /* 0x000fe20003f0e818 */
[----:B------:R-:W-:-:S02]  /*1550*/  UIMAD.WIDE.U32 UR12, UR6, UR12, URZ ;  /* 0x0000000c060c72a5 */ /* 0x000fc4000f8e003f */
[----:B------:R-:W-:Y:S01]  /*1560*/  USHF.R.U32.HI UR7, URZ, 0x1f, UR11 ;  /* 0x0000001f3f077899 */ /* 0x000fe2000801160b */
[----:B------:R-:W-:Y:S01]  /*1570*/  @UP0 ULDC UR15, c[0x0][0x450] ;  /* 0x00011400000f0ab9 */ /* 0x000fe20000000800 */
[----:B------:R-:W-:Y:S02]  /*1580*/  UIADD3 UR43, UR42, -UR43, URZ ;  /* 0x8000002b2a2b7290 */ /* 0x000fe4000fffe03f */
[----:B------:R-:W-:Y:S02]  /*1590*/  @UP0 USHF.R.U32.HI UR6, URZ, UR15, UR13 ;  /* 0x0000000f3f060299 */ /* 0x000fe4000801160d */
[----:B------:R-:W-:Y:S02]  /*15a0*/  ULEA.HI.SX32 UR4, UR9, UR4, 0x1c ;  /* 0x0000000409047291 */ /* 0x000fe4000f8fe23f */
[----:B------:R-:W-:Y:S02]  /*15b0*/  ULEA.HI.SX32 UR7, UR11, UR7, 0x1c ;  /* 0x000000070b077291 */ /* 0x000fe4000f8fe23f */
[----:B------:R-:W-:-:S02]  /*15c0*/  UIADD3 UR6, UR43, UR6, URZ ;  /* 0x000000062b067290 */ /* 0x000fc4000fffe03f */
[----:B------:R-:W-:Y:S01]  /*15d0*/  UISETP.LT.AND UP0, UPT, UR4, UR7, UPT ;  /* 0x000000070400728c */ /* 0x000fe2000bf01270 */
[----:B------:R-:W-:Y:S02]  /*15e0*/  ULDC UR14, c[0x0][0xad4] ;  /* 0x0002b500000e7ab9 */ /* 0x000fe40000000800 */
[----:B------:R-:W-:Y:S02]  /*15f0*/  UIADD3 UR8, UR6, -UR14, URZ ;  /* 0x8000000e06087290 */ /* 0x000fe4000fffe03f */
[----:B------:R-:W-:Y:S01]  /*1600*/  USEL UR9, UR4, UR7, UP0 ;  /* 0x0000000704097287 */ /* 0x000fe20008000000 */
        /* <DEDUP_REMOVED lines=12> */
.L_x_11218:
[----:B------:R-:W-:-:S11]  /*16d0*/  UISETP.NE.AND UP0, UPT, UR5, 0x1, UPT ;  /* 0x000000010500788c */ /* 0x000fd6000bf05270 */
[----:B------:R-:W-:Y:S02]  /*16e0*/  @UP0 ULDC.64 UR10, c[0x0][0xae0] ;  /* 0x0002b800000a0ab9 */ /* 0x000fe40000000a00 */
[----:B------:R-:W-:-:S04]  /*16f0*/  UIMAD.WIDE.U32 UR6, UR4, UR10, URZ ;  /* 0x0000000a040672a5 */ /* 0x000fc8000f8e003f */
[----:B------:R-:W-:-:S12]  /*1700*/  @UP0 USHF.R.U32.HI UR4, URZ, UR11, UR7 ;  /* 0x0000000b3f040299 */ /* 0x000fd80008011607 */
.L_x_11219:
[----:B------:R-:W-:-:S04]  /*1710*/  UIMAD UR4, UR4, UR5, URZ ;  /* 0x00000005040472a4 */ /* 0x000fc8000f8e023f */
[----:B------:R-:W-:-:S04]  /*1720*/  UISETP.LT.AND UP0, UPT, UR8, UR4, UPT ;  /* 0x000000040800728c */ /* 0x000fc8000bf01270 */
[----:B------:R-:W-:-:S12]  /*1730*/  USEL UR8, UR8, UR4, !UP0 ;  /* 0x0000000408087287 */ /* 0x000fd8000c000000 */
.L_x_11217:
[----:B------:R-:W-:Y:S02]  /*1740*/  UIMAD.WIDE UR4, UR8, 0x2aaaaaab, URZ ;  /* 0x2aaaaaab080478a5 */ /* 0x000fe4000f8e023f */
[----:B------:R-:W-:Y:S02]  /*1750*/  ULOP3.LUT UR40, UR59, 0xffff, URZ, 0xc0, !UPT ;  /* 0x0000ffff3b287892 */ /* 0x000fe4000f8ec03f */
[----:B------:R-:W-:-:S04]  /*1760*/  USHF.R.U32.HI UR4, URZ, 0x1f, UR5 ;  /* 0x0000001f3f047899 */ /* 0x000fc80008011605 */
[----:B------:R-:W-:-:S04]  /*1770*/  ULEA.HI.SX32 UR4, UR5, UR4, 0x1c ;  /* 0x0000000405047291 */ /* 0x000fc8000f8fe23f */
        /* <DEDUP_REMOVED lines=13> */
[----:B--2---:R-:W-:Y:S02]  /*1850*/  IABS R5, R3 ;  /* 0x0000000300057213 */ /* 0x004fe40000000000 */
        /* <DEDUP_REMOVED lines=29> */
.L_x_11220:
[----:B------:R-:W-:Y:S01]  /*1a30*/  UIMAD UR40, UR40, UR4, UR10 ;  /* 0x00000004282872a4 */ /* 0x000fe2000f8e020a */
[----:B------:R-:W-:Y:S01]  /*1a40*/  IMAD.U32 R0, RZ, RZ, UR9 ;  /* 0x00000009ff007e24 */ /* 0x000fe2000f8e00ff */
[----:B------:R-:W-:Y:S01]  /*1a50*/  PLOP3.LUT P0, PT, PT, PT, PT, 0x80, 0x0 ;  /* 0x000000000000781c */ /* 0x000fe20003f0f070 */
[----:B------:R-:W-:-:S05]  /*1a60*/  IMAD.U32 R3, RZ, RZ, UR4 ;  /* 0x00000004ff037e24 */ /* 0x000fca000f8e00ff */
[----:B------:R-:W-:-:S04]  /*1a70*/  VIADDMNMX R0, R3, UR40, R0, PT ;  /* 0x0000002803007c46 */ /* 0x000fc8000b800100 */
[----:B------:R-:W-:-:S13]  /*1a80*/  R2UR UR44, R0 ;  /* 0x00000000002c72ca */ /* 0x000fda00000e0000 */
[----:B------:R-:W-:-:S06]  /*1a90*/  UISETP.GT.AND UP0, UPT, UR44, UR40, UPT ;  /* 0x000000282c00728c */ /* 0x000fcc000bf04270 */
[----:B------:R-:W-:-:S13]  /*1aa0*/  PLOP3.LUT P1, PT, PT, PT, UP0, 0x80, 0x0 ;  /* 0x000000000000781c */ /* 0x000fda0003f2f008 */
[----:B------:R-:W-:Y:S05]  /*1ab0*/  @!P1 BRA `(.L_x_11221) ;  /* 0x000002e000889947 */ /* 0x000fea0003800000 */
[----:B------:R-:W-:Y:S01]  /*1ac0*/  SHF.R.S32.HI R0, RZ, 0x1f, R31 ;  /* 0x0000001fff007819 */ /* 0x000fe2000001141f */
[----:B------:R-:W-:Y:S01]  /*1ad0*/  VIADD R21, R72, 0x18400 ;  /* 0x0001840048157836 */ /* 0x000fe20000000000 */
[----:B------:R-:W-:Y:S01]  /*1ae0*/  STL.64 [R1+0x58], RZ ;  /* 0x000058ff01007387 */ /* 0x000fe20000100a00 */
[----:B--2---:R-:W-:Y:S01]  /*1af0*/  IMAD.MOV.U32 R4, RZ, RZ, 0x1 ;  /* 0x00000001ff047424 */ /* 0x004fe200078e00ff */
[----:B------:R-:W-:Y:S01]  /*1b00*/  LEA.HI R30, R0, R31, RZ, 0x7 ;  /* 0x0000001f001e7211 */ /* 0x000fe200078f38ff */
[----:B------:R-:W-:Y:S01]  /*1b10*/  IMAD.MOV.U32 R5, RZ, RZ, RZ ;  /* 0x000000ffff057224 */ /* 0x000fe200078e00ff */
[----:B------:R-:W-:Y:S01]  /*1b20*/  STL.128 [R1+0x90], RZ ;  /* 0x000090ff01007387 */ /* 0x000fe20000100c00 */
[----:B------:R-:W-:Y:S01]  /*1b30*/  IMAD.MOV.U32 R6, RZ, RZ, 0x1 ;  /* 0x00000001ff067424 */ /* 0x000fe200078e00ff */
[----:B------:R-:W-:Y:S01]  /*1b40*/  SHF.R.S32.HI R35, RZ, 0x7, R30 ;  /* 0x00000007ff237819 */ /* 0x000fe2000001141e */
[----:B------:R-:W-:Y:S01]  /*1b50*/  IMAD.MOV.U32 R7, RZ, RZ, RZ ;  /* 0x000000ffff077224 */ /* 0x000fe200078e00ff */
[----:B------:R-:W-:Y:S01]  /*1b60*/  STL.128 [R1+0xa0], RZ ;  /* 0x0000a0ff01007387 */ /* 0x000fe20000100c00 */
[----:B------:R-:W-:Y:S01]  /*1b70*/  IMAD.MOV.U32 R10, RZ, RZ, 0x1 ;  /* 0x00000001ff0a7424 */ /* 0x000fe200078e00ff */
[----:B------:R-:W-:Y:S01]  /*1b80*/  LOP3.LUT P0, RZ, R21, 0x1bf, RZ, 0xc0, !PT ;  /* 0x000001bf15ff7812 */ /* 0x000fe2000780c0ff */
[----:B------:R-:W-:Y:S01]  /*1b90*/  IMAD.MOV.U32 R11, RZ, RZ, RZ ;  /* 0x000000ffff0b7224 */ /* 0x000fe200078e00ff */
[----:B------:R-:W0:Y:S01]  /*1ba0*/  SHFL.IDX PT, R0, R35, RZ, 0x1f ;  /* 0x00001fff23007589 */ /* 0x000e2200000e0000 */
[----:B------:R-:W-:-:S02]  /*1bb0*/  IMAD.MOV.U32 R15, RZ, RZ, 0x40000040 ;  /* 0x40000040ff0f7424 */ /* 0x000fc400078e00ff */
[----:B------:R-:W-:Y:S01]  /*1bc0*/  IMAD.MOV.U32 R13, RZ, RZ, 0x40000040 ;  /* 0x40000040ff0d7424 */ /* 0x000fe200078e00ff */
[----:B------:R1:W-:Y:S04]  /*1bd0*/  STL.128 [R1+0x60], R4 ;  /* 0x0000600401007387 */ /* 0x0003e80000100c00 */
[----:B------:R2:W-:Y:S04]  /*1be0*/  STL.64 [R1+0x70], R10 ;  /* 0x0000700a01007387 */ /* 0x0005e80000100a00 */
[----:B------:R2:W-:Y:S04]  /*1bf0*/  STL.128 [R1+0xb0], RZ ;  /* 0x0000b0ff01007387 */ /* 0x0005e80000100c00 */
[----:B------:R2:W-:Y:S01]  /*1c00*/  STL.128 [R1+0xc0], RZ ;  /* 0x0000c0ff01007387 */ /* 0x0005e20000100c00 */
[----:B-1----:R-:W-:-:S03]  /*1c10*/  IMAD.MOV.U32 R5, RZ, RZ, 0x40000040 ;  /* 0x40000040ff057424 */ /* 0x002fc600078e00ff */
[----:B------:R2:W-:Y:S01]  /*1c20*/  STL.128 [R1+0xd0], RZ ;  /* 0x0000d0ff01007387 */ /* 0x0005e20000100c00 */
[----:B------:R-:W-:Y:S01]  /*1c30*/  IMAD.MOV.U32 R7, RZ, RZ, 0x40000040 ;  /* 0x40000040ff077424 */ /* 0x000fe200078e00ff */
[----:B0-----:R-:W-:Y:S02]  /*1c40*/  LEA.HI R2, R0, R0, RZ, 0x1 ;  /* 0x0000000000027211 */ /* 0x001fe400078f08ff */
[----:B------:R2:W-:Y:S02]  /*1c50*/  STL.128 [R1+0xe0], RZ ;  /* 0x0000e0ff01007387 */ /* 0x0005e40000100c00 */
[----:B------:R-:W-:Y:S01]  /*1c60*/  LOP3.LUT R3, R2, 0x7fffe, RZ, 0xc0, !PT ;  /* 0x0007fffe02037812 */ /* 0x000fe200078ec0ff */
[----:B------:R-:W-:-:S04]  /*1c70*/  VIADD R2, R72, 0x1c400 ;  /* 0x0001c40048027836 */ /* 0x000fc80000000000 */
[----:B------:R-:W-:Y:S01]  /*1c80*/  IMAD.IADD R0, R0, 0x1, -R3 ;  /* 0x0000000100007824 */ /* 0x000fe200078e0a03 */
[----:B------:R-:W-:Y:S01]  /*1c90*/  SHF.R.U32.HI R2, RZ, 0x4, R2 ;  /* 0x00000004ff027819 */ /* 0x000fe20000011602 */
[----:B------:R-:W-:Y:S02]  /*1ca0*/  VIADD R3, R72, 0x400 ;  /* 0x0000040048037836 */ /* 0x000fe40000000000 */
[----:B------:R-:W-:Y:S01]  /*1cb0*/  IMAD R0, R0, 0x2000, R21 ;  /* 0x0000200000007824 */ /* 0x000fe200078e0215 */
[----:B------:R-:W-:Y:S02]  /*1cc0*/  LOP3.LUT R2, R2, 0x3fff, RZ, 0xc0, !PT ;  /* 0x00003fff02027812 */ /* 0x000fe400078ec0ff */
[----:B------:R-:W-:Y:S01]  /*1cd0*/  SHF.R.U32.HI R3, RZ, 0x4, R3 ;  /* 0x00000004ff037819 */ /* 0x000fe20000011603 */
[----:B------:R-:W-:Y:S01]  /*1ce0*/  VIADD R8, R0, 0xa000 ;  /* 0x0000a00000087836 */ /* 0x000fe20000000000 */
[----:B------:R-:W-:Y:S02]  /*1cf0*/  SHF.R.U32.HI R0, RZ, 0x4, R0 ;  /* 0x00000004ff007819 */ /* 0x000fe40000011600 */
[----:B------:R-:W-:-:S02]  /*1d00*/  LOP3.LUT R3, R3, 0x3fff, RZ, 0xc0, !PT ;  /* 0x00003fff03037812 */ /* 0x000fc400078ec0ff */
[----:B------:R-:W-:Y:S02]  /*1d10*/  SHF.R.U32.HI R8, RZ, 0x4, R8 ;  /* 0x00000004ff087819 */ /* 0x000fe40000011608 */
[----:B------:R-:W-:Y:S02]  /*1d20*/  LOP3.LUT R9, R2, 0x10000, RZ, 0xfc, !PT ;  /* 0x0001000002097812 */ /* 0x000fe400078efcff */
[C---:B------:R-:W-:Y:S02]  /*1d30*/  LOP3.LUT R6, R3.reuse, 0x3000000, RZ, 0xfc, !PT ;  /* 0x0300000003067812 */ /* 0x040fe400078efcff */
[----:B------:R-:W-:Y:S01]  /*1d40*/  LOP3.LUT R2, R3, 0x10000, RZ, 0xfc, !PT ;  /* 0x0001000003027812 */ /* 0x000fe200078efcff */
[----:B------:R-:W-:Y:S01]  /*1d50*/  IMAD.MOV.U32 R4, RZ, RZ, R9 ;  /* 0x000000ffff047224 */ /* 0x000fe200078e0009 */
[----:B------:R-:W-:Y:S01]  /*1d60*/  LOP3.LUT R0, R0, 0x3fff, RZ, 0xc0, !PT ;  /* 0x00003fff00007812 */ /* 0x000fe200078ec0ff */
[----:B------:R-:W-:Y:S01]  /*1d70*/  IMAD.MOV.U32 R9, RZ, RZ, 0x40000040 ;  /* 0x40000040ff097424 */ /* 0x000fe200078e00ff */
[----:B------:R-:W-:Y:S01]  /*1d80*/  LOP3.LUT R3, R8, 0x3fff, RZ, 0xc0, !PT ;  /* 0x00003fff08037812 */ /* 0x000fe200078ec0ff */
[----:B------:R-:W-:Y:S01]  /*1d90*/  IMAD.MOV.U32 R14, RZ, RZ, R2 ;  /* 0x000000ffff0e7224 */ /* 0x000fe200078e0002 */
[----:B------:R-:W-:Y:S01]  /*1da0*/  LOP3.LUT R8, R0, 0x10000, RZ, 0xfc, !PT ;  /* 0x0001000000087812 */ /* 0x000fe200078efcff */
[----:B------:R2:W-:Y:S01]  /*1db0*/  STL.128 [R1+0x80], R4 ;  /* 0x0000800401007387 */ /* 0x0005e20000100c00 */
[----:B------:R-:W-:-:S03]  /*1dc0*/  LOP3.LUT R12, R3, 0x10000, RZ, 0xfc, !PT ;  /* 0x00010000030c7812 */ /* 0x000fc600078efcff */
[----:B------:R2:W-:Y:S04]  /*1dd0*/  STL.64 [R1+0x78], R8 ;  /* 0x0000780801007387 */ /* 0x0005e80000100a00 */
[----:B------:R2:W-:Y:S01]  /*1de0*/  STL.128 [R1+0xf0], R12 ;  /* 0x0000f00c01007387 */ /* 0x0005e20000100c00 */
[----:B------:R-:W-:Y:S05]  /*1df0*/  @!P0 BRA `(.L_x_11222) ;  /* 0x0000000000408947 */ /* 0x000fea0003800000 */
[----:B------:R-:W-:Y:S01]  /*1e00*/  MOV R0, 0x0 ;  /* 0x0000000000007802 */ /* 0x000fe20000000f00 */
[----:B------:R-:W-:Y:S01]  /*1e10*/  ULDC.64 UR4, c[0x4][0xf0] ;  /* 0x01003c0000047ab9 */ /* 0x000fe20000000a00 */
[----:B------:R-:W-:Y:S01]  /*1e20*/  ULDC.64 UR6, c[0x4][0x38] ;  /* 0x01000e0000067ab9 */ /* 0x000fe20000000a00 */
[----:B--2---:R-:W-:Y:S01]  /*1e30*/  IMAD.U32 R4, RZ, RZ, UR4 ;  /* 0x00000004ff047e24 */ /* 0x004fe2000f8e00ff */
        /* <DEDUP_REMOVED lines=12> */
.L_x_11222:
[----:B--2---:R-:W2:Y:S01]  /*1f00*/  LDL R15, [R1+0x1fc] ;  /* 0x0001fc00010f7983 */ /* 0x004ea20000100800 */
[----:B------:R-:W-:Y:S01]  /*1f10*/  LOP3.LUT R0, R30, 0xffffff80, RZ, 0xc0, !PT ;  /* 0xffffff801e007812 */ /* 0x000fe200078ec0ff */
[----:B------:R-:W0:Y:S01]  /*1f20*/  LDC.64 R12, c[0x0][0xae0] ;  /* 0x0002b800ff0c7b82 */ /* 0x000e220000000a00 */
[----:B------:R-:W-:Y:S01]  /*1f30*/  BSSY B0, `(.L_x_11223) ;  /* 0x000002f000007945 */ /* 0x000fe20003800000 */
[----:B------:R1:W-:Y:S02]  /*1f40*/  STL.64 [R1+0x108], R28 ;  /* 0x0001081c01007387 */ /* 0x0003e40000100a00 */
[----:B------:R-:W-:Y:S02]  /*1f50*/  IMAD.IADD R0, R31, 0x1, -R0 ;  /* 0x000000011f007824 */ /* 0x000fe400078e0a00 */
[----:B------:R3:W-:Y:S02]  /*1f60*/  STL.64 [R1+0x110], R16 ;  /* 0x0001101001007387 */ /* 0x0007e40000100a00 */
[----:B------:R-:W4:Y:S01]  /*1f70*/  LDC R8, c[0x0][0x288] ;  /* 0x0000a200ff087b82 */ /* 0x000f220000000800 */
[----:B------:R-:W-:Y:S01]  /*1f80*/  SHF.R.S32.HI R5, RZ, 0x1f, R0 ;  /* 0x0000001fff057819 */ /* 0x000fe20000011400 */
[----:B------:R3:W-:Y:S03]  /*1f90*/  STL.U8 [R1+0x118], RZ ;  /* 0x000118ff01007387 */ /* 0x0007e60000100000 */
[CC--:B------:R-:W-:Y:S01]  /*1fa0*/  LEA.HI R6, R5.reuse, R0.reuse, RZ, 0x2 ;  /* 0x0000000005067211 */ /* 0x0c0fe200078f10ff */
[----:B-1----:R-:W-:Y:S01]  /*1fb0*/  IMAD.MOV.U32 R28, RZ, RZ, RZ ;  /* 0x000000ffff1c7224 */ /* 0x002fe200078e00ff */
[----:B------:R-:W-:Y:S01]  /*1fc0*/  LEA.HI R5, R5, R0, RZ, 0x5 ;  /* 0x0000000005057211 */ /* 0x000fe200078f28ff */
[----:B------:R-:W4:Y:S01]  /*1fd0*/  LDC R10, c[0x0][0xad4] ;  /* 0x0002b500ff0a7b82 */ /* 0x000f220000000800 */
[--C-:B------:R-:W-:Y:S01]  /*1fe0*/  SHF.R.S32.HI R4, RZ, 0x2, R6.reuse ;  /* 0x00000002ff047819 */ /* 0x100fe20000011406 */
[----:B------:R3:W-:Y:S01]  /*1ff0*/  STL.U8 [R1+0x14c], RZ ;  /* 0x00014cff01007387 */ /* 0x0007e20000100000 */
[----:B------:R-:W-:-:S02]  /*2000*/  SHF.R.S32.HI R3, RZ, 0x1f, R6 ;  /* 0x0000001fff037819 */ /* 0x000fc40000011406 */
[----:B------:R-:W-:Y:S02]  /*2010*/  SHF.R.S32.HI R20, RZ, 0x5, R5 ;  /* 0x00000005ff147819 */ /* 0x000fe40000011405 */
[----:B------:R-:W-:Y:S01]  /*2020*/  LEA.HI R3, R3, R4, RZ, 0x3 ;  /* 0x0000000403037211 */ /* 0x000fe200078f18ff */
[----:B------:R-:W1:Y:S01]  /*2030*/  LDC R226, c[0x0][0x450] ;  /* 0x00011400ffe27b82 */ /* 0x000e620000000800 */
[----:B0-----:R-:W-:Y:S02]  /*2040*/  IMAD.MOV.U32 R30, RZ, RZ, R12 ;  /* 0x000000ffff1e7224 */ /* 0x001fe400078e000c */
[----:B------:R-:W-:Y:S01]  /*2050*/  LOP3.LUT R7, R3, 0xfffffff8, RZ, 0xc0, !PT ;  /* 0xfffffff803077812 */ /* 0x000fe200078ec0ff */
[----:B------:R-:W-:-:S04]  /*2060*/  IMAD.MOV.U32 R31, RZ, RZ, R13 ;  /* 0x000000ffff1f7224 */ /* 0x000fc800078e000d */
[----:B------:R-:W-:Y:S01]  /*2070*/  IMAD.IADD R7, R4, 0x1, -R7 ;  /* 0x0000000104077824 */ /* 0x000fe200078e0a07 */
[----:B------:R-:W-:Y:S01]  /*2080*/  LEA.HI R4, R35, R35, RZ, 0x1 ;  /* 0x0000002323047211 */ /* 0x000fe200078f08ff */
[----:B------:R-:W0:Y:S02]  /*2090*/  LDC.64 R2, c[0x0][0xad8] ;  /* 0x0002b600ff027b82 */ /* 0x000e240000000a00 */
[----:B------:R-:W-:Y:S01]  /*20a0*/  IMAD R9, R20, 0x10, R7 ;  /* 0x0000001014097824 */ /* 0x000fe200078e0207 */
[----:B------:R-:W-:Y:S02]  /*20b0*/  LOP3.LUT R14, R4, 0x3fffffe, RZ, 0xc0, !PT ;  /* 0x03fffffe040e7812 */ /* 0x000fe400078ec0ff */
[----:B------:R-:W-:-:S03]  /*20c0*/  LOP3.LUT R7, R6, 0x7ffffffc, RZ, 0xc0, !PT ;  /* 0x7ffffffc06077812 */ /* 0x000fc600078ec0ff */
[----:B------:R-:W5:Y:S01]  /*20d0*/  LDC.64 R4, c[0x0][0x448] ;  /* 0x00011200ff047b82 */ /* 0x000f620000000a00 */
[----:B------:R-:W-:Y:S02]  /*20e0*/  IMAD.IADD R14, R35, 0x1, -R14 ;  /* 0x00000001230e7824 */ /* 0x000fe400078e0a0e */
[----:B------:R-:W-:Y:S02]  /*20f0*/  IMAD.IADD R7, R0, 0x1, -R7 ;  /* 0x0000000100077824 */ /* 0x000fe400078e0a07 */
[----:B------:R-:W-:Y:S01]  /*2100*/  IMAD R6, R14, 0x40, R9 ;  /* 0x000000400e067824 */ /* 0x000fe200078e0209 */
[----:B-1----:R3:W-:Y:S01]  /*2110*/  STL [R1+0x148], R226 ;  /* 0x000148e201007387 */ /* 0x0027e20000100800 */
[----:B------:R-:W-:Y:S02]  /*2120*/  VIADD R14, R27, 0xffffff80 ;  /* 0xffffff801b0e7836 */ /* 0x000fe40000000000 */
[----:B------:R-:W-:Y:S02]  /*2130*/  IMAD.U32 R9, RZ, RZ, UR42 ;  /* 0x0000002aff097e24 */ /* 0x000fe4000f8e00ff */
[----:B------:R-:W-:Y:S01]  /*2140*/  IMAD.SHL.U32 R7, R7, 0x2, RZ ;  /* 0x0000000207077824 */ /* 0x000fe200078e00ff */
[----:B------:R3:W-:Y:S01]  /*2150*/  STL [R1+0x11c], R14 ;  /* 0x00011c0e01007387 */ /* 0x0007e20000100800 */
[----:B0-----:R-:W-:-:S03]  /*2160*/  IMAD.MOV.U32 R11, RZ, RZ, R2 ;  /* 0x000000ffff0b7224 */ /* 0x001fc600078e0002 */
[----:B------:R3:W-:Y:S01]  /*2170*/  STL.64 [R1+0x100], R6 ;  /* 0x0001000601007387 */ /* 0x0007e20000100a00 */
[----:B------:R-:W-:-:S03]  /*2180*/  IMAD.MOV.U32 R29, RZ, RZ, R3 ;  /* 0x000000ffff1d7224 */ /* 0x000fc600078e0003 */
[----:B----4-:R3:W-:Y:S04]  /*2190*/  STL.128 [R1+0x120], R8 ;  /* 0x0001200801007387 */ /* 0x0107e80000100c00 */
[----:B------:R3:W-:Y:S04]  /*21a0*/  STL.128 [R1+0x130], R28 ;  /* 0x0001301c01007387 */ /* 0x0007e80000100c00 */
[----:B-----5:R3:W-:Y:S01]  /*21b0*/  STL.64 [R1+0x140], R4 ;  /* 0x0001400401007387 */ /* 0x0207e20000100a00 */
[----:B--2---:R-:W-:-:S04]  /*21c0*/  LEA.HI R0, R15, R15, RZ, 0x1 ;  /* 0x0000000f0f007211 */ /* 0x004fc800078f08ff */
[----:B------:R-:W-:-:S05]  /*21d0*/  LOP3.LUT R0, R0, 0xfffffffe, RZ, 0xc0, !PT ;  /* 0xfffffffe00007812 */ /* 0x000fca00078ec0ff */
[----:B------:R-:W-:-:S05]  /*21e0*/  IMAD.IADD R0, R15, 0x1, -R0 ;  /* 0x000000010f007824 */ /* 0x000fca00078e0a00 */
[----:B------:R-:W-:-:S04]  /*21f0*/  SHF.L.U32 R15, R0, 0x1f, RZ ;  /* 0x0000001f000f7819 */ /* 0x000fc800000006ff */
[----:B------:R-:W0:Y:S02]  /*2200*/  SYNCS.PHASECHK.TRANS64.TRYWAIT P0, [R72+URZ+0x32400], R15 ;  /* 0x0324000f480075a7 */ /* 0x000e24000800017f */
[----:B0--3--:R-:W-:Y:S05]  /*2210*/  @!P0 BRA `(.L_x_11224) ;  /* 0x0000034c00348947 */ /* 0x009fea0003800000 */
.L_x_11378:
[----:B------:R-:W-:Y:S05]  /*2220*/  BSYNC B0 ;  /* 0x0000000000007941 */ /* 0x000fea0003800000 */
.L_x_11223:
[----:B------:R-:W2:Y:S04]  /*2230*/  LDL.64 R16, [R1+0xa40] ;  /* 0x000a400001107983 */ /* 0x000ea80000100a00 */
[----:B------:R-:W3:Y:S04]  /*2240*/  LDL R14, [R1+0xa48] ;  /* 0x000a4800010e7983 */ /* 0x000ee80000100800 */
[----:B------:R-:W4:Y:S04]  /*2250*/  LDL R4, [R1] ;  /* 0x0000000001047983 */ /* 0x000f280000100800 */
[----:B------:R1:W5:Y:S01]  /*2260*/  LDL.64 R6, [R1+0x1f0] ;  /* 0x0001f00001067983 */ /* 0x0003620000100a00 */
[----:B------:R-:W-:Y:S01]  /*2270*/  IMAD.MOV.U32 R28, RZ, RZ, R42 ;  /* 0x000000ffff1c7224 */ /* 0x000fe200078e002a */
[----:B------:R-:W-:Y:S01]  /*2280*/  IADD3 R0, P0, R18, 0x430, RZ ;  /* 0x0000043012007810 */ /* 0x000fe20007f1e0ff */
[----:B------:R-:W-:Y:S01]  /*2290*/  IMAD.MOV.U32 R29, RZ, RZ, R67 ;  /* 0x000000ffff1d7224 */ /* 0x000fe200078e0043 */
[----:B------:R-:W-:Y:S05]  /*22a0*/  WARPSYNC.ALL ;  /* 0x0000000000007948 */ /* 0x000fea0003800000 */
[----:B------:R-:W-:Y:S01]  /*22b0*/  IMAD.MOV.U32 R30, RZ, RZ, R36 ;  /* 0x000000ffff1e7224 */ /* 0x000fe200078e0024 */
[----:B------:R-:W-:Y:S01]  /*22c0*/  BSSY B0, `(.L_x_11225) ;  /* 0x000002e000007945 */ /* 0x000fe20003800000 */
[----:B------:R-:W-:-:S02]  /*22d0*/  IMAD.MOV.U32 R31, RZ, RZ, R63 ;  /* 0x000000ffff1f7224 */ /* 0x000fc400078e003f */
[----:B------:R-:W-:Y:S02]  /*22e0*/  IMAD.MOV.U32 R27, RZ, RZ, R44 ;  /* 0x000000ffff1b7224 */ /* 0x000fe400078e002c */
[----:B------:R-:W-:Y:S01]  /*22f0*/  IMAD.X R9, RZ, RZ, R19, P0 ;  /* 0x000000ffff097224 */ /* 0x000fe200000e0613 */
[----:B------:R0:W-:Y:S01]  /*2300*/  STL.128 [R1+0x150], R28 ;  /* 0x0001501c01007387 */ /* 0x0001e20000100c00 */
[----:B------:R-:W-:Y:S02]  /*2310*/  IMAD.MOV.U32 R10, RZ, RZ, R37 ;  /* 0x000000ffff0a7224 */ /* 0x000fe400078e0025 */
[----:B------:R-:W-:Y:S02]  /*2320*/  IMAD.MOV.U32 R11, RZ, RZ, R46 ;  /* 0x000000ffff0b7224 */ /* 0x000fe400078e002e */
[----:B------:R-:W-:Y:S02]  /*2330*/  IMAD.MOV.U32 R8, RZ, RZ, R0 ;  /* 0x000000ffff087224 */ /* 0x000fe400078e0000 */
[----:B------:R-:W-:-:S02]  /*2340*/  IMAD.MOV.U32 R42, RZ, RZ, R45 ;  /* 0x000000ffff2a7224 */ /* 0x000fc400078e002d */
[----:B------:R-:W-:Y:S01]  /*2350*/  IMAD.MOV.U32 R35, RZ, RZ, R61 ;  /* 0x000000ffff237224 */ /* 0x000fe200078e003d */
[----:B------:R1:W-:Y:S01]  /*2360*/  STL.128 [R1+0x1b0], R8 ;  /* 0x0001b00801007387 */ /* 0x0003e20000100c00 */
[----:B------:R-:W-:-:S03]  /*2370*/  VIADD R225, R73, 0x8 ;  /* 0x0000000849e17836 */ /* 0x000fc60000000000 */
[----:B------:R-:W-:Y:S01]  /*2380*/  STL.128 [R1+0x1c0], R40 ;  /* 0x0001c02801007387 */ /* 0x000fe20000100c00 */
[----:B0-----:R-:W-:Y:S02]  /*2390*/  IMAD.MOV.U32 R28, RZ, RZ, R26 ;  /* 0x000000ffff1c7224 */ /* 0x001fe400078e001a */
[----:B------:R-:W-:Y:S02]  /*23a0*/  IMAD.MOV.U32 R26, RZ, RZ, R33 ;  /* 0x000000ffff1a7224 */ /* 0x000fe400078e0021 */
[----:B------:R-:W-:Y:S02]  /*23b0*/  IMAD.MOV.U32 R29, RZ, RZ, R57 ;  /* 0x000000ffff1d7224 */ /* 0x000fe400078e0039 */
[----:B------:R-:W-:Y:S01]  /*23c0*/  IMAD.MOV.U32 R30, RZ, RZ, R55 ;  /* 0x000000ffff1e7224 */ /* 0x000fe200078e0037 */
[----:B------:R0:W-:Y:S01]  /*23d0*/  STL.128 [R1+0x180], R24 ;  /* 0x0001801801007387 */ /* 0x0001e20000100c00 */
[----:B------:R-:W-:Y:S02]  /*23e0*/  IMAD.MOV.U32 R31, RZ, RZ, R58 ;  /* 0x000000ffff1f7224 */ /* 0x000fe400078e003a */
[----:B-1----:R-:W-:-:S02]  /*23f0*/  IMAD.MOV.U32 R8, RZ, RZ, R51 ;  /* 0x000000ffff087224 */ /* 0x002fc400078e0033 */
[----:B------:R-:W-:Y:S01]  /*2400*/  IMAD.MOV.U32 R9, RZ, RZ, R54 ;  /* 0x000000ffff097224 */ /* 0x000fe200078e0036 */
[----:B------:R-:W-:Y:S01]  /*2410*/  STL.128 [R1+0x170], R28 ;  /* 0x0001701c01007387 */ /* 0x000fe20000100c00 */
        /* <DEDUP_REMOVED lines=13> */
[----:B--2---:R-:W-:Y:S02]  /*24f0*/  IMAD.MOV.U32 R33, RZ, RZ, R17 ;  /* 0x000000ffff217224 */ /* 0x004fe400078e0011 */
[----:B------:R-:W-:Y:S02]  /*2500*/  IMAD.MOV.U32 R16, RZ, RZ, R39 ;  /* 0x000000ffff107224 */ /* 0x000fe400078e0027 */
[----:B---3--:R-:W-:Y:S02]  /*2510*/  IMAD.MOV.U32 R32, RZ, RZ, R14 ;  /* 0x000000ffff207224 */ /* 0x008fe400078e000e */
[----:B------:R-:W-:Y:S01]  /*2520*/  IMAD.MOV.U32 R17, RZ, RZ, R48 ;  /* 0x000000ffff117224 */ /* 0x000fe200078e0030 */
[----:B----4-:R-:W-:Y:S02]  /*2530*/  LOP3.LUT R0, R4, 0x1, RZ, 0xfc, !PT ;  /* 0x0000000104007812 */ /* 0x010fe400078efcff */
[----:B------:R0:W-:Y:S01]  /*2540*/  STL.128 [R1+0x1d0], R32 ;  /* 0x0001d02001007387 */ /* 0x0001e20000100c00 */
[----:B------:R0:W-:Y:S01]  /*2550*/  BAR.SYNC.DEFER_BLOCKING R225, 0x100 ;  /* 0x000400e10000751d */ /* 0x0001e20000010000 */
[----:B------:R-:W-:-:S05]  /*2560*/  ISETP.NE.AND P1, PT, R0, 0x3, PT ;  /* 0x000000030000780c */ /* 0x000fca0003f25270 */
[----:B------:R0:W-:Y:S08]  /*2570*/  STL.128 [R1+0x160], R16 ;  /* 0x0001601001007387 */ /* 0x0001f00000100c00 */
[----:B------:R-:W-:Y:S05]  /*2580*/  @!P1 BRA `(.L_x_11226) ;  /* 0x0000000000049947 */ /* 0x000fea0003800000 */
[----:B------:R-:W-:Y:S01]  /*2590*/  BPT.TRAP 0x1 ;  /* 0x000000040000795c */ /* 0x000fe20000300000 */
.L_x_11226:
[----:B------:R-:W-:Y:S05]  /*25a0*/  BSYNC B0 ;  /* 0x0000000000007941 */ /* 0x000fea0003800000 */
.L_x_11225:
[----:B------:R-:W2:Y:S01]  /*25b0*/  LDL.64 R8, [R1+0x18] ;  /* 0x0000180001087983 */ /* 0x000ea20000100a00 */
[----:B-----5:R-:W-:Y:S01]  /*25c0*/  SHF.L.U32 R7, R7, 0x1f, RZ ;  /* 0x0000001f07077819 */ /* 0x020fe200000006ff */
[----:B------:R-:W-:Y:S01]  /*25d0*/  BSSY B0, `(.L_x_11227) ;  /* 0x0000006000007945 */ /* 0x000fe20003800000 */
[----:B--2---:R-:W-:-:S05]  /*25e0*/  MOV R9, R8 ;  /* 0x0000000800097202 */ /* 0x004fca0000000f00 */
[----:B------:R-:W-:-:S04]  /*25f0*/  IMAD R6, R6, 0x8, R9 ;  /* 0x0000000806067824 */ /* 0x000fc800078e0209 */
[----:B------:R1:W2:Y:S01]  /*2600*/  SYNCS.PHASECHK.TRANS64.TRYWAIT P0, [R6+URZ], R7 ;  /* 0x00000007060075a7 */ /* 0x0002a2000800017f */
[----:B------:R-:W-:Y:S05]  /*2610*/  @!P1 BRA `(.L_x_11228) ;  /* 0x0000000000049947 */ /* 0x000fea0003800000 */
[----:B------:R-:W-:Y:S01]  /*2620*/  BPT.TRAP 0x1 ;  /* 0x000000040000795c */ /* 0x000fe20000300000 */
.L_x_11228:
[----:B------:R-:W-:Y:S05]  /*2630*/  BSYNC B0 ;  /* 0x0000000000007941 */ /* 0x000fea0003800000 */
.L_x_11227:
[----:B------:R-:W-:Y:S04]  /*2640*/  BSSY B0, `(.L_x_11229) ;  /* 0x0000004000007945 */ /* 0x000fe80003800000 */
[----:B--2---:R-:W-:Y:S05]  /*2650*/  @P0 BRA `(.L_x_11230) ;  /* 0x0000000000080947 */ /* 0x004fea0003800000 */
[----:B------:R-:W2:Y:S02]  /*2660*/  SYNCS.PHASECHK.TRANS64.TRYWAIT P0, [R6+URZ], R7 ;  /* 0x00000007060075a7 */ /* 0x000ea4000800017f */
[----:B--2---:R-:W-:Y:S05]  /*2670*/  @!P0 BRA `(.L_x_11231) ;  /* 0x0000034800308947 */ /* 0x004fea0003800000 */
.L_x_11230:
[----:B------:R-:W-:Y:S05]  /*2680*/  BSYNC B0 ;  /* 0x0000000000007941 */ /* 0x000fea0003800000 */
.L_x_11229:
[----:B------:R-:W3:Y:S04]  /*2690*/  LDL R11, [R1+0x1f0] ;  /* 0x0001f000010b7983 */ /* 0x000ee80000100800 */
[----:B-12---:R-:W3:Y:S01]  /*26a0*/  LDL.64 R6, [R1+0x80] ;  /* 0x0000800001067983 */ /* 0x006ee20000100a00 */
[----:B------:R-:W-:Y:S05]  /*26b0*/  WARPSYNC.ALL ;  /* 0x0000000000007948 */ /* 0x000fea0003800000 */
[----:B------:R-:W2:Y:S04]  /*26c0*/  LDL.64 R20, [R1+0x78] ;  /* 0x0000780001147983 */ /* 0x000ea80000100a00 */
[----:B------:R-:W4:Y:S04]  /*26d0*/  LDL.64 R8, [R1+0x78] ;  /* 0x0000780001087983 */ /* 0x000f280000100a00 */
[----:B------:R-:W5:Y:S01]  /*26e0*/  LDL.64 R14, [R1+0x78] ;  /* 0x00007800010e7983 */ /* 0x000f620000100a00 */
[----:B---3--:R-:W-:-:S03]  /*26f0*/  IMAD R6, R11, 0x300, R6 ;  /* 0x000003000b067824 */ /* 0x008fc600078e0206 */
[----:B0-----:R-:W3:Y:S01]  /*2700*/  LDL.64 R16, [R1+0x78] ;  /* 0x0000780001107983 */ /* 0x001ee20000100a00 */
[----:B------:R-:W-:Y:S02]  /*2710*/  R2UR UR7, R7 ;  /* 0x00000000070772ca */ /* 0x000fe400000e0000 */
[C---:B------:R-:W-:Y:S01]  /*2720*/  R2UR UR6, R6.reuse ;  /* 0x00000000060672ca */ /* 0x040fe200000e0000 */
[----:B------:R-:W-:Y:S01]  /*2730*/  WARPGROUP.ARRIVE ;  /* 0x00000000000079c5 */ /* 0x000fe20000000000 */
[----:B------:R-:W3:Y:S01]  /*2740*/  LDL R0, [R1+0x1fc] ;  /* 0x0001fc0001007983 */ /* 0x000ee20000100800 */
[----:B------:R-:W-:Y:S01]  /*2750*/  VIADD R10, R6, 0x2 ;  /* 0x00000002060a7836 */ /* 0x000fe20000000000 */
[----:B------:R-:W-:Y:S01]  /*2760*/  BSSY B0, `(.L_x_11232) ;  /* 0x000002d000007945 */ /* 0x000fe20003800000 */
[----:B------:R-:W-:Y:S01]  /*2770*/  IMAD.MOV.U32 R11, RZ, RZ, R7 ;  /* 0x000000ffff0b7224 */ /* 0x000fe200078e0007 */
[----:B------:R0:W-:Y:S01]  /*2780*/  STL [R1+0x60], RZ ;  /* 0x000060ff01007387 */ /* 0x0001e20000100800 */
[----:B------:R-:W-:-:S05]  /*2790*/  IMAD.MOV.U32 R223, RZ, RZ, 0x1 ;  /* 0x00000001ffdf7424 */ /* 0x000fca00078e00ff */
[----:B------:R0:W-:Y:S04]  /*27a0*/  STL [R1+0x60], R223 ;  /* 0x000060df01007387 */ /* 0x0001e80000100800 */
[----:B------:R0:W-:Y:S04]  /*27b0*/  STL [R1+0x60], R223 ;  /* 0x000060df01007387 */ /* 0x0001e80000100800 */
[----:B------:R0:W-:Y:S04]  /*27c0*/  STL [R1+0x60], R223 ;  /* 0x000060df01007387 */ /* 0x0001e80000100800 */
[----:B------:R0:W-:Y:S01]  /*27d0*/  STL [R1+0x60], R223 ;  /* 0x000060df01007387 */ /* 0x0001e20000100800 */
[----:B--2---:R-:W-:-:S02]  /*27e0*/  R2UR UR4, R20 ;  /* 0x00000000140472ca */ /* 0x004fc400000e0000 */
[----:B------:R-:W-:Y:S01]  /*27f0*/  R2UR UR5, R21 ;  /* 0x00000000150572ca */ /* 0x000fe200000e0000 */
[----:B----4-:R-:W-:Y:S02]  /*2800*/  VIADD R8, R8, 0x2 ;  /* 0x0000000208087836 */ /* 0x010fe40000000000 */
[----:B-----5:R-:W-:Y:S02]  /*2810*/  VIADD R14, R14, 0x4 ;  /* 0x000000040e0e7836 */ /* 0x020fe40000000000 */
[----:B---3--:R-:W-:-:S08]  /*2820*/  VIADD R16, R16, 0x6 ;  /* 0x0000000610107836 */ /* 0x008fd00000000000 */
[----:B------:R-:W-:Y:S01]  /*2830*/  HGMMA.64x96x16.F32 R24, gdesc[UR4], RZ, !UPT, gsb0 ;  /* 0x01600000041879f0 */ /* 0x000fe2000c0008ff */
[----:B------:R-:W-:Y:S02]  /*2840*/  R2UR UR6, R10 ;  /* 0x000000000a0672ca */ /* 0x000fe400000e0000 */
[----:B------:R-:W-:Y:S02]  /*2850*/  R2UR UR7, R11 ;  /* 0x000000000b0772ca */ /* 0x000fe400000e0000 */
[----:B------:R-:W-:Y:S01]  /*2860*/  R2UR UR4, R8 ;  /* 0x00000000080472ca */ /* 0x000fe200000e0000 */
[----:B------:R-:W-:Y:S01]  /*2870*/  VIADD R8, R6, 0x4 ;  /* 0x0000000406087836 */ /* 0x000fe20000000000 */
[----:B------:R-:W-:Y:S01]  /*2880*/  R2UR UR5, R9 ;  /* 0x00000000090572ca */ /* 0x000fe200000e0000 */
[----:B------:R-:W-:Y:S01]  /*2890*/  IMAD.MOV.U32 R9, RZ, RZ, R7 ;  /* 0x000000ffff097224 */ /* 0x000fe200078e0007 */
[----:B------:R-:W-:Y:S01]  /*28a0*/  LEA.HI R4, R0, R0, RZ, 0x1 ;  /* 0x0000000000047211 */ /* 0x000fe200078f08ff */
        /* <DEDUP_REMOVED lines=14> */
[----:B------:R-:W-:Y:S02]  /*2990*/  R2UR UR5, R17 ;  /* 0x00000000110572ca */ /* 0x000fe400000e0000 */
[----:B------:R-:W-:-:S05]  /*29a0*/  LOP3.LUT R7, R4, 0xfffffffe, RZ, 0xc0, !PT ;  /* 0xfffffffe04077812 */ /* 0x000fca00078ec0ff */
[----:B------:R-:W-:-:S05]  /*29b0*/  IMAD.IADD R7, R0, 0x1, -R7 ;  /* 0x0000000100077824 */ /* 0x000fca00078e0a07 */
[----:B------:R-:W-:Y:S01]  /*29c0*/  SHF.L.U32 R7, R7, 0x1f, RZ ;  /* 0x0000001f07077819 */ /* 0x000fe200000006ff */
[----:B------:R-:W-:Y:S02]  /*29d0*/  WARPGROUP.DEPBAR.LE gsb0, 0x0 ;  /* 0x00008000000079c5 */ /* 0x000fe40000010000 */
[----:B------:R-:W-:-:S06]  /*29e0*/  WARPGROUP.ARRIVE ;  /* 0x00000000000079c5 */ /* 0x000fcc0000000000 */
[----:B------:R-:W-:Y:S03]  /*29f0*/  HGMMA.64x96x16.F32 R24, gdesc[UR4], R24, gsb0 ;  /* 0x01600000041879f0 */ /* 0x000fe60008000818 */
[----:B------:R-:W-:Y:S02]  /*2a00*/  WARPGROUP.DEPBAR.LE gsb0, 0x0 ;  /* 0x00008000000079c5 */ /* 0x000fe40000010000 */
[----:B------:R-:W1:Y:S02]  /*2a10*/  SYNCS.PHASECHK.TRANS64.TRYWAIT P0, [R72+URZ+0x32410], R7 ;  /* 0x03241007480075a7 */ /* 0x000e64000800017f */
[----:B01----:R-:W-:Y:S05]  /*2a20*/  @!P0 BRA `(.L_x_11233) ;  /* 0x0000034400588947 */ /* 0x003fea0003800000 */
.L_x_11379:
[----:B------:R-:W-:Y:S05]  /*2a30*/  BSYNC B0 ;  /* 0x0000000000007941 */ /* 0x000fea0003800000 */
.L_x_11232:
[----:B------:R-:W2:Y:S04]  /*2a40*/  LDL R0, [R1+0x28] ;  /* 0x0000280001007983 */ /* 0x000ea80000100800 */
[----:B0-----:R0:W5:Y:S01]  /*2a50*/  LDL.64 R6, [R1+0x1f0] ;  /* 0x0001f00001067983 */ /* 0x0011620000100a00 */
[----:B------:R-:W-:Y:S01]  /*2a60*/  BSSY B0, `(.L_x_11234) ;  /* 0x0000005000007945 */ /* 0x000fe20003800000 */
[----:B--2---:R-:W-:-:S04]  /*2a70*/  LOP3.LUT R0, R0, 0x1, RZ, 0xfc, !PT ;  /* 0x0000000100007812 */ /* 0x004fc800078efcff */
[----:B------:R-:W-:-:S13]  /*2a80*/  ISETP.NE.AND P1, PT, R0, 0x3, PT ;  /* 0x000000030000780c */ /* 0x000fda0003f25270 */
[----:B0-----:R-:W-:Y:S05]  /*2a90*/  @!P1 BRA `(.L_x_11235) ;  /* 0x0000000000049947 */ /* 0x001fea0003800000 */
[----:B------:R-:W-:Y:S01]  /*2aa0*/  BPT.TRAP 0x1 ;  /* 0x000000040000795c */ /* 0x000fe20000300000 */
.L_x_11235:
[----:B------:R-:W-:Y:S05]  /*2ab0*/  BSYNC B0 ;  /* 0x0000000000007941 */ /* 0x000fea0003800000 */
.L_x_11234:
        /* <DEDUP_REMOVED lines=8> */
.L_x_11237:
[----:B------:R-:W-:Y:S05]  /*2b40*/  BSYNC B0 ;  /* 0x0000000000007941 */ /* 0x000fea0003800000 */
.L_x_11236:
[----:B------:R-:W-:Y:S04]  /*2b50*/  BSSY B0, `(.L_x_11238) ;  /* 0x0000004000007945 */ /* 0x000fe80003800000 */
[----:B-1----:R-:W-:Y:S05]  /*2b60*/  @P0 BRA `(.L_x_11239) ;  /* 0x0000000000080947 */ /* 0x002fea0003800000 */
[----:B------:R-:W1:Y:S02]  /*2b70*/  SYNCS.PHASECHK.TRANS64.TRYWAIT P0, [R6+URZ], R7 ;  /* 0x00000007060075a7 */ /* 0x000e64000800017f */
[----:B-1----:R-:W-:Y:S05]  /*2b80*/  @!P0 BRA `(.L_x_11240) ;  /* 0x0000034400148947 */ /* 0x002fea0003800000 */
.L_x_11239:
[----:B------:R-:W-:Y:S05]  /*2b90*/  BSYNC B0 ;  /* 0x0000000000007941 */ /* 0x000fea0003800000 */
.L_x_11238:
[----:B------:R-:W2:Y:S04]  /*2ba0*/  LDL R21, [R1+0x1f0] ;  /* 0x0001f00001157983 */ /* 0x000ea80000100800 */
[----:B01----:R-:W2:Y:S04]  /*2bb0*/  LDL.64 R6, [R1+0xf8] ;  /* 0x0000f80001067983 */ /* 0x003ea80000100a00 */
[----:B------:R-:W3:Y:S04]  /*2bc0*/  LDL R0, [R1+0x70] ;  /* 0x0000700001007983 */ /* 0x000ee80000100800 */
[----:B------:R-:W4:Y:S04]  /*2bd0*/  LDL.64 R8, [R1+0xf0] ;  /* 0x0000f00001087983 */ /* 0x000f280000100a00 */
[----:B------:R-:W4:Y:S04]  /*2be0*/  LDL.64 R10, [R1+0xf0] ;  /* 0x0000f000010a7983 */ /* 0x000f280000100a00 */
[----:B------:R-:W4:Y:S04]  /*2bf0*/  LDL.64 R14, [R1+0xf0] ;  /* 0x0000f000010e7983 */ /* 0x000f280000100a00 */
[----:B------:R-:W4:Y:S01]  /*2c00*/  LDL.64 R16, [R1+0xf0] ;  /* 0x0000f00001107983 */ /* 0x000f220000100a00 */
[----:B------:R-:W-:Y:S05]  /*2c10*/  WARPSYNC.ALL ;  /* 0x0000000000007948 */ /* 0x000fea0003800000 */
[----:B------:R-:W-:Y:S01]  /*2c20*/  WARPGROUP.ARRIVE ;  /* 0x00000000000079c5 */ /* 0x000fe20000000000 */
[----:B------:R-:W4:Y:S01]  /*2c30*/  LDL R4, [R1] ;  /* 0x0000000001047983 */ /* 0x000f220000100800 */
[----:B--2---:R-:W-:Y:S01]  /*2c40*/  IMAD R6, R21, 0xc00, R6 ;  /* 0x00000c0015067824 */ /* 0x004fe200078e0206 */
[----:B------:R-:W-:-:S02]  /*2c50*/  R2UR UR7, R7 ;  /* 0x00000000070772ca */ /* 0x000fc400000e0000 */
[----:B------:R-:W2:Y:S01]  /*2c60*/  LDL.64 R20, [R1+0xf0] ;  /* 0x0000f00001147983 */ /* 0x000ea20000100a00 */
[----:B---3--:R-:W-:Y:S02]  /*2c70*/  ISETP.NE.U32.AND P0, PT, R0, RZ, PT ;  /* 0x000000ff0000720c */ /* 0x008fe40003f05070 */
[----:B------:R-:W-:Y:S01]  /*2c80*/  R2UR UR6, R6 ;  /* 0x00000000060672ca */ /* 0x000fe200000e0000 */
[----:B------:R0:W5:Y:S01]  /*2c90*/  LDL R0, [R1+0x1f0] ;  /* 0x0001f00001007983 */ /* 0x0001620000100800 */
[----:B----4-:R-:W-:Y:S02]  /*2ca0*/  R2UR UR4, R8 ;  /* 0x00000000080472ca */ /* 0x010fe400000e0000 */
[----:B------:R-:W-:-:S07]  /*2cb0*/  R2UR UR5, R9 ;  /* 0x00000000090572ca */ /* 0x000fce00000e0000 */
[----:B------:R-:W-:-:S06]  /*2cc0*/  VOTEU.ANY UP0, P0 ;  /* 0x00000000003f7886 */ /* 0x000fcc0000000100 */
[----:B------:R-:W-:Y:S01]  /*2cd0*/  HGMMA.64x96x16.F32 R24, gdesc[UR4], R24, UP0, gsb0 ;  /* 0x01600000041879f0 */ /* 0x000fe2000b800818 */
[----:B------:R-:W-:Y:S02]  /*2ce0*/  VIADD R10, R10, 0x2 ;  /* 0x000000020a0a7836 */ /* 0x000fe40000000000 */
[----:B------:R-:W-:Y:S02]  /*2cf0*/  VIADD R8, R6, 0x2 ;  /* 0x0000000206087836 */ /* 0x000fe40000000000 */
[----:B------:R-:W-:Y:S01]  /*2d00*/  IMAD.MOV.U32 R9, RZ, RZ, R7 ;  /* 0x000000ffff097224 */ /* 0x000fe200078e0007 */
[----:B------:R-:W-:Y:S02]  /*2d10*/  R2UR UR4, R10 ;  /* 0x000000000a0472ca */ /* 0x000fe400000e0000 */
[----:B------:R-:W-:Y:S02]  /*2d20*/  R2UR UR6, R8 ;  /* 0x00000000080672ca */ /* 0x000fe400000e0000 */
[----:B------:R-:W-:-:S02]  /*2d30*/  R2UR UR7, R9 ;  /* 0x00000000090772ca */ /* 0x000fc400000e0000 */
[----:B------:R-:W-:Y:S02]  /*2d40*/  R2UR UR5, R11 ;  /* 0x000000000b0572ca */ /* 0x000fe400000e0000 */
[----:B------:R-:W3:Y:S01]  /*2d50*/  LDL.64 R10, [R1+0xf0] ;  /* 0x0000f000010a7983 */ /* 0x000ee20000100a00 */
[----:B------:R-:W-:Y:S02]  /*2d60*/  WARPGROUP.DEPBAR.LE gsb0, 0x0 ;  /* 0x00008000000079c5 */ /* 0x000fe40000010000 */
[----:B------:R-:W-:-:S08]  /*2d70*/  WARPGROUP.ARRIVE ;  /* 0x00000000000079c5 */ /* 0x000fd00000000000 */
[----:B------:R-:W-:Y:S01]  /*2d80*/  HGMMA.64x96x16.F32 R24, gdesc[UR4], R24, gsb0 ;  /* 0x01600000041879f0 */ /* 0x000fe20008000818 */
[----:B------:R-:W-:Y:S02]  /*2d90*/  VIADD R14, R14, 0x4 ;  /* 0x000000040e0e7836 */ /* 0x000fe40000000000 */
[----:B------:R-:W-:Y:S02]  /*2da0*/  VIADD R8, R6, 0x4 ;  /* 0x0000000406087836 */ /* 0x000fe40000000000 */
[----:B------:R-:W-:Y:S01]  /*2db0*/  IMAD.MOV.U32 R9, RZ, RZ, R7 ;  /* 0x000000ffff097224 */ /* 0x000fe200078e0007 */
[----:B------:R-:W-:Y:S02]  /*2dc0*/  R2UR UR4, R14 ;  /* 0x000000000e0472ca */ /* 0x000fe400000e0000 */
[----:B------:R-:W-:Y:S02]  /*2dd0*/  R2UR UR6, R8 ;  /* 0x00000000080672ca */ /* 0x000fe400000e0000 */
[----:B------:R-:W-:-:S02]  /*2de0*/  R2UR UR7, R9 ;  /* 0x00000000090772ca */ /* 0x000fc400000e0000 */
[----:B------:R-:W-:Y:S02]  /*2df0*/  R2UR UR5, R15 ;  /* 0x000000000f0572ca */ /* 0x000fe400000e0000 */
[----:B------:R-:W4:Y:S01]  /*2e00*/  LDL.64 R14, [R1+0xf0] ;  /* 0x0000f000010e7983 */ /* 0x000f220000100a00 */
        /* <DEDUP_REMOVED lines=14> */
[----:B--2---:R-:W-:Y:S02]  /*2ef0*/  VIADD R20, R20, 0x400 ;  /* 0x0000040014147836 */ /* 0x004fe40000000000 */
[----:B------:R-:W-:Y:S02]  /*2f00*/  VIADD R8, R6, 0x300 ;  /* 0x0000030006087836 */ /* 0x000fe40000000000 */
[----:B------:R-:W-:Y:S01]  /*2f10*/  IMAD.MOV.U32 R9, RZ, RZ, R7 ;  /* 0x000000ffff097224 */ /* 0x000fe200078e0007 */
[----:B------:R-:W-:Y:S02]  /*2f20*/  R2UR UR4, R20 ;  /* 0x00000000140472ca */ /* 0x000fe400000e0000 */
[----:B------:R-:W-:Y:S02]  /*2f30*/  R2UR UR6, R8 ;  /* 0x00000000080672ca */ /* 0x000fe400000e0000 */
[----:B------:R-:W-:-:S02]  /*2f40*/  R2UR UR7, R9 ;  /* 0x00000000090772ca */ /* 0x000fc400000e0000 */
[----:B------:R-:W-:Y:S02]  /*2f50*/  R2UR UR5, R21 ;  /* 0x00000000150572ca */ /* 0x000fe400000e0000 */
[----:B------:R-:W2:Y:S01]  /*2f60*/  LDL.64 R20, [R1+0xf0] ;  /* 0x0000f00001147983 */ /* 0x000ea20000100a00 */
[----:B------:R-:W-:Y:S02]  /*2f70*/  WARPGROUP.DEPBAR.LE gsb0, 0x0 ;  /* 0x00008000000079c5 */ /* 0x000fe40000010000 */
[----:B------:R-:W-:-:S08]  /*2f80*/  WARPGROUP.ARRIVE ;  /* 0x00000000000079c5 */ /* 0x000fd00000000000 */
[----:B------:R-:W-:Y:S01]  /*2f90*/  HGMMA.64x96x16.F32 R24, gdesc[UR4], R24, gsb0 ;  /* 0x01600000041879f0 */ /* 0x000fe20008000818 */
[----:B---3--:R-:W-:Y:S02]  /*2fa0*/  VIADD R10, R10, 0x402 ;  /* 0x000004020a0a7836 */ /* 0x008fe40000000000 */
        /* <DEDUP_REMOVED lines=10> */
[----:B----4-:R-:W-:Y:S02]  /*3050*/  VIADD R14, R14, 0x404 ;  /* 0x000004040e0e7836 */ /* 0x010fe40000000000 */
        /* <DEDUP_REMOVED lines=71> */
[----:B------:R-:W-:Y:S01]  /*34d0*/  R2UR UR5, R21 ;  /* 0x00000000150572ca */ /* 0x000fe200000e0000 */
[----:B---3--:R-:W-:Y:S01]  /*34e0*/  VIADD R10, R10, 0xc02 ;  /* 0x00000c020a0a7836 */ /* 0x008fe20000000000 */
[----:B------:R0:W5:Y:S01]  /*34f0*/  LDL R21, [R1+0xc] ;  /* 0x00000c0001157983 */ /* 0x0001620000100800 */
[----:B------:R-:W-:Y:S02]  /*3500*/  WARPGROUP.DEPBAR.LE gsb0, 0x0 ;  /* 0x00008000000079c5 */ /* 0x000fe40000010000 */
[----:B------:R-:W-:-:S08]  /*3510*/  WARPGROUP.ARRIVE ;  /* 0x00000000000079c5 */ /* 0x000fd00000000000 */
[----:B------:R-:W-:Y:S01]  /*3520*/  HGMMA.64x96x16.F32 R24, gdesc[UR4], R24, gsb0 ;  /* 0x01600000041879f0 */ /* 0x000fe20008000818 */
[----:B------:R-:W-:Y:S02]  /*3530*/  VIADD R8, R6, 0x902 ;  /* 0x0000090206087836 */ /* 0x000fe40000000000 */
[----:B------:R-:W-:Y:S01]  /*3540*/  IMAD.MOV.U32 R9, RZ, RZ, R7 ;  /* 0x000000ffff097224 */ /* 0x000fe200078e0007 */
[----:B------:R-:W-:Y:S02]  /*3550*/  R2UR UR4, R10 ;  /* 0x000000000a0472ca */ /* 0x000fe400000e0000 */
[----:B------:R-:W-:Y:S02]  /*3560*/  R2UR UR6, R8 ;  /* 0x00000000080672ca */ /* 0x000fe400000e0000 */
[----:B------:R-:W-:Y:S02]  /*3570*/  R2UR UR7, R9 ;  /* 0x00000000090772ca */ /* 0x000fe400000e0000 */
[----:B------:R-:W-:Y:S01]  /*3580*/  R2UR UR5, R11 ;  /* 0x000000000b0572ca */ /* 0x000fe200000e0000 */
[----:B----4-:R-:W-:-:S02]  /*3590*/  VIADD R14, R14, 0xc04 ;  /* 0x00000c040e0e7836 */ /* 0x010fc40000000000 */
[----:B------:R-:W-:Y:S01]  /*35a0*/  VIADD R8, R6, 0x904 ;  /* 0x0000090406087836 */ /* 0x000fe20000000000 */
[----:B------:R-:W-:Y:S02]  /*35b0*/  WARPGROUP.DEPBAR.LE gsb0, 0x0 ;  /* 0x00008000000079c5 */ /* 0x000fe40000010000 */
[----:B------:R-:W-:-:S07]  /*35c0*/  WARPGROUP.ARRIVE ;  /* 0x00000000000079c5 */ /* 0x000fce0000000000 */
[----:B------:R-:W-:Y:S01]  /*35d0*/  HGMMA.64x96x16.F32 R24, gdesc[UR4], R24, gsb0 ;  /* 0x01600000041879f0 */ /* 0x000fe20008000818 */
[----:B------:R-:W-:Y:S01]  /*35e0*/  IMAD.MOV.U32 R9, RZ, RZ, R7 ;  /* 0x000000ffff097224 */ /* 0x000fe200078e0007 */
[----:B------:R-:W-:Y:S02]  /*35f0*/  R2UR UR6, R8 ;  /* 0x00000000080672ca */ /* 0x000fe400000e0000 */
[----:B------:R-:W-:Y:S02]  /*3600*/  R2UR UR4, R14 ;  /* 0x000000000e0472ca */ /* 0x000fe400000e0000 */
[----:B------:R-:W-:Y:S02]  /*3610*/  R2UR UR7, R9 ;  /* 0x00000000090772ca */ /* 0x000fe400000e0000 */
[----:B------:R-:W-:Y:S01]  /*3620*/  R2UR UR5, R15 ;  /* 0x000000000f0572ca */ /* 0x000fe200000e0000 */
[----:B------:R-:W-:Y:S02]  /*3630*/  VIADD R6, R6, 0x906 ;  /* 0x0000090606067836 */ /* 0x000fe40000000000 */
        /* <DEDUP_REMOVED lines=12> */
[----:B------:R0:W-:Y:S04]  /*3700*/  STL [R1+0x70], R223 ;  /* 0x000070df01007387 */ /* 0x0001e80000100800 */
[----:B------:R0:W-:Y:S01]  /*3710*/  STL [R1+0x70], R223 ;  /* 0x000070df01007387 */ /* 0x0001e20000100800 */
[----:B------:R-:W-:-:S02]  /*3720*/  WARPGROUP.DEPBAR.LE gsb0, 0x0 ;  /* 0x00008000000079c5 */ /* 0x000fc40000010000 */
[----:B------:R-:W-:-:S06]  /*3730*/  WARPGROUP.ARRIVE ;  /* 0x00000000000079c5 */ /* 0x000fcc0000000000 */
[----:B------:R-:W-:Y:S01]  /*3740*/  HGMMA.64x96x16.F32 R24, gdesc[UR4], R24, gsb0 ;  /* 0x01600000041879f0 */ /* 0x000fe20008000818 */
        /* <DEDUP_REMOVED lines=11> */
[----:B------:R-:W-:Y:S02]  /*3800*/  ISETP.NE.AND P0, PT, R4, 0x3, PT ;  /* 0x000000030400780c */ /* 0x000fe40003f05270 */
[----:B------:R-:W-:Y:S01]  /*3810*/  IADD3 R224, -R73, 0xb, RZ ;  /* 0x0000000b49e07810 */ /* 0x000fe20007ffe1ff */
[----:B------:R-:W-:Y:S01]  /*3820*/  BSSY B0, `(.L_x_11241) ;  /* 0x0000005000007945 */ /* 0x000fe20003800000 */
[----:B------:R-:W-:-:S03]  /*3830*/  WARPGROUP.DEPBAR.LE gsb0, 0x0 ;  /* 0x00008000000079c5 */ /* 0x000fc60000010000 */
[----:B------:R0:W-:Y:S06]  /*3840*/  BAR.ARV R224, 0x100 ;  /* 0x000400e00000751d */ /* 0x0001ec0000002000 */
[----:B------:R-:W-:Y:S05]  /*3850*/  @!P0 BRA `(.L_x_11242) ;  /* 0x0000000000048947 */ /* 0x000fea0003800000 */
[----:B------:R-:W-:Y:S01]  /*3860*/  BPT.TRAP 0x1 ;  /* 0x000000040000795c */ /* 0x000fe20000300000 */
.L_x_11242:
[----:B------:R-:W-:Y:S05]  /*3870*/  BSYNC B0 ;  /* 0x0000000000007941 */ /* 0x000fea0003800000 */
.L_x_11241:
[----:B------:R-:W2:Y:S02]  /*3880*/  LDL.64 R6, [R1+0x20] ;  /* 0x0000200001067983 */ /* 0x000ea40000100a00 */
[----:B--2---:R-:W-:-:S05]  /*3890*/  MOV R7, R6 ;  /* 0x0000000600077202 */ /* 0x004fca0000000f00 */
[----:B-----5:R-:W-:-:S05]  /*38a0*/  IMAD R0, R0, 0x8, R7 ;  /* 0x0000000800007824 */ /* 0x020fca00078e0207 */
[----:B------:R-:W-:-:S04]  /*38b0*/  PRMT R0, R21, 0x654, R0 ;  /* 0x0000065415007816 */ /* 0x000fc80000000000 */
[----:B------:R1:W-:Y:S01]  /*38c0*/  SYNCS.ARRIVE.TRANS64.RED.A1T0 RZ, [R0+URZ], RZ ;  /* 0x000000ff00ff79a7 */ /* 0x0003e2000810043f */
[----:B------:R-:W2:Y:S04]  /*38d0*/  LDL R20, [R1+0x50] ;  /* 0x0000500001147983 */ /* 0x000ea80000100800 */
[----:B------:R-:W3:Y:S04]  /*38e0*/  LDL.64 R76, [R1+0x140] ;  /* 0x00014000014c7983 */ /* 0x000ee80000100a00 */
[----:B-1----:R-:W4:Y:S04]  /*38f0*/  LDL R0, [R1+0x11c] ;  /* 0x00011c0001007983 */ /* 0x002f280000100800 */
[----:B------:R-:W3:Y:S04]  /*3900*/  LDL R21, [R1+0x148] ;  /* 0x0001480001157983 */ /* 0x000ee80000100800 */
[----:B------:R-:W3:Y:S04]  /*3910*/  LDL.128 R8, [R1+0x120] ;  /* 0x0001200001087983 */ /* 0x000ee80000100c00 */
[----:B------:R-:W3:Y:S01]  /*3920*/  LDL.128 R72, [R1+0x130] ;  /* 0x0001300001487983 */ /* 0x000ee20000100c00 */
[----:B------:R-:W-:-:S02]  /*3930*/  UMOV UR4, 0xffffffa0 ;  /* 0xffffffa000047882 */ /* 0x000fc40000000000 */
[----:B------:R-:W-:Y:S01]  /*3940*/  UIMAD UR4, UR44, UR4, 0x60 ;  /* 0x000000602c0474a4 */ /* 0x000fe2000f8e0204 */
[----:B------:R-:W-:Y:S01]  /*3950*/  BSSY B0, `(.L_x_11243) ;  /* 0x0000044000007945 */ /* 0x000fe20003800000 */
[----:B----4-:R-:W-:-:S04]  /*3960*/  SHF.R.S32.HI R7, RZ, 0x1f, R0 ;  /* 0x0000001fff077819 */ /* 0x010fc80000011400 */
[----:B------:R-:W-:-:S04]  /*3970*/  LEA.HI R4, R7, R0, RZ, 0x7 ;  /* 0x0000000007047211 */ /* 0x000fc800078f38ff */
[----:B------:R-:W-:-:S05]  /*3980*/  LOP3.LUT R15, R4, 0xffffff80, RZ, 0xc0, !PT ;  /* 0xffffff80040f7812 */ /* 0x000fca00078ec0ff */
[----:B------:R-:W-:-:S05]  /*3990*/  IMAD.IADD R15, R0, 0x1, -R15 ;  /* 0x00000001000f7824 */ /* 0x000fca00078e0a0f */
[----:B------:R-:W-:Y:S02]  /*39a0*/  SHF.R.S32.HI R6, RZ, 0x1f, R15 ;  /* 0x0000001fff067819 */ /* 0x000fe4000001140f */
[----:B------:R-:W-:Y:S02]  /*39b0*/  LEA.HI R7, R7, R0, RZ, 0x2 ;  /* 0x0000000007077211 */ /* 0x000fe400078f10ff */
[----:B------:R-:W-:Y:S02]  /*39c0*/  LEA.HI R14, R6, R15, RZ, 0x2 ;  /* 0x0000000f060e7211 */ /* 0x000fe400078f10ff */
[----:B------:R-:W-:Y:S02]  /*39d0*/  LOP3.LUT R81, R7, 0xfffffffc, RZ, 0xc0, !PT ;  /* 0xfffffffc07517812 */ /* 0x000fe400078ec0ff */
[--C-:B------:R-:W-:Y:S02]  /*39e0*/  SHF.R.S32.HI R16, RZ, 0x2, R14.reuse ;  /* 0x00000002ff107819 */ /* 0x100fe4000001140e */
[----:B------:R-:W-:-:S02]  /*39f0*/  SHF.R.S32.HI R17, RZ, 0x1f, R14 ;  /* 0x0000001fff117819 */ /* 0x000fc4000001140e */
[----:B------:R-:W-:Y:S02]  /*3a00*/  SHF.R.S32.HI R79, RZ, 0x7, R4 ;  /* 0x00000007ff4f7819 */ /* 0x000fe40000011404 */
[----:B------:R-:W-:Y:S02]  /*3a10*/  LEA.HI R17, R17, R16, RZ, 0x3 ;  /* 0x0000001011117211 */ /* 0x000fe400078f18ff */
[----:B------:R-:W-:Y:S01]  /*3a20*/  LEA.HI R6, R6, R15, RZ, 0x5 ;  /* 0x0000000f06067211 */ /* 0x000fe200078f28ff */
[----:B------:R-:W-:Y:S01]  /*3a30*/  IMAD.IADD R81, R0, 0x1, -R81 ;  /* 0x0000000100517824 */ /* 0x000fe200078e0a51 */
[----:B------:R-:W-:Y:S02]  /*3a40*/  LOP3.LUT R17, R17, 0xfffffff8, RZ, 0xc0, !PT ;  /* 0xfffffff811117812 */ /* 0x000fe400078ec0ff */
[----:B------:R-:W-:Y:S02]  /*3a50*/  LEA.HI R4, R4, R79, RZ, 0x1 ;  /* 0x0000004f04047211 */ /* 0x000fe400078f08ff */
[----:B------:R-:W-:Y:S01]  /*3a60*/  SHF.R.S32.HI R7, RZ, 0x5, R6 ;  /* 0x00000005ff077819 */ /* 0x000fe20000011406 */
[----:B------:R-:W-:Y:S01]  /*3a70*/  IMAD.IADD R17, R16, 0x1, -R17 ;  /* 0x0000000110117824 */ /* 0x000fe200078e0a11 */
[----:B------:R-:W-:-:S02]  /*3a80*/  LOP3.LUT R4, R4, 0x3fffffe, RZ, 0xc0, !PT ;  /* 0x03fffffe04047812 */ /* 0x000fc400078ec0ff */
[----:B------:R-:W-:Y:S01]  /*3a90*/  LEA.HI R0, R81, R81, RZ, 0x1 ;  /* 0x0000005151007211 */ /* 0x000fe200078f08ff */
[----:B--2---:R-:W-:Y:S01]  /*3aa0*/  IMAD R20, R20, 0x8, R7 ;  /* 0x0000000814147824 */ /* 0x004fe200078e0207 */
[----:B---3--:R-:W-:Y:S01]  /*3ab0*/  ISETP.NE.AND P0, PT, R76, 0x1, PT ;  /* 0x000000014c00780c */ /* 0x008fe20003f05270 */
[----:B------:R-:W-:Y:S01]  /*3ac0*/  IMAD.IADD R4, R79, 0x1, -R4 ;  /* 0x000000014f047824 */ /* 0x000fe200078e0a04 */
[----:B------:R-:W-:Y:S01]  /*3ad0*/  LOP3.LUT R0, R0, 0x1ffffffe, RZ, 0xc0, !PT ;  /* 0x1ffffffe00007812 */ /* 0x000fe200078ec0ff */
[----:B------:R-:W-:-:S04]  /*3ae0*/  IMAD.U32 R17, R20, 0x10, R17 ;  /* 0x0000001014117824 */ /* 0x000fc800078e0011 */
[----:B------:R-:W-:Y:S02]  /*3af0*/  IMAD.IADD R0, R81, 0x1, -R0 ;  /* 0x0000000151007824 */ /* 0x000fe400078e0a00 */
[----:B------:R-:W-:-:S04]  /*3b00*/  IMAD R17, R4, 0x40, R17 ;  /* 0x0000004004117824 */ /* 0x000fc800078e0211 */
[----:B------:R-:W-:-:S04]  /*3b10*/  IMAD R4, R0, 0x8, R17 ;  /* 0x0000000800047824 */ /* 0x000fc800078e0211 */
[----:B------:R-:W-:-:S05]  /*3b20*/  @P0 IMAD.HI.U32 R0, R4, R77, RZ ;  /* 0x0000004d04000227 */ /* 0x000fca00078e00ff */
[----:B------:R-:W-:Y:S01]  /*3b30*/  @P0 SHF.R.U32.HI R4, RZ, R21, R0 ;  /* 0x00000015ff040219 */ /* 0x000fe20000011600 */
[----:B------:R-:W-:Y:S01]  /*3b40*/  IMAD.U32 R6, RZ, RZ, UR44 ;  /* 0x0000002cff067e24 */ /* 0x000fe2000f8e00ff */
[----:B------:R-:W-:-:S03]  /*3b50*/  LOP3.LUT R14, R14, 0x7ffffffc, RZ, 0xc0, !PT ;  /* 0x7ffffffc0e0e7812 */ /* 0x000fc600078ec0ff */
[----:B------:R-:W1:Y:S01]  /*3b60*/  SHFL.IDX PT, R20, R4, RZ, 0x1c1f ;  /* 0x001c1fff04147589 */ /* 0x000e6200000e0000 */
[----:B------:R-:W-:Y:S02]  /*3b70*/  IMAD R0, R6, -0x60, R9 ;  /* 0xffffffa006007824 */ /* 0x000fe400078e0209 */
[----:B------:R-:W-:Y:S02]  /*3b80*/  IMAD.IADD R14, R15, 0x1, -R14 ;  /* 0x000000010f0e7824 */ /* 0x000fe400078e0a0e */
[----:B------:R-:W-:Y:S01]  /*3b90*/  VIADD R7, R0, 0x61 ;  /* 0x0000006100077836 */ /* 0x000fe20000000000 */
[----:B------:R-:W-:-:S03]  /*3ba0*/  ISETP.GE.AND P1, PT, R73, 0x1, PT ;  /* 0x000000014900780c */ /* 0x000fc60003f26270 */
[----:B------:R-:W-:Y:S02]  /*3bb0*/  IMAD R15, R14, -0x2, R7 ;  /* 0xfffffffe0e0f7824 */ /* 0x000fe400078e0207 */
[----:B------:R-:W-:Y:S02]  /*3bc0*/  VIADD R7, R0, 0x60 ;  /* 0x0000006000077836 */ /* 0x000fe40000000000 */
[----:B------:R-:W-:Y:S01]  /*3bd0*/  IMAD.IADD R0, R15, 0x1, -R8 ;  /* 0x000000010f007824 */ /* 0x000fe200078e0a08 */
[----:B------:R-:W-:Y:S01]  /*3be0*/  LOP3.LUT R15, RZ, R10, RZ, 0x33, !PT ;  /* 0x0000000aff0f7212 */ /* 0x000fe200078e33ff */
[----:B------:R-:W-:Y:S02]  /*3bf0*/  IMAD R16, R14, -0x2, R7 ;  /* 0xfffffffe0e107824 */ /* 0x000fe400078e0207 */
[----:B------:R-:W-:Y:S02]  /*3c00*/  IMAD.IADD R11, R0, 0x1, R11 ;  /* 0x00000001000b7824 */ /* 0x000fe400078e020b */
[----:B------:R-:W-:-:S02]  /*3c10*/  IMAD.U32 R17, RZ, RZ, UR4 ;  /* 0x00000004ff117e24 */ /* 0x000fc4000f8e00ff */
[----:B------:R-:W-:Y:S02]  /*3c20*/  IMAD.IADD R15, R0, 0x1, R15 ;  /* 0x00000001000f7824 */ /* 0x000fe400078e020f */
[----:B------:R-:W-:Y:S01]  /*3c30*/  VIADD R72, R72, UR4 ;  /* 0x0000000448487c36 */ /* 0x000fe20008000000 */
[----:B-1----:R-:W-:Y:S01]  /*3c40*/  VIADDMNMX R0, R20, R11, R16, PT ;  /* 0x0000000b14007246 */ /* 0x002fe20003800110 */
[----:B------:R-:W-:Y:S02]  /*3c50*/  IMAD R14, R14, -0x2, R17 ;  /* 0xfffffffe0e0e7824 */ /* 0x000fe400078e0211 */
        /* <DEDUP_REMOVED lines=12> */
.L_x_11246:
[----:B------:R-:W-:-:S13]  /*3d20*/  ISETP.NE.AND P0, PT, R73, 0x1, PT ;  /* 0x000000014900780c */ /* 0x000fda0003f05270 */
[----:B------:R-:W-:-:S05]  /*3d30*/  @P0 IMAD.HI.U32 R10, R7, R74, RZ ;  /* 0x0000004a070a0227 */ /* 0x000fca00078e00ff */
[----:B------:R-:W-:-:S07]  /*3d40*/  @P0 SHF.R.U32.HI R7, RZ, R75, R10 ;  /* 0x0000004bff070219 */ /* 0x000fce000001160a */
.L_x_11247:
[----:B------:R-:W-:Y:S05]  /*3d50*/  BSYNC B1 ;  /* 0x0000000000017941 */ /* 0x000fea0003800000 */
.L_x_11245:
[----:B------:R-:W-:-:S05]  /*3d60*/  IMAD R7, R7, R73, R14 ;  /* 0x0000004907077224 */ /* 0x000fca00078e020e */
[----:B------:R-:W-:Y:S02]  /*3d70*/  VIMNMX R6, R6, R7, !PT ;  /* 0x0000000706067248 */ /* 0x000fe40007fe0100 */
[----:B------:R-:W-:-:S07]  /*3d80*/  VIADDMNMX R0, R7, R73, R0, PT ;  /* 0x0000004907007246 */ /* 0x000fce0003800100 */
.L_x_11244:
[----:B------:R-:W-:Y:S05]  /*3d90*/  BSYNC B0 ;  /* 0x0000000000007941 */ /* 0x000fea0003800000 */
.L_x_11243:
[C---:B------:R-:W-:Y:S01]  /*3da0*/  ISETP.GE.AND P0, PT, R72.reuse, 0x2, PT ;  /* 0x000000024800780c */ /* 0x040fe20003f06270 */
[----:B------:R-:W1:Y:S01]  /*3db0*/  SHFL.IDX PT, R4, R4, 0x1, 0x1c1f ;  /* 0x003c1f0004047f89 */ /* 0x000e6200000e0000 */
[----:B------:R-:W-:Y:S01]  /*3dc0*/  ISETP.GE.AND P1, PT, R72, 0x9, PT ;  /* 0x000000094800780c */ /* 0x000fe20003f26270 */
[----:B------:R-:W-:Y:S01]  /*3dd0*/  BSSY B0, `(.L_x_11248) ;  /* 0x0000086000007945 */ /* 0x000fe20003800000 */
[C---:B------:R-:W-:Y:S02]  /*3de0*/  ISETP.GT.AND P3, PT, R6.reuse, 0x1, !P0 ;  /* 0x000000010600780c */ /* 0x040fe40004764270 */
[----:B------:R-:W-:Y:S02]  /*3df0*/  ISETP.GT.AND P2, PT, R6, 0x8, !P1 ;  /* 0x000000080600780c */ /* 0x000fe40004f44270 */
[C---:B------:R-:W-:Y:S02]  /*3e00*/  ISETP.LT.OR P3, PT, R0.reuse, 0x2, P3 ;  /* 0x000000020000780c */ /* 0x040fe40001f61670 */
[----:B------:R-:W-:-:S02]  /*3e10*/  ISETP.LT.OR P2, PT, R0, 0x9, P2 ;  /* 0x000000090000780c */ /* 0x000fc40001741670 */
[----:B------:R-:W-:Y:S02]  /*3e20*/  ISETP.GE.AND P4, PT, R72, 0x11, PT ;  /* 0x000000114800780c */ /* 0x000fe40003f86270 */
[----:B------:R-:W-:Y:S02]  /*3e30*/  FSEL R221, R25, -INF , !P3 ;  /* 0xff80000019dd7808 */ /* 0x000fe40005800000 */
[----:B------:R-:W-:Y:S02]  /*3e40*/  FSEL R25, R28, -INF , !P2 ;  /* 0xff8000001c197808 */ /* 0x000fe40005000000 */
[----:B------:R-:W-:Y:S02]  /*3e50*/  ISETP.GT.AND P2, PT, R6, 0x10, !P4 ;  /* 0x000000100600780c */ /* 0x000fe40006744270 */
[----:B------:R-:W-:Y:S02]  /*3e60*/  ISETP.GE.AND P5, PT, R72, 0xa, PT ;  /* 0x0000000a4800780c */ /* 0x000fe40003fa6270 */
        /* <DEDUP_REMOVED lines=101> */
[----:B-1----:R-:W-:-:S03]  /*44c0*/  IMAD.IADD R6, R15, 0x1, R4 ;  /* 0x000000010f067824 */ /* 0x002fc600078e0204 */
        /* <DEDUP_REMOVED lines=15> */
.L_x_11251:
[----:B------:R-:W-:-:S13]  /*45c0*/  ISETP.NE.AND P6, PT, R73, 0x1, PT ;  /* 0x000000014900780c */ /* 0x000fda0003fc5270 */
[----:B------:R-:W-:-:S05]  /*45d0*/  @P6 IMAD.HI.U32 R74, R8, R74, RZ ;  /* 0x0000004a084a6227 */ /* 0x000fca00078e00ff */
[----:B------:R-:W-:-:S07]  /*45e0*/  @P6 SHF.R.U32.HI R8, RZ, R75, R74 ;  /* 0x0000004bff086219 */ /* 0x000fce000001164a */
.L_x_11252:
[----:B------:R-:W-:Y:S05]  /*45f0*/  BSYNC B1 ;  /* 0x0000000000017941 */ /* 0x000fea0003800000 */
.L_x_11250:
[----:B------:R-:W-:-:S05]  /*4600*/  IMAD R7, R8, R73, R14 ;  /* 0x0000004908077224 */ /* 0x000fca00078e020e */
[----:B------:R-:W-:Y:S02]  /*4610*/  VIADDMNMX R0, R7, R73, R0, PT ;  /* 0x0000004907007246 */ /* 0x000fe40003800100 */
[----:B------:R-:W-:-:S07]  /*4620*/  VIMNMX R6, R6, R7, !PT ;  /* 0x0000000706067248 */ /* 0x000fce0007fe0100 */
.L_x_11249:
[----:B------:R-:W-:Y:S05]  /*4630*/  BSYNC B0 ;  /* 0x0000000000007941 */ /* 0x000fea0003800000 */
.L_x_11248:
[C---:B------:R-:W-:Y:S01]  /*4640*/  ISETP.GT.AND P0, PT, R6.reuse, 0x1, !P0 ;  /* 0x000000010600780c */ /* 0x040fe20004704270 */
[----:B------:R-:W2:Y:S01]  /*4650*/  LDL R16, [R1+0x250] ;  /* 0x0002500001107983 */ /* 0x000ea20000100800 */
[----:B------:R-:W-:Y:S02]  /*4660*/  ISETP.GT.AND P1, PT, R6, 0x8, !P1 ;  /* 0x000000080600780c */ /* 0x000fe40004f24270 */
[C---:B------:R-:W-:Y:S01]  /*4670*/  ISETP.LT.OR P0, PT, R0.reuse, 0x2, P0 ;  /* 0x000000020000780c */ /* 0x040fe20000701670 */
[----:B------:R-:W3:Y:S01]  /*4680*/  LDL R15, [R1+0x220] ;  /* 0x00022000010f7983 */ /* 0x000ee20000100800 */
[----:B------:R-:W-:Y:S02]  /*4690*/  ISETP.LT.OR P1, PT, R0, 0x9, P1 ;  /* 0x000000090000780c */ /* 0x000fe40000f21670 */
[----:B------:R-:W-:Y:S01]  /*46a0*/  FSEL R53, R27, -INF , !P0 ;  /* 0xff8000001b357808 */ /* 0x000fe20004000000 */
[----:B------:R-:W4:Y:S01]  /*46b0*/  LDL R14, [R1+0x240] ;  /* 0x00024000010e7983 */ /* 0x000f220000100800 */
[----:B------:R-:W-:-:S02]  /*46c0*/  ISETP.NE.AND P0, PT, R17, RZ, PT ;  /* 0x000000ff1100720c */ /* 0x000fc40003f05270 */
[----:B------:R-:W-:Y:S01]  /*46d0*/  FSEL R49, R30, -INF , !P1 ;  /* 0xff8000001e317808 */ /* 0x000fe20004800000 */
[----:B------:R-:W4:Y:S01]  /*46e0*/  LDL R17, [R1+0x1f0] ;  /* 0x0001f00001117983 */ /* 0x000f220000100800 */
[----:B------:R-:W-:Y:S02]  /*46f0*/  ISETP.GT.AND P0, PT, R6, 0x9, !P0 ;  /* 0x000000090600780c */ /* 0x000fe40004704270 */
[----:B------:R-:W-:Y:S01]  /*4700*/  ISETP.NE.AND P1, PT, R32, RZ, PT ;  /* 0x000000ff2000720c */ /* 0x000fe20003f25270 */
[----:B------:R-:W4:Y:S01]  /*4710*/  LDL R220, [R1+0x308] ;  /* 0x0003080001dc7983 */ /* 0x000f220000100800 */
[----:B------:R-:W-:Y:S02]  /*4720*/  ISETP.LT.OR P0, PT, R0, 0xa, P0 ;  /* 0x0000000a0000780c */ /* 0x000fe40000701670 */
[----:B------:R-:W-:Y:S01]  /*4730*/  ISETP.NE.AND P6, PT, R33, RZ, PT ;  /* 0x000000ff2100720c */ /* 0x000fe20003fc5270 */
[----:B------:R-:W4:Y:S01]  /*4740*/  LDL R152, [R1+0x2fc] ;  /* 0x0002fc0001987983 */ /* 0x000f220000100800 */
[----:B------:R-:W-:-:S02]  /*4750*/  FSEL R45, R31, -INF , !P0 ;  /* 0xff8000001f2d7808 */ /* 0x000fc40004000000 */
[----:B------:R-:W-:Y:S01]  /*4760*/  ISETP.NE.AND P0, PT, R76, RZ, PT ;  /* 0x000000ff4c00720c */ /* 0x000fe20003f05270 */
[----:B------:R-:W4:Y:S01]  /*4770*/  LDL R154, [R1+0x304] ;  /* 0x00030400019a7983 */ /* 0x000f220000100800 */
[----:B------:R-:W-:Y:S02]  /*4780*/  FMNMX.FTZ R8, R61, R221, !PT ;  /* 0x000000dd3d087209 */ /* 0x000fe40007810000 */
[----:B------:R-:W-:Y:S01]  /*4790*/  ISETP.GT.AND P0, PT, R6, 0x10, !P0 ;  /* 0x000000100600780c */ /* 0x000fe20004704270 */
[----:B------:R-:W4:Y:S01]  /*47a0*/  LDL R76, [R1+0x234] ;  /* 0x00023400014c7983 */ /* 0x000f220000100800 */
[----:B------:R-:W-:Y:S02]  /*47b0*/  FMNMX.FTZ R8, R25, R8, !PT ;  /* 0x0000000819087209 */ /* 0x000fe40007810000 */
[----:B------:R-:W-:Y:S01]  /*47c0*/  ISETP.LT.OR P0, PT, R0, 0x11, P0 ;  /* 0x000000110000780c */ /* 0x000fe20000701670 */
[----:B------:R-:W4:Y:S01]  /*47d0*/  LDL R80, [R1+0x23c] ;  /* 0x00023c0001507983 */ /* 0x000f220000100800 */
[----:B------:R-:W-:-:S02]  /*47e0*/  FMNMX.FTZ R7, R29, R8, !PT ;  /* 0x000000081d077209 */ /* 0x000fc40007810000 */
[----:B------:R-:W-:Y:S01]  /*47f0*/  FSEL R198, R34, -INF , !P0 ;  /* 0xff80000022c67808 */ /* 0x000fe20004000000 */
[----:B------:R-:W4:Y:S01]  /*4800*/  LDL R82, [R1+0x244] ;  /* 0x0002440001527983 */ /* 0x000f220000100800 */
[----:B------:R-:W-:Y:S02]  /*4810*/  ISETP.NE.AND P0, PT, R28, RZ, PT ;  /* 0x000000ff1c00720c */ /* 0x000fe40003f05270 */
[C---:B------:R-:W-:Y:S01]  /*4820*/  ISETP.GT.AND P2, PT, R6.reuse, 0x49, !P2 ;  /* 0x000000490600780c */ /* 0x040fe20005744270 */
[----:B------:R-:W4:Y:S01]  /*4830*/  LDL R84, [R1+0x248] ;  /* 0x0002480001547983 */ /* 0x000f220000100800 */
[C---:B------:R-:W-:Y:S02]  /*4840*/  ISETP.GT.AND P0, PT, R6.reuse, 0x11, !P0 ;  /* 0x000000110600780c */ /* 0x040fe40004704270 */
[----:B------:R-:W-:Y:S01]  /*4850*/  ISETP.GT.AND P3, PT, R6, 0x50, !P3 ;  /* 0x000000500600780c */ /* 0x000fe20005f64270 */
[----:B------:R-:W4:Y:S01]  /*4860*/  LDL R86, [R1+0x24c] ;  /* 0x00024c0001567983 */ /* 0x000f220000100800 */
[----:B------:R-:W-:-:S02]  /*4870*/  ISETP.LT.OR P0, PT, R0, 0x12, P0 ;  /* 0x000000120000780c */ /* 0x000fc40000701670 */
[----:B------:R-:W-:Y:S01]  /*4880*/  ISETP.LT.OR P2, PT, R0, 0x4a, P2 ;  /* 0x0000004a0000780c */ /* 0x000fe20001741670 */
[----:B------:R-:W4:Y:S01]  /*4890*/  LDL R88, [R1+0x254] ;  /* 0x0002540001587983 */ /* 0x000f220000100800 */
[----:B------:R-:W-:Y:S02]  /*48a0*/  FSEL R197, R35, -INF , !P0 ;  /* 0xff80000023c57808 */ /* 0x000fe40004000000 */
[----:B------:R-:W-:Y:S01]  /*48b0*/  ISETP.GT.AND P0, PT, R6, 0x18, !P1 ;  /* 0x000000180600780c */ /* 0x000fe20004f04270 */
[----:B------:R-:W4:Y:S01]  /*48c0*/  LDL R90, [R1+0x258] ;  /* 0x00025800015a7983 */ /* 0x000f220000100800 */
[----:B------:R-:W-:Y:S02]  /*48d0*/  ISETP.NE.AND P1, PT, R10, RZ, PT ;  /* 0x000000ff0a00720c */ /* 0x000fe40003f25270 */
[----:B------:R-:W-:Y:S01]  /*48e0*/  ISETP.LT.OR P0, PT, R0, 0x19, P0 ;  /* 0x000000190000780c */ /* 0x000fe20000701670 */
[----:B------:R-:W3:Y:S01]  /*48f0*/  LDL R10, [R1+0x230] ;  /* 0x00023000010a7983 */ /* 0x000ee20000100800 */
[----:B------:R-:W-:-:S02]  /*4900*/  ISETP.GT.AND P4, PT, R6, 0x51, !P4 ;  /* 0x000000510600780c */ /* 0x000fc40006784270 */
[----:B------:R-:W-:Y:S01]  /*4910*/  FSEL R158, R38, -INF , !P0 ;  /* 0xff800000269e7808 */ /* 0x000fe20004000000 */
[----:B------:R-:W4:Y:S01]  /*4920*/  LDL R92, [R1+0x25c] ;  /* 0x00025c00015c7983 */ /* 0x000f220000100800 */
[----:B------:R-:W-:Y:S02]  /*4930*/  ISETP.GT.AND P0, PT, R6, 0x19, !P6 ;  /* 0x000000190600780c */ /* 0x000fe40007704270 */
[----:B------:R-:W-:Y:S01]  /*4940*/  ISETP.NE.AND P6, PT, R78, RZ, PT ;  /* 0x000000ff4e00720c */ /* 0x000fe20003fc5270 */
[----:B------:R-:W4:Y:S01]  /*4950*/  LDL R94, [R1+0x264] ;  /* 0x00026400015e7983 */ /* 0x000f220000100800 */
[----:B------:R-:W-:Y:S02]  /*4960*/  ISETP.LT.OR P0, PT, R0, 0x1a, P0 ;  /* 0x0000001a0000780c */ /* 0x000fe40000701670 */
[----:B------:R-:W-:Y:S01]  /*4970*/  ISETP.GT.AND P5, PT, R6, 0x58, !P5 ;  /* 0x000000580600780c */ /* 0x000fe20006fa4270 */
[----:B------:R-:W4:Y:S01]  /*4980*/  LDL R78, [R1+0x238] ;  /* 0x00023800014e7983 */ /* 0x000f220000100800 */
[----:B------:R-:W-:-:S02]  /*4990*/  FSEL R159, R39, -INF , !P0 ;  /* 0xff800000279f7808 */ /* 0x000fc40004000000 */
[----:B------:R-:W-:Y:S01]  /*49a0*/  ISETP.NE.AND P0, PT, R36, RZ, PT ;  /* 0x000000ff2400720c */ /* 0x000fe20003f05270 */
[----:B------:R-:W4:Y:S01]  /*49b0*/  LDL R96, [R1+0x268] ;  /* 0x0002680001607983 */ /* 0x000f220000100800 */
[----:B------:R-:W-:Y:S02]  /*49c0*/  ISETP.LT.OR P3, PT, R0, 0x51, P3 ;  /* 0x000000510000780c */ /* 0x000fe40001f61670 */
[----:B------:R-:W-:Y:S01]  /*49d0*/  ISETP.GT.AND P0, PT, R6, 0x20, !P0 ;  /* 0x000000200600780c */ /* 0x000fe20004704270 */
[----:B------:R-:W4:Y:S01]  /*49e0*/  LDL R98, [R1+0x26c] ;  /* 0x00026c0001627983 */ /* 0x000f220000100800 */
[----:B------:R-:W-:Y:S02]  /*49f0*/  FSEL R193, R63, -INF , !P2 ;  /* 0xff8000003fc17808 */ /* 0x000fe40005000000 */
[C---:B------:R-:W-:Y:S01]  /*4a00*/  ISETP.LT.OR P0, PT, R0.reuse, 0x21, P0 ;  /* 0x000000210000780c */ /* 0x040fe20000701670 */
[----:B------:R-:W4:Y:S01]  /*4a10*/  LDL R34, [R1+0x270] ;  /* 0x0002700001227983 */ /* 0x000f220000100800 */
[----:B------:R-:W-:-:S02]  /*4a20*/  ISETP.LT.OR P4, PT, R0, 0x52, P4 ;  /* 0x000000520000780c */ /* 0x000fc40002781670 */
[----:B------:R-:W-:Y:S01]  /*4a30*/  FSEL R184, R42, -INF , !P0 ;  /* 0xff8000002ab87808 */ /* 0x000fe20004000000 */
[----:B------:R-:W4:Y:S01]  /*4a40*/  LDL R100, [R1+0x274] ;  /* 0x0002740001647983 */ /* 0x000f220000100800 */
[----:B------:R-:W-:Y:S02]  /*4a50*/  ISETP.NE.AND P0, PT, R37, RZ, PT ;  /* 0x000000ff2500720c */ /* 0x000fe40003f05270 */
[----:B------:R-:W-:Y:S01]  /*4a60*/  FSEL R183, R66, -INF , !P3 ;  /* 0xff80000042b77808 */ /* 0x000fe20005800000 */
[----:B------:R-:W4:Y:S01]  /*4a70*/  LDL R102, [R1+0x278] ;  /* 0x0002780001667983 */ /* 0x000f220000100800 */
[----:B------:R-:W-:Y:S02]  /*4a80*/  ISETP.GT.AND P0, PT, R6, 0x21, !P0 ;  /* 0x000000210600780c */ /* 0x000fe40004704270 */
[C---:B------:R-:W-:Y:S01]  /*4a90*/  ISETP.LT.OR P5, PT, R0.reuse, 0x59, P5 ;  /* 0x000000590000780c */ /* 0x040fe20002fa1670 */
[----:B------:R-:W4:Y:S01]  /*4aa0*/  LDL R104, [R1+0x27c] ;  /* 0x00027c0001687983 */ /* 0x000f220000100800 */
[----:B------:R-:W-:-:S02]  /*4ab0*/  ISETP.LT.OR P0, PT, R0, 0x22, P0 ;  /* 0x000000220000780c */ /* 0x000fc40000701670 */
[----:B------:R-:W-:Y:S01]  /*4ac0*/  FSEL R187, R67, -INF , !P4 ;  /* 0xff80000043bb7808 */ /* 0x000fe20006000000 */
[----:B------:R-:W4:Y:S01]  /*4ad0*/  LDL R36, [R1+0x280] ;  /* 0x0002800001247983 */ /* 0x000f220000100800 */
[----:B------:R-:W-:Y:S02]  /*4ae0*/  FSEL R188, R43, -INF , !P0 ;  /* 0xff8000002bbc7808 */ /* 0x000fe40004000000 */
[----:B------:R-:W-:Y:S01]  /*4af0*/  ISETP.NE.AND P0, PT, R40, RZ, PT ;  /* 0x000000ff2800720c */ /* 0x000fe20003f05270 */
[----:B------:R-:W4:Y:S01]  /*4b00*/  LDL R106, [R1+0x284] ;  /* 0x00028400016a7983 */ /* 0x000f220000100800 */
[----:B------:R-:W-:Y:S02]  /*4b10*/  FSEL R191, R70, -INF , !P5 ;  /* 0xff80000046bf7808 */ /* 0x000fe40006800000 */
[----:B------:R-:W-:Y:S01]  /*4b20*/  ISETP.GT.AND P0, PT, R6, 0x28, !P0 ;  /* 0x000000280600780c */ /* 0x000fe20004704270 */
[----:B------:R-:W4:Y:S03]  /*4b30*/  LDL R108, [R1+0x288] ;  /* 0x00028800016c7983 */ /* 0x000f260000100800 */
[----:B------:R-:W-:Y:S01]  /*4b40*/  ISETP.LT.OR P0, PT, R0, 0x29, P0 ;  /* 0x000000290000780c */ /* 0x000fe20000701670 */
[----:B------:R-:W4:Y:S03]  /*4b50*/  LDL R110, [R1+0x28c] ;  /* 0x00028c00016e7983 */ /* 0x000f260000100800 */
[----:B------:R-:W-:Y:S01]  /*4b60*/  FSEL R192, R46, -INF , !P0 ;  /* 0xff8000002ec07808 */ /* 0x000fe20004000000 */
[----:B------:R-:W4:Y:S01]  /*4b70*/  LDL R38, [R1+0x290] ;  /* 0x0002900001267983 */ /* 0x000f220000100800 */
[----:B------:R-:W-:-:S03]  /*4b80*/  ISETP.NE.AND P0, PT, R41, RZ, PT ;  /* 0x000000ff2900720c */ /* 0x000fc60003f05270 */
[----:B------:R-:W4:Y:S01]  /*4b90*/  LDL R112, [R1+0x294] ;  /* 0x0002940001707983 */ /* 0x000f220000100800 */
[----:B------:R-:W-:-:S03]  /*4ba0*/  ISETP.GT.AND P0, PT, R6, 0x29, !P0 ;  /* 0x000000290600780c */ /* 0x000fc60004704270 */
[----:B------:R-:W4:Y:S01]  /*4bb0*/  LDL R114, [R1+0x298] ;  /* 0x0002980001727983 */ /* 0x000f220000100800 */
[----:B------:R-:W-:-:S03]  /*4bc0*/  ISETP.LT.OR P0, PT, R0, 0x2a, P0 ;  /* 0x0000002a0000780c */ /* 0x000fc60000701670 */
[----:B------:R-:W4:Y:S01]  /*4bd0*/  LDL R116, [R1+0x29c] ;  /* 0x00029c0001747983 */ /* 0x000f220000100800 */
[----:B------:R-:W-:Y:S02]  /*4be0*/  FSEL R195, R47, -INF , !P0 ;  /* 0xff8000002fc37808 */ /* 0x000fe40004000000 */
[----:B------:R-:W-:Y:S01]  /*4bf0*/  ISETP.NE.AND P0, PT, R44, RZ, PT ;  /* 0x000000ff2c00720c */ /* 0x000fe20003f05270 */
[----:B------:R-:W4:Y:S03]  /*4c00*/  LDL R40, [R1+0x2a0] ;  /* 0x0002a00001287983 */ /* 0x000f260000100800 */
        /* <DEDUP_REMOVED lines=28> */
[----:B------:R-:W-:Y:S01]  /*4dd0*/  ISETP.GT.AND P0, PT, R6, RZ, !P1 ;  /* 0x000000ff0600720c */ /* 0x000fe20004f04270 */
[----:B------:R-:W4:Y:S01]  /*4de0*/  LDL R138, [R1+0x2d8] ;  /* 0x0002d800018a7983 */ /* 0x000f220000100800 */
[----:B------:R-:W-:Y:S02]  /*4df0*/  ISETP.NE.AND P1, PT, R57, RZ, PT ;  /* 0x000000ff3900720c */ /* 0x000fe40003f25270 */
[----:B------:R-:W-:Y:S01]  /*4e00*/  ISETP.LT.OR P0, PT, R0, 0x1, P0 ;  /* 0x000000010000780c */ /* 0x000fe20000701670 */
[----:B------:R-:W4:Y:S01]  /*4e10*/  LDL R140, [R1+0x2dc] ;  /* 0x0002dc00018c7983 */ /* 0x000f220000100800 */
[----:B------:R-:W-:Y:S02]  /*4e20*/  ISETP.GT.AND P1, PT, R6, 0x48, !P1 ;  /* 0x000000480600780c */ /* 0x000fe40004f24270 */
[----:B------:R-:W-:Y:S01]  /*4e30*/  FSEL R83, R26, -INF , !P0 ;  /* 0xff8000001a537808 */ /* 0x000fe20004000000 */
[----:B------:R-:W4:Y:S01]  /*4e40*/  LDL R48, [R1+0x2e0] ;  /* 0x0002e00001307983 */ /* 0x000f220000100800 */
[----:B------:R-:W-:-:S02]  /*4e50*/  ISETP.GT.AND P0, PT, R6, 0x40, !P6 ;  /* 0x000000400600780c */ /* 0x000fc40007704270 */
[----:B------:R-:W-:Y:S01]  /*4e60*/  FMNMX.FTZ R4, R83, R53, !PT ;  /* 0x0000003553047209 */ /* 0x000fe20007810000 */
[----:B------:R-:W4:Y:S01]  /*4e70*/  LDL R142, [R1+0x2e4] ;  /* 0x0002e400018e7983 */ /* 0x000f220000100800 */
[----:B------:R-:W-:Y:S02]  /*4e80*/  ISETP.LT.OR P0, PT, R0, 0x41, P0 ;  /* 0x000000410000780c */ /* 0x000fe40000701670 */
[----:B------:R-:W-:Y:S01]  /*4e90*/  FMNMX.FTZ R4, R49, R4, !PT ;  /* 0x0000000431047209 */ /* 0x000fe20007810000 */
[----:B------:R-:W4:Y:S01]  /*4ea0*/  LDL R144, [R1+0x2e8] ;  /* 0x0002e80001907983 */ /* 0x000f220000100800 */
[----:B------:R-:W-:Y:S02]  /*4eb0*/  FSEL R182, R58, -INF , !P0 ;  /* 0xff8000003ab67808 */ /* 0x000fe40004000000 */
[----:B------:R-:W-:Y:S01]  /*4ec0*/  FMNMX.FTZ R9, R45, R4, !PT ;  /* 0x000000042d097209 */ /* 0x000fe20007810000 */
[----:B------:R-:W4:Y:S01]  /*4ed0*/  LDL R146, [R1+0x2ec] ;  /* 0x0002ec0001927983 */ /* 0x000f220000100800 */
[----:B------:R-:W-:-:S02]  /*4ee0*/  FMNMX.FTZ R4, R20, R7, !PT ;  /* 0x0000000714047209 */ /* 0x000fc40007810000 */
[----:B------:R-:W-:Y:S01]  /*4ef0*/  FMNMX.FTZ R8, R198, R9, !PT ;  /* 0x00000009c6087209 */ /* 0x000fe20007810000 */
[----:B------:R-:W4:Y:S01]  /*4f00*/  LDL R50, [R1+0x2f0] ;  /* 0x0002f00001327983 */ /* 0x000f220000100800 */
[----:B------:R-:W-:Y:S02]  /*4f10*/  FMNMX.FTZ R7, R21, R4, !PT ;  /* 0x0000000415077209 */ /* 0x000fe40007810000 */
[----:B------:R-:W-:Y:S01]  /*4f20*/  FMNMX.FTZ R9, R197, R8, !PT ;  /* 0x00000008c5097209 */ /* 0x000fe20007810000 */
[----:B------:R-:W4:Y:S01]  /*4f30*/  LDL R148, [R1+0x2f4] ;  /* 0x0002f40001947983 */ /* 0x000f220000100800 */
[----:B------:R-:W-:Y:S02]  /*4f40*/  FMNMX.FTZ R4, R156, R7, !PT ;  /* 0x000000079c047209 */ /* 0x000fe40007810000 */
        /* <DEDUP_REMOVED lines=21> */
[----:B------:R-:W-:Y:S01]  /*50a0*/  ISETP.NE.AND P0, PT, R56, RZ, PT ;  /* 0x000000ff3800720c */ /* 0x000fe20003f05270 */
[----:B------:R-:W4:Y:S01]  /*50b0*/  LDL R37, [R1+0x324] ;  /* 0x0003240001257983 */ /* 0x000f220000100800 */
[----:B------:R-:W-:Y:S02]  /*50c0*/  FMNMX.FTZ R8, R173, R8, !PT ;  /* 0x00000008ad087209 */ /* 0x000fe40007810000 */
[----:B------:R-:W-:Y:S01]  /*50d0*/  FMNMX.FTZ R4, R181, R4, !PT ;  /* 0x00000004b5047209 */ /* 0x000fe20007810000 */
[----:B------:R-:W4:Y:S01]  /*50e0*/  LDL R56, [R1+0x320] ;  /* 0x0003200001387983 */ /* 0x000f220000100800 */
[----:B------:R-:W-:Y:S02]  /*50f0*/  FMNMX.FTZ R7, R177, R8, !PT ;  /* 0x00000008b1077209 */ /* 0x000fe40007810000 */
[----:B------:R-:W-:Y:S01]  /*5100*/  ISETP.GT.AND P0, PT, R6, 0x41, !P0 ;  /* 0x000000410600780c */ /* 0x000fe20004704270 */
[----:B------:R-:W4:Y:S01]  /*5110*/  LDL R39, [R1+0x328] ;  /* 0x0003280001277983 */ /* 0x000f220000100800 */
[----:B------:R-:W-:-:S02]  /*5120*/  FMNMX.FTZ R4, R185, R4, !PT ;  /* 0x00000004b9047209 */ /* 0x000fc40007810000 */
[----:B------:R-:W-:Y:S01]  /*5130*/  FMNMX.FTZ R7, R164, R7, !PT ;  /* 0x00000007a4077209 */ /* 0x000fe20007810000 */
[----:B------:R-:W4:Y:S01]  /*5140*/  LDL R41, [R1+0x32c] ;  /* 0x00032c0001297983 */ /* 0x000f220000100800 */
[----:B------:R-:W-:Y:S02]  /*5150*/  ISETP.LT.OR P0, PT, R0, 0x42, P0 ;  /* 0x000000420000780c */ /* 0x000fe40000701670 */
[----:B------:R-:W-:Y:S01]  /*5160*/  FMNMX.FTZ R9, R189, R4, !PT ;  /* 0x00000004bd097209 */ /* 0x000fe20007810000 */
[----:B------:R-:W4:Y:S01]  /*5170*/  LDL R58, [R1+0x330] ;  /* 0x00033000013a7983 */ /* 0x000f220000100800 */
[----:B------:R-:W-:Y:S02]  /*5180*/  FMNMX.FTZ R7, R170, R7, !PT ;  /* 0x00000007aa077209 */ /* 0x000fe40007810000 */
[----:B------:R-:W-:Y:S01]  /*5190*/  ISETP.LT.OR P1, PT, R0, 0x49, P1 ;  /* 0x000000490000780c */ /* 0x000fe20000f21670 */
[----:B------:R-:W4:Y:S01]  /*51a0*/  LDL R43, [R1+0x334] ;  /* 0x00033400012b7983 */ /* 0x000f220000100800 */
[----:B------:R-:W-:-:S02]  /*51b0*/  FSEL R186, R59, -INF , !P0 ;  /* 0xff8000003bba7808 */ /* 0x000fc40004000000 */
[----:B------:R-:W-:Y:S01]  /*51c0*/  FMNMX.FTZ R9, R182, R9, !PT ;  /* 0x00000009b6097209 */ /* 0x000fe20007810000 */
[----:B------:R-:W4:Y:S01]  /*51d0*/  LDL R47, [R1+0x338] ;  /* 0x00033800012f7983 */ /* 0x000f220000100800 */
[----:B------:R-:W-:Y:S02]  /*51e0*/  ISETP.NE.AND P6, PT, R24, RZ, PT ;  /* 0x000000ff1800720c */ /* 0x000fe40003fc5270 */
[----:B------:R-:W-:Y:S01]  /*51f0*/  FMNMX.FTZ R7, R174, R7, !PT ;  /* 0x00000007ae077209 */ /* 0x000fe20007810000 */
[----:B------:R-:W4:Y:S01]  /*5200*/  LDL R51, [R1+0x33c] ;  /* 0x00033c0001337983 */ /* 0x000f220000100800 */
[----:B------:R-:W-:Y:S02]  /*5210*/  FSEL R190, R62, -INF , !P1 ;  /* 0xff8000003ebe7808 */ /* 0x000fe40004800000 */
[----:B------:R-:W-:Y:S01]  /*5220*/  FMNMX.FTZ R9, R186, R9, !PT ;  /* 0x00000009ba097209 */ /* 0x000fe20007810000 */
[----:B------:R-:W4:Y:S01]  /*5230*/  LDL R60, [R1+0x340] ;  /* 0x00034000013c7983 */ /* 0x000f220000100800 */
[----:B------:R-:W-:-:S02]  /*5240*/  ISETP.GT.AND P6, PT, R6, 0x59, !P6 ;  /* 0x000000590600780c */ /* 0x000fc400077c4270 */
        /* <DEDUP_REMOVED lines=15> */
[----:B------:R-:W-:Y:S01]  /*5340*/  FSEL R194, R71, -INF , !P6 ;  /* 0xff80000047c27808 */ /* 0x000fe20007000000 */
[----:B------:R-:W4:Y:S01]  /*5350*/  LDL R65, [R1+0x358] ;  /* 0x0003580001417983 */ /* 0x000f220000100800 */
[----:B------:R-:W-:-:S03]  /*5360*/  FMNMX.FTZ R9, R191, R4, !PT ;  /* 0x00000004bf097209 */ /* 0x000fc60007810000 */
[----:B------:R-:W1:Y:S01]  /*5370*/  SHFL.BFLY PT, R7, R8, 0x2, 0x1f ;  /* 0x0c401f0008077f89 */ /* 0x000e6200000e0000 */
[----:B------:R-:W-:-:S03]  /*5380*/  FMNMX.FTZ R9, R194, R9, !PT ;  /* 0x00000009c2097209 */ /* 0x000fc60007810000 */
[----:B------:R-:W4:Y:S04]  /*5390*/  LDL R67, [R1+0x35c] ;  /* 0x00035c0001437983 */ /* 0x000f280000100800 */
[----:B------:R-:W-:Y:S04]  /*53a0*/  STL.64 [R1+0x200], R8 ;  /* 0x0002000801007387 */ /* 0x000fe80000100a00 */
[----:B------:R-:W3:Y:S04]  /*53b0*/  LDL R11, [R1+0x204] ;  /* 0x00020400010b7983 */ /* 0x000ee80000100800 */
[----:B------:R-:W4:Y:S04]  /*53c0*/  LDL R64, [R1+0x360] ;  /* 0x0003600001407983 */ /* 0x000f280000100800 */
[----:B------:R-:W4:Y:S01]  /*53d0*/  LDL R69, [R1+0x364] ;  /* 0x0003640001457983 */ /* 0x000f220000100800 */
[----:B-1----:R-:W-:-:S03]  /*53e0*/  FMNMX.FTZ R0, R8, R7, !PT ;  /* 0x0000000708007209 */ /* 0x002fc60007810000 */
[----:B------:R-:W4:Y:S04]  /*53f0*/  LDL R71, [R1+0x368] ;  /* 0x0003680001477983 */ /* 0x000f280000100800 */
[----:B------:R-:W1:Y:S04]  /*5400*/  SHFL.BFLY PT, R7, R0, 0x1, 0x1f ;  /* 0x0c201f0000077f89 */ /* 0x000e6800000e0000 */
[----:B------:R-:W4:Y:S04]  /*5410*/  LDL R73, [R1+0x36c] ;  /* 0x00036c0001497983 */ /* 0x000f280000100800 */
[----:B------:R-:W4:Y:S04]  /*5420*/  LDL R66, [R1+0x370] ;  /* 0x0003700001427983 */ /* 0x000f280000100800 */
[----:B------:R-:W4:Y:S04]  /*5430*/  LDL R75, [R1+0x374] ;  /* 0x00037400014b7983 */ /* 0x000f280000100800 */
[----:B------:R-:W4:Y:S04]  /*5440*/  LDL R77, [R1+0x378] ;  /* 0x00037800014d7983 */ /* 0x000f280000100800 */
[----:B------:R-:W4:Y:S01]  /*5450*/  LDL R79, [R1+0x37c] ;  /* 0x00037c00014f7983 */ /* 0x000f220000100800 */
[----:B-1----:R-:W-:-:S03]  /*5460*/  FMNMX.FTZ R4, R0, R7, !PT ;  /* 0x0000000700047209 */ /* 0x002fc60007810000 */
[----:B------:R-:W4:Y:S04]  /*5470*/  LDL R68, [R1+0x380] ;  /* 0x0003800001447983 */ /* 0x000f280000100800 */
[----:B------:R1:W-:Y:S04]  /*5480*/  STL [R1+0x200], R4 ;  /* 0x0002000401007387 */ /* 0x0003e80000100800 */
[----:B------:R-:W4:Y:S04]  /*5490*/  LDL R74, [R1+0x200] ;  /* 0x00020000014a7983 */ /* 0x000f280000100800 */
[----:B------:R-:W4:Y:S04]  /*54a0*/  LDL.64 R6, [R1+0x88] ;  /* 0x0000880001067983 */ /* 0x000f280000100a00 */
        /* <DEDUP_REMOVED lines=44> */
[----:B--2---:R-:W-:Y:S04]  /*5770*/  STL [R1+0x250], R16 ;  /* 0x0002501001007387 */ /* 0x004fe80000100800 */
[----:B---3--:R-:W1:Y:S02]  /*5780*/  SHFL.BFLY PT, R0, R11, 0x2, 0x1f ;  /* 0x0c401f000b007f89 */ /* 0x008e6400000e0000 */
[----:B-1----:R-:W-:-:S05]  /*5790*/  FMNMX.FTZ R0, R0, R11, !PT ;  /* 0x0000000b00007209 */ /* 0x002fca0007810000 */
[----:B------:R-:W1:Y:S04]  /*57a0*/  SHFL.BFLY PT, R11, R0, 0x1, 0x1f ;  /* 0x0c201f00000b7f89 */ /* 0x000e6800000e0000 */
[----:B------:R2:W-:Y:S01]  /*57b0*/  STL [R1+0x230], R10 ;  /* 0x0002300a01007387 */ /* 0x0005e20000100800 */
[----:B----4-:R-:W-:Y:S01]  /*57c0*/  FMUL.FTZ R16, R15, R74 ;  /* 0x0000004a0f107220 */ /* 0x010fe20000410000 */
[----:B------:R-:W-:Y:S02]  /*57d0*/  FSETP.NEU.FTZ.AND P0, PT, R74, -INF , PT ;  /* 0xff8000004a00780b */ /* 0x000fe40003f1d000 */
[----:B-1----:R-:W-:Y:S01]  /*57e0*/  FMNMX.FTZ R0, R0, R11, !PT ;  /* 0x0000000b00007209 */ /* 0x002fe20007810000 */
[----:B------:R-:W-:Y:S01]  /*57f0*/  IMAD R6, R17, 0xc00, R6 ;  /* 0x00000c0011067824 */ /* 0x000fe200078e0206 */
[----:B------:R-:W-:-:S02]  /*5800*/  FSEL R16, R16, RZ, P0 ;  /* 0x000000ff10107208 */ /* 0x000fc40000000000 */
[C---:B------:R-:W-:Y:S01]  /*5810*/  FSETP.NEU.FTZ.AND P0, PT, R0.reuse, -INF , PT ;  /* 0xff8000000000780b */ /* 0x040fe20003f1d000 */
[-C--:B------:R-:W-:Y:S01]  /*5820*/  FMUL.FTZ R17, R0, R15.reuse ;  /* 0x0000000f00117220 */ /* 0x080fe20000410000 */
[----:B------:R1:W-:Y:S04]  /*5830*/  STL [R1+0x240], R14 ;  /* 0x0002400e01007387 */ /* 0x0003e80000100800 */
[----:B------:R-:W-:Y:S01]  /*5840*/  FSEL R17, R17, RZ, P0 ;  /* 0x000000ff11117208 */ /* 0x000fe20000000000 */
[----:B------:R3:W-:Y:S01]  /*5850*/  STL [R1+0x260], R4 ;  /* 0x0002600401007387 */ /* 0x0007e20000100800 */
[-CC-:B------:R-:W-:Y:S01]  /*5860*/  FFMA.FTZ R222, R61, R15.reuse, -R16.reuse ;  /* 0x0000000f3dde7223 */ /* 0x180fe20000010810 */
[-CC-:B------:R-:W-:Y:S01]  /*5870*/  FFMA.FTZ R221, R221, R15.reuse, -R16.reuse ;  /* 0x0000000fdddd7223 */ /* 0x180fe20000010810 */
[-CC-:B------:R-:W-:Y:S01]  /*5880*/  FFMA.FTZ R219, R29, R15.reuse, -R16.reuse ;  /* 0x0000000f1ddb7223 */ /* 0x180fe20000010810 */
[----:B------:R4:W-:Y:S01]  /*5890*/  STL [R1+0x308], R220 ;  /* 0x000308dc01007387 */ /* 0x0009e20000100800 */
[-CC-:B--2---:R-:W-:Y:S01]  /*58a0*/  FFMA.FTZ R10, R53, R15.reuse, -R17.reuse ;  /* 0x0000000f350a7223 */ /* 0x184fe20000010811 */
[-CC-:B------:R-:W-:Y:S01]  /*58b0*/  FFMA.FTZ R11, R49, R15.reuse, -R17.reuse ;  /* 0x0000000f310b7223 */ /* 0x180fe20000010811 */
[-CC-:B-1----:R-:W-:Y:S01]  /*58c0*/  FFMA.FTZ R14, R45, R15.reuse, -R17.reuse ;  /* 0x0000000f2d0e7223 */ /* 0x182fe20000010811 */
[-C--:B---3--:R-:W-:Y:S01]  /*58d0*/  FFMA.FTZ R4, R83, R15.reuse, -R17 ;  /* 0x0000000f53047223 */ /* 0x088fe20000010811 */
[----:B----4-:R-:W-:Y:S01]  /*58e0*/  FFMA.FTZ R220, R25, R15, -R16 ;  /* 0x0000000f19dc7223 */ /* 0x010fe20000010810 */
[----:B------:R-:W-:Y:S08]  /*58f0*/  MUFU.EX2 R222, R222 ;  /* 0x000000de00de7308 */ /* 0x000ff00000000800 */
[----:B------:R-:W-:Y:S08]  /*5900*/  MUFU.EX2 R221, R221 ;  /* 0x000000dd00dd7308 */ /* 0x000ff00000000800 */
[----:B------:R-:W-:Y:S08]  /*5910*/  MUFU.EX2 R220, R220 ;  /* 0x000000dc00dc7308 */ /* 0x000ff00000000800 */
[----:B------:R-:W-:Y:S08]  /*5920*/  MUFU.EX2 R219, R219 ;  /* 0x000000db00db7308 */ /* 0x000ff00000000800 */
[----:B------:R-:W-:Y:S08]  /*5930*/  MUFU.EX2 R4, R4 ;  /* 0x0000000400047308 */ /* 0x000ff00000000800 */
[----:B------:R-:W1:Y:S08]  /*5940*/  MUFU.EX2 R10, R10 ;  /* 0x0000000a000a7308 */ /* 0x000e700000000800 */
[----:B------:R-:W-:Y:S08]  /*5950*/  MUFU.EX2 R11, R11 ;  /* 0x0000000b000b7308 */ /* 0x000ff00000000800 */
[----:B------:R-:W2:Y:S01]  /*5960*/  MUFU.EX2 R14, R14 ;  /* 0x0000000e000e7308 */ /* 0x000ea20000000800 */
[----:B------:R-:W-:-:S02]  /*5970*/  R2UR UR6, R6 ;  /* 0x00000000060672ca */ /* 0x000fc400000e0000 */
[----:B------:R-:W-:Y:S01]  /*5980*/  R2UR UR7, R7 ;  /* 0x00000000070772ca */ /* 0x000fe200000e0000 */
[----:B------:R3:W-:Y:S01]  /*5990*/  STL [R1+0x2fc], R152 ;  /* 0x0002fc9801007387 */ /* 0x0007e20000100800 */
[----:B-1----:R-:W-:-:S03]  /*59a0*/  F2FP.F16.F32.PACK_AB R153, R10, R4 ;  /* 0x000000040a99723e */ /* 0x002fc600000000ff */
[----:B------:R1:W-:Y:S01]  /*59b0*/  STL [R1+0x304], R154 ;  /* 0x0003049a01007387 */ /* 0x0003e20000100800 */
[----:B---3--:R-:W-:Y:S02]  /*59c0*/  F2FP.F16.F32.PACK_AB R152, R221, R222 ;  /* 0x000000dedd98723e */ /* 0x008fe400000000ff */
[----:B--2---:R-:W-:Y:S02]  /*59d0*/  F2FP.F16.F32.PACK_AB R155, R14, R11 ;  /* 0x0000000b0e9b723e */ /* 0x004fe400000000ff */
[----:B-1----:R-:W-:Y:S01]  /*59e0*/  F2FP.F16.F32.PACK_AB R154, R219, R220 ;  /* 0x000000dcdb9a723e */ /* 0x002fe200000000ff */
        /* <DEDUP_REMOVED lines=92> */
[----:B------:R2:W-:Y:S06]  /*5fb0*/  BAR.SYNC.DEFER_BLOCKING R225, 0x100 ;  /* 0x000400e10000751d */ /* 0x0005ec0000010000 */
[----:B-1----:R-:W-:-:S06]  /*5fc0*/  WARPGROUP.ARRIVE ;  /* 0x00000000000079c5 */ /* 0x002fcc0000000000 */
[----:B------:R-:W-:Y:S01]  /*5fd0*/  HGMMA.64x256x16.F32 R24, R152, gdesc[UR4].tnspB, RZ, !UPT, gsb0 ;  /* 0x43e0000498187df0 */ /* 0x000fe2000c0008ff */
[----:B------:R1:W-:Y:S01]  /*5fe0*/  STL [R1+0x3bc], R196 ;  /* 0x0003bcc401007387 */ /* 0x0003e20000100800 */
[-CC-:B------:R-:W-:Y:S01]  /*5ff0*/  FFMA.FTZ R20, R20, R15.reuse, -R16.reuse ;  /* 0x0000000f14147223 */ /* 0x180fe20000010810 */
[-CC-:B------:R-:W-:Y:S02]  /*6000*/  FFMA.FTZ R21, R21, R15.reuse, -R16.reuse ;  /* 0x0000000f15157223 */ /* 0x180fe40000010810 */
[----:B------:R3:W-:Y:S01]  /*6010*/  STL [R1+0x3c4], R199 ;  /* 0x0003c4c701007387 */ /* 0x0007e20000100800 */
[-CC-:B------:R-:W-:Y:S01]  /*6020*/  FFMA.FTZ R158, R158, R15.reuse, -R17.reuse ;  /* 0x0000000f9e9e7223 */ /* 0x180fe20000010811 */
[-CC-:B------:R-:W-:Y:S01]  /*6030*/  FFMA.FTZ R159, R159, R15.reuse, -R17.reuse ;  /* 0x0000000f9f9f7223 */ /* 0x180fe20000010811 */
[-CC-:B-1----:R-:W-:Y:S01]  /*6040*/  FFMA.FTZ R196, R156, R15.reuse, -R16.reuse ;  /* 0x0000000f9cc47223 */ /* 0x182fe20000010810 */
[-CC-:B------:R-:W-:Y:S01]  /*6050*/  FFMA.FTZ R156, R198, R15.reuse, -R17.reuse ;  /* 0x0000000fc69c7223 */ /* 0x180fe20000010811 */
[-C--:B---3--:R-:W-:Y:S01]  /*6060*/  FFMA.FTZ R199, R157, R15.reuse, -R16 ;  /* 0x0000000f9dc77223 */ /* 0x088fe20000010810 */
[----:B------:R-:W-:Y:S01]  /*6070*/  FFMA.FTZ R157, R197, R15, -R17 ;  /* 0x0000000fc59d7223 */ /* 0x000fe20000010811 */
[----:B------:R-:W-:Y:S08]  /*6080*/  MUFU.EX2 R20, R20 ;  /* 0x0000001400147308 */ /* 0x000ff00000000800 */
[----:B------:R-:W1:Y:S08]  /*6090*/  MUFU.EX2 R21, R21 ;  /* 0x0000001500157308 */ /* 0x000e700000000800 */
[----:B------:R-:W-:Y:S08]  /*60a0*/  MUFU.EX2 R196, R196 ;  /* 0x000000c400c47308 */ /* 0x000ff00000000800 */
[----:B------:R-:W3:Y:S08]  /*60b0*/  MUFU.EX2 R199, R199 ;  /* 0x000000c700c77308 */ /* 0x000ef00000000800 */
[----:B------:R-:W-:Y:S08]  /*60c0*/  MUFU.EX2 R156, R156 ;  /* 0x0000009c009c7308 */ /* 0x000ff00000000800 */
[----:B------:R-:W4:Y:S08]  /*60d0*/  MUFU.EX2 R157, R157 ;  /* 0x0000009d009d7308 */ /* 0x000f300000000800 */
[----:B------:R-:W-:Y:S08]  /*60e0*/  MUFU.EX2 R158, R158 ;  /* 0x0000009e009e7308 */ /* 0x000ff00000000800 */
[----:B------:R-:W0:Y:S01]  /*60f0*/  MUFU.EX2 R159, R159 ;  /* 0x0000009f009f7308 */ /* 0x000e220000000800 */
[----:B------:R2:W-:Y:S04]  /*6100*/  STL [R1+0x408], R8 ;  /* 0x0004080801007387 */ /* 0x0005e80000100800 */
[----:B------:R1:W-:Y:S01]  /*6110*/  STL [R1+0x420], R9 ;  /* 0x0004200901007387 */ /* 0x0003e20000100800 */
[----:B--2---:R-:W-:-:S02]  /*6120*/  VIADD R8, R6, 0x80 ;  /* 0x0000008006087836 */ /* 0x004fc40000000000 */
        /* <DEDUP_REMOVED lines=28> */
[----:B------:R-:W-:-:S02]  /*62f0*/  WARPGROUP.DEPBAR.LE gsb0, 0x0 ;  /* 0x00008000000079c5 */ /* 0x000fc40000010000 */
[----:B------:R-:W-:Y:S02]  /*6300*/  F2FP.F16.F32.PACK_AB R152, R21, R20 ;  /* 0x000000141598723e */ /* 0x000fe400000000ff */
[----:B---3--:R-:W-:Y:S02]  /*6310*/  F2FP.F16.F32.PACK_AB R154, R199, R196 ;  /* 0x000000c4c79a723e */ /* 0x008fe400000000ff */
[----:B----4-:R-:W-:Y:S02]  /*6320*/  F2FP.F16.F32.PACK_AB R153, R157, R156 ;  /* 0x0000009c9d99723e */ /* 0x010fe400000000ff */
[----:B0-----:R-:W-:Y:S01]  /*6330*/  F2FP.F16.F32.PACK_AB R155, R159, R158 ;  /* 0x0000009e9f9b723e */ /* 0x001fe200000000ff */
        /* <DEDUP_REMOVED lines=34> */
[-CC-:B------:R-:W-:Y:S01]  /*6560*/  FFMA.FTZ R163, R169, R15.reuse, -R16.reuse ;  /* 0x0000000fa9a37223 */ /* 0x180fe20000010810 */
[-CC-:B------:R-:W-:Y:S01]  /*6570*/  FFMA.FTZ R162, R172, R15.reuse, -R16.reuse ;  /* 0x0000000faca27223 */ /* 0x180fe20000010810 */
[-CC-:B------:R-:W-:Y:S01]  /*6580*/  FFMA.FTZ R169, R178, R15.reuse, -R16.reuse ;  /* 0x0000000fb2a97223 */ /* 0x180fe20000010810 */
[-C--:B------:R-:W-:Y:S01]  /*6590*/  FFMA.FTZ R160, R166, R15.reuse, -R16 ;  /* 0x0000000fa6a07223 */ /* 0x080fe20000010810 */
[-CC-:B------:R-:W-:Y:S01]  /*65a0*/  FFMA.FTZ R172, R184, R15.reuse, -R17.reuse ;  /* 0x0000000fb8ac7223 */ /* 0x180fe20000010811 */
[-CC-:B------:R-:W-:Y:S01]  /*65b0*/  FFMA.FTZ R197, R188, R15.reuse, -R17.reuse ;  /* 0x0000000fbcc57223 */ /* 0x180fe20000010811 */
[-CC-:B------:R-:W-:Y:S01]  /*65c0*/  FFMA.FTZ R178, R192, R15.reuse, -R17.reuse ;  /* 0x0000000fc0b27223 */ /* 0x180fe20000010811 */
[----:B------:R-:W-:Y:S01]  /*65d0*/  FFMA.FTZ R195, R195, R15, -R17 ;  /* 0x0000000fc3c37223 */ /* 0x000fe20000010811 */
[----:B------:R-:W-:Y:S08]  /*65e0*/  MUFU.EX2 R163, R163 ;  /* 0x000000a300a37308 */ /* 0x000ff00000000800 */
[----:B------:R-:W0:Y:S08]  /*65f0*/  MUFU.EX2 R160, R160 ;  /* 0x000000a000a07308 */ /* 0x000e300000000800 */
[----:B------:R-:W-:Y:S08]  /*6600*/  MUFU.EX2 R162, R162 ;  /* 0x000000a200a27308 */ /* 0x000ff00000000800 */
[----:B------:R-:W1:Y:S08]  /*6610*/  MUFU.EX2 R169, R169 ;  /* 0x000000a900a97308 */ /* 0x000e700000000800 */
[----:B------:R-:W-:Y:S08]  /*6620*/  MUFU.EX2 R172, R172 ;  /* 0x000000ac00ac7308 */ /* 0x000ff00000000800 */
[----:B------:R-:W2:Y:S08]  /*6630*/  MUFU.EX2 R197, R197 ;  /* 0x000000c500c57308 */ /* 0x000eb00000000800 */
[----:B------:R-:W-:Y:S08]  /*6640*/  MUFU.EX2 R178, R178 ;  /* 0x000000b200b27308 */ /* 0x000ff00000000800 */
[----:B------:R-:W3:Y:S01]  /*6650*/  MUFU.EX2 R195, R195 ;  /* 0x000000c300c37308 */ /* 0x000ee20000000800 */
[----:B------:R-:W-:-:S02]  /*6660*/  VIADD R8, R6, 0x100 ;  /* 0x0000010006087836 */ /* 0x000fc40000000000 */
[----:B------:R-:W-:-:S03]  /*6670*/  IMAD.MOV.U32 R9, RZ, RZ, R7 ;  /* 0x000000ffff097224 */ /* 0x000fc600078e0007 */
[----:B------:R-:W-:Y:S02]  /*6680*/  R2UR UR6, R8 ;  /* 0x00000000080672ca */ /* 0x000fe400000e0000 */
[----:B------:R-:W-:Y:S01]  /*6690*/  R2UR UR7, R9 ;  /* 0x00000000090772ca */ /* 0x000fe200000e0000 */
[-CC-:B------:R-:W-:Y:S01]  /*66a0*/  FFMA.FTZ R166, R168, R15.reuse, -R16.reuse ;  /* 0x0000000fa8a67223 */ /* 0x180fe20000010810 */
[-CC-:B------:R-:W-:Y:S01]  /*66b0*/  FFMA.FTZ R168, R173, R15.reuse, -R16.reuse ;  /* 0x0000000fada87223 */ /* 0x180fe20000010810 */
[-CC-:B------:R-:W-:Y:S01]  /*66c0*/  FFMA.FTZ R184, R185, R15.reuse, -R17.reuse ;  /* 0x0000000fb9b87223 */ /* 0x180fe20000010811 */
[-CC-:B------:R-:W-:Y:S01]  /*66d0*/  FFMA.FTZ R165, R165, R15.reuse, -R16.reuse ;  /* 0x0000000fa5a57223 */ /* 0x180fe20000010810 */
[-C--:B------:R-:W-:Y:S01]  /*66e0*/  FFMA.FTZ R173, R177, R15.reuse, -R16 ;  /* 0x0000000fb1ad7223 */ /* 0x080fe20000010810 */
[-CC-:B------:R-:W-:Y:S01]  /*66f0*/  FFMA.FTZ R180, R180, R15.reuse, -R17.reuse ;  /* 0x0000000fb4b47223 */ /* 0x180fe20000010811 */
[-CC-:B------:R-:W-:Y:S01]  /*6700*/  FFMA.FTZ R201, R181, R15.reuse, -R17.reuse ;  /* 0x0000000fb5c97223 */ /* 0x180fe20000010811 */
[----:B------:R-:W-:Y:S01]  /*6710*/  FFMA.FTZ R185, R189, R15, -R17 ;  /* 0x0000000fbdb97223 */ /* 0x000fe20000010811 */
[----:B------:R-:W-:Y:S08]  /*6720*/  MUFU.EX2 R166, R166 ;  /* 0x000000a600a67308 */ /* 0x000ff00000000800 */
[----:B------:R-:W4:Y:S08]  /*6730*/  MUFU.EX2 R165, R165 ;  /* 0x000000a500a57308 */ /* 0x000f300000000800 */
[----:B------:R-:W-:Y:S08]  /*6740*/  MUFU.EX2 R168, R168 ;  /* 0x000000a800a87308 */ /* 0x000ff00000000800 */
[----:B------:R-:W4:Y:S01]  /*6750*/  MUFU.EX2 R173, R173 ;  /* 0x000000ad00ad7308 */ /* 0x000f220000000800 */
[----:B------:R-:W-:-:S02]  /*6760*/  WARPGROUP.DEPBAR.LE gsb0, 0x0 ;  /* 0x00008000000079c5 */ /* 0x000fc40000010000 */
[----:B0-----:R-:W-:Y:S02]  /*6770*/  F2FP.F16.F32.PACK_AB R152, R163, R160 ;  /* 0x000000a0a398723e */ /* 0x001fe400000000ff */
[----:B-1----:R-:W-:Y:S02]  /*6780*/  F2FP.F16.F32.PACK_AB R154, R169, R162 ;  /* 0x000000a2a99a723e */ /* 0x002fe400000000ff */
[----:B--2---:R-:W-:Y:S02]  /*6790*/  F2FP.F16.F32.PACK_AB R153, R197, R172 ;  /* 0x000000acc599723e */ /* 0x004fe400000000ff */
[----:B---3--:R-:W-:Y:S01]  /*67a0*/  F2FP.F16.F32.PACK_AB R155, R195, R178 ;  /* 0x000000b2c39b723e */ /* 0x008fe200000000ff */
        /* <DEDUP_REMOVED lines=34> */
[----:B------:R-:W-:Y:S08]  /*69d0*/  MUFU.EX2 R180, R180 ;  /* 0x000000b400b47308 */ /* 0x000ff00000000800 */
[----:B------:R-:W0:Y:S08]  /*69e0*/  MUFU.EX2 R201, R201 ;  /* 0x000000c900c97308 */ /* 0x000e300000000800 */
[----:B------:R-:W-:Y:S08]  /*69f0*/  MUFU.EX2 R184, R184 ;  /* 0x000000b800b87308 */ /* 0x000ff00000000800 */
[----:B------:R-:W1:Y:S01]  /*6a00*/  MUFU.EX2 R185, R185 ;  /* 0x000000b900b97308 */ /* 0x000e620000000800 */
[----:B------:R-:W-:-:S02]  /*6a10*/  VIADD R8, R6, 0x180 ;  /* 0x0000018006087836 */ /* 0x000fc40000000000 */
[----:B------:R-:W-:-:S03]  /*6a20*/  IMAD.MOV.U32 R9, RZ, RZ, R7 ;  /* 0x000000ffff097224 */ /* 0x000fc600078e0007 */
[----:B------:R-:W-:Y:S02]  /*6a30*/  R2UR UR6, R8 ;  /* 0x00000000080672ca */ /* 0x000fe400000e0000 */
[----:B------:R-:W-:Y:S01]  /*6a40*/  R2UR UR7, R9 ;  /* 0x00000000090772ca */ /* 0x000fe200000e0000 */
        /* <DEDUP_REMOVED lines=9> */
[----:B------:R-:W2:Y:S08]  /*6ae0*/  MUFU.EX2 R164, R164 ;  /* 0x000000a400a47308 */ /* 0x000eb00000000800 */
[----:B------:R-:W-:Y:S08]  /*6af0*/  MUFU.EX2 R170, R170 ;  /* 0x000000aa00aa7308 */ /* 0x000ff00000000800 */
[----:B------:R-:W3:Y:S08]  /*6b00*/  MUFU.EX2 R181, R181 ;  /* 0x000000b500b57308 */ /* 0x000ef00000000800 */
[----:B------:R-:W-:Y:S08]  /*6b10*/  MUFU.EX2 R174, R174 ;  /* 0x000000ae00ae7308 */ /* 0x000ff00000000800 */
[----:B------:R-:W3:Y:S08]  /*6b20*/  MUFU.EX2 R189, R189 ;  /* 0x000000bd00bd7308 */ /* 0x000ef00000000800 */
[----:B------:R-:W-:Y:S08]  /*6b30*/  MUFU.EX2 R176, R176 ;  /* 0x000000b000b07308 */ /* 0x000ff00000000800 */
[----:B------:R-:W3:Y:S01]  /*6b40*/  MUFU.EX2 R193, R193 ;  /* 0x000000c100c17308 */ /* 0x000ee20000000800 */
[----:B------:R-:W-:-:S02]  /*6b50*/  VIADD R8, R6, 0x200 ;  /* 0x0000020006087836 */ /* 0x000fc40000000000 */
[----:B------:R-:W-:Y:S01]  /*6b60*/  IMAD.MOV.U32 R9, RZ, RZ, R7 ;  /* 0x000000ffff097224 */ /* 0x000fe200078e0007 */
[----:B------:R-:W-:Y:S02]  /*6b70*/  WARPGROUP.DEPBAR.LE gsb0, 0x0 ;  /* 0x00008000000079c5 */ /* 0x000fe40000010000 */
[----:B----4-:R-:W-:Y:S02]  /*6b80*/  F2FP.F16.F32.PACK_AB R152, R166, R165 ;  /* 0x000000a5a698723e */ /* 0x010fe400000000ff */
[----:B------:R-:W-:Y:S02]  /*6b90*/  F2FP.F16.F32.PACK_AB R154, R173, R168 ;  /* 0x000000a8ad9a723e */ /* 0x000fe400000000ff */
[----:B0-----:R-:W-:Y:S02]  /*6ba0*/  F2FP.F16.F32.PACK_AB R153, R201, R180 ;  /* 0x000000b4c999723e */ /* 0x001fe400000000ff */
[----:B-1----:R-:W-:Y:S01]  /*6bb0*/  F2FP.F16.F32.PACK_AB R155, R185, R184 ;  /* 0x000000b8b99b723e */ /* 0x002fe200000000ff */
        /* <DEDUP_REMOVED lines=49> */
[----:B------:R-:W4:Y:S08]  /*6ed0*/  MUFU.EX2 R182, R182 ;  /* 0x000000b600b67308 */ /* 0x000f300000000800 */
[----:B------:R-:W-:Y:S08]  /*6ee0*/  MUFU.EX2 R175, R175 ;  /* 0x000000af00af7308 */ /* 0x000ff00000000800 */
[----:B------:R-:W4:Y:S01]  /*6ef0*/  MUFU.EX2 R186, R186 ;  /* 0x000000ba00ba7308 */ /* 0x000f220000000800 */
[----:B------:R-:W-:Y:S01]  /*6f00*/  VIADD R6, R6, 0x280 ;  /* 0x0000028006067836 */ /* 0x000fe20000000000 */
[----:B------:R-:W-:-:S02]  /*6f10*/  WARPGROUP.DEPBAR.LE gsb0, 0x0 ;  /* 0x00008000000079c5 */ /* 0x000fc40000010000 */
[----:B--2---:R-:W-:Y:S02]  /*6f20*/  F2FP.F16.F32.PACK_AB R152, R177, R164 ;  /* 0x000000a4b198723e */ /* 0x004fe400000000ff */
[----:B---3--:R-:W-:Y:S02]  /*6f30*/  F2FP.F16.F32.PACK_AB R154, R181, R170 ;  /* 0x000000aab59a723e */ /* 0x008fe400000000ff */
[----:B------:R-:W-:Y:S02]  /*6f40*/  F2FP.F16.F32.PACK_AB R153, R189, R174 ;  /* 0x000000aebd99723e */ /* 0x000fe400000000ff */
[----:B------:R-:W-:Y:S01]  /*6f50*/  F2FP.F16.F32.PACK_AB R155, R193, R176 ;  /* 0x000000b0c19b723e */ /* 0x000fe200000000ff */
        /* <DEDUP_REMOVED lines=32> */
[----:B--2---:R-:W-:-:S06]  /*7160*/  WARPGROUP.ARRIVE ;  /* 0x00000000000079c5 */ /* 0x004fcc0000000000 */
[----:B------:R-:W-:Y:S01]  /*7170*/  HGMMA.64x256x16.F32 R24, R152, gdesc[UR4].tnspB, R24, gsb0 ;  /* 0x43e0000498187df0 */ /* 0x000fe20008000818 */
[----:B------:R-:W-:Y:S02]  /*7180*/  R2UR UR6, R6 ;  /* 0x00000000060672ca */ /* 0x000fe400000e0000 */
[----:B------:R-:W-:Y:S01]  /*7190*/  R2UR UR7, R7 ;  /* 0x00000000070772ca */ /* 0x000fe200000e0000 */
[----:B------:R2:W5:Y:S04]  /*71a0*/  LDL R6, [R1+0x1f0] ;  /* 0x0001f00001067983 */ /* 0x0005680000100800 */
[----:B------:R-:W3:Y:S01]  /*71b0*/  LDL R7, [R1+0x28] ;  /* 0x0000280001077983 */ /* 0x000ee20000100800 */
[----:B------:R-:W-:Y:S02]  /*71c0*/  WARPGROUP.DEPBAR.LE gsb0, 0x0 ;  /* 0x00008000000079c5 */ /* 0x000fe40000010000 */
[----:B0-----:R-:W-:-:S02]  /*71d0*/  F2FP.F16.F32.PACK_AB R152, R9, R8 ;  /* 0x000000080998723e */ /* 0x001fc400000000ff */
[----:B-1----:R-:W-:Y:S02]  /*71e0*/  F2FP.F16.F32.PACK_AB R154, R16, R167 ;  /* 0x000000a7109a723e */ /* 0x002fe400000000ff */
[----:B----4-:R-:W-:Y:S02]  /*71f0*/  F2FP.F16.F32.PACK_AB R153, R182, R171 ;  /* 0x000000abb699723e */ /* 0x010fe400000000ff */
        /* <DEDUP_REMOVED lines=84> */
[----:B------:R-:W4:Y:S04]  /*7740*/  LDL R153, [R1+0x230] ;  /* 0x0002300001997983 */ /* 0x000f280000100800 */
[----:B0-----:R-:W2:Y:S04]  /*7750*/  LDL R111, [R1+0x234] ;  /* 0x00023400016f7983 */ /* 0x001ea80000100800 */
        /* <DEDUP_REMOVED lines=154> */
[----:B------:R0:W-:Y:S02]  /*8100*/  STL [R1+0x68], RZ ;  /* 0x000068ff01007387 */ /* 0x0001e40000100800 */
[----:B------:R-:W-:Y:S01]  /*8110*/  FADD.FTZ R16, R16, R167 ;  /* 0x000000a710107221 */ /* 0x000fe20000010000 */
[----:B------:R-:W-:Y:S01]  /*8120*/  FADD.FTZ R17, R186, R17 ;  /* 0x00000011ba117221 */ /* 0x000fe20000010000 */
[----:B------:R0:W-:Y:S04]  /*8130*/  STL [R1+0x68], R223 ;  /* 0x000068df01007387 */ /* 0x0001e80000100800 */
[----:B------:R0:W-:Y:S04]  /*8140*/  STL [R1+0x68], R223 ;  /* 0x000068df01007387 */ /* 0x0001e80000100800 */
[----:B------:R0:W-:Y:S01]  /*8150*/  STL [R1+0x68], R223 ;  /* 0x000068df01007387 */ /* 0x0001e20000100800 */
[----:B---3--:R-:W-:-:S03]  /*8160*/  LOP3.LUT R7, R7, 0x1, RZ, 0xfc, !PT ;  /* 0x0000000107077812 */ /* 0x008fc600078efcff */
[----:B------:R0:W-:Y:S04]  /*8170*/  STL [R1+0x68], R223 ;  /* 0x000068df01007387 */ /* 0x0001e80000100800 */
[----:B------:R0:W-:Y:S04]  /*8180*/  STL [R1+0x68], R223 ;  /* 0x000068df01007387 */ /* 0x0001e80000100800 */
[----:B------:R0:W-:Y:S04]  /*8190*/  STL [R1+0x68], R223 ;  /* 0x000068df01007387 */ /* 0x0001e80000100800 */
[----:B------:R0:W-:Y:S04]  /*81a0*/  STL [R1+0x204], R0 ;  /* 0x0002040001007387 */ /* 0x0001e80000100800 */
[----:B------:R0:W-:Y:S04]  /*81b0*/  STL.64 [R1+0x210], R16 ;  /* 0x0002101001007387 */ /* 0x0001e80000100a00 */
[----:B----4-:R0:W-:Y:S04]  /*81c0*/  STL [R1+0x230], R153 ;  /* 0x0002309901007387 */ /* 0x0101e80000100800 */
[----:B--2---:R0:W-:Y:S04]  /*81d0*/  STL [R1+0x234], R111 ;  /* 0x0002346f01007387 */ /* 0x0041e80000100800 */
        /* <DEDUP_REMOVED lines=126> */
[----:B------:R-:W-:Y:S01]  /*89c0*/  ISETP.NE.AND P0, PT, R7, 0x3, PT ;  /* 0x000000030700780c */ /* 0x000fe20003f05270 */
[----:B------:R-:W-:-:S12]  /*89d0*/  BSSY B0, `(.L_x_11253) ;  /* 0x0000003000007945 */ /* 0x000fd80003800000 */
[----:B0-----:R-:W-:Y:S05]  /*89e0*/  @!P0 BRA `(.L_x_11254) ;  /* 0x0000000000048947 */ /* 0x001fea0003800000 */
[----:B------:R-:W-:Y:S01]  /*89f0*/  BPT.TRAP 0x1 ;  /* 0x000000040000795c */ /* 0x000fe20000300000 */
.L_x_11254:
[----:B------:R-:W-:Y:S05]  /*8a00*/  BSYNC B0 ;  /* 0x0000000000007941 */ /* 0x000fea0003800000 */
.L_x_11253:
        /* <DEDUP_REMOVED lines=11> */
[----:B------:R-:W-:-:S06]  /*8ac0*/  UIADD3 UR44, UR44, -0x2, URZ ;  /* 0xfffffffe2c2c7890 */ /* 0x000fcc000fffe03f */
[----:B------:R-:W-:Y:S02]  /*8ad0*/  IMAD.U32 R10, RZ, RZ, UR44 ;  /* 0x0000002cff0a7e24 */ /* 0x000fe4000f8e00ff */
[----:B--2---:R-:W-:-:S04]  /*8ae0*/  IMAD.SHL.U32 R0, R0, 0x80, RZ ;  /* 0x0000008000007824 */ /* 0x004fc800078e00ff */
[----:B------:R-:W-:Y:S01]  /*8af0*/  @P0 IMAD.HI.U32 R5, R0, R5, RZ ;  /* 0x0000000500050227 */ /* 0x000fe200078e00ff */
[----:B------:R-:W-:-:S03]  /*8b00*/  PLOP3.LUT P0, PT, PT, PT, UP0, 0x40, 0x0 ;  /* 0x000000000000781c */ /* 0x000fc60003f0e808 */
[----:B------:R-:W-:Y:S01]  /*8b10*/  IMAD.MOV.U32 R4, RZ, RZ, R0 ;  /* 0x000000ffff047224 */ /* 0x000fe200078e0000 */
[----:B------:R-:W-:-:S05]  /*8b20*/  @P1 SHF.R.U32.HI R4, RZ, R226, R5 ;  /* 0x000000e2ff041219 */ /* 0x000fca0000011605 */
[----:B------:R-:W-:-:S04]  /*8b30*/  VIADD R5, R4, UR43 ;  /* 0x0000002b04057c36 */ /* 0x000fc80008000000 */
        /* <DEDUP_REMOVED lines=12> */
.L_x_11257:
[----:B------:R-:W-:-:S13]  /*8c00*/  ISETP.NE.AND P0, PT, R3, 0x1, PT ;  /* 0x000000010300780c */ /* 0x000fda0003f05270 */
[----:B------:R-:W-:-:S05]  /*8c10*/  @P0 IMAD.HI.U32 R12, R4, R12, RZ ;  /* 0x0000000c040c0227 */ /* 0x000fca00078e00ff */
[----:B------:R-:W-:-:S07]  /*8c20*/  @P0 SHF.R.U32.HI R4, RZ, R13, R12 ;  /* 0x0000000dff040219 */ /* 0x000fce000001160c */
.L_x_11258:
[----:B------:R-:W-:Y:S05]  /*8c30*/  BSYNC B0 ;  /* 0x0000000000007941 */ /* 0x000fea0003800000 */
.L_x_11256:
[----:B------:R-:W-:-:S05]  /*8c40*/  IMAD R3, R4, R3, R3 ;  /* 0x0000000304037224 */ /* 0x000fca00078e0203 */
[----:B------:R-:W-:-:S07]  /*8c50*/  VIMNMX R2, R2, R3, PT ;  /* 0x0000000302027248 */ /* 0x000fce0003fe0100 */
.L_x_11255:
[----:B------:R-:W-:Y:S01]  /*8c60*/  IMAD.HI R2, R2, 0x2aaaaaab, RZ ;  /* 0x2aaaaaab02027827 */ /* 0x000fe200078e02ff */
[----:B------:R-:W-:Y:S04]  /*8c70*/  BSSY B1, `(.L_x_11259) ;  /* 0x000000f000017945 */ /* 0x000fe80003800000 */
[----:B------:R-:W-:-:S04]  /*8c80*/  SHF.R.U32.HI R3, RZ, 0x1f, R2 ;  /* 0x0000001fff037819 */ /* 0x000fc80000011602 */
[----:B------:R-:W-:-:S04]  /*8c90*/  LEA.HI.SX32 R3, R2, R3, 0x1c ;  /* 0x0000000302037211 */ /* 0x000fc800078fe2ff */
[----:B------:R-:W-:-:S04]  /*8ca0*/  VIMNMX R188, R3, UR40, !PT ;  /* 0x0000002803bc7c48 */ /* 0x000fc8000ffe0100 */
[----:B------:R-:W-:-:S13]  /*8cb0*/  ISETP.GE.AND P0, PT, R10, R188, PT ;  /* 0x000000bc0a00720c */ /* 0x000fda0003f06270 */
[----:B------:R-:W-:Y:S05]  /*8cc0*/  @!P0 BRA `(.L_x_11260) ;  /* 0x0000000000248947 */ /* 0x000fea0003800000 */
[----:B------:R-:W-:Y:S01]  /*8cd0*/  BSSY B0, `(.L_x_11261) ;  /* 0x0000006000007945 */ /* 0x000fe20003800000 */
.L_x_11262:
[----:B------:R-:W-:-:S07]  /*8ce0*/  MOV R190, 0x8d00 ;  /* 0x00008d0000be7802 */ /* 0x000fce0000000f00 */
[----:B------:R-:W-:Y:S05]  /*8cf0*/  CALL.REL.NOINC `($_ZN7cutlass13device_kernelIN5flash11enable_sm90INS1_16FlashAttnFwdSm90INS1_25CollectiveMainloopFwdSm90ILi2EN4cute5tupleIJNS5_1CILi1EEES8_S8_EEENS6_IJNS7_ILi128EEENS7_ILi96EEENS7_ILi64EEEEEELi256ENS_6half_tEfNS_4arch4Sm90ELb0ELb1ELb0ELb0ELb1ELb0ELb1ELb1ELb0ELb1ELb1ELb0EEENS1_21CollectiveEpilogueFwdINS6_IJSA_NS7_ILi256EEESB_EEES9_SE_SG_Li256ELb0ELb1ELb1ELb0EEENS1_19SingleTileSchedulerILb0ELb1ELb1ELi128EEEEEEEEEvNT_6ParamsE$_ZZN5flash25CollectiveMainloopFwdSm90ILi2EN4cute5tupleIJNS1_1CILi1EEES4_S4_EEENS2_IJNS3_ILi128EEENS3_ILi96EEENS3_ILi64EEEEEELi256EN7cutlass6half_tEfNSA_4arch4Sm90ELb0ELb1ELb0ELb0ELb1ELb0ELb1ELb1ELb0ELb1ELb1ELb0EE3mmaINS_16FlashAttnFwdSm90ISE_NS_21CollectiveEpilogueFwdINS2_IJS6_NS3_ILi256EEES7_EEES5_SB_SD_Li256ELb0ELb1ELb1ELb0EEENS_19SingleTileSchedulerILb0ELb1ELb1ELi128EEEE13SharedStorageENS1_6TensorINS1_11ArrayEngineIfLm128EEENS1_6LayoutINS2_IJNS2_IJNS3_ILi2EEEST_NS3_ILi32EEEEEES4_S4_EEENS2_IJNS2_IJS4_ST_NS3_ILi4EEEEEENS3_ILi0EEESZ_EEEEEEENS_7SoftmaxILi2ELi0EEEEEbRKNSE_6ParamsENSA_13PipelineAsyncILi2EEES19_RNSA_13PipelineStateILj2EEERT0_RT1_iRiRKNS_16SeqlenInfoQKNewKILb0ELb0EEENS2_IJiiiiEEERT_ENKUliT_T0_T1_E_clIZSF_ISO_S12_S14_EbS17_S19_S19_S1C_S1E_S1G_iS1H_S1L_S1M_S1O_EUlRS1P_iE1_NS3_ILb0EEENS3_ILb1EEEEEDaiS1P_S1Q_S1R_) ;  /* 0x0000031c00487944 */ /* 0x000fea0003c00000 */
[C---:B------:R-:W-:Y:S01]  /*8d00*/  ISETP.GT.AND P0, PT, R10.reuse, R188, PT ;  /* 0x000000bc0a00720c */ /* 0x040fe20003f04270 */
[----:B------:R-:W-:-:S12]  /*8d10*/  VIADD R10, R10, 0xffffffff ;  /* 0xffffffff0a0a7836 */ /* 0x000fd80000000000 */
[----:B------:R-:W-:Y:S05]  /*8d20*/  @P0 BRA `(.L_x_11262) ;  /* 0xfffffffc00ec0947 */ /* 0x000fea000383ffff */
[----:B------:R-:W-:Y:S05]  /*8d30*/  BSYNC B0 ;  /* 0x0000000000007941 */ /* 0x000fea0003800000 */
.L_x_11261:
[----:B------:R-:W2:Y:S02]  /*8d40*/  LDL R0, [R1+0x50] ;  /* 0x0000500001007983 */ /* 0x000ea40000100800 */
[----:B--2---:R-:W-:-:S07]  /*8d50*/  IMAD.SHL.U32 R0, R0, 0x80, RZ ;  /* 0x0000008000007824 */ /* 0x004fce00078e00ff */
.L_x_11260:
[----:B------:R-:W-:Y:S05]  /*8d60*/  BSYNC B1 ;  /* 0x0000000000017941 */ /* 0x000fea0003800000 */
.L_x_11259:
        /* <DEDUP_REMOVED lines=26> */
.L_x_11265:
[----:B------:R-:W-:Y:S02]  /*8f10*/  ULDC UR4, c[0x0][0xadc] ;  /* 0x0002b70000047ab9 */ /* 0x000fe40000000800 */
[----:B------:R-:W-:-:S05]  /*8f20*/  IMAD.U32 R5, RZ, RZ, UR4 ;  /* 0x00000004ff057e24 */ /* 0x000fca000f8e00ff */
[----:B------:R-:W-:-:S13]  /*8f30*/  ISETP.NE.AND P0, PT, R5, 0x1, PT ;  /* 0x000000010500780c */ /* 0x000fda0003f05270 */
[----:B------:R-:W0:Y:S02]  /*8f40*/  @P0 LDC.64 R6, c[0x0][0xae0] ;  /* 0x0002b800ff060b82 */ /* 0x000e240000000a00 */
[----:B0-----:R-:W-:-:S05]  /*8f50*/  @P0 IMAD.HI.U32 R4, R0, R6, RZ ;  /* 0x0000000600040227 */ /* 0x001fca00078e00ff */
[----:B------:R-:W-:-:S07]  /*8f60*/  @P0 SHF.R.U32.HI R0, RZ, R7, R4 ;  /* 0x00000007ff000219 */ /* 0x000fce0000011604 */
.L_x_11266:
[----:B------:R-:W-:Y:S05]  /*8f70*/  BSYNC B0 ;  /* 0x0000000000007941 */ /* 0x000fea0003800000 */
.L_x_11264:
[----:B------:R-:W-:-:S05]  /*8f80*/  IMAD R3, R0, R5, RZ ;  /* 0x0000000500037224 */ /* 0x000fca00078e02ff */
[----:B------:R-:W-:-:S07]  /*8f90*/  VIMNMX R2, R2, R3, !PT ;  /* 0x0000000302027248 */ /* 0x000fce0007fe0100 */
.L_x_11263:
[----:B------:R-:W-:Y:S01]  /*8fa0*/  VIADD R2, R2, 0x5f ;  /* 0x0000005f02027836 */ /* 0x000fe20000000000 */
[----:B------:R-:W-:-:S03]  /*8fb0*/  IADD3 R6, P1, R18, 0x28, RZ ;  /* 0x0000002812067810 */ /* 0x000fc60007f3e0ff */
[----:B------:R-:W-:-:S04]  /*8fc0*/  IMAD.HI R2, R2, 0x2aaaaaab, RZ ;  /* 0x2aaaaaab02027827 */ /* 0x000fc800078e02ff */
[----:B------:R-:W-:Y:S01]  /*8fd0*/  IMAD.X R7, RZ, RZ, R19, P1 ;  /* 0x000000ffff077224 */ /* 0x000fe200008e0613 */
[----:B------:R-:W-:Y:S01]  /*8fe0*/  SHF.R.U32.HI R3, RZ, 0x1f, R2 ;  /* 0x0000001fff037819 */ /* 0x000fe20000011602 */
[----:B------:R-:W-:Y:S02]  /*8ff0*/  IMAD.MOV.U32 R14, RZ, RZ, R6 ;  /* 0x000000ffff0e7224 */ /* 0x000fe400078e0006 */
[----:B------:R-:W-:Y:S01]  /*9000*/  IMAD.MOV.U32 R15, RZ, RZ, R7 ;  /* 0x000000ffff0f7224 */ /* 0x000fe200078e0007 */
[----:B------:R-:W-:-:S04]  /*9010*/  LEA.HI.SX32 R3, R2, R3, 0x1c ;  /* 0x0000000302037211 */ /* 0x000fc800078fe2ff */
[----:B------:R-:W-:-:S04]  /*9020*/  VIMNMX R222, R3, UR40, !PT ;  /* 0x0000002803de7c48 */ /* 0x000fc8000ffe0100 */
[----:B------:R-:W-:-:S13]  /*9030*/  ISETP.GE.AND P0, PT, R10, R222, PT ;  /* 0x000000de0a00720c */ /* 0x000fda0003f06270 */
[----:B------:R-:W-:Y:S05]  /*9040*/  @!P0 BRA `(.L_x_11267) ;  /* 0x000001ac00108947 */ /* 0x000fea0003800000 */
[----:B------:R0:W5:Y:S01]  /*9050*/  LDL.64 R14, [R1+0x190] ;  /* 0x00019000010e7983 */ /* 0x0001620000100a00 */
[----:B------:R-:W-:-:S07]  /*9060*/  IMAD.MOV.U32 R196, RZ, RZ, R10 ;  /* 0x000000ffffc47224 */ /* 0x000fce00078e000a */
.L_x_11286:
[----:B------:R-:W2:Y:S04]  /*9070*/  LDL R2, [R1+0x1f0] ;  /* 0x0001f00001027983 */ /* 0x000ea80000100800 */
[----:B------:R-:W3:Y:S04]  /*9080*/  LDL R0, [R1+0x1f8] ;  /* 0x0001f80001007983 */ /* 0x000ee80000100800 */
[----:B-1----:R-:W4:Y:S01]  /*9090*/  LDL R3, [R1] ;  /* 0x0000000001037983 */ /* 0x002f220000100800 */
[----:B--2---:R-:W-:-:S05]  /*90a0*/  VIADD R2, R2, 0x1 ;  /* 0x0000000102027836 */ /* 0x004fca0000000000 */
[----:B------:R-:W-:-:S13]  /*90b0*/  ISETP.NE.AND P0, PT, R2, 0x2, PT ;  /* 0x000000020200780c */ /* 0x000fda0003f05270 */
[----:B-----5:R1:W5:Y:S04]  /*90c0*/  @P0 LDL R4, [R1+0x1f4] ;  /* 0x0001f40001040983 */ /* 0x0203680000100800 */
        /* <DEDUP_REMOVED lines=9> */
[----:B---3--:R-:W-:-:S02]  /*9160*/  @!P0 IMAD.MOV.U32 R2, RZ, RZ, RZ ;  /* 0x000000ffff028224 */ /* 0x008fc400078e00ff */
[----:B------:R-:W-:Y:S02]  /*9170*/  IMAD.MOV.U32 R16, RZ, RZ, R6 ;  /* 0x000000ffff107224 */ /* 0x000fe400078e0006 */
[----:B------:R-:W-:Y:S01]  /*9180*/  IMAD.MOV.U32 R17, RZ, RZ, R7 ;  /* 0x000000ffff117224 */ /* 0x000fe200078e0007 */
[----:B--2---:R-:W-:-:S05]  /*9190*/  @!P0 LOP3.LUT R4, R5, 0x1, RZ, 0x3c, !PT ;  /* 0x0000000105048812 */ /* 0x004fca00078e3cff */
[----:B------:R1:W-:Y:S01]  /*91a0*/  @!P0 STL [R1+0x1f4], R4 ;  /* 0x0001f40401008387 */ /* 0x0003e20000100800 */
[----:B------:R-:W-:Y:S05]  /*91b0*/  @!P1 BRA `(.L_x_11269) ;  /* 0x0000000000049947 */ /* 0x000fea0003800000 */
[----:B------:R-:W-:Y:S01]  /*91c0*/  BPT.TRAP 0x1 ;  /* 0x000000040000795c */ /* 0x000fe20000300000 */
.L_x_11269:
[----:B------:R-:W-:Y:S05]  /*91d0*/  BSYNC B0 ;  /* 0x0000000000007941 */ /* 0x000fea0003800000 */
.L_x_11268:
[----:B------:R-:W2:Y:S01]  /*91e0*/  LDL.64 R6, [R1+0x18] ;  /* 0x0000180001067983 */ /* 0x000ea20000100a00 */
[----:B-----5:R-:W-:Y:S02]  /*91f0*/  SHF.L.U32 R5, R4, 0x1f, RZ ;  /* 0x0000001f04057819 */ /* 0x020fe400000006ff */
[----:B--2---:R-:W-:-:S05]  /*9200*/  MOV R3, R6 ;  /* 0x0000000600037202 */ /* 0x004fca0000000f00 */
[----:B------:R-:W-:-:S04]  /*9210*/  IMAD R2, R2, 0x8, R3 ;  /* 0x0000000802027824 */ /* 0x000fc800078e0203 */
[----:B------:R2:W3:Y:S01]  /*9220*/  SYNCS.PHASECHK.TRANS64.TRYWAIT P0, [R2+URZ], R5 ;  /* 0x00000005020075a7 */ /* 0x0004e2000800017f */
[----:B------:R2:W5:Y:S01]  /*9230*/  LDL.64 R6, [R1+0x1f0] ;  /* 0x0001f00001067983 */ /* 0x0005620000100a00 */
[----:B------:R-:W-:Y:S04]  /*9240*/  BSSY B0, `(.L_x_11270) ;  /* 0x0000003000007945 */ /* 0x000fe80003800000 */
[----:B------:R-:W-:Y:S05]  /*9250*/  @!P1 BRA `(.L_x_11271) ;  /* 0x0000000000049947 */ /* 0x000fea0003800000 */
[----:B------:R-:W-:Y:S01]  /*9260*/  BPT.TRAP 0x1 ;  /* 0x000000040000795c */ /* 0x000fe20000300000 */
.L_x_11271:
[----:B------:R-:W-:Y:S05]  /*9270*/  BSYNC B0 ;  /* 0x0000000000007941 */ /* 0x000fea0003800000 */
.L_x_11270:
[----:B------:R-:W-:Y:S04]  /*9280*/  BSSY B0, `(.L_x_11272) ;  /* 0x0000006000007945 */ /* 0x000fe80003800000 */
[----:B---3--:R-:W-:Y:S05]  /*9290*/  @P0 BRA `(.L_x_11273) ;  /* 0x0000000000100947 */ /* 0x008fea0003800000 */
[----:B-----5:R-:W-:Y:S01]  /*92a0*/  IMAD R6, R6, 0x8, R3 ;  /* 0x0000000806067824 */ /* 0x020fe200078e0203 */
[----:B------:R-:W-:-:S04]  /*92b0*/  SHF.L.U32 R7, R7, 0x1f, RZ ;  /* 0x0000001f07077819 */ /* 0x000fc800000006ff */
[----:B------:R-:W3:Y:S02]  /*92c0*/  SYNCS.PHASECHK.TRANS64.TRYWAIT P0, [R6+URZ], R7 ;  /* 0x00000007060075a7 */ /* 0x000ee4000800017f */
[----:B---3--:R-:W-:Y:S05]  /*92d0*/  @!P0 BRA `(.L_x_11274) ;  /* 0x000002dc00548947 */ /* 0x008fea0003800000 */
.L_x_11273:
[----:B------:R-:W-:Y:S05]  /*92e0*/  BSYNC B0 ;  /* 0x0000000000007941 */ /* 0x000fea0003800000 */
.L_x_11272:
[----:B---3-5:R-:W3:Y:S04]  /*92f0*/  LDL R7, [R1+0x1f0] ;  /* 0x0001f00001077983 */ /* 0x028ee80000100800 */
[----:B--2---:R-:W3:Y:S01]  /*9300*/  LDL.64 R2, [R1+0x80] ;  /* 0x0000800001027983 */ /* 0x004ee20000100a00 */
[----:B------:R-:W-:Y:S05]  /*9310*/  WARPSYNC.ALL ;  /* 0x0000000000007948 */ /* 0x000fea0003800000 */
[----:B------:R-:W2:Y:S04]  /*9320*/  LDL.64 R12, [R1+0x78] ;  /* 0x00007800010c7983 */ /* 0x000ea80000100a00 */
[----:B-1----:R-:W4:Y:S04]  /*9330*/  LDL.64 R4, [R1+0x78] ;  /* 0x0000780001047983 */ /* 0x002f280000100a00 */
[----:B------:R-:W4:Y:S01]  /*9340*/  LDL.64 R8, [R1+0x78] ;  /* 0x0000780001087983 */ /* 0x000f220000100a00 */
[----:B---3--:R-:W-:Y:S01]  /*9350*/  IMAD R2, R7, 0x300, R2 ;  /* 0x0000030007027824 */ /* 0x008fe200078e0202 */
[----:B------:R-:W-:-:S02]  /*9360*/  R2UR UR7, R3 ;  /* 0x00000000030772ca */ /* 0x000fc400000e0000 */
[----:B------:R-:W3:Y:S01]  /*9370*/  LDL.64 R10, [R1+0x78] ;  /* 0x00007800010a7983 */ /* 0x000ee20000100a00 */
[----:B------:R-:W-:Y:S01]  /*9380*/  WARPGROUP.ARRIVE ;  /* 0x00000000000079c5 */ /* 0x000fe20000000000 */
[C---:B------:R-:W-:Y:S01]  /*9390*/  R2UR UR6, R2.reuse ;  /* 0x00000000020672ca */ /* 0x040fe200000e0000 */
[----:B------:R-:W-:Y:S01]  /*93a0*/  IMAD.MOV.U32 R223, RZ, RZ, 0x1 ;  /* 0x00000001ffdf7424 */ /* 0x000fe200078e00ff */
[----:B------:R1:W-:Y:S04]  /*93b0*/  STL [R1+0x60], RZ ;  /* 0x000060ff01007387 */ /* 0x0003e80000100800 */
[----:B------:R1:W-:Y:S04]  /*93c0*/  STL [R1+0x60], R223 ;  /* 0x000060df01007387 */ /* 0x0003e80000100800 */
[----:B------:R1:W-:Y:S04]  /*93d0*/  STL [R1+0x60], R223 ;  /* 0x000060df01007387 */ /* 0x0003e80000100800 */
[----:B------:R1:W-:Y:S04]  /*93e0*/  STL [R1+0x60], R223 ;  /* 0x000060df01007387 */ /* 0x0003e80000100800 */
[----:B------:R1:W-:Y:S01]  /*93f0*/  STL [R1+0x60], R223 ;  /* 0x000060df01007387 */ /* 0x0003e20000100800 */
[----:B------:R-:W-:-:S02]  /*9400*/  VIADD R6, R2, 0x2 ;  /* 0x0000000202067836 */ /* 0x000fc40000000000 */
[----:B------:R-:W-:Y:S01]  /*9410*/  IMAD.MOV.U32 R7, RZ, RZ, R3 ;  /* 0x000000ffff077224 */ /* 0x000fe200078e0003 */
[----:B--2---:R-:W-:Y:S02]  /*9420*/  R2UR UR4, R12 ;  /* 0x000000000c0472ca */ /* 0x004fe400000e0000 */
[----:B------:R-:W-:Y:S01]  /*9430*/  R2UR UR5, R13 ;  /* 0x000000000d0572ca */ /* 0x000fe200000e0000 */
[----:B----4-:R-:W-:Y:S01]  /*9440*/  VIADD R4, R4, 0x2 ;  /* 0x0000000204047836 */ /* 0x010fe20000000000 */
[----:B------:R1:W5:Y:S11]  /*9450*/  LDL.64 R12, [R1+0x1f0] ;  /* 0x0001f000010c7983 */ /* 0x0003760000100a00 */
[----:B------:R-:W-:Y:S01]  /*9460*/  HGMMA.64x96x16.F32 R144, gdesc[UR4], RZ, !UPT, gsb0 ;  /* 0x01600000049079f0 */ /* 0x000fe2000c0008ff */
[----:B------:R-:W-:-:S02]  /*9470*/  R2UR UR6, R6 ;  /* 0x00000000060672ca */ /* 0x000fc400000e0000 */
[----:B------:R-:W-:Y:S02]  /*9480*/  R2UR UR7, R7 ;  /* 0x00000000070772ca */ /* 0x000fe400000e0000 */
[----:B------:R-:W-:Y:S02]  /*9490*/  R2UR UR4, R4 ;  /* 0x00000000040472ca */ /* 0x000fe400000e0000 */
[----:B------:R-:W-:Y:S01]  /*94a0*/  R2UR UR5, R5 ;  /* 0x00000000050572ca */ /* 0x000fe200000e0000 */
[----:B------:R-:W-:Y:S02]  /*94b0*/  WARPGROUP.DEPBAR.LE gsb0, 0x0 ;  /* 0x00008000000079c5 */ /* 0x000fe40000010000 */
[----:B------:R-:W2:Y:S01]  /*94c0*/  LD.E R0, desc[UR36][R16.64] ;  /* 0x0000002410007980 */ /* 0x000ea2000c101900 */
[----:B------:R-:W-:-:S09]  /*94d0*/  WARPGROUP.ARRIVE ;  /* 0x00000000000079c5 */ /* 0x000fd20000000000 */
[----:B------:R-:W-:Y:S01]  /*94e0*/  HGMMA.64x96x16.F32 R144, gdesc[UR4], R144, gsb0 ;  /* 0x01600000049079f0 */ /* 0x000fe20008000890 */
[----:B------:R-:W-:Y:S02]  /*94f0*/  VIADD R8, R8, 0x4 ;  /* 0x0000000408087836 */ /* 0x000fe40000000000 */
[----:B------:R-:W-:Y:S02]  /*9500*/  VIADD R4, R2, 0x4 ;  /* 0x0000000402047836 */ /* 0x000fe40000000000 */
[----:B------:R-:W-:Y:S01]  /*9510*/  IMAD.MOV.U32 R5, RZ, RZ, R3 ;  /* 0x000000ffff057224 */ /* 0x000fe200078e0003 */
[----:B------:R-:W-:Y:S02]  /*9520*/  R2UR UR4, R8 ;  /* 0x00000000080472ca */ /* 0x000fe400000e0000 */
[----:B------:R-:W-:Y:S02]  /*9530*/  R2UR UR6, R4 ;  /* 0x00000000040672ca */ /* 0x000fe400000e0000 */
[----:B------:R-:W-:-:S02]  /*9540*/  R2UR UR7, R5 ;  /* 0x00000000050772ca */ /* 0x000fc400000e0000 */
[----:B------:R-:W-:Y:S01]  /*9550*/  R2UR UR5, R9 ;  /* 0x00000000090572ca */ /* 0x000fe200000e0000 */
[----:B------:R-:W-:Y:S01]  /*9560*/  VIADD R2, R2, 0x6 ;  /* 0x0000000602027836 */ /* 0x000fe20000000000 */
[----:B------:R-:W-:Y:S02]  /*9570*/  WARPGROUP.DEPBAR.LE gsb0, 0x0 ;  /* 0x00008000000079c5 */ /* 0x000fe40000010000 */
[----:B------:R-:W-:-:S09]  /*9580*/  WARPGROUP.ARRIVE ;  /* 0x00000000000079c5 */ /* 0x000fd20000000000 */
[----:B------:R-:W-:Y:S01]  /*9590*/  HGMMA.64x96x16.F32 R144, gdesc[UR4], R144, gsb0 ;  /* 0x01600000049079f0 */ /* 0x000fe20008000890 */
[----:B---3--:R-:W-:Y:S01]  /*95a0*/  VIADD R10, R10, 0x6 ;  /* 0x000000060a0a7836 */ /* 0x008fe20000000000 */
[----:B------:R-:W-:Y:S02]  /*95b0*/  R2UR UR6, R2 ;  /* 0x00000000020672ca */ /* 0x000fe400000e0000 */
[----:B------:R-:W-:Y:S02]  /*95c0*/  R2UR UR7, R3 ;  /* 0x00000000030772ca */ /* 0x000fe400000e0000 */
[----:B------:R-:W-:Y:S02]  /*95d0*/  R2UR UR4, R10 ;  /* 0x000000000a0472ca */ /* 0x000fe400000e0000 */
[----:B------:R-:W-:Y:S01]  /*95e0*/  R2UR UR5, R11 ;  /* 0x000000000b0572ca */ /* 0x000fe200000e0000 */
[----:B------:R-:W-:Y:S02]  /*95f0*/  WARPGROUP.DEPBAR.LE gsb0, 0x0 ;  /* 0x00008000000079c5 */ /* 0x000fe40000010000 */
[----:B------:R-:W-:-:S10]  /*9600*/  WARPGROUP.ARRIVE ;  /* 0x00000000000079c5 */ /* 0x000fd40000000000 */
[----:B------:R-:W-:Y:S01]  /*9610*/  HGMMA.64x96x16.F32 R144, gdesc[UR4], R144, gsb0 ;  /* 0x01600000049079f0 */ /* 0x000fe20008000890 */
[----:B------:R-:W-:Y:S01]  /*9620*/  BSSY B0, `(.L_x_11275) ;  /* 0x0000006000007945 */ /* 0x000fe20003800000 */
[----:B--2---:R-:W-:-:S04]  /*9630*/  LOP3.LUT R0, R0, 0x1, RZ, 0xfc, !PT ;  /* 0x0000000100007812 */ /* 0x004fc800078efcff */
[----:B------:R-:W-:Y:S01]  /*9640*/  ISETP.NE.AND P0, PT, R0, 0x3, PT ;  /* 0x000000030000780c */ /* 0x000fe20003f05270 */
[----:B------:R-:W-:-:S12]  /*9650*/  WARPGROUP.DEPBAR.LE gsb0, 0x0 ;  /* 0x00008000000079c5 */ /* 0x000fd80000010000 */
[----:B-1----:R-:W-:Y:S05]  /*9660*/  @!P0 BRA `(.L_x_11276) ;  /* 0x0000000000048947 */ /* 0x002fea0003800000 */
[----:B------:R-:W-:Y:S01]  /*9670*/  BPT.TRAP 0x1 ;  /* 0x000000040000795c */ /* 0x000fe20000300000 */
.L_x_11276:
[----:B------:R-:W-:Y:S05]  /*9680*/  BSYNC B0 ;  /* 0x0000000000007941 */ /* 0x000fea0003800000 */
.L_x_11275:
[----:B------:R-:W2:Y:S01]  /*9690*/  LD.E.64 R2, desc[UR36][R16.64+0x18] ;  /* 0x0000182410027980 */ /* 0x000ea2000c101b00 */
[----:B-----5:R-:W-:Y:S02]  /*96a0*/  SHF.L.U32 R13, R13, 0x1f, RZ ;  /* 0x0000001f0d0d7819 */ /* 0x020fe400000006ff */
[----:B--2---:R-:W-:-:S05]  /*96b0*/  MOV R3, R2 ;  /* 0x0000000200037202 */ /* 0x004fca0000000f00 */
[----:B------:R-:W-:-:S04]  /*96c0*/  IMAD R0, R12, 0x8, R3 ;  /* 0x000000080c007824 */ /* 0x000fc800078e0203 */
[----:B------:R1:W2:Y:S01]  /*96d0*/  SYNCS.PHASECHK.TRANS64.TRYWAIT P0, [R0+URZ], R13 ;  /* 0x0000000d000075a7 */ /* 0x0002a2000800017f */
[----:B------:R-:W3:Y:S01]  /*96e0*/  LD.E R2, desc[UR36][R16.64] ;  /* 0x0000002410027980 */ /* 0x000ee2000c101900 */
[----:B------:R-:W-:Y:S01]  /*96f0*/  BSSY B0, `(.L_x_11277) ;  /* 0x0000005000007945 */ /* 0x000fe20003800000 */
[----:B---3--:R-:W-:-:S04]  /*9700*/  LOP3.LUT R2, R2, 0x1, RZ, 0xfc, !PT ;  /* 0x0000000102027812 */ /* 0x008fc800078efcff */
[----:B------:R-:W-:-:S13]  /*9710*/  ISETP.NE.AND P1, PT, R2, 0x3, PT ;  /* 0x000000030200780c */ /* 0x000fda0003f25270 */
[----:B-12---:R-:W-:Y:S05]  /*9720*/  @!P1 BRA `(.L_x_11278) ;  /* 0x0000000000049947 */ /* 0x006fea0003800000 */
[----:B------:R-:W-:Y:S01]  /*9730*/  BPT.TRAP 0x1 ;  /* 0x000000040000795c */ /* 0x000fe20000300000 */
.L_x_11278:
[----:B------:R-:W-:Y:S05]  /*9740*/  BSYNC B0 ;  /* 0x0000000000007941 */ /* 0x000fea0003800000 */
.L_x_11277:
[----:B------:R-:W-:Y:S04]  /*9750*/  BSSY B0, `(.L_x_11279) ;  /* 0x0000007000007945 */ /* 0x000fe80003800000 */
[----:B------:R-:W-:Y:S05]  /*9760*/  @P0 BRA `(.L_x_11280) ;  /* 0x0000000000140947 */ /* 0x000fea0003800000 */
[----:B------:R-:W2:Y:S02]  /*9770*/  LD.E.64 R2, desc[UR36][R16.64+0x18] ;  /* 0x0000182410027980 */ /* 0x000ea4000c101b00 */
[----:B--2---:R-:W-:-:S05]  /*9780*/  MOV R3, R2 ;  /* 0x0000000200037202 */ /* 0x004fca0000000f00 */
[----:B------:R-:W-:-:S04]  /*9790*/  IMAD R12, R12, 0x8, R3 ;  /* 0x000000080c0c7824 */ /* 0x000fc800078e0203 */
[----:B------:R-:W1:Y:S02]  /*97a0*/  SYNCS.PHASECHK.TRANS64.TRYWAIT P0, [R12+URZ], R13 ;  /* 0x0000000d0c0075a7 */ /* 0x000e64000800017f */
[----:B-1----:R-:W-:Y:S05]  /*97b0*/  @!P0 BRA `(.L_x_11281) ;  /* 0x000002d800308947 */ /* 0x002fea0003800000 */
.L_x_11280:
[----:B------:R-:W-:Y:S05]  /*97c0*/  BSYNC B0 ;  /* 0x0000000000007941 */ /* 0x000fea0003800000 */
.L_x_11279:
[----:B-1----:R-:W2:Y:S04]  /*97d0*/  LDL R13, [R1+0x1f0] ;  /* 0x0001f000010d7983 */ /* 0x002ea80000100800 */
[----:B------:R-:W2:Y:S04]  /*97e0*/  LDL.64 R2, [R1+0xf8] ;  /* 0x0000f80001027983 */ /* 0x000ea80000100a00 */
[----:B------:R-:W3:Y:S04]  /*97f0*/  LDL R0, [R1+0x70] ;  /* 0x0000700001007983 */ /* 0x000ee80000100800 */
[----:B------:R-:W4:Y:S04]  /*9800*/  LDL.64 R4, [R1+0xf0] ;  /* 0x0000f00001047983 */ /* 0x000f280000100a00 */
[----:B------:R-:W4:Y:S04]  /*9810*/  LDL.64 R6, [R1+0xf0] ;  /* 0x0000f00001067983 */ /* 0x000f280000100a00 */
[----:B------:R-:W4:Y:S04]  /*9820*/  LDL.64 R8, [R1+0xf0] ;  /* 0x0000f00001087983 */ /* 0x000f280000100a00 */
[----:B------:R-:W4:Y:S01]  /*9830*/  LDL.64 R10, [R1+0xf0] ;  /* 0x0000f000010a7983 */ /* 0x000f220000100a00 */
[----:B------:R-:W-:Y:S05]  /*9840*/  WARPSYNC.ALL ;  /* 0x0000000000007948 */ /* 0x000fea0003800000 */
[----:B------:R-:W-:Y:S01]  /*9850*/  WARPGROUP.ARRIVE ;  /* 0x00000000000079c5 */ /* 0x000fe20000000000 */
[----:B--2---:R-:W-:Y:S01]  /*9860*/  IMAD R2, R13, 0xc00, R2 ;  /* 0x00000c000d027824 */ /* 0x004fe200078e0202 */
[----:B------:R-:W-:Y:S01]  /*9870*/  R2UR UR7, R3 ;  /* 0x00000000030772ca */ /* 0x000fe200000e0000 */
[----:B------:R-:W2:Y:S01]  /*9880*/  LDL.64 R12, [R1+0xf0] ;  /* 0x0000f000010c7983 */ /* 0x000ea20000100a00 */
[----:B---3--:R-:W-:-:S02]  /*9890*/  ISETP.NE.U32.AND P0, PT, R0, RZ, PT ;  /* 0x000000ff0000720c */ /* 0x008fc40003f05070 */
        /* <DEDUP_REMOVED lines=131> */
[----:B------:R-:W-:Y:S01]  /*a0d0*/  R2UR UR6, R4 ;  /* 0x00000000040672ca */ /* 0x000fe200000e0000 */
[----:B------:R-:W2:Y:S01]  /*a0e0*/  LDL R12, [R1] ;  /* 0x00000000010c7983 */ /* 0x000ea20000100800 */
        /* <DEDUP_REMOVED lines=53> */
[----:B------:R-:W-:Y:S01]  /*a440*/  BSSY B0, `(.L_x_11282) ;  /* 0x0000005000007945 */ /* 0x000fe20003800000 */
[----:B------:R-:W-:-:S02]  /*a450*/  WARPGROUP.DEPBAR.LE gsb0, 0x0 ;  /* 0x00008000000079c5 */ /* 0x000fc40000010000 */
[----:B------:R1:W-:Y:S09]  /*a460*/  BAR.ARV R224, 0x100 ;  /* 0x000400e00000751d */ /* 0x0003f20000002000 */
[----:B-1----:R-:W-:Y:S05]  /*a470*/  @!P0 BRA `(.L_x_11283) ;  /* 0x0000000000048947 */ /* 0x002fea0003800000 */
[----:B------:R-:W-:Y:S01]  /*a480*/  BPT.TRAP 0x1 ;  /* 0x000000040000795c */ /* 0x000fe20000300000 */
.L_x_11283:
[----:B------:R-:W-:Y:S05]  /*a490*/  BSYNC B0 ;  /* 0x0000000000007941 */ /* 0x000fea0003800000 */
.L_x_11282:
[----:B------:R-:W2:Y:S04]  /*a4a0*/  LDL.64 R2, [R1+0x20] ;  /* 0x0000200001027983 */ /* 0x000ea80000100a00 */
[----:B------:R-:W-:Y:S04]  /*a4b0*/  STL [R1+0xfd4], R222 ;  /* 0x000fd4de01007387 */ /* 0x000fe80000100800 */
[----:B------:R-:W-:Y:S04]  /*a4c0*/  STL [R1+0xfd0], R196 ;  /* 0x000fd0c401007387 */ /* 0x000fe80000100800 */
[----:B------:R-:W-:Y:S04]  /*a4d0*/  STL [R1+0xcc4], R18 ;  /* 0x000cc41201007387 */ /* 0x000fe80000100800 */
[----:B------:R-:W-:Y:S04]  /*a4e0*/  STL [R1+0xcc0], R19 ;  /* 0x000cc01301007387 */ /* 0x000fe80000100800 */
[----:B------:R-:W-:Y:S04]  /*a4f0*/  STL [R1+0xcbc], R14 ;  /* 0x000cbc0e01007387 */ /* 0x000fe80000100800 */
[----:B------:R-:W-:Y:S01]  /*a500*/  STL [R1+0xcb8], R15 ;  /* 0x000cb80f01007387 */ /* 0x000fe20000100800 */
[----:B--2---:R-:W-:-:S05]  /*a510*/  MOV R3, R2 ;  /* 0x0000000200037202 */ /* 0x004fca0000000f00 */
[----:B-----5:R-:W-:-:S05]  /*a520*/  IMAD R0, R0, 0x8, R3 ;  /* 0x0000000800007824 */ /* 0x020fca00078e0203 */
[----:B------:R-:W-:-:S04]  /*a530*/  PRMT R0, R13, 0x654, R0 ;  /* 0x000006540d007816 */ /* 0x000fc80000000000 */
[----:B------:R1:W-:Y:S01]  /*a540*/  SYNCS.ARRIVE.TRANS64.RED.A1T0 RZ, [R0+URZ], RZ ;  /* 0x000000ff00ff79a7 */ /* 0x0003e2000810043f */
[----:B------:R-:W1:Y:S04]  /*a550*/  LDL.64 R28, [R1+0x200] ;  /* 0x00020000011c7983 */ /* 0x000e680000100a00 */
        /* <DEDUP_REMOVED lines=70> */
[----:B------:R-:W4:Y:S04]  /*a9c0*/  LDL.64 R24, [R1+0x3d8] ;  /* 0x0003d80001187983 */ /* 0x000f280000100a00 */
[----:B------:R-:W4:Y:S04]  /*a9d0*/  LDL.64 R16, [R1+0x3e8] ;  /* 0x0003e80001107983 */ /* 0x000f280000100a00 */
[----:B------:R-:W4:Y:S04]  /*a9e0*/  LDL.64 R10, [R1+0x3f8] ;  /* 0x0003f800010a7983 */ /* 0x000f280000100a00 */
[----:B------:R-:W4:Y:S01]  /*a9f0*/  LDL.64 R8, [R1+0x408] ;  /* 0x0004080001087983 */ /* 0x000f220000100a00 */
[----:B-1----:R-:W-:-:S03]  /*aa00*/  FMNMX.FTZ R0, R144, R28, !PT ;  /* 0x0000001c90007209 */ /* 0x002fc60007810000 */
[----:B------:R-:W4:Y:S01]  /*aa10*/  LDL.64 R6, [R1+0x418] ;  /* 0x0004180001067983 */ /* 0x000f220000100a00 */
[----:B------:R-:W-:-:S04]  /*aa20*/  FMNMX.FTZ R3, R145, R0, !PT ;  /* 0x0000000091037209 */ /* 0x000fc80007810000 */
[----:B------:R-:W-:-:S04]  /*aa30*/  FMNMX.FTZ R0, R148, R3, !PT ;  /* 0x0000000394007209 */ /* 0x000fc80007810000 */
[----:B------:R-:W-:-:S04]  /*aa40*/  FMNMX.FTZ R3, R149, R0, !PT ;  /* 0x0000000095037209 */ /* 0x000fc80007810000 */
[----:B------:R-:W-:-:S04]  /*aa50*/  FMNMX.FTZ R0, R152, R3, !PT ;  /* 0x0000000398007209 */ /* 0x000fc80007810000 */
[----:B------:R-:W-:-:S04]  /*aa60*/  FMNMX.FTZ R3, R153, R0, !PT ;  /* 0x0000000099037209 */ /* 0x000fc80007810000 */
[----:B------:R-:W-:-:S04]  /*aa70*/  FMNMX.FTZ R0, R156, R3, !PT ;  /* 0x000000039c007209 */ /* 0x000fc80007810000 */
[----:B------:R-:W-:Y:S02]  /*aa80*/  FMNMX.FTZ R3, R157, R0, !PT ;  /* 0x000000009d037209 */ /* 0x000fe40007810000 */
[----:B------:R-:W-:Y:S02]  /*aa90*/  FMNMX.FTZ R0, R146, R29, !PT ;  /* 0x0000001d92007209 */ /* 0x000fe40007810000 */
[----:B------:R-:W-:Y:S02]  /*aaa0*/  FMNMX.FTZ R2, R160, R3, !PT ;  /* 0x00000003a0027209 */ /* 0x000fe40007810000 */
[----:B------:R-:W-:Y:S02]  /*aab0*/  FMNMX.FTZ R3, R147, R0, !PT ;  /* 0x0000000093037209 */ /* 0x000fe40007810000 */
[----:B------:R-:W-:Y:S01]  /*aac0*/  FMNMX.FTZ R5, R161, R2, !PT ;  /* 0x00000002a1057209 */ /* 0x000fe20007810000 */
[----:B0-----:R-:W4:Y:S01]  /*aad0*/  LDL.LU.128 R144, [R1+0x55e0] ;  /* 0x0055e00001907983 */ /* 0x001f220000300c00 */
[----:B------:R-:W-:-:S04]  /*aae0*/  FMNMX.FTZ R0, R150, R3, !PT ;  /* 0x0000000396007209 */ /* 0x000fc80007810000 */
[----:B------:R-:W-:Y:S02]  /*aaf0*/  FMNMX.FTZ R3, R151, R0, !PT ;  /* 0x0000000097037209 */ /* 0x000fe40007810000 */
[----:B------:R-:W-:Y:S01]  /*ab00*/  FMNMX.FTZ R2, R164, R5, !PT ;  /* 0x00000005a4027209 */ /* 0x000fe20007810000 */
[----:B------:R-:W4:Y:S01]  /*ab10*/  LDL.LU.128 R148, [R1+0x55f0] ;  /* 0x0055f00001947983 */ /* 0x000f220000300c00 */
        /* <DEDUP_REMOVED lines=16> */
[----:B------:R-:W-:Y:S02]  /*ac20*/  FMNMX.FTZ R0, R170, R3, !PT ;  /* 0x00000003aa007209 */ /* 0x000fe40007810000 */
[----:B------:R-:W-:Y:S02]  /*ac30*/  FMNMX.FTZ R5, R173, R2, !PT ;  /* 0x00000002ad057209 */ /* 0x000fe40007810000 */
[----:B------:R-:W-:Y:S02]  /*ac40*/  FMNMX.FTZ R3, R171, R0, !PT ;  /* 0x00000000ab037209 */ /* 0x000fe40007810000 */
[----:B------:R-:W-:Y:S01]  /*ac50*/  FMNMX.FTZ R2, R176, R5, !PT ;  /* 0x00000005b0027209 */ /* 0x000fe20007810000 */
[----:B------:R-:W4:Y:S01]  /*ac60*/  LDL.LU.128 R168, [R1+0x5640] ;  /* 0x0056400001a87983 */ /* 0x000f220000300c00 */
[----:B------:R-:W-:-:S02]  /*ac70*/  FMNMX.FTZ R0, R174, R3, !PT ;  /* 0x00000003ae007209 */ /* 0x000fc40007810000 */
[----:B------:R-:W-:Y:S02]  /*ac80*/  FMNMX.FTZ R5, R177, R2, !PT ;  /* 0x00000002b1057209 */ /* 0x000fe40007810000 */
[----:B------:R-:W-:Y:S02]  /*ac90*/  FMNMX.FTZ R3, R175, R0, !PT ;  /* 0x00000000af037209 */ /* 0x000fe40007810000 */
[----:B------:R-:W-:Y:S01]  /*aca0*/  FMNMX.FTZ R2, R180, R5, !PT ;  /* 0x00000005b4027209 */ /* 0x000fe20007810000 */
[----:B------:R-:W4:Y:S01]  /*acb0*/  LDL.LU.128 R172, [R1+0x5650] ;  /* 0x0056500001ac7983 */ /* 0x000f220000300c00 */
[----:B------:R-:W-:Y:S02]  /*acc0*/  FMNMX.FTZ R0, R178, R3, !PT ;  /* 0x00000003b2007209 */ /* 0x000fe40007810000 */
[----:B------:R-:W-:Y:S02]  /*acd0*/  FMNMX.FTZ R5, R181, R2, !PT ;  /* 0x00000002b5057209 */ /* 0x000fe40007810000 */
[----:B------:R-:W-:-:S02]  /*ace0*/  FMNMX.FTZ R3, R179, R0, !PT ;  /* 0x00000000b3037209 */ /* 0x000fc40007810000 */
        /* <DEDUP_REMOVED lines=10> */
[----:B------:R-:W4:Y:S02]  /*ad90*/  LDL.LU.128 R184, [R1+0x5680] ;  /* 0x0056800001b87983 */ /* 0x000f240000300c00 */
[----:B------:R-:W-:Y:S02]  /*ada0*/  FMNMX.FTZ R0, R190, R3, !PT ;  /* 0x00000003be007209 */ /* 0x000fe40007810000 */
[----:B------:R-:W0:Y:S02]  /*adb0*/  SHFL.BFLY PT, R5, R2, 0x2, 0x1f ;  /* 0x0c401f0002057f89 */ /* 0x000e2400000e0000 */
[----:B------:R-:W-:-:S02]  /*adc0*/  FMNMX.FTZ R3, R191, R0, !PT ;  /* 0x00000000bf037209 */ /* 0x000fc40007810000 */
[----:B------:R-:W2:Y:S04]  /*add0*/  LDL R0, [R1+0x220] ;  /* 0x0002200001007983 */ /* 0x000ea80000100800 */
[----:B------:R-:W-:Y:S04]  /*ade0*/  STL.64 [R1+0x200], R2 ;  /* 0x0002000201007387 */ /* 0x000fe80000100a00 */
[----:B------:R-:W3:Y:S04]  /*adf0*/  LDL R143, [R1+0x204] ;  /* 0x00020400018f7983 */ /* 0x000ee80000100800 */
[----:B------:R-:W4:Y:S01]  /*ae00*/  LDL.LU.128 R188, [R1+0x5690] ;  /* 0x0056900001bc7983 */ /* 0x000f220000300c00 */
[----:B0-----:R-:W-:-:S05]  /*ae10*/  FMNMX.FTZ R5, R2, R5, !PT ;  /* 0x0000000502057209 */ /* 0x001fca0007810000 */
[----:B------:R-:W0:Y:S02]  /*ae20*/  SHFL.BFLY PT, R4, R5, 0x1, 0x1f ;  /* 0x0c201f0005047f89 */ /* 0x000e2400000e0000 */
[----:B0-----:R-:W-:-:S05]  /*ae30*/  FMNMX.FTZ R4, R5, R4, !PT ;  /* 0x0000000405047209 */ /* 0x001fca0007810000 */
[----:B------:R0:W-:Y:S04]  /*ae40*/  STL [R1+0x200], R4 ;  /* 0x0002000401007387 */ /* 0x0001e80000100800 */
[----:B------:R-:W2:Y:S04]  /*ae50*/  LDL R13, [R1+0x200] ;  /* 0x00020000010d7983 */ /* 0x000ea80000100800 */
[----:B0-----:R-:W4:Y:S04]  /*ae60*/  LDL.64 R4, [R1+0x428] ;  /* 0x0004280001047983 */ /* 0x001f280000100a00 */
[----:B---3--:R-:W0:Y:S02]  /*ae70*/  SHFL.BFLY PT, R2, R143, 0x2, 0x1f ;  /* 0x0c401f008f027f89 */ /* 0x008e2400000e0000 */
[----:B0-----:R-:W-:-:S05]  /*ae80*/  FMNMX.FTZ R2, R2, R143, !PT ;  /* 0x0000008f02027209 */ /* 0x001fca0007810000 */
[----:B------:R-:W0:Y:S01]  /*ae90*/  SHFL.BFLY PT, R129, R2, 0x1, 0x1f ;  /* 0x0c201f0002817f89 */ /* 0x000e2200000e0000 */
[----:B--2---:R-:W-:Y:S01]  /*aea0*/  FADD.FTZ R3, R28, -R13 ;  /* 0x8000000d1c037221 */ /* 0x004fe20000010000 */
[----:B0-----:R-:W-:-:S03]  /*aeb0*/  FMNMX.FTZ R12, R2, R129, !PT ;  /* 0x00000081020c7209 */ /* 0x001fc60007810000 */
[----:B------:R-:W-:Y:S02]  /*aec0*/  FMUL.FTZ R3, R3, R0 ;  /* 0x0000000003037220 */ /* 0x000fe40000410000 */
[----:B------:R-:W-:-:S04]  /*aed0*/  FADD.FTZ R29, R29, -R12 ;  /* 0x8000000c1d1d7221 */ /* 0x000fc80000010000 */
[----:B------:R-:W0:Y:S01]  /*aee0*/  MUFU.EX2 R3, R3 ;  /* 0x0000000300037308 */ /* 0x000e220000000800 */
[----:B------:R-:W-:-:S07]  /*aef0*/  FMUL.FTZ R2, R0, R29 ;  /* 0x0000001d00027220 */ /* 0x000fce0000410000 */
[----:B------:R-:W1:Y:S01]  /*af00*/  MUFU.EX2 R2, R2 ;  /* 0x0000000200027308 */ /* 0x000e620000000800 */
[C---:B0-----:R-:W-:Y:S01]  /*af10*/  FMUL.FTZ R127, R3.reuse, R127 ;  /* 0x0000007f037f7220 */ /* 0x041fe20000410000 */
[C---:B------:R-:W-:Y:S01]  /*af20*/  FMUL.FTZ R126, R3.reuse, R126 ;  /* 0x0000007e037e7220 */ /* 0x040fe20000410000 */
[C---:B------:R-:W-:Y:S01]  /*af30*/  FMUL.FTZ R125, R3.reuse, R125 ;  /* 0x0000007d037d7220 */ /* 0x040fe20000410000 */
[C---:B------:R-:W-:Y:S01]  /*af40*/  FMUL.FTZ R124, R3.reuse, R124 ;  /* 0x0000007c037c7220 */ /* 0x040fe20000410000 */
[C---:B----4-:R-:W-:Y:S01]  /*af50*/  FMUL.FTZ R95, R3.reuse, R95 ;  /* 0x0000005f035f7220 */ /* 0x050fe20000410000 */
[C---:B------:R-:W-:Y:S01]  /*af60*/  FMUL.FTZ R94, R3.reuse, R94 ;  /* 0x0000005e035e7220 */ /* 0x040fe20000410000 */
[----:B------:R0:W-:Y:S01]  /*af70*/  STL.64 [R1+0x280], R126 ;  /* 0x0002807e01007387 */ /* 0x0001e20000100a00 */
[C---:B-1----:R-:W-:Y:S01]  /*af80*/  FMUL.FTZ R39, R2.reuse, R39 ;  /* 0x0000002702277220 */ /* 0x042fe20000410000 */
[C---:B------:R-:W-:Y:S02]  /*af90*/  FMUL.FTZ R38, R2.reuse, R38 ;  /* 0x0000002602267220 */ /* 0x040fe40000410000 */
[----:B------:R1:W-:Y:S01]  /*afa0*/  STL.64 [R1+0x290], R124 ;  /* 0x0002907c01007387 */ /* 0x0003e20000100a00 */
[C---:B------:R-:W-:Y:S01]  /*afb0*/  FMUL.FTZ R133, R3.reuse, R133 ;  /* 0x0000008503857220 */ /* 0x040fe20000410000 */
[C---:B------:R-:W-:Y:S01]  /*afc0*/  FMUL.FTZ R132, R3.reuse, R132 ;  /* 0x0000008403847220 */ /* 0x040fe20000410000 */
[C---:B------:R-:W-:Y:S01]  /*afd0*/  FMUL.FTZ R135, R3.reuse, R135 ;  /* 0x0000008703877220 */ /* 0x040fe20000410000 */
[C---:B------:R-:W-:Y:S01]  /*afe0*/  FMUL.FTZ R134, R3.reuse, R134 ;  /* 0x0000008603867220 */ /* 0x040fe20000410000 */
[C---:B------:R-:W-:Y:S01]  /*aff0*/  FMUL.FTZ R123, R3.reuse, R123 ;  /* 0x0000007b037b7220 */ /* 0x040fe20000410000 */
[C---:B0-----:R-:W-:Y:S01]  /*b000*/  FMUL.FTZ R127, R2.reuse, R21 ;  /* 0x00000015027f7220 */ /* 0x041fe20000410000 */
[C---:B------:R-:W-:Y:S01]  /*b010*/  FMUL.FTZ R126, R2.reuse, R20 ;  /* 0x00000014027e7220 */ /* 0x040fe20000410000 */
[C---:B-1----:R-:W-:Y:S01]  /*b020*/  FMUL.FTZ R125, R2.reuse, R23 ;  /* 0x00000017027d7220 */ /* 0x042fe20000410000 */
        /* <DEDUP_REMOVED lines=67> */
[C---:B------:R-:W-:Y:S01]  /*b460*/  FMUL.FTZ R87, R3.reuse, R87 ;  /* 0x0000005703577220 */ /* 0x040fe20000410000 */
[C---:B------:R-:W-:Y:S01]  /*b470*/  FMUL.FTZ R86, R3.reuse, R86 ;  /* 0x0000005603567220 */ /* 0x040fe20000410000 */
[C---:B------:R-:W-:Y:S01]  /*b480*/  FMUL.FTZ R79, R3.reuse, R79 ;  /* 0x0000004f034f7220 */ /* 0x040fe20000410000 */
[C---:B------:R-:W-:Y:S01]  /*b490*/  FMUL.FTZ R78, R3.reuse, R78 ;  /* 0x0000004e034e7220 */ /* 0x040fe20000410000 */
[----:B------:R-:W-:Y:S04]  /*b4a0*/  STL.64 [R1+0x348], R38 ;  /* 0x0003482601007387 */ /* 0x000fe80000100a00 */
[----:B------:R0:W-:Y:S04]  /*b4b0*/  STL.64 [R1+0x398], R124 ;  /* 0x0003987c01007387 */ /* 0x0001e80000100a00 */
[----:B------:R1:W-:Y:S04]  /*b4c0*/  STL.64 [R1+0x3a8], R126 ;  /* 0x0003a87e01007387 */ /* 0x0003e80000100a00 */
[----:B------:R-:W-:Y:S04]  /*b4d0*/  STL.64 [R1+0x240], R132 ;  /* 0x0002408401007387 */ /* 0x000fe80000100a00 */
[----:B0-----:R-:W2:Y:S04]  /*b4e0*/  LDL R124, [R1+0x360] ;  /* 0x00036000017c7983 */ /* 0x001ea80000100800 */
[----:B-1----:R-:W3:Y:S04]  /*b4f0*/  LDL R126, [R1+0x34c] ;  /* 0x00034c00017e7983 */ /* 0x002ee80000100800 */
        /* <DEDUP_REMOVED lines=25> */
[----:B------:R4:W-:Y:S04]  /*b690*/  STL.64 [R1+0x338], R40 ;  /* 0x0003382801007387 */ /* 0x0009e80000100a00 */
[----:B------:R-:W-:Y:S04]  /*b6a0*/  STL.64 [R1+0x378], R30 ;  /* 0x0003781e01007387 */ /* 0x000fe80000100a00 */
[----:B------:R-:W-:Y:S04]  /*b6b0*/  STL.64 [R1+0x388], R26 ;  /* 0x0003881a01007387 */ /* 0x000fe80000100a00 */
[----:B------:R-:W-:Y:S04]  /*b6c0*/  STL.64 [R1+0x230], R130 ;  /* 0x0002308201007387 */ /* 0x000fe80000100a00 */
[----:B------:R4:W-:Y:S04]  /*b6d0*/  STL.64 [R1+0x3b0], R90 ;  /* 0x0003b05a01007387 */ /* 0x0009e80000100a00 */
[----:B------:R4:W-:Y:S04]  /*b6e0*/  STL.64 [R1+0x288], R56 ;  /* 0x0002883801007387 */ /* 0x0009e80000100a00 */
[----:B0-----:R-:W2:Y:S04]  /*b6f0*/  LDL R93, [R1+0x23c] ;  /* 0x00023c00015d7983 */ /* 0x001ea80000100800 */
        /* <DEDUP_REMOVED lines=25> */
[----:B------:R-:W-:Y:S04]  /*b890*/  STL.64 [R1+0x260], R136 ;  /* 0x0002608801007387 */ /* 0x000fe80000100a00 */
[----:B------:R-:W-:Y:S04]  /*b8a0*/  STL.64 [R1+0x2e0], R116 ;  /* 0x0002e07401007387 */ /* 0x000fe80000100a00 */
[----:B------:R0:W-:Y:S04]  /*b8b0*/  STL.64 [R1+0x2f0], R114 ;  /* 0x0002f07201007387 */ /* 0x0001e80000100a00 */
[----:B------:R-:W-:Y:S04]  /*b8c0*/  STL.64 [R1+0x3c0], R86 ;  /* 0x0003c05601007387 */ /* 0x000fe80000100a00 */
[----:B------:R1:W-:Y:S04]  /*b8d0*/  STL.64 [R1+0x410], R78 ;  /* 0x0004104e01007387 */ /* 0x0003e80000100a00 */
        /* <DEDUP_REMOVED lines=12> */
[----:B-1----:R-:W4:Y:S04]  /*b9a0*/  LDL R79, [R1+0x27c] ;  /* 0x00027c00014f7983 */ /* 0x002f280000100800 */
        /* <DEDUP_REMOVED lines=31> */
[----:B------:R-:W4:Y:S04]  /*bba0*/  LDL R68, [R1+0x3c8] ;  /* 0x0003c80001447983 */ /* 0x000f280000100800 */
[----:B------:R-:W4:Y:S04]  /*bbb0*/  LDL R70, [R1+0x3cc] ;  /* 0x0003cc0001467983 */ /* 0x000f280000100800 */
[----:B---3--:R0:W-:Y:S04]  /*bbc0*/  STL [R1+0x55b0], R126 ;  /* 0x0055b07e01007387 */ /* 0x0081e80000100800 */
[----:B--2---:R1:W-:Y:S04]  /*bbd0*/  STL [R1+0x55ac], R124 ;  /* 0x0055ac7c01007387 */ /* 0x0043e80000100800 */
[----:B------:R-:W-:Y:S04]  /*bbe0*/  STL.64 [R1+0x270], R138 ;  /* 0x0002708a01007387 */ /* 0x000fe80000100a00 */
[----:B0-----:R-:W2:Y:S04]  /*bbf0*/  LDL.LU R126, [R1+0x55b0] ;  /* 0x0055b000017e7983 */ /* 0x001ea80000300800 */
[----:B-1----:R-:W3:Y:S04]  /*bc00*/  LDL.LU R124, [R1+0x55ac] ;  /* 0x0055ac00017c7983 */ /* 0x002ee80000300800 */
[----:B------:R-:W-:Y:S04]  /*bc10*/  STL.64 [R1+0x2d0], R118 ;  /* 0x0002d07601007387 */ /* 0x000fe80000100a00 */
        /* <DEDUP_REMOVED lines=11> */
[----:B------:R-:W3:Y:S04]  /*bcd0*/  LDL R87, [R1+0x230] ;  /* 0x0002300001577983 */ /* 0x000ee80000100800 */
[----:B0-----:R-:W3:Y:S04]  /*bce0*/  LDL R105, [R1+0x254] ;  /* 0x0002540001697983 */ /* 0x001ee80000100800 */
        /* <DEDUP_REMOVED lines=65> */
[----:B0-----:R-:W4:Y:S04]  /*c100*/  LDL.128 R92, [R1+0x2a0] ;  /* 0x0002a000015c7983 */ /* 0x001f280000100c00 */
[----:B------:R-:W4:Y:S04]  /*c110*/  LDL.128 R96, [R1+0x2b0] ;  /* 0x0002b00001607983 */ /* 0x000f280000100c00 */
[----:B------:R-:W4:Y:S04]  /*c120*/  LDL.128 R100, [R1+0x2c0] ;  /* 0x0002c00001647983 */ /* 0x000f280000100c00 */
[----:B------:R-:W4:Y:S04]  /*c130*/  LDL.LU R110, [R1+0x5590] ;  /* 0x00559000016e7983 */ /* 0x000f280000300800 */
[----:B------:R-:W4:Y:S04]  /*c140*/  LDL.LU R108, [R1+0x558c] ;  /* 0x00558c00016c7983 */ /* 0x000f280000300800 */
[----:B------:R-:W-:Y:S04]  /*c150*/  STL [R1+0x260], R111 ;  /* 0x0002606f01007387 */ /* 0x000fe80000100800 */
[----:B------:R-:W-:Y:S04]  /*c160*/  STL [R1+0x264], R113 ;  /* 0x0002647101007387 */ /* 0x000fe80000100800 */
[----:B------:R-:W-:Y:S04]  /*c170*/  STL [R1+0x268], R115 ;  /* 0x0002687301007387 */ /* 0x000fe80000100800 */
[----:B------:R-:W-:Y:S04]  /*c180*/  STL [R1+0x26c], R117 ;  /* 0x00026c7501007387 */ /* 0x000fe80000100800 */
[----:B------:R-:W-:Y:S04]  /*c190*/  STL [R1+0x27c], R79 ;  /* 0x00027c4f01007387 */ /* 0x000fe80000100800 */
[----:B------:R-:W-:Y:S04]  /*c1a0*/  STL [R1+0x5550], R78 ;  /* 0x0055504e01007387 */ /* 0x000fe80000100800 */
[----:B------:R0:W-:Y:S04]  /*c1b0*/  STL [R1+0x554c], R76 ;  /* 0x00554c4c01007387 */ /* 0x0001e80000100800 */
[----:B-1----:R-:W4:Y:S04]  /*c1c0*/  LDL.128 R88, [R1+0x290] ;  /* 0x0002900001587983 */ /* 0x002f280000100c00 */
[----:B------:R-:W-:Y:S04]  /*c1d0*/  STL [R1+0x5540], R70 ;  /* 0x0055404601007387 */ /* 0x000fe80000100800 */
[----:B0-----:R-:W4:Y:S04]  /*c1e0*/  LDL.128 R76, [R1+0x260] ;  /* 0x00026000014c7983 */ /* 0x001f280000100c00 */
[----:B------:R0:W-:Y:S04]  /*c1f0*/  STL [R1+0x553c], R68 ;  /* 0x00553c4401007387 */ /* 0x0001e80000100800 */
[----:B--2---:R1:W-:Y:S04]  /*c200*/  STL [R1+0x5448], R126 ;  /* 0x0054487e01007387 */ /* 0x0043e80000100800 */
[----:B---3--:R2:W-:Y:S04]  /*c210*/  STL [R1+0x5444], R124 ;  /* 0x0054447c01007387 */ /* 0x0085e80000100800 */
[----:B0-----:R-:W3:Y:S04]  /*c220*/  LDL.128 R68, [R1+0x240] ;  /* 0x0002400001447983 */ /* 0x001ee80000100c00 */
[----:B------:R-:W3:Y:S04]  /*c230*/  LDL R27, [R1+0x2e0] ;  /* 0x0002e000011b7983 */ /* 0x000ee80000100800 */
[----:B------:R-:W3:Y:S04]  /*c240*/  LDL R29, [R1+0x2e4] ;  /* 0x0002e400011d7983 */ /* 0x000ee80000100800 */
[----:B------:R-:W3:Y:S04]  /*c250*/  LDL R31, [R1+0x2e8] ;  /* 0x0002e800011f7983 */ /* 0x000ee80000100800 */
[----:B------:R-:W3:Y:S04]  /*c260*/  LDL R228, [R1+0x2ec] ;  /* 0x0002ec0001e47983 */ /* 0x000ee80000100800 */
[----:B-1----:R-:W3:Y:S04]  /*c270*/  LDL.LU R126, [R1+0x5448] ;  /* 0x00544800017e7983 */ /* 0x002ee80000300800 */
[----:B--2---:R-:W2:Y:S04]  /*c280*/  LDL.LU R124, [R1+0x5444] ;  /* 0x00544400017c7983 */ /* 0x004ea80000300800 */
        /* <DEDUP_REMOVED lines=19> */
[----:B------:R-:W2:Y:S04]  /*c3c0*/  LDL R210, [R1+0x318] ;  /* 0x0003180001d27983 */ /* 0x000ea80000100800 */
[----:B------:R-:W2:Y:S04]  /*c3d0*/  LDL R132, [R1+0x340] ;  /* 0x0003400001847983 */ /* 0x000ea80000100800 */
[----:B------:R-:W2:Y:S04]  /*c3e0*/  LDL R134, [R1+0x344] ;  /* 0x0003440001867983 */ /* 0x000ea80000100800 */
[----:B------:R-:W2:Y:S04]  /*c3f0*/  LDL R136, [R1+0x348] ;  /* 0x0003480001887983 */ /* 0x000ea80000100800 */
[----:B0-----:R-:W2:Y:S04]  /*c400*/  LDL.128 R72, [R1+0x250] ;  /* 0x0002500001487983 */ /* 0x001ea80000100c00 */
[----:B------:R-:W2:Y:S04]  /*c410*/  LDL.128 R80, [R1+0x270] ;  /* 0x0002700001507983 */ /* 0x000ea80000100c00 */
[----:B------:R-:W2:Y:S01]  /*c420*/  LDL.128 R84, [R1+0x280] ;  /* 0x0002800001547983 */ /* 0x000ea20000100c00 */
[C---:B------:R-:W-:Y:S01]  /*c430*/  FMUL.FTZ R141, R3.reuse, R141 ;  /* 0x0000008d038d7220 */ /* 0x040fe20000410000 */
[----:B------:R-:W-:-:S02]  /*c440*/  FMUL.FTZ R140, R3, R140 ;  /* 0x0000008c038c7220 */ /* 0x000fc40000410000 */
[----:B------:R-:W2:Y:S04]  /*c450*/  LDL R208, [R1+0x314] ;  /* 0x0003140001d07983 */ /* 0x000ea80000100800 */
[----:B------:R-:W2:Y:S04]  /*c460*/  LDL R138, [R1+0x334] ;  /* 0x00033400018a7983 */ /* 0x000ea80000100800 */
[----:B----4-:R-:W-:Y:S04]  /*c470*/  STL [R1+0x2d0], R43 ;  /* 0x0002d02b01007387 */ /* 0x010fe80000100800 */
        /* <DEDUP_REMOVED lines=11> */
[----:B------:R-:W-:Y:S04]  /*c530*/  STL [R1+0x5584], R104 ;  /* 0x0055846801007387 */ /* 0x000fe80000100800 */
[----:B------:R4:W-:Y:S04]  /*c540*/  STL [R1+0x5588], R106 ;  /* 0x0055886a01007387 */ /* 0x0009e80000100800 */
[----:B0-----:R-:W2:Y:S04]  /*c550*/  LDL.LU R130, [R1+0x55b8] ;  /* 0x0055b80001827983 */ /* 0x001ea80000300800 */
[----:B------:R-:W2:Y:S04]  /*c560*/  LDL.LU R128, [R1+0x55b4] ;  /* 0x0055b40001807983 */ /* 0x000ea80000300800 */
[----:B-1----:R-:W2:Y:S04]  /*c570*/  LDL.LU R122, [R1+0x55a8] ;  /* 0x0055a800017a7983 */ /* 0x002ea80000300800 */
[----:B------:R-:W2:Y:S04]  /*c580*/  LDL.LU R120, [R1+0x55a4] ;  /* 0x0055a40001787983 */ /* 0x000ea80000300800 */
[----:B----4-:R-:W4:Y:S04]  /*c590*/  LDL.LU R118, [R1+0x55a0] ;  /* 0x0055a00001767983 */ /* 0x010f280000300800 */
[----:B------:R-:W4:Y:S04]  /*c5a0*/  LDL.LU R116, [R1+0x559c] ;  /* 0x00559c0001747983 */ /* 0x000f280000300800 */
[----:B------:R-:W4:Y:S04]  /*c5b0*/  LDL.LU R114, [R1+0x5598] ;  /* 0x0055980001727983 */ /* 0x000f280000300800 */
[----:B------:R-:W4:Y:S01]  /*c5c0*/  LDL.LU R112, [R1+0x5594] ;  /* 0x0055940001707983 */ /* 0x000f220000300800 */
[----:B------:R-:W-:-:S03]  /*c5d0*/  IMAD.MOV.U32 R226, RZ, RZ, R92 ;  /* 0x000000ffffe27224 */ /* 0x000fc600078e005c */
[----:B------:R-:W4:Y:S01]  /*c5e0*/  LDL.LU R106, [R1+0x5588] ;  /* 0x00558800016a7983 */ /* 0x000f220000300800 */
[----:B------:R-:W-:Y:S02]  /*c5f0*/  IMAD.MOV.U32 R224, RZ, RZ, R94 ;  /* 0x000000ffffe07224 */ /* 0x000fe400078e005e */
[----:B------:R-:W-:Y:S01]  /*c600*/  IMAD.MOV.U32 R223, RZ, RZ, R96 ;  /* 0x000000ffffdf7224 */ /* 0x000fe200078e0060 */
[----:B------:R-:W4:Y:S01]  /*c610*/  LDL.LU R104, [R1+0x5584] ;  /* 0x0055840001687983 */ /* 0x000f220000300800 */
[----:B------:R-:W-:Y:S02]  /*c620*/  IMAD.MOV.U32 R222, RZ, RZ, R98 ;  /* 0x000000ffffde7224 */ /* 0x000fe400078e0062 */
[----:B------:R-:W-:Y:S01]  /*c630*/  IMAD.MOV.U32 R213, RZ, RZ, R100 ;  /* 0x000000ffffd57224 */ /* 0x000fe200078e0064 */
[----:B------:R-:W4:Y:S01]  /*c640*/  LDL.LU R98, [R1+0x5578] ;  /* 0x0055780001627983 */ /* 0x000f220000300800 */
[----:B------:R-:W-:-:S03]  /*c650*/  IMAD.MOV.U32 R212, RZ, RZ, R102 ;  /* 0x000000ffffd47224 */ /* 0x000fc600078e0066 */
[----:B------:R-:W-:Y:S04]  /*c660*/  STL [R1+0x5428], R110 ;  /* 0x0054286e01007387 */ /* 0x000fe80000100800 */
[----:B------:R0:W-:Y:S04]  /*c670*/  STL [R1+0x5424], R108 ;  /* 0x0054246c01007387 */ /* 0x0001e80000100800 */
[----:B------:R-:W4:Y:S04]  /*c680*/  LDL.LU R102, [R1+0x5580] ;  /* 0x0055800001667983 */ /* 0x000f280000300800 */
[----:B------:R-:W4:Y:S04]  /*c690*/  LDL.LU R100, [R1+0x557c] ;  /* 0x00557c0001647983 */ /* 0x000f280000300800 */
[----:B------:R-:W4:Y:S04]  /*c6a0*/  LDL.LU R96, [R1+0x5574] ;  /* 0x0055740001607983 */ /* 0x000f280000300800 */
[----:B------:R-:W4:Y:S04]  /*c6b0*/  LDL.LU R94, [R1+0x5570] ;  /* 0x00557000015e7983 */ /* 0x000f280000300800 */
[----:B------:R-:W4:Y:S04]  /*c6c0*/  LDL.LU R92, [R1+0x556c] ;  /* 0x00556c00015c7983 */ /* 0x000f280000300800 */
[----:B0-----:R-:W4:Y:S04]  /*c6d0*/  LDL.128 R108, [R1+0x2d0] ;  /* 0x0002d000016c7983 */ /* 0x001f280000100c00 */
[----:B------:R-:W4:Y:S01]  /*c6e0*/  LDL R142, [R1+0x33c] ;  /* 0x00033c00018e7983 */ /* 0x000f220000100800 */
[----:B------:R-:W-:-:S03]  /*c6f0*/  IMAD.MOV.U32 R227, RZ, RZ, R90 ;  /* 0x000000ffffe37224 */ /* 0x000fc600078e005a */
[----:B------:R-:W-:Y:S04]  /*c700*/  STL.128 [R1+0x5520], R188 ;  /* 0x005520bc01007387 */ /* 0x000fe80000100c00 */
[----:B------:R-:W4:Y:S04]  /*c710*/  LDL.LU R90, [R1+0x5568] ;  /* 0x00556800015a7983 */ /* 0x000f280000300800 */
[----:B------:R0:W-:Y:S04]  /*c720*/  STL [R1+0x470], R76 ;  /* 0x0004704c01007387 */ /* 0x0001e80000100800 */
[----:B------:R1:W-:Y:S04]  /*c730*/  STL [R1+0x478], R78 ;  /* 0x0004784e01007387 */ /* 0x0003e80000100800 */
[----:B------:R2:W-:Y:S04]  /*c740*/  STL.64 [R1+0x420], R140 ;  /* 0x0004208c01007387 */ /* 0x0005e80000100a00 */
[----:B0-----:R-:W4:Y:S04]  /*c750*/  LDL.LU R76, [R1+0x554c] ;  /* 0x00554c00014c7983 */ /* 0x001f280000300800 */
[----:B-1----:R-:W4:Y:S01]  /*c760*/  LDL.LU R78, [R1+0x5550] ;  /* 0x00555000014e7983 */ /* 0x002f220000300800 */
[----:B---3--:R-:W-:-:S03]  /*c770*/  IMAD.MOV.U32 R193, RZ, RZ, R68 ;  /* 0x000000ffffc17224 */ /* 0x008fc600078e0044 */
[----:B------:R-:W-:Y:S04]  /*c780*/  STL [R1+0x2e0], R27 ;  /* 0x0002e01b01007387 */ /* 0x000fe80000100800 */
[----:B------:R-:W-:Y:S04]  /*c790*/  STL [R1+0x2e4], R29 ;  /* 0x0002e41d01007387 */ /* 0x000fe80000100800 */
[----:B------:R-:W-:Y:S04]  /*c7a0*/  STL [R1+0x2e8], R31 ;  /* 0x0002e81f01007387 */ /* 0x000fe80000100800 */
[----:B------:R-:W-:Y:S04]  /*c7b0*/  STL [R1+0x2ec], R228 ;  /* 0x0002ece401007387 */ /* 0x000fe80000100800 */
[----:B------:R-:W-:Y:S04]  /*c7c0*/  STL [R1+0x52f0], R126 ;  /* 0x0052f07e01007387 */ /* 0x000fe80000100800 */
[----:B--2---:R0:W-:Y:S04]  /*c7d0*/  STL [R1+0x52ec], R124 ;  /* 0x0052ec7c01007387 */ /* 0x0041e80000100800 */
[----:B------:R1:W-:Y:S04]  /*c7e0*/  STL [R1+0x4a0], R88 ;  /* 0x0004a05801007387 */ /* 0x0003e80000100800 */
[----:B------:R-:W2:Y:S04]  /*c7f0*/  LDL R140, [R1+0x338] ;  /* 0x00033800018c7983 */ /* 0x000ea80000100800 */
[----:B0-----:R-:W3:Y:S04]  /*c800*/  LDL.128 R124, [R1+0x2e0] ;  /* 0x0002e000017c7983 */ /* 0x001ee80000100c00 */
[----:B-1----:R-:W2:Y:S04]  /*c810*/  LDL.LU R88, [R1+0x5564] ;  /* 0x0055640001587983 */ /* 0x002ea80000300800 */
[----:B------:R0:W-:Y:S04]  /*c820*/  STL [R1+0x5530], R193 ;  /* 0x005530c101007387 */ /* 0x0001e80000100800 */
        /* <DEDUP_REMOVED lines=11> */
[----:B0-----:R-:W2:Y:S04]  /*c8e0*/  LDL.LU R193, [R1+0x5530] ;  /* 0x0055300001c17983 */ /* 0x001ea80000300800 */
[----:B------:R-:W2:Y:S04]  /*c8f0*/  LDL.LU.128 R188, [R1+0x5520] ;  /* 0x0055200001bc7983 */ /* 0x000ea80000300c00 */
[----:B-1----:R-:W2:Y:S04]  /*c900*/  LDL.LU.128 R184, [R1+0x5510] ;  /* 0x0055100001b87983 */ /* 0x002ea80000300c00 */
        /* <DEDUP_REMOVED lines=9> */
[----:B------:R1:W-:Y:S04]  /*c9a0*/  STL [R1+0x498], R86 ;  /* 0x0004985601007387 */ /* 0x0003e80000100800 */
[----:B0-----:R-:W2:Y:S04]  /*c9b0*/  LDL.LU R136, [R1+0x55c4] ;  /* 0x0055c40001887983 */ /* 0x001ea80000300800 */
[----:B------:R-:W2:Y:S04]  /*c9c0*/  LDL.LU R134, [R1+0x55c0] ;  /* 0x0055c00001867983 */ /* 0x000ea80000300800 */
[----:B------:R-:W2:Y:S04]  /*c9d0*/  LDL.LU R132, [R1+0x55bc] ;  /* 0x0055bc0001847983 */ /* 0x000ea80000300800 */
[----:B-1----:R-:W2:Y:S04]  /*c9e0*/  LDL.LU R86, [R1+0x5560] ;  /* 0x0055600001567983 */ /* 0x002ea80000300800 */
[----:B------:R-:W2:Y:S04]  /*c9f0*/  LDL.LU R84, [R1+0x555c] ;  /* 0x00555c0001547983 */ /* 0x000ea80000300800 */
[----:B------:R-:W2:Y:S04]  /*ca00*/  LDL.LU R82, [R1+0x5558] ;  /* 0x0055580001527983 */ /* 0x000ea80000300800 */
[----:B------:R-:W2:Y:S04]  /*ca10*/  LDL.LU R80, [R1+0x5554] ;  /* 0x0055540001507983 */ /* 0x000ea80000300800 */
[----:B------:R-:W2:Y:S04]  /*ca20*/  LDL.LU R74, [R1+0x5548] ;  /* 0x00554800014a7983 */ /* 0x000ea80000300800 */
[----:B------:R-:W2:Y:S04]  /*ca30*/  LDL.LU R72, [R1+0x5544] ;  /* 0x0055440001487983 */ /* 0x000ea80000300800 */
[----:B------:R-:W2:Y:S04]  /*ca40*/  LDL.LU.128 R180, [R1+0x5500] ;  /* 0x0055000001b47983 */ /* 0x000ea80000300c00 */
[----:B------:R-:W2:Y:S04]  /*ca50*/  LDL.LU.128 R176, [R1+0x54f0] ;  /* 0x0054f00001b07983 */ /* 0x000ea80000300c00 */
[----:B------:R-:W2:Y:S04]  /*ca60*/  LDL.LU.128 R172, [R1+0x54e0] ;  /* 0x0054e00001ac7983 */ /* 0x000ea80000300c00 */
[----:B------:R-:W2:Y:S04]  /*ca70*/  LDL.LU.128 R168, [R1+0x54d0] ;  /* 0x0054d00001a87983 */ /* 0x000ea80000300c00 */
[----:B------:R0:W-:Y:S04]  /*ca80*/  STL [R1+0x5450], R130 ;  /* 0x0054508201007387 */ /* 0x0001e80000100800 */
        /* <DEDUP_REMOVED lines=9> */
[----:B------:R-:W-:Y:S04]  /*cb20*/  STL [R1+0x5410], R98 ;  /* 0x0054106201007387 */ /* 0x000fe80000100800 */
[----:B------:R-:W2:Y:S04]  /*cb30*/  LDL.LU.128 R164, [R1+0x54c0] ;  /* 0x0054c00001a47983 */ /* 0x000ea80000300c00 */
[----:B------:R-:W2:Y:S04]  /*cb40*/  LDL.LU.128 R160, [R1+0x54b0] ;  /* 0x0054b00001a07983 */ /* 0x000ea80000300c00 */
[----:B------:R4:W-:Y:S04]  /*cb50*/  STL [R1+0x5418], R102 ;  /* 0x0054186601007387 */ /* 0x0009e80000100800 */
[----:B------:R4:W-:Y:S04]  /*cb60*/  STL [R1+0x5414], R100 ;  /* 0x0054146401007387 */ /* 0x0009e80000100800 */
[----:B------:R4:W-:Y:S04]  /*cb70*/  STL [R1+0x540c], R96 ;  /* 0x00540c6001007387 */ /* 0x0009e80000100800 */
[----:B------:R4:W-:Y:S04]  /*cb80*/  STL [R1+0x5408], R94 ;  /* 0x0054085e01007387 */ /* 0x0009e80000100800 */
[----:B------:R4:W-:Y:S01]  /*cb90*/  STL [R1+0x5404], R92 ;  /* 0x0054045c01007387 */ /* 0x0009e20000100800 */
[----:B------:R-:W-:-:S03]  /*cba0*/  IMAD.MOV.U32 R211, RZ, RZ, R108 ;  /* 0x000000ffffd37224 */ /* 0x000fc600078e006c */
[----:B------:R-:W2:Y:S01]  /*cbb0*/  LDL.LU.128 R156, [R1+0x54a0] ;  /* 0x0054a000019c7983 */ /* 0x000ea20000300c00 */
[----:B------:R-:W-:-:S03]  /*cbc0*/  IMAD.MOV.U32 R210, RZ, RZ, R110 ;  /* 0x000000ffffd27224 */ /* 0x000fc600078e006e */
[----:B------:R-:W2:Y:S04]  /*cbd0*/  LDL.LU.128 R152, [R1+0x5490] ;  /* 0x0054900001987983 */ /* 0x000ea80000300c00 */
[----:B------:R-:W2:Y:S04]  /*cbe0*/  LDL.LU.128 R148, [R1+0x5480] ;  /* 0x0054800001947983 */ /* 0x000ea80000300c00 */
[----:B------:R3:W-:Y:S04]  /*cbf0*/  STL [R1+0x5400], R90 ;  /* 0x0054005a01007387 */ /* 0x0007e80000100800 */
[----:B------:R-:W2:Y:S04]  /*cc00*/  LDL.LU.128 R144, [R1+0x5470] ;  /* 0x0054700001907983 */ /* 0x000ea80000300c00 */
[----:B0-----:R-:W2:Y:S04]  /*cc10*/  LDL.LU R130, [R1+0x5450] ;  /* 0x0054500001827983 */ /* 0x001ea80000300800 */
[----:B-1----:R-:W2:Y:S04]  /*cc20*/  LDL.LU R128, [R1+0x544c] ;  /* 0x00544c0001807983 */ /* 0x002ea80000300800 */
[----:B------:R-:W2:Y:S04]  /*cc30*/  LDL.LU R122, [R1+0x5440] ;  /* 0x00544000017a7983 */ /* 0x000ea80000300800 */
[----:B------:R-:W2:Y:S04]  /*cc40*/  LDL.LU R120, [R1+0x543c] ;  /* 0x00543c0001787983 */ /* 0x000ea80000300800 */
[----:B----4-:R-:W4:Y:S04]  /*cc50*/  LDL.LU R118, [R1+0x5438] ;  /* 0x0054380001767983 */ /* 0x010f280000300800 */
[----:B------:R-:W4:Y:S04]  /*cc60*/  LDL.LU R116, [R1+0x5434] ;  /* 0x0054340001747983 */ /* 0x000f280000300800 */
        /* <DEDUP_REMOVED lines=12> */
[----:B------:R0:W-:Y:S04]  /*cd30*/  STL [R1+0x458], R70 ;  /* 0x0004584601007387 */ /* 0x0001e80000100800 */
[----:B------:R1:W-:Y:S04]  /*cd40*/  STL [R1+0x53e8], R78 ;  /* 0x0053e84e01007387 */ /* 0x0003e80000100800 */
[----:B------:R1:W-:Y:S04]  /*cd50*/  STL [R1+0x53e4], R76 ;  /* 0x0053e44c01007387 */ /* 0x0003e80000100800 */
[----:B---3--:R-:W3:Y:S04]  /*cd60*/  LDL.LU R90, [R1+0x5400] ;  /* 0x00540000015a7983 */ /* 0x008ee80000300800 */
[----:B0-----:R-:W3:Y:S04]  /*cd70*/  LDL.LU R70, [R1+0x5540] ;  /* 0x0055400001467983 */ /* 0x001ee80000300800 */
[----:B------:R-:W3:Y:S04]  /*cd80*/  LDL.LU R68, [R1+0x553c] ;  /* 0x00553c0001447983 */ /* 0x000ee80000300800 */
[----:B-1----:R-:W3:Y:S04]  /*cd90*/  LDL.LU R78, [R1+0x53e8] ;  /* 0x0053e800014e7983 */ /* 0x002ee80000300800 */
[----:B------:R-:W3:Y:S01]  /*cda0*/  LDL.LU R76, [R1+0x53e4] ;  /* 0x0053e400014c7983 */ /* 0x000ee20000300800 */
[C---:B------:R-:W-:Y:S01]  /*cdb0*/  FMUL.FTZ R25, R2.reuse, R25 ;  /* 0x0000001902197220 */ /* 0x040fe20000410000 */
[----:B------:R-:W-:Y:S01]  /*cdc0*/  FMUL.FTZ R24, R2, R24 ;  /* 0x0000001802187220 */ /* 0x000fe20000410000 */
[----:B------:R-:W-:Y:S01]  /*cdd0*/  IMAD.MOV.U32 R209, RZ, RZ, R124 ;  /* 0x000000ffffd17224 */ /* 0x000fe200078e007c */
[----:B------:R0:W-:Y:S04]  /*cde0*/  STL [R1+0x314], R208 ;  /* 0x000314d001007387 */ /* 0x0001e80000100800 */
[----:B------:R-:W3:Y:S04]  /*cdf0*/  LDL R21, [R1+0x2f0] ;  /* 0x0002f00001157983 */ /* 0x000ee80000100800 */
[----:B------:R-:W3:Y:S01]  /*ce00*/  LDL R23, [R1+0x2f4] ;  /* 0x0002f40001177983 */ /* 0x000ee20000100800 */
[----:B0-----:R-:W-:-:S03]  /*ce10*/  IMAD.MOV.U32 R208, RZ, RZ, R126 ;  /* 0x000000ffffd07224 */ /* 0x001fc600078e007e */
[----:B------:R-:W3:Y:S04]  /*ce20*/  LDL R218, [R1+0x2f8] ;  /* 0x0002f80001da7983 */ /* 0x000ee80000100800 */
[----:B------:R-:W3:Y:S04]  /*ce30*/  LDL R220, [R1+0x2fc] ;  /* 0x0002fc0001dc7983 */ /* 0x000ee80000100800 */
[----:B------:R-:W3:Y:S04]  /*ce40*/  LDL.LU R126, [R1+0x52f0] ;  /* 0x0052f000017e7983 */ /* 0x000ee80000300800 */
[----:B------:R-:W3:Y:S04]  /*ce50*/  LDL.LU R124, [R1+0x52ec] ;  /* 0x0052ec00017c7983 */ /* 0x000ee80000300800 */
[----:B------:R-:W-:Y:S04]  /*ce60*/  STL.64 [R1+0x3d8], R24 ;  /* 0x0003d81801007387 */ /* 0x000fe80000100a00 */
[----:B------:R0:W-:Y:S04]  /*ce70*/  STL [R1+0x55d0], R142 ;  /* 0x0055d08e01007387 */ /* 0x0001e80000100800 */
[----:B--2---:R1:W-:Y:S04]  /*ce80*/  STL [R1+0x55cc], R140 ;  /* 0x0055cc8c01007387 */ /* 0x0043e80000100800 */
[----:B------:R2:W-:Y:S04]  /*ce90*/  STL [R1+0x55c8], R138 ;  /* 0x0055c88a01007387 */ /* 0x0005e80000100800 */
[----:B------:R-:W-:Y:S04]  /*cea0*/  STL [R1+0x53fc], R88 ;  /* 0x0053fc5801007387 */ /* 0x000fe80000100800 */
[----:B------:R-:W3:Y:S04]  /*ceb0*/  LDL R66, [R1+0x3c4] ;  /* 0x0003c40001427983 */ /* 0x000ee80000100800 */
        /* <DEDUP_REMOVED lines=9> */
[----:B------:R-:W3:Y:S04]  /*cf50*/  LDL R64, [R1+0x3d8] ;  /* 0x0003d80001407983 */ /* 0x000ee80000100800 */
[----:B0-----:R-:W3:Y:S04]  /*cf60*/  LDL.LU R142, [R1+0x55d0] ;  /* 0x0055d000018e7983 */ /* 0x001ee80000300800 */
[----:B-1----:R-:W3:Y:S04]  /*cf70*/  LDL.LU R140, [R1+0x55cc] ;  /* 0x0055cc00018c7983 */ /* 0x002ee80000300800 */
[----:B--2---:R-:W2:Y:S04]  /*cf80*/  LDL.LU R138, [R1+0x55c8] ;  /* 0x0055c800018a7983 */ /* 0x004ea80000300800 */
[----:B------:R-:W2:Y:S04]  /*cf90*/  LDL.LU R136, [R1+0x545c] ;  /* 0x00545c0001887983 */ /* 0x000ea80000300800 */
        /* <DEDUP_REMOVED lines=9> */
[----:B------:R0:W-:Y:S04]  /*d030*/  STL [R1+0x53d0], R193 ;  /* 0x0053d0c101007387 */ /* 0x0001e80000100800 */
        /* <DEDUP_REMOVED lines=30> */
[----:B0-----:R-:W2:Y:S04]  /*d220*/  LDL.LU R193, [R1+0x53d0] ;  /* 0x0053d00001c17983 */ /* 0x001ea80000300800 */
[----:B-1----:R-:W2:Y:S04]  /*d230*/  LDL.LU.128 R188, [R1+0x53c0] ;  /* 0x0053c00001bc7983 */ /* 0x002ea80000300c00 */
[----:B------:R-:W2:Y:S04]  /*d240*/  LDL.LU.128 R184, [R1+0x53b0] ;  /* 0x0053b00001b87983 */ /* 0x000ea80000300c00 */
[----:B---3--:R0:W-:Y:S04]  /*d250*/  STL [R1+0x52a8], R90 ;  /* 0x0052a85a01007387 */ /* 0x0081e80000100800 */
[----:B------:R-:W3:Y:S04]  /*d260*/  LDL.LU.128 R180, [R1+0x53a0] ;  /* 0x0053a00001b47983 */ /* 0x000ee80000300c00 */
        /* <DEDUP_REMOVED lines=9> */
[----:B------:R-:W3:Y:S04]  /*d300*/  LDL.LU R130, [R1+0x52f8] ;  /* 0x0052f80001827983 */ /* 0x000ee80000300800 */
[----:B------:R-:W3:Y:S04]  /*d310*/  LDL.LU R128, [R1+0x52f4] ;  /* 0x0052f40001807983 */ /* 0x000ee80000300800 */
[----:B------:R-:W3:Y:S04]  /*d320*/  LDL.LU R122, [R1+0x52e8] ;  /* 0x0052e800017a7983 */ /* 0x000ee80000300800 */
[----:B------:R-:W3:Y:S04]  /*d330*/  LDL.LU R120, [R1+0x52e4] ;  /* 0x0052e40001787983 */ /* 0x000ee80000300800 */
        /* <DEDUP_REMOVED lines=17> */
[----:B------:R1:W-:Y:S04]  /*d450*/  STL [R1+0x528c], R76 ;  /* 0x00528c4c01007387 */ /* 0x0003e80000100800 */
[----:B0-----:R-:W4:Y:S04]  /*d460*/  LDL.LU R90, [R1+0x52a8] ;  /* 0x0052a800015a7983 */ /* 0x001f280000300800 */
[----:B------:R-:W4:Y:S04]  /*d470*/  LDL R214, [R1+0x308] ;  /* 0x0003080001d67983 */ /* 0x000f280000100800 */
[----:B------:R-:W4:Y:S04]  /*d480*/  LDL R216, [R1+0x30c] ;  /* 0x00030c0001d87983 */ /* 0x000f280000100800 */
[----:B-1----:R-:W4:Y:S04]  /*d490*/  LDL.LU R70, [R1+0x53d8] ;  /* 0x0053d80001467983 */ /* 0x002f280000300800 */
[----:B------:R-:W4:Y:S04]  /*d4a0*/  LDL.LU R68, [R1+0x53d4] ;  /* 0x0053d40001447983 */ /* 0x000f280000300800 */
[----:B------:R-:W4:Y:S04]  /*d4b0*/  LDL.LU R78, [R1+0x5290] ;  /* 0x00529000014e7983 */ /* 0x000f280000300800 */
[----:B------:R-:W4:Y:S01]  /*d4c0*/  LDL.LU R76, [R1+0x528c] ;  /* 0x00528c00014c7983 */ /* 0x000f220000300800 */
[----:B------:R-:W-:-:S02]  /*d4d0*/  IMAD.MOV.U32 R29, RZ, RZ, R69 ;  /* 0x000000ffff1d7224 */ /* 0x000fc400078e0045 */
[----:B------:R-:W-:Y:S01]  /*d4e0*/  IMAD.MOV.U32 R31, RZ, RZ, R71 ;  /* 0x000000ffff1f7224 */ /* 0x000fe200078e0047 */
[----:B------:R-:W-:Y:S01]  /*d4f0*/  STL [R1+0x2f0], R21 ;  /* 0x0002f01501007387 */ /* 0x000fe20000100800 */
[----:B------:R-:W-:Y:S02]  /*d500*/  IMAD.MOV.U32 R69, RZ, RZ, R125 ;  /* 0x000000ffff457224 */ /* 0x000fe400078e007d */
[----:B------:R-:W-:Y:S01]  /*d510*/  IMAD.MOV.U32 R71, RZ, RZ, R127 ;  /* 0x000000ffff477224 */ /* 0x000fe200078e007f */
[----:B------:R-:W-:Y:S04]  /*d520*/  STL [R1+0x2f4], R23 ;  /* 0x0002f41701007387 */ /* 0x000fe80000100800 */
[----:B------:R-:W-:Y:S04]  /*d530*/  STL [R1+0x2f8], R218 ;  /* 0x0002f8da01007387 */ /* 0x000fe80000100800 */
[----:B------:R-:W-:Y:S04]  /*d540*/  STL [R1+0x2fc], R220 ;  /* 0x0002fcdc01007387 */ /* 0x000fe80000100800 */
[----:B------:R-:W-:Y:S04]  /*d550*/  STL [R1+0x51a8], R126 ;  /* 0x0051a87e01007387 */ /* 0x000fe80000100800 */
[----:B------:R0:W-:Y:S04]  /*d560*/  STL [R1+0x51a4], R124 ;  /* 0x0051a47c01007387 */ /* 0x0001e80000100800 */
[----:B------:R1:W-:Y:S04]  /*d570*/  STL [R1+0x5538], R66 ;  /* 0x0055384201007387 */ /* 0x0003e80000100800 */
[----:B------:R1:W-:Y:S04]  /*d580*/  STL [R1+0x5534], R64 ;  /* 0x0055344001007387 */ /* 0x0003e80000100800 */
[----:B0-----:R-:W4:Y:S04]  /*d590*/  LDL.128 R124, [R1+0x2f0] ;  /* 0x0002f000017c7983 */ /* 0x001f280000100c00 */
[----:B------:R0:W-:Y:S04]  /*d5a0*/  STL [R1+0x5468], R142 ;  /* 0x0054688e01007387 */ /* 0x0001e80000100800 */
[----:B------:R0:W-:Y:S04]  /*d5b0*/  STL [R1+0x5464], R140 ;  /* 0x0054648c01007387 */ /* 0x0001e80000100800 */
        /* <DEDUP_REMOVED lines=11> */
[----:B------:R-:W-:Y:S04]  /*d670*/  STL [R1+0xcc8], R3 ;  /* 0x000cc80301007387 */ /* 0x000fe80000100800 */
[----:B------:R-:W-:Y:S04]  /*d680*/  STL [R1+0xccc], R2 ;  /* 0x000ccc0201007387 */ /* 0x000fe80000100800 */
[----:B-1----:R-:W4:Y:S04]  /*d690*/  LDL.LU R66, [R1+0x5538] ;  /* 0x0055380001427983 */ /* 0x002f280000300800 */
[----:B------:R-:W4:Y:S04]  /*d6a0*/  LDL.LU R64, [R1+0x5534] ;  /* 0x0055340001407983 */ /* 0x000f280000300800 */
[----:B0-----:R-:W4:Y:S04]  /*d6b0*/  LDL.LU R142, [R1+0x5468] ;  /* 0x00546800018e7983 */ /* 0x001f280000300800 */
[----:B------:R-:W4:Y:S04]  /*d6c0*/  LDL.LU R140, [R1+0x5464] ;  /* 0x00546400018c7983 */ /* 0x000f280000300800 */
        /* <DEDUP_REMOVED lines=11> */
[----:B------:R-:W-:Y:S04]  /*d780*/  STL [R1+0x5280], R193 ;  /* 0x005280c101007387 */ /* 0x000fe80000100800 */
[----:B------:R-:W-:Y:S04]  /*d790*/  STL.128 [R1+0x5270], R188 ;  /* 0x005270bc01007387 */ /* 0x000fe80000100c00 */
[----:B------:R-:W-:Y:S04]  /*d7a0*/  STL.128 [R1+0x5260], R184 ;  /* 0x005260b801007387 */ /* 0x000fe80000100c00 */
[----:B---3--:R-:W-:Y:S04]  /*d7b0*/  STL.128 [R1+0x5250], R180 ;  /* 0x005250b401007387 */ /* 0x008fe80000100c00 */
        /* <DEDUP_REMOVED lines=32> */
[----:B------:R3:W-:Y:S04]  /*d9c0*/  STL.128 [R1+0x50c0], R68 ;  /* 0x0050c04401007387 */ /* 0x0007e80000100c00 */
[----:B0-----:R-:W4:Y:S04]  /*d9d0*/  LDL.LU R78, [R1+0x5148] ;  /* 0x00514800014e7983 */ /* 0x001f280000300800 */
[----:B-1----:R-:W4:Y:S01]  /*d9e0*/  LDL.LU R76, [R1+0x5144] ;  /* 0x00514400014c7983 */ /* 0x002f220000300800 */
[----:B------:R-:W-:-:S02]  /*d9f0*/  IMAD.MOV.U32 R33, RZ, RZ, R73 ;  /* 0x000000ffff217224 */ /* 0x000fc400078e0049 */
[C---:B------:R-:W-:Y:S01]  /*da00*/  FMUL.FTZ R17, R2.reuse, R17 ;  /* 0x0000001102117220 */ /* 0x040fe20000410000 */
[----:B------:R-:W-:Y:S02]  /*da10*/  IMAD.MOV.U32 R35, RZ, RZ, R75 ;  /* 0x000000ffff237224 */ /* 0x000fe400078e004b */
[C---:B------:R-:W-:Y:S01]  /*da20*/  FMUL.FTZ R16, R2.reuse, R16 ;  /* 0x0000001002107220 */ /* 0x040fe20000410000 */
[C---:B------:R-:W-:Y:S01]  /*da30*/  FMUL.FTZ R11, R2.reuse, R11 ;  /* 0x0000000b020b7220 */ /* 0x040fe20000410000 */
[C---:B------:R-:W-:Y:S01]  /*da40*/  FMUL.FTZ R10, R2.reuse, R10 ;  /* 0x0000000a020a7220 */ /* 0x040fe20000410000 */
[C---:B------:R-:W-:Y:S01]  /*da50*/  FMUL.FTZ R9, R2.reuse, R9 ;  /* 0x0000000902097220 */ /* 0x040fe20000410000 */
[----:B---3--:R-:W3:Y:S01]  /*da60*/  LDL.128 R68, [R1+0x300] ;  /* 0x0003000001447983 */ /* 0x008ee20000100c00 */
[----:B------:R-:W-:Y:S01]  /*da70*/  FMUL.FTZ R8, R2, R8 ;  /* 0x0000000802087220 */ /* 0x000fe20000410000 */
[----:B------:R-:W-:Y:S02]  /*da80*/  IMAD.MOV.U32 R39, RZ, RZ, R79 ;  /* 0x000000ffff277224 */ /* 0x000fe400078e004f */
[----:B------:R-:W-:Y:S04]  /*da90*/  STL.64 [R1+0x3e8], R16 ;  /* 0x0003e81001007387 */ /* 0x000fe80000100a00 */
[----:B------:R-:W-:Y:S04]  /*daa0*/  STL.64 [R1+0x3f8], R10 ;  /* 0x0003f80a01007387 */ /* 0x000fe80000100a00 */
[----:B------:R-:W3:Y:S01]  /*dab0*/  LDL R206, [R1+0x310] ;  /* 0x0003100001ce7983 */ /* 0x000ee20000100800 */
[----:B------:R-:W-:-:S03]  /*dac0*/  IMAD.MOV.U32 R73, RZ, RZ, R125 ;  /* 0x000000ffff497224 */ /* 0x000fc600078e007d */
[----:B------:R-:W3:Y:S01]  /*dad0*/  LDL R200, [R1+0x31c] ;  /* 0x00031c0001c87983 */ /* 0x000ee20000100800 */
[----:B------:R-:W-:-:S03]  /*dae0*/  IMAD.MOV.U32 R75, RZ, RZ, R127 ;  /* 0x000000ffff4b7224 */ /* 0x000fc600078e007f */
[----:B------:R-:W-:Y:S04]  /*daf0*/  STL.64 [R1+0x408], R8 ;  /* 0x0004080801007387 */ /* 0x000fe80000100a00 */
        /* <DEDUP_REMOVED lines=14> */
[----:B------:R-:W3:Y:S04]  /*dbe0*/  LDL.LU R106, [R1+0x5180] ;  /* 0x00518000016a7983 */ /* 0x000ee80000300800 */
[----:B------:R-:W3:Y:S04]  /*dbf0*/  LDL.LU R104, [R1+0x517c] ;  /* 0x00517c0001687983 */ /* 0x000ee80000300800 */
[----:B------:R-:W3:Y:S04]  /*dc00*/  LDL.LU R102, [R1+0x5178] ;  /* 0x0051780001667983 */ /* 0x000ee80000300800 */
[----:B------:R-:W3:Y:S04]  /*dc10*/  LDL.LU R100, [R1+0x5174] ;  /* 0x0051740001647983 */ /* 0x000ee80000300800 */
[----:B------:R-:W3:Y:S04]  /*dc20*/  LDL.LU R98, [R1+0x5170] ;  /* 0x0051700001627983 */ /* 0x000ee80000300800 */
[----:B------:R-:W3:Y:S04]  /*dc30*/  LDL.LU R96, [R1+0x516c] ;  /* 0x00516c0001607983 */ /* 0x000ee80000300800 */
[----:B------:R-:W3:Y:S04]  /*dc40*/  LDL.LU R94, [R1+0x5168] ;  /* 0x00516800015e7983 */ /* 0x000ee80000300800 */
[----:B------:R-:W3:Y:S04]  /*dc50*/  LDL.LU R92, [R1+0x5164] ;  /* 0x00516400015c7983 */ /* 0x000ee80000300800 */
[----:B--2---:R0:W-:Y:S04]  /*dc60*/  STL [R1+0x515c], R88 ;  /* 0x00515c5801007387 */ /* 0x0041e80000100800 */
[----:B------:R1:W-:Y:S04]  /*dc70*/  STL [R1+0x5158], R86 ;  /* 0x0051585601007387 */ /* 0x0003e80000100800 */
[----:B------:R2:W-:Y:S04]  /*dc80*/  STL [R1+0x5154], R84 ;  /* 0x0051545401007387 */ /* 0x0005e80000100800 */
[----:B------:R2:W-:Y:S04]  /*dc90*/  STL [R1+0x5150], R82 ;  /* 0x0051505201007387 */ /* 0x0005e80000100800 */
[----:B------:R2:W-:Y:S04]  /*dca0*/  STL [R1+0x514c], R80 ;  /* 0x00514c5001007387 */ /* 0x0005e80000100800 */
[----:B------:R-:W3:Y:S04]  /*dcb0*/  LDL.LU R90, [R1+0x5160] ;  /* 0x00516000015a7983 */ /* 0x000ee80000300800 */
[----:B------:R2:W-:Y:S04]  /*dcc0*/  STL.128 [R1+0x50d0], R72 ;  /* 0x0050d04801007387 */ /* 0x0005e80000100c00 */
[----:B0-----:R-:W3:Y:S04]  /*dcd0*/  LDL.LU R88, [R1+0x515c] ;  /* 0x00515c0001587983 */ /* 0x001ee80000300800 */
[----:B-1----:R-:W3:Y:S04]  /*dce0*/  LDL.LU R86, [R1+0x5158] ;  /* 0x0051580001567983 */ /* 0x002ee80000300800 */
[----:B--2---:R-:W2:Y:S04]  /*dcf0*/  LDL.LU R84, [R1+0x5154] ;  /* 0x0051540001547983 */ /* 0x004ea80000300800 */
[----:B------:R-:W2:Y:S04]  /*dd00*/  LDL.LU R82, [R1+0x5150] ;  /* 0x0051500001527983 */ /* 0x000ea80000300800 */
[----:B------:R-:W2:Y:S04]  /*dd10*/  LDL.LU R80, [R1+0x514c] ;  /* 0x00514c0001507983 */ /* 0x000ea80000300800 */
[----:B------:R-:W2:Y:S04]  /*dd20*/  LDL.LU.128 R72, [R1+0x50d0] ;  /* 0x0050d00001487983 */ /* 0x000ea80000300c00 */
[----:B------:R-:W2:Y:S04]  /*dd30*/  LDL R32, [R1+0x410] ;  /* 0x0004100001207983 */ /* 0x000ea80000100800 */
[----:B------:R-:W2:Y:S01]  /*dd40*/  LDL R34, [R1+0x414] ;  /* 0x0004140001227983 */ /* 0x000ea20000100800 */
[C---:B------:R-:W-:Y:S01]  /*dd50*/  FMUL.FTZ R5, R2.reuse, R5 ;  /* 0x0000000502057220 */ /* 0x040fe20000410000 */
[C---:B------:R-:W-:Y:S01]  /*dd60*/  FMUL.FTZ R7, R2.reuse, R7 ;  /* 0x0000000702077220 */ /* 0x040fe20000410000 */
[C---:B------:R-:W-:Y:S01]  /*dd70*/  FMUL.FTZ R6, R2.reuse, R6 ;  /* 0x0000000602067220 */ /* 0x040fe20000410000 */
[----:B------:R-:W-:Y:S01]  /*dd80*/  FMUL.FTZ R4, R2, R4 ;  /* 0x0000000402047220 */ /* 0x000fe20000410000 */
[----:B------:R-:W-:Y:S01]  /*dd90*/  IMAD.MOV.U32 R37, RZ, RZ, R77 ;  /* 0x000000ffff257224 */ /* 0x000fe200078e004d */
[----:B------:R-:W2:Y:S01]  /*dda0*/  LDL R202, [R1+0x320] ;  /* 0x0003200001ca7983 */ /* 0x000ea20000100800 */
[----:B------:R-:W-:-:S02]  /*ddb0*/  IMAD.MOV.U32 R41, RZ, RZ, R81 ;  /* 0x000000ffff297224 */ /* 0x000fc400078e0051 */
[----:B------:R-:W-:Y:S01]  /*ddc0*/  IMAD.MOV.U32 R43, RZ, RZ, R83 ;  /* 0x000000ffff2b7224 */ /* 0x000fe200078e0053 */
[----:B------:R-:W2:Y:S01]  /*ddd0*/  LDL R28, [R1+0x420] ;  /* 0x00042000011c7983 */ /* 0x000ea20000100800 */
[----:B------:R-:W-:Y:S02]  /*dde0*/  IMAD.MOV.U32 R45, RZ, RZ, R85 ;  /* 0x000000ffff2d7224 */ /* 0x000fe400078e0055 */
[----:B------:R-:W-:Y:S01]  /*ddf0*/  IMAD.MOV.U32 R47, RZ, RZ, R87 ;  /* 0x000000ffff2f7224 */ /* 0x000fe200078e0057 */
[----:B------:R-:W2:Y:S01]  /*de00*/  LDL.LU R112, [R1+0x518c] ;  /* 0x00518c0001707983 */ /* 0x000ea20000300800 */
[----:B------:R-:W-:Y:S02]  /*de10*/  IMAD.MOV.U32 R49, RZ, RZ, R89 ;  /* 0x000000ffff317224 */ /* 0x000fe400078e0059 */
[----:B------:R-:W-:Y:S01]  /*de20*/  IMAD.MOV.U32 R51, RZ, RZ, R91 ;  /* 0x000000ffff337224 */ /* 0x000fe200078e005b */
[----:B------:R-:W2:Y:S01]  /*de30*/  LDL.LU R110, [R1+0x5188] ;  /* 0x00518800016e7983 */ /* 0x000ea20000300800 */
[----:B------:R-:W-:-:S02]  /*de40*/  IMAD.MOV.U32 R53, RZ, RZ, R93 ;  /* 0x000000ffff357224 */ /* 0x000fc400078e005d */
[----:B------:R-:W-:Y:S01]  /*de50*/  IMAD.MOV.U32 R55, RZ, RZ, R95 ;  /* 0x000000ffff377224 */ /* 0x000fe200078e005f */
[----:B------:R-:W2:Y:S01]  /*de60*/  LDL.LU R108, [R1+0x5184] ;  /* 0x00518400016c7983 */ /* 0x000ea20000300800 */
[----:B------:R-:W-:Y:S02]  /*de70*/  IMAD.MOV.U32 R57, RZ, RZ, R97 ;  /* 0x000000ffff397224 */ /* 0x000fe400078e0061 */
[----:B------:R-:W-:Y:S01]  /*de80*/  IMAD.MOV.U32 R59, RZ, RZ, R99 ;  /* 0x000000ffff3b7224 */ /* 0x000fe200078e0063 */
[----:B------:R-:W2:Y:S01]  /*de90*/  LDL R204, [R1+0x324] ;  /* 0x0003240001cc7983 */ /* 0x000ea20000100800 */
[----:B------:R-:W-:Y:S02]  /*dea0*/  IMAD.MOV.U32 R61, RZ, RZ, R101 ;  /* 0x000000ffff3d7224 */ /* 0x000fe400078e0065 */
[----:B------:R-:W-:Y:S01]  /*deb0*/  IMAD.MOV.U32 R63, RZ, RZ, R103 ;  /* 0x000000ffff3f7224 */ /* 0x000fe200078e0067 */
[----:B------:R-:W2:Y:S01]  /*dec0*/  LDL R192, [R1+0x328] ;  /* 0x0003280001c07983 */ /* 0x000ea20000100800 */
[----:B------:R-:W-:-:S02]  /*ded0*/  IMAD.MOV.U32 R65, RZ, RZ, R109 ;  /* 0x000000ffff417224 */ /* 0x000fc400078e006d */
[----:B------:R-:W-:Y:S01]  /*dee0*/  IMAD.MOV.U32 R67, RZ, RZ, R111 ;  /* 0x000000ffff437224 */ /* 0x000fe200078e006f */
[----:B------:R-:W2:Y:S04]  /*def0*/  LDL R194, [R1+0x32c] ;  /* 0x00032c0001c27983 */ /* 0x000ea80000100800 */
[----:B------:R-:W-:Y:S04]  /*df00*/  STL.64 [R1+0x5000], R12 ;  /* 0x0050000c01007387 */ /* 0x000fe80000100a00 */
[----:B------:R-:W2:Y:S04]  /*df10*/  LDL R198, [R1+0x330] ;  /* 0x0003300001c67983 */ /* 0x000ea80000100800 */
[----:B------:R-:W2:Y:S04]  /*df20*/  LDL.LU R118, [R1+0x5198] ;  /* 0x0051980001767983 */ /* 0x000ea80000300800 */
[----:B------:R-:W2:Y:S04]  /*df30*/  LDL.LU R116, [R1+0x5194] ;  /* 0x0051940001747983 */ /* 0x000ea80000300800 */
[----:B------:R-:W2:Y:S01]  /*df40*/  LDL.LU R114, [R1+0x5190] ;  /* 0x0051900001727983 */ /* 0x000ea20000300800 */
[----:B------:R-:W-:-:S03]  /*df50*/  IMAD.MOV.U32 R207, RZ, RZ, R124 ;  /* 0x000000ffffcf7224 */ /* 0x000fc600078e007c */
[----:B------:R-:W2:Y:S04]  /*df60*/  LDL.LU R122, [R1+0x51a0] ;  /* 0x0051a000017a7983 */ /* 0x000ea80000300800 */
[----:B------:R-:W2:Y:S04]  /*df70*/  LDL.LU R120, [R1+0x519c] ;  /* 0x00519c0001787983 */ /* 0x000ea80000300800 */
[----:B------:R-:W2:Y:S04]  /*df80*/  LDL.LU R193, [R1+0x5280] ;  /* 0x0052800001c17983 */ /* 0x000ea80000300800 */
[----:B------:R-:W2:Y:S04]  /*df90*/  LDL.LU.128 R188, [R1+0x5270] ;  /* 0x0052700001bc7983 */ /* 0x000ea80000300c00 */
        /* <DEDUP_REMOVED lines=11> */
[----:B------:R-:W2:Y:S04]  /*e050*/  LDL.LU R130, [R1+0x51b0] ;  /* 0x0051b00001827983 */ /* 0x000ea80000300800 */
[----:B----4-:R0:W-:Y:S04]  /*e060*/  STL [R1+0x50e4], R78 ;  /* 0x0050e44e01007387 */ /* 0x0101e80000100800 */
[----:B------:R1:W-:Y:S04]  /*e070*/  STL [R1+0x50e0], R76 ;  /* 0x0050e04c01007387 */ /* 0x0003e80000100800 */
[----:B------:R-:W4:Y:S04]  /*e080*/  LDL R30, [R1+0x40c] ;  /* 0x00040c00011e7983 */ /* 0x000f280000100800 */
[----:B---3--:R-:W-:Y:S04]  /*e090*/  STL.64 [R1+0x518], R70 ;  /* 0x0005184601007387 */ /* 0x008fe80000100a00 */
[----:B0-----:R-:W3:Y:S04]  /*e0a0*/  LDL.LU R78, [R1+0x50e4] ;  /* 0x0050e400014e7983 */ /* 0x001ee80000300800 */
[----:B-1----:R-:W3:Y:S04]  /*e0b0*/  LDL.LU R76, [R1+0x50e0] ;  /* 0x0050e000014c7983 */ /* 0x002ee80000300800 */
[----:B------:R-:W3:Y:S01]  /*e0c0*/  LDL.LU R79, [R1+0x51c] ;  /* 0x00051c00014f7983 */ /* 0x000ee20000300800 */
[----:B------:R-:W-:-:S02]  /*e0d0*/  IMAD.MOV.U32 R77, RZ, RZ, R69 ;  /* 0x000000ffff4d7224 */ /* 0x000fc400078e0045 */
[----:B------:R-:W-:Y:S01]  /*e0e0*/  IMAD.MOV.U32 R205, RZ, RZ, R68 ;  /* 0x000000ffffcd7224 */ /* 0x000fe200078e0044 */
[----:B------:R-:W-:Y:S04]  /*e0f0*/  STL.64 [R1+0x418], R6 ;  /* 0x0004180601007387 */ /* 0x000fe80000100a00 */
        /* <DEDUP_REMOVED lines=8> */
[----:B------:R-:W3:Y:S04]  /*e180*/  LDL.64 R16, [R1+0x88] ;  /* 0x0000880001107983 */ /* 0x000ee80000100a00 */
[----:B0-----:R-:W3:Y:S04]  /*e190*/  LDL.128 R4, [R1+0x230] ;  /* 0x0002300001047983 */ /* 0x001ee80000100c00 */
[----:B------:R-:W-:Y:S04]  /*e1a0*/  STL [R1+0x310], R206 ;  /* 0x000310ce01007387 */ /* 0x000fe80000100800 */
[----:B------:R-:W-:Y:S04]  /*e1b0*/  STL [R1+0x31c], R200 ;  /* 0x00031cc801007387 */ /* 0x000fe80000100800 */
[----:B------:R-:W-:Y:S04]  /*e1c0*/  STL.128 [R1+0x50b0], R64 ;  /* 0x0050b04001007387 */ /* 0x000fe80000100c00 */
[----:B------:R-:W-:Y:S04]  /*e1d0*/  STL.128 [R1+0x50a0], R60 ;  /* 0x0050a03c01007387 */ /* 0x000fe80000100c00 */
[----:B------:R-:W-:Y:S04]  /*e1e0*/  STL.128 [R1+0x5090], R56 ;  /* 0x0050903801007387 */ /* 0x000fe80000100c00 */
        /* <DEDUP_REMOVED lines=8> */
[----:B------:R-:W-:Y:S04]  /*e270*/  STL.128 [R1+0x5080], R52 ;  /* 0x0050803401007387 */ /* 0x000fe80000100c00 */
[----:B------:R-:W-:Y:S04]  /*e280*/  STL.128 [R1+0x5070], R48 ;  /* 0x0050703001007387 */ /* 0x000fe80000100c00 */
[----:B------:R-:W-:Y:S04]  /*e290*/  STL.128 [R1+0x5060], R44 ;  /* 0x0050602c01007387 */ /* 0x000fe80000100c00 */
[----:B------:R-:W-:Y:S04]  /*e2a0*/  STL.128 [R1+0x5050], R40 ;  /* 0x0050502801007387 */ /* 0x000fe80000100c00 */
[----:B------:R-:W-:Y:S04]  /*e2b0*/  STL.128 [R1+0x5040], R36 ;  /* 0x0050402401007387 */ /* 0x000fe80000100c00 */
[----:B------:R1:W-:Y:S04]  /*e2c0*/  STL [R1+0x50fc], R90 ;  /* 0x0050fc5a01007387 */ /* 0x0003e80000100800 */
[----:B0-----:R-:W3:Y:S04]  /*e2d0*/  LDL.LU R106, [R1+0x511c] ;  /* 0x00511c00016a7983 */ /* 0x001ee80000300800 */
[----:B------:R0:W-:Y:S04]  /*e2e0*/  STL [R1+0x50f8], R88 ;  /* 0x0050f85801007387 */ /* 0x0001e80000100800 */
[----:B------:R0:W-:Y:S04]  /*e2f0*/  STL [R1+0x50f4], R86 ;  /* 0x0050f45601007387 */ /* 0x0001e80000100800 */
[----:B--2---:R2:W-:Y:S04]  /*e300*/  STL [R1+0x50f0], R84 ;  /* 0x0050f05401007387 */ /* 0x0045e80000100800 */
[----:B------:R2:W-:Y:S04]  /*e310*/  STL [R1+0x50ec], R82 ;  /* 0x0050ec5201007387 */ /* 0x0005e80000100800 */
[----:B------:R2:W-:Y:S04]  /*e320*/  STL [R1+0x50e8], R80 ;  /* 0x0050e85001007387 */ /* 0x0005e80000100800 */
[----:B------:R2:W-:Y:S04]  /*e330*/  STL.128 [R1+0x4f70], R72 ;  /* 0x004f704801007387 */ /* 0x0005e80000100c00 */
[----:B-1----:R-:W3:Y:S04]  /*e340*/  LDL.LU R104, [R1+0x5118] ;  /* 0x0051180001687983 */ /* 0x002ee80000300800 */
[----:B------:R1:W-:Y:S04]  /*e350*/  STL.128 [R1+0x5030], R32 ;  /* 0x0050302001007387 */ /* 0x0003e80000100c00 */
[----:B------:R-:W3:Y:S04]  /*e360*/  LDL.LU R102, [R1+0x5114] ;  /* 0x0051140001667983 */ /* 0x000ee80000300800 */
[----:B------:R-:W3:Y:S04]  /*e370*/  LDL.LU R100, [R1+0x5110] ;  /* 0x0051100001647983 */ /* 0x000ee80000300800 */
[----:B------:R-:W3:Y:S04]  /*e380*/  LDL.LU R98, [R1+0x510c] ;  /* 0x00510c0001627983 */ /* 0x000ee80000300800 */
[----:B------:R-:W3:Y:S04]  /*e390*/  LDL.LU R96, [R1+0x5108] ;  /* 0x0051080001607983 */ /* 0x000ee80000300800 */
[----:B------:R-:W3:Y:S04]  /*e3a0*/  LDL.LU R94, [R1+0x5104] ;  /* 0x00510400015e7983 */ /* 0x000ee80000300800 */
[----:B------:R-:W3:Y:S04]  /*e3b0*/  LDL.LU R92, [R1+0x5100] ;  /* 0x00510000015c7983 */ /* 0x000ee80000300800 */
[----:B------:R-:W3:Y:S04]  /*e3c0*/  LDL.LU R90, [R1+0x50fc] ;  /* 0x0050fc00015a7983 */ /* 0x000ee80000300800 */
[----:B0-----:R-:W3:Y:S04]  /*e3d0*/  LDL.LU R88, [R1+0x50f8] ;  /* 0x0050f80001587983 */ /* 0x001ee80000300800 */
[----:B------:R-:W3:Y:S04]  /*e3e0*/  LDL.LU R86, [R1+0x50f4] ;  /* 0x0050f40001567983 */ /* 0x000ee80000300800 */
[----:B--2---:R-:W2:Y:S04]  /*e3f0*/  LDL.LU R84, [R1+0x50f0] ;  /* 0x0050f00001547983 */ /* 0x004ea80000300800 */
        /* <DEDUP_REMOVED lines=11> */
[----:B------:R-:W2:Y:S04]  /*e4b0*/  LDL.128 R72, [R1+0x310] ;  /* 0x0003100001487983 */ /* 0x000ea80000100c00 */
[----:B-1----:R-:W2:Y:S04]  /*e4c0*/  LDL.LU.128 R32, [R1+0x5030] ;  /* 0x0050300001207983 */ /* 0x002ea80000300c00 */
[----:B------:R-:W-:Y:S04]  /*e4d0*/  STL [R1+0x320], R202 ;  /* 0x000320ca01007387 */ /* 0x000fe80000100800 */
[----:B------:R0:W-:Y:S04]  /*e4e0*/  STL [R1+0x5128], R112 ;  /* 0x0051287001007387 */ /* 0x0001e80000100800 */
[----:B------:R1:W-:Y:S04]  /*e4f0*/  STL [R1+0x5124], R110 ;  /* 0x0051246e01007387 */ /* 0x0003e80000100800 */
[----:B------:R1:W-:Y:S04]  /*e500*/  STL [R1+0x5120], R108 ;  /* 0x0051206c01007387 */ /* 0x0003e80000100800 */
[----:B------:R-:W-:Y:S04]  /*e510*/  STL [R1+0x324], R204 ;  /* 0x000324cc01007387 */ /* 0x000fe80000100800 */
[----:B------:R-:W-:Y:S04]  /*e520*/  STL [R1+0x328], R192 ;  /* 0x000328c001007387 */ /* 0x000fe80000100800 */
[----:B------:R-:W-:Y:S04]  /*e530*/  STL [R1+0x32c], R194 ;  /* 0x00032cc201007387 */ /* 0x000fe80000100800 */
[----:B0-----:R-:W2:Y:S04]  /*e540*/  LDL.LU R112, [R1+0x5128] ;  /* 0x0051280001707983 */ /* 0x001ea80000300800 */
[----:B----4-:R0:W-:Y:S04]  /*e550*/  STL.128 [R1+0x5020], R28 ;  /* 0x0050201c01007387 */ /* 0x0101e80000100c00 */
[----:B-1----:R-:W4:Y:S04]  /*e560*/  LDL.LU R110, [R1+0x5124] ;  /* 0x00512400016e7983 */ /* 0x002f280000300800 */
[----:B------:R-:W4:Y:S04]  /*e570*/  LDL.LU R108, [R1+0x5120] ;  /* 0x00512000016c7983 */ /* 0x000f280000300800 */
[----:B------:R-:W4:Y:S04]  /*e580*/  LDL.LU.64 R12, [R1+0x5000] ;  /* 0x00500000010c7983 */ /* 0x000f280000300a00 */
[----:B---3--:R1:W-:Y:S04]  /*e590*/  STL.128 [R1+0x4f80], R76 ;  /* 0x004f804c01007387 */ /* 0x0083e80000100c00 */
[----:B0-----:R-:W3:Y:S04]  /*e5a0*/  LDL.LU.128 R28, [R1+0x5020] ;  /* 0x00502000011c7983 */ /* 0x001ee80000300c00 */
[----:B------:R-:W-:Y:S04]  /*e5b0*/  STL [R1+0x330], R198 ;  /* 0x000330c601007387 */ /* 0x000fe80000100800 */
[----:B------:R-:W-:Y:S04]  /*e5c0*/  STL [R1+0x5018], R24 ;  /* 0x0050181801007387 */ /* 0x000fe80000100800 */
[----:B-1----:R-:W4:Y:S04]  /*e5d0*/  LDL.LU.128 R76, [R1+0x4f80] ;  /* 0x004f8000014c7983 */ /* 0x002f280000300c00 */
[----:B------:R0:W-:Y:S04]  /*e5e0*/  STL [R1+0x501c], R26 ;  /* 0x00501c1a01007387 */ /* 0x0001e80000100800 */
[----:B------:R-:W-:Y:S04]  /*e5f0*/  STL [R1+0x5010], R20 ;  /* 0x0050101401007387 */ /* 0x000fe80000100800 */
[----:B------:R1:W-:Y:S04]  /*e600*/  STL [R1+0x5014], R22 ;  /* 0x0050141601007387 */ /* 0x0003e80000100800 */
[----:B------:R-:W-:Y:S04]  /*e610*/  STL [R1+0x4ff8], R10 ;  /* 0x004ff80a01007387 */ /* 0x000fe80000100800 */
[----:B------:R-:W-:Y:S04]  /*e620*/  STL.64 [R1+0x4ff0], R8 ;  /* 0x004ff00801007387 */ /* 0x000fe80000100a00 */
[----:B------:R1:W-:Y:S04]  /*e630*/  STL.64 [R1+0x5008], R16 ;  /* 0x0050081001007387 */ /* 0x0003e80000100a00 */
[----:B------:R1:W-:Y:S04]  /*e640*/  STL.128 [R1+0x4fe0], R4 ;  /* 0x004fe00401007387 */ /* 0x0003e80000100c00 */
[----:B0-----:R-:W3:Y:S04]  /*e650*/  LDL.LU R26, [R1+0x501c] ;  /* 0x00501c00011a7983 */ /* 0x001ee80000300800 */
[----:B------:R-:W3:Y:S04]  /*e660*/  LDL.LU R24, [R1+0x5018] ;  /* 0x0050180001187983 */ /* 0x000ee80000300800 */
[----:B-1----:R-:W3:Y:S04]  /*e670*/  LDL.LU R22, [R1+0x5014] ;  /* 0x0050140001167983 */ /* 0x002ee80000300800 */
[----:B------:R-:W3:Y:S04]  /*e680*/  LDL.LU R20, [R1+0x5010] ;  /* 0x0050100001147983 */ /* 0x000ee80000300800 */
[----:B------:R-:W3:Y:S04]  /*e690*/  LDL.LU.64 R16, [R1+0x5008] ;  /* 0x0050080001107983 */ /* 0x000ee80000300a00 */
[----:B------:R-:W3:Y:S04]  /*e6a0*/  LDL.LU R10, [R1+0x4ff8] ;  /* 0x004ff800010a7983 */ /* 0x000ee80000300800 */
[----:B------:R-:W3:Y:S04]  /*e6b0*/  LDL.LU.64 R8, [R1+0x4ff0] ;  /* 0x004ff00001087983 */ /* 0x000ee80000300a00 */
[----:B------:R-:W3:Y:S04]  /*e6c0*/  LDL.LU.128 R4, [R1+0x4fe0] ;  /* 0x004fe00001047983 */ /* 0x000ee80000300c00 */
[----:B------:R0:W-:Y:S04]  /*e6d0*/  STL [R1+0x5134], R118 ;  /* 0x0051347601007387 */ /* 0x0001e80000100800 */
[----:B------:R1:W-:Y:S04]  /*e6e0*/  STL [R1+0x5130], R116 ;  /* 0x0051307401007387 */ /* 0x0003e80000100800 */
[----:B------:R1:W-:Y:S04]  /*e6f0*/  STL [R1+0x512c], R114 ;  /* 0x00512c7201007387 */ /* 0x0003e80000100800 */
[----:B------:R-:W3:Y:S04]  /*e700*/  LDL.LU R124, [R1+0x51a4] ;  /* 0x0051a400017c7983 */ /* 0x000ee80000300800 */
[----:B0-----:R-:W3:Y:S04]  /*e710*/  LDL.LU R118, [R1+0x5134] ;  /* 0x0051340001767983 */ /* 0x001ee80000300800 */
[----:B-1----:R-:W3:Y:S04]  /*e720*/  LDL.LU R116, [R1+0x5130] ;  /* 0x0051300001747983 */ /* 0x002ee80000300800 */
[----:B------:R-:W3:Y:S01]  /*e730*/  LDL.LU R114, [R1+0x512c] ;  /* 0x00512c0001727983 */ /* 0x000ee20000300800 */
[----:B------:R-:W-:-:S03]  /*e740*/  IMAD.MOV.U32 R206, RZ, RZ, R126 ;  /* 0x000000ffffce7224 */ /* 0x000fc600078e007e */
[----:B------:R0:W-:Y:S04]  /*e750*/  STL [R1+0x513c], R122 ;  /* 0x00513c7a01007387 */ /* 0x0001e80000100800 */
[----:B------:R1:W-:Y:S04]  /*e760*/  STL [R1+0x5138], R120 ;  /* 0x0051387801007387 */ /* 0x0003e80000100800 */
[----:B------:R-:W3:Y:S04]  /*e770*/  LDL.LU R128, [R1+0x51ac] ;  /* 0x0051ac0001807983 */ /* 0x000ee80000300800 */
[----:B------:R-:W3:Y:S04]  /*e780*/  LDL.LU R126, [R1+0x51a8] ;  /* 0x0051a800017e7983 */ /* 0x000ee80000300800 */
[----:B------:R1:W-:Y:S04]  /*e790*/  STL [R1+0x4fc4], R106 ;  /* 0x004fc46a01007387 */ /* 0x0003e80000100800 */
[----:B0-----:R-:W3:Y:S04]  /*e7a0*/  LDL.LU R122, [R1+0x513c] ;  /* 0x00513c00017a7983 */ /* 0x001ee80000300800 */
[----:B-1----:R-:W3:Y:S04]  /*e7b0*/  LDL.LU R120, [R1+0x5138] ;  /* 0x0051380001787983 */ /* 0x002ee80000300800 */
[----:B------:R-:W3:Y:S04]  /*e7c0*/  LDL.LU R106, [R1+0x4fc4] ;  /* 0x004fc400016a7983 */ /* 0x000ee80000300800 */
[----:B------:R-:W3:Y:S04]  /*e7d0*/  LDL.LU R204, [R1+0x518] ;  /* 0x0005180001cc7983 */ /* 0x000ee80000300800 */
        /* <DEDUP_REMOVED lines=21> */
[----:B------:R-:W-:Y:S01]  /*e930*/  STL.128 [R1+0x4ee0], R36 ;  /* 0x004ee02401007387 */ /* 0x000fe20000100c00 */
[----:B------:R-:W-:-:S03]  /*e940*/  IMAD.MOV.U32 R202, RZ, RZ, R72 ;  /* 0x000000ffffca7224 */ /* 0x000fc600078e0048 */
[----:B------:R2:W-:Y:S01]  /*e950*/  STL.64 [R1+0x528], R74 ;  /* 0x0005284a01007387 */ /* 0x0005e20000100a00 */
[----:B------:R-:W-:-:S03]  /*e960*/  IMAD.MOV.U32 R81, RZ, RZ, R73 ;  /* 0x000000ffff517224 */ /* 0x000fc600078e0049 */
[----:B------:R-:W-:Y:S04]  /*e970*/  STL.128 [R1+0x4ed0], R32 ;  /* 0x004ed02001007387 */ /* 0x000fe80000100c00 */
[----:B0-----:R-:W3:Y:S04]  /*e980*/  LDL.LU R104, [R1+0x4fc0] ;  /* 0x004fc00001687983 */ /* 0x001ee80000300800 */
[----:B-1----:R-:W3:Y:S04]  /*e990*/  LDL.LU R102, [R1+0x4fbc] ;  /* 0x004fbc0001667983 */ /* 0x002ee80000300800 */
        /* <DEDUP_REMOVED lines=8> */
[----:B--2---:R-:W2:Y:S04]  /*ea20*/  LDL.LU R84, [R1+0x4f98] ;  /* 0x004f980001547983 */ /* 0x004ea80000300800 */
[----:B------:R-:W2:Y:S04]  /*ea30*/  LDL.LU R82, [R1+0x4f94] ;  /* 0x004f940001527983 */ /* 0x000ea80000300800 */
[----:B------:R-:W2:Y:S04]  /*ea40*/  LDL.LU R80, [R1+0x4f90] ;  /* 0x004f900001507983 */ /* 0x000ea80000300800 */
[----:B------:R-:W2:Y:S04]  /*ea50*/  LDL.LU.128 R72, [R1+0x4f70] ;  /* 0x004f700001487983 */ /* 0x000ea80000300c00 */
[----:B------:R-:W2:Y:S04]  /*ea60*/  LDL.LU.128 R68, [R1+0x4f60] ;  /* 0x004f600001447983 */ /* 0x000ea80000300c00 */
[----:B------:R-:W2:Y:S04]  /*ea70*/  LDL.LU.128 R64, [R1+0x4f50] ;  /* 0x004f500001407983 */ /* 0x000ea80000300c00 */
[----:B----4-:R0:W-:Y:S04]  /*ea80*/  STL.128 [R1+0x4e20], R76 ;  /* 0x004e204c01007387 */ /* 0x0101e80000100c00 */
[----:B------:R-:W4:Y:S04]  /*ea90*/  LDL.LU.128 R60, [R1+0x4f40] ;  /* 0x004f4000013c7983 */ /* 0x000f280000300c00 */
[----:B------:R-:W4:Y:S04]  /*eaa0*/  LDL.LU.128 R56, [R1+0x4f30] ;  /* 0x004f300001387983 */ /* 0x000f280000300c00 */
[----:B------:R-:W4:Y:S04]  /*eab0*/  LDL.LU.128 R52, [R1+0x4f20] ;  /* 0x004f200001347983 */ /* 0x000f280000300c00 */
[----:B------:R-:W4:Y:S04]  /*eac0*/  LDL.LU.128 R48, [R1+0x4f10] ;  /* 0x004f100001307983 */ /* 0x000f280000300c00 */
[----:B------:R-:W4:Y:S04]  /*ead0*/  LDL.LU.128 R44, [R1+0x4f00] ;  /* 0x004f0000012c7983 */ /* 0x000f280000300c00 */
[----:B------:R-:W4:Y:S04]  /*eae0*/  LDL.LU.128 R40, [R1+0x4ef0] ;  /* 0x004ef00001287983 */ /* 0x000f280000300c00 */
[----:B------:R-:W4:Y:S04]  /*eaf0*/  LDL.LU.128 R36, [R1+0x4ee0] ;  /* 0x004ee00001247983 */ /* 0x000f280000300c00 */
[----:B------:R-:W4:Y:S04]  /*eb00*/  LDL.LU R83, [R1+0x52c] ;  /* 0x00052c0001537983 */ /* 0x000f280000300800 */
[----:B0-----:R-:W4:Y:S04]  /*eb10*/  LDL.128 R76, [R1+0x320] ;  /* 0x00032000014c7983 */ /* 0x001f280000100c00 */
[----:B------:R-:W4:Y:S04]  /*eb20*/  LDL.LU.128 R32, [R1+0x4ed0] ;  /* 0x004ed00001207983 */ /* 0x000f280000300c00 */
[----:B------:R0:W-:Y:S04]  /*eb30*/  STL [R1+0x4fd0], R112 ;  /* 0x004fd07001007387 */ /* 0x0001e80000100800 */
[----:B------:R1:W-:Y:S04]  /*eb40*/  STL [R1+0x4fcc], R110 ;  /* 0x004fcc6e01007387 */ /* 0x0003e80000100800 */
[----:B------:R1:W-:Y:S04]  /*eb50*/  STL [R1+0x4fc8], R108 ;  /* 0x004fc86c01007387 */ /* 0x0003e80000100800 */
[----:B---3--:R3:W-:Y:S04]  /*eb60*/  STL.128 [R1+0x4ec0], R28 ;  /* 0x004ec01c01007387 */ /* 0x0087e80000100c00 */
[----:B------:R3:W-:Y:S04]  /*eb70*/  STL [R1+0x4ebc], R26 ;  /* 0x004ebc1a01007387 */ /* 0x0007e80000100800 */
[----:B------:R3:W-:Y:S04]  /*eb80*/  STL [R1+0x4eb8], R24 ;  /* 0x004eb81801007387 */ /* 0x0007e80000100800 */
[----:B------:R3:W-:Y:S04]  /*eb90*/  STL [R1+0x4eb4], R22 ;  /* 0x004eb41601007387 */ /* 0x0007e80000100800 */
[----:B------:R3:W-:Y:S04]  /*eba0*/  STL [R1+0x4eb0], R20 ;  /* 0x004eb01401007387 */ /* 0x0007e80000100800 */
[----:B------:R3:W-:Y:S04]  /*ebb0*/  STL.64 [R1+0x4ea8], R16 ;  /* 0x004ea81001007387 */ /* 0x0007e80000100a00 */
[----:B------:R3:W-:Y:S04]  /*ebc0*/  STL.64 [R1+0x4ea0], R12 ;  /* 0x004ea00c01007387 */ /* 0x0007e80000100a00 */
[----:B------:R3:W-:Y:S04]  /*ebd0*/  STL [R1+0x4e98], R10 ;  /* 0x004e980a01007387 */ /* 0x0007e80000100800 */
[----:B------:R3:W-:Y:S04]  /*ebe0*/  STL.64 [R1+0x4e90], R8 ;  /* 0x004e900801007387 */ /* 0x0007e80000100a00 */
[----:B------:R3:W-:Y:S04]  /*ebf0*/  STL.128 [R1+0x4e80], R4 ;  /* 0x004e800401007387 */ /* 0x0007e80000100c00 */
[----:B0-----:R-:W4:Y:S04]  /*ec00*/  LDL.LU R112, [R1+0x4fd0] ;  /* 0x004fd00001707983 */ /* 0x001f280000300800 */
[----:B-1----:R-:W4:Y:S04]  /*ec10*/  LDL.LU R110, [R1+0x4fcc] ;  /* 0x004fcc00016e7983 */ /* 0x002f280000300800 */
[----:B------:R-:W4:Y:S04]  /*ec20*/  LDL.LU R108, [R1+0x4fc8] ;  /* 0x004fc800016c7983 */ /* 0x000f280000300800 */
[----:B---3--:R-:W3:Y:S04]  /*ec30*/  LDL.LU.128 R28, [R1+0x4ec0] ;  /* 0x004ec000011c7983 */ /* 0x008ee80000300c00 */
[----:B------:R-:W3:Y:S04]  /*ec40*/  LDL.LU R26, [R1+0x4ebc] ;  /* 0x004ebc00011a7983 */ /* 0x000ee80000300800 */
[----:B------:R-:W3:Y:S04]  /*ec50*/  LDL.LU R24, [R1+0x4eb8] ;  /* 0x004eb80001187983 */ /* 0x000ee80000300800 */
[----:B------:R-:W3:Y:S04]  /*ec60*/  LDL.LU R22, [R1+0x4eb4] ;  /* 0x004eb40001167983 */ /* 0x000ee80000300800 */
[----:B------:R-:W3:Y:S04]  /*ec70*/  LDL.LU R20, [R1+0x4eb0] ;  /* 0x004eb00001147983 */ /* 0x000ee80000300800 */
[----:B------:R-:W3:Y:S04]  /*ec80*/  LDL.LU.64 R16, [R1+0x4ea8] ;  /* 0x004ea80001107983 */ /* 0x000ee80000300a00 */
[----:B------:R-:W3:Y:S04]  /*ec90*/  LDL.LU.64 R12, [R1+0x4ea0] ;  /* 0x004ea000010c7983 */ /* 0x000ee80000300a00 */
[----:B------:R-:W3:Y:S04]  /*eca0*/  LDL.LU R10, [R1+0x4e98] ;  /* 0x004e9800010a7983 */ /* 0x000ee80000300800 */
[----:B------:R-:W3:Y:S04]  /*ecb0*/  LDL.LU.64 R8, [R1+0x4e90] ;  /* 0x004e900001087983 */ /* 0x000ee80000300a00 */
[----:B------:R-:W3:Y:S04]  /*ecc0*/  LDL.LU.128 R4, [R1+0x4e80] ;  /* 0x004e800001047983 */ /* 0x000ee80000300c00 */
[----:B------:R0:W-:Y:S04]  /*ecd0*/  STL [R1+0x4e6c], R106 ;  /* 0x004e6c6a01007387 */ /* 0x0001e80000100800 */
[----:B------:R1:W-:Y:S04]  /*ece0*/  STL [R1+0x5140], R124 ;  /* 0x0051407c01007387 */ /* 0x0003e80000100800 */
[----:B------:R1:W-:Y:S04]  /*ecf0*/  STL [R1+0x4fdc], R118 ;  /* 0x004fdc7601007387 */ /* 0x0003e80000100800 */
[----:B0-----:R-:W3:Y:S04]  /*ed00*/  LDL.LU R106, [R1+0x4e6c] ;  /* 0x004e6c00016a7983 */ /* 0x001ee80000300800 */
[----:B------:R0:W-:Y:S04]  /*ed10*/  STL [R1+0x4fd8], R116 ;  /* 0x004fd87401007387 */ /* 0x0001e80000100800 */
[----:B------:R0:W-:Y:S04]  /*ed20*/  STL [R1+0x4fd4], R114 ;  /* 0x004fd47201007387 */ /* 0x0001e80000100800 */
[----:B-1----:R-:W3:Y:S04]  /*ed30*/  LDL.LU R124, [R1+0x5140] ;  /* 0x00514000017c7983 */ /* 0x002ee80000300800 */
[----:B------:R-:W3:Y:S04]  /*ed40*/  LDL.LU R118, [R1+0x4fdc] ;  /* 0x004fdc0001767983 */ /* 0x000ee80000300800 */
[----:B0-----:R-:W3:Y:S04]  /*ed50*/  LDL.LU R116, [R1+0x4fd8] ;  /* 0x004fd80001747983 */ /* 0x001ee80000300800 */
        /* <DEDUP_REMOVED lines=13> */
[----:B0-----:R-:W3:Y:S04]  /*ee30*/  LDL.LU R104, [R1+0x4e68] ;  /* 0x004e680001687983 */ /* 0x001ee80000300800 */
[----:B-1----:R-:W3:Y:S04]  /*ee40*/  LDL.LU R102, [R1+0x4e64] ;  /* 0x004e640001667983 */ /* 0x002ee80000300800 */
[----:B------:R-:W-:Y:S04]  /*ee50*/  STL.128 [R1+0x4e10], R72 ;  /* 0x004e104801007387 */ /* 0x000fe80000100c00 */
[----:B------:R-:W-:Y:S04]  /*ee60*/  STL.128 [R1+0x4e00], R68 ;  /* 0x004e004401007387 */ /* 0x000fe80000100c00 */
[----:B------:R-:W-:Y:S04]  /*ee70*/  STL.128 [R1+0x4df0], R64 ;  /* 0x004df04001007387 */ /* 0x000fe80000100c00 */
[----:B------:R-:W3:Y:S04]  /*ee80*/  LDL.LU R100, [R1+0x4e60] ;  /* 0x004e600001647983 */ /* 0x000ee80000300800 */
[----:B----4-:R-:W-:Y:S04]  /*ee90*/  STL.128 [R1+0x4de0], R60 ;  /* 0x004de03c01007387 */ /* 0x010fe80000100c00 */
[----:B------:R-:W-:Y:S04]  /*eea0*/  STL.128 [R1+0x4dd0], R56 ;  /* 0x004dd03801007387 */ /* 0x000fe80000100c00 */
[----:B------:R-:W-:Y:S04]  /*eeb0*/  STL.128 [R1+0x4dc0], R52 ;  /* 0x004dc03401007387 */ /* 0x000fe80000100c00 */
[----:B------:R-:W-:Y:S04]  /*eec0*/  STL.128 [R1+0x4db0], R48 ;  /* 0x004db03001007387 */ /* 0x000fe80000100c00 */
[----:B------:R-:W-:Y:S04]  /*eed0*/  STL.128 [R1+0x4da0], R44 ;  /* 0x004da02c01007387 */ /* 0x000fe80000100c00 */
[----:B------:R-:W-:Y:S04]  /*eee0*/  STL.128 [R1+0x4d90], R40 ;  /* 0x004d902801007387 */ /* 0x000fe80000100c00 */
[----:B------:R-:W-:Y:S04]  /*eef0*/  STL.128 [R1+0x4d80], R36 ;  /* 0x004d802401007387 */ /* 0x000fe80000100c00 */
[----:B------:R0:W-:Y:S01]  /*ef00*/  STL.128 [R1+0x4e30], R80 ;  /* 0x004e305001007387 */ /* 0x0001e20000100c00 */
[----:B------:R-:W-:-:S03]  /*ef10*/  IMAD.MOV.U32 R198, RZ, RZ, R76 ;  /* 0x000000ffffc67224 */ /* 0x000fc600078e004c */
[----:B------:R1:W-:Y:S01]  /*ef20*/  STL.64 [R1+0x538], R78 ;  /* 0x0005384e01007387 */ /* 0x0003e20000100a00 */
[----:B------:R-:W-:-:S03]  /*ef30*/  IMAD.MOV.U32 R85, RZ, RZ, R77 ;  /* 0x000000ffff557224 */ /* 0x000fc600078e004d */
        /* <DEDUP_REMOVED lines=9> */
[----:B0-----:R-:W2:Y:S04]  /*efd0*/  LDL.LU.128 R80, [R1+0x4e30] ;  /* 0x004e300001507983 */ /* 0x001ea80000300c00 */
[----:B-1----:R-:W2:Y:S04]  /*efe0*/  LDL.LU.128 R76, [R1+0x4e20] ;  /* 0x004e2000014c7983 */ /* 0x002ea80000300c00 */
        /* <DEDUP_REMOVED lines=11> */
[----:B----4-:R-:W4:Y:S04]  /*f0a0*/  LDL.LU.128 R32, [R1+0x4d70] ;  /* 0x004d700001207983 */ /* 0x010f280000300c00 */
        /* <DEDUP_REMOVED lines=26> */
[----:B------:R-:W3:Y:S04]  /*f250*/  LDL.LU R196, [R1+0x538] ;  /* 0x0005380001c47983 */ /* 0x000ee80000300800 */
[----:B------:R-:W-:Y:S04]  /*f260*/  STL [R1+0x4d14], R106 ;  /* 0x004d146a01007387 */ /* 0x000fe80000100800 */
[----:B------:R-:W-:Y:S04]  /*f270*/  STL [R1+0x4d10], R104 ;  /* 0x004d106801007387 */ /* 0x000fe80000100800 */
[----:B------:R-:W-:Y:S04]  /*f280*/  STL [R1+0x4d0c], R102 ;  /* 0x004d0c6601007387 */ /* 0x000fe80000100800 */
[----:B------:R-:W-:Y:S04]  /*f290*/  STL [R1+0x4d08], R100 ;  /* 0x004d086401007387 */ /* 0x000fe80000100800 */
[----:B------:R0:W-:Y:S04]  /*f2a0*/  STL [R1+0x4d04], R98 ;  /* 0x004d046201007387 */ /* 0x0001e80000100800 */
[----:B------:R1:W-:Y:S04]  /*f2b0*/  STL [R1+0x4d00], R96 ;  /* 0x004d006001007387 */ /* 0x0003e80000100800 */
[----:B------:R-:W-:Y:S04]  /*f2c0*/  STL [R1+0x4cfc], R94 ;  /* 0x004cfc5e01007387 */ /* 0x000fe80000100800 */
[----:B------:R-:W-:Y:S04]  /*f2d0*/  STL [R1+0x4cf8], R92 ;  /* 0x004cf85c01007387 */ /* 0x000fe80000100800 */
[----:B------:R-:W-:Y:S04]  /*f2e0*/  STL [R1+0x4cf4], R90 ;  /* 0x004cf45a01007387 */ /* 0x000fe80000100800 */
[----:B------:R-:W-:Y:S04]  /*f2f0*/  STL [R1+0x4cf0], R88 ;  /* 0x004cf05801007387 */ /* 0x000fe80000100800 */
[----:B--2---:R2:W-:Y:S04]  /*f300*/  STL.128 [R1+0x4cd0], R80 ;  /* 0x004cd05001007387 */ /* 0x0045e80000100c00 */
        /* <DEDUP_REMOVED lines=12> */
[----:B----4-:R-:W-:Y:S04]  /*f3d0*/  STL.128 [R1+0x4c10], R32 ;  /* 0x004c102001007387 */ /* 0x010fe80000100c00 */
[----:B0-----:R-:W4:Y:S04]  /*f3e0*/  LDL.LU R98, [R1+0x4d04] ;  /* 0x004d040001627983 */ /* 0x001f280000300800 */
[----:B-1----:R-:W4:Y:S04]  /*f3f0*/  LDL.LU R96, [R1+0x4d00] ;  /* 0x004d000001607983 */ /* 0x002f280000300800 */
[----:B--2---:R-:W2:Y:S04]  /*f400*/  LDL.LU.128 R80, [R1+0x4cd0] ;  /* 0x004cd00001507983 */ /* 0x004ea80000300c00 */
[----:B------:R-:W2:Y:S04]  /*f410*/  LDL.LU R94, [R1+0x4cfc] ;  /* 0x004cfc00015e7983 */ /* 0x000ea80000300800 */
[----:B------:R-:W2:Y:S04]  /*f420*/  LDL.LU R92, [R1+0x4cf8] ;  /* 0x004cf800015c7983 */ /* 0x000ea80000300800 */
        /* <DEDUP_REMOVED lines=11> */
[----:B------:R-:W2:Y:S04]  /*f4e0*/  LDL.128 R76, [R1+0x330] ;  /* 0x00033000014c7983 */ /* 0x000ea80000100c00 */
[----:B------:R-:W2:Y:S04]  /*f4f0*/  LDL.LU R100, [R1+0x4d08] ;  /* 0x004d080001647983 */ /* 0x000ea80000300800 */
[----:B------:R1:W-:Y:S04]  /*f500*/  STL.128 [R1+0x49b0], R172 ;  /* 0x0049b0ac01007387 */ /* 0x0003e80000100c00 */
[----:B------:R1:W-:Y:S04]  /*f510*/  STL.128 [R1+0x49a0], R168 ;  /* 0x0049a0a801007387 */ /* 0x0003e80000100c00 */
[----:B------:R-:W2:Y:S04]  /*f520*/  LDL.LU.128 R84, [R1+0x4ce0] ;  /* 0x004ce00001547983 */ /* 0x000ea80000300c00 */
[----:B0-----:R-:W2:Y:S04]  /*f530*/  LDL.LU R120, [R1+0x490] ;  /* 0x0004900001787983 */ /* 0x001ea80000300800 */
[----:B-1----:R-:W2:Y:S04]  /*f540*/  LDL.128 R172, [R1+0x350] ;  /* 0x0003500001ac7983 */ /* 0x002ea80000100c00 */
[----:B------:R-:W2:Y:S04]  /*f550*/  LDL.LU.128 R168, [R1+0x49a0] ;  /* 0x0049a00001a87983 */ /* 0x000ea80000300c00 */
[----:B------:R-:W2:Y:S04]  /*f560*/  LDL.LU R122, [R1+0x498] ;  /* 0x00049800017a7983 */ /* 0x000ea80000300800 */
[----:B------:R-:W-:Y:S04]  /*f570*/  STL [R1+0x360], R124 ;  /* 0x0003607c01007387 */ /* 0x000fe80000100800 */
[----:B------:R-:W-:Y:S04]  /*f580*/  STL [R1+0x364], R114 ;  /* 0x0003647201007387 */ /* 0x000fe80000100800 */
[----:B------:R-:W-:Y:S04]  /*f590*/  STL [R1+0x368], R116 ;  /* 0x0003687401007387 */ /* 0x000fe80000100800 */
[----:B------:R-:W-:Y:S04]  /*f5a0*/  STL [R1+0x36c], R118 ;  /* 0x00036c7601007387 */ /* 0x000fe80000100800 */
[----:B------:R-:W2:Y:S04]  /*f5b0*/  LDL.LU R90, [R1+0x4cf4] ;  /* 0x004cf400015a7983 */ /* 0x000ea80000300800 */
[----:B------:R-:W2:Y:S04]  /*f5c0*/  LDL.LU R88, [R1+0x4cf0] ;  /* 0x004cf00001587983 */ /* 0x000ea80000300800 */
[----:B------:R0:W-:Y:S04]  /*f5d0*/  STL.128 [R1+0x49c0], R176 ;  /* 0x0049c0b001007387 */ /* 0x0001e80000100c00 */
[----:B------:R-:W2:Y:S04]  /*f5e0*/  LDL.LU R106, [R1+0x4d14] ;  /* 0x004d1400016a7983 */ /* 0x000ea80000300800 */
[----:B------:R-:W2:Y:S04]  /*f5f0*/  LDL.LU R104, [R1+0x4d10] ;  /* 0x004d100001687983 */ /* 0x000ea80000300800 */
[----:B------:R-:W2:Y:S04]  /*f600*/  LDL.LU R102, [R1+0x4d0c] ;  /* 0x004d0c0001667983 */ /* 0x000ea80000300800 */
[----:B------:R1:W-:Y:S04]  /*f610*/  STL [R1+0x4a08], R198 ;  /* 0x004a08c601007387 */ /* 0x0003e80000100800 */
[----:B---3--:R3:W-:Y:S04]  /*f620*/  STL [R1+0x4a04], R196 ;  /* 0x004a04c401007387 */ /* 0x0087e80000100800 */
[----:B0-----:R-:W2:Y:S04]  /*f630*/  LDL.128 R176, [R1+0x360] ;  /* 0x0003600001b07983 */ /* 0x001ea80000100c00 */
[----:B------:R0:W-:Y:S04]  /*f640*/  STL [R1+0x4a00], R193 ;  /* 0x004a00c101007387 */ /* 0x0001e80000100800 */
[----:B-1----:R-:W2:Y:S04]  /*f650*/  LDL.LU R198, [R1+0x4a08] ;  /* 0x004a080001c67983 */ /* 0x002ea80000300800 */
[----:B---3--:R-:W3:Y:S04]  /*f660*/  LDL.LU R196, [R1+0x4a04] ;  /* 0x004a040001c47983 */ /* 0x008ee80000300800 */
[----:B------:R1:W-:Y:S04]  /*f670*/  STL.128 [R1+0x4990], R164 ;  /* 0x004990a401007387 */ /* 0x0003e80000100c00 */
[----:B------:R1:W-:Y:S04]  /*f680*/  STL.128 [R1+0x4980], R160 ;  /* 0x004980a001007387 */ /* 0x0003e80000100c00 */
[----:B0-----:R-:W3:Y:S04]  /*f690*/  LDL.LU R193, [R1+0x4a00] ;  /* 0x004a000001c17983 */ /* 0x001ee80000300800 */
[----:B------:R0:W-:Y:S04]  /*f6a0*/  STL [R1+0x370], R108 ;  /* 0x0003706c01007387 */ /* 0x0001e80000100800 */
[----:B-1----:R-:W3:Y:S04]  /*f6b0*/  LDL.LU.128 R164, [R1+0x4990] ;  /* 0x0049900001a47983 */ /* 0x002ee80000300c00 */
[----:B------:R-:W3:Y:S04]  /*f6c0*/  LDL.LU.128 R160, [R1+0x4980] ;  /* 0x0049800001a07983 */ /* 0x000ee80000300c00 */
[----:B------:R1:W-:Y:S04]  /*f6d0*/  STL [R1+0x374], R110 ;  /* 0x0003746e01007387 */ /* 0x0003e80000100800 */
[----:B0-----:R-:W3:Y:S04]  /*f6e0*/  LDL.LU R108, [R1+0x480] ;  /* 0x00048000016c7983 */ /* 0x001ee80000300800 */
[----:B------:R-:W-:Y:S04]  /*f6f0*/  STL [R1+0x378], R112 ;  /* 0x0003787001007387 */ /* 0x000fe80000100800 */
[----:B-1----:R-:W3:Y:S04]  /*f700*/  LDL.LU R110, [R1+0x488] ;  /* 0x00048800016e7983 */ /* 0x002ee80000300800 */
[----:B------:R0:W-:Y:S04]  /*f710*/  STL.128 [R1+0x4a20], R204 ;  /* 0x004a20cc01007387 */ /* 0x0001e80000100c00 */
[----:B------:R1:W-:Y:S04]  /*f720*/  STL [R1+0x4a10], R202 ;  /* 0x004a10ca01007387 */ /* 0x0003e80000100800 */
        /* <DEDUP_REMOVED lines=8> */
[----:B0-----:R-:W3:Y:S04]  /*f7b0*/  LDL.LU.128 R204, [R1+0x4a20] ;  /* 0x004a200001cc7983 */ /* 0x001ee80000300c00 */
[----:B-1----:R-:W3:Y:S04]  /*f7c0*/  LDL.LU R202, [R1+0x4a10] ;  /* 0x004a100001ca7983 */ /* 0x002ee80000300800 */
[----:B------:R-:W3:Y:S04]  /*f7d0*/  LDL.LU R200, [R1+0x4a0c] ;  /* 0x004a0c0001c87983 */ /* 0x000ee80000300800 */
        /* <DEDUP_REMOVED lines=8> */
[----:B------:R-:W3:Y:S04]  /*f860*/  LDL.LU.128 R72, [R1+0x4cb0] ;  /* 0x004cb00001487983 */ /* 0x000ee80000300c00 */
[----:B------:R-:W-:Y:S04]  /*f870*/  STL.128 [R1+0x4a30], R208 ;  /* 0x004a30d001007387 */ /* 0x000fe80000100c00 */
[----:B------:R-:W-:Y:S04]  /*f880*/  STL.64 [R1+0x4a40], R212 ;  /* 0x004a40d401007387 */ /* 0x000fe80000100a00 */
[----:B----4-:R0:W-:Y:S04]  /*f890*/  STL [R1+0x4bac], R98 ;  /* 0x004bac6201007387 */ /* 0x0101e80000100800 */
[----:B------:R1:W-:Y:S04]  /*f8a0*/  STL [R1+0x4ba8], R96 ;  /* 0x004ba86001007387 */ /* 0x0003e80000100800 */
[----:B--2---:R2:W-:Y:S04]  /*f8b0*/  STL.128 [R1+0x4b70], R80 ;  /* 0x004b705001007387 */ /* 0x0045e80000100c00 */
[----:B0-----:R-:W4:Y:S04]  /*f8c0*/  LDL.LU R98, [R1+0x4bac] ;  /* 0x004bac0001627983 */ /* 0x001f280000300800 */
[----:B-1----:R-:W4:Y:S04]  /*f8d0*/  LDL.LU R96, [R1+0x4ba8] ;  /* 0x004ba80001607983 */ /* 0x002f280000300800 */
[----:B------:R0:W-:Y:S04]  /*f8e0*/  STL [R1+0x4ba4], R94 ;  /* 0x004ba45e01007387 */ /* 0x0001e80000100800 */
[----:B--2---:R-:W2:Y:S04]  /*f8f0*/  LDL.128 R80, [R1+0x340] ;  /* 0x0003400001507983 */ /* 0x004ea80000100c00 */
[----:B------:R1:W-:Y:S04]  /*f900*/  STL [R1+0x4ba0], R92 ;  /* 0x004ba05c01007387 */ /* 0x0003e80000100800 */
[----:B0-----:R-:W2:Y:S04]  /*f910*/  LDL.LU R94, [R1+0x4ba4] ;  /* 0x004ba400015e7983 */ /* 0x001ea80000300800 */
[----:B------:R-:W2:Y:S04]  /*f920*/  LDL.LU.128 R208, [R1+0x4a30] ;  /* 0x004a300001d07983 */ /* 0x000ea80000300c00 */
[----:B-1----:R-:W2:Y:S04]  /*f930*/  LDL.LU R92, [R1+0x4ba0] ;  /* 0x004ba000015c7983 */ /* 0x002ea80000300800 */
[----:B------:R-:W-:Y:S04]  /*f940*/  STL.128 [R1+0x4c00], R28 ;  /* 0x004c001c01007387 */ /* 0x000fe80000100c00 */
[----:B------:R-:W-:Y:S04]  /*f950*/  STL [R1+0x4bfc], R26 ;  /* 0x004bfc1a01007387 */ /* 0x000fe80000100800 */
[----:B------:R-:W-:Y:S04]  /*f960*/  STL [R1+0x4bf8], R24 ;  /* 0x004bf81801007387 */ /* 0x000fe80000100800 */
[----:B------:R-:W-:Y:S04]  /*f970*/  STL [R1+0x4bf4], R22 ;  /* 0x004bf41601007387 */ /* 0x000fe80000100800 */
[----:B------:R-:W-:Y:S04]  /*f980*/  STL [R1+0x4bf0], R20 ;  /* 0x004bf01401007387 */ /* 0x000fe80000100800 */
[----:B------:R-:W-:Y:S04]  /*f990*/  STL.64 [R1+0x548], R78 ;  /* 0x0005484e01007387 */ /* 0x000fe80000100a00 */
[----:B------:R0:W-:Y:S04]  /*f9a0*/  STL [R1+0x4bb0], R100 ;  /* 0x004bb06401007387 */ /* 0x0001e80000100800 */
[----:B------:R-:W2:Y:S04]  /*f9b0*/  LDL.LU R91, [R1+0x54c] ;  /* 0x00054c00015b7983 */ /* 0x000ea80000300800 */
[----:B------:R-:W2:Y:S04]  /*f9c0*/  LDL.LU R142, [R1+0x548] ;  /* 0x00054800018e7983 */ /* 0x000ea80000300800 */
[----:B0-----:R-:W2:Y:S01]  /*f9d0*/  LDL.LU R100, [R1+0x4bb0] ;  /* 0x004bb00001647983 */ /* 0x001ea20000300800 */
[----:B------:R-:W-:-:S02]  /*f9e0*/  IMAD.MOV.U32 R89, RZ, RZ, R77 ;  /* 0x000000ffff597224 */ /* 0x000fc400078e004d */
[----:B------:R-:W-:Y:S01]  /*f9f0*/  IMAD.MOV.U32 R143, RZ, RZ, R76 ;  /* 0x000000ffff8f7224 */ /* 0x000fe200078e004c */
[----:B------:R0:W-:Y:S01]  /*fa00*/  STL.128 [R1+0x4b80], R84 ;  /* 0x004b805401007387 */ /* 0x0001e20000100c00 */
[----:B------:R-:W-:-:S03]  /*fa10*/  IMAD.MOV.U32 R97, RZ, RZ, R173 ;  /* 0x000000ffff617224 */ /* 0x000fc600078e00ad */
[----:B------:R-:W2:Y:S01]  /*fa20*/  LDL.LU.128 R76, [R1+0x4cc0] ;  /* 0x004cc000014c7983 */ /* 0x000ea20000300c00 */
[----:B------:R-:W-:-:S03]  /*fa30*/  IMAD.MOV.U32 R99, RZ, RZ, R175 ;  /* 0x000000ffff637224 */ /* 0x000fc600078e00af */
[----:B------:R1:W-:Y:S04]  /*fa40*/  STL.128 [R1+0x4880], R168 ;  /* 0x004880a801007387 */ /* 0x0003e80000100c00 */
[----:B------:R-:W-:Y:S04]  /*fa50*/  STL.64 [R1+0x4be8], R16 ;  /* 0x004be81001007387 */ /* 0x000fe80000100a00 */
[----:B0-----:R-:W2:Y:S04]  /*fa60*/  LDL.LU.128 R84, [R1+0x4b80] ;  /* 0x004b800001547983 */ /* 0x001ea80000300c00 */
[----:B------:R-:W-:Y:S04]  /*fa70*/  STL.64 [R1+0x4be0], R12 ;  /* 0x004be00c01007387 */ /* 0x000fe80000100a00 */
[----:B-1----:R-:W2:Y:S04]  /*fa80*/  LDL.LU.128 R168, [R1+0x4880] ;  /* 0x0048800001a87983 */ /* 0x002ea80000300c00 */
[----:B------:R-:W-:Y:S04]  /*fa90*/  STL [R1+0x4bd8], R10 ;  /* 0x004bd80a01007387 */ /* 0x000fe80000100800 */
[----:B------:R-:W-:Y:S04]  /*faa0*/  STL.64 [R1+0x4bd0], R8 ;  /* 0x004bd00801007387 */ /* 0x000fe80000100a00 */
[----:B------:R-:W-:Y:S04]  /*fab0*/  STL.128 [R1+0x4bc0], R4 ;  /* 0x004bc00401007387 */ /* 0x000fe80000100c00 */
[----:B------:R-:W2:Y:S04]  /*fac0*/  LDL.LU.128 R68, [R1+0x4ca0] ;  /* 0x004ca00001447983 */ /* 0x000ea80000300c00 */
[----:B------:R0:W-:Y:S04]  /*fad0*/  STL [R1+0x384], R106 ;  /* 0x0003846a01007387 */ /* 0x0001e80000100800 */
[----:B------:R-:W-:Y:S04]  /*fae0*/  STL [R1+0x380], R104 ;  /* 0x0003806801007387 */ /* 0x000fe80000100800 */
[----:B------:R1:W-:Y:S04]  /*faf0*/  STL [R1+0x37c], R102 ;  /* 0x00037c6601007387 */ /* 0x0003e80000100800 */
[----:B0-----:R-:W2:Y:S04]  /*fb00*/  LDL.LU R106, [R1+0x478] ;  /* 0x00047800016a7983 */ /* 0x001ea80000300800 */
[----:B------:R-:W2:Y:S04]  /*fb10*/  LDL.LU.128 R64, [R1+0x4c90] ;  /* 0x004c900001407983 */ /* 0x000ea80000300c00 */
[----:B------:R-:W-:Y:S04]  /*fb20*/  STL [R1+0x574], R177 ;  /* 0x000574b101007387 */ /* 0x000fe80000100800 */
[----:B------:R-:W-:Y:S04]  /*fb30*/  STL.64 [R1+0x578], R178 ;  /* 0x000578b201007387 */ /* 0x000fe80000100a00 */
[----:B------:R-:W2:Y:S04]  /*fb40*/  LDL.LU R101, [R1+0x574] ;  /* 0x0005740001657983 */ /* 0x000ea80000300800 */
[----:B-1----:R-:W2:Y:S04]  /*fb50*/  LDL.LU R102, [R1+0x578] ;  /* 0x0005780001667983 */ /* 0x002ea80000300800 */
[----:B------:R-:W2:Y:S04]  /*fb60*/  LDL.LU R103, [R1+0x57c] ;  /* 0x00057c0001677983 */ /* 0x000ea80000300800 */
[----:B------:R0:W-:Y:S04]  /*fb70*/  STL [R1+0x48e8], R198 ;  /* 0x0048e8c601007387 */ /* 0x0001e80000100800 */
[----:B---3--:R1:W-:Y:S04]  /*fb80*/  STL [R1+0x48e4], R196 ;  /* 0x0048e4c401007387 */ /* 0x0083e80000100800 */
[----:B------:R3:W-:Y:S04]  /*fb90*/  STL [R1+0x48e0], R193 ;  /* 0x0048e0c101007387 */ /* 0x0007e80000100800 */
[----:B0-----:R-:W2:Y:S04]  /*fba0*/  LDL.LU R198, [R1+0x48e8] ;  /* 0x0048e80001c67983 */ /* 0x001ea80000300800 */
[----:B-1----:R-:W2:Y:S04]  /*fbb0*/  LDL.LU R196, [R1+0x48e4] ;  /* 0x0048e40001c47983 */ /* 0x002ea80000300800 */
[----:B------:R0:W-:Y:S04]  /*fbc0*/  STL.128 [R1+0x4870], R164 ;  /* 0x004870a401007387 */ /* 0x0001e80000100c00 */
[----:B------:R1:W-:Y:S04]  /*fbd0*/  STL.128 [R1+0x4860], R160 ;  /* 0x004860a001007387 */ /* 0x0003e80000100c00 */
[----:B---3--:R-:W3:Y:S04]  /*fbe0*/  LDL.LU R193, [R1+0x48e0] ;  /* 0x0048e00001c17983 */ /* 0x008ee80000300800 */
[----:B------:R-:W3:Y:S04]  /*fbf0*/  LDL.LU.128 R60, [R1+0x4c80] ;  /* 0x004c8000013c7983 */ /* 0x000ee80000300c00 */
[----:B0-----:R-:W3:Y:S04]  /*fc00*/  LDL.LU.128 R164, [R1+0x4870] ;  /* 0x0048700001a47983 */ /* 0x001ee80000300c00 */
[----:B-1----:R-:W3:Y:S04]  /*fc10*/  LDL.LU.128 R160, [R1+0x4860] ;  /* 0x0048600001a07983 */ /* 0x002ee80000300c00 */
        /* <DEDUP_REMOVED lines=16> */
[----:B------:R-:W-:Y:S04]  /*fd20*/  STL.128 [R1+0x4830], R148 ;  /* 0x0048309401007387 */ /* 0x000fe80000100c00 */
[----:B------:R-:W-:Y:S04]  /*fd30*/  STL.128 [R1+0x4820], R144 ;  /* 0x0048209001007387 */ /* 0x000fe80000100c00 */
[----:B0-----:R-:W3:Y:S04]  /*fd40*/  LDL.LU.128 R204, [R1+0x4900] ;  /* 0x0049000001cc7983 */ /* 0x001ee80000300c00 */
[----:B-1----:R-:W3:Y:S04]  /*fd50*/  LDL.LU R202, [R1+0x48f0] ;  /* 0x0048f00001ca7983 */ /* 0x002ee80000300800 */
[----:B------:R-:W3:Y:S04]  /*fd60*/  LDL.LU R200, [R1+0x48ec] ;  /* 0x0048ec0001c87983 */ /* 0x000ee80000300800 */
[----:B------:R-:W3:Y:S04]  /*fd70*/  LDL.LU.128 R188, [R1+0x48d0] ;  /* 0x0048d00001bc7983 */ /* 0x000ee80000300c00 */
[----:B------:R-:W3:Y:S04]  /*fd80*/  LDL.LU.128 R184, [R1+0x48c0] ;  /* 0x0048c00001b87983 */ /* 0x000ee80000300c00 */
[----:B------:R-:W3:Y:S04]  /*fd90*/  LDL.LU.128 R180, [R1+0x48b0] ;  /* 0x0048b00001b47983 */ /* 0x000ee80000300c00 */
[----:B------:R-:W3:Y:S04]  /*fda0*/  LDL.LU.128 R156, [R1+0x4850] ;  /* 0x00485000019c7983 */ /* 0x000ee80000300c00 */
[----:B----4-:R0:W-:Y:S04]  /*fdb0*/  STL [R1+0x38c], R98 ;  /* 0x00038c6201007387 */ /* 0x0101e80000100800 */
[----:B------:R1:W-:Y:S04]  /*fdc0*/  STL [R1+0x388], R96 ;  /* 0x0003886001007387 */ /* 0x0003e80000100800 */
[----:B------:R-:W4:Y:S01]  /*fdd0*/  LDL.LU.128 R152, [R1+0x4840] ;  /* 0x0048400001987983 */ /* 0x000f220000300c00 */
[----:B0-----:R-:W-:-:S03]  /*fde0*/  IMAD.MOV.U32 R98, RZ, RZ, R174 ;  /* 0x000000ffff627224 */ /* 0x001fc600078e00ae */
[----:B--2---:R-:W-:Y:S01]  /*fdf0*/  STL.64 [R1+0x558], R82 ;  /* 0x0005585201007387 */ /* 0x004fe20000100a00 */
[----:B-1----:R-:W-:-:S03]  /*fe00*/  IMAD.MOV.U32 R96, RZ, RZ, R172 ;  /* 0x000000ffff607224 */ /* 0x002fc600078e00ac */
[----:B------:R-:W2:Y:S04]  /*fe10*/  LDL.LU R140, [R1+0x558] ;  /* 0x00055800018c7983 */ /* 0x000ea80000300800 */
[----:B------:R-:W3:Y:S04]  /*fe20*/  LDL.LU R95, [R1+0x55c] ;  /* 0x00055c00015f7983 */ /* 0x000ee80000300800 */
[----:B------:R-:W4:Y:S01]  /*fe30*/  LDL.LU.128 R172, [R1+0x49b0] ;  /* 0x0049b00001ac7983 */ /* 0x000f220000300c00 */
[----:B------:R-:W-:Y:S02]  /*fe40*/  IMAD.MOV.U32 R141, RZ, RZ, R80 ;  /* 0x000000ffff8d7224 */ /* 0x000fe400078e0050 */
[----:B------:R-:W-:Y:S01]  /*fe50*/  IMAD.MOV.U32 R93, RZ, RZ, R81 ;  /* 0x000000ffff5d7224 */ /* 0x000fe200078e0051 */
[----:B------:R0:W-:Y:S04]  /*fe60*/  STL [R1+0x398], R92 ;  /* 0x0003985c01007387 */ /* 0x0001e80000100800 */
[----:B------:R1:W-:Y:S04]  /*fe70*/  STL [R1+0x39c], R94 ;  /* 0x00039c5e01007387 */ /* 0x0003e80000100800 */
[----:B------:R1:W-:Y:S01]  /*fe80*/  STL.128 [R1+0x47f0], R96 ;  /* 0x0047f06001007387 */ /* 0x0003e20000100c00 */
[----:B0-----:R-:W-:-:S03]  /*fe90*/  IMAD.MOV.U32 R92, RZ, RZ, R122 ;  /* 0x000000ffff5c7224 */ /* 0x001fc600078e007a */
[----:B------:R-:W4:Y:S01]  /*fea0*/  LDL.LU.128 R80, [R1+0x4b70] ;  /* 0x004b700001507983 */ /* 0x000f220000300c00 */
[----:B-1----:R-:W-:-:S03]  /*feb0*/  IMAD.MOV.U32 R94, RZ, RZ, R120 ;  /* 0x000000ffff5e7224 */ /* 0x002fc600078e0078 */
[----:B------:R-:W4:Y:S04]  /*fec0*/  LDL.LU.128 R148, [R1+0x4830] ;  /* 0x0048300001947983 */ /* 0x000f280000300c00 */
[----:B------:R-:W4:Y:S04]  /*fed0*/  LDL.LU.128 R144, [R1+0x4820] ;  /* 0x0048200001907983 */ /* 0x000f280000300c00 */
[----:B------:R-:W4:Y:S04]  /*fee0*/  LDL.LU.128 R96, [R1+0x47f0] ;  /* 0x0047f00001607983 */ /* 0x000f280000300c00 */
[----:B------:R0:W-:Y:S04]  /*fef0*/  STL.128 [R1+0x4b50], R72 ;  /* 0x004b504801007387 */ /* 0x0001e80000100c00 */
[----:B------:R1:W-:Y:S04]  /*ff00*/  STL.128 [R1+0x4b90], R88 ;  /* 0x004b905801007387 */ /* 0x0003e80000100c00 */
[----:B------:R-:W-:Y:S04]  /*ff10*/  STL.128 [R1+0x4910], R208 ;  /* 0x004910d001007387 */ /* 0x000fe80000100c00 */
[----:B------:R1:W-:Y:S04]  /*ff20*/  STL [R1+0x390], R100 ;  /* 0x0003906401007387 */ /* 0x0003e80000100800 */
[----:B0-----:R-:W4:Y:S04]  /*ff30*/  LDL.LU.128 R72, [R1+0x4b50] ;  /* 0x004b500001487983 */ /* 0x001f280000300c00 */
[----:B-1----:R-:W4:Y:S01]  /*ff40*/  LDL.LU.128 R88, [R1+0x4b90] ;  /* 0x004b900001587983 */ /* 0x002f220000300c00 */
[----:B------:R-:W-:-:S03]  /*ff50*/  IMAD.MOV.U32 R100, RZ, RZ, R176 ;  /* 0x000000ffff647224 */ /* 0x000fc600078e00b0 */
[----:B------:R-:W4:Y:S04]  /*ff60*/  LDL.LU.128 R176, [R1+0x49c0] ;  /* 0x0049c00001b07983 */ /* 0x000f280000300c00 */
[----:B------:R0:W-:Y:S04]  /*ff70*/  STL.128 [R1+0x4b60], R76 ;  /* 0x004b604c01007387 */ /* 0x0001e80000100c00 */
[----:B------:R-:W-:Y:S04]  /*ff80*/  STL [R1+0x3a0], R84 ;  /* 0x0003a05401007387 */ /* 0x000fe80000100800 */
[----:B------:R-:W-:Y:S04]  /*ff90*/  STL [R1+0x3a4], R86 ;  /* 0x0003a45601007387 */ /* 0x000fe80000100800 */
[----:B------:R1:W-:Y:S04]  /*ffa0*/  STL.128 [R1+0x4740], R168 ;  /* 0x004740a801007387 */ /* 0x0003e80000100c00 */
[----:B0-----:R-:W4:Y:S04]  /*ffb0*/  LDL.LU.128 R76, [R1+0x4b60] ;  /* 0x004b6000014c7983 */ /* 0x001f280000300c00 */
[----:B------:R-:W4:Y:S04]  /*ffc0*/  LDL.LU R26, [R1+0x4bfc] ;  /* 0x004bfc00011a7983 */ /* 0x000f280000300800 */
[----:B------:R-:W4:Y:S04]  /*ffd0*/  LDL.LU R24, [R1+0x4bf8] ;  /* 0x004bf80001187983 */ /* 0x000f280000300800 */
[----:B-1----:R-:W4:Y:S04]  /*ffe0*/  LDL.128 R168, [R1+0x380] ;  /* 0x0003800001a87983 */ /* 0x002f280000100c00 */
[----:B------:R-:W4:Y:S04]  /*fff0*/  LDL.LU R22, [R1+0x4bf4] ;  /* 0x004bf40001167983 */ /* 0x000f280000300800 */
[----:B------:R-:W4:Y:S04]  /*10000*/  LDL.LU R20, [R1+0x4bf0] ;  /* 0x004bf00001147983 */ /* 0x000f280000300800 */
[----:B------:R-:W4:Y:S04]  /*10010*/  LDL.LU.64 R16, [R1+0x4be8] ;  /* 0x004be80001107983 */ /* 0x000f280000300a00 */
[----:B------:R-:W4:Y:S04]  /*10020*/  LDL.LU.64 R12, [R1+0x4be0] ;  /* 0x004be000010c7983 */ /* 0x000f280000300a00 */
[----:B------:R-:W4:Y:S04]  /*10030*/  LDL.LU R10, [R1+0x4bd8] ;  /* 0x004bd800010a7983 */ /* 0x000f280000300800 */
[----:B------:R-:W4:Y:S04]  /*10040*/  LDL.LU.64 R8, [R1+0x4bd0] ;  /* 0x004bd00001087983 */ /* 0x000f280000300a00 */
[----:B------:R-:W4:Y:S04]  /*10050*/  LDL.LU.128 R4, [R1+0x4bc0] ;  /* 0x004bc00001047983 */ /* 0x000f280000300c00 */
[----:B------:R-:W4:Y:S04]  /*10060*/  LDL.LU.64 R212, [R1+0x4a40] ;  /* 0x004a400001d47983 */ /* 0x000f280000300a00 */
[----:B--2---:R0:W-:Y:S04]  /*10070*/  STL.128 [R1+0x4930], R140 ;  /* 0x0049308c01007387 */ /* 0x0041e80000100c00 */
[----:B---3--:R1:W-:Y:S04]  /*10080*/  STL.128 [R1+0x47e0], R92 ;  /* 0x0047e05c01007387 */ /* 0x0083e80000100c00 */
[----:B----4-:R2:W-:Y:S04]  /*10090*/  STL.128 [R1+0x4890], R172 ;  /* 0x004890ac01007387 */ /* 0x0105e80000100c00 */
[----:B------:R-:W-:Y:S04]  /*100a0*/  STL [R1+0x47a8], R198 ;  /* 0x0047a8c601007387 */ /* 0x000fe80000100800 */
[----:B0-----:R-:W3:Y:S04]  /*100b0*/  LDL.LU.128 R140, [R1+0x4930] ;  /* 0x00493000018c7983 */ /* 0x001ee80000300c00 */
[----:B-1----:R-:W4:Y:S04]  /*100c0*/  LDL.LU.128 R92, [R1+0x47e0] ;  /* 0x0047e000015c7983 */ /* 0x002f280000300c00 */
[----:B--2---:R-:W2:Y:S01]  /*100d0*/  LDL.128 R172, [R1+0x370] ;  /* 0x0003700001ac7983 */ /* 0x004ea20000100c00 */
[----:B------:R-:W-:-:S02]  /*100e0*/  IMAD.MOV.U32 R84, RZ, RZ, R110 ;  /* 0x000000ffff547224 */ /* 0x000fc400078e006e */
[----:B------:R-:W-:Y:S01]  /*100f0*/  IMAD.MOV.U32 R86, RZ, RZ, R108 ;  /* 0x000000ffff567224 */ /* 0x000fe200078e006c */
[----:B------:R0:W-:Y:S04]  /*10100*/  STL.128 [R1+0x4800], R100 ;  /* 0x0048006401007387 */ /* 0x0001e80000100c00 */
[----:B------:R1:W-:Y:S04]  /*10110*/  STL.128 [R1+0x4670], R84 ;  /* 0x0046705401007387 */ /* 0x0003e80000100c00 */
[----:B------:R1:W-:Y:S04]  /*10120*/  STL.128 [R1+0x46a0], R96 ;  /* 0x0046a06001007387 */ /* 0x0003e80000100c00 */
[----:B------:R-:W-:Y:S04]  /*10130*/  STL [R1+0x47a4], R196 ;  /* 0x0047a4c401007387 */ /* 0x000fe80000100800 */
[----:B0-----:R-:W2:Y:S04]  /*10140*/  LDL.LU.128 R100, [R1+0x4800] ;  /* 0x0048000001647983 */ /* 0x001ea80000300c00 */
[----:B-1----:R-:W2:Y:S04]  /*10150*/  LDL.LU.128 R84, [R1+0x4670] ;  /* 0x0046700001547983 */ /* 0x002ea80000300c00 */
[----:B------:R-:W2:Y:S04]  /*10160*/  LDL.LU R96, [R1+0x470] ;  /* 0x0004700001607983 */ /* 0x000ea80000300800 */
[----:B------:R-:W-:Y:S04]  /*10170*/  STL [R1+0x47a0], R193 ;  /* 0x0047a0c101007387 */ /* 0x000fe80000100800 */
[----:B------:R0:W-:Y:S04]  /*10180*/  STL [R1+0x3a8], R88 ;  /* 0x0003a85801007387 */ /* 0x0001e80000100800 */
[----:B------:R1:W-:Y:S04]  /*10190*/  STL.128 [R1+0x48a0], R176 ;  /* 0x0048a0b001007387 */ /* 0x0003e80000100c00 */
[----:B------:R-:W2:Y:S01]  /*101a0*/  LDL.LU R198, [R1+0x47a8] ;  /* 0x0047a80001c67983 */ /* 0x000ea20000300800 */
[----:B0-----:R-:W-:-:S03]  /*101b0*/  IMAD.MOV.U32 R88, RZ, RZ, R106 ;  /* 0x000000ffff587224 */ /* 0x001fc600078e006a */
[----:B------:R-:W2:Y:S04]  /*101c0*/  LDL.LU R196, [R1+0x47a4] ;  /* 0x0047a40001c47983 */ /* 0x000ea80000300800 */
[----:B------:R0:W-:Y:S04]  /*101d0*/  STL.128 [R1+0x4730], R164 ;  /* 0x004730a401007387 */ /* 0x0001e80000100c00 */
[----:B-1----:R-:W2:Y:S04]  /*101e0*/  LDL.LU.128 R176, [R1+0x48a0] ;  /* 0x0048a00001b07983 */ /* 0x002ea80000300c00 */
[----:B------:R1:W-:Y:S04]  /*101f0*/  STL.128 [R1+0x4720], R160 ;  /* 0x004720a001007387 */ /* 0x0003e80000100c00 */
[----:B------:R-:W2:Y:S04]  /*10200*/  LDL.LU R193, [R1+0x47a0] ;  /* 0x0047a00001c17983 */ /* 0x000ea80000300800 */
[----:B0-----:R-:W2:Y:S04]  /*10210*/  LDL.LU.128 R164, [R1+0x4730] ;  /* 0x0047300001a47983 */ /* 0x001ea80000300c00 */
[----:B------:R-:W-:Y:S01]  /*10220*/  STL [R1+0x594], R169 ;  /* 0x000594a901007387 */ /* 0x000fe20000100800 */
[----:B------:R-:W-:-:S03]  /*10230*/  IMAD.MOV.U32 R108, RZ, RZ, R168 ;  /* 0x000000ffff6c7224 */ /* 0x000fc600078e00a8 */
[----:B------:R0:W-:Y:S04]  /*10240*/  STL.64 [R1+0x598], R170 ;  /* 0x000598aa01007387 */ /* 0x0001e80000100a00 */
[----:B-1----:R-:W2:Y:S04]  /*10250*/  LDL.LU.128 R160, [R1+0x4720] ;  /* 0x0047200001a07983 */ /* 0x002ea80000300c00 */
[----:B------:R-:W-:Y:S04]  /*10260*/  STL [R1+0x394], R90 ;  /* 0x0003945a01007387 */ /* 0x000fe80000100800 */
[----:B0-----:R-:W2:Y:S04]  /*10270*/  LDL.LU.128 R168, [R1+0x4740] ;  /* 0x0047400001a87983 */ /* 0x001ea80000300c00 */
[----:B------:R-:W-:Y:S04]  /*10280*/  STL [R1+0x3ac], R78 ;  /* 0x0003ac4e01007387 */ /* 0x000fe80000100800 */
[----:B------:R-:W-:Y:S04]  /*10290*/  STL [R1+0x3b0], R80 ;  /* 0x0003b05001007387 */ /* 0x000fe80000100800 */
[----:B------:R-:W-:Y:S04]  /*102a0*/  STL [R1+0x3b4], R82 ;  /* 0x0003b45201007387 */ /* 0x000fe80000100800 */
[----:B------:R-:W-:Y:S04]  /*102b0*/  STL.128 [R1+0x47c0], R204 ;  /* 0x0047c0cc01007387 */ /* 0x000fe80000100c00 */
        /* <DEDUP_REMOVED lines=9> */
[----:B------:R-:W2:Y:S04]  /*10350*/  LDL.LU.128 R208, [R1+0x4910] ;  /* 0x0049100001d07983 */ /* 0x000ea80000300c00 */
[----:B---3--:R0:W-:Y:S04]  /*10360*/  STL.128 [R1+0x4810], R140 ;  /* 0x0048108c01007387 */ /* 0x0081e80000100c00 */
[----:B----4-:R-:W-:Y:S04]  /*10370*/  STL.128 [R1+0x4690], R92 ;  /* 0x0046905c01007387 */ /* 0x010fe80000100c00 */
[----:B--2---:R-:W-:Y:S01]  /*10380*/  STL [R1+0x584], R173 ;  /* 0x000584ad01007387 */ /* 0x004fe20000100800 */
[----:B------:R-:W-:-:S03]  /*10390*/  IMAD.MOV.U32 R104, RZ, RZ, R172 ;  /* 0x000000ffff687224 */ /* 0x000fc600078e00ac */
[----:B------:R1:W-:Y:S04]  /*103a0*/  STL.64 [R1+0x588], R174 ;  /* 0x000588ae01007387 */ /* 0x0003e80000100a00 */
[----:B0-----:R-:W2:Y:S04]  /*103b0*/  LDL.LU.128 R140, [R1+0x4810] ;  /* 0x00481000018c7983 */ /* 0x001ea80000300c00 */
[----:B------:R-:W3:Y:S04]  /*103c0*/  LDL.LU R105, [R1+0x584] ;  /* 0x0005840001697983 */ /* 0x000ee80000300800 */
[----:B-1----:R-:W4:Y:S04]  /*103d0*/  LDL.LU.128 R172, [R1+0x4890] ;  /* 0x0048900001ac7983 */ /* 0x002f280000300c00 */
[----:B------:R-:W3:Y:S04]  /*103e0*/  LDL.LU R106, [R1+0x588] ;  /* 0x00058800016a7983 */ /* 0x000ee80000300800 */
[----:B------:R-:W3:Y:S04]  /*103f0*/  LDL.LU R107, [R1+0x58c] ;  /* 0x00058c00016b7983 */ /* 0x000ee80000300800 */
[----:B------:R-:W3:Y:S04]  /*10400*/  LDL.LU R92, [R1+0x460] ;  /* 0x00046000015c7983 */ /* 0x000ee80000300800 */
[----:B------:R-:W3:Y:S01]  /*10410*/  LDL.LU R94, [R1+0x468] ;  /* 0x00046800015e7983 */ /* 0x000ee20000300800 */
[----:B------:R-:W-:-:S02]  /*10420*/  IMAD.MOV.U32 R90, RZ, RZ, R124 ;  /* 0x000000ffff5a7224 */ /* 0x000fc400078e007c */
[----:B------:R-:W-:Y:S01]  /*10430*/  IMAD.MOV.U32 R78, RZ, RZ, R96 ;  /* 0x000000ffff4e7224 */ /* 0x000fe200078e0060 */
[----:B------:R-:W-:Y:S04]  /*10440*/  STL.128 [R1+0x46b0], R100 ;  /* 0x0046b06401007387 */ /* 0x000fe80000100c00 */
[----:B------:R-:W-:Y:S04]  /*10450*/  STL.128 [R1+0x4680], R88 ;  /* 0x0046805801007387 */ /* 0x000fe80000100c00 */
[----:B------:R-:W-:Y:S04]  /*10460*/  STL.128 [R1+0x4500], R84 ;  /* 0x0045005401007387 */ /* 0x000fe80000100c00 */
[----:B------:R-:W3:Y:S04]  /*10470*/  LDL.LU.128 R204, [R1+0x47c0] ;  /* 0x0047c00001cc7983 */ /* 0x000ee80000300c00 */
[----:B------:R-:W3:Y:S04]  /*10480*/  LDL.LU R202, [R1+0x47b0] ;  /* 0x0047b00001ca7983 */ /* 0x000ee80000300800 */
[----:B------:R0:W-:Y:S04]  /*10490*/  STL.128 [R1+0x4760], R176 ;  /* 0x004760b001007387 */ /* 0x0001e80000100c00 */
[----:B------:R-:W3:Y:S04]  /*104a0*/  LDL.LU R200, [R1+0x47ac] ;  /* 0x0047ac0001c87983 */ /* 0x000ee80000300800 */
[----:B------:R-:W3:Y:S04]  /*104b0*/  LDL.LU.128 R188, [R1+0x4790] ;  /* 0x0047900001bc7983 */ /* 0x000ee80000300c00 */
[----:B------:R-:W3:Y:S04]  /*104c0*/  LDL.LU.128 R184, [R1+0x4780] ;  /* 0x0047800001b87983 */ /* 0x000ee80000300c00 */
[----:B------:R-:W3:Y:S04]  /*104d0*/  LDL.LU.128 R180, [R1+0x4770] ;  /* 0x0047700001b47983 */ /* 0x000ee80000300c00 */
[----:B0-----:R-:W3:Y:S04]  /*104e0*/  LDL.LU.128 R176, [R1+0x4760] ;  /* 0x0047600001b07983 */ /* 0x001ee80000300c00 */
[----:B------:R-:W3:Y:S04]  /*104f0*/  LDL.LU.128 R156, [R1+0x4710] ;  /* 0x00471000019c7983 */ /* 0x000ee80000300c00 */
[----:B------:R-:W3:Y:S04]  /*10500*/  LDL.LU.128 R152, [R1+0x4700] ;  /* 0x0047000001987983 */ /* 0x000ee80000300c00 */
[----:B------:R0:W-:Y:S04]  /*10510*/  STL.128 [R1+0x45e0], R168 ;  /* 0x0045e0a801007387 */ /* 0x0001e80000100c00 */
        /* <DEDUP_REMOVED lines=8> */
[----:B------:R1:W-:Y:S04]  /*105a0*/  STL [R1+0x4648], R198 ;  /* 0x004648c601007387 */ /* 0x0003e80000100800 */
[----:B------:R1:W-:Y:S04]  /*105b0*/  STL [R1+0x4644], R196 ;  /* 0x004644c401007387 */ /* 0x0003e80000100800 */
[----:B------:R-:W3:Y:S04]  /*105c0*/  LDL.LU R86, [R1+0x458] ;  /* 0x0004580001567983 */ /* 0x000ee80000300800 */
[----:B0-----:R-:W3:Y:S04]  /*105d0*/  LDL.128 R168, [R1+0x390] ;  /* 0x0003900001a87983 */ /* 0x001ee80000100c00 */
[----:B------:R0:W-:Y:S04]  /*105e0*/  STL [R1+0x4640], R193 ;  /* 0x004640c101007387 */ /* 0x0001e80000100800 */
[----:B-1----:R-:W3:Y:S04]  /*105f0*/  LDL.LU R198, [R1+0x4648] ;  /* 0x0046480001c67983 */ /* 0x002ee80000300800 */
[----:B------:R-:W3:Y:S04]  /*10600*/  LDL.LU R196, [R1+0x4644] ;  /* 0x0046440001c47983 */ /* 0x000ee80000300800 */
[----:B------:R1:W-:Y:S04]  /*10610*/  STL.128 [R1+0x45d0], R164 ;  /* 0x0045d0a401007387 */ /* 0x0003e80000100c00 */
[----:B------:R1:W-:Y:S04]  /*10620*/  STL.128 [R1+0x45c0], R160 ;  /* 0x0045c0a001007387 */ /* 0x0003e80000100c00 */
[----:B0-----:R-:W3:Y:S04]  /*10630*/  LDL.LU R193, [R1+0x4640] ;  /* 0x0046400001c17983 */ /* 0x001ee80000300800 */
[----:B-1----:R-:W3:Y:S04]  /*10640*/  LDL.LU.128 R164, [R1+0x45d0] ;  /* 0x0045d00001a47983 */ /* 0x002ee80000300c00 */
[----:B------:R-:W3:Y:S04]  /*10650*/  LDL.LU.128 R160, [R1+0x45c0] ;  /* 0x0045c00001a07983 */ /* 0x000ee80000300c00 */
[----:B--2---:R0:W-:Y:S04]  /*10660*/  STL.128 [R1+0x46d0], R140 ;  /* 0x0046d08c01007387 */ /* 0x0041e80000100c00 */
[----:B----4-:R1:W-:Y:S04]  /*10670*/  STL.128 [R1+0x4750], R172 ;  /* 0x004750ac01007387 */ /* 0x0103e80000100c00 */
[----:B---3--:R2:W-:Y:S01]  /*10680*/  STL.128 [R1+0x46c0], R104 ;  /* 0x0046c06801007387 */ /* 0x0085e20000100c00 */
[----:B------:R-:W-:-:S03]  /*10690*/  IMAD.MOV.U32 R82, RZ, RZ, R92 ;  /* 0x000000ffff527224 */ /* 0x000fc600078e005c */
[----:B0-----:R-:W3:Y:S01]  /*106a0*/  LDL.LU.128 R140, [R1+0x46d0] ;  /* 0x0046d000018c7983 */ /* 0x001ee20000300c00 */
[----:B------:R-:W-:-:S03]  /*106b0*/  IMAD.MOV.U32 R80, RZ, RZ, R94 ;  /* 0x000000ffff507224 */ /* 0x000fc600078e005e */
[----:B-1----:R-:W4:Y:S04]  /*106c0*/  LDL.LU.128 R172, [R1+0x4750] ;  /* 0x0047500001ac7983 */ /* 0x002f280000300c00 */
[----:B------:R-:W4:Y:S04]  /*106d0*/  LDL.LU.128 R92, [R1+0x4690] ;  /* 0x00469000015c7983 */ /* 0x000f280000300c00 */
[----:B--2---:R-:W2:Y:S04]  /*106e0*/  LDL.LU.128 R104, [R1+0x46c0] ;  /* 0x0046c00001687983 */ /* 0x004ea80000300c00 */
        /* <DEDUP_REMOVED lines=21> */
[----:B------:R1:W-:Y:S01]  /*10840*/  STL.64 [R1+0x4a58], R226 ;  /* 0x004a58e201007387 */ /* 0x0003e20000100a00 */
[----:B0-----:R-:W-:-:S03]  /*10850*/  IMAD.MOV.U32 R72, RZ, RZ, R86 ;  /* 0x000000ffff487224 */ /* 0x001fc600078e0056 */
[----:B------:R0:W-:Y:S01]  /*10860*/  STL [R1+0x4a50], R224 ;  /* 0x004a50e001007387 */ /* 0x0001e20000100800 */
[----:B------:R-:W-:-:S03]  /*10870*/  IMAD.MOV.U32 R112, RZ, RZ, R168 ;  /* 0x000000ffff707224 */ /* 0x000fc600078e00a8 */
[----:B------:R0:W-:Y:S04]  /*10880*/  STL.64 [R1+0x4a48], R222 ;  /* 0x004a48de01007387 */ /* 0x0001e80000100a00 */
[----:B------:R0:W-:Y:S04]  /*10890*/  STL.64 [R1+0x4920], R212 ;  /* 0x004920d401007387 */ /* 0x0001e80000100a00 */
[----:B------:R0:W-:Y:S04]  /*108a0*/  STL.128 [R1+0x47d0], R208 ;  /* 0x0047d0d001007387 */ /* 0x0001e80000100c00 */
[----:B------:R0:W-:Y:S04]  /*108b0*/  STL.128 [R1+0x4660], R204 ;  /* 0x004660cc01007387 */ /* 0x0001e80000100c00 */
[----:B------:R0:W-:Y:S04]  /*108c0*/  STL [R1+0x4650], R202 ;  /* 0x004650ca01007387 */ /* 0x0001e80000100800 */
[----:B------:R2:W-:Y:S04]  /*108d0*/  STL [R1+0x464c], R200 ;  /* 0x00464cc801007387 */ /* 0x0005e80000100800 */
        /* <DEDUP_REMOVED lines=14> */
[----:B------:R-:W-:Y:S04]  /*109c0*/  STL.64 [R1+0x5a8], R170 ;  /* 0x0005a8aa01007387 */ /* 0x000fe80000100a00 */
        /* <DEDUP_REMOVED lines=12> */
[----:B------:R-:W2:Y:S04]  /*10a90*/  LDL.LU R24, [R1+0x4a98] ;  /* 0x004a980001187983 */ /* 0x000ea80000300800 */
[----:B------:R-:W2:Y:S04]  /*10aa0*/  LDL.LU R22, [R1+0x4a94] ;  /* 0x004a940001167983 */ /* 0x000ea80000300800 */
[----:B------:R-:W2:Y:S04]  /*10ab0*/  LDL.LU R20, [R1+0x4a90] ;  /* 0x004a900001147983 */ /* 0x000ea80000300800 */
[----:B------:R-:W2:Y:S04]  /*10ac0*/  LDL.LU.64 R16, [R1+0x4a88] ;  /* 0x004a880001107983 */ /* 0x000ea80000300a00 */
[----:B------:R-:W2:Y:S04]  /*10ad0*/  LDL.LU.64 R12, [R1+0x4a80] ;  /* 0x004a8000010c7983 */ /* 0x000ea80000300a00 */
[----:B------:R-:W2:Y:S04]  /*10ae0*/  LDL.LU R10, [R1+0x4a78] ;  /* 0x004a7800010a7983 */ /* 0x000ea80000300800 */
[----:B------:R-:W2:Y:S04]  /*10af0*/  LDL.LU.64 R8, [R1+0x4a70] ;  /* 0x004a700001087983 */ /* 0x000ea80000300a00 */
[----:B------:R-:W2:Y:S04]  /*10b00*/  LDL.LU.128 R4, [R1+0x4a60] ;  /* 0x004a600001047983 */ /* 0x000ea80000300c00 */
[----:B------:R-:W2:Y:S04]  /*10b10*/  LDL.LU.64 R226, [R1+0x4a58] ;  /* 0x004a580001e27983 */ /* 0x000ea80000300a00 */
[----:B0-----:R-:W2:Y:S04]  /*10b20*/  LDL.LU R224, [R1+0x4a50] ;  /* 0x004a500001e07983 */ /* 0x001ea80000300800 */
[----:B------:R-:W2:Y:S04]  /*10b30*/  LDL.LU.64 R222, [R1+0x4a48] ;  /* 0x004a480001de7983 */ /* 0x000ea80000300a00 */
[----:B------:R-:W2:Y:S04]  /*10b40*/  LDL.LU.64 R212, [R1+0x4920] ;  /* 0x0049200001d47983 */ /* 0x000ea80000300a00 */
[----:B------:R-:W2:Y:S04]  /*10b50*/  LDL.LU.128 R208, [R1+0x47d0] ;  /* 0x0047d00001d07983 */ /* 0x000ea80000300c00 */
[----:B------:R-:W2:Y:S04]  /*10b60*/  LDL.LU.128 R204, [R1+0x4660] ;  /* 0x0046600001cc7983 */ /* 0x000ea80000300c00 */
[----:B------:R-:W2:Y:S04]  /*10b70*/  LDL.LU R202, [R1+0x4650] ;  /* 0x0046500001ca7983 */ /* 0x000ea80000300800 */
[----:B---3--:R-:W-:Y:S04]  /*10b80*/  STL.128 [R1+0x4570], R140 ;  /* 0x0045708c01007387 */ /* 0x008fe80000100c00 */
[----:B----4-:R0:W-:Y:S04]  /*10b90*/  STL.128 [R1+0x45f0], R172 ;  /* 0x0045f0ac01007387 */ /* 0x0101e80000100c00 */
[----:B------:R-:W-:Y:S04]  /*10ba0*/  STL.128 [R1+0x4520], R92 ;  /* 0x0045205c01007387 */ /* 0x000fe80000100c00 */
[----:B--2---:R1:W-:Y:S04]  /*10bb0*/  STL.128 [R1+0x4550], R104 ;  /* 0x0045506801007387 */ /* 0x0043e80000100c00 */
[----:B------:R-:W2:Y:S04]  /*10bc0*/  LDL.LU R200, [R1+0x464c] ;  /* 0x00464c0001c87983 */ /* 0x000ea80000300800 */
[----:B------:R-:W3:Y:S04]  /*10bd0*/  LDL.LU.128 R188, [R1+0x4630] ;  /* 0x0046300001bc7983 */ /* 0x000ee80000300c00 */
[----:B------:R-:W4:Y:S04]  /*10be0*/  LDL.LU.128 R184, [R1+0x4620] ;  /* 0x0046200001b87983 */ /* 0x000f280000300c00 */
[----:B------:R-:W2:Y:S04]  /*10bf0*/  LDL.LU.128 R180, [R1+0x4610] ;  /* 0x0046100001b47983 */ /* 0x000ea80000300c00 */
[----:B------:R-:W3:Y:S04]  /*10c00*/  LDL.LU.128 R176, [R1+0x4600] ;  /* 0x0046000001b07983 */ /* 0x000ee80000300c00 */
[----:B0-----:R-:W4:Y:S04]  /*10c10*/  LDL.LU.128 R172, [R1+0x45f0] ;  /* 0x0045f00001ac7983 */ /* 0x001f280000300c00 */
[----:B------:R-:W4:Y:S04]  /*10c20*/  LDL.LU.128 R168, [R1+0x45e0] ;  /* 0x0045e00001a87983 */ /* 0x000f280000300c00 */
[----:B------:R-:W4:Y:S04]  /*10c30*/  LDL.LU.128 R156, [R1+0x45b0] ;  /* 0x0045b000019c7983 */ /* 0x000f280000300c00 */
[----:B------:R-:W4:Y:S04]  /*10c40*/  LDL.LU.128 R152, [R1+0x45a0] ;  /* 0x0045a00001987983 */ /* 0x000f280000300c00 */
[----:B------:R-:W2:Y:S04]  /*10c50*/  LDL.LU.128 R148, [R1+0x4590] ;  /* 0x0045900001947983 */ /* 0x000ea80000300c00 */
[----:B------:R-:W3:Y:S04]  /*10c60*/  LDL.LU.128 R144, [R1+0x4580] ;  /* 0x0045800001907983 */ /* 0x000ee80000300c00 */
[----:B------:R-:W4:Y:S04]  /*10c70*/  LDL.LU.128 R140, [R1+0x4570] ;  /* 0x00457000018c7983 */ /* 0x000f280000300c00 */
[----:B------:R-:W2:Y:S04]  /*10c80*/  LDL.LU.128 R108, [R1+0x4560] ;  /* 0x00456000016c7983 */ /* 0x000ea80000300c00 */
[----:B-1----:R-:W3:Y:S04]  /*10c90*/  LDL.LU.128 R104, [R1+0x4550] ;  /* 0x0045500001687983 */ /* 0x002ee80000300c00 */
[----:B------:R-:W4:Y:S04]  /*10ca0*/  LDL.LU.128 R100, [R1+0x4540] ;  /* 0x0045400001647983 */ /* 0x000f280000300c00 */
[----:B------:R-:W4:Y:S04]  /*10cb0*/  LDL.LU.128 R96, [R1+0x4530] ;  /* 0x0045300001607983 */ /* 0x000f280000300c00 */
[----:B------:R-:W4:Y:S04]  /*10cc0*/  LDL.LU.128 R92, [R1+0x4520] ;  /* 0x00452000015c7983 */ /* 0x000f280000300c00 */
[----:B------:R-:W4:Y:S04]  /*10cd0*/  LDL.LU.128 R88, [R1+0x4510] ;  /* 0x0045100001587983 */ /* 0x000f280000300c00 */
[----:B------:R-:W4:Y:S04]  /*10ce0*/  LDL.LU.128 R84, [R1+0x4500] ;  /* 0x0045000001547983 */ /* 0x000f280000300c00 */
[----:B------:R-:W4:Y:S04]  /*10cf0*/  LDL.LU.128 R80, [R1+0x44f0] ;  /* 0x0044f00001507983 */ /* 0x000f280000300c00 */
[----:B------:R-:W2:Y:S04]  /*10d00*/  LDL.LU R113, [R1+0x5a4] ;  /* 0x0005a40001717983 */ /* 0x000ea80000300800 */
[----:B------:R-:W2:Y:S04]  /*10d10*/  LDL.LU R114, [R1+0x5a8] ;  /* 0x0005a80001727983 */ /* 0x000ea80000300800 */
[----:B------:R-:W2:Y:S04]  /*10d20*/  LDL.LU R115, [R1+0x5ac] ;  /* 0x0005ac0001737983 */ /* 0x000ea80000300800 */
[----:B------:R-:W-:Y:S04]  /*10d30*/  STL [R1+0x44e8], R198 ;  /* 0x0044e8c601007387 */ /* 0x000fe80000100800 */
[----:B------:R-:W-:Y:S04]  /*10d40*/  STL [R1+0x44e4], R196 ;  /* 0x0044e4c401007387 */ /* 0x000fe80000100800 */
[----:B------:R-:W-:Y:S04]  /*10d50*/  STL [R1+0x44e0], R193 ;  /* 0x0044e0c101007387 */ /* 0x000fe80000100800 */
[----:B------:R0:W-:Y:S04]  /*10d60*/  STL.128 [R1+0x4470], R164 ;  /* 0x004470a401007387 */ /* 0x0001e80000100c00 */
[----:B------:R1:W-:Y:S04]  /*10d70*/  STL.128 [R1+0x4460], R160 ;  /* 0x004460a001007387 */ /* 0x0003e80000100c00 */
[----:B------:R-:W-:Y:S04]  /*10d80*/  STL [R1+0x3bc], R74 ;  /* 0x0003bc4a01007387 */ /* 0x000fe80000100800 */
[----:B------:R-:W-:Y:S04]  /*10d90*/  STL [R1+0x3c0], R76 ;  /* 0x0003c04c01007387 */ /* 0x000fe80000100800 */
[----:B0-----:R-:W3:Y:S04]  /*10da0*/  LDL.128 R164, [R1+0x3a0] ;  /* 0x0003a00001a47983 */ /* 0x001ee80000100c00 */
[----:B-1----:R-:W4:Y:S04]  /*10db0*/  LDL.LU.128 R160, [R1+0x4460] ;  /* 0x0044600001a07983 */ /* 0x002f280000300c00 */
[----:B------:R-:W4:Y:S04]  /*10dc0*/  LDL.LU R193, [R1+0x44e0] ;  /* 0x0044e00001c17983 */ /* 0x000f280000300800 */
[----:B------:R-:W4:Y:S04]  /*10dd0*/  LDL.LU R198, [R1+0x44e8] ;  /* 0x0044e80001c67983 */ /* 0x000f280000300800 */
[----:B------:R-:W4:Y:S04]  /*10de0*/  LDL.LU R196, [R1+0x44e4] ;  /* 0x0044e40001c47983 */ /* 0x000f280000300800 */
[----:B--2---:R0:W-:Y:S04]  /*10df0*/  STL.128 [R1+0x4400], R112 ;  /* 0x0044007001007387 */ /* 0x0041e80000100c00 */
[----:B0-----:R-:W2:Y:S04]  /*10e00*/  LDL.LU.128 R112, [R1+0x4400] ;  /* 0x0044000001707983 */ /* 0x001ea80000300c00 */
[----:B---3--:R-:W-:Y:S01]  /*10e10*/  STL [R1+0x5b4], R165 ;  /* 0x0005b4a501007387 */ /* 0x008fe20000100800 */
[----:B------:R-:W-:-:S03]  /*10e20*/  IMAD.MOV.U32 R116, RZ, RZ, R164 ;  /* 0x000000ffff747224 */ /* 0x000fc600078e00a4 */
[----:B------:R0:W-:Y:S04]  /*10e30*/  STL.64 [R1+0x5b8], R166 ;  /* 0x0005b8a601007387 */ /* 0x0001e80000100a00 */
[----:B----4-:R1:W-:Y:S04]  /*10e40*/  STL.128 [R1+0x42e0], R160 ;  /* 0x0042e0a001007387 */ /* 0x0103e80000100c00 */
[----:B------:R-:W3:Y:S04]  /*10e50*/  LDL.LU R117, [R1+0x5b4] ;  /* 0x0005b40001757983 */ /* 0x000ee80000300800 */
[----:B0-----:R-:W4:Y:S04]  /*10e60*/  LDL.LU.128 R164, [R1+0x4470] ;  /* 0x0044700001a47983 */ /* 0x001f280000300c00 */
[----:B------:R-:W3:Y:S04]  /*10e70*/  LDL.LU R118, [R1+0x5b8] ;  /* 0x0005b80001767983 */ /* 0x000ee80000300800 */
[----:B-1----:R-:W3:Y:S04]  /*10e80*/  LDL.LU.128 R160, [R1+0x42e0] ;  /* 0x0042e00001a07983 */ /* 0x002ee80000300c00 */
[----:B------:R-:W3:Y:S04]  /*10e90*/  LDL.LU R119, [R1+0x5bc] ;  /* 0x0005bc0001777983 */ /* 0x000ee80000300800 */
[----:B------:R0:W-:Y:S04]  /*10ea0*/  STL.128 [R1+0x43f0], R108 ;  /* 0x0043f06c01007387 */ /* 0x0001e80000100c00 */
[----:B------:R1:W-:Y:S04]  /*10eb0*/  STL.128 [R1+0x43e0], R104 ;  /* 0x0043e06801007387 */ /* 0x0003e80000100c00 */
[----:B------:R1:W-:Y:S04]  /*10ec0*/  STL.128 [R1+0x43d0], R100 ;  /* 0x0043d06401007387 */ /* 0x0003e80000100c00 */
[----:B------:R1:W-:Y:S04]  /*10ed0*/  STL.128 [R1+0x43c0], R96 ;  /* 0x0043c06001007387 */ /* 0x0003e80000100c00 */
[----:B------:R1:W-:Y:S04]  /*10ee0*/  STL.128 [R1+0x43b0], R92 ;  /* 0x0043b05c01007387 */ /* 0x0003e80000100c00 */
[----:B------:R1:W-:Y:S04]  /*10ef0*/  STL.128 [R1+0x43a0], R88 ;  /* 0x0043a05801007387 */ /* 0x0003e80000100c00 */
[----:B------:R-:W-:Y:S04]  /*10f00*/  STL [R1+0x3c4], R66 ;  /* 0x0003c44201007387 */ /* 0x000fe80000100800 */
[----:B------:R-:W-:Y:S04]  /*10f10*/  STL [R1+0x3c8], R68 ;  /* 0x0003c84401007387 */ /* 0x000fe80000100800 */
[----:B------:R-:W-:Y:S04]  /*10f20*/  STL [R1+0x3cc], R70 ;  /* 0x0003cc4601007387 */ /* 0x000fe80000100800 */
[----:B------:R1:W-:Y:S04]  /*10f30*/  STL.128 [R1+0x4390], R84 ;  /* 0x0043905401007387 */ /* 0x0003e80000100c00 */
[----:B0-----:R-:W3:Y:S04]  /*10f40*/  LDL.LU.128 R108, [R1+0x43f0] ;  /* 0x0043f000016c7983 */ /* 0x001ee80000300c00 */
[----:B-1----:R-:W3:Y:S04]  /*10f50*/  LDL.LU.128 R104, [R1+0x43e0] ;  /* 0x0043e00001687983 */ /* 0x002ee80000300c00 */
[----:B------:R-:W3:Y:S04]  /*10f60*/  LDL.LU.128 R100, [R1+0x43d0] ;  /* 0x0043d00001647983 */ /* 0x000ee80000300c00 */
[----:B------:R-:W3:Y:S04]  /*10f70*/  LDL.LU.128 R96, [R1+0x43c0] ;  /* 0x0043c00001607983 */ /* 0x000ee80000300c00 */
[----:B------:R-:W3:Y:S04]  /*10f80*/  LDL.LU.128 R92, [R1+0x43b0] ;  /* 0x0043b000015c7983 */ /* 0x000ee80000300c00 */
[----:B------:R-:W3:Y:S04]  /*10f90*/  LDL.LU.128 R88, [R1+0x43a0] ;  /* 0x0043a00001587983 */ /* 0x000ee80000300c00 */
[----:B------:R-:W3:Y:S04]  /*10fa0*/  LDL.LU.128 R84, [R1+0x4390] ;  /* 0x0043900001547983 */ /* 0x000ee80000300c00 */
[----:B------:R0:W-:Y:S04]  /*10fb0*/  STL.128 [R1+0x4380], R80 ;  /* 0x0043805001007387 */ /* 0x0001e80000100c00 */
[----:B------:R1:W-:Y:S04]  /*10fc0*/  STL.64 [R1+0x4378], R78 ;  /* 0x0043784e01007387 */ /* 0x0003e80000100a00 */
[----:B------:R1:W-:Y:S04]  /*10fd0*/  STL.64 [R1+0x4368], R72 ;  /* 0x0043684801007387 */ /* 0x0003e80000100a00 */
[----:B0-----:R-:W3:Y:S04]  /*10fe0*/  LDL.LU.128 R80, [R1+0x4380] ;  /* 0x0043800001507983 */ /* 0x001ee80000300c00 */
[----:B-1----:R-:W3:Y:S04]  /*10ff0*/  LDL.LU.64 R78, [R1+0x4378] ;  /* 0x00437800014e7983 */ /* 0x002ee80000300a00 */
[----:B------:R-:W3:Y:S04]  /*11000*/  LDL.LU.64 R72, [R1+0x4368] ;  /* 0x0043680001487983 */ /* 0x000ee80000300a00 */
[----:B------:R0:W-:Y:S04]  /*11010*/  STL [R1+0x4374], R77 ;  /* 0x0043744d01007387 */ /* 0x0001e80000100800 */
[----:B------:R1:W-:Y:S04]  /*11020*/  STL [R1+0x4370], R75 ;  /* 0x0043704b01007387 */ /* 0x0003e80000100800 */
[----:B0-----:R-:W3:Y:S04]  /*11030*/  LDL.LU R77, [R1+0x4374] ;  /* 0x00437400014d7983 */ /* 0x001ee80000300800 */
[----:B-1----:R-:W3:Y:S04]  /*11040*/  LDL.LU R75, [R1+0x4370] ;  /* 0x00437000014b7983 */ /* 0x002ee80000300800 */
[----:B--2---:R0:W-:Y:S04]  /*11050*/  STL.128 [R1+0x4270], R112 ;  /* 0x0042707001007387 */ /* 0x0041e80000100c00 */
[----:B0-----:R-:W2:Y:S04]  /*11060*/  LDL.LU.128 R112, [R1+0x4270] ;  /* 0x0042700001707983 */ /* 0x001ea80000300c00 */
[----:B----4-:R0:W-:Y:S04]  /*11070*/  STL.128 [R1+0x42f0], R164 ;  /* 0x0042f0a401007387 */ /* 0x0101e80000100c00 */
[----:B---3--:R1:W-:Y:S04]  /*11080*/  STL.128 [R1+0x4160], R160 ;  /* 0x004160a001007387 */ /* 0x0083e80000100c00 */
[----:B0-----:R-:W3:Y:S04]  /*11090*/  LDL.128 R164, [R1+0x3b0] ;  /* 0x0003b00001a47983 */ /* 0x001ee80000100c00 */
[----:B-1----:R-:W4:Y:S04]  /*110a0*/  LDL.128 R160, [R1+0x3c0] ;  /* 0x0003c00001a07983 */ /* 0x002f280000100c00 */
[----:B------:R0:W-:Y:S04]  /*110b0*/  STL.128 [R1+0x4280], R116 ;  /* 0x0042807401007387 */ /* 0x0001e80000100c00 */
[----:B0-----:R-:W4:Y:S04]  /*110c0*/  LDL.LU.128 R116, [R1+0x4280] ;  /* 0x0042800001747983 */ /* 0x001f280000300c00 */
[----:B------:R0:W-:Y:S04]  /*110d0*/  STL.128 [R1+0x4260], R108 ;  /* 0x0042606c01007387 */ /* 0x0001e80000100c00 */
[----:B------:R1:W-:Y:S04]  /*110e0*/  STL.128 [R1+0x4250], R104 ;  /* 0x0042506801007387 */ /* 0x0003e80000100c00 */
[----:B------:R1:W-:Y:S04]  /*110f0*/  STL.128 [R1+0x4240], R100 ;  /* 0x0042406401007387 */ /* 0x0003e80000100c00 */
[----:B------:R1:W-:Y:S04]  /*11100*/  STL.128 [R1+0x4230], R96 ;  /* 0x0042306001007387 */ /* 0x0003e80000100c00 */
[----:B------:R1:W-:Y:S04]  /*11110*/  STL.128 [R1+0x4220], R92 ;  /* 0x0042205c01007387 */ /* 0x0003e80000100c00 */
[----:B------:R1:W-:Y:S04]  /*11120*/  STL.128 [R1+0x4210], R88 ;  /* 0x0042105801007387 */ /* 0x0003e80000100c00 */
[----:B------:R1:W-:Y:S04]  /*11130*/  STL.128 [R1+0x4200], R84 ;  /* 0x0042005401007387 */ /* 0x0003e80000100c00 */
[----:B0-----:R-:W4:Y:S04]  /*11140*/  LDL.LU.128 R108, [R1+0x4260] ;  /* 0x00426000016c7983 */ /* 0x001f280000300c00 */
[----:B-1----:R-:W4:Y:S04]  /*11150*/  LDL.LU.128 R104, [R1+0x4250] ;  /* 0x0042500001687983 */ /* 0x002f280000300c00 */
[----:B------:R-:W4:Y:S04]  /*11160*/  LDL.LU.128 R100, [R1+0x4240] ;  /* 0x0042400001647983 */ /* 0x000f280000300c00 */
[----:B------:R-:W4:Y:S04]  /*11170*/  LDL.LU.128 R96, [R1+0x4230] ;  /* 0x0042300001607983 */ /* 0x000f280000300c00 */
[----:B------:R-:W4:Y:S04]  /*11180*/  LDL.LU.128 R92, [R1+0x4220] ;  /* 0x00422000015c7983 */ /* 0x000f280000300c00 */
[----:B------:R-:W4:Y:S04]  /*11190*/  LDL.LU.128 R88, [R1+0x4210] ;  /* 0x0042100001587983 */ /* 0x000f280000300c00 */
[----:B------:R-:W4:Y:S04]  /*111a0*/  LDL.LU.128 R84, [R1+0x4200] ;  /* 0x0042000001547983 */ /* 0x000f280000300c00 */
[----:B------:R0:W-:Y:S04]  /*111b0*/  STL.128 [R1+0x41f0], R80 ;  /* 0x0041f05001007387 */ /* 0x0001e80000100c00 */
[----:B------:R1:W-:Y:S04]  /*111c0*/  STL.64 [R1+0x41e8], R78 ;  /* 0x0041e84e01007387 */ /* 0x0003e80000100a00 */
[----:B------:R1:W-:Y:S04]  /*111d0*/  STL.64 [R1+0x41d8], R72 ;  /* 0x0041d84801007387 */ /* 0x0003e80000100a00 */
[----:B0-----:R-:W4:Y:S04]  /*111e0*/  LDL.LU.128 R80, [R1+0x41f0] ;  /* 0x0041f00001507983 */ /* 0x001f280000300c00 */
[----:B-1----:R-:W4:Y:S04]  /*111f0*/  LDL.LU.64 R78, [R1+0x41e8] ;  /* 0x0041e800014e7983 */ /* 0x002f280000300a00 */
[----:B------:R-:W4:Y:S04]  /*11200*/  LDL.LU.64 R72, [R1+0x41d8] ;  /* 0x0041d80001487983 */ /* 0x000f280000300a00 */
[----:B------:R0:W-:Y:S04]  /*11210*/  STL [R1+0x41e4], R77 ;  /* 0x0041e44d01007387 */ /* 0x0001e80000100800 */
[----:B------:R1:W-:Y:S04]  /*11220*/  STL [R1+0x41e0], R75 ;  /* 0x0041e04b01007387 */ /* 0x0003e80000100800 */
[----:B------:R1:W-:Y:S04]  /*11230*/  STL [R1+0x41d4], R71 ;  /* 0x0041d44701007387 */ /* 0x0003e80000100800 */
[----:B------:R1:W-:Y:S04]  /*11240*/  STL [R1+0x41d0], R69 ;  /* 0x0041d04501007387 */ /* 0x0003e80000100800 */
[----:B0-----:R-:W4:Y:S04]  /*11250*/  LDL.LU R77, [R1+0x41e4] ;  /* 0x0041e400014d7983 */ /* 0x001f280000300800 */
[----:B-1----:R-:W4:Y:S04]  /*11260*/  LDL.LU R75, [R1+0x41e0] ;  /* 0x0041e000014b7983 */ /* 0x002f280000300800 */
[----:B------:R-:W4:Y:S04]  /*11270*/  LDL.LU R71, [R1+0x41d4] ;  /* 0x0041d40001477983 */ /* 0x000f280000300800 */
[----:B------:R-:W4:Y:S04]  /*11280*/  LDL.LU R69, [R1+0x41d0] ;  /* 0x0041d00001457983 */ /* 0x000f280000300800 */
[----:B--2---:R0:W-:Y:S04]  /*11290*/  STL.128 [R1+0x40e0], R112 ;  /* 0x0040e07001007387 */ /* 0x0041e80000100c00 */
[----:B0-----:R-:W2:Y:S04]  /*112a0*/  LDL.LU.128 R112, [R1+0x40e0] ;  /* 0x0040e00001707983 */ /* 0x001ea80000300c00 */
[----:B---3--:R-:W-:Y:S04]  /*112b0*/  STL [R1+0x5c4], R165 ;  /* 0x0005c4a501007387 */ /* 0x008fe80000100800 */
[----:B------:R-:W-:Y:S04]  /*112c0*/  STL.64 [R1+0x5c8], R166 ;  /* 0x0005c8a601007387 */ /* 0x000fe80000100a00 */
[----:B----4-:R-:W-:Y:S01]  /*112d0*/  STL [R1+0x5d4], R161 ;  /* 0x0005d4a101007387 */ /* 0x010fe20000100800 */
[----:B------:R-:W-:-:S03]  /*112e0*/  IMAD.MOV.U32 R124, RZ, RZ, R160 ;  /* 0x000000ffff7c7224 */ /* 0x000fc600078e00a0 */
[----:B------:R0:W-:Y:S04]  /*112f0*/  STL.64 [R1+0x5d8], R162 ;  /* 0x0005d8a201007387 */ /* 0x0001e80000100a00 */
[----:B------:R-:W3:Y:S04]  /*11300*/  LDL.LU R121, [R1+0x5c4] ;  /* 0x0005c40001797983 */ /* 0x000ee80000300800 */
[----:B------:R-:W3:Y:S04]  /*11310*/  LDL.LU R122, [R1+0x5c8] ;  /* 0x0005c800017a7983 */ /* 0x000ee80000300800 */
[----:B------:R-:W3:Y:S04]  /*11320*/  LDL.LU R123, [R1+0x5cc] ;  /* 0x0005cc00017b7983 */ /* 0x000ee80000300800 */
[----:B0-----:R-:W4:Y:S04]  /*11330*/  LDL.LU.128 R160, [R1+0x4160] ;  /* 0x0041600001a07983 */ /* 0x001f280000300c00 */
[----:B------:R0:W-:Y:S04]  /*11340*/  STL.128 [R1+0x40f0], R116 ;  /* 0x0040f07401007387 */ /* 0x0001e80000100c00 */
[----:B------:R1:W-:Y:S04]  /*11350*/  STL.128 [R1+0x4430], R148 ;  /* 0x0044309401007387 */ /* 0x0003e80000100c00 */
[----:B------:R1:W-:Y:S01]  /*11360*/  STL.128 [R1+0x4420], R144 ;  /* 0x0044209001007387 */ /* 0x0003e20000100c00 */
[----:B------:R-:W-:-:S03]  /*11370*/  IMAD.MOV.U32 R120, RZ, RZ, R164 ;  /* 0x000000ffff787224 */ /* 0x000fc600078e00a4 */
[----:B------:R1:W-:Y:S04]  /*11380*/  STL.128 [R1+0x44b0], R180 ;  /* 0x0044b0b401007387 */ /* 0x0003e80000100c00 */
[----:B0-----:R-:W4:Y:S04]  /*11390*/  LDL.LU.128 R116, [R1+0x40f0] ;  /* 0x0040f00001747983 */ /* 0x001f280000300c00 */
[----:B-1----:R-:W4:Y:S04]  /*113a0*/  LDL.LU.128 R148, [R1+0x4430] ;  /* 0x0044300001947983 */ /* 0x002f280000300c00 */
[----:B------:R-:W4:Y:S04]  /*113b0*/  LDL.LU.128 R144, [R1+0x4420] ;  /* 0x0044200001907983 */ /* 0x000f280000300c00 */
[----:B------:R0:W-:Y:S04]  /*113c0*/  STL.128 [R1+0x44a0], R176 ;  /* 0x0044a0b001007387 */ /* 0x0001e80000100c00 */
[----:B------:R1:W-:Y:S04]  /*113d0*/  STL.128 [R1+0x4490], R172 ;  /* 0x004490ac01007387 */ /* 0x0003e80000100c00 */
[----:B------:R1:W-:Y:S04]  /*113e0*/  STL.128 [R1+0x4480], R168 ;  /* 0x004480a801007387 */ /* 0x0003e80000100c00 */
[----:B------:R1:W-:Y:S04]  /*113f0*/  STL.128 [R1+0x4450], R156 ;  /* 0x0044509c01007387 */ /* 0x0003e80000100c00 */
[----:B------:R1:W-:Y:S04]  /*11400*/  STL.128 [R1+0x4440], R152 ;  /* 0x0044409801007387 */ /* 0x0003e80000100c00 */
[----:B------:R1:W-:Y:S04]  /*11410*/  STL.128 [R1+0x4410], R140 ;  /* 0x0044108c01007387 */ /* 0x0003e80000100c00 */
[----:B------:R-:W4:Y:S04]  /*11420*/  LDL.LU.128 R180, [R1+0x44b0] ;  /* 0x0044b00001b47983 */ /* 0x000f280000300c00 */
[----:B0-----:R-:W4:Y:S04]  /*11430*/  LDL.LU.128 R176, [R1+0x44a0] ;  /* 0x0044a00001b07983 */ /* 0x001f280000300c00 */
[----:B-1----:R-:W4:Y:S04]  /*11440*/  LDL.LU.128 R172, [R1+0x4490] ;  /* 0x0044900001ac7983 */ /* 0x002f280000300c00 */
[----:B------:R-:W4:Y:S04]  /*11450*/  LDL.LU.128 R168, [R1+0x4480] ;  /* 0x0044800001a87983 */ /* 0x000f280000300c00 */
[----:B------:R-:W4:Y:S04]  /*11460*/  LDL.LU.128 R156, [R1+0x4450] ;  /* 0x00445000019c7983 */ /* 0x000f280000300c00 */
[----:B------:R-:W4:Y:S04]  /*11470*/  LDL.LU.128 R152, [R1+0x4440] ;  /* 0x0044400001987983 */ /* 0x000f280000300c00 */
[----:B------:R-:W4:Y:S04]  /*11480*/  LDL.LU.128 R140, [R1+0x4410] ;  /* 0x00441000018c7983 */ /* 0x000f280000300c00 */
[----:B------:R-:W-:Y:S04]  /*11490*/  STL [R1+0x3d0], R60 ;  /* 0x0003d03c01007387 */ /* 0x000fe80000100800 */
[----:B------:R-:W-:Y:S04]  /*114a0*/  STL [R1+0x3d4], R62 ;  /* 0x0003d43e01007387 */ /* 0x000fe80000100800 */
[----:B------:R-:W-:Y:S04]  /*114b0*/  STL [R1+0x3d8], R64 ;  /* 0x0003d84001007387 */ /* 0x000fe80000100800 */
[----:B------:R0:W-:Y:S04]  /*114c0*/  STL.128 [R1+0x40d0], R108 ;  /* 0x0040d06c01007387 */ /* 0x0001e80000100c00 */
[----:B------:R1:W-:Y:S04]  /*114d0*/  STL.128 [R1+0x40c0], R104 ;  /* 0x0040c06801007387 */ /* 0x0003e80000100c00 */
[----:B------:R1:W-:Y:S04]  /*114e0*/  STL.128 [R1+0x40b0], R100 ;  /* 0x0040b06401007387 */ /* 0x0003e80000100c00 */
[----:B------:R1:W-:Y:S04]  /*114f0*/  STL.128 [R1+0x40a0], R96 ;  /* 0x0040a06001007387 */ /* 0x0003e80000100c00 */
[----:B------:R1:W-:Y:S04]  /*11500*/  STL.128 [R1+0x4090], R92 ;  /* 0x0040905c01007387 */ /* 0x0003e80000100c00 */
[----:B------:R1:W-:Y:S04]  /*11510*/  STL.128 [R1+0x4080], R88 ;  /* 0x0040805801007387 */ /* 0x0003e80000100c00 */
[----:B------:R-:W-:Y:S04]  /*11520*/  STL [R1+0x3dc], R54 ;  /* 0x0003dc3601007387 */ /* 0x000fe80000100800 */
[----:B------:R1:W-:Y:S04]  /*11530*/  STL.128 [R1+0x4070], R84 ;  /* 0x0040705401007387 */ /* 0x0003e80000100c00 */
[----:B0-----:R-:W4:Y:S04]  /*11540*/  LDL.LU.128 R108, [R1+0x40d0] ;  /* 0x0040d000016c7983 */ /* 0x001f280000300c00 */
[----:B-1----:R-:W4:Y:S04]  /*11550*/  LDL.LU.128 R104, [R1+0x40c0] ;  /* 0x0040c00001687983 */ /* 0x002f280000300c00 */
[----:B------:R-:W4:Y:S04]  /*11560*/  LDL.LU.128 R100, [R1+0x40b0] ;  /* 0x0040b00001647983 */ /* 0x000f280000300c00 */
[----:B------:R-:W4:Y:S04]  /*11570*/  LDL.LU.128 R96, [R1+0x40a0] ;  /* 0x0040a00001607983 */ /* 0x000f280000300c00 */
[----:B------:R-:W4:Y:S04]  /*11580*/  LDL.LU.128 R92, [R1+0x4090] ;  /* 0x00409000015c7983 */ /* 0x000f280000300c00 */
[----:B------:R-:W4:Y:S04]  /*11590*/  LDL.LU.128 R88, [R1+0x4080] ;  /* 0x0040800001587983 */ /* 0x000f280000300c00 */
[----:B------:R-:W4:Y:S04]  /*115a0*/  LDL.LU R125, [R1+0x5d4] ;  /* 0x0005d400017d7983 */ /* 0x000f280000300800 */
[----:B------:R-:W4:Y:S04]  /*115b0*/  LDL.LU R126, [R1+0x5d8] ;  /* 0x0005d800017e7983 */ /* 0x000f280000300800 */
[----:B------:R-:W4:Y:S04]  /*115c0*/  LDL.LU R127, [R1+0x5dc] ;  /* 0x0005dc00017f7983 */ /* 0x000f280000300800 */
[----:B------:R-:W4:Y:S04]  /*115d0*/  LDL.LU.128 R84, [R1+0x4070] ;  /* 0x0040700001547983 */ /* 0x000f280000300c00 */
[----:B------:R0:W-:Y:S04]  /*115e0*/  STL.128 [R1+0x4060], R80 ;  /* 0x0040605001007387 */ /* 0x0001e80000100c00 */
[----:B------:R1:W-:Y:S04]  /*115f0*/  STL.64 [R1+0x4058], R78 ;  /* 0x0040584e01007387 */ /* 0x0003e80000100a00 */
[----:B------:R1:W-:Y:S04]  /*11600*/  STL.64 [R1+0x4048], R72 ;  /* 0x0040484801007387 */ /* 0x0003e80000100a00 */
[----:B------:R1:W-:Y:S04]  /*11610*/  STL [R1+0x4054], R77 ;  /* 0x0040544d01007387 */ /* 0x0003e80000100800 */
[----:B0-----:R-:W4:Y:S04]  /*11620*/  LDL.LU.128 R80, [R1+0x4060] ;  /* 0x0040600001507983 */ /* 0x001f280000300c00 */
[----:B-1----:R-:W4:Y:S04]  /*11630*/  LDL.LU.64 R78, [R1+0x4058] ;  /* 0x00405800014e7983 */ /* 0x002f280000300a00 */
[----:B------:R-:W4:Y:S04]  /*11640*/  LDL.LU.64 R72, [R1+0x4048] ;  /* 0x0040480001487983 */ /* 0x000f280000300a00 */
[----:B------:R0:W-:Y:S04]  /*11650*/  STL [R1+0x4050], R75 ;  /* 0x0040504b01007387 */ /* 0x0001e80000100800 */
[----:B------:R1:W-:Y:S04]  /*11660*/  STL [R1+0x4044], R71 ;  /* 0x0040444701007387 */ /* 0x0003e80000100800 */
[----:B------:R1:W-:Y:S04]  /*11670*/  STL [R1+0x4040], R69 ;  /* 0x0040404501007387 */ /* 0x0003e80000100800 */
[----:B------:R1:W-:Y:S04]  /*11680*/  STL [R1+0x403c], R67 ;  /* 0x00403c4301007387 */ /* 0x0003e80000100800 */
[----:B------:R1:W-:Y:S04]  /*11690*/  STL [R1+0x4038], R65 ;  /* 0x0040384101007387 */ /* 0x0003e80000100800 */
[----:B------:R1:W-:Y:S04]  /*116a0*/  STL [R1+0x4034], R63 ;  /* 0x0040343f01007387 */ /* 0x0003e80000100800 */
[----:B------:R1:W-:Y:S04]  /*116b0*/  STL [R1+0x4030], R61 ;  /* 0x0040303d01007387 */ /* 0x0003e80000100800 */
[----:B------:R-:W4:Y:S04]  /*116c0*/  LDL.LU R77, [R1+0x4054] ;  /* 0x00405400014d7983 */ /* 0x000f280000300800 */
[----:B0-----:R-:W4:Y:S04]  /*116d0*/  LDL.LU R75, [R1+0x4050] ;  /* 0x00405000014b7983 */ /* 0x001f280000300800 */
[----:B-1----:R-:W4:Y:S04]  /*116e0*/  LDL.LU R71, [R1+0x4044] ;  /* 0x0040440001477983 */ /* 0x002f280000300800 */
[----:B------:R-:W4:Y:S04]  /*116f0*/  LDL.LU R69, [R1+0x4040] ;  /* 0x0040400001457983 */ /* 0x000f280000300800 */
[----:B------:R-:W4:Y:S04]  /*11700*/  LDL.LU R67, [R1+0x403c] ;  /* 0x00403c0001437983 */ /* 0x000f280000300800 */
[----:B------:R-:W4:Y:S04]  /*11710*/  LDL.LU R65, [R1+0x4038] ;  /* 0x0040380001417983 */ /* 0x000f280000300800 */
[----:B------:R-:W4:Y:S04]  /*11720*/  LDL.LU R63, [R1+0x4034] ;  /* 0x00403400013f7983 */ /* 0x000f280000300800 */
[----:B------:R-:W4:Y:S04]  /*11730*/  LDL.LU R61, [R1+0x4030] ;  /* 0x00403000013d7983 */ /* 0x000f280000300800 */
[----:B--2---:R0:W-:Y:S04]  /*11740*/  STL.128 [R1+0x3f40], R112 ;  /* 0x003f407001007387 */ /* 0x0041e80000100c00 */
[----:B------:R1:W-:Y:S04]  /*11750*/  STL.128 [R1+0x44c0], R184 ;  /* 0x0044c0b801007387 */ /* 0x0003e80000100c00 */
[----:B------:R-:W2:Y:S04]  /*11760*/  LDL.LU.128 R164, [R1+0x42f0] ;  /* 0x0042f00001a47983 */ /* 0x000ea80000300c00 */
[----:B0-----:R-:W2:Y:S04]  /*11770*/  LDL.LU.128 R112, [R1+0x3f40] ;  /* 0x003f400001707983 */ /* 0x001ea80000300c00 */
[----:B-1----:R-:W2:Y:S04]  /*11780*/  LDL.LU.128 R184, [R1+0x44c0] ;  /* 0x0044c00001b87983 */ /* 0x002ea80000300c00 */
[----:B---3--:R0:W-:Y:S04]  /*11790*/  STL.128 [R1+0x4100], R120 ;  /* 0x0041007801007387 */ /* 0x0081e80000100c00 */
[----:B----4-:R1:W-:Y:S04]  /*117a0*/  STL.128 [R1+0x3fd0], R160 ;  /* 0x003fd0a001007387 */ /* 0x0103e80000100c00 */
[----:B0-----:R-:W3:Y:S04]  /*117b0*/  LDL.LU.128 R120, [R1+0x4100] ;  /* 0x0041000001787983 */ /* 0x001ee80000300c00 */
[----:B-1----:R-:W4:Y:S04]  /*117c0*/  LDL.128 R160, [R1+0x3d0] ;  /* 0x0003d00001a07983 */ /* 0x002f280000100c00 */
[----:B------:R0:W-:Y:S04]  /*117d0*/  STL.128 [R1+0x3f50], R116 ;  /* 0x003f507401007387 */ /* 0x0001e80000100c00 */
[----:B0-----:R-:W4:Y:S04]  /*117e0*/  LDL.LU.128 R116, [R1+0x3f50] ;  /* 0x003f500001747983 */ /* 0x001f280000300c00 */
[----:B------:R0:W-:Y:S04]  /*117f0*/  STL.128 [R1+0x42b0], R148 ;  /* 0x0042b09401007387 */ /* 0x0001e80000100c00 */
[----:B------:R1:W-:Y:S04]  /*11800*/  STL.128 [R1+0x42a0], R144 ;  /* 0x0042a09001007387 */ /* 0x0003e80000100c00 */
[----:B0-----:R-:W4:Y:S04]  /*11810*/  LDL.LU.128 R148, [R1+0x42b0] ;  /* 0x0042b00001947983 */ /* 0x001f280000300c00 */
[----:B-1----:R-:W4:Y:S04]  /*11820*/  LDL.LU.128 R144, [R1+0x42a0] ;  /* 0x0042a00001907983 */ /* 0x002f280000300c00 */
        /* <DEDUP_REMOVED lines=14> */
[----:B------:R-:W-:Y:S04]  /*11910*/  STL [R1+0x3e0], R56 ;  /* 0x0003e03801007387 */ /* 0x000fe80000100800 */
[----:B------:R-:W-:Y:S04]  /*11920*/  STL [R1+0x3e4], R58 ;  /* 0x0003e43a01007387 */ /* 0x000fe80000100800 */
[----:B------:R0:W-:Y:S04]  /*11930*/  STL.128 [R1+0x3f30], R108 ;  /* 0x003f306c01007387 */ /* 0x0001e80000100c00 */
[----:B------:R1:W-:Y:S04]  /*11940*/  STL.128 [R1+0x3f20], R104 ;  /* 0x003f206801007387 */ /* 0x0003e80000100c00 */
[----:B------:R-:W-:Y:S04]  /*11950*/  STL.128 [R1+0x3f10], R100 ;  /* 0x003f106401007387 */ /* 0x000fe80000100c00 */
[----:B------:R-:W-:Y:S04]  /*11960*/  STL.128 [R1+0x3f00], R96 ;  /* 0x003f006001007387 */ /* 0x000fe80000100c00 */
[----:B------:R-:W-:Y:S04]  /*11970*/  STL.128 [R1+0x3ef0], R92 ;  /* 0x003ef05c01007387 */ /* 0x000fe80000100c00 */
[----:B------:R-:W-:Y:S04]  /*11980*/  STL.128 [R1+0x3ee0], R88 ;  /* 0x003ee05801007387 */ /* 0x000fe80000100c00 */
[----:B------:R-:W-:Y:S04]  /*11990*/  STL [R1+0x3e8], R48 ;  /* 0x0003e83001007387 */ /* 0x000fe80000100800 */
[----:B------:R-:W-:Y:S04]  /*119a0*/  STL [R1+0x3ec], R50 ;  /* 0x0003ec3201007387 */ /* 0x000fe80000100800 */
        /* <DEDUP_REMOVED lines=26> */
[----:B0-----:R-:W4:Y:S04]  /*11b50*/  LDL.LU R77, [R1+0x3eac] ;  /* 0x003eac00014d7983 */ /* 0x001f280000300800 */
[----:B--2---:R0:W-:Y:S04]  /*11b60*/  STL.128 [R1+0x3e30], R112 ;  /* 0x003e307001007387 */ /* 0x0041e80000100c00 */
[----:B-1----:R-:W2:Y:S04]  /*11b70*/  LDL.LU R75, [R1+0x3ea8] ;  /* 0x003ea800014b7983 */ /* 0x002ea80000300800 */
[----:B------:R-:W2:Y:S04]  /*11b80*/  LDL.LU R71, [R1+0x3e9c] ;  /* 0x003e9c0001477983 */ /* 0x000ea80000300800 */
[----:B------:R-:W2:Y:S04]  /*11b90*/  LDL.LU R69, [R1+0x3e98] ;  /* 0x003e980001457983 */ /* 0x000ea80000300800 */
[----:B0-----:R-:W2:Y:S04]  /*11ba0*/  LDL.128 R112, [R1+0x3e0] ;  /* 0x0003e00001707983 */ /* 0x001ea80000100c00 */
[----:B------:R-:W2:Y:S04]  /*11bb0*/  LDL.LU R67, [R1+0x3e94] ;  /* 0x003e940001437983 */ /* 0x000ea80000300800 */
[----:B------:R-:W2:Y:S04]  /*11bc0*/  LDL.LU R65, [R1+0x3e90] ;  /* 0x003e900001417983 */ /* 0x000ea80000300800 */
[----:B------:R-:W2:Y:S04]  /*11bd0*/  LDL.LU R63, [R1+0x3e8c] ;  /* 0x003e8c00013f7983 */ /* 0x000ea80000300800 */
[----:B------:R-:W2:Y:S04]  /*11be0*/  LDL.LU R61, [R1+0x3e88] ;  /* 0x003e8800013d7983 */ /* 0x000ea80000300800 */
[----:B------:R-:W2:Y:S04]  /*11bf0*/  LDL.LU R59, [R1+0x3e84] ;  /* 0x003e8400013b7983 */ /* 0x000ea80000300800 */
[----:B---3--:R0:W-:Y:S04]  /*11c00*/  STL.128 [R1+0x3f60], R120 ;  /* 0x003f607801007387 */ /* 0x0081e80000100c00 */
[----:B----4-:R-:W-:Y:S04]  /*11c10*/  STL [R1+0x5e4], R161 ;  /* 0x0005e4a101007387 */ /* 0x010fe80000100800 */
[----:B------:R-:W-:Y:S04]  /*11c20*/  STL.64 [R1+0x5e8], R162 ;  /* 0x0005e8a201007387 */ /* 0x000fe80000100a00 */
[----:B------:R-:W3:Y:S04]  /*11c30*/  LDL.LU R129, [R1+0x5e4] ;  /* 0x0005e40001817983 */ /* 0x000ee80000300800 */
[----:B0-----:R-:W4:Y:S04]  /*11c40*/  LDL.LU.128 R120, [R1+0x3f60] ;  /* 0x003f600001787983 */ /* 0x001f280000300c00 */
[----:B------:R-:W3:Y:S04]  /*11c50*/  LDL.LU R130, [R1+0x5e8] ;  /* 0x0005e80001827983 */ /* 0x000ee80000300800 */
[----:B------:R-:W3:Y:S04]  /*11c60*/  LDL.LU R131, [R1+0x5ec] ;  /* 0x0005ec0001837983 */ /* 0x000ee80000300800 */
[----:B------:R0:W-:Y:S04]  /*11c70*/  STL.128 [R1+0x3e40], R116 ;  /* 0x003e407401007387 */ /* 0x0001e80000100c00 */
[----:B------:R-:W3:Y:S04]  /*11c80*/  LDL.LU R57, [R1+0x3e80] ;  /* 0x003e800001397983 */ /* 0x000ee80000300800 */
[----:B0-----:R-:W3:Y:S04]  /*11c90*/  LDL.LU.128 R116, [R1+0x3e40] ;  /* 0x003e400001747983 */ /* 0x001ee80000300c00 */
[----:B------:R0:W-:Y:S04]  /*11ca0*/  STL.128 [R1+0x4130], R148 ;  /* 0x0041309401007387 */ /* 0x0001e80000100c00 */
[----:B------:R1:W-:Y:S01]  /*11cb0*/  STL.128 [R1+0x4120], R144 ;  /* 0x0041209001007387 */ /* 0x0003e20000100c00 */
[----:B------:R-:W-:-:S03]  /*11cc0*/  IMAD.MOV.U32 R128, RZ, RZ, R160 ;  /* 0x000000ffff807224 */ /* 0x000fc600078e00a0 */
[----:B------:R1:W-:Y:S04]  /*11cd0*/  STL.128 [R1+0x44d0], R188 ;  /* 0x0044d0bc01007387 */ /* 0x0003e80000100c00 */
[----:B------:R1:W-:Y:S04]  /*11ce0*/  STL.128 [R1+0x4340], R184 ;  /* 0x004340b801007387 */ /* 0x0003e80000100c00 */
[----:B0-----:R-:W3:Y:S04]  /*11cf0*/  LDL.LU.128 R148, [R1+0x4130] ;  /* 0x0041300001947983 */ /* 0x001ee80000300c00 */
[----:B-1----:R-:W3:Y:S04]  /*11d00*/  LDL.LU.128 R144, [R1+0x4120] ;  /* 0x0041200001907983 */ /* 0x002ee80000300c00 */
[----:B------:R-:W-:Y:S04]  /*11d10*/  STL.128 [R1+0x4170], R164 ;  /* 0x004170a401007387 */ /* 0x000fe80000100c00 */
[----:B------:R-:W3:Y:S04]  /*11d20*/  LDL.LU.128 R188, [R1+0x44d0] ;  /* 0x0044d00001bc7983 */ /* 0x000ee80000300c00 */
[----:B------:R0:W-:Y:S04]  /*11d30*/  STL.128 [R1+0x41b0], R180 ;  /* 0x0041b0b401007387 */ /* 0x0001e80000100c00 */
[----:B------:R1:W-:Y:S04]  /*11d40*/  STL.128 [R1+0x41a0], R176 ;  /* 0x0041a0b001007387 */ /* 0x0003e80000100c00 */
[----:B------:R1:W-:Y:S04]  /*11d50*/  STL.128 [R1+0x4190], R172 ;  /* 0x004190ac01007387 */ /* 0x0003e80000100c00 */
[----:B------:R1:W-:Y:S04]  /*11d60*/  STL.128 [R1+0x4180], R168 ;  /* 0x004180a801007387 */ /* 0x0003e80000100c00 */
[----:B------:R1:W-:Y:S04]  /*11d70*/  STL.128 [R1+0x4150], R156 ;  /* 0x0041509c01007387 */ /* 0x0003e80000100c00 */
[----:B------:R1:W-:Y:S04]  /*11d80*/  STL.128 [R1+0x4140], R152 ;  /* 0x0041409801007387 */ /* 0x0003e80000100c00 */
[----:B------:R1:W-:Y:S04]  /*11d90*/  STL.128 [R1+0x4110], R140 ;  /* 0x0041108c01007387 */ /* 0x0003e80000100c00 */
        /* <DEDUP_REMOVED lines=9> */
[----:B------:R-:W-:Y:S04]  /*11e30*/  STL.128 [R1+0x3d20], R28 ;  /* 0x003d201c01007387 */ /* 0x000fe80000100c00 */
[----:B------:R-:W-:Y:S04]  /*11e40*/  STL.128 [R1+0x3d30], R32 ;  /* 0x003d302001007387 */ /* 0x000fe80000100c00 */
[----:B------:R-:W-:Y:S04]  /*11e50*/  STL [R1+0x3d1c], R26 ;  /* 0x003d1c1a01007387 */ /* 0x000fe80000100800 */
        /* <DEDUP_REMOVED lines=8> */
[----:B0-----:R-:W3:Y:S04]  /*11ee0*/  LDL.LU.128 R124, [R1+0x3e60] ;  /* 0x003e6000017c7983 */ /* 0x001ee80000300c00 */
[----:B------:R-:W3:Y:S04]  /*11ef0*/  LDL.LU.128 R108, [R1+0x3e20] ;  /* 0x003e2000016c7983 */ /* 0x000ee80000300c00 */
[----:B------:R-:W3:Y:S04]  /*11f00*/  LDL.LU.128 R104, [R1+0x3e10] ;  /* 0x003e100001687983 */ /* 0x000ee80000300c00 */
[----:B-1----:R-:W3:Y:S04]  /*11f10*/  LDL.LU.128 R100, [R1+0x3e00] ;  /* 0x003e000001647983 */ /* 0x002ee80000300c00 */
[----:B------:R-:W3:Y:S04]  /*11f20*/  LDL.LU.128 R96, [R1+0x3df0] ;  /* 0x003df00001607983 */ /* 0x000ee80000300c00 */
[----:B------:R-:W3:Y:S04]  /*11f30*/  LDL.LU.128 R92, [R1+0x3de0] ;  /* 0x003de000015c7983 */ /* 0x000ee80000300c00 */
[----:B------:R-:W3:Y:S04]  /*11f40*/  LDL.LU.128 R88, [R1+0x3dd0] ;  /* 0x003dd00001587983 */ /* 0x000ee80000300c00 */
[----:B------:R-:W3:Y:S04]  /*11f50*/  LDL.LU.128 R84, [R1+0x3dc0] ;  /* 0x003dc00001547983 */ /* 0x000ee80000300c00 */
[----:B------:R0:W-:Y:S04]  /*11f60*/  STL [R1+0x3d18], R24 ;  /* 0x003d181801007387 */ /* 0x0001e80000100800 */
[----:B------:R1:W-:Y:S04]  /*11f70*/  STL [R1+0x3d14], R22 ;  /* 0x003d141601007387 */ /* 0x0003e80000100800 */
[----:B------:R1:W-:Y:S04]  /*11f80*/  STL [R1+0x3d10], R20 ;  /* 0x003d101401007387 */ /* 0x0003e80000100800 */
[----:B------:R1:W-:Y:S04]  /*11f90*/  STL [R1+0x3cf8], R10 ;  /* 0x003cf80a01007387 */ /* 0x0003e80000100800 */
[----:B------:R-:W3:Y:S04]  /*11fa0*/  LDL.LU.128 R28, [R1+0x3d20] ;  /* 0x003d2000011c7983 */ /* 0x000ee80000300c00 */
[----:B------:R-:W3:Y:S04]  /*11fb0*/  LDL.LU.128 R32, [R1+0x3d30] ;  /* 0x003d300001207983 */ /* 0x000ee80000300c00 */
[----:B------:R-:W3:Y:S04]  /*11fc0*/  LDL.LU R26, [R1+0x3d1c] ;  /* 0x003d1c00011a7983 */ /* 0x000ee80000300800 */
[----:B0-----:R-:W3:Y:S04]  /*11fd0*/  LDL.LU R24, [R1+0x3d18] ;  /* 0x003d180001187983 */ /* 0x001ee80000300800 */
[----:B-1----:R-:W3:Y:S04]  /*11fe0*/  LDL.LU R22, [R1+0x3d14] ;  /* 0x003d140001167983 */ /* 0x002ee80000300800 */
[----:B------:R-:W3:Y:S04]  /*11ff0*/  LDL.LU R20, [R1+0x3d10] ;  /* 0x003d100001147983 */ /* 0x000ee80000300800 */
[----:B------:R-:W3:Y:S04]  /*12000*/  LDL.LU R10, [R1+0x3cf8] ;  /* 0x003cf800010a7983 */ /* 0x000ee80000300800 */
[----:B------:R0:W-:Y:S04]  /*12010*/  STL.128 [R1+0x3db0], R80 ;  /* 0x003db05001007387 */ /* 0x0001e80000100c00 */
[----:B------:R1:W-:Y:S04]  /*12020*/  STL.64 [R1+0x3da8], R78 ;  /* 0x003da84e01007387 */ /* 0x0003e80000100a00 */
[----:B------:R1:W-:Y:S01]  /*12030*/  STL.64 [R1+0x3d98], R72 ;  /* 0x003d984801007387 */ /* 0x0003e20000100a00 */
[----:B--2---:R-:W-:-:S03]  /*12040*/  IMAD.MOV.U32 R132, RZ, RZ, R112 ;  /* 0x000000ffff847224 */ /* 0x004fc600078e0070 */
[----:B------:R-:W-:Y:S01]  /*12050*/  STL [R1+0x3f0], R52 ;  /* 0x0003f03401007387 */ /* 0x000fe20000100800 */
[----:B------:R-:W-:Y:S02]  /*12060*/  IMAD.MOV.U32 R133, RZ, RZ, R113 ;  /* 0x000000ffff857224 */ /* 0x000fe400078e0071 */
[----:B------:R-:W-:Y:S01]  /*12070*/  IMAD.MOV.U32 R134, RZ, RZ, R114 ;  /* 0x000000ffff867224 */ /* 0x000fe200078e0072 */
[----:B0-----:R-:W2:Y:S01]  /*12080*/  LDL.LU.128 R80, [R1+0x3db0] ;  /* 0x003db00001507983 */ /* 0x001ea20000300c00 */
[----:B------:R-:W-:-:S03]  /*12090*/  IMAD.MOV.U32 R135, RZ, RZ, R115 ;  /* 0x000000ffff877224 */ /* 0x000fc600078e0073 */
[----:B------:R-:W2:Y:S04]  /*120a0*/  LDL.LU.128 R112, [R1+0x3e30] ;  /* 0x003e300001707983 */ /* 0x000ea80000300c00 */
[----:B-1----:R-:W2:Y:S04]  /*120b0*/  LDL.LU.64 R78, [R1+0x3da8] ;  /* 0x003da800014e7983 */ /* 0x002ea80000300a00 */
[----:B------:R-:W2:Y:S04]  /*120c0*/  LDL.LU.64 R72, [R1+0x3d98] ;  /* 0x003d980001487983 */ /* 0x000ea80000300a00 */
[----:B------:R-:W-:Y:S04]  /*120d0*/  STL [R1+0x3f4], R42 ;  /* 0x0003f42a01007387 */ /* 0x000fe80000100800 */
[----:B------:R-:W-:Y:S04]  /*120e0*/  STL [R1+0x3f8], R44 ;  /* 0x0003f82c01007387 */ /* 0x000fe80000100800 */
[----:B------:R-:W-:Y:S04]  /*120f0*/  STL [R1+0x3fc], R46 ;  /* 0x0003fc2e01007387 */ /* 0x000fe80000100800 */
[----:B------:R-:W-:Y:S04]  /*12100*/  STL [R1+0x3da4], R77 ;  /* 0x003da44d01007387 */ /* 0x000fe80000100800 */
[----:B------:R-:W-:Y:S04]  /*12110*/  STL [R1+0x3da0], R75 ;  /* 0x003da04b01007387 */ /* 0x000fe80000100800 */
[----:B----4-:R0:W-:Y:S04]  /*12120*/  STL.128 [R1+0x3e50], R120 ;  /* 0x003e507801007387 */ /* 0x0101e80000100c00 */
[----:B------:R-:W-:Y:S04]  /*12130*/  STL [R1+0x3d90], R71 ;  /* 0x003d904701007387 */ /* 0x000fe80000100800 */
[----:B---3--:R1:W-:Y:S04]  /*12140*/  STL.128 [R1+0x3e70], R128 ;  /* 0x003e708001007387 */ /* 0x0083e80000100c00 */
[----:B------:R3:W-:Y:S04]  /*12150*/  STL [R1+0x3d8c], R69 ;  /* 0x003d8c4501007387 */ /* 0x0007e80000100800 */
[----:B0-----:R-:W4:Y:S04]  /*12160*/  LDL.LU.128 R120, [R1+0x3e50] ;  /* 0x003e500001787983 */ /* 0x001f280000300c00 */
[----:B------:R0:W-:Y:S04]  /*12170*/  STL [R1+0x3d88], R67 ;  /* 0x003d884301007387 */ /* 0x0001e80000100800 */
[----:B-1----:R-:W4:Y:S04]  /*12180*/  LDL.LU.128 R128, [R1+0x3e70] ;  /* 0x003e700001807983 */ /* 0x002f280000300c00 */
        /* <DEDUP_REMOVED lines=12> */
[----:B------:R1:W-:Y:S04]  /*12250*/  STL.64 [R1+0x3d50], R40 ;  /* 0x003d502801007387 */ /* 0x0003e80000100a00 */
[----:B------:R1:W-:Y:S04]  /*12260*/  STL.128 [R1+0x3d40], R36 ;  /* 0x003d402401007387 */ /* 0x0003e80000100c00 */
[----:B------:R1:W-:Y:S04]  /*12270*/  STL.128 [R1+0x3ca0], R116 ;  /* 0x003ca07401007387 */ /* 0x0003e80000100c00 */
[----:B------:R-:W4:Y:S04]  /*12280*/  LDL.LU R77, [R1+0x3da4] ;  /* 0x003da400014d7983 */ /* 0x000f280000300800 */
[----:B------:R-:W4:Y:S04]  /*12290*/  LDL.LU R75, [R1+0x3da0] ;  /* 0x003da000014b7983 */ /* 0x000f280000300800 */
[----:B------:R-:W4:Y:S04]  /*122a0*/  LDL.LU R71, [R1+0x3d90] ;  /* 0x003d900001477983 */ /* 0x000f280000300800 */
[----:B---3--:R-:W3:Y:S04]  /*122b0*/  LDL.LU R69, [R1+0x3d8c] ;  /* 0x003d8c0001457983 */ /* 0x008ee80000300800 */
        /* <DEDUP_REMOVED lines=13> */
[----:B------:R-:W3:Y:S04]  /*12390*/  LDL.LU.64 R40, [R1+0x3d50] ;  /* 0x003d500001287983 */ /* 0x000ee80000300a00 */
[----:B------:R-:W3:Y:S04]  /*123a0*/  LDL.LU.128 R36, [R1+0x3d40] ;  /* 0x003d400001247983 */ /* 0x000ee80000300c00 */
[----:B------:R-:W3:Y:S04]  /*123b0*/  LDL.128 R116, [R1+0x3f0] ;  /* 0x0003f00001747983 */ /* 0x000ee80000100c00 */
[----:B------:R0:W-:Y:S04]  /*123c0*/  STL.64 [R1+0x3d00], R12 ;  /* 0x003d000c01007387 */ /* 0x0001e80000100a00 */
[----:B------:R1:W-:Y:S04]  /*123d0*/  STL.128 [R1+0x3fa0], R148 ;  /* 0x003fa09401007387 */ /* 0x0003e80000100c00 */
[----:B------:R1:W-:Y:S04]  /*123e0*/  STL.128 [R1+0x3f90], R144 ;  /* 0x003f909001007387 */ /* 0x0003e80000100c00 */
[----:B0-----:R-:W3:Y:S04]  /*123f0*/  LDL.LU.64 R12, [R1+0x3d00] ;  /* 0x003d0000010c7983 */ /* 0x001ee80000300a00 */
[----:B------:R0:W-:Y:S04]  /*12400*/  STL [R1+0x4360], R193 ;  /* 0x004360c101007387 */ /* 0x0001e80000100800 */
[----:B-1----:R-:W3:Y:S04]  /*12410*/  LDL.LU.128 R148, [R1+0x3fa0] ;  /* 0x003fa00001947983 */ /* 0x002ee80000300c00 */
        /* <DEDUP_REMOVED lines=11> */
[----:B------:R2:W-:Y:S04]  /*124d0*/  STL.64 [R1+0x3d08], R16 ;  /* 0x003d081001007387 */ /* 0x0005e80000100a00 */
[----:B------:R2:W-:Y:S04]  /*124e0*/  STL.64 [R1+0x3cf0], R8 ;  /* 0x003cf00801007387 */ /* 0x0005e80000100a00 */
[----:B------:R2:W-:Y:S04]  /*124f0*/  STL.128 [R1+0x3ce0], R4 ;  /* 0x003ce00401007387 */ /* 0x0005e80000100c00 */
[----:B0-----:R-:W3:Y:S04]  /*12500*/  LDL.LU R193, [R1+0x4360] ;  /* 0x0043600001c17983 */ /* 0x001ee80000300800 */
        /* <DEDUP_REMOVED lines=9> */
[----:B--2---:R-:W2:Y:S04]  /*125a0*/  LDL.LU.128 R152, [R1+0x3fb0] ;  /* 0x003fb00001987983 */ /* 0x004ea80000300c00 */
[----:B------:R-:W2:Y:S04]  /*125b0*/  LDL.LU.128 R140, [R1+0x3f80] ;  /* 0x003f8000018c7983 */ /* 0x000ea80000300c00 */
[----:B------:R-:W2:Y:S04]  /*125c0*/  LDL.LU.64 R16, [R1+0x3d08] ;  /* 0x003d080001107983 */ /* 0x000ea80000300a00 */
[----:B------:R-:W2:Y:S04]  /*125d0*/  LDL.LU.64 R8, [R1+0x3cf0] ;  /* 0x003cf00001087983 */ /* 0x000ea80000300a00 */
[----:B------:R-:W2:Y:S04]  /*125e0*/  LDL.LU.128 R4, [R1+0x3ce0] ;  /* 0x003ce00001047983 */ /* 0x000ea80000300c00 */
[----:B------:R-:W-:Y:S04]  /*125f0*/  STL.128 [R1+0x3cc0], R124 ;  /* 0x003cc07c01007387 */ /* 0x000fe80000100c00 */
[----:B------:R-:W-:Y:S04]  /*12600*/  STL.128 [R1+0x3c90], R112 ;  /* 0x003c907001007387 */ /* 0x000fe80000100c00 */
[----:B----4-:R-:W-:Y:S04]  /*12610*/  STL.128 [R1+0x3cb0], R120 ;  /* 0x003cb07801007387 */ /* 0x010fe80000100c00 */
        /* <DEDUP_REMOVED lines=10> */
[----:B------:R4:W-:Y:S04]  /*126c0*/  STL [R1+0x3b8c], R26 ;  /* 0x003b8c1a01007387 */ /* 0x0009e80000100800 */
[----:B------:R4:W-:Y:S04]  /*126d0*/  STL [R1+0x3b88], R24 ;  /* 0x003b881801007387 */ /* 0x0009e80000100800 */
[----:B------:R4:W-:Y:S04]  /*126e0*/  STL [R1+0x3b84], R22 ;  /* 0x003b841601007387 */ /* 0x0009e80000100800 */
[----:B------:R4:W-:Y:S04]  /*126f0*/  STL [R1+0x3b80], R20 ;  /* 0x003b801401007387 */ /* 0x0009e80000100800 */
[----:B------:R4:W-:Y:S04]  /*12700*/  STL [R1+0x3b68], R10 ;  /* 0x003b680a01007387 */ /* 0x0009e80000100800 */
[----:B0-----:R-:W2:Y:S04]  /*12710*/  LDL.LU.128 R28, [R1+0x3b90] ;  /* 0x003b9000011c7983 */ /* 0x001ea80000300c00 */
[----:B-1----:R-:W2:Y:S04]  /*12720*/  LDL.LU.128 R32, [R1+0x3ba0] ;  /* 0x003ba00001207983 */ /* 0x002ea80000300c00 */
[----:B----4-:R-:W4:Y:S04]  /*12730*/  LDL.LU R26, [R1+0x3b8c] ;  /* 0x003b8c00011a7983 */ /* 0x010f280000300800 */
[----:B------:R-:W4:Y:S04]  /*12740*/  LDL.LU R24, [R1+0x3b88] ;  /* 0x003b880001187983 */ /* 0x000f280000300800 */
[----:B------:R-:W4:Y:S04]  /*12750*/  LDL.LU R22, [R1+0x3b84] ;  /* 0x003b840001167983 */ /* 0x000f280000300800 */
[----:B------:R-:W4:Y:S04]  /*12760*/  LDL.LU R20, [R1+0x3b80] ;  /* 0x003b800001147983 */ /* 0x000f280000300800 */
[----:B------:R-:W4:Y:S04]  /*12770*/  LDL.LU R10, [R1+0x3b68] ;  /* 0x003b6800010a7983 */ /* 0x000f280000300800 */
[----:B------:R-:W4:Y:S04]  /*12780*/  LDL.LU.128 R92, [R1+0x3c40] ;  /* 0x003c4000015c7983 */ /* 0x000f280000300c00 */
[----:B------:R0:W-:Y:S04]  /*12790*/  STL.128 [R1+0x3c10], R80 ;  /* 0x003c105001007387 */ /* 0x0001e80000100c00 */
[----:B------:R1:W-:Y:S04]  /*127a0*/  STL.64 [R1+0x3c08], R78 ;  /* 0x003c084e01007387 */ /* 0x0003e80000100a00 */
[----:B------:R1:W-:Y:S04]  /*127b0*/  STL.64 [R1+0x3bf8], R72 ;  /* 0x003bf84801007387 */ /* 0x0003e80000100a00 */
[----:B------:R-:W4:Y:S04]  /*127c0*/  LDL.LU.128 R88, [R1+0x3c30] ;  /* 0x003c300001587983 */ /* 0x000f280000300c00 */
[----:B------:R-:W4:Y:S04]  /*127d0*/  LDL.LU.128 R84, [R1+0x3c20] ;  /* 0x003c200001547983 */ /* 0x000f280000300c00 */
[----:B0-----:R-:W4:Y:S04]  /*127e0*/  LDL.LU.128 R80, [R1+0x3c10] ;  /* 0x003c100001507983 */ /* 0x001f280000300c00 */
[----:B-1----:R-:W4:Y:S04]  /*127f0*/  LDL.LU.64 R78, [R1+0x3c08] ;  /* 0x003c0800014e7983 */ /* 0x002f280000300a00 */
[----:B------:R-:W4:Y:S04]  /*12800*/  LDL.LU.64 R72, [R1+0x3bf8] ;  /* 0x003bf80001487983 */ /* 0x000f280000300a00 */
[----:B------:R0:W-:Y:S04]  /*12810*/  STL [R1+0x3c04], R77 ;  /* 0x003c044d01007387 */ /* 0x0001e80000100800 */
[----:B------:R1:W-:Y:S04]  /*12820*/  STL [R1+0x3c00], R75 ;  /* 0x003c004b01007387 */ /* 0x0003e80000100800 */
[----:B------:R1:W-:Y:S04]  /*12830*/  STL [R1+0x3bf4], R71 ;  /* 0x003bf44701007387 */ /* 0x0003e80000100800 */
[----:B---3--:R3:W-:Y:S04]  /*12840*/  STL [R1+0x3bf0], R69 ;  /* 0x003bf04501007387 */ /* 0x0087e80000100800 */
[----:B------:R3:W-:Y:S04]  /*12850*/  STL [R1+0x3bec], R67 ;  /* 0x003bec4301007387 */ /* 0x0007e80000100800 */
[----:B------:R3:W-:Y:S01]  /*12860*/  STL [R1+0x3be8], R65 ;  /* 0x003be84101007387 */ /* 0x0007e20000100800 */
[----:B------:R-:W-:-:S02]  /*12870*/  IMAD.MOV.U32 R136, RZ, RZ, R116 ;  /* 0x000000ffff887224 */ /* 0x000fc400078e0074 */
[----:B------:R-:W-:Y:S01]  /*12880*/  IMAD.MOV.U32 R137, RZ, RZ, R117 ;  /* 0x000000ffff897224 */ /* 0x000fe200078e0075 */
[----:B------:R3:W-:Y:S01]  /*12890*/  STL [R1+0x3be4], R63 ;  /* 0x003be43f01007387 */ /* 0x0007e20000100800 */
[----:B------:R-:W-:Y:S02]  /*128a0*/  IMAD.MOV.U32 R138, RZ, RZ, R118 ;  /* 0x000000ffff8a7224 */ /* 0x000fe400078e0076 */
[----:B------:R-:W-:Y:S01]  /*128b0*/  IMAD.MOV.U32 R139, RZ, RZ, R119 ;  /* 0x000000ffff8b7224 */ /* 0x000fe200078e0077 */
        /* <DEDUP_REMOVED lines=13> */
[----:B------:R-:W4:Y:S04]  /*12990*/  LDL.LU.128 R128, [R1+0x3cd0] ;  /* 0x003cd00001807983 */ /* 0x000f280000300c00 */
        /* <DEDUP_REMOVED lines=8> */
[----:B0-----:R-:W4:Y:S04]  /*12a20*/  LDL.LU R77, [R1+0x3c04] ;  /* 0x003c0400014d7983 */ /* 0x001f280000300800 */
[----:B-1----:R-:W4:Y:S04]  /*12a30*/  LDL.LU R75, [R1+0x3c00] ;  /* 0x003c0000014b7983 */ /* 0x002f280000300800 */
[----:B------:R-:W4:Y:S04]  /*12a40*/  LDL.LU R71, [R1+0x3bf4] ;  /* 0x003bf40001477983 */ /* 0x000f280000300800 */
[----:B---3--:R-:W3:Y:S04]  /*12a50*/  LDL.LU R69, [R1+0x3bf0] ;  /* 0x003bf00001457983 */ /* 0x008ee80000300800 */
        /* <DEDUP_REMOVED lines=16> */
[----:B------:R0:W-:Y:S04]  /*12b60*/  STL.64 [R1+0x3b70], R12 ;  /* 0x003b700c01007387 */ /* 0x0001e80000100a00 */
[----:B------:R1:W-:Y:S04]  /*12b70*/  STL.128 [R1+0x3b10], R148 ;  /* 0x003b109401007387 */ /* 0x0003e80000100c00 */
[----:B------:R1:W-:Y:S04]  /*12b80*/  STL.128 [R1+0x3b00], R144 ;  /* 0x003b009001007387 */ /* 0x0003e80000100c00 */
[----:B0-----:R-:W3:Y:S04]  /*12b90*/  LDL.LU.64 R12, [R1+0x3b70] ;  /* 0x003b7000010c7983 */ /* 0x001ee80000300a00 */
[----:B-1----:R-:W3:Y:S04]  /*12ba0*/  LDL.LU.128 R148, [R1+0x3b10] ;  /* 0x003b100001947983 */ /* 0x002ee80000300c00 */
[----:B------:R-:W3:Y:S04]  /*12bb0*/  LDL.LU.128 R144, [R1+0x3b00] ;  /* 0x003b000001907983 */ /* 0x000ee80000300c00 */
[----:B--2---:R0:W-:Y:S04]  /*12bc0*/  STL.64 [R1+0x3b78], R16 ;  /* 0x003b781001007387 */ /* 0x0041e80000100a00 */
[----:B------:R1:W-:Y:S04]  /*12bd0*/  STL.64 [R1+0x3b60], R8 ;  /* 0x003b600801007387 */ /* 0x0003e80000100a00 */
[----:B------:R-:W-:Y:S04]  /*12be0*/  STL [R1+0x400], R36 ;  /* 0x0004002401007387 */ /* 0x000fe80000100800 */
[----:B------:R-:W-:Y:S04]  /*12bf0*/  STL [R1+0x404], R38 ;  /* 0x0004042601007387 */ /* 0x000fe80000100800 */
[----:B------:R-:W-:Y:S04]  /*12c00*/  STL [R1+0x408], R40 ;  /* 0x0004082801007387 */ /* 0x000fe80000100800 */
[----:B0-----:R-:W2:Y:S04]  /*12c10*/  LDL.LU.64 R16, [R1+0x3b78] ;  /* 0x003b780001107983 */ /* 0x001ea80000300a00 */
[----:B-1----:R-:W2:Y:S04]  /*12c20*/  LDL.LU.64 R8, [R1+0x3b60] ;  /* 0x003b600001087983 */ /* 0x002ea80000300a00 */
[----:B------:R0:W-:Y:S04]  /*12c30*/  STL.128 [R1+0x3b20], R152 ;  /* 0x003b209801007387 */ /* 0x0001e80000100c00 */
[----:B------:R-:W-:Y:S04]  /*12c40*/  STL [R1+0x40c], R30 ;  /* 0x00040c1e01007387 */ /* 0x000fe80000100800 */
[----:B------:R1:W-:Y:S04]  /*12c50*/  STL.128 [R1+0x3b50], R4 ;  /* 0x003b500401007387 */ /* 0x0003e80000100c00 */
[----:B------:R-:W-:Y:S04]  /*12c60*/  STL.128 [R1+0x3b40], R160 ;  /* 0x003b40a001007387 */ /* 0x000fe80000100c00 */
[----:B------:R1:W-:Y:S04]  /*12c70*/  STL.128 [R1+0x3b30], R156 ;  /* 0x003b309c01007387 */ /* 0x0003e80000100c00 */
[----:B------:R-:W-:Y:S04]  /*12c80*/  STL [R1+0x410], R32 ;  /* 0x0004102001007387 */ /* 0x000fe80000100800 */
[----:B------:R-:W-:Y:S04]  /*12c90*/  STL [R1+0x414], R34 ;  /* 0x0004142201007387 */ /* 0x000fe80000100800 */
[----:B0-----:R-:W2:Y:S04]  /*12ca0*/  LDL.128 R152, [R1+0x400] ;  /* 0x0004000001987983 */ /* 0x001ea80000100c00 */
[----:B----4-:R-:W-:Y:S04]  /*12cb0*/  STL [R1+0x418], R24 ;  /* 0x0004181801007387 */ /* 0x010fe80000100800 */
[----:B------:R-:W-:Y:S04]  /*12cc0*/  STL [R1+0x41c], R26 ;  /* 0x00041c1a01007387 */ /* 0x000fe80000100800 */
[----:B------:R-:W-:Y:S04]  /*12cd0*/  STL [R1+0x420], R28 ;  /* 0x0004201c01007387 */ /* 0x000fe80000100800 */
[----:B------:R-:W-:Y:S04]  /*12ce0*/  STL [R1+0x424], R10 ;  /* 0x0004240a01007387 */ /* 0x000fe80000100800 */
[----:B------:R-:W-:Y:S04]  /*12cf0*/  STL [R1+0x428], R20 ;  /* 0x0004281401007387 */ /* 0x000fe80000100800 */
[----:B------:R-:W-:Y:S04]  /*12d00*/  STL [R1+0x42c], R22 ;  /* 0x00042c1601007387 */ /* 0x000fe80000100800 */
[----:B-1----:R-:W4:Y:S04]  /*12d10*/  LDL.LU.128 R4, [R1+0x3b50] ;  /* 0x003b500001047983 */ /* 0x002f280000300c00 */
[----:B------:R0:W-:Y:S04]  /*12d20*/  STL.128 [R1+0x3a30], R92 ;  /* 0x003a305c01007387 */ /* 0x0001e80000100c00 */
[----:B------:R-:W4:Y:S04]  /*12d30*/  LDL.128 R156, [R1+0x410] ;  /* 0x00041000019c7983 */ /* 0x000f280000100c00 */
[----:B------:R-:W4:Y:S04]  /*12d40*/  LDL.128 R160, [R1+0x420] ;  /* 0x0004200001a07983 */ /* 0x000f280000100c00 */
[----:B------:R1:W-:Y:S04]  /*12d50*/  STL.128 [R1+0x3af0], R140 ;  /* 0x003af08c01007387 */ /* 0x0003e80000100c00 */
[----:B------:R1:W-:Y:S04]  /*12d60*/  STL.128 [R1+0x3a20], R88 ;  /* 0x003a205801007387 */ /* 0x0003e80000100c00 */
[----:B0-----:R-:W4:Y:S04]  /*12d70*/  LDL.LU.128 R92, [R1+0x3a30] ;  /* 0x003a3000015c7983 */ /* 0x001f280000300c00 */
[----:B------:R0:W-:Y:S04]  /*12d80*/  STL.128 [R1+0x3a10], R84 ;  /* 0x003a105401007387 */ /* 0x0001e80000100c00 */
[----:B------:R0:W-:Y:S04]  /*12d90*/  STL.128 [R1+0x3a00], R80 ;  /* 0x003a005001007387 */ /* 0x0001e80000100c00 */
[----:B------:R0:W-:Y:S04]  /*12da0*/  STL.64 [R1+0x39f8], R78 ;  /* 0x0039f84e01007387 */ /* 0x0001e80000100a00 */
[----:B------:R0:W-:Y:S04]  /*12db0*/  STL.64 [R1+0x39e8], R72 ;  /* 0x0039e84801007387 */ /* 0x0001e80000100a00 */
[----:B-1----:R-:W4:Y:S04]  /*12dc0*/  LDL.LU.128 R140, [R1+0x3af0] ;  /* 0x003af000018c7983 */ /* 0x002f280000300c00 */
[----:B------:R-:W4:Y:S04]  /*12dd0*/  LDL.LU.128 R88, [R1+0x3a20] ;  /* 0x003a200001587983 */ /* 0x000f280000300c00 */
[----:B0-----:R-:W4:Y:S04]  /*12de0*/  LDL.LU.128 R84, [R1+0x3a10] ;  /* 0x003a100001547983 */ /* 0x001f280000300c00 */
[----:B------:R-:W4:Y:S04]  /*12df0*/  LDL.LU.128 R80, [R1+0x3a00] ;  /* 0x003a000001507983 */ /* 0x000f280000300c00 */
[----:B------:R-:W4:Y:S04]  /*12e00*/  LDL.LU.64 R78, [R1+0x39f8] ;  /* 0x0039f800014e7983 */ /* 0x000f280000300a00 */
[----:B------:R-:W4:Y:S04]  /*12e10*/  LDL.LU.64 R72, [R1+0x39e8] ;  /* 0x0039e80001487983 */ /* 0x000f280000300a00 */
        /* <DEDUP_REMOVED lines=14> */
[----:B---3--:R3:W-:Y:S04]  /*12f00*/  STL [R1+0x39e0], R69 ;  /* 0x0039e04501007387 */ /* 0x0087e80000100800 */
        /* <DEDUP_REMOVED lines=28> */
[----:B------:R-:W4:Y:S04]  /*130d0*/  LDL.LU R75, [R1+0x39f0] ;  /* 0x0039f000014b7983 */ /* 0x000f280000300800 */
        /* <DEDUP_REMOVED lines=17> */
[----:B------:R-:W3:Y:S01]  /*131f0*/  LDL.LU R37, [R1+0x39a0] ;  /* 0x0039a00001257983 */ /* 0x000ee20000300800 */
[----:B------:R-:W0:Y:S01]  /*13200*/  S2R R225, SR_TID.X ;  /* 0x0000000000e17919 */ /* 0x000e220000002100 */
[----:B------:R-:W-:Y:S01]  /*13210*/  FMUL.FTZ R13, R0, R13 ;  /* 0x0000000d000d7220 */ /* 0x000fe20000410000 */
[----:B------:R-:W-:-:S03]  /*13220*/  FMUL.FTZ R197, R12, R0 ;  /* 0x000000000cc57220 */ /* 0x000fc60000410000 */
        /* <DEDUP_REMOVED lines=8> */
[----:B------:R-:W-:Y:S01]  /*132b0*/  MUFU.EX2 R221, R221 ;  /* 0x000000dd00dd7308 */ /* 0x000fe20000000800 */
[----:B0-----:R-:W-:-:S05]  /*132c0*/  SHF.R.U32.HI R225, RZ, 0x7, R225 ;  /* 0x00000007ffe17819 */ /* 0x001fca00000116e1 */
[----:B------:R-:W-:Y:S02]  /*132d0*/  VIADD R225, R225, 0x8 ;  /* 0x00000008e1e17836 */ /* 0x000fe40000000000 */
[----:B------:R-:W0:Y:S08]  /*132e0*/  MUFU.EX2 R220, R220 ;  /* 0x000000dc00dc7308 */ /* 0x000e300000000800 */
[----:B------:R-:W-:Y:S08]  /*132f0*/  MUFU.EX2 R219, R219 ;  /* 0x000000db00db7308 */ /* 0x000ff00000000800 */
[----:B------:R-:W-:Y:S08]  /*13300*/  MUFU.EX2 R218, R218 ;  /* 0x000000da00da7308 */ /* 0x000ff00000000800 */
[----:B------:R-:W-:Y:S08]  /*13310*/  MUFU.EX2 R217, R217 ;  /* 0x000000d900d97308 */ /* 0x000ff00000000800 */
[----:B------:R-:W1:Y:S08]  /*13320*/  MUFU.EX2 R216, R216 ;  /* 0x000000d800d87308 */ /* 0x000e700000000800 */
[----:B------:R-:W-:Y:S08]  /*13330*/  MUFU.EX2 R215, R215 ;  /* 0x000000d700d77308 */ /* 0x000ff00000000800 */
[----:B------:R-:W1:Y:S01]  /*13340*/  MUFU.EX2 R214, R214 ;  /* 0x000000d600d67308 */ /* 0x000e620000000800 */
[----:B--2---:R-:W-:Y:S01]  /*13350*/  ISETP.NE.U32.AND P0, PT, R8, RZ, PT ;  /* 0x000000ff0800720c */ /* 0x004fe20003f05070 */
[----:B------:R-:W-:-:S02]  /*13360*/  IMAD R16, R9, 0xc00, R16 ;  /* 0x00000c0009107824 */ /* 0x000fc400078e0210 */
[----:B------:R-:W-:Y:S02]  /*13370*/  IMAD.MOV.U32 R27, RZ, RZ, R152 ;  /* 0x000000ffff1b7224 */ /* 0x000fe400078e0098 */
[----:B------:R-:W-:Y:S02]  /*13380*/  IMAD.MOV.U32 R25, RZ, RZ, R153 ;  /* 0x000000ffff197224 */ /* 0x000fe400078e0099 */
[----:B------:R-:W-:Y:S02]  /*13390*/  IMAD.MOV.U32 R74, RZ, RZ, R193 ;  /* 0x000000ffff4a7224 */ /* 0x000fe400078e00c1 */
[----:B------:R-:W-:Y:S02]  /*133a0*/  IMAD.MOV.U32 R23, RZ, RZ, R154 ;  /* 0x000000ffff177224 */ /* 0x000fe400078e009a */
[----:B------:R-:W-:Y:S02]  /*133b0*/  IMAD.MOV.U32 R21, RZ, RZ, R155 ;  /* 0x000000ffff157224 */ /* 0x000fe400078e009b */
[----:B----4-:R-:W-:-:S02]  /*133c0*/  IMAD.MOV.U32 R19, RZ, RZ, R156 ;  /* 0x000000ffff137224 */ /* 0x010fc400078e009c */
[----:B------:R-:W-:Y:S02]  /*133d0*/  IMAD.MOV.U32 R18, RZ, RZ, R157 ;  /* 0x000000ffff127224 */ /* 0x000fe400078e009d */
[----:B------:R-:W-:Y:S02]  /*133e0*/  IMAD.MOV.U32 R15, RZ, RZ, R158 ;  /* 0x000000ffff0f7224 */ /* 0x000fe400078e009e */
[----:B------:R-:W-:Y:S02]  /*133f0*/  IMAD.MOV.U32 R14, RZ, RZ, R159 ;  /* 0x000000ffff0e7224 */ /* 0x000fe400078e009f */
[----:B------:R-:W-:Y:S02]  /*13400*/  IMAD.MOV.U32 R11, RZ, RZ, R160 ;  /* 0x000000ffff0b7224 */ /* 0x000fe400078e00a0 */
[----:B------:R-:W-:Y:S02]  /*13410*/  IMAD.MOV.U32 R10, RZ, RZ, R161 ;  /* 0x000000ffff0a7224 */ /* 0x000fe400078e00a1 */
[----:B------:R-:W-:-:S02]  /*13420*/  IMAD.MOV.U32 R3, RZ, RZ, R162 ;  /* 0x000000ffff037224 */ /* 0x000fc400078e00a2 */
[----:B------:R-:W-:Y:S02]  /*13430*/  IMAD.MOV.U32 R2, RZ, RZ, R163 ;  /* 0x000000ffff027224 */ /* 0x000fe400078e00a3 */
[----:B------:R-:W-:Y:S02]  /*13440*/  IMAD.MOV.U32 R203, RZ, RZ, R7 ;  /* 0x000000ffffcb7224 */ /* 0x000fe400078e0007 */
[----:B------:R-:W-:Y:S02]  /*13450*/  IMAD.MOV.U32 R201, RZ, RZ, R6 ;  /* 0x000000ffffc97224 */ /* 0x000fe400078e0006 */
[----:B------:R-:W-:Y:S02]  /*13460*/  IMAD.MOV.U32 R199, RZ, RZ, R5 ;  /* 0x000000ffffc77224 */ /* 0x000fe400078e0005 */
[----:B------:R-:W-:Y:S02]  /*13470*/  IMAD.MOV.U32 R44, RZ, RZ, R94 ;  /* 0x000000ffff2c7224 */ /* 0x000fe400078e005e */
[----:B------:R-:W-:Y:S01]  /*13480*/  IMAD.MOV.U32 R46, RZ, RZ, R92 ;  /* 0x000000ffff2e7224 */ /* 0x000fe200078e005c */
[----:B------:R-:W-:Y:S01]  /*13490*/  R2UR UR6, R16 ;  /* 0x00000000100672ca */ /* 0x000fe200000e0000 */
[----:B------:R-:W-:Y:S01]  /*134a0*/  IMAD.MOV.U32 R38, RZ, RZ, R88 ;  /* 0x000000ffff267224 */ /* 0x000fe200078e0058 */
[----:B------:R-:W-:Y:S01]  /*134b0*/  R2UR UR7, R17 ;  /* 0x00000000110772ca */ /* 0x000fe200000e0000 */
[----:B------:R-:W-:-:S02]  /*134c0*/  IMAD.MOV.U32 R48, RZ, RZ, R90 ;  /* 0x000000ffff307224 */ /* 0x000fc400078e005a */
        /* <DEDUP_REMOVED lines=18> */
[----:B------:R-:W-:Y:S01]  /*135f0*/  IMAD.MOV.U32 R76, RZ, RZ, R205 ;  /* 0x000000ffff4c7224 */ /* 0x000fe200078e00cd */
[----:B0-----:R-:W-:Y:S01]  /*13600*/  F2FP.F16.F32.PACK_AB R192, R220, R221 ;  /* 0x000000dddcc0723e */ /* 0x001fe200000000ff */
[----:B------:R-:W-:Y:S01]  /*13610*/  IMAD.MOV.U32 R92, RZ, RZ, R141 ;  /* 0x000000ffff5c7224 */ /* 0x000fe200078e008d */
[----:B-1----:R-:W-:Y:S01]  /*13620*/  F2FP.F16.F32.PACK_AB R193, R216, R217 ;  /* 0x000000d9d8c1723e */ /* 0x002fe200000000ff */
[----:B------:R-:W-:Y:S01]  /*13630*/  IMAD.MOV.U32 R94, RZ, RZ, R140 ;  /* 0x000000ffff5e7224 */ /* 0x000fe200078e008c */
[----:B------:R-:W-:Y:S01]  /*13640*/  F2FP.F16.F32.PACK_AB R194, R218, R219 ;  /* 0x000000dbdac2723e */ /* 0x000fe200000000ff */
[----:B------:R-:W-:Y:S01]  /*13650*/  IMAD.MOV.U32 R28, RZ, RZ, R74 ;  /* 0x000000ffff1c7224 */ /* 0x000fe200078e004a */
[----:B------:R-:W-:Y:S01]  /*13660*/  F2FP.F16.F32.PACK_AB R195, R214, R215 ;  /* 0x000000d7d6c3723e */ /* 0x000fe200000000ff */
[----:B------:R-:W-:Y:S01]  /*13670*/  IMAD.MOV.U32 R88, RZ, RZ, R143 ;  /* 0x000000ffff587224 */ /* 0x000fe200078e008f */
[----:B------:R-:W-:Y:S01]  /*13680*/  VOTEU.ANY UP0, P0 ;  /* 0x00000000003f7886 */ /* 0x000fe20000000100 */
[----:B------:R-:W-:Y:S01]  /*13690*/  IMAD.MOV.U32 R90, RZ, RZ, R142 ;  /* 0x000000ffff5a7224 */ /* 0x000fe200078e008e */
[----:B------:R0:W-:Y:S01]  /*136a0*/  STL.128 [R1+0x3910], R184 ;  /* 0x003910b801007387 */ /* 0x0001e20000100c00 */
[----:B------:R-:W-:-:S02]  /*136b0*/  IMAD.MOV.U32 R140, RZ, RZ, R27 ;  /* 0x000000ffff8c7224 */ /* 0x000fc400078e001b */
[----:B------:R-:W-:Y:S01]  /*136c0*/  IMAD.MOV.U32 R141, RZ, RZ, R25 ;  /* 0x000000ffff8d7224 */ /* 0x000fe200078e0019 */
[----:B------:R1:W-:Y:S01]  /*136d0*/  STL.128 [R1+0x3900], R180 ;  /* 0x003900b401007387 */ /* 0x0003e20000100c00 */
[----:B------:R-:W-:Y:S02]  /*136e0*/  IMAD.MOV.U32 R72, RZ, RZ, R207 ;  /* 0x000000ffff487224 */ /* 0x000fe400078e00cf */
[----:B------:R-:W-:Y:S01]  /*136f0*/  IMAD.MOV.U32 R74, RZ, RZ, R206 ;  /* 0x000000ffff4a7224 */ /* 0x000fe200078e00ce */
[----:B------:R-:W2:Y:S01]  /*13700*/  LDL.LU.128 R156, [R1+0x3b30] ;  /* 0x003b3000019c7983 */ /* 0x000ea20000300c00 */
[----:B------:R-:W-:Y:S02]  /*13710*/  IMAD.MOV.U32 R78, RZ, RZ, R204 ;  /* 0x000000ffff4e7224 */ /* 0x000fe400078e00cc */
[----:B------:R-:W-:Y:S01]  /*13720*/  IMAD.MOV.U32 R80, RZ, RZ, R202 ;  /* 0x000000ffff507224 */ /* 0x000fe200078e00ca */
[----:B------:R-:W4:Y:S01]  /*13730*/  LDL.LU.128 R152, [R1+0x3b20] ;  /* 0x003b200001987983 */ /* 0x000f220000300c00 */
[----:B------:R-:W-:-:S02]  /*13740*/  IMAD.MOV.U32 R82, RZ, RZ, R200 ;  /* 0x000000ffff527224 */ /* 0x000fc400078e00c8 */
[----:B------:R-:W-:Y:S01]  /*13750*/  IMAD.MOV.U32 R84, RZ, RZ, R198 ;  /* 0x000000ffff547224 */ /* 0x000fe200078e00c6 */
[----:B0-----:R-:W2:Y:S01]  /*13760*/  LDL.LU.128 R184, [R1+0x3910] ;  /* 0x0039100001b87983 */ /* 0x001ea20000300c00 */
[----:B------:R-:W-:Y:S02]  /*13770*/  IMAD.MOV.U32 R86, RZ, RZ, R196 ;  /* 0x000000ffff567224 */ /* 0x000fe400078e00c4 */
[----:B------:R-:W-:Y:S01]  /*13780*/  IMAD.MOV.U32 R142, RZ, RZ, R23 ;  /* 0x000000ffff8e7224 */ /* 0x000fe200078e0017 */
[----:B------:R-:W4:Y:S01]  /*13790*/  LDL.LU.128 R160, [R1+0x3b40] ;  /* 0x003b400001a07983 */ /* 0x000f220000300c00 */
        /* <DEDUP_REMOVED lines=11> */
[----:B------:R-:W-:Y:S01]  /*13850*/  IMAD.MOV.U32 R25, RZ, RZ, R199 ;  /* 0x000000ffff197224 */ /* 0x000fe200078e00c7 */
[----:B------:R0:W-:Y:S06]  /*13860*/  BAR.SYNC.DEFER_BLOCKING R225, 0x100 ;  /* 0x000400e10000751d */ /* 0x0001ec0000010000 */
[----:B---3--:R-:W-:-:S06]  /*13870*/  WARPGROUP.ARRIVE ;  /* 0x00000000000079c5 */ /* 0x008fcc0000000000 */
[----:B------:R-:W-:Y:S03]  /*13880*/  HGMMA.64x256x16.F32 R24, R192, gdesc[UR4].tnspB, R24, UP0, gsb0 ;  /* 0x43e00004c0187df0 */ /* 0x000fe6000b800818 */
[----:B------:R-:W-:Y:S02]  /*13890*/  WARPGROUP.DEPBAR.LE gsb0, 0x0 ;  /* 0x00008000000079c5 */ /* 0x000fe40000010000 */
[----:B------:R-:W-:Y:S04]  /*138a0*/  STL [R1+0x58c], R107 ;  /* 0x00058c6b01007387 */ /* 0x000fe80000100800 */
[----:B------:R-:W-:Y:S04]  /*138b0*/  STL [R1+0x588], R106 ;  /* 0x0005886a01007387 */ /* 0x000fe80000100800 */
[----:B------:R-:W-:Y:S04]  /*138c0*/  STL [R1+0x584], R105 ;  /* 0x0005846901007387 */ /* 0x000fe80000100800 */
[----:B------:R-:W-:Y:S04]  /*138d0*/  STL [R1+0x580], R104 ;  /* 0x0005806801007387 */ /* 0x000fe80000100800 */
[----:B-1----:R-:W3:Y:S04]  /*138e0*/  LDL.128 R180, [R1+0x580] ;  /* 0x0005800001b47983 */ /* 0x002ee80000100c00 */
[----:B------:R1:W-:Y:S04]  /*138f0*/  STL [R1+0x574], R101 ;  /* 0x0005746501007387 */ /* 0x0003e80000100800 */
[----:B------:R0:W-:Y:S04]  /*13900*/  STL [R1+0x570], R100 ;  /* 0x0005706401007387 */ /* 0x0001e80000100800 */
[----:B-1----:R-:W4:Y:S04]  /*13910*/  LDL.LU R101, [R1+0x588] ;  /* 0x0005880001657983 */ /* 0x002f280000300800 */
[----:B0-----:R-:W4:Y:S01]  /*13920*/  LDL.LU R100, [R1+0x584] ;  /* 0x0005840001647983 */ /* 0x001f220000300800 */
[----:B------:R-:W-:-:S02]  /*13930*/  VIADD R4, R16, 0x80 ;  /* 0x0000008010047836 */ /* 0x000fc40000000000 */
[----:B------:R-:W-:Y:S01]  /*13940*/  IMAD.MOV.U32 R107, RZ, RZ, R31 ;  /* 0x000000ffff6b7224 */ /* 0x000fe200078e001f */
[----:B------:R-:W-:Y:S01]  /*13950*/  STL [R1+0x578], R102 ;  /* 0x0005786601007387 */ /* 0x000fe20000100800 */
[----:B------:R-:W-:Y:S02]  /*13960*/  IMAD.MOV.U32 R106, RZ, RZ, R30 ;  /* 0x000000ffff6a7224 */ /* 0x000fe400078e001e */
[----:B------:R-:W-:Y:S01]  /*13970*/  IMAD.MOV.U32 R105, RZ, RZ, R29 ;  /* 0x000000ffff697224 */ /* 0x000fe200078e001d */
[----:B------:R-:W-:Y:S01]  /*13980*/  STL [R1+0x59c], R111 ;  /* 0x00059c6f01007387 */ /* 0x000fe20000100800 */
[----:B------:R-:W-:-:S03]  /*13990*/  IMAD.MOV.U32 R104, RZ, RZ, R28 ;  /* 0x000000ffff687224 */ /* 0x000fc600078e001c */
[----:B------:R-:W-:Y:S04]  /*139a0*/  STL [R1+0x598], R110 ;  /* 0x0005986e01007387 */ /* 0x000fe80000100800 */
[----:B------:R-:W-:Y:S04]  /*139b0*/  STL [R1+0x594], R109 ;  /* 0x0005946d01007387 */ /* 0x000fe80000100800 */
[----:B------:R-:W-:Y:S04]  /*139c0*/  STL [R1+0x590], R108 ;  /* 0x0005906c01007387 */ /* 0x000fe80000100800 */
[----:B------:R-:W-:Y:S04]  /*139d0*/  STL [R1+0x57c], R103 ;  /* 0x00057c6701007387 */ /* 0x000fe80000100800 */
[----:B------:R0:W-:Y:S04]  /*139e0*/  STL.128 [R1+0x38f0], R176 ;  /* 0x0038f0b001007387 */ /* 0x0001e80000100c00 */
[----:B--2---:R1:W-:Y:S01]  /*139f0*/  STL.128 [R1+0x3810], R184 ;  /* 0x003810b801007387 */ /* 0x0043e20000100c00 */
[----:B------:R-:W-:Y:S01]  /*13a00*/  R2UR UR6, R4 ;  /* 0x00000000040672ca */ /* 0x000fe200000e0000 */
[----:B------:R-:W-:-:S02]  /*13a10*/  IMAD.MOV.U32 R20, RZ, RZ, R24 ;  /* 0x000000ffff147224 */ /* 0x000fc400078e0018 */
[----:B------:R2:W-:Y:S01]  /*13a20*/  STL.128 [R1+0x38e0], R172 ;  /* 0x0038e0ac01007387 */ /* 0x0005e20000100c00 */
[----:B------:R-:W-:Y:S02]  /*13a30*/  IMAD.MOV.U32 R24, RZ, RZ, R105 ;  /* 0x000000ffff187224 */ /* 0x000fe400078e0069 */
[----:B------:R-:W-:Y:S01]  /*13a40*/  IMAD.MOV.U32 R4, RZ, RZ, R104 ;  /* 0x000000ffff047224 */ /* 0x000fe200078e0068 */
[----:B------:R2:W-:Y:S04]  /*13a50*/  STL.128 [R1+0x240], R104 ;  /* 0x0002406801007387 */ /* 0x0005e80000100c00 */
[----:B0-----:R-:W4:Y:S04]  /*13a60*/  LDL.LU.128 R176, [R1+0x570] ;  /* 0x0005700001b07983 */ /* 0x001f280000300c00 */
[----:B-1----:R-:W4:Y:S01]  /*13a70*/  LDL.128 R184, [R1+0x590] ;  /* 0x0005900001b87983 */ /* 0x002f220000100c00 */
[----:B--2---:R-:W-:-:S03]  /*13a80*/  IMAD.MOV.U32 R175, RZ, RZ, R99 ;  /* 0x000000ffffaf7224 */ /* 0x004fc600078e0063 */
[----:B------:R-:W2:Y:S04]  /*13a90*/  LDL.LU R103, [R1+0x590] ;  /* 0x0005900001677983 */ /* 0x000ea80000300800 */
[----:B------:R-:W2:Y:S04]  /*13aa0*/  LDL.LU R99, [R1+0x580] ;  /* 0x0005800001637983 */ /* 0x000ea80000300800 */
[----:B------:R-:W2:Y:S04]  /*13ab0*/  LDL.LU R105, [R1+0x598] ;  /* 0x0005980001697983 */ /* 0x000ea80000300800 */
[----:B------:R-:W2:Y:S01]  /*13ac0*/  LDL.LU R104, [R1+0x594] ;  /* 0x0005940001687983 */ /* 0x000ea20000300800 */
[----:B---3--:R-:W-:-:S05]  /*13ad0*/  IMAD.MOV.U32 R102, RZ, RZ, R183 ;  /* 0x000000ffff667224 */ /* 0x008fca00078e00b7 */
[----:B------:R0:W-:Y:S04]  /*13ae0*/  STL [R1+0x3798], R102 ;  /* 0x0037986601007387 */ /* 0x0001e80000100800 */
[----:B0-----:R-:W3:Y:S04]  /*13af0*/  LDL.LU R102, [R1+0x3798] ;  /* 0x0037980001667983 */ /* 0x001ee80000300800 */
[----:B----4-:R0:W-:Y:S04]  /*13b00*/  STL.64 [R1+0x3790], R100 ;  /* 0x0037906401007387 */ /* 0x0101e80000100a00 */
[----:B0-----:R-:W3:Y:S01]  /*13b10*/  LDL.LU.64 R100, [R1+0x3790] ;  /* 0x0037900001647983 */ /* 0x001ee20000300a00 */
        /* <DEDUP_REMOVED lines=11> */
[----:B------:R-:W-:Y:S08]  /*13bd0*/  MUFU.EX2 R210, R210 ;  /* 0x000000d200d27308 */ /* 0x000ff00000000800 */
[----:B------:R-:W-:Y:S08]  /*13be0*/  MUFU.EX2 R209, R209 ;  /* 0x000000d100d17308 */ /* 0x000ff00000000800 */
[----:B------:R-:W1:Y:S08]  /*13bf0*/  MUFU.EX2 R208, R208 ;  /* 0x000000d000d07308 */ /* 0x000e700000000800 */
[----:B------:R-:W-:Y:S08]  /*13c00*/  MUFU.EX2 R207, R207 ;  /* 0x000000cf00cf7308 */ /* 0x000ff00000000800 */
[----:B------:R-:W4:Y:S01]  /*13c10*/  MUFU.EX2 R206, R206 ;  /* 0x000000ce00ce7308 */ /* 0x000f220000000800 */
[----:B0-----:R-:W-:-:S02]  /*13c20*/  F2FP.F16.F32.PACK_AB R152, R212, R213 ;  /* 0x000000d5d498723e */ /* 0x001fc400000000ff */
[----:B-1----:R-:W-:Y:S02]  /*13c30*/  F2FP.F16.F32.PACK_AB R153, R208, R209 ;  /* 0x000000d1d099723e */ /* 0x002fe400000000ff */
[----:B------:R-:W-:Y:S01]  /*13c40*/  F2FP.F16.F32.PACK_AB R154, R210, R211 ;  /* 0x000000d3d29a723e */ /* 0x000fe200000000ff */
[----:B------:R0:W-:Y:S01]  /*13c50*/  STL [R1+0xcd0], R12 ;  /* 0x000cd00c01007387 */ /* 0x0001e20000100800 */
[----:B------:R-:W-:Y:S02]  /*13c60*/  IMAD.MOV.U32 R7, RZ, RZ, R151 ;  /* 0x000000ffff077224 */ /* 0x000fe400078e0097 */
[----:B------:R-:W-:Y:S01]  /*13c70*/  IMAD.MOV.U32 R8, RZ, RZ, R150 ;  /* 0x000000ffff087224 */ /* 0x000fe200078e0096 */
[----:B------:R1:W-:Y:S01]  /*13c80*/  STL [R1+0x5ac], R115 ;  /* 0x0005ac7301007387 */ /* 0x0003e20000100800 */
[----:B------:R-:W-:Y:S01]  /*13c90*/  IMAD.MOV.U32 R9, RZ, RZ, R149 ;  /* 0x000000ffff097224 */ /* 0x000fe200078e0095 */
[----:B----4-:R-:W-:Y:S02]  /*13ca0*/  F2FP.F16.F32.PACK_AB R155, R206, R207 ;  /* 0x000000cfce9b723e */ /* 0x010fe400000000ff */
[----:B------:R4:W-:Y:S01]  /*13cb0*/  STL [R1+0x5a8], R114 ;  /* 0x0005a87201007387 */ /* 0x0009e20000100800 */
[----:B------:R-:W-:-:S02]  /*13cc0*/  IMAD.MOV.U32 R10, RZ, RZ, R148 ;  /* 0x000000ffff0a7224 */ /* 0x000fc400078e0094 */
[----:B------:R-:W-:Y:S01]  /*13cd0*/  IMAD.MOV.U32 R11, RZ, RZ, R147 ;  /* 0x000000ffff0b7224 */ /* 0x000fe200078e0093 */
[----:B------:R4:W-:Y:S01]  /*13ce0*/  STL [R1+0x5a4], R113 ;  /* 0x0005a47101007387 */ /* 0x0009e20000100800 */
[----:B0-----:R-:W-:Y:S02]  /*13cf0*/  IMAD.MOV.U32 R12, RZ, RZ, R146 ;  /* 0x000000ffff0c7224 */ /* 0x001fe400078e0092 */
[----:B------:R-:W-:Y:S01]  /*13d00*/  IMAD.MOV.U32 R14, RZ, RZ, R145 ;  /* 0x000000ffff0e7224 */ /* 0x000fe200078e0091 */
[----:B------:R0:W-:Y:S01]  /*13d10*/  STL [R1+0x5a0], R112 ;  /* 0x0005a07001007387 */ /* 0x0001e20000100800 */
[----:B------:R-:W-:Y:S02]  /*13d20*/  IMAD.MOV.U32 R15, RZ, RZ, R144 ;  /* 0x000000ffff0f7224 */ /* 0x000fe400078e0090 */
[----:B------:R-:W-:Y:S01]  /*13d30*/  IMAD.MOV.U32 R18, RZ, RZ, R143 ;  /* 0x000000ffff127224 */ /* 0x000fe200078e008f */
[----:B------:R-:W-:Y:S01]  /*13d40*/  STL [R1+0x5dc], R127 ;  /* 0x0005dc7f01007387 */ /* 0x000fe20000100800 */
[----:B------:R-:W-:-:S02]  /*13d50*/  IMAD.MOV.U32 R19, RZ, RZ, R142 ;  /* 0x000000ffff137224 */ /* 0x000fc400078e008e */
[----:B------:R-:W-:Y:S01]  /*13d60*/  IMAD.MOV.U32 R21, RZ, RZ, R141 ;  /* 0x000000ffff157224 */ /* 0x000fe200078e008d */
[----:B------:R-:W-:Y:S01]  /*13d70*/  STL [R1+0x5d8], R126 ;  /* 0x0005d87e01007387 */ /* 0x000fe20000100800 */
[----:B------:R-:W-:Y:S02]  /*13d80*/  IMAD.MOV.U32 R22, RZ, RZ, R140 ;  /* 0x000000ffff167224 */ /* 0x000fe400078e008c */
[----:B------:R-:W-:Y:S01]  /*13d90*/  IMAD.MOV.U32 R23, RZ, RZ, R139 ;  /* 0x000000ffff177224 */ /* 0x000fe200078e008b */
[----:B------:R-:W-:Y:S01]  /*13da0*/  STL [R1+0x5d4], R125 ;  /* 0x0005d47d01007387 */ /* 0x000fe20000100800 */
        /* <DEDUP_REMOVED lines=16> */
[----:B-1----:R-:W-:Y:S01]  /*13eb0*/  IMAD.MOV.U32 R115, RZ, RZ, R39 ;  /* 0x000000ffff737224 */ /* 0x002fe200078e0027 */
[----:B------:R-:W-:Y:S01]  /*13ec0*/  STL [R1+0x5bc], R119 ;  /* 0x0005bc7701007387 */ /* 0x000fe20000100800 */
[----:B----4-:R-:W-:Y:S02]  /*13ed0*/  IMAD.MOV.U32 R114, RZ, RZ, R38 ;  /* 0x000000ffff727224 */ /* 0x010fe400078e0026 */
[----:B------:R-:W-:Y:S01]  /*13ee0*/  IMAD.MOV.U32 R113, RZ, RZ, R37 ;  /* 0x000000ffff717224 */ /* 0x000fe200078e0025 */
[----:B------:R-:W-:Y:S01]  /*13ef0*/  STL [R1+0x5b8], R118 ;  /* 0x0005b87601007387 */ /* 0x000fe20000100800 */
[----:B0-----:R-:W-:-:S02]  /*13f00*/  IMAD.MOV.U32 R112, RZ, RZ, R36 ;  /* 0x000000ffff707224 */ /* 0x001fc400078e0024 */
[----:B------:R-:W-:Y:S01]  /*13f10*/  IMAD.MOV.U32 R174, RZ, RZ, R98 ;  /* 0x000000ffffae7224 */ /* 0x000fe200078e0062 */
[----:B------:R-:W-:Y:S01]  /*13f20*/  STL [R1+0x5b4], R117 ;  /* 0x0005b47501007387 */ /* 0x000fe20000100800 */
[----:B------:R-:W-:Y:S02]  /*13f30*/  IMAD.MOV.U32 R173, RZ, RZ, R97 ;  /* 0x000000ffffad7224 */ /* 0x000fe400078e0061 */
[----:B------:R-:W-:Y:S01]  /*13f40*/  IMAD.MOV.U32 R172, RZ, RZ, R96 ;  /* 0x000000ffffac7224 */ /* 0x000fe200078e0060 */
[----:B------:R-:W-:Y:S01]  /*13f50*/  STL [R1+0x5b0], R116 ;  /* 0x0005b07401007387 */ /* 0x000fe20000100800 */
[----:B------:R-:W-:Y:S02]  /*13f60*/  IMAD.MOV.U32 R159, RZ, RZ, R83 ;  /* 0x000000ffff9f7224 */ /* 0x000fe400078e0053 */
[----:B------:R-:W-:Y:S01]  /*13f70*/  IMAD.MOV.U32 R158, RZ, RZ, R82 ;  /* 0x000000ffff9e7224 */ /* 0x000fe200078e0052 */
[----:B------:R0:W-:Y:S01]  /*13f80*/  STL.128 [R1+0x38d0], R168 ;  /* 0x0038d0a801007387 */ /* 0x0001e20000100c00 */
[----:B------:R-:W-:-:S02]  /*13f90*/  IMAD.MOV.U32 R157, RZ, RZ, R81 ;  /* 0x000000ffff9d7224 */ /* 0x000fc400078e0051 */
[----:B------:R-:W-:Y:S01]  /*13fa0*/  IMAD.MOV.U32 R156, RZ, RZ, R80 ;  /* 0x000000ffff9c7224 */ /* 0x000fe200078e0050 */
[----:B------:R1:W-:Y:S01]  /*13fb0*/  STL.128 [R1+0x38c0], R164 ;  /* 0x0038c0a401007387 */ /* 0x0003e20000100c00 */
[----:B------:R-:W-:Y:S02]  /*13fc0*/  IMAD.MOV.U32 R151, RZ, RZ, R75 ;  /* 0x000000ffff977224 */ /* 0x000fe400078e004b */
[----:B------:R-:W-:Y:S01]  /*13fd0*/  IMAD.MOV.U32 R150, RZ, RZ, R74 ;  /* 0x000000ffff967224 */ /* 0x000fe200078e004a */
[----:B------:R4:W-:Y:S01]  /*13fe0*/  STL.128 [R1+0x38b0], R160 ;  /* 0x0038b0a001007387 */ /* 0x0009e20000100c00 */
[----:B------:R-:W-:Y:S02]  /*13ff0*/  IMAD.MOV.U32 R149, RZ, RZ, R73 ;  /* 0x000000ffff957224 */ /* 0x000fe400078e0049 */
[----:B------:R-:W-:Y:S01]  /*14000*/  IMAD.MOV.U32 R148, RZ, RZ, R72 ;  /* 0x000000ffff947224 */ /* 0x000fe200078e0048 */
[----:B------:R2:W-:Y:S01]  /*14010*/  STL.128 [R1+0x38a0], R152 ;  /* 0x0038a09801007387 */ /* 0x0005e20000100c00 */
[----:B------:R-:W-:-:S02]  /*14020*/  IMAD.MOV.U32 R147, RZ, RZ, R71 ;  /* 0x000000ffff937224 */ /* 0x000fc400078e0047 */
[----:B------:R-:W-:Y:S02]  /*14030*/  IMAD.MOV.U32 R146, RZ, RZ, R70 ;  /* 0x000000ffff927224 */ /* 0x000fe400078e0046 */
[----:B0-----:R-:W-:Y:S02]  /*14040*/  IMAD.MOV.U32 R171, RZ, RZ, R95 ;  /* 0x000000ffffab7224 */ /* 0x001fe400078e005f */
[----:B------:R-:W-:Y:S02]  /*14050*/  IMAD.MOV.U32 R170, RZ, RZ, R94 ;  /* 0x000000ffffaa7224 */ /* 0x000fe400078e005e */
[----:B------:R-:W-:Y:S02]  /*14060*/  IMAD.MOV.U32 R169, RZ, RZ, R93 ;  /* 0x000000ffffa97224 */ /* 0x000fe400078e005d */
[----:B------:R-:W-:Y:S02]  /*14070*/  IMAD.MOV.U32 R168, RZ, RZ, R92 ;  /* 0x000000ffffa87224 */ /* 0x000fe400078e005c */
[----:B-1----:R-:W-:-:S02]  /*14080*/  IMAD.MOV.U32 R167, RZ, RZ, R91 ;  /* 0x000000ffffa77224 */ /* 0x002fc400078e005b */
[----:B------:R-:W-:Y:S02]  /*14090*/  IMAD.MOV.U32 R166, RZ, RZ, R90 ;  /* 0x000000ffffa67224 */ /* 0x000fe400078e005a */
[----:B------:R-:W-:Y:S02]  /*140a0*/  IMAD.MOV.U32 R165, RZ, RZ, R89 ;  /* 0x000000ffffa57224 */ /* 0x000fe400078e0059 */
[----:B------:R-:W-:Y:S02]  /*140b0*/  IMAD.MOV.U32 R164, RZ, RZ, R88 ;  /* 0x000000ffffa47224 */ /* 0x000fe400078e0058 */
[----:B----4-:R-:W-:Y:S02]  /*140c0*/  IMAD.MOV.U32 R163, RZ, RZ, R87 ;  /* 0x000000ffffa37224 */ /* 0x010fe400078e0057 */
[----:B------:R-:W-:Y:S02]  /*140d0*/  IMAD.MOV.U32 R162, RZ, RZ, R86 ;  /* 0x000000ffffa27224 */ /* 0x000fe400078e0056 */
[----:B------:R-:W-:-:S02]  /*140e0*/  IMAD.MOV.U32 R161, RZ, RZ, R85 ;  /* 0x000000ffffa17224 */ /* 0x000fc400078e0055 */
[----:B------:R-:W-:Y:S02]  /*140f0*/  IMAD.MOV.U32 R160, RZ, RZ, R84 ;  /* 0x000000ffffa07224 */ /* 0x000fe400078e0054 */
[----:B--2---:R-:W-:Y:S02]  /*14100*/  IMAD.MOV.U32 R155, RZ, RZ, R79 ;  /* 0x000000ffff9b7224 */ /* 0x004fe400078e004f */
        /* <DEDUP_REMOVED lines=37> */
[----:B------:R-:W-:Y:S01]  /*14360*/  IMAD.MOV.U32 R2, RZ, RZ, R25 ;  /* 0x000000ffff027224 */ /* 0x000fe200078e0019 */
[----:B------:R0:W-:Y:S01]  /*14370*/  STL.128 [R1+0x260], R112 ;  /* 0x0002607001007387 */ /* 0x0001e20000100c00 */
        /* <DEDUP_REMOVED lines=12> */
[----:B------:R-:W-:Y:S01]  /*14440*/  IMAD.MOV.U32 R38, RZ, RZ, R119 ;  /* 0x000000ffff267224 */ /* 0x000fe200078e0077 */
[----:B0-----:R-:W2:Y:S01]  /*14450*/  LDL.128 R112, [R1+0x5a0] ;  /* 0x0005a00001707983 */ /* 0x001ea20000100c00 */
        /* <DEDUP_REMOVED lines=80> */
[----:B0-----:R-:W2:Y:S04]  /*14960*/  LDL.LU.128 R220, [R1+0x3990] ;  /* 0x0039900001dc7983 */ /* 0x001ea80000300c00 */
[----:B-1----:R-:W2:Y:S04]  /*14970*/  LDL.LU.128 R216, [R1+0x3980] ;  /* 0x0039800001d87983 */ /* 0x002ea80000300c00 */
[----:B----4-:R-:W4:Y:S04]  /*14980*/  LDL.LU.128 R212, [R1+0x3970] ;  /* 0x0039700001d47983 */ /* 0x010f280000300c00 */
[----:B---3--:R-:W3:Y:S04]  /*14990*/  LDL.LU.128 R208, [R1+0x3960] ;  /* 0x0039600001d07983 */ /* 0x008ee80000300c00 */
        /* <DEDUP_REMOVED lines=11> */
[----:B------:R0:W-:Y:S04]  /*14a50*/  STL [R1+0x3788], R106 ;  /* 0x0037886a01007387 */ /* 0x0001e80000100800 */
[----:B------:R1:W-:Y:S04]  /*14a60*/  STL.64 [R1+0x3780], R104 ;  /* 0x0037806801007387 */ /* 0x0003e80000100a00 */
        /* <DEDUP_REMOVED lines=20> */
[----:B0-----:R-:W3:Y:S04]  /*14bb0*/  LDL.LU R106, [R1+0x3788] ;  /* 0x00378800016a7983 */ /* 0x001ee80000300800 */
[----:B-1----:R-:W3:Y:S04]  /*14bc0*/  LDL.LU.64 R104, [R1+0x3780] ;  /* 0x0037800001687983 */ /* 0x002ee80000300a00 */
        /* <DEDUP_REMOVED lines=23> */
[----:B------:R0:W-:Y:S01]  /*14d40*/  STL.128 [R1+0x3630], R20 ;  /* 0x0036301401007387 */ /* 0x0001e20000100c00 */
[----:B------:R-:W-:-:S03]  /*14d50*/  IMAD.MOV.U32 R5, RZ, RZ, R17 ;  /* 0x000000ffff057224 */ /* 0x000fc600078e0011 */
[----:B0-----:R-:W3:Y:S02]  /*14d60*/  LDL.LU.128 R20, [R1+0x3630] ;  /* 0x0036300001147983 */ /* 0x001ee40000300c00 */
[----:B------:R-:W-:Y:S02]  /*14d70*/  R2UR UR7, R5 ;  /* 0x00000000050772ca */ /* 0x000fe400000e0000 */
[----:B------:R0:W-:Y:S04]  /*14d80*/  STL.128 [R1+0x3620], R16 ;  /* 0x0036201001007387 */ /* 0x0001e80000100c00 */
[----:B------:R1:W-:Y:S04]  /*14d90*/  STL.128 [R1+0x3610], R12 ;  /* 0x0036100c01007387 */ /* 0x0003e80000100c00 */
[----:B------:R1:W-:Y:S04]  /*14da0*/  STL.128 [R1+0x3600], R8 ;  /* 0x0036000801007387 */ /* 0x0003e80000100c00 */
[----:B------:R2:W-:Y:S04]  /*14db0*/  STL.128 [R1+0x35f0], R4 ;  /* 0x0035f00401007387 */ /* 0x0005e80000100c00 */
[----:B0-----:R-:W3:Y:S04]  /*14dc0*/  LDL.LU.128 R16, [R1+0x3620] ;  /* 0x0036200001107983 */ /* 0x001ee80000300c00 */
[----:B-1----:R-:W3:Y:S04]  /*14dd0*/  LDL.LU.128 R12, [R1+0x3610] ;  /* 0x00361000010c7983 */ /* 0x002ee80000300c00 */
[----:B------:R-:W3:Y:S04]  /*14de0*/  LDL.LU.128 R8, [R1+0x3600] ;  /* 0x0036000001087983 */ /* 0x000ee80000300c00 */
[----:B--2---:R-:W2:Y:S01]  /*14df0*/  LDL.LU.128 R4, [R1+0x35f0] ;  /* 0x0035f00001047983 */ /* 0x004ea20000300c00 */
[----:B------:R-:W-:-:S03]  /*14e00*/  IMAD.MOV.U32 R110, RZ, RZ, R115 ;  /* 0x000000ffff6e7224 */ /* 0x000fc600078e0073 */
[----:B------:R0:W-:Y:S04]  /*14e10*/  STL.128 [R1+0x3890], R220 ;  /* 0x003890dc01007387 */ /* 0x0001e80000100c00 */
[----:B------:R1:W-:Y:S04]  /*14e20*/  STL.128 [R1+0x3880], R216 ;  /* 0x003880d801007387 */ /* 0x0003e80000100c00 */
[----:B----4-:R4:W-:Y:S04]  /*14e30*/  STL.128 [R1+0x3870], R212 ;  /* 0x003870d401007387 */ /* 0x0109e80000100c00 */
[----:B---3--:R3:W-:Y:S04]  /*14e40*/  STL.128 [R1+0x3860], R208 ;  /* 0x003860d001007387 */ /* 0x0087e80000100c00 */
        /* <DEDUP_REMOVED lines=13> */
[----:B0-----:R-:W2:Y:S04]  /*14f20*/  LDL.LU.128 R220, [R1+0x3890] ;  /* 0x0038900001dc7983 */ /* 0x001ea80000300c00 */
[----:B-1----:R-:W2:Y:S04]  /*14f30*/  LDL.LU.128 R216, [R1+0x3880] ;  /* 0x0038800001d87983 */ /* 0x002ea80000300c00 */
[----:B----4-:R-:W4:Y:S04]  /*14f40*/  LDL.LU.128 R212, [R1+0x3870] ;  /* 0x0038700001d47983 */ /* 0x010f280000300c00 */
[----:B---3--:R-:W3:Y:S04]  /*14f50*/  LDL.LU.128 R208, [R1+0x3860] ;  /* 0x0038600001d07983 */ /* 0x008ee80000300c00 */
[----:B------:R-:W4:Y:S04]  /*14f60*/  LDL.LU.128 R204, [R1+0x3850] ;  /* 0x0038500001cc7983 */ /* 0x000f280000300c00 */
        /* <DEDUP_REMOVED lines=11> */
[----:B------:R-:W-:Y:S04]  /*15020*/  STL [R1+0x35e8], R110 ;  /* 0x0035e86e01007387 */ /* 0x000fe80000100800 */
        /* <DEDUP_REMOVED lines=21> */
[----:B------:R1:W-:Y:S04]  /*15180*/  STL.64 [R1+0x35e0], R108 ;  /* 0x0035e06c01007387 */ /* 0x0003e80000100a00 */
[----:B------:R1:W-:Y:S04]  /*15190*/  STL.128 [R1+0x35d0], R104 ;  /* 0x0035d06801007387 */ /* 0x0003e80000100c00 */
[----:B------:R-:W4:Y:S04]  /*151a0*/  LDL.128 R116, [R1+0x5b0] ;  /* 0x0005b00001747983 */ /* 0x000f280000100c00 */
[----:B------:R2:W-:Y:S04]  /*151b0*/  STL.128 [R1+0x3480], R20 ;  /* 0x0034801401007387 */ /* 0x0005e80000100c00 */
[----:B0-----:R-:W3:Y:S04]  /*151c0*/  LDL.LU R113, [R1+0x5b8] ;  /* 0x0005b80001717983 */ /* 0x001ee80000300800 */
[----:B------:R-:W3:Y:S04]  /*151d0*/  LDL.LU R112, [R1+0x5b4] ;  /* 0x0005b40001707983 */ /* 0x000ee80000300800 */
[----:B------:R-:W3:Y:S04]  /*151e0*/  LDL.LU R110, [R1+0x35e8] ;  /* 0x0035e800016e7983 */ /* 0x000ee80000300800 */
[----:B-1----:R-:W3:Y:S04]  /*151f0*/  LDL.LU.64 R108, [R1+0x35e0] ;  /* 0x0035e000016c7983 */ /* 0x002ee80000300a00 */
        /* <DEDUP_REMOVED lines=22> */
[----:B------:R1:W-:Y:S04]  /*15360*/  STL.128 [R1+0x3460], R12 ;  /* 0x0034600c01007387 */ /* 0x0003e80000100c00 */
[----:B------:R1:W-:Y:S04]  /*15370*/  STL.128 [R1+0x3450], R8 ;  /* 0x0034500801007387 */ /* 0x0003e80000100c00 */
[----:B--2---:R2:W-:Y:S04]  /*15380*/  STL.128 [R1+0x3440], R4 ;  /* 0x0034400401007387 */ /* 0x0045e80000100c00 */
[----:B------:R-:W3:Y:S04]  /*15390*/  LDL.LU.128 R24, [R1+0x3490] ;  /* 0x0034900001187983 */ /* 0x000ee80000300c00 */
[----:B------:R-:W3:Y:S04]  /*153a0*/  LDL.LU.128 R20, [R1+0x3480] ;  /* 0x0034800001147983 */ /* 0x000ee80000300c00 */
[----:B0-----:R-:W3:Y:S04]  /*153b0*/  LDL.LU.128 R16, [R1+0x3470] ;  /* 0x0034700001107983 */ /* 0x001ee80000300c00 */
[----:B-1----:R-:W3:Y:S04]  /*153c0*/  LDL.LU.128 R12, [R1+0x3460] ;  /* 0x00346000010c7983 */ /* 0x002ee80000300c00 */
[----:B------:R-:W3:Y:S04]  /*153d0*/  LDL.LU.128 R8, [R1+0x3450] ;  /* 0x0034500001087983 */ /* 0x000ee80000300c00 */
[----:B--2---:R-:W2:Y:S04]  /*153e0*/  LDL.LU.128 R4, [R1+0x3440] ;  /* 0x0034400001047983 */ /* 0x004ea80000300c00 */
[----:B------:R0:W-:Y:S04]  /*153f0*/  STL.128 [R1+0x280], R120 ;  /* 0x0002807801007387 */ /* 0x0001e80000100c00 */
[----:B0-----:R-:W2:Y:S04]  /*15400*/  LDL.128 R120, [R1+0x5c0] ;  /* 0x0005c00001787983 */ /* 0x001ea80000100c00 */
[----:B------:R-:W2:Y:S01]  /*15410*/  LDL.LU R115, [R1+0x5c0] ;  /* 0x0005c00001737983 */ /* 0x000ea20000300800 */
[----:B----4-:R-:W-:-:S03]  /*15420*/  IMAD.MOV.U32 R114, RZ, RZ, R119 ;  /* 0x000000ffff727224 */ /* 0x010fc600078e0077 */
[----:B------:R-:W-:Y:S04]  /*15430*/  STL.128 [R1+0x3a0], R116 ;  /* 0x0003a07401007387 */ /* 0x000fe80000100c00 */
[----:B------:R0:W-:Y:S04]  /*15440*/  STL [R1+0x3438], R114 ;  /* 0x0034387201007387 */ /* 0x0001e80000100800 */
[----:B0-----:R-:W4:Y:S04]  /*15450*/  LDL.LU R114, [R1+0x3438] ;  /* 0x0034380001727983 */ /* 0x001f280000300800 */
[----:B------:R-:W4:Y:S04]  /*15460*/  LDL.LU R117, [R1+0x5c8] ;  /* 0x0005c80001757983 */ /* 0x000f280000300800 */
[----:B------:R-:W4:Y:S04]  /*15470*/  LDL.LU R116, [R1+0x5c4] ;  /* 0x0005c40001747983 */ /* 0x000f280000300800 */
[----:B---3--:R0:W-:Y:S04]  /*15480*/  STL.64 [R1+0x3430], R112 ;  /* 0x0034307001007387 */ /* 0x0081e80000100a00 */
[----:B------:R1:W-:Y:S04]  /*15490*/  STL.128 [R1+0x3420], R108 ;  /* 0x0034206c01007387 */ /* 0x0003e80000100c00 */
[----:B0-----:R-:W3:Y:S04]  /*154a0*/  LDL.LU.64 R112, [R1+0x3430] ;  /* 0x0034300001707983 */ /* 0x001ee80000300a00 */
[----:B------:R0:W-:Y:S04]  /*154b0*/  STL.128 [R1+0x3410], R104 ;  /* 0x0034106801007387 */ /* 0x0001e80000100c00 */
[----:B------:R0:W-:Y:S04]  /*154c0*/  STL.128 [R1+0x3400], R100 ;  /* 0x0034006401007387 */ /* 0x0001e80000100c00 */
[----:B-1----:R-:W3:Y:S04]  /*154d0*/  LDL.LU.128 R108, [R1+0x3420] ;  /* 0x00342000016c7983 */ /* 0x002ee80000300c00 */
[----:B------:R1:W-:Y:S04]  /*154e0*/  STL.128 [R1+0x33f0], R96 ;  /* 0x0033f06001007387 */ /* 0x0003e80000100c00 */
[----:B0-----:R-:W3:Y:S04]  /*154f0*/  LDL.LU.128 R104, [R1+0x3410] ;  /* 0x0034100001687983 */ /* 0x001ee80000300c00 */
[----:B------:R0:W-:Y:S04]  /*15500*/  STL.128 [R1+0x33e0], R92 ;  /* 0x0033e05c01007387 */ /* 0x0001e80000100c00 */
[----:B------:R-:W3:Y:S04]  /*15510*/  LDL.LU.128 R100, [R1+0x3400] ;  /* 0x0034000001647983 */ /* 0x000ee80000300c00 */
[----:B-1----:R-:W3:Y:S04]  /*15520*/  LDL.LU.128 R96, [R1+0x33f0] ;  /* 0x0033f00001607983 */ /* 0x002ee80000300c00 */
[----:B------:R1:W-:Y:S04]  /*15530*/  STL.128 [R1+0x33d0], R88 ;  /* 0x0033d05801007387 */ /* 0x0003e80000100c00 */
[----:B0-----:R-:W3:Y:S04]  /*15540*/  LDL.LU.128 R92, [R1+0x33e0] ;  /* 0x0033e000015c7983 */ /* 0x001ee80000300c00 */
        /* <DEDUP_REMOVED lines=26> */
[----:B--2---:R-:W2:Y:S04]  /*156f0*/  LDL.LU.128 R40, [R1+0x3310] ;  /* 0x0033100001287983 */ /* 0x004ea80000300c00 */
[----:B-1----:R-:W2:Y:S04]  /*15700*/  LDL.LU.128 R36, [R1+0x3300] ;  /* 0x0033000001247983 */ /* 0x002ea80000300c00 */
[----:B------:R1:W-:Y:S04]  /*15710*/  STL.128 [R1+0x32e0], R28 ;  /* 0x0032e01c01007387 */ /* 0x0003e80000100c00 */
[----:B0-----:R-:W2:Y:S04]  /*15720*/  LDL.LU.128 R32, [R1+0x32f0] ;  /* 0x0032f00001207983 */ /* 0x001ea80000300c00 */
[----:B------:R0:W-:Y:S04]  /*15730*/  STL.128 [R1+0x32d0], R24 ;  /* 0x0032d01801007387 */ /* 0x0001e80000100c00 */
[----:B------:R0:W-:Y:S04]  /*15740*/  STL.128 [R1+0x32c0], R20 ;  /* 0x0032c01401007387 */ /* 0x0001e80000100c00 */
[----:B-1----:R-:W2:Y:S04]  /*15750*/  LDL.LU.128 R28, [R1+0x32e0] ;  /* 0x0032e000011c7983 */ /* 0x002ea80000300c00 */
[----:B------:R1:W-:Y:S04]  /*15760*/  STL.128 [R1+0x32b0], R16 ;  /* 0x0032b01001007387 */ /* 0x0003e80000100c00 */
[----:B------:R1:W-:Y:S04]  /*15770*/  STL.128 [R1+0x32a0], R12 ;  /* 0x0032a00c01007387 */ /* 0x0003e80000100c00 */
[----:B------:R1:W-:Y:S04]  /*15780*/  STL.128 [R1+0x3290], R8 ;  /* 0x0032900801007387 */ /* 0x0003e80000100c00 */
[----:B------:R1:W-:Y:S04]  /*15790*/  STL.128 [R1+0x3280], R4 ;  /* 0x0032800401007387 */ /* 0x0003e80000100c00 */
[----:B0-----:R-:W2:Y:S04]  /*157a0*/  LDL.LU.128 R24, [R1+0x32d0] ;  /* 0x0032d00001187983 */ /* 0x001ea80000300c00 */
[----:B------:R-:W2:Y:S04]  /*157b0*/  LDL.LU.128 R20, [R1+0x32c0] ;  /* 0x0032c00001147983 */ /* 0x000ea80000300c00 */
[----:B-1----:R-:W2:Y:S04]  /*157c0*/  LDL.LU.128 R16, [R1+0x32b0] ;  /* 0x0032b00001107983 */ /* 0x002ea80000300c00 */
[----:B------:R-:W2:Y:S04]  /*157d0*/  LDL.LU.128 R12, [R1+0x32a0] ;  /* 0x0032a000010c7983 */ /* 0x000ea80000300c00 */
[----:B------:R-:W2:Y:S04]  /*157e0*/  LDL.LU.128 R8, [R1+0x3290] ;  /* 0x0032900001087983 */ /* 0x000ea80000300c00 */
[----:B------:R-:W2:Y:S01]  /*157f0*/  LDL.LU.128 R4, [R1+0x3280] ;  /* 0x0032800001047983 */ /* 0x000ea20000300c00 */
[----:B------:R-:W-:-:S03]  /*15800*/  IMAD.MOV.U32 R118, RZ, RZ, R123 ;  /* 0x000000ffff767224 */ /* 0x000fc600078e007b */
[----:B------:R0:W-:Y:S04]  /*15810*/  STL.128 [R1+0x290], R124 ;  /* 0x0002907c01007387 */ /* 0x0001e80000100c00 */
[----:B------:R1:W-:Y:S04]  /*15820*/  STL.128 [R1+0x3b0], R120 ;  /* 0x0003b07801007387 */ /* 0x0003e80000100c00 */
[----:B------:R1:W-:Y:S04]  /*15830*/  STL [R1+0x3278], R118 ;  /* 0x0032787601007387 */ /* 0x0003e80000100800 */
[----:B0-----:R-:W2:Y:S04]  /*15840*/  LDL.128 R124, [R1+0x5d0] ;  /* 0x0005d000017c7983 */ /* 0x001ea80000100c00 */
[----:B-1----:R-:W2:Y:S04]  /*15850*/  LDL.LU R121, [R1+0x5d8] ;  /* 0x0005d80001797983 */ /* 0x002ea80000300800 */
[----:B------:R-:W2:Y:S04]  /*15860*/  LDL.LU R120, [R1+0x5d4] ;  /* 0x0005d40001787983 */ /* 0x000ea80000300800 */
[----:B------:R-:W2:Y:S04]  /*15870*/  LDL.LU R119, [R1+0x5d0] ;  /* 0x0005d00001777983 */ /* 0x000ea80000300800 */
[----:B------:R-:W2:Y:S04]  /*15880*/  LDL.LU R118, [R1+0x3278] ;  /* 0x0032780001767983 */ /* 0x000ea80000300800 */
[----:B----4-:R0:W-:Y:S04]  /*15890*/  STL.64 [R1+0x3270], R116 ;  /* 0x0032707401007387 */ /* 0x0101e80000100a00 */
[----:B0-----:R-:W4:Y:S04]  /*158a0*/  LDL.LU.64 R116, [R1+0x3270] ;  /* 0x0032700001747983 */ /* 0x001f280000300a00 */
[----:B---3--:R0:W-:Y:S04]  /*158b0*/  STL.128 [R1+0x3260], R112 ;  /* 0x0032607001007387 */ /* 0x0081e80000100c00 */
[----:B------:R1:W-:Y:S04]  /*158c0*/  STL.128 [R1+0x3250], R108 ;  /* 0x0032506c01007387 */ /* 0x0003e80000100c00 */
[----:B0-----:R-:W3:Y:S04]  /*158d0*/  LDL.LU.128 R112, [R1+0x3260] ;  /* 0x0032600001707983 */ /* 0x001ee80000300c00 */
[----:B------:R0:W-:Y:S04]  /*158e0*/  STL.128 [R1+0x3240], R104 ;  /* 0x0032406801007387 */ /* 0x0001e80000100c00 */
[----:B-1----:R-:W3:Y:S04]  /*158f0*/  LDL.LU.128 R108, [R1+0x3250] ;  /* 0x00325000016c7983 */ /* 0x002ee80000300c00 */
[----:B------:R1:W-:Y:S04]  /*15900*/  STL.128 [R1+0x3230], R100 ;  /* 0x0032306401007387 */ /* 0x0003e80000100c00 */
[----:B------:R1:W-:Y:S04]  /*15910*/  STL.128 [R1+0x3220], R96 ;  /* 0x0032206001007387 */ /* 0x0003e80000100c00 */
[----:B0-----:R-:W3:Y:S04]  /*15920*/  LDL.LU.128 R104, [R1+0x3240] ;  /* 0x0032400001687983 */ /* 0x001ee80000300c00 */
[----:B------:R0:W-:Y:S04]  /*15930*/  STL.128 [R1+0x3210], R92 ;  /* 0x0032105c01007387 */ /* 0x0001e80000100c00 */
[----:B-1----:R-:W3:Y:S04]  /*15940*/  LDL.LU.128 R100, [R1+0x3230] ;  /* 0x0032300001647983 */ /* 0x002ee80000300c00 */
[----:B------:R-:W3:Y:S04]  /*15950*/  LDL.LU.128 R96, [R1+0x3220] ;  /* 0x0032200001607983 */ /* 0x000ee80000300c00 */
        /* <DEDUP_REMOVED lines=23> */
[----:B--2---:R2:W-:Y:S04]  /*15ad0*/  STL.128 [R1+0x3140], R40 ;  /* 0x0031402801007387 */ /* 0x0045e80000100c00 */
        /* <DEDUP_REMOVED lines=9> */
[----:B-1----:R-:W2:Y:S04]  /*15b70*/  LDL.LU.128 R28, [R1+0x3110] ;  /* 0x00311000011c7983 */ /* 0x002ea80000300c00 */
[----:B------:R1:W-:Y:S04]  /*15b80*/  STL.128 [R1+0x30f0], R20 ;  /* 0x0030f01401007387 */ /* 0x0003e80000100c00 */
[----:B------:R1:W-:Y:S04]  /*15b90*/  STL.128 [R1+0x30e0], R16 ;  /* 0x0030e01001007387 */ /* 0x0003e80000100c00 */
[----:B------:R1:W-:Y:S04]  /*15ba0*/  STL.128 [R1+0x30d0], R12 ;  /* 0x0030d00c01007387 */ /* 0x0003e80000100c00 */
[----:B------:R1:W-:Y:S04]  /*15bb0*/  STL.128 [R1+0x30c0], R8 ;  /* 0x0030c00801007387 */ /* 0x0003e80000100c00 */
[----:B------:R1:W-:Y:S04]  /*15bc0*/  STL.128 [R1+0x30b0], R4 ;  /* 0x0030b00401007387 */ /* 0x0003e80000100c00 */
[----:B0-----:R-:W2:Y:S04]  /*15bd0*/  LDL.LU.128 R24, [R1+0x3100] ;  /* 0x0031000001187983 */ /* 0x001ea80000300c00 */
[----:B-1----:R-:W2:Y:S04]  /*15be0*/  LDL.LU.128 R20, [R1+0x30f0] ;  /* 0x0030f00001147983 */ /* 0x002ea80000300c00 */
[----:B------:R-:W2:Y:S04]  /*15bf0*/  LDL.LU.128 R16, [R1+0x30e0] ;  /* 0x0030e00001107983 */ /* 0x000ea80000300c00 */
[----:B------:R-:W2:Y:S04]  /*15c00*/  LDL.LU.128 R12, [R1+0x30d0] ;  /* 0x0030d000010c7983 */ /* 0x000ea80000300c00 */
[----:B------:R-:W2:Y:S04]  /*15c10*/  LDL.LU.128 R8, [R1+0x30c0] ;  /* 0x0030c00001087983 */ /* 0x000ea80000300c00 */
[----:B------:R-:W2:Y:S01]  /*15c20*/  LDL.LU.128 R4, [R1+0x30b0] ;  /* 0x0030b00001047983 */ /* 0x000ea20000300c00 */
[----:B------:R-:W-:-:S03]  /*15c30*/  IMAD.MOV.U32 R122, RZ, RZ, R127 ;  /* 0x000000ffff7a7224 */ /* 0x000fc600078e007f */
[----:B------:R0:W-:Y:S01]  /*15c40*/  STL.128 [R1+0x3c0], R124 ;  /* 0x0003c07c01007387 */ /* 0x0001e20000100c00 */
[----:B------:R-:W-:Y:S02]  /*15c50*/  IMAD.MOV.U32 R123, RZ, RZ, R118 ;  /* 0x000000ffff7b7224 */ /* 0x000fe400078e0076 */
[----:B0-----:R-:W-:Y:S02]  /*15c60*/  IMAD.MOV.U32 R127, RZ, RZ, R122 ;  /* 0x000000ffff7f7224 */ /* 0x001fe400078e007a */
[----:B------:R-:W-:Y:S02]  /*15c70*/  IMAD.MOV.U32 R126, RZ, RZ, R121 ;  /* 0x000000ffff7e7224 */ /* 0x000fe400078e0079 */
[----:B------:R-:W-:Y:S02]  /*15c80*/  IMAD.MOV.U32 R125, RZ, RZ, R120 ;  /* 0x000000ffff7d7224 */ /* 0x000fe400078e0078 */
[----:B------:R-:W-:Y:S01]  /*15c90*/  IMAD.MOV.U32 R124, RZ, RZ, R119 ;  /* 0x000000ffff7c7224 */ /* 0x000fe200078e0077 */
[----:B------:R0:W-:Y:S04]  /*15ca0*/  STL.128 [R1+0x2a0], R128 ;  /* 0x0002a08001007387 */ /* 0x0001e80000100c00 */
[----:B------:R1:W-:Y:S04]  /*15cb0*/  STL.128 [R1+0x2b0], R132 ;  /* 0x0002b08401007387 */ /* 0x0003e80000100c00 */
[----:B------:R1:W-:Y:S01]  /*15cc0*/  STL.128 [R1+0x2c0], R136 ;  /* 0x0002c08801007387 */ /* 0x0003e20000100c00 */
[----:B----4-:R-:W-:-:S02]  /*15cd0*/  IMAD.MOV.U32 R122, RZ, RZ, R117 ;  /* 0x000000ffff7a7224 */ /* 0x010fc400078e0075 */
[----:B------:R-:W-:Y:S01]  /*15ce0*/  IMAD.MOV.U32 R121, RZ, RZ, R116 ;  /* 0x000000ffff797224 */ /* 0x000fe200078e0074 */
[----:B------:R4:W-:Y:S01]  /*15cf0*/  STL.128 [R1+0x2d0], R140 ;  /* 0x0002d08c01007387 */ /* 0x0009e20000100c00 */
[----:B---3--:R-:W-:Y:S02]  /*15d00*/  IMAD.MOV.U32 R120, RZ, RZ, R115 ;  /* 0x000000ffff787224 */ /* 0x008fe400078e0073 */
        /* <DEDUP_REMOVED lines=81> */
[----:B------:R2:W-:Y:S01]  /*16220*/  STL.128 [R1+0x2e0], R144 ;  /* 0x0002e09001007387 */ /* 0x0005e20000100c00 */
[----:B------:R-:W-:-:S02]  /*16230*/  IMAD.MOV.U32 R38, RZ, RZ, R33 ;  /* 0x000000ffff267224 */ /* 0x000fc400078e0021 */
[----:B------:R-:W-:Y:S01]  /*16240*/  IMAD.MOV.U32 R37, RZ, RZ, R32 ;  /* 0x000000ffff257224 */ /* 0x000fe200078e0020 */
[----:B------:R3:W-:Y:S01]  /*16250*/  STL.128 [R1+0x2f0], R148 ;  /* 0x0002f09401007387 */ /* 0x0007e20000100c00 */
[----:B0-----:R-:W-:Y:S02]  /*16260*/  IMAD.MOV.U32 R128, RZ, RZ, R223 ;  /* 0x000000ffff807224 */ /* 0x001fe400078e00df */
[----:B------:R-:W-:Y:S02]  /*16270*/  IMAD.MOV.U32 R129, RZ, RZ, R222 ;  /* 0x000000ffff817224 */ /* 0x000fe400078e00de */
[----:B------:R-:W-:Y:S02]  /*16280*/  IMAD.MOV.U32 R36, RZ, RZ, R31 ;  /* 0x000000ffff247224 */ /* 0x000fe400078e001f */
[----:B------:R-:W-:Y:S02]  /*16290*/  IMAD.MOV.U32 R35, RZ, RZ, R30 ;  /* 0x000000ffff237224 */ /* 0x000fe400078e001e */
[----:B------:R-:W-:-:S02]  /*162a0*/  IMAD.MOV.U32 R34, RZ, RZ, R29 ;  /* 0x000000ffff227224 */ /* 0x000fc400078e001d */
[----:B------:R-:W-:Y:S02]  /*162b0*/  IMAD.MOV.U32 R33, RZ, RZ, R28 ;  /* 0x000000ffff217224 */ /* 0x000fe400078e001c */
[----:B------:R-:W-:Y:S02]  /*162c0*/  IMAD.MOV.U32 R130, RZ, RZ, R205 ;  /* 0x000000ffff827224 */ /* 0x000fe400078e00cd */
[----:B------:R-:W-:Y:S02]  /*162d0*/  IMAD.MOV.U32 R131, RZ, RZ, R204 ;  /* 0x000000ffff837224 */ /* 0x000fe400078e00cc */
[----:B-1----:R-:W-:Y:S02]  /*162e0*/  IMAD.MOV.U32 R132, RZ, RZ, R203 ;  /* 0x000000ffff847224 */ /* 0x002fe400078e00cb */
        /* <DEDUP_REMOVED lines=11> */
[----:B----4-:R-:W-:Y:S02]  /*163a0*/  IMAD.MOV.U32 R140, RZ, RZ, R22 ;  /* 0x000000ffff8c7224 */ /* 0x010fe400078e0016 */
[----:B------:R-:W-:Y:S02]  /*163b0*/  IMAD.MOV.U32 R141, RZ, RZ, R21 ;  /* 0x000000ffff8d7224 */ /* 0x000fe400078e0015 */
[----:B------:R-:W-:-:S02]  /*163c0*/  IMAD.MOV.U32 R142, RZ, RZ, R19 ;  /* 0x000000ffff8e7224 */ /* 0x000fc400078e0013 */
[----:B------:R-:W-:Y:S02]  /*163d0*/  IMAD.MOV.U32 R143, RZ, RZ, R18 ;  /* 0x000000ffff8f7224 */ /* 0x000fe400078e0012 */
[----:B------:R-:W-:Y:S02]  /*163e0*/  IMAD.MOV.U32 R28, RZ, RZ, R4 ;  /* 0x000000ffff1c7224 */ /* 0x000fe400078e0004 */
[----:B--2---:R-:W-:Y:S02]  /*163f0*/  IMAD.MOV.U32 R144, RZ, RZ, R15 ;  /* 0x000000ffff907224 */ /* 0x004fe400078e000f */
[----:B------:R-:W-:Y:S02]  /*16400*/  IMAD.MOV.U32 R145, RZ, RZ, R14 ;  /* 0x000000ffff917224 */ /* 0x000fe400078e000e */
[----:B------:R-:W-:Y:S02]  /*16410*/  IMAD.MOV.U32 R146, RZ, RZ, R12 ;  /* 0x000000ffff927224 */ /* 0x000fe400078e000c */
[----:B------:R-:W-:-:S02]  /*16420*/  IMAD.MOV.U32 R147, RZ, RZ, R11 ;  /* 0x000000ffff937224 */ /* 0x000fc400078e000b */
[----:B---3--:R-:W-:Y:S02]  /*16430*/  IMAD.MOV.U32 R148, RZ, RZ, R10 ;  /* 0x000000ffff947224 */ /* 0x008fe400078e000a */
[----:B------:R-:W-:Y:S02]  /*16440*/  IMAD.MOV.U32 R149, RZ, RZ, R9 ;  /* 0x000000ffff957224 */ /* 0x000fe400078e0009 */
[----:B------:R-:W-:Y:S02]  /*16450*/  IMAD.MOV.U32 R150, RZ, RZ, R8 ;  /* 0x000000ffff967224 */ /* 0x000fe400078e0008 */
[----:B------:R-:W-:Y:S02]  /*16460*/  IMAD.MOV.U32 R151, RZ, RZ, R7 ;  /* 0x000000ffff977224 */ /* 0x000fe400078e0007 */
[----:B------:R-:W-:Y:S02]  /*16470*/  IMAD.MOV.U32 R24, RZ, RZ, R20 ;  /* 0x000000ffff187224 */ /* 0x000fe400078e0014 */
[----:B------:R-:W-:-:S02]  /*16480*/  IMAD.MOV.U32 R25, RZ, RZ, R2 ;  /* 0x000000ffff197224 */ /* 0x000fc400078e0002 */
[----:B------:R-:W-:Y:S02]  /*16490*/  IMAD.MOV.U32 R26, RZ, RZ, R3 ;  /* 0x000000ffff1a7224 */ /* 0x000fe400078e0003 */
[----:B------:R-:W-:-:S06]  /*164a0*/  IMAD.MOV.U32 R27, RZ, RZ, R6 ;  /* 0x000000ffff1b7224 */ /* 0x000fcc00078e0006 */
[----:B------:R-:W-:-:S06]  /*164b0*/  WARPGROUP.ARRIVE ;  /* 0x00000000000079c5 */ /* 0x000fcc0000000000 */
[----:B------:R-:W-:Y:S03]  /*164c0*/  HGMMA.64x256x16.F32 R24, R152, gdesc[UR4].tnspB, R24, gsb0 ;  /* 0x43e0000498187df0 */ /* 0x000fe60008000818 */
[----:B------:R-:W-:Y:S02]  /*164d0*/  WARPGROUP.DEPBAR.LE gsb0, 0x0 ;  /* 0x00008000000079c5 */ /* 0x000fe40000010000 */
[----:B------:R0:W-:Y:S04]  /*164e0*/  STL.128 [R1+0x2ff0], R104 ;  /* 0x002ff06801007387 */ /* 0x0001e80000100c00 */
[----:B------:R1:W-:Y:S04]  /*164f0*/  STL.128 [R1+0x2fe0], R100 ;  /* 0x002fe06401007387 */ /* 0x0003e80000100c00 */
[----:B0-----:R-:W2:Y:S04]  /*16500*/  LDL.LU.128 R104, [R1+0x2ff0] ;  /* 0x002ff00001687983 */ /* 0x001ea80000300c00 */
[----:B-1----:R-:W3:Y:S04]  /*16510*/  LDL.LU.128 R100, [R1+0x2fe0] ;  /* 0x002fe00001647983 */ /* 0x002ee80000300c00 */
[----:B------:R0:W-:Y:S04]  /*16520*/  STL.128 [R1+0x3080], R140 ;  /* 0x0030808c01007387 */ /* 0x0001e80000100c00 */
[----:B------:R1:W-:Y:S04]  /*16530*/  STL.128 [R1+0x3070], R136 ;  /* 0x0030708801007387 */ /* 0x0003e80000100c00 */
[----:B------:R4:W-:Y:S01]  /*16540*/  STL.128 [R1+0x30a0], R148 ;  /* 0x0030a09401007387 */ /* 0x0009e20000100c00 */
[----:B0-----:R-:W-:-:S02]  /*16550*/  IMAD.MOV.U32 R140, RZ, RZ, R203 ;  /* 0x000000ffff8c7224 */ /* 0x001fc400078e00cb */
[----:B------:R-:W-:Y:S02]  /*16560*/  IMAD.MOV.U32 R141, RZ, RZ, R202 ;  /* 0x000000ffff8d7224 */ /* 0x000fe400078e00ca */
[----:B-1----:R-:W-:Y:S02]  /*16570*/  IMAD.MOV.U32 R136, RZ, RZ, R223 ;  /* 0x000000ffff887224 */ /* 0x002fe400078e00df */
[----:B------:R-:W-:Y:S02]  /*16580*/  IMAD.MOV.U32 R137, RZ, RZ, R222 ;  /* 0x000000ffff897224 */ /* 0x000fe400078e00de */
[----:B------:R-:W-:Y:S02]  /*16590*/  IMAD.MOV.U32 R138, RZ, RZ, R205 ;  /* 0x000000ffff8a7224 */ /* 0x000fe400078e00cd */
[----:B------:R-:W-:Y:S02]  /*165a0*/  IMAD.MOV.U32 R139, RZ, RZ, R204 ;  /* 0x000000ffff8b7224 */ /* 0x000fe400078e00cc */
[----:B------:R-:W-:-:S02]  /*165b0*/  IMAD.MOV.U32 R142, RZ, RZ, R201 ;  /* 0x000000ffff8e7224 */ /* 0x000fc400078e00c9 */
[----:B------:R-:W-:Y:S01]  /*165c0*/  IMAD.MOV.U32 R143, RZ, RZ, R200 ;  /* 0x000000ffff8f7224 */ /* 0x000fe200078e00c8 */
[----:B------:R0:W-:Y:S04]  /*165d0*/  STL.128 [R1+0x3d0], R136 ;  /* 0x0003d08801007387 */ /* 0x0001e80000100c00 */
[----:B------:R1:W-:Y:S01]  /*165e0*/  STL.128 [R1+0x3e0], R140 ;  /* 0x0003e08c01007387 */ /* 0x0003e20000100c00 */
[----:B----4-:R-:W-:Y:S02]  /*165f0*/  IMAD.MOV.U32 R148, RZ, RZ, R22 ;  /* 0x000000ffff947224 */ /* 0x010fe400078e0016 */
[----:B------:R-:W-:Y:S01]  /*16600*/  IMAD.MOV.U32 R149, RZ, RZ, R21 ;  /* 0x000000ffff957224 */ /* 0x000fe200078e0015 */
[----:B------:R4:W-:Y:S01]  /*16610*/  STL.128 [R1+0x3090], R144 ;  /* 0x0030909001007387 */ /* 0x0009e20000100c00 */
[----:B------:R-:W-:-:S02]  /*16620*/  IMAD.MOV.U32 R150, RZ, RZ, R19 ;  /* 0x000000ffff967224 */ /* 0x000fc400078e0013 */
[----:B------:R-:W-:Y:S01]  /*16630*/  IMAD.MOV.U32 R151, RZ, RZ, R18 ;  /* 0x000000ffff977224 */ /* 0x000fe200078e0012 */
[----:B0-----:R-:W3:Y:S04]  /*16640*/  LDL.LU.128 R136, [R1+0x3070] ;  /* 0x0030700001887983 */ /* 0x001ee80000300c00 */
[----:B-1----:R-:W3:Y:S01]  /*16650*/  LDL.LU.128 R140, [R1+0x3080] ;  /* 0x00308000018c7983 */ /* 0x002ee20000300c00 */
[----:B----4-:R-:W-:Y:S02]  /*16660*/  IMAD.MOV.U32 R144, RZ, RZ, R199 ;  /* 0x000000ffff907224 */ /* 0x010fe400078e00c7 */
[----:B------:R-:W-:Y:S02]  /*16670*/  IMAD.MOV.U32 R145, RZ, RZ, R198 ;  /* 0x000000ffff917224 */ /* 0x000fe400078e00c6 */
[----:B------:R-:W-:-:S02]  /*16680*/  IMAD.MOV.U32 R146, RZ, RZ, R196 ;  /* 0x000000ffff927224 */ /* 0x000fc400078e00c4 */
[----:B------:R-:W-:Y:S01]  /*16690*/  IMAD.MOV.U32 R147, RZ, RZ, R23 ;  /* 0x000000ffff937224 */ /* 0x000fe200078e0017 */
[----:B------:R0:W-:Y:S04]  /*166a0*/  STL.128 [R1+0x3060], R132 ;  /* 0x0030608401007387 */ /* 0x0001e80000100c00 */
[----:B------:R1:W-:Y:S04]  /*166b0*/  STL.128 [R1+0x2fd0], R96 ;  /* 0x002fd06001007387 */ /* 0x0003e80000100c00 */
[----:B------:R4:W-:Y:S04]  /*166c0*/  STL.128 [R1+0x2fc0], R92 ;  /* 0x002fc05c01007387 */ /* 0x0009e80000100c00 */
[----:B------:R4:W-:Y:S04]  /*166d0*/  STL.128 [R1+0x2f90], R80 ;  /* 0x002f905001007387 */ /* 0x0009e80000100c00 */
[----:B------:R4:W-:Y:S04]  /*166e0*/  STL.128 [R1+0x2f80], R76 ;  /* 0x002f804c01007387 */ /* 0x0009e80000100c00 */
[----:B------:R4:W-:Y:S04]  /*166f0*/  STL.128 [R1+0x3000], R108 ;  /* 0x0030006c01007387 */ /* 0x0009e80000100c00 */
[----:B0-----:R-:W3:Y:S04]  /*16700*/  LDL.LU.128 R132, [R1+0x3060] ;  /* 0x0030600001847983 */ /* 0x001ee80000300c00 */
[----:B-1----:R-:W3:Y:S04]  /*16710*/  LDL.LU.128 R96, [R1+0x2fd0] ;  /* 0x002fd00001607983 */ /* 0x002ee80000300c00 */
[----:B----4-:R-:W4:Y:S04]  /*16720*/  LDL.LU.128 R92, [R1+0x2fc0] ;  /* 0x002fc000015c7983 */ /* 0x010f280000300c00 */
[----:B------:R-:W4:Y:S04]  /*16730*/  LDL.LU.128 R80, [R1+0x2f90] ;  /* 0x002f900001507983 */ /* 0x000f280000300c00 */
[----:B------:R-:W4:Y:S04]  /*16740*/  LDL.LU.128 R76, [R1+0x2f80] ;  /* 0x002f8000014c7983 */ /* 0x000f280000300c00 */
[----:B------:R0:W-:Y:S04]  /*16750*/  STL.128 [R1+0x2e30], R184 ;  /* 0x002e30b801007387 */ /* 0x0001e80000100c00 */
[----:B------:R-:W-:Y:S04]  /*16760*/  STL.128 [R1+0x2e20], R180 ;  /* 0x002e20b401007387 */ /* 0x000fe80000100c00 */
[----:B------:R-:W4:Y:S04]  /*16770*/  LDL.LU.128 R108, [R1+0x3000] ;  /* 0x00300000016c7983 */ /* 0x000f280000300c00 */
[----:B------:R-:W-:Y:S04]  /*16780*/  STL.128 [R1+0x3f0], R144 ;  /* 0x0003f09001007387 */ /* 0x000fe80000100c00 */
[----:B0-----:R-:W4:Y:S04]  /*16790*/  LDL.LU.128 R184, [R1+0x2e30] ;  /* 0x002e300001b87983 */ /* 0x001f280000300c00 */
[----:B------:R0:W-:Y:S04]  /*167a0*/  STL.128 [R1+0x400], R148 ;  /* 0x0004009401007387 */ /* 0x0001e80000100c00 */
[----:B------:R1:W-:Y:S04]  /*167b0*/  STL.128 [R1+0x2fb0], R88 ;  /* 0x002fb05801007387 */ /* 0x0003e80000100c00 */
[----:B------:R1:W-:Y:S04]  /*167c0*/  STL.128 [R1+0x2fa0], R84 ;  /* 0x002fa05401007387 */ /* 0x0003e80000100c00 */
[----:B------:R1:W-:Y:S04]  /*167d0*/  STL.128 [R1+0x2f70], R72 ;  /* 0x002f704801007387 */ /* 0x0003e80000100c00 */
[----:B------:R1:W-:Y:S04]  /*167e0*/  STL.128 [R1+0x2f60], R68 ;  /* 0x002f604401007387 */ /* 0x0003e80000100c00 */
[----:B0-----:R-:W4:Y:S04]  /*167f0*/  LDL.LU.128 R148, [R1+0x30a0] ;  /* 0x0030a00001947983 */ /* 0x001f280000300c00 */
[----:B------:R-:W4:Y:S04]  /*16800*/  LDL.LU.128 R144, [R1+0x3090] ;  /* 0x0030900001907983 */ /* 0x000f280000300c00 */
[----:B-1----:R-:W4:Y:S04]  /*16810*/  LDL.LU.128 R88, [R1+0x2fb0] ;  /* 0x002fb00001587983 */ /* 0x002f280000300c00 */
[----:B------:R-:W4:Y:S04]  /*16820*/  LDL.LU.128 R84, [R1+0x2fa0] ;  /* 0x002fa00001547983 */ /* 0x000f280000300c00 */
[----:B------:R-:W4:Y:S04]  /*16830*/  LDL.LU.128 R72, [R1+0x2f70] ;  /* 0x002f700001487983 */ /* 0x000f280000300c00 */
[----:B------:R-:W4:Y:S04]  /*16840*/  LDL.LU.128 R68, [R1+0x2f60] ;  /* 0x002f600001447983 */ /* 0x000f280000300c00 */
[----:B------:R0:W-:Y:S04]  /*16850*/  STL.128 [R1+0x2e10], R176 ;  /* 0x002e10b001007387 */ /* 0x0001e80000100c00 */
[----:B--2---:R-:W-:Y:S04]  /*16860*/  STL [R1+0x58c], R107 ;  /* 0x00058c6b01007387 */ /* 0x004fe80000100800 */
[----:B------:R-:W-:Y:S04]  /*16870*/  STL [R1+0x588], R106 ;  /* 0x0005886a01007387 */ /* 0x000fe80000100800 */
[----:B------:R-:W-:Y:S04]  /*16880*/  STL [R1+0x584], R105 ;  /* 0x0005846901007387 */ /* 0x000fe80000100800 */
[----:B------:R-:W-:Y:S04]  /*16890*/  STL [R1+0x580], R104 ;  /* 0x0005806801007387 */ /* 0x000fe80000100800 */
[----:B------:R-:W2:Y:S04]  /*168a0*/  LDL.128 R180, [R1+0x580] ;  /* 0x0005800001b47983 */ /* 0x000ea80000100c00 */
[----:B---3--:R-:W-:Y:S04]  /*168b0*/  STL [R1+0x57c], R103 ;  /* 0x00057c6701007387 */ /* 0x008fe80000100800 */
[----:B------:R-:W-:Y:S04]  /*168c0*/  STL [R1+0x578], R102 ;  /* 0x0005786601007387 */ /* 0x000fe80000100800 */
[----:B------:R1:W-:Y:S04]  /*168d0*/  STL [R1+0x574], R101 ;  /* 0x0005746501007387 */ /* 0x0003e80000100800 */
[----:B------:R3:W-:Y:S04]  /*168e0*/  STL [R1+0x570], R100 ;  /* 0x0005706401007387 */ /* 0x0007e80000100800 */
[----:B0-----:R-:W2:Y:S04]  /*168f0*/  LDL.LU.128 R176, [R1+0x570] ;  /* 0x0005700001b07983 */ /* 0x001ea80000300c00 */
[----:B-1----:R-:W2:Y:S04]  /*16900*/  LDL.LU R101, [R1+0x588] ;  /* 0x0005880001657983 */ /* 0x002ea80000300800 */
[----:B---3--:R-:W3:Y:S01]  /*16910*/  LDL.LU R100, [R1+0x584] ;  /* 0x0005840001647983 */ /* 0x008ee20000300800 */
        /* <DEDUP_REMOVED lines=15> */
[----:B------:R-:W1:Y:S01]  /*16a10*/  MUFU.EX2 R198, R198 ;  /* 0x000000c600c67308 */ /* 0x000e620000000800 */
[----:B------:R0:W-:Y:S01]  /*16a20*/  STL.128 [R1+0x310], R156 ;  /* 0x0003109c01007387 */ /* 0x0001e20000100c00 */
[----:B------:R-:W-:-:S02]  /*16a30*/  IMAD.MOV.U32 R152, RZ, RZ, R15 ;  /* 0x000000ffff987224 */ /* 0x000fc400078e000f */
[----:B------:R-:W-:Y:S02]  /*16a40*/  IMAD.MOV.U32 R153, RZ, RZ, R14 ;  /* 0x000000ffff997224 */ /* 0x000fe400078e000e */
[----:B------:R-:W-:Y:S02]  /*16a50*/  IMAD.MOV.U32 R154, RZ, RZ, R12 ;  /* 0x000000ffff9a7224 */ /* 0x000fe400078e000c */
[----:B------:R-:W-:Y:S01]  /*16a60*/  IMAD.MOV.U32 R155, RZ, RZ, R11 ;  /* 0x000000ffff9b7224 */ /* 0x000fe200078e000b */
[----:B------:R-:W-:Y:S01]  /*16a70*/  STL.128 [R1+0x3050], R128 ;  /* 0x0030508001007387 */ /* 0x000fe20000100c00 */
[----:B0-----:R-:W-:Y:S02]  /*16a80*/  IMAD.MOV.U32 R156, RZ, RZ, R10 ;  /* 0x000000ffff9c7224 */ /* 0x001fe400078e000a */
[----:B------:R-:W-:Y:S02]  /*16a90*/  IMAD.MOV.U32 R157, RZ, RZ, R9 ;  /* 0x000000ffff9d7224 */ /* 0x000fe400078e0009 */
[----:B------:R-:W-:-:S02]  /*16aa0*/  IMAD.MOV.U32 R158, RZ, RZ, R8 ;  /* 0x000000ffff9e7224 */ /* 0x000fc400078e0008 */
[----:B------:R-:W-:Y:S01]  /*16ab0*/  IMAD.MOV.U32 R159, RZ, RZ, R7 ;  /* 0x000000ffff9f7224 */ /* 0x000fe200078e0007 */
[----:B------:R0:W-:Y:S04]  /*16ac0*/  STL.128 [R1+0x410], R152 ;  /* 0x0004109801007387 */ /* 0x0001e80000100c00 */
[----:B------:R1:W-:Y:S04]  /*16ad0*/  STL.128 [R1+0x420], R156 ;  /* 0x0004209c01007387 */ /* 0x0003e80000100c00 */
[----:B------:R4:W-:Y:S04]  /*16ae0*/  STL.128 [R1+0x3040], R124 ;  /* 0x0030407c01007387 */ /* 0x0009e80000100c00 */
[----:B------:R4:W-:Y:S01]  /*16af0*/  STL.128 [R1+0x3030], R120 ;  /* 0x0030307801007387 */ /* 0x0009e20000100c00 */
[----:B0-----:R-:W-:-:S03]  /*16b00*/  F2FP.F16.F32.PACK_AB R152, R204, R205 ;  /* 0x000000cdcc98723e */ /* 0x001fc600000000ff */
[----:B------:R0:W-:Y:S01]  /*16b10*/  STL.128 [R1+0x3020], R116 ;  /* 0x0030207401007387 */ /* 0x0001e20000100c00 */
[----:B-1----:R-:W-:Y:S02]  /*16b20*/  F2FP.F16.F32.PACK_AB R153, R200, R201 ;  /* 0x000000c9c899723e */ /* 0x002fe400000000ff */
[----:B------:R-:W-:Y:S01]  /*16b30*/  F2FP.F16.F32.PACK_AB R154, R202, R203 ;  /* 0x000000cbca9a723e */ /* 0x000fe200000000ff */
[----:B------:R-:W-:Y:S01]  /*16b40*/  IMAD.MOV.U32 R158, RZ, RZ, R142 ;  /* 0x000000ffff9e7224 */ /* 0x000fe200078e008e */
[----:B------:R-:W-:Y:S01]  /*16b50*/  F2FP.F16.F32.PACK_AB R155, R198, R199 ;  /* 0x000000c7c69b723e */ /* 0x000fe200000000ff */
[----:B------:R-:W-:Y:S01]  /*16b60*/  IMAD.MOV.U32 R157, RZ, RZ, R141 ;  /* 0x000000ffff9d7224 */ /* 0x000fe200078e008d */
[----:B------:R1:W-:Y:S01]  /*16b70*/  STL.128 [R1+0x3010], R112 ;  /* 0x0030107001007387 */ /* 0x0003e20000100c00 */
[----:B------:R-:W-:Y:S02]  /*16b80*/  IMAD.MOV.U32 R156, RZ, RZ, R140 ;  /* 0x000000ffff9c7224 */ /* 0x000fe400078e008c */
[----:B------:R-:W-:Y:S01]  /*16b90*/  IMAD.MOV.U32 R159, RZ, RZ, R139 ;  /* 0x000000ffff9f7224 */ /* 0x000fe200078e008b */
[----:B------:R1:W-:Y:S01]  /*16ba0*/  STL.128 [R1+0x2f50], R64 ;  /* 0x002f504001007387 */ /* 0x0003e20000100c00 */
[----:B------:R-:W-:-:S03]  /*16bb0*/  VIADD R4, R16, 0x100 ;  /* 0x0000010010047836 */ /* 0x000fc60000000000 */
[----:B------:R1:W-:Y:S01]  /*16bc0*/  STL.128 [R1+0x2f40], R60 ;  /* 0x002f403c01007387 */ /* 0x0003e20000100c00 */
[----:B------:R-:W-:-:S03]  /*16bd0*/  IMAD.MOV.U32 R192, RZ, RZ, R138 ;  /* 0x000000ffffc07224 */ /* 0x000fc600078e008a */
        /* <DEDUP_REMOVED lines=10> */
[----:B------:R-:W3:Y:S01]  /*16c80*/  LDL.LU.128 R128, [R1+0x3050] ;  /* 0x0030500001807983 */ /* 0x000ee20000300c00 */
[----:B------:R-:W-:-:S03]  /*16c90*/  IMAD.MOV.U32 R223, RZ, RZ, R132 ;  /* 0x000000ffffdf7224 */ /* 0x000fc600078e0084 */
[----:B----4-:R-:W4:Y:S04]  /*16ca0*/  LDL.LU.128 R124, [R1+0x3040] ;  /* 0x00304000017c7983 */ /* 0x010f280000300c00 */
[----:B------:R-:W4:Y:S04]  /*16cb0*/  LDL.LU.128 R120, [R1+0x3030] ;  /* 0x0030300001787983 */ /* 0x000f280000300c00 */
[----:B0-----:R-:W4:Y:S01]  /*16cc0*/  LDL.LU.128 R116, [R1+0x3020] ;  /* 0x0030200001747983 */ /* 0x001f220000300c00 */
[----:B------:R-:W-:-:S03]  /*16cd0*/  IMAD.MOV.U32 R107, RZ, RZ, R31 ;  /* 0x000000ffff6b7224 */ /* 0x000fc600078e001f */
[----:B------:R0:W-:Y:S01]  /*16ce0*/  STL.128 [R1+0x2ee0], R36 ;  /* 0x002ee02401007387 */ /* 0x0001e20000100c00 */
[----:B------:R-:W-:-:S03]  /*16cf0*/  IMAD.MOV.U32 R106, RZ, RZ, R30 ;  /* 0x000000ffff6a7224 */ /* 0x000fc600078e001e */
[----:B-1----:R-:W4:Y:S01]  /*16d00*/  LDL.LU.128 R112, [R1+0x3010] ;  /* 0x0030100001707983 */ /* 0x002f220000300c00 */
[----:B------:R-:W-:-:S03]  /*16d10*/  IMAD.MOV.U32 R105, RZ, RZ, R29 ;  /* 0x000000ffff697224 */ /* 0x000fc600078e001d */
[----:B------:R-:W4:Y:S01]  /*16d20*/  LDL.LU.128 R64, [R1+0x2f50] ;  /* 0x002f500001407983 */ /* 0x000f220000300c00 */
[----:B------:R-:W-:-:S03]  /*16d30*/  IMAD.MOV.U32 R104, RZ, RZ, R28 ;  /* 0x000000ffff687224 */ /* 0x000fc600078e001c */
[----:B------:R-:W4:Y:S04]  /*16d40*/  LDL.LU.128 R60, [R1+0x2f40] ;  /* 0x002f4000013c7983 */ /* 0x000f280000300c00 */
[----:B------:R-:W4:Y:S04]  /*16d50*/  LDL.LU.128 R56, [R1+0x2f30] ;  /* 0x002f300001387983 */ /* 0x000f280000300c00 */
[----:B------:R-:W4:Y:S04]  /*16d60*/  LDL.LU.128 R52, [R1+0x2f20] ;  /* 0x002f200001347983 */ /* 0x000f280000300c00 */
[----:B------:R-:W4:Y:S04]  /*16d70*/  LDL.LU.128 R48, [R1+0x2f10] ;  /* 0x002f100001307983 */ /* 0x000f280000300c00 */
[----:B------:R-:W4:Y:S04]  /*16d80*/  LDL.LU.128 R44, [R1+0x2f00] ;  /* 0x002f0000012c7983 */ /* 0x000f280000300c00 */
[----:B------:R-:W4:Y:S04]  /*16d90*/  LDL.LU.128 R40, [R1+0x2ef0] ;  /* 0x002ef00001287983 */ /* 0x000f280000300c00 */
[----:B0-----:R-:W4:Y:S04]  /*16da0*/  LDL.LU.128 R36, [R1+0x2ee0] ;  /* 0x002ee00001247983 */ /* 0x001f280000300c00 */
[----:B------:R0:W-:Y:S04]  /*16db0*/  STL.128 [R1+0x2e00], R172 ;  /* 0x002e00ac01007387 */ /* 0x0001e80000100c00 */
[----:B------:R1:W-:Y:S04]  /*16dc0*/  STL.128 [R1+0x2df0], R168 ;  /* 0x002df0a801007387 */ /* 0x0003e80000100c00 */
[----:B------:R1:W-:Y:S04]  /*16dd0*/  STL.128 [R1+0x2de0], R156 ;  /* 0x002de09c01007387 */ /* 0x0003e80000100c00 */
[----:B------:R1:W-:Y:S01]  /*16de0*/  STL.128 [R1+0x2dd0], R152 ;  /* 0x002dd09801007387 */ /* 0x0003e20000100c00 */
[----:B------:R-:W-:-:S02]  /*16df0*/  IMAD.MOV.U32 R7, RZ, RZ, R151 ;  /* 0x000000ffff077224 */ /* 0x000fc400078e0097 */
[----:B0-----:R-:W-:Y:S01]  /*16e00*/  IMAD.MOV.U32 R175, RZ, RZ, R99 ;  /* 0x000000ffffaf7224 */ /* 0x001fe200078e0063 */
[----:B------:R0:W-:Y:S01]  /*16e10*/  STL.128 [R1+0x2ed0], R32 ;  /* 0x002ed02001007387 */ /* 0x0001e20000100c00 */
[----:B------:R-:W-:Y:S02]  /*16e20*/  IMAD.MOV.U32 R174, RZ, RZ, R98 ;  /* 0x000000ffffae7224 */ /* 0x000fe400078e0062 */
[----:B------:R-:W-:Y:S01]  /*16e30*/  IMAD.MOV.U32 R173, RZ, RZ, R97 ;  /* 0x000000ffffad7224 */ /* 0x000fe200078e0061 */
[----:B------:R-:W-:Y:S01]  /*16e40*/  STL [R1+0x59c], R111 ;  /* 0x00059c6f01007387 */ /* 0x000fe20000100800 */
[----:B------:R-:W-:Y:S02]  /*16e50*/  IMAD.MOV.U32 R172, RZ, RZ, R96 ;  /* 0x000000ffffac7224 */ /* 0x000fe400078e0060 */
[----:B-1----:R-:W-:Y:S01]  /*16e60*/  IMAD.MOV.U32 R171, RZ, RZ, R95 ;  /* 0x000000ffffab7224 */ /* 0x002fe200078e005f */
        /* <DEDUP_REMOVED lines=12> */
[----:B0-----:R-:W4:Y:S01]  /*16f30*/  LDL.LU.128 R32, [R1+0x2ed0] ;  /* 0x002ed00001207983 */ /* 0x001f220000300c00 */
[----:B------:R-:W-:Y:S02]  /*16f40*/  IMAD.MOV.U32 R154, RZ, RZ, R78 ;  /* 0x000000ffff9a7224 */ /* 0x000fe400078e004e */
[----:B------:R-:W-:Y:S02]  /*16f50*/  IMAD.MOV.U32 R153, RZ, RZ, R77 ;  /* 0x000000ffff997224 */ /* 0x000fe400078e004d */
[----:B------:R-:W-:Y:S02]  /*16f60*/  IMAD.MOV.U32 R152, RZ, RZ, R76 ;  /* 0x000000ffff987224 */ /* 0x000fe400078e004c */
[----:B------:R-:W-:Y:S02]  /*16f70*/  IMAD.MOV.U32 R9, RZ, RZ, R150 ;  /* 0x000000ffff097224 */ /* 0x000fe400078e0096 */
[----:B------:R-:W-:-:S02]  /*16f80*/  IMAD.MOV.U32 R10, RZ, RZ, R149 ;  /* 0x000000ffff0a7224 */ /* 0x000fc400078e0095 */
[----:B------:R-:W-:Y:S01]  /*16f90*/  IMAD.MOV.U32 R11, RZ, RZ, R148 ;  /* 0x000000ffff0b7224 */ /* 0x000fe200078e0094 */
[----:B-1----:R-:W4:Y:S01]  /*16fa0*/  LDL.128 R184, [R1+0x590] ;  /* 0x0005900001b87983 */ /* 0x002f220000100c00 */
[----:B------:R-:W-:Y:S01]  /*16fb0*/  IMAD.MOV.U32 R12, RZ, RZ, R147 ;  /* 0x000000ffff0c7224 */ /* 0x000fe200078e0093 */
[----:B------:R-:W-:Y:S01]  /*16fc0*/  R2UR UR6, R4 ;  /* 0x00000000040672ca */ /* 0x000fe200000e0000 */
[----:B------:R-:W-:Y:S01]  /*16fd0*/  IMAD.MOV.U32 R167, RZ, RZ, R91 ;  /* 0x000000ffffa77224 */ /* 0x000fe200078e005b */
[----:B------:R0:W-:Y:S01]  /*16fe0*/  STL.128 [R1+0x2ec0], R220 ;  /* 0x002ec0dc01007387 */ /* 0x0001e20000100c00 */
[----:B------:R-:W-:Y:S02]  /*16ff0*/  IMAD.MOV.U32 R166, RZ, RZ, R90 ;  /* 0x000000ffffa67224 */ /* 0x000fe400078e005a */
[----:B------:R-:W-:Y:S01]  /*17000*/  IMAD.MOV.U32 R165, RZ, RZ, R89 ;  /* 0x000000ffffa57224 */ /* 0x000fe200078e0059 */
[----:B------:R1:W-:Y:S01]  /*17010*/  STL.128 [R1+0x2eb0], R216 ;  /* 0x002eb0d801007387 */ /* 0x0003e20000100c00 */
[----:B------:R-:W-:-:S02]  /*17020*/  IMAD.MOV.U32 R164, RZ, RZ, R88 ;  /* 0x000000ffffa47224 */ /* 0x000fc400078e0058 */
[----:B------:R-:W-:Y:S01]  /*17030*/  IMAD.MOV.U32 R163, RZ, RZ, R87 ;  /* 0x000000ffffa37224 */ /* 0x000fe200078e0057 */
[----:B------:R1:W-:Y:S01]  /*17040*/  STL.128 [R1+0x2ea0], R212 ;  /* 0x002ea0d401007387 */ /* 0x0003e20000100c00 */
[----:B------:R-:W-:Y:S02]  /*17050*/  IMAD.MOV.U32 R151, RZ, RZ, R75 ;  /* 0x000000ffff977224 */ /* 0x000fe400078e004b */
[----:B------:R-:W-:Y:S02]  /*17060*/  IMAD.MOV.U32 R150, RZ, RZ, R74 ;  /* 0x000000ffff967224 */ /* 0x000fe400078e004a */
[----:B--2---:R-:W-:Y:S01]  /*17070*/  IMAD.MOV.U32 R102, RZ, RZ, R183 ;  /* 0x000000ffff667224 */ /* 0x004fe200078e00b7 */
        /* <DEDUP_REMOVED lines=18> */
[----:B------:R-:W-:Y:S01]  /*171a0*/  STL.128 [R1+0x300], R152 ;  /* 0x0003009801007387 */ /* 0x000fe20000100c00 */
[----:B------:R-:W-:Y:S02]  /*171b0*/  IMAD.MOV.U32 R90, RZ, RZ, R171 ;  /* 0x000000ffff5a7224 */ /* 0x000fe400078e00ab */
[----:B------:R-:W-:Y:S01]  /*171c0*/  IMAD.MOV.U32 R89, RZ, RZ, R170 ;  /* 0x000000ffff597224 */ /* 0x000fe200078e00aa */
[----:B------:R-:W-:Y:S01]  /*171d0*/  STL.128 [R1+0x310], R156 ;  /* 0x0003109c01007387 */ /* 0x000fe20000100c00 */
[----:B------:R-:W-:-:S02]  /*171e0*/  IMAD.MOV.U32 R88, RZ, RZ, R169 ;  /* 0x000000ffff587224 */ /* 0x000fc400078e00a9 */
[----:B------:R-:W-:Y:S01]  /*171f0*/  IMAD.MOV.U32 R87, RZ, RZ, R168 ;  /* 0x000000ffff577224 */ /* 0x000fe200078e00a8 */
[----:B------:R-:W-:Y:S01]  /*17200*/  STL.128 [R1+0x340], R168 ;  /* 0x000340a801007387 */ /* 0x000fe20000100c00 */
        /* <DEDUP_REMOVED lines=14> */
[----:B0-----:R-:W4:Y:S04]  /*172f0*/  LDL.LU.128 R220, [R1+0x2ec0] ;  /* 0x002ec00001dc7983 */ /* 0x001f280000300c00 */
[----:B-1----:R-:W4:Y:S04]  /*17300*/  LDL.LU.128 R216, [R1+0x2eb0] ;  /* 0x002eb00001d87983 */ /* 0x002f280000300c00 */
[----:B------:R-:W4:Y:S04]  /*17310*/  LDL.LU.128 R212, [R1+0x2ea0] ;  /* 0x002ea00001d47983 */ /* 0x000f280000300c00 */
[----:B--2---:R-:W2:Y:S04]  /*17320*/  LDL.LU.128 R208, [R1+0x2e90] ;  /* 0x002e900001d07983 */ /* 0x004ea80000300c00 */
        /* <DEDUP_REMOVED lines=11> */
[----:B------:R0:W-:Y:S04]  /*173e0*/  STL [R1+0x2cc8], R102 ;  /* 0x002cc86601007387 */ /* 0x0001e80000100800 */
[----:B---3--:R1:W-:Y:S04]  /*173f0*/  STL.64 [R1+0x2cc0], R100 ;  /* 0x002cc06401007387 */ /* 0x0083e80000100a00 */
[----:B------:R-:W3:Y:S04]  /*17400*/  LDL.LU R99, [R1+0x580] ;  /* 0x0005800001637983 */ /* 0x000ee80000300800 */
[----:B0-----:R-:W3:Y:S04]  /*17410*/  LDL.LU R102, [R1+0x2cc8] ;  /* 0x002cc80001667983 */ /* 0x001ee80000300800 */
[----:B-1----:R-:W3:Y:S04]  /*17420*/  LDL.LU.64 R100, [R1+0x2cc0] ;  /* 0x002cc00001647983 */ /* 0x002ee80000300a00 */
[----:B------:R-:W3:Y:S04]  /*17430*/  LDL.LU R105, [R1+0x598] ;  /* 0x0005980001697983 */ /* 0x000ee80000300800 */
[----:B------:R-:W3:Y:S04]  /*17440*/  LDL.LU R104, [R1+0x594] ;  /* 0x0005940001687983 */ /* 0x000ee80000300800 */
[----:B------:R-:W3:Y:S01]  /*17450*/  LDL.LU R103, [R1+0x590] ;  /* 0x0005900001677983 */ /* 0x000ee20000300800 */
        /* <DEDUP_REMOVED lines=14> */
[----:B------:R0:W-:Y:S04]  /*17540*/  STL [R1+0x5ec], R131 ;  /* 0x0005ec8301007387 */ /* 0x0001e80000100800 */
[----:B------:R1:W-:Y:S04]  /*17550*/  STL [R1+0x5e8], R130 ;  /* 0x0005e88201007387 */ /* 0x0003e80000100800 */
[----:B------:R1:W-:Y:S04]  /*17560*/  STL [R1+0x5e4], R129 ;  /* 0x0005e48101007387 */ /* 0x0003e80000100800 */
[----:B------:R1:W-:Y:S04]  /*17570*/  STL [R1+0x5e0], R128 ;  /* 0x0005e08001007387 */ /* 0x0003e80000100800 */
[----:B----4-:R4:W-:Y:S04]  /*17580*/  STL [R1+0x5dc], R127 ;  /* 0x0005dc7f01007387 */ /* 0x0109e80000100800 */
[----:B------:R4:W-:Y:S04]  /*17590*/  STL [R1+0x5d8], R126 ;  /* 0x0005d87e01007387 */ /* 0x0009e80000100800 */
[----:B------:R4:W-:Y:S01]  /*175a0*/  STL [R1+0x5d4], R125 ;  /* 0x0005d47d01007387 */ /* 0x0009e20000100800 */
[----:B------:R-:W-:-:S02]  /*175b0*/  IMAD.MOV.U32 R143, RZ, RZ, R67 ;  /* 0x000000ffff8f7224 */ /* 0x000fc400078e0043 */
[----:B------:R-:W-:Y:S01]  /*175c0*/  IMAD.MOV.U32 R142, RZ, RZ, R66 ;  /* 0x000000ffff8e7224 */ /* 0x000fe200078e0042 */
[----:B------:R4:W-:Y:S01]  /*175d0*/  STL [R1+0x5d0], R124 ;  /* 0x0005d07c01007387 */ /* 0x0009e20000100800 */
[----:B------:R-:W-:Y:S02]  /*175e0*/  IMAD.MOV.U32 R141, RZ, RZ, R65 ;  /* 0x000000ffff8d7224 */ /* 0x000fe400078e0041 */
[----:B------:R-:W-:Y:S01]  /*175f0*/  IMAD.MOV.U32 R140, RZ, RZ, R64 ;  /* 0x000000ffff8c7224 */ /* 0x000fe200078e0040 */
[----:B------:R4:W-:Y:S01]  /*17600*/  STL [R1+0x5cc], R123 ;  /* 0x0005cc7b01007387 */ /* 0x0009e20000100800 */
[----:B------:R-:W-:Y:S02]  /*17610*/  IMAD.MOV.U32 R139, RZ, RZ, R63 ;  /* 0x000000ffff8b7224 */ /* 0x000fe400078e003f */
[----:B------:R-:W-:Y:S01]  /*17620*/  IMAD.MOV.U32 R138, RZ, RZ, R62 ;  /* 0x000000ffff8a7224 */ /* 0x000fe200078e003e */
        /* <DEDUP_REMOVED lines=10> */
[----:B0-----:R-:W-:-:S02]  /*176d0*/  IMAD.MOV.U32 R131, RZ, RZ, R55 ;  /* 0x000000ffff837224 */ /* 0x001fc400078e0037 */
[----:B-1----:R-:W-:Y:S01]  /*176e0*/  IMAD.MOV.U32 R130, RZ, RZ, R54 ;  /* 0x000000ffff827224 */ /* 0x002fe200078e0036 */
[----:B------:R0:W-:Y:S01]  /*176f0*/  STL [R1+0x5b8], R118 ;  /* 0x0005b87601007387 */ /* 0x0001e20000100800 */
[----:B------:R-:W-:Y:S02]  /*17700*/  IMAD.MOV.U32 R129, RZ, RZ, R53 ;  /* 0x000000ffff817224 */ /* 0x000fe400078e0035 */
[----:B------:R-:W-:Y:S01]  /*17710*/  IMAD.MOV.U32 R128, RZ, RZ, R52 ;  /* 0x000000ffff807224 */ /* 0x000fe200078e0034 */
[----:B------:R1:W-:Y:S01]  /*17720*/  STL [R1+0x5b4], R117 ;  /* 0x0005b47501007387 */ /* 0x0003e20000100800 */
[----:B----4-:R-:W-:Y:S02]  /*17730*/  IMAD.MOV.U32 R127, RZ, RZ, R51 ;  /* 0x000000ffff7f7224 */ /* 0x010fe400078e0033 */
        /* <DEDUP_REMOVED lines=12> */
[----:B0-----:R-:W-:Y:S02]  /*17800*/  IMAD.MOV.U32 R118, RZ, RZ, R42 ;  /* 0x000000ffff767224 */ /* 0x001fe400078e002a */
[----:B-1----:R-:W-:Y:S01]  /*17810*/  IMAD.MOV.U32 R117, RZ, RZ, R41 ;  /* 0x000000ffff757224 */ /* 0x002fe200078e0029 */
[----:B------:R0:W-:Y:S01]  /*17820*/  STL [R1+0x5a0], R112 ;  /* 0x0005a07001007387 */ /* 0x0001e20000100800 */
[----:B----4-:R-:W-:Y:S02]  /*17830*/  IMAD.MOV.U32 R116, RZ, RZ, R40 ;  /* 0x000000ffff747224 */ /* 0x010fe400078e0028 */
[----:B------:R-:W-:Y:S02]  /*17840*/  IMAD.MOV.U32 R115, RZ, RZ, R39 ;  /* 0x000000ffff737224 */ /* 0x000fe400078e0027 */
[----:B------:R-:W-:Y:S02]  /*17850*/  IMAD.MOV.U32 R114, RZ, RZ, R38 ;  /* 0x000000ffff727224 */ /* 0x000fe400078e0026 */
[----:B------:R-:W-:-:S02]  /*17860*/  IMAD.MOV.U32 R113, RZ, RZ, R37 ;  /* 0x000000ffff717224 */ /* 0x000fc400078e0025 */
[----:B------:R-:W-:Y:S02]  /*17870*/  IMAD.MOV.U32 R38, RZ, RZ, R119 ;  /* 0x000000ffff267224 */ /* 0x000fe400078e0077 */
        /* <DEDUP_REMOVED lines=52> */
[----:B------:R-:W-:-:S03]  /*17bc0*/  IMAD.MOV.U32 R31, RZ, RZ, R112 ;  /* 0x000000ffff1f7224 */ /* 0x000fc600078e0070 */
[----:B------:R1:W-:Y:S04]  /*17bd0*/  STL.128 [R1+0x2db0], R216 ;  /* 0x002db0d801007387 */ /* 0x0003e80000100c00 */
[----:B------:R4:W-:Y:S04]  /*17be0*/  STL.128 [R1+0x2da0], R212 ;  /* 0x002da0d401007387 */ /* 0x0009e80000100c00 */
[----:B--2---:R2:W-:Y:S04]  /*17bf0*/  STL.128 [R1+0x2d90], R208 ;  /* 0x002d90d001007387 */ /* 0x0045e80000100c00 */
        /* <DEDUP_REMOVED lines=12> */
[----:B0-----:R-:W3:Y:S04]  /*17cc0*/  LDL.LU.128 R220, [R1+0x2dc0] ;  /* 0x002dc00001dc7983 */ /* 0x001ee80000300c00 */
[----:B-1----:R-:W3:Y:S04]  /*17cd0*/  LDL.LU.128 R216, [R1+0x2db0] ;  /* 0x002db00001d87983 */ /* 0x002ee80000300c00 */
[----:B----4-:R-:W4:Y:S04]  /*17ce0*/  LDL.LU.128 R212, [R1+0x2da0] ;  /* 0x002da00001d47983 */ /* 0x010f280000300c00 */
[----:B--2---:R-:W2:Y:S04]  /*17cf0*/  LDL.LU.128 R208, [R1+0x2d90] ;  /* 0x002d900001d07983 */ /* 0x004ea80000300c00 */
[----:B------:R-:W2:Y:S04]  /*17d00*/  LDL.LU.128 R204, [R1+0x2d80] ;  /* 0x002d800001cc7983 */ /* 0x000ea80000300c00 */
[----:B------:R-:W2:Y:S04]  /*17d10*/  LDL.LU.128 R200, [R1+0x2d70] ;  /* 0x002d700001c87983 */ /* 0x000ea80000300c00 */
[----:B------:R-:W4:Y:S04]  /*17d20*/  LDL.LU.128 R196, [R1+0x2d60] ;  /* 0x002d600001c47983 */ /* 0x000f280000300c00 */
[----:B------:R-:W2:Y:S04]  /*17d30*/  LDL.LU.128 R192, [R1+0x2d50] ;  /* 0x002d500001c07983 */ /* 0x000ea80000300c00 */
[----:B------:R-:W2:Y:S04]  /*17d40*/  LDL.LU.128 R188, [R1+0x2d40] ;  /* 0x002d400001bc7983 */ /* 0x000ea80000300c00 */
[----:B---3--:R-:W3:Y:S04]  /*17d50*/  LDL.LU.128 R184, [R1+0x2d30] ;  /* 0x002d300001b87983 */ /* 0x008ee80000300c00 */
[----:B------:R-:W3:Y:S04]  /*17d60*/  LDL.LU.128 R180, [R1+0x2d20] ;  /* 0x002d200001b47983 */ /* 0x000ee80000300c00 */
[----:B------:R-:W3:Y:S04]  /*17d70*/  LDL.LU.128 R176, [R1+0x2d10] ;  /* 0x002d100001b07983 */ /* 0x000ee80000300c00 */
[----:B------:R-:W3:Y:S04]  /*17d80*/  LDL.LU.128 R172, [R1+0x2d00] ;  /* 0x002d000001ac7983 */ /* 0x000ee80000300c00 */
[----:B------:R-:W3:Y:S04]  /*17d90*/  LDL.LU.128 R168, [R1+0x2cf0] ;  /* 0x002cf00001a87983 */ /* 0x000ee80000300c00 */
[----:B------:R-:W3:Y:S04]  /*17da0*/  LDL.LU.128 R156, [R1+0x2ce0] ;  /* 0x002ce000019c7983 */ /* 0x000ee80000300c00 */
[----:B------:R-:W3:Y:S04]  /*17db0*/  LDL.LU.128 R152, [R1+0x2cd0] ;  /* 0x002cd00001987983 */ /* 0x000ee80000300c00 */
[----:B------:R0:W-:Y:S04]  /*17dc0*/  STL [R1+0x2cb8], R106 ;  /* 0x002cb86a01007387 */ /* 0x0001e80000100800 */
[----:B------:R-:W-:Y:S04]  /*17dd0*/  STL.64 [R1+0x2cb0], R104 ;  /* 0x002cb06801007387 */ /* 0x000fe80000100a00 */
        /* <DEDUP_REMOVED lines=18> */
[----:B------:R1:W-:Y:S04]  /*17f00*/  STL.128 [R1+0x260], R112 ;  /* 0x0002607001007387 */ /* 0x0003e80000100c00 */
[----:B------:R-:W-:Y:S01]  /*17f10*/  STL.128 [R1+0x2b90], R32 ;  /* 0x002b902001007387 */ /* 0x000fe20000100c00 */
[----:B------:R-:W-:Y:S02]  /*17f20*/  IMAD.MOV.U32 R22, RZ, RZ, R3 ;  /* 0x000000ffff167224 */ /* 0x000fe400078e0003 */
[----:B------:R-:W-:Y:S01]  /*17f30*/  IMAD.MOV.U32 R2, RZ, RZ, R27 ;  /* 0x000000ffff027224 */ /* 0x000fe200078e001b */
[----:B------:R1:W-:Y:S01]  /*17f40*/  STL.128 [R1+0x250], R108 ;  /* 0x0002506c01007387 */ /* 0x0003e20000100c00 */
[----:B------:R-:W-:Y:S02]  /*17f50*/  IMAD.MOV.U32 R3, RZ, RZ, R26 ;  /* 0x000000ffff037224 */ /* 0x000fe400078e001a */
[----:B------:R-:W-:Y:S01]  /*17f60*/  IMAD.MOV.U32 R28, RZ, RZ, R109 ;  /* 0x000000ffff1c7224 */ /* 0x000fe200078e006d */
[----:B0-----:R-:W4:Y:S04]  /*17f70*/  LDL.LU R106, [R1+0x2cb8] ;  /* 0x002cb800016a7983 */ /* 0x001f280000300800 */
[----:B-1----:R-:W2:Y:S01]  /*17f80*/  LDL.128 R112, [R1+0x5a0] ;  /* 0x0005a00001707983 */ /* 0x002ea20000100c00 */
[----:B------:R-:W-:-:S02]  /*17f90*/  IMAD.MOV.U32 R27, RZ, RZ, R108 ;  /* 0x000000ffff1b7224 */ /* 0x000fc400078e006c */
[----:B------:R-:W-:Y:S01]  /*17fa0*/  IMAD.MOV.U32 R26, RZ, RZ, R107 ;  /* 0x000000ffff1a7224 */ /* 0x000fe200078e006b */
[----:B------:R-:W4:Y:S04]  /*17fb0*/  LDL.LU.64 R104, [R1+0x2cb0] ;  /* 0x002cb00001687983 */ /* 0x000f280000300a00 */
[----:B------:R-:W3:Y:S04]  /*17fc0*/  LDL.LU R109, [R1+0x5a8] ;  /* 0x0005a800016d7983 */ /* 0x000ee80000300800 */
[----:B------:R-:W3:Y:S04]  /*17fd0*/  LDL.LU R108, [R1+0x5a4] ;  /* 0x0005a400016c7983 */ /* 0x000ee80000300800 */
[----:B------:R-:W4:Y:S04]  /*17fe0*/  LDL.LU R107, [R1+0x5a0] ;  /* 0x0005a000016b7983 */ /* 0x000f280000300800 */
[----:B------:R-:W4:Y:S04]  /*17ff0*/  LDL.LU.128 R100, [R1+0x2ca0] ;  /* 0x002ca00001647983 */ /* 0x000f280000300c00 */
[----:B------:R-:W4:Y:S04]  /*18000*/  LDL.LU.128 R96, [R1+0x2c90] ;  /* 0x002c900001607983 */ /* 0x000f280000300c00 */
[----:B------:R-:W4:Y:S04]  /*18010*/  LDL.LU.128 R92, [R1+0x2c80] ;  /* 0x002c8000015c7983 */ /* 0x000f280000300c00 */
[----:B------:R-:W4:Y:S04]  /*18020*/  LDL.LU.128 R88, [R1+0x2c70] ;  /* 0x002c700001587983 */ /* 0x000f280000300c00 */
[----:B------:R-:W4:Y:S04]  /*18030*/  LDL.LU.128 R84, [R1+0x2c60] ;  /* 0x002c600001547983 */ /* 0x000f280000300c00 */
[----:B------:R-:W4:Y:S04]  /*18040*/  LDL.LU.128 R80, [R1+0x2c50] ;  /* 0x002c500001507983 */ /* 0x000f280000300c00 */
[----:B------:R-:W4:Y:S01]  /*18050*/  LDL.LU.128 R76, [R1+0x2c40] ;  /* 0x002c4000014c7983 */ /* 0x000f220000300c00 */
[----:B------:R-:W-:-:S03]  /*18060*/  IMAD.MOV.U32 R30, RZ, RZ, R111 ;  /* 0x000000ffff1e7224 */ /* 0x000fc600078e006f */
[----:B------:R-:W4:Y:S01]  /*18070*/  LDL.LU.128 R72, [R1+0x2c30] ;  /* 0x002c300001487983 */ /* 0x000f220000300c00 */
        /* <DEDUP_REMOVED lines=8> */
[----:B------:R-:W4:Y:S01]  /*18100*/  LDL.LU.128 R44, [R1+0x2bc0] ;  /* 0x002bc000012c7983 */ /* 0x000f220000300c00 */
[----:B------:R-:W-:-:S03]  /*18110*/  R2UR UR7, R5 ;  /* 0x00000000050772ca */ /* 0x000fc600000e0000 */
[----:B------:R-:W4:Y:S04]  /*18120*/  LDL.LU.128 R40, [R1+0x2bb0] ;  /* 0x002bb00001287983 */ /* 0x000f280000300c00 */
[----:B------:R-:W4:Y:S04]  /*18130*/  LDL.LU.128 R36, [R1+0x2ba0] ;  /* 0x002ba00001247983 */ /* 0x000f280000300c00 */
[----:B------:R0:W-:Y:S04]  /*18140*/  STL.128 [R1+0x2b80], R28 ;  /* 0x002b801c01007387 */ /* 0x0001e80000100c00 */
[----:B------:R-:W4:Y:S04]  /*18150*/  LDL.LU.128 R32, [R1+0x2b90] ;  /* 0x002b900001207983 */ /* 0x000f280000300c00 */
[----:B------:R1:W-:Y:S04]  /*18160*/  STL.128 [R1+0x2b70], R24 ;  /* 0x002b701801007387 */ /* 0x0003e80000100c00 */
[----:B------:R1:W-:Y:S04]  /*18170*/  STL.128 [R1+0x2b50], R16 ;  /* 0x002b501001007387 */ /* 0x0003e80000100c00 */
[----:B0-----:R-:W4:Y:S04]  /*18180*/  LDL.LU.128 R28, [R1+0x2b80] ;  /* 0x002b8000011c7983 */ /* 0x001f280000300c00 */
[----:B------:R0:W-:Y:S04]  /*18190*/  STL.128 [R1+0x2b40], R12 ;  /* 0x002b400c01007387 */ /* 0x0001e80000100c00 */
[----:B------:R0:W-:Y:S04]  /*181a0*/  STL.128 [R1+0x2b30], R8 ;  /* 0x002b300801007387 */ /* 0x0001e80000100c00 */
[----:B------:R0:W-:Y:S04]  /*181b0*/  STL.128 [R1+0x2b20], R4 ;  /* 0x002b200401007387 */ /* 0x0001e80000100c00 */
[----:B-1----:R-:W4:Y:S04]  /*181c0*/  LDL.LU.128 R24, [R1+0x2b70] ;  /* 0x002b700001187983 */ /* 0x002f280000300c00 */
[----:B------:R-:W4:Y:S04]  /*181d0*/  LDL.LU.128 R16, [R1+0x2b50] ;  /* 0x002b500001107983 */ /* 0x000f280000300c00 */
[----:B0-----:R-:W4:Y:S04]  /*181e0*/  LDL.LU.128 R12, [R1+0x2b40] ;  /* 0x002b4000010c7983 */ /* 0x001f280000300c00 */
[----:B------:R-:W4:Y:S04]  /*181f0*/  LDL.LU.128 R8, [R1+0x2b30] ;  /* 0x002b300001087983 */ /* 0x000f280000300c00 */
[----:B------:R-:W4:Y:S04]  /*18200*/  LDL.LU.128 R4, [R1+0x2b20] ;  /* 0x002b200001047983 */ /* 0x000f280000300c00 */
[----:B------:R0:W-:Y:S04]  /*18210*/  STL.128 [R1+0x270], R116 ;  /* 0x0002707401007387 */ /* 0x0001e80000100c00 */
[----:B0-----:R-:W4:Y:S04]  /*18220*/  LDL.128 R116, [R1+0x5b0] ;  /* 0x0005b00001747983 */ /* 0x001f280000100c00 */
[----:B------:R-:W4:Y:S01]  /*18230*/  LDL.LU R111, [R1+0x5b0] ;  /* 0x0005b000016f7983 */ /* 0x000f220000300800 */
[----:B--2---:R-:W-:-:S03]  /*18240*/  IMAD.MOV.U32 R110, RZ, RZ, R115 ;  /* 0x000000ffff6e7224 */ /* 0x004fc600078e0073 */
[----:B------:R0:W-:Y:S04]  /*18250*/  STL.128 [R1+0x390], R112 ;  /* 0x0003907001007387 */ /* 0x0001e80000100c00 */
[----:B------:R1:W-:Y:S04]  /*18260*/  STL [R1+0x2b18], R110 ;  /* 0x002b186e01007387 */ /* 0x0003e80000100800 */
[----:B---3--:R2:W-:Y:S04]  /*18270*/  STL.64 [R1+0x2b10], R108 ;  /* 0x002b106c01007387 */ /* 0x0085e80000100a00 */
[----:B----4-:R3:W-:Y:S04]  /*18280*/  STL.128 [R1+0x2b00], R104 ;  /* 0x002b006801007387 */ /* 0x0107e80000100c00 */
[----:B0-----:R-:W4:Y:S04]  /*18290*/  LDL.LU R113, [R1+0x5b8] ;  /* 0x0005b80001717983 */ /* 0x001f280000300800 */
[----:B------:R-:W4:Y:S04]  /*182a0*/  LDL.LU R112, [R1+0x5b4] ;  /* 0x0005b40001707983 */ /* 0x000f280000300800 */
[----:B-1----:R-:W4:Y:S04]  /*182b0*/  LDL.LU R110, [R1+0x2b18] ;  /* 0x002b1800016e7983 */ /* 0x002f280000300800 */
[----:B--2---:R-:W2:Y:S04]  /*182c0*/  LDL.LU.64 R108, [R1+0x2b10] ;  /* 0x002b1000016c7983 */ /* 0x004ea80000300a00 */
[----:B------:R0:W-:Y:S04]  /*182d0*/  STL.128 [R1+0x2af0], R100 ;  /* 0x002af06401007387 */ /* 0x0001e80000100c00 */
[----:B------:R1:W-:Y:S04]  /*182e0*/  STL.128 [R1+0x2ae0], R96 ;  /* 0x002ae06001007387 */ /* 0x0003e80000100c00 */
[----:B---3--:R-:W3:Y:S04]  /*182f0*/  LDL.LU.128 R104, [R1+0x2b00] ;  /* 0x002b000001687983 */ /* 0x008ee80000300c00 */
[----:B------:R1:W-:Y:S04]  /*18300*/  STL.128 [R1+0x2ad0], R92 ;  /* 0x002ad05c01007387 */ /* 0x0003e80000100c00 */
[----:B0-----:R-:W3:Y:S04]  /*18310*/  LDL.LU.128 R100, [R1+0x2af0] ;  /* 0x002af00001647983 */ /* 0x001ee80000300c00 */
[----:B-1----:R-:W3:Y:S04]  /*18320*/  LDL.LU.128 R96, [R1+0x2ae0] ;  /* 0x002ae00001607983 */ /* 0x002ee80000300c00 */
[----:B------:R0:W-:Y:S04]  /*18330*/  STL.128 [R1+0x2ac0], R88 ;  /* 0x002ac05801007387 */ /* 0x0001e80000100c00 */
[----:B------:R-:W3:Y:S04]  /*18340*/  LDL.LU.128 R92, [R1+0x2ad0] ;  /* 0x002ad000015c7983 */ /* 0x000ee80000300c00 */
[----:B------:R1:W-:Y:S04]  /*18350*/  STL.128 [R1+0x2ab0], R84 ;  /* 0x002ab05401007387 */ /* 0x0003e80000100c00 */
[----:B------:R1:W-:Y:S04]  /*18360*/  STL.128 [R1+0x2aa0], R80 ;  /* 0x002aa05001007387 */ /* 0x0003e80000100c00 */
[----:B0-----:R-:W3:Y:S04]  /*18370*/  LDL.LU.128 R88, [R1+0x2ac0] ;  /* 0x002ac00001587983 */ /* 0x001ee80000300c00 */
[----:B------:R0:W-:Y:S04]  /*18380*/  STL.128 [R1+0x2a90], R76 ;  /* 0x002a904c01007387 */ /* 0x0001e80000100c00 */
[----:B-1----:R-:W3:Y:S04]  /*18390*/  LDL.LU.128 R84, [R1+0x2ab0] ;  /* 0x002ab00001547983 */ /* 0x002ee80000300c00 */
[----:B------:R1:W-:Y:S04]  /*183a0*/  STL.128 [R1+0x2a80], R72 ;  /* 0x002a804801007387 */ /* 0x0003e80000100c00 */
[----:B------:R-:W3:Y:S04]  /*183b0*/  LDL.LU.128 R80, [R1+0x2aa0] ;  /* 0x002aa00001507983 */ /* 0x000ee80000300c00 */
        /* <DEDUP_REMOVED lines=27> */
[----:B------:R0:W-:Y:S04]  /*18570*/  STL.128 [R1+0x2980], R8 ;  /* 0x0029800801007387 */ /* 0x0001e80000100c00 */
[----:B------:R0:W-:Y:S04]  /*18580*/  STL.128 [R1+0x2970], R4 ;  /* 0x0029700401007387 */ /* 0x0001e80000100c00 */
[----:B-1----:R-:W3:Y:S04]  /*18590*/  LDL.LU.128 R24, [R1+0x29c0] ;  /* 0x0029c00001187983 */ /* 0x002ee80000300c00 */
[----:B------:R-:W3:Y:S04]  /*185a0*/  LDL.LU.128 R16, [R1+0x29a0] ;  /* 0x0029a00001107983 */ /* 0x000ee80000300c00 */
[----:B0-----:R-:W3:Y:S04]  /*185b0*/  LDL.LU.128 R12, [R1+0x2990] ;  /* 0x00299000010c7983 */ /* 0x001ee80000300c00 */
[----:B------:R-:W3:Y:S04]  /*185c0*/  LDL.LU.128 R8, [R1+0x2980] ;  /* 0x0029800001087983 */ /* 0x000ee80000300c00 */
[----:B------:R-:W3:Y:S01]  /*185d0*/  LDL.LU.128 R4, [R1+0x2970] ;  /* 0x0029700001047983 */ /* 0x000ee20000300c00 */
[----:B------:R-:W-:-:S03]  /*185e0*/  IMAD.MOV.U32 R114, RZ, RZ, R119 ;  /* 0x000000ffff727224 */ /* 0x000fc600078e0077 */
[----:B------:R0:W-:Y:S04]  /*185f0*/  STL.128 [R1+0x280], R120 ;  /* 0x0002807801007387 */ /* 0x0001e80000100c00 */
[----:B------:R1:W-:Y:S04]  /*18600*/  STL.128 [R1+0x3a0], R116 ;  /* 0x0003a07401007387 */ /* 0x0003e80000100c00 */
[----:B------:R1:W-:Y:S04]  /*18610*/  STL [R1+0x2968], R114 ;  /* 0x0029687201007387 */ /* 0x0003e80000100800 */
[----:B0-----:R-:W3:Y:S04]  /*18620*/  LDL.128 R120, [R1+0x5c0] ;  /* 0x0005c00001787983 */ /* 0x001ee80000100c00 */
[----:B-1----:R-:W3:Y:S04]  /*18630*/  LDL.LU R117, [R1+0x5c8] ;  /* 0x0005c80001757983 */ /* 0x002ee80000300800 */
[----:B------:R-:W3:Y:S04]  /*18640*/  LDL.LU R116, [R1+0x5c4] ;  /* 0x0005c40001747983 */ /* 0x000ee80000300800 */
[----:B------:R-:W3:Y:S04]  /*18650*/  LDL.LU R114, [R1+0x2968] ;  /* 0x0029680001727983 */ /* 0x000ee80000300800 */
[----:B------:R-:W3:Y:S04]  /*18660*/  LDL.LU R115, [R1+0x5c0] ;  /* 0x0005c00001737983 */ /* 0x000ee80000300800 */
[----:B----4-:R0:W-:Y:S04]  /*18670*/  STL.64 [R1+0x2960], R112 ;  /* 0x0029607001007387 */ /* 0x0101e80000100a00 */
[----:B--2---:R1:W-:Y:S04]  /*18680*/  STL.128 [R1+0x2950], R108 ;  /* 0x0029506c01007387 */ /* 0x0043e80000100c00 */
[----:B0-----:R-:W2:Y:S04]  /*18690*/  LDL.LU.64 R112, [R1+0x2960] ;  /* 0x0029600001707983 */ /* 0x001ea80000300a00 */
[----:B---3--:R0:W-:Y:S04]  /*186a0*/  STL.128 [R1+0x2940], R104 ;  /* 0x0029406801007387 */ /* 0x0081e80000100c00 */
[----:B-1----:R-:W3:Y:S04]  /*186b0*/  LDL.LU.128 R108, [R1+0x2950] ;  /* 0x00295000016c7983 */ /* 0x002ee80000300c00 */
[----:B------:R1:W-:Y:S04]  /*186c0*/  STL.128 [R1+0x2930], R100 ;  /* 0x0029306401007387 */ /* 0x0003e80000100c00 */
[----:B------:R4:W-:Y:S04]  /*186d0*/  STL.128 [R1+0x2920], R96 ;  /* 0x0029206001007387 */ /* 0x0009e80000100c00 */
[----:B0-----:R-:W3:Y:S04]  /*186e0*/  LDL.LU.128 R104, [R1+0x2940] ;  /* 0x0029400001687983 */ /* 0x001ee80000300c00 */
[----:B------:R0:W-:Y:S04]  /*186f0*/  STL.128 [R1+0x2910], R92 ;  /* 0x0029105c01007387 */ /* 0x0001e80000100c00 */
[----:B-1----:R-:W3:Y:S04]  /*18700*/  LDL.LU.128 R100, [R1+0x2930] ;  /* 0x0029300001647983 */ /* 0x002ee80000300c00 */
[----:B----4-:R-:W4:Y:S04]  /*18710*/  LDL.LU.128 R96, [R1+0x2920] ;  /* 0x0029200001607983 */ /* 0x010f280000300c00 */
[----:B------:R1:W-:Y:S04]  /*18720*/  STL.128 [R1+0x2900], R88 ;  /* 0x0029005801007387 */ /* 0x0003e80000100c00 */
[----:B0-----:R-:W4:Y:S04]  /*18730*/  LDL.LU.128 R92, [R1+0x2910] ;  /* 0x00291000015c7983 */ /* 0x001f280000300c00 */
[----:B------:R0:W-:Y:S04]  /*18740*/  STL.128 [R1+0x28f0], R84 ;  /* 0x0028f05401007387 */ /* 0x0001e80000100c00 */
[----:B-1----:R-:W4:Y:S04]  /*18750*/  LDL.LU.128 R88, [R1+0x2900] ;  /* 0x0029000001587983 */ /* 0x002f280000300c00 */
[----:B------:R1:W-:Y:S04]  /*18760*/  STL.128 [R1+0x28e0], R80 ;  /* 0x0028e05001007387 */ /* 0x0003e80000100c00 */
[----:B------:R1:W-:Y:S04]  /*18770*/  STL.128 [R1+0x28d0], R76 ;  /* 0x0028d04c01007387 */ /* 0x0003e80000100c00 */
[----:B0-----:R-:W4:Y:S04]  /*18780*/  LDL.LU.128 R84, [R1+0x28f0] ;  /* 0x0028f00001547983 */ /* 0x001f280000300c00 */
[----:B------:R0:W-:Y:S04]  /*18790*/  STL.128 [R1+0x28c0], R72 ;  /* 0x0028c04801007387 */ /* 0x0001e80000100c00 */
[----:B-1----:R-:W4:Y:S04]  /*187a0*/  LDL.LU.128 R80, [R1+0x28e0] ;  /* 0x0028e00001507983 */ /* 0x002f280000300c00 */
[----:B------:R-:W4:Y:S04]  /*187b0*/  LDL.LU.128 R76, [R1+0x28d0] ;  /* 0x0028d000014c7983 */ /* 0x000f280000300c00 */
[----:B------:R1:W-:Y:S04]  /*187c0*/  STL.128 [R1+0x28b0], R68 ;  /* 0x0028b04401007387 */ /* 0x0003e80000100c00 */
[----:B0-----:R-:W4:Y:S04]  /*187d0*/  LDL.LU.128 R72, [R1+0x28c0] ;  /* 0x0028c00001487983 */ /* 0x001f280000300c00 */
[----:B------:R0:W-:Y:S04]  /*187e0*/  STL.128 [R1+0x28a0], R64 ;  /* 0x0028a04001007387 */ /* 0x0001e80000100c00 */
[----:B------:R0:W-:Y:S04]  /*187f0*/  STL.128 [R1+0x2890], R60 ;  /* 0x0028903c01007387 */ /* 0x0001e80000100c00 */
[----:B-1----:R-:W4:Y:S04]  /*18800*/  LDL.LU.128 R68, [R1+0x28b0] ;  /* 0x0028b00001447983 */ /* 0x002f280000300c00 */
[----:B------:R1:W-:Y:S04]  /*18810*/  STL.128 [R1+0x2880], R56 ;  /* 0x0028803801007387 */ /* 0x0003e80000100c00 */
[----:B0-----:R-:W4:Y:S04]  /*18820*/  LDL.LU.128 R64, [R1+0x28a0] ;  /* 0x0028a00001407983 */ /* 0x001f280000300c00 */
[----:B------:R0:W-:Y:S04]  /*18830*/  STL.128 [R1+0x2870], R52 ;  /* 0x0028703401007387 */ /* 0x0001e80000100c00 */
[----:B------:R-:W4:Y:S04]  /*18840*/  LDL.LU.128 R60, [R1+0x2890] ;  /* 0x00289000013c7983 */ /* 0x000f280000300c00 */
[----:B-1----:R-:W4:Y:S04]  /*18850*/  LDL.LU.128 R56, [R1+0x2880] ;  /* 0x0028800001387983 */ /* 0x002f280000300c00 */
        /* <DEDUP_REMOVED lines=13> */
[----:B-1----:R-:W4:Y:S04]  /*18930*/  LDL.LU.128 R28, [R1+0x2810] ;  /* 0x00281000011c7983 */ /* 0x002f280000300c00 */
        /* <DEDUP_REMOVED lines=9> */
[----:B------:R0:W-:Y:S04]  /*189d0*/  STL.128 [R1+0x2b60], R20 ;  /* 0x002b601401007387 */ /* 0x0001e80000100c00 */
[----:B0-----:R-:W4:Y:S01]  /*189e0*/  LDL.LU.128 R20, [R1+0x2b60] ;  /* 0x002b600001147983 */ /* 0x001f220000300c00 */
[----:B------:R-:W-:-:S03]  /*189f0*/  IMAD.MOV.U32 R118, RZ, RZ, R123 ;  /* 0x000000ffff767224 */ /* 0x000fc600078e007b */
[----:B------:R0:W-:Y:S04]  /*18a00*/  STL.128 [R1+0x290], R124 ;  /* 0x0002907c01007387 */ /* 0x0001e80000100c00 */
[----:B------:R-:W-:Y:S04]  /*18a10*/  STL.128 [R1+0x3b0], R120 ;  /* 0x0003b07801007387 */ /* 0x000fe80000100c00 */
[----:B------:R1:W-:Y:S04]  /*18a20*/  STL [R1+0x27a8], R118 ;  /* 0x0027a87601007387 */ /* 0x0003e80000100800 */
[----:B------:R1:W-:Y:S04]  /*18a30*/  STL.64 [R1+0x27a0], R116 ;  /* 0x0027a07401007387 */ /* 0x0003e80000100a00 */
[----:B0-----:R-:W4:Y:S04]  /*18a40*/  LDL.128 R124, [R1+0x5d0] ;  /* 0x0005d000017c7983 */ /* 0x001f280000100c00 */
[----:B-1----:R-:W4:Y:S04]  /*18a50*/  LDL.LU R118, [R1+0x27a8] ;  /* 0x0027a80001767983 */ /* 0x002f280000300800 */
[----:B------:R-:W4:Y:S04]  /*18a60*/  LDL.LU.64 R116, [R1+0x27a0] ;  /* 0x0027a00001747983 */ /* 0x000f280000300a00 */
[----:B------:R-:W4:Y:S04]  /*18a70*/  LDL.LU R121, [R1+0x5d8] ;  /* 0x0005d80001797983 */ /* 0x000f280000300800 */
[----:B------:R-:W4:Y:S04]  /*18a80*/  LDL.LU R120, [R1+0x5d4] ;  /* 0x0005d40001787983 */ /* 0x000f280000300800 */
[----:B------:R-:W4:Y:S04]  /*18a90*/  LDL.LU R119, [R1+0x5d0] ;  /* 0x0005d00001777983 */ /* 0x000f280000300800 */
[----:B--2---:R0:W-:Y:S04]  /*18aa0*/  STL.128 [R1+0x2790], R112 ;  /* 0x0027907001007387 */ /* 0x0041e80000100c00 */
[----:B---3--:R1:W-:Y:S04]  /*18ab0*/  STL.128 [R1+0x2780], R108 ;  /* 0x0027806c01007387 */ /* 0x0083e80000100c00 */
[----:B0-----:R-:W2:Y:S04]  /*18ac0*/  LDL.LU.128 R112, [R1+0x2790] ;  /* 0x0027900001707983 */ /* 0x001ea80000300c00 */
[----:B------:R0:W-:Y:S04]  /*18ad0*/  STL.128 [R1+0x2770], R104 ;  /* 0x0027706801007387 */ /* 0x0001e80000100c00 */
[----:B-1----:R-:W3:Y:S04]  /*18ae0*/  LDL.LU.128 R108, [R1+0x2780] ;  /* 0x00278000016c7983 */ /* 0x002ee80000300c00 */
[----:B------:R1:W-:Y:S04]  /*18af0*/  STL.128 [R1+0x2760], R100 ;  /* 0x0027606401007387 */ /* 0x0003e80000100c00 */
[----:B----4-:R4:W-:Y:S04]  /*18b00*/  STL.128 [R1+0x2750], R96 ;  /* 0x0027506001007387 */ /* 0x0109e80000100c00 */
        /* <DEDUP_REMOVED lines=51> */
[----:B------:R1:W-:Y:S04]  /*18e40*/  STL.128 [R1+0x3c0], R124 ;  /* 0x0003c07c01007387 */ /* 0x0003e80000100c00 */
[----:B------:R1:W-:Y:S04]  /*18e50*/  STL [R1+0x25d8], R122 ;  /* 0x0025d87a01007387 */ /* 0x0003e80000100800 */
[----:B------:R1:W-:Y:S04]  /*18e60*/  STL.64 [R1+0x25d0], R120 ;  /* 0x0025d07801007387 */ /* 0x0003e80000100a00 */
[----:B0-----:R-:W4:Y:S04]  /*18e70*/  LDL.128 R128, [R1+0x5e0] ;  /* 0x0005e00001807983 */ /* 0x001f280000100c00 */
[----:B------:R0:W-:Y:S04]  /*18e80*/  STL.128 [R1+0x25c0], R116 ;  /* 0x0025c07401007387 */ /* 0x0001e80000100c00 */
[----:B-1----:R-:W4:Y:S04]  /*18e90*/  LDL.LU R125, [R1+0x5e8] ;  /* 0x0005e800017d7983 */ /* 0x002f280000300800 */
[----:B------:R-:W4:Y:S04]  /*18ea0*/  LDL.LU R124, [R1+0x5e4] ;  /* 0x0005e400017c7983 */ /* 0x000f280000300800 */
[----:B------:R-:W4:Y:S04]  /*18eb0*/  LDL.LU R122, [R1+0x25d8] ;  /* 0x0025d800017a7983 */ /* 0x000f280000300800 */
[----:B------:R-:W4:Y:S04]  /*18ec0*/  LDL.LU.64 R120, [R1+0x25d0] ;  /* 0x0025d00001787983 */ /* 0x000f280000300a00 */
[----:B0-----:R-:W4:Y:S04]  /*18ed0*/  LDL.LU.128 R116, [R1+0x25c0] ;  /* 0x0025c00001747983 */ /* 0x001f280000300c00 */
        /* <DEDUP_REMOVED lines=58> */
[----:B------:R0:W-:Y:S01]  /*19280*/  STL.128 [R1+0x3d0], R128 ;  /* 0x0003d08001007387 */ /* 0x0001e20000100c00 */
        /* <DEDUP_REMOVED lines=11> */
[----:B--2---:R-:W-:-:S02]  /*19340*/  IMAD.MOV.U32 R120, RZ, RZ, R115 ;  /* 0x000000ffff787224 */ /* 0x004fc400078e0073 */
[----:B------:R-:W-:Y:S02]  /*19350*/  IMAD.MOV.U32 R119, RZ, RZ, R114 ;  /* 0x000000ffff777224 */ /* 0x000fe400078e0072 */
[----:B------:R-:W-:Y:S02]  /*19360*/  IMAD.MOV.U32 R118, RZ, RZ, R113 ;  /* 0x000000ffff767224 */ /* 0x000fe400078e0071 */
[----:B------:R-:W-:Y:S02]  /*19370*/  IMAD.MOV.U32 R117, RZ, RZ, R112 ;  /* 0x000000ffff757224 */ /* 0x000fe400078e0070 */
[----:B---3--:R-:W-:Y:S02]  /*19380*/  IMAD.MOV.U32 R116, RZ, RZ, R111 ;  /* 0x000000ffff747224 */ /* 0x008fe400078e006f */
        /* <DEDUP_REMOVED lines=63> */
[----:B------:R0:W-:Y:S01]  /*19780*/  STL.128 [R1+0x2b0], R132 ;  /* 0x0002b08401007387 */ /* 0x0001e20000100c00 */
        /* <DEDUP_REMOVED lines=24> */
[----:B0-----:R-:W-:Y:S02]  /*19910*/  IMAD.MOV.U32 R132, RZ, RZ, R223 ;  /* 0x000000ffff847224 */ /* 0x001fe400078e00df */
[----:B------:R-:W-:Y:S02]  /*19920*/  IMAD.MOV.U32 R133, RZ, RZ, R222 ;  /* 0x000000ffff857224 */ /* 0x000fe400078e00de */
[----:B------:R-:W-:-:S02]  /*19930*/  IMAD.MOV.U32 R134, RZ, RZ, R196 ;  /* 0x000000ffff867224 */ /* 0x000fc400078e00c4 */
[----:B------:R-:W-:Y:S02]  /*19940*/  IMAD.MOV.U32 R135, RZ, RZ, R195 ;  /* 0x000000ffff877224 */ /* 0x000fe400078e00c3 */
[----:B-1----:R-:W-:Y:S02]  /*19950*/  IMAD.MOV.U32 R136, RZ, RZ, R194 ;  /* 0x000000ffff887224 */ /* 0x002fe400078e00c2 */
[----:B------:R-:W-:Y:S02]  /*19960*/  IMAD.MOV.U32 R137, RZ, RZ, R193 ;  /* 0x000000ffff897224 */ /* 0x000fe400078e00c1 */
[----:B------:R-:W-:Y:S02]  /*19970*/  IMAD.MOV.U32 R138, RZ, RZ, R192 ;  /* 0x000000ffff8a7224 */ /* 0x000fe400078e00c0 */
[----:B------:R-:W-:Y:S02]  /*19980*/  IMAD.MOV.U32 R139, RZ, RZ, R159 ;  /* 0x000000ffff8b7224 */ /* 0x000fe400078e009f */
[----:B------:R-:W-:-:S02]  /*19990*/  IMAD.MOV.U32 R32, RZ, RZ, R27 ;  /* 0x000000ffff207224 */ /* 0x000fc400078e001b */
[----:B------:R-:W-:Y:S02]  /*199a0*/  IMAD.MOV.U32 R31, RZ, RZ, R26 ;  /* 0x000000ffff1f7224 */ /* 0x000fe400078e001a */
[----:B------:R-:W-:Y:S02]  /*199b0*/  IMAD.MOV.U32 R30, RZ, RZ, R25 ;  /* 0x000000ffff1e7224 */ /* 0x000fe400078e0019 */
[----:B------:R-:W-:Y:S02]  /*199c0*/  IMAD.MOV.U32 R29, RZ, RZ, R24 ;  /* 0x000000ffff1d7224 */ /* 0x000fe400078e0018 */
[----:B--2---:R-:W-:Y:S02]  /*199d0*/  IMAD.MOV.U32 R140, RZ, RZ, R156 ;  /* 0x000000ffff8c7224 */ /* 0x004fe400078e009c */
[----:B------:R-:W-:Y:S02]  /*199e0*/  IMAD.MOV.U32 R141, RZ, RZ, R157 ;  /* 0x000000ffff8d7224 */ /* 0x000fe400078e009d */
[----:B------:R-:W-:-:S02]  /*199f0*/  IMAD.MOV.U32 R142, RZ, RZ, R158 ;  /* 0x000000ffff8e7224 */ /* 0x000fc400078e009e */
[----:B------:R-:W-:Y:S02]  /*19a00*/  IMAD.MOV.U32 R143, RZ, RZ, R19 ;  /* 0x000000ffff8f7224 */ /* 0x000fe400078e0013 */
[----:B------:R-:W-:Y:S02]  /*19a10*/  IMAD.MOV.U32 R28, RZ, RZ, R4 ;  /* 0x000000ffff1c7224 */ /* 0x000fe400078e0004 */
[----:B---3--:R-:W-:Y:S02]  /*19a20*/  IMAD.MOV.U32 R144, RZ, RZ, R18 ;  /* 0x000000ffff907224 */ /* 0x008fe400078e0012 */
[----:B------:R-:W-:Y:S02]  /*19a30*/  IMAD.MOV.U32 R145, RZ, RZ, R15 ;  /* 0x000000ffff917224 */ /* 0x000fe400078e000f */
[----:B------:R-:W-:Y:S02]  /*19a40*/  IMAD.MOV.U32 R146, RZ, RZ, R14 ;  /* 0x000000ffff927224 */ /* 0x000fe400078e000e */
[----:B------:R-:W-:-:S02]  /*19a50*/  IMAD.MOV.U32 R147, RZ, RZ, R12 ;  /* 0x000000ffff937224 */ /* 0x000fc400078e000c */
[----:B----4-:R-:W-:Y:S02]  /*19a60*/  IMAD.MOV.U32 R148, RZ, RZ, R11 ;  /* 0x000000ffff947224 */ /* 0x010fe400078e000b */
        /* <DEDUP_REMOVED lines=8> */
[----:B------:R-:W-:Y:S01]  /*19af0*/  HGMMA.64x256x16.F32 R24, R152, gdesc[UR4].tnspB, R24, gsb0 ;  /* 0x43e0000498187df0 */ /* 0x000fe20008000818 */
[----:B------:R0:W-:Y:S04]  /*19b00*/  STL.128 [R1+0x2620], R20 ;  /* 0x0026201401007387 */ /* 0x0001e80000100c00 */
[----:B0-----:R-:W2:Y:S01]  /*19b10*/  LDL.LU.128 R20, [R1+0x2620] ;  /* 0x0026200001147983 */ /* 0x001ea20000300c00 */
[----:B------:R-:W-:-:S03]  /*19b20*/  WARPGROUP.DEPBAR.LE gsb0, 0x0 ;  /* 0x00008000000079c5 */ /* 0x000fc60000010000 */
[----:B------:R0:W-:Y:S04]  /*19b30*/  STL.128 [R1+0x23b0], R132 ;  /* 0x0023b08401007387 */ /* 0x0001e80000100c00 */
[----:B------:R1:W-:Y:S04]  /*19b40*/  STL.128 [R1+0x23a0], R128 ;  /* 0x0023a08001007387 */ /* 0x0003e80000100c00 */
[----:B------:R3:W-:Y:S04]  /*19b50*/  STL.128 [R1+0x2390], R124 ;  /* 0x0023907c01007387 */ /* 0x0007e80000100c00 */
[----:B------:R4:W-:Y:S04]  /*19b60*/  STL.128 [R1+0x2380], R120 ;  /* 0x0023807801007387 */ /* 0x0009e80000100c00 */
[----:B------:R4:W-:Y:S04]  /*19b70*/  STL.128 [R1+0x2370], R116 ;  /* 0x0023707401007387 */ /* 0x0009e80000100c00 */
[----:B------:R4:W-:Y:S04]  /*19b80*/  STL.128 [R1+0x2360], R112 ;  /* 0x0023607001007387 */ /* 0x0009e80000100c00 */
[----:B------:R4:W-:Y:S04]  /*19b90*/  STL.128 [R1+0x2350], R108 ;  /* 0x0023506c01007387 */ /* 0x0009e80000100c00 */
[----:B0-----:R-:W2:Y:S04]  /*19ba0*/  LDL.LU.128 R132, [R1+0x23b0] ;  /* 0x0023b00001847983 */ /* 0x001ea80000300c00 */
[----:B-1----:R-:W2:Y:S04]  /*19bb0*/  LDL.LU.128 R128, [R1+0x23a0] ;  /* 0x0023a00001807983 */ /* 0x002ea80000300c00 */
[----:B---3--:R-:W3:Y:S04]  /*19bc0*/  LDL.LU.128 R124, [R1+0x2390] ;  /* 0x00239000017c7983 */ /* 0x008ee80000300c00 */
[----:B----4-:R-:W4:Y:S04]  /*19bd0*/  LDL.LU.128 R120, [R1+0x2380] ;  /* 0x0023800001787983 */ /* 0x010f280000300c00 */
[----:B------:R-:W4:Y:S04]  /*19be0*/  LDL.LU.128 R116, [R1+0x2370] ;  /* 0x0023700001747983 */ /* 0x000f280000300c00 */
[----:B------:R-:W4:Y:S04]  /*19bf0*/  LDL.LU.128 R112, [R1+0x2360] ;  /* 0x0023600001707983 */ /* 0x000f280000300c00 */
[----:B------:R-:W4:Y:S04]  /*19c00*/  LDL.LU.128 R108, [R1+0x2350] ;  /* 0x00235000016c7983 */ /* 0x000f280000300c00 */
[----:B------:R0:W-:Y:S04]  /*19c10*/  STL.128 [R1+0x2340], R104 ;  /* 0x0023406801007387 */ /* 0x0001e80000100c00 */
[----:B------:R1:W-:Y:S04]  /*19c20*/  STL.128 [R1+0x2330], R100 ;  /* 0x0023306401007387 */ /* 0x0003e80000100c00 */
[----:B0-----:R-:W4:Y:S04]  /*19c30*/  LDL.LU.128 R104, [R1+0x2340] ;  /* 0x0023400001687983 */ /* 0x001f280000300c00 */
[----:B-1----:R-:W4:Y:S04]  /*19c40*/  LDL.LU.128 R100, [R1+0x2330] ;  /* 0x0023300001647983 */ /* 0x002f280000300c00 */
[----:B------:R0:W-:Y:S04]  /*19c50*/  STL.128 [R1+0x23f0], R148 ;  /* 0x0023f09401007387 */ /* 0x0001e80000100c00 */
[----:B--2---:R1:W-:Y:S04]  /*19c60*/  STL.128 [R1+0x2440], R20 ;  /* 0x0024401401007387 */ /* 0x0043e80000100c00 */
[----:B------:R2:W-:Y:S01]  /*19c70*/  STL.128 [R1+0x23e0], R144 ;  /* 0x0023e09001007387 */ /* 0x0005e20000100c00 */
[----:B0-----:R-:W-:-:S02]  /*19c80*/  IMAD.MOV.U32 R148, RZ, RZ, R223 ;  /* 0x000000ffff947224 */ /* 0x001fc400078e00df */
[----:B------:R-:W-:Y:S02]  /*19c90*/  IMAD.MOV.U32 R149, RZ, RZ, R222 ;  /* 0x000000ffff957224 */ /* 0x000fe400078e00de */
[----:B------:R-:W-:Y:S01]  /*19ca0*/  IMAD.MOV.U32 R150, RZ, RZ, R196 ;  /* 0x000000ffff967224 */ /* 0x000fe200078e00c4 */
[----:B------:R0:W-:Y:S01]  /*19cb0*/  STL.128 [R1+0x23d0], R140 ;  /* 0x0023d08c01007387 */ /* 0x0001e20000100c00 */
[----:B------:R-:W-:-:S03]  /*19cc0*/  IMAD.MOV.U32 R151, RZ, RZ, R195 ;  /* 0x000000ffff977224 */ /* 0x000fc600078e00c3 */
        /* <DEDUP_REMOVED lines=17> */
[----:B-1----:R-:W4:Y:S04]  /*19de0*/  LDL.LU.128 R20, [R1+0x2440] ;  /* 0x0024400001147983 */ /* 0x002f280000300c00 */
[----:B--2---:R-:W2:Y:S04]  /*19df0*/  LDL.LU.128 R144, [R1+0x23e0] ;  /* 0x0023e00001907983 */ /* 0x004ea80000300c00 */
[----:B0-----:R-:W2:Y:S04]  /*19e00*/  LDL.LU.128 R140, [R1+0x23d0] ;  /* 0x0023d000018c7983 */ /* 0x001ea80000300c00 */
[----:B---3--:R-:W3:Y:S04]  /*19e10*/  LDL.LU.128 R148, [R1+0x23f0] ;  /* 0x0023f00001947983 */ /* 0x008ee80000300c00 */
[----:B------:R-:W2:Y:S04]  /*19e20*/  LDL.LU.128 R136, [R1+0x23c0] ;  /* 0x0023c00001887983 */ /* 0x000ea80000300c00 */
[----:B------:R-:W3:Y:S04]  /*19e30*/  LDL.LU.128 R96, [R1+0x2320] ;  /* 0x0023200001607983 */ /* 0x000ee80000300c00 */
        /* <DEDUP_REMOVED lines=45> */
[----:B------:R0:W-:Y:S04]  /*1a110*/  STL.128 [R1+0x21a0], R184 ;  /* 0x0021a0b801007387 */ /* 0x0001e80000100c00 */
[----:B------:R1:W-:Y:S04]  /*1a120*/  STL.128 [R1+0x2190], R180 ;  /* 0x002190b401007387 */ /* 0x0003e80000100c00 */
[----:B------:R4:W-:Y:S04]  /*1a130*/  STL [R1+0x574], R101 ;  /* 0x0005746501007387 */ /* 0x0009e80000100800 */
[----:B------:R4:W-:Y:S04]  /*1a140*/  STL [R1+0x570], R100 ;  /* 0x0005706401007387 */ /* 0x0009e80000100800 */
[----:B0-----:R-:W2:Y:S04]  /*1a150*/  LDL.LU.128 R184, [R1+0x21a0] ;  /* 0x0021a00001b87983 */ /* 0x001ea80000300c00 */
[----:B-1----:R-:W2:Y:S04]  /*1a160*/  LDL.128 R180, [R1+0x580] ;  /* 0x0005800001b47983 */ /* 0x002ea80000100c00 */
[----:B------:R-:W-:Y:S04]  /*1a170*/  STL [R1+0x45c], R31 ;  /* 0x00045c1f01007387 */ /* 0x000fe80000100800 */
[----:B------:R-:W-:Y:S04]  /*1a180*/  STL [R1+0x458], R30 ;  /* 0x0004581e01007387 */ /* 0x000fe80000100800 */
[----:B------:R-:W-:Y:S04]  /*1a190*/  STL [R1+0x454], R29 ;  /* 0x0004541d01007387 */ /* 0x000fe80000100800 */
[----:B------:R-:W-:Y:S04]  /*1a1a0*/  STL [R1+0x450], R28 ;  /* 0x0004501c01007387 */ /* 0x000fe80000100800 */
[----:B------:R-:W2:Y:S04]  /*1a1b0*/  LDL.LU.128 R104, [R1+0x450] ;  /* 0x0004500001687983 */ /* 0x000ea80000300c00 */
[----:B----4-:R-:W4:Y:S04]  /*1a1c0*/  LDL.LU R101, [R1+0x588] ;  /* 0x0005880001657983 */ /* 0x010f280000300800 */
[----:B------:R-:W4:Y:S01]  /*1a1d0*/  LDL.LU R100, [R1+0x584] ;  /* 0x0005840001647983 */ /* 0x000f220000300800 */
[----:B------:R-:W-:-:S02]  /*1a1e0*/  IMAD.MOV.U32 R153, RZ, RZ, R193 ;  /* 0x000000ffff997224 */ /* 0x000fc400078e00c1 */
[-CC-:B------:R-:W-:Y:S01]  /*1a1f0*/  FFMA.FTZ R193, R172, R0.reuse, -R13.reuse ;  /* 0x00000000acc17223 */ /* 0x180fe2000001080d */
[----:B------:R-:W-:Y:S02]  /*1a200*/  IMAD.MOV.U32 R154, RZ, RZ, R192 ;  /* 0x000000ffff9a7224 */ /* 0x000fe400078e00c0 */
[-C--:B------:R-:W-:Y:S01]  /*1a210*/  FFMA.FTZ R192, R173, R0.reuse, -R13 ;  /* 0x00000000adc07223 */ /* 0x080fe2000001080d */
[-CC-:B------:R-:W-:Y:S01]  /*1a220*/  FFMA.FTZ R173, R170, R0.reuse, -R197.reuse ;  /* 0x00000000aaad7223 */ /* 0x180fe200000108c5 */
[-CC-:B------:R-:W-:Y:S01]  /*1a230*/  FFMA.FTZ R172, R171, R0.reuse, -R197.reuse ;  /* 0x00000000abac7223 */ /* 0x180fe200000108c5 */
[-CC-:B------:R-:W-:Y:S01]  /*1a240*/  FFMA.FTZ R171, R174, R0.reuse, -R197.reuse ;  /* 0x00000000aeab7223 */ /* 0x180fe200000108c5 */
[----:B------:R-:W-:-:S03]  /*1a250*/  FFMA.FTZ R170, R175, R0, -R197 ;  /* 0x00000000afaa7223 */ /* 0x000fc600000108c5 */
[----:B------:R-:W-:Y:S01]  /*1a260*/  MUFU.EX2 R173, R173 ;  /* 0x000000ad00ad7308 */ /* 0x000fe20000000800 */
[----:B------:R-:W-:Y:S02]  /*1a270*/  IMAD.MOV.U32 R152, RZ, RZ, R194 ;  /* 0x000000ffff987224 */ /* 0x000fe400078e00c2 */
[-CC-:B------:R-:W-:Y:S01]  /*1a280*/  FFMA.FTZ R195, R168, R0.reuse, -R13.reuse ;  /* 0x00000000a8c37223 */ /* 0x180fe2000001080d */
[----:B------:R-:W-:-:S04]  /*1a290*/  FFMA.FTZ R194, R169, R0, -R13 ;  /* 0x00000000a9c27223 */ /* 0x000fc8000001080d */
[----:B------:R-:W0:Y:S08]  /*1a2a0*/  MUFU.EX2 R172, R172 ;  /* 0x000000ac00ac7308 */ /* 0x000e300000000800 */
[----:B------:R-:W-:Y:S08]  /*1a2b0*/  MUFU.EX2 R171, R171 ;  /* 0x000000ab00ab7308 */ /* 0x000ff00000000800 */
[----:B------:R-:W1:Y:S01]  /*1a2c0*/  MUFU.EX2 R170, R170 ;  /* 0x000000aa00aa7308 */ /* 0x000e620000000800 */
[----:B------:R-:W-:Y:S01]  /*1a2d0*/  IMAD.MOV.U32 R155, RZ, RZ, R159 ;  /* 0x000000ffff9b7224 */ /* 0x000fe200078e009f */
[----:B------:R-:W-:Y:S01]  /*1a2e0*/  STL [R1+0x578], R102 ;  /* 0x0005786601007387 */ /* 0x000fe20000100800 */
[----:B------:R-:W-:-:S05]  /*1a2f0*/  VIADD R4, R16, 0x180 ;  /* 0x0000018010047836 */ /* 0x000fca0000000000 */
[----:B------:R-:W-:Y:S01]  /*1a300*/  MUFU.EX2 R195, R195 ;  /* 0x000000c300c37308 */ /* 0x000fe20000000800 */
[----:B------:R0:W-:Y:S07]  /*1a310*/  STL.128 [R1+0x3f0], R152 ;  /* 0x0003f09801007387 */ /* 0x0001ee0000100c00 */
[----:B------:R-:W2:Y:S01]  /*1a320*/  MUFU.EX2 R194, R194 ;  /* 0x000000c200c27308 */ /* 0x000ea20000000800 */
[----:B------:R-:W-:Y:S07]  /*1a330*/  STL [R1+0x590], R108 ;  /* 0x0005906c01007387 */ /* 0x000fee0000100800 */
[----:B------:R-:W-:Y:S01]  /*1a340*/  MUFU.EX2 R193, R193 ;  /* 0x000000c100c17308 */ /* 0x000fe20000000800 */
[----:B0-----:R-:W-:Y:S01]  /*1a350*/  F2FP.F16.F32.PACK_AB R153, R172, R173 ;  /* 0x000000adac99723e */ /* 0x001fe200000000ff */
[----:B------:R-:W-:Y:S06]  /*1a360*/  STL [R1+0x57c], R103 ;  /* 0x00057c6701007387 */ /* 0x000fec0000100800 */
[----:B------:R-:W0:Y:S01]  /*1a370*/  MUFU.EX2 R192, R192 ;  /* 0x000000c000c07308 */ /* 0x000e220000000800 */
[----:B---3--:R-:W-:Y:S01]  /*1a380*/  STL [R1+0x56c], R99 ;  /* 0x00056c6301007387 */ /* 0x008fe20000100800 */
[----:B-1----:R-:W-:-:S03]  /*1a390*/  F2FP.F16.F32.PACK_AB R155, R170, R171 ;  /* 0x000000abaa9b723e */ /* 0x002fc600000000ff */
        /* <DEDUP_REMOVED lines=8> */
[----:B------:R1:W-:Y:S01]  /*1a420*/  STL.64 [R1+0x2170], R172 ;  /* 0x002170ac01007387 */ /* 0x0003e20000100a00 */
[----:B------:R-:W-:-:S03]  /*1a430*/  IMAD.MOV.U32 R159, RZ, RZ, R19 ;  /* 0x000000ffff9f7224 */ /* 0x000fc600078e0013 */
[----:B--2---:R-:W-:Y:S01]  /*1a440*/  STL [R1+0x55c], R95 ;  /* 0x00055c5f01007387 */ /* 0x004fe20000100800 */
[----:B------:R-:W-:-:S03]  /*1a450*/  R2UR UR6, R4 ;  /* 0x00000000040672ca */ /* 0x000fc600000e0000 */
[----:B------:R-:W-:Y:S01]  /*1a460*/  STL [R1+0x558], R94 ;  /* 0x0005585e01007387 */ /* 0x000fe20000100800 */
[----:B------:R-:W-:-:S03]  /*1a470*/  IMAD.MOV.U32 R196, RZ, RZ, R24 ;  /* 0x000000ffffc47224 */ /* 0x000fc600078e0018 */
[----:B------:R-:W-:Y:S04]  /*1a480*/  STL [R1+0x554], R93 ;  /* 0x0005545d01007387 */ /* 0x000fe80000100800 */
[----:B------:R-:W-:Y:S04]  /*1a490*/  STL [R1+0x550], R92 ;  /* 0x0005505c01007387 */ /* 0x000fe80000100800 */
[----:B------:R2:W-:Y:S04]  /*1a4a0*/  STL.64 [R1+0x2168], R170 ;  /* 0x002168aa01007387 */ /* 0x0005e80000100a00 */
[----:B------:R-:W3:Y:S04]  /*1a4b0*/  LDL.LU.128 R112, [R1+0x470] ;  /* 0x0004700001707983 */ /* 0x000ee80000300c00 */
[----:B-1----:R-:W3:Y:S04]  /*1a4c0*/  LDL.LU.128 R172, [R1+0x560] ;  /* 0x0005600001ac7983 */ /* 0x002ee80000300c00 */
[----:B------:R-:W3:Y:S04]  /*1a4d0*/  LDL.LU.128 R176, [R1+0x570] ;  /* 0x0005700001b07983 */ /* 0x000ee80000300c00 */
[----:B------:R1:W-:Y:S04]  /*1a4e0*/  STL.128 [R1+0x330], R164 ;  /* 0x000330a401007387 */ /* 0x0003e80000100c00 */
[----:B--2---:R-:W2:Y:S04]  /*1a4f0*/  LDL.LU.128 R168, [R1+0x550] ;  /* 0x0005500001a87983 */ /* 0x004ea80000300c00 */
[----:B------:R0:W-:Y:S04]  /*1a500*/  STL.128 [R1+0x320], R160 ;  /* 0x000320a001007387 */ /* 0x0001e80000100c00 */
[----:B------:R-:W-:Y:S01]  /*1a510*/  STL [R1+0x46c], R35 ;  /* 0x00046c2301007387 */ /* 0x000fe20000100800 */
[----:B-1----:R-:W-:-:S03]  /*1a520*/  IMAD.MOV.U32 R164, RZ, RZ, R11 ;  /* 0x000000ffffa47224 */ /* 0x002fc600078e000b */
[----:B------:R-:W-:Y:S01]  /*1a530*/  STL [R1+0x468], R34 ;  /* 0x0004682201007387 */ /* 0x000fe20000100800 */
[----:B------:R-:W-:Y:S02]  /*1a540*/  IMAD.MOV.U32 R165, RZ, RZ, R10 ;  /* 0x000000ffffa57224 */ /* 0x000fe400078e000a */
[----:B------:R-:W-:Y:S01]  /*1a550*/  IMAD.MOV.U32 R166, RZ, RZ, R9 ;  /* 0x000000ffffa67224 */ /* 0x000fe200078e0009 */
[----:B------:R-:W-:Y:S01]  /*1a560*/  STL [R1+0x464], R33 ;  /* 0x0004642101007387 */ /* 0x000fe20000100800 */
[----:B------:R-:W-:Y:S02]  /*1a570*/  IMAD.MOV.U32 R167, RZ, RZ, R7 ;  /* 0x000000ffffa77224 */ /* 0x000fe400078e0007 */
[----:B0-----:R-:W-:Y:S01]  /*1a580*/  IMAD.MOV.U32 R160, RZ, RZ, R18 ;  /* 0x000000ffffa07224 */ /* 0x001fe200078e0012 */
[----:B------:R-:W-:Y:S01]  /*1a590*/  STL [R1+0x460], R32 ;  /* 0x0004602001007387 */ /* 0x000fe20000100800 */
[----:B------:R-:W-:Y:S02]  /*1a5a0*/  IMAD.MOV.U32 R161, RZ, RZ, R15 ;  /* 0x000000ffffa17224 */ /* 0x000fe400078e000f */
[----:B------:R-:W-:Y:S01]  /*1a5b0*/  IMAD.MOV.U32 R162, RZ, RZ, R14 ;  /* 0x000000ffffa27224 */ /* 0x000fe200078e000e */
[----:B------:R-:W2:Y:S01]  /*1a5c0*/  LDL.LU.128 R108, [R1+0x460] ;  /* 0x00046000016c7983 */ /* 0x000ea20000300c00 */
[----:B------:R-:W-:-:S03]  /*1a5d0*/  IMAD.MOV.U32 R163, RZ, RZ, R12 ;  /* 0x000000ffffa37224 */ /* 0x000fc600078e000c */
[----:B------:R-:W2:Y:S01]  /*1a5e0*/  LDL.LU R99, [R1+0x580] ;  /* 0x0005800001637983 */ /* 0x000ea20000300800 */
[----:B------:R-:W-:-:S03]  /*1a5f0*/  F2FP.F16.F32.PACK_AB R152, R194, R195 ;  /* 0x000000c3c298723e */ /* 0x000fc600000000ff */
[----:B------:R0:W-:Y:S01]  /*1a600*/  STL.128 [R1+0x420], R164 ;  /* 0x000420a401007387 */ /* 0x0001e20000100c00 */
[----:B------:R-:W-:-:S03]  /*1a610*/  F2FP.F16.F32.PACK_AB R154, R192, R193 ;  /* 0x000000c1c09a723e */ /* 0x000fc600000000ff */
[----:B------:R1:W-:Y:S04]  /*1a620*/  STL.128 [R1+0x400], R156 ;  /* 0x0004009c01007387 */ /* 0x0003e80000100c00 */
[----:B------:R1:W-:Y:S01]  /*1a630*/  STL.128 [R1+0x410], R160 ;  /* 0x000410a001007387 */ /* 0x0003e20000100c00 */
[----:B0-----:R-:W-:Y:S02]  /*1a640*/  IMAD.MOV.U32 R164, RZ, RZ, R137 ;  /* 0x000000ffffa47224 */ /* 0x001fe400078e0089 */
[----:B------:R-:W-:Y:S02]  /*1a650*/  IMAD.MOV.U32 R165, RZ, RZ, R136 ;  /* 0x000000ffffa57224 */ /* 0x000fe400078e0088 */
[----:B-1----:R-:W-:Y:S02]  /*1a660*/  IMAD.MOV.U32 R156, RZ, RZ, R145 ;  /* 0x000000ffff9c7224 */ /* 0x002fe400078e0091 */
[----:B------:R-:W-:-:S02]  /*1a670*/  IMAD.MOV.U32 R157, RZ, RZ, R144 ;  /* 0x000000ffff9d7224 */ /* 0x000fc400078e0090 */
[----:B------:R-:W-:Y:S02]  /*1a680*/  IMAD.MOV.U32 R158, RZ, RZ, R143 ;  /* 0x000000ffff9e7224 */ /* 0x000fe400078e008f */
[----:B------:R-:W-:Y:S02]  /*1a690*/  IMAD.MOV.U32 R159, RZ, RZ, R142 ;  /* 0x000000ffff9f7224 */ /* 0x000fe400078e008e */
[----:B------:R-:W-:Y:S02]  /*1a6a0*/  IMAD.MOV.U32 R160, RZ, RZ, R141 ;  /* 0x000000ffffa07224 */ /* 0x000fe400078e008d */
[----:B------:R-:W-:Y:S02]  /*1a6b0*/  IMAD.MOV.U32 R161, RZ, RZ, R140 ;  /* 0x000000ffffa17224 */ /* 0x000fe400078e008c */
[----:B------:R-:W-:Y:S02]  /*1a6c0*/  IMAD.MOV.U32 R162, RZ, RZ, R139 ;  /* 0x000000ffffa27224 */ /* 0x000fe400078e008b */
[----:B------:R-:W-:Y:S01]  /*1a6d0*/  IMAD.MOV.U32 R163, RZ, RZ, R138 ;  /* 0x000000ffffa37224 */ /* 0x000fe200078e008a */
[----:B------:R-:W-:Y:S01]  /*1a6e0*/  STL [R1+0x54c], R91 ;  /* 0x00054c5b01007387 */ /* 0x000fe20000100800 */
[----:B------:R-:W-:-:S03]  /*1a6f0*/  IMAD.MOV.U32 R7, RZ, RZ, R151 ;  /* 0x000000ffff077224 */ /* 0x000fc600078e0097 */
[----:B------:R-:W-:Y:S01]  /*1a700*/  STL [R1+0x548], R90 ;  /* 0x0005485a01007387 */ /* 0x000fe20000100800 */
[----:B------:R-:W-:-:S03]  /*1a710*/  IMAD.MOV.U32 R12, RZ, RZ, R150 ;  /* 0x000000ffff0c7224 */ /* 0x000fc600078e0096 */
[----:B------:R-:W-:Y:S01]  /*1a720*/  STL [R1+0x544], R89 ;  /* 0x0005445901007387 */ /* 0x000fe20000100800 */
[----:B------:R-:W-:-:S03]  /*1a730*/  IMAD.MOV.U32 R14, RZ, RZ, R149 ;  /* 0x000000ffff0e7224 */ /* 0x000fc600078e0095 */
[----:B------:R-:W-:Y:S01]  /*1a740*/  STL [R1+0x540], R88 ;  /* 0x0005405801007387 */ /* 0x000fe20000100800 */
[----:B------:R-:W-:-:S03]  /*1a750*/  IMAD.MOV.U32 R15, RZ, RZ, R148 ;  /* 0x000000ffff0f7224 */ /* 0x000fc600078e0094 */
[----:B------:R-:W-:Y:S01]  /*1a760*/  STL.64 [R1+0x2160], R164 ;  /* 0x002160a401007387 */ /* 0x000fe20000100a00 */
[----:B------:R-:W-:-:S03]  /*1a770*/  IMAD.MOV.U32 R18, RZ, RZ, R147 ;  /* 0x000000ffff127224 */ /* 0x000fc600078e0093 */
[----:B------:R-:W-:Y:S01]  /*1a780*/  STL [R1+0x53c], R87 ;  /* 0x00053c5701007387 */ /* 0x000fe20000100800 */
[----:B------:R-:W-:-:S03]  /*1a790*/  IMAD.MOV.U32 R19, RZ, RZ, R146 ;  /* 0x000000ffff137224 */ /* 0x000fc600078e0092 */
[----:B------:R-:W-:Y:S04]  /*1a7a0*/  STL [R1+0x538], R86 ;  /* 0x0005385601007387 */ /* 0x000fe80000100800 */
[----:B------:R-:W-:Y:S04]  /*1a7b0*/  STL [R1+0x534], R85 ;  /* 0x0005345501007387 */ /* 0x000fe80000100800 */
[----:B------:R-:W-:Y:S04]  /*1a7c0*/  STL [R1+0x530], R84 ;  /* 0x0005305401007387 */ /* 0x000fe80000100800 */
[----:B------:R-:W-:Y:S04]  /*1a7d0*/  STL [R1+0x52c], R83 ;  /* 0x00052c5301007387 */ /* 0x000fe80000100800 */
[----:B------:R-:W-:Y:S04]  /*1a7e0*/  STL [R1+0x528], R82 ;  /* 0x0005285201007387 */ /* 0x000fe80000100800 */
[----:B------:R0:W-:Y:S01]  /*1a7f0*/  STL.128 [R1+0x2090], R184 ;  /* 0x002090b801007387 */ /* 0x0001e20000100c00 */
[----:B------:R-:W-:-:S03]  /*1a800*/  IMAD.MOV.U32 R102, RZ, RZ, R183 ;  /* 0x000000ffff667224 */ /* 0x000fc600078e00b7 */
[----:B------:R-:W-:Y:S04]  /*1a810*/  STL [R1+0x524], R81 ;  /* 0x0005245101007387 */ /* 0x000fe80000100800 */
[----:B------:R1:W-:Y:S04]  /*1a820*/  STL [R1+0x2018], R102 ;  /* 0x0020186601007387 */ /* 0x0003e80000100800 */
[----:B------:R-:W-:Y:S04]  /*1a830*/  STL [R1+0x520], R80 ;  /* 0x0005205001007387 */ /* 0x000fe80000100800 */
[----:B0-----:R-:W2:Y:S04]  /*1a840*/  LDL.128 R184, [R1+0x590] ;  /* 0x0005900001b87983 */ /* 0x001ea80000100c00 */
[----:B-1----:R-:W2:Y:S01]  /*1a850*/  LDL.LU R102, [R1+0x2018] ;  /* 0x0020180001667983 */ /* 0x002ea20000300800 */
[----:B------:R-:W-:-:S03]  /*1a860*/  IMAD.MOV.U32 R24, RZ, RZ, R105 ;  /* 0x000000ffff187224 */ /* 0x000fc600078e0069 */
[----:B------:R0:W-:Y:S01]  /*1a870*/  STL.128 [R1+0x240], R104 ;  /* 0x0002406801007387 */ /* 0x0001e20000100c00 */
[----:B------:R-:W-:-:S03]  /*1a880*/  IMAD.MOV.U32 R4, RZ, RZ, R104 ;  /* 0x000000ffff047224 */ /* 0x000fc600078e0068 */
[----:B------:R-:W2:Y:S04]  /*1a890*/  LDL.LU R103, [R1+0x590] ;  /* 0x0005900001677983 */ /* 0x000ea80000300800 */
[----:B----4-:R1:W-:Y:S04]  /*1a8a0*/  STL.64 [R1+0x2010], R100 ;  /* 0x0020106401007387 */ /* 0x0103e80000100a00 */
[----:B------:R-:W-:Y:S04]  /*1a8b0*/  STL.128 [R1+0x2150], R160 ;  /* 0x002150a001007387 */ /* 0x000fe80000100c00 */
[----:B0-----:R-:W4:Y:S04]  /*1a8c0*/  LDL.LU R105, [R1+0x598] ;  /* 0x0005980001697983 */ /* 0x001f280000300800 */
[----:B-1----:R-:W4:Y:S04]  /*1a8d0*/  LDL.LU.64 R100, [R1+0x2010] ;  /* 0x0020100001647983 */ /* 0x002f280000300a00 */
[----:B------:R-:W4:Y:S04]  /*1a8e0*/  LDL.LU R104, [R1+0x594] ;  /* 0x0005940001687983 */ /* 0x000f280000300800 */
[----:B------:R0:W-:Y:S04]  /*1a8f0*/  STL.128 [R1+0x2140], R156 ;  /* 0x0021409c01007387 */ /* 0x0001e80000100c00 */
[----:B------:R-:W4:Y:S04]  /*1a900*/  LDL.LU.128 R164, [R1+0x540] ;  /* 0x0005400001a47983 */ /* 0x000f280000300c00 */
[----:B------:R-:W-:Y:S04]  /*1a910*/  STL [R1+0x51c], R79 ;  /* 0x00051c4f01007387 */ /* 0x000fe80000100800 */
[----:B------:R-:W-:Y:S04]  /*1a920*/  STL [R1+0x518], R78 ;  /* 0x0005184e01007387 */ /* 0x000fe80000100800 */
[----:B------:R-:W-:Y:S04]  /*1a930*/  STL [R1+0x514], R77 ;  /* 0x0005144d01007387 */ /* 0x000fe80000100800 */
[----:B------:R-:W-:Y:S04]  /*1a940*/  STL [R1+0x510], R76 ;  /* 0x0005104c01007387 */ /* 0x000fe80000100800 */
[----:B------:R1:W-:Y:S04]  /*1a950*/  STL.128 [R1+0x2130], R152 ;  /* 0x0021309801007387 */ /* 0x0003e80000100c00 */
[----:B0-----:R-:W4:Y:S04]  /*1a960*/  LDL.LU.128 R156, [R1+0x520] ;  /* 0x00052000019c7983 */ /* 0x001f280000300c00 */
[----:B------:R-:W4:Y:S04]  /*1a970*/  LDL.LU.128 R160, [R1+0x530] ;  /* 0x0005300001a07983 */ /* 0x000f280000300c00 */
[----:B------:R-:W-:Y:S04]  /*1a980*/  STL [R1+0x50c], R75 ;  /* 0x00050c4b01007387 */ /* 0x000fe80000100800 */
[----:B------:R-:W-:Y:S04]  /*1a990*/  STL [R1+0x508], R74 ;  /* 0x0005084a01007387 */ /* 0x000fe80000100800 */
[----:B------:R-:W-:Y:S04]  /*1a9a0*/  STL [R1+0x504], R73 ;  /* 0x0005044901007387 */ /* 0x000fe80000100800 */
[----:B------:R-:W-:Y:S04]  /*1a9b0*/  STL [R1+0x500], R72 ;  /* 0x0005004801007387 */ /* 0x000fe80000100800 */
[----:B-1----:R-:W4:Y:S04]  /*1a9c0*/  LDL.LU.128 R152, [R1+0x510] ;  /* 0x0005100001987983 */ /* 0x002f280000300c00 */
[----:B------:R-:W-:Y:S04]  /*1a9d0*/  STL [R1+0x4fc], R71 ;  /* 0x0004fc4701007387 */ /* 0x000fe80000100800 */
[----:B------:R-:W-:Y:S04]  /*1a9e0*/  STL [R1+0x4f8], R70 ;  /* 0x0004f84601007387 */ /* 0x000fe80000100800 */
[----:B------:R-:W-:Y:S04]  /*1a9f0*/  STL [R1+0x4f4], R69 ;  /* 0x0004f44501007387 */ /* 0x000fe80000100800 */
[----:B------:R-:W-:Y:S04]  /*1aa00*/  STL [R1+0x4f0], R68 ;  /* 0x0004f04401007387 */ /* 0x000fe80000100800 */
[----:B------:R-:W4:Y:S04]  /*1aa10*/  LDL.LU.128 R148, [R1+0x500] ;  /* 0x0005000001947983 */ /* 0x000f280000300c00 */
        /* <DEDUP_REMOVED lines=13> */
[----:B------:R-:W4:Y:S04]  /*1aaf0*/  LDL.LU.128 R136, [R1+0x4d0] ;  /* 0x0004d00001887983 */ /* 0x000f280000300c00 */
[----:B------:R-:W4:Y:S04]  /*1ab00*/  LDL.LU.128 R140, [R1+0x4e0] ;  /* 0x0004e000018c7983 */ /* 0x000f280000300c00 */
        /* <DEDUP_REMOVED lines=19> */
[----:B------:R-:W4:Y:S04]  /*1ac40*/  LDL.LU.128 R116, [R1+0x480] ;  /* 0x0004800001747983 */ /* 0x000f280000300c00 */
[----:B------:R-:W4:Y:S01]  /*1ac50*/  LDL.LU.128 R120, [R1+0x490] ;  /* 0x0004900001787983 */ /* 0x000f220000300c00 */
[----:B------:R-:W-:-:S02]  /*1ac60*/  IMAD.MOV.U32 R9, RZ, RZ, R6 ;  /* 0x000000ffff097224 */ /* 0x000fc400078e0006 */
[----:B------:R-:W-:Y:S01]  /*1ac70*/  IMAD.MOV.U32 R6, RZ, RZ, R25 ;  /* 0x000000ffff067224 */ /* 0x000fe200078e0019 */
[----:B---3--:R0:W-:Y:S01]  /*1ac80*/  STL.128 [R1+0x260], R112 ;  /* 0x0002607001007387 */ /* 0x0081e20000100c00 */
        /* <DEDUP_REMOVED lines=8> */
[----:B0-----:R-:W3:Y:S01]  /*1ad10*/  LDL.128 R112, [R1+0x5a0] ;  /* 0x0005a00001707983 */ /* 0x001ee20000100c00 */
        /* <DEDUP_REMOVED lines=9> */
[----:B------:R-:W-:Y:S01]  /*1adb0*/  IMAD.MOV.U32 R11, RZ, RZ, R2 ;  /* 0x000000ffff0b7224 */ /* 0x000fe200078e0002 */
[----:B------:R-:W-:Y:S01]  /*1adc0*/  STL.128 [R1+0x250], R108 ;  /* 0x0002506c01007387 */ /* 0x000fe20000100c00 */
[----:B------:R-:W-:Y:S02]  /*1add0*/  IMAD.MOV.U32 R3, RZ, RZ, R26 ;  /* 0x000000ffff037224 */ /* 0x000fe400078e001a */
[----:B------:R-:W-:Y:S02]  /*1ade0*/  IMAD.MOV.U32 R2, RZ, RZ, R27 ;  /* 0x000000ffff027224 */ /* 0x000fe400078e001b */
[----:B------:R-:W-:Y:S01]  /*1adf0*/  IMAD.MOV.U32 R106, RZ, RZ, R187 ;  /* 0x000000ffff6a7224 */ /* 0x000fe200078e00bb */
[----:B------:R-:W-:Y:S01]  /*1ae00*/  STL.128 [R1+0x1fe0], R96 ;  /* 0x001fe06001007387 */ /* 0x000fe20000100c00 */
[----:B------:R-:W-:Y:S02]  /*1ae10*/  IMAD.MOV.U32 R26, RZ, RZ, R107 ;  /* 0x000000ffff1a7224 */ /* 0x000fe400078e006b */
[----:B------:R-:W-:Y:S01]  /*1ae20*/  IMAD.MOV.U32 R28, RZ, RZ, R109 ;  /* 0x000000ffff1c7224 */ /* 0x000fe200078e006d */
[----:B------:R0:W-:Y:S01]  /*1ae30*/  STL [R1+0x2008], R106 ;  /* 0x0020086a01007387 */ /* 0x0001e20000100800 */
[----:B------:R-:W-:-:S03]  /*1ae40*/  IMAD.MOV.U32 R27, RZ, RZ, R108 ;  /* 0x000000ffff1b7224 */ /* 0x000fc600078e006c */
[----:B------:R1:W-:Y:S04]  /*1ae50*/  STL.128 [R1+0x1fd0], R92 ;  /* 0x001fd05c01007387 */ /* 0x0003e80000100c00 */
[----:B------:R-:W-:Y:S04]  /*1ae60*/  STL.128 [R1+0x1fc0], R88 ;  /* 0x001fc05801007387 */ /* 0x000fe80000100c00 */
[----:B0-----:R-:W2:Y:S04]  /*1ae70*/  LDL.LU R106, [R1+0x2008] ;  /* 0x00200800016a7983 */ /* 0x001ea80000300800 */
[----:B------:R-:W2:Y:S04]  /*1ae80*/  LDL.LU.128 R96, [R1+0x1fe0] ;  /* 0x001fe00001607983 */ /* 0x000ea80000300c00 */
[----:B-1----:R-:W2:Y:S04]  /*1ae90*/  LDL.LU.128 R92, [R1+0x1fd0] ;  /* 0x001fd000015c7983 */ /* 0x002ea80000300c00 */
[----:B----4-:R-:W-:Y:S04]  /*1aea0*/  STL.128 [R1+0x1ff0], R100 ;  /* 0x001ff06401007387 */ /* 0x010fe80000100c00 */
[----:B------:R0:W-:Y:S04]  /*1aeb0*/  STL.64 [R1+0x2000], R104 ;  /* 0x0020006801007387 */ /* 0x0001e80000100a00 */
[----:B------:R-:W4:Y:S04]  /*1aec0*/  LDL.LU R109, [R1+0x5a8] ;  /* 0x0005a800016d7983 */ /* 0x000f280000300800 */
[----:B------:R-:W4:Y:S04]  /*1aed0*/  LDL.LU R108, [R1+0x5a4] ;  /* 0x0005a400016c7983 */ /* 0x000f280000300800 */
[----:B0-----:R-:W2:Y:S04]  /*1aee0*/  LDL.LU.64 R104, [R1+0x2000] ;  /* 0x0020000001687983 */ /* 0x001ea80000300a00 */
[----:B------:R-:W2:Y:S04]  /*1aef0*/  LDL.LU.128 R100, [R1+0x1ff0] ;  /* 0x001ff00001647983 */ /* 0x000ea80000300c00 */
[----:B------:R-:W2:Y:S04]  /*1af00*/  LDL.LU R107, [R1+0x5a0] ;  /* 0x0005a000016b7983 */ /* 0x000ea80000300800 */
[----:B------:R-:W2:Y:S01]  /*1af10*/  LDL.LU.128 R88, [R1+0x1fc0] ;  /* 0x001fc00001587983 */ /* 0x000ea20000300c00 */
        /* <DEDUP_REMOVED lines=13> */
[----:B------:R0:W-:Y:S01]  /*1aff0*/  STL.128 [R1+0x1fb0], R84 ;  /* 0x001fb05401007387 */ /* 0x0001e20000100c00 */
[----:B------:R-:W-:-:S02]  /*1b000*/  IMAD.MOV.U32 R74, RZ, RZ, R155 ;  /* 0x000000ffff4a7224 */ /* 0x000fc400078e009b */
[----:B------:R-:W-:Y:S02]  /*1b010*/  IMAD.MOV.U32 R73, RZ, RZ, R154 ;  /* 0x000000ffff497224 */ /* 0x000fe400078e009a */
[----:B------:R-:W-:Y:S02]  /*1b020*/  IMAD.MOV.U32 R72, RZ, RZ, R153 ;  /* 0x000000ffff487224 */ /* 0x000fe400078e0099 */
[----:B------:R-:W-:Y:S01]  /*1b030*/  IMAD.MOV.U32 R71, RZ, RZ, R152 ;  /* 0x000000ffff477224 */ /* 0x000fe200078e0098 */
[----:B------:R1:W-:Y:S04]  /*1b040*/  STL.128 [R1+0x1fa0], R80 ;  /* 0x001fa05001007387 */ /* 0x0003e80000100c00 */
[----:B------:R1:W-:Y:S04]  /*1b050*/  STL.128 [R1+0x1f90], R76 ;  /* 0x001f904c01007387 */ /* 0x0003e80000100c00 */
[----:B0-----:R-:W2:Y:S01]  /*1b060*/  LDL.LU.128 R84, [R1+0x1fb0] ;  /* 0x001fb00001547983 */ /* 0x001ea20000300c00 */
[----:B------:R-:W-:-:S02]  /*1b070*/  IMAD.MOV.U32 R70, RZ, RZ, R151 ;  /* 0x000000ffff467224 */ /* 0x000fc400078e0097 */
[----:B------:R-:W-:Y:S02]  /*1b080*/  IMAD.MOV.U32 R69, RZ, RZ, R150 ;  /* 0x000000ffff457224 */ /* 0x000fe400078e0096 */
[----:B------:R-:W-:Y:S02]  /*1b090*/  IMAD.MOV.U32 R68, RZ, RZ, R149 ;  /* 0x000000ffff447224 */ /* 0x000fe400078e0095 */
[----:B------:R-:W-:Y:S01]  /*1b0a0*/  IMAD.MOV.U32 R67, RZ, RZ, R148 ;  /* 0x000000ffff437224 */ /* 0x000fe200078e0094 */
[----:B------:R0:W-:Y:S04]  /*1b0b0*/  STL.128 [R1+0x1f80], R72 ;  /* 0x001f804801007387 */ /* 0x0001e80000100c00 */
[----:B-1----:R-:W2:Y:S04]  /*1b0c0*/  LDL.LU.128 R80, [R1+0x1fa0] ;  /* 0x001fa00001507983 */ /* 0x002ea80000300c00 */
[----:B------:R-:W2:Y:S01]  /*1b0d0*/  LDL.LU.128 R76, [R1+0x1f90] ;  /* 0x001f9000014c7983 */ /* 0x000ea20000300c00 */
[----:B------:R-:W-:-:S03]  /*1b0e0*/  IMAD.MOV.U32 R30, RZ, RZ, R111 ;  /* 0x000000ffff1e7224 */ /* 0x000fc600078e006f */
[----:B------:R1:W-:Y:S01]  /*1b0f0*/  STL.128 [R1+0x1f70], R68 ;  /* 0x001f704401007387 */ /* 0x0003e20000100c00 */
[----:B------:R-:W-:-:S03]  /*1b100*/  IMAD.MOV.U32 R29, RZ, RZ, R110 ;  /* 0x000000ffff1d7224 */ /* 0x000fc600078e006e */
[----:B0-----:R-:W2:Y:S01]  /*1b110*/  LDL.LU.128 R72, [R1+0x1f80] ;  /* 0x001f800001487983 */ /* 0x001ea20000300c00 */
[----:B------:R-:W-:Y:S02]  /*1b120*/  IMAD.MOV.U32 R5, RZ, RZ, R17 ;  /* 0x000000ffff057224 */ /* 0x000fe400078e0011 */
[----:B------:R-:W-:Y:S01]  /*1b130*/  IMAD.MOV.U32 R66, RZ, RZ, R147 ;  /* 0x000000ffff427224 */ /* 0x000fe200078e0093 */
[----:B-1----:R-:W2:Y:S01]  /*1b140*/  LDL.LU.128 R68, [R1+0x1f70] ;  /* 0x001f700001447983 */ /* 0x002ea20000300c00 */
[----:B------:R-:W-:Y:S02]  /*1b150*/  IMAD.MOV.U32 R65, RZ, RZ, R146 ;  /* 0x000000ffff417224 */ /* 0x000fe400078e0092 */
[----:B------:R-:W-:Y:S02]  /*1b160*/  IMAD.MOV.U32 R64, RZ, RZ, R145 ;  /* 0x000000ffff407224 */ /* 0x000fe400078e0091 */
[----:B------:R-:W-:-:S03]  /*1b170*/  IMAD.MOV.U32 R63, RZ, RZ, R144 ;  /* 0x000000ffff3f7224 */ /* 0x000fc600078e0090 */
[----:B------:R0:W-:Y:S01]  /*1b180*/  STL.128 [R1+0x1f60], R64 ;  /* 0x001f604001007387 */ /* 0x0001e20000100c00 */
[----:B------:R-:W-:Y:S02]  /*1b190*/  IMAD.MOV.U32 R58, RZ, RZ, R139 ;  /* 0x000000ffff3a7224 */ /* 0x000fe400078e008b */
[----:B------:R-:W-:Y:S02]  /*1b1a0*/  IMAD.MOV.U32 R57, RZ, RZ, R138 ;  /* 0x000000ffff397224 */ /* 0x000fe400078e008a */
[----:B------:R-:W-:Y:S01]  /*1b1b0*/  IMAD.MOV.U32 R56, RZ, RZ, R137 ;  /* 0x000000ffff387224 */ /* 0x000fe200078e0089 */
[----:B0-----:R-:W2:Y:S01]  /*1b1c0*/  LDL.LU.128 R64, [R1+0x1f60] ;  /* 0x001f600001407983 */ /* 0x001ea20000300c00 */
[----:B------:R-:W-:Y:S02]  /*1b1d0*/  IMAD.MOV.U32 R62, RZ, RZ, R143 ;  /* 0x000000ffff3e7224 */ /* 0x000fe400078e008f */
[----:B------:R-:W-:Y:S02]  /*1b1e0*/  IMAD.MOV.U32 R61, RZ, RZ, R142 ;  /* 0x000000ffff3d7224 */ /* 0x000fe400078e008e */
[----:B------:R-:W-:-:S02]  /*1b1f0*/  IMAD.MOV.U32 R60, RZ, RZ, R141 ;  /* 0x000000ffff3c7224 */ /* 0x000fc400078e008d */
[----:B------:R-:W-:Y:S02]  /*1b200*/  IMAD.MOV.U32 R59, RZ, RZ, R140 ;  /* 0x000000ffff3b7224 */ /* 0x000fe400078e008c */
[----:B------:R-:W-:Y:S01]  /*1b210*/  IMAD.MOV.U32 R55, RZ, RZ, R136 ;  /* 0x000000ffff377224 */ /* 0x000fe200078e0088 */
[----:B------:R0:W-:Y:S04]  /*1b220*/  STL.128 [R1+0x1f50], R60 ;  /* 0x001f503c01007387 */ /* 0x0001e80000100c00 */
[----:B------:R1:W-:Y:S01]  /*1b230*/  STL.128 [R1+0x1f40], R56 ;  /* 0x001f403801007387 */ /* 0x0003e20000100c00 */
[----:B------:R-:W-:Y:S02]  /*1b240*/  IMAD.MOV.U32 R54, RZ, RZ, R135 ;  /* 0x000000ffff367224 */ /* 0x000fe400078e0087 */
[----:B------:R-:W-:-:S02]  /*1b250*/  IMAD.MOV.U32 R53, RZ, RZ, R134 ;  /* 0x000000ffff357224 */ /* 0x000fc400078e0086 */
[----:B------:R-:W-:Y:S02]  /*1b260*/  IMAD.MOV.U32 R52, RZ, RZ, R133 ;  /* 0x000000ffff347224 */ /* 0x000fe400078e0085 */
[----:B------:R-:W-:Y:S01]  /*1b270*/  IMAD.MOV.U32 R51, RZ, RZ, R132 ;  /* 0x000000ffff337224 */ /* 0x000fe200078e0084 */
[----:B0-----:R-:W2:Y:S04]  /*1b280*/  LDL.LU.128 R60, [R1+0x1f50] ;  /* 0x001f5000013c7983 */ /* 0x001ea80000300c00 */
[----:B------:R0:W-:Y:S04]  /*1b290*/  STL.128 [R1+0x1f30], R52 ;  /* 0x001f303401007387 */ /* 0x0001e80000100c00 */
[----:B-1----:R-:W2:Y:S01]  /*1b2a0*/  LDL.LU.128 R56, [R1+0x1f40] ;  /* 0x001f400001387983 */ /* 0x002ea20000300c00 */
[----:B------:R-:W-:-:S02]  /*1b2b0*/  IMAD.MOV.U32 R50, RZ, RZ, R131 ;  /* 0x000000ffff327224 */ /* 0x000fc400078e0083 */
[----:B------:R-:W-:Y:S02]  /*1b2c0*/  IMAD.MOV.U32 R49, RZ, RZ, R130 ;  /* 0x000000ffff317224 */ /* 0x000fe400078e0082 */
[----:B------:R-:W-:Y:S02]  /*1b2d0*/  IMAD.MOV.U32 R48, RZ, RZ, R129 ;  /* 0x000000ffff307224 */ /* 0x000fe400078e0081 */
[----:B------:R-:W-:Y:S01]  /*1b2e0*/  IMAD.MOV.U32 R47, RZ, RZ, R128 ;  /* 0x000000ffff2f7224 */ /* 0x000fe200078e0080 */
[----:B0-----:R-:W2:Y:S04]  /*1b2f0*/  LDL.LU.128 R52, [R1+0x1f30] ;  /* 0x001f300001347983 */ /* 0x001ea80000300c00 */
[----:B------:R0:W-:Y:S01]  /*1b300*/  STL.128 [R1+0x1f20], R48 ;  /* 0x001f203001007387 */ /* 0x0001e20000100c00 */
[----:B------:R-:W-:-:S03]  /*1b310*/  R2UR UR7, R5 ;  /* 0x00000000050772ca */ /* 0x000fc600000e0000 */
[----:B------:R1:W-:Y:S04]  /*1b320*/  STL.128 [R1+0x1ed0], R28 ;  /* 0x001ed01c01007387 */ /* 0x0003e80000100c00 */
[----:B------:R-:W-:Y:S04]  /*1b330*/  STL.128 [R1+0x1ec0], R24 ;  /* 0x001ec01801007387 */ /* 0x000fe80000100c00 */
[----:B0-----:R-:W2:Y:S04]  /*1b340*/  LDL.LU.128 R48, [R1+0x1f20] ;  /* 0x001f200001307983 */ /* 0x001ea80000300c00 */
[----:B-1----:R-:W2:Y:S01]  /*1b350*/  LDL.LU.128 R28, [R1+0x1ed0] ;  /* 0x001ed000011c7983 */ /* 0x002ea20000300c00 */
        /* <DEDUP_REMOVED lines=12> */
[----:B------:R0:W-:Y:S04]  /*1b420*/  STL.128 [R1+0x1f10], R44 ;  /* 0x001f102c01007387 */ /* 0x0001e80000100c00 */
[----:B------:R1:W-:Y:S04]  /*1b430*/  STL.128 [R1+0x1f00], R40 ;  /* 0x001f002801007387 */ /* 0x0003e80000100c00 */
[----:B------:R3:W-:Y:S04]  /*1b440*/  STL.128 [R1+0x1ef0], R36 ;  /* 0x001ef02401007387 */ /* 0x0007e80000100c00 */
[----:B------:R3:W-:Y:S04]  /*1b450*/  STL.128 [R1+0x1ee0], R32 ;  /* 0x001ee02001007387 */ /* 0x0007e80000100c00 */
[----:B0-----:R-:W2:Y:S04]  /*1b460*/  LDL.LU.128 R44, [R1+0x1f10] ;  /* 0x001f1000012c7983 */ /* 0x001ea80000300c00 */
[----:B-1----:R-:W2:Y:S04]  /*1b470*/  LDL.LU.128 R40, [R1+0x1f00] ;  /* 0x001f000001287983 */ /* 0x002ea80000300c00 */
[----:B---3--:R-:W3:Y:S04]  /*1b480*/  LDL.LU.128 R36, [R1+0x1ef0] ;  /* 0x001ef00001247983 */ /* 0x008ee80000300c00 */
[----:B------:R-:W3:Y:S04]  /*1b490*/  LDL.LU.128 R32, [R1+0x1ee0] ;  /* 0x001ee00001207983 */ /* 0x000ee80000300c00 */
[----:B------:R0:W-:Y:S04]  /*1b4a0*/  STL.128 [R1+0x1ea0], R16 ;  /* 0x001ea01001007387 */ /* 0x0001e80000100c00 */
[----:B------:R1:W-:Y:S04]  /*1b4b0*/  STL.128 [R1+0x1e90], R12 ;  /* 0x001e900c01007387 */ /* 0x0003e80000100c00 */
[----:B------:R1:W-:Y:S04]  /*1b4c0*/  STL.128 [R1+0x1e70], R4 ;  /* 0x001e700401007387 */ /* 0x0003e80000100c00 */
[----:B------:R-:W3:Y:S04]  /*1b4d0*/  LDL.LU.128 R24, [R1+0x1ec0] ;  /* 0x001ec00001187983 */ /* 0x000ee80000300c00 */
[----:B0-----:R-:W3:Y:S04]  /*1b4e0*/  LDL.LU.128 R16, [R1+0x1ea0] ;  /* 0x001ea00001107983 */ /* 0x001ee80000300c00 */
[----:B-1----:R-:W3:Y:S04]  /*1b4f0*/  LDL.LU.128 R12, [R1+0x1e90] ;  /* 0x001e9000010c7983 */ /* 0x002ee80000300c00 */
[----:B------:R-:W3:Y:S01]  /*1b500*/  LDL.LU.128 R4, [R1+0x1e70] ;  /* 0x001e700001047983 */ /* 0x000ee20000300c00 */
[----:B------:R-:W-:-:S03]  /*1b510*/  IMAD.MOV.U32 R110, RZ, RZ, R115 ;  /* 0x000000ffff6e7224 */ /* 0x000fc600078e0073 */
[----:B------:R0:W-:Y:S04]  /*1b520*/  STL.128 [R1+0x270], R116 ;  /* 0x0002707401007387 */ /* 0x0001e80000100c00 */
[----:B------:R1:W-:Y:S04]  /*1b530*/  STL.128 [R1+0x1eb0], R20 ;  /* 0x001eb01401007387 */ /* 0x0003e80000100c00 */
[----:B------:R4:W-:Y:S04]  /*1b540*/  STL.128 [R1+0x1e80], R8 ;  /* 0x001e800801007387 */ /* 0x0009e80000100c00 */
[----:B------:R-:W-:Y:S04]  /*1b550*/  STL.128 [R1+0x390], R112 ;  /* 0x0003907001007387 */ /* 0x000fe80000100c00 */
[----:B0-----:R-:W3:Y:S04]  /*1b560*/  LDL.128 R116, [R1+0x5b0] ;  /* 0x0005b00001747983 */ /* 0x001ee80000100c00 */
[----:B-1----:R-:W3:Y:S04]  /*1b570*/  LDL.LU.128 R20, [R1+0x1eb0] ;  /* 0x001eb00001147983 */ /* 0x002ee80000300c00 */
[----:B----4-:R-:W4:Y:S04]  /*1b580*/  LDL.LU.128 R8, [R1+0x1e80] ;  /* 0x001e800001087983 */ /* 0x010f280000300c00 */
[----:B------:R0:W-:Y:S04]  /*1b590*/  STL [R1+0x1e68], R110 ;  /* 0x001e686e01007387 */ /* 0x0001e80000100800 */
[----:B------:R1:W-:Y:S04]  /*1b5a0*/  STL.64 [R1+0x1e60], R108 ;  /* 0x001e606c01007387 */ /* 0x0003e80000100a00 */
[----:B--2---:R2:W-:Y:S04]  /*1b5b0*/  STL.128 [R1+0x1e50], R104 ;  /* 0x001e506801007387 */ /* 0x0045e80000100c00 */
[----:B------:R2:W-:Y:S04]  /*1b5c0*/  STL.128 [R1+0x1e40], R100 ;  /* 0x001e406401007387 */ /* 0x0005e80000100c00 */
[----:B------:R2:W-:Y:S04]  /*1b5d0*/  STL.128 [R1+0x1e30], R96 ;  /* 0x001e306001007387 */ /* 0x0005e80000100c00 */
[----:B------:R2:W-:Y:S04]  /*1b5e0*/  STL.128 [R1+0x1e20], R92 ;  /* 0x001e205c01007387 */ /* 0x0005e80000100c00 */
[----:B------:R2:W-:Y:S04]  /*1b5f0*/  STL.128 [R1+0x1e10], R88 ;  /* 0x001e105801007387 */ /* 0x0005e80000100c00 */
[----:B0-----:R-:W4:Y:S04]  /*1b600*/  LDL.LU R110, [R1+0x1e68] ;  /* 0x001e6800016e7983 */ /* 0x001f280000300800 */
[----:B-1----:R-:W4:Y:S04]  /*1b610*/  LDL.LU.64 R108, [R1+0x1e60] ;  /* 0x001e6000016c7983 */ /* 0x002f280000300a00 */
[----:B--2---:R-:W2:Y:S04]  /*1b620*/  LDL.LU.128 R104, [R1+0x1e50] ;  /* 0x001e500001687983 */ /* 0x004ea80000300c00 */
[----:B------:R-:W2:Y:S04]  /*1b630*/  LDL.LU.128 R100, [R1+0x1e40] ;  /* 0x001e400001647983 */ /* 0x000ea80000300c00 */
[----:B------:R-:W2:Y:S04]  /*1b640*/  LDL.LU.128 R96, [R1+0x1e30] ;  /* 0x001e300001607983 */ /* 0x000ea80000300c00 */
[----:B------:R-:W2:Y:S04]  /*1b650*/  LDL.LU.128 R92, [R1+0x1e20] ;  /* 0x001e2000015c7983 */ /* 0x000ea80000300c00 */
[----:B------:R-:W2:Y:S04]  /*1b660*/  LDL.LU R113, [R1+0x5b8] ;  /* 0x0005b80001717983 */ /* 0x000ea80000300800 */
[----:B------:R-:W2:Y:S04]  /*1b670*/  LDL.LU R112, [R1+0x5b4] ;  /* 0x0005b40001707983 */ /* 0x000ea80000300800 */
[----:B------:R-:W2:Y:S04]  /*1b680*/  LDL.LU R111, [R1+0x5b0] ;  /* 0x0005b000016f7983 */ /* 0x000ea80000300800 */
[----:B------:R-:W2:Y:S04]  /*1b690*/  LDL.LU.128 R88, [R1+0x1e10] ;  /* 0x001e100001587983 */ /* 0x000ea80000300c00 */
[----:B------:R0:W-:Y:S04]  /*1b6a0*/  STL.128 [R1+0x1e00], R84 ;  /* 0x001e005401007387 */ /* 0x0001e80000100c00 */
[----:B------:R1:W-:Y:S04]  /*1b6b0*/  STL.128 [R1+0x1df0], R80 ;  /* 0x001df05001007387 */ /* 0x0003e80000100c00 */
[----:B------:R1:W-:Y:S04]  /*1b6c0*/  STL.128 [R1+0x1de0], R76 ;  /* 0x001de04c01007387 */ /* 0x0003e80000100c00 */
[----:B------:R1:W-:Y:S04]  /*1b6d0*/  STL.128 [R1+0x1dd0], R72 ;  /* 0x001dd04801007387 */ /* 0x0003e80000100c00 */
[----:B0-----:R-:W2:Y:S04]  /*1b6e0*/  LDL.LU.128 R84, [R1+0x1e00] ;  /* 0x001e000001547983 */ /* 0x001ea80000300c00 */
[----:B-1----:R-:W2:Y:S04]  /*1b6f0*/  LDL.LU.128 R80, [R1+0x1df0] ;  /* 0x001df00001507983 */ /* 0x002ea80000300c00 */
[----:B------:R-:W2:Y:S04]  /*1b700*/  LDL.LU.128 R76, [R1+0x1de0] ;  /* 0x001de000014c7983 */ /* 0x000ea80000300c00 */
[----:B------:R0:W-:Y:S04]  /*1b710*/  STL.128 [R1+0x1dc0], R68 ;  /* 0x001dc04401007387 */ /* 0x0001e80000100c00 */
[----:B------:R-:W2:Y:S04]  /*1b720*/  LDL.LU.128 R72, [R1+0x1dd0] ;  /* 0x001dd00001487983 */ /* 0x000ea80000300c00 */
[----:B0-----:R-:W2:Y:S04]  /*1b730*/  LDL.LU.128 R68, [R1+0x1dc0] ;  /* 0x001dc00001447983 */ /* 0x001ea80000300c00 */
[----:B------:R0:W-:Y:S04]  /*1b740*/  STL.128 [R1+0x1db0], R64 ;  /* 0x001db04001007387 */ /* 0x0001e80000100c00 */
[----:B0-----:R-:W2:Y:S04]  /*1b750*/  LDL.LU.128 R64, [R1+0x1db0] ;  /* 0x001db00001407983 */ /* 0x001ea80000300c00 */
[----:B------:R0:W-:Y:S04]  /*1b760*/  STL.128 [R1+0x1da0], R60 ;  /* 0x001da03c01007387 */ /* 0x0001e80000100c00 */
[----:B------:R1:W-:Y:S04]  /*1b770*/  STL.128 [R1+0x1d90], R56 ;  /* 0x001d903801007387 */ /* 0x0003e80000100c00 */
[----:B0-----:R-:W2:Y:S04]  /*1b780*/  LDL.LU.128 R60, [R1+0x1da0] ;  /* 0x001da000013c7983 */ /* 0x001ea80000300c00 */
[----:B------:R0:W-:Y:S04]  /*1b790*/  STL.128 [R1+0x1d80], R52 ;  /* 0x001d803401007387 */ /* 0x0001e80000100c00 */
[----:B-1----:R-:W2:Y:S04]  /*1b7a0*/  LDL.LU.128 R56, [R1+0x1d90] ;  /* 0x001d900001387983 */ /* 0x002ea80000300c00 */
[----:B0-----:R-:W2:Y:S04]  /*1b7b0*/  LDL.LU.128 R52, [R1+0x1d80] ;  /* 0x001d800001347983 */ /* 0x001ea80000300c00 */
[----:B------:R0:W-:Y:S04]  /*1b7c0*/  STL.128 [R1+0x1d70], R48 ;  /* 0x001d703001007387 */ /* 0x0001e80000100c00 */
[----:B------:R1:W-:Y:S04]  /*1b7d0*/  STL.128 [R1+0x1d20], R28 ;  /* 0x001d201c01007387 */ /* 0x0003e80000100c00 */
[----:B0-----:R-:W2:Y:S04]  /*1b7e0*/  LDL.LU.128 R48, [R1+0x1d70] ;  /* 0x001d700001307983 */ /* 0x001ea80000300c00 */
[----:B-1----:R-:W2:Y:S04]  /*1b7f0*/  LDL.LU.128 R28, [R1+0x1d20] ;  /* 0x001d2000011c7983 */ /* 0x002ea80000300c00 */
[----:B------:R0:W-:Y:S04]  /*1b800*/  STL.128 [R1+0x1d60], R44 ;  /* 0x001d602c01007387 */ /* 0x0001e80000100c00 */
[----:B------:R1:W-:Y:S04]  /*1b810*/  STL.128 [R1+0x1d50], R40 ;  /* 0x001d502801007387 */ /* 0x0003e80000100c00 */
[----:B---3--:R3:W-:Y:S04]  /*1b820*/  STL.128 [R1+0x1d40], R36 ;  /* 0x001d402401007387 */ /* 0x0087e80000100c00 */
        /* <DEDUP_REMOVED lines=8> */
[----:B------:R1:W-:Y:S04]  /*1b8b0*/  STL.128 [R1+0x1cc0], R4 ;  /* 0x001cc00401007387 */ /* 0x0003e80000100c00 */
[----:B0-----:R-:W3:Y:S04]  /*1b8c0*/  LDL.LU.128 R24, [R1+0x1d10] ;  /* 0x001d100001187983 */ /* 0x001ee80000300c00 */
[----:B-1----:R-:W3:Y:S04]  /*1b8d0*/  LDL.LU.128 R16, [R1+0x1cf0] ;  /* 0x001cf00001107983 */ /* 0x002ee80000300c00 */
[----:B------:R-:W3:Y:S04]  /*1b8e0*/  LDL.LU.128 R12, [R1+0x1ce0] ;  /* 0x001ce000010c7983 */ /* 0x000ee80000300c00 */
[----:B------:R-:W3:Y:S01]  /*1b8f0*/  LDL.LU.128 R4, [R1+0x1cc0] ;  /* 0x001cc00001047983 */ /* 0x000ee20000300c00 */
[----:B------:R-:W-:-:S03]  /*1b900*/  IMAD.MOV.U32 R114, RZ, RZ, R119 ;  /* 0x000000ffff727224 */ /* 0x000fc600078e0077 */
[----:B------:R0:W-:Y:S04]  /*1b910*/  STL.128 [R1+0x280], R120 ;  /* 0x0002807801007387 */ /* 0x0001e80000100c00 */
[----:B------:R1:W-:Y:S04]  /*1b920*/  STL.128 [R1+0x1d00], R20 ;  /* 0x001d001401007387 */ /* 0x0003e80000100c00 */
[----:B----4-:R4:W-:Y:S04]  /*1b930*/  STL.128 [R1+0x1cd0], R8 ;  /* 0x001cd00801007387 */ /* 0x0109e80000100c00 */
[----:B------:R4:W-:Y:S04]  /*1b940*/  STL.128 [R1+0x3a0], R116 ;  /* 0x0003a07401007387 */ /* 0x0009e80000100c00 */
[----:B0-----:R-:W3:Y:S04]  /*1b950*/  LDL.128 R120, [R1+0x5c0] ;  /* 0x0005c00001787983 */ /* 0x001ee80000100c00 */
[----:B-1----:R-:W3:Y:S04]  /*1b960*/  LDL.LU.128 R20, [R1+0x1d00] ;  /* 0x001d000001147983 */ /* 0x002ee80000300c00 */
[----:B----4-:R-:W4:Y:S04]  /*1b970*/  LDL.LU.128 R8, [R1+0x1cd0] ;  /* 0x001cd00001087983 */ /* 0x010f280000300c00 */
[----:B------:R0:W-:Y:S04]  /*1b980*/  STL [R1+0x1cb8], R114 ;  /* 0x001cb87201007387 */ /* 0x0001e80000100800 */
[----:B------:R-:W4:Y:S04]  /*1b990*/  LDL.LU R117, [R1+0x5c8] ;  /* 0x0005c80001757983 */ /* 0x000f280000300800 */
[----:B------:R-:W4:Y:S04]  /*1b9a0*/  LDL.LU R116, [R1+0x5c4] ;  /* 0x0005c40001747983 */ /* 0x000f280000300800 */
[----:B0-----:R-:W4:Y:S04]  /*1b9b0*/  LDL.LU R114, [R1+0x1cb8] ;  /* 0x001cb80001727983 */ /* 0x001f280000300800 */
[----:B--2---:R0:W-:Y:S04]  /*1b9c0*/  STL.128 [R1+0x1c90], R104 ;  /* 0x001c906801007387 */ /* 0x0041e80000100c00 */
[----:B------:R-:W-:Y:S04]  /*1b9d0*/  STL.128 [R1+0x1c80], R100 ;  /* 0x001c806401007387 */ /* 0x000fe80000100c00 */
[----:B------:R-:W-:Y:S04]  /*1b9e0*/  STL.128 [R1+0x1c70], R96 ;  /* 0x001c706001007387 */ /* 0x000fe80000100c00 */
[----:B------:R-:W-:Y:S04]  /*1b9f0*/  STL.128 [R1+0x1c60], R92 ;  /* 0x001c605c01007387 */ /* 0x000fe80000100c00 */
[----:B0-----:R-:W2:Y:S04]  /*1ba00*/  LDL.LU.128 R104, [R1+0x1c90] ;  /* 0x001c900001687983 */ /* 0x001ea80000300c00 */
[----:B------:R0:W-:Y:S04]  /*1ba10*/  STL.64 [R1+0x1cb0], R112 ;  /* 0x001cb07001007387 */ /* 0x0001e80000100a00 */
[----:B------:R1:W-:Y:S04]  /*1ba20*/  STL.128 [R1+0x1ca0], R108 ;  /* 0x001ca06c01007387 */ /* 0x0003e80000100c00 */
[----:B------:R1:W-:Y:S04]  /*1ba30*/  STL.128 [R1+0x1c50], R88 ;  /* 0x001c505801007387 */ /* 0x0003e80000100c00 */
[----:B0-----:R-:W2:Y:S04]  /*1ba40*/  LDL.LU.64 R112, [R1+0x1cb0] ;  /* 0x001cb00001707983 */ /* 0x001ea80000300a00 */
[----:B------:R-:W2:Y:S04]  /*1ba50*/  LDL.LU.128 R100, [R1+0x1c80] ;  /* 0x001c800001647983 */ /* 0x000ea80000300c00 */
[----:B-1----:R-:W2:Y:S04]  /*1ba60*/  LDL.LU.128 R108, [R1+0x1ca0] ;  /* 0x001ca000016c7983 */ /* 0x002ea80000300c00 */
[----:B------:R-:W2:Y:S04]  /*1ba70*/  LDL.LU.128 R96, [R1+0x1c70] ;  /* 0x001c700001607983 */ /* 0x000ea80000300c00 */
[----:B------:R-:W2:Y:S04]  /*1ba80*/  LDL.LU.128 R92, [R1+0x1c60] ;  /* 0x001c6000015c7983 */ /* 0x000ea80000300c00 */
        /* <DEDUP_REMOVED lines=11> */
[----:B------:R1:W-:Y:S04]  /*1bb40*/  STL.128 [R1+0x1bf0], R64 ;  /* 0x001bf04001007387 */ /* 0x0003e80000100c00 */
[----:B0-----:R-:W2:Y:S04]  /*1bb50*/  LDL.LU.128 R68, [R1+0x1c00] ;  /* 0x001c000001447983 */ /* 0x001ea80000300c00 */
[----:B-1----:R-:W2:Y:S04]  /*1bb60*/  LDL.LU.128 R64, [R1+0x1bf0] ;  /* 0x001bf00001407983 */ /* 0x002ea80000300c00 */
        /* <DEDUP_REMOVED lines=25> */
[----:B------:R-:W3:Y:S04]  /*1bd00*/  LDL.LU.128 R4, [R1+0x1b00] ;  /* 0x001b000001047983 */ /* 0x000ee80000300c00 */
[----:B------:R0:W-:Y:S01]  /*1bd10*/  STL.128 [R1+0x290], R124 ;  /* 0x0002907c01007387 */ /* 0x0001e20000100c00 */
[----:B------:R-:W-:-:S03]  /*1bd20*/  IMAD.MOV.U32 R118, RZ, RZ, R123 ;  /* 0x000000ffff767224 */ /* 0x000fc600078e007b */
[----:B------:R1:W-:Y:S04]  /*1bd30*/  STL.64 [R1+0x2230], R220 ;  /* 0x002230dc01007387 */ /* 0x0003e80000100a00 */
[----:B------:R1:W-:Y:S04]  /*1bd40*/  STL.128 [R1+0x2220], R216 ;  /* 0x002220d801007387 */ /* 0x0003e80000100c00 */
[----:B------:R1:W-:Y:S04]  /*1bd50*/  STL.128 [R1+0x2210], R212 ;  /* 0x002210d401007387 */ /* 0x0003e80000100c00 */
[----:B0-----:R-:W3:Y:S04]  /*1bd60*/  LDL.128 R124, [R1+0x5d0] ;  /* 0x0005d000017c7983 */ /* 0x001ee80000100c00 */
        /* <DEDUP_REMOVED lines=15> */
[----:B----4-:R4:W-:Y:S04]  /*1be60*/  STL.128 [R1+0x1b10], R8 ;  /* 0x001b100801007387 */ /* 0x0109e80000100c00 */
[----:B-1----:R-:W3:Y:S04]  /*1be70*/  LDL.LU.64 R220, [R1+0x2230] ;  /* 0x0022300001dc7983 */ /* 0x002ee80000300a00 */
[----:B------:R-:W3:Y:S04]  /*1be80*/  LDL.LU.128 R216, [R1+0x2220] ;  /* 0x0022200001d87983 */ /* 0x000ee80000300c00 */
[----:B------:R-:W3:Y:S04]  /*1be90*/  LDL.LU.128 R212, [R1+0x2210] ;  /* 0x0022100001d47983 */ /* 0x000ee80000300c00 */
[----:B0-----:R-:W3:Y:S04]  /*1bea0*/  LDL.LU.128 R208, [R1+0x2200] ;  /* 0x0022000001d07983 */ /* 0x001ee80000300c00 */
[----:B------:R-:W3:Y:S04]  /*1beb0*/  LDL.LU.128 R204, [R1+0x21f0] ;  /* 0x0021f00001cc7983 */ /* 0x000ee80000300c00 */
[----:B------:R-:W3:Y:S04]  /*1bec0*/  LDL.LU.128 R200, [R1+0x21e0] ;  /* 0x0021e00001c87983 */ /* 0x000ee80000300c00 */
[----:B------:R-:W3:Y:S04]  /*1bed0*/  LDL.LU.128 R196, [R1+0x21d0] ;  /* 0x0021d00001c47983 */ /* 0x000ee80000300c00 */
[----:B------:R-:W3:Y:S04]  /*1bee0*/  LDL.LU.128 R192, [R1+0x21c0] ;  /* 0x0021c00001c07983 */ /* 0x000ee80000300c00 */
[----:B------:R-:W3:Y:S04]  /*1bef0*/  LDL.LU.128 R188, [R1+0x21b0] ;  /* 0x0021b00001bc7983 */ /* 0x000ee80000300c00 */
[----:B------:R-:W3:Y:S04]  /*1bf00*/  LDL.LU.128 R180, [R1+0x2190] ;  /* 0x0021900001b47983 */ /* 0x000ee80000300c00 */
[----:B------:R-:W3:Y:S04]  /*1bf10*/  LDL.LU.128 R176, [R1+0x2180] ;  /* 0x0021800001b07983 */ /* 0x000ee80000300c00 */
[----:B------:R-:W3:Y:S04]  /*1bf20*/  LDL.LU.64 R172, [R1+0x2170] ;  /* 0x0021700001ac7983 */ /* 0x000ee80000300a00 */
[----:B------:R-:W3:Y:S04]  /*1bf30*/  LDL.LU.64 R170, [R1+0x2168] ;  /* 0x0021680001aa7983 */ /* 0x000ee80000300a00 */
[----:B------:R-:W3:Y:S04]  /*1bf40*/  LDL.LU.64 R164, [R1+0x2160] ;  /* 0x0021600001a47983 */ /* 0x000ee80000300a00 */
[----:B------:R-:W3:Y:S04]  /*1bf50*/  LDL.LU.128 R160, [R1+0x2150] ;  /* 0x0021500001a07983 */ /* 0x000ee80000300c00 */
[----:B------:R-:W3:Y:S04]  /*1bf60*/  LDL.LU.128 R156, [R1+0x2140] ;  /* 0x00214000019c7983 */ /* 0x000ee80000300c00 */
[----:B------:R-:W3:Y:S04]  /*1bf70*/  LDL.LU.128 R152, [R1+0x2130] ;  /* 0x0021300001987983 */ /* 0x000ee80000300c00 */
[----:B------:R-:W-:Y:S04]  /*1bf80*/  STL.128 [R1+0x3b0], R120 ;  /* 0x0003b07801007387 */ /* 0x000fe80000100c00 */
[----:B------:R-:W3:Y:S04]  /*1bf90*/  LDL.LU.128 R20, [R1+0x1b40] ;  /* 0x001b400001147983 */ /* 0x000ee80000300c00 */
        /* <DEDUP_REMOVED lines=32> */
[----:B------:R1:W-:Y:S04]  /*1c1a0*/  STL.128 [R1+0x1a10], R60 ;  /* 0x001a103c01007387 */ /* 0x0003e80000100c00 */
[----:B0-----:R-:W2:Y:S04]  /*1c1b0*/  LDL.LU.128 R68, [R1+0x1a30] ;  /* 0x001a300001447983 */ /* 0x001ea80000300c00 */
[----:B------:R0:W-:Y:S04]  /*1c1c0*/  STL.128 [R1+0x1a00], R56 ;  /* 0x001a003801007387 */ /* 0x0001e80000100c00 */
[----:B-1----:R-:W2:Y:S04]  /*1c1d0*/  LDL.LU.128 R64, [R1+0x1a20] ;  /* 0x001a200001407983 */ /* 0x002ea80000300c00 */
[----:B------:R1:W-:Y:S04]  /*1c1e0*/  STL.128 [R1+0x19f0], R52 ;  /* 0x0019f03401007387 */ /* 0x0003e80000100c00 */
[----:B------:R-:W2:Y:S04]  /*1c1f0*/  LDL.LU.128 R60, [R1+0x1a10] ;  /* 0x001a1000013c7983 */ /* 0x000ea80000300c00 */
[----:B0-----:R-:W2:Y:S04]  /*1c200*/  LDL.LU.128 R56, [R1+0x1a00] ;  /* 0x001a000001387983 */ /* 0x001ea80000300c00 */
[----:B------:R0:W-:Y:S04]  /*1c210*/  STL.128 [R1+0x19e0], R48 ;  /* 0x0019e03001007387 */ /* 0x0001e80000100c00 */
[----:B-1----:R-:W2:Y:S04]  /*1c220*/  LDL.LU.128 R52, [R1+0x19f0] ;  /* 0x0019f00001347983 */ /* 0x002ea80000300c00 */
[----:B------:R1:W-:Y:S04]  /*1c230*/  STL.128 [R1+0x19d0], R44 ;  /* 0x0019d02c01007387 */ /* 0x0003e80000100c00 */
[----:B------:R1:W-:Y:S04]  /*1c240*/  STL.128 [R1+0x19c0], R40 ;  /* 0x0019c02801007387 */ /* 0x0003e80000100c00 */
[----:B0-----:R-:W2:Y:S04]  /*1c250*/  LDL.LU.128 R48, [R1+0x19e0] ;  /* 0x0019e00001307983 */ /* 0x001ea80000300c00 */
[----:B---3--:R0:W-:Y:S04]  /*1c260*/  STL.128 [R1+0x19b0], R36 ;  /* 0x0019b02401007387 */ /* 0x0081e80000100c00 */
        /* <DEDUP_REMOVED lines=11> */
[----:B-1----:R-:W3:Y:S04]  /*1c320*/  LDL.LU.128 R24, [R1+0x1980] ;  /* 0x0019800001187983 */ /* 0x002ee80000300c00 */
[----:B------:R-:W3:Y:S04]  /*1c330*/  LDL.LU.128 R16, [R1+0x1960] ;  /* 0x0019600001107983 */ /* 0x000ee80000300c00 */
[----:B0-----:R-:W3:Y:S04]  /*1c340*/  LDL.LU.128 R12, [R1+0x1950] ;  /* 0x00195000010c7983 */ /* 0x001ee80000300c00 */
[----:B------:R-:W3:Y:S01]  /*1c350*/  LDL.LU.128 R4, [R1+0x1930] ;  /* 0x0019300001047983 */ /* 0x000ee20000300c00 */
[----:B------:R-:W-:-:S03]  /*1c360*/  IMAD.MOV.U32 R122, RZ, RZ, R127 ;  /* 0x000000ffff7a7224 */ /* 0x000fc600078e007f */
        /* <DEDUP_REMOVED lines=11> */
[----:B------:R-:W-:Y:S04]  /*1c420*/  STL.64 [R1+0x2060], R172 ;  /* 0x002060ac01007387 */ /* 0x000fe80000100a00 */
[----:B------:R-:W-:Y:S04]  /*1c430*/  STL.64 [R1+0x2058], R170 ;  /* 0x002058aa01007387 */ /* 0x000fe80000100a00 */
[----:B------:R-:W-:Y:S04]  /*1c440*/  STL.64 [R1+0x2050], R164 ;  /* 0x002050a401007387 */ /* 0x000fe80000100a00 */
[----:B------:R-:W-:Y:S04]  /*1c450*/  STL.128 [R1+0x2040], R160 ;  /* 0x002040a001007387 */ /* 0x000fe80000100c00 */
[----:B------:R-:W-:Y:S04]  /*1c460*/  STL.128 [R1+0x2030], R156 ;  /* 0x0020309c01007387 */ /* 0x000fe80000100c00 */
[----:B------:R-:W-:Y:S04]  /*1c470*/  STL.128 [R1+0x2020], R152 ;  /* 0x0020209801007387 */ /* 0x000fe80000100c00 */
[----:B------:R1:W-:Y:S04]  /*1c480*/  STL.128 [R1+0x380], R184 ;  /* 0x000380b801007387 */ /* 0x0003e80000100c00 */
[----:B------:R1:W-:Y:S04]  /*1c490*/  STL.128 [R1+0x1970], R20 ;  /* 0x0019701401007387 */ /* 0x0003e80000100c00 */
[----:B----4-:R4:W-:Y:S04]  /*1c4a0*/  STL.128 [R1+0x1940], R8 ;  /* 0x0019400801007387 */ /* 0x0109e80000100c00 */
[----:B0-----:R-:W3:Y:S04]  /*1c4b0*/  LDL.LU.64 R220, [R1+0x2120] ;  /* 0x0021200001dc7983 */ /* 0x001ee80000300a00 */
        /* <DEDUP_REMOVED lines=17> */
[----:B------:R-:W3:Y:S04]  /*1c5d0*/  LDL.LU.128 R20, [R1+0x1970] ;  /* 0x0019700001147983 */ /* 0x000ee80000300c00 */
[----:B----4-:R-:W4:Y:S04]  /*1c5e0*/  LDL.LU.128 R8, [R1+0x1940] ;  /* 0x0019400001087983 */ /* 0x010f280000300c00 */
[----:B------:R0:W-:Y:S04]  /*1c5f0*/  STL [R1+0x1928], R122 ;  /* 0x0019287a01007387 */ /* 0x0001e80000100800 */
[----:B--2---:R-:W-:Y:S04]  /*1c600*/  STL.64 [R1+0x1920], R120 ;  /* 0x0019207801007387 */ /* 0x004fe80000100a00 */
        /* <DEDUP_REMOVED lines=9> */
[----:B------:R2:W-:Y:S04]  /*1c6a0*/  STL.128 [R1+0x3c0], R124 ;  /* 0x0003c07c01007387 */ /* 0x0005e80000100c00 */
[----:B0-----:R-:W4:Y:S04]  /*1c6b0*/  LDL.LU R122, [R1+0x1928] ;  /* 0x00192800017a7983 */ /* 0x001f280000300800 */
[----:B-1----:R-:W4:Y:S04]  /*1c6c0*/  LDL.128 R128, [R1+0x5e0] ;  /* 0x0005e00001807983 */ /* 0x002f280000100c00 */
[----:B------:R-:W4:Y:S04]  /*1c6d0*/  LDL.LU.64 R120, [R1+0x1920] ;  /* 0x0019200001787983 */ /* 0x000f280000300a00 */
[----:B--2---:R-:W2:Y:S04]  /*1c6e0*/  LDL.LU R125, [R1+0x5e8] ;  /* 0x0005e800017d7983 */ /* 0x004ea80000300800 */
[----:B------:R-:W2:Y:S04]  /*1c6f0*/  LDL.LU R124, [R1+0x5e4] ;  /* 0x0005e400017c7983 */ /* 0x000ea80000300800 */
[----:B------:R-:W2:Y:S04]  /*1c700*/  LDL.LU.128 R116, [R1+0x1910] ;  /* 0x0019100001747983 */ /* 0x000ea80000300c00 */
[----:B------:R-:W2:Y:S04]  /*1c710*/  LDL.LU R123, [R1+0x5e0] ;  /* 0x0005e000017b7983 */ /* 0x000ea80000300800 */
[----:B------:R-:W2:Y:S04]  /*1c720*/  LDL.LU.128 R112, [R1+0x1900] ;  /* 0x0019000001707983 */ /* 0x000ea80000300c00 */
[----:B------:R-:W2:Y:S04]  /*1c730*/  LDL.LU.128 R108, [R1+0x18f0] ;  /* 0x0018f000016c7983 */ /* 0x000ea80000300c00 */
[----:B------:R-:W2:Y:S04]  /*1c740*/  LDL.LU.128 R104, [R1+0x18e0] ;  /* 0x0018e00001687983 */ /* 0x000ea80000300c00 */
[----:B------:R-:W2:Y:S04]  /*1c750*/  LDL.LU.128 R100, [R1+0x18d0] ;  /* 0x0018d00001647983 */ /* 0x000ea80000300c00 */
[----:B------:R-:W2:Y:S04]  /*1c760*/  LDL.LU.128 R96, [R1+0x18c0] ;  /* 0x0018c00001607983 */ /* 0x000ea80000300c00 */
        /* <DEDUP_REMOVED lines=8> */
[----:B------:R-:W2:Y:S04]  /*1c7f0*/  LDL.LU.128 R76, [R1+0x1870] ;  /* 0x00187000014c7983 */ /* 0x000ea80000300c00 */
[----:B------:R1:W-:Y:S04]  /*1c800*/  STL.128 [R1+0x1850], R68 ;  /* 0x0018504401007387 */ /* 0x0003e80000100c00 */
[----:B0-----:R-:W2:Y:S04]  /*1c810*/  LDL.LU.128 R72, [R1+0x1860] ;  /* 0x0018600001487983 */ /* 0x001ea80000300c00 */
[----:B------:R0:W-:Y:S04]  /*1c820*/  STL.128 [R1+0x1840], R64 ;  /* 0x0018404001007387 */ /* 0x0001e80000100c00 */
[----:B------:R0:W-:Y:S04]  /*1c830*/  STL.128 [R1+0x1830], R60 ;  /* 0x0018303c01007387 */ /* 0x0001e80000100c00 */
[----:B-1----:R-:W2:Y:S04]  /*1c840*/  LDL.LU.128 R68, [R1+0x1850] ;  /* 0x0018500001447983 */ /* 0x002ea80000300c00 */
[----:B------:R1:W-:Y:S04]  /*1c850*/  STL.128 [R1+0x1820], R56 ;  /* 0x0018203801007387 */ /* 0x0003e80000100c00 */
[----:B0-----:R-:W2:Y:S04]  /*1c860*/  LDL.LU.128 R64, [R1+0x1840] ;  /* 0x0018400001407983 */ /* 0x001ea80000300c00 */
[----:B------:R0:W-:Y:S04]  /*1c870*/  STL.128 [R1+0x1810], R52 ;  /* 0x0018103401007387 */ /* 0x0001e80000100c00 */
[----:B------:R-:W2:Y:S04]  /*1c880*/  LDL.LU.128 R60, [R1+0x1830] ;  /* 0x00183000013c7983 */ /* 0x000ea80000300c00 */
[----:B-1----:R-:W2:Y:S04]  /*1c890*/  LDL.LU.128 R56, [R1+0x1820] ;  /* 0x0018200001387983 */ /* 0x002ea80000300c00 */
[----:B------:R1:W-:Y:S04]  /*1c8a0*/  STL.128 [R1+0x1800], R48 ;  /* 0x0018003001007387 */ /* 0x0003e80000100c00 */
[----:B0-----:R-:W2:Y:S04]  /*1c8b0*/  LDL.LU.128 R52, [R1+0x1810] ;  /* 0x0018100001347983 */ /* 0x001ea80000300c00 */
[----:B---3--:R0:W-:Y:S04]  /*1c8c0*/  STL.128 [R1+0x17f0], R44 ;  /* 0x0017f02c01007387 */ /* 0x0081e80000100c00 */
[----:B------:R3:W-:Y:S04]  /*1c8d0*/  STL.128 [R1+0x17e0], R40 ;  /* 0x0017e02801007387 */ /* 0x0007e80000100c00 */
[----:B-1----:R-:W2:Y:S04]  /*1c8e0*/  LDL.LU.128 R48, [R1+0x1800] ;  /* 0x0018000001307983 */ /* 0x002ea80000300c00 */
[----:B------:R1:W-:Y:S04]  /*1c8f0*/  STL.128 [R1+0x17d0], R36 ;  /* 0x0017d02401007387 */ /* 0x0003e80000100c00 */
[----:B0-----:R-:W2:Y:S04]  /*1c900*/  LDL.LU.128 R44, [R1+0x17f0] ;  /* 0x0017f000012c7983 */ /* 0x001ea80000300c00 */
[----:B------:R0:W-:Y:S04]  /*1c910*/  STL.128 [R1+0x17c0], R32 ;  /* 0x0017c02001007387 */ /* 0x0001e80000100c00 */
[----:B---3--:R-:W3:Y:S04]  /*1c920*/  LDL.LU.128 R40, [R1+0x17e0] ;  /* 0x0017e00001287983 */ /* 0x008ee80000300c00 */
[----:B-1----:R-:W3:Y:S04]  /*1c930*/  LDL.LU.128 R36, [R1+0x17d0] ;  /* 0x0017d00001247983 */ /* 0x002ee80000300c00 */
[----:B------:R1:W-:Y:S04]  /*1c940*/  STL.128 [R1+0x17b0], R28 ;  /* 0x0017b01c01007387 */ /* 0x0003e80000100c00 */
[----:B0-----:R-:W3:Y:S04]  /*1c950*/  LDL.LU.128 R32, [R1+0x17c0] ;  /* 0x0017c00001207983 */ /* 0x001ee80000300c00 */
[----:B------:R0:W-:Y:S04]  /*1c960*/  STL.128 [R1+0x17a0], R24 ;  /* 0x0017a01801007387 */ /* 0x0001e80000100c00 */
[----:B------:R0:W-:Y:S04]  /*1c970*/  STL.128 [R1+0x1780], R16 ;  /* 0x0017801001007387 */ /* 0x0001e80000100c00 */
[----:B-1----:R-:W3:Y:S04]  /*1c980*/  LDL.LU.128 R28, [R1+0x17b0] ;  /* 0x0017b000011c7983 */ /* 0x002ee80000300c00 */
[----:B------:R1:W-:Y:S04]  /*1c990*/  STL.128 [R1+0x1770], R12 ;  /* 0x0017700c01007387 */ /* 0x0003e80000100c00 */
[----:B------:R1:W-:Y:S04]  /*1c9a0*/  STL.128 [R1+0x1750], R4 ;  /* 0x0017500401007387 */ /* 0x0003e80000100c00 */
[----:B0-----:R-:W3:Y:S04]  /*1c9b0*/  LDL.LU.128 R24, [R1+0x17a0] ;  /* 0x0017a00001187983 */ /* 0x001ee80000300c00 */
[----:B------:R-:W3:Y:S04]  /*1c9c0*/  LDL.LU.128 R16, [R1+0x1780] ;  /* 0x0017800001107983 */ /* 0x000ee80000300c00 */
[----:B-1----:R-:W3:Y:S04]  /*1c9d0*/  LDL.LU.128 R12, [R1+0x1770] ;  /* 0x00177000010c7983 */ /* 0x002ee80000300c00 */
[----:B------:R-:W3:Y:S04]  /*1c9e0*/  LDL.LU.128 R4, [R1+0x1750] ;  /* 0x0017500001047983 */ /* 0x000ee80000300c00 */
[----:B------:R0:W-:Y:S04]  /*1c9f0*/  STL.128 [R1+0x2b0], R132 ;  /* 0x0002b08401007387 */ /* 0x0001e80000100c00 */
[----:B0-----:R-:W3:Y:S04]  /*1ca00*/  LDL.128 R132, [R1+0x5f0] ;  /* 0x0005f00001847983 */ /* 0x001ee80000100c00 */
[----:B------:R-:W3:Y:S01]  /*1ca10*/  LDL.LU R127, [R1+0x5f0] ;  /* 0x0005f000017f7983 */ /* 0x000ee20000300800 */
[----:B----4-:R-:W-:-:S03]  /*1ca20*/  IMAD.MOV.U32 R126, RZ, RZ, R131 ;  /* 0x000000ffff7e7224 */ /* 0x010fc600078e0083 */
[----:B------:R0:W-:Y:S04]  /*1ca30*/  STL.128 [R1+0x3d0], R128 ;  /* 0x0003d08001007387 */ /* 0x0001e80000100c00 */
[----:B------:R1:W-:Y:S04]  /*1ca40*/  STL [R1+0x1748], R126 ;  /* 0x0017487e01007387 */ /* 0x0003e80000100800 */
[----:B--2---:R2:W-:Y:S04]  /*1ca50*/  STL.64 [R1+0x1740], R124 ;  /* 0x0017407c01007387 */ /* 0x0045e80000100a00 */
[----:B------:R-:W-:Y:S04]  /*1ca60*/  STL.128 [R1+0x1720], R116 ;  /* 0x0017207401007387 */ /* 0x000fe80000100c00 */
[----:B0-----:R-:W4:Y:S04]  /*1ca70*/  LDL.LU R129, [R1+0x5f8] ;  /* 0x0005f80001817983 */ /* 0x001f280000300800 */
[----:B------:R0:W-:Y:S04]  /*1ca80*/  STL.128 [R1+0x1730], R120 ;  /* 0x0017307801007387 */ /* 0x0001e80000100c00 */
[----:B-1----:R-:W4:Y:S04]  /*1ca90*/  LDL.LU R126, [R1+0x1748] ;  /* 0x00174800017e7983 */ /* 0x002f280000300800 */
[----:B--2---:R-:W2:Y:S04]  /*1caa0*/  LDL.LU.64 R124, [R1+0x1740] ;  /* 0x00174000017c7983 */ /* 0x004ea80000300a00 */
[----:B------:R-:W2:Y:S04]  /*1cab0*/  LDL.LU R128, [R1+0x5f4] ;  /* 0x0005f40001807983 */ /* 0x000ea80000300800 */
[----:B------:R1:W-:Y:S04]  /*1cac0*/  STL.128 [R1+0x1710], R112 ;  /* 0x0017107001007387 */ /* 0x0003e80000100c00 */
[----:B0-----:R-:W2:Y:S04]  /*1cad0*/  LDL.LU.128 R120, [R1+0x1730] ;  /* 0x0017300001787983 */ /* 0x001ea80000300c00 */
[----:B------:R-:W2:Y:S04]  /*1cae0*/  LDL.LU.128 R116, [R1+0x1720] ;  /* 0x0017200001747983 */ /* 0x000ea80000300c00 */
[----:B------:R0:W-:Y:S04]  /*1caf0*/  STL.128 [R1+0x1700], R108 ;  /* 0x0017006c01007387 */ /* 0x0001e80000100c00 */
[----:B-1----:R-:W2:Y:S04]  /*1cb00*/  LDL.LU.128 R112, [R1+0x1710] ;  /* 0x0017100001707983 */ /* 0x002ea80000300c00 */
        /* <DEDUP_REMOVED lines=31> */
[----:B---3--:R3:W-:Y:S04]  /*1cd00*/  STL.128 [R1+0x15f0], R40 ;  /* 0x0015f02801007387 */ /* 0x0087e80000100c00 */
[----:B0-----:R-:W2:Y:S04]  /*1cd10*/  LDL.LU.128 R48, [R1+0x1610] ;  /* 0x0016100001307983 */ /* 0x001ea80000300c00 */
[----:B------:R0:W-:Y:S04]  /*1cd20*/  STL.128 [R1+0x15e0], R36 ;  /* 0x0015e02401007387 */ /* 0x0001e80000100c00 */
[----:B-1----:R-:W2:Y:S04]  /*1cd30*/  LDL.LU.128 R44, [R1+0x1600] ;  /* 0x00160000012c7983 */ /* 0x002ea80000300c00 */
[----:B------:R1:W-:Y:S04]  /*1cd40*/  STL.128 [R1+0x15d0], R32 ;  /* 0x0015d02001007387 */ /* 0x0003e80000100c00 */
[----:B---3--:R-:W3:Y:S04]  /*1cd50*/  LDL.LU.128 R40, [R1+0x15f0] ;  /* 0x0015f00001287983 */ /* 0x008ee80000300c00 */
        /* <DEDUP_REMOVED lines=13> */
[----:B------:R0:W-:Y:S02]  /*1ce30*/  STL.128 [R1+0x3e0], R132 ;  /* 0x0003e08401007387 */ /* 0x0001e40000100c00 */
[----:B0-----:R-:W-:Y:S02]  /*1ce40*/  IMAD.MOV.U32 R135, RZ, RZ, R130 ;  /* 0x000000ffff877224 */ /* 0x001fe400078e0082 */
[----:B------:R-:W-:Y:S01]  /*1ce50*/  IMAD.MOV.U32 R132, RZ, RZ, R127 ;  /* 0x000000ffff847224 */ /* 0x000fe200078e007f */
[----:B------:R0:W-:Y:S04]  /*1ce60*/  STL.128 [R1+0x2c0], R136 ;  /* 0x0002c08801007387 */ /* 0x0001e80000100c00 */
[----:B------:R1:W-:Y:S04]  /*1ce70*/  STL.128 [R1+0x2d0], R140 ;  /* 0x0002d08c01007387 */ /* 0x0003e80000100c00 */
[----:B------:R1:W-:Y:S04]  /*1ce80*/  STL.128 [R1+0x2e0], R144 ;  /* 0x0002e09001007387 */ /* 0x0003e80000100c00 */
[----:B------:R1:W-:Y:S01]  /*1ce90*/  STL.128 [R1+0x2f0], R148 ;  /* 0x0002f09401007387 */ /* 0x0003e20000100c00 */
[----:B0-----:R-:W-:-:S02]  /*1cea0*/  IMAD.MOV.U32 R136, RZ, RZ, R165 ;  /* 0x000000ffff887224 */ /* 0x001fc400078e00a5 */
[----:B------:R-:W-:Y:S02]  /*1ceb0*/  IMAD.MOV.U32 R137, RZ, RZ, R164 ;  /* 0x000000ffff897224 */ /* 0x000fe400078e00a4 */
[----:B------:R-:W-:Y:S02]  /*1cec0*/  IMAD.MOV.U32 R138, RZ, RZ, R163 ;  /* 0x000000ffff8a7224 */ /* 0x000fe400078e00a3 */
[----:B------:R-:W-:Y:S02]  /*1ced0*/  IMAD.MOV.U32 R139, RZ, RZ, R162 ;  /* 0x000000ffff8b7224 */ /* 0x000fe400078e00a2 */
[----:B----4-:R-:W-:Y:S02]  /*1cee0*/  IMAD.MOV.U32 R134, RZ, RZ, R129 ;  /* 0x000000ffff867224 */ /* 0x010fe400078e0081 */
[----:B------:R-:W-:Y:S02]  /*1cef0*/  IMAD.MOV.U32 R131, RZ, RZ, R126 ;  /* 0x000000ffff837224 */ /* 0x000fe400078e007e */
[----:B--2---:R-:W-:-:S02]  /*1cf00*/  IMAD.MOV.U32 R130, RZ, RZ, R125 ;  /* 0x000000ffff827224 */ /* 0x004fc400078e007d */
        /* <DEDUP_REMOVED lines=82> */
[----:B---3--:R-:W-:Y:S02]  /*1d430*/  IMAD.MOV.U32 R48, RZ, RZ, R43 ;  /* 0x000000ffff307224 */ /* 0x008fe400078e002b */
        /* <DEDUP_REMOVED lines=15> */
[----:B-1----:R-:W-:Y:S02]  /*1d530*/  IMAD.MOV.U32 R140, RZ, RZ, R161 ;  /* 0x000000ffff8c7224 */ /* 0x002fe400078e00a1 */
        /* <DEDUP_REMOVED lines=19> */
[----:B------:R-:W-:-:S06]  /*1d670*/  IMAD.MOV.U32 R27, RZ, RZ, R2 ;  /* 0x000000ffff1b7224 */ /* 0x000fcc00078e0002 */
[----:B------:R-:W-:-:S06]  /*1d680*/  WARPGROUP.ARRIVE ;  /* 0x00000000000079c5 */ /* 0x000fcc0000000000 */
[----:B------:R-:W-:Y:S01]  /*1d690*/  HGMMA.64x256x16.F32 R24, R152, gdesc[UR4].tnspB, R24, gsb0 ;  /* 0x43e0000498187df0 */ /* 0x000fe20008000818 */
[----:B------:R0:W-:Y:S04]  /*1d6a0*/  STL.128 [R1+0x1790], R20 ;  /* 0x0017901401007387 */ /* 0x0001e80000100c00 */
[----:B------:R1:W-:Y:S04]  /*1d6b0*/  STL.128 [R1+0x1760], R8 ;  /* 0x0017600801007387 */ /* 0x0003e80000100c00 */
[----:B0-----:R-:W2:Y:S04]  /*1d6c0*/  LDL.LU.128 R20, [R1+0x1790] ;  /* 0x0017900001147983 */ /* 0x001ea80000300c00 */
[----:B-1----:R-:W3:Y:S01]  /*1d6d0*/  LDL.LU.128 R8, [R1+0x1760] ;  /* 0x0017600001087983 */ /* 0x002ee20000300c00 */
[----:B------:R-:W-:-:S03]  /*1d6e0*/  WARPGROUP.DEPBAR.LE gsb0, 0x0 ;  /* 0x00008000000079c5 */ /* 0x000fc60000010000 */
[----:B------:R0:W-:Y:S04]  /*1d6f0*/  STL.128 [R1+0x1550], R148 ;  /* 0x0015509401007387 */ /* 0x0001e80000100c00 */
[----:B------:R1:W-:Y:S04]  /*1d700*/  STL.128 [R1+0x14e0], R120 ;  /* 0x0014e07801007387 */ /* 0x0003e80000100c00 */
[----:B------:R4:W-:Y:S01]  /*1d710*/  STL.128 [R1+0x1490], R100 ;  /* 0x0014906401007387 */ /* 0x0009e20000100c00 */
[----:B0-----:R-:W-:Y:S02]  /*1d720*/  IMAD.MOV.U32 R148, RZ, RZ, R161 ;  /* 0x000000ffff947224 */ /* 0x001fe400078e00a1 */
[----:B------:R-:W-:-:S02]  /*1d730*/  IMAD.MOV.U32 R149, RZ, RZ, R160 ;  /* 0x000000ffff957224 */ /* 0x000fc400078e00a0 */
[----:B------:R-:W-:Y:S01]  /*1d740*/  IMAD.MOV.U32 R150, RZ, RZ, R159 ;  /* 0x000000ffff967224 */ /* 0x000fe200078e009f */
[----:B-1----:R-:W2:Y:S01]  /*1d750*/  LDL.LU.128 R120, [R1+0x14e0] ;  /* 0x0014e00001787983 */ /* 0x002ea20000300c00 */
[----:B------:R-:W-:-:S03]  /*1d760*/  IMAD.MOV.U32 R151, RZ, RZ, R158 ;  /* 0x000000ffff977224 */ /* 0x000fc600078e009e */
[----:B------:R0:W-:Y:S04]  /*1d770*/  STL.128 [R1+0x1540], R144 ;  /* 0x0015409001007387 */ /* 0x0001e80000100c00 */
[----:B------:R1:W-:Y:S04]  /*1d780*/  STL.128 [R1+0x400], R148 ;  /* 0x0004009401007387 */ /* 0x0003e80000100c00 */
[----:B----4-:R-:W4:Y:S04]  /*1d790*/  LDL.LU.128 R100, [R1+0x1490] ;  /* 0x0014900001647983 */ /* 0x010f280000300c00 */
[----:B------:R1:W-:Y:S04]  /*1d7a0*/  STL.128 [R1+0x1510], R132 ;  /* 0x0015108401007387 */ /* 0x0003e80000100c00 */
[----:B------:R1:W-:Y:S01]  /*1d7b0*/  STL.128 [R1+0x1500], R128 ;  /* 0x0015008001007387 */ /* 0x0003e20000100c00 */
[----:B0-----:R-:W-:-:S02]  /*1d7c0*/  IMAD.MOV.U32 R144, RZ, RZ, R165 ;  /* 0x000000ffff907224 */ /* 0x001fc400078e00a5 */
[----:B------:R-:W-:Y:S01]  /*1d7d0*/  IMAD.MOV.U32 R145, RZ, RZ, R164 ;  /* 0x000000ffff917224 */ /* 0x000fe200078e00a4 */
[----:B-1----:R-:W3:Y:S01]  /*1d7e0*/  LDL.LU.128 R148, [R1+0x1550] ;  /* 0x0015500001947983 */ /* 0x002ee20000300c00 */
[----:B------:R-:W-:Y:S02]  /*1d7f0*/  IMAD.MOV.U32 R146, RZ, RZ, R163 ;  /* 0x000000ffff927224 */ /* 0x000fe400078e00a3 */
[----:B------:R-:W-:Y:S01]  /*1d800*/  IMAD.MOV.U32 R147, RZ, RZ, R162 ;  /* 0x000000ffff937224 */ /* 0x000fe200078e00a2 */
[----:B------:R-:W-:Y:S04]  /*1d810*/  STL.128 [R1+0x1530], R140 ;  /* 0x0015308c01007387 */ /* 0x000fe80000100c00 */
[----:B------:R-:W4:Y:S04]  /*1d820*/  LDL.LU.128 R132, [R1+0x1510] ;  /* 0x0015100001847983 */ /* 0x000f280000300c00 */
[----:B------:R-:W4:Y:S04]  /*1d830*/  LDL.LU.128 R128, [R1+0x1500] ;  /* 0x0015000001807983 */ /* 0x000f280000300c00 */
        /* <DEDUP_REMOVED lines=14> */
[----:B------:R-:W4:Y:S04]  /*1d920*/  LDL.LU.128 R140, [R1+0x1530] ;  /* 0x00153000018c7983 */ /* 0x000f280000300c00 */
[----:B------:R-:W4:Y:S04]  /*1d930*/  LDL.LU.128 R136, [R1+0x1520] ;  /* 0x0015200001887983 */ /* 0x000f280000300c00 */
[----:B------:R0:W-:Y:S04]  /*1d940*/  STL.128 [R1+0x14d0], R116 ;  /* 0x0014d07401007387 */ /* 0x0001e80000100c00 */
[----:B------:R0:W-:Y:S04]  /*1d950*/  STL.128 [R1+0x14c0], R112 ;  /* 0x0014c07001007387 */ /* 0x0001e80000100c00 */
[----:B------:R0:W-:Y:S04]  /*1d960*/  STL.128 [R1+0x14b0], R108 ;  /* 0x0014b06c01007387 */ /* 0x0001e80000100c00 */
[----:B------:R0:W-:Y:S04]  /*1d970*/  STL.128 [R1+0x14a0], R104 ;  /* 0x0014a06801007387 */ /* 0x0001e80000100c00 */
        /* <DEDUP_REMOVED lines=21> */
[----:B------:R-:W4:Y:S04]  /*1dad0*/  LDL.LU.128 R104, [R1+0x14a0] ;  /* 0x0014a00001687983 */ /* 0x000f280000300c00 */
[----:B-1----:R-:W4:Y:S04]  /*1dae0*/  LDL.LU.128 R56, [R1+0x13e0] ;  /* 0x0013e00001387983 */ /* 0x002f280000300c00 */
[----:B------:R-:W4:Y:S04]  /*1daf0*/  LDL.LU.128 R52, [R1+0x13d0] ;  /* 0x0013d00001347983 */ /* 0x000f280000300c00 */
[----:B------:R-:W4:Y:S04]  /*1db00*/  LDL.LU.128 R48, [R1+0x13c0] ;  /* 0x0013c00001307983 */ /* 0x000f280000300c00 */
[----:B------:R-:W4:Y:S04]  /*1db10*/  LDL.LU.128 R44, [R1+0x13b0] ;  /* 0x0013b000012c7983 */ /* 0x000f280000300c00 */
[----:B------:R-:W4:Y:S04]  /*1db20*/  LDL.LU.128 R40, [R1+0x13a0] ;  /* 0x0013a00001287983 */ /* 0x000f280000300c00 */
[----:B------:R-:W4:Y:S04]  /*1db30*/  LDL.LU.128 R36, [R1+0x1390] ;  /* 0x0013900001247983 */ /* 0x000f280000300c00 */
[----:B------:R-:W4:Y:S01]  /*1db40*/  LDL.LU.128 R32, [R1+0x1380] ;  /* 0x0013800001207983 */ /* 0x000f220000300c00 */
        /* <DEDUP_REMOVED lines=9> */
[----:B------:R-:W-:-:S07]  /*1dbe0*/  IMAD.MOV.U32 R5, RZ, RZ, R17 ;  /* 0x000000ffff057224 */ /* 0x000fce00078e0011 */
[----:B------:R-:W0:Y:S08]  /*1dbf0*/  MUFU.EX2 R168, R168 ;  /* 0x000000a800a87308 */ /* 0x000e300000000800 */
[----:B------:R-:W-:Y:S08]  /*1dc00*/  MUFU.EX2 R167, R167 ;  /* 0x000000a700a77308 */ /* 0x000ff00000000800 */
[----:B------:R-:W-:Y:S08]  /*1dc10*/  MUFU.EX2 R166, R166 ;  /* 0x000000a600a67308 */ /* 0x000ff00000000800 */
[----:B------:R-:W-:Y:S08]  /*1dc20*/  MUFU.EX2 R165, R165 ;  /* 0x000000a500a57308 */ /* 0x000ff00000000800 */
[----:B------:R-:W1:Y:S08]  /*1dc30*/  MUFU.EX2 R164, R164 ;  /* 0x000000a400a47308 */ /* 0x000e700000000800 */
[----:B------:R-:W-:Y:S08]  /*1dc40*/  MUFU.EX2 R163, R163 ;  /* 0x000000a300a37308 */ /* 0x000ff00000000800 */
[----:B------:R-:W1:Y:S01]  /*1dc50*/  MUFU.EX2 R162, R162 ;  /* 0x000000a200a27308 */ /* 0x000e620000000800 */
[----:B------:R-:W-:-:S02]  /*1dc60*/  VIADD R4, R16, 0x200 ;  /* 0x0000020010047836 */ /* 0x000fc40000000000 */
[----:B------:R-:W-:Y:S02]  /*1dc70*/  IMAD.MOV.U32 R152, RZ, RZ, R157 ;  /* 0x000000ffff987224 */ /* 0x000fe400078e009d */
[----:B------:R-:W-:Y:S01]  /*1dc80*/  IMAD.MOV.U32 R153, RZ, RZ, R156 ;  /* 0x000000ffff997224 */ /* 0x000fe200078e009c */
[----:B------:R-:W-:Y:S01]  /*1dc90*/  R2UR UR7, R5 ;  /* 0x00000000050772ca */ /* 0x000fe200000e0000 */
[----:B------:R-:W-:Y:S02]  /*1dca0*/  IMAD.MOV.U32 R154, RZ, RZ, R19 ;  /* 0x000000ffff9a7224 */ /* 0x000fe400078e0013 */
[----:B------:R-:W-:Y:S02]  /*1dcb0*/  IMAD.MOV.U32 R155, RZ, RZ, R18 ;  /* 0x000000ffff9b7224 */ /* 0x000fe400078e0012 */
[----:B------:R-:W-:Y:S02]  /*1dcc0*/  IMAD.MOV.U32 R156, RZ, RZ, R15 ;  /* 0x000000ffff9c7224 */ /* 0x000fe400078e000f */
[----:B------:R-:W-:-:S02]  /*1dcd0*/  IMAD.MOV.U32 R157, RZ, RZ, R14 ;  /* 0x000000ffff9d7224 */ /* 0x000fc400078e000e */
[----:B------:R-:W-:Y:S02]  /*1dce0*/  IMAD.MOV.U32 R158, RZ, RZ, R12 ;  /* 0x000000ffff9e7224 */ /* 0x000fe400078e000c */
[----:B------:R-:W-:Y:S01]  /*1dcf0*/  IMAD.MOV.U32 R159, RZ, RZ, R7 ;  /* 0x000000ffff9f7224 */ /* 0x000fe200078e0007 */
[----:B------:R-:W-:Y:S01]  /*1dd00*/  R2UR UR6, R4 ;  /* 0x00000000040672ca */ /* 0x000fe200000e0000 */
[----:B------:R-:W-:Y:S02]  /*1dd10*/  IMAD.MOV.U32 R5, RZ, RZ, R6 ;  /* 0x000000ffff057224 */ /* 0x000fe400078e0006 */
[----:B------:R-:W-:Y:S02]  /*1dd20*/  IMAD.MOV.U32 R6, RZ, RZ, R3 ;  /* 0x000000ffff067224 */ /* 0x000fe400078e0003 */
[----:B------:R-:W-:Y:S02]  /*1dd30*/  IMAD.MOV.U32 R7, RZ, RZ, R2 ;  /* 0x000000ffff077224 */ /* 0x000fe400078e0002 */
[----:B--2---:R-:W-:-:S02]  /*1dd40*/  IMAD.MOV.U32 R226, RZ, RZ, R123 ;  /* 0x000000ffffe27224 */ /* 0x004fc400078e007b */
[----:B------:R-:W-:Y:S01]  /*1dd50*/  IMAD.MOV.U32 R227, RZ, RZ, R122 ;  /* 0x000000ffffe37224 */ /* 0x000fe200078e007a */
[----:B------:R0:W-:Y:S01]  /*1dd60*/  STL.128 [R1+0x410], R152 ;  /* 0x0004109801007387 */ /* 0x0001e20000100c00 */
[----:B---3--:R-:W-:Y:S02]  /*1dd70*/  IMAD.MOV.U32 R2, RZ, RZ, R151 ;  /* 0x000000ffff027224 */ /* 0x008fe400078e0097 */
[----:B------:R-:W-:Y:S01]  /*1dd80*/  IMAD.MOV.U32 R3, RZ, RZ, R150 ;  /* 0x000000ffff037224 */ /* 0x000fe200078e0096 */
[----:B------:R2:W-:Y:S01]  /*1dd90*/  STL.128 [R1+0x420], R156 ;  /* 0x0004209c01007387 */ /* 0x0005e20000100c00 */
[----:B----4-:R-:W-:-:S03]  /*1dda0*/  IMAD.MOV.U32 R4, RZ, RZ, R100 ;  /* 0x000000ffff047224 */ /* 0x010fc600078e0064 */
[----:B------:R3:W-:Y:S01]  /*1ddb0*/  STL.128 [R1+0x1310], R196 ;  /* 0x001310c401007387 */ /* 0x0007e20000100c00 */
[----:B------:R-:W-:Y:S02]  /*1ddc0*/  IMAD.MOV.U32 R160, RZ, RZ, R131 ;  /* 0x000000ffffa07224 */ /* 0x000fe400078e0083 */
[----:B------:R-:W-:Y:S02]  /*1ddd0*/  IMAD.MOV.U32 R161, RZ, RZ, R130 ;  /* 0x000000ffffa17224 */ /* 0x000fe400078e0082 */
[----:B------:R-:W-:Y:S01]  /*1dde0*/  IMAD.MOV.U32 R174, RZ, RZ, R129 ;  /* 0x000000ffffae7224 */ /* 0x000fe200078e0081 */
[----:B0-----:R-:W-:Y:S01]  /*1ddf0*/  F2FP.F16.F32.PACK_AB R152, R168, R169 ;  /* 0x000000a9a898723e */ /* 0x001fe200000000ff */
[----:B------:R-:W-:Y:S01]  /*1de00*/  IMAD.MOV.U32 R175, RZ, RZ, R128 ;  /* 0x000000ffffaf7224 */ /* 0x000fe200078e0080 */
[----:B-1----:R-:W-:Y:S02]  /*1de10*/  F2FP.F16.F32.PACK_AB R153, R164, R165 ;  /* 0x000000a5a499723e */ /* 0x002fe400000000ff */
[----:B------:R-:W-:Y:S01]  /*1de20*/  F2FP.F16.F32.PACK_AB R154, R166, R167 ;  /* 0x000000a7a69a723e */ /* 0x000fe200000000ff */
[----:B--2---:R-:W-:Y:S01]  /*1de30*/  IMAD.MOV.U32 R156, RZ, RZ, R135 ;  /* 0x000000ffff9c7224 */ /* 0x004fe200078e0087 */
[----:B------:R-:W-:Y:S01]  /*1de40*/  F2FP.F16.F32.PACK_AB R155, R162, R163 ;  /* 0x000000a3a29b723e */ /* 0x000fe200000000ff */
[----:B------:R-:W-:-:S02]  /*1de50*/  IMAD.MOV.U32 R157, RZ, RZ, R134 ;  /* 0x000000ffff9d7224 */ /* 0x000fc400078e0086 */
[----:B------:R-:W-:Y:S02]  /*1de60*/  IMAD.MOV.U32 R158, RZ, RZ, R133 ;  /* 0x000000ffff9e7224 */ /* 0x000fe400078e0085 */
[----:B------:R-:W-:Y:S01]  /*1de70*/  IMAD.MOV.U32 R159, RZ, RZ, R132 ;  /* 0x000000ffff9f7224 */ /* 0x000fe200078e0084 */
[----:B------:R0:W-:Y:S01]  /*1de80*/  STL [R1+0x5cc], R226 ;  /* 0x0005cce201007387 */ /* 0x0001e20000100800 */
[----:B---3--:R-:W-:Y:S02]  /*1de90*/  IMAD.MOV.U32 R198, RZ, RZ, R227 ;  /* 0x000000ffffc67224 */ /* 0x008fe400078e00e3 */
[----:B------:R-:W-:Y:S01]  /*1dea0*/  IMAD.MOV.U32 R199, RZ, RZ, R226 ;  /* 0x000000ffffc77224 */ /* 0x000fe200078e00e2 */
[----:B------:R1:W-:Y:S01]  /*1deb0*/  STL [R1+0x5c8], R227 ;  /* 0x0005c8e301007387 */ /* 0x0003e20000100800 */
[----:B------:R-:W-:-:S03]  /*1dec0*/  IMAD.MOV.U32 R176, RZ, RZ, R4 ;  /* 0x000000ffffb07224 */ /* 0x000fc600078e0004 */
[----:B------:R2:W-:Y:S01]  /*1ded0*/  STL [R1+0x63c], R2 ;  /* 0x00063c0201007387 */ /* 0x0005e20000100800 */
[----:B0-----:R-:W-:-:S03]  /*1dee0*/  IMAD.MOV.U32 R226, RZ, RZ, R3 ;  /* 0x000000ffffe27224 */ /* 0x001fc600078e0003 */
[----:B------:R0:W-:Y:S01]  /*1def0*/  STL [R1+0x638], R3 ;  /* 0x0006380301007387 */ /* 0x0001e20000100800 */
[----:B-1----:R-:W-:-:S03]  /*1df00*/  IMAD.MOV.U32 R227, RZ, RZ, R2 ;  /* 0x000000ffffe37224 */ /* 0x002fc600078e0002 */
[----:B------:R1:W-:Y:S01]  /*1df10*/  STL [R1+0x570], R4 ;  /* 0x0005700401007387 */ /* 0x0003e20000100800 */
[----:B------:R-:W-:Y:S02]  /*1df20*/  IMAD.MOV.U32 R12, RZ, RZ, R149 ;  /* 0x000000ffff0c7224 */ /* 0x000fe400078e0095 */
[----:B--2---:R-:W-:Y:S01]  /*1df30*/  IMAD.MOV.U32 R2, RZ, RZ, R27 ;  /* 0x000000ffff027224 */ /* 0x004fe200078e001b */
[----:B------:R-:W-:Y:S01]  /*1df40*/  STL.64 [R1+0x1370], R220 ;  /* 0x001370dc01007387 */ /* 0x000fe20000100a00 */
[----:B------:R-:W-:Y:S02]  /*1df50*/  IMAD.MOV.U32 R14, RZ, RZ, R148 ;  /* 0x000000ffff0e7224 */ /* 0x000fe400078e0094 */
[----:B0-----:R-:W-:Y:S01]  /*1df60*/  IMAD.MOV.U32 R3, RZ, RZ, R26 ;  /* 0x000000ffff037224 */ /* 0x001fe200078e001a */
[----:B------:R0:W-:Y:S01]  /*1df70*/  STL.128 [R1+0x1360], R216 ;  /* 0x001360d801007387 */ /* 0x0001e20000100c00 */
[----:B-1----:R-:W-:-:S03]  /*1df80*/  IMAD.MOV.U32 R4, RZ, RZ, R25 ;  /* 0x000000ffff047224 */ /* 0x002fc600078e0019 */
[----:B------:R1:W-:Y:S01]  /*1df90*/  STL.128 [R1+0x1350], R212 ;  /* 0x001350d401007387 */ /* 0x0003e20000100c00 */
[----:B------:R-:W-:-:S03]  /*1dfa0*/  IMAD.MOV.U32 R196, RZ, RZ, R120 ;  /* 0x000000ffffc47224 */ /* 0x000fc600078e0078 */
[----:B------:R2:W-:Y:S01]  /*1dfb0*/  STL.128 [R1+0x1340], R208 ;  /* 0x001340d001007387 */ /* 0x0005e20000100c00 */
[----:B------:R-:W-:-:S03]  /*1dfc0*/  IMAD.MOV.U32 R197, RZ, RZ, R121 ;  /* 0x000000ffffc57224 */ /* 0x000fc600078e0079 */
[----:B------:R3:W-:Y:S01]  /*1dfd0*/  STL.128 [R1+0x1330], R204 ;  /* 0x001330cc01007387 */ /* 0x0007e20000100c00 */
[----:B------:R-:W-:-:S03]  /*1dfe0*/  IMAD.MOV.U32 R15, RZ, RZ, R147 ;  /* 0x000000ffff0f7224 */ /* 0x000fc600078e0093 */
[----:B------:R-:W-:Y:S01]  /*1dff0*/  STL [R1+0x620], R144 ;  /* 0x0006209001007387 */ /* 0x000fe20000100800 */
[----:B------:R-:W-:Y:S02]  /*1e000*/  IMAD.MOV.U32 R18, RZ, RZ, R146 ;  /* 0x000000ffff127224 */ /* 0x000fe400078e0092 */
[----:B------:R-:W-:Y:S01]  /*1e010*/  IMAD.MOV.U32 R19, RZ, RZ, R145 ;  /* 0x000000ffff137224 */ /* 0x000fe200078e0091 */
[----:B------:R-:W-:Y:S01]  /*1e020*/  STL [R1+0x61c], R143 ;  /* 0x00061c8f01007387 */ /* 0x000fe20000100800 */
[----:B0-----:R-:W-:Y:S02]  /*1e030*/  IMAD.MOV.U32 R216, RZ, RZ, R140 ;  /* 0x000000ffffd87224 */ /* 0x001fe400078e008c */
[----:B-1----:R-:W-:Y:S01]  /*1e040*/  IMAD.MOV.U32 R213, RZ, RZ, R137 ;  /* 0x000000ffffd57224 */ /* 0x002fe200078e0089 */
[----:B------:R-:W-:Y:S01]  /*1e050*/  STL [R1+0x618], R142 ;  /* 0x0006188e01007387 */ /* 0x000fe20000100800 */
[----:B--2---:R-:W-:Y:S02]  /*1e060*/  IMAD.MOV.U32 R208, RZ, RZ, R159 ;  /* 0x000000ffffd07224 */ /* 0x004fe400078e009f */
[----:B------:R-:W-:Y:S01]  /*1e070*/  IMAD.MOV.U32 R209, RZ, RZ, R158 ;  /* 0x000000ffffd17224 */ /* 0x000fe200078e009e */
[----:B------:R-:W-:Y:S01]  /*1e080*/  STL [R1+0x614], R141 ;  /* 0x0006148d01007387 */ /* 0x000fe20000100800 */
[----:B---3--:R-:W-:-:S02]  /*1e090*/  IMAD.MOV.U32 R204, RZ, RZ, R175 ;  /* 0x000000ffffcc7224 */ /* 0x008fc400078e00af */
        /* <DEDUP_REMOVED lines=24> */
[----:B0-----:R-:W-:Y:S01]  /*1e220*/  IMAD.MOV.U32 R157, RZ, RZ, R81 ;  /* 0x000000ffff9d7224 */ /* 0x001fe200078e0051 */
[----:B------:R0:W-:Y:S01]  /*1e230*/  STL [R1+0x5ec], R160 ;  /* 0x0005eca001007387 */ /* 0x0001e20000100800 */
[----:B------:R-:W-:-:S02]  /*1e240*/  IMAD.MOV.U32 R156, RZ, RZ, R80 ;  /* 0x000000ffff9c7224 */ /* 0x000fc400078e0050 */
[----:B-1----:R-:W-:Y:S01]  /*1e250*/  IMAD.MOV.U32 R158, RZ, RZ, R82 ;  /* 0x000000ffff9e7224 */ /* 0x002fe200078e0052 */
[----:B------:R1:W-:Y:S01]  /*1e260*/  STL [R1+0x5e8], R161 ;  /* 0x0005e8a101007387 */ /* 0x0003e20000100800 */
[----:B--2---:R-:W-:-:S03]  /*1e270*/  IMAD.MOV.U32 R159, RZ, RZ, R83 ;  /* 0x000000ffff9f7224 */ /* 0x004fc600078e0053 */
[----:B------:R2:W-:Y:S01]  /*1e280*/  STL [R1+0x5e4], R174 ;  /* 0x0005e4ae01007387 */ /* 0x0005e20000100800 */
[----:B------:R-:W-:Y:S02]  /*1e290*/  IMAD.MOV.U32 R151, RZ, RZ, R75 ;  /* 0x000000ffff977224 */ /* 0x000fe400078e004b */
[----:B0-----:R-:W-:Y:S01]  /*1e2a0*/  IMAD.MOV.U32 R160, RZ, RZ, R84 ;  /* 0x000000ffffa07224 */ /* 0x001fe200078e0054 */
[----:B------:R0:W-:Y:S01]  /*1e2b0*/  STL [R1+0x5e0], R175 ;  /* 0x0005e0af01007387 */ /* 0x0001e20000100800 */
[----:B------:R-:W-:Y:S02]  /*1e2c0*/  IMAD.MOV.U32 R150, RZ, RZ, R74 ;  /* 0x000000ffff967224 */ /* 0x000fe400078e004a */
[----:B-1----:R-:W-:Y:S01]  /*1e2d0*/  IMAD.MOV.U32 R161, RZ, RZ, R85 ;  /* 0x000000ffffa17224 */ /* 0x002fe200078e0055 */
[----:B------:R1:W-:Y:S01]  /*1e2e0*/  STL.64 [R1+0x12d0], R172 ;  /* 0x0012d0ac01007387 */ /* 0x0003e20000100a00 */
[----:B------:R-:W-:Y:S02]  /*1e2f0*/  IMAD.MOV.U32 R149, RZ, RZ, R73 ;  /* 0x000000ffff957224 */ /* 0x000fe400078e0049 */
[----:B--2---:R-:W-:Y:S01]  /*1e300*/  IMAD.MOV.U32 R174, RZ, RZ, R98 ;  /* 0x000000ffffae7224 */ /* 0x004fe200078e0062 */
[----:B------:R2:W-:Y:S01]  /*1e310*/  STL.128 [R1+0x12c0], R168 ;  /* 0x0012c0a801007387 */ /* 0x0005e20000100c00 */
[----:B------:R-:W-:-:S02]  /*1e320*/  IMAD.MOV.U32 R148, RZ, RZ, R72 ;  /* 0x000000ffff947224 */ /* 0x000fc400078e0048 */
[----:B0-----:R-:W-:Y:S01]  /*1e330*/  IMAD.MOV.U32 R175, RZ, RZ, R99 ;  /* 0x000000ffffaf7224 */ /* 0x001fe200078e0063 */
[----:B------:R0:W-:Y:S01]  /*1e340*/  STL.128 [R1+0x12b0], R164 ;  /* 0x0012b0a401007387 */ /* 0x0001e20000100c00 */
[----:B------:R-:W-:Y:S02]  /*1e350*/  IMAD.MOV.U32 R147, RZ, RZ, R71 ;  /* 0x000000ffff937224 */ /* 0x000fe400078e0047 */
[----:B------:R-:W-:Y:S01]  /*1e360*/  IMAD.MOV.U32 R146, RZ, RZ, R70 ;  /* 0x000000ffff927224 */ /* 0x000fe200078e0046 */
[----:B------:R3:W-:Y:S01]  /*1e370*/  STL.64 [R1+0x12a0], R162 ;  /* 0x0012a0a201007387 */ /* 0x0007e20000100a00 */
[----:B-1----:R-:W-:Y:S02]  /*1e380*/  IMAD.MOV.U32 R173, RZ, RZ, R97 ;  /* 0x000000ffffad7224 */ /* 0x002fe400078e0061 */
[----:B------:R-:W-:Y:S01]  /*1e390*/  IMAD.MOV.U32 R172, RZ, RZ, R96 ;  /* 0x000000ffffac7224 */ /* 0x000fe200078e0060 */
[----:B------:R1:W-:Y:S01]  /*1e3a0*/  STL.128 [R1+0x1290], R152 ;  /* 0x0012909801007387 */ /* 0x0003e20000100c00 */
[----:B------:R-:W-:-:S02]  /*1e3b0*/  IMAD.MOV.U32 R145, RZ, RZ, R69 ;  /* 0x000000ffff917224 */ /* 0x000fc400078e0045 */
[----:B------:R-:W-:Y:S01]  /*1e3c0*/  IMAD.MOV.U32 R144, RZ, RZ, R68 ;  /* 0x000000ffff907224 */ /* 0x000fe200078e0044 */
[----:B------:R-:W-:Y:S01]  /*1e3d0*/  STL [R1+0x600], R136 ;  /* 0x0006008801007387 */ /* 0x000fe20000100800 */
[----:B--2---:R-:W-:Y:S02]  /*1e3e0*/  IMAD.MOV.U32 R171, RZ, RZ, R95 ;  /* 0x000000ffffab7224 */ /* 0x004fe400078e005f */
[----:B------:R-:W-:Y:S01]  /*1e3f0*/  IMAD.MOV.U32 R170, RZ, RZ, R94 ;  /* 0x000000ffffaa7224 */ /* 0x000fe200078e005e */
[----:B------:R-:W-:Y:S01]  /*1e400*/  STL.128 [R1+0x1300], R192 ;  /* 0x001300c001007387 */ /* 0x000fe20000100c00 */
[----:B------:R-:W-:Y:S02]  /*1e410*/  IMAD.MOV.U32 R169, RZ, RZ, R93 ;  /* 0x000000ffffa97224 */ /* 0x000fe400078e005d */
[----:B------:R-:W-:Y:S01]  /*1e420*/  IMAD.MOV.U32 R168, RZ, RZ, R92 ;  /* 0x000000ffffa87224 */ /* 0x000fe200078e005c */
[----:B------:R-:W-:Y:S01]  /*1e430*/  STL.128 [R1+0x12f0], R188 ;  /* 0x0012f0bc01007387 */ /* 0x000fe20000100c00 */
[----:B0-----:R-:W-:-:S02]  /*1e440*/  IMAD.MOV.U32 R167, RZ, RZ, R91 ;  /* 0x000000ffffa77224 */ /* 0x001fc400078e005b */
[----:B------:R-:W-:Y:S01]  /*1e450*/  IMAD.MOV.U32 R166, RZ, RZ, R90 ;  /* 0x000000ffffa67224 */ /* 0x000fe200078e005a */
[----:B------:R0:W-:Y:S01]  /*1e460*/  STL.128 [R1+0x12e0], R184 ;  /* 0x0012e0b801007387 */ /* 0x0001e20000100c00 */
[----:B------:R-:W-:Y:S02]  /*1e470*/  IMAD.MOV.U32 R165, RZ, RZ, R89 ;  /* 0x000000ffffa57224 */ /* 0x000fe400078e0059 */
[----:B------:R-:W-:Y:S01]  /*1e480*/  IMAD.MOV.U32 R164, RZ, RZ, R88 ;  /* 0x000000ffffa47224 */ /* 0x000fe200078e0058 */
[----:B------:R2:W-:Y:S01]  /*1e490*/  STL [R1+0x5c4], R121 ;  /* 0x0005c47901007387 */ /* 0x0005e20000100800 */
[----:B---3--:R-:W-:Y:S02]  /*1e4a0*/  IMAD.MOV.U32 R163, RZ, RZ, R87 ;  /* 0x000000ffffa37224 */ /* 0x008fe400078e0057 */
[----:B------:R-:W-:Y:S01]  /*1e4b0*/  IMAD.MOV.U32 R162, RZ, RZ, R86 ;  /* 0x000000ffffa27224 */ /* 0x000fe200078e0056 */
[----:B------:R3:W-:Y:S01]  /*1e4c0*/  STL [R1+0x5c0], R120 ;  /* 0x0005c07801007387 */ /* 0x0007e20000100800 */
[----:B-1----:R-:W-:-:S02]  /*1e4d0*/  IMAD.MOV.U32 R155, RZ, RZ, R79 ;  /* 0x000000ffff9b7224 */ /* 0x002fc400078e004f */
        /* <DEDUP_REMOVED lines=21> */
[----:B0-----:R-:W-:Y:S01]  /*1e630*/  IMAD.MOV.U32 R184, RZ, RZ, R108 ;  /* 0x000000ffffb87224 */ /* 0x001fe200078e006c */
        /* <DEDUP_REMOVED lines=36> */
[----:B---3--:R-:W-:Y:S02]  /*1e880*/  IMAD.MOV.U32 R120, RZ, RZ, R44 ;  /* 0x000000ffff787224 */ /* 0x008fe400078e002c */
[----:B-1----:R-:W-:Y:S02]  /*1e890*/  IMAD.MOV.U32 R119, RZ, RZ, R43 ;  /* 0x000000ffff777224 */ /* 0x002fe400078e002b */
[----:B----4-:R-:W-:Y:S02]  /*1e8a0*/  IMAD.MOV.U32 R118, RZ, RZ, R42 ;  /* 0x000000ffff767224 */ /* 0x010fe400078e002a */
[----:B------:R-:W-:Y:S02]  /*1e8b0*/  IMAD.MOV.U32 R117, RZ, RZ, R41 ;  /* 0x000000ffff757224 */ /* 0x000fe400078e0029 */
[----:B------:R-:W-:Y:S02]  /*1e8c0*/  IMAD.MOV.U32 R116, RZ, RZ, R40 ;  /* 0x000000ffff747224 */ /* 0x000fe400078e0028 */
[----:B------:R-:W-:-:S02]  /*1e8d0*/  IMAD.MOV.U32 R115, RZ, RZ, R39 ;  /* 0x000000ffff737224 */ /* 0x000fc400078e0027 */
[----:B------:R-:W-:Y:S02]  /*1e8e0*/  IMAD.MOV.U32 R114, RZ, RZ, R38 ;  /* 0x000000ffff727224 */ /* 0x000fe400078e0026 */
[----:B------:R-:W-:Y:S02]  /*1e8f0*/  IMAD.MOV.U32 R113, RZ, RZ, R37 ;  /* 0x000000ffff717224 */ /* 0x000fe400078e0025 */
[----:B0-----:R-:W-:Y:S02]  /*1e900*/  IMAD.MOV.U32 R112, RZ, RZ, R36 ;  /* 0x000000ffff707224 */ /* 0x001fe400078e0024 */
        /* <DEDUP_REMOVED lines=10> */
[----:B------:R-:W-:Y:S01]  /*1e9b0*/  IMAD.MOV.U32 R27, RZ, RZ, R2 ;  /* 0x000000ffff1b7224 */ /* 0x000fe200078e0002 */
[----:B------:R0:W-:Y:S01]  /*1e9c0*/  STL.128 [R1+0x15a0], R20 ;  /* 0x0015a01401007387 */ /* 0x0001e20000100c00 */
[----:B------:R-:W-:-:S03]  /*1e9d0*/  IMAD.MOV.U32 R177, RZ, RZ, R101 ;  /* 0x000000ffffb17224 */ /* 0x000fc600078e0065 */
[----:B------:R1:W-:Y:S01]  /*1e9e0*/  STL.128 [R1+0x1570], R8 ;  /* 0x0015700801007387 */ /* 0x0003e20000100c00 */
[----:B------:R-:W-:-:S03]  /*1e9f0*/  IMAD.MOV.U32 R178, RZ, RZ, R102 ;  /* 0x000000ffffb27224 */ /* 0x000fc600078e0066 */
[----:B------:R-:W-:Y:S01]  /*1ea00*/  STL [R1+0x634], R12 ;  /* 0x0006340c01007387 */ /* 0x000fe20000100800 */
[----:B------:R-:W-:-:S03]  /*1ea10*/  IMAD.MOV.U32 R179, RZ, RZ, R103 ;  /* 0x000000ffffb37224 */ /* 0x000fc600078e0067 */
[----:B------:R-:W-:Y:S04]  /*1ea20*/  STL [R1+0x630], R14 ;  /* 0x0006300e01007387 */ /* 0x000fe80000100800 */
[----:B0-----:R-:W2:Y:S04]  /*1ea30*/  LDL.LU.128 R20, [R1+0x15a0] ;  /* 0x0015a00001147983 */ /* 0x001ea80000300c00 */
[----:B-1----:R-:W3:Y:S04]  /*1ea40*/  LDL.LU.128 R8, [R1+0x1570] ;  /* 0x0015700001087983 */ /* 0x002ee80000300c00 */
        /* <DEDUP_REMOVED lines=85> */
[----:B------:R-:W-:Y:S04]  /*1efa0*/  STL.128 [R1+0x250], R108 ;  /* 0x0002506c01007387 */ /* 0x000fe80000100c00 */
[----:B------:R-:W-:Y:S04]  /*1efb0*/  STL [R1+0x448], R3 ;  /* 0x0004480301007387 */ /* 0x000fe80000100800 */
[----:B------:R-:W-:Y:S04]  /*1efc0*/  STL.128 [R1+0x260], R112 ;  /* 0x0002607001007387 */ /* 0x000fe80000100c00 */
        /* <DEDUP_REMOVED lines=11> */
[----:B------:R-:W-:Y:S04]  /*1f080*/  STL [R1+0x440], R24 ;  /* 0x0004401801007387 */ /* 0x000fe80000100800 */
[----:B------:R1:W-:Y:S04]  /*1f090*/  STL.128 [R1+0x1280], R24 ;  /* 0x0012801801007387 */ /* 0x0003e80000100c00 */
[----:B------:R-:W4:Y:S04]  /*1f0a0*/  LDL.LU.128 R28, [R1+0x450] ;  /* 0x00045000011c7983 */ /* 0x000f280000300c00 */
[----:B0-----:R-:W4:Y:S04]  /*1f0b0*/  LDL.LU.128 R152, [R1+0x1290] ;  /* 0x0012900001987983 */ /* 0x001f280000300c00 */
[----:B------:R-:W4:Y:S04]  /*1f0c0*/  LDL.LU.128 R32, [R1+0x460] ;  /* 0x0004600001207983 */ /* 0x000f280000300c00 */
        /* <DEDUP_REMOVED lines=33> */
[----:B0-----:R-:W3:Y:S04]  /*1f2e0*/  LDL.LU.128 R184, [R1+0x12e0] ;  /* 0x0012e00001b87983 */ /* 0x001ee80000300c00 */
[----:B-1----:R-:W3:Y:S04]  /*1f2f0*/  LDL.LU.128 R188, [R1+0x12f0] ;  /* 0x0012f00001bc7983 */ /* 0x002ee80000300c00 */
[----:B--2---:R-:W2:Y:S04]  /*1f300*/  LDL.LU.128 R196, [R1+0x1310] ;  /* 0x0013100001c47983 */ /* 0x004ea80000300c00 */
[----:B------:R0:W-:Y:S04]  /*1f310*/  STL.128 [R1+0x1270], R20 ;  /* 0x0012701401007387 */ /* 0x0001e80000100c00 */
[----:B------:R-:W-:Y:S04]  /*1f320*/  STL.128 [R1+0x320], R160 ;  /* 0x000320a001007387 */ /* 0x000fe80000100c00 */
[----:B------:R1:W-:Y:S04]  /*1f330*/  STL.128 [R1+0x330], R164 ;  /* 0x000330a401007387 */ /* 0x0003e80000100c00 */
[----:B------:R1:W-:Y:S04]  /*1f340*/  STL.128 [R1+0x340], R168 ;  /* 0x000340a801007387 */ /* 0x0003e80000100c00 */
[----:B------:R1:W-:Y:S04]  /*1f350*/  STL.128 [R1+0x350], R172 ;  /* 0x000350ac01007387 */ /* 0x0003e80000100c00 */
[----:B0-----:R-:W2:Y:S04]  /*1f360*/  LDL.LU.128 R20, [R1+0x1270] ;  /* 0x0012700001147983 */ /* 0x001ea80000300c00 */
[----:B-1----:R-:W2:Y:S04]  /*1f370*/  LDL.LU.128 R164, [R1+0x12b0] ;  /* 0x0012b00001a47983 */ /* 0x002ea80000300c00 */
[----:B------:R-:W2:Y:S04]  /*1f380*/  LDL.LU.128 R168, [R1+0x12c0] ;  /* 0x0012c00001a87983 */ /* 0x000ea80000300c00 */
[----:B------:R-:W2:Y:S04]  /*1f390*/  LDL.LU.64 R172, [R1+0x12d0] ;  /* 0x0012d00001ac7983 */ /* 0x000ea80000300a00 */
[----:B------:R-:W2:Y:S01]  /*1f3a0*/  LDL.LU.64 R162, [R1+0x12a0] ;  /* 0x0012a00001a27983 */ /* 0x000ea20000300a00 */
[----:B----4-:R-:W-:-:S06]  /*1f3b0*/  WARPGROUP.ARRIVE ;  /* 0x00000000000079c5 */ /* 0x010fcc0000000000 */
[----:B------:R-:W-:Y:S01]  /*1f3c0*/  HGMMA.64x256x16.F32 R24, R152, gdesc[UR4].tnspB, R24, gsb0 ;  /* 0x43e0000498187df0 */ /* 0x000fe20008000818 */
[----:B------:R-:W-:Y:S02]  /*1f3d0*/  STL.128 [R1+0x310], R156 ;  /* 0x0003109c01007387 */ /* 0x000fe40000100c00 */
[----:B------:R-:W-:Y:S02]  /*1f3e0*/  WARPGROUP.DEPBAR.LE gsb0, 0x0 ;  /* 0x00008000000079c5 */ /* 0x000fe40000010000 */
[----:B------:R0:W-:Y:S04]  /*1f3f0*/  STL.128 [R1+0x440], R24 ;  /* 0x0004401801007387 */ /* 0x0001e80000100c00 */
[----:B------:R-:W-:Y:S04]  /*1f400*/  STL.128 [R1+0x450], R28 ;  /* 0x0004501c01007387 */ /* 0x000fe80000100c00 */
[----:B------:R1:W-:Y:S04]  /*1f410*/  STL.128 [R1+0x570], R100 ;  /* 0x0005706401007387 */ /* 0x0003e80000100c00 */
[----:B------:R4:W-:Y:S04]  /*1f420*/  STL.128 [R1+0x580], R104 ;  /* 0x0005806801007387 */ /* 0x0009e80000100c00 */
[----:B0-----:R-:W2:Y:S04]  /*1f430*/  LDL.LU.128 R24, [R1+0x1280] ;  /* 0x0012800001187983 */ /* 0x001ea80000300c00 */
[----:B-1----:R-:W2:Y:S04]  /*1f440*/  LDL.LU.128 R100, [R1+0x440] ;  /* 0x0004400001647983 */ /* 0x002ea80000300c00 */
[----:B----4-:R-:W4:Y:S01]  /*1f450*/  LDL.LU.128 R104, [R1+0x450] ;  /* 0x0004500001687983 */ /* 0x010f220000300c00 */
[-CC-:B---3--:R-:W-:Y:S01]  /*1f460*/  FFMA.FTZ R161, R184, R0.reuse, -R13.reuse ;  /* 0x00000000b8a17223 */ /* 0x188fe2000001080d */
[-CC-:B------:R-:W-:Y:S01]  /*1f470*/  FFMA.FTZ R160, R185, R0.reuse, -R13.reuse ;  /* 0x00000000b9a07223 */ /* 0x180fe2000001080d */
[-CC-:B------:R-:W-:Y:S01]  /*1f480*/  FFMA.FTZ R159, R188, R0.reuse, -R13.reuse ;  /* 0x00000000bc9f7223 */ /* 0x180fe2000001080d */
[-C--:B------:R-:W-:Y:S01]  /*1f490*/  FFMA.FTZ R158, R189, R0.reuse, -R13 ;  /* 0x00000000bd9e7223 */ /* 0x080fe2000001080d */
[-CC-:B--2---:R-:W-:Y:S01]  /*1f4a0*/  FFMA.FTZ R157, R186, R0.reuse, -R197.reuse ;  /* 0x00000000ba9d7223 */ /* 0x184fe200000108c5 */
        /* <DEDUP_REMOVED lines=10> */
[----:B------:R-:W2:Y:S01]  /*1f550*/  MUFU.EX2 R0, R0 ;  /* 0x0000000000007308 */ /* 0x000ea20000000800 */
[----:B------:R-:W-:Y:S01]  /*1f560*/  IMAD.MOV.U32 R200, RZ, RZ, R225 ;  /* 0x000000ffffc87224 */ /* 0x000fe200078e00e1 */
[----:B------:R3:W-:Y:S01]  /*1f570*/  STL.128 [R1+0x360], R176 ;  /* 0x000360b001007387 */ /* 0x0007e20000100c00 */
[----:B------:R-:W-:Y:S01]  /*1f580*/  IMAD.MOV.U32 R201, RZ, RZ, R224 ;  /* 0x000000ffffc97224 */ /* 0x000fe200078e00e0 */
[----:B0-----:R-:W-:Y:S01]  /*1f590*/  F2FP.F16.F32.PACK_AB R152, R160, R161 ;  /* 0x000000a1a098723e */ /* 0x001fe200000000ff */
[----:B------:R-:W-:Y:S01]  /*1f5a0*/  IMAD.MOV.U32 R224, RZ, RZ, R14 ;  /* 0x000000ffffe07224 */ /* 0x000fe200078e000e */
[----:B-1----:R-:W-:Y:S01]  /*1f5b0*/  F2FP.F16.F32.PACK_AB R153, R156, R157 ;  /* 0x0000009d9c99723e */ /* 0x002fe200000000ff */
[----:B------:R-:W-:Y:S01]  /*1f5c0*/  IMAD.MOV.U32 R225, RZ, RZ, R12 ;  /* 0x000000ffffe17224 */ /* 0x000fe200078e000c */
[----:B------:R-:W-:Y:S01]  /*1f5d0*/  F2FP.F16.F32.PACK_AB R154, R158, R159 ;  /* 0x0000009f9e9a723e */ /* 0x000fe200000000ff */
[----:B------:R-:W-:-:S02]  /*1f5e0*/  IMAD.MOV.U32 R175, RZ, RZ, R150 ;  /* 0x000000ffffaf7224 */ /* 0x000fc400078e0096 */
[----:B------:R-:W-:Y:S01]  /*1f5f0*/  IMAD.MOV.U32 R174, RZ, RZ, R151 ;  /* 0x000000ffffae7224 */ /* 0x000fe200078e0097 */
[----:B------:R-:W-:Y:S01]  /*1f600*/  STL.128 [R1+0x370], R180 ;  /* 0x000370b401007387 */ /* 0x000fe20000100c00 */
[----:B------:R-:W-:Y:S01]  /*1f610*/  IMAD.MOV.U32 R202, RZ, RZ, R223 ;  /* 0x000000ffffca7224 */ /* 0x000fe200078e00df */
[----:B--2---:R-:W-:Y:S01]  /*1f620*/  F2FP.F16.F32.PACK_AB R155, R0, R13 ;  /* 0x0000000d009b723e */ /* 0x004fe200000000ff */
[----:B---3--:R-:W-:Y:S02]  /*1f630*/  IMAD.MOV.U32 R179, RZ, RZ, R146 ;  /* 0x000000ffffb37224 */ /* 0x008fe400078e0092 */
[----:B------:R-:W-:Y:S02]  /*1f640*/  IMAD.MOV.U32 R178, RZ, RZ, R147 ;  /* 0x000000ffffb27224 */ /* 0x000fe400078e0093 */
[----:B------:R-:W-:Y:S02]  /*1f650*/  IMAD.MOV.U32 R177, RZ, RZ, R148 ;  /* 0x000000ffffb17224 */ /* 0x000fe400078e0094 */
[----:B------:R-:W-:Y:S01]  /*1f660*/  IMAD.MOV.U32 R176, RZ, RZ, R149 ;  /* 0x000000ffffb07224 */ /* 0x000fe200078e0095 */
[----:B------:R0:W-:Y:S01]  /*1f670*/  STL.128 [R1+0x420], R224 ;  /* 0x000420e001007387 */ /* 0x0001e20000100c00 */
        /* <DEDUP_REMOVED lines=18> */
[----:B0-----:R-:W-:-:S02]  /*1f7a0*/  IMAD.MOV.U32 R227, RZ, RZ, R140 ;  /* 0x000000ffffe37224 */ /* 0x001fc400078e008c */
[----:B------:R-:W-:Y:S01]  /*1f7b0*/  IMAD.MOV.U32 R226, RZ, RZ, R141 ;  /* 0x000000ffffe27224 */ /* 0x000fe200078e008d */
[----:B------:R-:W-:Y:S01]  /*1f7c0*/  STL.128 [R1+0x490], R44 ;  /* 0x0004902c01007387 */ /* 0x000fe20000100c00 */
[----:B------:R-:W-:Y:S02]  /*1f7d0*/  IMAD.MOV.U32 R183, RZ, RZ, R142 ;  /* 0x000000ffffb77224 */ /* 0x000fe400078e008e */
[----:B------:R-:W-:Y:S01]  /*1f7e0*/  IMAD.MOV.U32 R182, RZ, RZ, R143 ;  /* 0x000000ffffb67224 */ /* 0x000fe200078e008f */
[----:B------:R-:W-:Y:S01]  /*1f7f0*/  STL.128 [R1+0x4a0], R48 ;  /* 0x0004a03001007387 */ /* 0x000fe20000100c00 */
[----:B------:R-:W-:Y:S02]  /*1f800*/  IMAD.MOV.U32 R181, RZ, RZ, R144 ;  /* 0x000000ffffb57224 */ /* 0x000fe400078e0090 */
[----:B------:R-:W-:Y:S01]  /*1f810*/  IMAD.MOV.U32 R180, RZ, RZ, R145 ;  /* 0x000000ffffb47224 */ /* 0x000fe200078e0091 */
        /* <DEDUP_REMOVED lines=16> */
[----:B------:R3:W-:Y:S04]  /*1f920*/  STL [R1+0x5f0], R132 ;  /* 0x0005f08401007387 */ /* 0x0007e80000100800 */
[----:B-1----:R-:W4:Y:S04]  /*1f930*/  LDL.LU R20, [R1+0x5c0] ;  /* 0x0005c00001147983 */ /* 0x002f280000300800 */
[----:B------:R-:W4:Y:S04]  /*1f940*/  LDL.LU R21, [R1+0x5c8] ;  /* 0x0005c80001157983 */ /* 0x000f280000300800 */
[----:B------:R-:W4:Y:S04]  /*1f950*/  LDL.LU R22, [R1+0x5cc] ;  /* 0x0005cc0001167983 */ /* 0x000f280000300800 */
[----:B------:R-:W4:Y:S04]  /*1f960*/  LDL.LU R23, [R1+0x5d0] ;  /* 0x0005d00001177983 */ /* 0x000f280000300800 */
[----:B------:R-:W-:Y:S04]  /*1f970*/  STL.128 [R1+0x11b0], R176 ;  /* 0x0011b0b001007387 */ /* 0x000fe80000100c00 */
[----:B------:R-:W-:Y:S04]  /*1f980*/  STL.128 [R1+0x11a0], R172 ;  /* 0x0011a0ac01007387 */ /* 0x000fe80000100c00 */
[----:B------:R-:W-:Y:S04]  /*1f990*/  STL.128 [R1+0x1190], R168 ;  /* 0x001190a801007387 */ /* 0x000fe80000100c00 */
[----:B------:R-:W-:Y:S04]  /*1f9a0*/  STL.128 [R1+0x1180], R164 ;  /* 0x001180a401007387 */ /* 0x000fe80000100c00 */
[----:B------:R-:W-:Y:S04]  /*1f9b0*/  STL.128 [R1+0x1170], R160 ;  /* 0x001170a001007387 */ /* 0x000fe80000100c00 */
[----:B------:R-:W-:Y:S04]  /*1f9c0*/  STL.128 [R1+0x1160], R156 ;  /* 0x0011609c01007387 */ /* 0x000fe80000100c00 */
[----:B------:R1:W-:Y:S04]  /*1f9d0*/  STL.128 [R1+0x1150], R152 ;  /* 0x0011509801007387 */ /* 0x0003e80000100c00 */
[----:B0-----:R-:W4:Y:S04]  /*1f9e0*/  LDL.LU.128 R108, [R1+0x460] ;  /* 0x00046000016c7983 */ /* 0x001f280000300c00 */
[----:B--2---:R-:W2:Y:S04]  /*1f9f0*/  LDL.LU.128 R112, [R1+0x470] ;  /* 0x0004700001707983 */ /* 0x004ea80000300c00 */
        /* <DEDUP_REMOVED lines=9> */
[----:B-1----:R-:W3:Y:S04]  /*1fa90*/  LDL.LU.128 R152, [R1+0x510] ;  /* 0x0005100001987983 */ /* 0x002ee80000300c00 */
[----:B------:R-:W3:Y:S04]  /*1faa0*/  LDL.LU.128 R156, [R1+0x520] ;  /* 0x00052000019c7983 */ /* 0x000ee80000300c00 */
[----:B------:R-:W3:Y:S04]  /*1fab0*/  LDL.LU.128 R160, [R1+0x530] ;  /* 0x0005300001a07983 */ /* 0x000ee80000300c00 */
[----:B------:R-:W3:Y:S04]  /*1fac0*/  LDL.LU.128 R164, [R1+0x540] ;  /* 0x0005400001a47983 */ /* 0x000ee80000300c00 */
[----:B------:R-:W3:Y:S04]  /*1fad0*/  LDL.LU.128 R168, [R1+0x550] ;  /* 0x0005500001a87983 */ /* 0x000ee80000300c00 */
[----:B------:R-:W3:Y:S04]  /*1fae0*/  LDL.LU.128 R172, [R1+0x560] ;  /* 0x0005600001ac7983 */ /* 0x000ee80000300c00 */
[----:B------:R-:W3:Y:S01]  /*1faf0*/  LDL.128 R176, [R1+0x570] ;  /* 0x0005700001b07983 */ /* 0x000ee20000100c00 */
[----:B----4-:R-:W-:-:S03]  /*1fb00*/  IMAD.MOV.U32 R28, RZ, RZ, R104 ;  /* 0x000000ffff1c7224 */ /* 0x010fc600078e0068 */
[----:B------:R-:W-:Y:S01]  /*1fb10*/  STL.128 [R1+0x230], R8 ;  /* 0x0002300801007387 */ /* 0x000fe20000100c00 */
[----:B------:R-:W-:-:S03]  /*1fb20*/  IMAD.MOV.U32 R29, RZ, RZ, R105 ;  /* 0x000000ffff1d7224 */ /* 0x000fc600078e0069 */
[----:B------:R-:W-:Y:S01]  /*1fb30*/  STL.128 [R1+0x230], R4 ;  /* 0x0002300401007387 */ /* 0x000fe20000100c00 */
[----:B------:R-:W-:Y:S02]  /*1fb40*/  IMAD.MOV.U32 R30, RZ, RZ, R106 ;  /* 0x000000ffff1e7224 */ /* 0x000fe400078e006a */
[----:B------:R-:W-:Y:S01]  /*1fb50*/  IMAD.MOV.U32 R31, RZ, RZ, R107 ;  /* 0x000000ffff1f7224 */ /* 0x000fe200078e006b */
[----:B------:R0:W-:Y:S04]  /*1fb60*/  STL.128 [R1+0x230], R24 ;  /* 0x0002301801007387 */ /* 0x0001e80000100c00 */
[----:B------:R1:W-:Y:S04]  /*1fb70*/  STL.128 [R1+0x230], R100 ;  /* 0x0002306401007387 */ /* 0x0003e80000100c00 */
[----:B------:R4:W-:Y:S04]  /*1fb80*/  STL.128 [R1+0x240], R104 ;  /* 0x0002406801007387 */ /* 0x0009e80000100c00 */
[----:B------:R-:W-:Y:S01]  /*1fb90*/  STL.64 [R1+0xff0], R18 ;  /* 0x000ff01201007387 */ /* 0x000fe20000100a00 */
[----:B0-----:R-:W-:-:S03]  /*1fba0*/  IMAD.MOV.U32 R25, RZ, RZ, R101 ;  /* 0x000000ffff197224 */ /* 0x001fc600078e0065 */
[----:B------:R-:W-:Y:S01]  /*1fbb0*/  STL.128 [R1+0xfe0], R12 ;  /* 0x000fe00c01007387 */ /* 0x000fe20000100c00 */
[----:B------:R-:W-:Y:S02]  /*1fbc0*/  IMAD.MOV.U32 R26, RZ, RZ, R102 ;  /* 0x000000ffff1a7224 */ /* 0x000fe400078e0066 */
[----:B------:R-:W-:Y:S01]  /*1fbd0*/  IMAD.MOV.U32 R27, RZ, RZ, R103 ;  /* 0x000000ffff1b7224 */ /* 0x000fe200078e0067 */
[----:B-1----:R-:W3:Y:S04]  /*1fbe0*/  LDL.LU R101, [R1+0x574] ;  /* 0x0005740001657983 */ /* 0x002ee80000300800 */
[----:B------:R-:W3:Y:S04]  /*1fbf0*/  LDL.LU R102, [R1+0x578] ;  /* 0x0005780001667983 */ /* 0x000ee80000300800 */
[----:B------:R-:W3:Y:S04]  /*1fc00*/  LDL.LU R103, [R1+0x57c] ;  /* 0x00057c0001677983 */ /* 0x000ee80000300800 */
[----:B----4-:R-:W4:Y:S01]  /*1fc10*/  LDL.128 R104, [R1+0x580] ;  /* 0x0005800001687983 */ /* 0x010f220000100c00 */
[----:B------:R-:W-:-:S03]  /*1fc20*/  IMAD.MOV.U32 R24, RZ, RZ, R100 ;  /* 0x000000ffff187224 */ /* 0x000fc600078e0064 */
[----:B------:R0:W-:Y:S04]  /*1fc30*/  STL.128 [R1+0x1020], R28 ;  /* 0x0010201c01007387 */ /* 0x0001e80000100c00 */
[----:B------:R1:W-:Y:S04]  /*1fc40*/  STL.128 [R1+0x1010], R24 ;  /* 0x0010101801007387 */ /* 0x0003e80000100c00 */
[----:B------:R-:W4:Y:S04]  /*1fc50*/  LDL.LU R197, [R1+0x5c4] ;  /* 0x0005c40001c57983 */ /* 0x000f280000300800 */
[----:B------:R-:W4:Y:S04]  /*1fc60*/  LDL.LU R191, [R1+0x5d4] ;  /* 0x0005d40001bf7983 */ /* 0x000f280000300800 */
[----:B0-----:R-:W4:Y:S04]  /*1fc70*/  LDL.LU.128 R28, [R1+0x1020] ;  /* 0x00102000011c7983 */ /* 0x001f280000300c00 */
[----:B-1----:R-:W4:Y:S04]  /*1fc80*/  LDL.LU.128 R24, [R1+0x1010] ;  /* 0x0010100001187983 */ /* 0x002f280000300c00 */
[----:B------:R-:W4:Y:S04]  /*1fc90*/  LDL.LU R190, [R1+0x5d8] ;  /* 0x0005d80001be7983 */ /* 0x000f280000300800 */
[----:B------:R-:W4:Y:S04]  /*1fca0*/  LDL.LU R187, [R1+0x5dc] ;  /* 0x0005dc0001bb7983 */ /* 0x000f280000300800 */
[----:B------:R-:W4:Y:S04]  /*1fcb0*/  LDL.LU R186, [R1+0x5e0] ;  /* 0x0005e00001ba7983 */ /* 0x000f280000300800 */
[----:B------:R-:W4:Y:S04]  /*1fcc0*/  LDL.LU R189, [R1+0x5e4] ;  /* 0x0005e40001bd7983 */ /* 0x000f280000300800 */
[----:B------:R-:W4:Y:S04]  /*1fcd0*/  LDL.LU R188, [R1+0x5e8] ;  /* 0x0005e80001bc7983 */ /* 0x000f280000300800 */
[----:B------:R-:W4:Y:S04]  /*1fce0*/  LDL.LU R185, [R1+0x5ec] ;  /* 0x0005ec0001b97983 */ /* 0x000f280000300800 */
[----:B------:R-:W4:Y:S04]  /*1fcf0*/  LDL.LU R184, [R1+0x5f0] ;  /* 0x0005f00001b87983 */ /* 0x000f280000300800 */
[----:B------:R-:W4:Y:S04]  /*1fd00*/  LDL.LU.64 R18, [R1+0xff0] ;  /* 0x000ff00001127983 */ /* 0x000f280000300a00 */
[----:B------:R-:W4:Y:S01]  /*1fd10*/  LDL.LU.128 R12, [R1+0xfe0] ;  /* 0x000fe000010c7983 */ /* 0x000f220000300c00 */
[----:B------:R-:W-:Y:S01]  /*1fd20*/  VIADD R16, R16, 0x280 ;  /* 0x0000028010107836 */ /* 0x000fe20000000000 */
[----:B------:R-:W-:-:S02]  /*1fd30*/  R2UR UR7, R17 ;  /* 0x00000000110772ca */ /* 0x000fc400000e0000 */
[----:B------:R-:W-:Y:S04]  /*1fd40*/  STL.128 [R1+0x400], R216 ;  /* 0x000400d801007387 */ /* 0x000fe80000100c00 */
[----:B------:R-:W-:Y:S04]  /*1fd50*/  STL.128 [R1+0x3c0], R200 ;  /* 0x0003c0c801007387 */ /* 0x000fe80000100c00 */
[----:B------:R-:W-:Y:S04]  /*1fd60*/  STL.128 [R1+0x3d0], R204 ;  /* 0x0003d0cc01007387 */ /* 0x000fe80000100c00 */
[----:B------:R-:W-:Y:S04]  /*1fd70*/  STL.128 [R1+0x3e0], R208 ;  /* 0x0003e0d001007387 */ /* 0x000fe80000100c00 */
[----:B------:R-:W-:Y:S04]  /*1fd80*/  STL.128 [R1+0x3f0], R212 ;  /* 0x0003f0d401007387 */ /* 0x000fe80000100c00 */
[----:B------:R-:W-:Y:S04]  /*1fd90*/  STL.128 [R1+0x3a0], R192 ;  /* 0x0003a0c001007387 */ /* 0x000fe80000100c00 */
[----:B------:R-:W-:Y:S04]  /*1fda0*/  STL.64 [R1+0x1208], R198 ;  /* 0x001208c601007387 */ /* 0x000fe80000100a00 */
[----:B------:R-:W4:Y:S04]  /*1fdb0*/  LDL.LU R196, [R1+0xfd0] ;  /* 0x000fd00001c47983 */ /* 0x000f280000300800 */
[----:B------:R0:W-:Y:S01]  /*1fdc0*/  STL.128 [R1+0x1000], R20 ;  /* 0x0010001401007387 */ /* 0x0001e20000100c00 */
[----:B------:R-:W-:-:S03]  /*1fdd0*/  IMAD.MOV.U32 R32, RZ, RZ, R108 ;  /* 0x000000ffff207224 */ /* 0x000fc600078e006c */
[----:B0-----:R-:W4:Y:S01]  /*1fde0*/  LDL.LU.128 R20, [R1+0x1000] ;  /* 0x0010000001147983 */ /* 0x001f220000300c00 */
[----:B------:R-:W-:Y:S02]  /*1fdf0*/  IMAD.MOV.U32 R33, RZ, RZ, R109 ;  /* 0x000000ffff217224 */ /* 0x000fe400078e006d */
[----:B------:R-:W-:Y:S02]  /*1fe00*/  IMAD.MOV.U32 R34, RZ, RZ, R110 ;  /* 0x000000ffff227224 */ /* 0x000fe400078e006e */
[----:B------:R-:W-:Y:S02]  /*1fe10*/  IMAD.MOV.U32 R35, RZ, RZ, R111 ;  /* 0x000000ffff237224 */ /* 0x000fe400078e006f */
[----:B--2---:R-:W-:Y:S02]  /*1fe20*/  IMAD.MOV.U32 R36, RZ, RZ, R112 ;  /* 0x000000ffff247224 */ /* 0x004fe400078e0070 */
[----:B------:R-:W-:Y:S02]  /*1fe30*/  IMAD.MOV.U32 R37, RZ, RZ, R113 ;  /* 0x000000ffff257224 */ /* 0x000fe400078e0071 */
[----:B------:R-:W-:-:S02]  /*1fe40*/  IMAD.MOV.U32 R38, RZ, RZ, R114 ;  /* 0x000000ffff267224 */ /* 0x000fc400078e0072 */
[----:B------:R-:W-:Y:S02]  /*1fe50*/  IMAD.MOV.U32 R39, RZ, RZ, R115 ;  /* 0x000000ffff277224 */ /* 0x000fe400078e0073 */
        /* <DEDUP_REMOVED lines=80> */
[----:B----4-:R4:W-:Y:S04]  /*20360*/  STL.128 [R1+0x370], R104 ;  /* 0x0003706801007387 */ /* 0x0109e80000100c00 */
[----:B0-----:R-:W4:Y:S04]  /*20370*/  LDL.LU.128 R100, [R1+0x1140] ;  /* 0x0011400001647983 */ /* 0x001f280000300c00 */
[----:B-1----:R-:W4:Y:S04]  /*20380*/  LDL.LU.128 R96, [R1+0x1130] ;  /* 0x0011300001607983 */ /* 0x002f280000300c00 */
        /* <DEDUP_REMOVED lines=16> */
[----:B----4-:R-:W4:Y:S04]  /*20490*/  LDL.LU R105, [R1+0x584] ;  /* 0x0005840001697983 */ /* 0x010f280000300800 */
[----:B------:R-:W4:Y:S04]  /*204a0*/  LDL.LU R106, [R1+0x588] ;  /* 0x00058800016a7983 */ /* 0x000f280000300800 */
[----:B------:R-:W4:Y:S04]  /*204b0*/  LDL.LU R107, [R1+0x58c] ;  /* 0x00058c00016b7983 */ /* 0x000f280000300800 */
[----:B------:R-:W4:Y:S04]  /*204c0*/  LDL.128 R108, [R1+0x590] ;  /* 0x00059000016c7983 */ /* 0x000f280000100c00 */
[----:B------:R0:W-:Y:S04]  /*204d0*/  STL.128 [R1+0xe70], R20 ;  /* 0x000e701401007387 */ /* 0x0001e80000100c00 */
[----:B------:R1:W-:Y:S04]  /*204e0*/  STL.128 [R1+0xe90], R28 ;  /* 0x000e901c01007387 */ /* 0x0003e80000100c00 */
[----:B------:R1:W-:Y:S04]  /*204f0*/  STL.128 [R1+0xe80], R24 ;  /* 0x000e801801007387 */ /* 0x0003e80000100c00 */
[----:B------:R1:W-:Y:S04]  /*20500*/  STL.128 [R1+0x260], R112 ;  /* 0x0002607001007387 */ /* 0x0003e80000100c00 */
[----:B0-----:R-:W4:Y:S04]  /*20510*/  LDL.LU.128 R20, [R1+0xe70] ;  /* 0x000e700001147983 */ /* 0x001f280000300c00 */
[----:B-1----:R-:W4:Y:S04]  /*20520*/  LDL.LU.128 R28, [R1+0xe90] ;  /* 0x000e9000011c7983 */ /* 0x002f280000300c00 */
[----:B------:R-:W4:Y:S04]  /*20530*/  LDL.LU.128 R24, [R1+0xe80] ;  /* 0x000e800001187983 */ /* 0x000f280000300c00 */
[----:B------:R0:W-:Y:S01]  /*20540*/  STL.128 [R1+0x270], R116 ;  /* 0x0002707401007387 */ /* 0x0001e20000100c00 */
[----:B------:R-:W-:-:S03]  /*20550*/  R2UR UR6, R16 ;  /* 0x00000000100672ca */ /* 0x000fc600000e0000 */
[----:B------:R-:W4:Y:S04]  /*20560*/  LDL.LU.128 R112, [R1+0x5a0] ;  /* 0x0005a00001707983 */ /* 0x000f280000300c00 */
[----:B------:R1:W-:Y:S04]  /*20570*/  STL.64 [R1+0x1268], R226 ;  /* 0x001268e201007387 */ /* 0x0003e80000100a00 */
[----:B------:R1:W-:Y:S04]  /*20580*/  STL [R1+0x1200], R197 ;  /* 0x001200c501007387 */ /* 0x0003e80000100800 */
[----:B0-----:R-:W4:Y:S04]  /*20590*/  LDL.LU.128 R116, [R1+0x5b0] ;  /* 0x0005b00001747983 */ /* 0x001f280000300c00 */
[----:B------:R0:W-:Y:S04]  /*205a0*/  STL.128 [R1+0x11e0], R188 ;  /* 0x0011e0bc01007387 */ /* 0x0001e80000100c00 */
[----:B------:R0:W-:Y:S04]  /*205b0*/  STL.128 [R1+0x11d0], R184 ;  /* 0x0011d0b801007387 */ /* 0x0001e80000100c00 */
[----:B------:R0:W-:Y:S04]  /*205c0*/  STL.128 [R1+0x11c0], R180 ;  /* 0x0011c0b401007387 */ /* 0x0001e80000100c00 */
[----:B------:R-:W-:Y:S04]  /*205d0*/  STL.128 [R1+0x350], R172 ;  /* 0x000350ac01007387 */ /* 0x000fe80000100c00 */
[----:B------:R0:W-:Y:S04]  /*205e0*/  STL.128 [R1+0x360], R176 ;  /* 0x000360b001007387 */ /* 0x0001e80000100c00 */
[----:B------:R0:W-:Y:S04]  /*205f0*/  STL.64 [R1+0xe60], R18 ;  /* 0x000e601201007387 */ /* 0x0001e80000100a00 */
[----:B------:R0:W-:Y:S04]  /*20600*/  STL.128 [R1+0xe50], R12 ;  /* 0x000e500c01007387 */ /* 0x0001e80000100c00 */
[----:B-1----:R-:W4:Y:S04]  /*20610*/  LDL.LU.64 R226, [R1+0x1268] ;  /* 0x0012680001e27983 */ /* 0x002f280000300a00 */
[----:B------:R-:W4:Y:S04]  /*20620*/  LDL.LU R197, [R1+0x1200] ;  /* 0x0012000001c57983 */ /* 0x000f280000300800 */
[----:B0-----:R-:W4:Y:S04]  /*20630*/  LDL.LU.128 R188, [R1+0x11e0] ;  /* 0x0011e00001bc7983 */ /* 0x001f280000300c00 */
[----:B------:R-:W4:Y:S04]  /*20640*/  LDL.LU.128 R184, [R1+0x11d0] ;  /* 0x0011d00001b87983 */ /* 0x000f280000300c00 */
[----:B------:R-:W4:Y:S04]  /*20650*/  LDL.LU.128 R180, [R1+0x11c0] ;  /* 0x0011c00001b47983 */ /* 0x000f280000300c00 */
[----:B------:R-:W4:Y:S04]  /*20660*/  LDL.LU.128 R176, [R1+0x11b0] ;  /* 0x0011b00001b07983 */ /* 0x000f280000300c00 */
[----:B------:R-:W4:Y:S04]  /*20670*/  LDL.LU.128 R172, [R1+0x11a0] ;  /* 0x0011a00001ac7983 */ /* 0x000f280000300c00 */
[----:B------:R-:W4:Y:S04]  /*20680*/  LDL.LU.64 R18, [R1+0xe60] ;  /* 0x000e600001127983 */ /* 0x000f280000300a00 */
[----:B------:R-:W4:Y:S04]  /*20690*/  LDL.LU.128 R12, [R1+0xe50] ;  /* 0x000e5000010c7983 */ /* 0x000f280000300c00 */
[----:B------:R-:W4:Y:S04]  /*206a0*/  LDL.LU R17, [R1+0x598] ;  /* 0x0005980001117983 */ /* 0x000f280000300800 */
[----:B------:R-:W4:Y:S04]  /*206b0*/  LDL.LU R16, [R1+0x59c] ;  /* 0x00059c0001107983 */ /* 0x000f280000300800 */
[----:B------:R0:W-:Y:S04]  /*206c0*/  STL.128 [R1+0x300], R152 ;  /* 0x0003009801007387 */ /* 0x0001e80000100c00 */
[----:B------:R1:W-:Y:S04]  /*206d0*/  STL.128 [R1+0x410], R220 ;  /* 0x000410dc01007387 */ /* 0x0003e80000100c00 */
[----:B------:R-:W4:Y:S04]  /*206e0*/  LDL.LU.128 R216, [R1+0x1360] ;  /* 0x0013600001d87983 */ /* 0x000f280000300c00 */
[----:B------:R-:W4:Y:S04]  /*206f0*/  LDL.LU.128 R212, [R1+0x1350] ;  /* 0x0013500001d47983 */ /* 0x000f280000300c00 */
[----:B0-----:R-:W4:Y:S04]  /*20700*/  LDL.LU.128 R152, [R1+0x1150] ;  /* 0x0011500001987983 */ /* 0x001f280000300c00 */
[----:B-1----:R-:W4:Y:S04]  /*20710*/  LDL.LU.64 R220, [R1+0x1370] ;  /* 0x0013700001dc7983 */ /* 0x002f280000300a00 */
[----:B------:R-:W4:Y:S04]  /*20720*/  LDL.LU.128 R208, [R1+0x1340] ;  /* 0x0013400001d07983 */ /* 0x000f280000300c00 */
[----:B------:R-:W4:Y:S04]  /*20730*/  LDL.LU.128 R204, [R1+0x1330] ;  /* 0x0013300001cc7983 */ /* 0x000f280000300c00 */
[----:B------:R-:W4:Y:S04]  /*20740*/  LDL.LU.128 R200, [R1+0x1320] ;  /* 0x0013200001c87983 */ /* 0x000f280000300c00 */
[----:B------:R-:W4:Y:S04]  /*20750*/  LDL.LU.128 R192, [R1+0x1300] ;  /* 0x0013000001c07983 */ /* 0x000f280000300c00 */
        /* <DEDUP_REMOVED lines=12> */
[----:B------:R-:W4:Y:S04]  /*20820*/  LDL.LU.64 R198, [R1+0x1208] ;  /* 0x0012080001c67983 */ /* 0x000f280000300a00 */
[----:B------:R0:W-:Y:S04]  /*20830*/  STL.128 [R1+0xfb0], R100 ;  /* 0x000fb06401007387 */ /* 0x0001e80000100c00 */
[----:B------:R1:W-:Y:S04]  /*20840*/  STL.128 [R1+0xfa0], R96 ;  /* 0x000fa06001007387 */ /* 0x0003e80000100c00 */
[----:B--2---:R2:W-:Y:S04]  /*20850*/  STL.128 [R1+0xf90], R92 ;  /* 0x000f905c01007387 */ /* 0x0045e80000100c00 */
[----:B---3--:R3:W-:Y:S04]  /*20860*/  STL.128 [R1+0xf80], R88 ;  /* 0x000f805801007387 */ /* 0x0087e80000100c00 */
        /* <DEDUP_REMOVED lines=14> */
[----:B0-----:R-:W3:Y:S04]  /*20950*/  LDL.LU.128 R100, [R1+0xfb0] ;  /* 0x000fb00001647983 */ /* 0x001ee80000300c00 */
[----:B-1----:R-:W3:Y:S04]  /*20960*/  LDL.LU.128 R96, [R1+0xfa0] ;  /* 0x000fa00001607983 */ /* 0x002ee80000300c00 */
[----:B----4-:R0:W-:Y:S04]  /*20970*/  STL.128 [R1+0xfc0], R104 ;  /* 0x000fc06801007387 */ /* 0x0101e80000100c00 */
[----:B------:R1:W-:Y:S04]  /*20980*/  STL.128 [R1+0x380], R108 ;  /* 0x0003806c01007387 */ /* 0x0003e80000100c00 */
[----:B--2---:R-:W2:Y:S04]  /*20990*/  LDL.LU.128 R92, [R1+0xf90] ;  /* 0x000f9000015c7983 */ /* 0x004ea80000300c00 */
[----:B---3--:R-:W3:Y:S04]  /*209a0*/  LDL.LU.128 R88, [R1+0xf80] ;  /* 0x000f800001587983 */ /* 0x008ee80000300c00 */
[----:B0-----:R-:W4:Y:S04]  /*209b0*/  LDL.LU.128 R104, [R1+0xfc0] ;  /* 0x000fc00001687983 */ /* 0x001f280000300c00 */
        /* <DEDUP_REMOVED lines=14> */
[----:B-1----:R-:W4:Y:S04]  /*20aa0*/  LDL.LU R109, [R1+0x594] ;  /* 0x00059400016d7983 */ /* 0x002f280000300800 */
[----:B------:R0:W-:Y:S04]  /*20ab0*/  STL.128 [R1+0xce0], R20 ;  /* 0x000ce01401007387 */ /* 0x0001e80000100c00 */
[----:B------:R1:W-:Y:S04]  /*20ac0*/  STL.128 [R1+0xd00], R28 ;  /* 0x000d001c01007387 */ /* 0x0003e80000100c00 */
[----:B------:R1:W-:Y:S01]  /*20ad0*/  STL.128 [R1+0xcf0], R24 ;  /* 0x000cf01801007387 */ /* 0x0003e20000100c00 */
[----:B------:R-:W-:-:S02]  /*20ae0*/  IMAD.MOV.U32 R11, RZ, RZ, R112 ;  /* 0x000000ffff0b7224 */ /* 0x000fc400078e0070 */
[----:B------:R-:W-:Y:S02]  /*20af0*/  IMAD.MOV.U32 R10, RZ, RZ, R113 ;  /* 0x000000ffff0a7224 */ /* 0x000fe400078e0071 */
[----:B------:R-:W-:Y:S02]  /*20b00*/  IMAD.MOV.U32 R9, RZ, RZ, R114 ;  /* 0x000000ffff097224 */ /* 0x000fe400078e0072 */
[----:B------:R-:W-:Y:S01]  /*20b10*/  IMAD.MOV.U32 R8, RZ, RZ, R115 ;  /* 0x000000ffff087224 */ /* 0x000fe200078e0073 */
[----:B0-----:R-:W4:Y:S04]  /*20b20*/  LDL.LU.128 R20, [R1+0xce0] ;  /* 0x000ce00001147983 */ /* 0x001f280000300c00 */
[----:B-1----:R-:W4:Y:S04]  /*20b30*/  LDL.LU.128 R28, [R1+0xd00] ;  /* 0x000d0000011c7983 */ /* 0x002f280000300c00 */
[----:B------:R-:W4:Y:S01]  /*20b40*/  LDL.LU.128 R24, [R1+0xcf0] ;  /* 0x000cf00001187983 */ /* 0x000f220000300c00 */
[----:B------:R-:W-:-:S02]  /*20b50*/  IMAD.MOV.U32 R7, RZ, RZ, R116 ;  /* 0x000000ffff077224 */ /* 0x000fc400078e0074 */
[----:B------:R-:W-:Y:S02]  /*20b60*/  IMAD.MOV.U32 R6, RZ, RZ, R117 ;  /* 0x000000ffff067224 */ /* 0x000fe400078e0075 */
        /* <DEDUP_REMOVED lines=8> */
[----:B------:R-:W4:Y:S01]  /*20bf0*/  LDL.LU.128 R168, [R1+0x1190] ;  /* 0x0011900001a87983 */ /* 0x000f220000300c00 */
[----:B------:R-:W-:Y:S02]  /*20c00*/  IMAD.MOV.U32 R128, RZ, RZ, R186 ;  /* 0x000000ffff807224 */ /* 0x000fe400078e00ba */
[----:B------:R-:W-:Y:S01]  /*20c10*/  IMAD.MOV.U32 R129, RZ, RZ, R189 ;  /* 0x000000ffff817224 */ /* 0x000fe200078e00bd */
[----:B------:R-:W4:Y:S01]  /*20c20*/  LDL.LU.128 R164, [R1+0x1180] ;  /* 0x0011800001a47983 */ /* 0x000f220000300c00 */
[----:B------:R-:W-:Y:S02]  /*20c30*/  IMAD.MOV.U32 R130, RZ, RZ, R188 ;  /* 0x000000ffff827224 */ /* 0x000fe400078e00bc */
[----:B------:R-:W-:Y:S01]  /*20c40*/  IMAD.MOV.U32 R131, RZ, RZ, R185 ;  /* 0x000000ffff837224 */ /* 0x000fe200078e00b9 */
[----:B------:R-:W4:Y:S01]  /*20c50*/  LDL.LU.128 R160, [R1+0x1170] ;  /* 0x0011700001a07983 */ /* 0x000f220000300c00 */
[----:B------:R-:W-:-:S02]  /*20c60*/  IMAD.MOV.U32 R132, RZ, RZ, R184 ;  /* 0x000000ffff847224 */ /* 0x000fc400078e00b8 */
[----:B------:R-:W-:Y:S01]  /*20c70*/  IMAD.MOV.U32 R133, RZ, RZ, R12 ;  /* 0x000000ffff857224 */ /* 0x000fe200078e000c */
[----:B------:R-:W4:Y:S04]  /*20c80*/  LDL.LU.128 R156, [R1+0x1160] ;  /* 0x00116000019c7983 */ /* 0x000f280000300c00 */
[----:B------:R-:W4:Y:S04]  /*20c90*/  LDL.LU R222, [R1+0xfd4] ;  /* 0x000fd40001de7983 */ /* 0x000f280000300800 */
[----:B------:R-:W-:Y:S04]  /*20ca0*/  STL.128 [R1+0xe20], R100 ;  /* 0x000e206401007387 */ /* 0x000fe80000100c00 */
[----:B------:R-:W-:Y:S04]  /*20cb0*/  STL.128 [R1+0xe10], R96 ;  /* 0x000e106001007387 */ /* 0x000fe80000100c00 */
[----:B--2---:R-:W-:Y:S04]  /*20cc0*/  STL.128 [R1+0xe00], R92 ;  /* 0x000e005c01007387 */ /* 0x004fe80000100c00 */
[----:B---3--:R-:W-:Y:S04]  /*20cd0*/  STL.128 [R1+0xdf0], R88 ;  /* 0x000df05801007387 */ /* 0x008fe80000100c00 */
[----:B----4-:R0:W-:Y:S04]  /*20ce0*/  STL.128 [R1+0xe30], R104 ;  /* 0x000e306801007387 */ /* 0x0101e80000100c00 */
        /* <DEDUP_REMOVED lines=15> */
[----:B0-----:R-:W2:Y:S04]  /*20de0*/  LDL.LU.128 R104, [R1+0xe30] ;  /* 0x000e300001687983 */ /* 0x001ea80000300c00 */
[----:B------:R-:W2:Y:S04]  /*20df0*/  LDL.LU.128 R100, [R1+0xe20] ;  /* 0x000e200001647983 */ /* 0x000ea80000300c00 */
[----:B-1----:R-:W2:Y:S04]  /*20e00*/  LDL.LU.64 R108, [R1+0xe40] ;  /* 0x000e4000016c7983 */ /* 0x002ea80000300a00 */
        /* <DEDUP_REMOVED lines=30> */
[----:B------:R-:W-:Y:S01]  /*20ff0*/  IMAD.MOV.U32 R123, RZ, RZ, R22 ;  /* 0x000000ffff7b7224 */ /* 0x000fe200078e0016 */
[----:B------:R1:W-:Y:S01]  /*21000*/  STL.64 [R1+0x1260], R220 ;  /* 0x001260dc01007387 */ /* 0x0003e20000100a00 */
        /* <DEDUP_REMOVED lines=14> */
[----:B0-----:R-:W2:Y:S01]  /*210f0*/  LDL.LU.128 R216, [R1+0x1250] ;  /* 0x0012500001d87983 */ /* 0x001ea20000300c00 */
[----:B------:R-:W-:Y:S02]  /*21100*/  IMAD.MOV.U32 R143, RZ, RZ, R182 ;  /* 0x000000ffff8f7224 */ /* 0x000fe400078e00b6 */
[----:B------:R-:W-:Y:S01]  /*21110*/  IMAD.MOV.U32 R144, RZ, RZ, R181 ;  /* 0x000000ffff907224 */ /* 0x000fe200078e00b5 */
[----:B-1----:R-:W2:Y:S01]  /*21120*/  LDL.LU.64 R220, [R1+0x1260] ;  /* 0x0012600001dc7983 */ /* 0x002ea20000300a00 */
[----:B------:R-:W-:-:S02]  /*21130*/  IMAD.MOV.U32 R145, RZ, RZ, R180 ;  /* 0x000000ffff917224 */ /* 0x000fc400078e00b4 */
[----:B------:R-:W-:Y:S01]  /*21140*/  IMAD.MOV.U32 R146, RZ, RZ, R179 ;  /* 0x000000ffff927224 */ /* 0x000fe200078e00b3 */
[----:B---3--:R-:W3:Y:S01]  /*21150*/  LDL.LU.128 R212, [R1+0x1240] ;  /* 0x0012400001d47983 */ /* 0x008ee20000300c00 */
[----:B------:R-:W-:Y:S02]  /*21160*/  IMAD.MOV.U32 R147, RZ, RZ, R178 ;  /* 0x000000ffff937224 */ /* 0x000fe400078e00b2 */
[----:B------:R-:W-:Y:S01]  /*21170*/  IMAD.MOV.U32 R148, RZ, RZ, R177 ;  /* 0x000000ffff947224 */ /* 0x000fe200078e00b1 */
[----:B----4-:R-:W4:Y:S01]  /*21180*/  LDL.LU.128 R208, [R1+0x1230] ;  /* 0x0012300001d07983 */ /* 0x010f220000300c00 */
[----:B------:R-:W-:Y:S02]  /*21190*/  IMAD.MOV.U32 R149, RZ, RZ, R176 ;  /* 0x000000ffff957224 */ /* 0x000fe400078e00b0 */
[----:B------:R-:W-:Y:S01]  /*211a0*/  IMAD.MOV.U32 R150, RZ, RZ, R175 ;  /* 0x000000ffff967224 */ /* 0x000fe200078e00af */
[----:B------:R-:W4:Y:S01]  /*211b0*/  LDL.LU.128 R204, [R1+0x1220] ;  /* 0x0012200001cc7983 */ /* 0x000f220000300c00 */
[----:B------:R-:W-:-:S03]  /*211c0*/  IMAD.MOV.U32 R151, RZ, RZ, R174 ;  /* 0x000000ffff977224 */ /* 0x000fc600078e00ae */
[----:B------:R-:W4:Y:S04]  /*211d0*/  LDL.LU.128 R200, [R1+0x1210] ;  /* 0x0012100001c87983 */ /* 0x000f280000300c00 */
[----:B------:R0:W-:Y:S04]  /*211e0*/  STL.128 [R1+0x11f0], R192 ;  /* 0x0011f0c001007387 */ /* 0x0001e80000100c00 */
[----:B------:R-:W4:Y:S04]  /*211f0*/  LDL.64 R4, [R1+0x210] ;  /* 0x0002100001047983 */ /* 0x000f280000100a00 */
[----:B0-----:R-:W4:Y:S01]  /*21200*/  LDL.LU.128 R192, [R1+0x11f0] ;  /* 0x0011f00001c07983 */ /* 0x001f220000300c00 */
[----:B--2---:R-:W-:-:S06]  /*21210*/  WARPGROUP.ARRIVE ;  /* 0x00000000000079c5 */ /* 0x004fcc0000000000 */
[----:B------:R-:W-:Y:S03]  /*21220*/  HGMMA.64x256x16.F32 R24, R152, gdesc[UR4].tnspB, R24, gsb0 ;  /* 0x43e0000498187df0 */ /* 0x000fe60008000818 */
[----:B------:R-:W0:Y:S01]  /*21230*/  S2R R225, SR_TID.X ;  /* 0x0000000000e17919 */ /* 0x000e220000002100 */
[----:B------:R-:W1:Y:S01]  /*21240*/  S2R R224, SR_TID.X ;  /* 0x0000000000e07919 */ /* 0x000e620000002100 */
[----:B------:R-:W-:Y:S02]  /*21250*/  WARPGROUP.DEPBAR.LE gsb0, 0x0 ;  /* 0x00008000000079c5 */ /* 0x000fe40000010000 */
[----:B------:R2:W-:Y:S04]  /*21260*/  STL.128 [R1+0xb80], R128 ;  /* 0x000b808001007387 */ /* 0x0005e80000100c00 */
[----:B------:R2:W-:Y:S02]  /*21270*/  STL.128 [R1+0xb70], R124 ;  /* 0x000b707c01007387 */ /* 0x0005e40000100c00 */
[----:B--2---:R-:W-:-:S02]  /*21280*/  IMAD.MOV.U32 R131, RZ, RZ, R55 ;  /* 0x000000ffff837224 */ /* 0x004fc400078e0037 */
[----:B------:R-:W-:Y:S02]  /*21290*/  IMAD.MOV.U32 R130, RZ, RZ, R54 ;  /* 0x000000ffff827224 */ /* 0x000fe400078e0036 */
[----:B------:R-:W-:Y:S02]  /*212a0*/  IMAD.MOV.U32 R129, RZ, RZ, R53 ;  /* 0x000000ffff817224 */ /* 0x000fe400078e0035 */
[----:B------:R-:W-:Y:S02]  /*212b0*/  IMAD.MOV.U32 R128, RZ, RZ, R52 ;  /* 0x000000ffff807224 */ /* 0x000fe400078e0034 */
[----:B------:R-:W-:Y:S02]  /*212c0*/  IMAD.MOV.U32 R127, RZ, RZ, R51 ;  /* 0x000000ffff7f7224 */ /* 0x000fe400078e0033 */
[----:B------:R-:W-:Y:S02]  /*212d0*/  IMAD.MOV.U32 R126, RZ, RZ, R50 ;  /* 0x000000ffff7e7224 */ /* 0x000fe400078e0032 */
[----:B------:R-:W-:-:S02]  /*212e0*/  IMAD.MOV.U32 R125, RZ, RZ, R49 ;  /* 0x000000ffff7d7224 */ /* 0x000fc400078e0031 */
[----:B------:R-:W-:Y:S01]  /*212f0*/  IMAD.MOV.U32 R124, RZ, RZ, R48 ;  /* 0x000000ffff7c7224 */ /* 0x000fe200078e0030 */
[----:B------:R2:W-:Y:S04]  /*21300*/  STL.128 [R1+0x2a0], R128 ;  /* 0x0002a08001007387 */ /* 0x0005e80000100c00 */
[----:B------:R3:W-:Y:S01]  /*21310*/  STL.128 [R1+0x290], R124 ;  /* 0x0002907c01007387 */ /* 0x0007e20000100c00 */
[----:B0-----:R-:W-:Y:S02]  /*21320*/  SHF.R.U32.HI R225, RZ, 0x7, R225 ;  /* 0x00000007ffe17819 */ /* 0x001fe400000116e1 */
[----:B-1----:R-:W-:Y:S01]  /*21330*/  SHF.R.U32.HI R224, RZ, 0x7, R224 ;  /* 0x00000007ffe07819 */ /* 0x002fe200000116e0 */
[----:B------:R-:W-:Y:S01]  /*21340*/  IMAD.MOV.U32 R223, RZ, RZ, 0x1 ;  /* 0x00000001ffdf7424 */ /* 0x000fe200078e00ff */
[----:B------:R0:W-:Y:S04]  /*21350*/  STL.128 [R1+0xb50], R116 ;  /* 0x000b507401007387 */ /* 0x0001e80000100c00 */
[----:B--2---:R-:W2:Y:S04]  /*21360*/  LDL.LU.128 R128, [R1+0xb80] ;  /* 0x000b800001807983 */ /* 0x004ea80000300c00 */
[----:B---3--:R-:W3:Y:S01]  /*21370*/  LDL.LU.128 R124, [R1+0xb70] ;  /* 0x000b7000017c7983 */ /* 0x008ee20000300c00 */
[----:B------:R-:W-:Y:S01]  /*21380*/  VIADD R225, R225, 0x8 ;  /* 0x00000008e1e17836 */ /* 0x000fe20000000000 */
[----:B------:R-:W-:-:S02]  /*21390*/  IADD3 R224, -R224, 0xb, RZ ;  /* 0x0000000be0e07810 */ /* 0x000fc40007ffe1ff */
[----:B------:R1:W-:Y:S01]  /*213a0*/  STL.128 [R1+0xc90], R216 ;  /* 0x000c90d801007387 */ /* 0x0003e20000100c00 */
[----:B0-----:R-:W-:Y:S02]  /*213b0*/  IMAD.MOV.U32 R119, RZ, RZ, R43 ;  /* 0x000000ffff777224 */ /* 0x001fe400078e002b */
[----:B------:R-:W-:Y:S01]  /*213c0*/  IMAD.MOV.U32 R118, RZ, RZ, R42 ;  /* 0x000000ffff767224 */ /* 0x000fe200078e002a */
[----:B------:R-:W-:Y:S01]  /*213d0*/  STL.64 [R1+0xcb0], R224 ;  /* 0x000cb0e001007387 */ /* 0x000fe20000100a00 */
[----:B------:R-:W-:Y:S02]  /*213e0*/  IMAD.MOV.U32 R117, RZ, RZ, R41 ;  /* 0x000000ffff757224 */ /* 0x000fe400078e0029 */
[----:B------:R-:W-:Y:S01]  /*213f0*/  IMAD.MOV.U32 R116, RZ, RZ, R40 ;  /* 0x000000ffff747224 */ /* 0x000fe200078e0028 */
[----:B------:R0:W-:Y:S04]  /*21400*/  STL.128 [R1+0xca0], R220 ;  /* 0x000ca0dc01007387 */ /* 0x0001e80000100c00 */
[----:B------:R0:W-:Y:S04]  /*21410*/  STL.128 [R1+0xc80], R212 ;  /* 0x000c80d401007387 */ /* 0x0001e80000100c00 */
[----:B----4-:R4:W-:Y:S01]  /*21420*/  STL.128 [R1+0xc70], R208 ;  /* 0x000c70d001007387 */ /* 0x0109e20000100c00 */
[----:B-1----:R-:W-:-:S02]  /*21430*/  IMAD.MOV.U32 R216, RZ, RZ, R227 ;  /* 0x000000ffffd87224 */ /* 0x002fc400078e00e3 */
[----:B------:R-:W-:Y:S01]  /*21440*/  IMAD.MOV.U32 R217, RZ, RZ, R226 ;  /* 0x000000ffffd97224 */ /* 0x000fe200078e00e2 */
[----:B------:R1:W-:Y:S01]  /*21450*/  STL.128 [R1+0xc60], R204 ;  /* 0x000c60cc01007387 */ /* 0x0003e20000100c00 */
[----:B------:R-:W-:Y:S02]  /*21460*/  IMAD.MOV.U32 R218, RZ, RZ, R183 ;  /* 0x000000ffffda7224 */ /* 0x000fe400078e00b7 */
[----:B------:R-:W-:Y:S01]  /*21470*/  IMAD.MOV.U32 R219, RZ, RZ, R182 ;  /* 0x000000ffffdb7224 */ /* 0x000fe200078e00b6 */
[----:B------:R-:W-:Y:S01]  /*21480*/  STL.128 [R1+0xc50], R200 ;  /* 0x000c50c801007387 */ /* 0x000fe20000100c00 */
[----:B0-----:R-:W-:Y:S02]  /*21490*/  IMAD.MOV.U32 R220, RZ, RZ, R181 ;  /* 0x000000ffffdc7224 */ /* 0x001fe400078e00b5 */
[----:B------:R-:W-:Y:S01]  /*214a0*/  IMAD.MOV.U32 R221, RZ, RZ, R180 ;  /* 0x000000ffffdd7224 */ /* 0x000fe200078e00b4 */
[----:B------:R0:W-:Y:S01]  /*214b0*/  STL.64 [R1+0xc48], R198 ;  /* 0x000c48c601007387 */ /* 0x0001e20000100a00 */
[----:B------:R-:W-:-:S02]  /*214c0*/  IMAD.MOV.U32 R212, RZ, RZ, R18 ;  /* 0x000000ffffd47224 */ /* 0x000fc400078e0012 */
[----:B------:R-:W-:Y:S01]  /*214d0*/  IMAD.MOV.U32 R213, RZ, RZ, R19 ;  /* 0x000000ffffd57224 */ /* 0x000fe200078e0013 */
[----:B------:R0:W-:Y:S01]  /*214e0*/  STL [R1+0xc40], R196 ;  /* 0x000c40c401007387 */ /* 0x0001e20000100800 */
[----:B----4-:R-:W-:Y:S02]  /*214f0*/  IMAD.MOV.U32 R208, RZ, RZ, R184 ;  /* 0x000000ffffd07224 */ /* 0x010fe400078e00b8 */
[----:B------:R-:W-:Y:S01]  /*21500*/  IMAD.MOV.U32 R209, RZ, RZ, R12 ;  /* 0x000000ffffd17224 */ /* 0x000fe200078e000c */
[----:B------:R-:W-:Y:S01]  /*21510*/  STL.128 [R1+0xc10], R168 ;  /* 0x000c10a801007387 */ /* 0x000fe20000100c00 */
[----:B-1----:R-:W-:Y:S02]  /*21520*/  IMAD.MOV.U32 R204, RZ, RZ, R186 ;  /* 0x000000ffffcc7224 */ /* 0x002fe400078e00ba */
        /* <DEDUP_REMOVED lines=25> */
[----:B------:R4:W-:Y:S01]  /*216c0*/  STL.128 [R1+0xb60], R120 ;  /* 0x000b607801007387 */ /* 0x0009e20000100c00 */
[----:B------:R-:W-:Y:S02]  /*216d0*/  IMAD.MOV.U32 R225, RZ, RZ, R176 ;  /* 0x000000ffffe17224 */ /* 0x000fe400078e00b0 */
[----:B------:R-:W-:Y:S01]  /*216e0*/  IMAD.MOV.U32 R226, RZ, RZ, R175 ;  /* 0x000000ffffe27224 */ /* 0x000fe200078e00af */
[----:B------:R4:W-:Y:S01]  /*216f0*/  STL.128 [R1+0xb40], R112 ;  /* 0x000b407001007387 */ /* 0x0009e20000100c00 */
[----:B------:R-:W-:-:S02]  /*21700*/  IMAD.MOV.U32 R227, RZ, RZ, R174 ;  /* 0x000000ffffe37224 */ /* 0x000fc400078e00ae */
[----:B0-----:R-:W-:Y:S01]  /*21710*/  IMAD.MOV.U32 R151, RZ, RZ, R75 ;  /* 0x000000ffff977224 */ /* 0x001fe200078e004b */
[----:B------:R0:W-:Y:S01]  /*21720*/  STL.128 [R1+0xb30], R108 ;  /* 0x000b306c01007387 */ /* 0x0001e20000100c00 */
[----:B------:R-:W-:Y:S02]  /*21730*/  IMAD.MOV.U32 R150, RZ, RZ, R74 ;  /* 0x000000ffff967224 */ /* 0x000fe400078e004a */
[----:B------:R-:W-:Y:S01]  /*21740*/  IMAD.MOV.U32 R149, RZ, RZ, R73 ;  /* 0x000000ffff957224 */ /* 0x000fe200078e0049 */
[----:B------:R0:W-:Y:S01]  /*21750*/  STL.128 [R1+0xb20], R104 ;  /* 0x000b206801007387 */ /* 0x0001e20000100c00 */
[----:B-1----:R-:W-:Y:S02]  /*21760*/  IMAD.MOV.U32 R147, RZ, RZ, R71 ;  /* 0x000000ffff937224 */ /* 0x002fe400078e0047 */
[----:B------:R-:W-:Y:S01]  /*21770*/  IMAD.MOV.U32 R146, RZ, RZ, R70 ;  /* 0x000000ffff927224 */ /* 0x000fe200078e0046 */
[----:B------:R1:W-:Y:S01]  /*21780*/  STL.128 [R1+0x270], R116 ;  /* 0x0002707401007387 */ /* 0x0003e20000100c00 */
[----:B----4-:R-:W-:-:S02]  /*21790*/  IMAD.MOV.U32 R123, RZ, RZ, R47 ;  /* 0x000000ffff7b7224 */ /* 0x010fc400078e002f */
[----:B------:R-:W-:Y:S01]  /*217a0*/  IMAD.MOV.U32 R122, RZ, RZ, R46 ;  /* 0x000000ffff7a7224 */ /* 0x000fe200078e002e */
[----:B------:R-:W-:Y:S01]  /*217b0*/  STL.128 [R1+0xc30], R192 ;  /* 0x000c30c001007387 */ /* 0x000fe20000100c00 */
[----:B------:R-:W-:Y:S02]  /*217c0*/  IMAD.MOV.U32 R115, RZ, RZ, R39 ;  /* 0x000000ffff737224 */ /* 0x000fe400078e0027 */
[----:B------:R-:W-:Y:S01]  /*217d0*/  IMAD.MOV.U32 R114, RZ, RZ, R38 ;  /* 0x000000ffff727224 */ /* 0x000fe200078e0026 */
[----:B------:R-:W-:Y:S01]  /*217e0*/  STL.64 [R1+0xc20], R172 ;  /* 0x000c20ac01007387 */ /* 0x000fe20000100a00 */
[----:B0-----:R-:W-:Y:S02]  /*217f0*/  IMAD.MOV.U32 R111, RZ, RZ, R35 ;  /* 0x000000ffff6f7224 */ /* 0x001fe400078e0023 */
[----:B------:R-:W-:Y:S01]  /*21800*/  IMAD.MOV.U32 R110, RZ, RZ, R34 ;  /* 0x000000ffff6e7224 */ /* 0x000fe200078e0022 */
[----:B------:R-:W-:Y:S01]  /*21810*/  STL.128 [R1+0xb10], R100 ;  /* 0x000b106401007387 */ /* 0x000fe20000100c00 */
[----:B------:R-:W-:-:S02]  /*21820*/  IMAD.MOV.U32 R107, RZ, RZ, R31 ;  /* 0x000000ffff6b7224 */ /* 0x000fc400078e001f */
[----:B------:R-:W-:Y:S01]  /*21830*/  IMAD.MOV.U32 R106, RZ, RZ, R30 ;  /* 0x000000ffff6a7224 */ /* 0x000fe200078e001e */
[----:B-1----:R-:W4:Y:S01]  /*21840*/  LDL.LU.128 R116, [R1+0xb50] ;  /* 0x000b500001747983 */ /* 0x002f220000300c00 */
[----:B------:R-:W-:Y:S02]  /*21850*/  IMAD.MOV.U32 R105, RZ, RZ, R29 ;  /* 0x000000ffff697224 */ /* 0x000fe400078e001d */
[----:B------:R-:W-:Y:S01]  /*21860*/  IMAD.MOV.U32 R104, RZ, RZ, R28 ;  /* 0x000000ffff687224 */ /* 0x000fe200078e001c */
[----:B------:R-:W-:Y:S01]  /*21870*/  STL.128 [R1+0x400], R216 ;  /* 0x000400d801007387 */ /* 0x000fe20000100c00 */
[----:B------:R-:W-:Y:S02]  /*21880*/  IMAD.MOV.U32 R109, RZ, RZ, R33 ;  /* 0x000000ffff6d7224 */ /* 0x000fe400078e0021 */
[----:B------:R-:W-:Y:S01]  /*21890*/  IMAD.MOV.U32 R108, RZ, RZ, R32 ;  /* 0x000000ffff6c7224 */ /* 0x000fe200078e0020 */
[----:B------:R-:W4:Y:S01]  /*218a0*/  LDL.LU R12, [R1+0xcd0] ;  /* 0x000cd000010c7983 */ /* 0x000f220000300800 */
[----:B------:R-:W-:-:S02]  /*218b0*/  IMAD.MOV.U32 R113, RZ, RZ, R37 ;  /* 0x000000ffff717224 */ /* 0x000fc400078e0025 */
[----:B------:R-:W-:Y:S01]  /*218c0*/  IMAD.MOV.U32 R112, RZ, RZ, R36 ;  /* 0x000000ffff707224 */ /* 0x000fe200078e0024 */
[----:B------:R-:W4:Y:S01]  /*218d0*/  LDL.LU R18, [R1+0xcc4] ;  /* 0x000cc40001127983 */ /* 0x000f220000300800 */
[----:B------:R-:W-:Y:S02]  /*218e0*/  IMAD.MOV.U32 R121, RZ, RZ, R45 ;  /* 0x000000ffff797224 */ /* 0x000fe400078e002d */
[----:B------:R-:W-:Y:S01]  /*218f0*/  IMAD.MOV.U32 R120, RZ, RZ, R44 ;  /* 0x000000ffff787224 */ /* 0x000fe200078e002c */
[----:B------:R-:W4:Y:S01]  /*21900*/  LDL.LU R19, [R1+0xcc0] ;  /* 0x000cc00001137983 */ /* 0x000f220000300800 */
[----:B------:R-:W-:Y:S02]  /*21910*/  IMAD.MOV.U32 R145, RZ, RZ, R69 ;  /* 0x000000ffff917224 */ /* 0x000fe400078e0045 */
[----:B------:R-:W-:Y:S01]  /*21920*/  IMAD.MOV.U32 R143, RZ, RZ, R67 ;  /* 0x000000ffff8f7224 */ /* 0x000fe200078e0043 */
[----:B------:R-:W4:Y:S01]  /*21930*/  LDL R53, [R1+0x290] ;  /* 0x0002900001357983 */ /* 0x000f220000100800 */
[----:B------:R-:W-:-:S02]  /*21940*/  IMAD.MOV.U32 R142, RZ, RZ, R66 ;  /* 0x000000ffff8e7224 */ /* 0x000fc400078e0042 */
[----:B------:R-:W-:Y:S01]  /*21950*/  IMAD.MOV.U32 R141, RZ, RZ, R65 ;  /* 0x000000ffff8d7224 */ /* 0x000fe200078e0041 */
[----:B------:R-:W4:Y:S01]  /*21960*/  LDL R51, [R1+0x294] ;  /* 0x0002940001337983 */ /* 0x000f220000100800 */
[----:B------:R-:W-:Y:S02]  /*21970*/  IMAD.MOV.U32 R139, RZ, RZ, R63 ;  /* 0x000000ffff8b7224 */ /* 0x000fe400078e003f */
[----:B------:R-:W-:Y:S01]  /*21980*/  IMAD.MOV.U32 R138, RZ, RZ, R62 ;  /* 0x000000ffff8a7224 */ /* 0x000fe200078e003e */
[----:B------:R-:W4:Y:S01]  /*21990*/  LDL R49, [R1+0x298] ;  /* 0x0002980001317983 */ /* 0x000f220000100800 */
[----:B------:R-:W-:Y:S02]  /*219a0*/  IMAD.MOV.U32 R137, RZ, RZ, R61 ;  /* 0x000000ffff897224 */ /* 0x000fe400078e003d */
[----:B------:R-:W-:Y:S01]  /*219b0*/  IMAD.MOV.U32 R135, RZ, RZ, R59 ;  /* 0x000000ffff877224 */ /* 0x000fe200078e003b */
[----:B------:R-:W4:Y:S01]  /*219c0*/  LDL R43, [R1+0x2a4] ;  /* 0x0002a400012b7983 */ /* 0x000f220000100800 */
[----:B------:R-:W-:-:S02]  /*219d0*/  IMAD.MOV.U32 R134, RZ, RZ, R58 ;  /* 0x000000ffff867224 */ /* 0x000fc400078e003a */
[----:B------:R-:W-:Y:S01]  /*219e0*/  IMAD.MOV.U32 R133, RZ, RZ, R57 ;  /* 0x000000ffff857224 */ /* 0x000fe200078e0039 */
[----:B------:R-:W4:Y:S01]  /*219f0*/  LDL R41, [R1+0x2a8] ;  /* 0x0002a80001297983 */ /* 0x000f220000100800 */
        /* <DEDUP_REMOVED lines=20> */
[----:B------:R-:W-:Y:S01]  /*21b40*/  STL.128 [R1+0x3b0], R196 ;  /* 0x0003b0c401007387 */ /* 0x000fe20000100c00 */
[----:B------:R-:W-:-:S03]  /*21b50*/  IMAD.MOV.U32 R140, RZ, RZ, R64 ;  /* 0x000000ffff8c7224 */ /* 0x000fc600078e0040 */
        /* <DEDUP_REMOVED lines=19> */
[----:B------:R-:W4:Y:S04]  /*21c90*/  LDL.LU R2, [R1+0xccc] ;  /* 0x000ccc0001027983 */ /* 0x000f280000300800 */
[----:B------:R-:W4:Y:S04]  /*21ca0*/  LDL.LU R3, [R1+0xcc8] ;  /* 0x000cc80001037983 */ /* 0x000f280000300800 */
[----:B------:R-:W4:Y:S04]  /*21cb0*/  LDL.LU R14, [R1+0xcbc] ;  /* 0x000cbc00010e7983 */ /* 0x000f280000300800 */
[----:B------:R-:W4:Y:S04]  /*21cc0*/  LDL.LU R15, [R1+0xcb8] ;  /* 0x000cb800010f7983 */ /* 0x000f280000300800 */
[----:B0-----:R0:W5:Y:S04]  /*21cd0*/  LDL.LU.64 R224, [R1+0xcb0] ;  /* 0x000cb00001e07983 */ /* 0x0011680000300a00 */
[----:B------:R-:W4:Y:S04]  /*21ce0*/  LDL.LU.128 R220, [R1+0xca0] ;  /* 0x000ca00001dc7983 */ /* 0x000f280000300c00 */
[----:B------:R-:W4:Y:S04]  /*21cf0*/  LDL.LU.128 R216, [R1+0xc90] ;  /* 0x000c900001d87983 */ /* 0x000f280000300c00 */
[----:B------:R-:W4:Y:S04]  /*21d00*/  LDL.LU.128 R212, [R1+0xc80] ;  /* 0x000c800001d47983 */ /* 0x000f280000300c00 */
[----:B------:R-:W4:Y:S04]  /*21d10*/  LDL.LU.128 R208, [R1+0xc70] ;  /* 0x000c700001d07983 */ /* 0x000f280000300c00 */
[----:B------:R-:W4:Y:S04]  /*21d20*/  LDL.LU.128 R204, [R1+0xc60] ;  /* 0x000c600001cc7983 */ /* 0x000f280000300c00 */
[----:B------:R-:W4:Y:S04]  /*21d30*/  LDL.LU.128 R200, [R1+0xc50] ;  /* 0x000c500001c87983 */ /* 0x000f280000300c00 */
[----:B------:R-:W4:Y:S04]  /*21d40*/  LDL.LU.64 R198, [R1+0xc48] ;  /* 0x000c480001c67983 */ /* 0x000f280000300a00 */
[----:B------:R0:W5:Y:S04]  /*21d50*/  LDL.LU R196, [R1+0xc40] ;  /* 0x000c400001c47983 */ /* 0x0001680000300800 */
[----:B------:R-:W4:Y:S04]  /*21d60*/  LDL.LU.128 R192, [R1+0xc30] ;  /* 0x000c300001c07983 */ /* 0x000f280000300c00 */
[----:B------:R-:W4:Y:S04]  /*21d70*/  LDL.LU.64 R172, [R1+0xc20] ;  /* 0x000c200001ac7983 */ /* 0x000f280000300a00 */
        /* <DEDUP_REMOVED lines=14> */
[----:B--2---:R1:W-:Y:S04]  /*21e60*/  STL.128 [R1+0xb00], R128 ;  /* 0x000b008001007387 */ /* 0x0043e80000100c00 */
[----:B---3--:R2:W-:Y:S04]  /*21e70*/  STL.128 [R1+0xaf0], R124 ;  /* 0x000af07c01007387 */ /* 0x0085e80000100c00 */
[----:B------:R3:W-:Y:S01]  /*21e80*/  STL.128 [R1+0xac0], R24 ;  /* 0x000ac01801007387 */ /* 0x0007e20000100c00 */
[----:B------:R-:W-:-:S02]  /*21e90*/  IMAD.MOV.U32 R178, RZ, RZ, R99 ;  /* 0x000000ffffb27224 */ /* 0x000fc400078e0063 */
[----:B------:R-:W-:Y:S01]  /*21ea0*/  IMAD.MOV.U32 R179, RZ, RZ, R98 ;  /* 0x000000ffffb37224 */ /* 0x000fe200078e0062 */
[----:B------:R-:W4:Y:S04]  /*21eb0*/  LDL R75, [R1+0x264] ;  /* 0x00026400014b7983 */ /* 0x000f280000100800 */
[----:B-1----:R-:W4:Y:S04]  /*21ec0*/  LDL.LU.128 R128, [R1+0xb00] ;  /* 0x000b000001807983 */ /* 0x002f280000300c00 */
[----:B--2---:R-:W2:Y:S04]  /*21ed0*/  LDL.LU.128 R124, [R1+0xaf0] ;  /* 0x000af000017c7983 */ /* 0x004ea80000300c00 */
[----:B---3--:R-:W3:Y:S04]  /*21ee0*/  LDL.LU.128 R24, [R1+0xac0] ;  /* 0x000ac00001187983 */ /* 0x008ee80000300c00 */
[----:B------:R1:W-:Y:S01]  /*21ef0*/  STL.64 [R1+0xa90], R4 ;  /* 0x000a900401007387 */ /* 0x0003e20000100a00 */
[----:B------:R-:W-:-:S02]  /*21f00*/  IMAD.MOV.U32 R28, RZ, RZ, R96 ;  /* 0x000000ffff1c7224 */ /* 0x000fc400078e0060 */
[----:B------:R-:W-:Y:S01]  /*21f10*/  IMAD.MOV.U32 R155, RZ, RZ, R79 ;  /* 0x000000ffff9b7224 */ /* 0x000fe200078e004f */
[----:B------:R-:W2:Y:S01]  /*21f20*/  LDL R73, [R1+0x268] ;  /* 0x0002680001497983 */ /* 0x000ea20000100800 */
[----:B------:R-:W-:Y:S02]  /*21f30*/  IMAD.MOV.U32 R154, RZ, RZ, R78 ;  /* 0x000000ffff9a7224 */ /* 0x000fe400078e004e */
[----:B------:R-:W-:Y:S01]  /*21f40*/  IMAD.MOV.U32 R153, RZ, RZ, R77 ;  /* 0x000000ffff997224 */ /* 0x000fe200078e004d */
[----:B------:R-:W2:Y:S04]  /*21f50*/  LDL R71, [R1+0x26c] ;  /* 0x00026c0001477983 */ /* 0x000ea80000100800 */
[----:B-1----:R-:W2:Y:S04]  /*21f60*/  LDL.LU.64 R4, [R1+0xa90] ;  /* 0x000a900001047983 */ /* 0x002ea80000300a00 */
[----:B----4-:R1:W-:Y:S01]  /*21f70*/  STL.128 [R1+0xad0], R116 ;  /* 0x000ad07401007387 */ /* 0x0103e20000100c00 */
[----:B------:R-:W-:-:S02]  /*21f80*/  IMAD.MOV.U32 R152, RZ, RZ, R76 ;  /* 0x000000ffff987224 */ /* 0x000fc400078e004c */
[----:B------:R-:W-:Y:S01]  /*21f90*/  IMAD.MOV.U32 R180, RZ, RZ, R97 ;  /* 0x000000ffffb47224 */ /* 0x000fe200078e0061 */
[----:B------:R-:W4:Y:S04]  /*21fa0*/  LDL R69, [R1+0x270] ;  /* 0x0002700001457983 */ /* 0x000f280000100800 */
[----:B------:R-:W4:Y:S04]  /*21fb0*/  LDL R67, [R1+0x274] ;  /* 0x0002740001437983 */ /* 0x000f280000100800 */
[----:B------:R-:W4:Y:S04]  /*21fc0*/  LDL R65, [R1+0x278] ;  /* 0x0002780001417983 */ /* 0x000f280000100800 */
[----:B-1----:R-:W4:Y:S04]  /*21fd0*/  LDL.LU.128 R116, [R1+0xad0] ;  /* 0x000ad00001747983 */ /* 0x002f280000300c00 */
        /* <DEDUP_REMOVED lines=18> */
[----:B------:R1:W-:Y:S04]  /*22100*/  STL.128 [R1+0xaa0], R12 ;  /* 0x000aa00c01007387 */ /* 0x0003e80000100c00 */
[----:B-1----:R-:W4:Y:S04]  /*22110*/  LDL.LU.128 R12, [R1+0xaa0] ;  /* 0x000aa000010c7983 */ /* 0x002f280000300c00 */
[----:B------:R1:W-:Y:S04]  /*22120*/  STL.128 [R1+0xae0], R120 ;  /* 0x000ae07801007387 */ /* 0x0003e80000100c00 */
[----:B-1----:R-:W4:Y:S04]  /*22130*/  LDL.LU.128 R120, [R1+0xae0] ;  /* 0x000ae00001787983 */ /* 0x002f280000300c00 */
[----:B---3--:R1:W-:Y:S04]  /*22140*/  STL.128 [R1+0xa80], R24 ;  /* 0x000a801801007387 */ /* 0x0083e80000100c00 */
[----:B-1----:R-:W3:Y:S04]  /*22150*/  LDL.LU.128 R24, [R1+0xa80] ;  /* 0x000a800001187983 */ /* 0x002ee80000300c00 */
[----:B--2---:R1:W-:Y:S04]  /*22160*/  STL.64 [R1+0xa50], R4 ;  /* 0x000a500401007387 */ /* 0x0043e80000100a00 */
[----:B-1----:R-:W2:Y:S01]  /*22170*/  LDL.LU.64 R4, [R1+0xa50] ;  /* 0x000a500001047983 */ /* 0x002ea20000300a00 */
        /* <DEDUP_REMOVED lines=68> */
[----:B------:R-:W2:Y:S01]  /*225c0*/  LDL R128, [R1+0x344] ;  /* 0x0003440001807983 */ /* 0x000ea20000100800 */
[----:B------:R-:W-:Y:S02]  /*225d0*/  IMAD.MOV.U32 R176, RZ, RZ, R117 ;  /* 0x000000ffffb07224 */ /* 0x000fe400078e0075 */
[----:B------:R-:W-:Y:S01]  /*225e0*/  IMAD.MOV.U32 R28, RZ, RZ, R116 ;  /* 0x000000ffff1c7224 */ /* 0x000fe200078e0074 */
[----:B------:R-:W2:Y:S01]  /*225f0*/  LDL R126, [R1+0x348] ;  /* 0x00034800017e7983 */ /* 0x000ea20000100800 */
[----:B------:R-:W-:Y:S02]  /*22600*/  IMAD.MOV.U32 R6, RZ, RZ, R151 ;  /* 0x000000ffff067224 */ /* 0x000fe400078e0097 */
[----:B------:R-:W-:Y:S01]  /*22610*/  IMAD.MOV.U32 R7, RZ, RZ, R150 ;  /* 0x000000ffff077224 */ /* 0x000fe200078e0096 */
[----:B------:R-:W2:Y:S01]  /*22620*/  LDL R124, [R1+0x34c] ;  /* 0x00034c00017c7983 */ /* 0x000ea20000100800 */
[----:B------:R-:W-:-:S02]  /*22630*/  IMAD.MOV.U32 R8, RZ, RZ, R149 ;  /* 0x000000ffff087224 */ /* 0x000fc400078e0095 */
[----:B------:R-:W-:Y:S02]  /*22640*/  IMAD.MOV.U32 R9, RZ, RZ, R148 ;  /* 0x000000ffff097224 */ /* 0x000fe400078e0094 */
[----:B------:R-:W-:Y:S02]  /*22650*/  IMAD.MOV.U32 R22, RZ, RZ, R141 ;  /* 0x000000ffff167224 */ /* 0x000fe400078e008d */
[----:B------:R-:W-:Y:S01]  /*22660*/  IMAD.MOV.U32 R80, RZ, RZ, R177 ;  /* 0x000000ffff507224 */ /* 0x000fe200078e00b1 */
[----:B------:R-:W-:Y:S01]  /*22670*/  STL.128 [R1+0x350], R76 ;  /* 0x0003504c01007387 */ /* 0x000fe20000100c00 */
[----:B------:R-:W-:Y:S02]  /*22680*/  IMAD.MOV.U32 R10, RZ, RZ, R147 ;  /* 0x000000ffff0a7224 */ /* 0x000fe400078e0093 */
[----:B------:R-:W-:Y:S01]  /*22690*/  IMAD.MOV.U32 R11, RZ, RZ, R146 ;  /* 0x000000ffff0b7224 */ /* 0x000fe200078e0092 */
[----:B-1----:R-:W2:Y:S01]  /*226a0*/  LDL R91, [R1+0x244] ;  /* 0x00024400015b7983 */ /* 0x002ea20000100800 */
[----:B------:R-:W-:-:S02]  /*226b0*/  IMAD.MOV.U32 R16, RZ, RZ, R145 ;  /* 0x000000ffff107224 */ /* 0x000fc400078e0091 */
[----:B------:R-:W-:Y:S01]  /*226c0*/  IMAD.MOV.U32 R17, RZ, RZ, R144 ;  /* 0x000000ffff117224 */ /* 0x000fe200078e0090 */
[----:B------:R-:W2:Y:S01]  /*226d0*/  LDL R87, [R1+0x24c] ;  /* 0x00024c0001577983 */ /* 0x000ea20000100800 */
[----:B------:R-:W-:Y:S02]  /*226e0*/  IMAD.MOV.U32 R20, RZ, RZ, R143 ;  /* 0x000000ffff147224 */ /* 0x000fe400078e008f */
[----:B------:R-:W-:Y:S01]  /*226f0*/  IMAD.MOV.U32 R21, RZ, RZ, R142 ;  /* 0x000000ffff157224 */ /* 0x000fe200078e008e */
[----:B------:R1:W-:Y:S01]  /*22700*/  STL.128 [R1+0xa60], R12 ;  /* 0x000a600c01007387 */ /* 0x0003e20000100c00 */
[----:B------:R-:W-:Y:S02]  /*22710*/  IMAD.MOV.U32 R96, RZ, RZ, R28 ;  /* 0x000000ffff607224 */ /* 0x000fe400078e001c */
[----:B------:R-:W-:Y:S01]  /*22720*/  IMAD.MOV.U32 R97, RZ, RZ, R176 ;  /* 0x000000ffff617224 */ /* 0x000fe200078e00b0 */
[----:B------:R-:W-:Y:S01]  /*22730*/  STL.128 [R1+0x3c0], R104 ;  /* 0x0003c06801007387 */ /* 0x000fe20000100c00 */
[----:B------:R-:W-:-:S02]  /*22740*/  IMAD.MOV.U32 R141, RZ, RZ, R137 ;  /* 0x000000ffff8d7224 */ /* 0x000fc400078e0089 */
[----:B------:R-:W-:Y:S01]  /*22750*/  IMAD.MOV.U32 R142, RZ, RZ, R138 ;  /* 0x000000ffff8e7224 */ /* 0x000fe200078e008a */
[----:B----4-:R-:W4:Y:S01]  /*22760*/  LDL R93, [R1+0x240] ;  /* 0x00024000015d7983 */ /* 0x010f220000100800 */
[----:B------:R-:W-:Y:S02]  /*22770*/  IMAD.MOV.U32 R143, RZ, RZ, R139 ;  /* 0x000000ffff8f7224 */ /* 0x000fe400078e008b */
[----:B------:R-:W-:Y:S01]  /*22780*/  IMAD.MOV.U32 R145, RZ, RZ, R22 ;  /* 0x000000ffff917224 */ /* 0x000fe200078e0016 */
[----:B------:R-:W4:Y:S01]  /*22790*/  LDL R89, [R1+0x248] ;  /* 0x0002480001597983 */ /* 0x000f220000100800 */
[----:B------:R-:W-:-:S03]  /*227a0*/  IMAD.MOV.U32 R146, RZ, RZ, R21 ;  /* 0x000000ffff927224 */ /* 0x000fc600078e0015 */
[----:B-1----:R-:W4:Y:S01]  /*227b0*/  LDL.LU.128 R12, [R1+0xa60] ;  /* 0x000a6000010c7983 */ /* 0x002f220000300c00 */
[----:B------:R-:W-:Y:S02]  /*227c0*/  IMAD.MOV.U32 R147, RZ, RZ, R20 ;  /* 0x000000ffff937224 */ /* 0x000fe400078e0014 */
        /* <DEDUP_REMOVED lines=11> */
[----:B------:R-:W-:-:S03]  /*22880*/  IMAD.MOV.U32 R155, RZ, RZ, R6 ;  /* 0x000000ffff9b7224 */ /* 0x000fc600078e0006 */
[----:B------:R1:W-:Y:S04]  /*22890*/  STL.128 [R1+0x360], R80 ;  /* 0x0003605001007387 */ /* 0x0003e80000100c00 */
[----:B------:R-:W-:Y:S04]  /*228a0*/  STL.128 [R1+0x3a0], R96 ;  /* 0x0003a06001007387 */ /* 0x000fe80000100c00 */
[----:B------:R-:W-:Y:S04]  /*228b0*/  STL.128 [R1+0x3d0], R108 ;  /* 0x0003d06c01007387 */ /* 0x000fe80000100c00 */
[----:B------:R-:W-:Y:S04]  /*228c0*/  STL.128 [R1+0x3e0], R112 ;  /* 0x0003e07001007387 */ /* 0x000fe80000100c00 */
[----:B------:R-:W-:Y:S04]  /*228d0*/  STL.128 [R1+0x410], R148 ;  /* 0x0004109401007387 */ /* 0x000fe80000100c00 */
[----:B------:R0:W-:Y:S04]  /*228e0*/  STL.128 [R1+0x420], R152 ;  /* 0x0004209801007387 */ /* 0x0001e80000100c00 */
[----:B-1----:R-:W4:Y:S04]  /*228f0*/  LDL R83, [R1+0x254] ;  /* 0x0002540001537983 */ /* 0x002f280000100800 */
[----:B------:R-:W4:Y:S04]  /*22900*/  LDL R81, [R1+0x258] ;  /* 0x0002580001517983 */ /* 0x000f280000100800 */
[----:B------:R-:W4:Y:S04]  /*22910*/  LDL R79, [R1+0x25c] ;  /* 0x00025c00014f7983 */ /* 0x000f280000100800 */
[----:B------:R-:W4:Y:S04]  /*22920*/  LDL R77, [R1+0x260] ;  /* 0x00026000014d7983 */ /* 0x000f280000100800 */
[----:B------:R-:W4:Y:S04]  /*22930*/  LDL R21, [R1+0x2d0] ;  /* 0x0002d00001157983 */ /* 0x000f280000100800 */
[----:B------:R-:W4:Y:S01]  /*22940*/  LDL R17, [R1+0x2d4] ;  /* 0x0002d40001117983 */ /* 0x000f220000100800 */
[----:B------:R-:W-:-:S03]  /*22950*/  IMAD.MOV.U32 R23, RZ, RZ, R123 ;  /* 0x000000ffff177224 */ /* 0x000fc600078e007b */
[----:B------:R-:W4:Y:S01]  /*22960*/  LDL R11, [R1+0x2d8] ;  /* 0x0002d800010b7983 */ /* 0x000f220000100800 */
[----:B------:R-:W-:-:S03]  /*22970*/  IMAD.MOV.U32 R103, RZ, RZ, R23 ;  /* 0x000000ffff677224 */ /* 0x000fc600078e0017 */
[----:B------:R-:W4:Y:S01]  /*22980*/  LDL R9, [R1+0x2dc] ;  /* 0x0002dc0001097983 */ /* 0x000f220000100800 */
        /* <DEDUP_REMOVED lines=8> */
[----:B------:R-:W-:Y:S04]  /*22a10*/  STL.128 [R1+0x3b0], R100 ;  /* 0x0003b06401007387 */ /* 0x000fe80000100c00 */
[----:B------:R-:W-:Y:S04]  /*22a20*/  STL.128 [R1+0x3f0], R140 ;  /* 0x0003f08c01007387 */ /* 0x000fe80000100c00 */
[----:B------:R1:W-:Y:S04]  /*22a30*/  STL.128 [R1+0x400], R144 ;  /* 0x0004009001007387 */ /* 0x0003e80000100c00 */
[----:B------:R-:W4:Y:S04]  /*22a40*/  LDL R23, [R1+0x2cc] ;  /* 0x0002cc0001177983 */ /* 0x000f280000100800 */
[----:B0-----:R-:W4:Y:S04]  /*22a50*/  LDL R154, [R1+0x310] ;  /* 0x00031000019a7983 */ /* 0x001f280000100800 */
[----:B------:R-:W4:Y:S04]  /*22a60*/  LDL R152, [R1+0x314] ;  /* 0x0003140001987983 */ /* 0x000f280000100800 */
[----:B------:R-:W4:Y:S01]  /*22a70*/  LDL R150, [R1+0x318] ;  /* 0x0003180001967983 */ /* 0x000f220000100800 */
[----:B---3--:R-:W-:-:S03]  /*22a80*/  IMAD.MOV.U32 R174, RZ, RZ, R27 ;  /* 0x000000ffffae7224 */ /* 0x008fc600078e001b */
[----:B------:R-:W3:Y:S01]  /*22a90*/  LDL R148, [R1+0x31c] ;  /* 0x00031c0001947983 */ /* 0x000ee20000100800 */
[----:B------:R-:W-:Y:S02]  /*22aa0*/  IMAD.MOV.U32 R175, RZ, RZ, R26 ;  /* 0x000000ffffaf7224 */ /* 0x000fe400078e001a */
[----:B------:R-:W-:Y:S01]  /*22ab0*/  IMAD.MOV.U32 R29, RZ, RZ, R25 ;  /* 0x000000ffff1d7224 */ /* 0x000fe200078e0019 */
[----:B-1----:R-:W3:Y:S01]  /*22ac0*/  LDL R146, [R1+0x320] ;  /* 0x0003200001927983 */ /* 0x002ee20000100800 */
[----:B------:R-:W-:Y:S02]  /*22ad0*/  IMAD.MOV.U32 R30, RZ, RZ, R175 ;  /* 0x000000ffff1e7224 */ /* 0x000fe400078e00af */
[----:B------:R-:W-:Y:S01]  /*22ae0*/  IMAD.MOV.U32 R31, RZ, RZ, R174 ;  /* 0x000000ffff1f7224 */ /* 0x000fe200078e00ae */
[----:B------:R-:W3:Y:S01]  /*22af0*/  LDL R144, [R1+0x324] ;  /* 0x0003240001907983 */ /* 0x000ee20000100800 */
[----:B------:R-:W-:Y:S02]  /*22b00*/  IMAD.MOV.U32 R26, RZ, RZ, R30 ;  /* 0x000000ffff1a7224 */ /* 0x000fe400078e001e */
[----:B------:R-:W-:Y:S01]  /*22b10*/  IMAD.MOV.U32 R27, RZ, RZ, R31 ;  /* 0x000000ffff1b7224 */ /* 0x000fe200078e001f */
[----:B------:R-:W3:Y:S01]  /*22b20*/  LDL R174, [R1+0x30c] ;  /* 0x00030c0001ae7983 */ /* 0x000ee20000100800 */
[----:B------:R-:W-:-:S03]  /*22b30*/  IMAD.MOV.U32 R25, RZ, RZ, R29 ;  /* 0x000000ffff197224 */ /* 0x000fc600078e001d */
[----:B------:R-:W3:Y:S04]  /*22b40*/  LDL R31, [R1+0x2bc] ;  /* 0x0002bc00011f7983 */ /* 0x000ee80000100800 */
[----:B------:R0:W-:Y:S04]  /*22b50*/  STL.128 [R1+0x230], R24 ;  /* 0x0002301801007387 */ /* 0x0001e80000100c00 */
[----:B------:R-:W3:Y:S04]  /*22b60*/  LDL R101, [R1+0x230] ;  /* 0x0002300001657983 */ /* 0x000ee80000100800 */
[----:B------:R-:W3:Y:S04]  /*22b70*/  LDL R99, [R1+0x234] ;  /* 0x0002340001637983 */ /* 0x000ee80000100800 */
[----:B------:R-:W3:Y:S04]  /*22b80*/  LDL R97, [R1+0x238] ;  /* 0x0002380001617983 */ /* 0x000ee80000100800 */
[----:B------:R-:W3:Y:S04]  /*22b90*/  LDL R95, [R1+0x23c] ;  /* 0x00023c00015f7983 */ /* 0x000ee80000100800 */
[----:B------:R-:W3:Y:S04]  /*22ba0*/  LDL R29, [R1+0x2c0] ;  /* 0x0002c000011d7983 */ /* 0x000ee80000100800 */
[----:B0-----:R-:W3:Y:S04]  /*22bb0*/  LDL R27, [R1+0x2c4] ;  /* 0x0002c400011b7983 */ /* 0x001ee80000100800 */
        /* <DEDUP_REMOVED lines=61> */
[----:B------:R0:W-:Y:S04]  /*22f90*/  STL.64 [R1+0xab0], R18 ;  /* 0x000ab01201007387 */ /* 0x0001e80000100a00 */
[----:B0-----:R-:W3:Y:S01]  /*22fa0*/  LDL.LU.64 R18, [R1+0xab0] ;  /* 0x000ab00001127983 */ /* 0x001ee20000300a00 */
[----:B--2---:R-:W-:Y:S01]  /*22fb0*/  FFMA.FTZ R5, R5, R2, R217 ;  /* 0x0000000205057223 */ /* 0x004fe200000100d9 */
[----:B------:R-:W-:-:S03]  /*22fc0*/  FFMA.FTZ R3, R3, R4, R221 ;  /* 0x0000000403037223 */ /* 0x000fc600000100dd */
        /* <DEDUP_REMOVED lines=42> */
[----:B----4-:R-:W-:Y:S01]  /*23270*/  FADD.FTZ R13, R13, R156 ;  /* 0x0000009c0d0d7221 */ /* 0x010fe20000010000 */
[----:B------:R-:W-:Y:S01]  /*23280*/  FADD.FTZ R3, R159, R160 ;  /* 0x000000a09f037221 */ /* 0x000fe20000010000 */
[----:B------:R-:W-:Y:S02]  /*23290*/  STL [R1+0x68], R223 ;  /* 0x000068df01007387 */ /* 0x000fe40000100800 */
[----:B------:R-:W-:Y:S01]  /*232a0*/  FADD.FTZ R159, R0, R13 ;  /* 0x0000000d009f7221 */ /* 0x000fe20000010000 */
[----:B------:R-:W-:Y:S01]  /*232b0*/  FADD.FTZ R158, R158, R3 ;  /* 0x000000039e9e7221 */ /* 0x000fe20000010000 */
[----:B------:R-:W-:Y:S04]  /*232c0*/  STL [R1+0x68], R223 ;  /* 0x000068df01007387 */ /* 0x000fe80000100800 */
[----:B------:R-:W-:Y:S04]  /*232d0*/  STL [R1+0x68], R223 ;  /* 0x000068df01007387 */ /* 0x000fe80000100800 */
[----:B------:R-:W-:Y:S04]  /*232e0*/  STL [R1+0x68], R223 ;  /* 0x000068df01007387 */ /* 0x000fe80000100800 */
[----:B------:R-:W-:Y:S04]  /*232f0*/  STL [R1+0x68], R223 ;  /* 0x000068df01007387 */ /* 0x000fe80000100800 */
[----:B------:R-:W-:Y:S04]  /*23300*/  STL [R1+0x204], R12 ;  /* 0x0002040c01007387 */ /* 0x000fe80000100800 */
[----:B------:R-:W-:Y:S04]  /*23310*/  STL.64 [R1+0x210], R158 ;  /* 0x0002109e01007387 */ /* 0x000fe80000100a00 */
        /* <DEDUP_REMOVED lines=129> */
[----:B------:R-:W2:Y:S04]  /*23b30*/  LD.E R2, desc[UR36][R14.64] ;  /* 0x000000240e027980 */ /* 0x000ea8000c101900 */
[----:B------:R0:W-:Y:S04]  /*23b40*/  STL.64 [R1+0xa70], R18 ;  /* 0x000a701201007387 */ /* 0x0001e80000100a00 */
[----:B------:R1:W5:Y:S04]  /*23b50*/  LDL R0, [R1+0x1f0] ;  /* 0x0001f00001007983 */ /* 0x0003680000100800 */
[----:B0-----:R1:W5:Y:S01]  /*23b60*/  LDL.LU.64 R18, [R1+0xa70] ;  /* 0x000a700001127983 */ /* 0x0013620000300a00 */
[----:B------:R-:W-:Y:S01]  /*23b70*/  BSSY B0, `(.L_x_11284) ;  /* 0x0000005000007945 */ /* 0x000fe20003800000 */
[----:B--2---:R-:W-:-:S04]  /*23b80*/  LOP3.LUT R2, R2, 0x1, RZ, 0xfc, !PT ;  /* 0x0000000102027812 */ /* 0x004fc800078efcff */
[----:B------:R-:W-:-:S13]  /*23b90*/  ISETP.NE.AND P0, PT, R2, 0x3, PT ;  /* 0x000000030200780c */ /* 0x000fda0003f05270 */
[----:B-1----:R-:W-:Y:S05]  /*23ba0*/  @!P0 BRA `(.L_x_11285) ;  /* 0x0000000000048947 */ /* 0x002fea0003800000 */
[----:B------:R-:W-:Y:S01]  /*23bb0*/  BPT.TRAP 0x1 ;  /* 0x000000040000795c */ /* 0x000fe20000300000 */
.L_x_11285:
[----:B------:R-:W-:Y:S05]  /*23bc0*/  BSYNC B0 ;  /* 0x0000000000007941 */ /* 0x000fea0003800000 */
.L_x_11284:
[----:B------:R-:W2:Y:S04]  /*23bd0*/  LD.E.64 R2, desc[UR36][R14.64+0x20] ;  /* 0x000020240e027980 */ /* 0x000ea8000c101b00 */
[----:B------:R-:W3:Y:S01]  /*23be0*/  LD.E R4, desc[UR36][R14.64+0xc] ;  /* 0x00000c240e047980 */ /* 0x000ee2000c101900 */
[C---:B-----5:R-:W-:Y:S01]  /*23bf0*/  ISETP.GT.AND P0, PT, R196.reuse, R222, PT ;  /* 0x000000dec400720c */ /* 0x060fe20003f04270 */
[----:B------:R-:W-:Y:S02]  /*23c00*/  VIADD R10, R196, 0xffffffff ;  /* 0xffffffffc40a7836 */ /* 0x000fe40000000000 */
[----:B------:R-:W-:Y:S02]  /*23c10*/  IMAD.MOV.U32 R6, RZ, RZ, R14 ;  /* 0x000000ffff067224 */ /* 0x000fe400078e000e */
[----:B------:R-:W-:-:S02]  /*23c20*/  IMAD.MOV.U32 R7, RZ, RZ, R15 ;  /* 0x000000ffff077224 */ /* 0x000fc400078e000f */
[----:B------:R-:W-:Y:S01]  /*23c30*/  IMAD.MOV.U32 R196, RZ, RZ, R10 ;  /* 0x000000ffffc47224 */ /* 0x000fe200078e000a */
[----:B--2---:R-:W-:-:S05]  /*23c40*/  MOV R3, R2 ;  /* 0x0000000200037202 */ /* 0x004fca0000000f00 */
[----:B------:R-:W-:-:S05]  /*23c50*/  IMAD R3, R0, 0x8, R3 ;  /* 0x0000000800037824 */ /* 0x000fca00078e0203 */
[----:B---3--:R-:W-:-:S04]  /*23c60*/  PRMT R3, R4, 0x654, R3 ;  /* 0x0000065404037816 */ /* 0x008fc80000000003 */
[----:B------:R1:W-:Y:S01]  /*23c70*/  SYNCS.ARRIVE.TRANS64.RED.A1T0 RZ, [R3+URZ], RZ ;  /* 0x000000ff03ff79a7 */ /* 0x0003e2000810043f */
[----:B------:R-:W-:Y:S05]  /*23c80*/  @P0 BRA `(.L_x_11286) ;  /* 0xfffffe5000f80947 */ /* 0x000fea000383ffff */
.L_x_11267:
[----:B------:R-:W-:-:S13]  /*23c90*/  ISETP.GE.AND P0, PT, R10, UR40, PT ;  /* 0x000000280a007c0c */ /* 0x000fda000bf06270 */
[----:B------:R-:W-:Y:S05]  /*23ca0*/  @!P0 BRA `(.L_x_11287) ;  /* 0x000000ac00388947 */ /* 0x000fea0003800000 */
[----:B------:R0:W5:Y:S02]  /*23cb0*/  LDL.64 R8, [R1+0x150] ;  /* 0x0001500001087983 */ /* 0x0001640000100a00 */
.L_x_11316:
[----:B--2--5:R-:W2:Y:S04]  /*23cc0*/  LD.E R0, desc[UR36][R8.64] ;  /* 0x0000002408007980 */ /* 0x024ea8000c101900 */
[----:B------:R-:W1:Y:S01]  /*23cd0*/  LD.E R2, desc[UR36][R8.64+0x8] ;  /* 0x0000082408027980 */ /* 0x000e62000c101900 */
[----:B--2---:R-:W-:-:S05]  /*23ce0*/  VIADD R0, R0, 0x1 ;  /* 0x0000000100007836 */ /* 0x004fca0000000000 */
[----:B------:R-:W-:-:S13]  /*23cf0*/  ISETP.NE.AND P0, PT, R0, 0x2, PT ;  /* 0x000000020000780c */ /* 0x000fda0003f05270 */
[----:B------:R2:W5:Y:S04]  /*23d00*/  @P0 LD.E R5, desc[UR36][R8.64+0x4] ;  /* 0x0000042408050980 */ /* 0x000568000c101900 */
[----:B------:R-:W3:Y:S01]  /*23d10*/  @!P0 LD.E R4, desc[UR36][R8.64+0x4] ;  /* 0x0000042408048980 */ /* 0x000ee2000c101900 */
[----:B-1----:R-:W-:-:S03]  /*23d20*/  VIADD R3, R2, 0x1 ;  /* 0x0000000102037836 */ /* 0x002fc60000000000 */
[----:B------:R1:W-:Y:S04]  /*23d30*/  ST.E desc[UR36][R8.64], R0 ;  /* 0x0000000008007985 */ /* 0x0003e8000c101924 */
[----:B------:R2:W-:Y:S04]  /*23d40*/  ST.E desc[UR36][R8.64+0x8], R3 ;  /* 0x0000080308007985 */ /* 0x0005e8000c101924 */
[----:B------:R2:W-:Y:S01]  /*23d50*/  @!P0 ST.E desc[UR36][R8.64], RZ ;  /* 0x000000ff08008985 */ /* 0x0005e2000c101924 */
[----:B---3--:R-:W-:-:S05]  /*23d60*/  @!P0 LOP3.LUT R5, R4, 0x1, RZ, 0x3c, !PT ;  /* 0x0000000104058812 */ /* 0x008fca00078e3cff */
[----:B------:R2:W-:Y:S04]  /*23d70*/  @!P0 ST.E desc[UR36][R8.64+0x4], R5 ;  /* 0x0000040508008985 */ /* 0x0005e8000c101924 */
[----:B------:R-:W3:Y:S04]  /*23d80*/  LDL.64 R74, [R1+0x168] ;  /* 0x00016800014a7983 */ /* 0x000ee80000100a00 */
[----:B---3--:R-:W3:Y:S01]  /*23d90*/  LD.E R2, desc[UR36][R74.64] ;  /* 0x000000244a027980 */ /* 0x008ee2000c101900 */
[----:B------:R-:W-:Y:S05]  /*23da0*/  YIELD ;  /* 0x0000000000007946 */ /* 0x000fea0003800000 */
[----:B------:R-:W-:Y:S01]  /*23db0*/  BSSY B0, `(.L_x_11288) ;  /* 0x0000006000007945 */ /* 0x000fe20003800000 */
[----:B-1----:R-:W-:Y:S01]  /*23dc0*/  @!P0 IMAD.MOV.U32 R0, RZ, RZ, RZ ;  /* 0x000000ffff008224 */ /* 0x002fe200078e00ff */
[----:B---3--:R-:W-:-:S04]  /*23dd0*/  LOP3.LUT R2, R2, 0x1, RZ, 0xfc, !PT ;  /* 0x0000000102027812 */ /* 0x008fc800078efcff */
[----:B------:R-:W-:-:S13]  /*23de0*/  ISETP.NE.AND P1, PT, R2, 0x3, PT ;  /* 0x000000030200780c */ /* 0x000fda0003f25270 */
[----:B--2---:R-:W-:Y:S05]  /*23df0*/  @!P1 BRA `(.L_x_11289) ;  /* 0x0000000000049947 */ /* 0x004fea0003800000 */
[----:B------:R-:W-:Y:S01]  /*23e00*/  BPT.TRAP 0x1 ;  /* 0x000000040000795c */ /* 0x000fe20000300000 */
.L_x_11289:
[----:B------:R-:W-:Y:S05]  /*23e10*/  BSYNC B0 ;  /* 0x0000000000007941 */ /* 0x000fea0003800000 */
.L_x_11288:
[----:B------:R-:W2:Y:S01]  /*23e20*/  LD.E.64 R2, desc[UR36][R74.64+0x18] ;  /* 0x000018244a027980 */ /* 0x000ea2000c101b00 */
[----:B-----5:R-:W-:Y:S02]  /*23e30*/  SHF.L.U32 R7, R5, 0x1f, RZ ;  /* 0x0000001f05077819 */ /* 0x020fe400000006ff */
[----:B--2---:R-:W-:-:S05]  /*23e40*/  MOV R3, R2 ;  /* 0x0000000200037202 */ /* 0x004fca0000000f00 */
[----:B------:R-:W-:-:S04]  /*23e50*/  IMAD R0, R0, 0x8, R3 ;  /* 0x0000000800007824 */ /* 0x000fc800078e0203 */
[----:B------:R1:W2:Y:S01]  /*23e60*/  SYNCS.PHASECHK.TRANS64.TRYWAIT P0, [R0+URZ], R7 ;  /* 0x00000007000075a7 */ /* 0x0002a2000800017f */
[----:B------:R-:W3:Y:S04]  /*23e70*/  LD.E R2, desc[UR36][R74.64] ;  /* 0x000000244a027980 */ /* 0x000ee8000c101900 */
[----:B------:R1:W5:Y:S04]  /*23e80*/  LD.E R4, desc[UR36][R8.64] ;  /* 0x0000002408047980 */ /* 0x000368000c101900 */
[----:B------:R1:W5:Y:S01]  /*23e90*/  LD.E R5, desc[UR36][R8.64+0x4] ;  /* 0x0000042408057980 */ /* 0x000362000c101900 */
[----:B------:R-:W-:Y:S01]  /*23ea0*/  BSSY B0, `(.L_x_11290) ;  /* 0x0000005000007945 */ /* 0x000fe20003800000 */
[----:B---3--:R-:W-:-:S04]  /*23eb0*/  LOP3.LUT R2, R2, 0x1, RZ, 0xfc, !PT ;  /* 0x0000000102027812 */ /* 0x008fc800078efcff */
[----:B------:R-:W-:-:S13]  /*23ec0*/  ISETP.NE.AND P1, PT, R2, 0x3, PT ;  /* 0x000000030200780c */ /* 0x000fda0003f25270 */
[----:B-12---:R-:W-:Y:S05]  /*23ed0*/  @!P1 BRA `(.L_x_11291) ;  /* 0x0000000000049947 */ /* 0x006fea0003800000 */
[----:B------:R-:W-:Y:S01]  /*23ee0*/  BPT.TRAP 0x1 ;  /* 0x000000040000795c */ /* 0x000fe20000300000 */
.L_x_11291:
[----:B------:R-:W-:Y:S05]  /*23ef0*/  BSYNC B0 ;  /* 0x0000000000007941 */ /* 0x000fea0003800000 */
.L_x_11290:
[----:B------:R-:W-:Y:S04]  /*23f00*/  BSSY B0, `(.L_x_11292) ;  /* 0x0000008000007945 */ /* 0x000fe80003800000 */
[----:B------:R-:W-:Y:S05]  /*23f10*/  @P0 BRA `(.L_x_11293) ;  /* 0x0000000000180947 */ /* 0x000fea0003800000 */
[----:B------:R-:W2:Y:S01]  /*23f20*/  LD.E.64 R2, desc[UR36][R74.64+0x18] ;  /* 0x000018244a027980 */ /* 0x000ea2000c101b00 */
[----:B-----5:R-:W-:Y:S02]  /*23f30*/  SHF.L.U32 R5, R5, 0x1f, RZ ;  /* 0x0000001f05057819 */ /* 0x020fe400000006ff */
[----:B--2---:R-:W-:-:S05]  /*23f40*/  MOV R3, R2 ;  /* 0x0000000200037202 */ /* 0x004fca0000000f00 */
[----:B------:R-:W-:-:S04]  /*23f50*/  IMAD R4, R4, 0x8, R3 ;  /* 0x0000000804047824 */ /* 0x000fc800078e0203 */
[----:B------:R-:W1:Y:S02]  /*23f60*/  SYNCS.PHASECHK.TRANS64.TRYWAIT P0, [R4+URZ], R5 ;  /* 0x00000005040075a7 */ /* 0x000e64000800017f */
[----:B-1----:R-:W-:Y:S05]  /*23f70*/  @!P0 BRA `(.L_x_11294) ;  /* 0x0000013000548947 */ /* 0x002fea0003800000 */
.L_x_11293:
[----:B------:R-:W-:Y:S05]  /*23f80*/  BSYNC B0 ;  /* 0x0000000000007941 */ /* 0x000fea0003800000 */
.L_x_11292:
[----:B-1---5:R-:W2:Y:S04]  /*23f90*/  LD.E R5, desc[UR36][R8.64] ;  /* 0x0000002408057980 */ /* 0x022ea8000c101900 */
[----:B------:R-:W2:Y:S01]  /*23fa0*/  LDL.64 R20, [R1+0x80] ;  /* 0x0000800001147983 */ /* 0x000ea20000100a00 */
[----:B------:R-:W-:Y:S05]  /*23fb0*/  WARPSYNC.ALL ;  /* 0x0000000000007948 */ /* 0x000fea0003800000 */
[----:B------:R1:W-:Y:S04]  /*23fc0*/  STL [R1+0x60], RZ ;  /* 0x000060ff01007387 */ /* 0x0003e80000100800 */
[----:B------:R-:W3:Y:S01]  /*23fd0*/  LD.E.64 R2, desc[UR36][R18.64+0x78] ;  /* 0x0000782412027980 */ /* 0x000ee2000c101b00 */
[----:B------:R-:W-:-:S05]  /*23fe0*/  IMAD.MOV.U32 R0, RZ, RZ, 0x1 ;  /* 0x00000001ff007424 */ /* 0x000fca00078e00ff */
[----:B------:R1:W-:Y:S04]  /*23ff0*/  STL [R1+0x60], R0 ;  /* 0x0000600001007387 */ /* 0x0003e80000100800 */
[----:B------:R-:W4:Y:S04]  /*24000*/  LD.E.64 R6, desc[UR36][R18.64+0x78] ;  /* 0x0000782412067980 */ /* 0x000f28000c101b00 */
[----:B------:R1:W-:Y:S04]  /*24010*/  STL [R1+0x60], R0 ;  /* 0x0000600001007387 */ /* 0x0003e80000100800 */
[----:B------:R-:W4:Y:S01]  /*24020*/  LD.E.64 R12, desc[UR36][R18.64+0x78] ;  /* 0x00007824120c7980 */ /* 0x000f22000c101b00 */
[----:B--2---:R-:W-:-:S02]  /*24030*/  IMAD R4, R5, 0x300, R20 ;  /* 0x0000030005047824 */ /* 0x004fc400078e0214 */
[----:B------:R-:W-:Y:S01]  /*24040*/  IMAD.MOV.U32 R5, RZ, RZ, R21 ;  /* 0x000000ffff057224 */ /* 0x000fe200078e0015 */
[----:B------:R1:W-:Y:S02]  /*24050*/  STL [R1+0x60], R0 ;  /* 0x0000600001007387 */ /* 0x0003e40000100800 */
[----:B------:R-:W-:Y:S02]  /*24060*/  R2UR UR6, R4 ;  /* 0x00000000040672ca */ /* 0x000fe400000e0000 */
[----:B------:R-:W-:Y:S01]  /*24070*/  R2UR UR7, R5 ;  /* 0x00000000050772ca */ /* 0x000fe200000e0000 */
[----:B------:R-:W2:Y:S01]  /*24080*/  LD.E.64 R16, desc[UR36][R18.64+0x78] ;  /* 0x0000782412107980 */ /* 0x000ea2000c101b00 */
[----:B------:R-:W-:-:S03]  /*24090*/  WARPGROUP.ARRIVE ;  /* 0x00000000000079c5 */ /* 0x000fc60000000000 */
[----:B------:R1:W-:Y:S01]  /*240a0*/  STL [R1+0x60], R0 ;  /* 0x0000600001007387 */ /* 0x0003e20000100800 */
[----:B---3--:R-:W-:Y:S02]  /*240b0*/  R2UR UR4, R2 ;  /* 0x00000000020472ca */ /* 0x008fe400000e0000 */
[----:B------:R-:W-:-:S13]  /*240c0*/  R2UR UR5, R3 ;  /* 0x00000000030572ca */ /* 0x000fda00000e0000 */
[----:B------:R-:W-:Y:S01]  /*240d0*/  HGMMA.64x96x16.F32 R24, gdesc[UR4], RZ, !UPT, gsb0 ;  /* 0x01600000041879f0 */ /* 0x000fe2000c0008ff */
[----:B----4-:R-:W-:Y:S02]  /*240e0*/  VIADD R6, R6, 0x2 ;  /* 0x0000000206067836 */ /* 0x010fe40000000000 */
[----:B------:R-:W-:Y:S02]  /*240f0*/  VIADD R2, R4, 0x2 ;  /* 0x0000000204027836 */ /* 0x000fe40000000000 */
[----:B------:R-:W-:Y:S01]  /*24100*/  IMAD.MOV.U32 R3, RZ, RZ, R21 ;  /* 0x000000ffff037224 */ /* 0x000fe200078e0015 */
[----:B------:R-:W-:Y:S02]  /*24110*/  R2UR UR4, R6 ;  /* 0x00000000060472ca */ /* 0x000fe400000e0000 */
[----:B------:R-:W-:Y:S02]  /*24120*/  R2UR UR6, R2 ;  /* 0x00000000020672ca */ /* 0x000fe400000e0000 */
[----:B------:R-:W-:-:S02]  /*24130*/  R2UR UR7, R3 ;  /* 0x00000000030772ca */ /* 0x000fc400000e0000 */
[----:B------:R-:W-:Y:S01]  /*24140*/  R2UR UR5, R7 ;  /* 0x00000000070572ca */ /* 0x000fe200000e0000 */
[----:B------:R-:W-:Y:S02]  /*24150*/  WARPGROUP.DEPBAR.LE gsb0, 0x0 ;  /* 0x00008000000079c5 */ /* 0x000fe40000010000 */
[----:B------:R-:W3:Y:S04]  /*24160*/  LD.E R20, desc[UR36][R14.64] ;  /* 0x000000240e147980 */ /* 0x000ee8000c101900 */
[----:B------:R1:W5:Y:S04]  /*24170*/  LD.E R5, desc[UR36][R8.64] ;  /* 0x0000002408057980 */ /* 0x000368000c101900 */
[----:B------:R1:W5:Y:S01]  /*24180*/  LD.E R11, desc[UR36][R8.64+0x4] ;  /* 0x00000424080b7980 */ /* 0x000362000c101900 */
[----:B------:R-:W-:Y:S01]  /*24190*/  WARPGROUP.ARRIVE ;  /* 0x00000000000079c5 */ /* 0x000fe20000000000 */
[----:B------:R-:W-:Y:S01]  /*241a0*/  VIADD R12, R12, 0x4 ;  /* 0x000000040c0c7836 */ /* 0x000fe20000000000 */
[----:B------:R-:W-:Y:S01]  /*241b0*/  BSSY B0, `(.L_x_11295) ;  /* 0x000001a000007945 */ /* 0x000fe20003800000 */
[----:B------:R-:W-:-:S02]  /*241c0*/  VIADD R2, R4, 0x4 ;  /* 0x0000000404027836 */ /* 0x000fc40000000000 */
[--C-:B------:R-:W-:Y:S01]  /*241d0*/  IMAD.MOV.U32 R3, RZ, RZ, R21.reuse ;  /* 0x000000ffff037224 */ /* 0x100fe200078e0015 */
[----:B------:R-:W-:Y:S01]  /*241e0*/  HGMMA.64x96x16.F32 R24, gdesc[UR4], R24, gsb0 ;  /* 0x01600000041879f0 */ /* 0x000fe20008000818 */
[----:B------:R-:W-:Y:S01]  /*241f0*/  R2UR UR4, R12 ;  /* 0x000000000c0472ca */ /* 0x000fe200000e0000 */
[----:B--2---:R-:W-:Y:S01]  /*24200*/  VIADD R16, R16, 0x6 ;  /* 0x0000000610107836 */ /* 0x004fe20000000000 */
[----:B------:R-:W-:Y:S01]  /*24210*/  R2UR UR6, R2 ;  /* 0x00000000020672ca */ /* 0x000fe200000e0000 */
[----:B------:R-:W-:Y:S01]  /*24220*/  VIADD R2, R4, 0x6 ;  /* 0x0000000604027836 */ /* 0x000fe20000000000 */
[----:B------:R-:W-:Y:S01]  /*24230*/  R2UR UR7, R3 ;  /* 0x00000000030772ca */ /* 0x000fe200000e0000 */
[----:B------:R-:W-:Y:S01]  /*24240*/  IMAD.MOV.U32 R3, RZ, RZ, R21 ;  /* 0x000000ffff037224 */ /* 0x000fe200078e0015 */
        /* <DEDUP_REMOVED lines=11> */
[----:B---3--:R-:W-:-:S04]  /*24300*/  LOP3.LUT R20, R20, 0x1, RZ, 0xfc, !PT ;  /* 0x0000000114147812 */ /* 0x008fc800078efcff */
[----:B------:R-:W-:Y:S01]  /*24310*/  ISETP.NE.AND P0, PT, R20, 0x3, PT ;  /* 0x000000031400780c */ /* 0x000fe20003f05270 */
[----:B------:R-:W-:-:S12]  /*24320*/  WARPGROUP.DEPBAR.LE gsb0, 0x0 ;  /* 0x00008000000079c5 */ /* 0x000fd80000010000 */
[----:B-1----:R-:W-:Y:S05]  /*24330*/  @!P0 BRA `(.L_x_11296) ;  /* 0x0000000000048947 */ /* 0x002fea0003800000 */
[----:B------:R-:W-:Y:S01]  /*24340*/  BPT.TRAP 0x1 ;  /* 0x000000040000795c */ /* 0x000fe20000300000 */
.L_x_11296:
[----:B------:R-:W-:Y:S05]  /*24350*/  BSYNC B0 ;  /* 0x0000000000007941 */ /* 0x000fea0003800000 */
.L_x_11295:
        /* <DEDUP_REMOVED lines=13> */
.L_x_11298:
[----:B------:R-:W-:Y:S05]  /*24430*/  BSYNC B0 ;  /* 0x0000000000007941 */ /* 0x000fea0003800000 */
.L_x_11297:
        /* <DEDUP_REMOVED lines=8> */
.L_x_11300:
[----:B------:R-:W-:Y:S05]  /*244c0*/  BSYNC B0 ;  /* 0x0000000000007941 */ /* 0x000fea0003800000 */
.L_x_11299:
[----:B------:R-:W2:Y:S04]  /*244d0*/  LDL R5, [R1+0x70] ;  /* 0x0000700001057983 */ /* 0x000ea80000100800 */
[----:B------:R-:W3:Y:S04]  /*244e0*/  LD.E R11, desc[UR36][R8.64] ;  /* 0x00000024080b7980 */ /* 0x000ee8000c101900 */
[----:B------:R-:W3:Y:S04]  /*244f0*/  LDL.64 R20, [R1+0xf8] ;  /* 0x0000f80001147983 */ /* 0x000ee80000100a00 */
[----:B-1---5:R-:W4:Y:S04]  /*24500*/  LDL.64 R2, [R1+0xf0] ;  /* 0x0000f00001027983 */ /* 0x022f280000100a00 */
[----:B------:R-:W4:Y:S04]  /*24510*/  LDL.64 R6, [R1+0xf0] ;  /* 0x0000f00001067983 */ /* 0x000f280000100a00 */
[----:B------:R-:W4:Y:S04]  /*24520*/  LDL.64 R12, [R1+0xf0] ;  /* 0x0000f000010c7983 */ /* 0x000f280000100a00 */
[----:B------:R-:W4:Y:S01]  /*24530*/  LDL.64 R14, [R1+0xf0] ;  /* 0x0000f000010e7983 */ /* 0x000f220000100a00 */
[----:B------:R-:W-:Y:S05]  /*24540*/  WARPSYNC.ALL ;  /* 0x0000000000007948 */ /* 0x000fea0003800000 */
[----:B------:R-:W-:Y:S01]  /*24550*/  WARPGROUP.ARRIVE ;  /* 0x00000000000079c5 */ /* 0x000fe20000000000 */
[----:B------:R-:W4:Y:S01]  /*24560*/  LDL.64 R16, [R1+0xf0] ;  /* 0x0000f00001107983 */ /* 0x000f220000100a00 */
[----:B--2---:R-:W-:Y:S01]  /*24570*/  ISETP.NE.U32.AND P0, PT, R5, RZ, PT ;  /* 0x000000ff0500720c */ /* 0x004fe20003f05070 */
[----:B---3--:R-:W-:-:S02]  /*24580*/  IMAD R4, R11, 0xc00, R20 ;  /* 0x00000c000b047824 */ /* 0x008fc400078e0214 */
[----:B------:R-:W-:Y:S01]  /*24590*/  IMAD.MOV.U32 R5, RZ, RZ, R21 ;  /* 0x000000ffff057224 */ /* 0x000fe200078e0015 */
[----:B----4-:R-:W-:Y:S02]  /*245a0*/  R2UR UR4, R2 ;  /* 0x00000000020472ca */ /* 0x010fe400000e0000 */
[----:B------:R-:W-:Y:S02]  /*245b0*/  R2UR UR6, R4 ;  /* 0x00000000040672ca */ /* 0x000fe400000e0000 */
[----:B------:R-:W-:Y:S02]  /*245c0*/  R2UR UR7, R5 ;  /* 0x00000000050772ca */ /* 0x000fe400000e0000 */
[----:B------:R-:W-:-:S03]  /*245d0*/  R2UR UR5, R3 ;  /* 0x00000000030572ca */ /* 0x000fc600000e0000 */
[----:B------:R-:W-:-:S10]  /*245e0*/  VOTEU.ANY UP0, P0 ;  /* 0x00000000003f7886 */ /* 0x000fd40000000100 */
        /* <DEDUP_REMOVED lines=129> */
[----:B--2---:R-:W-:Y:S01]  /*24e00*/  VIADD R6, R6, 0xc02 ;  /* 0x00000c0206067836 */ /* 0x004fe20000000000 */
[----:B------:R-:W-:Y:S02]  /*24e10*/  WARPGROUP.DEPBAR.LE gsb0, 0x0 ;  /* 0x00008000000079c5 */ /* 0x000fe40000010000 */
[----:B------:R-:W-:-:S09]  /*24e20*/  WARPGROUP.ARRIVE ;  /* 0x00000000000079c5 */ /* 0x000fd20000000000 */
[----:B------:R-:W-:Y:S01]  /*24e30*/  HGMMA.64x96x16.F32 R24, gdesc[UR4], R24, gsb0 ;  /* 0x01600000041879f0 */ /* 0x000fe20008000818 */
[----:B------:R-:W-:Y:S02]  /*24e40*/  VIADD R2, R4, 0x902 ;  /* 0x0000090204027836 */ /* 0x000fe40000000000 */
[----:B------:R-:W-:Y:S01]  /*24e50*/  IMAD.MOV.U32 R3, RZ, RZ, R21 ;  /* 0x000000ffff037224 */ /* 0x000fe200078e0015 */
[----:B------:R-:W-:Y:S02]  /*24e60*/  R2UR UR4, R6 ;  /* 0x00000000060472ca */ /* 0x000fe400000e0000 */
[----:B------:R-:W-:Y:S02]  /*24e70*/  R2UR UR6, R2 ;  /* 0x00000000020672ca */ /* 0x000fe400000e0000 */
[----:B------:R-:W-:Y:S02]  /*24e80*/  R2UR UR7, R3 ;  /* 0x00000000030772ca */ /* 0x000fe400000e0000 */
[----:B------:R-:W-:Y:S01]  /*24e90*/  R2UR UR5, R7 ;  /* 0x00000000070572ca */ /* 0x000fe200000e0000 */
[----:B---3--:R-:W-:-:S02]  /*24ea0*/  VIADD R12, R12, 0xc04 ;  /* 0x00000c040c0c7836 */ /* 0x008fc40000000000 */
        /* <DEDUP_REMOVED lines=9> */
[----:B----4-:R-:W-:Y:S02]  /*24f40*/  VIADD R14, R14, 0xc06 ;  /* 0x00000c060e0e7836 */ /* 0x010fe40000000000 */
[----:B------:R-:W-:-:S02]  /*24f50*/  VIADD R2, R4, 0x906 ;  /* 0x0000090604027836 */ /* 0x000fc40000000000 */
[----:B------:R-:W-:Y:S01]  /*24f60*/  IMAD.MOV.U32 R3, RZ, RZ, R21 ;  /* 0x000000ffff037224 */ /* 0x000fe200078e0015 */
[----:B------:R-:W-:Y:S02]  /*24f70*/  WARPGROUP.DEPBAR.LE gsb0, 0x0 ;  /* 0x00008000000079c5 */ /* 0x000fe40000010000 */
[----:B------:R-:W-:-:S06]  /*24f80*/  WARPGROUP.ARRIVE ;  /* 0x00000000000079c5 */ /* 0x000fcc0000000000 */
[----:B------:R-:W-:Y:S01]  /*24f90*/  HGMMA.64x96x16.F32 R24, gdesc[UR4], R24, gsb0 ;  /* 0x01600000041879f0 */ /* 0x000fe20008000818 */
[----:B------:R-:W-:Y:S02]  /*24fa0*/  R2UR UR4, R14 ;  /* 0x000000000e0472ca */ /* 0x000fe400000e0000 */
[----:B------:R-:W-:Y:S02]  /*24fb0*/  R2UR UR5, R15 ;  /* 0x000000000f0572ca */ /* 0x000fe400000e0000 */
[----:B------:R-:W-:Y:S02]  /*24fc0*/  R2UR UR6, R2 ;  /* 0x00000000020672ca */ /* 0x000fe400000e0000 */
[----:B------:R-:W-:Y:S01]  /*24fd0*/  R2UR UR7, R3 ;  /* 0x00000000030772ca */ /* 0x000fe200000e0000 */
        /* <DEDUP_REMOVED lines=19> */
[----:B------:R-:W-:-:S02]  /*25110*/  WARPGROUP.DEPBAR.LE gsb0, 0x0 ;  /* 0x00008000000079c5 */ /* 0x000fc40000010000 */
[----:B------:R1:W-:Y:S06]  /*25120*/  BAR.ARV R224, 0x100 ;  /* 0x000400e00000751d */ /* 0x0003ec0000002000 */
[----:B------:R-:W2:Y:S04]  /*25130*/  LD.E R3, desc[UR36][R74.64] ;  /* 0x000000244a037980 */ /* 0x000ea8000c101900 */
[----:B------:R1:W5:Y:S01]  /*25140*/  LD.E R2, desc[UR36][R8.64] ;  /* 0x0000002408027980 */ /* 0x000362000c101900 */
[----:B------:R-:W-:Y:S01]  /*25150*/  BSSY B0, `(.L_x_11302) ;  /* 0x0000005000007945 */ /* 0x000fe20003800000 */
[----:B--2---:R-:W-:-:S04]  /*25160*/  LOP3.LUT R3, R3, 0x1, RZ, 0xfc, !PT ;  /* 0x0000000103037812 */ /* 0x004fc800078efcff */
[----:B------:R-:W-:-:S13]  /*25170*/  ISETP.NE.AND P0, PT, R3, 0x3, PT ;  /* 0x000000030300780c */ /* 0x000fda0003f05270 */
[----:B-1----:R-:W-:Y:S05]  /*25180*/  @!P0 BRA `(.L_x_11303) ;  /* 0x0000000000048947 */ /* 0x002fea0003800000 */
[----:B------:R-:W-:Y:S01]  /*25190*/  BPT.TRAP 0x1 ;  /* 0x000000040000795c */ /* 0x000fe20000300000 */
.L_x_11303:
[----:B------:R-:W-:Y:S05]  /*251a0*/  BSYNC B0 ;  /* 0x0000000000007941 */ /* 0x000fea0003800000 */
.L_x_11302:
[----:B------:R-:W2:Y:S04]  /*251b0*/  LD.E.64 R4, desc[UR36][R74.64+0x20] ;  /* 0x000020244a047980 */ /* 0x000ea8000c101b00 */
[----:B------:R-:W3:Y:S01]  /*251c0*/  LD.E R3, desc[UR36][R74.64+0xc] ;  /* 0x00000c244a037980 */ /* 0x000ee2000c101900 */
[----:B--2---:R-:W-:-:S05]  /*251d0*/  MOV R5, R4 ;  /* 0x0000000400057202 */ /* 0x004fca0000000f00 */
[----:B-----5:R-:W-:-:S05]  /*251e0*/  IMAD R2, R2, 0x8, R5 ;  /* 0x0000000802027824 */ /* 0x020fca00078e0205 */
[----:B---3--:R-:W-:-:S04]  /*251f0*/  PRMT R2, R3, 0x654, R2 ;  /* 0x0000065403027816 */ /* 0x008fc80000000002 */
[----:B------:R1:W-:Y:S01]  /*25200*/  SYNCS.ARRIVE.TRANS64.RED.A1T0 RZ, [R2+URZ], RZ ;  /* 0x000000ff02ff79a7 */ /* 0x0003e2000810043f */
[----:B------:R-:W1:Y:S04]  /*25210*/  LDL R77, [R1+0x11c] ;  /* 0x00011c00014d7983 */ /* 0x000e680000100800 */
[----:B------:R-:W2:Y:S04]  /*25220*/  LDL R22, [R1+0x50] ;  /* 0x0000500001167983 */ /* 0x000ea80000100800 */
[----:B------:R-:W3:Y:S04]  /*25230*/  LDL.64 R72, [R1+0x140] ;  /* 0x0001400001487983 */ /* 0x000ee80000100a00 */
[----:B------:R-:W4:Y:S04]  /*25240*/  LDL R23, [R1+0x148] ;  /* 0x0001480001177983 */ /* 0x000f280000100800 */
[----:B------:R-:W4:Y:S04]  /*25250*/  LDL.128 R12, [R1+0x130] ;  /* 0x00013000010c7983 */ /* 0x000f280000100c00 */
[----:B------:R-:W4:Y:S01]  /*25260*/  LDL.128 R4, [R1+0x120] ;  /* 0x0001200001047983 */ /* 0x000f220000100c00 */
[----:B------:R-:W-:Y:S01]  /*25270*/  BSSY B0, `(.L_x_11304) ;  /* 0x0000040000007945 */ /* 0x000fe20003800000 */
[----:B-1----:R-:W-:-:S04]  /*25280*/  SHF.R.S32.HI R2, RZ, 0x1f, R77 ;  /* 0x0000001fff027819 */ /* 0x002fc8000001144d */
[----:B------:R-:W-:-:S04]  /*25290*/  LEA.HI R3, R2, R77, RZ, 0x7 ;  /* 0x0000004d02037211 */ /* 0x000fc800078f38ff */
[----:B------:R-:W-:-:S05]  /*252a0*/  LOP3.LUT R11, R3, 0xffffff80, RZ, 0xc0, !PT ;  /* 0xffffff80030b7812 */ /* 0x000fca00078ec0ff */
[----:B------:R-:W-:-:S05]  /*252b0*/  IMAD.IADD R11, R77, 0x1, -R11 ;  /* 0x000000014d0b7824 */ /* 0x000fca00078e0a0b */
[----:B------:R-:W-:-:S04]  /*252c0*/  SHF.R.S32.HI R16, RZ, 0x1f, R11 ;  /* 0x0000001fff107819 */ /* 0x000fc8000001140b */
[----:B------:R-:W-:Y:S02]  /*252d0*/  LEA.HI R17, R16, R11, RZ, 0x2 ;  /* 0x0000000b10117211 */ /* 0x000fe400078f10ff */
[----:B------:R-:W-:Y:S02]  /*252e0*/  LEA.HI R2, R2, R77, RZ, 0x2 ;  /* 0x0000004d02027211 */ /* 0x000fe400078f10ff */
[--C-:B------:R-:W-:Y:S02]  /*252f0*/  SHF.R.S32.HI R20, RZ, 0x2, R17.reuse ;  /* 0x00000002ff147819 */ /* 0x100fe40000011411 */
[----:B------:R-:W-:Y:S02]  /*25300*/  SHF.R.S32.HI R21, RZ, 0x1f, R17 ;  /* 0x0000001fff157819 */ /* 0x000fe40000011411 */
[----:B------:R-:W-:Y:S02]  /*25310*/  LOP3.LUT R2, R2, 0xfffffffc, RZ, 0xc0, !PT ;  /* 0xfffffffc02027812 */ /* 0x000fe400078ec0ff */
[----:B------:R-:W-:-:S02]  /*25320*/  LEA.HI R21, R21, R20, RZ, 0x3 ;  /* 0x0000001415157211 */ /* 0x000fc400078f18ff */
[----:B------:R-:W-:Y:S02]  /*25330*/  SHF.R.S32.HI R74, RZ, 0x7, R3 ;  /* 0x00000007ff4a7819 */ /* 0x000fe40000011403 */
        /* <DEDUP_REMOVED lines=17> */
[----:B----4-:R-:W-:Y:S01]  /*25450*/  @P0 SHF.R.U32.HI R2, RZ, R23, R16 ;  /* 0x00000017ff020219 */ /* 0x010fe20000011610 */
[----:B------:R-:W-:Y:S01]  /*25460*/  IMAD.MOV.U32 R3, RZ, RZ, -0x60 ;  /* 0xffffffa0ff037424 */ /* 0x000fe200078e00ff */
[----:B------:R-:W-:-:S03]  /*25470*/  LOP3.LUT R16, R17, 0x7ffffffc, RZ, 0xc0, !PT ;  /* 0x7ffffffc11107812 */ /* 0x000fc600078ec0ff */
[----:B------:R-:W1:Y:S01]  /*25480*/  SHFL.IDX PT, R20, R2, RZ, 0x1c1f ;  /* 0x001c1fff02147589 */ /* 0x000e6200000e0000 */
[----:B------:R-:W-:Y:S02]  /*25490*/  IMAD R3, R10, R3, 0x1 ;  /* 0x000000010a037424 */ /* 0x000fe400078e0203 */
[----:B------:R-:W-:Y:S01]  /*254a0*/  IMAD.IADD R16, R11, 0x1, -R16 ;  /* 0x000000010b107824 */ /* 0x000fe200078e0a10 */
[----:B------:R-:W-:-:S03]  /*254b0*/  ISETP.GE.AND P1, PT, R13, 0x1, PT ;  /* 0x000000010d00780c */ /* 0x000fc60003f26270 */
[----:B------:R-:W-:Y:S01]  /*254c0*/  IMAD R3, R16, -0x2, R3 ;  /* 0xfffffffe10037824 */ /* 0x000fe200078e0203 */
[----:B------:R-:W-:-:S04]  /*254d0*/  LOP3.LUT R11, RZ, R6, RZ, 0x33, !PT ;  /* 0x00000006ff0b7212 */ /* 0x000fc800078e33ff */
[----:B------:R-:W-:Y:S01]  /*254e0*/  IADD3 R16, -R4, R3, R5 ;  /* 0x0000000304107210 */ /* 0x000fe20007ffe105 */
[----:B------:R-:W-:-:S04]  /*254f0*/  VIADD R22, R3, 0xffffffff ;  /* 0xffffffff03167836 */ /* 0x000fc80000000000 */
[C---:B------:R-:W-:Y:S02]  /*25500*/  IMAD.IADD R17, R16.reuse, 0x1, R7 ;  /* 0x0000000110117824 */ /* 0x040fe400078e0207 */
[----:B------:R-:W-:Y:S02]  /*25510*/  IMAD.IADD R11, R16, 0x1, R11 ;  /* 0x00000001100b7824 */ /* 0x000fe400078e020b */
[----:B------:R-:W-:Y:S02]  /*25520*/  IMAD R16, R10, -0x60, R12 ;  /* 0xffffffa00a107824 */ /* 0x000fe400078e020c */
[--C-:B-1----:R-:W-:Y:S02]  /*25530*/  IMAD.IADD R6, R17, 0x1, R20.reuse ;  /* 0x0000000111067824 */ /* 0x102fe400078e0214 */
        /* <DEDUP_REMOVED lines=12> */
.L_x_11307:
[----:B------:R-:W-:-:S13]  /*25600*/  ISETP.NE.AND P0, PT, R13, 0x1, PT ;  /* 0x000000010d00780c */ /* 0x000fda0003f05270 */
[----:B------:R-:W-:-:S05]  /*25610*/  @P0 IMAD.HI.U32 R12, R7, R14, RZ ;  /* 0x0000000e070c0227 */ /* 0x000fca00078e00ff */
[----:B------:R-:W-:-:S07]  /*25620*/  @P0 SHF.R.U32.HI R7, RZ, R15, R12 ;  /* 0x0000000fff070219 */ /* 0x000fce000001160c */
.L_x_11308:
[----:B------:R-:W-:Y:S05]  /*25630*/  BSYNC B1 ;  /* 0x0000000000017941 */ /* 0x000fea0003800000 */
.L_x_11306:
[----:B------:R-:W-:-:S05]  /*25640*/  IMAD R12, R7, R13, R22 ;  /* 0x0000000d070c7224 */ /* 0x000fca00078e0216 */
[----:B------:R-:W-:Y:S02]  /*25650*/  VIMNMX R3, R3, R12, !PT ;  /* 0x0000000c03037248 */ /* 0x000fe40007fe0100 */
[----:B------:R-:W-:-:S07]  /*25660*/  VIADDMNMX R6, R12, R13, R6, PT ;  /* 0x0000000d0c067246 */ /* 0x000fce0003800106 */
.L_x_11305:
[----:B------:R-:W-:Y:S05]  /*25670*/  BSYNC B0 ;  /* 0x0000000000007941 */ /* 0x000fea0003800000 */
.L_x_11304:
[C---:B------:R-:W-:Y:S01]  /*25680*/  ISETP.GE.AND P1, PT, R16.reuse, 0x9, PT ;  /* 0x000000091000780c */ /* 0x040fe20003f26270 */
[----:B------:R-:W1:Y:S01]  /*25690*/  SHFL.IDX PT, R2, R2, 0x1, 0x1c1f ;  /* 0x003c1f0002027f89 */ /* 0x000e6200000e0000 */
        /* <DEDUP_REMOVED lines=128> */
.L_x_11312:
[----:B------:R-:W-:-:S13]  /*25ea0*/  ISETP.NE.AND P6, PT, R13, 0x1, PT ;  /* 0x000000010d00780c */ /* 0x000fda0003fc5270 */
[----:B------:R-:W-:-:S05]  /*25eb0*/  @P6 IMAD.HI.U32 R14, R4, R14, RZ ;  /* 0x0000000e040e6227 */ /* 0x000fca00078e00ff */
[----:B------:R-:W-:-:S07]  /*25ec0*/  @P6 SHF.R.U32.HI R4, RZ, R15, R14 ;  /* 0x0000000fff046219 */ /* 0x000fce000001160e */
.L_x_11313:
[----:B------:R-:W-:Y:S05]  /*25ed0*/  BSYNC B1 ;  /* 0x0000000000017941 */ /* 0x000fea0003800000 */
.L_x_11311:
[----:B------:R-:W-:-:S05]  /*25ee0*/  IMAD R4, R4, R13, R22 ;  /* 0x0000000d04047224 */ /* 0x000fca00078e0216 */
[----:B------:R-:W-:Y:S02]  /*25ef0*/  VIADDMNMX R6, R4, R13, R6, PT ;  /* 0x0000000d04067246 */ /* 0x000fe40003800106 */
[----:B------:R-:W-:-:S07]  /*25f00*/  VIMNMX R3, R3, R4, !PT ;  /* 0x0000000403037248 */ /* 0x000fce0007fe0100 */
.L_x_11310:
[----:B------:R-:W-:Y:S05]  /*25f10*/  BSYNC B0 ;  /* 0x0000000000007941 */ /* 0x000fea0003800000 */
.L_x_11309:
[C---:B------:R-:W-:Y:S01]  /*25f20*/  ISETP.GT.AND P1, PT, R3.reuse, 0x8, !P1 ;  /* 0x000000080300780c */ /* 0x040fe20004f24270 */
[----:B------:R-:W2:Y:S03]  /*25f30*/  LDL.64 R90, [R1+0xa40] ;  /* 0x000a4000015a7983 */ /* 0x000ea60000100a00 */
[----:B------:R-:W-:Y:S01]  /*25f40*/  ISETP.LT.OR P1, PT, R6, 0x9, P1 ;  /* 0x000000090600780c */ /* 0x000fe20000f21670 */
[----:B------:R-:W3:Y:S01]  /*25f50*/  LDL R88, [R1+0xa48] ;  /* 0x000a480001587983 */ /* 0x000ee20000100800 */
[----:B------:R-:W-:Y:S02]  /*25f60*/  ISETP.GT.AND P0, PT, R3, 0x1, !P0 ;  /* 0x000000010300780c */ /* 0x000fe40004704270 */
[----:B------:R-:W-:Y:S02]  /*25f70*/  FSEL R30, R30, -INF , !P1 ;  /* 0xff8000001e1e7808 */ /* 0x000fe40004800000 */
[----:B------:R-:W-:-:S02]  /*25f80*/  ISETP.NE.AND P1, PT, R23, RZ, PT ;  /* 0x000000ff1700720c */ /* 0x000fc40003f25270 */
[----:B------:R-:W4:Y:S01]  /*25f90*/  LDL.64 R22, [R1+0x200] ;  /* 0x0002000001167983 */ /* 0x000f220000100a00 */
[----:B------:R-:W-:Y:S02]  /*25fa0*/  ISETP.LT.OR P0, PT, R6, 0x2, P0 ;  /* 0x000000020600780c */ /* 0x000fe40000701670 */
        /* <DEDUP_REMOVED lines=14> */
[----:B------:R-:W-:Y:S02]  /*26090*/  ISETP.GT.AND P0, PT, R3, 0x18, !P6 ;  /* 0x000000180300780c */ /* 0x000fe40007704270 */
[----:B------:R-:W-:Y:S02]  /*260a0*/  ISETP.NE.AND P6, PT, R7, RZ, PT ;  /* 0x000000ff0700720c */ /* 0x000fe40003fc5270 */
[----:B------:R-:W-:-:S04]  /*260b0*/  ISETP.LT.OR P0, PT, R6, 0x19, P0 ;  /* 0x000000190600780c */ /* 0x000fc80000701670 */
[----:B------:R-:W-:Y:S02]  /*260c0*/  FSEL R38, R38, -INF , !P0 ;  /* 0xff80000026267808 */ /* 0x000fe40004000000 */
[----:B------:R-:W-:Y:S02]  /*260d0*/  ISETP.NE.AND P0, PT, R28, RZ, PT ;  /* 0x000000ff1c00720c */ /* 0x000fe40003f05270 */
[C---:B------:R-:W-:Y:S01]  /*260e0*/  ISETP.GT.AND P2, PT, R3.reuse, 0x49, !P2 ;  /* 0x000000490300780c */ /* 0x040fe20005744270 */
[----:B------:R-:W2:Y:S01]  /*260f0*/  LDL R28, [R1+0x220] ;  /* 0x00022000011c7983 */ /* 0x000ea20000100800 */
        /* <DEDUP_REMOVED lines=39> */
[----:B------:R-:W-:Y:S02]  /*26370*/  ISETP.GT.AND P0, PT, R3, RZ, !P6 ;  /* 0x000000ff0300720c */ /* 0x000fe40007704270 */
[----:B----4-:R-:W-:Y:S02]  /*26380*/  FMNMX.FTZ R2, R32, R22, !PT ;  /* 0x0000001620027209 */ /* 0x010fe40007810000 */
[----:B------:R-:W-:Y:S02]  /*26390*/  ISETP.LT.OR P0, PT, R6, 0x1, P0 ;  /* 0x000000010600780c */ /* 0x000fe40000701670 */
[----:B------:R-:W-:Y:S02]  /*263a0*/  FMNMX.FTZ R2, R72, R2, !PT ;  /* 0x0000000248027209 */ /* 0x000fe40007810000 */
[----:B------:R-:W-:-:S02]  /*263b0*/  FSEL R26, R26, -INF , !P0 ;  /* 0xff8000001a1a7808 */ /* 0x000fc40004000000 */
[----:B------:R-:W-:Y:S02]  /*263c0*/  FMNMX.FTZ R2, R74, R2, !PT ;  /* 0x000000024a027209 */ /* 0x000fe40007810000 */
[----:B------:R-:W-:Y:S02]  /*263d0*/  ISETP.NE.AND P0, PT, R77, RZ, PT ;  /* 0x000000ff4d00720c */ /* 0x000fe40003f05270 */
[----:B------:R-:W-:Y:S02]  /*263e0*/  FMNMX.FTZ R2, R76, R2, !PT ;  /* 0x000000024c027209 */ /* 0x000fe40007810000 */
[C---:B------:R-:W-:Y:S02]  /*263f0*/  ISETP.GT.AND P1, PT, R3.reuse, 0x48, !P1 ;  /* 0x000000480300780c */ /* 0x040fe40004f24270 */
[----:B------:R-:W-:Y:S02]  /*26400*/  FMNMX.FTZ R2, R180, R2, !PT ;  /* 0x00000002b4027209 */ /* 0x000fe40007810000 */
[----:B------:R-:W-:-:S02]  /*26410*/  ISETP.GT.AND P3, PT, R3, 0x50, !P3 ;  /* 0x000000500300780c */ /* 0x000fc40005f64270 */
[----:B------:R-:W-:Y:S02]  /*26420*/  FMNMX.FTZ R2, R78, R2, !PT ;  /* 0x000000024e027209 */ /* 0x000fe40007810000 */
[----:B------:R-:W-:Y:S02]  /*26430*/  ISETP.LT.OR P2, PT, R6, 0x4a, P2 ;  /* 0x0000004a0600780c */ /* 0x000fe40001741670 */
[----:B------:R-:W-:Y:S02]  /*26440*/  FMNMX.FTZ R2, R36, R2, !PT ;  /* 0x0000000224027209 */ /* 0x000fe40007810000 */
[----:B------:R-:W-:Y:S02]  /*26450*/  ISETP.GT.AND P4, PT, R3, 0x51, !P4 ;  /* 0x000000510300780c */ /* 0x000fe40006784270 */
[----:B------:R-:W-:Y:S02]  /*26460*/  FMNMX.FTZ R2, R80, R2, !PT ;  /* 0x0000000250027209 */ /* 0x000fe40007810000 */
[----:B------:R-:W-:-:S02]  /*26470*/  ISETP.NE.AND P6, PT, R16, RZ, PT ;  /* 0x000000ff1000720c */ /* 0x000fc40003fc5270 */
[----:B------:R-:W-:-:S04]  /*26480*/  FMNMX.FTZ R2, R40, R2, !PT ;  /* 0x0000000228027209 */ /* 0x000fc80007810000 */
[----:B------:R-:W-:-:S04]  /*26490*/  FMNMX.FTZ R2, R82, R2, !PT ;  /* 0x0000000252027209 */ /* 0x000fc80007810000 */
[----:B------:R-:W-:-:S04]  /*264a0*/  FMNMX.FTZ R2, R44, R2, !PT ;  /* 0x000000022c027209 */ /* 0x000fc80007810000 */
[----:B------:R-:W-:-:S04]  /*264b0*/  FMNMX.FTZ R2, R84, R2, !PT ;  /* 0x0000000254027209 */ /* 0x000fc80007810000 */
[----:B------:R-:W-:-:S04]  /*264c0*/  FMNMX.FTZ R2, R48, R2, !PT ;  /* 0x0000000230027209 */ /* 0x000fc80007810000 */
[----:B------:R-:W-:Y:S02]  /*264d0*/  FMNMX.FTZ R4, R166, R2, !PT ;  /* 0x00000002a6047209 */ /* 0x000fe40007810000 */
[----:B------:R-:W-:-:S04]  /*264e0*/  FMNMX.FTZ R2, R26, R23, !PT ;  /* 0x000000171a027209 */ /* 0x000fc80007810000 */
        /* <DEDUP_REMOVED lines=22> */
[----:B------:R-:W1:Y:S01]  /*26650*/  SHFL.BFLY PT, R7, R4, 0x2, 0x1f ;  /* 0x0c401f0004077f89 */ /* 0x000e6200000e0000 */
        /* <DEDUP_REMOVED lines=8> */
[----:B------:R-:W-:Y:S02]  /*266e0*/  FSEL R62, R62, -INF , !P1 ;  /* 0xff8000003e3e7808 */ /* 0x000fe40004800000 */
[----:B------:R-:W-:Y:S02]  /*266f0*/  FMNMX.FTZ R5, R59, R2, !PT ;  /* 0x000000023b057209 */ /* 0x000fe40007810000 */
[----:B------:R-:W-:Y:S02]  /*26700*/  ISETP.LT.OR P3, PT, R6, 0x51, P3 ;  /* 0x000000510600780c */ /* 0x000fe40001f61670 */
[----:B------:R-:W-:-:S02]  /*26710*/  FSEL R63, R63, -INF , !P2 ;  /* 0xff8000003f3f7808 */ /* 0x000fc40005000000 */
[----:B------:R-:W-:Y:S02]  /*26720*/  FMNMX.FTZ R2, R62, R5, !PT ;  /* 0x000000053e027209 */ /* 0x000fe40007810000 */
[----:B-1----:R-:W-:Y:S02]  /*26730*/  FMNMX.FTZ R7, R4, R7, !PT ;  /* 0x0000000704077209 */ /* 0x002fe40007810000 */
[----:B------:R-:W-:Y:S02]  /*26740*/  ISETP.GT.AND P5, PT, R3, 0x58, !P5 ;  /* 0x000000580300780c */ /* 0x000fe40006fa4270 */
[----:B------:R-:W-:Y:S02]  /*26750*/  ISETP.LT.OR P4, PT, R6, 0x52, P4 ;  /* 0x000000520600780c */ /* 0x000fe40002781670 */
[----:B------:R-:W-:Y:S02]  /*26760*/  FSEL R66, R66, -INF , !P3 ;  /* 0xff80000042427808 */ /* 0x000fe40005800000 */
[----:B------:R-:W-:Y:S01]  /*26770*/  FMNMX.FTZ R5, R63, R2, !PT ;  /* 0x000000023f057209 */ /* 0x000fe20007810000 */
[----:B------:R-:W1:Y:S01]  /*26780*/  SHFL.BFLY PT, R12, R7, 0x1, 0x1f ;  /* 0x0c201f00070c7f89 */ /* 0x000e6200000e0000 */
[----:B------:R-:W-:-:S02]  /*26790*/  ISETP.GT.AND P0, PT, R3, 0x59, !P6 ;  /* 0x000000590300780c */ /* 0x000fc40007704270 */
[----:B------:R-:W-:Y:S02]  /*267a0*/  ISETP.LT.OR P5, PT, R6, 0x59, P5 ;  /* 0x000000590600780c */ /* 0x000fe40002fa1670 */
[----:B------:R-:W-:Y:S02]  /*267b0*/  FSEL R67, R67, -INF , !P4 ;  /* 0xff80000043437808 */ /* 0x000fe40006000000 */
[----:B------:R-:W-:Y:S02]  /*267c0*/  FMNMX.FTZ R2, R66, R5, !PT ;  /* 0x0000000542027209 */ /* 0x000fe40007810000 */
[----:B------:R-:W-:Y:S02]  /*267d0*/  ISETP.LT.OR P0, PT, R6, 0x5a, P0 ;  /* 0x0000005a0600780c */ /* 0x000fe40000701670 */
[----:B------:R-:W-:Y:S02]  /*267e0*/  FSEL R70, R70, -INF , !P5 ;  /* 0xff80000046467808 */ /* 0x000fe40006800000 */
[----:B------:R-:W-:-:S02]  /*267f0*/  FMNMX.FTZ R3, R67, R2, !PT ;  /* 0x0000000243037209 */ /* 0x000fc40007810000 */
[----:B------:R-:W-:Y:S02]  /*26800*/  FSEL R71, R71, -INF , !P0 ;  /* 0xff80000047477808 */ /* 0x000fe40004000000 */
[----:B------:R-:W-:-:S04]  /*26810*/  FMNMX.FTZ R2, R70, R3, !PT ;  /* 0x0000000346027209 */ /* 0x000fc80007810000 */
[----:B------:R-:W-:-:S05]  /*26820*/  FMNMX.FTZ R5, R71, R2, !PT ;  /* 0x0000000247057209 */ /* 0x000fca0007810000 */
[----:B------:R4:W-:Y:S04]  /*26830*/  STL.64 [R1+0x200], R4 ;  /* 0x0002000401007387 */ /* 0x0009e80000100a00 */
[----:B------:R-:W3:Y:S01]  /*26840*/  LDL R13, [R1+0x204] ;  /* 0x00020400010d7983 */ /* 0x000ee20000100800 */
[----:B-1----:R-:W-:-:S03]  /*26850*/  FMNMX.FTZ R12, R7, R12, !PT ;  /* 0x0000000c070c7209 */ /* 0x002fc60007810000 */
[----:B------:R-:W4:Y:S04]  /*26860*/  LDL.64 R6, [R1+0x210] ;  /* 0x0002100001067983 */ /* 0x000f280000100a00 */
[----:B------:R-:W-:Y:S04]  /*26870*/  STL [R1+0x200], R12 ;  /* 0x0002000c01007387 */ /* 0x000fe80000100800 */
[----:B------:R-:W2:Y:S04]  /*26880*/  LDL R14, [R1+0x200] ;  /* 0x00020000010e7983 */ /* 0x000ea80000100800 */
[----:B---3--:R-:W1:Y:S01]  /*26890*/  SHFL.BFLY PT, R12, R13, 0x2, 0x1f ;  /* 0x0c401f000d0c7f89 */ /* 0x008e6200000e0000 */
[----:B--2---:R-:W-:Y:S01]  /*268a0*/  FMUL.FTZ R2, R28, R14 ;  /* 0x0000000e1c027220 */ /* 0x004fe20000410000 */
[----:B------:R-:W-:-:S04]  /*268b0*/  FSETP.NEU.FTZ.AND P0, PT, R14, -INF , PT ;  /* 0xff8000000e00780b */ /* 0x000fc80003f1d000 */
[----:B------:R-:W-:-:S05]  /*268c0*/  FSEL R11, R2, RZ, P0 ;  /* 0x000000ff020b7208 */ /* 0x000fca0000000000 */
[----:B----4-:R-:W-:Y:S01]  /*268d0*/  FFMA.FTZ R5, R76, R28, -R11 ;  /* 0x0000001c4c057223 */ /* 0x010fe2000001080b */
[----:B-1----:R-:W-:-:S03]  /*268e0*/  FMNMX.FTZ R12, R12, R13, !PT ;  /* 0x0000000d0c0c7209 */ /* 0x002fc60007810000 */
[----:B------:R1:W-:Y:S02]  /*268f0*/  MUFU.EX2 R153, R5 ;  /* 0x0000000500997308 */ /* 0x0003e40000000800 */
[----:B-1----:R-:W1:Y:S01]  /*26900*/  SHFL.BFLY PT, R5, R12, 0x1, 0x1f ;  /* 0x0c201f000c057f89 */ /* 0x002e6200000e0000 */
[----:B------:R-:W-:Y:S01]  /*26910*/  FSEL R13, R14, RZ, P0 ;  /* 0x000000ff0e0d7208 */ /* 0x000fe20000000000 */
[----:B------:R-:W-:-:S04]  /*26920*/  FFMA.FTZ R3, R32, R28, -R11 ;  /* 0x0000001c20037223 */ /* 0x000fc8000001080b */
[----:B------:R-:W-:Y:S01]  /*26930*/  FADD.FTZ R13, R22, -R13 ;  /* 0x8000000d160d7221 */ /* 0x000fe20000010000 */
[----:B-1----:R-:W-:-:S04]  /*26940*/  FMNMX.FTZ R12, R12, R5, !PT ;  /* 0x000000050c0c7209 */ /* 0x002fc80007810000 */
[C---:B------:R-:W-:Y:S01]  /*26950*/  FSETP.NEU.FTZ.AND P0, PT, R12.reuse, -INF , PT ;  /* 0xff8000000c00780b */ /* 0x040fe20003f1d000 */
[----:B------:R-:W-:-:S03]  /*26960*/  FMUL.FTZ R5, R12, R28 ;  /* 0x0000001c0c057220 */ /* 0x000fc60000410000 */
[----:B------:R-:W-:Y:S02]  /*26970*/  FSEL R14, R12, RZ, P0 ;  /* 0x000000ff0c0e7208 */ /* 0x000fe40000000000 */
[----:B------:R-:W-:-:S03]  /*26980*/  FSEL R5, R5, RZ, P0 ;  /* 0x000000ff05057208 */ /* 0x000fc60000000000 */
[----:B------:R-:W-:Y:S01]  /*26990*/  FADD.FTZ R23, R23, -R14 ;  /* 0x8000000e17177221 */ /* 0x000fe20000010000 */
[-C--:B------:R-:W-:Y:S01]  /*269a0*/  FMUL.FTZ R13, R13, R28.reuse ;  /* 0x0000001c0d0d7220 */ /* 0x080fe20000410000 */
[-C--:B------:R-:W-:Y:S01]  /*269b0*/  FFMA.FTZ R190, R26, R28.reuse, -R5 ;  /* 0x0000001c1abe7223 */ /* 0x080fe20000010805 */
[-CC-:B------:R-:W-:Y:S01]  /*269c0*/  FFMA.FTZ R2, R72, R28.reuse, -R11.reuse ;  /* 0x0000001c48027223 */ /* 0x180fe2000001080b */
[----:B------:R-:W-:Y:S01]  /*269d0*/  FMUL.FTZ R23, R28, R23 ;  /* 0x000000171c177220 */ /* 0x000fe20000410000 */
[-C--:B------:R-:W-:Y:S01]  /*269e0*/  FFMA.FTZ R21, R24, R28.reuse, -R11 ;  /* 0x0000001c18157223 */ /* 0x080fe2000001080b */
[-C--:B------:R-:W-:Y:S01]  /*269f0*/  FFMA.FTZ R155, R27, R28.reuse, -R5 ;  /* 0x0000001c1b9b7223 */ /* 0x080fe20000010805 */
[----:B------:R-:W-:Y:S01]  /*26a00*/  MUFU.EX2 R3, R3 ;  /* 0x0000000300037308 */ /* 0x000fe20000000800 */
[-C--:B------:R-:W-:Y:S01]  /*26a10*/  FFMA.FTZ R4, R74, R28.reuse, -R11 ;  /* 0x0000001c4a047223 */ /* 0x080fe2000001080b */
[----:B------:R-:W-:-:S06]  /*26a20*/  FFMA.FTZ R191, R30, R28, -R5 ;  /* 0x0000001c1ebf7223 */ /* 0x000fcc0000010805 */
[----:B------:R-:W1:Y:S01]  /*26a30*/  MUFU.EX2 R24, R13 ;  /* 0x0000000d00187308 */ /* 0x000e620000000800 */
[----:B------:R-:W-:-:S07]  /*26a40*/  FFMA.FTZ R192, R31, R28, -R5 ;  /* 0x0000001c1fc07223 */ /* 0x000fce0000010805 */
[----:B------:R-:W-:Y:S08]  /*26a50*/  MUFU.EX2 R190, R190 ;  /* 0x000000be00be7308 */ /* 0x000ff00000000800 */
[----:B------:R-:W2:Y:S01]  /*26a60*/  MUFU.EX2 R25, R23 ;  /* 0x0000001700197308 */ /* 0x000ea20000000800 */
[----:B------:R-:W-:-:S07]  /*26a70*/  FFMA.FTZ R180, R180, R28, -R11 ;  /* 0x0000001cb4b47223 */ /* 0x000fce000001080b */
[----:B------:R-:W3:Y:S01]  /*26a80*/  MUFU.EX2 R2, R2 ;  /* 0x0000000200027308 */ /* 0x000ee20000000800 */
[----:B------:R-:W-:-:S07]  /*26a90*/  FFMA.FTZ R184, R34, R28, -R5 ;  /* 0x0000001c22b87223 */ /* 0x000fce0000010805 */
[----:B------:R-:W4:Y:S01]  /*26aa0*/  MUFU.EX2 R155, R155 ;  /* 0x0000009b009b7308 */ /* 0x000f220000000800 */
[----:B------:R-:W-:-:S07]  /*26ab0*/  FFMA.FTZ R181, R78, R28, -R11 ;  /* 0x0000001c4eb57223 */ /* 0x000fce000001080b */
[----:B------:R-:W0:Y:S01]  /*26ac0*/  MUFU.EX2 R4, R4 ;  /* 0x0000000400047308 */ /* 0x000e220000000800 */
[-C--:B------:R-:W-:Y:S01]  /*26ad0*/  FFMA.FTZ R17, R20, R28.reuse, -R11 ;  /* 0x0000001c14117223 */ /* 0x080fe2000001080b */
[----:B------:R-:W-:-:S06]  /*26ae0*/  FFMA.FTZ R187, R35, R28, -R5 ;  /* 0x0000001c23bb7223 */ /* 0x000fcc0000010805 */
[----:B------:R-:W0:Y:S01]  /*26af0*/  MUFU.EX2 R191, R191 ;  /* 0x000000bf00bf7308 */ /* 0x000e220000000800 */
[-CC-:B------:R-:W-:Y:S01]  /*26b00*/  FFMA.FTZ R178, R36, R28.reuse, -R11.reuse ;  /* 0x0000001c24b27223 */ /* 0x180fe2000001080b */
[-CC-:B------:R-:W-:Y:S01]  /*26b10*/  FFMA.FTZ R179, R80, R28.reuse, -R11.reuse ;  /* 0x0000001c50b37223 */ /* 0x180fe2000001080b */
[-CC-:B------:R-:W-:Y:S01]  /*26b20*/  FFMA.FTZ R170, R40, R28.reuse, -R11.reuse ;  /* 0x0000001c28aa7223 */ /* 0x180fe2000001080b */
[-CC-:B------:R-:W-:Y:S01]  /*26b30*/  FFMA.FTZ R171, R82, R28.reuse, -R11.reuse ;  /* 0x0000001c52ab7223 */ /* 0x180fe2000001080b */
[----:B------:R-:W-:-:S03]  /*26b40*/  FFMA.FTZ R168, R44, R28, -R11 ;  /* 0x0000001c2ca87223 */ /* 0x000fc6000001080b */
        /* <DEDUP_REMOVED lines=12> */
[----:B------:R-:W-:Y:S01]  /*26c10*/  FFMA.FTZ R20, R68, R28, -R11 ;  /* 0x0000001c44147223 */ /* 0x000fe2000001080b */
[----:B-1----:R-:W-:Y:S01]  /*26c20*/  FFMA.FTZ R11, R24, R6, R3 ;  /* 0x00000006180b7223 */ /* 0x002fe20000010003 */
[----:B--2---:R-:W-:-:S02]  /*26c30*/  FFMA.FTZ R6, R7, R25, R190 ;  /* 0x0000001907067223 */ /* 0x004fc400000100be */
[----:B------:R-:W1:Y:S01]  /*26c40*/  MUFU.EX2 R184, R184 ;  /* 0x000000b800b87308 */ /* 0x000e620000000800 */
[-C--:B------:R-:W-:Y:S01]  /*26c50*/  FFMA.FTZ R186, R38, R28.reuse, -R5 ;  /* 0x0000001c26ba7223 */ /* 0x080fe20000010805 */
[----:B---3--:R-:W-:Y:S01]  /*26c60*/  FADD.FTZ R11, R2, R11 ;  /* 0x0000000b020b7221 */ /* 0x008fe20000010000 */
[----:B----4-:R-:W-:Y:S01]  /*26c70*/  FADD.FTZ R6, R155, R6 ;  /* 0x000000069b067221 */ /* 0x010fe20000010000 */
[----:B------:R-:W-:-:S04]  /*26c80*/  FFMA.FTZ R189, R39, R28, -R5 ;  /* 0x0000001c27bd7223 */ /* 0x000fc80000010805 */
[----:B------:R-:W2:Y:S01]  /*26c90*/  MUFU.EX2 R181, R181 ;  /* 0x000000b500b57308 */ /* 0x000ea20000000800 */
[----:B0-----:R-:W-:Y:S01]  /*26ca0*/  FADD.FTZ R14, R4, R11 ;  /* 0x0000000b040e7221 */ /* 0x001fe20000010000 */
[----:B------:R-:W-:-:S06]  /*26cb0*/  FADD.FTZ R7, R191, R6 ;  /* 0x00000006bf077221 */ /* 0x000fcc0000010000 */
[----:B------:R-:W0:Y:S01]  /*26cc0*/  MUFU.EX2 R187, R187 ;  /* 0x000000bb00bb7308 */ /* 0x000e220000000800 */
[----:B------:R-:W-:Y:S01]  /*26cd0*/  FFMA.FTZ R182, R42, R28, -R5 ;  /* 0x0000001c2ab67223 */ /* 0x000fe20000010805 */
[----:B------:R-:W-:-:S06]  /*26ce0*/  FADD.FTZ R11, R153, R14 ;  /* 0x0000000e990b7221 */ /* 0x000fcc0000010000 */
[----:B------:R-:W3:Y:S01]  /*26cf0*/  MUFU.EX2 R178, R178 ;  /* 0x000000b200b27308 */ /* 0x000ee20000000800 */
[----:B------:R-:W-:Y:S01]  /*26d00*/  FADD.FTZ R7, R192, R7 ;  /* 0x00000007c0077221 */ /* 0x000fe20000010000 */
[----:B------:R-:W-:-:S06]  /*26d10*/  FFMA.FTZ R183, R43, R28, -R5 ;  /* 0x0000001c2bb77223 */ /* 0x000fcc0000010805 */
[----:B------:R-:W4:Y:S01]  /*26d20*/  MUFU.EX2 R186, R186 ;  /* 0x000000ba00ba7308 */ /* 0x000f220000000800 */
[----:B------:R-:W-:Y:S01]  /*26d30*/  FADD.FTZ R6, R180, R11 ;  /* 0x0000000bb4067221 */ /* 0x000fe20000010000 */
[----:B-1----:R-:W-:-:S06]  /*26d40*/  FADD.FTZ R14, R184, R7 ;  /* 0x00000007b80e7221 */ /* 0x002fcc0000010000 */
[----:B------:R-:W1:Y:S01]  /*26d50*/  MUFU.EX2 R179, R179 ;  /* 0x000000b300b37308 */ /* 0x000e620000000800 */
[----:B------:R-:W-:-:S07]  /*26d60*/  FFMA.FTZ R185, R46, R28, -R5 ;  /* 0x0000001c2eb97223 */ /* 0x000fce0000010805 */
[----:B------:R-:W1:Y:S01]  /*26d70*/  MUFU.EX2 R189, R189 ;  /* 0x000000bd00bd7308 */ /* 0x000e620000000800 */
[----:B--2---:R-:W-:Y:S01]  /*26d80*/  FADD.FTZ R7, R181, R6 ;  /* 0x00000006b5077221 */ /* 0x004fe20000010000 */
[----:B0-----:R-:W-:-:S06]  /*26d90*/  FADD.FTZ R11, R187, R14 ;  /* 0x0000000ebb0b7221 */ /* 0x001fcc0000010000 */
[----:B------:R-:W0:Y:S01]  /*26da0*/  MUFU.EX2 R170, R170 ;  /* 0x000000aa00aa7308 */ /* 0x000e220000000800 */
[----:B------:R-:W-:-:S07]  /*26db0*/  FFMA.FTZ R188, R47, R28, -R5 ;  /* 0x0000001c2fbc7223 */ /* 0x000fce0000010805 */
[----:B------:R-:W2:Y:S01]  /*26dc0*/  MUFU.EX2 R182, R182 ;  /* 0x000000b600b67308 */ /* 0x000ea20000000800 */
[----:B---3--:R-:W-:Y:S01]  /*26dd0*/  FADD.FTZ R6, R178, R7 ;  /* 0x00000007b2067221 */ /* 0x008fe20000010000 */
[----:B----4-:R-:W-:-:S06]  /*26de0*/  FADD.FTZ R14, R186, R11 ;  /* 0x0000000bba0e7221 */ /* 0x010fcc0000010000 */
[----:B------:R-:W3:Y:S01]  /*26df0*/  MUFU.EX2 R171, R171 ;  /* 0x000000ab00ab7308 */ /* 0x000ee20000000800 */
[----:B------:R-:W-:-:S07]  /*26e00*/  FFMA.FTZ R177, R50, R28, -R5 ;  /* 0x0000001c32b17223 */ /* 0x000fce0000010805 */
[----:B------:R-:W4:Y:S01]  /*26e10*/  MUFU.EX2 R183, R183 ;  /* 0x000000b700b77308 */ /* 0x000f220000000800 */
[----:B-1----:R-:W-:Y:S01]  /*26e20*/  FADD.FTZ R7, R179, R6 ;  /* 0x00000006b3077221 */ /* 0x002fe20000010000 */
[----:B------:R-:W-:-:S06]  /*26e30*/  FADD.FTZ R11, R189, R14 ;  /* 0x0000000ebd0b7221 */ /* 0x000fcc0000010000 */
[----:B------:R-:W1:Y:S01]  /*26e40*/  MUFU.EX2 R168, R168 ;  /* 0x000000a800a87308 */ /* 0x000e620000000800 */
[----:B------:R-:W-:-:S07]  /*26e50*/  FFMA.FTZ R174, R51, R28, -R5 ;  /* 0x0000001c33ae7223 */ /* 0x000fce0000010805 */
[----:B------:R-:W1:Y:S01]  /*26e60*/  MUFU.EX2 R185, R185 ;  /* 0x000000b900b97308 */ /* 0x000e620000000800 */
[----:B0-----:R-:W-:Y:S01]  /*26e70*/  FADD.FTZ R6, R170, R7 ;  /* 0x00000007aa067221 */ /* 0x001fe20000010000 */
[----:B--2---:R-:W-:-:S06]  /*26e80*/  FADD.FTZ R14, R182, R11 ;  /* 0x0000000bb60e7221 */ /* 0x004fcc0000010000 */
        /* <DEDUP_REMOVED lines=50> */
[----:B------:R-:W3:Y:S08]  /*271b0*/  MUFU.EX2 R17, R17 ;  /* 0x0000001100117308 */ /* 0x000ef00000000800 */
[----:B------:R-:W4:Y:S01]  /*271c0*/  MUFU.EX2 R157, R157 ;  /* 0x0000009d009d7308 */ /* 0x000f220000000800 */
[----:B-1----:R-:W-:Y:S01]  /*271d0*/  FADD.FTZ R5, R160, R5 ;  /* 0x00000005a0057221 */ /* 0x002fe20000010000 */
[----:B------:R-:W-:-:S06]  /*271e0*/  FADD.FTZ R7, R164, R7 ;  /* 0x00000007a4077221 */ /* 0x000fcc0000010000 */
[----:B------:R-:W1:Y:S08]  /*271f0*/  MUFU.EX2 R20, R20 ;  /* 0x0000001400147308 */ /* 0x000e700000000800 */
[----:B------:R-:W1:Y:S01]  /*27200*/  MUFU.EX2 R22, R22 ;  /* 0x0000001600167308 */ /* 0x000e620000000800 */
[----:B0-----:R-:W-:Y:S01]  /*27210*/  FADD.FTZ R6, R16, R5 ;  /* 0x0000000510067221 */ /* 0x001fe20000010000 */
[----:B--2---:R-:W-:-:S06]  /*27220*/  FADD.FTZ R14, R156, R7 ;  /* 0x000000079c0e7221 */ /* 0x004fcc0000010000 */
[----:B------:R-:W0:Y:S08]  /*27230*/  MUFU.EX2 R21, R21 ;  /* 0x0000001500157308 */ /* 0x000e300000000800 */
[----:B------:R-:W2:Y:S01]  /*27240*/  MUFU.EX2 R23, R23 ;  /* 0x0000001700177308 */ /* 0x000ea20000000800 */
[----:B---3--:R-:W-:Y:S01]  /*27250*/  FADD.FTZ R5, R17, R6 ;  /* 0x0000000611057221 */ /* 0x008fe20000010000 */
[----:B----4-:R-:W-:-:S03]  /*27260*/  FADD.FTZ R7, R157, R14 ;  /* 0x0000000e9d077221 */ /* 0x010fc60000010000 */
[----:B-1----:R-:W-:Y:S01]  /*27270*/  FADD.FTZ R6, R20, R5 ;  /* 0x0000000514067221 */ /* 0x002fe20000010000 */
[----:B------:R-:W-:-:S03]  /*27280*/  FADD.FTZ R14, R22, R7 ;  /* 0x00000007160e7221 */ /* 0x000fc60000010000 */
[----:B0-----:R-:W-:Y:S01]  /*27290*/  FADD.FTZ R6, R21, R6 ;  /* 0x0000000615067221 */ /* 0x001fe20000010000 */
[----:B------:R-:W-:Y:S01]  /*272a0*/  STL [R1+0x204], R12 ;  /* 0x0002040c01007387 */ /* 0x000fe20000100800 */
[----:B--2---:R-:W-:-:S03]  /*272b0*/  FADD.FTZ R7, R23, R14 ;  /* 0x0000000e17077221 */ /* 0x004fc60000010000 */
[----:B------:R0:W-:Y:S04]  /*272c0*/  STL.64 [R1+0xa50], R2 ;  /* 0x000a500201007387 */ /* 0x0001e80000100a00 */
[----:B------:R1:W-:Y:S04]  /*272d0*/  STL.64 [R1+0x210], R6 ;  /* 0x0002100601007387 */ /* 0x0003e80000100a00 */
[----:B------:R-:W2:Y:S04]  /*272e0*/  LD.E R5, desc[UR36][R18.64+0x230] ;  /* 0x0002302412057980 */ /* 0x000ea8000c101900 */
[----:B0-----:R0:W3:Y:S01]  /*272f0*/  LDL.64 R2, [R1+0xa40] ;  /* 0x000a400001027983 */ /* 0x0010e20000100a00 */
[----:B--2---:R-:W-:Y:S01]  /*27300*/  FMUL.FTZ R5, R24, R5 ;  /* 0x0000000518057220 */ /* 0x004fe20000410000 */
[----:B---3--:R-:W-:Y:S01]  /*27310*/  IMAD.MOV.U32 R3, RZ, RZ, R91 ;  /* 0x000000ffff037224 */ /* 0x008fe200078e005b */
[----:B------:R-:W-:-:S03]  /*27320*/  LOP3.LUT R2, R88, 0x4, RZ, 0xfc, !PT ;  /* 0x0000000458027812 */ /* 0x000fc600078efcff */
[----:B------:R-:W-:Y:S04]  /*27330*/  ST.E desc[UR36][R18.64+0x230], R5 ;  /* 0x0002300512007985 */ /* 0x000fe8000c101924 */
[----:B------:R-:W2:Y:S02]  /*27340*/  LD.E R11, desc[UR36][R2.64] ;  /* 0x00000024020b7980 */ /* 0x000ea4000c101900 */
[----:B--2---:R-:W-:-:S05]  /*27350*/  FMUL.FTZ R11, R24, R11 ;  /* 0x0000000b180b7220 */ /* 0x004fca0000410000 */
[----:B------:R2:W-:Y:S04]  /*27360*/  ST.E desc[UR36][R2.64], R11 ;  /* 0x0000000b02007985 */ /* 0x0005e8000c101924 */
[----:B------:R-:W3:Y:S04]  /*27370*/  LD.E R15, desc[UR36][R18.64+0x254] ;  /* 0x00025424120f7980 */ /* 0x000ee8000c101900 */
        /* <DEDUP_REMOVED lines=9> */
[----:B--2---:R-:W2:Y:S04]  /*27410*/  LD.E R11, desc[UR36][R18.64+0x284] ;  /* 0x00028424120b7980 */ /* 0x004ea8000c101900 */
        /* <DEDUP_REMOVED lines=51> */
[C---:B---3--:R-:W-:Y:S01]  /*27750*/  FMUL.FTZ R15, R24.reuse, R15 ;  /* 0x0000000f180f7220 */ /* 0x048fe20000410000 */
[----:B----4-:R-:W-:-:S04]  /*27760*/  FMUL.FTZ R139, R24, R14 ;  /* 0x0000000e188b7220 */ /* 0x010fc80000410000 */
[----:B------:R1:W-:Y:S01]  /*27770*/  ST.E desc[UR36][R18.64+0x254], R15 ;  /* 0x0002540f12007985 */ /* 0x0003e2000c101924 */
[----:B------:R-:W-:Y:S01]  /*27780*/  LOP3.LUT R14, R88, 0x8, RZ, 0xfc, !PT ;  /* 0x00000008580e7812 */ /* 0x000fe200078efcff */
[C---:B------:R-:W-:Y:S01]  /*27790*/  FMUL.FTZ R13, R24.reuse, R13 ;  /* 0x0000000d180d7220 */ /* 0x040fe20000410000 */
[C---:B------:R-:W-:Y:S01]  /*277a0*/  FMUL.FTZ R5, R24.reuse, R12 ;  /* 0x0000000c18057220 */ /* 0x040fe20000410000 */
[C---:B------:R-:W-:Y:S01]  /*277b0*/  FMUL.FTZ R7, R24.reuse, R7 ;  /* 0x0000000718077220 */ /* 0x040fe20000410000 */
[--C-:B-1----:R-:W-:Y:S02]  /*277c0*/  IMAD.MOV.U32 R15, RZ, RZ, R3.reuse ;  /* 0x000000ffff0f7224 */ /* 0x102fe400078e0003 */
        /* <DEDUP_REMOVED lines=57> */
[----:B------:R-:W-:Y:S04]  /*27b60*/  ST.E desc[UR36][R18.64+0x424], R139 ;  /* 0x0004248b12007985 */ /* 0x000fe8000c101924 */
[----:B------:R1:W-:Y:S04]  /*27b70*/  ST.E desc[UR36][R18.64+0x240], R13 ;  /* 0x0002400d12007985 */ /* 0x0003e8000c101924 */
[----:B------:R2:W-:Y:S04]  /*27b80*/  ST.E desc[UR36][R18.64+0x244], R5 ;  /* 0x0002440512007985 */ /* 0x0005e8000c101924 */
[----:B------:R3:W-:Y:S04]  /*27b90*/  ST.E desc[UR36][R18.64+0x250], R7 ;  /* 0x0002500712007985 */ /* 0x0007e8000c101924 */
[----:B------:R-:W-:Y:S04]  /*27ba0*/  ST.E desc[UR36][R18.64+0x260], R27 ;  /* 0x0002601b12007985 */ /* 0x000fe8000c101924 */
[----:B------:R-:W-:Y:S04]  /*27bb0*/  ST.E desc[UR36][R18.64+0x264], R29 ;  /* 0x0002641d12007985 */ /* 0x000fe8000c101924 */
[----:B------:R-:W-:Y:S04]  /*27bc0*/  ST.E desc[UR36][R18.64+0x270], R31 ;  /* 0x0002701f12007985 */ /* 0x000fe8000c101924 */
[----:B------:R4:W-:Y:S04]  /*27bd0*/  ST.E desc[UR36][R18.64+0x274], R33 ;  /* 0x0002742112007985 */ /* 0x0009e8000c101924 */
        /* <DEDUP_REMOVED lines=54> */
[----:B------:R-:W-:Y:S01]  /*27f40*/  LOP3.LUT R12, R88, 0xc, RZ, 0xfc, !PT ;  /* 0x0000000c580c7812 */ /* 0x000fe200078efcff */
[----:B-1----:R-:W-:-:S02]  /*27f50*/  IMAD.MOV.U32 R13, RZ, RZ, R3 ;  /* 0x000000ffff0d7224 */ /* 0x002fc400078e0003 */
[----:B--2---:R-:W-:-:S05]  /*27f60*/  FMUL.FTZ R5, R25, R6 ;  /* 0x0000000619057220 */ /* 0x004fca0000410000 */
[----:B------:R1:W-:Y:S04]  /*27f70*/  ST.E desc[UR36][R14.64], R5 ;  /* 0x000000050e007985 */ /* 0x0003e8000c101924 */
[----:B------:R-:W3:Y:S02]  /*27f80*/  LD.E R6, desc[UR36][R12.64] ;  /* 0x000000240c067980 */ /* 0x000ee4000c101900 */
[----:B---3--:R-:W-:-:S05]  /*27f90*/  FMUL.FTZ R7, R25, R6 ;  /* 0x0000000619077220 */ /* 0x008fca0000410000 */
[----:B------:R2:W-:Y:S04]  /*27fa0*/  ST.E desc[UR36][R12.64], R7 ;  /* 0x000000070c007985 */ /* 0x0005e8000c101924 */
[----:B------:R-:W4:Y:S04]  /*27fb0*/  LD.E R144, desc[UR36][R18.64+0x42c] ;  /* 0x00042c2412907980 */ /* 0x000f28000c101900 */
[----:B------:R-:W1:Y:S04]  /*27fc0*/  LD.E R6, desc[UR36][R18.64+0x248] ;  /* 0x0002482412067980 */ /* 0x000e68000c101900 */
[----:B------:R-:W2:Y:S04]  /*27fd0*/  LD.E R24, desc[UR36][R18.64+0x24c] ;  /* 0x00024c2412187980 */ /* 0x000ea8000c101900 */
        /* <DEDUP_REMOVED lines=58> */
[----:B------:R-:W3:Y:S01]  /*28380*/  LD.E R142, desc[UR36][R18.64+0x428] ;  /* 0x00042824128e7980 */ /* 0x000ee2000c101900 */
[C---:B----4-:R-:W-:Y:S01]  /*28390*/  FMUL.FTZ R33, R25.reuse, R144 ;  /* 0x0000009019217220 */ /* 0x050fe20000410000 */
[----:B-1----:R-:W-:-:S04]  /*283a0*/  FMUL.FTZ R5, R25, R6 ;  /* 0x0000000619057220 */ /* 0x002fc80000410000 */
[----:B------:R1:W-:Y:S01]  /*283b0*/  ST.E desc[UR36][R18.64+0x42c], R33 ;  /* 0x00042c2112007985 */ /* 0x0003e2000c101924 */
[C---:B--2---:R-:W-:Y:S01]  /*283c0*/  FMUL.FTZ R7, R25.reuse, R24 ;  /* 0x0000001819077220 */ /* 0x044fe20000410000 */
[C---:B---3--:R-:W-:Y:S01]  /*283d0*/  FMUL.FTZ R11, R25.reuse, R26 ;  /* 0x0000001a190b7220 */ /* 0x048fe20000410000 */
[C---:B------:R-:W-:Y:S01]  /*283e0*/  FMUL.FTZ R27, R25.reuse, R28 ;  /* 0x0000001c191b7220 */ /* 0x040fe20000410000 */
[C---:B------:R-:W-:Y:S01]  /*283f0*/  FMUL.FTZ R29, R25.reuse, R30 ;  /* 0x0000001e191d7220 */ /* 0x040fe20000410000 */
[C---:B------:R-:W-:Y:S01]  /*28400*/  FMUL.FTZ R31, R25.reuse, R32 ;  /* 0x00000020191f7220 */ /* 0x040fe20000410000 */
[C---:B-1----:R-:W-:Y:S01]  /*28410*/  FMUL.FTZ R33, R25.reuse, R36 ;  /* 0x0000002419217220 */ /* 0x042fe20000410000 */
[C---:B------:R-:W-:Y:S01]  /*28420*/  FMUL.FTZ R35, R25.reuse, R38 ;  /* 0x0000002619237220 */ /* 0x040fe20000410000 */
[C---:B------:R-:W-:Y:S01]  /*28430*/  FMUL.FTZ R37, R25.reuse, R40 ;  /* 0x0000002819257220 */ /* 0x040fe20000410000 */
[C---:B------:R-:W-:Y:S01]  /*28440*/  FMUL.FTZ R39, R25.reuse, R42 ;  /* 0x0000002a19277220 */ /* 0x040fe20000410000 */
[----:B------:R1:W-:Y:S04]  /*28450*/  ST.E desc[UR36][R18.64+0x248], R5 ;  /* 0x0002480512007985 */ /* 0x0003e8000c101924 */
[----:B------:R2:W-:Y:S04]  /*28460*/  ST.E desc[UR36][R18.64+0x24c], R7 ;  /* 0x00024c0712007985 */ /* 0x0005e8000c101924 */
[----:B------:R3:W-:Y:S04]  /*28470*/  ST.E desc[UR36][R18.64+0x258], R11 ;  /* 0x0002580b12007985 */ /* 0x0007e8000c101924 */
[----:B------:R4:W-:Y:S01]  /*28480*/  ST.E desc[UR36][R18.64+0x25c], R27 ;  /* 0x00025c1b12007985 */ /* 0x0009e2000c101924 */
[----:B-1----:R-:W-:-:S03]  /*28490*/  FMUL.FTZ R5, R25, R34 ;  /* 0x0000002219057220 */ /* 0x002fc60000410000 */
[----:B------:R1:W-:Y:S01]  /*284a0*/  ST.E desc[UR36][R18.64+0x268], R29 ;  /* 0x0002681d12007985 */ /* 0x0003e2000c101924 */
[----:B--2---:R-:W-:-:S03]  /*284b0*/  FMUL.FTZ R7, R25, R44 ;  /* 0x0000002c19077220 */ /* 0x004fc60000410000 */
[----:B------:R2:W-:Y:S01]  /*284c0*/  ST.E desc[UR36][R18.64+0x26c], R31 ;  /* 0x00026c1f12007985 */ /* 0x0005e2000c101924 */
[----:B---3--:R-:W-:-:S03]  /*284d0*/  FMUL.FTZ R11, R25, R46 ;  /* 0x0000002e190b7220 */ /* 0x008fc60000410000 */
[----:B------:R3:W-:Y:S01]  /*284e0*/  ST.E desc[UR36][R18.64+0x27c], R33 ;  /* 0x00027c2112007985 */ /* 0x0007e2000c101924 */
[----:B----4-:R-:W-:-:S03]  /*284f0*/  FMUL.FTZ R27, R25, R48 ;  /* 0x00000030191b7220 */ /* 0x010fc60000410000 */
[----:B------:R4:W-:Y:S01]  /*28500*/  ST.E desc[UR36][R18.64+0x288], R35 ;  /* 0x0002882312007985 */ /* 0x0009e2000c101924 */
[----:B-1----:R-:W-:-:S03]  /*28510*/  FMUL.FTZ R29, R25, R50 ;  /* 0x00000032191d7220 */ /* 0x002fc60000410000 */
[----:B------:R1:W-:Y:S01]  /*28520*/  ST.E desc[UR36][R18.64+0x28c], R37 ;  /* 0x00028c2512007985 */ /* 0x0003e2000c101924 */
[----:B--2---:R-:W-:-:S03]  /*28530*/  FMUL.FTZ R31, R25, R52 ;  /* 0x00000034191f7220 */ /* 0x004fc60000410000 */
[----:B------:R2:W-:Y:S01]  /*28540*/  ST.E desc[UR36][R18.64+0x298], R39 ;  /* 0x0002982712007985 */ /* 0x0005e2000c101924 */
[C---:B---3--:R-:W-:Y:S01]  /*28550*/  FMUL.FTZ R33, R25.reuse, R56 ;  /* 0x0000003819217220 */ /* 0x048fe20000410000 */
[C---:B----4-:R-:W-:Y:S01]  /*28560*/  FMUL.FTZ R35, R25.reuse, R58 ;  /* 0x0000003a19237220 */ /* 0x050fe20000410000 */
[C---:B-1----:R-:W-:Y:S01]  /*28570*/  FMUL.FTZ R37, R25.reuse, R60 ;  /* 0x0000003c19257220 */ /* 0x042fe20000410000 */
[C---:B--2---:R-:W-:Y:S01]  /*28580*/  FMUL.FTZ R39, R25.reuse, R62 ;  /* 0x0000003e19277220 */ /* 0x044fe20000410000 */
        /* <DEDUP_REMOVED lines=80> */
[----:B------:R-:W-:Y:S01]  /*28a90*/  FMUL.FTZ R25, R25, R142 ;  /* 0x0000008e19197220 */ /* 0x000fe20000410000 */
[----:B------:R-:W-:Y:S04]  /*28aa0*/  ST.E desc[UR36][R18.64+0x3b8], R5 ;  /* 0x0003b80512007985 */ /* 0x000fe8000c101924 */
[----:B------:R-:W-:Y:S04]  /*28ab0*/  ST.E desc[UR36][R18.64+0x3dc], R7 ;  /* 0x0003dc0712007985 */ /* 0x000fe8000c101924 */
[----:B------:R1:W-:Y:S04]  /*28ac0*/  ST.E desc[UR36][R18.64+0x3e8], R11 ;  /* 0x0003e80b12007985 */ /* 0x0003e8000c101924 */
[----:B------:R2:W-:Y:S04]  /*28ad0*/  ST.E desc[UR36][R18.64+0x3ec], R27 ;  /* 0x0003ec1b12007985 */ /* 0x0005e8000c101924 */
[----:B------:R3:W-:Y:S04]  /*28ae0*/  ST.E desc[UR36][R18.64+0x3f8], R29 ;  /* 0x0003f81d12007985 */ /* 0x0007e8000c101924 */
[----:B------:R-:W-:Y:S04]  /*28af0*/  ST.E desc[UR36][R18.64+0x3fc], R31 ;  /* 0x0003fc1f12007985 */ /* 0x000fe8000c101924 */
[----:B------:R-:W-:Y:S04]  /*28b00*/  ST.E desc[UR36][R18.64+0x408], R33 ;  /* 0x0004082112007985 */ /* 0x000fe8000c101924 */
[----:B------:R-:W-:Y:S04]  /*28b10*/  ST.E desc[UR36][R18.64+0x40c], R35 ;  /* 0x00040c2312007985 */ /* 0x000fe8000c101924 */
[----:B------:R-:W-:Y:S04]  /*28b20*/  ST.E desc[UR36][R18.64+0x418], R37 ;  /* 0x0004182512007985 */ /* 0x000fe8000c101924 */
[----:B------:R-:W-:Y:S04]  /*28b30*/  ST.E desc[UR36][R18.64+0x41c], R39 ;  /* 0x00041c2712007985 */ /* 0x000fe8000c101924 */
[----:B------:R4:W-:Y:S01]  /*28b40*/  ST.E desc[UR36][R18.64+0x428], R25 ;  /* 0x0004281912007985 */ /* 0x0009e2000c101924 */
[----:B------:R0:W-:Y:S06]  /*28b50*/  BAR.SYNC.DEFER_BLOCKING R225, 0x100 ;  /* 0x000400e10000751d */ /* 0x0001ec0000010000 */
[----:B-1----:R-:W2:Y:S04]  /*28b60*/  LD.E R11, desc[UR36][R18.64+0x230] ;  /* 0x00023024120b7980 */ /* 0x002ea8000c101900 */
[----:B------:R-:W4:Y:S04]  /*28b70*/  LD.E R5, desc[UR36][R8.64] ;  /* 0x0000002408057980 */ /* 0x000f28000c101900 */
[----:B------:R-:W4:Y:S04]  /*28b80*/  LD.E.64 R6, desc[UR36][R18.64+0x88] ;  /* 0x0000882412067980 */ /* 0x000f28000c101b00 */
[----:B--2---:R1:W-:Y:S04]  /*28b90*/  ST.E desc[UR36][R18.64+0x230], R11 ;  /* 0x0002300b12007985 */ /* 0x0043e8000c101924 */
[----:B------:R-:W2:Y:S04]  /*28ba0*/  LD.E R24, desc[UR36][R2.64] ;  /* 0x0000002402187980 */ /* 0x000ea8000c101900 */
[----:B--2---:R-:W-:Y:S04]  /*28bb0*/  ST.E desc[UR36][R2.64], R24 ;  /* 0x0000001802007985 */ /* 0x004fe8000c101924 */
[----:B------:R-:W2:Y:S04]  /*28bc0*/  LD.E R27, desc[UR36][R14.64] ;  /* 0x000000240e1b7980 */ /* 0x000ea8000c101900 */
[----:B--2---:R2:W-:Y:S04]  /*28bd0*/  ST.E desc[UR36][R14.64], R27 ;  /* 0x0000001b0e007985 */ /* 0x0045e8000c101924 */
[----:B---3--:R-:W3:Y:S04]  /*28be0*/  LD.E R29, desc[UR36][R12.64] ;  /* 0x000000240c1d7980 */ /* 0x008ee8000c101900 */
[----:B---3--:R3:W-:Y:S04]  /*28bf0*/  ST.E desc[UR36][R12.64], R29 ;  /* 0x0000001d0c007985 */ /* 0x0087e8000c101924 */
[----:B----4-:R-:W4:Y:S04]  /*28c00*/  LD.E R25, desc[UR36][R18.64+0x240] ;  /* 0x0002402412197980 */ /* 0x010f28000c101900 */
[----:B------:R-:W4:Y:S04]  /*28c10*/  LD.E R31, desc[UR36][R18.64+0x244] ;  /* 0x00024424121f7980 */ /* 0x000f28000c101900 */
[----:B------:R-:W4:Y:S04]  /*28c20*/  LD.E R33, desc[UR36][R18.64+0x248] ;  /* 0x0002482412217980 */ /* 0x000f28000c101900 */
[----:B-1----:R-:W4:Y:S04]  /*28c30*/  LD.E R11, desc[UR36][R18.64+0x24c] ;  /* 0x00024c24120b7980 */ /* 0x002f28000c101900 */
[----:B------:R-:W4:Y:S04]  /*28c40*/  LD.E R35, desc[UR36][R18.64+0x250] ;  /* 0x0002502412237980 */ /* 0x000f28000c101900 */
[----:B------:R-:W4:Y:S04]  /*28c50*/  LD.E R37, desc[UR36][R18.64+0x254] ;  /* 0x0002542412257980 */ /* 0x000f28000c101900 */
[----:B------:R-:W4:Y:S04]  /*28c60*/  LD.E R39, desc[UR36][R18.64+0x258] ;  /* 0x0002582412277980 */ /* 0x000f28000c101900 */
[----:B------:R-:W4:Y:S04]  /*28c70*/  LD.E R41, desc[UR36][R18.64+0x25c] ;  /* 0x00025c2412297980 */ /* 0x000f28000c101900 */
[----:B--2---:R-:W2:Y:S04]  /*28c80*/  LD.E R27, desc[UR36][R18.64+0x260] ;  /* 0x00026024121b7980 */ /* 0x004ea8000c101900 */
[----:B------:R-:W2:Y:S04]  /*28c90*/  LD.E R43, desc[UR36][R18.64+0x264] ;  /* 0x00026424122b7980 */ /* 0x000ea8000c101900 */
        /* <DEDUP_REMOVED lines=114> */
[----:B----4-:R-:W-:Y:S04]  /*293c0*/  ST.E desc[UR36][R18.64+0x240], R25 ;  /* 0x0002401912007985 */ /* 0x010fe8000c101924 */
[----:B------:R-:W-:Y:S04]  /*293d0*/  ST.E desc[UR36][R18.64+0x244], R31 ;  /* 0x0002441f12007985 */ /* 0x000fe8000c101924 */
[----:B------:R-:W-:Y:S04]  /*293e0*/  ST.E desc[UR36][R18.64+0x248], R33 ;  /* 0x0002482112007985 */ /* 0x000fe8000c101924 */
[----:B------:R1:W-:Y:S04]  /*293f0*/  ST.E desc[UR36][R18.64+0x24c], R11 ;  /* 0x00024c0b12007985 */ /* 0x0003e8000c101924 */
[----:B------:R-:W-:Y:S04]  /*29400*/  ST.E desc[UR36][R18.64+0x250], R35 ;  /* 0x0002502312007985 */ /* 0x000fe8000c101924 */
[----:B------:R-:W-:Y:S04]  /*29410*/  ST.E desc[UR36][R18.64+0x254], R37 ;  /* 0x0002542512007985 */ /* 0x000fe8000c101924 */
[----:B------:R-:W-:Y:S04]  /*29420*/  ST.E desc[UR36][R18.64+0x258], R39 ;  /* 0x0002582712007985 */ /* 0x000fe8000c101924 */
[----:B------:R-:W-:Y:S04]  /*29430*/  ST.E desc[UR36][R18.64+0x25c], R41 ;  /* 0x00025c2912007985 */ /* 0x000fe8000c101924 */
[----:B--2---:R-:W-:Y:S04]  /*29440*/  ST.E desc[UR36][R18.64+0x260], R27 ;  /* 0x0002601b12007985 */ /* 0x004fe8000c101924 */
[----:B------:R-:W-:Y:S04]  /*29450*/  ST.E desc[UR36][R18.64+0x264], R43 ;  /* 0x0002642b12007985 */ /* 0x000fe8000c101924 */
[----:B---3--:R-:W-:Y:S04]  /*29460*/  ST.E desc[UR36][R18.64+0x268], R29 ;  /* 0x0002681d12007985 */ /* 0x008fe8000c101924 */
        /* <DEDUP_REMOVED lines=113> */
[----:B------:R-:W-:-:S03]  /*29b80*/  IMAD.MOV.U32 R106, RZ, RZ, R2 ;  /* 0x000000ffff6a7224 */ /* 0x000fc600078e0002 */
[----:B-1----:R-:W4:Y:S01]  /*29b90*/  LDL R11, [R1+0x68] ;  /* 0x00006800010b7983 */ /* 0x002f220000100800 */
[----:B--2---:R-:W-:Y:S02]  /*29ba0*/  IMAD.MOV.U32 R107, RZ, RZ, R3 ;  /* 0x000000ffff6b7224 */ /* 0x004fe400078e0003 */
[----:B------:R-:W-:Y:S01]  /*29bb0*/  IMAD.MOV.U32 R194, RZ, RZ, R106 ;  /* 0x000000ffffc27224 */ /* 0x000fe200078e006a */
[----:B------:R1:W-:Y:S01]  /*29bc0*/  STL [R1+0xa40], R2 ;  /* 0x000a400201007387 */ /* 0x0003e20000100800 */
[----:B---3--:R-:W-:-:S03]  /*29bd0*/  IMAD.MOV.U32 R195, RZ, RZ, R107 ;  /* 0x000000ffffc37224 */ /* 0x008fc600078e006b */
[----:B----4-:R-:W2:Y:S04]  /*29be0*/  LD.E R24, desc[UR36][R18.64+0x230] ;  /* 0x0002302412187980 */ /* 0x010ea8000c101900 */
[----:B0-----:R-:W2:Y:S04]  /*29bf0*/  LD.E R28, desc[UR36][R18.64+0x240] ;  /* 0x00024024121c7980 */ /* 0x001ea8000c101900 */
[----:B-1----:R-:W3:Y:S04]  /*29c00*/  LDL.LU.64 R2, [R1+0xa50] ;  /* 0x000a500001027983 */ /* 0x002ee80000300a00 */
        /* <DEDUP_REMOVED lines=127> */
[----:B------:R-:W-:-:S02]  /*2a400*/  ISETP.NE.U32.AND P0, PT, R11, RZ, PT ;  /* 0x000000ff0b00720c */ /* 0x000fc40003f05070 */
[----:B------:R-:W-:Y:S02]  /*2a410*/  R2UR UR7, R7 ;  /* 0x00000000070772ca */ /* 0x000fe400000e0000 */
[----:B------:R-:W-:Y:S02]  /*2a420*/  R2UR UR6, R6 ;  /* 0x00000000060672ca */ /* 0x000fe400000e0000 */
[----:B------:R-:W-:Y:S02]  /*2a430*/  F2FP.F16.F32.PACK_AB R154, R153, R4 ;  /* 0x00000004999a723e */ /* 0x000fe400000000ff */
[----:B------:R-:W-:Y:S02]  /*2a440*/  F2FP.F16.F32.PACK_AB R153, R155, R190 ;  /* 0x000000be9b99723e */ /* 0x000fe400000000ff */
[----:B---3--:R-:W-:Y:S02]  /*2a450*/  F2FP.F16.F32.PACK_AB R152, R2, R3 ;  /* 0x000000030298723e */ /* 0x008fe400000000ff */
[----:B------:R-:W-:Y:S01]  /*2a460*/  F2FP.F16.F32.PACK_AB R155, R192, R191 ;  /* 0x000000bfc09b723e */ /* 0x000fe200000000ff */
[----:B------:R-:W-:Y:S01]  /*2a470*/  VOTEU.ANY UP0, P0 ;  /* 0x00000000003f7886 */ /* 0x000fe20000000100 */
[----:B------:R-:W-:-:S02]  /*2a480*/  VIADD R2, R6, 0x80 ;  /* 0x0000008006027836 */ /* 0x000fc40000000000 */
[----:B------:R-:W-:Y:S01]  /*2a490*/  IMAD.MOV.U32 R3, RZ, RZ, R7 ;  /* 0x000000ffff037224 */ /* 0x000fe200078e0007 */
[----:B--2---:R-:W-:-:S06]  /*2a4a0*/  WARPGROUP.ARRIVE ;  /* 0x00000000000079c5 */ /* 0x004fcc0000000000 */
[----:B------:R-:W-:Y:S01]  /*2a4b0*/  HGMMA.64x256x16.F32 R24, R152, gdesc[UR4].tnspB, R24, UP0, gsb0 ;  /* 0x43e0000498187df0 */ /* 0x000fe2000b800818 */
[----:B------:R-:W-:Y:S02]  /*2a4c0*/  R2UR UR6, R2 ;  /* 0x00000000020672ca */ /* 0x000fe400000e0000 */
[----:B------:R-:W-:Y:S01]  /*2a4d0*/  R2UR UR7, R3 ;  /* 0x00000000030772ca */ /* 0x000fe200000e0000 */
[----:B------:R-:W-:Y:S02]  /*2a4e0*/  VIADD R2, R6, 0x100 ;  /* 0x0000010006027836 */ /* 0x000fe40000000000 */
[----:B------:R-:W-:Y:S01]  /*2a4f0*/  IMAD.MOV.U32 R3, RZ, RZ, R7 ;  /* 0x000000ffff037224 */ /* 0x000fe200078e0007 */
[----:B------:R-:W-:Y:S02]  /*2a500*/  WARPGROUP.DEPBAR.LE gsb0, 0x0 ;  /* 0x00008000000079c5 */ /* 0x000fe40000010000 */
[----:B------:R-:W-:Y:S01]  /*2a510*/  ST.E desc[UR36][R18.64+0x230], R24 ;  /* 0x0002301812007985 */ /* 0x000fe2000c101924 */
[----:B------:R-:W-:-:S02]  /*2a520*/  F2FP.F16.F32.PACK_AB R152, R181, R180 ;  /* 0x000000b4b598723e */ /* 0x000fc400000000ff */
[----:B------:R-:W-:Y:S01]  /*2a530*/  F2FP.F16.F32.PACK_AB R154, R179, R178 ;  /* 0x000000b2b39a723e */ /* 0x000fe200000000ff */
[----:B------:R-:W-:Y:S01]  /*2a540*/  ST.E desc[UR36][R194.64], R25 ;  /* 0x00000019c2007985 */ /* 0x000fe2000c101924 */
[----:B------:R-:W-:Y:S02]  /*2a550*/  F2FP.F16.F32.PACK_AB R153, R187, R184 ;  /* 0x000000b8bb99723e */ /* 0x000fe400000000ff */
[----:B------:R-:W-:Y:S01]  /*2a560*/  F2FP.F16.F32.PACK_AB R155, R189, R186 ;  /* 0x000000babd9b723e */ /* 0x000fe200000000ff */
        /* <DEDUP_REMOVED lines=128> */
[----:B------:R-:W-:Y:S01]  /*2ad70*/  R2UR UR6, R2 ;  /* 0x00000000020672ca */ /* 0x000fe200000e0000 */
[----:B------:R-:W-:Y:S01]  /*2ad80*/  STL [R1+0x68], R0 ;  /* 0x0000680001007387 */ /* 0x000fe20000100800 */
        /* <DEDUP_REMOVED lines=281> */
[----:B------:R-:W-:Y:S01]  /*2bf20*/  VIADD R6, R6, 0x280 ;  /* 0x0000028006067836 */ /* 0x000fe20000000000 */
[----:B------:R-:W-:Y:S02]  /*2bf30*/  WARPGROUP.DEPBAR.LE gsb0, 0x0 ;  /* 0x00008000000079c5 */ /* 0x000fe40000010000 */
[----:B------:R-:W-:Y:S01]  /*2bf40*/  ST.E desc[UR36][R18.64+0x230], R24 ;  /* 0x0002301812007985 */ /* 0x000fe2000c101924 */
[----:B------:R-:W-:Y:S02]  /*2bf50*/  F2FP.F16.F32.PACK_AB R152, R161, R158 ;  /* 0x0000009ea198723e */ /* 0x000fe400000000ff */
[----:B------:R-:W-:Y:S01]  /*2bf60*/  F2FP.F16.F32.PACK_AB R154, R160, R159 ;  /* 0x0000009fa09a723e */ /* 0x000fe200000000ff */
[----:B------:R-:W-:Y:S01]  /*2bf70*/  ST.E desc[UR36][R194.64], R25 ;  /* 0x00000019c2007985 */ /* 0x000fe2000c101924 */
[----:B------:R-:W-:-:S02]  /*2bf80*/  F2FP.F16.F32.PACK_AB R153, R172, R173 ;  /* 0x000000adac99723e */ /* 0x000fc400000000ff */
        /* <DEDUP_REMOVED lines=267> */
[----:B------:R-:W-:Y:S02]  /*2d040*/  STL [R1+0x68], R0 ;  /* 0x0000680001007387 */ /* 0x000fe40000100800 */
        /* <DEDUP_REMOVED lines=129> */
[----:B------:R-:W-:Y:S04]  /*2d860*/  STL [R1+0x68], R0 ;  /* 0x0000680001007387 */ /* 0x000fe80000100800 */
[----:B------:R-:W2:Y:S04]  /*2d870*/  LD.E R3, desc[UR36][R18.64+0x230] ;  /* 0x0002302412037980 */ /* 0x000ea8000c101900 */
[----:B--2---:R0:W-:Y:S04]  /*2d880*/  ST.E desc[UR36][R18.64+0x230], R3 ;  /* 0x0002300312007985 */ /* 0x0041e8000c101924 */
[----:B------:R-:W2:Y:S04]  /*2d890*/  LD.E R2, desc[UR36][R194.64] ;  /* 0x00000024c2027980 */ /* 0x000ea8000c101900 */
[----:B--2---:R-:W-:Y:S04]  /*2d8a0*/  ST.E desc[UR36][R194.64], R2 ;  /* 0x00000002c2007985 */ /* 0x004fe8000c101924 */
[----:B------:R-:W2:Y:S04]  /*2d8b0*/  LD.E R4, desc[UR36][R14.64] ;  /* 0x000000240e047980 */ /* 0x000ea8000c101900 */
[----:B--2---:R1:W-:Y:S04]  /*2d8c0*/  ST.E desc[UR36][R14.64], R4 ;  /* 0x000000040e007985 */ /* 0x0043e8000c101924 */
[----:B------:R-:W2:Y:S04]  /*2d8d0*/  LD.E R5, desc[UR36][R12.64] ;  /* 0x000000240c057980 */ /* 0x000ea8000c101900 */
[----:B--2---:R2:W-:Y:S04]  /*2d8e0*/  ST.E desc[UR36][R12.64], R5 ;  /* 0x000000050c007985 */ /* 0x0045e8000c101924 */
[----:B------:R-:W3:Y:S04]  /*2d8f0*/  LD.E R7, desc[UR36][R18.64+0x240] ;  /* 0x0002402412077980 */ /* 0x000ee8000c101900 */
[----:B------:R-:W4:Y:S04]  /*2d900*/  LD.E R11, desc[UR36][R18.64+0x244] ;  /* 0x00024424120b7980 */ /* 0x000f28000c101900 */
[----:B------:R-:W4:Y:S04]  /*2d910*/  LD.E R17, desc[UR36][R18.64+0x248] ;  /* 0x0002482412117980 */ /* 0x000f28000c101900 */
[----:B------:R-:W4:Y:S04]  /*2d920*/  LD.E R21, desc[UR36][R18.64+0x24c] ;  /* 0x00024c2412157980 */ /* 0x000f28000c101900 */
[----:B0-----:R-:W4:Y:S04]  /*2d930*/  LD.E R3, desc[UR36][R18.64+0x250] ;  /* 0x0002502412037980 */ /* 0x001f28000c101900 */
[----:B------:R-:W4:Y:S04]  /*2d940*/  LD.E R23, desc[UR36][R18.64+0x254] ;  /* 0x0002542412177980 */ /* 0x000f28000c101900 */
[----:B------:R-:W4:Y:S04]  /*2d950*/  LD.E R25, desc[UR36][R18.64+0x258] ;  /* 0x0002582412197980 */ /* 0x000f28000c101900 */
[----:B------:R-:W4:Y:S04]  /*2d960*/  LD.E R27, desc[UR36][R18.64+0x25c] ;  /* 0x00025c24121b7980 */ /* 0x000f28000c101900 */
[----:B-1----:R-:W4:Y:S04]  /*2d970*/  LD.E R15, desc[UR36][R18.64+0x260] ;  /* 0x00026024120f7980 */ /* 0x002f28000c101900 */
        /* <DEDUP_REMOVED lines=115> */
[----:B---3--:R-:W-:Y:S04]  /*2e0b0*/  ST.E desc[UR36][R18.64+0x240], R7 ;  /* 0x0002400712007985 */ /* 0x008fe8000c101924 */
[----:B----4-:R-:W-:Y:S04]  /*2e0c0*/  ST.E desc[UR36][R18.64+0x244], R11 ;  /* 0x0002440b12007985 */ /* 0x010fe8000c101924 */
        /* <DEDUP_REMOVED lines=122> */
[----:B0-----:R-:W2:Y:S04]  /*2e870*/  LDL.64 R14, [R1+0x190] ;  /* 0x00019000010e7983 */ /* 0x001ea80000100a00 */
[----:B-1----:R3:W5:Y:S04]  /*2e880*/  LD.E R0, desc[UR36][R8.64] ;  /* 0x0000002408007980 */ /* 0x002768000c101900 */
[----:B--2---:R-:W2:Y:S01]  /*2e890*/  LD.E R2, desc[UR36][R14.64] ;  /* 0x000000240e027980 */ /* 0x004ea2000c101900 */
[----:B------:R-:W-:Y:S01]  /*2e8a0*/  BSSY B0, `(.L_x_11314) ;  /* 0x0000005000007945 */ /* 0x000fe20003800000 */
[----:B--2---:R-:W-:-:S04]  /*2e8b0*/  LOP3.LUT R2, R2, 0x1, RZ, 0xfc, !PT ;  /* 0x0000000102027812 */ /* 0x004fc800078efcff */
[----:B------:R-:W-:-:S13]  /*2e8c0*/  ISETP.NE.AND P0, PT, R2, 0x3, PT ;  /* 0x000000030200780c */ /* 0x000fda0003f05270 */
[----:B---3--:R-:W-:Y:S05]  /*2e8d0*/  @!P0 BRA `(.L_x_11315) ;  /* 0x0000000000048947 */ /* 0x008fea0003800000 */
[----:B------:R-:W-:Y:S01]  /*2e8e0*/  BPT.TRAP 0x1 ;  /* 0x000000040000795c */ /* 0x000fe20000300000 */
.L_x_11315:
[----:B------:R-:W-:Y:S05]  /*2e8f0*/  BSYNC B0 ;  /* 0x0000000000007941 */ /* 0x000fea0003800000 */
.L_x_11314:
[----:B------:R-:W2:Y:S04]  /*2e900*/  LD.E.64 R2, desc[UR36][R14.64+0x20] ;  /* 0x000020240e027980 */ /* 0x000ea8000c101b00 */
[----:B------:R-:W3:Y:S01]  /*2e910*/  LD.E R4, desc[UR36][R14.64+0xc] ;  /* 0x00000c240e047980 */ /* 0x000ee2000c101900 */
[C---:B------:R-:W-:Y:S01]  /*2e920*/  ISETP.GT.AND P0, PT, R10.reuse, UR40, PT ;  /* 0x000000280a007c0c */ /* 0x040fe2000bf04270 */
[----:B------:R-:W-:Y:S01]  /*2e930*/  VIADD R10, R10, 0xffffffff ;  /* 0xffffffff0a0a7836 */ /* 0x000fe20000000000 */
[----:B--2---:R-:W-:-:S05]  /*2e940*/  MOV R3, R2 ;  /* 0x0000000200037202 */ /* 0x004fca0000000f00 */
[----:B-----5:R-:W-:-:S05]  /*2e950*/  IMAD R3, R0, 0x8, R3 ;  /* 0x0000000800037824 */ /* 0x020fca00078e0203 */
[----:B---3--:R-:W-:-:S04]  /*2e960*/  PRMT R3, R4, 0x654, R3 ;  /* 0x0000065404037816 */ /* 0x008fc80000000003 */
[----:B------:R2:W-:Y:S01]  /*2e970*/  SYNCS.ARRIVE.TRANS64.RED.A1T0 RZ, [R3+URZ], RZ ;  /* 0x000000ff03ff79a7 */ /* 0x0005e2000810043f */
[----:B------:R-:W-:Y:S05]  /*2e980*/  @P0 BRA `(.L_x_11316) ;  /* 0xffffff5000cc0947 */ /* 0x000fea000383ffff */
.L_x_11287:
[----:B------:R-:W-:Y:S05]  /*2e990*/  WARPSYNC.ALL ;  /* 0x0000000000007948 */ /* 0x000fea0003800000 */
[----:B------:R-:W3:Y:S04]  /*2e9a0*/  LDL R5, [R1+0x210] ;  /* 0x0002100001057983 */ /* 0x000ee80000100800 */
[----:B------:R-:W4:Y:S04]  /*2e9b0*/  LDL R6, [R1+0x214] ;  /* 0x0002140001067983 */ /* 0x000f280000100800 */
[----:B------:R-:W5:Y:S04]  /*2e9c0*/  LDL R68, [R1+0x1f0] ;  /* 0x0001f00001447983 */ /* 0x000f680000100800 */
        /* <DEDUP_REMOVED lines=62> */
[----:B---3--:R-:W0:Y:S02]  /*2edb0*/  SHFL.BFLY PT, R0, R5, 0x2, 0x1f ;  /* 0x0c401f0005007f89 */ /* 0x008e2400000e0000 */
[----:B0-----:R-:W-:-:S05]  /*2edc0*/  FADD.FTZ R0, R5, R0 ;  /* 0x0000000005007221 */ /* 0x001fca0000010000 */
[----:B-12---:R-:W0:Y:S02]  /*2edd0*/  SHFL.BFLY PT, R3, R0, 0x1, 0x1f ;  /* 0x0c201f0000037f89 */ /* 0x006e2400000e0000 */
[----:B0-----:R-:W-:Y:S01]  /*2ede0*/  FADD.FTZ R2, R0, R3 ;  /* 0x0000000300027221 */ /* 0x001fe20000010000 */
[----:B-----5:R-:W-:Y:S01]  /*2edf0*/  VIADD R68, R68, 0x1 ;  /* 0x0000000144447836 */ /* 0x020fe20000000000 */
[----:B------:R-:W2:Y:S04]  /*2ee00*/  LDL R0, [R1+0x1fc] ;  /* 0x0001fc0001007983 */ /* 0x000ea80000100800 */
[----:B------:R-:W-:Y:S04]  /*2ee10*/  STL [R1+0x210], R2 ;  /* 0x0002100201007387 */ /* 0x000fe80000100800 */
[----:B------:R-:W3:Y:S04]  /*2ee20*/  LDL R87, [R1+0x210] ;  /* 0x0002100001577983 */ /* 0x000ee80000100800 */
[----:B----4-:R-:W0:Y:S02]  /*2ee30*/  SHFL.BFLY PT, R3, R6, 0x2, 0x1f ;  /* 0x0c401f0006037f89 */ /* 0x010e2400000e0000 */
[----:B0-----:R-:W-:Y:S01]  /*2ee40*/  FADD.FTZ R3, R3, R6 ;  /* 0x0000000603037221 */ /* 0x001fe20000010000 */
[----:B------:R-:W-:Y:S01]  /*2ee50*/  ISETP.NE.AND P2, PT, R68, 0x2, PT ;  /* 0x000000024400780c */ /* 0x000fe20003f45270 */
[----:B------:R-:W4:Y:S04]  /*2ee60*/  LDL.64 R6, [R1+0x428] ;  /* 0x0004280001067983 */ /* 0x000f280000100a00 */
[----:B------:R-:W0:Y:S08]  /*2ee70*/  SHFL.BFLY PT, R4, R3, 0x1, 0x1f ;  /* 0x0c201f0003047f89 */ /* 0x000e3000000e0000 */
[----:B------:R-:W5:Y:S01]  /*2ee80*/  @!P2 LDL R66, [R1+0x1f4] ;  /* 0x0001f4000142a983 */ /* 0x000f620000100800 */
[----:B0-----:R-:W-:-:S03]  /*2ee90*/  FADD.FTZ R78, R3, R4 ;  /* 0x00000004034e7221 */ /* 0x001fc60000010000 */
[----:B------:R-:W4:Y:S02]  /*2eea0*/  LDL.64 R4, [R1+0x3f8] ;  /* 0x0003f80001047983 */ /* 0x000f240000100a00 */
[----:B------:R-:W-:Y:S02]  /*2eeb0*/  FSETP.NE.FTZ.AND P1, PT, R78, RZ, PT ;  /* 0x000000ff4e00720b */ /* 0x000fe40003f35000 */
[----:B------:R-:W4:Y:S11]  /*2eec0*/  LDL.64 R2, [R1+0x418] ;  /* 0x0004180001027983 */ /* 0x000f360000100a00 */
[----:B------:R-:W4:Y:S04]  /*2eed0*/  @P1 LDL R83, [R1+0x220] ;  /* 0x0002200001531983 */ /* 0x000f280000100800 */
[----:B------:R-:W4:Y:S01]  /*2eee0*/  @P1 LDL R85, [R1+0x204] ;  /* 0x0002040001551983 */ /* 0x000f220000100800 */
[----:B------:R-:W-:-:S02]  /*2eef0*/  IMAD.MOV.U32 R80, RZ, RZ, -0x800000 ;  /* 0xff800000ff507424 */ /* 0x000fc400078e00ff */
[----:B------:R-:W-:Y:S01]  /*2ef00*/  IMAD.MOV.U32 R79, RZ, RZ, RZ ;  /* 0x000000ffff4f7224 */ /* 0x000fe200078e00ff */
[----:B------:R0:W-:Y:S08]  /*2ef10*/  BAR.ARV R224, 0x100 ;  /* 0x000400e00000751d */ /* 0x0001f00000002000 */
[----:B------:R-:W-:Y:S06]  /*2ef20*/  BAR.ARV 0x8, 0x180 ;  /* 0x0206000000007b1d */ /* 0x000fec0000002000 */
[----:B---3--:R-:W-:-:S13]  /*2ef30*/  FSETP.NE.FTZ.AND P0, PT, R87, RZ, PT ;  /* 0x000000ff5700720b */ /* 0x008fda0003f15000 */
[----:B------:R-:W3:Y:S04]  /*2ef40*/  @P0 LDL R69, [R1+0x220] ;  /* 0x0002200001450983 */ /* 0x000ee80000100800 */
[----:B------:R-:W4:Y:S01]  /*2ef50*/  @P0 LDL R82, [R1+0x200] ;  /* 0x0002000001520983 */ /* 0x000f220000100800 */
[----:B------:R-:W1:Y:S02]  /*2ef60*/  @P0 MUFU.LG2 R81, R87 ;  /* 0x0000005700510308 */ /* 0x000e640000000c00 */
[----:B-1----:R-:W-:-:S06]  /*2ef70*/  @P0 FMUL.FTZ R84, R81, 0.69314718246459960938 ;  /* 0x3f31721851540820 */ /* 0x002fcc0000410000 */
[----:B------:R-:W1:Y:S08]  /*2ef80*/  @P1 MUFU.LG2 R86, R78 ;  /* 0x0000004e00561308 */ /* 0x000e700000000c00 */
[----:B------:R-:W0:Y:S01]  /*2ef90*/  @P0 MUFU.RCP R79, R87 ;  /* 0x00000057004f0308 */ /* 0x000e220000001000 */
[----:B-----5:R-:W-:Y:S01]  /*2efa0*/  @!P2 LOP3.LUT R66, R66, 0x1, RZ, 0x3c, !PT ;  /* 0x000000014242a812 */ /* 0x020fe200078e3cff */
[----:B--2---:R-:W-:-:S02]  /*2efb0*/  VIADD R0, R0, 0x1 ;  /* 0x0000000100007836 */ /* 0x004fc40000000000 */
[----:B-1----:R-:W-:Y:S01]  /*2efc0*/  @P1 FMUL.FTZ R81, R86, 0.69314718246459960938 ;  /* 0x3f31721856511820 */ /* 0x002fe20000410000 */
[----:B------:R-:W-:Y:S01]  /*2efd0*/  STL [R1+0x214], R78 ;  /* 0x0002144e01007387 */ /* 0x000fe20000100800 */
        /* <DEDUP_REMOVED lines=98> */
[----:B------:R-:W-:Y:S04]  /*2f600*/  STL [R1+0x1fc], R0 ;  /* 0x0001fc0001007387 */ /* 0x000fe80000100800 */
[----:B------:R-:W-:Y:S01]  /*2f610*/  @!P2 STL [R1+0x1f0], RZ ;  /* 0x0001f0ff0100a387 */ /* 0x000fe20000100800 */
[----:B---3--:R-:W-:-:S04]  /*2f620*/  @P0 FMUL.FTZ R69, R69, 0.69314718246459960938 ;  /* 0x3f31721845450820 */ /* 0x008fc80000410000 */
[----:B----4-:R-:W-:Y:S01]  /*2f630*/  @P0 FFMA.FTZ R80, R69, R82, R84 ;  /* 0x0000005245500223 */ /* 0x010fe20000010054 */
[----:B------:R-:W-:-:S06]  /*2f640*/  IMAD.MOV.U32 R69, RZ, RZ, RZ ;  /* 0x000000ffff457224 */ /* 0x000fcc00078e00ff */
[----:B------:R-:W0:Y:S01]  /*2f650*/  @P1 MUFU.RCP R69, R78 ;  /* 0x0000004e00451308 */ /* 0x000e220000001000 */
[----:B------:R-:W-:Y:S01]  /*2f660*/  @P1 FMUL.FTZ R84, R83, 0.69314718246459960938 ;  /* 0x3f31721853541820 */ /* 0x000fe20000410000 */
[----:B------:R-:W-:-:S03]  /*2f670*/  IMAD.MOV.U32 R82, RZ, RZ, -0x800000 ;  /* 0xff800000ff527424 */ /* 0x000fc600078e00ff */
[----:B------:R-:W-:Y:S01]  /*2f680*/  @P1 FFMA.FTZ R82, R84, R85, R81 ;  /* 0x0000005554521223 */ /* 0x000fe20000010051 */
[----:B------:R-:W-:Y:S01]  /*2f690*/  STL [R1+0x210], R80 ;  /* 0x0002105001007387 */ /* 0x000fe20000100800 */
[-C--:B0-----:R-:W-:Y:S01]  /*2f6a0*/  FMUL.FTZ R13, R13, R69.reuse ;  /* 0x000000450d0d7220 */ /* 0x081fe20000410000 */
        /* <DEDUP_REMOVED lines=64> */
[----:B0-----:R-:W-:Y:S01]  /*2fab0*/  VIADD R12, R67, 0x1 ;  /* 0x00000001430c7836 */ /* 0x001fe20000000000 */
        /* <DEDUP_REMOVED lines=32> */
[----:B------:R0:W-:Y:S01]  /*2fcc0*/  STL [R1+0x1f8], R12 ;  /* 0x0001f80c01007387 */ /* 0x0001e20000100800 */
[----:B------:R-:W-:-:S13]  /*2fcd0*/  PLOP3.LUT P0, PT, PT, PT, PT, 0x8, 0x0 ;  /* 0x000000000000781c */ /* 0x000fda0003f0e170 */
.L_x_11221:
[----:B------:R-:W-:Y:S05]  /*2fce0*/  @P0 BRA `(.L_x_11317) ;  /* 0x0000002400440947 */ /* 0x000fea0003800000 */
[----:B------:R-:W1:Y:S01]  /*2fcf0*/  S2R R0, SR_TID.X ;  /* 0x0000000000007919 */ /* 0x000e620000002100 */
[----:B------:R-:W3:Y:S01]  /*2fd00*/  S2UR UR5, SR_CgaCtaId ;  /* 0x00000000000579c3 */ /* 0x000ee20000008800 */
[----:B------:R-:W-:Y:S01]  /*2fd10*/  UMOV UR4, 0x400 ;  /* 0x0000040000047882 */ /* 0x000fe20000000000 */
[----:B------:R-:W-:Y:S01]  /*2fd20*/  ULDC UR6, c[0x0][0xb88] ;  /* 0x0002e20000067ab9 */ /* 0x000fe20000000800 */
[----:B0-2---:R-:W0:Y:S05]  /*2fd30*/  S2R R6, SR_CTAID.X ;  /* 0x0000000000067919 */ /* 0x005e2a0000002500 */
[----:B------:R-:W2:Y:S08]  /*2fd40*/  LDC R23, c[0x0][0xce8] ;  /* 0x00033a00ff177b82 */ /* 0x000eb00000000800 */
[----:B------:R-:W-:Y:S01]  /*2fd50*/  BAR.SYNC.DEFER_BLOCKING 0x1, 0x100 ;  /* 0x0044000000007b1d */ /* 0x000fe20000010000 */
[----:B------:R-:W-:-:S05]  /*2fd60*/  USHF.R.S32.HI UR10, URZ, 0x1f, UR58 ;  /* 0x0000001f3f0a7899 */ /* 0x000fca000801143a */
[----:B------:R-:W-:Y:S01]  /*2fd70*/  ULDC.64 UR8, c[0x0][0xcd0] ;  /* 0x0003340000087ab9 */ /* 0x000fe20000000a00 */
[----:B---3--:R-:W-:-:S04]  /*2fd80*/  ULEA UR4, UR5, UR4, 0x18 ;  /* 0x0000000405047291 */ /* 0x008fc8000f8ec03f */
[----:B------:R-:W-:Y:S01]  /*2fd90*/  UIADD3 UR4, UR4, 0x32420, URZ ;  /* 0x0003242004047890 */ /* 0x000fe2000fffe03f */
[----:B-1----:R-:W-:-:S03]  /*2fda0*/  VIADD R3, R0, 0xffffff80 ;  /* 0xffffff8000037836 */ /* 0x002fc60000000000 */
[----:B------:R-:W-:Y:S01]  /*2fdb0*/  UPRMT UR4, URZ, 0x654, UR4 ;  /* 0x000006543f047896 */ /* 0x000fe20008000004 */
[----:B--2---:R-:W-:Y:S01]  /*2fdc0*/  IMAD R18, R23, UR6, RZ ;  /* 0x0000000617127c24 */ /* 0x004fe2000f8e02ff */
[----:B------:R-:W-:-:S04]  /*2fdd0*/  SHF.R.S32.HI R2, RZ, 0x1f, R3 ;  /* 0x0000001fff027819 */ /* 0x000fc80000011403 */
[----:B------:R-:W-:-:S03]  /*2fde0*/  LEA.HI R0, R2, R3, RZ, 0x7 ;  /* 0x0000000302007211 */ /* 0x000fc600078f38ff */
[----:B------:R-:W-:Y:S01]  /*2fdf0*/  SYNCS.ARRIVE.TRANS64.RED.A1T0 RZ, [UR4], RZ ;  /* 0x000000ffffff79a7 */ /* 0x000fe20008100404 */
[----:B------:R-:W-:-:S05]  /*2fe00*/  LOP3.LUT R4, R0, 0xffffff80, RZ, 0xc0, !PT ;  /* 0xffffff8000047812 */ /* 0x000fca00078ec0ff */
[----:B------:R-:W-:-:S05]  /*2fe10*/  IMAD.IADD R12, R3, 0x1, -R4 ;  /* 0x00000001030c7824 */ /* 0x000fca00078e0a04 */
[----:B------:R-:W-:Y:S02]  /*2fe20*/  SHF.R.S32.HI R7, RZ, 0x1f, R12 ;  /* 0x0000001fff077819 */ /* 0x000fe4000001140c */
[----:B------:R-:W-:Y:S02]  /*2fe30*/  LOP3.LUT P0, RZ, R12, 0x3, RZ, 0xc0, !PT ;  /* 0x000000030cff7812 */ /* 0x000fe4000780c0ff */
[CC--:B------:R-:W-:Y:S02]  /*2fe40*/  LEA.HI R13, R7.reuse, R12.reuse, RZ, 0x2 ;  /* 0x0000000c070d7211 */ /* 0x0c0fe400078f10ff */
[----:B------:R-:W-:Y:S02]  /*2fe50*/  LEA.HI R7, R7, R12, RZ, 0x5 ;  /* 0x0000000c07077211 */ /* 0x000fe400078f28ff */
[--C-:B------:R-:W-:Y:S02]  /*2fe60*/  SHF.R.S32.HI R4, RZ, 0x2, R13.reuse ;  /* 0x00000002ff047819 */ /* 0x100fe4000001140d */
[----:B------:R-:W-:-:S02]  /*2fe70*/  SHF.R.S32.HI R5, RZ, 0x1f, R13 ;  /* 0x0000001fff057819 */ /* 0x000fc4000001140d */
[----:B------:R-:W-:Y:S02]  /*2fe80*/  SHF.R.S32.HI R7, RZ, 0x5, R7 ;  /* 0x00000005ff077819 */ /* 0x000fe40000011407 */
[----:B------:R-:W-:Y:S02]  /*2fe90*/  LEA.HI R8, R5, R4, RZ, 0x3 ;  /* 0x0000000405087211 */ /* 0x000fe400078f18ff */
[----:B------:R-:W-:Y:S02]  /*2fea0*/  SHF.R.S32.HI R5, RZ, 0x7, R0 ;  /* 0x00000007ff057819 */ /* 0x000fe40000011400 */
[----:B------:R-:W-:Y:S02]  /*2feb0*/  LOP3.LUT R9, R8, 0xfffffff8, RZ, 0xc0, !PT ;  /* 0xfffffff808097812 */ /* 0x000fe400078ec0ff */
[----:B------:R-:W-:-:S03]  /*2fec0*/  LEA.HI R0, R0, R5, RZ, 0x1 ;  /* 0x0000000500007211 */ /* 0x000fc600078f08ff */
[----:B------:R-:W-:Y:S01]  /*2fed0*/  IMAD.IADD R4, R4, 0x1, -R9 ;  /* 0x0000000104047824 */ /* 0x000fe200078e0a09 */
[----:B------:R-:W-:-:S05]  /*2fee0*/  LOP3.LUT R0, R0, 0x3fffffe, RZ, 0xc0, !PT ;  /* 0x03fffffe00007812 */ /* 0x000fca00078ec0ff */
[----:B------:R-:W-:Y:S02]  /*2fef0*/  IMAD.IADD R0, R5, 0x1, -R0 ;  /* 0x0000000105007824 */ /* 0x000fe400078e0a00 */
[----:B------:R-:W-:-:S04]  /*2ff00*/  IMAD R5, R7, 0x10, R4 ;  /* 0x0000001007057824 */ /* 0x000fc800078e0204 */
[----:B------:R-:W-:-:S04]  /*2ff10*/  IMAD R5, R0, 0x40, R5 ;  /* 0x0000004000057824 */ /* 0x000fc800078e0205 */
[----:B0-----:R-:W-:-:S05]  /*2ff20*/  IMAD R9, R6, 0x80, R5 ;  /* 0x0000008006097824 */ /* 0x001fca00078e0205 */
[----:B------:R-:W-:-:S13]  /*2ff30*/  ISETP.GE.OR P1, PT, R9, R18, P0 ;  /* 0x000000120900720c */ /* 0x000fda0000726670 */
[----:B------:R-:W2:Y:S01]  /*2ff40*/  @!P1 LDL R11, [R1+0x210] ;  /* 0x00021000010b9983 */ /* 0x000ea20000100800 */
[----:B------:R-:W-:Y:S01]  /*2ff50*/  ISETP.NE.AND P2, PT, R23, 0x1, PT ;  /* 0x000000011700780c */ /* 0x000fe20003f45270 */
[----:B------:R-:W-:Y:S01]  /*2ff60*/  UIMAD UR6, UR10, UR8, URZ ;  /* 0x000000080a0672a4 */ /* 0x000fe2000f8e023f */
[----:B------:R-:W-:Y:S01]  /*2ff70*/  LEA.HI R0, R2, R3, RZ, 0x2 ;  /* 0x0000000302007211 */ /* 0x000fe200078f10ff */
[----:B------:R-:W-:Y:S01]  /*2ff80*/  UIMAD.WIDE.U32 UR4, UR58, UR8, URZ ;  /* 0x000000083a0472a5 */ /* 0x000fe2000f8e003f */
[----:B------:R-:W-:Y:S01]  /*2ff90*/  VIADD R21, R9, 0x8 ;  /* 0x0000000809157836 */ /* 0x000fe20000000000 */
[----:B------:R-:W-:Y:S01]  /*2ffa0*/  UIMAD UR6, UR58, UR9, UR6 ;  /* 0x000000093a0672a4 */ /* 0x000fe2000f8e0206 */
[----:B------:R-:W-:Y:S01]  /*2ffb0*/  LOP3.LUT R0, R0, 0xfffffffc, RZ, 0xc0, !PT ;  /* 0xfffffffc00007812 */ /* 0x000fe200078ec0ff */
[----:B------:R-:W-:Y:S01]  /*2ffc0*/  USHF.R.S32.HI UR12, URZ, 0x1f, UR61 ;  /* 0x0000001f3f0c7899 */ /* 0x000fe2000801143d */
[----:B------:R-:W-:Y:S01]  /*2ffd0*/  ULDC.64 UR8, c[0x0][0xcd8] ;  /* 0x0003360000087ab9 */ /* 0x000fe20000000a00 */
[----:B------:R-:W-:-:S02]  /*2ffe0*/  UIADD3 UR5, UR5, UR6, URZ ;  /* 0x0000000605057290 */ /* 0x000fc4000fffe03f */
[----:B------:R-:W-:Y:S01]  /*2fff0*/  IMAD.IADD R0, R3, 0x1, -R0 ;  /* 0x0000000103007824 */ /* 0x000fe200078e0a00 */
[----:B------:R-:W-:Y:S01]  /*30000*/  UIMAD UR6, UR12, UR8, URZ ;  /* 0x000000080c0672a4 */ /* 0x000fe2000f8e023f */
[----:B------:R-:W0:Y:S01]  /*30010*/  @P2 LDC R3, c[0x0][0xcec] ;  /* 0x00033b00ff032b82 */ /* 0x000e220000000800 */
[----:B------:R-:W-:Y:S01]  /*30020*/  USHF.R.S32.HI UR11, URZ, 0x1f, UR59 ;  /* 0x0000001f3f0b7899 */ /* 0x000fe2000801143b */
[----:B------:R-:W-:Y:S01]  /*30030*/  ISETP.GE.OR P0, PT, R21, R18, P0 ;  /* 0x000000121500720c */ /* 0x000fe20000706670 */
[----:B------:R-:W-:Y:S01]  /*30040*/  UIMAD UR6, UR61, UR9, UR6 ;  /* 0x000000093d0672a4 */ /* 0x000fe2000f8e0206 */
[----:B------:R-:W-:Y:S01]  /*30050*/  LEA.HI R2, R0, R0, RZ, 0x1 ;  /* 0x0000000000027211 */ /* 0x000fe200078f08ff */
[----:B------:R-:W-:-:S03]  /*30060*/  UIMAD.WIDE.U32 UR4, UR61, UR8, UR4 ;  /* 0x000000083d0472a5 */ /* 0x000fc6000f8e0004 */
[----:B------:R-:W1:Y:S01]  /*30070*/  @P2 LDC R4, c[0x0][0xcf0] ;  /* 0x00033c00ff042b82 */ /* 0x000e620000000800 */
[----:B------:R-:W-:Y:S01]  /*30080*/  LOP3.LUT R7, R2, 0x1ffffffe, RZ, 0xc0, !PT ;  /* 0x1ffffffe02077812 */ /* 0x000fe200078ec0ff */
[----:B------:R-:W-:Y:S01]  /*30090*/  ULDC.64 UR8, c[0x0][0xce0] ;  /* 0x0003380000087ab9 */ /* 0x000fe20000000a00 */
[----:B------:R-:W-:Y:S02]  /*300a0*/  UIADD3 UR5, UR5, UR6, URZ ;  /* 0x0000000605057290 */ /* 0x000fe4000fffe03f */
[----:B------:R-:W-:Y:S01]  /*300b0*/  UIMAD UR7, UR11, UR8, URZ ;  /* 0x000000080b0772a4 */ /* 0x000fe2000f8e023f */
[----:B------:R-:W-:Y:S01]  /*300c0*/  IMAD.IADD R0, R0, 0x1, -R7 ;  /* 0x0000000100007824 */ /* 0x000fe200078e0a07 */
[----:B------:R-:W-:Y:S02]  /*300d0*/  UIMAD.WIDE.U32 UR4, UR59, UR8, UR4 ;  /* 0x000000083b0472a5 */ /* 0x000fe4000f8e0004 */
[----:B------:R-:W-:Y:S01]  /*300e0*/  UIMAD UR7, UR59, UR9, UR7 ;  /* 0x000000093b0772a4 */ /* 0x000fe2000f8e0207 */
[----:B------:R-:W-:-:S02]  /*300f0*/  IMAD R0, R0, 0x8, R5 ;  /* 0x0000000800007824 */ /* 0x000fc400078e0205 */
[----:B------:R-:W-:Y:S02]  /*30100*/  ULDC.64 UR8, c[0x0][0xc38] ;  /* 0x00030e0000087ab9 */ /* 0x000fe40000000a00 */
[----:B------:R-:W-:-:S04]  /*30110*/  IMAD R6, R6, 0x80, R0 ;  /* 0x0000008006067824 */ /* 0x000fc800078e0200 */
[----:B0-----:R-:W-:-:S04]  /*30120*/  @P2 IMAD.HI.U32 R3, R6, R3, RZ ;  /* 0x0000000306032227 */ /* 0x001fc800078e00ff */
[----:B------:R-:W-:Y:S01]  /*30130*/  IMAD.MOV.U32 R0, RZ, RZ, R6 ;  /* 0x000000ffff007224 */ /* 0x000fe200078e0006 */
[----:B-1----:R-:W-:Y:S01]  /*30140*/  @P2 SHF.R.U32.HI R0, RZ, R4, R3 ;  /* 0x00000004ff002219 */ /* 0x002fe20000011603 */
[----:B------:R-:W-:-:S03]  /*30150*/  IMAD.U32 R4, RZ, RZ, UR7 ;  /* 0x00000007ff047e24 */ /* 0x000fc6000f8e00ff */
[--C-:B------:R-:W-:Y:S01]  /*30160*/  SHF.R.S32.HI R3, RZ, 0x1f, R0.reuse ;  /* 0x0000001fff037819 */ /* 0x100fe20000011400 */
[----:B------:R-:W-:Y:S01]  /*30170*/  IMAD.MOV R5, RZ, RZ, -R0 ;  /* 0x000000ffff057224 */ /* 0x000fe200078e0a00 */
[----:B------:R-:W-:-:S03]  /*30180*/  IADD3 R2, P3, R0, UR4, RZ ;  /* 0x0000000400027c10 */ /* 0x000fc6000ff7e0ff */
[----:B------:R-:W-:Y:S01]  /*30190*/  IMAD R5, R23, R5, R6 ;  /* 0x0000000517057224 */ /* 0x000fe200078e0206 */
[----:B------:R-:W-:Y:S01]  /*301a0*/  IADD3.X R3, R3, UR5, R4, P3, !PT ;  /* 0x0000000503037c10 */ /* 0x000fe20009ffe404 */
[----:B------:R-:W-:-:S03]  /*301b0*/  ULDC.64 UR4, c[0x0][0xcc8] ;  /* 0x0003320000047ab9 */ /* 0x000fc60000000a00 */
[----:B------:R-:W-:Y:S01]  /*301c0*/  SHF.R.S32.HI R0, RZ, 0x1f, R5 ;  /* 0x0000001fff007819 */ /* 0x000fe20000011405 */
[----:B------:R-:W-:-:S04]  /*301d0*/  IMAD.WIDE.U32 R2, R5, UR4, R2 ;  /* 0x0000000405027c25 */ /* 0x000fc8000f8e0002 */
[----:B------:R-:W-:-:S04]  /*301e0*/  IMAD R0, R0, UR4, RZ ;  /* 0x0000000400007c24 */ /* 0x000fc8000f8e02ff */
[----:B------:R-:W-:Y:S01]  /*301f0*/  IMAD R5, R5, UR5, R0 ;  /* 0x0000000505057c24 */ /* 0x000fe2000f8e0200 */
[----:B------:R-:W-:Y:S01]  /*30200*/  ULDC.64 UR4, c[0x0][0xca8] ;  /* 0x00032a0000047ab9 */ /* 0x000fe20000000a00 */
[----:B------:R-:W0:Y:S01]  /*30210*/  @P2 LDC R0, c[0x0][0xcec] ;  /* 0x00033b00ff002b82 */ /* 0x000e220000000800 */
[----:B------:R-:W-:Y:S01]  /*30220*/  LEA R8, P3, R2, UR4, 0x2 ;  /* 0x0000000402087c11 */ /* 0x000fe2000f8610ff */
[----:B------:R-:W-:-:S04]  /*30230*/  IMAD.IADD R3, R3, 0x1, R5 ;  /* 0x0000000103037824 */ /* 0x000fc800078e0205 */
[----:B------:R-:W-:Y:S01]  /*30240*/  SHFL.IDX PT, R4, R8, RZ, 0x1c1f ;  /* 0x001c1fff08047589 */ /* 0x000fe200000e0000 */
[----:B------:R-:W-:Y:S01]  /*30250*/  LEA.HI.X R10, R2, UR5, R3, 0x2, P3 ;  /* 0x00000005020a7c11 */ /* 0x000fe200098f1403 */
[----:B------:R-:W-:Y:S01]  /*30260*/  UIMAD UR6, UR10, UR8, URZ ;  /* 0x000000080a0672a4 */ /* 0x000fe2000f8e023f */
[----:B------:R-:W1:Y:S03]  /*30270*/  @P2 LDC R2, c[0x0][0xcf0] ;  /* 0x00033c00ff022b82 */ /* 0x000e660000000800 */
[----:B------:R-:W2:Y:S04]  /*30280*/  SHFL.IDX PT, R5, R10, RZ, 0x1c1f ;  /* 0x001c1fff0a057589 */ /* 0x000ea800000e0000 */
[----:B--2---:R2:W-:Y:S04]  /*30290*/  @!P1 ST.E desc[UR36][R4.64], R11 ;  /* 0x0000000b04009985 */ /* 0x0045e8000c101924 */
[----:B------:R-:W3:Y:S01]  /*302a0*/  @!P0 LDL R7, [R1+0x214] ;  /* 0x0002140001078983 */ /* 0x000ee20000100800 */
[----:B------:R-:W-:Y:S01]  /*302b0*/  UIMAD.WIDE.U32 UR4, UR58, UR8, URZ ;  /* 0x000000083a0472a5 */ /* 0x000fe2000f8e003f */
[----:B0-----:R-:W-:Y:S01]  /*302c0*/  @P2 IMAD.HI.U32 R3, R6, R0, RZ ;  /* 0x0000000006032227 */ /* 0x001fe200078e00ff */
[----:B------:R-:W-:Y:S01]  /*302d0*/  UIMAD UR6, UR58, UR9, UR6 ;  /* 0x000000093a0672a4 */ /* 0x000fe2000f8e0206 */
[----:B------:R-:W-:Y:S01]  /*302e0*/  LOP3.LUT R13, R13, 0x7ffffffc, RZ, 0xc0, !PT ;  /* 0x7ffffffc0d0d7812 */ /* 0x000fe200078ec0ff */
[----:B------:R-:W-:Y:S01]  /*302f0*/  BSSY B0, `(.L_x_11318) ;  /* 0x0000109000007945 */ /* 0x000fe20003800000 */
[----:B------:R-:W-:Y:S01]  /*30300*/  ULDC.64 UR8, c[0x0][0xc40] ;  /* 0x0003100000087ab9 */ /* 0x000fe20000000a00 */
[----:B------:R-:W-:Y:S01]  /*30310*/  UIADD3 UR5, UR5, UR6, URZ ;  /* 0x0000000605057290 */ /* 0x000fe2000fffe03f */
[--C-:B--2---:R-:W-:Y:S01]  /*30320*/  IMAD.MOV.U32 R5, RZ, RZ, R6.reuse ;  /* 0x000000ffff057224 */ /* 0x104fe200078e0006 */
[----:B------:R-:W-:Y:S01]  /*30330*/  UIMAD UR6, UR12, UR8, URZ ;  /* 0x000000080c0672a4 */ /* 0x000fe2000f8e023f */
[----:B-1----:R-:W-:Y:S01]  /*30340*/  @P2 SHF.R.U32.HI R5, RZ, R2, R3 ;  /* 0x00000002ff052219 */ /* 0x002fe20000011603 */
[----:B------:R-:W-:Y:S01]  /*30350*/  UIMAD.WIDE.U32 UR4, UR61, UR8, UR4 ;  /* 0x000000083d0472a5 */ /* 0x000fe2000f8e0004 */
[----:B------:R-:W-:Y:S01]  /*30360*/  IMAD.IADD R13, R12, 0x1, -R13 ;  /* 0x000000010c0d7824 */ /* 0x000fe200078e0a0d */
[----:B------:R-:W-:Y:S01]  /*30370*/  UIMAD UR6, UR61, UR9, UR6 ;  /* 0x000000093d0672a4 */ /* 0x000fe2000f8e0206 */
[--C-:B------:R-:W-:Y:S01]  /*30380*/  SHF.R.S32.HI R0, RZ, 0x1f, R5.reuse ;  /* 0x0000001fff007819 */ /* 0x100fe20000011405 */
[----:B------:R-:W-:Y:S01]  /*30390*/  IMAD.MOV R4, RZ, RZ, -R5 ;  /* 0x000000ffff047224 */ /* 0x000fe200078e0a05 */
[----:B------:R-:W-:Y:S01]  /*303a0*/  ULDC.64 UR8, c[0x0][0xc48] ;  /* 0x0003120000087ab9 */ /* 0x000fe20000000a00 */
[----:B------:R-:W-:Y:S01]  /*303b0*/  UIADD3 UR5, UR5, UR6, URZ ;  /* 0x0000000605057290 */ /* 0x000fe2000fffe03f */
[----:B------:R-:W-:Y:S01]  /*303c0*/  IMAD.SHL.U32 R19, R13, 0x2, RZ ;  /* 0x000000020d137824 */ /* 0x000fe200078e00ff */
[----:B------:R-:W-:Y:S01]  /*303d0*/  UIMAD UR6, UR11, UR8, URZ ;  /* 0x000000080b0672a4 */ /* 0x000fe2000f8e023f */
[----:B------:R-:W-:Y:S01]  /*303e0*/  IMAD R23, R23, R4, R6 ;  /* 0x0000000417177224 */ /* 0x000fe200078e0206 */
[----:B------:R-:W-:-:S02]  /*303f0*/  UIMAD.WIDE.U32 UR4, UR59, UR8, UR4 ;  /* 0x000000083b0472a5 */ /* 0x000fc4000f8e0004 */
[----:B------:R-:W-:-:S04]  /*30400*/  UIMAD UR6, UR59, UR9, UR6 ;  /* 0x000000093b0672a4 */ /* 0x000fc8000f8e0206 */
[----:B------:R-:W-:Y:S01]  /*30410*/  UIADD3 UR6, UR5, UR6, URZ ;  /* 0x0000000605067290 */ /* 0x000fe2000fffe03f */
[----:B------:R-:W-:Y:S02]  /*30420*/  IMAD.U32 R2, RZ, RZ, UR4 ;  /* 0x00000004ff027e24 */ /* 0x000fe4000f8e00ff */
[----:B------:R-:W-:Y:S01]  /*30430*/  IMAD.U32 R3, RZ, RZ, UR5 ;  /* 0x00000005ff037e24 */ /* 0x000fe2000f8e00ff */
[----:B------:R-:W-:Y:S02]  /*30440*/  ULDC.64 UR4, c[0x0][0xc30] ;  /* 0x00030c0000047ab9 */ /* 0x000fe40000000a00 */
[----:B------:R-:W-:Y:S02]  /*30450*/  IMAD.U32 R3, RZ, RZ, UR6 ;  /* 0x00000006ff037e24 */ /* 0x000fe4000f8e00ff */
[----:B------:R-:W-:Y:S02]  /*30460*/  IMAD R0, R0, UR4, RZ ;  /* 0x0000000400007c24 */ /* 0x000fe4000f8e02ff */
        /* <DEDUP_REMOVED lines=8> */
[----:B------:R-:W-:Y:S01]  /*304f0*/  ULDC.64 UR4, c[0x0][0xc00] ;  /* 0x0003000000047ab9 */ /* 0x000fe20000000a00 */
[----:B------:R-:W-:Y:S02]  /*30500*/  SHFL.IDX PT, R2, R8, 0x1, 0x1c1f ;  /* 0x003c1f0008027f89 */ /* 0x000fe400000e0000 */
[----:B------:R-:W-:Y:S01]  /*30510*/  IMAD.IADD R3, R23, 0x1, R5 ;  /* 0x0000000117037824 */ /* 0x000fe200078e0205 */
[----:B------:R-:W-:-:S04]  /*30520*/  LEA R20, P1, R22, UR4, 0x2 ;  /* 0x0000000416147c11 */ /* 0x000fc8000f8210ff */
[----:B------:R-:W-:Y:S01]  /*30530*/  LEA.HI.X R22, R22, UR5, R3, 0x2, P1 ;  /* 0x0000000516167c11 */ /* 0x000fe200088f1403 */
[----:B------:R-:W-:Y:S01]  /*30540*/  SHFL.IDX PT, R16, R20, RZ, 0x1c1f ;  /* 0x001c1fff14107589 */ /* 0x000fe200000e0000 */
[----:B------:R-:W-:-:S03]  /*30550*/  ISETP.GE.AND P1, PT, R9, R18, PT ;  /* 0x000000120900720c */ /* 0x000fc60003f26270 */
[----:B------:R-:W3:Y:S04]  /*30560*/  SHFL.IDX PT, R3, R10, 0x1, 0x1c1f ;  /* 0x003c1f000a037f89 */ /* 0x000ee800000e0000 */
[----:B------:R0:W1:Y:S04]  /*30570*/  SHFL.IDX PT, R17, R22, RZ, 0x1c1f ;  /* 0x001c1fff16117589 */ /* 0x00006800000e0000 */
[----:B---3--:R0:W-:Y:S02]  /*30580*/  @!P0 ST.E desc[UR36][R2.64], R7 ;  /* 0x0000000702008985 */ /* 0x0081e4000c101924 */
[----:B-1----:R-:W-:Y:S05]  /*30590*/  @P1 BRA `(.L_x_11319) ;  /* 0x0000000c00781947 */ /* 0x002fea0003800000 */
[----:B------:R-:W-:Y:S02]  /*305a0*/  ULDC UR4, c[0x0][0xbc8] ;  /* 0x0002f20000047ab9 */ /* 0x000fe40000000800 */
[----:B------:R-:W-:-:S13]  /*305b0*/  ISETP.GE.AND P0, PT, R19, UR4, PT ;  /* 0x0000000413007c0c */ /* 0x000fda000bf06270 */
[----:B------:R-:W2:Y:S01]  /*305c0*/  @!P0 LDL.64 R12, [R1+0x230] ;  /* 0x00023000010c8983 */ /* 0x000ea20000100a00 */
[C---:B------:R-:W-:Y:S02]  /*305d0*/  VIADD R0, R19.reuse, 0x8 ;  /* 0x0000000813007836 */ /* 0x040fe40000000000 */
[----:B0-----:R-:W-:-:S03]  /*305e0*/  @!P0 IMAD.WIDE R2, R19, 0x4, R16 ;  /* 0x0000000413028825 */ /* 0x001fc600078e0210 */
[C---:B------:R-:W-:Y:S01]  /*305f0*/  ISETP.GE.AND P1, PT, R0.reuse, UR4, PT ;  /* 0x0000000400007c0c */ /* 0x040fe2000bf26270 */
[----:B------:R-:W-:Y:S01]  /*30600*/  VIADD R8, R19, 0x10 ;  /* 0x0000001013087836 */ /* 0x000fe20000000000 */
[----:B--2---:R0:W-:Y:S11]  /*30610*/  @!P0 ST.E.64 desc[UR36][R2.64], R12 ;  /* 0x0000000c02008985 */ /* 0x0041f6000c101b24 */
[----:B------:R-:W2:Y:S01]  /*30620*/  @!P1 LDL.64 R6, [R1+0x240] ;  /* 0x0002400001069983 */ /* 0x000ea20000100a00 */
[----:B------:R-:W-:-:S02]  /*30630*/  @!P1 LEA.HI R0, R0, R0, RZ, 0x1 ;  /* 0x0000000000009211 */ /* 0x000fc400078f08ff */
[----:B------:R-:W-:Y:S02]  /*30640*/  ISETP.GE.AND P0, PT, R8, UR4, PT ;  /* 0x0000000408007c0c */ /* 0x000fe4000bf06270 */
[----:B------:R-:W-:-:S05]  /*30650*/  @!P1 LOP3.LUT R0, R0, 0xfffffffe, RZ, 0xc0, !PT ;  /* 0xfffffffe00009812 */ /* 0x000fca00078ec0ff */
[----:B------:R-:W-:-:S04]  /*30660*/  @!P1 IMAD.WIDE R4, R0, 0x4, R16 ;  /* 0x0000000400049825 */ /* 0x000fc800078e0210 */
[----:B------:R-:W-:Y:S01]  /*30670*/  VIADD R0, R19, 0x18 ;  /* 0x0000001813007836 */ /* 0x000fe20000000000 */
[----:B--2---:R1:W-:Y:S04]  /*30680*/  @!P1 ST.E.64 desc[UR36][R4.64], R6 ;  /* 0x0000000604009985 */ /* 0x0043e8000c101b24 */
[----:B------:R-:W2:Y:S01]  /*30690*/  @!P0 LDL.64 R10, [R1+0x250] ;  /* 0x00025000010a8983 */ /* 0x000ea20000100a00 */
[----:B------:R-:W-:Y:S02]  /*306a0*/  @!P0 LEA.HI R8, R8, R8, RZ, 0x1 ;  /* 0x0000000808088211 */ /* 0x000fe400078f08ff */
[----:B------:R-:W-:Y:S02]  /*306b0*/  ISETP.GE.AND P1, PT, R0, UR4, PT ;  /* 0x0000000400007c0c */ /* 0x000fe4000bf26270 */
[----:B------:R-:W-:-:S05]  /*306c0*/  @!P0 LOP3.LUT R8, R8, 0xfffffffe, RZ, 0xc0, !PT ;  /* 0xfffffffe08088812 */ /* 0x000fca00078ec0ff */
[----:B------:R-:W-:-:S04]  /*306d0*/  @!P0 IMAD.WIDE R8, R8, 0x4, R16 ;  /* 0x0000000408088825 */ /* 0x000fc800078e0210 */
[----:B------:R-:W-:Y:S01]  /*306e0*/  VIADD R14, R19, 0x20 ;  /* 0x00000020130e7836 */ /* 0x000fe20000000000 */
[----:B--2---:R2:W-:Y:S04]  /*306f0*/  @!P0 ST.E.64 desc[UR36][R8.64], R10 ;  /* 0x0000000a08008985 */ /* 0x0045e8000c101b24 */
[----:B0-----:R-:W3:Y:S01]  /*30700*/  @!P1 LDL.64 R12, [R1+0x260] ;  /* 0x00026000010c9983 */ /* 0x001ee20000100a00 */
[----:B------:R-:W-:Y:S02]  /*30710*/  @!P1 LEA.HI R0, R0, R0, RZ, 0x1 ;  /* 0x0000000000009211 */ /* 0x000fe400078f08ff */
[----:B------:R-:W-:Y:S02]  /*30720*/  ISETP.GE.AND P0, PT, R14, UR4, PT ;  /* 0x000000040e007c0c */ /* 0x000fe4000bf06270 */
[----:B------:R-:W-:-:S05]  /*30730*/  @!P1 LOP3.LUT R0, R0, 0xfffffffe, RZ, 0xc0, !PT ;  /* 0xfffffffe00009812 */ /* 0x000fca00078ec0ff */
[----:B------:R-:W-:-:S04]  /*30740*/  @!P1 IMAD.WIDE R2, R0, 0x4, R16 ;  /* 0x0000000400029825 */ /* 0x000fc800078e0210 */
[----:B------:R-:W-:Y:S01]  /*30750*/  VIADD R0, R19, 0x28 ;  /* 0x0000002813007836 */ /* 0x000fe20000000000 */
[----:B---3--:R0:W-:Y:S04]  /*30760*/  @!P1 ST.E.64 desc[UR36][R2.64], R12 ;  /* 0x0000000c02009985 */ /* 0x0081e8000c101b24 */
[----:B-1----:R-:W3:Y:S01]  /*30770*/  @!P0 LDL.64 R4, [R1+0x270] ;  /* 0x0002700001048983 */ /* 0x002ee20000100a00 */
[----:B------:R-:W-:Y:S02]  /*30780*/  @!P0 LEA.HI R14, R14, R14, RZ, 0x1 ;  /* 0x0000000e0e0e8211 */ /* 0x000fe400078f08ff */
[----:B------:R-:W-:Y:S02]  /*30790*/  ISETP.GE.AND P1, PT, R0, UR4, PT ;  /* 0x0000000400007c0c */ /* 0x000fe4000bf26270 */
[----:B------:R-:W-:-:S05]  /*307a0*/  @!P0 LOP3.LUT R14, R14, 0xfffffffe, RZ, 0xc0, !PT ;  /* 0xfffffffe0e0e8812 */ /* 0x000fca00078ec0ff */
[----:B------:R-:W-:-:S04]  /*307b0*/  @!P0 IMAD.WIDE R14, R14, 0x4, R16 ;  /* 0x000000040e0e8825 */ /* 0x000fc800078e0210 */
[----:B--2---:R-:W-:Y:S01]  /*307c0*/  VIADD R8, R19, 0x30 ;  /* 0x0000003013087836 */ /* 0x004fe20000000000 */
[----:B---3--:R1:W-:Y:S04]  /*307d0*/  @!P0 ST.E.64 desc[UR36][R14.64], R4 ;  /* 0x000000040e008985 */ /* 0x0083e8000c101b24 */
[----:B------:R-:W2:Y:S01]  /*307e0*/  @!P1 LDL.64 R6, [R1+0x280] ;  /* 0x0002800001069983 */ /* 0x000ea20000100a00 */
[----:B------:R-:W-:Y:S02]  /*307f0*/  @!P1 LEA.HI R0, R0, R0, RZ, 0x1 ;  /* 0x0000000000009211 */ /* 0x000fe400078f08ff */
[----:B------:R-:W-:Y:S02]  /*30800*/  ISETP.GE.AND P0, PT, R8, UR4, PT ;  /* 0x0000000408007c0c */ /* 0x000fe4000bf06270 */
[----:B------:R-:W-:-:S05]  /*30810*/  @!P1 LOP3.LUT R0, R0, 0xfffffffe, RZ, 0xc0, !PT ;  /* 0xfffffffe00009812 */ /* 0x000fca00078ec0ff */
[----:B0-----:R-:W-:-:S04]  /*30820*/  @!P1 IMAD.WIDE R2, R0, 0x4, R16 ;  /* 0x0000000400029825 */ /* 0x001fc800078e0210 */
        /* <DEDUP_REMOVED lines=9> */
[----:B-1----:R-:W3:Y:S01]  /*308c0*/  @!P1 LDL.64 R4, [R1+0x2a0] ;  /* 0x0002a00001049983 */ /* 0x002ee20000100a00 */
[----:B------:R-:W-:Y:S02]  /*308d0*/  @!P1 LEA.HI R0, R0, R0, RZ, 0x1 ;  /* 0x0000000000009211 */ /* 0x000fe400078f08ff */
[----:B------:R-:W-:Y:S02]  /*308e0*/  ISETP.GE.AND P0, PT, R12, UR4, PT ;  /* 0x000000040c007c0c */ /* 0x000fe4000bf06270 */
[----:B------:R-:W-:-:S05]  /*308f0*/  @!P1 LOP3.LUT R0, R0, 0xfffffffe, RZ, 0xc0, !PT ;  /* 0xfffffffe00009812 */ /* 0x000fca00078ec0ff */
[----:B0-----:R-:W-:-:S04]  /*30900*/  @!P1 IMAD.WIDE R2, R0, 0x4, R16 ;  /* 0x0000000400029825 */ /* 0x001fc800078e0210 */
[----:B------:R-:W-:Y:S01]  /*30910*/  VIADD R0, R19, 0x48 ;  /* 0x0000004813007836 */ /* 0x000fe20000000000 */
[----:B---3--:R0:W-:Y:S04]  /*30920*/  @!P1 ST.E.64 desc[UR36][R2.64], R4 ;  /* 0x0000000402009985 */ /* 0x0081e8000c101b24 */
[----:B------:R-:W3:Y:S01]  /*30930*/  @!P0 LDL.64 R6, [R1+0x2b0] ;  /* 0x0002b00001068983 */ /* 0x000ee20000100a00 */
        /* <DEDUP_REMOVED lines=18> */
[----:B-1----:R-:W-:Y:S01]  /*30a60*/  VIADD R12, R19, 0x60 ;  /* 0x00000060130c7836 */ /* 0x002fe20000000000 */
[----:B--2---:R1:W-:Y:S04]  /*30a70*/  @!P0 ST.E.64 desc[UR36][R10.64], R4 ;  /* 0x000000040a008985 */ /* 0x0043e8000c101b24 */
        /* <DEDUP_REMOVED lines=87> */
[----:B0-----:R-:W-:-:S05]  /*30ff0*/  @!P1 LOP3.LUT R3, R0, 0xfffffffe, RZ, 0xc0, !PT ;  /* 0xfffffffe00039812 */ /* 0x001fca00078ec0ff */
[----:B------:R-:W-:-:S04]  /*31000*/  @!P1 IMAD.WIDE R2, R3, 0x4, R16 ;  /* 0x0000000403029825 */ /* 0x000fc800078e0210 */
[----:B------:R-:W-:Y:S01]  /*31010*/  VIADD R0, R19, 0xc8 ;  /* 0x000000c813007836 */ /* 0x000fe20000000000 */
[----:B--2---:R0:W-:Y:S04]  /*31020*/  @!P1 ST.E.64 desc[UR36][R2.64], R6 ;  /* 0x0000000602009985 */ /* 0x0041e8000c101b24 */
[----:B------:R-:W2:Y:S01]  /*31030*/  @!P0 LDL.64 R8, [R1+0x3b0] ;  /* 0x0003b00001088983 */ /* 0x000ea20000100a00 */
[----:B------:R-:W-:Y:S02]  /*31040*/  @!P0 LEA.HI R12, R12, R12, RZ, 0x1 ;  /* 0x0000000c0c0c8211 */ /* 0x000fe400078f08ff */
[----:B------:R-:W-:Y:S02]  /*31050*/  ISETP.GE.AND P1, PT, R0, UR4, PT ;  /* 0x0000000400007c0c */ /* 0x000fe4000bf26270 */
[----:B-1----:R-:W-:-:S05]  /*31060*/  @!P0 LOP3.LUT R5, R12, 0xfffffffe, RZ, 0xc0, !PT ;  /* 0xfffffffe0c058812 */ /* 0x002fca00078ec0ff */
[----:B------:R-:W-:-:S04]  /*31070*/  @!P0 IMAD.WIDE R4, R5, 0x4, R16 ;  /* 0x0000000405048825 */ /* 0x000fc800078e0210 */
[----:B------:R-:W-:Y:S01]  /*31080*/  VIADD R12, R19, 0xd0 ;  /* 0x000000d0130c7836 */ /* 0x000fe20000000000 */
        /* <DEDUP_REMOVED lines=36> */
[----:B------:R-:W3:Y:S01]  /*312d0*/  @!P0 LDL.64 R8, [R1+0x410] ;  /* 0x0004100001088983 */ /* 0x000ee20000100a00 */
[----:B------:R-:W-:Y:S02]  /*312e0*/  @!P0 LEA.HI R12, R12, R12, RZ, 0x1 ;  /* 0x0000000c0c0c8211 */ /* 0x000fe400078f08ff */
[----:B------:R-:W-:Y:S02]  /*312f0*/  ISETP.GE.AND P1, PT, R0, UR4, PT ;  /* 0x0000000400007c0c */ /* 0x000fe4000bf26270 */
[----:B-1----:R-:W-:-:S05]  /*31300*/  @!P0 LOP3.LUT R5, R12, 0xfffffffe, RZ, 0xc0, !PT ;  /* 0xfffffffe0c058812 */ /* 0x002fca00078ec0ff */
[----:B------:R-:W-:-:S05]  /*31310*/  @!P0 IMAD.WIDE R4, R5, 0x4, R16 ;  /* 0x0000000405048825 */ /* 0x000fca00078e0210 */
[----:B---3--:R2:W-:Y:S04]  /*31320*/  @!P0 ST.E.64 desc[UR36][R4.64], R8 ;  /* 0x0000000804008985 */ /* 0x0085e8000c101b24 */
[----:B------:R-:W3:Y:S01]  /*31330*/  @!P1 LDL.64 R12, [R1+0x420] ;  /* 0x00042000010c9983 */ /* 0x000ee20000100a00 */
[----:B------:R-:W-:-:S04]  /*31340*/  @!P1 LEA.HI R0, R0, R0, RZ, 0x1 ;  /* 0x0000000000009211 */ /* 0x000fc800078f08ff */
[----:B------:R-:W-:-:S05]  /*31350*/  @!P1 LOP3.LUT R11, R0, 0xfffffffe, RZ, 0xc0, !PT ;  /* 0xfffffffe000b9812 */ /* 0x000fca00078ec0ff */
[----:B------:R-:W-:-:S05]  /*31360*/  @!P1 IMAD.WIDE R16, R11, 0x4, R16 ;  /* 0x000000040b109825 */ /* 0x000fca00078e0210 */
[----:B---3--:R2:W-:Y:S02]  /*31370*/  @!P1 ST.E.64 desc[UR36][R16.64], R12 ;  /* 0x0000000c10009985 */ /* 0x0085e4000c101b24 */
.L_x_11319:
[----:B------:R-:W-:Y:S05]  /*31380*/  BSYNC B0 ;  /* 0x0000000000007941 */ /* 0x000fea0003800000 */
.L_x_11318:
[----:B------:R-:W-:Y:S01]  /*31390*/  ISETP.GE.AND P0, PT, R21, R18, PT ;  /* 0x000000121500720c */ /* 0x000fe20003f06270 */
[----:B------:R1:W3:Y:S04]  /*313a0*/  SHFL.IDX PT, R15, R22, 0x1, 0x1c1f ;  /* 0x003c1f00160f7f89 */ /* 0x0002e800000e0000 */
[----:B------:R1:W4:Y:S08]  /*313b0*/  SHFL.IDX PT, R14, R20, 0x1, 0x1c1f ;  /* 0x003c1f00140e7f89 */ /* 0x00033000000e0000 */
[----:B-1----:R-:W-:Y:S05]  /*313c0*/  @P0 BRA `(.L_x_11213) ;  /* 0x0000005800c00947 */ /* 0x002fea0003800000 */
[----:B--2---:R-:W1:Y:S02]  /*313d0*/  LDC R17, c[0x0][0xbc8] ;  /* 0x0002f200ff117b82 */ /* 0x004e640000000800 */
[----:B-1----:R-:W-:-:S13]  /*313e0*/  ISETP.GE.AND P0, PT, R19, R17, PT ;  /* 0x000000111300720c */ /* 0x002fda0003f06270 */
[----:B------:R-:W2:Y:S01]  /*313f0*/  @!P0 LDL.64 R12, [R1+0x238] ;  /* 0x00023800010c8983 */ /* 0x000ea20000100a00 */
[C---:B------:R-:W-:Y:S02]  /*31400*/  VIADD R0, R19.reuse, 0x8 ;  /* 0x0000000813007836 */ /* 0x040fe40000000000 */
[----:B0--34-:R-:W-:-:S03]  /*31410*/  @!P0 IMAD.WIDE R2, R19, 0x4, R14 ;  /* 0x0000000413028825 */ /* 0x019fc600078e020e */
[C---:B------:R-:W-:Y:S01]  /*31420*/  ISETP.GE.AND P1, PT, R0.reuse, R17, PT ;  /* 0x000000110000720c */ /* 0x040fe20003f26270 */
[----:B------:R-:W-:Y:S01]  /*31430*/  VIADD R10, R19, 0x10 ;  /* 0x00000010130a7836 */ /* 0x000fe20000000000 */
[----:B--2---:R0:W-:Y:S11]  /*31440*/  @!P0 ST.E.64 desc[UR36][R2.64], R12 ;  /* 0x0000000c02008985 */ /* 0x0041f6000c101b24 */
[----:B------:R-:W2:Y:S01]  /*31450*/  @!P1 LDL.64 R6, [R1+0x248] ;  /* 0x0002480001069983 */ /* 0x000ea20000100a00 */
[----:B------:R-:W-:-:S02]  /*31460*/  @!P1 LEA.HI R0, R0, R0, RZ, 0x1 ;  /* 0x0000000000009211 */ /* 0x000fc400078f08ff */
[----:B------:R-:W-:Y:S02]  /*31470*/  ISETP.GE.AND P0, PT, R10, R17, PT ;  /* 0x000000110a00720c */ /* 0x000fe40003f06270 */
[----:B------:R-:W-:-:S05]  /*31480*/  @!P1 LOP3.LUT R0, R0, 0xfffffffe, RZ, 0xc0, !PT ;  /* 0xfffffffe00009812 */ /* 0x000fca00078ec0ff */
[----:B------:R-:W-:-:S04]  /*31490*/  @!P1 IMAD.WIDE R4, R0, 0x4, R14 ;  /* 0x0000000400049825 */ /* 0x000fc800078e020e */
[----:B------:R-:W-:Y:S01]  /*314a0*/  VIADD R0, R19, 0x18 ;  /* 0x0000001813007836 */ /* 0x000fe20000000000 */
[----:B--2---:R1:W-:Y:S04]  /*314b0*/  @!P1 ST.E.64 desc[UR36][R4.64], R6 ;  /* 0x0000000604009985 */ /* 0x0043e8000c101b24 */
[----:B------:R-:W2:Y:S01]  /*314c0*/  @!P0 LDL.64 R8, [R1+0x258] ;  /* 0x0002580001088983 */ /* 0x000ea20000100a00 */
[----:B------:R-:W-:Y:S02]  /*314d0*/  @!P0 LEA.HI R10, R10, R10, RZ, 0x1 ;  /* 0x0000000a0a0a8211 */ /* 0x000fe400078f08ff */
[----:B------:R-:W-:Y:S02]  /*314e0*/  ISETP.GE.AND P1, PT, R0, R17, PT ;  /* 0x000000110000720c */ /* 0x000fe40003f26270 */
[----:B0-----:R-:W-:-:S05]  /*314f0*/  @!P0 LOP3.LUT R2, R10, 0xfffffffe, RZ, 0xc0, !PT ;  /* 0xfffffffe0a028812 */ /* 0x001fca00078ec0ff */
[----:B------:R-:W-:-:S04]  /*31500*/  @!P0 IMAD.WIDE R2, R2, 0x4, R14 ;  /* 0x0000000402028825 */ /* 0x000fc800078e020e */
[----:B------:R-:W-:Y:S01]  /*31510*/  VIADD R12, R19, 0x20 ;  /* 0x00000020130c7836 */ /* 0x000fe20000000000 */
[----:B--2---:R0:W-:Y:S04]  /*31520*/  @!P0 ST.E.64 desc[UR36][R2.64], R8 ;  /* 0x0000000802008985 */ /* 0x0041e8000c101b24 */
[----:B------:R-:W2:Y:S01]  /*31530*/  @!P1 LDL.64 R10, [R1+0x268] ;  /* 0x00026800010a9983 */ /* 0x000ea20000100a00 */
[----:B------:R-:W-:Y:S02]  /*31540*/  @!P1 LEA.HI R0, R0, R0, RZ, 0x1 ;  /* 0x0000000000009211 */ /* 0x000fe400078f08ff */
[----:B------:R-:W-:Y:S02]  /*31550*/  ISETP.GE.AND P0, PT, R12, R17, PT ;  /* 0x000000110c00720c */ /* 0x000fe40003f06270 */
[----:B------:R-:W-:-:S05]  /*31560*/  @!P1 LOP3.LUT R0, R0, 0xfffffffe, RZ, 0xc0, !PT ;  /* 0xfffffffe00009812 */ /* 0x000fca00078ec0ff */
[----:B-1----:R-:W-:-:S04]  /*31570*/  @!P1 IMAD.WIDE R4, R0, 0x4, R14 ;  /* 0x0000000400049825 */ /* 0x002fc800078e020e */
        /* <DEDUP_REMOVED lines=96> */
[----:B-1----:R-:W-:-:S05]  /*31b80*/  @!P1 LOP3.LUT R5, R0, 0xfffffffe, RZ, 0xc0, !PT ;  /* 0xfffffffe00059812 */ /* 0x002fca00078ec0ff */
        /* <DEDUP_REMOVED lines=77> */
[----:B------:R-:W-:-:S06]  /*32060*/  @!P0 IMAD.WIDE R2, R3, 0x4, R14 ;  /* 0x0000000403028825 */ /* 0x000fcc00078e020e */
[----:B------:R-:W-:Y:S01]  /*32070*/  @!P1 LEA.HI R0, R0, R0, RZ, 0x1 ;  /* 0x0000000000009211 */ /* 0x000fe200078f08ff */
[----:B--2---:R0:W-:Y:S04]  /*32080*/  @!P0 ST.E.64 desc[UR36][R2.64], R6 ;  /* 0x0000000602008985 */ /* 0x0041e8000c101b24 */
[----:B------:R-:W2:Y:S01]  /*32090*/  @!P1 LDL.64 R8, [R1+0x408] ;  /* 0x0004080001089983 */ /* 0x000ea20000100a00 */
[----:B------:R-:W-:Y:S01]  /*320a0*/  @!P1 LOP3.LUT R13, R0, 0xfffffffe, RZ, 0xc0, !PT ;  /* 0xfffffffe000d9812 */ /* 0x000fe200078ec0ff */
[C---:B------:R-:W-:Y:S01]  /*320b0*/  VIADD R0, R19.reuse, 0xf0 ;  /* 0x000000f013007836 */ /* 0x040fe20000000000 */
[----:B------:R-:W-:Y:S01]  /*320c0*/  BSSY B0, `(.L_x_11320) ;  /* 0x000000c000007945 */ /* 0x000fe20003800000 */
[----:B------:R-:W-:Y:S02]  /*320d0*/  VIADD R19, R19, 0xf8 ;  /* 0x000000f813137836 */ /* 0x000fe40000000000 */
[----:B-1----:R-:W-:Y:S01]  /*320e0*/  @!P1 IMAD.WIDE R4, R13, 0x4, R14 ;  /* 0x000000040d049825 */ /* 0x002fe200078e020e */
[----:B------:R-:W-:-:S04]  /*320f0*/  ISETP.GE.AND P0, PT, R0, R17, PT ;  /* 0x000000110000720c */ /* 0x000fc80003f06270 */
[----:B--2---:R0:W-:Y:S01]  /*32100*/  @!P1 ST.E.64 desc[UR36][R4.64], R8 ;  /* 0x0000000804009985 */ /* 0x0041e2000c101b24 */
[----:B------:R-:W-:-:S08]  /*32110*/  ISETP.GE.AND P1, PT, R19, R17, PT ;  /* 0x000000111300720c */ /* 0x000fd00003f26270 */
[----:B------:R-:W-:Y:S05]  /*32120*/  @P0 BRA `(.L_x_11321) ;  /* 0x0000000000140947 */ /* 0x000fea0003800000 */
[----:B0-----:R-:W2:Y:S01]  /*32130*/  LDL.64 R4, [R1+0x418] ;  /* 0x0004180001047983 */ /* 0x001ea20000100a00 */
[----:B------:R-:W-:-:S04]  /*32140*/  LEA.HI R0, R0, R0, RZ, 0x1 ;  /* 0x0000000000007211 */ /* 0x000fc800078f08ff */
[----:B------:R-:W-:-:S05]  /*32150*/  LOP3.LUT R3, R0, 0xfffffffe, RZ, 0xc0, !PT ;  /* 0xfffffffe00037812 */ /* 0x000fca00078ec0ff */
[----:B------:R-:W-:-:S05]  /*32160*/  IMAD.WIDE R2, R3, 0x4, R14 ;  /* 0x0000000403027825 */ /* 0x000fca00078e020e */
[----:B--2---:R1:W-:Y:S02]  /*32170*/  ST.E.64 desc[UR36][R2.64], R4 ;  /* 0x0000000402007985 */ /* 0x0043e4000c101b24 */
.L_x_11321:
[----:B------:R-:W-:Y:S05]  /*32180*/  BSYNC B0 ;  /* 0x0000000000007941 */ /* 0x000fea0003800000 */
.L_x_11320:
[----:B------:R-:W-:Y:S05]  /*32190*/  @P1 BRA `(.L_x_11213) ;  /* 0x0000004c004c1947 */ /* 0x000fea0003800000 */
[----:B01----:R-:W2:Y:S01]  /*321a0*/  LDL.64 R4, [R1+0x428] ;  /* 0x0004280001047983 */ /* 0x003ea20000100a00 */
[----:B------:R-:W-:-:S04]  /*321b0*/  LEA.HI R19, R19, R19, RZ, 0x1 ;  /* 0x0000001313137211 */ /* 0x000fc800078f08ff */
[----:B------:R-:W-:-:S05]  /*321c0*/  LOP3.LUT R3, R19, 0xfffffffe, RZ, 0xc0, !PT ;  /* 0xfffffffe13037812 */ /* 0x000fca00078ec0ff */
[----:B------:R-:W-:-:S05]  /*321d0*/  IMAD.WIDE R2, R3, 0x4, R14 ;  /* 0x0000000403027825 */ /* 0x000fca00078e020e */
[----:B--2---:R0:W-:Y:S01]  /*321e0*/  ST.E.64 desc[UR36][R2.64], R4 ;  /* 0x0000000402007985 */ /* 0x0041e2000c101b24 */
[----:B------:R-:W-:Y:S05]  /*321f0*/  BRA `(.L_x_11213) ;  /* 0x0000004c00347947 */ /* 0x000fea0003800000 */
.L_x_11317:
[----:B------:R-:W1:Y:S02]  /*32200*/  S2R R0, SR_TID.X ;  /* 0x0000000000007919 */ /* 0x000e640000002100 */
[----:B-1----:R-:W-:-:S05]  /*32210*/  VIADD R0, R0, 0xffffff80 ;  /* 0xffffff8000007836 */ /* 0x002fca0000000000 */
[----:B------:R-:W-:-:S13]  /*32220*/  ISETP.GT.AND P0, PT, R0, 0x7f, PT ;  /* 0x0000007f0000780c */ /* 0x000fda0003f04270 */
[----:B------:R-:W-:Y:S05]  /*32230*/  @P0 BRA `(.L_x_11213) ;  /* 0x0000004c00240947 */ /* 0x000fea0003800000 */
[----:B0-----:R-:W0:Y:S01]  /*32240*/  S2R R3, SR_CTAID.X ;  /* 0x0000000000037919 */ /* 0x001e220000002500 */
[----:B--2---:R-:W1:Y:S01]  /*32250*/  LDC R4, c[0x0][0xce8] ;  /* 0x00033a00ff047b82 */ /* 0x004e620000000800 */
[----:B------:R-:W-:Y:S02]  /*32260*/  ULDC UR4, c[0x0][0xb88] ;  /* 0x0002e20000047ab9 */ /* 0x000fe40000000800 */
[----:B-1----:R-:W-:Y:S02]  /*32270*/  IMAD R5, R4, UR4, RZ ;  /* 0x0000000404057c24 */ /* 0x002fe4000f8e02ff */
[----:B0-----:R-:W-:-:S05]  /*32280*/  IMAD R0, R3, 0x80, R0 ;  /* 0x0000008003007824 */ /* 0x001fca00078e0200 */
[----:B------:R-:W-:-:S13]  /*32290*/  ISETP.GE.AND P0, PT, R0, R5, PT ;  /* 0x000000050000720c */ /* 0x000fda0003f06270 */
[----:B------:R-:W-:Y:S05]  /*322a0*/  @P0 BRA `(.L_x_11213) ;  /* 0x0000004c00080947 */ /* 0x000fea0003800000 */
[----:B------:R-:W-:Y:S01]  /*322b0*/  ISETP.NE.AND P0, PT, R4, 0x1, PT ;  /* 0x000000010400780c */ /* 0x000fe20003f05270 */
[----:B------:R-:W-:Y:S01]  /*322c0*/  USHF.R.S32.HI UR6, URZ, 0x1f, UR58 ;  /* 0x0000001f3f067899 */ /* 0x000fe2000801143a */
[----:B------:R-:W-:Y:S01]  /*322d0*/  IMAD.MOV.U32 R2, RZ, RZ, R0 ;  /* 0x000000ffff027224 */ /* 0x000fe200078e0000 */
[----:B------:R-:W-:Y:S01]  /*322e0*/  ULDC.64 UR8, c[0x0][0xcd0] ;  /* 0x0003340000087ab9 */ /* 0x000fe20000000a00 */
[----:B------:R-:W-:Y:S02]  /*322f0*/  USHF.R.S32.HI UR7, URZ, 0x1f, UR61 ;  /* 0x0000001f3f077899 */ /* 0x000fe4000801143d */
[----:B------:R-:W-:Y:S02]  /*32300*/  UIMAD UR6, UR6, UR8, URZ ;  /* 0x00000008060672a4 */ /* 0x000fe4000f8e023f */
[----:B------:R-:W-:Y:S02]  /*32310*/  UIMAD.WIDE.U32 UR4, UR58, UR8, URZ ;  /* 0x000000083a0472a5 */ /* 0x000fe4000f8e003f */
[----:B------:R-:W-:-:S03]  /*32320*/  UIMAD UR6, UR58, UR9, UR6 ;  /* 0x000000093a0672a4 */ /* 0x000fc6000f8e0206 */
[----:B------:R-:W0:Y:S01]  /*32330*/  @P0 LDC R3, c[0x0][0xcec] ;  /* 0x00033b00ff030b82 */ /* 0x000e220000000800 */
[----:B------:R-:W-:Y:S01]  /*32340*/  ULDC.64 UR8, c[0x0][0xcd8] ;  /* 0x0003360000087ab9 */ /* 0x000fe20000000a00 */
[----:B------:R-:W-:Y:S02]  /*32350*/  UIADD3 UR5, UR5, UR6, URZ ;  /* 0x0000000605057290 */ /* 0x000fe4000fffe03f */
[----:B------:R-:W-:Y:S02]  /*32360*/  UIMAD UR7, UR7, UR8, URZ ;  /* 0x00000008070772a4 */ /* 0x000fe4000f8e023f */
[----:B------:R-:W-:Y:S02]  /*32370*/  USHF.R.S32.HI UR6, URZ, 0x1f, UR59 ;  /* 0x0000001f3f067899 */ /* 0x000fe4000801143b */
[----:B------:R-:W1:Y:S01]  /*32380*/  @P0 LDC R6, c[0x0][0xcf0] ;  /* 0x00033c00ff060b82 */ /* 0x000e620000000800 */
[----:B------:R-:W-:Y:S02]  /*32390*/  UIMAD UR7, UR61, UR9, UR7 ;  /* 0x000000093d0772a4 */ /* 0x000fe4000f8e0207 */
[----:B------:R-:W-:-:S03]  /*323a0*/  UIMAD.WIDE.U32 UR4, UR61, UR8, UR4 ;  /* 0x000000083d0472a5 */ /* 0x000fc6000f8e0004 */
[----:B------:R-:W-:Y:S01]  /*323b0*/  ULDC.64 UR8, c[0x0][0xce0] ;  /* 0x0003380000087ab9 */ /* 0x000fe20000000a00 */
[----:B------:R-:W-:Y:S02]  /*323c0*/  UIADD3 UR5, UR7, UR5, URZ ;  /* 0x0000000507057290 */ /* 0x000fe4000fffe03f */
[----:B------:R-:W-:Y:S02]  /*323d0*/  UIMAD UR6, UR6, UR8, URZ ;  /* 0x00000008060672a4 */ /* 0x000fe4000f8e023f */
[----:B------:R-:W-:Y:S02]  /*323e0*/  UIMAD.WIDE.U32 UR4, UR59, UR8, UR4 ;  /* 0x000000083b0472a5 */ /* 0x000fe4000f8e0004 */
[----:B------:R-:W-:Y:S01]  /*323f0*/  UIMAD UR6, UR59, UR9, UR6 ;  /* 0x000000093b0672a4 */ /* 0x000fe2000f8e0206 */
[----:B0-----:R-:W-:-:S05]  /*32400*/  @P0 IMAD.HI.U32 R3, R0, R3, RZ ;  /* 0x0000000300030227 */ /* 0x001fca00078e00ff */
[----:B-1----:R-:W-:-:S04]  /*32410*/  @P0 SHF.R.U32.HI R2, RZ, R6, R3 ;  /* 0x00000006ff020219 */ /* 0x002fc80000011603 */
[--C-:B------:R-:W-:Y:S01]  /*32420*/  SHF.R.S32.HI R3, RZ, 0x1f, R2.reuse ;  /* 0x0000001fff037819 */ /* 0x100fe20000011402 */
[----:B------:R-:W-:Y:S01]  /*32430*/  IMAD.MOV R5, RZ, RZ, -R2 ;  /* 0x000000ffff057224 */ /* 0x000fe200078e0a02 */
[----:B------:R-:W-:-:S03]  /*32440*/  IADD3 R2, P0, R2, UR4, RZ ;  /* 0x0000000402027c10 */ /* 0x000fc6000ff1e0ff */
[----:B------:R-:W-:Y:S02]  /*32450*/  IMAD R5, R4, R5, R0 ;  /* 0x0000000504057224 */ /* 0x000fe400078e0200 */
[----:B------:R-:W-:Y:S01]  /*32460*/  IMAD.U32 R4, RZ, RZ, UR6 ;  /* 0x00000006ff047e24 */ /* 0x000fe2000f8e00ff */
[----:B------:R-:W-:Y:S02]  /*32470*/  ULDC.64 UR6, c[0x0][0xcc8] ;  /* 0x0003320000067ab9 */ /* 0x000fe40000000a00 */
[----:B------:R-:W-:Y:S02]  /*32480*/  SHF.R.S32.HI R0, RZ, 0x1f, R5 ;  /* 0x0000001fff007819 */ /* 0x000fe40000011405 */
[----:B------:R-:W-:Y:S01]  /*32490*/  IADD3.X R3, R3, UR5, R4, P0, !PT ;  /* 0x0000000503037c10 */ /* 0x000fe200087fe404 */
[----:B------:R-:W-:Y:S02]  /*324a0*/  ULDC.64 UR4, c[0x0][0xca8] ;  /* 0x00032a0000047ab9 */ /* 0x000fe40000000a00 */
[----:B------:R-:W-:-:S02]  /*324b0*/  IMAD R0, R0, UR6, RZ ;  /* 0x0000000600007c24 */ /* 0x000fc4000f8e02ff */
[----:B------:R-:W-:-:S04]  /*324c0*/  IMAD.WIDE.U32 R2, R5, UR6, R2 ;  /* 0x0000000605027c25 */ /* 0x000fc8000f8e0002 */
[----:B------:R-:W-:Y:S01]  /*324d0*/  IMAD R7, R5, UR7, R0 ;  /* 0x0000000705077c24 */ /* 0x000fe2000f8e0200 */
[----:B------:R-:W-:-:S03]  /*324e0*/  LEA R4, P0, R2, UR4, 0x2 ;  /* 0x0000000402047c11 */ /* 0x000fc6000f8010ff */
[----:B------:R-:W-:-:S05]  /*324f0*/  IMAD.IADD R3, R3, 0x1, R7 ;  /* 0x0000000103037824 */ /* 0x000fca00078e0207 */
[----:B------:R-:W-:Y:S01]  /*32500*/  LEA.HI.X R5, R2, UR5, R3, 0x2, P0 ;  /* 0x0000000502057c11 */ /* 0x000fe200080f1403 */
[----:B------:R-:W-:-:S05]  /*32510*/  IMAD.MOV.U32 R3, RZ, RZ, -0x800000 ;  /* 0xff800000ff037424 */ /* 0x000fca00078e00ff */
[----:B------:R0:W-:Y:S01]  /*32520*/  STG.E desc[UR36][R4.64], R3 ;  /* 0x0000000304007986 */ /* 0x0001e2000c101924 */
[----:B------:R-:W-:Y:S05]  /*32530*/  BRA `(.L_x_11213) ;  /* 0x0000004800647947 */ /* 0x000fea0003800000 */
.L_x_11211:
        /* <DEDUP_REMOVED lines=18> */
.L_x_11322:
[----:B------:R-:W-:Y:S01]  /*32660*/  ULDC UR7, c[0x0][0xd50] ;  /* 0x0003540000077ab9 */ /* 0x000fe20000000800 */
[----:B------:R-:W-:Y:S01]  /*32670*/  UMOV UR39, UR6 ;  /* 0x0000000600277c82 */ /* 0x000fe20008000000 */
[----:B------:R-:W-:-:S11]  /*32680*/  UISETP.NE.AND UP0, UPT, UR7, 0x1, UPT ;  /* 0x000000010700788c */ /* 0x000fd6000bf05270 */
[----:B------:R-:W-:Y:S01]  /*32690*/  @UP0 ULDC UR4, c[0x0][0xd54] ;  /* 0x0003550000040ab9 */ /* 0x000fe20000000800 */
[----:B------:R-:W-:Y:S01]  /*326a0*/  @UP0 ULDC UR8, c[0x0][0xd58] ;  /* 0x0003560000080ab9 */ /* 0x000fe20000000800 */
[----:B------:R-:W-:-:S04]  /*326b0*/  UIMAD.WIDE.U32 UR4, UR6, UR4, URZ ;  /* 0x00000004060472a5 */ /* 0x000fc8000f8e003f */
[----:B------:R-:W-:-:S12]  /*326c0*/  @UP0 USHF.R.U32.HI UR39, URZ, UR8, UR5 ;  /* 0x000000083f270299 */ /* 0x000fd80008011605 */
.L_x_11323:
        /* <DEDUP_REMOVED lines=53> */
.L_x_11326:
[----:B------:R-:W-:-:S11]  /*32a20*/  UISETP.NE.AND UP0, UPT, UR5, 0x1, UPT ;  /* 0x000000010500788c */ /* 0x000fd6000bf05270 */
[----:B------:R-:W-:Y:S02]  /*32a30*/  @UP0 ULDC.64 UR12, c[0x0][0xae0] ;  /* 0x0002b800000c0ab9 */ /* 0x000fe40000000a00 */
[----:B------:R-:W-:-:S04]  /*32a40*/  UIMAD.WIDE.U32 UR6, UR8, UR12, URZ ;  /* 0x0000000c080672a5 */ /* 0x000fc8000f8e003f */
[----:B------:R-:W-:-:S12]  /*32a50*/  @UP0 USHF.R.U32.HI UR8, URZ, UR13, UR7 ;  /* 0x0000000d3f080299 */ /* 0x000fd80008011607 */
.L_x_11327:
[----:B------:R-:W-:-:S04]  /*32a60*/  UIMAD UR8, UR8, UR5, UR5 ;  /* 0x00000005080872a4 */ /* 0x000fc8000f8e0205 */
[----:B------:R-:W-:-:S04]  /*32a70*/  UISETP.LT.AND UP0, UPT, UR4, UR8, UPT ;  /* 0x000000080400728c */ /* 0x000fc8000bf01270 */
[----:B------:R-:W-:-:S12]  /*32a80*/  USEL UR4, UR4, UR8, UP0 ;  /* 0x0000000804047287 */ /* 0x000fd80008000000 */
.L_x_11325:
        /* <DEDUP_REMOVED lines=26> */
.L_x_11329:
[----:B------:R-:W-:-:S11]  /*32c30*/  UISETP.NE.AND UP0, UPT, UR5, 0x1, UPT ;  /* 0x000000010500788c */ /* 0x000fd6000bf05270 */
[----:B------:R-:W-:Y:S02]  /*32c40*/  @UP0 ULDC.64 UR10, c[0x0][0xae0] ;  /* 0x0002b800000a0ab9 */ /* 0x000fe40000000a00 */
[----:B------:R-:W-:-:S04]  /*32c50*/  UIMAD.WIDE.U32 UR6, UR4, UR10, URZ ;  /* 0x0000000a040672a5 */ /* 0x000fc8000f8e003f */
[----:B------:R-:W-:-:S12]  /*32c60*/  @UP0 USHF.R.U32.HI UR4, URZ, UR11, UR7 ;  /* 0x0000000b3f040299 */ /* 0x000fd80008011607 */
.L_x_11330:
[----:B------:R-:W-:-:S04]  /*32c70*/  UIMAD UR4, UR4, UR5, URZ ;  /* 0x00000005040472a4 */ /* 0x000fc8000f8e023f */
[----:B------:R-:W-:-:S04]  /*32c80*/  UISETP.LT.AND UP0, UPT, UR8, UR4, UPT ;  /* 0x000000040800728c */ /* 0x000fc8000bf01270 */
[----:B------:R-:W-:-:S12]  /*32c90*/  USEL UR8, UR8, UR4, !UP0 ;  /* 0x0000000408087287 */ /* 0x000fd8000c000000 */
.L_x_11328:
        /* <DEDUP_REMOVED lines=44> */
.L_x_11331:
        /* <DEDUP_REMOVED lines=32> */
.L_x_11332:
        /* <DEDUP_REMOVED lines=20> */
.L_x_11334:
        /* <DEDUP_REMOVED lines=15> */
.L_x_11333:
[----:B------:R-:W0:Y:S01]  /*33390*/  LDC.64 R2, c[0x0][0xaf0] ;  /* 0x0002bc00ff027b82 */ /* 0x000e220000000a00 */
[----:B------:R-:W-:-:S07]  /*333a0*/  IMAD.MOV.U32 R30, RZ, RZ, R19 ;  /* 0x000000ffff1e7224 */ /* 0x000fce00078e0013 */
[----:B------:R-:W1:Y:S01]  /*333b0*/  LDC R12, c[0x0][0x430] ;  /* 0x00010c00ff0c7b82 */ /* 0x000e620000000800 */
[C---:B------:R-:W-:Y:S01]  /*333c0*/  IMAD.SHL.U32 R0, R27.reuse, 0x10, RZ ;  /* 0x000000101b007824 */ /* 0x040fe200078e00ff */
[C---:B------:R-:W-:Y:S02]  /*333d0*/  LOP3.LUT R7, R27.reuse, 0x7f, RZ, 0xc0, !PT ;  /* 0x0000007f1b077812 */ /* 0x040fe400078ec0ff */
        /* <DEDUP_REMOVED lines=13> */
[----:B------:R-:W-:-:S04]  /*334b0*/  IMAD R4, R0, 0x60, R32 ;  /* 0x0000006000047824 */ /* 0x000fc800078e0220 */
[C---:B-----5:R-:W-:Y:S01]  /*334c0*/  IMAD.IADD R10, R4.reuse, 0x1, R25 ;  /* 0x00000001040a7824 */ /* 0x060fe200078e0219 */
[----:B------:R-:W-:Y:S01]  /*334d0*/  ISETP.GE.AND P0, PT, R4, UR41, PT ;  /* 0x0000002904007c0c */ /* 0x000fe2000bf06270 */
[----:B0-----:R-:W0:Y:S01]  /*334e0*/  @P1 LDC R2, c[0x0][0x434] ;  /* 0x00010d00ff021b82 */ /* 0x001e220000000800 */
[----:B------:R-:W-:Y:S01]  /*334f0*/  @P1 LOP3.LUT R16, R16, 0x4000, RZ, 0xfc, !PT ;  /* 0x0000400010101812 */ /* 0x000fe200078efcff */
[----:B------:R-:W-:Y:S01]  /*33500*/  IMAD.MOV.U32 R11, RZ, RZ, R10 ;  /* 0x000000ffff0b7224 */ /* 0x000fe200078e000a */
[----:B------:R-:W-:-:S05]  /*33510*/  ISETP.GT.U32.OR P0, PT, R32, 0x5f, P0 ;  /* 0x0000005f2000780c */ /* 0x000fca0000704470 */
[----:B------:R-:W1:Y:S08]  /*33520*/  @P1 LDC R3, c[0x0][0x438] ;  /* 0x00010e00ff031b82 */ /* 0x000e700000000800 */
[----:B------:R-:W3:Y:S08]  /*33530*/  @!P0 LDC.64 R8, c[0x0][0x428] ;  /* 0x00010a00ff088b82 */ /* 0x000ef00000000a00 */
[----:B------:R-:W4:Y:S01]  /*33540*/  @!P0 LDC.64 R4, c[0x0][0x418] ;  /* 0x00010600ff048b82 */ /* 0x000f220000000a00 */
[----:B0-----:R-:W-:-:S05]  /*33550*/  @P1 IMAD.HI.U32 R2, R10, R2, RZ ;  /* 0x000000020a021227 */ /* 0x001fca00078e00ff */
[----:B-1----:R-:W-:-:S04]  /*33560*/  @P1 SHF.R.U32.HI R11, RZ, R3, R2 ;  /* 0x00000003ff0b1219 */ /* 0x002fc80000011602 */
        /* <DEDUP_REMOVED lines=30> */
.L_x_11381:
[--C-:B-----5:R-:W-:Y:S01]  /*33750*/  @!P0 SHF.R.S32.HI R3, RZ, 0x1f, R4.reuse ;  /* 0x0000001fff038819 */ /* 0x120fe20000011404 */
[----:B------:R-:W-:Y:S01]  /*33760*/  ULOP3.LUT UR4, UR60, 0x2, URZ, 0xfc, !UPT ;  /* 0x000000023c047892 */ /* 0x000fe2000f8efc3f */
[----:B------:R-:W-:Y:S02]  /*33770*/  CS2R R18, SRZ ;  /* 0x0000000000127805 */ /* 0x000fe4000001ff00 */
[----:B------:R-:W-:Y:S01]  /*33780*/  LOP3.LUT R16, R16, 0xffff7fff, RZ, 0xc0, !PT ;  /* 0xffff7fff10107812 */ /* 0x000fe200078ec0ff */
[----:B------:R-:W-:Y:S01]  /*33790*/  @!P0 IMAD.MOV.U32 R18, RZ, RZ, R4 ;  /* 0x000000ffff128224 */ /* 0x000fe200078e0004 */
[----:B------:R-:W-:Y:S01]  /*337a0*/  SEL R36, RZ, 0x1, P2 ;  /* 0x00000001ff247807 */ /* 0x000fe20001000000 */
[----:B------:R-:W-:Y:S01]  /*337b0*/  @!P0 IMAD.MOV.U32 R19, RZ, RZ, R3 ;  /* 0x000000ffff138224 */ /* 0x000fe200078e0003 */
[----:B------:R-:W-:Y:S01]  /*337c0*/  ISETP.GT.U32.AND P0, PT, R32, 0x5f, PT ;  /* 0x0000005f2000780c */ /* 0x000fe20003f04070 */
[----:B------:R-:W-:Y:S02]  /*337d0*/  IMAD.U32 R34, RZ, RZ, UR4 ;  /* 0x00000004ff227e24 */ /* 0x000fe4000f8e00ff */
[----:B------:R-:W-:-:S03]  /*337e0*/  IMAD.U32 R29, RZ, RZ, UR39 ;  /* 0x00000027ff1d7e24 */ /* 0x000fc6000f8e00ff */
[----:B------:R-:W-:Y:S02]  /*337f0*/  ISETP.NE.AND P1, PT, R34, 0x3, PT ;  /* 0x000000032200780c */ /* 0x000fe40003f25270 */
[----:B------:R-:W-:-:S05]  /*33800*/  SHF.R.S32.HI R29, RZ, 0x1f, R29 ;  /* 0x0000001fff1d7819 */ /* 0x000fca000001141d */
[----:B------:R-:W-:-:S04]  /*33810*/  @P0 LOP3.LUT R16, R16, 0x8000, RZ, 0xfc, !PT ;  /* 0x0000800010100812 */ /* 0x000fc800078efcff */
[----:B------:R-:W-:-:S04]  /*33820*/  LOP3.LUT R16, R16, 0xffffffdf, RZ, 0xc0, !PT ;  /* 0xffffffdf10107812 */ /* 0x000fc800078ec0ff */
[----:B------:R-:W-:Y:S01]  /*33830*/  @P1 LOP3.LUT R16, R16, 0x20, RZ, 0xfc, !PT ;  /* 0x0000002010101812 */ /* 0x000fe200078efcff */
[----:B------:R-:W-:Y:S06]  /*33840*/  @!P1 BRA `(.L_x_11336) ;  /* 0x0000000000049947 */ /* 0x000fec0003800000 */
[----:B------:R-:W-:Y:S01]  /*33850*/  BPT.TRAP 0x1 ;  /* 0x000000040000795c */ /* 0x000fe20000300000 */
.L_x_11336:
[----:B------:R-:W-:-:S05]  /*33860*/  IMAD.MOV.U32 R2, RZ, RZ, 0x1 ;  /* 0x00000001ff027424 */ /* 0x000fca00078e00ff */
[----:B------:R-:W-:-:S04]  /*33870*/  SHF.L.U32 R2, R2, 0x1f, RZ ;  /* 0x0000001f02027819 */ /* 0x000fc800000006ff */
[----:B------:R-:W0:Y:S02]  /*33880*/  SYNCS.PHASECHK.TRANS64.TRYWAIT P0, [UR46+0x32440], R2 ;  /* 0x03244002ff0075a7 */ /* 0x000e24000800016e */
[----:B0-----:R-:W-:Y:S05]  /*33890*/  @!P0 BRA `(.L_x_11337) ;  /* 0x0000003800548947 */ /* 0x001fea0003800000 */
.L_x_11382:
[----:B------:R-:W-:Y:S01]  /*338a0*/  SHF.R.S32.HI R26, RZ, 0x1f, R23 ;  /* 0x0000001fff1a7819 */ /* 0x000fe20000011417 */
[----:B------:R-:W-:Y:S01]  /*338b0*/  ULDC.64 UR4, c[0x0][0x300] ;  /* 0x0000c00000047ab9 */ /* 0x000fe20000000a00 */
[----:B------:R-:W-:Y:S01]  /*338c0*/  R2UR UR6, R29 ;  /* 0x000000001d0672ca */ /* 0x000fe200000e0000 */
[----:B------:R-:W-:Y:S01]  /*338d0*/  IMAD.MOV.U32 R17, RZ, RZ, -0x60 ;  /* 0xffffffa0ff117424 */ /* 0x000fe200078e00ff */
[----:B------:R-:W-:Y:S01]  /*338e0*/  SHF.R.U32.HI R8, RZ, 0x3, R7 ;  /* 0x00000003ff087819 */ /* 0x000fe20000011607 */
[----:B0-----:R-:W-:Y:S01]  /*338f0*/  IMAD R2, R26, UR4, RZ ;  /* 0x000000041a027c24 */ /* 0x001fe2000f8e02ff */
[----:B------:R-:W-:Y:S01]  /*33900*/  LOP3.LUT R16, R16, 0xfffffffd, RZ, 0xc0, !PT ;  /* 0xfffffffd10107812 */ /* 0x000fe200078ec0ff */
[----:B------:R-:W-:Y:S02]  /*33910*/  IMAD R17, R0, R17, UR41 ;  /* 0x0000002900117e24 */ /* 0x000fe4000f8e0211 */
        /* <DEDUP_REMOVED lines=8> */
[----:B------:R-:W-:Y:S02]  /*339a0*/  IMAD.IADD R17, R17, 0x1, -R8 ;  /* 0x0000000111117824 */ /* 0x000fe400078e0a08 */
        /* <DEDUP_REMOVED lines=56> */
.L_x_11396:
        /* <DEDUP_REMOVED lines=15> */
.L_x_11339:
        /* <DEDUP_REMOVED lines=23> */
.L_x_11340:
[----:B------:R-:W0:Y:S01]  /*33f90*/  S2R R20, SR_CTAID.Z ;  /* 0x0000000000147919 */ /* 0x000e220000002700 */
[----:B------:R-:W-:Y:S01]  /*33fa0*/  UISETP.NE.AND UP0, UPT, UR47, URZ, UPT ;  /* 0x0000003f2f00728c */ /* 0x000fe2000bf05270 */
[----:B------:R-:W-:Y:S01]  /*33fb0*/  VIADD R37, R32, UR40 ;  /* 0x0000002820257c36 */ /* 0x000fe20008000000 */
[----:B------:R-:W-:Y:S01]  /*33fc0*/  R2UR UR6, R29 ;  /* 0x000000001d0672ca */ /* 0x000fe200000e0000 */
[----:B------:R-:W-:Y:S02]  /*33fd0*/  ULDC.64 UR8, c[0x0][0x2d8] ;  /* 0x0000b60000087ab9 */ /* 0x000fe40000000a00 */
        /* <DEDUP_REMOVED lines=16> */
[----:B------:R-:W-:Y:S02]  /*340e0*/  IMAD.U32 R3, RZ, RZ, UR6 ;  /* 0x00000006ff037e24 */ /* 0x000fe4000f8e00ff */
[----:B------:R-:W1:Y:S01]  /*340f0*/  LDC R5, c[0x0][0x448] ;  /* 0x00011200ff057b82 */ /* 0x000e620000000800 */
[----:B------:R-:W-:Y:S02]  /*34100*/  IMAD.MOV.U32 R2, RZ, RZ, R4 ;  /* 0x000000ffff027224 */ /* 0x000fe400078e0004 */
[----:B------:R-:W-:-:S02]  /*34110*/  IMAD R0, R21, UR4, RZ ;  /* 0x0000000415007c24 */ /* 0x000fc4000f8e02ff */
[--C-:B------:R-:W-:Y:S02]  /*34120*/  IMAD.MOV R4, RZ, RZ, -R7.reuse ;  /* 0x000000ffff047224 */ /* 0x100fe400078e0a07 */
[C---:B0-----:R-:W-:Y:S01]  /*34130*/  IMAD R9, R20.reuse, UR5, R0 ;  /* 0x0000000514097c24 */ /* 0x041fe2000f8e0200 */
[----:B------:R-:W-:Y:S01]  /*34140*/  SHF.R.S32.HI R0, RZ, 0x1f, R7 ;  /* 0x0000001fff007819 */ /* 0x000fe20000011407 */
[----:B------:R-:W-:Y:S01]  /*34150*/  IMAD.WIDE.U32 R2, R20, UR4, R2 ;  /* 0x0000000414027c25 */ /* 0x000fe2000f8e0002 */
[----:B------:R-:W-:Y:S01]  /*34160*/  ULDC.64 UR4, c[0x0][0x2d0] ;  /* 0x0000b40000047ab9 */ /* 0x000fe20000000a00 */
[----:B------:R-:W0:Y:S02]  /*34170*/  S2R R20, SR_TID.X ;  /* 0x0000000000147919 */ /* 0x000e240000002100 */
[----:B------:R-:W-:Y:S02]  /*34180*/  IMAD.IADD R3, R3, 0x1, R9 ;  /* 0x0000000103037824 */ /* 0x000fe400078e0209 */
        /* <DEDUP_REMOVED lines=16> */
[----:B0-----:R-:W-:Y:S02]  /*34290*/  LOP3.LUT R20, R20, 0x7f, RZ, 0xc0, !PT ;  /* 0x0000007f14147812 */ /* 0x001fe400078ec0ff */
[----:B------:R-:W-:Y:S02]  /*342a0*/  ISETP.GE.AND P0, PT, R22, UR4, PT ;  /* 0x0000000416007c0c */ /* 0x000fe4000bf06270 */
[----:B------:R-:W-:Y:S01]  /*342b0*/  SHF.R.U32.HI R20, RZ, 0x3, R20 ;  /* 0x00000003ff147819 */ /* 0x000fe20000011614 */
[----:B------:R-:W-:Y:S10]  /*342c0*/  BRA.DIV UR5, `(.L_x_11341) ;  /* 0x00000036058c7947 */ /* 0x000ff4000b800000 */
[----:B------:R-:W0:Y:S01]  /*342d0*/  SHFL.IDX PT, R14, R0, RZ, 0x181f ;  /* 0x00181fff000e7589 */ /* 0x000e2200000e0000 */
[----:B------:R-:W-:Y:S01]  /*342e0*/  ULDC UR4, c[0x0][0x288] ;  /* 0x0000a20000047ab9 */ /* 0x000fe20000000800 */
[----:B------:R-:W-:Y:S01]  /*342f0*/  VIADD R4, R20, UR40 ;  /* 0x0000002814047c36 */ /* 0x000fe20008000000 */
[----:B------:R-:W-:Y:S01]  /*34300*/  LOP3.LUT R16, R16, 0xffffefff, RZ, 0xc0, !PT ;  /* 0xffffefff10107812 */ /* 0x000fe200078ec0ff */
[----:B------:R-:W-:Y:S01]  /*34310*/  IMAD R5, R5, UR4, RZ ;  /* 0x0000000405057c24 */ /* 0x000fe2000f8e02ff */
[----:B------:R-:W1:Y:S01]  /*34320*/  SHFL.IDX PT, R3, R6, RZ, 0x181f ;  /* 0x00181fff06037589 */ /* 0x000e6200000e0000 */
[C---:B------:R-:W-:Y:S02]  /*34330*/  VIADD R8, R4.reuse, 0x10 ;  /* 0x0000001004087836 */ /* 0x040fe40000000000 */
[C---:B------:R-:W-:Y:S01]  /*34340*/  VIADD R20, R4.reuse, 0x30 ;  /* 0x0000003004147836 */ /* 0x040fe20000000000 */
[-C--:B------:R-:W-:Y:S01]  /*34350*/  ISETP.GE.AND P2, PT, R4, R5.reuse, PT ;  /* 0x000000050400720c */ /* 0x080fe20003f46270 */
[----:B------:R-:W-:Y:S01]  /*34360*/  SHFL.IDX PT, R7, R6, 0x1, 0x181f ;  /* 0x00381f0006077f89 */ /* 0x000fe200000e0000 */
[----:B------:R-:W-:Y:S01]  /*34370*/  ISETP.GE.AND P4, PT, R8, R5, PT ;  /* 0x000000050800720c */ /* 0x000fe20003f86270 */
[----:B------:R-:W-:-:S02]  /*34380*/  VIADD R8, R4, 0x20 ;  /* 0x0000002004087836 */ /* 0x000fc40000000000 */
[----:B------:R-:W-:Y:S03]  /*34390*/  SHFL.IDX PT, R10, R6, 0x2, 0x181f ;  /* 0x00581f00060a7f89 */ /* 0x000fe600000e0000 */
[----:B------:R-:W-:-:S05]  /*343a0*/  ISETP.GE.AND P3, PT, R8, R5, PT ;  /* 0x000000050800720c */ /* 0x000fca0003f66270 */
[C---:B------:R-:W-:Y:S02]  /*343b0*/  @!P2 LEA R8, R27.reuse, UR46, 0x1 ;  /* 0x0000002e1b08ac11 */ /* 0x040fe4000f8e08ff */
[----:B0-----:R-:W-:Y:S02]  /*343c0*/  @!P2 LEA R2, P1, R22, R14, 0x1 ;  /* 0x0000000e1602a211 */ /* 0x001fe400078208ff */
[----:B------:R-:W0:Y:S01]  /*343d0*/  SHFL.IDX PT, R14, R0, 0x1, 0x181f ;  /* 0x00381f00000e7f89 */ /* 0x000e2200000e0000 */
[----:B------:R-:W-:Y:S02]  /*343e0*/  @P2 LOP3.LUT R16, R16, 0x1000, RZ, 0xfc, !PT ;  /* 0x0000100010102812 */ /* 0x000fe400078efcff */
[----:B-1----:R-:W-:Y:S01]  /*343f0*/  @!P2 IMAD.X R3, RZ, RZ, R3, P1 ;  /* 0x000000ffff03a224 */ /* 0x002fe200008e0603 */
[----:B------:R-:W-:Y:S02]  /*34400*/  @!P4 LEA R13, R27, UR46, 0x1 ;  /* 0x0000002e1b0dcc11 */ /* 0x000fe4000f8e08ff */
[----:B------:R-:W-:-:S02]  /*34410*/  LOP3.LUT R16, R16, 0xfffff7ff, RZ, 0xc0, !PT ;  /* 0xfffff7ff10107812 */ /* 0x000fc400078ec0ff */
[----:B------:R1:W-:Y:S01]  /*34420*/  @!P2 LDGSTS.E.BYPASS.LTC128B.128 [R8+0x18400], desc[UR36][R2.64], !P0 ;  /* 0x184000000208afae */ /* 0x0003e2000c101d64 */
[----:B------:R-:W-:Y:S02]  /*34430*/  ISETP.GE.AND P2, PT, R20, R5, PT ;  /* 0x000000051400720c */ /* 0x000fe40003f46270 */
[----:B------:R-:W-:-:S04]  /*34440*/  @P4 LOP3.LUT R16, R16, 0x800, RZ, 0xfc, !PT ;  /* 0x0000080010104812 */ /* 0x000fc800078efcff */
[----:B------:R-:W-:-:S04]  /*34450*/  LOP3.LUT R16, R16, 0xfffffbff, RZ, 0xc0, !PT ;  /* 0xfffffbff10107812 */ /* 0x000fc800078ec0ff */
[----:B------:R-:W-:Y:S01]  /*34460*/  @P3 LOP3.LUT R16, R16, 0x400, RZ, 0xfc, !PT ;  /* 0x0000040010103812 */ /* 0x000fe200078efcff */
[----:B-1----:R-:W-:Y:S03]  /*34470*/  SHFL.IDX PT, R8, R6, 0x3, 0x181f ;  /* 0x00781f0006087f89 */ /* 0x002fe600000e0000 */
[----:B------:R-:W-:Y:S02]  /*34480*/  LOP3.LUT R16, R16, 0xfffffdff, RZ, 0xc0, !PT ;  /* 0xfffffdff10107812 */ /* 0x000fe400078ec0ff */
[----:B0-----:R-:W-:Y:S02]  /*34490*/  @!P4 LEA R12, P1, R22, R14, 0x1 ;  /* 0x0000000e160cc211 */ /* 0x001fe400078208ff */
[----:B------:R-:W0:Y:S01]  /*344a0*/  SHFL.IDX PT, R14, R0, 0x2, 0x181f ;  /* 0x00581f00000e7f89 */ /* 0x000e2200000e0000 */
[----:B------:R-:W-:Y:S02]  /*344b0*/  @P2 LOP3.LUT R16, R16, 0x200, RZ, 0xfc, !PT ;  /* 0x0000020010102812 */ /* 0x000fe400078efcff */
[----:B------:R-:W-:-:S02]  /*344c0*/  @!P4 IMAD.X R7, RZ, RZ, R7, P1 ;  /* 0x000000ffff07c224 */ /* 0x000fc400008e0607 */
[----:B------:R-:W-:Y:S01]  /*344d0*/  @!P4 IMAD.MOV.U32 R2, RZ, RZ, R12 ;  /* 0x000000ffff02c224 */ /* 0x000fe200078e000c */
[----:B------:R-:W-:Y:S01]  /*344e0*/  LOP3.LUT R16, R16, 0xfffffeff, RZ, 0xc0, !PT ;  /* 0xfffffeff10107812 */ /* 0x000fe200078ec0ff */
[----:B------:R-:W-:Y:S02]  /*344f0*/  @!P4 IMAD.MOV.U32 R3, RZ, RZ, R7 ;  /* 0x000000ffff03c224 */ /* 0x000fe400078e0007 */
[----:B------:R-:W-:-:S03]  /*34500*/  VIADD R12, R4, 0x40 ;  /* 0x00000040040c7836 */ /* 0x000fc60000000000 */
[----:B------:R1:W-:Y:S02]  /*34510*/  @!P4 LDGSTS.E.BYPASS.LTC128B.128 [R13+0x18c00], desc[UR36][R2.64], !P0 ;  /* 0x18c00000020dcfae */ /* 0x0003e4000c101d64 */
[----:B------:R-:W-:Y:S02]  /*34520*/  ISETP.GE.AND P4, PT, R12, R5, PT ;  /* 0x000000050c00720c */ /* 0x000fe40003f86270 */
[----:B0-----:R-:W-:Y:S01]  /*34530*/  @!P3 LEA R11, P1, R22, R14, 0x1 ;  /* 0x0000000e160bb211 */ /* 0x001fe200078208ff */
[----:B-1----:R-:W-:Y:S01]  /*34540*/  SHFL.IDX PT, R2, R6, 0x4, 0x181f ;  /* 0x00981f0006027f89 */ /* 0x002fe200000e0000 */
[----:B------:R-:W-:-:S09]  /*34550*/  @!P3 LEA R13, R27, UR46, 0x1 ;  /* 0x0000002e1b0dbc11 */ /* 0x000fd2000f8e08ff */
[----:B------:R-:W-:Y:S01]  /*34560*/  @P4 LOP3.LUT R16, R16, 0x100, RZ, 0xfc, !PT ;  /* 0x0000010010104812 */ /* 0x000fe200078efcff */
[----:B------:R-:W0:Y:S01]  /*34570*/  SHFL.IDX PT, R14, R0, 0x3, 0x181f ;  /* 0x00781f00000e7f89 */ /* 0x000e2200000e0000 */
[----:B------:R-:W-:Y:S02]  /*34580*/  @!P3 IMAD.X R10, RZ, RZ, R10, P1 ;  /* 0x000000ffff0ab224 */ /* 0x000fe400008e060a */
[----:B------:R-:W-:Y:S02]  /*34590*/  LOP3.LUT R16, R16, 0xffffff7f, RZ, 0xc0, !PT ;  /* 0xffffff7f10107812 */ /* 0x000fe400078ec0ff */
[----:B------:R-:W-:Y:S02]  /*345a0*/  @!P3 IMAD.MOV.U32 R3, RZ, RZ, R10 ;  /* 0x000000ffff03b224 */ /* 0x000fe400078e000a */
[----:B------:R-:W-:Y:S01]  /*345b0*/  VIADD R10, R4, 0x50 ;  /* 0x00000050040a7836 */ /* 0x000fe20000000000 */
[C---:B0-----:R-:W-:Y:S02]  /*345c0*/  @!P2 LEA R9, P1, R22.reuse, R14, 0x1 ;  /* 0x0000000e1609a211 */ /* 0x041fe400078208ff */
[----:B------:R-:W0:Y:S03]  /*345d0*/  SHFL.IDX PT, R14, R0, 0x4, 0x181f ;  /* 0x00981f00000e7f89 */ /* 0x000e2600000e0000 */
[----:B------:R-:W-:Y:S01]  /*345e0*/  @!P2 IMAD.X R8, RZ, RZ, R8, P1 ;  /* 0x000000ffff08a224 */ /* 0x000fe200008e0608 */
[----:B0-----:R-:W-:-:S02]  /*345f0*/  @!P4 LEA R7, P1, R22, R14, 0x1 ;  /* 0x0000000e1607c211 */ /* 0x001fc400078208ff */
[----:B------:R-:W0:Y:S03]  /*34600*/  SHFL.IDX PT, R14, R0, 0x5, 0x181f ;  /* 0x00b81f00000e7f89 */ /* 0x000e2600000e0000 */
[----:B------:R-:W-:Y:S02]  /*34610*/  @!P4 IMAD.X R12, RZ, RZ, R2, P1 ;  /* 0x000000ffff0cc224 */ /* 0x000fe400008e0602 */
[----:B------:R-:W-:-:S05]  /*34620*/  @!P3 IMAD.MOV.U32 R2, RZ, RZ, R11 ;  /* 0x000000ffff02b224 */ /* 0x000fca00078e000b */
[----:B------:R1:W-:Y:S01]  /*34630*/  @!P3 LDGSTS.E.BYPASS.LTC128B.128 [R13+0x19400], desc[UR36][R2.64], !P0 ;  /* 0x19400000020dbfae */ /* 0x0003e2000c101d64 */
[----:B------:R-:W-:-:S03]  /*34640*/  ISETP.GE.AND P3, PT, R10, R5, PT ;  /* 0x000000050a00720c */ /* 0x000fc60003f66270 */
[----:B-1----:R-:W1:Y:S01]  /*34650*/  SHFL.IDX PT, R2, R6, 0x5, 0x181f ;  /* 0x00b81f0006027f89 */ /* 0x002e6200000e0000 */
[----:B------:R-:W-:Y:S01]  /*34660*/  @!P2 LEA R13, R27, UR46, 0x1 ;  /* 0x0000002e1b0dac11 */ /* 0x000fe2000f8e08ff */
[----:B------:R-:W-:-:S08]  /*34670*/  @!P2 IMAD.MOV.U32 R3, RZ, RZ, R8 ;  /* 0x000000ffff03a224 */ /* 0x000fd000078e0008 */
[----:B0-----:R-:W-:Y:S01]  /*34680*/  @!P3 LEA R10, P1, R22, R14, 0x1 ;  /* 0x0000000e160ab211 */ /* 0x001fe200078208ff */
[----:B------:R-:W-:Y:S01]  /*34690*/  VIADD R8, R4, 0x60 ;  /* 0x0000006004087836 */ /* 0x000fe20000000000 */
[----:B------:R-:W0:Y:S01]  /*346a0*/  SHFL.IDX PT, R14, R0, 0x6, 0x181f ;  /* 0x00d81f00000e7f89 */ /* 0x000e2200000e0000 */
[----:B------:R-:W-:-:S04]  /*346b0*/  @P3 LOP3.LUT R16, R16, 0x80, RZ, 0xfc, !PT ;  /* 0x0000008010103812 */ /* 0x000fc800078efcff */
[----:B------:R-:W-:Y:S01]  /*346c0*/  LOP3.LUT R16, R16, 0xffffffbf, RZ, 0xc0, !PT ;  /* 0xffffffbf10107812 */ /* 0x000fe200078ec0ff */
[----:B-1----:R-:W-:Y:S02]  /*346d0*/  @!P3 IMAD.X R11, RZ, RZ, R2, P1 ;  /* 0x000000ffff0bb224 */ /* 0x002fe400008e0602 */
[----:B------:R-:W-:-:S05]  /*346e0*/  @!P2 IMAD.MOV.U32 R2, RZ, RZ, R9 ;  /* 0x000000ffff02a224 */ /* 0x000fca00078e0009 */
[----:B------:R1:W-:Y:S01]  /*346f0*/  @!P2 LDGSTS.E.BYPASS.LTC128B.128 [R13+0x19c00], desc[UR36][R2.64], !P0 ;  /* 0x19c00000020dafae */ /* 0x0003e2000c101d64 */
[----:B------:R-:W-:-:S03]  /*34700*/  ISETP.GE.AND P2, PT, R8, R5, PT ;  /* 0x000000050800720c */ /* 0x000fc60003f46270 */
[----:B-1----:R-:W1:Y:S01]  /*34710*/  SHFL.IDX PT, R2, R6, 0x6, 0x181f ;  /* 0x00d81f0006027f89 */ /* 0x002e6200000e0000 */
[----:B------:R-:W-:Y:S01]  /*34720*/  @!P4 LEA R13, R27, UR46, 0x1 ;  /* 0x0000002e1b0dcc11 */ /* 0x000fe2000f8e08ff */
[----:B------:R-:W-:-:S08]  /*34730*/  @!P4 IMAD.MOV.U32 R3, RZ, RZ, R12 ;  /* 0x000000ffff03c224 */ /* 0x000fd000078e000c */
[----:B0-----:R-:W-:Y:S01]  /*34740*/  @!P2 LEA R8, P1, R22, R14, 0x1 ;  /* 0x0000000e1608a211 */ /* 0x001fe200078208ff */
[----:B------:R-:W0:Y:S01]  /*34750*/  SHFL.IDX PT, R6, R6, 0x7, 0x181f ;  /* 0x00f81f0006067f89 */ /* 0x000e2200000e0000 */
[C---:B------:R-:W-:Y:S02]  /*34760*/  @!P2 LEA R21, R27.reuse, UR46, 0x1 ;  /* 0x0000002e1b15ac11 */ /* 0x040fe4000f8e08ff */
[----:B------:R-:W-:Y:S01]  /*34770*/  @P2 LOP3.LUT R16, R16, 0x40, RZ, 0xfc, !PT ;  /* 0x0000004010102812 */ /* 0x000fe200078efcff */
[----:B------:R2:W3:Y:S01]  /*34780*/  SHFL.IDX PT, R14, R0, 0x7, 0x181f ;  /* 0x00f81f00000e7f89 */ /* 0x0004e200000e0000 */
[----:B-1----:R-:W-:Y:S02]  /*34790*/  @!P2 IMAD.X R9, RZ, RZ, R2, P1 ;  /* 0x000000ffff09a224 */ /* 0x002fe400008e0602 */
[----:B------:R-:W-:Y:S01]  /*347a0*/  @!P4 IMAD.MOV.U32 R2, RZ, RZ, R7 ;  /* 0x000000ffff02c224 */ /* 0x000fe200078e0007 */
[----:B------:R-:W-:-:S04]  /*347b0*/  @!P3 LEA R7, R27, UR46, 0x1 ;  /* 0x0000002e1b07bc11 */ /* 0x000fc8000f8e08ff */
[----:B------:R1:W-:Y:S02]  /*347c0*/  @!P4 LDGSTS.E.BYPASS.LTC128B.128 [R13+0x1a400], desc[UR36][R2.64], !P0 ;  /* 0x1a400000020dcfae */ /* 0x0003e4000c101d64 */
[----:B-1----:R-:W-:Y:S02]  /*347d0*/  @!P3 IMAD.MOV.U32 R2, RZ, RZ, R10 ;  /* 0x000000ffff02b224 */ /* 0x002fe400078e000a */
[----:B------:R-:W-:-:S05]  /*347e0*/  @!P3 IMAD.MOV.U32 R3, RZ, RZ, R11 ;  /* 0x000000ffff03b224 */ /* 0x000fca00078e000b */
[----:B------:R1:W-:Y:S02]  /*347f0*/  @!P3 LDGSTS.E.BYPASS.LTC128B.128 [R7+0x1ac00], desc[UR36][R2.64], !P0 ;  /* 0x1ac000000207bfae */ /* 0x0003e4000c101d64 */
[----:B-1----:R-:W-:Y:S02]  /*34800*/  @!P2 IMAD.MOV.U32 R2, RZ, RZ, R8 ;  /* 0x000000ffff02a224 */ /* 0x002fe400078e0008 */
[----:B------:R-:W-:-:S05]  /*34810*/  @!P2 IMAD.MOV.U32 R3, RZ, RZ, R9 ;  /* 0x000000ffff03a224 */ /* 0x000fca00078e0009 */
[----:B0--3--:R2:W-:Y:S02]  /*34820*/  @!P2 LDGSTS.E.BYPASS.LTC128B.128 [R21+0x1b400], desc[UR36][R2.64], !P0 ;  /* 0x1b4000000215afae */ /* 0x0095e4000c101d64 */
.L_x_11413:
[----:B------:R-:W-:Y:S01]  /*34830*/  VIADD R4, R4, 0x70 ;  /* 0x0000007004047836 */ /* 0x000fe20000000000 */
[----:B------:R-:W-:-:S04]  /*34840*/  LOP3.LUT R16, R16, 0xffffdfff, RZ, 0xc0, !PT ;  /* 0xffffdfff10107812 */ /* 0x000fc800078ec0ff */
[----:B------:R-:W-:-:S13]  /*34850*/  ISETP.GE.AND P2, PT, R4, R5, PT ;  /* 0x000000050400720c */ /* 0x000fda0003f46270 */
[----:B--2---:R-:W-:Y:S02]  /*34860*/  @!P2 LEA R2, P1, R22, R14, 0x1 ;  /* 0x0000000e1602a211 */ /* 0x004fe400078208ff */
        /* <DEDUP_REMOVED lines=32> */
.L_x_11342:
[----:B------:R-:W-:Y:S01]  /*34a70*/  UISETP.NE.AND UP0, UPT, UR47, URZ, UPT ;  /* 0x0000003f2f00728c */ /* 0x000fe2000bf05270 */
[----:B------:R-:W0:Y:S01]  /*34a80*/  S2R R20, SR_CTAID.Z ;  /* 0x0000000000147919 */ /* 0x000e220000002700 */
[----:B------:R-:W-:Y:S01]  /*34a90*/  R2UR UR6, R29 ;  /* 0x000000001d0672ca */ /* 0x000fe200000e0000 */
[----:B------:R-:W-:Y:S01]  /*34aa0*/  ULDC.64 UR8, c[0x0][0x3d8] ;  /* 0x0000f60000087ab9 */ /* 0x000fe20000000a00 */
[----:B------:R-:W-:Y:S02]  /*34ab0*/  IMAD.MOV.U32 R7, RZ, RZ, R37 ;  /* 0x000000ffff077224 */ /* 0x000fe400078e0025 */
[----:B------:R-:W-:-:S05]  /*34ac0*/  PLOP3.LUT P0, PT, PT, PT, UP0, 0x80, 0x0 ;  /* 0x000000000000781c */ /* 0x000fca0003f0f008 */
[----:B------:R-:W-:-:S04]  /*34ad0*/  @UP0 ULDC UR4, c[0x0][0x44c] ;  /* 0x0001130000040ab9 */ /* 0x000fc80000000800 */
[----:B------:R-:W-:-:S04]  /*34ae0*/  UIMAD UR6, UR6, UR8, URZ ;  /* 0x00000008060672a4 */ /* 0x000fc8000f8e023f */
[----:B------:R-:W-:Y:S01]  /*34af0*/  @P0 IMAD.HI.U32 R0, R37, UR4, RZ ;  /* 0x0000000425000c27 */ /* 0x000fe2000f8e00ff */
[----:B------:R-:W-:Y:S01]  /*34b00*/  PLOP3.LUT P0, PT, PT, PT, UP0, 0x80, 0x0 ;  /* 0x000000000000781c */ /* 0x000fe20003f0f008 */
[----:B------:R-:W-:Y:S01]  /*34b10*/  @UP0 ULDC UR4, c[0x0][0x450] ;  /* 0x0001140000040ab9 */ /* 0x000fe20000000800 */
[----:B------:R-:W-:Y:S01]  /*34b20*/  UIMAD UR6, UR39, UR9, UR6 ;  /* 0x00000009270672a4 */ /* 0x000fe2000f8e0206 */
[----:B0-----:R-:W-:-:S10]  /*34b30*/  SHF.R.S32.HI R20, RZ, 0x1f, R20 ;  /* 0x0000001fff147819 */ /* 0x001fd40000011414 */
        /* <DEDUP_REMOVED lines=9> */
[----:B------:R-:W-:Y:S02]  /*34bd0*/  IMAD.MOV.U32 R2, RZ, RZ, R4 ;  /* 0x000000ffff027224 */ /* 0x000fe400078e0004 */
[----:B------:R-:W-:Y:S01]  /*34be0*/  IMAD.U32 R5, RZ, RZ, UR5 ;  /* 0x00000005ff057e24 */ /* 0x000fe2000f8e00ff */
[----:B------:R-:W-:Y:S01]  /*34bf0*/  ULDC.64 UR4, c[0x0][0x3d0] ;  /* 0x0000f40000047ab9 */ /* 0x000fe20000000a00 */
[----:B------:R-:W-:-:S02]  /*34c00*/  IMAD.MOV R4, RZ, RZ, -R7 ;  /* 0x000000ffff047224 */ /* 0x000fc400078e0a07 */
[C---:B0-----:R-:W-:Y:S01]  /*34c10*/  IMAD R5, R20.reuse, UR9, R0 ;  /* 0x0000000914057c24 */ /* 0x041fe2000f8e0200 */
[----:B------:R-:W-:Y:S01]  /*34c20*/  SHF.R.S32.HI R0, RZ, 0x1f, R7 ;  /* 0x0000001fff007819 */ /* 0x000fe20000011407 */
[----:B------:R-:W-:-:S04]  /*34c30*/  IMAD.WIDE.U32 R2, R20, UR8, R2 ;  /* 0x0000000814027c25 */ /* 0x000fc8000f8e0002 */
        /* <DEDUP_REMOVED lines=40> */
[----:B0-----:R-:W-:-:S05]  /*34ec0*/  @!P6 LEA R14, P0, R22, R14, 0x1 ;  /* 0x0000000e160ee211 */ /* 0x001fca00078008ff */
[----:B-1----:R-:W-:-:S04]  /*34ed0*/  @!P6 IMAD.MOV.U32 R2, RZ, RZ, R14 ;  /* 0x000000ffff02e224 */ /* 0x002fc800078e000e */
[----:B------:R-:W-:Y:S01]  /*34ee0*/  @!P5 LEA R7, R27, UR46, 0x1 ;  /* 0x0000002e1b07dc11 */ /* 0x000fe2000f8e08ff */
[----:B------:R-:W0:Y:S01]  /*34ef0*/  SHFL.IDX PT, R14, R0, 0x2, 0x181f ;  /* 0x00581f00000e7f89 */ /* 0x000e2200000e0000 */
[----:B--2---:R-:W-:-:S04]  /*34f00*/  @!P6 IMAD.X R5, RZ, RZ, R5, P0 ;  /* 0x000000ffff05e224 */ /* 0x004fc800000e0605 */
[----:B------:R-:W-:Y:S02]  /*34f10*/  @!P6 IMAD.MOV.U32 R3, RZ, RZ, R5 ;  /* 0x000000ffff03e224 */ /* 0x000fe400078e0005 */
[----:B------:R-:W1:Y:S04]  /*34f20*/  SHFL.IDX PT, R5, R4, 0x2, 0x181f ;  /* 0x00581f0004057f89 */ /* 0x000e6800000e0000 */
[----:B------:R-:W-:Y:S01]  /*34f30*/  @!P6 LDGSTS.E.BYPASS.LTC128B.128 [R9+0x22c00], desc[UR36][R2.64], !P4 ;  /* 0x22c000000209efae */ /* 0x000fe2000e101d64 */
[----:B0-----:R-:W-:-:S03]  /*34f40*/  @!P5 LEA R14, P0, R22, R14, 0x1 ;  /* 0x0000000e160ed211 */ /* 0x001fc600078008ff */
[----:B------:R-:W-:Y:S04]  /*34f50*/  @!P6 LDGSTS.E.BYPASS.LTC128B.128 [R9+0x26c00], desc[UR36][R2.64+0x80], !P3 ;  /* 0x26c000800209efae */ /* 0x000fe8000d901d64 */
[----:B------:R-:W-:Y:S04]  /*34f60*/  @!P6 LDGSTS.E.BYPASS.LTC128B.128 [R9+0x2ac00], desc[UR36][R2.64+0x100], !P2 ;  /* 0x2ac001000209efae */ /* 0x000fe8000d101d64 */
[----:B------:R0:W-:Y:S01]  /*34f70*/  @!P6 LDGSTS.E.BYPASS.LTC128B.128 [R9+0x2ec00], desc[UR36][R2.64+0x180], !P1 ;  /* 0x2ec001800209efae */ /* 0x0001e2000c901d64 */
[----:B------:R-:W-:-:S04]  /*34f80*/  LOP3.LUT P6, RZ, R16, 0x80, RZ, 0xc0, !PT ;  /* 0x0000008010ff7812 */ /* 0x000fc800078cc0ff */
[----:B------:R-:W-:Y:S02]  /*34f90*/  P2R R6, PR, RZ, 0x40 ;  /* 0x00000040ff067803 */ /* 0x000fe40000000000 */
[----:B------:R-:W-:Y:S01]  /*34fa0*/  LOP3.LUT P6, RZ, R16, 0x200, RZ, 0xc0, !PT ;  /* 0x0000020010ff7812 */ /* 0x000fe200078cc0ff */
[----:B-1----:R-:W-:Y:S02]  /*34fb0*/  @!P5 IMAD.X R5, RZ, RZ, R5, P0 ;  /* 0x000000ffff05d224 */ /* 0x002fe400000e0605 */
[----:B0-----:R-:W-:Y:S02]  /*34fc0*/  @!P5 IMAD.MOV.U32 R2, RZ, RZ, R14 ;  /* 0x000000ffff02d224 */ /* 0x001fe400078e000e */
[----:B------:R-:W0:Y:S01]  /*34fd0*/  SHFL.IDX PT, R14, R0, 0x3, 0x181f ;  /* 0x00781f00000e7f89 */ /* 0x000e2200000e0000 */
[----:B------:R-:W-:-:S03]  /*34fe0*/  @!P5 IMAD.MOV.U32 R3, RZ, RZ, R5 ;  /* 0x000000ffff03d224 */ /* 0x000fc600078e0005 */
[----:B------:R-:W1:Y:S04]  /*34ff0*/  SHFL.IDX PT, R5, R4, 0x3, 0x181f ;  /* 0x00781f0004057f89 */ /* 0x000e6800000e0000 */
[----:B------:R-:W-:Y:S01]  /*35000*/  @!P6 LEA R9, R27, UR46, 0x1 ;  /* 0x0000002e1b09ec11 */ /* 0x000fe2000f8e08ff */
[----:B------:R-:W-:Y:S04]  /*35010*/  @!P5 LDGSTS.E.BYPASS.LTC128B.128 [R7+0x23400], desc[UR36][R2.64], !P4 ;  /* 0x234000000207dfae */ /* 0x000fe8000e101d64 */
[----:B------:R-:W-:Y:S04]  /*35020*/  @!P5 LDGSTS.E.BYPASS.LTC128B.128 [R7+0x27400], desc[UR36][R2.64+0x80], !P3 ;  /* 0x274000800207dfae */ /* 0x000fe8000d901d64 */
[----:B------:R-:W-:Y:S04]  /*35030*/  @!P5 LDGSTS.E.BYPASS.LTC128B.128 [R7+0x2b400], desc[UR36][R2.64+0x100], !P2 ;  /* 0x2b4001000207dfae */ /* 0x000fe8000d101d64 */
[----:B------:R2:W-:Y:S01]  /*35040*/  @!P5 LDGSTS.E.BYPASS.LTC128B.128 [R7+0x2f400], desc[UR36][R2.64+0x180], !P1 ;  /* 0x2f4001800207dfae */ /* 0x0005e2000c901d64 */
[----:B------:R-:W-:-:S02]  /*35050*/  LOP3.LUT P5, RZ, R16, 0x40, RZ, 0xc0, !PT ;  /* 0x0000004010ff7812 */ /* 0x000fc400078ac0ff */
[----:B0-----:R-:W-:-:S05]  /*35060*/  @!P6 LEA R14, P0, R22, R14, 0x1 ;  /* 0x0000000e160ee211 */ /* 0x001fca00078008ff */
[----:B-1----:R-:W-:Y:S02]  /*35070*/  @!P6 IMAD.X R5, RZ, RZ, R5, P0 ;  /* 0x000000ffff05e224 */ /* 0x002fe400000e0605 */
[----:B--2---:R-:W-:Y:S01]  /*35080*/  @!P6 IMAD.MOV.U32 R2, RZ, RZ, R14 ;  /* 0x000000ffff02e224 */ /* 0x004fe200078e000e */
[----:B------:R-:W-:Y:S01]  /*35090*/  P2R R7, PR, RZ, 0x20 ;  /* 0x00000020ff077803 */ /* 0x000fe20000000000 */
[----:B------:R-:W0:Y:S01]  /*350a0*/  SHFL.IDX PT, R14, R0, 0x4, 0x181f ;  /* 0x00981f00000e7f89 */ /* 0x000e2200000e0000 */
[----:B------:R-:W-:Y:S01]  /*350b0*/  @!P6 IMAD.MOV.U32 R3, RZ, RZ, R5 ;  /* 0x000000ffff03e224 */ /* 0x000fe200078e0005 */
[----:B------:R-:W-:Y:S02]  /*350c0*/  LOP3.LUT P5, RZ, R16, 0x100, RZ, 0xc0, !PT ;  /* 0x0000010010ff7812 */ /* 0x000fe400078ac0ff */
[----:B------:R-:W1:Y:S04]  /*350d0*/  SHFL.IDX PT, R5, R4, 0x4, 0x181f ;  /* 0x00981f0004057f89 */ /* 0x000e6800000e0000 */
[----:B------:R-:W-:Y:S04]  /*350e0*/  @!P6 LDGSTS.E.BYPASS.LTC128B.128 [R9+0x23c00], desc[UR36][R2.64], !P4 ;  /* 0x23c000000209efae */ /* 0x000fe8000e101d64 */
[----:B------:R-:W-:Y:S03]  /*350f0*/  @!P6 LDGSTS.E.BYPASS.LTC128B.128 [R9+0x27c00], desc[UR36][R2.64+0x80], !P3 ;  /* 0x27c000800209efae */ /* 0x000fe6000d901d64 */
[----:B------:R-:W-:Y:S01]  /*35100*/  @!P5 LEA R21, R27, UR46, 0x1 ;  /* 0x0000002e1b15dc11 */ /* 0x000fe2000f8e08ff */
[----:B------:R-:W-:Y:S04]  /*35110*/  @!P6 LDGSTS.E.BYPASS.LTC128B.128 [R9+0x2bc00], desc[UR36][R2.64+0x100], !P2 ;  /* 0x2bc001000209efae */ /* 0x000fe8000d101d64 */
[----:B------:R2:W-:Y:S01]  /*35120*/  @!P6 LDGSTS.E.BYPASS.LTC128B.128 [R9+0x2fc00], desc[UR36][R2.64+0x180], !P1 ;  /* 0x2fc001800209efae */ /* 0x0005e2000c901d64 */
[----:B------:R-:W-:-:S02]  /*35130*/  ISETP.NE.AND P6, PT, R6, RZ, PT ;  /* 0x000000ff0600720c */ /* 0x000fc40003fc5270 */
[----:B0-----:R-:W-:-:S05]  /*35140*/  @!P5 LEA R14, P0, R22, R14, 0x1 ;  /* 0x0000000e160ed211 */ /* 0x001fca00078008ff */
[----:B-1----:R-:W-:Y:S02]  /*35150*/  @!P5 IMAD.X R5, RZ, RZ, R5, P0 ;  /* 0x000000ffff05d224 */ /* 0x002fe400000e0605 */
[----:B--2---:R-:W-:Y:S02]  /*35160*/  @!P5 IMAD.MOV.U32 R2, RZ, RZ, R14 ;  /* 0x000000ffff02d224 */ /* 0x004fe400078e000e */
[----:B------:R-:W0:Y:S01]  /*35170*/  SHFL.IDX PT, R14, R0, 0x5, 0x181f ;  /* 0x00b81f00000e7f89 */ /* 0x000e2200000e0000 */
[----:B------:R-:W-:-:S03]  /*35180*/  @!P5 IMAD.MOV.U32 R3, RZ, RZ, R5 ;  /* 0x000000ffff03d224 */ /* 0x000fc600078e0005 */
[----:B------:R-:W1:Y:S04]  /*35190*/  SHFL.IDX PT, R5, R4, 0x5, 0x181f ;  /* 0x00b81f0004057f89 */ /* 0x000e6800000e0000 */
[----:B------:R-:W-:Y:S04]  /*351a0*/  @!P5 LDGSTS.E.BYPASS.LTC128B.128 [R21+0x24400], desc[UR36][R2.64], !P4 ;  /* 0x244000000215dfae */ /* 0x000fe8000e101d64 */
[----:B------:R-:W-:Y:S04]  /*351b0*/  @!P5 LDGSTS.E.BYPASS.LTC128B.128 [R21+0x28400], desc[UR36][R2.64+0x80], !P3 ;  /* 0x284000800215dfae */ /* 0x000fe8000d901d64 */
[----:B------:R-:W-:Y:S04]  /*351c0*/  @!P5 LDGSTS.E.BYPASS.LTC128B.128 [R21+0x2c400], desc[UR36][R2.64+0x100], !P2 ;  /* 0x2c4001000215dfae */ /* 0x000fe8000d101d64 */
[----:B------:R2:W-:Y:S01]  /*351d0*/  @!P5 LDGSTS.E.BYPASS.LTC128B.128 [R21+0x30400], desc[UR36][R2.64+0x180], !P1 ;  /* 0x304001800215dfae */ /* 0x0005e2000c901d64 */
[----:B------:R-:W-:-:S02]  /*351e0*/  ISETP.NE.AND P5, PT, R7, RZ, PT ;  /* 0x000000ff0700720c */ /* 0x000fc40003fa5270 */
[----:B------:R-:W-:Y:S02]  /*351f0*/  @!P6 LEA R7, R27, UR46, 0x1 ;  /* 0x0000002e1b07ec11 */ /* 0x000fe4000f8e08ff */
        /* <DEDUP_REMOVED lines=21> */
.L_x_11431:
        /* <DEDUP_REMOVED lines=13> */
.L_x_11345:
[----:B------:R-:W-:Y:S05]  /*35420*/  BSYNC B0 ;  /* 0x0000000000007941 */ /* 0x000fea0003800000 */
.L_x_11344:
        /* <DEDUP_REMOVED lines=9> */
.L_x_11432:
[----:B------:R-:W-:-:S13]  /*354c0*/  ISETP.NE.AND P0, PT, R34, 0x3, PT ;  /* 0x000000032200780c */ /* 0x000fda0003f05270 */
[----:B------:R-:W-:Y:S05]  /*354d0*/  @!P0 BRA `(.L_x_11347) ;  /* 0x0000000000048947 */ /* 0x000fea0003800000 */
[----:B------:R-:W-:Y:S01]  /*354e0*/  BPT.TRAP 0x1 ;  /* 0x000000040000795c */ /* 0x000fe20000300000 */
.L_x_11347:
[----:B------:R-:W4:Y:S02]  /*354f0*/  SYNCS.PHASECHK.TRANS64.TRYWAIT P0, [UR46+0x32460], R0 ;  /* 0x03246000ff0075a7 */ /* 0x000f24000800016e */
[----:B----4-:R-:W-:Y:S05]  /*35500*/  @!P0 BRA `(.L_x_11348) ;  /* 0x00000038009c8947 */ /* 0x010fea0003800000 */
.L_x_11433:
[----:B------:R-:W-:Y:S01]  /*35510*/  ULDC.64 UR4, c[0x0][0x328] ;  /* 0x0000ca0000047ab9 */ /* 0x000fe20000000a00 */
[----:B------:R-:W-:Y:S01]  /*35520*/  ULDC.64 UR6, c[0x0][0x338] ;  /* 0x0000ce0000067ab9 */ /* 0x000fe20000000a00 */
[----:B------:R-:W-:Y:S01]  /*35530*/  IMAD R26, R26, UR4, RZ ;  /* 0x000000041a1a7c24 */ /* 0x000fe2000f8e02ff */
[C---:B------:R-:W-:Y:S01]  /*35540*/  LOP3.LUT P3, RZ, R16.reuse, 0x10, RZ, 0xc0, !PT ;  /* 0x0000001010ff7812 */ /* 0x040fe2000786c0ff */
[----:B0--3--:R-:W-:Y:S01]  /*35550*/  IMAD.WIDE.U32 R2, R23, UR4, RZ ;  /* 0x0000000417027c25 */ /* 0x009fe2000f8e00ff */
        /* <DEDUP_REMOVED lines=19> */
[----:B------:R-:W-:Y:S01]  /*35690*/  LEA R7, P0, R2, UR6, 0x1 ;  /* 0x0000000602077c11 */ /* 0x000fe2000f8008ff */
[----:B------:R-:W-:-:S03]  /*356a0*/  UMOV UR4, 0xffffffff ;  /* 0xffffffff00047882 */ /* 0x000fc60000000000 */
[----:B------:R-:W-:Y:S02]  /*356b0*/  LEA.HI.X R8, R2, UR7, R3, 0x1, P0 ;  /* 0x0000000702087c11 */ /* 0x000fe400080f0c03 */
[----:B------:R-:W-:-:S04]  /*356c0*/  SEL R3, RZ, 0x2, P3 ;  /* 0x00000002ff037807 */ /* 0x000fc80001800000 */
[----:B------:R-:W-:-:S05]  /*356d0*/  IADD3 R0, R0, R3, R36 ;  /* 0x0000000300007210 */ /* 0x000fca0007ffe024 */
[----:B------:R-:W-:Y:S01]  /*356e0*/  IMAD.IADD R9, R0, 0x1, R5 ;  /* 0x0000000100097824 */ /* 0x000fe200078e0205 */
[----:B------:R-:W-:Y:S06]  /*356f0*/  BRA.DIV UR4, `(.L_x_11349) ;  /* 0x0000003a04387947 */ /* 0x000fec000b800000 */
[----:B-1----:R-:W0:Y:S01]  /*35700*/  SHFL.IDX PT, R14, R7, RZ, 0x181f ;  /* 0x00181fff070e7589 */ /* 0x002e2200000e0000 */
[----:B------:R-:W-:Y:S01]  /*35710*/  IMAD.SHL.U32 R0, R22, 0x2, RZ ;  /* 0x0000000216007824 */ /* 0x000fe200078e00ff */
[----:B------:R-:W-:Y:S02]  /*35720*/  LEA R6, R27, UR46, 0x1 ;  /* 0x0000002e1b067c11 */ /* 0x000fe4000f8e08ff */
[----:B------:R-:W1:Y:S01]  /*35730*/  SHFL.IDX PT, R3, R8, RZ, 0x181f ;  /* 0x00181fff08037589 */ /* 0x000e6200000e0000 */
[C---:B------:R-:W-:Y:S02]  /*35740*/  LOP3.LUT P2, RZ, R9.reuse, 0x2, RZ, 0xc0, !PT ;  /* 0x0000000209ff7812 */ /* 0x040fe4000784c0ff */
[----:B------:R-:W-:Y:S01]  /*35750*/  LOP3.LUT P1, RZ, R9, 0x4, RZ, 0xc0, !PT ;  /* 0x0000000409ff7812 */ /* 0x000fe2000782c0ff */
[----:B------:R-:W-:Y:S01]  /*35760*/  SHFL.IDX PT, R5, R8, 0x1, 0x181f ;  /* 0x00381f0008057f89 */ /* 0x000fe200000e0000 */
[----:B------:R-:W-:Y:S01]  /*35770*/  VIADD R31, R6, 0x400 ;  /* 0x00000400061f7836 */ /* 0x000fe20000000000 */
[----:B0-----:R-:W-:-:S02]  /*35780*/  IADD3 R2, P0, R14, R0, RZ ;  /* 0x000000000e027210 */ /* 0x001fc40007f1e0ff */
[----:B------:R-:W0:Y:S03]  /*35790*/  SHFL.IDX PT, R14, R7, 0x1, 0x181f ;  /* 0x00381f00070e7f89 */ /* 0x000e2600000e0000 */
[----:B-1----:R-:W-:Y:S01]  /*357a0*/  IMAD.X R3, RZ, RZ, R3, P0 ;  /* 0x000000ffff037224 */ /* 0x002fe200000e0603 */
[----:B0-----:R-:W-:Y:S02]  /*357b0*/  IADD3 R4, P0, R14, R0, RZ ;  /* 0x000000000e047210 */ /* 0x001fe40007f1e0ff */
[----:B------:R-:W0:Y:S03]  /*357c0*/  SHFL.IDX PT, R14, R7, 0x2, 0x181f ;  /* 0x00581f00070e7f89 */ /* 0x000e2600000e0000 */
[----:B------:R-:W-:Y:S01]  /*357d0*/  IMAD.X R5, RZ, RZ, R5, P0 ;  /* 0x000000ffff057224 */ /* 0x000fe200000e0605 */
        /* <DEDUP_REMOVED lines=8> */
[----:B------:R-:W-:-:S13]  /*35860*/  ISETP.LT.OR P3, PT, R17, 0x1, !P0 ;  /* 0x000000011100780c */ /* 0x000fda0004761670 */
[----:B------:R0:W-:Y:S02]  /*35870*/  LDGSTS.E.BYPASS.LTC128B.128 [R6+0x9400], desc[UR36][R2.64+0x180], !P3 ;  /* 0x0940018002067fae */ /* 0x0001e4000d901d64 */
[----:B0-----:R-:W-:Y:S02]  /*35880*/  IADD3 R2, P3, R14, R0, RZ ;  /* 0x000000000e027210 */ /* 0x001fe40007f7e0ff */
[----:B------:R-:W0:Y:S03]  /*35890*/  SHFL.IDX PT, R14, R7, 0x3, 0x181f ;  /* 0x00781f00070e7f89 */ /* 0x000e2600000e0000 */
        /* <DEDUP_REMOVED lines=8> */
[----:B------:R-:W-:-:S13]  /*35920*/  ISETP.LT.OR P3, PT, R17, 0x11, !P0 ;  /* 0x000000111100780c */ /* 0x000fda0004761670 */
[----:B------:R0:W-:Y:S02]  /*35930*/  LDGSTS.E.BYPASS.LTC128B.128 [R6+0x9c00], desc[UR36][R4.64+0x180], !P3 ;  /* 0x09c0018004067fae */ /* 0x0001e4000d901d64 */
[----:B0-----:R-:W-:Y:S02]  /*35940*/  IADD3 R4, P3, R14, R0, RZ ;  /* 0x000000000e047210 */ /* 0x001fe40007f7e0ff */
[----:B------:R-:W0:Y:S03]  /*35950*/  SHFL.IDX PT, R14, R7, 0x4, 0x181f ;  /* 0x00981f00070e7f89 */ /* 0x000e2600000e0000 */
[----:B-1----:R-:W-:Y:S01]  /*35960*/  IMAD.X R5, RZ, RZ, R9, P3 ;  /* 0x000000ffff057224 */ /* 0x002fe200018e0609 */
[C---:B------:R-:W-:Y:S01]  /*35970*/  ISETP.LT.OR P3, PT, R17.reuse, 0x21, P4 ;  /* 0x000000211100780c */ /* 0x040fe20002761670 */
[----:B------:R-:W1:Y:S04]  /*35980*/  SHFL.IDX PT, R9, R8, 0x4, 0x181f ;  /* 0x00981f0008097f89 */ /* 0x000e6800000e0000 */
[----:B------:R-:W2:Y:S08]  /*35990*/  SHFL.IDX PT, R8, R8, 0x5, 0x181f ;  /* 0x00b81f0008087f89 */ /* 0x000eb000000e0000 */
        /* <DEDUP_REMOVED lines=8> */
[----:B------:R0:W3:Y:S03]  /*35a20*/  SHFL.IDX PT, R14, R7, 0x5, 0x181f ;  /* 0x00b81f00070e7f89 */ /* 0x0000e600000e0000 */
[----:B-1----:R-:W-:Y:S01]  /*35a30*/  IMAD.X R3, RZ, RZ, R9, P3 ;  /* 0x000000ffff037224 */ /* 0x002fe200018e0609 */
[----:B------:R-:W-:Y:S01]  /*35a40*/  ISETP.LT.OR P3, PT, R17, 0x31, P4 ;  /* 0x000000311100780c */ /* 0x000fe20002761670 */
[----:B------:R-:W-:-:S12]  /*35a50*/  IMAD.MOV.U32 R9, RZ, RZ, RZ ;  /* 0x000000ffff097224 */ /* 0x000fd800078e00ff */
        /* <DEDUP_REMOVED lines=14> */
[----:B--23--:R0:W-:Y:S02]  /*35b40*/  LDGSTS.E.BYPASS.LTC128B.128 [R6+0xb400], desc[UR36][R2.64+0x180], !P3 ;  /* 0x0b40018002067fae */ /* 0x00c1e4000d901d64 */
.L_x_11447:
        /* <DEDUP_REMOVED lines=20> */
.L_x_11350:
        /* <DEDUP_REMOVED lines=13> */
[----:B------:R-:W-:-:S05]  /*35d60*/  IMAD.MOV.U32 R17, RZ, RZ, 0x1 ;  /* 0x00000001ff117424 */ /* 0x000fca00078e00ff */
[----:B------:R-:W-:-:S04]  /*35d70*/  LOP3.LUT R2, RZ, UR4, RZ, 0x33, !PT ;  /* 0x00000004ff027c12 */ /* 0x000fc8000f8e33ff */
[----:B------:R-:W-:Y:S01]  /*35d80*/  VIADDMNMX R2, R2, -UR44, R3, !PT ;  /* 0x8000002c02027c46 */ /* 0x000fe2000f800103 */
[----:B0-----:R-:W-:Y:S01]  /*35d90*/  IMAD.SHL.U32 R4, R4, 0x10, RZ ;  /* 0x0000001004047824 */ /* 0x001fe200078e00ff */
[----:B-1----:R-:W-:-:S04]  /*35da0*/  LOP3.LUT R5, R5, 0x7f, RZ, 0xc0, !PT ;  /* 0x0000007f05057812 */ /* 0x002fc800078ec0ff */
[----:B------:R-:W-:Y:S02]  /*35db0*/  LOP3.LUT R4, R4, 0x70, RZ, 0xc0, !PT ;  /* 0x0000007004047812 */ /* 0x000fe400078ec0ff */
[----:B------:R-:W-:-:S04]  /*35dc0*/  SHF.R.U32.HI R5, RZ, 0x3, R5 ;  /* 0x00000003ff057819 */ /* 0x000fc80000011605 */
[----:B------:R-:W-:Y:S02]  /*35dd0*/  IADD3 R25, R4, R25, R5 ;  /* 0x0000001904197210 */ /* 0x000fe40007ffe005 */
[----:B------:R-:W-:-:S03]  /*35de0*/  LOP3.LUT R5, RZ, UR42, RZ, 0x33, !PT ;  /* 0x0000002aff057c12 */ /* 0x000fc6000f8e33ff */
[----:B------:R-:W-:Y:S01]  /*35df0*/  VIADD R25, R25, 0xfffffee0 ;  /* 0xfffffee019197836 */ /* 0x000fe20000000000 */
[----:B------:R-:W-:-:S04]  /*35e00*/  VIMNMX R2, R2, R5, !PT ;  /* 0x0000000502027248 */ /* 0x000fc80007fe0100 */
[C---:B------:R-:W-:Y:S01]  /*35e10*/  IADD3 R28, -R2.reuse, -0x2, RZ ;  /* 0xfffffffe021c7810 */ /* 0x040fe20007ffe1ff */
[----:B------:R-:W-:-:S07]  /*35e20*/  IMAD R18, R2, -0x60, R25 ;  /* 0xffffffa002127824 */ /* 0x000fce00078e0219 */
.L_x_11366:
        /* <DEDUP_REMOVED lines=22> */
.L_x_11353:
[----:B------:R-:W-:Y:S05]  /*35f90*/  BSYNC B1 ;  /* 0x0000000000017941 */ /* 0x000fea0003800000 */
.L_x_11352:
[----:B------:R-:W-:-:S13]  /*35fa0*/  ISETP.NE.AND P0, PT, R34, 0x3, PT ;  /* 0x000000032200780c */ /* 0x000fda0003f05270 */
[----:B------:R-:W-:Y:S05]  /*35fb0*/  @!P0 BRA `(.L_x_11354) ;  /* 0x0000000000048947 */ /* 0x000fea0003800000 */
[----:B------:R-:W-:Y:S01]  /*35fc0*/  BPT.TRAP 0x1 ;  /* 0x000000040000795c */ /* 0x000fe20000300000 */
.L_x_11354:
[----:B------:R-:W-:Y:S01]  /*35fd0*/  LEA R19, R17, UR46, 0x3 ;  /* 0x0000002e11137c11 */ /* 0x000fe2000f8e18ff */
[----:B------:R-:W-:Y:S01]  /*35fe0*/  BSSY B1, `(.L_x_11355) ;  /* 0x0000004000017945 */ /* 0x000fe20003800000 */
[----:B------:R-:W-:-:S04]  /*35ff0*/  SHF.L.U32 R23, R26, 0x1f, RZ ;  /* 0x0000001f1a177819 */ /* 0x000fc800000006ff */
[----:B------:R-:W1:Y:S02]  /*36000*/  SYNCS.PHASECHK.TRANS64.TRYWAIT P0, [R19+URZ+0x32440], R23 ;  /* 0x03244017130075a7 */ /* 0x000e64000800017f */
[----:B-1----:R-:W-:Y:S05]  /*36010*/  @!P0 BRA `(.L_x_11356) ;  /* 0x00000038005c8947 */ /* 0x002fea0003800000 */
.L_x_11448:
[----:B------:R-:W-:Y:S05]  /*36020*/  BSYNC B1 ;  /* 0x0000000000017941 */ /* 0x000fea0003800000 */
.L_x_11355:
        /* <DEDUP_REMOVED lines=57> */
.L_x_11462:
        /* <DEDUP_REMOVED lines=8> */
.L_x_11358:
        /* <DEDUP_REMOVED lines=10> */
.L_x_11359:
[----:B------:R2:W-:Y:S01]  /*364e0*/  SYNCS.ARRIVE.TRANS64.A1T0 RZ, [R19+URZ+0x32430], RZ ;  /* 0x032430ff13ff79a7 */ /* 0x0005e2000810003f */
[----:B------:R-:W-:Y:S05]  /*364f0*/  @!P2 BRA `(.L_x_11360) ;  /* 0x000000000004a947 */ /* 0x000fea0003800000 */
[----:B------:R-:W-:Y:S01]  /*36500*/  BPT.TRAP 0x1 ;  /* 0x000000040000795c */ /* 0x000fe20000300000 */
.L_x_11360:
[----:B------:R-:W3:Y:S01]  /*36510*/  SYNCS.PHASECHK.TRANS64.TRYWAIT P0, [R19+URZ+0x32460], R23 ;  /* 0x03246017130075a7 */ /* 0x000ee2000800017f */
[----:B------:R-:W-:Y:S04]  /*36520*/  BSSY B1, `(.L_x_11361) ;  /* 0x0000002000017945 */ /* 0x000fe80003800000 */
[----:B---3--:R-:W-:Y:S05]  /*36530*/  @!P0 BRA `(.L_x_11362) ;  /* 0x0000003800b48947 */ /* 0x008fea0003800000 */
.L_x_11463:
[----:B------:R-:W-:Y:S05]  /*36540*/  BSYNC B1 ;  /* 0x0000000000017941 */ /* 0x000fea0003800000 */
.L_x_11361:
        /* <DEDUP_REMOVED lines=46> */
[----:B------:R3:W-:Y:S01]  /*36830*/  LDGSTS.E.BYPASS.LTC128B.128 [R21+0x9800], desc[UR36][R8.64+0x180], !P1 ;  /* 0x0980018008157fae */ /* 0x0007e2000c901d64 */
[----:B0-----:R-:W-:-:S03]  /*36840*/  IADD3 R6, P0, R14, R0, RZ ;  /* 0x000000000e067210 */ /* 0x001fc60007f1e0ff */
[----:B------:R-:W-:Y:S04]  /*36850*/  SHFL.IDX PT, R22, R22, 0x5, 0x181f ;  /* 0x00b81f0016167f89 */ /* 0x000fe800000e0000 */
[----:B------:R-:W0:Y:S01]  /*36860*/  SHFL.IDX PT, R14, R20, 0x3, 0x181f ;  /* 0x00781f00140e7f89 */ /* 0x000e2200000e0000 */
[----:B-1----:R-:W-:Y:S02]  /*36870*/  IMAD.X R7, RZ, RZ, R4, P0 ;  /* 0x000000ffff077224 */ /* 0x002fe400000e0604 */
[----:B---3--:R-:W-:-:S03]  /*36880*/  IMAD.MOV.U32 R9, RZ, RZ, RZ ;  /* 0x000000ffff097224 */ /* 0x008fc600078e00ff */
[----:B------:R1:W-:Y:S04]  /*36890*/  LDGSTS.E.BYPASS.LTC128B.128 [R21+0x1000], desc[UR36][R6.64], !P4 ;  /* 0x0100000006157fae */ /* 0x0003e8000e101d64 */
[----:B------:R1:W-:Y:S04]  /*368a0*/  LDGSTS.E.BYPASS.LTC128B.128 [R21+0x4000], desc[UR36][R6.64+0x80], !P3 ;  /* 0x0400008006157fae */ /* 0x0003e8000d901d64 */
[----:B------:R1:W-:Y:S04]  /*368b0*/  LDGSTS.E.BYPASS.LTC128B.128 [R21+0x7000], desc[UR36][R6.64+0x100], !P2 ;  /* 0x0700010006157fae */ /* 0x0003e8000d101d64 */
[----:B------:R1:W-:Y:S01]  /*368c0*/  LDGSTS.E.BYPASS.LTC128B.128 [R21+0xa000], desc[UR36][R6.64+0x180], !P1 ;  /* 0x0a00018006157fae */ /* 0x0003e2000c901d64 */
[----:B0-----:R-:W-:-:S03]  /*368d0*/  IADD3 R4, P0, R14, R0, RZ ;  /* 0x000000000e047210 */ /* 0x001fc60007f1e0ff */
[----:B------:R-:W0:Y:S02]  /*368e0*/  SHFL.IDX PT, R14, R20, 0x4, 0x181f ;  /* 0x00981f00140e7f89 */ /* 0x000e2400000e0000 */
[----:B------:R-:W-:-:S05]  /*368f0*/  IMAD.X R5, RZ, RZ, R5, P0 ;  /* 0x000000ffff057224 */ /* 0x000fca00000e0605 */
        /* <DEDUP_REMOVED lines=11> */
.L_x_11477:
        /* <DEDUP_REMOVED lines=11> */
.L_x_11364:
        /* <DEDUP_REMOVED lines=10> */
.L_x_11365:
        /* <DEDUP_REMOVED lines=10> */
.L_x_11351:
[----:B------:R-:W-:Y:S05]  /*36ba0*/  BSYNC B0 ;  /* 0x0000000000007941 */ /* 0x000fea0003800000 */
.L_x_11324:
[----:B------:R-:W0:Y:S01]  /*36bb0*/  S2R R3, SR_CgaCtaId ;  /* 0x0000000000037919 */ /* 0x000e220000008800 */
[----:B------:R-:W-:Y:S01]  /*36bc0*/  MOV R0, 0x400 ;  /* 0x0000040000007802 */ /* 0x000fe20000000f00 */
[----:B------:R-:W-:Y:S01]  /*36bd0*/  BSSY B0, `(.L_x_11367) ;  /* 0x0000005000007945 */ /* 0x000fe20003800000 */
[----:B------:R-:W-:Y:S02]  /*36be0*/  SHF.L.U32 R9, R9, 0x1f, RZ ;  /* 0x0000001f09097819 */ /* 0x000fe400000006ff */
[----:B0-----:R-:W-:-:S04]  /*36bf0*/  LEA R4, R3, R0, 0x18 ;  /* 0x0000000003047211 */ /* 0x001fc800078ec0ff */
[----:B------:R-:W0:Y:S02]  /*36c00*/  SYNCS.PHASECHK.TRANS64.TRYWAIT P0, [R4+URZ+0x32420], R9 ;  /* 0x03242009040075a7 */ /* 0x000e24000800017f */
[----:B0-----:R-:W-:Y:S05]  /*36c10*/  @!P0 BRA `(.L_x_11368) ;  /* 0x0000003800dc8947 */ /* 0x001fea0003800000 */
.L_x_11478:
[----:B------:R-:W-:Y:S05]  /*36c20*/  BSYNC B0 ;  /* 0x0000000000007941 */ /* 0x000fea0003800000 */
.L_x_11367:
[----:B------:R-:W-:-:S03]  /*36c30*/  UMOV UR4, 0xffffffff ;  /* 0xffffffff00047882 */ /* 0x000fc60000000000 */
[----:B------:R-:W-:Y:S05]  /*36c40*/  BRA.DIV UR4, `(.L_x_11369) ;  /* 0x0000003a04e47947 */ /* 0x000fea000b800000 */
[----:B------:R-:W1:Y:S02]  /*36c50*/  S2R R0, SR_TID.X ;  /* 0x0000000000007919 */ /* 0x000e640000002100 */
[----:B-1----:R-:W-:-:S04]  /*36c60*/  SHF.R.U32.HI R0, RZ, 0x5, R0 ;  /* 0x00000005ff007819 */ /* 0x002fc80000011600 */
[----:B------:R-:W-:-:S05]  /*36c70*/  LOP3.LUT R0, R0, 0x3, RZ, 0xc0, !PT ;  /* 0x0000000300007812 */ /* 0x000fca00078ec0ff */
[----:B------:R1:W3:Y:S02]  /*36c80*/  SHFL.IDX PT, R14, R0, RZ, 0x1f ;  /* 0x00001fff000e7589 */ /* 0x0002e400000e0000 */
.L_x_11481:
[----:B---3--:R-:W-:-:S13]  /*36c90*/  ISETP.NE.AND P0, PT, R14, RZ, PT ;  /* 0x000000ff0e00720c */ /* 0x008fda0003f05270 */
[----:B------:R-:W-:Y:S05]  /*36ca0*/  @P0 BRA `(.L_x_11213) ;  /* 0x0000000000880947 */ /* 0x000fea0003800000 */
[----:B------:R-:W-:-:S03]  /*36cb0*/  UMOV UR4, 0xffffffff ;  /* 0xffffffff00047882 */ /* 0x000fc60000000000 */
[----:B------:R-:W-:Y:S05]  /*36cc0*/  BRA.DIV UR4, `(.L_x_11370) ;  /* 0x0000003a04f87947 */ /* 0x000fea000b800000 */
[----:B------:R-:W-:-:S13]  /*36cd0*/  ELECT P6, URZ, PT ;  /* 0x00000000003f782f */ /* 0x000fda00038c0000 */
.L_x_11484:
[----:B------:R-:W-:Y:S05]  /*36ce0*/  @!P6 BRA `(.L_x_11213) ;  /* 0x000000000078e947 */ /* 0x000fea0003800000 */
[----:B------:R-:W-:-:S06]  /*36cf0*/  ULOP3.LUT UR4, UR60, 0x2, URZ, 0xfc, !UPT ;  /* 0x000000023c047892 */ /* 0x000fcc000f8efc3f */
[----:B-1----:R-:W-:-:S05]  /*36d00*/  IMAD.U32 R0, RZ, RZ, UR4 ;  /* 0x00000004ff007e24 */ /* 0x002fca000f8e00ff */
[----:B------:R-:W-:-:S13]  /*36d10*/  ISETP.NE.AND P0, PT, R0, 0x3, PT ;  /* 0x000000030000780c */ /* 0x000fda0003f05270 */
[----:B------:R-:W-:Y:S05]  /*36d20*/  @!P0 BRA `(.L_x_11371) ;  /* 0x0000000000048947 */ /* 0x000fea0003800000 */
[----:B------:R-:W-:Y:S01]  /*36d30*/  BPT.TRAP 0x1 ;  /* 0x000000040000795c */ /* 0x000fe20000300000 */
.L_x_11371:
[C---:B------:R-:W-:Y:S01]  /*36d40*/  IMAD R5, R17.reuse, 0x8, R4 ;  /* 0x0000000811057824 */ /* 0x040fe200078e0204 */
[----:B------:R-:W-:Y:S01]  /*36d50*/  SHF.L.U32 R0, R26, 0x1f, RZ ;  /* 0x0000001f1a007819 */ /* 0x000fe200000006ff */
[----:B------:R-:W-:-:S03]  /*36d60*/  VIADD R17, R17, 0x1 ;  /* 0x0000000111117836 */ /* 0x000fc60000000000 */
[----:B------:R-:W1:Y:S02]  /*36d70*/  SYNCS.PHASECHK.TRANS64.TRYWAIT P1, [R5+URZ+0x32440], R0 ;  /* 0x03244000050075a7 */ /* 0x000e64000802017f */
[----:B------:R-:W-:-:S04]  /*36d80*/  ISETP.NE.AND P2, PT, R17, 0x2, PT ;  /* 0x000000021100780c */ /* 0x000fc80003f45270 */
[----:B------:R-:W-:Y:S01]  /*36d90*/  SEL R3, RZ, 0x1, P2 ;  /* 0x00000001ff037807 */ /* 0x000fe20001000000 */
[----:B-1----:R-:W-:Y:S08]  /*36da0*/  @!P1 BRA `(.L_x_11372) ;  /* 0x0000003800e09947 */ /* 0x002ff00003800000 */
.L_x_11485:
[----:B------:R-:W-:Y:S02]  /*36db0*/  SEL R17, R17, RZ, P2 ;  /* 0x000000ff11117207 */ /* 0x000fe40001000000 */
[----:B------:R-:W-:Y:S01]  /*36dc0*/  LOP3.LUT R2, R26, R3, RZ, 0x3c, !PT ;  /* 0x000000031a027212 */ /* 0x000fe200078e3cff */
[----:B------:R-:W-:Y:S06]  /*36dd0*/  @!P0 BRA `(.L_x_11373) ;  /* 0x0000000000048947 */ /* 0x000fec0003800000 */
[----:B------:R-:W-:Y:S01]  /*36de0*/  BPT.TRAP 0x1 ;  /* 0x000000040000795c */ /* 0x000fe20000300000 */
.L_x_11373:
[----:B------:R-:W-:Y:S01]  /*36df0*/  IMAD R17, R17, 0x8, R4 ;  /* 0x0000000811117824 */ /* 0x000fe200078e0204 */
[----:B------:R-:W-:-:S04]  /*36e00*/  SHF.L.U32 R2, R2, 0x1f, RZ ;  /* 0x0000001f02027819 */ /* 0x000fc800000006ff */
[----:B------:R-:W3:Y:S02]  /*36e10*/  SYNCS.PHASECHK.TRANS64.TRYWAIT P1, [R17+URZ+0x32440], R2 ;  /* 0x03244002110075a7 */ /* 0x000ee4000802017f */
[----:B---3--:R-:W-:Y:S05]  /*36e20*/  @!P1 BRA `(.L_x_11374) ;  /* 0x0000003800d49947 */ /* 0x008fea0003800000 */
.L_x_11486:
[----:B------:R-:W-:Y:S05]  /*36e30*/  @!P0 BRA `(.L_x_11375) ;  /* 0x0000000000048947 */ /* 0x000fea0003800000 */
[----:B------:R-:W-:Y:S01]  /*36e40*/  BPT.TRAP 0x1 ;  /* 0x000000040000795c */ /* 0x000fe20000300000 */
.L_x_11375:
[----:B------:R-:W4:Y:S02]  /*36e50*/  SYNCS.PHASECHK.TRANS64.TRYWAIT P1, [R5+URZ+0x32460], R0 ;  /* 0x03246000050075a7 */ /* 0x000f24000802017f */
[----:B----4-:R-:W-:Y:S05]  /*36e60*/  @!P1 BRA `(.L_x_11376) ;  /* 0x0000003800d89947 */ /* 0x010fea0003800000 */
.L_x_11487:
[----:B------:R-:W-:Y:S05]  /*36e70*/  @!P0 BRA `(.L_x_11377) ;  /* 0x0000000000048947 */ /* 0x000fea0003800000 */
[----:B------:R-:W-:Y:S01]  /*36e80*/  BPT.TRAP 0x1 ;  /* 0x000000040000795c */ /* 0x000fe20000300000 */
.L_x_11377:
[----:B------:R0:W0:Y:S02]  /*36e90*/  SYNCS.PHASECHK.TRANS64.TRYWAIT P0, [R17+URZ+0x32460], R2 ;  /* 0x03246002110075a7 */ /* 0x000024000800017f */
[----:B0-----:R-:W-:Y:S05]  /*36ea0*/  @!P0 NANOSLEEP.SYNCS 0x989680 ;  /* 0x009896800000895d */ /* 0x001fea0003900000 */
[----:B------:R-:W0:Y:S02]  /*36eb0*/  @!P0 SYNCS.PHASECHK.TRANS64 P0, [R17+URZ+0x32460], R2 ;  /* 0x03246002110085a7 */ /* 0x000e24000800007f */
[----:B0-----:R-:W-:Y:S05]  /*36ec0*/  @!P0 BRA `(.L_x_11377) ;  /* 0xfffffffc00f08947 */ /* 0x001fea000383ffff */
.L_x_11213:
[----:B------:R-:W-:Y:S05]  /*36ed0*/  BSYNC B6 ;  /* 0x0000000000067941 */ /* 0x000fea0003800000 */
.L_x_11210:
[----:B------:R-:W-:Y:S05]  /*36ee0*/  EXIT ;  /* 0x000000000000794d */ /* 0x000fea0003800000 */
.L_x_11224:
[----:B0-----:R0:W1:Y:S02]  /*36ef0*/  SYNCS.PHASECHK.TRANS64.TRYWAIT P0, [R72+URZ+0x32400], R15 ;  /* 0x0324000f480075a7 */ /* 0x001064000800017f */
[----:B-1----:R-:W-:Y:S05]  /*36f00*/  @!P0 NANOSLEEP.SYNCS 0x989680 ;  /* 0x009896800000895d */ /* 0x002fea0003900000 */
[----:B------:R-:W1:Y:S02]  /*36f10*/  @!P0 SYNCS.PHASECHK.TRANS64 P0, [R72+URZ+0x32400], R15 ;  /* 0x0324000f480085a7 */ /* 0x000e64000800007f */
[----:B-1----:R-:W-:Y:S05]  /*36f20*/  @!P0 BRA `(.L_x_11224) ;  /* 0xfffffffc00f08947 */ /* 0x002fea000383ffff */
[----:B------:R-:W-:Y:S05]  /*36f30*/  BRA `(.L_x_11378) ;  /* 0xfffffcb000b87947 */ /* 0x000fea000383ffff */
.L_x_11231:
[----:B--2---:R2:W3:Y:S02]  /*36f40*/  SYNCS.PHASECHK.TRANS64.TRYWAIT P0, [R6+URZ], R7 ;  /* 0x00000007060075a7 */ /* 0x0044e4000800017f */
[----:B---3--:R-:W-:Y:S05]  /*36f50*/  @!P0 NANOSLEEP.SYNCS 0x989680 ;  /* 0x009896800000895d */ /* 0x008fea0003900000 */
[----:B------:R-:W3:Y:S02]  /*36f60*/  @!P0 SYNCS.PHASECHK.TRANS64 P0, [R6+URZ], R7 ;  /* 0x00000007060085a7 */ /* 0x000ee4000800007f */
[----:B---3--:R-:W-:Y:S05]  /*36f70*/  @!P0 BRA `(.L_x_11231) ;  /* 0xfffffffc00f08947 */ /* 0x008fea000383ffff */
[----:B------:R-:W-:Y:S05]  /*36f80*/  BRA `(.L_x_11230) ;  /* 0xfffffcb400bc7947 */ /* 0x000fea000383ffff */
.L_x_11233:
[----:B0-----:R0:W1:Y:S02]  /*36f90*/  SYNCS.PHASECHK.TRANS64.TRYWAIT P0, [R72+URZ+0x32410], R7 ;  /* 0x03241007480075a7 */ /* 0x001064000800017f */
[----:B-1----:R-:W-:Y:S05]  /*36fa0*/  @!P0 NANOSLEEP.SYNCS 0x989680 ;  /* 0x009896800000895d */ /* 0x002fea0003900000 */
[----:B------:R-:W1:Y:S02]  /*36fb0*/  @!P0 SYNCS.PHASECHK.TRANS64 P0, [R72+URZ+0x32410], R7 ;  /* 0x03241007480085a7 */ /* 0x000e64000800007f */
[----:B-1----:R-:W-:Y:S05]  /*36fc0*/  @!P0 BRA `(.L_x_11233) ;  /* 0xfffffffc00f08947 */ /* 0x002fea000383ffff */
[----:B------:R-:W-:Y:S05]  /*36fd0*/  BRA `(.L_x_11379) ;  /* 0xfffffcb800947947 */ /* 0x000fea000383ffff */
.L_x_11240:
[----:B-1----:R1:W2:Y:S02]  /*36fe0*/  SYNCS.PHASECHK.TRANS64.TRYWAIT P0, [R6+URZ], R7 ;  /* 0x00000007060075a7 */ /* 0x0022a4000800017f */
[----:B--2---:R-:W-:Y:S05]  /*36ff0*/  @!P0 NANOSLEEP.SYNCS 0x989680 ;  /* 0x009896800000895d */ /* 0x004fea0003900000 */
[----:B------:R-:W2:Y:S02]  /*37000*/  @!P0 SYNCS.PHASECHK.TRANS64 P0, [R6+URZ], R7 ;  /* 0x00000007060085a7 */ /* 0x000ea4000800007f */
[----:B--2---:R-:W-:Y:S05]  /*37010*/  @!P0 BRA `(.L_x_11240) ;  /* 0xfffffffc00f08947 */ /* 0x004fea000383ffff */
[----:B------:R-:W-:Y:S05]  /*37020*/  BRA `(.L_x_11239) ;  /* 0xfffffcb800d87947 */ /* 0x000fea000383ffff */
.L_x_11274:
[----:B---3--:R3:W4:Y:S02]  /*37030*/  SYNCS.PHASECHK.TRANS64.TRYWAIT P0, [R6+URZ], R7 ;  /* 0x00000007060075a7 */ /* 0x008724000800017f */
[----:B----4-:R-:W-:Y:S05]  /*37040*/  @!P0 NANOSLEEP.SYNCS 0x989680 ;  /* 0x009896800000895d */ /* 0x010fea0003900000 */
[----:B------:R-:W4:Y:S02]  /*37050*/  @!P0 SYNCS.PHASECHK.TRANS64 P0, [R6+URZ], R7 ;  /* 0x00000007060085a7 */ /* 0x000f24000800007f */
[----:B----4-:R-:W-:Y:S05]  /*37060*/  @!P0 BRA `(.L_x_11274) ;  /* 0xfffffffc00f08947 */ /* 0x010fea000383ffff */
[----:B------:R-:W-:Y:S05]  /*37070*/  BRA `(.L_x_11273) ;  /* 0xfffffd2000987947 */ /* 0x000fea000383ffff */
.L_x_11281:
[----:B-1----:R1:W2:Y:S02]  /*37080*/  SYNCS.PHASECHK.TRANS64.TRYWAIT P0, [R12+URZ], R13 ;  /* 0x0000000d0c0075a7 */ /* 0x0022a4000800017f */
[----:B--2---:R-:W-:Y:S05]  /*37090*/  @!P0 NANOSLEEP.SYNCS 0x989680 ;  /* 0x009896800000895d */ /* 0x004fea0003900000 */
[----:B------:R-:W2:Y:S02]  /*370a0*/  @!P0 SYNCS.PHASECHK.TRANS64 P0, [R12+URZ], R13 ;  /* 0x0000000d0c0085a7 */ /* 0x000ea4000800007f */
[----:B--2---:R-:W-:Y:S05]  /*370b0*/  @!P0 BRA `(.L_x_11281) ;  /* 0xfffffffc00f08947 */ /* 0x004fea000383ffff */
[----:B------:R-:W-:Y:S05]  /*370c0*/  BRA `(.L_x_11280) ;  /* 0xfffffd2400bc7947 */ /* 0x000fea000383ffff */
.L_x_11294:
[----:B-1----:R1:W2:Y:S02]  /*370d0*/  SYNCS.PHASECHK.TRANS64.TRYWAIT P0, [R4+URZ], R5 ;  /* 0x00000005040075a7 */ /* 0x0022a4000800017f */
[----:B--2---:R-:W-:Y:S05]  /*370e0*/  @!P0 NANOSLEEP.SYNCS 0x989680 ;  /* 0x009896800000895d */ /* 0x004fea0003900000 */
[----:B------:R-:W2:Y:S02]  /*370f0*/  @!P0 SYNCS.PHASECHK.TRANS64 P0, [R4+URZ], R5 ;  /* 0x00000005040085a7 */ /* 0x000ea4000800007f */
[----:B--2---:R-:W-:Y:S05]  /*37100*/  @!P0 BRA `(.L_x_11294) ;  /* 0xfffffffc00f08947 */ /* 0x004fea000383ffff */
[----:B------:R-:W-:Y:S05]  /*37110*/  BRA `(.L_x_11293) ;  /* 0xfffffecc00987947 */ /* 0x000fea000383ffff */
.L_x_11301:
[----:B-1----:R1:W2:Y:S02]  /*37120*/  SYNCS.PHASECHK.TRANS64.TRYWAIT P0, [R2+URZ], R3 ;  /* 0x00000003020075a7 */ /* 0x0022a4000800017f */
[----:B--2---:R-:W-:Y:S05]  /*37130*/  @!P0 NANOSLEEP.SYNCS 0x989680 ;  /* 0x009896800000895d */ /* 0x004fea0003900000 */
[----:B------:R-:W2:Y:S02]  /*37140*/  @!P0 SYNCS.PHASECHK.TRANS64 P0, [R2+URZ], R3 ;  /* 0x00000003020085a7 */ /* 0x000ea4000800007f */
[----:B--2---:R-:W-:Y:S05]  /*37150*/  @!P0 BRA `(.L_x_11301) ;  /* 0xfffffffc00f08947 */ /* 0x004fea000383ffff */
[----:B------:R-:W-:Y:S05]  /*37160*/  BRA `(.L_x_11300) ;  /* 0xfffffed000d47947 */ /* 0x000fea000383ffff */
.L_x_11335:
[----:B------:R-:W-:Y:S02]  /*37170*/  IMAD.MOV.U32 R13, RZ, RZ, R18 ;  /* 0x000000ffff0d7224 */ /* 0x000fe400078e0012 */
[----:B------:R-:W-:Y:S02]  /*37180*/  IMAD.MOV.U32 R12, RZ, RZ, RZ ;  /* 0x000000ffff0c7224 */ /* 0x000fe400078e00ff */
[----:B------:R-:W-:Y:S02]  /*37190*/  IMAD.MOV.U32 R11, RZ, RZ, 0x1f ;  /* 0x0000001fff0b7424 */ /* 0x000fe400078e00ff */
[----:B------:R-:W-:-:S07]  /*371a0*/  IMAD.MOV.U32 R15, RZ, RZ, -0x1 ;  /* 0xffffffffff0f7424 */ /* 0x000fce00078e00ff */
[----:B-----5:R-:W-:Y:S05]  /*371b0*/  WARPSYNC.COLLECTIVE R15, `(.L_x_11380) ;  /* 0x000000000f087348 */ /* 0x020fea0003c00000 */
[----:B------:R0:W1:Y:S02]  /*371c0*/  SHFL.IDX P6, R14, R13, R12, R11 ;  /* 0x0000000c0d0e7389 */ /* 0x00006400000c000b */
[----:B01---5:R-:W-:Y:S01]  /*371d0*/  ENDCOLLECTIVE ;  /* 0x000000000000791b */ /* 0x023fe20003800000 */
.L_x_11380:
[----:B------:R-:W-:Y:S05]  /*371e0*/  BRA `(.L_x_11381) ;  /* 0xffffffc400587947 */ /* 0x000fea000383ffff */
.L_x_11337:
[----:B0-----:R-:W-:-:S04]  /*371f0*/  IMAD.U32 R3, RZ, RZ, UR46 ;  /* 0x0000002eff037e24 */ /* 0x001fc8000f8e00ff */
[----:B------:R0:W1:Y:S03]  /*37200*/  SYNCS.PHASECHK.TRANS64.TRYWAIT P0, [R3+URZ+0x32440], R2 ;  /* 0x03244002030075a7 */ /* 0x000066000800017f */
[----:B-1----:R-:W-:Y:S05]  /*37210*/  @!P0 NANOSLEEP.SYNCS 0x989680 ;  /* 0x009896800000895d */ /* 0x002fea0003900000 */
[----:B------:R-:W1:Y:S02]  /*37220*/  @!P0 SYNCS.PHASECHK.TRANS64 P0, [R3+URZ+0x32440], R2 ;  /* 0x03244002030085a7 */ /* 0x000e64000800007f */
[----:B-1----:R-:W-:Y:S05]  /*37230*/  @!P0 BRA `(.L_x_11337) ;  /* 0xfffffffc00ec8947 */ /* 0x002fea000383ffff */
[----:B------:R-:W-:Y:S05]  /*37240*/  BRA `(.L_x_11382) ;  /* 0xffffffc400947947 */ /* 0x000fea000383ffff */
.L_x_11338:
        /* <DEDUP_REMOVED lines=8> */
.L_x_11384:
[----:B------:R-:W-:Y:S05]  /*372d0*/  BSYNC B0 ;  /* 0x0000000000007941 */ /* 0x000fea0003800000 */
.L_x_11383:
        /* <DEDUP_REMOVED lines=9> */
.L_x_11385:
[----:B------:R-:W-:Y:S02]  /*37370*/  IMAD.MOV.U32 R13, RZ, RZ, R5 ;  /* 0x000000ffff0d7224 */ /* 0x000fe400078e0005 */
[----:B------:R-:W-:Y:S01]  /*37380*/  IMAD.MOV.U32 R12, RZ, RZ, 0x1 ;  /* 0x00000001ff0c7424 */ /* 0x000fe200078e00ff */
[----:B------:R-:W-:-:S13]  /*37390*/  @P0 LEA R2, P1, R22, R14, 0x1 ;  /* 0x0000000e16020211 */ /* 0x000fda00078208ff */
[----:B------:R-:W-:Y:S05]  /*373a0*/  WARPSYNC.COLLECTIVE R15, `(.L_x_11386) ;  /* 0x000000000f087348 */ /* 0x000fea0003c00000 */
[----:B------:R0:W1:Y:S02]  /*373b0*/  SHFL.IDX P6, R14, R13, R12, R11 ;  /* 0x0000000c0d0e7389 */ /* 0x00006400000c000b */
[----:B01----:R-:W-:Y:S01]  /*373c0*/  ENDCOLLECTIVE ;  /* 0x000000000000791b */ /* 0x003fe20003800000 */
.L_x_11386:
        /* <DEDUP_REMOVED lines=12> */
.L_x_11387:
[----:B------:R-:W-:Y:S02]  /*37490*/  IMAD.MOV.U32 R13, RZ, RZ, R5 ;  /* 0x000000ffff0d7224 */ /* 0x000fe400078e0005 */
[----:B------:R-:W-:Y:S01]  /*374a0*/  IMAD.MOV.U32 R12, RZ, RZ, 0x2 ;  /* 0x00000002ff0c7424 */ /* 0x000fe200078e00ff */
[----:B------:R-:W-:-:S13]  /*374b0*/  @P0 LEA R2, P1, R22, R14, 0x1 ;  /* 0x0000000e16020211 */ /* 0x000fda00078208ff */
[----:B------:R-:W-:Y:S05]  /*374c0*/  WARPSYNC.COLLECTIVE R15, `(.L_x_11388) ;  /* 0x000000000f087348 */ /* 0x000fea0003c00000 */
[----:B------:R0:W1:Y:S02]  /*374d0*/  SHFL.IDX P6, R14, R13, R12, R11 ;  /* 0x0000000c0d0e7389 */ /* 0x00006400000c000b */
[----:B01----:R-:W-:Y:S01]  /*374e0*/  ENDCOLLECTIVE ;  /* 0x000000000000791b */ /* 0x003fe20003800000 */
.L_x_11388:
        /* <DEDUP_REMOVED lines=12> */
.L_x_11389:
[----:B------:R-:W-:Y:S02]  /*375b0*/  IMAD.MOV.U32 R13, RZ, RZ, R5 ;  /* 0x000000ffff0d7224 */ /* 0x000fe400078e0005 */
[----:B------:R-:W-:Y:S01]  /*375c0*/  IMAD.MOV.U32 R12, RZ, RZ, 0x3 ;  /* 0x00000003ff0c7424 */ /* 0x000fe200078e00ff */
[----:B------:R-:W-:-:S13]  /*375d0*/  @P0 LEA R2, P1, R22, R14, 0x1 ;  /* 0x0000000e16020211 */ /* 0x000fda00078208ff */
[----:B------:R-:W-:Y:S05]  /*375e0*/  WARPSYNC.COLLECTIVE R15, `(.L_x_11390) ;  /* 0x000000000f087348 */ /* 0x000fea0003c00000 */
[----:B------:R0:W1:Y:S02]  /*375f0*/  SHFL.IDX P6, R14, R13, R12, R11 ;  /* 0x0000000c0d0e7389 */ /* 0x00006400000c000b */
[----:B01----:R-:W-:Y:S01]  /*37600*/  ENDCOLLECTIVE ;  /* 0x000000000000791b */ /* 0x003fe20003800000 */
.L_x_11390:
        /* <DEDUP_REMOVED lines=12> */
.L_x_11391:
[----:B------:R-:W-:Y:S02]  /*376d0*/  IMAD.MOV.U32 R13, RZ, RZ, R5 ;  /* 0x000000ffff0d7224 */ /* 0x000fe400078e0005 */
[----:B------:R-:W-:Y:S01]  /*376e0*/  IMAD.MOV.U32 R12, RZ, RZ, 0x4 ;  /* 0x00000004ff0c7424 */ /* 0x000fe200078e00ff */
[----:B------:R-:W-:-:S13]  /*376f0*/  @P0 LEA R2, P1, R22, R14, 0x1 ;  /* 0x0000000e16020211 */ /* 0x000fda00078208ff */
[----:B------:R-:W-:Y:S05]  /*37700*/  WARPSYNC.COLLECTIVE R15, `(.L_x_11392) ;  /* 0x000000000f087348 */ /* 0x000fea0003c00000 */
[----:B------:R0:W1:Y:S02]  /*37710*/  SHFL.IDX P6, R14, R13, R12, R11 ;  /* 0x0000000c0d0e7389 */ /* 0x00006400000c000b */
[----:B01----:R-:W-:Y:S01]  /*37720*/  ENDCOLLECTIVE ;  /* 0x000000000000791b */ /* 0x003fe20003800000 */
.L_x_11392:
        /* <DEDUP_REMOVED lines=12> */
.L_x_11393:
[----:B------:R-:W-:Y:S02]  /*377f0*/  IMAD.MOV.U32 R13, RZ, RZ, R5 ;  /* 0x000000ffff0d7224 */ /* 0x000fe400078e0005 */
[----:B------:R-:W-:Y:S01]  /*37800*/  IMAD.MOV.U32 R12, RZ, RZ, 0x5 ;  /* 0x00000005ff0c7424 */ /* 0x000fe200078e00ff */
[----:B------:R-:W-:-:S13]  /*37810*/  @P0 LEA R2, P1, R22, R14, 0x1 ;  /* 0x0000000e16020211 */ /* 0x000fda00078208ff */
[----:B------:R-:W-:Y:S05]  /*37820*/  WARPSYNC.COLLECTIVE R15, `(.L_x_11394) ;  /* 0x000000000f087348 */ /* 0x000fea0003c00000 */
[----:B------:R0:W1:Y:S02]  /*37830*/  SHFL.IDX P6, R14, R13, R12, R11 ;  /* 0x0000000c0d0e7389 */ /* 0x00006400000c000b */
[----:B01----:R-:W-:Y:S01]  /*37840*/  ENDCOLLECTIVE ;  /* 0x000000000000791b */ /* 0x003fe20003800000 */
.L_x_11394:
        /* <DEDUP_REMOVED lines=10> */
.L_x_11395:
[----:B------:R-:W-:Y:S05]  /*378f0*/  BRA `(.L_x_11396) ;  /* 0xffffffc4000c7947 */ /* 0x000fea000383ffff */
.L_x_11341:
[----:B------:R-:W-:Y:S01]  /*37900*/  IMAD.MOV.U32 R13, RZ, RZ, R6 ;  /* 0x000000ffff0d7224 */ /* 0x000fe200078e0006 */
[----:B------:R-:W-:Y:S01]  /*37910*/  LOP3.LUT R16, R16, 0xffffefff, RZ, 0xc0, !PT ;  /* 0xffffefff10107812 */ /* 0x000fe200078ec0ff */
[----:B------:R-:W-:Y:S02]  /*37920*/  IMAD.MOV.U32 R12, RZ, RZ, RZ ;  /* 0x000000ffff0c7224 */ /* 0x000fe400078e00ff */
[----:B------:R-:W-:Y:S02]  /*37930*/  IMAD.MOV.U32 R11, RZ, RZ, 0x181f ;  /* 0x0000181fff0b7424 */ /* 0x000fe400078e00ff */
[----:B------:R-:W-:Y:S02]  /*37940*/  IMAD.MOV.U32 R15, RZ, RZ, -0x1 ;  /* 0xffffffffff0f7424 */ /* 0x000fe400078e00ff */
[----:B------:R-:W-:-:S07]  /*37950*/  VIADD R4, R20, UR40 ;  /* 0x0000002814047c36 */ /* 0x000fce0008000000 */
[----:B------:R-:W-:Y:S05]  /*37960*/  WARPSYNC.COLLECTIVE R15, `(.L_x_11397) ;  /* 0x000000000f087348 */ /* 0x000fea0003c00000 */
[----:B------:R0:W1:Y:S02]  /*37970*/  SHFL.IDX P6, R14, R13, R12, R11 ;  /* 0x0000000c0d0e7389 */ /* 0x00006400000c000b */
[----:B01----:R-:W-:Y:S01]  /*37980*/  ENDCOLLECTIVE ;  /* 0x000000000000791b */ /* 0x003fe20003800000 */
.L_x_11397:
[----:B------:R-:W-:Y:S02]  /*37990*/  VIADD R10, R4, 0x10 ;  /* 0x00000010040a7836 */ /* 0x000fe40000000000 */
[----:B------:R-:W-:Y:S02]  /*379a0*/  IMAD.MOV.U32 R13, RZ, RZ, R0 ;  /* 0x000000ffff0d7224 */ /* 0x000fe400078e0000 */
[----:B------:R-:W-:-:S07]  /*379b0*/  IMAD.MOV.U32 R3, RZ, RZ, R14 ;  /* 0x000000ffff037224 */ /* 0x000fce00078e000e */
[----:B------:R-:W-:Y:S05]  /*379c0*/  WARPSYNC.COLLECTIVE R15, `(.L_x_11398) ;  /* 0x000000000f087348 */ /* 0x000fea0003c00000 */
[----:B------:R0:W1:Y:S02]  /*379d0*/  SHFL.IDX P6, R14, R13, R12, R11 ;  /* 0x0000000c0d0e7389 */ /* 0x00006400000c000b */
[----:B01----:R-:W-:Y:S01]  /*379e0*/  ENDCOLLECTIVE ;  /* 0x000000000000791b */ /* 0x003fe20003800000 */
.L_x_11398:
        /* <DEDUP_REMOVED lines=11> */
.L_x_11399:
[----:B------:R-:W-:Y:S01]  /*37aa0*/  LOP3.LUT R16, R16, 0xfffff7ff, RZ, 0xc0, !PT ;  /* 0xfffff7ff10107812 */ /* 0x000fe200078ec0ff */
[----:B------:R-:W-:-:S05]  /*37ab0*/  @!P2 IMAD.X R3, RZ, RZ, R3, P1 ;  /* 0x000000ffff03a224 */ /* 0x000fca00008e0603 */
[----:B------:R-:W-:Y:S01]  /*37ac0*/  @!PT LDS RZ, [RZ] ;  /* 0x00000000fffff984 */ /* 0x000fe20000000800 */
[----:B------:R-:W-:Y:S01]  /*37ad0*/  @!PT LDS RZ, [RZ] ;  /* 0x00000000fffff984 */ /* 0x000fe20000000800 */
[----:B------:R-:W-:Y:S01]  /*37ae0*/  @!PT LDS RZ, [RZ] ;  /* 0x00000000fffff984 */ /* 0x000fe20000000800 */
[----:B------:R0:W-:Y:S01]  /*37af0*/  @!P2 LDGSTS.E.BYPASS.LTC128B.128 [R8+0x18400], desc[UR36][R2.64], !P0 ;  /* 0x184000000208afae */ /* 0x0001e2000c101d64 */
[----:B------:R-:W-:Y:S01]  /*37b00*/  ISETP.GE.AND P2, PT, R10, R5, PT ;  /* 0x000000050a00720c */ /* 0x000fe20003f46270 */
[----:B------:R-:W-:Y:S02]  /*37b10*/  IMAD.MOV.U32 R13, RZ, RZ, R0 ;  /* 0x000000ffff0d7224 */ /* 0x000fe400078e0000 */
[----:B0-----:R-:W-:-:S10]  /*37b20*/  VIADD R8, R4, 0x20 ;  /* 0x0000002004087836 */ /* 0x001fd40000000000 */
[----:B------:R-:W-:Y:S01]  /*37b30*/  @P2 LOP3.LUT R16, R16, 0x800, RZ, 0xfc, !PT ;  /* 0x0000080010102812 */ /* 0x000fe200078efcff */
[----:B------:R-:W-:-:S07]  /*37b40*/  IMAD.MOV.U32 R7, RZ, RZ, R14 ;  /* 0x000000ffff077224 */ /* 0x000fce00078e000e */
[----:B------:R-:W-:Y:S05]  /*37b50*/  WARPSYNC.COLLECTIVE R15, `(.L_x_11400) ;  /* 0x000000000f087348 */ /* 0x000fea0003c00000 */
[----:B------:R0:W1:Y:S02]  /*37b60*/  SHFL.IDX P6, R14, R13, R12, R11 ;  /* 0x0000000c0d0e7389 */ /* 0x00006400000c000b */
[----:B01----:R-:W-:Y:S01]  /*37b70*/  ENDCOLLECTIVE ;  /* 0x000000000000791b */ /* 0x003fe20003800000 */
.L_x_11400:
[----:B------:R-:W-:Y:S02]  /*37b80*/  LOP3.LUT R16, R16, 0xfffffbff, RZ, 0xc0, !PT ;  /* 0xfffffbff10107812 */ /* 0x000fe400078ec0ff */
[----:B------:R-:W-:Y:S02]  /*37b90*/  @!P2 LEA R13, R27, UR46, 0x1 ;  /* 0x0000002e1b0dac11 */ /* 0x000fe4000f8e08ff */
        /* <DEDUP_REMOVED lines=8> */
[----:B------:R0:W-:Y:S01]  /*37c20*/  @!P2 LDGSTS.E.BYPASS.LTC128B.128 [R13+0x18c00], desc[UR36][R2.64], !P0 ;  /* 0x18c00000020dafae */ /* 0x0001e2000c101d64 */
[----:B------:R-:W-:Y:S01]  /*37c30*/  ISETP.GE.AND P2, PT, R8, R5, PT ;  /* 0x000000050800720c */ /* 0x000fe20003f46270 */
[----:B------:R-:W-:Y:S02]  /*37c40*/  VIADD R8, R4, 0x30 ;  /* 0x0000003004087836 */ /* 0x000fe40000000000 */
[----:B0-----:R-:W-:-:S10]  /*37c50*/  IMAD.MOV.U32 R13, RZ, RZ, R6 ;  /* 0x000000ffff0d7224 */ /* 0x001fd400078e0006 */
[----:B------:R-:W-:-:S07]  /*37c60*/  @P2 LOP3.LUT R16, R16, 0x400, RZ, 0xfc, !PT ;  /* 0x0000040010102812 */ /* 0x000fce00078efcff */
[----:B------:R-:W-:Y:S05]  /*37c70*/  WARPSYNC.COLLECTIVE R15, `(.L_x_11401) ;  /* 0x000000000f087348 */ /* 0x000fea0003c00000 */
[----:B------:R0:W1:Y:S02]  /*37c80*/  SHFL.IDX P6, R14, R13, R12, R11 ;  /* 0x0000000c0d0e7389 */ /* 0x00006400000c000b */
[----:B01----:R-:W-:Y:S01]  /*37c90*/  ENDCOLLECTIVE ;  /* 0x000000000000791b */ /* 0x003fe20003800000 */
.L_x_11401:
[----:B------:R-:W-:Y:S01]  /*37ca0*/  LOP3.LUT R16, R16, 0xfffffdff, RZ, 0xc0, !PT ;  /* 0xfffffdff10107812 */ /* 0x000fe200078ec0ff */
[----:B------:R-:W-:Y:S02]  /*37cb0*/  IMAD.MOV.U32 R13, RZ, RZ, R0 ;  /* 0x000000ffff0d7224 */ /* 0x000fe400078e0000 */
[----:B------:R-:W-:-:S07]  /*37cc0*/  IMAD.MOV.U32 R10, RZ, RZ, R14 ;  /* 0x000000ffff0a7224 */ /* 0x000fce00078e000e */
[----:B------:R-:W-:Y:S05]  /*37cd0*/  WARPSYNC.COLLECTIVE R15, `(.L_x_11402) ;  /* 0x000000000f087348 */ /* 0x000fea0003c00000 */
[----:B------:R0:W1:Y:S02]  /*37ce0*/  SHFL.IDX P6, R14, R13, R12, R11 ;  /* 0x0000000c0d0e7389 */ /* 0x00006400000c000b */
[----:B01----:R-:W-:Y:S01]  /*37cf0*/  ENDCOLLECTIVE ;  /* 0x000000000000791b */ /* 0x003fe20003800000 */
.L_x_11402:
[----:B------:R-:W-:Y:S01]  /*37d00*/  @!P2 LEA R13, R27, UR46, 0x1 ;  /* 0x0000002e1b0dac11 */ /* 0x000fe2000f8e08ff */
[----:B------:R-:W-:Y:S01]  /*37d10*/  IMAD.MOV.U32 R12, RZ, RZ, 0x3 ;  /* 0x00000003ff0c7424 */ /* 0x000fe200078e00ff */
        /* <DEDUP_REMOVED lines=10> */
[----:B0-----:R-:W-:-:S12]  /*37dc0*/  IMAD.MOV.U32 R13, RZ, RZ, R6 ;  /* 0x000000ffff0d7224 */ /* 0x001fd800078e0006 */
[----:B------:R-:W-:-:S07]  /*37dd0*/  @P2 LOP3.LUT R16, R16, 0x200, RZ, 0xfc, !PT ;  /* 0x0000020010102812 */ /* 0x000fce00078efcff */
[----:B------:R-:W-:Y:S05]  /*37de0*/  WARPSYNC.COLLECTIVE R15, `(.L_x_11403) ;  /* 0x000000000f087348 */ /* 0x000fea0003c00000 */
[----:B------:R0:W1:Y:S02]  /*37df0*/  SHFL.IDX P6, R14, R13, R12, R11 ;  /* 0x0000000c0d0e7389 */ /* 0x00006400000c000b */
[----:B01----:R-:W-:Y:S01]  /*37e00*/  ENDCOLLECTIVE ;  /* 0x000000000000791b */ /* 0x003fe20003800000 */
.L_x_11403:
[----:B------:R-:W-:Y:S01]  /*37e10*/  LOP3.LUT R16, R16, 0xfffffeff, RZ, 0xc0, !PT ;  /* 0xfffffeff10107812 */ /* 0x000fe200078ec0ff */
[----:B------:R-:W-:Y:S02]  /*37e20*/  IMAD.MOV.U32 R13, RZ, RZ, R0 ;  /* 0x000000ffff0d7224 */ /* 0x000fe400078e0000 */
[----:B------:R-:W-:-:S07]  /*37e30*/  IMAD.MOV.U32 R8, RZ, RZ, R14 ;  /* 0x000000ffff087224 */ /* 0x000fce00078e000e */
[----:B------:R-:W-:Y:S05]  /*37e40*/  WARPSYNC.COLLECTIVE R15, `(.L_x_11404) ;  /* 0x000000000f087348 */ /* 0x000fea0003c00000 */
[----:B------:R0:W1:Y:S02]  /*37e50*/  SHFL.IDX P6, R14, R13, R12, R11 ;  /* 0x0000000c0d0e7389 */ /* 0x00006400000c000b */
[----:B01----:R-:W-:Y:S01]  /*37e60*/  ENDCOLLECTIVE ;  /* 0x000000000000791b */ /* 0x003fe20003800000 */
.L_x_11404:
[----:B------:R-:W-:Y:S01]  /*37e70*/  @!P2 LEA R13, R27, UR46, 0x1 ;  /* 0x0000002e1b0dac11 */ /* 0x000fe2000f8e08ff */
[----:B------:R-:W-:Y:S01]  /*37e80*/  IMAD.MOV.U32 R12, RZ, RZ, 0x4 ;  /* 0x00000004ff0c7424 */ /* 0x000fe200078e00ff */
[----:B------:R-:W-:-:S05]  /*37e90*/  @!P2 LEA R9, P1, R22, R14, 0x1 ;  /* 0x0000000e1609a211 */ /* 0x000fca00078208ff */
[----:B------:R-:W-:Y:S02]  /*37ea0*/  @!P2 IMAD.X R8, RZ, RZ, R8, P1 ;  /* 0x000000ffff08a224 */ /* 0x000fe400008e0608 */
[----:B------:R-:W-:Y:S02]  /*37eb0*/  @!P2 IMAD.MOV.U32 R2, RZ, RZ, R9 ;  /* 0x000000ffff02a224 */ /* 0x000fe400078e0009 */
[----:B------:R-:W-:Y:S02]  /*37ec0*/  @!P2 IMAD.MOV.U32 R3, RZ, RZ, R8 ;  /* 0x000000ffff03a224 */ /* 0x000fe400078e0008 */
[----:B------:R-:W-:-:S03]  /*37ed0*/  VIADD R8, R4, 0x40 ;  /* 0x0000004004087836 */ /* 0x000fc60000000000 */
[----:B------:R-:W-:Y:S01]  /*37ee0*/  @!PT LDS RZ, [RZ] ;  /* 0x00000000fffff984 */ /* 0x000fe20000000800 */
[----:B------:R-:W-:Y:S01]  /*37ef0*/  @!PT LDS RZ, [RZ] ;  /* 0x00000000fffff984 */ /* 0x000fe20000000800 */
[----:B------:R-:W-:Y:S01]  /*37f00*/  @!PT LDS RZ, [RZ] ;  /* 0x00000000fffff984 */ /* 0x000fe20000000800 */
[----:B------:R0:W-:Y:S02]  /*37f10*/  @!P2 LDGSTS.E.BYPASS.LTC128B.128 [R13+0x19c00], desc[UR36][R2.64], !P0 ;  /* 0x19c00000020dafae */ /* 0x0001e4000c101d64 */
[----:B------:R-:W-:Y:S01]  /*37f20*/  ISETP.GE.AND P2, PT, R8, R5, PT ;  /* 0x000000050800720c */ /* 0x000fe20003f46270 */
[----:B------:R-:W-:Y:S02]  /*37f30*/  VIADD R8, R4, 0x50 ;  /* 0x0000005004087836 */ /* 0x000fe40000000000 */
[----:B0-----:R-:W-:-:S10]  /*37f40*/  IMAD.MOV.U32 R13, RZ, RZ, R6 ;  /* 0x000000ffff0d7224 */ /* 0x001fd400078e0006 */
[----:B------:R-:W-:-:S07]  /*37f50*/  @P2 LOP3.LUT R16, R16, 0x100, RZ, 0xfc, !PT ;  /* 0x0000010010102812 */ /* 0x000fce00078efcff */
[----:B------:R-:W-:Y:S05]  /*37f60*/  WARPSYNC.COLLECTIVE R15, `(.L_x_11405) ;  /* 0x000000000f087348 */ /* 0x000fea0003c00000 */
[----:B------:R0:W1:Y:S02]  /*37f70*/  SHFL.IDX P6, R14, R13, R12, R11 ;  /* 0x0000000c0d0e7389 */ /* 0x00006400000c000b */
[----:B01----:R-:W-:Y:S01]  /*37f80*/  ENDCOLLECTIVE ;  /* 0x000000000000791b */ /* 0x003fe20003800000 */
.L_x_11405:
[----:B------:R-:W-:Y:S01]  /*37f90*/  LOP3.LUT R16, R16, 0xffffff7f, RZ, 0xc0, !PT ;  /* 0xffffff7f10107812 */ /* 0x000fe200078ec0ff */
[----:B------:R-:W-:Y:S02]  /*37fa0*/  IMAD.MOV.U32 R13, RZ, RZ, R0 ;  /* 0x000000ffff0d7224 */ /* 0x000fe400078e0000 */
[----:B------:R-:W-:-:S07]  /*37fb0*/  IMAD.MOV.U32 R2, RZ, RZ, R14 ;  /* 0x000000ffff027224 */ /* 0x000fce00078e000e */
[----:B------:R-:W-:Y:S05]  /*37fc0*/  WARPSYNC.COLLECTIVE R15, `(.L_x_11406) ;  /* 0x000000000f087348 */ /* 0x000fea0003c00000 */
[----:B------:R0:W1:Y:S02]  /*37fd0*/  SHFL.IDX P6, R14, R13, R12, R11 ;  /* 0x0000000c0d0e7389 */ /* 0x00006400000c000b */
[----:B01----:R-:W-:Y:S01]  /*37fe0*/  ENDCOLLECTIVE ;  /* 0x000000000000791b */ /* 0x003fe20003800000 */
.L_x_11406:
        /* <DEDUP_REMOVED lines=13> */
[----:B------:R-:W-:Y:S02]  /*380c0*/  @!P2 LEA R7, R27, UR46, 0x1 ;  /* 0x0000002e1b07ac11 */ /* 0x000fe4000f8e08ff */
[----:B------:R-:W-:-:S07]  /*380d0*/  @P2 LOP3.LUT R16, R16, 0x80, RZ, 0xfc, !PT ;  /* 0x0000008010102812 */ /* 0x000fce00078efcff */
[----:B------:R-:W-:Y:S05]  /*380e0*/  WARPSYNC.COLLECTIVE R15, `(.L_x_11407) ;  /* 0x000000000f087348 */ /* 0x000fea0003c00000 */
[----:B------:R0:W1:Y:S02]  /*380f0*/  SHFL.IDX P6, R14, R13, R12, R11 ;  /* 0x0000000c0d0e7389 */ /* 0x00006400000c000b */
[----:B01----:R-:W-:Y:S01]  /*38100*/  ENDCOLLECTIVE ;  /* 0x000000000000791b */ /* 0x003fe20003800000 */
.L_x_11407:
[----:B------:R-:W-:Y:S01]  /*38110*/  LOP3.LUT R16, R16, 0xffffffbf, RZ, 0xc0, !PT ;  /* 0xffffffbf10107812 */ /* 0x000fe200078ec0ff */
[----:B------:R-:W-:Y:S02]  /*38120*/  IMAD.MOV.U32 R13, RZ, RZ, R0 ;  /* 0x000000ffff0d7224 */ /* 0x000fe400078e0000 */
[----:B------:R-:W-:-:S07]  /*38130*/  IMAD.MOV.U32 R2, RZ, RZ, R14 ;  /* 0x000000ffff027224 */ /* 0x000fce00078e000e */
[----:B------:R-:W-:Y:S05]  /*38140*/  WARPSYNC.COLLECTIVE R15, `(.L_x_11408) ;  /* 0x000000000f087348 */ /* 0x000fea0003c00000 */
[----:B------:R0:W1:Y:S02]  /*38150*/  SHFL.IDX P6, R14, R13, R12, R11 ;  /* 0x0000000c0d0e7389 */ /* 0x00006400000c000b */
[----:B01----:R-:W-:Y:S01]  /*38160*/  ENDCOLLECTIVE ;  /* 0x000000000000791b */ /* 0x003fe20003800000 */
.L_x_11408:
[----:B------:R-:W-:Y:S02]  /*38170*/  IMAD.MOV.U32 R13, RZ, RZ, R6 ;  /* 0x000000ffff0d7224 */ /* 0x000fe400078e0006 */
        /* <DEDUP_REMOVED lines=14> */
.L_x_11409:
[----:B------:R-:W-:Y:S02]  /*38260*/  @!P2 LEA R21, R27, UR46, 0x1 ;  /* 0x0000002e1b15ac11 */ /* 0x000fe4000f8e08ff */
[----:B------:R-:W-:Y:S01]  /*38270*/  @P2 LOP3.LUT R16, R16, 0x40, RZ, 0xfc, !PT ;  /* 0x0000004010102812 */ /* 0x000fe200078efcff */
[----:B------:R-:W-:Y:S02]  /*38280*/  IMAD.MOV.U32 R13, RZ, RZ, R0 ;  /* 0x000000ffff0d7224 */ /* 0x000fe400078e0000 */
[----:B------:R-:W-:-:S07]  /*38290*/  IMAD.MOV.U32 R2, RZ, RZ, R14 ;  /* 0x000000ffff027224 */ /* 0x000fce00078e000e */
[----:B------:R-:W-:Y:S05]  /*382a0*/  WARPSYNC.COLLECTIVE R15, `(.L_x_11410) ;  /* 0x000000000f087348 */ /* 0x000fea0003c00000 */
[----:B------:R0:W1:Y:S02]  /*382b0*/  SHFL.IDX P6, R14, R13, R12, R11 ;  /* 0x0000000c0d0e7389 */ /* 0x00006400000c000b */
[----:B01----:R-:W-:Y:S01]  /*382c0*/  ENDCOLLECTIVE ;  /* 0x000000000000791b */ /* 0x003fe20003800000 */
.L_x_11410:
[----:B------:R-:W-:Y:S02]  /*382d0*/  IMAD.MOV.U32 R13, RZ, RZ, R6 ;  /* 0x000000ffff0d7224 */ /* 0x000fe400078e0006 */
[----:B------:R-:W-:Y:S01]  /*382e0*/  IMAD.MOV.U32 R12, RZ, RZ, 0x7 ;  /* 0x00000007ff0c7424 */ /* 0x000fe200078e00ff */
[----:B------:R-:W-:-:S13]  /*382f0*/  @!P2 LEA R8, P1, R22, R14, 0x1 ;  /* 0x0000000e1608a211 */ /* 0x000fda00078208ff */
[----:B------:R-:W-:Y:S05]  /*38300*/  WARPSYNC.COLLECTIVE R15, `(.L_x_11411) ;  /* 0x000000000f087348 */ /* 0x000fea0003c00000 */
[----:B------:R0:W1:Y:S02]  /*38310*/  SHFL.IDX P6, R14, R13, R12, R11 ;  /* 0x0000000c0d0e7389 */ /* 0x00006400000c000b */
[----:B01----:R-:W-:Y:S01]  /*38320*/  ENDCOLLECTIVE ;  /* 0x000000000000791b */ /* 0x003fe20003800000 */
.L_x_11411:
[----:B------:R-:W-:Y:S02]  /*38330*/  @!P2 IMAD.X R9, RZ, RZ, R2, P1 ;  /* 0x000000ffff09a224 */ /* 0x000fe400008e0602 */
[----:B------:R-:W-:Y:S02]  /*38340*/  @!P2 IMAD.MOV.U32 R2, RZ, RZ, R8 ;  /* 0x000000ffff02a224 */ /* 0x000fe400078e0008 */
[----:B------:R-:W-:-:S05]  /*38350*/  @!P2 IMAD.MOV.U32 R3, RZ, RZ, R9 ;  /* 0x000000ffff03a224 */ /* 0x000fca00078e0009 */
        /* <DEDUP_REMOVED lines=9> */
.L_x_11412:
[----:B------:R-:W-:Y:S05]  /*383f0*/  BRA `(.L_x_11413) ;  /* 0xffffffc4000c7947 */ /* 0x000fea000383ffff */
.L_x_11343:
        /* <DEDUP_REMOVED lines=8> */
.L_x_11415:
[----:B------:R-:W-:Y:S05]  /*38480*/  BSYNC B0 ;  /* 0x0000000000007941 */ /* 0x000fea0003800000 */
.L_x_11414:
        /* <DEDUP_REMOVED lines=9> */
.L_x_11416:
[----:B------:R-:W-:Y:S01]  /*38520*/  @!P5 LEA R7, R27, UR46, 0x1 ;  /* 0x0000002e1b07dc11 */ /* 0x000fe2000f8e08ff */
        /* <DEDUP_REMOVED lines=8> */
.L_x_11417:
        /* <DEDUP_REMOVED lines=13> */
.L_x_11418:
[----:B------:R-:W-:Y:S01]  /*38680*/  @!P5 LEA R7, R27, UR46, 0x1 ;  /* 0x0000002e1b07dc11 */ /* 0x000fe2000f8e08ff */
[----:B------:R-:W-:Y:S02]  /*38690*/  IMAD.MOV.U32 R13, RZ, RZ, R4 ;  /* 0x000000ffff0d7224 */ /* 0x000fe400078e0004 */
[----:B------:R-:W-:Y:S01]  /*386a0*/  IMAD.MOV.U32 R12, RZ, RZ, 0x2 ;  /* 0x00000002ff0c7424 */ /* 0x000fe200078e00ff */
        /* <DEDUP_REMOVED lines=16> */
.L_x_11419:
[----:B------:R-:W-:Y:S02]  /*387b0*/  IMAD.MOV.U32 R13, RZ, RZ, R0 ;  /* 0x000000ffff0d7224 */ /* 0x000fe400078e0000 */
[----:B------:R-:W-:-:S07]  /*387c0*/  IMAD.MOV.U32 R5, RZ, RZ, R14 ;  /* 0x000000ffff057224 */ /* 0x000fce00078e000e */
[----:B------:R-:W-:Y:S05]  /*387d0*/  WARPSYNC.COLLECTIVE R15, `(.L_x_11420) ;  /* 0x000000000f087348 */ /* 0x000fea0003c00000 */
[----:B------:R0:W1:Y:S02]  /*387e0*/  SHFL.IDX P6, R14, R13, R12, R11 ;  /* 0x0000000c0d0e7389 */ /* 0x00006400000c000b */
[----:B01----:R-:W-:Y:S01]  /*387f0*/  ENDCOLLECTIVE ;  /* 0x000000000000791b */ /* 0x003fe20003800000 */
.L_x_11420:
[----:B------:R-:W-:Y:S02]  /*38800*/  IMAD.MOV.U32 R13, RZ, RZ, R4 ;  /* 0x000000ffff0d7224 */ /* 0x000fe400078e0004 */
[----:B------:R-:W-:Y:S01]  /*38810*/  IMAD.MOV.U32 R12, RZ, RZ, 0x3 ;  /* 0x00000003ff0c7424 */ /* 0x000fe200078e00ff */
[----:B------:R-:W-:-:S05]  /*38820*/  @!P5 LEA R14, P0, R22, R14, 0x1 ;  /* 0x0000000e160ed211 */ /* 0x000fca00078008ff */
[----:B------:R-:W-:-:S08]  /*38830*/  @!P5 IMAD.MOV.U32 R2, RZ, RZ, R14 ;  /* 0x000000ffff02d224 */ /* 0x000fd000078e000e */
[----:B------:R-:W-:Y:S05]  /*38840*/  WARPSYNC.COLLECTIVE R15, `(.L_x_11421) ;  /* 0x000000000f087348 */ /* 0x000fea0003c00000 */
[----:B------:R0:W1:Y:S02]  /*38850*/  SHFL.IDX P6, R14, R13, R12, R11 ;  /* 0x0000000c0d0e7389 */ /* 0x00006400000c000b */
[----:B01----:R-:W-:Y:S01]  /*38860*/  ENDCOLLECTIVE ;  /* 0x000000000000791b */ /* 0x003fe20003800000 */
.L_x_11421:
        /* <DEDUP_REMOVED lines=15> */
.L_x_11422:
        /* <DEDUP_REMOVED lines=19> */
.L_x_11423:
[----:B------:R-:W-:Y:S02]  /*38a90*/  IMAD.MOV.U32 R13, RZ, RZ, R0 ;  /* 0x000000ffff0d7224 */ /* 0x000fe400078e0000 */
[----:B------:R-:W-:-:S07]  /*38aa0*/  IMAD.MOV.U32 R5, RZ, RZ, R14 ;  /* 0x000000ffff057224 */ /* 0x000fce00078e000e */
[----:B------:R-:W-:Y:S05]  /*38ab0*/  WARPSYNC.COLLECTIVE R15, `(.L_x_11424) ;  /* 0x000000000f087348 */ /* 0x000fea0003c00000 */
[----:B------:R0:W1:Y:S02]  /*38ac0*/  SHFL.IDX P6, R14, R13, R12, R11 ;  /* 0x0000000c0d0e7389 */ /* 0x00006400000c000b */
[----:B01----:R-:W-:Y:S01]  /*38ad0*/  ENDCOLLECTIVE ;  /* 0x000000000000791b */ /* 0x003fe20003800000 */
.L_x_11424:
[----:B------:R-:W-:Y:S02]  /*38ae0*/  IMAD.MOV.U32 R13, RZ, RZ, R4 ;  /* 0x000000ffff0d7224 */ /* 0x000fe400078e0004 */
[----:B------:R-:W-:Y:S01]  /*38af0*/  IMAD.MOV.U32 R12, RZ, RZ, 0x5 ;  /* 0x00000005ff0c7424 */ /* 0x000fe200078e00ff */
[----:B------:R-:W-:-:S05]  /*38b00*/  @!P5 LEA R14, P0, R22, R14, 0x1 ;  /* 0x0000000e160ed211 */ /* 0x000fca00078008ff */
[----:B------:R-:W-:-:S08]  /*38b10*/  @!P5 IMAD.MOV.U32 R2, RZ, RZ, R14 ;  /* 0x000000ffff02d224 */ /* 0x000fd000078e000e */
[----:B------:R-:W-:Y:S05]  /*38b20*/  WARPSYNC.COLLECTIVE R15, `(.L_x_11425) ;  /* 0x000000000f087348 */ /* 0x000fea0003c00000 */
[----:B------:R0:W1:Y:S02]  /*38b30*/  SHFL.IDX P6, R14, R13, R12, R11 ;  /* 0x0000000c0d0e7389 */ /* 0x00006400000c000b */
[----:B01----:R-:W-:Y:S01]  /*38b40*/  ENDCOLLECTIVE ;  /* 0x000000000000791b */ /* 0x003fe20003800000 */
.L_x_11425:
        /* <DEDUP_REMOVED lines=15> */
.L_x_11426:
        /* <DEDUP_REMOVED lines=19> */
.L_x_11427:
[----:B------:R-:W-:Y:S02]  /*38d70*/  IMAD.MOV.U32 R13, RZ, RZ, R0 ;  /* 0x000000ffff0d7224 */ /* 0x000fe400078e0000 */
[----:B------:R-:W-:-:S07]  /*38d80*/  IMAD.MOV.U32 R5, RZ, RZ, R14 ;  /* 0x000000ffff057224 */ /* 0x000fce00078e000e */
[----:B------:R-:W-:Y:S05]  /*38d90*/  WARPSYNC.COLLECTIVE R15, `(.L_x_11428) ;  /* 0x000000000f087348 */ /* 0x000fea0003c00000 */
[----:B------:R0:W1:Y:S02]  /*38da0*/  SHFL.IDX P6, R14, R13, R12, R11 ;  /* 0x0000000c0d0e7389 */ /* 0x00006400000c000b */
[----:B01----:R-:W-:Y:S01]  /*38db0*/  ENDCOLLECTIVE ;  /* 0x000000000000791b */ /* 0x003fe20003800000 */
.L_x_11428:
[----:B------:R-:W-:Y:S02]  /*38dc0*/  IMAD.MOV.U32 R13, RZ, RZ, R4 ;  /* 0x000000ffff0d7224 */ /* 0x000fe400078e0004 */
[----:B------:R-:W-:Y:S01]  /*38dd0*/  IMAD.MOV.U32 R12, RZ, RZ, 0x7 ;  /* 0x00000007ff0c7424 */ /* 0x000fe200078e00ff */
[----:B------:R-:W-:-:S05]  /*38de0*/  @!P5 LEA R14, P0, R22, R14, 0x1 ;  /* 0x0000000e160ed211 */ /* 0x000fca00078008ff */
[----:B------:R-:W-:-:S08]  /*38df0*/  @!P5 IMAD.MOV.U32 R2, RZ, RZ, R14 ;  /* 0x000000ffff02d224 */ /* 0x000fd000078e000e */
[----:B------:R-:W-:Y:S05]  /*38e00*/  WARPSYNC.COLLECTIVE R15, `(.L_x_11429) ;  /* 0x000000000f087348 */ /* 0x000fea0003c00000 */
[----:B------:R0:W1:Y:S02]  /*38e10*/  SHFL.IDX P6, R14, R13, R12, R11 ;  /* 0x0000000c0d0e7389 */ /* 0x00006400000c000b */
[----:B01----:R-:W-:Y:S01]  /*38e20*/  ENDCOLLECTIVE ;  /* 0x000000000000791b */ /* 0x003fe20003800000 */
.L_x_11429:
        /* <DEDUP_REMOVED lines=10> */
[----:B------:R-:W-:-:S07]  /*38ed0*/  IMAD.MOV.U32 R5, RZ, RZ, R14 ;  /* 0x000000ffff057224 */ /* 0x000fce00078e000e */
[----:B0-----:R-:W-:Y:S05]  /*38ee0*/  WARPSYNC.COLLECTIVE R15, `(.L_x_11430) ;  /* 0x000000000f087348 */ /* 0x001fea0003c00000 */
[----:B------:R1:W2:Y:S02]  /*38ef0*/  SHFL.IDX P6, R14, R13, R12, R11 ;  /* 0x0000000c0d0e7389 */ /* 0x0002a400000c000b */
[----:B012---:R-:W-:Y:S01]  /*38f00*/  ENDCOLLECTIVE ;  /* 0x000000000000791b */ /* 0x007fe20003800000 */
.L_x_11430:
[----:B------:R-:W-:Y:S05]  /*38f10*/  BRA `(.L_x_11431) ;  /* 0xffffffc4000c7947 */ /* 0x000fea000383ffff */
.L_x_11346:
[----:B0--3--:R-:W-:-:S04]  /*38f20*/  IMAD.U32 R3, RZ, RZ, UR46 ;  /* 0x0000002eff037e24 */ /* 0x009fc8000f8e00ff */
[----:B------:R0:W3:Y:S03]  /*38f30*/  SYNCS.PHASECHK.TRANS64.TRYWAIT P0, [R3+URZ+0x32420], R0 ;  /* 0x03242000030075a7 */ /* 0x0000e6000800017f */
[----:B---3--:R-:W-:Y:S05]  /*38f40*/  @!P0 NANOSLEEP.SYNCS 0x989680 ;  /* 0x009896800000895d */ /* 0x008fea0003900000 */
[----:B------:R-:W3:Y:S02]  /*38f50*/  @!P0 SYNCS.PHASECHK.TRANS64 P0, [R3+URZ+0x32420], R0 ;  /* 0x03242000030085a7 */ /* 0x000ee4000800007f */
[----:B---3--:R-:W-:Y:S05]  /*38f60*/  @!P0 BRA `(.L_x_11346) ;  /* 0xfffffffc00ec8947 */ /* 0x008fea000383ffff */
[----:B------:R-:W-:Y:S05]  /*38f70*/  BRA `(.L_x_11432) ;  /* 0xffffffc400507947 */ /* 0x000fea000383ffff */
.L_x_11348:
[----:B0--3--:R-:W-:-:S04]  /*38f80*/  IMAD.U32 R3, RZ, RZ, UR46 ;  /* 0x0000002eff037e24 */ /* 0x009fc8000f8e00ff */
[----:B------:R0:W3:Y:S03]  /*38f90*/  SYNCS.PHASECHK.TRANS64.TRYWAIT P0, [R3+URZ+0x32460], R0 ;  /* 0x03246000030075a7 */ /* 0x0000e6000800017f */
[----:B---3--:R-:W-:Y:S05]  /*38fa0*/  @!P0 NANOSLEEP.SYNCS 0x989680 ;  /* 0x009896800000895d */ /* 0x008fea0003900000 */
[----:B------:R-:W3:Y:S02]  /*38fb0*/  @!P0 SYNCS.PHASECHK.TRANS64 P0, [R3+URZ+0x32460], R0 ;  /* 0x03246000030085a7 */ /* 0x000ee4000800007f */
[----:B---3--:R-:W-:Y:S05]  /*38fc0*/  @!P0 BRA `(.L_x_11348) ;  /* 0xfffffffc00ec8947 */ /* 0x008fea000383ffff */
[----:B------:R-:W-:Y:S05]  /*38fd0*/  BRA `(.L_x_11433) ;  /* 0xffffffc4004c7947 */ /* 0x000fea000383ffff */
.L_x_11349:
        /* <DEDUP_REMOVED lines=8> */
.L_x_11435:
[----:B------:R-:W-:Y:S05]  /*39060*/  BSYNC B0 ;  /* 0x0000000000007941 */ /* 0x000fea0003800000 */
.L_x_11434:
        /* <DEDUP_REMOVED lines=13> */
.L_x_11436:
[----:B------:R-:W-:Y:S02]  /*39140*/  VIADD R31, R6, 0x400 ;  /* 0x00000400061f7836 */ /* 0x000fe40000000000 */
[----:B------:R-:W-:Y:S02]  /*39150*/  IMAD.MOV.U32 R13, RZ, RZ, R8 ;  /* 0x000000ffff0d7224 */ /* 0x000fe400078e0008 */
[----:B------:R-:W-:Y:S01]  /*39160*/  IMAD.MOV.U32 R12, RZ, RZ, 0x1 ;  /* 0x00000001ff0c7424 */ /* 0x000fe200078e00ff */
[----:B------:R-:W-:-:S13]  /*39170*/  IADD3 R2, P0, R14, R0, RZ ;  /* 0x000000000e027210 */ /* 0x000fda0007f1e0ff */
[----:B------:R-:W-:Y:S05]  /*39180*/  WARPSYNC.COLLECTIVE R15, `(.L_x_11437) ;  /* 0x000000000f087348 */ /* 0x000fea0003c00000 */
[----:B------:R0:W1:Y:S02]  /*39190*/  SHFL.IDX P6, R14, R13, R12, R11 ;  /* 0x0000000c0d0e7389 */ /* 0x00006400000c000b */
[----:B01----:R-:W-:Y:S01]  /*391a0*/  ENDCOLLECTIVE ;  /* 0x000000000000791b */ /* 0x003fe20003800000 */
.L_x_11437:
        /* <DEDUP_REMOVED lines=12> */
.L_x_11438:
        /* <DEDUP_REMOVED lines=14> */
.L_x_11439:
        /* <DEDUP_REMOVED lines=12> */
.L_x_11440:
        /* <DEDUP_REMOVED lines=14> */
.L_x_11441:
        /* <DEDUP_REMOVED lines=12> */
.L_x_11442:
        /* <DEDUP_REMOVED lines=14> */
.L_x_11443:
        /* <DEDUP_REMOVED lines=12> */
.L_x_11444:
        /* <DEDUP_REMOVED lines=14> */
.L_x_11445:
[----:B------:R-:W-:Y:S01]  /*39830*/  IMAD.X R3, RZ, RZ, R9, P3 ;  /* 0x000000ffff037224 */ /* 0x000fe200018e0609 */
[----:B------:R-:W-:Y:S01]  /*39840*/  ISETP.LT.OR P3, PT, R17, 0x41, P4 ;  /* 0x000000411100780c */ /* 0x000fe20002761670 */
[----:B------:R-:W-:Y:S02]  /*39850*/  IMAD.MOV.U32 R9, RZ, RZ, RZ ;  /* 0x000000ffff097224 */ /* 0x000fe400078e00ff */
        /* <DEDUP_REMOVED lines=10> */
.L_x_11446:
        /* <DEDUP_REMOVED lines=9> */
.L_x_11356:
[----:B-1----:R1:W2:Y:S02]  /*39990*/  SYNCS.PHASECHK.TRANS64.TRYWAIT P0, [R19+URZ+0x32440], R23 ;  /* 0x03244017130075a7 */ /* 0x0022a4000800017f */
[----:B--2---:R-:W-:Y:S05]  /*399a0*/  @!P0 NANOSLEEP.SYNCS 0x989680 ;  /* 0x009896800000895d */ /* 0x004fea0003900000 */
[----:B------:R-:W2:Y:S02]  /*399b0*/  @!P0 SYNCS.PHASECHK.TRANS64 P0, [R19+URZ+0x32440], R23 ;  /* 0x03244017130085a7 */ /* 0x000ea4000800007f */
[----:B--2---:R-:W-:Y:S05]  /*399c0*/  @!P0 BRA `(.L_x_11356) ;  /* 0xfffffffc00f08947 */ /* 0x004fea000383ffff */
[----:B------:R-:W-:Y:S05]  /*399d0*/  BRA `(.L_x_11448) ;  /* 0xffffffc400907947 */ /* 0x000fea000383ffff */
.L_x_11357:
        /* <DEDUP_REMOVED lines=8> */
.L_x_11450:
[----:B------:R-:W-:Y:S05]  /*39a60*/  BSYNC B1 ;  /* 0x0000000000017941 */ /* 0x000fea0003800000 */
.L_x_11449:
        /* <DEDUP_REMOVED lines=9> */
.L_x_11451:
[----:B------:R-:W-:Y:S02]  /*39b00*/  IMAD.MOV.U32 R13, RZ, RZ, R24 ;  /* 0x000000ffff0d7224 */ /* 0x000fe400078e0018 */
[----:B------:R-:W-:Y:S01]  /*39b10*/  IMAD.MOV.U32 R12, RZ, RZ, 0x1 ;  /* 0x00000001ff0c7424 */ /* 0x000fe200078e00ff */
[----:B------:R-:W-:-:S13]  /*39b20*/  IADD3 R2, P0, R14, R0, RZ ;  /* 0x000000000e027210 */ /* 0x000fda0007f1e0ff */
[----:B------:R-:W-:Y:S05]  /*39b30*/  WARPSYNC.COLLECTIVE R15, `(.L_x_11452) ;  /* 0x000000000f087348 */ /* 0x000fea0003c00000 */
[----:B------:R0:W1:Y:S02]  /*39b40*/  SHFL.IDX P6, R14, R13, R12, R11 ;  /* 0x0000000c0d0e7389 */ /* 0x00006400000c000b */
[----:B01----:R-:W-:Y:S01]  /*39b50*/  ENDCOLLECTIVE ;  /* 0x000000000000791b */ /* 0x003fe20003800000 */
.L_x_11452:
        /* <DEDUP_REMOVED lines=10> */
.L_x_11453:
[----:B------:R-:W-:Y:S02]  /*39c00*/  IMAD.MOV.U32 R13, RZ, RZ, R24 ;  /* 0x000000ffff0d7224 */ /* 0x000fe400078e0018 */
[----:B------:R-:W-:Y:S01]  /*39c10*/  IMAD.MOV.U32 R12, RZ, RZ, 0x2 ;  /* 0x00000002ff0c7424 */ /* 0x000fe200078e00ff */
[----:B------:R-:W-:-:S13]  /*39c20*/  IADD3 R2, P0, R14, R0, RZ ;  /* 0x000000000e027210 */ /* 0x000fda0007f1e0ff */
[----:B------:R-:W-:Y:S05]  /*39c30*/  WARPSYNC.COLLECTIVE R15, `(.L_x_11454) ;  /* 0x000000000f087348 */ /* 0x000fea0003c00000 */
[----:B------:R0:W1:Y:S02]  /*39c40*/  SHFL.IDX P6, R14, R13, R12, R11 ;  /* 0x0000000c0d0e7389 */ /* 0x00006400000c000b */
[----:B01----:R-:W-:Y:S01]  /*39c50*/  ENDCOLLECTIVE ;  /* 0x000000000000791b */ /* 0x003fe20003800000 */
.L_x_11454:
        /* <DEDUP_REMOVED lines=10> */
.L_x_11455:
[----:B------:R-:W-:Y:S02]  /*39d00*/  IMAD.MOV.U32 R13, RZ, RZ, R24 ;  /* 0x000000ffff0d7224 */ /* 0x000fe400078e0018 */
[----:B------:R-:W-:Y:S01]  /*39d10*/  IMAD.MOV.U32 R12, RZ, RZ, 0x3 ;  /* 0x00000003ff0c7424 */ /* 0x000fe200078e00ff */
[----:B------:R-:W-:-:S13]  /*39d20*/  IADD3 R2, P0, R14, R0, RZ ;  /* 0x000000000e027210 */ /* 0x000fda0007f1e0ff */
[----:B------:R-:W-:Y:S05]  /*39d30*/  WARPSYNC.COLLECTIVE R15, `(.L_x_11456) ;  /* 0x000000000f087348 */ /* 0x000fea0003c00000 */
[----:B------:R0:W1:Y:S02]  /*39d40*/  SHFL.IDX P6, R14, R13, R12, R11 ;  /* 0x0000000c0d0e7389 */ /* 0x00006400000c000b */
[----:B01----:R-:W-:Y:S01]  /*39d50*/  ENDCOLLECTIVE ;  /* 0x000000000000791b */ /* 0x003fe20003800000 */
.L_x_11456:
        /* <DEDUP_REMOVED lines=10> */
.L_x_11457:
[----:B------:R-:W-:Y:S02]  /*39e00*/  IMAD.MOV.U32 R13, RZ, RZ, R24 ;  /* 0x000000ffff0d7224 */ /* 0x000fe400078e0018 */
[----:B------:R-:W-:Y:S01]  /*39e10*/  IMAD.MOV.U32 R12, RZ, RZ, 0x4 ;  /* 0x00000004ff0c7424 */ /* 0x000fe200078e00ff */
[----:B------:R-:W-:-:S13]  /*39e20*/  IADD3 R2, P0, R14, R0, RZ ;  /* 0x000000000e027210 */ /* 0x000fda0007f1e0ff */
[----:B------:R-:W-:Y:S05]  /*39e30*/  WARPSYNC.COLLECTIVE R15, `(.L_x_11458) ;  /* 0x000000000f087348 */ /* 0x000fea0003c00000 */
[----:B------:R0:W1:Y:S02]  /*39e40*/  SHFL.IDX P6, R14, R13, R12, R11 ;  /* 0x0000000c0d0e7389 */ /* 0x00006400000c000b */
[----:B01----:R-:W-:Y:S01]  /*39e50*/  ENDCOLLECTIVE ;  /* 0x000000000000791b */ /* 0x003fe20003800000 */
.L_x_11458:
        /* <DEDUP_REMOVED lines=10> */
.L_x_11459:
[----:B------:R-:W-:Y:S02]  /*39f00*/  IMAD.MOV.U32 R13, RZ, RZ, R24 ;  /* 0x000000ffff0d7224 */ /* 0x000fe400078e0018 */
[----:B------:R-:W-:Y:S01]  /*39f10*/  IMAD.MOV.U32 R12, RZ, RZ, 0x5 ;  /* 0x00000005ff0c7424 */ /* 0x000fe200078e00ff */
[----:B------:R-:W-:-:S13]  /*39f20*/  IADD3 R2, P0, R14, R0, RZ ;  /* 0x000000000e027210 */ /* 0x000fda0007f1e0ff */
[----:B------:R-:W-:Y:S05]  /*39f30*/  WARPSYNC.COLLECTIVE R15, `(.L_x_11460) ;  /* 0x000000000f087348 */ /* 0x000fea0003c00000 */
[----:B------:R0:W1:Y:S02]  /*39f40*/  SHFL.IDX P6, R14, R13, R12, R11 ;  /* 0x0000000c0d0e7389 */ /* 0x00006400000c000b */
[----:B01----:R-:W-:Y:S01]  /*39f50*/  ENDCOLLECTIVE ;  /* 0x000000000000791b */ /* 0x003fe20003800000 */
.L_x_11460:
        /* <DEDUP_REMOVED lines=10> */
.L_x_11461:
[----:B------:R-:W-:Y:S05]  /*3a000*/  BRA `(.L_x_11462) ;  /* 0xffffffc000ec7947 */ /* 0x000fea000383ffff */
.L_x_11362:
[----:B---3--:R3:W4:Y:S02]  /*3a010*/  SYNCS.PHASECHK.TRANS64.TRYWAIT P0, [R19+URZ+0x32460], R23 ;  /* 0x03246017130075a7 */ /* 0x008724000800017f */
[----:B----4-:R-:W-:Y:S05]  /*3a020*/  @!P0 NANOSLEEP.SYNCS 0x989680 ;  /* 0x009896800000895d */ /* 0x010fea0003900000 */
[----:B------:R-:W4:Y:S02]  /*3a030*/  @!P0 SYNCS.PHASECHK.TRANS64 P0, [R19+URZ+0x32460], R23 ;  /* 0x03246017130085a7 */ /* 0x000f24000800007f */
[----:B----4-:R-:W-:Y:S05]  /*3a040*/  @!P0 BRA `(.L_x_11362) ;  /* 0xfffffffc00f08947 */ /* 0x010fea000383ffff */
[----:B------:R-:W-:Y:S05]  /*3a050*/  BRA `(.L_x_11463) ;  /* 0xffffffc400387947 */ /* 0x000fea000383ffff */
.L_x_11363:
        /* <DEDUP_REMOVED lines=8> */
.L_x_11465:
[----:B------:R-:W-:Y:S05]  /*3a0e0*/  BSYNC B1 ;  /* 0x0000000000017941 */ /* 0x000fea0003800000 */
.L_x_11464:
        /* <DEDUP_REMOVED lines=9> */
.L_x_11466:
[----:B------:R-:W-:Y:S02]  /*3a180*/  IMAD.MOV.U32 R9, RZ, RZ, RZ ;  /* 0x000000ffff097224 */ /* 0x000fe400078e00ff */
[----:B------:R-:W-:Y:S02]  /*3a190*/  IMAD.MOV.U32 R13, RZ, RZ, R22 ;  /* 0x000000ffff0d7224 */ /* 0x000fe400078e0016 */
[----:B------:R-:W-:Y:S01]  /*3a1a0*/  IMAD.MOV.U32 R12, RZ, RZ, 0x1 ;  /* 0x00000001ff0c7424 */ /* 0x000fe200078e00ff */
[----:B------:R-:W-:-:S13]  /*3a1b0*/  IADD3 R2, P0, R14, R0, RZ ;  /* 0x000000000e027210 */ /* 0x000fda0007f1e0ff */
[----:B------:R-:W-:Y:S05]  /*3a1c0*/  WARPSYNC.COLLECTIVE R15, `(.L_x_11467) ;  /* 0x000000000f087348 */ /* 0x000fea0003c00000 */
[----:B------:R0:W1:Y:S02]  /*3a1d0*/  SHFL.IDX P6, R14, R13, R12, R11 ;  /* 0x0000000c0d0e7389 */ /* 0x00006400000c000b */
[----:B01----:R-:W-:Y:S01]  /*3a1e0*/  ENDCOLLECTIVE ;  /* 0x000000000000791b */ /* 0x003fe20003800000 */
.L_x_11467:
        /* <DEDUP_REMOVED lines=13> */
.L_x_11468:
[----:B------:R-:W-:Y:S02]  /*3a2c0*/  IMAD.MOV.U32 R13, RZ, RZ, R22 ;  /* 0x000000ffff0d7224 */ /* 0x000fe400078e0016 */
[----:B------:R-:W-:Y:S01]  /*3a2d0*/  IMAD.MOV.U32 R12, RZ, RZ, 0x2 ;  /* 0x00000002ff0c7424 */ /* 0x000fe200078e00ff */
[----:B------:R-:W-:-:S13]  /*3a2e0*/  IADD3 R2, P0, R14, R0, RZ ;  /* 0x000000000e027210 */ /* 0x000fda0007f1e0ff */
[----:B------:R-:W-:Y:S05]  /*3a2f0*/  WARPSYNC.COLLECTIVE R15, `(.L_x_11469) ;  /* 0x000000000f087348 */ /* 0x000fea0003c00000 */
[----:B------:R0:W1:Y:S02]  /*3a300*/  SHFL.IDX P6, R14, R13, R12, R11 ;  /* 0x0000000c0d0e7389 */ /* 0x00006400000c000b */
[----:B01----:R-:W-:Y:S01]  /*3a310*/  ENDCOLLECTIVE ;  /* 0x000000000000791b */ /* 0x003fe20003800000 */
.L_x_11469:
        /* <DEDUP_REMOVED lines=13> */
.L_x_11470:
[----:B------:R-:W-:Y:S02]  /*3a3f0*/  IMAD.MOV.U32 R13, RZ, RZ, R22 ;  /* 0x000000ffff0d7224 */ /* 0x000fe400078e0016 */
[----:B------:R-:W-:Y:S01]  /*3a400*/  IMAD.MOV.U32 R12, RZ, RZ, 0x3 ;  /* 0x00000003ff0c7424 */ /* 0x000fe200078e00ff */
[----:B------:R-:W-:-:S13]  /*3a410*/  IADD3 R2, P0, R14, R0, RZ ;  /* 0x000000000e027210 */ /* 0x000fda0007f1e0ff */
[----:B------:R-:W-:Y:S05]  /*3a420*/  WARPSYNC.COLLECTIVE R15, `(.L_x_11471) ;  /* 0x000000000f087348 */ /* 0x000fea0003c00000 */
[----:B------:R0:W1:Y:S02]  /*3a430*/  SHFL.IDX P6, R14, R13, R12, R11 ;  /* 0x0000000c0d0e7389 */ /* 0x00006400000c000b */
[----:B01----:R-:W-:Y:S01]  /*3a440*/  ENDCOLLECTIVE ;  /* 0x000000000000791b */ /* 0x003fe20003800000 */
.L_x_11471:
        /* <DEDUP_REMOVED lines=13> */
.L_x_11472:
[----:B------:R-:W-:Y:S02]  /*3a520*/  IMAD.MOV.U32 R13, RZ, RZ, R22 ;  /* 0x000000ffff0d7224 */ /* 0x000fe400078e0016 */
[----:B------:R-:W-:Y:S01]  /*3a530*/  IMAD.MOV.U32 R12, RZ, RZ, 0x4 ;  /* 0x00000004ff0c7424 */ /* 0x000fe200078e00ff */
[----:B------:R-:W-:-:S13]  /*3a540*/  IADD3 R2, P0, R14, R0, RZ ;  /* 0x000000000e027210 */ /* 0x000fda0007f1e0ff */
[----:B------:R-:W-:Y:S05]  /*3a550*/  WARPSYNC.COLLECTIVE R15, `(.L_x_11473) ;  /* 0x000000000f087348 */ /* 0x000fea0003c00000 */
[----:B------:R0:W1:Y:S02]  /*3a560*/  SHFL.IDX P6, R14, R13, R12, R11 ;  /* 0x0000000c0d0e7389 */ /* 0x00006400000c000b */
[----:B01----:R-:W-:Y:S01]  /*3a570*/  ENDCOLLECTIVE ;  /* 0x000000000000791b */ /* 0x003fe20003800000 */
.L_x_11473:
        /* <DEDUP_REMOVED lines=13> */
.L_x_11474:
[----:B------:R-:W-:Y:S02]  /*3a650*/  IMAD.MOV.U32 R13, RZ, RZ, R22 ;  /* 0x000000ffff0d7224 */ /* 0x000fe400078e0016 */
[----:B------:R-:W-:Y:S01]  /*3a660*/  IMAD.MOV.U32 R12, RZ, RZ, 0x5 ;  /* 0x00000005ff0c7424 */ /* 0x000fe200078e00ff */
[----:B------:R-:W-:-:S13]  /*3a670*/  IADD3 R2, P0, R14, R0, RZ ;  /* 0x000000000e027210 */ /* 0x000fda0007f1e0ff */
[----:B------:R-:W-:Y:S05]  /*3a680*/  WARPSYNC.COLLECTIVE R15, `(.L_x_11475) ;  /* 0x000000000f087348 */ /* 0x000fea0003c00000 */
[----:B------:R0:W1:Y:S02]  /*3a690*/  SHFL.IDX P6, R14, R13, R12, R11 ;  /* 0x0000000c0d0e7389 */ /* 0x00006400000c000b */
[----:B01----:R-:W-:Y:S01]  /*3a6a0*/  ENDCOLLECTIVE ;  /* 0x000000000000791b */ /* 0x003fe20003800000 */
.L_x_11475:
        /* <DEDUP_REMOVED lines=13> */
.L_x_11476:
[----:B------:R-:W-:Y:S05]  /*3a780*/  BRA `(.L_x_11477) ;  /* 0xffffffc000887947 */ /* 0x000fea000383ffff */
.L_x_11368:
[----:B0-----:R0:W1:Y:S02]  /*3a790*/  SYNCS.PHASECHK.TRANS64.TRYWAIT P0, [R4+URZ+0x32420], R9 ;  /* 0x03242009040075a7 */ /* 0x001064000800017f */
[----:B-1----:R-:W-:Y:S05]  /*3a7a0*/  @!P0 NANOSLEEP.SYNCS 0x989680 ;  /* 0x009896800000895d */ /* 0x002fea0003900000 */
[----:B------:R-:W1:Y:S02]  /*3a7b0*/  @!P0 SYNCS.PHASECHK.TRANS64 P0, [R4+URZ+0x32420], R9 ;  /* 0x03242009040085a7 */ /* 0x000e64000800007f */
[----:B-1----:R-:W-:Y:S05]  /*3a7c0*/  @!P0 BRA `(.L_x_11368) ;  /* 0xfffffffc00f08947 */ /* 0x002fea000383ffff */
[----:B------:R-:W-:Y:S05]  /*3a7d0*/  BRA `(.L_x_11478) ;  /* 0xffffffc400107947 */ /* 0x000fea000383ffff */
.L_x_11369:
        /* <DEDUP_REMOVED lines=11> */
.L_x_11480:
[----:B------:R-:W-:Y:S05]  /*3a890*/  BSYNC B0 ;  /* 0x0000000000007941 */ /* 0x000fea0003800000 */
.L_x_11479:
[----:B------:R-:W-:Y:S05]  /*3a8a0*/  BRA `(.L_x_11481) ;  /* 0xffffffc000f87947 */ /* 0x000fea000383ffff */
.L_x_11370:
[----:B------:R-:W-:Y:S01]  /*3a8b0*/  BSSY B0, `(.L_x_11482) ;  /* 0x0000006000007945 */ /* 0x000fe20003800000 */
[----:B------:R-:W-:-:S07]  /*3a8c0*/  IMAD.MOV.U32 R15, RZ, RZ, -0x1 ;  /* 0xffffffffff0f7424 */ /* 0x000fce00078e00ff */
[----:B012--5:R-:W-:Y:S05]  /*3a8d0*/  WARPSYNC.COLLECTIVE R15, `(.L_x_11483) ;  /* 0x000000000f0c7348 */ /* 0x027fea0003c00000 */
[----:B------:R-:W-:Y:S02]  /*3a8e0*/  ELECT P6, UR62, PT ;  /* 0x00000000003e782f */ /* 0x000fe400038c0000 */
[----:B------:R-:W-:Y:S01]  /*3a8f0*/  MOV R14, UR62 ;  /* 0x0000003e000e7c02 */ /* 0x000fe20008000f00 */
[----:B012--5:R-:W-:Y:S10]  /*3a900*/  ENDCOLLECTIVE ;  /* 0x000000000000791b */ /* 0x027ff40003800000 */
.L_x_11483:
[----:B------:R-:W-:Y:S05]  /*3a910*/  BSYNC B0 ;  /* 0x0000000000007941 */ /* 0x000fea0003800000 */
.L_x_11482:
[----:B------:R-:W-:Y:S05]  /*3a920*/  BRA `(.L_x_11484) ;  /* 0xffffffc000ec7947 */ /* 0x000fea000383ffff */
.L_x_11372:
[----:B-1----:R1:W3:Y:S02]  /*3a930*/  SYNCS.PHASECHK.TRANS64.TRYWAIT P1, [R5+URZ+0x32440], R0 ;  /* 0x03244000050075a7 */ /* 0x0022e4000802017f */
[----:B---3--:R-:W-:Y:S05]  /*3a940*/  @!P1 NANOSLEEP.SYNCS 0x989680 ;  /* 0x009896800000995d */ /* 0x008fea0003900000 */
[----:B------:R-:W3:Y:S02]  /*3a950*/  @!P1 SYNCS.PHASECHK.TRANS64 P1, [R5+URZ+0x32440], R0 ;  /* 0x03244000050095a7 */ /* 0x000ee4000802007f */
[----:B---3--:R-:W-:Y:S05]  /*3a960*/  @!P1 BRA `(.L_x_11372) ;  /* 0xfffffffc00f09947 */ /* 0x008fea000383ffff */
[----:B------:R-:W-:Y:S05]  /*3a970*/  BRA `(.L_x_11485) ;  /* 0xffffffc4000c7947 */ /* 0x000fea000383ffff */
.L_x_11374:
[----:B---3--:R3:W4:Y:S02]  /*3a980*/  SYNCS.PHASECHK.TRANS64.TRYWAIT P1, [R17+URZ+0x32440], R2 ;  /* 0x03244002110075a7 */ /* 0x008724000802017f */
[----:B----4-:R-:W-:Y:S05]  /*3a990*/  @!P1 NANOSLEEP.SYNCS 0x989680 ;  /* 0x009896800000995d */ /* 0x010fea0003900000 */
[----:B------:R-:W4:Y:S02]  /*3a9a0*/  @!P1 SYNCS.PHASECHK.TRANS64 P1, [R17+URZ+0x32440], R2 ;  /* 0x03244002110095a7 */ /* 0x000f24000802007f */
[----:B----4-:R-:W-:Y:S05]  /*3a9b0*/  @!P1 BRA `(.L_x_11374) ;  /* 0xfffffffc00f09947 */ /* 0x010fea000383ffff */
[----:B------:R-:W-:Y:S05]  /*3a9c0*/  BRA `(.L_x_11486) ;  /* 0xffffffc400187947 */ /* 0x000fea000383ffff */
.L_x_11376:
[----:B----4-:R4:W0:Y:S02]  /*3a9d0*/  SYNCS.PHASECHK.TRANS64.TRYWAIT P1, [R5+URZ+0x32460], R0 ;  /* 0x03246000050075a7 */ /* 0x010824000802017f */
[----:B0-----:R-:W-:Y:S05]  /*3a9e0*/  @!P1 NANOSLEEP.SYNCS 0x989680 ;  /* 0x009896800000995d */ /* 0x001fea0003900000 */
[----:B------:R-:W0:Y:S02]  /*3a9f0*/  @!P1 SYNCS.PHASECHK.TRANS64 P1, [R5+URZ+0x32460], R0 ;  /* 0x03246000050095a7 */ /* 0x000e24000802007f */
[----:B0-----:R-:W-:Y:S05]  /*3aa00*/  @!P1 BRA `(.L_x_11376) ;  /* 0xfffffffc00f09947 */ /* 0x001fea000383ffff */
[----:B------:R-:W-:Y:S05]  /*3aa10*/  BRA `(.L_x_11487) ;  /* 0xffffffc400147947 */ /* 0x000fea000383ffff */
        .type           $_ZN7cutlass13device_kernelIN5flash11enable_sm90INS1_16FlashAttnFwdSm90INS1_25CollectiveMainloopFwdSm90ILi2EN4cute5tupleIJNS5_1CILi1EEES8_S8_EEENS6_IJNS7_ILi128EEENS7_ILi96EEENS7_ILi64EEEEEELi256ENS_6half_tEfNS_4arch4Sm90ELb0ELb1ELb0ELb0ELb1ELb0ELb1ELb1ELb0ELb1ELb1ELb0EEENS1_21CollectiveEpilogueFwdINS6_IJSA_NS7_ILi256EEESB_EEES9_SE_SG_Li256ELb0ELb1ELb1ELb0EEENS1_19SingleTileSchedulerILb0ELb1ELb1ELi128EEEEEEEEEvNT_6ParamsE$_ZZN5flash25CollectiveMainloopFwdSm90ILi2EN4cute5tupleIJNS1_1CILi1EEES4_S4_EEENS2_IJNS3_ILi128EEENS3_ILi96EEENS3_ILi64EEEEEELi256EN7cutlass6half_tEfNSA_4arch4Sm90ELb0ELb1ELb0ELb0ELb1ELb0ELb1ELb1ELb0ELb1ELb1ELb0EE3mmaINS_16FlashAttnFwdSm90ISE_NS_21CollectiveEpilogueFwdINS2_IJS6_NS3_ILi256EEES7_EEES5_SB_SD_Li256ELb0ELb1ELb1ELb0EEENS_19SingleTileSchedulerILb0ELb1ELb1ELi128EEEE13SharedStorageENS1_6TensorINS1_11ArrayEngineIfLm128EEENS1_6LayoutINS2_IJNS2_IJNS3_ILi2EEEST_NS3_ILi32EEEEEES4_S4_EEENS2_IJNS2_IJS4_ST_NS3_ILi4EEEEEENS3_ILi0EEESZ_EEEEEEENS_7SoftmaxILi2ELi0EEEEEbRKNSE_6ParamsENSA_13PipelineAsyncILi2EEES19_RNSA_13PipelineStateILj2EEERT0_RT1_iRiRKNS_16SeqlenInfoQKNewKILb0ELb0EEENS2_IJiiiiEEERT_ENKUliT_T0_T1_E_clIZSF_ISO_S12_S14_EbS17_S19_S19_S1C_S1E_S1G_iS1H_S1L_S1M_S1O_EUlRS1P_iE1_NS3_ILb0EEENS3_ILb1EEEEEDaiS1P_S1Q_S1R_,@function
        .size           $_ZN7cutlass13device_kernelIN5flash11enable_sm90INS1_16FlashAttnFwdSm90INS1_25CollectiveMainloopFwdSm90ILi2EN4cute5tupleIJNS5_1CILi1EEES8_S8_EEENS6_IJNS7_ILi128EEENS7_ILi96EEENS7_ILi64EEEEEELi256ENS_6half_tEfNS_4arch4Sm90ELb0ELb1ELb0ELb0ELb1ELb0ELb1ELb1ELb0ELb1ELb1ELb0EEENS1_21CollectiveEpilogueFwdINS6_IJSA_NS7_ILi256EEESB_EEES9_SE_SG_Li256ELb0ELb1ELb1ELb0EEENS1_19SingleTileSchedulerILb0ELb1ELb1ELi128EEEEEEEEEvNT_6ParamsE$_ZZN5flash25CollectiveMainloopFwdSm90ILi2EN4cute5tupleIJNS1_1CILi1EEES4_S4_EEENS2_IJNS3_ILi128EEENS3_ILi96EEENS3_ILi64EEEEEELi256EN7cutlass6half_tEfNSA_4arch4Sm90ELb0ELb1ELb0ELb0ELb1ELb0ELb1ELb1ELb0ELb1ELb1ELb0EE3mmaINS_16FlashAttnFwdSm90ISE_NS_21CollectiveEpilogueFwdINS2_IJS6_NS3_ILi256EEES7_EEES5_SB_SD_Li256ELb0ELb1ELb1ELb0EEENS_19SingleTileSchedulerILb0ELb1ELb1ELi128EEEE13SharedStorageENS1_6TensorINS1_11ArrayEngineIfLm128EEENS1_6LayoutINS2_IJNS2_IJNS3_ILi2EEEST_NS3_ILi32EEEEEES4_S4_EEENS2_IJNS2_IJS4_ST_NS3_ILi4EEEEEENS3_ILi0EEESZ_EEEEEEENS_7SoftmaxILi2ELi0EEEEEbRKNSE_6ParamsENSA_13PipelineAsyncILi2EEES19_RNSA_13PipelineStateILj2EEERT0_RT1_iRiRKNS_16SeqlenInfoQKNewKILb0ELb0EEENS2_IJiiiiEEERT_ENKUliT_T0_T1_E_clIZSF_ISO_S12_S14_EbS17_S19_S19_S1C_S1E_S1G_iS1H_S1L_S1M_S1O_EUlRS1P_iE1_NS3_ILb0EEENS3_ILb1EEEEEDaiS1P_S1Q_S1R_,(.L_x_15667 - $_ZN7cutlass13device_kernelIN5flash11enable_sm90INS1_16FlashAttnFwdSm90INS1_25CollectiveMainloopFwdSm90ILi2EN4cute5tupleIJNS5_1CILi1EEES8_S8_EEENS6_IJNS7_ILi128EEENS7_ILi96EEENS7_ILi64EEEEEELi256ENS_6half_tEfNS_4arch4Sm90ELb0ELb1ELb0ELb0ELb1ELb0ELb1ELb1ELb0ELb1ELb1ELb0EEENS1_21CollectiveEpilogueFwdINS6_IJSA_NS7_ILi256EEESB_EEES9_SE_SG_Li256ELb0ELb1ELb1ELb0EEENS1_19SingleTileSchedulerILb0ELb1ELb1ELi128EEEEEEEEEvNT_6ParamsE$_ZZN5flash25CollectiveMainloopFwdSm90ILi2EN4cute5tupleIJNS1_1CILi1EEES4_S4_EEENS2_IJNS3_ILi128EEENS3_ILi96EEENS3_ILi64EEEEEELi256EN7cutlass6half_tEfNSA_4arch4Sm90ELb0ELb1ELb0ELb0ELb1ELb0ELb1ELb1ELb0ELb1ELb1ELb0EE3mmaINS_16FlashAttnFwdSm90ISE_NS_21CollectiveEpilogueFwdINS2_IJS6_NS3_ILi256EEES7_EEES5_SB_SD_Li256ELb0ELb1ELb1ELb0EEENS_19SingleTileSchedulerILb0ELb1ELb1ELi128EEEE13SharedStorageENS1_6TensorINS1_11ArrayEngineIfLm128EEENS1_6LayoutINS2_IJNS2_IJNS3_ILi2EEEST_NS3_ILi32EEEEEES4_S4_EEENS2_IJNS2_IJS4_ST_NS3_ILi4EEEEEENS3_ILi0EEESZ_EEEEEEENS_7SoftmaxILi2ELi0EEEEEbRKNSE_6ParamsENSA_13PipelineAsyncILi2EEES19_RNSA_13PipelineStateILj2EEERT0_RT1_iRiRKNS_16SeqlenInfoQKNewKILb0ELb0EEENS2_IJiiiiEEERT_ENKUliT_T0_T1_E_clIZSF_ISO_S12_S14_EbS17_S19_S19_S1C_S1E_S1G_iS1H_S1L_S1M_S1O_EUlRS1P_iE1_NS3_ILb0EEENS3_ILb1EEEEEDaiS1P_S1Q_S1R_)
$_ZN7cutlass13device_kernelIN5flash11enable_sm90INS1_16FlashAttnFwdSm90INS1_25CollectiveMainloopFwdSm90ILi2EN4cute5tupleIJNS5_1CILi1EEES8_S8_EEENS6_IJNS7_ILi128EEENS7_ILi96EEENS7_ILi64EEEEEELi256ENS_6half_tEfNS_4arch4Sm90ELb0ELb1ELb0ELb0ELb1ELb0ELb1ELb1ELb0ELb1ELb1ELb0EEENS1_21CollectiveEpilogueFwdINS6_IJSA_NS7_ILi256EEESB_EEES9_SE_SG_Li256ELb0ELb1ELb1ELb0EEENS1_19SingleTileSchedulerILb0ELb1ELb1ELi128EEEEEEEEEvNT_6ParamsE$_ZZN5flash25CollectiveMainloopFwdSm90ILi2EN4cute5tupleIJNS1_1CILi1EEES4_S4_EEENS2_IJNS3_ILi128EEENS3_ILi96EEENS3_ILi64EEEEEELi256EN7cutlass6half_tEfNSA_4arch4Sm90ELb0ELb1ELb0ELb0ELb1ELb0ELb1ELb1ELb0ELb1ELb1ELb0EE3mmaINS_16FlashAttnFwdSm90ISE_NS_21CollectiveEpilogueFwdINS2_IJS6_NS3_ILi256EEES7_EEES5_SB_SD_Li256ELb0ELb1ELb1ELb0EEENS_19SingleTileSchedulerILb0ELb1ELb1ELi128EEEE13SharedStorageENS1_6TensorINS1_11ArrayEngineIfLm128EEENS1_6LayoutINS2_IJNS2_IJNS3_ILi2EEEST_NS3_ILi32EEEEEES4_S4_EEENS2_IJNS2_IJS4_ST_NS3_ILi4EEEEEENS3_ILi0EEESZ_EEEEEEENS_7SoftmaxILi2ELi0EEEEEbRKNSE_6ParamsENSA_13PipelineAsyncILi2EEES19_RNSA_13PipelineStateILj2EEERT0_RT1_iRiRKNS_16SeqlenInfoQKNewKILb0ELb0EEENS2_IJiiiiEEERT_ENKUliT_T0_T1_E_clIZSF_ISO_S12_S14_EbS17_S19_S19_S1C_S1E_S1G_iS1H_S1L_S1M_S1O_EUlRS1P_iE1_NS3_ILb0EEENS3_ILb1EEEEEDaiS1P_S1Q_S1R_:
        /* <DEDUP_REMOVED lines=9> */
[----:B------:R-:W-:Y:S01]  /*3aab0*/  R2UR UR5, R5 ;  /* 0x00000000050572ca */ /* 0x000fe200000e0000 */
[----:B--2---:R-:W-:-:S12]  /*3aac0*/  VIADD R11, R0, 0x1 ;  /* 0x00000001000b7836 */ /* 0x004fd80000000000 */
[----:B------:R-:W2:Y:S01]  /*3aad0*/  LD.E R0, desc[UR4][R2.64+0x8] ;  /* 0x0000080402007980 */ /* 0x000ea2000c101900 */
[----:B------:R-:W-:-:S13]  /*3aae0*/  ISETP.NE.AND P0, PT, R11, 0x2, PT ;  /* 0x000000020b00780c */ /* 0x000fda0003f05270 */
[----:B------:R-:W-:Y:S02]  /*3aaf0*/  @!P0 R2UR UR6, R4 ;  /* 0x00000000040682ca */ /* 0x000fe400000e0000 */
[----:B------:R-:W-:-:S13]  /*3ab00*/  @!P0 R2UR UR7, R5 ;  /* 0x00000000050782ca */ /* 0x000fda00000e0000 */
[----:B------:R-:W3:Y:S01]  /*3ab10*/  @!P0 LD.E R6, desc[UR6][R2.64+0x4] ;  /* 0x0000040602068980 */ /* 0x000ee2000c101900 */
        /* <DEDUP_REMOVED lines=8> */
[----:B------:R-:W-:Y:S08]  /*3aba0*/  ST.E desc[UR4][R2.64], R11 ;  /* 0x0000000b02007985 */ /* 0x000ff0000c101904 */
[----:B------:R-:W-:Y:S01]  /*3abb0*/  @!P0 ST.E desc[UR8][R2.64], RZ ;  /* 0x000000ff02008985 */ /* 0x000fe2000c101908 */
[----:B--2---:R-:W-:-:S05]  /*3abc0*/  VIADD R13, R0, 0x1 ;  /* 0x00000001000d7836 */ /* 0x004fca0000000000 */
[----:B------:R-:W-:Y:S01]  /*3abd0*/  ST.E desc[UR6][R2.64+0x8], R13 ;  /* 0x0000080d02007985 */ /* 0x000fe2000c101906 */
[----:B---3--:R-:W-:-:S05]  /*3abe0*/  @!P0 LOP3.LUT R15, R6, 0x1, RZ, 0x3c, !PT ;  /* 0x00000001060f8812 */ /* 0x008fca00078e3cff */
        /* <DEDUP_REMOVED lines=19> */
.L_x_11489:
[----:B------:R-:W-:Y:S05]  /*3ad20*/  BSYNC B2 ;  /* 0x0000000000027941 */ /* 0x000fea0003800000 */
.L_x_11488:
        /* <DEDUP_REMOVED lines=17> */
.L_x_11491:
[----:B------:R-:W-:Y:S05]  /*3ae40*/  BSYNC B2 ;  /* 0x0000000000027941 */ /* 0x000fea0003800000 */
.L_x_11490:
        /* <DEDUP_REMOVED lines=10> */
.L_x_11493:
[----:B------:R-:W-:Y:S05]  /*3aef0*/  BSYNC B2 ;  /* 0x0000000000027941 */ /* 0x000fea0003800000 */
.L_x_11492:
        /* <DEDUP_REMOVED lines=29> */
[----:B------:R-:W-:Y:S03]  /*3b0d0*/  HGMMA.64x96x16.F32 R24, gdesc[UR4], RZ, !UPT, gsb0 ;  /* 0x01600000041879f0 */ /* 0x000fe6000c0008ff */
        /* <DEDUP_REMOVED lines=14> */
[----:B------:R-:W-:Y:S03]  /*3b1c0*/  HGMMA.64x96x16.F32 R24, gdesc[UR4], R24, gsb0 ;  /* 0x01600000041879f0 */ /* 0x000fe60008000818 */
        /* <DEDUP_REMOVED lines=47> */
.L_x_11496:
[----:B------:R-:W-:Y:S05]  /*3b4c0*/  BSYNC B2 ;  /* 0x0000000000027941 */ /* 0x000fea0003800000 */
.L_x_11495:
        /* <DEDUP_REMOVED lines=17> */
.L_x_11498:
[----:B------:R-:W-:Y:S05]  /*3b5e0*/  BSYNC B2 ;  /* 0x0000000000027941 */ /* 0x000fea0003800000 */
.L_x_11497:
        /* <DEDUP_REMOVED lines=10> */
.L_x_11500:
[----:B------:R-:W-:Y:S05]  /*3b690*/  BSYNC B2 ;  /* 0x0000000000027941 */ /* 0x000fea0003800000 */
.L_x_11499:
[----:B------:R-:W2:Y:S04]  /*3b6a0*/  LDL.64 R14, [R162] ;  /* 0x00000000a20e7983 */ /* 0x000ea80000100a00 */
[----:B0----5:R-:W3:Y:S04]  /*3b6b0*/  LDL.64 R12, [R162+0x58] ;  /* 0x00005800a20c7983 */ /* 0x021ee80000100a00 */
[----:B------:R-:W4:Y:S04]  /*3b6c0*/  LDL.64 R6, [R162+0x48] ;  /* 0x00004800a2067983 */ /* 0x000f280000100a00 */
[----:B------:R-:W4:Y:S01]  /*3b6d0*/  LDL.64 R8, [R162+0x50] ;  /* 0x00005000a2087983 */ /* 0x000f220000100a00 */
        /* <DEDUP_REMOVED lines=18> */
[----:B--2---:R-:W-:Y:S02]  /*3b800*/  IMAD R20, R21, 0xc00, R14 ;  /* 0x00000c0015147824 */ /* 0x004fe400078e020e */
[----:B------:R-:W-:-:S03]  /*3b810*/  IMAD.MOV.U32 R21, RZ, RZ, R15 ;  /* 0x000000ffff157224 */ /* 0x000fc600078e000f */
[----:B------:R-:W-:Y:S02]  /*3b820*/  R2UR UR6, R20 ;  /* 0x00000000140672ca */ /* 0x000fe400000e0000 */
[----:B------:R-:W-:Y:S02]  /*3b830*/  R2UR UR7, R21 ;  /* 0x00000000150772ca */ /* 0x000fe400000e0000 */
[----:B---3--:R-:W-:Y:S02]  /*3b840*/  ISETP.NE.U32.AND P0, PT, R0, RZ, PT ;  /* 0x000000ff0000720c */ /* 0x008fe40003f05070 */
[----:B----4-:R-:W-:Y:S02]  /*3b850*/  R2UR UR4, R16 ;  /* 0x00000000100472ca */ /* 0x010fe400000e0000 */
[----:B------:R-:W-:-:S09]  /*3b860*/  R2UR UR5, R17 ;  /* 0x00000000110572ca */ /* 0x000fd200000e0000 */
[----:B------:R-:W-:-:S05]  /*3b870*/  VOTEU.ANY UP0, P0 ;  /* 0x00000000003f7886 */ /* 0x000fca0000000100 */
[----:B------:R-:W-:Y:S03]  /*3b880*/  HGMMA.64x96x16.F32 R24, gdesc[UR4], R24, UP0, gsb0 ;  /* 0x01600000041879f0 */ /* 0x000fe6000b800818 */
        /* <DEDUP_REMOVED lines=226> */
[----:B------:R-:W1:Y:S01]  /*3c6b0*/  S2R R8, SR_TID.X ;  /* 0x0000000000087919 */ /* 0x000e620000002100 */
[----:B------:R-:W-:-:S02]  /*3c6c0*/  R2UR UR4, R4 ;  /* 0x00000000040472ca */ /* 0x000fc400000e0000 */
[----:B------:R-:W-:Y:S01]  /*3c6d0*/  R2UR UR5, R5 ;  /* 0x00000000050572ca */ /* 0x000fe200000e0000 */
[----:B------:R-:W3:Y:S01]  /*3c6e0*/  LDL.64 R12, [R162] ;  /* 0x00000000a20c7983 */ /* 0x000ee20000100a00 */
[----:B-1----:R-:W-:-:S04]  /*3c6f0*/  SHF.R.U32.HI R0, RZ, 0x7, R8 ;  /* 0x00000007ff007819 */ /* 0x002fc80000011608 */
[----:B------:R-:W-:-:S05]  /*3c700*/  IADD3 R0, -R0, 0xb, RZ ;  /* 0x0000000b00007810 */ /* 0x000fca0007ffe1ff */
[----:B------:R0:W-:Y:S06]  /*3c710*/  BAR.ARV R0, 0x100 ;  /* 0x000400000000751d */ /* 0x0001ec0000002000 */
        /* <DEDUP_REMOVED lines=9> */
.L_x_11503:
[----:B------:R-:W-:Y:S05]  /*3c7b0*/  BSYNC B2 ;  /* 0x0000000000027941 */ /* 0x000fea0003800000 */
.L_x_11502:
[C---:B------:R-:W-:Y:S01]  /*3c7c0*/  R2UR UR6, R4.reuse ;  /* 0x00000000040672ca */ /* 0x040fe200000e0000 */
[----:B------:R-:W2:Y:S01]  /*3c7d0*/  LDL R11, [R1+0x440] ;  /* 0x00044000010b7983 */ /* 0x000ea20000100800 */
[C---:B------:R-:W-:Y:S02]  /*3c7e0*/  R2UR UR7, R5.reuse ;  /* 0x00000000050772ca */ /* 0x040fe400000e0000 */
[----:B------:R-:W-:Y:S01]  /*3c7f0*/  R2UR UR4, R4 ;  /* 0x00000000040472ca */ /* 0x000fe200000e0000 */
[----:B------:R-:W3:Y:S01]  /*3c800*/  LDL R9, [R1+0x444] ;  /* 0x0004440001097983 */ /* 0x000ee20000100800 */
[----:B------:R-:W-:-:S09]  /*3c810*/  R2UR UR5, R5 ;  /* 0x00000000050572ca */ /* 0x000fd200000e0000 */
[----:B------:R-:W4:Y:S04]  /*3c820*/  LD.E.64 R6, desc[UR6][R14.64+0x20] ;  /* 0x000020060e067980 */ /* 0x000f28000c101b00 */
[----:B------:R-:W2:Y:S01]  /*3c830*/  LD.E R0, desc[UR4][R14.64+0xc] ;  /* 0x00000c040e007980 */ /* 0x000ea2000c101900 */
[----:B----4-:R-:W-:-:S05]  /*3c840*/  MOV R7, R6 ;  /* 0x0000000600077202 */ /* 0x010fca0000000f00 */
[----:B-----5:R-:W-:-:S05]  /*3c850*/  IMAD R7, R12, 0x8, R7 ;  /* 0x000000080c077824 */ /* 0x020fca00078e0207 */
[----:B--2---:R-:W-:-:S04]  /*3c860*/  PRMT R0, R0, 0x654, R7 ;  /* 0x0000065400007816 */ /* 0x004fc80000000007 */
[----:B------:R0:W-:Y:S01]  /*3c870*/  SYNCS.ARRIVE.TRANS64.RED.A1T0 RZ, [R0+URZ], RZ ;  /* 0x000000ff00ff79a7 */ /* 0x0001e2000810043f */
[----:B------:R-:W2:Y:S04]  /*3c880*/  LD.E R6, desc[UR4][R2.64+0x24] ;  /* 0x0000240402067980 */ /* 0x000ea8000c101900 */
[----:B0-----:R-:W4:Y:S01]  /*3c890*/  LD.E R0, desc[UR4][R2.64] ;  /* 0x0000000402007980 */ /* 0x001f22000c101900 */
        /* <DEDUP_REMOVED lines=14> */
[----:B---3--:R-:W-:-:S05]  /*3c980*/  IMAD.MOV.U32 R6, RZ, RZ, R9 ;  /* 0x000000ffff067224 */ /* 0x008fca00078e0009 */
[----:B------:R4:W2:Y:S07]  /*3c990*/  LD.E R15, desc[UR4][R6.64] ;  /* 0x00000004060f7980 */ /* 0x0008ae000c101900 */
[C---:B------:R-:W-:Y:S02]  /*3c9a0*/  @P0 R2UR UR4, R4.reuse ;  /* 0x00000000040402ca */ /* 0x040fe400000e0000 */
[----:B------:R-:W-:Y:S02]  /*3c9b0*/  @P0 R2UR UR5, R5 ;  /* 0x00000000050502ca */ /* 0x000fe400000e0000 */
[----:B------:R-:W-:-:S02]  /*3c9c0*/  @P0 R2UR UR6, R4 ;  /* 0x00000000040602ca */ /* 0x000fc400000e0000 */
[----:B------:R-:W-:-:S09]  /*3c9d0*/  @P0 R2UR UR7, R5 ;  /* 0x00000000050702ca */ /* 0x000fd200000e0000 */
[----:B------:R-:W3:Y:S04]  /*3c9e0*/  @P0 LD.E R21, desc[UR4][R2.64+0x28] ;  /* 0x0000280402150980 */ /* 0x000ee8000c101900 */
[----:B------:R-:W3:Y:S01]  /*3c9f0*/  @P0 LD.E R20, desc[UR6][R2.64+0x2c] ;  /* 0x00002c0602140980 */ /* 0x000ee2000c101900 */
[C---:B------:R-:W-:Y:S02]  /*3ca00*/  R2UR UR4, R4.reuse ;  /* 0x00000000040472ca */ /* 0x040fe400000e0000 */
[C---:B------:R-:W-:Y:S02]  /*3ca10*/  R2UR UR5, R5.reuse ;  /* 0x00000000050572ca */ /* 0x040fe400000e0000 */
[----:B------:R-:W-:Y:S02]  /*3ca20*/  R2UR UR6, R4 ;  /* 0x00000000040672ca */ /* 0x000fe400000e0000 */
[----:B------:R-:W-:-:S09]  /*3ca30*/  R2UR UR7, R5 ;  /* 0x00000000050772ca */ /* 0x000fd200000e0000 */
[----:B------:R-:W3:Y:S04]  /*3ca40*/  LD.E R73, desc[UR4][R2.64+0x8] ;  /* 0x0000080402497980 */ /* 0x000ee8000c101900 */
[----:B------:R-:W3:Y:S01]  /*3ca50*/  LD.E R72, desc[UR6][R2.64+0x4] ;  /* 0x0000040602487980 */ /* 0x000ee2000c101900 */
        /* <DEDUP_REMOVED lines=14> */
[----:B------:R-:W-:Y:S02]  /*3cb40*/  LEA.HI R6, R6, R7, RZ, 0x1 ;  /* 0x0000000706067211 */ /* 0x000fe400078f08ff */
[----:B------:R-:W-:Y:S02]  /*3cb50*/  LOP3.LUT R14, R14, 0xfffffff8, RZ, 0xc0, !PT ;  /* 0xfffffff80e0e7812 */ /* 0x000fe400078ec0ff */
[----:B------:R-:W-:-:S02]  /*3cb60*/  SHF.R.S32.HI R12, RZ, 0x5, R12 ;  /* 0x00000005ff0c7819 */ /* 0x000fc4000001140c */
[----:B------:R-:W-:Y:S01]  /*3cb70*/  LOP3.LUT R6, R6, 0x3fffffe, RZ, 0xc0, !PT ;  /* 0x03fffffe06067812 */ /* 0x000fe200078ec0ff */
[----:B------:R-:W-:Y:S01]  /*3cb80*/  IMAD.IADD R14, R13, 0x1, -R14 ;  /* 0x000000010d0e7824 */ /* 0x000fe200078e0a0e */
[----:B------:R-:W-:-:S03]  /*3cb90*/  LEA.HI R0, R17, R17, RZ, 0x1 ;  /* 0x0000001111007211 */ /* 0x000fc600078f08ff */
[----:B------:R-:W-:Y:S01]  /*3cba0*/  IMAD.IADD R6, R7, 0x1, -R6 ;  /* 0x0000000107067824 */ /* 0x000fe200078e0a06 */
[----:B------:R-:W-:-:S05]  /*3cbb0*/  LOP3.LUT R0, R0, 0x1ffffffe, RZ, 0xc0, !PT ;  /* 0x1ffffffe00007812 */ /* 0x000fca00078ec0ff */
[----:B------:R-:W-:Y:S01]  /*3cbc0*/  IMAD.IADD R0, R17, 0x1, -R0 ;  /* 0x0000000111007824 */ /* 0x000fe200078e0a00 */
[----:B------:R-:W-:Y:S01]  /*3cbd0*/  ISETP.GE.AND P1, PT, R76, 0x1, PT ;  /* 0x000000014c00780c */ /* 0x000fe20003f26270 */
[----:B------:R-:W-:Y:S01]  /*3cbe0*/  BSSY B2, `(.L_x_11504) ;  /* 0x0000037000027945 */ /* 0x000fe20003800000 */
[----:B------:R-:W-:Y:S02]  /*3cbf0*/  IMAD R77, R10, -0x60, R77 ;  /* 0xffffffa00a4d7824 */ /* 0x000fe400078e024d */
[----:B--2---:R-:W-:-:S04]  /*3cc00*/  IMAD R15, R15, 0x8, R12 ;  /* 0x000000080f0f7824 */ /* 0x004fc800078e020c */
[----:B------:R-:W-:-:S04]  /*3cc10*/  IMAD.U32 R7, R15, 0x10, R14 ;  /* 0x000000100f077824 */ /* 0x000fc800078e000e */
[----:B------:R-:W-:-:S04]  /*3cc20*/  IMAD R7, R6, 0x40, R7 ;  /* 0x0000004006077824 */ /* 0x000fc800078e0207 */
[----:B------:R-:W-:-:S04]  /*3cc30*/  IMAD R0, R0, 0x8, R7 ;  /* 0x0000000800007824 */ /* 0x000fc800078e0207 */
[----:B---3--:R-:W-:-:S05]  /*3cc40*/  @P0 IMAD.HI.U32 R21, R0, R21, RZ ;  /* 0x0000001500150227 */ /* 0x008fca00078e00ff */
[----:B------:R-:W-:Y:S01]  /*3cc50*/  @P0 SHF.R.U32.HI R0, RZ, R20, R21 ;  /* 0x00000014ff000219 */ /* 0x000fe20000011615 */
[----:B------:R-:W-:Y:S01]  /*3cc60*/  IMAD.MOV.U32 R7, RZ, RZ, -0x60 ;  /* 0xffffffa0ff077424 */ /* 0x000fe200078e00ff */
[----:B------:R-:W-:-:S03]  /*3cc70*/  LOP3.LUT R6, R11, 0x7ffffffc, RZ, 0xc0, !PT ;  /* 0x7ffffffc0b067812 */ /* 0x000fc600078ec0ff */
[----:B------:R-:W0:Y:S01]  /*3cc80*/  SHFL.IDX PT, R14, R0, RZ, 0x1c1f ;  /* 0x001c1fff000e7589 */ /* 0x000e2200000e0000 */
[----:B------:R-:W-:Y:S02]  /*3cc90*/  IMAD R7, R10, R7, 0x1 ;  /* 0x000000010a077424 */ /* 0x000fe400078e0207 */
[----:B------:R-:W-:-:S04]  /*3cca0*/  IMAD.IADD R6, R9, 0x1, -R6 ;  /* 0x0000000109067824 */ /* 0x000fc800078e0a06 */
[----:B------:R-:W-:Y:S01]  /*3ccb0*/  IMAD R6, R6, -0x2, R7 ;  /* 0xfffffffe06067824 */ /* 0x000fe200078e0207 */
[----:B------:R-:W-:-:S04]  /*3ccc0*/  LOP3.LUT R12, RZ, R75, RZ, 0x33, !PT ;  /* 0x0000004bff0c7212 */ /* 0x000fc800078e33ff */
[----:B------:R-:W-:Y:S01]  /*3ccd0*/  IADD3 R7, -R72, R6, R73 ;  /* 0x0000000648077210 */ /* 0x000fe20007ffe149 */
[----:B------:R-:W-:-:S04]  /*3cce0*/  VIADD R13, R6, 0xffffffff ;  /* 0xffffffff060d7836 */ /* 0x000fc80000000000 */
        /* <DEDUP_REMOVED lines=21> */
.L_x_11509:
[----:B------:R-:W-:Y:S05]  /*3ce40*/  BSYNC B4 ;  /* 0x0000000000047941 */ /* 0x000fea0003800000 */
.L_x_11508:
[----:B------:R-:W-:Y:S01]  /*3ce50*/  LOP3.LUT R9, RZ, R9, RZ, 0x33, !PT ;  /* 0x00000009ff097212 */ /* 0x000fe200078e33ff */
[----:B------:R-:W-:Y:S06]  /*3ce60*/  BRA `(.L_x_11510) ;  /* 0x0000000000287947 */ /* 0x000fec0003800000 */
.L_x_11507:
        /* <DEDUP_REMOVED lines=10> */
.L_x_11510:
[----:B------:R-:W-:Y:S05]  /*3cf10*/  BSYNC B3 ;  /* 0x0000000000037941 */ /* 0x000fea0003800000 */
.L_x_11506:
[----:B------:R-:W-:-:S05]  /*3cf20*/  IMAD R9, R76, R9, R13 ;  /* 0x000000094c097224 */ /* 0x000fca00078e020d */
[----:B------:R-:W-:Y:S02]  /*3cf30*/  VIMNMX R6, R6, R9, !PT ;  /* 0x0000000906067248 */ /* 0x000fe40007fe0100 */
[----:B------:R-:W-:-:S07]  /*3cf40*/  VIADDMNMX R7, R9, R76, R7, PT ;  /* 0x0000004c09077246 */ /* 0x000fce0003800107 */
.L_x_11505:
[----:B------:R-:W-:Y:S05]  /*3cf50*/  BSYNC B2 ;  /* 0x0000000000027941 */ /* 0x000fea0003800000 */
.L_x_11504:
        /* <DEDUP_REMOVED lines=136> */
.L_x_11516:
[----:B------:R-:W-:Y:S05]  /*3d7e0*/  BSYNC B4 ;  /* 0x0000000000047941 */ /* 0x000fea0003800000 */
.L_x_11515:
[----:B------:R-:W-:Y:S01]  /*3d7f0*/  LOP3.LUT R73, RZ, R73, RZ, 0x33, !PT ;  /* 0x00000049ff497212 */ /* 0x000fe200078e33ff */
[----:B------:R-:W-:Y:S06]  /*3d800*/  BRA `(.L_x_11517) ;  /* 0x0000000000287947 */ /* 0x000fec0003800000 */
.L_x_11514:
        /* <DEDUP_REMOVED lines=10> */
.L_x_11517:
[----:B------:R-:W-:Y:S05]  /*3d8b0*/  BSYNC B3 ;  /* 0x0000000000037941 */ /* 0x000fea0003800000 */
.L_x_11513:
[----:B------:R-:W-:-:S05]  /*3d8c0*/  IMAD R0, R76, R73, R13 ;  /* 0x000000494c007224 */ /* 0x000fca00078e020d */
[----:B------:R-:W-:Y:S02]  /*3d8d0*/  VIADDMNMX R9, R0, R76, R9, PT ;  /* 0x0000004c00097246 */ /* 0x000fe40003800109 */
[----:B------:R-:W-:-:S07]  /*3d8e0*/  VIMNMX R11, R11, R0, !PT ;  /* 0x000000000b0b7248 */ /* 0x000fce0007fe0100 */
.L_x_11512:
[----:B------:R-:W-:Y:S05]  /*3d8f0*/  BSYNC B2 ;  /* 0x0000000000027941 */ /* 0x000fea0003800000 */
.L_x_11511:
[----:B------:R-:W2:Y:S01]  /*3d900*/  LDL.64 R6, [R162+0x70] ;  /* 0x00007000a2067983 */ /* 0x000ea20000100a00 */
[----:B------:R-:W-:Y:S02]  /*3d910*/  R2UR UR4, R4 ;  /* 0x00000000040472ca */ /* 0x000fe400000e0000 */
[----:B------:R-:W-:Y:S02]  /*3d920*/  R2UR UR5, R5 ;  /* 0x00000000050572ca */ /* 0x000fe400000e0000 */
[C---:B------:R-:W-:Y:S02]  /*3d930*/  ISETP.GT.AND P0, PT, R11.reuse, 0x1, !P0 ;  /* 0x000000010b00780c */ /* 0x040fe40004704270 */
[----:B------:R-:W-:Y:S02]  /*3d940*/  ISETP.GT.AND P1, PT, R11, 0x8, !P1 ;  /* 0x000000080b00780c */ /* 0x000fe40004f24270 */
[C---:B------:R-:W-:Y:S02]  /*3d950*/  ISETP.LT.OR P0, PT, R9.reuse, 0x2, P0 ;  /* 0x000000020900780c */ /* 0x040fe40000701670 */
[----:B------:R-:W-:-:S02]  /*3d960*/  ISETP.LT.OR P1, PT, R9, 0x9, P1 ;  /* 0x000000090900780c */ /* 0x000fc40000f21670 */
[----:B------:R-:W-:Y:S02]  /*3d970*/  FSEL R27, R27, -INF , !P0 ;  /* 0xff8000001b1b7808 */ /* 0x000fe40004000000 */
[----:B------:R-:W-:Y:S02]  /*3d980*/  ISETP.NE.AND P0, PT, R14, RZ, PT ;  /* 0x000000ff0e00720c */ /* 0x000fe40003f05270 */
[----:B------:R-:W-:Y:S02]  /*3d990*/  FSEL R30, R30, -INF , !P1 ;  /* 0xff8000001e1e7808 */ /* 0x000fe40004800000 */
[----:B------:R-:W-:Y:S02]  /*3d9a0*/  ISETP.GT.AND P0, PT, R11, 0x9, !P0 ;  /* 0x000000090b00780c */ /* 0x000fe40004704270 */
[----:B------:R-:W-:Y:S02]  /*3d9b0*/  ISETP.NE.AND P1, PT, R16, RZ, PT ;  /* 0x000000ff1000720c */ /* 0x000fe40003f25270 */
[----:B------:R-:W-:-:S02]  /*3d9c0*/  ISETP.LT.OR P0, PT, R9, 0xa, P0 ;  /* 0x0000000a0900780c */ /* 0x000fc40000701670 */
[----:B------:R-:W-:Y:S02]  /*3d9d0*/  ISETP.NE.AND P6, PT, R17, RZ, PT ;  /* 0x000000ff1100720c */ /* 0x000fe40003fc5270 */
        /* <DEDUP_REMOVED lines=54> */
[----:B------:R-:W-:Y:S02]  /*3dd40*/  ISETP.NE.AND P6, PT, R24, RZ, PT ;  /* 0x000000ff1800720c */ /* 0x000fe40003fc5270 */
        /* <DEDUP_REMOVED lines=14> */
[----:B------:R-:W-:Y:S02]  /*3de30*/  FSEL R59, R59, -INF , !P0 ;  /* 0xff8000003b3b7808 */ /* 0x000fe40004000000 */
[C---:B------:R-:W-:Y:S02]  /*3de40*/  ISETP.LT.OR P2, PT, R9.reuse, 0x4a, P2 ;  /* 0x0000004a0900780c */ /* 0x040fe40001741670 */
[----:B------:R-:W-:Y:S02]  /*3de50*/  FSEL R62, R62, -INF , !P1 ;  /* 0xff8000003e3e7808 */ /* 0x000fe40004800000 */
[----:B------:R-:W-:Y:S02]  /*3de60*/  ISETP.LT.OR P3, PT, R9, 0x51, P3 ;  /* 0x000000510900780c */ /* 0x000fe40001f61670 */
[----:B------:R-:W-:Y:S02]  /*3de70*/  FSEL R63, R63, -INF , !P2 ;  /* 0xff8000003f3f7808 */ /* 0x000fe40005000000 */
[----:B------:R-:W-:-:S02]  /*3de80*/  ISETP.LT.OR P4, PT, R9, 0x52, P4 ;  /* 0x000000520900780c */ /* 0x000fc40002781670 */
[C---:B------:R-:W-:Y:S02]  /*3de90*/  ISETP.LT.OR P5, PT, R9.reuse, 0x59, P5 ;  /* 0x000000590900780c */ /* 0x040fe40002fa1670 */
[----:B------:R-:W-:Y:S02]  /*3dea0*/  ISETP.LT.OR P6, PT, R9, 0x5a, P6 ;  /* 0x0000005a0900780c */ /* 0x000fe400037c1670 */
[----:B------:R-:W-:Y:S02]  /*3deb0*/  FSEL R66, R66, -INF , !P3 ;  /* 0xff80000042427808 */ /* 0x000fe40005800000 */
[----:B------:R-:W-:Y:S02]  /*3dec0*/  FSEL R67, R67, -INF , !P4 ;  /* 0xff80000043437808 */ /* 0x000fe40006000000 */
[----:B------:R-:W-:Y:S02]  /*3ded0*/  FSEL R70, R70, -INF , !P5 ;  /* 0xff80000046467808 */ /* 0x000fe40006800000 */
[----:B------:R-:W-:-:S02]  /*3dee0*/  R2UR UR6, R4 ;  /* 0x00000000040672ca */ /* 0x000fc400000e0000 */
[----:B------:R-:W-:Y:S02]  /*3def0*/  R2UR UR7, R5 ;  /* 0x00000000050772ca */ /* 0x000fe400000e0000 */
[----:B------:R-:W-:-:S11]  /*3df00*/  FSEL R71, R71, -INF , !P6 ;  /* 0xff80000047477808 */ /* 0x000fd60007000000 */
[----:B------:R-:W4:Y:S01]  /*3df10*/  LD.E R17, desc[UR6][R6.64+0x14] ;  /* 0x0000140606117980 */ /* 0x000f22000c101900 */
        /* <DEDUP_REMOVED lines=46> */
[----:B------:R-:W-:-:S03]  /*3e200*/  FMNMX.FTZ R0, R70, R9, !PT ;  /* 0x0000000946007209 */ /* 0x000fc60007810000 */
[----:B------:R-:W0:Y:S01]  /*3e210*/  SHFL.BFLY PT, R9, R12, 0x2, 0x1f ;  /* 0x0c401f000c097f89 */ /* 0x000e2200000e0000 */
[----:B------:R-:W-:-:S05]  /*3e220*/  FMNMX.FTZ R13, R71, R0, !PT ;  /* 0x00000000470d7209 */ /* 0x000fca0007810000 */
[----:B------:R1:W-:Y:S04]  /*3e230*/  ST.E.64 desc[UR4][R6.64], R12 ;  /* 0x0000000c06007985 */ /* 0x0003e8000c101b04 */
[----:B------:R-:W2:Y:S01]  /*3e240*/  LD.E R15, desc[UR6][R6.64+0x4] ;  /* 0x00000406060f7980 */ /* 0x000ea2000c101900 */
[----:B0-----:R-:W-:-:S03]  /*3e250*/  FMNMX.FTZ R9, R12, R9, !PT ;  /* 0x000000090c097209 */ /* 0x001fc60007810000 */
[----:B-1----:R-:W4:Y:S04]  /*3e260*/  LD.E R12, desc[UR4][R6.64+0x10] ;  /* 0x00001004060c7980 */ /* 0x002f28000c101900 */
[----:B------:R-:W0:Y:S02]  /*3e270*/  SHFL.BFLY PT, R0, R9, 0x1, 0x1f ;  /* 0x0c201f0009007f89 */ /* 0x000e2400000e0000 */
[----:B0-----:R-:W-:-:S05]  /*3e280*/  FMNMX.FTZ R11, R9, R0, !PT ;  /* 0x00000000090b7209 */ /* 0x001fca0007810000 */
[----:B------:R-:W-:Y:S04]  /*3e290*/  ST.E desc[UR4][R6.64], R11 ;  /* 0x0000000b06007985 */ /* 0x000fe8000c101904 */
[----:B------:R-:W3:Y:S01]  /*3e2a0*/  LD.E R16, desc[UR6][R6.64] ;  /* 0x0000000606107980 */ /* 0x000ee2000c101900 */
[----:B------:R-:W-:Y:S02]  /*3e2b0*/  R2UR UR8, R4 ;  /* 0x00000000040872ca */ /* 0x000fe400000e0000 */
[----:B------:R-:W-:Y:S01]  /*3e2c0*/  R2UR UR9, R5 ;  /* 0x00000000050972ca */ /* 0x000fe200000e0000 */
        /* <DEDUP_REMOVED lines=11> */
[----:B------:R-:W-:-:S03]  /*3e380*/  FMUL.FTZ R24, R14, R3 ;  /* 0x000000030e187220 */ /* 0x000fc60000410000 */
[----:B------:R-:W4:Y:S08]  /*3e390*/  MUFU.EX2 R9, R9 ;  /* 0x0000000900097308 */ /* 0x000f300000000800 */
[----:B------:R-:W0:Y:S01]  /*3e3a0*/  MUFU.EX2 R24, R24 ;  /* 0x0000001800187308 */ /* 0x000e220000000800 */
[----:B------:R-:W-:Y:S01]  /*3e3b0*/  ST.E desc[UR4][R6.64+0x4], R11 ;  /* 0x0000040b06007985 */ /* 0x000fe2000c101904 */
[----:B----4-:R-:W-:Y:S01]  /*3e3c0*/  FMUL.FTZ R13, R9, R12 ;  /* 0x0000000c090d7220 */ /* 0x010fe20000410000 */
[----:B0-----:R-:W-:-:S04]  /*3e3d0*/  FMUL.FTZ R15, R24, R17 ;  /* 0x00000011180f7220 */ /* 0x001fc80000410000 */
[----:B------:R-:W-:Y:S04]  /*3e3e0*/  ST.E desc[UR6][R6.64+0x10], R13 ;  /* 0x0000100d06007985 */ /* 0x000fe8000c101906 */
[----:B------:R0:W-:Y:S04]  /*3e3f0*/  ST.E desc[UR8][R6.64+0x14], R15 ;  /* 0x0000140f06007985 */ /* 0x0001e8000c101908 */
[----:B------:R-:W2:Y:S04]  /*3e400*/  LDL.64 R2, [R162+0x70] ;  /* 0x00007000a2027983 */ /* 0x000ea80000100a00 */
[----:B--2---:R-:W2:Y:S04]  /*3e410*/  LD.E R72, desc[UR6][R2.64+0x20] ;  /* 0x0000200602487980 */ /* 0x004ea8000c101900 */
[----:B------:R-:W2:Y:S04]  /*3e420*/  LD.E R0, desc[UR4][R2.64] ;  /* 0x0000000402007980 */ /* 0x000ea8000c101900 */
[----:B------:R-:W3:Y:S04]  /*3e430*/  LD.E R21, desc[UR4][R2.64+0x4] ;  /* 0x0000040402157980 */ /* 0x000ee8000c101900 */
[----:B------:R-:W4:Y:S04]  /*3e440*/  LD.E R73, desc[UR4][R2.64+0x10] ;  /* 0x0000100402497980 */ /* 0x000f28000c101900 */
[----:B0-----:R-:W4:Y:S01]  /*3e450*/  LD.E R15, desc[UR6][R2.64+0x14] ;  /* 0x00001406020f7980 */ /* 0x001f22000c101900 */
[C---:B--2---:R-:W-:Y:S01]  /*3e460*/  FMUL.FTZ R6, R0.reuse, R72 ;  /* 0x0000004800067220 */ /* 0x044fe20000410000 */
[----:B------:R-:W-:Y:S01]  /*3e470*/  FSETP.NEU.FTZ.AND P0, PT, R0, -INF , PT ;  /* 0xff8000000000780b */ /* 0x000fe20003f1d000 */
[----:B---3--:R-:W-:-:S03]  /*3e480*/  FMUL.FTZ R0, R72, R21 ;  /* 0x0000001548007220 */ /* 0x008fc60000410000 */
[----:B------:R-:W-:Y:S02]  /*3e490*/  FSEL R7, R6, RZ, P0 ;  /* 0x000000ff06077208 */ /* 0x000fe40000000000 */
        /* <DEDUP_REMOVED lines=28> */
[----:B------:R-:W4:Y:S01]  /*3e660*/  MUFU.EX2 R152, R152 ;  /* 0x0000009800987308 */ /* 0x000f220000000800 */
[-CC-:B------:R-:W-:Y:S01]  /*3e670*/  FFMA.FTZ R191, R30, R72.reuse, -R7.reuse ;  /* 0x000000481ebf7223 */ /* 0x180fe20000010807 */
[----:B------:R-:W-:-:S06]  /*3e680*/  FFMA.FTZ R194, R31, R72, -R7 ;  /* 0x000000481fc27223 */ /* 0x000fcc0000010807 */
[----:B------:R-:W0:Y:S01]  /*3e690*/  MUFU.EX2 R192, R192 ;  /* 0x000000c000c07308 */ /* 0x000e220000000800 */
[----:B------:R-:W-:-:S07]  /*3e6a0*/  FFMA.FTZ R21, R34, R72, -R7 ;  /* 0x0000004822157223 */ /* 0x000fce0000010807 */
[----:B------:R-:W1:Y:S08]  /*3e6b0*/  MUFU.EX2 R155, R155 ;  /* 0x0000009b009b7308 */ /* 0x000e700000000800 */
[----:B------:R-:W2:Y:S01]  /*3e6c0*/  MUFU.EX2 R193, R193 ;  /* 0x000000c100c17308 */ /* 0x000ea20000000800 */
[----:B------:R-:W-:-:S07]  /*3e6d0*/  FFMA.FTZ R11, R35, R72, -R7 ;  /* 0x00000048230b7223 */ /* 0x000fce0000010807 */
[----:B------:R-:W3:Y:S08]  /*3e6e0*/  MUFU.EX2 R154, R154 ;  /* 0x0000009a009a7308 */ /* 0x000ef00000000800 */
[----:B------:R-:W3:Y:S01]  /*3e6f0*/  MUFU.EX2 R191, R191 ;  /* 0x000000bf00bf7308 */ /* 0x000ee20000000800 */
[----:B----4-:R-:W-:Y:S01]  /*3e700*/  FADD.FTZ R6, R152, R73 ;  /* 0x0000004998067221 */ /* 0x010fe20000010000 */
[----:B0-----:R-:W-:-:S06]  /*3e710*/  FADD.FTZ R14, R192, R15 ;  /* 0x0000000fc00e7221 */ /* 0x001fcc0000010000 */
[----:B------:R-:W0:Y:S01]  /*3e720*/  MUFU.EX2 R153, R153 ;  /* 0x0000009900997308 */ /* 0x000e220000000800 */
[----:B------:R-:W-:-:S07]  /*3e730*/  FFMA.FTZ R0, R38, R72, -R7 ;  /* 0x0000004826007223 */ /* 0x000fce0000010807 */
[----:B------:R-:W4:Y:S01]  /*3e740*/  MUFU.EX2 R194, R194 ;  /* 0x000000c200c27308 */ /* 0x000f220000000800 */
[----:B-1----:R-:W-:Y:S01]  /*3e750*/  FADD.FTZ R15, R155, R6 ;  /* 0x000000069b0f7221 */ /* 0x002fe20000010000 */
[----:B--2---:R-:W-:-:S06]  /*3e760*/  FADD.FTZ R14, R193, R14 ;  /* 0x0000000ec10e7221 */ /* 0x004fcc0000010000 */
[----:B------:R-:W1:Y:S01]  /*3e770*/  MUFU.EX2 R20, R20 ;  /* 0x0000001400147308 */ /* 0x000e620000000800 */
[----:B------:R-:W-:-:S07]  /*3e780*/  FFMA.FTZ R156, R39, R72, -R7 ;  /* 0x00000048279c7223 */ /* 0x000fce0000010807 */
[----:B------:R-:W2:Y:S01]  /*3e790*/  MUFU.EX2 R21, R21 ;  /* 0x0000001500157308 */ /* 0x000ea20000000800 */
[----:B---3--:R-:W-:Y:S01]  /*3e7a0*/  FADD.FTZ R6, R154, R15 ;  /* 0x0000000f9a067221 */ /* 0x008fe20000010000 */
[----:B------:R-:W-:-:S06]  /*3e7b0*/  FADD.FTZ R15, R191, R14 ;  /* 0x0000000ebf0f7221 */ /* 0x000fcc0000010000 */
[----:B------:R-:W3:Y:S01]  /*3e7c0*/  MUFU.EX2 R17, R17 ;  /* 0x0000001100117308 */ /* 0x000ee20000000800 */
[----:B------:R-:W-:-:S07]  /*3e7d0*/  FFMA.FTZ R168, R42, R72, -R7 ;  /* 0x000000482aa87223 */ /* 0x000fce0000010807 */
[----:B------:R-:W3:Y:S01]  /*3e7e0*/  MUFU.EX2 R11, R11 ;  /* 0x0000000b000b7308 */ /* 0x000ee20000000800 */
[----:B0-----:R-:W-:Y:S01]  /*3e7f0*/  FADD.FTZ R25, R153, R6 ;  /* 0x0000000699197221 */ /* 0x001fe20000010000 */
[----:B----4-:R-:W-:-:S06]  /*3e800*/  FADD.FTZ R6, R194, R15 ;  /* 0x0000000fc2067221 */ /* 0x010fcc0000010000 */
        /* <DEDUP_REMOVED lines=86> */
[----:B----4-:R-:W-:-:S03]  /*3ed70*/  FADD.FTZ R7, R159, R6 ;  /* 0x000000069f077221 */ /* 0x010fc60000010000 */
[----:B-1----:R-:W-:Y:S01]  /*3ed80*/  FADD.FTZ R25, R185, R26 ;  /* 0x0000001ab9197221 */ /* 0x002fe20000010000 */
[----:B--2---:R-:W-:-:S03]  /*3ed90*/  FADD.FTZ R6, R158, R7 ;  /* 0x000000079e067221 */ /* 0x004fc60000010000 */
[----:B---3--:R-:W-:Y:S01]  /*3eda0*/  FADD.FTZ R25, R184, R25 ;  /* 0x00000019b8197221 */ /* 0x008fe20000010000 */
[----:B------:R-:W-:-:S04]  /*3edb0*/  FADD.FTZ R27, R157, R6 ;  /* 0x000000069d1b7221 */ /* 0x000fc80000010000 */
[----:B------:R-:W-:Y:S04]  /*3edc0*/  ST.E desc[UR4][R2.64+0x10], R25 ;  /* 0x0000101902007985 */ /* 0x000fe8000c101904 */
[----:B------:R0:W-:Y:S04]  /*3edd0*/  ST.E desc[UR6][R2.64+0x14], R27 ;  /* 0x0000141b02007985 */ /* 0x0001e8000c101906 */
[----:B------:R-:W2:Y:S01]  /*3ede0*/  LDL.64 R6, [R162+0x80] ;  /* 0x00008000a2067983 */ /* 0x000ea20000100a00 */
        /* <DEDUP_REMOVED lines=8> */
[----:B--2---:R-:W2:Y:S04]  /*3ee70*/  LD.E R78, desc[UR4][R6.64] ;  /* 0x00000004064e7980 */ /* 0x004ea8000c101900 */
[----:B------:R-:W3:Y:S04]  /*3ee80*/  LD.E R80, desc[UR6][R6.64+0x4] ;  /* 0x0000040606507980 */ /* 0x000ee8000c101900 */
        /* <DEDUP_REMOVED lines=35> */
[----:B------:R-:W-:-:S03]  /*3f0c0*/  R2UR UR18, R4 ;  /* 0x00000000041272ca */ /* 0x000fc600000e0000 */
[----:B------:R-:W4:Y:S01]  /*3f0d0*/  LD.E R56, desc[UR4][R6.64+0x124] ;  /* 0x0001240406387980 */ /* 0x000f22000c101900 */
[----:B------:R-:W-:-:S03]  /*3f0e0*/  R2UR UR19, R5 ;  /* 0x00000000051372ca */ /* 0x000fc600000e0000 */
[----:B------:R-:W4:Y:S01]  /*3f0f0*/  LD.E R52, desc[UR14][R6.64+0x130] ;  /* 0x0001300e06347980 */ /* 0x000f22000c101900 */
[----:B------:R-:W-:-:S03]  /*3f100*/  R2UR UR20, R4 ;  /* 0x00000000041472ca */ /* 0x000fc600000e0000 */
[----:B------:R-:W4:Y:S01]  /*3f110*/  LD.E R54, desc[UR16][R6.64+0x134] ;  /* 0x0001341006367980 */ /* 0x000f22000c101900 */
[----:B------:R-:W-:-:S03]  /*3f120*/  R2UR UR21, R5 ;  /* 0x00000000051572ca */ /* 0x000fc600000e0000 */
[----:B------:R-:W4:Y:S01]  /*3f130*/  LD.E R50, desc[UR6][R6.64+0x140] ;  /* 0x0001400606327980 */ /* 0x000f22000c101900 */
[C---:B------:R-:W-:Y:S02]  /*3f140*/  R2UR UR22, R4.reuse ;  /* 0x00000000041672ca */ /* 0x040fe400000e0000 */
        /* <DEDUP_REMOVED lines=12> */
[----:B0-----:R-:W4:Y:S04]  /*3f210*/  LD.E R2, desc[UR12][R6.64+0x190] ;  /* 0x0001900c06027980 */ /* 0x001f28000c101900 */
        /* <DEDUP_REMOVED lines=26> */
[----:B--2---:R-:W-:-:S03]  /*3f3c0*/  FMUL.FTZ R3, R9, R78 ;  /* 0x0000004e09037220 */ /* 0x004fc60000410000 */
[----:B------:R-:W2:Y:S04]  /*3f3d0*/  LD.E R73, desc[UR22][R6.64+0xd8] ;  /* 0x0000d81606497980 */ /* 0x000ea8000c101900 */
[----:B------:R-:W2:Y:S01]  /*3f3e0*/  LD.E R78, desc[UR20][R6.64+0x1b0] ;  /* 0x0001b014064e7980 */ /* 0x000ea2000c101900 */
[C---:B---3--:R-:W-:Y:S01]  /*3f3f0*/  FMUL.FTZ R25, R9.reuse, R80 ;  /* 0x0000005009197220 */ /* 0x048fe20000410000 */
[C---:B----4-:R-:W-:Y:S02]  /*3f400*/  FMUL.FTZ R27, R9.reuse, R82 ;  /* 0x00000052091b7220 */ /* 0x050fe40000410000 */
[----:B------:R-:W3:Y:S04]  /*3f410*/  LD.E R80, desc[UR18][R6.64+0x1e4] ;  /* 0x0001e41206507980 */ /* 0x000ee8000c101900 */
[----:B------:R-:W4:Y:S01]  /*3f420*/  LD.E R82, desc[UR16][R6.64+0x1e0] ;  /* 0x0001e01006527980 */ /* 0x000f22000c101900 */
[----:B------:R-:W-:-:S03]  /*3f430*/  FMUL.FTZ R29, R9, R94 ;  /* 0x0000005e091d7220 */ /* 0x000fc60000410000 */
[----:B------:R0:W-:Y:S04]  /*3f440*/  ST.E desc[UR6][R6.64+0x4], R25 ;  /* 0x0000041906007985 */ /* 0x0001e8000c101906 */
[----:B------:R-:W4:Y:S01]  /*3f450*/  LD.E R94, desc[UR12][R6.64+0x1f4] ;  /* 0x0001f40c065e7980 */ /* 0x000f22000c101900 */
[----:B------:R-:W-:-:S03]  /*3f460*/  FMUL.FTZ R35, R9, R100 ;  /* 0x0000006409237220 */ /* 0x000fc60000410000 */
[----:B------:R1:W-:Y:S04]  /*3f470*/  ST.E desc[UR4][R6.64], R3 ;  /* 0x0000000306007985 */ /* 0x0003e8000c101904 */
[----:B0-----:R-:W4:Y:S01]  /*3f480*/  LD.E R25, desc[UR14][R6.64+0x8] ;  /* 0x0000080e06197980 */ /* 0x001f22000c101900 */
[----:B------:R-:W-:-:S03]  /*3f490*/  FMUL.FTZ R37, R9, R102 ;  /* 0x0000006609257220 */ /* 0x000fc60000410000 */
[----:B------:R0:W-:Y:S04]  /*3f4a0*/  ST.E desc[UR8][R6.64+0x10], R27 ;  /* 0x0000101b06007985 */ /* 0x0001e8000c101908 */
[----:B-1----:R-:W4:Y:S01]  /*3f4b0*/  LD.E R3, desc[UR22][R6.64+0xc] ;  /* 0x00000c1606037980 */ /* 0x002f22000c101900 */
[----:B------:R-:W-:-:S03]  /*3f4c0*/  FMUL.FTZ R33, R9, R98 ;  /* 0x0000006209217220 */ /* 0x000fc60000410000 */
[----:B------:R1:W-:Y:S04]  /*3f4d0*/  ST.E desc[UR4][R6.64+0x14], R29 ;  /* 0x0000141d06007985 */ /* 0x0003e8000c101904 */
[----:B0-----:R-:W4:Y:S04]  /*3f4e0*/  LD.E R27, desc[UR18][R6.64+0x1c] ;  /* 0x00001c12061b7980 */ /* 0x001f28000c101900 */
[----:B------:R0:W-:Y:S04]  /*3f4f0*/  ST.E desc[UR8][R6.64+0x24], R35 ;  /* 0x0000242306007985 */ /* 0x0001e8000c101908 */
[----:B-1----:R-:W4:Y:S01]  /*3f500*/  LD.E R29, desc[UR24][R6.64+0x28] ;  /* 0x00002818061d7980 */ /* 0x002f22000c101900 */
[----:B------:R-:W-:-:S03]  /*3f510*/  FMUL.FTZ R65, R9, R108 ;  /* 0x0000006c09417220 */ /* 0x000fc60000410000 */
[----:B------:R1:W-:Y:S04]  /*3f520*/  ST.E desc[UR10][R6.64+0x30], R37 ;  /* 0x0000302506007985 */ /* 0x0003e8000c10190a */
[----:B0-----:R-:W4:Y:S01]  /*3f530*/  LD.E R35, desc[UR18][R6.64+0x4c] ;  /* 0x00004c1206237980 */ /* 0x001f22000c101900 */
[----:B------:R-:W-:-:S03]  /*3f540*/  FMUL.FTZ R61, R9, R104 ;  /* 0x00000068093d7220 */ /* 0x000fc60000410000 */
[----:B------:R0:W-:Y:S04]  /*3f550*/  ST.E desc[UR6][R6.64+0x20], R33 ;  /* 0x0000202106007985 */ /* 0x0001e8000c101906 */
[----:B-1----:R-:W4:Y:S01]  /*3f560*/  LD.E R37, desc[UR22][R6.64+0x5c] ;  /* 0x00005c1606257980 */ /* 0x002f22000c101900 */
[C---:B------:R-:W-:Y:S01]  /*3f570*/  FMUL.FTZ R63, R9.reuse, R106 ;  /* 0x0000006a093f7220 */ /* 0x040fe20000410000 */
[C---:B------:R-:W-:Y:S01]  /*3f580*/  FMUL.FTZ R67, R9.reuse, R110 ;  /* 0x0000006e09437220 */ /* 0x040fe20000410000 */
[C---:B------:R-:W-:Y:S01]  /*3f590*/  FMUL.FTZ R89, R9.reuse, R118 ;  /* 0x0000007609597220 */ /* 0x040fe20000410000 */
[C---:B------:R-:W-:Y:S01]  /*3f5a0*/  FMUL.FTZ R85, R9.reuse, R114 ;  /* 0x0000007209557220 */ /* 0x040fe20000410000 */
[C---:B------:R-:W-:Y:S01]  /*3f5b0*/  FMUL.FTZ R87, R9.reuse, R116 ;  /* 0x0000007409577220 */ /* 0x040fe20000410000 */
[----:B------:R-:W4:Y:S04]  /*3f5c0*/  LD.E R83, desc[UR24][R6.64+0xdc] ;  /* 0x0000dc1806537980 */ /* 0x000f28000c101900 */
[----:B0-----:R-:W4:Y:S04]  /*3f5d0*/  LD.E R33, desc[UR12][R6.64+0x68] ;  /* 0x0000680c06217980 */ /* 0x001f28000c101900 */
[----:B------:R0:W-:Y:S04]  /*3f5e0*/  ST.E desc[UR8][R6.64+0x44], R65 ;  /* 0x0000444106007985 */ /* 0x0001e8000c101908 */
[----:B------:R1:W-:Y:S04]  /*3f5f0*/  ST.E desc[UR4][R6.64+0x34], R61 ;  /* 0x0000343d06007985 */ /* 0x0003e8000c101904 */
[----:B------:R1:W-:Y:S01]  /*3f600*/  ST.E desc[UR6][R6.64+0x40], R63 ;  /* 0x0000403f06007985 */ /* 0x0003e2000c101906 */
[----:B0-----:R-:W-:-:S03]  /*3f610*/  FMUL.FTZ R65, R9, R112 ;  /* 0x0000007009417220 */ /* 0x001fc60000410000 */
[----:B------:R0:W-:Y:S04]  /*3f620*/  ST.E desc[UR10][R6.64+0x50], R67 ;  /* 0x0000504306007985 */ /* 0x0001e8000c10190a */
[----:B-1----:R-:W4:Y:S04]  /*3f630*/  LD.E R61, desc[UR6][R6.64+0x9c] ;  /* 0x00009c06063d7980 */ /* 0x002f28000c101900 */
[----:B------:R-:W4:Y:S04]  /*3f640*/  LD.E R63, desc[UR12][R6.64+0xac] ;  /* 0x0000ac0c063f7980 */ /* 0x000f28000c101900 */
[----:B------:R1:W-:Y:S04]  /*3f650*/  ST.E desc[UR4][R6.64+0x54], R65 ;  /* 0x0000544106007985 */ /* 0x0003e8000c101904 */
[----:B0-----:R-:W4:Y:S04]  /*3f660*/  LD.E R67, desc[UR16][R6.64+0xbc] ;  /* 0x0000bc1006437980 */ /* 0x001f28000c101900 */
[----:B------:R-:W4:Y:S04]  /*3f670*/  LD.E R77, desc[UR10][R6.64+0xe8] ;  /* 0x0000e80a064d7980 */ /* 0x000f28000c101900 */
[----:B-1----:R-:W4:Y:S01]  /*3f680*/  LD.E R65, desc[UR18][R6.64+0xc8] ;  /* 0x0000c81206417980 */ /* 0x002f22000c101900 */
[----:B------:R-:W-:-:S03]  /*3f690*/  FMUL.FTZ R97, R9, R120 ;  /* 0x0000007809617220 */ /* 0x000fc60000410000 */
[----:B------:R-:W4:Y:S04]  /*3f6a0*/  LD.E R81, desc[UR12][R6.64+0xec] ;  /* 0x0000ec0c06517980 */ /* 0x000f28000c101900 */
[----:B------:R0:W-:Y:S04]  /*3f6b0*/  ST.E desc[UR8][R6.64+0x70], R89 ;  /* 0x0000705906007985 */ /* 0x0001e8000c101908 */
[----:B------:R-:W4:Y:S04]  /*3f6c0*/  LD.E R79, desc[UR14][R6.64+0xf8] ;  /* 0x0000f80e064f7980 */ /* 0x000f28000c101900 */
[----:B------:R1:W-:Y:S04]  /*3f6d0*/  ST.E desc[UR4][R6.64+0x60], R85 ;  /* 0x0000605506007985 */ /* 0x0003e8000c101904 */
[----:B0-----:R-:W4:Y:S01]  /*3f6e0*/  LD.E R89, desc[UR16][R6.64+0xfc] ;  /* 0x0000fc1006597980 */ /* 0x001f22000c101900 */
[----:B------:R-:W-:-:S03]  /*3f6f0*/  FMUL.FTZ R107, R9, R124 ;  /* 0x0000007c096b7220 */ /* 0x000fc60000410000 */
[----:B------:R0:W-:Y:S04]  /*3f700*/  ST.E desc[UR6][R6.64+0x64], R87 ;  /* 0x0000645706007985 */ /* 0x0001e8000c101906 */
[----:B-1----:R-:W4:Y:S01]  /*3f710*/  LD.E R85, desc[UR18][R6.64+0x108] ;  /* 0x0001081206557980 */ /* 0x002f22000c101900 */
[----:B------:R-:W-:-:S03]  /*3f720*/  FMUL.FTZ R105, R9, R122 ;  /* 0x0000007a09697220 */ /* 0x000fc60000410000 */
[----:B------:R-:W4:Y:S04]  /*3f730*/  LD.E R95, desc[UR10][R6.64+0x118] ;  /* 0x0001180a065f7980 */ /* 0x000f28000c101900 */
[----:B0-----:R-:W4:Y:S04]  /*3f740*/  LD.E R87, desc[UR20][R6.64+0x10c] ;  /* 0x00010c1406577980 */ /* 0x001f28000c101900 */
[----:B------:R-:W4:Y:S04]  /*3f750*/  LD.E R91, desc[UR12][R6.64+0x11c] ;  /* 0x00011c0c065b7980 */ /* 0x000f28000c101900 */
[----:B------:R-:W4:Y:S04]  /*3f760*/  LD.E R93, desc[UR14][R6.64+0x128] ;  /* 0x0001280e065d7980 */ /* 0x000f28000c101900 */
[----:B------:R0:W-:Y:S04]  /*3f770*/  ST.E desc[UR4][R6.64+0x74], R97 ;  /* 0x0000746106007985 */ /* 0x0001e8000c101904 */
[----:B------:R-:W4:Y:S01]  /*3f780*/  LD.E R103, desc[UR16][R6.64+0x12c] ;  /* 0x00012c1006677980 */ /* 0x000f22000c101900 */
[----:B------:R-:W-:-:S03]  /*3f790*/  FMUL.FTZ R119, R9, R126 ;  /* 0x0000007e09777220 */ /* 0x000fc60000410000 */
[----:B------:R-:W4:Y:S04]  /*3f7a0*/  LD.E R101, desc[UR20][R6.64+0x13c] ;  /* 0x00013c1406657980 */ /* 0x000f28000c101900 */
[----:B0-----:R-:W4:Y:S04]  /*3f7b0*/  LD.E R97, desc[UR18][R6.64+0x138] ;  /* 0x0001381206617980 */ /* 0x001f28000c101900 */
[----:B------:R0:W-:Y:S04]  /*3f7c0*/  ST.E desc[UR8][R6.64+0x84], R107 ;  /* 0x0000846b06007985 */ /* 0x0001e8000c101908 */
[----:B------:R-:W4:Y:S01]  /*3f7d0*/  LD.E R99, desc[UR22][R6.64+0x148] ;  /* 0x0001481606637980 */ /* 0x000f22000c101900 */
[----:B------:R-:W-:-:S03]  /*3f7e0*/  FMUL.FTZ R121, R9, R128 ;  /* 0x0000008009797220 */ /* 0x000fc60000410000 */
[----:B------:R1:W-:Y:S04]  /*3f7f0*/  ST.E desc[UR6][R6.64+0x80], R105 ;  /* 0x0000806906007985 */ /* 0x0003e8000c101906 */
[----:B0-----:R-:W4:Y:S04]  /*3f800*/  LD.E R107, desc[UR8][R6.64+0x14c] ;  /* 0x00014c08066b7980 */ /* 0x001f28000c101900 */
[----:B------:R-:W4:Y:S04]  /*3f810*/  LD.E R117, desc[UR12][R6.64+0x15c] ;  /* 0x00015c0c06757980 */ /* 0x000f28000c101900 */
[----:B-1----:R-:W4:Y:S01]  /*3f820*/  LD.E R105, desc[UR10][R6.64+0x158] ;  /* 0x0001580a06697980 */ /* 0x002f22000c101900 */
[----:B------:R-:W-:-:S03]  /*3f830*/  FMUL.FTZ R123, R9, R130 ;  /* 0x00000082097b7220 */ /* 0x000fc60000410000 */
[----:B------:R-:W4:Y:S04]  /*3f840*/  LD.E R109, desc[UR14][R6.64+0x168] ;  /* 0x0001680e066d7980 */ /* 0x000f28000c101900 */
[----:B------:R-:W4:Y:S01]  /*3f850*/  LD.E R115, desc[UR16][R6.64+0x16c] ;  /* 0x00016c1006737980 */ /* 0x000f22000c101900 */
[----:B------:R-:W-:-:S03]  /*3f860*/  FMUL.FTZ R131, R9, R132 ;  /* 0x0000008409837220 */ /* 0x000fc60000410000 */
[----:B------:R-:W4:Y:S04]  /*3f870*/  LD.E R113, desc[UR18][R6.64+0x178] ;  /* 0x0001781206717980 */ /* 0x000f28000c101900 */
[----:B------:R0:W-:Y:S04]  /*3f880*/  ST.E desc[UR4][R6.64+0x90], R119 ;  /* 0x0000907706007985 */ /* 0x0001e8000c101904 */
        /* <DEDUP_REMOVED lines=8> */
[----:B------:R-:W4:Y:S01]  /*3f910*/  LD.E R125, desc[UR16][R6.64+0x1a8] ;  /* 0x0001a810067d7980 */ /* 0x000f22000c101900 */
[----:B------:R-:W-:-:S03]  /*3f920*/  FMUL.FTZ R143, R9, R136 ;  /* 0x00000088098f7220 */ /* 0x000fc60000410000 */
[----:B------:R1:W-:Y:S04]  /*3f930*/  ST.E desc[UR6][R6.64+0xa4], R131 ;  /* 0x0000a48306007985 */ /* 0x0003e8000c101906 */
[----:B0-----:R-:W4:Y:S04]  /*3f940*/  LD.E R123, desc[UR18][R6.64+0x1ac] ;  /* 0x0001ac12067b7980 */ /* 0x001f28000c101900 */
[----:B------:R-:W4:Y:S04]  /*3f950*/  LD.E R133, desc[UR20][R6.64+0x1b8] ;  /* 0x0001b81406857980 */ /* 0x000f28000c101900 */
[----:B-1----:R-:W4:Y:S04]  /*3f960*/  LD.E R131, desc[UR22][R6.64+0x1bc] ;  /* 0x0001bc1606837980 */ /* 0x002f28000c101900 */
[----:B------:R-:W4:Y:S04]  /*3f970*/  LD.E R139, desc[UR10][R6.64+0x1c8] ;  /* 0x0001c80a068b7980 */ /* 0x000f28000c101900 */
[----:B------:R-:W4:Y:S04]  /*3f980*/  LD.E R135, desc[UR12][R6.64+0x1cc] ;  /* 0x0001cc0c06877980 */ /* 0x000f28000c101900 */
[----:B------:R-:W4:Y:S04]  /*3f990*/  LD.E R137, desc[UR14][R6.64+0x1d8] ;  /* 0x0001d80e06897980 */ /* 0x000f28000c101900 */
[----:B------:R0:W-:Y:S04]  /*3f9a0*/  ST.E desc[UR4][R6.64+0xb0], R141 ;  /* 0x0000b08d06007985 */ /* 0x0001e8000c101904 */
[----:B------:R-:W4:Y:S04]  /*3f9b0*/  LD.E R147, desc[UR16][R6.64+0x1dc] ;  /* 0x0001dc1006937980 */ /* 0x000f28000c101900 */
[----:B------:R1:W-:Y:S04]  /*3f9c0*/  ST.E desc[UR6][R6.64+0xb4], R143 ;  /* 0x0000b48f06007985 */ /* 0x0003e8000c101906 */
[----:B0-----:R-:W4:Y:S04]  /*3f9d0*/  LD.E R141, desc[UR18][R6.64+0x1e8] ;  /* 0x0001e812068d7980 */ /* 0x001f28000c101900 */
[----:B------:R-:W4:Y:S04]  /*3f9e0*/  LD.E R145, desc[UR20][R6.64+0x1ec] ;  /* 0x0001ec1406917980 */ /* 0x000f28000c101900 */
[----:B-1----:R-:W4:Y:S04]  /*3f9f0*/  LD.E R143, desc[UR22][R6.64+0x1f8] ;  /* 0x0001f816068f7980 */ /* 0x002f28000c101900 */
[----:B------:R-:W4:Y:S01]  /*3fa00*/  LD.E R149, desc[UR24][R6.64+0x1fc] ;  /* 0x0001fc1806957980 */ /* 0x000f22000c101900 */
[C---:B------:R-:W-:Y:S01]  /*3fa10*/  FMUL.FTZ R151, R9.reuse, R138 ;  /* 0x0000008a09977220 */ /* 0x040fe20000410000 */
[C---:B------:R-:W-:Y:S01]  /*3fa20*/  FMUL.FTZ R195, R9.reuse, R140 ;  /* 0x0000008c09c37220 */ /* 0x040fe20000410000 */
[----:B------:R-:W-:-:S03]  /*3fa30*/  FMUL.FTZ R197, R9, R76 ;  /* 0x0000004c09c57220 */ /* 0x000fc60000410000 */
[----:B------:R0:W-:Y:S01]  /*3fa40*/  ST.E desc[UR8][R6.64+0xc0], R151 ;  /* 0x0000c09706007985 */ /* 0x0001e2000c101908 */
[C---:B------:R-:W-:Y:S01]  /*3fa50*/  FMUL.FTZ R199, R9.reuse, R74 ;  /* 0x0000004a09c77220 */ /* 0x040fe20000410000 */
[C---:B------:R-:W-:Y:S01]  /*3fa60*/  FMUL.FTZ R201, R9.reuse, R72 ;  /* 0x0000004809c97220 */ /* 0x040fe20000410000 */
[C---:B------:R-:W-:Y:S01]  /*3fa70*/  FMUL.FTZ R203, R9.reuse, R70 ;  /* 0x0000004609cb7220 */ /* 0x040fe20000410000 */
[----:B------:R1:W-:Y:S01]  /*3fa80*/  ST.E desc[UR4][R6.64+0xc4], R195 ;  /* 0x0000c4c306007985 */ /* 0x0003e2000c101904 */
[C---:B------:R-:W-:Y:S01]  /*3fa90*/  FMUL.FTZ R205, R9.reuse, R66 ;  /* 0x0000004209cd7220 */ /* 0x040fe20000410000 */
[C---:B0-----:R-:W-:Y:S02]  /*3faa0*/  FMUL.FTZ R151, R9.reuse, R142 ;  /* 0x0000008e09977220 */ /* 0x041fe40000410000 */
[----:B------:R0:W-:Y:S01]  /*3fab0*/  ST.E desc[UR8][R6.64+0xd4], R197 ;  /* 0x0000d4c506007985 */ /* 0x0001e2000c101908 */
[----:B-1----:R-:W-:-:S03]  /*3fac0*/  FMUL.FTZ R195, R9, R68 ;  /* 0x0000004409c37220 */ /* 0x002fc60000410000 */
[----:B------:R1:W-:Y:S04]  /*3fad0*/  ST.E desc[UR6][R6.64+0xd0], R151 ;  /* 0x0000d09706007985 */ /* 0x0003e8000c101906 */
[----:B------:R2:W-:Y:S04]  /*3fae0*/  ST.E desc[UR10][R6.64+0xe0], R199 ;  /* 0x0000e0c706007985 */ /* 0x0005e8000c10190a */
[----:B------:R3:W-:Y:S01]  /*3faf0*/  ST.E desc[UR12][R6.64+0xe4], R201 ;  /* 0x0000e4c906007985 */ /* 0x0007e2000c10190c */
[C---:B0-----:R-:W-:Y:S01]  /*3fb00*/  FMUL.FTZ R197, R9.reuse, R58 ;  /* 0x0000003a09c57220 */ /* 0x041fe20000410000 */
[----:B-1----:R-:W-:-:S02]  /*3fb10*/  FMUL.FTZ R151, R9, R64 ;  /* 0x0000004009977220 */ /* 0x002fc40000410000 */
[----:B------:R0:W-:Y:S01]  /*3fb20*/  ST.E desc[UR14][R6.64+0xf0], R203 ;  /* 0x0000f0cb06007985 */ /* 0x0001e2000c10190e */
[----:B--2---:R-:W-:-:S03]  /*3fb30*/  FMUL.FTZ R199, R9, R62 ;  /* 0x0000003e09c77220 */ /* 0x004fc60000410000 */
[----:B------:R1:W-:Y:S01]  /*3fb40*/  ST.E desc[UR4][R6.64+0xf4], R195 ;  /* 0x0000f4c306007985 */ /* 0x0003e2000c101904 */
[----:B---3--:R-:W-:-:S03]  /*3fb50*/  FMUL.FTZ R201, R9, R60 ;  /* 0x0000003c09c97220 */ /* 0x008fc60000410000 */
[----:B------:R2:W-:Y:S04]  /*3fb60*/  ST.E desc[UR16][R6.64+0x100], R205 ;  /* 0x000100cd06007985 */ /* 0x0005e8000c101910 */
[----:B------:R3:W-:Y:S01]  /*3fb70*/  ST.E desc[UR6][R6.64+0x104], R151 ;  /* 0x0001049706007985 */ /* 0x0007e2000c101906 */
[C---:B0-----:R-:W-:Y:S01]  /*3fb80*/  FMUL.FTZ R203, R9.reuse, R52 ;  /* 0x0000003409cb7220 */ /* 0x041fe20000410000 */
[C---:B-1----:R-:W-:Y:S02]  /*3fb90*/  FMUL.FTZ R195, R9.reuse, R56 ;  /* 0x0000003809c37220 */ /* 0x042fe40000410000 */
[----:B------:R0:W-:Y:S01]  /*3fba0*/  ST.E desc[UR8][R6.64+0x110], R197 ;  /* 0x000110c506007985 */ /* 0x0001e2000c101908 */
[----:B--2---:R-:W-:-:S03]  /*3fbb0*/  FMUL.FTZ R205, R9, R54 ;  /* 0x0000003609cd7220 */ /* 0x004fc60000410000 */
[----:B------:R1:W-:Y:S01]  /*3fbc0*/  ST.E desc[UR10][R6.64+0x114], R199 ;  /* 0x000114c706007985 */ /* 0x0003e2000c10190a */
[----:B---3--:R-:W-:-:S03]  /*3fbd0*/  FMUL.FTZ R151, R9, R50 ;  /* 0x0000003209977220 */ /* 0x008fc60000410000 */
[----:B------:R2:W-:Y:S01]  /*3fbe0*/  ST.E desc[UR12][R6.64+0x120], R201 ;  /* 0x000120c906007985 */ /* 0x0005e2000c10190c */
[----:B0-----:R-:W-:-:S03]  /*3fbf0*/  FMUL.FTZ R197, R9, R46 ;  /* 0x0000002e09c57220 */ /* 0x001fc60000410000 */
[----:B------:R0:W-:Y:S01]  /*3fc00*/  ST.E desc[UR4][R6.64+0x124], R195 ;  /* 0x000124c306007985 */ /* 0x0001e2000c101904 */
[----:B-1----:R-:W-:-:S03]  /*3fc10*/  FMUL.FTZ R199, R9, R48 ;  /* 0x0000003009c77220 */ /* 0x002fc60000410000 */
[----:B------:R1:W-:Y:S01]  /*3fc20*/  ST.E desc[UR14][R6.64+0x130], R203 ;  /* 0x000130cb06007985 */ /* 0x0003e2000c10190e */
[----:B--2---:R-:W-:-:S03]  /*3fc30*/  FMUL.FTZ R201, R9, R38 ;  /* 0x0000002609c97220 */ /* 0x004fc60000410000 */
        /* <DEDUP_REMOVED lines=34> */
[----:B------:R-:W-:Y:S01]  /*3fe60*/  ST.E desc[UR8][R6.64+0x1c0], R197 ;  /* 0x0001c0c506007985 */ /* 0x000fe2000c101908 */
[----:B----4-:R-:W-:-:S03]  /*3fe70*/  FMUL.FTZ R151, R9, R82 ;  /* 0x0000005209977220 */ /* 0x010fc60000410000 */
[----:B------:R-:W-:Y:S01]  /*3fe80*/  ST.E desc[UR10][R6.64+0x1c4], R199 ;  /* 0x0001c4c706007985 */ /* 0x000fe2000c10190a */
[C---:B------:R-:W-:Y:S01]  /*3fe90*/  FMUL.FTZ R25, R24.reuse, R25 ;  /* 0x0000001918197220 */ /* 0x040fe20000410000 */
[C---:B0-----:R-:W-:Y:S02]  /*3fea0*/  FMUL.FTZ R195, R9.reuse, R96 ;  /* 0x0000006009c37220 */ /* 0x041fe40000410000 */
[----:B------:R-:W-:Y:S01]  /*3feb0*/  ST.E desc[UR12][R6.64+0x1d0], R201 ;  /* 0x0001d0c906007985 */ /* 0x000fe2000c10190c */
[----:B------:R-:W-:Y:S01]  /*3fec0*/  FMUL.FTZ R9, R9, R94 ;  /* 0x0000005e09097220 */ /* 0x000fe20000410000 */
[C---:B------:R-:W-:Y:S02]  /*3fed0*/  FMUL.FTZ R3, R24.reuse, R3 ;  /* 0x0000000318037220 */ /* 0x040fe40000410000 */
[----:B------:R-:W-:Y:S01]  /*3fee0*/  ST.E desc[UR14][R6.64+0x1d4], R203 ;  /* 0x0001d4cb06007985 */ /* 0x000fe2000c10190e */
[C---:B------:R-:W-:Y:S01]  /*3fef0*/  FMUL.FTZ R31, R24.reuse, R31 ;  /* 0x0000001f181f7220 */ /* 0x040fe20000410000 */
[----:B------:R-:W-:-:S02]  /*3ff00*/  FMUL.FTZ R27, R24, R27 ;  /* 0x0000001b181b7220 */ /* 0x000fc40000410000 */
[----:B------:R-:W-:Y:S01]  /*3ff10*/  ST.E desc[UR6][R6.64+0x1e0], R151 ;  /* 0x0001e09706007985 */ /* 0x000fe2000c101906 */
[----:B------:R-:W-:-:S03]  /*3ff20*/  FMUL.FTZ R29, R24, R29 ;  /* 0x0000001d181d7220 */ /* 0x000fc60000410000 */
        /* <DEDUP_REMOVED lines=8> */
[----:B------:R0:W-:Y:S01]  /*3ffb0*/  ST.E desc[UR12][R6.64+0xc], R3 ;  /* 0x00000c0306007985 */ /* 0x0001e2000c10190c */
[----:B------:R-:W-:-:S03]  /*3ffc0*/  FMUL.FTZ R35, R24, R35 ;  /* 0x0000002318237220 */ /* 0x000fc60000410000 */
[----:B------:R-:W-:Y:S01]  /*3ffd0*/  ST.E desc[UR6][R6.64+0x18], R31 ;  /* 0x0000181f06007985 */ /* 0x000fe2000c101906 */
[----:B------:R-:W-:-:S03]  /*3ffe0*/  FMUL.FTZ R39, R24, R39 ;  /* 0x0000002718277220 */ /* 0x000fc60000410000 */
[----:B------:R1:W-:Y:S01]  /*3fff0*/  ST.E desc[UR14][R6.64+0x1c], R27 ;  /* 0x00001c1b06007985 */ /* 0x0003e2000c10190e */
[----:B------:R-:W-:-:S03]  /*40000*/  FMUL.FTZ R37, R24, R37 ;  /* 0x0000002518257220 */ /* 0x000fc60000410000 */
[----:B------:R2:W-:Y:S01]  /*40010*/  ST.E desc[UR16][R6.64+0x28], R29 ;  /* 0x0000281d06007985 */ /* 0x0005e2000c101910 */
        /* <DEDUP_REMOVED lines=21> */
[----:B------:R4:W-:Y:S01]  /*40170*/  ST.E desc[UR10][R6.64+0x7c], R51 ;  /* 0x00007c3306007985 */ /* 0x0009e2000c10190a */
        /* <DEDUP_REMOVED lines=81> */
[----:B------:R-:W-:Y:S04]  /*40690*/  ST.E desc[UR4][R6.64+0x1c8], R139 ;  /* 0x0001c88b06007985 */ /* 0x000fe8000c101904 */
[----:B------:R4:W-:Y:S04]  /*406a0*/  ST.E desc[UR8][R6.64+0x1cc], R135 ;  /* 0x0001cc8706007985 */ /* 0x0009e8000c101908 */
[----:B------:R4:W-:Y:S04]  /*406b0*/  ST.E desc[UR10][R6.64+0x1d8], R137 ;  /* 0x0001d88906007985 */ /* 0x0009e8000c10190a */
[----:B------:R-:W-:Y:S04]  /*406c0*/  ST.E desc[UR6][R6.64+0x1dc], R147 ;  /* 0x0001dc9306007985 */ /* 0x000fe8000c101906 */
[----:B------:R4:W-:Y:S04]  /*406d0*/  ST.E desc[UR12][R6.64+0x1e8], R141 ;  /* 0x0001e88d06007985 */ /* 0x0009e8000c10190c */
[----:B------:R-:W-:Y:S04]  /*406e0*/  ST.E desc[UR14][R6.64+0x1ec], R145 ;  /* 0x0001ec9106007985 */ /* 0x000fe8000c10190e */
[----:B------:R4:W-:Y:S04]  /*406f0*/  ST.E desc[UR16][R6.64+0x1f8], R143 ;  /* 0x0001f88f06007985 */ /* 0x0009e8000c101910 */
[----:B------:R4:W-:Y:S04]  /*40700*/  ST.E desc[UR18][R6.64+0x1fc], R149 ;  /* 0x0001fc9506007985 */ /* 0x0009e8000c101912 */
[----:B0-----:R-:W2:Y:S01]  /*40710*/  LDL.64 R2, [R162+0x80] ;  /* 0x00008000a2027983 */ /* 0x001ea20000100a00 */
[----:B------:R-:W-:-:S02]  /*40720*/  LEA.HI R8, R8, 0x8, RZ, 0x19 ;  /* 0x0000000808087811 */ /* 0x000fc400078fc8ff */
[----:B------:R-:W-:Y:S01]  /*40730*/  R2UR UR28, R4 ;  /* 0x00000000041c72ca */ /* 0x000fe200000e0000 */
[----:B-1----:R-:W4:Y:S02]  /*40740*/  LDL.64 R26, [R162] ;  /* 0x00000000a21a7983 */ /* 0x002f240000100a00 */
[----:B------:R0:W-:Y:S01]  /*40750*/  BAR.SYNC.DEFER_BLOCKING R8, 0x100 ;  /* 0x000400080000751d */ /* 0x0001e20000010000 */
[----:B------:R-:W-:-:S05]  /*40760*/  R2UR UR29, R5 ;  /* 0x00000000051d72ca */ /* 0x000fca00000e0000 */
[----:B------:R-:W4:Y:S04]  /*40770*/  LDL.64 R24, [R162+0x98] ;  /* 0x00009800a2187983 */ /* 0x000f280000100a00 */
[----:B0-----:R-:W4:Y:S04]  /*40780*/  LDL.64 R8, [R162+0x88] ;  /* 0x00008800a2087983 */ /* 0x001f280000100a00 */
        /* <DEDUP_REMOVED lines=10> */
[----:B----4-:R-:W4:Y:S04]  /*40830*/  LD.E R49, desc[UR22][R2.64+0x28] ;  /* 0x0000281602317980 */ /* 0x010f28000c101900 */
        /* <DEDUP_REMOVED lines=55> */
[----:B------:R-:W4:Y:S04]  /*40bb0*/  LD.E.64 R6, desc[UR4][R24.64] ;  /* 0x0000000418067980 */ /* 0x000f28000c101b00 */
[----:B--2---:R0:W-:Y:S04]  /*40bc0*/  ST.E desc[UR8][R2.64], R29 ;  /* 0x0000001d02007985 */ /* 0x0041e8000c101908 */
[----:B------:R1:W-:Y:S04]  /*40bd0*/  ST.E desc[UR4][R2.64+0x4], R31 ;  /* 0x0000041f02007985 */ /* 0x0003e8000c101904 */
[----:B---3--:R2:W-:Y:S04]  /*40be0*/  ST.E desc[UR6][R2.64+0x8], R33 ;  /* 0x0000082102007985 */ /* 0x0085e8000c101906 */
[----:B------:R3:W-:Y:S04]  /*40bf0*/  ST.E desc[UR8][R2.64+0xc], R35 ;  /* 0x00000c2302007985 */ /* 0x0007e8000c101908 */
[----:B------:R3:W-:Y:S04]  /*40c00*/  ST.E desc[UR10][R2.64+0x10], R37 ;  /* 0x0000102502007985 */ /* 0x0007e8000c10190a */
[----:B------:R3:W-:Y:S04]  /*40c10*/  ST.E desc[UR12][R2.64+0x14], R39 ;  /* 0x0000142702007985 */ /* 0x0007e8000c10190c */
[----:B------:R3:W-:Y:S04]  /*40c20*/  ST.E desc[UR14][R2.64+0x18], R41 ;  /* 0x0000182902007985 */ /* 0x0007e8000c10190e */
[----:B------:R3:W-:Y:S04]  /*40c30*/  ST.E desc[UR16][R2.64+0x1c], R43 ;  /* 0x00001c2b02007985 */ /* 0x0007e8000c101910 */
[----:B------:R3:W-:Y:S04]  /*40c40*/  ST.E desc[UR18][R2.64+0x20], R45 ;  /* 0x0000202d02007985 */ /* 0x0007e8000c101912 */
[----:B------:R-:W-:Y:S04]  /*40c50*/  ST.E desc[UR20][R2.64+0x24], R47 ;  /* 0x0000242f02007985 */ /* 0x000fe8000c101914 */
        /* <DEDUP_REMOVED lines=55> */
[----:B------:R-:W4:Y:S04]  /*40fd0*/  LD.E R25, desc[UR28][R2.64+0x104] ;  /* 0x0001041c02197980 */ /* 0x000f28000c101900 */
[----:B----4-:R4:W-:Y:S04]  /*40fe0*/  ST.E desc[UR4][R2.64+0x104], R25 ;  /* 0x0001041902007985 */ /* 0x0109e8000c101904 */
[----:B------:R-:W4:Y:S04]  /*40ff0*/  LD.E R27, desc[UR6][R2.64+0x108] ;  /* 0x00010806021b7980 */ /* 0x000f28000c101900 */
[----:B0-----:R-:W4:Y:S04]  /*41000*/  LD.E R29, desc[UR8][R2.64+0x10c] ;  /* 0x00010c08021d7980 */ /* 0x001f28000c101900 */
[----:B-1----:R-:W4:Y:S04]  /*41010*/  LD.E R31, desc[UR10][R2.64+0x110] ;  /* 0x0001100a021f7980 */ /* 0x002f28000c101900 */
[----:B--2---:R-:W2:Y:S04]  /*41020*/  LD.E R33, desc[UR12][R2.64+0x114] ;  /* 0x0001140c02217980 */ /* 0x004ea8000c101900 */
[----:B---3--:R-:W3:Y:S04]  /*41030*/  LD.E R35, desc[UR14][R2.64+0x118] ;  /* 0x0001180e02237980 */ /* 0x008ee8000c101900 */
        /* <DEDUP_REMOVED lines=59> */
[----:B------:R-:W-:Y:S04]  /*413f0*/  ST.E desc[UR4][R2.64+0x108], R27 ;  /* 0x0001081b02007985 */ /* 0x000fe8000c101904 */
[----:B------:R-:W-:Y:S04]  /*41400*/  ST.E desc[UR6][R2.64+0x10c], R29 ;  /* 0x00010c1d02007985 */ /* 0x000fe8000c101906 */
[----:B------:R-:W-:Y:S04]  /*41410*/  ST.E desc[UR8][R2.64+0x110], R31 ;  /* 0x0001101f02007985 */ /* 0x000fe8000c101908 */
[----:B--2---:R-:W-:Y:S04]  /*41420*/  ST.E desc[UR10][R2.64+0x114], R33 ;  /* 0x0001142102007985 */ /* 0x004fe8000c10190a */
[----:B---3--:R-:W-:Y:S04]  /*41430*/  ST.E desc[UR12][R2.64+0x118], R35 ;  /* 0x0001182302007985 */ /* 0x008fe8000c10190c */
[----:B------:R-:W-:Y:S04]  /*41440*/  ST.E desc[UR14][R2.64+0x11c], R37 ;  /* 0x00011c2502007985 */ /* 0x000fe8000c10190e */
[----:B------:R-:W-:Y:S04]  /*41450*/  ST.E desc[UR16][R2.64+0x120], R39 ;  /* 0x0001202702007985 */ /* 0x000fe8000c101910 */
[----:B------:R-:W-:Y:S04]  /*41460*/  ST.E desc[UR18][R2.64+0x124], R41 ;  /* 0x0001242902007985 */ /* 0x000fe8000c101912 */
[----:B------:R-:W-:Y:S04]  /*41470*/  ST.E desc[UR20][R2.64+0x128], R43 ;  /* 0x0001282b02007985 */ /* 0x000fe8000c101914 */
[----:B------:R-:W-:Y:S04]  /*41480*/  ST.E desc[UR22][R2.64+0x12c], R45 ;  /* 0x00012c2d02007985 */ /* 0x000fe8000c101916 */
[----:B----4-:R0:W-:Y:S04]  /*41490*/  ST.E desc[UR4][R2.64+0x130], R25 ;  /* 0x0001301902007985 */ /* 0x0101e8000c101904 */
        /* <DEDUP_REMOVED lines=46> */
[----:B------:R4:W-:Y:S01]  /*41780*/  ST.E desc[UR20][R2.64+0x1ec], R139 ;  /* 0x0001ec8b02007985 */ /* 0x0009e2000c101914 */
[----:B------:R-:W-:-:S03]  /*41790*/  R2UR UR56, R4 ;  /* 0x00000000043872ca */ /* 0x000fc600000e0000 */
[----:B------:R4:W-:Y:S01]  /*417a0*/  ST.E desc[UR22][R2.64+0x1f0], R141 ;  /* 0x0001f08d02007985 */ /* 0x0009e2000c101916 */
[----:B------:R-:W-:-:S03]  /*417b0*/  R2UR UR57, R5 ;  /* 0x00000000053972ca */ /* 0x000fc600000e0000 */
[----:B------:R4:W-:Y:S01]  /*417c0*/  ST.E desc[UR24][R2.64+0x1f4], R143 ;  /* 0x0001f48f02007985 */ /* 0x0009e2000c101918 */
[C---:B------:R-:W-:Y:S02]  /*417d0*/  R2UR UR54, R4.reuse ;  /* 0x00000000043672ca */ /* 0x040fe400000e0000 */
[C---:B------:R-:W-:Y:S01]  /*417e0*/  R2UR UR55, R5.reuse ;  /* 0x00000000053772ca */ /* 0x040fe200000e0000 */
[----:B------:R4:W-:Y:S01]  /*417f0*/  ST.E desc[UR26][R2.64+0x1f8], R145 ;  /* 0x0001f89102007985 */ /* 0x0009e2000c10191a */
[C---:B------:R-:W-:Y:S02]  /*41800*/  R2UR UR52, R4.reuse ;  /* 0x00000000043472ca */ /* 0x040fe400000e0000 */
[C---:B------:R-:W-:Y:S01]  /*41810*/  R2UR UR53, R5.reuse ;  /* 0x00000000053572ca */ /* 0x040fe200000e0000 */
[----:B------:R4:W-:Y:S01]  /*41820*/  ST.E desc[UR28][R2.64+0x1fc], R147 ;  /* 0x0001fc9302007985 */ /* 0x0009e2000c10191c */
        /* <DEDUP_REMOVED lines=8> */
[----:B0-----:R-:W4:Y:S01]  /*418b0*/  LD.E R25, desc[UR24][R2.64+0x4] ;  /* 0x0000041802197980 */ /* 0x001f22000c101900 */
        /* <DEDUP_REMOVED lines=31> */
[----:B--2---:R-:W2:Y:S04]  /*41ab0*/  LD.E R49, desc[UR22][R2.64+0x64] ;  /* 0x0000641602317980 */ /* 0x004ea8000c101900 */
[----:B------:R-:W2:Y:S04]  /*41ac0*/  LD.E R50, desc[UR20][R2.64+0x68] ;  /* 0x0000681402327980 */ /* 0x000ea8000c101900 */
[----:B---3--:R-:W2:Y:S04]  /*41ad0*/  LD.E R51, desc[UR18][R2.64+0x6c] ;  /* 0x00006c1202337980 */ /* 0x008ea8000c101900 */
[----:B------:R-:W2:Y:S04]  /*41ae0*/  LD.E R52, desc[UR16][R2.64+0x70] ;  /* 0x0000701002347980 */ /* 0x000ea8000c101900 */
[----:B----4-:R-:W2:Y:S04]  /*41af0*/  LD.E R53, desc[UR56][R2.64+0x74] ;  /* 0x0000743802357980 */ /* 0x010ea8000c101900 */
        /* <DEDUP_REMOVED lines=104> */
[----:B------:R-:W-:Y:S02]  /*42180*/  F2FP.F16.F32.PACK_AB R153, R193, R192 ;  /* 0x000000c0c199723e */ /* 0x000fe400000000ff */
[----:B------:R-:W-:Y:S01]  /*42190*/  F2FP.F16.F32.PACK_AB R155, R194, R191 ;  /* 0x000000bfc29b723e */ /* 0x000fe200000000ff */
[----:B------:R-:W-:Y:S01]  /*421a0*/  VOTEU.ANY UP0, P0 ;  /* 0x00000000003f7886 */ /* 0x000fe20000000100 */
        /* <DEDUP_REMOVED lines=24> */
[----:B--2---:R-:W-:-:S06]  /*42330*/  WARPGROUP.ARRIVE ;  /* 0x00000000000079c5 */ /* 0x004fcc0000000000 */
[----:B------:R-:W-:Y:S01]  /*42340*/  HGMMA.64x256x16.F32 R24, R152, gdesc[UR4].tnspB, R24, UP0, gsb0 ;  /* 0x43e0000498187df0 */ /* 0x000fe2000b800818 */
        /* <DEDUP_REMOVED lines=24> */
[----:B------:R-:W-:-:S02]  /*424d0*/  WARPGROUP.DEPBAR.LE gsb0, 0x0 ;  /* 0x00008000000079c5 */ /* 0x000fc40000010000 */
        /* <DEDUP_REMOVED lines=335> */
[----:B------:R-:W-:Y:S01]  /*439d0*/  R2UR UR23, R5 ;  /* 0x00000000051772ca */ /* 0x000fe200000e0000 */
        /* <DEDUP_REMOVED lines=11> */
[----:B------:R-:W-:-:S03]  /*43a90*/  R2UR UR26, R4 ;  /* 0x00000000041a72ca */ /* 0x000fc600000e0000 */
[----:B------:R4:W-:Y:S01]  /*43aa0*/  ST.E desc[UR16][R2.64+0x1e4], R145 ;  /* 0x0001e49102007985 */ /* 0x0009e2000c101910 */
[----:B------:R-:W-:-:S03]  /*43ab0*/  R2UR UR27, R5 ;  /* 0x00000000051b72ca */ /* 0x000fc600000e0000 */
[----:B------:R4:W-:Y:S01]  /*43ac0*/  ST.E desc[UR18][R2.64+0x1e8], R146 ;  /* 0x0001e89202007985 */ /* 0x0009e2000c101912 */
[C---:B------:R-:W-:Y:S02]  /*43ad0*/  R2UR UR28, R4.reuse ;  /* 0x00000000041c72ca */ /* 0x040fe400000e0000 */
[----:B------:R-:W-:Y:S01]  /*43ae0*/  R2UR UR29, R5 ;  /* 0x00000000051d72ca */ /* 0x000fe200000e0000 */
[----:B------:R4:W-:Y:S01]  /*43af0*/  ST.E desc[UR20][R2.64+0x1ec], R147 ;  /* 0x0001ec9302007985 */ /* 0x0009e2000c101914 */
[----:B------:R-:W-:-:S03]  /*43b00*/  R2UR UR20, R4 ;  /* 0x00000000041472ca */ /* 0x000fc600000e0000 */
[----:B------:R4:W-:Y:S01]  /*43b10*/  ST.E desc[UR22][R2.64+0x1f0], R148 ;  /* 0x0001f09402007985 */ /* 0x0009e2000c101916 */
        /* <DEDUP_REMOVED lines=12> */
[----:B------:R-:W-:Y:S01]  /*43be0*/  R2UR UR11, R5 ;  /* 0x00000000050b72ca */ /* 0x000fe200000e0000 */
[----:B------:R4:W-:Y:S04]  /*43bf0*/  ST.E desc[UR24][R2.64+0x1f4], R149 ;  /* 0x0001f49502007985 */ /* 0x0009e8000c101918 */
[----:B------:R4:W-:Y:S01]  /*43c00*/  ST.E desc[UR26][R2.64+0x1f8], R150 ;  /* 0x0001f89602007985 */ /* 0x0009e2000c10191a */
[----:B------:R-:W-:-:S03]  /*43c10*/  R2UR UR8, R4 ;  /* 0x00000000040872ca */ /* 0x000fc600000e0000 */
[----:B------:R4:W-:Y:S01]  /*43c20*/  ST.E desc[UR28][R2.64+0x1fc], R151 ;  /* 0x0001fc9702007985 */ /* 0x0009e2000c10191c */
[----:B------:R-:W-:-:S03]  /*43c30*/  R2UR UR9, R5 ;  /* 0x00000000050972ca */ /* 0x000fc600000e0000 */
[----:B------:R-:W-:Y:S01]  /*43c40*/  ST.E desc[UR22][R8.64], R189 ;  /* 0x000000bd08007985 */ /* 0x000fe2000c101916 */
[C---:B------:R-:W-:Y:S02]  /*43c50*/  R2UR UR6, R4.reuse ;  /* 0x00000000040672ca */ /* 0x040fe400000e0000 */
[C---:B------:R-:W-:Y:S01]  /*43c60*/  R2UR UR7, R5.reuse ;  /* 0x00000000050772ca */ /* 0x040fe200000e0000 */
[----:B0-----:R-:W4:Y:S01]  /*43c70*/  LD.E R24, desc[UR20][R2.64] ;  /* 0x0000001402187980 */ /* 0x001f22000c101900 */
[C---:B------:R-:W-:Y:S02]  /*43c80*/  R2UR UR4, R4.reuse ;  /* 0x00000000040472ca */ /* 0x040fe400000e0000 */
[C---:B------:R-:W-:Y:S01]  /*43c90*/  R2UR UR5, R5.reuse ;  /* 0x00000000050572ca */ /* 0x040fe200000e0000 */
[----:B-1----:R-:W4:Y:S01]  /*43ca0*/  LD.E R25, desc[UR18][R2.64+0x4] ;  /* 0x0000041202197980 */ /* 0x002f22000c101900 */
[C---:B------:R-:W-:Y:S02]  /*43cb0*/  R2UR UR28, R4.reuse ;  /* 0x00000000041c72ca */ /* 0x040fe400000e0000 */
[----:B------:R-:W-:Y:S01]  /*43cc0*/  R2UR UR29, R5 ;  /* 0x00000000051d72ca */ /* 0x000fe200000e0000 */
[----:B--2---:R-:W2:Y:S01]  /*43cd0*/  LD.E R26, desc[UR16][R2.64+0x8] ;  /* 0x00000810021a7980 */ /* 0x004ea2000c101900 */
[----:B------:R-:W-:-:S02]  /*43ce0*/  R2UR UR26, R4 ;  /* 0x00000000041a72ca */ /* 0x000fc400000e0000 */
[C---:B------:R-:W-:Y:S01]  /*43cf0*/  R2UR UR27, R5.reuse ;  /* 0x00000000051b72ca */ /* 0x040fe200000e0000 */
[----:B---3--:R-:W2:Y:S01]  /*43d00*/  LD.E R27, desc[UR56][R2.64+0xc] ;  /* 0x00000c38021b7980 */ /* 0x008ea2000c101900 */
[C---:B------:R-:W-:Y:S02]  /*43d10*/  R2UR UR24, R4.reuse ;  /* 0x00000000041872ca */ /* 0x040fe400000e0000 */
[C---:B------:R-:W-:Y:S01]  /*43d20*/  R2UR UR25, R5.reuse ;  /* 0x00000000051972ca */ /* 0x040fe200000e0000 */
[----:B----4-:R-:W2:Y:S01]  /*43d30*/  LD.E R28, desc[UR54][R2.64+0x10] ;  /* 0x00001036021c7980 */ /* 0x010ea2000c101900 */
[C---:B------:R-:W-:Y:S02]  /*43d40*/  R2UR UR22, R4.reuse ;  /* 0x00000000041672ca */ /* 0x040fe400000e0000 */
[----:B------:R-:W-:Y:S01]  /*43d50*/  R2UR UR23, R5 ;  /* 0x00000000051772ca */ /* 0x000fe200000e0000 */
[----:B------:R-:W2:Y:S01]  /*43d60*/  LD.E R29, desc[UR14][R2.64+0x14] ;  /* 0x0000140e021d7980 */ /* 0x000ea2000c101900 */
[----:B------:R-:W-:-:S02]  /*43d70*/  R2UR UR20, R4 ;  /* 0x00000000041472ca */ /* 0x000fc400000e0000 */
[C---:B------:R-:W-:Y:S01]  /*43d80*/  R2UR UR21, R5.reuse ;  /* 0x00000000051572ca */ /* 0x040fe200000e0000 */
[----:B------:R-:W2:Y:S01]  /*43d90*/  LD.E R30, desc[UR12][R2.64+0x18] ;  /* 0x0000180c021e7980 */ /* 0x000ea2000c101900 */
[C---:B------:R-:W-:Y:S02]  /*43da0*/  R2UR UR18, R4.reuse ;  /* 0x00000000041272ca */ /* 0x040fe400000e0000 */
[C---:B------:R-:W-:Y:S01]  /*43db0*/  R2UR UR19, R5.reuse ;  /* 0x00000000051372ca */ /* 0x040fe200000e0000 */
[----:B------:R-:W2:Y:S01]  /*43dc0*/  LD.E R31, desc[UR10][R2.64+0x1c] ;  /* 0x00001c0a021f7980 */ /* 0x000ea2000c101900 */
        /* <DEDUP_REMOVED lines=303> */
[----:B------:R-:W-:Y:S02]  /*450c0*/  R2UR UR10, R4 ;  /* 0x00000000040a72ca */ /* 0x000fe400000e0000 */
[----:B------:R-:W-:Y:S01]  /*450d0*/  R2UR UR11, R5 ;  /* 0x00000000050b72ca */ /* 0x000fe200000e0000 */
        /* <DEDUP_REMOVED lines=19> */
[----:B------:R-:W-:-:S02]  /*45210*/  VIADD R152, R6, 0x80 ;  /* 0x0000008006987836 */ /* 0x000fc40000000000 */
[----:B------:R-:W-:-:S03]  /*45220*/  IMAD.MOV.U32 R153, RZ, RZ, R7 ;  /* 0x000000ffff997224 */ /* 0x000fc600078e0007 */
[----:B------:R-:W-:Y:S02]  /*45230*/  R2UR UR6, R152 ;  /* 0x00000000980672ca */ /* 0x000fe400000e0000 */
[----:B------:R-:W-:Y:S02]  /*45240*/  R2UR UR7, R153 ;  /* 0x00000000990772ca */ /* 0x000fe400000e0000 */
[----:B------:R-:W-:Y:S02]  /*45250*/  F2FP.F16.F32.PACK_AB R152, R17, R20 ;  /* 0x000000141198723e */ /* 0x000fe400000000ff */
[----:B------:R-:W-:Y:S02]  /*45260*/  F2FP.F16.F32.PACK_AB R154, R12, R13 ;  /* 0x0000000d0c9a723e */ /* 0x000fe400000000ff */
[----:B------:R-:W-:Y:S02]  /*45270*/  F2FP.F16.F32.PACK_AB R153, R11, R21 ;  /* 0x000000150b99723e */ /* 0x000fe400000000ff */
[----:B------:R-:W-:-:S02]  /*45280*/  F2FP.F16.F32.PACK_AB R155, R156, R0 ;  /* 0x000000009c9b723e */ /* 0x000fc400000000ff */
        /* <DEDUP_REMOVED lines=24> */
[----:B--2---:R-:W-:-:S06]  /*45410*/  WARPGROUP.ARRIVE ;  /* 0x00000000000079c5 */ /* 0x004fcc0000000000 */
        /* <DEDUP_REMOVED lines=2699> */
[----:B------:R4:W-:Y:S04]  /*4fcd0*/  ST.E desc[UR18][R2.64+0x1b4], R133 ;  /* 0x0001b48502007985 */ /* 0x0009e8000c101912 */
        /* <DEDUP_REMOVED lines=17> */
[----:B------:R-:W-:Y:S01]  /*4fdf0*/  R2UR UR19, R5 ;  /* 0x00000000051372ca */ /* 0x000fe200000e0000 */
[----:B------:R4:W-:Y:S04]  /*4fe00*/  ST.E desc[UR6][R2.64+0x1d0], R140 ;  /* 0x0001d08c02007985 */ /* 0x0009e8000c101906 */
[----:B------:R4:W-:Y:S04]  /*4fe10*/  ST.E desc[UR8][R2.64+0x1d4], R141 ;  /* 0x0001d48d02007985 */ /* 0x0009e8000c101908 */
[----:B------:R4:W-:Y:S04]  /*4fe20*/  ST.E desc[UR10][R2.64+0x1d8], R142 ;  /* 0x0001d88e02007985 */ /* 0x0009e8000c10190a */
[----:B------:R4:W-:Y:S04]  /*4fe30*/  ST.E desc[UR12][R2.64+0x1dc], R143 ;  /* 0x0001dc8f02007985 */ /* 0x0009e8000c10190c */
[----:B------:R4:W-:Y:S04]  /*4fe40*/  ST.E desc[UR14][R2.64+0x1e0], R144 ;  /* 0x0001e09002007985 */ /* 0x0009e8000c10190e */
[----:B------:R4:W-:Y:S04]  /*4fe50*/  ST.E desc[UR16][R2.64+0x1e4], R145 ;  /* 0x0001e49102007985 */ /* 0x0009e8000c101910 */
        /* <DEDUP_REMOVED lines=10> */
[----:B------:R4:W-:Y:S01]  /*4ff00*/  ST.E desc[UR18][R2.64+0x1e8], R146 ;  /* 0x0001e89202007985 */ /* 0x0009e2000c101912 */
        /* <DEDUP_REMOVED lines=360> */
[----:B------:R-:W-:Y:S01]  /*51590*/  VIADD R6, R6, 0x280 ;  /* 0x0000028006067836 */ /* 0x000fe20000000000 */
[----:B------:R-:W-:-:S04]  /*515a0*/  R2UR UR7, R7 ;  /* 0x00000000070772ca */ /* 0x000fc800000e0000 */
[----:B------:R-:W-:Y:S02]  /*515b0*/  R2UR UR6, R6 ;  /* 0x00000000060672ca */ /* 0x000fe400000e0000 */
[----:B------:R-:W-:Y:S02]  /*515c0*/  F2FP.F16.F32.PACK_AB R152, R186, R187 ;  /* 0x000000bbba98723e */ /* 0x000fe400000000ff */
[----:B------:R-:W-:Y:S02]  /*515d0*/  F2FP.F16.F32.PACK_AB R154, R184, R185 ;  /* 0x000000b9b89a723e */ /* 0x000fe400000000ff */
[----:B------:R-:W-:Y:S02]  /*515e0*/  F2FP.F16.F32.PACK_AB R153, R159, R160 ;  /* 0x000000a09f99723e */ /* 0x000fe400000000ff */
[----:B------:R-:W-:Y:S02]  /*515f0*/  F2FP.F16.F32.PACK_AB R155, R157, R158 ;  /* 0x0000009e9d9b723e */ /* 0x000fe400000000ff */
        /* <DEDUP_REMOVED lines=27> */
[C---:B------:R-:W-:Y:S01]  /*517b0*/  R2UR UR7, R5.reuse ;  /* 0x00000000050772ca */ /* 0x040fe200000e0000 */
[----:B------:R-:W-:Y:S02]  /*517c0*/  WARPGROUP.DEPBAR.LE gsb0, 0x0 ;  /* 0x00008000000079c5 */ /* 0x000fe40000010000 */
[----:B------:R-:W-:Y:S01]  /*517d0*/  ST.E desc[UR4][R2.64], R24 ;  /* 0x0000001802007985 */ /* 0x000fe2000c101904 */
[----:B------:R-:W-:Y:S02]  /*517e0*/  R2UR UR4, R4 ;  /* 0x00000000040472ca */ /* 0x000fe400000e0000 */
[----:B------:R-:W-:-:S07]  /*517f0*/  R2UR UR5, R5 ;  /* 0x00000000050572ca */ /* 0x000fce00000e0000 */
[----:B------:R0:W-:Y:S01]  /*51800*/  ST.E desc[UR6][R2.64+0x4], R25 ;  /* 0x0000041902007985 */ /* 0x0001e2000c101906 */
[C---:B------:R-:W-:Y:S02]  /*51810*/  R2UR UR6, R4.reuse ;  /* 0x00000000040672ca */ /* 0x040fe400000e0000 */
[C---:B------:R-:W-:Y:S01]  /*51820*/  R2UR UR7, R5.reuse ;  /* 0x00000000050772ca */ /* 0x040fe200000e0000 */
[----:B------:R-:W-:Y:S01]  /*51830*/  ST.E desc[UR8][R2.64+0x8], R26 ;  /* 0x0000081a02007985 */ /* 0x000fe2000c101908 */
[C---:B------:R-:W-:Y:S02]  /*51840*/  R2UR UR8, R4.reuse ;  /* 0x00000000040872ca */ /* 0x040fe400000e0000 */
[C---:B------:R-:W-:Y:S01]  /*51850*/  R2UR UR9, R5.reuse ;  /* 0x00000000050972ca */ /* 0x040fe200000e0000 */
[----:B------:R1:W-:Y:S01]  /*51860*/  ST.E desc[UR10][R2.64+0xc], R27 ;  /* 0x00000c1b02007985 */ /* 0x0003e2000c10190a */
[C---:B------:R-:W-:Y:S02]  /*51870*/  R2UR UR10, R4.reuse ;  /* 0x00000000040a72ca */ /* 0x040fe400000e0000 */
[----:B------:R-:W-:Y:S01]  /*51880*/  R2UR UR11, R5 ;  /* 0x00000000050b72ca */ /* 0x000fe200000e0000 */
[----:B------:R-:W-:Y:S01]  /*51890*/  ST.E desc[UR12][R2.64+0x10], R28 ;  /* 0x0000101c02007985 */ /* 0x000fe2000c10190c */
        /* <DEDUP_REMOVED lines=8> */
[----:B------:R3:W-:Y:S01]  /*51920*/  ST.E desc[UR18][R2.64+0x1c], R31 ;  /* 0x00001c1f02007985 */ /* 0x0007e2000c101912 */
        /* <DEDUP_REMOVED lines=361> */
[----:B------:R4:W-:Y:S01]  /*52fc0*/  ST.E desc[UR6][R8.64], R189 ;  /* 0x000000bd08007985 */ /* 0x0009e2000c101906 */
        /* <DEDUP_REMOVED lines=407> */
[----:B--2---:R-:W-:Y:S01]  /*54940*/  ST.E desc[UR20][R2.64+0x20], R29 ;  /* 0x0000201d02007985 */ /* 0x004fe2000c101914 */
[C---:B------:R-:W-:Y:S02]  /*54950*/  R2UR UR20, R4.reuse ;  /* 0x00000000041472ca */ /* 0x040fe400000e0000 */
[C---:B------:R-:W-:Y:S01]  /*54960*/  R2UR UR21, R5.reuse ;  /* 0x00000000051572ca */ /* 0x040fe200000e0000 */
[----:B---3--:R-:W-:Y:S01]  /*54970*/  ST.E desc[UR22][R2.64+0x24], R31 ;  /* 0x0000241f02007985 */ /* 0x008fe2000c101916 */
[C---:B------:R-:W-:Y:S02]  /*54980*/  R2UR UR22, R4.reuse ;  /* 0x00000000041672ca */ /* 0x040fe400000e0000 */
[----:B------:R-:W-:Y:S01]  /*54990*/  R2UR UR23, R5 ;  /* 0x00000000051772ca */ /* 0x000fe200000e0000 */
[----:B----4-:R-:W-:Y:S01]  /*549a0*/  ST.E desc[UR24][R2.64+0x28], R9 ;  /* 0x0000280902007985 */ /* 0x010fe2000c101918 */
        /* <DEDUP_REMOVED lines=331> */
[----:B0-----:R-:W2:Y:S01]  /*55e60*/  LDL.64 R8, [R162+0x40] ;  /* 0x00004000a2087983 */ /* 0x001ea20000100a00 */
        /* <DEDUP_REMOVED lines=10> */
[----:B-1----:R-:W-:Y:S05]  /*55f10*/  @!P0 BRA `(.L_x_11519) ;  /* 0x0000000000048947 */ /* 0x002fea0003800000 */
[----:B------:R-:W-:Y:S01]  /*55f20*/  BPT.TRAP 0x1 ;  /* 0x000000040000795c */ /* 0x000fe20000300000 */
.L_x_11519:
[----:B------:R-:W-:Y:S05]  /*55f30*/  BSYNC B2 ;  /* 0x0000000000027941 */ /* 0x000fea0003800000 */
.L_x_11518:
[C---:B------:R-:W-:Y:S02]  /*55f40*/  R2UR UR6, R4.reuse ;  /* 0x00000000040672ca */ /* 0x040fe400000e0000 */
[C---:B------:R-:W-:Y:S02]  /*55f50*/  R2UR UR7, R5.reuse ;  /* 0x00000000050772ca */ /* 0x040fe400000e0000 */
[----:B------:R-:W-:Y:S02]  /*55f60*/  R2UR UR4, R4 ;  /* 0x00000000040472ca */ /* 0x000fe400000e0000 */
[----:B------:R-:W-:-:S09]  /*55f70*/  R2UR UR5, R5 ;  /* 0x00000000050572ca */ /* 0x000fd200000e0000 */
[----:B------:R-:W2:Y:S04]  /*55f80*/  LD.E.64 R2, desc[UR6][R8.64+0x20] ;  /* 0x0000200608027980 */ /* 0x000ea8000c101b00 */
[----:B------:R-:W3:Y:S01]  /*55f90*/  LD.E R0, desc[UR4][R8.64+0xc] ;  /* 0x00000c0408007980 */ /* 0x000ee2000c101900 */
[----:B------:R-:W-:Y:S01]  /*55fa0*/  IMAD.MOV.U32 R191, RZ, RZ, 0x0 ;  /* 0x00000000ffbf7424 */ /* 0x000fe200078e00ff */
[----:B--2---:R-:W-:-:S05]  /*55fb0*/  MOV R3, R2 ;  /* 0x0000000200037202 */ /* 0x004fca0000000f00 */
[----:B-----5:R-:W-:-:S05]  /*55fc0*/  IMAD R3, R6, 0x8, R3 ;  /* 0x0000000806037824 */ /* 0x020fca00078e0203 */
[----:B---3--:R-:W-:-:S04]  /*55fd0*/  PRMT R0, R0, 0x654, R3 ;  /* 0x0000065400007816 */ /* 0x008fc80000000003 */
[----:B------:R0:W-:Y:S02]  /*55fe0*/  SYNCS.ARRIVE.TRANS64.RED.A1T0 RZ, [R0+URZ], RZ ;  /* 0x000000ff00ff79a7 */ /* 0x0001e4000810043f */
[----:B0-----:R-:W-:Y:S05]  /*55ff0*/  RET.REL.NODEC R190 `(_ZN7cutlass13device_kernelIN5flash11enable_sm90INS1_16FlashAttnFwdSm90INS1_25CollectiveMainloopFwdSm90ILi2EN4cute5tupleIJNS5_1CILi1EEES8_S8_EEENS6_IJNS7_ILi128EEENS7_ILi96EEENS7_ILi64EEEEEELi256ENS_6half_tEfNS_4arch4Sm90ELb0ELb1ELb0ELb0ELb1ELb0ELb1ELb1ELb0ELb1ELb1ELb0EEENS1_21CollectiveEpilogueFwdINS6_IJSA_NS7_ILi256EEESB_EEES9_SE_SG_Li256ELb0ELb1ELb1ELb0EEENS1_19SingleTileSchedulerILb0ELb1ELb1ELi128EEEEEEEEEvNT_6ParamsE) ;  /* 0xfffffaa0be007950 */ /* 0x001fea0003c3ffff */
.L_x_11494:
[----:B0-----:R0:W1:Y:S02]  /*56000*/  SYNCS.PHASECHK.TRANS64.TRYWAIT P0, [R11+URZ], R12 ;  /* 0x0000000c0b0075a7 */ /* 0x001064000800017f */
[----:B-1----:R-:W-:Y:S05]  /*56010*/  @!P0 NANOSLEEP.SYNCS 0x989680 ;  /* 0x009896800000895d */ /* 0x002fea0003900000 */
[----:B------:R-:W1:Y:S02]  /*56020*/  @!P0 SYNCS.PHASECHK.TRANS64 P0, [R11+URZ], R12 ;  /* 0x0000000c0b0085a7 */ /* 0x000e64000800007f */
[----:B-1----:R-:W-:Y:S05]  /*56030*/  @!P0 BRA `(.L_x_11494) ;  /* 0xfffffffc00f08947 */ /* 0x002fea000383ffff */
[----:B------:R-:W-:Y:S05]  /*56040*/  BRA `(.L_x_11493) ;  /* 0xfffffe4c00a87947 */ /* 0x000fea000383ffff */
.L_x_11501:
[----:B0-----:R0:W1:Y:S02]  /*56050*/  SYNCS.PHASECHK.TRANS64.TRYWAIT P0, [R11+URZ], R12 ;  /* 0x0000000c0b0075a7 */ /* 0x001064000800017f */
[----:B-1----:R-:W-:Y:S05]  /*56060*/  @!P0 NANOSLEEP.SYNCS 0x989680 ;  /* 0x009896800000895d */ /* 0x002fea0003900000 */
[----:B------:R-:W1:Y:S02]  /*56070*/  @!P0 SYNCS.PHASECHK.TRANS64 P0, [R11+URZ], R12 ;  /* 0x0000000c0b0085a7 */ /* 0x000e64000800007f */
[----:B-1----:R-:W-:Y:S05]  /*56080*/  @!P0 BRA `(.L_x_11501) ;  /* 0xfffffffc00f08947 */ /* 0x002fea000383ffff */
[----:B------:R-:W-:Y:S05]  /*56090*/  BRA `(.L_x_11500) ;  /* 0xfffffe54007c7947 */ /* 0x000fea000383ffff */
.L_x_11520:
        /* <DEDUP_REMOVED lines=14> */
.L_x_15667:


//--------------------- .text._ZN7cutlass13device_kernelIN5flash11enable_sm90INS1_16FlashAttnFwdSm90INS1_25CollectiveMainloopFwdSm90ILi2EN4cute5tupleIJNS5_1CILi1EEES8_S8_EEENS6_IJNS7_ILi128EEENS7_ILi96EEENS7_ILi64EEEEEELi256ENS_6half_tEfNS_4arch4Sm90ELb0ELb1ELb0ELb1ELb1ELb0ELb0ELb1ELb0ELb1ELb1ELb0EEENS1_21CollectiveEpilogueFwdINS6_IJSA_NS7_ILi256EEESB_EEES9_SE_SG_Li256ELb1ELb1ELb1ELb0EEENS1_36VarlenDynamicPersistentTileSchedulerILi128ELi96ELi256ELi128ELb1ELb1ELb1ELb1ELb0ELb1EEEEEEEEEvNT_6ParamsE --------------------------
	.section	.text._ZN7cutlass13device_kernelIN5flash11enable_sm90INS1_16FlashAttnFwdSm90INS1_25CollectiveMainloopFwdSm90ILi2EN4cute5tupleIJNS5_1CILi1EEES8_S8_EEENS6_IJNS7_ILi128EEENS7_ILi96EEENS7_ILi64EEEEEELi256ENS_6half_tEfNS_4arch4Sm90ELb0ELb1ELb0ELb1ELb1ELb0ELb0ELb1ELb0ELb1ELb1ELb0EEENS1_21CollectiveEpilogueFwdINS6_IJSA_NS7_ILi256EEESB_EEES9_SE_SG_Li256ELb1ELb1ELb1ELb0EEENS1_36VarlenDynamicPersistentTileSchedulerILi128ELi96ELi256ELi128ELb1ELb1ELb1ELb1ELb0ELb1EEEEEEEEEvNT_6ParamsE,"ax",@progbits
	.align	128
.text._ZN7cutlass13device_kernelIN5flash11enable_sm90INS1_16FlashAttnFwdSm90INS1_25CollectiveMainloopFwdSm90ILi2EN4cute5tupleIJNS5_1CILi1EEES8_S8_EEENS6_IJNS7_ILi128EEENS7_ILi96EEENS7_ILi64EEEEEELi256ENS_6half_tEfNS_4arch4Sm90ELb0ELb1ELb0ELb1ELb1ELb0ELb0ELb1ELb0ELb1ELb1ELb0EEENS1_21CollectiveEpilogueFwdINS6_IJSA_NS7_ILi256EEESB_EEES9_SE_SG_Li256ELb1ELb1ELb1ELb0EEENS1_36VarlenDynamicPersistentTileSchedulerILi128ELi96ELi256ELi128ELb1ELb1ELb1ELb1ELb0ELb1EEEEEEEEEvNT_6ParamsE:
        .type           _ZN7cutlass13device_kernelIN5flash11enable_sm90INS1_16FlashAttnFwdSm90INS1_25CollectiveMainloopFwdSm90ILi2EN4cute5tupleIJNS5_1CILi1EEES8_S8_EEENS6_IJNS7_ILi128EEENS7_ILi96EEENS7_ILi64EEEEEELi256ENS_6half_tEfNS_4arch4Sm90ELb0ELb1ELb0ELb1ELb1ELb0ELb0ELb1ELb0ELb1ELb1ELb0EEENS1_21CollectiveEpilogueFwdINS6_IJSA_NS7_ILi256EEESB_EEES9_SE_SG_Li256ELb1ELb1ELb1ELb0EEENS1_36VarlenDynamicPersistentTileSchedulerILi128ELi96ELi256ELi128ELb1ELb1ELb1ELb1ELb0ELb1EEEEEEEEEvNT_6ParamsE,@function
        .size           _ZN7cutlass13device_kernelIN5flash11enable_sm90INS1_16FlashAttnFwdSm90INS1_25CollectiveMainloopFwdSm90ILi2EN4cute5tupleIJNS5_1CILi1EEES8_S8_EEENS6_IJNS7_ILi128EEENS7_ILi96EEENS7_ILi64EEEEEELi256ENS_6half_tEfNS_4arch4Sm90ELb0ELb1ELb0ELb1ELb1ELb0ELb0ELb1ELb0ELb1ELb1ELb0EEENS1_21CollectiveEpilogueFwdINS6_IJSA_NS7_ILi256EEESB_EEES9_SE_SG_Li256ELb1ELb1ELb1ELb0EEENS1_36VarlenDynamicPersistentTileSchedulerILi128ELi96ELi256ELi128ELb1ELb1ELb1ELb1ELb0ELb1EEEEEEEEEvNT_6ParamsE,(.L_x_15669 - _ZN7cutlass13device_kernelIN5flash11enable_sm90INS1_16FlashAttnFwdSm90INS1_25CollectiveMainloopFwdSm90ILi2EN4cute5tupleIJNS5_1CILi1EEES8_S8_EEENS6_IJNS7_ILi128EEENS7_ILi96EEENS7_ILi64EEEEEELi256ENS_6half_tEfNS_4arch4Sm90ELb0ELb1ELb0ELb1ELb1ELb0ELb0ELb1ELb0ELb1ELb1ELb0EEENS1_21CollectiveEpilogueFwdINS6_IJSA_NS7_ILi256EEESB_EEES9_SE_SG_Li256ELb1ELb1ELb1ELb0EEENS1_36VarlenDynamicPersistentTileSchedulerILi128ELi96ELi256ELi128ELb1ELb1ELb1ELb1ELb0ELb1EEEEEEEEEvNT_6ParamsE)
        .other          _ZN7cutlass13device_kernelIN5flash11enable_sm90INS1_16FlashAttnFwdSm90INS1_25CollectiveMainloopFwdSm90ILi2EN4cute5tupleIJNS5_1CILi1EEES8_S8_EEENS6_IJNS7_ILi128EEENS7_ILi96EEENS7_ILi64EEEEEELi256ENS_6half_tEfNS_4arch4Sm90ELb0ELb1ELb0ELb1ELb1ELb0ELb0ELb1ELb0ELb1ELb1ELb0EEENS1_21CollectiveEpilogueFwdINS6_IJSA_NS7_ILi256EEESB_EEES9_SE_SG_Li256ELb1ELb1ELb1ELb0EEENS1_36VarlenDynamicPersistentTileSchedulerILi128ELi96ELi256ELi128ELb1ELb1ELb1ELb1ELb0ELb1EEEEEEEEEvNT_6ParamsE,@"STO_CUDA_ENTRY STV_DEFAULT"
_ZN7cutlass13device_kernelIN5flash11enable_sm90INS1_16FlashAttnFwdSm90INS1_25CollectiveMainloopFwdSm90ILi2EN4cute5tupleIJNS5_1CILi1EEES8_S8_EEENS6_IJNS7_ILi128EEENS7_ILi96EEENS7_ILi64EEEEEELi256ENS_6half_tEfNS_4arch4Sm90ELb0ELb1ELb0ELb1ELb1ELb0ELb0ELb1ELb0ELb1ELb1ELb0EEENS1_21CollectiveEpilogueFwdINS6_IJSA_NS7_ILi256EEESB_EEES9_SE_SG_Li256ELb1ELb1ELb1ELb0EEENS1_36VarlenDynamicPersistentTileSchedulerILi128ELi96ELi256ELi128ELb1ELb1ELb1ELb1ELb0ELb1EEEEEEEEEvNT_6ParamsE:
        /* <DEDUP_REMOVED lines=45> */
.L_x_11521:
        /* <DEDUP_REMOVED lines=22> */
.L_x_11522:
        /* <DEDUP_REMOVED lines=18> */
.L_x_11523:
        /* <DEDUP_REMOVED lines=22> */
.L_x_11524:
        /* <DEDUP_REMOVED lines=23> */
.L_x_11525:
        /* <DEDUP_REMOVED lines=8> */
.L_x_11527:
        /* <DEDUP_REMOVED lines=28> */
[----:B------:R-:W-:-:S03]  /*0a60*/  LOP3.LUT R5, R2, 0xffffff80, RZ, 0xc0, !PT ;  /* 0xffffff8002057812 */ /* 0x000fc600078ec0ff */
[----:B------:R-:W-:Y:S02]  /*0a70*/  IMAD.SHL.U32 R6, R4, 0x20, RZ ;  /* 0x0000002004067824 */ /* 0x000fe400078e00ff */
[----:B------:R-:W-:Y:S01]  /*0a80*/  IMAD.IADD R13, R0, 0x1, -R5 ;  /* 0x00000001000d7824 */ /* 0x000fe200078e0a05 */
[CC--:B------:R-:W-:Y:S02]  /*0a90*/  LEA.HI R5, R3.reuse, R0.reuse, RZ, 0x2 ;  /* 0x0000000003057211 */ /* 0x0c0fe400078f10ff */
[----:B------:R-:W-:Y:S02]  /*0aa0*/  LEA.HI R3, R3, R0, RZ, 0x4 ;  /* 0x0000000003037211 */ /* 0x000fe400078f20ff */
[----:B------:R-:W-:Y:S01]  /*0ab0*/  SHF.R.S32.HI R8, RZ, 0x1f, R13 ;  /* 0x0000001fff087819 */ /* 0x000fe2000001140d */
[----:B------:R-:W-:Y:S01]  /*0ac0*/  STL [R1], R13 ;  /* 0x0000000d01007387 */ /* 0x000fe20000100800 */
[----:B------:R-:W-:Y:S02]  /*0ad0*/  LOP3.LUT R11, R5, 0xfffffffc, RZ, 0xc0, !PT ;  /* 0xfffffffc050b7812 */ /* 0x000fe400078ec0ff */
[----:B------:R-:W-:-:S02]  /*0ae0*/  LOP3.LUT R5, R3, 0x3fffff0, RZ, 0xc0, !PT ;  /* 0x03fffff003057812 */ /* 0x000fc400078ec0ff */
[----:B------:R-:W-:Y:S01]  /*0af0*/  SHF.R.S32.HI R4, RZ, 0x4, R3 ;  /* 0x00000004ff047819 */ /* 0x000fe20000011403 */
[----:B------:R-:W-:Y:S01]  /*0b00*/  IMAD.IADD R12, R0, 0x1, -R11 ;  /* 0x00000001000c7824 */ /* 0x000fe200078e0a0b */
[----:B------:R-:W-:Y:S01]  /*0b10*/  LEA.HI R9, R8, R13, RZ, 0x2 ;  /* 0x0000000d08097211 */ /* 0x000fe200078f10ff */
[----:B------:R-:W-:Y:S01]  /*0b20*/  IMAD.IADD R5, R0, 0x1, -R5 ;  /* 0x0000000100057824 */ /* 0x000fe200078e0a05 */
[----:B------:R-:W-:Y:S02]  /*0b30*/  LEA.HI R0, R3, R4, RZ, 0x1 ;  /* 0x0000000403007211 */ /* 0x000fe400078f08ff */
        /* <DEDUP_REMOVED lines=8> */
[----:B------:R-:W-:Y:S01]  /*0bc0*/  IMAD R6, R5, 0x40, R6 ;  /* 0x0000004005067824 */ /* 0x000fe200078e0206 */
[----:B------:R-:W-:Y:S01]  /*0bd0*/  LEA.HI R8, R8, R13, RZ, 0x5 ;  /* 0x0000000d08087211 */ /* 0x000fe200078f28ff */
[----:B------:R-:W-:Y:S01]  /*0be0*/  IMAD.IADD R7, R4, 0x1, -R7 ;  /* 0x0000000104077824 */ /* 0x000fe200078e0a07 */
[----:B------:R-:W-:Y:S01]  /*0bf0*/  LOP3.LUT R2, R2, 0x3fffffe, RZ, 0xc0, !PT ;  /* 0x03fffffe02027812 */ /* 0x000fe200078ec0ff */
[----:B------:R-:W-:Y:S01]  /*0c00*/  IMAD.IADD R11, R10, 0x1, -R11 ;  /* 0x000000010a0b7824 */ /* 0x000fe200078e0a0b */
[----:B------:R-:W-:-:S02]  /*0c10*/  LEA.HI R0, R12, R12, RZ, 0x1 ;  /* 0x0000000c0c007211 */ /* 0x000fc400078f08ff */
[----:B------:R-:W-:Y:S01]  /*0c20*/  SHF.R.S32.HI R8, RZ, 0x5, R8 ;  /* 0x00000005ff087819 */ /* 0x000fe20000011408 */
[----:B------:R-:W-:Y:S01]  /*0c30*/  IMAD.IADD R2, R3, 0x1, -R2 ;  /* 0x0000000103027824 */ /* 0x000fe200078e0a02 */
[----:B------:R-:W-:Y:S01]  /*0c40*/  LOP3.LUT R3, R0, 0x1ffffffe, RZ, 0xc0, !PT ;  /* 0x1ffffffe00037812 */ /* 0x000fe200078ec0ff */
[----:B------:R-:W-:Y:S01]  /*0c50*/  IMAD R0, R7, 0x8, R6 ;  /* 0x0000000807007824 */ /* 0x000fe200078e0206 */
[----:B------:R-:W-:Y:S01]  /*0c60*/  LOP3.LUT R9, R9, 0x7ffffffc, RZ, 0xc0, !PT ;  /* 0x7ffffffc09097812 */ /* 0x000fe200078ec0ff */
[----:B------:R-:W-:Y:S02]  /*0c70*/  IMAD R11, R8, 0x10, R11 ;  /* 0x00000010080b7824 */ /* 0x000fe400078e020b */
[----:B------:R-:W-:Y:S01]  /*0c80*/  IMAD.IADD R3, R12, 0x1, -R3 ;  /* 0x000000010c037824 */ /* 0x000fe200078e0a03 */
[----:B------:R0:W-:Y:S01]  /*0c90*/  STL [R1+0x18], R0 ;  /* 0x0000180001007387 */ /* 0x0001e20000100800 */
[----:B------:R-:W-:-:S04]  /*0ca0*/  IMAD.IADD R9, R13, 0x1, -R9 ;  /* 0x000000010d097824 */ /* 0x000fc800078e0a09 */
[----:B------:R-:W-:-:S04]  /*0cb0*/  IMAD.SHL.U32 R17, R9, 0x2, RZ ;  /* 0x0000000209117824 */ /* 0x000fc800078e00ff */
[C---:B------:R-:W-:Y:S02]  /*0cc0*/  VIADD R229, R17.reuse, 0x8 ;  /* 0x0000000811e57836 */ /* 0x040fe40000000000 */
[----:B0-----:R-:W-:Y:S02]  /*0cd0*/  IMAD R0, R2, 0x40, R11 ;  /* 0x0000004002007824 */ /* 0x001fe400078e020b */
        /* <DEDUP_REMOVED lines=53> */
[----:B0-----:R-:W-:-:S07]  /*1030*/  SHF.R.S32.HI R2, RZ, 0x1f, R204 ;  /* 0x0000001fff027819 */ /* 0x001fce00000114cc */
.L_x_11639:
[----:B------:R-:W-:Y:S01]  /*1040*/  ULDC.64 UR8, c[0x0][0xa28] ;  /* 0x00028a0000087ab9 */ /* 0x000fe20000000a00 */
[----:B0---4-:R-:W0:Y:S01]  /*1050*/  LDC.64 R6, c[0x0][0x418] ;  /* 0x00010600ff067b82 */ /* 0x011e220000000a00 */
[----:B------:R-:W-:Y:S01]  /*1060*/  UISETP.NE.U32.AND UP0, UPT, UR8, URZ, UPT ;  /* 0x0000003f0800728c */ /* 0x000fe2000bf05070 */
[----:B------:R-:W-:-:S03]  /*1070*/  IMAD.MOV.U32 R4, RZ, RZ, RZ ;  /* 0x000000ffff047224 */ /* 0x000fc600078e00ff */
[----:B------:R-:W-:-:S03]  /*1080*/  UISETP.NE.AND.EX UP0, UPT, UR9, URZ, UPT, UP0 ;  /* 0x0000003f0900728c */ /* 0x000fc6000bf05300 */
[----:B------:R-:W-:Y:S01]  /*1090*/  ULDC.64 UR8, c[0x0][0xa18] ;  /* 0x0002860000087ab9 */ /* 0x000fe20000000a00 */
[----:B-12---:R-:W1:Y:S01]  /*10a0*/  LDC R0, c[0x0][0x424] ;  /* 0x00010900ff007b82 */ /* 0x006e620000000800 */
[----:B------:R-:W-:Y:S01]  /*10b0*/  UISETP.NE.U32.AND UP1, UPT, UR8, URZ, UPT ;  /* 0x0000003f0800728c */ /* 0x000fe2000bf25070 */
[----:B------:R-:W-:-:S03]  /*10c0*/  PLOP3.LUT P0, PT, PT, PT, UP0, 0x80, 0x0 ;  /* 0x000000000000781c */ /* 0x000fc60003f0f008 */
[----:B------:R-:W-:-:S03]  /*10d0*/  UISETP.NE.AND.EX UP1, UPT, UR9, URZ, UPT, UP1 ;  /* 0x0000003f0900728c */ /* 0x000fc6000bf25310 */
[----:B------:R-:W-:Y:S01]  /*10e0*/  @UP0 ULDC.64 UR8, c[0x0][0xa28] ;  /* 0x00028a0000080ab9 */ /* 0x000fe20000000a00 */
[----:B------:R-:W2:Y:S01]  /*10f0*/  LDC R9, c[0x0][0x2f0] ;  /* 0x0000bc00ff097b82 */ /* 0x000ea20000000800 */
[----:B------:R-:W-:Y:S01]  /*1100*/  @UP0 UIMAD.WIDE UR8, UR7, 0x4, UR8 ;  /* 0x00000004070808a5 */ /* 0x000fe2000f8e0208 */
[----:B------:R-:W-:-:S05]  /*1110*/  PLOP3.LUT P2, PT, PT, PT, UP1, 0x80, 0x0 ;  /* 0x000000000000781c */ /* 0x000fca0003f4f018 */
[----:B------:R-:W-:Y:S01]  /*1120*/  @UP1 ULDC.64 UR10, c[0x0][0xa18] ;  /* 0x00028600000a1ab9 */ /* 0x000fe20000000a00 */
[----:B------:R-:W-:Y:S02]  /*1130*/  IMAD.U32 R2, RZ, RZ, UR8 ;  /* 0x00000008ff027e24 */ /* 0x000fe4000f8e00ff */
[----:B---3--:R-:W-:Y:S01]  /*1140*/  IMAD.U32 R3, RZ, RZ, UR9 ;  /* 0x00000009ff037e24 */ /* 0x008fe2000f8e00ff */
[----:B------:R-:W-:-:S04]  /*1150*/  @UP1 UIMAD.WIDE UR8, UR7, 0x4, UR10 ;  /* 0x00000004070818a5 */ /* 0x000fc8000f8e020a */
[----:B------:R3:W5:Y:S02]  /*1160*/  @P0 LDG.E R4, desc[UR48][R2.64] ;  /* 0x0000003002040981 */ /* 0x000764000c1e1900 */
[----:B------:R-:W-:Y:S02]  /*1170*/  IMAD.U32 R18, RZ, RZ, UR8 ;  /* 0x00000008ff127e24 */ /* 0x000fe4000f8e00ff */
[----:B------:R-:W-:Y:S01]  /*1180*/  IMAD.U32 R19, RZ, RZ, UR9 ;  /* 0x00000009ff137e24 */ /* 0x000fe2000f8e00ff */
[----:B------:R-:W-:-:S04]  /*1190*/  ULDC.64 UR8, c[0x0][0xa20] ;  /* 0x0002880000087ab9 */ /* 0x000fc80000000a00 */
[----:B------:R3:W5:Y:S01]  /*11a0*/  @P2 LDG.E R18, desc[UR48][R18.64] ;  /* 0x0000003012122981 */ /* 0x000762000c1e1900 */
[----:B0-----:R-:W-:Y:S01]  /*11b0*/  ISETP.NE.U32.AND P0, PT, R6, RZ, PT ;  /* 0x000000ff0600720c */ /* 0x001fe20003f05070 */
[----:B------:R-:W-:Y:S01]  /*11c0*/  ULOP3.LUT UR40, UR5, 0xffff, URZ, 0xc0, !UPT ;  /* 0x0000ffff05287892 */ /* 0x000fe2000f8ec03f */
[----:B------:R-:W-:Y:S02]  /*11d0*/  ISETP.NE.U32.AND P1, PT, RZ, UR8, PT ;  /* 0x00000008ff007c0c */ /* 0x000fe4000bf25070 */
[----:B------:R-:W-:Y:S02]  /*11e0*/  ISETP.NE.AND.EX P0, PT, R7, RZ, PT, P0 ;  /* 0x000000ff0700720c */ /* 0x000fe40003f05300 */
[----:B------:R-:W-:Y:S02]  /*11f0*/  ISETP.NE.AND.EX P1, PT, RZ, UR9, PT, P1 ;  /* 0x00000009ff007c0c */ /* 0x000fe4000bf25310 */
[----:B-1----:R-:W-:Y:S01]  /*1200*/  SEL R0, R0, 0x1, P0 ;  /* 0x0000000100007807 */ /* 0x002fe20000000000 */
[----:B---3--:R-:W-:Y:S10]  /*1210*/  @P2 BRA `(.L_x_11528) ;  /* 0x0000000000302947 */ /* 0x008ff40003800000 */
[----:B------:R-:W-:Y:S01]  /*1220*/  ULDC.64 UR8, c[0x0][0xa00] ;  /* 0x0002800000087ab9 */ /* 0x000fe20000000a00 */
[----:B-----5:R-:W0:Y:S01]  /*1230*/  LDC R18, c[0x0][0x288] ;  /* 0x0000a200ff127b82 */ /* 0x020e220000000800 */
[----:B------:R-:W-:-:S04]  /*1240*/  ISETP.NE.U32.AND P0, PT, RZ, UR8, PT ;  /* 0x00000008ff007c0c */ /* 0x000fc8000bf05070 */
[----:B------:R-:W-:-:S13]  /*1250*/  ISETP.NE.AND.EX P0, PT, RZ, UR9, PT, P0 ;  /* 0x00000009ff007c0c */ /* 0x000fda000bf05300 */
[----:B------:R-:W-:Y:S05]  /*1260*/  @!P0 BRA `(.L_x_11528) ;  /* 0x00000000001c8947 */ /* 0x000fea0003800000 */
[----:B------:R-:W-:Y:S02]  /*1270*/  ULDC.64 UR8, c[0x0][0xa00] ;  /* 0x0002800000087ab9 */ /* 0x000fe40000000a00 */
[----:B------:R-:W-:-:S06]  /*1280*/  UIMAD.WIDE UR8, UR7, 0x4, UR8 ;  /* 0x00000004070878a5 */ /* 0x000fcc000f8e0208 */
[----:B------:R-:W-:Y:S02]  /*1290*/  IMAD.U32 R2, RZ, RZ, UR8 ;  /* 0x00000008ff027e24 */ /* 0x000fe4000f8e00ff */
[----:B------:R-:W-:-:S05]  /*12a0*/  IMAD.U32 R3, RZ, RZ, UR9 ;  /* 0x00000009ff037e24 */ /* 0x000fca000f8e00ff */
[----:B0-----:R-:W3:Y:S04]  /*12b0*/  LDG.E R18, desc[UR48][R2.64] ;  /* 0x0000003002127981 */ /* 0x001ee8000c1e1900 */
[----:B------:R-:W3:Y:S02]  /*12c0*/  LDG.E R5, desc[UR48][R2.64+0x4] ;  /* 0x0000043002057981 */ /* 0x000ee4000c1e1900 */
[----:B---3--:R-:W-:-:S07]  /*12d0*/  IMAD.IADD R18, R5, 0x1, -R18 ;  /* 0x0000000105127824 */ /* 0x008fce00078e0a12 */
.L_x_11528:
[----:B------:R-:W-:Y:S01]  /*12e0*/  UMOV UR41, UR7 ;  /* 0x0000000700297c82 */ /* 0x000fe20008000000 */
[----:B--2---:R-:W-:Y:S01]  /*12f0*/  IMAD R19, R0, R9, RZ ;  /* 0x0000000900137224 */ /* 0x004fe200078e02ff */
[----:B------:R-:W-:Y:S06]  /*1300*/  @!P1 BRA `(.L_x_11529) ;  /* 0x0000000000189947 */ /* 0x000fec0003800000 */
[----:B------:R-:W-:Y:S02]  /*1310*/  ULDC.64 UR8, c[0x0][0xa20] ;  /* 0x0002880000087ab9 */ /* 0x000fe40000000a00 */
[----:B------:R-:W-:-:S06]  /*1320*/  UIMAD.WIDE UR8, UR7, 0x4, UR8 ;  /* 0x00000004070878a5 */ /* 0x000fcc000f8e0208 */
[----:B------:R-:W-:Y:S02]  /*1330*/  IMAD.U32 R2, RZ, RZ, UR8 ;  /* 0x00000008ff027e24 */ /* 0x000fe4000f8e00ff */
[----:B------:R-:W-:-:S05]  /*1340*/  IMAD.U32 R3, RZ, RZ, UR9 ;  /* 0x00000009ff037e24 */ /* 0x000fca000f8e00ff */
[----:B------:R1:W5:Y:S01]  /*1350*/  LDG.E R19, desc[UR48][R2.64] ;  /* 0x0000003002137981 */ /* 0x000362000c1e1900 */
[----:B------:R-:W-:Y:S05]  /*1360*/  BRA `(.L_x_11530) ;  /* 0x00000000002c7947 */ /* 0x000fea0003800000 */
.L_x_11529:
        /* <DEDUP_REMOVED lines=9> */
[----:B------:R-:W2:Y:S02]  /*1400*/  LDG.E R0, desc[UR48][R2.64+0x4] ;  /* 0x0000043002007981 */ /* 0x000ea4000c1e1900 */
[----:B--2---:R-:W-:-:S07]  /*1410*/  IMAD.IADD R19, R0, 0x1, -R19 ;  /* 0x0000000100137824 */ /* 0x004fce00078e0a13 */
.L_x_11530:
[----:B------:R-:W2:Y:S01]  /*1420*/  LDC R0, c[0x0][0x448] ;  /* 0x00011200ff007b82 */ /* 0x000ea20000000800 */
[----:B------:R-:W-:Y:S01]  /*1430*/  USHF.L.U32 UR42, UR6, 0x7, URZ ;  /* 0x00000007062a7899 */ /* 0x000fe2000800063f */
[----:B-----5:R-:W-:Y:S01]  /*1440*/  IMAD.IADD R19, R19, 0x1, -R4 ;  /* 0x0000000113137824 */ /* 0x020fe200078e0a04 */
[----:B------:R-:W-:Y:S01]  /*1450*/  ULDC.64 UR12, c[0x0][0x9e0] ;  /* 0x00027800000c7ab9 */ /* 0x000fe20000000a00 */
[----:B------:R-:W-:Y:S01]  /*1460*/  LOP3.LUT R16, R16, 0xfff7ffff, RZ, 0xc0, !PT ;  /* 0xfff7ffff10107812 */ /* 0x000fe200078ec0ff */
[----:B------:R-:W-:Y:S02]  /*1470*/  UIADD3 UR4, UR42, 0x7f, URZ ;  /* 0x0000007f2a047890 */ /* 0x000fe4000fffe03f */
[----:B------:R-:W-:Y:S01]  /*1480*/  UISETP.GE.AND UP0, UPT, UR13, 0x1, UPT ;  /* 0x000000010d00788c */ /* 0x000fe2000bf06270 */
[----:B01----:R-:W-:-:S03]  /*1490*/  IADD3 R3, R19, 0x1, -R18 ;  /* 0x0000000113037810 */ /* 0x003fc60007ffe812 */
[----:B------:R-:W-:Y:S02]  /*14a0*/  UP2UR UR47, UPR, URZ, 0x1 ;  /* 0x000000013f2f7883 */ /* 0x000fe40008000000 */
[----:B------:R-:W-:Y:S02]  /*14b0*/  PLOP3.LUT P0, PT, PT, PT, UP0, 0x40, 0x0 ;  /* 0x000000000000781c */ /* 0x000fe40003f0e808 */
[----:B--2---:R-:W-:Y:S01]  /*14c0*/  ISETP.NE.AND P1, PT, R0, 0x1, PT ;  /* 0x000000010000780c */ /* 0x004fe20003f25270 */
[----:B------:R-:W-:-:S12]  /*14d0*/  IMAD.U32 R0, RZ, RZ, UR4 ;  /* 0x00000004ff007e24 */ /* 0x000fd8000f8e00ff */
[----:B------:R-:W0:Y:S01]  /*14e0*/  @P1 LDC R2, c[0x0][0x44c] ;  /* 0x00011300ff021b82 */ /* 0x000e220000000800 */
[----:B------:R-:W-:-:S07]  /*14f0*/  @P1 LOP3.LUT R16, R16, 0x80000, RZ, 0xfc, !PT ;  /* 0x0008000010101812 */ /* 0x000fce00078efcff */
[----:B------:R-:W1:Y:S01]  /*1500*/  @P1 LDC R5, c[0x0][0x450] ;  /* 0x00011400ff051b82 */ /* 0x000e620000000800 */
[----:B0-----:R-:W-:-:S05]  /*1510*/  @P1 IMAD.HI.U32 R2, R2, UR4, RZ ;  /* 0x0000000402021c27 */ /* 0x001fca000f8e00ff */
[----:B-1----:R-:W-:-:S05]  /*1520*/  @P1 SHF.R.U32.HI R0, RZ, R5, R2 ;  /* 0x00000005ff001219 */ /* 0x002fca0000011602 */
[----:B------:R-:W-:-:S04]  /*1530*/  IMAD.IADD R3, R3, 0x1, R0 ;  /* 0x0000000103037824 */ /* 0x000fc800078e0200 */
[----:B------:R-:W-:Y:S01]  /*1540*/  VIADD R0, R3, UR12 ;  /* 0x0000000c03007c36 */ /* 0x000fe20008000000 */
[----:B------:R-:W-:Y:S06]  /*1550*/  @P0 BRA `(.L_x_11531) ;  /* 0x0000000000480947 */ /* 0x000fec0003800000 */
[C---:B------:R-:W-:Y:S01]  /*1560*/  ISETP.GT.AND P0, PT, R3.reuse, RZ, PT ;  /* 0x000000ff0300720c */ /* 0x040fe20003f04270 */
[----:B------:R-:W-:-:S05]  /*1570*/  VIADD R2, R3, 0xffffffff ;  /* 0xffffffff03027836 */ /* 0x000fca0000000000 */
[----:B------:R-:W-:-:S07]  /*1580*/  R2UR UR4, R2 ;  /* 0x00000000020472ca */ /* 0x000fce00000e0000 */
[----:B------:R-:W-:Y:S08]  /*1590*/  @P0 BRA `(.L_x_11532) ;  /* 0x0000000000200947 */ /* 0x000ff00003800000 */
[----:B------:R-:W-:Y:S01]  /*15a0*/  R2UR UR4, R3 ;  /* 0x00000000030472ca */ /* 0x000fe200000e0000 */
[----:B------:R-:W-:-:S11]  /*15b0*/  UISETP.NE.AND UP0, UPT, UR13, 0x1, UPT ;  /* 0x000000010d00788c */ /* 0x000fd6000bf05270 */
[----:B------:R-:W-:Y:S01]  /*15c0*/  @UP0 ULDC.64 UR8, c[0x0][0x9e8] ;  /* 0x00027a0000080ab9 */ /* 0x000fe20000000a00 */
[----:B------:R-:W-:-:S04]  /*15d0*/  UIADD3 UR4, -UR4, URZ, URZ ;  /* 0x0000003f04047290 */ /* 0x000fc8000fffe13f */
[----:B------:R-:W-:-:S04]  /*15e0*/  UIMAD.WIDE.U32 UR6, UR4, UR8, URZ ;  /* 0x00000008040672a5 */ /* 0x000fc8000f8e003f */
[----:B------:R-:W-:-:S04]  /*15f0*/  @UP0 USHF.R.U32.HI UR4, URZ, UR9, UR7 ;  /* 0x000000093f040299 */ /* 0x000fc80008011607 */
[----:B------:R-:W-:Y:S01]  /*1600*/  ULOP3.LUT UR4, URZ, UR4, URZ, 0x33, !UPT ;  /* 0x000000043f047292 */ /* 0x000fe2000f8e333f */
[----:B------:R-:W-:Y:S11]  /*1610*/  BRA `(.L_x_11533) ;  /* 0x0000000000107947 */ /* 0x000ff60003800000 */
.L_x_11532:
[----:B------:R-:W-:-:S11]  /*1620*/  UISETP.NE.AND UP0, UPT, UR13, 0x1, UPT ;  /* 0x000000010d00788c */ /* 0x000fd6000bf05270 */
[----:B------:R-:W-:Y:S02]  /*1630*/  @UP0 ULDC.64 UR8, c[0x0][0x9e8] ;  /* 0x00027a0000080ab9 */ /* 0x000fe40000000a00 */
[----:B------:R-:W-:-:S04]  /*1640*/  UIMAD.WIDE.U32 UR6, UR4, UR8, URZ ;  /* 0x00000008040672a5 */ /* 0x000fc8000f8e003f */
[----:B------:R-:W-:-:S12]  /*1650*/  @UP0 USHF.R.U32.HI UR4, URZ, UR9, UR7 ;  /* 0x000000093f040299 */ /* 0x000fd80008011607 */
.L_x_11533:
[----:B------:R-:W-:-:S06]  /*1660*/  UIMAD UR4, UR4, UR13, UR13 ;  /* 0x0000000d040472a4 */ /* 0x000fcc000f8e020d */
[----:B------:R-:W-:-:S07]  /*1670*/  VIMNMX R0, R0, UR4, PT ;  /* 0x0000000400007c48 */ /* 0x000fce000bfe0100 */
.L_x_11531:
[----:B------:R-:W0:Y:S01]  /*1680*/  @P1 LDC R4, c[0x0][0x44c] ;  /* 0x00011300ff041b82 */ /* 0x000e220000000800 */
[----:B------:R-:W-:Y:S01]  /*1690*/  UISETP.GE.AND UP0, UPT, UR13, 0x1, UPT ;  /* 0x000000010d00788c */ /* 0x000fe2000bf06270 */
[----:B------:R-:W-:Y:S01]  /*16a0*/  IMAD.U32 R3, RZ, RZ, UR42 ;  /* 0x0000002aff037e24 */ /* 0x000fe2000f8e00ff */
[----:B------:R-:W-:Y:S01]  /*16b0*/  ULDC UR4, c[0x0][0x9dc] ;  /* 0x0002770000047ab9 */ /* 0x000fe20000000800 */
[----:B------:R-:W-:Y:S02]  /*16c0*/  VIADD R2, R0, 0x5f ;  /* 0x0000005f00027836 */ /* 0x000fe40000000000 */
[----:B------:R-:W-:Y:S01]  /*16d0*/  VIADD R0, R19, 0x5f ;  /* 0x0000005f13007836 */ /* 0x000fe20000000000 */
[----:B------:R-:W-:Y:S01]  /*16e0*/  PLOP3.LUT P0, PT, PT, PT, UP0, 0x40, 0x0 ;  /* 0x000000000000781c */ /* 0x000fe20003f0e808 */
[----:B------:R-:W1:Y:S01]  /*16f0*/  @P1 LDC R5, c[0x0][0x450] ;  /* 0x00011400ff051b82 */ /* 0x000e620000000800 */
[----:B------:R-:W-:-:S04]  /*1700*/  IMAD.HI R2, R2, 0x2aaaaaab, RZ ;  /* 0x2aaaaaab02027827 */ /* 0x000fc800078e02ff */
[----:B------:R-:W-:-:S04]  /*1710*/  IMAD.HI R0, R0, 0x2aaaaaab, RZ ;  /* 0x2aaaaaab00007827 */ /* 0x000fc800078e02ff */
[----:B0-----:R-:W-:-:S05]  /*1720*/  @P1 IMAD.HI.U32 R4, R4, UR42, RZ ;  /* 0x0000002a04041c27 */ /* 0x001fca000f8e00ff */
[----:B-1----:R-:W-:Y:S02]  /*1730*/  @P1 SHF.R.U32.HI R3, RZ, R5, R4 ;  /* 0x00000005ff031219 */ /* 0x002fe40000011604 */
[----:B------:R-:W-:Y:S02]  /*1740*/  SHF.R.U32.HI R5, RZ, 0x1f, R2 ;  /* 0x0000001fff057819 */ /* 0x000fe40000011602 */
[----:B------:R-:W-:Y:S02]  /*1750*/  IADD3 R4, R3, R19, -R18 ;  /* 0x0000001303047210 */ /* 0x000fe40007ffe812 */
[----:B------:R-:W-:Y:S02]  /*1760*/  SHF.R.U32.HI R3, RZ, 0x1f, R0 ;  /* 0x0000001fff037819 */ /* 0x000fe40000011600 */
[----:B------:R-:W-:Y:S01]  /*1770*/  LEA.HI.SX32 R2, R2, R5, 0x1c ;  /* 0x0000000502027211 */ /* 0x000fe200078fe2ff */
[----:B------:R-:W-:Y:S01]  /*1780*/  VIADD R6, R4, -UR4 ;  /* 0x8000000404067c36 */ /* 0x000fe20008000000 */
[----:B------:R-:W-:-:S04]  /*1790*/  LEA.HI.SX32 R3, R0, R3, 0x1c ;  /* 0x0000000300037211 */ /* 0x000fc800078fe2ff */
[----:B------:R-:W-:Y:S02]  /*17a0*/  R2UR UR8, R6 ;  /* 0x00000000060872ca */ /* 0x000fe400000e0000 */
[----:B------:R-:W-:Y:S01]  /*17b0*/  VIMNMX R152, R3, R2, PT ;  /* 0x0000000203987248 */ /* 0x000fe20003fe0100 */
[----:B------:R-:W-:-:S12]  /*17c0*/  @P0 BRA `(.L_x_11534) ;  /* 0x0000000000480947 */ /* 0x000fd80003800000 */
[----:B------:R-:W-:-:S13]  /*17d0*/  R2UR UR4, R4 ;  /* 0x00000000040472ca */ /* 0x000fda00000e0000 */
        /* <DEDUP_REMOVED lines=10> */
.L_x_11535:
[----:B------:R-:W-:-:S11]  /*1880*/  UISETP.NE.AND UP0, UPT, UR13, 0x1, UPT ;  /* 0x000000010d00788c */ /* 0x000fd6000bf05270 */
[----:B------:R-:W-:Y:S02]  /*1890*/  @UP0 ULDC.64 UR10, c[0x0][0x9e8] ;  /* 0x00027a00000a0ab9 */ /* 0x000fe40000000a00 */
[----:B------:R-:W-:-:S04]  /*18a0*/  UIMAD.WIDE.U32 UR6, UR4, UR10, URZ ;  /* 0x0000000a040672a5 */ /* 0x000fc8000f8e003f */
[----:B------:R-:W-:-:S12]  /*18b0*/  @UP0 USHF.R.U32.HI UR4, URZ, UR11, UR7 ;  /* 0x0000000b3f040299 */ /* 0x000fd80008011607 */
.L_x_11536:
[----:B------:R-:W-:-:S04]  /*18c0*/  UIMAD UR4, UR4, UR13, URZ ;  /* 0x0000000d040472a4 */ /* 0x000fc8000f8e023f */
[----:B------:R-:W-:-:S04]  /*18d0*/  UISETP.LT.AND UP0, UPT, UR8, UR4, UPT ;  /* 0x000000040800728c */ /* 0x000fc8000bf01270 */
[----:B------:R-:W-:-:S12]  /*18e0*/  USEL UR8, UR8, UR4, !UP0 ;  /* 0x0000000408087287 */ /* 0x000fd8000c000000 */
.L_x_11534:
        /* <DEDUP_REMOVED lines=12> */
[----:B------:R-:W-:-:S06]  /*19b0*/  USHF.R.U32.HI UR44, URZ, 0x10, UR5 ;  /* 0x000000103f2c7899 */ /* 0x000fcc0008011605 */
[----:B------:R-:W-:Y:S06]  /*19c0*/  @!P0 BRA `(.L_x_11537) ;  /* 0x0000000000988947 */ /* 0x000fec0003800000 */
[----:B------:R-:W-:Y:S01]  /*19d0*/  UISETP.NE.AND UP0, UPT, UR44, URZ, UPT ;  /* 0x0000003f2c00728c */ /* 0x000fe2000bf05270 */
[----:B------:R-:W-:-:S03]  /*19e0*/  ULDC UR4, c[0x0][0x9f0] ;  /* 0x00027c0000047ab9 */ /* 0x000fc60000000800 */
        /* <DEDUP_REMOVED lines=36> */
.L_x_11537:
        /* <DEDUP_REMOVED lines=107> */
.L_x_11539:
        /* <DEDUP_REMOVED lines=13> */
.L_x_11734:
[----:B------:R-:W-:Y:S01]  /*23b0*/  IMAD.U32 R0, RZ, RZ, UR46 ;  /* 0x0000002eff007e24 */ /* 0x000fe2000f8e00ff */
[----:B------:R-:W-:Y:S05]  /*23c0*/  WARPSYNC.ALL ;  /* 0x0000000000007948 */ /* 0x000fea0003800000 */
[----:B------:R1:W-:Y:S01]  /*23d0*/  BAR.SYNC.DEFER_BLOCKING R7, 0x100 ;  /* 0x000400070000751d */ /* 0x0003e20000010000 */
[----:B------:R-:W-:-:S13]  /*23e0*/  ISETP.NE.AND P0, PT, R0, 0x3, PT ;  /* 0x000000030000780c */ /* 0x000fda0003f05270 */
[----:B-1----:R-:W-:Y:S05]  /*23f0*/  @!P0 BRA `(.L_x_11541) ;  /* 0x0000000000048947 */ /* 0x002fea0003800000 */
[----:B------:R-:W-:Y:S01]  /*2400*/  BPT.TRAP 0x1 ;  /* 0x000000040000795c */ /* 0x000fe20000300000 */
.L_x_11541:
[----:B------:R-:W-:Y:S01]  /*2410*/  R2UR UR22, R6 ;  /* 0x00000000061672ca */ /* 0x000fe200000e0000 */
[----:B------:R-:W-:-:S05]  /*2420*/  IMAD.U32 R8, RZ, RZ, UR37 ;  /* 0x00000025ff087e24 */ /* 0x000fca000f8e00ff */
[----:B------:R-:W-:-:S07]  /*2430*/  SHF.L.U32 R8, R8, 0x1f, RZ ;  /* 0x0000001f08087819 */ /* 0x000fce00000006ff */
[----:B------:R-:W-:-:S09]  /*2440*/  ULEA UR22, UR38, UR22, 0x3 ;  /* 0x0000001626167291 */ /* 0x000fd2000f8e183f */
[----:B------:R1:W2:Y:S01]  /*2450*/  SYNCS.PHASECHK.TRANS64.TRYWAIT P1, [UR22+0x22830], R8 ;  /* 0x02283008ff0075a7 */ /* 0x0002a20008020156 */
[----:B------:R-:W-:Y:S05]  /*2460*/  @!P0 BRA `(.L_x_11542) ;  /* 0x0000000000048947 */ /* 0x000fea0003800000 */
[----:B------:R-:W-:Y:S01]  /*2470*/  BPT.TRAP 0x1 ;  /* 0x000000040000795c */ /* 0x000fe20000300000 */
.L_x_11542:
[----:B--2---:R-:W-:Y:S05]  /*2480*/  @P1 BRA `(.L_x_11543) ;  /* 0x0000000000081947 */ /* 0x004fea0003800000 */
[----:B------:R-:W2:Y:S02]  /*2490*/  SYNCS.PHASECHK.TRANS64.TRYWAIT P1, [UR22+0x22830], R8 ;  /* 0x02283008ff0075a7 */ /* 0x000ea40008020156 */
[----:B--2---:R-:W-:Y:S05]  /*24a0*/  @!P1 BRA `(.L_x_11544) ;  /* 0x0000016000409947 */ /* 0x004fea0003800000 */
.L_x_11543:
        /* <DEDUP_REMOVED lines=8> */
[----:B------:R-:W2:Y:S01]  /*2530*/  S2R R0, SR_TID.X ;  /* 0x0000000000007919 */ /* 0x000ea20000002100 */
        /* <DEDUP_REMOVED lines=15> */
[----:B--2---:R-:W-:-:S04]  /*2630*/  SHF.R.U32.HI R0, RZ, 0x7, R0 ;  /* 0x00000007ff007819 */ /* 0x004fc80000011600 */
[----:B0-----:R-:W-:Y:S01]  /*2640*/  IADD3 R3, -R0, 0xb, RZ ;  /* 0x0000000b00037810 */ /* 0x001fe20007ffe1ff */
        /* <DEDUP_REMOVED lines=13> */
.L_x_11545:
[----:B------:R-:W2:Y:S01]  /*2720*/  LDC R0, c[0x0][0x448] ;  /* 0x00011200ff007b82 */ /* 0x000ea20000000800 */
[----:B------:R-:W-:Y:S02]  /*2730*/  UIADD3 UR6, UR22, 0x22840, URZ ;  /* 0x0002284016067890 */ /* 0x000fe4000fffe03f */
[----:B------:R-:W-:Y:S01]  /*2740*/  UISETP.NE.AND UP0, UPT, UR47, URZ, UPT ;  /* 0x0000003f2f00728c */ /* 0x000fe2000bf05270 */
[----:B------:R-:W-:Y:S01]  /*2750*/  ULDC UR23, c[0x0][0x9dc] ;  /* 0x0002770000177ab9 */ /* 0x000fe20000000800 */
[----:B------:R-:W-:-:S03]  /*2760*/  ULDC UR14, c[0x0][0x9e0] ;  /* 0x00027800000e7ab9 */ /* 0x000fc60000000800 */
[----:B------:R-:W3:Y:S01]  /*2770*/  S2UR UR7, SR_CgaCtaId ;  /* 0x00000000000779c3 */ /* 0x000ee20000008800 */
[----:B--2---:R-:W-:Y:S01]  /*2780*/  ISETP.NE.AND P1, PT, R0, 0x1, PT ;  /* 0x000000010000780c */ /* 0x004fe20003f25270 */
[----:B------:R-:W-:-:S04]  /*2790*/  VIADD R0, R22, UR42 ;  /* 0x0000002a16007c36 */ /* 0x000fc80008000000 */
[----:B------:R-:W-:Y:S01]  /*27a0*/  IMAD.MOV.U32 R2, RZ, RZ, R0 ;  /* 0x000000ffff027224 */ /* 0x000fe200078e0000 */
[----:B---3--:R-:W-:-:S07]  /*27b0*/  UPRMT UR6, UR7, 0x654, UR6 ;  /* 0x0000065407067896 */ /* 0x008fce0008000006 */
[----:B------:R-:W2:Y:S08]  /*27c0*/  @P1 LDC R5, c[0x0][0x44c] ;  /* 0x00011300ff051b82 */ /* 0x000eb00000000800 */
[----:B------:R-:W3:Y:S01]  /*27d0*/  @P1 LDC R9, c[0x0][0x450] ;  /* 0x00011400ff091b82 */ /* 0x000ee20000000800 */
[----:B------:R-:W-:Y:S01]  /*27e0*/  SYNCS.ARRIVE.TRANS64.RED.A1T0 RZ, [UR6], RZ ;  /* 0x000000ffffff79a7 */ /* 0x000fe20008100406 */
[----:B------:R-:W-:Y:S01]  /*27f0*/  ULOP3.LUT UR6, URZ, UR23, URZ, 0x33, !UPT ;  /* 0x000000173f067292 */ /* 0x000fe2000f8e333f */
[----:B--2---:R-:W-:-:S04]  /*2800*/  @P1 IMAD.HI.U32 R4, R0, R5, RZ ;  /* 0x0000000500041227 */ /* 0x004fc800078e00ff */
[C---:B------:R-:W-:Y:S01]  /*2810*/  IMAD R0, R152.reuse, -0x60, R19 ;  /* 0xffffffa098007824 */ /* 0x040fe200078e0213 */
[----:B---3--:R-:W-:Y:S01]  /*2820*/  @P1 SHF.R.U32.HI R2, RZ, R9, R4 ;  /* 0x00000009ff021219 */ /* 0x008fe20000011604 */
[----:B------:R-:W-:Y:S01]  /*2830*/  IMAD.MOV.U32 R9, RZ, RZ, -0x60 ;  /* 0xffffffa0ff097424 */ /* 0x000fe200078e00ff */
[----:B------:R-:W-:Y:S02]  /*2840*/  PLOP3.LUT P1, PT, PT, PT, UP0, 0x40, 0x0 ;  /* 0x000000000000781c */ /* 0x000fe40003f2e808 */
[C-C-:B------:R-:W-:Y:S01]  /*2850*/  IADD3 R5, -R17.reuse, 0x61, R0.reuse ;  /* 0x0000006111057810 */ /* 0x140fe20007ffe100 */
[----:B------:R-:W2:Y:S01]  /*2860*/  SHFL.IDX PT, R10, R2, RZ, 0x1c1f ;  /* 0x001c1fff020a7589 */ /* 0x000ea200000e0000 */
[----:B------:R-:W-:Y:S01]  /*2870*/  IMAD R14, R152, R9, 0x60 ;  /* 0x00000060980e7424 */ /* 0x000fe200078e0209 */
[----:B------:R-:W-:Y:S02]  /*2880*/  IADD3 R9, -R17, 0x60, R0 ;  /* 0x0000006011097810 */ /* 0x000fe40007ffe100 */
[----:B------:R-:W-:-:S02]  /*2890*/  IMAD.IADD R5, R5, 0x1, -R18 ;  /* 0x0000000105057824 */ /* 0x000fc400078e0a12 */
[----:B------:R-:W-:Y:S02]  /*28a0*/  IMAD.IADD R20, R14, 0x1, -R17 ;  /* 0x000000010e147824 */ /* 0x000fe400078e0a11 */
[C---:B------:R-:W-:Y:S02]  /*28b0*/  VIADD R12, R5.reuse, UR14 ;  /* 0x0000000e050c7c36 */ /* 0x040fe40008000000 */
[----:B------:R-:W-:-:S03]  /*28c0*/  VIADD R11, R5, UR6 ;  /* 0x00000006050b7c36 */ /* 0x000fc60008000000 */
[----:B--2---:R-:W-:Y:S01]  /*28d0*/  VIADDMNMX R0, R10, R12, R9, PT ;  /* 0x0000000c0a007246 */ /* 0x004fe20003800109 */
        /* <DEDUP_REMOVED lines=15> */
.L_x_11548:
[----:B------:R-:W-:Y:S02]  /*29d0*/  ULDC UR6, c[0x0][0x9e4] ;  /* 0x0002790000067ab9 */ /* 0x000fe40000000800 */
[----:B------:R-:W-:-:S05]  /*29e0*/  IMAD.U32 R13, RZ, RZ, UR6 ;  /* 0x00000006ff0d7e24 */ /* 0x000fca000f8e00ff */
[----:B------:R-:W-:-:S13]  /*29f0*/  ISETP.NE.AND P1, PT, R13, 0x1, PT ;  /* 0x000000010d00780c */ /* 0x000fda0003f25270 */
[----:B------:R-:W2:Y:S02]  /*2a00*/  @P1 LDC.64 R72, c[0x0][0x9e8] ;  /* 0x00027a00ff481b82 */ /* 0x000ea40000000a00 */
[----:B--2---:R-:W-:-:S05]  /*2a10*/  @P1 IMAD.HI.U32 R10, R5, R72, RZ ;  /* 0x00000048050a1227 */ /* 0x004fca00078e00ff */
[----:B------:R-:W-:-:S07]  /*2a20*/  @P1 SHF.R.U32.HI R5, RZ, R73, R10 ;  /* 0x00000049ff051219 */ /* 0x000fce000001160a */
.L_x_11549:
[----:B------:R-:W-:Y:S05]  /*2a30*/  BSYNC B0 ;  /* 0x0000000000007941 */ /* 0x000fea0003800000 */
.L_x_11547:
[----:B------:R-:W-:-:S05]  /*2a40*/  IMAD R5, R5, R13, R20 ;  /* 0x0000000d05057224 */ /* 0x000fca00078e0214 */
[----:B------:R-:W-:Y:S02]  /*2a50*/  VIADDMNMX R0, R5, R13, R0, PT ;  /* 0x0000000d05007246 */ /* 0x000fe40003800100 */
[----:B------:R-:W-:-:S07]  /*2a60*/  VIMNMX R4, R4, R5, !PT ;  /* 0x0000000504047248 */ /* 0x000fce0007fe0100 */
.L_x_11546:
[C---:B------:R-:W-:Y:S01]  /*2a70*/  ISETP.GE.AND P1, PT, R14.reuse, 0x2, PT ;  /* 0x000000020e00780c */ /* 0x040fe20003f26270 */
[----:B------:R-:W2:Y:S01]  /*2a80*/  SHFL.IDX PT, R2, R2, 0x1, 0x1c1f ;  /* 0x003c1f0002027f89 */ /* 0x000ea200000e0000 */
        /* <DEDUP_REMOVED lines=13> */
[----:B--2---:R-:W-:Y:S01]  /*2b60*/  IMAD.IADD R10, R11, 0x1, R2 ;  /* 0x000000010b0a7824 */ /* 0x004fe200078e0202 */
        /* <DEDUP_REMOVED lines=85> */
[C---:B------:R-:W-:Y:S02]  /*30c0*/  ISETP.GE.AND P3, PT, R14.reuse, 0x52, PT ;  /* 0x000000520e00780c */ /* 0x040fe40003f66270 */
[----:B------:R-:W-:Y:S02]  /*30d0*/  ISETP.GE.AND P6, PT, R14, 0x1, PT ;  /* 0x000000010e00780c */ /* 0x000fe40003fc6270 */
[----:B------:R-:W-:Y:S02]  /*30e0*/  ISETP.GT.AND P4, PT, R4, 0x51, !P3 ;  /* 0x000000510400780c */ /* 0x000fe40005f84270 */
[----:B------:R-:W-:-:S02]  /*30f0*/  P2R R15, PR, RZ, 0x40 ;  /* 0x00000040ff0f7803 */ /* 0x000fc40000000000 */
[----:B------:R-:W-:-:S04]  /*3100*/  ISETP.LT.OR P4, PT, R0, 0x52, P4 ;  /* 0x000000520000780c */ /* 0x000fc80002781670 */
[----:B------:R-:W-:Y:S02]  /*3110*/  FSEL R65, R65, -INF , !P4 ;  /* 0xff80000041417808 */ /* 0x000fe40006000000 */
[----:B------:R-:W-:-:S04]  /*3120*/  ISETP.GE.AND P4, PT, R14, 0x59, PT ;  /* 0x000000590e00780c */ /* 0x000fc80003f86270 */
[----:B------:R-:W-:-:S04]  /*3130*/  ISETP.GT.AND P5, PT, R4, 0x58, !P4 ;  /* 0x000000580400780c */ /* 0x000fc800067a4270 */
[----:B------:R-:W-:-:S04]  /*3140*/  ISETP.LT.OR P5, PT, R0, 0x59, P5 ;  /* 0x000000590000780c */ /* 0x000fc80002fa1670 */
[----:B------:R-:W-:Y:S02]  /*3150*/  FSEL R68, R68, -INF , !P5 ;  /* 0xff80000044447808 */ /* 0x000fe40006800000 */
[----:B------:R-:W-:-:S04]  /*3160*/  ISETP.GT.AND P5, PT, R4, RZ, !P6 ;  /* 0x000000ff0400720c */ /* 0x000fc800077a4270 */
[----:B------:R-:W-:-:S04]  /*3170*/  ISETP.LT.OR P5, PT, R0, 0x1, P5 ;  /* 0x000000010000780c */ /* 0x000fc80002fa1670 */
[----:B------:R-:W-:Y:S02]  /*3180*/  FSEL R13, R24, -INF , !P5 ;  /* 0xff800000180d7808 */ /* 0x000fe40006800000 */
[----:B------:R-:W-:-:S04]  /*3190*/  ISETP.GE.AND P5, PT, R14, 0x5a, PT ;  /* 0x0000005a0e00780c */ /* 0x000fc80003fa6270 */
[----:B------:R-:W-:-:S04]  /*31a0*/  ISETP.GT.AND P6, PT, R4, 0x59, !P5 ;  /* 0x000000590400780c */ /* 0x000fc80006fc4270 */
[----:B------:R-:W-:Y:S02]  /*31b0*/  ISETP.LT.OR P6, PT, R0, 0x5a, P6 ;  /* 0x0000005a0000780c */ /* 0x000fe400037c1670 */
[----:B------:R-:W-:Y:S02]  /*31c0*/  VIADDMNMX R0, R2, R12, R9, PT ;  /* 0x0000000c02007246 */ /* 0x000fe40003800109 */
        /* <DEDUP_REMOVED lines=16> */
.L_x_11552:
[----:B------:R-:W-:Y:S02]  /*32d0*/  ULDC UR6, c[0x0][0x9e4] ;  /* 0x0002790000067ab9 */ /* 0x000fe40000000800 */
[----:B------:R-:W-:-:S05]  /*32e0*/  IMAD.U32 R2, RZ, RZ, UR6 ;  /* 0x00000006ff027e24 */ /* 0x000fca000f8e00ff */
[----:B------:R-:W-:-:S13]  /*32f0*/  ISETP.NE.AND P6, PT, R2, 0x1, PT ;  /* 0x000000010200780c */ /* 0x000fda0003fc5270 */
[----:B------:R-:W2:Y:S02]  /*3300*/  @P6 LDC.64 R4, c[0x0][0x9e8] ;  /* 0x00027a00ff046b82 */ /* 0x000ea40000000a00 */
[----:B--2---:R-:W-:-:S05]  /*3310*/  @P6 IMAD.HI.U32 R4, R9, R4, RZ ;  /* 0x0000000409046227 */ /* 0x004fca00078e00ff */
[----:B------:R-:W-:-:S07]  /*3320*/  @P6 SHF.R.U32.HI R9, RZ, R5, R4 ;  /* 0x00000005ff096219 */ /* 0x000fce0000011604 */
.L_x_11553:
[----:B------:R-:W-:Y:S05]  /*3330*/  BSYNC B0 ;  /* 0x0000000000007941 */ /* 0x000fea0003800000 */
.L_x_11551:
[----:B------:R-:W-:-:S05]  /*3340*/  IMAD R9, R9, R2, R20 ;  /* 0x0000000209097224 */ /* 0x000fca00078e0214 */
[----:B------:R-:W-:Y:S02]  /*3350*/  VIADDMNMX R0, R9, R2, R0, PT ;  /* 0x0000000209007246 */ /* 0x000fe40003800100 */
[----:B------:R-:W-:-:S07]  /*3360*/  VIMNMX R10, R10, R9, !PT ;  /* 0x000000090a0a7248 */ /* 0x000fce0007fe0100 */
.L_x_11550:
[C---:B------:R-:W-:Y:S01]  /*3370*/  ISETP.GT.AND P1, PT, R10.reuse, 0x1, !P1 ;  /* 0x000000010a00780c */ /* 0x040fe20004f24270 */
[----:B------:R-:W-:Y:S01]  /*3380*/  ULDC UR10, c[0x0][0x988] ;  /* 0x00026200000a7ab9 */ /* 0x000fe20000000800 */
        /* <DEDUP_REMOVED lines=9> */
[----:B------:R-:W-:Y:S02]  /*3420*/  FMNMX.FTZ R5, R13, R25, !PT ;  /* 0x000000190d057209 */ /* 0x000fe40007810000 */
[----:B------:R-:W-:-:S02]  /*3430*/  FSEL R31, R31, -INF , !P1 ;  /* 0xff8000001f1f7808 */ /* 0x000fc40004800000 */
[----:B------:R-:W-:Y:S02]  /*3440*/  ISETP.NE.AND P1, PT, R72, RZ, PT ;  /* 0x000000ff4800720c */ /* 0x000fe40003f25270 */
[----:B------:R-:W-:Y:S02]  /*3450*/  ISETP.NE.AND P6, PT, R75, RZ, PT ;  /* 0x000000ff4b00720c */ /* 0x000fe40003fc5270 */
        /* <DEDUP_REMOVED lines=53> */
[----:B------:R-:W-:Y:S01]  /*37b0*/  ISETP.NE.AND P2, PT, R85, RZ, PT ;  /* 0x000000ff5500720c */ /* 0x000fe20003f45270 */
[----:B------:R-:W2:Y:S01]  /*37c0*/  SHFL.BFLY PT, R5, R2, 0x2, 0x1f ;  /* 0x0c401f0002057f89 */ /* 0x000ea200000e0000 */
[----:B------:R-:W-:Y:S02]  /*37d0*/  ISETP.LT.OR P1, PT, R0, 0x31, P1 ;  /* 0x000000310000780c */ /* 0x000fe40000f21670 */
[----:B------:R-:W-:Y:S02]  /*37e0*/  ISETP.NE.AND P6, PT, R15, RZ, PT ;  /* 0x000000ff0f00720c */ /* 0x000fe40003fc5270 */
[----:B------:R-:W-:Y:S02]  /*37f0*/  FSEL R50, R50, -INF , !P1 ;  /* 0xff80000032327808 */ /* 0x000fe40004800000 */
[----:B------:R-:W-:-:S02]  /*3800*/  ISETP.NE.AND P1, PT, R81, RZ, PT ;  /* 0x000000ff5100720c */ /* 0x000fc40003f25270 */
[C---:B------:R-:W-:Y:S02]  /*3810*/  ISETP.GT.AND P3, PT, R10.reuse, 0x51, !P3 ;  /* 0x000000510a00780c */ /* 0x040fe40005f64270 */
[C---:B------:R-:W-:Y:S02]  /*3820*/  ISETP.GT.AND P1, PT, R10.reuse, 0x31, !P1 ;  /* 0x000000310a00780c */ /* 0x040fe40004f24270 */
[----:B------:R-:W-:Y:S02]  /*3830*/  ISETP.GT.AND P4, PT, R10, 0x58, !P4 ;  /* 0x000000580a00780c */ /* 0x000fe40006784270 */
[C---:B------:R-:W-:Y:S02]  /*3840*/  ISETP.LT.OR P1, PT, R0.reuse, 0x32, P1 ;  /* 0x000000320000780c */ /* 0x040fe40000f21670 */
[----:B------:R-:W-:Y:S02]  /*3850*/  ISETP.LT.OR P3, PT, R0, 0x52, P3 ;  /* 0x000000520000780c */ /* 0x000fe40001f61670 */
[----:B------:R-:W-:-:S02]  /*3860*/  FSEL R51, R51, -INF , !P1 ;  /* 0xff80000033337808 */ /* 0x000fc40004800000 */
[----:B------:R-:W-:Y:S02]  /*3870*/  ISETP.NE.AND P1, PT, R82, RZ, PT ;  /* 0x000000ff5200720c */ /* 0x000fe40003f25270 */
[C---:B------:R-:W-:Y:S02]  /*3880*/  ISETP.GT.AND P5, PT, R10.reuse, 0x59, !P5 ;  /* 0x000000590a00780c */ /* 0x040fe40006fa4270 */
[----:B------:R-:W-:Y:S02]  /*3890*/  ISETP.GT.AND P1, PT, R10, 0x38, !P1 ;  /* 0x000000380a00780c */ /* 0x000fe40004f24270 */
[----:B--2---:R-:W-:Y:S02]  /*38a0*/  FMNMX.FTZ R9, R2, R5, !PT ;  /* 0x0000000502097209 */ /* 0x004fe40007810000 */
[C---:B------:R-:W-:Y:S02]  /*38b0*/  ISETP.LT.OR P1, PT, R0.reuse, 0x39, P1 ;  /* 0x000000390000780c */ /* 0x040fe40000f21670 */
[----:B------:R-:W-:Y:S01]  /*38c0*/  ISETP.LT.OR P4, PT, R0, 0x59, P4 ;  /* 0x000000590000780c */ /* 0x000fe20002781670 */
[----:B------:R-:W2:Y:S01]  /*38d0*/  SHFL.BFLY PT, R4, R9, 0x1, 0x1f ;  /* 0x0c201f0009047f89 */ /* 0x000ea200000e0000 */
[----:B------:R-:W-:-:S02]  /*38e0*/  FSEL R54, R54, -INF , !P1 ;  /* 0xff80000036367808 */ /* 0x000fc40004800000 */
[----:B------:R-:W-:Y:S02]  /*38f0*/  ISETP.NE.AND P1, PT, R83, RZ, PT ;  /* 0x000000ff5300720c */ /* 0x000fe40003f25270 */
[----:B------:R-:W-:Y:S02]  /*3900*/  FSEL R67, R67, -INF , !P3 ;  /* 0xff80000043437808 */ /* 0x000fe40005800000 */
[----:B------:R-:W-:Y:S02]  /*3910*/  ISETP.GT.AND P1, PT, R10, 0x39, !P1 ;  /* 0x000000390a00780c */ /* 0x000fe40004f24270 */
[C---:B------:R-:W-:Y:S02]  /*3920*/  ISETP.LT.OR P5, PT, R0.reuse, 0x5a, P5 ;  /* 0x0000005a0000780c */ /* 0x040fe40002fa1670 */
[----:B------:R-:W-:Y:S02]  /*3930*/  ISETP.LT.OR P1, PT, R0, 0x3a, P1 ;  /* 0x0000003a0000780c */ /* 0x000fe40000f21670 */
[----:B------:R-:W-:-:S02]  /*3940*/  FSEL R70, R70, -INF , !P4 ;  /* 0xff80000046467808 */ /* 0x000fc40006000000 */
[----:B------:R-:W-:Y:S02]  /*3950*/  FSEL R55, R55, -INF , !P1 ;  /* 0xff80000037377808 */ /* 0x000fe40004800000 */
[----:B------:R-:W-:Y:S02]  /*3960*/  ISETP.NE.AND P1, PT, R84, RZ, PT ;  /* 0x000000ff5400720c */ /* 0x000fe40003f25270 */
[----:B------:R-:W-:Y:S02]  /*3970*/  FSEL R71, R71, -INF , !P5 ;  /* 0xff80000047477808 */ /* 0x000fe40006800000 */
[----:B------:R-:W-:Y:S02]  /*3980*/  ISETP.GT.AND P1, PT, R10, 0x40, !P1 ;  /* 0x000000400a00780c */ /* 0x000fe40004f24270 */
[----:B--2---:R-:W-:Y:S02]  /*3990*/  FMNMX.FTZ R4, R9, R4, !PT ;  /* 0x0000000409047209 */ /* 0x004fe40007810000 */
[----:B------:R-:W-:-:S03]  /*39a0*/  ISETP.LT.OR P1, PT, R0, 0x41, P1 ;  /* 0x000000410000780c */ /* 0x000fc60000f21670 */
[----:B------:R-:W-:Y:S01]  /*39b0*/  FMUL.FTZ R5, R4, UR10 ;  /* 0x0000000a04057c20 */ /* 0x000fe20008410000 */
        /* <DEDUP_REMOVED lines=9> */
[----:B------:R-:W-:-:S04]  /*3a50*/  FSETP.NEU.FTZ.AND P1, PT, R4, -INF , PT ;  /* 0xff8000000400780b */ /* 0x000fc80003f3d000 */
        /* <DEDUP_REMOVED lines=17> */
[----:B------:R-:W2:Y:S01]  /*3b70*/  MUFU.EX2 R9, R9 ;  /* 0x0000000900097308 */ /* 0x000ea20000000800 */
[----:B------:R-:W-:Y:S01]  /*3b80*/  ISETP.GT.AND P1, PT, R10, 0x49, !P2 ;  /* 0x000000490a00780c */ /* 0x000fe20005724270 */
[--C-:B------:R-:W-:Y:S01]  /*3b90*/  FFMA.FTZ R162, R36, UR10, -R12.reuse ;  /* 0x0000000a24a27c23 */ /* 0x100fe2000801080c */
[----:B------:R-:W-:Y:S01]  /*3ba0*/  FMNMX.FTZ R2, R38, R5, !PT ;  /* 0x0000000526027209 */ /* 0x000fe20007810000 */
[--C-:B------:R-:W-:Y:S01]  /*3bb0*/  FFMA.FTZ R21, R41, UR10, -R12.reuse ;  /* 0x0000000a29157c23 */ /* 0x100fe2000801080c */
[----:B------:R-:W-:Y:S01]  /*3bc0*/  ISETP.GT.AND P2, PT, R10, 0x50, !P6 ;  /* 0x000000500a00780c */ /* 0x000fe20007744270 */
[--C-:B------:R-:W-:Y:S01]  /*3bd0*/  FFMA.FTZ R15, R37, UR10, -R12.reuse ;  /* 0x0000000a250f7c23 */ /* 0x100fe2000801080c */
[----:B------:R-:W-:Y:S01]  /*3be0*/  FMNMX.FTZ R5, R39, R2, !PT ;  /* 0x0000000227057209 */ /* 0x000fe20007810000 */
[----:B------:R-:W3:Y:S01]  /*3bf0*/  MUFU.EX2 R158, R158 ;  /* 0x0000009e009e7308 */ /* 0x000ee20000000800 */
[----:B------:R-:W-:Y:S01]  /*3c00*/  ISETP.LT.OR P1, PT, R0, 0x4a, P1 ;  /* 0x0000004a0000780c */ /* 0x000fe20000f21670 */
[--C-:B------:R-:W-:Y:S01]  /*3c10*/  FFMA.FTZ R164, R40, UR10, -R12.reuse ;  /* 0x0000000a28a47c23 */ /* 0x100fe2000801080c */
[----:B------:R-:W-:Y:S01]  /*3c20*/  FMNMX.FTZ R2, R42, R5, !PT ;  /* 0x000000052a027209 */ /* 0x000fe20007810000 */
[--C-:B------:R-:W-:Y:S01]  /*3c30*/  FFMA.FTZ R166, R44, UR10, -R12.reuse ;  /* 0x0000000a2ca67c23 */ /* 0x100fe2000801080c */
[----:B------:R-:W-:Y:S01]  /*3c40*/  ISETP.LT.OR P2, PT, R0, 0x51, P2 ;  /* 0x000000510000780c */ /* 0x000fe20001741670 */
[--C-:B------:R-:W-:Y:S01]  /*3c50*/  FFMA.FTZ R25, R45, UR10, -R12.reuse ;  /* 0x0000000a2d197c23 */ /* 0x100fe2000801080c */
[----:B------:R-:W-:Y:S01]  /*3c60*/  FMNMX.FTZ R5, R43, R2, !PT ;  /* 0x000000022b057209 */ /* 0x000fe20007810000 */
[----:B------:R-:W4:Y:S01]  /*3c70*/  MUFU.EX2 R11, R11 ;  /* 0x0000000b000b7308 */ /* 0x000f220000000800 */
[----:B------:R-:W-:Y:S01]  /*3c80*/  FSEL R63, R63, -INF , !P1 ;  /* 0xff8000003f3f7808 */ /* 0x000fe20004800000 */
[----:B--2---:R-:W-:Y:S01]  /*3c90*/  FADD.FTZ R41, R156, R9 ;  /* 0x000000099c297221 */ /* 0x004fe20000010000 */
[----:B------:R-:W-:Y:S01]  /*3ca0*/  FMNMX.FTZ R2, R46, R5, !PT ;  /* 0x000000052e027209 */ /* 0x000fe20007810000 */
[--C-:B------:R-:W-:Y:S01]  /*3cb0*/  FFMA.FTZ R168, R48, UR10, -R12.reuse ;  /* 0x0000000a30a87c23 */ /* 0x100fe2000801080c */
[----:B------:R-:W-:Y:S01]  /*3cc0*/  FSEL R66, R66, -INF , !P2 ;  /* 0xff80000042427808 */ /* 0x000fe20005000000 */
        /* <DEDUP_REMOVED lines=11> */
[--C-:B------:R-:W-:Y:S01]  /*3d80*/  FFMA.FTZ R61, R61, UR10, -R12.reuse ;  /* 0x0000000a3d3d7c23 */ /* 0x100fe2000801080c */
[--C-:B------:R-:W-:Y:S01]  /*3d90*/  FFMA.FTZ R64, R64, UR10, -R12.reuse ;  /* 0x0000000a40407c23 */ /* 0x100fe2000801080c */
[----:B------:R-:W-:Y:S01]  /*3da0*/  FMNMX.FTZ R2, R54, R5, !PT ;  /* 0x0000000536027209 */ /* 0x000fe20007810000 */
[--C-:B------:R-:W-:Y:S01]  /*3db0*/  FFMA.FTZ R65, R65, UR10, -R12.reuse ;  /* 0x0000000a41417c23 */ /* 0x100fe2000801080c */
[----:B------:R-:W-:Y:S01]  /*3dc0*/  F2FP.F16.F32.PACK_AB R156, R9, R156 ;  /* 0x0000009c099c723e */ /* 0x000fe200000000ff */
[--C-:B------:R-:W-:Y:S01]  /*3dd0*/  FFMA.FTZ R68, R68, UR10, -R12.reuse ;  /* 0x0000000a44447c23 */ /* 0x100fe2000801080c */
[----:B------:R-:W-:Y:S01]  /*3de0*/  FMNMX.FTZ R5, R55, R2, !PT ;  /* 0x0000000237057209 */ /* 0x000fe20007810000 */
[----:B------:R-:W0:Y:S01]  /*3df0*/  MUFU.EX2 R162, R162 ;  /* 0x000000a200a27308 */ /* 0x000e220000000800 */
[----:B------:R-:W-:-:S02]  /*3e00*/  FFMA.FTZ R12, R69, UR10, -R12 ;  /* 0x0000000a450c7c23 */ /* 0x000fc4000801080c */
[----:B------:R-:W-:-:S04]  /*3e10*/  FMNMX.FTZ R2, R58, R5, !PT ;  /* 0x000000053a027209 */ /* 0x000fc80007810000 */
[----:B------:R-:W-:Y:S01]  /*3e20*/  FMNMX.FTZ R5, R59, R2, !PT ;  /* 0x000000023b057209 */ /* 0x000fe20007810000 */
[----:B------:R-:W1:Y:S03]  /*3e30*/  MUFU.EX2 R15, R15 ;  /* 0x0000000f000f7308 */ /* 0x000e660000000800 */
        /* <DEDUP_REMOVED lines=8> */
[----:B------:R-:W1:Y:S04]  /*3ec0*/  MUFU.EX2 R166, R166 ;  /* 0x000000a600a67308 */ /* 0x000e680000000800 */
[----:B------:R-:W3:Y:S04]  /*3ed0*/  SHFL.BFLY PT, R5, R0, 0x2, 0x1f ;  /* 0x0c401f0000057f89 */ /* 0x000ee800000e0000 */
[----:B------:R-:W-:Y:S08]  /*3ee0*/  MUFU.EX2 R25, R25 ;  /* 0x0000001900197308 */ /* 0x000ff00000000800 */
[----:B------:R-:W-:Y:S08]  /*3ef0*/  MUFU.EX2 R168, R168 ;  /* 0x000000a800a87308 */ /* 0x000ff00000000800 */
[----:B------:R-:W-:Y:S01]  /*3f00*/  MUFU.EX2 R29, R29 ;  /* 0x0000001d001d7308 */ /* 0x000fe20000000800 */
[----:B---3--:R-:W-:-:S07]  /*3f10*/  FMNMX.FTZ R2, R0, R5, !PT ;  /* 0x0000000500027209 */ /* 0x008fce0007810000 */
[----:B------:R-:W-:Y:S01]  /*3f20*/  MUFU.EX2 R170, R170 ;  /* 0x000000aa00aa7308 */ /* 0x000fe20000000800 */
[----:B------:R-:W3:Y:S07]  /*3f30*/  SHFL.BFLY PT, R5, R2, 0x1, 0x1f ;  /* 0x0c201f0002057f89 */ /* 0x000eee00000e0000 */
[----:B------:R-:W-:Y:S08]  /*3f40*/  MUFU.EX2 R33, R33 ;  /* 0x0000002100217308 */ /* 0x000ff00000000800 */
[----:B------:R-:W-:Y:S08]  /*3f50*/  MUFU.EX2 R172, R172 ;  /* 0x000000ac00ac7308 */ /* 0x000ff00000000800 */
[----:B------:R-:W-:Y:S01]  /*3f60*/  MUFU.EX2 R57, R57 ;  /* 0x0000003900397308 */ /* 0x000fe20000000800 */
[----:B---3--:R-:W-:Y:S01]  /*3f70*/  FMNMX.FTZ R5, R2, R5, !PT ;  /* 0x0000000502057209 */ /* 0x008fe20007810000 */
[----:B------:R-:W-:Y:S01]  /*3f80*/  FADD.FTZ R2, R158, R41 ;  /* 0x000000299e027221 */ /* 0x000fe20000010000 */
[----:B----4-:R-:W-:-:S02]  /*3f90*/  F2FP.F16.F32.PACK_AB R158, R11, R158 ;  /* 0x0000009e0b9e723e */ /* 0x010fc400000000ff */
[C---:B------:R-:W-:Y:S01]  /*3fa0*/  FSETP.NEU.FTZ.AND P1, PT, R5.reuse, -INF , PT ;  /* 0xff8000000500780b */ /* 0x040fe20003f3d000 */
[----:B------:R-:W-:Y:S01]  /*3fb0*/  FMUL.FTZ R0, R5, UR10 ;  /* 0x0000000a05007c20 */ /* 0x000fe20008410000 */
[----:B------:R-:W-:Y:S01]  /*3fc0*/  FADD.FTZ R41, R11, R2 ;  /* 0x000000020b297221 */ /* 0x000fe20000010000 */
[----:B------:R-:W-:Y:S03]  /*3fd0*/  MUFU.EX2 R60, R60 ;  /* 0x0000003c003c7308 */ /* 0x000fe60000000800 */
[----:B------:R-:W-:Y:S01]  /*3fe0*/  FSEL R0, R0, RZ, P1 ;  /* 0x000000ff00007208 */ /* 0x000fe20000800000 */
[----:B--2---:R-:W-:Y:S01]  /*3ff0*/  FADD.FTZ R2, R160, R41 ;  /* 0x00000029a0027221 */ /* 0x004fe20000010000 */
[----:B-----5:R-:W-:-:S03]  /*4000*/  F2FP.F16.F32.PACK_AB R160, R13, R160 ;  /* 0x000000a00da0723e */ /* 0x020fc600000000ff */
        /* <DEDUP_REMOVED lines=8> */
[----:B------:R-:W-:Y:S01]  /*4090*/  FFMA.FTZ R39, R39, UR10, -R0 ;  /* 0x0000000a27277c23 */ /* 0x000fe20008010800 */
[----:B------:R-:W-:Y:S01]  /*40a0*/  FADD.FTZ R45, R13, R2 ;  /* 0x000000020d2d7221 */ /* 0x000fe20000010000 */
[--C-:B------:R-:W-:Y:S01]  /*40b0*/  FFMA.FTZ R42, R42, UR10, -R0.reuse ;  /* 0x0000000a2a2a7c23 */ /* 0x100fe20008010800 */
[--C-:B------:R-:W-:Y:S01]  /*40c0*/  FFMA.FTZ R43, R43, UR10, -R0.reuse ;  /* 0x0000000a2b2b7c23 */ /* 0x100fe20008010800 */
[--C-:B------:R-:W-:Y:S01]  /*40d0*/  FFMA.FTZ R46, R46, UR10, -R0.reuse ;  /* 0x0000000a2e2e7c23 */ /* 0x100fe20008010800 */
[----:B0-----:R-:W-:Y:S01]  /*40e0*/  FADD.FTZ R10, R162, R45 ;  /* 0x0000002da20a7221 */ /* 0x001fe20000010000 */
[----:B------:R-:W0:Y:S01]  /*40f0*/  MUFU.EX2 R27, R27 ;  /* 0x0000001b001b7308 */ /* 0x000e220000000800 */
[--C-:B------:R-:W-:Y:S01]  /*4100*/  FFMA.FTZ R47, R47, UR10, -R0.reuse ;  /* 0x0000000a2f2f7c23 */ /* 0x100fe20008010800 */
[----:B------:R-:W-:Y:S01]  /*4110*/  FFMA.FTZ R50, R50, UR10, -R0 ;  /* 0x0000000a32327c23 */ /* 0x000fe20008010800 */
[----:B-1----:R-:W-:Y:S01]  /*4120*/  FADD.FTZ R45, R15, R10 ;  /* 0x0000000a0f2d7221 */ /* 0x002fe20000010000 */
[--C-:B------:R-:W-:Y:S01]  /*4130*/  FFMA.FTZ R51, R51, UR10, -R0.reuse ;  /* 0x0000000a33337c23 */ /* 0x100fe20008010800 */
[--C-:B------:R-:W-:Y:S01]  /*4140*/  FFMA.FTZ R54, R54, UR10, -R0.reuse ;  /* 0x0000000a36367c23 */ /* 0x100fe20008010800 */
[--C-:B------:R-:W-:Y:S01]  /*4150*/  FFMA.FTZ R55, R55, UR10, -R0.reuse ;  /* 0x0000000a37377c23 */ /* 0x100fe20008010800 */
[----:B------:R-:W-:Y:S01]  /*4160*/  FADD.FTZ R10, R164, R45 ;  /* 0x0000002da40a7221 */ /* 0x000fe20000010000 */
[----:B------:R-:W1:Y:S01]  /*4170*/  MUFU.EX2 R30, R30 ;  /* 0x0000001e001e7308 */ /* 0x000e620000000800 */
[--C-:B------:R-:W-:Y:S01]  /*4180*/  FFMA.FTZ R58, R58, UR10, -R0.reuse ;  /* 0x0000000a3a3a7c23 */ /* 0x100fe20008010800 */
[----:B------:R-:W-:Y:S01]  /*4190*/  FFMA.FTZ R59, R59, UR10, -R0 ;  /* 0x0000000a3b3b7c23 */ /* 0x000fe20008010800 */
[----:B------:R-:W-:Y:S01]  /*41a0*/  FADD.FTZ R45, R21, R10 ;  /* 0x0000000a152d7221 */ /* 0x000fe20000010000 */
[--C-:B------:R-:W-:Y:S01]  /*41b0*/  FFMA.FTZ R62, R62, UR10, -R0.reuse ;  /* 0x0000000a3e3e7c23 */ /* 0x100fe20008010800 */
[--C-:B------:R-:W-:Y:S01]  /*41c0*/  FFMA.FTZ R63, R63, UR10, -R0.reuse ;  /* 0x0000000a3f3f7c23 */ /* 0x100fe20008010800 */
[--C-:B------:R-:W-:Y:S01]  /*41d0*/  FFMA.FTZ R66, R66, UR10, -R0.reuse ;  /* 0x0000000a42427c23 */ /* 0x100fe20008010800 */
[----:B------:R-:W-:Y:S01]  /*41e0*/  FADD.FTZ R10, R166, R45 ;  /* 0x0000002da60a7221 */ /* 0x000fe20000010000 */
[----:B------:R-:W2:Y:S01]  /*41f0*/  MUFU.EX2 R31, R31 ;  /* 0x0000001f001f7308 */ /* 0x000ea20000000800 */
[----:B0-----:R-:W-:Y:S01]  /*4200*/  FADD.FTZ R41, R26, R27 ;  /* 0x0000001b1a297221 */ /* 0x001fe20000010000 */
[----:B------:R-:W-:Y:S01]  /*4210*/  FFMA.FTZ R67, R67, UR10, -R0 ;  /* 0x0000000a43437c23 */ /* 0x000fe20008010800 */
[----:B------:R-:W-:Y:S01]  /*4220*/  FADD.FTZ R45, R25, R10 ;  /* 0x0000000a192d7221 */ /* 0x000fe20000010000 */
[--C-:B------:R-:W-:Y:S01]  /*4230*/  FFMA.FTZ R70, R70, UR10, -R0.reuse ;  /* 0x0000000a46467c23 */ /* 0x100fe20008010800 */
[----:B------:R-:W-:Y:S01]  /*4240*/  FFMA.FTZ R0, R71, UR10, -R0 ;  /* 0x0000000a47007c23 */ /* 0x000fe20008010800 */
[----:B------:R-:W-:Y:S01]  /*4250*/  F2FP.F16.F32.PACK_AB R162, R15, R162 ;  /* 0x000000a20fa2723e */ /* 0x000fe200000000ff */
[----:B------:R-:W-:Y:S01]  /*4260*/  FADD.FTZ R10, R168, R45 ;  /* 0x0000002da80a7221 */ /* 0x000fe20000010000 */
[----:B------:R-:W0:Y:S01]  /*4270*/  MUFU.EX2 R34, R34 ;  /* 0x0000002200227308 */ /* 0x000e220000000800 */
[----:B-1----:R-:W-:Y:S01]  /*4280*/  FADD.FTZ R2, R30, R41 ;  /* 0x000000291e027221 */ /* 0x002fe20000010000 */
[----:B------:R-:W-:Y:S01]  /*4290*/  F2FP.F16.F32.PACK_AB R164, R21, R164 ;  /* 0x000000a415a4723e */ /* 0x000fe200000000ff */
[----:B------:R-:W-:Y:S01]  /*42a0*/  FADD.FTZ R45, R29, R10 ;  /* 0x0000000a1d2d7221 */ /* 0x000fe20000010000 */
[----:B------:R-:W-:-:S02]  /*42b0*/  F2FP.F16.F32.PACK_AB R166, R25, R166 ;  /* 0x000000a619a6723e */ /* 0x000fc400000000ff */
[----:B------:R-:W-:Y:S01]  /*42c0*/  F2FP.F16.F32.PACK_AB R168, R29, R168 ;  /* 0x000000a81da8723e */ /* 0x000fe200000000ff */
[----:B------:R-:W-:Y:S01]  /*42d0*/  FADD.FTZ R10, R170, R45 ;  /* 0x0000002daa0a7221 */ /* 0x000fe20000010000 */
[----:B------:R-:W1:Y:S01]  /*42e0*/  MUFU.EX2 R35, R35 ;  /* 0x0000002300237308 */ /* 0x000e620000000800 */
[----:B--2---:R-:W-:Y:S01]  /*42f0*/  FADD.FTZ R41, R31, R2 ;  /* 0x000000021f297221 */ /* 0x004fe20000010000 */
[C---:B------:R-:W-:Y:S01]  /*4300*/  F2FP.F16.F32.PACK_AB R170, R33.reuse, R170 ;  /* 0x000000aa21aa723e */ /* 0x040fe200000000ff */
[----:B------:R-:W-:Y:S01]  /*4310*/  FADD.FTZ R45, R33, R10 ;  /* 0x0000000a212d7221 */ /* 0x000fe20000010000 */
[----:B------:R-:W-:Y:S02]  /*4320*/  F2FP.F16.F32.PACK_AB R157, R27, R26 ;  /* 0x0000001a1b9d723e */ /* 0x000fe400000000ff */
[----:B------:R-:W-:Y:S01]  /*4330*/  F2FP.F16.F32.PACK_AB R159, R31, R30 ;  /* 0x0000001e1f9f723e */ /* 0x000fe200000000ff */
[----:B------:R-:W-:Y:S01]  /*4340*/  FADD.FTZ R10, R172, R45 ;  /* 0x0000002dac0a7221 */ /* 0x000fe20000010000 */
[----:B------:R-:W2:Y:S01]  /*4350*/  MUFU.EX2 R38, R38 ;  /* 0x0000002600267308 */ /* 0x000ea20000000800 */
[----:B0-----:R-:W-:Y:S01]  /*4360*/  FADD.FTZ R2, R34, R41 ;  /* 0x0000002922027221 */ /* 0x001fe20000010000 */
[C---:B------:R-:W-:Y:S01]  /*4370*/  F2FP.F16.F32.PACK_AB R172, R57.reuse, R172 ;  /* 0x000000ac39ac723e */ /* 0x040fe200000000ff */
[----:B------:R-:W-:-:S04]  /*4380*/  FADD.FTZ R11, R57, R10 ;  /* 0x0000000a390b7221 */ /* 0x000fc80000010000 */
[----:B------:R-:W-:Y:S01]  /*4390*/  FADD.FTZ R10, R60, R11 ;  /* 0x0000000b3c0a7221 */ /* 0x000fe20000010000 */
        /* <DEDUP_REMOVED lines=53> */
[----:B------:R2:W0:Y:S01]  /*46f0*/  MUFU.EX2 R179, R0 ;  /* 0x0000000000b37308 */ /* 0x0004220000000800 */
[C---:B-1----:R-:W-:Y:S01]  /*4700*/  FADD.FTZ R9, R67.reuse, R10 ;  /* 0x0000000a43097221 */ /* 0x042fe20000010000 */
[----:B------:R-:W-:-:S03]  /*4710*/  F2FP.F16.F32.PACK_AB R177, R67, R66 ;  /* 0x0000004243b1723e */ /* 0x000fc600000000ff */
[----:B--2---:R-:W-:-:S04]  /*4720*/  FADD.FTZ R0, R70, R9 ;  /* 0x0000000946007221 */ /* 0x004fc80000010000 */
[C---:B0-----:R-:W-:Y:S01]  /*4730*/  FADD.FTZ R0, R179.reuse, R0 ;  /* 0x00000000b3007221 */ /* 0x041fe20000010000 */
[----:B------:R-:W-:Y:S01]  /*4740*/  F2FP.F16.F32.PACK_AB R179, R179, R70 ;  /* 0x00000046b3b3723e */ /* 0x000fe200000000ff */
[----:B------:R-:W-:Y:S06]  /*4750*/  @!P0 BRA `(.L_x_11554) ;  /* 0x0000000000048947 */ /* 0x000fec0003800000 */
[----:B------:R-:W-:Y:S01]  /*4760*/  BPT.TRAP 0x1 ;  /* 0x000000040000795c */ /* 0x000fe20000300000 */
.L_x_11554:
[----:B------:R0:W1:Y:S01]  /*4770*/  SYNCS.PHASECHK.TRANS64.TRYWAIT P1, [UR22+0x22850], R8 ;  /* 0x02285008ff0075a7 */ /* 0x0000620008020156 */
[----:B------:R-:W-:Y:S05]  /*4780*/  @!P0 BRA `(.L_x_11555) ;  /* 0x0000000000048947 */ /* 0x000fea0003800000 */
[----:B------:R-:W-:Y:S01]  /*4790*/  BPT.TRAP 0x1 ;  /* 0x000000040000795c */ /* 0x000fe20000300000 */
.L_x_11555:
[----:B-1----:R-:W-:Y:S05]  /*47a0*/  @P1 BRA `(.L_x_11556) ;  /* 0x0000000000081947 */ /* 0x002fea0003800000 */
[----:B------:R-:W1:Y:S02]  /*47b0*/  SYNCS.PHASECHK.TRANS64.TRYWAIT P1, [UR22+0x22850], R8 ;  /* 0x02285008ff0075a7 */ /* 0x000e640008020156 */
[----:B-1----:R-:W-:Y:S05]  /*47c0*/  @!P1 BRA `(.L_x_11557) ;  /* 0x0000013c00909947 */ /* 0x002fea0003800000 */
.L_x_11556:
        /* <DEDUP_REMOVED lines=42> */
[----:B--2---:R-:W-:Y:S05]  /*4a70*/  @!P0 BRA `(.L_x_11558) ;  /* 0x0000000000048947 */ /* 0x004fea0003800000 */
[----:B------:R-:W-:Y:S01]  /*4a80*/  BPT.TRAP 0x1 ;  /* 0x000000040000795c */ /* 0x000fe20000300000 */
.L_x_11558:
[----:B------:R-:W2:Y:S01]  /*4a90*/  LDC R6, c[0x0][0x448] ;  /* 0x00011200ff067b82 */ /* 0x000ea20000000800 */
[----:B------:R-:W-:Y:S02]  /*4aa0*/  UISETP.NE.AND UP0, UPT, UR47, URZ, UPT ;  /* 0x0000003f2f00728c */ /* 0x000fe4000bf05270 */
[----:B------:R-:W-:-:S05]  /*4ab0*/  UIADD3 UR22, UR22, 0x22860, URZ ;  /* 0x0002286016167890 */ /* 0x000fca000fffe03f */
[----:B------:R-:W3:Y:S01]  /*4ac0*/  S2UR UR6, SR_CgaCtaId ;  /* 0x00000000000679c3 */ /* 0x000ee20000008800 */
[----:B--2---:R-:W-:Y:S01]  /*4ad0*/  ISETP.NE.AND P1, PT, R6, 0x1, PT ;  /* 0x000000010600780c */ /* 0x004fe20003f25270 */
[----:B---3--:R-:W-:-:S12]  /*4ae0*/  UPRMT UR22, UR6, 0x654, UR22 ;  /* 0x0000065406167896 */ /* 0x008fd80008000016 */
[----:B------:R-:W2:Y:S08]  /*4af0*/  @P1 LDC R6, c[0x0][0x44c] ;  /* 0x00011300ff061b82 */ /* 0x000eb00000000800 */
[----:B01----:R-:W0:Y:S01]  /*4b00*/  @P1 LDC R8, c[0x0][0x450] ;  /* 0x00011400ff081b82 */ /* 0x003e220000000800 */
[----:B------:R-:W-:Y:S01]  /*4b10*/  SYNCS.ARRIVE.TRANS64.RED.A1T0 RZ, [UR22], RZ ;  /* 0x000000ffffff79a7 */ /* 0x000fe20008100416 */
[----:B--2---:R-:W-:-:S04]  /*4b20*/  @P1 IMAD.HI.U32 R7, R6, UR42, RZ ;  /* 0x0000002a06071c27 */ /* 0x004fc8000f8e00ff */
[----:B------:R-:W-:Y:S01]  /*4b30*/  IMAD.U32 R6, RZ, RZ, UR42 ;  /* 0x0000002aff067e24 */ /* 0x000fe2000f8e00ff */
[----:B0-----:R-:W-:Y:S02]  /*4b40*/  @P1 SHF.R.U32.HI R6, RZ, R8, R7 ;  /* 0x00000008ff061219 */ /* 0x001fe40000011607 */
[----:B------:R-:W-:Y:S02]  /*4b50*/  PLOP3.LUT P1, PT, PT, PT, UP0, 0x40, 0x0 ;  /* 0x000000000000781c */ /* 0x000fe40003f2e808 */
[----:B------:R-:W-:-:S05]  /*4b60*/  IADD3 R7, R6, R19, -R18 ;  /* 0x0000001306077210 */ /* 0x000fca0007ffe812 */
[----:B------:R-:W-:-:S05]  /*4b70*/  VIADD R6, R7, UR14 ;  /* 0x0000000e07067c36 */ /* 0x000fca0008000000 */
[----:B------:R-:W-:Y:S01]  /*4b80*/  R2UR UR11, R6 ;  /* 0x00000000060b72ca */ /* 0x000fe200000e0000 */
[----:B------:R-:W-:Y:S01]  /*4b90*/  VIADD R6, R152, 0xfffffffe ;  /* 0xfffffffe98067836 */ /* 0x000fe20000000000 */
[----:B------:R-:W-:-:S13]  /*4ba0*/  @P1 BRA `(.L_x_11559) ;  /* 0x0000000000541947 */ /* 0x000fda0003800000 */
        /* <DEDUP_REMOVED lines=13> */
.L_x_11560:
[----:B------:R-:W-:Y:S02]  /*4c80*/  ULDC UR15, c[0x0][0x9e4] ;  /* 0x00027900000f7ab9 */ /* 0x000fe40000000800 */
[----:B------:R-:W-:-:S11]  /*4c90*/  UISETP.NE.AND UP0, UPT, UR15, 0x1, UPT ;  /* 0x000000010f00788c */ /* 0x000fd6000bf05270 */
[----:B------:R-:W-:Y:S02]  /*4ca0*/  @UP0 ULDC.64 UR18, c[0x0][0x9e8] ;  /* 0x00027a0000120ab9 */ /* 0x000fe40000000a00 */
[----:B------:R-:W-:-:S04]  /*4cb0*/  UIMAD.WIDE.U32 UR6, UR14, UR18, URZ ;  /* 0x000000120e0672a5 */ /* 0x000fc8000f8e003f */
[----:B------:R-:W-:-:S12]  /*4cc0*/  @UP0 USHF.R.U32.HI UR14, URZ, UR19, UR7 ;  /* 0x000000133f0e0299 */ /* 0x000fd80008011607 */
.L_x_11561:
[----:B------:R-:W-:-:S04]  /*4cd0*/  UIMAD UR14, UR14, UR15, UR15 ;  /* 0x0000000f0e0e72a4 */ /* 0x000fc8000f8e020f */
[----:B------:R-:W-:-:S04]  /*4ce0*/  UISETP.LT.AND UP0, UPT, UR11, UR14, UPT ;  /* 0x0000000e0b00728c */ /* 0x000fc8000bf01270 */
[----:B------:R-:W-:-:S12]  /*4cf0*/  USEL UR11, UR11, UR14, UP0 ;  /* 0x0000000e0b0b7287 */ /* 0x000fd80008000000 */
.L_x_11559:
        /* <DEDUP_REMOVED lines=9> */
[----:B------:R-:W-:Y:S01]  /*4d90*/  IMAD.MOV.U32 R9, RZ, RZ, R4 ;  /* 0x000000ffff097224 */ /* 0x000fe200078e0004 */
[----:B------:R-:W-:Y:S01]  /*4da0*/  ULDC UR23, c[0x0][0x9dc] ;  /* 0x0002770000177ab9 */ /* 0x000fe20000000800 */
[----:B------:R-:W-:Y:S01]  /*4db0*/  ULDC UR28, c[0x0][0x988] ;  /* 0x00026200001c7ab9 */ /* 0x000fe20000000800 */
[----:B------:R-:W-:-:S05]  /*4dc0*/  ULDC UR24, c[0x0][0x9e0] ;  /* 0x0002780000187ab9 */ /* 0x000fca0000000800 */
.L_x_11581:
[----:B------:R-:W-:-:S04]  /*4dd0*/  UIADD3 UR38, UR38, 0x1, URZ ;  /* 0x0000000126267890 */ /* 0x000fc8000fffe03f */
[----:B------:R-:W-:-:S04]  /*4de0*/  UISETP.NE.AND UP0, UPT, UR38, 0x2, UPT ;  /* 0x000000022600788c */ /* 0x000fc8000bf05270 */
[----:B------:R-:W-:Y:S02]  /*4df0*/  USEL UR6, URZ, 0x1, UP0 ;  /* 0x000000013f067887 */ /* 0x000fe40008000000 */
[----:B------:R-:W-:Y:S02]  /*4e00*/  USEL UR38, UR38, URZ, UP0 ;  /* 0x0000003f26267287 */ /* 0x000fe40008000000 */
[----:B------:R-:W-:Y:S01]  /*4e10*/  ULOP3.LUT UR37, UR37, UR6, URZ, 0x3c, !UPT ;  /* 0x0000000625257292 */ /* 0x000fe2000f8e3c3f */
[----:B--2---:R-:W-:Y:S11]  /*4e20*/  @!P0 BRA `(.L_x_11563) ;  /* 0x0000000000048947 */ /* 0x004ff60003800000 */
[----:B------:R-:W-:Y:S01]  /*4e30*/  BPT.TRAP 0x1 ;  /* 0x000000040000795c */ /* 0x000fe20000300000 */
.L_x_11563:
        /* <DEDUP_REMOVED lines=9> */
.L_x_11564:
[----:B-1----:R-:W-:Y:S05]  /*4ed0*/  @P1 BRA `(.L_x_11565) ;  /* 0x0000000000081947 */ /* 0x002fea0003800000 */
[----:B------:R-:W1:Y:S02]  /*4ee0*/  SYNCS.PHASECHK.TRANS64.TRYWAIT P1, [UR26+0x22830], R7 ;  /* 0x02283007ff0075a7 */ /* 0x000e64000802015a */
[----:B-1----:R-:W-:Y:S05]  /*4ef0*/  @!P1 BRA `(.L_x_11566) ;  /* 0x0000013400dc9947 */ /* 0x002fea0003800000 */
.L_x_11565:
[----:B------:R-:W-:Y:S01]  /*4f00*/  UIMAD UR18, UR38, 0x300, UR20 ;  /* 0x00000300261278a4 */ /* 0x000fe2000f8e0214 */
[----:B------:R-:W-:Y:S01]  /*4f10*/  WARPGROUP.ARRIVE ;  /* 0x00000000000079c5 */ /* 0x000fe20000000000 */
[----:B------:R-:W-:Y:S01]  /*4f20*/  UMOV UR19, 0x40000040 ;  /* 0x4000004000137882 */ /* 0x000fe20000000000 */
[----:B------:R-:W-:Y:S01]  /*4f30*/  UMOV UR7, 0x40000040 ;  /* 0x4000004000077882 */ /* 0x000fe20000000000 */
[----:B------:R-:W-:-:S03]  /*4f40*/  UIADD3 UR6, UR18, 0x2, URZ ;  /* 0x0000000212067890 */ /* 0x000fc6000fffe03f */
[----:B------:R-:W2:Y:S01]  /*4f50*/  S2R R3, SR_TID.X ;  /* 0x0000000000037919 */ /* 0x000ea20000002100 */
[----:B------:R-:W-:Y:S01]  /*4f60*/  UIADD3 UR10, UR18, 0x4, URZ ;  /* 0x00000004120a7890 */ /* 0x000fe2000fffe03f */
[----:B------:R-:W-:Y:S01]  /*4f70*/  UMOV UR11, 0x40000040 ;  /* 0x40000040000b7882 */ /* 0x000fe20000000000 */
[----:B------:R-:W-:Y:S01]  /*4f80*/  HGMMA.64x96x16.F32 R152, gdesc[UR16], RZ, !UPT, gsb0 ;  /* 0x01600000109879f0 */ /* 0x000fe2000c0008ff */
[----:B------:R-:W-:Y:S01]  /*4f90*/  UIADD3 UR14, UR18, 0x6, URZ ;  /* 0x00000006120e7890 */ /* 0x000fe2000fffe03f */
[----:B------:R-:W-:Y:S01]  /*4fa0*/  UMOV UR15, 0x40000040 ;  /* 0x40000040000f7882 */ /* 0x000fe20000000000 */
        /* <DEDUP_REMOVED lines=15> */
.L_x_11567:
[----:B-1----:R-:W1:Y:S01]  /*50a0*/  LDC R4, c[0x0][0x448] ;  /* 0x00011200ff047b82 */ /* 0x002e620000000800 */
[----:B------:R-:W-:Y:S01]  /*50b0*/  VIADD R15, R22, UR42 ;  /* 0x0000002a160f7c36 */ /* 0x000fe20008000000 */
[----:B------:R-:W-:Y:S01]  /*50c0*/  UIADD3 UR6, UR26, 0x22840, URZ ;  /* 0x000228401a067890 */ /* 0x000fe2000fffe03f */
[----:B------:R-:W-:Y:S01]  /*50d0*/  IMAD R10, R6, -0x60, RZ ;  /* 0xffffffa0060a7824 */ /* 0x000fe200078e02ff */
[----:B------:R-:W-:Y:S02]  /*50e0*/  UISETP.NE.AND UP0, UPT, UR47, URZ, UPT ;  /* 0x0000003f2f00728c */ /* 0x000fe4000bf05270 */
[----:B------:R-:W-:Y:S02]  /*50f0*/  UPRMT UR6, UR25, 0x654, UR6 ;  /* 0x0000065419067896 */ /* 0x000fe40008000006 */
[----:B------:R-:W-:-:S04]  /*5100*/  IADD3 R13, -R17, 0x1, R10 ;  /* 0x00000001110d7810 */ /* 0x000fc80007ffe10a */
[----:B------:R-:W-:-:S03]  /*5110*/  IADD3 R13, -R18, R13, R19 ;  /* 0x0000000d120d7210 */ /* 0x000fc60007ffe113 */
[----:B------:R-:W-:Y:S01]  /*5120*/  SYNCS.ARRIVE.TRANS64.RED.A1T0 RZ, [UR6], RZ ;  /* 0x000000ffffff79a7 */ /* 0x000fe20008100406 */
[----:B------:R-:W-:Y:S01]  /*5130*/  ULOP3.LUT UR6, URZ, UR23, URZ, 0x33, !UPT ;  /* 0x000000173f067292 */ /* 0x000fe2000f8e333f */
[----:B------:R-:W-:-:S05]  /*5140*/  VIADD R14, R13, UR24 ;  /* 0x000000180d0e7c36 */ /* 0x000fca0008000000 */
[----:B------:R-:W-:Y:S01]  /*5150*/  VIADD R13, R13, UR6 ;  /* 0x000000060d0d7c36 */ /* 0x000fe20008000000 */
[----:B-1----:R-:W-:-:S13]  /*5160*/  ISETP.NE.AND P1, PT, R4, 0x1, PT ;  /* 0x000000010400780c */ /* 0x002fda0003f25270 */
[----:B------:R-:W1:Y:S08]  /*5170*/  @P1 LDC R5, c[0x0][0x44c] ;  /* 0x00011300ff051b82 */ /* 0x000e700000000800 */
[----:B------:R-:W3:Y:S01]  /*5180*/  @P1 LDC R4, c[0x0][0x450] ;  /* 0x00011400ff041b82 */ /* 0x000ee20000000800 */
[----:B-1----:R-:W-:-:S05]  /*5190*/  @P1 IMAD.HI.U32 R5, R15, R5, RZ ;  /* 0x000000050f051227 */ /* 0x002fca00078e00ff */
[----:B---3--:R-:W-:Y:S02]  /*51a0*/  @P1 SHF.R.U32.HI R15, RZ, R4, R5 ;  /* 0x00000004ff0f1219 */ /* 0x008fe40000011605 */
[----:B------:R-:W-:-:S03]  /*51b0*/  PLOP3.LUT P1, PT, PT, PT, UP0, 0x40, 0x0 ;  /* 0x000000000000781c */ /* 0x000fc60003f2e808 */
[----:B------:R-:W1:Y:S02]  /*51c0*/  SHFL.IDX PT, R20, R15, RZ, 0x1c1f ;  /* 0x001c1fff0f147589 */ /* 0x000e6400000e0000 */
[----:B-1----:R-:W-:Y:S02]  /*51d0*/  IMAD.IADD R12, R14, 0x1, R20 ;  /* 0x000000010e0c7824 */ /* 0x002fe400078e0214 */
[----:B------:R-:W-:-:S06]  /*51e0*/  IMAD.IADD R11, R20, 0x1, R13 ;  /* 0x00000001140b7824 */ /* 0x000fcc00078e020d */
        /* <DEDUP_REMOVED lines=13> */
.L_x_11570:
[----:B------:R-:W-:-:S05]  /*52c0*/  IMAD.U32 R21, RZ, RZ, UR22 ;  /* 0x00000016ff157e24 */ /* 0x000fca000f8e00ff */
[----:B------:R-:W-:-:S13]  /*52d0*/  ISETP.NE.AND P1, PT, R21, 0x1, PT ;  /* 0x000000011500780c */ /* 0x000fda0003f25270 */
[----:B------:R-:W1:Y:S02]  /*52e0*/  @P1 LDC.64 R4, c[0x0][0x9e8] ;  /* 0x00027a00ff041b82 */ /* 0x000e640000000a00 */
[----:B-1----:R-:W-:-:S05]  /*52f0*/  @P1 IMAD.HI.U32 R4, R20, R4, RZ ;  /* 0x0000000414041227 */ /* 0x002fca00078e00ff */
[----:B------:R-:W-:-:S07]  /*5300*/  @P1 SHF.R.U32.HI R20, RZ, R5, R4 ;  /* 0x00000005ff141219 */ /* 0x000fce0000011604 */
.L_x_11571:
[----:B------:R-:W-:Y:S05]  /*5310*/  BSYNC B0 ;  /* 0x0000000000007941 */ /* 0x000fea0003800000 */
.L_x_11569:
[----:B------:R-:W-:-:S04]  /*5320*/  IMAD.IADD R4, R10, 0x1, -R17 ;  /* 0x000000010a047824 */ /* 0x000fc800078e0a11 */
[----:B------:R-:W-:-:S05]  /*5330*/  IMAD R4, R20, R21, R4 ;  /* 0x0000001514047224 */ /* 0x000fca00078e0204 */
[----:B------:R-:W-:Y:S02]  /*5340*/  VIMNMX R11, R11, R4, !PT ;  /* 0x000000040b0b7248 */ /* 0x000fe40007fe0100 */
[----:B------:R-:W-:-:S07]  /*5350*/  VIADDMNMX R12, R4, R21, R12, PT ;  /* 0x00000015040c7246 */ /* 0x000fce000380010c */
.L_x_11568:
[C---:B------:R-:W-:Y:S01]  /*5360*/  ISETP.GE.AND P1, PT, R10.reuse, 0x1, PT ;  /* 0x000000010a00780c */ /* 0x040fe20003f26270 */
[----:B------:R-:W-:Y:S01]  /*5370*/  UISETP.NE.AND UP0, UPT, UR47, URZ, UPT ;  /* 0x0000003f2f00728c */ /* 0x000fe2000bf05270 */
[----:B------:R-:W-:Y:S02]  /*5380*/  ISETP.GE.AND P4, PT, R10, 0x9, PT ;  /* 0x000000090a00780c */ /* 0x000fe40003f86270 */
[----:B------:R-:W-:Y:S02]  /*5390*/  LOP3.LUT R16, R16, 0xfffbffff, RZ, 0xc0, !PT ;  /* 0xfffbffff10107812 */ /* 0x000fe400078ec0ff */
[----:B------:R-:W-:-:S04]  /*53a0*/  ISETP.GT.AND P2, PT, R11, RZ, !P1 ;  /* 0x000000ff0b00720c */ /* 0x000fc80004f44270 */
[----:B------:R-:W-:-:S03]  /*53b0*/  ISETP.LT.OR P2, PT, R12, 0x1, P2 ;  /* 0x000000010c00780c */ /* 0x000fc60001741670 */
[----:B------:R-:W-:Y:S02]  /*53c0*/  @P1 LOP3.LUT R16, R16, 0x40000, RZ, 0xfc, !PT ;  /* 0x0004000010101812 */ /* 0x000fe400078efcff */
[----:B------:R-:W-:Y:S02]  /*53d0*/  ISETP.GE.AND P1, PT, R10, 0x2, PT ;  /* 0x000000020a00780c */ /* 0x000fe40003f26270 */
[----:B------:R-:W-:Y:S02]  /*53e0*/  LOP3.LUT R16, R16, 0xfffffffd, RZ, 0xc0, !PT ;  /* 0xfffffffd10107812 */ /* 0x000fe400078ec0ff */
[----:B------:R-:W-:Y:S02]  /*53f0*/  FSEL R152, R152, -INF , !P2 ;  /* 0xff80000098987808 */ /* 0x000fe40005000000 */
[----:B------:R-:W-:Y:S02]  /*5400*/  ISETP.GT.AND P3, PT, R11, 0x1, !P1 ;  /* 0x000000010b00780c */ /* 0x000fe40004f64270 */
[----:B------:R-:W-:-:S02]  /*5410*/  @P4 LOP3.LUT R16, R16, 0x2, RZ, 0xfc, !PT ;  /* 0x0000000210104812 */ /* 0x000fc400078efcff */
[----:B------:R-:W-:Y:S02]  /*5420*/  ISETP.GT.AND P2, PT, R11, 0x8, !P4 ;  /* 0x000000080b00780c */ /* 0x000fe40006744270 */
[----:B------:R-:W-:Y:S02]  /*5430*/  ISETP.GE.AND P4, PT, R10, 0xa, PT ;  /* 0x0000000a0a00780c */ /* 0x000fe40003f86270 */
[C---:B------:R-:W-:Y:S02]  /*5440*/  ISETP.LT.OR P3, PT, R12.reuse, 0x2, P3 ;  /* 0x000000020c00780c */ /* 0x040fe40001f61670 */
[----:B------:R-:W-:Y:S02]  /*5450*/  ISETP.LT.OR P2, PT, R12, 0x9, P2 ;  /* 0x000000090c00780c */ /* 0x000fe40001741670 */
[----:B------:R-:W-:Y:S02]  /*5460*/  FSEL R153, R153, -INF , !P3 ;  /* 0xff80000099997808 */ /* 0x000fe40005800000 */
[----:B------:R-:W-:-:S02]  /*5470*/  ISETP.GE.AND P3, PT, R10, 0x11, PT ;  /* 0x000000110a00780c */ /* 0x000fc40003f66270 */
[----:B------:R-:W-:Y:S02]  /*5480*/  LOP3.LUT R16, R16, 0xfffffffb, RZ, 0xc0, !PT ;  /* 0xfffffffb10107812 */ /* 0x000fe400078ec0ff */
[----:B------:R-:W-:Y:S02]  /*5490*/  FSEL R156, R156, -INF , !P2 ;  /* 0xff8000009c9c7808 */ /* 0x000fe40005000000 */
[----:B------:R-:W-:Y:S02]  /*54a0*/  ISETP.GT.AND P2, PT, R11, 0x9, !P4 ;  /* 0x000000090b00780c */ /* 0x000fe40006744270 */
[----:B------:R-:W-:Y:S02]  /*54b0*/  @P4 LOP3.LUT R16, R16, 0x4, RZ, 0xfc, !PT ;  /* 0x0000000410104812 */ /* 0x000fe400078efcff */
[----:B------:R-:W-:Y:S02]  /*54c0*/  ISETP.LT.OR P2, PT, R12, 0xa, P2 ;  /* 0x0000000a0c00780c */ /* 0x000fe40001741670 */
[----:B------:R-:W-:-:S02]  /*54d0*/  LOP3.LUT R16, R16, 0xfffffff7, RZ, 0xc0, !PT ;  /* 0xfffffff710107812 */ /* 0x000fc400078ec0ff */
[----:B------:R-:W-:Y:S02]  /*54e0*/  FSEL R157, R157, -INF , !P2 ;  /* 0xff8000009d9d7808 */ /* 0x000fe40005000000 */
[----:B------:R-:W-:Y:S02]  /*54f0*/  @P3 LOP3.LUT R16, R16, 0x8, RZ, 0xfc, !PT ;  /* 0x0000000810103812 */ /* 0x000fe400078efcff */
[----:B------:R-:W-:Y:S02]  /*5500*/  ISETP.GT.AND P2, PT, R11, 0x10, !P3 ;  /* 0x000000100b00780c */ /* 0x000fe40005f44270 */
[----:B------:R-:W-:Y:S02]  /*5510*/  ISETP.GE.AND P3, PT, R10, 0x12, PT ;  /* 0x000000120a00780c */ /* 0x000fe40003f66270 */
[----:B------:R-:W-:Y:S02]  /*5520*/  ISETP.LT.OR P2, PT, R12, 0x11, P2 ;  /* 0x000000110c00780c */ /* 0x000fe40001741670 */
[----:B------:R-:W-:-:S02]  /*5530*/  LOP3.LUT R16, R16, 0xffffffef, RZ, 0xc0, !PT ;  /* 0xffffffef10107812 */ /* 0x000fc400078ec0ff */
        /* <DEDUP_REMOVED lines=102> */
[----:B------:R-:W-:Y:S02]  /*5ba0*/  ISETP.GT.AND P6, PT, R11, 0x59, !P6 ;  /* 0x000000590b00780c */ /* 0x000fe400077c4270 */
[----:B------:R-:W1:Y:S02]  /*5bb0*/  SHFL.IDX PT, R11, R15, 0x1, 0x1c1f ;  /* 0x003c1f000f0b7f89 */ /* 0x000e6400000e0000 */
[----:B------:R-:W-:-:S04]  /*5bc0*/  ISETP.LT.OR P6, PT, R12, 0x5a, P6 ;  /* 0x0000005a0c00780c */ /* 0x000fc800037c1670 */
[----:B------:R-:W-:Y:S02]  /*5bd0*/  FSEL R197, R197, -INF , !P6 ;  /* 0xff800000c5c57808 */ /* 0x000fe40007000000 */
[----:B------:R-:W-:Y:S01]  /*5be0*/  PLOP3.LUT P6, PT, PT, PT, UP0, 0x40, 0x0 ;  /* 0x000000000000781c */ /* 0x000fe20003fce808 */
[--C-:B-1----:R-:W-:Y:S02]  /*5bf0*/  IMAD.IADD R14, R14, 0x1, R11.reuse ;  /* 0x000000010e0e7824 */ /* 0x102fe400078e020b */
[----:B------:R-:W-:-:S10]  /*5c00*/  IMAD.IADD R13, R13, 0x1, R11 ;  /* 0x000000010d0d7824 */ /* 0x000fd400078e020b */
        /* <DEDUP_REMOVED lines=13> */
.L_x_11574:
[----:B------:R-:W-:-:S05]  /*5ce0*/  IMAD.U32 R12, RZ, RZ, UR22 ;  /* 0x00000016ff0c7e24 */ /* 0x000fca000f8e00ff */
[----:B------:R-:W-:-:S13]  /*5cf0*/  ISETP.NE.AND P6, PT, R12, 0x1, PT ;  /* 0x000000010c00780c */ /* 0x000fda0003fc5270 */
[----:B------:R-:W1:Y:S02]  /*5d00*/  @P6 LDC.64 R4, c[0x0][0x9e8] ;  /* 0x00027a00ff046b82 */ /* 0x000e640000000a00 */
[----:B-1----:R-:W-:-:S05]  /*5d10*/  @P6 IMAD.HI.U32 R4, R11, R4, RZ ;  /* 0x000000040b046227 */ /* 0x002fca00078e00ff */
[----:B------:R-:W-:-:S07]  /*5d20*/  @P6 SHF.R.U32.HI R11, RZ, R5, R4 ;  /* 0x00000005ff0b6219 */ /* 0x000fce0000011604 */
.L_x_11575:
[----:B------:R-:W-:Y:S05]  /*5d30*/  BSYNC B0 ;  /* 0x0000000000007941 */ /* 0x000fea0003800000 */
.L_x_11573:
[----:B------:R-:W-:-:S04]  /*5d40*/  IMAD.IADD R10, R10, 0x1, -R17 ;  /* 0x000000010a0a7824 */ /* 0x000fc800078e0a11 */
[----:B------:R-:W-:-:S05]  /*5d50*/  IMAD R10, R11, R12, R10 ;  /* 0x0000000c0b0a7224 */ /* 0x000fca00078e020a */
[----:B------:R-:W-:Y:S02]  /*5d60*/  VIMNMX R13, R13, R10, !PT ;  /* 0x0000000a0d0d7248 */ /* 0x000fe40007fe0100 */
[----:B------:R-:W-:-:S07]  /*5d70*/  VIADDMNMX R14, R10, R12, R14, PT ;  /* 0x0000000c0a0e7246 */ /* 0x000fce000380010e */
.L_x_11572:
[----:B------:R-:W-:Y:S01]  /*5d80*/  ISETP.GT.AND P1, PT, R13, 0x1, !P1 ;  /* 0x000000010d00780c */ /* 0x000fe20004f24270 */
[----:B------:R-:W-:Y:S01]  /*5d90*/  UMOV UR10, UR28 ;  /* 0x0000001c000a7c82 */ /* 0x000fe20008000000 */
[----:B------:R-:W-:Y:S02]  /*5da0*/  FMNMX.FTZ R4, R152, R9, !PT ;  /* 0x0000000998047209 */ /* 0x000fe40007810000 */
[----:B------:R-:W-:Y:S02]  /*5db0*/  ISETP.LT.OR P1, PT, R14, 0x2, P1 ;  /* 0x000000020e00780c */ /* 0x000fe40000f21670 */
[C---:B------:R-:W-:Y:S02]  /*5dc0*/  LOP3.LUT P6, RZ, R16.reuse, 0x10000, RZ, 0xc0, !PT ;  /* 0x0001000010ff7812 */ /* 0x040fe400078cc0ff */
        /* <DEDUP_REMOVED lines=55> */
[C---:B------:R-:W-:Y:S01]  /*6140*/  LOP3.LUT P1, RZ, R16.reuse, 0x1000, RZ, 0xc0, !PT ;  /* 0x0000100010ff7812 */ /* 0x040fe2000782c0ff */
[----:B------:R-:W1:Y:S01]  /*6150*/  SHFL.BFLY PT, R5, R4, 0x2, 0x1f ;  /* 0x0c401f0004057f89 */ /* 0x000e6200000e0000 */
[----:B------:R-:W-:-:S02]  /*6160*/  LOP3.LUT P6, RZ, R16, 0x20, RZ, 0xc0, !PT ;  /* 0x0000002010ff7812 */ /* 0x000fc400078cc0ff */
[C---:B------:R-:W-:Y:S02]  /*6170*/  ISETP.GT.AND P1, PT, R13.reuse, 0x28, !P1 ;  /* 0x000000280d00780c */ /* 0x040fe40004f24270 */
[C---:B------:R-:W-:Y:S02]  /*6180*/  ISETP.GT.AND P2, PT, R13.reuse, 0x49, !P2 ;  /* 0x000000490d00780c */ /* 0x040fe40005744270 */
[----:B------:R-:W-:Y:S02]  /*6190*/  ISETP.LT.OR P1, PT, R14, 0x29, P1 ;  /* 0x000000290e00780c */ /* 0x000fe40000f21670 */
[----:B------:R-:W-:Y:S02]  /*61a0*/  ISETP.GT.AND P3, PT, R13, 0x50, !P3 ;  /* 0x000000500d00780c */ /* 0x000fe40005f64270 */
[----:B------:R-:W-:Y:S02]  /*61b0*/  FSEL R174, R174, -INF , !P1 ;  /* 0xff800000aeae7808 */ /* 0x000fe40004800000 */
[----:B------:R-:W-:-:S02]  /*61c0*/  LOP3.LUT P1, RZ, R16, 0x800, RZ, 0xc0, !PT ;  /* 0x0000080010ff7812 */ /* 0x000fc4000782c0ff */
[C---:B------:R-:W-:Y:S02]  /*61d0*/  ISETP.LT.OR P2, PT, R14.reuse, 0x4a, P2 ;  /* 0x0000004a0e00780c */ /* 0x040fe40001741670 */
[C---:B------:R-:W-:Y:S02]  /*61e0*/  ISETP.GT.AND P1, PT, R13.reuse, 0x29, !P1 ;  /* 0x000000290d00780c */ /* 0x040fe40004f24270 */
[----:B------:R-:W-:Y:S02]  /*61f0*/  ISETP.GT.AND P4, PT, R13, 0x51, !P4 ;  /* 0x000000510d00780c */ /* 0x000fe40006784270 */
[C---:B------:R-:W-:Y:S02]  /*6200*/  ISETP.LT.OR P1, PT, R14.reuse, 0x2a, P1 ;  /* 0x0000002a0e00780c */ /* 0x040fe40000f21670 */
[----:B------:R-:W-:Y:S02]  /*6210*/  ISETP.LT.OR P3, PT, R14, 0x51, P3 ;  /* 0x000000510e00780c */ /* 0x000fe40001f61670 */
[----:B------:R-:W-:-:S02]  /*6220*/  FSEL R175, R175, -INF , !P1 ;  /* 0xff800000afaf7808 */ /* 0x000fc40004800000 */
[----:B------:R-:W-:Y:S02]  /*6230*/  LOP3.LUT P1, RZ, R16, 0x400, RZ, 0xc0, !PT ;  /* 0x0000040010ff7812 */ /* 0x000fe4000782c0ff */
[----:B-1----:R-:W-:Y:S02]  /*6240*/  FMNMX.FTZ R4, R4, R5, !PT ;  /* 0x0000000504047209 */ /* 0x002fe40007810000 */
[----:B------:R-:W-:Y:S02]  /*6250*/  ISETP.GT.AND P1, PT, R13, 0x30, !P1 ;  /* 0x000000300d00780c */ /* 0x000fe40004f24270 */
[----:B------:R-:W-:Y:S01]  /*6260*/  FSEL R191, R191, -INF , !P2 ;  /* 0xff800000bfbf7808 */ /* 0x000fe20005000000 */
[----:B------:R-:W1:Y:S01]  /*6270*/  SHFL.BFLY PT, R5, R4, 0x1, 0x1f ;  /* 0x0c201f0004057f89 */ /* 0x000e6200000e0000 */
[----:B------:R-:W-:Y:S02]  /*6280*/  ISETP.LT.OR P1, PT, R14, 0x31, P1 ;  /* 0x000000310e00780c */ /* 0x000fe40000f21670 */
[----:B------:R-:W-:-:S02]  /*6290*/  ISETP.GT.AND P5, PT, R13, 0x58, !P5 ;  /* 0x000000580d00780c */ /* 0x000fc40006fa4270 */
[----:B------:R-:W-:Y:S02]  /*62a0*/  FSEL R178, R178, -INF , !P1 ;  /* 0xff800000b2b27808 */ /* 0x000fe40004800000 */
[----:B------:R-:W-:Y:S02]  /*62b0*/  LOP3.LUT P1, RZ, R16, 0x200, RZ, 0xc0, !PT ;  /* 0x0000020010ff7812 */ /* 0x000fe4000782c0ff */
[----:B------:R-:W-:Y:S02]  /*62c0*/  ISETP.LT.OR P4, PT, R14, 0x52, P4 ;  /* 0x000000520e00780c */ /* 0x000fe40002781670 */
[----:B------:R-:W-:Y:S02]  /*62d0*/  ISETP.GT.AND P1, PT, R13, 0x31, !P1 ;  /* 0x000000310d00780c */ /* 0x000fe40004f24270 */
[----:B------:R-:W-:Y:S02]  /*62e0*/  FSEL R194, R194, -INF , !P3 ;  /* 0xff800000c2c27808 */ /* 0x000fe40005800000 */
[----:B------:R-:W-:-:S02]  /*62f0*/  ISETP.LT.OR P1, PT, R14, 0x32, P1 ;  /* 0x000000320e00780c */ /* 0x000fc40000f21670 */
[----:B------:R-:W-:Y:S02]  /*6300*/  ISETP.LT.OR P5, PT, R14, 0x59, P5 ;  /* 0x000000590e00780c */ /* 0x000fe40002fa1670 */
[----:B------:R-:W-:Y:S02]  /*6310*/  FSEL R179, R179, -INF , !P1 ;  /* 0xff800000b3b37808 */ /* 0x000fe40004800000 */
[----:B------:R-:W-:Y:S02]  /*6320*/  LOP3.LUT P1, RZ, R16, 0x100, RZ, 0xc0, !PT ;  /* 0x0000010010ff7812 */ /* 0x000fe4000782c0ff */
[----:B------:R-:W-:Y:S02]  /*6330*/  FSEL R195, R195, -INF , !P4 ;  /* 0xff800000c3c37808 */ /* 0x000fe40006000000 */
[----:B------:R-:W-:Y:S02]  /*6340*/  ISETP.GT.AND P1, PT, R13, 0x38, !P1 ;  /* 0x000000380d00780c */ /* 0x000fe40004f24270 */
[----:B-1----:R-:W-:-:S02]  /*6350*/  FMNMX.FTZ R4, R4, R5, !PT ;  /* 0x0000000504047209 */ /* 0x002fc40007810000 */
[----:B------:R-:W-:Y:S02]  /*6360*/  ISETP.LT.OR P1, PT, R14, 0x39, P1 ;  /* 0x000000390e00780c */ /* 0x000fe40000f21670 */
[----:B------:R-:W-:Y:S02]  /*6370*/  FSEL R198, R198, -INF , !P5 ;  /* 0xff800000c6c67808 */ /* 0x000fe40006800000 */
[----:B------:R-:W-:Y:S02]  /*6380*/  FSEL R182, R182, -INF , !P1 ;  /* 0xff800000b6b67808 */ /* 0x000fe40004800000 */
[----:B------:R-:W-:-:S04]  /*6390*/  LOP3.LUT P1, RZ, R16, 0x80, RZ, 0xc0, !PT ;  /* 0x0000008010ff7812 */ /* 0x000fc8000782c0ff */
[----:B------:R-:W-:-:S04]  /*63a0*/  ISETP.GT.AND P1, PT, R13, 0x39, !P1 ;  /* 0x000000390d00780c */ /* 0x000fc80004f24270 */
[----:B------:R-:W-:-:S04]  /*63b0*/  ISETP.LT.OR P1, PT, R14, 0x3a, P1 ;  /* 0x0000003a0e00780c */ /* 0x000fc80000f21670 */
[----:B------:R-:W-:Y:S02]  /*63c0*/  FSEL R183, R183, -INF , !P1 ;  /* 0xff800000b7b77808 */ /* 0x000fe40004800000 */
[----:B------:R-:W-:-:S04]  /*63d0*/  LOP3.LUT P1, RZ, R16, 0x40, RZ, 0xc0, !PT ;  /* 0x0000004010ff7812 */ /* 0x000fc8000782c0ff */
[----:B------:R-:W-:-:S04]  /*63e0*/  ISETP.GT.AND P1, PT, R13, 0x40, !P1 ;  /* 0x000000400d00780c */ /* 0x000fc80004f24270 */
[----:B------:R-:W-:-:S04]  /*63f0*/  ISETP.LT.OR P1, PT, R14, 0x41, P1 ;  /* 0x000000410e00780c */ /* 0x000fc80000f21670 */
[----:B------:R-:W-:Y:S02]  /*6400*/  FSEL R186, R186, -INF , !P1 ;  /* 0xff800000baba7808 */ /* 0x000fe40004800000 */
[----:B------:R-:W-:Y:S02]  /*6410*/  ISETP.GT.AND P1, PT, R13, 0x41, !P6 ;  /* 0x000000410d00780c */ /* 0x000fe40007724270 */
[----:B------:R-:W-:Y:S02]  /*6420*/  LOP3.LUT P6, RZ, R16, 0x20000, RZ, 0xc0, !PT ;  /* 0x0002000010ff7812 */ /* 0x000fe400078cc0ff */
[----:B------:R-:W-:-:S04]  /*6430*/  ISETP.LT.OR P1, PT, R14, 0x42, P1 ;  /* 0x000000420e00780c */ /* 0x000fc80000f21670 */
[----:B------:R-:W-:Y:S02]  /*6440*/  FSEL R187, R187, -INF , !P1 ;  /* 0xff800000bbbb7808 */ /* 0x000fe40004800000 */
[----:B------:R-:W-:-:S04]  /*6450*/  FSETP.NEU.FTZ.AND P1, PT, R4, -INF , PT ;  /* 0xff8000000400780b */ /* 0x000fc80003f3d000 */
[----:B------:R-:W-:-:S05]  /*6460*/  FSEL R5, R4, RZ, P1 ;  /* 0x000000ff04057208 */ /* 0x000fca0000800000 */
[----:B------:R-:W-:Y:S01]  /*6470*/  FADD.FTZ R9, -R5, R9 ;  /* 0x0000000905097221 */ /* 0x000fe20000010100 */
[----:B------:R-:W-:-:S03]  /*6480*/  FMUL.FTZ R5, R4, UR10 ;  /* 0x0000000a04057c20 */ /* 0x000fc60008410000 */
[----:B------:R-:W-:Y:S02]  /*6490*/  FMUL.FTZ R9, R9, UR10 ;  /* 0x0000000a09097c20 */ /* 0x000fe40008410000 */
[----:B------:R-:W-:Y:S02]  /*64a0*/  FSEL R5, R5, RZ, P1 ;  /* 0x000000ff05057208 */ /* 0x000fe40000800000 */
[----:B------:R-:W-:Y:S02]  /*64b0*/  ISETP.GT.AND P1, PT, R13, 0x48, !P6 ;  /* 0x000000480d00780c */ /* 0x000fe40007724270 */
[----:B------:R-:W-:Y:S01]  /*64c0*/  LOP3.LUT P6, RZ, R16, 0x1, RZ, 0xc0, !PT ;  /* 0x0000000110ff7812 */ /* 0x000fe200078cc0ff */
[--C-:B------:R-:W-:Y:S01]  /*64d0*/  FFMA.FTZ R152, R152, UR10, -R5.reuse ;  /* 0x0000000a98987c23 */ /* 0x100fe20008010805 */
[----:B------:R-:W-:Y:S01]  /*64e0*/  ISETP.LT.OR P1, PT, R14, 0x49, P1 ;  /* 0x000000490e00780c */ /* 0x000fe20000f21670 */
[--C-:B------:R-:W-:Y:S01]  /*64f0*/  FFMA.FTZ R153, R153, UR10, -R5.reuse ;  /* 0x0000000a99997c23 */ /* 0x100fe20008010805 */
[--C-:B------:R-:W-:Y:S01]  /*6500*/  FFMA.FTZ R156, R156, UR10, -R5.reuse ;  /* 0x0000000a9c9c7c23 */ /* 0x100fe20008010805 */
[--C-:B------:R-:W-:Y:S01]  /*6510*/  FFMA.FTZ R157, R157, UR10, -R5.reuse ;  /* 0x0000000a9d9d7c23 */ /* 0x100fe20008010805 */
[----:B------:R-:W-:Y:S01]  /*6520*/  FSEL R190, R190, -INF , !P1 ;  /* 0xff800000bebe7808 */ /* 0x000fe20004800000 */
[--C-:B------:R-:W-:Y:S01]  /*6530*/  FFMA.FTZ R160, R160, UR10, -R5.reuse ;  /* 0x0000000aa0a07c23 */ /* 0x100fe20008010805 */
[----:B------:R-:W-:Y:S01]  /*6540*/  LOP3.LUT P1, RZ, R16, 0x40000, RZ, 0xc0, !PT ;  /* 0x0004000010ff7812 */ /* 0x000fe2000782c0ff */
[--C-:B------:R-:W-:Y:S01]  /*6550*/  FFMA.FTZ R161, R161, UR10, -R5.reuse ;  /* 0x0000000aa1a17c23 */ /* 0x100fe20008010805 */
[--C-:B------:R-:W-:Y:S01]  /*6560*/  FFMA.FTZ R164, R164, UR10, -R5.reuse ;  /* 0x0000000aa4a47c23 */ /* 0x100fe20008010805 */
[--C-:B------:R-:W-:Y:S01]  /*6570*/  FFMA.FTZ R165, R165, UR10, -R5.reuse ;  /* 0x0000000aa5a57c23 */ /* 0x100fe20008010805 */
[----:B------:R-:W-:Y:S01]  /*6580*/  ISETP.GT.AND P1, PT, R13, RZ, !P1 ;  /* 0x000000ff0d00720c */ /* 0x000fe20004f24270 */
[--C-:B------:R-:W-:Y:S01]  /*6590*/  FFMA.FTZ R168, R168, UR10, -R5.reuse ;  /* 0x0000000aa8a87c23 */ /* 0x100fe20008010805 */
[--C-:B------:R-:W-:Y:S01]  /*65a0*/  FFMA.FTZ R169, R169, UR10, -R5.reuse ;  /* 0x0000000aa9a97c23 */ /* 0x100fe20008010805 */
[--C-:B------:R-:W-:Y:S01]  /*65b0*/  FFMA.FTZ R172, R172, UR10, -R5.reuse ;  /* 0x0000000aacac7c23 */ /* 0x100fe20008010805 */
[----:B------:R-:W-:Y:S01]  /*65c0*/  ISETP.LT.OR P1, PT, R14, 0x1, P1 ;  /* 0x000000010e00780c */ /* 0x000fe20000f21670 */
[--C-:B------:R-:W-:Y:S01]  /*65d0*/  FFMA.FTZ R173, R173, UR10, -R5.reuse ;  /* 0x0000000aadad7c23 */ /* 0x100fe20008010805 */
[--C-:B------:R-:W-:Y:S01]  /*65e0*/  FFMA.FTZ R176, R176, UR10, -R5.reuse ;  /* 0x0000000ab0b07c23 */ /* 0x100fe20008010805 */
[--C-:B------:R-:W-:Y:S01]  /*65f0*/  FFMA.FTZ R177, R177, UR10, -R5.reuse ;  /* 0x0000000ab1b17c23 */ /* 0x100fe20008010805 */
[----:B------:R-:W-:Y:S01]  /*6600*/  FSEL R154, R154, -INF , !P1 ;  /* 0xff8000009a9a7808 */ /* 0x000fe20004800000 */
        /* <DEDUP_REMOVED lines=11> */
[----:B------:R-:W-:Y:S01]  /*66c0*/  MUFU.EX2 R152, R152 ;  /* 0x0000009800987308 */ /* 0x000fe20000000800 */
[----:B------:R-:W-:-:S02]  /*66d0*/  ISETP.GT.AND P1, PT, R13, 0x59, !P6 ;  /* 0x000000590d00780c */ /* 0x000fc40007724270 */
[----:B------:R-:W-:Y:S02]  /*66e0*/  FMNMX.FTZ R5, R155, R5, !PT ;  /* 0x000000059b057209 */ /* 0x000fe40007810000 */
[----:B------:R-:W-:Y:S02]  /*66f0*/  ISETP.LT.OR P1, PT, R14, 0x5a, P1 ;  /* 0x0000005a0e00780c */ /* 0x000fe40000f21670 */
[----:B------:R-:W-:Y:S01]  /*6700*/  FMNMX.FTZ R5, R158, R5, !PT ;  /* 0x000000059e057209 */ /* 0x000fe20007810000 */
[----:B------:R-:W1:Y:S01]  /*6710*/  MUFU.EX2 R9, R9 ;  /* 0x0000000900097308 */ /* 0x000e620000000800 */
[----:B------:R-:W-:Y:S02]  /*6720*/  FSEL R199, R199, -INF , !P1 ;  /* 0xff800000c7c77808 */ /* 0x000fe40004800000 */
[----:B------:R-:W-:-:S04]  /*6730*/  FMNMX.FTZ R5, R159, R5, !PT ;  /* 0x000000059f057209 */ /* 0x000fc80007810000 */
[----:B------:R-:W-:Y:S01]  /*6740*/  FMNMX.FTZ R5, R162, R5, !PT ;  /* 0x00000005a2057209 */ /* 0x000fe20007810000 */
[----:B------:R-:W3:Y:S03]  /*6750*/  MUFU.EX2 R153, R153 ;  /* 0x0000009900997308 */ /* 0x000ee60000000800 */
[----:B------:R-:W-:-:S04]  /*6760*/  FMNMX.FTZ R5, R163, R5, !PT ;  /* 0x00000005a3057209 */ /* 0x000fc80007810000 */
[----:B------:R-:W-:Y:S01]  /*6770*/  FMNMX.FTZ R5, R166, R5, !PT ;  /* 0x00000005a6057209 */ /* 0x000fe20007810000 */
[----:B------:R-:W4:Y:S01]  /*6780*/  MUFU.EX2 R156, R156 ;  /* 0x0000009c009c7308 */ /* 0x000f220000000800 */
[----:B-1----:R-:W-:Y:S01]  /*6790*/  FFMA.FTZ R2, R9, R2, R152 ;  /* 0x0000000209027223 */ /* 0x002fe20000010098 */
[----:B------:R-:W-:Y:S01]  /*67a0*/  FMUL.FTZ R24, R24, R9 ;  /* 0x0000000918187220 */ /* 0x000fe20000410000 */
[----:B------:R-:W-:Y:S01]  /*67b0*/  FMNMX.FTZ R5, R167, R5, !PT ;  /* 0x00000005a7057209 */ /* 0x000fe20007810000 */
[-C--:B------:R-:W-:Y:S01]  /*67c0*/  FMUL.FTZ R25, R25, R9.reuse ;  /* 0x0000000919197220 */ /* 0x080fe20000410000 */
[-C--:B------:R-:W-:Y:S01]  /*67d0*/  FMUL.FTZ R28, R28, R9.reuse ;  /* 0x000000091c1c7220 */ /* 0x080fe20000410000 */
[----:B------:R-:W-:Y:S01]  /*67e0*/  FMUL.FTZ R29, R29, R9 ;  /* 0x000000091d1d7220 */ /* 0x000fe20000410000 */
[----:B------:R-:W-:Y:S01]  /*67f0*/  FMNMX.FTZ R5, R170, R5, !PT ;  /* 0x00000005aa057209 */ /* 0x000fe20007810000 */
[----:B------:R-:W1:Y:S01]  /*6800*/  MUFU.EX2 R157, R157 ;  /* 0x0000009d009d7308 */ /* 0x000e620000000800 */
        /* <DEDUP_REMOVED lines=8> */
[----:B------:R-:W3:Y:S01]  /*6890*/  MUFU.EX2 R160, R160 ;  /* 0x000000a000a07308 */ /* 0x000ee20000000800 */
[----:B----4-:R-:W-:Y:S01]  /*68a0*/  FADD.FTZ R2, R156, R2 ;  /* 0x000000029c027221 */ /* 0x010fe20000010000 */
[----:B------:R-:W-:Y:S01]  /*68b0*/  FMUL.FTZ R40, R40, R9 ;  /* 0x0000000928287220 */ /* 0x000fe20000410000 */
[----:B------:R-:W-:Y:S01]  /*68c0*/  FMNMX.FTZ R5, R175, R5, !PT ;  /* 0x00000005af057209 */ /* 0x000fe20007810000 */
[-C--:B------:R-:W-:Y:S01]  /*68d0*/  FMUL.FTZ R41, R41, R9.reuse ;  /* 0x0000000929297220 */ /* 0x080fe20000410000 */
[-C--:B------:R-:W-:Y:S01]  /*68e0*/  FMUL.FTZ R44, R44, R9.reuse ;  /* 0x000000092c2c7220 */ /* 0x080fe20000410000 */
[----:B------:R-:W-:Y:S01]  /*68f0*/  FMUL.FTZ R45, R45, R9 ;  /* 0x000000092d2d7220 */ /* 0x000fe20000410000 */
[----:B------:R-:W-:Y:S01]  /*6900*/  FMNMX.FTZ R5, R178, R5, !PT ;  /* 0x00000005b2057209 */ /* 0x000fe20007810000 */
[----:B------:R-:W4:Y:S01]  /*6910*/  MUFU.EX2 R161, R161 ;  /* 0x000000a100a17308 */ /* 0x000f220000000800 */
[----:B-1----:R-:W-:Y:S01]  /*6920*/  FADD.FTZ R2, R157, R2 ;  /* 0x000000029d027221 */ /* 0x002fe20000010000 */
[----:B------:R-:W-:Y:S01]  /*6930*/  FMUL.FTZ R48, R48, R9 ;  /* 0x0000000930307220 */ /* 0x000fe20000410000 */
[----:B------:R-:W-:Y:S01]  /*6940*/  FMNMX.FTZ R5, R179, R5, !PT ;  /* 0x00000005b3057209 */ /* 0x000fe20007810000 */
[-C--:B------:R-:W-:Y:S01]  /*6950*/  FMUL.FTZ R49, R49, R9.reuse ;  /* 0x0000000931317220 */ /* 0x080fe20000410000 */
[-C--:B------:R-:W-:Y:S01]  /*6960*/  FMUL.FTZ R52, R52, R9.reuse ;  /* 0x0000000934347220 */ /* 0x080fe20000410000 */
[----:B------:R-:W-:Y:S01]  /*6970*/  FMUL.FTZ R53, R53, R9 ;  /* 0x0000000935357220 */ /* 0x000fe20000410000 */
[----:B------:R-:W-:Y:S01]  /*6980*/  FMNMX.FTZ R5, R182, R5, !PT ;  /* 0x00000005b6057209 */ /* 0x000fe20007810000 */
[----:B------:R-:W1:Y:S01]  /*6990*/  MUFU.EX2 R164, R164 ;  /* 0x000000a400a47308 */ /* 0x000e620000000800 */
[----:B---3--:R-:W-:Y:S01]  /*69a0*/  FADD.FTZ R2, R160, R2 ;  /* 0x00000002a0027221 */ /* 0x008fe20000010000 */
        /* <DEDUP_REMOVED lines=36> */
[-C--:B------:R-:W-:Y:S01]  /*6bf0*/  FMUL.FTZ R93, R93, R9.reuse ;  /* 0x000000095d5d7220 */ /* 0x080fe20000410000 */
[-C--:B------:R-:W-:Y:S01]  /*6c00*/  FMUL.FTZ R96, R96, R9.reuse ;  /* 0x0000000960607220 */ /* 0x080fe20000410000 */
[----:B------:R-:W4:Y:S01]  /*6c10*/  SHFL.BFLY PT, R10, R5, 0x2, 0x1f ;  /* 0x0c401f00050a7f89 */ /* 0x000f2200000e0000 */
[----:B------:R-:W5:Y:S01]  /*6c20*/  MUFU.EX2 R173, R173 ;  /* 0x000000ad00ad7308 */ /* 0x000f620000000800 */
        /* <DEDUP_REMOVED lines=22> */
[----:B----4-:R-:W-:Y:S01]  /*6d90*/  FMNMX.FTZ R5, R5, R10, !PT ;  /* 0x0000000a05057209 */ /* 0x010fe20007810000 */
[----:B------:R-:W4:Y:S01]  /*6da0*/  MUFU.EX2 R180, R180 ;  /* 0x000000b400b47308 */ /* 0x000f220000000800 */
[----:B-1----:R-:W-:Y:S01]  /*6db0*/  FADD.FTZ R2, R176, R2 ;  /* 0x00000002b0027221 */ /* 0x002fe20000010000 */
[-C--:B------:R-:W-:Y:S01]  /*6dc0*/  FMUL.FTZ R132, R132, R9.reuse ;  /* 0x0000000984847220 */ /* 0x080fe20000410000 */
[-C--:B------:R-:W-:Y:S01]  /*6dd0*/  FMUL.FTZ R133, R133, R9.reuse ;  /* 0x0000000985857220 */ /* 0x080fe20000410000 */
[----:B------:R-:W1:Y:S01]  /*6de0*/  SHFL.BFLY PT, R10, R5, 0x1, 0x1f ;  /* 0x0c201f00050a7f89 */ /* 0x000e6200000e0000 */
[-C--:B------:R-:W-:Y:S01]  /*6df0*/  FMUL.FTZ R136, R136, R9.reuse ;  /* 0x0000000988887220 */ /* 0x080fe20000410000 */
[-C--:B------:R-:W-:Y:S01]  /*6e00*/  FMUL.FTZ R137, R137, R9.reuse ;  /* 0x0000000989897220 */ /* 0x080fe20000410000 */
[-C--:B------:R-:W-:Y:S01]  /*6e10*/  FMUL.FTZ R140, R140, R9.reuse ;  /* 0x000000098c8c7220 */ /* 0x080fe20000410000 */
[----:B------:R-:W5:Y:S01]  /*6e20*/  MUFU.EX2 R181, R181 ;  /* 0x000000b500b57308 */ /* 0x000f620000000800 */
[----:B---3--:R-:W-:Y:S01]  /*6e30*/  FADD.FTZ R2, R177, R2 ;  /* 0x00000002b1027221 */ /* 0x008fe20000010000 */
[-C--:B------:R-:W-:Y:S01]  /*6e40*/  FMUL.FTZ R141, R141, R9.reuse ;  /* 0x000000098d8d7220 */ /* 0x080fe20000410000 */
[-C--:B------:R-:W-:Y:S01]  /*6e50*/  FMUL.FTZ R144, R144, R9.reuse ;  /* 0x0000000990907220 */ /* 0x080fe20000410000 */
[-C--:B------:R-:W-:Y:S01]  /*6e60*/  FMUL.FTZ R145, R145, R9.reuse ;  /* 0x0000000991917220 */ /* 0x080fe20000410000 */
[-C--:B------:R-:W-:Y:S01]  /*6e70*/  FMUL.FTZ R148, R148, R9.reuse ;  /* 0x0000000994947220 */ /* 0x080fe20000410000 */
[----:B------:R-:W-:-:S02]  /*6e80*/  FMUL.FTZ R149, R149, R9 ;  /* 0x0000000995957220 */ /* 0x000fc40000410000 */
[----:B------:R-:W3:Y:S01]  /*6e90*/  MUFU.EX2 R184, R184 ;  /* 0x000000b800b87308 */ /* 0x000ee20000000800 */
[----:B----4-:R-:W-:-:S07]  /*6ea0*/  FADD.FTZ R2, R180, R2 ;  /* 0x00000002b4027221 */ /* 0x010fce0000010000 */
[----:B------:R-:W-:Y:S01]  /*6eb0*/  MUFU.EX2 R185, R185 ;  /* 0x000000b900b97308 */ /* 0x000fe20000000800 */
[----:B-----5:R-:W-:Y:S01]  /*6ec0*/  FADD.FTZ R2, R181, R2 ;  /* 0x00000002b5027221 */ /* 0x020fe20000010000 */
[----:B-1----:R-:W-:-:S04]  /*6ed0*/  FMNMX.FTZ R5, R5, R10, !PT ;  /* 0x0000000a05057209 */ /* 0x002fc80007810000 */
[C---:B------:R-:W-:Y:S01]  /*6ee0*/  FSETP.NEU.FTZ.AND P1, PT, R5.reuse, -INF , PT ;  /* 0xff8000000500780b */ /* 0x040fe20003f3d000 */
[C---:B------:R-:W-:Y:S01]  /*6ef0*/  FMUL.FTZ R11, R5.reuse, UR10 ;  /* 0x0000000a050b7c20 */ /* 0x040fe20008410000 */
[----:B------:R-:W-:Y:S01]  /*6f00*/  MUFU.EX2 R188, R188 ;  /* 0x000000bc00bc7308 */ /* 0x000fe20000000800 */
[----:B---3--:R-:W-:Y:S01]  /*6f10*/  FADD.FTZ R2, R184, R2 ;  /* 0x00000002b8027221 */ /* 0x008fe20000010000 */
[----:B------:R-:W-:Y:S02]  /*6f20*/  FSEL R21, R5, RZ, P1 ;  /* 0x000000ff05157208 */ /* 0x000fe40000800000 */
[----:B------:R-:W-:-:S03]  /*6f30*/  FSEL R11, R11, RZ, P1 ;  /* 0x000000ff0b0b7208 */ /* 0x000fc60000800000 */
        /* <DEDUP_REMOVED lines=11> */
[----:B------:R-:W-:Y:S01]  /*6ff0*/  F2FP.F16.F32.PACK_AB R154, R157, R156 ;  /* 0x0000009c9d9a723e */ /* 0x000fe200000000ff */
[--C-:B------:R-:W-:Y:S01]  /*7000*/  FFMA.FTZ R167, R167, UR10, -R11.reuse ;  /* 0x0000000aa7a77c23 */ /* 0x100fe2000801080b */
[--C-:B------:R-:W-:Y:S01]  /*7010*/  FFMA.FTZ R12, R170, UR10, -R11.reuse ;  /* 0x0000000aaa0c7c23 */ /* 0x100fe2000801080b */
[--C-:B------:R-:W-:Y:S01]  /*7020*/  FFMA.FTZ R171, R171, UR10, -R11.reuse ;  /* 0x0000000aabab7c23 */ /* 0x100fe2000801080b */
[--C-:B------:R-:W-:Y:S01]  /*7030*/  FFMA.FTZ R10, R174, UR10, -R11.reuse ;  /* 0x0000000aae0a7c23 */ /* 0x100fe2000801080b */
[----:B------:R-:W-:Y:S01]  /*7040*/  F2FP.F16.F32.PACK_AB R156, R161, R160 ;  /* 0x000000a0a19c723e */ /* 0x000fe200000000ff */
[----:B------:R-:W1:Y:S01]  /*7050*/  MUFU.EX2 R8, R8 ;  /* 0x0000000800087308 */ /* 0x000e620000000800 */
[--C-:B------:R-:W-:Y:S01]  /*7060*/  FFMA.FTZ R175, R175, UR10, -R11.reuse ;  /* 0x0000000aafaf7c23 */ /* 0x100fe2000801080b */
[--C-:B------:R-:W-:Y:S01]  /*7070*/  FFMA.FTZ R178, R178, UR10, -R11.reuse ;  /* 0x0000000ab2b27c23 */ /* 0x100fe2000801080b */
[--C-:B------:R-:W-:Y:S01]  /*7080*/  FFMA.FTZ R179, R179, UR10, -R11.reuse ;  /* 0x0000000ab3b37c23 */ /* 0x100fe2000801080b */
[----:B------:R-:W-:Y:S01]  /*7090*/  F2FP.F16.F32.PACK_AB R158, R165, R164 ;  /* 0x000000a4a59e723e */ /* 0x000fe200000000ff */
[--C-:B------:R-:W-:Y:S01]  /*70a0*/  FFMA.FTZ R182, R182, UR10, -R11.reuse ;  /* 0x0000000ab6b67c23 */ /* 0x100fe2000801080b */
[--C-:B------:R-:W-:Y:S01]  /*70b0*/  FFMA.FTZ R183, R183, UR10, -R11.reuse ;  /* 0x0000000ab7b77c23 */ /* 0x100fe2000801080b */
[--C-:B------:R-:W-:Y:S01]  /*70c0*/  FFMA.FTZ R186, R186, UR10, -R11.reuse ;  /* 0x0000000ababa7c23 */ /* 0x100fe2000801080b */
[----:B------:R-:W3:Y:S01]  /*70d0*/  MUFU.EX2 R153, R155 ;  /* 0x0000009b00997308 */ /* 0x000ee20000000800 */
[--C-:B------:R-:W-:Y:S01]  /*70e0*/  FFMA.FTZ R187, R187, UR10, -R11.reuse ;  /* 0x0000000abbbb7c23 */ /* 0x100fe2000801080b */
[----:B------:R-:W-:Y:S01]  /*70f0*/  F2FP.F16.F32.PACK_AB R160, R169, R168 ;  /* 0x000000a8a9a0723e */ /* 0x000fe200000000ff */
[--C-:B------:R-:W-:Y:S01]  /*7100*/  FFMA.FTZ R190, R190, UR10, -R11.reuse ;  /* 0x0000000abebe7c23 */ /* 0x100fe2000801080b */
[--C-:B------:R-:W-:Y:S01]  /*7110*/  FFMA.FTZ R191, R191, UR10, -R11.reuse ;  /* 0x0000000abfbf7c23 */ /* 0x100fe2000801080b */
[--C-:B------:R-:W-:Y:S01]  /*7120*/  FFMA.FTZ R194, R194, UR10, -R11.reuse ;  /* 0x0000000ac2c27c23 */ /* 0x100fe2000801080b */
[--C-:B------:R-:W-:Y:S01]  /*7130*/  FFMA.FTZ R195, R195, UR10, -R11.reuse ;  /* 0x0000000ac3c37c23 */ /* 0x100fe2000801080b */
[----:B------:R-:W-:Y:S01]  /*7140*/  F2FP.F16.F32.PACK_AB R162, R173, R172 ;  /* 0x000000acada2723e */ /* 0x000fe200000000ff */
[----:B------:R-:W4:Y:S01]  /*7150*/  MUFU.EX2 R15, R15 ;  /* 0x0000000f000f7308 */ /* 0x000f220000000800 */
[----:B-1----:R-:W-:Y:S01]  /*7160*/  FFMA.FTZ R0, R8, R0, R20 ;  /* 0x0000000008007223 */ /* 0x002fe20000010014 */
[--C-:B------:R-:W-:Y:S01]  /*7170*/  FFMA.FTZ R198, R198, UR10, -R11.reuse ;  /* 0x0000000ac6c67c23 */ /* 0x100fe2000801080b */
[----:B------:R-:W-:Y:S01]  /*7180*/  FADD.FTZ R2, R185, R2 ;  /* 0x00000002b9027221 */ /* 0x000fe20000010000 */
[----:B------:R-:W-:Y:S01]  /*7190*/  FFMA.FTZ R11, R199, UR10, -R11 ;  /* 0x0000000ac70b7c23 */ /* 0x000fe2000801080b */
[----:B------:R-:W-:Y:S01]  /*71a0*/  F2FP.F16.F32.PACK_AB R164, R177, R176 ;  /* 0x000000b0b1a4723e */ /* 0x000fe200000000ff */
[----:B------:R-:W-:Y:S01]  /*71b0*/  FMUL.FTZ R26, R26, R8 ;  /* 0x000000081a1a7220 */ /* 0x000fe20000410000 */
[----:B------:R-:W-:Y:S01]  /*71c0*/  FADD.FTZ R2, R188, R2 ;  /* 0x00000002bc027221 */ /* 0x000fe20000010000 */
[----:B------:R-:W1:Y:S01]  /*71d0*/  MUFU.EX2 R155, R159 ;  /* 0x0000009f009b7308 */ /* 0x000e620000000800 */
[----:B---3--:R-:W-:Y:S01]  /*71e0*/  FADD.FTZ R0, R153, R0 ;  /* 0x0000000099007221 */ /* 0x008fe20000010000 */
[----:B------:R-:W-:Y:S01]  /*71f0*/  F2FP.F16.F32.PACK_AB R166, R181, R180 ;  /* 0x000000b4b5a6723e */ /* 0x000fe200000000ff */
[----:B------:R-:W-:Y:S01]  /*7200*/  FADD.FTZ R2, R189, R2 ;  /* 0x00000002bd027221 */ /* 0x000fe20000010000 */
[----:B------:R-:W-:Y:S01]  /*7210*/  F2FP.F16.F32.PACK_AB R168, R185, R184 ;  /* 0x000000b8b9a8723e */ /* 0x000fe200000000ff */
[----:B------:R-:W-:Y:S01]  /*7220*/  FMUL.FTZ R27, R27, R8 ;  /* 0x000000081b1b7220 */ /* 0x000fe20000410000 */
[----:B------:R-:W-:Y:S01]  /*7230*/  F2FP.F16.F32.PACK_AB R170, R189, R188 ;  /* 0x000000bcbdaa723e */ /* 0x000fe200000000ff */
[----:B------:R-:W-:Y:S01]  /*7240*/  FMUL.FTZ R30, R30, R8 ;  /* 0x000000081e1e7220 */ /* 0x000fe20000410000 */
[----:B------:R-:W3:Y:S01]  /*7250*/  MUFU.EX2 R14, R14 ;  /* 0x0000000e000e7308 */ /* 0x000ee20000000800 */
[----:B----4-:R-:W-:Y:S01]  /*7260*/  FADD.FTZ R0, R15, R0 ;  /* 0x000000000f007221 */ /* 0x010fe20000010000 */
[----:B------:R-:W-:Y:S01]  /*7270*/  F2FP.F16.F32.PACK_AB R153, R153, R20 ;  /* 0x000000149999723e */ /* 0x000fe200000000ff */
[-C--:B------:R-:W-:Y:S01]  /*7280*/  FMUL.FTZ R31, R31, R8.reuse ;  /* 0x000000081f1f7220 */ /* 0x080fe20000410000 */
[-C--:B------:R-:W-:Y:S01]  /*7290*/  FMUL.FTZ R34, R34, R8.reuse ;  /* 0x0000000822227220 */ /* 0x080fe20000410000 */
[-C--:B------:R-:W-:Y:S01]  /*72a0*/  FMUL.FTZ R35, R35, R8.reuse ;  /* 0x0000000823237220 */ /* 0x080fe20000410000 */
[-C--:B------:R-:W-:Y:S01]  /*72b0*/  FMUL.FTZ R38, R38, R8.reuse ;  /* 0x0000000826267220 */ /* 0x080fe20000410000 */
[-C--:B------:R-:W-:Y:S01]  /*72c0*/  FMUL.FTZ R39, R39, R8.reuse ;  /* 0x0000000827277220 */ /* 0x080fe20000410000 */
        /* <DEDUP_REMOVED lines=83> */
[----:B------:R-:W-:-:S05]  /*7800*/  FMUL.FTZ R151, R151, R8 ;  /* 0x0000000897977220 */ /* 0x000fca0000410000 */
[----:B------:R-:W3:Y:S01]  /*7810*/  MUFU.EX2 R169, R186 ;  /* 0x000000ba00a97308 */ /* 0x000ee20000000800 */
[----:B----4-:R-:W-:-:S07]  /*7820*/  FADD.FTZ R0, R167, R0 ;  /* 0x00000000a7007221 */ /* 0x010fce0000010000 */
[----:B------:R-:W4:Y:S01]  /*7830*/  MUFU.EX2 R187, R187 ;  /* 0x000000bb00bb7308 */ /* 0x000f220000000800 */
[C---:B-1----:R-:W-:Y:S01]  /*7840*/  FADD.FTZ R0, R183.reuse, R0 ;  /* 0x00000000b7007221 */ /* 0x042fe20000010000 */
[----:B------:R-:W-:-:S06]  /*7850*/  F2FP.F16.F32.PACK_AB R167, R183, R167 ;  /* 0x000000a7b7a7723e */ /* 0x000fcc00000000ff */
[----:B------:R-:W1:Y:S01]  /*7860*/  MUFU.EX2 R171, R190 ;  /* 0x000000be00ab7308 */ /* 0x000e620000000800 */
[----:B---3--:R-:W-:-:S07]  /*7870*/  FADD.FTZ R0, R169, R0 ;  /* 0x00000000a9007221 */ /* 0x008fce0000010000 */
[----:B------:R-:W3:Y:S01]  /*7880*/  MUFU.EX2 R191, R191 ;  /* 0x000000bf00bf7308 */ /* 0x000ee20000000800 */
[C---:B----4-:R-:W-:Y:S01]  /*7890*/  FADD.FTZ R0, R187.reuse, R0 ;  /* 0x00000000bb007221 */ /* 0x050fe20000010000 */
[----:B------:R-:W-:-:S06]  /*78a0*/  F2FP.F16.F32.PACK_AB R169, R187, R169 ;  /* 0x000000a9bba9723e */ /* 0x000fcc00000000ff */
[----:B------:R-:W4:Y:S01]  /*78b0*/  MUFU.EX2 R192, R192 ;  /* 0x000000c000c07308 */ /* 0x000f220000000800 */
[----:B-1----:R-:W-:-:S07]  /*78c0*/  FADD.FTZ R0, R171, R0 ;  /* 0x00000000ab007221 */ /* 0x002fce0000010000 */
[----:B------:R-:W1:Y:S01]  /*78d0*/  MUFU.EX2 R173, R194 ;  /* 0x000000c200ad7308 */ /* 0x000e620000000800 */
[C---:B---3--:R-:W-:Y:S01]  /*78e0*/  FADD.FTZ R0, R191.reuse, R0 ;  /* 0x00000000bf007221 */ /* 0x048fe20000010000 */
[----:B------:R-:W-:-:S06]  /*78f0*/  F2FP.F16.F32.PACK_AB R171, R191, R171 ;  /* 0x000000abbfab723e */ /* 0x000fcc00000000ff */
[----:B------:R-:W3:Y:S01]  /*7900*/  MUFU.EX2 R193, R193 ;  /* 0x000000c100c17308 */ /* 0x000ee20000000800 */
[----:B----4-:R-:W-:-:S07]  /*7910*/  FADD.FTZ R2, R192, R2 ;  /* 0x00000002c0027221 */ /* 0x010fce0000010000 */
[----:B------:R-:W4:Y:S01]  /*7920*/  MUFU.EX2 R195, R195 ;  /* 0x000000c300c37308 */ /* 0x000f220000000800 */
[----:B-1----:R-:W-:-:S07]  /*7930*/  FADD.FTZ R0, R173, R0 ;  /* 0x00000000ad007221 */ /* 0x002fce0000010000 */
[----:B------:R-:W1:Y:S01]  /*7940*/  MUFU.EX2 R196, R196 ;  /* 0x000000c400c47308 */ /* 0x000e620000000800 */
[C---:B---3--:R-:W-:Y:S01]  /*7950*/  FADD.FTZ R2, R193.reuse, R2 ;  /* 0x00000002c1027221 */ /* 0x048fe20000010000 */
[----:B------:R-:W-:-:S06]  /*7960*/  F2FP.F16.F32.PACK_AB R172, R193, R192 ;  /* 0x000000c0c1ac723e */ /* 0x000fcc00000000ff */
[----:B------:R-:W3:Y:S01]  /*7970*/  MUFU.EX2 R175, R198 ;  /* 0x000000c600af7308 */ /* 0x000ee20000000800 */
[C---:B----4-:R-:W-:Y:S01]  /*7980*/  FADD.FTZ R0, R195.reuse, R0 ;  /* 0x00000000c3007221 */ /* 0x050fe20000010000 */
[----:B------:R-:W-:-:S06]  /*7990*/  F2FP.F16.F32.PACK_AB R173, R195, R173 ;  /* 0x000000adc3ad723e */ /* 0x000fcc00000000ff */
[----:B------:R-:W4:Y:S01]  /*79a0*/  MUFU.EX2 R174, R197 ;  /* 0x000000c500ae7308 */ /* 0x000f220000000800 */
[----:B-1----:R-:W-:-:S07]  /*79b0*/  FADD.FTZ R2, R196, R2 ;  /* 0x00000002c4027221 */ /* 0x002fce0000010000 */
[----:B------:R-:W1:Y:S01]  /*79c0*/  MUFU.EX2 R11, R11 ;  /* 0x0000000b000b7308 */ /* 0x000e620000000800 */
[----:B---3--:R-:W-:Y:S01]  /*79d0*/  FADD.FTZ R0, R175, R0 ;  /* 0x00000000af007221 */ /* 0x008fe20000010000 */
[C---:B----4-:R-:W-:Y:S01]  /*79e0*/  FADD.FTZ R2, R174.reuse, R2 ;  /* 0x00000002ae027221 */ /* 0x050fe20000010000 */
[----:B------:R-:W-:Y:S02]  /*79f0*/  F2FP.F16.F32.PACK_AB R174, R174, R196 ;  /* 0x000000c4aeae723e */ /* 0x000fe400000000ff */
[C---:B-1----:R-:W-:Y:S01]  /*7a00*/  FADD.FTZ R0, R11.reuse, R0 ;  /* 0x000000000b007221 */ /* 0x042fe20000010000 */
[----:B------:R-:W-:Y:S01]  /*7a10*/  F2FP.F16.F32.PACK_AB R175, R11, R175 ;  /* 0x000000af0baf723e */ /* 0x000fe200000000ff */
[----:B------:R-:W-:Y:S06]  /*7a20*/  @!P0 BRA `(.L_x_11576) ;  /* 0x0000000000048947 */ /* 0x000fec0003800000 */
[----:B------:R-:W-:Y:S01]  /*7a30*/  BPT.TRAP 0x1 ;  /* 0x000000040000795c */ /* 0x000fe20000300000 */
.L_x_11576:
[----:B------:R1:W3:Y:S01]  /*7a40*/  SYNCS.PHASECHK.TRANS64.TRYWAIT P1, [UR26+0x22850], R7 ;  /* 0x02285007ff0075a7 */ /* 0x0002e2000802015a */
[----:B------:R-:W-:Y:S05]  /*7a50*/  @!P0 BRA `(.L_x_11577) ;  /* 0x0000000000048947 */ /* 0x000fea0003800000 */
[----:B------:R-:W-:Y:S01]  /*7a60*/  BPT.TRAP 0x1 ;  /* 0x000000040000795c */ /* 0x000fe20000300000 */
.L_x_11577:
[----:B---3--:R-:W-:Y:S05]  /*7a70*/  @P1 BRA `(.L_x_11578) ;  /* 0x0000000000081947 */ /* 0x008fea0003800000 */
[----:B------:R-:W3:Y:S02]  /*7a80*/  SYNCS.PHASECHK.TRANS64.TRYWAIT P1, [UR26+0x22850], R7 ;  /* 0x02285007ff0075a7 */ /* 0x000ee4000802015a */
[----:B---3--:R-:W-:Y:S05]  /*7a90*/  @!P1 BRA `(.L_x_11579) ;  /* 0x0000010c000c9947 */ /* 0x008fea0003800000 */
.L_x_11578:
[----:B---3--:R-:W3:Y:S01]  /*7aa0*/  S2R R8, SR_TID.X ;  /* 0x0000000000087919 */ /* 0x008ee20000002100 */
[----:B------:R-:W-:Y:S01]  /*7ab0*/  UIMAD UR11, UR38, 0xc00, UR21 ;  /* 0x00000c00260b78a4 */ /* 0x000fe2000f8e0215 */
[----:B------:R-:W-:-:S06]  /*7ac0*/  UMOV UR7, 0x40000040 ;  /* 0x4000004000077882 */ /* 0x000fcc0000000000 */
[----:B------:R-:W-:Y:S01]  /*7ad0*/  UMOV UR6, UR11 ;  /* 0x0000000b00067c82 */ /* 0x000fe20008000000 */
[----:B---3--:R-:W-:-:S05]  /*7ae0*/  SHF.R.U32.HI R8, RZ, 0x7, R8 ;  /* 0x00000007ff087819 */ /* 0x008fca0000011608 */
[----:B01----:R-:W-:-:S05]  /*7af0*/  VIADD R7, R8, 0x8 ;  /* 0x0000000808077836 */ /* 0x003fca0000000000 */
        /* <DEDUP_REMOVED lines=36> */
.L_x_11580:
[----:B------:R-:W-:Y:S01]  /*7d40*/  UIADD3 UR26, UR26, 0x22860, URZ ;  /* 0x000228601a1a7890 */ /* 0x000fe2000fffe03f */
[C---:B------:R-:W-:Y:S01]  /*7d50*/  ISETP.GT.AND P1, PT, R6.reuse, UR27, PT ;  /* 0x0000001b06007c0c */ /* 0x040fe2000bf24270 */
[----:B------:R-:W-:Y:S02]  /*7d60*/  VIADD R6, R6, 0xffffffff ;  /* 0xffffffff06067836 */ /* 0x000fe40000000000 */
[----:B------:R-:W-:Y:S01]  /*7d70*/  UPRMT UR26, UR25, 0x654, UR26 ;  /* 0x00000654191a7896 */ /* 0x000fe2000800001a */
[----:B------:R-:W-:Y:S02]  /*7d80*/  IMAD.MOV.U32 R8, RZ, RZ, R5 ;  /* 0x000000ffff087224 */ /* 0x000fe400078e0005 */
[----:B------:R-:W-:-:S06]  /*7d90*/  IMAD.MOV.U32 R9, RZ, RZ, R4 ;  /* 0x000000ffff097224 */ /* 0x000fcc00078e0004 */
[----:B------:R-:W-:Y:S01]  /*7da0*/  SYNCS.ARRIVE.TRANS64.RED.A1T0 RZ, [UR26], RZ ;  /* 0x000000ffffff79a7 */ /* 0x000fe2000810041a */
[----:B------:R-:W-:Y:S05]  /*7db0*/  @P1 BRA `(.L_x_11581) ;  /* 0xffffffd000041947 */ /* 0x000fea000383ffff */
.L_x_11562:
[----:B------:R-:W0:Y:S01]  /*7dc0*/  LDC R7, c[0x0][0x448] ;  /* 0x00011200ff077b82 */ /* 0x000e220000000800 */
[----:B------:R-:W-:Y:S01]  /*7dd0*/  UIADD3 UR6, UR42, 0x7f, URZ ;  /* 0x0000007f2a067890 */ /* 0x000fe2000fffe03f */
[----:B------:R-:W-:Y:S01]  /*7de0*/  IADD3 R10, R19, 0x1, -R18 ;  /* 0x00000001130a7810 */ /* 0x000fe20007ffe812 */
[----:B------:R-:W-:Y:S01]  /*7df0*/  UISETP.NE.AND UP0, UPT, UR47, URZ, UPT ;  /* 0x0000003f2f00728c */ /* 0x000fe2000bf05270 */
[----:B0-----:R-:W-:-:S13]  /*7e00*/  ISETP.NE.AND P1, PT, R7, 0x1, PT ;  /* 0x000000010700780c */ /* 0x001fda0003f25270 */
[----:B------:R-:W0:Y:S08]  /*7e10*/  @P1 LDC R7, c[0x0][0x44c] ;  /* 0x00011300ff071b82 */ /* 0x000e300000000800 */
[----:B------:R-:W1:Y:S01]  /*7e20*/  @P1 LDC R9, c[0x0][0x450] ;  /* 0x00011400ff091b82 */ /* 0x000e620000000800 */
[----:B0-----:R-:W-:-:S04]  /*7e30*/  @P1 IMAD.HI.U32 R8, R7, UR6, RZ ;  /* 0x0000000607081c27 */ /* 0x001fc8000f8e00ff */
[----:B------:R-:W-:Y:S01]  /*7e40*/  IMAD.U32 R7, RZ, RZ, UR6 ;  /* 0x00000006ff077e24 */ /* 0x000fe2000f8e00ff */
[----:B-1----:R-:W-:Y:S02]  /*7e50*/  @P1 SHF.R.U32.HI R7, RZ, R9, R8 ;  /* 0x00000009ff071219 */ /* 0x002fe40000011608 */
[----:B------:R-:W-:-:S03]  /*7e60*/  PLOP3.LUT P1, PT, PT, PT, UP0, 0x40, 0x0 ;  /* 0x000000000000781c */ /* 0x000fc60003f2e808 */
[----:B------:R-:W-:-:S04]  /*7e70*/  IMAD.IADD R7, R10, 0x1, R7 ;  /* 0x000000010a077824 */ /* 0x000fc800078e0207 */
[----:B------:R-:W-:-:S05]  /*7e80*/  VIADD R8, R7, -UR23 ;  /* 0x8000001707087c36 */ /* 0x000fca0008000000 */
[----:B------:R-:W-:Y:S01]  /*7e90*/  R2UR UR14, R8 ;  /* 0x00000000080e72ca */ /* 0x000fe200000e0000 */
[----:B------:R-:W-:-:S14]  /*7ea0*/  @P1 BRA `(.L_x_11582) ;  /* 0x0000000000501947 */ /* 0x000fdc0003800000 */
[----:B------:R-:W-:-:S13]  /*7eb0*/  R2UR UR11, R7 ;  /* 0x00000000070b72ca */ /* 0x000fda00000e0000 */
        /* <DEDUP_REMOVED lines=11> */
.L_x_11583:
[----:B------:R-:W-:Y:S02]  /*7f70*/  ULDC UR15, c[0x0][0x9e4] ;  /* 0x00027900000f7ab9 */ /* 0x000fe40000000800 */
[----:B------:R-:W-:-:S11]  /*7f80*/  UISETP.NE.AND UP0, UPT, UR15, 0x1, UPT ;  /* 0x000000010f00788c */ /* 0x000fd6000bf05270 */
[----:B------:R-:W-:Y:S02]  /*7f90*/  @UP0 ULDC.64 UR18, c[0x0][0x9e8] ;  /* 0x00027a0000120ab9 */ /* 0x000fe40000000a00 */
[----:B------:R-:W-:-:S04]  /*7fa0*/  UIMAD.WIDE.U32 UR6, UR11, UR18, URZ ;  /* 0x000000120b0672a5 */ /* 0x000fc8000f8e003f */
[----:B------:R-:W-:-:S12]  /*7fb0*/  @UP0 USHF.R.U32.HI UR11, URZ, UR19, UR7 ;  /* 0x000000133f0b0299 */ /* 0x000fd80008011607 */
.L_x_11584:
[----:B------:R-:W-:-:S04]  /*7fc0*/  UIMAD UR11, UR11, UR15, URZ ;  /* 0x0000000f0b0b72a4 */ /* 0x000fc8000f8e023f */
[----:B------:R-:W-:-:S04]  /*7fd0*/  UISETP.LT.AND UP0, UPT, UR14, UR11, UPT ;  /* 0x0000000b0e00728c */ /* 0x000fc8000bf01270 */
[----:B------:R-:W-:-:S12]  /*7fe0*/  USEL UR14, UR14, UR11, !UP0 ;  /* 0x0000000b0e0e7287 */ /* 0x000fd8000c000000 */
.L_x_11582:
        /* <DEDUP_REMOVED lines=12> */
.L_x_11596:
[----:B------:R-:W-:Y:S01]  /*80b0*/  UIADD3 UR38, UR38, 0x1, URZ ;  /* 0x0000000126267890 */ /* 0x000fe2000fffe03f */
[C---:B------:R-:W-:Y:S01]  /*80c0*/  ISETP.GT.AND P1, PT, R7.reuse, UR22, PT ;  /* 0x0000001607007c0c */ /* 0x040fe2000bf24270 */
[----:B------:R-:W-:Y:S02]  /*80d0*/  VIADD R7, R7, 0xffffffff ;  /* 0xffffffff07077836 */ /* 0x000fe40000000000 */
[----:B------:R-:W-:-:S04]  /*80e0*/  UISETP.NE.AND UP0, UPT, UR38, 0x2, UPT ;  /* 0x000000022600788c */ /* 0x000fc8000bf05270 */
[----:B------:R-:W-:Y:S02]  /*80f0*/  USEL UR6, URZ, 0x1, UP0 ;  /* 0x000000013f067887 */ /* 0x000fe40008000000 */
[----:B------:R-:W-:Y:S02]  /*8100*/  USEL UR38, UR38, URZ, UP0 ;  /* 0x0000003f26267287 */ /* 0x000fe40008000000 */
[----:B------:R-:W-:Y:S01]  /*8110*/  ULOP3.LUT UR37, UR37, UR6, URZ, 0x3c, !UPT ;  /* 0x0000000625257292 */ /* 0x000fe2000f8e3c3f */
[----:B-1----:R-:W-:Y:S11]  /*8120*/  @!P0 BRA `(.L_x_11586) ;  /* 0x0000000000048947 */ /* 0x002ff60003800000 */
[----:B------:R-:W-:Y:S01]  /*8130*/  BPT.TRAP 0x1 ;  /* 0x000000040000795c */ /* 0x000fe20000300000 */
.L_x_11586:
        /* <DEDUP_REMOVED lines=9> */
.L_x_11587:
[----:B-1----:R-:W-:Y:S05]  /*81d0*/  @P2 BRA `(.L_x_11588) ;  /* 0x0000000000082947 */ /* 0x002fea0003800000 */
[----:B------:R-:W1:Y:S02]  /*81e0*/  SYNCS.PHASECHK.TRANS64.TRYWAIT P2, [UR24+0x22830], R6 ;  /* 0x02283006ff0075a7 */ /* 0x000e640008040158 */
[----:B-1----:R-:W-:Y:S05]  /*81f0*/  @!P2 BRA `(.L_x_11589) ;  /* 0x00000104004ca947 */ /* 0x002fea0003800000 */
.L_x_11588:
[----:B------:R-:W-:Y:S01]  /*8200*/  UIMAD UR18, UR38, 0x300, UR20 ;  /* 0x00000300261278a4 */ /* 0x000fe2000f8e0214 */
[----:B------:R-:W-:Y:S01]  /*8210*/  WARPGROUP.ARRIVE ;  /* 0x00000000000079c5 */ /* 0x000fe20000000000 */
[----:B------:R-:W-:Y:S01]  /*8220*/  UMOV UR19, 0x40000040 ;  /* 0x4000004000137882 */ /* 0x000fe20000000000 */
[----:B------:R-:W-:Y:S01]  /*8230*/  UMOV UR7, 0x40000040 ;  /* 0x4000004000077882 */ /* 0x000fe20000000000 */
[----:B------:R-:W-:-:S03]  /*8240*/  UIADD3 UR6, UR18, 0x2, URZ ;  /* 0x0000000212067890 */ /* 0x000fc6000fffe03f */
[----:B-12---:R-:W1:Y:S01]  /*8250*/  S2R R3, SR_TID.X ;  /* 0x0000000000037919 */ /* 0x006e620000002100 */
        /* <DEDUP_REMOVED lines=20> */
.L_x_11590:
        /* <DEDUP_REMOVED lines=69> */
[----:B------:R-:W4:Y:S01]  /*87f0*/  MUFU.EX2 R156, R156 ;  /* 0x0000009c009c7308 */ /* 0x000f220000000800 */
[----:B--2---:R-:W-:Y:S01]  /*8800*/  FFMA.FTZ R2, R8, R2, R152 ;  /* 0x0000000208027223 */ /* 0x004fe20000010098 */
[----:B------:R-:W-:Y:S01]  /*8810*/  FMNMX.FTZ R5, R167, R5, !PT ;  /* 0x00000005a7057209 */ /* 0x000fe20007810000 */
[-C--:B------:R-:W-:Y:S01]  /*8820*/  FMUL.FTZ R24, R24, R8.reuse ;  /* 0x0000000818187220 */ /* 0x080fe20000410000 */
[-C--:B------:R-:W-:Y:S01]  /*8830*/  FMUL.FTZ R25, R25, R8.reuse ;  /* 0x0000000819197220 */ /* 0x080fe20000410000 */
[-C--:B------:R-:W-:Y:S01]  /*8840*/  FMUL.FTZ R28, R28, R8.reuse ;  /* 0x000000081c1c7220 */ /* 0x080fe20000410000 */
[----:B------:R-:W-:Y:S01]  /*8850*/  FMNMX.FTZ R5, R170, R5, !PT ;  /* 0x00000005aa057209 */ /* 0x000fe20007810000 */
        /* <DEDUP_REMOVED lines=9> */
[----:B------:R-:W3:Y:S01]  /*88f0*/  MUFU.EX2 R152, R160 ;  /* 0x000000a000987308 */ /* 0x000ee20000000800 */
[----:B----4-:R-:W-:Y:S01]  /*8900*/  FADD.FTZ R2, R156, R2 ;  /* 0x000000029c027221 */ /* 0x010fe20000010000 */
[-C--:B------:R-:W-:Y:S01]  /*8910*/  FMUL.FTZ R37, R37, R8.reuse ;  /* 0x0000000825257220 */ /* 0x080fe20000410000 */
[----:B------:R-:W-:Y:S01]  /*8920*/  FMNMX.FTZ R5, R175, R5, !PT ;  /* 0x00000005af057209 */ /* 0x000fe20007810000 */
[-C--:B------:R-:W-:Y:S01]  /*8930*/  FMUL.FTZ R40, R40, R8.reuse ;  /* 0x0000000828287220 */ /* 0x080fe20000410000 */
[-C--:B------:R-:W-:Y:S01]  /*8940*/  FMUL.FTZ R41, R41, R8.reuse ;  /* 0x0000000829297220 */ /* 0x080fe20000410000 */
[----:B------:R-:W-:Y:S01]  /*8950*/  FMUL.FTZ R44, R44, R8 ;  /* 0x000000082c2c7220 */ /* 0x000fe20000410000 */
[----:B------:R-:W-:Y:S01]  /*8960*/  FMNMX.FTZ R5, R178, R5, !PT ;  /* 0x00000005b2057209 */ /* 0x000fe20007810000 */
[----:B------:R-:W4:Y:S01]  /*8970*/  MUFU.EX2 R161, R161 ;  /* 0x000000a100a17308 */ /* 0x000f220000000800 */
        /* <DEDUP_REMOVED lines=9> */
[----:B---3--:R-:W-:Y:S01]  /*8a10*/  FADD.FTZ R14, R152, R2 ;  /* 0x00000002980e7221 */ /* 0x008fe20000010000 */
[-C--:B------:R-:W-:Y:S01]  /*8a20*/  FMUL.FTZ R53, R53, R8.reuse ;  /* 0x0000000835357220 */ /* 0x080fe20000410000 */
[----:B------:R-:W-:Y:S01]  /*8a30*/  FMNMX.FTZ R5, R183, R5, !PT ;  /* 0x00000005b7057209 */ /* 0x000fe20007810000 */
[-C--:B------:R-:W-:Y:S01]  /*8a40*/  FMUL.FTZ R56, R56, R8.reuse ;  /* 0x0000000838387220 */ /* 0x080fe20000410000 */
[-C--:B------:R-:W-:Y:S01]  /*8a50*/  FMUL.FTZ R57, R57, R8.reuse ;  /* 0x0000000839397220 */ /* 0x080fe20000410000 */
[----:B------:R-:W-:Y:S01]  /*8a60*/  FMUL.FTZ R60, R60, R8 ;  /* 0x000000083c3c7220 */ /* 0x000fe20000410000 */
[----:B------:R-:W-:Y:S01]  /*8a70*/  FMNMX.FTZ R5, R186, R5, !PT ;  /* 0x00000005ba057209 */ /* 0x000fe20007810000 */
[----:B------:R-:W-:Y:S01]  /*8a80*/  MUFU.EX2 R156, R168 ;  /* 0x000000a8009c7308 */ /* 0x000fe20000000800 */
[----:B----4-:R-:W-:Y:S01]  /*8a90*/  F2FP.F16.F32.PACK_AB R152, R161, R152 ;  /* 0x00000098a198723e */ /* 0x010fe200000000ff */
        /* <DEDUP_REMOVED lines=54> */
[----:B--2---:R-:W-:Y:S01]  /*8e00*/  FMNMX.FTZ R5, R5, R10, !PT ;  /* 0x0000000a05057209 */ /* 0x004fe20007810000 */
[----:B------:R-:W-:Y:S01]  /*8e10*/  MUFU.EX2 R181, R181 ;  /* 0x000000b500b57308 */ /* 0x000fe20000000800 */
[-C--:B------:R-:W-:Y:S01]  /*8e20*/  FMUL.FTZ R141, R141, R8.reuse ;  /* 0x000000088d8d7220 */ /* 0x080fe20000410000 */
[-C--:B------:R-:W-:Y:S01]  /*8e30*/  FMUL.FTZ R144, R144, R8.reuse ;  /* 0x0000000890907220 */ /* 0x080fe20000410000 */
[-C--:B------:R-:W-:Y:S01]  /*8e40*/  FMUL.FTZ R145, R145, R8.reuse ;  /* 0x0000000891917220 */ /* 0x080fe20000410000 */
[----:B------:R-:W2:Y:S01]  /*8e50*/  SHFL.BFLY PT, R11, R5, 0x1, 0x1f ;  /* 0x0c201f00050b7f89 */ /* 0x000ea200000e0000 */
[-C--:B------:R-:W-:Y:S01]  /*8e60*/  FMUL.FTZ R148, R148, R8.reuse ;  /* 0x0000000894947220 */ /* 0x080fe20000410000 */
[----:B------:R-:W-:-:S02]  /*8e70*/  FMUL.FTZ R149, R149, R8 ;  /* 0x0000000895957220 */ /* 0x000fc40000410000 */
[----:B------:R-:W-:Y:S08]  /*8e80*/  MUFU.EX2 R10, R164 ;  /* 0x000000a4000a7308 */ /* 0x000ff00000000800 */
[----:B------:R-:W-:Y:S08]  /*8e90*/  MUFU.EX2 R164, R184 ;  /* 0x000000b800a47308 */ /* 0x000ff00000000800 */
[----:B------:R-:W-:Y:S01]  /*8ea0*/  MUFU.EX2 R185, R185 ;  /* 0x000000b900b97308 */ /* 0x000fe20000000800 */
[----:B--2---:R-:W-:-:S07]  /*8eb0*/  FMNMX.FTZ R5, R5, R11, !PT ;  /* 0x0000000b05057209 */ /* 0x004fce0007810000 */
[----:B------:R-:W-:Y:S01]  /*8ec0*/  MUFU.EX2 R189, R189 ;  /* 0x000000bd00bd7308 */ /* 0x000fe20000000800 */
        /* <DEDUP_REMOVED lines=42> */
[----:B------:R-:W-:Y:S01]  /*9170*/  F2FP.F16.F32.PACK_AB R154, R165, R10 ;  /* 0x0000000aa59a723e */ /* 0x000fe200000000ff */
[-C--:B------:R-:W-:Y:S01]  /*9180*/  FMUL.FTZ R39, R39, R9.reuse ;  /* 0x0000000927277220 */ /* 0x080fe20000410000 */
[-C--:B------:R-:W-:Y:S01]  /*9190*/  FMUL.FTZ R42, R42, R9.reuse ;  /* 0x000000092a2a7220 */ /* 0x080fe20000410000 */
[-C--:B------:R-:W-:Y:S01]  /*91a0*/  FMUL.FTZ R43, R43, R9.reuse ;  /* 0x000000092b2b7220 */ /* 0x080fe20000410000 */
[----:B------:R3:W5:Y:S01]  /*91b0*/  MUFU.EX2 R153, R162 ;  /* 0x000000a200997308 */ /* 0x0007620000000800 */
        /* <DEDUP_REMOVED lines=43> */
[-C--:B------:R-:W-:Y:S01]  /*9470*/  FMUL.FTZ R83, R83, R9.reuse ;  /* 0x0000000953537220 */ /* 0x080fe20000410000 */
[-C--:B------:R-:W-:Y:S01]  /*9480*/  FMUL.FTZ R86, R86, R9.reuse ;  /* 0x0000000956567220 */ /* 0x080fe20000410000 */
[----:B------:R-:W-:Y:S01]  /*9490*/  FADD.FTZ R0, R160, R0 ;  /* 0x00000000a0007221 */ /* 0x000fe20000010000 */
[----:B------:R-:W-:Y:S01]  /*94a0*/  F2FP.F16.F32.PACK_AB R160, R177, R160 ;  /* 0x000000a0b1a0723e */ /* 0x000fe200000000ff */
        /* <DEDUP_REMOVED lines=15> */
[----:B------:R-:W-:Y:S01]  /*95a0*/  F2FP.F16.F32.PACK_AB R164, R185, R164 ;  /* 0x000000a4b9a4723e */ /* 0x000fe200000000ff */
        /* <DEDUP_REMOVED lines=75> */
[----:B------:R-:W-:Y:S06]  /*9a60*/  @!P0 BRA `(.L_x_11591) ;  /* 0x0000000000048947 */ /* 0x000fec0003800000 */
[----:B------:R-:W-:Y:S01]  /*9a70*/  BPT.TRAP 0x1 ;  /* 0x000000040000795c */ /* 0x000fe20000300000 */
.L_x_11591:
[----:B------:R2:W3:Y:S01]  /*9a80*/  SYNCS.PHASECHK.TRANS64.TRYWAIT P2, [UR24+0x22850], R6 ;  /* 0x02285006ff0075a7 */ /* 0x0004e20008040158 */
[----:B------:R-:W-:Y:S05]  /*9a90*/  @!P0 BRA `(.L_x_11592) ;  /* 0x0000000000048947 */ /* 0x000fea0003800000 */
[----:B------:R-:W-:Y:S01]  /*9aa0*/  BPT.TRAP 0x1 ;  /* 0x000000040000795c */ /* 0x000fe20000300000 */
.L_x_11592:
[----:B---3--:R-:W-:Y:S05]  /*9ab0*/  @P2 BRA `(.L_x_11593) ;  /* 0x0000000000082947 */ /* 0x008fea0003800000 */
[----:B------:R-:W3:Y:S02]  /*9ac0*/  SYNCS.PHASECHK.TRANS64.TRYWAIT P2, [UR24+0x22850], R6 ;  /* 0x02285006ff0075a7 */ /* 0x000ee40008040158 */
[----:B---3--:R-:W-:Y:S05]  /*9ad0*/  @!P2 BRA `(.L_x_11594) ;  /* 0x000000ec002ca947 */ /* 0x008fea0003800000 */
.L_x_11593:
[----:B------:R-:W4:Y:S01]  /*9ae0*/  S2R R8, SR_TID.X ;  /* 0x0000000000087919 */ /* 0x000f220000002100 */
[----:B------:R-:W-:Y:S01]  /*9af0*/  UIMAD UR11, UR38, 0xc00, UR21 ;  /* 0x00000c00260b78a4 */ /* 0x000fe2000f8e0215 */
[----:B------:R-:W-:-:S06]  /*9b00*/  UMOV UR7, 0x40000040 ;  /* 0x4000004000077882 */ /* 0x000fcc0000000000 */
[----:B------:R-:W-:Y:S01]  /*9b10*/  UMOV UR6, UR11 ;  /* 0x0000000b00067c82 */ /* 0x000fe20008000000 */
[----:B----4-:R-:W-:-:S05]  /*9b20*/  SHF.R.U32.HI R8, RZ, 0x7, R8 ;  /* 0x00000007ff087819 */ /* 0x010fca0000011608 */
[----:B0-23--:R-:W-:-:S05]  /*9b30*/  VIADD R6, R8, 0x8 ;  /* 0x0000000808067836 */ /* 0x00dfca0000000000 */
        /* <DEDUP_REMOVED lines=36> */
.L_x_11595:
[----:B------:R-:W-:Y:S01]  /*9d80*/  UIADD3 UR24, UR24, 0x22860, URZ ;  /* 0x0002286018187890 */ /* 0x000fe2000fffe03f */
[----:B------:R-:W-:Y:S02]  /*9d90*/  IMAD.MOV.U32 R9, RZ, RZ, R5 ;  /* 0x000000ffff097224 */ /* 0x000fe400078e0005 */
[----:B------:R-:W-:Y:S01]  /*9da0*/  IMAD.MOV.U32 R8, RZ, RZ, R4 ;  /* 0x000000ffff087224 */ /* 0x000fe200078e0004 */
[----:B------:R-:W-:-:S09]  /*9db0*/  UPRMT UR24, UR23, 0x654, UR24 ;  /* 0x0000065417187896 */ /* 0x000fd20008000018 */
[----:B------:R-:W-:Y:S01]  /*9dc0*/  SYNCS.ARRIVE.TRANS64.RED.A1T0 RZ, [UR24], RZ ;  /* 0x000000ffffff79a7 */ /* 0x000fe20008100418 */
[----:B------:R-:W-:Y:S05]  /*9dd0*/  @P1 BRA `(.L_x_11596) ;  /* 0xffffffe000b41947 */ /* 0x000fea000383ffff */
[----:B------:R-:W-:-:S07]  /*9de0*/  IMAD.MOV.U32 R6, RZ, RZ, R7 ;  /* 0x000000ffff067224 */ /* 0x000fce00078e0007 */
.L_x_11585:
        /* <DEDUP_REMOVED lines=8> */
.L_x_11616:
[----:B------:R-:W-:-:S04]  /*9e70*/  UIADD3 UR38, UR38, 0x1, URZ ;  /* 0x0000000126267890 */ /* 0x000fc8000fffe03f */
[----:B------:R-:W-:-:S04]  /*9e80*/  UISETP.NE.AND UP0, UPT, UR38, 0x2, UPT ;  /* 0x000000022600788c */ /* 0x000fc8000bf05270 */
[----:B------:R-:W-:Y:S02]  /*9e90*/  USEL UR6, URZ, 0x1, UP0 ;  /* 0x000000013f067887 */ /* 0x000fe40008000000 */
[----:B------:R-:W-:Y:S02]  /*9ea0*/  USEL UR38, UR38, URZ, UP0 ;  /* 0x0000003f26267287 */ /* 0x000fe40008000000 */
[----:B------:R-:W-:Y:S01]  /*9eb0*/  ULOP3.LUT UR37, UR37, UR6, URZ, 0x3c, !UPT ;  /* 0x0000000625257292 */ /* 0x000fe2000f8e3c3f */
[----:B------:R-:W-:Y:S11]  /*9ec0*/  @!P0 BRA `(.L_x_11598) ;  /* 0x0000000000048947 */ /* 0x000ff60003800000 */
[----:B------:R-:W-:Y:S01]  /*9ed0*/  BPT.TRAP 0x1 ;  /* 0x000000040000795c */ /* 0x000fe20000300000 */
.L_x_11598:
[----:B------:R-:W0:Y:S01]  /*9ee0*/  S2UR UR22, SR_CgaCtaId ;  /* 0x00000000001679c3 */ /* 0x000e220000008800 */
[----:B------:R-:W-:Y:S01]  /*9ef0*/  UMOV UR6, 0x400 ;  /* 0x0000040000067882 */ /* 0x000fe20000000000 */
[----:B------:R-:W-:-:S05]  /*9f00*/  IMAD.U32 R7, RZ, RZ, UR37 ;  /* 0x00000025ff077e24 */ /* 0x000fca000f8e00ff */
[----:B------:R-:W-:Y:S01]  /*9f10*/  SHF.L.U32 R7, R7, 0x1f, RZ ;  /* 0x0000001f07077819 */ /* 0x000fe200000006ff */
[----:B0-----:R-:W-:-:S04]  /*9f20*/  ULEA UR6, UR22, UR6, 0x18 ;  /* 0x0000000616067291 */ /* 0x001fc8000f8ec03f */
[----:B------:R-:W-:-:S09]  /*9f30*/  ULEA UR23, UR38, UR6, 0x3 ;  /* 0x0000000626177291 */ /* 0x000fd2000f8e183f */
[----:B------:R0:W3:Y:S01]  /*9f40*/  SYNCS.PHASECHK.TRANS64.TRYWAIT P1, [UR23+0x22830], R7 ;  /* 0x02283007ff0075a7 */ /* 0x0000e20008020157 */
[----:B------:R-:W-:Y:S05]  /*9f50*/  @!P0 BRA `(.L_x_11599) ;  /* 0x0000000000048947 */ /* 0x000fea0003800000 */
[----:B------:R-:W-:Y:S01]  /*9f60*/  BPT.TRAP 0x1 ;  /* 0x000000040000795c */ /* 0x000fe20000300000 */
.L_x_11599:
[----:B---3--:R-:W-:Y:S05]  /*9f70*/  @P1 BRA `(.L_x_11600) ;  /* 0x0000000000081947 */ /* 0x008fea0003800000 */
[----:B------:R-:W3:Y:S02]  /*9f80*/  SYNCS.PHASECHK.TRANS64.TRYWAIT P1, [UR23+0x22830], R7 ;  /* 0x02283007ff0075a7 */ /* 0x000ee40008020157 */
[----:B---3--:R-:W-:Y:S05]  /*9f90*/  @!P1 BRA `(.L_x_11601) ;  /* 0x000000e800149947 */ /* 0x008fea0003800000 */
.L_x_11600:
        /* <DEDUP_REMOVED lines=26> */
.L_x_11602:
[----:B---3--:R-:W2:Y:S01]  /*a140*/  LDC R4, c[0x0][0x448] ;  /* 0x00011200ff047b82 */ /* 0x008ea20000000800 */
        /* <DEDUP_REMOVED lines=11> */
[----:B--2---:R-:W-:-:S13]  /*a200*/  ISETP.NE.AND P1, PT, R4, 0x1, PT ;  /* 0x000000010400780c */ /* 0x004fda0003f25270 */
[----:B------:R-:W2:Y:S08]  /*a210*/  @P1 LDC R5, c[0x0][0x44c] ;  /* 0x00011300ff051b82 */ /* 0x000eb00000000800 */
[----:B------:R-:W3:Y:S01]  /*a220*/  @P1 LDC R4, c[0x0][0x450] ;  /* 0x00011400ff041b82 */ /* 0x000ee20000000800 */
[----:B--2---:R-:W-:-:S05]  /*a230*/  @P1 IMAD.HI.U32 R5, R15, R5, RZ ;  /* 0x000000050f051227 */ /* 0x004fca00078e00ff */
[----:B---3--:R-:W-:Y:S02]  /*a240*/  @P1 SHF.R.U32.HI R15, RZ, R4, R5 ;  /* 0x00000004ff0f1219 */ /* 0x008fe40000011605 */
[----:B------:R-:W-:-:S03]  /*a250*/  PLOP3.LUT P1, PT, PT, PT, UP0, 0x40, 0x0 ;  /* 0x000000000000781c */ /* 0x000fc60003f2e808 */
[----:B------:R-:W2:Y:S02]  /*a260*/  SHFL.IDX PT, R20, R15, RZ, 0x1c1f ;  /* 0x001c1fff0f147589 */ /* 0x000ea400000e0000 */
[----:B--2---:R-:W-:Y:S02]  /*a270*/  IMAD.IADD R12, R14, 0x1, R20 ;  /* 0x000000010e0c7824 */ /* 0x004fe400078e0214 */
        /* <DEDUP_REMOVED lines=14> */
.L_x_11605:
[----:B------:R-:W-:-:S05]  /*a360*/  IMAD.U32 R21, RZ, RZ, UR25 ;  /* 0x00000019ff157e24 */ /* 0x000fca000f8e00ff */
[----:B------:R-:W-:-:S13]  /*a370*/  ISETP.NE.AND P1, PT, R21, 0x1, PT ;  /* 0x000000011500780c */ /* 0x000fda0003f25270 */
[----:B------:R-:W2:Y:S02]  /*a380*/  @P1 LDC.64 R4, c[0x0][0x9e8] ;  /* 0x00027a00ff041b82 */ /* 0x000ea40000000a00 */
[----:B--2---:R-:W-:-:S05]  /*a390*/  @P1 IMAD.HI.U32 R4, R20, R4, RZ ;  /* 0x0000000414041227 */ /* 0x004fca00078e00ff */
[----:B------:R-:W-:-:S07]  /*a3a0*/  @P1 SHF.R.U32.HI R20, RZ, R5, R4 ;  /* 0x00000005ff141219 */ /* 0x000fce0000011604 */
.L_x_11606:
[----:B------:R-:W-:Y:S05]  /*a3b0*/  BSYNC B0 ;  /* 0x0000000000007941 */ /* 0x000fea0003800000 */
.L_x_11604:
[----:B------:R-:W-:-:S04]  /*a3c0*/  IMAD.IADD R4, R10, 0x1, -R17 ;  /* 0x000000010a047824 */ /* 0x000fc800078e0a11 */
[----:B------:R-:W-:-:S05]  /*a3d0*/  IMAD R4, R20, R21, R4 ;  /* 0x0000001514047224 */ /* 0x000fca00078e0204 */
[----:B------:R-:W-:Y:S02]  /*a3e0*/  VIMNMX R11, R11, R4, !PT ;  /* 0x000000040b0b7248 */ /* 0x000fe40007fe0100 */
[----:B------:R-:W-:-:S07]  /*a3f0*/  VIADDMNMX R12, R4, R21, R12, PT ;  /* 0x00000015040c7246 */ /* 0x000fce000380010c */
.L_x_11603:
        /* <DEDUP_REMOVED lines=133> */
[----:B------:R-:W2:Y:S02]  /*ac50*/  SHFL.IDX PT, R11, R15, 0x1, 0x1c1f ;  /* 0x003c1f000f0b7f89 */ /* 0x000ea400000e0000 */
[----:B------:R-:W-:-:S04]  /*ac60*/  ISETP.LT.OR P6, PT, R12, 0x5a, P6 ;  /* 0x0000005a0c00780c */ /* 0x000fc800037c1670 */
[----:B------:R-:W-:Y:S02]  /*ac70*/  FSEL R197, R197, -INF , !P6 ;  /* 0xff800000c5c57808 */ /* 0x000fe40007000000 */
[----:B------:R-:W-:Y:S01]  /*ac80*/  PLOP3.LUT P6, PT, PT, PT, UP0, 0x40, 0x0 ;  /* 0x000000000000781c */ /* 0x000fe20003fce808 */
[--C-:B--2---:R-:W-:Y:S02]  /*ac90*/  IMAD.IADD R14, R14, 0x1, R11.reuse ;  /* 0x000000010e0e7824 */ /* 0x104fe400078e020b */
        /* <DEDUP_REMOVED lines=14> */
.L_x_11609:
[----:B------:R-:W-:-:S05]  /*ad80*/  IMAD.U32 R12, RZ, RZ, UR25 ;  /* 0x00000019ff0c7e24 */ /* 0x000fca000f8e00ff */
[----:B------:R-:W-:-:S13]  /*ad90*/  ISETP.NE.AND P6, PT, R12, 0x1, PT ;  /* 0x000000010c00780c */ /* 0x000fda0003fc5270 */
[----:B------:R-:W2:Y:S02]  /*ada0*/  @P6 LDC.64 R4, c[0x0][0x9e8] ;  /* 0x00027a00ff046b82 */ /* 0x000ea40000000a00 */
[----:B--2---:R-:W-:-:S05]  /*adb0*/  @P6 IMAD.HI.U32 R4, R11, R4, RZ ;  /* 0x000000040b046227 */ /* 0x004fca00078e00ff */
[----:B------:R-:W-:-:S07]  /*adc0*/  @P6 SHF.R.U32.HI R11, RZ, R5, R4 ;  /* 0x00000005ff0b6219 */ /* 0x000fce0000011604 */
.L_x_11610:
[----:B------:R-:W-:Y:S05]  /*add0*/  BSYNC B0 ;  /* 0x0000000000007941 */ /* 0x000fea0003800000 */
.L_x_11608:
[----:B------:R-:W-:-:S04]  /*ade0*/  IMAD.IADD R10, R10, 0x1, -R17 ;  /* 0x000000010a0a7824 */ /* 0x000fc800078e0a11 */
[----:B------:R-:W-:-:S05]  /*adf0*/  IMAD R10, R11, R12, R10 ;  /* 0x0000000c0b0a7224 */ /* 0x000fca00078e020a */
[----:B------:R-:W-:Y:S02]  /*ae00*/  VIMNMX R13, R13, R10, !PT ;  /* 0x0000000a0d0d7248 */ /* 0x000fe40007fe0100 */
[----:B------:R-:W-:-:S07]  /*ae10*/  VIADDMNMX R14, R10, R12, R14, PT ;  /* 0x0000000c0a0e7246 */ /* 0x000fce000380010e */
.L_x_11607:
        /* <DEDUP_REMOVED lines=61> */
[----:B------:R-:W2:Y:S01]  /*b1f0*/  SHFL.BFLY PT, R5, R4, 0x2, 0x1f ;  /* 0x0c401f0004057f89 */ /* 0x000ea200000e0000 */
        /* <DEDUP_REMOVED lines=14> */
[----:B--2---:R-:W-:Y:S02]  /*b2e0*/  FMNMX.FTZ R4, R4, R5, !PT ;  /* 0x0000000504047209 */ /* 0x004fe40007810000 */
[----:B------:R-:W-:Y:S02]  /*b2f0*/  ISETP.GT.AND P1, PT, R13, 0x30, !P1 ;  /* 0x000000300d00780c */ /* 0x000fe40004f24270 */
[----:B------:R-:W-:Y:S01]  /*b300*/  FSEL R191, R191, -INF , !P2 ;  /* 0xff800000bfbf7808 */ /* 0x000fe20005000000 */
[----:B------:R-:W2:Y:S01]  /*b310*/  SHFL.BFLY PT, R5, R4, 0x1, 0x1f ;  /* 0x0c201f0004057f89 */ /* 0x000ea200000e0000 */
        /* <DEDUP_REMOVED lines=13> */
[----:B--2---:R-:W-:-:S02]  /*b3f0*/  FMNMX.FTZ R4, R4, R5, !PT ;  /* 0x0000000504047209 */ /* 0x004fc40007810000 */
        /* <DEDUP_REMOVED lines=59> */
[----:B------:R-:W2:Y:S01]  /*b7b0*/  MUFU.EX2 R9, R9 ;  /* 0x0000000900097308 */ /* 0x000ea20000000800 */
[----:B------:R-:W-:Y:S02]  /*b7c0*/  FSEL R199, R199, -INF , !P1 ;  /* 0xff800000c7c77808 */ /* 0x000fe40004800000 */
[----:B------:R-:W-:-:S04]  /*b7d0*/  FMNMX.FTZ R5, R159, R5, !PT ;  /* 0x000000059f057209 */ /* 0x000fc80007810000 */
[----:B------:R-:W-:Y:S01]  /*b7e0*/  FMNMX.FTZ R5, R162, R5, !PT ;  /* 0x00000005a2057209 */ /* 0x000fe20007810000 */
[----:B------:R-:W3:Y:S03]  /*b7f0*/  MUFU.EX2 R153, R153 ;  /* 0x0000009900997308 */ /* 0x000ee60000000800 */
[----:B------:R-:W-:-:S04]  /*b800*/  FMNMX.FTZ R5, R163, R5, !PT ;  /* 0x00000005a3057209 */ /* 0x000fc80007810000 */
[----:B------:R-:W-:Y:S01]  /*b810*/  FMNMX.FTZ R5, R166, R5, !PT ;  /* 0x00000005a6057209 */ /* 0x000fe20007810000 */
[----:B------:R-:W4:Y:S01]  /*b820*/  MUFU.EX2 R10, R10 ;  /* 0x0000000a000a7308 */ /* 0x000f220000000800 */
[----:B--2---:R-:W-:Y:S01]  /*b830*/  FFMA.FTZ R2, R9, R2, R152 ;  /* 0x0000000209027223 */ /* 0x004fe20000010098 */
[----:B------:R-:W-:Y:S01]  /*b840*/  FMUL.FTZ R24, R24, R9 ;  /* 0x0000000918187220 */ /* 0x000fe20000410000 */
[----:B------:R-:W-:Y:S01]  /*b850*/  FMNMX.FTZ R5, R167, R5, !PT ;  /* 0x00000005a7057209 */ /* 0x000fe20007810000 */
[-C--:B------:R-:W-:Y:S01]  /*b860*/  FMUL.FTZ R25, R25, R9.reuse ;  /* 0x0000000919197220 */ /* 0x080fe20000410000 */
[-C--:B------:R-:W-:Y:S01]  /*b870*/  FMUL.FTZ R28, R28, R9.reuse ;  /* 0x000000091c1c7220 */ /* 0x080fe20000410000 */
[----:B------:R-:W-:Y:S01]  /*b880*/  FMUL.FTZ R29, R29, R9 ;  /* 0x000000091d1d7220 */ /* 0x000fe20000410000 */
[----:B------:R-:W-:Y:S01]  /*b890*/  FMNMX.FTZ R5, R170, R5, !PT ;  /* 0x00000005aa057209 */ /* 0x000fe20007810000 */
[----:B------:R-:W2:Y:S01]  /*b8a0*/  MUFU.EX2 R157, R157 ;  /* 0x0000009d009d7308 */ /* 0x000ea20000000800 */
        /* <DEDUP_REMOVED lines=8> */
[----:B----4-:R-:W-:Y:S01]  /*b930*/  FADD.FTZ R2, R10, R2 ;  /* 0x000000020a027221 */ /* 0x010fe20000010000 */
[----:B------:R-:W3:Y:S01]  /*b940*/  MUFU.EX2 R160, R160 ;  /* 0x000000a000a07308 */ /* 0x000ee20000000800 */
[----:B------:R-:W-:Y:S01]  /*b950*/  FMUL.FTZ R40, R40, R9 ;  /* 0x0000000928287220 */ /* 0x000fe20000410000 */
[----:B------:R-:W-:Y:S01]  /*b960*/  FMNMX.FTZ R5, R175, R5, !PT ;  /* 0x00000005af057209 */ /* 0x000fe20007810000 */
[-C--:B------:R-:W-:Y:S01]  /*b970*/  FMUL.FTZ R41, R41, R9.reuse ;  /* 0x0000000929297220 */ /* 0x080fe20000410000 */
[-C--:B------:R-:W-:Y:S01]  /*b980*/  FMUL.FTZ R44, R44, R9.reuse ;  /* 0x000000092c2c7220 */ /* 0x080fe20000410000 */
[----:B------:R-:W-:Y:S01]  /*b990*/  FMUL.FTZ R45, R45, R9 ;  /* 0x000000092d2d7220 */ /* 0x000fe20000410000 */
[----:B------:R-:W-:Y:S01]  /*b9a0*/  FMNMX.FTZ R5, R178, R5, !PT ;  /* 0x00000005b2057209 */ /* 0x000fe20007810000 */
[----:B--2---:R-:W-:Y:S01]  /*b9b0*/  FADD.FTZ R2, R157, R2 ;  /* 0x000000029d027221 */ /* 0x004fe20000010000 */
[----:B------:R-:W2:Y:S01]  /*b9c0*/  MUFU.EX2 R161, R161 ;  /* 0x000000a100a17308 */ /* 0x000ea20000000800 */
[----:B------:R-:W-:Y:S01]  /*b9d0*/  FMUL.FTZ R48, R48, R9 ;  /* 0x0000000930307220 */ /* 0x000fe20000410000 */
[----:B------:R-:W-:Y:S01]  /*b9e0*/  FMNMX.FTZ R5, R179, R5, !PT ;  /* 0x00000005b3057209 */ /* 0x000fe20007810000 */
[-C--:B------:R-:W-:Y:S01]  /*b9f0*/  FMUL.FTZ R49, R49, R9.reuse ;  /* 0x0000000931317220 */ /* 0x080fe20000410000 */
[-C--:B------:R-:W-:Y:S01]  /*ba00*/  FMUL.FTZ R52, R52, R9.reuse ;  /* 0x0000000934347220 */ /* 0x080fe20000410000 */
[----:B------:R-:W-:Y:S01]  /*ba10*/  FMUL.FTZ R53, R53, R9 ;  /* 0x0000000935357220 */ /* 0x000fe20000410000 */
[----:B------:R-:W-:Y:S01]  /*ba20*/  FMNMX.FTZ R5, R182, R5, !PT ;  /* 0x00000005b6057209 */ /* 0x000fe20007810000 */
[----:B------:R-:W-:Y:S01]  /*ba30*/  FMUL.FTZ R56, R56, R9 ;  /* 0x0000000938387220 */ /* 0x000fe20000410000 */
[----:B------:R-:W4:Y:S01]  /*ba40*/  MUFU.EX2 R164, R164 ;  /* 0x000000a400a47308 */ /* 0x000f220000000800 */
        /* <DEDUP_REMOVED lines=8> */
[----:B--2---:R-:W-:Y:S01]  /*bad0*/  FADD.FTZ R2, R161, R2 ;  /* 0x00000002a1027221 */ /* 0x004fe20000010000 */
[----:B------:R-:W-:Y:S01]  /*bae0*/  FMNMX.FTZ R5, R187, R5, !PT ;  /* 0x00000005bb057209 */ /* 0x000fe20007810000 */
[-C--:B------:R-:W-:Y:S01]  /*baf0*/  FMUL.FTZ R65, R65, R9.reuse ;  /* 0x0000000941417220 */ /* 0x080fe20000410000 */
[----:B------:R-:W-:Y:S01]  /*bb00*/  F2FP.F16.F32.PACK_AB R160, R161, R160 ;  /* 0x000000a0a1a0723e */ /* 0x000fe200000000ff */
[----:B------:R-:W-:Y:S01]  /*bb10*/  FMUL.FTZ R68, R68, R9 ;  /* 0x0000000944447220 */ /* 0x000fe20000410000 */
[----:B------:R-:W-:Y:S01]  /*bb20*/  FMNMX.FTZ R5, R190, R5, !PT ;  /* 0x00000005be057209 */ /* 0x000fe20007810000 */
[----:B------:R-:W-:Y:S01]  /*bb30*/  FMUL.FTZ R69, R69, R9 ;  /* 0x0000000945457220 */ /* 0x000fe20000410000 */
[----:B------:R-:W2:Y:S01]  /*bb40*/  MUFU.EX2 R168, R168 ;  /* 0x000000a800a87308 */ /* 0x000ea20000000800 */
[----:B----4-:R-:W-:Y:S01]  /*bb50*/  FADD.FTZ R2, R164, R2 ;  /* 0x00000002a4027221 */ /* 0x010fe20000010000 */
        /* <DEDUP_REMOVED lines=18> */
[-C--:B------:R-:W-:Y:S01]  /*bc80*/  FMUL.FTZ R89, R89, R9.reuse ;  /* 0x0000000959597220 */ /* 0x080fe20000410000 */
[-C--:B------:R-:W-:Y:S01]  /*bc90*/  FMUL.FTZ R92, R92, R9.reuse ;  /* 0x000000095c5c7220 */ /* 0x080fe20000410000 */
[-C--:B------:R-:W-:Y:S01]  /*bca0*/  FMUL.FTZ R93, R93, R9.reuse ;  /* 0x000000095d5d7220 */ /* 0x080fe20000410000 */
[----:B------:R-:W2:Y:S01]  /*bcb0*/  SHFL.BFLY PT, R11, R5, 0x2, 0x1f ;  /* 0x0c401f00050b7f89 */ /* 0x000ea200000e0000 */
[----:B------:R-:W5:Y:S01]  /*bcc0*/  MUFU.EX2 R173, R173 ;  /* 0x000000ad00ad7308 */ /* 0x000f620000000800 */
        /* <DEDUP_REMOVED lines=21> */
[----:B------:R-:W-:Y:S01]  /*be20*/  FMUL.FTZ R128, R128, R9 ;  /* 0x0000000980807220 */ /* 0x000fe20000410000 */
[----:B--2---:R-:W-:Y:S01]  /*be30*/  FMNMX.FTZ R5, R5, R11, !PT ;  /* 0x0000000b05057209 */ /* 0x004fe20007810000 */
[----:B------:R-:W2:Y:S01]  /*be40*/  MUFU.EX2 R180, R180 ;  /* 0x000000b400b47308 */ /* 0x000ea20000000800 */
[----:B----4-:R-:W-:Y:S01]  /*be50*/  FADD.FTZ R2, R176, R2 ;  /* 0x00000002b0027221 */ /* 0x010fe20000010000 */
[-C--:B------:R-:W-:Y:S01]  /*be60*/  FMUL.FTZ R129, R129, R9.reuse ;  /* 0x0000000981817220 */ /* 0x080fe20000410000 */
[-C--:B------:R-:W-:Y:S01]  /*be70*/  FMUL.FTZ R132, R132, R9.reuse ;  /* 0x0000000984847220 */ /* 0x080fe20000410000 */
[----:B------:R-:W4:Y:S01]  /*be80*/  SHFL.BFLY PT, R11, R5, 0x1, 0x1f ;  /* 0x0c201f00050b7f89 */ /* 0x000f2200000e0000 */
        /* <DEDUP_REMOVED lines=12> */
[----:B--2---:R-:W-:-:S07]  /*bf50*/  FADD.FTZ R2, R180, R2 ;  /* 0x00000002b4027221 */ /* 0x004fce0000010000 */
[----:B------:R-:W2:Y:S01]  /*bf60*/  MUFU.EX2 R185, R185 ;  /* 0x000000b900b97308 */ /* 0x000ea20000000800 */
[----:B-----5:R-:W-:Y:S01]  /*bf70*/  FADD.FTZ R2, R181, R2 ;  /* 0x00000002b5027221 */ /* 0x020fe20000010000 */
[----:B----4-:R-:W-:-:S04]  /*bf80*/  FMNMX.FTZ R5, R5, R11, !PT ;  /* 0x0000000b05057209 */ /* 0x010fc80007810000 */
[C---:B------:R-:W-:Y:S01]  /*bf90*/  FSETP.NEU.FTZ.AND P1, PT, R5.reuse, -INF , PT ;  /* 0xff8000000500780b */ /* 0x040fe20003f3d000 */
[----:B------:R-:W-:Y:S01]  /*bfa0*/  FMUL.FTZ R12, R5, UR10 ;  /* 0x0000000a050c7c20 */ /* 0x000fe20008410000 */
[----:B------:R-:W4:Y:S01]  /*bfb0*/  MUFU.EX2 R188, R188 ;  /* 0x000000bc00bc7308 */ /* 0x000f220000000800 */
[----:B---3--:R-:W-:-:S03]  /*bfc0*/  FADD.FTZ R2, R184, R2 ;  /* 0x00000002b8027221 */ /* 0x008fc60000010000 */
[----:B------:R-:W-:Y:S01]  /*bfd0*/  FSEL R12, R12, RZ, P1 ;  /* 0x000000ff0c0c7208 */ /* 0x000fe20000800000 */
[----:B--2---:R-:W-:-:S03]  /*bfe0*/  FADD.FTZ R2, R185, R2 ;  /* 0x00000002b9027221 */ /* 0x004fc60000010000 */
[----:B------:R-:W-:Y:S01]  /*bff0*/  MUFU.EX2 R189, R189 ;  /* 0x000000bd00bd7308 */ /* 0x000fe20000000800 */
[--C-:B------:R-:W-:Y:S01]  /*c000*/  FFMA.FTZ R20, R158, UR10, -R12.reuse ;  /* 0x0000000a9e147c23 */ /* 0x100fe2000801080c */
[----:B------:R-:W-:Y:S01]  /*c010*/  F2FP.F16.F32.PACK_AB R158, R157, R10 ;  /* 0x0000000a9d9e723e */ /* 0x000fe200000000ff */
[--C-:B------:R-:W-:Y:S01]  /*c020*/  FFMA.FTZ R154, R154, UR10, -R12.reuse ;  /* 0x0000000a9a9a7c23 */ /* 0x100fe2000801080c */
[----:B------:R-:W-:Y:S01]  /*c030*/  FSEL R10, R5, RZ, P1 ;  /* 0x000000ff050a7208 */ /* 0x000fe20000800000 */
[--C-:B------:R-:W-:Y:S01]  /*c040*/  FFMA.FTZ R155, R155, UR10, -R12.reuse ;  /* 0x0000000a9b9b7c23 */ /* 0x100fe2000801080c */
[--C-:B------:R-:W-:Y:S01]  /*c050*/  FFMA.FTZ R159, R159, UR10, -R12.reuse ;  /* 0x0000000a9f9f7c23 */ /* 0x100fe2000801080c */
[----:B------:R-:W-:Y:S01]  /*c060*/  FFMA.FTZ R15, R162, UR10, -R12 ;  /* 0x0000000aa20f7c23 */ /* 0x000fe2000801080c */
[----:B------:R-:W-:Y:S01]  /*c070*/  MUFU.EX2 R20, R20 ;  /* 0x0000001400147308 */ /* 0x000fe20000000800 */
[----:B------:R-:W-:Y:S01]  /*c080*/  FADD.FTZ R10, -R10, R8 ;  /* 0x000000080a0a7221 */ /* 0x000fe20000010100 */
        /* <DEDUP_REMOVED lines=12> */
[----:B------:R-:W-:Y:S01]  /*c150*/  F2FP.F16.F32.PACK_AB R164, R169, R168 ;  /* 0x000000a8a9a4723e */ /* 0x000fe200000000ff */
[--C-:B------:R-:W-:Y:S01]  /*c160*/  FFMA.FTZ R182, R182, UR10, -R12.reuse ;  /* 0x0000000ab6b67c23 */ /* 0x100fe2000801080c */
[----:B------:R-:W2:Y:S01]  /*c170*/  MUFU.EX2 R8, R8 ;  /* 0x0000000800087308 */ /* 0x000ea20000000800 */
        /* <DEDUP_REMOVED lines=11> */
[----:B------:R-:W-:Y:S01]  /*c230*/  FFMA.FTZ R12, R199, UR10, -R12 ;  /* 0x0000000ac70c7c23 */ /* 0x000fe2000801080c */
[----:B----4-:R-:W-:Y:S01]  /*c240*/  FADD.FTZ R2, R188, R2 ;  /* 0x00000002bc027221 */ /* 0x010fe20000010000 */
[----:B------:R-:W-:-:S02]  /*c250*/  F2FP.F16.F32.PACK_AB R170, R181, R180 ;  /* 0x000000b4b5aa723e */ /* 0x000fc400000000ff */
[----:B------:R-:W4:Y:S01]  /*c260*/  MUFU.EX2 R159, R159 ;  /* 0x0000009f009f7308 */ /* 0x000f220000000800 */
[----:B--2---:R-:W-:Y:S01]  /*c270*/  FFMA.FTZ R0, R8, R0, R154 ;  /* 0x0000000008007223 */ /* 0x004fe2000001009a */
[----:B------:R-:W-:Y:S01]  /*c280*/  FADD.FTZ R2, R189, R2 ;  /* 0x00000002bd027221 */ /* 0x000fe20000010000 */
[----:B------:R-:W-:Y:S01]  /*c290*/  F2FP.F16.F32.PACK_AB R172, R185, R184 ;  /* 0x000000b8b9ac723e */ /* 0x000fe200000000ff */
[----:B------:R-:W-:Y:S01]  /*c2a0*/  FMUL.FTZ R26, R26, R8 ;  /* 0x000000081a1a7220 */ /* 0x000fe20000410000 */
[----:B------:R-:W-:Y:S01]  /*c2b0*/  F2FP.F16.F32.PACK_AB R174, R189, R188 ;  /* 0x000000bcbdae723e */ /* 0x000fe200000000ff */
[-C--:B------:R-:W-:Y:S01]  /*c2c0*/  FMUL.FTZ R27, R27, R8.reuse ;  /* 0x000000081b1b7220 */ /* 0x080fe20000410000 */
[----:B------:R-:W-:Y:S01]  /*c2d0*/  FMUL.FTZ R30, R30, R8 ;  /* 0x000000081e1e7220 */ /* 0x000fe20000410000 */
[----:B------:R-:W2:Y:S01]  /*c2e0*/  MUFU.EX2 R15, R15 ;  /* 0x0000000f000f7308 */ /* 0x000ea20000000800 */
[C---:B---3--:R-:W-:Y:S01]  /*c2f0*/  FADD.FTZ R0, R155.reuse, R0 ;  /* 0x000000009b007221 */ /* 0x048fe20000010000 */
[----:B------:R-:W-:Y:S01]  /*c300*/  F2FP.F16.F32.PACK_AB R157, R155, R154 ;  /* 0x0000009a9b9d723e */ /* 0x000fe200000000ff */
[-C--:B------:R-:W-:Y:S01]  /*c310*/  FMUL.FTZ R31, R31, R8.reuse ;  /* 0x000000081f1f7220 */ /* 0x080fe20000410000 */
[-C--:B------:R-:W-:Y:S01]  /*c320*/  FMUL.FTZ R34, R34, R8.reuse ;  /* 0x0000000822227220 */ /* 0x080fe20000410000 */
[----:B------:R-:W-:Y:S01]  /*c330*/  FADD.FTZ R0, R20, R0 ;  /* 0x0000000014007221 */ /* 0x000fe20000010000 */
        /* <DEDUP_REMOVED lines=86> */
[----:B------:R-:W-:-:S04]  /*c8a0*/  FMUL.FTZ R151, R151, R8 ;  /* 0x0000000897977220 */ /* 0x000fc80000410000 */
        /* <DEDUP_REMOVED lines=28> */
[----:B--2---:R-:W-:Y:S01]  /*ca70*/  FADD.FTZ R0, R179, R0 ;  /* 0x00000000b3007221 */ /* 0x004fe20000010000 */
[C---:B---3--:R-:W-:Y:S01]  /*ca80*/  FADD.FTZ R2, R178.reuse, R2 ;  /* 0x00000002b2027221 */ /* 0x048fe20000010000 */
[----:B------:R-:W-:Y:S02]  /*ca90*/  F2FP.F16.F32.PACK_AB R178, R178, R196 ;  /* 0x000000c4b2b2723e */ /* 0x000fe400000000ff */
[C---:B----4-:R-:W-:Y:S01]  /*caa0*/  FADD.FTZ R0, R12.reuse, R0 ;  /* 0x000000000c007221 */ /* 0x050fe20000010000 */
[----:B------:R-:W-:Y:S01]  /*cab0*/  F2FP.F16.F32.PACK_AB R179, R12, R179 ;  /* 0x000000b30cb3723e */ /* 0x000fe200000000ff */
[----:B------:R-:W-:Y:S06]  /*cac0*/  @!P0 BRA `(.L_x_11611) ;  /* 0x0000000000048947 */ /* 0x000fec0003800000 */
[----:B------:R-:W-:Y:S01]  /*cad0*/  BPT.TRAP 0x1 ;  /* 0x000000040000795c */ /* 0x000fe20000300000 */
.L_x_11611:
[----:B------:R2:W3:Y:S01]  /*cae0*/  SYNCS.PHASECHK.TRANS64.TRYWAIT P1, [UR23+0x22850], R7 ;  /* 0x02285007ff0075a7 */ /* 0x0004e20008020157 */
[----:B------:R-:W-:Y:S05]  /*caf0*/  @!P0 BRA `(.L_x_11612) ;  /* 0x0000000000048947 */ /* 0x000fea0003800000 */
[----:B------:R-:W-:Y:S01]  /*cb00*/  BPT.TRAP 0x1 ;  /* 0x000000040000795c */ /* 0x000fe20000300000 */
.L_x_11612:
[----:B---3--:R-:W-:Y:S05]  /*cb10*/  @P1 BRA `(.L_x_11613) ;  /* 0x0000000000081947 */ /* 0x008fea0003800000 */
[----:B------:R-:W3:Y:S02]  /*cb20*/  SYNCS.PHASECHK.TRANS64.TRYWAIT P1, [UR23+0x22850], R7 ;  /* 0x02285007ff0075a7 */ /* 0x000ee40008020157 */
[----:B---3--:R-:W-:Y:S05]  /*cb30*/  @!P1 BRA `(.L_x_11614) ;  /* 0x000000bc00449947 */ /* 0x008fea0003800000 */
.L_x_11613:
        /* <DEDUP_REMOVED lines=42> */
.L_x_11615:
        /* <DEDUP_REMOVED lines=8> */
.L_x_11597:
[----:B------:R-:W0:Y:S01]  /*ce60*/  SHFL.BFLY PT, R7, R2, 0x2, 0x1f ;  /* 0x0c401f0002077f89 */ /* 0x000e2200000e0000 */
[----:B------:R-:W-:Y:S01]  /*ce70*/  UIADD3 UR38, UR38, 0x1, URZ ;  /* 0x0000000126267890 */ /* 0x000fe2000fffe03f */
[----:B------:R1:W-:Y:S06]  /*ce80*/  BAR.ARV R3, 0x100 ;  /* 0x000400030000751d */ /* 0x0003ec0000002000 */
[----:B------:R-:W-:Y:S02]  /*ce90*/  UISETP.NE.AND UP0, UPT, UR38, 0x2, UPT ;  /* 0x000000022600788c */ /* 0x000fe4000bf05270 */
[----:B------:R-:W-:Y:S06]  /*cea0*/  BAR.ARV 0x8, 0x180 ;  /* 0x0206000000007b1d */ /* 0x000fec0000002000 */
[----:B-12---:R-:W-:Y:S01]  /*ceb0*/  IMAD.MOV.U32 R3, RZ, RZ, -0x800000 ;  /* 0xff800000ff037424 */ /* 0x006fe200078e00ff */
[----:B------:R-:W-:Y:S01]  /*cec0*/  USEL UR4, URZ, 0x1, UP0 ;  /* 0x000000013f047887 */ /* 0x000fe20008000000 */
[----:B------:R-:W1:Y:S01]  /*ced0*/  SHFL.BFLY PT, R9, R0, 0x2, 0x1f ;  /* 0x0c401f0000097f89 */ /* 0x000e6200000e0000 */
[----:B------:R-:W-:Y:S01]  /*cee0*/  PLOP3.LUT P0, PT, PT, PT, PT, 0x8, 0x0 ;  /* 0x000000000000781c */ /* 0x000fe20003f0e170 */
[----:B------:R-:W-:Y:S01]  /*cef0*/  UIADD3 UR36, UR36, 0x1, URZ ;  /* 0x0000000124247890 */ /* 0x000fe2000fffe03f */
[----:B0-----:R-:W-:Y:S01]  /*cf00*/  FADD.FTZ R8, R7, R2 ;  /* 0x0000000207087221 */ /* 0x001fe20000010000 */
[----:B------:R-:W-:-:S02]  /*cf10*/  USEL UR38, UR38, URZ, UP0 ;  /* 0x0000003f26267287 */ /* 0x000fc40008000000 */
[----:B------:R-:W-:Y:S02]  /*cf20*/  ULOP3.LUT UR37, UR37, UR4, URZ, 0x3c, !UPT ;  /* 0x0000000425257292 */ /* 0x000fe4000f8e3c3f */
[----:B------:R-:W0:Y:S01]  /*cf30*/  SHFL.BFLY PT, R7, R8, 0x1, 0x1f ;  /* 0x0c201f0008077f89 */ /* 0x000e2200000e0000 */
[----:B-1----:R-:W-:Y:S01]  /*cf40*/  FADD.FTZ R9, R9, R0 ;  /* 0x0000000009097221 */ /* 0x002fe20000010000 */
[----:B------:R-:W-:-:S04]  /*cf50*/  IMAD.MOV.U32 R0, RZ, RZ, RZ ;  /* 0x000000ffff007224 */ /* 0x000fc800078e00ff */
        /* <DEDUP_REMOVED lines=147> */
.L_x_11538:
        /* <DEDUP_REMOVED lines=16> */
[----:B------:R-:W-:Y:S02]  /*d990*/  F2FP.F16.F32.PACK_AB R7, R31, R30 ;  /* 0x0000001e1f07723e */ /* 0x000fe400000000ff */
[----:B------:R-:W-:Y:S02]  /*d9a0*/  F2FP.F16.F32.PACK_AB R10, R37, R36 ;  /* 0x00000024250a723e */ /* 0x000fe400000000ff */
[----:B------:R-:W-:Y:S01]  /*d9b0*/  BAR.SYNC.DEFER_BLOCKING 0x1, 0x100 ;  /* 0x0044000000007b1d */ /* 0x000fe20000010000 */
[----:B------:R-:W-:-:S05]  /*d9c0*/  UISETP.NE.AND UP0, UPT, UR44, URZ, UPT ;  /* 0x0000003f2c00728c */ /* 0x000fca000bf05270 */
[----:B------:R-:W-:Y:S01]  /*d9d0*/  ULDC UR20, c[0x0][0xbe8] ;  /* 0x0002fa0000147ab9 */ /* 0x000fe20000000800 */
[----:B------:R-:W-:Y:S01]  /*d9e0*/  UMOV UR10, UR8 ;  /* 0x00000008000a7c82 */ /* 0x000fe20008000000 */
[----:B0-----:R-:W-:Y:S01]  /*d9f0*/  UMOV UR11, UR4 ;  /* 0x00000004000b7c82 */ /* 0x001fe20008000000 */
[----:B------:R-:W-:Y:S01]  /*da00*/  ULDC UR4, c[0x0][0xad4] ;  /* 0x0002b50000047ab9 */ /* 0x000fe20000000800 */
[----:B--2---:R-:W-:-:S03]  /*da10*/  IMAD.WIDE R18, R0, R18, UR10 ;  /* 0x0000000a00127e25 */ /* 0x004fc6000f8e0212 */
[C---:B------:R-:W-:Y:S02]  /*da20*/  IADD3 R9, P1, R18.reuse, 0x20, RZ ;  /* 0x0000002012097810 */ /* 0x040fe40007f3e0ff */
[----:B------:R-:W-:Y:S02]  /*da30*/  LOP3.LUT R5, R18, 0x380, RZ, 0xc0, !PT ;  /* 0x0000038012057812 */ /* 0x000fe400078ec0ff */
[----:B------:R-:W-:Y:S02]  /*da40*/  LOP3.LUT R8, R9, 0x380, RZ, 0xc0, !PT ;  /* 0x0000038009087812 */ /* 0x000fe400078ec0ff */
[----:B------:R-:W-:Y:S02]  /*da50*/  SHF.R.U64 R5, R5, 0x3, RZ ;  /* 0x0000000305057819 */ /* 0x000fe400000012ff */
[----:B------:R-:W-:Y:S02]  /*da60*/  SHF.R.U64 R8, R8, 0x3, RZ ;  /* 0x0000000308087819 */ /* 0x000fe400000012ff */
[----:B------:R-:W-:-:S02]  /*da70*/  IADD3 R157, P0, R18, 0x40, RZ ;  /* 0x00000040129d7810 */ /* 0x000fc40007f1e0ff */
[----:B------:R-:W-:Y:S01]  /*da80*/  LOP3.LUT R8, R8, R9, RZ, 0x3c, !PT ;  /* 0x0000000908087212 */ /* 0x000fe200078e3cff */
[--C-:B------:R-:W-:Y:S01]  /*da90*/  IMAD.X R9, RZ, RZ, R19.reuse, P1 ;  /* 0x000000ffff097224 */ /* 0x100fe200008e0613 */
[C---:B------:R-:W-:Y:S02]  /*daa0*/  IADD3 R163, P3, R18.reuse, 0x4000, RZ ;  /* 0x0000400012a37810 */ /* 0x040fe40007f7e0ff */
[C---:B------:R-:W-:Y:S02]  /*dab0*/  IADD3 R165, P6, R18.reuse, 0x4020, RZ ;  /* 0x0000402012a57810 */ /* 0x040fe40007fde0ff */
[----:B------:R-:W-:Y:S02]  /*dac0*/  IADD3 R169, P1, R18, 0x8000, RZ ;  /* 0x0000800012a97810 */ /* 0x000fe40007f3e0ff */
[----:B------:R-:W-:Y:S01]  /*dad0*/  LOP3.LUT R4, R5, R18, RZ, 0x3c, !PT ;  /* 0x0000001205047212 */ /* 0x000fe200078e3cff */
[----:B------:R-:W-:Y:S01]  /*dae0*/  IMAD.MOV.U32 R5, RZ, RZ, R19 ;  /* 0x000000ffff057224 */ /* 0x000fe200078e0013 */
[----:B------:R-:W-:-:S02]  /*daf0*/  LOP3.LUT R156, R157, 0x380, RZ, 0xc0, !PT ;  /* 0x000003809d9c7812 */ /* 0x000fc400078ec0ff */
[C---:B------:R-:W-:Y:S02]  /*db00*/  IADD3 R159, P4, R18.reuse, 0x60, RZ ;  /* 0x00000060129f7810 */ /* 0x040fe40007f9e0ff */
[----:B------:R-:W-:Y:S02]  /*db10*/  IADD3 R167, P5, R18, 0x4040, RZ ;  /* 0x0000404012a77810 */ /* 0x000fe40007fbe0ff */
[----:B------:R-:W-:Y:S02]  /*db20*/  LOP3.LUT R162, R163, 0x380, RZ, 0xc0, !PT ;  /* 0x00000380a3a27812 */ /* 0x000fe400078ec0ff */
[----:B------:R-:W-:Y:S02]  /*db30*/  LOP3.LUT R164, R165, 0x380, RZ, 0xc0, !PT ;  /* 0x00000380a5a47812 */ /* 0x000fe400078ec0ff */
[----:B------:R-:W-:Y:S02]  /*db40*/  LOP3.LUT R168, R169, 0x380, RZ, 0xc0, !PT ;  /* 0x00000380a9a87812 */ /* 0x000fe400078ec0ff */
[----:B------:R-:W-:-:S02]  /*db50*/  SHF.R.U64 R156, R156, 0x3, RZ ;  /* 0x000000039c9c7819 */ /* 0x000fc400000012ff */
[----:B------:R-:W-:Y:S02]  /*db60*/  LOP3.LUT R158, R159, 0x380, RZ, 0xc0, !PT ;  /* 0x000003809f9e7812 */ /* 0x000fe400078ec0ff */
[----:B------:R-:W-:Y:S02]  /*db70*/  MOV R13, R4 ;  /* 0x00000004000d7202 */ /* 0x000fe40000000f00 */
[----:B------:R-:W-:Y:S02]  /*db80*/  LOP3.LUT R166, R167, 0x380, RZ, 0xc0, !PT ;  /* 0x00000380a7a67812 */ /* 0x000fe400078ec0ff */
[----:B------:R-:W-:Y:S02]  /*db90*/  SHF.R.U64 R162, R162, 0x3, RZ ;  /* 0x00000003a2a27819 */ /* 0x000fe400000012ff */
[----:B------:R-:W-:Y:S02]  /*dba0*/  SHF.R.U64 R164, R164, 0x3, RZ ;  /* 0x00000003a4a47819 */ /* 0x000fe400000012ff */
[----:B------:R-:W-:-:S02]  /*dbb0*/  F2FP.F16.F32.PACK_AB R4, R25, R24 ;  /* 0x000000181904723e */ /* 0x000fc400000000ff */
[----:B------:R-:W-:Y:S02]  /*dbc0*/  F2FP.F16.F32.PACK_AB R5, R27, R26 ;  /* 0x0000001a1b05723e */ /* 0x000fe400000000ff */
[----:B------:R-:W-:Y:S02]  /*dbd0*/  SHF.R.U64 R168, R168, 0x3, RZ ;  /* 0x00000003a8a87819 */ /* 0x000fe400000012ff */
[----:B------:R-:W-:Y:S01]  /*dbe0*/  IADD3 R11, P2, R18, 0x4060, RZ ;  /* 0x00004060120b7810 */ /* 0x000fe20007f5e0ff */
[----:B------:R0:W-:Y:S01]  /*dbf0*/  STSM.16.M88.4 [R13], R4 ;  /* 0x000000040d007844 */ /* 0x0001e20000000200 */
[----:B------:R-:W-:Y:S01]  /*dc00*/  LOP3.LUT R156, R156, R157, RZ, 0x3c, !PT ;  /* 0x0000009d9c9c7212 */ /* 0x000fe200078e3cff */
[----:B------:R-:W-:Y:S01]  /*dc10*/  IMAD.X R157, RZ, RZ, R19, P0 ;  /* 0x000000ffff9d7224 */ /* 0x000fe200000e0613 */
        /* <DEDUP_REMOVED lines=8> */
[----:B------:R-:W-:Y:S02]  /*dca0*/  LOP3.LUT R12, R11, 0x380, RZ, 0xc0, !PT ;  /* 0x000003800b0c7812 */ /* 0x000fe400078ec0ff */
[C---:B------:R-:W-:Y:S01]  /*dcb0*/  IADD3 R15, P0, R18.reuse, 0x8020, RZ ;  /* 0x00008020120f7810 */ /* 0x040fe20007f1e0ff */
[----:B0-----:R-:W-:Y:S01]  /*dcc0*/  IMAD.X R13, RZ, RZ, R19, P2 ;  /* 0x000000ffff0d7224 */ /* 0x001fe200010e0613 */
[----:B------:R-:W-:-:S02]  /*dcd0*/  IADD3 R153, P3, R18, 0x8060, RZ ;  /* 0x0000806012997810 */ /* 0x000fc40007f7e0ff */
[C---:B------:R-:W-:Y:S02]  /*dce0*/  IADD3 R155, P6, R18.reuse, 0xc000, RZ ;  /* 0x0000c000129b7810 */ /* 0x040fe40007fde0ff */
[----:B------:R-:W-:Y:S02]  /*dcf0*/  IADD3 R5, P1, R18, 0xc060, RZ ;  /* 0x0000c06012057810 */ /* 0x000fe40007f3e0ff */
[----:B------:R-:W-:Y:S01]  /*dd00*/  LOP3.LUT R158, R158, R159, RZ, 0x3c, !PT ;  /* 0x0000009f9e9e7212 */ /* 0x000fe200078e3cff */
[--C-:B------:R-:W-:Y:S01]  /*dd10*/  IMAD.X R159, RZ, RZ, R19.reuse, P4 ;  /* 0x000000ffff9f7224 */ /* 0x100fe200020e0613 */
[----:B------:R-:W-:Y:S01]  /*dd20*/  LOP3.LUT R166, R166, R167, RZ, 0x3c, !PT ;  /* 0x000000a7a6a67212 */ /* 0x000fe200078e3cff */
[----:B------:R-:W-:Y:S01]  /*dd30*/  IMAD.X R167, RZ, RZ, R19, P5 ;  /* 0x000000ffffa77224 */ /* 0x000fe200028e0613 */
[----:B------:R-:W-:Y:S02]  /*dd40*/  SHF.R.U64 R12, R12, 0x3, RZ ;  /* 0x000000030c0c7819 */ /* 0x000fe400000012ff */
[----:B------:R-:W-:-:S02]  /*dd50*/  LOP3.LUT R14, R15, 0x380, RZ, 0xc0, !PT ;  /* 0x000003800f0e7812 */ /* 0x000fc400078ec0ff */
[C---:B------:R-:W-:Y:S02]  /*dd60*/  IADD3 R171, P4, R18.reuse, 0x8040, RZ ;  /* 0x0000804012ab7810 */ /* 0x040fe40007f9e0ff */
[C---:B------:R-:W-:Y:S02]  /*dd70*/  IADD3 R161, P5, R18.reuse, 0xc020, RZ ;  /* 0x0000c02012a17810 */ /* 0x040fe40007fbe0ff */
[----:B------:R-:W-:Y:S02]  /*dd80*/  IADD3 R21, P2, R18, 0xc040, RZ ;  /* 0x0000c04012157810 */ /* 0x000fe40007f5e0ff */
[----:B------:R-:W-:Y:S02]  /*dd90*/  LOP3.LUT R152, R153, 0x380, RZ, 0xc0, !PT ;  /* 0x0000038099987812 */ /* 0x000fe400078ec0ff */
[----:B------:R-:W-:Y:S02]  /*dda0*/  LOP3.LUT R154, R155, 0x380, RZ, 0xc0, !PT ;  /* 0x000003809b9a7812 */ /* 0x000fe400078ec0ff */
[----:B------:R-:W-:-:S02]  /*ddb0*/  LOP3.LUT R18, R5, 0x380, RZ, 0xc0, !PT ;  /* 0x0000038005127812 */ /* 0x000fc400078ec0ff */
[----:B------:R-:W-:Y:S02]  /*ddc0*/  LOP3.LUT R12, R12, R11, RZ, 0x3c, !PT ;  /* 0x0000000b0c0c7212 */ /* 0x000fe400078e3cff */
[----:B------:R-:W-:Y:S02]  /*ddd0*/  MOV R0, R8 ;  /* 0x0000000800007202 */ /* 0x000fe40000000f00 */
[----:B------:R-:W-:Y:S02]  /*dde0*/  SHF.R.U64 R14, R14, 0x3, RZ ;  /* 0x000000030e0e7819 */ /* 0x000fe400000012ff */
[----:B------:R-:W-:Y:S02]  /*ddf0*/  F2FP.F16.F32.PACK_AB R8, R33, R32 ;  /* 0x000000202108723e */ /* 0x000fe400000000ff */
[----:B------:R-:W-:Y:S02]  /*de00*/  F2FP.F16.F32.PACK_AB R9, R35, R34 ;  /* 0x000000222309723e */ /* 0x000fe400000000ff */
[----:B------:R-:W-:-:S02]  /*de10*/  F2FP.F16.F32.PACK_AB R11, R39, R38 ;  /* 0x00000026270b723e */ /* 0x000fc400000000ff */
[----:B------:R-:W-:Y:S02]  /*de20*/  SHF.R.U64 R152, R152, 0x3, RZ ;  /* 0x0000000398987819 */ /* 0x000fe400000012ff */
[----:B------:R-:W-:Y:S01]  /*de30*/  SHF.R.U64 R154, R154, 0x3, RZ ;  /* 0x000000039a9a7819 */ /* 0x000fe200000012ff */
[----:B------:R0:W-:Y:S01]  /*de40*/  STSM.16.M88.4 [R0], R8 ;  /* 0x0000000800007844 */ /* 0x0001e20000000200 */
[----:B------:R-:W-:Y:S02]  /*de50*/  LOP3.LUT R20, R21, 0x380, RZ, 0xc0, !PT ;  /* 0x0000038015147812 */ /* 0x000fe400078ec0ff */
[----:B------:R-:W-:Y:S02]  /*de60*/  SHF.R.U64 R18, R18, 0x3, RZ ;  /* 0x0000000312127819 */ /* 0x000fe400000012ff */
[----:B------:R-:W-:Y:S01]  /*de70*/  LOP3.LUT R14, R14, R15, RZ, 0x3c, !PT ;  /* 0x0000000f0e0e7212 */ /* 0x000fe200078e3cff */
[----:B------:R-:W-:Y:S01]  /*de80*/  IMAD.X R15, RZ, RZ, R19, P0 ;  /* 0x000000ffff0f7224 */ /* 0x000fe200000e0613 */
[----:B------:R-:W-:-:S02]  /*de90*/  LOP3.LUT R170, R171, 0x380, RZ, 0xc0, !PT ;  /* 0x00000380abaa7812 */ /* 0x000fc400078ec0ff */
[----:B------:R-:W-:Y:S01]  /*dea0*/  LOP3.LUT R152, R152, R153, RZ, 0x3c, !PT ;  /* 0x0000009998987212 */ /* 0x000fe200078e3cff */
[--C-:B------:R-:W-:Y:S01]  /*deb0*/  IMAD.X R153, RZ, RZ, R19.reuse, P3 ;  /* 0x000000ffff997224 */ /* 0x100fe200018e0613 */
[----:B------:R-:W-:Y:S01]  /*dec0*/  LOP3.LUT R154, R154, R155, RZ, 0x3c, !PT ;  /* 0x0000009b9a9a7212 */ /* 0x000fe200078e3cff */
[----:B------:R-:W-:Y:S01]  /*ded0*/  IMAD.X R155, RZ, RZ, R19, P6 ;  /* 0x000000ffff9b7224 */ /* 0x000fe200030e0613 */
[----:B------:R-:W-:Y:S02]  /*dee0*/  SHF.R.U64 R20, R20, 0x3, RZ ;  /* 0x0000000314147819 */ /* 0x000fe400000012ff */
[----:B------:R-:W-:Y:S02]  /*def0*/  LOP3.LUT R18, R18, R5, RZ, 0x3c, !PT ;  /* 0x0000000512127212 */ /* 0x000fe400078e3cff */
[----:B------:R-:W-:Y:S02]  /*df00*/  MOV R156, R156 ;  /* 0x0000009c009c7202 */ /* 0x000fe40000000f00 */
[----:B------:R-:W-:-:S02]  /*df10*/  F2FP.F16.F32.PACK_AB R4, R41, R40 ;  /* 0x000000282904723e */ /* 0x000fc400000000ff */
[----:B------:R-:W-:Y:S02]  /*df20*/  F2FP.F16.F32.PACK_AB R5, R43, R42 ;  /* 0x0000002a2b05723e */ /* 0x000fe400000000ff */
[----:B------:R-:W-:Y:S02]  /*df30*/  F2FP.F16.F32.PACK_AB R6, R45, R44 ;  /* 0x0000002c2d06723e */ /* 0x000fe400000000ff */
[----:B------:R-:W-:Y:S02]  /*df40*/  F2FP.F16.F32.PACK_AB R7, R47, R46 ;  /* 0x0000002e2f07723e */ /* 0x000fe400000000ff */
[----:B------:R-:W-:Y:S02]  /*df50*/  MOV R158, R158 ;  /* 0x0000009e009e7202 */ /* 0x000fe40000000f00 */
[----:B0-----:R-:W-:Y:S01]  /*df60*/  F2FP.F16.F32.PACK_AB R8, R49, R48 ;  /* 0x000000303108723e */ /* 0x001fe200000000ff */
[----:B------:R0:W-:Y:S01]  /*df70*/  STSM.16.M88.4 [R156], R4 ;  /* 0x000000049c007844 */ /* 0x0001e20000000200 */
[----:B------:R-:W-:-:S02]  /*df80*/  F2FP.F16.F32.PACK_AB R9, R51, R50 ;  /* 0x000000323309723e */ /* 0x000fc400000000ff */
[----:B------:R-:W-:Y:S02]  /*df90*/  F2FP.F16.F32.PACK_AB R10, R53, R52 ;  /* 0x00000034350a723e */ /* 0x000fe400000000ff */
[----:B------:R-:W-:Y:S02]  /*dfa0*/  F2FP.F16.F32.PACK_AB R11, R55, R54 ;  /* 0x00000036370b723e */ /* 0x000fe400000000ff */
[----:B------:R-:W-:Y:S02]  /*dfb0*/  SHF.R.U64 R170, R170, 0x3, RZ ;  /* 0x00000003aaaa7819 */ /* 0x000fe400000012ff */
[----:B------:R-:W-:Y:S01]  /*dfc0*/  LOP3.LUT R160, R161, 0x380, RZ, 0xc0, !PT ;  /* 0x00000380a1a07812 */ /* 0x000fe200078ec0ff */
[----:B------:R-:W-:Y:S01]  /*dfd0*/  STSM.16.M88.4 [R158], R8 ;  /* 0x000000089e007844 */ /* 0x000fe20000000200 */
[----:B------:R-:W-:Y:S02]  /*dfe0*/  LOP3.LUT R20, R20, R21, RZ, 0x3c, !PT ;  /* 0x0000001514147212 */ /* 0x000fe400078e3cff */
[----:B------:R-:W-:-:S02]  /*dff0*/  MOV R165, R164 ;  /* 0x000000a400a57202 */ /* 0x000fc40000000f00 */
[----:B------:R-:W-:Y:S02]  /*e000*/  MOV R21, R162 ;  /* 0x000000a200157202 */ /* 0x000fe40000000f00 */
[----:B------:R-:W-:Y:S02]  /*e010*/  MOV R0, R12 ;  /* 0x0000000c00007202 */ /* 0x000fe40000000f00 */
[----:B------:R-:W-:Y:S02]  /*e020*/  MOV R164, R14 ;  /* 0x0000000e00a47202 */ /* 0x000fe40000000f00 */
[----:B------:R-:W-:Y:S02]  /*e030*/  F2FP.F16.F32.PACK_AB R12, R57, R56 ;  /* 0x00000038390c723e */ /* 0x000fe400000000ff */
[----:B------:R-:W-:Y:S02]  /*e040*/  F2FP.F16.F32.PACK_AB R13, R59, R58 ;  /* 0x0000003a3b0d723e */ /* 0x000fe400000000ff */
[----:B------:R-:W-:-:S02]  /*e050*/  F2FP.F16.F32.PACK_AB R14, R61, R60 ;  /* 0x0000003c3d0e723e */ /* 0x000fc400000000ff */
[----:B------:R-:W-:Y:S02]  /*e060*/  F2FP.F16.F32.PACK_AB R15, R63, R62 ;  /* 0x0000003e3f0f723e */ /* 0x000fe400000000ff */
[----:B------:R-:W-:Y:S02]  /*e070*/  MOV R162, R152 ;  /* 0x0000009800a27202 */ /* 0x000fe40000000f00 */
[----:B------:R-:W-:Y:S01]  /*e080*/  MOV R163, R154 ;  /* 0x0000009a00a37202 */ /* 0x000fe20000000f00 */
[----:B------:R1:W-:Y:S01]  /*e090*/  STSM.16.M88.4 [R21], R12 ;  /* 0x0000000c15007844 */ /* 0x0003e20000000200 */
[----:B------:R-:W-:Y:S01]  /*e0a0*/  LOP3.LUT R170, R170, R171, RZ, 0x3c, !PT ;  /* 0x000000abaaaa7212 */ /* 0x000fe200078e3cff */
[----:B------:R-:W-:Y:S01]  /*e0b0*/  IMAD.X R171, RZ, RZ, R19, P4 ;  /* 0x000000ffffab7224 */ /* 0x000fe200020e0613 */
[----:B------:R-:W-:Y:S02]  /*e0c0*/  F2FP.F16.F32.PACK_AB R152, R65, R64 ;  /* 0x000000404198723e */ /* 0x000fe400000000ff */
[----:B------:R-:W-:-:S02]  /*e0d0*/  F2FP.F16.F32.PACK_AB R153, R67, R66 ;  /* 0x000000424399723e */ /* 0x000fc400000000ff */
[----:B------:R-:W-:Y:S02]  /*e0e0*/  F2FP.F16.F32.PACK_AB R154, R69, R68 ;  /* 0x00000044459a723e */ /* 0x000fe400000000ff */
[----:B------:R-:W-:Y:S02]  /*e0f0*/  F2FP.F16.F32.PACK_AB R155, R71, R70 ;  /* 0x00000046479b723e */ /* 0x000fe400000000ff */
[----:B------:R-:W-:Y:S02]  /*e100*/  SHF.R.U64 R160, R160, 0x3, RZ ;  /* 0x00000003a0a07819 */ /* 0x000fe400000012ff */
[----:B------:R-:W-:Y:S01]  /*e110*/  MOV R166, R166 ;  /* 0x000000a600a67202 */ /* 0x000fe20000000f00 */
[----:B------:R2:W-:Y:S01]  /*e120*/  STSM.16.M88.4 [R165], R152 ;  /* 0x00000098a5007844 */ /* 0x0005e20000000200 */
[----:B0-----:R-:W-:Y:S01]  /*e130*/  F2FP.F16.F32.PACK_AB R156, R73, R72 ;  /* 0x00000048499c723e */ /* 0x001fe200000000ff */
[----:B-1----:R-:W-:Y:S01]  /*e140*/  IMAD.X R21, RZ, RZ, R19, P2 ;  /* 0x000000ffff157224 */ /* 0x002fe200010e0613 */
[----:B------:R-:W-:-:S02]  /*e150*/  F2FP.F16.F32.PACK_AB R157, R75, R74 ;  /* 0x0000004a4b9d723e */ /* 0x000fc400000000ff */
[----:B------:R-:W-:Y:S02]  /*e160*/  F2FP.F16.F32.PACK_AB R158, R77, R76 ;  /* 0x0000004c4d9e723e */ /* 0x000fe400000000ff */
[----:B------:R-:W-:Y:S02]  /*e170*/  F2FP.F16.F32.PACK_AB R159, R79, R78 ;  /* 0x0000004e4f9f723e */ /* 0x000fe400000000ff */
[----:B------:R-:W-:Y:S02]  /*e180*/  F2FP.F16.F32.PACK_AB R4, R81, R80 ;  /* 0x000000505104723e */ /* 0x000fe400000000ff */
[----:B------:R-:W-:Y:S01]  /*e190*/  F2FP.F16.F32.PACK_AB R5, R83, R82 ;  /* 0x000000525305723e */ /* 0x000fe200000000ff */
[----:B------:R0:W-:Y:S01]  /*e1a0*/  STSM.16.M88.4 [R166], R156 ;  /* 0x0000009ca6007844 */ /* 0x0001e20000000200 */
[----:B------:R-:W-:Y:S02]  /*e1b0*/  F2FP.F16.F32.PACK_AB R6, R85, R84 ;  /* 0x000000545506723e */ /* 0x000fe400000000ff */
[----:B------:R-:W-:-:S02]  /*e1c0*/  F2FP.F16.F32.PACK_AB R7, R87, R86 ;  /* 0x000000565707723e */ /* 0x000fc400000000ff */
[----:B------:R-:W-:Y:S02]  /*e1d0*/  MOV R168, R168 ;  /* 0x000000a800a87202 */ /* 0x000fe40000000f00 */
[----:B------:R-:W-:Y:S01]  /*e1e0*/  F2FP.F16.F32.PACK_AB R8, R89, R88 ;  /* 0x000000585908723e */ /* 0x000fe200000000ff */
[----:B------:R1:W-:Y:S01]  /*e1f0*/  STSM.16.M88.4 [R0], R4 ;  /* 0x0000000400007844 */ /* 0x0003e20000000200 */
[----:B------:R-:W-:Y:S02]  /*e200*/  F2FP.F16.F32.PACK_AB R9, R91, R90 ;  /* 0x0000005a5b09723e */ /* 0x000fe400000000ff */
[----:B------:R-:W-:Y:S02]  /*e210*/  F2FP.F16.F32.PACK_AB R10, R93, R92 ;  /* 0x0000005c5d0a723e */ /* 0x000fe400000000ff */
[----:B------:R-:W-:Y:S02]  /*e220*/  F2FP.F16.F32.PACK_AB R11, R95, R94 ;  /* 0x0000005e5f0b723e */ /* 0x000fe400000000ff */
[----:B------:R-:W-:Y:S01]  /*e230*/  LOP3.LUT R160, R160, R161, RZ, 0x3c, !PT ;  /* 0x000000a1a0a07212 */ /* 0x000fe200078e3cff */
[--C-:B------:R-:W-:Y:S01]  /*e240*/  IMAD.X R161, RZ, RZ, R19.reuse, P5 ;  /* 0x000000ffffa17224 */ /* 0x100fe200028e0613 */
[----:B------:R-:W-:Y:S01]  /*e250*/  F2FP.F16.F32.PACK_AB R12, R97, R96 ;  /* 0x00000060610c723e */ /* 0x000fe200000000ff */
[----:B------:R-:W-:Y:S01]  /*e260*/  STSM.16.M88.4 [R168], R8 ;  /* 0x00000008a8007844 */ /* 0x000fe20000000200 */
[----:B------:R-:W-:Y:S01]  /*e270*/  F2FP.F16.F32.PACK_AB R13, R99, R98 ;  /* 0x00000062630d723e */ /* 0x000fe200000000ff */
[----:B------:R-:W-:Y:S01]  /*e280*/  IMAD.X R19, RZ, RZ, R19, P1 ;  /* 0x000000ffff137224 */ /* 0x000fe200008e0613 */
[----:B------:R-:W-:-:S02]  /*e290*/  F2FP.F16.F32.PACK_AB R14, R101, R100 ;  /* 0x00000064650e723e */ /* 0x000fc400000000ff */
[----:B------:R-:W-:Y:S02]  /*e2a0*/  F2FP.F16.F32.PACK_AB R15, R103, R102 ;  /* 0x00000066670f723e */ /* 0x000fe400000000ff */
[----:B------:R-:W-:Y:S02]  /*e2b0*/  MOV R170, R170 ;  /* 0x000000aa00aa7202 */ /* 0x000fe40000000f00 */
[----:B--2---:R-:W-:Y:S01]  /*e2c0*/  F2FP.F16.F32.PACK_AB R152, R105, R104 ;  /* 0x000000686998723e */ /* 0x004fe200000000ff */
[----:B------:R2:W-:Y:S01]  /*e2d0*/  STSM.16.M88.4 [R164], R12 ;  /* 0x0000000ca4007844 */ /* 0x0005e20000000200 */
[----:B------:R-:W-:Y:S02]  /*e2e0*/  F2FP.F16.F32.PACK_AB R153, R107, R106 ;  /* 0x0000006a6b99723e */ /* 0x000fe400000000ff */
[----:B------:R-:W-:Y:S02]  /*e2f0*/  F2FP.F16.F32.PACK_AB R154, R109, R108 ;  /* 0x0000006c6d9a723e */ /* 0x000fe400000000ff */
[----:B------:R-:W-:-:S02]  /*e300*/  F2FP.F16.F32.PACK_AB R155, R111, R110 ;  /* 0x0000006e6f9b723e */ /* 0x000fc400000000ff */
[----:B0-----:R-:W-:Y:S02]  /*e310*/  F2FP.F16.F32.PACK_AB R156, R113, R112 ;  /* 0x00000070719c723e */ /* 0x001fe400000000ff */
[----:B------:R-:W-:Y:S01]  /*e320*/  F2FP.F16.F32.PACK_AB R157, R115, R114 ;  /* 0x00000072739d723e */ /* 0x000fe200000000ff */
[----:B------:R-:W-:Y:S01]  /*e330*/  STSM.16.M88.4 [R170], R152 ;  /* 0x00000098aa007844 */ /* 0x000fe20000000200 */
[----:B------:R-:W-:Y:S02]  /*e340*/  F2FP.F16.F32.PACK_AB R158, R117, R116 ;  /* 0x00000074759e723e */ /* 0x000fe400000000ff */
[----:B------:R-:W-:Y:S02]  /*e350*/  F2FP.F16.F32.PACK_AB R159, R119, R118 ;  /* 0x00000076779f723e */ /* 0x000fe400000000ff */
[----:B-1----:R-:W-:Y:S01]  /*e360*/  F2FP.F16.F32.PACK_AB R4, R121, R120 ;  /* 0x000000787904723e */ /* 0x002fe200000000ff */
[----:B--2---:R-:W0:Y:S01]  /*e370*/  LDC.64 R164, c[0x0][0xc00] ;  /* 0x00030000ffa47b82 */ /* 0x004e220000000a00 */
[----:B------:R-:W-:Y:S01]  /*e380*/  F2FP.F16.F32.PACK_AB R5, R123, R122 ;  /* 0x0000007a7b05723e */ /* 0x000fe200000000ff */
[----:B------:R-:W-:Y:S01]  /*e390*/  STSM.16.M88.4 [R162], R156 ;  /* 0x0000009ca2007844 */ /* 0x000fe20000000200 */
[----:B------:R-:W-:-:S02]  /*e3a0*/  F2FP.F16.F32.PACK_AB R6, R125, R124 ;  /* 0x0000007c7d06723e */ /* 0x000fc400000000ff */
[----:B------:R-:W-:Y:S02]  /*e3b0*/  F2FP.F16.F32.PACK_AB R7, R127, R126 ;  /* 0x0000007e7f07723e */ /* 0x000fe400000000ff */
[----:B------:R-:W-:Y:S02]  /*e3c0*/  MOV R160, R160 ;  /* 0x000000a000a07202 */ /* 0x000fe40000000f00 */
[----:B------:R-:W-:Y:S01]  /*e3d0*/  MOV R161, R20 ;  /* 0x0000001400a17202 */ /* 0x000fe20000000f00 */
[----:B------:R1:W-:Y:S01]  /*e3e0*/  STSM.16.M88.4 [R163], R4 ;  /* 0x00000004a3007844 */ /* 0x0003e20000000200 */
[----:B------:R-:W2:Y:S01]  /*e3f0*/  LDC.64 R20, c[0x0][0xc08] ;  /* 0x00030200ff147b82 */ /* 0x000ea20000000a00 */
[----:B------:R-:W-:Y:S02]  /*e400*/  F2FP.F16.F32.PACK_AB R8, R129, R128 ;  /* 0x000000808108723e */ /* 0x000fe400000000ff */
[----:B------:R-:W-:Y:S02]  /*e410*/  F2FP.F16.F32.PACK_AB R9, R131, R130 ;  /* 0x000000828309723e */ /* 0x000fe400000000ff */
[----:B------:R-:W-:-:S02]  /*e420*/  F2FP.F16.F32.PACK_AB R10, R133, R132 ;  /* 0x00000084850a723e */ /* 0x000fc400000000ff */
[----:B------:R-:W-:Y:S02]  /*e430*/  F2FP.F16.F32.PACK_AB R11, R135, R134 ;  /* 0x00000086870b723e */ /* 0x000fe400000000ff */
[----:B------:R-:W-:Y:S01]  /*e440*/  MOV R18, R18 ;  /* 0x0000001200127202 */ /* 0x000fe20000000f00 */
[----:B------:R-:W-:Y:S01]  /*e450*/  IMAD.U32 R19, RZ, RZ, UR41 ;  /* 0x00000029ff137e24 */ /* 0x000fe2000f8e00ff */
[----:B------:R-:W-:Y:S01]  /*e460*/  F2FP.F16.F32.PACK_AB R12, R145, R144 ;  /* 0x00000090910c723e */ /* 0x000fe200000000ff */
[----:B------:R0:W-:Y:S01]  /*e470*/  STSM.16.M88.4 [R160], R8 ;  /* 0x00000008a0007844 */ /* 0x0001e20000000200 */
[----:B------:R-:W-:Y:S02]  /*e480*/  F2FP.F16.F32.PACK_AB R13, R147, R146 ;  /* 0x00000092930d723e */ /* 0x000fe400000000ff */
[----:B-1----:R-:W-:Y:S02]  /*e490*/  F2FP.F16.F32.PACK_AB R4, R137, R136 ;  /* 0x000000888904723e */ /* 0x002fe400000000ff */
[----:B------:R-:W-:-:S02]  /*e4a0*/  F2FP.F16.F32.PACK_AB R5, R139, R138 ;  /* 0x0000008a8b05723e */ /* 0x000fc400000000ff */
[----:B------:R-:W-:Y:S02]  /*e4b0*/  F2FP.F16.F32.PACK_AB R6, R141, R140 ;  /* 0x0000008c8d06723e */ /* 0x000fe400000000ff */
[----:B------:R-:W-:Y:S02]  /*e4c0*/  F2FP.F16.F32.PACK_AB R7, R143, R142 ;  /* 0x0000008e8f07723e */ /* 0x000fe400000000ff */
[----:B------:R-:W-:Y:S02]  /*e4d0*/  F2FP.F16.F32.PACK_AB R14, R149, R148 ;  /* 0x00000094950e723e */ /* 0x000fe400000000ff */
[----:B------:R-:W-:Y:S01]  /*e4e0*/  F2FP.F16.F32.PACK_AB R15, R151, R150 ;  /* 0x00000096970f723e */ /* 0x000fe200000000ff */
[----:B------:R1:W-:Y:S01]  /*e4f0*/  STSM.16.M88.4 [R161], R4 ;  /* 0x00000004a1007844 */ /* 0x0003e20000000200 */
[----:B------:R-:W-:Y:S01]  /*e500*/  ISETP.NE.U32.AND P1, PT, RZ, UR12, PT ;  /* 0x0000000cff007c0c */ /* 0x000fe2000bf25070 */
[----:B0-----:R-:W-:Y:S01]  /*e510*/  IMAD.WIDE R8, R19, 0x4, R164 ;  /* 0x0000000413087825 */ /* 0x001fe200078e02a4 */
[----:B--2---:R-:W-:Y:S01]  /*e520*/  ISETP.NE.U32.AND P0, PT, R20, RZ, PT ;  /* 0x000000ff1400720c */ /* 0x004fe20003f05070 */
[----:B------:R0:W-:Y:S01]  /*e530*/  STSM.16.M88.4 [R18], R12 ;  /* 0x0000000c12007844 */ /* 0x0001e20000000200 */
[----:B------:R-:W-:Y:S01]  /*e540*/  BAR.SYNC.DEFER_BLOCKING 0x1, 0x100 ;  /* 0x0044000000007b1d */ /* 0x000fe20000010000 */
[----:B------:R-:W-:-:S02]  /*e550*/  ISETP.NE.AND.EX P1, PT, RZ, UR13, PT, P1 ;  /* 0x0000000dff007c0c */ /* 0x000fc4000bf25310 */
[----:B------:R-:W-:-:S13]  /*e560*/  ISETP.NE.AND.EX P0, PT, R21, RZ, PT, P0 ;  /* 0x000000ff1500720c */ /* 0x000fda0003f05300 */
[----:B-1----:R-:W1:Y:S01]  /*e570*/  @P0 LDC.64 R4, c[0x0][0xc08] ;  /* 0x00030200ff040b82 */ /* 0x002e620000000a00 */
[----:B------:R-:W2:Y:S01]  /*e580*/  @P1 LDG.E R0, desc[UR48][R8.64] ;  /* 0x0000003008001981 */ /* 0x000ea2000c1e1900 */
[----:B-1----:R-:W-:-:S05]  /*e590*/  @P0 IMAD.WIDE R4, R19, 0x4, R4 ;  /* 0x0000000413040825 */ /* 0x002fca00078e0204 */
[----:B------:R1:W3:Y:S01]  /*e5a0*/  @P0 LDG.E R10, desc[UR48][R4.64] ;  /* 0x00000030040a0981 */ /* 0x0002e2000c1e1900 */
[----:B------:R-:W-:Y:S01]  /*e5b0*/  USEL UR4, UR44, UR4, UP0 ;  /* 0x000000042c047287 */ /* 0x000fe20008000000 */
[----:B0-----:R-:W-:Y:S01]  /*e5c0*/  VIADD R14, R22, UR42 ;  /* 0x0000002a160e7c36 */ /* 0x001fe20008000000 */
[----:B------:R-:W-:Y:S02]  /*e5d0*/  UISETP.NE.AND UP1, UPT, UR20, 0x1, UPT ;  /* 0x000000011400788c */ /* 0x000fe4000bf25270 */
[----:B------:R-:W-:Y:S01]  /*e5e0*/  UISETP.GT.AND UP2, UPT, UR4, 0x1, UPT ;  /* 0x000000010400788c */ /* 0x000fe2000bf44270 */
[----:B------:R-:W-:Y:S01]  /*e5f0*/  UMOV UR23, 0x9b8 ;  /* 0x000009b800177882 */ /* 0x000fe20000000000 */
[----:B------:R-:W-:Y:S02]  /*e600*/  UISETP.NE.U32.AND UP0, UPT, UR12, URZ, UPT ;  /* 0x0000003f0c00728c */ /* 0x000fe4000bf05070 */
[----:B------:R-:W-:Y:S01]  /*e610*/  PLOP3.LUT P2, PT, PT, PT, UP1, 0x80, 0x0 ;  /* 0x000000000000781c */ /* 0x000fe20003f4f018 */
[----:B------:R-:W-:-:S02]  /*e620*/  USEL UR23, UR23, 0x978, UP2 ;  /* 0x0000097817177887 */ /* 0x000fc40009000000 */
[----:B------:R-:W-:Y:S01]  /*e630*/  UISETP.NE.AND.EX UP0, UPT, UR13, URZ, UPT, UP0 ;  /* 0x0000003f0d00728c */ /* 0x000fe2000bf05300 */
[----:B------:R-:W-:Y:S01]  /*e640*/  UMOV UR4, URZ ;  /* 0x0000003f00047c82 */ /* 0x000fe20008000000 */
[----:B------:R-:W-:Y:S02]  /*e650*/  USHF.R.S32.HI UR12, URZ, 0x1f, UR41 ;  /* 0x0000001f3f0c7899 */ /* 0x000fe40008011429 */
[----:B------:R-:W-:Y:S01]  /*e660*/  USEL UR9, UR41, URZ, !UP0 ;  /* 0x0000003f29097287 */ /* 0x000fe2000c000000 */
[----:B------:R-:W-:Y:S01]  /*e670*/  @UP1 ULDC UR25, c[0x0][0xbec] ;  /* 0x0002fb0000191ab9 */ /* 0x000fe20000000800 */
[----:B------:R-:W-:-:S04]  /*e680*/  USEL UR21, UR43, URZ, UP2 ;  /* 0x0000003f2b157287 */ /* 0x000fc80009000000 */
[----:B------:R-:W-:Y:S01]  /*e690*/  ULDC.64 UR16, c[0x0][UR23+0x220] ;  /* 0x0000880017107abb */ /* 0x000fe20008000a00 */
[----:B-1----:R-:W-:Y:S01]  /*e6a0*/  @P2 IMAD.HI.U32 R4, R14, UR25, RZ ;  /* 0x000000190e042c27 */ /* 0x002fe2000f8e00ff */
[----:B------:R-:W-:Y:S01]  /*e6b0*/  USEL UR22, UR12, URZ, !UP0 ;  /* 0x0000003f0c167287 */ /* 0x000fe2000c000000 */
[----:B------:R-:W-:Y:S01]  /*e6c0*/  ULDC.64 UR14, c[0x0][UR23+0x218] ;  /* 0x00008600170e7abb */ /* 0x000fe20008000a00 */
[----:B------:R-:W-:Y:S01]  /*e6d0*/  ULDC.64 UR18, c[0x0][UR23+0x228] ;  /* 0x00008a0017127abb */ /* 0x000fe20008000a00 */
[----:B------:R-:W-:Y:S01]  /*e6e0*/  UIMAD UR17, UR17, UR9, URZ ;  /* 0x00000009111172a4 */ /* 0x000fe2000f8e023f */
[----:B------:R-:W-:Y:S01]  /*e6f0*/  @UP1 ULDC UR28, c[0x0][0xbf0] ;  /* 0x0002fc00001c1ab9 */ /* 0x000fe20000000800 */
[----:B------:R-:W-:Y:S02]  /*e700*/  UIMAD.WIDE.U32 UR12, UR14, UR40, URZ ;  /* 0x000000280e0c72a5 */ /* 0x000fe4000f8e003f */
[----:B------:R-:W-:Y:S02]  /*e710*/  UIMAD UR24, UR15, UR40, URZ ;  /* 0x000000280f1872a4 */ /* 0x000fe4000f8e023f */
[----:B------:R-:W-:-:S02]  /*e720*/  UIMAD.WIDE.U32 UR26, UR18, UR21, URZ ;  /* 0x00000015121a72a5 */ /* 0x000fc4000f8e003f */
[----:B------:R-:W-:Y:S02]  /*e730*/  UIMAD.WIDE.U32 UR14, UR16, UR9, URZ ;  /* 0x00000009100e72a5 */ /* 0x000fe4000f8e003f */
[----:B------:R-:W-:Y:S02]  /*e740*/  UIMAD UR18, UR19, UR21, URZ ;  /* 0x00000015131272a4 */ /* 0x000fe4000f8e023f */
[----:B------:R-:W-:Y:S01]  /*e750*/  UIMAD UR17, UR16, UR22, UR17 ;  /* 0x00000016101172a4 */ /* 0x000fe2000f8e0211 */
[----:B------:R-:W-:Y:S01]  /*e760*/  IMAD.U32 R5, RZ, RZ, UR26 ;  /* 0x0000001aff057e24 */ /* 0x000fe2000f8e00ff */
[----:B------:R-:W-:Y:S02]  /*e770*/  UIADD3 UR18, UR27, UR18, URZ ;  /* 0x000000121b127290 */ /* 0x000fe4000fffe03f */
[----:B------:R-:W-:Y:S02]  /*e780*/  UIADD3 UR24, UR13, UR24, URZ ;  /* 0x000000180d187290 */ /* 0x000fe4000fffe03f */
[----:B------:R-:W-:-:S02]  /*e790*/  UIADD3 UR17, UR15, UR17, URZ ;  /* 0x000000110f117290 */ /* 0x000fc4000fffe03f */
[----:B------:R-:W-:Y:S01]  /*e7a0*/  IMAD.U32 R6, RZ, RZ, UR18 ;  /* 0x00000012ff067e24 */ /* 0x000fe2000f8e00ff */
[----:B--2---:R-:W-:Y:S01]  /*e7b0*/  @P1 R2UR UR4, R0 ;  /* 0x00000000000412ca */ /* 0x004fe200000e0000 */
[----:B------:R-:W-:Y:S01]  /*e7c0*/  IMAD.MOV.U32 R0, RZ, RZ, R14 ;  /* 0x000000ffff007224 */ /* 0x000fe200078e000e */
[----:B------:R-:W-:-:S05]  /*e7d0*/  @P2 SHF.R.U32.HI R0, RZ, UR28, R4 ;  /* 0x0000001cff002c19 */ /* 0x000fca0008011604 */
[----:B------:R-:W-:-:S04]  /*e7e0*/  IMAD.MOV R7, RZ, RZ, -R0 ;  /* 0x000000ffff077224 */ /* 0x000fc800078e0a00 */
[----:B------:R-:W-:Y:S02]  /*e7f0*/  IMAD R7, R7, UR20, R14 ;  /* 0x0000001407077c24 */ /* 0x000fe4000f8e020e */
[----:B------:R-:W-:Y:S02]  /*e800*/  UIADD3 UR12, UP0, UP3, UR14, UR12, UR4 ;  /* 0x0000000c0e0c7290 */ /* 0x000fe4000fb1e004 */
[----:B------:R-:W-:-:S04]  /*e810*/  USHF.R.S32.HI UR16, URZ, 0x1f, UR4 ;  /* 0x0000001f3f107899 */ /* 0x000fc80008011404 */
[----:B------:R-:W-:Y:S01]  /*e820*/  UIADD3.X UR14, UR17, UR24, UR16, UP0, UP3 ;  /* 0x00000018110e7290 */ /* 0x000fe200087e6410 */
[----:B------:R-:W-:Y:S01]  /*e830*/  IADD3 R4, P3, P4, R0, UR12, R5 ;  /* 0x0000000c00047c10 */ /* 0x000fe2000fc7e005 */
[----:B------:R-:W-:Y:S01]  /*e840*/  ULDC.64 UR12, c[0x0][UR23+0x210] ;  /* 0x00008400170c7abb */ /* 0x000fe20008000a00 */
[----:B------:R-:W-:Y:S01]  /*e850*/  SHF.R.S32.HI R5, RZ, 0x1f, R0 ;  /* 0x0000001fff057819 */ /* 0x000fe20000011400 */
[----:B------:R-:W-:Y:S01]  /*e860*/  IMAD R11, R7, UR13, RZ ;  /* 0x0000000d070b7c24 */ /* 0x000fe2000f8e02ff */
[----:B------:R-:W-:Y:S02]  /*e870*/  SHF.R.S32.HI R0, RZ, 0x1f, R7 ;  /* 0x0000001fff007819 */ /* 0x000fe40000011407 */
[----:B------:R-:W-:Y:S01]  /*e880*/  IADD3.X R5, R5, UR14, R6, P3, P4 ;  /* 0x0000000e05057c10 */ /* 0x000fe20009fe8406 */
[----:B------:R-:W-:Y:S01]  /*e890*/  ULDC.64 UR14, c[0x0][0xba8] ;  /* 0x0002ea00000e7ab9 */ /* 0x000fe20000000a00 */
[----:B------:R-:W-:Y:S01]  /*e8a0*/  @!UP2 ULDC UR14, c[0x0][0xb50] ;  /* 0x0002d400000eaab9 */ /* 0x000fe20000000800 */
[----:B------:R-:W-:Y:S01]  /*e8b0*/  IMAD R11, R0, UR12, R11 ;  /* 0x0000000c000b7c24 */ /* 0x000fe2000f8e020b */
[----:B------:R-:W-:Y:S01]  /*e8c0*/  @!UP2 ULDC UR15, c[0x0][0xb54] ;  /* 0x0002d500000faab9 */ /* 0x000fe20000000800 */
[----:B------:R-:W-:Y:S01]  /*e8d0*/  IMAD.WIDE.U32 R4, R7, UR12, R4 ;  /* 0x0000000c07047c25 */ /* 0x000fe2000f8e0004 */
[----:B------:R-:W-:Y:S01]  /*e8e0*/  ULDC UR12, c[0x0][0xa88] ;  /* 0x0002a200000c7ab9 */ /* 0x000fe20000000800 */
[----:B---3--:R-:W-:-:S02]  /*e8f0*/  @P0 R2UR UR12, R10 ;  /* 0x000000000a0c02ca */ /* 0x008fc400000e0000 */
[----:B------:R-:W-:Y:S01]  /*e900*/  IMAD.IADD R5, R5, 0x1, R11 ;  /* 0x0000000105057824 */ /* 0x000fe200078e020b */
[----:B------:R-:W-:-:S04]  /*e910*/  LEA R11, P3, R4, UR14, 0x2 ;  /* 0x0000000e040b7c11 */ /* 0x000fc8000f8610ff */
[----:B------:R-:W-:Y:S01]  /*e920*/  LEA.HI.X R12, R4, UR15, R5, 0x2, P3 ;  /* 0x0000000f040c7c11 */ /* 0x000fe200098f1405 */
[----:B------:R-:W-:Y:S08]  /*e930*/  @P0 BRA `(.L_x_11619) ;  /* 0x0000000000180947 */ /* 0x000ff00003800000 */
[----:B------:R-:W-:Y:S05]  /*e940*/  @!P1 BRA `(.L_x_11619) ;  /* 0x0000000000149947 */ /* 0x000fea0003800000 */
[----:B------:R-:W2:Y:S04]  /*e950*/  LDG.E R4, desc[UR48][R8.64] ;  /* 0x0000003008047981 */ /* 0x000ea8000c1e1900 */
[----:B------:R-:W3:Y:S01]  /*e960*/  LDG.E R0, desc[UR48][R8.64+0x4] ;  /* 0x0000043008007981 */ /* 0x000ee2000c1e1900 */
[----:B--2---:R-:W-:Y:S02]  /*e970*/  R2UR UR13, R4 ;  /* 0x00000000040d72ca */ /* 0x004fe400000e0000 */
[----:B---3--:R-:W-:-:S13]  /*e980*/  R2UR UR12, R0 ;  /* 0x00000000000c72ca */ /* 0x008fda00000e0000 */
[----:B------:R-:W-:-:S12]  /*e990*/  UIADD3 UR12, -UR13, UR12, URZ ;  /* 0x0000000c0d0c7290 */ /* 0x000fd8000fffe13f */
.L_x_11619:
[----:B------:R-:W2:Y:S04]  /*e9a0*/  LDL R8, [R1+0x14] ;  /* 0x0000140001087983 */ /* 0x000ea80000100800 */
[----:B------:R-:W3:Y:S01]  /*e9b0*/  LDL R0, [R1] ;  /* 0x0000000001007983 */ /* 0x000ee20000100800 */
[----:B------:R-:W-:-:S03]  /*e9c0*/  UIMAD UR17, UR12, UR20, URZ ;  /* 0x000000140c1172a4 */ /* 0x000fc6000f8e023f */
[----:B------:R-:W-:Y:S04]  /*e9d0*/  SHFL.IDX PT, R4, R11, RZ, 0x1c1f ;  /* 0x001c1fff0b047589 */ /* 0x000fe800000e0000 */
[----:B------:R-:W0:Y:S04]  /*e9e0*/  SHFL.IDX PT, R5, R12, RZ, 0x1c1f ;  /* 0x001c1fff0c057589 */ /* 0x000e2800000e0000 */
[----:B------:R-:W-:Y:S04]  /*e9f0*/  SHFL.IDX PT, R6, R11, 0x1, 0x1c1f ;  /* 0x003c1f000b067f89 */ /* 0x000fe800000e0000 */
[----:B------:R-:W1:Y:S01]  /*ea00*/  SHFL.IDX PT, R7, R12, 0x1, 0x1c1f ;  /* 0x003c1f000c077f89 */ /* 0x000e6200000e0000 */
[----:B--2---:R-:W-:Y:S01]  /*ea10*/  VIADD R8, R8, UR42 ;  /* 0x0000002a08087c36 */ /* 0x004fe20008000000 */
[----:B---3--:R-:W-:-:S03]  /*ea20*/  LOP3.LUT P0, RZ, R0, 0x3, RZ, 0xc0, !PT ;  /* 0x0000000300ff7812 */ /* 0x008fc6000780c0ff */
[C---:B------:R-:W-:Y:S01]  /*ea30*/  VIADD R0, R8.reuse, 0x8 ;  /* 0x0000000808007836 */ /* 0x040fe20000000000 */
[C---:B------:R-:W-:Y:S02]  /*ea40*/  ISETP.GE.AND P3, PT, R8.reuse, UR17, PT ;  /* 0x0000001108007c0c */ /* 0x040fe4000bf66270 */
[----:B------:R-:W-:Y:S02]  /*ea50*/  ISETP.GE.OR P1, PT, R8, UR17, P0 ;  /* 0x0000001108007c0c */ /* 0x000fe40008726670 */
[----:B------:R-:W-:-:S11]  /*ea60*/  ISETP.GE.OR P0, PT, R0, UR17, P0 ;  /* 0x0000001100007c0c */ /* 0x000fd60008706670 */
[----:B0-----:R0:W-:Y:S01]  /*ea70*/  @!P1 ST.E desc[UR48][R4.64], R3 ;  /* 0x0000000304009985 */ /* 0x0011e2000c101930 */
[----:B------:R-:W-:-:S03]  /*ea80*/  PLOP3.LUT P1, PT, PT, PT, UP2, 0x80, 0x0 ;  /* 0x000000000000781c */ /* 0x000fc60003f2f028 */
[----:B-1----:R0:W-:Y:S01]  /*ea90*/  @!P0 ST.E desc[UR48][R6.64], R2 ;  /* 0x0000000206008985 */ /* 0x0021e2000c101930 */
[----:B------:R-:W-:-:S09]  /*eaa0*/  ISETP.GE.AND P0, PT, R0, UR17, PT ;  /* 0x0000001100007c0c */ /* 0x000fd2000bf06270 */
[----:B------:R-:W-:Y:S05]  /*eab0*/  @P1 BRA `(.L_x_11620) ;  /* 0x0000001000081947 */ /* 0x000fea0003800000 */
[----:B------:R-:W1:Y:S01]  /*eac0*/  S2R R0, SR_TID.X ;  /* 0x0000000000007919 */ /* 0x000e620000002100 */
[----:B------:R-:W-:Y:S01]  /*ead0*/  ULDC.64 UR14, c[0x0][0xaa0] ;  /* 0x0002a800000e7ab9 */ /* 0x000fe20000000a00 */
[----:B-1----:R-:W-:-:S05]  /*eae0*/  VIADD R0, R0, 0xffffff80 ;  /* 0xffffff8000007836 */ /* 0x002fca0000000000 */
[----:B0-----:R-:W-:-:S04]  /*eaf0*/  SHF.R.S32.HI R3, RZ, 0x1f, R0 ;  /* 0x0000001fff037819 */ /* 0x001fc80000011400 */
[----:B------:R-:W-:-:S04]  /*eb00*/  LEA.HI R3, R3, R0, RZ, 0x3 ;  /* 0x0000000003037211 */ /* 0x000fc800078f18ff */
[----:B------:R-:W-:Y:S02]  /*eb10*/  LOP3.LUT R5, R3, 0xfffffff8, RZ, 0xc0, !PT ;  /* 0xfffffff803057812 */ /* 0x000fe400078ec0ff */
[----:B------:R-:W-:Y:S01]  /*eb20*/  SHF.R.S32.HI R77, RZ, 0x3, R3 ;  /* 0x00000003ff4d7819 */ /* 0x000fe20000011403 */
[----:B------:R-:W-:Y:S02]  /*eb30*/  IMAD.MOV.U32 R3, RZ, RZ, 0x2 ;  /* 0x00000002ff037424 */ /* 0x000fe400078e00ff */
[----:B------:R-:W-:-:S04]  /*eb40*/  IMAD.IADD R18, R0, 0x1, -R5 ;  /* 0x0000000100127824 */ /* 0x000fc800078e0a05 */
[----:B------:R-:W-:-:S04]  /*eb50*/  IMAD.SHL.U32 R0, R18, 0x8, RZ ;  /* 0x0000000812007824 */ /* 0x000fc800078e00ff */
[----:B------:R-:W-:-:S04]  /*eb60*/  IMAD R2, R77, 0x40, R0 ;  /* 0x000000404d027824 */ /* 0x000fc800078e0200 */
[----:B------:R-:W-:-:S03]  /*eb70*/  IMAD.WIDE R2, R2, R3, UR10 ;  /* 0x0000000a02027e25 */ /* 0x000fc6000f8e0203 */
[C---:B------:R-:W-:Y:S02]  /*eb80*/  IADD3 R25, P1, R2.reuse, 0x3000, RZ ;  /* 0x0000300002197810 */ /* 0x040fe40007f3e0ff */
[C---:B------:R-:W-:Y:S02]  /*eb90*/  IADD3 R9, P4, R2.reuse, 0x1000, RZ ;  /* 0x0000100002097810 */ /* 0x040fe40007f9e0ff */
[----:B------:R-:W-:Y:S02]  /*eba0*/  LOP3.LUT R24, R25, 0x380, RZ, 0xc0, !PT ;  /* 0x0000038019187812 */ /* 0x000fe400078ec0ff */
[----:B------:R-:W-:Y:S02]  /*ebb0*/  IADD3 R13, P3, R2, 0x2000, RZ ;  /* 0x00002000020d7810 */ /* 0x000fe40007f7e0ff */
[----:B------:R-:W-:Y:S02]  /*ebc0*/  SHF.R.U64 R24, R24, 0x3, RZ ;  /* 0x0000000318187819 */ /* 0x000fe400000012ff */
[----:B------:R-:W-:-:S02]  /*ebd0*/  LOP3.LUT R8, R9, 0x380, RZ, 0xc0, !PT ;  /* 0x0000038009087812 */ /* 0x000fc400078ec0ff */
[----:B------:R-:W-:Y:S02]  /*ebe0*/  LOP3.LUT R12, R13, 0x380, RZ, 0xc0, !PT ;  /* 0x000003800d0c7812 */ /* 0x000fe400078ec0ff */
[----:B------:R-:W-:Y:S01]  /*ebf0*/  LOP3.LUT R24, R24, R25, RZ, 0x3c, !PT ;  /* 0x0000001918187212 */ /* 0x000fe200078e3cff */
[--C-:B------:R-:W-:Y:S01]  /*ec00*/  IMAD.X R25, RZ, RZ, R3.reuse, P1 ;  /* 0x000000ffff197224 */ /* 0x100fe200008e0603 */
[----:B------:R-:W-:Y:S02]  /*ec10*/  IADD3 R49, P1, R2, 0x9000, RZ ;  /* 0x0000900002317810 */ /* 0x000fe40007f3e0ff */
[----:B------:R-:W-:Y:S02]  /*ec20*/  SHF.R.U64 R8, R8, 0x3, RZ ;  /* 0x0000000308087819 */ /* 0x000fe400000012ff */
[----:B------:R-:W-:Y:S01]  /*ec30*/  SHF.R.U64 R12, R12, 0x3, RZ ;  /* 0x000000030c0c7819 */ /* 0x000fe200000012ff */
[----:B------:R-:W-:Y:S01]  /*ec40*/  UIMAD UR12, UR16, UR14, URZ ;  /* 0x0000000e100c72a4 */ /* 0x000fe2000f8e023f */
[----:B------:R-:W-:Y:S01]  /*ec50*/  LOP3.LUT R48, R49, 0x380, RZ, 0xc0, !PT ;  /* 0x0000038031307812 */ /* 0x000fe200078ec0ff */
[----:B------:R-:W-:Y:S01]  /*ec60*/  UIMAD.WIDE.U32 UR10, UR4, UR14, URZ ;  /* 0x0000000e040a72a5 */ /* 0x000fe2000f8e003f */
[----:B------:R-:W-:Y:S01]  /*ec70*/  LOP3.LUT R8, R8, R9, RZ, 0x3c, !PT ;  /* 0x0000000908087212 */ /* 0x000fe200078e3cff */
[--C-:B------:R-:W-:Y:S01]  /*ec80*/  IMAD.X R9, RZ, RZ, R3.reuse, P4 ;  /* 0x000000ffff097224 */ /* 0x100fe200020e0603 */
[----:B------:R-:W-:Y:S01]  /*ec90*/  LOP3.LUT R12, R12, R13, RZ, 0x3c, !PT ;  /* 0x0000000d0c0c7212 */ /* 0x000fe200078e3cff */
[----:B------:R-:W-:Y:S01]  /*eca0*/  IMAD.X R13, RZ, RZ, R3, P3 ;  /* 0x000000ffff0d7224 */ /* 0x000fe200018e0603 */
[----:B------:R-:W-:-:S02]  /*ecb0*/  IADD3 R29, P0, R2, 0x4000, RZ ;  /* 0x00004000021d7810 */ /* 0x000fc40007f1e0ff */
[C---:B------:R-:W-:Y:S02]  /*ecc0*/  IADD3 R33, P6, R2.reuse, 0x5000, RZ ;  /* 0x0000500002217810 */ /* 0x040fe40007fde0ff */
[C---:B------:R-:W-:Y:S02]  /*ecd0*/  IADD3 R37, P5, R2.reuse, 0x6000, RZ ;  /* 0x0000600002257810 */ /* 0x040fe40007fbe0ff */
[C---:B------:R-:W-:Y:S01]  /*ece0*/  LOP3.LUT R7, R2.reuse, 0x380, RZ, 0xc0, !PT ;  /* 0x0000038002077812 */ /* 0x040fe200078ec0ff */
[----:B------:R-:W-:Y:S01]  /*ecf0*/  UIMAD UR12, UR4, UR15, UR12 ;  /* 0x0000000f040c72a4 */ /* 0x000fe2000f8e020c */
[C---:B------:R-:W-:Y:S01]  /*ed00*/  IADD3 R41, P4, R2.reuse, 0x7000, RZ ;  /* 0x0000700002297810 */ /* 0x040fe20007f9e0ff */
[----:B------:R-:W-:Y:S01]  /*ed10*/  @UP1 ULDC UR14, c[0x0][0xbec] ;  /* 0x0002fb00000e1ab9 */ /* 0x000fe20000000800 */
[----:B------:R-:W-:Y:S01]  /*ed20*/  IADD3 R45, P3, R2, 0x8000, RZ ;  /* 0x00008000022d7810 */ /* 0x000fe20007f7e0ff */
[----:B------:R-:W5:Y:S01]  /*ed30*/  LD.E.128 R8, desc[UR48][R8.64] ;  /* 0x0000003008087980 */ /* 0x000f62000c101d00 */
[----:B------:R-:W-:-:S02]  /*ed40*/  SHF.R.U64 R48, R48, 0x3, RZ ;  /* 0x0000000330307819 */ /* 0x000fc400000012ff */
[----:B------:R-:W-:Y:S01]  /*ed50*/  LOP3.LUT R28, R29, 0x380, RZ, 0xc0, !PT ;  /* 0x000003801d1c7812 */ /* 0x000fe200078ec0ff */
[----:B------:R-:W5:Y:S01]  /*ed60*/  LD.E.128 R12, desc[UR48][R12.64] ;  /* 0x000000300c0c7980 */ /* 0x000f62000c101d00 */
[----:B------:R-:W-:Y:S02]  /*ed70*/  LOP3.LUT R32, R33, 0x380, RZ, 0xc0, !PT ;  /* 0x0000038021207812 */ /* 0x000fe400078ec0ff */
[----:B------:R-:W-:Y:S01]  /*ed80*/  LOP3.LUT R36, R37, 0x380, RZ, 0xc0, !PT ;  /* 0x0000038025247812 */ /* 0x000fe200078ec0ff */
[----:B------:R-:W5:Y:S01]  /*ed90*/  LD.E.128 R24, desc[UR48][R24.64] ;  /* 0x0000003018187980 */ /* 0x000f62000c101d00 */
[----:B------:R-:W-:Y:S02]  /*eda0*/  LOP3.LUT R40, R41, 0x380, RZ, 0xc0, !PT ;  /* 0x0000038029287812 */ /* 0x000fe400078ec0ff */
[----:B------:R-:W-:Y:S02]  /*edb0*/  LOP3.LUT R44, R45, 0x380, RZ, 0xc0, !PT ;  /* 0x000003802d2c7812 */ /* 0x000fe400078ec0ff */
[----:B------:R-:W-:Y:S01]  /*edc0*/  LOP3.LUT R48, R48, R49, RZ, 0x3c, !PT ;  /* 0x0000003130307212 */ /* 0x000fe200078e3cff */
[----:B------:R-:W-:Y:S01]  /*edd0*/  IMAD.X R49, RZ, RZ, R3, P1 ;  /* 0x000000ffff317224 */ /* 0x000fe200008e0603 */
[----:B------:R-:W-:-:S02]  /*ede0*/  IADD3 R5, P1, R2, 0xf000, RZ ;  /* 0x0000f00002057810 */ /* 0x000fc40007f3e0ff */
[----:B------:R-:W-:Y:S02]  /*edf0*/  SHF.R.U64 R28, R28, 0x3, RZ ;  /* 0x000000031c1c7819 */ /* 0x000fe400000012ff */
[----:B------:R-:W-:Y:S02]  /*ee00*/  SHF.R.U64 R32, R32, 0x3, RZ ;  /* 0x0000000320207819 */ /* 0x000fe400000012ff */
[----:B------:R-:W-:Y:S01]  /*ee10*/  SHF.R.U64 R7, R7, 0x3, RZ ;  /* 0x0000000307077819 */ /* 0x000fe200000012ff */
[----:B------:R-:W-:Y:S01]  /*ee20*/  UIADD3 UR11, UR11, UR12, URZ ;  /* 0x0000000c0b0b7290 */ /* 0x000fe2000fffe03f */
[----:B------:R-:W-:Y:S01]  /*ee30*/  SHF.R.U64 R36, R36, 0x3, RZ ;  /* 0x0000000324247819 */ /* 0x000fe200000012ff */
[----:B------:R-:W-:Y:S01]  /*ee40*/  USHF.R.S32.HI UR4, URZ, 0x1f, UR9 ;  /* 0x0000001f3f047899 */ /* 0x000fe20008011409 */
[----:B------:R-:W-:Y:S01]  /*ee50*/  SHF.R.U64 R40, R40, 0x3, RZ ;  /* 0x0000000328287819 */ /* 0x000fe200000012ff */
[----:B------:R-:W-:Y:S01]  /*ee60*/  ULDC.64 UR12, c[0x0][0xae8] ;  /* 0x0002ba00000c7ab9 */ /* 0x000fe20000000a00 */
[----:B------:R-:W-:Y:S01]  /*ee70*/  SHF.R.U64 R44, R44, 0x3, RZ ;  /* 0x000000032c2c7819 */ /* 0x000fe200000012ff */
[--C-:B------:R-:W-:Y:S01]  /*ee80*/  IMAD.X R73, RZ, RZ, R3.reuse, P1 ;  /* 0x000000ffff497224 */ /* 0x100fe200008e0603 */
[----:B------:R-:W-:Y:S01]  /*ee90*/  LOP3.LUT R4, R5, 0x380, RZ, 0xc0, !PT ;  /* 0x0000038005047812 */ /* 0x000fe200078ec0ff */
        /* <DEDUP_REMOVED lines=12> */
[----:B------:R-:W-:Y:S01]  /*ef60*/  UIMAD.WIDE.U32 UR10, UR40, UR12, UR10 ;  /* 0x0000000c280a72a5 */ /* 0x000fe2000f8e000a */
        /* <DEDUP_REMOVED lines=8> */
[----:B------:R-:W-:Y:S02]  /*eff0*/  LOP3.LUT R2, R7, R2, RZ, 0x3c, !PT ;  /* 0x0000000207027212 */ /* 0x000fe400078e3cff */
[----:B------:R-:W-:Y:S01]  /*f000*/  LOP3.LUT R72, R4, R5, RZ, 0x3c, !PT ;  /* 0x0000000504487212 */ /* 0x000fe200078e3cff */
[----:B------:R-:W-:Y:S01]  /*f010*/  UIMAD UR11, UR40, UR13, UR11 ;  /* 0x0000000d280b72a4 */ /* 0x000fe2000f8e020b */
[----:B------:R-:W-:Y:S01]  /*f020*/  LOP3.LUT R52, R53, 0x380, RZ, 0xc0, !PT ;  /* 0x0000038035347812 */ /* 0x000fe200078ec0ff */
[----:B------:R0:W5:Y:S01]  /*f030*/  LD.E.128 R4, desc[UR48][R2.64] ;  /* 0x0000003002047980 */ /* 0x000162000c101d00 */
[----:B------:R-:W-:Y:S01]  /*f040*/  ULDC.64 UR12, c[0x0][0xaf0] ;  /* 0x0002bc00000c7ab9 */ /* 0x000fe20000000a00 */
[----:B------:R-:W-:Y:S01]  /*f050*/  LOP3.LUT R56, R57, 0x380, RZ, 0xc0, !PT ;  /* 0x0000038039387812 */ /* 0x000fe200078ec0ff */
[----:B------:R-:W-:Y:S01]  /*f060*/  UIMAD UR4, UR4, UR12, URZ ;  /* 0x0000000c040472a4 */ /* 0x000fe2000f8e023f */
[----:B------:R-:W-:Y:S01]  /*f070*/  LOP3.LUT R60, R61, 0x380, RZ, 0xc0, !PT ;  /* 0x000003803d3c7812 */ /* 0x000fe200078ec0ff */
[----:B------:R-:W5:Y:S01]  /*f080*/  LD.E.128 R40, desc[UR48][R40.64] ;  /* 0x0000003028287980 */ /* 0x000f62000c101d00 */
[----:B------:R-:W-:-:S02]  /*f090*/  LOP3.LUT R64, R65, 0x380, RZ, 0xc0, !PT ;  /* 0x0000038041407812 */ /* 0x000fc400078ec0ff */
[----:B------:R-:W-:Y:S01]  /*f0a0*/  LOP3.LUT R68, R69, 0x380, RZ, 0xc0, !PT ;  /* 0x0000038045447812 */ /* 0x000fe200078ec0ff */
[----:B------:R-:W5:Y:S01]  /*f0b0*/  LD.E.128 R44, desc[UR48][R44.64] ;  /* 0x000000302c2c7980 */ /* 0x000f62000c101d00 */
[----:B0-----:R-:W-:Y:S01]  /*f0c0*/  IMAD R2, R18, 0x20, R77 ;  /* 0x0000002012027824 */ /* 0x001fe200078e024d */
[----:B------:R-:W-:Y:S01]  /*f0d0*/  UIMAD UR4, UR9, UR13, UR4 ;  /* 0x0000000d090472a4 */ /* 0x000fe2000f8e0204 */
[----:B------:R-:W-:Y:S01]  /*f0e0*/  SHF.R.U64 R52, R52, 0x3, RZ ;  /* 0x0000000334347819 */ /* 0x000fe200000012ff */
[----:B------:R-:W5:Y:S01]  /*f0f0*/  LD.E.128 R72, desc[UR48][R72.64] ;  /* 0x0000003048487980 */ /* 0x000f62000c101d00 */
[----:B------:R-:W-:Y:S01]  /*f100*/  VIADD R20, R2, UR42 ;  /* 0x0000002a02147c36 */ /* 0x000fe20008000000 */
[----:B------:R-:W-:Y:S01]  /*f110*/  UIMAD.WIDE.U32 UR10, UR9, UR12, UR10 ;  /* 0x0000000c090a72a5 */ /* 0x000fe2000f8e000a */
[----:B------:R-:W-:Y:S02]  /*f120*/  SHF.R.U64 R56, R56, 0x3, RZ ;  /* 0x0000000338387819 */ /* 0x000fe400000012ff */
[----:B------:R-:W-:Y:S01]  /*f130*/  @P2 IMAD.HI.U32 R2, R20, UR14, RZ ;  /* 0x0000000e14022c27 */ /* 0x000fe2000f8e00ff */
[----:B------:R-:W-:Y:S01]  /*f140*/  @UP1 ULDC UR9, c[0x0][0xbf0] ;  /* 0x0002fc0000091ab9 */ /* 0x000fe20000000800 */
[----:B------:R-:W-:-:S02]  /*f150*/  SHF.R.U64 R60, R60, 0x3, RZ ;  /* 0x000000033c3c7819 */ /* 0x000fc400000012ff */
[----:B------:R-:W-:Y:S01]  /*f160*/  IMAD.MOV.U32 R19, RZ, RZ, R20 ;  /* 0x000000ffff137224 */ /* 0x000fe200078e0014 */
[----:B------:R-:W-:Y:S02]  /*f170*/  SHF.R.U64 R64, R64, 0x3, RZ ;  /* 0x0000000340407819 */ /* 0x000fe400000012ff */
[----:B------:R-:W-:Y:S02]  /*f180*/  SHF.R.U64 R68, R68, 0x3, RZ ;  /* 0x0000000344447819 */ /* 0x000fe400000012ff */
[----:B------:R-:W-:Y:S01]  /*f190*/  @P2 SHF.R.U32.HI R19, RZ, UR9, R2 ;  /* 0x00000009ff132c19 */ /* 0x000fe20008011602 */
[----:B------:R-:W-:Y:S01]  /*f1a0*/  UIADD3 UR4, UR11, UR4, URZ ;  /* 0x000000040b047290 */ /* 0x000fe2000fffe03f */
        /* <DEDUP_REMOVED lines=12> */
[----:B------:R-:W5:Y:S01]  /*f270*/  LD.E.128 R52, desc[UR48][R52.64] ;  /* 0x0000003034347980 */ /* 0x000f62000c101d00 */
[----:B------:R-:W-:-:S02]  /*f280*/  IMAD.U32 R2, RZ, RZ, UR10 ;  /* 0x0000000aff027e24 */ /* 0x000fc4000f8e00ff */
[----:B------:R-:W-:Y:S01]  /*f290*/  IMAD.U32 R3, RZ, RZ, UR11 ;  /* 0x0000000bff037e24 */ /* 0x000fe2000f8e00ff */
[----:B------:R-:W-:Y:S01]  /*f2a0*/  ULDC.64 UR10, c[0x0][0xae0] ;  /* 0x0002b800000a7ab9 */ /* 0x000fe20000000a00 */
[----:B------:R-:W-:Y:S01]  /*f2b0*/  IMAD.U32 R3, RZ, RZ, UR4 ;  /* 0x00000004ff037e24 */ /* 0x000fe2000f8e00ff */
[----:B------:R-:W5:Y:S01]  /*f2c0*/  LD.E.128 R56, desc[UR48][R56.64] ;  /* 0x0000003038387980 */ /* 0x000f62000c101d00 */
[----:B------:R-:W-:Y:S02]  /*f2d0*/  IMAD R18, R18, UR10, RZ ;  /* 0x0000000a12127c24 */ /* 0x000fe4000f8e02ff */
[----:B------:R-:W-:Y:S01]  /*f2e0*/  IMAD R21, R21, UR20, R20 ;  /* 0x0000001415157c24 */ /* 0x000fe2000f8e0214 */
[----:B------:R-:W5:Y:S01]  /*f2f0*/  LD.E.128 R60, desc[UR48][R60.64] ;  /* 0x000000303c3c7980 */ /* 0x000f62000c101d00 */
[----:B------:R-:W-:-:S03]  /*f300*/  IMAD.WIDE.U32 R2, R19, UR10, R2 ;  /* 0x0000000a13027c25 */ /* 0x000fc6000f8e0002 */
[----:B------:R-:W5:Y:S01]  /*f310*/  LD.E.128 R64, desc[UR48][R64.64] ;  /* 0x0000003040407980 */ /* 0x000f62000c101d00 */
[----:B------:R-:W-:Y:S01]  /*f320*/  IMAD R19, R19, UR11, R18 ;  /* 0x0000000b13137c24 */ /* 0x000fe2000f8e0212 */
[----:B------:R-:W-:Y:S01]  /*f330*/  SHF.R.S32.HI R18, RZ, 0x1f, R21 ;  /* 0x0000001fff127819 */ /* 0x000fe20000011415 */
[----:B------:R-:W-:Y:S01]  /*f340*/  ULDC.64 UR10, c[0x0][0xad8] ;  /* 0x0002b600000a7ab9 */ /* 0x000fe20000000a00 */
[----:B------:R-:W5:Y:S01]  /*f350*/  LD.E.128 R68, desc[UR48][R68.64] ;  /* 0x0000003044447980 */ /* 0x000f62000c101d00 */
[----:B------:R-:W-:Y:S02]  /*f360*/  IMAD.IADD R3, R3, 0x1, R19 ;  /* 0x0000000103037824 */ /* 0x000fe400078e0213 */
[----:B------:R-:W-:Y:S01]  /*f370*/  IMAD R18, R18, UR10, RZ ;  /* 0x0000000a12127c24 */ /* 0x000fe2000f8e02ff */
[----:B------:R-:W-:Y:S01]  /*f380*/  @!PT LDS RZ, [RZ] ;  /* 0x00000000fffff984 */ /* 0x000fe20000000800 */
[----:B------:R-:W-:Y:S01]  /*f390*/  @!PT LDS RZ, [RZ] ;  /* 0x00000000fffff984 */ /* 0x000fe20000000800 */
[----:B------:R-:W-:Y:S01]  /*f3a0*/  @!PT LDS RZ, [RZ] ;  /* 0x00000000fffff984 */ /* 0x000fe20000000800 */
[----:B------:R-:W-:Y:S01]  /*f3b0*/  @!PT LDS RZ, [RZ] ;  /* 0x00000000fffff984 */ /* 0x000fe20000000800 */
[----:B------:R0:W-:Y:S06]  /*f3c0*/  MEMBAR.ALL.CTA ;  /* 0x0000000000007992 */ /* 0x0001ec0000008000 */
[----:B0-----:R-:W0:Y:S01]  /*f3d0*/  FENCE.VIEW.ASYNC.S ;  /* 0x00000000000073c6 */ /* 0x001e220000000000 */
[----:B------:R-:W-:-:S04]  /*f3e0*/  IMAD.WIDE.U32 R2, R21, UR10, R2 ;  /* 0x0000000a15027c25 */ /* 0x000fc8000f8e0002 */
[----:B------:R-:W-:Y:S01]  /*f3f0*/  IMAD R19, R21, UR11, R18 ;  /* 0x0000000b15137c24 */ /* 0x000fe2000f8e0212 */
[----:B------:R-:W-:Y:S01]  /*f400*/  ULDC.64 UR10, c[0x0][0xa80] ;  /* 0x0002a000000a7ab9 */ /* 0x000fe20000000a00 */
[----:B------:R-:W-:Y:S01]  /*f410*/  VIADD R80, R77, UR42 ;  /* 0x0000002a4d507c36 */ /* 0x000fe20008000000 */
[----:B------:R-:W-:Y:S01]  /*f420*/  LEA R78, P2, R2, UR10, 0x1 ;  /* 0x0000000a024e7c11 */ /* 0x000fe2000f8408ff */
[----:B------:R-:W-:Y:S01]  /*f430*/  IMAD.IADD R3, R3, 0x1, R19 ;  /* 0x0000000103037824 */ /* 0x000fe200078e0213 */
[----:B------:R-:W-:-:S04]  /*f440*/  UIADD3 UR8, UR8, 0x22820, URZ ;  /* 0x0002282008087890 */ /* 0x000fc8000fffe03f */
        /* <DEDUP_REMOVED lines=36> */
.L_x_11622:
[----:B------:R-:W-:Y:S05]  /*f690*/  BSYNC B1 ;  /* 0x0000000000017941 */ /* 0x000fea0003800000 */
.L_x_11621:
[----:B0-----:R0:W3:Y:S01]  /*f6a0*/  SHFL.IDX PT, R19, R79, 0x1, 0x181f ;  /* 0x00381f004f137f89 */ /* 0x0010e200000e0000 */
[----:B------:R-:W-:Y:S03]  /*f6b0*/  BSSY B1, `(.L_x_11623) ;  /* 0x0000014000017945 */ /* 0x000fe60003800000 */
[----:B-----5:R0:W4:Y:S01]  /*f6c0*/  SHFL.IDX PT, R7, R78, 0x1, 0x181f ;  /* 0x00381f004e077f89 */ /* 0x02012200000e0000 */
        /* <DEDUP_REMOVED lines=18> */
.L_x_11624:
[----:B------:R-:W-:Y:S05]  /*f7f0*/  BSYNC B1 ;  /* 0x0000000000017941 */ /* 0x000fea0003800000 */
.L_x_11623:
        /* <DEDUP_REMOVED lines=21> */
.L_x_11626:
[----:B------:R-:W-:Y:S05]  /*f950*/  BSYNC B1 ;  /* 0x0000000000017941 */ /* 0x000fea0003800000 */
.L_x_11625:
[----:B0-----:R-:W-:Y:S01]  /*f960*/  VIADD R2, R80, 0x60 ;  /* 0x0000006050027836 */ /* 0x001fe20000000000 */
[----:B---3--:R-:W0:Y:S04]  /*f970*/  SHFL.IDX PT, R79, R79, 0x3, 0x181f ;  /* 0x00781f004f4f7f89 */ /* 0x008e2800000e0000 */
[----:B------:R-:W-:Y:S01]  /*f980*/  ISETP.GE.AND P0, PT, R2, UR17, PT ;  /* 0x0000001102007c0c */ /* 0x000fe2000bf06270 */
        /* <DEDUP_REMOVED lines=21> */
.L_x_11620:
[----:B------:R-:W-:Y:S01]  /*fae0*/  ULDC.64 UR14, c[0x0][0xb08] ;  /* 0x0002c200000e7ab9 */ /* 0x000fe20000000a00 */
[----:B0-----:R-:W-:Y:S01]  /*faf0*/  IMAD.MOV.U32 R5, RZ, RZ, R14 ;  /* 0x000000ffff057224 */ /* 0x001fe200078e000e */
        /* <DEDUP_REMOVED lines=20> */
[----:B------:R-:W-:Y:S01]  /*fc40*/  UIADD3 UR8, UR8, 0x22820, URZ ;  /* 0x0002282008087890 */ /* 0x000fe2000fffe03f */
[----:B------:R-:W-:Y:S01]  /*fc50*/  SHF.R.S32.HI R158, RZ, 0x1f, R212 ;  /* 0x0000001fff9e7819 */ /* 0x000fe200000114d4 */
[----:B------:R-:W-:Y:S01]  /*fc60*/  UIMAD.WIDE.U32 UR10, UR9, UR14, UR10 ;  /* 0x0000000e090a72a5 */ /* 0x000fe2000f8e000a */
[----:B------:R-:W-:Y:S01]  /*fc70*/  SHF.R.S32.HI R159, RZ, 0x1f, R213 ;  /* 0x0000001fff9f7819 */ /* 0x000fe200000114d5 */
[----:B------:R-:W-:Y:S01]  /*fc80*/  ULDC.64 UR12, c[0x0][0xb48] ;  /* 0x0002d200000c7ab9 */ /* 0x000fe20000000a00 */
[----:B------:R-:W-:Y:S01]  /*fc90*/  @UP1 ULDC UR9, c[0x0][0xbec] ;  /* 0x0002fb0000091ab9 */ /* 0x000fe20000000800 */
[----:B------:R-:W-:Y:S01]  /*fca0*/  UIADD3 UR11, UR11, UR4, URZ ;  /* 0x000000040b0b7290 */ /* 0x000fe2000fffe03f */
[----:B------:R-:W-:Y:S01]  /*fcb0*/  @P2 IMAD.HI.U32 R0, R14, UR9, RZ ;  /* 0x000000090e002c27 */ /* 0x000fe2000f8e00ff */
[----:B------:R-:W-:Y:S01]  /*fcc0*/  UPRMT UR8, URZ, 0x654, UR8 ;  /* 0x000006543f087896 */ /* 0x000fe20008000008 */
[----:B------:R-:W-:Y:S01]  /*fcd0*/  SHF.R.S32.HI R160, RZ, 0x1f, R214 ;  /* 0x0000001fffa07819 */ /* 0x000fe200000114d6 */
[----:B------:R-:W-:Y:S01]  /*fce0*/  @UP1 ULDC UR4, c[0x0][0xbf0] ;  /* 0x0002fc0000041ab9 */ /* 0x000fe20000000800 */
[----:B------:R-:W-:Y:S01]  /*fcf0*/  UIMAD.WIDE.U32 UR10, UR43, UR12, UR10 ;  /* 0x0000000c2b0a72a5 */ /* 0x000fe2000f8e000a */
[----:B------:R-:W-:-:S02]  /*fd00*/  @P2 SHF.R.U32.HI R5, RZ, UR4, R0 ;  /* 0x00000004ff052c19 */ /* 0x000fc40008011600 */
[----:B------:R-:W-:Y:S01]  /*fd10*/  SHF.R.S32.HI R161, RZ, 0x1f, R215 ;  /* 0x0000001fffa17819 */ /* 0x000fe200000114d7 */
[----:B------:R-:W-:Y:S01]  /*fd20*/  UIMAD UR43, UR43, UR13, UR11 ;  /* 0x0000000d2b2b72a4 */ /* 0x000fe2000f8e020b */
[--C-:B------:R-:W-:Y:S01]  /*fd30*/  SHF.R.S32.HI R0, RZ, 0x1f, R5.reuse ;  /* 0x0000001fff007819 */ /* 0x100fe20000011405 */
[----:B------:R-:W-:Y:S01]  /*fd40*/  IMAD.MOV R7, RZ, RZ, -R5 ;  /* 0x000000ffff077224 */ /* 0x000fe200078e0a05 */
[----:B------:R-:W-:Y:S01]  /*fd50*/  ULDC.64 UR12, c[0x0][0xb30] ;  /* 0x0002cc00000c7ab9 */ /* 0x000fe20000000a00 */
[----:B------:R-:W-:Y:S01]  /*fd60*/  IMAD.U32 R3, RZ, RZ, UR11 ;  /* 0x0000000bff037e24 */ /* 0x000fe2000f8e00ff */
[----:B------:R-:W-:Y:S01]  /*fd70*/  SYNCS.ARRIVE.TRANS64.RED.A1T0 RZ, [UR8], RZ ;  /* 0x000000ffffff79a7 */ /* 0x000fe20008100408 */
        /* <DEDUP_REMOVED lines=26> */
[----:B------:R0:W1:Y:S01]  /*ff20*/  SHFL.IDX PT, R2, R0, RZ, 0x1c1f ;  /* 0x001c1fff00027589 */ /* 0x00006200000e0000 */
[----:B------:R-:W-:Y:S02]  /*ff30*/  SHF.R.S32.HI R172, RZ, 0x1f, R226 ;  /* 0x0000001fffac7819 */ /* 0x000fe400000114e2 */
[----:B------:R-:W-:Y:S01]  /*ff40*/  SHF.R.S32.HI R173, RZ, 0x1f, R227 ;  /* 0x0000001fffad7819 */ /* 0x000fe200000114e3 */
[----:B------:R0:W2:Y:S01]  /*ff50*/  SHFL.IDX PT, R3, R14, RZ, 0x1c1f ;  /* 0x001c1fff0e037589 */ /* 0x0000a200000e0000 */
[----:B------:R-:W-:Y:S02]  /*ff60*/  SHF.R.S32.HI R174, RZ, 0x1f, R228 ;  /* 0x0000001fffae7819 */ /* 0x000fe400000114e4 */
[----:B------:R-:W-:Y:S01]  /*ff70*/  SHF.R.S32.HI R175, RZ, 0x1f, R229 ;  /* 0x0000001fffaf7819 */ /* 0x000fe200000114e5 */
[----:B------:R-:W-:Y:S06]  /*ff80*/  @P3 BRA `(.L_x_11629) ;  /* 0x0000000800243947 */ /* 0x000fec0003800000 */
[----:B------:R-:W-:Y:S01]  /*ff90*/  ULDC UR4, c[0x0][0xac8] ;  /* 0x0002b20000047ab9 */ /* 0x000fe20000000800 */
[----:B------:R-:W-:Y:S01]  /*ffa0*/  VIADD R15, R17, 0xe0 ;  /* 0x000000e0110f7836 */ /* 0x000fe20000000000 */
[----:B------:R-:W-:Y:S01]  /*ffb0*/  ISETP.GE.AND P2, PT, R229, UR4, PT ;  /* 0x00000004e5007c0c */ /* 0x000fe2000bf46270 */
[C---:B------:R-:W-:Y:S01]  /*ffc0*/  VIADD R19, R17.reuse, 0xe8 ;  /* 0x000000e811137836 */ /* 0x040fe20000000000 */
[C---:B------:R-:W-:Y:S01]  /*ffd0*/  ISETP.GE.AND P3, PT, R17.reuse, UR4, PT ;  /* 0x0000000411007c0c */ /* 0x040fe2000bf66270 */
[----:B------:R-:W-:Y:S01]  /*ffe0*/  VIADD R21, R17, 0xf0 ;  /* 0x000000f011157836 */ /* 0x000fe20000000000 */
        /* <DEDUP_REMOVED lines=51> */
[-C--:B------:R-:W-:Y:S02]  /*10320*/  @!P3 LEA.HI.X R5, R218, R3.reuse, R164, 0x2, P6 ;  /* 0x00000003da05b211 */ /* 0x080fe400030f14a4 */
[CC--:B--2---:R-:W-:Y:S02]  /*10330*/  @!P2 LEA R6, P5, R217.reuse, R2.reuse, 0x2 ;  /* 0x00000002d906a211 */ /* 0x0c4fe400078a10ff */
[----:B------:R-:W-:Y:S01]  /*10340*/  @!P1 LEA R8, P6, R216, R2, 0x2 ;  /* 0x00000002d8089211 */ /* 0x000fe200078c10ff */
[----:B------:R1:W-:Y:S01]  /*10350*/  @!P3 ST.E.64 desc[UR48][R4.64], R72 ;  /* 0x000000480400b985 */ /* 0x0003e2000c101b30 */
[-C--:B------:R-:W-:Y:S02]  /*10360*/  @!P2 LEA.HI.X R7, R217, R3.reuse, R163, 0x2, P5 ;  /* 0x00000003d907a211 */ /* 0x080fe400028f14a3 */
[----:B------:R-:W-:Y:S02]  /*10370*/  ISETP.GE.AND P3, PT, R214, UR4, PT ;  /* 0x00000004d6007c0c */ /* 0x000fe4000bf66270 */
[----:B------:R-:W-:Y:S01]  /*10380*/  @!P1 LEA.HI.X R9, R216, R3, R162, 0x2, P6 ;  /* 0x00000003d8099211 */ /* 0x000fe200030f14a2 */
[----:B------:R2:W-:Y:S01]  /*10390*/  @!P2 ST.E.64 desc[UR48][R6.64], R76 ;  /* 0x0000004c0600a985 */ /* 0x0005e2000c101b30 */
[----:B------:R-:W-:-:S02]  /*103a0*/  ISETP.GE.AND P2, PT, R213, UR4, PT ;  /* 0x00000004d5007c0c */ /* 0x000fc4000bf46270 */
[C---:B------:R-:W-:Y:S01]  /*103b0*/  @!P4 LEA R10, P5, R215.reuse, R2, 0x2 ;  /* 0x00000002d70ac211 */ /* 0x040fe200078a10ff */
[----:B------:R3:W-:Y:S01]  /*103c0*/  @!P1 ST.E.64 desc[UR48][R8.64], R80 ;  /* 0x0000005008009985 */ /* 0x0007e2000c101b30 */
[----:B------:R-:W-:Y:S02]  /*103d0*/  ISETP.GE.AND P1, PT, R212, UR4, PT ;  /* 0x00000004d4007c0c */ /* 0x000fe4000bf26270 */
[----:B------:R-:W-:-:S03]  /*103e0*/  @!P4 LEA.HI.X R11, R215, R3, R161, 0x2, P5 ;  /* 0x00000003d70bc211 */ /* 0x000fc600028f14a1 */
[CC--:B------:R-:W-:Y:S02]  /*103f0*/  @!P3 LEA R12, P6, R214.reuse, R2.reuse, 0x2 ;  /* 0x00000002d60cb211 */ /* 0x0c0fe400078c10ff */
        /* <DEDUP_REMOVED lines=54> */
[CC--:B------:R-:W-:Y:S01]  /*10760*/  @!P2 LEA R8, P6, R19.reuse, R2.reuse, 0x2 ;  /* 0x000000021308a211 */ /* 0x0c0fe200078c10ff */
[----:B------:R4:W-:Y:S01]  /*10770*/  @!P3 ST.E.64 desc[UR48][R6.64], R136 ;  /* 0x000000880600b985 */ /* 0x0009e2000c101b30 */
[----:B--2---:R-:W-:Y:S02]  /*10780*/  SHF.R.S32.HI R11, RZ, 0x1f, R21 ;  /* 0x0000001fff0b7819 */ /* 0x004fe40000011415 */
[-C--:B------:R-:W-:Y:S02]  /*10790*/  @!P2 LEA.HI.X R9, R19, R3.reuse, R9, 0x2, P6 ;  /* 0x000000031309a211 */ /* 0x080fe400030f1409 */
[C---:B------:R-:W-:Y:S02]  /*107a0*/  @!P1 LEA R10, P6, R21.reuse, R2, 0x2 ;  /* 0x00000002150a9211 */ /* 0x040fe400078c10ff */
[----:B---3--:R-:W-:Y:S01]  /*107b0*/  SHF.R.S32.HI R12, RZ, 0x1f, R25 ;  /* 0x0000001fff0c7819 */ /* 0x008fe20000011419 */
[----:B------:R4:W-:Y:S01]  /*107c0*/  @!P2 ST.E.64 desc[UR48][R8.64], R140 ;  /* 0x0000008c0800a985 */ /* 0x0009e2000c101b30 */
[----:B------:R-:W-:-:S02]  /*107d0*/  @!P1 LEA.HI.X R11, R21, R3, R11, 0x2, P6 ;  /* 0x00000003150b9211 */ /* 0x000fc400030f140b */
[----:B------:R-:W-:-:S03]  /*107e0*/  @!P5 LEA R2, P6, R25, R2, 0x2 ;  /* 0x000000021902d211 */ /* 0x000fc600078c10ff */
[----:B------:R4:W-:Y:S01]  /*107f0*/  @!P1 ST.E.64 desc[UR48][R10.64], R144 ;  /* 0x000000900a009985 */ /* 0x0009e2000c101b30 */
[----:B------:R-:W-:-:S05]  /*10800*/  @!P5 LEA.HI.X R3, R25, R3, R12, 0x2, P6 ;  /* 0x000000031903d211 */ /* 0x000fca00030f140c */
[----:B------:R4:W-:Y:S04]  /*10810*/  @!P5 ST.E.64 desc[UR48][R2.64], R148 ;  /* 0x000000940200d985 */ /* 0x0009e8000c101b30 */
.L_x_11629:
[----:B------:R-:W-:Y:S05]  /*10820*/  BSYNC B1 ;  /* 0x0000000000017941 */ /* 0x000fea0003800000 */
.L_x_11628:
[----:B--2-4-:R2:W3:Y:S04]  /*10830*/  SHFL.IDX PT, R3, R14, 0x1, 0x1c1f ;  /* 0x003c1f000e037f89 */ /* 0x0144e800000e0000 */
[----:B-1----:R2:W1:Y:S01]  /*10840*/  SHFL.IDX PT, R2, R0, 0x1, 0x1c1f ;  /* 0x003c1f0000027f89 */ /* 0x00246200000e0000 */
[----:B------:R-:W-:Y:S05]  /*10850*/  @P0 BRA `(.L_x_11627) ;  /* 0x0000001800200947 */ /* 0x000fea0003800000 */
[----:B------:R-:W-:Y:S01]  /*10860*/  ULDC UR4, c[0x0][0xac8] ;  /* 0x0002b20000047ab9 */ /* 0x000fe20000000800 */
[----:B------:R-:W-:Y:S01]  /*10870*/  VIADD R21, R17, 0xe0 ;  /* 0x000000e011157836 */ /* 0x000fe20000000000 */
[----:B------:R-:W-:Y:S01]  /*10880*/  ISETP.GE.AND P5, PT, R229, UR4, PT ;  /* 0x00000004e5007c0c */ /* 0x000fe2000bfa6270 */
[C---:B------:R-:W-:Y:S01]  /*10890*/  VIADD R19, R17.reuse, 0xf0 ;  /* 0x000000f011137836 */ /* 0x040fe20000000000 */
[----:B------:R-:W-:Y:S02]  /*108a0*/  ISETP.GE.AND P4, PT, R17, UR4, PT ;  /* 0x0000000411007c0c */ /* 0x000fe4000bf86270 */
[----:B------:R-:W-:Y:S02]  /*108b0*/  ISETP.GE.AND P2, PT, R228, UR4, PT ;  /* 0x00000004e4007c0c */ /* 0x000fe4000bf46270 */
[----:B------:R-:W-:Y:S02]  /*108c0*/  ISETP.GE.AND P1, PT, R227, UR4, PT ;  /* 0x00000004e3007c0c */ /* 0x000fe4000bf26270 */
[----:B------:R-:W-:-:S02]  /*108d0*/  ISETP.GE.AND P0, PT, R226, UR4, PT ;  /* 0x00000004e2007c0c */ /* 0x000fc4000bf06270 */
[----:B0-2---:R-:W-:-:S03]  /*108e0*/  SHF.R.S32.HI R0, RZ, 0x1f, R21 ;  /* 0x0000001fff007819 */ /* 0x005fc60000011415 */
        /* <DEDUP_REMOVED lines=100> */
[----:B0-----:R-:W-:-:S02]  /*10f30*/  @!P2 LEA R8, P5, R205, R2, 0x2 ;  /* 0x00000002cd08a211 */ /* 0x001fc400078a10ff */
[----:B------:R-:W-:Y:S02]  /*10f40*/  SHF.R.S32.HI R14, RZ, 0x1f, R23 ;  /* 0x0000001fff0e7819 */ /* 0x000fe40000011417 */
[CC--:B--2---:R-:W-:Y:S02]  /*10f50*/  @!P1 LEA R10, P6, R204.reuse, R2.reuse, 0x2 ;  /* 0x00000002cc0a9211 */ /* 0x0c4fe400078c10ff */
[-C--:B------:R-:W-:Y:S02]  /*10f60*/  @!P2 LEA.HI.X R9, R205, R3.reuse, R20, 0x2, P5 ;  /* 0x00000003cd09a211 */ /* 0x080fe400028f1414 */
[----:B-1----:R-:W-:Y:S02]  /*10f70*/  @!P0 LEA R12, P5, R23, R2, 0x2 ;  /* 0x00000002170c8211 */ /* 0x002fe400078a10ff */
[----:B------:R-:W-:Y:S01]  /*10f80*/  @!P1 LEA.HI.X R11, R204, R3, R18, 0x2, P6 ;  /* 0x00000003cc0b9211 */ /* 0x000fe200030f1412 */
[----:B------:R0:W-:Y:S01]  /*10f90*/  @!P2 ST.E.64 desc[UR48][R8.64], R126 ;  /* 0x0000007e0800a985 */ /* 0x0001e2000c101b30 */
[----:B------:R-:W-:-:S02]  /*10fa0*/  ISETP.GE.AND P6, PT, R19, UR4, PT ;  /* 0x0000000413007c0c */ /* 0x000fc4000bfc6270 */
        /* <DEDUP_REMOVED lines=8> */
[----:B------:R-:W-:Y:S02]  /*11030*/  @!P3 LEA.HI.X R7, R15, R3, R0, 0x2, P5 ;  /* 0x000000030f07b211 */ /* 0x000fe400028f1400 */
[----:B------:R-:W-:-:S02]  /*11040*/  SHF.R.S32.HI R0, RZ, 0x1f, R19 ;  /* 0x0000001fff007819 */ /* 0x000fc40000011413 */
        /* <DEDUP_REMOVED lines=12> */
.L_x_11618:
[----:B------:R-:W0:Y:S01]  /*11110*/  LDC.64 R2, c[0x0][0xc00] ;  /* 0x00030000ff027b82 */ /* 0x000e220000000a00 */
[----:B------:R-:W-:Y:S01]  /*11120*/  ULDC.64 UR8, c[0x0][0xc00] ;  /* 0x0003000000087ab9 */ /* 0x000fe20000000a00 */
[----:B------:R-:W-:Y:S01]  /*11130*/  IMAD.MOV.U32 R7, RZ, RZ, RZ ;  /* 0x000000ffff077224 */ /* 0x000fe200078e00ff */
[----:B------:R-:W-:-:S05]  /*11140*/  UIMAD.WIDE UR8, UR41, 0x4, UR8 ;  /* 0x00000004290878a5 */ /* 0x000fca000f8e0208 */
[----:B------:R-:W1:Y:S01]  /*11150*/  LDC.64 R4, c[0x0][0xc08] ;  /* 0x00030200ff047b82 */ /* 0x000e620000000a00 */
[----:B0-----:R-:W-:Y:S01]  /*11160*/  ISETP.NE.U32.AND P0, PT, R2, RZ, PT ;  /* 0x000000ff0200720c */ /* 0x001fe20003f05070 */
[----:B------:R-:W-:Y:S01]  /*11170*/  IMAD.U32 R2, RZ, RZ, UR8 ;  /* 0x00000008ff027e24 */ /* 0x000fe2000f8e00ff */
[----:B------:R-:W-:Y:S01]  /*11180*/  R2UR UR4, R3 ;  /* 0x00000000030472ca */ /* 0x000fe200000e0000 */
[----:B------:R-:W-:Y:S01]  /*11190*/  IMAD.U32 R3, RZ, RZ, UR9 ;  /* 0x00000009ff037e24 */ /* 0x000fe2000f8e00ff */
[----:B-1----:R-:W-:-:S09]  /*111a0*/  ISETP.NE.U32.AND P1, PT, R4, RZ, PT ;  /* 0x000000ff0400720c */ /* 0x002fd20003f25070 */
[----:B------:R-:W-:Y:S02]  /*111b0*/  VOTEU.ANY UP0, P0 ;  /* 0x00000000003f7886 */ /* 0x000fe40000000100 */
        /* <DEDUP_REMOVED lines=14> */
[----:B------:R-:W-:Y:S01]  /*112a0*/  UISETP.NE.AND UP1, UPT, UR44, URZ, UPT ;  /* 0x0000003f2c00728c */ /* 0x000fe2000bf25270 */
[----:B------:R-:W1:Y:S10]  /*112b0*/  S2R R6, SR_TID.X ;  /* 0x0000000000067919 */ /* 0x000e740000002100 */
[----:B------:R-:W-:Y:S01]  /*112c0*/  @!UP1 ULDC UR44, c[0x0][0xad4] ;  /* 0x0002b500002c9ab9 */ /* 0x000fe20000000800 */
[----:B0-----:R-:W-:Y:S05]  /*112d0*/  @P1 BRA `(.L_x_11630) ;  /* 0x0000000000101947 */ /* 0x001fea0003800000 */
[----:B------:R-:W-:Y:S05]  /*112e0*/  @!P0 BRA `(.L_x_11630) ;  /* 0x00000000000c8947 */ /* 0x000fea0003800000 */
[----:B------:R-:W2:Y:S04]  /*112f0*/  LDG.E R5, desc[UR48][R2.64] ;  /* 0x0000003002057981 */ /* 0x000ea8000c1e1900 */
[----:B-----5:R-:W2:Y:S02]  /*11300*/  LDG.E R0, desc[UR48][R2.64+0x4] ;  /* 0x0000043002007981 */ /* 0x020ea4000c1e1900 */
[----:B--2---:R-:W-:-:S07]  /*11310*/  IMAD.IADD R0, R0, 0x1, -R5 ;  /* 0x0000000100007824 */ /* 0x004fce00078e0a05 */
.L_x_11630:
[----:B-1----:R-:W-:Y:S01]  /*11320*/  VIADD R10, R6, 0xffffff80 ;  /* 0xffffff80060a7836 */ /* 0x002fe20000000000 */
[----:B-----5:R-:W-:Y:S01]  /*11330*/  R2UR UR20, R7 ;  /* 0x00000000071472ca */ /* 0x020fe200000e0000 */
[----:B------:R-:W-:Y:S01]  /*11340*/  USHF.R.S32.HI UR8, URZ, 0x1f, UR41 ;  /* 0x0000001f3f087899 */ /* 0x000fe20008011429 */
[----:B------:R-:W-:Y:S01]  /*11350*/  BSSY B1, `(.L_x_11631) ;  /* 0x000003c000017945 */ /* 0x000fe20003800000 */
[----:B------:R-:W-:Y:S01]  /*11360*/  USEL UR4, UR41, URZ, !UP0 ;  /* 0x0000003f29047287 */ /* 0x000fe2000c000000 */
[----:B------:R-:W-:Y:S01]  /*11370*/  ISETP.GT.AND P0, PT, R10, 0x7f, PT ;  /* 0x0000007f0a00780c */ /* 0x000fe20003f04270 */
[----:B------:R-:W-:-:S08]  /*11380*/  USEL UR8, UR8, URZ, !UP0 ;  /* 0x0000003f08087287 */ /* 0x000fd0000c000000 */
[----:B------:R-:W-:-:S04]  /*11390*/  USHF.R.S32.HI UR20, URZ, 0x1f, UR20 ;  /* 0x0000001f3f147899 */ /* 0x000fc80008011414 */
[----:B------:R-:W-:Y:S08]  /*113a0*/  @P0 BRA `(.L_x_11632) ;  /* 0x0000000000d80947 */ /* 0x000ff00003800000 */
        /* <DEDUP_REMOVED lines=8> */
[----:B------:R-:W-:Y:S01]  /*11430*/  UISETP.GT.AND UP0, UPT, UR44, 0x1, UPT ;  /* 0x000000012c00788c */ /* 0x000fe2000bf04270 */
[----:B------:R-:W-:Y:S01]  /*11440*/  IMAD.MOV.U32 R4, RZ, RZ, R6 ;  /* 0x000000ffff047224 */ /* 0x000fe200078e0006 */
[----:B------:R-:W-:Y:S02]  /*11450*/  UMOV UR18, 0x9b8 ;  /* 0x000009b800127882 */ /* 0x000fe40000000000 */
[----:B------:R-:W-:Y:S02]  /*11460*/  USEL UR18, UR18, 0x978, UP0 ;  /* 0x0000097812127887 */ /* 0x000fe40008000000 */
[----:B------:R-:W-:-:S06]  /*11470*/  USEL UR9, UR43, URZ, UP0 ;  /* 0x0000003f2b097287 */ /* 0x000fcc0008000000 */
[----:B------:R-:W0:Y:S04]  /*11480*/  @P0 LDC R5, c[0x0][0xbec] ;  /* 0x0002fb00ff050b82 */ /* 0x000e280000000800 */
[----:B------:R-:W-:Y:S01]  /*11490*/  ULDC.64 UR10, c[0x0][UR18+0x218] ;  /* 0x00008600120a7abb */ /* 0x000fe20008000a00 */
[----:B------:R-:W-:Y:S01]  /*114a0*/  ULDC.64 UR12, c[0x0][UR18+0x220] ;  /* 0x00008800120c7abb */ /* 0x000fe20008000a00 */
[----:B------:R-:W-:Y:S02]  /*114b0*/  UIMAD.WIDE.U32 UR16, UR10, UR40, URZ ;  /* 0x000000280a1072a5 */ /* 0x000fe4000f8e003f */
[----:B------:R-:W1:Y:S01]  /*114c0*/  @P0 LDC R8, c[0x0][0xbf0] ;  /* 0x0002fc00ff080b82 */ /* 0x000e620000000800 */
[----:B------:R-:W-:Y:S02]  /*114d0*/  UIMAD UR19, UR11, UR40, URZ ;  /* 0x000000280b1372a4 */ /* 0x000fe4000f8e023f */
[----:B------:R-:W-:Y:S01]  /*114e0*/  UIMAD UR13, UR13, UR4, URZ ;  /* 0x000000040d0d72a4 */ /* 0x000fe2000f8e023f */
[----:B------:R-:W-:Y:S01]  /*114f0*/  IMAD.U32 R2, RZ, RZ, UR16 ;  /* 0x00000010ff027e24 */ /* 0x000fe2000f8e00ff */
[----:B------:R-:W-:Y:S01]  /*11500*/  UIMAD.WIDE.U32 UR10, UR12, UR4, URZ ;  /* 0x000000040c0a72a5 */ /* 0x000fe2000f8e003f */
[----:B------:R-:W-:Y:S01]  /*11510*/  IMAD.U32 R3, RZ, RZ, UR17 ;  /* 0x00000011ff037e24 */ /* 0x000fe2000f8e00ff */
[----:B------:R-:W-:-:S02]  /*11520*/  UIADD3 UR19, UR17, UR19, URZ ;  /* 0x0000001311137290 */ /* 0x000fc4000fffe03f */
[----:B------:R-:W-:Y:S01]  /*11530*/  UIMAD UR13, UR12, UR8, UR13 ;  /* 0x000000080c0d72a4 */ /* 0x000fe2000f8e020d */
[----:B------:R-:W-:-:S03]  /*11540*/  ULDC.64 UR14, c[0x0][UR18+0x228] ;  /* 0x00008a00120e7abb */ /* 0x000fc60008000a00 */
[----:B------:R-:W-:Y:S01]  /*11550*/  UIADD3 UR13, UR11, UR13, URZ ;  /* 0x0000000d0b0d7290 */ /* 0x000fe2000fffe03f */
[----:B------:R-:W-:Y:S01]  /*11560*/  IMAD.U32 R11, RZ, RZ, UR19 ;  /* 0x00000013ff0b7e24 */ /* 0x000fe2000f8e00ff */
[----:B------:R-:W-:Y:S01]  /*11570*/  UIMAD.WIDE.U32 UR16, UR14, UR9, URZ ;  /* 0x000000090e1072a5 */ /* 0x000fe2000f8e003f */
[----:B0-----:R-:W-:Y:S01]  /*11580*/  @P0 IMAD.HI.U32 R5, R6, R5, RZ ;  /* 0x0000000506050227 */ /* 0x001fe200078e00ff */
[----:B------:R-:W-:-:S04]  /*11590*/  UIMAD UR9, UR15, UR9, URZ ;  /* 0x000000090f0972a4 */ /* 0x000fc8000f8e023f */
[----:B------:R-:W-:Y:S01]  /*115a0*/  UIADD3 UR9, UR17, UR9, URZ ;  /* 0x0000000911097290 */ /* 0x000fe2000fffe03f */
[----:B-1----:R-:W-:Y:S02]  /*115b0*/  @P0 SHF.R.U32.HI R4, RZ, R8, R5 ;  /* 0x00000008ff040219 */ /* 0x002fe40000011605 */
[----:B------:R-:W-:Y:S01]  /*115c0*/  IADD3 R3, P0, P1, R2, UR10, R7 ;  /* 0x0000000a02037c10 */ /* 0x000fe2000f91e007 */
[----:B------:R-:W-:Y:S01]  /*115d0*/  IMAD.U32 R2, RZ, RZ, UR20 ;  /* 0x00000014ff027e24 */ /* 0x000fe2000f8e00ff */
[----:B------:R-:W-:Y:S01]  /*115e0*/  ULDC.64 UR10, c[0x0][UR18+0x210] ;  /* 0x00008400120a7abb */ /* 0x000fe20008000a00 */
[----:B------:R-:W-:-:S04]  /*115f0*/  IMAD.MOV R5, RZ, RZ, -R4 ;  /* 0x000000ffff057224 */ /* 0x000fc800078e0a04 */
[----:B------:R-:W-:Y:S01]  /*11600*/  IMAD R5, R9, R5, R6 ;  /* 0x0000000509057224 */ /* 0x000fe200078e0206 */
[----:B------:R-:W-:Y:S01]  /*11610*/  IADD3.X R6, R11, UR13, R2, P0, P1 ;  /* 0x0000000d0b067c10 */ /* 0x000fe200087e2402 */
[----:B------:R-:W-:Y:S01]  /*11620*/  ULDC.64 UR12, c[0x0][0xba8] ;  /* 0x0002ea00000c7ab9 */ /* 0x000fe20000000a00 */
[----:B------:R-:W-:Y:S01]  /*11630*/  IADD3 R2, P0, P1, R4, UR16, R3 ;  /* 0x0000001004027c10 */ /* 0x000fe2000f91e003 */
[----:B------:R-:W-:Y:S01]  /*11640*/  IMAD R9, R5, UR11, RZ ;  /* 0x0000000b05097c24 */ /* 0x000fe2000f8e02ff */
        /* <DEDUP_REMOVED lines=12> */
.L_x_11632:
[----:B------:R-:W-:Y:S05]  /*11710*/  BSYNC B1 ;  /* 0x0000000000017941 */ /* 0x000fea0003800000 */
.L_x_11631:
        /* <DEDUP_REMOVED lines=8> */
[----:B0-----:R-:W-:Y:S01]  /*117a0*/  SHF.R.S32.HI R3, RZ, 0x1f, R10 ;  /* 0x0000001fff037819 */ /* 0x001fe2000001140a */
[----:B------:R-:W-:Y:S03]  /*117b0*/  BSSY B1, `(.L_x_11633) ;  /* 0x0000050000017945 */ /* 0x000fe60003800000 */
[----:B------:R-:W-:-:S04]  /*117c0*/  LEA.HI R2, R3, R10, RZ, 0x3 ;  /* 0x0000000a03027211 */ /* 0x000fc800078f18ff */
[----:B------:R-:W-:Y:S01]  /*117d0*/  LOP3.LUT R5, R2, 0xfffffff8, RZ, 0xc0, !PT ;  /* 0xfffffff802057812 */ /* 0x000fe200078ec0ff */
[----:B------:R-:W-:Y:S01]  /*117e0*/  UIMAD.WIDE.U32 UR10, UR10, UR12, URZ ;  /* 0x0000000c0a0a72a5 */ /* 0x000fe2000f8e003f */
[----:B------:R-:W-:Y:S01]  /*117f0*/  SHF.R.S32.HI R13, RZ, 0x3, R2 ;  /* 0x00000003ff0d7819 */ /* 0x000fe20000011402 */
[----:B------:R-:W-:Y:S02]  /*11800*/  UIMAD UR9, UR14, UR13, UR9 ;  /* 0x0000000d0e0972a4 */ /* 0x000fe4000f8e0209 */
[----:B------:R-:W-:Y:S01]  /*11810*/  IMAD.IADD R10, R10, 0x1, -R5 ;  /* 0x000000010a0a7824 */ /* 0x000fe200078e0a05 */
[----:B------:R-:W-:Y:S01]  /*11820*/  ULDC.64 UR12, c[0x0][0xae8] ;  /* 0x0002ba00000c7ab9 */ /* 0x000fe20000000a00 */
[----:B------:R-:W-:Y:S02]  /*11830*/  UIADD3 UR11, UR11, UR9, URZ ;  /* 0x000000090b0b7290 */ /* 0x000fe4000fffe03f */
[----:B------:R-:W-:Y:S01]  /*11840*/  IMAD R2, R10, 0x20, R13 ;  /* 0x000000200a027824 */ /* 0x000fe200078e020d */
[----:B-1----:R-:W-:Y:S01]  /*11850*/  ISETP.NE.AND P0, PT, R11, 0x1, PT ;  /* 0x000000010b00780c */ /* 0x002fe20003f05270 */
[----:B------:R-:W-:-:S02]  /*11860*/  UIMAD.WIDE.U32 UR10, UR40, UR12, UR10 ;  /* 0x0000000c280a72a5 */ /* 0x000fc4000f8e000a */
[----:B------:R-:W-:Y:S02]  /*11870*/  VIADD R6, R2, UR42 ;  /* 0x0000002a02067c36 */ /* 0x000fe40008000000 */
[----:B------:R-:W-:Y:S02]  /*11880*/  UIMAD UR9, UR40, UR13, UR11 ;  /* 0x0000000d280972a4 */ /* 0x000fe4000f8e020b */
[----:B------:R-:W-:Y:S01]  /*11890*/  IMAD.MOV.U32 R5, RZ, RZ, R6 ;  /* 0x000000ffff057224 */ /* 0x000fe200078e0006 */
[----:B------:R-:W-:Y:S02]  /*118a0*/  ULDC.64 UR12, c[0x0][0xaf0] ;  /* 0x0002bc00000c7ab9 */ /* 0x000fe40000000a00 */
[----:B------:R-:W-:-:S03]  /*118b0*/  UIMAD UR8, UR8, UR12, URZ ;  /* 0x0000000c080872a4 */ /* 0x000fc6000f8e023f */
[----:B------:R-:W0:Y:S01]  /*118c0*/  @P0 LDC R3, c[0x0][0xbec] ;  /* 0x0002fb00ff030b82 */ /* 0x000e220000000800 */
[----:B------:R-:W-:-:S03]  /*118d0*/  UIMAD UR11, UR4, UR13, UR8 ;  /* 0x0000000d040b72a4 */ /* 0x000fc6000f8e0208 */
[----:B------:R-:W-:Y:S02]  /*118e0*/  UMOV UR8, UR10 ;  /* 0x0000000a00087c82 */ /* 0x000fe40008000000 */
[----:B------:R-:W-:Y:S02]  /*118f0*/  UIMAD.WIDE.U32 UR8, UR4, UR12, UR8 ;  /* 0x0000000c040872a5 */ /* 0x000fe4000f8e0008 */
[----:B------:R-:W1:Y:S02]  /*11900*/  @P0 LDC R7, c[0x0][0xbf0] ;  /* 0x0002fc00ff070b82 */ /* 0x000e640000000800 */
[----:B------:R-:W-:-:S03]  /*11910*/  UIADD3 UR4, UR9, UR11, URZ ;  /* 0x0000000b09047290 */ /* 0x000fc6000fffe03f */
[----:B------:R-:W-:Y:S01]  /*11920*/  ULDC.64 UR10, c[0x0][0xae0] ;  /* 0x0002b800000a7ab9 */ /* 0x000fe20000000a00 */
        /* <DEDUP_REMOVED lines=11> */
[----:B------:R-:W-:Y:S02]  /*119e0*/  VIADD R6, R13, UR42 ;  /* 0x0000002a0d067c36 */ /* 0x000fe40008000000 */
[----:B------:R-:W-:Y:S01]  /*119f0*/  IMAD R9, R5, UR11, R4 ;  /* 0x0000000b05097c24 */ /* 0x000fe2000f8e0204 */
[----:B------:R-:W-:Y:S01]  /*11a00*/  SHF.R.S32.HI R4, RZ, 0x1f, R7 ;  /* 0x0000001fff047819 */ /* 0x000fe20000011407 */
[----:B------:R-:W-:Y:S02]  /*11a10*/  IMAD R11, R0, R11, RZ ;  /* 0x0000000b000b7224 */ /* 0x000fe400078e02ff */
[----:B------:R-:W-:-:S02]  /*11a20*/  IMAD.IADD R3, R3, 0x1, R9 ;  /* 0x0000000103037824 */ /* 0x000fc400078e0209 */
[----:B------:R-:W-:Y:S02]  /*11a30*/  IMAD R4, R4, UR8, RZ ;  /* 0x0000000804047c24 */ /* 0x000fe4000f8e02ff */
[----:B------:R-:W-:-:S04]  /*11a40*/  IMAD.WIDE.U32 R2, R7, UR8, R2 ;  /* 0x0000000807027c25 */ /* 0x000fc8000f8e0002 */
[----:B------:R-:W-:Y:S01]  /*11a50*/  IMAD R5, R7, UR9, R4 ;  /* 0x0000000907057c24 */ /* 0x000fe2000f8e0204 */
[----:B------:R-:W-:Y:S01]  /*11a60*/  ULDC.64 UR8, c[0x0][0xa80] ;  /* 0x0002a00000087ab9 */ /* 0x000fe20000000a00 */
        /* <DEDUP_REMOVED lines=36> */
.L_x_11634:
[----:B------:R-:W-:Y:S05]  /*11cb0*/  BSYNC B1 ;  /* 0x0000000000017941 */ /* 0x000fea0003800000 */
.L_x_11633:
        /* <DEDUP_REMOVED lines=21> */
.L_x_11636:
[----:B------:R-:W-:Y:S05]  /*11e10*/  BSYNC B1 ;  /* 0x0000000000017941 */ /* 0x000fea0003800000 */
.L_x_11635:
        /* <DEDUP_REMOVED lines=21> */
.L_x_11638:
[----:B------:R-:W-:Y:S05]  /*11f70*/  BSYNC B1 ;  /* 0x0000000000017941 */ /* 0x000fea0003800000 */
.L_x_11637:
        /* <DEDUP_REMOVED lines=22> */
.L_x_11627:
[----:B------:R-:W-:Y:S05]  /*120e0*/  BSYNC B0 ;  /* 0x0000000000007941 */ /* 0x000fea0003800000 */
.L_x_11617:
[----:B------:R-:W-:Y:S02]  /*120f0*/  ULDC UR4, c[0x0][0xc3c] ;  /* 0x00030f0000047ab9 */ /* 0x000fe40000000800 */
[----:B------:R-:W-:-:S06]  /*12100*/  UISETP.GE.AND UP0, UPT, UR7, UR4, UPT ;  /* 0x000000040700728c */ /* 0x000fcc000bf06270 */
[----:B------:R-:W-:-:S13]  /*12110*/  PLOP3.LUT P0, PT, PT, PT, UP0, 0x80, 0x0 ;  /* 0x000000000000781c */ /* 0x000fda0003f0f008 */
[----:B------:R-:W-:Y:S05]  /*12120*/  @!P0 BRA `(.L_x_11639) ;  /* 0xfffffeec00c48947 */ /* 0x000fea000383ffff */
[----:B------:R-:W-:Y:S05]  /*12130*/  EXIT ;  /* 0x000000000000794d */ /* 0x000fea0003800000 */
.L_x_11526:
        /* <DEDUP_REMOVED lines=16> */
.L_x_11640:
        /* <DEDUP_REMOVED lines=43> */
.L_x_11644:
        /* <DEDUP_REMOVED lines=35> */
.L_x_11642:
        /* <DEDUP_REMOVED lines=13> */
.L_x_11645:
        /* <DEDUP_REMOVED lines=62> */
.L_x_11646:
        /* <DEDUP_REMOVED lines=61> */
.L_x_11647:
[----:B------:R-:W-:-:S05]  /*12fa0*/  LOP3.LUT R25, RZ, R2, RZ, 0x33, !PT ;  /* 0x00000002ff197212 */ /* 0x000fca00078e33ff */
[----:B------:R-:W-:Y:S01]  /*12fb0*/  IMAD.IADD R25, R6, 0x1, R25 ;  /* 0x0000000106197824 */ /* 0x000fe200078e0219 */
[----:B------:R-:W-:Y:S06]  /*12fc0*/  BRA `(.L_x_11648) ;  /* 0x0000000000147947 */ /* 0x000fec0003800000 */
.L_x_11643:
[----:B------:R-:W-:Y:S01]  /*12fd0*/  ULDC UR4, c[0x0][0xc3c] ;  /* 0x00030f0000047ab9 */ /* 0x000fe20000000800 */
[----:B------:R-:W-:Y:S02]  /*12fe0*/  IMAD.MOV.U32 R25, RZ, RZ, RZ ;  /* 0x000000ffff197224 */ /* 0x000fe400078e00ff */
[----:B------:R-:W-:Y:S02]  /*12ff0*/  IMAD.U32 R24, RZ, RZ, UR6 ;  /* 0x00000006ff187e24 */ /* 0x000fe4000f8e00ff */
[----:B------:R-:W-:Y:S02]  /*13000*/  IMAD.MOV.U32 R26, RZ, RZ, RZ ;  /* 0x000000ffff1a7224 */ /* 0x000fe400078e00ff */
[----:B------:R-:W-:-:S07]  /*13010*/  IMAD.U32 R27, RZ, RZ, UR4 ;  /* 0x00000004ff1b7e24 */ /* 0x000fce000f8e00ff */
.L_x_11648:
[----:B------:R-:W-:-:S13]  /*13020*/  ISETP.NE.AND P0, PT, R7, RZ, PT ;  /* 0x000000ff0700720c */ /* 0x000fda0003f05270 */
[----:B------:R-:W0:Y:S01]  /*13030*/  @!P0 S2R R3, SR_CgaCtaId ;  /* 0x0000000000038919 */ /* 0x000e220000008800 */
[----:B------:R-:W-:-:S04]  /*13040*/  @!P0 MOV R2, 0x400 ;  /* 0x0000040000028802 */ /* 0x000fc80000000f00 */
[----:B0-----:R-:W-:-:S05]  /*13050*/  @!P0 LEA R2, R3, R2, 0x18 ;  /* 0x0000000203028211 */ /* 0x001fca00078ec0ff */
[----:B------:R1:W-:Y:S01]  /*13060*/  @!P0 STS.128 [R2+0x228d0], R24 ;  /* 0x0228d01802008388 */ /* 0x0003e20000000c00 */
[----:B------:R-:W-:Y:S06]  /*13070*/  BAR.ARV 0x5, 0x180 ;  /* 0x0146000000007b1d */ /* 0x000fec0000002000 */
.L_x_11641:
        /* <DEDUP_REMOVED lines=29> */
.L_x_11720:
        /* <DEDUP_REMOVED lines=31> */
[----:B0-2-4-:R-:W-:Y:S06]  /*13440*/  @P1 BRA `(.L_x_11650) ;  /* 0x0000000000181947 */ /* 0x015fec0003800000 */
[----:B------:R-:W-:Y:S02]  /*13450*/  ULDC UR4, c[0x0][0x288] ;  /* 0x0000a20000047ab9 */ /* 0x000fe40000000800 */
[----:B-----5:R-:W-:Y:S01]  /*13460*/  IMAD.U32 R35, RZ, RZ, UR4 ;  /* 0x00000004ff237e24 */ /* 0x020fe2000f8e00ff */
[----:B------:R-:W-:Y:S06]  /*13470*/  @!P2 BRA `(.L_x_11650) ;  /* 0x00000000000ca947 */ /* 0x000fec0003800000 */
[----:B------:R-:W2:Y:S04]  /*13480*/  LDG.E R0, desc[UR48][R2.64] ;  /* 0x0000003002007981 */ /* 0x000ea8000c1e1900 */
[----:B------:R-:W2:Y:S02]  /*13490*/  LDG.E R35, desc[UR48][R2.64+0x4] ;  /* 0x0000043002237981 */ /* 0x000ea4000c1e1900 */
[----:B--2---:R-:W-:-:S07]  /*134a0*/  IMAD.IADD R35, R35, 0x1, -R0 ;  /* 0x0000000123237824 */ /* 0x004fce00078e0a00 */
.L_x_11650:
        /* <DEDUP_REMOVED lines=8> */
.L_x_11651:
        /* <DEDUP_REMOVED lines=9> */
.L_x_11652:
        /* <DEDUP_REMOVED lines=28> */
.L_x_11655:
[----:B------:R-:W-:-:S13]  /*13780*/  ISETP.NE.AND P0, PT, R3, 0x1, PT ;  /* 0x000000010300780c */ /* 0x000fda0003f05270 */
[----:B------:R-:W0:Y:S02]  /*13790*/  @P0 LDC.64 R4, c[0x0][0x9e8] ;  /* 0x00027a00ff040b82 */ /* 0x000e240000000a00 */
[----:B0-----:R-:W-:-:S05]  /*137a0*/  @P0 IMAD.HI.U32 R4, R0, R4, RZ ;  /* 0x0000000400040227 */ /* 0x001fca00078e00ff */
[----:B------:R-:W-:-:S07]  /*137b0*/  @P0 SHF.R.U32.HI R0, RZ, R5, R4 ;  /* 0x00000005ff000219 */ /* 0x000fce0000011604 */
.L_x_11656:
[----:B------:R-:W-:Y:S05]  /*137c0*/  BSYNC B0 ;  /* 0x0000000000007941 */ /* 0x000fea0003800000 */
.L_x_11654:
[----:B------:R-:W-:-:S05]  /*137d0*/  IMAD R5, R0, R3, R3 ;  /* 0x0000000300057224 */ /* 0x000fca00078e0203 */
[----:B------:R-:W-:-:S07]  /*137e0*/  VIMNMX R2, R2, R5, PT ;  /* 0x0000000502027248 */ /* 0x000fce0003fe0100 */
.L_x_11653:
        /* <DEDUP_REMOVED lines=9> */
[----:B------:R-:W-:Y:S02]  /*13880*/  SHF.R.U32.HI R5, RZ, 0x1f, R2 ;  /* 0x0000001fff057819 */ /* 0x000fe40000011602 */
[----:B------:R-:W-:Y:S01]  /*13890*/  IADD3 R4, R4, R19, -R35 ;  /* 0x0000001304047210 */ /* 0x000fe20007ffe823 */
[----:B------:R-:W-:Y:S01]  /*138a0*/  IMAD.HI R0, R0, 0x2aaaaaab, RZ ;  /* 0x2aaaaaab00007827 */ /* 0x000fe200078e02ff */
[----:B------:R-:W-:-:S03]  /*138b0*/  LEA.HI.SX32 R7, R2, R5, 0x1c ;  /* 0x0000000502077211 */ /* 0x000fc600078fe2ff */
[----:B------:R-:W-:Y:S01]  /*138c0*/  VIADD R2, R4, -UR4 ;  /* 0x8000000404027c36 */ /* 0x000fe20008000000 */
[----:B------:R-:W-:-:S04]  /*138d0*/  SHF.R.U32.HI R5, RZ, 0x1f, R0 ;  /* 0x0000001fff057819 */ /* 0x000fc80000011600 */
[----:B------:R-:W-:-:S04]  /*138e0*/  LEA.HI.SX32 R0, R0, R5, 0x1c ;  /* 0x0000000500007211 */ /* 0x000fc800078fe2ff */
[----:B------:R-:W-:Y:S01]  /*138f0*/  VIMNMX R0, R0, R7, PT ;  /* 0x0000000700007248 */ /* 0x000fe20003fe0100 */
        /* <DEDUP_REMOVED lines=12> */
.L_x_11659:
[----:B------:R-:W-:-:S13]  /*139c0*/  ISETP.NE.AND P0, PT, R3, 0x1, PT ;  /* 0x000000010300780c */ /* 0x000fda0003f05270 */
[----:B------:R-:W0:Y:S02]  /*139d0*/  @P0 LDC.64 R4, c[0x0][0x9e8] ;  /* 0x00027a00ff040b82 */ /* 0x000e240000000a00 */
[----:B0-----:R-:W-:-:S05]  /*139e0*/  @P0 IMAD.HI.U32 R4, R6, R4, RZ ;  /* 0x0000000406040227 */ /* 0x001fca00078e00ff */
[----:B------:R-:W-:-:S07]  /*139f0*/  @P0 SHF.R.U32.HI R6, RZ, R5, R4 ;  /* 0x00000005ff060219 */ /* 0x000fce0000011604 */
.L_x_11660:
[----:B------:R-:W-:Y:S05]  /*13a00*/  BSYNC B0 ;  /* 0x0000000000007941 */ /* 0x000fea0003800000 */
.L_x_11658:
[----:B------:R-:W-:-:S05]  /*13a10*/  IMAD R3, R6, R3, RZ ;  /* 0x0000000306037224 */ /* 0x000fca00078e02ff */
[----:B------:R-:W-:-:S07]  /*13a20*/  VIMNMX R2, R2, R3, !PT ;  /* 0x0000000302027248 */ /* 0x000fce0007fe0100 */
.L_x_11657:
[----:B------:R-:W-:Y:S01]  /*13a30*/  IMAD.HI R2, R2, 0x2aaaaaab, RZ ;  /* 0x2aaaaaab02027827 */ /* 0x000fe200078e02ff */
[----:B------:R-:W-:Y:S04]  /*13a40*/  BSSY B0, `(.L_x_11661) ;  /* 0x0000029000007945 */ /* 0x000fe80003800000 */
[----:B------:R-:W-:-:S04]  /*13a50*/  SHF.R.U32.HI R3, RZ, 0x1f, R2 ;  /* 0x0000001fff037819 */ /* 0x000fc80000011602 */
[----:B------:R-:W-:Y:S02]  /*13a60*/  LEA.HI.SX32 R3, R2, R3, 0x1c ;  /* 0x0000000302037211 */ /* 0x000fe400078fe2ff */
[----:B------:R-:W-:Y:S02]  /*13a70*/  LOP3.LUT R2, R26, 0xff000000, RZ, 0xc0, !PT ;  /* 0xff0000001a027812 */ /* 0x000fe400078ec0ff */
        /* <DEDUP_REMOVED lines=12> */
[----:B0-----:R-:W-:Y:S02]  /*13b40*/  IABS R6, R5 ;  /* 0x0000000500067213 */ /* 0x001fe40000000000 */
[----:B------:R-:W-:Y:S02]  /*13b50*/  IADD3 R8, R5, -0x1, R0 ;  /* 0xffffffff05087810 */ /* 0x000fe40007ffe000 */
[----:B------:R-:W0:Y:S03]  /*13b60*/  I2F.RP R7, R6 ;  /* 0x0000000600077306 */ /* 0x000e260000209400 */
[----:B------:R-:W-:-:S05]  /*13b70*/  IMAD.IADD R8, R8, 0x1, -R29 ;  /* 0x0000000108087824 */ /* 0x000fca00078e0a1d */
        /* <DEDUP_REMOVED lines=21> */
.L_x_11662:
[----:B------:R-:W-:Y:S05]  /*13cd0*/  BSYNC B0 ;  /* 0x0000000000007941 */ /* 0x000fea0003800000 */
.L_x_11661:
[-C--:B------:R-:W-:Y:S01]  /*13ce0*/  IMAD R29, R4, R2.reuse, R29 ;  /* 0x00000002041d7224 */ /* 0x080fe200078e021d */
[----:B------:R-:W-:Y:S04]  /*13cf0*/  BSSY B7, `(.L_x_11663) ;  /* 0x0000348000077945 */ /* 0x000fe80003800000 */
[----:B------:R-:W-:-:S04]  /*13d00*/  VIADDMNMX R31, R29, R2, R0, PT ;  /* 0x000000021d1f7246 */ /* 0x000fc80003800100 */
[----:B------:R-:W-:Y:S01]  /*13d10*/  ISETP.GT.AND P0, PT, R31, R29, PT ;  /* 0x0000001d1f00720c */ /* 0x000fe20003f04270 */
[----:B------:R0:W-:-:S12]  /*13d20*/  STL [R1], R31 ;  /* 0x0000001f01007387 */ /* 0x0001d80000100800 */
        /* <DEDUP_REMOVED lines=18> */
.L_x_11664:
        /* <DEDUP_REMOVED lines=20> */
.L_x_11667:
[----:B------:R-:W-:Y:S05]  /*13f90*/  BSYNC B6 ;  /* 0x0000000000067941 */ /* 0x000fea0003800000 */
.L_x_11666:
        /* <DEDUP_REMOVED lines=20> */
.L_x_11670:
        /* <DEDUP_REMOVED lines=15> */
.L_x_11669:
[----:B------:R-:W-:Y:S05]  /*141d0*/  BSYNC B6 ;  /* 0x0000000000067941 */ /* 0x000fea0003800000 */
.L_x_11668:
        /* <DEDUP_REMOVED lines=10> */
[----:B------:R-:W-:-:S04]  /*14280*/  LOP3.LUT R20, R20, 0x38, RZ, 0xc0, !PT ;  /* 0x0000003814147812 */ /* 0x000fc800078ec0ff */
[C---:B------:R-:W-:Y:S01]  /*14290*/  LOP3.LUT R22, R20.reuse, 0x40, RZ, 0xfc, !PT ;  /* 0x0000004014167812 */ /* 0x040fe200078efcff */
[----:B---3--:R-:W-:Y:S01]  /*142a0*/  @P0 IMAD.WIDE R2, R27, 0x4, R2 ;  /* 0x000000041b020825 */ /* 0x008fe200078e0202 */
[----:B------:R-:W-:-:S04]  /*142b0*/  LOP3.LUT R20, R20, 0x80, RZ, 0xfc, !PT ;  /* 0x0000008014147812 */ /* 0x000fc800078efcff */
[----:B------:R0:W5:Y:S01]  /*142c0*/  @P0 LDG.E R25, desc[UR48][R2.64] ;  /* 0x0000003002190981 */ /* 0x000162000c1e1900 */
[----:B------:R-:W-:Y:S01]  /*142d0*/  ISETP.GE.AND P0, PT, R20, UR4, PT ;  /* 0x0000000414007c0c */ /* 0x000fe2000bf06270 */
[----:B-1----:R-:W-:Y:S01]  /*142e0*/  IMAD.SHL.U32 R21, R21, 0x8, RZ ;  /* 0x0000000815157824 */ /* 0x002fe200078e00ff */
[----:B------:R-:W-:Y:S01]  /*142f0*/  ISETP.GE.AND P1, PT, R22, UR4, PT ;  /* 0x0000000416007c0c */ /* 0x000fe2000bf26270 */
[----:B------:R-:W1:Y:S01]  /*14300*/  S2R R20, SR_TID.X ;  /* 0x0000000000147919 */ /* 0x000e620000002100 */
[----:B------:R-:W-:Y:S01]  /*14310*/  LOP3.LUT R16, R16, 0xfffffffe, RZ, 0xc0, !PT ;  /* 0xfffffffe10107812 */ /* 0x000fe200078ec0ff */
[----:B------:R-:W-:Y:S01]  /*14320*/  UMOV UR5, 0xffffffff ;  /* 0xffffffff00057882 */ /* 0x000fe20000000000 */
[----:B------:R-:W-:Y:S01]  /*14330*/  LOP3.LUT R21, R21, 0x38, RZ, 0xc0, !PT ;  /* 0x0000003815157812 */ /* 0x000fe200078ec0ff */
[----:B------:R-:W-:Y:S01]  /*14340*/  VIADD R0, R31, 0xffffffff ;  /* 0xffffffff1f007836 */ /* 0x000fe20000000000 */
[----:B------:R-:W-:Y:S02]  /*14350*/  LOP3.LUT R16, R16, 0xffffffef, RZ, 0xc0, !PT ;  /* 0xffffffef10107812 */ /* 0x000fe400078ec0ff */
[----:B------:R-:W-:-:S02]  /*14360*/  ISETP.GE.AND P2, PT, R21, UR4, PT ;  /* 0x0000000415007c0c */ /* 0x000fc4000bf46270 */
[----:B------:R-:W-:-:S03]  /*14370*/  LOP3.LUT R21, R21, 0xc0, RZ, 0xfc, !PT ;  /* 0x000000c015157812 */ /* 0x000fc600078efcff */
[----:B------:R-:W-:-:S08]  /*14380*/  @P1 LOP3.LUT R16, R16, 0x10, RZ, 0xfc, !PT ;  /* 0x0000001010101812 */ /* 0x000fd000078efcff */
[----:B------:R-:W-:-:S04]  /*14390*/  @P2 LOP3.LUT R16, R16, 0x1, RZ, 0xfc, !PT ;  /* 0x0000000110102812 */ /* 0x000fc800078efcff */
[----:B------:R-:W-:-:S04]  /*143a0*/  LOP3.LUT R16, R16, 0xfffffff7, RZ, 0xc0, !PT ;  /* 0xfffffff710107812 */ /* 0x000fc800078ec0ff */
[----:B------:R-:W-:Y:S02]  /*143b0*/  @P0 LOP3.LUT R16, R16, 0x8, RZ, 0xfc, !PT ;  /* 0x0000000810100812 */ /* 0x000fe400078efcff */
[----:B------:R-:W-:Y:S02]  /*143c0*/  ISETP.GE.AND P0, PT, R21, UR4, PT ;  /* 0x0000000415007c0c */ /* 0x000fe4000bf06270 */
[----:B-1----:R-:W-:Y:S02]  /*143d0*/  LOP3.LUT R20, R20, 0x7f, RZ, 0xc0, !PT ;  /* 0x0000007f14147812 */ /* 0x002fe400078ec0ff */
[----:B------:R-:W-:Y:S02]  /*143e0*/  LOP3.LUT R16, R16, 0xfffffffb, RZ, 0xc0, !PT ;  /* 0xfffffffb10107812 */ /* 0x000fe400078ec0ff */
[----:B------:R-:W-:Y:S02]  /*143f0*/  SHF.R.U32.HI R22, RZ, 0x3, R20 ;  /* 0x00000003ff167819 */ /* 0x000fe40000011614 */
[----:B------:R-:W1:Y:S05]  /*14400*/  S2R R20, SR_TID.X ;  /* 0x0000000000147919 */ /* 0x000e6a0000002100 */
[----:B------:R-:W-:Y:S01]  /*14410*/  @P0 LOP3.LUT R16, R16, 0x4, RZ, 0xfc, !PT ;  /* 0x0000000410100812 */ /* 0x000fe200078efcff */
[----:B-1----:R-:W-:-:S05]  /*14420*/  IMAD.SHL.U32 R20, R20, 0x10, RZ ;  /* 0x0000001014147824 */ /* 0x002fca00078e00ff */
[----:B------:R-:W-:-:S05]  /*14430*/  LOP3.LUT R20, R22, 0x70, R20, 0xf8, !PT ;  /* 0x0000007016147812 */ /* 0x000fca00078ef814 */
[----:B------:R-:W-:Y:S01]  /*14440*/  IMAD R34, R0, 0x60, R20 ;  /* 0x0000006000227824 */ /* 0x000fe200078e0214 */
[----:B0-2---:R-:W-:Y:S06]  /*14450*/  BRA.DIV UR5, `(.L_x_11671) ;  /* 0x0000004605147947 */ /* 0x005fec000b800000 */
.L_x_11737:
[----:B------:R-:W-:Y:S01]  /*14460*/  ISETP.NE.AND P1, PT, R8, 0x1, PT ;  /* 0x000000010800780c */ /* 0x000fe20003f25270 */
[----:B------:R-:W-:Y:S01]  /*14470*/  IMAD.MOV.U32 R32, RZ, RZ, RZ ;  /* 0x000000ffff207224 */ /* 0x000fe200078e00ff */
[C---:B------:R-:W-:Y:S01]  /*14480*/  ISETP.GE.AND P0, PT, R34.reuse, R19, PT ;  /* 0x000000132200720c */ /* 0x040fe20003f06270 */
[----:B------:R-:W-:Y:S01]  /*14490*/  IMAD.IADD R34, R34, 0x1, R30 ;  /* 0x0000000122227824 */ /* 0x000fe200078e021e */
[----:B-----5:R-:W-:Y:S02]  /*144a0*/  SHF.R.S32.HI R31, RZ, 0x1f, R25 ;  /* 0x0000001fff1f7819 */ /* 0x020fe40000011419 */
[----:B------:R-:W-:Y:S01]  /*144b0*/  ISETP.GT.U32.OR P0, PT, R20, 0x5f, P0 ;  /* 0x0000005f1400780c */ /* 0x000fe20000704470 */
[----:B------:R-:W-:Y:S01]  /*144c0*/  IMAD.MOV.U32 R6, RZ, RZ, R34 ;  /* 0x000000ffff067224 */ /* 0x000fe200078e0022 */
[----:B------:R-:W-:-:S05]  /*144d0*/  LOP3.LUT R16, R16, 0xffffff7f, RZ, 0xc0, !PT ;  /* 0xffffff7f10107812 */ /* 0x000fca00078ec0ff */
[----:B------:R-:W0:Y:S01]  /*144e0*/  @P1 LDC R3, c[0x0][0x434] ;  /* 0x00010d00ff031b82 */ /* 0x000e220000000800 */
[----:B------:R-:W-:-:S07]  /*144f0*/  @P1 LOP3.LUT R16, R16, 0x80, RZ, 0xfc, !PT ;  /* 0x0000008010101812 */ /* 0x000fce00078efcff */
[----:B------:R-:W1:Y:S08]  /*14500*/  @P1 LDC R2, c[0x0][0x438] ;  /* 0x00010e00ff021b82 */ /* 0x000e700000000800 */
[----:B------:R-:W2:Y:S01]  /*14510*/  @!P0 LDC.64 R4, c[0x0][0x428] ;  /* 0x00010a00ff048b82 */ /* 0x000ea20000000a00 */
[----:B0-----:R-:W-:-:S05]  /*14520*/  @P1 IMAD.HI.U32 R3, R34, R3, RZ ;  /* 0x0000000322031227 */ /* 0x001fca00078e00ff */
[----:B-1----:R-:W-:-:S04]  /*14530*/  @P1 SHF.R.U32.HI R6, RZ, R2, R3 ;  /* 0x00000002ff061219 */ /* 0x002fc80000011603 */
[--C-:B------:R-:W-:Y:S01]  /*14540*/  @!P0 SHF.R.S32.HI R3, RZ, 0x1f, R6.reuse ;  /* 0x0000001fff038819 */ /* 0x100fe20000011406 */
[----:B------:R-:W-:Y:S02]  /*14550*/  @!P0 IMAD.MOV.U32 R2, RZ, RZ, R6 ;  /* 0x000000ffff028224 */ /* 0x000fe400078e0006 */
[-C--:B--2---:R-:W-:Y:S02]  /*14560*/  @!P0 IMAD R7, R31, R4.reuse, RZ ;  /* 0x000000041f078224 */ /* 0x084fe400078e02ff */
[----:B------:R-:W-:-:S04]  /*14570*/  @!P0 IMAD.WIDE.U32 R2, R25, R4, R2 ;  /* 0x0000000419028225 */ /* 0x000fc800078e0002 */
[----:B------:R-:W-:Y:S02]  /*14580*/  @!P0 IMAD R7, R25, R5, R7 ;  /* 0x0000000519078224 */ /* 0x000fe400078e0207 */
[----:B------:R-:W0:Y:S02]  /*14590*/  @!P0 LDC.64 R4, c[0x0][0x418] ;  /* 0x00010600ff048b82 */ /* 0x000e240000000a00 */
[----:B------:R-:W-:Y:S02]  /*145a0*/  @!P0 IMAD.IADD R7, R3, 0x1, R7 ;  /* 0x0000000103078824 */ /* 0x000fe400078e0207 */
[----:B------:R-:W-:-:S04]  /*145b0*/  IMAD.MOV R3, RZ, RZ, -R6 ;  /* 0x000000ffff037224 */ /* 0x000fc800078e0a06 */
[----:B------:R-:W-:Y:S01]  /*145c0*/  IMAD R34, R8, R3, R34 ;  /* 0x0000000308227224 */ /* 0x000fe200078e0222 */
[----:B------:R-:W-:Y:S02]  /*145d0*/  SEL R3, RZ, 0x1, P2 ;  /* 0x00000001ff037807 */ /* 0x000fe40001000000 */
[----:B0-----:R-:W-:-:S04]  /*145e0*/  @!P0 LEA R4, P1, R2, R4, 0x2 ;  /* 0x0000000402048211 */ /* 0x001fc800078210ff */
[----:B------:R-:W-:Y:S01]  /*145f0*/  @!P0 LEA.HI.X R5, R2, R5, R7, 0x2, P1 ;  /* 0x0000000502058211 */ /* 0x000fe200008f1407 */
[----:B------:R-:W-:Y:S01]  /*14600*/  IMAD.U32 R2, RZ, RZ, UR36 ;  /* 0x00000024ff027e24 */ /* 0x000fe2000f8e00ff */
[----:B------:R0:W-:Y:S04]  /*14610*/  STL [R1+0x10], R3 ;  /* 0x0000100301007387 */ /* 0x0001e80000100800 */
[----:B------:R0:W5:Y:S01]  /*14620*/  @!P0 LDG.E R32, desc[UR48][R4.64] ;  /* 0x0000003004208981 */ /* 0x000162000c1e1900 */
[----:B------:R-:W-:Y:S02]  /*14630*/  ISETP.NE.AND P0, PT, R2, 0x3, PT ;  /* 0x000000030200780c */ /* 0x000fe40003f05270 */
[----:B------:R-:W-:Y:S02]  /*14640*/  ISETP.GT.U32.AND P1, PT, R20, 0x5f, PT ;  /* 0x0000005f1400780c */ /* 0x000fe40003f24070 */
[----:B------:R-:W-:-:S02]  /*14650*/  LOP3.LUT R16, R16, 0xffffffbf, RZ, 0xc0, !PT ;  /* 0xffffffbf10107812 */ /* 0x000fc400078ec0ff */
[----:B------:R-:W-:-:S07]  /*14660*/  LOP3.LUT R26, R26, 0xffff, RZ, 0xc0, !PT ;  /* 0x0000ffff1a1a7812 */ /* 0x000fce00078ec0ff */
[----:B------:R-:W-:-:S04]  /*14670*/  @P0 LOP3.LUT R16, R16, 0x40, RZ, 0xfc, !PT ;  /* 0x0000004010100812 */ /* 0x000fc800078efcff */
[----:B------:R-:W-:-:S04]  /*14680*/  LOP3.LUT R16, R16, 0xffffffdf, RZ, 0xc0, !PT ;  /* 0xffffffdf10107812 */ /* 0x000fc800078ec0ff */
[----:B------:R-:W-:Y:S01]  /*14690*/  @P1 LOP3.LUT R16, R16, 0x20, RZ, 0xfc, !PT ;  /* 0x0000002010101812 */ /* 0x000fe200078efcff */
[----:B0-----:R-:W-:Y:S06]  /*146a0*/  @!P0 BRA `(.L_x_11672) ;  /* 0x0000000000048947 */ /* 0x001fec0003800000 */
[----:B------:R-:W-:Y:S01]  /*146b0*/  BPT.TRAP 0x1 ;  /* 0x000000040000795c */ /* 0x000fe20000300000 */
.L_x_11672:
[----:B------:R-:W-:Y:S01]  /*146c0*/  IMAD R22, R0, -0x60, R19 ;  /* 0xffffffa000167824 */ /* 0x000fe200078e0213 */
[----:B------:R-:W-:Y:S01]  /*146d0*/  SHF.L.U32 R0, R23, 0x1f, RZ ;  /* 0x0000001f17007819 */ /* 0x000fe200000006ff */
[----:B------:R-:W-:Y:S01]  /*146e0*/  IMAD R19, R18, 0x8, R17 ;  /* 0x0000000812137824 */ /* 0x000fe200078e0211 */
[----:B------:R-:W-:Y:S03]  /*146f0*/  BSSY B0, `(.L_x_11673) ;  /* 0x0000003000007945 */ /* 0x000fe60003800000 */
[----:B------:R-:W0:Y:S02]  /*14700*/  SYNCS.PHASECHK.TRANS64.TRYWAIT P0, [R19+URZ+0x22840], R0 ;  /* 0x02284000130075a7 */ /* 0x000e24000800017f */
[----:B0-----:R-:W-:Y:S05]  /*14710*/  @!P0 BRA `(.L_x_11674) ;  /* 0x0000004000988947 */ /* 0x001fea0003800000 */
.L_x_11738:
[----:B------:R-:W-:Y:S05]  /*14720*/  BSYNC B0 ;  /* 0x0000000000007941 */ /* 0x000fea0003800000 */
.L_x_11673:
[----:B0-----:R-:W-:Y:S01]  /*14730*/  SHF.R.S32.HI R0, RZ, 0x1f, R34 ;  /* 0x0000001fff007819 */ /* 0x001fe20000011422 */
[----:B------:R-:W-:Y:S01]  /*14740*/  ULDC.64 UR4, c[0x0][0x300] ;  /* 0x0000c00000047ab9 */ /* 0x000fe20000000a00 */
[----:B------:R-:W0:Y:S01]  /*14750*/  S2R R7, SR_TID.X ;  /* 0x0000000000077919 */ /* 0x000e220000002100 */
[----:B-----5:R-:W-:Y:S01]  /*14760*/  SHF.R.S32.HI R4, RZ, 0x1f, R32 ;  /* 0x0000001fff047819 */ /* 0x020fe20000011420 */
[----:B------:R-:W-:Y:S01]  /*14770*/  ULDC.64 UR6, c[0x0][0x2e8] ;  /* 0x0000ba0000067ab9 */ /* 0x000fe20000000a00 */
[----:B------:R-:W-:Y:S01]  /*14780*/  IMAD R3, R0, UR4, RZ ;  /* 0x0000000400037c24 */ /* 0x000fe2000f8e02ff */
[----:B------:R1:W-:Y:S01]  /*14790*/  STL [R1+0x4], R0 ;  /* 0x0000040001007387 */ /* 0x0003e20000100800 */
[----:B------:R-:W-:-:S03]  /*147a0*/  LOP3.LUT R16, R16, 0xfffffffd, RZ, 0xc0, !PT ;  /* 0xfffffffd10107812 */ /* 0x000fc600078ec0ff */
[----:B------:R2:W-:Y:S01]  /*147b0*/  STL [R1+0x8], R4 ;  /* 0x0000080401007387 */ /* 0x0005e20000100800 */
[C---:B-1----:R-:W-:Y:S02]  /*147c0*/  IMAD R0, R34.reuse, UR5, R3 ;  /* 0x0000000522007c24 */ /* 0x042fe4000f8e0203 */
[----:B------:R-:W-:Y:S01]  /*147d0*/  IMAD.WIDE.U32 R2, R34, UR4, RZ ;  /* 0x0000000422027c25 */ /* 0x000fe2000f8e00ff */
        /* <DEDUP_REMOVED lines=76> */
.L_x_11752:
        /* <DEDUP_REMOVED lines=10> */
.L_x_11676:
        /* <DEDUP_REMOVED lines=11> */
.L_x_11677:
        /* <DEDUP_REMOVED lines=23> */
.L_x_11679:
[----:B------:R-:W-:Y:S05]  /*14f60*/  BSYNC B6 ;  /* 0x0000000000067941 */ /* 0x000fea0003800000 */
.L_x_11678:
[----:B------:R-:W2:Y:S01]  /*14f70*/  S2R R20, SR_TID.X ;  /* 0x0000000000147919 */ /* 0x000ea20000002100 */
[----:B------:R-:W3:Y:S01]  /*14f80*/  LDC R21, c[0x0][0x448] ;  /* 0x00011200ff157b82 */ /* 0x000ee20000000800 */
[----:B------:R-:W-:Y:S01]  /*14f90*/  SHF.R.S32.HI R0, RZ, 0x1f, R37 ;  /* 0x0000001fff007819 */ /* 0x000fe20000011425 */
[----:B------:R-:W-:Y:S01]  /*14fa0*/  ULDC.64 UR4, c[0x0][0x298] ;  /* 0x0000a60000047ab9 */ /* 0x000fe20000000a00 */
[----:B------:R-:W-:Y:S01]  /*14fb0*/  LOP3.LUT P6, RZ, R16, 0x200, RZ, 0xc0, !PT ;  /* 0x0000020010ff7812 */ /* 0x000fe200078cc0ff */
[----:B0-----:R-:W-:Y:S01]  /*14fc0*/  IMAD.WIDE.U32 R2, R37, UR4, RZ ;  /* 0x0000000425027c25 */ /* 0x001fe2000f8e00ff */
[----:B------:R-:W-:Y:S01]  /*14fd0*/  SHF.R.S32.HI R4, RZ, 0x1f, R27 ;  /* 0x0000001fff047819 */ /* 0x000fe2000001141b */
[----:B------:R-:W0:Y:S02]  /*14fe0*/  S2R R7, SR_TID.X ;  /* 0x0000000000077919 */ /* 0x000e240000002100 */
[----:B------:R-:W-:Y:S01]  /*14ff0*/  IMAD R0, R0, UR4, RZ ;  /* 0x0000000400007c24 */ /* 0x000fe2000f8e02ff */
[----:B------:R-:W-:-:S03]  /*15000*/  SEL R4, R4, RZ, !P6 ;  /* 0x000000ff04047207 */ /* 0x000fc60007000000 */
[----:B------:R-:W-:Y:S01]  /*15010*/  IMAD R0, R37, UR5, R0 ;  /* 0x0000000525007c24 */ /* 0x000fe2000f8e0200 */
[----:B------:R-:W-:-:S03]  /*15020*/  ULDC.64 UR4, c[0x0][0x2d8] ;  /* 0x0000b60000047ab9 */ /* 0x000fc60000000a00 */
[----:B------:R-:W-:Y:S01]  /*15030*/  IMAD.IADD R3, R3, 0x1, R0 ;  /* 0x0000000103037824 */ /* 0x000fe200078e0200 */
[----:B------:R-:W-:Y:S01]  /*15040*/  SEL R0, R27, RZ, !P6 ;  /* 0x000000ff1b007207 */ /* 0x000fe20007000000 */
[----:B------:R-:W-:Y:S01]  /*15050*/  IMAD.WIDE.U32 R2, R26, UR4, R2 ;  /* 0x000000041a027c25 */ /* 0x000fe2000f8e0002 */
[----:B---3--:R-:W-:-:S03]  /*15060*/  ISETP.NE.AND P6, PT, R21, 0x1, PT ;  /* 0x000000011500780c */ /* 0x008fc60003fc5270 */
[----:B------:R-:W-:Y:S01]  /*15070*/  IMAD R3, R26, UR5, R3 ;  /* 0x000000051a037c24 */ /* 0x000fe2000f8e0203 */
[----:B------:R-:W-:Y:S02]  /*15080*/  ULDC.64 UR4, c[0x0][0x2e0] ;  /* 0x0000b80000047ab9 */ /* 0x000fe40000000a00 */
[----:B------:R-:W-:Y:S02]  /*15090*/  IMAD R4, R4, UR4, RZ ;  /* 0x0000000404047c24 */ /* 0x000fe4000f8e02ff */
[----:B------:R-:W-:Y:S01]  /*150a0*/  IMAD.WIDE.U32 R2, R0, UR4, R2 ;  /* 0x0000000400027c25 */ /* 0x000fe2000f8e0002 */
[----:B--2---:R-:W-:-:S03]  /*150b0*/  LOP3.LUT R20, R20, 0x7f, RZ, 0xc0, !PT ;  /* 0x0000007f14147812 */ /* 0x004fc600078ec0ff */
[----:B------:R-:W-:Y:S01]  /*150c0*/  IMAD R4, R0, UR5, R4 ;  /* 0x0000000500047c24 */ /* 0x000fe2000f8e0204 */
[----:B------:R-:W-:Y:S01]  /*150d0*/  SHF.R.U32.HI R21, RZ, 0x3, R20 ;  /* 0x00000003ff157819 */ /* 0x000fe20000011614 */
[----:B------:R-:W-:Y:S01]  /*150e0*/  ULDC.64 UR4, c[0x0][0x2d0] ;  /* 0x0000b40000047ab9 */ /* 0x000fe20000000a00 */
[----:B------:R-:W2:Y:S01]  /*150f0*/  S2R R20, SR_TID.X ;  /* 0x0000000000147919 */ /* 0x000ea20000002100 */
[----:B------:R-:W3:Y:S01]  /*15100*/  @P6 LDC R6, c[0x0][0x44c] ;  /* 0x00011300ff066b82 */ /* 0x000ee20000000800 */
[----:B------:R-:W-:Y:S02]  /*15110*/  IMAD.IADD R3, R3, 0x1, R4 ;  /* 0x0000000103037824 */ /* 0x000fe400078e0204 */
[----:B0-----:R-:W-:-:S05]  /*15120*/  IMAD.SHL.U32 R7, R7, 0x8, RZ ;  /* 0x0000000807077824 */ /* 0x001fca00078e00ff */
[----:B------:R-:W0:Y:S01]  /*15130*/  @P6 LDC R5, c[0x0][0x450] ;  /* 0x00011400ff056b82 */ /* 0x000e220000000800 */
[----:B------:R-:W-:Y:S01]  /*15140*/  LOP3.LUT R7, R7, 0x38, RZ, 0xc0, !PT ;  /* 0x0000003807077812 */ /* 0x000fe200078ec0ff */
[----:B--2---:R-:W-:-:S05]  /*15150*/  IMAD.SHL.U32 R20, R20, 0x10, RZ ;  /* 0x0000001014147824 */ /* 0x004fca00078e00ff */
[----:B------:R-:W-:-:S05]  /*15160*/  LOP3.LUT R20, R21, 0x70, R20, 0xf8, !PT ;  /* 0x0000007015147812 */ /* 0x000fca00078ef814 */
[----:B------:R-:W-:Y:S02]  /*15170*/  IMAD.IADD R0, R20, 0x1, R33 ;  /* 0x0000000114007824 */ /* 0x000fe400078e0221 */
[----:B------:R-:W2:Y:S02]  /*15180*/  S2R R20, SR_TID.X ;  /* 0x0000000000147919 */ /* 0x000ea40000002100 */
[----:B---3--:R-:W-:-:S04]  /*15190*/  @P6 IMAD.HI.U32 R6, R0, R6, RZ ;  /* 0x0000000600066227 */ /* 0x008fc800078e00ff */
[----:B------:R-:W-:Y:S01]  /*151a0*/  IMAD.MOV.U32 R4, RZ, RZ, R0 ;  /* 0x000000ffff047224 */ /* 0x000fe200078e0000 */
[----:B0-----:R-:W-:Y:S02]  /*151b0*/  @P6 SHF.R.U32.HI R4, RZ, R5, R6 ;  /* 0x00000005ff046219 */ /* 0x001fe40000011606 */
[----:B------:R-:W0:Y:S03]  /*151c0*/  LDC R6, c[0x0][0x448] ;  /* 0x00011200ff067b82 */ /* 0x000e260000000800 */
[----:B------:R-:W-:Y:S02]  /*151d0*/  IMAD.MOV R5, RZ, RZ, -R4 ;  /* 0x000000ffff057224 */ /* 0x000fe400078e0a04 */
[----:B------:R-:W-:Y:S01]  /*151e0*/  IMAD.WIDE.U32 R2, R4, UR4, R2 ;  /* 0x0000000404027c25 */ /* 0x000fe2000f8e0002 */
[----:B--2---:R-:W-:-:S03]  /*151f0*/  LOP3.LUT R20, R20, 0x7f, RZ, 0xc0, !PT ;  /* 0x0000007f14147812 */ /* 0x004fc600078ec0ff */
[----:B0-----:R-:W-:Y:S01]  /*15200*/  IMAD R0, R6, R5, R0 ;  /* 0x0000000506007224 */ /* 0x001fe200078e0200 */
[----:B------:R-:W-:Y:S02]  /*15210*/  SHF.R.S32.HI R5, RZ, 0x1f, R4 ;  /* 0x0000001fff057819 */ /* 0x000fe40000011404 */
[----:B------:R-:W-:-:S03]  /*15220*/  SHF.R.U32.HI R8, RZ, 0x3, R20 ;  /* 0x00000003ff087819 */ /* 0x000fc60000011614 */
        /* <DEDUP_REMOVED lines=14> */
[----:B------:R-:W-:-:S03]  /*15310*/  UMOV UR5, 0xffffffff ;  /* 0xffffffff00057882 */ /* 0x000fc60000000000 */
[----:B------:R-:W-:Y:S07]  /*15320*/  BRA.DIV UR5, `(.L_x_11680) ;  /* 0x0000003e05a87947 */ /* 0x000fee000b800000 */
[----:B------:R-:W0:Y:S01]  /*15330*/  SHFL.IDX PT, R3, R0, RZ, 0x181f ;  /* 0x00181fff00037589 */ /* 0x000e2200000e0000 */
[----:B------:R-:W-:Y:S02]  /*15340*/  IMAD R35, R35, R6, RZ ;  /* 0x0000000623237224 */ /* 0x000fe400078e02ff */
[----:B------:R-:W-:Y:S01]  /*15350*/  IMAD.IADD R33, R8, 0x1, R33 ;  /* 0x0000000108217824 */ /* 0x000fe200078e0221 */
[----:B------:R-:W2:Y:S03]  /*15360*/  SHFL.IDX PT, R2, R4, RZ, 0x181f ;  /* 0x00181fff04027589 */ /* 0x000ea600000e0000 */
[C---:B------:R-:W-:Y:S01]  /*15370*/  VIADD R5, R33.reuse, 0x10 ;  /* 0x0000001021057836 */ /* 0x040fe20000000000 */
[----:B------:R-:W-:Y:S01]  /*15380*/  ISETP.GE.AND P0, PT, R33, R35, PT ;  /* 0x000000232100720c */ /* 0x000fe20003f06270 */
[----:B------:R-:W-:-:S12]  /*15390*/  SHFL.IDX PT, R14, R0, 0x7, 0x181f ;  /* 0x00f81f00000e7f89 */ /* 0x000fd800000e0000 */
[----:B0-----:R-:W-:-:S05]  /*153a0*/  @!P0 LEA R3, P2, R7, R3, 0x1 ;  /* 0x0000000307038211 */ /* 0x001fca00078408ff */
[----:B--2---:R-:W-:-:S05]  /*153b0*/  @!P0 IMAD.X R2, RZ, RZ, R2, P2 ;  /* 0x000000ffff028224 */ /* 0x004fca00010e0602 */
[----:B------:R-:W-:-:S04]  /*153c0*/  @!P0 LOP3.LUT R3, R3, R2, RZ, 0x3c, !PT ;  /* 0x0000000203038212 */ /* 0x000fc800078e3cff */
[----:B------:R-:W-:-:S04]  /*153d0*/  @!P0 LOP3.LUT R2, R3, R2, RZ, 0x3c, !PT ;  /* 0x0000000203028212 */ /* 0x000fc800078e3cff */
[----:B------:R-:W-:-:S05]  /*153e0*/  @!P0 LOP3.LUT R3, R3, R2, RZ, 0x3c, !PT ;  /* 0x0000000203038212 */ /* 0x000fca00078e3cff */
[----:B------:R0:W-:Y:S01]  /*153f0*/  @!P0 LDGSTS.E.BYPASS.LTC128B.128 [R36+0x18400], desc[UR48][R2.64], !P1 ;  /* 0x1840000002248fae */ /* 0x0001e2000c901d70 */
[----:B------:R-:W-:Y:S01]  /*15400*/  ISETP.GE.AND P0, PT, R5, R35, PT ;  /* 0x000000230500720c */ /* 0x000fe20003f06270 */
[----:B------:R-:W-:Y:S02]  /*15410*/  VIADD R5, R33, 0x20 ;  /* 0x0000002021057836 */ /* 0x000fe40000000000 */
[----:B0-----:R-:W0:Y:S04]  /*15420*/  SHFL.IDX PT, R3, R0, 0x1, 0x181f ;  /* 0x00381f0000037f89 */ /* 0x001e2800000e0000 */
[----:B------:R-:W2:Y:S06]  /*15430*/  SHFL.IDX PT, R2, R4, 0x1, 0x181f ;  /* 0x00381f0004027f89 */ /* 0x000eac00000e0000 */
        /* <DEDUP_REMOVED lines=46> */
[----:B------:R-:W-:-:S03]  /*15720*/  ISETP.GE.AND P0, PT, R5, R35, PT ;  /* 0x000000230500720c */ /* 0x000fc60003f06270 */
[----:B0-----:R-:W0:Y:S04]  /*15730*/  SHFL.IDX PT, R3, R0, 0x6, 0x181f ;  /* 0x00d81f0000037f89 */ /* 0x001e2800000e0000 */
[----:B------:R-:W2:Y:S04]  /*15740*/  SHFL.IDX PT, R2, R4, 0x6, 0x181f ;  /* 0x00d81f0004027f89 */ /* 0x000ea800000e0000 */
[----:B------:R-:W3:Y:S02]  /*15750*/  SHFL.IDX PT, R4, R4, 0x7, 0x181f ;  /* 0x00f81f0004047f89 */ /* 0x000ee400000e0000 */
[----:B0-----:R-:W-:-:S05]  /*15760*/  @!P0 LEA R3, P2, R7, R3, 0x1 ;  /* 0x0000000307038211 */ /* 0x001fca00078408ff */
[----:B--2---:R-:W-:-:S05]  /*15770*/  @!P0 IMAD.X R2, RZ, RZ, R2, P2 ;  /* 0x000000ffff028224 */ /* 0x004fca00010e0602 */
[----:B------:R-:W-:-:S04]  /*15780*/  @!P0 LOP3.LUT R3, R3, R2, RZ, 0x3c, !PT ;  /* 0x0000000203038212 */ /* 0x000fc800078e3cff */
[----:B------:R-:W-:-:S04]  /*15790*/  @!P0 LOP3.LUT R2, R3, R2, RZ, 0x3c, !PT ;  /* 0x0000000203028212 */ /* 0x000fc800078e3cff */
[----:B------:R-:W-:-:S05]  /*157a0*/  @!P0 LOP3.LUT R3, R3, R2, RZ, 0x3c, !PT ;  /* 0x0000000203038212 */ /* 0x000fca00078e3cff */
[----:B---3--:R0:W-:Y:S02]  /*157b0*/  @!P0 LDGSTS.E.BYPASS.LTC128B.128 [R36+0x1b400], desc[UR48][R2.64], !P1 ;  /* 0x1b40000002248fae */ /* 0x0081e4000c901d70 */
.L_x_11769:
        /* <DEDUP_REMOVED lines=10> */
.L_x_11681:
        /* <DEDUP_REMOVED lines=18> */
.L_x_11770:
[----:B------:R-:W-:Y:S05]  /*15980*/  BSYNC B0 ;  /* 0x0000000000007941 */ /* 0x000fea0003800000 */
.L_x_11682:
[----:B------:R-:W-:-:S05]  /*15990*/  IMAD.U32 R2, RZ, RZ, UR36 ;  /* 0x00000024ff027e24 */ /* 0x000fca000f8e00ff */
[----:B------:R-:W-:-:S13]  /*159a0*/  ISETP.NE.AND P0, PT, R2, 0x3, PT ;  /* 0x000000030200780c */ /* 0x000fda0003f05270 */
[----:B------:R-:W-:Y:S05]  /*159b0*/  @!P0 BRA `(.L_x_11684) ;  /* 0x0000000000048947 */ /* 0x000fea0003800000 */
[----:B------:R-:W-:Y:S01]  /*159c0*/  BPT.TRAP 0x1 ;  /* 0x000000040000795c */ /* 0x000fe20000300000 */
.L_x_11684:
[----:B0-----:R-:W-:Y:S01]  /*159d0*/  SHF.L.U32 R0, R23, 0x1f, RZ ;  /* 0x0000001f17007819 */ /* 0x001fe200000006ff */
[----:B------:R-:W-:Y:S03]  /*159e0*/  BSSY B0, `(.L_x_11685) ;  /* 0x0000003000007945 */ /* 0x000fe60003800000 */
[----:B------:R-:W0:Y:S02]  /*159f0*/  SYNCS.PHASECHK.TRANS64.TRYWAIT P0, [R19+URZ+0x22860], R0 ;  /* 0x02286000130075a7 */ /* 0x000e24000800017f */
[----:B0-----:R-:W-:Y:S05]  /*15a00*/  @!P0 BRA `(.L_x_11686) ;  /* 0x0000004000a48947 */ /* 0x001fea0003800000 */
.L_x_11771:
[----:B------:R-:W-:Y:S05]  /*15a10*/  BSYNC B0 ;  /* 0x0000000000007941 */ /* 0x000fea0003800000 */
.L_x_11685:
[----:B------:R-:W2:Y:S01]  /*15a20*/  LDL.LU R2, [R1+0x4] ;  /* 0x0000040001027983 */ /* 0x000ea20000300800 */
[----:B------:R-:W-:Y:S01]  /*15a30*/  ULDC.64 UR4, c[0x0][0x328] ;  /* 0x0000ca0000047ab9 */ /* 0x000fe20000000a00 */
[----:B------:R-:W-:Y:S02]  /*15a40*/  ULDC.64 UR6, c[0x0][0x318] ;  /* 0x0000c60000067ab9 */ /* 0x000fe40000000a00 */
[----:B------:R-:W3:Y:S04]  /*15a50*/  LDL.LU R6, [R1+0x8] ;  /* 0x0000080001067983 */ /* 0x000ee80000300800 */
[----:B------:R-:W4:Y:S01]  /*15a60*/  LDL.LU R4, [R1+0x10] ;  /* 0x0000100001047983 */ /* 0x000f220000300800 */
[C---:B------:R-:W-:Y:S02]  /*15a70*/  LOP3.LUT P3, RZ, R16.reuse, 0x10, RZ, 0xc0, !PT ;  /* 0x0000001010ff7812 */ /* 0x040fe4000786c0ff */
[----:B------:R-:W-:-:S02]  /*15a80*/  LOP3.LUT P2, RZ, R16, 0x8, RZ, 0xc0, !PT ;  /* 0x0000000810ff7812 */ /* 0x000fc4000784c0ff */
[C---:B------:R-:W-:Y:S02]  /*15a90*/  LOP3.LUT P1, RZ, R16.reuse, 0x4, RZ, 0xc0, !PT ;  /* 0x0000000410ff7812 */ /* 0x040fe4000782c0ff */
[----:B0-----:R-:W-:Y:S02]  /*15aa0*/  SEL R0, RZ, 0x2, P3 ;  /* 0x00000002ff007807 */ /* 0x001fe40001800000 */
[----:B------:R-:W-:Y:S02]  /*15ab0*/  SEL R7, RZ, 0x8, P1 ;  /* 0x00000008ff077807 */ /* 0x000fe40000800000 */
[----:B------:R-:W-:Y:S01]  /*15ac0*/  LOP3.LUT P4, RZ, R16, 0x1, RZ, 0xc0, !PT ;  /* 0x0000000110ff7812 */ /* 0x000fe2000788c0ff */
[----:B--2---:R-:W-:-:S04]  /*15ad0*/  IMAD R3, R2, UR4, RZ ;  /* 0x0000000402037c24 */ /* 0x004fc8000f8e02ff */
[C---:B------:R-:W-:Y:S02]  /*15ae0*/  IMAD R5, R34.reuse, UR5, R3 ;  /* 0x0000000522057c24 */ /* 0x040fe4000f8e0203 */
        /* <DEDUP_REMOVED lines=14> */
[----:B----4-:R-:W-:Y:S01]  /*15bd0*/  IADD3 R0, R3, R0, R4 ;  /* 0x0000000003007210 */ /* 0x010fe20007ffe004 */
[----:B------:R-:W-:-:S04]  /*15be0*/  IMAD R4, R18, 0x6000, R28 ;  /* 0x0000600012047824 */ /* 0x000fc800078e021c */
[----:B------:R-:W-:Y:S01]  /*15bf0*/  IMAD.IADD R7, R0, 0x1, R7 ;  /* 0x0000000100077824 */ /* 0x000fe200078e0207 */
[----:B------:R-:W-:Y:S06]  /*15c00*/  BRA.DIV UR4, `(.L_x_11687) ;  /* 0x0000004204387947 */ /* 0x000fec000b800000 */
[----:B------:R-:W0:Y:S01]  /*15c10*/  S2R R2, SR_TID.X ;  /* 0x0000000000027919 */ /* 0x000e220000002100 */
[----:B------:R-:W-:Y:S01]  /*15c20*/  IMAD R4, R4, 0x2, R17 ;  /* 0x0000000204047824 */ /* 0x000fe200078e0211 */
[C---:B------:R-:W-:Y:S01]  /*15c30*/  LOP3.LUT P2, RZ, R7.reuse, 0x2, RZ, 0xc0, !PT ;  /* 0x0000000207ff7812 */ /* 0x040fe2000784c0ff */
[----:B------:R-:W2:Y:S01]  /*15c40*/  SHFL.IDX PT, R14, R5, RZ, 0x181f ;  /* 0x00181fff050e7589 */ /* 0x000ea200000e0000 */
[----:B------:R-:W-:-:S03]  /*15c50*/  LOP3.LUT P1, RZ, R7, 0x4, RZ, 0xc0, !PT ;  /* 0x0000000407ff7812 */ /* 0x000fc6000782c0ff */
[----:B------:R-:W3:Y:S01]  /*15c60*/  SHFL.IDX PT, R3, R6, RZ, 0x181f ;  /* 0x00181fff06037589 */ /* 0x000ee200000e0000 */
[----:B0-----:R-:W-:-:S05]  /*15c70*/  IMAD.SHL.U32 R2, R2, 0x8, RZ ;  /* 0x0000000802027824 */ /* 0x001fca00078e00ff */
[----:B------:R-:W-:-:S05]  /*15c80*/  LOP3.LUT R2, R2, 0x38, RZ, 0xc0, !PT ;  /* 0x0000003802027812 */ /* 0x000fca00078ec0ff */
[----:B------:R-:W-:-:S05]  /*15c90*/  IMAD.SHL.U32 R0, R2, 0x2, RZ ;  /* 0x0000000202007824 */ /* 0x000fca00078e00ff */
[----:B--2---:R-:W-:Y:S02]  /*15ca0*/  IADD3 R2, P0, R14, R0, RZ ;  /* 0x000000000e027210 */ /* 0x004fe40007f1e0ff */
[----:B------:R-:W0:Y:S03]  /*15cb0*/  SHFL.IDX PT, R14, R5, 0x1, 0x181f ;  /* 0x00381f00050e7f89 */ /* 0x000e2600000e0000 */
[----:B---3--:R-:W-:Y:S01]  /*15cc0*/  IMAD.X R3, RZ, RZ, R3, P0 ;  /* 0x000000ffff037224 */ /* 0x008fe200000e0603 */
        /* <DEDUP_REMOVED lines=9> */
[----:B--2---:R-:W2:Y:S01]  /*15d60*/  SHFL.IDX PT, R3, R6, 0x1, 0x181f ;  /* 0x00381f0006037f89 */ /* 0x004ea200000e0000 */
[----:B0-----:R-:W-:-:S03]  /*15d70*/  IADD3 R2, P3, R14, R0, RZ ;  /* 0x000000000e027210 */ /* 0x001fc60007f7e0ff */
[----:B------:R-:W0:Y:S02]  /*15d80*/  SHFL.IDX PT, R14, R5, 0x2, 0x181f ;  /* 0x00581f00050e7f89 */ /* 0x000e2400000e0000 */
[----:B--2---:R-:W-:Y:S01]  /*15d90*/  IMAD.X R3, RZ, RZ, R3, P3 ;  /* 0x000000ffff037224 */ /* 0x004fe200018e0603 */
        /* <DEDUP_REMOVED lines=10> */
[----:B--2---:R-:W0:Y:S02]  /*15e40*/  SHFL.IDX PT, R3, R6, 0x2, 0x181f ;  /* 0x00581f0006037f89 */ /* 0x004e2400000e0000 */
        /* <DEDUP_REMOVED lines=11> */
[----:B------:R-:W2:Y:S02]  /*15f00*/  SHFL.IDX PT, R14, R5, 0x4, 0x181f ;  /* 0x00981f00050e7f89 */ /* 0x000ea400000e0000 */
        /* <DEDUP_REMOVED lines=10> */
[----:B--2---:R-:W-:-:S03]  /*15fb0*/  IADD3 R2, P3, R14, R0, RZ ;  /* 0x000000000e027210 */ /* 0x004fc60007f7e0ff */
[----:B------:R-:W2:Y:S04]  /*15fc0*/  SHFL.IDX PT, R6, R6, 0x5, 0x181f ;  /* 0x00b81f0006067f89 */ /* 0x000ea800000e0000 */
[----:B------:R3:W4:Y:S01]  /*15fd0*/  SHFL.IDX PT, R14, R5, 0x5, 0x181f ;  /* 0x00b81f00050e7f89 */ /* 0x00072200000e0000 */
        /* <DEDUP_REMOVED lines=9> */
.L_x_11785:
[----:B0--3--:R-:W-:Y:S02]  /*16070*/  IADD3 R2, P3, R14, R0, RZ ;  /* 0x000000000e027210 */ /* 0x009fe40007f7e0ff */
        /* <DEDUP_REMOVED lines=14> */
.L_x_11688:
        /* <DEDUP_REMOVED lines=11> */
.L_x_11689:
[----:B------:R-:W2:Y:S01]  /*16210*/  LDL.LU R2, [R1] ;  /* 0x0000000001027983 */ /* 0x000ea20000300800 */
[----:B------:R0:W-:Y:S01]  /*16220*/  SYNCS.ARRIVE.TRANS64.A1T0 RZ, [R19+URZ+0x22850], RZ ;  /* 0x022850ff13ff79a7 */ /* 0x0001e2000810003f */
[----:B------:R-:W-:Y:S01]  /*16230*/  BSSY B0, `(.L_x_11690) ;  /* 0x00000dc000007945 */ /* 0x000fe20003800000 */
[----:B--2---:R-:W-:-:S05]  /*16240*/  VIADD R21, R2, 0xfffffffe ;  /* 0xfffffffe02157836 */ /* 0x004fca0000000000 */
[----:B------:R-:W-:-:S13]  /*16250*/  ISETP.GE.AND P0, PT, R21, R29, PT ;  /* 0x0000001d1500720c */ /* 0x000fda0003f06270 */
[----:B0-----:R-:W-:Y:S05]  /*16260*/  @!P0 BRA `(.L_x_11691) ;  /* 0x0000000c00608947 */ /* 0x001fea0003800000 */
.L_x_11704:
[----:B0-----:R-:W0:Y:S01]  /*16270*/  S2R R2, SR_TID.X ;  /* 0x0000000000027919 */ /* 0x001e220000002100 */
[----:B------:R-:W2:Y:S01]  /*16280*/  LDC R3, c[0x0][0x430] ;  /* 0x00010c00ff037b82 */ /* 0x000ea20000000800 */
[----:B------:R-:W-:Y:S02]  /*16290*/  IMAD R8, R21, 0x60, R30 ;  /* 0x0000006015087824 */ /* 0x000fe400078e021e */
[----:B------:R-:W-:Y:S01]  /*162a0*/  VIADD R18, R18, 0x1 ;  /* 0x0000000112127836 */ /* 0x000fe20000000000 */
[----:B--2---:R-:W-:Y:S02]  /*162b0*/  ISETP.NE.AND P0, PT, R3, 0x1, PT ;  /* 0x000000010300780c */ /* 0x004fe40003f05270 */
[----:B0-----:R-:W-:-:S04]  /*162c0*/  LOP3.LUT R2, R2, 0x7f, RZ, 0xc0, !PT ;  /* 0x0000007f02027812 */ /* 0x001fc800078ec0ff */
[----:B------:R-:W-:Y:S02]  /*162d0*/  SHF.R.U32.HI R4, RZ, 0x3, R2 ;  /* 0x00000003ff047819 */ /* 0x000fe40000011602 */
[----:B------:R-:W0:Y:S05]  /*162e0*/  S2R R2, SR_TID.X ;  /* 0x0000000000027919 */ /* 0x000e2a0000002100 */
[----:B------:R-:W2:Y:S08]  /*162f0*/  @P0 LDC R3, c[0x0][0x434] ;  /* 0x00010d00ff030b82 */ /* 0x000eb00000000800 */
[----:B------:R-:W3:Y:S01]  /*16300*/  @P0 LDC R7, c[0x0][0x438] ;  /* 0x00010e00ff070b82 */ /* 0x000ee20000000800 */
[----:B0-----:R-:W-:-:S05]  /*16310*/  IMAD.SHL.U32 R2, R2, 0x10, RZ ;  /* 0x0000001002027824 */ /* 0x001fca00078e00ff */
[----:B------:R-:W-:-:S04]  /*16320*/  LOP3.LUT R2, R4, 0x70, R2, 0xf8, !PT ;  /* 0x0000007004027812 */ /* 0x000fc800078ef802 */
[C---:B------:R-:W-:Y:S01]  /*16330*/  ISETP.GT.U32.AND P1, PT, R2.reuse, 0x5f, PT ;  /* 0x0000005f0200780c */ /* 0x040fe20003f24070 */
[----:B------:R-:W-:-:S04]  /*16340*/  IMAD.IADD R8, R2, 0x1, R8 ;  /* 0x0000000102087824 */ /* 0x000fc800078e0208 */
[----:B--2---:R-:W-:-:S04]  /*16350*/  @P0 IMAD.HI.U32 R2, R8, R3, RZ ;  /* 0x0000000308020227 */ /* 0x004fc800078e00ff */
[----:B------:R-:W-:Y:S01]  /*16360*/  IMAD.MOV.U32 R9, RZ, RZ, R8 ;  /* 0x000000ffff097224 */ /* 0x000fe200078e0008 */
[----:B---3--:R-:W-:-:S03]  /*16370*/  @P0 SHF.R.U32.HI R9, RZ, R7, R2 ;  /* 0x00000007ff090219 */ /* 0x008fc60000011602 */
[----:B------:R-:W0:Y:S01]  /*16380*/  @!P1 LDC.64 R4, c[0x0][0x428] ;  /* 0x00010a00ff049b82 */ /* 0x000e220000000a00 */
[----:B------:R-:W-:-:S07]  /*16390*/  @!P1 SHF.R.S32.HI R3, RZ, 0x1f, R9 ;  /* 0x0000001fff039819 */ /* 0x000fce0000011409 */
[----:B------:R-:W2:Y:S01]  /*163a0*/  @!P1 LDC.64 R6, c[0x0][0x418] ;  /* 0x00010600ff069b82 */ /* 0x000ea20000000a00 */
[----:B0-----:R-:W-:-:S04]  /*163b0*/  @!P1 IMAD R2, R31, R4, RZ ;  /* 0x000000041f029224 */ /* 0x001fc800078e02ff */
[----:B------:R-:W-:Y:S02]  /*163c0*/  @!P1 IMAD R5, R25, R5, R2 ;  /* 0x0000000519059224 */ /* 0x000fe400078e0202 */
[----:B------:R-:W-:-:S04]  /*163d0*/  @!P1 IMAD.MOV.U32 R2, RZ, RZ, R9 ;  /* 0x000000ffff029224 */ /* 0x000fc800078e0009 */
[----:B------:R-:W-:-:S04]  /*163e0*/  @!P1 IMAD.WIDE.U32 R2, R25, R4, R2 ;  /* 0x0000000419029225 */ /* 0x000fc800078e0002 */
[----:B------:R-:W-:Y:S01]  /*163f0*/  @!P1 IMAD.IADD R3, R5, 0x1, R3 ;  /* 0x0000000105039824 */ /* 0x000fe200078e0203 */
[C---:B--2---:R-:W-:Y:S01]  /*16400*/  @!P1 LEA R6, P0, R2.reuse, R6, 0x2 ;  /* 0x0000000602069211 */ /* 0x044fe200078010ff */
[----:B------:R-:W-:Y:S02]  /*16410*/  IMAD.MOV.U32 R4, RZ, RZ, RZ ;  /* 0x000000ffff047224 */ /* 0x000fe400078e00ff */
[----:B-1----:R-:W-:Y:S01]  /*16420*/  IMAD.U32 R10, RZ, RZ, UR36 ;  /* 0x00000024ff0a7e24 */ /* 0x002fe2000f8e00ff */
[----:B------:R-:W-:Y:S02]  /*16430*/  @!P1 LEA.HI.X R7, R2, R7, R3, 0x2, P0 ;  /* 0x0000000702079211 */ /* 0x000fe400000f1403 */
[----:B------:R-:W-:-:S03]  /*16440*/  ISETP.NE.AND P0, PT, R18, 0x2, PT ;  /* 0x000000021200780c */ /* 0x000fc60003f05270 */
[----:B------:R0:W5:Y:S01]  /*16450*/  @!P1 LDG.E R4, desc[UR48][R6.64] ;  /* 0x0000003006049981 */ /* 0x000162000c1e1900 */
[----:B------:R-:W-:Y:S02]  /*16460*/  ISETP.NE.AND P1, PT, R10, 0x3, PT ;  /* 0x000000030a00780c */ /* 0x000fe40003f25270 */
[----:B------:R-:W-:Y:S01]  /*16470*/  SEL R2, RZ, 0x1, P0 ;  /* 0x00000001ff027807 */ /* 0x000fe20000000000 */
[----:B------:R-:W-:Y:S01]  /*16480*/  IMAD.MOV R5, RZ, RZ, -R9 ;  /* 0x000000ffff057224 */ /* 0x000fe200078e0a09 */
[----:B------:R-:W-:Y:S05]  /*16490*/  YIELD ;  /* 0x0000000000007946 */ /* 0x000fea0003800000 */
[----:B------:R-:W-:Y:S01]  /*164a0*/  LOP3.LUT R23, R23, R2, RZ, 0x3c, !PT ;  /* 0x0000000217177212 */ /* 0x000fe200078e3cff */
[----:B------:R-:W-:Y:S01]  /*164b0*/  ULDC UR4, c[0x0][0x430] ;  /* 0x00010c0000047ab9 */ /* 0x000fe20000000800 */
[----:B------:R-:W-:Y:S01]  /*164c0*/  IMAD.MOV.U32 R2, RZ, RZ, R21 ;  /* 0x000000ffff027224 */ /* 0x000fe200078e0015 */
[----:B------:R-:W-:Y:S01]  /*164d0*/  SEL R18, R18, RZ, P0 ;  /* 0x000000ff12127207 */ /* 0x000fe20000000000 */
[----:B------:R-:W-:-:S02]  /*164e0*/  IMAD R5, R5, UR4, R8 ;  /* 0x0000000405057c24 */ /* 0x000fc4000f8e0208 */
[----:B------:R-:W-:Y:S01]  /*164f0*/  VIADD R21, R21, 0xffffffff ;  /* 0xffffffff15157836 */ /* 0x000fe20000000000 */
[----:B------:R-:W-:Y:S01]  /*16500*/  ISETP.GT.AND P2, PT, R2, R29, PT ;  /* 0x0000001d0200720c */ /* 0x000fe20003f44270 */
[----:B0-----:R-:W-:-:S12]  /*16510*/  @!P1 BRA `(.L_x_11692) ;  /* 0x0000000000049947 */ /* 0x001fd80003800000 */
[----:B------:R-:W-:Y:S01]  /*16520*/  BPT.TRAP 0x1 ;  /* 0x000000040000795c */ /* 0x000fe20000300000 */
.L_x_11692:
[----:B------:R-:W-:Y:S01]  /*16530*/  IMAD R10, R18, 0x8, R17 ;  /* 0x00000008120a7824 */ /* 0x000fe200078e0211 */
[----:B------:R-:W-:Y:S01]  /*16540*/  SHF.L.U32 R20, R23, 0x1f, RZ ;  /* 0x0000001f17147819 */ /* 0x000fe200000006ff */
[----:B------:R-:W-:Y:S01]  /*16550*/  BSSY B1, `(.L_x_11693) ;  /* 0x0000004000017945 */ /* 0x000fe20003800000 */
[----:B------:R-:W-:Y:S02]  /*16560*/  SHF.R.S32.HI R9, RZ, 0x1f, R5 ;  /* 0x0000001fff097819 */ /* 0x000fe40000011405 */
[----:B------:R-:W0:Y:S02]  /*16570*/  SYNCS.PHASECHK.TRANS64.TRYWAIT P0, [R10+URZ+0x22840], R20 ;  /* 0x022840140a0075a7 */ /* 0x000e24000800017f */
[----:B0-----:R-:W-:Y:S05]  /*16580*/  @!P0 BRA `(.L_x_11694) ;  /* 0x0000004000188947 */ /* 0x001fea0003800000 */
.L_x_11786:
[----:B------:R-:W-:Y:S05]  /*16590*/  BSYNC B1 ;  /* 0x0000000000017941 */ /* 0x000fea0003800000 */
.L_x_11693:
[----:B------:R-:W-:Y:S01]  /*165a0*/  ULDC.64 UR4, c[0x0][0x300] ;  /* 0x0000c00000047ab9 */ /* 0x000fe20000000a00 */
[----:B-1---5:R-:W-:Y:S01]  /*165b0*/  SHF.R.S32.HI R19, RZ, 0x1f, R4 ;  /* 0x0000001fff137819 */ /* 0x022fe20000011404 */
        /* <DEDUP_REMOVED lines=47> */
.L_x_11800:
        /* <DEDUP_REMOVED lines=8> */
.L_x_11696:
        /* <DEDUP_REMOVED lines=11> */
.L_x_11697:
[----:B------:R1:W-:Y:S01]  /*169e0*/  SYNCS.ARRIVE.TRANS64.A1T0 RZ, [R10+URZ+0x22830], RZ ;  /* 0x022830ff0aff79a7 */ /* 0x0003e2000810003f */
[----:B------:R-:W-:Y:S05]  /*169f0*/  @!P3 BRA `(.L_x_11698) ;  /* 0x000000000004b947 */ /* 0x000fea0003800000 */
[----:B------:R-:W-:Y:S01]  /*16a00*/  BPT.TRAP 0x1 ;  /* 0x000000040000795c */ /* 0x000fe20000300000 */
.L_x_11698:
[----:B------:R-:W2:Y:S01]  /*16a10*/  SYNCS.PHASECHK.TRANS64.TRYWAIT P0, [R10+URZ+0x22860], R20 ;  /* 0x022860140a0075a7 */ /* 0x000ea2000800017f */
[----:B------:R-:W-:Y:S04]  /*16a20*/  BSSY B1, `(.L_x_11699) ;  /* 0x0000002000017945 */ /* 0x000fe80003800000 */
[----:B--2---:R-:W-:Y:S05]  /*16a30*/  @!P0 BRA `(.L_x_11700) ;  /* 0x0000004000a08947 */ /* 0x004fea0003800000 */
.L_x_11801:
[----:B------:R-:W-:Y:S05]  /*16a40*/  BSYNC B1 ;  /* 0x0000000000017941 */ /* 0x000fea0003800000 */
.L_x_11699:
[----:B------:R-:W-:Y:S01]  /*16a50*/  ULDC.64 UR4, c[0x0][0x328] ;  /* 0x0000ca0000047ab9 */ /* 0x000fe20000000a00 */
[----:B------:R-:W-:Y:S01]  /*16a60*/  ULDC.64 UR6, c[0x0][0x318] ;  /* 0x0000c60000067ab9 */ /* 0x000fe20000000a00 */
[----:B------:R-:W-:Y:S01]  /*16a70*/  IMAD R2, R9, UR4, RZ ;  /* 0x0000000409027c24 */ /* 0x000fe2000f8e02ff */
[----:B------:R-:W-:Y:S01]  /*16a80*/  LOP3.LUT P5, RZ, R16, 0x1, RZ, 0xc0, !PT ;  /* 0x0000000110ff7812 */ /* 0x000fe200078ac0ff */
[----:B0-2---:R-:W-:Y:S01]  /*16a90*/  IMAD R20, R18, 0x6000, R28 ;  /* 0x0000600012147824 */ /* 0x005fe200078e021c */
[C---:B------:R-:W-:Y:S01]  /*16aa0*/  LOP3.LUT P4, RZ, R16.reuse, 0x10, RZ, 0xc0, !PT ;  /* 0x0000001010ff7812 */ /* 0x040fe2000788c0ff */
[C---:B------:R-:W-:Y:S01]  /*16ab0*/  IMAD R7, R5.reuse, UR5, R2 ;  /* 0x0000000505077c24 */ /* 0x040fe2000f8e0202 */
[C---:B------:R-:W-:Y:S01]  /*16ac0*/  LOP3.LUT P3, RZ, R16.reuse, 0x8, RZ, 0xc0, !PT ;  /* 0x0000000810ff7812 */ /* 0x040fe2000786c0ff */
        /* <DEDUP_REMOVED lines=58> */
.L_x_11815:
        /* <DEDUP_REMOVED lines=11> */
.L_x_11702:
        /* <DEDUP_REMOVED lines=11> */
.L_x_11703:
[----:B------:R0:W-:Y:S01]  /*16fd0*/  SYNCS.ARRIVE.TRANS64.A1T0 RZ, [R10+URZ+0x22850], RZ ;  /* 0x022850ff0aff79a7 */ /* 0x0001e2000810003f */
[----:B------:R-:W-:Y:S05]  /*16fe0*/  @P2 BRA `(.L_x_11704) ;  /* 0xfffffff000a02947 */ /* 0x000fea000383ffff */
.L_x_11691:
[----:B------:R-:W-:Y:S05]  /*16ff0*/  BSYNC B0 ;  /* 0x0000000000007941 */ /* 0x000fea0003800000 */
.L_x_11690:
        /* <DEDUP_REMOVED lines=20> */
.L_x_11706:
[----:B------:R-:W-:Y:S05]  /*17140*/  BSYNC B0 ;  /* 0x0000000000007941 */ /* 0x000fea0003800000 */
.L_x_11705:
[----:B------:R-:W-:Y:S02]  /*17150*/  SEL R18, R18, RZ, P0 ;  /* 0x000000ff12127207 */ /* 0x000fe40000000000 */
[----:B------:R-:W-:-:S07]  /*17160*/  LOP3.LUT R23, R23, R0, RZ, 0x3c, !PT ;  /* 0x0000000017177212 */ /* 0x000fce00078e3cff */
.L_x_11665:
[----:B------:R-:W-:Y:S05]  /*17170*/  BSYNC B7 ;  /* 0x0000000000077941 */ /* 0x000fea0003800000 */
.L_x_11663:
        /* <DEDUP_REMOVED lines=8> */
[----:B------:R2:W3:Y:S01]  /*17200*/  LDS.128 R24, [R17+0x228d0] ;  /* 0x0228d00011187984 */ /* 0x0004e20000000c00 */
[----:B------:R-:W-:Y:S06]  /*17210*/  BAR.ARV 0x4, 0x180 ;  /* 0x0106000000007b1d */ /* 0x000fec0000002000 */
[----:B------:R-:W-:Y:S05]  /*17220*/  BRA `(.L_x_11708) ;  /* 0x0000000c00d47947 */ /* 0x000fea0003800000 */
.L_x_11707:
        /* <DEDUP_REMOVED lines=43> */
.L_x_11825:
[----:B------:R-:W-:Y:S02]  /*174e0*/  ULDC UR4, c[0x0][0xc38] ;  /* 0x00030e0000047ab9 */ /* 0x000fe40000000800 */
[----:B------:R-:W-:-:S04]  /*174f0*/  IMAD.U32 R5, RZ, RZ, UR4 ;  /* 0x00000004ff057e24 */ /* 0x000fc8000f8e00ff */
[----:B---3--:R-:W-:-:S04]  /*17500*/  IMAD R14, R14, R5, RZ ;  /* 0x000000050e0e7224 */ /* 0x008fc800078e02ff */
[----:B------:R-:W-:-:S05]  /*17510*/  IMAD.IADD R7, R7, 0x1, R14 ;  /* 0x0000000107077824 */ /* 0x000fca00078e020e */
[----:B------:R-:W-:-:S13]  /*17520*/  ISETP.GT.AND P6, PT, R7, R0, PT ;  /* 0x000000000700720c */ /* 0x000fda0003fc4270 */
[----:B------:R-:W-:Y:S05]  /*17530*/  @P6 BRA `(.L_x_11710) ;  /* 0x0000000000a46947 */ /* 0x000fea0003800000 */
.L_x_11713:
        /* <DEDUP_REMOVED lines=35> */
.L_x_11833:
[----:B------:R-:W-:Y:S02]  /*17770*/  ULDC UR4, c[0x0][0xc38] ;  /* 0x00030e0000047ab9 */ /* 0x000fe40000000800 */
[----:B------:R-:W-:-:S04]  /*17780*/  IMAD.U32 R5, RZ, RZ, UR4 ;  /* 0x00000004ff057e24 */ /* 0x000fc8000f8e00ff */
[----:B---3--:R-:W-:-:S04]  /*17790*/  IMAD R14, R14, R5, RZ ;  /* 0x000000050e0e7224 */ /* 0x008fc800078e02ff */
[----:B------:R-:W-:-:S05]  /*177a0*/  IMAD.IADD R7, R14, 0x1, R7 ;  /* 0x000000010e077824 */ /* 0x000fca00078e0207 */
[----:B------:R-:W-:-:S13]  /*177b0*/  ISETP.GT.AND P6, PT, R7, R0, PT ;  /* 0x000000000700720c */ /* 0x000fda0003fc4270 */
[----:B------:R-:W-:Y:S05]  /*177c0*/  @!P6 BRA `(.L_x_11713) ;  /* 0xfffffffc005ce947 */ /* 0x000fea000383ffff */
.L_x_11710:
[----:B------:R-:W-:Y:S01]  /*177d0*/  IMAD.IADD R7, R7, 0x1, -R14 ;  /* 0x0000000107077824 */ /* 0x000fe200078e0a0e */
[----:B------:R-:W-:-:S03]  /*177e0*/  UMOV UR4, 0xffffffff ;  /* 0xffffffff00047882 */ /* 0x000fc60000000000 */
[----:B------:R-:W-:-:S05]  /*177f0*/  IMAD R3, R2, R5, R7 ;  /* 0x0000000502037224 */ /* 0x000fca00078e0207 */
[----:B------:R-:W-:Y:S01]  /*17800*/  ISETP.GT.AND P6, PT, R3, R0, PT ;  /* 0x000000000300720c */ /* 0x000fe20003fc4270 */
[----:B------:R-:W-:-:S12]  /*17810*/  BRA.DIV UR4, `(.L_x_11714) ;  /* 0x0000004204fc7947 */ /* 0x000fd8000b800000 */
[----:B------:R-:W-:-:S04]  /*17820*/  VOTE.ANY R3, PT, !P6 ;  /* 0x0000000000037806 */ /* 0x000fc800070e0100 */
[----:B------:R-:W3:Y:S02]  /*17830*/  POPC R12, R3 ;  /* 0x00000003000c7309 */ /* 0x000ee40000000000 */
[----:B---3--:R3:W4:Y:S01]  /*17840*/  SHFL.IDX PT, R25, R25, R12, 0x1f ;  /* 0x00001f0c19197589 */ /* 0x00872200000e0000 */
[----:B------:R-:W-:-:S03]  /*17850*/  IMAD.IADD R27, R12, 0x1, R27 ;  /* 0x000000010c1b7824 */ /* 0x000fc600078e021b */
[----:B------:R3:W0:Y:S04]  /*17860*/  SHFL.IDX PT, R4, R4, R12, 0x1f ;  /* 0x00001f0c04047589 */ /* 0x00062800000e0000 */
.L_x_11838:
[----:B------:R-:W-:-:S13]  /*17870*/  ISETP.NE.AND P0, PT, R3, RZ, PT ;  /* 0x000000ff0300720c */ /* 0x000fda0003f05270 */
[----:B------:R-:W-:Y:S05]  /*17880*/  @!P0 BRA `(.L_x_11715) ;  /* 0x0000000000108947 */ /* 0x000fea0003800000 */
[----:B------:R-:W-:Y:S01]  /*17890*/  UMOV UR4, 0xffffffff ;  /* 0xffffffff00047882 */ /* 0x000fe20000000000 */
[----:B---3--:R-:W-:Y:S02]  /*178a0*/  VIADD R12, R12, 0xffffffff ;  /* 0xffffffff0c0c7836 */ /* 0x008fe40000000000 */
[----:B------:R-:W-:Y:S05]  /*178b0*/  BRA.DIV UR4, `(.L_x_11716) ;  /* 0x0000004604307947 */ /* 0x000fea000b800000 */
[----:B------:R3:W0:Y:S02]  /*178c0*/  SHFL.IDX PT, R6, R2, R12, 0x1f ;  /* 0x00001f0c02067589 */ /* 0x00062400000e0000 */
.L_x_11715:
[----:B0-----:R-:W-:Y:S01]  /*178d0*/  ISETP.NE.AND P0, PT, R4, 0x1, PT ;  /* 0x000000010400780c */ /* 0x001fe20003f05270 */
[----:B------:R-:W-:-:S04]  /*178e0*/  IMAD R24, R6, R5, R7 ;  /* 0x0000000506187224 */ /* 0x000fc800078e0207 */
[----:B------:R-:W-:-:S08]  /*178f0*/  IMAD.IADD R0, R0, 0x1, -R24 ;  /* 0x0000000100007824 */ /* 0x000fd000078e0a18 */
[----:B------:R-:W-:Y:S05]  /*17900*/  @!P0 BRA `(.L_x_11717) ;  /* 0x0000000000dc8947 */ /* 0x000fea0003800000 */
[-C--:B----4-:R-:W-:Y:S02]  /*17910*/  IABS R6, R25.reuse ;  /* 0x0000001900067213 */ /* 0x090fe40000000000 */
[----:B------:R-:W-:Y:S02]  /*17920*/  IABS R5, R4 ;  /* 0x0000000400057213 */ /* 0x000fe40000000000 */
[----:B------:R-:W0:Y:S08]  /*17930*/  I2F.RP R7, R6 ;  /* 0x0000000600077306 */ /* 0x000e300000209400 */
[----:B------:R-:W4:Y:S08]  /*17940*/  I2F.RP R8, R5 ;  /* 0x0000000500087306 */ /* 0x000f300000209400 */
[----:B0-----:R-:W2:Y:S08]  /*17950*/  MUFU.RCP R7, R7 ;  /* 0x0000000700077308 */ /* 0x001eb00000001000 */
[----:B----4-:R-:W-:Y:S01]  /*17960*/  MUFU.RCP R8, R8 ;  /* 0x0000000800087308 */ /* 0x010fe20000001000 */
[----:B--23--:R-:W-:Y:S01]  /*17970*/  VIADD R2, R7, 0xffffffe ;  /* 0x0ffffffe07027836 */ /* 0x00cfe20000000000 */
[----:B------:R-:W-:-:S06]  /*17980*/  IABS R7, R25 ;  /* 0x0000001900077213 */ /* 0x000fcc0000000000 */
[----:B------:R0:W2:Y:S02]  /*17990*/  F2I.FTZ.U32.TRUNC.NTZ R3, R2 ;  /* 0x0000000200037305 */ /* 0x0000a4000021f000 */
[----:B0-----:R-:W-:Y:S02]  /*179a0*/  IMAD.MOV.U32 R2, RZ, RZ, RZ ;  /* 0x000000ffff027224 */ /* 0x001fe400078e00ff */
[----:B--2---:R-:W-:-:S04]  /*179b0*/  IMAD.MOV R9, RZ, RZ, -R3 ;  /* 0x000000ffff097224 */ /* 0x004fc800078e0a03 */
        /* <DEDUP_REMOVED lines=44> */
.L_x_11717:
[----:B--23--:R-:W0:Y:S02]  /*17c80*/  LDC.64 R2, c[0x0][0xc90] ;  /* 0x00032400ff027b82 */ /* 0x00ce240000000a00 */
[----:B0-----:R-:W-:-:S05]  /*17c90*/  IMAD.WIDE R2, R27, 0x4, R2 ;  /* 0x000000041b027825 */ /* 0x001fca00078e0202 */
[----:B------:R0:W4:Y:S02]  /*17ca0*/  LDG.E R6, desc[UR48][R2.64] ;  /* 0x0000003002067981 */ /* 0x000124000c1e1900 */
[----:B0-----:R-:W-:Y:S02]  /*17cb0*/  IMAD.MOV.U32 R2, RZ, RZ, RZ ;  /* 0x000000ffff027224 */ /* 0x001fe400078e00ff */
[----:B----4-:R-:W-:-:S05]  /*17cc0*/  IMAD R7, R25, R6, RZ ;  /* 0x0000000619077224 */ /* 0x010fca00078e02ff */
        /* <DEDUP_REMOVED lines=55> */
.L_x_11718:
[----:B------:R-:W-:-:S05]  /*18040*/  LOP3.LUT R2, RZ, R2, RZ, 0x33, !PT ;  /* 0x00000002ff027212 */ /* 0x000fca00078e33ff */
[----:B------:R-:W-:Y:S01]  /*18050*/  IMAD.IADD R25, R25, 0x1, R2 ;  /* 0x0000000119197824 */ /* 0x000fe200078e0202 */
[----:B------:R-:W-:Y:S06]  /*18060*/  BRA `(.L_x_11719) ;  /* 0x00000000001c7947 */ /* 0x000fec0003800000 */
.L_x_11711:
[----:B------:R-:W-:Y:S01]  /*18070*/  UMOV UR4, URZ ;  /* 0x0000003f00047c82 */ /* 0x000fe20008000000 */
[----:B------:R-:W-:Y:S01]  /*18080*/  UMOV UR5, URZ ;  /* 0x0000003f00057c82 */ /* 0x000fe20008000000 */
[----:B------:R-:W-:Y:S01]  /*18090*/  ULDC UR6, c[0x0][0xc3c] ;  /* 0x00030f0000067ab9 */ /* 0x000fe20000000800 */
[----:B------:R-:W-:Y:S02]  /*180a0*/  IMAD.MOV.U32 R24, RZ, RZ, R0 ;  /* 0x000000ffff187224 */ /* 0x000fe400078e0000 */
[----:B------:R-:W-:Y:S02]  /*180b0*/  IMAD.U32 R25, RZ, RZ, UR4 ;  /* 0x00000004ff197e24 */ /* 0x000fe4000f8e00ff */
[----:B------:R-:W-:Y:S02]  /*180c0*/  IMAD.U32 R26, RZ, RZ, UR5 ;  /* 0x00000005ff1a7e24 */ /* 0x000fe4000f8e00ff */
[----:B------:R-:W-:-:S07]  /*180d0*/  IMAD.U32 R27, RZ, RZ, UR6 ;  /* 0x00000006ff1b7e24 */ /* 0x000fce000f8e00ff */
.L_x_11719:
        /* <DEDUP_REMOVED lines=10> */
.L_x_11708:
[----:B------:R-:W-:Y:S02]  /*18180*/  ULDC UR4, c[0x0][0xc3c] ;  /* 0x00030f0000047ab9 */ /* 0x000fe40000000800 */
[----:B---3--:R-:W-:-:S13]  /*18190*/  ISETP.GE.AND P0, PT, R27, UR4, PT ;  /* 0x000000041b007c0c */ /* 0x008fda000bf06270 */
[----:B------:R-:W-:Y:S05]  /*181a0*/  @!P0 BRA `(.L_x_11720) ;  /* 0xffffffb000288947 */ /* 0x000fea000383ffff */
[----:B------:R-:W-:Y:S05]  /*181b0*/  BSYNC B8 ;  /* 0x0000000000087941 */ /* 0x000fea0003800000 */
.L_x_11649:
        /* <DEDUP_REMOVED lines=12> */
.L_x_11841:
[----:B------:R-:W-:Y:S05]  /*18280*/  BSYNC B0 ;  /* 0x0000000000007941 */ /* 0x000fea0003800000 */
.L_x_11721:
[----:B------:R-:W-:-:S03]  /*18290*/  UMOV UR4, 0xffffffff ;  /* 0xffffffff00047882 */ /* 0x000fc60000000000 */
[----:B------:R-:W-:Y:S05]  /*182a0*/  BRA.DIV UR4, `(.L_x_11723) ;  /* 0x0000003a04f07947 */ /* 0x000fea000b800000 */
[----:B-1----:R-:W1:Y:S02]  /*182b0*/  S2R R0, SR_TID.X ;  /* 0x0000000000007919 */ /* 0x002e640000002100 */
[----:B-1----:R-:W-:-:S04]  /*182c0*/  SHF.R.U32.HI R0, RZ, 0x5, R0 ;  /* 0x00000005ff007819 */ /* 0x002fc80000011600 */
[----:B------:R-:W-:-:S05]  /*182d0*/  LOP3.LUT R0, R0, 0x3, RZ, 0xc0, !PT ;  /* 0x0000000300007812 */ /* 0x000fca00078ec0ff */
[----:B------:R1:W3:Y:S02]  /*182e0*/  SHFL.IDX PT, R14, R0, RZ, 0x1f ;  /* 0x00001fff000e7589 */ /* 0x0002e400000e0000 */
.L_x_11844:
[----:B---3--:R-:W-:Y:S01]  /*182f0*/  ISETP.NE.AND P0, PT, R14, RZ, PT ;  /* 0x000000ff0e00720c */ /* 0x008fe20003f05270 */
[----:B------:R-:W-:-:S12]  /*18300*/  BSSY B0, `(.L_x_11724) ;  /* 0x0000024000007945 */ /* 0x000fd80003800000 */
[----:B------:R-:W-:Y:S05]  /*18310*/  @P0 BRA `(.L_x_11725) ;  /* 0x0000000000880947 */ /* 0x000fea0003800000 */
[----:B------:R-:W-:-:S03]  /*18320*/  UMOV UR4, 0xffffffff ;  /* 0xffffffff00047882 */ /* 0x000fc60000000000 */
[----:B------:R-:W-:Y:S05]  /*18330*/  BRA.DIV UR4, `(.L_x_11726) ;  /* 0x0000003e04007947 */ /* 0x000fea000b800000 */
[----:B------:R-:W-:-:S13]  /*18340*/  ELECT P6, URZ, PT ;  /* 0x00000000003f782f */ /* 0x000fda00038c0000 */
.L_x_11847:
[----:B------:R-:W-:Y:S05]  /*18350*/  @!P6 BRA `(.L_x_11725) ;  /* 0x000000000078e947 */ /* 0x000fea0003800000 */
[----:B------:R-:W-:-:S06]  /*18360*/  ULOP3.LUT UR4, UR39, 0x2, URZ, 0xfc, !UPT ;  /* 0x0000000227047892 */ /* 0x000fcc000f8efc3f */
[----:B-1----:R-:W-:-:S05]  /*18370*/  IMAD.U32 R0, RZ, RZ, UR4 ;  /* 0x00000004ff007e24 */ /* 0x002fca000f8e00ff */
[----:B------:R-:W-:-:S13]  /*18380*/  ISETP.NE.AND P0, PT, R0, 0x3, PT ;  /* 0x000000030000780c */ /* 0x000fda0003f05270 */
[----:B------:R-:W-:Y:S05]  /*18390*/  @!P0 BRA `(.L_x_11727) ;  /* 0x0000000000048947 */ /* 0x000fea0003800000 */
[----:B------:R-:W-:Y:S01]  /*183a0*/  BPT.TRAP 0x1 ;  /* 0x000000040000795c */ /* 0x000fe20000300000 */
.L_x_11727:
[C---:B------:R-:W-:Y:S01]  /*183b0*/  IMAD R3, R18.reuse, 0x8, R5 ;  /* 0x0000000812037824 */ /* 0x040fe200078e0205 */
[----:B------:R-:W-:Y:S01]  /*183c0*/  SHF.L.U32 R2, R23, 0x1f, RZ ;  /* 0x0000001f17027819 */ /* 0x000fe200000006ff */
[----:B------:R-:W-:-:S03]  /*183d0*/  VIADD R18, R18, 0x1 ;  /* 0x0000000112127836 */ /* 0x000fc60000000000 */
[----:B------:R-:W1:Y:S02]  /*183e0*/  SYNCS.PHASECHK.TRANS64.TRYWAIT P1, [R3+URZ+0x22840], R2 ;  /* 0x02284002030075a7 */ /* 0x000e64000802017f */
[----:B------:R-:W-:-:S04]  /*183f0*/  ISETP.NE.AND P2, PT, R18, 0x2, PT ;  /* 0x000000021200780c */ /* 0x000fc80003f45270 */
[----:B------:R-:W-:Y:S01]  /*18400*/  SEL R0, RZ, 0x1, P2 ;  /* 0x00000001ff007807 */ /* 0x000fe20001000000 */
[----:B-1----:R-:W-:Y:S08]  /*18410*/  @!P1 BRA `(.L_x_11728) ;  /* 0x0000003800e89947 */ /* 0x002ff00003800000 */
.L_x_11848:
[----:B------:R-:W-:Y:S02]  /*18420*/  SEL R18, R18, RZ, P2 ;  /* 0x000000ff12127207 */ /* 0x000fe40001000000 */
[----:B------:R-:W-:Y:S01]  /*18430*/  LOP3.LUT R0, R23, R0, RZ, 0x3c, !PT ;  /* 0x0000000017007212 */ /* 0x000fe200078e3cff */
[----:B------:R-:W-:Y:S06]  /*18440*/  @!P0 BRA `(.L_x_11729) ;  /* 0x0000000000048947 */ /* 0x000fec0003800000 */
[----:B------:R-:W-:Y:S01]  /*18450*/  BPT.TRAP 0x1 ;  /* 0x000000040000795c */ /* 0x000fe20000300000 */
.L_x_11729:
[----:B------:R-:W-:Y:S01]  /*18460*/  IMAD R5, R18, 0x8, R5 ;  /* 0x0000000812057824 */ /* 0x000fe200078e0205 */
[----:B------:R-:W-:-:S04]  /*18470*/  SHF.L.U32 R0, R0, 0x1f, RZ ;  /* 0x0000001f00007819 */ /* 0x000fc800000006ff */
[----:B------:R-:W3:Y:S02]  /*18480*/  SYNCS.PHASECHK.TRANS64.TRYWAIT P1, [R5+URZ+0x22840], R0 ;  /* 0x02284000050075a7 */ /* 0x000ee4000802017f */
[----:B---3--:R-:W-:Y:S05]  /*18490*/  @!P1 BRA `(.L_x_11730) ;  /* 0x0000003800dc9947 */ /* 0x008fea0003800000 */
.L_x_11849:
[----:B------:R-:W-:Y:S05]  /*184a0*/  @!P0 BRA `(.L_x_11731) ;  /* 0x0000000000048947 */ /* 0x000fea0003800000 */
[----:B------:R-:W-:Y:S01]  /*184b0*/  BPT.TRAP 0x1 ;  /* 0x000000040000795c */ /* 0x000fe20000300000 */
.L_x_11731:
[----:B------:R-:W5:Y:S02]  /*184c0*/  SYNCS.PHASECHK.TRANS64.TRYWAIT P1, [R3+URZ+0x22860], R2 ;  /* 0x02286002030075a7 */ /* 0x000f64000802017f */
[----:B-----5:R-:W-:Y:S05]  /*184d0*/  @!P1 BRA `(.L_x_11732) ;  /* 0x0000003800e09947 */ /* 0x020fea0003800000 */
.L_x_11850:
[----:B------:R-:W-:Y:S05]  /*184e0*/  @!P0 BRA `(.L_x_11733) ;  /* 0x0000000000048947 */ /* 0x000fea0003800000 */
[----:B------:R-:W-:Y:S01]  /*184f0*/  BPT.TRAP 0x1 ;  /* 0x000000040000795c */ /* 0x000fe20000300000 */
.L_x_11733:
[----:B------:R0:W0:Y:S02]  /*18500*/  SYNCS.PHASECHK.TRANS64.TRYWAIT P0, [R5+URZ+0x22860], R0 ;  /* 0x02286000050075a7 */ /* 0x000024000800017f */
[----:B0-----:R-:W-:Y:S05]  /*18510*/  @!P0 NANOSLEEP.SYNCS 0x989680 ;  /* 0x009896800000895d */ /* 0x001fea0003900000 */
[----:B------:R-:W0:Y:S02]  /*18520*/  @!P0 SYNCS.PHASECHK.TRANS64 P0, [R5+URZ+0x22860], R0 ;  /* 0x02286000050085a7 */ /* 0x000e24000800007f */
[----:B0-----:R-:W-:Y:S05]  /*18530*/  @!P0 BRA `(.L_x_11733) ;  /* 0xfffffffc00f08947 */ /* 0x001fea000383ffff */
.L_x_11725:
[----:B------:R-:W-:Y:S05]  /*18540*/  BSYNC B0 ;  /* 0x0000000000007941 */ /* 0x000fea0003800000 */
.L_x_11724:
[----:B------:R-:W-:Y:S05]  /*18550*/  EXIT ;  /* 0x000000000000794d */ /* 0x000fea0003800000 */
.L_x_11540:
[----:B0-----:R0:W1:Y:S02]  /*18560*/  SYNCS.PHASECHK.TRANS64.TRYWAIT P0, [R6+URZ+0x22800], R3 ;  /* 0x02280003060075a7 */ /* 0x001064000800017f */
[----:B-1----:R-:W-:Y:S05]  /*18570*/  @!P0 NANOSLEEP.SYNCS 0x989680 ;  /* 0x009896800000895d */ /* 0x002fea0003900000 */
[----:B------:R-:W1:Y:S02]  /*18580*/  @!P0 SYNCS.PHASECHK.TRANS64 P0, [R6+URZ+0x22800], R3 ;  /* 0x02280003060085a7 */ /* 0x000e64000800007f */
[----:B-1----:R-:W-:Y:S05]  /*18590*/  @!P0 BRA `(.L_x_11540) ;  /* 0xfffffffc00f08947 */ /* 0x002fea000383ffff */
[----:B------:R-:W-:Y:S05]  /*185a0*/  BRA `(.L_x_11734) ;  /* 0xfffffe9c00807947 */ /* 0x000fea000383ffff */
.L_x_11544:
[----:B0-----:R-:W-:-:S04]  /*185b0*/  IMAD.U32 R3, RZ, RZ, UR22 ;  /* 0x00000016ff037e24 */ /* 0x001fc8000f8e00ff */
[----:B------:R0:W2:Y:S03]  /*185c0*/  SYNCS.PHASECHK.TRANS64.TRYWAIT P1, [R3+URZ+0x22830], R8 ;  /* 0x02283008030075a7 */ /* 0x0000a6000802017f */
[----:B--2---:R-:W-:Y:S05]  /*185d0*/  @!P1 NANOSLEEP.SYNCS 0x989680 ;  /* 0x009896800000995d */ /* 0x004fea0003900000 */
[----:B------:R-:W2:Y:S02]  /*185e0*/  @!P1 SYNCS.PHASECHK.TRANS64 P1, [R3+URZ+0x22830], R8 ;  /* 0x02283008030095a7 */ /* 0x000ea4000802007f */
[----:B--2---:R-:W-:Y:S05]  /*185f0*/  @!P1 BRA `(.L_x_11544) ;  /* 0xfffffffc00ec9947 */ /* 0x004fea000383ffff */
[----:B------:R-:W-:Y:S05]  /*18600*/  BRA `(.L_x_11543) ;  /* 0xfffffe9c00a87947 */ /* 0x000fea000383ffff */
.L_x_11557:
[----:B-1----:R-:W-:-:S04]  /*18610*/  IMAD.U32 R9, RZ, RZ, UR22 ;  /* 0x00000016ff097e24 */ /* 0x002fc8000f8e00ff */
[----:B------:R1:W2:Y:S03]  /*18620*/  SYNCS.PHASECHK.TRANS64.TRYWAIT P1, [R9+URZ+0x22850], R8 ;  /* 0x02285008090075a7 */ /* 0x0002a6000802017f */
[----:B--2---:R-:W-:Y:S05]  /*18630*/  @!P1 NANOSLEEP.SYNCS 0x989680 ;  /* 0x009896800000995d */ /* 0x004fea0003900000 */
[----:B------:R-:W2:Y:S02]  /*18640*/  @!P1 SYNCS.PHASECHK.TRANS64 P1, [R9+URZ+0x22850], R8 ;  /* 0x02285008090095a7 */ /* 0x000ea4000802007f */
[----:B--2---:R-:W-:Y:S05]  /*18650*/  @!P1 BRA `(.L_x_11557) ;  /* 0xfffffffc00ec9947 */ /* 0x004fea000383ffff */
[----:B------:R-:W-:Y:S05]  /*18660*/  BRA `(.L_x_11556) ;  /* 0xfffffec000587947 */ /* 0x000fea000383ffff */
.L_x_11566:
[----:B-1----:R-:W-:-:S04]  /*18670*/  IMAD.U32 R4, RZ, RZ, UR26 ;  /* 0x0000001aff047e24 */ /* 0x002fc8000f8e00ff */
[----:B------:R1:W2:Y:S03]  /*18680*/  SYNCS.PHASECHK.TRANS64.TRYWAIT P1, [R4+URZ+0x22830], R7 ;  /* 0x02283007040075a7 */ /* 0x0002a6000802017f */
[----:B--2---:R-:W-:Y:S05]  /*18690*/  @!P1 NANOSLEEP.SYNCS 0x989680 ;  /* 0x009896800000995d */ /* 0x004fea0003900000 */
[----:B------:R-:W2:Y:S02]  /*186a0*/  @!P1 SYNCS.PHASECHK.TRANS64 P1, [R4+URZ+0x22830], R7 ;  /* 0x02283007040095a7 */ /* 0x000ea4000802007f */
[----:B--2---:R-:W-:Y:S05]  /*186b0*/  @!P1 BRA `(.L_x_11566) ;  /* 0xfffffffc00ec9947 */ /* 0x004fea000383ffff */
[----:B------:R-:W-:Y:S05]  /*186c0*/  BRA `(.L_x_11565) ;  /* 0xfffffec8000c7947 */ /* 0x000fea000383ffff */
.L_x_11579:
[----:B---3--:R-:W-:-:S04]  /*186d0*/  IMAD.U32 R8, RZ, RZ, UR26 ;  /* 0x0000001aff087e24 */ /* 0x008fc8000f8e00ff */
[----:B------:R3:W4:Y:S03]  /*186e0*/  SYNCS.PHASECHK.TRANS64.TRYWAIT P1, [R8+URZ+0x22850], R7 ;  /* 0x02285007080075a7 */ /* 0x000726000802017f */
[----:B----4-:R-:W-:Y:S05]  /*186f0*/  @!P1 NANOSLEEP.SYNCS 0x989680 ;  /* 0x009896800000995d */ /* 0x010fea0003900000 */
[----:B------:R-:W4:Y:S02]  /*18700*/  @!P1 SYNCS.PHASECHK.TRANS64 P1, [R8+URZ+0x22850], R7 ;  /* 0x02285007080095a7 */ /* 0x000f24000802007f */
[----:B----4-:R-:W-:Y:S05]  /*18710*/  @!P1 BRA `(.L_x_11579) ;  /* 0xfffffffc00ec9947 */ /* 0x010fea000383ffff */
[----:B------:R-:W-:Y:S05]  /*18720*/  BRA `(.L_x_11578) ;  /* 0xfffffef000dc7947 */ /* 0x000fea000383ffff */
.L_x_11589:
[----:B-12---:R-:W-:-:S04]  /*18730*/  IMAD.U32 R3, RZ, RZ, UR24 ;  /* 0x00000018ff037e24 */ /* 0x006fc8000f8e00ff */
[----:B------:R1:W2:Y:S03]  /*18740*/  SYNCS.PHASECHK.TRANS64.TRYWAIT P2, [R3+URZ+0x22830], R6 ;  /* 0x02283006030075a7 */ /* 0x0002a6000804017f */
[----:B--2---:R-:W-:Y:S05]  /*18750*/  @!P2 NANOSLEEP.SYNCS 0x989680 ;  /* 0x009896800000a95d */ /* 0x004fea0003900000 */
[----:B------:R-:W2:Y:S02]  /*18760*/  @!P2 SYNCS.PHASECHK.TRANS64 P2, [R3+URZ+0x22830], R6 ;  /* 0x022830060300a5a7 */ /* 0x000ea4000804007f */
[----:B--2---:R-:W-:Y:S05]  /*18770*/  @!P2 BRA `(.L_x_11589) ;  /* 0xfffffffc00eca947 */ /* 0x004fea000383ffff */
[----:B------:R-:W-:Y:S05]  /*18780*/  BRA `(.L_x_11588) ;  /* 0xfffffef8009c7947 */ /* 0x000fea000383ffff */
.L_x_11594:
[----:B---3--:R-:W-:-:S04]  /*18790*/  IMAD.U32 R9, RZ, RZ, UR24 ;  /* 0x00000018ff097e24 */ /* 0x008fc8000f8e00ff */
[----:B------:R3:W4:Y:S03]  /*187a0*/  SYNCS.PHASECHK.TRANS64.TRYWAIT P2, [R9+URZ+0x22850], R6 ;  /* 0x02285006090075a7 */ /* 0x000726000804017f */
[----:B----4-:R-:W-:Y:S05]  /*187b0*/  @!P2 NANOSLEEP.SYNCS 0x989680 ;  /* 0x009896800000a95d */ /* 0x010fea0003900000 */
[----:B------:R-:W4:Y:S02]  /*187c0*/  @!P2 SYNCS.PHASECHK.TRANS64 P2, [R9+URZ+0x22850], R6 ;  /* 0x022850060900a5a7 */ /* 0x000f24000804007f */
[----:B----4-:R-:W-:Y:S05]  /*187d0*/  @!P2 BRA `(.L_x_11594) ;  /* 0xfffffffc00eca947 */ /* 0x010fea000383ffff */
[----:B------:R-:W-:Y:S05]  /*187e0*/  BRA `(.L_x_11593) ;  /* 0xffffff1000bc7947 */ /* 0x000fea000383ffff */
.L_x_11601:
[----:B---3--:R-:W-:-:S04]  /*187f0*/  IMAD.U32 R4, RZ, RZ, UR23 ;  /* 0x00000017ff047e24 */ /* 0x008fc8000f8e00ff */
[----:B------:R3:W4:Y:S03]  /*18800*/  SYNCS.PHASECHK.TRANS64.TRYWAIT P1, [R4+URZ+0x22830], R7 ;  /* 0x02283007040075a7 */ /* 0x000726000802017f */
[----:B----4-:R-:W-:Y:S05]  /*18810*/  @!P1 NANOSLEEP.SYNCS 0x989680 ;  /* 0x009896800000995d */ /* 0x010fea0003900000 */
[----:B------:R-:W4:Y:S02]  /*18820*/  @!P1 SYNCS.PHASECHK.TRANS64 P1, [R4+URZ+0x22830], R7 ;  /* 0x02283007040095a7 */ /* 0x000f24000802007f */
[----:B----4-:R-:W-:Y:S05]  /*18830*/  @!P1 BRA `(.L_x_11601) ;  /* 0xfffffffc00ec9947 */ /* 0x010fea000383ffff */
[----:B------:R-:W-:Y:S05]  /*18840*/  BRA `(.L_x_11600) ;  /* 0xffffff1400d47947 */ /* 0x000fea000383ffff */
.L_x_11614:
[----:B---3--:R-:W-:-:S04]  /*18850*/  IMAD.U32 R8, RZ, RZ, UR23 ;  /* 0x00000017ff087e24 */ /* 0x008fc8000f8e00ff */
[----:B------:R3:W4:Y:S03]  /*18860*/  SYNCS.PHASECHK.TRANS64.TRYWAIT P1, [R8+URZ+0x22850], R7 ;  /* 0x02285007080075a7 */ /* 0x000726000802017f */
[----:B----4-:R-:W-:Y:S05]  /*18870*/  @!P1 NANOSLEEP.SYNCS 0x989680 ;  /* 0x009896800000995d */ /* 0x010fea0003900000 */
[----:B------:R-:W4:Y:S02]  /*18880*/  @!P1 SYNCS.PHASECHK.TRANS64 P1, [R8+URZ+0x22850], R7 ;  /* 0x02285007080095a7 */ /* 0x000f24000802007f */
[----:B----4-:R-:W-:Y:S05]  /*18890*/  @!P1 BRA `(.L_x_11614) ;  /* 0xfffffffc00ec9947 */ /* 0x010fea000383ffff */
[----:B------:R-:W-:Y:S05]  /*188a0*/  BRA `(.L_x_11613) ;  /* 0xffffff4000a47947 */ /* 0x000fea000383ffff */
.L_x_11671:
        /* <DEDUP_REMOVED lines=11> */
.L_x_11736:
[----:B------:R-:W-:Y:S05]  /*18960*/  BSYNC B0 ;  /* 0x0000000000007941 */ /* 0x000fea0003800000 */
.L_x_11735:
[----:B------:R-:W-:Y:S05]  /*18970*/  BRA `(.L_x_11737) ;  /* 0xffffffb800b87947 */ /* 0x000fea000383ffff */
.L_x_11674:
[----:B0-----:R0:W1:Y:S02]  /*18980*/  SYNCS.PHASECHK.TRANS64.TRYWAIT P0, [R19+URZ+0x22840], R0 ;  /* 0x02284000130075a7 */ /* 0x001064000800017f */
[----:B-1----:R-:W-:Y:S05]  /*18990*/  @!P0 NANOSLEEP.SYNCS 0x989680 ;  /* 0x009896800000895d */ /* 0x002fea0003900000 */
[----:B------:R-:W1:Y:S02]  /*189a0*/  @!P0 SYNCS.PHASECHK.TRANS64 P0, [R19+URZ+0x22840], R0 ;  /* 0x02284000130085a7 */ /* 0x000e64000800007f */
[----:B-1----:R-:W-:Y:S05]  /*189b0*/  @!P0 BRA `(.L_x_11674) ;  /* 0xfffffffc00f08947 */ /* 0x002fea000383ffff */
[----:B------:R-:W-:Y:S05]  /*189c0*/  BRA `(.L_x_11738) ;  /* 0xffffffbc00547947 */ /* 0x000fea000383ffff */
.L_x_11675:
        /* <DEDUP_REMOVED lines=8> */
.L_x_11740:
[----:B------:R-:W-:Y:S05]  /*18a50*/  BSYNC B0 ;  /* 0x0000000000007941 */ /* 0x000fea0003800000 */
.L_x_11739:
        /* <DEDUP_REMOVED lines=9> */
.L_x_11741:
[----:B------:R-:W-:Y:S02]  /*18af0*/  IMAD.MOV.U32 R13, RZ, RZ, R4 ;  /* 0x000000ffff0d7224 */ /* 0x000fe400078e0004 */
[----:B------:R-:W-:Y:S02]  /*18b00*/  IMAD.MOV.U32 R12, RZ, RZ, 0x1 ;  /* 0x00000001ff0c7424 */ /* 0x000fe400078e00ff */
[----:B------:R-:W-:-:S07]  /*18b10*/  IMAD.MOV.U32 R3, RZ, RZ, R14 ;  /* 0x000000ffff037224 */ /* 0x000fce00078e000e */
[----:B------:R-:W-:Y:S05]  /*18b20*/  WARPSYNC.COLLECTIVE R15, `(.L_x_11742) ;  /* 0x000000000f087348 */ /* 0x000fea0003c00000 */
[----:B------:R0:W1:Y:S02]  /*18b30*/  SHFL.IDX P6, R14, R13, R12, R11 ;  /* 0x0000000c0d0e7389 */ /* 0x00006400000c000b */
[----:B01----:R-:W-:Y:S01]  /*18b40*/  ENDCOLLECTIVE ;  /* 0x000000000000791b */ /* 0x003fe20003800000 */
.L_x_11742:
        /* <DEDUP_REMOVED lines=15> */
.L_x_11743:
[----:B------:R-:W-:Y:S02]  /*18c40*/  @P0 IMAD R6, R5, 0x2, R17 ;  /* 0x0000000205060824 */ /* 0x000fe400078e0211 */
[----:B------:R-:W-:Y:S02]  /*18c50*/  IMAD.MOV.U32 R13, RZ, RZ, R4 ;  /* 0x000000ffff0d7224 */ /* 0x000fe400078e0004 */
[----:B------:R-:W-:Y:S02]  /*18c60*/  IMAD.MOV.U32 R12, RZ, RZ, 0x2 ;  /* 0x00000002ff0c7424 */ /* 0x000fe400078e00ff */
[----:B------:R-:W-:-:S07]  /*18c70*/  IMAD.MOV.U32 R3, RZ, RZ, R14 ;  /* 0x000000ffff037224 */ /* 0x000fce00078e000e */
[----:B------:R-:W-:Y:S05]  /*18c80*/  WARPSYNC.COLLECTIVE R15, `(.L_x_11744) ;  /* 0x000000000f087348 */ /* 0x000fea0003c00000 */
[----:B------:R0:W1:Y:S02]  /*18c90*/  SHFL.IDX P6, R14, R13, R12, R11 ;  /* 0x0000000c0d0e7389 */ /* 0x00006400000c000b */
[----:B01----:R-:W-:Y:S01]  /*18ca0*/  ENDCOLLECTIVE ;  /* 0x000000000000791b */ /* 0x003fe20003800000 */
.L_x_11744:
        /* <DEDUP_REMOVED lines=15> */
.L_x_11745:
[----:B------:R-:W-:Y:S02]  /*18da0*/  @P0 IMAD R6, R5, 0x2, R17 ;  /* 0x0000000205060824 */ /* 0x000fe400078e0211 */
[----:B------:R-:W-:Y:S02]  /*18db0*/  IMAD.MOV.U32 R13, RZ, RZ, R4 ;  /* 0x000000ffff0d7224 */ /* 0x000fe400078e0004 */
[----:B------:R-:W-:Y:S02]  /*18dc0*/  IMAD.MOV.U32 R12, RZ, RZ, 0x3 ;  /* 0x00000003ff0c7424 */ /* 0x000fe400078e00ff */
[----:B------:R-:W-:-:S07]  /*18dd0*/  IMAD.MOV.U32 R3, RZ, RZ, R14 ;  /* 0x000000ffff037224 */ /* 0x000fce00078e000e */
[----:B------:R-:W-:Y:S05]  /*18de0*/  WARPSYNC.COLLECTIVE R15, `(.L_x_11746) ;  /* 0x000000000f087348 */ /* 0x000fea0003c00000 */
[----:B------:R0:W1:Y:S02]  /*18df0*/  SHFL.IDX P6, R14, R13, R12, R11 ;  /* 0x0000000c0d0e7389 */ /* 0x00006400000c000b */
[----:B01----:R-:W-:Y:S01]  /*18e00*/  ENDCOLLECTIVE ;  /* 0x000000000000791b */ /* 0x003fe20003800000 */
.L_x_11746:
        /* <DEDUP_REMOVED lines=15> */
.L_x_11747:
[----:B------:R-:W-:Y:S02]  /*18f00*/  @P0 IMAD R6, R5, 0x2, R17 ;  /* 0x0000000205060824 */ /* 0x000fe400078e0211 */
[----:B------:R-:W-:Y:S02]  /*18f10*/  IMAD.MOV.U32 R13, RZ, RZ, R4 ;  /* 0x000000ffff0d7224 */ /* 0x000fe400078e0004 */
[----:B------:R-:W-:Y:S02]  /*18f20*/  IMAD.MOV.U32 R12, RZ, RZ, 0x4 ;  /* 0x00000004ff0c7424 */ /* 0x000fe400078e00ff */
[----:B------:R-:W-:-:S07]  /*18f30*/  IMAD.MOV.U32 R3, RZ, RZ, R14 ;  /* 0x000000ffff037224 */ /* 0x000fce00078e000e */
[----:B------:R-:W-:Y:S05]  /*18f40*/  WARPSYNC.COLLECTIVE R15, `(.L_x_11748) ;  /* 0x000000000f087348 */ /* 0x000fea0003c00000 */
[----:B------:R0:W1:Y:S02]  /*18f50*/  SHFL.IDX P6, R14, R13, R12, R11 ;  /* 0x0000000c0d0e7389 */ /* 0x00006400000c000b */
[----:B01----:R-:W-:Y:S01]  /*18f60*/  ENDCOLLECTIVE ;  /* 0x000000000000791b */ /* 0x003fe20003800000 */
.L_x_11748:
        /* <DEDUP_REMOVED lines=15> */
.L_x_11749:
[----:B------:R-:W-:Y:S02]  /*19060*/  @P0 IMAD R6, R5, 0x2, R17 ;  /* 0x0000000205060824 */ /* 0x000fe400078e0211 */
[----:B------:R-:W-:Y:S02]  /*19070*/  IMAD.MOV.U32 R13, RZ, RZ, R4 ;  /* 0x000000ffff0d7224 */ /* 0x000fe400078e0004 */
[----:B------:R-:W-:Y:S02]  /*19080*/  IMAD.MOV.U32 R12, RZ, RZ, 0x5 ;  /* 0x00000005ff0c7424 */ /* 0x000fe400078e00ff */
[----:B------:R-:W-:-:S07]  /*19090*/  IMAD.MOV.U32 R3, RZ, RZ, R14 ;  /* 0x000000ffff037224 */ /* 0x000fce00078e000e */
[----:B------:R-:W-:Y:S05]  /*190a0*/  WARPSYNC.COLLECTIVE R15, `(.L_x_11750) ;  /* 0x000000000f087348 */ /* 0x000fea0003c00000 */
[----:B------:R0:W1:Y:S02]  /*190b0*/  SHFL.IDX P6, R14, R13, R12, R11 ;  /* 0x0000000c0d0e7389 */ /* 0x00006400000c000b */
[----:B01----:R-:W-:Y:S01]  /*190c0*/  ENDCOLLECTIVE ;  /* 0x000000000000791b */ /* 0x003fe20003800000 */
.L_x_11750:
        /* <DEDUP_REMOVED lines=10> */
.L_x_11751:
[----:B------:R-:W-:Y:S01]  /*19170*/  @!PT LDS RZ, [RZ] ;  /* 0x00000000fffff984 */ /* 0x000fe20000000800 */
[----:B------:R-:W-:Y:S01]  /*19180*/  @!PT LDS RZ, [RZ] ;  /* 0x00000000fffff984 */ /* 0x000fe20000000800 */
[----:B------:R-:W-:Y:S01]  /*19190*/  @!PT LDS RZ, [RZ] ;  /* 0x00000000fffff984 */ /* 0x000fe20000000800 */
[----:B------:R1:W-:Y:S01]  /*191a0*/  @P0 LDGSTS.E.BYPASS.LTC128B.128 [R6+0x1e400], desc[UR48][R2.64], !P2 ;  /* 0x1e40000002060fae */ /* 0x0003e2000d101d70 */
[----:B------:R-:W-:Y:S01]  /*191b0*/  IMAD.MOV.U32 R0, RZ, RZ, R14 ;  /* 0x000000ffff007224 */ /* 0x000fe200078e000e */
[----:B------:R-:W-:Y:S06]  /*191c0*/  BRA `(.L_x_11752) ;  /* 0xffffffb800b47947 */ /* 0x000fec000383ffff */
.L_x_11680:
[----:B------:R-:W-:Y:S02]  /*191d0*/  IMAD.MOV.U32 R13, RZ, RZ, R4 ;  /* 0x000000ffff0d7224 */ /* 0x000fe400078e0004 */
[----:B------:R-:W-:Y:S02]  /*191e0*/  IMAD.MOV.U32 R12, RZ, RZ, RZ ;  /* 0x000000ffff0c7224 */ /* 0x000fe400078e00ff */
[----:B------:R-:W-:Y:S02]  /*191f0*/  IMAD.MOV.U32 R11, RZ, RZ, 0x181f ;  /* 0x0000181fff0b7424 */ /* 0x000fe400078e00ff */
[----:B------:R-:W-:Y:S02]  /*19200*/  IMAD.MOV.U32 R15, RZ, RZ, -0x1 ;  /* 0xffffffffff0f7424 */ /* 0x000fe400078e00ff */
[----:B------:R-:W-:Y:S02]  /*19210*/  IMAD R35, R35, R6, RZ ;  /* 0x0000000623237224 */ /* 0x000fe400078e02ff */
[----:B------:R-:W-:-:S07]  /*19220*/  IMAD.IADD R33, R8, 0x1, R33 ;  /* 0x0000000108217824 */ /* 0x000fce00078e0221 */
[----:B-1----:R-:W-:Y:S05]  /*19230*/  WARPSYNC.COLLECTIVE R15, `(.L_x_11753) ;  /* 0x000000000f087348 */ /* 0x002fea0003c00000 */
[----:B------:R0:W2:Y:S02]  /*19240*/  SHFL.IDX P6, R14, R13, R12, R11 ;  /* 0x0000000c0d0e7389 */ /* 0x0000a400000c000b */
[----:B012---:R-:W-:Y:S01]  /*19250*/  ENDCOLLECTIVE ;  /* 0x000000000000791b */ /* 0x007fe20003800000 */
.L_x_11753:
[C---:B------:R-:W-:Y:S01]  /*19260*/  VIADD R6, R33.reuse, 0x10 ;  /* 0x0000001021067836 */ /* 0x040fe20000000000 */
[----:B------:R-:W-:Y:S01]  /*19270*/  ISETP.GE.AND P0, PT, R33, R35, PT ;  /* 0x000000232100720c */ /* 0x000fe20003f06270 */
[----:B------:R-:W-:Y:S02]  /*19280*/  IMAD.MOV.U32 R13, RZ, RZ, R0 ;  /* 0x000000ffff0d7224 */ /* 0x000fe400078e0000 */
[----:B------:R-:W-:-:S10]  /*19290*/  IMAD.MOV.U32 R2, RZ, RZ, R14 ;  /* 0x000000ffff027224 */ /* 0x000fd400078e000e */
[----:B------:R-:W-:Y:S05]  /*192a0*/  WARPSYNC.COLLECTIVE R15, `(.L_x_11754) ;  /* 0x000000000f087348 */ /* 0x000fea0003c00000 */
[----:B------:R0:W1:Y:S02]  /*192b0*/  SHFL.IDX P6, R14, R13, R12, R11 ;  /* 0x0000000c0d0e7389 */ /* 0x00006400000c000b */
[----:B01----:R-:W-:Y:S01]  /*192c0*/  ENDCOLLECTIVE ;  /* 0x000000000000791b */ /* 0x003fe20003800000 */
.L_x_11754:
[----:B------:R-:W-:Y:S02]  /*192d0*/  IMAD.MOV.U32 R13, RZ, RZ, R4 ;  /* 0x000000ffff0d7224 */ /* 0x000fe400078e0004 */
[----:B------:R-:W-:Y:S02]  /*192e0*/  IMAD.MOV.U32 R12, RZ, RZ, 0x1 ;  /* 0x00000001ff0c7424 */ /* 0x000fe400078e00ff */
[----:B------:R-:W-:-:S07]  /*192f0*/  IMAD.MOV.U32 R3, RZ, RZ, R14 ;  /* 0x000000ffff037224 */ /* 0x000fce00078e000e */
[----:B------:R-:W-:Y:S05]  /*19300*/  WARPSYNC.COLLECTIVE R15, `(.L_x_11755) ;  /* 0x000000000f087348 */ /* 0x000fea0003c00000 */
[----:B------:R0:W1:Y:S02]  /*19310*/  SHFL.IDX P6, R14, R13, R12, R11 ;  /* 0x0000000c0d0e7389 */ /* 0x00006400000c000b */
[----:B01----:R-:W-:Y:S01]  /*19320*/  ENDCOLLECTIVE ;  /* 0x000000000000791b */ /* 0x003fe20003800000 */
.L_x_11755:
        /* <DEDUP_REMOVED lines=15> */
.L_x_11756:
[----:B------:R-:W-:Y:S02]  /*19420*/  IMAD.MOV.U32 R13, RZ, RZ, R4 ;  /* 0x000000ffff0d7224 */ /* 0x000fe400078e0004 */
[----:B------:R-:W-:Y:S02]  /*19430*/  IMAD.MOV.U32 R12, RZ, RZ, 0x2 ;  /* 0x00000002ff0c7424 */ /* 0x000fe400078e00ff */
[----:B------:R-:W-:-:S07]  /*19440*/  IMAD.MOV.U32 R3, RZ, RZ, R14 ;  /* 0x000000ffff037224 */ /* 0x000fce00078e000e */
[----:B------:R-:W-:Y:S05]  /*19450*/  WARPSYNC.COLLECTIVE R15, `(.L_x_11757) ;  /* 0x000000000f087348 */ /* 0x000fea0003c00000 */
[----:B------:R0:W1:Y:S02]  /*19460*/  SHFL.IDX P6, R14, R13, R12, R11 ;  /* 0x0000000c0d0e7389 */ /* 0x00006400000c000b */
[----:B01----:R-:W-:Y:S01]  /*19470*/  ENDCOLLECTIVE ;  /* 0x000000000000791b */ /* 0x003fe20003800000 */
.L_x_11757:
        /* <DEDUP_REMOVED lines=16> */
.L_x_11758:
[----:B------:R-:W-:Y:S02]  /*19580*/  IMAD.MOV.U32 R13, RZ, RZ, R4 ;  /* 0x000000ffff0d7224 */ /* 0x000fe400078e0004 */
[----:B------:R-:W-:Y:S02]  /*19590*/  IMAD.MOV.U32 R12, RZ, RZ, 0x3 ;  /* 0x00000003ff0c7424 */ /* 0x000fe400078e00ff */
[----:B------:R-:W-:-:S07]  /*195a0*/  IMAD.MOV.U32 R3, RZ, RZ, R14 ;  /* 0x000000ffff037224 */ /* 0x000fce00078e000e */
[----:B------:R-:W-:Y:S05]  /*195b0*/  WARPSYNC.COLLECTIVE R15, `(.L_x_11759) ;  /* 0x000000000f087348 */ /* 0x000fea0003c00000 */
[----:B------:R0:W1:Y:S02]  /*195c0*/  SHFL.IDX P6, R14, R13, R12, R11 ;  /* 0x0000000c0d0e7389 */ /* 0x00006400000c000b */
[----:B01----:R-:W-:Y:S01]  /*195d0*/  ENDCOLLECTIVE ;  /* 0x000000000000791b */ /* 0x003fe20003800000 */
.L_x_11759:
        /* <DEDUP_REMOVED lines=16> */
.L_x_11760:
[----:B------:R-:W-:Y:S02]  /*196e0*/  IMAD.MOV.U32 R13, RZ, RZ, R4 ;  /* 0x000000ffff0d7224 */ /* 0x000fe400078e0004 */
[----:B------:R-:W-:Y:S02]  /*196f0*/  IMAD.MOV.U32 R12, RZ, RZ, 0x4 ;  /* 0x00000004ff0c7424 */ /* 0x000fe400078e00ff */
[----:B------:R-:W-:-:S07]  /*19700*/  IMAD.MOV.U32 R3, RZ, RZ, R14 ;  /* 0x000000ffff037224 */ /* 0x000fce00078e000e */
[----:B------:R-:W-:Y:S05]  /*19710*/  WARPSYNC.COLLECTIVE R15, `(.L_x_11761) ;  /* 0x000000000f087348 */ /* 0x000fea0003c00000 */
[----:B------:R0:W1:Y:S02]  /*19720*/  SHFL.IDX P6, R14, R13, R12, R11 ;  /* 0x0000000c0d0e7389 */ /* 0x00006400000c000b */
[----:B01----:R-:W-:Y:S01]  /*19730*/  ENDCOLLECTIVE ;  /* 0x000000000000791b */ /* 0x003fe20003800000 */
.L_x_11761:
        /* <DEDUP_REMOVED lines=16> */
.L_x_11762:
[----:B------:R-:W-:Y:S02]  /*19840*/  IMAD.MOV.U32 R13, RZ, RZ, R4 ;  /* 0x000000ffff0d7224 */ /* 0x000fe400078e0004 */
[----:B------:R-:W-:Y:S02]  /*19850*/  IMAD.MOV.U32 R12, RZ, RZ, 0x5 ;  /* 0x00000005ff0c7424 */ /* 0x000fe400078e00ff */
[----:B------:R-:W-:-:S07]  /*19860*/  IMAD.MOV.U32 R3, RZ, RZ, R14 ;  /* 0x000000ffff037224 */ /* 0x000fce00078e000e */
[----:B------:R-:W-:Y:S05]  /*19870*/  WARPSYNC.COLLECTIVE R15, `(.L_x_11763) ;  /* 0x000000000f087348 */ /* 0x000fea0003c00000 */
[----:B------:R0:W1:Y:S02]  /*19880*/  SHFL.IDX P6, R14, R13, R12, R11 ;  /* 0x0000000c0d0e7389 */ /* 0x00006400000c000b */
[----:B01----:R-:W-:Y:S01]  /*19890*/  ENDCOLLECTIVE ;  /* 0x000000000000791b */ /* 0x003fe20003800000 */
.L_x_11763:
        /* <DEDUP_REMOVED lines=16> */
.L_x_11764:
[----:B------:R-:W-:Y:S02]  /*199a0*/  IMAD.MOV.U32 R13, RZ, RZ, R4 ;  /* 0x000000ffff0d7224 */ /* 0x000fe400078e0004 */
[----:B------:R-:W-:Y:S02]  /*199b0*/  IMAD.MOV.U32 R12, RZ, RZ, 0x6 ;  /* 0x00000006ff0c7424 */ /* 0x000fe400078e00ff */
[----:B------:R-:W-:-:S07]  /*199c0*/  IMAD.MOV.U32 R3, RZ, RZ, R14 ;  /* 0x000000ffff037224 */ /* 0x000fce00078e000e */
[----:B------:R-:W-:Y:S05]  /*199d0*/  WARPSYNC.COLLECTIVE R15, `(.L_x_11765) ;  /* 0x000000000f087348 */ /* 0x000fea0003c00000 */
[----:B------:R0:W1:Y:S02]  /*199e0*/  SHFL.IDX P6, R14, R13, R12, R11 ;  /* 0x0000000c0d0e7389 */ /* 0x00006400000c000b */
[----:B01----:R-:W-:Y:S01]  /*199f0*/  ENDCOLLECTIVE ;  /* 0x000000000000791b */ /* 0x003fe20003800000 */
.L_x_11765:
        /* <DEDUP_REMOVED lines=16> */
.L_x_11766:
[----:B------:R-:W-:Y:S02]  /*19b00*/  IMAD.MOV.U32 R13, RZ, RZ, R4 ;  /* 0x000000ffff0d7224 */ /* 0x000fe400078e0004 */
[----:B------:R-:W-:Y:S02]  /*19b10*/  IMAD.MOV.U32 R12, RZ, RZ, 0x7 ;  /* 0x00000007ff0c7424 */ /* 0x000fe400078e00ff */
[----:B------:R-:W-:-:S07]  /*19b20*/  IMAD.MOV.U32 R3, RZ, RZ, R14 ;  /* 0x000000ffff037224 */ /* 0x000fce00078e000e */
[----:B------:R-:W-:Y:S05]  /*19b30*/  WARPSYNC.COLLECTIVE R15, `(.L_x_11767) ;  /* 0x000000000f087348 */ /* 0x000fea0003c00000 */
[----:B------:R0:W1:Y:S02]  /*19b40*/  SHFL.IDX P6, R14, R13, R12, R11 ;  /* 0x0000000c0d0e7389 */ /* 0x00006400000c000b */
[----:B01----:R-:W-:Y:S01]  /*19b50*/  ENDCOLLECTIVE ;  /* 0x000000000000791b */ /* 0x003fe20003800000 */
.L_x_11767:
        /* <DEDUP_REMOVED lines=14> */
.L_x_11768:
[----:B------:R-:W-:Y:S05]  /*19c40*/  BRA `(.L_x_11769) ;  /* 0xffffffb800dc7947 */ /* 0x000fea000383ffff */
.L_x_11683:
[----:B0-----:R0:W2:Y:S02]  /*19c50*/  SYNCS.PHASECHK.TRANS64.TRYWAIT P0, [R17+URZ+0x22820], R0 ;  /* 0x02282000110075a7 */ /* 0x0010a4000800017f */
[----:B--2---:R-:W-:Y:S05]  /*19c60*/  @!P0 NANOSLEEP.SYNCS 0x989680 ;  /* 0x009896800000895d */ /* 0x004fea0003900000 */
[----:B------:R-:W2:Y:S02]  /*19c70*/  @!P0 SYNCS.PHASECHK.TRANS64 P0, [R17+URZ+0x22820], R0 ;  /* 0x02282000110085a7 */ /* 0x000ea4000800007f */
[----:B--2---:R-:W-:Y:S05]  /*19c80*/  @!P0 BRA `(.L_x_11683) ;  /* 0xfffffffc00f08947 */ /* 0x004fea000383ffff */
[----:B------:R-:W-:Y:S05]  /*19c90*/  BRA `(.L_x_11770) ;  /* 0xffffffbc00387947 */ /* 0x000fea000383ffff */
.L_x_11686:
[----:B0-----:R0:W2:Y:S02]  /*19ca0*/  SYNCS.PHASECHK.TRANS64.TRYWAIT P0, [R19+URZ+0x22860], R0 ;  /* 0x02286000130075a7 */ /* 0x0010a4000800017f */
[----:B--2---:R-:W-:Y:S05]  /*19cb0*/  @!P0 NANOSLEEP.SYNCS 0x989680 ;  /* 0x009896800000895d */ /* 0x004fea0003900000 */
[----:B------:R-:W2:Y:S02]  /*19cc0*/  @!P0 SYNCS.PHASECHK.TRANS64 P0, [R19+URZ+0x22860], R0 ;  /* 0x02286000130085a7 */ /* 0x000ea4000800007f */
[----:B--2---:R-:W-:Y:S05]  /*19cd0*/  @!P0 BRA `(.L_x_11686) ;  /* 0xfffffffc00f08947 */ /* 0x004fea000383ffff */
[----:B------:R-:W-:Y:S05]  /*19ce0*/  BRA `(.L_x_11771) ;  /* 0xffffffbc00487947 */ /* 0x000fea000383ffff */
.L_x_11687:
        /* <DEDUP_REMOVED lines=8> */
.L_x_11773:
[----:B------:R-:W-:Y:S05]  /*19d70*/  BSYNC B0 ;  /* 0x0000000000007941 */ /* 0x000fea0003800000 */
.L_x_11772:
        /* <DEDUP_REMOVED lines=13> */
.L_x_11774:
        /* <DEDUP_REMOVED lines=9> */
.L_x_11775:
        /* <DEDUP_REMOVED lines=17> */
.L_x_11776:
[----:B------:R-:W-:Y:S02]  /*19ff0*/  IMAD.MOV.U32 R13, RZ, RZ, R6 ;  /* 0x000000ffff0d7224 */ /* 0x000fe400078e0006 */
[----:B------:R-:W-:Y:S01]  /*1a000*/  IMAD.MOV.U32 R12, RZ, RZ, 0x2 ;  /* 0x00000002ff0c7424 */ /* 0x000fe200078e00ff */
[----:B------:R-:W-:-:S13]  /*1a010*/  IADD3 R2, P3, R14, R0, RZ ;  /* 0x000000000e027210 */ /* 0x000fda0007f7e0ff */
[----:B------:R-:W-:Y:S05]  /*1a020*/  WARPSYNC.COLLECTIVE R15, `(.L_x_11777) ;  /* 0x000000000f087348 */ /* 0x000fea0003c00000 */
[----:B------:R0:W1:Y:S02]  /*1a030*/  SHFL.IDX P6, R14, R13, R12, R11 ;  /* 0x0000000c0d0e7389 */ /* 0x00006400000c000b */
[----:B01----:R-:W-:Y:S01]  /*1a040*/  ENDCOLLECTIVE ;  /* 0x000000000000791b */ /* 0x003fe20003800000 */
.L_x_11777:
        /* <DEDUP_REMOVED lines=17> */
.L_x_11778:
[----:B------:R-:W-:Y:S02]  /*1a160*/  IMAD.MOV.U32 R13, RZ, RZ, R6 ;  /* 0x000000ffff0d7224 */ /* 0x000fe400078e0006 */
[----:B------:R-:W-:Y:S01]  /*1a170*/  IMAD.MOV.U32 R12, RZ, RZ, 0x3 ;  /* 0x00000003ff0c7424 */ /* 0x000fe200078e00ff */
[----:B------:R-:W-:-:S13]  /*1a180*/  IADD3 R2, P3, R14, R0, RZ ;  /* 0x000000000e027210 */ /* 0x000fda0007f7e0ff */
[----:B------:R-:W-:Y:S05]  /*1a190*/  WARPSYNC.COLLECTIVE R15, `(.L_x_11779) ;  /* 0x000000000f087348 */ /* 0x000fea0003c00000 */
[----:B------:R0:W1:Y:S02]  /*1a1a0*/  SHFL.IDX P6, R14, R13, R12, R11 ;  /* 0x0000000c0d0e7389 */ /* 0x00006400000c000b */
[----:B01----:R-:W-:Y:S01]  /*1a1b0*/  ENDCOLLECTIVE ;  /* 0x000000000000791b */ /* 0x003fe20003800000 */
.L_x_11779:
        /* <DEDUP_REMOVED lines=17> */
.L_x_11780:
[----:B------:R-:W-:Y:S02]  /*1a2d0*/  IMAD.MOV.U32 R13, RZ, RZ, R6 ;  /* 0x000000ffff0d7224 */ /* 0x000fe400078e0006 */
[----:B------:R-:W-:Y:S01]  /*1a2e0*/  IMAD.MOV.U32 R12, RZ, RZ, 0x4 ;  /* 0x00000004ff0c7424 */ /* 0x000fe200078e00ff */
[----:B------:R-:W-:-:S13]  /*1a2f0*/  IADD3 R2, P3, R14, R0, RZ ;  /* 0x000000000e027210 */ /* 0x000fda0007f7e0ff */
[----:B------:R-:W-:Y:S05]  /*1a300*/  WARPSYNC.COLLECTIVE R15, `(.L_x_11781) ;  /* 0x000000000f087348 */ /* 0x000fea0003c00000 */
[----:B------:R0:W1:Y:S02]  /*1a310*/  SHFL.IDX P6, R14, R13, R12, R11 ;  /* 0x0000000c0d0e7389 */ /* 0x00006400000c000b */
[----:B01----:R-:W-:Y:S01]  /*1a320*/  ENDCOLLECTIVE ;  /* 0x000000000000791b */ /* 0x003fe20003800000 */
.L_x_11781:
        /* <DEDUP_REMOVED lines=17> */
.L_x_11782:
[----:B------:R-:W-:Y:S02]  /*1a440*/  IMAD.MOV.U32 R13, RZ, RZ, R6 ;  /* 0x000000ffff0d7224 */ /* 0x000fe400078e0006 */
[----:B------:R-:W-:Y:S01]  /*1a450*/  IMAD.MOV.U32 R12, RZ, RZ, 0x5 ;  /* 0x00000005ff0c7424 */ /* 0x000fe200078e00ff */
[----:B------:R-:W-:-:S13]  /*1a460*/  IADD3 R2, P3, R14, R0, RZ ;  /* 0x000000000e027210 */ /* 0x000fda0007f7e0ff */
[----:B------:R-:W-:Y:S05]  /*1a470*/  WARPSYNC.COLLECTIVE R15, `(.L_x_11783) ;  /* 0x000000000f087348 */ /* 0x000fea0003c00000 */
[----:B------:R0:W1:Y:S02]  /*1a480*/  SHFL.IDX P6, R14, R13, R12, R11 ;  /* 0x0000000c0d0e7389 */ /* 0x00006400000c000b */
[----:B01----:R-:W-:Y:S01]  /*1a490*/  ENDCOLLECTIVE ;  /* 0x000000000000791b */ /* 0x003fe20003800000 */
.L_x_11783:
        /* <DEDUP_REMOVED lines=12> */
.L_x_11784:
        /* <DEDUP_REMOVED lines=9> */
.L_x_11694:
[----:B0-----:R0:W2:Y:S02]  /*1a5f0*/  SYNCS.PHASECHK.TRANS64.TRYWAIT P0, [R10+URZ+0x22840], R20 ;  /* 0x022840140a0075a7 */ /* 0x0010a4000800017f */
[----:B--2---:R-:W-:Y:S05]  /*1a600*/  @!P0 NANOSLEEP.SYNCS 0x989680 ;  /* 0x009896800000895d */ /* 0x004fea0003900000 */
[----:B------:R-:W2:Y:S02]  /*1a610*/  @!P0 SYNCS.PHASECHK.TRANS64 P0, [R10+URZ+0x22840], R20 ;  /* 0x022840140a0085a7 */ /* 0x000ea4000800007f */
[----:B--2---:R-:W-:Y:S05]  /*1a620*/  @!P0 BRA `(.L_x_11694) ;  /* 0xfffffffc00f08947 */ /* 0x004fea000383ffff */
[----:B------:R-:W-:Y:S05]  /*1a630*/  BRA `(.L_x_11786) ;  /* 0xffffffbc00d47947 */ /* 0x000fea000383ffff */
.L_x_11695:
        /* <DEDUP_REMOVED lines=8> */
.L_x_11788:
[----:B------:R-:W-:Y:S05]  /*1a6c0*/  BSYNC B1 ;  /* 0x0000000000017941 */ /* 0x000fea0003800000 */
.L_x_11787:
        /* <DEDUP_REMOVED lines=9> */
.L_x_11789:
[----:B------:R-:W-:Y:S02]  /*1a760*/  IMAD.MOV.U32 R13, RZ, RZ, R8 ;  /* 0x000000ffff0d7224 */ /* 0x000fe400078e0008 */
[----:B------:R-:W-:Y:S02]  /*1a770*/  IMAD.MOV.U32 R12, RZ, RZ, 0x1 ;  /* 0x00000001ff0c7424 */ /* 0x000fe400078e00ff */
[----:B------:R-:W-:-:S07]  /*1a780*/  IMAD.MOV.U32 R2, RZ, RZ, R14 ;  /* 0x000000ffff027224 */ /* 0x000fce00078e000e */
[----:B------:R-:W-:Y:S05]  /*1a790*/  WARPSYNC.COLLECTIVE R15, `(.L_x_11790) ;  /* 0x000000000f087348 */ /* 0x000fea0003c00000 */
[----:B------:R0:W1:Y:S02]  /*1a7a0*/  SHFL.IDX P6, R14, R13, R12, R11 ;  /* 0x0000000c0d0e7389 */ /* 0x00006400000c000b */
[----:B01----:R-:W-:Y:S01]  /*1a7b0*/  ENDCOLLECTIVE ;  /* 0x000000000000791b */ /* 0x003fe20003800000 */
.L_x_11790:
        /* <DEDUP_REMOVED lines=11> */
.L_x_11791:
[----:B------:R-:W-:Y:S02]  /*1a870*/  IMAD.MOV.U32 R13, RZ, RZ, R8 ;  /* 0x000000ffff0d7224 */ /* 0x000fe400078e0008 */
[----:B------:R-:W-:Y:S02]  /*1a880*/  IMAD.MOV.U32 R12, RZ, RZ, 0x2 ;  /* 0x00000002ff0c7424 */ /* 0x000fe400078e00ff */
[----:B------:R-:W-:-:S07]  /*1a890*/  IMAD.MOV.U32 R2, RZ, RZ, R14 ;  /* 0x000000ffff027224 */ /* 0x000fce00078e000e */
[----:B------:R-:W-:Y:S05]  /*1a8a0*/  WARPSYNC.COLLECTIVE R15, `(.L_x_11792) ;  /* 0x000000000f087348 */ /* 0x000fea0003c00000 */
[----:B------:R0:W1:Y:S02]  /*1a8b0*/  SHFL.IDX P6, R14, R13, R12, R11 ;  /* 0x0000000c0d0e7389 */ /* 0x00006400000c000b */
[----:B01----:R-:W-:Y:S01]  /*1a8c0*/  ENDCOLLECTIVE ;  /* 0x000000000000791b */ /* 0x003fe20003800000 */
.L_x_11792:
        /* <DEDUP_REMOVED lines=11> */
.L_x_11793:
[----:B------:R-:W-:Y:S02]  /*1a980*/  IMAD.MOV.U32 R13, RZ, RZ, R8 ;  /* 0x000000ffff0d7224 */ /* 0x000fe400078e0008 */
[----:B------:R-:W-:Y:S02]  /*1a990*/  IMAD.MOV.U32 R12, RZ, RZ, 0x3 ;  /* 0x00000003ff0c7424 */ /* 0x000fe400078e00ff */
[----:B------:R-:W-:-:S07]  /*1a9a0*/  IMAD.MOV.U32 R2, RZ, RZ, R14 ;  /* 0x000000ffff027224 */ /* 0x000fce00078e000e */
[----:B------:R-:W-:Y:S05]  /*1a9b0*/  WARPSYNC.COLLECTIVE R15, `(.L_x_11794) ;  /* 0x000000000f087348 */ /* 0x000fea0003c00000 */
[----:B------:R0:W1:Y:S02]  /*1a9c0*/  SHFL.IDX P6, R14, R13, R12, R11 ;  /* 0x0000000c0d0e7389 */ /* 0x00006400000c000b */
[----:B01----:R-:W-:Y:S01]  /*1a9d0*/  ENDCOLLECTIVE ;  /* 0x000000000000791b */ /* 0x003fe20003800000 */
.L_x_11794:
        /* <DEDUP_REMOVED lines=11> */
.L_x_11795:
[----:B------:R-:W-:Y:S02]  /*1aa90*/  IMAD.MOV.U32 R13, RZ, RZ, R8 ;  /* 0x000000ffff0d7224 */ /* 0x000fe400078e0008 */
[----:B------:R-:W-:Y:S02]  /*1aaa0*/  IMAD.MOV.U32 R12, RZ, RZ, 0x4 ;  /* 0x00000004ff0c7424 */ /* 0x000fe400078e00ff */
[----:B------:R-:W-:-:S07]  /*1aab0*/  IMAD.MOV.U32 R2, RZ, RZ, R14 ;  /* 0x000000ffff027224 */ /* 0x000fce00078e000e */
[----:B------:R-:W-:Y:S05]  /*1aac0*/  WARPSYNC.COLLECTIVE R15, `(.L_x_11796) ;  /* 0x000000000f087348 */ /* 0x000fea0003c00000 */
[----:B------:R0:W1:Y:S02]  /*1aad0*/  SHFL.IDX P6, R14, R13, R12, R11 ;  /* 0x0000000c0d0e7389 */ /* 0x00006400000c000b */
[----:B01----:R-:W-:Y:S01]  /*1aae0*/  ENDCOLLECTIVE ;  /* 0x000000000000791b */ /* 0x003fe20003800000 */
.L_x_11796:
        /* <DEDUP_REMOVED lines=11> */
.L_x_11797:
[----:B------:R-:W-:Y:S02]  /*1aba0*/  IMAD.MOV.U32 R13, RZ, RZ, R8 ;  /* 0x000000ffff0d7224 */ /* 0x000fe400078e0008 */
[----:B------:R-:W-:Y:S02]  /*1abb0*/  IMAD.MOV.U32 R12, RZ, RZ, 0x5 ;  /* 0x00000005ff0c7424 */ /* 0x000fe400078e00ff */
[----:B------:R-:W-:-:S07]  /*1abc0*/  IMAD.MOV.U32 R2, RZ, RZ, R14 ;  /* 0x000000ffff027224 */ /* 0x000fce00078e000e */
[----:B------:R-:W-:Y:S05]  /*1abd0*/  WARPSYNC.COLLECTIVE R15, `(.L_x_11798) ;  /* 0x000000000f087348 */ /* 0x000fea0003c00000 */
[----:B------:R0:W1:Y:S02]  /*1abe0*/  SHFL.IDX P6, R14, R13, R12, R11 ;  /* 0x0000000c0d0e7389 */ /* 0x00006400000c000b */
[----:B01----:R-:W-:Y:S01]  /*1abf0*/  ENDCOLLECTIVE ;  /* 0x000000000000791b */ /* 0x003fe20003800000 */
.L_x_11798:
        /* <DEDUP_REMOVED lines=11> */
.L_x_11799:
[----:B------:R-:W-:Y:S05]  /*1acb0*/  BRA `(.L_x_11800) ;  /* 0xffffffb800fc7947 */ /* 0x000fea000383ffff */
.L_x_11700:
[----:B--2---:R2:W3:Y:S02]  /*1acc0*/  SYNCS.PHASECHK.TRANS64.TRYWAIT P0, [R10+URZ+0x22860], R20 ;  /* 0x022860140a0075a7 */ /* 0x0044e4000800017f */
[----:B---3--:R-:W-:Y:S05]  /*1acd0*/  @!P0 NANOSLEEP.SYNCS 0x989680 ;  /* 0x009896800000895d */ /* 0x008fea0003900000 */
[----:B------:R-:W3:Y:S02]  /*1ace0*/  @!P0 SYNCS.PHASECHK.TRANS64 P0, [R10+URZ+0x22860], R20 ;  /* 0x022860140a0085a7 */ /* 0x000ee4000800007f */
[----:B---3--:R-:W-:Y:S05]  /*1acf0*/  @!P0 BRA `(.L_x_11700) ;  /* 0xfffffffc00f08947 */ /* 0x008fea000383ffff */
[----:B------:R-:W-:Y:S05]  /*1ad00*/  BRA `(.L_x_11801) ;  /* 0xffffffbc004c7947 */ /* 0x000fea000383ffff */
.L_x_11701:
        /* <DEDUP_REMOVED lines=8> */
.L_x_11803:
[----:B------:R-:W-:Y:S05]  /*1ad90*/  BSYNC B1 ;  /* 0x0000000000017941 */ /* 0x000fea0003800000 */
.L_x_11802:
        /* <DEDUP_REMOVED lines=9> */
.L_x_11804:
[----:B------:R-:W-:Y:S02]  /*1ae30*/  IMAD.MOV.U32 R13, RZ, RZ, R22 ;  /* 0x000000ffff0d7224 */ /* 0x000fe400078e0016 */
[----:B------:R-:W-:Y:S01]  /*1ae40*/  IMAD.MOV.U32 R12, RZ, RZ, 0x1 ;  /* 0x00000001ff0c7424 */ /* 0x000fe200078e00ff */
[----:B------:R-:W-:-:S13]  /*1ae50*/  IADD3 R2, P0, R14, R0, RZ ;  /* 0x000000000e027210 */ /* 0x000fda0007f1e0ff */
[----:B------:R-:W-:Y:S05]  /*1ae60*/  WARPSYNC.COLLECTIVE R15, `(.L_x_11805) ;  /* 0x000000000f087348 */ /* 0x000fea0003c00000 */
[----:B------:R0:W1:Y:S02]  /*1ae70*/  SHFL.IDX P6, R14, R13, R12, R11 ;  /* 0x0000000c0d0e7389 */ /* 0x00006400000c000b */
[----:B01----:R-:W-:Y:S01]  /*1ae80*/  ENDCOLLECTIVE ;  /* 0x000000000000791b */ /* 0x003fe20003800000 */
.L_x_11805:
        /* <DEDUP_REMOVED lines=13> */
.L_x_11806:
[----:B------:R-:W-:Y:S02]  /*1af60*/  IMAD.MOV.U32 R13, RZ, RZ, R22 ;  /* 0x000000ffff0d7224 */ /* 0x000fe400078e0016 */
[----:B------:R-:W-:Y:S01]  /*1af70*/  IMAD.MOV.U32 R12, RZ, RZ, 0x2 ;  /* 0x00000002ff0c7424 */ /* 0x000fe200078e00ff */
[----:B------:R-:W-:-:S13]  /*1af80*/  IADD3 R2, P0, R14, R0, RZ ;  /* 0x000000000e027210 */ /* 0x000fda0007f1e0ff */
[----:B------:R-:W-:Y:S05]  /*1af90*/  WARPSYNC.COLLECTIVE R15, `(.L_x_11807) ;  /* 0x000000000f087348 */ /* 0x000fea0003c00000 */
[----:B------:R0:W1:Y:S02]  /*1afa0*/  SHFL.IDX P6, R14, R13, R12, R11 ;  /* 0x0000000c0d0e7389 */ /* 0x00006400000c000b */
[----:B01----:R-:W-:Y:S01]  /*1afb0*/  ENDCOLLECTIVE ;  /* 0x000000000000791b */ /* 0x003fe20003800000 */
.L_x_11807:
        /* <DEDUP_REMOVED lines=13> */
.L_x_11808:
[----:B------:R-:W-:Y:S02]  /*1b090*/  IMAD.MOV.U32 R13, RZ, RZ, R22 ;  /* 0x000000ffff0d7224 */ /* 0x000fe400078e0016 */
[----:B------:R-:W-:Y:S02]  /*1b0a0*/  IMAD.MOV.U32 R12, RZ, RZ, 0x3 ;  /* 0x00000003ff0c7424 */ /* 0x000fe400078e00ff */
[----:B------:R-:W-:-:S07]  /*1b0b0*/  IMAD.MOV.U32 R8, RZ, RZ, R14 ;  /* 0x000000ffff087224 */ /* 0x000fce00078e000e */
[----:B------:R-:W-:Y:S05]  /*1b0c0*/  WARPSYNC.COLLECTIVE R15, `(.L_x_11809) ;  /* 0x000000000f087348 */ /* 0x000fea0003c00000 */
[----:B------:R0:W1:Y:S02]  /*1b0d0*/  SHFL.IDX P6, R14, R13, R12, R11 ;  /* 0x0000000c0d0e7389 */ /* 0x00006400000c000b */
[----:B01----:R-:W-:Y:S01]  /*1b0e0*/  ENDCOLLECTIVE ;  /* 0x000000000000791b */ /* 0x003fe20003800000 */
.L_x_11809:
        /* <DEDUP_REMOVED lines=14> */
.L_x_11810:
[----:B------:R-:W-:Y:S02]  /*1b1d0*/  IMAD.MOV.U32 R13, RZ, RZ, R22 ;  /* 0x000000ffff0d7224 */ /* 0x000fe400078e0016 */
[----:B------:R-:W-:Y:S01]  /*1b1e0*/  IMAD.MOV.U32 R12, RZ, RZ, 0x4 ;  /* 0x00000004ff0c7424 */ /* 0x000fe200078e00ff */
[----:B------:R-:W-:-:S13]  /*1b1f0*/  IADD3 R2, P0, R14, R0, RZ ;  /* 0x000000000e027210 */ /* 0x000fda0007f1e0ff */
[----:B------:R-:W-:Y:S05]  /*1b200*/  WARPSYNC.COLLECTIVE R15, `(.L_x_11811) ;  /* 0x000000000f087348 */ /* 0x000fea0003c00000 */
[----:B------:R0:W1:Y:S02]  /*1b210*/  SHFL.IDX P6, R14, R13, R12, R11 ;  /* 0x0000000c0d0e7389 */ /* 0x00006400000c000b */
[----:B01----:R-:W-:Y:S01]  /*1b220*/  ENDCOLLECTIVE ;  /* 0x000000000000791b */ /* 0x003fe20003800000 */
.L_x_11811:
        /* <DEDUP_REMOVED lines=13> */
.L_x_11812:
[----:B------:R-:W-:Y:S02]  /*1b300*/  IMAD.MOV.U32 R13, RZ, RZ, R22 ;  /* 0x000000ffff0d7224 */ /* 0x000fe400078e0016 */
[----:B------:R-:W-:Y:S01]  /*1b310*/  IMAD.MOV.U32 R12, RZ, RZ, 0x5 ;  /* 0x00000005ff0c7424 */ /* 0x000fe200078e00ff */
[----:B------:R-:W-:-:S13]  /*1b320*/  IADD3 R2, P0, R14, R0, RZ ;  /* 0x000000000e027210 */ /* 0x000fda0007f1e0ff */
[----:B------:R-:W-:Y:S05]  /*1b330*/  WARPSYNC.COLLECTIVE R15, `(.L_x_11813) ;  /* 0x000000000f087348 */ /* 0x000fea0003c00000 */
[----:B------:R0:W1:Y:S02]  /*1b340*/  SHFL.IDX P6, R14, R13, R12, R11 ;  /* 0x0000000c0d0e7389 */ /* 0x00006400000c000b */
[----:B01----:R-:W-:Y:S01]  /*1b350*/  ENDCOLLECTIVE ;  /* 0x000000000000791b */ /* 0x003fe20003800000 */
.L_x_11813:
        /* <DEDUP_REMOVED lines=13> */
.L_x_11814:
[----:B------:R-:W-:Y:S05]  /*1b430*/  BRA `(.L_x_11815) ;  /* 0xffffffb8008c7947 */ /* 0x000fea000383ffff */
.L_x_11709:
        /* <DEDUP_REMOVED lines=8> */
.L_x_11817:
[----:B------:R-:W-:Y:S05]  /*1b4c0*/  BSYNC B0 ;  /* 0x0000000000007941 */ /* 0x000fea0003800000 */
.L_x_11816:
        /* <DEDUP_REMOVED lines=9> */
.L_x_11818:
[----:B------:R-:W-:Y:S02]  /*1b560*/  ULDC UR4, c[0x0][0xc3c] ;  /* 0x00030f0000047ab9 */ /* 0x000fe40000000800 */
[----:B------:R-:W-:-:S13]  /*1b570*/  ISETP.GE.OR P1, PT, R9, UR4, !P0 ;  /* 0x0000000409007c0c */ /* 0x000fda000c726670 */
[----:B------:R-:W0:Y:S08]  /*1b580*/  @!P1 LDC.64 R2, c[0x0][0xc80] ;  /* 0x00032000ff029b82 */ /* 0x000e300000000a00 */
[----:B------:R-:W1:Y:S01]  /*1b590*/  @!P1 LDC.64 R4, c[0x0][0xc78] ;  /* 0x00031e00ff049b82 */ /* 0x000e620000000a00 */
[----:B------:R-:W-:Y:S02]  /*1b5a0*/  IMAD.MOV.U32 R25, RZ, RZ, RZ ;  /* 0x000000ffff197224 */ /* 0x000fe400078e00ff */
        /* <DEDUP_REMOVED lines=19> */
.L_x_11819:
[----:B------:R-:W-:Y:S01]  /*1b6e0*/  IMAD.MOV.U32 R12, RZ, RZ, 0x2 ;  /* 0x00000002ff0c7424 */ /* 0x000fe200078e00ff */
[----:B------:R-:W-:-:S05]  /*1b6f0*/  SEL R14, R14, RZ, P1 ;  /* 0x000000ff0e0e7207 */ /* 0x000fca0000800000 */
[----:B------:R-:W-:-:S04]  /*1b700*/  IMAD.IADD R5, R13, 0x1, R14 ;  /* 0x000000010d057824 */ /* 0x000fc800078e020e */
[----:B------:R-:W-:-:S07]  /*1b710*/  IMAD.MOV.U32 R13, RZ, RZ, R5 ;  /* 0x000000ffff0d7224 */ /* 0x000fce00078e0005 */
[----:B------:R-:W-:Y:S05]  /*1b720*/  WARPSYNC.COLLECTIVE R15, `(.L_x_11820) ;  /* 0x000000000f087348 */ /* 0x000fea0003c00000 */
[----:B------:R0:W1:Y:S02]  /*1b730*/  SHFL.UP P6, R14, R13, R12, R11 ;  /* 0x0400000c0d0e7389 */ /* 0x00006400000c000b */
[----:B01----:R-:W-:Y:S01]  /*1b740*/  ENDCOLLECTIVE ;  /* 0x000000000000791b */ /* 0x003fe20003800000 */
.L_x_11820:
[----:B------:R-:W-:Y:S01]  /*1b750*/  IMAD.MOV.U32 R12, RZ, RZ, 0x4 ;  /* 0x00000004ff0c7424 */ /* 0x000fe200078e00ff */
[----:B------:R-:W-:-:S05]  /*1b760*/  SEL R2, R14, RZ, P2 ;  /* 0x000000ff0e027207 */ /* 0x000fca0001000000 */
[----:B------:R-:W-:-:S04]  /*1b770*/  IMAD.IADD R2, R5, 0x1, R2 ;  /* 0x0000000105027824 */ /* 0x000fc800078e0202 */
[----:B------:R-:W-:-:S07]  /*1b780*/  IMAD.MOV.U32 R13, RZ, RZ, R2 ;  /* 0x000000ffff0d7224 */ /* 0x000fce00078e0002 */
[----:B------:R-:W-:Y:S05]  /*1b790*/  WARPSYNC.COLLECTIVE R15, `(.L_x_11821) ;  /* 0x000000000f087348 */ /* 0x000fea0003c00000 */
[----:B------:R0:W1:Y:S02]  /*1b7a0*/  SHFL.UP P6, R14, R13, R12, R11 ;  /* 0x0400000c0d0e7389 */ /* 0x00006400000c000b */
[----:B01----:R-:W-:Y:S01]  /*1b7b0*/  ENDCOLLECTIVE ;  /* 0x000000000000791b */ /* 0x003fe20003800000 */
.L_x_11821:
[----:B------:R-:W-:Y:S01]  /*1b7c0*/  IMAD.MOV.U32 R12, RZ, RZ, 0x8 ;  /* 0x00000008ff0c7424 */ /* 0x000fe200078e00ff */
[----:B------:R-:W-:-:S05]  /*1b7d0*/  SEL R3, R14, RZ, P3 ;  /* 0x000000ff0e037207 */ /* 0x000fca0001800000 */
[----:B------:R-:W-:-:S04]  /*1b7e0*/  IMAD.IADD R3, R2, 0x1, R3 ;  /* 0x0000000102037824 */ /* 0x000fc800078e0203 */
[----:B------:R-:W-:-:S07]  /*1b7f0*/  IMAD.MOV.U32 R13, RZ, RZ, R3 ;  /* 0x000000ffff0d7224 */ /* 0x000fce00078e0003 */
[----:B------:R-:W-:Y:S05]  /*1b800*/  WARPSYNC.COLLECTIVE R15, `(.L_x_11822) ;  /* 0x000000000f087348 */ /* 0x000fea0003c00000 */
[----:B------:R0:W1:Y:S02]  /*1b810*/  SHFL.UP P6, R14, R13, R12, R11 ;  /* 0x0400000c0d0e7389 */ /* 0x00006400000c000b */
[----:B01----:R-:W-:Y:S01]  /*1b820*/  ENDCOLLECTIVE ;  /* 0x000000000000791b */ /* 0x003fe20003800000 */
.L_x_11822:
[----:B------:R-:W-:Y:S01]  /*1b830*/  IMAD.MOV.U32 R12, RZ, RZ, 0x10 ;  /* 0x00000010ff0c7424 */ /* 0x000fe200078e00ff */
[----:B------:R-:W-:-:S05]  /*1b840*/  SEL R14, R14, RZ, P4 ;  /* 0x000000ff0e0e7207 */ /* 0x000fca0002000000 */
[----:B------:R-:W-:-:S04]  /*1b850*/  IMAD.IADD R5, R3, 0x1, R14 ;  /* 0x0000000103057824 */ /* 0x000fc800078e020e */
[----:B------:R-:W-:-:S07]  /*1b860*/  IMAD.MOV.U32 R13, RZ, RZ, R5 ;  /* 0x000000ffff0d7224 */ /* 0x000fce00078e0005 */
[----:B------:R-:W-:Y:S05]  /*1b870*/  WARPSYNC.COLLECTIVE R15, `(.L_x_11823) ;  /* 0x000000000f087348 */ /* 0x000fea0003c00000 */
[----:B------:R0:W1:Y:S02]  /*1b880*/  SHFL.UP P6, R14, R13, R12, R11 ;  /* 0x0400000c0d0e7389 */ /* 0x00006400000c000b */
[----:B01----:R-:W-:Y:S01]  /*1b890*/  ENDCOLLECTIVE ;  /* 0x000000000000791b */ /* 0x003fe20003800000 */
.L_x_11823:
        /* <DEDUP_REMOVED lines=8> */
.L_x_11824:
[----:B------:R-:W-:Y:S05]  /*1b920*/  BRA `(.L_x_11825) ;  /* 0xffffffb800ec7947 */ /* 0x000fea000383ffff */
.L_x_11712:
[----:B------:R-:W-:Y:S01]  /*1b930*/  BSSY B0, `(.L_x_11826) ;  /* 0x0000007000007945 */ /* 0x000fe20003800000 */
[----:B------:R-:W-:Y:S02]  /*1b940*/  IMAD.MOV.U32 R12, RZ, RZ, 0x1 ;  /* 0x00000001ff0c7424 */ /* 0x000fe400078e00ff */
[----:B------:R-:W-:Y:S02]  /*1b950*/  IMAD.MOV.U32 R11, RZ, RZ, RZ ;  /* 0x000000ffff0b7224 */ /* 0x000fe400078e00ff */
[----:B------:R-:W-:-:S07]  /*1b960*/  IMAD.MOV.U32 R15, RZ, RZ, -0x1 ;  /* 0xffffffffff0f7424 */ /* 0x000fce00078e00ff */
[----:B01----:R-:W-:Y:S05]  /*1b970*/  WARPSYNC.COLLECTIVE R15, `(.L_x_11827) ;  /* 0x000000000f087348 */ /* 0x003fea0003c00000 */
[----:B------:R2:W3:Y:S02]  /*1b980*/  SHFL.UP P6, R14, R13, R12, R11 ;  /* 0x0400000c0d0e7389 */ /* 0x0004e400000c000b */
[----:B0123--:R-:W-:Y:S01]  /*1b990*/  ENDCOLLECTIVE ;  /* 0x000000000000791b */ /* 0x00ffe20003800000 */
.L_x_11827:
[----:B------:R-:W-:Y:S05]  /*1b9a0*/  BSYNC B0 ;  /* 0x0000000000007941 */ /* 0x000fea0003800000 */
.L_x_11826:
        /* <DEDUP_REMOVED lines=8> */
.L_x_11828:
[----:B------:R-:W-:Y:S01]  /*1ba30*/  IMAD.MOV.U32 R12, RZ, RZ, 0x4 ;  /* 0x00000004ff0c7424 */ /* 0x000fe200078e00ff */
[----:B------:R-:W-:-:S05]  /*1ba40*/  SEL R2, R14, RZ, P2 ;  /* 0x000000ff0e027207 */ /* 0x000fca0001000000 */
[----:B------:R-:W-:-:S04]  /*1ba50*/  IMAD.IADD R2, R13, 0x1, R2 ;  /* 0x000000010d027824 */ /* 0x000fc800078e0202 */
[----:B------:R-:W-:-:S07]  /*1ba60*/  IMAD.MOV.U32 R13, RZ, RZ, R2 ;  /* 0x000000ffff0d7224 */ /* 0x000fce00078e0002 */
[----:B------:R-:W-:Y:S05]  /*1ba70*/  WARPSYNC.COLLECTIVE R15, `(.L_x_11829) ;  /* 0x000000000f087348 */ /* 0x000fea0003c00000 */
[----:B------:R0:W1:Y:S02]  /*1ba80*/  SHFL.UP P6, R14, R13, R12, R11 ;  /* 0x0400000c0d0e7389 */ /* 0x00006400000c000b */
[----:B01----:R-:W-:Y:S01]  /*1ba90*/  ENDCOLLECTIVE ;  /* 0x000000000000791b */ /* 0x003fe20003800000 */
.L_x_11829:
[----:B------:R-:W-:Y:S01]  /*1baa0*/  IMAD.MOV.U32 R12, RZ, RZ, 0x8 ;  /* 0x00000008ff0c7424 */ /* 0x000fe200078e00ff */
[----:B------:R-:W-:-:S05]  /*1bab0*/  SEL R3, R14, RZ, P3 ;  /* 0x000000ff0e037207 */ /* 0x000fca0001800000 */
[----:B------:R-:W-:-:S04]  /*1bac0*/  IMAD.IADD R3, R2, 0x1, R3 ;  /* 0x0000000102037824 */ /* 0x000fc800078e0203 */
[----:B------:R-:W-:-:S07]  /*1bad0*/  IMAD.MOV.U32 R13, RZ, RZ, R3 ;  /* 0x000000ffff0d7224 */ /* 0x000fce00078e0003 */
[----:B------:R-:W-:Y:S05]  /*1bae0*/  WARPSYNC.COLLECTIVE R15, `(.L_x_11830) ;  /* 0x000000000f087348 */ /* 0x000fea0003c00000 */
[----:B------:R0:W1:Y:S02]  /*1baf0*/  SHFL.UP P6, R14, R13, R12, R11 ;  /* 0x0400000c0d0e7389 */ /* 0x00006400000c000b */
[----:B01----:R-:W-:Y:S01]  /*1bb00*/  ENDCOLLECTIVE ;  /* 0x000000000000791b */ /* 0x003fe20003800000 */
.L_x_11830:
[----:B------:R-:W-:Y:S01]  /*1bb10*/  IMAD.MOV.U32 R12, RZ, RZ, 0x10 ;  /* 0x00000010ff0c7424 */ /* 0x000fe200078e00ff */
[----:B------:R-:W-:-:S05]  /*1bb20*/  SEL R14, R14, RZ, P4 ;  /* 0x000000ff0e0e7207 */ /* 0x000fca0002000000 */
[----:B------:R-:W-:-:S04]  /*1bb30*/  IMAD.IADD R5, R3, 0x1, R14 ;  /* 0x0000000103057824 */ /* 0x000fc800078e020e */
[----:B------:R-:W-:-:S07]  /*1bb40*/  IMAD.MOV.U32 R13, RZ, RZ, R5 ;  /* 0x000000ffff0d7224 */ /* 0x000fce00078e0005 */
[----:B------:R-:W-:Y:S05]  /*1bb50*/  WARPSYNC.COLLECTIVE R15, `(.L_x_11831) ;  /* 0x000000000f087348 */ /* 0x000fea0003c00000 */
[----:B------:R0:W1:Y:S02]  /*1bb60*/  SHFL.UP P6, R14, R13, R12, R11 ;  /* 0x0400000c0d0e7389 */ /* 0x00006400000c000b */
[----:B01----:R-:W-:Y:S01]  /*1bb70*/  ENDCOLLECTIVE ;  /* 0x000000000000791b */ /* 0x003fe20003800000 */
.L_x_11831:
        /* <DEDUP_REMOVED lines=8> */
.L_x_11832:
[----:B------:R-:W-:Y:S05]  /*1bc00*/  BRA `(.L_x_11833) ;  /* 0xffffffb800d87947 */ /* 0x000fea000383ffff */
.L_x_11714:
[----:B------:R-:W-:Y:S01]  /*1bc10*/  BSSY B0, `(.L_x_11834) ;  /* 0x0000006000007945 */ /* 0x000fe20003800000 */
[----:B------:R-:W-:Y:S01]  /*1bc20*/  PLOP3.LUT P6, PT, P6, PT, PT, 0x8, 0x0 ;  /* 0x000000000000781c */ /* 0x000fe200037ce170 */
[----:B------:R-:W-:-:S12]  /*1bc30*/  IMAD.MOV.U32 R15, RZ, RZ, -0x1 ;  /* 0xffffffffff0f7424 */ /* 0x000fd800078e00ff */
[----:B012---:R-:W-:Y:S05]  /*1bc40*/  WARPSYNC.COLLECTIVE R15, `(.L_x_11835) ;  /* 0x000000000f087348 */ /* 0x007fea0003c00000 */
[----:B------:R-:W-:Y:S01]  /*1bc50*/  VOTE.ANY R14, PT, P6 ;  /* 0x00000000000e7806 */ /* 0x000fe200030e0100 */
[----:B012---:R-:W-:Y:S06]  /*1bc60*/  ENDCOLLECTIVE ;  /* 0x000000000000791b */ /* 0x007fec0003800000 */
.L_x_11835:
[----:B------:R-:W-:Y:S05]  /*1bc70*/  BSYNC B0 ;  /* 0x0000000000007941 */ /* 0x000fea0003800000 */
.L_x_11834:
        /* <DEDUP_REMOVED lines=8> */
.L_x_11836:
[----:B------:R-:W-:Y:S02]  /*1bd00*/  IMAD.IADD R27, R12, 0x1, R27 ;  /* 0x000000010c1b7824 */ /* 0x000fe400078e021b */
[----:B------:R-:W-:Y:S02]  /*1bd10*/  IMAD.MOV.U32 R13, RZ, RZ, R4 ;  /* 0x000000ffff0d7224 */ /* 0x000fe400078e0004 */
[----:B------:R-:W-:-:S07]  /*1bd20*/  IMAD.MOV.U32 R25, RZ, RZ, R14 ;  /* 0x000000ffff197224 */ /* 0x000fce00078e000e */
[----:B------:R-:W-:Y:S05]  /*1bd30*/  WARPSYNC.COLLECTIVE R15, `(.L_x_11837) ;  /* 0x000000000f087348 */ /* 0x000fea0003c00000 */
[----:B------:R0:W1:Y:S02]  /*1bd40*/  SHFL.IDX P6, R14, R13, R12, R11 ;  /* 0x0000000c0d0e7389 */ /* 0x00006400000c000b */
[----:B01----:R-:W-:Y:S01]  /*1bd50*/  ENDCOLLECTIVE ;  /* 0x000000000000791b */ /* 0x003fe20003800000 */
.L_x_11837:
[----:B------:R-:W-:Y:S01]  /*1bd60*/  IMAD.MOV.U32 R4, RZ, RZ, R14 ;  /* 0x000000ffff047224 */ /* 0x000fe200078e000e */
[----:B------:R-:W-:Y:S06]  /*1bd70*/  BRA `(.L_x_11838) ;  /* 0xffffffb800bc7947 */ /* 0x000fec000383ffff */
.L_x_11716:
[----:B------:R-:W-:Y:S01]  /*1bd80*/  BSSY B0, `(.L_x_11839) ;  /* 0x0000007000007945 */ /* 0x000fe20003800000 */
[----:B------:R-:W-:Y:S02]  /*1bd90*/  IMAD.MOV.U32 R13, RZ, RZ, R2 ;  /* 0x000000ffff0d7224 */ /* 0x000fe400078e0002 */
[----:B------:R-:W-:Y:S02]  /*1bda0*/  IMAD.MOV.U32 R11, RZ, RZ, 0x1f ;  /* 0x0000001fff0b7424 */ /* 0x000fe400078e00ff */
[----:B------:R-:W-:-:S07]  /*1bdb0*/  IMAD.MOV.U32 R15, RZ, RZ, -0x1 ;  /* 0xffffffffff0f7424 */ /* 0x000fce00078e00ff */
[----:B012-4-:R-:W-:Y:S05]  /*1bdc0*/  WARPSYNC.COLLECTIVE R15, `(.L_x_11840) ;  /* 0x000000000f087348 */ /* 0x017fea0003c00000 */
[----:B------:R3:W0:Y:S02]  /*1bdd0*/  SHFL.IDX P6, R14, R13, R12, R11 ;  /* 0x0000000c0d0e7389 */ /* 0x00062400000c000b */
[----:B01234-:R-:W-:Y:S01]  /*1bde0*/  ENDCOLLECTIVE ;  /* 0x000000000000791b */ /* 0x01ffe20003800000 */
.L_x_11840:
[----:B------:R-:W-:Y:S05]  /*1bdf0*/  BSYNC B0 ;  /* 0x0000000000007941 */ /* 0x000fea0003800000 */
.L_x_11839:
[----:B------:R-:W-:Y:S01]  /*1be00*/  IMAD.MOV.U32 R6, RZ, RZ, R14 ;  /* 0x000000ffff067224 */ /* 0x000fe200078e000e */
[----:B------:R-:W-:Y:S06]  /*1be10*/  BRA `(.L_x_11715) ;  /* 0xffffffb800ac7947 */ /* 0x000fec000383ffff */
.L_x_11722:
[----:B-1----:R1:W3:Y:S02]  /*1be20*/  SYNCS.PHASECHK.TRANS64.TRYWAIT P0, [R5+URZ+0x22820], R0 ;  /* 0x02282000050075a7 */ /* 0x0022e4000800017f */
[----:B---3--:R-:W-:Y:S05]  /*1be30*/  @!P0 NANOSLEEP.SYNCS 0x989680 ;  /* 0x009896800000895d */ /* 0x008fea0003900000 */
[----:B------:R-:W3:Y:S02]  /*1be40*/  @!P0 SYNCS.PHASECHK.TRANS64 P0, [R5+URZ+0x22820], R0 ;  /* 0x02282000050085a7 */ /* 0x000ee4000800007f */
[----:B---3--:R-:W-:Y:S05]  /*1be50*/  @!P0 BRA `(.L_x_11722) ;  /* 0xfffffffc00f08947 */ /* 0x008fea000383ffff */
[----:B------:R-:W-:Y:S05]  /*1be60*/  BRA `(.L_x_11841) ;  /* 0xffffffc400047947 */ /* 0x000fea000383ffff */
.L_x_11723:
        /* <DEDUP_REMOVED lines=11> */
.L_x_11843:
[----:B------:R-:W-:Y:S05]  /*1bf20*/  BSYNC B0 ;  /* 0x0000000000007941 */ /* 0x000fea0003800000 */
.L_x_11842:
[----:B------:R-:W-:Y:S05]  /*1bf30*/  BRA `(.L_x_11844) ;  /* 0xffffffc000ec7947 */ /* 0x000fea000383ffff */
.L_x_11726:
[----:B------:R-:W-:Y:S01]  /*1bf40*/  BSSY B1, `(.L_x_11845) ;  /* 0x0000006000017945 */ /* 0x000fe20003800000 */
[----:B------:R-:W-:-:S07]  /*1bf50*/  IMAD.MOV.U32 R15, RZ, RZ, -0x1 ;  /* 0xffffffffff0f7424 */ /* 0x000fce00078e00ff */
[----:B012-4-:R-:W-:Y:S05]  /*1bf60*/  WARPSYNC.COLLECTIVE R15, `(.L_x_11846) ;  /* 0x000000000f0c7348 */ /* 0x017fea0003c00000 */
[----:B------:R-:W-:Y:S02]  /*1bf70*/  ELECT P6, UR62, PT ;  /* 0x00000000003e782f */ /* 0x000fe400038c0000 */
[----:B------:R-:W-:Y:S01]  /*1bf80*/  MOV R14, UR62 ;  /* 0x0000003e000e7c02 */ /* 0x000fe20008000f00 */
[----:B012-4-:R-:W-:Y:S10]  /*1bf90*/  ENDCOLLECTIVE ;  /* 0x000000000000791b */ /* 0x017ff40003800000 */
.L_x_11846:
[----:B------:R-:W-:Y:S05]  /*1bfa0*/  BSYNC B1 ;  /* 0x0000000000017941 */ /* 0x000fea0003800000 */
.L_x_11845:
[----:B------:R-:W-:Y:S05]  /*1bfb0*/  BRA `(.L_x_11847) ;  /* 0xffffffc000e47947 */ /* 0x000fea000383ffff */
.L_x_11728:
[----:B-1----:R1:W3:Y:S02]  /*1bfc0*/  SYNCS.PHASECHK.TRANS64.TRYWAIT P1, [R3+URZ+0x22840], R2 ;  /* 0x02284002030075a7 */ /* 0x0022e4000802017f */
[----:B---3--:R-:W-:Y:S05]  /*1bfd0*/  @!P1 NANOSLEEP.SYNCS 0x989680 ;  /* 0x009896800000995d */ /* 0x008fea0003900000 */
[----:B------:R-:W3:Y:S02]  /*1bfe0*/  @!P1 SYNCS.PHASECHK.TRANS64 P1, [R3+URZ+0x22840], R2 ;  /* 0x02284002030095a7 */ /* 0x000ee4000802007f */
[----:B---3--:R-:W-:Y:S05]  /*1bff0*/  @!P1 BRA `(.L_x_11728) ;  /* 0xfffffffc00f09947 */ /* 0x008fea000383ffff */
[----:B------:R-:W-:Y:S05]  /*1c000*/  BRA `(.L_x_11848) ;  /* 0xffffffc400047947 */ /* 0x000fea000383ffff */
.L_x_11730:
[----:B---3--:R3:W0:Y:S02]  /*1c010*/  SYNCS.PHASECHK.TRANS64.TRYWAIT P1, [R5+URZ+0x22840], R0 ;  /* 0x02284000050075a7 */ /* 0x008624000802017f */
[----:B0-----:R-:W-:Y:S05]  /*1c020*/  @!P1 NANOSLEEP.SYNCS 0x989680 ;  /* 0x009896800000995d */ /* 0x001fea0003900000 */
[----:B------:R-:W0:Y:S02]  /*1c030*/  @!P1 SYNCS.PHASECHK.TRANS64 P1, [R5+URZ+0x22840], R0 ;  /* 0x02284000050095a7 */ /* 0x000e24000802007f */
[----:B0-----:R-:W-:Y:S05]  /*1c040*/  @!P1 BRA `(.L_x_11730) ;  /* 0xfffffffc00f09947 */ /* 0x001fea000383ffff */
[----:B------:R-:W-:Y:S05]  /*1c050*/  BRA `(.L_x_11849) ;  /* 0xffffffc400107947 */ /* 0x000fea000383ffff */
.L_x_11732:
[----:B------:R0:W0:Y:S02]  /*1c060*/  SYNCS.PHASECHK.TRANS64.TRYWAIT P1, [R3+URZ+0x22860], R2 ;  /* 0x02286002030075a7 */ /* 0x000024000802017f */
[----:B0-----:R-:W-:Y:S05]  /*1c070*/  @!P1 NANOSLEEP.SYNCS 0x989680 ;  /* 0x009896800000995d */ /* 0x001fea0003900000 */
[----:B------:R-:W0:Y:S02]  /*1c080*/  @!P1 SYNCS.PHASECHK.TRANS64 P1, [R3+URZ+0x22860], R2 ;  /* 0x02286002030095a7 */ /* 0x000e24000802007f */
[----:B0-----:R-:W-:Y:S05]  /*1c090*/  @!P1 BRA `(.L_x_11732) ;  /* 0xfffffffc00f09947 */ /* 0x001fea000383ffff */
[----:B------:R-:W-:Y:S05]  /*1c0a0*/  BRA `(.L_x_11850) ;  /* 0xffffffc4000c7947 */ /* 0x000fea000383ffff */
.L_x_11851:
        /* <DEDUP_REMOVED lines=13> */
.L_x_15669:


//--------------------- .text._ZN7cutlass13device_kernelIN5flash11enable_sm90INS1_16FlashAttnFwdSm90INS1_25CollectiveMainloopFwdSm90ILi2EN4cute5tupleIJNS5_1CILi1EEES8_S8_EEENS6_IJNS7_ILi128EEENS7_ILi96EEENS7_ILi64EEEEEELi256ENS_6half_tEfNS_4arch4Sm90ELb0ELb1ELb0ELb1ELb1ELb1ELb0ELb1ELb0ELb1ELb1ELb0EEENS1_21CollectiveEpilogueFwdINS6_IJSA_NS7_ILi256EEESB_EEES9_SE_SG_Li256ELb1ELb1ELb1ELb0EEENS1_36VarlenDynamicPersistentTileSchedulerILi128ELi96ELi256ELi128ELb1ELb1ELb1ELb1ELb0ELb1EEEEEEEEEvNT_6ParamsE --------------------------
	.section	.text._ZN7cutlass13device_kernelIN5flash11enable_sm90INS1_16FlashAttnFwdSm90INS1_25CollectiveMainloopFwdSm90ILi2EN4cute5tupleIJNS5_1CILi1EEES8_S8_EEENS6_IJNS7_ILi128EEENS7_ILi96EEENS7_ILi64EEEEEELi256ENS_6half_tEfNS_4arch4Sm90ELb0ELb1ELb0ELb1ELb1ELb1ELb0ELb1ELb0ELb1ELb1ELb0EEENS1_21CollectiveEpilogueFwdINS6_IJSA_NS7_ILi256EEESB_EEES9_SE_SG_Li256ELb1ELb1ELb1ELb0EEENS1_36VarlenDynamicPersistentTileSchedulerILi128ELi96ELi256ELi128ELb1ELb1ELb1ELb1ELb0ELb1EEEEEEEEEvNT_6ParamsE,"ax",@progbits
	.align	128
.text._ZN7cutlass13device_kernelIN5flash11enable_sm90INS1_16FlashAttnFwdSm90INS1_25CollectiveMainloopFwdSm90ILi2EN4cute5tupleIJNS5_1CILi1EEES8_S8_EEENS6_IJNS7_ILi128EEENS7_ILi96EEENS7_ILi64EEEEEELi256ENS_6half_tEfNS_4arch4Sm90ELb0ELb1ELb0ELb1ELb1ELb1ELb0ELb1ELb0ELb1ELb1ELb0EEENS1_21CollectiveEpilogueFwdINS6_IJSA_NS7_ILi256EEESB_EEES9_SE_SG_Li256ELb1ELb1ELb1ELb0EEENS1_36VarlenDynamicPersistentTileSchedulerILi128ELi96ELi256ELi128ELb1ELb1ELb1ELb1ELb0ELb1EEEEEEEEEvNT_6ParamsE:
        .type           _ZN7cutlass13device_kernelIN5flash11enable_sm90INS1_16FlashAttnFwdSm90INS1_25CollectiveMainloopFwdSm90ILi2EN4cute5tupleIJNS5_1CILi1EEES8_S8_EEENS6_IJNS7_ILi128EEENS7_ILi96EEENS7_ILi64EEEEEELi256ENS_6half_tEfNS_4arch4Sm90ELb0ELb1ELb0ELb1ELb1ELb1ELb0ELb1ELb0ELb1ELb1ELb0EEENS1_21CollectiveEpilogueFwdINS6_IJSA_NS7_ILi256EEESB_EEES9_SE_SG_Li256ELb1ELb1ELb1ELb0EEENS1_36VarlenDynamicPersistentTileSchedulerILi128ELi96ELi256ELi128ELb1ELb1ELb1ELb1ELb0ELb1EEEEEEEEEvNT_6ParamsE,@function
        .size           _ZN7cutlass13device_kernelIN5flash11enable_sm90INS1_16FlashAttnFwdSm90INS1_25CollectiveMainloopFwdSm90ILi2EN4cute5tupleIJNS5_1CILi1EEES8_S8_EEENS6_IJNS7_ILi128EEENS7_ILi96EEENS7_ILi64EEEEEELi256ENS_6half_tEfNS_4arch4Sm90ELb0ELb1ELb0ELb1ELb1ELb1ELb0ELb1ELb0ELb1ELb1ELb0EEENS1_21CollectiveEpilogueFwdINS6_IJSA_NS7_ILi256EEESB_EEES9_SE_SG_Li256ELb1ELb1ELb1ELb0EEENS1_36VarlenDynamicPersistentTileSchedulerILi128ELi96ELi256ELi128ELb1ELb1ELb1ELb1ELb0ELb1EEEEEEEEEvNT_6ParamsE,(.L_x_15670 - _ZN7cutlass13device_kernelIN5flash11enable_sm90INS1_16FlashAttnFwdSm90INS1_25CollectiveMainloopFwdSm90ILi2EN4cute5tupleIJNS5_1CILi1EEES8_S8_EEENS6_IJNS7_ILi128EEENS7_ILi96EEENS7_ILi64EEEEEELi256ENS_6half_tEfNS_4arch4Sm90ELb0ELb1ELb0ELb1ELb1ELb1ELb0ELb1ELb0ELb1ELb1ELb0EEENS1_21CollectiveEpilogueFwdINS6_IJSA_NS7_ILi256EEESB_EEES9_SE_SG_Li256ELb1ELb1ELb1ELb0EEENS1_36VarlenDynamicPersistentTileSchedulerILi128ELi96ELi256ELi128ELb1ELb1ELb1ELb1ELb0ELb1EEEEEEEEEvNT_6ParamsE)
        .other          _ZN7cutlass13device_kernelIN5flash11enable_sm90INS1_16FlashAttnFwdSm90INS1_25CollectiveMainloopFwdSm90ILi2EN4cute5tupleIJNS5_1CILi1EEES8_S8_EEENS6_IJNS7_ILi128EEENS7_ILi96EEENS7_ILi64EEEEEELi256ENS_6half_tEfNS_4arch4Sm90ELb0ELb1ELb0ELb1ELb1ELb1ELb0ELb1ELb0ELb1ELb1ELb0EEENS1_21CollectiveEpilogueFwdINS6_IJSA_NS7_ILi256EEESB_EEES9_SE_SG_Li256ELb1ELb1ELb1ELb0EEENS1_36VarlenDynamicPersistentTileSchedulerILi128ELi96ELi256ELi128ELb1ELb1ELb1ELb1ELb0ELb1EEEEEEEEEvNT_6ParamsE,@"STO_CUDA_ENTRY STV_DEFAULT"
_ZN7cutlass13device_kernelIN5flash11enable_sm90INS1_16FlashAttnFwdSm90INS1_25CollectiveMainloopFwdSm90ILi2EN4cute5tupleIJNS5_1CILi1EEES8_S8_EEENS6_IJNS7_ILi128EEENS7_ILi96EEENS7_ILi64EEEEEELi256ENS_6half_tEfNS_4arch4Sm90ELb0ELb1ELb0ELb1ELb1ELb1ELb0ELb1ELb0ELb1ELb1ELb0EEENS1_21CollectiveEpilogueFwdINS6_IJSA_NS7_ILi256EEESB_EEES9_SE_SG_Li256ELb1ELb1ELb1ELb0EEENS1_36VarlenDynamicPersistentTileSchedulerILi128ELi96ELi256ELi128ELb1ELb1ELb1ELb1ELb0ELb1EEEEEEEEEvNT_6ParamsE:
        /* <DEDUP_REMOVED lines=23> */
.L_x_11853:
[----:B------:R-:W-:Y:S05]  /*0170*/  BSYNC B0 ;  /* 0x0000000000007941 */ /* 0x000fea0003800000 */
.L_x_11852:
        /* <DEDUP_REMOVED lines=41> */
.L_x_11854:
        /* <DEDUP_REMOVED lines=22> */
.L_x_11855:
        /* <DEDUP_REMOVED lines=18> */
.L_x_11856:
        /* <DEDUP_REMOVED lines=22> */
.L_x_11857:
        /* <DEDUP_REMOVED lines=22> */
.L_x_11858:
        /* <DEDUP_REMOVED lines=8> */
.L_x_11861:
[----:B------:R-:W-:-:S08]  /*09d0*/  NOP ;  /* 0x0000000000007918 */ /* 0x000fd00000000000 */
[----:B------:R-:W0:Y:S02]  /*09e0*/  USETMAXREG.TRY_ALLOC.CTAPOOL UP0, 0xe8 ;  /* 0x000000e8000079c8 */ /* 0x000e240008000600 */
[----:B0-----:R-:W-:-:S13]  /*09f0*/  PLOP3.LUT P0, PT, PT, PT, UP0, 0x80, 0x0 ;  /* 0x000000000000781c */ /* 0x001fda0003f0f008 */
[----:B------:R-:W-:Y:S05]  /*0a00*/  @!P0 BRA `(.L_x_11861) ;  /* 0xfffffffc00f08947 */ /* 0x000fea000383ffff */
[----:B------:R-:W0:Y:S01]  /*0a10*/  S2R R0, SR_TID.X ;  /* 0x0000000000007919 */ /* 0x000e220000002100 */
[----:B------:R-:W1:Y:S01]  /*0a20*/  S2UR UR4, SR_CgaCtaId ;  /* 0x00000000000479c3 */ /* 0x000e620000008800 */
[----:B------:R-:W-:-:S07]  /*0a30*/  MOV R2, 0x400 ;  /* 0x0000040000027802 */ /* 0x000fce0000000f00 */
[----:B------:R-:W-:Y:S06]  /*0a40*/  BAR.ARV 0x8, 0x180 ;  /* 0x0206000000007b1d */ /* 0x000fec0000002000 */
[----:B------:R-:W-:Y:S04]  /*0a50*/  STL.64 [R1+0x1b8], RZ ;  /* 0x0001b8ff01007387 */ /* 0x000fe80000100a00 */
[----:B------:R-:W-:Y:S01]  /*0a60*/  STL [R1+0x1c0], RZ ;  /* 0x0001c0ff01007387 */ /* 0x000fe20000100800 */
[----:B-1----:R-:W-:Y:S01]  /*0a70*/  IMAD.U32 R27, RZ, RZ, UR4 ;  /* 0x00000004ff1b7e24 */ /* 0x002fe2000f8e00ff */
[----:B------:R-:W-:-:S04]  /*0a80*/  ULDC UR4, c[0x0][0xc3c] ;  /* 0x00030f0000047ab9 */ /* 0x000fc80000000800 */
[----:B------:R-:W-:Y:S02]  /*0a90*/  LEA R2, R27, R2, 0x18 ;  /* 0x000000021b027211 */ /* 0x000fe400078ec0ff */
[----:B0-----:R-:W-:-:S04]  /*0aa0*/  SHF.R.U32.HI R0, RZ, 0x7, R0 ;  /* 0x00000007ff007819 */ /* 0x001fc80000011600 */
[----:B------:R-:W-:-:S13]  /*0ab0*/  ISETP.NE.AND P0, PT, R0, 0x1, PT ;  /* 0x000000010000780c */ /* 0x000fda0003f05270 */
[----:B------:R-:W-:Y:S08]  /*0ac0*/  @!P0 BAR.ARV 0x9, 0x100 ;  /* 0x0244000000008b1d */ /* 0x000ff00000002000 */
[----:B------:R-:W-:Y:S06]  /*0ad0*/  BAR.SYNC.DEFER_BLOCKING 0x5, 0x180 ;  /* 0x0146000000007b1d */ /* 0x000fec0000010000 */
[----:B------:R-:W0:Y:S02]  /*0ae0*/  LDS.128 R100, [R2+0x228d0] ;  /* 0x0228d00002647984 */ /* 0x000e240000000c00 */
[----:B------:R-:W-:Y:S06]  /*0af0*/  BAR.ARV 0x4, 0x180 ;  /* 0x0106000000007b1d */ /* 0x000fec0000002000 */
[----:B0-----:R-:W-:-:S13]  /*0b00*/  ISETP.GE.AND P0, PT, R103, UR4, PT ;  /* 0x0000000467007c0c */ /* 0x001fda000bf06270 */
[----:B------:R-:W-:Y:S05]  /*0b10*/  @P0 BRA `(.L_x_11862) ;  /* 0x000002c000480947 */ /* 0x000fea0003800000 */
[----:B------:R-:W0:Y:S01]  /*0b20*/  S2R R0, SR_TID.X ;  /* 0x0000000000007919 */ /* 0x000e220000002100 */
[----:B------:R-:W-:Y:S01]  /*0b30*/  IMAD.MOV.U32 R19, RZ, RZ, RZ ;  /* 0x000000ffff137224 */ /* 0x000fe200078e00ff */
[----:B------:R-:W-:Y:S01]  /*0b40*/  UMOV UR37, URZ ;  /* 0x0000003f00257c82 */ /* 0x000fe20008000000 */
[----:B------:R-:W-:Y:S02]  /*0b50*/  IMAD.MOV.U32 R185, RZ, RZ, RZ ;  /* 0x000000ffffb97224 */ /* 0x000fe400078e00ff */
        /* <DEDUP_REMOVED lines=8> */
[----:B------:R-:W-:-:S02]  /*0be0*/  LEA.HI R10, R8, R9, RZ, 0x1 ;  /* 0x00000009080a7211 */ /* 0x000fc400078f08ff */
[----:B------:R-:W-:Y:S02]  /*0bf0*/  LEA.HI R3, R3, R12, RZ, 0x1 ;  /* 0x0000000c03037211 */ /* 0x000fe400078f08ff */
[----:B------:R-:W-:Y:S01]  /*0c00*/  SHF.R.S32.HI R4, RZ, 0x1f, R11 ;  /* 0x0000001fff047819 */ /* 0x000fe2000001140b */
[----:B------:R-:W-:Y:S01]  /*0c10*/  STL [R1+0x428], R11 ;  /* 0x0004280b01007387 */ /* 0x000fe20000100800 */
        /* <DEDUP_REMOVED lines=10> */
[----:B------:R-:W-:Y:S01]  /*0cc0*/  LOP3.LUT R8, R8, 0x3fffff0, RZ, 0xc0, !PT ;  /* 0x03fffff008087812 */ /* 0x000fe200078ec0ff */
[----:B------:R-:W-:Y:S01]  /*0cd0*/  IMAD.IADD R3, R12, 0x1, -R3 ;  /* 0x000000010c037824 */ /* 0x000fe200078e0a03 */
[-C--:B------:R-:W-:Y:S01]  /*0ce0*/  LEA.HI R198, R0, R205.reuse, RZ, 0x5 ;  /* 0x000000cd00c67211 */ /* 0x080fe200078f28ff */
[----:B------:R-:W-:Y:S01]  /*0cf0*/  IMAD.IADD R7, R6, 0x1, -R7 ;  /* 0x0000000106077824 */ /* 0x000fe200078e0a07 */
[----:B------:R-:W-:-:S02]  /*0d00*/  LEA.HI R6, R0, R205, RZ, 0x2 ;  /* 0x000000cd00067211 */ /* 0x000fc400078f10ff */
[----:B------:R-:W-:Y:S01]  /*0d10*/  LEA.HI R9, R0, R205, RZ, 0x3 ;  /* 0x000000cd00097211 */ /* 0x000fe200078f18ff */
[----:B------:R-:W-:Y:S01]  /*0d20*/  IMAD R4, R4, 0x10, R7 ;  /* 0x0000001004047824 */ /* 0x000fe200078e0207 */
[----:B------:R-:W-:Y:S01]  /*0d30*/  SHF.R.S32.HI R157, RZ, 0x2, R6 ;  /* 0x00000002ff9d7819 */ /* 0x000fe20000011406 */
[----:B------:R-:W-:Y:S01]  /*0d40*/  IMAD.IADD R7, R205, 0x1, -R8 ;  /* 0x00000001cd077824 */ /* 0x000fe200078e0a08 */
[----:B------:R-:W-:Y:S01]  /*0d50*/  LOP3.LUT R0, R6, 0xfffffffc, RZ, 0xc0, !PT ;  /* 0xfffffffc06007812 */ /* 0x000fe200078ec0ff */
[----:B------:R-:W-:Y:S01]  /*0d60*/  IMAD R196, R3, 0x40, R4 ;  /* 0x0000004003c47824 */ /* 0x000fe200078e0204 */
[----:B------:R-:W-:Y:S01]  /*0d70*/  SHF.R.S32.HI R6, RZ, 0x1f, R6 ;  /* 0x0000001fff067819 */ /* 0x000fe20000011406 */
[----:B------:R-:W-:Y:S01]  /*0d80*/  VIADD R13, R157, 0x40 ;  /* 0x000000409d0d7836 */ /* 0x000fe20000000000 */
[----:B------:R-:W-:Y:S01]  /*0d90*/  LOP3.LUT R8, R9, 0xfffffff8, RZ, 0xc0, !PT ;  /* 0xfffffff809087812 */ /* 0x000fe200078ec0ff */
[----:B------:R-:W-:Y:S01]  /*0da0*/  IMAD.IADD R12, R205, 0x1, -R0 ;  /* 0x00000001cd0c7824 */ /* 0x000fe200078e0a00 */
[----:B------:R-:W-:Y:S01]  /*0db0*/  LEA.HI R6, R6, R157, RZ, 0x3 ;  /* 0x0000009d06067211 */ /* 0x000fe200078f18ff */
[----:B------:R-:W-:Y:S01]  /*0dc0*/  IMAD.SHL.U32 R194, R13, 0x40, RZ ;  /* 0x000000400dc27824 */ /* 0x000fe200078e00ff */
[----:B------:R-:W-:Y:S01]  /*0dd0*/  SHF.R.S32.HI R3, RZ, 0x3, R9 ;  /* 0x00000003ff037819 */ /* 0x000fe20000011409 */
[----:B------:R-:W-:Y:S01]  /*0de0*/  IMAD.IADD R205, R205, 0x1, -R8 ;  /* 0x00000001cdcd7824 */ /* 0x000fe200078e0a08 */
[----:B------:R-:W-:Y:S01]  /*0df0*/  SHF.R.S32.HI R3, RZ, 0x1f, R13 ;  /* 0x0000001fff037819 */ /* 0x000fe2000001140d */
[----:B------:R-:W-:Y:S01]  /*0e00*/  IMAD.SHL.U32 R22, R12, 0x4, RZ ;  /* 0x000000040c167824 */ /* 0x000fe200078e00ff */
[----:B------:R-:W-:Y:S01]  /*0e10*/  SHF.R.S32.HI R198, RZ, 0x5, R198 ;  /* 0x00000005ffc67819 */ /* 0x000fe200000114c6 */
[----:B------:R-:W-:Y:S01]  /*0e20*/  IMAD.SHL.U32 R187, R205, 0x8, RZ ;  /* 0x00000008cdbb7824 */ /* 0x000fe200078e00ff */
[----:B------:R-:W-:Y:S01]  /*0e30*/  LOP3.LUT R6, R6, 0xfffffff8, RZ, 0xc0, !PT ;  /* 0xfffffff806067812 */ /* 0x000fe200078ec0ff */
[----:B------:R-:W-:Y:S01]  /*0e40*/  VIADD R186, R22, 0x10 ;  /* 0x0000001016ba7836 */ /* 0x000fe20000000000 */
[----:B------:R-:W-:Y:S01]  /*0e50*/  LEA.HI R0, R12, R12, RZ, 0x1 ;  /* 0x0000000c0c007211 */ /* 0x000fe200078f08ff */
[----:B------:R-:W-:Y:S01]  /*0e60*/  IMAD R7, R198, 0x10, R7 ;  /* 0x00000010c6077824 */ /* 0x000fe200078e0207 */
[----:B------:R-:W-:Y:S01]  /*0e70*/  LEA.HI R4, R3, R13, RZ, 0x3 ;  /* 0x0000000d03047211 */ /* 0x000fe200078f18ff */
[----:B------:R-:W-:Y:S01]  /*0e80*/  IMAD.IADD R6, R157, 0x1, -R6 ;  /* 0x000000019d067824 */ /* 0x000fe200078e0a06 */
[----:B------:R-:W-:Y:S01]  /*0e90*/  LOP3.LUT R0, R0, 0x1ffffffe, RZ, 0xc0, !PT ;  /* 0x1ffffffe00007812 */ /* 0x000fe200078ec0ff */
[----:B------:R-:W-:Y:S01]  /*0ea0*/  IMAD.SHL.U32 R16, R12, 0x8, RZ ;  /* 0x000000080c107824 */ /* 0x000fe200078e00ff */
[----:B------:R-:W-:Y:S01]  /*0eb0*/  LOP3.LUT R194, R194, 0x1c0, RZ, 0xc0, !PT ;  /* 0x000001c0c2c27812 */ /* 0x000fe200078ec0ff */
[----:B------:R-:W-:Y:S01]  /*0ec0*/  IMAD.SHL.U32 R4, R4, 0x40, RZ ;  /* 0x0000004004047824 */ /* 0x000fe200078e00ff */
[----:B------:R-:W-:Y:S01]  /*0ed0*/  SHF.R.S32.HI R3, RZ, 0x1f, R187 ;  /* 0x0000001fff037819 */ /* 0x000fe200000114bb */
[----:B------:R-:W-:Y:S01]  /*0ee0*/  IMAD R10, R7, 0x8, R10 ;  /* 0x00000008070a7824 */ /* 0x000fe200078e020a */
[----:B------:R-:W-:Y:S01]  /*0ef0*/  SHF.R.S32.HI R7, RZ, 0x1f, R186 ;  /* 0x0000001fff077819 */ /* 0x000fe200000114ba */
[----:B------:R0:W-:Y:S01]  /*0f00*/  STL [R1+0x41c], R6 ;  /* 0x00041c0601007387 */ /* 0x0001e20000100800 */
[----:B------:R-:W-:Y:S01]  /*0f10*/  IMAD.IADD R3, R12, 0x1, -R0 ;  /* 0x000000010c037824 */ /* 0x000fe200078e0a00 */
[--C-:B------:R-:W-:Y:S01]  /*0f20*/  LOP3.LUT R0, R194, 0x38, R16.reuse, 0xf8, !PT ;  /* 0x00000038c2007812 */ /* 0x100fe200078ef810 */
[----:B------:R-:W-:Y:S01]  /*0f30*/  VIADD R202, R187, 0xc0 ;  /* 0x000000c0bbca7836 */ /* 0x000fe20000000000 */
[----:B------:R-:W-:Y:S01]  /*0f40*/  LOP3.LUT R199, R4, 0xfffffe00, RZ, 0xc0, !PT ;  /* 0xfffffe0004c77812 */ /* 0x000fe200078ec0ff */
[----:B------:R1:W-:Y:S01]  /*0f50*/  STL [R1+0x424], R7 ;  /* 0x0004240701007387 */ /* 0x0003e20000100800 */
[----:B------:R-:W-:Y:S01]  /*0f60*/  LOP3.LUT R5, R5, 0x7ffffffc, RZ, 0xc0, !PT ;  /* 0x7ffffffc05057812 */ /* 0x000fe200078ec0ff */
[----:B------:R-:W-:Y:S01]  /*0f70*/  VIADD R200, R187, 0x80 ;  /* 0x00000080bbc87836 */ /* 0x000fe20000000000 */
[----:B------:R-:W-:Y:S01]  /*0f80*/  SHF.R.S32.HI R17, RZ, 0x1f, R16 ;  /* 0x0000001fff117819 */ /* 0x000fe20000011410 */
[----:B------:R-:W-:Y:S01]  /*0f90*/  STL [R1+0x420], R12 ;  /* 0x0004200c01007387 */ /* 0x000fe20000100800 */
[----:B0-----:R-:W-:Y:S01]  /*0fa0*/  SHF.R.U32.HI R6, RZ, 0x3, R194 ;  /* 0x00000003ff067819 */ /* 0x001fe200000116c2 */
[----:B------:R-:W-:Y:S01]  /*0fb0*/  IMAD.IADD R5, R11, 0x1, -R5 ;  /* 0x000000010b057824 */ /* 0x000fe200078e0a05 */
[----:B------:R-:W-:Y:S01]  /*0fc0*/  SHF.R.S32.HI R4, RZ, 0x1f, R200 ;  /* 0x0000001fff047819 */ /* 0x000fe200000114c8 */
[----:B------:R-:W-:Y:S01]  /*0fd0*/  VIADD R201, R187, 0x40 ;  /* 0x00000040bbc97836 */ /* 0x000fe20000000000 */
[----:B-1----:R-:W-:Y:S01]  /*0fe0*/  LOP3.LUT R7, R199, R0, R6, 0xf6, !PT ;  /* 0x00000000c7077212 */ /* 0x002fe200078ef606 */
[----:B------:R-:W-:Y:S01]  /*0ff0*/  IMAD.SHL.U32 R197, R5, 0x2, RZ ;  /* 0x0000000205c57824 */ /* 0x000fe200078e00ff */
[----:B------:R-:W-:Y:S01]  /*1000*/  SHF.R.S32.HI R5, RZ, 0x1f, R202 ;  /* 0x0000001fff057819 */ /* 0x000fe200000114ca */
[----:B------:R-:W-:Y:S01]  /*1010*/  IMAD.SHL.U32 R4, R10, 0x8, RZ ;  /* 0x000000080a047824 */ /* 0x000fe200078e00ff */
[----:B------:R-:W-:Y:S01]  /*1020*/  SHF.R.S32.HI R8, RZ, 0x1f, R201 ;  /* 0x0000001fff087819 */ /* 0x000fe200000114c9 */
[----:B------:R-:W-:-:S02]  /*1030*/  IMAD R0, R7, 0x2, R2 ;  /* 0x0000000207007824 */ /* 0x000fc400078e0202 */
[C---:B------:R-:W-:Y:S01]  /*1040*/  VIADD R5, R197.reuse, 0x50 ;  /* 0x00000050c5057836 */ /* 0x040fe20000000000 */
[----:B------:R-:W-:Y:S01]  /*1050*/  STL [R1+0x438], R4 ;  /* 0x0004380401007387 */ /* 0x000fe20000100800 */
[C---:B------:R-:W-:Y:S02]  /*1060*/  VIADD R228, R197.reuse, 0x70 ;  /* 0x00000070c5e47836 */ /* 0x040fe40000000000 */
[C---:B------:R-:W-:Y:S01]  /*1070*/  VIADD R225, R197.reuse, 0x88 ;  /* 0x00000088c5e17836 */ /* 0x040fe20000000000 */
[----:B------:R0:W-:Y:S01]  /*1080*/  STL [R1+0x430], R0 ;  /* 0x0004300001007387 */ /* 0x0001e20000100800 */
[C---:B------:R-:W-:Y:S01]  /*1090*/  VIADD R222, R197.reuse, 0xa0 ;  /* 0x000000a0c5de7836 */ /* 0x040fe20000000000 */
[----:B------:R-:W-:Y:S01]  /*10a0*/  SHF.R.S32.HI R7, RZ, 0x1f, R5 ;  /* 0x0000001fff077819 */ /* 0x000fe20000011405 */
[C---:B------:R-:W-:Y:S02]  /*10b0*/  VIADD R219, R197.reuse, 0xb8 ;  /* 0x000000b8c5db7836 */ /* 0x040fe40000000000 */
[----:B------:R-:W-:-:S02]  /*10c0*/  VIADD R216, R197, 0xd0 ;  /* 0x000000d0c5d87836 */ /* 0x000fc40000000000 */
[C---:B------:R-:W-:Y:S02]  /*10d0*/  VIADD R213, R197.reuse, 0xe8 ;  /* 0x000000e8c5d57836 */ /* 0x040fe40000000000 */
[C---:B------:R-:W-:Y:S02]  /*10e0*/  VIADD R8, R197.reuse, 0x40 ;  /* 0x00000040c5087836 */ /* 0x040fe40000000000 */
[C---:B0-----:R-:W-:Y:S02]  /*10f0*/  VIADD R0, R197.reuse, 0x60 ;  /* 0x00000060c5007836 */ /* 0x041fe40000000000 */
        /* <DEDUP_REMOVED lines=53> */
[----:B0-----:R-:W-:-:S07]  /*1450*/  SHF.R.S32.HI R4, RZ, 0x1f, R211 ;  /* 0x0000001fff047819 */ /* 0x001fce00000114d3 */
.L_x_12107:
[----:B------:R-:W-:Y:S05]  /*1460*/  YIELD ;  /* 0x0000000000007946 */ /* 0x000fea0003800000 */
[----:B------:R-:W-:Y:S01]  /*1470*/  ULDC.64 UR4, c[0x0][0xa28] ;  /* 0x00028a0000047ab9 */ /* 0x000fe20000000a00 */
[----:B-12-4-:R-:W0:Y:S01]  /*1480*/  LDC.64 R4, c[0x0][0xa08] ;  /* 0x00028200ff047b82 */ /* 0x016e220000000a00 */
[----:B------:R-:W-:Y:S01]  /*1490*/  ISETP.NE.U32.AND P1, PT, RZ, UR4, PT ;  /* 0x00000004ff007c0c */ /* 0x000fe2000bf25070 */
[----:B---3--:R-:W-:Y:S02]  /*14a0*/  IMAD.MOV.U32 R10, RZ, RZ, RZ ;  /* 0x000000ffff0a7224 */ /* 0x008fe400078e00ff */
[----:B------:R-:W-:Y:S01]  /*14b0*/  IMAD.MOV.U32 R24, RZ, RZ, RZ ;  /* 0x000000ffff187224 */ /* 0x000fe200078e00ff */
[----:B------:R-:W-:Y:S01]  /*14c0*/  ISETP.NE.AND.EX P1, PT, RZ, UR5, PT, P1 ;  /* 0x00000005ff007c0c */ /* 0x000fe2000bf25310 */
[----:B------:R-:W-:-:S02]  /*14d0*/  ULDC.64 UR4, c[0x0][0xa18] ;  /* 0x0002860000047ab9 */ /* 0x000fc40000000a00 */
        /* <DEDUP_REMOVED lines=25> */
[----:B--2---:R-:W-:Y:S06]  /*1670*/  @P2 BRA `(.L_x_11863) ;  /* 0x0000000000242947 */ /* 0x004fec0003800000 */
        /* <DEDUP_REMOVED lines=9> */
.L_x_11863:
[----:B------:R-:W-:Y:S01]  /*1710*/  ULDC.64 UR4, c[0x0][0xa20] ;  /* 0x0002880000047ab9 */ /* 0x000fe20000000a00 */
[C---:B------:R-:W-:Y:S01]  /*1720*/  LOP3.LUT R3, R102.reuse, 0xff000000, RZ, 0xc0, !PT ;  /* 0xff00000066037812 */ /* 0x040fe200078ec0ff */
[----:B------:R-:W-:Y:S01]  /*1730*/  IMAD.MOV.U32 R208, RZ, RZ, R103 ;  /* 0x000000ffffd07224 */ /* 0x000fe200078e0067 */
[----:B------:R-:W-:Y:S02]  /*1740*/  ISETP.NE.U32.AND P1, PT, RZ, UR4, PT ;  /* 0x00000004ff007c0c */ /* 0x000fe4000bf25070 */
[C---:B------:R-:W-:Y:S02]  /*1750*/  LOP3.LUT R0, R102.reuse, 0xff0000, RZ, 0xc0, !PT ;  /* 0x00ff000066007812 */ /* 0x040fe400078ec0ff */
[----:B------:R-:W-:Y:S02]  /*1760*/  ISETP.NE.AND.EX P1, PT, RZ, UR5, PT, P1 ;  /* 0x00000005ff007c0c */ /* 0x000fe4000bf25310 */
[----:B------:R-:W-:Y:S02]  /*1770*/  SHF.R.U32.HI R3, RZ, 0x8, R3 ;  /* 0x00000008ff037819 */ /* 0x000fe40000011603 */
[----:B------:R-:W-:-:S02]  /*1780*/  LOP3.LUT R156, R102, 0xffff, RZ, 0xc0, !PT ;  /* 0x0000ffff669c7812 */ /* 0x000fc400078ec0ff */
[----:B------:R-:W-:-:S07]  /*1790*/  LEA.HI R204, R0, R3, RZ, 0x10 ;  /* 0x0000000300cc7211 */ /* 0x000fce00078f80ff */
[----:B------:R-:W-:Y:S05]  /*17a0*/  @!P1 BRA `(.L_x_11864) ;  /* 0x0000000000109947 */ /* 0x000fea0003800000 */
[----:B------:R-:W0:Y:S02]  /*17b0*/  LDC.64 R4, c[0x0][0xa20] ;  /* 0x00028800ff047b82 */ /* 0x000e240000000a00 */
[----:B0-----:R-:W-:-:S05]  /*17c0*/  IMAD.WIDE R4, R103, 0x4, R4 ;  /* 0x0000000467047825 */ /* 0x001fca00078e0204 */
[----:B------:R0:W5:Y:S01]  /*17d0*/  LDG.E R25, desc[UR42][R4.64] ;  /* 0x0000002a04197981 */ /* 0x000162000c1e1900 */
[----:B------:R-:W-:Y:S05]  /*17e0*/  BRA `(.L_x_11865) ;  /* 0x0000000000107947 */ /* 0x000fea0003800000 */
.L_x_11864:
[----:B------:R-:W-:Y:S05]  /*17f0*/  @!P0 BRA `(.L_x_11865) ;  /* 0x00000000000c8947 */ /* 0x000fea0003800000 */
[----:B------:R-:W2:Y:S04]  /*1800*/  LDG.E R0, desc[UR42][R4.64] ;  /* 0x0000002a04007981 */ /* 0x000ea8000c1e1900 */
[----:B------:R-:W2:Y:S02]  /*1810*/  LDG.E R25, desc[UR42][R4.64+0x4] ;  /* 0x0000042a04197981 */ /* 0x000ea4000c1e1900 */
[----:B--2---:R-:W-:-:S07]  /*1820*/  IMAD.IADD R25, R25, 0x1, -R0 ;  /* 0x0000000119197824 */ /* 0x004fce00078e0a00 */
.L_x_11865:
[----:B------:R-:W-:Y:S01]  /*1830*/  ULDC.64 UR4, c[0x0][0xa10] ;  /* 0x0002840000047ab9 */ /* 0x000fe20000000a00 */
[----:B0-----:R-:W0:Y:S01]  /*1840*/  LDC R4, c[0x0][0x448] ;  /* 0x00011200ff047b82 */ /* 0x001e220000000800 */
[----:B------:R-:W-:-:S04]  /*1850*/  ISETP.NE.U32.AND P0, PT, RZ, UR4, PT ;  /* 0x00000004ff007c0c */ /* 0x000fc8000bf05070 */
[----:B------:R-:W-:Y:S01]  /*1860*/  ISETP.NE.AND.EX P0, PT, RZ, UR5, PT, P0 ;  /* 0x00000005ff007c0c */ /* 0x000fe2000bf05300 */
[----:B------:R-:W-:Y:S02]  /*1870*/  ULDC.64 UR4, c[0x0][0xa30] ;  /* 0x00028c0000047ab9 */ /* 0x000fe40000000a00 */
[----:B------:R-:W-:-:S04]  /*1880*/  ISETP.NE.U32.AND P1, PT, RZ, UR4, PT ;  /* 0x00000004ff007c0c */ /* 0x000fc8000bf25070 */
[----:B------:R-:W-:-:S06]  /*1890*/  ISETP.NE.AND.EX P1, PT, RZ, UR5, PT, P1 ;  /* 0x00000005ff007c0c */ /* 0x000fcc000bf25310 */
[----:B------:R-:W1:Y:S08]  /*18a0*/  @P0 LDC.64 R6, c[0x0][0xa10] ;  /* 0x00028400ff060b82 */ /* 0x000e700000000a00 */
[----:B------:R-:W2:Y:S01]  /*18b0*/  @P1 LDC.64 R8, c[0x0][0xa30] ;  /* 0x00028c00ff081b82 */ /* 0x000ea20000000a00 */
[----:B-1----:R-:W-:-:S05]  /*18c0*/  @P0 IMAD.WIDE R6, R103, 0x4, R6 ;  /* 0x0000000467060825 */ /* 0x002fca00078e0206 */
[----:B------:R-:W3:Y:S04]  /*18d0*/  @P0 LDG.E R0, desc[UR42][R6.64] ;  /* 0x0000002a06000981 */ /* 0x000ee8000c1e1900 */
[----:B------:R-:W3:Y:S01]  /*18e0*/  @P0 LDG.E R3, desc[UR42][R6.64+0x4] ;  /* 0x0000042a06030981 */ /* 0x000ee2000c1e1900 */
[----:B-----5:R-:W-:Y:S02]  /*18f0*/  IMAD.MOV.U32 R46, RZ, RZ, R25 ;  /* 0x000000ffff2e7224 */ /* 0x020fe400078e0019 */
[----:B--2---:R-:W-:-:S05]  /*1900*/  @P1 IMAD.WIDE R8, R103, 0x4, R8 ;  /* 0x0000000467081825 */ /* 0x004fca00078e0208 */
[----:B------:R1:W5:Y:S01]  /*1910*/  @P1 LDG.E R46, desc[UR42][R8.64] ;  /* 0x0000002a082e1981 */ /* 0x000362000c1e1900 */
[----:B0-----:R-:W-:Y:S01]  /*1920*/  ISETP.NE.AND P1, PT, R4, 0x1, PT ;  /* 0x000000010400780c */ /* 0x001fe20003f25270 */
[----:B------:R-:W-:Y:S01]  /*1930*/  IMAD.SHL.U32 R203, R101, 0x80, RZ ;  /* 0x0000008065cb7824 */ /* 0x000fe200078e00ff */
[----:B------:R-:W0:Y:S01]  /*1940*/  LDC.64 R4, c[0x0][0x9e0] ;  /* 0x00027800ff047b82 */ /* 0x000e220000000a00 */
[----:B------:R-:W-:-:S10]  /*1950*/  IMAD.IADD R13, R25, 0x1, -R10 ;  /* 0x00000001190d7824 */ /* 0x000fd400078e0a0a */
[----:B------:R-:W2:Y:S08]  /*1960*/  @P1 LDC R12, c[0x0][0x44c] ;  /* 0x00011300ff0c1b82 */ /* 0x000eb00000000800 */
[----:B------:R-:W4:Y:S01]  /*1970*/  @P1 LDC R11, c[0x0][0x450] ;  /* 0x00011400ff0b1b82 */ /* 0x000f220000000800 */
[----:B0-----:R-:W-:Y:S01]  /*1980*/  ISETP.GE.AND P2, PT, R5, 0x1, PT ;  /* 0x000000010500780c */ /* 0x001fe20003f46270 */
[----:B---3--:R-:W-:-:S02]  /*1990*/  @P0 IMAD.IADD R26, R3, 0x1, -R0 ;  /* 0x00000001031a0824 */ /* 0x008fc400078e0a00 */
[----:B------:R-:W-:Y:S02]  /*19a0*/  VIADD R3, R203, 0x7f ;  /* 0x0000007fcb037836 */ /* 0x000fe40000000000 */
[----:B------:R-:W-:Y:S02]  /*19b0*/  IMAD.IADD R29, R13, 0x1, R26 ;  /* 0x000000010d1d7824 */ /* 0x000fe400078e021a */
[----:B--2---:R-:W-:-:S03]  /*19c0*/  @P1 IMAD.HI.U32 R6, R3, R12, RZ ;  /* 0x0000000c03061227 */ /* 0x004fc600078e00ff */
[C---:B------:R-:W-:Y:S01]  /*19d0*/  IADD3 R210, R29.reuse, 0x1, -R28 ;  /* 0x000000011dd27810 */ /* 0x040fe20007ffe81c */
[----:B------:R-:W-:Y:S01]  /*19e0*/  VIADD R0, R29, 0x5f ;  /* 0x0000005f1d007836 */ /* 0x000fe20000000000 */
[----:B----4-:R-:W-:-:S03]  /*19f0*/  @P1 SHF.R.U32.HI R3, RZ, R11, R6 ;  /* 0x0000000bff031219 */ /* 0x010fc60000011606 */
[----:B------:R-:W-:-:S04]  /*1a00*/  IMAD.HI R0, R0, 0x2aaaaaab, RZ ;  /* 0x2aaaaaab00007827 */ /* 0x000fc800078e02ff */
[----:B------:R-:W-:Y:S01]  /*1a10*/  IMAD.IADD R3, R210, 0x1, R3 ;  /* 0x00000001d2037824 */ /* 0x000fe200078e0203 */
[----:B------:R-:W-:-:S03]  /*1a20*/  SHF.R.U32.HI R47, RZ, 0x1f, R0 ;  /* 0x0000001fff2f7819 */ /* 0x000fc60000011600 */
[----:B------:R-:W-:Y:S01]  /*1a30*/  IMAD.IADD R4, R3, 0x1, R4 ;  /* 0x0000000103047824 */ /* 0x000fe200078e0204 */
[----:B------:R-:W-:Y:S01]  /*1a40*/  LEA.HI.SX32 R47, R0, R47, 0x1c ;  /* 0x0000002f002f7211 */ /* 0x000fe200078fe2ff */
[----:B-1----:R-:W-:Y:S06]  /*1a50*/  @!P2 BRA `(.L_x_11866) ;  /* 0x000000000048a947 */ /* 0x002fec0003800000 */
        /* <DEDUP_REMOVED lines=11> */
.L_x_11868:
[----:B------:R-:W-:-:S13]  /*1b10*/  ISETP.NE.AND P0, PT, R5, 0x1, PT ;  /* 0x000000010500780c */ /* 0x000fda0003f05270 */
[----:B------:R-:W0:Y:S02]  /*1b20*/  @P0 LDC.64 R6, c[0x0][0x9e8] ;  /* 0x00027a00ff060b82 */ /* 0x000e240000000a00 */
[----:B0-----:R-:W-:-:S05]  /*1b30*/  @P0 IMAD.HI.U32 R6, R0, R6, RZ ;  /* 0x0000000600060227 */ /* 0x001fca00078e00ff */
[----:B------:R-:W-:-:S07]  /*1b40*/  @P0 SHF.R.U32.HI R0, RZ, R7, R6 ;  /* 0x00000007ff000219 */ /* 0x000fce0000011606 */
.L_x_11869:
[----:B------:R-:W-:Y:S05]  /*1b50*/  BSYNC B0 ;  /* 0x0000000000007941 */ /* 0x000fea0003800000 */
.L_x_11867:
[----:B------:R-:W-:-:S05]  /*1b60*/  IMAD R3, R0, R5, R5 ;  /* 0x0000000500037224 */ /* 0x000fca00078e0205 */
[----:B------:R-:W-:-:S07]  /*1b70*/  VIMNMX R4, R4, R3, PT ;  /* 0x0000000304047248 */ /* 0x000fce0003fe0100 */
.L_x_11866:
[----:B------:R-:W0:Y:S01]  /*1b80*/  @P1 LDC R6, c[0x0][0x44c] ;  /* 0x00011300ff061b82 */ /* 0x000e220000000800 */
[----:B------:R-:W-:Y:S01]  /*1b90*/  VIADD R4, R4, 0x5f ;  /* 0x0000005f04047836 */ /* 0x000fe20000000000 */
[----:B------:R-:W-:Y:S01]  /*1ba0*/  ULDC UR4, c[0x0][0x9dc] ;  /* 0x0002770000047ab9 */ /* 0x000fe20000000800 */
[----:B------:R-:W-:Y:S02]  /*1bb0*/  IMAD.MOV.U32 R0, RZ, RZ, R203 ;  /* 0x000000ffff007224 */ /* 0x000fe400078e00cb */
[----:B------:R-:W-:-:S03]  /*1bc0*/  IMAD.HI R4, R4, 0x2aaaaaab, RZ ;  /* 0x2aaaaaab04047827 */ /* 0x000fc600078e02ff */
[----:B------:R-:W1:Y:S01]  /*1bd0*/  @P1 LDC R7, c[0x0][0x450] ;  /* 0x00011400ff071b82 */ /* 0x000e620000000800 */
[----:B------:R-:W-:Y:S01]  /*1be0*/  IMAD.IADD R207, R29, 0x1, -R28 ;  /* 0x000000011dcf7824 */ /* 0x000fe200078e0a1c */
[----:B------:R-:W-:-:S04]  /*1bf0*/  SHF.R.U32.HI R3, RZ, 0x1f, R4 ;  /* 0x0000001fff037819 */ /* 0x000fc80000011604 */
[----:B------:R-:W-:-:S04]  /*1c00*/  LEA.HI.SX32 R4, R4, R3, 0x1c ;  /* 0x0000000304047211 */ /* 0x000fc800078fe2ff */
        /* <DEDUP_REMOVED lines=16> */
.L_x_11872:
[----:B------:R-:W-:-:S13]  /*1d10*/  ISETP.NE.AND P0, PT, R5, 0x1, PT ;  /* 0x000000010500780c */ /* 0x000fda0003f05270 */
[----:B------:R-:W0:Y:S02]  /*1d20*/  @P0 LDC.64 R6, c[0x0][0x9e8] ;  /* 0x00027a00ff060b82 */ /* 0x000e240000000a00 */
[----:B0-----:R-:W-:-:S05]  /*1d30*/  @P0 IMAD.HI.U32 R6, R0, R6, RZ ;  /* 0x0000000600060227 */ /* 0x001fca00078e00ff */
[----:B------:R-:W-:-:S07]  /*1d40*/  @P0 SHF.R.U32.HI R0, RZ, R7, R6 ;  /* 0x00000007ff000219 */ /* 0x000fce0000011606 */
.L_x_11873:
[----:B------:R-:W-:Y:S05]  /*1d50*/  BSYNC B0 ;  /* 0x0000000000007941 */ /* 0x000fea0003800000 */
.L_x_11871:
[----:B------:R-:W-:-:S05]  /*1d60*/  IMAD R0, R0, R5, RZ ;  /* 0x0000000500007224 */ /* 0x000fca00078e02ff */
[----:B------:R-:W-:-:S07]  /*1d70*/  VIMNMX R3, R3, R0, !PT ;  /* 0x0000000003037248 */ /* 0x000fce0007fe0100 */
.L_x_11870:
        /* <DEDUP_REMOVED lines=41> */
.L_x_11875:
[----:B------:R-:W-:Y:S05]  /*2010*/  BSYNC B0 ;  /* 0x0000000000007941 */ /* 0x000fea0003800000 */
.L_x_11874:
        /* <DEDUP_REMOVED lines=37> */
.L_x_11878:
[----:B------:R-:W-:Y:S05]  /*2270*/  BSYNC B6 ;  /* 0x0000000000067941 */ /* 0x000fea0003800000 */
.L_x_11877:
        /* <DEDUP_REMOVED lines=20> */
.L_x_11880:
[----:B------:R-:W-:Y:S05]  /*23c0*/  BSYNC B6 ;  /* 0x0000000000067941 */ /* 0x000fea0003800000 */
.L_x_11879:
[----:B------:R-:W-:Y:S01]  /*23d0*/  ULDC.64 UR4, c[0x0][0x9f8] ;  /* 0x00027e0000047ab9 */ /* 0x000fe20000000a00 */
[----:B------:R-:W2:Y:S01]  /*23e0*/  LDL R34, [R1+0x41c] ;  /* 0x00041c0001227983 */ /* 0x000ea20000100800 */
[----:B------:R-:W-:Y:S01]  /*23f0*/  ISETP.NE.U32.AND P0, PT, RZ, UR4, PT ;  /* 0x00000004ff007c0c */ /* 0x000fe2000bf05070 */
[----:B------:R-:W-:Y:S02]  /*2400*/  IMAD.MOV.U32 R0, RZ, RZ, R103 ;  /* 0x000000ffff007224 */ /* 0x000fe400078e0067 */
[----:B------:R-:W3:Y:S01]  /*2410*/  LDL R32, [R1+0x420] ;  /* 0x0004200001207983 */ /* 0x000ee20000100800 */
[----:B------:R-:W-:Y:S01]  /*2420*/  ISETP.NE.AND.EX P0, PT, RZ, UR5, PT, P0 ;  /* 0x00000005ff007c0c */ /* 0x000fe2000bf05300 */
[----:B------:R-:W0:Y:S01]  /*2430*/  LDC R13, c[0x0][0x3f4] ;  /* 0x0000fd00ff0d7b82 */ /* 0x000e220000000800 */
[----:B------:R-:W-:Y:S01]  /*2440*/  SHF.R.S32.HI R6, RZ, 0x1f, R157 ;  /* 0x0000001fff067819 */ /* 0x000fe2000001149d */
[----:B------:R-:W1:Y:S01]  /*2450*/  S2R R33, SR_TID.X ;  /* 0x0000000000217919 */ /* 0x000e620000002100 */
[----:B------:R-:W-:Y:S01]  /*2460*/  ULDC.64 UR4, c[0x0][0x3f8] ;  /* 0x0000fe0000047ab9 */ /* 0x000fe20000000a00 */
[----:B------:R-:W-:-:S08]  /*2470*/  ULDC.64 UR6, c[0x0][0x408] ;  /* 0x0001020000067ab9 */ /* 0x000fd00000000a00 */
[----:B------:R-:W4:Y:S02]  /*2480*/  @P0 LDC.64 R4, c[0x0][0x9f8] ;  /* 0x00027e00ff040b82 */ /* 0x000f240000000a00 */
[----:B----4-:R-:W-:-:S05]  /*2490*/  @P0 IMAD.WIDE R4, R103, 0x4, R4 ;  /* 0x0000000467040825 */ /* 0x010fca00078e0204 */
[----:B------:R4:W3:Y:S01]  /*24a0*/  @P0 LDG.E R0, desc[UR42][R4.64] ;  /* 0x0000002a04000981 */ /* 0x0008e2000c1e1900 */
[--C-:B------:R-:W-:Y:S01]  /*24b0*/  SHF.R.S32.HI R23, RZ, 0x1f, R22.reuse ;  /* 0x0000001fff177819 */ /* 0x100fe20000011416 */
[C---:B------:R-:W-:Y:S01]  /*24c0*/  IMAD R8, R6.reuse, UR4, RZ ;  /* 0x0000000406087c24 */ /* 0x040fe2000f8e02ff */
[----:B-1----:R-:W-:Y:S01]  /*24d0*/  SHF.R.U32.HI R33, RZ, 0x7, R33 ;  /* 0x00000007ff217819 */ /* 0x002fe20000011621 */
[----:B------:R-:W-:Y:S01]  /*24e0*/  IMAD R6, R6, UR6, RZ ;  /* 0x0000000606067c24 */ /* 0x000fe2000f8e02ff */
[----:B0-----:R-:W-:Y:S01]  /*24f0*/  ISETP.GE.AND P1, PT, R16, R13, PT ;  /* 0x0000000d1000720c */ /* 0x001fe20003f26270 */
[----:B------:R-:W-:Y:S01]  /*2500*/  IMAD.WIDE.U32 R30, R157, UR6, R22 ;  /* 0x000000069d1e7c25 */ /* 0x000fe2000f8e0016 */
[----:B------:R-:W-:-:S03]  /*2510*/  ISETP.NE.AND P6, PT, R33, 0x1, PT ;  /* 0x000000012100780c */ /* 0x000fc60003fc5270 */
[C---:B----4-:R-:W-:Y:S01]  /*2520*/  IMAD R5, R157.reuse, UR7, R6 ;  /* 0x000000079d057c24 */ /* 0x050fe2000f8e0206 */
[----:B-----5:R-:W-:Y:S01]  /*2530*/  SHF.R.S32.HI R4, RZ, 0x1f, R46 ;  /* 0x0000001fff047819 */ /* 0x020fe2000001142e */
[----:B------:R-:W-:Y:S01]  /*2540*/  IMAD.WIDE.U32 R44, R157, UR6, R16 ;  /* 0x000000069d2c7c25 */ /* 0x000fe2000f8e0010 */
[----:B------:R-:W-:-:S03]  /*2550*/  SHF.R.U32.HI R6, RZ, 0x3, R194 ;  /* 0x00000003ff067819 */ /* 0x000fc600000116c2 */
[----:B------:R-:W-:Y:S02]  /*2560*/  IMAD.IADD R31, R31, 0x1, R5 ;  /* 0x000000011f1f7824 */ /* 0x000fe400078e0205 */
[----:B------:R-:W-:Y:S02]  /*2570*/  IMAD.IADD R45, R5, 0x1, R45 ;  /* 0x00000001052d7824 */ /* 0x000fe400078e022d */
[----:B------:R-:W-:Y:S02]  /*2580*/  IMAD.IADD R3, R24, 0x1, R25 ;  /* 0x0000000118037824 */ /* 0x000fe400078e0219 */
[----:B------:R-:W-:Y:S02]  /*2590*/  IMAD R5, R4, UR4, RZ ;  /* 0x0000000404057c24 */ /* 0x000fe4000f8e02ff */
[C---:B------:R-:W-:Y:S02]  /*25a0*/  IMAD R7, R157.reuse, UR5, R8 ;  /* 0x000000059d077c24 */ /* 0x040fe4000f8e0208 */
[----:B------:R-:W-:-:S04]  /*25b0*/  IMAD.WIDE.U32 R20, R157, UR4, R22 ;  /* 0x000000049d147c25 */ /* 0x000fc8000f8e0016 */
[----:B------:R-:W-:-:S04]  /*25c0*/  IMAD.WIDE.U32 R24, R157, UR4, R16 ;  /* 0x000000049d187c25 */ /* 0x000fc8000f8e0010 */
[----:B------:R-:W-:Y:S02]  /*25d0*/  IMAD R9, R46, UR5, R5 ;  /* 0x000000052e097c24 */ /* 0x000fe4000f8e0205 */
[----:B------:R-:W-:Y:S02]  /*25e0*/  IMAD.IADD R21, R21, 0x1, R7 ;  /* 0x0000000115157824 */ /* 0x000fe400078e0207 */
[----:B------:R-:W-:Y:S02]  /*25f0*/  IMAD.IADD R25, R7, 0x1, R25 ;  /* 0x0000000107197824 */ /* 0x000fe400078e0219 */
[----:B------:R-:W-:Y:S02]  /*2600*/  IMAD R5, R4, UR6, RZ ;  /* 0x0000000604057c24 */ /* 0x000fe4000f8e02ff */
[----:B------:R-:W-:-:S04]  /*2610*/  IMAD.WIDE.U32 R20, R46, UR4, R20 ;  /* 0x000000042e147c25 */ /* 0x000fc8000f8e0014 */
[----:B------:R-:W-:-:S04]  /*2620*/  IMAD.WIDE.U32 R24, R46, UR4, R24 ;  /* 0x000000042e187c25 */ /* 0x000fc8000f8e0018 */
[C---:B------:R-:W-:Y:S01]  /*2630*/  IMAD R11, R46.reuse, UR7, R5 ;  /* 0x000000072e0b7c24 */ /* 0x040fe2000f8e0205 */
[----:B------:R-:W-:Y:S01]  /*2640*/  SEL R5, R13, RZ, P1 ;  /* 0x000000ff0d057207 */ /* 0x000fe20000800000 */
[----:B------:R-:W-:-:S04]  /*2650*/  IMAD.WIDE.U32 R30, R46, UR6, R30 ;  /* 0x000000062e1e7c25 */ /* 0x000fc8000f8e001e */
[----:B------:R-:W-:Y:S01]  /*2660*/  IMAD.WIDE.U32 R44, R46, UR6, R44 ;  /* 0x000000062e2c7c25 */ /* 0x000fe2000f8e002c */
[----:B------:R-:W-:Y:S05]  /*2670*/  @!P6 WARPSYNC.ALL ;  /* 0x000000000000e948 */ /* 0x000fea0003800000 */
[----:B------:R-:W-:Y:S01]  /*2680*/  ULDC UR4, c[0x0][0x2f4] ;  /* 0x0000bd0000047ab9 */ /* 0x000fe20000000800 */
[----:B------:R-:W-:Y:S01]  /*2690*/  IMAD.IADD R5, R16, 0x1, R5 ;  /* 0x0000000110057824 */ /* 0x000fe200078e0205 */
[----:B------:R-:W-:Y:S01]  /*26a0*/  ISETP.GE.AND P2, PT, R18, UR4, PT ;  /* 0x0000000412007c0c */ /* 0x000fe2000bf46270 */
[----:B------:R-:W-:Y:S02]  /*26b0*/  IMAD.MOV.U32 R53, RZ, RZ, 0x20 ;  /* 0x00000020ff357424 */ /* 0x000fe400078e00ff */
[----:B------:R-:W-:Y:S01]  /*26c0*/  IMAD.IADD R59, R21, 0x1, R9 ;  /* 0x00000001153b7824 */ /* 0x000fe200078e0209 */
[----:B------:R-:W-:Y:S01]  /*26d0*/  SEL R4, RZ, 0xffffffff, P2 ;  /* 0xffffffffff047807 */ /* 0x000fe20001000000 */
[----:B------:R-:W-:-:S02]  /*26e0*/  IMAD.IADD R60, R9, 0x1, R25 ;  /* 0x00000001093c7824 */ /* 0x000fc400078e0219 */
[----:B------:R-:W-:Y:S02]  /*26f0*/  IMAD.IADD R61, R31, 0x1, R11 ;  /* 0x000000011f3d7824 */ /* 0x000fe400078e020b */
[----:B------:R-:W-:Y:S01]  /*2700*/  IMAD.SHL.U32 R13, R4, 0x2, RZ ;  /* 0x00000002040d7824 */ /* 0x000fe200078e00ff */
[----:B------:R-:W-:Y:S01]  /*2710*/  SHF.R.S32.HI R4, RZ, 0x1f, R5 ;  /* 0x0000001fff047819 */ /* 0x000fe20000011405 */
[----:B------:R-:W-:-:S03]  /*2720*/  IMAD.IADD R62, R11, 0x1, R45 ;  /* 0x000000010b3e7824 */ /* 0x000fc600078e022d */
[----:B------:R-:W-:-:S04]  /*2730*/  LEA.HI R5, R4, R5, RZ, 0x3 ;  /* 0x0000000504057211 */ /* 0x000fc800078f18ff */
[--C-:B------:R-:W-:Y:S02]  /*2740*/  LOP3.LUT R4, R194, 0x38, R5.reuse, 0xf8, !PT ;  /* 0x00000038c2047812 */ /* 0x100fe400078ef805 */
[----:B------:R-:W-:Y:S02]  /*2750*/  SHF.R.S32.HI R64, RZ, 0x3, R5 ;  /* 0x00000003ff407819 */ /* 0x000fe40000011405 */
[----:B------:R-:W-:-:S05]  /*2760*/  LOP3.LUT R4, R4, R6, RZ, 0x3c, !PT ;  /* 0x0000000604047212 */ /* 0x000fca00078e3cff */
[----:B------:R-:W-:Y:S02]  /*2770*/  IMAD.IADD R66, R199, 0x1, R4 ;  /* 0x00000001c7427824 */ /* 0x000fe400078e0204 */
[C---:B--2---:R-:W-:Y:S01]  /*2780*/  IMAD.SHL.U32 R52, R34.reuse, 0x40, RZ ;  /* 0x0000004022347824 */ /* 0x044fe200078e00ff */
[----:B------:R-:W-:Y:S01]  /*2790*/  @!P6 BAR.SYNC.DEFER_BLOCKING 0x9, 0x100 ;  /* 0x024400000000eb1d */ /* 0x000fe20000010000 */
[----:B------:R-:W-:Y:S01]  /*27a0*/  LOP3.LUT P0, RZ, R34, 0x4, RZ, 0xc0, !PT ;  /* 0x0000000422ff7812 */ /* 0x000fe2000780c0ff */
[----:B---3--:R-:W-:Y:S02]  /*27b0*/  IMAD R57, R32, 0x40, R157 ;  /* 0x0000004020397824 */ /* 0x008fe400078e029d */
[----:B------:R-:W-:Y:S02]  /*27c0*/  LOP3.LUT R52, R52, 0x1c0, RZ, 0xc0, !PT ;  /* 0x000001c034347812 */ /* 0x000fe400078ec0ff */
[----:B------:R-:W-:Y:S02]  /*27d0*/  SEL R53, R53, 0xffffffe0, !P0 ;  /* 0xffffffe035357807 */ /* 0x000fe40004000000 */
[----:B------:R-:W-:-:S02]  /*27e0*/  SHF.R.U32.HI R54, RZ, 0x3, R52 ;  /* 0x00000003ff367819 */ /* 0x000fc40000011634 */
[----:B------:R-:W-:Y:S02]  /*27f0*/  LOP3.LUT R7, R52, 0x18, R16, 0xf8, !PT ;  /* 0x0000001834077812 */ /* 0x000fe400078ef810 */
[----:B------:R-:W-:Y:S02]  /*2800*/  ISETP.GE.AND P0, PT, R16, UR4, PT ;  /* 0x0000000410007c0c */ /* 0x000fe4000bf06270 */
[----:B------:R-:W-:Y:S02]  /*2810*/  LOP3.LUT R7, R7, R54, RZ, 0x3c, !PT ;  /* 0x0000003607077212 */ /* 0x000fe400078e3cff */
[----:B------:R-:W-:-:S03]  /*2820*/  SEL R56, RZ, 0x1, P0 ;  /* 0x00000001ff387807 */ /* 0x000fc60000000000 */
[----:B------:R-:W-:Y:S01]  /*2830*/  IMAD R55, R198, 0x200, R7 ;  /* 0x00000200c6377824 */ /* 0x000fe200078e0207 */
[----:B------:R-:W-:Y:S02]  /*2840*/  LOP3.LUT R7, R52, 0x38, R5, 0xf8, !PT ;  /* 0x0000003834077812 */ /* 0x000fe400078ef805 */
[----:B------:R-:W-:Y:S01]  /*2850*/  LOP3.LUT R56, R13, 0x2, R56, 0xe2, !PT ;  /* 0x000000020d387812 */ /* 0x000fe200078ee238 */
[----:B------:R-:W-:Y:S01]  /*2860*/  IMAD.IADD R58, R53, 0x1, R55 ;  /* 0x00000001353a7824 */ /* 0x000fe200078e0237 */
[----:B------:R-:W-:-:S05]  /*2870*/  LOP3.LUT R7, R7, R54, RZ, 0x3c, !PT ;  /* 0x0000003607077212 */ /* 0x000fca00078e3cff */
[----:B------:R-:W-:Y:S01]  /*2880*/  IMAD R65, R198, 0x200, R7 ;  /* 0x00000200c6417824 */ /* 0x000fe200078e0207 */
[----:B------:R-:W-:-:S07]  /*2890*/  SHF.R.S32.HI R63, RZ, 0x1f, R0 ;  /* 0x0000001fff3f7819 */ /* 0x000fce0000011400 */
.L_x_11936:
        /* <DEDUP_REMOVED lines=26> */
[----:B------:R-:W-:Y:S05]  /*2a40*/  YIELD ;  /* 0x0000000000007946 */ /* 0x000fea0003800000 */
[----:B------:R-:W-:Y:S01]  /*2a50*/  IMAD R73, R73, R6, R12 ;  /* 0x0000000649497224 */ /* 0x000fe200078e020c */
[----:B------:R-:W-:Y:S01]  /*2a60*/  BSSY B0, `(.L_x_11881) ;  /* 0x000030b000007945 */ /* 0x000fe20003800000 */
[C---:B------:R-:W-:Y:S01]  /*2a70*/  IMAD R82, R19.reuse, 0x1800, R55 ;  /* 0x0000180013527824 */ /* 0x040fe200078e0237 */
[----:B------:R-:W-:Y:S01]  /*2a80*/  ISETP.GT.AND P2, PT, R50, R51, PT ;  /* 0x000000333200720c */ /* 0x000fe20003f44270 */
[----:B------:R-:W-:-:S02]  /*2a90*/  IMAD R6, R19, 0x1800, R58 ;  /* 0x0000180013067824 */ /* 0x000fc400078e023a */
[--C-:B------:R-:W-:Y:S02]  /*2aa0*/  IMAD R82, R82, 0x2, R49.reuse ;  /* 0x0000000252527824 */ /* 0x100fe400078e0231 */
[----:B------:R-:W-:Y:S01]  /*2ab0*/  IMAD R81, R6, 0x2, R49 ;  /* 0x0000000206517824 */ /* 0x000fe200078e0231 */
[----:B0-----:R-:W-:Y:S07]  /*2ac0*/  @!P0 BRA `(.L_x_11882) ;  /* 0x0000002c00008947 */ /* 0x001fee0003800000 */
[----:B------:R-:W-:Y:S01]  /*2ad0*/  SHF.R.S32.HI R74, RZ, 0x1f, R73 ;  /* 0x0000001fff4a7819 */ /* 0x000fe20000011449 */
[----:B------:R-:W-:Y:S01]  /*2ae0*/  ULDC.64 UR4, c[0x0][0x300] ;  /* 0x0000c00000047ab9 */ /* 0x000fe20000000a00 */
[----:B------:R-:W0:Y:S01]  /*2af0*/  LDC.64 R10, c[0x0][0x3f8] ;  /* 0x0000fe00ff0a7b82 */ /* 0x000e220000000a00 */
[C---:B------:R-:W-:Y:S01]  /*2b00*/  IMAD.WIDE.U32 R4, R73.reuse, UR4, RZ ;  /* 0x0000000449047c25 */ /* 0x040fe2000f8e00ff */
[----:B-----5:R-:W-:Y:S01]  /*2b10*/  SHF.R.S32.HI R75, RZ, 0x1f, R72 ;  /* 0x0000001fff4b7819 */ /* 0x020fe20000011448 */
[----:B------:R-:W-:Y:S02]  /*2b20*/  ULDC.U8 UR6, c[0x0][0x410] ;  /* 0x0001040000067ab9 */ /* 0x000fe40000000000 */
[----:B------:R-:W-:Y:S01]  /*2b30*/  IMAD R6, R74, UR4, RZ ;  /* 0x000000044a067c24 */ /* 0x000fe2000f8e02ff */
[----:B------:R-:W-:Y:S02]  /*2b40*/  ISETP.NE.AND P0, PT, RZ, UR6, PT ;  /* 0x00000006ff007c0c */ /* 0x000fe4000bf05270 */
[----:B------:R-:W1:Y:S01]  /*2b50*/  LDC.64 R12, c[0x0][0x408] ;  /* 0x00010200ff0c7b82 */ /* 0x000e620000000a00 */
[----:B------:R-:W-:Y:S01]  /*2b60*/  IMAD R7, R73, UR5, R6 ;  /* 0x0000000549077c24 */ /* 0x000fe2000f8e0206 */
[----:B------:R-:W-:-:S03]  /*2b70*/  ULDC.64 UR4, c[0x0][0x310] ;  /* 0x0000c40000047ab9 */ /* 0x000fc60000000a00 */
[----:B------:R-:W-:Y:S02]  /*2b80*/  IMAD.IADD R5, R5, 0x1, R7 ;  /* 0x0000000105057824 */ /* 0x000fe400078e0207 */
[----:B------:R-:W-:Y:S02]  /*2b90*/  IMAD R7, R75, UR4, RZ ;  /* 0x000000044b077c24 */ /* 0x000fe4000f8e02ff */
[----:B------:R-:W-:-:S04]  /*2ba0*/  IMAD.WIDE.U32 R4, R72, UR4, R4 ;  /* 0x0000000448047c25 */ /* 0x000fc8000f8e0004 */
[----:B------:R-:W-:Y:S01]  /*2bb0*/  IMAD R7, R72, UR5, R7 ;  /* 0x0000000548077c24 */ /* 0x000fe2000f8e0207 */
[----:B------:R-:W-:Y:S01]  /*2bc0*/  ULDC.64 UR4, c[0x0][0x308] ;  /* 0x0000c20000047ab9 */ /* 0x000fe20000000a00 */
[----:B0-----:R-:W-:-:S04]  /*2bd0*/  IMAD.WIDE.U32 R14, R50, R10, RZ ;  /* 0x0000000a320e7225 */ /* 0x001fc800078e00ff */
[----:B------:R-:W-:Y:S01]  /*2be0*/  IMAD.IADD R5, R5, 0x1, R7 ;  /* 0x0000000105057824 */ /* 0x000fe200078e0207 */
[----:B------:R-:W-:Y:S01]  /*2bf0*/  SHF.R.S32.HI R7, RZ, 0x1f, R50 ;  /* 0x0000001fff077819 */ /* 0x000fe20000011432 */
[----:B------:R-:W-:-:S04]  /*2c00*/  IMAD.WIDE.U32 R4, R156, UR4, R4 ;  /* 0x000000049c047c25 */ /* 0x000fc8000f8e0004 */
[----:B------:R-:W-:Y:S01]  /*2c10*/  IMAD R5, R156, UR5, R5 ;  /* 0x000000059c057c24 */ /* 0x000fe2000f8e0205 */
[----:B------:R-:W-:Y:S01]  /*2c20*/  ULDC.64 UR4, c[0x0][0x2e8] ;  /* 0x0000ba0000047ab9 */ /* 0x000fe20000000a00 */
[C---:B------:R-:W-:Y:S01]  /*2c30*/  IMAD R6, R7.reuse, R10, RZ ;  /* 0x0000000a07067224 */ /* 0x040fe200078e02ff */
[----:B------:R-:W-:Y:S01]  /*2c40*/  LEA R77, P3, R4, UR4, 0x1 ;  /* 0x00000004044d7c11 */ /* 0x000fe2000f8608ff */
[-C--:B-1----:R-:W-:Y:S02]  /*2c50*/  IMAD R7, R7, R12.reuse, RZ ;  /* 0x0000000c07077224 */ /* 0x082fe400078e02ff */
[----:B------:R-:W-:Y:S01]  /*2c60*/  IMAD.WIDE.U32 R68, R50, R12, RZ ;  /* 0x0000000c32447225 */ /* 0x000fe200078e00ff */
[----:B------:R-:W-:-:S03]  /*2c70*/  LEA.HI.X R78, R4, UR5, R5, 0x1, P3 ;  /* 0x00000005044e7c11 */ /* 0x000fc600098f0c05 */
[C---:B------:R-:W-:Y:S02]  /*2c80*/  IMAD R67, R50.reuse, R11, R6 ;  /* 0x0000000b32437224 */ /* 0x040fe400078e0206 */
[----:B------:R-:W-:Y:S02]  /*2c90*/  IMAD R7, R50, R13, R7 ;  /* 0x0000000d32077224 */ /* 0x000fe400078e0207 */
[----:B------:R-:W-:Y:S02]  /*2ca0*/  IMAD.IADD R67, R15, 0x1, R67 ;  /* 0x000000010f437824 */ /* 0x000fe400078e0243 */
        /* <DEDUP_REMOVED lines=9> */
[----:B------:R-:W-:Y:S02]  /*2d40*/  CS2R R70, SRZ ;  /* 0x0000000000467805 */ /* 0x000fe4000001ff00 */
[----:B------:R-:W-:-:S13]  /*2d50*/  ISETP.GE.AND P0, PT, R157, R76, PT ;  /* 0x0000004c9d00720c */ /* 0x000fda0003f06270 */
[----:B------:R-:W-:Y:S05]  /*2d60*/  @P0 BRA `(.L_x_11885) ;  /* 0x0000000000680947 */ /* 0x000fea0003800000 */
[----:B------:R-:W-:Y:S01]  /*2d70*/  IMAD.MOV.U32 R4, RZ, RZ, R20 ;  /* 0x000000ffff047224 */ /* 0x000fe200078e0014 */
[----:B------:R-:W-:Y:S01]  /*2d80*/  ULDC.64 UR4, c[0x0][0x3e8] ;  /* 0x0000fa0000047ab9 */ /* 0x000fe20000000a00 */
[----:B------:R-:W-:Y:S01]  /*2d90*/  IMAD.MOV.U32 R5, RZ, RZ, R59 ;  /* 0x000000ffff057224 */ /* 0x000fe200078e003b */
[----:B------:R-:W-:Y:S01]  /*2da0*/  ISETP.GE.AND P4, PT, R186, R79, PT ;  /* 0x0000004fba00720c */ /* 0x000fe20003f86270 */
[----:B------:R-:W-:Y:S01]  /*2db0*/  IMAD R33, R67, 0x60, RZ ;  /* 0x0000006043217824 */ /* 0x000fe200078e02ff */
[----:B------:R-:W-:Y:S01]  /*2dc0*/  CS2R R42, SRZ ;  /* 0x00000000002a7805 */ /* 0x000fe2000001ff00 */
[----:B------:R-:W-:Y:S01]  /*2dd0*/  IMAD.WIDE.U32 R6, R14, 0x60, R4 ;  /* 0x000000600e067825 */ /* 0x000fe200078e0004 */
[----:B------:R-:W-:Y:S02]  /*2de0*/  CS2R R38, SRZ ;  /* 0x0000000000267805 */ /* 0x000fe4000001ff00 */
[----:B------:R-:W-:Y:S02]  /*2df0*/  CS2R R70, SRZ ;  /* 0x0000000000467805 */ /* 0x000fe4000001ff00 */
[----:B------:R-:W-:Y:S01]  /*2e00*/  CS2R R40, SRZ ;  /* 0x0000000000287805 */ /* 0x000fe2000001ff00 */
[----:B------:R-:W-:Y:S01]  /*2e10*/  IMAD.IADD R5, R7, 0x1, R33 ;  /* 0x0000000107057824 */ /* 0x000fe200078e0221 */
[----:B------:R-:W-:Y:S01]  /*2e20*/  LEA R4, P3, R6, UR4, 0x1 ;  /* 0x0000000406047c11 */ /* 0x000fe2000f8608ff */
[----:B------:R-:W-:-:S02]  /*2e30*/  IMAD.MOV.U32 R32, RZ, RZ, R30 ;  /* 0x000000ffff207224 */ /* 0x000fc400078e001e */
[----:B------:R-:W-:Y:S01]  /*2e40*/  IMAD.MOV.U32 R33, RZ, RZ, R61 ;  /* 0x000000ffff217224 */ /* 0x000fe200078e003d */
[----:B------:R-:W-:Y:S01]  /*2e50*/  LEA.HI.X R5, R6, UR5, R5, 0x1, P3 ;  /* 0x0000000506057c11 */ /* 0x000fe200098f0c05 */
[----:B------:R-:W-:Y:S01]  /*2e60*/  IMAD R7, R80, 0x60, RZ ;  /* 0x0000006050077824 */ /* 0x000fe200078e02ff */
[----:B------:R-:W-:Y:S01]  /*2e70*/  ISETP.GE.AND P3, PT, R22, R79, PT ;  /* 0x0000004f1600720c */ /* 0x000fe20003f66270 */
[----:B------:R-:W-:Y:S01]  /*2e80*/  IMAD.WIDE.U32 R32, R68, 0x60, R32 ;  /* 0x0000006044207825 */ /* 0x000fe200078e0020 */
[----:B------:R-:W-:Y:S01]  /*2e90*/  ULDC.64 UR4, c[0x0][0x400] ;  /* 0x0001000000047ab9 */ /* 0x000fe20000000a00 */
[----:B------:R0:W5:Y:S02]  /*2ea0*/  @!P4 LDG.E.64 R38, desc[UR42][R4.64+0x20] ;  /* 0x0000202a0426c981 */ /* 0x000164000c1e1b00 */
[----:B------:R-:W-:Y:S01]  /*2eb0*/  IMAD.IADD R7, R33, 0x1, R7 ;  /* 0x0000000121077824 */ /* 0x000fe200078e0207 */
[----:B------:R-:W-:-:S04]  /*2ec0*/  LEA R6, P5, R32, UR4, 0x1 ;  /* 0x0000000420067c11 */ /* 0x000fc8000f8a08ff */
[----:B------:R-:W-:-:S03]  /*2ed0*/  LEA.HI.X R7, R32, UR5, R7, 0x1, P5 ;  /* 0x0000000520077c11 */ /* 0x000fc6000a8f0c07 */
[----:B------:R0:W5:Y:S04]  /*2ee0*/  @!P3 LDG.E.64 R42, desc[UR42][R4.64] ;  /* 0x0000002a042ab981 */ /* 0x000168000c1e1b00 */
[----:B------:R0:W5:Y:S04]  /*2ef0*/  @!P3 LDG.E.64 R70, desc[UR42][R6.64] ;  /* 0x0000002a0646b981 */ /* 0x000168000c1e1b00 */
[----:B------:R0:W5:Y:S02]  /*2f00*/  @!P4 LDG.E.64 R40, desc[UR42][R6.64+0x20] ;  /* 0x0000202a0628c981 */ /* 0x000164000c1e1b00 */
.L_x_11885:
[----:B------:R-:W-:Y:S05]  /*2f10*/  BSYNC B1 ;  /* 0x0000000000017941 */ /* 0x000fea0003800000 */
.L_x_11884:
[----:B0-----:R-:W-:Y:S01]  /*2f20*/  VIADD R4, R157, 0x40 ;  /* 0x000000409d047836 */ /* 0x001fe20000000000 */
[----:B------:R-:W-:Y:S01]  /*2f30*/  BSSY B1, `(.L_x_11886) ;  /* 0x0000024000017945 */ /* 0x000fe20003800000 */
[----:B------:R-:W-:Y:S02]  /*2f40*/  CS2R R34, SRZ ;  /* 0x0000000000227805 */ /* 0x000fe4000001ff00 */
[----:B------:R-:W-:Y:S01]  /*2f50*/  CS2R R32, SRZ ;  /* 0x0000000000207805 */ /* 0x000fe2000001ff00 */
[----:B-----5:R-:W-:Y:S01]  /*2f60*/  IMAD.MOV.U32 R83, RZ, RZ, R38 ;  /* 0x000000ffff537224 */ /* 0x020fe200078e0026 */
[----:B------:R-:W-:Y:S01]  /*2f70*/  ISETP.GE.AND P4, PT, R4, R76, PT ;  /* 0x0000004c0400720c */ /* 0x000fe20003f86270 */
[----:B------:R-:W-:Y:S01]  /*2f80*/  IMAD.MOV.U32 R84, RZ, RZ, R39 ;  /* 0x000000ffff547224 */ /* 0x000fe200078e0027 */
[----:B------:R-:W-:-:S11]  /*2f90*/  CS2R R36, SRZ ;  /* 0x0000000000247805 */ /* 0x000fd6000001ff00 */
[----:B------:R-:W-:Y:S05]  /*2fa0*/  @P4 BRA `(.L_x_11887) ;  /* 0x0000000000704947 */ /* 0x000fea0003800000 */
[C---:B------:R-:W-:Y:S01]  /*2fb0*/  SHF.L.U64.HI R5, R10.reuse, 0x6, R11 ;  /* 0x000000060a057819 */ /* 0x040fe2000001020b */
[----:B------:R-:W-:Y:S01]  /*2fc0*/  IMAD.SHL.U32 R4, R10, 0x40, RZ ;  /* 0x000000400a047824 */ /* 0x000fe200078e00ff */
[C---:B------:R-:W-:Y:S01]  /*2fd0*/  SHF.L.U64.HI R7, R12.reuse, 0x6, R13 ;  /* 0x000000060c077819 */ /* 0x040fe2000001020d */
[----:B------:R-:W-:Y:S01]  /*2fe0*/  IMAD.SHL.U32 R6, R12, 0x40, RZ ;  /* 0x000000400c067824 */ /* 0x000fe200078e00ff */
[----:B------:R-:W-:Y:S01]  /*2ff0*/  ULDC.64 UR4, c[0x0][0x3e8] ;  /* 0x0000fa0000047ab9 */ /* 0x000fe20000000a00 */
[----:B------:R-:W-:Y:S01]  /*3000*/  IMAD.WIDE.U32 R4, R14, 0x60, R4 ;  /* 0x000000600e047825 */ /* 0x000fe200078e0004 */
[----:B------:R-:W-:Y:S01]  /*3010*/  ULDC.64 UR6, c[0x0][0x400] ;  /* 0x0001000000067ab9 */ /* 0x000fe20000000a00 */
[----:B------:R-:W-:Y:S02]  /*3020*/  CS2R R34, SRZ ;  /* 0x0000000000227805 */ /* 0x000fe4000001ff00 */
[----:B------:R-:W-:Y:S01]  /*3030*/  CS2R R36, SRZ ;  /* 0x0000000000247805 */ /* 0x000fe2000001ff00 */
[----:B------:R-:W-:Y:S01]  /*3040*/  IMAD.WIDE.U32 R6, R68, 0x60, R6 ;  /* 0x0000006044067825 */ /* 0x000fe200078e0006 */
[----:B------:R-:W-:-:S02]  /*3050*/  IADD3 R9, P3, R20, R4, RZ ;  /* 0x0000000414097210 */ /* 0x000fc40007f7e0ff */
[----:B------:R-:W-:Y:S01]  /*3060*/  CS2R R32, SRZ ;  /* 0x0000000000207805 */ /* 0x000fe2000001ff00 */
[----:B------:R-:W-:Y:S01]  /*3070*/  IMAD R10, R67, 0x60, RZ ;  /* 0x00000060430a7824 */ /* 0x000fe200078e02ff */
[----:B------:R-:W-:Y:S01]  /*3080*/  IADD3 R8, P5, R30, R6, RZ ;  /* 0x000000061e087210 */ /* 0x000fe20007fbe0ff */
[----:B------:R-:W-:-:S03]  /*3090*/  IMAD R80, R80, 0x60, RZ ;  /* 0x0000006050507824 */ /* 0x000fc600078e02ff */
[----:B------:R-:W-:Y:S02]  /*30a0*/  IADD3.X R10, R59, R10, R5, P3, !PT ;  /* 0x0000000a3b0a7210 */ /* 0x000fe40001ffe405 */
[----:B------:R-:W-:Y:S02]  /*30b0*/  IADD3.X R7, R61, R80, R7, P5, !PT ;  /* 0x000000503d077210 */ /* 0x000fe40002ffe407 */
[C---:B------:R-:W-:Y:S02]  /*30c0*/  LEA R4, P3, R9.reuse, UR4, 0x1 ;  /* 0x0000000409047c11 */ /* 0x040fe4000f8608ff */
[C---:B------:R-:W-:Y:S02]  /*30d0*/  LEA R6, P5, R8.reuse, UR6, 0x1 ;  /* 0x0000000608067c11 */ /* 0x040fe4000f8a08ff */
[----:B------:R-:W-:Y:S02]  /*30e0*/  LEA.HI.X R5, R9, UR5, R10, 0x1, P3 ;  /* 0x0000000509057c11 */ /* 0x000fe400098f0c0a */
[----:B------:R-:W-:-:S02]  /*30f0*/  LEA.HI.X R7, R8, UR7, R7, 0x1, P5 ;  /* 0x0000000708077c11 */ /* 0x000fc4000a8f0c07 */
[----:B------:R-:W-:Y:S02]  /*3100*/  CS2R R8, SRZ ;  /* 0x0000000000087805 */ /* 0x000fe4000001ff00 */
[-C--:B------:R-:W-:Y:S02]  /*3110*/  ISETP.GE.AND P3, PT, R22, R79.reuse, PT ;  /* 0x0000004f1600720c */ /* 0x080fe40003f66270 */
[----:B------:R-:W-:-:S11]  /*3120*/  ISETP.GE.AND P5, PT, R186, R79, PT ;  /* 0x0000004fba00720c */ /* 0x000fd60003fa6270 */
[----:B------:R0:W5:Y:S04]  /*3130*/  @!P3 LDG.E.64 R34, desc[UR42][R4.64] ;  /* 0x0000002a0422b981 */ /* 0x000168000c1e1b00 */
[----:B------:R0:W5:Y:S04]  /*3140*/  @!P5 LDG.E.64 R8, desc[UR42][R4.64+0x20] ;  /* 0x0000202a0408d981 */ /* 0x000168000c1e1b00 */
[----:B------:R0:W5:Y:S04]  /*3150*/  @!P3 LDG.E.64 R36, desc[UR42][R6.64] ;  /* 0x0000002a0624b981 */ /* 0x000168000c1e1b00 */
[----:B------:R0:W5:Y:S02]  /*3160*/  @!P5 LDG.E.64 R32, desc[UR42][R6.64+0x20] ;  /* 0x0000202a0620d981 */ /* 0x000164000c1e1b00 */
.L_x_11887:
[----:B------:R-:W-:Y:S05]  /*3170*/  BSYNC B1 ;  /* 0x0000000000017941 */ /* 0x000fea0003800000 */
.L_x_11886:
[----:B------:R-:W-:Y:S01]  /*3180*/  ULOP3.LUT UR4, UR36, 0x1, URZ, 0xfc, !UPT ;  /* 0x0000000124047892 */ /* 0x000fe2000f8efc3f */
[----:B0-----:R-:W-:Y:S01]  /*3190*/  IMAD.MOV.U32 R4, RZ, RZ, R42 ;  /* 0x000000ffff047224 */ /* 0x001fe200078e002a */
[----:B------:R-:W-:Y:S01]  /*31a0*/  PRMT R87, R87, 0x5410, R83 ;  /* 0x0000541057577816 */ /* 0x000fe20000000053 */
[----:B------:R-:W-:Y:S01]  /*31b0*/  IMAD.MOV.U32 R5, RZ, RZ, R43 ;  /* 0x000000ffff057224 */ /* 0x000fe200078e002b */
[----:B------:R-:W-:Y:S01]  /*31c0*/  UISETP.NE.AND UP0, UPT, UR4, 0x3, UPT ;  /* 0x000000030400788c */ /* 0x000fe2000bf05270 */
[----:B------:R-:W-:Y:S01]  /*31d0*/  IMAD.MOV.U32 R6, RZ, RZ, R40 ;  /* 0x000000ffff067224 */ /* 0x000fe200078e0028 */
[----:B------:R-:W-:Y:S01]  /*31e0*/  PRMT R86, R84, 0x7610, R86 ;  /* 0x0000761054567816 */ /* 0x000fe20000000056 */
[----:B-----5:R-:W-:Y:S01]  /*31f0*/  IMAD.MOV.U32 R7, RZ, RZ, R8 ;  /* 0x000000ffff077224 */ /* 0x020fe200078e0008 */
[----:B------:R-:W-:Y:S01]  /*3200*/  PRMT R92, R4, 0x5410, R5 ;  /* 0x00005410045c7816 */ /* 0x000fe20000000005 */
[----:B------:R-:W-:Y:S01]  /*3210*/  IMAD.MOV.U32 R4, RZ, RZ, R41 ;  /* 0x000000ffff047224 */ /* 0x000fe200078e0029 */
[----:B------:R-:W-:Y:S01]  /*3220*/  PRMT R87, R6, 0x7610, R87 ;  /* 0x0000761006577816 */ /* 0x000fe20000000057 */
[----:B------:R-:W-:Y:S01]  /*3230*/  IMAD.MOV.U32 R5, RZ, RZ, R70 ;  /* 0x000000ffff057224 */ /* 0x000fe200078e0046 */
[----:B------:R-:W-:Y:S01]  /*3240*/  PLOP3.LUT P3, PT, PT, PT, UP0, 0x80, 0x0 ;  /* 0x000000000000781c */ /* 0x000fe20003f6f008 */
        /* <DEDUP_REMOVED lines=17> */
.L_x_11888:
[----:B------:R-:W-:Y:S01]  /*3360*/  IMAD R67, R19, 0x8, R2 ;  /* 0x0000000813437824 */ /* 0x000fe200078e0202 */
[----:B------:R-:W-:Y:S01]  /*3370*/  SHF.L.U32 R80, R185, 0x1f, RZ ;  /* 0x0000001fb9507819 */ /* 0x000fe200000006ff */
[----:B------:R-:W-:Y:S03]  /*3380*/  BSSY B1, `(.L_x_11889) ;  /* 0x0000003000017945 */ /* 0x000fe60003800000 */
[----:B------:R-:W0:Y:S02]  /*3390*/  SYNCS.PHASECHK.TRANS64.TRYWAIT P5, [R67+URZ+0x22890], R80 ;  /* 0x02289050430075a7 */ /* 0x000e2400080a017f */
[----:B0-----:R-:W-:Y:S05]  /*33a0*/  @!P5 BRA `(.L_x_11890) ;  /* 0x00000298002cd947 */ /* 0x001fea0003800000 */
.L_x_12248:
[----:B------:R-:W-:Y:S05]  /*33b0*/  BSYNC B1 ;  /* 0x0000000000017941 */ /* 0x000fea0003800000 */
.L_x_11889:
[----:B------:R-:W-:-:S03]  /*33c0*/  UMOV UR4, 0xffffffff ;  /* 0xffffffff00047882 */ /* 0x000fc60000000000 */
[----:B------:R-:W-:Y:S05]  /*33d0*/  BRA.DIV UR4, `(.L_x_11891) ;  /* 0x0000029a04347947 */ /* 0x000fea000b800000 */
[----:B------:R1:W2:Y:S04]  /*33e0*/  SHFL.IDX PT, R69, R78, RZ, 0x1c1f ;  /* 0x001c1fff4e457589 */ /* 0x0002a800000e0000 */
[----:B------:R1:W3:Y:S02]  /*33f0*/  SHFL.IDX PT, R14, R77, RZ, 0x1c1f ;  /* 0x001c1fff4d0e7589 */ /* 0x0002e400000e0000 */
.L_x_12252:
[----:B------:R-:W-:Y:S04]  /*3400*/  BSSY B1, `(.L_x_11892) ;  /* 0x000006b000017945 */ /* 0x000fe80003800000 */
[----:B------:R-:W-:Y:S05]  /*3410*/  @P0 BRA `(.L_x_11893) ;  /* 0x0000000400a40947 */ /* 0x000fea0003800000 */
[----:B------:R-:W-:Y:S01]  /*3420*/  LOP3.LUT R4, R56, 0x1, RZ, 0xc0, !PT ;  /* 0x0000000138047812 */ /* 0x000fe200078ec0ff */
[----:B------:R-:W-:Y:S03]  /*3430*/  BSSY B2, `(.L_x_11894) ;  /* 0x0000034000027945 */ /* 0x000fe60003800000 */
[----:B------:R-:W-:-:S13]  /*3440*/  ISETP.NE.U32.AND P0, PT, R4, 0x1, PT ;  /* 0x000000010400780c */ /* 0x000fda0003f05070 */
[----:B------:R-:W-:Y:S05]  /*3450*/  @P0 BRA `(.L_x_11895) ;  /* 0x0000000000c40947 */ /* 0x000fea0003800000 */
[----:B------:R4:W0:Y:S01]  /*3460*/  LDS.128 R4, [R82] ;  /* 0x0000000052047984 */ /* 0x0008220000000c00 */
[----:B------:R-:W-:Y:S01]  /*3470*/  ISETP.GE.AND P5, PT, R22, R79, PT ;  /* 0x0000004f1600720c */ /* 0x000fe20003fa6270 */
[----:B------:R-:W-:Y:S01]  /*3480*/  BSSY B3, `(.L_x_11896) ;  /* 0x000002d000037945 */ /* 0x000fe20003800000 */
[----:B---3--:R-:W-:-:S04]  /*3490*/  LEA R10, P0, R16, R14, 0x1 ;  /* 0x0000000e100a7211 */ /* 0x008fc800078008ff */
[----:B--2---:R-:W-:-:S07]  /*34a0*/  LEA.HI.X R11, R16, R69, R17, 0x1, P0 ;  /* 0x00000045100b7211 */ /* 0x004fce00000f0c11 */
        /* <DEDUP_REMOVED lines=18> */
[----:B------:R-:W-:Y:S01]  /*35d0*/  FFMA.FTZ R89, R6, R15, R43 ;  /* 0x0000000f06597223 */ /* 0x000fe2000001002b */
        /* <DEDUP_REMOVED lines=23> */
.L_x_11897:
[----:B------:R-:W-:Y:S05]  /*3750*/  BSYNC B3 ;  /* 0x0000000000037941 */ /* 0x000fea0003800000 */
.L_x_11896:
[----:B0-----:R4:W-:Y:S02]  /*3760*/  ST.E.128 desc[UR42][R10.64], R4 ;  /* 0x000000040a007985 */ /* 0x0019e4000c101d2a */
.L_x_11895:
[----:B------:R-:W-:Y:S05]  /*3770*/  BSYNC B2 ;  /* 0x0000000000027941 */ /* 0x000fea0003800000 */
.L_x_11894:
[----:B------:R-:W-:-:S13]  /*3780*/  LOP3.LUT P0, RZ, R56, 0x2, RZ, 0xc0, !PT ;  /* 0x0000000238ff7812 */ /* 0x000fda000780c0ff */
[----:B------:R-:W-:Y:S05]  /*3790*/  @!P0 BRA `(.L_x_11893) ;  /* 0x0000000000c48947 */ /* 0x000fea0003800000 */
[----:B----4-:R4:W0:Y:S01]  /*37a0*/  LDS.128 R4, [R81] ;  /* 0x0000000051047984 */ /* 0x0108220000000c00 */
        /* <DEDUP_REMOVED lines=8> */
[----:B------:R-:W-:Y:S01]  /*3830*/  HADD2.F32 R6, -RZ, R5.H1_H1 ;  /* 0x30000005ff067230 */ /* 0x000fe20000004100 */
[--C-:B------:R-:W-:Y:S01]  /*3840*/  SHF.R.U64 R14, R38, 0x10, R39.reuse ;  /* 0x00000010260e7819 */ /* 0x100fe20000001227 */
[----:B------:R-:W-:Y:S01]  /*3850*/  HADD2.F32 R15, -RZ, R15.H0_H0 ;  /* 0x2000000fff0f7230 */ /* 0x000fe20000004100 */
[----:B------:R-:W-:Y:S01]  /*3860*/  SHF.R.U32.HI R38, RZ, 0x10, R39 ;  /* 0x00000010ff267819 */ /* 0x000fe20000011627 */
[----:B------:R-:W-:Y:S02]  /*3870*/  HADD2.F32 R40, -RZ, R40.H0_H0 ;  /* 0x20000028ff287230 */ /* 0x000fe40000004100 */
[----:B------:R-:W-:Y:S02]  /*3880*/  HADD2.F32 R5, -RZ, R5.H0_H0 ;  /* 0x20000005ff057230 */ /* 0x000fe40000004100 */
[----:B------:R-:W-:Y:S01]  /*3890*/  FMUL.FTZ R42, R6, R15 ;  /* 0x0000000f062a7220 */ /* 0x000fe20000410000 */
[----:B------:R-:W-:-:S02]  /*38a0*/  HADD2.F32 R13, -RZ, R7.H1_H1 ;  /* 0x30000007ff0d7230 */ /* 0x000fc40000004100 */
[----:B------:R-:W-:Y:S02]  /*38b0*/  HADD2.F32 R14, -RZ, R14.H0_H0 ;  /* 0x2000000eff0e7230 */ /* 0x000fe40000004100 */
[----:B------:R-:W-:Y:S01]  /*38c0*/  FMUL.FTZ R15, R5, R15 ;  /* 0x0000000f050f7220 */ /* 0x000fe20000410000 */
[----:B------:R-:W-:Y:S02]  /*38d0*/  HADD2.F32 R7, -RZ, R7.H0_H0 ;  /* 0x20000007ff077230 */ /* 0x000fe40000004100 */
[----:B------:R-:W-:Y:S01]  /*38e0*/  FMUL.FTZ R70, R13, R40 ;  /* 0x000000280d467220 */ /* 0x000fe20000410000 */
[----:B------:R-:W-:Y:S02]  /*38f0*/  HADD2.F32 R38, -RZ, R38.H0_H0 ;  /* 0x20000026ff267230 */ /* 0x000fe40000004100 */
[-C--:B------:R-:W-:Y:S01]  /*3900*/  FFMA.FTZ R42, R5, R14.reuse, -R42 ;  /* 0x0000000e052a7223 */ /* 0x080fe2000001082a */
[----:B------:R-:W-:Y:S01]  /*3910*/  FFMA.FTZ R41, R6, R14, R15 ;  /* 0x0000000e06297223 */ /* 0x000fe2000001000f */
[----:B------:R-:W-:Y:S01]  /*3920*/  FMUL.FTZ R40, R7, R40 ;  /* 0x0000002807287220 */ /* 0x000fe20000410000 */
[----:B------:R-:W-:-:S02]  /*3930*/  HADD2.F32 R15, -RZ, R86.H1_H1 ;  /* 0x30000056ff0f7230 */ /* 0x000fc40000004100 */
[-C--:B------:R-:W-:Y:S01]  /*3940*/  FFMA.FTZ R70, R7, R38.reuse, -R70 ;  /* 0x0000002607467223 */ /* 0x080fe20000010846 */
[--C-:B------:R-:W-:Y:S02]  /*3950*/  HADD2.F32 R7, -RZ, R87.reuse.H1_H1 ;  /* 0x30000057ff077230 */ /* 0x100fe40000004100 */
[----:B------:R-:W-:Y:S01]  /*3960*/  FFMA.FTZ R69, R13, R38, R40 ;  /* 0x000000260d457223 */ /* 0x000fe20000010028 */
[----:B------:R-:W-:Y:S02]  /*3970*/  HADD2.F32 R5, -RZ, R4.H1_H1 ;  /* 0x30000004ff057230 */ /* 0x000fe40000004100 */
[----:B------:R-:W-:Y:S02]  /*3980*/  HADD2.F32 R6, -RZ, R12.H1_H1 ;  /* 0x3000000cff067230 */ /* 0x000fe40000004100 */
[----:B------:R-:W-:Y:S02]  /*3990*/  HADD2.F32 R87, -RZ, R87.H0_H0 ;  /* 0x20000057ff577230 */ /* 0x000fe40000004100 */
[----:B------:R-:W-:-:S02]  /*39a0*/  HADD2.F32 R4, -RZ, R4.H0_H0 ;  /* 0x20000004ff047230 */ /* 0x000fc40000004100 */
[----:B------:R-:W-:Y:S01]  /*39b0*/  FMUL.FTZ R43, R6, R15 ;  /* 0x0000000f062b7220 */ /* 0x000fe20000410000 */
[----:B------:R-:W-:Y:S02]  /*39c0*/  HADD2.F32 R12, -RZ, R12.H0_H0 ;  /* 0x2000000cff0c7230 */ /* 0x000fe40000004100 */
[CC--:B------:R-:W-:Y:S01]  /*39d0*/  FMUL.FTZ R39, R5.reuse, R87.reuse ;  /* 0x0000005705277220 */ /* 0x0c0fe20000410000 */
[----:B------:R-:W-:Y:S02]  /*39e0*/  HADD2.F32 R13, -RZ, R86.H0_H0 ;  /* 0x20000056ff0d7230 */ /* 0x000fe40000004100 */
[----:B------:R-:W-:Y:S01]  /*39f0*/  FMUL.FTZ R14, R4, R87 ;  /* 0x00000057040e7220 */ /* 0x000fe20000410000 */
[----:B------:R-:W-:Y:S01]  /*3a00*/  FMUL.FTZ R15, R12, R15 ;  /* 0x0000000f0c0f7220 */ /* 0x000fe20000410000 */
[-C--:B------:R-:W-:Y:S02]  /*3a10*/  FFMA.FTZ R39, R4, R7.reuse, -R39 ;  /* 0x0000000704277223 */ /* 0x080fe40000010827 */
[----:B------:R-:W-:Y:S01]  /*3a20*/  FFMA.FTZ R14, R5, R7, R14 ;  /* 0x00000007050e7223 */ /* 0x000fe2000001000e */
[-C--:B------:R-:W-:Y:S01]  /*3a30*/  FFMA.FTZ R43, R12, R13.reuse, -R43 ;  /* 0x0000000d0c2b7223 */ /* 0x080fe2000001082b */
[----:B------:R-:W-:Y:S01]  /*3a40*/  FFMA.FTZ R6, R6, R13, R15 ;  /* 0x0000000d06067223 */ /* 0x000fe2000001000f */
[----:B------:R-:W-:-:S02]  /*3a50*/  F2FP.F16.F32.PACK_AB R5, R41, R42 ;  /* 0x0000002a2905723e */ /* 0x000fc400000000ff */
[----:B------:R-:W-:Y:S02]  /*3a60*/  F2FP.F16.F32.PACK_AB R7, R69, R70 ;  /* 0x000000464507723e */ /* 0x000fe400000000ff */
[----:B------:R-:W-:Y:S02]  /*3a70*/  F2FP.F16.F32.PACK_AB R4, R14, R39 ;  /* 0x000000270e04723e */ /* 0x000fe400000000ff */
[----:B------:R-:W-:-:S07]  /*3a80*/  F2FP.F16.F32.PACK_AB R6, R6, R43 ;  /* 0x0000002b0606723e */ /* 0x000fce00000000ff */
.L_x_11899:
[----:B------:R-:W-:Y:S05]  /*3a90*/  BSYNC B2 ;  /* 0x0000000000027941 */ /* 0x000fea0003800000 */
.L_x_11898:
[----:B0-----:R0:W-:Y:S02]  /*3aa0*/  ST.E.128 desc[UR42][R10.64], R4 ;  /* 0x000000040a007985 */ /* 0x0011e4000c101d2a */
.L_x_11893:
[----:B------:R-:W-:Y:S05]  /*3ab0*/  BSYNC B1 ;  /* 0x0000000000017941 */ /* 0x000fea0003800000 */
.L_x_11892:
[----:B------:R-:W-:-:S03]  /*3ac0*/  UMOV UR4, 0xffffffff ;  /* 0xffffffff00047882 */ /* 0x000fc60000000000 */
[----:B------:R-:W-:Y:S05]  /*3ad0*/  BRA.DIV UR4, `(.L_x_11900) ;  /* 0x0000029204bc7947 */ /* 0x000fea000b800000 */
[----:B------:R0:W0:Y:S04]  /*3ae0*/  SHFL.IDX PT, R39, R78, 0x1, 0x1c1f ;  /* 0x003c1f004e277f89 */ /* 0x00002800000e0000 */
[----:B---3--:R3:W0:Y:S02]  /*3af0*/  SHFL.IDX PT, R14, R77, 0x1, 0x1c1f ;  /* 0x003c1f004d0e7f89 */ /* 0x00862400000e0000 */
.L_x_12256:
[----:B------:R-:W-:Y:S05]  /*3b00*/  @P4 BRA `(.L_x_11901) ;  /* 0x0000002000004947 */ /* 0x000fea0003800000 */
[----:B0---4-:R-:W-:Y:S01]  /*3b10*/  LOP3.LUT R4, R56, 0x1, RZ, 0xc0, !PT ;  /* 0x0000000138047812 */ /* 0x011fe200078ec0ff */
[----:B------:R-:W-:Y:S03]  /*3b20*/  BSSY B1, `(.L_x_11902) ;  /* 0x0000034000017945 */ /* 0x000fe60003800000 */
[----:B------:R-:W-:-:S13]  /*3b30*/  ISETP.NE.U32.AND P0, PT, R4, 0x1, PT ;  /* 0x000000010400780c */ /* 0x000fda0003f05070 */
[----:B------:R-:W-:Y:S05]  /*3b40*/  @P0 BRA `(.L_x_11903) ;  /* 0x0000000000c40947 */ /* 0x000fea0003800000 */
[----:B------:R0:W4:Y:S01]  /*3b50*/  LDS.128 R4, [R82+0x2000] ;  /* 0x0020000052047984 */ /* 0x0001220000000c00 */
[----:B------:R-:W-:Y:S01]  /*3b60*/  ISETP.GE.AND P4, PT, R22, R79, PT ;  /* 0x0000004f1600720c */ /* 0x000fe20003f86270 */
[----:B------:R-:W-:Y:S01]  /*3b70*/  BSSY B2, `(.L_x_11904) ;  /* 0x000002d000027945 */ /* 0x000fe20003800000 */
[----:B------:R-:W-:-:S04]  /*3b80*/  LEA R10, P0, R16, R14, 0x1 ;  /* 0x0000000e100a7211 */ /* 0x000fc800078008ff */
[----:B------:R-:W-:-:S07]  /*3b90*/  LEA.HI.X R11, R16, R39, R17, 0x1, P0 ;  /* 0x00000027100b7211 */ /* 0x000fce00000f0c11 */
[----:B0-----:R-:W-:Y:S05]  /*3ba0*/  @P4 BRA `(.L_x_11905) ;  /* 0x0000000000a44947 */ /* 0x001fea0003800000 */
[--C-:B------:R-:W-:Y:S01]  /*3bb0*/  SHF.R.U64 R15, R34, 0x10, R35.reuse ;  /* 0x00000010220f7819 */ /* 0x100fe20000001223 */
[----:B----4-:R-:W-:Y:S01]  /*3bc0*/  IMAD.MOV.U32 R12, RZ, RZ, R6 ;  /* 0x000000ffff0c7224 */ /* 0x010fe200078e0006 */
        /* <DEDUP_REMOVED lines=39> */
.L_x_11905:
[----:B------:R-:W-:Y:S05]  /*3e40*/  BSYNC B2 ;  /* 0x0000000000027941 */ /* 0x000fea0003800000 */
.L_x_11904:
[----:B----4-:R0:W-:Y:S02]  /*3e50*/  ST.E.128 desc[UR42][R10.64], R4 ;  /* 0x000000040a007985 */ /* 0x0101e4000c101d2a */
.L_x_11903:
[----:B------:R-:W-:Y:S05]  /*3e60*/  BSYNC B1 ;  /* 0x0000000000017941 */ /* 0x000fea0003800000 */
.L_x_11902:
[----:B------:R-:W-:-:S13]  /*3e70*/  LOP3.LUT P0, RZ, R56, 0x2, RZ, 0xc0, !PT ;  /* 0x0000000238ff7812 */ /* 0x000fda000780c0ff */
[----:B------:R-:W-:Y:S05]  /*3e80*/  @!P0 BRA `(.L_x_11901) ;  /* 0x0000001c00208947 */ /* 0x000fea0003800000 */
[----:B0-----:R0:W4:Y:S01]  /*3e90*/  LDS.128 R4, [R81+0x2000] ;  /* 0x0020000051047984 */ /* 0x0011220000000c00 */
[----:B------:R-:W-:Y:S01]  /*3ea0*/  ISETP.GE.AND P4, PT, R186, R79, PT ;  /* 0x0000004fba00720c */ /* 0x000fe20003f86270 */
[----:B------:R-:W-:Y:S01]  /*3eb0*/  BSSY B1, `(.L_x_11906) ;  /* 0x000002d000017945 */ /* 0x000fe20003800000 */
[----:B------:R-:W-:-:S04]  /*3ec0*/  LEA R10, P0, R18, R14, 0x1 ;  /* 0x0000000e120a7211 */ /* 0x000fc800078008ff */
[----:B------:R-:W-:-:S07]  /*3ed0*/  LEA.HI.X R11, R18, R39, R184, 0x1, P0 ;  /* 0x00000027120b7211 */ /* 0x000fce00000f0cb8 */
[----:B0-----:R-:W-:Y:S05]  /*3ee0*/  @P4 BRA `(.L_x_11907) ;  /* 0x0000000000a44947 */ /* 0x001fea0003800000 */
[----:B------:R-:W-:Y:S02]  /*3ef0*/  SHF.R.U64 R13, R32, 0x10, R33 ;  /* 0x00000010200d7819 */ /* 0x000fe40000001221 */
[----:B------:R-:W-:Y:S01]  /*3f00*/  SHF.R.U64 R12, R8, 0x10, R9 ;  /* 0x00000010080c7819 */ /* 0x000fe20000001209 */
[----:B----4-:R-:W-:Y:S01]  /*3f10*/  IMAD.MOV.U32 R8, RZ, RZ, R6 ;  /* 0x000000ffff087224 */ /* 0x010fe200078e0006 */
        /* <DEDUP_REMOVED lines=38> */
.L_x_11907:
[----:B------:R-:W-:Y:S05]  /*4180*/  BSYNC B1 ;  /* 0x0000000000017941 */ /* 0x000fea0003800000 */
.L_x_11906:
[----:B----4-:R0:W-:Y:S01]  /*4190*/  ST.E.128 desc[UR42][R10.64], R4 ;  /* 0x000000040a007985 */ /* 0x0101e2000c101d2a */
[----:B------:R-:W-:Y:S05]  /*41a0*/  BRA `(.L_x_11901) ;  /* 0x0000001800587947 */ /* 0x000fea0003800000 */
.L_x_11883:
[----:B------:R-:W-:Y:S02]  /*41b0*/  IMAD R76, R50, -0x60, R26 ;  /* 0xffffffa0324c7824 */ /* 0x000fe400078e021a */
[----:B------:R-:W-:-:S03]  /*41c0*/  VIADD R38, R157, 0x40 ;  /* 0x000000409d267836 */ /* 0x000fc60000000000 */
[----:B------:R-:W-:-:S04]  /*41d0*/  VIMNMX R76, R76, 0x60, PT ;  /* 0x000000604c4c7848 */ /* 0x000fc80003fe0100 */
[----:B------:R-:W-:-:S04]  /*41e0*/  ISETP.GE.AND P0, PT, R157, R76, PT ;  /* 0x0000004c9d00720c */ /* 0x000fc80003f06270 */
[----:B------:R-:W-:-:S13]  /*41f0*/  ISETP.GE.OR P0, PT, R16, R79, P0 ;  /* 0x0000004f1000720c */ /* 0x000fda0000706670 */
[----:B------:R-:W0:Y:S01]  /*4200*/  @!P0 LDC.64 R36, c[0x0][0x3e8] ;  /* 0x0000fa00ff248b82 */ /* 0x000e220000000a00 */
[----:B------:R-:W-:Y:S02]  /*4210*/  @!P0 IMAD.MOV.U32 R4, RZ, RZ, R24 ;  /* 0x000000ffff048224 */ /* 0x000fe400078e0018 */
[----:B------:R-:W-:Y:S02]  /*4220*/  @!P0 IMAD.MOV.U32 R5, RZ, RZ, R60 ;  /* 0x000000ffff058224 */ /* 0x000fe400078e003c */
[----:B------:R-:W-:Y:S02]  /*4230*/  @!P0 IMAD R33, R67, 0x60, RZ ;  /* 0x0000006043218824 */ /* 0x000fe400078e02ff */
[----:B------:R-:W-:Y:S01]  /*4240*/  @!P0 IMAD.WIDE.U32 R6, R14, 0x60, R4 ;  /* 0x000000600e068825 */ /* 0x000fe200078e0004 */
[----:B------:R-:W1:Y:S03]  /*4250*/  @!P0 LDC.64 R8, c[0x0][0x400] ;  /* 0x00010000ff088b82 */ /* 0x000e660000000a00 */
[----:B------:R-:W-:-:S02]  /*4260*/  @!P0 IMAD.MOV.U32 R4, RZ, RZ, R44 ;  /* 0x000000ffff048224 */ /* 0x000fc400078e002c */
[----:B------:R-:W-:Y:S02]  /*4270*/  @!P0 IMAD.MOV.U32 R5, RZ, RZ, R62 ;  /* 0x000000ffff058224 */ /* 0x000fe400078e003e */
[----:B------:R-:W-:Y:S02]  /*4280*/  @!P0 IMAD R35, R80, 0x60, RZ ;  /* 0x0000006050238824 */ /* 0x000fe400078e02ff */
[----:B------:R-:W-:-:S04]  /*4290*/  @!P0 IMAD.WIDE.U32 R4, R68, 0x60, R4 ;  /* 0x0000006044048825 */ /* 0x000fc800078e0004 */
[----:B------:R-:W-:Y:S01]  /*42a0*/  @!P0 IMAD.IADD R7, R33, 0x1, R7 ;  /* 0x0000000121078824 */ /* 0x000fe200078e0207 */
[----:B------:R-:W-:Y:S01]  /*42b0*/  CS2R R32, SRZ ;  /* 0x0000000000207805 */ /* 0x000fe2000001ff00 */
[----:B------:R-:W-:Y:S01]  /*42c0*/  @!P0 IMAD.IADD R5, R35, 0x1, R5 ;  /* 0x0000000123058824 */ /* 0x000fe200078e0205 */
[C---:B0-----:R-:W-:Y:S02]  /*42d0*/  @!P0 LEA R36, P3, R6.reuse, R36, 0x1 ;  /* 0x0000002406248211 */ /* 0x041fe400078608ff */
[----:B------:R-:W-:Y:S02]  /*42e0*/  CS2R R34, SRZ ;  /* 0x0000000000227805 */ /* 0x000fe4000001ff00 */
[----:B------:R-:W-:Y:S02]  /*42f0*/  @!P0 LEA.HI.X R37, R6, R37, R7, 0x1, P3 ;  /* 0x0000002506258211 */ /* 0x000fe400018f0c07 */
[----:B------:R-:W-:Y:S02]  /*4300*/  CS2R R6, SRZ ;  /* 0x0000000000067805 */ /* 0x000fe4000001ff00 */
[----:B-1----:R-:W-:-:S04]  /*4310*/  @!P0 LEA R8, P4, R4, R8, 0x1 ;  /* 0x0000000804088211 */ /* 0x002fc800078808ff */
[----:B------:R-:W-:Y:S02]  /*4320*/  @!P0 LEA.HI.X R9, R4, R9, R5, 0x1, P4 ;  /* 0x0000000904098211 */ /* 0x000fe400020f0c05 */
[----:B------:R-:W-:-:S03]  /*4330*/  CS2R R4, SRZ ;  /* 0x0000000000047805 */ /* 0x000fc6000001ff00 */
[----:B------:R-:W5:Y:S04]  /*4340*/  @!P0 LDG.E.128 R32, desc[UR42][R8.64] ;  /* 0x0000002a08208981 */ /* 0x000f68000c1e1d00 */
[----:B------:R0:W5:Y:S01]  /*4350*/  @!P0 LDG.E.128 R4, desc[UR42][R36.64] ;  /* 0x0000002a24048981 */ /* 0x000162000c1e1d00 */
[----:B------:R-:W-:-:S04]  /*4360*/  ISETP.GE.AND P0, PT, R38, R76, PT ;  /* 0x0000004c2600720c */ /* 0x000fc80003f06270 */
[----:B------:R-:W-:Y:S01]  /*4370*/  ISETP.GE.OR P0, PT, R16, R79, P0 ;  /* 0x0000004f1000720c */ /* 0x000fe20000706670 */
[----:B------:R-:W-:Y:S01]  /*4380*/  BSSY B1, `(.L_x_11908) ;  /* 0x000001a000017945 */ /* 0x000fe20003800000 */
[----:B------:R-:W-:Y:S02]  /*4390*/  CS2R R38, SRZ ;  /* 0x0000000000267805 */ /* 0x000fe4000001ff00 */
[----:B------:R-:W-:Y:S02]  /*43a0*/  CS2R R42, SRZ ;  /* 0x00000000002a7805 */ /* 0x000fe4000001ff00 */
[----:B------:R-:W-:Y:S02]  /*43b0*/  CS2R R40, SRZ ;  /* 0x0000000000287805 */ /* 0x000fe4000001ff00 */
[----:B0-----:R-:W-:-:S05]  /*43c0*/  CS2R R36, SRZ ;  /* 0x0000000000247805 */ /* 0x001fca000001ff00 */
[----:B------:R-:W-:Y:S05]  /*43d0*/  @P0 BRA `(.L_x_11909) ;  /* 0x0000000000500947 */ /* 0x000fea0003800000 */
[C---:B------:R-:W-:Y:S01]  /*43e0*/  SHF.L.U64.HI R9, R10.reuse, 0x6, R11 ;  /* 0x000000060a097819 */ /* 0x040fe2000001020b */
[----:B------:R-:W-:Y:S01]  /*43f0*/  IMAD.SHL.U32 R8, R10, 0x40, RZ ;  /* 0x000000400a087824 */ /* 0x000fe200078e00ff */
[C---:B------:R-:W-:Y:S01]  /*4400*/  SHF.L.U64.HI R11, R12.reuse, 0x6, R13 ;  /* 0x000000060c0b7819 */ /* 0x040fe2000001020d */
[----:B------:R-:W-:Y:S01]  /*4410*/  IMAD.SHL.U32 R10, R12, 0x40, RZ ;  /* 0x000000400c0a7824 */ /* 0x000fe200078e00ff */
[----:B------:R-:W-:Y:S01]  /*4420*/  ULDC.64 UR4, c[0x0][0x3e8] ;  /* 0x0000fa0000047ab9 */ /* 0x000fe20000000a00 */
[----:B------:R-:W-:Y:S01]  /*4430*/  IMAD.WIDE.U32 R8, R14, 0x60, R8 ;  /* 0x000000600e087825 */ /* 0x000fe200078e0008 */
[----:B------:R-:W-:-:S03]  /*4440*/  ULDC.64 UR6, c[0x0][0x400] ;  /* 0x0001000000067ab9 */ /* 0x000fc60000000a00 */
[----:B------:R-:W-:Y:S01]  /*4450*/  IMAD.WIDE.U32 R10, R68, 0x60, R10 ;  /* 0x00000060440a7825 */ /* 0x000fe200078e000a */
[----:B------:R-:W-:-:S03]  /*4460*/  IADD3 R12, P0, R24, R8, RZ ;  /* 0x00000008180c7210 */ /* 0x000fc60007f1e0ff */
[----:B------:R-:W-:Y:S01]  /*4470*/  IMAD R67, R67, 0x60, RZ ;  /* 0x0000006043437824 */ /* 0x000fe200078e02ff */
[----:B------:R-:W-:Y:S01]  /*4480*/  IADD3 R8, P3, R44, R10, RZ ;  /* 0x0000000a2c087210 */ /* 0x000fe20007f7e0ff */
[----:B------:R-:W-:-:S03]  /*4490*/  IMAD R13, R80, 0x60, RZ ;  /* 0x00000060500d7824 */ /* 0x000fc600078e02ff */
[----:B------:R-:W-:Y:S02]  /*44a0*/  IADD3.X R9, R60, R67, R9, P0, !PT ;  /* 0x000000433c097210 */ /* 0x000fe400007fe409 */
[----:B------:R-:W-:Y:S02]  /*44b0*/  IADD3.X R11, R62, R13, R11, P3, !PT ;  /* 0x0000000d3e0b7210 */ /* 0x000fe40001ffe40b */
[----:B------:R-:W-:Y:S02]  /*44c0*/  LEA R36, P0, R12, UR4, 0x1 ;  /* 0x000000040c247c11 */ /* 0x000fe4000f8008ff */
[----:B------:R-:W-:Y:S02]  /*44d0*/  LEA R40, P3, R8, UR6, 0x1 ;  /* 0x0000000608287c11 */ /* 0x000fe4000f8608ff */
[----:B------:R-:W-:Y:S02]  /*44e0*/  LEA.HI.X R37, R12, UR5, R9, 0x1, P0 ;  /* 0x000000050c257c11 */ /* 0x000fe400080f0c09 */
[----:B------:R-:W-:-:S04]  /*44f0*/  LEA.HI.X R41, R8, UR7, R11, 0x1, P3 ;  /* 0x0000000708297c11 */ /* 0x000fc800098f0c0b */
[----:B------:R-:W5:Y:S04]  /*4500*/  LDG.E.128 R36, desc[UR42][R36.64] ;  /* 0x0000002a24247981 */ /* 0x000f68000c1e1d00 */
[----:B------:R-:W5:Y:S02]  /*4510*/  LDG.E.128 R40, desc[UR42][R40.64] ;  /* 0x0000002a28287981 */ /* 0x000f64000c1e1d00 */
.L_x_11909:
[----:B------:R-:W-:Y:S05]  /*4520*/  BSYNC B1 ;  /* 0x0000000000017941 */ /* 0x000fea0003800000 */
.L_x_11908:
[----:B-----5:R-:W-:Y:S01]  /*4530*/  IMAD.MOV.U32 R8, RZ, RZ, R38 ;  /* 0x000000ffff087224 */ /* 0x020fe200078e0026 */
[----:B------:R-:W-:Y:S01]  /*4540*/  ULOP3.LUT UR4, UR36, 0x1, URZ, 0xfc, !UPT ;  /* 0x0000000124047892 */ /* 0x000fe2000f8efc3f */
[----:B------:R-:W-:Y:S01]  /*4550*/  IMAD.MOV.U32 R9, RZ, RZ, R36 ;  /* 0x000000ffff097224 */ /* 0x000fe200078e0024 */
[----:B------:R-:W-:Y:S01]  /*4560*/  ISETP.GE.AND P4, PT, R16, R79, PT ;  /* 0x0000004f1000720c */ /* 0x000fe20003f86270 */
[----:B------:R-:W-:Y:S01]  /*4570*/  IMAD.MOV.U32 R10, RZ, RZ, R37 ;  /* 0x000000ffff0a7224 */ /* 0x000fe200078e0025 */
[----:B------:R-:W-:Y:S01]  /*4580*/  PRMT R81, R8, 0x7610, R81 ;  /* 0x0000761008517816 */ /* 0x000fe20000000051 */
[----:B------:R-:W-:Y:S01]  /*4590*/  IMAD.MOV.U32 R8, RZ, RZ, R39 ;  /* 0x000000ffff087224 */ /* 0x000fe200078e0027 */
[----:B------:R-:W-:Y:S01]  /*45a0*/  UISETP.NE.AND UP0, UPT, UR4, 0x3, UPT ;  /* 0x000000030400788c */ /* 0x000fe2000bf05270 */
[----:B------:R-:W-:Y:S01]  /*45b0*/  IMAD.MOV.U32 R11, RZ, RZ, R42 ;  /* 0x000000ffff0b7224 */ /* 0x000fe200078e002a */
[----:B------:R-:W-:Y:S01]  /*45c0*/  PRMT R84, R10, 0x7610, R84 ;  /* 0x000076100a547816 */ /* 0x000fe20000000054 */
[----:B------:R-:W-:Y:S01]  /*45d0*/  IMAD.MOV.U32 R10, RZ, RZ, R41 ;  /* 0x000000ffff0a7224 */ /* 0x000fe200078e0029 */
        /* <DEDUP_REMOVED lines=25> */
.L_x_11910:
[----:B------:R-:W-:Y:S01]  /*4770*/  IMAD R67, R19, 0x8, R2 ;  /* 0x0000000813437824 */ /* 0x000fe200078e0202 */
[----:B------:R-:W-:Y:S01]  /*4780*/  SHF.L.U32 R80, R185, 0x1f, RZ ;  /* 0x0000001fb9507819 */ /* 0x000fe200000006ff */
[----:B------:R-:W-:Y:S01]  /*4790*/  BSSY B1, `(.L_x_11911) ;  /* 0x0000005000017945 */ /* 0x000fe20003800000 */
[----:B------:R-:W-:Y:S02]  /*47a0*/  LOP3.LUT R8, R56, 0x1, RZ, 0xc0, !PT ;  /* 0x0000000138087812 */ /* 0x000fe400078ec0ff */
[----:B------:R-:W0:Y:S02]  /*47b0*/  SYNCS.PHASECHK.TRANS64.TRYWAIT P5, [R67+URZ+0x22890], R80 ;  /* 0x02289050430075a7 */ /* 0x000e2400080a017f */
[----:B------:R-:W-:Y:S01]  /*47c0*/  ISETP.NE.U32.AND P0, PT, R8, 0x1, PT ;  /* 0x000000010800780c */ /* 0x000fe20003f05070 */
[----:B0-----:R-:W-:-:S12]  /*47d0*/  @!P5 BRA `(.L_x_11912) ;  /* 0x0000028400c4d947 */ /* 0x001fd80003800000 */
.L_x_12257:
[----:B------:R-:W-:Y:S05]  /*47e0*/  BSYNC B1 ;  /* 0x0000000000017941 */ /* 0x000fea0003800000 */
.L_x_11911:
[----:B------:R-:W-:-:S03]  /*47f0*/  UMOV UR4, 0xffffffff ;  /* 0xffffffff00047882 */ /* 0x000fc60000000000 */
[----:B------:R-:W-:Y:S05]  /*4800*/  BRA.DIV UR4, `(.L_x_11913) ;  /* 0x0000028604cc7947 */ /* 0x000fea000b800000 */
[----:B------:R1:W2:Y:S04]  /*4810*/  SHFL.IDX PT, R71, R78, RZ, 0x1c1f ;  /* 0x001c1fff4e477589 */ /* 0x0002a800000e0000 */
[----:B------:R1:W3:Y:S02]  /*4820*/  SHFL.IDX PT, R70, R77, RZ, 0x1c1f ;  /* 0x001c1fff4d467589 */ /* 0x0002e400000e0000 */
.L_x_12261:
[----:B------:R-:W-:Y:S01]  /*4830*/  ISETP.GE.OR P5, PT, R157, R76, P0 ;  /* 0x0000004c9d00720c */ /* 0x000fe200007a6670 */
[----:B------:R-:W-:Y:S01]  /*4840*/  BSSY B1, `(.L_x_11914) ;  /* 0x000006e000017945 */ /* 0x000fe20003800000 */
[----:B------:R-:W-:-:S11]  /*4850*/  IMAD.SHL.U32 R79, R79, 0x2, RZ ;  /* 0x000000024f4f7824 */ /* 0x000fd600078e00ff */
[----:B------:R-:W-:Y:S05]  /*4860*/  @P5 BRA `(.L_x_11915) ;  /* 0x0000000400ac5947 */ /* 0x000fea0003800000 */
[----:B------:R-:W4:Y:S01]  /*4870*/  LDC R10, c[0x0][0x2f4] ;  /* 0x0000bd00ff0a7b82 */ /* 0x000f220000000800 */
[----:B------:R-:W-:Y:S01]  /*4880*/  IMAD.SHL.U32 R69, R64, 0x8, RZ ;  /* 0x0000000840457824 */ /* 0x000fe200078e00ff */
[----:B------:R-:W-:Y:S03]  /*4890*/  BSSY B2, `(.L_x_11916) ;  /* 0x0000066000027945 */ /* 0x000fe60003800000 */
[----:B--23--:R-:W-:-:S04]  /*48a0*/  IMAD.WIDE R68, R69, 0x2, R70 ;  /* 0x0000000245447825 */ /* 0x00cfc800078e0246 */
[----:B----4-:R-:W-:-:S05]  /*48b0*/  IMAD.IADD R8, R10, 0x1, -R79 ;  /* 0x000000010a087824 */ /* 0x010fca00078e0a4f */
[----:B------:R-:W-:-:S04]  /*48c0*/  SEL R8, R79, R8, !P1 ;  /* 0x000000084f087207 */ /* 0x000fc80004800000 */
[----:B------:R-:W-:-:S04]  /*48d0*/  SHF.R.S32.HI R9, RZ, 0x1f, R8 ;  /* 0x0000001fff097819 */ /* 0x000fc80000011408 */
[----:B------:R-:W-:-:S04]  /*48e0*/  LEA.HI R9, R9, R8, RZ, 0x4 ;  /* 0x0000000809097211 */ /* 0x000fc800078f20ff */
[----:B------:R-:W-:-:S05]  /*48f0*/  LEA.HI.SX32 R9, R9, R64, 0x1c ;  /* 0x0000004009097211 */ /* 0x000fca00078fe2ff */
[----:B------:R-:W-:-:S05]  /*4900*/  IMAD.SHL.U32 R85, R9, 0x8, RZ ;  /* 0x0000000809557824 */ /* 0x000fca00078e00ff */
[----:B------:R-:W-:Y:S02]  /*4910*/  LOP3.LUT R9, R52, 0x38, R85, 0xf8, !PT ;  /* 0x0000003834097812 */ /* 0x000fe400078ef855 */
[----:B------:R-:W-:Y:S02]  /*4920*/  ISETP.GE.AND P5, PT, R85, R10, PT ;  /* 0x0000000a5500720c */ /* 0x000fe40003fa6270 */
[----:B------:R-:W-:-:S05]  /*4930*/  LOP3.LUT R9, R9, R54, RZ, 0x3c, !PT ;  /* 0x0000003609097212 */ /* 0x000fca00078e3cff */
[----:B------:R-:W-:Y:S02]  /*4940*/  IMAD R8, R198, 0x200, R9 ;  /* 0x00000200c6087824 */ /* 0x000fe400078e0209 */
[C---:B------:R-:W-:Y:S02]  /*4950*/  IMAD R9, R19.reuse, 0x1800, R65 ;  /* 0x0000180013097824 */ /* 0x040fe400078e0241 */
[----:B------:R-:W-:Y:S02]  /*4960*/  IMAD R11, R19, 0x1800, R8 ;  /* 0x00001800130b7824 */ /* 0x000fe400078e0208 */
[--C-:B------:R-:W-:Y:S02]  /*4970*/  IMAD R9, R9, 0x2, R2.reuse ;  /* 0x0000000209097824 */ /* 0x100fe400078e0202 */
[----:B------:R-:W-:Y:S02]  /*4980*/  IMAD R12, R11, 0x2, R2 ;  /* 0x000000020b0c7824 */ /* 0x000fe400078e0202 */
[----:B------:R-:W-:-:S02]  /*4990*/  @!P5 IMAD.WIDE R70, R85, 0x2, R70 ;  /* 0x000000025546d825 */ /* 0x000fc400078e0246 */
[----:B------:R-:W2:Y:S04]  /*49a0*/  LDS.128 R8, [R9+0x1c400] ;  /* 0x01c4000009087984 */ /* 0x000ea80000000c00 */
[----:B------:R-:W3:Y:S01]  /*49b0*/  LDS.128 R12, [R12+0x1c400] ;  /* 0x01c400000c0c7984 */ /* 0x000ee20000000c00 */
[----:B------:R-:W-:Y:S05]  /*49c0*/  @P4 BRA `(.L_x_11917) ;  /* 0x0000000400484947 */ /* 0x000fea0003800000 */
[----:B------:R-:W-:Y:S02]  /*49d0*/  SHF.R.U32.HI R88, RZ, 0x10, R33 ;  /* 0x00000010ff587819 */ /* 0x000fe40000011621 */
[--C-:B------:R-:W-:Y:S02]  /*49e0*/  SHF.R.U64 R85, R4, 0x10, R5.reuse ;  /* 0x0000001004557819 */ /* 0x100fe40000001205 */
[----:B------:R-:W-:Y:S01]  /*49f0*/  SHF.R.U32.HI R89, RZ, 0x10, R5 ;  /* 0x00000010ff597819 */ /* 0x000fe20000011605 */
[----:B------:R-:W-:Y:S01]  /*4a00*/  HADD2.F32 R88, -RZ, R88.H0_H0 ;  /* 0x20000058ff587230 */ /* 0x000fe20000004100 */
[--C-:B------:R-:W-:Y:S01]  /*4a10*/  SHF.R.U64 R4, R6, 0x10, R7.reuse ;  /* 0x0000001006047819 */ /* 0x100fe20000001207 */
[----:B--2---:R-:W-:Y:S01]  /*4a20*/  HADD2.F32 R6, -RZ, R9.H0_H0 ;  /* 0x20000009ff067230 */ /* 0x004fe20000004100 */
[----:B------:R-:W-:Y:S01]  /*4a30*/  SHF.R.U32.HI R93, RZ, 0x10, R7 ;  /* 0x00000010ff5d7819 */ /* 0x000fe20000011607 */
[----:B---3--:R-:W-:Y:S01]  /*4a40*/  HADD2.F32 R7, -RZ, R13.H0_H0 ;  /* 0x2000000dff077230 */ /* 0x008fe20000004100 */
[--C-:B------:R-:W-:Y:S01]  /*4a50*/  SHF.R.U64 R5, R34, 0x10, R35.reuse ;  /* 0x0000001022057819 */ /* 0x100fe20000001223 */
[----:B------:R-:W-:Y:S01]  /*4a60*/  HADD2.F32 R9, -RZ, R9.H1_H1 ;  /* 0x30000009ff097230 */ /* 0x000fe20000004100 */
[----:B------:R-:W-:Y:S01]  /*4a70*/  SHF.R.U32.HI R91, RZ, 0x10, R35 ;  /* 0x00000010ff5b7819 */ /* 0x000fe20000011623 */
[----:B------:R-:W-:Y:S01]  /*4a80*/  HADD2.F32 R35, -RZ, R90.H1_H1 ;  /* 0x3000005aff237230 */ /* 0x000fe20000004100 */
[----:B------:R-:W-:Y:S01]  /*4a90*/  SHF.R.U64 R32, R32, 0x10, R33 ;  /* 0x0000001020207819 */ /* 0x000fe20000001221 */
[----:B------:R-:W-:-:S02]  /*4aa0*/  IMAD.MOV.U32 R33, RZ, RZ, R8 ;  /* 0x000000ffff217224 */ /* 0x000fc400078e0008 */
[----:B------:R-:W-:Y:S02]  /*4ab0*/  HADD2.F32 R8, -RZ, R13.H1_H1 ;  /* 0x3000000dff087230 */ /* 0x000fe40000004100 */
[----:B------:R-:W-:Y:S02]  /*4ac0*/  IMAD.MOV.U32 R34, RZ, RZ, R12 ;  /* 0x000000ffff227224 */ /* 0x000fe400078e000c */
        /* <DEDUP_REMOVED lines=8> */
[-C--:B------:R-:W-:Y:S01]  /*4b50*/  FFMA.FTZ R8, R8, R13.reuse, R35 ;  /* 0x0000000d08087223 */ /* 0x080fe20000010023 */
[----:B------:R-:W-:Y:S01]  /*4b60*/  FFMA.FTZ R9, R9, R13, -R92 ;  /* 0x0000000d09097223 */ /* 0x000fe2000001085c */
[----:B------:R-:W-:-:S02]  /*4b70*/  HADD2.F32 R35, -RZ, R15.H0_H0 ;  /* 0x2000000fff237230 */ /* 0x000fc40000004100 */
[----:B------:R-:W-:Y:S02]  /*4b80*/  HADD2.F32 R15, -RZ, R15.H1_H1 ;  /* 0x3000000fff0f7230 */ /* 0x000fe40000004100 */
[----:B------:R-:W-:Y:S01]  /*4b90*/  HADD2.F32 R92, -RZ, R91.H0_H0 ;  /* 0x2000005bff5c7230 */ /* 0x000fe20000004100 */
[----:B------:R-:W-:Y:S01]  /*4ba0*/  F2FP.F16.F32.PACK_AB R9, R9, R6 ;  /* 0x000000060909723e */ /* 0x000fe200000000ff */
[--C-:B------:R-:W-:Y:S02]  /*4bb0*/  HADD2.F32 R13, -RZ, R11.reuse.H1_H1 ;  /* 0x3000000bff0d7230 */ /* 0x100fe40000004100 */
[----:B------:R-:W-:Y:S02]  /*4bc0*/  HADD2.F32 R89, -RZ, R94.H1_H1 ;  /* 0x3000005eff597230 */ /* 0x000fe40000004100 */
[-C--:B------:R-:W-:Y:S01]  /*4bd0*/  FMUL.FTZ R96, R15, R92.reuse ;  /* 0x0000005c0f607220 */ /* 0x080fe20000410000 */
[----:B------:R-:W-:Y:S02]  /*4be0*/  HADD2.F32 R12, -RZ, R11.H0_H0 ;  /* 0x2000000bff0c7230 */ /* 0x000fe40000004100 */
[----:B------:R-:W-:Y:S01]  /*4bf0*/  FMUL.FTZ R92, R13, R92 ;  /* 0x0000005c0d5c7220 */ /* 0x000fe20000410000 */
[----:B------:R-:W-:-:S02]  /*4c00*/  HADD2.F32 R90, -RZ, R93.H0_H0 ;  /* 0x2000005dff5a7230 */ /* 0x000fc40000004100 */
[-C--:B------:R-:W-:Y:S01]  /*4c10*/  FMUL.FTZ R11, R35, R89.reuse ;  /* 0x00000059230b7220 */ /* 0x080fe20000410000 */
[----:B------:R-:W-:Y:S02]  /*4c20*/  HADD2.F32 R88, -RZ, R94.H0_H0 ;  /* 0x2000005eff587230 */ /* 0x000fe40000004100 */
[C---:B------:R-:W-:Y:S01]  /*4c30*/  FMUL.FTZ R94, R12.reuse, R89 ;  /* 0x000000590c5e7220 */ /* 0x040fe20000410000 */
[----:B------:R-:W-:Y:S02]  /*4c40*/  HADD2.F32 R32, -RZ, R32.H0_H0 ;  /* 0x20000020ff207230 */ /* 0x000fe40000004100 */
[-C--:B------:R-:W-:Y:S01]  /*4c50*/  FFMA.FTZ R89, R15, R90.reuse, R92 ;  /* 0x0000005a0f597223 */ /* 0x080fe2000001005c */
[----:B------:R-:W-:Y:S01]  /*4c60*/  FFMA.FTZ R96, R13, R90, -R96 ;  /* 0x0000005a0d607223 */ /* 0x000fe20000010860 */
[----:B------:R-:W-:Y:S02]  /*4c70*/  HADD2.F32 R15, -RZ, R34.H0_H0 ;  /* 0x20000022ff0f7230 */ /* 0x000fe40000004100 */
[----:B------:R-:W-:Y:S01]  /*4c80*/  FFMA.FTZ R11, R12, R88, -R11 ;  /* 0x000000580c0b7223 */ /* 0x000fe2000001080b */
[----:B------:R-:W-:-:S02]  /*4c90*/  HADD2.F32 R90, -RZ, R87.H0_H0 ;  /* 0x20000057ff5a7230 */ /* 0x000fc40000004100 */
[----:B------:R-:W-:Y:S01]  /*4ca0*/  FFMA.FTZ R12, R35, R88, R94 ;  /* 0x00000058230c7223 */ /* 0x000fe2000001005e */
[----:B------:R-:W-:Y:S02]  /*4cb0*/  HADD2.F32 R34, -RZ, R34.H1_H1 ;  /* 0x30000022ff227230 */ /* 0x000fe40000004100 */
[----:B------:R-:W-:Y:S02]  /*4cc0*/  HADD2.F32 R13, -RZ, R33.H0_H0 ;  /* 0x20000021ff0d7230 */ /* 0x000fe40000004100 */
[----:B------:R-:W-:Y:S01]  /*4cd0*/  FMUL.FTZ R92, R15, R90 ;  /* 0x0000005a0f5c7220 */ /* 0x000fe20000410000 */
[----:B------:R-:W-:Y:S02]  /*4ce0*/  HADD2.F32 R88, -RZ, R87.H1_H1 ;  /* 0x30000057ff587230 */ /* 0x000fe40000004100 */
[----:B------:R-:W-:Y:S01]  /*4cf0*/  FMUL.FTZ R94, R34, R32 ;  /* 0x00000020225e7220 */ /* 0x000fe20000410000 */
[----:B------:R-:W-:Y:S02]  /*4d00*/  HADD2.F32 R33, -RZ, R33.H1_H1 ;  /* 0x30000021ff217230 */ /* 0x000fe40000004100 */
[----:B------:R-:W-:Y:S01]  /*4d10*/  FMUL.FTZ R90, R13, R90 ;  /* 0x0000005a0d5a7220 */ /* 0x000fe20000410000 */
[----:B------:R-:W-:-:S02]  /*4d20*/  HADD2.F32 R85, -RZ, R85.H0_H0 ;  /* 0x20000055ff557230 */ /* 0x000fc40000004100 */
[----:B------:R-:W-:Y:S01]  /*4d30*/  FFMA.FTZ R92, R13, R88, -R92 ;  /* 0x000000580d5c7223 */ /* 0x000fe2000001085c */
[----:B------:R-:W-:Y:S02]  /*4d40*/  HADD2.F32 R13, -RZ, R14.H0_H0 ;  /* 0x2000000eff0d7230 */ /* 0x000fe40000004100 */
[C---:B------:R-:W-:Y:S01]  /*4d50*/  FMUL.FTZ R87, R33.reuse, R32 ;  /* 0x0000002021577220 */ /* 0x040fe20000410000 */
[--C-:B------:R-:W-:Y:S02]  /*4d60*/  HADD2.F32 R32, -RZ, R86.reuse.H1_H1 ;  /* 0x30000056ff207230 */ /* 0x100fe40000004100 */
[----:B------:R-:W-:Y:S01]  /*4d70*/  FFMA.FTZ R35, R33, R85, -R94 ;  /* 0x0000005521237223 */ /* 0x000fe2000001085e */
[----:B------:R-:W-:Y:S02]  /*4d80*/  HADD2.F32 R33, -RZ, R5.H0_H0 ;  /* 0x20000005ff217230 */ /* 0x000fe40000004100 */
[----:B------:R-:W-:Y:S01]  /*4d90*/  FFMA.FTZ R90, R15, R88, R90 ;  /* 0x000000580f5a7223 */ /* 0x000fe2000001005a */
[----:B------:R-:W-:-:S02]  /*4da0*/  HADD2.F32 R86, -RZ, R86.H0_H0 ;  /* 0x20000056ff567230 */ /* 0x000fc40000004100 */
[----:B------:R-:W-:Y:S01]  /*4db0*/  FFMA.FTZ R87, R34, R85, R87 ;  /* 0x0000005522577223 */ /* 0x000fe20000010057 */
[----:B------:R-:W-:Y:S01]  /*4dc0*/  HADD2.F32 R5, -RZ, R10.H0_H0 ;  /* 0x2000000aff057230 */ /* 0x000fe20000004100 */
[----:B------:R-:W-:Y:S01]  /*4dd0*/  F2FP.F16.F32.PACK_AB R11, R96, R11 ;  /* 0x0000000b600b723e */ /* 0x000fe200000000ff */
[----:B------:R-:W-:Y:S02]  /*4de0*/  HADD2.F32 R14, -RZ, R14.H1_H1 ;  /* 0x3000000eff0e7230 */ /* 0x000fe40000004100 */
[----:B------:R-:W-:Y:S02]  /*4df0*/  HADD2.F32 R10, -RZ, R10.H1_H1 ;  /* 0x3000000aff0a7230 */ /* 0x000fe40000004100 */
[----:B------:R-:W-:Y:S02]  /*4e00*/  HADD2.F32 R15, -RZ, R4.H0_H0 ;  /* 0x20000004ff0f7230 */ /* 0x000fe40000004100 */
[-C--:B------:R-:W-:Y:S01]  /*4e10*/  FMUL.FTZ R4, R13, R86.reuse ;  /* 0x000000560d047220 */ /* 0x080fe20000410000 */
        /* <DEDUP_REMOVED lines=12> */
[----:B------:R-:W-:-:S07]  /*4ee0*/  F2FP.F16.F32.PACK_AB R14, R33, R86 ;  /* 0x00000056210e723e */ /* 0x000fce00000000ff */
.L_x_11917:
[----:B------:R-:W-:Y:S05]  /*4ef0*/  BSYNC B2 ;  /* 0x0000000000027941 */ /* 0x000fea0003800000 */
.L_x_11916:
[----:B--2---:R4:W-:Y:S04]  /*4f00*/  ST.E.128 desc[UR42][R68.64], R8 ;  /* 0x0000000844007985 */ /* 0x0049e8000c101d2a */
[----:B---3--:R4:W-:Y:S02]  /*4f10*/  @!P5 ST.E.128 desc[UR42][R70.64], R12 ;  /* 0x0000000c4600d985 */ /* 0x0089e4000c101d2a */
.L_x_11915:
[----:B------:R-:W-:Y:S05]  /*4f20*/  BSYNC B1 ;  /* 0x0000000000017941 */ /* 0x000fea0003800000 */
.L_x_11914:
[----:B------:R-:W-:-:S03]  /*4f30*/  UMOV UR4, 0xffffffff ;  /* 0xffffffff00047882 */ /* 0x000fc60000000000 */
[----:B------:R-:W-:Y:S05]  /*4f40*/  BRA.DIV UR4, `(.L_x_11918) ;  /* 0x0000028204487947 */ /* 0x000fea000b800000 */
[----:B-1----:R-:W1:Y:S04]  /*4f50*/  SHFL.IDX PT, R78, R78, 0x1, 0x1c1f ;  /* 0x003c1f004e4e7f89 */ /* 0x002e6800000e0000 */
[----:B----4-:R4:W0:Y:S02]  /*4f60*/  SHFL.IDX PT, R14, R77, 0x1, 0x1c1f ;  /* 0x003c1f004d0e7f89 */ /* 0x01082400000e0000 */
.L_x_12265:
[----:B------:R-:W-:Y:S02]  /*4f70*/  VIADD R4, R157, 0x40 ;  /* 0x000000409d047836 */ /* 0x000fe40000000000 */
[----:B0-----:R-:W-:Y:S02]  /*4f80*/  IMAD.MOV.U32 R12, RZ, RZ, R14 ;  /* 0x000000ffff0c7224 */ /* 0x001fe400078e000e */
[----:B-1----:R-:W-:Y:S01]  /*4f90*/  IMAD.MOV.U32 R13, RZ, RZ, R78 ;  /* 0x000000ffff0d7224 */ /* 0x002fe200078e004e */
[----:B------:R-:W-:-:S13]  /*4fa0*/  ISETP.GE.OR P0, PT, R4, R76, P0 ;  /* 0x0000004c0400720c */ /* 0x000fda0000706670 */
[----:B------:R-:W-:Y:S05]  /*4fb0*/  @P0 BRA `(.L_x_11901) ;  /* 0x0000000800d40947 */ /* 0x000fea0003800000 */
[----:B------:R-:W0:Y:S01]  /*4fc0*/  LDC R32, c[0x0][0x2f4] ;  /* 0x0000bd00ff207b82 */ /* 0x000e220000000800 */
[----:B------:R-:W-:Y:S01]  /*4fd0*/  SHF.R.U32.HI R5, RZ, 0x3, R194 ;  /* 0x00000003ff057819 */ /* 0x000fe200000116c2 */
[----:B------:R-:W-:Y:S01]  /*4fe0*/  IMAD.SHL.U32 R15, R64, 0x8, RZ ;  /* 0x00000008400f7824 */ /* 0x000fe200078e00ff */
[----:B------:R-:W-:Y:S03]  /*4ff0*/  BSSY B1, `(.L_x_11919) ;  /* 0x0000067000017945 */ /* 0x000fe60003800000 */
[----:B------:R-:W-:-:S04]  /*5000*/  IMAD.WIDE R14, R15, 0x2, R12 ;  /* 0x000000020f0e7825 */ /* 0x000fc800078e020c */
[----:B0-----:R-:W-:-:S05]  /*5010*/  @P1 IMAD.IADD R79, R32, 0x1, -R79 ;  /* 0x00000001204f1824 */ /* 0x001fca00078e0a4f */
[----:B------:R-:W-:-:S04]  /*5020*/  SHF.R.S32.HI R4, RZ, 0x1f, R79 ;  /* 0x0000001fff047819 */ /* 0x000fc8000001144f */
[----:B------:R-:W-:-:S04]  /*5030*/  LEA.HI R79, R4, R79, RZ, 0x4 ;  /* 0x0000004f044f7211 */ /* 0x000fc800078f20ff */
[----:B------:R-:W-:-:S05]  /*5040*/  LEA.HI.SX32 R33, R79, R64, 0x1c ;  /* 0x000000404f217211 */ /* 0x000fca00078fe2ff */
[----:B------:R-:W-:-:S05]  /*5050*/  IMAD.SHL.U32 R33, R33, 0x8, RZ ;  /* 0x0000000821217824 */ /* 0x000fca00078e00ff */
[----:B------:R-:W-:-:S04]  /*5060*/  LOP3.LUT R4, R194, 0x38, R33, 0xf8, !PT ;  /* 0x00000038c2047812 */ /* 0x000fc800078ef821 */
[----:B------:R-:W-:Y:S01]  /*5070*/  LOP3.LUT R4, R4, R5, RZ, 0x3c, !PT ;  /* 0x0000000504047212 */ /* 0x000fe200078e3cff */
[----:B------:R-:W-:-:S04]  /*5080*/  IMAD R5, R19, 0x1800, R66 ;  /* 0x0000180013057824 */ /* 0x000fc800078e0242 */
[----:B------:R-:W-:Y:S02]  /*5090*/  IMAD.IADD R4, R199, 0x1, R4 ;  /* 0x00000001c7047824 */ /* 0x000fe400078e0204 */
[----:B------:R-:W-:Y:S02]  /*50a0*/  IMAD R5, R5, 0x2, R2 ;  /* 0x0000000205057824 */ /* 0x000fe400078e0202 */
[----:B------:R-:W-:-:S04]  /*50b0*/  IMAD R7, R19, 0x1800, R4 ;  /* 0x0000180013077824 */ /* 0x000fc800078e0204 */
[----:B------:R-:W-:Y:S02]  /*50c0*/  IMAD R8, R7, 0x2, R2 ;  /* 0x0000000207087824 */ /* 0x000fe400078e0202 */
[----:B------:R-:W0:Y:S04]  /*50d0*/  LDS.128 R4, [R5+0x1c400] ;  /* 0x01c4000005047984 */ /* 0x000e280000000c00 */
[----:B------:R-:W1:Y:S01]  /*50e0*/  LDS.128 R8, [R8+0x1c400] ;  /* 0x01c4000008087984 */ /* 0x000e620000000c00 */
[----:B------:R-:W-:Y:S05]  /*50f0*/  @P4 BRA `(.L_x_11920) ;  /* 0x0000000400584947 */ /* 0x000fea0003800000 */
[----:B------:R-:W-:Y:S02]  /*5100*/  SHF.R.U32.HI R68, RZ, 0x10, R41 ;  /* 0x00000010ff447819 */ /* 0x000fe40000011629 */
[--C-:B------:R-:W-:Y:S01]  /*5110*/  SHF.R.U64 R34, R38, 0x10, R39.reuse ;  /* 0x0000001026227819 */ /* 0x100fe20000001227 */
[----:B-1----:R-:W-:Y:S01]  /*5120*/  IMAD.MOV.U32 R38, RZ, RZ, R8 ;  /* 0x000000ffff267224 */ /* 0x002fe200078e0008 */
[----:B------:R-:W-:Y:S01]  /*5130*/  SHF.R.U32.HI R69, RZ, 0x10, R39 ;  /* 0x00000010ff457819 */ /* 0x000fe20000011627 */
[----:B------:R-:W-:Y:S01]  /*5140*/  IMAD.MOV.U32 R39, RZ, RZ, R11 ;  /* 0x000000ffff277224 */ /* 0x000fe200078e000b */
[----:B---3--:R-:W-:Y:S01]  /*5150*/  SHF.R.U32.HI R70, RZ, 0x10, R37 ;  /* 0x00000010ff467819 */ /* 0x008fe20000011625 */
[--C-:B------:R-:W-:Y:S01]  /*5160*/  HADD2.F32 R11, -RZ, R9.reuse.H0_H0 ;  /* 0x20000009ff0b7230 */ /* 0x100fe20000004100 */
[----:B--2---:R-:W-:Y:S01]  /*5170*/  SHF.R.U64 R71, R40, 0x10, R41 ;  /* 0x0000001028477819 */ /* 0x004fe20000001229 */
[----:B0-----:R-:W-:Y:S01]  /*5180*/  IMAD.MOV.U32 R8, RZ, RZ, R7 ;  /* 0x000000ffff087224 */ /* 0x001fe200078e0007 */
[----:B------:R-:W-:Y:S01]  /*5190*/  SHF.R.U64 R35, R42, 0x10, R43 ;  /* 0x000000102a237819 */ /* 0x000fe2000000122b */
[----:B------:R-:W-:Y:S01]  /*51a0*/  HADD2.F32 R9, -RZ, R9.H1_H1 ;  /* 0x30000009ff097230 */ /* 0x000fe20000004100 */
[----:B------:R-:W-:Y:S01]  /*51b0*/  SHF.R.U64 R36, R36, 0x10, R37 ;  /* 0x0000001024247819 */ /* 0x000fe20000001225 */
[----:B------:R-:W-:Y:S01]  /*51c0*/  HADD2.F32 R68, -RZ, R68.H0_H0 ;  /* 0x20000044ff447230 */ /* 0x000fe20000004100 */
[----:B------:R-:W-:Y:S01]  /*51d0*/  SHF.R.U32.HI R41, RZ, 0x10, R43 ;  /* 0x00000010ff297819 */ /* 0x000fe2000001162b */
[----:B------:R-:W-:-:S02]  /*51e0*/  HADD2.F32 R7, -RZ, R5.H1_H1 ;  /* 0x30000005ff077230 */ /* 0x000fc40000004100 */
[----:B------:R-:W-:Y:S02]  /*51f0*/  HADD2.F32 R40, -RZ, R84.H0_H0 ;  /* 0x20000054ff287230 */ /* 0x000fe40000004100 */
[----:B------:R-:W-:Y:S02]  /*5200*/  HADD2.F32 R42, -RZ, R70.H0_H0 ;  /* 0x20000046ff2a7230 */ /* 0x000fe40000004100 */
[-C--:B------:R-:W-:Y:S01]  /*5210*/  FMUL.FTZ R70, R9, R68.reuse ;  /* 0x0000004409467220 */ /* 0x080fe20000410000 */
[----:B------:R-:W-:Y:S02]  /*5220*/  IMAD.MOV.U32 R37, RZ, RZ, R4 ;  /* 0x000000ffff257224 */ /* 0x000fe400078e0004 */
[C---:B------:R-:W-:Y:S01]  /*5230*/  FMUL.FTZ R68, R7.reuse, R68 ;  /* 0x0000004407447220 */ /* 0x040fe20000410000 */
[----:B------:R-:W-:Y:S02]  /*5240*/  HADD2.F32 R84, -RZ, R84.H1_H1 ;  /* 0x30000054ff547230 */ /* 0x000fe40000004100 */
[----:B------:R-:W-:Y:S01]  /*5250*/  FFMA.FTZ R43, R7, R42, -R70 ;  /* 0x0000002a072b7223 */ /* 0x000fe20000010846 */
[----:B------:R-:W-:-:S02]  /*5260*/  HADD2.F32 R4, -RZ, R5.H0_H0 ;  /* 0x20000005ff047230 */ /* 0x000fc40000004100 */
[----:B------:R-:W-:Y:S01]  /*5270*/  FFMA.FTZ R68, R9, R42, R68 ;  /* 0x0000002a09447223 */ /* 0x000fe20000010044 */
[--C-:B------:R-:W-:Y:S02]  /*5280*/  HADD2.F32 R9, -RZ, R39.reuse.H0_H0 ;  /* 0x20000027ff097230 */ /* 0x100fe40000004100 */
[-C--:B------:R-:W-:Y:S01]  /*5290*/  FMUL.FTZ R5, R11, R84.reuse ;  /* 0x000000540b057220 */ /* 0x080fe20000410000 */
[----:B------:R-:W-:Y:S02]  /*52a0*/  HADD2.F32 R39, -RZ, R39.H1_H1 ;  /* 0x30000027ff277230 */ /* 0x000fe40000004100 */
[C---:B------:R-:W-:Y:S01]  /*52b0*/  FMUL.FTZ R84, R4.reuse, R84 ;  /* 0x0000005404547220 */ /* 0x040fe20000410000 */
[----:B------:R-:W-:Y:S02]  /*52c0*/  HADD2.F32 R41, -RZ, R41.H0_H0 ;  /* 0x20000029ff297230 */ /* 0x000fe40000004100 */
[----:B------:R-:W-:Y:S01]  /*52d0*/  FFMA.FTZ R4, R4, R40, -R5 ;  /* 0x0000002804047223 */ /* 0x000fe20000010805 */
[----:B------:R-:W-:-:S02]  /*52e0*/  HADD2.F32 R42, -RZ, R83.H0_H0 ;  /* 0x20000053ff2a7230 */ /* 0x000fc40000004100 */
[----:B------:R-:W-:Y:S01]  /*52f0*/  FFMA.FTZ R5, R11, R40, R84 ;  /* 0x000000280b057223 */ /* 0x000fe20000010054 */
[--C-:B------:R-:W-:Y:S02]  /*5300*/  HADD2.F32 R7, -RZ, R8.reuse.H0_H0 ;  /* 0x20000008ff077230 */ /* 0x100fe40000004100 */
[----:B------:R-:W-:Y:S02]  /*5310*/  HADD2.F32 R8, -RZ, R8.H1_H1 ;  /* 0x30000008ff087230 */ /* 0x000fe40000004100 */
[-C--:B------:R-:W-:Y:S01]  /*5320*/  FMUL.FTZ R70, R9, R42.reuse ;  /* 0x0000002a09467220 */ /* 0x080fe20000410000 */
[----:B------:R-:W-:Y:S02]  /*5330*/  HADD2.F32 R11, -RZ, R69.H0_H0 ;  /* 0x20000045ff0b7230 */ /* 0x000fe40000004100 */
[-C--:B------:R-:W-:Y:S01]  /*5340*/  FMUL.FTZ R69, R39, R41.reuse ;  /* 0x0000002927457220 */ /* 0x080fe20000410000 */
[----:B------:R-:W-:Y:S02]  /*5350*/  HADD2.F32 R40, -RZ, R81.H1_H1 ;  /* 0x30000051ff287230 */ /* 0x000fe40000004100 */
[C---:B------:R-:W-:Y:S01]  /*5360*/  FMUL.FTZ R78, R8.reuse, R41 ;  /* 0x00000029084e7220 */ /* 0x040fe20000410000 */
[----:B------:R-:W-:Y:S01]  /*5370*/  FMUL.FTZ R42, R7, R42 ;  /* 0x0000002a072a7220 */ /* 0x000fe20000410000 */
[----:B------:R-:W-:Y:S01]  /*5380*/  FFMA.FTZ R69, R8, R11, -R69 ;  /* 0x0000000b08457223 */ /* 0x000fe20000010845 */
[----:B------:R-:W-:-:S02]  /*5390*/  HADD2.F32 R83, -RZ, R83.H1_H1 ;  /* 0x30000053ff537230 */ /* 0x000fc40000004100 */
[-C--:B------:R-:W-:Y:S01]  /*53a0*/  FFMA.FTZ R70, R7, R40.reuse, -R70 ;  /* 0x0000002807467223 */ /* 0x080fe20000010846 */
[----:B------:R-:W-:Y:S02]  /*53b0*/  HADD2.F32 R8, -RZ, R38.H0_H0 ;  /* 0x20000026ff087230 */ /* 0x000fe40000004100 */
[----:B------:R-:W-:Y:S01]  /*53c0*/  FFMA.FTZ R41, R9, R40, R42 ;  /* 0x0000002809297223 */ /* 0x000fe2000001002a */
[----:B------:R-:W-:Y:S02]  /*53d0*/  HADD2.F32 R7, -RZ, R37.H0_H0 ;  /* 0x20000025ff077230 */ /* 0x000fe40000004100 */
[----:B------:R-:W-:Y:S01]  /*53e0*/  FFMA.FTZ R78, R39, R11, R78 ;  /* 0x0000000b274e7223 */ /* 0x000fe2000001004e */
[----:B------:R-:W-:Y:S02]  /*53f0*/  HADD2.F32 R9, -RZ, R82.H0_H0 ;  /* 0x20000052ff097230 */ /* 0x000fe40000004100 */
[----:B------:R-:W-:Y:S01]  /*5400*/  FMUL.FTZ R40, R8, R83 ;  /* 0x0000005308287220 */ /* 0x000fe20000410000 */
[----:B------:R-:W-:-:S02]  /*5410*/  HADD2.F32 R11, -RZ, R71.H0_H0 ;  /* 0x20000047ff0b7230 */ /* 0x000fc40000004100 */
[C---:B------:R-:W-:Y:S01]  /*5420*/  FMUL.FTZ R83, R7.reuse, R83 ;  /* 0x0000005307537220 */ /* 0x040fe20000410000 */
[----:B------:R-:W-:Y:S02]  /*5430*/  HADD2.F32 R38, -RZ, R38.H1_H1 ;  /* 0x30000026ff267230 */ /* 0x000fe40000004100 */
[-C--:B------:R-:W-:Y:S01]  /*5440*/  FFMA.FTZ R40, R7, R9.reuse, -R40 ;  /* 0x0000000907287223 */ /* 0x080fe20000010828 */
[----:B------:R-:W-:Y:S02]  /*5450*/  HADD2.F32 R37, -RZ, R37.H1_H1 ;  /* 0x30000025ff257230 */ /* 0x000fe40000004100 */
[----:B------:R-:W-:Y:S01]  /*5460*/  FFMA.FTZ R83, R8, R9, R83 ;  /* 0x0000000908537223 */ /* 0x000fe20000010053 */
[----:B------:R-:W-:Y:S02]  /*5470*/  HADD2.F32 R36, -RZ, R36.H0_H0 ;  /* 0x20000024ff247230 */ /* 0x000fe40000004100 */
[----:B------:R-:W-:Y:S01]  /*5480*/  FMUL.FTZ R42, R38, R11 ;  /* 0x0000000b262a7220 */ /* 0x000fe20000410000 */
[----:B------:R-:W-:-:S02]  /*5490*/  HADD2.F32 R8, -RZ, R10.H0_H0 ;  /* 0x2000000aff087230 */ /* 0x000fc40000004100 */
[C---:B------:R-:W-:Y:S01]  /*54a0*/  FMUL.FTZ R11, R37.reuse, R11 ;  /* 0x0000000b250b7220 */ /* 0x040fe20000410000 */
[----:B------:R-:W-:Y:S02]  /*54b0*/  HADD2.F32 R35, -RZ, R35.H0_H0 ;  /* 0x20000023ff237230 */ /* 0x000fe40000004100 */
[-C--:B------:R-:W-:Y:S01]  /*54c0*/  FFMA.FTZ R37, R37, R36.reuse, -R42 ;  /* 0x0000002425257223 */ /* 0x080fe2000001082a */
[----:B------:R-:W-:Y:S02]  /*54d0*/  HADD2.F32 R7, -RZ, R6.H0_H0 ;  /* 0x20000006ff077230 */ /* 0x000fe40000004100 */
[----:B------:R-:W-:Y:S01]  /*54e0*/  FFMA.FTZ R36, R38, R36, R11 ;  /* 0x0000002426247223 */ /* 0x000fe2000001000b */
[----:B------:R-:W-:Y:S01]  /*54f0*/  HADD2.F32 R10, -RZ, R10.H1_H1 ;  /* 0x3000000aff0a7230 */ /* 0x000fe20000004100 */
[----:B------:R-:W-:Y:S01]  /*5500*/  F2FP.F16.F32.PACK_AB R43, R43, R4 ;  /* 0x000000042b2b723e */ /* 0x000fe200000000ff */
[----:B------:R-:W-:Y:S01]  /*5510*/  HADD2.F32 R82, -RZ, R82.H1_H1 ;  /* 0x30000052ff527230 */ /* 0x000fe20000004100 */
[----:B------:R-:W-:Y:S01]  /*5520*/  F2FP.F16.F32.PACK_AB R41, R78, R41 ;  /* 0x000000294e29723e */ /* 0x000fe200000000ff */
[----:B------:R-:W-:-:S02]  /*5530*/  HADD2.F32 R6, -RZ, R6.H1_H1 ;  /* 0x30000006ff067230 */ /* 0x000fc40000004100 */
[-C--:B------:R-:W-:Y:S01]  /*5540*/  FMUL.FTZ R39, R10, R35.reuse ;  /* 0x000000230a277220 */ /* 0x080fe20000410000 */
[----:B------:R-:W-:Y:S02]  /*5550*/  HADD2.F32 R81, -RZ, R81.H0_H0 ;  /* 0x20000051ff517230 */ /* 0x000fe40000004100 */
[-C--:B------:R-:W-:Y:S01]  /*5560*/  FMUL.FTZ R11, R7, R82.reuse ;  /* 0x00000052070b7220 */ /* 0x080fe20000410000 */
[----:B------:R-:W-:Y:S02]  /*5570*/  HADD2.F32 R9, -RZ, R34.H0_H0 ;  /* 0x20000022ff097230 */ /* 0x000fe40000004100 */
[----:B------:R-:W-:Y:S01]  /*5580*/  FMUL.FTZ R35, R6, R35 ;  /* 0x0000002306237220 */ /* 0x000fe20000410000 */
[C---:B------:R-:W-:Y:S01]  /*5590*/  FMUL.FTZ R34, R8.reuse, R82 ;  /* 0x0000005208227220 */ /* 0x040fe20000410000 */
[----:B------:R-:W-:Y:S01]  /*55a0*/  FFMA.FTZ R11, R8, R81, R11 ;  /* 0x00000051080b7223 */ /* 0x000fe2000001000b */
[----:B------:R-:W-:Y:S01]  /*55b0*/  F2FP.F16.F32.PACK_AB R4, R37, R40 ;  /* 0x000000282504723e */ /* 0x000fe200000000ff */
[----:B------:R-:W-:Y:S01]  /*55c0*/  FFMA.FTZ R10, R10, R9, R35 ;  /* 0x000000090a0a7223 */ /* 0x000fe20000010023 */
[----:B------:R-:W-:Y:S01]  /*55d0*/  FFMA.FTZ R34, R7, R81, -R34 ;  /* 0x0000005107227223 */ /* 0x000fe20000010822 */
[----:B------:R-:W-:Y:S01]  /*55e0*/  FFMA.FTZ R39, R6, R9, -R39 ;  /* 0x0000000906277223 */ /* 0x000fe20000010827 */
[----:B------:R-:W-:Y:S01]  /*55f0*/  F2FP.F16.F32.PACK_AB R9, R68, R5 ;  /* 0x000000054409723e */ /* 0x000fe200000000ff */
[----:B------:R-:W-:Y:S01]  /*5600*/  IMAD.MOV.U32 R5, RZ, RZ, R43 ;  /* 0x000000ffff057224 */ /* 0x000fe200078e002b */
[----:B------:R-:W-:Y:S01]  /*5610*/  F2FP.F16.F32.PACK_AB R10, R10, R11 ;  /* 0x0000000b0a0a723e */ /* 0x000fe200000000ff */
[----:B------:R-:W-:Y:S01]  /*5620*/  IMAD.MOV.U32 R11, RZ, RZ, R41 ;  /* 0x000000ffff0b7224 */ /* 0x000fe200078e0029 */
[----:B------:R-:W-:-:S02]  /*5630*/  F2FP.F16.F32.PACK_AB R7, R69, R70 ;  /* 0x000000464507723e */ /* 0x000fc400000000ff */
[----:B------:R-:W-:Y:S02]  /*5640*/  F2FP.F16.F32.PACK_AB R8, R36, R83 ;  /* 0x000000532408723e */ /* 0x000fe400000000ff */
[----:B------:R-:W-:-:S07]  /*5650*/  F2FP.F16.F32.PACK_AB R6, R39, R34 ;  /* 0x000000222706723e */ /* 0x000fce00000000ff */
.L_x_11920:
[----:B------:R-:W-:Y:S05]  /*5660*/  BSYNC B1 ;  /* 0x0000000000017941 */ /* 0x000fea0003800000 */
.L_x_11919:
[----:B0-----:R0:W-:Y:S01]  /*5670*/  ST.E.128 desc[UR42][R14.64], R4 ;  /* 0x000000040e007985 */ /* 0x0011e2000c101d2a */
[----:B------:R-:W-:-:S13]  /*5680*/  ISETP.GE.AND P0, PT, R33, R32, PT ;  /* 0x000000202100720c */ /* 0x000fda0003f06270 */
[----:B------:R-:W-:Y:S05]  /*5690*/  @P0 BRA `(.L_x_11901) ;  /* 0x00000004001c0947 */ /* 0x000fea0003800000 */
[----:B------:R-:W-:-:S05]  /*56a0*/  IMAD.WIDE R12, R33, 0x2, R12 ;  /* 0x00000002210c7825 */ /* 0x000fca00078e020c */
[----:B-1----:R1:W-:Y:S01]  /*56b0*/  ST.E.128 desc[UR42][R12.64], R8 ;  /* 0x000000080c007985 */ /* 0x0023e2000c101d2a */
[----:B------:R-:W-:Y:S05]  /*56c0*/  BRA `(.L_x_11901) ;  /* 0x0000000400107947 */ /* 0x000fea0003800000 */
.L_x_11882:
[----:B------:R-:W-:-:S04]  /*56d0*/  ULOP3.LUT UR4, UR36, 0x1, URZ, 0xfc, !UPT ;  /* 0x0000000124047892 */ /* 0x000fc8000f8efc3f */
[----:B------:R-:W-:-:S06]  /*56e0*/  UISETP.NE.AND UP0, UPT, UR4, 0x3, UPT ;  /* 0x000000030400788c */ /* 0x000fcc000bf05270 */
[----:B------:R-:W-:-:S13]  /*56f0*/  PLOP3.LUT P3, PT, PT, PT, UP0, 0x80, 0x0 ;  /* 0x000000000000781c */ /* 0x000fda0003f6f008 */
[----:B------:R-:W-:Y:S05]  /*5700*/  @!P3 BRA `(.L_x_11921) ;  /* 0x000000000004b947 */ /* 0x000fea0003800000 */
[----:B------:R-:W-:Y:S01]  /*5710*/  BPT.TRAP 0x1 ;  /* 0x000000040000795c */ /* 0x000fe20000300000 */
.L_x_11921:
[----:B------:R-:W-:Y:S01]  /*5720*/  IMAD R67, R19, 0x8, R2 ;  /* 0x0000000813437824 */ /* 0x000fe200078e0202 */
[----:B------:R-:W-:Y:S01]  /*5730*/  SHF.L.U32 R80, R185, 0x1f, RZ ;  /* 0x0000001fb9507819 */ /* 0x000fe200000006ff */
[----:B------:R-:W-:Y:S01]  /*5740*/  BSSY B1, `(.L_x_11922) ;  /* 0x0000004000017945 */ /* 0x000fe20003800000 */
[----:B------:R-:W-:Y:S02]  /*5750*/  SHF.R.S32.HI R74, RZ, 0x1f, R73 ;  /* 0x0000001fff4a7819 */ /* 0x000fe40000011449 */
[----:B------:R-:W0:Y:S02]  /*5760*/  SYNCS.PHASECHK.TRANS64.TRYWAIT P0, [R67+URZ+0x22890], R80 ;  /* 0x02289050430075a7 */ /* 0x000e24000800017f */
[----:B0-----:R-:W-:Y:S05]  /*5770*/  @!P0 BRA `(.L_x_11923) ;  /* 0x0000027800848947 */ /* 0x001fea0003800000 */
.L_x_12266:
[----:B------:R-:W-:Y:S05]  /*5780*/  BSYNC B1 ;  /* 0x0000000000017941 */ /* 0x000fea0003800000 */
.L_x_11922:
        /* <DEDUP_REMOVED lines=17> */
[----:B------:R-:W-:Y:S02]  /*58a0*/  UMOV UR4, 0xffffffff ;  /* 0xffffffff00047882 */ /* 0x000fe40000000000 */
[----:B------:R-:W-:Y:S01]  /*58b0*/  ISETP.GE.AND P0, PT, R34, 0x1, PT ;  /* 0x000000012200780c */ /* 0x000fe20003f06270 */
[----:B------:R-:W-:Y:S01]  /*58c0*/  IMAD R5, R156, UR5, R5 ;  /* 0x000000059c057c24 */ /* 0x000fe2000f8e0205 */
[----:B------:R-:W-:-:S04]  /*58d0*/  LEA R10, P4, R4, UR6, 0x1 ;  /* 0x00000006040a7c11 */ /* 0x000fc8000f8808ff */
[----:B------:R-:W-:Y:S01]  /*58e0*/  LEA.HI.X R32, R4, UR7, R5, 0x1, P4 ;  /* 0x0000000704207c11 */ /* 0x000fe2000a0f0c05 */
[----:B------:R-:W-:Y:S08]  /*58f0*/  BRA.DIV UR4, `(.L_x_11924) ;  /* 0x0000027a04387947 */ /* 0x000ff0000b800000 */
[----:B------:R1:W2:Y:S04]  /*5900*/  SHFL.IDX PT, R33, R32, RZ, 0x1c1f ;  /* 0x001c1fff20217589 */ /* 0x0002a800000e0000 */
[----:B------:R1:W3:Y:S02]  /*5910*/  SHFL.IDX PT, R14, R10, RZ, 0x1c1f ;  /* 0x001c1fff0a0e7589 */ /* 0x0002e400000e0000 */
.L_x_12270:
[----:B------:R-:W-:Y:S04]  /*5920*/  BSSY B1, `(.L_x_11925) ;  /* 0x000000d000017945 */ /* 0x000fe80003800000 */
[----:B------:R-:W-:Y:S05]  /*5930*/  @!P0 BRA `(.L_x_11926) ;  /* 0x00000000002c8947 */ /* 0x000fea0003800000 */
[----:B------:R-:W-:Y:S02]  /*5940*/  ULDC UR4, c[0x0][0x2f4] ;  /* 0x0000bd0000047ab9 */ /* 0x000fe40000000800 */
[----:B------:R-:W-:Y:S02]  /*5950*/  ISETP.GE.AND P4, PT, R16, UR4, PT ;  /* 0x0000000410007c0c */ /* 0x000fe4000bf86270 */
[----:B------:R-:W-:-:S11]  /*5960*/  ISETP.GE.AND P0, PT, R18, UR4, PT ;  /* 0x0000000412007c0c */ /* 0x000fd6000bf06270 */
[----:B------:R-:W4:Y:S01]  /*5970*/  @!P4 LDS.128 R4, [R82] ;  /* 0x000000005204c984 */ /* 0x000f220000000c00 */
[----:B---3--:R-:W-:-:S04]  /*5980*/  @!P4 LEA R8, P5, R16, R14, 0x1 ;  /* 0x0000000e1008c211 */ /* 0x008fc800078a08ff */
[----:B--2---:R-:W-:-:S05]  /*5990*/  @!P4 LEA.HI.X R9, R16, R33, R17, 0x1, P5 ;  /* 0x000000211009c211 */ /* 0x004fca00028f0c11 */
[----:B----4-:R2:W-:Y:S04]  /*59a0*/  @!P4 ST.E.128 desc[UR42][R8.64], R4 ;  /* 0x000000040800c985 */ /* 0x0105e8000c101d2a */
[----:B------:R-:W3:Y:S01]  /*59b0*/  @!P0 LDS.128 R4, [R81] ;  /* 0x0000000051048984 */ /* 0x000ee20000000c00 */
[----:B--2---:R-:W-:-:S04]  /*59c0*/  @!P0 LEA R8, P4, R18, R14, 0x1 ;  /* 0x0000000e12088211 */ /* 0x004fc800078808ff */
[----:B------:R-:W-:-:S05]  /*59d0*/  @!P0 LEA.HI.X R9, R18, R33, R184, 0x1, P4 ;  /* 0x0000002112098211 */ /* 0x000fca00020f0cb8 */
[----:B---3--:R4:W-:Y:S04]  /*59e0*/  @!P0 ST.E.128 desc[UR42][R8.64], R4 ;  /* 0x0000000408008985 */ /* 0x0089e8000c101d2a */
.L_x_11926:
[----:B------:R-:W-:Y:S05]  /*59f0*/  BSYNC B1 ;  /* 0x0000000000017941 */ /* 0x000fea0003800000 */
.L_x_11925:
[----:B------:R-:W-:-:S03]  /*5a00*/  UMOV UR4, 0xffffffff ;  /* 0xffffffff00047882 */ /* 0x000fc60000000000 */
[----:B------:R-:W-:Y:S05]  /*5a10*/  BRA.DIV UR4, `(.L_x_11927) ;  /* 0x0000027a04387947 */ /* 0x000fea000b800000 */
[----:B--2---:R2:W0:Y:S04]  /*5a20*/  SHFL.IDX PT, R33, R32, 0x1, 0x1c1f ;  /* 0x003c1f0020217f89 */ /* 0x00442800000e0000 */
[----:B---3--:R2:W3:Y:S02]  /*5a30*/  SHFL.IDX PT, R14, R10, 0x1, 0x1c1f ;  /* 0x003c1f000a0e7f89 */ /* 0x0084e400000e0000 */
.L_x_12274:
[----:B------:R-:W-:-:S13]  /*5a40*/  ISETP.GE.AND P0, PT, R34, 0x41, PT ;  /* 0x000000412200780c */ /* 0x000fda0003f06270 */
[----:B------:R-:W-:Y:S05]  /*5a50*/  @!P0 BRA `(.L_x_11901) ;  /* 0x00000000002c8947 */ /* 0x000fea0003800000 */
[----:B------:R-:W-:Y:S02]  /*5a60*/  ULDC UR4, c[0x0][0x2f4] ;  /* 0x0000bd0000047ab9 */ /* 0x000fe40000000800 */
[----:B------:R-:W-:Y:S02]  /*5a70*/  ISETP.GE.AND P5, PT, R16, UR4, PT ;  /* 0x0000000410007c0c */ /* 0x000fe4000bfa6270 */
[----:B------:R-:W-:-:S11]  /*5a80*/  ISETP.GE.AND P0, PT, R18, UR4, PT ;  /* 0x0000000412007c0c */ /* 0x000fd6000bf06270 */
[----:B----4-:R-:W4:Y:S01]  /*5a90*/  @!P5 LDS.128 R4, [R82+0x2000] ;  /* 0x002000005204d984 */ /* 0x010f220000000c00 */
[----:B---3--:R-:W-:-:S04]  /*5aa0*/  @!P5 LEA R8, P4, R16, R14, 0x1 ;  /* 0x0000000e1008d211 */ /* 0x008fc800078808ff */
[----:B0-----:R-:W-:-:S05]  /*5ab0*/  @!P5 LEA.HI.X R9, R16, R33, R17, 0x1, P4 ;  /* 0x000000211009d211 */ /* 0x001fca00020f0c11 */
[----:B----4-:R0:W-:Y:S04]  /*5ac0*/  @!P5 ST.E.128 desc[UR42][R8.64], R4 ;  /* 0x000000040800d985 */ /* 0x0101e8000c101d2a */
[----:B------:R-:W3:Y:S01]  /*5ad0*/  @!P0 LDS.128 R4, [R81+0x2000] ;  /* 0x0020000051048984 */ /* 0x000ee20000000c00 */
[----:B0-----:R-:W-:-:S04]  /*5ae0*/  @!P0 LEA R8, P4, R18, R14, 0x1 ;  /* 0x0000000e12088211 */ /* 0x001fc800078808ff */
[----:B------:R-:W-:-:S05]  /*5af0*/  @!P0 LEA.HI.X R9, R18, R33, R184, 0x1, P4 ;  /* 0x0000002112098211 */ /* 0x000fca00020f0cb8 */
[----:B---3--:R0:W-:Y:S04]  /*5b00*/  @!P0 ST.E.128 desc[UR42][R8.64], R4 ;  /* 0x0000000408008985 */ /* 0x0081e8000c101d2a */
.L_x_11901:
[----:B------:R-:W-:Y:S05]  /*5b10*/  BSYNC B0 ;  /* 0x0000000000007941 */ /* 0x000fea0003800000 */
.L_x_11881:
[----:B0---4-:R-:W0:Y:S01]  /*5b20*/  S2R R4, SR_TID.X ;  /* 0x0000000000047919 */ /* 0x011e220000002100 */
        /* <DEDUP_REMOVED lines=8> */
[----:B0-----:R-:W-:-:S02]  /*5bb0*/  SHF.R.U32.HI R5, RZ, 0x7, R4 ;  /* 0x00000007ff057819 */ /* 0x001fc40000011604 */
[----:B------:R-:W-:-:S03]  /*5bc0*/  LOP3.LUT P0, RZ, R4, 0x7f, RZ, 0xc0, !PT ;  /* 0x0000007f04ff7812 */ /* 0x000fc6000780c0ff */
[----:B-12---:R-:W-:-:S10]  /*5bd0*/  VIADD R10, R5, 0x8 ;  /* 0x00000008050a7836 */ /* 0x006fd40000000000 */
[----:B------:R-:W-:-:S05]  /*5be0*/  @!P0 VIADD R4, R67, 0x228a0 ;  /* 0x000228a043048836 */ /* 0x000fca0000000000 */
[----:B------:R-:W-:Y:S01]  /*5bf0*/  @!P0 PRMT R4, RZ, 0x654, R4 ;  /* 0x00000654ff048816 */ /* 0x000fe20000000004 */
[----:B----4-:R0:W-:Y:S06]  /*5c00*/  BAR.SYNC.DEFER_BLOCKING R10, 0x80 ;  /* 0x0002000a0000751d */ /* 0x0101ec0000010000 */
[----:B------:R0:W-:Y:S01]  /*5c10*/  @!P0 SYNCS.ARRIVE.TRANS64.RED.A1T0 RZ, [R4+URZ], RZ ;  /* 0x000000ff04ff89a7 */ /* 0x0001e2000810043f */
[----:B------:R-:W-:Y:S05]  /*5c20*/  @!P3 BRA `(.L_x_11929) ;  /* 0x000000000004b947 */ /* 0x000fea0003800000 */
[----:B------:R-:W-:Y:S01]  /*5c30*/  BPT.TRAP 0x1 ;  /* 0x000000040000795c */ /* 0x000fe20000300000 */
.L_x_11929:
[----:B------:R-:W-:Y:S05]  /*5c40*/  BSYNC B0 ;  /* 0x0000000000007941 */ /* 0x000fea0003800000 */
.L_x_11928:
[----:B------:R-:W1:Y:S01]  /*5c50*/  SYNCS.PHASECHK.TRANS64.TRYWAIT P3, [R67+URZ+0x228b0], R80 ;  /* 0x0228b050430075a7 */ /* 0x000e62000806017f */
[----:B------:R-:W-:Y:S01]  /*5c60*/  ULDC UR38, c[0x0][0x320] ;  /* 0x0000c80000267ab9 */ /* 0x000fe20000000800 */
[----:B------:R-:W-:Y:S04]  /*5c70*/  BSSY B0, `(.L_x_11930) ;  /* 0x0000002000007945 */ /* 0x000fe80003800000 */
[----:B-1----:R-:W-:Y:S05]  /*5c80*/  @!P3 BRA `(.L_x_11931) ;  /* 0x0000027400e4b947 */ /* 0x002fea0003800000 */
.L_x_12275:
[----:B------:R-:W-:Y:S05]  /*5c90*/  BSYNC B0 ;  /* 0x0000000000007941 */ /* 0x000fea0003800000 */
.L_x_11930:
[----:B------:R-:W-:Y:S01]  /*5ca0*/  ULDC.64 UR4, c[0x0][0x328] ;  /* 0x0000ca0000047ab9 */ /* 0x000fe20000000a00 */
[----:B------:R-:W-:Y:S01]  /*5cb0*/  IMAD.IADD R76, R76, 0x1, -R157 ;  /* 0x000000014c4c7824 */ /* 0x000fe200078e0a9d */
[----:B------:R-:W-:Y:S01]  /*5cc0*/  ULDC.64 UR6, c[0x0][0x318] ;  /* 0x0000c60000067ab9 */ /* 0x000fe20000000a00 */
[----:B------:R-:W-:Y:S01]  /*5cd0*/  IMAD R74, R74, UR4, RZ ;  /* 0x000000044a4a7c24 */ /* 0x000fe2000f8e02ff */
[----:B------:R-:W-:Y:S01]  /*5ce0*/  BSSY B0, `(.L_x_11932) ;  /* 0x0000057000007945 */ /* 0x000fe20003800000 */
[----:B0-----:R-:W-:Y:S01]  /*5cf0*/  IMAD.WIDE.U32 R4, R73, UR4, RZ ;  /* 0x0000000449047c25 */ /* 0x001fe2000f8e00ff */
[----:B------:R-:W-:-:S03]  /*5d00*/  ISETP.GE.AND P3, PT, R76, 0x1, PT ;  /* 0x000000014c00780c */ /* 0x000fc60003f66270 */
        /* <DEDUP_REMOVED lines=9> */
[----:B------:R-:W-:Y:S02]  /*5da0*/  IMAD.IADD R11, R53, 0x1, R12 ;  /* 0x00000001350b7824 */ /* 0x000fe400078e020c */
[----:B------:R-:W-:-:S04]  /*5db0*/  IMAD.WIDE.U32 R4, R156, UR4, R4 ;  /* 0x000000049c047c25 */ /* 0x000fc8000f8e0004 */
[----:B------:R-:W-:Y:S01]  /*5dc0*/  IMAD R5, R156, UR5, R5 ;  /* 0x000000059c057c24 */ /* 0x000fe2000f8e0205 */
[----:B------:R-:W-:Y:S01]  /*5dd0*/  LEA R35, P4, R4, UR6, 0x1 ;  /* 0x0000000604237c11 */ /* 0x000fe2000f8808ff */
[--C-:B------:R-:W-:Y:S02]  /*5de0*/  IMAD R12, R12, 0x2, R48.reuse ;  /* 0x000000020c0c7824 */ /* 0x100fe400078e0230 */
[----:B------:R-:W-:Y:S01]  /*5df0*/  IMAD R11, R11, 0x2, R48 ;  /* 0x000000020b0b7824 */ /* 0x000fe200078e0230 */
[----:B------:R-:W-:Y:S01]  /*5e00*/  LEA.HI.X R36, R4, UR7, R5, 0x1, P4 ;  /* 0x0000000704247c11 */ /* 0x000fe2000a0f0c05 */
[----:B------:R0:W2:Y:S04]  /*5e10*/  SHFL.IDX PT, R39, R35, RZ, 0x1c1f ;  /* 0x001c1fff23277589 */ /* 0x0000a800000e0000 */
[----:B------:R0:W4:Y:S01]  /*5e20*/  SHFL.IDX PT, R37, R36, RZ, 0x1c1f ;  /* 0x001c1fff24257589 */ /* 0x00012200000e0000 */
[----:B------:R-:W-:Y:S05]  /*5e30*/  @!P3 BRA `(.L_x_11933) ;  /* 0x000000040004b947 */ /* 0x000fea0003800000 */
[----:B------:R-:W-:Y:S02]  /*5e40*/  ISETP.GE.AND P3, PT, R16, UR38, PT ;  /* 0x0000002610007c0c */ /* 0x000fe4000bf66270 */
[----:B------:R-:W-:-:S11]  /*5e50*/  ISETP.GE.AND P5, PT, R18, UR38, PT ;  /* 0x0000002612007c0c */ /* 0x000fd6000bfa6270 */
[----:B------:R-:W5:Y:S01]  /*5e60*/  @!P3 LDS.128 R4, [R12] ;  /* 0x000000000c04b984 */ /* 0x000f620000000c00 */
[----:B--2---:R-:W-:-:S04]  /*5e70*/  @!P3 LEA R8, P4, R16, R39, 0x1 ;  /* 0x000000271008b211 */ /* 0x004fc800078808ff */
[----:B----4-:R-:W-:-:S05]  /*5e80*/  @!P3 LEA.HI.X R9, R16, R37, R17, 0x1, P4 ;  /* 0x000000251009b211 */ /* 0x010fca00020f0c11 */
[----:B-----5:R2:W-:Y:S01]  /*5e90*/  @!P3 ST.E.128 desc[UR42][R8.64], R4 ;  /* 0x000000040800b985 */ /* 0x0205e2000c101d2a */
[----:B------:R-:W-:-:S03]  /*5ea0*/  ISETP.GE.AND P3, PT, R162, UR38, PT ;  /* 0x00000026a2007c0c */ /* 0x000fc6000bf66270 */
[----:B------:R-:W4:Y:S01]  /*5eb0*/  @!P5 LDS.128 R4, [R11] ;  /* 0x000000000b04d984 */ /* 0x000f220000000c00 */
[----:B------:R-:W-:Y:S02]  /*5ec0*/  SEL R13, RZ, 0x3fffc, P3 ;  /* 0x0003fffcff0d7807 */ /* 0x000fe40001800000 */
[----:B------:R-:W-:Y:S02]  /*5ed0*/  SEL R32, RZ, 0x4, P3 ;  /* 0x00000004ff207807 */ /* 0x000fe40001800000 */
[----:B------:R-:W-:-:S04]  /*5ee0*/  ISETP.GE.AND P3, PT, R16, UR38, PT ;  /* 0x0000002610007c0c */ /* 0x000fc8000bf66270 */
[----:B------:R-:W-:Y:S02]  /*5ef0*/  SEL R33, RZ, 0x1, P3 ;  /* 0x00000001ff217807 */ /* 0x000fe40001800000 */
[----:B--2---:R-:W-:-:S04]  /*5f00*/  @!P5 LEA R8, P4, R18, R39, 0x1 ;  /* 0x000000271208d211 */ /* 0x004fc800078808ff */
[----:B------:R-:W-:Y:S02]  /*5f10*/  @!P5 LEA.HI.X R9, R18, R37, R184, 0x1, P4 ;  /* 0x000000251209d211 */ /* 0x000fe400020f0cb8 */
[----:B------:R-:W-:Y:S02]  /*5f20*/  LOP3.LUT P4, RZ, R13, 0x4, RZ, 0xc0, !PT ;  /* 0x000000040dff7812 */ /* 0x000fe4000788c0ff */
[----:B------:R-:W-:-:S04]  /*5f30*/  SEL R13, RZ, 0x2, P5 ;  /* 0x00000002ff0d7807 */ /* 0x000fc80002800000 */
[----:B------:R-:W-:Y:S01]  /*5f40*/  IADD3 R32, R32, R13, R33 ;  /* 0x0000000d20207210 */ /* 0x000fe20007ffe021 */
[----:B----4-:R2:W-:Y:S06]  /*5f50*/  @!P5 ST.E.128 desc[UR42][R8.64], R4 ;  /* 0x000000040800d985 */ /* 0x0105ec000c101d2a */
[----:B------:R-:W4:Y:S01]  /*5f60*/  @P4 LDS.128 R4, [R12+0x3000] ;  /* 0x003000000c044984 */ /* 0x000f220000000c00 */
[----:B--2---:R-:W-:-:S04]  /*5f70*/  @P4 LEA R8, P5, R162, R39, 0x1 ;  /* 0x00000027a2084211 */ /* 0x004fc800078a08ff */
[----:B------:R-:W-:Y:S02]  /*5f80*/  @P4 LEA.HI.X R9, R162, R37, R193, 0x1, P5 ;  /* 0x00000025a2094211 */ /* 0x000fe400028f0cc1 */
[----:B------:R-:W-:-:S04]  /*5f90*/  ISETP.GE.AND P5, PT, R161, UR38, PT ;  /* 0x00000026a1007c0c */ /* 0x000fc8000bfa6270 */
[----:B---3--:R-:W-:Y:S02]  /*5fa0*/  SEL R14, RZ, 0x7fff8, P5 ;  /* 0x0007fff8ff0e7807 */ /* 0x008fe40002800000 */
[----:B------:R-:W-:Y:S01]  /*5fb0*/  SEL R15, RZ, 0x8, P5 ;  /* 0x00000008ff0f7807 */ /* 0x000fe20002800000 */
[----:B----4-:R2:W-:Y:S01]  /*5fc0*/  @P4 ST.E.128 desc[UR42][R8.64], R4 ;  /* 0x0000000408004985 */ /* 0x0105e2000c101d2a */
[----:B------:R-:W-:-:S13]  /*5fd0*/  LOP3.LUT P4, RZ, R14, 0x8, RZ, 0xc0, !PT ;  /* 0x000000080eff7812 */ /* 0x000fda000788c0ff */
[----:B------:R-:W3:Y:S01]  /*5fe0*/  @P4 LDS.128 R4, [R11+0x3000] ;  /* 0x003000000b044984 */ /* 0x000ee20000000c00 */
[----:B--2---:R-:W-:-:S04]  /*5ff0*/  @P4 LEA R8, P3, R161, R39, 0x1 ;  /* 0x00000027a1084211 */ /* 0x004fc800078608ff */
[----:B------:R-:W-:Y:S02]  /*6000*/  @P4 LEA.HI.X R9, R161, R37, R192, 0x1, P3 ;  /* 0x00000025a1094211 */ /* 0x000fe400018f0cc0 */
[----:B------:R-:W-:-:S04]  /*6010*/  ISETP.GE.AND P3, PT, R160, UR38, PT ;  /* 0x00000026a0007c0c */ /* 0x000fc8000bf66270 */
[----:B------:R-:W-:Y:S02]  /*6020*/  SEL R14, RZ, 0xffff0, P3 ;  /* 0x000ffff0ff0e7807 */ /* 0x000fe40001800000 */
[----:B------:R-:W-:-:S04]  /*6030*/  SEL R34, RZ, 0x10, P3 ;  /* 0x00000010ff227807 */ /* 0x000fc80001800000 */
[----:B------:R-:W-:Y:S01]  /*6040*/  IADD3 R15, R34, R32, R15 ;  /* 0x00000020220f7210 */ /* 0x000fe20007ffe00f */
[----:B---3--:R2:W-:Y:S01]  /*6050*/  @P4 ST.E.128 desc[UR42][R8.64], R4 ;  /* 0x0000000408004985 */ /* 0x0085e2000c101d2a */
[----:B------:R-:W-:-:S13]  /*6060*/  LOP3.LUT P4, RZ, R14, 0x10, RZ, 0xc0, !PT ;  /* 0x000000100eff7812 */ /* 0x000fda000788c0ff */
[----:B------:R-:W3:Y:S01]  /*6070*/  @P4 LDS.128 R4, [R12+0x6000] ;  /* 0x006000000c044984 */ /* 0x000ee20000000c00 */
[----:B--2---:R-:W-:-:S04]  /*6080*/  @P4 LEA R8, P5, R160, R39, 0x1 ;  /* 0x00000027a0084211 */ /* 0x004fc800078a08ff */
[----:B------:R-:W-:Y:S02]  /*6090*/  @P4 LEA.HI.X R9, R160, R37, R191, 0x1, P5 ;  /* 0x00000025a0094211 */ /* 0x000fe400028f0cbf */
[----:B------:R-:W-:-:S04]  /*60a0*/  ISETP.GE.AND P5, PT, R159, UR38, PT ;  /* 0x000000269f007c0c */ /* 0x000fc8000bfa6270 */
[----:B------:R-:W-:Y:S02]  /*60b0*/  SEL R14, RZ, 0x1fffe0, P5 ;  /* 0x001fffe0ff0e7807 */ /* 0x000fe40002800000 */
[----:B------:R-:W-:Y:S02]  /*60c0*/  SEL R13, RZ, 0x20, P5 ;  /* 0x00000020ff0d7807 */ /* 0x000fe40002800000 */
[----:B------:R-:W-:-:S04]  /*60d0*/  ISETP.GE.AND P5, PT, R163, UR38, PT ;  /* 0x00000026a3007c0c */ /* 0x000fc8000bfa6270 */
[----:B------:R-:W-:Y:S01]  /*60e0*/  SEL R32, RZ, 0x7fff80, P5 ;  /* 0x007fff80ff207807 */ /* 0x000fe20002800000 */
[----:B---3--:R2:W-:Y:S01]  /*60f0*/  @P4 ST.E.128 desc[UR42][R8.64], R4 ;  /* 0x0000000408004985 */ /* 0x0085e2000c101d2a */
[----:B------:R-:W-:-:S13]  /*6100*/  LOP3.LUT P4, RZ, R14, 0x20, RZ, 0xc0, !PT ;  /* 0x000000200eff7812 */ /* 0x000fda000788c0ff */
[----:B------:R-:W3:Y:S01]  /*6110*/  @P4 LDS.128 R4, [R11+0x6000] ;  /* 0x006000000b044984 */ /* 0x000ee20000000c00 */
[----:B--2---:R-:W-:-:S04]  /*6120*/  @P4 LEA R8, P3, R159, R39, 0x1 ;  /* 0x000000279f084211 */ /* 0x004fc800078608ff */
[----:B------:R-:W-:Y:S02]  /*6130*/  @P4 LEA.HI.X R9, R159, R37, R190, 0x1, P3 ;  /* 0x000000259f094211 */ /* 0x000fe400018f0cbe */
[----:B------:R-:W-:-:S04]  /*6140*/  ISETP.GE.AND P3, PT, R158, UR38, PT ;  /* 0x000000269e007c0c */ /* 0x000fc8000bf66270 */
[----:B------:R-:W-:Y:S01]  /*6150*/  SEL R14, RZ, 0x3fffc0, P3 ;  /* 0x003fffc0ff0e7807 */ /* 0x000fe20001800000 */
[----:B---3--:R2:W-:Y:S03]  /*6160*/  @P4 ST.E.128 desc[UR42][R8.64], R4 ;  /* 0x0000000408004985 */ /* 0x0085e6000c101d2a */
[----:B------:R-:W-:Y:S02]  /*6170*/  LOP3.LUT P4, RZ, R14, 0x40, RZ, 0xc0, !PT ;  /* 0x000000400eff7812 */ /* 0x000fe4000788c0ff */
[----:B------:R-:W-:-:S04]  /*6180*/  SEL R14, RZ, 0x40, P3 ;  /* 0x00000040ff0e7807 */ /* 0x000fc80001800000 */
[----:B------:R-:W-:-:S05]  /*6190*/  IADD3 R13, R14, R15, R13 ;  /* 0x0000000f0e0d7210 */ /* 0x000fca0007ffe00d */
[----:B------:R-:W-:Y:S02]  /*61a0*/  IMAD.IADD R13, R13, 0x1, R32 ;  /* 0x000000010d0d7824 */ /* 0x000fe400078e0220 */
[----:B------:R-:W3:Y:S03]  /*61b0*/  @P4 LDS.128 R4, [R12+0x9000] ;  /* 0x009000000c044984 */ /* 0x000ee60000000c00 */
[----:B--2---:R-:W-:-:S04]  /*61c0*/  PRMT R8, R13, 0x8880, RZ ;  /* 0x000088800d087816 */ /* 0x004fc800000000ff */
[----:B------:R-:W-:Y:S02]  /*61d0*/  ISETP.GT.AND P3, PT, R8, -0x1, PT ;  /* 0xffffffff0800780c */ /* 0x000fe40003f64270 */
[----:B------:R-:W-:-:S04]  /*61e0*/  @P4 LEA R8, P5, R158, R39, 0x1 ;  /* 0x000000279e084211 */ /* 0x000fc800078a08ff */
[----:B------:R-:W-:-:S05]  /*61f0*/  @P4 LEA.HI.X R9, R158, R37, R189, 0x1, P5 ;  /* 0x000000259e094211 */ /* 0x000fca00028f0cbd */
[----:B---3--:R2:W-:Y:S04]  /*6200*/  @P4 ST.E.128 desc[UR42][R8.64], R4 ;  /* 0x0000000408004985 */ /* 0x0085e8000c101d2a */
[----:B------:R-:W3:Y:S01]  /*6210*/  @!P3 LDS.128 R4, [R11+0x9000] ;  /* 0x009000000b04b984 */ /* 0x000ee20000000c00 */
[----:B--2---:R-:W-:-:S04]  /*6220*/  @!P3 LEA R8, P4, R163, R39, 0x1 ;  /* 0x00000027a308b211 */ /* 0x004fc800078808ff */
[----:B------:R-:W-:-:S05]  /*6230*/  @!P3 LEA.HI.X R9, R163, R37, R188, 0x1, P4 ;  /* 0x00000025a309b211 */ /* 0x000fca00020f0cbc */
[----:B---3--:R2:W-:Y:S04]  /*6240*/  @!P3 ST.E.128 desc[UR42][R8.64], R4 ;  /* 0x000000040800b985 */ /* 0x0085e8000c101d2a */
.L_x_11933:
[----:B------:R-:W-:Y:S05]  /*6250*/  BSYNC B0 ;  /* 0x0000000000007941 */ /* 0x000fea0003800000 */
.L_x_11932:
[----:B------:R-:W-:Y:S01]  /*6260*/  ISETP.GE.AND P3, PT, R76, 0x41, PT ;  /* 0x000000414c00780c */ /* 0x000fe20003f66270 */
[----:B------:R1:W1:Y:S01]  /*6270*/  SHFL.IDX PT, R13, R36, 0x1, 0x1c1f ;  /* 0x003c1f00240d7f89 */ /* 0x00026200000e0000 */
[----:B------:R-:W-:Y:S03]  /*6280*/  BSSY B0, `(.L_x_11934) ;  /* 0x0000044000007945 */ /* 0x000fe60003800000 */
[----:B0-----:R-:W0:Y:S08]  /*6290*/  SHFL.IDX PT, R35, R35, 0x1, 0x1c1f ;  /* 0x003c1f0023237f89 */ /* 0x001e3000000e0000 */
[----:B------:R-:W-:Y:S05]  /*62a0*/  @!P3 BRA `(.L_x_11935) ;  /* 0x000000040004b947 */ /* 0x000fea0003800000 */
[----:B------:R-:W-:Y:S02]  /*62b0*/  ISETP.GE.AND P4, PT, R16, UR38, PT ;  /* 0x0000002610007c0c */ /* 0x000fe4000bf86270 */
[----:B------:R-:W-:-:S11]  /*62c0*/  ISETP.GE.AND P5, PT, R18, UR38, PT ;  /* 0x0000002612007c0c */ /* 0x000fd6000bfa6270 */
[----:B--2---:R-:W2:Y:S01]  /*62d0*/  @!P4 LDS.128 R4, [R12+0x2000] ;  /* 0x002000000c04c984 */ /* 0x004ea20000000c00 */
[----:B0-----:R-:W-:-:S04]  /*62e0*/  @!P4 LEA R8, P3, R16, R35, 0x1 ;  /* 0x000000231008c211 */ /* 0x001fc800078608ff */
[----:B-1----:R-:W-:Y:S02]  /*62f0*/  @!P4 LEA.HI.X R9, R16, R13, R17, 0x1, P3 ;  /* 0x0000000d1009c211 */ /* 0x002fe400018f0c11 */
[----:B------:R-:W-:-:S04]  /*6300*/  ISETP.GE.AND P3, PT, R162, UR38, PT ;  /* 0x00000026a2007c0c */ /* 0x000fc8000bf66270 */
[----:B---3--:R-:W-:Y:S02]  /*6310*/  SEL R14, RZ, 0x3fffc, P3 ;  /* 0x0003fffcff0e7807 */ /* 0x008fe40001800000 */
[----:B------:R-:W-:Y:S02]  /*6320*/  SEL R33, RZ, 0x4, P3 ;  /* 0x00000004ff217807 */ /* 0x000fe40001800000 */
[----:B------:R-:W-:-:S04]  /*6330*/  ISETP.GE.AND P3, PT, R16, UR38, PT ;  /* 0x0000002610007c0c */ /* 0x000fc8000bf66270 */
[----:B------:R-:W-:Y:S01]  /*6340*/  SEL R34, RZ, 0x1, P3 ;  /* 0x00000001ff227807 */ /* 0x000fe20001800000 */
[----:B--2---:R0:W-:Y:S04]  /*6350*/  @!P4 ST.E.128 desc[UR42][R8.64], R4 ;  /* 0x000000040800c985 */ /* 0x0041e8000c101d2a */
[----:B------:R-:W1:Y:S01]  /*6360*/  @!P5 LDS.128 R4, [R11+0x2000] ;  /* 0x002000000b04d984 */ /* 0x000e620000000c00 */
[----:B0-----:R-:W-:-:S04]  /*6370*/  @!P5 LEA R8, P4, R18, R35, 0x1 ;  /* 0x000000231208d211 */ /* 0x001fc800078808ff */
[----:B------:R-:W-:Y:S02]  /*6380*/  @!P5 LEA.HI.X R9, R18, R13, R184, 0x1, P4 ;  /* 0x0000000d1209d211 */ /* 0x000fe400020f0cb8 */
[----:B------:R-:W-:Y:S02]  /*6390*/  LOP3.LUT P4, RZ, R14, 0x4, RZ, 0xc0, !PT ;  /* 0x000000040eff7812 */ /* 0x000fe4000788c0ff */
[----:B------:R-:W-:-:S04]  /*63a0*/  SEL R14, RZ, 0x2, P5 ;  /* 0x00000002ff0e7807 */ /* 0x000fc80002800000 */
[----:B------:R-:W-:Y:S01]  /*63b0*/  IADD3 R33, R33, R14, R34 ;  /* 0x0000000e21217210 */ /* 0x000fe20007ffe022 */
[----:B-1----:R0:W-:Y:S06]  /*63c0*/  @!P5 ST.E.128 desc[UR42][R8.64], R4 ;  /* 0x000000040800d985 */ /* 0x0021ec000c101d2a */
[----:B------:R-:W1:Y:S01]  /*63d0*/  @P4 LDS.128 R4, [R12+0x5000] ;  /* 0x005000000c044984 */ /* 0x000e620000000c00 */
[----:B0-----:R-:W-:-:S04]  /*63e0*/  @P4 LEA R8, P5, R162, R35, 0x1 ;  /* 0x00000023a2084211 */ /* 0x001fc800078a08ff */
[----:B------:R-:W-:Y:S02]  /*63f0*/  @P4 LEA.HI.X R9, R162, R13, R193, 0x1, P5 ;  /* 0x0000000da2094211 */ /* 0x000fe400028f0cc1 */
[----:B------:R-:W-:-:S04]  /*6400*/  ISETP.GE.AND P5, PT, R161, UR38, PT ;  /* 0x00000026a1007c0c */ /* 0x000fc8000bfa6270 */
[----:B------:R-:W-:Y:S02]  /*6410*/  SEL R15, RZ, 0x7fff8, P5 ;  /* 0x0007fff8ff0f7807 */ /* 0x000fe40002800000 */
[----:B------:R-:W-:Y:S01]  /*6420*/  SEL R32, RZ, 0x8, P5 ;  /* 0x00000008ff207807 */ /* 0x000fe20002800000 */
[----:B-1----:R0:W-:Y:S01]  /*6430*/  @P4 ST.E.128 desc[UR42][R8.64], R4 ;  /* 0x0000000408004985 */ /* 0x0021e2000c101d2a */
[----:B------:R-:W-:-:S13]  /*6440*/  LOP3.LUT P4, RZ, R15, 0x8, RZ, 0xc0, !PT ;  /* 0x000000080fff7812 */ /* 0x000fda000788c0ff */
[----:B------:R-:W1:Y:S01]  /*6450*/  @P4 LDS.128 R4, [R11+0x5000] ;  /* 0x005000000b044984 */ /* 0x000e620000000c00 */
[----:B0-----:R-:W-:-:S04]  /*6460*/  @P4 LEA R8, P3, R161, R35, 0x1 ;  /* 0x00000023a1084211 */ /* 0x001fc800078608ff */
[----:B------:R-:W-:Y:S02]  /*6470*/  @P4 LEA.HI.X R9, R161, R13, R192, 0x1, P3 ;  /* 0x0000000da1094211 */ /* 0x000fe400018f0cc0 */
[----:B------:R-:W-:-:S04]  /*6480*/  ISETP.GE.AND P3, PT, R160, UR38, PT ;  /* 0x00000026a0007c0c */ /* 0x000fc8000bf66270 */
[----:B------:R-:W-:Y:S02]  /*6490*/  SEL R15, RZ, 0xffff0, P3 ;  /* 0x000ffff0ff0f7807 */ /* 0x000fe40001800000 */
[----:B----4-:R-:W-:-:S04]  /*64a0*/  SEL R37, RZ, 0x10, P3 ;  /* 0x00000010ff257807 */ /* 0x010fc80001800000 */
[----:B------:R-:W-:Y:S01]  /*64b0*/  IADD3 R32, R37, R33, R32 ;  /* 0x0000002125207210 */ /* 0x000fe20007ffe020 */
[----:B-1----:R0:W-:Y:S01]  /*64c0*/  @P4 ST.E.128 desc[UR42][R8.64], R4 ;  /* 0x0000000408004985 */ /* 0x0021e2000c101d2a */
[----:B------:R-:W-:-:S13]  /*64d0*/  LOP3.LUT P4, RZ, R15, 0x10, RZ, 0xc0, !PT ;  /* 0x000000100fff7812 */ /* 0x000fda000788c0ff */
[----:B------:R-:W1:Y:S01]  /*64e0*/  @P4 LDS.128 R4, [R12+0x8000] ;  /* 0x008000000c044984 */ /* 0x000e620000000c00 */
[----:B0-----:R-:W-:-:S04]  /*64f0*/  @P4 LEA R8, P5, R160, R35, 0x1 ;  /* 0x00000023a0084211 */ /* 0x001fc800078a08ff */
[----:B------:R-:W-:Y:S02]  /*6500*/  @P4 LEA.HI.X R9, R160, R13, R191, 0x1, P5 ;  /* 0x0000000da0094211 */ /* 0x000fe400028f0cbf */
[----:B------:R-:W-:-:S04]  /*6510*/  ISETP.GE.AND P5, PT, R159, UR38, PT ;  /* 0x000000269f007c0c */ /* 0x000fc8000bfa6270 */
[----:B------:R-:W-:Y:S02]  /*6520*/  SEL R15, RZ, 0x1fffe0, P5 ;  /* 0x001fffe0ff0f7807 */ /* 0x000fe40002800000 */
[----:B------:R-:W-:Y:S02]  /*6530*/  SEL R14, RZ, 0x20, P5 ;  /* 0x00000020ff0e7807 */ /* 0x000fe40002800000 */
[----:B------:R-:W-:-:S04]  /*6540*/  ISETP.GE.AND P5, PT, R163, UR38, PT ;  /* 0x00000026a3007c0c */ /* 0x000fc8000bfa6270 */
[----:B------:R-:W-:Y:S01]  /*6550*/  SEL R33, RZ, 0x7fff80, P5 ;  /* 0x007fff80ff217807 */ /* 0x000fe20002800000 */
[----:B-1----:R0:W-:Y:S01]  /*6560*/  @P4 ST.E.128 desc[UR42][R8.64], R4 ;  /* 0x0000000408004985 */ /* 0x0021e2000c101d2a */
[----:B------:R-:W-:-:S13]  /*6570*/  LOP3.LUT P4, RZ, R15, 0x20, RZ, 0xc0, !PT ;  /* 0x000000200fff7812 */ /* 0x000fda000788c0ff */
[----:B------:R-:W1:Y:S01]  /*6580*/  @P4 LDS.128 R4, [R11+0x8000] ;  /* 0x008000000b044984 */ /* 0x000e620000000c00 */
[----:B0-----:R-:W-:-:S04]  /*6590*/  @P4 LEA R8, P3, R159, R35, 0x1 ;  /* 0x000000239f084211 */ /* 0x001fc800078608ff */
[----:B------:R-:W-:Y:S02]  /*65a0*/  @P4 LEA.HI.X R9, R159, R13, R190, 0x1, P3 ;  /* 0x0000000d9f094211 */ /* 0x000fe400018f0cbe */
[----:B------:R-:W-:-:S04]  /*65b0*/  ISETP.GE.AND P3, PT, R158, UR38, PT ;  /* 0x000000269e007c0c */ /* 0x000fc8000bf66270 */
[----:B------:R-:W-:Y:S01]  /*65c0*/  SEL R15, RZ, 0x3fffc0, P3 ;  /* 0x003fffc0ff0f7807 */ /* 0x000fe20001800000 */
[----:B-1----:R0:W-:Y:S03]  /*65d0*/  @P4 ST.E.128 desc[UR42][R8.64], R4 ;  /* 0x0000000408004985 */ /* 0x0021e6000c101d2a */
[----:B------:R-:W-:Y:S02]  /*65e0*/  LOP3.LUT P4, RZ, R15, 0x40, RZ, 0xc0, !PT ;  /* 0x000000400fff7812 */ /* 0x000fe4000788c0ff */
[----:B------:R-:W-:-:S04]  /*65f0*/  SEL R15, RZ, 0x40, P3 ;  /* 0x00000040ff0f7807 */ /* 0x000fc80001800000 */
[----:B------:R-:W-:-:S05]  /*6600*/  IADD3 R14, R15, R32, R14 ;  /* 0x000000200f0e7210 */ /* 0x000fca0007ffe00e */
[----:B------:R-:W-:Y:S02]  /*6610*/  IMAD.IADD R14, R14, 0x1, R33 ;  /* 0x000000010e0e7824 */ /* 0x000fe400078e0221 */
[----:B------:R-:W1:Y:S03]  /*6620*/  @P4 LDS.128 R4, [R12+0xb000] ;  /* 0x00b000000c044984 */ /* 0x000e660000000c00 */
[----:B0-----:R-:W-:-:S04]  /*6630*/  PRMT R8, R14, 0x8880, RZ ;  /* 0x000088800e087816 */ /* 0x001fc800000000ff */
[----:B------:R-:W-:Y:S02]  /*6640*/  ISETP.GT.AND P3, PT, R8, -0x1, PT ;  /* 0xffffffff0800780c */ /* 0x000fe40003f64270 */
[----:B------:R-:W-:-:S04]  /*6650*/  @P4 LEA R8, P5, R158, R35, 0x1 ;  /* 0x000000239e084211 */ /* 0x000fc800078a08ff */
[----:B------:R-:W-:-:S05]  /*6660*/  @P4 LEA.HI.X R9, R158, R13, R189, 0x1, P5 ;  /* 0x0000000d9e094211 */ /* 0x000fca00028f0cbd */
[----:B-1----:R0:W-:Y:S04]  /*6670*/  @P4 ST.E.128 desc[UR42][R8.64], R4 ;  /* 0x0000000408004985 */ /* 0x0021e8000c101d2a */
[----:B------:R-:W1:Y:S01]  /*6680*/  @!P3 LDS.128 R4, [R11+0xb000] ;  /* 0x00b000000b04b984 */ /* 0x000e620000000c00 */
[----:B0-----:R-:W-:-:S04]  /*6690*/  @!P3 LEA R8, P4, R163, R35, 0x1 ;  /* 0x00000023a308b211 */ /* 0x001fc800078808ff */
[----:B------:R-:W-:-:S05]  /*66a0*/  @!P3 LEA.HI.X R9, R163, R13, R188, 0x1, P4 ;  /* 0x0000000da309b211 */ /* 0x000fca00020f0cbc */
[----:B-1----:R0:W-:Y:S04]  /*66b0*/  @!P3 ST.E.128 desc[UR42][R8.64], R4 ;  /* 0x000000040800b985 */ /* 0x0021e8000c101d2a */
.L_x_11935:
[----:B------:R-:W-:Y:S05]  /*66c0*/  BSYNC B0 ;  /* 0x0000000000007941 */ /* 0x000fea0003800000 */
.L_x_11934:
[----:B------:R-:W-:Y:S01]  /*66d0*/  @!PT LDS RZ, [RZ] ;  /* 0x00000000fffff984 */ /* 0x000fe20000000800 */
[----:B------:R-:W-:Y:S01]  /*66e0*/  @!PT LDS RZ, [RZ] ;  /* 0x00000000fffff984 */ /* 0x000fe20000000800 */
[----:B------:R-:W-:Y:S01]  /*66f0*/  @!PT LDS RZ, [RZ] ;  /* 0x00000000fffff984 */ /* 0x000fe20000000800 */
[----:B------:R-:W-:Y:S01]  /*6700*/  @!PT LDS RZ, [RZ] ;  /* 0x00000000fffff984 */ /* 0x000fe20000000800 */
[----:B------:R5:W-:Y:S06]  /*6710*/  MEMBAR.ALL.CTA ;  /* 0x0000000000007992 */ /* 0x000bec0000008000 */
[----:B-----5:R-:W5:Y:S01]  /*6720*/  FENCE.VIEW.ASYNC.S ;  /* 0x00000000000073c6 */ /* 0x020f620000000000 */
[----:B-1----:R-:W-:Y:S02]  /*6730*/  @!P0 VIADD R67, R67, 0x228c0 ;  /* 0x000228c043438836 */ /* 0x002fe40000000000 */
[----:B------:R-:W-:-:S03]  /*6740*/  VIADD R19, R19, 0x1 ;  /* 0x0000000113137836 */ /* 0x000fc60000000000 */
[----:B------:R-:W-:Y:S01]  /*6750*/  @!P0 PRMT R67, RZ, 0x654, R67 ;  /* 0x00000654ff438816 */ /* 0x000fe20000000043 */
[----:B-----5:R1:W-:Y:S06]  /*6760*/  BAR.SYNC.DEFER_BLOCKING R10, 0x80 ;  /* 0x0002000a0000751d */ /* 0x0203ec0000010000 */
[----:B------:R1:W-:Y:S01]  /*6770*/  @!P0 SYNCS.ARRIVE.TRANS64.RED.A1T0 RZ, [R67+URZ], RZ ;  /* 0x000000ff43ff89a7 */ /* 0x0003e2000810043f */
[----:B------:R-:W-:-:S04]  /*6780*/  ISETP.NE.AND P0, PT, R19, 0x2, PT ;  /* 0x000000021300780c */ /* 0x000fc80003f05270 */
[----:B0-2---:R-:W-:Y:S02]  /*6790*/  SEL R4, RZ, 0x1, P0 ;  /* 0x00000001ff047807 */ /* 0x005fe40000000000 */
[----:B------:R-:W-:Y:S02]  /*67a0*/  SEL R19, R19, RZ, P0 ;  /* 0x000000ff13137207 */ /* 0x000fe40000000000 */
[----:B------:R-:W-:Y:S01]  /*67b0*/  LOP3.LUT R185, R185, R4, RZ, 0x3c, !PT ;  /* 0x00000004b9b97212 */ /* 0x000fe200078e3cff */
[----:B-1----:R-:W-:Y:S06]  /*67c0*/  @P2 BRA `(.L_x_11936) ;  /* 0xffffffc000342947 */ /* 0x002fec000383ffff */
[----:B------:R-:W0:Y:S01]  /*67d0*/  S2R R5, SR_TID.X ;  /* 0x0000000000057919 */ /* 0x000e220000002100 */
[----:B------:R-:W-:Y:S02]  /*67e0*/  PLOP3.LUT P0, PT, PT, PT, PT, 0x8, 0x0 ;  /* 0x000000000000781c */ /* 0x000fe40003f0e170 */
[----:B0-----:R-:W-:-:S04]  /*67f0*/  SHF.R.U32.HI R5, RZ, 0x7, R5 ;  /* 0x00000007ff057819 */ /* 0x001fc80000011605 */
[----:B------:R-:W-:-:S13]  /*6800*/  ISETP.NE.AND P3, PT, R5, 0x1, PT ;  /* 0x000000010500780c */ /* 0x000fda0003f65270 */
[----:B------:R-:W-:Y:S05]  /*6810*/  @!P3 WARPSYNC.ALL ;  /* 0x000000000000b948 */ /* 0x000fea0003800000 */
[----:B------:R-:W-:Y:S06]  /*6820*/  @!P3 BAR.ARV 0x9, 0x100 ;  /* 0x024400000000bb1d */ /* 0x000fec0000002000 */
.L_x_11876:
[----:B------:R-:W0:Y:S01]  /*6830*/  S2R R3, SR_SWINHI ;  /* 0x0000000000037919 */ /* 0x000e220000002f00 */
[----:B------:R-:W1:Y:S01]  /*6840*/  LDC R13, c[0x0][0x448] ;  /* 0x00011200ff0d7b82 */ /* 0x000e620000000800 */
[----:B---3--:R-:W-:Y:S02]  /*6850*/  IMAD.U32 R14, RZ, RZ, UR36 ;  /* 0x00000024ff0e7e24 */ /* 0x008fe4000f8e00ff */
[----:B------:R-:W-:Y:S01]  /*6860*/  IMAD.MOV.U32 R15, RZ, RZ, 0x80 ;  /* 0x00000080ff0f7424 */ /* 0x000fe200078e00ff */
[----:B------:R-:W-:Y:S01]  /*6870*/  STL [R1+0x50], R101 ;  /* 0x0000506501007387 */ /* 0x000fe20000100800 */
[----:B------:R-:W-:Y:S02]  /*6880*/  IMAD.MOV.U32 R26, RZ, RZ, 0x100 ;  /* 0x00000100ff1a7424 */ /* 0x000fe400078e00ff */
[----:B------:R-:W-:Y:S01]  /*6890*/  IMAD.U32 R24, RZ, RZ, UR36 ;  /* 0x00000024ff187e24 */ /* 0x000fe2000f8e00ff */
[----:B------:R-:W2:Y:S01]  /*68a0*/  LDC R12, c[0x0][0x988] ;  /* 0x00026200ff0c7b82 */ /* 0x000ea20000000800 */
[----:B------:R-:W-:Y:S01]  /*68b0*/  IMAD.MOV.U32 R25, RZ, RZ, 0x80 ;  /* 0x00000080ff197424 */ /* 0x000fe200078e00ff */
[----:B------:R-:W-:Y:S01]  /*68c0*/  STL.64 [R1+0x28], R14 ;  /* 0x0000280e01007387 */ /* 0x000fe20000100a00 */
[----:B------:R-:W-:-:S02]  /*68d0*/  IMAD.U32 R38, RZ, RZ, UR44 ;  /* 0x0000002cff267e24 */ /* 0x000fc4000f8e00ff */
[----:B------:R-:W-:Y:S01]  /*68e0*/  IMAD.U32 R35, RZ, RZ, UR44 ;  /* 0x0000002cff237e24 */ /* 0x000fe2000f8e00ff */
[----:B------:R-:W-:Y:S01]  /*68f0*/  STL.64 [R1+0x30], R26 ;  /* 0x0000301a01007387 */ /* 0x000fe20000100a00 */
[----:B------:R-:W-:Y:S02]  /*6900*/  IMAD.U32 R34, RZ, RZ, UR44 ;  /* 0x0000002cff227e24 */ /* 0x000fe4000f8e00ff */
[----:B------:R-:W-:Y:S01]  /*6910*/  IMAD.U32 R72, RZ, RZ, UR44 ;  /* 0x0000002cff487e24 */ /* 0x000fe2000f8e00ff */
[----:B------:R-:W-:Y:S04]  /*6920*/  STL.128 [R1], R24 ;  /* 0x0000001801007387 */ /* 0x000fe80000100c00 */
[----:B------:R-:W-:Y:S01]  /*6930*/  STL.128 [R1+0x1d0], RZ ;  /* 0x0001d0ff01007387 */ /* 0x000fe20000100c00 */
[----:B------:R-:W-:-:S03]  /*6940*/  IADD3 R72, P5, R72, 0x50, RZ ;  /* 0x0000005048487810 */ /* 0x000fc60007fbe0ff */
[----:B------:R-:W-:Y:S04]  /*6950*/  STL.128 [R1+0x1e0], RZ ;  /* 0x0001e0ff01007387 */ /* 0x000fe80000100c00 */
[----:B------:R-:W-:Y:S01]  /*6960*/  STL.128 [R1+0x200], RZ ;  /* 0x000200ff01007387 */ /* 0x000fe20000100c00 */
[----:B------:R-:W-:Y:S02]  /*6970*/  MOV R4, R2 ;  /* 0x0000000200047202 */ /* 0x000fe40000000f00 */
[----:B0-----:R-:W-:Y:S01]  /*6980*/  MOV R5, R3 ;  /* 0x0000000300057202 */ /* 0x001fe20000000f00 */
[----:B--2---:R-:W-:Y:S01]  /*6990*/  STL [R1+0x1f0], R12 ;  /* 0x0001f00c01007387 */ /* 0x004fe20000100800 */
[C---:B------:R-:W-:Y:S02]  /*69a0*/  IADD3 R8, P1, R4.reuse, 0x22830, RZ ;  /* 0x0002283004087810 */ /* 0x040fe40007f3e0ff */
[C---:B------:R-:W-:Y:S01]  /*69b0*/  IADD3 R0, P3, R4.reuse, 0x22850, RZ ;  /* 0x0002285004007810 */ /* 0x040fe20007f7e0ff */
[----:B------:R-:W-:Y:S01]  /*69c0*/  STL.128 [R1+0x210], RZ ;  /* 0x000210ff01007387 */ /* 0x000fe20000100c00 */
[C---:B------:R-:W-:Y:S01]  /*69d0*/  IADD3 R6, P4, R4.reuse, 0x22860, RZ ;  /* 0x0002286004067810 */ /* 0x040fe20007f9e0ff */
[--C-:B------:R-:W-:Y:S01]  /*69e0*/  IMAD.X R9, RZ, RZ, R5.reuse, P1 ;  /* 0x000000ffff097224 */ /* 0x100fe200008e0605 */
[----:B-1----:R-:W-:Y:S01]  /*69f0*/  ISETP.NE.AND P1, PT, R13, 0x1, PT ;  /* 0x000000010d00780c */ /* 0x002fe20003f25270 */
[--C-:B------:R-:W-:Y:S01]  /*6a00*/  IMAD.X R3, RZ, RZ, R5.reuse, P3 ;  /* 0x000000ffff037224 */ /* 0x100fe200018e0605 */
[----:B------:R-:W-:Y:S01]  /*6a10*/  IADD3 R10, P2, R4, 0x22840, RZ ;  /* 0x00022840040a7810 */ /* 0x000fe20007f5e0ff */
[--C-:B------:R-:W-:Y:S01]  /*6a20*/  IMAD.X R7, RZ, RZ, R5.reuse, P4 ;  /* 0x000000ffff077224 */ /* 0x100fe200020e0605 */
[----:B------:R-:W-:Y:S01]  /*6a30*/  STL.64 [R1+0x18], R8 ;  /* 0x0000180801007387 */ /* 0x000fe20000100a00 */
[----:B------:R-:W-:Y:S01]  /*6a40*/  IMAD.MOV.U32 R4, RZ, RZ, R0 ;  /* 0x000000ffff047224 */ /* 0x000fe200078e0000 */
[----:B------:R-:W-:Y:S01]  /*6a50*/  IADD3 R35, P3, R35, 0x200, RZ ;  /* 0x0000020023237810 */ /* 0x000fe20007f7e0ff */
[----:B------:R-:W-:Y:S01]  /*6a60*/  IMAD.X R11, RZ, RZ, R5, P2 ;  /* 0x000000ffff0b7224 */ /* 0x000fe200010e0605 */
[----:B------:R-:W-:Y:S01]  /*6a70*/  STL.128 [R1+0x220], RZ ;  /* 0x000220ff01007387 */ /* 0x000fe20000100c00 */
[----:B------:R-:W-:Y:S01]  /*6a80*/  IMAD.MOV.U32 R5, RZ, RZ, R3 ;  /* 0x000000ffff057224 */ /* 0x000fe200078e0003 */
[----:B------:R-:W-:Y:S01]  /*6a90*/  IADD3 R38, P2, R38, 0x1d0, RZ ;  /* 0x000001d026267810 */ /* 0x000fe20007f5e0ff */
[----:B------:R-:W-:Y:S01]  /*6aa0*/  VIADD R3, R203, 0x7f ;  /* 0x0000007fcb037836 */ /* 0x000fe20000000000 */
[----:B------:R-:W-:Y:S01]  /*6ab0*/  STL.64 [R1+0x20], R10 ;  /* 0x0000200a01007387 */ /* 0x000fe20000100a00 */
[----:B------:R-:W0:Y:S01]  /*6ac0*/  @P1 LDC R0, c[0x0][0x44c] ;  /* 0x00011300ff001b82 */ /* 0x000e220000000800 */
[----:B------:R-:W-:-:S02]  /*6ad0*/  IADD3 R34, P4, R34, 0x28, RZ ;  /* 0x0000002822227810 */ /* 0x000fc40007f9e0ff */
[----:B------:R1:W-:Y:S04]  /*6ae0*/  STL.128 [R1+0x40], R4 ;  /* 0x0000400401007387 */ /* 0x0003e80000100c00 */
[----:B------:R2:W-:Y:S04]  /*6af0*/  STL.128 [R1+0x230], RZ ;  /* 0x000230ff01007387 */ /* 0x0005e80000100c00 */
[----:B------:R2:W-:Y:S04]  /*6b00*/  STL.128 [R1+0x240], RZ ;  /* 0x000240ff01007387 */ /* 0x0005e80000100c00 */
[----:B------:R2:W-:Y:S01]  /*6b10*/  STL.128 [R1+0x250], RZ ;  /* 0x000250ff01007387 */ /* 0x0005e20000100c00 */
[----:B-1----:R-:W1:Y:S03]  /*6b20*/  @P1 LDC R7, c[0x0][0x450] ;  /* 0x00011400ff071b82 */ /* 0x002e660000000800 */
[----:B------:R2:W-:Y:S04]  /*6b30*/  STL.128 [R1+0x260], RZ ;  /* 0x000260ff01007387 */ /* 0x0005e80000100c00 */
[----:B------:R2:W-:Y:S01]  /*6b40*/  STL.128 [R1+0x270], RZ ;  /* 0x000270ff01007387 */ /* 0x0005e20000100c00 */
[----:B0-----:R-:W-:Y:S01]  /*6b50*/  @P1 IMAD.HI.U32 R0, R3, R0, RZ ;  /* 0x0000000003001227 */ /* 0x001fe200078e00ff */
[----:B------:R-:W0:Y:S02]  /*6b60*/  LDC.64 R4, c[0x0][0x9e0] ;  /* 0x00027800ff047b82 */ /* 0x000e240000000a00 */
[----:B------:R2:W-:Y:S04]  /*6b70*/  STL.128 [R1+0x280], RZ ;  /* 0x000280ff01007387 */ /* 0x0005e80000100c00 */
[----:B------:R2:W-:Y:S04]  /*6b80*/  STL.128 [R1+0x290], RZ ;  /* 0x000290ff01007387 */ /* 0x0005e80000100c00 */
[----:B------:R2:W-:Y:S04]  /*6b90*/  STL.128 [R1+0x2a0], RZ ;  /* 0x0002a0ff01007387 */ /* 0x0005e80000100c00 */
[----:B------:R2:W-:Y:S01]  /*6ba0*/  STL.128 [R1+0x2b0], RZ ;  /* 0x0002b0ff01007387 */ /* 0x0005e20000100c00 */
[----:B-1----:R-:W-:-:S03]  /*6bb0*/  @P1 SHF.R.U32.HI R3, RZ, R7, R0 ;  /* 0x00000007ff031219 */ /* 0x002fc60000011600 */
[----:B------:R2:W-:Y:S04]  /*6bc0*/  STL.128 [R1+0x2c0], RZ ;  /* 0x0002c0ff01007387 */ /* 0x0005e80000100c00 */
[----:B------:R2:W-:Y:S01]  /*6bd0*/  STL.128 [R1+0x2d0], RZ ;  /* 0x0002d0ff01007387 */ /* 0x0005e20000100c00 */
[----:B0-----:R-:W-:-:S03]  /*6be0*/  ISETP.GE.AND P6, PT, R5, 0x1, PT ;  /* 0x000000010500780c */ /* 0x001fc60003fc6270 */
        /* <DEDUP_REMOVED lines=21> */
[----:B------:R-:W0:Y:S01]  /*6d40*/  FENCE.VIEW.ASYNC.G ;  /* 0x00000000000073c6 */ /* 0x000e220000000100 */
[----:B------:R-:W-:Y:S05]  /*6d50*/  WARPSYNC.ALL ;  /* 0x0000000000007948 */ /* 0x000fea0003800000 */
[----:B0-----:R-:W-:Y:S06]  /*6d60*/  BAR.ARV 0xc, 0x180 ;  /* 0x0306000000007b1d */ /* 0x001fec0000002000 */
.L_x_11937:
[----:B------:R-:W-:Y:S02]  /*6d70*/  IMAD.IADD R3, R210, 0x1, R3 ;  /* 0x00000001d2037824 */ /* 0x000fe400078e0203 */
[----:B------:R-:W-:Y:S02]  /*6d80*/  IMAD.X R48, RZ, RZ, UR45, P2 ;  /* 0x0000002dff307e24 */ /* 0x000fe400090e06ff */
[----:B------:R-:W-:Y:S02]  /*6d90*/  IMAD.X R44, RZ, RZ, UR45, P3 ;  /* 0x0000002dff2c7e24 */ /* 0x000fe400098e06ff */
[----:B------:R-:W-:Y:S02]  /*6da0*/  IMAD.X R43, RZ, RZ, UR45, P4 ;  /* 0x0000002dff2b7e24 */ /* 0x000fe4000a0e06ff */
[----:B------:R-:W-:Y:S02]  /*6db0*/  IMAD.X R73, RZ, RZ, UR45, P5 ;  /* 0x0000002dff497e24 */ /* 0x000fe4000a8e06ff */
        /* <DEDUP_REMOVED lines=13> */
.L_x_11940:
[----:B------:R-:W-:-:S13]  /*6e90*/  ISETP.NE.AND P0, PT, R5, 0x1, PT ;  /* 0x000000010500780c */ /* 0x000fda0003f05270 */
[----:B------:R-:W0:Y:S02]  /*6ea0*/  @P0 LDC.64 R6, c[0x0][0x9e8] ;  /* 0x00027a00ff060b82 */ /* 0x000e240000000a00 */
[----:B0-----:R-:W-:-:S05]  /*6eb0*/  @P0 IMAD.HI.U32 R6, R0, R6, RZ ;  /* 0x0000000600060227 */ /* 0x001fca00078e00ff */
[----:B------:R-:W-:-:S07]  /*6ec0*/  @P0 SHF.R.U32.HI R0, RZ, R7, R6 ;  /* 0x00000007ff000219 */ /* 0x000fce0000011606 */
.L_x_11941:
[----:B------:R-:W-:Y:S05]  /*6ed0*/  BSYNC B0 ;  /* 0x0000000000007941 */ /* 0x000fea0003800000 */
.L_x_11939:
[----:B------:R-:W-:-:S05]  /*6ee0*/  IMAD R3, R0, R5, R5 ;  /* 0x0000000500037224 */ /* 0x000fca00078e0205 */
[----:B------:R-:W-:-:S07]  /*6ef0*/  VIMNMX R4, R4, R3, PT ;  /* 0x0000000304047248 */ /* 0x000fce0003fe0100 */
.L_x_11938:
[----:B------:R-:W0:Y:S01]  /*6f00*/  @P1 LDC R0, c[0x0][0x44c] ;  /* 0x00011300ff001b82 */ /* 0x000e220000000800 */
[----:B------:R-:W-:Y:S01]  /*6f10*/  VIADD R4, R4, 0x5f ;  /* 0x0000005f04047836 */ /* 0x000fe20000000000 */
[----:B------:R-:W-:-:S03]  /*6f20*/  ULDC UR4, c[0x0][0x9dc] ;  /* 0x0002770000047ab9 */ /* 0x000fc60000000800 */
[----:B------:R-:W-:-:S03]  /*6f30*/  IMAD.HI R4, R4, 0x2aaaaaab, RZ ;  /* 0x2aaaaaab04047827 */ /* 0x000fc600078e02ff */
[----:B------:R-:W1:Y:S02]  /*6f40*/  @P1 LDC R7, c[0x0][0x450] ;  /* 0x00011400ff071b82 */ /* 0x000e640000000800 */
[----:B------:R-:W-:-:S04]  /*6f50*/  SHF.R.U32.HI R3, RZ, 0x1f, R4 ;  /* 0x0000001fff037819 */ /* 0x000fc80000011604 */
[----:B------:R-:W-:-:S04]  /*6f60*/  LEA.HI.SX32 R4, R4, R3, 0x1c ;  /* 0x0000000304047211 */ /* 0x000fc800078fe2ff */
[----:B------:R-:W-:Y:S01]  /*6f70*/  VIMNMX R47, R47, R4, PT ;  /* 0x000000042f2f7248 */ /* 0x000fe20003fe0100 */
[----:B0-----:R-:W-:-:S04]  /*6f80*/  @P1 IMAD.HI.U32 R6, R203, R0, RZ ;  /* 0x00000000cb061227 */ /* 0x001fc800078e00ff */
[----:B------:R-:W-:Y:S01]  /*6f90*/  IMAD.MOV.U32 R0, RZ, RZ, R203 ;  /* 0x000000ffff007224 */ /* 0x000fe200078e00cb */
        /* <DEDUP_REMOVED lines=14> */
.L_x_11944:
[----:B------:R-:W-:-:S13]  /*7080*/  ISETP.NE.AND P0, PT, R5, 0x1, PT ;  /* 0x000000010500780c */ /* 0x000fda0003f05270 */
[----:B------:R-:W0:Y:S02]  /*7090*/  @P0 LDC.64 R6, c[0x0][0x9e8] ;  /* 0x00027a00ff060b82 */ /* 0x000e240000000a00 */
[----:B0-----:R-:W-:-:S05]  /*70a0*/  @P0 IMAD.HI.U32 R6, R0, R6, RZ ;  /* 0x0000000600060227 */ /* 0x001fca00078e00ff */
[----:B------:R-:W-:-:S07]  /*70b0*/  @P0 SHF.R.U32.HI R0, RZ, R7, R6 ;  /* 0x00000007ff000219 */ /* 0x000fce0000011606 */
.L_x_11945:
[----:B------:R-:W-:Y:S05]  /*70c0*/  BSYNC B0 ;  /* 0x0000000000007941 */ /* 0x000fea0003800000 */
.L_x_11943:
[----:B------:R-:W-:-:S05]  /*70d0*/  IMAD R0, R0, R5, RZ ;  /* 0x0000000500007224 */ /* 0x000fca00078e02ff */
[----:B------:R-:W-:-:S07]  /*70e0*/  VIMNMX R3, R3, R0, !PT ;  /* 0x0000000003037248 */ /* 0x000fce0007fe0100 */
.L_x_11942:
        /* <DEDUP_REMOVED lines=39> */
.L_x_11947:
[----:B------:R-:W-:Y:S05]  /*7360*/  BSYNC B0 ;  /* 0x0000000000007941 */ /* 0x000fea0003800000 */
.L_x_11946:
[----:B------:R-:W-:Y:S01]  /*7370*/  IMAD R195, R209, R206, R195 ;  /* 0x000000ced1c37224 */ /* 0x000fe200078e02c3 */
[----:B------:R-:W-:-:S04]  /*7380*/  PLOP3.LUT P0, PT, PT, PT, PT, 0x80, 0x0 ;  /* 0x000000000000781c */ /* 0x000fc80003f0f070 */
[----:B------:R-:W-:-:S04]  /*7390*/  VIADDMNMX R206, R195, R206, R47, PT ;  /* 0x000000cec3ce7246 */ /* 0x000fc8000380012f */
[----:B------:R-:W-:-:S13]  /*73a0*/  ISETP.GT.AND P1, PT, R206, R195, PT ;  /* 0x000000c3ce00720c */ /* 0x000fda0003f24270 */
[----:B------:R-:W-:Y:S05]  /*73b0*/  @!P1 BRA `(.L_x_11948) ;  /* 0x0000018400f89947 */ /* 0x000fea0003800000 */
[----:B------:R0:W-:Y:S01]  /*73c0*/  STL.64 [R1+0x58], RZ ;  /* 0x000058ff01007387 */ /* 0x0001e20000100a00 */
[----:B------:R-:W-:Y:S01]  /*73d0*/  IMAD.U32 R39, RZ, RZ, UR44 ;  /* 0x0000002cff277e24 */ /* 0x000fe2000f8e00ff */
[----:B------:R-:W-:Y:S01]  /*73e0*/  UMOV UR4, 0xffffffff ;  /* 0xffffffff00047882 */ /* 0x000fe20000000000 */
[----:B------:R-:W-:Y:S02]  /*73f0*/  IMAD.U32 R40, RZ, RZ, UR44 ;  /* 0x0000002cff287e24 */ /* 0x000fe4000f8e00ff */
[----:B------:R-:W-:Y:S01]  /*7400*/  IMAD.U32 R33, RZ, RZ, UR44 ;  /* 0x0000002cff217e24 */ /* 0x000fe2000f8e00ff */
[----:B------:R-:W-:Y:S01]  /*7410*/  IADD3 R39, P0, R39, 0x78, RZ ;  /* 0x0000007827277810 */ /* 0x000fe20007f1e0ff */
[----:B------:R-:W-:Y:S01]  /*7420*/  IMAD.U32 R32, RZ, RZ, UR44 ;  /* 0x0000002cff207e24 */ /* 0x000fe2000f8e00ff */
[----:B------:R-:W-:Y:S01]  /*7430*/  IADD3 R40, P1, R40, 0x70, RZ ;  /* 0x0000007028287810 */ /* 0x000fe20007f3e0ff */
[----:B------:R-:W-:Y:S01]  /*7440*/  IMAD.U32 R24, RZ, RZ, UR44 ;  /* 0x0000002cff187e24 */ /* 0x000fe2000f8e00ff */
[----:B------:R-:W-:Y:S01]  /*7450*/  IADD3 R33, P2, R33, 0x68, RZ ;  /* 0x0000006821217810 */ /* 0x000fe20007f5e0ff */
[----:B------:R-:W-:Y:S01]  /*7460*/  IMAD.X R50, RZ, RZ, UR45, P0 ;  /* 0x0000002dff327e24 */ /* 0x000fe200080e06ff */
[----:B------:R-:W-:Y:S01]  /*7470*/  IADD3 R32, P3, R32, 0x60, RZ ;  /* 0x0000006020207810 */ /* 0x000fe20007f7e0ff */
[----:B------:R-:W-:Y:S01]  /*7480*/  IMAD.X R51, RZ, RZ, UR45, P1 ;  /* 0x0000002dff337e24 */ /* 0x000fe200088e06ff */
[----:B------:R-:W-:Y:S01]  /*7490*/  IADD3 R24, P4, R24, 0x58, RZ ;  /* 0x0000005818187810 */ /* 0x000fe20007f9e0ff */
[----:B------:R-:W-:-:S02]  /*74a0*/  IMAD.X R42, RZ, RZ, UR45, P2 ;  /* 0x0000002dff2a7e24 */ /* 0x000fc400090e06ff */
[----:B------:R-:W-:Y:S02]  /*74b0*/  IMAD.X R41, RZ, RZ, UR45, P3 ;  /* 0x0000002dff297e24 */ /* 0x000fe400098e06ff */
[----:B------:R-:W-:Y:S01]  /*74c0*/  IMAD.X R25, RZ, RZ, UR45, P4 ;  /* 0x0000002dff197e24 */ /* 0x000fe2000a0e06ff */
[----:B0-----:R-:W-:Y:S07]  /*74d0*/  BRA.DIV UR4, `(.L_x_11949) ;  /* 0x0000025e04e47947 */ /* 0x001fee000b800000 */
[----:B------:R-:W0:Y:S02]  /*74e0*/  S2R R0, SR_TID.X ;  /* 0x0000000000007919 */ /* 0x000e240000002100 */
[C---:B0-----:R-:W-:Y:S02]  /*74f0*/  VIADD R3, R0.reuse, 0xffffff80 ;  /* 0xffffff8000037836 */ /* 0x041fe40000000000 */
[----:B------:R-:W-:-:S05]  /*7500*/  VIADD R0, R0, 0xffffff80 ;  /* 0xffffff8000007836 */ /* 0x000fca0000000000 */
[----:B------:R-:W-:-:S04]  /*7510*/  SHF.R.S32.HI R0, RZ, 0x1f, R0 ;  /* 0x0000001fff007819 */ /* 0x000fc80000011400 */
[----:B------:R-:W-:-:S04]  /*7520*/  LEA.HI R0, R0, R3, RZ, 0x7 ;  /* 0x0000000300007211 */ /* 0x000fc800078f38ff */
[----:B------:R-:W-:-:S05]  /*7530*/  SHF.R.S32.HI R0, RZ, 0x7, R0 ;  /* 0x00000007ff007819 */ /* 0x000fca0000011400 */
[----:B------:R0:W1:Y:S02]  /*7540*/  SHFL.IDX PT, R14, R0, RZ, 0x1f ;  /* 0x00001fff000e7589 */ /* 0x00006400000e0000 */
.L_x_12278:
[----:B01----:R-:W-:Y:S01]  /*7550*/  LEA.HI R0, R14, R14, RZ, 0x1 ;  /* 0x0000000e0e007211 */ /* 0x003fe200078f08ff */
[C---:B------:R-:W-:Y:S01]  /*7560*/  VIADD R26, R2.reuse, 0x18400 ;  /* 0x00018400021a7836 */ /* 0x040fe20000000000 */
[----:B------:R-:W-:Y:S01]  /*7570*/  STL.128 [R1+0x90], RZ ;  /* 0x000090ff01007387 */ /* 0x000fe20000100c00 */
[----:B------:R-:W-:Y:S01]  /*7580*/  VIADD R7, R2, 0x400 ;  /* 0x0000040002077836 */ /* 0x000fe20000000000 */
[----:B------:R-:W-:Y:S01]  /*7590*/  LOP3.LUT R3, R0, 0x1e, RZ, 0xc0, !PT ;  /* 0x0000001e00037812 */ /* 0x000fe200078ec0ff */
[----:B------:R-:W-:Y:S01]  /*75a0*/  VIADD R0, R2, 0x1c400 ;  /* 0x0001c40002007836 */ /* 0x000fe20000000000 */
[----:B------:R-:W-:Y:S01]  /*75b0*/  STL.128 [R1+0xa0], RZ ;  /* 0x0000a0ff01007387 */ /* 0x000fe20000100c00 */
[----:B------:R-:W-:Y:S01]  /*75c0*/  IMAD.MOV.U32 R4, RZ, RZ, 0x1 ;  /* 0x00000001ff047424 */ /* 0x000fe200078e00ff */
[----:B------:R-:W-:Y:S01]  /*75d0*/  SHF.R.U32.HI R7, RZ, 0x4, R7 ;  /* 0x00000004ff077819 */ /* 0x000fe20000011607 */
[----:B------:R-:W-:Y:S01]  /*75e0*/  IMAD.IADD R3, R14, 0x1, -R3 ;  /* 0x000000010e037824 */ /* 0x000fe200078e0a03 */
[----:B------:R-:W-:Y:S01]  /*75f0*/  SHF.R.U32.HI R0, RZ, 0x4, R0 ;  /* 0x00000004ff007819 */ /* 0x000fe20000011600 */
[----:B------:R-:W-:Y:S01]  /*7600*/  IMAD.MOV.U32 R5, RZ, RZ, RZ ;  /* 0x000000ffff057224 */ /* 0x000fe200078e00ff */
[----:B------:R-:W-:Y:S01]  /*7610*/  LOP3.LUT R8, R7, 0x3fff, RZ, 0xc0, !PT ;  /* 0x00003fff07087812 */ /* 0x000fe200078ec0ff */
[----:B------:R-:W-:Y:S01]  /*7620*/  IMAD R3, R3, 0x2000, R26 ;  /* 0x0000200003037824 */ /* 0x000fe200078e021a */
[----:B------:R-:W-:Y:S01]  /*7630*/  LOP3.LUT R0, R0, 0x3fff, RZ, 0xc0, !PT ;  /* 0x00003fff00007812 */ /* 0x000fe200078ec0ff */
[----:B------:R-:W-:Y:S01]  /*7640*/  IMAD.MOV.U32 R6, RZ, RZ, 0x1 ;  /* 0x00000001ff067424 */ /* 0x000fe200078e00ff */
[----:B------:R-:W-:Y:S01]  /*7650*/  LOP3.LUT R8, R8, 0x3000000, RZ, 0xfc, !PT ;  /* 0x0300000008087812 */ /* 0x000fe200078efcff */
[----:B------:R-:W-:Y:S01]  /*7660*/  IMAD.MOV.U32 R7, RZ, RZ, RZ ;  /* 0x000000ffff077224 */ /* 0x000fe200078e00ff */
[----:B------:R-:W-:Y:S01]  /*7670*/  SHF.R.U32.HI R3, RZ, 0x4, R3 ;  /* 0x00000004ff037819 */ /* 0x000fe20000011603 */
[----:B------:R-:W-:Y:S01]  /*7680*/  IMAD.MOV.U32 R9, RZ, RZ, 0x40000040 ;  /* 0x40000040ff097424 */ /* 0x000fe200078e00ff */
[----:B------:R-:W-:Y:S01]  /*7690*/  LOP3.LUT R0, R0, 0x10000, RZ, 0xfc, !PT ;  /* 0x0001000000007812 */ /* 0x000fe200078efcff */
[----:B------:R-:W-:Y:S01]  /*76a0*/  STL.128 [R1+0xb0], RZ ;  /* 0x0000b0ff01007387 */ /* 0x000fe20000100c00 */
[----:B------:R-:W-:Y:S01]  /*76b0*/  LOP3.LUT R3, R3, 0x3fff, RZ, 0xc0, !PT ;  /* 0x00003fff03037812 */ /* 0x000fe200078ec0ff */
[----:B----4-:R-:W-:Y:S01]  /*76c0*/  IMAD.U32 R37, RZ, RZ, UR44 ;  /* 0x0000002cff257e24 */ /* 0x010fe2000f8e00ff */
[----:B------:R-:W-:Y:S01]  /*76d0*/  LOP3.LUT P0, RZ, R26, 0x1bf, RZ, 0xc0, !PT ;  /* 0x000001bf1aff7812 */ /* 0x000fe2000780c0ff */
[----:B------:R0:W-:Y:S01]  /*76e0*/  STL.128 [R1+0x60], R4 ;  /* 0x0000600401007387 */ /* 0x0001e20000100c00 */
[----:B------:R-:W-:Y:S01]  /*76f0*/  LOP3.LUT R3, R3, 0x10000, RZ, 0xfc, !PT ;  /* 0x0001000003037812 */ /* 0x000fe200078efcff */
[----:B------:R-:W-:Y:S01]  /*7700*/  BSSY B6, `(.L_x_11950) ;  /* 0x000001d000067945 */ /* 0x000fe20003800000 */
[----:B------:R-:W-:Y:S01]  /*7710*/  IADD3 R37, P1, R37, 0x90, RZ ;  /* 0x0000009025257810 */ /* 0x000fe20007f3e0ff */
[----:B------:R1:W-:Y:S04]  /*7720*/  STL.64 [R1+0x80], R8 ;  /* 0x0000800801007387 */ /* 0x0003e80000100a00 */
[----:B------:R1:W-:Y:S01]  /*7730*/  STL.128 [R1+0xc0], RZ ;  /* 0x0000c0ff01007387 */ /* 0x0003e20000100c00 */
[----:B------:R-:W-:-:S03]  /*7740*/  IMAD.X R36, RZ, RZ, UR45, P1 ;  /* 0x0000002dff247e24 */ /* 0x000fc600088e06ff */
[----:B------:R1:W-:Y:S01]  /*7750*/  STL.128 [R1+0xd0], RZ ;  /* 0x0000d0ff01007387 */ /* 0x0003e20000100c00 */
[----:B0-----:R-:W-:-:S03]  /*7760*/  IMAD.MOV.U32 R6, RZ, RZ, R0 ;  /* 0x000000ffff067224 */ /* 0x001fc600078e0000 */
[----:B------:R1:W-:Y:S01]  /*7770*/  STL.128 [R1+0xe0], RZ ;  /* 0x0000e0ff01007387 */ /* 0x0003e20000100c00 */
[----:B------:R-:W-:Y:S02]  /*7780*/  IMAD.MOV.U32 R7, RZ, RZ, 0x40000040 ;  /* 0x40000040ff077424 */ /* 0x000fe400078e00ff */
[----:B------:R-:W-:Y:S02]  /*7790*/  IMAD.MOV.U32 R4, RZ, RZ, R3 ;  /* 0x000000ffff047224 */ /* 0x000fe400078e0003 */
[----:B------:R-:W-:-:S05]  /*77a0*/  IMAD.MOV.U32 R5, RZ, RZ, 0x40000040 ;  /* 0x40000040ff057424 */ /* 0x000fca00078e00ff */
[----:B------:R1:W-:Y:S01]  /*77b0*/  STL.128 [R1+0x70], R4 ;  /* 0x0000700401007387 */ /* 0x0003e20000100c00 */
[----:B------:R-:W-:Y:S05]  /*77c0*/  @!P0 BRA `(.L_x_11951) ;  /* 0x0000000000408947 */ /* 0x000fea0003800000 */
[----:B------:R-:W-:Y:S01]  /*77d0*/  MOV R14, 0x0 ;  /* 0x00000000000e7802 */ /* 0x000fe20000000f00 */
[----:B------:R-:W-:Y:S01]  /*77e0*/  ULDC.64 UR4, c[0x4][0xf0] ;  /* 0x01003c0000047ab9 */ /* 0x000fe20000000a00 */
[----:B------:R-:W-:Y:S01]  /*77f0*/  ULDC.64 UR6, c[0x4][0xf8] ;  /* 0x01003e0000067ab9 */ /* 0x000fe20000000a00 */
[----:B-1----:R-:W-:Y:S02]  /*7800*/  IMAD.U32 R4, RZ, RZ, UR4 ;  /* 0x00000004ff047e24 */ /* 0x002fe4000f8e00ff */
        /* <DEDUP_REMOVED lines=11> */
[----:B0-2--5:R-:W-:Y:S05]  /*78c0*/  CALL.ABS.NOINC R14 ;  /* 0x000000000e007343 */ /* 0x025fea0003c00000 */
.L_x_11951:
[----:B------:R-:W-:Y:S05]  /*78d0*/  BSYNC B6 ;  /* 0x0000000000067941 */ /* 0x000fea0003800000 */
.L_x_11950:
[----:B-1----:R-:W0:Y:S01]  /*78e0*/  LDC.64 R6, c[0x0][0x9e0] ;  /* 0x00027800ff067b82 */ /* 0x002e220000000a00 */
[----:B------:R-:W1:Y:S01]  /*78f0*/  S2R R20, SR_TID.X ;  /* 0x0000000000147919 */ /* 0x000e620000002100 */
[----:B------:R-:W-:Y:S01]  /*7900*/  UIADD3 UR4, UP0, UR44, 0xf0, URZ ;  /* 0x000000f02c047890 */ /* 0x000fe2000ff1e03f */
[----:B------:R-:W-:Y:S01]  /*7910*/  IMAD.MOV.U32 R4, RZ, RZ, RZ ;  /* 0x000000ffff047224 */ /* 0x000fe200078e00ff */
[----:B------:R-:W-:Y:S02]  /*7920*/  STL.64 [R1+0x100], R24 ;  /* 0x0001001801007387 */ /* 0x000fe40000100a00 */
[----:B------:R-:W-:Y:S01]  /*7930*/  UIADD3.X UR5, URZ, UR45, URZ, UP0, !UPT ;  /* 0x0000002d3f057290 */ /* 0x000fe200087fe43f */
[----:B------:R-:W-:Y:S01]  /*7940*/  IMAD.U32 R3, RZ, RZ, UR44 ;  /* 0x0000002cff037e24 */ /* 0x000fe2000f8e00ff */
[----:B------:R-:W3:Y:S01]  /*7950*/  LDC.64 R12, c[0x0][0x9e8] ;  /* 0x00027a00ff0c7b82 */ /* 0x000ee20000000a00 */
[----:B------:R-:W-:Y:S01]  /*7960*/  IMAD.U32 R10, RZ, RZ, UR4 ;  /* 0x00000004ff0a7e24 */ /* 0x000fe2000f8e00ff */
[----:B------:R-:W-:Y:S01]  /*7970*/  STL.64 [R1+0xf0], R196 ;  /* 0x0000f0c401007387 */ /* 0x000fe20000100a00 */
[----:B------:R-:W-:Y:S01]  /*7980*/  ULDC UR4, c[0x0][0x3f4] ;  /* 0x0000fd0000047ab9 */ /* 0x000fe20000000800 */
[----:B------:R-:W-:Y:S01]  /*7990*/  IMAD.U32 R11, RZ, RZ, UR5 ;  /* 0x00000005ff0b7e24 */ /* 0x000fe2000f8e00ff */
[----:B------:R-:W-:Y:S01]  /*79a0*/  ISETP.LT.AND P0, PT, RZ, UR4, PT ;  /* 0x00000004ff007c0c */ /* 0x000fe2000bf01270 */
[----:B------:R-:W-:Y:S01]  /*79b0*/  STL.U8 [R1+0x108], RZ ;  /* 0x000108ff01007387 */ /* 0x000fe20000100000 */
[----:B------:R-:W-:Y:S01]  /*79c0*/  IMAD.U32 R52, RZ, RZ, UR44 ;  /* 0x0000002cff347e24 */ /* 0x000fe2000f8e00ff */
[----:B------:R-:W4:Y:S02]  /*79d0*/  LDC.64 R8, c[0x0][0x448] ;  /* 0x00011200ff087b82 */ /* 0x000f240000000a00 */
[----:B------:R-:W-:Y:S02]  /*79e0*/  STL.64 [R1+0xf8], R10 ;  /* 0x0000f80a01007387 */ /* 0x000fe40000100a00 */
[----:B------:R-:W-:-:S02]  /*79f0*/  IADD3 R52, P3, R52, 0x108, RZ ;  /* 0x0000010834347810 */ /* 0x000fc40007f7e0ff */
[----:B------:R-:W-:Y:S02]  /*7a00*/  STL.U8 [R1+0x13c], RZ ;  /* 0x00013cff01007387 */ /* 0x000fe40000100000 */
[----:B------:R-:W2:Y:S01]  /*7a10*/  LDC R14, c[0x0][0x450] ;  /* 0x00011400ff0e7b82 */ /* 0x000ea20000000800 */
[----:B0-----:R-:W-:Y:S02]  /*7a20*/  IMAD.MOV.U32 R31, RZ, RZ, R6 ;  /* 0x000000ffff1f7224 */ /* 0x001fe400078e0006 */
[----:B------:R-:W-:Y:S02]  /*7a30*/  IMAD.MOV.U32 R5, RZ, RZ, R7 ;  /* 0x000000ffff057224 */ /* 0x000fe400078e0007 */
[----:B------:R-:W-:-:S03]  /*7a40*/  IMAD.X R54, RZ, RZ, UR45, P3 ;  /* 0x0000002dff367e24 */ /* 0x000fc600098e06ff */
[----:B------:R-:W0:Y:S01]  /*7a50*/  LDC R30, c[0x0][0x9dc] ;  /* 0x00027700ff1e7b82 */ /* 0x000e220000000800 */
[----:B---3--:R-:W-:Y:S02]  /*7a60*/  IMAD.MOV.U32 R6, RZ, RZ, R12 ;  /* 0x000000ffff067224 */ /* 0x008fe400078e000c */
[----:B------:R-:W-:Y:S02]  /*7a70*/  IMAD.MOV.U32 R7, RZ, RZ, R13 ;  /* 0x000000ffff077224 */ /* 0x000fe400078e000d */
[----:B-1----:R-:W-:-:S03]  /*7a80*/  VIADD R0, R20, 0xffffff80 ;  /* 0xffffff8014007836 */ /* 0x002fc60000000000 */
[----:B------:R-:W-:Y:S04]  /*7a90*/  STL.128 [R1+0x120], R4 ;  /* 0x0001200401007387 */ /* 0x000fe80000100c00 */
[----:B----4-:R-:W-:Y:S04]  /*7aa0*/  STL.64 [R1+0x130], R8 ;  /* 0x0001300801007387 */ /* 0x010fe80000100a00 */
[----:B--2---:R-:W-:Y:S04]  /*7ab0*/  STL [R1+0x138], R14 ;  /* 0x0001380e01007387 */ /* 0x004fe80000100800 */
[----:B------:R1:W-:Y:S04]  /*7ac0*/  STL [R1+0x10c], R0 ;  /* 0x00010c0001007387 */ /* 0x0003e80000100800 */
[----:B0-----:R0:W-:Y:S01]  /*7ad0*/  STL.128 [R1+0x110], R28 ;  /* 0x0001101c01007387 */ /* 0x0011e20000100c00 */
[----:B-1----:R-:W-:-:S02]  /*7ae0*/  IMAD.U32 R0, RZ, RZ, UR44 ;  /* 0x0000002cff007e24 */ /* 0x002fc4000f8e00ff */
[----:B0-----:R-:W-:Y:S01]  /*7af0*/  IMAD.U32 R31, RZ, RZ, UR44 ;  /* 0x0000002cff1f7e24 */ /* 0x001fe2000f8e00ff */
[----:B------:R-:W-:Y:S02]  /*7b00*/  IADD3 R30, P1, R3, 0x13c, RZ ;  /* 0x0000013c031e7810 */ /* 0x000fe40007f3e0ff */
[----:B------:R-:W-:Y:S02]  /*7b10*/  IADD3 R29, P2, R0, 0x10c, RZ ;  /* 0x0000010c001d7810 */ /* 0x000fe40007f5e0ff */
[----:B------:R-:W-:Y:S01]  /*7b20*/  IADD3 R31, P4, R31, 0xf8, RZ ;  /* 0x000000f81f1f7810 */ /* 0x000fe20007f9e0ff */
[----:B------:R-:W-:Y:S02]  /*7b30*/  IMAD.X R49, RZ, RZ, UR45, P1 ;  /* 0x0000002dff317e24 */ /* 0x000fe400088e06ff */
[----:B------:R-:W-:Y:S02]  /*7b40*/  IMAD.X R45, RZ, RZ, UR45, P2 ;  /* 0x0000002dff2d7e24 */ /* 0x000fe400090e06ff */
[----:B------:R-:W-:Y:S01]  /*7b50*/  IMAD.X R53, RZ, RZ, UR45, P4 ;  /* 0x0000002dff357e24 */ /* 0x000fe2000a0e06ff */
[----:B------:R-:W-:Y:S07]  /*7b60*/  @P0 BRA `(.L_x_11952) ;  /* 0x0000000000400947 */ /* 0x000fee0003800000 */
[----:B------:R-:W-:-:S04]  /*7b70*/  ULEA.HI UR4, UR37, UR37, URZ, 0x1 ;  /* 0x0000002525047291 */ /* 0x000fc8000f8f083f */
[----:B------:R-:W-:-:S04]  /*7b80*/  ULOP3.LUT UR4, UR4, 0xfffffffe, URZ, 0xc0, !UPT ;  /* 0xfffffffe04047892 */ /* 0x000fc8000f8ec03f */
[----:B------:R-:W-:-:S06]  /*7b90*/  UIADD3 UR4, UR37, -UR4, URZ ;  /* 0x8000000425047290 */ /* 0x000fcc000fffe03f */
[----:B------:R-:W-:-:S05]  /*7ba0*/  IMAD.U32 R3, RZ, RZ, UR4 ;  /* 0x00000004ff037e24 */ /* 0x000fca000f8e00ff */
[----:B------:R-:W-:-:S04]  /*7bb0*/  SHF.L.U32 R3, R3, 0x1f, RZ ;  /* 0x0000001f03037819 */ /* 0x000fc800000006ff */
[----:B------:R0:W1:Y:S03]  /*7bc0*/  SYNCS.PHASECHK.TRANS64.TRYWAIT P0, [R2+URZ+0x22800], R3 ;  /* 0x02280003020075a7 */ /* 0x000066000800017f */
[----:B-1----:R-:W-:Y:S05]  /*7bd0*/  @!P0 NANOSLEEP.SYNCS 0x989680 ;  /* 0x009896800000895d */ /* 0x002fea0003900000 */
[----:B------:R-:W1:Y:S01]  /*7be0*/  @!P0 SYNCS.PHASECHK.TRANS64 P0, [R2+URZ+0x22800], R3 ;  /* 0x02280003020085a7 */ /* 0x000e62000800007f */
[----:B------:R-:W-:Y:S04]  /*7bf0*/  BSSY B0, `(.L_x_11953) ;  /* 0x0000006000007945 */ /* 0x000fe80003800000 */
[----:B-1----:R-:W-:Y:S05]  /*7c00*/  @P0 BRA `(.L_x_11954) ;  /* 0x0000000000100947 */ /* 0x002fea0003800000 */
.L_x_11955:
[----:B-1----:R1:W2:Y:S02]  /*7c10*/  SYNCS.PHASECHK.TRANS64.TRYWAIT P0, [R2+URZ+0x22800], R3 ;  /* 0x02280003020075a7 */ /* 0x0022a4000800017f */
[----:B--2---:R-:W-:Y:S05]  /*7c20*/  @!P0 NANOSLEEP.SYNCS 0x989680 ;  /* 0x009896800000895d */ /* 0x004fea0003900000 */
[----:B------:R-:W2:Y:S02]  /*7c30*/  @!P0 SYNCS.PHASECHK.TRANS64 P0, [R2+URZ+0x22800], R3 ;  /* 0x02280003020085a7 */ /* 0x000ea4000800007f */
[----:B--2---:R-:W-:Y:S05]  /*7c40*/  @!P0 BRA `(.L_x_11955) ;  /* 0xfffffffc00f08947 */ /* 0x004fea000383ffff */
.L_x_11954:
[----:B------:R-:W-:Y:S05]  /*7c50*/  BSYNC B0 ;  /* 0x0000000000007941 */ /* 0x000fea0003800000 */
.L_x_11953:
[----:B------:R-:W-:Y:S05]  /*7c60*/  BRA `(.L_x_11956) ;  /* 0x0000002c00107947 */ /* 0x000fea0003800000 */
.L_x_11952:
[----:B------:R-:W-:Y:S01]  /*7c70*/  LOP3.LUT P0, RZ, R26, 0x3ff, RZ, 0xc0, !PT ;  /* 0x000003ff1aff7812 */ /* 0x000fe2000780c0ff */
[----:B------:R-:W-:Y:S01]  /*7c80*/  ULDC.64 UR4, c[0x0][0x3f8] ;  /* 0x0000fe0000047ab9 */ /* 0x000fe20000000a00 */
[----:B-----5:R-:W-:Y:S01]  /*7c90*/  SHF.R.S32.HI R0, RZ, 0x1f, R46 ;  /* 0x0000001fff007819 */ /* 0x020fe2000001142e */
[----:B------:R-:W-:Y:S01]  /*7ca0*/  ULDC.64 UR6, c[0x0][0x408] ;  /* 0x0001020000067ab9 */ /* 0x000fe20000000a00 */
[----:B------:R-:W-:Y:S01]  /*7cb0*/  IMAD.WIDE.U32 R24, R46, UR4, RZ ;  /* 0x000000042e187c25 */ /* 0x000fe2000f8e00ff */
[----:B------:R-:W-:Y:S03]  /*7cc0*/  BSSY B6, `(.L_x_11957) ;  /* 0x0000019000067945 */ /* 0x000fe60003800000 */
        /* <DEDUP_REMOVED lines=24> */
.L_x_11958:
[----:B------:R-:W-:Y:S05]  /*7e50*/  BSYNC B6 ;  /* 0x0000000000067941 */ /* 0x000fea0003800000 */
.L_x_11957:
        /* <DEDUP_REMOVED lines=39> */
.L_x_12284:
        /* <DEDUP_REMOVED lines=31> */
.L_x_11963:
[----:B------:R-:W-:Y:S05]  /*82c0*/  BSYNC B1 ;  /* 0x0000000000017941 */ /* 0x000fea0003800000 */
.L_x_11962:
[----:B-1---5:R-:W-:Y:S01]  /*82d0*/  IMAD.MOV.U32 R3, RZ, RZ, R24 ;  /* 0x000000ffff037224 */ /* 0x022fe200078e0018 */
[----:B------:R-:W-:Y:S01]  /*82e0*/  UMOV UR4, 0xffffffff ;  /* 0xffffffff00047882 */ /* 0x000fe20000000000 */
[----:B------:R-:W-:Y:S01]  /*82f0*/  IMAD.MOV.U32 R4, RZ, RZ, R25 ;  /* 0x000000ffff047224 */ /* 0x000fe200078e0019 */
[----:B----4-:R-:W-:Y:S01]  /*8300*/  CS2R R8, SRZ ;  /* 0x0000000000087805 */ /* 0x010fe2000001ff00 */
[----:B------:R-:W-:Y:S01]  /*8310*/  IMAD.MOV.U32 R5, RZ, RZ, R26 ;  /* 0x000000ffff057224 */ /* 0x000fe200078e001a */
[----:B------:R-:W-:Y:S01]  /*8320*/  PRMT R59, R3, 0x7610, R59 ;  /* 0x00007610033b7816 */ /* 0x000fe2000000003b */
[----:B--2---:R-:W-:Y:S01]  /*8330*/  IMAD.MOV.U32 R6, RZ, RZ, R27 ;  /* 0x000000ffff067224 */ /* 0x004fe200078e001b */
        /* <DEDUP_REMOVED lines=11> */
[----:B------:R-:W-:Y:S06]  /*83f0*/  BRA.DIV UR4, `(.L_x_11964) ;  /* 0x0000025204d07947 */ /* 0x000fec000b800000 */
[----:B------:R1:W2:Y:S04]  /*8400*/  SHFL.IDX PT, R3, R55, 0x1, 0x1c1f ;  /* 0x003c1f0037037f89 */ /* 0x0002a800000e0000 */
[----:B------:R1:W4:Y:S04]  /*8410*/  SHFL.IDX PT, R6, R10, 0x1, 0x1c1f ;  /* 0x003c1f000a067f89 */ /* 0x00032800000e0000 */
[----:B---3--:R1:W3:Y:S04]  /*8420*/  SHFL.IDX PT, R7, R57, 0x1, 0x1c1f ;  /* 0x003c1f0039077f89 */ /* 0x0082e800000e0000 */
[----:B------:R1:W0:Y:S02]  /*8430*/  SHFL.IDX PT, R28, R56, 0x1, 0x1c1f ;  /* 0x003c1f00381c7f89 */ /* 0x00022400000e0000 */
.L_x_12290:
[----:B------:R-:W-:Y:S01]  /*8440*/  VIADD R0, R0, 0x40 ;  /* 0x0000004000007836 */ /* 0x000fe20000000000 */
[----:B------:R-:W-:Y:S01]  /*8450*/  BSSY B1, `(.L_x_11965) ;  /* 0x000001e000017945 */ /* 0x000fe20003800000 */
[----:B------:R-:W-:Y:S02]  /*8460*/  CS2R R12, SRZ ;  /* 0x00000000000c7805 */ /* 0x000fe4000001ff00 */
[----:B01----:R-:W-:Y:S02]  /*8470*/  CS2R R10, SRZ ;  /* 0x00000000000a7805 */ /* 0x003fe4000001ff00 */
[----:B------:R-:W-:Y:S02]  /*8480*/  CS2R R14, SRZ ;  /* 0x00000000000e7805 */ /* 0x000fe4000001ff00 */
[----:B------:R-:W-:-:S13]  /*8490*/  ISETP.GE.AND P0, PT, R0, R61, PT ;  /* 0x0000003d0000720c */ /* 0x000fda0003f06270 */
[----:B------:R-:W-:Y:S05]  /*84a0*/  @P0 BRA `(.L_x_11966) ;  /* 0x0000000000600947 */ /* 0x000fea0003800000 */
[----:B------:R-:W3:Y:S01]  /*84b0*/  LDL R55, [R1+0x424] ;  /* 0x0004240001377983 */ /* 0x000ee20000100800 */
[----:B------:R-:W-:Y:S01]  /*84c0*/  ULDC UR4, c[0x0][0x3f4] ;  /* 0x0000fd0000047ab9 */ /* 0x000fe20000000800 */
[----:B----4-:R-:W-:Y:S01]  /*84d0*/  IMAD.MOV.U32 R4, RZ, RZ, R6 ;  /* 0x000000ffff047224 */ /* 0x010fe200078e0006 */
[----:B------:R-:W-:Y:S01]  /*84e0*/  ISETP.GE.AND P2, PT, R22, UR4, PT ;  /* 0x0000000416007c0c */ /* 0x000fe2000bf46270 */
[----:B--2---:R-:W-:Y:S01]  /*84f0*/  IMAD.MOV.U32 R5, RZ, RZ, R3 ;  /* 0x000000ffff057224 */ /* 0x004fe200078e0003 */
[----:B------:R-:W-:Y:S02]  /*8500*/  ISETP.GE.AND P3, PT, R186, UR4, PT ;  /* 0x00000004ba007c0c */ /* 0x000fe4000bf66270 */
[----:B------:R-:W-:Y:S01]  /*8510*/  CS2R R12, SRZ ;  /* 0x00000000000c7805 */ /* 0x000fe2000001ff00 */
[----:B------:R-:W-:-:S08]  /*8520*/  IMAD.MOV.U32 R8, RZ, RZ, R28 ;  /* 0x000000ffff087224 */ /* 0x000fd000078e001c */
[----:B------:R-:W-:-:S04]  /*8530*/  @!P2 IMAD.WIDE R4, R22, 0x2, R4 ;  /* 0x000000021604a825 */ /* 0x000fc800078e0204 */
[----:B------:R-:W-:Y:S01]  /*8540*/  @!P3 IMAD.SHL.U32 R9, R186, 0x2, RZ ;  /* 0x00000002ba09b824 */ /* 0x000fe200078e00ff */
[----:B------:R0:W5:Y:S01]  /*8550*/  @!P2 LD.E.64 R12, desc[UR42][R4.64] ;  /* 0x0000002a040ca980 */ /* 0x000162000c101b00 */
[----:B------:R-:W-:Y:S02]  /*8560*/  CS2R R14, SRZ ;  /* 0x00000000000e7805 */ /* 0x000fe4000001ff00 */
[----:B------:R-:W-:Y:S02]  /*8570*/  CS2R R10, SRZ ;  /* 0x00000000000a7805 */ /* 0x000fe4000001ff00 */
[-C--:B0-----:R-:W-:Y:S02]  /*8580*/  @!P3 IADD3 R4, P0, R6, R9.reuse, RZ ;  /* 0x000000090604b210 */ /* 0x081fe40007f1e0ff */
[----:B------:R-:W-:Y:S01]  /*8590*/  @!P3 IADD3 R6, P1, R28, R9, RZ ;  /* 0x000000091c06b210 */ /* 0x000fe20007f3e0ff */
[----:B---3--:R-:W-:Y:S02]  /*85a0*/  IMAD.MOV.U32 R9, RZ, RZ, R7 ;  /* 0x000000ffff097224 */ /* 0x008fe400078e0007 */
[----:B------:R-:W-:Y:S01]  /*85b0*/  @!P2 IMAD.WIDE R56, R22, 0x2, R8 ;  /* 0x000000021638a825 */ /* 0x000fe200078e0208 */
[----:B------:R-:W-:-:S04]  /*85c0*/  CS2R R8, SRZ ;  /* 0x0000000000087805 */ /* 0x000fc8000001ff00 */
[----:B------:R0:W5:Y:S01]  /*85d0*/  @!P2 LD.E.64 R14, desc[UR42][R56.64] ;  /* 0x0000002a380ea980 */ /* 0x000162000c101b00 */
[----:B------:R-:W-:-:S05]  /*85e0*/  @!P3 SHF.L.U64.HI R0, R186, 0x1, R55 ;  /* 0x00000001ba00b819 */ /* 0x000fca0000010237 */
[--C-:B------:R-:W-:Y:S02]  /*85f0*/  @!P3 IMAD.X R5, R3, 0x1, R0.reuse, P0 ;  /* 0x000000010305b824 */ /* 0x100fe400000e0600 */
[----:B------:R-:W-:-:S03]  /*8600*/  @!P3 IMAD.X R7, R7, 0x1, R0, P1 ;  /* 0x000000010707b824 */ /* 0x000fc600008e0600 */
[----:B------:R0:W5:Y:S04]  /*8610*/  @!P3 LD.E.64 R8, desc[UR42][R4.64] ;  /* 0x0000002a0408b980 */ /* 0x000168000c101b00 */
[----:B------:R0:W5:Y:S02]  /*8620*/  @!P3 LD.E.64 R10, desc[UR42][R6.64] ;  /* 0x0000002a060ab980 */ /* 0x000164000c101b00 */
.L_x_11966:
[----:B------:R-:W-:Y:S05]  /*8630*/  BSYNC B1 ;  /* 0x0000000000017941 */ /* 0x000fea0003800000 */
.L_x_11965:
[----:B------:R-:W-:Y:S01]  /*8640*/  ULEA.HI UR4, UR37, UR37, URZ, 0x1 ;  /* 0x0000002525047291 */ /* 0x000fe2000f8f083f */
[----:B------:R-:W-:Y:S03]  /*8650*/  BSSY B1, `(.L_x_11967) ;  /* 0x0000007000017945 */ /* 0x000fe60003800000 */
[----:B------:R-:W-:-:S04]  /*8660*/  ULOP3.LUT UR4, UR4, 0xfffffffe, URZ, 0xc0, !UPT ;  /* 0xfffffffe04047892 */ /* 0x000fc8000f8ec03f */
[----:B------:R-:W-:-:S06]  /*8670*/  UIADD3 UR4, UR37, -UR4, URZ ;  /* 0x8000000425047290 */ /* 0x000fcc000fffe03f */
[----:B--2---:R-:W-:-:S05]  /*8680*/  IMAD.U32 R3, RZ, RZ, UR4 ;  /* 0x00000004ff037e24 */ /* 0x004fca000f8e00ff */
[----:B------:R-:W-:-:S04]  /*8690*/  SHF.L.U32 R3, R3, 0x1f, RZ ;  /* 0x0000001f03037819 */ /* 0x000fc800000006ff */
[----:B------:R-:W1:Y:S02]  /*86a0*/  SYNCS.PHASECHK.TRANS64.TRYWAIT P0, [R2+URZ+0x22800], R3 ;  /* 0x02280003020075a7 */ /* 0x000e64000800017f */
[----:B-1----:R-:W-:Y:S05]  /*86b0*/  @!P0 BRA `(.L_x_11968) ;  /* 0x0000025000948947 */ /* 0x002fea0003800000 */
.L_x_12291:
[----:B------:R-:W-:Y:S05]  /*86c0*/  BSYNC B1 ;  /* 0x0000000000017941 */ /* 0x000fea0003800000 */
.L_x_11967:
[----:B0--3--:R-:W2:Y:S04]  /*86d0*/  LDL R7, [R1+0x41c] ;  /* 0x00041c0001077983 */ /* 0x009ea80000100800 */
[----:B------:R-:W3:Y:S01]  /*86e0*/  LDL R5, [R1+0x50] ;  /* 0x0000500001057983 */ /* 0x000ee20000100800 */
[----:B-----5:R-:W-:Y:S01]  /*86f0*/  IMAD.MOV.U32 R4, RZ, RZ, R9 ;  /* 0x000000ffff047224 */ /* 0x020fe200078e0009 */
[----:B------:R-:W-:Y:S01]  /*8700*/  BSSY B1, `(.L_x_11969) ;  /* 0x0000079000017945 */ /* 0x000fe20003800000 */
[----:B----4-:R-:W-:-:S05]  /*8710*/  IMAD.MOV.U32 R6, RZ, RZ, R10 ;  /* 0x000000ffff067224 */ /* 0x010fca00078e000a */
[----:B------:R-:W-:Y:S01]  /*8720*/  PRMT R55, R6, 0x7610, R55 ;  /* 0x0000761006377816 */ /* 0x000fe20000000037 */
[----:B------:R-:W-:Y:S02]  /*8730*/  IMAD.MOV.U32 R6, RZ, RZ, R15 ;  /* 0x000000ffff067224 */ /* 0x000fe400078e000f */
[C---:B--2---:R-:W-:Y:S01]  /*8740*/  IMAD.SHL.U32 R0, R7.reuse, 0x40, RZ ;  /* 0x0000004007007824 */ /* 0x044fe200078e00ff */
[----:B------:R-:W-:Y:S01]  /*8750*/  LOP3.LUT P1, RZ, R7, 0x4, RZ, 0xc0, !PT ;  /* 0x0000000407ff7812 */ /* 0x000fe2000782c0ff */
[----:B---3--:R-:W-:-:S03]  /*8760*/  IMAD R5, R5, -0x80, R61 ;  /* 0xffffff8005057824 */ /* 0x008fc600078e023d */
[----:B-1----:R-:W-:-:S04]  /*8770*/  LOP3.LUT R3, R0, 0x1c0, RZ, 0xc0, !PT ;  /* 0x000001c000037812 */ /* 0x002fc800078ec0ff */
[----:B------:R-:W-:Y:S02]  /*8780*/  LOP3.LUT R0, R3, 0x18, R16, 0xf8, !PT ;  /* 0x0000001803007812 */ /* 0x000fe400078ef810 */
[----:B------:R-:W-:Y:S02]  /*8790*/  SHF.R.U32.HI R3, RZ, 0x3, R3 ;  /* 0x00000003ff037819 */ /* 0x000fe40000011603 */
[----:B------:R-:W-:Y:S01]  /*87a0*/  VIMNMX R28, R5, 0x80, PT ;  /* 0x00000080051c7848 */ /* 0x000fe20003fe0100 */
[----:B------:R-:W-:Y:S01]  /*87b0*/  IMAD.MOV.U32 R5, RZ, RZ, R14 ;  /* 0x000000ffff057224 */ /* 0x000fe200078e000e */
[----:B------:R-:W-:Y:S01]  /*87c0*/  LOP3.LUT R3, R0, R3, RZ, 0x3c, !PT ;  /* 0x0000000300037212 */ /* 0x000fe200078e3cff */
[----:B------:R-:W-:Y:S01]  /*87d0*/  IMAD.MOV.U32 R0, RZ, RZ, R8 ;  /* 0x000000ffff007224 */ /* 0x000fe200078e0008 */
[----:B------:R-:W-:-:S03]  /*87e0*/  ISETP.GE.AND P0, PT, R157, R28, PT ;  /* 0x0000001c9d00720c */ /* 0x000fc60003f06270 */
[----:B------:R-:W-:Y:S01]  /*87f0*/  IMAD R3, R198, 0x200, R3 ;  /* 0x00000200c6037824 */ /* 0x000fe200078e0203 */
[----:B------:R-:W-:Y:S01]  /*8800*/  PRMT R0, R0, 0x5410, R4 ;  /* 0x0000541000007816 */ /* 0x000fe20000000004 */
[----:B------:R-:W-:Y:S02]  /*8810*/  IMAD.MOV.U32 R4, RZ, RZ, R13 ;  /* 0x000000ffff047224 */ /* 0x000fe400078e000d */
[----:B------:R-:W-:Y:S02]  /*8820*/  IMAD R2, R3, 0x2, R2 ;  /* 0x0000000203027824 */ /* 0x000fe400078e0202 */
[----:B------:R-:W-:Y:S01]  /*8830*/  IMAD.MOV.U32 R3, RZ, RZ, R12 ;  /* 0x000000ffff037224 */ /* 0x000fe200078e000c */
[----:B------:R-:W-:Y:S01]  /*8840*/  PRMT R56, R4, 0x7610, R56 ;  /* 0x0000761004387816 */ /* 0x000fe20000000038 */
[----:B------:R-:W-:Y:S02]  /*8850*/  IMAD.MOV.U32 R4, RZ, RZ, R11 ;  /* 0x000000ffff047224 */ /* 0x000fe400078e000b */
[C---:B------:R-:W-:Y:S01]  /*8860*/  VIADD R7, R2.reuse, 0x18400 ;  /* 0x0001840002077836 */ /* 0x040fe20000000000 */
[----:B------:R-:W-:Y:S01]  /*8870*/  PRMT R57, R3, 0x7610, R57 ;  /* 0x0000761003397816 */ /* 0x000fe20000000039 */
[----:B------:R-:W-:Y:S01]  /*8880*/  VIADD R3, R2, 0x18440 ;  /* 0x0001844002037836 */ /* 0x000fe20000000000 */
[----:B------:R-:W-:Y:S01]  /*8890*/  PRMT R55, R55, 0x5410, R4 ;  /* 0x0000541037377816 */ /* 0x000fe20000000004 */
[----:B------:R-:W-:Y:S01]  /*88a0*/  @P1 VIADD R3, R7, 0xffffffc0 ;  /* 0xffffffc007031836 */ /* 0x000fe20000000000 */
[----:B------:R-:W-:-:S02]  /*88b0*/  PRMT R57, R57, 0x5410, R5 ;  /* 0x0000541039397816 */ /* 0x000fc40000000005 */
[----:B------:R-:W-:Y:S01]  /*88c0*/  PRMT R56, R56, 0x5410, R6 ;  /* 0x0000541038387816 */ /* 0x000fe20000000006 */
[----:B------:R-:W-:Y:S06]  /*88d0*/  @P0 BRA `(.L_x_11970) ;  /* 0x00000004006c0947 */ /* 0x000fec0003800000 */
        /* <DEDUP_REMOVED lines=14> */
[----:B0-----:R-:W-:-:S02]  /*89c0*/  HADD2.F32 R46, -RZ, R7.H0_H0 ;  /* 0x20000007ff2e7230 */ /* 0x001fc40000004100 */
        /* <DEDUP_REMOVED lines=13> */
[--C-:B------:R-:W-:Y:S02]  /*8aa0*/  HADD2.F32 R60, -RZ, R70.reuse.H1_H1 ;  /* 0x30000046ff3c7230 */ /* 0x100fe40000004100 */
        /* <DEDUP_REMOVED lines=18> */
.L_x_11972:
[----:B------:R-:W-:Y:S05]  /*8bd0*/  BSYNC B2 ;  /* 0x0000000000027941 */ /* 0x000fea0003800000 */
.L_x_11971:
[----:B------:R-:W-:Y:S05]  /*8be0*/  @P1 BRA `(.L_x_11970) ;  /* 0x0000000000a81947 */ /* 0x000fea0003800000 */
[----:B0-----:R-:W0:Y:S01]  /*8bf0*/  LDS.128 R4, [R3] ;  /* 0x0000000003047984 */ /* 0x001e220000000c00 */
        /* <DEDUP_REMOVED lines=11> */
[CC--:B------:R-:W-:Y:S01]  /*8cb0*/  FMUL.FTZ R47, R25.reuse, R46.reuse ;  /* 0x0000002e192f7220 */ /* 0x0c0fe20000410000 */
[----:B------:R-:W-:Y:S01]  /*8cc0*/  FMUL.FTZ R25, R25, R27 ;  /* 0x0000001b19197220 */ /* 0x000fe20000410000 */
[----:B------:R-:W-:Y:S02]  /*8cd0*/  HADD2.F32 R4, -RZ, R4.H1_H1 ;  /* 0x30000004ff047230 */ /* 0x000fe40000004100 */
[--C-:B------:R-:W-:Y:S02]  /*8ce0*/  HADD2.F32 R20, -RZ, R6.reuse.H0_H0 ;  /* 0x20000006ff147230 */ /* 0x100fe40000004100 */
[----:B------:R-:W-:Y:S01]  /*8cf0*/  FFMA.FTZ R62, R24, R46, R25 ;  /* 0x0000002e183e7223 */ /* 0x000fe20000010019 */
[----:B------:R-:W-:-:S02]  /*8d00*/  HADD2.F32 R21, -RZ, R6.H1_H1 ;  /* 0x30000006ff157230 */ /* 0x000fc40000004100 */
[----:B------:R-:W-:Y:S01]  /*8d10*/  FMUL.FTZ R60, R4, R59 ;  /* 0x0000003b043c7220 */ /* 0x000fe20000410000 */
[--C-:B------:R-:W-:Y:S02]  /*8d20*/  HADD2.F32 R25, -RZ, R58.reuse.H1_H1 ;  /* 0x3000003aff197230 */ /* 0x100fe40000004100 */
[----:B------:R-:W-:Y:S01]  /*8d30*/  FFMA.FTZ R47, R24, R27, -R47 ;  /* 0x0000001b182f7223 */ /* 0x000fe2000001082f */
[--C-:B------:R-:W-:Y:S02]  /*8d40*/  HADD2.F32 R6, -RZ, R5.reuse.H0_H0 ;  /* 0x20000005ff067230 */ /* 0x100fe40000004100 */
[-C--:B------:R-:W-:Y:S01]  /*8d50*/  FMUL.FTZ R46, R4, R26.reuse ;  /* 0x0000001a042e7220 */ /* 0x080fe20000410000 */
[----:B------:R-:W-:Y:S02]  /*8d60*/  HADD2.F32 R58, -RZ, R58.H0_H0 ;  /* 0x2000003aff3a7230 */ /* 0x000fe40000004100 */
[----:B------:R-:W-:Y:S01]  /*8d70*/  FFMA.FTZ R60, R7, R26, -R60 ;  /* 0x0000001a073c7223 */ /* 0x000fe2000001083c */
[----:B------:R-:W-:-:S02]  /*8d80*/  HADD2.F32 R5, -RZ, R5.H1_H1 ;  /* 0x30000005ff057230 */ /* 0x000fc40000004100 */
[----:B------:R-:W-:Y:S01]  /*8d90*/  FFMA.FTZ R59, R7, R59, R46 ;  /* 0x0000003b073b7223 */ /* 0x000fe2000001002e */
[----:B------:R-:W-:Y:S02]  /*8da0*/  HADD2.F32 R24, -RZ, R61.H0_H0 ;  /* 0x2000003dff187230 */ /* 0x000fe40000004100 */
[CC--:B------:R-:W-:Y:S01]  /*8db0*/  FMUL.FTZ R27, R21.reuse, R25.reuse ;  /* 0x00000019151b7220 */ /* 0x0c0fe20000410000 */
[----:B------:R-:W-:Y:S02]  /*8dc0*/  HADD2.F32 R4, -RZ, R63.H0_H0 ;  /* 0x2000003fff047230 */ /* 0x000fe40000004100 */
[----:B------:R-:W-:Y:S01]  /*8dd0*/  FMUL.FTZ R26, R21, R58 ;  /* 0x0000003a151a7220 */ /* 0x000fe20000410000 */
        /* <DEDUP_REMOVED lines=11> */
.L_x_11970:
[----:B------:R-:W-:Y:S05]  /*8e90*/  BSYNC B1 ;  /* 0x0000000000017941 */ /* 0x000fea0003800000 */
.L_x_11969:
        /* <DEDUP_REMOVED lines=50> */
.L_x_11975:
[----:B------:R-:W-:Y:S05]  /*91c0*/  BSYNC B1 ;  /* 0x0000000000017941 */ /* 0x000fea0003800000 */
.L_x_11974:
[----:B------:R-:W-:Y:S05]  /*91d0*/  @P1 BRA `(.L_x_11973) ;  /* 0x0000001400901947 */ /* 0x000fea0003800000 */
[----:B0-----:R-:W0:Y:S01]  /*91e0*/  LDS.128 R4, [R3+0x2000] ;  /* 0x0020000003047984 */ /* 0x001e220000000c00 */
        /* <DEDUP_REMOVED lines=16> */
[C---:B------:R-:W-:Y:S01]  /*92f0*/  FFMA.FTZ R25, R9.reuse, R14, R21 ;  /* 0x0000000e09197223 */ /* 0x040fe20000010015 */
[----:B------:R-:W-:Y:S02]  /*9300*/  HADD2.F32 R8, -RZ, R6.H1_H1 ;  /* 0x30000006ff087230 */ /* 0x000fe40000004100 */
[C---:B------:R-:W-:Y:S01]  /*9310*/  FMUL.FTZ R15, R4.reuse, R13 ;  /* 0x0000000d040f7220 */ /* 0x040fe20000410000 */
[-C--:B------:R-:W-:Y:S01]  /*9320*/  FMUL.FTZ R21, R4, R11.reuse ;  /* 0x0000000b04157220 */ /* 0x080fe20000410000 */
[--C-:B------:R-:W-:Y:S02]  /*9330*/  HADD2.F32 R6, -RZ, R5.reuse.H0_H0 ;  /* 0x20000005ff067230 */ /* 0x100fe40000004100 */
[----:B------:R-:W-:Y:S01]  /*9340*/  FFMA.FTZ R20, R9, R12, -R20 ;  /* 0x0000000c09147223 */ /* 0x000fe20000010814 */
[----:B------:R-:W-:Y:S02]  /*9350*/  HADD2.F32 R4, -RZ, R0.H1_H1 ;  /* 0x30000000ff047230 */ /* 0x000fe40000004100 */
[----:B------:R-:W-:Y:S01]  /*9360*/  FFMA.FTZ R15, R2, R11, -R15 ;  /* 0x0000000b020f7223 */ /* 0x000fe2000001080f */
[----:B------:R-:W-:-:S02]  /*9370*/  HADD2.F32 R5, -RZ, R5.H1_H1 ;  /* 0x30000005ff057230 */ /* 0x000fc40000004100 */
[C---:B------:R-:W-:Y:S01]  /*9380*/  FMUL.FTZ R10, R8.reuse, R55 ;  /* 0x00000037080a7220 */ /* 0x040fe20000410000 */
[----:B------:R-:W-:Y:S02]  /*9390*/  HADD2.F32 R9, -RZ, R24.H0_H0 ;  /* 0x20000018ff097230 */ /* 0x000fe40000004100 */
[-C--:B------:R-:W-:Y:S01]  /*93a0*/  FMUL.FTZ R12, R8, R4.reuse ;  /* 0x00000004080c7220 */ /* 0x080fe20000410000 */
[----:B------:R-:W-:Y:S02]  /*93b0*/  HADD2.F32 R0, -RZ, R26.H0_H0 ;  /* 0x2000001aff007230 */ /* 0x000fe40000004100 */
[----:B------:R-:W-:Y:S01]  /*93c0*/  FFMA.FTZ R2, R2, R13, R21 ;  /* 0x0000000d02027223 */ /* 0x000fe20000010015 */
        /* <DEDUP_REMOVED lines=12> */
.L_x_11960:
        /* <DEDUP_REMOVED lines=40> */
[----:B--2---:R-:W-:-:S06]  /*9710*/  @!P1 IMAD.X R9, R3, 0x1, R6, P2 ;  /* 0x0000000103099824 */ /* 0x004fcc00010e0606 */
[----:B------:R-:W2:Y:S01]  /*9720*/  @!P1 LD.E.128 R8, desc[UR42][R8.64] ;  /* 0x0000002a08089980 */ /* 0x000ea2000c101d00 */
[----:B---3--:R-:W-:-:S05]  /*9730*/  @!P1 IADD3 R4, P2, R14, R7, RZ ;  /* 0x000000070e049210 */ /* 0x008fca0007f5e0ff */
[----:B----4-:R-:W-:-:S06]  /*9740*/  @!P1 IMAD.X R5, R5, 0x1, R6, P2 ;  /* 0x0000000105059824 */ /* 0x010fcc00010e0606 */
        /* <DEDUP_REMOVED lines=11> */
[----:B------:R-:W-:-:S02]  /*9800*/  IMAD.MOV.U32 R10, RZ, RZ, R21 ;  /* 0x000000ffff0a7224 */ /* 0x000fc400078e0015 */
[----:B------:R-:W-:Y:S02]  /*9810*/  @!P1 IMAD.MOV.U32 R46, RZ, RZ, R8 ;  /* 0x000000ffff2e9224 */ /* 0x000fe400078e0008 */
[----:B------:R-:W-:Y:S01]  /*9820*/  @!P1 IMAD.MOV.U32 R47, RZ, RZ, R9 ;  /* 0x000000ffff2f9224 */ /* 0x000fe200078e0009 */
[----:B------:R-:W-:Y:S01]  /*9830*/  PRMT R65, R3, 0x5410, R10 ;  /* 0x0000541003417816 */ /* 0x000fe2000000000a */
[----:B---3--:R-:W-:Y:S01]  /*9840*/  @!P1 IMAD.MOV.U32 R58, RZ, RZ, R4 ;  /* 0x000000ffff3a9224 */ /* 0x008fe200078e0004 */
[----:B------:R2:W3:Y:S01]  /*9850*/  SHFL.IDX PT, R3, R27, 0x1, 0x1c1f ;  /* 0x003c1f001b037f89 */ /* 0x0004e200000e0000 */
[----:B------:R-:W-:Y:S02]  /*9860*/  @!P1 IMAD.MOV.U32 R59, RZ, RZ, R5 ;  /* 0x000000ffff3b9224 */ /* 0x000fe400078e0005 */
        /* <DEDUP_REMOVED lines=11> */
[----:B------:R-:W-:-:S04]  /*9920*/  PRMT R28, R8, 0x5410, R9 ;  /* 0x00005410081c7816 */ /* 0x000fc80000000009 */
[----:B012-4-:R-:W-:-:S07]  /*9930*/  PRMT R66, R4, 0x5410, R5 ;  /* 0x0000541004427816 */ /* 0x017fce0000000005 */
.L_x_12301:
[----:B------:R-:W-:Y:S01]  /*9940*/  VIADD R0, R0, 0x40 ;  /* 0x0000004000007836 */ /* 0x000fe20000000000 */
[----:B------:R-:W-:Y:S01]  /*9950*/  BSSY B1, `(.L_x_11977) ;  /* 0x0000012000017945 */ /* 0x000fe20003800000 */
[----:B------:R-:W-:Y:S02]  /*9960*/  CS2R R4, SRZ ;  /* 0x0000000000047805 */ /* 0x000fe4000001ff00 */
[----:B------:R-:W-:Y:S02]  /*9970*/  CS2R R10, SRZ ;  /* 0x00000000000a7805 */ /* 0x000fe4000001ff00 */
[----:B------:R-:W-:Y:S02]  /*9980*/  CS2R R8, SRZ ;  /* 0x0000000000087805 */ /* 0x000fe4000001ff00 */
[----:B------:R-:W-:-:S13]  /*9990*/  ISETP.GE.AND P1, PT, R0, R61, PT ;  /* 0x0000003d0000720c */ /* 0x000fda0003f26270 */
[----:B------:R-:W-:Y:S05]  /*99a0*/  @P1 BRA `(.L_x_11978) ;  /* 0x0000000000301947 */ /* 0x000fea0003800000 */
        /* <DEDUP_REMOVED lines=8> */
[--C-:B---3--:R-:W-:Y:S02]  /*9a30*/  IMAD.X R5, R3, 0x1, R0.reuse, P1 ;  /* 0x0000000103057824 */ /* 0x108fe400008e0600 */
[----:B------:R-:W-:-:S04]  /*9a40*/  IMAD.X R9, R25, 0x1, R0, P2 ;  /* 0x0000000119097824 */ /* 0x000fc800010e0600 */
[----:B------:R-:W5:Y:S04]  /*9a50*/  LD.E.128 R4, desc[UR42][R4.64] ;  /* 0x0000002a04047980 */ /* 0x000f68000c101d00 */
[----:B------:R-:W5:Y:S02]  /*9a60*/  LD.E.128 R8, desc[UR42][R8.64] ;  /* 0x0000002a08087980 */ /* 0x000f64000c101d00 */
.L_x_11978:
[----:B------:R-:W-:Y:S05]  /*9a70*/  BSYNC B1 ;  /* 0x0000000000017941 */ /* 0x000fea0003800000 */
.L_x_11977:
[----:B------:R-:W-:Y:S01]  /*9a80*/  ULEA.HI UR4, UR37, UR37, URZ, 0x1 ;  /* 0x0000002525047291 */ /* 0x000fe2000f8f083f */
[----:B------:R-:W-:Y:S03]  /*9a90*/  BSSY B1, `(.L_x_11979) ;  /* 0x0000007000017945 */ /* 0x000fe60003800000 */
[----:B------:R-:W-:-:S04]  /*9aa0*/  ULOP3.LUT UR4, UR4, 0xfffffffe, URZ, 0xc0, !UPT ;  /* 0xfffffffe04047892 */ /* 0x000fc8000f8ec03f */
[----:B------:R-:W-:-:S06]  /*9ab0*/  UIADD3 UR4, UR37, -UR4, URZ ;  /* 0x8000000425047290 */ /* 0x000fcc000fffe03f */
[----:B---3--:R-:W-:-:S05]  /*9ac0*/  IMAD.U32 R3, RZ, RZ, UR4 ;  /* 0x00000004ff037e24 */ /* 0x008fca000f8e00ff */
[----:B------:R-:W-:-:S04]  /*9ad0*/  SHF.L.U32 R3, R3, 0x1f, RZ ;  /* 0x0000001f03037819 */ /* 0x000fc800000006ff */
[----:B------:R-:W0:Y:S02]  /*9ae0*/  SYNCS.PHASECHK.TRANS64.TRYWAIT P1, [R2+URZ+0x22800], R3 ;  /* 0x02280003020075a7 */ /* 0x000e24000802017f */
[----:B0-----:R-:W-:Y:S05]  /*9af0*/  @!P1 BRA `(.L_x_11980) ;  /* 0x0000024000f49947 */ /* 0x001fea0003800000 */
.L_x_12302:
[----:B------:R-:W-:Y:S05]  /*9b00*/  BSYNC B1 ;  /* 0x0000000000017941 */ /* 0x000fea0003800000 */
.L_x_11979:
[----:B------:R-:W2:Y:S01]  /*9b10*/  LDL R0, [R1+0x50] ;  /* 0x0000500001007983 */ /* 0x000ea20000100800 */
[----:B-----5:R-:W-:Y:S01]  /*9b20*/  IMAD.MOV.U32 R13, RZ, RZ, R4 ;  /* 0x000000ffff0d7224 */ /* 0x020fe200078e0004 */
[----:B------:R-:W-:Y:S01]  /*9b30*/  BSSY B1, `(.L_x_11981) ;  /* 0x0000073000017945 */ /* 0x000fe20003800000 */
[----:B------:R-:W-:Y:S02]  /*9b40*/  VIADD R14, R157, 0x40 ;  /* 0x000000409d0e7836 */ /* 0x000fe40000000000 */
[----:B0-----:R-:W-:Y:S01]  /*9b50*/  IMAD.MOV.U32 R3, RZ, RZ, R6 ;  /* 0x000000ffff037224 */ /* 0x001fe200078e0006 */
[----:B------:R-:W-:Y:S01]  /*9b60*/  PRMT R55, R13, 0x7610, R55 ;  /* 0x000076100d377816 */ /* 0x000fe20000000037 */
[----:B------:R-:W-:Y:S02]  /*9b70*/  IMAD.MOV.U32 R12, RZ, RZ, R7 ;  /* 0x000000ffff0c7224 */ /* 0x000fe400078e0007 */
[----:B------:R-:W-:Y:S02]  /*9b80*/  IMAD.MOV.U32 R13, RZ, RZ, R10 ;  /* 0x000000ffff0d7224 */ /* 0x000fe400078e000a */
[----:B------:R-:W-:Y:S01]  /*9b90*/  IMAD.MOV.U32 R60, RZ, RZ, R9 ;  /* 0x000000ffff3c7224 */ /* 0x000fe200078e0009 */
[----:B------:R-:W-:Y:S01]  /*9ba0*/  PRMT R3, R3, 0x5410, R12 ;  /* 0x0000541003037816 */ /* 0x000fe2000000000c */
[----:B------:R-:W-:-:S05]  /*9bb0*/  IMAD.MOV.U32 R12, RZ, RZ, R5 ;  /* 0x000000ffff0c7224 */ /* 0x000fca00078e0005 */
[----:B------:R-:W-:Y:S01]  /*9bc0*/  PRMT R55, R55, 0x5410, R12 ;  /* 0x0000541037377816 */ /* 0x000fe2000000000c */
[----:B--2---:R-:W-:Y:S02]  /*9bd0*/  IMAD R0, R0, -0x80, R61 ;  /* 0xffffff8000007824 */ /* 0x004fe400078e023d */
[----:B------:R-:W-:-:S03]  /*9be0*/  IMAD.IADD R61, R16, 0x1, R63 ;  /* 0x00000001103d7824 */ /* 0x000fc600078e023f */
[----:B------:R-:W-:Y:S02]  /*9bf0*/  VIMNMX R0, R0, 0x80, PT ;  /* 0x0000008000007848 */ /* 0x000fe40003fe0100 */
[----:B------:R-:W-:Y:S02]  /*9c00*/  LOP3.LUT R61, R61, 0x38, RZ, 0xc0, !PT ;  /* 0x000000383d3d7812 */ /* 0x000fe400078ec0ff */
[-C--:B------:R-:W-:Y:S02]  /*9c10*/  ISETP.GE.OR P1, PT, R157, R0.reuse, P0 ;  /* 0x000000009d00720c */ /* 0x080fe40000726670 */
[----:B------:R-:W-:Y:S01]  /*9c20*/  ISETP.GE.OR P0, PT, R14, R0, P0 ;  /* 0x000000000e00720c */ /* 0x000fe20000706670 */
[----:B------:R-:W-:-:S05]  /*9c30*/  IMAD.MOV.U32 R0, RZ, RZ, R11 ;  /* 0x000000ffff007224 */ /* 0x000fca00078e000b */
[----:B------:R-:W-:Y:S01]  /*9c40*/  PRMT R64, R13, 0x5410, R0 ;  /* 0x000054100d407816 */ /* 0x000fe20000000000 */
[----:B------:R-:W-:-:S04]  /*9c50*/  IMAD.MOV.U32 R0, RZ, RZ, R8 ;  /* 0x000000ffff007224 */ /* 0x000fc800078e0008 */
[----:B------:R-:W-:Y:S05]  /*9c60*/  @P1 BRA `(.L_x_11982) ;  /* 0x00000004007c1947 */ /* 0x000fea0003800000 */
[----:B------:R-:W2:Y:S01]  /*9c70*/  LDL R14, [R1+0x41c] ;  /* 0x00041c00010e7983 */ /* 0x000ea20000100800 */
[----:B------:R-:W-:Y:S01]  /*9c80*/  SHF.R.U32.HI R75, RZ, 0x10, R59 ;  /* 0x00000010ff4b7819 */ /* 0x000fe2000001163b */
[----:B------:R-:W-:Y:S01]  /*9c90*/  HADD2.F32 R74, -RZ, R74.H0_H0 ;  /* 0x2000004aff4a7230 */ /* 0x000fe20000004100 */
[--C-:B------:R-:W-:Y:S01]  /*9ca0*/  SHF.R.U64 R20, R20, 0x10, R21.reuse ;  /* 0x0000001014147819 */ /* 0x100fe20000001215 */
[--C-:B------:R-:W-:Y:S01]  /*9cb0*/  HADD2.F32 R71, -RZ, R28.reuse.H1_H1 ;  /* 0x3000001cff477230 */ /* 0x100fe20000004100 */
[----:B------:R-:W-:Y:S01]  /*9cc0*/  SHF.R.U32.HI R80, RZ, 0x10, R21 ;  /* 0x00000010ff507819 */ /* 0x000fe20000011615 */
[----:B------:R-:W-:Y:S01]  /*9cd0*/  HADD2.F32 R75, -RZ, R75.H0_H0 ;  /* 0x2000004bff4b7230 */ /* 0x000fe20000004100 */
[----:B------:R-:W-:Y:S01]  /*9ce0*/  SHF.R.U64 R21, R56, 0x10, R57 ;  /* 0x0000001038157819 */ /* 0x000fe20000001239 */
[----:B------:R-:W-:Y:S01]  /*9cf0*/  HADD2.F32 R28, -RZ, R28.H0_H0 ;  /* 0x2000001cff1c7230 */ /* 0x000fe20000004100 */
[----:B------:R-:W-:Y:S02]  /*9d00*/  SHF.R.U32.HI R76, RZ, 0x10, R47 ;  /* 0x00000010ff4c7819 */ /* 0x000fe4000001162f */
[----:B------:R-:W-:-:S02]  /*9d10*/  SHF.R.U32.HI R78, RZ, 0x10, R57 ;  /* 0x00000010ff4e7819 */ /* 0x000fc40000011639 */
[----:B------:R-:W-:Y:S02]  /*9d20*/  SHF.R.U64 R46, R46, 0x10, R47 ;  /* 0x000000102e2e7819 */ /* 0x000fe4000000122f */
[----:B------:R-:W-:-:S05]  /*9d30*/  SHF.R.U64 R47, R58, 0x10, R59 ;  /* 0x000000103a2f7819 */ /* 0x000fca000000123b */
[----:B------:R-:W-:Y:S02]  /*9d40*/  HADD2.F32 R47, -RZ, R47.H0_H0 ;  /* 0x2000002fff2f7230 */ /* 0x000fe40000004100 */
[----:B--2---:R-:W-:-:S05]  /*9d50*/  IMAD.SHL.U32 R12, R14, 0x40, RZ ;  /* 0x000000400e0c7824 */ /* 0x004fca00078e00ff */
[----:B------:R-:W-:-:S04]  /*9d60*/  LOP3.LUT R25, R12, 0x1c0, RZ, 0xc0, !PT ;  /* 0x000001c00c197812 */ /* 0x000fc800078ec0ff */
[--C-:B------:R-:W-:Y:S02]  /*9d70*/  SHF.R.U32.HI R14, RZ, 0x3, R25.reuse ;  /* 0x00000003ff0e7819 */ /* 0x100fe40000011619 */
[----:B------:R-:W-:Y:S02]  /*9d80*/  LOP3.LUT R12, R25, 0x38, R16, 0xf8, !PT ;  /* 0x00000038190c7812 */ /* 0x000fe400078ef810 */
[----:B------:R-:W-:Y:S02]  /*9d90*/  LOP3.LUT R25, R14, R61, R25, 0x1e, !PT ;  /* 0x0000003d0e197212 */ /* 0x000fe400078e1e19 */
[----:B------:R-:W-:-:S03]  /*9da0*/  LOP3.LUT R13, R12, R14, RZ, 0x3c, !PT ;  /* 0x0000000e0c0d7212 */ /* 0x000fc600078e3cff */
[C---:B------:R-:W-:Y:S02]  /*9db0*/  IMAD R25, R198.reuse, 0x200, R25 ;  /* 0x00000200c6197824 */ /* 0x040fe400078e0219 */
[----:B------:R-:W-:Y:S02]  /*9dc0*/  IMAD R13, R198, 0x200, R13 ;  /* 0x00000200c60d7824 */ /* 0x000fe400078e020d */
[--C-:B------:R-:W-:Y:S02]  /*9dd0*/  IMAD R63, R25, 0x2, R2.reuse ;  /* 0x00000002193f7824 */ /* 0x100fe400078e0202 */
[----:B------:R-:W-:-:S03]  /*9de0*/  IMAD R62, R13, 0x2, R2 ;  /* 0x000000020d3e7824 */ /* 0x000fc600078e0202 */
[----:B------:R-:W0:Y:S04]  /*9df0*/  LDS.128 R24, [R63+0x18400] ;  /* 0x018400003f187984 */ /* 0x000e280000000c00 */
[----:B------:R-:W1:Y:S01]  /*9e00*/  LDS.128 R12, [R62+0x18400] ;  /* 0x018400003e0c7984 */ /* 0x000e620000000c00 */
[--C-:B0-----:R-:W-:Y:S02]  /*9e10*/  HADD2.F32 R67, -RZ, R25.reuse.H0_H0 ;  /* 0x20000019ff437230 */ /* 0x101fe40000004100 */
[----:B------:R-:W-:Y:S02]  /*9e20*/  HADD2.F32 R68, -RZ, R25.H1_H1 ;  /* 0x30000019ff447230 */ /* 0x000fe40000004100 */
[--C-:B-1----:R-:W-:Y:S02]  /*9e30*/  HADD2.F32 R56, -RZ, R13.reuse.H0_H0 ;  /* 0x2000000dff387230 */ /* 0x102fe40000004100 */
[C---:B------:R-:W-:Y:S01]  /*9e40*/  FMUL.FTZ R77, R67.reuse, R74 ;  /* 0x0000004a434d7220 */ /* 0x040fe20000410000 */
[----:B------:R-:W-:Y:S01]  /*9e50*/  FMUL.FTZ R79, R67, R71 ;  /* 0x00000047434f7220 */ /* 0x000fe20000410000 */
[----:B------:R-:W-:-:S02]  /*9e60*/  HADD2.F32 R57, -RZ, R13.H1_H1 ;  /* 0x3000000dff397230 */ /* 0x000fc40000004100 */
[----:B------:R-:W-:Y:S01]  /*9e70*/  FFMA.FTZ R77, R56, R71, -R77 ;  /* 0x00000047384d7223 */ /* 0x000fe2000001084d */
[----:B------:R-:W-:Y:S02]  /*9e80*/  HADD2.F32 R67, -RZ, R76.H0_H0 ;  /* 0x2000004cff437230 */ /* 0x000fe40000004100 */
[----:B------:R-:W-:Y:S01]  /*9e90*/  FMUL.FTZ R76, R68, R75 ;  /* 0x0000004b444c7220 */ /* 0x000fe20000410000 */
[----:B------:R-:W-:Y:S02]  /*9ea0*/  HADD2.F32 R69, -RZ, R27.H0_H0 ;  /* 0x2000001bff457230 */ /* 0x000fe40000004100 */
[----:B------:R-:W-:Y:S01]  /*9eb0*/  FFMA.FTZ R79, R56, R74, R79 ;  /* 0x0000004a384f7223 */ /* 0x000fe2000001004f */
[----:B------:R-:W-:Y:S02]  /*9ec0*/  HADD2.F32 R71, -RZ, R66.H1_H1 ;  /* 0x30000042ff477230 */ /* 0x000fe40000004100 */
[----:B------:R-:W-:Y:S01]  /*9ed0*/  FMUL.FTZ R68, R68, R67 ;  /* 0x0000004344447220 */ /* 0x000fe20000410000 */
[----:B------:R-:W-:-:S02]  /*9ee0*/  HADD2.F32 R56, -RZ, R65.H1_H1 ;  /* 0x30000041ff387230 */ /* 0x000fc40000004100 */
[----:B------:R-:W-:Y:S01]  /*9ef0*/  FFMA.FTZ R76, R57, R67, -R76 ;  /* 0x00000043394c7223 */ /* 0x000fe2000001084c */
[----:B------:R-:W-:Y:S02]  /*9f00*/  HADD2.F32 R58, -RZ, R15.H0_H0 ;  /* 0x2000000fff3a7230 */ /* 0x000fe40000004100 */
[C---:B------:R-:W-:Y:S01]  /*9f10*/  FMUL.FTZ R81, R69.reuse, R71 ;  /* 0x0000004745517220 */ /* 0x040fe20000410000 */
[----:B------:R-:W-:Y:S02]  /*9f20*/  HADD2.F32 R67, -RZ, R78.H0_H0 ;  /* 0x2000004eff437230 */ /* 0x000fe40000004100 */
[-C--:B------:R-:W-:Y:S01]  /*9f30*/  FMUL.FTZ R78, R69, R56.reuse ;  /* 0x00000038454e7220 */ /* 0x080fe20000410000 */
[----:B------:R-:W-:Y:S02]  /*9f40*/  HADD2.F32 R70, -RZ, R27.H1_H1 ;  /* 0x3000001bff467230 */ /* 0x000fe40000004100 */
[----:B------:R-:W-:Y:S01]  /*9f50*/  FFMA.FTZ R81, R58, R56, -R81 ;  /* 0x000000383a517223 */ /* 0x000fe20000010851 */
[----:B------:R-:W-:-:S02]  /*9f60*/  HADD2.F32 R59, -RZ, R15.H1_H1 ;  /* 0x3000000fff3b7230 */ /* 0x000fc40000004100 */
[----:B------:R-:W-:Y:S01]  /*9f70*/  FFMA.FTZ R74, R57, R75, R68 ;  /* 0x0000004b394a7223 */ /* 0x000fe20000010044 */
[----:B------:R-:W-:Y:S02]  /*9f80*/  HADD2.F32 R56, -RZ, R80.H0_H0 ;  /* 0x20000050ff387230 */ /* 0x000fe40000004100 */
[----:B------:R-:W-:Y:S01]  /*9f90*/  FFMA.FTZ R78, R58, R71, R78 ;  /* 0x000000473a4e7223 */ /* 0x000fe2000001004e */
[----:B------:R-:W-:Y:S02]  /*9fa0*/  HADD2.F32 R25, -RZ, R24.H0_H0 ;  /* 0x20000018ff197230 */ /* 0x000fe40000004100 */
[C---:B------:R-:W-:Y:S01]  /*9fb0*/  FMUL.FTZ R68, R70.reuse, R67 ;  /* 0x0000004346447220 */ /* 0x040fe20000410000 */
[----:B------:R-:W-:Y:S02]  /*9fc0*/  HADD2.F32 R58, -RZ, R82.H0_H0 ;  /* 0x20000052ff3a7230 */ /* 0x000fe40000004100 */
[----:B------:R-:W-:Y:S01]  /*9fd0*/  FMUL.FTZ R70, R70, R56 ;  /* 0x0000003846467220 */ /* 0x000fe20000410000 */
[----:B------:R-:W-:-:S02]  /*9fe0*/  HADD2.F32 R13, -RZ, R12.H0_H0 ;  /* 0x2000000cff0d7230 */ /* 0x000fc40000004100 */
[----:B------:R-:W-:Y:S01]  /*9ff0*/  FFMA.FTZ R80, R59, R56, -R68 ;  /* 0x000000383b507223 */ /* 0x000fe20000010844 */
        /* <DEDUP_REMOVED lines=8> */
[----:B------:R-:W-:Y:S01]  /*a080*/  FFMA.FTZ R58, R13, R58, R25 ;  /* 0x0000003a0d3a7223 */ /* 0x000fe20000010019 */
[----:B------:R-:W-:Y:S02]  /*a090*/  HADD2.F32 R24, -RZ, R24.H1_H1 ;  /* 0x30000018ff187230 */ /* 0x000fe40000004100 */
[C---:B------:R-:W-:Y:S01]  /*a0a0*/  FMUL.FTZ R70, R27.reuse, R66 ;  /* 0x000000421b467220 */ /* 0x040fe20000410000 */
[----:B------:R-:W-:Y:S02]  /*a0b0*/  HADD2.F32 R26, -RZ, R26.H1_H1 ;  /* 0x3000001aff1a7230 */ /* 0x000fe40000004100 */
[-C--:B------:R-:W-:Y:S01]  /*a0c0*/  FMUL.FTZ R28, R27, R56.reuse ;  /* 0x000000381b1c7220 */ /* 0x080fe20000410000 */
[----:B------:R-:W-:Y:S02]  /*a0d0*/  HADD2.F32 R25, -RZ, R21.H0_H0 ;  /* 0x20000015ff197230 */ /* 0x000fe40000004100 */
        /* <DEDUP_REMOVED lines=24> */
.L_x_11982:
[----:B------:R-:W-:Y:S05]  /*a260*/  BSYNC B1 ;  /* 0x0000000000017941 */ /* 0x000fea0003800000 */
.L_x_11981:
[----:B------:R-:W-:Y:S01]  /*a270*/  PRMT R46, R0, 0x5410, R60 ;  /* 0x00005410002e7816 */ /* 0x000fe2000000003c */
[----:B------:R-:W-:Y:S06]  /*a280*/  @P0 BRA `(.L_x_11973) ;  /* 0x0000000400640947 */ /* 0x000fec0003800000 */
[----:B------:R-:W2:Y:S01]  /*a290*/  LDL R65, [R1+0x430] ;  /* 0x0004300001417983 */ /* 0x000ea20000100800 */
[----:B0-----:R-:W-:-:S04]  /*a2a0*/  SHF.R.U32.HI R12, RZ, 0x3, R194 ;  /* 0x00000003ff0c7819 */ /* 0x001fc800000116c2 */
[----:B------:R-:W-:-:S05]  /*a2b0*/  LOP3.LUT R0, R12, R61, R194, 0x1e, !PT ;  /* 0x0000003d0c007212 */ /* 0x000fca00078e1ec2 */
[----:B------:R-:W-:-:S04]  /*a2c0*/  IMAD.IADD R21, R199, 0x1, R0 ;  /* 0x00000001c7157824 */ /* 0x000fc800078e0200 */
[----:B------:R-:W-:-:S05]  /*a2d0*/  IMAD R2, R21, 0x2, R2 ;  /* 0x0000000215027824 */ /* 0x000fca00078e0202 */
[----:B------:R-:W0:Y:S01]  /*a2e0*/  LDS.128 R24, [R2+0x18400] ;  /* 0x0184000002187984 */ /* 0x000e220000000c00 */
[--C-:B------:R-:W-:Y:S01]  /*a2f0*/  SHF.R.U64 R60, R8, 0x10, R9.reuse ;  /* 0x00000010083c7819 */ /* 0x100fe20000001209 */
[----:B------:R-:W-:Y:S01]  /*a300*/  HADD2.F32 R21, -RZ, R46.H1_H1 ;  /* 0x3000002eff157230 */ /* 0x000fe20000004100 */
[----:B------:R-:W-:Y:S02]  /*a310*/  SHF.R.U32.HI R20, RZ, 0x10, R9 ;  /* 0x00000010ff147819 */ /* 0x000fe40000011609 */
[--C-:B------:R-:W-:Y:S02]  /*a320*/  SHF.R.U64 R59, R10, 0x10, R11.reuse ;  /* 0x000000100a3b7819 */ /* 0x100fe4000000120b */
[----:B------:R-:W-:Y:S01]  /*a330*/  SHF.R.U32.HI R58, RZ, 0x10, R11 ;  /* 0x00000010ff3a7819 */ /* 0x000fe2000001160b */
[--C-:B------:R-:W-:Y:S01]  /*a340*/  HADD2.F32 R11, -RZ, R55.reuse.H1_H1 ;  /* 0x30000037ff0b7230 */ /* 0x100fe20000004100 */
[--C-:B------:R-:W-:Y:S01]  /*a350*/  SHF.R.U64 R63, R4, 0x10, R5.reuse ;  /* 0x00000010043f7819 */ /* 0x100fe20000001205 */
[----:B------:R-:W-:Y:S01]  /*a360*/  HADD2.F32 R20, -RZ, R20.H0_H0 ;  /* 0x20000014ff147230 */ /* 0x000fe20000004100 */
[----:B------:R-:W-:Y:S01]  /*a370*/  SHF.R.U32.HI R28, RZ, 0x10, R5 ;  /* 0x00000010ff1c7819 */ /* 0x000fe20000011605 */
[----:B------:R-:W-:Y:S01]  /*a380*/  HADD2.F32 R55, -RZ, R55.H0_H0 ;  /* 0x20000037ff377230 */ /* 0x000fe20000004100 */
[----:B------:R-:W-:-:S02]  /*a390*/  SHF.R.U64 R62, R6, 0x10, R7 ;  /* 0x00000010063e7819 */ /* 0x000fc40000001207 */
[----:B------:R-:W-:Y:S01]  /*a3a0*/  SHF.R.U32.HI R61, RZ, 0x10, R7 ;  /* 0x00000010ff3d7819 */ /* 0x000fe20000011607 */
[--C-:B0-----:R-:W-:Y:S02]  /*a3b0*/  HADD2.F32 R8, -RZ, R25.reuse.H0_H0 ;  /* 0x20000019ff087230 */ /* 0x101fe40000004100 */
[----:B------:R-:W-:-:S03]  /*a3c0*/  HADD2.F32 R25, -RZ, R25.H1_H1 ;  /* 0x30000019ff197230 */ /* 0x000fc60000004100 */
[C---:B------:R-:W-:Y:S01]  /*a3d0*/  FMUL.FTZ R47, R8.reuse, R21 ;  /* 0x00000015082f7220 */ /* 0x040fe20000410000 */
[----:B------:R-:W-:Y:S01]  /*a3e0*/  FMUL.FTZ R57, R8, R11 ;  /* 0x0000000b08397220 */ /* 0x000fe20000410000 */
[----:B------:R-:W-:Y:S02]  /*a3f0*/  HADD2.F32 R8, -RZ, R28.H0_H0 ;  /* 0x2000001cff087230 */ /* 0x000fe40000004100 */
[----:B------:R-:W-:Y:S01]  /*a400*/  FMUL.FTZ R28, R25, R20 ;  /* 0x00000014191c7220 */ /* 0x000fe20000410000 */
[----:B------:R-:W-:Y:S02]  /*a410*/  HADD2.F32 R7, -RZ, R24.H0_H0 ;  /* 0x20000018ff077230 */ /* 0x000fe40000004100 */
[----:B------:R-:W-:Y:S02]  /*a420*/  HADD2.F32 R9, -RZ, R26.H0_H0 ;  /* 0x2000001aff097230 */ /* 0x000fe40000004100 */
[--C-:B------:R-:W-:Y:S02]  /*a430*/  HADD2.F32 R10, -RZ, R27.reuse.H0_H0 ;  /* 0x2000001bff0a7230 */ /* 0x100fe40000004100 */
[----:B------:R-:W-:-:S02]  /*a440*/  HADD2.F32 R27, -RZ, R27.H1_H1 ;  /* 0x3000001bff1b7230 */ /* 0x000fc40000004100 */
[----:B------:R-:W-:Y:S02]  /*a450*/  HADD2.F32 R24, -RZ, R24.H1_H1 ;  /* 0x30000018ff187230 */ /* 0x000fe40000004100 */
[----:B------:R-:W-:Y:S01]  /*a460*/  HADD2.F32 R26, -RZ, R26.H1_H1 ;  /* 0x3000001aff1a7230 */ /* 0x000fe20000004100 */
[----:B--2---:R-:W0:Y:S02]  /*a470*/  LDS.128 R12, [R65+0x18400] ;  /* 0x01840000410c7984 */ /* 0x004e240000000c00 */
[--C-:B0-----:R-:W-:Y:S02]  /*a480*/  HADD2.F32 R4, -RZ, R13.reuse.H0_H0 ;  /* 0x2000000dff047230 */ /* 0x101fe40000004100 */
[----:B------:R-:W-:-:S03]  /*a490*/  HADD2.F32 R13, -RZ, R13.H1_H1 ;  /* 0x3000000dff0d7230 */ /* 0x000fc60000004100 */
[C---:B------:R-:W-:Y:S01]  /*a4a0*/  FFMA.FTZ R47, R4.reuse, R11, -R47 ;  /* 0x0000000b042f7223 */ /* 0x040fe2000001082f */
[----:B------:R-:W-:Y:S02]  /*a4b0*/  HADD2.F32 R11, -RZ, R46.H0_H0 ;  /* 0x2000002eff0b7230 */ /* 0x000fe40000004100 */
[----:B------:R-:W-:Y:S01]  /*a4c0*/  FFMA.FTZ R57, R4, R21, R57 ;  /* 0x0000001504397223 */ /* 0x000fe20000010039 */
[----:B------:R-:W-:Y:S02]  /*a4d0*/  HADD2.F32 R0, -RZ, R12.H0_H0 ;  /* 0x2000000cff007230 */ /* 0x000fe40000004100 */
[-C--:B------:R-:W-:Y:S01]  /*a4e0*/  FMUL.FTZ R4, R25, R8.reuse ;  /* 0x0000000819047220 */ /* 0x080fe20000410000 */
[----:B------:R-:W-:Y:S01]  /*a4f0*/  FFMA.FTZ R46, R13, R8, -R28 ;  /* 0x000000080d2e7223 */ /* 0x000fe2000001081c */
[C---:B------:R-:W-:Y:S01]  /*a500*/  FMUL.FTZ R21, R7.reuse, R11 ;  /* 0x0000000b07157220 */ /* 0x040fe20000410000 */
[----:B------:R-:W-:Y:S02]  /*a510*/  HADD2.F32 R8, -RZ, R64.H0_H0 ;  /* 0x20000040ff087230 */ /* 0x000fe40000004100 */
[----:B------:R-:W-:Y:S01]  /*a520*/  FMUL.FTZ R28, R7, R55 ;  /* 0x00000037071c7220 */ /* 0x000fe20000410000 */
[----:B------:R-:W-:Y:S01]  /*a530*/  FFMA.FTZ R20, R13, R20, R4 ;  /* 0x000000140d147223 */ /* 0x000fe20000010004 */
[----:B------:R-:W-:-:S02]  /*a540*/  HADD2.F32 R5, -RZ, R14.H0_H0 ;  /* 0x2000000eff057230 */ /* 0x000fc40000004100 */
[C---:B------:R-:W-:Y:S01]  /*a550*/  FFMA.FTZ R21, R0.reuse, R55, -R21 ;  /* 0x0000003700157223 */ /* 0x040fe20000010815 */
[--C-:B------:R-:W-:Y:S02]  /*a560*/  HADD2.F32 R4, -RZ, R3.reuse.H0_H0 ;  /* 0x20000003ff047230 */ /* 0x100fe40000004100 */
[----:B------:R-:W-:Y:S01]  /*a570*/  FFMA.FTZ R28, R0, R11, R28 ;  /* 0x0000000b001c7223 */ /* 0x000fe2000001001c */
[C---:B------:R-:W-:Y:S01]  /*a580*/  FMUL.FTZ R0, R9.reuse, R8 ;  /* 0x0000000809007220 */ /* 0x040fe20000410000 */
[----:B------:R-:W-:Y:S02]  /*a590*/  HADD2.F32 R3, -RZ, R3.H1_H1 ;  /* 0x30000003ff037230 */ /* 0x000fe40000004100 */
[----:B------:R-:W-:Y:S02]  /*a5a0*/  HADD2.F32 R7, -RZ, R64.H1_H1 ;  /* 0x30000040ff077230 */ /* 0x000fe40000004100 */
[-C--:B------:R-:W-:Y:S01]  /*a5b0*/  FMUL.FTZ R56, R9, R4.reuse ;  /* 0x0000000409387220 */ /* 0x080fe20000410000 */
[----:B------:R-:W-:Y:S01]  /*a5c0*/  FFMA.FTZ R13, R5, R4, -R0 ;  /* 0x00000004050d7223 */ /* 0x000fe20000010800 */
[----:B------:R-:W-:-:S02]  /*a5d0*/  HADD2.F32 R6, -RZ, R15.H0_H0 ;  /* 0x2000000fff067230 */ /* 0x000fc40000004100 */
[----:B------:R-:W-:Y:S02]  /*a5e0*/  HADD2.F32 R4, -RZ, R58.H0_H0 ;  /* 0x2000003aff047230 */ /* 0x000fe40000004100 */
[C---:B------:R-:W-:Y:S01]  /*a5f0*/  FMUL.FTZ R9, R10.reuse, R7 ;  /* 0x000000070a097220 */ /* 0x040fe20000410000 */
[----:B------:R-:W-:Y:S02]  /*a600*/  HADD2.F32 R0, -RZ, R61.H0_H0 ;  /* 0x2000003dff007230 */ /* 0x000fe40000004100 */
[-C--:B------:R-:W-:Y:S01]  /*a610*/  FMUL.FTZ R58, R10, R3.reuse ;  /* 0x000000030a3a7220 */ /* 0x080fe20000410000 */
[----:B------:R-:W-:Y:S01]  /*a620*/  FFMA.FTZ R10, R5, R8, R56 ;  /* 0x00000008050a7223 */ /* 0x000fe20000010038 */
[----:B------:R-:W-:Y:S02]  /*a630*/  HADD2.F32 R15, -RZ, R15.H1_H1 ;  /* 0x3000000fff0f7230 */ /* 0x000fe40000004100 */
[C---:B------:R-:W-:Y:S01]  /*a640*/  FFMA.FTZ R8, R6.reuse, R3, -R9 ;  /* 0x0000000306087223 */ /* 0x040fe20000010809 */
[----:B------:R-:W-:Y:S01]  /*a650*/  FFMA.FTZ R58, R6, R7, R58 ;  /* 0x00000007063a7223 */ /* 0x000fe2000001003a */
[C---:B------:R-:W-:Y:S01]  /*a660*/  FMUL.FTZ R56, R27.reuse, R4 ;  /* 0x000000041b387220 */ /* 0x040fe20000410000 */
        /* <DEDUP_REMOVED lines=27> */
.L_x_11973:
[----:B------:R-:W-:Y:S05]  /*a820*/  BSYNC B0 ;  /* 0x0000000000007941 */ /* 0x000fea0003800000 */
.L_x_11959:
        /* <DEDUP_REMOVED lines=8> */
.L_x_11956:
[----:B------:R-:W3:Y:S01]  /*a8b0*/  S2R R0, SR_TID.X ;  /* 0x0000000000007919 */ /* 0x000ee20000002100 */
[----:B012---:R-:W-:Y:S02]  /*a8c0*/  IMAD.MOV.U32 R4, RZ, RZ, R40 ;  /* 0x000000ffff047224 */ /* 0x007fe400078e0028 */
[----:B------:R-:W-:Y:S02]  /*a8d0*/  IMAD.MOV.U32 R5, RZ, RZ, R51 ;  /* 0x000000ffff057224 */ /* 0x000fe400078e0033 */
[----:B------:R-:W-:Y:S02]  /*a8e0*/  IMAD.MOV.U32 R6, RZ, RZ, R39 ;  /* 0x000000ffff067224 */ /* 0x000fe400078e0027 */
[----:B------:R-:W-:Y:S02]  /*a8f0*/  IMAD.MOV.U32 R7, RZ, RZ, R50 ;  /* 0x000000ffff077224 */ /* 0x000fe400078e0032 */
[----:B------:R-:W-:Y:S02]  /*a900*/  IMAD.U32 R10, RZ, RZ, UR44 ;  /* 0x0000002cff0a7e24 */ /* 0x000fe4000f8e00ff */
[----:B------:R-:W-:Y:S01]  /*a910*/  IMAD.U32 R11, RZ, RZ, UR45 ;  /* 0x0000002dff0b7e24 */ /* 0x000fe2000f8e00ff */
[----:B------:R0:W-:Y:S01]  /*a920*/  STL.128 [R1+0x160], R4 ;  /* 0x0001600401007387 */ /* 0x0001e20000100c00 */
[----:B------:R-:W-:Y:S01]  /*a930*/  IMAD.MOV.U32 R8, RZ, RZ, R52 ;  /* 0x000000ffff087224 */ /* 0x000fe200078e0034 */
[----:B------:R-:W-:Y:S05]  /*a940*/  WARPSYNC.ALL ;  /* 0x0000000000007948 */ /* 0x000fea0003800000 */
[----:B------:R-:W-:Y:S01]  /*a950*/  IMAD.MOV.U32 R9, RZ, RZ, R54 ;  /* 0x000000ffff097224 */ /* 0x000fe200078e0036 */
[----:B------:R-:W-:-:S02]  /*a960*/  UIADD3 UR4, UP0, UR44, 0x1c4, URZ ;  /* 0x000001c42c047890 */ /* 0x000fc4000ff1e03f */
[----:B------:R-:W-:Y:S02]  /*a970*/  IMAD.U32 R2, RZ, RZ, UR44 ;  /* 0x0000002cff027e24 */ /* 0x000fe4000f8e00ff */
[----:B------:R1:W-:Y:S01]  /*a980*/  STL.128 [R1+0x150], R8 ;  /* 0x0001500801007387 */ /* 0x0003e20000100c00 */
[----:B------:R-:W-:Y:S02]  /*a990*/  UIADD3.X UR5, URZ, UR45, URZ, UP0, !UPT ;  /* 0x0000002d3f057290 */ /* 0x000fe400087fe43f */
[----:B------:R-:W-:Y:S01]  /*a9a0*/  IADD3 R2, P0, R2, 0x80, RZ ;  /* 0x0000008002027810 */ /* 0x000fe20007f1e0ff */
[----:B0-----:R-:W-:Y:S02]  /*a9b0*/  IMAD.MOV.U32 R4, RZ, RZ, R35 ;  /* 0x000000ffff047224 */ /* 0x001fe400078e0023 */
[----:B------:R-:W-:Y:S01]  /*a9c0*/  IMAD.MOV.U32 R5, RZ, RZ, R44 ;  /* 0x000000ffff057224 */ /* 0x000fe200078e002c */
[----:B---3--:R-:W-:Y:S01]  /*a9d0*/  SHF.R.U32.HI R3, RZ, 0x7, R0 ;  /* 0x00000007ff037819 */ /* 0x008fe20000011600 */
[----:B------:R-:W-:-:S02]  /*a9e0*/  IMAD.U32 R0, RZ, RZ, UR44 ;  /* 0x0000002cff007e24 */ /* 0x000fc4000f8e00ff */
[----:B------:R-:W-:Y:S02]  /*a9f0*/  IMAD.MOV.U32 R6, RZ, RZ, R34 ;  /* 0x000000ffff067224 */ /* 0x000fe400078e0022 */
[----:B------:R-:W-:Y:S01]  /*aa00*/  IMAD.MOV.U32 R7, RZ, RZ, R43 ;  /* 0x000000ffff077224 */ /* 0x000fe200078e002b */
[----:B------:R-:W-:Y:S01]  /*aa10*/  IADD3 R0, P1, R0, 0x1b8, RZ ;  /* 0x000001b800007810 */ /* 0x000fe20007f3e0ff */
[----:B------:R-:W-:Y:S02]  /*aa20*/  VIADD R12, R3, 0x8 ;  /* 0x00000008030c7836 */ /* 0x000fe40000000000 */
[----:B-1----:R-:W-:Y:S01]  /*aa30*/  IMAD.MOV.U32 R8, RZ, RZ, R38 ;  /* 0x000000ffff087224 */ /* 0x002fe200078e0026 */
[----:B------:R0:W-:Y:S01]  /*aa40*/  STL.128 [R1+0x190], R4 ;  /* 0x0001900401007387 */ /* 0x0001e20000100c00 */
[----:B------:R-:W-:Y:S02]  /*aa50*/  IMAD.MOV.U32 R9, RZ, RZ, R48 ;  /* 0x000000ffff097224 */ /* 0x000fe400078e0030 */
[----:B------:R-:W-:-:S02]  /*aa60*/  IMAD.MOV.U32 R10, RZ, RZ, R31 ;  /* 0x000000ffff0a7224 */ /* 0x000fc400078e001f */
[----:B------:R-:W-:Y:S02]  /*aa70*/  IMAD.MOV.U32 R11, RZ, RZ, R53 ;  /* 0x000000ffff0b7224 */ /* 0x000fe400078e0035 */
[----:B------:R-:W-:-:S03]  /*aa80*/  IMAD.X R3, RZ, RZ, UR45, P0 ;  /* 0x0000002dff037e24 */ /* 0x000fc600080e06ff */
[----:B------:R1:W-:Y:S04]  /*aa90*/  STL.128 [R1+0x180], R8 ;  /* 0x0001800801007387 */ /* 0x0003e80000100c00 */
[----:B------:R-:W-:Y:S01]  /*aaa0*/  STL.64 [R1+0x1b0], R2 ;  /* 0x0001b00201007387 */ /* 0x000fe20000100a00 */
[----:B0-----:R-:W-:Y:S02]  /*aab0*/  IMAD.MOV.U32 R4, RZ, RZ, R33 ;  /* 0x000000ffff047224 */ /* 0x001fe400078e0021 */
[----:B------:R-:W-:Y:S02]  /*aac0*/  IMAD.MOV.U32 R5, RZ, RZ, R42 ;  /* 0x000000ffff057224 */ /* 0x000fe400078e002a */
[----:B------:R-:W-:Y:S02]  /*aad0*/  IMAD.MOV.U32 R6, RZ, RZ, R37 ;  /* 0x000000ffff067224 */ /* 0x000fe400078e0025 */
[----:B------:R-:W-:-:S02]  /*aae0*/  IMAD.MOV.U32 R7, RZ, RZ, R36 ;  /* 0x000000ffff077224 */ /* 0x000fc400078e0024 */
[----:B-1----:R-:W-:-:S03]  /*aaf0*/  IMAD.X R9, RZ, RZ, UR45, P1 ;  /* 0x0000002dff097e24 */ /* 0x002fc600088e06ff */
[----:B------:R0:W-:Y:S01]  /*ab00*/  STL.128 [R1+0x1a0], R4 ;  /* 0x0001a00401007387 */ /* 0x0001e20000100c00 */
[----:B------:R-:W-:Y:S02]  /*ab10*/  IMAD.U32 R8, RZ, RZ, UR4 ;  /* 0x00000004ff087e24 */ /* 0x000fe4000f8e00ff */
[----:B------:R-:W-:Y:S02]  /*ab20*/  IMAD.U32 R11, RZ, RZ, UR5 ;  /* 0x00000005ff0b7e24 */ /* 0x000fe4000f8e00ff */
[----:B0-----:R-:W-:Y:S02]  /*ab30*/  IMAD.MOV.U32 R6, RZ, RZ, R32 ;  /* 0x000000ffff067224 */ /* 0x001fe400078e0020 */
[----:B------:R-:W-:Y:S02]  /*ab40*/  IMAD.MOV.U32 R7, RZ, RZ, R41 ;  /* 0x000000ffff077224 */ /* 0x000fe400078e0029 */
[----:B------:R-:W-:Y:S02]  /*ab50*/  IMAD.MOV.U32 R4, RZ, RZ, R0 ;  /* 0x000000ffff047224 */ /* 0x000fe400078e0000 */
[----:B------:R-:W-:-:S02]  /*ab60*/  IMAD.MOV.U32 R5, RZ, RZ, R9 ;  /* 0x000000ffff057224 */ /* 0x000fc400078e0009 */
[----:B------:R-:W-:-:S03]  /*ab70*/  VIADD R0, R206, 0xffffffff ;  /* 0xffffffffce007836 */ /* 0x000fc60000000000 */
[----:B------:R0:W-:Y:S02]  /*ab80*/  STL.128 [R1+0x140], R4 ;  /* 0x0001400401007387 */ /* 0x0001e40000100c00 */
[----:B0-----:R-:W-:Y:S02]  /*ab90*/  IMAD.MOV.U32 R6, RZ, RZ, R30 ;  /* 0x000000ffff067224 */ /* 0x001fe400078e001e */
[----:B------:R-:W-:Y:S02]  /*aba0*/  IMAD.MOV.U32 R7, RZ, RZ, R49 ;  /* 0x000000ffff077224 */ /* 0x000fe400078e0031 */
[----:B------:R-:W-:Y:S02]  /*abb0*/  IMAD.MOV.U32 R4, RZ, RZ, R8 ;  /* 0x000000ffff047224 */ /* 0x000fe400078e0008 */
[----:B------:R-:W-:Y:S02]  /*abc0*/  IMAD.MOV.U32 R5, RZ, RZ, R11 ;  /* 0x000000ffff057224 */ /* 0x000fe400078e000b */
[----:B------:R-:W-:-:S03]  /*abd0*/  IMAD.U32 R8, RZ, RZ, UR44 ;  /* 0x0000002cff087e24 */ /* 0x000fc6000f8e00ff */
[----:B------:R0:W-:Y:S01]  /*abe0*/  STL.128 [R1+0x170], R4 ;  /* 0x0001700401007387 */ /* 0x0001e20000100c00 */
[----:B------:R-:W-:Y:S01]  /*abf0*/  VIADD R8, R8, 0x140 ;  /* 0x0000014008087836 */ /* 0x000fe20000000000 */
[----:B------:R0:W-:Y:S06]  /*ac00*/  BAR.SYNC.DEFER_BLOCKING R12, 0x100 ;  /* 0x0004000c0000751d */ /* 0x0001ec0000010000 */
[----:B0----5:R-:W-:Y:S05]  /*ac10*/  CALL.REL.NOINC `($_ZN7cutlass13device_kernelIN5flash11enable_sm90INS1_16FlashAttnFwdSm90INS1_25CollectiveMainloopFwdSm90ILi2EN4cute5tupleIJNS5_1CILi1EEES8_S8_EEENS6_IJNS7_ILi128EEENS7_ILi96EEENS7_ILi64EEEEEELi256ENS_6half_tEfNS_4arch4Sm90ELb0ELb1ELb0ELb1ELb1ELb1ELb0ELb1ELb0ELb1ELb1ELb0EEENS1_21CollectiveEpilogueFwdINS6_IJSA_NS7_ILi256EEESB_EEES9_SE_SG_Li256ELb1ELb1ELb1ELb0EEENS1_36VarlenDynamicPersistentTileSchedulerILi128ELi96ELi256ELi128ELb1ELb1ELb1ELb1ELb0ELb1EEEEEEEEEvNT_6ParamsE$_ZZN5flash25CollectiveMainloopFwdSm90ILi2EN4cute5tupleIJNS1_1CILi1EEES4_S4_EEENS2_IJNS3_ILi128EEENS3_ILi96EEENS3_ILi64EEEEEELi256EN7cutlass6half_tEfNSA_4arch4Sm90ELb0ELb1ELb0ELb1ELb1ELb1ELb0ELb1ELb0ELb1ELb1ELb0EE3mmaINS_16FlashAttnFwdSm90ISE_NS_21CollectiveEpilogueFwdINS2_IJS6_NS3_ILi256EEES7_EEES5_SB_SD_Li256ELb1ELb1ELb1ELb0EEENS_36VarlenDynamicPersistentTileSchedulerILi128ELi96ELi256ELi128ELb1ELb1ELb1ELb1ELb0ELb1EEEE13SharedStorageENS1_6TensorINS1_11ArrayEngineIfLm128EEENS1_6LayoutINS2_IJNS2_IJNS3_ILi2EEEST_NS3_ILi32EEEEEES4_S4_EEENS2_IJNS2_IJS4_ST_NS3_ILi4EEEEEENS3_ILi0EEESZ_EEEEEEENS_7SoftmaxILi2ELi0EEEEEbRKNSE_6ParamsENSA_13PipelineAsyncILi2EEES19_RNSA_13PipelineStateILj2EEERT0_RT1_iRiRKNS_16SeqlenInfoQKNewKILb1ELb1EEENS2_IJiiiiEEERT_ENKUliT_T0_T1_E_clIZSF_ISO_S12_S14_EbS17_S19_S19_S1C_S1E_S1G_iS1H_S1L_S1M_S1O_EUlRS1P_iE0_NS3_ILb1EEES1W_EEDaiS1P_S1Q_S1R_) ;  /* 0x0000027800907944 */ /* 0x021fea0003c00000 */
        /* <DEDUP_REMOVED lines=9> */
[----:B---3--:R-:W-:Y:S02]  /*acb0*/  @P0 SHF.R.U32.HI R0, RZ, R6, R5 ;  /* 0x00000006ff000219 */ /* 0x008fe40000011605 */
[----:B-1----:R-:W-:-:S03]  /*acc0*/  ISETP.GE.AND P0, PT, R3, 0x1, PT ;  /* 0x000000010300780c */ /* 0x002fc60003f06270 */
[----:B------:R-:W-:Y:S02]  /*acd0*/  IMAD.IADD R207, R207, 0x1, R0 ;  /* 0x00000001cfcf7824 */ /* 0x000fe400078e0200 */
[----:B------:R-:W-:Y:S02]  /*ace0*/  VIADD R0, R206, 0xfffffffe ;  /* 0xfffffffece007836 */ /* 0x000fe40000000000 */
        /* <DEDUP_REMOVED lines=13> */
.L_x_11985:
[----:B------:R-:W-:-:S13]  /*adc0*/  ISETP.NE.AND P0, PT, R3, 0x1, PT ;  /* 0x000000010300780c */ /* 0x000fda0003f05270 */
[----:B------:R-:W0:Y:S02]  /*add0*/  @P0 LDC.64 R6, c[0x0][0x9e8] ;  /* 0x00027a00ff060b82 */ /* 0x000e240000000a00 */
[----:B0-----:R-:W-:-:S05]  /*ade0*/  @P0 IMAD.HI.U32 R6, R5, R6, RZ ;  /* 0x0000000605060227 */ /* 0x001fca00078e00ff */
[----:B------:R-:W-:-:S07]  /*adf0*/  @P0 SHF.R.U32.HI R5, RZ, R7, R6 ;  /* 0x00000007ff050219 */ /* 0x000fce0000011606 */
.L_x_11986:
[----:B------:R-:W-:Y:S05]  /*ae00*/  BSYNC B0 ;  /* 0x0000000000007941 */ /* 0x000fea0003800000 */
.L_x_11984:
[----:B------:R-:W-:-:S05]  /*ae10*/  IMAD R3, R5, R3, R3 ;  /* 0x0000000305037224 */ /* 0x000fca00078e0203 */
[----:B------:R-:W-:-:S07]  /*ae20*/  VIMNMX R2, R2, R3, PT ;  /* 0x0000000302027248 */ /* 0x000fce0003fe0100 */
.L_x_11983:
[----:B------:R-:W-:-:S05]  /*ae30*/  IMAD.HI R2, R2, 0x2aaaaaab, RZ ;  /* 0x2aaaaaab02027827 */ /* 0x000fca00078e02ff */
[----:B------:R-:W-:-:S04]  /*ae40*/  SHF.R.U32.HI R3, RZ, 0x1f, R2 ;  /* 0x0000001fff037819 */ /* 0x000fc80000011602 */
[----:B------:R-:W-:-:S04]  /*ae50*/  LEA.HI.SX32 R2, R2, R3, 0x1c ;  /* 0x0000000302027211 */ /* 0x000fc800078fe2ff */
[----:B------:R-:W-:-:S04]  /*ae60*/  VIMNMX R3, R195, R2, !PT ;  /* 0x00000002c3037248 */ /* 0x000fc80007fe0100 */
[----:B------:R-:W-:-:S13]  /*ae70*/  ISETP.GE.AND P0, PT, R0, R3, PT ;  /* 0x000000030000720c */ /* 0x000fda0003f06270 */
[----:B------:R-:W-:Y:S05]  /*ae80*/  @!P0 BRA `(.L_x_11987) ;  /* 0x0000006c00888947 */ /* 0x000fea0003800000 */
.L_x_12016:
[----:B------:R-:W2:Y:S04]  /*ae90*/  LDL R4, [R1+0x1b8] ;  /* 0x0001b80001047983 */ /* 0x000ea80000100800 */
[----:B0-----:R-:W3:Y:S01]  /*aea0*/  LDL R2, [R1+0x1c0] ;  /* 0x0001c00001027983 */ /* 0x001ee20000100800 */
[----:B--2---:R-:W-:-:S05]  /*aeb0*/  VIADD R4, R4, 0x1 ;  /* 0x0000000104047836 */ /* 0x004fca0000000000 */
[----:B------:R-:W-:-:S13]  /*aec0*/  ISETP.NE.AND P0, PT, R4, 0x2, PT ;  /* 0x000000020400780c */ /* 0x000fda0003f05270 */
[----:B------:R0:W5:Y:S04]  /*aed0*/  @P0 LDL R6, [R1+0x1bc] ;  /* 0x0001bc0001060983 */ /* 0x0001680000100800 */
[----:B------:R-:W2:Y:S01]  /*aee0*/  @!P0 LDL R5, [R1+0x1bc] ;  /* 0x0001bc0001058983 */ /* 0x000ea20000100800 */
[----:B---3--:R-:W-:Y:S02]  /*aef0*/  VIADD R2, R2, 0x1 ;  /* 0x0000000102027836 */ /* 0x008fe40000000000 */
[----:B------:R-:W-:Y:S02]  /*af00*/  IMAD.U32 R8, RZ, RZ, UR44 ;  /* 0x0000002cff087e24 */ /* 0x000fe4000f8e00ff */
[----:B------:R-:W-:Y:S01]  /*af10*/  IMAD.U32 R9, RZ, RZ, UR45 ;  /* 0x0000002dff097e24 */ /* 0x000fe2000f8e00ff */
[----:B------:R1:W-:Y:S04]  /*af20*/  STL [R1+0x1b8], R4 ;  /* 0x0001b80401007387 */ /* 0x0003e80000100800 */
[----:B------:R0:W-:Y:S04]  /*af30*/  STL [R1+0x1c0], R2 ;  /* 0x0001c00201007387 */ /* 0x0001e80000100800 */
[----:B------:R0:W-:Y:S01]  /*af40*/  @!P0 STL [R1+0x1b8], RZ ;  /* 0x0001b8ff01008387 */ /* 0x0001e20000100800 */
[----:B--2---:R-:W-:-:S05]  /*af50*/  @!P0 LOP3.LUT R6, R5, 0x1, RZ, 0x3c, !PT ;  /* 0x0000000105068812 */ /* 0x004fca00078e3cff */
[----:B------:R0:W-:Y:S04]  /*af60*/  @!P0 STL [R1+0x1bc], R6 ;  /* 0x0001bc0601008387 */ /* 0x0001e80000100800 */
[----:B------:R-:W2:Y:S01]  /*af70*/  LD.E R5, desc[UR42][R8.64] ;  /* 0x0000002a08057980 */ /* 0x000ea2000c101900 */
[----:B------:R-:W-:Y:S05]  /*af80*/  YIELD ;  /* 0x0000000000007946 */ /* 0x000fea0003800000 */
[----:B------:R-:W-:Y:S01]  /*af90*/  BSSY B0, `(.L_x_11988) ;  /* 0x0000006000007945 */ /* 0x000fe20003800000 */
[----:B-1----:R-:W-:Y:S01]  /*afa0*/  @!P0 IMAD.MOV.U32 R4, RZ, RZ, RZ ;  /* 0x000000ffff048224 */ /* 0x002fe200078e00ff */
[----:B--2---:R-:W-:-:S04]  /*afb0*/  LOP3.LUT R5, R5, 0x1, RZ, 0xfc, !PT ;  /* 0x0000000105057812 */ /* 0x004fc800078efcff */
[----:B------:R-:W-:-:S13]  /*afc0*/  ISETP.NE.AND P1, PT, R5, 0x3, PT ;  /* 0x000000030500780c */ /* 0x000fda0003f25270 */
[----:B0-----:R-:W-:Y:S05]  /*afd0*/  @!P1 BRA `(.L_x_11989) ;  /* 0x0000000000049947 */ /* 0x001fea0003800000 */
[----:B------:R-:W-:Y:S01]  /*afe0*/  BPT.TRAP 0x1 ;  /* 0x000000040000795c */ /* 0x000fe20000300000 */
.L_x_11989:
[----:B------:R-:W-:Y:S05]  /*aff0*/  BSYNC B0 ;  /* 0x0000000000007941 */ /* 0x000fea0003800000 */
.L_x_11988:
[----:B------:R-:W-:Y:S02]  /*b000*/  IMAD.U32 R8, RZ, RZ, UR44 ;  /* 0x0000002cff087e24 */ /* 0x000fe4000f8e00ff */
[----:B------:R-:W-:-:S06]  /*b010*/  IMAD.U32 R9, RZ, RZ, UR45 ;  /* 0x0000002dff097e24 */ /* 0x000fcc000f8e00ff */
[----:B------:R-:W2:Y:S01]  /*b020*/  LD.E.64 R8, desc[UR42][R8.64+0x18] ;  /* 0x0000182a08087980 */ /* 0x000ea2000c101b00 */
[----:B-----5:R-:W-:Y:S01]  /*b030*/  SHF.L.U32 R11, R6, 0x1f, RZ ;  /* 0x0000001f060b7819 */ /* 0x020fe200000006ff */
[----:B------:R-:W-:Y:S02]  /*b040*/  IMAD.U32 R6, RZ, RZ, UR44 ;  /* 0x0000002cff067e24 */ /* 0x000fe4000f8e00ff */
[----:B------:R-:W-:Y:S01]  /*b050*/  IMAD.U32 R7, RZ, RZ, UR45 ;  /* 0x0000002dff077e24 */ /* 0x000fe2000f8e00ff */
[----:B--2---:R-:W-:-:S05]  /*b060*/  MOV R5, R8 ;  /* 0x0000000800057202 */ /* 0x004fca0000000f00 */
[----:B------:R-:W-:-:S04]  /*b070*/  IMAD R4, R4, 0x8, R5 ;  /* 0x0000000804047824 */ /* 0x000fc800078e0205 */
[----:B------:R0:W1:Y:S01]  /*b080*/  SYNCS.PHASECHK.TRANS64.TRYWAIT P0, [R4+URZ], R11 ;  /* 0x0000000b040075a7 */ /* 0x000062000800017f */
[----:B------:R-:W2:Y:S04]  /*b090*/  LD.E R2, desc[UR42][R6.64] ;  /* 0x0000002a06027980 */ /* 0x000ea8000c101900 */
[----:B------:R0:W5:Y:S01]  /*b0a0*/  LDL.64 R12, [R1+0x1b8] ;  /* 0x0001b800010c7983 */ /* 0x0001620000100a00 */
[----:B------:R-:W-:Y:S01]  /*b0b0*/  BSSY B0, `(.L_x_11990) ;  /* 0x0000005000007945 */ /* 0x000fe20003800000 */
[----:B--2---:R-:W-:-:S04]  /*b0c0*/  LOP3.LUT R2, R2, 0x1, RZ, 0xfc, !PT ;  /* 0x0000000102027812 */ /* 0x004fc800078efcff */
[----:B------:R-:W-:-:S13]  /*b0d0*/  ISETP.NE.AND P1, PT, R2, 0x3, PT ;  /* 0x000000030200780c */ /* 0x000fda0003f25270 */
[----:B01----:R-:W-:Y:S05]  /*b0e0*/  @!P1 BRA `(.L_x_11991) ;  /* 0x0000000000049947 */ /* 0x003fea0003800000 */
[----:B------:R-:W-:Y:S01]  /*b0f0*/  BPT.TRAP 0x1 ;  /* 0x000000040000795c */ /* 0x000fe20000300000 */
.L_x_11991:
[----:B------:R-:W-:Y:S05]  /*b100*/  BSYNC B0 ;  /* 0x0000000000007941 */ /* 0x000fea0003800000 */
.L_x_11990:
[----:B------:R-:W-:Y:S04]  /*b110*/  BSSY B0, `(.L_x_11992) ;  /* 0x000000a000007945 */ /* 0x000fe80003800000 */
[----:B------:R-:W-:Y:S05]  /*b120*/  @P0 BRA `(.L_x_11993) ;  /* 0x0000000000200947 */ /* 0x000fea0003800000 */
[----:B------:R-:W-:Y:S02]  /*b130*/  IMAD.U32 R4, RZ, RZ, UR44 ;  /* 0x0000002cff047e24 */ /* 0x000fe4000f8e00ff */
[----:B------:R-:W-:-:S06]  /*b140*/  IMAD.U32 R5, RZ, RZ, UR45 ;  /* 0x0000002dff057e24 */ /* 0x000fcc000f8e00ff */
[----:B------:R-:W2:Y:S01]  /*b150*/  LD.E.64 R4, desc[UR42][R4.64+0x18] ;  /* 0x0000182a04047980 */ /* 0x000ea2000c101b00 */
[----:B-----5:R-:W-:Y:S02]  /*b160*/  SHF.L.U32 R9, R13, 0x1f, RZ ;  /* 0x0000001f0d097819 */ /* 0x020fe400000006ff */
[----:B--2---:R-:W-:-:S05]  /*b170*/  MOV R7, R4 ;  /* 0x0000000400077202 */ /* 0x004fca0000000f00 */
[----:B------:R-:W-:-:S04]  /*b180*/  IMAD R2, R12, 0x8, R7 ;  /* 0x000000080c027824 */ /* 0x000fc800078e0207 */
[----:B------:R-:W0:Y:S02]  /*b190*/  SYNCS.PHASECHK.TRANS64.TRYWAIT P0, [R2+URZ], R9 ;  /* 0x00000009020075a7 */ /* 0x000e24000800017f */
[----:B0-----:R-:W-:Y:S05]  /*b1a0*/  @!P0 BRA `(.L_x_11994) ;  /* 0x0000022c005c8947 */ /* 0x001fea0003800000 */
.L_x_11993:
[----:B------:R-:W-:Y:S05]  /*b1b0*/  BSYNC B0 ;  /* 0x0000000000007941 */ /* 0x000fea0003800000 */
.L_x_11992:
[----:B-----5:R-:W2:Y:S04]  /*b1c0*/  LDL R13, [R1+0x1b8] ;  /* 0x0001b800010d7983 */ /* 0x020ea80000100800 */
[----:B------:R-:W2:Y:S01]  /*b1d0*/  LDL.64 R4, [R1+0x78] ;  /* 0x0000780001047983 */ /* 0x000ea20000100a00 */
[----:B------:R-:W-:Y:S05]  /*b1e0*/  WARPSYNC.ALL ;  /* 0x0000000000007948 */ /* 0x000fea0003800000 */
[----:B------:R-:W3:Y:S04]  /*b1f0*/  LDL.64 R14, [R1+0x70] ;  /* 0x00007000010e7983 */ /* 0x000ee80000100a00 */
[----:B------:R-:W4:Y:S04]  /*b200*/  LDL.64 R6, [R1+0x70] ;  /* 0x0000700001067983 */ /* 0x000f280000100a00 */
[----:B0-----:R-:W4:Y:S01]  /*b210*/  LDL.64 R8, [R1+0x70] ;  /* 0x0000700001087983 */ /* 0x001f220000100a00 */
[----:B--2---:R-:W-:-:S03]  /*b220*/  IMAD R4, R13, 0x300, R4 ;  /* 0x000003000d047824 */ /* 0x004fc600078e0204 */
[----:B------:R-:W2:Y:S01]  /*b230*/  LDL.64 R10, [R1+0x70] ;  /* 0x00007000010a7983 */ /* 0x000ea20000100a00 */
[----:B------:R-:W-:Y:S01]  /*b240*/  R2UR UR7, R5 ;  /* 0x00000000050772ca */ /* 0x000fe200000e0000 */
[----:B------:R-:W-:Y:S01]  /*b250*/  WARPGROUP.ARRIVE ;  /* 0x00000000000079c5 */ /* 0x000fe20000000000 */
[C---:B------:R-:W-:Y:S01]  /*b260*/  R2UR UR6, R4.reuse ;  /* 0x00000000040672ca */ /* 0x040fe200000e0000 */
[----:B------:R-:W-:-:S04]  /*b270*/  VIADD R12, R4, 0x2 ;  /* 0x00000002040c7836 */ /* 0x000fc80000000000 */
[----:B------:R-:W0:Y:S01]  /*b280*/  S2R R20, SR_TID.X ;  /* 0x0000000000147919 */ /* 0x000e220000002100 */
[----:B------:R-:W-:Y:S02]  /*b290*/  IMAD.MOV.U32 R13, RZ, RZ, R5 ;  /* 0x000000ffff0d7224 */ /* 0x000fe400078e0005 */
[----:B------:R-:W-:Y:S01]  /*b2a0*/  IMAD.MOV.U32 R2, RZ, RZ, 0x1 ;  /* 0x00000001ff027424 */ /* 0x000fe200078e00ff */
[----:B------:R1:W-:Y:S04]  /*b2b0*/  STL [R1+0x60], RZ ;  /* 0x000060ff01007387 */ /* 0x0003e80000100800 */
[----:B------:R1:W-:Y:S04]  /*b2c0*/  STL [R1+0x60], R2 ;  /* 0x0000600201007387 */ /* 0x0003e80000100800 */
[----:B------:R1:W-:Y:S04]  /*b2d0*/  STL [R1+0x60], R2 ;  /* 0x0000600201007387 */ /* 0x0003e80000100800 */
[----:B------:R1:W-:Y:S04]  /*b2e0*/  STL [R1+0x60], R2 ;  /* 0x0000600201007387 */ /* 0x0003e80000100800 */
[----:B------:R1:W-:Y:S01]  /*b2f0*/  STL [R1+0x60], R2 ;  /* 0x0000600201007387 */ /* 0x0003e20000100800 */
[----:B0-----:R-:W-:-:S02]  /*b300*/  SHF.R.U32.HI R20, RZ, 0x7, R20 ;  /* 0x00000007ff147819 */ /* 0x001fc40000011614 */
[----:B---3--:R-:W-:Y:S02]  /*b310*/  R2UR UR4, R14 ;  /* 0x000000000e0472ca */ /* 0x008fe400000e0000 */
[----:B------:R-:W-:Y:S01]  /*b320*/  R2UR UR5, R15 ;  /* 0x000000000f0572ca */ /* 0x000fe200000e0000 */
[----:B----4-:R-:W-:Y:S02]  /*b330*/  VIADD R6, R6, 0x2 ;  /* 0x0000000206067836 */ /* 0x010fe40000000000 */
[----:B------:R-:W-:Y:S02]  /*b340*/  VIADD R8, R8, 0x4 ;  /* 0x0000000408087836 */ /* 0x000fe40000000000 */
[----:B--2---:R-:W-:-:S08]  /*b350*/  VIADD R10, R10, 0x6 ;  /* 0x000000060a0a7836 */ /* 0x004fd00000000000 */
[----:B------:R-:W-:Y:S01]  /*b360*/  HGMMA.64x96x16.F32 R24, gdesc[UR4], RZ, !UPT, gsb0 ;  /* 0x01600000041879f0 */ /* 0x000fe2000c0008ff */
[----:B------:R-:W-:Y:S02]  /*b370*/  R2UR UR6, R12 ;  /* 0x000000000c0672ca */ /* 0x000fe400000e0000 */
[----:B------:R-:W-:Y:S02]  /*b380*/  R2UR UR7, R13 ;  /* 0x000000000d0772ca */ /* 0x000fe400000e0000 */
[----:B------:R-:W-:Y:S01]  /*b390*/  R2UR UR4, R6 ;  /* 0x00000000060472ca */ /* 0x000fe200000e0000 */
[C---:B------:R-:W-:Y:S01]  /*b3a0*/  VIADD R6, R4.reuse, 0x4 ;  /* 0x0000000404067836 */ /* 0x040fe20000000000 */
[----:B------:R-:W-:Y:S01]  /*b3b0*/  R2UR UR5, R7 ;  /* 0x00000000070572ca */ /* 0x000fe200000e0000 */
[----:B------:R-:W-:Y:S02]  /*b3c0*/  IMAD.MOV.U32 R7, RZ, RZ, R5 ;  /* 0x000000ffff077224 */ /* 0x000fe400078e0005 */
        /* <DEDUP_REMOVED lines=8> */
[----:B------:R1:W5:Y:S01]  /*b450*/  LDL R8, [R1+0x1b8] ;  /* 0x0001b80001087983 */ /* 0x0003620000100800 */
[----:B------:R-:W-:Y:S01]  /*b460*/  IADD3 R6, -R20, 0xb, RZ ;  /* 0x0000000b14067810 */ /* 0x000fe20007ffe1ff */
[----:B------:R-:W-:-:S02]  /*b470*/  WARPGROUP.DEPBAR.LE gsb0, 0x0 ;  /* 0x00008000000079c5 */ /* 0x000fc40000010000 */
[----:B------:R-:W-:-:S08]  /*b480*/  WARPGROUP.ARRIVE ;  /* 0x00000000000079c5 */ /* 0x000fd00000000000 */
[----:B------:R-:W-:Y:S01]  /*b490*/  HGMMA.64x96x16.F32 R24, gdesc[UR4], R24, gsb0 ;  /* 0x01600000041879f0 */ /* 0x000fe20008000818 */
[----:B------:R-:W-:Y:S01]  /*b4a0*/  R2UR UR6, R4 ;  /* 0x00000000040672ca */ /* 0x000fe200000e0000 */
[----:B------:R-:W-:Y:S01]  /*b4b0*/  IMAD.U32 R4, RZ, RZ, UR44 ;  /* 0x0000002cff047e24 */ /* 0x000fe2000f8e00ff */
[----:B------:R-:W-:Y:S01]  /*b4c0*/  R2UR UR7, R5 ;  /* 0x00000000050772ca */ /* 0x000fe200000e0000 */
[----:B------:R-:W-:Y:S01]  /*b4d0*/  IMAD.U32 R5, RZ, RZ, UR45 ;  /* 0x0000002dff057e24 */ /* 0x000fe2000f8e00ff */
[----:B------:R-:W-:Y:S02]  /*b4e0*/  R2UR UR4, R10 ;  /* 0x000000000a0472ca */ /* 0x000fe400000e0000 */
[----:B------:R-:W-:Y:S01]  /*b4f0*/  R2UR UR5, R11 ;  /* 0x000000000b0572ca */ /* 0x000fe200000e0000 */
[----:B------:R-:W-:Y:S02]  /*b500*/  WARPGROUP.DEPBAR.LE gsb0, 0x0 ;  /* 0x00008000000079c5 */ /* 0x000fe40000010000 */
[----:B------:R-:W-:-:S10]  /*b510*/  WARPGROUP.ARRIVE ;  /* 0x00000000000079c5 */ /* 0x000fd40000000000 */
[----:B------:R-:W-:Y:S03]  /*b520*/  HGMMA.64x96x16.F32 R24, gdesc[UR4], R24, gsb0 ;  /* 0x01600000041879f0 */ /* 0x000fe60008000818 */
[----:B------:R-:W-:Y:S02]  /*b530*/  WARPGROUP.DEPBAR.LE gsb0, 0x0 ;  /* 0x00008000000079c5 */ /* 0x000fe40000010000 */
[----:B------:R1:W-:Y:S06]  /*b540*/  BAR.ARV R6, 0x100 ;  /* 0x000400060000751d */ /* 0x0003ec0000002000 */
[----:B------:R-:W2:Y:S01]  /*b550*/  LD.E R4, desc[UR42][R4.64] ;  /* 0x0000002a04047980 */ /* 0x000ea2000c101900 */
[----:B------:R-:W-:Y:S01]  /*b560*/  BSSY B0, `(.L_x_11995) ;  /* 0x0000005000007945 */ /* 0x000fe20003800000 */
[----:B--2---:R-:W-:-:S04]  /*b570*/  LOP3.LUT R7, R4, 0x1, RZ, 0xfc, !PT ;  /* 0x0000000104077812 */ /* 0x004fc800078efcff */
[----:B------:R-:W-:-:S13]  /*b580*/  ISETP.NE.AND P0, PT, R7, 0x3, PT ;  /* 0x000000030700780c */ /* 0x000fda0003f05270 */
[----:B-1----:R-:W-:Y:S05]  /*b590*/  @!P0 BRA `(.L_x_11996) ;  /* 0x0000000000048947 */ /* 0x002fea0003800000 */
[----:B------:R-:W-:Y:S01]  /*b5a0*/  BPT.TRAP 0x1 ;  /* 0x000000040000795c */ /* 0x000fe20000300000 */
.L_x_11996:
[----:B------:R-:W-:Y:S05]  /*b5b0*/  BSYNC B0 ;  /* 0x0000000000007941 */ /* 0x000fea0003800000 */
.L_x_11995:
[----:B------:R-:W-:Y:S02]  /*b5c0*/  IMAD.U32 R4, RZ, RZ, UR44 ;  /* 0x0000002cff047e24 */ /* 0x000fe4000f8e00ff */
[----:B------:R-:W-:Y:S02]  /*b5d0*/  IMAD.U32 R5, RZ, RZ, UR45 ;  /* 0x0000002dff057e24 */ /* 0x000fe4000f8e00ff */
[----:B------:R-:W-:-:S04]  /*b5e0*/  IMAD.U32 R6, RZ, RZ, UR44 ;  /* 0x0000002cff067e24 */ /* 0x000fc8000f8e00ff */
[----:B------:R-:W2:Y:S01]  /*b5f0*/  LD.E.64 R4, desc[UR42][R4.64+0x20] ;  /* 0x0000202a04047980 */ /* 0x000ea2000c101b00 */
[----:B------:R-:W-:-:S05]  /*b600*/  IMAD.U32 R7, RZ, RZ, UR45 ;  /* 0x0000002dff077e24 */ /* 0x000fca000f8e00ff */
[----:B------:R-:W3:Y:S01]  /*b610*/  LD.E R6, desc[UR42][R6.64+0xc] ;  /* 0x00000c2a06067980 */ /* 0x000ee2000c101900 */
[----:B--2---:R-:W-:-:S05]  /*b620*/  MOV R9, R4 ;  /* 0x0000000400097202 */ /* 0x004fca0000000f00 */
[----:B-----5:R-:W-:-:S05]  /*b630*/  IMAD R9, R8, 0x8, R9 ;  /* 0x0000000808097824 */ /* 0x020fca00078e0209 */
[----:B---3--:R-:W-:-:S04]  /*b640*/  PRMT R9, R6, 0x654, R9 ;  /* 0x0000065406097816 */ /* 0x008fc80000000009 */
[----:B------:R0:W-:Y:S01]  /*b650*/  SYNCS.ARRIVE.TRANS64.RED.A1T0 RZ, [R9+URZ], RZ ;  /* 0x000000ff09ff79a7 */ /* 0x0001e2000810043f */
[----:B------:R-:W2:Y:S04]  /*b660*/  LDL R77, [R1+0x10c] ;  /* 0x00010c00014d7983 */ /* 0x000ea80000100800 */
[----:B------:R-:W3:Y:S04]  /*b670*/  LDL R75, [R1+0x50] ;  /* 0x00005000014b7983 */ /* 0x000ee80000100800 */
[----:B------:R-:W4:Y:S04]  /*b680*/  LDL.64 R12, [R1+0x130] ;  /* 0x00013000010c7983 */ /* 0x000f280000100a00 */
[----:B------:R-:W4:Y:S04]  /*b690*/  LDL R76, [R1+0x138] ;  /* 0x00013800014c7983 */ /* 0x000f280000100800 */
[----:B0-----:R-:W4:Y:S04]  /*b6a0*/  LDL.128 R8, [R1+0x120] ;  /* 0x0001200001087983 */ /* 0x001f280000100c00 */
[----:B------:R-:W4:Y:S01]  /*b6b0*/  LDL.128 R4, [R1+0x110] ;  /* 0x0001100001047983 */ /* 0x000f220000100c00 */
[----:B------:R-:W-:Y:S01]  /*b6c0*/  BSSY B0, `(.L_x_11997) ;  /* 0x0000040000007945 */ /* 0x000fe20003800000 */
[----:B--2---:R-:W-:-:S04]  /*b6d0*/  SHF.R.S32.HI R14, RZ, 0x1f, R77 ;  /* 0x0000001fff0e7819 */ /* 0x004fc8000001144d */
[----:B------:R-:W-:-:S04]  /*b6e0*/  LEA.HI R15, R14, R77, RZ, 0x7 ;  /* 0x0000004d0e0f7211 */ /* 0x000fc800078f38ff */
[----:B------:R-:W-:-:S05]  /*b6f0*/  LOP3.LUT R20, R15, 0xffffff80, RZ, 0xc0, !PT ;  /* 0xffffff800f147812 */ /* 0x000fca00078ec0ff */
[----:B------:R-:W-:-:S05]  /*b700*/  IMAD.IADD R20, R77, 0x1, -R20 ;  /* 0x000000014d147824 */ /* 0x000fca00078e0a14 */
[----:B------:R-:W-:Y:S02]  /*b710*/  SHF.R.S32.HI R21, RZ, 0x1f, R20 ;  /* 0x0000001fff157819 */ /* 0x000fe40000011414 */
[----:B------:R-:W-:Y:S02]  /*b720*/  LEA.HI R14, R14, R77, RZ, 0x2 ;  /* 0x0000004d0e0e7211 */ /* 0x000fe400078f10ff */
[CC--:B------:R-:W-:Y:S02]  /*b730*/  LEA.HI R72, R21.reuse, R20.reuse, RZ, 0x2 ;  /* 0x0000001415487211 */ /* 0x0c0fe400078f10ff */
[----:B------:R-:W-:Y:S02]  /*b740*/  LEA.HI R21, R21, R20, RZ, 0x5 ;  /* 0x0000001415157211 */ /* 0x000fe400078f28ff */
[--C-:B------:R-:W-:Y:S02]  /*b750*/  SHF.R.S32.HI R73, RZ, 0x2, R72.reuse ;  /* 0x00000002ff497819 */ /* 0x100fe40000011448 */
[----:B------:R-:W-:-:S02]  /*b760*/  SHF.R.S32.HI R74, RZ, 0x1f, R72 ;  /* 0x0000001fff4a7819 */ /* 0x000fc40000011448 */
[----:B------:R-:W-:Y:S02]  /*b770*/  LOP3.LUT R80, R14, 0xfffffffc, RZ, 0xc0, !PT ;  /* 0xfffffffc0e507812 */ /* 0x000fe400078ec0ff */
[----:B------:R-:W-:Y:S02]  /*b780*/  LEA.HI R74, R74, R73, RZ, 0x3 ;  /* 0x000000494a4a7211 */ /* 0x000fe400078f18ff */
[----:B------:R-:W-:Y:S01]  /*b790*/  SHF.R.S32.HI R78, RZ, 0x7, R15 ;  /* 0x00000007ff4e7819 */ /* 0x000fe2000001140f */
[----:B------:R-:W-:Y:S01]  /*b7a0*/  IMAD.IADD R80, R77, 0x1, -R80 ;  /* 0x000000014d507824 */ /* 0x000fe200078e0a50 */
[----:B------:R-:W-:Y:S02]  /*b7b0*/  SHF.R.S32.HI R14, RZ, 0x5, R21 ;  /* 0x00000005ff0e7819 */ /* 0x000fe40000011415 */
[----:B------:R-:W-:Y:S02]  /*b7c0*/  LOP3.LUT R74, R74, 0xfffffff8, RZ, 0xc0, !PT ;  /* 0xfffffff84a4a7812 */ /* 0x000fe400078ec0ff */
[----:B------:R-:W-:Y:S01]  /*b7d0*/  LEA.HI R15, R15, R78, RZ, 0x1 ;  /* 0x0000004e0f0f7211 */ /* 0x000fe200078f08ff */
[----:B---3--:R-:W-:Y:S01]  /*b7e0*/  IMAD R75, R75, 0x8, R14 ;  /* 0x000000084b4b7824 */ /* 0x008fe200078e020e */
[----:B------:R-:W-:Y:S01]  /*b7f0*/  LEA.HI R14, R80, R80, RZ, 0x1 ;  /* 0x00000050500e7211 */ /* 0x000fe200078f08ff */
[----:B------:R-:W-:Y:S01]  /*b800*/  IMAD.IADD R74, R73, 0x1, -R74 ;  /* 0x00000001494a7824 */ /* 0x000fe200078e0a4a */
[----:B------:R-:W-:-:S02]  /*b810*/  LOP3.LUT R15, R15, 0x3fffffe, RZ, 0xc0, !PT ;  /* 0x03fffffe0f0f7812 */ /* 0x000fc400078ec0ff */
[----:B------:R-:W-:Y:S01]  /*b820*/  LOP3.LUT R21, R14, 0x1ffffffe, RZ, 0xc0, !PT ;  /* 0x1ffffffe0e157812 */ /* 0x000fe200078ec0ff */
[----:B------:R-:W-:Y:S01]  /*b830*/  IMAD.U32 R74, R75, 0x10, R74 ;  /* 0x000000104b4a7824 */ /* 0x000fe200078e004a */
[----:B----4-:R-:W-:Y:S01]  /*b840*/  ISETP.NE.AND P0, PT, R12, 0x1, PT ;  /* 0x000000010c00780c */ /* 0x010fe20003f05270 */
[----:B------:R-:W-:Y:S02]  /*b850*/  IMAD.IADD R15, R78, 0x1, -R15 ;  /* 0x000000014e0f7824 */ /* 0x000fe400078e0a0f */
[----:B------:R-:W-:Y:S02]  /*b860*/  IMAD.IADD R21, R80, 0x1, -R21 ;  /* 0x0000000150157824 */ /* 0x000fe400078e0a15 */
[----:B------:R-:W-:-:S04]  /*b870*/  IMAD R74, R15, 0x40, R74 ;  /* 0x000000400f4a7824 */ /* 0x000fc800078e024a */
[----:B------:R-:W-:-:S04]  /*b880*/  IMAD R74, R21, 0x8, R74 ;  /* 0x00000008154a7824 */ /* 0x000fc800078e024a */
[----:B------:R-:W-:-:S05]  /*b890*/  @P0 IMAD.HI.U32 R13, R74, R13, RZ ;  /* 0x0000000d4a0d0227 */ /* 0x000fca00078e00ff */
[----:B------:R-:W-:Y:S01]  /*b8a0*/  @P0 SHF.R.U32.HI R74, RZ, R76, R13 ;  /* 0x0000004cff4a0219 */ /* 0x000fe2000001160d */
[----:B------:R-:W-:Y:S01]  /*b8b0*/  IMAD.MOV.U32 R15, RZ, RZ, -0x60 ;  /* 0xffffffa0ff0f7424 */ /* 0x000fe200078e00ff */
[----:B------:R-:W-:-:S03]  /*b8c0*/  LOP3.LUT R13, R72, 0x7ffffffc, RZ, 0xc0, !PT ;  /* 0x7ffffffc480d7812 */ /* 0x000fc600078ec0ff */
[----:B------:R-:W0:Y:S01]  /*b8d0*/  SHFL.IDX PT, R75, R74, RZ, 0x1c1f ;  /* 0x001c1fff4a4b7589 */ /* 0x000e2200000e0000 */
[----:B------:R-:W-:Y:S02]  /*b8e0*/  IMAD R12, R0, R15, 0x1 ;  /* 0x00000001000c7424 */ /* 0x000fe400078e020f */
[----:B------:R-:W-:Y:S01]  /*b8f0*/  IMAD.IADD R13, R20, 0x1, -R13 ;  /* 0x00000001140d7824 */ /* 0x000fe200078e0a0d */
[----:B------:R-:W-:-:S03]  /*b900*/  ISETP.GE.AND P1, PT, R9, 0x1, PT ;  /* 0x000000010900780c */ /* 0x000fc60003f26270 */
[----:B------:R-:W-:Y:S01]  /*b910*/  IMAD R12, R13, -0x2, R12 ;  /* 0xfffffffe0d0c7824 */ /* 0x000fe200078e020c */
[----:B------:R-:W-:-:S04]  /*b920*/  LOP3.LUT R13, RZ, R6, RZ, 0x33, !PT ;  /* 0x00000006ff0d7212 */ /* 0x000fc800078e33ff */
[----:B------:R-:W-:Y:S01]  /*b930*/  IADD3 R14, -R4, R12, R5 ;  /* 0x0000000c040e7210 */ /* 0x000fe20007ffe105 */
[----:B------:R-:W-:-:S04]  /*b940*/  IMAD R21, R0, -0x60, R8 ;  /* 0xffffffa000157824 */ /* 0x000fc800078e0208 */
[C---:B------:R-:W-:Y:S02]  /*b950*/  IMAD.IADD R15, R14.reuse, 0x1, R7 ;  /* 0x000000010e0f7824 */ /* 0x040fe400078e0207 */
[----:B------:R-:W-:Y:S02]  /*b960*/  IMAD.IADD R20, R14, 0x1, R13 ;  /* 0x000000010e147824 */ /* 0x000fe400078e020d */
[----:B------:R-:W-:Y:S02]  /*b970*/  VIADD R73, R12, 0xffffffff ;  /* 0xffffffff0c497836 */ /* 0x000fe40000000000 */
        /* <DEDUP_REMOVED lines=13> */
.L_x_12000:
[----:B------:R-:W-:-:S13]  /*ba50*/  ISETP.NE.AND P0, PT, R9, 0x1, PT ;  /* 0x000000010900780c */ /* 0x000fda0003f05270 */
[----:B------:R-:W-:-:S05]  /*ba60*/  @P0 IMAD.HI.U32 R12, R8, R10, RZ ;  /* 0x0000000a080c0227 */ /* 0x000fca00078e00ff */
[----:B------:R-:W-:-:S07]  /*ba70*/  @P0 SHF.R.U32.HI R8, RZ, R11, R12 ;  /* 0x0000000bff080219 */ /* 0x000fce000001160c */
.L_x_12001:
[----:B------:R-:W-:Y:S05]  /*ba80*/  BSYNC B1 ;  /* 0x0000000000017941 */ /* 0x000fea0003800000 */
.L_x_11999:
[----:B------:R-:W-:-:S05]  /*ba90*/  IMAD R8, R8, R9, R73 ;  /* 0x0000000908087224 */ /* 0x000fca00078e0249 */
[----:B------:R-:W-:Y:S02]  /*baa0*/  VIMNMX R7, R7, R8, !PT ;  /* 0x0000000807077248 */ /* 0x000fe40007fe0100 */
[----:B------:R-:W-:-:S07]  /*bab0*/  VIADDMNMX R6, R8, R9, R6, PT ;  /* 0x0000000908067246 */ /* 0x000fce0003800106 */
.L_x_11998:
[----:B------:R-:W-:Y:S05]  /*bac0*/  BSYNC B0 ;  /* 0x0000000000007941 */ /* 0x000fea0003800000 */
.L_x_11997:
[C---:B------:R-:W-:Y:S01]  /*bad0*/  ISETP.GE.AND P0, PT, R21.reuse, 0x2, PT ;  /* 0x000000021500780c */ /* 0x040fe20003f06270 */
[----:B------:R-:W0:Y:S01]  /*bae0*/  SHFL.IDX PT, R74, R74, 0x1, 0x1c1f ;  /* 0x003c1f004a4a7f89 */ /* 0x000e2200000e0000 */
[----:B------:R-:W-:Y:S01]  /*baf0*/  ISETP.GE.AND P4, PT, R21, 0xa, PT ;  /* 0x0000000a1500780c */ /* 0x000fe20003f86270 */
[----:B------:R-:W-:Y:S01]  /*bb00*/  BSSY B0, `(.L_x_12002) ;  /* 0x0000086000007945 */ /* 0x000fe20003800000 */
        /* <DEDUP_REMOVED lines=10> */
[----:B------:R-:W-:Y:S02]  /*bbb0*/  ISETP.LT.OR P3, PT, R6, 0x9, P3 ;  /* 0x000000090600780c */ /* 0x000fe40001f61670 */
        /* <DEDUP_REMOVED lines=17> */
[C---:B------:R-:W-:Y:S02]  /*bcd0*/  ISETP.LT.OR P2, PT, R6.reuse, 0x1a, P2 ;  /* 0x0000001a0600780c */ /* 0x040fe40001741670 */
        /* <DEDUP_REMOVED lines=97> */
.L_x_12005:
[----:B------:R-:W-:-:S13]  /*c2f0*/  ISETP.NE.AND P6, PT, R9, 0x1, PT ;  /* 0x000000010900780c */ /* 0x000fda0003fc5270 */
[----:B------:R-:W-:-:S05]  /*c300*/  @P6 IMAD.HI.U32 R10, R4, R10, RZ ;  /* 0x0000000a040a6227 */ /* 0x000fca00078e00ff */
[----:B------:R-:W-:-:S07]  /*c310*/  @P6 SHF.R.U32.HI R4, RZ, R11, R10 ;  /* 0x0000000bff046219 */ /* 0x000fce000001160a */
.L_x_12006:
[----:B------:R-:W-:Y:S05]  /*c320*/  BSYNC B1 ;  /* 0x0000000000017941 */ /* 0x000fea0003800000 */
.L_x_12004:
[----:B------:R-:W-:-:S05]  /*c330*/  IMAD R4, R4, R9, R73 ;  /* 0x0000000904047224 */ /* 0x000fca00078e0249 */
[----:B------:R-:W-:Y:S02]  /*c340*/  VIADDMNMX R6, R4, R9, R6, PT ;  /* 0x0000000904067246 */ /* 0x000fe40003800106 */
[----:B------:R-:W-:-:S07]  /*c350*/  VIMNMX R7, R7, R4, !PT ;  /* 0x0000000407077248 */ /* 0x000fce0007fe0100 */
.L_x_12003:
[----:B------:R-:W-:Y:S05]  /*c360*/  BSYNC B0 ;  /* 0x0000000000007941 */ /* 0x000fea0003800000 */
.L_x_12002:
[----:B------:R-:W-:Y:S01]  /*c370*/  ISETP.GT.AND P0, PT, R7, 0x1, !P0 ;  /* 0x000000010700780c */ /* 0x000fe20004704270 */
[----:B------:R-:W2:Y:S01]  /*c380*/  LDL R114, [R1+0x1f0] ;  /* 0x0001f00001727983 */ /* 0x000ea20000100800 */
[----:B------:R-:W-:Y:S02]  /*c390*/  ISETP.NE.AND P6, PT, R79, RZ, PT ;  /* 0x000000ff4f00720c */ /* 0x000fe40003fc5270 */
[----:B------:R-:W-:Y:S01]  /*c3a0*/  ISETP.LT.OR P0, PT, R6, 0x2, P0 ;  /* 0x000000020600780c */ /* 0x000fe20000701670 */
[----:B------:R-:W3:Y:S01]  /*c3b0*/  LDL.64 R68, [R1+0x210] ;  /* 0x0002100001447983 */ /* 0x000ee20000100a00 */
[----:B------:R-:W-:Y:S02]  /*c3c0*/  ISETP.GT.AND P1, PT, R7, 0x8, !P1 ;  /* 0x000000080700780c */ /* 0x000fe40004f24270 */
[----:B------:R-:W-:Y:S02]  /*c3d0*/  FSEL R24, R27, -INF , !P0 ;  /* 0xff8000001b187808 */ /* 0x000fe40004000000 */
[----:B------:R-:W-:-:S02]  /*c3e0*/  ISETP.NE.AND P0, PT, R75, RZ, PT ;  /* 0x000000ff4b00720c */ /* 0x000fc40003f05270 */
[----:B------:R-:W-:Y:S01]  /*c3f0*/  ISETP.LT.OR P1, PT, R6, 0x9, P1 ;  /* 0x000000090600780c */ /* 0x000fe20000f21670 */
[----:B------:R-:W4:Y:S01]  /*c400*/  LDL.64 R74, [R1+0x1e0] ;  /* 0x0001e000014a7983 */ /* 0x000f220000100a00 */
[----:B------:R-:W-:Y:S02]  /*c410*/  ISETP.GT.AND P0, PT, R7, 0x9, !P0 ;  /* 0x000000090700780c */ /* 0x000fe40004704270 */
[----:B------:R-:W-:Y:S02]  /*c420*/  FSEL R20, R30, -INF , !P1 ;  /* 0xff8000001e147808 */ /* 0x000fe40004800000 */
[----:B------:R-:W-:Y:S02]  /*c430*/  ISETP.LT.OR P0, PT, R6, 0xa, P0 ;  /* 0x0000000a0600780c */ /* 0x000fe40000701670 */
[----:B------:R-:W-:Y:S02]  /*c440*/  ISETP.NE.AND P1, PT, R33, RZ, PT ;  /* 0x000000ff2100720c */ /* 0x000fe40003f25270 */
[----:B------:R-:W-:-:S02]  /*c450*/  FSEL R21, R31, -INF , !P0 ;  /* 0xff8000001f157808 */ /* 0x000fc40004000000 */
[----:B------:R-:W-:-:S04]  /*c460*/  ISETP.NE.AND P0, PT, R77, RZ, PT ;  /* 0x000000ff4d00720c */ /* 0x000fc80003f05270 */
[----:B------:R-:W-:-:S04]  /*c470*/  ISETP.GT.AND P0, PT, R7, 0x10, !P0 ;  /* 0x000000100700780c */ /* 0x000fc80004704270 */
[----:B------:R-:W-:-:S04]  /*c480*/  ISETP.LT.OR P0, PT, R6, 0x11, P0 ;  /* 0x000000110600780c */ /* 0x000fc80000701670 */
[----:B------:R-:W-:Y:S02]  /*c490*/  FSEL R64, R34, -INF , !P0 ;  /* 0xff80000022407808 */ /* 0x000fe40004000000 */
[----:B------:R-:W-:Y:S02]  /*c4a0*/  ISETP.NE.AND P0, PT, R78, RZ, PT ;  /* 0x000000ff4e00720c */ /* 0x000fe40003f05270 */
[----:B------:R-:W2:Y:S02]  /*c4b0*/  LDL.64 R78, [R1+0x1d0] ;  /* 0x0001d000014e7983 */ /* 0x000ea40000100a00 */
[----:B------:R-:W-:-:S04]  /*c4c0*/  ISETP.GT.AND P0, PT, R7, 0x11, !P0 ;  /* 0x000000110700780c */ /* 0x000fc80004704270 */
[----:B------:R-:W-:-:S04]  /*c4d0*/  ISETP.LT.OR P0, PT, R6, 0x12, P0 ;  /* 0x000000120600780c */ /* 0x000fc80000701670 */
[----:B------:R-:W-:Y:S02]  /*c4e0*/  FSEL R92, R35, -INF , !P0 ;  /* 0xff800000235c7808 */ /* 0x000fe40004000000 */
[----:B------:R-:W-:Y:S01]  /*c4f0*/  ISETP.GT.AND P0, PT, R7, 0x18, !P1 ;  /* 0x000000180700780c */ /* 0x000fe20004f04270 */
[----:B------:R-:W3:Y:S01]  /*c500*/  LDL.64 R34, [R1+0x2e0] ;  /* 0x0002e00001227983 */ /* 0x000ee20000100a00 */
[----:B------:R-:W-:Y:S02]  /*c510*/  ISETP.NE.AND P1, PT, R82, RZ, PT ;  /* 0x000000ff5200720c */ /* 0x000fe40003f25270 */
[----:B------:R-:W-:-:S04]  /*c520*/  ISETP.LT.OR P0, PT, R6, 0x19, P0 ;  /* 0x000000190600780c */ /* 0x000fc80000701670 */
[----:B------:R-:W-:Y:S02]  /*c530*/  FSEL R81, R38, -INF , !P0 ;  /* 0xff80000026517808 */ /* 0x000fe40004000000 */
[----:B------:R-:W-:Y:S02]  /*c540*/  ISETP.GT.AND P0, PT, R7, 0x19, !P6 ;  /* 0x000000190700780c */ /* 0x000fe40007704270 */
[----:B------:R-:W-:Y:S02]  /*c550*/  ISETP.NE.AND P6, PT, R13, RZ, PT ;  /* 0x000000ff0d00720c */ /* 0x000fe40003fc5270 */
[----:B------:R-:W-:-:S04]  /*c560*/  ISETP.LT.OR P0, PT, R6, 0x1a, P0 ;  /* 0x0000001a0600780c */ /* 0x000fc80000701670 */
[----:B------:R-:W-:Y:S02]  /*c570*/  FSEL R91, R39, -INF , !P0 ;  /* 0xff800000275b7808 */ /* 0x000fe40004000000 */
[----:B------:R-:W-:Y:S01]  /*c580*/  ISETP.NE.AND P0, PT, R37, RZ, PT ;  /* 0x000000ff2500720c */ /* 0x000fe20003f05270 */
[----:B------:R-:W3:Y:S03]  /*c590*/  LDL.64 R38, [R1+0x300] ;  /* 0x0003000001267983 */ /* 0x000ee60000100a00 */
[----:B------:R-:W-:-:S04]  /*c5a0*/  ISETP.GT.AND P0, PT, R7, 0x20, !P0 ;  /* 0x000000200700780c */ /* 0x000fc80004704270 */
[----:B------:R-:W-:-:S04]  /*c5b0*/  ISETP.LT.OR P0, PT, R6, 0x21, P0 ;  /* 0x000000210600780c */ /* 0x000fc80000701670 */
[----:B------:R-:W-:Y:S02]  /*c5c0*/  FSEL R82, R42, -INF , !P0 ;  /* 0xff8000002a527808 */ /* 0x000fe40004000000 */
[----:B------:R-:W-:-:S04]  /*c5d0*/  ISETP.NE.AND P0, PT, R80, RZ, PT ;  /* 0x000000ff5000720c */ /* 0x000fc80003f05270 */
[----:B------:R-:W-:-:S04]  /*c5e0*/  ISETP.GT.AND P0, PT, R7, 0x21, !P0 ;  /* 0x000000210700780c */ /* 0x000fc80004704270 */
        /* <DEDUP_REMOVED lines=34> */
[----:B------:R-:W-:Y:S02]  /*c810*/  ISETP.GT.AND P0, PT, R7, 0x41, !P1 ;  /* 0x000000410700780c */ /* 0x000fe40004f04270 */
[----:B------:R-:W-:Y:S02]  /*c820*/  ISETP.NE.AND P1, PT, R57, RZ, PT ;  /* 0x000000ff3900720c */ /* 0x000fe40003f25270 */
[----:B------:R-:W-:-:S04]  /*c830*/  ISETP.LT.OR P0, PT, R6, 0x42, P0 ;  /* 0x000000420600780c */ /* 0x000fc80000701670 */
[----:B------:R-:W-:Y:S02]  /*c840*/  FSEL R95, R59, -INF , !P0 ;  /* 0xff8000003b5f7808 */ /* 0x000fe40004000000 */
[C---:B------:R-:W-:Y:S02]  /*c850*/  ISETP.GT.AND P0, PT, R7.reuse, RZ, !P6 ;  /* 0x000000ff0700720c */ /* 0x040fe40007704270 */
[C---:B------:R-:W-:Y:S02]  /*c860*/  ISETP.GT.AND P2, PT, R7.reuse, 0x49, !P2 ;  /* 0x000000490700780c */ /* 0x040fe40005744270 */
[----:B------:R-:W-:Y:S02]  /*c870*/  ISETP.LT.OR P0, PT, R6, 0x1, P0 ;  /* 0x000000010600780c */ /* 0x000fe40000701670 */
[----:B------:R-:W-:Y:S02]  /*c880*/  ISETP.GT.AND P3, PT, R7, 0x50, !P3 ;  /* 0x000000500700780c */ /* 0x000fe40005f64270 */
[----:B------:R-:W-:-:S02]  /*c890*/  FSEL R30, R26, -INF , !P0 ;  /* 0xff8000001a1e7808 */ /* 0x000fc40004000000 */
[C---:B------:R-:W-:Y:S02]  /*c8a0*/  ISETP.GT.AND P0, PT, R7.reuse, 0x48, !P1 ;  /* 0x000000480700780c */ /* 0x040fe40004f04270 */
[----:B------:R-:W-:Y:S02]  /*c8b0*/  ISETP.GT.AND P4, PT, R7, 0x51, !P4 ;  /* 0x000000510700780c */ /* 0x000fe40006784270 */
[----:B------:R-:W-:Y:S02]  /*c8c0*/  ISETP.LT.OR P0, PT, R6, 0x49, P0 ;  /* 0x000000490600780c */ /* 0x000fe40000701670 */
[----:B--2---:R-:W-:Y:S02]  /*c8d0*/  FMNMX.FTZ R4, R152, R78, !PT ;  /* 0x0000004e98047209 */ /* 0x004fe40007810000 */
        /* <DEDUP_REMOVED lines=38> */
[----:B------:R-:W0:Y:S01]  /*cb40*/  SHFL.BFLY PT, R9, R4, 0x2, 0x1f ;  /* 0x0c401f0004097f89 */ /* 0x000e2200000e0000 */
[----:B------:R-:W-:-:S04]  /*cb50*/  FMNMX.FTZ R10, R94, R5, !PT ;  /* 0x000000055e0a7209 */ /* 0x000fc80007810000 */
[----:B------:R-:W-:-:S04]  /*cb60*/  FMNMX.FTZ R5, R107, R10, !PT ;  /* 0x0000000a6b057209 */ /* 0x000fc80007810000 */
[----:B------:R-:W-:Y:S02]  /*cb70*/  FMNMX.FTZ R10, R58, R5, !PT ;  /* 0x000000053a0a7209 */ /* 0x000fe40007810000 */
[----:B------:R-:W-:Y:S02]  /*cb80*/  ISETP.LT.OR P2, PT, R6, 0x4a, P2 ;  /* 0x0000004a0600780c */ /* 0x000fe40001741670 */
[----:B------:R-:W-:Y:S02]  /*cb90*/  FSEL R108, R62, -INF , !P0 ;  /* 0xff8000003e6c7808 */ /* 0x000fe40004000000 */
[----:B------:R-:W-:Y:S02]  /*cba0*/  FMNMX.FTZ R5, R95, R10, !PT ;  /* 0x0000000a5f057209 */ /* 0x000fe40007810000 */
[----:B------:R-:W-:Y:S02]  /*cbb0*/  ISETP.LT.OR P3, PT, R6, 0x51, P3 ;  /* 0x000000510600780c */ /* 0x000fe40001f61670 */
[----:B------:R-:W-:-:S02]  /*cbc0*/  FSEL R109, R63, -INF , !P2 ;  /* 0xff8000003f6d7808 */ /* 0x000fc40005000000 */
[----:B------:R-:W-:Y:S01]  /*cbd0*/  FMNMX.FTZ R10, R108, R5, !PT ;  /* 0x000000056c0a7209 */ /* 0x000fe20007810000 */
[----:B------:R-:W2:Y:S01]  /*cbe0*/  LDL.64 R62, [R1+0x280] ;  /* 0x00028000013e7983 */ /* 0x000ea20000100a00 */
[----:B------:R-:W-:Y:S02]  /*cbf0*/  ISETP.GT.AND P5, PT, R7, 0x58, !P5 ;  /* 0x000000580700780c */ /* 0x000fe40006fa4270 */
[----:B------:R-:W-:Y:S02]  /*cc00*/  ISETP.LT.OR P4, PT, R6, 0x52, P4 ;  /* 0x000000520600780c */ /* 0x000fe40002781670 */
[----:B------:R-:W-:Y:S02]  /*cc10*/  FSEL R110, R66, -INF , !P3 ;  /* 0xff800000426e7808 */ /* 0x000fe40005800000 */
[----:B------:R-:W-:Y:S02]  /*cc20*/  FMNMX.FTZ R5, R109, R10, !PT ;  /* 0x0000000a6d057209 */ /* 0x000fe40007810000 */
[----:B------:R-:W-:-:S02]  /*cc30*/  ISETP.GT.AND P0, PT, R7, 0x59, !P6 ;  /* 0x000000590700780c */ /* 0x000fc40007704270 */
[----:B------:R-:W-:Y:S02]  /*cc40*/  ISETP.LT.OR P5, PT, R6, 0x59, P5 ;  /* 0x000000590600780c */ /* 0x000fe40002fa1670 */
[----:B------:R-:W-:Y:S02]  /*cc50*/  FSEL R111, R67, -INF , !P4 ;  /* 0xff800000436f7808 */ /* 0x000fe40006000000 */
[----:B------:R-:W-:Y:S02]  /*cc60*/  FMNMX.FTZ R10, R110, R5, !PT ;  /* 0x000000056e0a7209 */ /* 0x000fe40007810000 */
[----:B0-----:R-:W-:Y:S02]  /*cc70*/  FMNMX.FTZ R9, R4, R9, !PT ;  /* 0x0000000904097209 */ /* 0x001fe40007810000 */
[----:B------:R-:W-:Y:S02]  /*cc80*/  ISETP.LT.OR P0, PT, R6, 0x5a, P0 ;  /* 0x0000005a0600780c */ /* 0x000fe40000701670 */
[----:B------:R-:W-:-:S02]  /*cc90*/  FSEL R112, R70, -INF , !P5 ;  /* 0xff80000046707808 */ /* 0x000fc40006800000 */
[----:B------:R-:W-:Y:S01]  /*cca0*/  FMNMX.FTZ R5, R111, R10, !PT ;  /* 0x0000000a6f057209 */ /* 0x000fe20007810000 */
[----:B------:R-:W0:Y:S01]  /*ccb0*/  SHFL.BFLY PT, R26, R9, 0x1, 0x1f ;  /* 0x0c201f00091a7f89 */ /* 0x000e2200000e0000 */
[----:B------:R-:W-:Y:S02]  /*ccc0*/  FSEL R113, R71, -INF , !P0 ;  /* 0xff80000047717808 */ /* 0x000fe40004000000 */
[----:B------:R-:W-:Y:S01]  /*ccd0*/  FMNMX.FTZ R6, R112, R5, !PT ;  /* 0x0000000570067209 */ /* 0x000fe20007810000 */
[----:B------:R-:W2:Y:S03]  /*cce0*/  LDL.64 R70, [R1+0x220] ;  /* 0x0002200001467983 */ /* 0x000ea60000100a00 */
[----:B------:R-:W-:Y:S01]  /*ccf0*/  FMNMX.FTZ R5, R113, R6, !PT ;  /* 0x0000000671057209 */ /* 0x000fe20007810000 */
[----:B------:R-:W2:Y:S04]  /*cd00*/  LDL.64 R10, [R1+0x250] ;  /* 0x00025000010a7983 */ /* 0x000ea80000100a00 */
[----:B------:R1:W-:Y:S04]  /*cd10*/  STL.64 [R1+0x1d0], R4 ;  /* 0x0001d00401007387 */ /* 0x0003e80000100a00 */
[----:B------:R-:W4:Y:S01]  /*cd20*/  LDL R99, [R1+0x1d4] ;  /* 0x0001d40001637983 */ /* 0x000f220000100800 */
[----:B0-----:R-:W-:-:S03]  /*cd30*/  FMNMX.FTZ R6, R9, R26, !PT ;  /* 0x0000001a09067209 */ /* 0x001fc60007810000 */
[----:B-1----:R-:W2:Y:S04]  /*cd40*/  LDL.64 R4, [R1+0x240] ;  /* 0x0002400001047983 */ /* 0x002ea80000100a00 */
[----:B------:R0:W-:Y:S04]  /*cd50*/  STL [R1+0x1d0], R6 ;  /* 0x0001d00601007387 */ /* 0x0001e80000100800 */
[----:B------:R-:W3:Y:S04]  /*cd60*/  LDL R31, [R1+0x1d0] ;  /* 0x0001d000011f7983 */ /* 0x000ee80000100800 */
[----:B0-----:R-:W2:Y:S04]  /*cd70*/  LDL.64 R6, [R1+0x3f8] ;  /* 0x0003f80001067983 */ /* 0x001ea80000100a00 */
[----:B----4-:R-:W0:Y:S01]  /*cd80*/  SHFL.BFLY PT, R26, R99, 0x2, 0x1f ;  /* 0x0c401f00631a7f89 */ /* 0x010e2200000e0000 */
[----:B---3--:R-:W-:Y:S01]  /*cd90*/  FMUL.FTZ R33, R114, R31 ;  /* 0x0000001f72217220 */ /* 0x008fe20000410000 */
[----:B------:R-:W-:-:S04]  /*cda0*/  FSETP.NEU.FTZ.AND P0, PT, R31, -INF , PT ;  /* 0xff8000001f00780b */ /* 0x000fc80003f1d000 */
[----:B------:R-:W-:Y:S02]  /*cdb0*/  FSEL R33, R33, RZ, P0 ;  /* 0x000000ff21217208 */ /* 0x000fe40000000000 */
[----:B0-----:R-:W-:Y:S02]  /*cdc0*/  FMNMX.FTZ R99, R26, R99, !PT ;  /* 0x000000631a637209 */ /* 0x001fe40007810000 */
[----:B------:R-:W-:Y:S01]  /*cdd0*/  FSEL R31, R31, RZ, P0 ;  /* 0x000000ff1f1f7208 */ /* 0x000fe20000000000 */
[-CC-:B------:R-:W-:Y:S01]  /*cde0*/  FFMA.FTZ R100, R44, R114.reuse, -R33.reuse ;  /* 0x000000722c647223 */ /* 0x180fe20000010821 */
[-CC-:B------:R-:W-:Y:S01]  /*cdf0*/  FFMA.FTZ R178, R60, R114.reuse, -R33.reuse ;  /* 0x000000723cb27223 */ /* 0x180fe20000010821 */
[----:B------:R-:W0:Y:S04]  /*ce00*/  SHFL.BFLY PT, R44, R99, 0x1, 0x1f ;  /* 0x0c201f00632c7f89 */ /* 0x000e2800000e0000 */
[----:B------:R-:W3:Y:S01]  /*ce10*/  LDL.64 R60, [R1+0x2d0] ;  /* 0x0002d000013c7983 */ /* 0x000ee20000100a00 */
[-CC-:B------:R-:W-:Y:S01]  /*ce20*/  FFMA.FTZ R101, R40, R114.reuse, -R33.reuse ;  /* 0x0000007228657223 */ /* 0x180fe20000010821 */
[-CC-:B------:R-:W-:Y:S01]  /*ce30*/  FFMA.FTZ R174, R52, R114.reuse, -R33.reuse ;  /* 0x0000007234ae7223 */ /* 0x180fe20000010821 */
[----:B------:R-:W-:Y:S01]  /*ce40*/  FFMA.FTZ R176, R56, R114, -R33 ;  /* 0x0000007238b07223 */ /* 0x000fe20000010821 */
[----:B------:R-:W4:Y:S01]  /*ce50*/  LDL.64 R40, [R1+0x2a0] ;  /* 0x0002a00001287983 */ /* 0x000f220000100a00 */
[----:B------:R-:W-:-:S03]  /*ce60*/  FADD.FTZ R31, R78, -R31 ;  /* 0x8000001f4e1f7221 */ /* 0x000fc60000010000 */
[----:B------:R-:W4:Y:S04]  /*ce70*/  LDL.64 R56, [R1+0x2c0] ;  /* 0x0002c00001387983 */ /* 0x000f280000100a00 */
[----:B------:R-:W4:Y:S01]  /*ce80*/  LDL.64 R52, [R1+0x330] ;  /* 0x0003300001347983 */ /* 0x000f220000100a00 */
[-CC-:B------:R-:W-:Y:S01]  /*ce90*/  FFMA.FTZ R102, R84, R114.reuse, -R33.reuse ;  /* 0x0000007254667223 */ /* 0x180fe20000010821 */
[-CC-:B------:R-:W-:Y:S01]  /*cea0*/  FFMA.FTZ R168, R86, R114.reuse, -R33.reuse ;  /* 0x0000007256a87223 */ /* 0x180fe20000010821 */
[-CC-:B------:R-:W-:Y:S01]  /*ceb0*/  FFMA.FTZ R152, R152, R114.reuse, -R33.reuse ;  /* 0x0000007298987223 */ /* 0x180fe20000010821 */
[-CC-:B------:R-:W-:Y:S01]  /*cec0*/  FFMA.FTZ R98, R98, R114.reuse, -R33.reuse ;  /* 0x0000007262627223 */ /* 0x180fe20000010821 */
[-CC-:B------:R-:W-:Y:S01]  /*ced0*/  FFMA.FTZ R154, R154, R114.reuse, -R33.reuse ;  /* 0x000000729a9a7223 */ /* 0x180fe20000010821 */
[-CC-:B------:R-:W-:Y:S01]  /*cee0*/  FFMA.FTZ R104, R104, R114.reuse, -R33.reuse ;  /* 0x0000007268687223 */ /* 0x180fe20000010821 */
[--C-:B------:R-:W-:Y:S01]  /*cef0*/  FFMA.FTZ R103, R8, R114, -R33.reuse ;  /* 0x0000007208677223 */ /* 0x100fe20000010821 */
[----:B0-----:R-:W-:Y:S01]  /*cf00*/  FMNMX.FTZ R99, R99, R44, !PT ;  /* 0x0000002c63637209 */ /* 0x001fe20007810000 */
[-CC-:B------:R-:W-:Y:S01]  /*cf10*/  FFMA.FTZ R164, R72, R114.reuse, -R33.reuse ;  /* 0x0000007248a47223 */ /* 0x180fe20000010821 */
[-CC-:B------:R-:W-:Y:S01]  /*cf20*/  FFMA.FTZ R166, R76, R114.reuse, -R33.reuse ;  /* 0x000000724ca67223 */ /* 0x180fe20000010821 */
[-CC-:B------:R-:W-:Y:S01]  /*cf30*/  FFMA.FTZ R170, R170, R114.reuse, -R33.reuse ;  /* 0x00000072aaaa7223 */ /* 0x180fe20000010821 */
[C---:B------:R-:W-:Y:S01]  /*cf40*/  FSETP.NEU.FTZ.AND P0, PT, R99.reuse, -INF , PT ;  /* 0xff8000006300780b */ /* 0x040fe20003f1d000 */
[-C--:B------:R-:W-:Y:S01]  /*cf50*/  FMUL.FTZ R115, R99, R114.reuse ;  /* 0x0000007263737220 */ /* 0x080fe20000410000 */
[-CC-:B------:R-:W-:Y:S01]  /*cf60*/  FFMA.FTZ R172, R48, R114.reuse, -R33.reuse ;  /* 0x0000007230ac7223 */ /* 0x180fe20000010821 */
[-CC-:B------:R-:W-:Y:S01]  /*cf70*/  FFMA.FTZ R88, R88, R114.reuse, -R33.reuse ;  /* 0x0000007258587223 */ /* 0x180fe20000010821 */
[-CC-:B------:R-:W-:Y:S01]  /*cf80*/  FFMA.FTZ R87, R14, R114.reuse, -R33.reuse ;  /* 0x000000720e577223 */ /* 0x180fe20000010821 */
[-CC-:B------:R-:W-:Y:S01]  /*cf90*/  FFMA.FTZ R86, R12, R114.reuse, -R33.reuse ;  /* 0x000000720c567223 */ /* 0x180fe20000010821 */
[----:B------:R-:W-:Y:S01]  /*cfa0*/  FSEL R115, R115, RZ, P0 ;  /* 0x000000ff73737208 */ /* 0x000fe20000000000 */
[-CC-:B------:R-:W-:Y:S01]  /*cfb0*/  FFMA.FTZ R85, R36, R114.reuse, -R33.reuse ;  /* 0x0000007224557223 */ /* 0x180fe20000010821 */
[-CC-:B------:R-:W-:Y:S01]  /*cfc0*/  FFMA.FTZ R180, R28, R114.reuse, -R33.reuse ;  /* 0x000000721cb47223 */ /* 0x180fe20000010821 */
[-CC-:B------:R-:W-:Y:S01]  /*cfd0*/  FFMA.FTZ R84, R32, R114.reuse, -R33.reuse ;  /* 0x0000007220547223 */ /* 0x180fe20000010821 */
[-CC-:B------:R-:W-:Y:S01]  /*cfe0*/  FFMA.FTZ R182, R25, R114.reuse, -R33.reuse ;  /* 0x0000007219b67223 */ /* 0x180fe20000010821 */
[-C--:B------:R-:W-:Y:S01]  /*cff0*/  FFMA.FTZ R67, R29, R114.reuse, -R33 ;  /* 0x000000721d437223 */ /* 0x080fe20000010821 */
[-C--:B------:R-:W-:Y:S01]  /*d000*/  FMUL.FTZ R106, R31, R114.reuse ;  /* 0x000000721f6a7220 */ /* 0x080fe20000410000 */
        /* <DEDUP_REMOVED lines=15> */
[-CC-:B------:R-:W-:Y:S01]  /*d100*/  FFMA.FTZ R65, R20, R114.reuse, -R115.reuse ;  /* 0x0000007214417223 */ /* 0x180fe20000010873 */
[----:B------:R-:W-:-:S02]  /*d110*/  FFMA.FTZ R155, R21, R114, -R115 ;  /* 0x00000072159b7223 */ /* 0x000fc40000010873 */
[----:B------:R-:W4:Y:S01]  /*d120*/  LDL.64 R20, [R1+0x3a0] ;  /* 0x0003a00001147983 */ /* 0x000f220000100a00 */
[-CC-:B------:R-:W-:Y:S01]  /*d130*/  FFMA.FTZ R59, R91, R114.reuse, -R115.reuse ;  /* 0x000000725b3b7223 */ /* 0x180fe20000010873 */
[----:B------:R-:W-:Y:S02]  /*d140*/  FFMA.FTZ R97, R90, R114, -R115 ;  /* 0x000000725a617223 */ /* 0x000fe40000010873 */
[----:B------:R-:W4:Y:S01]  /*d150*/  LDL.64 R90, [R1+0x3c0] ;  /* 0x0003c000015a7983 */ /* 0x000f220000100a00 */
[----:B------:R-:W-:-:S05]  /*d160*/  FSEL R78, R99, RZ, P0 ;  /* 0x000000ff634e7208 */ /* 0x000fca0000000000 */
[----:B------:R-:W-:-:S04]  /*d170*/  FADD.FTZ R79, R79, -R78 ;  /* 0x8000004e4f4f7221 */ /* 0x000fc80000010000 */
[----:B------:R-:W-:Y:S01]  /*d180*/  FMUL.FTZ R79, R114, R79 ;  /* 0x0000004f724f7220 */ /* 0x000fe20000410000 */
[----:B------:R-:W-:Y:S08]  /*d190*/  MUFU.EX2 R152, R152 ;  /* 0x0000009800987308 */ /* 0x000ff00000000800 */
[----:B------:R-:W0:Y:S08]  /*d1a0*/  MUFU.EX2 R106, R106 ;  /* 0x0000006a006a7308 */ /* 0x000e300000000800 */
[----:B------:R-:W-:Y:S08]  /*d1b0*/  MUFU.EX2 R153, R153 ;  /* 0x0000009900997308 */ /* 0x000ff00000000800 */
[----:B------:R0:W1:Y:S01]  /*d1c0*/  MUFU.EX2 R105, R79 ;  /* 0x0000004f00697308 */ /* 0x0000620000000800 */
[----:B------:R-:W-:-:S07]  /*d1d0*/  FFMA.FTZ R64, R64, R114, -R115 ;  /* 0x0000007240407223 */ /* 0x000fce0000010873 */
[----:B------:R-:W2:Y:S08]  /*d1e0*/  MUFU.EX2 R98, R98 ;  /* 0x0000006200627308 */ /* 0x000eb00000000800 */
[----:B------:R-:W2:Y:S01]  /*d1f0*/  MUFU.EX2 R66, R66 ;  /* 0x0000004200427308 */ /* 0x000ea20000000800 */
[----:B------:R-:W-:-:S07]  /*d200*/  FFMA.FTZ R165, R92, R114, -R115 ;  /* 0x000000725ca57223 */ /* 0x000fce0000010873 */
[----:B------:R-:W2:Y:S08]  /*d210*/  MUFU.EX2 R154, R154 ;  /* 0x0000009a009a7308 */ /* 0x000eb00000000800 */
[----:B------:R-:W2:Y:S01]  /*d220*/  MUFU.EX2 R65, R65 ;  /* 0x0000004100417308 */ /* 0x000ea20000000800 */
[----:B0-----:R-:W-:Y:S01]  /*d230*/  FFMA.FTZ R79, R106, R74, R152 ;  /* 0x0000004a6a4f7223 */ /* 0x001fe20000010098 */
[----:B-1----:R-:W-:-:S06]  /*d240*/  FFMA.FTZ R75, R75, R105, R153 ;  /* 0x000000694b4b7223 */ /* 0x002fcc0000010099 */
[----:B------:R-:W0:Y:S01]  /*d250*/  MUFU.EX2 R104, R104 ;  /* 0x0000006800687308 */ /* 0x000e220000000800 */
[----:B------:R-:W-:-:S07]  /*d260*/  FFMA.FTZ R167, R81, R114, -R115 ;  /* 0x0000007251a77223 */ /* 0x000fce0000010873 */
[----:B------:R-:W1:Y:S01]  /*d270*/  MUFU.EX2 R155, R155 ;  /* 0x0000009b009b7308 */ /* 0x000e620000000800 */
[----:B--2---:R-:W-:Y:S01]  /*d280*/  FADD.FTZ R79, R98, R79 ;  /* 0x0000004f624f7221 */ /* 0x004fe20000010000 */
[----:B------:R-:W-:-:S06]  /*d290*/  FADD.FTZ R74, R66, R75 ;  /* 0x0000004b424a7221 */ /* 0x000fcc0000010000 */
[----:B------:R-:W2:Y:S08]  /*d2a0*/  MUFU.EX2 R103, R103 ;  /* 0x0000006700677308 */ /* 0x000eb00000000800 */
[----:B------:R-:W2:Y:S01]  /*d2b0*/  MUFU.EX2 R64, R64 ;  /* 0x0000004000407308 */ /* 0x000ea20000000800 */
[----:B------:R-:W-:Y:S01]  /*d2c0*/  FADD.FTZ R79, R154, R79 ;  /* 0x0000004f9a4f7221 */ /* 0x000fe20000010000 */
[----:B------:R-:W-:-:S06]  /*d2d0*/  FADD.FTZ R74, R65, R74 ;  /* 0x0000004a414a7221 */ /* 0x000fcc0000010000 */
[----:B------:R-:W2:Y:S01]  /*d2e0*/  MUFU.EX2 R164, R164 ;  /* 0x000000a400a47308 */ /* 0x000ea20000000800 */
[----:B------:R-:W-:-:S07]  /*d2f0*/  FFMA.FTZ R169, R82, R114, -R115 ;  /* 0x0000007252a97223 */ /* 0x000fce0000010873 */
[----:B------:R-:W2:Y:S01]  /*d300*/  MUFU.EX2 R165, R165 ;  /* 0x000000a500a57308 */ /* 0x000ea20000000800 */
[----:B------:R-:W-:Y:S01]  /*d310*/  FFMA.FTZ R173, R80, R114, -R115 ;  /* 0x0000007250ad7223 */ /* 0x000fe20000010873 */
[----:B0-----:R-:W-:Y:S01]  /*d320*/  FADD.FTZ R80, R104, R79 ;  /* 0x0000004f68507221 */ /* 0x001fe20000010000 */
[----:B-1----:R-:W-:-:S05]  /*d330*/  FADD.FTZ R75, R155, R74 ;  /* 0x0000004a9b4b7221 */ /* 0x002fca0000010000 */
[----:B------:R-:W0:Y:S08]  /*d340*/  MUFU.EX2 R166, R166 ;  /* 0x000000a600a67308 */ /* 0x000e300000000800 */
[----:B------:R-:W1:Y:S01]  /*d350*/  MUFU.EX2 R167, R167 ;  /* 0x000000a700a77308 */ /* 0x000e620000000800 */
[----:B--2---:R-:W-:Y:S01]  /*d360*/  FADD.FTZ R79, R103, R80 ;  /* 0x00000050674f7221 */ /* 0x004fe20000010000 */
[----:B------:R-:W-:-:S06]  /*d370*/  FADD.FTZ R74, R64, R75 ;  /* 0x0000004b404a7221 */ /* 0x000fcc0000010000 */
[----:B------:R-:W-:Y:S01]  /*d380*/  MUFU.EX2 R102, R102 ;  /* 0x0000006600667308 */ /* 0x000fe20000000800 */
[----:B------:R-:W-:-:S07]  /*d390*/  FFMA.FTZ R171, R83, R114, -R115 ;  /* 0x0000007253ab7223 */ /* 0x000fce0000010873 */
[----:B------:R-:W2:Y:S01]  /*d3a0*/  MUFU.EX2 R59, R59 ;  /* 0x0000003b003b7308 */ /* 0x000ea20000000800 */
[----:B------:R-:W-:Y:S01]  /*d3b0*/  FADD.FTZ R79, R164, R79 ;  /* 0x0000004fa44f7221 */ /* 0x000fe20000010000 */
[----:B------:R-:W-:-:S06]  /*d3c0*/  FADD.FTZ R74, R165, R74 ;  /* 0x0000004aa54a7221 */ /* 0x000fcc0000010000 */
[----:B------:R-:W-:Y:S01]  /*d3d0*/  MUFU.EX2 R101, R101 ;  /* 0x0000006500657308 */ /* 0x000fe20000000800 */
[----:B------:R-:W-:-:S07]  /*d3e0*/  FFMA.FTZ R96, R89, R114, -R115 ;  /* 0x0000007259607223 */ /* 0x000fce0000010873 */
[----:B------:R-:W4:Y:S01]  /*d3f0*/  MUFU.EX2 R169, R169 ;  /* 0x000000a900a97308 */ /* 0x000f220000000800 */
[----:B------:R-:W-:Y:S01]  /*d400*/  FFMA.FTZ R78, R93, R114, -R115 ;  /* 0x000000725d4e7223 */ /* 0x000fe20000010873 */
[----:B0-----:R-:W-:Y:S01]  /*d410*/  FADD.FTZ R79, R166, R79 ;  /* 0x0000004fa64f7221 */ /* 0x001fe20000010000 */
[----:B-1----:R-:W-:-:S05]  /*d420*/  FADD.FTZ R74, R167, R74 ;  /* 0x0000004aa74a7221 */ /* 0x002fca0000010000 */
[----:B------:R-:W-:Y:S01]  /*d430*/  MUFU.EX2 R168, R168 ;  /* 0x000000a800a87308 */ /* 0x000fe20000000800 */
[----:B------:R-:W-:-:S07]  /*d440*/  FFMA.FTZ R177, R58, R114, -R115 ;  /* 0x000000723ab17223 */ /* 0x000fce0000010873 */
[----:B------:R-:W0:Y:S01]  /*d450*/  MUFU.EX2 R97, R97 ;  /* 0x0000006100617308 */ /* 0x000e220000000800 */
[----:B--2---:R-:W-:-:S07]  /*d460*/  FADD.FTZ R74, R59, R74 ;  /* 0x0000004a3b4a7221 */ /* 0x004fce0000010000 */
[----:B------:R-:W-:Y:S01]  /*d470*/  MUFU.EX2 R100, R100 ;  /* 0x0000006400647308 */ /* 0x000fe20000000800 */
[----:B------:R-:W-:-:S07]  /*d480*/  FFMA.FTZ R175, R94, R114, -R115 ;  /* 0x000000725eaf7223 */ /* 0x000fce0000010873 */
[----:B------:R-:W-:Y:S08]  /*d490*/  MUFU.EX2 R170, R170 ;  /* 0x000000aa00aa7308 */ /* 0x000ff00000000800 */
        /* <DEDUP_REMOVED lines=15> */
[----:B------:R-:W-:Y:S08]  /*d590*/  MUFU.EX2 R182, R182 ;  /* 0x000000b600b67308 */ /* 0x000ff00000000800 */
[----:B------:R-:W-:Y:S01]  /*d5a0*/  MUFU.EX2 R67, R67 ;  /* 0x0000004300437308 */ /* 0x000fe20000000800 */
[C---:B---3--:R-:W-:Y:S01]  /*d5b0*/  FMUL.FTZ R61, R106.reuse, R61 ;  /* 0x0000003d6a3d7220 */ /* 0x048fe20000410000 */
[C---:B------:R-:W-:Y:S01]  /*d5c0*/  FMUL.FTZ R60, R106.reuse, R60 ;  /* 0x0000003c6a3c7220 */ /* 0x040fe20000410000 */
[C---:B------:R-:W-:Y:S01]  /*d5d0*/  FMUL.FTZ R69, R106.reuse, R69 ;  /* 0x000000456a457220 */ /* 0x040fe20000410000 */
[C---:B------:R-:W-:Y:S01]  /*d5e0*/  FMUL.FTZ R68, R106.reuse, R68 ;  /* 0x000000446a447220 */ /* 0x040fe20000410000 */
[C---:B------:R-:W-:Y:S01]  /*d5f0*/  FMUL.FTZ R63, R106.reuse, R63 ;  /* 0x0000003f6a3f7220 */ /* 0x040fe20000410000 */
[C---:B------:R-:W-:Y:S01]  /*d600*/  FMUL.FTZ R62, R106.reuse, R62 ;  /* 0x0000003e6a3e7220 */ /* 0x040fe20000410000 */
[C---:B----4-:R-:W-:Y:S01]  /*d610*/  FMUL.FTZ R41, R106.reuse, R41 ;  /* 0x000000296a297220 */ /* 0x050fe20000410000 */
[----:B------:R-:W1:Y:S01]  /*d620*/  MUFU.EX2 R171, R171 ;  /* 0x000000ab00ab7308 */ /* 0x000e620000000800 */
[----:B------:R-:W-:Y:S01]  /*d630*/  FADD.FTZ R74, R169, R74 ;  /* 0x0000004aa94a7221 */ /* 0x000fe20000010000 */
[C---:B------:R-:W-:Y:S01]  /*d640*/  FMUL.FTZ R40, R106.reuse, R40 ;  /* 0x000000286a287220 */ /* 0x040fe20000410000 */
[C---:B------:R-:W-:Y:S01]  /*d650*/  FMUL.FTZ R43, R106.reuse, R43 ;  /* 0x0000002b6a2b7220 */ /* 0x040fe20000410000 */
[C---:B------:R-:W-:Y:S01]  /*d660*/  FMUL.FTZ R42, R106.reuse, R42 ;  /* 0x0000002a6a2a7220 */ /* 0x040fe20000410000 */
[C---:B------:R-:W-:Y:S01]  /*d670*/  FMUL.FTZ R57, R106.reuse, R57 ;  /* 0x000000396a397220 */ /* 0x040fe20000410000 */
[C---:B------:R-:W-:Y:S01]  /*d680*/  FMUL.FTZ R56, R106.reuse, R56 ;  /* 0x000000386a387220 */ /* 0x040fe20000410000 */
[C---:B------:R-:W-:Y:S01]  /*d690*/  FMUL.FTZ R7, R105.reuse, R7 ;  /* 0x0000000769077220 */ /* 0x040fe20000410000 */
[----:B------:R-:W2:Y:S01]  /*d6a0*/  MUFU.EX2 R96, R96 ;  /* 0x0000006000607308 */ /* 0x000ea20000000800 */
[----:B------:R-:W-:Y:S01]  /*d6b0*/  FMUL.FTZ R6, R105, R6 ;  /* 0x0000000669067220 */ /* 0x000fe20000410000 */
[C---:B------:R-:W-:Y:S01]  /*d6c0*/  FMUL.FTZ R9, R106.reuse, R9 ;  /* 0x000000096a097220 */ /* 0x040fe20000410000 */
[C---:B------:R-:W-:Y:S01]  /*d6d0*/  FMUL.FTZ R8, R106.reuse, R8 ;  /* 0x000000086a087220 */ /* 0x040fe20000410000 */
[C---:B------:R-:W-:Y:S01]  /*d6e0*/  FMUL.FTZ R71, R106.reuse, R71 ;  /* 0x000000476a477220 */ /* 0x040fe20000410000 */
[C---:B------:R-:W-:Y:S01]  /*d6f0*/  FMUL.FTZ R70, R106.reuse, R70 ;  /* 0x000000466a467220 */ /* 0x040fe20000410000 */
[C---:B------:R-:W-:Y:S01]  /*d700*/  FMUL.FTZ R73, R106.reuse, R73 ;  /* 0x000000496a497220 */ /* 0x040fe20000410000 */
[C---:B------:R-:W-:Y:S01]  /*d710*/  FMUL.FTZ R72, R106.reuse, R72 ;  /* 0x000000486a487220 */ /* 0x040fe20000410000 */
[----:B------:R3:W-:Y:S01]  /*d720*/  MUFU.EX2 R58, R78 ;  /* 0x0000004e003a7308 */ /* 0x0007e20000000800 */
[----:B0-----:R-:W-:Y:S01]  /*d730*/  FADD.FTZ R74, R97, R74 ;  /* 0x0000004a614a7221 */ /* 0x001fe20000010000 */
[C---:B------:R-:W-:Y:S01]  /*d740*/  FMUL.FTZ R5, R106.reuse, R5 ;  /* 0x000000056a057220 */ /* 0x040fe20000410000 */
[C---:B------:R-:W-:Y:S01]  /*d750*/  FMUL.FTZ R4, R106.reuse, R4 ;  /* 0x000000046a047220 */ /* 0x040fe20000410000 */
[C---:B------:R-:W-:Y:S01]  /*d760*/  FMUL.FTZ R11, R106.reuse, R11 ;  /* 0x0000000b6a0b7220 */ /* 0x040fe20000410000 */
[C---:B------:R-:W-:Y:S01]  /*d770*/  FMUL.FTZ R10, R106.reuse, R10 ;  /* 0x0000000a6a0a7220 */ /* 0x040fe20000410000 */
[C---:B------:R-:W-:Y:S01]  /*d780*/  FMUL.FTZ R13, R106.reuse, R13 ;  /* 0x0000000d6a0d7220 */ /* 0x040fe20000410000 */
[----:B------:R-:W-:Y:S01]  /*d790*/  FMUL.FTZ R12, R106, R12 ;  /* 0x0000000c6a0c7220 */ /* 0x000fe20000410000 */
[----:B------:R-:W0:Y:S01]  /*d7a0*/  MUFU.EX2 R173, R173 ;  /* 0x000000ad00ad7308 */ /* 0x000e220000000800 */
[----:B---3--:R-:W-:Y:S01]  /*d7b0*/  FADD.FTZ R78, R102, R79 ;  /* 0x0000004f664e7221 */ /* 0x008fe20000010000 */
[C---:B------:R-:W-:Y:S01]  /*d7c0*/  FMUL.FTZ R15, R106.reuse, R15 ;  /* 0x0000000f6a0f7220 */ /* 0x040fe20000410000 */
[C---:B------:R-:W-:Y:S01]  /*d7d0*/  FMUL.FTZ R14, R106.reuse, R14 ;  /* 0x0000000e6a0e7220 */ /* 0x040fe20000410000 */
[C---:B------:R-:W-:Y:S01]  /*d7e0*/  FMUL.FTZ R27, R106.reuse, R27 ;  /* 0x0000001b6a1b7220 */ /* 0x040fe20000410000 */
[----:B------:R-:W-:Y:S01]  /*d7f0*/  FADD.FTZ R75, R101, R78 ;  /* 0x0000004e654b7221 */ /* 0x000fe20000010000 */
[C---:B------:R-:W-:Y:S01]  /*d800*/  FMUL.FTZ R26, R106.reuse, R26 ;  /* 0x0000001a6a1a7220 */ /* 0x040fe20000410000 */
[C---:B------:R-:W-:Y:S01]  /*d810*/  FMUL.FTZ R39, R106.reuse, R39 ;  /* 0x000000276a277220 */ /* 0x040fe20000410000 */
[----:B------:R-:W-:Y:S01]  /*d820*/  FMUL.FTZ R38, R106, R38 ;  /* 0x000000266a267220 */ /* 0x000fe20000410000 */
[----:B------:R-:W-:Y:S01]  /*d830*/  FADD.FTZ R75, R168, R75 ;  /* 0x0000004ba84b7221 */ /* 0x000fe20000010000 */
[----:B------:R-:W3:Y:S01]  /*d840*/  MUFU.EX2 R175, R175 ;  /* 0x000000af00af7308 */ /* 0x000ee20000000800 */
[----:B-1----:R-:W-:Y:S01]  /*d850*/  FADD.FTZ R79, R171, R74 ;  /* 0x0000004aab4f7221 */ /* 0x002fe20000010000 */
[----:B------:R-:W-:Y:S01]  /*d860*/  FMUL.FTZ R55, R106, R55 ;  /* 0x000000376a377220 */ /* 0x000fe20000410000 */
[----:B------:R-:W-:Y:S01]  /*d870*/  FADD.FTZ R75, R100, R75 ;  /* 0x0000004b644b7221 */ /* 0x000fe20000010000 */
[----:B------:R-:W-:Y:S01]  /*d880*/  FFMA.FTZ R94, R95, R114, -R115 ;  /* 0x000000725f5e7223 */ /* 0x000fe20000010873 */
[----:B--2---:R-:W-:Y:S01]  /*d890*/  FADD.FTZ R74, R96, R79 ;  /* 0x0000004f604a7221 */ /* 0x004fe20000010000 */
[----:B------:R-:W-:Y:S01]  /*d8a0*/  FMUL.FTZ R54, R106, R54 ;  /* 0x000000366a367220 */ /* 0x000fe20000410000 */
[----:B------:R-:W-:Y:S01]  /*d8b0*/  FADD.FTZ R75, R170, R75 ;  /* 0x0000004baa4b7221 */ /* 0x000fe20000010000 */
[----:B------:R-:W1:Y:S01]  /*d8c0*/  MUFU.EX2 R95, R107 ;  /* 0x0000006b005f7308 */ /* 0x000e620000000800 */
[----:B0-----:R-:W-:Y:S01]  /*d8d0*/  FADD.FTZ R79, R173, R74 ;  /* 0x0000004aad4f7221 */ /* 0x001fe20000010000 */
[----:B------:R-:W-:Y:S01]  /*d8e0*/  FMUL.FTZ R47, R106, R47 ;  /* 0x0000002f6a2f7220 */ /* 0x000fe20000410000 */
[----:B------:R-:W-:Y:S01]  /*d8f0*/  FADD.FTZ R75, R172, R75 ;  /* 0x0000004bac4b7221 */ /* 0x000fe20000010000 */
[C---:B------:R-:W-:Y:S01]  /*d900*/  FMUL.FTZ R46, R106.reuse, R46 ;  /* 0x0000002e6a2e7220 */ /* 0x040fe20000410000 */
[C---:B------:R-:W-:Y:S01]  /*d910*/  FMUL.FTZ R49, R106.reuse, R49 ;  /* 0x000000316a317220 */ /* 0x040fe20000410000 */
[C---:B------:R-:W-:Y:S01]  /*d920*/  FMUL.FTZ R48, R106.reuse, R48 ;  /* 0x000000306a307220 */ /* 0x040fe20000410000 */
[----:B------:R-:W-:Y:S01]  /*d930*/  FMUL.FTZ R29, R106, R29 ;  /* 0x0000001d6a1d7220 */ /* 0x000fe20000410000 */
[----:B------:R-:W0:Y:S01]  /*d940*/  MUFU.EX2 R177, R177 ;  /* 0x000000b100b17308 */ /* 0x000e220000000800 */
[----:B------:R-:W-:Y:S01]  /*d950*/  FADD.FTZ R75, R88, R75 ;  /* 0x0000004b584b7221 */ /* 0x000fe20000010000 */
[----:B------:R-:W-:Y:S01]  /*d960*/  FADD.FTZ R74, R58, R79 ;  /* 0x0000004f3a4a7221 */ /* 0x000fe20000010000 */
[----:B------:R-:W-:Y:S01]  /*d970*/  FFMA.FTZ R93, R109, R114, -R115 ;  /* 0x000000726d5d7223 */ /* 0x000fe20000010873 */
[C---:B------:R-:W-:Y:S01]  /*d980*/  FMUL.FTZ R28, R106.reuse, R28 ;  /* 0x0000001c6a1c7220 */ /* 0x040fe20000410000 */
[C---:B------:R-:W-:Y:S01]  /*d990*/  FMUL.FTZ R33, R106.reuse, R33 ;  /* 0x000000216a217220 */ /* 0x040fe20000410000 */
[----:B------:R-:W-:Y:S01]  /*d9a0*/  FMUL.FTZ R32, R106, R32 ;  /* 0x000000206a207220 */ /* 0x000fe20000410000 */
[----:B------:R-:W2:Y:S01]  /*d9b0*/  LDL.64 R82, [R1+0x3e8] ;  /* 0x0003e80001527983 */ /* 0x000ea20000100a00 */
[----:B------:R-:W4:Y:S01]  /*d9c0*/  MUFU.EX2 R94, R94 ;  /* 0x0000005e005e7308 */ /* 0x000f220000000800 */
[----:B------:R-:W-:Y:S01]  /*d9d0*/  FADD.FTZ R78, R174, R75 ;  /* 0x0000004bae4e7221 */ /* 0x000fe20000010000 */
[----:B---3--:R-:W-:-:S06]  /*d9e0*/  FADD.FTZ R74, R175, R74 ;  /* 0x0000004aaf4a7221 */ /* 0x008fcc0000010000 */
[----:B------:R-:W3:Y:S01]  /*d9f0*/  MUFU.EX2 R179, R179 ;  /* 0x000000b300b37308 */ /* 0x000ee20000000800 */
[----:B------:R-:W-:Y:S01]  /*da00*/  FADD.FTZ R75, R87, R78 ;  /* 0x0000004e574b7221 */ /* 0x000fe20000010000 */
[----:B-1----:R-:W-:-:S06]  /*da10*/  FADD.FTZ R74, R95, R74 ;  /* 0x0000004a5f4a7221 */ /* 0x002fcc0000010000 */
[----:B------:R-:W-:Y:S01]  /*da20*/  MUFU.EX2 R181, R181 ;  /* 0x000000b500b57308 */ /* 0x000fe20000000800 */
[----:B------:R-:W-:Y:S01]  /*da30*/  FADD.FTZ R75, R176, R75 ;  /* 0x0000004bb04b7221 */ /* 0x000fe20000010000 */
[----:B0-----:R-:W-:Y:S01]  /*da40*/  FADD.FTZ R79, R177, R74 ;  /* 0x0000004ab14f7221 */ /* 0x001fe20000010000 */
[----:B------:R-:W-:-:S05]  /*da50*/  FFMA.FTZ R89, R113, R114, -R115 ;  /* 0x0000007271597223 */ /* 0x000fca0000010873 */
[----:B------:R-:W-:Y:S08]  /*da60*/  MUFU.EX2 R92, R92 ;  /* 0x0000005c005c7308 */ /* 0x000ff00000000800 */
[----:B------:R-:W-:Y:S01]  /*da70*/  MUFU.EX2 R183, R183 ;  /* 0x000000b700b77308 */ /* 0x000fe20000000800 */
[----:B------:R0:W-:Y:S04]  /*da80*/  STL.64 [R1+0x2d0], R60 ;  /* 0x0002d03c01007387 */ /* 0x0001e80000100a00 */
[----:B------:R-:W-:Y:S03]  /*da90*/  STL.64 [R1+0x210], R68 ;  /* 0x0002104401007387 */ /* 0x000fe60000100a00 */
[----:B------:R-:W1:Y:S01]  /*daa0*/  MUFU.EX2 R93, R93 ;  /* 0x0000005d005d7308 */ /* 0x000e620000000800 */
[----:B------:R-:W-:Y:S01]  /*dab0*/  FADD.FTZ R75, R86, R75 ;  /* 0x0000004b564b7221 */ /* 0x000fe20000010000 */
[----:B----4-:R-:W-:Y:S01]  /*dac0*/  FADD.FTZ R74, R94, R79 ;  /* 0x0000004f5e4a7221 */ /* 0x010fe20000010000 */
[----:B------:R-:W-:Y:S02]  /*dad0*/  STL.64 [R1+0x280], R62 ;  /* 0x0002803e01007387 */ /* 0x000fe40000100a00 */
[----:B------:R-:W-:Y:S01]  /*dae0*/  FADD.FTZ R78, R178, R75 ;  /* 0x0000004bb24e7221 */ /* 0x000fe20000010000 */
[----:B---3--:R-:W-:Y:S01]  /*daf0*/  FADD.FTZ R74, R179, R74 ;  /* 0x0000004ab34a7221 */ /* 0x008fe20000010000 */
[----:B------:R3:W-:Y:S01]  /*db00*/  STL.64 [R1+0x2a0], R40 ;  /* 0x0002a02801007387 */ /* 0x0007e20000100a00 */
[----:B------:R-:W4:Y:S01]  /*db10*/  MUFU.EX2 R89, R89 ;  /* 0x0000005900597308 */ /* 0x000f220000000800 */
[----:B------:R-:W-:-:S02]  /*db20*/  FADD.FTZ R75, R85, R78 ;  /* 0x0000004e554b7221 */ /* 0x000fc40000010000 */
[----:B------:R3:W-:Y:S02]  /*db30*/  STL.64 [R1+0x2b0], R42 ;  /* 0x0002b02a01007387 */ /* 0x0007e40000100a00 */
[----:B------:R-:W-:Y:S02]  /*db40*/  FADD.FTZ R75, R180, R75 ;  /* 0x0000004bb44b7221 */ /* 0x000fe40000010000 */
[----:B------:R3:W-:Y:S01]  /*db50*/  STL.64 [R1+0x2c0], R56 ;  /* 0x0002c03801007387 */ /* 0x0007e20000100a00 */
[----:B-1----:R-:W-:-:S03]  /*db60*/  FADD.FTZ R74, R93, R74 ;  /* 0x0000004a5d4a7221 */ /* 0x002fc60000010000 */
[----:B------:R-:W-:Y:S01]  /*db70*/  STL.64 [R1+0x3f8], R6 ;  /* 0x0003f80601007387 */ /* 0x000fe20000100a00 */
[----:B------:R-:W-:Y:S01]  /*db80*/  FADD.FTZ R79, R181, R74 ;  /* 0x0000004ab54f7221 */ /* 0x000fe20000010000 */
[----:B------:R-:W-:Y:S02]  /*db90*/  FADD.FTZ R75, R84, R75 ;  /* 0x0000004b544b7221 */ /* 0x000fe40000010000 */
[----:B------:R-:W-:Y:S01]  /*dba0*/  STL.64 [R1+0x200], R8 ;  /* 0x0002000801007387 */ /* 0x000fe20000100a00 */
[----:B------:R-:W-:Y:S01]  /*dbb0*/  FADD.FTZ R74, R92, R79 ;  /* 0x0000004f5c4a7221 */ /* 0x000fe20000010000 */
[----:B------:R-:W-:Y:S02]  /*dbc0*/  FADD.FTZ R78, R182, R75 ;  /* 0x0000004bb64e7221 */ /* 0x000fe40000010000 */
[----:B------:R-:W-:Y:S01]  /*dbd0*/  STL.64 [R1+0x220], R70 ;  /* 0x0002204601007387 */ /* 0x000fe20000100a00 */
[----:B------:R-:W-:Y:S01]  /*dbe0*/  FADD.FTZ R80, R183, R74 ;  /* 0x0000004ab7507221 */ /* 0x000fe20000010000 */
[----:B------:R-:W-:Y:S01]  /*dbf0*/  FADD.FTZ R74, R67, R78 ;  /* 0x0000004e434a7221 */ /* 0x000fe20000010000 */
[C---:B0-----:R-:W-:Y:S01]  /*dc00*/  FMUL.FTZ R61, R106.reuse, R53 ;  /* 0x000000356a3d7220 */ /* 0x041fe20000410000 */
[C---:B------:R-:W-:Y:S01]  /*dc10*/  FMUL.FTZ R60, R106.reuse, R52 ;  /* 0x000000346a3c7220 */ /* 0x040fe20000410000 */
[----:B----4-:R-:W-:Y:S01]  /*dc20*/  FADD.FTZ R75, R89, R80 ;  /* 0x00000050594b7221 */ /* 0x010fe20000010000 */
[C---:B---3--:R-:W-:Y:S01]  /*dc30*/  FMUL.FTZ R41, R106.reuse, R35 ;  /* 0x000000236a297220 */ /* 0x048fe20000410000 */
[C---:B------:R-:W-:Y:S01]  /*dc40*/  FMUL.FTZ R40, R106.reuse, R34 ;  /* 0x000000226a287220 */ /* 0x040fe20000410000 */
[C---:B------:R-:W-:Y:S01]  /*dc50*/  FMUL.FTZ R43, R106.reuse, R37 ;  /* 0x000000256a2b7220 */ /* 0x040fe20000410000 */
[----:B------:R0:W-:Y:S01]  /*dc60*/  STL.64 [R1+0x330], R60 ;  /* 0x0003303c01007387 */ /* 0x0001e20000100a00 */
        /* <DEDUP_REMOVED lines=8> */
[----:B------:R-:W-:Y:S01]  /*dcf0*/  STL.64 [R1+0x230], R72 ;  /* 0x0002304801007387 */ /* 0x000fe20000100a00 */
[C---:B0-----:R-:W-:Y:S01]  /*dd00*/  FMUL.FTZ R61, R106.reuse, R45 ;  /* 0x0000002d6a3d7220 */ /* 0x041fe20000410000 */
[----:B------:R-:W-:-:S02]  /*dd10*/  FMUL.FTZ R60, R106, R44 ;  /* 0x0000002c6a3c7220 */ /* 0x000fc40000410000 */
[----:B------:R0:W-:Y:S01]  /*dd20*/  STL.64 [R1+0x240], R4 ;  /* 0x0002400401007387 */ /* 0x0001e20000100a00 */
[C---:B-1----:R-:W-:Y:S01]  /*dd30*/  FMUL.FTZ R75, R106.reuse, R77 ;  /* 0x0000004d6a4b7220 */ /* 0x042fe20000410000 */
[C---:B------:R-:W-:Y:S02]  /*dd40*/  FMUL.FTZ R74, R106.reuse, R76 ;  /* 0x0000004c6a4a7220 */ /* 0x040fe40000410000 */
[----:B------:R1:W-:Y:S04]  /*dd50*/  STL.64 [R1+0x250], R10 ;  /* 0x0002500a01007387 */ /* 0x0003e80000100a00 */
        /* <DEDUP_REMOVED lines=16> */
[----:B------:R-:W2:Y:S04]  /*de60*/  LDL.64 R8, [R1+0x3d0] ;  /* 0x0003d00001087983 */ /* 0x000ea80000100a00 */
[----:B------:R-:W2:Y:S04]  /*de70*/  LDL.64 R6, [R1+0x3e0] ;  /* 0x0003e00001067983 */ /* 0x000ea80000100a00 */
[----:B0-----:R-:W2:Y:S04]  /*de80*/  LDL.64 R4, [R1+0x208] ;  /* 0x0002080001047983 */ /* 0x001ea80000100a00 */
[----:B-1----:R-:W2:Y:S04]  /*de90*/  LDL.64 R10, [R1+0x218] ;  /* 0x00021800010a7983 */ /* 0x002ea80000100a00 */
[----:B---3--:R-:W3:Y:S04]  /*dea0*/  LDL.64 R12, [R1+0x228] ;  /* 0x00022800010c7983 */ /* 0x008ee80000100a00 */
[----:B----4-:R-:W4:Y:S04]  /*deb0*/  LDL.64 R14, [R1+0x238] ;  /* 0x00023800010e7983 */ /* 0x010f280000100a00 */
        /* <DEDUP_REMOVED lines=27> */
[C---:B------:R-:W-:Y:S01]  /*e070*/  FMUL.FTZ R21, R106.reuse, R21 ;  /* 0x000000156a157220 */ /* 0x040fe20000410000 */
[----:B------:R-:W-:-:S05]  /*e080*/  FMUL.FTZ R20, R106, R20 ;  /* 0x000000146a147220 */ /* 0x000fca0000410000 */
[----:B------:R0:W-:Y:S02]  /*e090*/  STL.64 [R1+0x3a0], R20 ;  /* 0x0003a01401007387 */ /* 0x0001e40000100a00 */
[C---:B0-----:R-:W-:Y:S01]  /*e0a0*/  FMUL.FTZ R21, R106.reuse, R91 ;  /* 0x0000005b6a157220 */ /* 0x041fe20000410000 */
[----:B------:R-:W-:-:S05]  /*e0b0*/  FMUL.FTZ R20, R106, R90 ;  /* 0x0000005a6a147220 */ /* 0x000fca0000410000 */
[----:B------:R0:W-:Y:S04]  /*e0c0*/  STL.64 [R1+0x3c0], R20 ;  /* 0x0003c01401007387 */ /* 0x0001e80000100a00 */
[----:B0-----:R0:W5:Y:S01]  /*e0d0*/  LDL.64 R20, [R1+0x1b8] ;  /* 0x0001b80001147983 */ /* 0x0011620000100a00 */
[C---:B--2---:R-:W-:Y:S01]  /*e0e0*/  FMUL.FTZ R83, R105.reuse, R83 ;  /* 0x0000005369537220 */ /* 0x044fe20000410000 */
[----:B------:R-:W-:Y:S02]  /*e0f0*/  FMUL.FTZ R82, R105, R82 ;  /* 0x0000005269527220 */ /* 0x000fe40000410000 */
[----:B------:R0:W-:Y:S04]  /*e100*/  STL [R1+0x1d4], R99 ;  /* 0x0001d46301007387 */ /* 0x0001e80000100800 */
[----:B------:R0:W-:Y:S01]  /*e110*/  STL.64 [R1+0x3e8], R82 ;  /* 0x0003e85201007387 */ /* 0x0001e20000100a00 */
[----:B------:R-:W-:Y:S01]  /*e120*/  BSSY B0, `(.L_x_12007) ;  /* 0x000007d000007945 */ /* 0x000fe20003800000 */
        /* <DEDUP_REMOVED lines=88> */
[----:B------:R0:W-:Y:S01]  /*e6b0*/  STL.64 [R1+0x3d0], R8 ;  /* 0x0003d00801007387 */ /* 0x0001e20000100a00 */
[----:B------:R-:W-:-:S03]  /*e6c0*/  LOP3.LUT R107, R107, 0x1, RZ, 0xfc, !PT ;  /* 0x000000016b6b7812 */ /* 0x000fc600078efcff */
        /* <DEDUP_REMOVED lines=31> */
[----:B------:R-:W-:-:S13]  /*e8c0*/  ISETP.NE.AND P1, PT, R107, 0x3, PT ;  /* 0x000000036b00780c */ /* 0x000fda0003f25270 */
[----:B0-----:R-:W-:Y:S05]  /*e8d0*/  @!P1 BRA `(.L_x_12008) ;  /* 0x0000000000049947 */ /* 0x001fea0003800000 */
[----:B------:R-:W-:Y:S01]  /*e8e0*/  BPT.TRAP 0x1 ;  /* 0x000000040000795c */ /* 0x000fe20000300000 */
.L_x_12008:
[----:B------:R-:W-:Y:S05]  /*e8f0*/  BSYNC B0 ;  /* 0x0000000000007941 */ /* 0x000fea0003800000 */
.L_x_12007:
        /* <DEDUP_REMOVED lines=8> */
.L_x_12010:
[----:B------:R-:W-:Y:S05]  /*e980*/  BSYNC B0 ;  /* 0x0000000000007941 */ /* 0x000fea0003800000 */
.L_x_12009:
[----:B------:R-:W-:Y:S04]  /*e990*/  BSSY B0, `(.L_x_12011) ;  /* 0x0000004000007945 */ /* 0x000fe80003800000 */
[----:B-1----:R-:W-:Y:S05]  /*e9a0*/  @P0 BRA `(.L_x_12012) ;  /* 0x0000000000080947 */ /* 0x002fea0003800000 */
[----:B------:R-:W1:Y:S02]  /*e9b0*/  SYNCS.PHASECHK.TRANS64.TRYWAIT P0, [R20+URZ], R21 ;  /* 0x00000015140075a7 */ /* 0x000e64000800017f */
[----:B-1----:R-:W-:Y:S05]  /*e9c0*/  @!P0 BRA `(.L_x_12013) ;  /* 0x000001f400688947 */ /* 0x002fea0003800000 */
.L_x_12012:
[----:B------:R-:W-:Y:S05]  /*e9d0*/  BSYNC B0 ;  /* 0x0000000000007941 */ /* 0x000fea0003800000 */
.L_x_12011:
        /* <DEDUP_REMOVED lines=10> */
[----:B01----:R-:W4:Y:S04]  /*ea80*/  LDL R20, [R1+0x228] ;  /* 0x0002280001147983 */ /* 0x003f280000100800 */
        /* <DEDUP_REMOVED lines=117> */
[----:B------:R-:W0:Y:S01]  /*f1e0*/  S2R R4, SR_TID.X ;  /* 0x0000000000047919 */ /* 0x000e220000002100 */
[----:B------:R-:W-:Y:S05]  /*f1f0*/  WARPSYNC.ALL ;  /* 0x0000000000007948 */ /* 0x000fea0003800000 */
[----:B0-----:R-:W-:-:S05]  /*f200*/  SHF.R.U32.HI R4, RZ, 0x7, R4 ;  /* 0x00000007ff047819 */ /* 0x001fca0000011604 */
[----:B------:R-:W-:-:S05]  /*f210*/  VIADD R4, R4, 0x8 ;  /* 0x0000000804047836 */ /* 0x000fca0000000000 */
[----:B------:R0:W-:Y:S01]  /*f220*/  BAR.SYNC.DEFER_BLOCKING R4, 0x100 ;  /* 0x000400040000751d */ /* 0x0001e20000010000 */
[----:B------:R-:W-:Y:S02]  /*f230*/  IMAD.U32 R5, RZ, RZ, UR45 ;  /* 0x0000002dff057e24 */ /* 0x000fe4000f8e00ff */
[----:B0-----:R-:W-:-:S06]  /*f240*/  IMAD.U32 R4, RZ, RZ, UR44 ;  /* 0x0000002cff047e24 */ /* 0x001fcc000f8e00ff */
[----:B------:R-:W4:Y:S04]  /*f250*/  LD.E.64 R4, desc[UR42][R4.64+0x80] ;  /* 0x0000802a04047980 */ /* 0x000f28000c101b00 */
[----:B--2---:R0:W-:Y:S04]  /*f260*/  STL [R1+0x200], R6 ;  /* 0x0002000601007387 */ /* 0x0041e80000100800 */
[----:B---3--:R1:W-:Y:S04]  /*f270*/  STL [R1+0x204], R7 ;  /* 0x0002040701007387 */ /* 0x0083e80000100800 */
[----:B0-----:R-:W2:Y:S04]  /*f280*/  LDL R6, [R1+0x68] ;  /* 0x0000680001067983 */ /* 0x001ea80000100800 */
[----:B-1----:R-:W3:Y:S04]  /*f290*/  LDL R7, [R1+0x1b8] ;  /* 0x0001b80001077983 */ /* 0x002ee80000100800 */
        /* <DEDUP_REMOVED lines=126> */
[----:B0-----:R-:W3:Y:S04]  /*fa80*/  LDL.128 R24, [R1+0x200] ;  /* 0x0002000001187983 */ /* 0x001ee80000100c00 */
[----:B-1----:R-:W3:Y:S04]  /*fa90*/  LDL.128 R28, [R1+0x210] ;  /* 0x00021000011c7983 */ /* 0x002ee80000100c00 */
[----:B----4-:R-:W4:Y:S04]  /*faa0*/  LDL.128 R32, [R1+0x220] ;  /* 0x0002200001207983 */ /* 0x010f280000100c00 */
        /* <DEDUP_REMOVED lines=9> */
[----:B--2---:R-:W4:Y:S04]  /*fb40*/  LDL.128 R72, [R1+0x2c0] ;  /* 0x0002c00001487983 */ /* 0x004f280000100c00 */
[----:B------:R-:W4:Y:S04]  /*fb50*/  LDL.128 R76, [R1+0x2d0] ;  /* 0x0002d000014c7983 */ /* 0x000f280000100c00 */
[----:B------:R-:W4:Y:S04]  /*fb60*/  LDL.128 R80, [R1+0x2e0] ;  /* 0x0002e00001507983 */ /* 0x000f280000100c00 */
[----:B---3--:R-:W4:Y:S04]  /*fb70*/  LDL.128 R84, [R1+0x2f0] ;  /* 0x0002f00001547983 */ /* 0x008f280000100c00 */
        /* <DEDUP_REMOVED lines=15> */
[----:B------:R-:W4:Y:S01]  /*fc70*/  LDL.128 R148, [R1+0x3f0] ;  /* 0x0003f00001947983 */ /* 0x000f220000100c00 */
[----:B------:R-:W-:Y:S01]  /*fc80*/  IMAD R4, R7, 0xc00, R4 ;  /* 0x00000c0007047824 */ /* 0x000fe200078e0204 */
[----:B------:R-:W-:-:S02]  /*fc90*/  ISETP.NE.U32.AND P0, PT, R6, RZ, PT ;  /* 0x000000ff0600720c */ /* 0x000fc40003f05070 */
[----:B------:R-:W-:Y:S02]  /*fca0*/  R2UR UR7, R5 ;  /* 0x00000000050772ca */ /* 0x000fe400000e0000 */
[----:B------:R-:W-:-:S09]  /*fcb0*/  R2UR UR6, R4 ;  /* 0x00000000040672ca */ /* 0x000fd200000e0000 */
[----:B------:R-:W-:Y:S01]  /*fcc0*/  VOTEU.ANY UP0, P0 ;  /* 0x00000000003f7886 */ /* 0x000fe20000000100 */
[----:B------:R-:W-:Y:S02]  /*fcd0*/  VIADD R6, R4, 0x80 ;  /* 0x0000008004067836 */ /* 0x000fe40000000000 */
[----:B------:R-:W-:Y:S01]  /*fce0*/  IMAD.MOV.U32 R7, RZ, RZ, R5 ;  /* 0x000000ffff077224 */ /* 0x000fe200078e0005 */
[----:B----4-:R-:W-:-:S06]  /*fcf0*/  WARPGROUP.ARRIVE ;  /* 0x00000000000079c5 */ /* 0x010fcc0000000000 */
[----:B------:R-:W-:Y:S01]  /*fd00*/  HGMMA.64x256x16.F32 R24, R152, gdesc[UR4].tnspB, R24, UP0, gsb0 ;  /* 0x43e0000498187df0 */ /* 0x000fe2000b800818 */
        /* <DEDUP_REMOVED lines=494> */
.L_x_12015:
[----:B------:R-:W-:Y:S05]  /*11bf0*/  BSYNC B0 ;  /* 0x0000000000007941 */ /* 0x000fea0003800000 */
.L_x_12014:
        /* <DEDUP_REMOVED lines=11> */
.L_x_11987:
[----:B0-----:R-:W0:Y:S01]  /*11cb0*/  LDC R2, c[0x0][0x448] ;  /* 0x00011200ff027b82 */ /* 0x001e220000000800 */
[----:B------:R-:W-:Y:S01]  /*11cc0*/  VIADD R3, R4, 0x7f ;  /* 0x0000007f04037836 */ /* 0x000fe20000000000 */
[----:B------:R-:W-:-:S06]  /*11cd0*/  ULDC UR4, c[0x0][0x9dc] ;  /* 0x0002770000047ab9 */ /* 0x000fcc0000000800 */
[----:B------:R-:W1:Y:S01]  /*11ce0*/  LDC R6, c[0x0][0x9e4] ;  /* 0x00027900ff067b82 */ /* 0x000e620000000800 */
[----:B0-----:R-:W-:-:S13]  /*11cf0*/  ISETP.NE.AND P0, PT, R2, 0x1, PT ;  /* 0x000000010200780c */ /* 0x001fda0003f05270 */
[----:B------:R-:W0:Y:S08]  /*11d00*/  @P0 LDC R2, c[0x0][0x44c] ;  /* 0x00011300ff020b82 */ /* 0x000e300000000800 */
[----:B------:R-:W2:Y:S01]  /*11d10*/  @P0 LDC R5, c[0x0][0x450] ;  /* 0x00011400ff050b82 */ /* 0x000ea20000000800 */
[----:B0-----:R-:W-:-:S05]  /*11d20*/  @P0 IMAD.HI.U32 R2, R3, R2, RZ ;  /* 0x0000000203020227 */ /* 0x001fca00078e00ff */
[----:B--2---:R-:W-:Y:S02]  /*11d30*/  @P0 SHF.R.U32.HI R3, RZ, R5, R2 ;  /* 0x00000005ff030219 */ /* 0x004fe40000011602 */
[----:B-1----:R-:W-:-:S03]  /*11d40*/  ISETP.GE.AND P0, PT, R6, 0x1, PT ;  /* 0x000000010600780c */ /* 0x002fc60003f06270 */
[----:B------:R-:W-:-:S04]  /*11d50*/  IMAD.IADD R3, R210, 0x1, R3 ;  /* 0x00000001d2037824 */ /* 0x000fc800078e0203 */
[----:B------:R-:W-:-:S06]  /*11d60*/  VIADD R2, R3, -UR4 ;  /* 0x8000000403027c36 */ /* 0x000fcc0008000000 */
[----:B------:R-:W-:Y:S05]  /*11d70*/  @!P0 BRA `(.L_x_12017) ;  /* 0x0000000000448947 */ /* 0x000fea0003800000 */
        /* <DEDUP_REMOVED lines=10> */
.L_x_12019:
[----:B------:R-:W-:-:S13]  /*11e20*/  ISETP.NE.AND P0, PT, R6, 0x1, PT ;  /* 0x000000010600780c */ /* 0x000fda0003f05270 */
[----:B------:R-:W0:Y:S02]  /*11e30*/  @P0 LDC.64 R4, c[0x0][0x9e8] ;  /* 0x00027a00ff040b82 */ /* 0x000e240000000a00 */
[----:B0-----:R-:W-:-:S05]  /*11e40*/  @P0 IMAD.HI.U32 R4, R3, R4, RZ ;  /* 0x0000000403040227 */ /* 0x001fca00078e00ff */
[----:B------:R-:W-:-:S07]  /*11e50*/  @P0 SHF.R.U32.HI R3, RZ, R5, R4 ;  /* 0x00000005ff030219 */ /* 0x000fce0000011604 */
.L_x_12020:
[----:B------:R-:W-:Y:S05]  /*11e60*/  BSYNC B0 ;  /* 0x0000000000007941 */ /* 0x000fea0003800000 */
.L_x_12018:
[----:B------:R-:W-:-:S05]  /*11e70*/  IMAD R3, R3, R6, RZ ;  /* 0x0000000603037224 */ /* 0x000fca00078e02ff */
[----:B------:R-:W-:-:S07]  /*11e80*/  VIMNMX R2, R2, R3, !PT ;  /* 0x0000000302027248 */ /* 0x000fce0007fe0100 */
.L_x_12017:
[----:B------:R-:W-:-:S04]  /*11e90*/  VIADD R2, R2, 0x5f ;  /* 0x0000005f02027836 */ /* 0x000fc80000000000 */
[----:B------:R-:W-:-:S05]  /*11ea0*/  IMAD.HI R2, R2, 0x2aaaaaab, RZ ;  /* 0x2aaaaaab02027827 */ /* 0x000fca00078e02ff */
[----:B------:R-:W-:-:S04]  /*11eb0*/  SHF.R.U32.HI R3, RZ, 0x1f, R2 ;  /* 0x0000001fff037819 */ /* 0x000fc80000011602 */
[----:B------:R-:W-:-:S04]  /*11ec0*/  LEA.HI.SX32 R2, R2, R3, 0x1c ;  /* 0x0000000302027211 */ /* 0x000fc800078fe2ff */
[----:B------:R-:W-:-:S04]  /*11ed0*/  VIMNMX R3, R195, R2, !PT ;  /* 0x00000002c3037248 */ /* 0x000fc80007fe0100 */
[----:B------:R-:W-:-:S13]  /*11ee0*/  ISETP.GE.AND P0, PT, R0, R3, PT ;  /* 0x000000030000720c */ /* 0x000fda0003f06270 */
[----:B------:R-:W-:Y:S05]  /*11ef0*/  @!P0 BRA `(.L_x_12021) ;  /* 0x0000005800bc8947 */ /* 0x000fea0003800000 */
.L_x_12040:
        /* <DEDUP_REMOVED lines=22> */
.L_x_12023:
[----:B------:R-:W-:Y:S05]  /*12060*/  BSYNC B0 ;  /* 0x0000000000007941 */ /* 0x000fea0003800000 */
.L_x_12022:
        /* <DEDUP_REMOVED lines=16> */
.L_x_12025:
[----:B------:R-:W-:Y:S05]  /*12170*/  BSYNC B0 ;  /* 0x0000000000007941 */ /* 0x000fea0003800000 */
.L_x_12024:
        /* <DEDUP_REMOVED lines=10> */
.L_x_12027:
[----:B------:R-:W-:Y:S05]  /*12220*/  BSYNC B0 ;  /* 0x0000000000007941 */ /* 0x000fea0003800000 */
.L_x_12026:
[----:B------:R-:W1:Y:S01]  /*12230*/  S2R R4, SR_TID.X ;  /* 0x0000000000047919 */ /* 0x000e620000002100 */
[----:B-----5:R-:W2:Y:S01]  /*12240*/  LDL R13, [R1+0x1b8] ;  /* 0x0001b800010d7983 */ /* 0x020ea20000100800 */
[----:B-1----:R-:W-:-:S03]  /*12250*/  SHF.R.U32.HI R6, RZ, 0x7, R4 ;  /* 0x00000007ff067819 */ /* 0x002fc60000011604 */
[----:B------:R-:W2:Y:S01]  /*12260*/  LDL.64 R4, [R1+0x78] ;  /* 0x0000780001047983 */ /* 0x000ea20000100a00 */
[----:B------:R-:W-:Y:S05]  /*12270*/  WARPSYNC.ALL ;  /* 0x0000000000007948 */ /* 0x000fea0003800000 */
[----:B------:R-:W-:Y:S01]  /*12280*/  IADD3 R14, -R6, 0xb, RZ ;  /* 0x0000000b060e7810 */ /* 0x000fe20007ffe1ff */
        /* <DEDUP_REMOVED lines=8> */
[----:B------:R-:W-:Y:S01]  /*12310*/  VIADD R12, R4, 0x2 ;  /* 0x00000002040c7836 */ /* 0x000fe20000000000 */
[----:B------:R0:W-:Y:S01]  /*12320*/  STL [R1+0x60], RZ ;  /* 0x000060ff01007387 */ /* 0x0001e20000100800 */
[----:B------:R-:W-:Y:S02]  /*12330*/  IMAD.MOV.U32 R13, RZ, RZ, R5 ;  /* 0x000000ffff0d7224 */ /* 0x000fe400078e0005 */
[----:B------:R-:W-:-:S05]  /*12340*/  IMAD.MOV.U32 R2, RZ, RZ, 0x1 ;  /* 0x00000001ff027424 */ /* 0x000fca00078e00ff */
[----:B------:R0:W-:Y:S04]  /*12350*/  STL [R1+0x60], R2 ;  /* 0x0000600201007387 */ /* 0x0001e80000100800 */
[----:B------:R0:W-:Y:S04]  /*12360*/  STL [R1+0x60], R2 ;  /* 0x0000600201007387 */ /* 0x0001e80000100800 */
[----:B------:R0:W-:Y:S04]  /*12370*/  STL [R1+0x60], R2 ;  /* 0x0000600201007387 */ /* 0x0001e80000100800 */
[----:B------:R0:W-:Y:S01]  /*12380*/  STL [R1+0x60], R2 ;  /* 0x0000600201007387 */ /* 0x0001e20000100800 */
[----:B---3--:R-:W-:-:S02]  /*12390*/  R2UR UR4, R20 ;  /* 0x00000000140472ca */ /* 0x008fc400000e0000 */
        /* <DEDUP_REMOVED lines=20> */
[----:B------:R-:W-:Y:S02]  /*124e0*/  WARPGROUP.DEPBAR.LE gsb0, 0x0 ;  /* 0x00008000000079c5 */ /* 0x000fe40000010000 */
[----:B------:R-:W-:-:S09]  /*124f0*/  WARPGROUP.ARRIVE ;  /* 0x00000000000079c5 */ /* 0x000fd20000000000 */
        /* <DEDUP_REMOVED lines=16> */
[----:B0-----:R-:W-:Y:S05]  /*12600*/  @!P0 BRA `(.L_x_12030) ;  /* 0x0000000000048947 */ /* 0x001fea0003800000 */
[----:B------:R-:W-:Y:S01]  /*12610*/  BPT.TRAP 0x1 ;  /* 0x000000040000795c */ /* 0x000fe20000300000 */
.L_x_12030:
[----:B------:R-:W-:Y:S05]  /*12620*/  BSYNC B0 ;  /* 0x0000000000007941 */ /* 0x000fea0003800000 */
.L_x_12029:
        /* <DEDUP_REMOVED lines=10> */
[----:B------:R-:W2:Y:S04]  /*126d0*/  LDL.64 R4, [R1+0x1d0] ;  /* 0x0001d00001047983 */ /* 0x000ea80000100a00 */
[----:B------:R-:W3:Y:S04]  /*126e0*/  LDL R115, [R1+0x1f0] ;  /* 0x0001f00001737983 */ /* 0x000ee80000100800 */
        /* <DEDUP_REMOVED lines=16> */
[----:B--2---:R-:W-:-:S04]  /*127f0*/  FMNMX.FTZ R8, R24, R4, !PT ;  /* 0x0000000418087209 */ /* 0x004fc80007810000 */
[----:B0-----:R-:W-:-:S04]  /*12800*/  FMNMX.FTZ R9, R25, R8, !PT ;  /* 0x0000000819097209 */ /* 0x001fc80007810000 */
        /* <DEDUP_REMOVED lines=49> */
[----:B0-----:R-:W-:-:S03]  /*12b20*/  FMNMX.FTZ R8, R9, R10, !PT ;  /* 0x0000000a09087209 */ /* 0x001fc60007810000 */
[----:B------:R-:W-:Y:S04]  /*12b30*/  STL.64 [R1+0x1d0], R6 ;  /* 0x0001d00601007387 */ /* 0x000fe80000100a00 */
[----:B------:R-:W2:Y:S04]  /*12b40*/  LDL R9, [R1+0x1d4] ;  /* 0x0001d40001097983 */ /* 0x000ea80000100800 */
[----:B------:R-:W-:Y:S04]  /*12b50*/  STL [R1+0x1d0], R8 ;  /* 0x0001d00801007387 */ /* 0x000fe80000100800 */
[----:B------:R-:W3:Y:S04]  /*12b60*/  LDL R10, [R1+0x1d0] ;  /* 0x0001d000010a7983 */ /* 0x000ee80000100800 */
[----:B--2---:R-:W0:Y:S02]  /*12b70*/  SHFL.BFLY PT, R6, R9, 0x2, 0x1f ;  /* 0x0c401f0009067f89 */ /* 0x004e2400000e0000 */
[----:B0-----:R-:W-:Y:S01]  /*12b80*/  FMNMX.FTZ R6, R6, R9, !PT ;  /* 0x0000000906067209 */ /* 0x001fe20007810000 */
[----:B---3--:R-:W-:Y:S01]  /*12b90*/  FADD.FTZ R4, R4, -R10 ;  /* 0x8000000a04047221 */ /* 0x008fe20000010000 */
[----:B------:R-:W2:Y:S04]  /*12ba0*/  LDL.64 R8, [R1+0x370] ;  /* 0x0003700001087983 */ /* 0x000ea80000100a00 */
[----:B------:R-:W0:Y:S01]  /*12bb0*/  SHFL.BFLY PT, R93, R6, 0x1, 0x1f ;  /* 0x0c201f00065d7f89 */ /* 0x000e2200000e0000 */
[----:B------:R-:W-:Y:S01]  /*12bc0*/  FMUL.FTZ R92, R4, R115 ;  /* 0x00000073045c7220 */ /* 0x000fe20000410000 */
[----:B------:R-:W-:-:S02]  /*12bd0*/  FMUL.FTZ R4, R115, R10 ;  /* 0x0000000a73047220 */ /* 0x000fc40000410000 */
[----:B------:R-:W3:Y:S02]  /*12be0*/  LDL.64 R10, [R1+0x360] ;  /* 0x00036000010a7983 */ /* 0x000ee40000100a00 */
        /* <DEDUP_REMOVED lines=25> */
[----:B------:R-:W-:Y:S01]  /*12d80*/  FADD.FTZ R4, R5, -R93 ;  /* 0x8000005d05047221 */ /* 0x000fe20000010000 */
[----:B------:R-:W2:Y:S03]  /*12d90*/  LDL.64 R64, [R1+0x2d0] ;  /* 0x0002d00001407983 */ /* 0x000ea60000100a00 */
[----:B------:R-:W-:Y:S01]  /*12da0*/  FMUL.FTZ R4, R115, R4 ;  /* 0x0000000473047220 */ /* 0x000fe20000410000 */
[----:B------:R-:W2:Y:S03]  /*12db0*/  LDL.64 R44, [R1+0x3f8] ;  /* 0x0003f800012c7983 */ /* 0x000ea60000100a00 */
[----:B------:R0:W-:Y:S01]  /*12dc0*/  MUFU.EX2 R69, R4 ;  /* 0x0000000400457308 */ /* 0x0001e20000000800 */
[----:B------:R-:W2:Y:S04]  /*12dd0*/  LDL.64 R48, [R1+0x280] ;  /* 0x0002800001307983 */ /* 0x000ea80000100a00 */
[----:B------:R-:W2:Y:S04]  /*12de0*/  LDL.64 R52, [R1+0x290] ;  /* 0x0002900001347983 */ /* 0x000ea80000100a00 */
[----:B0-----:R-:W2:Y:S04]  /*12df0*/  LDL.64 R4, [R1+0x380] ;  /* 0x0003800001047983 */ /* 0x001ea80000100a00 */
[----:B------:R-:W2:Y:S04]  /*12e00*/  LDL.64 R56, [R1+0x2a0] ;  /* 0x0002a00001387983 */ /* 0x000ea80000100a00 */
[----:B------:R-:W2:Y:S04]  /*12e10*/  LDL.64 R60, [R1+0x2b0] ;  /* 0x0002b000013c7983 */ /* 0x000ea80000100a00 */
[----:B------:R-:W2:Y:S04]  /*12e20*/  LDL.64 R24, [R1+0x300] ;  /* 0x0003000001187983 */ /* 0x000ea80000100a00 */
[----:B------:R-:W2:Y:S04]  /*12e30*/  LDL.64 R28, [R1+0x310] ;  /* 0x00031000011c7983 */ /* 0x000ea80000100a00 */
[----:B------:R-:W2:Y:S04]  /*12e40*/  LDL.64 R32, [R1+0x320] ;  /* 0x0003200001207983 */ /* 0x000ea80000100a00 */
[----:B------:R-:W2:Y:S04]  /*12e50*/  LDL.64 R36, [R1+0x330] ;  /* 0x0003300001247983 */ /* 0x000ea80000100a00 */
[----:B------:R-:W2:Y:S04]  /*12e60*/  LDL.64 R40, [R1+0x340] ;  /* 0x0003400001287983 */ /* 0x000ea80000100a00 */
[----:B------:R-:W2:Y:S01]  /*12e70*/  LDL.64 R6, [R1+0x350] ;  /* 0x0003500001067983 */ /* 0x000ea20000100a00 */
[----:B------:R-:W-:-:S04]  /*12e80*/  FMUL.FTZ R118, R93, R115 ;  /* 0x000000735d767220 */ /* 0x000fc80000410000 */
[-CC-:B------:R-:W-:Y:S01]  /*12e90*/  FFMA.FTZ R153, R26, R115.reuse, -R118.reuse ;  /* 0x000000731a997223 */ /* 0x180fe20000010876 */
[-CC-:B------:R-:W-:Y:S01]  /*12ea0*/  FFMA.FTZ R104, R27, R115.reuse, -R118.reuse ;  /* 0x000000731b687223 */ /* 0x180fe20000010876 */
[----:B------:R-:W-:Y:S01]  /*12eb0*/  MUFU.EX2 R92, R92 ;  /* 0x0000005c005c7308 */ /* 0x000fe20000000800 */
[-CC-:B------:R-:W-:Y:S01]  /*12ec0*/  FFMA.FTZ R155, R30, R115.reuse, -R118.reuse ;  /* 0x000000731e9b7223 */ /* 0x180fe20000010876 */
        /* <DEDUP_REMOVED lines=24> */
[-CC-:B------:R-:W-:Y:S01]  /*13050*/  FFMA.FTZ R175, R55, R115.reuse, -R118.reuse ;  /* 0x0000007337af7223 */ /* 0x180fe20000010876 */
[-CC-:B------:R-:W-:Y:S01]  /*13060*/  FFMA.FTZ R121, R58, R115.reuse, -R118.reuse ;  /* 0x000000733a797223 */ /* 0x180fe20000010876 */
[----:B------:R-:W-:-:S05]  /*13070*/  FFMA.FTZ R177, R59, R115, -R118 ;  /* 0x000000733bb17223 */ /* 0x000fca0000010876 */
[----:B------:R-:W-:Y:S01]  /*13080*/  MUFU.EX2 R172, R172 ;  /* 0x000000ac00ac7308 */ /* 0x000fe20000000800 */
[-CC-:B------:R-:W-:Y:S01]  /*13090*/  FFMA.FTZ R179, R62, R115.reuse, -R118.reuse ;  /* 0x000000733eb37223 */ /* 0x180fe20000010876 */
[-CC-:B------:R-:W-:Y:S01]  /*130a0*/  FFMA.FTZ R120, R63, R115.reuse, -R118.reuse ;  /* 0x000000733f787223 */ /* 0x180fe20000010876 */
[-CC-:B------:R-:W-:Y:S01]  /*130b0*/  FFMA.FTZ R181, R66, R115.reuse, -R118.reuse ;  /* 0x0000007342b57223 */ /* 0x180fe20000010876 */
[-CC-:B------:R-:W-:Y:S01]  /*130c0*/  FFMA.FTZ R119, R67, R115.reuse, -R118.reuse ;  /* 0x0000007343777223 */ /* 0x180fe20000010876 */
[----:B------:R-:W-:Y:S01]  /*130d0*/  FFMA.FTZ R183, R70, R115, -R118 ;  /* 0x0000007346b77223 */ /* 0x000fe20000010876 */
[----:B------:R-:W2:Y:S02]  /*130e0*/  LDL.64 R26, [R1+0x3d0] ;  /* 0x0003d000011a7983 */ /* 0x000ea40000100a00 */
[----:B------:R-:W4:Y:S08]  /*130f0*/  MUFU.EX2 R153, R153 ;  /* 0x0000009900997308 */ /* 0x000f300000000800 */
[----:B------:R-:W0:Y:S08]  /*13100*/  MUFU.EX2 R104, R104 ;  /* 0x0000006800687308 */ /* 0x000e300000000800 */
[----:B------:R-:W1:Y:S01]  /*13110*/  MUFU.EX2 R155, R155 ;  /* 0x0000009b009b7308 */ /* 0x000e620000000800 */
[----:B----4-:R-:W-:Y:S01]  /*13120*/  FFMA.FTZ R73, R73, R69, R153 ;  /* 0x0000004549497223 */ /* 0x010fe20000010099 */
[----:B------:R-:W-:-:S06]  /*13130*/  FFMA.FTZ R72, R92, R72, R152 ;  /* 0x000000485c487223 */ /* 0x000fcc0000010098 */
[----:B------:R-:W-:Y:S08]  /*13140*/  MUFU.EX2 R86, R86 ;  /* 0x0000005600567308 */ /* 0x000ff00000000800 */
        /* <DEDUP_REMOVED lines=21> */
[C---:B---3--:R-:W-:Y:S01]  /*132a0*/  FMUL.FTZ R11, R92.reuse, R11 ;  /* 0x0000000b5c0b7220 */ /* 0x048fe20000410000 */
[C---:B------:R-:W-:Y:S01]  /*132b0*/  FMUL.FTZ R10, R92.reuse, R10 ;  /* 0x0000000a5c0a7220 */ /* 0x040fe20000410000 */
[C---:B--2---:R-:W-:Y:S01]  /*132c0*/  FMUL.FTZ R9, R92.reuse, R9 ;  /* 0x000000095c097220 */ /* 0x044fe20000410000 */
[----:B------:R-:W-:Y:S01]  /*132d0*/  FMUL.FTZ R8, R92, R8 ;  /* 0x000000085c087220 */ /* 0x000fe20000410000 */
[----:B------:R-:W0:Y:S01]  /*132e0*/  MUFU.EX2 R165, R165 ;  /* 0x000000a500a57308 */ /* 0x000e220000000800 */
[----:B-1----:R-:W-:Y:S01]  /*132f0*/  FADD.FTZ R38, R155, R34 ;  /* 0x000000229b267221 */ /* 0x002fe20000010000 */
[----:B------:R-:W-:Y:S01]  /*13300*/  FADD.FTZ R34, R154, R35 ;  /* 0x000000239a227221 */ /* 0x000fe20000010000 */
[C---:B------:R-:W-:Y:S01]  /*13310*/  FMUL.FTZ R21, R92.reuse, R21 ;  /* 0x000000155c157220 */ /* 0x040fe20000410000 */
[C---:B------:R-:W-:Y:S01]  /*13320*/  FMUL.FTZ R20, R92.reuse, R20 ;  /* 0x000000145c147220 */ /* 0x040fe20000410000 */
[----:B------:R-:W2:Y:S03]  /*13330*/  LDL.64 R30, [R1+0x3e0] ;  /* 0x0003e000011e7983 */ /* 0x000ea60000100a00 */
[----:B------:R-:W1:Y:S01]  /*13340*/  MUFU.EX2 R106, R106 ;  /* 0x0000006a006a7308 */ /* 0x000e620000000800 */
[----:B----4-:R-:W-:Y:S01]  /*13350*/  FADD.FTZ R38, R105, R38 ;  /* 0x0000002669267221 */ /* 0x010fe20000010000 */
[----:B------:R-:W-:Y:S01]  /*13360*/  FADD.FTZ R35, R111, R34 ;  /* 0x000000226f237221 */ /* 0x000fe20000010000 */
[----:B------:R-:W-:Y:S01]  /*13370*/  FMUL.FTZ R83, R92, R83 ;  /* 0x000000535c537220 */ /* 0x000fe20000410000 */
[----:B------:R-:W-:-:S04]  /*13380*/  FMUL.FTZ R45, R69, R45 ;  /* 0x0000002d452d7220 */ /* 0x000fc80000410000 */
[----:B------:R-:W3:Y:S01]  /*13390*/  MUFU.EX2 R167, R167 ;  /* 0x000000a700a77308 */ /* 0x000ee20000000800 */
[----:B0-----:R-:W-:Y:S01]  /*133a0*/  FADD.FTZ R39, R165, R38 ;  /* 0x00000026a5277221 */ /* 0x001fe20000010000 */
[----:B------:R-:W-:Y:S01]  /*133b0*/  FADD.FTZ R35, R164, R35 ;  /* 0x00000023a4237221 */ /* 0x000fe20000010000 */
[C---:B------:R-:W-:Y:S01]  /*133c0*/  FMUL.FTZ R65, R92.reuse, R65 ;  /* 0x000000415c417220 */ /* 0x040fe20000410000 */
[----:B------:R-:W-:Y:S01]  /*133d0*/  FMUL.FTZ R64, R92, R64 ;  /* 0x000000405c407220 */ /* 0x000fe20000410000 */
[----:B------:R-:W-:-:S03]  /*133e0*/  FMUL.FTZ R44, R69, R44 ;  /* 0x0000002c452c7220 */ /* 0x000fc60000410000 */
[----:B------:R-:W0:Y:S01]  /*133f0*/  MUFU.EX2 R107, R107 ;  /* 0x0000006b006b7308 */ /* 0x000e220000000800 */
[----:B-1----:R-:W-:Y:S01]  /*13400*/  FADD.FTZ R34, R106, R39 ;  /* 0x000000276a227221 */ /* 0x002fe20000010000 */
[----:B------:R-:W-:Y:S01]  /*13410*/  FADD.FTZ R35, R112, R35 ;  /* 0x0000002370237221 */ /* 0x000fe20000010000 */
[C---:B------:R-:W-:Y:S01]  /*13420*/  FMUL.FTZ R5, R92.reuse, R5 ;  /* 0x000000055c057220 */ /* 0x040fe20000410000 */
[C---:B------:R-:W-:Y:S01]  /*13430*/  FMUL.FTZ R4, R92.reuse, R4 ;  /* 0x000000045c047220 */ /* 0x040fe20000410000 */
[C---:B------:R-:W-:Y:S01]  /*13440*/  FMUL.FTZ R49, R92.reuse, R49 ;  /* 0x000000315c317220 */ /* 0x040fe20000410000 */
[C---:B------:R-:W-:Y:S01]  /*13450*/  FMUL.FTZ R48, R92.reuse, R48 ;  /* 0x000000305c307220 */ /* 0x040fe20000410000 */
[----:B------:R-:W-:Y:S01]  /*13460*/  FMUL.FTZ R53, R92, R53 ;  /* 0x000000355c357220 */ /* 0x000fe20000410000 */
[----:B------:R-:W1:Y:S01]  /*13470*/  MUFU.EX2 R169, R169 ;  /* 0x000000a900a97308 */ /* 0x000e620000000800 */
[----:B---3--:R-:W-:Y:S01]  /*13480*/  FADD.FTZ R38, R167, R34 ;  /* 0x00000022a7267221 */ /* 0x008fe20000010000 */
[----:B------:R-:W-:Y:S01]  /*13490*/  FADD.FTZ R34, R166, R35 ;  /* 0x00000023a6227221 */ /* 0x000fe20000010000 */
[C---:B------:R-:W-:Y:S01]  /*134a0*/  FMUL.FTZ R52, R92.reuse, R52 ;  /* 0x000000345c347220 */ /* 0x040fe20000410000 */
[C---:B------:R-:W-:Y:S01]  /*134b0*/  FMUL.FTZ R57, R92.reuse, R57 ;  /* 0x000000395c397220 */ /* 0x040fe20000410000 */
[----:B------:R-:W-:-:S03]  /*134c0*/  FMUL.FTZ R56, R92, R56 ;  /* 0x000000385c387220 */ /* 0x000fc60000410000 */
[----:B------:R-:W3:Y:S01]  /*134d0*/  MUFU.EX2 R116, R116 ;  /* 0x0000007400747308 */ /* 0x000ee20000000800 */
[----:B0-----:R-:W-:Y:S01]  /*134e0*/  FADD.FTZ R38, R107, R38 ;  /* 0x000000266b267221 */ /* 0x001fe20000010000 */
[----:B------:R-:W-:Y:S01]  /*134f0*/  FADD.FTZ R35, R113, R34 ;  /* 0x0000002271237221 */ /* 0x000fe20000010000 */
[C---:B------:R-:W-:Y:S01]  /*13500*/  FMUL.FTZ R61, R92.reuse, R61 ;  /* 0x0000003d5c3d7220 */ /* 0x040fe20000410000 */
[C---:B------:R-:W-:Y:S01]  /*13510*/  FMUL.FTZ R60, R92.reuse, R60 ;  /* 0x0000003c5c3c7220 */ /* 0x040fe20000410000 */
[C---:B------:R-:W-:Y:S01]  /*13520*/  FMUL.FTZ R25, R92.reuse, R25 ;  /* 0x000000195c197220 */ /* 0x040fe20000410000 */
[C---:B------:R-:W-:Y:S01]  /*13530*/  FMUL.FTZ R24, R92.reuse, R24 ;  /* 0x000000185c187220 */ /* 0x040fe20000410000 */
[----:B------:R-:W-:Y:S01]  /*13540*/  FMUL.FTZ R29, R92, R29 ;  /* 0x0000001d5c1d7220 */ /* 0x000fe20000410000 */
        /* <DEDUP_REMOVED lines=13> */
[C---:B------:R-:W-:Y:S01]  /*13620*/  FMUL.FTZ R7, R92.reuse, R7 ;  /* 0x000000075c077220 */ /* 0x040fe20000410000 */
[C---:B------:R-:W-:Y:S01]  /*13630*/  FMUL.FTZ R6, R92.reuse, R6 ;  /* 0x000000065c067220 */ /* 0x040fe20000410000 */
[----:B------:R-:W-:Y:S01]  /*13640*/  FMUL.FTZ R82, R92, R82 ;  /* 0x000000525c527220 */ /* 0x000fe20000410000 */
[----:B------:R-:W3:Y:S01]  /*13650*/  MUFU.EX2 R173, R173 ;  /* 0x000000ad00ad7308 */ /* 0x000ee20000000800 */
[----:B------:R-:W-:Y:S01]  /*13660*/  FFMA.FTZ R118, R71, R115, -R118 ;  /* 0x0000007347767223 */ /* 0x000fe20000010876 */
[----:B0-----:R-:W-:Y:S01]  /*13670*/  FADD.FTZ R34, R171, R34 ;  /* 0x00000022ab227221 */ /* 0x001fe20000010000 */
[----:B------:R-:W4:Y:S04]  /*13680*/  LDL.64 R46, [R1+0x248] ;  /* 0x00024800012e7983 */ /* 0x000f280000100a00 */
[----:B------:R-:W4:Y:S01]  /*13690*/  LDL.64 R50, [R1+0x268] ;  /* 0x0002680001327983 */ /* 0x000f220000100a00 */
[----:B------:R-:W0:Y:S01]  /*136a0*/  MUFU.EX2 R122, R122 ;  /* 0x0000007a007a7308 */ /* 0x000e220000000800 */
[----:B------:R-:W-:Y:S01]  /*136b0*/  FADD.FTZ R35, R110, R35 ;  /* 0x000000236e237221 */ /* 0x000fe20000010000 */
[----:B-1----:R-:W-:Y:S01]  /*136c0*/  FADD.FTZ R34, R117, R34 ;  /* 0x0000002275227221 */ /* 0x002fe20000010000 */
[----:B------:R-:W2:Y:S04]  /*136d0*/  LDL.64 R66, [R1+0x3c0] ;  /* 0x0003c00001427983 */ /* 0x000ea80000100a00 */
[----:B------:R-:W4:Y:S01]  /*136e0*/  LDL.64 R58, [R1+0x2a8] ;  /* 0x0002a800013a7983 */ /* 0x000f220000100a00 */
[----:B------:R-:W1:Y:S01]  /*136f0*/  MUFU.EX2 R115, R54 ;  /* 0x0000003600737308 */ /* 0x000e620000000800 */
[----:B------:R-:W-:Y:S01]  /*13700*/  FADD.FTZ R35, R170, R35 ;  /* 0x00000023aa237221 */ /* 0x000fe20000010000 */
[----:B---3--:R-:W-:Y:S01]  /*13710*/  FADD.FTZ R39, R173, R34 ;  /* 0x00000022ad277221 */ /* 0x008fe20000010000 */
[----:B------:R-:W3:Y:S05]  /*13720*/  LDL.64 R62, [R1+0x348] ;  /* 0x00034800013e7983 */ /* 0x000eea0000100a00 */
[----:B------:R-:W1:Y:S01]  /*13730*/  MUFU.EX2 R175, R175 ;  /* 0x000000af00af7308 */ /* 0x000e620000000800 */
[----:B------:R-:W-:Y:S01]  /*13740*/  FADD.FTZ R35, R172, R35 ;  /* 0x00000023ac237221 */ /* 0x000fe20000010000 */
[----:B0-----:R-:W-:-:S06]  /*13750*/  FADD.FTZ R34, R122, R39 ;  /* 0x000000277a227221 */ /* 0x001fcc0000010000 */
[----:B------:R-:W0:Y:S01]  /*13760*/  MUFU.EX2 R121, R121 ;  /* 0x0000007900797308 */ /* 0x000e220000000800 */
[----:B------:R-:W-:Y:S01]  /*13770*/  FADD.FTZ R35, R86, R35 ;  /* 0x0000002356237221 */ /* 0x000fe20000010000 */
[----:B-1----:R-:W-:-:S06]  /*13780*/  FADD.FTZ R38, R115, R34 ;  /* 0x0000002273267221 */ /* 0x002fcc0000010000 */
[----:B------:R-:W1:Y:S01]  /*13790*/  MUFU.EX2 R177, R177 ;  /* 0x000000b100b17308 */ /* 0x000e620000000800 */
[----:B------:R-:W-:Y:S01]  /*137a0*/  FADD.FTZ R34, R174, R35 ;  /* 0x00000023ae227221 */ /* 0x000fe20000010000 */
[----:B------:R-:W-:-:S06]  /*137b0*/  FADD.FTZ R38, R175, R38 ;  /* 0x00000026af267221 */ /* 0x000fcc0000010000 */
        /* <DEDUP_REMOVED lines=14> */
[----:B-1----:R-:W-:Y:S01]  /*138a0*/  FADD.FTZ R38, R181, R38 ;  /* 0x00000026b5267221 */ /* 0x002fe20000010000 */
[----:B------:R1:W-:Y:S04]  /*138b0*/  STL.64 [R1+0x2d0], R64 ;  /* 0x0002d04001007387 */ /* 0x0003e80000100a00 */
[----:B------:R1:W-:Y:S01]  /*138c0*/  STL.64 [R1+0x380], R4 ;  /* 0x0003800401007387 */ /* 0x0003e20000100a00 */
[----:B------:R-:W1:Y:S01]  /*138d0*/  MUFU.EX2 R118, R118 ;  /* 0x0000007600767308 */ /* 0x000e620000000800 */
[----:B------:R-:W-:Y:S01]  /*138e0*/  FADD.FTZ R35, R180, R35 ;  /* 0x00000023b4237221 */ /* 0x000fe20000010000 */
[----:B------:R-:W-:Y:S01]  /*138f0*/  FADD.FTZ R38, R119, R38 ;  /* 0x0000002677267221 */ /* 0x000fe20000010000 */
[----:B------:R-:W-:Y:S02]  /*13900*/  STL.64 [R1+0x3f8], R44 ;  /* 0x0003f82c01007387 */ /* 0x000fe40000100a00 */
[----:B------:R-:W-:-:S02]  /*13910*/  FADD.FTZ R35, R90, R35 ;  /* 0x000000235a237221 */ /* 0x000fc40000010000 */
[----:B------:R-:W-:Y:S01]  /*13920*/  STL.64 [R1+0x200], R74 ;  /* 0x0002004a01007387 */ /* 0x000fe20000100a00 */
[----:B0-----:R-:W-:Y:S01]  /*13930*/  FADD.FTZ R43, R183, R38 ;  /* 0x00000026b72b7221 */ /* 0x001fe20000010000 */
[----:B------:R-:W-:Y:S01]  /*13940*/  FADD.FTZ R39, R182, R35 ;  /* 0x00000023b6277221 */ /* 0x000fe20000010000 */
[C---:B-1----:R-:W-:Y:S01]  /*13950*/  FMUL.FTZ R65, R92.reuse, R13 ;  /* 0x0000000d5c417220 */ /* 0x042fe20000410000 */
[----:B------:R-:W-:Y:S01]  /*13960*/  FMUL.FTZ R64, R92, R12 ;  /* 0x0000000c5c407220 */ /* 0x000fe20000410000 */
[----:B------:R-:W-:Y:S01]  /*13970*/  STL.64 [R1+0x210], R76 ;  /* 0x0002104c01007387 */ /* 0x000fe20000100a00 */
[----:B------:R-:W-:Y:S01]  /*13980*/  FADD.FTZ R34, R68, R39 ;  /* 0x0000002744227221 */ /* 0x000fe20000010000 */
[----:B------:R-:W-:Y:S02]  /*13990*/  FADD.FTZ R35, R118, R43 ;  /* 0x0000002b76237221 */ /* 0x000fe40000010000 */
[----:B------:R-:W-:Y:S01]  /*139a0*/  STL.64 [R1+0x220], R78 ;  /* 0x0002204e01007387 */ /* 0x000fe20000100a00 */
[C---:B------:R-:W-:Y:S01]  /*139b0*/  FMUL.FTZ R5, R92.reuse, R15 ;  /* 0x0000000f5c057220 */ /* 0x040fe20000410000 */
[----:B------:R-:W-:-:S02]  /*139c0*/  FMUL.FTZ R4, R92, R14 ;  /* 0x0000000e5c047220 */ /* 0x000fc40000410000 */
[----:B------:R0:W-:Y:S04]  /*139d0*/  STL.64 [R1+0x1e0], R34 ;  /* 0x0001e02201007387 */ /* 0x0001e80000100a00 */
[----:B------:R1:W-:Y:S04]  /*139e0*/  STL.64 [R1+0x280], R48 ;  /* 0x0002803001007387 */ /* 0x0003e80000100a00 */
        /* <DEDUP_REMOVED lines=14> */
[----:B0-----:R-:W3:Y:S04]  /*13ad0*/  LDL.64 R34, [R1+0x208] ;  /* 0x0002080001227983 */ /* 0x001ee80000100a00 */
[----:B------:R-:W3:Y:S04]  /*13ae0*/  LDL.64 R38, [R1+0x218] ;  /* 0x0002180001267983 */ /* 0x000ee80000100a00 */
[----:B------:R-:W3:Y:S04]  /*13af0*/  LDL.64 R42, [R1+0x228] ;  /* 0x00022800012a7983 */ /* 0x000ee80000100a00 */
[----:B------:R-:W3:Y:S04]  /*13b00*/  LDL.64 R44, [R1+0x238] ;  /* 0x00023800012c7983 */ /* 0x000ee80000100a00 */
[----:B-1----:R-:W3:Y:S04]  /*13b10*/  LDL.64 R48, [R1+0x258] ;  /* 0x0002580001307983 */ /* 0x002ee80000100a00 */
        /* <DEDUP_REMOVED lines=22> */
[----:B------:R0:W-:Y:S04]  /*13c80*/  STL.64 [R1+0x2e0], R82 ;  /* 0x0002e05201007387 */ /* 0x0001e80000100a00 */
[----:B0-----:R-:W3:Y:S04]  /*13c90*/  LDL R82, [R1+0x28] ;  /* 0x0000280001527983 */ /* 0x001ee80000100800 */
[----:B------:R0:W-:Y:S04]  /*13ca0*/  STL.64 [R1+0x390], R4 ;  /* 0x0003900401007387 */ /* 0x0001e80000100a00 */
[----:B0-----:R0:W5:Y:S01]  /*13cb0*/  LDL.64 R4, [R1+0x1b8] ;  /* 0x0001b80001047983 */ /* 0x0011620000100a00 */
        /* <DEDUP_REMOVED lines=20> */
[C---:B----4-:R-:W-:Y:S01]  /*13e00*/  FMUL.FTZ R47, R69.reuse, R47 ;  /* 0x0000002f452f7220 */ /* 0x050fe20000410000 */
[C---:B------:R-:W-:Y:S01]  /*13e10*/  FMUL.FTZ R46, R69.reuse, R46 ;  /* 0x0000002e452e7220 */ /* 0x040fe20000410000 */
[C---:B------:R-:W-:Y:S01]  /*13e20*/  FMUL.FTZ R51, R69.reuse, R51 ;  /* 0x0000003345337220 */ /* 0x040fe20000410000 */
[C---:B------:R-:W-:Y:S01]  /*13e30*/  FMUL.FTZ R50, R69.reuse, R50 ;  /* 0x0000003245327220 */ /* 0x040fe20000410000 */
[C---:B------:R-:W-:Y:S01]  /*13e40*/  FMUL.FTZ R59, R69.reuse, R59 ;  /* 0x0000003b453b7220 */ /* 0x040fe20000410000 */
        /* <DEDUP_REMOVED lines=14> */
[----:B------:R0:W-:Y:S04]  /*13f30*/  STL.64 [R1+0x248], R46 ;  /* 0x0002482e01007387 */ /* 0x0001e80000100a00 */
[----:B------:R0:W-:Y:S04]  /*13f40*/  STL.64 [R1+0x268], R50 ;  /* 0x0002683201007387 */ /* 0x0001e80000100a00 */
[----:B------:R0:W-:Y:S04]  /*13f50*/  STL.64 [R1+0x2a8], R58 ;  /* 0x0002a83a01007387 */ /* 0x0001e80000100a00 */
        /* <DEDUP_REMOVED lines=111> */
.L_x_12032:
[----:B------:R-:W-:Y:S05]  /*14650*/  BSYNC B0 ;  /* 0x0000000000007941 */ /* 0x000fea0003800000 */
.L_x_12031:
        /* <DEDUP_REMOVED lines=8> */
.L_x_12034:
[----:B------:R-:W-:Y:S05]  /*146e0*/  BSYNC B0 ;  /* 0x0000000000007941 */ /* 0x000fea0003800000 */
.L_x_12033:
[----:B------:R-:W-:Y:S04]  /*146f0*/  BSSY B0, `(.L_x_12035) ;  /* 0x0000004000007945 */ /* 0x000fe80003800000 */
[----:B-1----:R-:W-:Y:S05]  /*14700*/  @P0 BRA `(.L_x_12036) ;  /* 0x0000000000080947 */ /* 0x002fea0003800000 */
[----:B------:R-:W1:Y:S02]  /*14710*/  SYNCS.PHASECHK.TRANS64.TRYWAIT P0, [R4+URZ], R5 ;  /* 0x00000005040075a7 */ /* 0x000e64000800017f */
[----:B-1----:R-:W-:Y:S05]  /*14720*/  @!P0 BRA `(.L_x_12037) ;  /* 0x0000019800388947 */ /* 0x002fea0003800000 */
.L_x_12036:
[----:B------:R-:W-:Y:S05]  /*14730*/  BSYNC B0 ;  /* 0x0000000000007941 */ /* 0x000fea0003800000 */
.L_x_12035:
[----:B------:R-:W2:Y:S01]  /*14740*/  S2R R137, SR_TID.X ;  /* 0x0000000000897919 */ /* 0x000ea20000002100 */
[----:B------:R-:W3:Y:S04]  /*14750*/  LDL R6, [R1+0x200] ;  /* 0x0002000001067983 */ /* 0x000ee80000100800 */
[----:B------:R-:W4:Y:S04]  /*14760*/  LDL R7, [R1+0x204] ;  /* 0x0002040001077983 */ /* 0x000f280000100800 */
[----:B------:R-:W4:Y:S04]  /*14770*/  LDL R8, [R1+0x208] ;  /* 0x0002080001087983 */ /* 0x000f280000100800 */
[----:B------:R-:W4:Y:S04]  /*14780*/  LDL R9, [R1+0x20c] ;  /* 0x00020c0001097983 */ /* 0x000f280000100800 */
[----:B------:R-:W4:Y:S04]  /*14790*/  LDL R10, [R1+0x210] ;  /* 0x00021000010a7983 */ /* 0x000f280000100800 */
[----:B------:R-:W4:Y:S04]  /*147a0*/  LDL R11, [R1+0x214] ;  /* 0x00021400010b7983 */ /* 0x000f280000100800 */
[----:B------:R-:W4:Y:S01]  /*147b0*/  LDL R12, [R1+0x218] ;  /* 0x00021800010c7983 */ /* 0x000f220000100800 */
[----:B--2---:R-:W-:-:S03]  /*147c0*/  SHF.R.U32.HI R140, RZ, 0x7, R137 ;  /* 0x00000007ff8c7819 */ /* 0x004fc60000011689 */
        /* <DEDUP_REMOVED lines=121> */
[----:B01----:R-:W-:Y:S01]  /*14f60*/  VIADD R4, R140, 0x8 ;  /* 0x000000088c047836 */ /* 0x003fe20000000000 */
[----:B------:R-:W-:Y:S05]  /*14f70*/  WARPSYNC.ALL ;  /* 0x0000000000007948 */ /* 0x000fea0003800000 */
[----:B------:R0:W-:Y:S01]  /*14f80*/  BAR.SYNC.DEFER_BLOCKING R4, 0x100 ;  /* 0x000400040000751d */ /* 0x0001e20000010000 */
[----:B------:R-:W-:-:S02]  /*14f90*/  IMAD.U32 R5, RZ, RZ, UR45 ;  /* 0x0000002dff057e24 */ /* 0x000fc4000f8e00ff */
[----:B0-----:R-:W-:-:S06]  /*14fa0*/  IMAD.U32 R4, RZ, RZ, UR44 ;  /* 0x0000002cff047e24 */ /* 0x001fcc000f8e00ff */
[----:B------:R-:W2:Y:S04]  /*14fb0*/  LD.E.64 R4, desc[UR42][R4.64+0x80] ;  /* 0x0000802a04047980 */ /* 0x000ea8000c101b00 */
[----:B---3--:R0:W-:Y:S04]  /*14fc0*/  STL [R1+0x200], R6 ;  /* 0x0002000601007387 */ /* 0x0081e80000100800 */
[----:B----4-:R1:W-:Y:S04]  /*14fd0*/  STL [R1+0x204], R7 ;  /* 0x0002040701007387 */ /* 0x0103e80000100800 */
[----:B------:R-:W-:Y:S04]  /*14fe0*/  STL [R1+0x208], R8 ;  /* 0x0002080801007387 */ /* 0x000fe80000100800 */
[----:B0-----:R-:W3:Y:S04]  /*14ff0*/  LDL R6, [R1+0x68] ;  /* 0x0000680001067983 */ /* 0x001ee80000100800 */
[----:B-1----:R-:W4:Y:S04]  /*15000*/  LDL R7, [R1+0x1b8] ;  /* 0x0001b80001077983 */ /* 0x002f280000100800 */
        /* <DEDUP_REMOVED lines=158> */
[----:B------:R-:W-:-:S02]  /*159f0*/  ISETP.NE.U32.AND P0, PT, R6, RZ, PT ;  /* 0x000000ff0600720c */ /* 0x000fc40003f05070 */
[----:B------:R-:W-:Y:S02]  /*15a00*/  R2UR UR7, R5 ;  /* 0x00000000050772ca */ /* 0x000fe400000e0000 */
[----:B------:R-:W-:-:S09]  /*15a10*/  R2UR UR6, R4 ;  /* 0x00000000040672ca */ /* 0x000fd200000e0000 */
[----:B------:R-:W-:Y:S01]  /*15a20*/  VOTEU.ANY UP0, P0 ;  /* 0x00000000003f7886 */ /* 0x000fe20000000100 */
[----:B------:R-:W-:Y:S02]  /*15a30*/  VIADD R6, R4, 0x80 ;  /* 0x0000008004067836 */ /* 0x000fe40000000000 */
        /* <DEDUP_REMOVED lines=497> */
.L_x_12039:
[----:B------:R-:W-:Y:S05]  /*17950*/  BSYNC B0 ;  /* 0x0000000000007941 */ /* 0x000fea0003800000 */
.L_x_12038:
        /* <DEDUP_REMOVED lines=9> */
.L_x_12021:
[----:B------:R-:W-:-:S13]  /*179f0*/  ISETP.GE.AND P0, PT, R0, R195, PT ;  /* 0x000000c30000720c */ /* 0x000fda0003f06270 */
[----:B------:R-:W-:Y:S05]  /*17a00*/  @!P0 BRA `(.L_x_12041) ;  /* 0x0000006c00808947 */ /* 0x000fea0003800000 */
.L_x_12070:
[----:B------:R-:W2:Y:S04]  /*17a10*/  LDL R4, [R1+0x1b8] ;  /* 0x0001b80001047983 */ /* 0x000ea80000100800 */
[----:B01----:R-:W3:Y:S01]  /*17a20*/  LDL R2, [R1+0x1c0] ;  /* 0x0001c00001027983 */ /* 0x003ee20000100800 */
        /* <DEDUP_REMOVED lines=20> */
.L_x_12043:
[----:B------:R-:W-:Y:S05]  /*17b70*/  BSYNC B0 ;  /* 0x0000000000007941 */ /* 0x000fea0003800000 */
.L_x_12042:
[----:B------:R-:W-:Y:S02]  /*17b80*/  IMAD.U32 R8, RZ, RZ, UR44 ;  /* 0x0000002cff087e24 */ /* 0x000fe4000f8e00ff */
[----:B------:R-:W-:-:S05]  /*17b90*/  IMAD.U32 R9, RZ, RZ, UR45 ;  /* 0x0000002dff097e24 */ /* 0x000fca000f8e00ff */
        /* <DEDUP_REMOVED lines=14> */
.L_x_12045:
[----:B------:R-:W-:Y:S05]  /*17c80*/  BSYNC B0 ;  /* 0x0000000000007941 */ /* 0x000fea0003800000 */
.L_x_12044:
        /* <DEDUP_REMOVED lines=10> */
.L_x_12047:
[----:B------:R-:W-:Y:S05]  /*17d30*/  BSYNC B0 ;  /* 0x0000000000007941 */ /* 0x000fea0003800000 */
.L_x_12046:
[----:B-----5:R-:W2:Y:S04]  /*17d40*/  LDL R11, [R1+0x1b8] ;  /* 0x0001b800010b7983 */ /* 0x020ea80000100800 */
[----:B------:R-:W2:Y:S01]  /*17d50*/  LDL.64 R2, [R1+0x78] ;  /* 0x0000780001027983 */ /* 0x000ea20000100a00 */
[----:B------:R-:W-:Y:S05]  /*17d60*/  WARPSYNC.ALL ;  /* 0x0000000000007948 */ /* 0x000fea0003800000 */
[----:B------:R-:W3:Y:S04]  /*17d70*/  LDL.64 R12, [R1+0x70] ;  /* 0x00007000010c7983 */ /* 0x000ee80000100a00 */
[----:B0-----:R-:W4:Y:S04]  /*17d80*/  LDL.64 R4, [R1+0x70] ;  /* 0x0000700001047983 */ /* 0x001f280000100a00 */
[----:B------:R-:W4:Y:S01]  /*17d90*/  LDL.64 R6, [R1+0x70] ;  /* 0x0000700001067983 */ /* 0x000f220000100a00 */
[----:B--2---:R-:W-:-:S03]  /*17da0*/  IMAD R2, R11, 0x300, R2 ;  /* 0x000003000b027824 */ /* 0x004fc600078e0202 */
[----:B------:R-:W2:Y:S01]  /*17db0*/  LDL.64 R8, [R1+0x70] ;  /* 0x0000700001087983 */ /* 0x000ea20000100a00 */
[----:B------:R-:W-:Y:S01]  /*17dc0*/  R2UR UR7, R3 ;  /* 0x00000000030772ca */ /* 0x000fe200000e0000 */
[----:B------:R-:W-:Y:S01]  /*17dd0*/  WARPGROUP.ARRIVE ;  /* 0x00000000000079c5 */ /* 0x000fe20000000000 */
[C---:B------:R-:W-:Y:S01]  /*17de0*/  R2UR UR6, R2.reuse ;  /* 0x00000000020672ca */ /* 0x040fe200000e0000 */
[----:B------:R-:W-:-:S04]  /*17df0*/  VIADD R10, R2, 0x2 ;  /* 0x00000002020a7836 */ /* 0x000fc80000000000 */
[----:B------:R-:W0:Y:S01]  /*17e00*/  S2R R14, SR_TID.X ;  /* 0x00000000000e7919 */ /* 0x000e220000002100 */
[----:B------:R-:W-:Y:S01]  /*17e10*/  IMAD.MOV.U32 R11, RZ, RZ, R3 ;  /* 0x000000ffff0b7224 */ /* 0x000fe200078e0003 */
[----:B------:R1:W-:Y:S01]  /*17e20*/  STL [R1+0x60], RZ ;  /* 0x000060ff01007387 */ /* 0x0003e20000100800 */
[----:B0-----:R-:W-:Y:S02]  /*17e30*/  SHF.R.U32.HI R14, RZ, 0x7, R14 ;  /* 0x00000007ff0e7819 */ /* 0x001fe4000001160e */
[----:B---3--:R-:W-:Y:S02]  /*17e40*/  R2UR UR4, R12 ;  /* 0x000000000c0472ca */ /* 0x008fe400000e0000 */
[----:B------:R-:W-:Y:S01]  /*17e50*/  R2UR UR5, R13 ;  /* 0x000000000d0572ca */ /* 0x000fe200000e0000 */
[----:B----4-:R-:W-:Y:S02]  /*17e60*/  VIADD R4, R4, 0x2 ;  /* 0x0000000204047836 */ /* 0x010fe40000000000 */
[----:B------:R-:W-:-:S02]  /*17e70*/  VIADD R6, R6, 0x4 ;  /* 0x0000000406067836 */ /* 0x000fc40000000000 */
        /* <DEDUP_REMOVED lines=12> */
[----:B------:R-:W-:Y:S01]  /*17f40*/  R2UR UR6, R4 ;  /* 0x00000000040672ca */ /* 0x000fe200000e0000 */
[----:B------:R-:W-:Y:S01]  /*17f50*/  IMAD.U32 R4, RZ, RZ, UR44 ;  /* 0x0000002cff047e24 */ /* 0x000fe2000f8e00ff */
[----:B------:R-:W-:Y:S01]  /*17f60*/  R2UR UR7, R5 ;  /* 0x00000000050772ca */ /* 0x000fe200000e0000 */
[----:B------:R-:W-:Y:S01]  /*17f70*/  IMAD.U32 R5, RZ, RZ, UR45 ;  /* 0x0000002dff057e24 */ /* 0x000fe2000f8e00ff */
[----:B------:R-:W-:Y:S02]  /*17f80*/  R2UR UR4, R6 ;  /* 0x00000000060472ca */ /* 0x000fe400000e0000 */
[----:B------:R-:W-:Y:S02]  /*17f90*/  R2UR UR5, R7 ;  /* 0x00000000070572ca */ /* 0x000fe400000e0000 */
[----:B------:R-:W-:Y:S01]  /*17fa0*/  IADD3 R7, -R14, 0xb, RZ ;  /* 0x0000000b0e077810 */ /* 0x000fe20007ffe1ff */
[----:B------:R-:W-:-:S02]  /*17fb0*/  WARPGROUP.DEPBAR.LE gsb0, 0x0 ;  /* 0x00008000000079c5 */ /* 0x000fc40000010000 */
[----:B------:R-:W-:-:S08]  /*17fc0*/  WARPGROUP.ARRIVE ;  /* 0x00000000000079c5 */ /* 0x000fd00000000000 */
[----:B------:R-:W-:Y:S01]  /*17fd0*/  HGMMA.64x96x16.F32 R24, gdesc[UR4], R24, gsb0 ;  /* 0x01600000041879f0 */ /* 0x000fe20008000818 */
[----:B------:R-:W-:Y:S01]  /*17fe0*/  R2UR UR6, R2 ;  /* 0x00000000020672ca */ /* 0x000fe200000e0000 */
[----:B------:R-:W-:Y:S01]  /*17ff0*/  IMAD.MOV.U32 R2, RZ, RZ, 0x1 ;  /* 0x00000001ff027424 */ /* 0x000fe200078e00ff */
[----:B------:R-:W-:Y:S02]  /*18000*/  R2UR UR7, R3 ;  /* 0x00000000030772ca */ /* 0x000fe400000e0000 */
[----:B------:R-:W-:Y:S01]  /*18010*/  R2UR UR4, R8 ;  /* 0x00000000080472ca */ /* 0x000fe200000e0000 */
[----:B------:R1:W5:Y:S01]  /*18020*/  LDL R3, [R1+0x1b8] ;  /* 0x0001b80001037983 */ /* 0x0003620000100800 */
[----:B------:R-:W-:-:S03]  /*18030*/  R2UR UR5, R9 ;  /* 0x00000000090572ca */ /* 0x000fc600000e0000 */
[----:B------:R1:W-:Y:S04]  /*18040*/  STL [R1+0x60], R2 ;  /* 0x0000600201007387 */ /* 0x0003e80000100800 */
[----:B------:R1:W-:Y:S04]  /*18050*/  STL [R1+0x60], R2 ;  /* 0x0000600201007387 */ /* 0x0003e80000100800 */
[----:B------:R1:W-:Y:S04]  /*18060*/  STL [R1+0x60], R2 ;  /* 0x0000600201007387 */ /* 0x0003e80000100800 */
[----:B------:R1:W-:Y:S01]  /*18070*/  STL [R1+0x60], R2 ;  /* 0x0000600201007387 */ /* 0x0003e20000100800 */
[----:B------:R-:W-:-:S02]  /*18080*/  WARPGROUP.DEPBAR.LE gsb0, 0x0 ;  /* 0x00008000000079c5 */ /* 0x000fc40000010000 */
[----:B------:R-:W-:-:S06]  /*18090*/  WARPGROUP.ARRIVE ;  /* 0x00000000000079c5 */ /* 0x000fcc0000000000 */
        /* <DEDUP_REMOVED lines=9> */
.L_x_12050:
[----:B------:R-:W-:Y:S05]  /*18130*/  BSYNC B0 ;  /* 0x0000000000007941 */ /* 0x000fea0003800000 */
.L_x_12049:
[----:B------:R-:W-:Y:S02]  /*18140*/  IMAD.U32 R4, RZ, RZ, UR44 ;  /* 0x0000002cff047e24 */ /* 0x000fe4000f8e00ff */
[----:B------:R-:W-:Y:S01]  /*18150*/  IMAD.U32 R5, RZ, RZ, UR45 ;  /* 0x0000002dff057e24 */ /* 0x000fe2000f8e00ff */
[----:B------:R-:W-:-:S05]  /*18160*/  MOV R6, UR44 ;  /* 0x0000002c00067c02 */ /* 0x000fca0008000f00 */
[----:B------:R-:W2:Y:S01]  /*18170*/  LD.E.64 R4, desc[UR42][R4.64+0x20] ;  /* 0x0000202a04047980 */ /* 0x000ea2000c101b00 */
[----:B------:R-:W-:-:S05]  /*18180*/  IMAD.U32 R7, RZ, RZ, UR45 ;  /* 0x0000002dff077e24 */ /* 0x000fca000f8e00ff */
[----:B------:R-:W3:Y:S01]  /*18190*/  LD.E R6, desc[UR42][R6.64+0xc] ;  /* 0x00000c2a06067980 */ /* 0x000ee2000c101900 */
[----:B--2---:R-:W-:-:S05]  /*181a0*/  MOV R8, R4 ;  /* 0x0000000400087202 */ /* 0x004fca0000000f00 */
[----:B-----5:R-:W-:-:S05]  /*181b0*/  IMAD R3, R3, 0x8, R8 ;  /* 0x0000000803037824 */ /* 0x020fca00078e0208 */
[----:B---3--:R-:W-:-:S04]  /*181c0*/  PRMT R3, R6, 0x654, R3 ;  /* 0x0000065406037816 */ /* 0x008fc80000000003 */
[----:B------:R0:W-:Y:S01]  /*181d0*/  SYNCS.ARRIVE.TRANS64.RED.A1T0 RZ, [R3+URZ], RZ ;  /* 0x000000ff03ff79a7 */ /* 0x0001e2000810043f */
[----:B------:R-:W0:Y:S04]  /*181e0*/  LDL R76, [R1+0x10c] ;  /* 0x00010c00014c7983 */ /* 0x000e280000100800 */
[----:B------:R-:W2:Y:S04]  /*181f0*/  LDL R74, [R1+0x50] ;  /* 0x00005000014a7983 */ /* 0x000ea80000100800 */
[----:B------:R-:W3:Y:S04]  /*18200*/  LDL.64 R12, [R1+0x130] ;  /* 0x00013000010c7983 */ /* 0x000ee80000100a00 */
[----:B------:R-:W4:Y:S04]  /*18210*/  LDL R75, [R1+0x138] ;  /* 0x00013800014b7983 */ /* 0x000f280000100800 */
[----:B------:R-:W4:Y:S04]  /*18220*/  LDL.128 R8, [R1+0x120] ;  /* 0x0001200001087983 */ /* 0x000f280000100c00 */
[----:B------:R-:W4:Y:S01]  /*18230*/  LDL.128 R4, [R1+0x110] ;  /* 0x0001100001047983 */ /* 0x000f220000100c00 */
[----:B------:R-:W-:Y:S01]  /*18240*/  BSSY B0, `(.L_x_12051) ;  /* 0x0000040000007945 */ /* 0x000fe20003800000 */
[----:B0-----:R-:W-:-:S04]  /*18250*/  SHF.R.S32.HI R3, RZ, 0x1f, R76 ;  /* 0x0000001fff037819 */ /* 0x001fc8000001144c */
        /* <DEDUP_REMOVED lines=16> */
[----:B--2---:R-:W-:Y:S01]  /*18360*/  IMAD R74, R74, 0x8, R3 ;  /* 0x000000084a4a7824 */ /* 0x004fe200078e0203 */
[----:B------:R-:W-:Y:S01]  /*18370*/  LEA.HI R3, R79, R79, RZ, 0x1 ;  /* 0x0000004f4f037211 */ /* 0x000fe200078f08ff */
[----:B------:R-:W-:Y:S01]  /*18380*/  IMAD.IADD R73, R72, 0x1, -R73 ;  /* 0x0000000148497824 */ /* 0x000fe200078e0a49 */
[----:B------:R-:W-:-:S02]  /*18390*/  LOP3.LUT R14, R14, 0x3fffffe, RZ, 0xc0, !PT ;  /* 0x03fffffe0e0e7812 */ /* 0x000fc400078ec0ff */
[----:B------:R-:W-:Y:S01]  /*183a0*/  LOP3.LUT R20, R3, 0x1ffffffe, RZ, 0xc0, !PT ;  /* 0x1ffffffe03147812 */ /* 0x000fe200078ec0ff */
[----:B------:R-:W-:Y:S01]  /*183b0*/  IMAD.U32 R73, R74, 0x10, R73 ;  /* 0x000000104a497824 */ /* 0x000fe200078e0049 */
[----:B---3--:R-:W-:Y:S01]  /*183c0*/  ISETP.NE.AND P0, PT, R12, 0x1, PT ;  /* 0x000000010c00780c */ /* 0x008fe20003f05270 */
[----:B------:R-:W-:Y:S02]  /*183d0*/  IMAD.IADD R14, R77, 0x1, -R14 ;  /* 0x000000014d0e7824 */ /* 0x000fe400078e0a0e */
[----:B------:R-:W-:Y:S02]  /*183e0*/  IMAD.IADD R20, R79, 0x1, -R20 ;  /* 0x000000014f147824 */ /* 0x000fe400078e0a14 */
[----:B------:R-:W-:-:S04]  /*183f0*/  IMAD R73, R14, 0x40, R73 ;  /* 0x000000400e497824 */ /* 0x000fc800078e0249 */
[----:B------:R-:W-:-:S04]  /*18400*/  IMAD R20, R20, 0x8, R73 ;  /* 0x0000000814147824 */ /* 0x000fc800078e0249 */
[----:B------:R-:W-:-:S05]  /*18410*/  @P0 IMAD.HI.U32 R12, R20, R13, RZ ;  /* 0x0000000d140c0227 */ /* 0x000fca00078e00ff */
[----:B----4-:R-:W-:Y:S01]  /*18420*/  @P0 SHF.R.U32.HI R20, RZ, R75, R12 ;  /* 0x0000004bff140219 */ /* 0x010fe2000001160c */
        /* <DEDUP_REMOVED lines=26> */
.L_x_12054:
[----:B------:R-:W-:-:S13]  /*185d0*/  ISETP.NE.AND P0, PT, R9, 0x1, PT ;  /* 0x000000010900780c */ /* 0x000fda0003f05270 */
[----:B------:R-:W-:-:S05]  /*185e0*/  @P0 IMAD.HI.U32 R8, R7, R10, RZ ;  /* 0x0000000a07080227 */ /* 0x000fca00078e00ff */
[----:B------:R-:W-:-:S07]  /*185f0*/  @P0 SHF.R.U32.HI R7, RZ, R11, R8 ;  /* 0x0000000bff070219 */ /* 0x000fce0000011608 */
.L_x_12055:
[----:B------:R-:W-:Y:S05]  /*18600*/  BSYNC B1 ;  /* 0x0000000000017941 */ /* 0x000fea0003800000 */
.L_x_12053:
[----:B------:R-:W-:-:S05]  /*18610*/  IMAD R8, R7, R9, R74 ;  /* 0x0000000907087224 */ /* 0x000fca00078e024a */
[----:B------:R-:W-:Y:S02]  /*18620*/  VIMNMX R3, R3, R8, !PT ;  /* 0x0000000803037248 */ /* 0x000fe40007fe0100 */
[----:B------:R-:W-:-:S07]  /*18630*/  VIADDMNMX R6, R8, R9, R6, PT ;  /* 0x0000000908067246 */ /* 0x000fce0003800106 */
.L_x_12052:
[----:B------:R-:W-:Y:S05]  /*18640*/  BSYNC B0 ;  /* 0x0000000000007941 */ /* 0x000fea0003800000 */
.L_x_12051:
[C---:B------:R-:W-:Y:S01]  /*18650*/  ISETP.GE.AND P0, PT, R72.reuse, 0x2, PT ;  /* 0x000000024800780c */ /* 0x040fe20003f06270 */
[----:B------:R-:W-:Y:S01]  /*18660*/  BSSY B0, `(.L_x_12056) ;  /* 0x0000088000007945 */ /* 0x000fe20003800000 */
[C---:B------:R-:W-:Y:S02]  /*18670*/  ISETP.GE.AND P4, PT, R72.reuse, 0xa, PT ;  /* 0x0000000a4800780c */ /* 0x040fe40003f86270 */
        /* <DEDUP_REMOVED lines=109> */
[----:B------:R-:W-:Y:S02]  /*18d50*/  ISETP.GT.AND P6, PT, R3, 0x59, !P6 ;  /* 0x000000590300780c */ /* 0x000fe400077c4270 */
[----:B------:R-:W0:Y:S02]  /*18d60*/  SHFL.IDX PT, R3, R20, 0x1, 0x1c1f ;  /* 0x003c1f0014037f89 */ /* 0x000e2400000e0000 */
[----:B------:R-:W-:-:S04]  /*18d70*/  ISETP.LT.OR P6, PT, R6, 0x5a, P6 ;  /* 0x0000005a0600780c */ /* 0x000fc800037c1670 */
[----:B------:R-:W-:Y:S02]  /*18d80*/  FSEL R29, R69, -INF , !P6 ;  /* 0xff800000451d7808 */ /* 0x000fe40007000000 */
[----:B------:R-:W-:Y:S01]  /*18d90*/  ISETP.GE.AND P6, PT, R9, 0x1, PT ;  /* 0x000000010900780c */ /* 0x000fe20003fc6270 */
[--C-:B0-----:R-:W-:Y:S02]  /*18da0*/  IMAD.IADD R6, R14, 0x1, R3.reuse ;  /* 0x000000010e067824 */ /* 0x101fe400078e0203 */
[----:B------:R-:W-:-:S10]  /*18db0*/  IMAD.IADD R8, R12, 0x1, R3 ;  /* 0x000000010c087824 */ /* 0x000fd400078e0203 */
        /* <DEDUP_REMOVED lines=11> */
.L_x_12059:
[----:B------:R-:W-:-:S13]  /*18e70*/  ISETP.NE.AND P6, PT, R9, 0x1, PT ;  /* 0x000000010900780c */ /* 0x000fda0003fc5270 */
[----:B------:R-:W-:-:S05]  /*18e80*/  @P6 IMAD.HI.U32 R10, R4, R10, RZ ;  /* 0x0000000a040a6227 */ /* 0x000fca00078e00ff */
[----:B------:R-:W-:-:S07]  /*18e90*/  @P6 SHF.R.U32.HI R4, RZ, R11, R10 ;  /* 0x0000000bff046219 */ /* 0x000fce000001160a */
.L_x_12060:
[----:B------:R-:W-:Y:S05]  /*18ea0*/  BSYNC B1 ;  /* 0x0000000000017941 */ /* 0x000fea0003800000 */
.L_x_12058:
[----:B------:R-:W-:-:S05]  /*18eb0*/  IMAD R3, R4, R9, R74 ;  /* 0x0000000904037224 */ /* 0x000fca00078e024a */
[----:B------:R-:W-:Y:S02]  /*18ec0*/  VIADDMNMX R6, R3, R9, R6, PT ;  /* 0x0000000903067246 */ /* 0x000fe40003800106 */
[----:B------:R-:W-:-:S07]  /*18ed0*/  VIMNMX R8, R8, R3, !PT ;  /* 0x0000000308087248 */ /* 0x000fce0007fe0100 */
.L_x_12057:
[----:B------:R-:W-:Y:S05]  /*18ee0*/  BSYNC B0 ;  /* 0x0000000000007941 */ /* 0x000fea0003800000 */
.L_x_12056:
[C---:B------:R-:W-:Y:S01]  /*18ef0*/  ISETP.GT.AND P0, PT, R8.reuse, 0x1, !P0 ;  /* 0x000000010800780c */ /* 0x040fe20004704270 */
[----:B------:R-:W2:Y:S01]  /*18f00*/  LDL R111, [R1+0x1f0] ;  /* 0x0001f000016f7983 */ /* 0x000ea20000100800 */
[----:B------:R-:W-:Y:S02]  /*18f10*/  ISETP.GT.AND P1, PT, R8, 0x8, !P1 ;  /* 0x000000080800780c */ /* 0x000fe40004f24270 */
[C---:B------:R-:W-:Y:S01]  /*18f20*/  ISETP.LT.OR P0, PT, R6.reuse, 0x2, P0 ;  /* 0x000000020600780c */ /* 0x040fe20000701670 */
[----:B------:R-:W3:Y:S01]  /*18f30*/  LDL.64 R64, [R1+0x210] ;  /* 0x0002100001407983 */ /* 0x000ee20000100a00 */
[----:B------:R-:W-:Y:S02]  /*18f40*/  ISETP.LT.OR P1, PT, R6, 0x9, P1 ;  /* 0x000000090600780c */ /* 0x000fe40000f21670 */
[----:B------:R-:W-:Y:S01]  /*18f50*/  FSEL R27, R27, -INF , !P0 ;  /* 0xff8000001b1b7808 */ /* 0x000fe20004000000 */
[----:B------:R-:W4:Y:S01]  /*18f60*/  LDL.64 R68, [R1+0x3f0] ;  /* 0x0003f00001447983 */ /* 0x000f220000100a00 */
[----:B------:R-:W-:-:S02]  /*18f70*/  ISETP.NE.AND P0, PT, R73, RZ, PT ;  /* 0x000000ff4900720c */ /* 0x000fc40003f05270 */
[----:B------:R-:W-:Y:S01]  /*18f80*/  FSEL R95, R30, -INF , !P1 ;  /* 0xff8000001e5f7808 */ /* 0x000fe20004800000 */
[----:B------:R-:W2:Y:S01]  /*18f90*/  LDL.64 R72, [R1+0x1d0] ;  /* 0x0001d00001487983 */ /* 0x000ea20000100a00 */
[----:B------:R-:W-:Y:S02]  /*18fa0*/  ISETP.GT.AND P0, PT, R8, 0x9, !P0 ;  /* 0x000000090800780c */ /* 0x000fe40004704270 */
[----:B------:R-:W-:Y:S02]  /*18fb0*/  ISETP.NE.AND P1, PT, R77, RZ, PT ;  /* 0x000000ff4d00720c */ /* 0x000fe40003f25270 */
[----:B------:R-:W-:Y:S02]  /*18fc0*/  ISETP.LT.OR P0, PT, R6, 0xa, P0 ;  /* 0x0000000a0600780c */ /* 0x000fe40000701670 */
[----:B------:R-:W-:Y:S02]  /*18fd0*/  ISETP.NE.AND P6, PT, R36, RZ, PT ;  /* 0x000000ff2400720c */ /* 0x000fe40003fc5270 */
[----:B------:R-:W-:-:S02]  /*18fe0*/  FSEL R80, R31, -INF , !P0 ;  /* 0xff8000001f507808 */ /* 0x000fc40004000000 */
        /* <DEDUP_REMOVED lines=8> */
[----:B------:R-:W-:Y:S01]  /*19070*/  ISETP.GT.AND P0, PT, R8, 0x18, !P1 ;  /* 0x000000180800780c */ /* 0x000fe20004f04270 */
[----:B------:R-:W4:Y:S01]  /*19080*/  LDL.64 R34, [R1+0x2f0] ;  /* 0x0002f00001227983 */ /* 0x000f220000100a00 */
        /* <DEDUP_REMOVED lines=8> */
[----:B------:R-:W4:Y:S03]  /*19110*/  LDL.64 R38, [R1+0x2c0] ;  /* 0x0002c00001267983 */ /* 0x000f260000100a00 */
        /* <DEDUP_REMOVED lines=38> */
[----:B------:R-:W-:Y:S02]  /*19380*/  ISETP.GT.AND P0, PT, R8, 0x41, !P1 ;  /* 0x000000410800780c */ /* 0x000fe40004f04270 */
[----:B------:R-:W-:Y:S02]  /*19390*/  ISETP.NE.AND P1, PT, R86, RZ, PT ;  /* 0x000000ff5600720c */ /* 0x000fe40003f25270 */
[----:B------:R-:W-:-:S04]  /*193a0*/  ISETP.LT.OR P0, PT, R6, 0x42, P0 ;  /* 0x000000420600780c */ /* 0x000fc80000701670 */
[----:B------:R-:W-:Y:S02]  /*193b0*/  FSEL R98, R59, -INF , !P0 ;  /* 0xff8000003b627808 */ /* 0x000fe40004000000 */
[C---:B------:R-:W-:Y:S01]  /*193c0*/  ISETP.GT.AND P0, PT, R8.reuse, RZ, !P6 ;  /* 0x000000ff0800720c */ /* 0x040fe20007704270 */
[----:B------:R-:W4:Y:S01]  /*193d0*/  LDL.64 R58, [R1+0x340] ;  /* 0x00034000013a7983 */ /* 0x000f220000100a00 */
[----:B------:R-:W-:Y:S02]  /*193e0*/  ISETP.GT.AND P2, PT, R8, 0x49, !P2 ;  /* 0x000000490800780c */ /* 0x000fe40005744270 */
[----:B------:R-:W-:Y:S02]  /*193f0*/  ISETP.LT.OR P0, PT, R6, 0x1, P0 ;  /* 0x000000010600780c */ /* 0x000fe40000701670 */
[----:B------:R-:W-:Y:S02]  /*19400*/  ISETP.GT.AND P3, PT, R8, 0x50, !P3 ;  /* 0x000000500800780c */ /* 0x000fe40005f64270 */
[----:B------:R-:W-:-:S02]  /*19410*/  FSEL R49, R26, -INF , !P0 ;  /* 0xff8000001a317808 */ /* 0x000fc40004000000 */
[----:B--2---:R-:W-:Y:S02]  /*19420*/  FMNMX.FTZ R4, R61, R72, !PT ;  /* 0x000000483d047209 */ /* 0x004fe40007810000 */
[----:B------:R-:W-:Y:S02]  /*19430*/  ISETP.GT.AND P4, PT, R8, 0x51, !P4 ;  /* 0x000000510800780c */ /* 0x000fe40006784270 */
        /* <DEDUP_REMOVED lines=31> */
[----:B------:R-:W-:-:S04]  /*19630*/  FMNMX.FTZ R10, R90, R5, !PT ;  /* 0x000000055a0a7209 */ /* 0x000fc80007810000 */
        /* <DEDUP_REMOVED lines=12> */
[----:B------:R-:W-:Y:S02]  /*19700*/  FMNMX.FTZ R4, R28, R9, !PT ;  /* 0x000000091c047209 */ /* 0x000fe40007810000 */
[----:B------:R-:W-:Y:S02]  /*19710*/  ISETP.LT.OR P3, PT, R6, 0x51, P3 ;  /* 0x000000510600780c */ /* 0x000fe40001f61670 */
[----:B------:R-:W-:Y:S02]  /*19720*/  FSEL R108, R63, -INF , !P2 ;  /* 0xff8000003f6c7808 */ /* 0x000fe40005000000 */
[----:B------:R-:W-:Y:S01]  /*19730*/  FMNMX.FTZ R5, R99, R10, !PT ;  /* 0x0000000a63057209 */ /* 0x000fe20007810000 */
[----:B------:R-:W2:Y:S01]  /*19740*/  LDL.64 R62, [R1+0x200] ;  /* 0x00020000013e7983 */ /* 0x000ea20000100a00 */
[----:B------:R-:W-:-:S02]  /*19750*/  FMNMX.FTZ R4, R29, R4, !PT ;  /* 0x000000041d047209 */ /* 0x000fc40007810000 */
[----:B------:R-:W-:Y:S02]  /*19760*/  ISETP.GT.AND P5, PT, R8, 0x58, !P5 ;  /* 0x000000580800780c */ /* 0x000fe40006fa4270 */
[----:B------:R-:W-:Y:S02]  /*19770*/  ISETP.LT.OR P4, PT, R6, 0x52, P4 ;  /* 0x000000520600780c */ /* 0x000fe40002781670 */
[----:B------:R-:W-:Y:S02]  /*19780*/  FSEL R109, R66, -INF , !P3 ;  /* 0xff800000426d7808 */ /* 0x000fe40005800000 */
[----:B------:R-:W-:Y:S01]  /*19790*/  FMNMX.FTZ R10, R108, R5, !PT ;  /* 0x000000056c0a7209 */ /* 0x000fe20007810000 */
[----:B------:R-:W0:Y:S01]  /*197a0*/  SHFL.BFLY PT, R9, R4, 0x2, 0x1f ;  /* 0x0c401f0004097f89 */ /* 0x000e2200000e0000 */
[----:B------:R-:W-:Y:S02]  /*197b0*/  ISETP.GT.AND P0, PT, R8, 0x59, !P6 ;  /* 0x000000590800780c */ /* 0x000fe40007704270 */
[----:B------:R-:W-:-:S02]  /*197c0*/  ISETP.LT.OR P5, PT, R6, 0x59, P5 ;  /* 0x000000590600780c */ /* 0x000fc40002fa1670 */
[----:B------:R-:W-:Y:S02]  /*197d0*/  FSEL R110, R67, -INF , !P4 ;  /* 0xff800000436e7808 */ /* 0x000fe40006000000 */
[----:B------:R-:W-:Y:S01]  /*197e0*/  FMNMX.FTZ R5, R109, R10, !PT ;  /* 0x0000000a6d057209 */ /* 0x000fe20007810000 */
[----:B------:R-:W3:Y:S01]  /*197f0*/  LDL.64 R66, [R1+0x1e0] ;  /* 0x0001e00001427983 */ /* 0x000ee20000100a00 */
[----:B------:R-:W-:Y:S02]  /*19800*/  ISETP.LT.OR P0, PT, R6, 0x5a, P0 ;  /* 0x0000005a0600780c */ /* 0x000fe40000701670 */
[----:B------:R-:W-:Y:S01]  /*19810*/  FSEL R70, R70, -INF , !P5 ;  /* 0xff80000046467808 */ /* 0x000fe20006800000 */
[----:B------:R-:W4:Y:S01]  /*19820*/  LDL.64 R10, [R1+0x3f8] ;  /* 0x0003f800010a7983 */ /* 0x000f220000100a00 */
[----:B------:R-:W-:Y:S02]  /*19830*/  FMNMX.FTZ R5, R110, R5, !PT ;  /* 0x000000056e057209 */ /* 0x000fe40007810000 */
[----:B------:R-:W-:-:S02]  /*19840*/  FSEL R71, R71, -INF , !P0 ;  /* 0xff80000047477808 */ /* 0x000fc40004000000 */
[----:B------:R-:W-:-:S04]  /*19850*/  FMNMX.FTZ R6, R70, R5, !PT ;  /* 0x0000000546067209 */ /* 0x000fc80007810000 */
[----:B------:R-:W-:-:S05]  /*19860*/  FMNMX.FTZ R5, R71, R6, !PT ;  /* 0x0000000647057209 */ /* 0x000fca0007810000 */
[----:B------:R1:W-:Y:S04]  /*19870*/  STL.64 [R1+0x1d0], R4 ;  /* 0x0001d00401007387 */ /* 0x0003e80000100a00 */
[----:B------:R-:W2:Y:S01]  /*19880*/  LDL R30, [R1+0x1d4] ;  /* 0x0001d400011e7983 */ /* 0x000ea20000100800 */
[----:B0-----:R-:W-:-:S05]  /*19890*/  FMNMX.FTZ R9, R4, R9, !PT ;  /* 0x0000000904097209 */ /* 0x001fca0007810000 */
[----:B------:R-:W0:Y:S04]  /*198a0*/  SHFL.BFLY PT, R12, R9, 0x1, 0x1f ;  /* 0x0c201f00090c7f89 */ /* 0x000e2800000e0000 */
[----:B-1----:R-:W4:Y:S01]  /*198b0*/  LDL.64 R4, [R1+0x220] ;  /* 0x0002200001047983 */ /* 0x002f220000100a00 */
[----:B0-----:R-:W-:-:S03]  /*198c0*/  FMNMX.FTZ R6, R9, R12, !PT ;  /* 0x0000000c09067209 */ /* 0x001fc60007810000 */
[----:B------:R-:W4:Y:S04]  /*198d0*/  LDL.64 R8, [R1+0x240] ;  /* 0x0002400001087983 */ /* 0x000f280000100a00 */
[----:B------:R-:W-:Y:S04]  /*198e0*/  STL [R1+0x1d0], R6 ;  /* 0x0001d00601007387 */ /* 0x000fe80000100800 */
[----:B------:R-:W3:Y:S04]  /*198f0*/  LDL R48, [R1+0x1d0] ;  /* 0x0001d00001307983 */ /* 0x000ee80000100800 */
[----:B--2---:R-:W0:Y:S02]  /*19900*/  SHFL.BFLY PT, R31, R30, 0x2, 0x1f ;  /* 0x0c401f001e1f7f89 */ /* 0x004e2400000e0000 */
[----:B0-----:R-:W-:-:S02]  /*19910*/  FMNMX.FTZ R92, R31, R30, !PT ;  /* 0x0000001e1f5c7209 */ /* 0x001fc40007810000 */
[----:B------:R-:W2:Y:S04]  /*19920*/  LDL.64 R30, [R1+0x2d0] ;  /* 0x0002d000011e7983 */ /* 0x000ea80000100a00 */
[----:B------:R-:W0:Y:S01]  /*19930*/  SHFL.BFLY PT, R51, R92, 0x1, 0x1f ;  /* 0x0c201f005c337f89 */ /* 0x000e2200000e0000 */
[----:B---3--:R-:W-:Y:S01]  /*19940*/  FMUL.FTZ R26, R111, R48 ;  /* 0x000000306f1a7220 */ /* 0x008fe20000410000 */
[----:B------:R-:W-:-:S04]  /*19950*/  FSETP.NEU.FTZ.AND P0, PT, R48, -INF , PT ;  /* 0xff8000003000780b */ /* 0x000fc80003f1d000 */
[----:B------:R-:W-:-:S05]  /*19960*/  FSEL R26, R26, RZ, P0 ;  /* 0x000000ff1a1a7208 */ /* 0x000fca0000000000 */
[-CC-:B------:R-:W-:Y:S01]  /*19970*/  FFMA.FTZ R84, R53, R111.reuse, -R26.reuse ;  /* 0x0000006f35547223 */ /* 0x180fe2000001081a */
[----:B------:R-:W-:Y:S01]  /*19980*/  FSEL R53, R48, RZ, P0 ;  /* 0x000000ff30357208 */ /* 0x000fe20000000000 */
        /* <DEDUP_REMOVED lines=25> */
[CC--:B------:R-:W-:Y:S01]  /*19b20*/  FMUL.FTZ R26, R92.reuse, R111.reuse ;  /* 0x0000006f5c1a7220 */ /* 0x0c0fe20000410000 */
[----:B------:R-:W-:Y:S01]  /*19b30*/  FSETP.NEU.FTZ.AND P0, PT, R92, -INF , PT ;  /* 0xff8000005c00780b */ /* 0x000fe20003f1d000 */
[----:B------:R-:W3:Y:S01]  /*19b40*/  LDL.64 R60, [R1+0x280] ;  /* 0x00028000013c7983 */ /* 0x000ee20000100a00 */
[----:B------:R-:W-:-:S02]  /*19b50*/  FMUL.FTZ R107, R72, R111 ;  /* 0x0000006f486b7220 */ /* 0x000fc40000410000 */
[----:B------:R-:W-:Y:S01]  /*19b60*/  FSEL R72, R26, RZ, P0 ;  /* 0x000000ff1a487208 */ /* 0x000fe20000000000 */
[----:B------:R-:W4:Y:S04]  /*19b70*/  LDL.64 R36, [R1+0x2b0] ;  /* 0x0002b00001247983 */ /* 0x000f280000100a00 */
        /* <DEDUP_REMOVED lines=14> */
[----:B------:R-:W-:-:S03]  /*19c60*/  FFMA.FTZ R153, R27, R111, -R72 ;  /* 0x0000006f1b997223 */ /* 0x000fc60000010848 */
[----:B------:R-:W2:Y:S01]  /*19c70*/  LDL.64 R26, [R1+0x390] ;  /* 0x00039000011a7983 */ /* 0x000ea20000100a00 */
[-CC-:B------:R-:W-:Y:S01]  /*19c80*/  FFMA.FTZ R102, R91, R111.reuse, -R72.reuse ;  /* 0x0000006f5b667223 */ /* 0x180fe20000010848 */
[-CC-:B------:R-:W-:Y:S02]  /*19c90*/  FFMA.FTZ R101, R90, R111.reuse, -R72.reuse ;  /* 0x0000006f5a657223 */ /* 0x180fe40000010848 */
[----:B------:R-:W2:Y:S01]  /*19ca0*/  LDL.64 R90, [R1+0x3b0] ;  /* 0x0003b000015a7983 */ /* 0x000ea20000100a00 */
[-CC-:B------:R-:W-:Y:S01]  /*19cb0*/  FFMA.FTZ R169, R78, R111.reuse, -R72.reuse ;  /* 0x0000006f4ea97223 */ /* 0x180fe20000010848 */
[----:B------:R-:W-:Y:S01]  /*19cc0*/  FSEL R78, R92, RZ, P0 ;  /* 0x000000ff5c4e7208 */ /* 0x000fe20000000000 */
[-CC-:B------:R-:W-:Y:S01]  /*19cd0*/  FFMA.FTZ R165, R3, R111.reuse, -R72.reuse ;  /* 0x0000006f03a57223 */ /* 0x180fe20000010848 */
[----:B------:R-:W-:-:S03]  /*19ce0*/  FFMA.FTZ R3, R93, R111, -R72 ;  /* 0x0000006f5d037223 */ /* 0x000fc60000010848 */
[----:B------:R-:W-:-:S04]  /*19cf0*/  FADD.FTZ R78, R73, -R78 ;  /* 0x8000004e494e7221 */ /* 0x000fc80000010000 */
[----:B------:R-:W-:Y:S01]  /*19d00*/  FMUL.FTZ R93, R111, R78 ;  /* 0x0000004e6f5d7220 */ /* 0x000fe20000410000 */
[----:B------:R-:W-:Y:S01]  /*19d10*/  MUFU.EX2 R152, R152 ;  /* 0x0000009800987308 */ /* 0x000fe20000000800 */
[----:B------:R-:W-:-:S07]  /*19d20*/  FFMA.FTZ R155, R95, R111, -R72 ;  /* 0x0000006f5f9b7223 */ /* 0x000fce0000010848 */
[----:B------:R-:W0:Y:S01]  /*19d30*/  MUFU.EX2 R107, R107 ;  /* 0x0000006b006b7308 */ /* 0x000e220000000800 */
[----:B------:R-:W-:-:S07]  /*19d40*/  FFMA.FTZ R80, R80, R111, -R72 ;  /* 0x0000006f50507223 */ /* 0x000fce0000010848 */
[----:B------:R-:W-:Y:S08]  /*19d50*/  MUFU.EX2 R81, R81 ;  /* 0x0000005100517308 */ /* 0x000ff00000000800 */
[----:B------:R-:W1:Y:S08]  /*19d60*/  MUFU.EX2 R93, R93 ;  /* 0x0000005d005d7308 */ /* 0x000e700000000800 */
[----:B------:R-:W1:Y:S08]  /*19d70*/  MUFU.EX2 R89, R89 ;  /* 0x0000005900597308 */ /* 0x000e700000000800 */
[----:B------:R-:W1:Y:S08]  /*19d80*/  MUFU.EX2 R153, R153 ;  /* 0x0000009900997308 */ /* 0x000e700000000800 */
[----:B------:R-:W1:Y:S08]  /*19d90*/  MUFU.EX2 R154, R154 ;  /* 0x0000009a009a7308 */ /* 0x000e700000000800 */
[----:B------:R-:W1:Y:S01]  /*19da0*/  MUFU.EX2 R155, R155 ;  /* 0x0000009b009b7308 */ /* 0x000e620000000800 */
[----:B------:R-:W-:Y:S01]  /*19db0*/  FFMA.FTZ R183, R70, R111, -R72 ;  /* 0x0000006f46b77223 */ /* 0x000fe20000010848 */
[----:B0-----:R-:W-:-:S06]  /*19dc0*/  FFMA.FTZ R66, R107, R66, R152 ;  /* 0x000000426b427223 */ /* 0x001fcc0000010098 */
[----:B------:R-:W0:Y:S01]  /*19dd0*/  MUFU.EX2 R106, R106 ;  /* 0x0000006a006a7308 */ /* 0x000e220000000800 */
[----:B-1----:R-:W-:Y:S01]  /*19de0*/  FFMA.FTZ R70, R67, R93, R81 ;  /* 0x0000005d43467223 */ /* 0x002fe20000010051 */
[----:B------:R-:W-:-:S06]  /*19df0*/  FFMA.FTZ R167, R77, R111, -R72 ;  /* 0x0000006f4da77223 */ /* 0x000fcc0000010848 */
[----:B------:R-:W1:Y:S01]  /*19e00*/  MUFU.EX2 R80, R80 ;  /* 0x0000005000507308 */ /* 0x000e620000000800 */
[----:B------:R-:W-:Y:S01]  /*19e10*/  FADD.FTZ R67, R89, R66 ;  /* 0x0000004259437221 */ /* 0x000fe20000010000 */
[----:B------:R-:W-:-:S06]  /*19e20*/  FADD.FTZ R70, R153, R70 ;  /* 0x0000004699467221 */ /* 0x000fcc0000010000 */
[----:B------:R-:W1:Y:S08]  /*19e30*/  MUFU.EX2 R164, R164 ;  /* 0x000000a400a47308 */ /* 0x000e700000000800 */
[----:B------:R-:W1:Y:S01]  /*19e40*/  MUFU.EX2 R165, R165 ;  /* 0x000000a500a57308 */ /* 0x000e620000000800 */
[----:B------:R-:W-:Y:S01]  /*19e50*/  FADD.FTZ R67, R154, R67 ;  /* 0x000000439a437221 */ /* 0x000fe20000010000 */
[----:B------:R-:W-:-:S06]  /*19e60*/  FADD.FTZ R73, R155, R70 ;  /* 0x000000469b497221 */ /* 0x000fcc0000010000 */
[----:B------:R-:W1:Y:S08]  /*19e70*/  MUFU.EX2 R105, R105 ;  /* 0x0000006900697308 */ /* 0x000e700000000800 */
[----:B------:R-:W1:Y:S01]  /*19e80*/  MUFU.EX2 R3, R3 ;  /* 0x0000000300037308 */ /* 0x000e620000000800 */
[----:B0-----:R-:W-:Y:S01]  /*19e90*/  FADD.FTZ R67, R106, R67 ;  /* 0x000000436a437221 */ /* 0x001fe20000010000 */
[----:B-1----:R-:W-:-:S06]  /*19ea0*/  FADD.FTZ R66, R80, R73 ;  /* 0x0000004950427221 */ /* 0x002fcc0000010000 */
[----:B------:R-:W0:Y:S08]  /*19eb0*/  MUFU.EX2 R166, R166 ;  /* 0x000000a600a67308 */ /* 0x000e300000000800 */
[----:B------:R-:W1:Y:S01]  /*19ec0*/  MUFU.EX2 R167, R167 ;  /* 0x000000a700a77308 */ /* 0x000e620000000800 */
[----:B------:R-:W-:Y:S01]  /*19ed0*/  FADD.FTZ R70, R164, R67 ;  /* 0x00000043a4467221 */ /* 0x000fe20000010000 */
[----:B------:R-:W-:-:S06]  /*19ee0*/  FADD.FTZ R66, R165, R66 ;  /* 0x00000042a5427221 */ /* 0x000fcc0000010000 */
[----:B------:R-:W1:Y:S01]  /*19ef0*/  MUFU.EX2 R104, R104 ;  /* 0x0000006800687308 */ /* 0x000e620000000800 */
[----:B------:R-:W-:-:S07]  /*19f00*/  FFMA.FTZ R171, R79, R111, -R72 ;  /* 0x0000006f4fab7223 */ /* 0x000fce0000010848 */
[----:B------:R-:W1:Y:S01]  /*19f10*/  MUFU.EX2 R102, R102 ;  /* 0x0000006600667308 */ /* 0x000e620000000800 */
[----:B------:R-:W-:Y:S01]  /*19f20*/  FADD.FTZ R67, R105, R70 ;  /* 0x0000004669437221 */ /* 0x000fe20000010000 */
        /* <DEDUP_REMOVED lines=9> */
[----:B------:R-:W-:Y:S01]  /*19fc0*/  FADD.FTZ R67, R104, R67 ;  /* 0x0000004368437221 */ /* 0x000fe20000010000 */
[----:B------:R-:W-:-:S06]  /*19fd0*/  FADD.FTZ R66, R102, R73 ;  /* 0x0000004966427221 */ /* 0x000fcc0000010000 */
[----:B------:R-:W2:Y:S01]  /*19fe0*/  MUFU.EX2 R170, R170 ;  /* 0x000000aa00aa7308 */ /* 0x000ea20000000800 */
[----:B------:R-:W-:-:S07]  /*19ff0*/  FFMA.FTZ R75, R75, R111, -R72 ;  /* 0x0000006f4b4b7223 */ /* 0x000fce0000010848 */
[----:B------:R-:W-:Y:S01]  /*1a000*/  MUFU.EX2 R88, R88 ;  /* 0x0000005800587308 */ /* 0x000fe20000000800 */
[-CC-:B------:R-:W-:Y:S01]  /*1a010*/  FFMA.FTZ R175, R76, R111.reuse, -R72.reuse ;  /* 0x0000006f4caf7223 */ /* 0x180fe20000010848 */
[----:B------:R-:W-:-:S06]  /*1a020*/  FFMA.FTZ R179, R99, R111, -R72 ;  /* 0x0000006f63b37223 */ /* 0x000fcc0000010848 */
[----:B------:R-:W-:Y:S01]  /*1a030*/  MUFU.EX2 R172, R172 ;  /* 0x000000ac00ac7308 */ /* 0x000fe20000000800 */
[----:B------:R-:W-:-:S07]  /*1a040*/  FFMA.FTZ R94, R94, R111, -R72 ;  /* 0x0000006f5e5e7223 */ /* 0x000fce0000010848 */
[----:B------:R-:W-:Y:S01]  /*1a050*/  MUFU.EX2 R87, R87 ;  /* 0x0000005700577308 */ /* 0x000fe20000000800 */
[----:B------:R-:W-:-:S07]  /*1a060*/  FFMA.FTZ R177, R97, R111, -R72 ;  /* 0x0000006f61b17223 */ /* 0x000fce0000010848 */
[----:B------:R-:W-:Y:S08]  /*1a070*/  MUFU.EX2 R174, R174 ;  /* 0x000000ae00ae7308 */ /* 0x000ff00000000800 */
[----:B------:R-:W-:Y:S08]  /*1a080*/  MUFU.EX2 R86, R86 ;  /* 0x0000005600567308 */ /* 0x000ff00000000800 */
        /* <DEDUP_REMOVED lines=8> */
[----:B------:R-:W-:Y:S08]  /*1a110*/  MUFU.EX2 R180, R180 ;  /* 0x000000b400b47308 */ /* 0x000ff00000000800 */
[----:B------:R-:W-:Y:S01]  /*1a120*/  MUFU.EX2 R82, R82 ;  /* 0x0000005200527308 */ /* 0x000fe20000000800 */
[C---:B------:R-:W-:Y:S01]  /*1a130*/  FMUL.FTZ R63, R107.reuse, R63 ;  /* 0x0000003f6b3f7220 */ /* 0x040fe20000410000 */
[----:B------:R-:W-:-:S06]  /*1a140*/  FMUL.FTZ R62, R107, R62 ;  /* 0x0000003e6b3e7220 */ /* 0x000fcc0000410000 */
[----:B------:R-:W-:Y:S01]  /*1a150*/  MUFU.EX2 R182, R182 ;  /* 0x000000b600b67308 */ /* 0x000fe20000000800 */
[C---:B------:R-:W-:Y:S01]  /*1a160*/  FMUL.FTZ R65, R107.reuse, R65 ;  /* 0x000000416b417220 */ /* 0x040fe20000410000 */
[C---:B------:R-:W-:Y:S01]  /*1a170*/  FMUL.FTZ R64, R107.reuse, R64 ;  /* 0x000000406b407220 */ /* 0x040fe20000410000 */
[C---:B---3--:R-:W-:Y:S01]  /*1a180*/  FMUL.FTZ R61, R107.reuse, R61 ;  /* 0x0000003d6b3d7220 */ /* 0x048fe20000410000 */
[C---:B------:R-:W-:Y:S01]  /*1a190*/  FMUL.FTZ R60, R107.reuse, R60 ;  /* 0x0000003c6b3c7220 */ /* 0x040fe20000410000 */
[C---:B----4-:R-:W-:Y:S01]  /*1a1a0*/  FMUL.FTZ R37, R107.reuse, R37 ;  /* 0x000000256b257220 */ /* 0x050fe20000410000 */
[C---:B------:R-:W-:Y:S01]  /*1a1b0*/  FMUL.FTZ R36, R107.reuse, R36 ;  /* 0x000000246b247220 */ /* 0x040fe20000410000 */
[----:B------:R-:W-:Y:S01]  /*1a1c0*/  FMUL.FTZ R39, R107, R39 ;  /* 0x000000276b277220 */ /* 0x000fe20000410000 */
[----:B------:R-:W3:Y:S01]  /*1a1d0*/  MUFU.EX2 R171, R171 ;  /* 0x000000ab00ab7308 */ /* 0x000ee20000000800 */
[----:B------:R-:W-:Y:S01]  /*1a1e0*/  FADD.FTZ R70, R168, R67 ;  /* 0x00000043a8467221 */ /* 0x000fe20000010000 */
[----:B------:R-:W-:Y:S01]  /*1a1f0*/  FADD.FTZ R66, R169, R66 ;  /* 0x00000042a9427221 */ /* 0x000fe20000010000 */
[----:B------:R-:W-:Y:S01]  /*1a200*/  FFMA.FTZ R96, R108, R111, -R72 ;  /* 0x0000006f6c607223 */ /* 0x000fe20000010848 */
[C---:B------:R-:W-:Y:S01]  /*1a210*/  FMUL.FTZ R38, R107.reuse, R38 ;  /* 0x000000266b267220 */ /* 0x040fe20000410000 */
[C---:B------:R-:W-:Y:S01]  /*1a220*/  FMUL.FTZ R69, R107.reuse, R69 ;  /* 0x000000456b457220 */ /* 0x040fe20000410000 */
[----:B------:R-:W-:Y:S01]  /*1a230*/  FMUL.FTZ R68, R107, R68 ;  /* 0x000000446b447220 */ /* 0x000fe20000410000 */
[----:B------:R-:W-:Y:S01]  /*1a240*/  FMUL.FTZ R11, R93, R11 ;  /* 0x0000000b5d0b7220 */ /* 0x000fe20000410000 */
[----:B------:R-:W4:Y:S01]  /*1a250*/  MUFU.EX2 R100, R100 ;  /* 0x0000006400647308 */ /* 0x000f220000000800 */
[----:B0-----:R-:W-:Y:S01]  /*1a260*/  FADD.FTZ R67, R103, R70 ;  /* 0x0000004667437221 */ /* 0x001fe20000010000 */
[----:B-1----:R-:W-:Y:S01]  /*1a270*/  FADD.FTZ R66, R101, R66 ;  /* 0x0000004265427221 */ /* 0x002fe20000010000 */
[----:B------:R-:W-:Y:S01]  /*1a280*/  FMUL.FTZ R10, R93, R10 ;  /* 0x0000000a5d0a7220 */ /* 0x000fe20000410000 */
[C---:B------:R-:W-:Y:S01]  /*1a290*/  FMUL.FTZ R5, R107.reuse, R5 ;  /* 0x000000056b057220 */ /* 0x040fe20000410000 */
[C---:B------:R-:W-:Y:S01]  /*1a2a0*/  FMUL.FTZ R4, R107.reuse, R4 ;  /* 0x000000046b047220 */ /* 0x040fe20000410000 */
[C---:B--2---:R-:W-:Y:S01]  /*1a2b0*/  FMUL.FTZ R7, R107.reuse, R7 ;  /* 0x000000076b077220 */ /* 0x044fe20000410000 */
[----:B------:R-:W-:Y:S01]  /*1a2c0*/  FMUL.FTZ R6, R107, R6 ;  /* 0x000000066b067220 */ /* 0x000fe20000410000 */
[----:B------:R-:W0:Y:S01]  /*1a2d0*/  MUFU.EX2 R173, R173 ;  /* 0x000000ad00ad7308 */ /* 0x000e220000000800 */
[----:B------:R-:W-:Y:S01]  /*1a2e0*/  FADD.FTZ R67, R170, R67 ;  /* 0x00000043aa437221 */ /* 0x000fe20000010000 */
[----:B---3--:R-:W-:Y:S01]  /*1a2f0*/  FADD.FTZ R73, R171, R66 ;  /* 0x00000042ab497221 */ /* 0x008fe20000010000 */
[C---:B------:R-:W-:Y:S01]  /*1a300*/  FMUL.FTZ R13, R107.reuse, R13 ;  /* 0x0000000d6b0d7220 */ /* 0x040fe20000410000 */
[C---:B------:R-:W-:Y:S01]  /*1a310*/  FMUL.FTZ R12, R107.reuse, R12 ;  /* 0x0000000c6b0c7220 */ /* 0x040fe20000410000 */
[C---:B------:R-:W-:Y:S01]  /*1a320*/  FMUL.FTZ R15, R107.reuse, R15 ;  /* 0x0000000f6b0f7220 */ /* 0x040fe20000410000 */
[C---:B------:R-:W-:Y:S01]  /*1a330*/  FMUL.FTZ R14, R107.reuse, R14 ;  /* 0x0000000e6b0e7220 */ /* 0x040fe20000410000 */
[C---:B------:R-:W-:Y:S01]  /*1a340*/  FMUL.FTZ R47, R107.reuse, R47 ;  /* 0x0000002f6b2f7220 */ /* 0x040fe20000410000 */
[----:B------:R-:W1:Y:S01]  /*1a350*/  MUFU.EX2 R99, R75 ;  /* 0x0000004b00637308 */ /* 0x000e620000000800 */
[----:B------:R-:W-:Y:S01]  /*1a360*/  FFMA.FTZ R97, R98, R111, -R72 ;  /* 0x0000006f62617223 */ /* 0x000fe20000010848 */
[----:B------:R-:W-:Y:S01]  /*1a370*/  FADD.FTZ R67, R88, R67 ;  /* 0x0000004358437221 */ /* 0x000fe20000010000 */
[----:B----4-:R-:W-:Y:S01]  /*1a380*/  FADD.FTZ R66, R100, R73 ;  /* 0x0000004964427221 */ /* 0x010fe20000010000 */
[C---:B------:R-:W-:Y:S01]  /*1a390*/  FMUL.FTZ R46, R107.reuse, R46 ;  /* 0x0000002e6b2e7220 */ /* 0x040fe20000410000 */
[C---:B------:R-:W-:Y:S01]  /*1a3a0*/  FMUL.FTZ R21, R107.reuse, R21 ;  /* 0x000000156b157220 */ /* 0x040fe20000410000 */
[C---:B------:R-:W-:Y:S01]  /*1a3b0*/  FMUL.FTZ R20, R107.reuse, R20 ;  /* 0x000000146b147220 */ /* 0x040fe20000410000 */
[----:B------:R-:W-:Y:S01]  /*1a3c0*/  FMUL.FTZ R25, R107, R25 ;  /* 0x000000196b197220 */ /* 0x000fe20000410000 */
[----:B------:R-:W2:Y:S01]  /*1a3d0*/  MUFU.EX2 R175, R175 ;  /* 0x000000af00af7308 */ /* 0x000ea20000000800 */
[----:B------:R-:W-:Y:S01]  /*1a3e0*/  FADD.FTZ R70, R172, R67 ;  /* 0x00000043ac467221 */ /* 0x000fe20000010000 */
[----:B0-----:R-:W-:Y:S01]  /*1a3f0*/  FADD.FTZ R66, R173, R66 ;  /* 0x00000042ad427221 */ /* 0x001fe20000010000 */
[C---:B------:R-:W-:Y:S01]  /*1a400*/  FMUL.FTZ R24, R107.reuse, R24 ;  /* 0x000000186b187220 */ /* 0x040fe20000410000 */
[C---:B------:R-:W-:Y:S01]  /*1a410*/  FMUL.FTZ R35, R107.reuse, R35 ;  /* 0x000000236b237220 */ /* 0x040fe20000410000 */
[C---:B------:R-:W-:Y:S01]  /*1a420*/  FMUL.FTZ R34, R107.reuse, R34 ;  /* 0x000000226b227220 */ /* 0x040fe20000410000 */
[C---:B------:R-:W-:Y:S01]  /*1a430*/  FMUL.FTZ R41, R107.reuse, R41 ;  /* 0x000000296b297220 */ /* 0x040fe20000410000 */
[----:B------:R-:W-:Y:S01]  /*1a440*/  FMUL.FTZ R40, R107, R40 ;  /* 0x000000286b287220 */ /* 0x000fe20000410000 */
[----:B------:R-:W0:Y:S01]  /*1a450*/  MUFU.EX2 R98, R94 ;  /* 0x0000005e00627308 */ /* 0x000e220000000800 */
[----:B------:R-:W-:Y:S01]  /*1a460*/  FADD.FTZ R67, R87, R70 ;  /* 0x0000004657437221 */ /* 0x000fe20000010000 */
[----:B-1----:R-:W-:Y:S01]  /*1a470*/  FADD.FTZ R66, R99, R66 ;  /* 0x0000004263427221 */ /* 0x002fe20000010000 */
[C---:B------:R-:W-:Y:S01]  /*1a480*/  FMUL.FTZ R43, R107.reuse, R43 ;  /* 0x0000002b6b2b7220 */ /* 0x040fe20000410000 */
[C---:B------:R-:W-:Y:S01]  /*1a490*/  FMUL.FTZ R42, R107.reuse, R42 ;  /* 0x0000002a6b2a7220 */ /* 0x040fe20000410000 */
[C---:B------:R-:W-:Y:S01]  /*1a4a0*/  FMUL.FTZ R45, R107.reuse, R45 ;  /* 0x0000002d6b2d7220 */ /* 0x040fe20000410000 */
[C---:B------:R-:W-:Y:S01]  /*1a4b0*/  FMUL.FTZ R44, R107.reuse, R44 ;  /* 0x0000002c6b2c7220 */ /* 0x040fe20000410000 */
[----:B------:R-:W-:Y:S01]  /*1a4c0*/  FMUL.FTZ R57, R107, R57 ;  /* 0x000000396b397220 */ /* 0x000fe20000410000 */
[----:B------:R-:W1:Y:S01]  /*1a4d0*/  MUFU.EX2 R177, R177 ;  /* 0x000000b100b17308 */ /* 0x000e620000000800 */
[----:B------:R-:W-:Y:S01]  /*1a4e0*/  FADD.FTZ R67, R174, R67 ;  /* 0x00000043ae437221 */ /* 0x000fe20000010000 */
[----:B--2---:R-:W-:Y:S01]  /*1a4f0*/  FADD.FTZ R73, R175, R66 ;  /* 0x00000042af497221 */ /* 0x004fe20000010000 */
[C---:B------:R-:W-:Y:S01]  /*1a500*/  FMUL.FTZ R56, R107.reuse, R56 ;  /* 0x000000386b387220 */ /* 0x040fe20000410000 */
[C---:B------:R-:W-:Y:S01]  /*1a510*/  FMUL.FTZ R59, R107.reuse, R59 ;  /* 0x0000003b6b3b7220 */ /* 0x040fe20000410000 */
[C---:B------:R-:W-:Y:S01]  /*1a520*/  FMUL.FTZ R58, R107.reuse, R58 ;  /* 0x0000003a6b3a7220 */ /* 0x040fe20000410000 */
[C---:B------:R-:W-:Y:S01]  /*1a530*/  FMUL.FTZ R49, R107.reuse, R49 ;  /* 0x000000316b317220 */ /* 0x040fe20000410000 */
[C---:B------:R-:W-:Y:S01]  /*1a540*/  FMUL.FTZ R48, R107.reuse, R48 ;  /* 0x000000306b307220 */ /* 0x040fe20000410000 */
[----:B------:R-:W2:Y:S01]  /*1a550*/  MUFU.EX2 R97, R97 ;  /* 0x0000006100617308 */ /* 0x000ea20000000800 */
[----:B------:R-:W-:Y:S01]  /*1a560*/  FADD.FTZ R67, R86, R67 ;  /* 0x0000004356437221 */ /* 0x000fe20000010000 */
[----:B0-----:R-:W-:Y:S01]  /*1a570*/  FADD.FTZ R66, R98, R73 ;  /* 0x0000004962427221 */ /* 0x001fe20000010000 */
[C---:B------:R-:W-:Y:S01]  /*1a580*/  FMUL.FTZ R53, R107.reuse, R53 ;  /* 0x000000356b357220 */ /* 0x040fe20000410000 */
[----:B------:R-:W-:Y:S01]  /*1a590*/  FMUL.FTZ R52, R107, R52 ;  /* 0x000000346b347220 */ /* 0x000fe20000410000 */
[----:B------:R-:W3:Y:S03]  /*1a5a0*/  LDL.64 R76, [R1+0x3d8] ;  /* 0x0003d800014c7983 */ /* 0x000ee60000100a00 */
[----:B------:R-:W0:Y:S01]  /*1a5b0*/  MUFU.EX2 R179, R179 ;  /* 0x000000b300b37308 */ /* 0x000e220000000800 */
[----:B------:R-:W-:Y:S01]  /*1a5c0*/  FADD.FTZ R70, R176, R67 ;  /* 0x00000043b0467221 */ /* 0x000fe20000010000 */
[----:B-1----:R-:W-:Y:S01]  /*1a5d0*/  FADD.FTZ R66, R177, R66 ;  /* 0x00000042b1427221 */ /* 0x002fe20000010000 */
[----:B------:R-:W4:Y:S05]  /*1a5e0*/  LDL.64 R78, [R1+0x3e8] ;  /* 0x0003e800014e7983 */ /* 0x000f2a0000100a00 */
[----:B------:R-:W-:Y:S08]  /*1a5f0*/  MUFU.EX2 R181, R181 ;  /* 0x000000b500b57308 */ /* 0x000ff00000000800 */
[----:B------:R-:W-:Y:S08]  /*1a600*/  MUFU.EX2 R95, R95 ;  /* 0x0000005f005f7308 */ /* 0x000ff00000000800 */
[----:B------:R-:W-:Y:S01]  /*1a610*/  MUFU.EX2 R183, R183 ;  /* 0x000000b700b77308 */ /* 0x000fe20000000800 */
[----:B------:R1:W-:Y:S04]  /*1a620*/  STL.64 [R1+0x200], R62 ;  /* 0x0002003e01007387 */ /* 0x0003e80000100a00 */
[----:B------:R-:W-:Y:S03]  /*1a630*/  STL.64 [R1+0x210], R64 ;  /* 0x0002104001007387 */ /* 0x000fe60000100a00 */
[----:B------:R-:W1:Y:S01]  /*1a640*/  MUFU.EX2 R96, R96 ;  /* 0x0000006000607308 */ /* 0x000e620000000800 */
[----:B------:R-:W-:Y:S01]  /*1a650*/  FADD.FTZ R67, R85, R70 ;  /* 0x0000004655437221 */ /* 0x000fe20000010000 */
[----:B--2---:R-:W-:Y:S01]  /*1a660*/  FADD.FTZ R66, R97, R66 ;  /* 0x0000004261427221 */ /* 0x004fe20000010000 */
[----:B------:R-:W-:Y:S02]  /*1a670*/  STL.64 [R1+0x280], R60 ;  /* 0x0002803c01007387 */ /* 0x000fe40000100a00 */
[----:B------:R-:W-:Y:S01]  /*1a680*/  FADD.FTZ R67, R84, R67 ;  /* 0x0000004354437221 */ /* 0x000fe20000010000 */
[----:B0-----:R-:W-:Y:S01]  /*1a690*/  FADD.FTZ R73, R179, R66 ;  /* 0x00000042b3497221 */ /* 0x001fe20000010000 */
[----:B------:R0:W-:Y:S01]  /*1a6a0*/  STL.64 [R1+0x2b0], R36 ;  /* 0x0002b02401007387 */ /* 0x0001e20000100a00 */
[----:B------:R-:W2:Y:S01]  /*1a6b0*/  MUFU.EX2 R94, R71 ;  /* 0x00000047005e7308 */ /* 0x000ea20000000800 */
[----:B------:R-:W-:-:S02]  /*1a6c0*/  FADD.FTZ R66, R178, R67 ;  /* 0x00000043b2427221 */ /* 0x000fc40000010000 */
[----:B------:R2:W-:Y:S02]  /*1a6d0*/  STL.64 [R1+0x2c0], R38 ;  /* 0x0002c02601007387 */ /* 0x0005e40000100a00 */
[----:B------:R-:W-:Y:S02]  /*1a6e0*/  FADD.FTZ R67, R83, R66 ;  /* 0x0000004253437221 */ /* 0x000fe40000010000 */
[----:B------:R-:W-:Y:S01]  /*1a6f0*/  STL.64 [R1+0x3f0], R68 ;  /* 0x0003f04401007387 */ /* 0x000fe20000100a00 */
[----:B-1----:R-:W-:Y:S01]  /*1a700*/  FADD.FTZ R70, R96, R73 ;  /* 0x0000004960467221 */ /* 0x002fe20000010000 */
[----:B------:R-:W-:Y:S02]  /*1a710*/  FADD.FTZ R67, R180, R67 ;  /* 0x00000043b4437221 */ /* 0x000fe40000010000 */
[----:B------:R-:W-:Y:S01]  /*1a720*/  STL.64 [R1+0x3f8], R10 ;  /* 0x0003f80a01007387 */ /* 0x000fe20000100a00 */
[----:B------:R-:W-:Y:S01]  /*1a730*/  FADD.FTZ R70, R181, R70 ;  /* 0x00000046b5467221 */ /* 0x000fe20000010000 */
[C---:B------:R-:W-:Y:S01]  /*1a740*/  FMUL.FTZ R63, R107.reuse, R9 ;  /* 0x000000096b3f7220 */ /* 0x040fe20000410000 */
[----:B------:R-:W-:Y:S01]  /*1a750*/  FMUL.FTZ R62, R107, R8 ;  /* 0x000000086b3e7220 */ /* 0x000fe20000410000 */
[----:B------:R-:W-:Y:S01]  /*1a760*/  STL.64 [R1+0x220], R4 ;  /* 0x0002200401007387 */ /* 0x000fe20000100a00 */
[----:B------:R-:W-:Y:S01]  /*1a770*/  FADD.FTZ R70, R95, R70 ;  /* 0x000000465f467221 */ /* 0x000fe20000010000 */
[----:B------:R-:W-:Y:S01]  /*1a780*/  FADD.FTZ R67, R82, R67 ;  /* 0x0000004352437221 */ /* 0x000fe20000010000 */
[C---:B0-----:R-:W-:Y:S01]  /*1a790*/  FMUL.FTZ R37, R107.reuse, R31 ;  /* 0x0000001f6b257220 */ /* 0x041fe20000410000 */
[----:B------:R-:W-:Y:S01]  /*1a7a0*/  FMUL.FTZ R36, R107, R30 ;  /* 0x0000001e6b247220 */ /* 0x000fe20000410000 */
[----:B------:R-:W-:Y:S01]  /*1a7b0*/  FADD.FTZ R73, R183, R70 ;  /* 0x00000046b7497221 */ /* 0x000fe20000010000 */
[----:B------:R-:W-:Y:S01]  /*1a7c0*/  FADD.FTZ R66, R182, R67 ;  /* 0x00000043b6427221 */ /* 0x000fe20000010000 */
[----:B------:R0:W-:Y:S01]  /*1a7d0*/  STL.64 [R1+0x240], R62 ;  /* 0x0002403e01007387 */ /* 0x0001e20000100a00 */
[C---:B--2---:R-:W-:Y:S01]  /*1a7e0*/  FMUL.FTZ R39, R107.reuse, R33 ;  /* 0x000000216b277220 */ /* 0x044fe20000410000 */
[----:B------:R-:W-:Y:S01]  /*1a7f0*/  FADD.FTZ R67, R94, R73 ;  /* 0x000000495e437221 */ /* 0x000fe20000010000 */
[C---:B------:R-:W-:Y:S01]  /*1a800*/  FMUL.FTZ R38, R107.reuse, R32 ;  /* 0x000000206b267220 */ /* 0x040fe20000410000 */
[C---:B------:R-:W-:Y:S01]  /*1a810*/  FMUL.FTZ R61, R107.reuse, R55 ;  /* 0x000000376b3d7220 */ /* 0x040fe20000410000 */
[C---:B------:R-:W-:Y:S01]  /*1a820*/  FMUL.FTZ R60, R107.reuse, R54 ;  /* 0x000000366b3c7220 */ /* 0x040fe20000410000 */
[C---:B------:R-:W-:Y:S01]  /*1a830*/  FMUL.FTZ R65, R107.reuse, R29 ;  /* 0x0000001d6b417220 */ /* 0x040fe20000410000 */
[C---:B------:R-:W-:Y:S01]  /*1a840*/  FMUL.FTZ R64, R107.reuse, R28 ;  /* 0x0000001c6b407220 */ /* 0x040fe20000410000 */
[----:B------:R1:W-:Y:S01]  /*1a850*/  STL.64 [R1+0x230], R6 ;  /* 0x0002300601007387 */ /* 0x0003e20000100a00 */
[C---:B0-----:R-:W-:Y:S01]  /*1a860*/  FMUL.FTZ R63, R107.reuse, R51 ;  /* 0x000000336b3f7220 */ /* 0x041fe20000410000 */
[----:B------:R-:W-:-:S02]  /*1a870*/  FMUL.FTZ R62, R107, R50 ;  /* 0x000000326b3e7220 */ /* 0x000fc40000410000 */
[----:B------:R-:W-:Y:S04]  /*1a880*/  STL.64 [R1+0x1e0], R66 ;  /* 0x0001e04201007387 */ /* 0x000fe80000100a00 */
[----:B------:R0:W-:Y:S04]  /*1a890*/  STL.64 [R1+0x250], R12 ;  /* 0x0002500c01007387 */ /* 0x0001e80000100a00 */
[----:B------:R2:W-:Y:S04]  /*1a8a0*/  STL.64 [R1+0x260], R14 ;  /* 0x0002600e01007387 */ /* 0x0005e80000100a00 */
[----:B------:R-:W-:Y:S04]  /*1a8b0*/  STL.64 [R1+0x270], R46 ;  /* 0x0002702e01007387 */ /* 0x000fe80000100a00 */
        /* <DEDUP_REMOVED lines=15> */
[----:B------:R-:W4:Y:S04]  /*1a9b0*/  LDL.64 R10, [R1+0x3c0] ;  /* 0x0003c000010a7983 */ /* 0x000f280000100a00 */
[----:B------:R-:W4:Y:S04]  /*1a9c0*/  LDL.64 R8, [R1+0x3d0] ;  /* 0x0003d00001087983 */ /* 0x000f280000100a00 */
[----:B-1----:R-:W4:Y:S04]  /*1a9d0*/  LDL.64 R6, [R1+0x3e0] ;  /* 0x0003e00001067983 */ /* 0x002f280000100a00 */
[----:B------:R-:W4:Y:S04]  /*1a9e0*/  LDL.64 R4, [R1+0x208] ;  /* 0x0002080001047983 */ /* 0x000f280000100a00 */
[----:B0-----:R-:W4:Y:S04]  /*1a9f0*/  LDL.64 R12, [R1+0x218] ;  /* 0x00021800010c7983 */ /* 0x001f280000100a00 */
[----:B--2---:R-:W2:Y:S04]  /*1aa00*/  LDL.64 R14, [R1+0x228] ;  /* 0x00022800010e7983 */ /* 0x004ea80000100a00 */
        /* <DEDUP_REMOVED lines=26> */
[----:B------:R-:W2:Y:S01]  /*1abb0*/  LDL R108, [R1+0x28] ;  /* 0x00002800016c7983 */ /* 0x000ea20000100800 */
[C---:B------:R-:W-:Y:S01]  /*1abc0*/  FMUL.FTZ R27, R107.reuse, R27 ;  /* 0x0000001b6b1b7220 */ /* 0x040fe20000410000 */
[----:B------:R-:W-:-:S05]  /*1abd0*/  FMUL.FTZ R26, R107, R26 ;  /* 0x0000001a6b1a7220 */ /* 0x000fca0000410000 */
[----:B------:R0:W-:Y:S02]  /*1abe0*/  STL.64 [R1+0x390], R26 ;  /* 0x0003901a01007387 */ /* 0x0001e40000100a00 */
[C---:B0-----:R-:W-:Y:S01]  /*1abf0*/  FMUL.FTZ R27, R107.reuse, R91 ;  /* 0x0000005b6b1b7220 */ /* 0x041fe20000410000 */
[----:B------:R-:W-:-:S05]  /*1ac00*/  FMUL.FTZ R26, R107, R90 ;  /* 0x0000005a6b1a7220 */ /* 0x000fca0000410000 */
[----:B------:R0:W-:Y:S04]  /*1ac10*/  STL.64 [R1+0x3b0], R26 ;  /* 0x0003b01a01007387 */ /* 0x0001e80000100a00 */
[----:B0-----:R0:W5:Y:S01]  /*1ac20*/  LDL.64 R26, [R1+0x1b8] ;  /* 0x0001b800011a7983 */ /* 0x0011620000100a00 */
[C---:B---3--:R-:W-:Y:S01]  /*1ac30*/  FMUL.FTZ R77, R93.reuse, R77 ;  /* 0x0000004d5d4d7220 */ /* 0x048fe20000410000 */
[C---:B------:R-:W-:Y:S01]  /*1ac40*/  FMUL.FTZ R76, R93.reuse, R76 ;  /* 0x0000004c5d4c7220 */ /* 0x040fe20000410000 */
[C---:B----4-:R-:W-:Y:S01]  /*1ac50*/  FMUL.FTZ R79, R93.reuse, R79 ;  /* 0x0000004f5d4f7220 */ /* 0x050fe20000410000 */
[----:B------:R-:W-:Y:S01]  /*1ac60*/  FMUL.FTZ R78, R93, R78 ;  /* 0x0000004e5d4e7220 */ /* 0x000fe20000410000 */
[----:B------:R0:W-:Y:S04]  /*1ac70*/  STL [R1+0x1d4], R92 ;  /* 0x0001d45c01007387 */ /* 0x0001e80000100800 */
        /* <DEDUP_REMOVED lines=127> */
.L_x_12062:
[----:B------:R-:W-:Y:S05]  /*1b470*/  BSYNC B0 ;  /* 0x0000000000007941 */ /* 0x000fea0003800000 */
.L_x_12061:
        /* <DEDUP_REMOVED lines=8> */
.L_x_12064:
[----:B------:R-:W-:Y:S05]  /*1b500*/  BSYNC B0 ;  /* 0x0000000000007941 */ /* 0x000fea0003800000 */
.L_x_12063:
[----:B------:R-:W-:Y:S04]  /*1b510*/  BSSY B0, `(.L_x_12065) ;  /* 0x0000004000007945 */ /* 0x000fe80003800000 */
[----:B-1----:R-:W-:Y:S05]  /*1b520*/  @P0 BRA `(.L_x_12066) ;  /* 0x0000000000080947 */ /* 0x002fea0003800000 */
[----:B------:R-:W1:Y:S02]  /*1b530*/  SYNCS.PHASECHK.TRANS64.TRYWAIT P0, [R26+URZ], R27 ;  /* 0x0000001b1a0075a7 */ /* 0x000e64000800017f */
[----:B-1----:R-:W-:Y:S05]  /*1b540*/  @!P0 BRA `(.L_x_12067) ;  /* 0x0000012800d88947 */ /* 0x002fea0003800000 */
.L_x_12066:
[----:B------:R-:W-:Y:S05]  /*1b550*/  BSYNC B0 ;  /* 0x0000000000007941 */ /* 0x000fea0003800000 */
.L_x_12065:
        /* <DEDUP_REMOVED lines=300> */
[----:B------:R-:W-:Y:S01]  /*1c820*/  R2UR UR7, R5 ;  /* 0x00000000050772ca */ /* 0x000fe200000e0000 */
[C---:B------:R-:W-:Y:S01]  /*1c830*/  VIADD R6, R4.reuse, 0x80 ;  /* 0x0000008004067836 */ /* 0x040fe20000000000 */
[----:B------:R-:W-:Y:S01]  /*1c840*/  R2UR UR6, R4 ;  /* 0x00000000040672ca */ /* 0x000fe200000e0000 */
[----:B------:R-:W-:Y:S01]  /*1c850*/  IMAD.MOV.U32 R7, RZ, RZ, R5 ;  /* 0x000000ffff077224 */ /* 0x000fe200078e0005 */
[----:B------:R0:W5:Y:S07]  /*1c860*/  LDL R3, [R1+0x1b8] ;  /* 0x0001b80001037983 */ /* 0x00016e0000100800 */
[----:B------:R-:W-:Y:S01]  /*1c870*/  VOTEU.ANY UP0, P0 ;  /* 0x00000000003f7886 */ /* 0x000fe20000000100 */
        /* <DEDUP_REMOVED lines=495> */
.L_x_12069:
[----:B------:R-:W-:Y:S05]  /*1e770*/  BSYNC B0 ;  /* 0x0000000000007941 */ /* 0x000fea0003800000 */
.L_x_12068:
        /* <DEDUP_REMOVED lines=9> */
.L_x_12041:
[----:B------:R-:W2:Y:S01]  /*1e810*/  LDL R5, [R1+0x1e0] ;  /* 0x0001e00001057983 */ /* 0x000ea20000100800 */
[----:B------:R-:W-:Y:S05]  /*1e820*/  WARPSYNC.ALL ;  /* 0x0000000000007948 */ /* 0x000fea0003800000 */
[----:B------:R-:W3:Y:S04]  /*1e830*/  LDL R4, [R1+0x1e4] ;  /* 0x0001e40001047983 */ /* 0x000ee80000100800 */
[----:B------:R-:W4:Y:S04]  /*1e840*/  LDL.64 R8, [R1+0x210] ;  /* 0x0002100001087983 */ /* 0x000f280000100a00 */
[----:B------:R-:W5:Y:S04]  /*1e850*/  LDL.64 R6, [R1+0x220] ;  /* 0x0002200001067983 */ /* 0x000f680000100a00 */
[----:B------:R-:W5:Y:S04]  /*1e860*/  LDL.64 R10, [R1+0x200] ;  /* 0x00020000010a7983 */ /* 0x000f680000100a00 */
[----:B------:R-:W5:Y:S01]  /*1e870*/  LDL.64 R114, [R1+0x2a0] ;  /* 0x0002a00001727983 */ /* 0x000f620000100a00 */
[----:B------:R-:W-:-:S02]  /*1e880*/  IMAD.MOV.U32 R129, RZ, RZ, -0x800000 ;  /* 0xff800000ff817424 */ /* 0x000fc400078e00ff */
[----:B------:R-:W-:Y:S01]  /*1e890*/  IMAD.MOV.U32 R130, RZ, RZ, -0x800000 ;  /* 0xff800000ff827424 */ /* 0x000fe200078e00ff */
        /* <DEDUP_REMOVED lines=50> */
[----:B------:R-:W5:Y:S04]  /*1ebc0*/  LDL R126, [R1+0x1b8] ;  /* 0x0001b800017e7983 */ /* 0x000f680000100800 */
[----:B--2---:R-:W2:Y:S02]  /*1ebd0*/  SHFL.BFLY PT, R0, R5, 0x2, 0x1f ;  /* 0x0c401f0005007f89 */ /* 0x004ea400000e0000 */
[----:B--2---:R-:W-:-:S05]  /*1ebe0*/  FADD.FTZ R0, R5, R0 ;  /* 0x0000000005007221 */ /* 0x004fca0000010000 */
[----:B------:R-:W0:Y:S02]  /*1ebf0*/  SHFL.BFLY PT, R3, R0, 0x1, 0x1f ;  /* 0x0c201f0000037f89 */ /* 0x000e2400000e0000 */
[----:B01----:R-:W-:-:S05]  /*1ec00*/  FADD.FTZ R2, R0, R3 ;  /* 0x0000000300027221 */ /* 0x003fca0000010000 */
[----:B------:R-:W-:Y:S04]  /*1ec10*/  STL [R1+0x1e0], R2 ;  /* 0x0001e00201007387 */ /* 0x000fe80000100800 */
[----:B------:R-:W2:Y:S04]  /*1ec20*/  LDL R25, [R1+0x1e0] ;  /* 0x0001e00001197983 */ /* 0x000ea80000100800 */
[----:B---3--:R-:W0:Y:S02]  /*1ec30*/  SHFL.BFLY PT, R3, R4, 0x2, 0x1f ;  /* 0x0c401f0004037f89 */ /* 0x008e2400000e0000 */
[----:B0-----:R-:W-:-:S02]  /*1ec40*/  FADD.FTZ R3, R3, R4 ;  /* 0x0000000403037221 */ /* 0x001fc40000010000 */
[----:B------:R-:W3:Y:S04]  /*1ec50*/  LDL.64 R4, [R1+0x230] ;  /* 0x0002300001047983 */ /* 0x000ee80000100a00 */
[----:B------:R-:W0:Y:S02]  /*1ec60*/  SHFL.BFLY PT, R128, R3, 0x1, 0x1f ;  /* 0x0c201f0003807f89 */ /* 0x000e2400000e0000 */
[----:B0-----:R-:W-:Y:S02]  /*1ec70*/  FADD.FTZ R128, R3, R128 ;  /* 0x0000008003807221 */ /* 0x001fe40000010000 */
[----:B------:R-:W3:Y:S03]  /*1ec80*/  LDL.64 R2, [R1+0x240] ;  /* 0x0002400001027983 */ /* 0x000ee60000100a00 */
[----:B------:R-:W-:-:S13]  /*1ec90*/  FSETP.NE.FTZ.AND P1, PT, R128, RZ, PT ;  /* 0x000000ff8000720b */ /* 0x000fda0003f35000 */
[----:B------:R-:W3:Y:S04]  /*1eca0*/  @P1 LDL R20, [R1+0x1f0] ;  /* 0x0001f00001141983 */ /* 0x000ee80000100800 */
[----:B------:R-:W3:Y:S01]  /*1ecb0*/  @P1 LDL R21, [R1+0x1d4] ;  /* 0x0001d40001151983 */ /* 0x000ee20000100800 */
[----:B--2---:R-:W-:-:S13]  /*1ecc0*/  FSETP.NE.FTZ.AND P0, PT, R25, RZ, PT ;  /* 0x000000ff1900720b */ /* 0x004fda0003f15000 */
[----:B------:R-:W2:Y:S04]  /*1ecd0*/  @P0 LDL R12, [R1+0x1f0] ;  /* 0x0001f000010c0983 */ /* 0x000ea80000100800 */
[----:B------:R-:W2:Y:S01]  /*1ece0*/  @P0 LDL R13, [R1+0x1d0] ;  /* 0x0001d000010d0983 */ /* 0x000ea20000100800 */
[----:B------:R-:W-:Y:S01]  /*1ecf0*/  IMAD.MOV.U32 R0, RZ, RZ, RZ ;  /* 0x000000ffff007224 */ /* 0x000fe200078e00ff */
[----:B------:R-:W0:Y:S08]  /*1ed00*/  @P0 MUFU.LG2 R14, R25 ;  /* 0x00000019000e0308 */ /* 0x000e300000000c00 */
[----:B------:R-:W-:Y:S08]  /*1ed10*/  @P1 MUFU.LG2 R24, R128 ;  /* 0x0000008000181308 */ /* 0x000ff00000000c00 */
[----:B------:R-:W4:Y:S01]  /*1ed20*/  @P0 MUFU.RCP R0, R25 ;  /* 0x0000001900000308 */ /* 0x000f220000001000 */
[----:B0-----:R-:W-:Y:S01]  /*1ed30*/  @P0 FMUL.FTZ R15, R14, 0.69314718246459960938 ;  /* 0x3f3172180e0f0820 */ /* 0x001fe20000410000 */
[-C--:B----4-:R-:W-:Y:S01]  /*1ed40*/  FMUL.FTZ R9, R9, R0.reuse ;  /* 0x0000000009097220 */ /* 0x090fe20000410000 */
[-C--:B------:R-:W-:Y:S01]  /*1ed50*/  FMUL.FTZ R8, R8, R0.reuse ;  /* 0x0000000008087220 */ /* 0x080fe20000410000 */
[-C--:B-----5:R-:W-:Y:S01]  /*1ed60*/  FMUL.FTZ R7, R7, R0.reuse ;  /* 0x0000000007077220 */ /* 0x0a0fe20000410000 */
[-C--:B------:R-:W-:Y:S01]  /*1ed70*/  FMUL.FTZ R6, R6, R0.reuse ;  /* 0x0000000006067220 */ /* 0x080fe20000410000 */
[-C--:B---3--:R-:W-:Y:S01]  /*1ed80*/  FMUL.FTZ R5, R5, R0.reuse ;  /* 0x0000000005057220 */ /* 0x088fe20000410000 */
[-C--:B------:R-:W-:Y:S01]  /*1ed90*/  FMUL.FTZ R4, R4, R0.reuse ;  /* 0x0000000004047220 */ /* 0x080fe20000410000 */
[-C--:B------:R-:W-:Y:S01]  /*1eda0*/  FMUL.FTZ R3, R3, R0.reuse ;  /* 0x0000000003037220 */ /* 0x080fe20000410000 */
[----:B------:R-:W-:Y:S01]  /*1edb0*/  FMUL.FTZ R2, R2, R0 ;  /* 0x0000000002027220 */ /* 0x000fe20000410000 */
[----:B------:R-:W-:Y:S04]  /*1edc0*/  STL.64 [R1+0x210], R8 ;  /* 0x0002100801007387 */ /* 0x000fe80000100a00 */
[----:B------:R0:W-:Y:S04]  /*1edd0*/  STL.64 [R1+0x220], R6 ;  /* 0x0002200601007387 */ /* 0x0001e80000100a00 */
[----:B------:R1:W-:Y:S01]  /*1ede0*/  STL.64 [R1+0x230], R4 ;  /* 0x0002300401007387 */ /* 0x0003e20000100a00 */
[----:B------:R-:W-:-:S03]  /*1edf0*/  @P1 FMUL.FTZ R20, R20, 0.69314718246459960938 ;  /* 0x3f31721814141820 */ /* 0x000fc60000410000 */
[----:B------:R3:W-:Y:S04]  /*1ee00*/  STL.64 [R1+0x240], R2 ;  /* 0x0002400201007387 */ /* 0x0007e80000100a00 */
[----:B0-----:R-:W4:Y:S04]  /*1ee10*/  LDL.64 R6, [R1+0x3d8] ;  /* 0x0003d80001067983 */ /* 0x001f280000100a00 */
[----:B-1----:R-:W5:Y:S04]  /*1ee20*/  LDL.64 R4, [R1+0x3e8] ;  /* 0x0003e80001047983 */ /* 0x002f680000100a00 */
[----:B---3--:R-:W3:Y:S04]  /*1ee30*/  LDL.64 R2, [R1+0x3c8] ;  /* 0x0003c80001027983 */ /* 0x008ee80000100a00 */
[----:B------:R-:W5:Y:S01]  /*1ee40*/  LDL.64 R8, [R1+0x3f8] ;  /* 0x0003f80001087983 */ /* 0x000f620000100a00 */
[-C--:B------:R-:W-:Y:S01]  /*1ee50*/  FMUL.FTZ R11, R11, R0.reuse ;  /* 0x000000000b0b7220 */ /* 0x080fe20000410000 */
[----:B------:R-:W-:-:S05]  /*1ee60*/  FMUL.FTZ R10, R10, R0 ;  /* 0x000000000a0a7220 */ /* 0x000fca0000410000 */
[----:B------:R0:W-:Y:S04]  /*1ee70*/  STL.64 [R1+0x200], R10 ;  /* 0x0002000a01007387 */ /* 0x0001e80000100a00 */
[----:B0-----:R-:W5:Y:S01]  /*1ee80*/  LDL.64 R10, [R1+0x378] ;  /* 0x00037800010a7983 */ /* 0x001f620000100a00 */
[----:B--2---:R-:W-:-:S04]  /*1ee90*/  @P0 FMUL.FTZ R12, R12, 0.69314718246459960938 ;  /* 0x3f3172180c0c0820 */ /* 0x004fc80000410000 */
[----:B------:R-:W-:Y:S01]  /*1eea0*/  @P0 FFMA.FTZ R129, R12, R13, R15 ;  /* 0x0000000d0c810223 */ /* 0x000fe2000001000f */
[----:B------:R-:W-:Y:S01]  /*1eeb0*/  @P1 FMUL.FTZ R13, R24, 0.69314718246459960938 ;  /* 0x3f317218180d1820 */ /* 0x000fe20000410000 */
[----:B------:R-:W2:Y:S03]  /*1eec0*/  LDL.64 R14, [R1+0x3a8] ;  /* 0x0003a800010e7983 */ /* 0x000ea60000100a00 */
[----:B------:R-:W-:Y:S01]  /*1eed0*/  @P1 FFMA.FTZ R130, R20, R21, R13 ;  /* 0x0000001514821223 */ /* 0x000fe2000001000d */
[----:B------:R-:W2:Y:S04]  /*1eee0*/  LDL.64 R24, [R1+0x388] ;  /* 0x0003880001187983 */ /* 0x000ea80000100a00 */
[----:B------:R-:W2:Y:S04]  /*1eef0*/  LDL.64 R20, [R1+0x398] ;  /* 0x0003980001147983 */ /* 0x000ea80000100a00 */
[----:B------:R-:W2:Y:S01]  /*1ef00*/  LDL.64 R12, [R1+0x3b8] ;  /* 0x0003b800010c7983 */ /* 0x000ea20000100a00 */
[-C--:B------:R-:W-:Y:S01]  /*1ef10*/  FMUL.FTZ R115, R115, R0.reuse ;  /* 0x0000000073737220 */ /* 0x080fe20000410000 */
[----:B------:R-:W-:-:S05]  /*1ef20*/  FMUL.FTZ R114, R114, R0 ;  /* 0x0000000072727220 */ /* 0x000fca0000410000 */
[----:B------:R0:W-:Y:S01]  /*1ef30*/  STL.64 [R1+0x2a0], R114 ;  /* 0x0002a07201007387 */ /* 0x0001e20000100a00 */
[----:B------:R-:W1:Y:S01]  /*1ef40*/  S2R R131, SR_TID.X ;  /* 0x0000000000837919 */ /* 0x000e620000002100 */
[----:B0-----:R-:W-:-:S06]  /*1ef50*/  IMAD.MOV.U32 R114, RZ, RZ, RZ ;  /* 0x000000ffff727224 */ /* 0x001fcc00078e00ff */
        /* <DEDUP_REMOVED lines=103> */
[-C--:B-----5:R-:W-:Y:S01]  /*1f5d0*/  FMUL.FTZ R5, R5, R114.reuse ;  /* 0x0000007205057220 */ /* 0x0a0fe20000410000 */
        /* <DEDUP_REMOVED lines=11> */
[----:B------:R-:W-:Y:S04]  /*1f690*/  STL [R1+0x1e0], R129 ;  /* 0x0001e08101007387 */ /* 0x000fe80000100800 */
        /* <DEDUP_REMOVED lines=63> */
[-C--:B------:R-:W-:Y:S01]  /*1fa90*/  FMUL.FTZ R11, R11, R114.reuse ;  /* 0x000000720b0b7220 */ /* 0x080fe20000410000 */
[----:B------:R-:W-:Y:S01]  /*1faa0*/  FMUL.FTZ R10, R10, R114 ;  /* 0x000000720a0a7220 */ /* 0x000fe20000410000 */
[----:B------:R-:W-:-:S02]  /*1fab0*/  ISETP.NE.AND P1, PT, R126, 0x2, PT ;  /* 0x000000027e00780c */ /* 0x000fc40003f25270 */
[----:B-1----:R-:W-:Y:S02]  /*1fac0*/  SHF.R.U32.HI R131, RZ, 0x7, R131 ;  /* 0x00000007ff837819 */ /* 0x002fe40000011683 */
[----:B------:R0:W-:Y:S01]  /*1fad0*/  STL.64 [R1+0x378], R10 ;  /* 0x0003780a01007387 */ /* 0x0001e20000100a00 */
[----:B------:R-:W-:Y:S01]  /*1fae0*/  BSSY B0, `(.L_x_12071) ;  /* 0x000000a000007945 */ /* 0x000fe20003800000 */
[----:B------:R-:W-:Y:S02]  /*1faf0*/  PLOP3.LUT P0, PT, PT, PT, PT, 0x8, 0x0 ;  /* 0x000000000000781c */ /* 0x000fe40003f0e170 */
[----:B0-----:R-:W-:-:S05]  /*1fb00*/  IADD3 R10, -R131, 0xb, RZ ;  /* 0x0000000b830a7810 */ /* 0x001fca0007ffe1ff */
[----:B------:R0:W-:Y:S08]  /*1fb10*/  BAR.ARV R10, 0x100 ;  /* 0x0004000a0000751d */ /* 0x0001f00000002000 */
[----:B------:R-:W-:Y:S06]  /*1fb20*/  BAR.ARV 0x8, 0x180 ;  /* 0x0206000000007b1d */ /* 0x000fec0000002000 */
[----:B------:R-:W-:Y:S05]  /*1fb30*/  @P1 BRA `(.L_x_12072) ;  /* 0x0000000000101947 */ /* 0x000fea0003800000 */
[----:B------:R-:W2:Y:S04]  /*1fb40*/  LDL R0, [R1+0x1bc] ;  /* 0x0001bc0001007983 */ /* 0x000ea80000100800 */
[----:B------:R1:W-:Y:S01]  /*1fb50*/  STL [R1+0x1b8], RZ ;  /* 0x0001b8ff01007387 */ /* 0x0003e20000100800 */
[----:B--2---:R-:W-:-:S05]  /*1fb60*/  LOP3.LUT R0, R0, 0x1, RZ, 0x3c, !PT ;  /* 0x0000000100007812 */ /* 0x004fca00078e3cff */
[----:B------:R1:W-:Y:S02]  /*1fb70*/  STL [R1+0x1bc], R0 ;  /* 0x0001bc0001007387 */ /* 0x0003e40000100800 */
.L_x_12072:
[----:B------:R-:W-:Y:S05]  /*1fb80*/  BSYNC B0 ;  /* 0x0000000000007941 */ /* 0x000fea0003800000 */
.L_x_12071:
[----:B------:R-:W-:-:S12]  /*1fb90*/  UIADD3 UR37, UR37, 0x1, URZ ;  /* 0x0000000125257890 */ /* 0x000fd8000fffe03f */
.L_x_11948:
[----:B------:R-:W-:Y:S05]  /*1fba0*/  WARPSYNC.ALL ;  /* 0x0000000000007948 */ /* 0x000fea0003800000 */
[----:B------:R-:W3:Y:S08]  /*1fbb0*/  S2UR UR4, SR_CgaCtaId ;  /* 0x00000000000479c3 */ /* 0x000ef00000008800 */
[----:B------:R-:W-:Y:S01]  /*1fbc0*/  BAR.SYNC.DEFER_BLOCKING 0x5, 0x180 ;  /* 0x0146000000007b1d */ /* 0x000fe20000010000 */
[----:B------:R-:W-:-:S05]  /*1fbd0*/  MOV R2, 0x400 ;  /* 0x0000040000027802 */ /* 0x000fca0000000f00 */
[----:B------:R-:W-:Y:S01]  /*1fbe0*/  BSSY B0, `(.L_x_12073) ;  /* 0x000050c000007945 */ /* 0x000fe20003800000 */
[----:B---3--:R-:W-:-:S05]  /*1fbf0*/  IMAD.U32 R27, RZ, RZ, UR4 ;  /* 0x00000004ff1b7e24 */ /* 0x008fca000f8e00ff */
[----:B------:R-:W-:-:S05]  /*1fc00*/  LEA R2, R27, R2, 0x18 ;  /* 0x000000021b027211 */ /* 0x000fca00078ec0ff */
[----:B------:R3:W0:Y:S01]  /*1fc10*/  LDS.128 R100, [R2+0x228d0] ;  /* 0x0228d00002647984 */ /* 0x0006220000000c00 */
[----:B------:R-:W-:Y:S06]  /*1fc20*/  BAR.ARV 0x4, 0x180 ;  /* 0x0106000000007b1d */ /* 0x000fec0000002000 */
[----:B------:R-:W-:Y:S05]  /*1fc30*/  @P0 BRA `(.L_x_12074) ;  /* 0x0000004000440947 */ /* 0x000fea0003800000 */
[----:B-1----:R-:W2:Y:S01]  /*1fc40*/  LDL R0, [R1+0x438] ;  /* 0x0004380001007983 */ /* 0x002ea20000100800 */
[----:B------:R-:W-:-:S03]  /*1fc50*/  ULDC UR4, c[0x0][0xad4] ;  /* 0x0002b50000047ab9 */ /* 0x000fc60000000800 */
[----:B------:R-:W4:Y:S04]  /*1fc60*/  LDL.128 R52, [R1+0x200] ;  /* 0x0002000001347983 */ /* 0x000f280000100c00 */
[----:B------:R-:W3:Y:S04]  /*1fc70*/  LDL.128 R4, [R1+0x210] ;  /* 0x0002100001047983 */ /* 0x000ee80000100c00 */
[----:B------:R-:W3:Y:S04]  /*1fc80*/  LDL.128 R56, [R1+0x220] ;  /* 0x0002200001387983 */ /* 0x000ee80000100c00 */
[----:B------:R-:W3:Y:S04]  /*1fc90*/  LDL.128 R32, [R1+0x230] ;  /* 0x0002300001207983 */ /* 0x000ee80000100c00 */
[----:B------:R-:W3:Y:S04]  /*1fca0*/  LDL.128 R92, [R1+0x240] ;  /* 0x00024000015c7983 */ /* 0x000ee80000100c00 */
[----:B------:R-:W3:Y:S01]  /*1fcb0*/  LDL.128 R72, [R1+0x250] ;  /* 0x0002500001487983 */ /* 0x000ee20000100c00 */
[----:B------:R-:W1:Y:S03]  /*1fcc0*/  S2R R3, SR_SWINHI ;  /* 0x0000000000037919 */ /* 0x000e660000002f00 */
[----:B------:R-:W3:Y:S04]  /*1fcd0*/  LDL.128 R120, [R1+0x260] ;  /* 0x0002600001787983 */ /* 0x000ee80000100c00 */
[----:B-----5:R-:W3:Y:S04]  /*1fce0*/  LDL.128 R44, [R1+0x2e0] ;  /* 0x0002e000012c7983 */ /* 0x020ee80000100c00 */
[----:B------:R-:W3:Y:S04]  /*1fcf0*/  LDL.128 R40, [R1+0x2d0] ;  /* 0x0002d00001287983 */ /* 0x000ee80000100c00 */
[----:B------:R-:W3:Y:S04]  /*1fd00*/  LDL.128 R48, [R1+0x2f0] ;  /* 0x0002f00001307983 */ /* 0x000ee80000100c00 */
[----:B------:R-:W3:Y:S04]  /*1fd10*/  LDL.128 R60, [R1+0x320] ;  /* 0x00032000013c7983 */ /* 0x000ee80000100c00 */
[----:B------:R-:W3:Y:S04]  /*1fd20*/  LDL.128 R68, [R1+0x340] ;  /* 0x0003400001447983 */ /* 0x000ee80000100c00 */
[----:B------:R-:W3:Y:S01]  /*1fd30*/  LDL.128 R64, [R1+0x330] ;  /* 0x0003300001407983 */ /* 0x000ee20000100c00 */
[----:B------:R-:W-:-:S02]  /*1fd40*/  MOV R20, R2 ;  /* 0x0000000200147202 */ /* 0x000fc40000000f00 */
[----:B-1----:R-:W-:Y:S01]  /*1fd50*/  MOV R21, R3 ;  /* 0x0000000300157202 */ /* 0x002fe20000000f00 */
[----:B------:R-:W3:Y:S04]  /*1fd60*/  LDL.128 R84, [R1+0x380] ;  /* 0x0003800001547983 */ /* 0x000ee80000100c00 */
[----:B------:R-:W3:Y:S04]  /*1fd70*/  LDL.128 R88, [R1+0x390] ;  /* 0x0003900001587983 */ /* 0x000ee80000100c00 */
[----:B------:R-:W3:Y:S04]  /*1fd80*/  LDL.128 R112, [R1+0x3e0] ;  /* 0x0003e00001707983 */ /* 0x000ee80000100c00 */
[----:B------:R-:W3:Y:S01]  /*1fd90*/  LDL.128 R116, [R1+0x3f0] ;  /* 0x0003f00001747983 */ /* 0x000ee20000100c00 */
[----:B--2---:R-:W-:Y:S01]  /*1fda0*/  IMAD.WIDE R108, R0, 0x2, R20 ;  /* 0x00000002006c7825 */ /* 0x004fe200078e0214 */
[----:B----4-:R-:W-:-:S02]  /*1fdb0*/  F2FP.F16.F32.PACK_AB R52, R53, R52 ;  /* 0x000000343534723e */ /* 0x010fc400000000ff */
        /* <DEDUP_REMOVED lines=8> */
[C---:B------:R-:W-:Y:S02]  /*1fe40*/  IADD3 R13, P3, R108.reuse, 0x8020, RZ ;  /* 0x000080206c0d7810 */ /* 0x040fe40007f7e0ff */
[----:B------:R-:W-:Y:S02]  /*1fe50*/  IADD3 R37, P4, R108, 0x4000, RZ ;  /* 0x000040006c257810 */ /* 0x000fe40007f9e0ff */
[----:B------:R-:W-:Y:S02]  /*1fe60*/  LOP3.LUT R12, R13, 0x380, RZ, 0xc0, !PT ;  /* 0x000003800d0c7812 */ /* 0x000fe400078ec0ff */
[----:B------:R-:W-:Y:S02]  /*1fe70*/  LOP3.LUT R8, R9, 0x380, RZ, 0xc0, !PT ;  /* 0x0000038009087812 */ /* 0x000fe400078ec0ff */
[----:B------:R-:W-:-:S02]  /*1fe80*/  SHF.R.U64 R12, R12, 0x3, RZ ;  /* 0x000000030c0c7819 */ /* 0x000fc400000012ff */
[----:B------:R-:W-:Y:S02]  /*1fe90*/  SHF.R.U64 R110, R110, 0x3, RZ ;  /* 0x000000036e6e7819 */ /* 0x000fe400000012ff */
[----:B------:R-:W-:Y:S02]  /*1fea0*/  LOP3.LUT R36, R37, 0x380, RZ, 0xc0, !PT ;  /* 0x0000038025247812 */ /* 0x000fe400078ec0ff */
[----:B------:R-:W-:Y:S01]  /*1feb0*/  LOP3.LUT R12, R12, R13, RZ, 0x3c, !PT ;  /* 0x0000000d0c0c7212 */ /* 0x000fe200078e3cff */
[--C-:B------:R-:W-:Y:S01]  /*1fec0*/  IMAD.X R13, RZ, RZ, R109.reuse, P3 ;  /* 0x000000ffff0d7224 */ /* 0x100fe200018e066d */
[----:B------:R-:W-:Y:S02]  /*1fed0*/  SHF.R.U64 R8, R8, 0x3, RZ ;  /* 0x0000000308087819 */ /* 0x000fe400000012ff */
[----:B------:R-:W-:Y:S02]  /*1fee0*/  ISETP.NE.AND P3, PT, R204, RZ, PT ;  /* 0x000000ffcc00720c */ /* 0x000fe40003f65270 */
[----:B------:R-:W-:Y:S01]  /*1fef0*/  LOP3.LUT R110, R110, R111, RZ, 0x3c, !PT ;  /* 0x0000006f6e6e7212 */ /* 0x000fe200078e3cff */
[----:B------:R-:W-:Y:S01]  /*1ff00*/  IMAD.X R111, RZ, RZ, R109, P2 ;  /* 0x000000ffff6f7224 */ /* 0x000fe200010e066d */
[----:B------:R-:W-:-:S02]  /*1ff10*/  SHF.R.U64 R36, R36, 0x3, RZ ;  /* 0x0000000324247819 */ /* 0x000fc400000012ff */
[----:B------:R-:W-:Y:S01]  /*1ff20*/  LOP3.LUT R8, R8, R9, RZ, 0x3c, !PT ;  /* 0x0000000908087212 */ /* 0x000fe200078e3cff */
[--C-:B------:R-:W-:Y:S01]  /*1ff30*/  IMAD.X R9, RZ, RZ, R109.reuse, P1 ;  /* 0x000000ffff097224 */ /* 0x100fe200008e066d */
[C---:B------:R-:W-:Y:S02]  /*1ff40*/  IADD3 R31, P5, R108.reuse, 0x4020, RZ ;  /* 0x000040206c1f7810 */ /* 0x040fe40007fbe0ff */
[----:B------:R-:W-:Y:S02]  /*1ff50*/  IADD3 R15, P2, R108, 0x8000, RZ ;  /* 0x000080006c0f7810 */ /* 0x000fe40007f5e0ff */
[----:B------:R-:W-:Y:S01]  /*1ff60*/  SEL R204, R204, UR4, P3 ;  /* 0x00000004cccc7c07 */ /* 0x000fe20009800000 */
[----:B------:R-:W-:Y:S05]  /*1ff70*/  WARPSYNC.ALL ;  /* 0x0000000000007948 */ /* 0x000fea0003800000 */
[C---:B------:R-:W-:Y:S01]  /*1ff80*/  IADD3 R125, P0, R108.reuse, 0x4040, RZ ;  /* 0x000040406c7d7810 */ /* 0x040fe20007f1e0ff */
[----:B------:R-:W-:Y:S01]  /*1ff90*/  ULDC.64 UR6, c[0x0][0xc08] ;  /* 0x0003020000067ab9 */ /* 0x000fe20000000a00 */
[----:B------:R-:W-:Y:S01]  /*1ffa0*/  IADD3 R29, P1, R108, 0x4060, RZ ;  /* 0x000040606c1d7810 */ /* 0x000fe20007f3e0ff */
[----:B------:R-:W-:Y:S01]  /*1ffb0*/  ULDC.64 UR4, c[0x0][0xc00] ;  /* 0x0003000000047ab9 */ /* 0x000fe20000000a00 */
[----:B------:R-:W-:Y:S01]  /*1ffc0*/  LOP3.LUT R36, R36, R37, RZ, 0x3c, !PT ;  /* 0x0000002524247212 */ /* 0x000fe200078e3cff */
[----:B------:R-:W-:Y:S01]  /*1ffd0*/  IMAD.X R37, RZ, RZ, R109, P4 ;  /* 0x000000ffff257224 */ /* 0x000fe200020e066d */
[----:B------:R-:W-:-:S02]  /*1ffe0*/  LOP3.LUT R30, R31, 0x380, RZ, 0xc0, !PT ;  /* 0x000003801f1e7812 */ /* 0x000fc400078ec0ff */
[C---:B------:R-:W-:Y:S02]  /*1fff0*/  IADD3 R11, P4, R108.reuse, 0x8040, RZ ;  /* 0x000080406c0b7810 */ /* 0x040fe40007f9e0ff */
[----:B------:R-:W-:Y:S02]  /*20000*/  LOP3.LUT R14, R15, 0x380, RZ, 0xc0, !PT ;  /* 0x000003800f0e7812 */ /* 0x000fe400078ec0ff */
[----:B------:R-:W-:Y:S02]  /*20010*/  LOP3.LUT R124, R125, 0x380, RZ, 0xc0, !PT ;  /* 0x000003807d7c7812 */ /* 0x000fe400078ec0ff */
[----:B------:R-:W-:Y:S02]  /*20020*/  LOP3.LUT R28, R29, 0x380, RZ, 0xc0, !PT ;  /* 0x000003801d1c7812 */ /* 0x000fe400078ec0ff */
[----:B------:R-:W-:Y:S02]  /*20030*/  LOP3.LUT R39, R108, 0x380, RZ, 0xc0, !PT ;  /* 0x000003806c277812 */ /* 0x000fe400078ec0ff */
[----:B------:R-:W-:-:S02]  /*20040*/  SHF.R.U64 R30, R30, 0x3, RZ ;  /* 0x000000031e1e7819 */ /* 0x000fc400000012ff */
[----:B0-----:R-:W-:Y:S02]  /*20050*/  LOP3.LUT R10, R11, 0x380, RZ, 0xc0, !PT ;  /* 0x000003800b0a7812 */ /* 0x001fe400078ec0ff */
[----:B------:R-:W-:Y:S02]  /*20060*/  SHF.R.U64 R14, R14, 0x3, RZ ;  /* 0x000000030e0e7819 */ /* 0x000fe400000012ff */
[----:B------:R-:W-:Y:S02]  /*20070*/  SHF.R.U64 R124, R124, 0x3, RZ ;  /* 0x000000037c7c7819 */ /* 0x000fe400000012ff */
[----:B------:R-:W-:Y:S02]  /*20080*/  SHF.R.U64 R28, R28, 0x3, RZ ;  /* 0x000000031c1c7819 */ /* 0x000fe400000012ff */
[----:B------:R-:W-:Y:S02]  /*20090*/  SHF.R.U64 R39, R39, 0x3, RZ ;  /* 0x0000000327277819 */ /* 0x000fe400000012ff */
[----:B------:R-:W-:Y:S01]  /*200a0*/  LOP3.LUT R30, R30, R31, RZ, 0x3c, !PT ;  /* 0x0000001f1e1e7212 */ /* 0x000fe200078e3cff */
[----:B------:R-:W-:Y:S01]  /*200b0*/  IMAD.X R31, RZ, RZ, R109, P5 ;  /* 0x000000ffff1f7224 */ /* 0x000fe200028e066d */
[----:B------:R-:W-:-:S02]  /*200c0*/  SHF.R.U64 R10, R10, 0x3, RZ ;  /* 0x000000030a0a7819 */ /* 0x000fc400000012ff */
[----:B------:R-:W-:Y:S01]  /*200d0*/  LOP3.LUT R14, R14, R15, RZ, 0x3c, !PT ;  /* 0x0000000f0e0e7212 */ /* 0x000fe200078e3cff */
[--C-:B------:R-:W-:Y:S01]  /*200e0*/  IMAD.X R15, RZ, RZ, R109.reuse, P2 ;  /* 0x000000ffff0f7224 */ /* 0x100fe200010e066d */
[----:B------:R-:W-:Y:S01]  /*200f0*/  LOP3.LUT R124, R124, R125, RZ, 0x3c, !PT ;  /* 0x0000007d7c7c7212 */ /* 0x000fe200078e3cff */
[--C-:B------:R-:W-:Y:S01]  /*20100*/  IMAD.X R125, RZ, RZ, R109.reuse, P0 ;  /* 0x000000ffff7d7224 */ /* 0x100fe200000e066d */
[----:B------:R-:W-:Y:S01]  /*20110*/  LOP3.LUT R28, R28, R29, RZ, 0x3c, !PT ;  /* 0x0000001d1c1c7212 */ /* 0x000fe200078e3cff */
[----:B------:R-:W-:Y:S01]  /*20120*/  IMAD.X R29, RZ, RZ, R109, P1 ;  /* 0x000000ffff1d7224 */ /* 0x000fe200008e066d */
[C---:B------:R-:W-:Y:S02]  /*20130*/  IADD3 R107, P5, R108.reuse, 0x8060, RZ ;  /* 0x000080606c6b7810 */ /* 0x040fe40007fbe0ff */
[C---:B------:R-:W-:Y:S02]  /*20140*/  IADD3 R105, P2, R108.reuse, 0xc040, RZ ;  /* 0x0000c0406c697810 */ /* 0x040fe40007f5e0ff */
[----:B------:R-:W-:-:S02]  /*20150*/  IADD3 R99, P0, R108, 0xc000, RZ ;  /* 0x0000c0006c637810 */ /* 0x000fc40007f1e0ff */
[----:B------:R-:W-:Y:S02]  /*20160*/  IADD3 R97, P1, R108, 0xc020, RZ ;  /* 0x0000c0206c617810 */ /* 0x000fe40007f3e0ff */
[----:B------:R-:W-:Y:S01]  /*20170*/  LOP3.LUT R38, R39, R108, RZ, 0x3c, !PT ;  /* 0x0000006c27267212 */ /* 0x000fe200078e3cff */
[--C-:B------:R-:W-:Y:S01]  /*20180*/  IMAD.MOV.U32 R39, RZ, RZ, R109.reuse ;  /* 0x000000ffff277224 */ /* 0x100fe200078e006d */
[----:B------:R-:W-:Y:S01]  /*20190*/  LOP3.LUT R10, R10, R11, RZ, 0x3c, !PT ;  /* 0x0000000b0a0a7212 */ /* 0x000fe200078e3cff */
[----:B------:R-:W-:Y:S01]  /*201a0*/  IMAD.X R11, RZ, RZ, R109, P4 ;  /* 0x000000ffff0b7224 */ /* 0x000fe200020e066d */
[----:B------:R-:W-:Y:S02]  /*201b0*/  LOP3.LUT R106, R107, 0x380, RZ, 0xc0, !PT ;  /* 0x000003806b6a7812 */ /* 0x000fe400078ec0ff */
[----:B------:R-:W-:Y:S02]  /*201c0*/  LOP3.LUT R104, R105, 0x380, RZ, 0xc0, !PT ;  /* 0x0000038069687812 */ /* 0x000fe400078ec0ff */
[----:B------:R-:W-:-:S02]  /*201d0*/  LOP3.LUT R98, R99, 0x380, RZ, 0xc0, !PT ;  /* 0x0000038063627812 */ /* 0x000fc400078ec0ff */
[----:B------:R-:W-:Y:S02]  /*201e0*/  LOP3.LUT R96, R97, 0x380, RZ, 0xc0, !PT ;  /* 0x0000038061607812 */ /* 0x000fe400078ec0ff */
[----:B------:R-:W-:Y:S02]  /*201f0*/  F2FP.F16.F32.PACK_AB R53, R55, R54 ;  /* 0x000000363735723e */ /* 0x000fe400000000ff */
[----:B------:R-:W-:Y:S02]  /*20200*/  MOV R76, R38 ;  /* 0x00000026004c7202 */ /* 0x000fe40000000f00 */
[----:B------:R-:W-:Y:S02]  /*20210*/  MOV R25, R24 ;  /* 0x0000001800197202 */ /* 0x000fe40000000f00 */
[----:B---3--:R-:W-:Y:S02]  /*20220*/  F2FP.F16.F32.PACK_AB R54, R5, R4 ;  /* 0x000000040536723e */ /* 0x008fe400000000ff */
[----:B------:R-:W-:Y:S01]  /*20230*/  F2FP.F16.F32.PACK_AB R55, R7, R6 ;  /* 0x000000060737723e */ /* 0x000fe200000000ff */
[----:B------:R-:W-:Y:S01]  /*20240*/  BAR.SYNC.DEFER_BLOCKING 0x1, 0x100 ;  /* 0x0044000000007b1d */ /* 0x000fe20000010000 */
[----:B------:R-:W-:-:S02]  /*20250*/  F2FP.F16.F32.PACK_AB R56, R57, R56 ;  /* 0x000000383938723e */ /* 0x000fc400000000ff */
[----:B------:R-:W-:Y:S02]  /*20260*/  SHF.R.U64 R106, R106, 0x3, RZ ;  /* 0x000000036a6a7819 */ /* 0x000fe400000012ff */
[----:B------:R-:W-:Y:S02]  /*20270*/  SHF.R.U64 R104, R104, 0x3, RZ ;  /* 0x0000000368687819 */ /* 0x000fe400000012ff */
[----:B------:R-:W-:Y:S01]  /*20280*/  MOV R80, R8 ;  /* 0x0000000800507202 */ /* 0x000fe20000000f00 */
[----:B------:R-:W2:Y:S01]  /*20290*/  LDL.128 R4, [R1+0x270] ;  /* 0x0002700001047983 */ /* 0x000ea20000100c00 */
[----:B------:R-:W-:Y:S02]  /*202a0*/  MOV R124, R124 ;  /* 0x0000007c007c7202 */ /* 0x000fe40000000f00 */
[----:B------:R-:W-:Y:S02]  /*202b0*/  MOV R24, R10 ;  /* 0x0000000a00187202 */ /* 0x000fe40000000f00 */
[----:B------:R-:W-:Y:S01]  /*202c0*/  F2FP.F16.F32.PACK_AB R57, R59, R58 ;  /* 0x0000003a3b39723e */ /* 0x000fe200000000ff */
[----:B------:R-:W3:Y:S01]  /*202d0*/  LDL.128 R8, [R1+0x280] ;  /* 0x0002800001087983 */ /* 0x000ee20000100c00 */
[----:B------:R-:W-:-:S02]  /*202e0*/  SHF.R.U64 R98, R98, 0x3, RZ ;  /* 0x0000000362627819 */ /* 0x000fc400000012ff */
[----:B------:R-:W-:Y:S02]  /*202f0*/  SHF.R.U64 R96, R96, 0x3, RZ ;  /* 0x0000000360607819 */ /* 0x000fe400000012ff */
[----:B------:R-:W-:Y:S02]  /*20300*/  MOV R100, R30 ;  /* 0x0000001e00647202 */ /* 0x000fe40000000f00 */
[----:B------:R-:W-:Y:S02]  /*20310*/  MOV R125, R28 ;  /* 0x0000001c007d7202 */ /* 0x000fe40000000f00 */
[----:B------:R-:W-:Y:S01]  /*20320*/  F2FP.F16.F32.PACK_AB R58, R33, R32 ;  /* 0x00000020213a723e */ /* 0x000fe200000000ff */
[----:B------:R-:W4:Y:S01]  /*20330*/  LDL.128 R28, [R1+0x2a0] ;  /* 0x0002a000011c7983 */ /* 0x000f220000100c00 */
[----:B------:R-:W-:Y:S02]  /*20340*/  F2FP.F16.F32.PACK_AB R59, R35, R34 ;  /* 0x00000022233b723e */ /* 0x000fe400000000ff */
[----:B------:R-:W-:Y:S01]  /*20350*/  MOV R26, R36 ;  /* 0x00000024001a7202 */ /* 0x000fe20000000f00 */
[----:B------:R-:W4:Y:S01]  /*20360*/  LDL.128 R32, [R1+0x2b0] ;  /* 0x0002b00001207983 */ /* 0x000f220000100c00 */
[----:B------:R-:W-:-:S02]  /*20370*/  MOV R0, R14 ;  /* 0x0000000e00007202 */ /* 0x000fc40000000f00 */
[----:B------:R-:W-:Y:S01]  /*20380*/  MOV R3, R12 ;  /* 0x0000000c00037202 */ /* 0x000fe20000000f00 */
[----:B------:R-:W4:Y:S01]  /*20390*/  LDL.128 R36, [R1+0x2c0] ;  /* 0x0002c00001247983 */ /* 0x000f220000100c00 */
[----:B------:R-:W-:Y:S02]  /*203a0*/  F2FP.F16.F32.PACK_AB R92, R93, R92 ;  /* 0x0000005c5d5c723e */ /* 0x000fe400000000ff */
[----:B------:R-:W-:Y:S01]  /*203b0*/  F2FP.F16.F32.PACK_AB R93, R95, R94 ;  /* 0x0000005e5f5d723e */ /* 0x000fe200000000ff */
[----:B------:R-:W4:Y:S01]  /*203c0*/  LDL.128 R12, [R1+0x290] ;  /* 0x00029000010c7983 */ /* 0x000f220000100c00 */
[----:B------:R-:W-:Y:S01]  /*203d0*/  LOP3.LUT R106, R106, R107, RZ, 0x3c, !PT ;  /* 0x0000006b6a6a7212 */ /* 0x000fe200078e3cff */
[--C-:B------:R-:W-:Y:S01]  /*203e0*/  IMAD.X R107, RZ, RZ, R109.reuse, P5 ;  /* 0x000000ffff6b7224 */ /* 0x100fe200028e066d */
[----:B------:R-:W-:Y:S01]  /*203f0*/  LOP3.LUT R104, R104, R105, RZ, 0x3c, !PT ;  /* 0x0000006968687212 */ /* 0x000fe200078e3cff */
[----:B------:R0:W-:Y:S01]  /*20400*/  STSM.16.M88.4 [R76], R52 ;  /* 0x000000344c007844 */ /* 0x0001e20000000200 */
[----:B------:R-:W-:Y:S01]  /*20410*/  MOV R110, R110 ;  /* 0x0000006e006e7202 */ /* 0x000fe20000000f00 */
[----:B------:R-:W-:Y:S01]  /*20420*/  IMAD.X R105, RZ, RZ, R109, P2 ;  /* 0x000000ffff697224 */ /* 0x000fe200010e066d */
[----:B------:R-:W-:-:S02]  /*20430*/  F2FP.F16.F32.PACK_AB R94, R73, R72 ;  /* 0x00000048495e723e */ /* 0x000fc400000000ff */
[----:B------:R-:W-:Y:S01]  /*20440*/  F2FP.F16.F32.PACK_AB R95, R75, R74 ;  /* 0x0000004a4b5f723e */ /* 0x000fe200000000ff */
[----:B------:R1:W-:Y:S01]  /*20450*/  STSM.16.M88.4 [R80], R56 ;  /* 0x0000003850007844 */ /* 0x0003e20000000200 */
[----:B------:R-:W-:Y:S01]  /*20460*/  LOP3.LUT R98, R98, R99, RZ, 0x3c, !PT ;  /* 0x0000006362627212 */ /* 0x000fe200078e3cff */
[--C-:B------:R-:W-:Y:S01]  /*20470*/  IMAD.X R99, RZ, RZ, R109.reuse, P0 ;  /* 0x000000ffff637224 */ /* 0x100fe200000e066d */
[----:B------:R-:W-:Y:S01]  /*20480*/  LOP3.LUT R96, R96, R97, RZ, 0x3c, !PT ;  /* 0x0000006160607212 */ /* 0x000fe200078e3cff */
[----:B------:R-:W-:Y:S01]  /*20490*/  IMAD.X R97, RZ, RZ, R109, P1 ;  /* 0x000000ffff617224 */ /* 0x000fe200008e066d */
[----:B------:R-:W-:Y:S01]  /*204a0*/  IADD3 R126, P3, R108, 0xc060, RZ ;  /* 0x0000c0606c7e7810 */ /* 0x000fe20007f7e0ff */
[----:B------:R-:W4:Y:S04]  /*204b0*/  LDL.128 R72, [R1+0x350] ;  /* 0x0003500001487983 */ /* 0x000f280000100c00 */
[----:B0-----:R-:W4:Y:S01]  /*204c0*/  LDL.128 R52, [R1+0x300] ;  /* 0x0003000001347983 */ /* 0x001f220000100c00 */
[----:B------:R-:W-:-:S03]  /*204d0*/  MOV R130, R106 ;  /* 0x0000006a00827202 */ /* 0x000fc60000000f00 */
[----:B------:R-:W4:Y:S01]  /*204e0*/  LDL.128 R76, [R1+0x360] ;  /* 0x00036000014c7983 */ /* 0x000f220000100c00 */
[----:B------:R-:W-:-:S03]  /*204f0*/  MOV R129, R104 ;  /* 0x0000006800817202 */ /* 0x000fc60000000f00 */
[----:B-1----:R-:W4:Y:S01]  /*20500*/  LDL.128 R56, [R1+0x310] ;  /* 0x0003100001387983 */ /* 0x002f220000100c00 */
[----:B------:R-:W-:-:S03]  /*20510*/  MOV R131, R98 ;  /* 0x0000006200837202 */ /* 0x000fc60000000f00 */
[----:B------:R0:W-:Y:S01]  /*20520*/  STSM.16.M88.4 [R110], R92 ;  /* 0x0000005c6e007844 */ /* 0x0001e20000000200 */
[----:B------:R-:W-:Y:S01]  /*20530*/  MOV R128, R96 ;  /* 0x0000006000807202 */ /* 0x000fe20000000f00 */
[----:B------:R-:W-:Y:S02]  /*20540*/  IMAD.X R127, RZ, RZ, R109, P3 ;  /* 0x000000ffff7f7224 */ /* 0x000fe400018e066d */
[----:B------:R-:W4:Y:S04]  /*20550*/  LDL.128 R80, [R1+0x370] ;  /* 0x0003700001507983 */ /* 0x000f280000100c00 */
[----:B------:R-:W4:Y:S04]  /*20560*/  LDL.128 R104, [R1+0x3c0] ;  /* 0x0003c00001687983 */ /* 0x000f280000100c00 */
[----:B------:R-:W4:Y:S04]  /*20570*/  LDL.128 R96, [R1+0x3b0] ;  /* 0x0003b00001607983 */ /* 0x000f280000100c00 */
[----:B0-----:R-:W4:Y:S04]  /*20580*/  LDL.128 R92, [R1+0x3a0] ;  /* 0x0003a000015c7983 */ /* 0x001f280000100c00 */
[----:B------:R-:W4:Y:S01]  /*20590*/  LDL.128 R108, [R1+0x3d0] ;  /* 0x0003d000016c7983 */ /* 0x000f220000100c00 */
[----:B------:R-:W-:-:S02]  /*205a0*/  ISETP.NE.U32.AND P0, PT, RZ, UR6, PT ;  /* 0x00000006ff007c0c */ /* 0x000fc4000bf05070 */
[----:B------:R-:W-:Y:S02]  /*205b0*/  F2FP.F16.F32.PACK_AB R120, R121, R120 ;  /* 0x000000787978723e */ /* 0x000fe400000000ff */
[----:B------:R-:W-:Y:S02]  /*205c0*/  F2FP.F16.F32.PACK_AB R121, R123, R122 ;  /* 0x0000007a7b79723e */ /* 0x000fe400000000ff */
[----:B------:R-:W-:Y:S02]  /*205d0*/  LOP3.LUT R133, R126, 0x380, RZ, 0xc0, !PT ;  /* 0x000003807e857812 */ /* 0x000fe400078ec0ff */
[----:B------:R-:W-:Y:S02]  /*205e0*/  ISETP.NE.AND.EX P0, PT, RZ, UR7, PT, P0 ;  /* 0x00000007ff007c0c */ /* 0x000fe4000bf05300 */
[----:B------:R-:W-:Y:S02]  /*205f0*/  F2FP.F16.F32.PACK_AB R44, R45, R44 ;  /* 0x0000002c2d2c723e */ /* 0x000fe400000000ff */
[----:B------:R-:W-:-:S02]  /*20600*/  F2FP.F16.F32.PACK_AB R45, R47, R46 ;  /* 0x0000002e2f2d723e */ /* 0x000fc400000000ff */
[----:B------:R-:W-:Y:S02]  /*20610*/  SHF.R.U64 R133, R133, 0x3, RZ ;  /* 0x0000000385857819 */ /* 0x000fe400000012ff */
        /* <DEDUP_REMOVED lines=9> */
[----:B------:R-:W-:Y:S02]  /*206b0*/  LOP3.LUT R126, R133, R126, RZ, 0x3c, !PT ;  /* 0x0000007e857e7212 */ /* 0x000fe400078e3cff */
[----:B------:R-:W-:-:S02]  /*206c0*/  F2FP.F16.F32.PACK_AB R85, R87, R86 ;  /* 0x000000565755723e */ /* 0x000fc400000000ff */
[----:B------:R-:W-:Y:S02]  /*206d0*/  F2FP.F16.F32.PACK_AB R86, R89, R88 ;  /* 0x000000585956723e */ /* 0x000fe400000000ff */
[----:B------:R-:W-:Y:S02]  /*206e0*/  F2FP.F16.F32.PACK_AB R87, R91, R90 ;  /* 0x0000005a5b57723e */ /* 0x000fe400000000ff */
[----:B------:R-:W-:Y:S02]  /*206f0*/  F2FP.F16.F32.PACK_AB R112, R113, R112 ;  /* 0x000000707170723e */ /* 0x000fe400000000ff */
[----:B------:R-:W-:Y:S02]  /*20700*/  F2FP.F16.F32.PACK_AB R113, R115, R114 ;  /* 0x000000727371723e */ /* 0x000fe400000000ff */
[----:B------:R-:W-:Y:S02]  /*20710*/  MOV R126, R126 ;  /* 0x0000007e007e7202 */ /* 0x000fe40000000f00 */
[----:B------:R-:W-:-:S02]  /*20720*/  F2FP.F16.F32.PACK_AB R114, R117, R116 ;  /* 0x000000747572723e */ /* 0x000fc400000000ff */
[----:B------:R-:W-:Y:S02]  /*20730*/  F2FP.F16.F32.PACK_AB R115, R119, R118 ;  /* 0x000000767773723e */ /* 0x000fe400000000ff */
[----:B------:R-:W-:-:S04]  /*20740*/  ISETP.NE.U32.AND P1, PT, RZ, UR4, PT ;  /* 0x00000004ff007c0c */ /* 0x000fc8000bf25070 */
[----:B------:R-:W-:Y:S01]  /*20750*/  ISETP.NE.AND.EX P1, PT, RZ, UR5, PT, P1 ;  /* 0x00000005ff007c0c */ /* 0x000fe2000bf25310 */
[----:B------:R-:W-:Y:S01]  /*20760*/  ULDC UR6, c[0x0][0xa88] ;  /* 0x0002a20000067ab9 */ /* 0x000fe20000000800 */
[----:B--2---:R-:W-:Y:S02]  /*20770*/  F2FP.F16.F32.PACK_AB R122, R5, R4 ;  /* 0x00000004057a723e */ /* 0x004fe400000000ff */
[----:B------:R-:W-:Y:S01]  /*20780*/  F2FP.F16.F32.PACK_AB R123, R7, R6 ;  /* 0x00000006077b723e */ /* 0x000fe200000000ff */
[----:B------:R-:W0:Y:S01]  /*20790*/  LDC.64 R4, c[0x0][0xc00] ;  /* 0x00030000ff047b82 */ /* 0x000e220000000a00 */
[----:B---3--:R-:W-:Y:S02]  /*207a0*/  F2FP.F16.F32.PACK_AB R8, R9, R8 ;  /* 0x000000080908723e */ /* 0x008fe400000000ff */
[----:B------:R-:W-:Y:S01]  /*207b0*/  F2FP.F16.F32.PACK_AB R9, R11, R10 ;  /* 0x0000000a0b09723e */ /* 0x000fe200000000ff */
[----:B------:R-:W-:Y:S04]  /*207c0*/  STSM.16.M88.4 [R25], R120 ;  /* 0x0000007819007844 */ /* 0x000fe80000000200 */
[----:B------:R-:W1:Y:S01]  /*207d0*/  @P0 LDC.64 R6, c[0x0][0xc08] ;  /* 0x00030200ff060b82 */ /* 0x000e620000000a00 */
[----:B----4-:R-:W-:-:S02]  /*207e0*/  F2FP.F16.F32.PACK_AB R28, R29, R28 ;  /* 0x0000001c1d1c723e */ /* 0x010fc400000000ff */
        /* <DEDUP_REMOVED lines=9> */
[----:B------:R2:W-:Y:S04]  /*20880*/  STSM.16.M88.4 [R26], R8 ;  /* 0x000000081a007844 */ /* 0x0005e80000000200 */
[----:B------:R-:W-:Y:S04]  /*20890*/  STSM.16.M88.4 [R100], R28 ;  /* 0x0000001c64007844 */ /* 0x000fe80000000200 */
[----:B------:R-:W-:Y:S01]  /*208a0*/  STSM.16.M88.4 [R124], R36 ;  /* 0x000000247c007844 */ /* 0x000fe20000000200 */
        /* <DEDUP_REMOVED lines=13> */
[----:B------:R-:W-:Y:S01]  /*20980*/  F2FP.F16.F32.PACK_AB R105, R107, R106 ;  /* 0x0000006a6b69723e */ /* 0x000fe200000000ff */
[----:B------:R3:W-:Y:S01]  /*20990*/  STSM.16.M88.4 [R3], R60 ;  /* 0x0000003c03007844 */ /* 0x0007e20000000200 */
[----:B------:R-:W-:-:S02]  /*209a0*/  F2FP.F16.F32.PACK_AB R92, R93, R92 ;  /* 0x0000005c5d5c723e */ /* 0x000fc400000000ff */
[----:B------:R-:W-:Y:S02]  /*209b0*/  F2FP.F16.F32.PACK_AB R93, R95, R94 ;  /* 0x0000005e5f5d723e */ /* 0x000fe400000000ff */
[----:B------:R-:W-:Y:S02]  /*209c0*/  F2FP.F16.F32.PACK_AB R94, R97, R96 ;  /* 0x00000060615e723e */ /* 0x000fe400000000ff */
[----:B------:R-:W-:Y:S01]  /*209d0*/  F2FP.F16.F32.PACK_AB R95, R99, R98 ;  /* 0x00000062635f723e */ /* 0x000fe200000000ff */
[----:B------:R4:W-:Y:S01]  /*209e0*/  STSM.16.M88.4 [R24], R68 ;  /* 0x0000004418007844 */ /* 0x0009e20000000200 */
[----:B------:R-:W-:Y:S02]  /*209f0*/  F2FP.F16.F32.PACK_AB R106, R109, R108 ;  /* 0x0000006c6d6a723e */ /* 0x000fe400000000ff */
[----:B------:R-:W-:Y:S01]  /*20a00*/  F2FP.F16.F32.PACK_AB R107, R111, R110 ;  /* 0x0000006e6f6b723e */ /* 0x000fe200000000ff */
[----:B------:R4:W-:Y:S01]  /*20a10*/  STSM.16.M88.4 [R130], R76 ;  /* 0x0000004c82007844 */ /* 0x0009e20000000200 */
[----:B--2---:R-:W-:Y:S01]  /*20a20*/  IMAD.MOV.U32 R8, RZ, RZ, RZ ;  /* 0x000000ffff087224 */ /* 0x004fe200078e00ff */
[----:B---3--:R-:W2:Y:S02]  /*20a30*/  LDC R3, c[0x0][0xbe8] ;  /* 0x0002fa00ff037b82 */ /* 0x008ea40000000800 */
[----:B------:R4:W-:Y:S04]  /*20a40*/  STSM.16.M88.4 [R131], R84 ;  /* 0x0000005483007844 */ /* 0x0009e80000000200 */
[----:B------:R4:W-:Y:S04]  /*20a50*/  STSM.16.M88.4 [R128], R92 ;  /* 0x0000005c80007844 */ /* 0x0009e80000000200 */
[----:B------:R4:W-:Y:S04]  /*20a60*/  STSM.16.M88.4 [R129], R104 ;  /* 0x0000006881007844 */ /* 0x0009e80000000200 */
[----:B------:R4:W-:Y:S01]  /*20a70*/  STSM.16.M88.4 [R126], R112 ;  /* 0x000000707e007844 */ /* 0x0009e20000000200 */
[----:B------:R-:W-:-:S02]  /*20a80*/  IMAD.U32 R0, RZ, RZ, UR6 ;  /* 0x00000006ff007e24 */ /* 0x000fc4000f8e00ff */
[C---:B0-----:R-:W-:Y:S01]  /*20a90*/  IMAD.WIDE R4, R208.reuse, 0x4, R4 ;  /* 0x00000004d0047825 */ /* 0x041fe200078e0204 */
[----:B------:R-:W-:Y:S03]  /*20aa0*/  BAR.SYNC.DEFER_BLOCKING 0x1, 0x100 ;  /* 0x0044000000007b1d */ /* 0x000fe60000010000 */
[----:B-1----:R-:W-:-:S03]  /*20ab0*/  @P0 IMAD.WIDE R6, R208, 0x4, R6 ;  /* 0x00000004d0060825 */ /* 0x002fc600078e0206 */
[----:B------:R4:W5:Y:S04]  /*20ac0*/  @P1 LDG.E R8, desc[UR42][R4.64] ;  /* 0x0000002a04081981 */ /* 0x000968000c1e1900 */
[----:B------:R4:W5:Y:S01]  /*20ad0*/  @P0 LDG.E R0, desc[UR42][R6.64] ;  /* 0x0000002a06000981 */ /* 0x000962000c1e1900 */
[----:B------:R-:W-:Y:S05]  /*20ae0*/  @P0 BRA `(.L_x_12075) ;  /* 0x0000000000100947 */ /* 0x000fea0003800000 */
[----:B------:R-:W-:Y:S05]  /*20af0*/  @!P1 BRA `(.L_x_12075) ;  /* 0x00000000000c9947 */ /* 0x000fea0003800000 */
[----:B----4-:R-:W3:Y:S04]  /*20b00*/  LDG.E R7, desc[UR42][R4.64] ;  /* 0x0000002a04077981 */ /* 0x010ee8000c1e1900 */
[----:B-----5:R-:W3:Y:S02]  /*20b10*/  LDG.E R0, desc[UR42][R4.64+0x4] ;  /* 0x0000042a04007981 */ /* 0x020ee4000c1e1900 */
[----:B---3--:R-:W-:-:S07]  /*20b20*/  IMAD.IADD R0, R0, 0x1, -R7 ;  /* 0x0000000100007824 */ /* 0x008fce00078e0a07 */
.L_x_12075:
[----:B----4-:R-:W3:Y:S04]  /*20b30*/  LDL R4, [R1+0x428] ;  /* 0x0004280001047983 */ /* 0x010ee80000100800 */
[----:B------:R-:W4:Y:S01]  /*20b40*/  LDL R28, [R1+0x434] ;  /* 0x00043400011c7983 */ /* 0x000f220000100800 */
[----:B--2--5:R-:W-:Y:S02]  /*20b50*/  IMAD R0, R0, R3, RZ ;  /* 0x0000000300007224 */ /* 0x024fe400078e02ff */
[----:B------:R-:W-:Y:S01]  /*20b60*/  IMAD.IADD R37, R196, 0x1, R203 ;  /* 0x00000001c4257824 */ /* 0x000fe200078e02cb */
[----:B------:R-:W-:Y:S01]  /*20b70*/  ISETP.GT.AND P3, PT, R204, 0x1, PT ;  /* 0x00000001cc00780c */ /* 0x000fe20003f64270 */
[----:B------:R-:W-:Y:S01]  /*20b80*/  IMAD.MOV.U32 R9, RZ, RZ, 0x9b8 ;  /* 0x000009b8ff097424 */ /* 0x000fe200078e00ff */
[----:B------:R-:W-:Y:S01]  /*20b90*/  ISETP.NE.AND P2, PT, R3, 0x1, PT ;  /* 0x000000010300780c */ /* 0x000fe20003f45270 */
[----:B------:R-:W0:Y:S03]  /*20ba0*/  LDC.64 R24, c[0x0][0xba8] ;  /* 0x0002ea00ff187b82 */ /* 0x000e260000000a00 */
[----:B------:R-:W-:-:S05]  /*20bb0*/  SEL R9, R9, 0x978, P3 ;  /* 0x0000097809097807 */ /* 0x000fca0001800000 */
[----:B------:R-:W1:Y:S08]  /*20bc0*/  LDC.64 R6, c[0x0][R9+0x220] ;  /* 0x0000880009067b82 */ /* 0x000e700000000a00 */
[----:B------:R2:W2:Y:S08]  /*20bd0*/  LDC.64 R12, c[0x0][R9+0x218] ;  /* 0x00008600090c7b82 */ /* 0x0004b00000000a00 */
[----:B------:R2:W2:Y:S01]  /*20be0*/  LDC.64 R10, c[0x0][R9+0x210] ;  /* 0x00008400090a7b82 */ /* 0x0004a20000000a00 */
[----:B------:R-:W-:-:S07]  /*20bf0*/  ISETP.NE.U32.AND P1, PT, RZ, UR4, PT ;  /* 0x00000004ff007c0c */ /* 0x000fce000bf25070 */
[----:B------:R-:W2:Y:S01]  /*20c00*/  @P2 LDC R14, c[0x0][0xbec] ;  /* 0x0002fb00ff0e2b82 */ /* 0x000ea20000000800 */
[----:B------:R-:W-:-:S07]  /*20c10*/  ISETP.NE.AND.EX P1, PT, RZ, UR5, PT, P1 ;  /* 0x00000005ff007c0c */ /* 0x000fce000bf25310 */
[----:B------:R-:W2:Y:S01]  /*20c20*/  @P2 LDC R39, c[0x0][0xbf0] ;  /* 0x0002fc00ff272b82 */ /* 0x000ea20000000800 */
[----:B------:R-:W-:Y:S02]  /*20c30*/  SHF.R.S32.HI R26, RZ, 0x1f, R208 ;  /* 0x0000001fff1a7819 */ /* 0x000fe400000114d0 */
[----:B------:R-:W-:Y:S02]  /*20c40*/  SEL R15, R208, RZ, !P1 ;  /* 0x000000ffd00f7207 */ /* 0x000fe40004800000 */
[----:B---3--:R-:W-:-:S03]  /*20c50*/  LOP3.LUT P0, RZ, R4, 0x3, RZ, 0xc0, !PT ;  /* 0x0000000304ff7812 */ /* 0x008fc6000780c0ff */
[----:B0-----:R-:W0:Y:S01]  /*20c60*/  @!P3 LDC R24, c[0x0][0xb50] ;  /* 0x0002d400ff18bb82 */ /* 0x001e220000000800 */
[----:B------:R-:W-:Y:S01]  /*20c70*/  ISETP.GE.OR P4, PT, R37, R0, P0 ;  /* 0x000000002500720c */ /* 0x000fe20000786670 */
[----:B----4-:R-:W-:-:S06]  /*20c80*/  IMAD.IADD R41, R28, 0x1, R203 ;  /* 0x000000011c297824 */ /* 0x010fcc00078e02cb */
[----:B------:R-:W3:Y:S06]  /*20c90*/  @!P3 LDC R25, c[0x0][0xb54] ;  /* 0x0002d500ff19bb82 */ /* 0x000eec0000000800 */
[----:B------:R-:W4:Y:S02]  /*20ca0*/  @!P4 LDL R31, [R1+0x1e0] ;  /* 0x0001e000011fc983 */ /* 0x000f240000100800 */
[----:B------:R2:W0:Y:S01]  /*20cb0*/  LDC.64 R4, c[0x0][R9+0x228] ;  /* 0x00008a0009047b82 */ /* 0x0004220000000a00 */
[----:B------:R-:W-:Y:S01]  /*20cc0*/  SEL R29, R26, RZ, !P1 ;  /* 0x000000ff1a1d7207 */ /* 0x000fe20004800000 */
[----:B-1----:R-:W-:-:S02]  /*20cd0*/  IMAD R7, R7, R15, RZ ;  /* 0x0000000f07077224 */ /* 0x002fc400078e02ff */
[----:B--2---:R-:W-:-:S04]  /*20ce0*/  @P2 IMAD.HI.U32 R14, R41, R14, RZ ;  /* 0x0000000e290e2227 */ /* 0x004fc800078e00ff */
[C---:B------:R-:W-:Y:S01]  /*20cf0*/  IMAD R35, R6.reuse, R29, R7 ;  /* 0x0000001d06237224 */ /* 0x040fe200078e0207 */
[----:B------:R-:W-:Y:S01]  /*20d00*/  SEL R29, R209, RZ, P3 ;  /* 0x000000ffd11d7207 */ /* 0x000fe20001800000 */
[----:B------:R-:W-:Y:S01]  /*20d10*/  IMAD.WIDE.U32 R6, R6, R15, RZ ;  /* 0x0000000f06067225 */ /* 0x000fe200078e00ff */
[----:B------:R-:W-:-:S03]  /*20d20*/  SHF.R.S32.HI R9, RZ, 0x1f, R8 ;  /* 0x0000001fff097819 */ /* 0x000fc60000011408 */
[-C--:B------:R-:W-:Y:S02]  /*20d30*/  IMAD R33, R13, R156.reuse, RZ ;  /* 0x0000009c0d217224 */ /* 0x080fe400078e02ff */
[----:B------:R-:W-:-:S04]  /*20d40*/  IMAD.WIDE.U32 R12, R12, R156, RZ ;  /* 0x0000009c0c0c7225 */ /* 0x000fc800078e00ff */
[----:B------:R-:W-:Y:S01]  /*20d50*/  IMAD.IADD R35, R7, 0x1, R35 ;  /* 0x0000000107237824 */ /* 0x000fe200078e0223 */
[----:B------:R-:W-:Y:S01]  /*20d60*/  IADD3 R6, P1, P5, R6, R12, R8 ;  /* 0x0000000c06067210 */ /* 0x000fe20007d3e008 */
[----:B------:R-:W-:Y:S01]  /*20d70*/  IMAD.MOV.U32 R7, RZ, RZ, R41 ;  /* 0x000000ffff077224 */ /* 0x000fe200078e0029 */
[----:B------:R-:W-:Y:S01]  /*20d80*/  @P2 SHF.R.U32.HI R7, RZ, R39, R14 ;  /* 0x00000027ff072219 */ /* 0x000fe2000001160e */
[----:B------:R-:W-:-:S04]  /*20d90*/  IMAD.IADD R26, R13, 0x1, R33 ;  /* 0x000000010d1a7824 */ /* 0x000fc800078e0221 */
[----:B------:R-:W-:Y:S01]  /*20da0*/  IMAD.MOV R14, RZ, RZ, -R7 ;  /* 0x000000ffff0e7224 */ /* 0x000fe200078e0a07 */
[----:B------:R-:W-:Y:S01]  /*20db0*/  IADD3.X R12, R35, R26, R9, P1, P5 ;  /* 0x0000001a230c7210 */ /* 0x000fe20000fea409 */
[-C--:B0-----:R-:W-:Y:S02]  /*20dc0*/  IMAD R13, R5, R29.reuse, RZ ;  /* 0x0000001d050d7224 */ /* 0x081fe400078e02ff */
[----:B------:R-:W-:-:S04]  /*20dd0*/  IMAD.WIDE.U32 R4, R4, R29, RZ ;  /* 0x0000001d04047225 */ /* 0x000fc800078e00ff */
[----:B------:R-:W-:Y:S01]  /*20de0*/  IMAD.IADD R13, R5, 0x1, R13 ;  /* 0x00000001050d7824 */ /* 0x000fe200078e020d */
        /* <DEDUP_REMOVED lines=8> */
[C---:B------:R-:W-:Y:S01]  /*20e70*/  LEA R24, P1, R4.reuse, R24, 0x2 ;  /* 0x0000001804187211 */ /* 0x040fe200078210ff */
[----:B------:R-:W-:Y:S02]  /*20e80*/  VIADD R7, R37, 0x8 ;  /* 0x0000000825077836 */ /* 0x000fe40000000000 */
[----:B------:R-:W-:Y:S02]  /*20e90*/  IMAD.IADD R5, R5, 0x1, R13 ;  /* 0x0000000105057824 */ /* 0x000fe400078e020d */
[----:B------:R-:W-:Y:S01]  /*20ea0*/  SHFL.IDX PT, R10, R24, RZ, 0x1c1f ;  /* 0x001c1fff180a7589 */ /* 0x000fe200000e0000 */
[----:B------:R-:W-:Y:S02]  /*20eb0*/  ISETP.GE.OR P0, PT, R7, R0, P0 ;  /* 0x000000000700720c */ /* 0x000fe40000706670 */
[----:B---3--:R-:W-:-:S05]  /*20ec0*/  LEA.HI.X R25, R4, R25, R5, 0x2, P1 ;  /* 0x0000001904197211 */ /* 0x008fca00008f1405 */
[----:B------:R-:W4:Y:S04]  /*20ed0*/  SHFL.IDX PT, R11, R25, RZ, 0x1c1f ;  /* 0x001c1fff190b7589 */ /* 0x000f2800000e0000 */
[----:B----4-:R-:W-:Y:S04]  /*20ee0*/  @!P4 ST.E desc[UR42][R10.64], R31 ;  /* 0x0000001f0a00c985 */ /* 0x010fe8000c10192a */
[----:B------:R-:W2:Y:S04]  /*20ef0*/  @!P0 LDL R13, [R1+0x1e4] ;  /* 0x0001e400010d8983 */ /* 0x000ea80000100800 */
[----:B------:R-:W-:Y:S04]  /*20f00*/  SHFL.IDX PT, R4, R24, 0x1, 0x1c1f ;  /* 0x003c1f0018047f89 */ /* 0x000fe800000e0000 */
[----:B------:R-:W2:Y:S04]  /*20f10*/  SHFL.IDX PT, R5, R25, 0x1, 0x1c1f ;  /* 0x003c1f0019057f89 */ /* 0x000ea800000e0000 */
[----:B--2---:R0:W-:Y:S01]  /*20f20*/  @!P0 ST.E desc[UR42][R4.64], R13 ;  /* 0x0000000d04008985 */ /* 0x0041e2000c10192a */
[----:B------:R-:W-:Y:S05]  /*20f30*/  @P3 BRA `(.L_x_12076) ;  /* 0x0000001000383947 */ /* 0x000fea0003800000 */
[----:B------:R-:W1:Y:S01]  /*20f40*/  S2R R28, SR_TID.X ;  /* 0x00000000001c7919 */ /* 0x000e620000002100 */
[----:B0-----:R-:W0:Y:S01]  /*20f50*/  @P2 LDC R13, c[0x0][0xbec] ;  /* 0x0002fb00ff0d2b82 */ /* 0x001e220000000800 */
[----:B------:R-:W-:Y:S01]  /*20f60*/  ULDC.64 UR4, c[0x0][0xaa0] ;  /* 0x0002a80000047ab9 */ /* 0x000fe20000000a00 */
[C---:B-1----:R-:W-:Y:S02]  /*20f70*/  VIADD R88, R28.reuse, 0xffffff80 ;  /* 0xffffff801c587836 */ /* 0x042fe40000000000 */
[----:B------:R-:W-:-:S03]  /*20f80*/  VIADD R89, R28, 0xffffff80 ;  /* 0xffffff801c597836 */ /* 0x000fc60000000000 */
        /* <DEDUP_REMOVED lines=8> */
[----:B------:R-:W-:Y:S02]  /*21010*/  IADD3 R41, P4, R20, 0x4000, RZ ;  /* 0x0000400014297810 */ /* 0x000fe40007f9e0ff */
[----:B------:R-:W-:Y:S02]  /*21020*/  LOP3.LUT R28, R29, 0x380, RZ, 0xc0, !PT ;  /* 0x000003801d1c7812 */ /* 0x000fe400078ec0ff */
[----:B------:R-:W-:-:S02]  /*21030*/  LOP3.LUT R32, R33, 0x380, RZ, 0xc0, !PT ;  /* 0x0000038021207812 */ /* 0x000fc400078ec0ff */
[----:B------:R-:W-:Y:S02]  /*21040*/  LOP3.LUT R36, R37, 0x380, RZ, 0xc0, !PT ;  /* 0x0000038025247812 */ /* 0x000fe400078ec0ff */
[----:B------:R-:W-:Y:S02]  /*21050*/  LOP3.LUT R40, R41, 0x380, RZ, 0xc0, !PT ;  /* 0x0000038029287812 */ /* 0x000fe400078ec0ff */
[----:B------:R-:W-:Y:S02]  /*21060*/  SHF.R.U64 R28, R28, 0x3, RZ ;  /* 0x000000031c1c7819 */ /* 0x000fe400000012ff */
[----:B------:R-:W-:Y:S02]  /*21070*/  SHF.R.U64 R32, R32, 0x3, RZ ;  /* 0x0000000320207819 */ /* 0x000fe400000012ff */
[----:B------:R-:W-:Y:S02]  /*21080*/  IADD3 R45, P5, R20, 0x5000, RZ ;  /* 0x00005000142d7810 */ /* 0x000fe40007fbe0ff */
[----:B------:R-:W-:-:S02]  /*21090*/  SHF.R.U64 R36, R36, 0x3, RZ ;  /* 0x0000000324247819 */ /* 0x000fc400000012ff */
[----:B------:R-:W-:Y:S02]  /*210a0*/  SHF.R.U64 R40, R40, 0x3, RZ ;  /* 0x0000000328287819 */ /* 0x000fe400000012ff */
[----:B------:R-:W-:Y:S01]  /*210b0*/  LOP3.LUT R28, R28, R29, RZ, 0x3c, !PT ;  /* 0x0000001d1c1c7212 */ /* 0x000fe200078e3cff */
[--C-:B------:R-:W-:Y:S01]  /*210c0*/  IMAD.X R29, RZ, RZ, R21.reuse, P0 ;  /* 0x000000ffff1d7224 */ /* 0x100fe200000e0615 */
[----:B------:R-:W-:Y:S01]  /*210d0*/  LOP3.LUT R32, R32, R33, RZ, 0x3c, !PT ;  /* 0x0000002120207212 */ /* 0x000fe200078e3cff */
[--C-:B------:R-:W-:Y:S01]  /*210e0*/  IMAD.X R33, RZ, RZ, R21.reuse, P1 ;  /* 0x000000ffff217224 */ /* 0x100fe200008e0615 */
[----:B------:R-:W-:Y:S02]  /*210f0*/  LOP3.LUT R44, R45, 0x380, RZ, 0xc0, !PT ;  /* 0x000003802d2c7812 */ /* 0x000fe400078ec0ff */
[----:B------:R-:W-:Y:S01]  /*21100*/  LOP3.LUT R36, R36, R37, RZ, 0x3c, !PT ;  /* 0x0000002524247212 */ /* 0x000fe200078e3cff */
[--C-:B------:R-:W-:Y:S01]  /*21110*/  IMAD.X R37, RZ, RZ, R21.reuse, P3 ;  /* 0x000000ffff257224 */ /* 0x100fe200018e0615 */
[----:B------:R-:W-:Y:S01]  /*21120*/  LOP3.LUT R40, R40, R41, RZ, 0x3c, !PT ;  /* 0x0000002928287212 */ /* 0x000fe200078e3cff */
[----:B------:R-:W-:Y:S01]  /*21130*/  IMAD.X R41, RZ, RZ, R21, P4 ;  /* 0x000000ffff297224 */ /* 0x000fe200020e0615 */
[C---:B------:R-:W-:Y:S01]  /*21140*/  IADD3 R49, P0, R20.reuse, 0x6000, RZ ;  /* 0x0000600014317810 */ /* 0x040fe20007f1e0ff */
[----:B------:R-:W-:Y:S01]  /*21150*/  IMAD R9, R9, UR4, RZ ;  /* 0x0000000409097c24 */ /* 0x000fe2000f8e02ff */
[C---:B------:R-:W-:Y:S01]  /*21160*/  IADD3 R53, P1, R20.reuse, 0x7000, RZ ;  /* 0x0000700014357810 */ /* 0x040fe20007f3e0ff */
[----:B------:R-:W-:Y:S01]  /*21170*/  IMAD R10, R205, 0x20, R88 ;  /* 0x00000020cd0a7824 */ /* 0x000fe200078e0258 */
[C---:B------:R-:W-:Y:S01]  /*21180*/  IADD3 R57, P3, R20.reuse, 0x8000, RZ ;  /* 0x0000800014397810 */ /* 0x040fe20007f7e0ff */
[----:B------:R-:W5:Y:S01]  /*21190*/  LD.E.128 R28, desc[UR42][R28.64] ;  /* 0x0000002a1c1c7980 */ /* 0x000f62000c101d00 */
[----:B------:R-:W-:-:S02]  /*211a0*/  IADD3 R61, P4, R20, 0x9000, RZ ;  /* 0x00009000143d7810 */ /* 0x000fc40007f9e0ff */
[----:B------:R-:W-:Y:S01]  /*211b0*/  SHF.R.U64 R44, R44, 0x3, RZ ;  /* 0x000000032c2c7819 */ /* 0x000fe200000012ff */
[----:B------:R-:W5:Y:S01]  /*211c0*/  LD.E.128 R32, desc[UR42][R32.64] ;  /* 0x0000002a20207980 */ /* 0x000f62000c101d00 */
[----:B------:R-:W-:Y:S02]  /*211d0*/  LOP3.LUT R48, R49, 0x380, RZ, 0xc0, !PT ;  /* 0x0000038031307812 */ /* 0x000fe400078ec0ff */
[----:B------:R-:W-:Y:S01]  /*211e0*/  LOP3.LUT R52, R53, 0x380, RZ, 0xc0, !PT ;  /* 0x0000038035347812 */ /* 0x000fe200078ec0ff */
[----:B------:R-:W5:Y:S01]  /*211f0*/  LD.E.128 R36, desc[UR42][R36.64] ;  /* 0x0000002a24247980 */ /* 0x000f62000c101d00 */
[----:B------:R-:W-:Y:S02]  /*21200*/  LOP3.LUT R56, R57, 0x380, RZ, 0xc0, !PT ;  /* 0x0000038039387812 */ /* 0x000fe400078ec0ff */
[----:B------:R-:W-:Y:S01]  /*21210*/  LOP3.LUT R60, R61, 0x380, RZ, 0xc0, !PT ;  /* 0x000003803d3c7812 */ /* 0x000fe200078ec0ff */
[----:B------:R-:W5:Y:S01]  /*21220*/  LD.E.128 R40, desc[UR42][R40.64] ;  /* 0x0000002a28287980 */ /* 0x000f62000c101d00 */
[----:B------:R-:W-:Y:S01]  /*21230*/  LOP3.LUT R44, R44, R45, RZ, 0x3c, !PT ;  /* 0x0000002d2c2c7212 */ /* 0x000fe200078e3cff */
[----:B------:R-:W-:Y:S01]  /*21240*/  IMAD.X R45, RZ, RZ, R21, P5 ;  /* 0x000000ffff2d7224 */ /* 0x000fe200028e0615 */
[----:B------:R-:W-:-:S02]  /*21250*/  SHF.R.U64 R48, R48, 0x3, RZ ;  /* 0x0000000330307819 */ /* 0x000fc400000012ff */
[----:B------:R-:W-:Y:S02]  /*21260*/  IADD3 R65, P5, R20, 0xa000, RZ ;  /* 0x0000a00014417810 */ /* 0x000fe40007fbe0ff */
[----:B------:R-:W-:Y:S02]  /*21270*/  SHF.R.U64 R52, R52, 0x3, RZ ;  /* 0x0000000334347819 */ /* 0x000fe400000012ff */
[----:B------:R-:W-:Y:S01]  /*21280*/  LOP3.LUT R5, R20, 0x380, RZ, 0xc0, !PT ;  /* 0x0000038014057812 */ /* 0x000fe200078ec0ff */
[----:B------:R-:W-:Y:S01]  /*21290*/  IMAD R11, R8, UR5, R9 ;  /* 0x00000005080b7c24 */ /* 0x000fe2000f8e0209 */
[----:B------:R-:W-:Y:S01]  /*212a0*/  SHF.R.U64 R56, R56, 0x3, RZ ;  /* 0x0000000338387819 */ /* 0x000fe200000012ff */
[----:B------:R-:W5:Y:S01]  /*212b0*/  LD.E.128 R44, desc[UR42][R44.64] ;  /* 0x0000002a2c2c7980 */ /* 0x000f62000c101d00 */
[----:B------:R-:W-:Y:S02]  /*212c0*/  SHF.R.U64 R60, R60, 0x3, RZ ;  /* 0x000000033c3c7819 */ /* 0x000fe400000012ff */
[----:B------:R-:W-:Y:S01]  /*212d0*/  LOP3.LUT R48, R48, R49, RZ, 0x3c, !PT ;  /* 0x0000003130307212 */ /* 0x000fe200078e3cff */
[----:B------:R-:W-:Y:S01]  /*212e0*/  IMAD.X R49, RZ, RZ, R21, P0 ;  /* 0x000000ffff317224 */ /* 0x000fe200000e0615 */
[----:B------:R-:W-:-:S02]  /*212f0*/  LOP3.LUT R64, R65, 0x380, RZ, 0xc0, !PT ;  /* 0x0000038041407812 */ /* 0x000fc400078ec0ff */
[----:B------:R-:W-:Y:S01]  /*21300*/  LOP3.LUT R52, R52, R53, RZ, 0x3c, !PT ;  /* 0x0000003534347212 */ /* 0x000fe200078e3cff */
[--C-:B------:R-:W-:Y:S01]  /*21310*/  IMAD.X R53, RZ, RZ, R21.reuse, P1 ;  /* 0x000000ffff357224 */ /* 0x100fe200008e0615 */
[----:B------:R-:W-:Y:S01]  /*21320*/  LOP3.LUT R56, R56, R57, RZ, 0x3c, !PT ;  /* 0x0000003938387212 */ /* 0x000fe200078e3cff */
[--C-:B------:R-:W-:Y:S01]  /*21330*/  IMAD.X R57, RZ, RZ, R21.reuse, P3 ;  /* 0x000000ffff397224 */ /* 0x100fe200018e0615 */
[----:B------:R-:W-:Y:S01]  /*21340*/  LOP3.LUT R60, R60, R61, RZ, 0x3c, !PT ;  /* 0x0000003d3c3c7212 */ /* 0x000fe200078e3cff */
[----:B------:R-:W-:Y:S01]  /*21350*/  IMAD.X R61, RZ, RZ, R21, P4 ;  /* 0x000000ffff3d7224 */ /* 0x000fe200020e0615 */
[----:B------:R-:W-:Y:S02]  /*21360*/  IADD3 R69, P0, R20, 0xb000, RZ ;  /* 0x0000b00014457810 */ /* 0x000fe40007f1e0ff */
[----:B------:R-:W-:Y:S01]  /*21370*/  SHF.R.U64 R5, R5, 0x3, RZ ;  /* 0x0000000305057819 */ /* 0x000fe200000012ff */
[----:B------:R-:W-:Y:S01]  /*21380*/  IMAD.WIDE.U32 R8, R8, UR4, RZ ;  /* 0x0000000408087c25 */ /* 0x000fe2000f8e00ff */
[C---:B------:R-:W-:Y:S01]  /*21390*/  IADD3 R73, P1, R20.reuse, 0xc000, RZ ;  /* 0x0000c00014497810 */ /* 0x040fe20007f3e0ff */
[----:B------:R-:W5:Y:S01]  /*213a0*/  LD.E.128 R48, desc[UR42][R48.64] ;  /* 0x0000002a30307980 */ /* 0x000f62000c101d00 */
[C---:B------:R-:W-:Y:S01]  /*213b0*/  IADD3 R77, P3, R20.reuse, 0xd000, RZ ;  /* 0x0000d000144d7810 */ /* 0x040fe20007f7e0ff */
[----:B------:R-:W-:Y:S01]  /*213c0*/  ULDC.64 UR4, c[0x0][0xae8] ;  /* 0x0002ba0000047ab9 */ /* 0x000fe20000000a00 */
        /* <DEDUP_REMOVED lines=9> */
[----:B------:R-:W-:Y:S01]  /*21460*/  LOP3.LUT R64, R64, R65, RZ, 0x3c, !PT ;  /* 0x0000004140407212 */ /* 0x000fe200078e3cff */
[----:B------:R-:W-:Y:S01]  /*21470*/  IMAD.X R65, RZ, RZ, R21, P5 ;  /* 0x000000ffff417224 */ /* 0x000fe200028e0615 */
[----:B------:R-:W-:-:S02]  /*21480*/  SHF.R.U64 R68, R68, 0x3, RZ ;  /* 0x0000000344447819 */ /* 0x000fc400000012ff */
[----:B------:R-:W-:Y:S02]  /*21490*/  SHF.R.U64 R72, R72, 0x3, RZ ;  /* 0x0000000348487819 */ /* 0x000fe400000012ff */
[----:B------:R-:W-:Y:S01]  /*214a0*/  SHF.R.U64 R76, R76, 0x3, RZ ;  /* 0x000000034c4c7819 */ /* 0x000fe200000012ff */
[----:B------:R-:W5:Y:S01]  /*214b0*/  LD.E.128 R64, desc[UR42][R64.64] ;  /* 0x0000002a40407980 */ /* 0x000f62000c101d00 */
[----:B------:R-:W-:Y:S02]  /*214c0*/  SHF.R.U64 R80, R80, 0x3, RZ ;  /* 0x0000000350507819 */ /* 0x000fe400000012ff */
[----:B------:R-:W-:Y:S02]  /*214d0*/  IADD3 R7, P5, R20, 0xf000, RZ ;  /* 0x0000f00014077810 */ /* 0x000fe40007fbe0ff */
        /* <DEDUP_REMOVED lines=9> */
[--C-:B------:R-:W-:Y:S01]  /*21570*/  IMAD.X R85, RZ, RZ, R21.reuse, P5 ;  /* 0x000000ffff557224 */ /* 0x100fe200028e0615 */
[----:B------:R-:W-:Y:S01]  /*21580*/  LOP3.LUT R4, R5, R20, RZ, 0x3c, !PT ;  /* 0x0000001405047212 */ /* 0x000fe200078e3cff */
[----:B------:R-:W-:Y:S01]  /*21590*/  IMAD.MOV.U32 R5, RZ, RZ, R21 ;  /* 0x000000ffff057224 */ /* 0x000fe200078e0015 */
[----:B------:R-:W-:Y:S01]  /*215a0*/  SHF.R.U64 R6, R6, 0x3, RZ ;  /* 0x0000000306067819 */ /* 0x000fe200000012ff */
[----:B------:R-:W1:Y:S01]  /*215b0*/  @P2 LDC R21, c[0x0][0xbf0] ;  /* 0x0002fc00ff152b82 */ /* 0x000e620000000800 */
[----:B------:R-:W5:Y:S02]  /*215c0*/  LD.E.128 R68, desc[UR42][R68.64] ;  /* 0x0000002a44447980 */ /* 0x000f64000c101d00 */
[----:B------:R-:W-:-:S02]  /*215d0*/  LOP3.LUT R84, R6, R7, RZ, 0x3c, !PT ;  /* 0x0000000706547212 */ /* 0x000fc400078e3cff */
[----:B------:R-:W5:Y:S01]  /*215e0*/  LD.E.128 R4, desc[UR42][R4.64] ;  /* 0x0000002a04047980 */ /* 0x000f62000c101d00 */
[----:B------:R-:W-:-:S03]  /*215f0*/  IMAD.IADD R9, R9, 0x1, R11 ;  /* 0x0000000109097824 */ /* 0x000fc600078e020b */
[----:B------:R-:W5:Y:S01]  /*21600*/  LD.E.128 R72, desc[UR42][R72.64] ;  /* 0x0000002a48487980 */ /* 0x000f62000c101d00 */
[----:B------:R-:W-:-:S03]  /*21610*/  IMAD.IADD R20, R203, 0x1, R10 ;  /* 0x00000001cb147824 */ /* 0x000fc600078e020a */
        /* <DEDUP_REMOVED lines=8> */
[----:B--2---:R-:W2:Y:S01]  /*216a0*/  FENCE.VIEW.ASYNC.S ;  /* 0x00000000000073c6 */ /* 0x004ea20000000000 */
[----:B------:R-:W-:Y:S01]  /*216b0*/  IMAD.WIDE.U32 R8, R156, UR4, R8 ;  /* 0x000000049c087c25 */ /* 0x000fe2000f8e0008 */
[----:B------:R-:W-:-:S03]  /*216c0*/  SHF.R.S32.HI R12, RZ, 0x1f, R15 ;  /* 0x0000001fff0c7819 */ /* 0x000fc6000001140f */
[----:B0-----:R-:W-:-:S04]  /*216d0*/  @P2 IMAD.HI.U32 R10, R20, R13, RZ ;  /* 0x0000000d140a2227 */ /* 0x001fc800078e00ff */
[----:B------:R-:W-:Y:S01]  /*216e0*/  IMAD R9, R156, UR5, R9 ;  /* 0x000000059c097c24 */ /* 0x000fe2000f8e0209 */
[----:B------:R-:W-:Y:S01]  /*216f0*/  ULDC.64 UR4, c[0x0][0xaf0] ;  /* 0x0002bc0000047ab9 */ /* 0x000fe20000000a00 */
[----:B------:R-:W-:Y:S01]  /*21700*/  IMAD.MOV.U32 R11, RZ, RZ, R20 ;  /* 0x000000ffff0b7224 */ /* 0x000fe200078e0014 */
[----:B-1----:R-:W-:Y:S01]  /*21710*/  @P2 SHF.R.U32.HI R11, RZ, R21, R10 ;  /* 0x00000015ff0b2219 */ /* 0x002fe2000001160a */
[----:B------:R-:W-:Y:S02]  /*21720*/  IMAD R12, R12, UR4, RZ ;  /* 0x000000040c0c7c24 */ /* 0x000fe4000f8e02ff */
[----:B------:R-:W-:Y:S02]  /*21730*/  VIADD R10, R2, 0x22820 ;  /* 0x00022820020a7836 */ /* 0x000fe40000000000 */
[----:B------:R-:W-:Y:S01]  /*21740*/  IMAD R13, R15, UR5, R12 ;  /* 0x000000050f0d7c24 */ /* 0x000fe2000f8e020c */
[--C-:B------:R-:W-:Y:S01]  /*21750*/  SHF.R.S32.HI R12, RZ, 0x1f, R11.reuse ;  /* 0x0000001fff0c7819 */ /* 0x100fe2000001140b */
[----:B------:R-:W-:-:S02]  /*21760*/  IMAD.MOV R14, RZ, RZ, -R11 ;  /* 0x000000ffff0e7224 */ /* 0x000fc400078e0a0b */
[----:B------:R-:W-:Y:S01]  /*21770*/  IMAD.WIDE.U32 R8, R15, UR4, R8 ;  /* 0x000000040f087c25 */ /* 0x000fe2000f8e0008 */
[----:B------:R-:W-:Y:S01]  /*21780*/  ULDC.64 UR4, c[0x0][0xae0] ;  /* 0x0002b80000047ab9 */ /* 0x000fe20000000a00 */
[----:B------:R-:W-:Y:S02]  /*21790*/  PRMT R10, RZ, 0x654, R10 ;  /* 0x00000654ff0a7816 */ /* 0x000fe4000000000a */
[----:B------:R-:W-:Y:S02]  /*217a0*/  IMAD R3, R3, R14, R20 ;  /* 0x0000000e03037224 */ /* 0x000fe400078e0214 */
[----:B------:R-:W-:Y:S01]  /*217b0*/  IMAD.IADD R9, R9, 0x1, R13 ;  /* 0x0000000109097824 */ /* 0x000fe200078e020d */
[----:B--2---:R0:W-:Y:S01]  /*217c0*/  SYNCS.ARRIVE.TRANS64.RED.A1T0 RZ, [R10+URZ], RZ ;  /* 0x000000ff0aff79a7 */ /* 0x0041e2000810043f */
[----:B------:R-:W-:Y:S02]  /*217d0*/  IMAD R12, R12, UR4, RZ ;  /* 0x000000040c0c7c24 */ /* 0x000fe4000f8e02ff */
[----:B------:R-:W-:-:S04]  /*217e0*/  IMAD.WIDE.U32 R8, R11, UR4, R8 ;  /* 0x000000040b087c25 */ /* 0x000fc8000f8e0008 */
[----:B------:R-:W-:Y:S01]  /*217f0*/  IMAD R13, R11, UR5, R12 ;  /* 0x000000050b0d7c24 */ /* 0x000fe2000f8e020c */
[----:B0-----:R-:W-:Y:S01]  /*21800*/  SHF.R.S32.HI R10, RZ, 0x1f, R3 ;  /* 0x0000001fff0a7819 */ /* 0x001fe20000011403 */
        /* <DEDUP_REMOVED lines=13> */
.L_x_12305:
[----:B------:R-:W-:Y:S01]  /*218e0*/  IMAD.IADD R203, R88, 0x1, R203 ;  /* 0x0000000158cb7824 */ /* 0x000fe200078e02cb */
[----:B------:R-:W-:Y:S04]  /*218f0*/  BSSY B1, `(.L_x_12078) ;  /* 0x0000018000017945 */ /* 0x000fe80003800000 */
[----:B------:R-:W-:-:S13]  /*21900*/  ISETP.GE.AND P0, PT, R203, R0, PT ;  /* 0x00000000cb00720c */ /* 0x000fda0003f06270 */
[----:B------:R-:W-:Y:S05]  /*21910*/  @P0 BRA `(.L_x_12079) ;  /* 0x0000000000540947 */ /* 0x000fea0003800000 */
[----:B------:R-:W-:Y:S01]  /*21920*/  ULDC UR4, c[0x0][0xac8] ;  /* 0x0002b20000047ab9 */ /* 0x000fe20000000800 */
[----:B------:R-:W-:Y:S02]  /*21930*/  SHF.R.S32.HI R12, RZ, 0x1f, R187 ;  /* 0x0000001fff0c7819 */ /* 0x000fe400000114bb */
[----:B------:R-:W-:Y:S02]  /*21940*/  ISETP.GE.AND P3, PT, R187, UR4, PT ;  /* 0x00000004bb007c0c */ /* 0x000fe4000bf66270 */
[----:B------:R-:W-:Y:S02]  /*21950*/  ISETP.GE.AND P2, PT, R201, UR4, PT ;  /* 0x00000004c9007c0c */ /* 0x000fe4000bf46270 */
[----:B------:R-:W-:Y:S02]  /*21960*/  ISETP.GE.AND P1, PT, R200, UR4, PT ;  /* 0x00000004c8007c0c */ /* 0x000fe4000bf26270 */
[----:B------:R-:W-:Y:S02]  /*21970*/  ISETP.GE.AND P0, PT, R202, UR4, PT ;  /* 0x00000004ca007c0c */ /* 0x000fe4000bf06270 */
[----:B------:R-:W-:-:S02]  /*21980*/  SHF.R.S32.HI R15, RZ, 0x1f, R201 ;  /* 0x0000001fff0f7819 */ /* 0x000fc400000114c9 */
[----:B------:R-:W-:Y:S02]  /*21990*/  SHF.R.S32.HI R25, RZ, 0x1f, R200 ;  /* 0x0000001fff197819 */ /* 0x000fe400000114c8 */
[----:B------:R-:W-:Y:S02]  /*219a0*/  SHF.R.S32.HI R24, RZ, 0x1f, R202 ;  /* 0x0000001fff187819 */ /* 0x000fe400000114ca */
[-C--:B--2---:R-:W-:Y:S02]  /*219b0*/  @!P3 LEA R8, P5, R187, R14.reuse, 0x1 ;  /* 0x0000000ebb08b211 */ /* 0x084fe400078a08ff */
[-C--:B------:R-:W-:Y:S02]  /*219c0*/  @!P2 LEA R10, P4, R201, R14.reuse, 0x1 ;  /* 0x0000000ec90aa211 */ /* 0x080fe400078808ff */
[----:B-1----:R-:W-:Y:S02]  /*219d0*/  @!P3 LEA.HI.X R9, R187, R3, R12, 0x1, P5 ;  /* 0x00000003bb09b211 */ /* 0x002fe400028f0c0c */
[----:B------:R-:W-:-:S02]  /*219e0*/  @!P1 LEA R12, P5, R200, R14, 0x1 ;  /* 0x0000000ec80c9211 */ /* 0x000fc400078a08ff */
[-C--:B------:R-:W-:Y:S01]  /*219f0*/  @!P2 LEA.HI.X R11, R201, R3.reuse, R15, 0x1, P4 ;  /* 0x00000003c90ba211 */ /* 0x080fe200020f0c0f */
[----:B-----5:R3:W-:Y:S01]  /*21a00*/  @!P3 ST.E.128 desc[UR42][R8.64], R4 ;  /* 0x000000040800b985 */ /* 0x0207e2000c101d2a */
[----:B------:R-:W-:Y:S02]  /*21a10*/  @!P0 LEA R14, P4, R202, R14, 0x1 ;  /* 0x0000000eca0e8211 */ /* 0x000fe400078808ff */
[-C--:B------:R-:W-:Y:S01]  /*21a20*/  @!P1 LEA.HI.X R13, R200, R3.reuse, R25, 0x1, P5 ;  /* 0x00000003c80d9211 */ /* 0x080fe200028f0c19 */
[----:B------:R3:W-:Y:S01]  /*21a30*/  @!P2 ST.E.128 desc[UR42][R10.64], R40 ;  /* 0x000000280a00a985 */ /* 0x0007e2000c101d2a */
[----:B------:R-:W-:-:S03]  /*21a40*/  @!P0 LEA.HI.X R15, R202, R3, R24, 0x1, P4 ;  /* 0x00000003ca0f8211 */ /* 0x000fc600020f0c18 */
[----:B------:R3:W-:Y:S04]  /*21a50*/  @!P1 ST.E.128 desc[UR42][R12.64], R56 ;  /* 0x000000380c009985 */ /* 0x0007e8000c101d2a */
[----:B------:R3:W-:Y:S02]  /*21a60*/  @!P0 ST.E.128 desc[UR42][R14.64], R72 ;  /* 0x000000480e008985 */ /* 0x0007e4000c101d2a */
.L_x_12079:
[----:B------:R-:W-:Y:S05]  /*21a70*/  BSYNC B1 ;  /* 0x0000000000017941 */ /* 0x000fea0003800000 */
.L_x_12078:
[----:B------:R-:W-:-:S03]  /*21a80*/  UMOV UR4, 0xffffffff ;  /* 0xffffffff00047882 */ /* 0x000fc60000000000 */
[----:B------:R-:W-:Y:S05]  /*21a90*/  BRA.DIV UR4, `(.L_x_12080) ;  /* 0x000000c604cc7947 */ /* 0x000fea000b800000 */
[----:B-1----:R1:W4:Y:S04]  /*21aa0*/  SHFL.IDX PT, R3, R21, 0x1, 0x181f ;  /* 0x00381f0015037f89 */ /* 0x00232800000e0000 */
[----:B--23--:R1:W2:Y:S02]  /*21ab0*/  SHFL.IDX PT, R14, R20, 0x1, 0x181f ;  /* 0x00381f00140e7f89 */ /* 0x00c2a400000e0000 */
.L_x_12309:
[----:B-----5:R-:W-:Y:S01]  /*21ac0*/  VIADD R5, R203, 0x20 ;  /* 0x00000020cb057836 */ /* 0x020fe20000000000 */
        /* <DEDUP_REMOVED lines=14> */
[----:B----4-:R-:W-:Y:S02]  /*21bb0*/  @!P3 LEA.HI.X R5, R187, R3, R8, 0x1, P5 ;  /* 0x00000003bb05b211 */ /* 0x010fe400028f0c08 */
[----:B------:R-:W-:-:S02]  /*21bc0*/  @!P1 LEA R8, P5, R200, R14, 0x1 ;  /* 0x0000000ec8089211 */ /* 0x000fc400078a08ff */
[-C--:B------:R-:W-:Y:S01]  /*21bd0*/  @!P2 LEA.HI.X R7, R201, R3.reuse, R10, 0x1, P4 ;  /* 0x00000003c907a211 */ /* 0x080fe200020f0c0a */
[----:B------:R3:W-:Y:S01]  /*21be0*/  @!P3 ST.E.128 desc[UR42][R4.64], R28 ;  /* 0x0000001c0400b985 */ /* 0x0007e2000c101d2a */
[----:B------:R-:W-:Y:S02]  /*21bf0*/  @!P0 LEA R10, P4, R202, R14, 0x1 ;  /* 0x0000000eca0a8211 */ /* 0x000fe400078808ff */
[-C--:B------:R-:W-:Y:S01]  /*21c00*/  @!P1 LEA.HI.X R9, R200, R3.reuse, R13, 0x1, P5 ;  /* 0x00000003c8099211 */ /* 0x080fe200028f0c0d */
[----:B------:R3:W-:Y:S01]  /*21c10*/  @!P2 ST.E.128 desc[UR42][R6.64], R44 ;  /* 0x0000002c0600a985 */ /* 0x0007e2000c101d2a */
[----:B------:R-:W-:-:S03]  /*21c20*/  @!P0 LEA.HI.X R11, R202, R3, R12, 0x1, P4 ;  /* 0x00000003ca0b8211 */ /* 0x000fc600020f0c0c */
[----:B------:R3:W-:Y:S04]  /*21c30*/  @!P1 ST.E.128 desc[UR42][R8.64], R60 ;  /* 0x0000003c08009985 */ /* 0x0007e8000c101d2a */
[----:B------:R3:W-:Y:S02]  /*21c40*/  @!P0 ST.E.128 desc[UR42][R10.64], R76 ;  /* 0x0000004c0a008985 */ /* 0x0007e4000c101d2a */
.L_x_12082:
[----:B------:R-:W-:Y:S05]  /*21c50*/  BSYNC B1 ;  /* 0x0000000000017941 */ /* 0x000fea0003800000 */
.L_x_12081:
[----:B------:R-:W-:-:S03]  /*21c60*/  UMOV UR4, 0xffffffff ;  /* 0xffffffff00047882 */ /* 0x000fc60000000000 */
[----:B------:R-:W-:Y:S05]  /*21c70*/  BRA.DIV UR4, `(.L_x_12083) ;  /* 0x000000c6049c7947 */ /* 0x000fea000b800000 */
[----:B----4-:R4:W0:Y:S04]  /*21c80*/  SHFL.IDX PT, R3, R21, 0x2, 0x181f ;  /* 0x00581f0015037f89 */ /* 0x01082800000e0000 */
[----:B--2---:R4:W2:Y:S02]  /*21c90*/  SHFL.IDX PT, R14, R20, 0x2, 0x181f ;  /* 0x00581f00140e7f89 */ /* 0x0048a400000e0000 */
.L_x_12313:
[----:B---3--:R-:W-:Y:S01]  /*21ca0*/  VIADD R5, R203, 0x40 ;  /* 0x00000040cb057836 */ /* 0x008fe20000000000 */
        /* <DEDUP_REMOVED lines=14> */
[----:B0-----:R-:W-:Y:S02]  /*21d90*/  @!P3 LEA.HI.X R5, R187, R3, R8, 0x1, P5 ;  /* 0x00000003bb05b211 */ /* 0x001fe400028f0c08 */
        /* <DEDUP_REMOVED lines=9> */
.L_x_12085:
[----:B------:R-:W-:Y:S05]  /*21e30*/  BSYNC B1 ;  /* 0x0000000000017941 */ /* 0x000fea0003800000 */
.L_x_12084:
[----:B------:R-:W-:-:S03]  /*21e40*/  UMOV UR4, 0xffffffff ;  /* 0xffffffff00047882 */ /* 0x000fc60000000000 */
[----:B------:R-:W-:Y:S05]  /*21e50*/  BRA.DIV UR4, `(.L_x_12086) ;  /* 0x000000c6046c7947 */ /* 0x000fea000b800000 */
[----:B0-----:R0:W0:Y:S04]  /*21e60*/  SHFL.IDX PT, R3, R21, 0x3, 0x181f ;  /* 0x00781f0015037f89 */ /* 0x00102800000e0000 */
[----:B--2---:R2:W0:Y:S02]  /*21e70*/  SHFL.IDX PT, R14, R20, 0x3, 0x181f ;  /* 0x00781f00140e7f89 */ /* 0x00442400000e0000 */
.L_x_12317:
[----:B---3--:R-:W-:-:S05]  /*21e80*/  VIADD R5, R203, 0x60 ;  /* 0x00000060cb057836 */ /* 0x008fca0000000000 */
[----:B------:R-:W-:-:S13]  /*21e90*/  ISETP.GE.AND P0, PT, R5, R0, PT ;  /* 0x000000000500720c */ /* 0x000fda0003f06270 */
[----:B------:R-:W-:Y:S05]  /*21ea0*/  @P0 BRA `(.L_x_12087) ;  /* 0x0000002c007c0947 */ /* 0x000fea0003800000 */
[----:B------:R-:W-:Y:S01]  /*21eb0*/  ULDC UR4, c[0x0][0xac8] ;  /* 0x0002b20000047ab9 */ /* 0x000fe20000000800 */
[----:B------:R-:W-:Y:S02]  /*21ec0*/  SHF.R.S32.HI R12, RZ, 0x1f, R187 ;  /* 0x0000001fff0c7819 */ /* 0x000fe400000114bb */
[----:B------:R-:W-:Y:S02]  /*21ed0*/  ISETP.GE.AND P3, PT, R187, UR4, PT ;  /* 0x00000004bb007c0c */ /* 0x000fe4000bf66270 */
[----:B------:R-:W-:Y:S02]  /*21ee0*/  ISETP.GE.AND P4, PT, R201, UR4, PT ;  /* 0x00000004c9007c0c */ /* 0x000fe4000bf86270 */
[----:B------:R-:W-:Y:S02]  /*21ef0*/  ISETP.GE.AND P5, PT, R200, UR4, PT ;  /* 0x00000004c8007c0c */ /* 0x000fe4000bfa6270 */
[----:B------:R-:W-:Y:S02]  /*21f00*/  SHF.R.S32.HI R11, RZ, 0x1f, R201 ;  /* 0x0000001fff0b7819 */ /* 0x000fe400000114c9 */
[----:B------:R-:W-:-:S05]  /*21f10*/  SHF.R.S32.HI R10, RZ, 0x1f, R200 ;  /* 0x0000001fff0a7819 */ /* 0x000fca00000114c8 */
[-C--:B0-----:R-:W-:Y:S02]  /*21f20*/  @!P3 LEA R4, P0, R187, R14.reuse, 0x1 ;  /* 0x0000000ebb04b211 */ /* 0x081fe400078008ff */
[-C--:B------:R-:W-:Y:S02]  /*21f30*/  @!P4 LEA R6, P1, R201, R14.reuse, 0x1 ;  /* 0x0000000ec906c211 */ /* 0x080fe400078208ff */
[C---:B------:R-:W-:Y:S02]  /*21f40*/  @!P5 LEA R8, P2, R200.reuse, R14, 0x1 ;  /* 0x0000000ec808d211 */ /* 0x040fe400078408ff */
        /* <DEDUP_REMOVED lines=8> */
[----:B------:R-:W-:Y:S02]  /*21fd0*/  SHF.R.S32.HI R10, RZ, 0x1f, R202 ;  /* 0x0000001fff0a7819 */ /* 0x000fe400000114ca */
[----:B------:R-:W-:-:S04]  /*21fe0*/  LEA R14, P0, R202, R14, 0x1 ;  /* 0x0000000eca0e7211 */ /* 0x000fc800078008ff */
[----:B------:R-:W-:-:S05]  /*21ff0*/  LEA.HI.X R15, R202, R3, R10, 0x1, P0 ;  /* 0x00000003ca0f7211 */ /* 0x000fca00000f0c0a */
[----:B------:R3:W-:Y:S01]  /*22000*/  ST.E.128 desc[UR42][R14.64], R84 ;  /* 0x000000540e007985 */ /* 0x0007e2000c101d2a */
[----:B------:R-:W-:Y:S05]  /*22010*/  BRA `(.L_x_12087) ;  /* 0x0000002c00207947 */ /* 0x000fea0003800000 */
.L_x_12076:
[----:B------:R-:W1:Y:S01]  /*22020*/  @P2 LDC R10, c[0x0][0xbec] ;  /* 0x0002fb00ff0a2b82 */ /* 0x000e620000000800 */
[----:B------:R-:W-:Y:S01]  /*22030*/  ULDC.64 UR4, c[0x0][0xb08] ;  /* 0x0002c20000047ab9 */ /* 0x000fe20000000a00 */
[----:B------:R-:W-:Y:S01]  /*22040*/  SHF.R.S32.HI R6, RZ, 0x1f, R15 ;  /* 0x0000001fff067819 */ /* 0x000fe2000001140f */
[----:B------:R-:W-:Y:S01]  /*22050*/  IMAD R9, R9, UR4, RZ ;  /* 0x0000000409097c24 */ /* 0x000fe2000f8e02ff */
[----:B------:R-:W-:Y:S01]  /*22060*/  ULDC.64 UR6, c[0x0][0xb30] ;  /* 0x0002cc0000067ab9 */ /* 0x000fe20000000a00 */
[----:B0-----:R-:W-:-:S03]  /*22070*/  IMAD.WIDE.U32 R4, R8, UR4, RZ ;  /* 0x0000000408047c25 */ /* 0x001fc6000f8e00ff */
[----:B------:R-:W0:Y:S01]  /*22080*/  @P2 LDC R13, c[0x0][0xbf0] ;  /* 0x0002fc00ff0d2b82 */ /* 0x000e220000000800 */
[----:B------:R-:W-:Y:S01]  /*22090*/  IMAD R9, R8, UR5, R9 ;  /* 0x0000000508097c24 */ /* 0x000fe2000f8e0209 */
[----:B------:R-:W-:Y:S01]  /*220a0*/  ULDC.64 UR4, c[0x0][0xb38] ;  /* 0x0002ce0000047ab9 */ /* 0x000fe20000000a00 */
[----:B------:R-:W-:Y:S02]  /*220b0*/  VIADD R20, R197, 0x8 ;  /* 0x00000008c5147836 */ /* 0x000fe40000000000 */
[----:B------:R-:W-:Y:S02]  /*220c0*/  IMAD.IADD R5, R5, 0x1, R9 ;  /* 0x0000000105057824 */ /* 0x000fe400078e0209 */
[----:B------:R-:W-:Y:S01]  /*220d0*/  IMAD.MOV.U32 R9, RZ, RZ, R41 ;  /* 0x000000ffff097224 */ /* 0x000fe200078e0029 */
[----:B------:R-:W-:Y:S01]  /*220e0*/  SHF.R.S32.HI R30, RZ, 0x1f, R20 ;  /* 0x0000001fff1e7819 */ /* 0x000fe20000011414 */
[----:B------:R-:W-:-:S04]  /*220f0*/  IMAD.WIDE.U32 R4, R156, UR4, R4 ;  /* 0x000000049c047c25 */ /* 0x000fc8000f8e0004 */
[----:B------:R-:W-:Y:S01]  /*22100*/  IMAD R5, R156, UR5, R5 ;  /* 0x000000059c057c24 */ /* 0x000fe2000f8e0205 */
[----:B------:R-:W-:Y:S01]  /*22110*/  ULDC.64 UR4, c[0x0][0xb40] ;  /* 0x0002d00000047ab9 */ /* 0x000fe20000000a00 */
[----:B------:R-:W-:Y:S02]  /*22120*/  VIADD R21, R197, 0x10 ;  /* 0x00000010c5157836 */ /* 0x000fe40000000000 */
[----:B------:R-:W-:Y:S02]  /*22130*/  IMAD R6, R6, UR4, RZ ;  /* 0x0000000406067c24 */ /* 0x000fe4000f8e02ff */
[----:B-1----:R-:W-:Y:S01]  /*22140*/  @P2 IMAD.HI.U32 R10, R41, R10, RZ ;  /* 0x0000000a290a2227 */ /* 0x002fe200078e00ff */
[----:B------:R-:W-:-:S03]  /*22150*/  SHF.R.S32.HI R31, RZ, 0x1f, R21 ;  /* 0x0000001fff1f7819 */ /* 0x000fc60000011415 */
[C---:B------:R-:W-:Y:S01]  /*22160*/  IMAD R11, R15.reuse, UR5, R6 ;  /* 0x000000050f0b7c24 */ /* 0x040fe2000f8e0206 */
[----:B0-----:R-:W-:Y:S01]  /*22170*/  @P2 SHF.R.U32.HI R9, RZ, R13, R10 ;  /* 0x0000000dff092219 */ /* 0x001fe2000001160a */
[----:B------:R-:W-:Y:S01]  /*22180*/  IMAD.WIDE.U32 R4, R15, UR4, R4 ;  /* 0x000000040f047c25 */ /* 0x000fe2000f8e0004 */
[----:B------:R-:W-:Y:S02]  /*22190*/  ULDC.64 UR4, c[0x0][0xb48] ;  /* 0x0002d20000047ab9 */ /* 0x000fe40000000a00 */
[----:B------:R-:W-:Y:S01]  /*221a0*/  SHF.R.S32.HI R6, RZ, 0x1f, R9 ;  /* 0x0000001fff067819 */ /* 0x000fe20000011409 */
[----:B------:R-:W-:Y:S02]  /*221b0*/  IMAD.IADD R5, R5, 0x1, R11 ;  /* 0x0000000105057824 */ /* 0x000fe400078e020b */
[----:B------:R-:W-:Y:S02]  /*221c0*/  IMAD.MOV R8, RZ, RZ, -R9 ;  /* 0x000000ffff087224 */ /* 0x000fe400078e0a09 */
[----:B------:R-:W-:-:S04]  /*221d0*/  IMAD.WIDE.U32 R4, R209, UR4, R4 ;  /* 0x00000004d1047c25 */ /* 0x000fc8000f8e0004 */
[----:B------:R-:W-:Y:S02]  /*221e0*/  IMAD R3, R3, R8, R41 ;  /* 0x0000000803037224 */ /* 0x000fe400078e0229 */
[----:B------:R-:W-:Y:S02]  /*221f0*/  IMAD R6, R6, UR6, RZ ;  /* 0x0000000606067c24 */ /* 0x000fe4000f8e02ff */
[----:B------:R-:W-:Y:S01]  /*22200*/  IMAD R5, R209, UR5, R5 ;  /* 0x00000005d1057c24 */ /* 0x000fe2000f8e0205 */
[----:B------:R-:W-:Y:S01]  /*22210*/  ULDC.64 UR4, c[0x0][0xb28] ;  /* 0x0002ca0000047ab9 */ /* 0x000fe20000000a00 */
[C---:B------:R-:W-:Y:S01]  /*22220*/  IMAD R11, R9.reuse, UR7, R6 ;  /* 0x00000007090b7c24 */ /* 0x040fe2000f8e0206 */
[----:B------:R-:W-:Y:S01]  /*22230*/  SHF.R.S32.HI R6, RZ, 0x1f, R3 ;  /* 0x0000001fff067819 */ /* 0x000fe20000011403 */
[----:B------:R-:W-:-:S04]  /*22240*/  IMAD.WIDE.U32 R4, R9, UR6, R4 ;  /* 0x0000000609047c25 */ /* 0x000fc8000f8e0004 */
[----:B------:R-:W-:Y:S02]  /*22250*/  IMAD R6, R6, UR4, RZ ;  /* 0x0000000406067c24 */ /* 0x000fe4000f8e02ff */
[----:B------:R-:W-:Y:S02]  /*22260*/  IMAD.IADD R5, R5, 0x1, R11 ;  /* 0x0000000105057824 */ /* 0x000fe400078e020b */
[----:B------:R-:W-:Y:S02]  /*22270*/  VIADD R8, R2, 0x22820 ;  /* 0x0002282002087836 */ /* 0x000fe40000000000 */
[C---:B------:R-:W-:Y:S02]  /*22280*/  IMAD R9, R3.reuse, UR5, R6 ;  /* 0x0000000503097c24 */ /* 0x040fe4000f8e0206 */
[----:B------:R-:W-:Y:S01]  /*22290*/  IMAD.WIDE.U32 R4, R3, UR4, R4 ;  /* 0x0000000403047c25 */ /* 0x000fe2000f8e0004 */
[----:B------:R-:W-:Y:S01]  /*222a0*/  ULDC.64 UR4, c[0x0][0xb00] ;  /* 0x0002c00000047ab9 */ /* 0x000fe20000000a00 */
[----:B------:R-:W-:-:S02]  /*222b0*/  PRMT R8, RZ, 0x654, R8 ;  /* 0x00000654ff087816 */ /* 0x000fc40000000008 */
[----:B------:R-:W-:Y:S01]  /*222c0*/  IMAD.IADD R5, R5, 0x1, R9 ;  /* 0x0000000105057824 */ /* 0x000fe200078e0209 */
[C---:B------:R-:W-:Y:S01]  /*222d0*/  LEA R3, P0, R4.reuse, UR4, 0x2 ;  /* 0x0000000404037c11 */ /* 0x040fe2000f8010ff */
[C---:B------:R-:W-:Y:S01]  /*222e0*/  VIADD R24, R197.reuse, 0x18 ;  /* 0x00000018c5187836 */ /* 0x040fe20000000000 */
[----:B------:R-:W-:Y:S01]  /*222f0*/  UMOV UR4, 0xffffffff ;  /* 0xffffffff00047882 */ /* 0x000fe20000000000 */
[C---:B------:R-:W-:Y:S01]  /*22300*/  VIADD R25, R197.reuse, 0x20 ;  /* 0x00000020c5197836 */ /* 0x040fe20000000000 */
[----:B------:R0:W-:Y:S01]  /*22310*/  SYNCS.ARRIVE.TRANS64.RED.A1T0 RZ, [R8+URZ], RZ ;  /* 0x000000ff08ff79a7 */ /* 0x0001e2000810043f */
[C---:B------:R-:W-:Y:S01]  /*22320*/  VIADD R26, R197.reuse, 0x28 ;  /* 0x00000028c51a7836 */ /* 0x040fe20000000000 */
[----:B------:R-:W-:Y:S01]  /*22330*/  LEA.HI.X R4, R4, UR5, R5, 0x2, P0 ;  /* 0x0000000504047c11 */ /* 0x000fe200080f1405 */
[C---:B------:R-:W-:Y:S01]  /*22340*/  VIADD R28, R197.reuse, 0x30 ;  /* 0x00000030c51c7836 */ /* 0x040fe20000000000 */
[----:B------:R-:W-:Y:S01]  /*22350*/  SHF.R.S32.HI R32, RZ, 0x1f, R24 ;  /* 0x0000001fff207819 */ /* 0x000fe20000011418 */
[----:B------:R-:W-:Y:S01]  /*22360*/  VIADD R29, R197, 0x38 ;  /* 0x00000038c51d7836 */ /* 0x000fe20000000000 */
[----:B------:R-:W-:-:S02]  /*22370*/  SHF.R.S32.HI R33, RZ, 0x1f, R25 ;  /* 0x0000001fff217819 */ /* 0x000fc40000011419 */
[----:B------:R-:W-:Y:S02]  /*22380*/  SHF.R.S32.HI R34, RZ, 0x1f, R26 ;  /* 0x0000001fff227819 */ /* 0x000fe4000001141a */
[----:B------:R-:W-:Y:S02]  /*22390*/  SHF.R.S32.HI R35, RZ, 0x1f, R28 ;  /* 0x0000001fff237819 */ /* 0x000fe4000001141c */
[----:B------:R-:W-:Y:S01]  /*223a0*/  SHF.R.S32.HI R36, RZ, 0x1f, R29 ;  /* 0x0000001fff247819 */ /* 0x000fe2000001141d */
[----:B0-----:R-:W-:Y:S06]  /*223b0*/  BRA.DIV UR4, `(.L_x_12088) ;  /* 0x000000c2045c7947 */ /* 0x001fec000b800000 */
[----:B------:R0:W1:Y:S04]  /*223c0*/  SHFL.IDX PT, R5, R4, RZ, 0x1c1f ;  /* 0x001c1fff04057589 */ /* 0x00006800000e0000 */
[----:B------:R0:W2:Y:S02]  /*223d0*/  SHFL.IDX PT, R6, R3, RZ, 0x1c1f ;  /* 0x001c1fff03067589 */ /* 0x0000a400000e0000 */
.L_x_12320:
[----:B------:R-:W-:Y:S01]  /*223e0*/  ISETP.GE.AND P0, PT, R37, R0, PT ;  /* 0x000000002500720c */ /* 0x000fe20003f06270 */
[----:B------:R-:W-:-:S12]  /*223f0*/  BSSY B1, `(.L_x_12089) ;  /* 0x00000c6000017945 */ /* 0x000fd80003800000 */
[----:B------:R-:W-:Y:S05]  /*22400*/  @P0 BRA `(.L_x_12090) ;  /* 0x0000000c00100947 */ /* 0x000fea0003800000 */
[----:B------:R-:W-:Y:S02]  /*22410*/  ULDC UR4, c[0x0][0xac8] ;  /* 0x0002b20000047ab9 */ /* 0x000fe40000000800 */
[----:B------:R-:W-:-:S13]  /*22420*/  ISETP.GE.AND P0, PT, R197, UR4, PT ;  /* 0x00000004c5007c0c */ /* 0x000fda000bf06270 */
[----:B------:R-:W3:Y:S01]  /*22430*/  @!P0 LDL.64 R10, [R1+0x200] ;  /* 0x00020000010a8983 */ /* 0x000ee20000100a00 */
[----:B------:R-:W-:Y:S01]  /*22440*/  ISETP.GE.AND P1, PT, R20, UR4, PT ;  /* 0x0000000414007c0c */ /* 0x000fe2000bf26270 */
[----:B--2---:R-:W-:Y:S02]  /*22450*/  @!P0 IMAD.MOV.U32 R8, RZ, RZ, R6 ;  /* 0x000000ffff088224 */ /* 0x004fe400078e0006 */
[----:B-1----:R-:W-:Y:S02]  /*22460*/  @!P0 IMAD.MOV.U32 R9, RZ, RZ, R5 ;  /* 0x000000ffff098224 */ /* 0x002fe400078e0005 */
[----:B------:R-:W-:-:S05]  /*22470*/  @!P0 IMAD.WIDE R8, R197, 0x4, R8 ;  /* 0x00000004c5088825 */ /* 0x000fca00078e0208 */
[----:B---3--:R1:W-:Y:S04]  /*22480*/  @!P0 ST.E.64 desc[UR42][R8.64], R10 ;  /* 0x0000000a08008985 */ /* 0x0083e8000c101b2a */
[----:B-1----:R-:W2:Y:S01]  /*22490*/  @!P1 LDL.64 R8, [R1+0x210] ;  /* 0x0002100001089983 */ /* 0x002ea20000100a00 */
[----:B------:R-:W-:Y:S02]  /*224a0*/  ISETP.GE.AND P0, PT, R21, UR4, PT ;  /* 0x0000000415007c0c */ /* 0x000fe4000bf06270 */
[----:B------:R-:W-:-:S04]  /*224b0*/  @!P1 LEA R10, P2, R20, R6, 0x2 ;  /* 0x00000006140a9211 */ /* 0x000fc800078410ff */
[----:B------:R-:W-:-:S05]  /*224c0*/  @!P1 LEA.HI.X R11, R20, R5, R30, 0x2, P2 ;  /* 0x00000005140b9211 */ /* 0x000fca00010f141e */
[----:B--2---:R1:W-:Y:S04]  /*224d0*/  @!P1 ST.E.64 desc[UR42][R10.64], R8 ;  /* 0x000000080a009985 */ /* 0x0043e8000c101b2a */
        /* <DEDUP_REMOVED lines=21> */
[----:B------:R-:W-:Y:S01]  /*22630*/  ISETP.GE.AND P1, PT, R29, UR4, PT ;  /* 0x000000041d007c0c */ /* 0x000fe2000bf26270 */
[----:B------:R-:W-:Y:S01]  /*22640*/  VIADD R13, R197, 0x40 ;  /* 0x00000040c50d7836 */ /* 0x000fe20000000000 */
[----:B------:R-:W-:-:S04]  /*22650*/  @!P0 LEA R10, P2, R28, R6, 0x2 ;  /* 0x000000061c0a8211 */ /* 0x000fc800078410ff */
[----:B------:R-:W-:-:S05]  /*22660*/  @!P0 LEA.HI.X R11, R28, R5, R35, 0x2, P2 ;  /* 0x000000051c0b8211 */ /* 0x000fca00010f1423 */
[----:B--2---:R1:W-:Y:S04]  /*22670*/  @!P0 ST.E.64 desc[UR42][R10.64], R8 ;  /* 0x000000080a008985 */ /* 0x0043e8000c101b2a */
[----:B-1----:R-:W2:Y:S01]  /*22680*/  @!P1 LDL.64 R8, [R1+0x270] ;  /* 0x0002700001089983 */ /* 0x002ea20000100a00 */
[----:B------:R-:W-:Y:S01]  /*22690*/  ISETP.GE.AND P0, PT, R13, UR4, PT ;  /* 0x000000040d007c0c */ /* 0x000fe2000bf06270 */
[----:B------:R-:W-:Y:S01]  /*226a0*/  VIADD R12, R197, 0x48 ;  /* 0x00000048c50c7836 */ /* 0x000fe20000000000 */
[----:B------:R-:W-:-:S04]  /*226b0*/  @!P1 LEA R10, P2, R29, R6, 0x2 ;  /* 0x000000061d0a9211 */ /* 0x000fc800078410ff */
[----:B------:R-:W-:Y:S01]  /*226c0*/  @!P1 LEA.HI.X R11, R29, R5, R36, 0x2, P2 ;  /* 0x000000051d0b9211 */ /* 0x000fe200010f1424 */
[----:B------:R-:W-:-:S04]  /*226d0*/  VIADD R15, R197, 0x40 ;  /* 0x00000040c50f7836 */ /* 0x000fc80000000000 */
[----:B--2---:R1:W-:Y:S04]  /*226e0*/  @!P1 ST.E.64 desc[UR42][R10.64], R8 ;  /* 0x000000080a009985 */ /* 0x0043e8000c101b2a */
[----:B-1----:R-:W2:Y:S01]  /*226f0*/  @!P0 LDL.64 R8, [R1+0x280] ;  /* 0x0002800001088983 */ /* 0x002ea20000100a00 */
[----:B------:R-:W-:Y:S01]  /*22700*/  ISETP.GE.AND P1, PT, R12, UR4, PT ;  /* 0x000000040c007c0c */ /* 0x000fe2000bf26270 */
[----:B------:R-:W-:Y:S01]  /*22710*/  VIADD R14, R197, 0x50 ;  /* 0x00000050c50e7836 */ /* 0x000fe20000000000 */
[----:B------:R-:W-:Y:S02]  /*22720*/  SHF.R.S32.HI R15, RZ, 0x1f, R15 ;  /* 0x0000001fff0f7819 */ /* 0x000fe4000001140f */
        /* <DEDUP_REMOVED lines=18> */
[----:B------:R-:W-:-:S05]  /*22850*/  VIADD R14, R197, 0x58 ;  /* 0x00000058c50e7836 */ /* 0x000fca0000000000 */
[----:B------:R-:W-:Y:S01]  /*22860*/  SHF.R.S32.HI R14, RZ, 0x1f, R14 ;  /* 0x0000001fff0e7819 */ /* 0x000fe2000001140e */
[----:B--2---:R1:W-:Y:S04]  /*22870*/  @!P0 ST.E.64 desc[UR42][R10.64], R8 ;  /* 0x000000080a008985 */ /* 0x0043e8000c101b2a */
[----:B-1----:R-:W2:Y:S01]  /*22880*/  @!P1 LDL.64 R8, [R1+0x2b0] ;  /* 0x0002b00001089983 */ /* 0x002ea20000100a00 */
[----:B------:R-:W-:Y:S02]  /*22890*/  ISETP.GE.AND P0, PT, R12, UR4, PT ;  /* 0x000000040c007c0c */ /* 0x000fe4000bf06270 */
        /* <DEDUP_REMOVED lines=8> */
[----:B------:R-:W-:Y:S02]  /*22920*/  @!P0 LEA.HI.X R11, R12, R5, R13, 0x2, P2 ;  /* 0x000000050c0b8211 */ /* 0x000fe400010f140d */
[----:B------:R-:W-:-:S03]  /*22930*/  SHF.R.S32.HI R12, RZ, 0x1f, R229 ;  /* 0x0000001fff0c7819 */ /* 0x000fc600000114e5 */
        /* <DEDUP_REMOVED lines=110> */
[----:B------:R-:W-:-:S04]  /*23020*/  @!P1 LEA R10, P0, R211, R6, 0x2 ;  /* 0x00000006d30a9211 */ /* 0x000fc800078010ff */
[----:B------:R-:W-:-:S05]  /*23030*/  @!P1 LEA.HI.X R11, R211, R5, R12, 0x2, P0 ;  /* 0x00000005d30b9211 */ /* 0x000fca00000f140c */
[----:B--2---:R3:W-:Y:S04]  /*23040*/  @!P1 ST.E.64 desc[UR42][R10.64], R8 ;  /* 0x000000080a009985 */ /* 0x0047e8000c101b2a */
.L_x_12090:
[----:B------:R-:W-:Y:S05]  /*23050*/  BSYNC B1 ;  /* 0x0000000000017941 */ /* 0x000fea0003800000 */
.L_x_12089:
[----:B------:R-:W-:-:S03]  /*23060*/  UMOV UR4, 0xffffffff ;  /* 0xffffffff00047882 */ /* 0x000fc60000000000 */
[----:B------:R-:W-:Y:S05]  /*23070*/  BRA.DIV UR4, `(.L_x_12091) ;  /* 0x000000b604647947 */ /* 0x000fea000b800000 */
[----:B------:R4:W0:Y:S04]  /*23080*/  SHFL.IDX PT, R37, R4, 0x1, 0x1c1f ;  /* 0x003c1f0004257f89 */ /* 0x00082800000e0000 */
[----:B------:R4:W0:Y:S02]  /*23090*/  SHFL.IDX PT, R14, R3, 0x1, 0x1c1f ;  /* 0x003c1f00030e7f89 */ /* 0x00082400000e0000 */
.L_x_12324:
[----:B------:R-:W-:-:S13]  /*230a0*/  ISETP.GE.AND P0, PT, R7, R0, PT ;  /* 0x000000000700720c */ /* 0x000fda0003f06270 */
[----:B------:R-:W-:Y:S05]  /*230b0*/  @P0 BRA `(.L_x_12087) ;  /* 0x0000001800f80947 */ /* 0x000fea0003800000 */
[----:B------:R-:W5:Y:S02]  /*230c0*/  LDC R0, c[0x0][0xac8] ;  /* 0x0002b200ff007b82 */ /* 0x000f640000000800 */
[----:B-----5:R-:W-:-:S13]  /*230d0*/  ISETP.GE.AND P0, PT, R197, R0, PT ;  /* 0x00000000c500720c */ /* 0x020fda0003f06270 */
[----:B---3--:R-:W3:Y:S01]  /*230e0*/  @!P0 LDL.64 R10, [R1+0x208] ;  /* 0x00020800010a8983 */ /* 0x008ee20000100a00 */
[-C--:B------:R-:W-:Y:S01]  /*230f0*/  ISETP.GE.AND P1, PT, R20, R0.reuse, PT ;  /* 0x000000001400720c */ /* 0x080fe20003f26270 */
[----:B0---4-:R-:W-:Y:S02]  /*23100*/  @!P0 IMAD.MOV.U32 R4, RZ, RZ, R14 ;  /* 0x000000ffff048224 */ /* 0x011fe400078e000e */
[----:B-1----:R-:W-:Y:S02]  /*23110*/  @!P0 IMAD.MOV.U32 R5, RZ, RZ, R37 ;  /* 0x000000ffff058224 */ /* 0x002fe400078e0025 */
[----:B------:R-:W-:Y:S01]  /*23120*/  @!P0 IMAD.WIDE R4, R197, 0x4, R4 ;  /* 0x00000004c5048825 */ /* 0x000fe200078e0204 */
[----:B------:R-:W-:-:S04]  /*23130*/  ISETP.GE.AND P2, PT, R21, R0, PT ;  /* 0x000000001500720c */ /* 0x000fc80003f46270 */
[----:B---3--:R0:W-:Y:S04]  /*23140*/  @!P0 ST.E.64 desc[UR42][R4.64], R10 ;  /* 0x0000000a04008985 */ /* 0x0081e8000c101b2a */
[----:B--2---:R-:W2:Y:S01]  /*23150*/  @!P1 LDL.64 R6, [R1+0x218] ;  /* 0x0002180001069983 */ /* 0x004ea20000100a00 */
[----:B------:R-:W-:-:S04]  /*23160*/  @!P1 LEA R8, P0, R20, R14, 0x2 ;  /* 0x0000000e14089211 */ /* 0x000fc800078010ff */
[----:B------:R-:W-:Y:S02]  /*23170*/  @!P1 LEA.HI.X R9, R20, R37, R30, 0x2, P0 ;  /* 0x0000002514099211 */ /* 0x000fe400000f141e */
[----:B------:R-:W-:-:S03]  /*23180*/  @!P2 LEA R20, P0, R21, R14, 0x2 ;  /* 0x0000000e1514a211 */ /* 0x000fc600078010ff */
[----:B--2---:R1:W-:Y:S04]  /*23190*/  @!P1 ST.E.64 desc[UR42][R8.64], R6 ;  /* 0x0000000608009985 */ /* 0x0043e8000c101b2a */
[----:B------:R-:W2:Y:S01]  /*231a0*/  @!P2 LDL.64 R12, [R1+0x228] ;  /* 0x00022800010ca983 */ /* 0x000ea20000100a00 */
[----:B------:R-:W-:Y:S02]  /*231b0*/  ISETP.GE.AND P1, PT, R24, R0, PT ;  /* 0x000000001800720c */ /* 0x000fe40003f26270 */
[----:B------:R-:W-:-:S05]  /*231c0*/  @!P2 LEA.HI.X R21, R21, R37, R31, 0x2, P0 ;  /* 0x000000251515a211 */ /* 0x000fca00000f141f */
[----:B--2---:R2:W-:Y:S06]  /*231d0*/  @!P2 ST.E.64 desc[UR42][R20.64], R12 ;  /* 0x0000000c1400a985 */ /* 0x0045ec000c101b2a */
[----:B0-----:R-:W3:Y:S01]  /*231e0*/  @!P1 LDL.64 R4, [R1+0x238] ;  /* 0x0002380001049983 */ /* 0x001ee20000100a00 */
[----:B------:R-:W-:Y:S02]  /*231f0*/  ISETP.GE.AND P2, PT, R25, R0, PT ;  /* 0x000000001900720c */ /* 0x000fe40003f46270 */
[----:B------:R-:W-:-:S04]  /*23200*/  @!P1 LEA R10, P0, R24, R14, 0x2 ;  /* 0x0000000e180a9211 */ /* 0x000fc800078010ff */
[----:B------:R-:W-:-:S05]  /*23210*/  @!P1 LEA.HI.X R11, R24, R37, R32, 0x2, P0 ;  /* 0x00000025180b9211 */ /* 0x000fca00000f1420 */
[----:B---3--:R0:W-:Y:S04]  /*23220*/  @!P1 ST.E.64 desc[UR42][R10.64], R4 ;  /* 0x000000040a009985 */ /* 0x0081e8000c101b2a */
[----:B-1----:R-:W3:Y:S01]  /*23230*/  @!P2 LDL.64 R6, [R1+0x248] ;  /* 0x000248000106a983 */ /* 0x002ee20000100a00 */
[----:B------:R-:W-:Y:S02]  /*23240*/  ISETP.GE.AND P1, PT, R26, R0, PT ;  /* 0x000000001a00720c */ /* 0x000fe40003f26270 */
[----:B------:R-:W-:-:S04]  /*23250*/  @!P2 LEA R24, P0, R25, R14, 0x2 ;  /* 0x0000000e1918a211 */ /* 0x000fc800078010ff */
[----:B------:R-:W-:-:S05]  /*23260*/  @!P2 LEA.HI.X R25, R25, R37, R33, 0x2, P0 ;  /* 0x000000251919a211 */ /* 0x000fca00000f1421 */
[----:B---3--:R1:W-:Y:S04]  /*23270*/  @!P2 ST.E.64 desc[UR42][R24.64], R6 ;  /* 0x000000061800a985 */ /* 0x0083e8000c101b2a */
[----:B------:R-:W3:Y:S01]  /*23280*/  @!P1 LDL.64 R8, [R1+0x258] ;  /* 0x0002580001089983 */ /* 0x000ee20000100a00 */
[----:B------:R-:W-:Y:S02]  /*23290*/  ISETP.GE.AND P2, PT, R28, R0, PT ;  /* 0x000000001c00720c */ /* 0x000fe40003f46270 */
[----:B--2---:R-:W-:-:S04]  /*232a0*/  @!P1 LEA R12, P0, R26, R14, 0x2 ;  /* 0x0000000e1a0c9211 */ /* 0x004fc800078010ff */
[----:B------:R-:W-:-:S05]  /*232b0*/  @!P1 LEA.HI.X R13, R26, R37, R34, 0x2, P0 ;  /* 0x000000251a0d9211 */ /* 0x000fca00000f1422 */
[----:B---3--:R2:W-:Y:S04]  /*232c0*/  @!P1 ST.E.64 desc[UR42][R12.64], R8 ;  /* 0x000000080c009985 */ /* 0x0085e8000c101b2a */
[----:B0-----:R-:W3:Y:S01]  /*232d0*/  @!P2 LDL.64 R4, [R1+0x268] ;  /* 0x000268000104a983 */ /* 0x001ee20000100a00 */
[----:B------:R-:W-:Y:S01]  /*232e0*/  ISETP.GE.AND P1, PT, R29, R0, PT ;  /* 0x000000001d00720c */ /* 0x000fe20003f26270 */
[----:B------:R-:W-:Y:S01]  /*232f0*/  VIADD R15, R197, 0x40 ;  /* 0x00000040c50f7836 */ /* 0x000fe20000000000 */
[----:B------:R-:W-:-:S04]  /*23300*/  @!P2 LEA R10, P0, R28, R14, 0x2 ;  /* 0x0000000e1c0aa211 */ /* 0x000fc800078010ff */
[----:B------:R-:W-:-:S05]  /*23310*/  @!P2 LEA.HI.X R11, R28, R37, R35, 0x2, P0 ;  /* 0x000000251c0ba211 */ /* 0x000fca00000f1423 */
[----:B---3--:R0:W-:Y:S04]  /*23320*/  @!P2 ST.E.64 desc[UR42][R10.64], R4 ;  /* 0x000000040a00a985 */ /* 0x0081e8000c101b2a */
[----:B-1----:R-:W3:Y:S01]  /*23330*/  @!P1 LDL.64 R6, [R1+0x278] ;  /* 0x0002780001069983 */ /* 0x002ee20000100a00 */
[----:B------:R-:W-:Y:S01]  /*23340*/  ISETP.GE.AND P2, PT, R15, R0, PT ;  /* 0x000000000f00720c */ /* 0x000fe20003f46270 */
[----:B------:R-:W-:Y:S01]  /*23350*/  VIADD R3, R197, 0x48 ;  /* 0x00000048c5037836 */ /* 0x000fe20000000000 */
[----:B------:R-:W-:-:S04]  /*23360*/  @!P1 LEA R20, P0, R29, R14, 0x2 ;  /* 0x0000000e1d149211 */ /* 0x000fc800078010ff */
[----:B------:R-:W-:Y:S01]  /*23370*/  @!P1 LEA.HI.X R21, R29, R37, R36, 0x2, P0 ;  /* 0x000000251d159211 */ /* 0x000fe200000f1424 */
[----:B------:R-:W-:-:S04]  /*23380*/  VIADD R39, R197, 0x40 ;  /* 0x00000040c5277836 */ /* 0x000fc80000000000 */
[----:B---3--:R1:W-:Y:S04]  /*23390*/  @!P1 ST.E.64 desc[UR42][R20.64], R6 ;  /* 0x0000000614009985 */ /* 0x0083e8000c101b2a */
[----:B--2---:R-:W2:Y:S01]  /*233a0*/  @!P2 LDL.64 R8, [R1+0x288] ;  /* 0x000288000108a983 */ /* 0x004ea20000100a00 */
[----:B------:R-:W-:Y:S01]  /*233b0*/  ISETP.GE.AND P1, PT, R3, R0, PT ;  /* 0x000000000300720c */ /* 0x000fe20003f26270 */
[----:B------:R-:W-:Y:S01]  /*233c0*/  VIADD R38, R197, 0x50 ;  /* 0x00000050c5267836 */ /* 0x000fe20000000000 */
[----:B------:R-:W-:Y:S02]  /*233d0*/  SHF.R.S32.HI R39, RZ, 0x1f, R39 ;  /* 0x0000001fff277819 */ /* 0x000fe40000011427 */
[----:B------:R-:W-:-:S04]  /*233e0*/  @!P2 LEA R12, P0, R15, R14, 0x2 ;  /* 0x0000000e0f0ca211 */ /* 0x000fc800078010ff */
[----:B------:R-:W-:Y:S01]  /*233f0*/  @!P2 LEA.HI.X R13, R15, R37, R39, 0x2, P0 ;  /* 0x000000250f0da211 */ /* 0x000fe200000f1427 */
[----:B------:R-:W-:-:S04]  /*23400*/  VIADD R39, R197, 0x48 ;  /* 0x00000048c5277836 */ /* 0x000fc80000000000 */
[----:B--2---:R2:W-:Y:S04]  /*23410*/  @!P2 ST.E.64 desc[UR42][R12.64], R8 ;  /* 0x000000080c00a985 */ /* 0x0045e8000c101b2a */
[----:B0-----:R-:W3:Y:S01]  /*23420*/  @!P1 LDL.64 R4, [R1+0x298] ;  /* 0x0002980001049983 */ /* 0x001ee20000100a00 */
[----:B------:R-:W-:Y:S01]  /*23430*/  ISETP.GE.AND P2, PT, R38, R0, PT ;  /* 0x000000002600720c */ /* 0x000fe20003f46270 */
[----:B------:R-:W-:Y:S01]  /*23440*/  VIADD R15, R197, 0x58 ;  /* 0x00000058c50f7836 */ /* 0x000fe20000000000 */
[----:B------:R-:W-:Y:S02]  /*23450*/  SHF.R.S32.HI R39, RZ, 0x1f, R39 ;  /* 0x0000001fff277819 */ /* 0x000fe40000011427 */
[----:B------:R-:W-:-:S04]  /*23460*/  @!P1 LEA R10, P0, R3, R14, 0x2 ;  /* 0x0000000e030a9211 */ /* 0x000fc800078010ff */
[----:B------:R-:W-:Y:S01]  /*23470*/  @!P1 LEA.HI.X R11, R3, R37, R39, 0x2, P0 ;  /* 0x00000025030b9211 */ /* 0x000fe200000f1427 */
[----:B------:R-:W-:-:S04]  /*23480*/  VIADD R39, R197, 0x50 ;  /* 0x00000050c5277836 */ /* 0x000fc80000000000 */
[----:B---3--:R0:W-:Y:S04]  /*23490*/  @!P1 ST.E.64 desc[UR42][R10.64], R4 ;  /* 0x000000040a009985 */ /* 0x0081e8000c101b2a */
[----:B-1----:R-:W3:Y:S01]  /*234a0*/  @!P2 LDL.64 R6, [R1+0x2a8] ;  /* 0x0002a8000106a983 */ /* 0x002ee20000100a00 */
[----:B------:R-:W-:Y:S01]  /*234b0*/  ISETP.GE.AND P1, PT, R15, R0, PT ;  /* 0x000000000f00720c */ /* 0x000fe20003f26270 */
[----:B------:R-:W-:Y:S01]  /*234c0*/  VIADD R3, R197, 0x60 ;  /* 0x00000060c5037836 */ /* 0x000fe20000000000 */
[----:B------:R-:W-:Y:S02]  /*234d0*/  SHF.R.S32.HI R39, RZ, 0x1f, R39 ;  /* 0x0000001fff277819 */ /* 0x000fe40000011427 */
[----:B------:R-:W-:-:S04]  /*234e0*/  @!P2 LEA R20, P0, R38, R14, 0x2 ;  /* 0x0000000e2614a211 */ /* 0x000fc800078010ff */
[----:B------:R-:W-:Y:S01]  /*234f0*/  @!P2 LEA.HI.X R21, R38, R37, R39, 0x2, P0 ;  /* 0x000000252615a211 */ /* 0x000fe200000f1427 */
[----:B------:R-:W-:-:S04]  /*23500*/  VIADD R38, R197, 0x58 ;  /* 0x00000058c5267836 */ /* 0x000fc80000000000 */
[----:B--2---:R-:W-:Y:S02]  /*23510*/  @!P1 LEA R12, P0, R15, R14, 0x2 ;  /* 0x0000000e0f0c9211 */ /* 0x004fe400078010ff */
[----:B------:R-:W-:Y:S01]  /*23520*/  SHF.R.S32.HI R38, RZ, 0x1f, R38 ;  /* 0x0000001fff267819 */ /* 0x000fe20000011426 */
[----:B---3--:R1:W-:Y:S04]  /*23530*/  @!P2 ST.E.64 desc[UR42][R20.64], R6 ;  /* 0x000000061400a985 */ /* 0x0083e8000c101b2a */
[----:B------:R-:W2:Y:S01]  /*23540*/  @!P1 LDL.64 R8, [R1+0x2b8] ;  /* 0x0002b80001089983 */ /* 0x000ea20000100a00 */
[----:B------:R-:W-:Y:S02]  /*23550*/  ISETP.GE.AND P2, PT, R3, R0, PT ;  /* 0x000000000300720c */ /* 0x000fe40003f46270 */
[----:B------:R-:W-:Y:S01]  /*23560*/  @!P1 LEA.HI.X R13, R15, R37, R38, 0x2, P0 ;  /* 0x000000250f0d9211 */ /* 0x000fe200000f1426 */
[----:B------:R-:W-:-:S05]  /*23570*/  VIADD R15, R197, 0x60 ;  /* 0x00000060c50f7836 */ /* 0x000fca0000000000 */
[----:B------:R-:W-:Y:S01]  /*23580*/  SHF.R.S32.HI R15, RZ, 0x1f, R15 ;  /* 0x0000001fff0f7819 */ /* 0x000fe2000001140f */
[----:B--2---:R2:W-:Y:S04]  /*23590*/  @!P1 ST.E.64 desc[UR42][R12.64], R8 ;  /* 0x000000080c009985 */ /* 0x0045e8000c101b2a */
[----:B0-----:R-:W3:Y:S01]  /*235a0*/  @!P2 LDL.64 R4, [R1+0x2c8] ;  /* 0x0002c8000104a983 */ /* 0x001ee20000100a00 */
[----:B------:R-:W-:Y:S02]  /*235b0*/  ISETP.GE.AND P1, PT, R229, R0, PT ;  /* 0x00000000e500720c */ /* 0x000fe40003f26270 */
[----:B------:R-:W-:-:S04]  /*235c0*/  @!P2 LEA R10, P0, R3, R14, 0x2 ;  /* 0x0000000e030aa211 */ /* 0x000fc800078010ff */
[----:B------:R-:W-:Y:S02]  /*235d0*/  @!P2 LEA.HI.X R11, R3, R37, R15, 0x2, P0 ;  /* 0x00000025030ba211 */ /* 0x000fe400000f140f */
[----:B------:R-:W-:-:S03]  /*235e0*/  SHF.R.S32.HI R3, RZ, 0x1f, R229 ;  /* 0x0000001fff037819 */ /* 0x000fc600000114e5 */
[----:B---3--:R0:W-:Y:S04]  /*235f0*/  @!P2 ST.E.64 desc[UR42][R10.64], R4 ;  /* 0x000000040a00a985 */ /* 0x0081e8000c101b2a */
[----:B-1----:R-:W3:Y:S01]  /*23600*/  @!P1 LDL.64 R6, [R1+0x2d8] ;  /* 0x0002d80001069983 */ /* 0x002ee20000100a00 */
[----:B------:R-:W-:Y:S02]  /*23610*/  ISETP.GE.AND P2, PT, R228, R0, PT ;  /* 0x00000000e400720c */ /* 0x000fe40003f46270 */
[----:B------:R-:W-:-:S04]  /*23620*/  @!P1 LEA R20, P0, R229, R14, 0x2 ;  /* 0x0000000ee5149211 */ /* 0x000fc800078010ff */
[----:B------:R-:W-:Y:S02]  /*23630*/  @!P1 LEA.HI.X R21, R229, R37, R3, 0x2, P0 ;  /* 0x00000025e5159211 */ /* 0x000fe400000f1403 */
[----:B------:R-:W-:-:S03]  /*23640*/  SHF.R.S32.HI R3, RZ, 0x1f, R228 ;  /* 0x0000001fff037819 */ /* 0x000fc600000114e4 */
[----:B---3--:R1:W-:Y:S04]  /*23650*/  @!P1 ST.E.64 desc[UR42][R20.64], R6 ;  /* 0x0000000614009985 */ /* 0x0083e8000c101b2a */
[----:B--2---:R-:W2:Y:S01]  /*23660*/  @!P2 LDL.64 R8, [R1+0x2e8] ;  /* 0x0002e8000108a983 */ /* 0x004ea20000100a00 */
[----:B------:R-:W-:Y:S02]  /*23670*/  ISETP.GE.AND P1, PT, R227, R0, PT ;  /* 0x00000000e300720c */ /* 0x000fe40003f26270 */
[----:B------:R-:W-:-:S04]  /*23680*/  @!P2 LEA R12, P0, R228, R14, 0x2 ;  /* 0x0000000ee40ca211 */ /* 0x000fc800078010ff */
[----:B------:R-:W-:Y:S02]  /*23690*/  @!P2 LEA.HI.X R13, R228, R37, R3, 0x2, P0 ;  /* 0x00000025e40da211 */ /* 0x000fe400000f1403 */
[----:B------:R-:W-:-:S03]  /*236a0*/  SHF.R.S32.HI R3, RZ, 0x1f, R227 ;  /* 0x0000001fff037819 */ /* 0x000fc600000114e3 */
        /* <DEDUP_REMOVED lines=83> */
[----:B------:R-:W-:-:S05]  /*23be0*/  SHF.R.S32.HI R3, RZ, 0x1f, R213 ;  /* 0x0000001fff037819 */ /* 0x000fca00000114d5 */
[C---:B--2---:R-:W-:Y:S01]  /*23bf0*/  @!P1 LEA R12, P0, R213.reuse, R14, 0x2 ;  /* 0x0000000ed50c9211 */ /* 0x044fe200078010ff */
[----:B---3--:R0:W-:Y:S04]  /*23c00*/  @!P2 ST.E.64 desc[UR42][R20.64], R6 ;  /* 0x000000061400a985 */ /* 0x0081e8000c101b2a */
[----:B------:R-:W2:Y:S01]  /*23c10*/  @!P1 LDL.64 R8, [R1+0x3d8] ;  /* 0x0003d80001089983 */ /* 0x000ea20000100a00 */
[----:B------:R-:W-:Y:S01]  /*23c20*/  @!P1 LEA.HI.X R13, R213, R37, R3, 0x2, P0 ;  /* 0x00000025d50d9211 */ /* 0x000fe200000f1403 */
[----:B------:R-:W-:Y:S01]  /*23c30*/  BSSY B1, `(.L_x_12092) ;  /* 0x000000a000017945 */ /* 0x000fe20003800000 */
[----:B------:R-:W-:-:S03]  /*23c40*/  ISETP.GE.AND P0, PT, R212, R0, PT ;  /* 0x00000000d400720c */ /* 0x000fc60003f06270 */
[----:B--2---:R0:W-:Y:S01]  /*23c50*/  @!P1 ST.E.64 desc[UR42][R12.64], R8 ;  /* 0x000000080c009985 */ /* 0x0041e2000c101b2a */
[----:B------:R-:W-:-:S09]  /*23c60*/  ISETP.GE.AND P1, PT, R211, R0, PT ;  /* 0x00000000d300720c */ /* 0x000fd20003f26270 */
[----:B------:R-:W-:Y:S05]  /*23c70*/  @P0 BRA `(.L_x_12093) ;  /* 0x0000000000140947 */ /* 0x000fea0003800000 */
[----:B0-----:R-:W2:Y:S01]  /*23c80*/  LDL.64 R6, [R1+0x3e8] ;  /* 0x0003e80001067983 */ /* 0x001ea20000100a00 */
[----:B------:R-:W-:Y:S02]  /*23c90*/  SHF.R.S32.HI R3, RZ, 0x1f, R212 ;  /* 0x0000001fff037819 */ /* 0x000fe400000114d4 */
[----:B------:R-:W-:-:S04]  /*23ca0*/  LEA R4, P0, R212, R14, 0x2 ;  /* 0x0000000ed4047211 */ /* 0x000fc800078010ff */
[----:B------:R-:W-:-:S05]  /*23cb0*/  LEA.HI.X R5, R212, R37, R3, 0x2, P0 ;  /* 0x00000025d4057211 */ /* 0x000fca00000f1403 */
[----:B--2---:R1:W-:Y:S04]  /*23cc0*/  ST.E.64 desc[UR42][R4.64], R6 ;  /* 0x0000000604007985 */ /* 0x0043e8000c101b2a */
.L_x_12093:
[----:B------:R-:W-:Y:S05]  /*23cd0*/  BSYNC B1 ;  /* 0x0000000000017941 */ /* 0x000fea0003800000 */
.L_x_12092:
[----:B------:R-:W-:Y:S05]  /*23ce0*/  @P1 BRA `(.L_x_12087) ;  /* 0x0000000c00ec1947 */ /* 0x000fea0003800000 */
[----:B01----:R-:W2:Y:S01]  /*23cf0*/  LDL.64 R4, [R1+0x3f8] ;  /* 0x0003f80001047983 */ /* 0x003ea20000100a00 */
[----:B------:R-:W-:Y:S02]  /*23d00*/  SHF.R.S32.HI R0, RZ, 0x1f, R211 ;  /* 0x0000001fff007819 */ /* 0x000fe400000114d3 */
[----:B------:R-:W-:-:S04]  /*23d10*/  LEA R14, P0, R211, R14, 0x2 ;  /* 0x0000000ed30e7211 */ /* 0x000fc800078010ff */
[----:B------:R-:W-:-:S05]  /*23d20*/  LEA.HI.X R15, R211, R37, R0, 0x2, P0 ;  /* 0x00000025d30f7211 */ /* 0x000fca00000f1400 */
[----:B--2---:R0:W-:Y:S01]  /*23d30*/  ST.E.64 desc[UR42][R14.64], R4 ;  /* 0x000000040e007985 */ /* 0x0041e2000c101b2a */
[----:B------:R-:W-:Y:S05]  /*23d40*/  BRA `(.L_x_12087) ;  /* 0x0000000c00d47947 */ /* 0x000fea0003800000 */
.L_x_12074:
[----:B------:R-:W-:Y:S01]  /*23d50*/  ULDC.64 UR4, c[0x0][0xc08] ;  /* 0x0003020000047ab9 */ /* 0x000fe20000000a00 */
[----:B------:R-:W1:Y:S01]  /*23d60*/  LDC.64 R4, c[0x0][0xc00] ;  /* 0x00030000ff047b82 */ /* 0x000e620000000a00 */
        /* <DEDUP_REMOVED lines=9> */
[----:B-1----:R-:W-:-:S05]  /*23e00*/  IMAD.WIDE R4, R208, 0x4, R4 ;  /* 0x00000004d0047825 */ /* 0x002fca00078e0204 */
[----:B------:R1:W5:Y:S01]  /*23e10*/  @P0 LDG.E R3, desc[UR42][R4.64] ;  /* 0x0000002a04030981 */ /* 0x000362000c1e1900 */
[----:B------:R-:W4:Y:S01]  /*23e20*/  S2R R30, SR_TID.X ;  /* 0x00000000001e7919 */ /* 0x000f220000002100 */
[----:B--2---:R-:W-:-:S05]  /*23e30*/  @P1 IMAD.WIDE R6, R208, 0x4, R6 ;  /* 0x00000004d0061825 */ /* 0x004fca00078e0206 */
[----:B------:R1:W5:Y:S01]  /*23e40*/  @P1 LDG.E R20, desc[UR42][R6.64] ;  /* 0x0000002a06141981 */ /* 0x000362000c1e1900 */
[----:B------:R-:W-:Y:S02]  /*23e50*/  ISETP.NE.AND P2, PT, R204, RZ, PT ;  /* 0x000000ffcc00720c */ /* 0x000fe40003f45270 */
[----:B------:R-:W-:-:S11]  /*23e60*/  SHF.R.S32.HI R28, RZ, 0x1f, R208 ;  /* 0x0000001fff1c7819 */ /* 0x000fd600000114d0 */
[----:B------:R-:W2:Y:S01]  /*23e70*/  @!P2 LDC R204, c[0x0][0xad4] ;  /* 0x0002b500ffccab82 */ /* 0x000ea20000000800 */
[----:B----4-:R-:W-:-:S05]  /*23e80*/  VIADD R0, R30, 0xffffff80 ;  /* 0xffffff801e007836 */ /* 0x010fca0000000000 */
[----:B------:R-:W-:Y:S02]  /*23e90*/  ISETP.GT.AND P3, PT, R0, 0x7f, PT ;  /* 0x0000007f0000780c */ /* 0x000fe40003f64270 */
[----:B--2---:R-:W-:Y:S01]  /*23ea0*/  ISETP.GT.AND P2, PT, R204, 0x1, PT ;  /* 0x00000001cc00780c */ /* 0x004fe20003f44270 */
[----:B-1----:R-:W-:-:S12]  /*23eb0*/  @P1 BRA `(.L_x_12094) ;  /* 0x0000000000101947 */ /* 0x002fd80003800000 */
[----:B------:R-:W-:Y:S05]  /*23ec0*/  @!P0 BRA `(.L_x_12094) ;  /* 0x00000000000c8947 */ /* 0x000fea0003800000 */
[----:B------:R-:W2:Y:S04]  /*23ed0*/  LDG.E R7, desc[UR42][R4.64] ;  /* 0x0000002a04077981 */ /* 0x000ea8000c1e1900 */
[----:B-----5:R-:W2:Y:S02]  /*23ee0*/  LDG.E R20, desc[UR42][R4.64+0x4] ;  /* 0x0000042a04147981 */ /* 0x020ea4000c1e1900 */
[----:B--2---:R-:W-:-:S07]  /*23ef0*/  IMAD.IADD R20, R20, 0x1, -R7 ;  /* 0x0000000114147824 */ /* 0x004fce00078e0a07 */
.L_x_12094:
[----:B------:R-:W-:Y:S01]  /*23f00*/  BSSY B1, `(.L_x_12095) ;  /* 0x0000035000017945 */ /* 0x000fe20003800000 */
[----:B------:R-:W-:Y:S02]  /*23f10*/  SEL R29, R208, RZ, !P0 ;  /* 0x000000ffd01d7207 */ /* 0x000fe40004000000 */
[----:B------:R-:W-:Y:S02]  /*23f20*/  SEL R28, R28, RZ, !P0 ;  /* 0x000000ff1c1c7207 */ /* 0x000fe40004000000 */
[----:B-----5:R-:W-:Y:S01]  /*23f30*/  SHF.R.S32.HI R26, RZ, 0x1f, R3 ;  /* 0x0000001fff1a7819 */ /* 0x020fe20000011403 */
[----:B------:R-:W-:Y:S06]  /*23f40*/  @P3 BRA `(.L_x_12096) ;  /* 0x0000000000c03947 */ /* 0x000fec0003800000 */
[----:B------:R-:W1:Y:S01]  /*23f50*/  LDC R33, c[0x0][0xbe8] ;  /* 0x0002fa00ff217b82 */ /* 0x000e620000000800 */
[----:B------:R-:W-:Y:S01]  /*23f60*/  IADD3 R31, R203, -0x80, R30 ;  /* 0xffffff80cb1f7810 */ /* 0x000fe20007ffe01e */
[----:B-1----:R-:W-:-:S05]  /*23f70*/  IMAD R0, R20, R33, RZ ;  /* 0x0000002114007224 */ /* 0x002fca00078e02ff */
[----:B------:R-:W-:-:S13]  /*23f80*/  ISETP.GE.AND P0, PT, R31, R0, PT ;  /* 0x000000001f00720c */ /* 0x000fda0003f06270 */
[----:B------:R-:W-:Y:S05]  /*23f90*/  @P0 BRA `(.L_x_12096) ;  /* 0x0000000000ac0947 */ /* 0x000fea0003800000 */
[----:B------:R-:W-:Y:S01]  /*23fa0*/  IMAD.MOV.U32 R24, RZ, RZ, 0x9b8 ;  /* 0x000009b8ff187424 */ /* 0x000fe200078e00ff */
[----:B------:R-:W-:Y:S01]  /*23fb0*/  ISETP.GT.AND P0, PT, R204, 0x1, PT ;  /* 0x00000001cc00780c */ /* 0x000fe20003f04270 */
[----:B------:R-:W1:Y:S01]  /*23fc0*/  LDC.64 R4, c[0x0][0xba8] ;  /* 0x0002ea00ff047b82 */ /* 0x000e620000000a00 */
[----:B------:R-:W-:Y:S01]  /*23fd0*/  ISETP.NE.AND P1, PT, R33, 0x1, PT ;  /* 0x000000012100780c */ /* 0x000fe20003f25270 */
[----:B------:R-:W-:Y:S01]  /*23fe0*/  IMAD.MOV.U32 R21, RZ, RZ, R31 ;  /* 0x000000ffff157224 */ /* 0x000fe200078e001f */
[----:B------:R-:W-:Y:S02]  /*23ff0*/  SEL R24, R24, 0x978, P0 ;  /* 0x0000097818187807 */ /* 0x000fe40000000000 */
[----:B------:R-:W-:-:S03]  /*24000*/  SEL R209, R209, RZ, P0 ;  /* 0x000000ffd1d17207 */ /* 0x000fc60000000000 */
[----:B0-----:R-:W0:Y:S08]  /*24010*/  LDC.64 R10, c[0x0][R24+0x220] ;  /* 0x00008800180a7b82 */ /* 0x001e300000000a00 */
[----:B------:R-:W2:Y:S08]  /*24020*/  LDC.64 R14, c[0x0][R24+0x218] ;  /* 0x00008600180e7b82 */ /* 0x000eb00000000a00 */
[----:B------:R-:W4:Y:S08]  /*24030*/  LDC.64 R8, c[0x0][R24+0x228] ;  /* 0x00008a0018087b82 */ /* 0x000f300000000a00 */
[----:B------:R-:W5:Y:S08]  /*24040*/  LDC.64 R6, c[0x0][R24+0x210] ;  /* 0x0000840018067b82 */ /* 0x000f700000000a00 */
[----:B------:R-:W3:Y:S08]  /*24050*/  @P1 LDC R0, c[0x0][0xbec] ;  /* 0x0002fb00ff001b82 */ /* 0x000ef00000000800 */
[----:B------:R-:W4:Y:S01]  /*24060*/  @P1 LDC R35, c[0x0][0xbf0] ;  /* 0x0002fc00ff231b82 */ /* 0x000f220000000800 */
[----:B0-----:R-:W-:-:S07]  /*24070*/  IMAD R11, R11, R29, RZ ;  /* 0x0000001d0b0b7224 */ /* 0x001fce00078e02ff */
[----:B-1----:R-:W0:Y:S01]  /*24080*/  @!P0 LDC R4, c[0x0][0xb50] ;  /* 0x0002d400ff048b82 */ /* 0x002e220000000800 */
[----:B------:R-:W-:-:S04]  /*24090*/  IMAD.WIDE.U32 R12, R10, R29, RZ ;  /* 0x0000001d0a0c7225 */ /* 0x000fc800078e00ff */
[----:B------:R-:W-:Y:S02]  /*240a0*/  IMAD R11, R10, R28, R11 ;  /* 0x0000001c0a0b7224 */ /* 0x000fe400078e020b */
[----:B---3--:R-:W-:Y:S01]  /*240b0*/  @P1 IMAD.HI.U32 R0, R31, R0, RZ ;  /* 0x000000001f001227 */ /* 0x008fe200078e00ff */
[----:B------:R-:W1:Y:S03]  /*240c0*/  @!P0 LDC R5, c[0x0][0xb54] ;  /* 0x0002d500ff058b82 */ /* 0x000e660000000800 */
[-C--:B--2---:R-:W-:Y:S02]  /*240d0*/  IMAD R25, R15, R156.reuse, RZ ;  /* 0x0000009c0f197224 */ /* 0x084fe400078e02ff */
[----:B------:R-:W-:Y:S01]  /*240e0*/  IMAD.WIDE.U32 R14, R14, R156, RZ ;  /* 0x0000009c0e0e7225 */ /* 0x000fe200078e00ff */
[----:B----4-:R-:W-:-:S03]  /*240f0*/  @P1 SHF.R.U32.HI R21, RZ, R35, R0 ;  /* 0x00000023ff151219 */ /* 0x010fc60000011600 */
[----:B------:R-:W-:Y:S01]  /*24100*/  IMAD.IADD R25, R15, 0x1, R25 ;  /* 0x000000010f197824 */ /* 0x000fe200078e0219 */
[----:B------:R-:W-:Y:S01]  /*24110*/  IADD3 R14, P1, P3, R12, R14, R3 ;  /* 0x0000000e0c0e7210 */ /* 0x000fe20007b3e003 */
[----:B------:R-:W-:Y:S02]  /*24120*/  IMAD.IADD R12, R13, 0x1, R11 ;  /* 0x000000010d0c7824 */ /* 0x000fe400078e020b */
[----:B------:R-:W-:Y:S02]  /*24130*/  IMAD.MOV R0, RZ, RZ, -R21 ;  /* 0x000000ffff007224 */ /* 0x000fe400078e0a15 */
        /* <DEDUP_REMOVED lines=8> */
[-C--:B-----5:R-:W-:Y:S01]  /*241c0*/  IMAD R0, R7, R11.reuse, RZ ;  /* 0x0000000b07007224 */ /* 0x0a0fe200078e02ff */
[----:B------:R-:W-:Y:S01]  /*241d0*/  SHF.R.S32.HI R13, RZ, 0x1f, R11 ;  /* 0x0000001fff0d7819 */ /* 0x000fe2000001140b */
[----:B------:R-:W-:Y:S02]  /*241e0*/  IMAD.MOV.U32 R7, RZ, RZ, -0x800000 ;  /* 0xff800000ff077424 */ /* 0x000fe400078e00ff */
[----:B------:R-:W-:-:S04]  /*241f0*/  IMAD.WIDE.U32 R8, R6, R11, R8 ;  /* 0x0000000b06087225 */ /* 0x000fc800078e0008 */
[----:B------:R-:W-:Y:S01]  /*24200*/  IMAD R13, R6, R13, R0 ;  /* 0x0000000d060d7224 */ /* 0x000fe200078e0200 */
[----:B0-----:R-:W-:-:S03]  /*24210*/  LEA R4, P0, R8, R4, 0x2 ;  /* 0x0000000408047211 */ /* 0x001fc600078010ff */
[----:B------:R-:W-:-:S05]  /*24220*/  IMAD.IADD R0, R9, 0x1, R13 ;  /* 0x0000000109007824 */ /* 0x000fca00078e020d */
[----:B-1----:R-:W-:-:S05]  /*24230*/  LEA.HI.X R5, R8, R5, R0, 0x2, P0 ;  /* 0x0000000508057211 */ /* 0x002fca00000f1400 */
[----:B------:R1:W-:Y:S02]  /*24240*/  STG.E desc[UR42][R4.64], R7 ;  /* 0x0000000704007986 */ /* 0x0003e4000c10192a */
.L_x_12096:
[----:B------:R-:W-:Y:S05]  /*24250*/  BSYNC B1 ;  /* 0x0000000000017941 */ /* 0x000fea0003800000 */
.L_x_12095:
[----:B------:R-:W-:Y:S05]  /*24260*/  @P2 BRA `(.L_x_12087) ;  /* 0x00000008008c2947 */ /* 0x000fea0003800000 */
[----:B------:R-:W2:Y:S01]  /*24270*/  LDC R21, c[0x0][0xbe8] ;  /* 0x0002fa00ff157b82 */ /* 0x000ea20000000800 */
[C---:B------:R-:W-:Y:S01]  /*24280*/  VIADD R8, R30.reuse, 0xffffff80 ;  /* 0xffffff801e087836 */ /* 0x040fe20000000000 */
[----:B------:R-:W-:Y:S01]  /*24290*/  ULDC.64 UR4, c[0x0][0xaa0] ;  /* 0x0002a80000047ab9 */ /* 0x000fe20000000a00 */
[----:B0-----:R-:W-:Y:S01]  /*242a0*/  VIADD R10, R30, 0xffffff80 ;  /* 0xffffff801e0a7836 */ /* 0x001fe20000000000 */
[----:B------:R-:W-:Y:S01]  /*242b0*/  ULDC.64 UR6, c[0x0][0xaf0] ;  /* 0x0002bc0000067ab9 */ /* 0x000fe20000000a00 */
[----:B------:R-:W-:Y:S01]  /*242c0*/  IMAD R0, R26, UR4, RZ ;  /* 0x000000041a007c24 */ /* 0x000fe2000f8e02ff */
[----:B------:R-:W-:Y:S01]  /*242d0*/  SHF.R.S32.HI R8, RZ, 0x1f, R8 ;  /* 0x0000001fff087819 */ /* 0x000fe20000011408 */
[----:B-1----:R-:W-:-:S03]  /*242e0*/  IMAD.WIDE.U32 R4, R3, UR4, RZ ;  /* 0x0000000403047c25 */ /* 0x002fc6000f8e00ff */
[----:B------:R-:W-:Y:S01]  /*242f0*/  LEA.HI R8, R8, R10, RZ, 0x3 ;  /* 0x0000000a08087211 */ /* 0x000fe200078f18ff */
[----:B------:R-:W-:Y:S01]  /*24300*/  IMAD R7, R3, UR5, R0 ;  /* 0x0000000503077c24 */ /* 0x000fe2000f8e0200 */
[----:B------:R-:W-:Y:S02]  /*24310*/  ULDC.64 UR4, c[0x0][0xae8] ;  /* 0x0002ba0000047ab9 */ /* 0x000fe40000000a00 */
[----:B------:R-:W-:Y:S01]  /*24320*/  SHF.R.S32.HI R8, RZ, 0x3, R8 ;  /* 0x00000003ff087819 */ /* 0x000fe20000011408 */
[----:B------:R-:W-:-:S04]  /*24330*/  IMAD.IADD R5, R5, 0x1, R7 ;  /* 0x0000000105057824 */ /* 0x000fc800078e0207 */
[----:B------:R-:W-:Y:S02]  /*24340*/  IMAD R0, R205, 0x20, R8 ;  /* 0x00000020cd007824 */ /* 0x000fe400078e0208 */
[----:B------:R-:W-:Y:S01]  /*24350*/  IMAD.WIDE.U32 R4, R156, UR4, R4 ;  /* 0x000000049c047c25 */ /* 0x000fe2000f8e0004 */
[----:B--2---:R-:W-:-:S03]  /*24360*/  ISETP.NE.AND P0, PT, R21, 0x1, PT ;  /* 0x000000011500780c */ /* 0x004fc60003f05270 */
[----:B------:R-:W-:Y:S02]  /*24370*/  IMAD.IADD R9, R203, 0x1, R0 ;  /* 0x00000001cb097824 */ /* 0x000fe400078e0200 */
[----:B------:R-:W-:Y:S01]  /*24380*/  IMAD R5, R156, UR5, R5 ;  /* 0x000000059c057c24 */ /* 0x000fe2000f8e0205 */
[----:B------:R-:W-:Y:S01]  /*24390*/  ULDC.64 UR4, c[0x0][0xae0] ;  /* 0x0002b80000047ab9 */ /* 0x000fe20000000a00 */
[----:B------:R-:W-:Y:S02]  /*243a0*/  IMAD.MOV.U32 R3, RZ, RZ, R9 ;  /* 0x000000ffff037224 */ /* 0x000fe400078e0009 */
[----:B------:R-:W-:-:S04]  /*243b0*/  IMAD.WIDE.U32 R4, R29, UR6, R4 ;  /* 0x000000061d047c25 */ /* 0x000fc8000f8e0004 */
[----:B------:R-:W0:Y:S08]  /*243c0*/  @P0 LDC R6, c[0x0][0xbec] ;  /* 0x0002fb00ff060b82 */ /* 0x000e300000000800 */
[----:B------:R-:W1:Y:S01]  /*243d0*/  @P0 LDC R11, c[0x0][0xbf0] ;  /* 0x0002fc00ff0b0b82 */ /* 0x000e620000000800 */
[----:B0-----:R-:W-:-:S04]  /*243e0*/  @P0 IMAD.HI.U32 R0, R9, R6, RZ ;  /* 0x0000000609000227 */ /* 0x001fc800078e00ff */
[----:B------:R-:W-:Y:S01]  /*243f0*/  IMAD R6, R28, UR6, RZ ;  /* 0x000000061c067c24 */ /* 0x000fe2000f8e02ff */
[----:B-1----:R-:W-:-:S03]  /*24400*/  @P0 SHF.R.U32.HI R3, RZ, R11, R0 ;  /* 0x0000000bff030219 */ /* 0x002fc60000011600 */
[----:B------:R-:W-:Y:S01]  /*24410*/  IMAD R7, R29, UR7, R6 ;  /* 0x000000071d077c24 */ /* 0x000fe2000f8e0206 */
[--C-:B------:R-:W-:Y:S01]  /*24420*/  SHF.R.S32.HI R0, RZ, 0x1f, R3.reuse ;  /* 0x0000001fff007819 */ /* 0x100fe20000011403 */
[----:B------:R-:W-:Y:S02]  /*24430*/  IMAD.MOV R6, RZ, RZ, -R3 ;  /* 0x000000ffff067224 */ /* 0x000fe400078e0a03 */
[----:B------:R-:W-:Y:S02]  /*24440*/  IMAD.IADD R5, R5, 0x1, R7 ;  /* 0x0000000105057824 */ /* 0x000fe400078e0207 */
[----:B------:R-:W-:Y:S02]  /*24450*/  IMAD R0, R0, UR4, RZ ;  /* 0x0000000400007c24 */ /* 0x000fe4000f8e02ff */
[----:B------:R-:W-:Y:S02]  /*24460*/  IMAD R7, R21, R6, R9 ;  /* 0x0000000615077224 */ /* 0x000fe400078e0209 */
[----:B------:R-:W-:-:S02]  /*24470*/  IMAD R9, R3, UR5, R0 ;  /* 0x0000000503097c24 */ /* 0x000fc4000f8e0200 */
[----:B------:R-:W-:Y:S01]  /*24480*/  IMAD.WIDE.U32 R4, R3, UR4, R4 ;  /* 0x0000000403047c25 */ /* 0x000fe2000f8e0004 */
        /* <DEDUP_REMOVED lines=14> */
.L_x_12327:
[----:B------:R-:W-:Y:S01]  /*24570*/  IMAD R20, R20, R21, RZ ;  /* 0x0000001514147224 */ /* 0x000fe200078e02ff */
[----:B------:R-:W-:Y:S01]  /*24580*/  BSSY B1, `(.L_x_12098) ;  /* 0x0000019000017945 */ /* 0x000fe20003800000 */
[----:B------:R-:W-:-:S05]  /*24590*/  IMAD.IADD R203, R8, 0x1, R203 ;  /* 0x0000000108cb7824 */ /* 0x000fca00078e02cb */
        /* <DEDUP_REMOVED lines=9> */
[----:B------:R-:W-:-:S03]  /*24630*/  SHF.R.S32.HI R12, RZ, 0x1f, R200 ;  /* 0x0000001fff0c7819 */ /* 0x000fc600000114c8 */
[-C--:B--2---:R-:W-:Y:S02]  /*24640*/  @!P3 LEA R6, P5, R187, R14.reuse, 0x1 ;  /* 0x0000000ebb06b211 */ /* 0x084fe400078a08ff */
[----:B------:R-:W-:Y:S02]  /*24650*/  @!P2 LEA R8, P4, R201, R14, 0x1 ;  /* 0x0000000ec908a211 */ /* 0x000fe400078808ff */
[----:B-1----:R-:W-:Y:S02]  /*24660*/  @!P3 LEA.HI.X R7, R187, R0, R5, 0x1, P5 ;  /* 0x00000000bb07b211 */ /* 0x002fe400028f0c05 */
[----:B------:R-:W-:Y:S02]  /*24670*/  @!P1 LEA R10, P5, R200, R14, 0x1 ;  /* 0x0000000ec80a9211 */ /* 0x000fe400078a08ff */
[----:B------:R-:W-:Y:S01]  /*24680*/  @!P2 LEA.HI.X R9, R201, R0, R13, 0x1, P4 ;  /* 0x00000000c909a211 */ /* 0x000fe200020f0c0d */
[----:B------:R4:W-:Y:S01]  /*24690*/  @!P3 ST.E.128 desc[UR42][R6.64], RZ ;  /* 0x000000ff0600b985 */ /* 0x0009e2000c101d2a */
[----:B------:R-:W-:-:S02]  /*246a0*/  SHF.R.S32.HI R5, RZ, 0x1f, R202 ;  /* 0x0000001fff057819 */ /* 0x000fc400000114ca */
[----:B------:R-:W-:Y:S01]  /*246b0*/  @!P0 LEA R14, P4, R202, R14, 0x1 ;  /* 0x0000000eca0e8211 */ /* 0x000fe200078808ff */
[----:B------:R4:W-:Y:S01]  /*246c0*/  @!P2 ST.E.128 desc[UR42][R8.64], RZ ;  /* 0x000000ff0800a985 */ /* 0x0009e2000c101d2a */
[-C--:B------:R-:W-:Y:S02]  /*246d0*/  @!P1 LEA.HI.X R11, R200, R0.reuse, R12, 0x1, P5 ;  /* 0x00000000c80b9211 */ /* 0x080fe400028f0c0c */
[----:B------:R-:W-:-:S03]  /*246e0*/  @!P0 LEA.HI.X R15, R202, R0, R5, 0x1, P4 ;  /* 0x00000000ca0f8211 */ /* 0x000fc600020f0c05 */
[----:B------:R4:W-:Y:S04]  /*246f0*/  @!P1 ST.E.128 desc[UR42][R10.64], RZ ;  /* 0x000000ff0a009985 */ /* 0x0009e8000c101d2a */
[----:B------:R4:W-:Y:S02]  /*24700*/  @!P0 ST.E.128 desc[UR42][R14.64], RZ ;  /* 0x000000ff0e008985 */ /* 0x0009e4000c101d2a */
.L_x_12099:
[----:B------:R-:W-:Y:S05]  /*24710*/  BSYNC B1 ;  /* 0x0000000000017941 */ /* 0x000fea0003800000 */
.L_x_12098:
[----:B------:R-:W-:-:S03]  /*24720*/  UMOV UR4, 0xffffffff ;  /* 0xffffffff00047882 */ /* 0x000fc60000000000 */
[----:B------:R-:W-:Y:S05]  /*24730*/  BRA.DIV UR4, `(.L_x_12100) ;  /* 0x000000a204307947 */ /* 0x000fea000b800000 */
[----:B-1----:R1:W0:Y:S04]  /*24740*/  SHFL.IDX PT, R0, R4, 0x1, 0x181f ;  /* 0x00381f0004007f89 */ /* 0x00222800000e0000 */
[----:B--2-4-:R1:W2:Y:S02]  /*24750*/  SHFL.IDX PT, R14, R3, 0x1, 0x181f ;  /* 0x00381f00030e7f89 */ /* 0x0142a400000e0000 */
.L_x_12331:
[----:B------:R-:W-:Y:S01]  /*24760*/  VIADD R5, R203, 0x20 ;  /* 0x00000020cb057836 */ /* 0x000fe20000000000 */
        /* <DEDUP_REMOVED lines=13> */
[----:B------:R-:W-:Y:S02]  /*24840*/  @!P2 LEA R8, P4, R201, R14, 0x1 ;  /* 0x0000000ec908a211 */ /* 0x000fe400078808ff */
[----:B0-----:R-:W-:Y:S02]  /*24850*/  @!P3 LEA.HI.X R7, R187, R0, R10, 0x1, P5 ;  /* 0x00000000bb07b211 */ /* 0x001fe400028f0c0a */
[----:B------:R-:W-:-:S02]  /*24860*/  @!P1 LEA R10, P5, R200, R14, 0x1 ;  /* 0x0000000ec80a9211 */ /* 0x000fc400078a08ff */
[----:B------:R-:W-:Y:S01]  /*24870*/  @!P2 LEA.HI.X R9, R201, R0, R15, 0x1, P4 ;  /* 0x00000000c909a211 */ /* 0x000fe200020f0c0f */
[----:B------:R4:W-:Y:S01]  /*24880*/  @!P3 ST.E.128 desc[UR42][R6.64], RZ ;  /* 0x000000ff0600b985 */ /* 0x0009e2000c101d2a */
[----:B------:R-:W-:Y:S02]  /*24890*/  @!P0 LEA R14, P4, R202, R14, 0x1 ;  /* 0x0000000eca0e8211 */ /* 0x000fe400078808ff */
[-C--:B------:R-:W-:Y:S01]  /*248a0*/  @!P1 LEA.HI.X R11, R200, R0.reuse, R13, 0x1, P5 ;  /* 0x00000000c80b9211 */ /* 0x080fe200028f0c0d */
[----:B------:R4:W-:Y:S01]  /*248b0*/  @!P2 ST.E.128 desc[UR42][R8.64], RZ ;  /* 0x000000ff0800a985 */ /* 0x0009e2000c101d2a */
[----:B------:R-:W-:-:S03]  /*248c0*/  @!P0 LEA.HI.X R15, R202, R0, R12, 0x1, P4 ;  /* 0x00000000ca0f8211 */ /* 0x000fc600020f0c0c */
[----:B------:R4:W-:Y:S04]  /*248d0*/  @!P1 ST.E.128 desc[UR42][R10.64], RZ ;  /* 0x000000ff0a009985 */ /* 0x0009e8000c101d2a */
[----:B------:R4:W-:Y:S02]  /*248e0*/  @!P0 ST.E.128 desc[UR42][R14.64], RZ ;  /* 0x000000ff0e008985 */ /* 0x0009e4000c101d2a */
.L_x_12102:
[----:B------:R-:W-:Y:S05]  /*248f0*/  BSYNC B1 ;  /* 0x0000000000017941 */ /* 0x000fea0003800000 */
.L_x_12101:
[----:B------:R-:W-:-:S03]  /*24900*/  UMOV UR4, 0xffffffff ;  /* 0xffffffff00047882 */ /* 0x000fc60000000000 */
[----:B------:R-:W-:Y:S05]  /*24910*/  BRA.DIV UR4, `(.L_x_12103) ;  /* 0x000000a204007947 */ /* 0x000fea000b800000 */
[----:B0-----:R0:W0:Y:S04]  /*24920*/  SHFL.IDX PT, R0, R4, 0x2, 0x181f ;  /* 0x00581f0004007f89 */ /* 0x00102800000e0000 */
[----:B--2-4-:R2:W4:Y:S02]  /*24930*/  SHFL.IDX PT, R14, R3, 0x2, 0x181f ;  /* 0x00581f00030e7f89 */ /* 0x01452400000e0000 */
.L_x_12335:
        /* <DEDUP_REMOVED lines=13> */
[-C--:B----4-:R-:W-:Y:S02]  /*24a10*/  @!P3 LEA R6, P5, R187, R14.reuse, 0x1 ;  /* 0x0000000ebb06b211 */ /* 0x090fe400078a08ff */
        /* <DEDUP_REMOVED lines=11> */
.L_x_12105:
[----:B------:R-:W-:Y:S05]  /*24ad0*/  BSYNC B1 ;  /* 0x0000000000017941 */ /* 0x000fea0003800000 */
.L_x_12104:
[----:B------:R-:W-:-:S03]  /*24ae0*/  UMOV UR4, 0xffffffff ;  /* 0xffffffff00047882 */ /* 0x000fc60000000000 */
[----:B------:R-:W-:Y:S05]  /*24af0*/  BRA.DIV UR4, `(.L_x_12106) ;  /* 0x0000009e04d07947 */ /* 0x000fea000b800000 */
[----:B0-----:R0:W0:Y:S04]  /*24b00*/  SHFL.IDX PT, R0, R4, 0x3, 0x181f ;  /* 0x00781f0004007f89 */ /* 0x00102800000e0000 */
[----:B----4-:R4:W0:Y:S02]  /*24b10*/  SHFL.IDX PT, R14, R3, 0x3, 0x181f ;  /* 0x00781f00030e7f89 */ /* 0x01082400000e0000 */
.L_x_12339:
[----:B-12-4-:R-:W-:-:S05]  /*24b20*/  VIADD R3, R203, 0x60 ;  /* 0x00000060cb037836 */ /* 0x016fca0000000000 */
        /* <DEDUP_REMOVED lines=11> */
[-C--:B0-----:R-:W-:Y:S02]  /*24be0*/  @!P3 LEA R4, P5, R187, R14.reuse, 0x1 ;  /* 0x0000000ebb04b211 */ /* 0x081fe400078a08ff */
[----:B------:R-:W-:Y:S02]  /*24bf0*/  @!P2 LEA R6, P4, R201, R14, 0x1 ;  /* 0x0000000ec906a211 */ /* 0x000fe400078808ff */
[----:B------:R-:W-:Y:S02]  /*24c00*/  @!P3 LEA.HI.X R5, R187, R0, R8, 0x1, P5 ;  /* 0x00000000bb05b211 */ /* 0x000fe400028f0c08 */
        /* <DEDUP_REMOVED lines=9> */
.L_x_12087:
[----:B------:R-:W-:Y:S05]  /*24ca0*/  BSYNC B0 ;  /* 0x0000000000007941 */ /* 0x000fea0003800000 */
.L_x_12073:
[----:B------:R-:W-:Y:S02]  /*24cb0*/  ULDC UR4, c[0x0][0xc3c] ;  /* 0x00030f0000047ab9 */ /* 0x000fe40000000800 */
[----:B0-----:R-:W-:-:S13]  /*24cc0*/  ISETP.GE.AND P0, PT, R103, UR4, PT ;  /* 0x0000000467007c0c */ /* 0x001fda000bf06270 */
[----:B------:R-:W-:Y:S05]  /*24cd0*/  @!P0 BRA `(.L_x_12107) ;  /* 0xfffffdc400e08947 */ /* 0x000fea000383ffff */
[----:B------:R-:W-:Y:S05]  /*24ce0*/  BRA `(.L_x_11862) ;  /* 0x0000007c00d47947 */ /* 0x000fea0003800000 */
.L_x_11860:
        /* <DEDUP_REMOVED lines=16> */
.L_x_12108:
        /* <DEDUP_REMOVED lines=44> */
.L_x_12112:
        /* <DEDUP_REMOVED lines=37> */
.L_x_12110:
        /* <DEDUP_REMOVED lines=13> */
.L_x_12113:
        /* <DEDUP_REMOVED lines=62> */
.L_x_12114:
        /* <DEDUP_REMOVED lines=61> */
.L_x_12115:
[----:B------:R-:W-:-:S05]  /*25b80*/  LOP3.LUT R17, RZ, R2, RZ, 0x33, !PT ;  /* 0x00000002ff117212 */ /* 0x000fca00078e33ff */
[----:B------:R-:W-:Y:S01]  /*25b90*/  IMAD.IADD R17, R0, 0x1, R17 ;  /* 0x0000000100117824 */ /* 0x000fe200078e0211 */
[----:B------:R-:W-:Y:S06]  /*25ba0*/  BRA `(.L_x_12116) ;  /* 0x00000000000c7947 */ /* 0x000fec0003800000 */
.L_x_12111:
[----:B------:R-:W-:Y:S02]  /*25bb0*/  IMAD.MOV.U32 R17, RZ, RZ, RZ ;  /* 0x000000ffff117224 */ /* 0x000fe400078e00ff */
[----:B------:R-:W-:Y:S02]  /*25bc0*/  IMAD.U32 R16, RZ, RZ, UR6 ;  /* 0x00000006ff107e24 */ /* 0x000fe4000f8e00ff */
[----:B------:R-:W-:-:S07]  /*25bd0*/  IMAD.MOV.U32 R18, RZ, RZ, RZ ;  /* 0x000000ffff127224 */ /* 0x000fce00078e00ff */
.L_x_12116:
[----:B------:R-:W-:-:S13]  /*25be0*/  ISETP.NE.AND P0, PT, R7, RZ, PT ;  /* 0x000000ff0700720c */ /* 0x000fda0003f05270 */
[----:B------:R-:W0:Y:S01]  /*25bf0*/  @!P0 S2R R3, SR_CgaCtaId ;  /* 0x0000000000038919 */ /* 0x000e220000008800 */
[----:B------:R-:W-:-:S04]  /*25c00*/  @!P0 MOV R0, 0x400 ;  /* 0x0000040000008802 */ /* 0x000fc80000000f00 */
[----:B0-----:R-:W-:-:S05]  /*25c10*/  @!P0 LEA R0, R3, R0, 0x18 ;  /* 0x0000000003008211 */ /* 0x001fca00078ec0ff */
[----:B------:R0:W-:Y:S01]  /*25c20*/  @!P0 STS.128 [R0+0x228d0], R16 ;  /* 0x0228d01000008388 */ /* 0x0001e20000000c00 */
[----:B------:R-:W-:Y:S06]  /*25c30*/  BAR.ARV 0x5, 0x180 ;  /* 0x0146000000007b1d */ /* 0x000fec0000002000 */
.L_x_12109:
[----:B------:R2:W-:Y:S01]  /*25c40*/  STL [R1+0x420], RZ ;  /* 0x000420ff01007387 */ /* 0x0005e20000100800 */
[----:B------:R-:W-:Y:S01]  /*25c50*/  ULDC UR4, c[0x0][0xc3c] ;  /* 0x00030f0000047ab9 */ /* 0x000fe20000000800 */
[----:B------:R-:W-:Y:S01]  /*25c60*/  IMAD.MOV.U32 R26, RZ, RZ, 0x1 ;  /* 0x00000001ff1a7424 */ /* 0x000fe200078e00ff */
[----:B-1----:R-:W-:Y:S01]  /*25c70*/  ISETP.GE.AND P0, PT, R19, UR4, PT ;  /* 0x0000000413007c0c */ /* 0x002fe2000bf06270 */
[----:B------:R-:W-:-:S12]  /*25c80*/  IMAD.MOV.U32 R25, RZ, RZ, RZ ;  /* 0x000000ffff197224 */ /* 0x000fd800078e00ff */
[----:B--2---:R-:W-:Y:S05]  /*25c90*/  @P0 BRA `(.L_x_12117) ;  /* 0x0000006c000c0947 */ /* 0x004fea0003800000 */
[----:B------:R-:W1:Y:S01]  /*25ca0*/  S2R R4, SR_TID.X ;  /* 0x0000000000047919 */ /* 0x000e620000002100 */
[----:B------:R-:W2:Y:S01]  /*25cb0*/  S2UR UR5, SR_CgaCtaId ;  /* 0x00000000000579c3 */ /* 0x000ea20000008800 */
[----:B------:R-:W-:Y:S01]  /*25cc0*/  UMOV UR4, 0x400 ;  /* 0x0000040000047882 */ /* 0x000fe20000000000 */
[----:B------:R-:W-:Y:S01]  /*25cd0*/  BSSY B8, `(.L_x_12117) ;  /* 0x00006bf000087945 */ /* 0x000fe20003800000 */
[----:B------:R3:W-:Y:S01]  /*25ce0*/  STL [R1+0x420], RZ ;  /* 0x000420ff01007387 */ /* 0x0007e20000100800 */
[----:B------:R-:W-:Y:S01]  /*25cf0*/  IMAD.MOV.U32 R27, RZ, RZ, 0x1 ;  /* 0x00000001ff1b7424 */ /* 0x000fe200078e00ff */
[----:B------:R-:W-:Y:S01]  /*25d00*/  CS2R R24, SRZ ;  /* 0x0000000000187805 */ /* 0x000fe2000001ff00 */
[----:B------:R-:W-:Y:S01]  /*25d10*/  IMAD.MOV.U32 R26, RZ, RZ, 0x1 ;  /* 0x00000001ff1a7424 */ /* 0x000fe200078e00ff */
[----:B------:R-:W-:Y:S01]  /*25d20*/  ULDC.64 UR40, c[0x0][0x198] ;  /* 0x0000660000287ab9 */ /* 0x000fe20000000a00 */
[----:B------:R-:W-:Y:S01]  /*25d30*/  ULOP3.LUT UR38, UR36, 0x2, URZ, 0xfc, !UPT ;  /* 0x0000000224267892 */ /* 0x000fe2000f8efc3f */
[----:B------:R-:W-:Y:S01]  /*25d40*/  ULDC UR37, c[0x0][0xc] ;  /* 0x0000030000257ab9 */ /* 0x000fe20000000800 */
[----:B--2---:R-:W-:-:S06]  /*25d50*/  ULEA UR4, UR5, UR4, 0x18 ;  /* 0x0000000405047291 */ /* 0x004fcc000f8ec03f */
[----:B------:R-:W-:Y:S01]  /*25d60*/  IMAD.U32 R22, RZ, RZ, UR4 ;  /* 0x00000004ff167e24 */ /* 0x000fe2000f8e00ff */
[C---:B-1----:R-:W-:Y:S01]  /*25d70*/  LOP3.LUT R3, R4.reuse, 0x7f, RZ, 0xc0, !PT ;  /* 0x0000007f04037812 */ /* 0x042fe200078ec0ff */
[----:B0-----:R-:W-:-:S04]  /*25d80*/  IMAD.SHL.U32 R0, R4, 0x8, RZ ;  /* 0x0000000804007824 */ /* 0x001fc800078e00ff */
[----:B------:R-:W-:Y:S01]  /*25d90*/  IMAD.SHL.U32 R29, R3, 0x8, RZ ;  /* 0x00000008031d7824 */ /* 0x000fe200078e00ff */
[----:B------:R-:W-:Y:S02]  /*25da0*/  LOP3.LUT R2, R0, 0x1f8, RZ, 0xc0, !PT ;  /* 0x000001f800027812 */ /* 0x000fe400078ec0ff */
[----:B------:R-:W-:Y:S02]  /*25db0*/  SHF.R.U32.HI R3, RZ, 0x3, R3 ;  /* 0x00000003ff037819 */ /* 0x000fe40000011603 */
[----:B------:R-:W-:Y:S02]  /*25dc0*/  LOP3.LUT R2, R2, 0x38, R4, 0x78, !PT ;  /* 0x0000003802027812 */ /* 0x000fe400078e7804 */
[----:B------:R-:W-:Y:S02]  /*25dd0*/  LOP3.LUT R0, R0, 0x38, RZ, 0xc0, !PT ;  /* 0x0000003800007812 */ /* 0x000fe400078ec0ff */
[----:B------:R-:W-:Y:S01]  /*25de0*/  LOP3.LUT R29, R2, 0x200, R29, 0xf8, !PT ;  /* 0x00000200021d7812 */ /* 0x000fe200078ef81d */
[----:B------:R-:W-:Y:S01]  /*25df0*/  IMAD.SHL.U32 R2, R4, 0x10, RZ ;  /* 0x0000001004027824 */ /* 0x000fe200078e00ff */
[----:B------:R-:W-:-:S04]  /*25e00*/  LOP3.LUT R4, R0, 0x40, RZ, 0xfc, !PT ;  /* 0x0000004000047812 */ /* 0x000fc800078efcff */
[----:B------:R-:W-:Y:S02]  /*25e10*/  LOP3.LUT R2, R3, 0x70, R2, 0xf8, !PT ;  /* 0x0000007003027812 */ /* 0x000fe400078ef802 */
[C---:B------:R-:W-:Y:S02]  /*25e20*/  LOP3.LUT R3, R0.reuse, 0x80, RZ, 0xfc, !PT ;  /* 0x0000008000037812 */ /* 0x040fe400078efcff */
[----:B------:R-:W-:Y:S01]  /*25e30*/  LOP3.LUT R2, R0, 0xc0, RZ, 0xfc, !PT ;  /* 0x000000c000027812 */ /* 0x000fe200078efcff */
[----:B------:R-:W-:-:S05]  /*25e40*/  IMAD R0, R29, 0x2, R22 ;  /* 0x000000021d007824 */ /* 0x000fca00078e0216 */
[----:B------:R3:W-:Y:S02]  /*25e50*/  STL [R1+0x404], R0 ;  /* 0x0004040001007387 */ /* 0x0007e40000100800 */
.L_x_12236:
        /* <DEDUP_REMOVED lines=22> */
[----:B--2---:R-:W1:Y:S08]  /*25fc0*/  @P2 LDC.64 R6, c[0x0][0xa18] ;  /* 0x00028600ff062b82 */ /* 0x004e700000000a00 */
[----:B------:R-:W2:Y:S01]  /*25fd0*/  @P0 LDG.E R8, desc[UR42][R4.64] ;  /* 0x0000002a04080981 */ /* 0x000ea2000c1e1900 */
[----:B------:R-:W-:Y:S01]  /*25fe0*/  ULDC UR4, c[0x0][0x288] ;  /* 0x0000a20000047ab9 */ /* 0x000fe20000000800 */
[----:B0-----:R-:W-:-:S05]  /*25ff0*/  IMAD.WIDE R2, R19, 0x4, R2 ;  /* 0x0000000413027825 */ /* 0x001fca00078e0202 */
[----:B------:R-:W5:Y:S01]  /*26000*/  @P1 LDG.E R0, desc[UR42][R2.64] ;  /* 0x0000002a02001981 */ /* 0x000f62000c1e1900 */
[----:B-1----:R-:W-:-:S03]  /*26010*/  @P2 IMAD.WIDE R6, R19, 0x4, R6 ;  /* 0x0000000413062825 */ /* 0x002fc600078e0206 */
[----:B--2---:R0:W-:Y:S02]  /*26020*/  STL [R1+0x408], R8 ;  /* 0x0004080801007387 */ /* 0x0041e40000100800 */
[----:B0-----:R-:W-:Y:S01]  /*26030*/  IMAD.U32 R8, RZ, RZ, UR4 ;  /* 0x00000004ff087e24 */ /* 0x001fe2000f8e00ff */
[----:B------:R-:W-:-:S05]  /*26040*/  ULDC.64 UR4, c[0x0][0x418] ;  /* 0x0001060000047ab9 */ /* 0x000fca0000000a00 */
        /* <DEDUP_REMOVED lines=12> */
[----:B------:R-:W-:Y:S06]  /*26110*/  @P2 BRA `(.L_x_12118) ;  /* 0x0000000000142947 */ /* 0x000fec0003800000 */
[----:B------:R-:W-:Y:S05]  /*26120*/  @!P0 BRA `(.L_x_12118) ;  /* 0x0000000000108947 */ /* 0x000fea0003800000 */
[----:B------:R-:W2:Y:S04]  /*26130*/  LDG.E R9, desc[UR42][R4.64] ;  /* 0x0000002a04097981 */ /* 0x000ea8000c1e1900 */
[----:B------:R-:W2:Y:S02]  /*26140*/  LDG.E R6, desc[UR42][R4.64+0x4] ;  /* 0x0000042a04067981 */ /* 0x000ea4000c1e1900 */
[----:B--2---:R-:W-:-:S05]  /*26150*/  IMAD.IADD R12, R6, 0x1, -R9 ;  /* 0x00000001060c7824 */ /* 0x004fca00078e0a09 */
[----:B------:R1:W-:Y:S02]  /*26160*/  STL [R1+0x400], R12 ;  /* 0x0004000c01007387 */ /* 0x0003e40000100800 */
.L_x_12118:
        /* <DEDUP_REMOVED lines=13> */
.L_x_12119:
[----:B------:R-:W-:Y:S02]  /*26240*/  ULDC.64 UR4, c[0x0][0xa08] ;  /* 0x0002820000047ab9 */ /* 0x000fe40000000a00 */
[----:B------:R-:W-:-:S04]  /*26250*/  ISETP.NE.U32.AND P0, PT, RZ, UR4, PT ;  /* 0x00000004ff007c0c */ /* 0x000fc8000bf05070 */
[----:B------:R-:W-:-:S13]  /*26260*/  ISETP.NE.AND.EX P0, PT, RZ, UR5, PT, P0 ;  /* 0x00000005ff007c0c */ /* 0x000fda000bf05300 */
[----:B------:R-:W-:Y:S05]  /*26270*/  @!P0 BRA `(.L_x_12120) ;  /* 0x0000000000148947 */ /* 0x000fea0003800000 */
[----:B------:R-:W2:Y:S02]  /*26280*/  LDC.64 R4, c[0x0][0xa08] ;  /* 0x00028200ff047b82 */ /* 0x000ea40000000a00 */
[----:B--2---:R-:W-:-:S05]  /*26290*/  IMAD.WIDE R4, R19, 0x4, R4 ;  /* 0x0000000413047825 */ /* 0x004fca00078e0204 */
[----:B------:R-:W2:Y:S04]  /*262a0*/  LDG.E R10, desc[UR42][R4.64] ;  /* 0x0000002a040a7981 */ /* 0x000ea8000c1e1900 */
[----:B------:R-:W2:Y:S02]  /*262b0*/  LDG.E R9, desc[UR42][R4.64+0x4] ;  /* 0x0000042a04097981 */ /* 0x000ea4000c1e1900 */
[----:B--2---:R-:W-:-:S07]  /*262c0*/  IMAD.IADD R10, R9, 0x1, -R10 ;  /* 0x00000001090a7824 */ /* 0x004fce00078e0a0a */
.L_x_12120:
[----:B--2---:R-:W2:Y:S01]  /*262d0*/  @P1 LDG.E R5, desc[UR42][R2.64] ;  /* 0x0000002a02051981 */ /* 0x004ea2000c1e1900 */
[----:B0-----:R-:W0:Y:S03]  /*262e0*/  LDC R8, c[0x0][0x448] ;  /* 0x00011200ff087b82 */ /* 0x001e260000000800 */
[----:B------:R3:W2:Y:S01]  /*262f0*/  @P1 LDG.E R4, desc[UR42][R2.64+0x4] ;  /* 0x0000042a02041981 */ /* 0x0006a2000c1e1900 */
[----:B------:R-:W-:Y:S02]  /*26300*/  IMAD.SHL.U32 R35, R17, 0x80, RZ ;  /* 0x0000008011237824 */ /* 0x000fe400078e00ff */
[----:B-----5:R-:W-:Y:S02]  /*26310*/  IMAD.IADD R10, R10, 0x1, -R31 ;  /* 0x000000010a0a7824 */ /* 0x020fe400078e0a1f */
[----:B---3--:R-:W3:Y:S01]  /*26320*/  LDC.64 R2, c[0x0][0x9e0] ;  /* 0x00027800ff027b82 */ /* 0x008ee20000000a00 */
[----:B0-----:R-:W-:Y:S01]  /*26330*/  ISETP.NE.AND P2, PT, R8, 0x1, PT ;  /* 0x000000010800780c */ /* 0x001fe20003f45270 */
[----:B------:R-:W-:-:S12]  /*26340*/  VIADD R8, R35, 0x7f ;  /* 0x0000007f23087836 */ /* 0x000fd80000000000 */
[----:B------:R-:W0:Y:S01]  /*26350*/  @P2 LDC R9, c[0x0][0x44c] ;  /* 0x00011300ff092b82 */ /* 0x000e220000000800 */
[----:B---3--:R-:W-:-:S07]  /*26360*/  ISETP.GE.AND P3, PT, R3, 0x1, PT ;  /* 0x000000010300780c */ /* 0x008fce0003f66270 */
[----:B------:R-:W3:Y:S01]  /*26370*/  @P2 LDC R11, c[0x0][0x450] ;  /* 0x00011400ff0b2b82 */ /* 0x000ee20000000800 */
[----:B--2---:R-:W-:Y:S02]  /*26380*/  @P1 IMAD.IADD R7, R4, 0x1, -R5 ;  /* 0x0000000104071824 */ /* 0x004fe400078e0a05 */
[----:B0-----:R-:W-:-:S04]  /*26390*/  @P2 IMAD.HI.U32 R4, R8, R9, RZ ;  /* 0x0000000908042227 */ /* 0x001fc800078e00ff */
[----:B------:R-:W-:Y:S01]  /*263a0*/  IMAD.IADD R17, R10, 0x1, R7 ;  /* 0x000000010a117824 */ /* 0x000fe200078e0207 */
[----:B---3--:R-:W-:-:S03]  /*263b0*/  @P2 SHF.R.U32.HI R8, RZ, R11, R4 ;  /* 0x0000000bff082219 */ /* 0x008fc60000011604 */
[C---:B------:R-:W-:Y:S01]  /*263c0*/  VIADD R4, R17.reuse, 0x5f ;  /* 0x0000005f11047836 */ /* 0x040fe20000000000 */
[----:B------:R-:W-:-:S03]  /*263d0*/  IADD3 R9, R17, 0x1, -R12 ;  /* 0x0000000111097810 */ /* 0x000fc60007ffe80c */
[----:B------:R-:W-:-:S04]  /*263e0*/  IMAD.HI R4, R4, 0x2aaaaaab, RZ ;  /* 0x2aaaaaab04047827 */ /* 0x000fc800078e02ff */
[----:B------:R-:W-:Y:S01]  /*263f0*/  IMAD.IADD R8, R9, 0x1, R8 ;  /* 0x0000000109087824 */ /* 0x000fe200078e0208 */
[----:B------:R-:W-:-:S03]  /*26400*/  SHF.R.U32.HI R5, RZ, 0x1f, R4 ;  /* 0x0000001fff057819 */ /* 0x000fc60000011604 */
[----:B------:R-:W-:Y:S01]  /*26410*/  IMAD.IADD R2, R8, 0x1, R2 ;  /* 0x0000000108027824 */ /* 0x000fe200078e0202 */
        /* <DEDUP_REMOVED lines=13> */
.L_x_12123:
[----:B------:R-:W-:-:S13]  /*264f0*/  ISETP.NE.AND P0, PT, R3, 0x1, PT ;  /* 0x000000010300780c */ /* 0x000fda0003f05270 */
[----:B------:R-:W0:Y:S02]  /*26500*/  @P0 LDC.64 R4, c[0x0][0x9e8] ;  /* 0x00027a00ff040b82 */ /* 0x000e240000000a00 */
[----:B0-----:R-:W-:-:S05]  /*26510*/  @P0 IMAD.HI.U32 R4, R11, R4, RZ ;  /* 0x000000040b040227 */ /* 0x001fca00078e00ff */
[----:B------:R-:W-:-:S07]  /*26520*/  @P0 SHF.R.U32.HI R11, RZ, R5, R4 ;  /* 0x00000005ff0b0219 */ /* 0x000fce0000011604 */
.L_x_12124:
[----:B------:R-:W-:Y:S05]  /*26530*/  BSYNC B0 ;  /* 0x0000000000007941 */ /* 0x000fea0003800000 */
.L_x_12122:
[----:B------:R-:W-:-:S05]  /*26540*/  IMAD R11, R11, R3, R3 ;  /* 0x000000030b0b7224 */ /* 0x000fca00078e0203 */
[----:B------:R-:W-:-:S07]  /*26550*/  VIMNMX R2, R2, R11, PT ;  /* 0x0000000b02027248 */ /* 0x000fce0003fe0100 */
.L_x_12121:
[----:B------:R-:W0:Y:S01]  /*26560*/  @P2 LDC R8, c[0x0][0x44c] ;  /* 0x00011300ff082b82 */ /* 0x000e220000000800 */
[----:B------:R-:W-:Y:S01]  /*26570*/  VIADD R2, R2, 0x5f ;  /* 0x0000005f02027836 */ /* 0x000fe20000000000 */
[----:B------:R-:W-:Y:S01]  /*26580*/  ULDC UR4, c[0x0][0x9dc] ;  /* 0x0002770000047ab9 */ /* 0x000fe20000000800 */
[----:B------:R-:W-:Y:S02]  /*26590*/  IMAD.MOV.U32 R5, RZ, RZ, R35 ;  /* 0x000000ffff057224 */ /* 0x000fe400078e0023 */
[----:B------:R-:W-:-:S03]  /*265a0*/  IMAD.HI R2, R2, 0x2aaaaaab, RZ ;  /* 0x2aaaaaab02027827 */ /* 0x000fc600078e02ff */
[----:B------:R-:W2:Y:S01]  /*265b0*/  @P2 LDC R4, c[0x0][0x450] ;  /* 0x00011400ff042b82 */ /* 0x000ea20000000800 */
[----:B0-----:R-:W-:-:S04]  /*265c0*/  @P2 IMAD.HI.U32 R11, R35, R8, RZ ;  /* 0x00000008230b2227 */ /* 0x001fc800078e00ff */
[----:B------:R-:W-:Y:S01]  /*265d0*/  IMAD.IADD R8, R17, 0x1, -R12 ;  /* 0x0000000111087824 */ /* 0x000fe200078e0a0c */
[----:B--2---:R-:W-:Y:S02]  /*265e0*/  @P2 SHF.R.U32.HI R5, RZ, R4, R11 ;  /* 0x00000004ff052219 */ /* 0x004fe4000001160b */
[----:B------:R-:W-:-:S03]  /*265f0*/  SHF.R.U32.HI R11, RZ, 0x1f, R2 ;  /* 0x0000001fff0b7819 */ /* 0x000fc60000011602 */
[----:B-1----:R-:W-:Y:S01]  /*26600*/  IMAD.IADD R12, R8, 0x1, R5 ;  /* 0x00000001080c7824 */ /* 0x002fe200078e0205 */
        /* <DEDUP_REMOVED lines=14> */
.L_x_12127:
[----:B------:R-:W-:-:S13]  /*266f0*/  ISETP.NE.AND P0, PT, R3, 0x1, PT ;  /* 0x000000010300780c */ /* 0x000fda0003f05270 */
[----:B------:R-:W0:Y:S02]  /*26700*/  @P0 LDC.64 R4, c[0x0][0x9e8] ;  /* 0x00027a00ff040b82 */ /* 0x000e240000000a00 */
[----:B0-----:R-:W-:-:S05]  /*26710*/  @P0 IMAD.HI.U32 R4, R12, R4, RZ ;  /* 0x000000040c040227 */ /* 0x001fca00078e00ff */
[----:B------:R-:W-:-:S07]  /*26720*/  @P0 SHF.R.U32.HI R12, RZ, R5, R4 ;  /* 0x00000005ff0c0219 */ /* 0x000fce0000011604 */
.L_x_12128:
[----:B------:R-:W-:Y:S05]  /*26730*/  BSYNC B0 ;  /* 0x0000000000007941 */ /* 0x000fea0003800000 */
.L_x_12126:
[----:B------:R-:W-:-:S05]  /*26740*/  IMAD R3, R12, R3, RZ ;  /* 0x000000030c037224 */ /* 0x000fca00078e02ff */
[----:B------:R-:W-:-:S07]  /*26750*/  VIMNMX R2, R2, R3, !PT ;  /* 0x0000000302027248 */ /* 0x000fce0007fe0100 */
.L_x_12125:
        /* <DEDUP_REMOVED lines=39> */
.L_x_12130:
[----:B------:R-:W-:Y:S05]  /*269d0*/  BSYNC B0 ;  /* 0x0000000000007941 */ /* 0x000fea0003800000 */
.L_x_12129:
[-C--:B------:R-:W-:Y:S01]  /*269e0*/  IMAD R3, R30, R14.reuse, R4 ;  /* 0x0000000e1e037224 */ /* 0x080fe200078e0204 */
        /* <DEDUP_REMOVED lines=8> */
[----:B------:R-:W-:-:S05]  /*26a70*/  SHF.R.U32.HI R4, RZ, 0x6, R3 ;  /* 0x00000006ff047819 */ /* 0x000fca0000011603 */
[----:B------:R-:W-:Y:S02]  /*26a80*/  IMAD.MOV.U32 R2, RZ, RZ, R4 ;  /* 0x000000ffff027224 */ /* 0x000fe400078e0004 */
        /* <DEDUP_REMOVED lines=14> */
.L_x_12342:
[----:B-1----:R-:W-:Y:S02]  /*26b70*/  ISETP.NE.AND P0, PT, R14, RZ, PT ;  /* 0x000000ff0e00720c */ /* 0x002fe40003f05270 */
[----:B------:R-:W-:-:S11]  /*26b80*/  PLOP3.LUT P6, PT, PT, PT, PT, 0x8, 0x0 ;  /* 0x000000000000781c */ /* 0x000fd60003fce170 */
[----:B------:R-:W-:Y:S05]  /*26b90*/  @P0 BRA `(.L_x_12134) ;  /* 0x00000000000c0947 */ /* 0x000fea0003800000 */
[----:B------:R-:W-:-:S03]  /*26ba0*/  UMOV UR4, 0xffffffff ;  /* 0xffffffff00047882 */ /* 0x000fc60000000000 */
[----:B------:R-:W-:Y:S05]  /*26bb0*/  BRA.DIV UR4, `(.L_x_12135) ;  /* 0x00000082041c7947 */ /* 0x000fea000b800000 */
[----:B------:R-:W-:-:S13]  /*26bc0*/  ELECT P6, URZ, PT ;  /* 0x00000000003f782f */ /* 0x000fda00038c0000 */
.L_x_12134:
        /* <DEDUP_REMOVED lines=9> */
.L_x_12345:
[----:B------:R-:W-:Y:S05]  /*26c60*/  BSYNC B1 ;  /* 0x0000000000017941 */ /* 0x000fea0003800000 */
.L_x_12136:
        /* <DEDUP_REMOVED lines=10> */
.L_x_12346:
[----:B------:R-:W-:Y:S05]  /*26d10*/  BSYNC B2 ;  /* 0x0000000000027941 */ /* 0x000fea0003800000 */
.L_x_12140:
[----:B------:R-:W-:Y:S04]  /*26d20*/  BSSY B2, `(.L_x_12142) ;  /* 0x0000009000027945 */ /* 0x000fe80003800000 */
[----:B------:R-:W-:Y:S05]  /*26d30*/  @P1 BRA `(.L_x_12143) ;  /* 0x00000000001c1947 */ /* 0x000fea0003800000 */
[----:B0-----:R-:W0:Y:S02]  /*26d40*/  S2R R3, SR_TID.X ;  /* 0x0000000000037919 */ /* 0x001e240000002100 */
[----:B0-----:R-:W-:Y:S01]  /*26d50*/  LOP3.LUT R7, R3, 0x1f, RZ, 0xc0, !PT ;  /* 0x0000001f03077812 */ /* 0x001fe200078ec0ff */
[----:B------:R-:W-:-:S03]  /*26d60*/  IMAD.MOV.U32 R3, RZ, RZ, 0x3000 ;  /* 0x00003000ff037424 */ /* 0x000fc600078e00ff */
[----:B------:R-:W-:Y:S01]  /*26d70*/  ISETP.NE.AND P0, PT, R7, RZ, PT ;  /* 0x000000ff0700720c */ /* 0x000fe20003f05270 */
[----:B------:R2:W-:-:S12]  /*26d80*/  SYNCS.ARRIVE.TRANS64 RZ, [R12+URZ+0x22890], R3 ;  /* 0x022890030cff79a7 */ /* 0x0005d8000800003f */
[----:B--2---:R-:W-:Y:S05]  /*26d90*/  @!P0 BRA `(.L_x_12143) ;  /* 0x0000000000048947 */ /* 0x004fea0003800000 */
[----:B------:R-:W-:Y:S01]  /*26da0*/  BPT.TRAP 0x1 ;  /* 0x000000040000795c */ /* 0x000fe20000300000 */
.L_x_12143:
[----:B------:R-:W-:Y:S05]  /*26db0*/  BSYNC B2 ;  /* 0x0000000000027941 */ /* 0x000fea0003800000 */
.L_x_12142:
[----:B------:R-:W-:Y:S01]  /*26dc0*/  IMAD.MOV.U32 R7, RZ, RZ, RZ ;  /* 0x000000ffff077224 */ /* 0x000fe200078e00ff */
[----:B------:R-:W-:Y:S01]  /*26dd0*/  UIADD3 UR4, UP0, UR40, 0x570, URZ ;  /* 0x0000057028047890 */ /* 0x000fe2000ff1e03f */
[----:B0-----:R-:W-:Y:S01]  /*26de0*/  IMAD R3, R2, 0x60, R0 ;  /* 0x0000006002037824 */ /* 0x001fe200078e0200 */
        /* <DEDUP_REMOVED lines=9> */
.L_x_12144:
        /* <DEDUP_REMOVED lines=13> */
.L_x_12347:
[----:B------:R-:W-:Y:S05]  /*26f50*/  BSYNC B2 ;  /* 0x0000000000027941 */ /* 0x000fea0003800000 */
.L_x_12145:
        /* <DEDUP_REMOVED lines=11> */
.L_x_12148:
[----:B------:R-:W-:Y:S05]  /*27010*/  BSYNC B2 ;  /* 0x0000000000027941 */ /* 0x000fea0003800000 */
.L_x_12147:
        /* <DEDUP_REMOVED lines=9> */
.L_x_12149:
        /* <DEDUP_REMOVED lines=15> */
.L_x_12150:
        /* <DEDUP_REMOVED lines=15> */
.L_x_12151:
        /* <DEDUP_REMOVED lines=15> */
.L_x_12152:
        /* <DEDUP_REMOVED lines=10> */
.L_x_12139:
[----:B------:R-:W-:Y:S05]  /*27420*/  BSYNC B1 ;  /* 0x0000000000017941 */ /* 0x000fea0003800000 */
.L_x_12138:
        /* <DEDUP_REMOVED lines=9> */
.L_x_12168:
        /* <DEDUP_REMOVED lines=11> */
.L_x_12348:
[----:B------:R-:W-:Y:S05]  /*27570*/  BSYNC B2 ;  /* 0x0000000000027941 */ /* 0x000fea0003800000 */
.L_x_12155:
        /* <DEDUP_REMOVED lines=9> */
.L_x_12158:
[----:B------:R-:W-:Y:S05]  /*27610*/  BSYNC B2 ;  /* 0x0000000000027941 */ /* 0x000fea0003800000 */
.L_x_12157:
        /* <DEDUP_REMOVED lines=11> */
.L_x_12159:
        /* <DEDUP_REMOVED lines=13> */
.L_x_12349:
[----:B------:R-:W-:Y:S05]  /*277a0*/  BSYNC B2 ;  /* 0x0000000000027941 */ /* 0x000fea0003800000 */
.L_x_12160:
        /* <DEDUP_REMOVED lines=11> */
.L_x_12163:
[----:B------:R-:W-:Y:S05]  /*27860*/  BSYNC B2 ;  /* 0x0000000000027941 */ /* 0x000fea0003800000 */
.L_x_12162:
        /* <DEDUP_REMOVED lines=9> */
.L_x_12164:
        /* <DEDUP_REMOVED lines=15> */
.L_x_12165:
        /* <DEDUP_REMOVED lines=15> */
.L_x_12166:
        /* <DEDUP_REMOVED lines=15> */
.L_x_12167:
        /* <DEDUP_REMOVED lines=10> */
.L_x_12154:
[----:B------:R-:W-:Y:S05]  /*27c70*/  BSYNC B1 ;  /* 0x0000000000017941 */ /* 0x000fea0003800000 */
.L_x_12153:
        /* <DEDUP_REMOVED lines=8> */
.L_x_12132:
[----:B------:R-:W-:Y:S05]  /*27d00*/  BSYNC B0 ;  /* 0x0000000000007941 */ /* 0x000fea0003800000 */
.L_x_12131:
[----:B------:R-:W1:Y:S01]  /*27d10*/  LDC R0, c[0x0][0x448] ;  /* 0x00011200ff007b82 */ /* 0x000e620000000800 */
[----:B------:R-:W-:Y:S07]  /*27d20*/  @!P0 WARPSYNC.ALL ;  /* 0x0000000000008948 */ /* 0x000fee0003800000 */
[----:B------:R-:W-:Y:S01]  /*27d30*/  @!P0 BAR.SYNC.DEFER_BLOCKING 0xc, 0x180 ;  /* 0x0306000000008b1d */ /* 0x000fe20000010000 */
[----:B-1----:R-:W-:Y:S01]  /*27d40*/  ISETP.NE.AND P1, PT, R0, 0x1, PT ;  /* 0x000000010000780c */ /* 0x002fe20003f25270 */
[----:B------:R-:W-:-:S12]  /*27d50*/  VIADD R0, R35, 0x7f ;  /* 0x0000007f23007836 */ /* 0x000fd80000000000 */
[----:B0-----:R-:W0:Y:S08]  /*27d60*/  @P1 LDC R3, c[0x0][0x44c] ;  /* 0x00011300ff031b82 */ /* 0x001e300000000800 */
[----:B------:R-:W1:Y:S01]  /*27d70*/  @P1 LDC R2, c[0x0][0x450] ;  /* 0x00011400ff021b82 */ /* 0x000e620000000800 */
[----:B0-----:R-:W-:-:S05]  /*27d80*/  @P1 IMAD.HI.U32 R3, R0, R3, RZ ;  /* 0x0000000300031227 */ /* 0x001fca00078e00ff */
[----:B-1----:R-:W-:Y:S02]  /*27d90*/  @P1 SHF.R.U32.HI R0, RZ, R2, R3 ;  /* 0x00000002ff001219 */ /* 0x002fe40000011603 */
[----:B------:R-:W0:Y:S03]  /*27da0*/  LDC.64 R2, c[0x0][0x9e0] ;  /* 0x00027800ff027b82 */ /* 0x000e260000000a00 */
[----:B------:R-:W-:Y:S01]  /*27db0*/  IMAD.IADD R7, R9, 0x1, R0 ;  /* 0x0000000109077824 */ /* 0x000fe200078e0200 */
[----:B0-----:R-:W-:-:S03]  /*27dc0*/  ISETP.GE.AND P2, PT, R3, 0x1, PT ;  /* 0x000000010300780c */ /* 0x001fc60003f46270 */
[----:B------:R-:W-:-:S10]  /*27dd0*/  IMAD.IADD R2, R7, 0x1, R2 ;  /* 0x0000000107027824 */ /* 0x000fd400078e0202 */
        /* <DEDUP_REMOVED lines=12> */
.L_x_12171:
[----:B------:R-:W-:-:S13]  /*27ea0*/  ISETP.NE.AND P0, PT, R3, 0x1, PT ;  /* 0x000000010300780c */ /* 0x000fda0003f05270 */
[----:B------:R-:W0:Y:S02]  /*27eb0*/  @P0 LDC.64 R4, c[0x0][0x9e8] ;  /* 0x00027a00ff040b82 */ /* 0x000e240000000a00 */
[----:B0-----:R-:W-:-:S05]  /*27ec0*/  @P0 IMAD.HI.U32 R4, R0, R4, RZ ;  /* 0x0000000400040227 */ /* 0x001fca00078e00ff */
[----:B------:R-:W-:-:S07]  /*27ed0*/  @P0 SHF.R.U32.HI R0, RZ, R5, R4 ;  /* 0x00000005ff000219 */ /* 0x000fce0000011604 */
.L_x_12172:
[----:B------:R-:W-:Y:S05]  /*27ee0*/  BSYNC B0 ;  /* 0x0000000000007941 */ /* 0x000fea0003800000 */
.L_x_12170:
[----:B------:R-:W-:-:S05]  /*27ef0*/  IMAD R5, R0, R3, R3 ;  /* 0x0000000300057224 */ /* 0x000fca00078e0203 */
[----:B------:R-:W-:-:S07]  /*27f00*/  VIMNMX R2, R2, R5, PT ;  /* 0x0000000502027248 */ /* 0x000fce0003fe0100 */
.L_x_12169:
[----:B------:R-:W0:Y:S01]  /*27f10*/  @P1 LDC R4, c[0x0][0x44c] ;  /* 0x00011300ff041b82 */ /* 0x000e220000000800 */
[----:B------:R-:W-:Y:S01]  /*27f20*/  VIADD R2, R2, 0x5f ;  /* 0x0000005f02027836 */ /* 0x000fe20000000000 */
[----:B------:R-:W-:Y:S01]  /*27f30*/  ULDC UR4, c[0x0][0x9dc] ;  /* 0x0002770000047ab9 */ /* 0x000fe20000000800 */
[----:B------:R-:W-:Y:S02]  /*27f40*/  IMAD.MOV.U32 R7, RZ, RZ, R35 ;  /* 0x000000ffff077224 */ /* 0x000fe400078e0023 */
[----:B------:R-:W-:-:S03]  /*27f50*/  IMAD.HI R2, R2, 0x2aaaaaab, RZ ;  /* 0x2aaaaaab02027827 */ /* 0x000fc600078e02ff */
[----:B------:R-:W1:Y:S02]  /*27f60*/  @P1 LDC R0, c[0x0][0x450] ;  /* 0x00011400ff001b82 */ /* 0x000e640000000800 */
[----:B------:R-:W-:-:S04]  /*27f70*/  SHF.R.U32.HI R5, RZ, 0x1f, R2 ;  /* 0x0000001fff057819 */ /* 0x000fc80000011602 */
[----:B------:R-:W-:Y:S01]  /*27f80*/  LEA.HI.SX32 R5, R2, R5, 0x1c ;  /* 0x0000000502057211 */ /* 0x000fe200078fe2ff */
[----:B0-----:R-:W-:-:S05]  /*27f90*/  @P1 IMAD.HI.U32 R9, R35, R4, RZ ;  /* 0x0000000423091227 */ /* 0x001fca00078e00ff */
[----:B-1----:R-:W-:-:S05]  /*27fa0*/  @P1 SHF.R.U32.HI R7, RZ, R0, R9 ;  /* 0x00000000ff071219 */ /* 0x002fca0000011609 */
[----:B------:R-:W-:Y:S01]  /*27fb0*/  IMAD.IADD R8, R8, 0x1, R7 ;  /* 0x0000000108087824 */ /* 0x000fe200078e0207 */
[----:B------:R-:W-:-:S03]  /*27fc0*/  VIMNMX R7, R20, R5, PT ;  /* 0x0000000514077248 */ /* 0x000fc60003fe0100 */
        /* <DEDUP_REMOVED lines=12> */
.L_x_12175:
[----:B------:R-:W-:-:S13]  /*28090*/  ISETP.NE.AND P0, PT, R3, 0x1, PT ;  /* 0x000000010300780c */ /* 0x000fda0003f05270 */
[----:B------:R-:W0:Y:S02]  /*280a0*/  @P0 LDC.64 R4, c[0x0][0x9e8] ;  /* 0x00027a00ff040b82 */ /* 0x000e240000000a00 */
[----:B0-----:R-:W-:-:S05]  /*280b0*/  @P0 IMAD.HI.U32 R4, R8, R4, RZ ;  /* 0x0000000408040227 */ /* 0x001fca00078e00ff */
[----:B------:R-:W-:-:S07]  /*280c0*/  @P0 SHF.R.U32.HI R8, RZ, R5, R4 ;  /* 0x00000005ff080219 */ /* 0x000fce0000011604 */
.L_x_12176:
[----:B------:R-:W-:Y:S05]  /*280d0*/  BSYNC B0 ;  /* 0x0000000000007941 */ /* 0x000fea0003800000 */
.L_x_12174:
[----:B------:R-:W-:-:S05]  /*280e0*/  IMAD R3, R8, R3, RZ ;  /* 0x0000000308037224 */ /* 0x000fca00078e02ff */
[----:B------:R-:W-:-:S07]  /*280f0*/  VIMNMX R0, R0, R3, !PT ;  /* 0x0000000300007248 */ /* 0x000fce0007fe0100 */
.L_x_12173:
[----:B------:R-:W-:Y:S01]  /*28100*/  ISETP.NE.AND P1, PT, R6, RZ, PT ;  /* 0x000000ff0600720c */ /* 0x000fe20003f25270 */
[----:B------:R-:W-:Y:S01]  /*28110*/  IMAD.HI R0, R0, 0x2aaaaaab, RZ ;  /* 0x2aaaaaab00007827 */ /* 0x000fe200078e02ff */
[----:B------:R-:W-:Y:S04]  /*28120*/  BSSY B0, `(.L_x_12177) ;  /* 0x0000023000007945 */ /* 0x000fe80003800000 */
[----:B------:R-:W-:-:S04]  /*28130*/  SHF.R.U32.HI R3, RZ, 0x1f, R0 ;  /* 0x0000001fff037819 */ /* 0x000fc80000011600 */
[----:B------:R-:W-:Y:S01]  /*28140*/  LEA.HI.SX32 R0, R0, R3, 0x1c ;  /* 0x0000000300007211 */ /* 0x000fe200078fe2ff */
[----:B------:R-:W-:Y:S02]  /*28150*/  IMAD.MOV.U32 R3, RZ, RZ, RZ ;  /* 0x000000ffff037224 */ /* 0x000fe400078e00ff */
[----:B------:R-:W0:Y:S01]  /*28160*/  @!P1 LDC R6, c[0x0][0x9f0] ;  /* 0x00027c00ff069b82 */ /* 0x000e220000000800 */
[----:B------:R-:W-:-:S04]  /*28170*/  VIMNMX R0, RZ, R0, !PT ;  /* 0x00000000ff007248 */ /* 0x000fc80007fe0100 */
[----:B------:R-:W-:-:S13]  /*28180*/  ISETP.GT.AND P0, PT, R7, R0, PT ;  /* 0x000000000700720c */ /* 0x000fda0003f04270 */
[----:B------:R-:W-:Y:S05]  /*28190*/  @!P0 BRA `(.L_x_12178) ;  /* 0x00000000006c8947 */ /* 0x000fea0003800000 */
[----:B0-----:R-:W-:Y:S01]  /*281a0*/  IABS R4, R6 ;  /* 0x0000000600047213 */ /* 0x001fe20000000000 */
[----:B------:R-:W-:-:S03]  /*281b0*/  IMAD.MOV.U32 R2, RZ, RZ, RZ ;  /* 0x000000ffff027224 */ /* 0x000fc600078e00ff */
[----:B------:R-:W0:Y:S08]  /*281c0*/  I2F.RP R5, R4 ;  /* 0x0000000400057306 */ /* 0x000e300000209400 */
[----:B0-----:R-:W0:Y:S02]  /*281d0*/  MUFU.RCP R5, R5 ;  /* 0x0000000500057308 */ /* 0x001e240000001000 */
[----:B0-----:R-:W-:-:S06]  /*281e0*/  VIADD R8, R5, 0xffffffe ;  /* 0x0ffffffe05087836 */ /* 0x001fcc0000000000 */
[----:B------:R-:W0:Y:S02]  /*281f0*/  F2I.FTZ.U32.TRUNC.NTZ R3, R8 ;  /* 0x0000000800037305 */ /* 0x000e24000021f000 */
[----:B0-----:R-:W-:-:S04]  /*28200*/  IMAD.MOV R9, RZ, RZ, -R3 ;  /* 0x000000ffff097224 */ /* 0x001fc800078e0a03 */
[----:B------:R-:W-:-:S04]  /*28210*/  IMAD R9, R9, R4, RZ ;  /* 0x0000000409097224 */ /* 0x000fc800078e02ff */
[----:B------:R-:W-:Y:S01]  /*28220*/  IMAD.HI.U32 R2, R3, R9, R2 ;  /* 0x0000000903027227 */ /* 0x000fe200078e0002 */
[----:B------:R-:W-:Y:S02]  /*28230*/  IADD3 R3, R6, -0x1, R7 ;  /* 0xffffffff06037810 */ /* 0x000fe40007ffe007 */
[----:B------:R-:W-:-:S03]  /*28240*/  IABS R9, R6 ;  /* 0x0000000600097213 */ /* 0x000fc60000000000 */
[----:B------:R-:W-:Y:S02]  /*28250*/  IMAD.IADD R3, R3, 0x1, -R0 ;  /* 0x0000000103037824 */ /* 0x000fe400078e0a00 */
[----:B------:R-:W-:-:S03]  /*28260*/  IMAD.MOV R8, RZ, RZ, -R9 ;  /* 0x000000ffff087224 */ /* 0x000fc600078e0a09 */
        /* <DEDUP_REMOVED lines=14> */
.L_x_12178:
[----:B------:R-:W-:Y:S05]  /*28350*/  BSYNC B0 ;  /* 0x0000000000007941 */ /* 0x000fea0003800000 */
.L_x_12177:
[-C--:B------:R-:W-:Y:S01]  /*28360*/  IMAD R30, R30, R3.reuse, R0 ;  /* 0x000000031e1e7224 */ /* 0x080fe200078e0200 */
        /* <DEDUP_REMOVED lines=22> */
.L_x_12180:
        /* <DEDUP_REMOVED lines=9> */
[----:B------:R-:W1:Y:S01]  /*28560*/  LDC.64 R2, c[0x4][R2] ;  /* 0x0100000002027b82 */ /* 0x000e620000000a00 */
[----:B------:R-:W-:Y:S02]  /*28570*/  IMAD.U32 R5, RZ, RZ, UR7 ;  /* 0x00000007ff057e24 */ /* 0x000fe4000f8e00ff */
[----:B0-----:R-:W-:Y:S02]  /*28580*/  IMAD.U32 R6, RZ, RZ, UR8 ;  /* 0x00000008ff067e24 */ /* 0x001fe4000f8e00ff */
[----:B------:R-:W-:-:S02]  /*28590*/  IMAD.U32 R7, RZ, RZ, UR9 ;  /* 0x00000009ff077e24 */ /* 0x000fc4000f8e00ff */
[----:B------:R-:W-:Y:S02]  /*285a0*/  IMAD.U32 R10, RZ, RZ, UR4 ;  /* 0x00000004ff0a7e24 */ /* 0x000fe4000f8e00ff */
[----:B------:R-:W-:Y:S02]  /*285b0*/  IMAD.U32 R11, RZ, RZ, UR5 ;  /* 0x00000005ff0b7e24 */ /* 0x000fe4000f8e00ff */
[----:B------:R-:W-:Y:S02]  /*285c0*/  IMAD.MOV.U32 R8, RZ, RZ, 0x70 ;  /* 0x00000070ff087424 */ /* 0x000fe400078e00ff */
[----:B------:R-:W-:Y:S02]  /*285d0*/  IMAD.MOV.U32 R12, RZ, RZ, 0x1 ;  /* 0x00000001ff0c7424 */ /* 0x000fe400078e00ff */
[----:B------:R-:W-:-:S07]  /*285e0*/  IMAD.MOV.U32 R13, RZ, RZ, RZ ;  /* 0x000000ffff0d7224 */ /* 0x000fce00078e00ff */
[----:B------:R-:W-:-:S07]  /*285f0*/  LEPC R20, `(.L_x_12183) ;  /* 0x000000001014794e */ /* 0x000fce0000000000 */
[----:B-1----:R-:W-:Y:S05]  /*28600*/  CALL.ABS.NOINC R2 ;  /* 0x0000000002007343 */ /* 0x002fea0003c00000 */
.L_x_12183:
[----:B------:R-:W-:Y:S05]  /*28610*/  BSYNC B6 ;  /* 0x0000000000067941 */ /* 0x000fea0003800000 */
.L_x_12182:
        /* <DEDUP_REMOVED lines=8> */
[----:B------:R1:W2:Y:S01]  /*286a0*/  LDC.64 R2, c[0x4][R28] ;  /* 0x010000001c027b82 */ /* 0x0002a20000000a00 */
[----:B------:R-:W-:Y:S02]  /*286b0*/  IMAD.U32 R4, RZ, RZ, UR6 ;  /* 0x00000006ff047e24 */ /* 0x000fe4000f8e00ff */
[----:B------:R-:W-:Y:S02]  /*286c0*/  IMAD.U32 R5, RZ, RZ, UR7 ;  /* 0x00000007ff057e24 */ /* 0x000fe4000f8e00ff */
[----:B0-----:R-:W-:Y:S02]  /*286d0*/  IMAD.U32 R6, RZ, RZ, UR8 ;  /* 0x00000008ff067e24 */ /* 0x001fe4000f8e00ff */
[----:B------:R-:W-:-:S02]  /*286e0*/  IMAD.U32 R7, RZ, RZ, UR9 ;  /* 0x00000009ff077e24 */ /* 0x000fc4000f8e00ff */
[----:B------:R-:W-:Y:S02]  /*286f0*/  IMAD.U32 R10, RZ, RZ, UR4 ;  /* 0x00000004ff0a7e24 */ /* 0x000fe4000f8e00ff */
[----:B------:R-:W-:Y:S02]  /*28700*/  IMAD.U32 R11, RZ, RZ, UR5 ;  /* 0x00000005ff0b7e24 */ /* 0x000fe4000f8e00ff */
[----:B------:R-:W-:Y:S02]  /*28710*/  IMAD.MOV.U32 R8, RZ, RZ, 0x70 ;  /* 0x00000070ff087424 */ /* 0x000fe400078e00ff */
[----:B------:R-:W-:Y:S02]  /*28720*/  IMAD.MOV.U32 R12, RZ, RZ, 0x1 ;  /* 0x00000001ff0c7424 */ /* 0x000fe400078e00ff */
[----:B-1----:R-:W-:-:S07]  /*28730*/  IMAD.MOV.U32 R13, RZ, RZ, RZ ;  /* 0x000000ffff0d7224 */ /* 0x002fce00078e00ff */
[----:B------:R-:W-:-:S07]  /*28740*/  LEPC R20, `(.L_x_12186) ;  /* 0x000000001014794e */ /* 0x000fce0000000000 */
[----:B--2---:R-:W-:Y:S05]  /*28750*/  CALL.ABS.NOINC R2 ;  /* 0x0000000002007343 */ /* 0x004fea0003c00000 */
.L_x_12186:
        /* <DEDUP_REMOVED lines=15> */
.L_x_12185:
[----:B------:R-:W-:Y:S05]  /*28850*/  BSYNC B6 ;  /* 0x0000000000067941 */ /* 0x000fea0003800000 */
.L_x_12184:
[----:B------:R-:W1:Y:S01]  /*28860*/  S2R R2, SR_TID.X ;  /* 0x0000000000027919 */ /* 0x000e620000002100 */
[----:B------:R-:W-:Y:S01]  /*28870*/  ULDC.64 UR4, c[0x0][0x9f8] ;  /* 0x00027e0000047ab9 */ /* 0x000fe20000000a00 */
[----:B------:R-:W-:Y:S01]  /*28880*/  IMAD.MOV.U32 R28, RZ, RZ, R19 ;  /* 0x000000ffff1c7224 */ /* 0x000fe200078e0013 */
[----:B------:R-:W-:Y:S01]  /*28890*/  ISETP.NE.U32.AND P0, PT, RZ, UR4, PT ;  /* 0x00000004ff007c0c */ /* 0x000fe2000bf05070 */
[----:B------:R-:W2:Y:S01]  /*288a0*/  S2R R21, SR_TID.X ;  /* 0x0000000000157919 */ /* 0x000ea20000002100 */
[----:B------:R-:W3:Y:S01]  /*288b0*/  LDC R8, c[0x0][0x430] ;  /* 0x00010c00ff087b82 */ /* 0x000ee20000000800 */
[----:B------:R-:W-:Y:S01]  /*288c0*/  VIADD R0, R32, 0xffffffff ;  /* 0xffffffff20007836 */ /* 0x000fe20000000000 */
[----:B------:R-:W-:Y:S01]  /*288d0*/  ISETP.NE.AND.EX P0, PT, RZ, UR5, PT, P0 ;  /* 0x00000005ff007c0c */ /* 0x000fe2000bf05300 */
[----:B------:R-:W4:Y:S01]  /*288e0*/  S2R R11, SR_TID.X ;  /* 0x00000000000b7919 */ /* 0x000f220000002100 */
[----:B------:R-:W-:Y:S01]  /*288f0*/  IMAD.U32 R9, RZ, RZ, UR38 ;  /* 0x00000026ff097e24 */ /* 0x000fe2000f8e00ff */
[----:B------:R-:W-:Y:S01]  /*28900*/  ULDC UR4, c[0x0][0x2f4] ;  /* 0x0000bd0000047ab9 */ /* 0x000fe20000000800 */
[----:B------:R-:W-:Y:S01]  /*28910*/  LOP3.LUT R23, R23, 0xffffffbf, RZ, 0xc0, !PT ;  /* 0xffffffbf17177812 */ /* 0x000fe200078ec0ff */
[----:B------:R-:W-:Y:S01]  /*28920*/  ULDC UR5, c[0x0][0x320] ;  /* 0x0000c80000057ab9 */ /* 0x000fe20000000800 */
[----:B-1----:R-:W-:-:S07]  /*28930*/  LOP3.LUT R20, R2, 0x7f, RZ, 0xc0, !PT ;  /* 0x0000007f02147812 */ /* 0x002fce00078ec0ff */
[----:B------:R-:W1:Y:S01]  /*28940*/  @P0 LDC.64 R2, c[0x0][0x9f8] ;  /* 0x00027e00ff020b82 */ /* 0x000e620000000a00 */
[----:B------:R-:W-:Y:S01]  /*28950*/  SHF.R.U32.HI R33, RZ, 0x3, R20 ;  /* 0x00000003ff217819 */ /* 0x000fe20000011614 */
[----:B-1----:R-:W-:-:S05]  /*28960*/  @P0 IMAD.WIDE R2, R19, 0x4, R2 ;  /* 0x0000000413020825 */ /* 0x002fca00078e0202 */
[----:B------:R1:W4:Y:S01]  /*28970*/  @P0 LDG.E R28, desc[UR42][R2.64] ;  /* 0x0000002a021c0981 */ /* 0x000322000c1e1900 */
[----:B--2---:R-:W-:Y:S01]  /*28980*/  IMAD.SHL.U32 R20, R21, 0x10, RZ ;  /* 0x0000001015147824 */ /* 0x004fe200078e00ff */
[----:B---3--:R-:W-:Y:S01]  /*28990*/  ISETP.NE.AND P1, PT, R8, 0x1, PT ;  /* 0x000000010800780c */ /* 0x008fe20003f25270 */
[----:B------:R-:W-:-:S03]  /*289a0*/  IMAD.MOV.U32 R36, RZ, RZ, RZ ;  /* 0x000000ffff247224 */ /* 0x000fc600078e00ff */
[----:B------:R-:W-:-:S05]  /*289b0*/  LOP3.LUT R20, R33, 0x70, R20, 0xf8, !PT ;  /* 0x0000007021147812 */ /* 0x000fca00078ef814 */
[----:B0-----:R-:W-:-:S04]  /*289c0*/  IMAD R6, R0, 0x60, R20 ;  /* 0x0000006000067824 */ /* 0x001fc800078e0214 */
[----:B------:R-:W0:Y:S01]  /*289d0*/  @P1 LDC R10, c[0x0][0x434] ;  /* 0x00010d00ff0a1b82 */ /* 0x000e220000000800 */
[C---:B------:R-:W-:Y:S01]  /*289e0*/  ISETP.GE.AND P0, PT, R6.reuse, R17, PT ;  /* 0x000000110600720c */ /* 0x040fe20003f06270 */
[----:B------:R-:W-:-:S03]  /*289f0*/  IMAD.IADD R37, R6, 0x1, R31 ;  /* 0x0000000106257824 */ /* 0x000fc600078e021f */
[----:B------:R-:W-:Y:S01]  /*28a00*/  ISETP.GT.U32.OR P0, PT, R20, 0x5f, P0 ;  /* 0x0000005f1400780c */ /* 0x000fe20000704470 */
[----:B------:R-:W-:Y:S02]  /*28a10*/  IMAD.MOV.U32 R6, RZ, RZ, R37 ;  /* 0x000000ffff067224 */ /* 0x000fe400078e0025 */
[----:B------:R-:W2:Y:S10]  /*28a20*/  @P1 LDC R4, c[0x0][0x438] ;  /* 0x00010e00ff041b82 */ /* 0x000eb40000000800 */
[----:B-1----:R-:W1:Y:S01]  /*28a30*/  @!P0 LDC.64 R2, c[0x0][0x428] ;  /* 0x00010a00ff028b82 */ /* 0x002e620000000a00 */
[----:B0-----:R-:W-:-:S05]  /*28a40*/  @P1 IMAD.HI.U32 R5, R37, R10, RZ ;  /* 0x0000000a25051227 */ /* 0x001fca00078e00ff */
[----:B--2---:R-:W-:-:S04]  /*28a50*/  @P1 SHF.R.U32.HI R6, RZ, R4, R5 ;  /* 0x00000004ff061219 */ /* 0x004fc80000011605 */
[--C-:B------:R-:W-:Y:S01]  /*28a60*/  @!P0 SHF.R.S32.HI R5, RZ, 0x1f, R6.reuse ;  /* 0x0000001fff058819 */ /* 0x100fe20000011406 */
[----:B------:R-:W-:Y:S01]  /*28a70*/  @!P0 IMAD.MOV.U32 R4, RZ, RZ, R6 ;  /* 0x000000ffff048224 */ /* 0x000fe200078e0006 */
[----:B------:R-:W-:Y:S01]  /*28a80*/  ISETP.NE.AND P2, PT, R9, 0x3, PT ;  /* 0x000000030900780c */ /* 0x000fe20003f45270 */
[C---:B----4-:R-:W-:Y:S02]  /*28a90*/  IMAD.SHL.U32 R9, R11.reuse, 0x8, RZ ;  /* 0x000000080b097824 */ /* 0x050fe400078e00ff */
[----:B------:R-:W-:-:S03]  /*28aa0*/  IMAD.SHL.U32 R33, R11, 0x8, RZ ;  /* 0x000000080b217824 */ /* 0x000fc600078e00ff */
[----:B------:R-:W-:Y:S02]  /*28ab0*/  LOP3.LUT R9, R9, 0x38, RZ, 0xc0, !PT ;  /* 0x0000003809097812 */ /* 0x000fe400078ec0ff */
[----:B------:R-:W-:-:S04]  /*28ac0*/  LOP3.LUT R33, R33, 0x38, RZ, 0xc0, !PT ;  /* 0x0000003821217812 */ /* 0x000fc800078ec0ff */
[----:B------:R-:W-:Y:S02]  /*28ad0*/  LOP3.LUT R11, R33, 0x40, RZ, 0xfc, !PT ;  /* 0x00000040210b7812 */ /* 0x000fe400078efcff */
[----:B------:R-:W-:Y:S02]  /*28ae0*/  @P2 LOP3.LUT R23, R23, 0x40, RZ, 0xfc, !PT ;  /* 0x0000004017172812 */ /* 0x000fe400078efcff */
[----:B------:R-:W-:Y:S02]  /*28af0*/  ISETP.GE.AND P4, PT, R11, UR5, PT ;  /* 0x000000050b007c0c */ /* 0x000fe4000bf86270 */
[----:B------:R-:W-:Y:S02]  /*28b00*/  LOP3.LUT R23, R23, 0xfffffffe, RZ, 0xc0, !PT ;  /* 0xfffffffe17177812 */ /* 0x000fe400078ec0ff */
[----:B------:R-:W-:-:S04]  /*28b10*/  LOP3.LUT R11, R9, 0x80, RZ, 0xfc, !PT ;  /* 0x00000080090b7812 */ /* 0x000fc800078efcff */
[----:B------:R-:W-:Y:S01]  /*28b20*/  ISETP.GE.AND P3, PT, R11, UR5, PT ;  /* 0x000000050b007c0c */ /* 0x000fe2000bf66270 */
[----:B------:R-:W-:Y:S01]  /*28b30*/  UMOV UR6, 0xffffffff ;  /* 0xffffffff00067882 */ /* 0x000fe20000000000 */
[----:B------:R-:W-:Y:S01]  /*28b40*/  SHF.R.S32.HI R32, RZ, 0x1f, R28 ;  /* 0x0000001fff207819 */ /* 0x000fe2000001141c */
[----:B-1----:R-:W-:-:S04]  /*28b50*/  @!P0 IMAD.WIDE.U32 R4, R28, R2, R4 ;  /* 0x000000021c048225 */ /* 0x002fc800078e0004 */
[----:B------:R-:W-:-:S04]  /*28b60*/  @!P0 IMAD R7, R32, R2, RZ ;  /* 0x0000000220078224 */ /* 0x000fc800078e02ff */
[----:B------:R-:W-:Y:S02]  /*28b70*/  @!P0 IMAD R7, R28, R3, R7 ;  /* 0x000000031c078224 */ /* 0x000fe400078e0207 */
[----:B------:R-:W0:Y:S02]  /*28b80*/  @!P0 LDC.64 R2, c[0x0][0x418] ;  /* 0x00010600ff028b82 */ /* 0x000e240000000a00 */
[----:B------:R-:W-:Y:S01]  /*28b90*/  @!P0 IMAD.IADD R7, R5, 0x1, R7 ;  /* 0x0000000105078824 */ /* 0x000fe200078e0207 */
[----:B0-----:R-:W-:-:S04]  /*28ba0*/  @!P0 LEA R2, P1, R4, R2, 0x2 ;  /* 0x0000000204028211 */ /* 0x001fc800078210ff */
[----:B------:R-:W-:Y:S02]  /*28bb0*/  @!P0 LEA.HI.X R3, R4, R3, R7, 0x2, P1 ;  /* 0x0000000304038211 */ /* 0x000fe400008f1407 */
[----:B------:R-:W-:-:S03]  /*28bc0*/  ISETP.GE.AND P1, PT, R9, UR4, PT ;  /* 0x0000000409007c0c */ /* 0x000fc6000bf26270 */
[----:B------:R0:W5:Y:S01]  /*28bd0*/  @!P0 LDG.E R36, desc[UR42][R2.64] ;  /* 0x0000002a02248981 */ /* 0x000162000c1e1900 */
[C---:B------:R-:W-:Y:S01]  /*28be0*/  ISETP.GE.AND P0, PT, R9.reuse, UR5, PT ;  /* 0x0000000509007c0c */ /* 0x040fe2000bf06270 */
[----:B------:R-:W-:Y:S01]  /*28bf0*/  IMAD.MOV R4, RZ, RZ, -R6 ;  /* 0x000000ffff047224 */ /* 0x000fe200078e0a06 */
[----:B------:R-:W-:-:S03]  /*28c00*/  LOP3.LUT R9, R9, 0xc0, RZ, 0xfc, !PT ;  /* 0x000000c009097812 */ /* 0x000fc600078efcff */
[----:B------:R-:W-:-:S04]  /*28c10*/  IMAD R37, R8, R4, R37 ;  /* 0x0000000408257224 */ /* 0x000fc800078e0225 */
[----:B------:R-:W-:Y:S02]  /*28c20*/  @P1 LOP3.LUT R23, R23, 0x1, RZ, 0xfc, !PT ;  /* 0x0000000117171812 */ /* 0x000fe400078efcff */
[----:B------:R-:W-:Y:S02]  /*28c30*/  ISETP.GE.AND P1, PT, R9, UR5, PT ;  /* 0x0000000509007c0c */ /* 0x000fe4000bf26270 */
[----:B------:R-:W-:-:S04]  /*28c40*/  LOP3.LUT R23, R23, 0xfffffff7, RZ, 0xc0, !PT ;  /* 0xfffffff717177812 */ /* 0x000fc800078ec0ff */
        /* <DEDUP_REMOVED lines=8> */
.L_x_12352:
[----:B------:R-:W-:Y:S02]  /*28cd0*/  SEL R6, RZ, 0x1, P0 ;  /* 0x00000001ff067807 */ /* 0x000fe40000000000 */
[----:B------:R-:W-:Y:S02]  /*28ce0*/  ISETP.GT.U32.AND P0, PT, R20, 0x5f, PT ;  /* 0x0000005f1400780c */ /* 0x000fe40003f04070 */
[----:B------:R-:W-:-:S11]  /*28cf0*/  LOP3.LUT R23, R23, 0xffffffdf, RZ, 0xc0, !PT ;  /* 0xffffffdf17177812 */ /* 0x000fd600078ec0ff */
[----:B------:R-:W-:Y:S01]  /*28d00*/  @P0 LOP3.LUT R23, R23, 0x20, RZ, 0xfc, !PT ;  /* 0x0000002017170812 */ /* 0x000fe200078efcff */
[----:B------:R-:W-:Y:S06]  /*28d10*/  @!P2 BRA `(.L_x_12188) ;  /* 0x000000000004a947 */ /* 0x000fec0003800000 */
[----:B------:R-:W-:Y:S01]  /*28d20*/  BPT.TRAP 0x1 ;  /* 0x000000040000795c */ /* 0x000fe20000300000 */
.L_x_12188:
[----:B------:R-:W-:Y:S01]  /*28d30*/  IMAD R17, R0, -0x60, R17 ;  /* 0xffffffa000117824 */ /* 0x000fe200078e0211 */
[----:B------:R-:W-:Y:S01]  /*28d40*/  SHF.L.U32 R0, R26, 0x1f, RZ ;  /* 0x0000001f1a007819 */ /* 0x000fe200000006ff */
[----:B------:R-:W-:Y:S01]  /*28d50*/  IMAD R33, R25, 0x8, R22 ;  /* 0x0000000819217824 */ /* 0x000fe200078e0216 */
[----:B------:R-:W-:Y:S03]  /*28d60*/  BSSY B0, `(.L_x_12189) ;  /* 0x0000003000007945 */ /* 0x000fe60003800000 */
[----:B------:R-:W0:Y:S02]  /*28d70*/  SYNCS.PHASECHK.TRANS64.TRYWAIT P0, [R33+URZ+0x22840], R0 ;  /* 0x02284000210075a7 */ /* 0x000e24000800017f */
[----:B0-----:R-:W-:Y:S05]  /*28d80*/  @!P0 BRA `(.L_x_12190) ;  /* 0x00000060005c8947 */ /* 0x001fea0003800000 */
.L_x_12353:
[----:B------:R-:W-:Y:S05]  /*28d90*/  BSYNC B0 ;  /* 0x0000000000007941 */ /* 0x000fea0003800000 */
.L_x_12189:
[----:B0-----:R-:W-:Y:S01]  /*28da0*/  SHF.R.S32.HI R0, RZ, 0x1f, R37 ;  /* 0x0000001fff007819 */ /* 0x001fe20000011425 */
[----:B------:R-:W-:Y:S01]  /*28db0*/  ULDC.64 UR4, c[0x0][0x300] ;  /* 0x0000c00000047ab9 */ /* 0x000fe20000000a00 */
[----:B-----5:R-:W-:Y:S01]  /*28dc0*/  SHF.R.S32.HI R4, RZ, 0x1f, R36 ;  /* 0x0000001fff047819 */ /* 0x020fe20000011424 */
[----:B------:R-:W-:Y:S01]  /*28dd0*/  IMAD.WIDE.U32 R2, R37, UR4, RZ ;  /* 0x0000000425027c25 */ /* 0x000fe2000f8e00ff */
[----:B------:R-:W0:Y:S01]  /*28de0*/  S2R R7, SR_TID.X ;  /* 0x0000000000077919 */ /* 0x000e220000002100 */
[----:B------:R-:W-:Y:S01]  /*28df0*/  ULDC.64 UR6, c[0x0][0x2e8] ;  /* 0x0000ba0000067ab9 */ /* 0x000fe20000000a00 */
[----:B------:R-:W-:Y:S01]  /*28e00*/  LOP3.LUT P2, RZ, R23, 0x1, RZ, 0xc0, !PT ;  /* 0x0000000117ff7812 */ /* 0x000fe2000784c0ff */
[----:B------:R1:W-:Y:S04]  /*28e10*/  STL [R1+0x424], R0 ;  /* 0x0004240001007387 */ /* 0x0003e80000100800 */
        /* <DEDUP_REMOVED lines=14> */
[----:B------:R-:W-:Y:S02]  /*28f00*/  UMOV UR4, 0xffffffff ;  /* 0xffffffff00047882 */ /* 0x000fe40000000000 */
[----:B------:R-:W-:Y:S02]  /*28f10*/  LEA R0, P0, R2, UR6, 0x1 ;  /* 0x0000000602007c11 */ /* 0x000fe4000f8008ff */
[----:B-1----:R-:W-:Y:S01]  /*28f20*/  LOP3.LUT R5, R4, 0x7f, RZ, 0xc0, !PT ;  /* 0x0000007f04057812 */ /* 0x002fe200078ec0ff */
[----:B------:R-:W-:-:S03]  /*28f30*/  IMAD R4, R18, UR5, R3 ;  /* 0x0000000512047c24 */ /* 0x000fc6000f8e0203 */
[----:B------:R-:W-:Y:S02]  /*28f40*/  SHF.R.U32.HI R5, RZ, 0x3, R5 ;  /* 0x00000003ff057819 */ /* 0x000fe40000011605 */
[----:B------:R-:W-:-:S03]  /*28f50*/  LEA.HI.X R4, R2, UR7, R4, 0x1, P0 ;  /* 0x0000000702047c11 */ /* 0x000fc600080f0c04 */
[----:B------:R-:W-:Y:S02]  /*28f60*/  IMAD.IADD R17, R17, 0x1, -R5 ;  /* 0x0000000111117824 */ /* 0x000fe400078e0a05 */
        /* <DEDUP_REMOVED lines=55> */
.L_x_12367:
        /* <DEDUP_REMOVED lines=10> */
.L_x_12192:
        /* <DEDUP_REMOVED lines=11> */
.L_x_12193:
[----:B0-----:R0:W5:Y:S01]  /*29430*/  LDL.LU R3, [R1+0x408] ;  /* 0x0004080001037983 */ /* 0x0011620000300800 */
        /* <DEDUP_REMOVED lines=9> */
[----:B------:R-:W-:Y:S01]  /*294d0*/  SEL R34, RZ, 0x8, P0 ;  /* 0x00000008ff227807 */ /* 0x000fe20000000000 */
[----:B------:R-:W-:Y:S01]  /*294e0*/  BSSY B6, `(.L_x_12194) ;  /* 0x0000025000067945 */ /* 0x000fe20003800000 */
[----:B------:R-:W-:-:S02]  /*294f0*/  IADD3 R0, R2, R0, R6 ;  /* 0x0000000002007210 */ /* 0x000fc40007ffe006 */
[----:B------:R-:W-:-:S03]  /*29500*/  ISETP.NE.U32.AND P0, PT, RZ, UR4, PT ;  /* 0x00000004ff007c0c */ /* 0x000fc6000bf05070 */
[----:B------:R-:W-:Y:S01]  /*29510*/  IMAD.IADD R34, R0, 0x1, R34 ;  /* 0x0000000100227824 */ /* 0x000fe200078e0222 */
[----:B------:R-:W-:Y:S01]  /*29520*/  ISETP.NE.AND.EX P0, PT, RZ, UR5, PT, P0 ;  /* 0x00000005ff007c0c */ /* 0x000fe2000bf05300 */
[----:B------:R-:W-:Y:S01]  /*29530*/  VIADD R0, R22, 0x18400 ;  /* 0x0001840016007836 */ /* 0x000fe20000000000 */
[----:B------:R-:W-:Y:S02]  /*29540*/  ULDC.64 UR4, c[0x0][0x298] ;  /* 0x0000a60000047ab9 */ /* 0x000fe40000000a00 */
[----:B------:R-:W-:Y:S02]  /*29550*/  SEL R2, R19, RZ, !P0 ;  /* 0x000000ff13027207 */ /* 0x000fe40004000000 */
[----:B------:R-:W-:Y:S02]  /*29560*/  LOP3.LUT P1, RZ, R0, 0x3ff, RZ, 0xc0, !PT ;  /* 0x000003ff00ff7812 */ /* 0x000fe4000782c0ff */
[----:B------:R-:W-:Y:S01]  /*29570*/  SHF.R.S32.HI R0, RZ, 0x1f, R19 ;  /* 0x0000001fff007819 */ /* 0x000fe20000011413 */
[----:B------:R-:W-:Y:S03]  /*29580*/  STL [R1+0x418], R2 ;  /* 0x0004180201007387 */ /* 0x000fe60000100800 */
[----:B------:R-:W-:-:S05]  /*29590*/  SEL R0, R0, RZ, !P0 ;  /* 0x000000ff00007207 */ /* 0x000fca0004000000 */
[----:B------:R1:W-:Y:S02]  /*295a0*/  STL [R1+0x42c], R0 ;  /* 0x00042c0001007387 */ /* 0x0003e40000100800 */
[----:B-1---5:R-:W-:-:S05]  /*295b0*/  SHF.R.S32.HI R0, RZ, 0x1f, R3 ;  /* 0x0000001fff007819 */ /* 0x022fca0000011403 */
[----:B------:R-:W-:-:S04]  /*295c0*/  IMAD R0, R0, UR4, RZ ;  /* 0x0000000400007c24 */ /* 0x000fc8000f8e02ff */
[C---:B------:R-:W-:Y:S02]  /*295d0*/  IMAD R0, R3.reuse, UR5, R0 ;  /* 0x0000000503007c24 */ /* 0x040fe4000f8e0200 */
[----:B------:R-:W-:-:S04]  /*295e0*/  IMAD.WIDE.U32 R2, R3, UR4, RZ ;  /* 0x0000000403027c25 */ /* 0x000fc8000f8e00ff */
[----:B------:R-:W-:Y:S01]  /*295f0*/  IMAD.IADD R0, R3, 0x1, R0 ;  /* 0x0000000103007824 */ /* 0x000fe200078e0200 */
[----:B------:R1:W-:Y:S04]  /*29600*/  STL.64 [R1+0x410], R2 ;  /* 0x0004100201007387 */ /* 0x0003e80000100a00 */
[----:B------:R1:W-:Y:S01]  /*29610*/  STL [R1+0x408], R0 ;  /* 0x0004080001007387 */ /* 0x0003e20000100800 */
[----:B------:R-:W-:Y:S05]  /*29620*/  @!P1 BRA `(.L_x_12195) ;  /* 0x0000000000409947 */ /* 0x000fea0003800000 */
[----:B-1----:R-:W-:Y:S01]  /*29630*/  MOV R2, 0x0 ;  /* 0x0000000000027802 */ /* 0x002fe20000000f00 */
        /* <DEDUP_REMOVED lines=15> */
.L_x_12195:
[----:B------:R-:W-:Y:S05]  /*29730*/  BSYNC B6 ;  /* 0x0000000000067941 */ /* 0x000fea0003800000 */
.L_x_12194:
[----:B------:R-:W2:Y:S01]  /*29740*/  LDL.LU R21, [R1+0x408] ;  /* 0x0004080001157983 */ /* 0x000ea20000300800 */
[----:B------:R-:W-:Y:S01]  /*29750*/  ULDC.64 UR4, c[0x0][0x2d8] ;  /* 0x0000b60000047ab9 */ /* 0x000fe20000000a00 */
[----:B------:R-:W3:Y:S02]  /*29760*/  LDC R7, c[0x0][0x448] ;  /* 0x00011200ff077b82 */ /* 0x000ee40000000800 */
[----:B-1----:R-:W2:Y:S04]  /*29770*/  LDL.LU.64 R2, [R1+0x410] ;  /* 0x0004100001027983 */ /* 0x002ea80000300a00 */
[----:B------:R-:W4:Y:S04]  /*29780*/  LDL.LU R0, [R1+0x42c] ;  /* 0x00042c0001007983 */ /* 0x000f280000300800 */
[----:B------:R-:W4:Y:S04]  /*29790*/  LDL.LU R20, [R1+0x418] ;  /* 0x0004180001147983 */ /* 0x000f280000300800 */
[----:B------:R1:W5:Y:S01]  /*297a0*/  LDL R8, [R1+0x404] ;  /* 0x0004040001087983 */ /* 0x0003620000100800 */
[----:B---3--:R-:W-:-:S13]  /*297b0*/  ISETP.NE.AND P0, PT, R7, 0x1, PT ;  /* 0x000000010700780c */ /* 0x008fda0003f05270 */
[----:B------:R-:W3:Y:S01]  /*297c0*/  @P0 LDC R6, c[0x0][0x44c] ;  /* 0x00011300ff060b82 */ /* 0x000ee20000000800 */
[----:B--2---:R-:W-:Y:S02]  /*297d0*/  IMAD.MOV.U32 R3, RZ, RZ, R21 ;  /* 0x000000ffff037224 */ /* 0x004fe400078e0015 */
[----:B------:R-:W2:Y:S01]  /*297e0*/  S2R R21, SR_TID.X ;  /* 0x0000000000157919 */ /* 0x000ea20000002100 */
[----:B------:R-:W-:-:S04]  /*297f0*/  IMAD.WIDE.U32 R2, R18, UR4, R2 ;  /* 0x0000000412027c25 */ /* 0x000fc8000f8e0002 */
[----:B------:R-:W-:Y:S01]  /*29800*/  IMAD R3, R18, UR5, R3 ;  /* 0x0000000512037c24 */ /* 0x000fe2000f8e0203 */
[----:B------:R-:W-:Y:S02]  /*29810*/  ULDC.64 UR4, c[0x0][0x2e0] ;  /* 0x0000b80000047ab9 */ /* 0x000fe40000000a00 */
[----:B----4-:R-:W-:Y:S02]  /*29820*/  IMAD R0, R0, UR4, RZ ;  /* 0x0000000400007c24 */ /* 0x010fe4000f8e02ff */
[----:B------:R-:W-:-:S04]  /*29830*/  IMAD.WIDE.U32 R2, R20, UR4, R2 ;  /* 0x0000000414027c25 */ /* 0x000fc8000f8e0002 */
[----:B------:R-:W-:Y:S01]  /*29840*/  IMAD R0, R20, UR5, R0 ;  /* 0x0000000514007c24 */ /* 0x000fe2000f8e0200 */
[----:B------:R-:W4:Y:S01]  /*29850*/  S2R R10, SR_TID.X ;  /* 0x00000000000a7919 */ /* 0x000f220000002100 */
[----:B------:R-:W-:Y:S02]  /*29860*/  ULDC.64 UR4, c[0x0][0x2d0] ;  /* 0x0000b40000047ab9 */ /* 0x000fe40000000a00 */
[----:B------:R-:W-:Y:S01]  /*29870*/  IMAD.IADD R3, R3, 0x1, R0 ;  /* 0x0000000103037824 */ /* 0x000fe200078e0200 */
[----:B------:R-:W0:Y:S01]  /*29880*/  S2R R20, SR_TID.X ;  /* 0x0000000000147919 */ /* 0x000e220000002100 */
[----:B------:R-:W1:Y:S01]  /*29890*/  @P0 LDC R0, c[0x0][0x450] ;  /* 0x00011400ff000b82 */ /* 0x000e620000000800 */
[----:B--2---:R-:W-:-:S04]  /*298a0*/  LOP3.LUT R21, R21, 0x7f, RZ, 0xc0, !PT ;  /* 0x0000007f15157812 */ /* 0x004fc800078ec0ff */
[----:B------:R-:W-:Y:S01]  /*298b0*/  SHF.R.U32.HI R21, RZ, 0x3, R21 ;  /* 0x00000003ff157819 */ /* 0x000fe20000011615 */
[----:B0-----:R-:W-:-:S05]  /*298c0*/  IMAD.SHL.U32 R20, R20, 0x10, RZ ;  /* 0x0000001014147824 */ /* 0x001fca00078e00ff */
[----:B------:R-:W-:-:S05]  /*298d0*/  LOP3.LUT R20, R21, 0x70, R20, 0xf8, !PT ;  /* 0x0000007015147812 */ /* 0x000fca00078ef814 */
[----:B------:R-:W-:Y:S02]  /*298e0*/  IMAD.IADD R5, R20, 0x1, R35 ;  /* 0x0000000114057824 */ /* 0x000fe400078e0223 */
[----:B------:R0:W5:Y:S02]  /*298f0*/  LDL R20, [R1+0x400] ;  /* 0x0004000001147983 */ /* 0x0001640000100800 */
[----:B---3--:R-:W-:-:S04]  /*29900*/  @P0 IMAD.HI.U32 R6, R5, R6, RZ ;  /* 0x0000000605060227 */ /* 0x008fc800078e00ff */
[----:B------:R-:W-:Y:S01]  /*29910*/  IMAD.MOV.U32 R4, RZ, RZ, R5 ;  /* 0x000000ffff047224 */ /* 0x000fe200078e0005 */
[----:B-1----:R-:W-:-:S05]  /*29920*/  @P0 SHF.R.U32.HI R4, RZ, R0, R6 ;  /* 0x00000000ff040219 */ /* 0x002fca0000011606 */
        /* <DEDUP_REMOVED lines=13> */
[----:B----4-:R-:W-:Y:S01]  /*29a00*/  IMAD.SHL.U32 R9, R10, 0x8, RZ ;  /* 0x000000080a097824 */ /* 0x010fe200078e00ff */
[C---:B------:R-:W-:Y:S01]  /*29a10*/  LEA R0, P0, R2.reuse, UR4, 0x1 ;  /* 0x0000000402007c11 */ /* 0x040fe2000f8008ff */
[----:B------:R-:W-:Y:S01]  /*29a20*/  IMAD.IADD R4, R3, 0x1, R4 ;  /* 0x0000000103047824 */ /* 0x000fe200078e0204 */
[----:B------:R-:W-:Y:S02]  /*29a30*/  ULDC UR4, c[0x0][0x2b8] ;  /* 0x0000ae0000047ab9 */ /* 0x000fe40000000800 */
[----:B------:R-:W-:Y:S02]  /*29a40*/  LOP3.LUT R9, R9, 0x38, RZ, 0xc0, !PT ;  /* 0x0000003809097812 */ /* 0x000fe400078ec0ff */
[----:B------:R-:W-:Y:S01]  /*29a50*/  LEA.HI.X R4, R2, UR5, R4, 0x1, P0 ;  /* 0x0000000502047c11 */ /* 0x000fe200080f0c04 */
[----:B------:R-:W-:Y:S01]  /*29a60*/  UMOV UR5, 0xffffffff ;  /* 0xffffffff00057882 */ /* 0x000fe20000000000 */
[----:B------:R-:W-:-:S02]  /*29a70*/  LOP3.LUT R21, R10, 0x7f, RZ, 0xc0, !PT ;  /* 0x0000007f0a157812 */ /* 0x000fc400078ec0ff */
[----:B------:R-:W-:Y:S02]  /*29a80*/  ISETP.GE.AND P1, PT, R9, UR4, PT ;  /* 0x0000000409007c0c */ /* 0x000fe4000bf26270 */
[----:B------:R-:W-:Y:S01]  /*29a90*/  SHF.R.U32.HI R10, RZ, 0x3, R21 ;  /* 0x00000003ff0a7819 */ /* 0x000fe20000011615 */
[----:B0-----:R-:W-:Y:S10]  /*29aa0*/  BRA.DIV UR5, `(.L_x_12196) ;  /* 0x0000005e05287947 */ /* 0x001ff4000b800000 */
        /* <DEDUP_REMOVED lines=74> */
.L_x_12384:
        /* <DEDUP_REMOVED lines=10> */
.L_x_12197:
        /* <DEDUP_REMOVED lines=18> */
.L_x_12385:
[----:B------:R-:W-:Y:S05]  /*2a110*/  BSYNC B0 ;  /* 0x0000000000007941 */ /* 0x000fea0003800000 */
.L_x_12198:
[----:B------:R-:W-:-:S05]  /*2a120*/  IMAD.U32 R0, RZ, RZ, UR38 ;  /* 0x00000026ff007e24 */ /* 0x000fca000f8e00ff */
[----:B------:R-:W-:-:S13]  /*2a130*/  ISETP.NE.AND P0, PT, R0, 0x3, PT ;  /* 0x000000030000780c */ /* 0x000fda0003f05270 */
[----:B------:R-:W-:Y:S05]  /*2a140*/  @!P0 BRA `(.L_x_12200) ;  /* 0x0000000000048947 */ /* 0x000fea0003800000 */
[----:B------:R-:W-:Y:S01]  /*2a150*/  BPT.TRAP 0x1 ;  /* 0x000000040000795c */ /* 0x000fe20000300000 */
.L_x_12200:
[----:B------:R-:W-:Y:S01]  /*2a160*/  SHF.L.U32 R0, R26, 0x1f, RZ ;  /* 0x0000001f1a007819 */ /* 0x000fe200000006ff */
[----:B------:R-:W-:Y:S03]  /*2a170*/  BSSY B0, `(.L_x_12201) ;  /* 0x0000003000007945 */ /* 0x000fe60003800000 */
[----:B------:R-:W1:Y:S02]  /*2a180*/  SYNCS.PHASECHK.TRANS64.TRYWAIT P0, [R33+URZ+0x22860], R0 ;  /* 0x02286000210075a7 */ /* 0x000e64000800017f */
[----:B-1----:R-:W-:Y:S05]  /*2a190*/  @!P0 BRA `(.L_x_12202) ;  /* 0x0000006000248947 */ /* 0x002fea0003800000 */
.L_x_12386:
[----:B------:R-:W-:Y:S05]  /*2a1a0*/  BSYNC B0 ;  /* 0x0000000000007941 */ /* 0x000fea0003800000 */
.L_x_12201:
        /* <DEDUP_REMOVED lines=93> */
.L_x_12400:
[C---:B------:R-:W-:Y:S02]  /*2a780*/  ISETP.LT.OR P3, PT, R17.reuse, 0x51, P3 ;  /* 0x000000511100780c */ /* 0x040fe40001f61670 */
[C---:B------:R-:W-:Y:S02]  /*2a790*/  ISETP.LT.OR P2, PT, R17.reuse, 0x51, !P2 ;  /* 0x000000511100780c */ /* 0x040fe40005741670 */
[C---:B------:R-:W-:Y:S02]  /*2a7a0*/  ISETP.LT.OR P1, PT, R17.reuse, 0x51, !P1 ;  /* 0x000000511100780c */ /* 0x040fe40004f21670 */
        /* <DEDUP_REMOVED lines=12> */
.L_x_12204:
        /* <DEDUP_REMOVED lines=11> */
.L_x_12205:
[----:B------:R-:W2:Y:S01]  /*2a920*/  LDL.LU R2, [R1+0x41c] ;  /* 0x00041c0001027983 */ /* 0x000ea20000300800 */
[----:B------:R0:W-:Y:S01]  /*2a930*/  SYNCS.ARRIVE.TRANS64.A1T0 RZ, [R33+URZ+0x22850], RZ ;  /* 0x022850ff21ff79a7 */ /* 0x0001e2000810003f */
[----:B------:R-:W-:Y:S01]  /*2a940*/  BSSY B0, `(.L_x_12206) ;  /* 0x00000dc000007945 */ /* 0x000fe20003800000 */
[----:B--2---:R-:W-:-:S05]  /*2a950*/  VIADD R10, R2, 0xfffffffe ;  /* 0xfffffffe020a7836 */ /* 0x004fca0000000000 */
[----:B------:R-:W-:-:S13]  /*2a960*/  ISETP.GE.AND P0, PT, R10, R30, PT ;  /* 0x0000001e0a00720c */ /* 0x000fda0003f06270 */
[----:B0-----:R-:W-:Y:S05]  /*2a970*/  @!P0 BRA `(.L_x_12207) ;  /* 0x0000000c00608947 */ /* 0x001fea0003800000 */
.L_x_12220:
[----:B0-----:R-:W0:Y:S01]  /*2a980*/  S2R R2, SR_TID.X ;  /* 0x0000000000027919 */ /* 0x001e220000002100 */
[----:B------:R-:W1:Y:S01]  /*2a990*/  LDC R8, c[0x0][0x430] ;  /* 0x00010c00ff087b82 */ /* 0x000e620000000800 */
[----:B------:R-:W-:Y:S01]  /*2a9a0*/  IMAD R9, R10, 0x60, R31 ;  /* 0x000000600a097824 */ /* 0x000fe200078e021f */
[----:B--2---:R-:W2:Y:S01]  /*2a9b0*/  S2R R3, SR_TID.X ;  /* 0x0000000000037919 */ /* 0x004ea20000002100 */
        /* <DEDUP_REMOVED lines=11> */
[----:B------:R-:W2:Y:S08]  /*2aa70*/  @!P1 LDC.64 R4, c[0x0][0x428] ;  /* 0x00010a00ff049b82 */ /* 0x000eb00000000a00 */
[----:B---3--:R-:W3:Y:S01]  /*2aa80*/  @!P1 LDC.64 R6, c[0x0][0x418] ;  /* 0x00010600ff069b82 */ /* 0x008ee20000000a00 */
[----:B-1----:R-:W-:-:S05]  /*2aa90*/  @P0 IMAD.HI.U32 R2, R9, R2, RZ ;  /* 0x0000000209020227 */ /* 0x002fca00078e00ff */
[----:B0-----:R-:W-:-:S04]  /*2aaa0*/  @P0 SHF.R.U32.HI R11, RZ, R3, R2 ;  /* 0x00000003ff0b0219 */ /* 0x001fc80000011602 */
[----:B------:R-:W-:Y:S01]  /*2aab0*/  @!P1 SHF.R.S32.HI R3, RZ, 0x1f, R11 ;  /* 0x0000001fff039819 */ /* 0x000fe2000001140b */
[----:B--2---:R-:W-:-:S04]  /*2aac0*/  @!P1 IMAD R2, R32, R4, RZ ;  /* 0x0000000420029224 */ /* 0x004fc800078e02ff */
[----:B------:R-:W-:Y:S02]  /*2aad0*/  @!P1 IMAD R5, R28, R5, R2 ;  /* 0x000000051c059224 */ /* 0x000fe400078e0202 */
[----:B------:R-:W-:-:S04]  /*2aae0*/  @!P1 IMAD.MOV.U32 R2, RZ, RZ, R11 ;  /* 0x000000ffff029224 */ /* 0x000fc800078e000b */
[----:B------:R-:W-:-:S04]  /*2aaf0*/  @!P1 IMAD.WIDE.U32 R2, R28, R4, R2 ;  /* 0x000000041c029225 */ /* 0x000fc800078e0002 */
[----:B------:R-:W-:Y:S01]  /*2ab00*/  @!P1 IMAD.IADD R5, R5, 0x1, R3 ;  /* 0x0000000105059824 */ /* 0x000fe200078e0203 */
[C---:B---3--:R-:W-:Y:S01]  /*2ab10*/  @!P1 LEA R6, P0, R2.reuse, R6, 0x2 ;  /* 0x0000000602069211 */ /* 0x048fe200078010ff */
[----:B------:R-:W-:Y:S02]  /*2ab20*/  IMAD.MOV.U32 R4, RZ, RZ, RZ ;  /* 0x000000ffff047224 */ /* 0x000fe400078e00ff */
[----:B------:R-:W-:Y:S01]  /*2ab30*/  IMAD.U32 R12, RZ, RZ, UR38 ;  /* 0x00000026ff0c7e24 */ /* 0x000fe2000f8e00ff */
        /* <DEDUP_REMOVED lines=8> */
[----:B------:R-:W-:Y:S01]  /*2abc0*/  IMAD.MOV.U32 R3, RZ, RZ, R10 ;  /* 0x000000ffff037224 */ /* 0x000fe200078e000a */
[----:B------:R-:W-:Y:S01]  /*2abd0*/  SEL R25, R25, RZ, P0 ;  /* 0x000000ff19197207 */ /* 0x000fe20000000000 */
[----:B------:R-:W-:-:S02]  /*2abe0*/  IMAD R5, R8, R5, R9 ;  /* 0x0000000508057224 */ /* 0x000fc400078e0209 */
[----:B------:R-:W-:Y:S01]  /*2abf0*/  VIADD R10, R10, 0xffffffff ;  /* 0xffffffff0a0a7836 */ /* 0x000fe20000000000 */
[----:B------:R-:W-:Y:S01]  /*2ac00*/  ISETP.GT.AND P2, PT, R3, R30, PT ;  /* 0x0000001e0300720c */ /* 0x000fe20003f44270 */
[----:B0-----:R-:W-:-:S12]  /*2ac10*/  @!P1 BRA `(.L_x_12208) ;  /* 0x0000000000049947 */ /* 0x001fd80003800000 */
[----:B------:R-:W-:Y:S01]  /*2ac20*/  BPT.TRAP 0x1 ;  /* 0x000000040000795c */ /* 0x000fe20000300000 */
.L_x_12208:
[----:B------:R-:W-:Y:S01]  /*2ac30*/  IMAD R6, R25, 0x8, R22 ;  /* 0x0000000819067824 */ /* 0x000fe200078e0216 */
[----:B------:R-:W-:Y:S01]  /*2ac40*/  SHF.L.U32 R21, R26, 0x1f, RZ ;  /* 0x0000001f1a157819 */ /* 0x000fe200000006ff */
[----:B------:R-:W-:Y:S01]  /*2ac50*/  BSSY B1, `(.L_x_12209) ;  /* 0x0000004000017945 */ /* 0x000fe20003800000 */
[----:B------:R-:W-:Y:S02]  /*2ac60*/  SHF.R.S32.HI R17, RZ, 0x1f, R5 ;  /* 0x0000001fff117819 */ /* 0x000fe40000011405 */
[----:B------:R-:W0:Y:S02]  /*2ac70*/  SYNCS.PHASECHK.TRANS64.TRYWAIT P0, [R6+URZ+0x22840], R21 ;  /* 0x02284015060075a7 */ /* 0x000e24000800017f */
[----:B0-----:R-:W-:Y:S05]  /*2ac80*/  @!P0 BRA `(.L_x_12210) ;  /* 0x0000005c00c48947 */ /* 0x001fea0003800000 */
.L_x_12401:
[----:B------:R-:W-:Y:S05]  /*2ac90*/  BSYNC B1 ;  /* 0x0000000000017941 */ /* 0x000fea0003800000 */
.L_x_12209:
        /* <DEDUP_REMOVED lines=50> */
.L_x_12415:
        /* <DEDUP_REMOVED lines=8> */
.L_x_12212:
        /* <DEDUP_REMOVED lines=11> */
.L_x_12213:
[----:B------:R2:W-:Y:S01]  /*2b0f0*/  SYNCS.ARRIVE.TRANS64.A1T0 RZ, [R6+URZ+0x22830], RZ ;  /* 0x022830ff06ff79a7 */ /* 0x0005e2000810003f */
[----:B------:R-:W-:Y:S05]  /*2b100*/  @!P3 BRA `(.L_x_12214) ;  /* 0x000000000004b947 */ /* 0x000fea0003800000 */
[----:B------:R-:W-:Y:S01]  /*2b110*/  BPT.TRAP 0x1 ;  /* 0x000000040000795c */ /* 0x000fe20000300000 */
.L_x_12214:
[----:B------:R-:W3:Y:S01]  /*2b120*/  SYNCS.PHASECHK.TRANS64.TRYWAIT P0, [R6+URZ+0x22860], R21 ;  /* 0x02286015060075a7 */ /* 0x000ee2000800017f */
[----:B------:R-:W-:Y:S04]  /*2b130*/  BSSY B1, `(.L_x_12215) ;  /* 0x0000002000017945 */ /* 0x000fe80003800000 */
[----:B---3--:R-:W-:Y:S05]  /*2b140*/  @!P0 BRA `(.L_x_12216) ;  /* 0x00000060004c8947 */ /* 0x008fea0003800000 */
.L_x_12416:
[----:B------:R-:W-:Y:S05]  /*2b150*/  BSYNC B1 ;  /* 0x0000000000017941 */ /* 0x000fea0003800000 */
.L_x_12215:
[----:B------:R-:W-:Y:S01]  /*2b160*/  ULDC.64 UR4, c[0x0][0x328] ;  /* 0x0000ca0000047ab9 */ /* 0x000fe20000000a00 */
[----:B------:R-:W-:Y:S01]  /*2b170*/  ULDC.64 UR6, c[0x0][0x318] ;  /* 0x0000c60000067ab9 */ /* 0x000fe20000000a00 */
[----:B------:R-:W-:Y:S01]  /*2b180*/  IMAD R2, R17, UR4, RZ ;  /* 0x0000000411027c24 */ /* 0x000fe2000f8e02ff */
[C---:B------:R-:W-:Y:S02]  /*2b190*/  LOP3.LUT P5, RZ, R23.reuse, 0x10, RZ, 0xc0, !PT ;  /* 0x0000001017ff7812 */ /* 0x040fe400078ac0ff */
        /* <DEDUP_REMOVED lines=16> */
[----:B-1----:R-:W-:-:S04]  /*2b2a0*/  LEA R8, P0, R2, UR6, 0x1 ;  /* 0x0000000602087c11 */ /* 0x002fc8000f8008ff */
[----:B------:R-:W-:Y:S01]  /*2b2b0*/  LEA.HI.X R9, R2, UR7, R9, 0x1, P0 ;  /* 0x0000000702097c11 */ /* 0x000fe200080f0c09 */
[----:B------:R-:W-:Y:S08]  /*2b2c0*/  BRA.DIV UR4, `(.L_x_12217) ;  /* 0x0000006204007947 */ /* 0x000ff0000b800000 */
[----:B------:R-:W1:Y:S01]  /*2b2d0*/  SHFL.IDX PT, R14, R8, RZ, 0x181f ;  /* 0x00181fff080e7589 */ /* 0x000e6200000e0000 */
[----:B------:R-:W-:-:S03]  /*2b2e0*/  IMAD R7, R7, 0x2, R22 ;  /* 0x0000000207077824 */ /* 0x000fc600078e0216 */
[----:B------:R-:W4:Y:S04]  /*2b2f0*/  SHFL.IDX PT, R3, R9, RZ, 0x181f ;  /* 0x00181fff09037589 */ /* 0x000f2800000e0000 */
[----:B------:R-:W-:Y:S04]  /*2b300*/  SHFL.IDX PT, R5, R9, 0x1, 0x181f ;  /* 0x00381f0009057f89 */ /* 0x000fe800000e0000 */
[----:B------:R-:W-:Y:S01]  /*2b310*/  SHFL.IDX PT, R17, R9, 0x2, 0x181f ;  /* 0x00581f0009117f89 */ /* 0x000fe200000e0000 */
[----:B-1----:R-:W-:-:S03]  /*2b320*/  IADD3 R2, P0, R14, R0, RZ ;  /* 0x000000000e027210 */ /* 0x002fc60007f1e0ff */
[----:B------:R-:W1:Y:S02]  /*2b330*/  SHFL.IDX PT, R14, R8, 0x1, 0x181f ;  /* 0x00381f00080e7f89 */ /* 0x000e6400000e0000 */
[----:B----4-:R-:W-:-:S05]  /*2b340*/  IMAD.X R3, RZ, RZ, R3, P0 ;  /* 0x000000ffff037224 */ /* 0x010fca00000e0603 */
[----:B------:R-:W-:Y:S04]  /*2b350*/  LDGSTS.E.BYPASS.LTC128B.128 [R7+0x400], desc[UR42][R2.64], !P5 ;  /* 0x0040000002077fae */ /* 0x000fe8000e901d6a */
[----:B------:R-:W-:Y:S04]  /*2b360*/  LDGSTS.E.BYPASS.LTC128B.128 [R7+0x3400], desc[UR42][R2.64+0x80], !P4 ;  /* 0x0340008002077fae */ /* 0x000fe8000e101d6a */
[----:B------:R-:W-:Y:S04]  /*2b370*/  LDGSTS.E.BYPASS.LTC128B.128 [R7+0x6400], desc[UR42][R2.64+0x100], !P3 ;  /* 0x0640010002077fae */ /* 0x000fe8000d901d6a */
[----:B------:R4:W-:Y:S01]  /*2b380*/  LDGSTS.E.BYPASS.LTC128B.128 [R7+0x9400], desc[UR42][R2.64+0x180], !P1 ;  /* 0x0940018002077fae */ /* 0x0009e2000c901d6a */
[----:B-1----:R-:W-:-:S03]  /*2b390*/  IADD3 R4, P0, R14, R0, RZ ;  /* 0x000000000e047210 */ /* 0x002fc60007f1e0ff */
[----:B------:R-:W4:Y:S02]  /*2b3a0*/  SHFL.IDX PT, R14, R8, 0x2, 0x181f ;  /* 0x00581f00080e7f89 */ /* 0x000f2400000e0000 */
[----:B------:R-:W-:-:S05]  /*2b3b0*/  IMAD.X R5, RZ, RZ, R5, P0 ;  /* 0x000000ffff057224 */ /* 0x000fca00000e0605 */
[----:B------:R-:W-:Y:S04]  /*2b3c0*/  LDGSTS.E.BYPASS.LTC128B.128 [R7+0xc00], desc[UR42][R4.64], !P5 ;  /* 0x00c0000004077fae */ /* 0x000fe8000e901d6a */
[----:B------:R-:W-:Y:S04]  /*2b3d0*/  LDGSTS.E.BYPASS.LTC128B.128 [R7+0x3c00], desc[UR42][R4.64+0x80], !P4 ;  /* 0x03c0008004077fae */ /* 0x000fe8000e101d6a */
[----:B------:R-:W-:Y:S04]  /*2b3e0*/  LDGSTS.E.BYPASS.LTC128B.128 [R7+0x6c00], desc[UR42][R4.64+0x100], !P3 ;  /* 0x06c0010004077fae */ /* 0x000fe8000d901d6a */
[----:B------:R1:W-:Y:S01]  /*2b3f0*/  LDGSTS.E.BYPASS.LTC128B.128 [R7+0x9c00], desc[UR42][R4.64+0x180], !P1 ;  /* 0x09c0018004077fae */ /* 0x0003e2000c901d6a */
[----:B----4-:R-:W-:-:S03]  /*2b400*/  IADD3 R2, P0, R14, R0, RZ ;  /* 0x000000000e027210 */ /* 0x010fc60007f1e0ff */
[----:B------:R-:W4:Y:S02]  /*2b410*/  SHFL.IDX PT, R14, R8, 0x3, 0x181f ;  /* 0x00781f00080e7f89 */ /* 0x000f2400000e0000 */
[----:B------:R-:W-:Y:S02]  /*2b420*/  IMAD.X R3, RZ, RZ, R17, P0 ;  /* 0x000000ffff037224 */ /* 0x000fe400000e0611 */
[----:B------:R-:W-:Y:S04]  /*2b430*/  SHFL.IDX PT, R17, R9, 0x4, 0x181f ;  /* 0x00981f0009117f89 */ /* 0x000fe800000e0000 */
[----:B-1----:R-:W1:Y:S04]  /*2b440*/  SHFL.IDX PT, R5, R9, 0x3, 0x181f ;  /* 0x00781f0009057f89 */ /* 0x002e6800000e0000 */
[----:B------:R-:W-:Y:S04]  /*2b450*/  LDGSTS.E.BYPASS.LTC128B.128 [R7+0x1400], desc[UR42][R2.64], !P5 ;  /* 0x0140000002077fae */ /* 0x000fe8000e901d6a */
[----:B------:R-:W-:Y:S04]  /*2b460*/  LDGSTS.E.BYPASS.LTC128B.128 [R7+0x4400], desc[UR42][R2.64+0x80], !P4 ;  /* 0x0440008002077fae */ /* 0x000fe8000e101d6a */
[----:B------:R-:W-:Y:S01]  /*2b470*/  LDGSTS.E.BYPASS.LTC128B.128 [R7+0x7400], desc[UR42][R2.64+0x100], !P3 ;  /* 0x0740010002077fae */ /* 0x000fe2000d901d6a */
[----:B----4-:R-:W-:-:S03]  /*2b480*/  IADD3 R4, P0, R14, R0, RZ ;  /* 0x000000000e047210 */ /* 0x010fc60007f1e0ff */
[----:B------:R4:W-:Y:S04]  /*2b490*/  LDGSTS.E.BYPASS.LTC128B.128 [R7+0xa400], desc[UR42][R2.64+0x180], !P1 ;  /* 0x0a40018002077fae */ /* 0x0009e8000c901d6a */
[----:B------:R-:W4:Y:S01]  /*2b4a0*/  SHFL.IDX PT, R14, R8, 0x4, 0x181f ;  /* 0x00981f00080e7f89 */ /* 0x000f2200000e0000 */
[----:B-1----:R-:W-:-:S03]  /*2b4b0*/  IMAD.X R5, RZ, RZ, R5, P0 ;  /* 0x000000ffff057224 */ /* 0x002fc600000e0605 */
[----:B------:R-:W1:Y:S04]  /*2b4c0*/  SHFL.IDX PT, R9, R9, 0x5, 0x181f ;  /* 0x00b81f0009097f89 */ /* 0x000e6800000e0000 */
[----:B------:R0:W-:Y:S04]  /*2b4d0*/  LDGSTS.E.BYPASS.LTC128B.128 [R7+0x1c00], desc[UR42][R4.64], !P5 ;  /* 0x01c0000004077fae */ /* 0x0001e8000e901d6a */
[----:B------:R0:W-:Y:S04]  /*2b4e0*/  LDGSTS.E.BYPASS.LTC128B.128 [R7+0x4c00], desc[UR42][R4.64+0x80], !P4 ;  /* 0x04c0008004077fae */ /* 0x0001e8000e101d6a */
[----:B------:R0:W-:Y:S04]  /*2b4f0*/  LDGSTS.E.BYPASS.LTC128B.128 [R7+0x7c00], desc[UR42][R4.64+0x100], !P3 ;  /* 0x07c0010004077fae */ /* 0x0001e8000d901d6a */
[----:B------:R0:W-:Y:S01]  /*2b500*/  LDGSTS.E.BYPASS.LTC128B.128 [R7+0xac00], desc[UR42][R4.64+0x180], !P1 ;  /* 0x0ac0018004077fae */ /* 0x0001e2000c901d6a */
[----:B----4-:R-:W-:-:S03]  /*2b510*/  IADD3 R2, P0, R14, R0, RZ ;  /* 0x000000000e027210 */ /* 0x010fc60007f1e0ff */
[----:B------:R0:W4:Y:S02]  /*2b520*/  SHFL.IDX PT, R14, R8, 0x5, 0x181f ;  /* 0x00b81f00080e7f89 */ /* 0x00012400000e0000 */
[----:B------:R-:W-:-:S05]  /*2b530*/  IMAD.X R3, RZ, RZ, R17, P0 ;  /* 0x000000ffff037224 */ /* 0x000fca00000e0611 */
[----:B------:R0:W-:Y:S04]  /*2b540*/  LDGSTS.E.BYPASS.LTC128B.128 [R7+0x2400], desc[UR42][R2.64], !P5 ;  /* 0x0240000002077fae */ /* 0x0001e8000e901d6a */
[----:B------:R0:W-:Y:S04]  /*2b550*/  LDGSTS.E.BYPASS.LTC128B.128 [R7+0x5400], desc[UR42][R2.64+0x80], !P4 ;  /* 0x0540008002077fae */ /* 0x0001e8000e101d6a */
[----:B------:R0:W-:Y:S04]  /*2b560*/  LDGSTS.E.BYPASS.LTC128B.128 [R7+0x8400], desc[UR42][R2.64+0x100], !P3 ;  /* 0x0840010002077fae */ /* 0x0001e8000d901d6a */
[----:B-1----:R0:W-:Y:S02]  /*2b570*/  LDGSTS.E.BYPASS.LTC128B.128 [R7+0xb400], desc[UR42][R2.64+0x180], !P1 ;  /* 0x0b40018002077fae */ /* 0x0021e4000c901d6a */
.L_x_12430:
        /* <DEDUP_REMOVED lines=11> */
.L_x_12218:
        /* <DEDUP_REMOVED lines=11> */
.L_x_12219:
[----:B------:R0:W-:Y:S01]  /*2b6e0*/  SYNCS.ARRIVE.TRANS64.A1T0 RZ, [R6+URZ+0x22850], RZ ;  /* 0x022850ff06ff79a7 */ /* 0x0001e2000810003f */
[----:B------:R-:W-:Y:S05]  /*2b6f0*/  @P2 BRA `(.L_x_12220) ;  /* 0xfffffff000a02947 */ /* 0x000fea000383ffff */
.L_x_12207:
[----:B------:R-:W-:Y:S05]  /*2b700*/  BSYNC B0 ;  /* 0x0000000000007941 */ /* 0x000fea0003800000 */
.L_x_12206:
[----:B------:R-:W1:Y:S01]  /*2b710*/  S2R R2, SR_TID.X ;  /* 0x0000000000027919 */ /* 0x000e620000002100 */
[----:B------:R-:W-:Y:S01]  /*2b720*/  VIADD R25, R25, 0x1 ;  /* 0x0000000119197836 */ /* 0x000fe20000000000 */
[----:B------:R-:W-:Y:S04]  /*2b730*/  BSSY B0, `(.L_x_12221) ;  /* 0x0000012000007945 */ /* 0x000fe80003800000 */
[----:B------:R-:W-:-:S04]  /*2b740*/  ISETP.NE.AND P0, PT, R25, 0x2, PT ;  /* 0x000000021900780c */ /* 0x000fc80003f05270 */
[----:B------:R-:W-:Y:S02]  /*2b750*/  SEL R5, RZ, 0x1, P0 ;  /* 0x00000001ff057807 */ /* 0x000fe40000000000 */
        /* <DEDUP_REMOVED lines=10> */
[----:B------:R-:W1:Y:S02]  /*2b800*/  S2R R4, SR_LTMASK ;  /* 0x0000000000047919 */ /* 0x000e640000003900 */
[----:B-1----:R-:W-:-:S04]  /*2b810*/  LOP3.LUT R4, R4, UR4, RZ, 0xc0, !PT ;  /* 0x0000000404047c12 */ /* 0x002fc8000f8ec0ff */
[----:B------:R-:W1:Y:S01]  /*2b820*/  POPC R9, R4 ;  /* 0x0000000400097309 */ /* 0x000e620000000000 */
[----:B----4-:R-:W1:Y:S02]  /*2b830*/  SHFL.IDX PT, R0, R3, R0, 0x1f ;  /* 0x00001f0003007589 */ /* 0x010e6400000e0000 */
[----:B-1----:R-:W-:-:S07]  /*2b840*/  IADD3 R16, R0, UR37, R9 ;  /* 0x0000002500107c10 */ /* 0x002fce000fffe009 */
.L_x_12222:
[----:B------:R-:W-:Y:S05]  /*2b850*/  BSYNC B0 ;  /* 0x0000000000007941 */ /* 0x000fea0003800000 */
.L_x_12221:
[----:B------:R-:W-:Y:S02]  /*2b860*/  LOP3.LUT R26, R26, R5, RZ, 0x3c, !PT ;  /* 0x000000051a1a7212 */ /* 0x000fe400078e3cff */
[----:B------:R-:W-:-:S07]  /*2b870*/  SEL R25, R25, RZ, P0 ;  /* 0x000000ff19197207 */ /* 0x000fce0000000000 */
.L_x_12181:
[----:B------:R-:W-:Y:S05]  /*2b880*/  BSYNC B7 ;  /* 0x0000000000077941 */ /* 0x000fea0003800000 */
.L_x_12179:
        /* <DEDUP_REMOVED lines=8> */
[----:B------:R1:W4:Y:S01]  /*2b910*/  LDS.128 R16, [R22+0x228d0] ;  /* 0x0228d00016107984 */ /* 0x0003220000000c00 */
[----:B------:R-:W-:Y:S06]  /*2b920*/  BAR.ARV 0x4, 0x180 ;  /* 0x0106000000007b1d */ /* 0x000fec0000002000 */
[----:B------:R-:W-:Y:S05]  /*2b930*/  BRA `(.L_x_12224) ;  /* 0x0000000c00d47947 */ /* 0x000fea0003800000 */
.L_x_12223:
        /* <DEDUP_REMOVED lines=8> */
[----:B------:R-:W1:Y:S08]  /*2b9c0*/  @!P1 LDC.64 R2, c[0x0][0xc80] ;  /* 0x00032000ff029b82 */ /* 0x000e700000000a00 */
[----:B------:R-:W4:Y:S01]  /*2b9d0*/  @!P1 LDC.64 R4, c[0x0][0xc78] ;  /* 0x00031e00ff049b82 */ /* 0x000f220000000a00 */
[----:B-1----:R-:W-:-:S05]  /*2b9e0*/  @!P1 IMAD.WIDE R2, R7, 0x4, R2 ;  /* 0x0000000407029825 */ /* 0x002fca00078e0202 */
[----:B0-23--:R4:W2:Y:S02]  /*2b9f0*/  @!P1 LDG.E R6, desc[UR42][R2.64] ;  /* 0x0000002a02069981 */ /* 0x00d8a4000c1e1900 */
[----:B----4-:R-:W-:-:S05]  /*2ba00*/  @!P1 IMAD.WIDE R2, R7, 0x4, R4 ;  /* 0x0000000407029825 */ /* 0x010fca00078e0204 */
        /* <DEDUP_REMOVED lines=30> */
.L_x_12440:
[----:B------:R-:W-:Y:S02]  /*2bbf0*/  ULDC UR4, c[0x0][0xc38] ;  /* 0x00030e0000047ab9 */ /* 0x000fe40000000800 */
[----:B------:R-:W-:-:S04]  /*2bc00*/  IMAD.U32 R5, RZ, RZ, UR4 ;  /* 0x00000004ff057e24 */ /* 0x000fc8000f8e00ff */
[----:B-1----:R-:W-:-:S04]  /*2bc10*/  IMAD R14, R14, R5, RZ ;  /* 0x000000050e0e7224 */ /* 0x002fc800078e02ff */
[----:B------:R-:W-:-:S05]  /*2bc20*/  IMAD.IADD R7, R7, 0x1, R14 ;  /* 0x0000000107077824 */ /* 0x000fca00078e020e */
[----:B------:R-:W-:-:S13]  /*2bc30*/  ISETP.GT.AND P6, PT, R7, R0, PT ;  /* 0x000000000700720c */ /* 0x000fda0003fc4270 */
[----:B------:R-:W-:Y:S05]  /*2bc40*/  @P6 BRA `(.L_x_12226) ;  /* 0x0000000000a46947 */ /* 0x000fea0003800000 */
.L_x_12229:
        /* <DEDUP_REMOVED lines=35> */
.L_x_12448:
[----:B------:R-:W-:Y:S02]  /*2be80*/  ULDC UR4, c[0x0][0xc38] ;  /* 0x00030e0000047ab9 */ /* 0x000fe40000000800 */
[----:B------:R-:W-:-:S04]  /*2be90*/  IMAD.U32 R5, RZ, RZ, UR4 ;  /* 0x00000004ff057e24 */ /* 0x000fc8000f8e00ff */
[----:B-1----:R-:W-:-:S04]  /*2bea0*/  IMAD R14, R14, R5, RZ ;  /* 0x000000050e0e7224 */ /* 0x002fc800078e02ff */
[----:B------:R-:W-:-:S05]  /*2beb0*/  IMAD.IADD R7, R14, 0x1, R7 ;  /* 0x000000010e077824 */ /* 0x000fca00078e0207 */
[----:B------:R-:W-:-:S13]  /*2bec0*/  ISETP.GT.AND P6, PT, R7, R0, PT ;  /* 0x000000000700720c */ /* 0x000fda0003fc4270 */
[----:B------:R-:W-:Y:S05]  /*2bed0*/  @!P6 BRA `(.L_x_12229) ;  /* 0xfffffffc005ce947 */ /* 0x000fea000383ffff */
.L_x_12226:
        /* <DEDUP_REMOVED lines=10> */
.L_x_12453:
[----:B------:R-:W-:-:S13]  /*2bf80*/  ISETP.NE.AND P0, PT, R3, RZ, PT ;  /* 0x000000ff0300720c */ /* 0x000fda0003f05270 */
[----:B------:R-:W-:Y:S05]  /*2bf90*/  @!P0 BRA `(.L_x_12231) ;  /* 0x0000000000108947 */ /* 0x000fea0003800000 */
[----:B------:R-:W-:Y:S01]  /*2bfa0*/  UMOV UR4, 0xffffffff ;  /* 0xffffffff00047882 */ /* 0x000fe20000000000 */
[----:B-1----:R-:W-:Y:S02]  /*2bfb0*/  VIADD R12, R12, 0xffffffff ;  /* 0xffffffff0c0c7836 */ /* 0x002fe40000000000 */
[----:B------:R-:W-:Y:S05]  /*2bfc0*/  BRA.DIV UR4, `(.L_x_12232) ;  /* 0x0000006204d87947 */ /* 0x000fea000b800000 */
[----:B------:R4:W1:Y:S02]  /*2bfd0*/  SHFL.IDX PT, R6, R2, R12, 0x1f ;  /* 0x00001f0c02067589 */ /* 0x00086400000e0000 */
.L_x_12231:
        /* <DEDUP_REMOVED lines=59> */
.L_x_12233:
        /* <DEDUP_REMOVED lines=60> */
.L_x_12234:
[----:B------:R-:W-:-:S05]  /*2c750*/  LOP3.LUT R2, RZ, R2, RZ, 0x33, !PT ;  /* 0x00000002ff027212 */ /* 0x000fca00078e33ff */
[----:B------:R-:W-:Y:S01]  /*2c760*/  IMAD.IADD R17, R17, 0x1, R2 ;  /* 0x0000000111117824 */ /* 0x000fe200078e0202 */
[----:B------:R-:W-:Y:S06]  /*2c770*/  BRA `(.L_x_12235) ;  /* 0x00000000001c7947 */ /* 0x000fec0003800000 */
.L_x_12227:
[----:B------:R-:W-:Y:S01]  /*2c780*/  UMOV UR4, URZ ;  /* 0x0000003f00047c82 */ /* 0x000fe20008000000 */
[----:B------:R-:W-:Y:S01]  /*2c790*/  UMOV UR5, URZ ;  /* 0x0000003f00057c82 */ /* 0x000fe20008000000 */
[----:B------:R-:W-:Y:S01]  /*2c7a0*/  ULDC UR6, c[0x0][0xc3c] ;  /* 0x00030f0000067ab9 */ /* 0x000fe20000000800 */
[----:B------:R-:W-:Y:S02]  /*2c7b0*/  IMAD.MOV.U32 R16, RZ, RZ, R0 ;  /* 0x000000ffff107224 */ /* 0x000fe400078e0000 */
[----:B------:R-:W-:Y:S02]  /*2c7c0*/  IMAD.U32 R17, RZ, RZ, UR4 ;  /* 0x00000004ff117e24 */ /* 0x000fe4000f8e00ff */
[----:B------:R-:W-:Y:S02]  /*2c7d0*/  IMAD.U32 R18, RZ, RZ, UR5 ;  /* 0x00000005ff127e24 */ /* 0x000fe4000f8e00ff */
[----:B------:R-:W-:-:S07]  /*2c7e0*/  IMAD.U32 R19, RZ, RZ, UR6 ;  /* 0x00000006ff137e24 */ /* 0x000fce000f8e00ff */
.L_x_12235:
        /* <DEDUP_REMOVED lines=10> */
.L_x_12224:
[----:B------:R-:W-:Y:S02]  /*2c890*/  ULDC UR4, c[0x0][0xc3c] ;  /* 0x00030f0000047ab9 */ /* 0x000fe40000000800 */
[----:B----4-:R-:W-:-:S13]  /*2c8a0*/  ISETP.GE.AND P0, PT, R19, UR4, PT ;  /* 0x0000000413007c0c */ /* 0x010fda000bf06270 */
[----:B------:R-:W-:Y:S05]  /*2c8b0*/  @!P0 BRA `(.L_x_12236) ;  /* 0xffffff9400688947 */ /* 0x000fea000383ffff */
[----:B------:R-:W-:Y:S05]  /*2c8c0*/  BSYNC B8 ;  /* 0x0000000000087941 */ /* 0x000fea0003800000 */
.L_x_12117:
[----:B0-----:R-:W4:Y:S01]  /*2c8d0*/  LDL.LU R0, [R1+0x420] ;  /* 0x0004200001007983 */ /* 0x001f220000300800 */
[----:B------:R-:W-:Y:S01]  /*2c8e0*/  BSSY B0, `(.L_x_12237) ;  /* 0x000000b000007945 */ /* 0x000fe20003800000 */
[----:B------:R-:W0:Y:S01]  /*2c8f0*/  S2R R5, SR_CgaCtaId ;  /* 0x0000000000057919 */ /* 0x000e220000008800 */
[----:B----4-:R-:W-:-:S05]  /*2c900*/  VIADD R0, R0, 0x1 ;  /* 0x0000000100007836 */ /* 0x010fca0000000000 */
        /* <DEDUP_REMOVED lines=8> */
.L_x_12456:
[----:B------:R-:W-:Y:S05]  /*2c990*/  BSYNC B0 ;  /* 0x0000000000007941 */ /* 0x000fea0003800000 */
.L_x_12237:
[----:B------:R-:W-:-:S03]  /*2c9a0*/  UMOV UR4, 0xffffffff ;  /* 0xffffffff00047882 */ /* 0x000fc60000000000 */
[----:B------:R-:W-:Y:S05]  /*2c9b0*/  BRA.DIV UR4, `(.L_x_12239) ;  /* 0x0000005a04987947 */ /* 0x000fea000b800000 */
[----:B0-----:R-:W0:Y:S02]  /*2c9c0*/  S2R R0, SR_TID.X ;  /* 0x0000000000007919 */ /* 0x001e240000002100 */
[----:B0-----:R-:W-:-:S04]  /*2c9d0*/  SHF.R.U32.HI R0, RZ, 0x5, R0 ;  /* 0x00000005ff007819 */ /* 0x001fc80000011600 */
[----:B------:R-:W-:-:S05]  /*2c9e0*/  LOP3.LUT R0, R0, 0x3, RZ, 0xc0, !PT ;  /* 0x0000000300007812 */ /* 0x000fca00078ec0ff */
[----:B------:R0:W4:Y:S02]  /*2c9f0*/  SHFL.IDX PT, R14, R0, RZ, 0x1f ;  /* 0x00001fff000e7589 */ /* 0x00012400000e0000 */
.L_x_12459:
[----:B----4-:R-:W-:-:S13]  /*2ca00*/  ISETP.NE.AND P0, PT, R14, RZ, PT ;  /* 0x000000ff0e00720c */ /* 0x010fda0003f05270 */
[----:B------:R-:W-:Y:S05]  /*2ca10*/  @P0 BRA `(.L_x_11862) ;  /* 0x0000000000880947 */ /* 0x000fea0003800000 */
[----:B------:R-:W-:-:S03]  /*2ca20*/  UMOV UR4, 0xffffffff ;  /* 0xffffffff00047882 */ /* 0x000fc60000000000 */
[----:B------:R-:W-:Y:S05]  /*2ca30*/  BRA.DIV UR4, `(.L_x_12240) ;  /* 0x0000005a04ac7947 */ /* 0x000fea000b800000 */
[----:B------:R-:W-:-:S13]  /*2ca40*/  ELECT P6, URZ, PT ;  /* 0x00000000003f782f */ /* 0x000fda00038c0000 */
.L_x_12462:
[----:B------:R-:W-:Y:S05]  /*2ca50*/  @!P6 BRA `(.L_x_11862) ;  /* 0x000000000078e947 */ /* 0x000fea0003800000 */
[----:B------:R-:W-:-:S06]  /*2ca60*/  ULOP3.LUT UR4, UR36, 0x2, URZ, 0xfc, !UPT ;  /* 0x0000000224047892 */ /* 0x000fcc000f8efc3f */
[----:B0-----:R-:W-:-:S05]  /*2ca70*/  IMAD.U32 R0, RZ, RZ, UR4 ;  /* 0x00000004ff007e24 */ /* 0x001fca000f8e00ff */
[----:B------:R-:W-:-:S13]  /*2ca80*/  ISETP.NE.AND P0, PT, R0, 0x3, PT ;  /* 0x000000030000780c */ /* 0x000fda0003f05270 */
[----:B------:R-:W-:Y:S05]  /*2ca90*/  @!P0 BRA `(.L_x_12241) ;  /* 0x0000000000048947 */ /* 0x000fea0003800000 */
[----:B------:R-:W-:Y:S01]  /*2caa0*/  BPT.TRAP 0x1 ;  /* 0x000000040000795c */ /* 0x000fe20000300000 */
.L_x_12241:
[C---:B------:R-:W-:Y:S01]  /*2cab0*/  LEA R5, R25.reuse, R4, 0x3 ;  /* 0x0000000419057211 */ /* 0x040fe200078e18ff */
[----:B------:R-:W-:Y:S01]  /*2cac0*/  VIADD R25, R25, 0x1 ;  /* 0x0000000119197836 */ /* 0x000fe20000000000 */
[----:B------:R-:W-:-:S04]  /*2cad0*/  SHF.L.U32 R0, R26, 0x1f, RZ ;  /* 0x0000001f1a007819 */ /* 0x000fc800000006ff */
[----:B------:R-:W0:Y:S01]  /*2cae0*/  SYNCS.PHASECHK.TRANS64.TRYWAIT P1, [R5+URZ+0x22840], R0 ;  /* 0x02284000050075a7 */ /* 0x000e22000802017f */
[----:B------:R-:W-:-:S04]  /*2caf0*/  ISETP.NE.AND P2, PT, R25, 0x2, PT ;  /* 0x000000021900780c */ /* 0x000fc80003f45270 */
[----:B------:R-:W-:Y:S01]  /*2cb00*/  SEL R3, RZ, 0x1, P2 ;  /* 0x00000001ff037807 */ /* 0x000fe20001000000 */
[----:B0-----:R-:W-:Y:S08]  /*2cb10*/  @!P1 BRA `(.L_x_12242) ;  /* 0x0000005800949947 */ /* 0x001ff00003800000 */
.L_x_12463:
[----:B------:R-:W-:Y:S02]  /*2cb20*/  SEL R25, R25, RZ, P2 ;  /* 0x000000ff19197207 */ /* 0x000fe40001000000 */
[----:B------:R-:W-:Y:S01]  /*2cb30*/  LOP3.LUT R2, R26, R3, RZ, 0x3c, !PT ;  /* 0x000000031a027212 */ /* 0x000fe200078e3cff */
[----:B------:R-:W-:Y:S06]  /*2cb40*/  @!P0 BRA `(.L_x_12243) ;  /* 0x0000000000048947 */ /* 0x000fec0003800000 */
[----:B------:R-:W-:Y:S01]  /*2cb50*/  BPT.TRAP 0x1 ;  /* 0x000000040000795c */ /* 0x000fe20000300000 */
.L_x_12243:
[----:B------:R-:W-:Y:S01]  /*2cb60*/  IMAD R25, R25, 0x8, R4 ;  /* 0x0000000819197824 */ /* 0x000fe200078e0204 */
[----:B------:R-:W-:-:S04]  /*2cb70*/  SHF.L.U32 R2, R2, 0x1f, RZ ;  /* 0x0000001f02027819 */ /* 0x000fc800000006ff */
[----:B------:R-:W4:Y:S02]  /*2cb80*/  SYNCS.PHASECHK.TRANS64.TRYWAIT P1, [R25+URZ+0x22840], R2 ;  /* 0x02284002190075a7 */ /* 0x000f24000802017f */
[----:B----4-:R-:W-:Y:S05]  /*2cb90*/  @!P1 BRA `(.L_x_12244) ;  /* 0x0000005800889947 */ /* 0x010fea0003800000 */
.L_x_12464:
[----:B------:R-:W-:Y:S05]  /*2cba0*/  @!P0 BRA `(.L_x_12245) ;  /* 0x0000000000048947 */ /* 0x000fea0003800000 */
[----:B------:R-:W-:Y:S01]  /*2cbb0*/  BPT.TRAP 0x1 ;  /* 0x000000040000795c */ /* 0x000fe20000300000 */
.L_x_12245:
[----:B------:R-:W5:Y:S02]  /*2cbc0*/  SYNCS.PHASECHK.TRANS64.TRYWAIT P1, [R5+URZ+0x22860], R0 ;  /* 0x02286000050075a7 */ /* 0x000f64000802017f */
[----:B-----5:R-:W-:Y:S05]  /*2cbd0*/  @!P1 BRA `(.L_x_12246) ;  /* 0x00000058008c9947 */ /* 0x020fea0003800000 */
.L_x_12465:
[----:B------:R-:W-:Y:S05]  /*2cbe0*/  @!P0 BRA `(.L_x_12247) ;  /* 0x0000000000048947 */ /* 0x000fea0003800000 */
[----:B------:R-:W-:Y:S01]  /*2cbf0*/  BPT.TRAP 0x1 ;  /* 0x000000040000795c */ /* 0x000fe20000300000 */
.L_x_12247:
[----:B------:R0:W0:Y:S02]  /*2cc00*/  SYNCS.PHASECHK.TRANS64.TRYWAIT P0, [R25+URZ+0x22860], R2 ;  /* 0x02286002190075a7 */ /* 0x000024000800017f */
[----:B0-----:R-:W-:Y:S05]  /*2cc10*/  @!P0 NANOSLEEP.SYNCS 0x989680 ;  /* 0x009896800000895d */ /* 0x001fea0003900000 */
[----:B------:R-:W0:Y:S02]  /*2cc20*/  @!P0 SYNCS.PHASECHK.TRANS64 P0, [R25+URZ+0x22860], R2 ;  /* 0x02286002190085a7 */ /* 0x000e24000800007f */
[----:B0-----:R-:W-:Y:S05]  /*2cc30*/  @!P0 BRA `(.L_x_12247) ;  /* 0xfffffffc00f08947 */ /* 0x001fea000383ffff */
.L_x_11862:
[----:B------:R-:W-:Y:S05]  /*2cc40*/  BSYNC B9 ;  /* 0x0000000000097941 */ /* 0x000fea0003800000 */
.L_x_11859:
[----:B------:R-:W-:Y:S05]  /*2cc50*/  EXIT ;  /* 0x000000000000794d */ /* 0x000fea0003800000 */
.L_x_11890:
[----:B0-----:R0:W1:Y:S02]  /*2cc60*/  SYNCS.PHASECHK.TRANS64.TRYWAIT P5, [R67+URZ+0x22890], R80 ;  /* 0x02289050430075a7 */ /* 0x00106400080a017f */
[----:B-1----:R-:W-:Y:S05]  /*2cc70*/  @!P5 NANOSLEEP.SYNCS 0x989680 ;  /* 0x009896800000d95d */ /* 0x002fea0003900000 */
[----:B------:R-:W1:Y:S02]  /*2cc80*/  @!P5 SYNCS.PHASECHK.TRANS64 P5, [R67+URZ+0x22890], R80 ;  /* 0x022890504300d5a7 */ /* 0x000e6400080a007f */
[----:B-1----:R-:W-:Y:S05]  /*2cc90*/  @!P5 BRA `(.L_x_11890) ;  /* 0xfffffffc00f0d947 */ /* 0x002fea000383ffff */
[----:B------:R-:W-:Y:S05]  /*2cca0*/  BRA `(.L_x_12248) ;  /* 0xfffffd6400c07947 */ /* 0x000fea000383ffff */
.L_x_11891:
        /* <DEDUP_REMOVED lines=8> */
.L_x_12250:
[----:B------:R-:W-:Y:S05]  /*2cd30*/  BSYNC B1 ;  /* 0x0000000000017941 */ /* 0x000fea0003800000 */
.L_x_12249:
        /* <DEDUP_REMOVED lines=8> */
.L_x_12251:
[----:B------:R-:W-:Y:S05]  /*2cdc0*/  BRA `(.L_x_12252) ;  /* 0xfffffd64008c7947 */ /* 0x000fea000383ffff */
.L_x_11900:
[----:B------:R-:W-:Y:S01]  /*2cdd0*/  BSSY B1, `(.L_x_12253) ;  /* 0x0000008000017945 */ /* 0x000fe20003800000 */
[----:B------:R-:W-:Y:S02]  /*2cde0*/  IMAD.MOV.U32 R13, RZ, RZ, R78 ;  /* 0x000000ffff0d7224 */ /* 0x000fe400078e004e */
[----:B------:R-:W-:Y:S02]  /*2cdf0*/  IMAD.MOV.U32 R12, RZ, RZ, 0x1 ;  /* 0x00000001ff0c7424 */ /* 0x000fe400078e00ff */
[----:B0---4-:R-:W-:Y:S02]  /*2ce00*/  IMAD.MOV.U32 R11, RZ, RZ, 0x1c1f ;  /* 0x00001c1fff0b7424 */ /* 0x011fe400078e00ff */
[----:B------:R-:W-:-:S07]  /*2ce10*/  IMAD.MOV.U32 R15, RZ, RZ, -0x1 ;  /* 0xffffffffff0f7424 */ /* 0x000fce00078e00ff */
[----:B-123--:R-:W-:Y:S05]  /*2ce20*/  WARPSYNC.COLLECTIVE R15, `(.L_x_12254) ;  /* 0x000000000f087348 */ /* 0x00efea0003c00000 */
[----:B---3--:R0:W3:Y:S02]  /*2ce30*/  SHFL.IDX P6, R14, R13, R12, R11 ;  /* 0x0000000c0d0e7389 */ /* 0x0080e400000c000b */
[----:B0123--:R-:W-:Y:S01]  /*2ce40*/  ENDCOLLECTIVE ;  /* 0x000000000000791b */ /* 0x00ffe20003800000 */
.L_x_12254:
[----:B------:R-:W-:Y:S05]  /*2ce50*/  BSYNC B1 ;  /* 0x0000000000017941 */ /* 0x000fea0003800000 */
.L_x_12253:
        /* <DEDUP_REMOVED lines=8> */
.L_x_12255:
[----:B------:R-:W-:Y:S05]  /*2cee0*/  BRA `(.L_x_12256) ;  /* 0xfffffd6c00047947 */ /* 0x000fea000383ffff */
.L_x_11912:
[----:B0-----:R0:W1:Y:S02]  /*2cef0*/  SYNCS.PHASECHK.TRANS64.TRYWAIT P5, [R67+URZ+0x22890], R80 ;  /* 0x02289050430075a7 */ /* 0x00106400080a017f */
[----:B-1----:R-:W-:Y:S05]  /*2cf00*/  @!P5 NANOSLEEP.SYNCS 0x989680 ;  /* 0x009896800000d95d */ /* 0x002fea0003900000 */
[----:B------:R-:W1:Y:S02]  /*2cf10*/  @!P5 SYNCS.PHASECHK.TRANS64 P5, [R67+URZ+0x22890], R80 ;  /* 0x022890504300d5a7 */ /* 0x000e6400080a007f */
[----:B-1----:R-:W-:Y:S05]  /*2cf20*/  @!P5 BRA `(.L_x_11912) ;  /* 0xfffffffc00f0d947 */ /* 0x002fea000383ffff */
[----:B------:R-:W-:Y:S05]  /*2cf30*/  BRA `(.L_x_12257) ;  /* 0xfffffd7800287947 */ /* 0x000fea000383ffff */
.L_x_11913:
        /* <DEDUP_REMOVED lines=8> */
.L_x_12259:
[----:B------:R-:W-:Y:S05]  /*2cfc0*/  BSYNC B1 ;  /* 0x0000000000017941 */ /* 0x000fea0003800000 */
.L_x_12258:
        /* <DEDUP_REMOVED lines=8> */
.L_x_12260:
[----:B------:R-:W-:Y:S01]  /*2d050*/  IMAD.MOV.U32 R70, RZ, RZ, R14 ;  /* 0x000000ffff467224 */ /* 0x000fe200078e000e */
[----:B------:R-:W-:Y:S06]  /*2d060*/  BRA `(.L_x_12261) ;  /* 0xfffffd7400f07947 */ /* 0x000fec000383ffff */
.L_x_11918:
        /* <DEDUP_REMOVED lines=8> */
.L_x_12263:
[----:B------:R-:W-:Y:S05]  /*2d0f0*/  BSYNC B1 ;  /* 0x0000000000017941 */ /* 0x000fea0003800000 */
.L_x_12262:
        /* <DEDUP_REMOVED lines=8> */
.L_x_12264:
[----:B------:R-:W-:Y:S05]  /*2d180*/  BRA `(.L_x_12265) ;  /* 0xfffffd7c00787947 */ /* 0x000fea000383ffff */
.L_x_11923:
[----:B0-----:R0:W1:Y:S02]  /*2d190*/  SYNCS.PHASECHK.TRANS64.TRYWAIT P0, [R67+URZ+0x22890], R80 ;  /* 0x02289050430075a7 */ /* 0x001064000800017f */
[----:B-1----:R-:W-:Y:S05]  /*2d1a0*/  @!P0 NANOSLEEP.SYNCS 0x989680 ;  /* 0x009896800000895d */ /* 0x002fea0003900000 */
[----:B------:R-:W1:Y:S02]  /*2d1b0*/  @!P0 SYNCS.PHASECHK.TRANS64 P0, [R67+URZ+0x22890], R80 ;  /* 0x02289050430085a7 */ /* 0x000e64000800007f */
[----:B-1----:R-:W-:Y:S05]  /*2d1c0*/  @!P0 BRA `(.L_x_11923) ;  /* 0xfffffffc00f08947 */ /* 0x002fea000383ffff */
[----:B------:R-:W-:Y:S05]  /*2d1d0*/  BRA `(.L_x_12266) ;  /* 0xfffffd8400687947 */ /* 0x000fea000383ffff */
.L_x_11924:
        /* <DEDUP_REMOVED lines=8> */
.L_x_12268:
[----:B------:R-:W-:Y:S05]  /*2d260*/  BSYNC B1 ;  /* 0x0000000000017941 */ /* 0x000fea0003800000 */
.L_x_12267:
        /* <DEDUP_REMOVED lines=8> */
.L_x_12269:
[----:B------:R-:W-:Y:S05]  /*2d2f0*/  BRA `(.L_x_12270) ;  /* 0xfffffd8400887947 */ /* 0x000fea000383ffff */
.L_x_11927:
[----:B------:R-:W-:Y:S01]  /*2d300*/  BSSY B1, `(.L_x_12271) ;  /* 0x0000008000017945 */ /* 0x000fe20003800000 */
[----:B------:R-:W-:Y:S02]  /*2d310*/  IMAD.MOV.U32 R13, RZ, RZ, R32 ;  /* 0x000000ffff0d7224 */ /* 0x000fe400078e0020 */
[----:B------:R-:W-:Y:S02]  /*2d320*/  IMAD.MOV.U32 R12, RZ, RZ, 0x1 ;  /* 0x00000001ff0c7424 */ /* 0x000fe400078e00ff */
[----:B------:R-:W-:Y:S02]  /*2d330*/  IMAD.MOV.U32 R11, RZ, RZ, 0x1c1f ;  /* 0x00001c1fff0b7424 */ /* 0x000fe400078e00ff */
[----:B------:R-:W-:-:S07]  /*2d340*/  IMAD.MOV.U32 R15, RZ, RZ, -0x1 ;  /* 0xffffffffff0f7424 */ /* 0x000fce00078e00ff */
[----:B01234-:R-:W-:Y:S05]  /*2d350*/  WARPSYNC.COLLECTIVE R15, `(.L_x_12272) ;  /* 0x000000000f087348 */ /* 0x01ffea0003c00000 */
[----:B---3--:R3:W0:Y:S02]  /*2d360*/  SHFL.IDX P6, R14, R13, R12, R11 ;  /* 0x0000000c0d0e7389 */ /* 0x00862400000c000b */
[----:B01234-:R-:W-:Y:S01]  /*2d370*/  ENDCOLLECTIVE ;  /* 0x000000000000791b */ /* 0x01ffe20003800000 */
.L_x_12272:
[----:B------:R-:W-:Y:S05]  /*2d380*/  BSYNC B1 ;  /* 0x0000000000017941 */ /* 0x000fea0003800000 */
.L_x_12271:
        /* <DEDUP_REMOVED lines=8> */
.L_x_12273:
[----:B------:R-:W-:Y:S05]  /*2d410*/  BRA `(.L_x_12274) ;  /* 0xfffffd8400887947 */ /* 0x000fea000383ffff */
.L_x_11931:
[----:B-1----:R1:W2:Y:S02]  /*2d420*/  SYNCS.PHASECHK.TRANS64.TRYWAIT P3, [R67+URZ+0x228b0], R80 ;  /* 0x0228b050430075a7 */ /* 0x0022a4000806017f */
[----:B--2---:R-:W-:Y:S05]  /*2d430*/  @!P3 NANOSLEEP.SYNCS 0x989680 ;  /* 0x009896800000b95d */ /* 0x004fea0003900000 */
[----:B------:R-:W2:Y:S02]  /*2d440*/  @!P3 SYNCS.PHASECHK.TRANS64 P3, [R67+URZ+0x228b0], R80 ;  /* 0x0228b0504300b5a7 */ /* 0x000ea4000806007f */
[----:B--2---:R-:W-:Y:S05]  /*2d450*/  @!P3 BRA `(.L_x_11931) ;  /* 0xfffffffc00f0b947 */ /* 0x004fea000383ffff */
[----:B------:R-:W-:Y:S05]  /*2d460*/  BRA `(.L_x_12275) ;  /* 0xfffffd8800087947 */ /* 0x000fea000383ffff */
.L_x_11949:
[----:B------:R-:W0:Y:S01]  /*2d470*/  S2R R0, SR_TID.X ;  /* 0x0000000000007919 */ /* 0x000e220000002100 */
[----:B------:R-:W-:Y:S01]  /*2d480*/  BSSY B0, `(.L_x_12276) ;  /* 0x000000d000007945 */ /* 0x000fe20003800000 */
[----:B------:R-:W-:Y:S02]  /*2d490*/  IMAD.MOV.U32 R12, RZ, RZ, RZ ;  /* 0x000000ffff0c7224 */ /* 0x000fe400078e00ff */
[----:B------:R-:W-:Y:S02]  /*2d4a0*/  IMAD.MOV.U32 R11, RZ, RZ, 0x1f ;  /* 0x0000001fff0b7424 */ /* 0x000fe400078e00ff */
[----:B------:R-:W-:Y:S02]  /*2d4b0*/  IMAD.MOV.U32 R15, RZ, RZ, -0x1 ;  /* 0xffffffffff0f7424 */ /* 0x000fe400078e00ff */
[C---:B0-----:R-:W-:Y:S02]  /*2d4c0*/  VIADD R3, R0.reuse, 0xffffff80 ;  /* 0xffffff8000037836 */ /* 0x041fe40000000000 */
[----:B------:R-:W-:-:S05]  /*2d4d0*/  VIADD R0, R0, 0xffffff80 ;  /* 0xffffff8000007836 */ /* 0x000fca0000000000 */
[----:B------:R-:W-:-:S04]  /*2d4e0*/  SHF.R.S32.HI R0, RZ, 0x1f, R0 ;  /* 0x0000001fff007819 */ /* 0x000fc80000011400 */
[----:B------:R-:W-:-:S04]  /*2d4f0*/  LEA.HI R0, R0, R3, RZ, 0x7 ;  /* 0x0000000300007211 */ /* 0x000fc800078f38ff */
[----:B------:R-:W-:-:S05]  /*2d500*/  SHF.R.S32.HI R0, RZ, 0x7, R0 ;  /* 0x00000007ff007819 */ /* 0x000fca0000011400 */
[----:B------:R-:W-:-:S07]  /*2d510*/  IMAD.MOV.U32 R13, RZ, RZ, R0 ;  /* 0x000000ffff0d7224 */ /* 0x000fce00078e0000 */
[----:B--2-45:R-:W-:Y:S05]  /*2d520*/  WARPSYNC.COLLECTIVE R15, `(.L_x_12277) ;  /* 0x000000000f087348 */ /* 0x034fea0003c00000 */
[----:B------:R0:W1:Y:S02]  /*2d530*/  SHFL.IDX P6, R14, R13, R12, R11 ;  /* 0x0000000c0d0e7389 */ /* 0x00006400000c000b */
[----:B012-45:R-:W-:Y:S01]  /*2d540*/  ENDCOLLECTIVE ;  /* 0x000000000000791b */ /* 0x037fe20003800000 */
.L_x_12277:
[----:B------:R-:W-:Y:S05]  /*2d550*/  BSYNC B0 ;  /* 0x0000000000007941 */ /* 0x000fea0003800000 */
.L_x_12276:
[----:B------:R-:W-:Y:S05]  /*2d560*/  BRA `(.L_x_12278) ;  /* 0xfffffd9c00f87947 */ /* 0x000fea000383ffff */
.L_x_11961:
        /* <DEDUP_REMOVED lines=8> */
.L_x_12280:
[----:B------:R-:W-:Y:S05]  /*2d5f0*/  BSYNC B1 ;  /* 0x0000000000017941 */ /* 0x000fea0003800000 */
.L_x_12279:
        /* <DEDUP_REMOVED lines=8> */
.L_x_12281:
[----:B------:R-:W-:Y:S02]  /*2d680*/  IMAD.MOV.U32 R13, RZ, RZ, R57 ;  /* 0x000000ffff0d7224 */ /* 0x000fe400078e0039 */
[----:B------:R-:W-:-:S07]  /*2d690*/  IMAD.MOV.U32 R6, RZ, RZ, R14 ;  /* 0x000000ffff067224 */ /* 0x000fce00078e000e */
[----:B------:R-:W-:Y:S05]  /*2d6a0*/  WARPSYNC.COLLECTIVE R15, `(.L_x_12282) ;  /* 0x000000000f087348 */ /* 0x000fea0003c00000 */
[----:B------:R0:W1:Y:S02]  /*2d6b0*/  SHFL.IDX P6, R14, R13, R12, R11 ;  /* 0x0000000c0d0e7389 */ /* 0x00006400000c000b */
[----:B01----:R-:W-:Y:S01]  /*2d6c0*/  ENDCOLLECTIVE ;  /* 0x000000000000791b */ /* 0x003fe20003800000 */
.L_x_12282:
[----:B------:R-:W-:Y:S02]  /*2d6d0*/  IMAD.MOV.U32 R13, RZ, RZ, R56 ;  /* 0x000000ffff0d7224 */ /* 0x000fe400078e0038 */
[----:B------:R-:W-:-:S07]  /*2d6e0*/  IMAD.MOV.U32 R7, RZ, RZ, R14 ;  /* 0x000000ffff077224 */ /* 0x000fce00078e000e */
[----:B------:R-:W-:Y:S05]  /*2d6f0*/  WARPSYNC.COLLECTIVE R15, `(.L_x_12283) ;  /* 0x000000000f087348 */ /* 0x000fea0003c00000 */
[----:B------:R0:W1:Y:S02]  /*2d700*/  SHFL.IDX P6, R14, R13, R12, R11 ;  /* 0x0000000c0d0e7389 */ /* 0x00006400000c000b */
[----:B01----:R-:W-:Y:S01]  /*2d710*/  ENDCOLLECTIVE ;  /* 0x000000000000791b */ /* 0x003fe20003800000 */
.L_x_12283:
[----:B------:R-:W-:Y:S01]  /*2d720*/  IMAD.MOV.U32 R8, RZ, RZ, R14 ;  /* 0x000000ffff087224 */ /* 0x000fe200078e000e */
[----:B------:R-:W-:Y:S06]  /*2d730*/  BRA `(.L_x_12284) ;  /* 0xfffffda800647947 */ /* 0x000fec000383ffff */
.L_x_11964:
        /* <DEDUP_REMOVED lines=8> */
.L_x_12286:
[----:B------:R-:W-:Y:S05]  /*2d7c0*/  BSYNC B1 ;  /* 0x0000000000017941 */ /* 0x000fea0003800000 */
.L_x_12285:
        /* <DEDUP_REMOVED lines=8> */
.L_x_12287:
[----:B------:R-:W-:Y:S02]  /*2d850*/  IMAD.MOV.U32 R13, RZ, RZ, R57 ;  /* 0x000000ffff0d7224 */ /* 0x000fe400078e0039 */
[----:B------:R-:W-:-:S07]  /*2d860*/  IMAD.MOV.U32 R6, RZ, RZ, R14 ;  /* 0x000000ffff067224 */ /* 0x000fce00078e000e */
[----:B------:R-:W-:Y:S05]  /*2d870*/  WARPSYNC.COLLECTIVE R15, `(.L_x_12288) ;  /* 0x000000000f087348 */ /* 0x000fea0003c00000 */
[----:B------:R0:W1:Y:S02]  /*2d880*/  SHFL.IDX P6, R14, R13, R12, R11 ;  /* 0x0000000c0d0e7389 */ /* 0x00006400000c000b */
[----:B01----:R-:W-:Y:S01]  /*2d890*/  ENDCOLLECTIVE ;  /* 0x000000000000791b */ /* 0x003fe20003800000 */
.L_x_12288:
[----:B------:R-:W-:Y:S02]  /*2d8a0*/  IMAD.MOV.U32 R13, RZ, RZ, R56 ;  /* 0x000000ffff0d7224 */ /* 0x000fe400078e0038 */
[----:B------:R-:W-:-:S07]  /*2d8b0*/  IMAD.MOV.U32 R7, RZ, RZ, R14 ;  /* 0x000000ffff077224 */ /* 0x000fce00078e000e */
[----:B------:R-:W-:Y:S05]  /*2d8c0*/  WARPSYNC.COLLECTIVE R15, `(.L_x_12289) ;  /* 0x000000000f087348 */ /* 0x000fea0003c00000 */
[----:B------:R0:W1:Y:S02]  /*2d8d0*/  SHFL.IDX P6, R14, R13, R12, R11 ;  /* 0x0000000c0d0e7389 */ /* 0x00006400000c000b */
[----:B01----:R-:W-:Y:S01]  /*2d8e0*/  ENDCOLLECTIVE ;  /* 0x000000000000791b */ /* 0x003fe20003800000 */
.L_x_12289:
[----:B------:R-:W-:Y:S01]  /*2d8f0*/  IMAD.MOV.U32 R28, RZ, RZ, R14 ;  /* 0x000000ffff1c7224 */ /* 0x000fe200078e000e */
[----:B------:R-:W-:Y:S06]  /*2d900*/  BRA `(.L_x_12290) ;  /* 0xfffffda800cc7947 */ /* 0x000fec000383ffff */
.L_x_11968:
[----:B-1----:R1:W2:Y:S02]  /*2d910*/  SYNCS.PHASECHK.TRANS64.TRYWAIT P0, [R2+URZ+0x22800], R3 ;  /* 0x02280003020075a7 */ /* 0x0022a4000800017f */
[----:B--2---:R-:W-:Y:S05]  /*2d920*/  @!P0 NANOSLEEP.SYNCS 0x989680 ;  /* 0x009896800000895d */ /* 0x004fea0003900000 */
[----:B------:R-:W2:Y:S02]  /*2d930*/  @!P0 SYNCS.PHASECHK.TRANS64 P0, [R2+URZ+0x22800], R3 ;  /* 0x02280003020085a7 */ /* 0x000ea4000800007f */
[----:B--2---:R-:W-:Y:S05]  /*2d940*/  @!P0 BRA `(.L_x_11968) ;  /* 0xfffffffc00f08947 */ /* 0x004fea000383ffff */
[----:B------:R-:W-:Y:S05]  /*2d950*/  BRA `(.L_x_12291) ;  /* 0xfffffdac00587947 */ /* 0x000fea000383ffff */
.L_x_11976:
        /* <DEDUP_REMOVED lines=9> */
.L_x_12293:
[----:B------:R-:W-:Y:S05]  /*2d9f0*/  BSYNC B1 ;  /* 0x0000000000017941 */ /* 0x000fea0003800000 */
.L_x_12292:
        /* <DEDUP_REMOVED lines=10> */
.L_x_12294:
        /* <DEDUP_REMOVED lines=8> */
.L_x_12295:
[----:B------:R-:W-:-:S05]  /*2db20*/  @!P1 IADD3 R8, P2, R4, R7, RZ ;  /* 0x0000000704089210 */ /* 0x000fca0007f5e0ff */
[----:B------:R-:W-:Y:S02]  /*2db30*/  @!P1 IMAD.X R9, R3, 0x1, R6, P2 ;  /* 0x0000000103099824 */ /* 0x000fe400010e0606 */
[----:B------:R-:W-:Y:S02]  /*2db40*/  IMAD.MOV.U32 R13, RZ, RZ, R55 ;  /* 0x000000ffff0d7224 */ /* 0x000fe400078e0037 */
[----:B------:R-:W-:-:S07]  /*2db50*/  IMAD.MOV.U32 R5, RZ, RZ, R14 ;  /* 0x000000ffff057224 */ /* 0x000fce00078e000e */
[----:B------:R-:W-:Y:S05]  /*2db60*/  WARPSYNC.COLLECTIVE R15, `(.L_x_12296) ;  /* 0x000000000f087348 */ /* 0x000fea0003c00000 */
[----:B------:R0:W1:Y:S02]  /*2db70*/  SHFL.IDX P6, R14, R13, R12, R11 ;  /* 0x0000000c0d0e7389 */ /* 0x00006400000c000b */
[----:B01----:R-:W-:Y:S01]  /*2db80*/  ENDCOLLECTIVE ;  /* 0x000000000000791b */ /* 0x003fe20003800000 */
.L_x_12296:
[----:B------:R-:W2:Y:S01]  /*2db90*/  @!P1 LD.E.128 R8, desc[UR42][R8.64] ;  /* 0x0000002a08089980 */ /* 0x000ea2000c101d00 */
[----:B------:R-:W-:-:S05]  /*2dba0*/  @!P1 IADD3 R4, P2, R14, R7, RZ ;  /* 0x000000070e049210 */ /* 0x000fca0007f5e0ff */
[----:B------:R-:W-:-:S06]  /*2dbb0*/  @!P1 IMAD.X R5, R5, 0x1, R6, P2 ;  /* 0x0000000105059824 */ /* 0x000fcc00010e0606 */
[----:B------:R-:W5:Y:S01]  /*2dbc0*/  @!P1 LD.E.128 R4, desc[UR42][R4.64] ;  /* 0x0000002a04049980 */ /* 0x000f62000c101d00 */
[----:B------:R-:W-:Y:S01]  /*2dbd0*/  CS2R R20, SRZ ;  /* 0x0000000000147805 */ /* 0x000fe2000001ff00 */
[----:B------:R-:W-:Y:S01]  /*2dbe0*/  IMAD.MOV.U32 R13, RZ, RZ, R27 ;  /* 0x000000ffff0d7224 */ /* 0x000fe200078e001b */
[----:B------:R-:W-:Y:S01]  /*2dbf0*/  CS2R R58, SRZ ;  /* 0x00000000003a7805 */ /* 0x000fe2000001ff00 */
[----:B------:R-:W-:Y:S01]  /*2dc00*/  IMAD.MOV.U32 R12, RZ, RZ, 0x1 ;  /* 0x00000001ff0c7424 */ /* 0x000fe200078e00ff */
[----:B------:R-:W-:Y:S02]  /*2dc10*/  CS2R R46, SRZ ;  /* 0x00000000002e7805 */ /* 0x000fe4000001ff00 */
[----:B------:R-:W-:Y:S01]  /*2dc20*/  CS2R R56, SRZ ;  /* 0x0000000000387805 */ /* 0x000fe2000001ff00 */
[----:B--2---:R-:W-:Y:S02]  /*2dc30*/  @!P1 IMAD.MOV.U32 R21, RZ, RZ, R11 ;  /* 0x000000ffff159224 */ /* 0x004fe400078e000b */
[----:B------:R-:W-:-:S02]  /*2dc40*/  IMAD.MOV.U32 R11, RZ, RZ, 0x1c1f ;  /* 0x00001c1fff0b7424 */ /* 0x000fc400078e00ff */
[----:B------:R-:W-:Y:S02]  /*2dc50*/  @!P1 IMAD.MOV.U32 R20, RZ, RZ, R10 ;  /* 0x000000ffff149224 */ /* 0x000fe400078e000a */
[----:B------:R-:W-:-:S07]  /*2dc60*/  IMAD.MOV.U32 R10, RZ, RZ, R21 ;  /* 0x000000ffff0a7224 */ /* 0x000fce00078e0015 */
[----:B-----5:R-:W-:Y:S05]  /*2dc70*/  WARPSYNC.COLLECTIVE R15, `(.L_x_12297) ;  /* 0x000000000f087348 */ /* 0x020fea0003c00000 */
[----:B------:R0:W1:Y:S02]  /*2dc80*/  SHFL.IDX P6, R14, R13, R12, R11 ;  /* 0x0000000c0d0e7389 */ /* 0x00006400000c000b */
[----:B01---5:R-:W-:Y:S01]  /*2dc90*/  ENDCOLLECTIVE ;  /* 0x000000000000791b */ /* 0x023fe20003800000 */
.L_x_12297:
[----:B------:R-:W-:Y:S02]  /*2dca0*/  IMAD.MOV.U32 R3, RZ, RZ, R20 ;  /* 0x000000ffff037224 */ /* 0x000fe400078e0014 */
[----:B------:R-:W-:Y:S02]  /*2dcb0*/  @!P1 IMAD.MOV.U32 R46, RZ, RZ, R8 ;  /* 0x000000ffff2e9224 */ /* 0x000fe400078e0008 */
[----:B------:R-:W-:Y:S01]  /*2dcc0*/  @!P1 IMAD.MOV.U32 R47, RZ, RZ, R9 ;  /* 0x000000ffff2f9224 */ /* 0x000fe200078e0009 */
[----:B------:R-:W-:Y:S01]  /*2dcd0*/  PRMT R65, R3, 0x5410, R10 ;  /* 0x0000541003417816 */ /* 0x000fe2000000000a */
[----:B------:R-:W-:Y:S02]  /*2dce0*/  IMAD.MOV.U32 R8, RZ, RZ, R46 ;  /* 0x000000ffff087224 */ /* 0x000fe400078e002e */
[----:B------:R-:W-:Y:S02]  /*2dcf0*/  IMAD.MOV.U32 R9, RZ, RZ, R47 ;  /* 0x000000ffff097224 */ /* 0x000fe400078e002f */
[----:B------:R-:W-:-:S03]  /*2dd00*/  IMAD.MOV.U32 R13, RZ, RZ, R26 ;  /* 0x000000ffff0d7224 */ /* 0x000fc600078e001a */
[----:B------:R-:W-:Y:S01]  /*2dd10*/  PRMT R28, R8, 0x5410, R9 ;  /* 0x00005410081c7816 */ /* 0x000fe20000000009 */
[----:B------:R-:W-:Y:S02]  /*2dd20*/  @!P1 IMAD.MOV.U32 R58, RZ, RZ, R4 ;  /* 0x000000ffff3a9224 */ /* 0x000fe400078e0004 */
[----:B------:R-:W-:Y:S02]  /*2dd30*/  @!P1 IMAD.MOV.U32 R59, RZ, RZ, R5 ;  /* 0x000000ffff3b9224 */ /* 0x000fe400078e0005 */
[----:B------:R-:W-:Y:S02]  /*2dd40*/  @!P1 IMAD.MOV.U32 R56, RZ, RZ, R6 ;  /* 0x000000ffff389224 */ /* 0x000fe400078e0006 */
[----:B------:R-:W-:Y:S02]  /*2dd50*/  @!P1 IMAD.MOV.U32 R57, RZ, RZ, R7 ;  /* 0x000000ffff399224 */ /* 0x000fe400078e0007 */
[----:B------:R-:W-:-:S07]  /*2dd60*/  IMAD.MOV.U32 R3, RZ, RZ, R14 ;  /* 0x000000ffff037224 */ /* 0x000fce00078e000e */
[----:B------:R-:W-:Y:S05]  /*2dd70*/  WARPSYNC.COLLECTIVE R15, `(.L_x_12298) ;  /* 0x000000000f087348 */ /* 0x000fea0003c00000 */
[----:B------:R0:W1:Y:S02]  /*2dd80*/  SHFL.IDX P6, R14, R13, R12, R11 ;  /* 0x0000000c0d0e7389 */ /* 0x00006400000c000b */
[----:B01----:R-:W-:Y:S01]  /*2dd90*/  ENDCOLLECTIVE ;  /* 0x000000000000791b */ /* 0x003fe20003800000 */
.L_x_12298:
[----:B------:R-:W-:Y:S02]  /*2dda0*/  IMAD.MOV.U32 R6, RZ, RZ, R58 ;  /* 0x000000ffff067224 */ /* 0x000fe400078e003a */
[----:B------:R-:W-:Y:S02]  /*2ddb0*/  IMAD.MOV.U32 R7, RZ, RZ, R59 ;  /* 0x000000ffff077224 */ /* 0x000fe400078e003b */
[----:B------:R-:W-:Y:S01]  /*2ddc0*/  IMAD.MOV.U32 R4, RZ, RZ, R56 ;  /* 0x000000ffff047224 */ /* 0x000fe200078e0038 */
[----:B------:R-:W-:Y:S01]  /*2ddd0*/  PRMT R82, R6, 0x7610, R82 ;  /* 0x0000761006527816 */ /* 0x000fe20000000052 */
[----:B------:R-:W-:Y:S01]  /*2dde0*/  IMAD.MOV.U32 R5, RZ, RZ, R57 ;  /* 0x000000ffff057224 */ /* 0x000fe200078e0039 */
[----:B------:R-:W-:Y:S02]  /*2ddf0*/  PRMT R74, R7, 0x7610, R74 ;  /* 0x00007610074a7816 */ /* 0x000fe4000000004a */
[----:B------:R-:W-:Y:S02]  /*2de00*/  CS2R R6, SRZ ;  /* 0x0000000000067805 */ /* 0x000fe4000001ff00 */
[----:B------:R-:W-:Y:S01]  /*2de10*/  PRMT R66, R4, 0x5410, R5 ;  /* 0x0000541004427816 */ /* 0x000fe20000000005 */
[----:B------:R-:W-:-:S02]  /*2de20*/  IMAD.MOV.U32 R13, RZ, RZ, R25 ;  /* 0x000000ffff0d7224 */ /* 0x000fc400078e0019 */
[----:B------:R-:W-:-:S07]  /*2de30*/  IMAD.MOV.U32 R24, RZ, RZ, R14 ;  /* 0x000000ffff187224 */ /* 0x000fce00078e000e */
[----:B------:R-:W-:Y:S05]  /*2de40*/  WARPSYNC.COLLECTIVE R15, `(.L_x_12299) ;  /* 0x000000000f087348 */ /* 0x000fea0003c00000 */
[----:B------:R0:W1:Y:S02]  /*2de50*/  SHFL.IDX P6, R14, R13, R12, R11 ;  /* 0x0000000c0d0e7389 */ /* 0x00006400000c000b */
[----:B01----:R-:W-:Y:S01]  /*2de60*/  ENDCOLLECTIVE ;  /* 0x000000000000791b */ /* 0x003fe20003800000 */
.L_x_12299:
[----:B------:R-:W-:Y:S02]  /*2de70*/  IMAD.MOV.U32 R13, RZ, RZ, R55 ;  /* 0x000000ffff0d7224 */ /* 0x000fe400078e0037 */
[----:B------:R-:W-:-:S07]  /*2de80*/  IMAD.MOV.U32 R25, RZ, RZ, R14 ;  /* 0x000000ffff197224 */ /* 0x000fce00078e000e */
[----:B------:R-:W-:Y:S05]  /*2de90*/  WARPSYNC.COLLECTIVE R15, `(.L_x_12300) ;  /* 0x000000000f087348 */ /* 0x000fea0003c00000 */
[----:B------:R0:W1:Y:S02]  /*2dea0*/  SHFL.IDX P6, R14, R13, R12, R11 ;  /* 0x0000000c0d0e7389 */ /* 0x00006400000c000b */
[----:B01----:R-:W-:Y:S01]  /*2deb0*/  ENDCOLLECTIVE ;  /* 0x000000000000791b */ /* 0x003fe20003800000 */
.L_x_12300:
[----:B------:R-:W-:Y:S05]  /*2dec0*/  BRA `(.L_x_12301) ;  /* 0xfffffdb8009c7947 */ /* 0x000fea000383ffff */
.L_x_11980:
[----:B0-----:R0:W1:Y:S02]  /*2ded0*/  SYNCS.PHASECHK.TRANS64.TRYWAIT P1, [R2+URZ+0x22800], R3 ;  /* 0x02280003020075a7 */ /* 0x001064000802017f */
[----:B-1----:R-:W-:Y:S05]  /*2dee0*/  @!P1 NANOSLEEP.SYNCS 0x989680 ;  /* 0x009896800000995d */ /* 0x002fea0003900000 */
[----:B------:R-:W1:Y:S02]  /*2def0*/  @!P1 SYNCS.PHASECHK.TRANS64 P1, [R2+URZ+0x22800], R3 ;  /* 0x02280003020095a7 */ /* 0x000e64000802007f */
[----:B-1----:R-:W-:Y:S05]  /*2df00*/  @!P1 BRA `(.L_x_11980) ;  /* 0xfffffffc00f09947 */ /* 0x002fea000383ffff */
[----:B------:R-:W-:Y:S05]  /*2df10*/  BRA `(.L_x_12302) ;  /* 0xfffffdb800f87947 */ /* 0x000fea000383ffff */
.L_x_11994:
[----:B0-----:R0:W1:Y:S02]  /*2df20*/  SYNCS.PHASECHK.TRANS64.TRYWAIT P0, [R2+URZ], R9 ;  /* 0x00000009020075a7 */ /* 0x001064000800017f */
[----:B-1----:R-:W-:Y:S05]  /*2df30*/  @!P0 NANOSLEEP.SYNCS 0x989680 ;  /* 0x009896800000895d */ /* 0x002fea0003900000 */
[----:B------:R-:W1:Y:S02]  /*2df40*/  @!P0 SYNCS.PHASECHK.TRANS64 P0, [R2+URZ], R9 ;  /* 0x00000009020085a7 */ /* 0x000e64000800007f */
[----:B-1----:R-:W-:Y:S05]  /*2df50*/  @!P0 BRA `(.L_x_11994) ;  /* 0xfffffffc00f08947 */ /* 0x002fea000383ffff */
[----:B------:R-:W-:Y:S05]  /*2df60*/  BRA `(.L_x_11993) ;  /* 0xfffffdd000907947 */ /* 0x000fea000383ffff */
.L_x_12013:
[----:B-1----:R1:W2:Y:S02]  /*2df70*/  SYNCS.PHASECHK.TRANS64.TRYWAIT P0, [R20+URZ], R21 ;  /* 0x00000015140075a7 */ /* 0x0022a4000800017f */
[----:B--2---:R-:W-:Y:S05]  /*2df80*/  @!P0 NANOSLEEP.SYNCS 0x989680 ;  /* 0x009896800000895d */ /* 0x004fea0003900000 */
[----:B------:R-:W2:Y:S02]  /*2df90*/  @!P0 SYNCS.PHASECHK.TRANS64 P0, [R20+URZ], R21 ;  /* 0x00000015140085a7 */ /* 0x000ea4000800007f */
[----:B--2---:R-:W-:Y:S05]  /*2dfa0*/  @!P0 BRA `(.L_x_12013) ;  /* 0xfffffffc00f08947 */ /* 0x004fea000383ffff */
[----:B------:R-:W-:Y:S05]  /*2dfb0*/  BRA `(.L_x_12012) ;  /* 0xfffffe0800847947 */ /* 0x000fea000383ffff */
.L_x_12028:
[----:B0-----:R0:W1:Y:S02]  /*2dfc0*/  SYNCS.PHASECHK.TRANS64.TRYWAIT P0, [R2+URZ], R9 ;  /* 0x00000009020075a7 */ /* 0x001064000800017f */
[----:B-1----:R-:W-:Y:S05]  /*2dfd0*/  @!P0 NANOSLEEP.SYNCS 0x989680 ;  /* 0x009896800000895d */ /* 0x002fea0003900000 */
[----:B------:R-:W1:Y:S02]  /*2dfe0*/  @!P0 SYNCS.PHASECHK.TRANS64 P0, [R2+URZ], R9 ;  /* 0x00000009020085a7 */ /* 0x000e64000800007f */
[----:B-1----:R-:W-:Y:S05]  /*2dff0*/  @!P0 BRA `(.L_x_12028) ;  /* 0xfffffffc00f08947 */ /* 0x002fea000383ffff */
[----:B------:R-:W-:Y:S05]  /*2e000*/  BRA `(.L_x_12027) ;  /* 0xfffffe4000847947 */ /* 0x000fea000383ffff */
.L_x_12037:
[----:B-1----:R1:W2:Y:S02]  /*2e010*/  SYNCS.PHASECHK.TRANS64.TRYWAIT P0, [R4+URZ], R5 ;  /* 0x00000005040075a7 */ /* 0x0022a4000800017f */
[----:B--2---:R-:W-:Y:S05]  /*2e020*/  @!P0 NANOSLEEP.SYNCS 0x989680 ;  /* 0x009896800000895d */ /* 0x004fea0003900000 */
[----:B------:R-:W2:Y:S02]  /*2e030*/  @!P0 SYNCS.PHASECHK.TRANS64 P0, [R4+URZ], R5 ;  /* 0x00000005040085a7 */ /* 0x000ea4000800007f */
[----:B--2---:R-:W-:Y:S05]  /*2e040*/  @!P0 BRA `(.L_x_12037) ;  /* 0xfffffffc00f08947 */ /* 0x004fea000383ffff */
[----:B------:R-:W-:Y:S05]  /*2e050*/  BRA `(.L_x_12036) ;  /* 0xfffffe6400b47947 */ /* 0x000fea000383ffff */
.L_x_12048:
[----:B0-----:R0:W1:Y:S02]  /*2e060*/  SYNCS.PHASECHK.TRANS64.TRYWAIT P0, [R4+URZ], R7 ;  /* 0x00000007040075a7 */ /* 0x001064000800017f */
[----:B-1----:R-:W-:Y:S05]  /*2e070*/  @!P0 NANOSLEEP.SYNCS 0x989680 ;  /* 0x009896800000895d */ /* 0x002fea0003900000 */
[----:B------:R-:W1:Y:S02]  /*2e080*/  @!P0 SYNCS.PHASECHK.TRANS64 P0, [R4+URZ], R7 ;  /* 0x00000007040085a7 */ /* 0x000e64000800007f */
[----:B-1----:R-:W-:Y:S05]  /*2e090*/  @!P0 BRA `(.L_x_12048) ;  /* 0xfffffffc00f08947 */ /* 0x002fea000383ffff */
[----:B------:R-:W-:Y:S05]  /*2e0a0*/  BRA `(.L_x_12047) ;  /* 0xfffffe9c00207947 */ /* 0x000fea000383ffff */
.L_x_12067:
[----:B-1----:R1:W2:Y:S02]  /*2e0b0*/  SYNCS.PHASECHK.TRANS64.TRYWAIT P0, [R26+URZ], R27 ;  /* 0x0000001b1a0075a7 */ /* 0x0022a4000800017f */
[----:B--2---:R-:W-:Y:S05]  /*2e0c0*/  @!P0 NANOSLEEP.SYNCS 0x989680 ;  /* 0x009896800000895d */ /* 0x004fea0003900000 */
[----:B------:R-:W2:Y:S02]  /*2e0d0*/  @!P0 SYNCS.PHASECHK.TRANS64 P0, [R26+URZ], R27 ;  /* 0x0000001b1a0085a7 */ /* 0x000ea4000800007f */
[----:B--2---:R-:W-:Y:S05]  /*2e0e0*/  @!P0 BRA `(.L_x_12067) ;  /* 0xfffffffc00f08947 */ /* 0x004fea000383ffff */
[----:B------:R-:W-:Y:S05]  /*2e0f0*/  BRA `(.L_x_12066) ;  /* 0xfffffed400147947 */ /* 0x000fea000383ffff */
.L_x_12077:
[----:B------:R-:W-:Y:S02]  /*2e100*/  IMAD.MOV.U32 R13, RZ, RZ, R21 ;  /* 0x000000ffff0d7224 */ /* 0x000fe400078e0015 */
[----:B------:R-:W-:Y:S02]  /*2e110*/  IMAD.MOV.U32 R12, RZ, RZ, RZ ;  /* 0x000000ffff0c7224 */ /* 0x000fe400078e00ff */
[----:B------:R-:W-:Y:S02]  /*2e120*/  IMAD.MOV.U32 R11, RZ, RZ, 0x181f ;  /* 0x0000181fff0b7424 */ /* 0x000fe400078e00ff */
[----:B------:R-:W-:-:S07]  /*2e130*/  IMAD.MOV.U32 R15, RZ, RZ, -0x1 ;  /* 0xffffffffff0f7424 */ /* 0x000fce00078e00ff */
[----:B-----5:R-:W-:Y:S05]  /*2e140*/  WARPSYNC.COLLECTIVE R15, `(.L_x_12303) ;  /* 0x000000000f087348 */ /* 0x020fea0003c00000 */
[----:B------:R0:W1:Y:S02]  /*2e150*/  SHFL.IDX P6, R14, R13, R12, R11 ;  /* 0x0000000c0d0e7389 */ /* 0x00006400000c000b */
[----:B01---5:R-:W-:Y:S01]  /*2e160*/  ENDCOLLECTIVE ;  /* 0x000000000000791b */ /* 0x023fe20003800000 */
.L_x_12303:
[----:B------:R-:W-:Y:S02]  /*2e170*/  IMAD.MOV.U32 R13, RZ, RZ, R20 ;  /* 0x000000ffff0d7224 */ /* 0x000fe400078e0014 */
[----:B------:R-:W-:-:S07]  /*2e180*/  IMAD.MOV.U32 R3, RZ, RZ, R14 ;  /* 0x000000ffff037224 */ /* 0x000fce00078e000e */
[----:B------:R-:W-:Y:S05]  /*2e190*/  WARPSYNC.COLLECTIVE R15, `(.L_x_12304) ;  /* 0x000000000f087348 */ /* 0x000fea0003c00000 */
[----:B------:R0:W1:Y:S02]  /*2e1a0*/  SHFL.IDX P6, R14, R13, R12, R11 ;  /* 0x0000000c0d0e7389 */ /* 0x00006400000c000b */
[----:B01----:R-:W-:Y:S01]  /*2e1b0*/  ENDCOLLECTIVE ;  /* 0x000000000000791b */ /* 0x003fe20003800000 */
.L_x_12304:
[----:B------:R-:W-:Y:S05]  /*2e1c0*/  BRA `(.L_x_12305) ;  /* 0xffffff3400c47947 */ /* 0x000fea000383ffff */
.L_x_12080:
        /* <DEDUP_REMOVED lines=8> */
.L_x_12307:
[----:B------:R-:W-:Y:S05]  /*2e250*/  BSYNC B1 ;  /* 0x0000000000017941 */ /* 0x000fea0003800000 */
.L_x_12306:
        /* <DEDUP_REMOVED lines=8> */
.L_x_12308:
[----:B------:R-:W-:Y:S05]  /*2e2e0*/  BRA `(.L_x_12309) ;  /* 0xffffff3400f47947 */ /* 0x000fea000383ffff */
.L_x_12083:
        /* <DEDUP_REMOVED lines=8> */
.L_x_12311:
[----:B------:R-:W-:Y:S05]  /*2e370*/  BSYNC B1 ;  /* 0x0000000000017941 */ /* 0x000fea0003800000 */
.L_x_12310:
        /* <DEDUP_REMOVED lines=8> */
.L_x_12312:
[----:B------:R-:W-:Y:S05]  /*2e400*/  BRA `(.L_x_12313) ;  /* 0xffffff3800247947 */ /* 0x000fea000383ffff */
.L_x_12086:
        /* <DEDUP_REMOVED lines=8> */
.L_x_12315:
[----:B------:R-:W-:Y:S05]  /*2e490*/  BSYNC B1 ;  /* 0x0000000000017941 */ /* 0x000fea0003800000 */
.L_x_12314:
        /* <DEDUP_REMOVED lines=8> */
.L_x_12316:
[----:B------:R-:W-:Y:S05]  /*2e520*/  BRA `(.L_x_12317) ;  /* 0xffffff3800547947 */ /* 0x000fea000383ffff */
.L_x_12088:
[----:B------:R-:W-:Y:S02]  /*2e530*/  IMAD.MOV.U32 R13, RZ, RZ, R4 ;  /* 0x000000ffff0d7224 */ /* 0x000fe400078e0004 */
[----:B------:R-:W-:Y:S02]  /*2e540*/  IMAD.MOV.U32 R12, RZ, RZ, RZ ;  /* 0x000000ffff0c7224 */ /* 0x000fe400078e00ff */
[----:B------:R-:W-:Y:S02]  /*2e550*/  IMAD.MOV.U32 R11, RZ, RZ, 0x1c1f ;  /* 0x00001c1fff0b7424 */ /* 0x000fe400078e00ff */
[----:B------:R-:W-:-:S07]  /*2e560*/  IMAD.MOV.U32 R15, RZ, RZ, -0x1 ;  /* 0xffffffffff0f7424 */ /* 0x000fce00078e00ff */
[----:B------:R-:W-:Y:S05]  /*2e570*/  WARPSYNC.COLLECTIVE R15, `(.L_x_12318) ;  /* 0x000000000f087348 */ /* 0x000fea0003c00000 */
[----:B------:R0:W1:Y:S02]  /*2e580*/  SHFL.IDX P6, R14, R13, R12, R11 ;  /* 0x0000000c0d0e7389 */ /* 0x00006400000c000b */
[----:B01----:R-:W-:Y:S01]  /*2e590*/  ENDCOLLECTIVE ;  /* 0x000000000000791b */ /* 0x003fe20003800000 */
.L_x_12318:
[----:B------:R-:W-:Y:S02]  /*2e5a0*/  IMAD.MOV.U32 R13, RZ, RZ, R3 ;  /* 0x000000ffff0d7224 */ /* 0x000fe400078e0003 */
[----:B------:R-:W-:-:S07]  /*2e5b0*/  IMAD.MOV.U32 R5, RZ, RZ, R14 ;  /* 0x000000ffff057224 */ /* 0x000fce00078e000e */
[----:B------:R-:W-:Y:S05]  /*2e5c0*/  WARPSYNC.COLLECTIVE R15, `(.L_x_12319) ;  /* 0x000000000f087348 */ /* 0x000fea0003c00000 */
[----:B------:R0:W1:Y:S02]  /*2e5d0*/  SHFL.IDX P6, R14, R13, R12, R11 ;  /* 0x0000000c0d0e7389 */ /* 0x00006400000c000b */
[----:B01----:R-:W-:Y:S01]  /*2e5e0*/  ENDCOLLECTIVE ;  /* 0x000000000000791b */ /* 0x003fe20003800000 */
.L_x_12319:
[----:B------:R-:W-:Y:S01]  /*2e5f0*/  IMAD.MOV.U32 R6, RZ, RZ, R14 ;  /* 0x000000ffff067224 */ /* 0x000fe200078e000e */
[----:B------:R-:W-:Y:S06]  /*2e600*/  BRA `(.L_x_12320) ;  /* 0xffffff3c00747947 */ /* 0x000fec000383ffff */
.L_x_12091:
[----:B------:R-:W-:Y:S01]  /*2e610*/  BSSY B1, `(.L_x_12321) ;  /* 0x0000008000017945 */ /* 0x000fe20003800000 */
[----:B------:R-:W-:Y:S02]  /*2e620*/  IMAD.MOV.U32 R13, RZ, RZ, R4 ;  /* 0x000000ffff0d7224 */ /* 0x000fe400078e0004 */
[----:B------:R-:W-:Y:S02]  /*2e630*/  IMAD.MOV.U32 R12, RZ, RZ, 0x1 ;  /* 0x00000001ff0c7424 */ /* 0x000fe400078e00ff */
[----:B---3--:R-:W-:Y:S02]  /*2e640*/  IMAD.MOV.U32 R11, RZ, RZ, 0x1c1f ;  /* 0x00001c1fff0b7424 */ /* 0x008fe400078e00ff */
[----:B------:R-:W-:-:S07]  /*2e650*/  IMAD.MOV.U32 R15, RZ, RZ, -0x1 ;  /* 0xffffffffff0f7424 */ /* 0x000fce00078e00ff */
[----:B012---:R-:W-:Y:S05]  /*2e660*/  WARPSYNC.COLLECTIVE R15, `(.L_x_12322) ;  /* 0x000000000f087348 */ /* 0x007fea0003c00000 */
[----:B------:R3:W4:Y:S02]  /*2e670*/  SHFL.IDX P6, R14, R13, R12, R11 ;  /* 0x0000000c0d0e7389 */ /* 0x00072400000c000b */
[----:B01234-:R-:W-:Y:S01]  /*2e680*/  ENDCOLLECTIVE ;  /* 0x000000000000791b */ /* 0x01ffe20003800000 */
.L_x_12322:
[----:B------:R-:W-:Y:S05]  /*2e690*/  BSYNC B1 ;  /* 0x0000000000017941 */ /* 0x000fea0003800000 */
.L_x_12321:
        /* <DEDUP_REMOVED lines=8> */
.L_x_12323:
[----:B------:R-:W-:Y:S05]  /*2e720*/  BRA `(.L_x_12324) ;  /* 0xffffff48005c7947 */ /* 0x000fea000383ffff */
.L_x_12097:
[----:B------:R-:W-:Y:S02]  /*2e730*/  IMAD.MOV.U32 R13, RZ, RZ, R4 ;  /* 0x000000ffff0d7224 */ /* 0x000fe400078e0004 */
[----:B------:R-:W-:Y:S02]  /*2e740*/  IMAD.MOV.U32 R12, RZ, RZ, RZ ;  /* 0x000000ffff0c7224 */ /* 0x000fe400078e00ff */
[----:B------:R-:W-:Y:S02]  /*2e750*/  IMAD.MOV.U32 R11, RZ, RZ, 0x181f ;  /* 0x0000181fff0b7424 */ /* 0x000fe400078e00ff */
[----:B------:R-:W-:-:S07]  /*2e760*/  IMAD.MOV.U32 R15, RZ, RZ, -0x1 ;  /* 0xffffffffff0f7424 */ /* 0x000fce00078e00ff */
[----:B---3--:R-:W-:Y:S05]  /*2e770*/  WARPSYNC.COLLECTIVE R15, `(.L_x_12325) ;  /* 0x000000000f087348 */ /* 0x008fea0003c00000 */
[----:B------:R0:W1:Y:S02]  /*2e780*/  SHFL.IDX P6, R14, R13, R12, R11 ;  /* 0x0000000c0d0e7389 */ /* 0x00006400000c000b */
[----:B01-3--:R-:W-:Y:S01]  /*2e790*/  ENDCOLLECTIVE ;  /* 0x000000000000791b */ /* 0x00bfe20003800000 */
.L_x_12325:
[----:B------:R-:W-:Y:S02]  /*2e7a0*/  IMAD.MOV.U32 R13, RZ, RZ, R3 ;  /* 0x000000ffff0d7224 */ /* 0x000fe400078e0003 */
[----:B------:R-:W-:-:S07]  /*2e7b0*/  IMAD.MOV.U32 R0, RZ, RZ, R14 ;  /* 0x000000ffff007224 */ /* 0x000fce00078e000e */
[----:B------:R-:W-:Y:S05]  /*2e7c0*/  WARPSYNC.COLLECTIVE R15, `(.L_x_12326) ;  /* 0x000000000f087348 */ /* 0x000fea0003c00000 */
[----:B------:R0:W1:Y:S02]  /*2e7d0*/  SHFL.IDX P6, R14, R13, R12, R11 ;  /* 0x0000000c0d0e7389 */ /* 0x00006400000c000b */
[----:B01----:R-:W-:Y:S01]  /*2e7e0*/  ENDCOLLECTIVE ;  /* 0x000000000000791b */ /* 0x003fe20003800000 */
.L_x_12326:
[----:B------:R-:W-:Y:S05]  /*2e7f0*/  BRA `(.L_x_12327) ;  /* 0xffffff5c005c7947 */ /* 0x000fea000383ffff */
.L_x_12100:
[----:B------:R-:W-:Y:S01]  /*2e800*/  BSSY B1, `(.L_x_12328) ;  /* 0x0000008000017945 */ /* 0x000fe20003800000 */
[----:B------:R-:W-:Y:S02]  /*2e810*/  IMAD.MOV.U32 R13, RZ, RZ, R4 ;  /* 0x000000ffff0d7224 */ /* 0x000fe400078e0004 */
[----:B------:R-:W-:Y:S02]  /*2e820*/  IMAD.MOV.U32 R12, RZ, RZ, 0x1 ;  /* 0x00000001ff0c7424 */ /* 0x000fe400078e00ff */
[----:B----4-:R-:W-:Y:S02]  /*2e830*/  IMAD.MOV.U32 R11, RZ, RZ, 0x181f ;  /* 0x0000181fff0b7424 */ /* 0x010fe400078e00ff */
[----:B------:R-:W-:-:S07]  /*2e840*/  IMAD.MOV.U32 R15, RZ, RZ, -0x1 ;  /* 0xffffffffff0f7424 */ /* 0x000fce00078e00ff */
[----:B0123--:R-:W-:Y:S05]  /*2e850*/  WARPSYNC.COLLECTIVE R15, `(.L_x_12329) ;  /* 0x000000000f087348 */ /* 0x00ffea0003c00000 */
[----:B--2---:R2:W4:Y:S02]  /*2e860*/  SHFL.IDX P6, R14, R13, R12, R11 ;  /* 0x0000000c0d0e7389 */ /* 0x00452400000c000b */
[----:B01234-:R-:W-:Y:S01]  /*2e870*/  ENDCOLLECTIVE ;  /* 0x000000000000791b */ /* 0x01ffe20003800000 */
.L_x_12329:
[----:B------:R-:W-:Y:S05]  /*2e880*/  BSYNC B1 ;  /* 0x0000000000017941 */ /* 0x000fea0003800000 */
.L_x_12328:
        /* <DEDUP_REMOVED lines=8> */
.L_x_12330:
[----:B------:R-:W-:Y:S05]  /*2e910*/  BRA `(.L_x_12331) ;  /* 0xffffff5c00907947 */ /* 0x000fea000383ffff */
.L_x_12103:
        /* <DEDUP_REMOVED lines=8> */
.L_x_12333:
[----:B------:R-:W-:Y:S05]  /*2e9a0*/  BSYNC B1 ;  /* 0x0000000000017941 */ /* 0x000fea0003800000 */
.L_x_12332:
        /* <DEDUP_REMOVED lines=8> */
.L_x_12334:
[----:B------:R-:W-:Y:S05]  /*2ea30*/  BRA `(.L_x_12335) ;  /* 0xffffff5c00c07947 */ /* 0x000fea000383ffff */
.L_x_12106:
        /* <DEDUP_REMOVED lines=8> */
.L_x_12337:
[----:B------:R-:W-:Y:S05]  /*2eac0*/  BSYNC B1 ;  /* 0x0000000000017941 */ /* 0x000fea0003800000 */
.L_x_12336:
        /* <DEDUP_REMOVED lines=8> */
.L_x_12338:
[----:B------:R-:W-:Y:S05]  /*2eb50*/  BRA `(.L_x_12339) ;  /* 0xffffff5c00f07947 */ /* 0x000fea000383ffff */
.L_x_12133:
        /* <DEDUP_REMOVED lines=11> */
.L_x_12341:
[----:B------:R-:W-:Y:S05]  /*2ec10*/  BSYNC B1 ;  /* 0x0000000000017941 */ /* 0x000fea0003800000 */
.L_x_12340:
[----:B------:R-:W-:Y:S05]  /*2ec20*/  BRA `(.L_x_12342) ;  /* 0xffffff7c00d07947 */ /* 0x000fea000383ffff */
.L_x_12135:
[----:B------:R-:W-:Y:S01]  /*2ec30*/  BSSY B1, `(.L_x_12343) ;  /* 0x0000006000017945 */ /* 0x000fe20003800000 */
[----:B------:R-:W-:-:S07]  /*2ec40*/  IMAD.MOV.U32 R15, RZ, RZ, -0x1 ;  /* 0xffffffffff0f7424 */ /* 0x000fce00078e00ff */
[----:B0-----:R-:W-:Y:S05]  /*2ec50*/  WARPSYNC.COLLECTIVE R15, `(.L_x_12344) ;  /* 0x000000000f0c7348 */ /* 0x001fea0003c00000 */
[----:B------:R-:W-:Y:S02]  /*2ec60*/  ELECT P6, UR62, PT ;  /* 0x00000000003e782f */ /* 0x000fe400038c0000 */
[----:B------:R-:W-:Y:S01]  /*2ec70*/  MOV R14, UR62 ;  /* 0x0000003e000e7c02 */ /* 0x000fe20008000f00 */
[----:B0-----:R-:W-:Y:S10]  /*2ec80*/  ENDCOLLECTIVE ;  /* 0x000000000000791b */ /* 0x001ff40003800000 */
.L_x_12344:
[----:B------:R-:W-:Y:S05]  /*2ec90*/  BSYNC B1 ;  /* 0x0000000000017941 */ /* 0x000fea0003800000 */
.L_x_12343:
[----:B------:R-:W-:Y:S05]  /*2eca0*/  BRA `(.L_x_12134) ;  /* 0xffffff7c00c87947 */ /* 0x000fea000383ffff */
.L_x_12137:
[----:B0-----:R0:W1:Y:S02]  /*2ecb0*/  SYNCS.PHASECHK.TRANS64.TRYWAIT P0, [R22+URZ+0x22820], R3 ;  /* 0x02282003160075a7 */ /* 0x001064000800017f */
[----:B-1----:R-:W-:Y:S05]  /*2ecc0*/  @!P0 NANOSLEEP.SYNCS 0x989680 ;  /* 0x009896800000895d */ /* 0x002fea0003900000 */
[----:B------:R-:W1:Y:S02]  /*2ecd0*/  @!P0 SYNCS.PHASECHK.TRANS64 P0, [R22+URZ+0x22820], R3 ;  /* 0x02282003160085a7 */ /* 0x000e64000800007f */
[----:B-1----:R-:W-:Y:S05]  /*2ece0*/  @!P0 BRA `(.L_x_12137) ;  /* 0xfffffffc00f08947 */ /* 0x002fea000383ffff */
[----:B------:R-:W-:Y:S05]  /*2ecf0*/  BRA `(.L_x_12345) ;  /* 0xffffff7c00d87947 */ /* 0x000fea000383ffff */
.L_x_12141:
[----:B-1----:R1:W2:Y:S02]  /*2ed00*/  SYNCS.PHASECHK.TRANS64.TRYWAIT P0, [R12+URZ+0x228a0], R10 ;  /* 0x0228a00a0c0075a7 */ /* 0x0022a4000800017f */
[----:B--2---:R-:W-:Y:S05]  /*2ed10*/  @!P0 NANOSLEEP.SYNCS 0x989680 ;  /* 0x009896800000895d */ /* 0x004fea0003900000 */
[----:B------:R-:W2:Y:S02]  /*2ed20*/  @!P0 SYNCS.PHASECHK.TRANS64 P0, [R12+URZ+0x228a0], R10 ;  /* 0x0228a00a0c0085a7 */ /* 0x000ea4000800007f */
[----:B--2---:R-:W-:Y:S05]  /*2ed30*/  @!P0 BRA `(.L_x_12141) ;  /* 0xfffffffc00f08947 */ /* 0x004fea000383ffff */
[----:B------:R-:W-:Y:S05]  /*2ed40*/  BRA `(.L_x_12346) ;  /* 0xffffff7c00f07947 */ /* 0x000fea000383ffff */
.L_x_12146:
[----:B0-----:R0:W2:Y:S02]  /*2ed50*/  SYNCS.PHASECHK.TRANS64.TRYWAIT P0, [R12+URZ+0x228c0], R10 ;  /* 0x0228c00a0c0075a7 */ /* 0x0010a4000800017f */
[----:B--2---:R-:W-:Y:S05]  /*2ed60*/  @!P0 NANOSLEEP.SYNCS 0x989680 ;  /* 0x009896800000895d */ /* 0x004fea0003900000 */
[----:B------:R-:W2:Y:S02]  /*2ed70*/  @!P0 SYNCS.PHASECHK.TRANS64 P0, [R12+URZ+0x228c0], R10 ;  /* 0x0228c00a0c0085a7 */ /* 0x000ea4000800007f */
[----:B--2---:R-:W-:Y:S05]  /*2ed80*/  @!P0 BRA `(.L_x_12146) ;  /* 0xfffffffc00f08947 */ /* 0x004fea000383ffff */
[----:B------:R-:W-:Y:S05]  /*2ed90*/  BRA `(.L_x_12347) ;  /* 0xffffff80006c7947 */ /* 0x000fea000383ffff */
.L_x_12156:
[----:B0-----:R0:W1:Y:S02]  /*2eda0*/  SYNCS.PHASECHK.TRANS64.TRYWAIT P1, [R10+URZ+0x228a0], R2 ;  /* 0x0228a0020a0075a7 */ /* 0x001064000802017f */
[----:B-1----:R-:W-:Y:S05]  /*2edb0*/  @!P1 NANOSLEEP.SYNCS 0x989680 ;  /* 0x009896800000995d */ /* 0x002fea0003900000 */
[----:B------:R-:W1:Y:S02]  /*2edc0*/  @!P1 SYNCS.PHASECHK.TRANS64 P1, [R10+URZ+0x228a0], R2 ;  /* 0x0228a0020a0095a7 */ /* 0x000e64000802007f */
[----:B-1----:R-:W-:Y:S05]  /*2edd0*/  @!P1 BRA `(.L_x_12156) ;  /* 0xfffffffc00f09947 */ /* 0x002fea000383ffff */
[----:B------:R-:W-:Y:S05]  /*2ede0*/  BRA `(.L_x_12348) ;  /* 0xffffff8400e07947 */ /* 0x000fea000383ffff */
.L_x_12161:
[----:B-1----:R1:W2:Y:S02]  /*2edf0*/  SYNCS.PHASECHK.TRANS64.TRYWAIT P1, [R10+URZ+0x228c0], R2 ;  /* 0x0228c0020a0075a7 */ /* 0x0022a4000802017f */
[----:B--2---:R-:W-:Y:S05]  /*2ee00*/  @!P1 NANOSLEEP.SYNCS 0x989680 ;  /* 0x009896800000995d */ /* 0x004fea0003900000 */
[----:B------:R-:W2:Y:S02]  /*2ee10*/  @!P1 SYNCS.PHASECHK.TRANS64 P1, [R10+URZ+0x228c0], R2 ;  /* 0x0228c0020a0095a7 */ /* 0x000ea4000802007f */
[----:B--2---:R-:W-:Y:S05]  /*2ee20*/  @!P1 BRA `(.L_x_12161) ;  /* 0xfffffffc00f09947 */ /* 0x004fea000383ffff */
[----:B------:R-:W-:Y:S05]  /*2ee30*/  BRA `(.L_x_12349) ;  /* 0xffffff8800587947 */ /* 0x000fea000383ffff */
.L_x_12187:
        /* <DEDUP_REMOVED lines=10> */
.L_x_12351:
[----:B------:R-:W-:Y:S05]  /*2eee0*/  BSYNC B0 ;  /* 0x0000000000007941 */ /* 0x000fea0003800000 */
.L_x_12350:
[----:B------:R-:W-:Y:S05]  /*2eef0*/  BRA `(.L_x_12352) ;  /* 0xffffff9c00747947 */ /* 0x000fea000383ffff */
.L_x_12190:
[----:B0-----:R0:W1:Y:S02]  /*2ef00*/  SYNCS.PHASECHK.TRANS64.TRYWAIT P0, [R33+URZ+0x22840], R0 ;  /* 0x02284000210075a7 */ /* 0x001064000800017f */
[----:B-1----:R-:W-:Y:S05]  /*2ef10*/  @!P0 NANOSLEEP.SYNCS 0x989680 ;  /* 0x009896800000895d */ /* 0x002fea0003900000 */
[----:B------:R-:W1:Y:S02]  /*2ef20*/  @!P0 SYNCS.PHASECHK.TRANS64 P0, [R33+URZ+0x22840], R0 ;  /* 0x02284000210085a7 */ /* 0x000e64000800007f */
[----:B-1----:R-:W-:Y:S05]  /*2ef30*/  @!P0 BRA `(.L_x_12190) ;  /* 0xfffffffc00f08947 */ /* 0x002fea000383ffff */
[----:B------:R-:W-:Y:S05]  /*2ef40*/  BRA `(.L_x_12353) ;  /* 0xffffff9c00907947 */ /* 0x000fea000383ffff */
.L_x_12191:
        /* <DEDUP_REMOVED lines=8> */
.L_x_12355:
[----:B------:R-:W-:Y:S05]  /*2efd0*/  BSYNC B0 ;  /* 0x0000000000007941 */ /* 0x000fea0003800000 */
.L_x_12354:
        /* <DEDUP_REMOVED lines=9> */
.L_x_12356:
[----:B------:R-:W-:Y:S02]  /*2f070*/  IMAD.MOV.U32 R13, RZ, RZ, R4 ;  /* 0x000000ffff0d7224 */ /* 0x000fe400078e0004 */
[----:B------:R-:W-:Y:S02]  /*2f080*/  IMAD.MOV.U32 R12, RZ, RZ, 0x1 ;  /* 0x00000001ff0c7424 */ /* 0x000fe400078e00ff */
[----:B------:R-:W-:-:S07]  /*2f090*/  IMAD.MOV.U32 R3, RZ, RZ, R14 ;  /* 0x000000ffff037224 */ /* 0x000fce00078e000e */
[----:B------:R-:W-:Y:S05]  /*2f0a0*/  WARPSYNC.COLLECTIVE R15, `(.L_x_12357) ;  /* 0x000000000f087348 */ /* 0x000fea0003c00000 */
[----:B------:R0:W1:Y:S02]  /*2f0b0*/  SHFL.IDX P6, R14, R13, R12, R11 ;  /* 0x0000000c0d0e7389 */ /* 0x00006400000c000b */
[----:B01----:R-:W-:Y:S01]  /*2f0c0*/  ENDCOLLECTIVE ;  /* 0x000000000000791b */ /* 0x003fe20003800000 */
.L_x_12357:
        /* <DEDUP_REMOVED lines=15> */
.L_x_12358:
[----:B------:R-:W-:Y:S02]  /*2f1c0*/  @P0 IMAD R7, R5, 0x2, R22 ;  /* 0x0000000205070824 */ /* 0x000fe400078e0216 */
[----:B------:R-:W-:Y:S02]  /*2f1d0*/  IMAD.MOV.U32 R13, RZ, RZ, R4 ;  /* 0x000000ffff0d7224 */ /* 0x000fe400078e0004 */
[----:B------:R-:W-:Y:S02]  /*2f1e0*/  IMAD.MOV.U32 R12, RZ, RZ, 0x2 ;  /* 0x00000002ff0c7424 */ /* 0x000fe400078e00ff */
[----:B------:R-:W-:-:S07]  /*2f1f0*/  IMAD.MOV.U32 R3, RZ, RZ, R14 ;  /* 0x000000ffff037224 */ /* 0x000fce00078e000e */
[----:B------:R-:W-:Y:S05]  /*2f200*/  WARPSYNC.COLLECTIVE R15, `(.L_x_12359) ;  /* 0x000000000f087348 */ /* 0x000fea0003c00000 */
[----:B------:R0:W1:Y:S02]  /*2f210*/  SHFL.IDX P6, R14, R13, R12, R11 ;  /* 0x0000000c0d0e7389 */ /* 0x00006400000c000b */
[----:B01----:R-:W-:Y:S01]  /*2f220*/  ENDCOLLECTIVE ;  /* 0x000000000000791b */ /* 0x003fe20003800000 */
.L_x_12359:
        /* <DEDUP_REMOVED lines=15> */
.L_x_12360:
[----:B------:R-:W-:Y:S02]  /*2f320*/  @P0 IMAD R7, R5, 0x2, R22 ;  /* 0x0000000205070824 */ /* 0x000fe400078e0216 */
[----:B------:R-:W-:Y:S02]  /*2f330*/  IMAD.MOV.U32 R13, RZ, RZ, R4 ;  /* 0x000000ffff0d7224 */ /* 0x000fe400078e0004 */
[----:B------:R-:W-:Y:S02]  /*2f340*/  IMAD.MOV.U32 R12, RZ, RZ, 0x3 ;  /* 0x00000003ff0c7424 */ /* 0x000fe400078e00ff */
[----:B------:R-:W-:-:S07]  /*2f350*/  IMAD.MOV.U32 R3, RZ, RZ, R14 ;  /* 0x000000ffff037224 */ /* 0x000fce00078e000e */
[----:B------:R-:W-:Y:S05]  /*2f360*/  WARPSYNC.COLLECTIVE R15, `(.L_x_12361) ;  /* 0x000000000f087348 */ /* 0x000fea0003c00000 */
[----:B------:R0:W1:Y:S02]  /*2f370*/  SHFL.IDX P6, R14, R13, R12, R11 ;  /* 0x0000000c0d0e7389 */ /* 0x00006400000c000b */
[----:B01----:R-:W-:Y:S01]  /*2f380*/  ENDCOLLECTIVE ;  /* 0x000000000000791b */ /* 0x003fe20003800000 */
.L_x_12361:
        /* <DEDUP_REMOVED lines=15> */
.L_x_12362:
[----:B------:R-:W-:Y:S02]  /*2f480*/  @P0 IMAD R7, R5, 0x2, R22 ;  /* 0x0000000205070824 */ /* 0x000fe400078e0216 */
[----:B------:R-:W-:Y:S02]  /*2f490*/  IMAD.MOV.U32 R13, RZ, RZ, R4 ;  /* 0x000000ffff0d7224 */ /* 0x000fe400078e0004 */
[----:B------:R-:W-:Y:S02]  /*2f4a0*/  IMAD.MOV.U32 R12, RZ, RZ, 0x4 ;  /* 0x00000004ff0c7424 */ /* 0x000fe400078e00ff */
[----:B------:R-:W-:-:S07]  /*2f4b0*/  IMAD.MOV.U32 R3, RZ, RZ, R14 ;  /* 0x000000ffff037224 */ /* 0x000fce00078e000e */
[----:B------:R-:W-:Y:S05]  /*2f4c0*/  WARPSYNC.COLLECTIVE R15, `(.L_x_12363) ;  /* 0x000000000f087348 */ /* 0x000fea0003c00000 */
[----:B------:R0:W1:Y:S02]  /*2f4d0*/  SHFL.IDX P6, R14, R13, R12, R11 ;  /* 0x0000000c0d0e7389 */ /* 0x00006400000c000b */
[----:B01----:R-:W-:Y:S01]  /*2f4e0*/  ENDCOLLECTIVE ;  /* 0x000000000000791b */ /* 0x003fe20003800000 */
.L_x_12363:
        /* <DEDUP_REMOVED lines=15> */
.L_x_12364:
[----:B------:R-:W-:Y:S02]  /*2f5e0*/  @P0 IMAD R7, R5, 0x2, R22 ;  /* 0x0000000205070824 */ /* 0x000fe400078e0216 */
[----:B------:R-:W-:Y:S02]  /*2f5f0*/  IMAD.MOV.U32 R13, RZ, RZ, R4 ;  /* 0x000000ffff0d7224 */ /* 0x000fe400078e0004 */
[----:B------:R-:W-:Y:S02]  /*2f600*/  IMAD.MOV.U32 R12, RZ, RZ, 0x5 ;  /* 0x00000005ff0c7424 */ /* 0x000fe400078e00ff */
[----:B------:R-:W-:-:S07]  /*2f610*/  IMAD.MOV.U32 R3, RZ, RZ, R14 ;  /* 0x000000ffff037224 */ /* 0x000fce00078e000e */
[----:B------:R-:W-:Y:S05]  /*2f620*/  WARPSYNC.COLLECTIVE R15, `(.L_x_12365) ;  /* 0x000000000f087348 */ /* 0x000fea0003c00000 */
[----:B------:R0:W1:Y:S02]  /*2f630*/  SHFL.IDX P6, R14, R13, R12, R11 ;  /* 0x0000000c0d0e7389 */ /* 0x00006400000c000b */
[----:B01----:R-:W-:Y:S01]  /*2f640*/  ENDCOLLECTIVE ;  /* 0x000000000000791b */ /* 0x003fe20003800000 */
.L_x_12365:
        /* <DEDUP_REMOVED lines=10> */
.L_x_12366:
[----:B------:R-:W-:Y:S01]  /*2f6f0*/  @!PT LDS RZ, [RZ] ;  /* 0x00000000fffff984 */ /* 0x000fe20000000800 */
[----:B------:R-:W-:Y:S01]  /*2f700*/  @!PT LDS RZ, [RZ] ;  /* 0x00000000fffff984 */ /* 0x000fe20000000800 */
[----:B------:R-:W-:Y:S01]  /*2f710*/  @!PT LDS RZ, [RZ] ;  /* 0x00000000fffff984 */ /* 0x000fe20000000800 */
[----:B------:R0:W-:Y:S01]  /*2f720*/  @P0 LDGSTS.E.BYPASS.LTC128B.128 [R7+0x1e400], desc[UR42][R2.64], !P2 ;  /* 0x1e40000002070fae */ /* 0x0001e2000d101d6a */
[----:B------:R-:W-:Y:S01]  /*2f730*/  IMAD.MOV.U32 R0, RZ, RZ, R14 ;  /* 0x000000ffff007224 */ /* 0x000fe200078e000e */
[----:B------:R-:W-:Y:S06]  /*2f740*/  BRA `(.L_x_12367) ;  /* 0xffffff9800e47947 */ /* 0x000fec000383ffff */
.L_x_12196:
        /* <DEDUP_REMOVED lines=9> */
.L_x_12368:
[C---:B------:R-:W-:Y:S02]  /*2f7e0*/  ISETP.GE.AND P0, PT, R35.reuse, R5, PT ;  /* 0x000000052300720c */ /* 0x040fe40003f06270 */
[----:B------:R-:W-:Y:S01]  /*2f7f0*/  IADD3 R6, R35, 0x10, RZ ;  /* 0x0000001023067810 */ /* 0x000fe20007ffe0ff */
[----:B------:R-:W-:Y:S02]  /*2f800*/  IMAD.MOV.U32 R13, RZ, RZ, R0 ;  /* 0x000000ffff0d7224 */ /* 0x000fe400078e0000 */
[----:B------:R-:W-:-:S08]  /*2f810*/  IMAD.MOV.U32 R2, RZ, RZ, R14 ;  /* 0x000000ffff027224 */ /* 0x000fd000078e000e */
[----:B------:R-:W-:Y:S05]  /*2f820*/  WARPSYNC.COLLECTIVE R15, `(.L_x_12369) ;  /* 0x000000000f087348 */ /* 0x000fea0003c00000 */
[----:B------:R0:W1:Y:S02]  /*2f830*/  SHFL.IDX P6, R14, R13, R12, R11 ;  /* 0x0000000c0d0e7389 */ /* 0x00006400000c000b */
[----:B01----:R-:W-:Y:S01]  /*2f840*/  ENDCOLLECTIVE ;  /* 0x000000000000791b */ /* 0x003fe20003800000 */
.L_x_12369:
[----:B------:R-:W-:Y:S02]  /*2f850*/  IMAD.MOV.U32 R13, RZ, RZ, R4 ;  /* 0x000000ffff0d7224 */ /* 0x000fe400078e0004 */
[----:B------:R-:W-:Y:S02]  /*2f860*/  IMAD.MOV.U32 R12, RZ, RZ, 0x1 ;  /* 0x00000001ff0c7424 */ /* 0x000fe400078e00ff */
[----:B------:R-:W-:-:S07]  /*2f870*/  IMAD.MOV.U32 R3, RZ, RZ, R14 ;  /* 0x000000ffff037224 */ /* 0x000fce00078e000e */
[----:B------:R-:W-:Y:S05]  /*2f880*/  WARPSYNC.COLLECTIVE R15, `(.L_x_12370) ;  /* 0x000000000f087348 */ /* 0x000fea0003c00000 */
[----:B------:R0:W1:Y:S02]  /*2f890*/  SHFL.IDX P6, R14, R13, R12, R11 ;  /* 0x0000000c0d0e7389 */ /* 0x00006400000c000b */
[----:B01----:R-:W-:Y:S01]  /*2f8a0*/  ENDCOLLECTIVE ;  /* 0x000000000000791b */ /* 0x003fe20003800000 */
.L_x_12370:
        /* <DEDUP_REMOVED lines=15> */
.L_x_12371:
[----:B------:R-:W-:Y:S02]  /*2f9a0*/  IMAD.MOV.U32 R13, RZ, RZ, R4 ;  /* 0x000000ffff0d7224 */ /* 0x000fe400078e0004 */
[----:B------:R-:W-:Y:S02]  /*2f9b0*/  IMAD.MOV.U32 R12, RZ, RZ, 0x2 ;  /* 0x00000002ff0c7424 */ /* 0x000fe400078e00ff */
[----:B------:R-:W-:-:S07]  /*2f9c0*/  IMAD.MOV.U32 R3, RZ, RZ, R14 ;  /* 0x000000ffff037224 */ /* 0x000fce00078e000e */
[----:B------:R-:W-:Y:S05]  /*2f9d0*/  WARPSYNC.COLLECTIVE R15, `(.L_x_12372) ;  /* 0x000000000f087348 */ /* 0x000fea0003c00000 */
[----:B------:R0:W1:Y:S02]  /*2f9e0*/  SHFL.IDX P6, R14, R13, R12, R11 ;  /* 0x0000000c0d0e7389 */ /* 0x00006400000c000b */
[----:B01----:R-:W-:Y:S01]  /*2f9f0*/  ENDCOLLECTIVE ;  /* 0x000000000000791b */ /* 0x003fe20003800000 */
.L_x_12372:
        /* <DEDUP_REMOVED lines=16> */
.L_x_12373:
[----:B------:R-:W-:Y:S02]  /*2fb00*/  IMAD.MOV.U32 R13, RZ, RZ, R4 ;  /* 0x000000ffff0d7224 */ /* 0x000fe400078e0004 */
[----:B------:R-:W-:Y:S02]  /*2fb10*/  IMAD.MOV.U32 R12, RZ, RZ, 0x3 ;  /* 0x00000003ff0c7424 */ /* 0x000fe400078e00ff */
[----:B------:R-:W-:-:S07]  /*2fb20*/  IMAD.MOV.U32 R3, RZ, RZ, R14 ;  /* 0x000000ffff037224 */ /* 0x000fce00078e000e */
[----:B------:R-:W-:Y:S05]  /*2fb30*/  WARPSYNC.COLLECTIVE R15, `(.L_x_12374) ;  /* 0x000000000f087348 */ /* 0x000fea0003c00000 */
[----:B------:R0:W1:Y:S02]  /*2fb40*/  SHFL.IDX P6, R14, R13, R12, R11 ;  /* 0x0000000c0d0e7389 */ /* 0x00006400000c000b */
[----:B01----:R-:W-:Y:S01]  /*2fb50*/  ENDCOLLECTIVE ;  /* 0x000000000000791b */ /* 0x003fe20003800000 */
.L_x_12374:
        /* <DEDUP_REMOVED lines=16> */
.L_x_12375:
[----:B------:R-:W-:Y:S02]  /*2fc60*/  IMAD.MOV.U32 R13, RZ, RZ, R4 ;  /* 0x000000ffff0d7224 */ /* 0x000fe400078e0004 */
[----:B------:R-:W-:Y:S02]  /*2fc70*/  IMAD.MOV.U32 R12, RZ, RZ, 0x4 ;  /* 0x00000004ff0c7424 */ /* 0x000fe400078e00ff */
[----:B------:R-:W-:-:S07]  /*2fc80*/  IMAD.MOV.U32 R3, RZ, RZ, R14 ;  /* 0x000000ffff037224 */ /* 0x000fce00078e000e */
[----:B------:R-:W-:Y:S05]  /*2fc90*/  WARPSYNC.COLLECTIVE R15, `(.L_x_12376) ;  /* 0x000000000f087348 */ /* 0x000fea0003c00000 */
[----:B------:R0:W1:Y:S02]  /*2fca0*/  SHFL.IDX P6, R14, R13, R12, R11 ;  /* 0x0000000c0d0e7389 */ /* 0x00006400000c000b */
[----:B01----:R-:W-:Y:S01]  /*2fcb0*/  ENDCOLLECTIVE ;  /* 0x000000000000791b */ /* 0x003fe20003800000 */
.L_x_12376:
        /* <DEDUP_REMOVED lines=16> */
.L_x_12377:
[----:B------:R-:W-:Y:S02]  /*2fdc0*/  IMAD.MOV.U32 R13, RZ, RZ, R4 ;  /* 0x000000ffff0d7224 */ /* 0x000fe400078e0004 */
[----:B------:R-:W-:Y:S02]  /*2fdd0*/  IMAD.MOV.U32 R12, RZ, RZ, 0x5 ;  /* 0x00000005ff0c7424 */ /* 0x000fe400078e00ff */
[----:B------:R-:W-:-:S07]  /*2fde0*/  IMAD.MOV.U32 R3, RZ, RZ, R14 ;  /* 0x000000ffff037224 */ /* 0x000fce00078e000e */
[----:B------:R-:W-:Y:S05]  /*2fdf0*/  WARPSYNC.COLLECTIVE R15, `(.L_x_12378) ;  /* 0x000000000f087348 */ /* 0x000fea0003c00000 */
[----:B------:R0:W1:Y:S02]  /*2fe00*/  SHFL.IDX P6, R14, R13, R12, R11 ;  /* 0x0000000c0d0e7389 */ /* 0x00006400000c000b */
[----:B01----:R-:W-:Y:S01]  /*2fe10*/  ENDCOLLECTIVE ;  /* 0x000000000000791b */ /* 0x003fe20003800000 */
.L_x_12378:
        /* <DEDUP_REMOVED lines=16> */
.L_x_12379:
[----:B------:R-:W-:Y:S02]  /*2ff20*/  IMAD.MOV.U32 R13, RZ, RZ, R4 ;  /* 0x000000ffff0d7224 */ /* 0x000fe400078e0004 */
[----:B------:R-:W-:Y:S02]  /*2ff30*/  IMAD.MOV.U32 R12, RZ, RZ, 0x6 ;  /* 0x00000006ff0c7424 */ /* 0x000fe400078e00ff */
[----:B------:R-:W-:-:S07]  /*2ff40*/  IMAD.MOV.U32 R3, RZ, RZ, R14 ;  /* 0x000000ffff037224 */ /* 0x000fce00078e000e */
[----:B------:R-:W-:Y:S05]  /*2ff50*/  WARPSYNC.COLLECTIVE R15, `(.L_x_12380) ;  /* 0x000000000f087348 */ /* 0x000fea0003c00000 */
[----:B------:R0:W1:Y:S02]  /*2ff60*/  SHFL.IDX P6, R14, R13, R12, R11 ;  /* 0x0000000c0d0e7389 */ /* 0x00006400000c000b */
[----:B01----:R-:W-:Y:S01]  /*2ff70*/  ENDCOLLECTIVE ;  /* 0x000000000000791b */ /* 0x003fe20003800000 */
.L_x_12380:
        /* <DEDUP_REMOVED lines=16> */
.L_x_12381:
[----:B------:R-:W-:Y:S02]  /*30080*/  IMAD.MOV.U32 R13, RZ, RZ, R4 ;  /* 0x000000ffff0d7224 */ /* 0x000fe400078e0004 */
[----:B------:R-:W-:Y:S02]  /*30090*/  IMAD.MOV.U32 R12, RZ, RZ, 0x7 ;  /* 0x00000007ff0c7424 */ /* 0x000fe400078e00ff */
[----:B------:R-:W-:-:S07]  /*300a0*/  IMAD.MOV.U32 R3, RZ, RZ, R14 ;  /* 0x000000ffff037224 */ /* 0x000fce00078e000e */
[----:B------:R-:W-:Y:S05]  /*300b0*/  WARPSYNC.COLLECTIVE R15, `(.L_x_12382) ;  /* 0x000000000f087348 */ /* 0x000fea0003c00000 */
[----:B------:R0:W1:Y:S02]  /*300c0*/  SHFL.IDX P6, R14, R13, R12, R11 ;  /* 0x0000000c0d0e7389 */ /* 0x00006400000c000b */
[----:B01----:R-:W-:Y:S01]  /*300d0*/  ENDCOLLECTIVE ;  /* 0x000000000000791b */ /* 0x003fe20003800000 */
.L_x_12382:
        /* <DEDUP_REMOVED lines=10> */
.L_x_12383:
[----:B------:R-:W-:Y:S01]  /*30180*/  @!PT LDS RZ, [RZ] ;  /* 0x00000000fffff984 */ /* 0x000fe20000000800 */
[----:B------:R-:W-:Y:S01]  /*30190*/  @!PT LDS RZ, [RZ] ;  /* 0x00000000fffff984 */ /* 0x000fe20000000800 */
[----:B------:R-:W-:Y:S01]  /*301a0*/  @!PT LDS RZ, [RZ] ;  /* 0x00000000fffff984 */ /* 0x000fe20000000800 */
[----:B------:R1:W-:Y:S01]  /*301b0*/  @!P0 LDGSTS.E.BYPASS.LTC128B.128 [R8+0x1b400], desc[UR42][R2.64], !P1 ;  /* 0x1b40000002088fae */ /* 0x0003e2000c901d6a */
[----:B------:R-:W-:Y:S01]  /*301c0*/  IMAD.MOV.U32 R0, RZ, RZ, R14 ;  /* 0x000000ffff007224 */ /* 0x000fe200078e000e */
[----:B------:R-:W-:Y:S06]  /*301d0*/  BRA `(.L_x_12384) ;  /* 0xffffff9c005c7947 */ /* 0x000fec000383ffff */
.L_x_12199:
[----:B0-----:R0:W1:Y:S02]  /*301e0*/  SYNCS.PHASECHK.TRANS64.TRYWAIT P0, [R22+URZ+0x22820], R3 ;  /* 0x02282003160075a7 */ /* 0x001064000800017f */
[----:B-1----:R-:W-:Y:S05]  /*301f0*/  @!P0 NANOSLEEP.SYNCS 0x989680 ;  /* 0x009896800000895d */ /* 0x002fea0003900000 */
[----:B------:R-:W1:Y:S02]  /*30200*/  @!P0 SYNCS.PHASECHK.TRANS64 P0, [R22+URZ+0x22820], R3 ;  /* 0x02282003160085a7 */ /* 0x000e64000800007f */
[----:B-1----:R-:W-:Y:S05]  /*30210*/  @!P0 BRA `(.L_x_12199) ;  /* 0xfffffffc00f08947 */ /* 0x002fea000383ffff */
[----:B------:R-:W-:Y:S05]  /*30220*/  BRA `(.L_x_12385) ;  /* 0xffffff9c00b87947 */ /* 0x000fea000383ffff */
.L_x_12202:
[----:B-1----:R1:W2:Y:S02]  /*30230*/  SYNCS.PHASECHK.TRANS64.TRYWAIT P0, [R33+URZ+0x22860], R0 ;  /* 0x02286000210075a7 */ /* 0x0022a4000800017f */
[----:B--2---:R-:W-:Y:S05]  /*30240*/  @!P0 NANOSLEEP.SYNCS 0x989680 ;  /* 0x009896800000895d */ /* 0x004fea0003900000 */
[----:B------:R-:W2:Y:S02]  /*30250*/  @!P0 SYNCS.PHASECHK.TRANS64 P0, [R33+URZ+0x22860], R0 ;  /* 0x02286000210085a7 */ /* 0x000ea4000800007f */
[----:B--2---:R-:W-:Y:S05]  /*30260*/  @!P0 BRA `(.L_x_12202) ;  /* 0xfffffffc00f08947 */ /* 0x004fea000383ffff */
[----:B------:R-:W-:Y:S05]  /*30270*/  BRA `(.L_x_12386) ;  /* 0xffffff9c00c87947 */ /* 0x000fea000383ffff */
.L_x_12203:
        /* <DEDUP_REMOVED lines=8> */
.L_x_12388:
[----:B------:R-:W-:Y:S05]  /*30300*/  BSYNC B0 ;  /* 0x0000000000007941 */ /* 0x000fea0003800000 */
.L_x_12387:
        /* <DEDUP_REMOVED lines=13> */
.L_x_12389:
        /* <DEDUP_REMOVED lines=11> */
.L_x_12390:
        /* <DEDUP_REMOVED lines=17> */
.L_x_12391:
[----:B------:R-:W-:Y:S02]  /*305a0*/  IMAD.MOV.U32 R13, RZ, RZ, R6 ;  /* 0x000000ffff0d7224 */ /* 0x000fe400078e0006 */
[----:B------:R-:W-:Y:S01]  /*305b0*/  IMAD.MOV.U32 R12, RZ, RZ, 0x2 ;  /* 0x00000002ff0c7424 */ /* 0x000fe200078e00ff */
[----:B------:R-:W-:-:S13]  /*305c0*/  IADD3 R2, P4, R14, R0, RZ ;  /* 0x000000000e027210 */ /* 0x000fda0007f9e0ff */
[----:B------:R-:W-:Y:S05]  /*305d0*/  WARPSYNC.COLLECTIVE R15, `(.L_x_12392) ;  /* 0x000000000f087348 */ /* 0x000fea0003c00000 */
[----:B------:R0:W1:Y:S02]  /*305e0*/  SHFL.IDX P6, R14, R13, R12, R11 ;  /* 0x0000000c0d0e7389 */ /* 0x00006400000c000b */
[----:B01----:R-:W-:Y:S01]  /*305f0*/  ENDCOLLECTIVE ;  /* 0x000000000000791b */ /* 0x003fe20003800000 */
.L_x_12392:
        /* <DEDUP_REMOVED lines=17> */
.L_x_12393:
[----:B------:R-:W-:Y:S02]  /*30710*/  IMAD.MOV.U32 R13, RZ, RZ, R6 ;  /* 0x000000ffff0d7224 */ /* 0x000fe400078e0006 */
[----:B------:R-:W-:Y:S01]  /*30720*/  IMAD.MOV.U32 R12, RZ, RZ, 0x3 ;  /* 0x00000003ff0c7424 */ /* 0x000fe200078e00ff */
[----:B------:R-:W-:-:S13]  /*30730*/  IADD3 R2, P4, R14, R0, RZ ;  /* 0x000000000e027210 */ /* 0x000fda0007f9e0ff */
[----:B------:R-:W-:Y:S05]  /*30740*/  WARPSYNC.COLLECTIVE R15, `(.L_x_12394) ;  /* 0x000000000f087348 */ /* 0x000fea0003c00000 */
[----:B------:R0:W1:Y:S02]  /*30750*/  SHFL.IDX P6, R14, R13, R12, R11 ;  /* 0x0000000c0d0e7389 */ /* 0x00006400000c000b */
[----:B01----:R-:W-:Y:S01]  /*30760*/  ENDCOLLECTIVE ;  /* 0x000000000000791b */ /* 0x003fe20003800000 */
.L_x_12394:
        /* <DEDUP_REMOVED lines=17> */
.L_x_12395:
[----:B------:R-:W-:Y:S02]  /*30880*/  IMAD.MOV.U32 R13, RZ, RZ, R6 ;  /* 0x000000ffff0d7224 */ /* 0x000fe400078e0006 */
[----:B------:R-:W-:Y:S01]  /*30890*/  IMAD.MOV.U32 R12, RZ, RZ, 0x4 ;  /* 0x00000004ff0c7424 */ /* 0x000fe200078e00ff */
[----:B------:R-:W-:-:S13]  /*308a0*/  IADD3 R2, P4, R14, R0, RZ ;  /* 0x000000000e027210 */ /* 0x000fda0007f9e0ff */
[----:B------:R-:W-:Y:S05]  /*308b0*/  WARPSYNC.COLLECTIVE R15, `(.L_x_12396) ;  /* 0x000000000f087348 */ /* 0x000fea0003c00000 */
[----:B------:R0:W1:Y:S02]  /*308c0*/  SHFL.IDX P6, R14, R13, R12, R11 ;  /* 0x0000000c0d0e7389 */ /* 0x00006400000c000b */
[----:B01----:R-:W-:Y:S01]  /*308d0*/  ENDCOLLECTIVE ;  /* 0x000000000000791b */ /* 0x003fe20003800000 */
.L_x_12396:
        /* <DEDUP_REMOVED lines=17> */
.L_x_12397:
[----:B------:R-:W-:Y:S02]  /*309f0*/  IMAD.MOV.U32 R13, RZ, RZ, R6 ;  /* 0x000000ffff0d7224 */ /* 0x000fe400078e0006 */
[----:B------:R-:W-:Y:S01]  /*30a00*/  IMAD.MOV.U32 R12, RZ, RZ, 0x5 ;  /* 0x00000005ff0c7424 */ /* 0x000fe200078e00ff */
[----:B------:R-:W-:-:S13]  /*30a10*/  IADD3 R2, P4, R14, R0, RZ ;  /* 0x000000000e027210 */ /* 0x000fda0007f9e0ff */
[----:B------:R-:W-:Y:S05]  /*30a20*/  WARPSYNC.COLLECTIVE R15, `(.L_x_12398) ;  /* 0x000000000f087348 */ /* 0x000fea0003c00000 */
[----:B------:R0:W1:Y:S02]  /*30a30*/  SHFL.IDX P6, R14, R13, R12, R11 ;  /* 0x0000000c0d0e7389 */ /* 0x00006400000c000b */
[----:B01----:R-:W-:Y:S01]  /*30a40*/  ENDCOLLECTIVE ;  /* 0x000000000000791b */ /* 0x003fe20003800000 */
.L_x_12398:
        /* <DEDUP_REMOVED lines=12> */
.L_x_12399:
        /* <DEDUP_REMOVED lines=9> */
.L_x_12210:
[----:B0-----:R0:W1:Y:S02]  /*30ba0*/  SYNCS.PHASECHK.TRANS64.TRYWAIT P0, [R6+URZ+0x22840], R21 ;  /* 0x02284015060075a7 */ /* 0x001064000800017f */
[----:B-1----:R-:W-:Y:S05]  /*30bb0*/  @!P0 NANOSLEEP.SYNCS 0x989680 ;  /* 0x009896800000895d */ /* 0x002fea0003900000 */
[----:B------:R-:W1:Y:S02]  /*30bc0*/  @!P0 SYNCS.PHASECHK.TRANS64 P0, [R6+URZ+0x22840], R21 ;  /* 0x02284015060085a7 */ /* 0x000e64000800007f */
[----:B-1----:R-:W-:Y:S05]  /*30bd0*/  @!P0 BRA `(.L_x_12210) ;  /* 0xfffffffc00f08947 */ /* 0x002fea000383ffff */
[----:B------:R-:W-:Y:S05]  /*30be0*/  BRA `(.L_x_12401) ;  /* 0xffffffa000287947 */ /* 0x000fea000383ffff */
.L_x_12211:
        /* <DEDUP_REMOVED lines=8> */
.L_x_12403:
[----:B------:R-:W-:Y:S05]  /*30c70*/  BSYNC B1 ;  /* 0x0000000000017941 */ /* 0x000fea0003800000 */
.L_x_12402:
        /* <DEDUP_REMOVED lines=9> */
.L_x_12404:
[----:B------:R-:W-:Y:S02]  /*30d10*/  IMAD.MOV.U32 R13, RZ, RZ, R9 ;  /* 0x000000ffff0d7224 */ /* 0x000fe400078e0009 */
[----:B------:R-:W-:Y:S02]  /*30d20*/  IMAD.MOV.U32 R12, RZ, RZ, 0x1 ;  /* 0x00000001ff0c7424 */ /* 0x000fe400078e00ff */
[----:B------:R-:W-:-:S07]  /*30d30*/  IMAD.MOV.U32 R2, RZ, RZ, R14 ;  /* 0x000000ffff027224 */ /* 0x000fce00078e000e */
[----:B------:R-:W-:Y:S05]  /*30d40*/  WARPSYNC.COLLECTIVE R15, `(.L_x_12405) ;  /* 0x000000000f087348 */ /* 0x000fea0003c00000 */
[----:B------:R0:W1:Y:S02]  /*30d50*/  SHFL.IDX P6, R14, R13, R12, R11 ;  /* 0x0000000c0d0e7389 */ /* 0x00006400000c000b */
[----:B01----:R-:W-:Y:S01]  /*30d60*/  ENDCOLLECTIVE ;  /* 0x000000000000791b */ /* 0x003fe20003800000 */
.L_x_12405:
        /* <DEDUP_REMOVED lines=11> */
.L_x_12406:
[----:B------:R-:W-:Y:S02]  /*30e20*/  IMAD.MOV.U32 R13, RZ, RZ, R9 ;  /* 0x000000ffff0d7224 */ /* 0x000fe400078e0009 */
[----:B------:R-:W-:Y:S02]  /*30e30*/  IMAD.MOV.U32 R12, RZ, RZ, 0x2 ;  /* 0x00000002ff0c7424 */ /* 0x000fe400078e00ff */
[----:B------:R-:W-:-:S07]  /*30e40*/  IMAD.MOV.U32 R2, RZ, RZ, R14 ;  /* 0x000000ffff027224 */ /* 0x000fce00078e000e */
[----:B------:R-:W-:Y:S05]  /*30e50*/  WARPSYNC.COLLECTIVE R15, `(.L_x_12407) ;  /* 0x000000000f087348 */ /* 0x000fea0003c00000 */
[----:B------:R0:W1:Y:S02]  /*30e60*/  SHFL.IDX P6, R14, R13, R12, R11 ;  /* 0x0000000c0d0e7389 */ /* 0x00006400000c000b */
[----:B01----:R-:W-:Y:S01]  /*30e70*/  ENDCOLLECTIVE ;  /* 0x000000000000791b */ /* 0x003fe20003800000 */
.L_x_12407:
        /* <DEDUP_REMOVED lines=11> */
.L_x_12408:
[----:B------:R-:W-:Y:S02]  /*30f30*/  IMAD.MOV.U32 R13, RZ, RZ, R9 ;  /* 0x000000ffff0d7224 */ /* 0x000fe400078e0009 */
[----:B------:R-:W-:Y:S02]  /*30f40*/  IMAD.MOV.U32 R12, RZ, RZ, 0x3 ;  /* 0x00000003ff0c7424 */ /* 0x000fe400078e00ff */
[----:B------:R-:W-:-:S07]  /*30f50*/  IMAD.MOV.U32 R2, RZ, RZ, R14 ;  /* 0x000000ffff027224 */ /* 0x000fce00078e000e */
[----:B------:R-:W-:Y:S05]  /*30f60*/  WARPSYNC.COLLECTIVE R15, `(.L_x_12409) ;  /* 0x000000000f087348 */ /* 0x000fea0003c00000 */
[----:B------:R0:W1:Y:S02]  /*30f70*/  SHFL.IDX P6, R14, R13, R12, R11 ;  /* 0x0000000c0d0e7389 */ /* 0x00006400000c000b */
[----:B01----:R-:W-:Y:S01]  /*30f80*/  ENDCOLLECTIVE ;  /* 0x000000000000791b */ /* 0x003fe20003800000 */
.L_x_12409:
        /* <DEDUP_REMOVED lines=11> */
.L_x_12410:
[----:B------:R-:W-:Y:S02]  /*31040*/  IMAD.MOV.U32 R13, RZ, RZ, R9 ;  /* 0x000000ffff0d7224 */ /* 0x000fe400078e0009 */
[----:B------:R-:W-:Y:S02]  /*31050*/  IMAD.MOV.U32 R12, RZ, RZ, 0x4 ;  /* 0x00000004ff0c7424 */ /* 0x000fe400078e00ff */
[----:B------:R-:W-:-:S07]  /*31060*/  IMAD.MOV.U32 R2, RZ, RZ, R14 ;  /* 0x000000ffff027224 */ /* 0x000fce00078e000e */
[----:B------:R-:W-:Y:S05]  /*31070*/  WARPSYNC.COLLECTIVE R15, `(.L_x_12411) ;  /* 0x000000000f087348 */ /* 0x000fea0003c00000 */
[----:B------:R0:W1:Y:S02]  /*31080*/  SHFL.IDX P6, R14, R13, R12, R11 ;  /* 0x0000000c0d0e7389 */ /* 0x00006400000c000b */
[----:B01----:R-:W-:Y:S01]  /*31090*/  ENDCOLLECTIVE ;  /* 0x000000000000791b */ /* 0x003fe20003800000 */
.L_x_12411:
        /* <DEDUP_REMOVED lines=11> */
.L_x_12412:
[----:B------:R-:W-:Y:S02]  /*31150*/  IMAD.MOV.U32 R13, RZ, RZ, R9 ;  /* 0x000000ffff0d7224 */ /* 0x000fe400078e0009 */
[----:B------:R-:W-:Y:S02]  /*31160*/  IMAD.MOV.U32 R12, RZ, RZ, 0x5 ;  /* 0x00000005ff0c7424 */ /* 0x000fe400078e00ff */
[----:B------:R-:W-:-:S07]  /*31170*/  IMAD.MOV.U32 R2, RZ, RZ, R14 ;  /* 0x000000ffff027224 */ /* 0x000fce00078e000e */
[----:B------:R-:W-:Y:S05]  /*31180*/  WARPSYNC.COLLECTIVE R15, `(.L_x_12413) ;  /* 0x000000000f087348 */ /* 0x000fea0003c00000 */
[----:B------:R0:W1:Y:S02]  /*31190*/  SHFL.IDX P6, R14, R13, R12, R11 ;  /* 0x0000000c0d0e7389 */ /* 0x00006400000c000b */
[----:B01----:R-:W-:Y:S01]  /*311a0*/  ENDCOLLECTIVE ;  /* 0x000000000000791b */ /* 0x003fe20003800000 */
.L_x_12413:
        /* <DEDUP_REMOVED lines=11> */
.L_x_12414:
[----:B------:R-:W-:Y:S01]  /*31260*/  IMAD.MOV.U32 R2, RZ, RZ, R14 ;  /* 0x000000ffff027224 */ /* 0x000fe200078e000e */
[----:B------:R-:W-:Y:S06]  /*31270*/  BRA `(.L_x_12415) ;  /* 0xffffff9c00507947 */ /* 0x000fec000383ffff */
.L_x_12216:
[----:B---3--:R3:W4:Y:S02]  /*31280*/  SYNCS.PHASECHK.TRANS64.TRYWAIT P0, [R6+URZ+0x22860], R21 ;  /* 0x02286015060075a7 */ /* 0x008724000800017f */
[----:B----4-:R-:W-:Y:S05]  /*31290*/  @!P0 NANOSLEEP.SYNCS 0x989680 ;  /* 0x009896800000895d */ /* 0x010fea0003900000 */
[----:B------:R-:W4:Y:S02]  /*312a0*/  @!P0 SYNCS.PHASECHK.TRANS64 P0, [R6+URZ+0x22860], R21 ;  /* 0x02286015060085a7 */ /* 0x000f24000800007f */
[----:B----4-:R-:W-:Y:S05]  /*312b0*/  @!P0 BRA `(.L_x_12216) ;  /* 0xfffffffc00f08947 */ /* 0x010fea000383ffff */
[----:B------:R-:W-:Y:S05]  /*312c0*/  BRA `(.L_x_12416) ;  /* 0xffffff9c00a07947 */ /* 0x000fea000383ffff */
.L_x_12217:
        /* <DEDUP_REMOVED lines=8> */
.L_x_12418:
[----:B------:R-:W-:Y:S05]  /*31350*/  BSYNC B1 ;  /* 0x0000000000017941 */ /* 0x000fea0003800000 */
.L_x_12417:
        /* <DEDUP_REMOVED lines=9> */
.L_x_12419:
[----:B------:R-:W-:Y:S02]  /*313f0*/  IMAD.MOV.U32 R13, RZ, RZ, R9 ;  /* 0x000000ffff0d7224 */ /* 0x000fe400078e0009 */
[----:B------:R-:W-:Y:S01]  /*31400*/  IMAD.MOV.U32 R12, RZ, RZ, 0x1 ;  /* 0x00000001ff0c7424 */ /* 0x000fe200078e00ff */
[----:B------:R-:W-:-:S13]  /*31410*/  IADD3 R2, P0, R14, R0, RZ ;  /* 0x000000000e027210 */ /* 0x000fda0007f1e0ff */
[----:B------:R-:W-:Y:S05]  /*31420*/  WARPSYNC.COLLECTIVE R15, `(.L_x_12420) ;  /* 0x000000000f087348 */ /* 0x000fea0003c00000 */
[----:B------:R0:W1:Y:S02]  /*31430*/  SHFL.IDX P6, R14, R13, R12, R11 ;  /* 0x0000000c0d0e7389 */ /* 0x00006400000c000b */
[----:B01----:R-:W-:Y:S01]  /*31440*/  ENDCOLLECTIVE ;  /* 0x000000000000791b */ /* 0x003fe20003800000 */
.L_x_12420:
        /* <DEDUP_REMOVED lines=13> */
.L_x_12421:
[----:B------:R-:W-:Y:S02]  /*31520*/  IMAD.MOV.U32 R13, RZ, RZ, R9 ;  /* 0x000000ffff0d7224 */ /* 0x000fe400078e0009 */
[----:B------:R-:W-:Y:S01]  /*31530*/  IMAD.MOV.U32 R12, RZ, RZ, 0x2 ;  /* 0x00000002ff0c7424 */ /* 0x000fe200078e00ff */
[----:B------:R-:W-:-:S13]  /*31540*/  IADD3 R2, P0, R14, R0, RZ ;  /* 0x000000000e027210 */ /* 0x000fda0007f1e0ff */
[----:B------:R-:W-:Y:S05]  /*31550*/  WARPSYNC.COLLECTIVE R15, `(.L_x_12422) ;  /* 0x000000000f087348 */ /* 0x000fea0003c00000 */
[----:B------:R0:W1:Y:S02]  /*31560*/  SHFL.IDX P6, R14, R13, R12, R11 ;  /* 0x0000000c0d0e7389 */ /* 0x00006400000c000b */
[----:B01----:R-:W-:Y:S01]  /*31570*/  ENDCOLLECTIVE ;  /* 0x000000000000791b */ /* 0x003fe20003800000 */
.L_x_12422:
        /* <DEDUP_REMOVED lines=13> */
.L_x_12423:
[----:B------:R-:W-:Y:S02]  /*31650*/  IMAD.MOV.U32 R13, RZ, RZ, R9 ;  /* 0x000000ffff0d7224 */ /* 0x000fe400078e0009 */
[----:B------:R-:W-:Y:S01]  /*31660*/  IMAD.MOV.U32 R12, RZ, RZ, 0x3 ;  /* 0x00000003ff0c7424 */ /* 0x000fe200078e00ff */
[----:B------:R-:W-:-:S13]  /*31670*/  IADD3 R2, P0, R14, R0, RZ ;  /* 0x000000000e027210 */ /* 0x000fda0007f1e0ff */
[----:B------:R-:W-:Y:S05]  /*31680*/  WARPSYNC.COLLECTIVE R15, `(.L_x_12424) ;  /* 0x000000000f087348 */ /* 0x000fea0003c00000 */
[----:B------:R0:W1:Y:S02]  /*31690*/  SHFL.IDX P6, R14, R13, R12, R11 ;  /* 0x0000000c0d0e7389 */ /* 0x00006400000c000b */
[----:B01----:R-:W-:Y:S01]  /*316a0*/  ENDCOLLECTIVE ;  /* 0x000000000000791b */ /* 0x003fe20003800000 */
.L_x_12424:
        /* <DEDUP_REMOVED lines=13> */
.L_x_12425:
[----:B------:R-:W-:Y:S02]  /*31780*/  IMAD.MOV.U32 R13, RZ, RZ, R9 ;  /* 0x000000ffff0d7224 */ /* 0x000fe400078e0009 */
[----:B------:R-:W-:Y:S01]  /*31790*/  IMAD.MOV.U32 R12, RZ, RZ, 0x4 ;  /* 0x00000004ff0c7424 */ /* 0x000fe200078e00ff */
[----:B------:R-:W-:-:S13]  /*317a0*/  IADD3 R2, P0, R14, R0, RZ ;  /* 0x000000000e027210 */ /* 0x000fda0007f1e0ff */
[----:B------:R-:W-:Y:S05]  /*317b0*/  WARPSYNC.COLLECTIVE R15, `(.L_x_12426) ;  /* 0x000000000f087348 */ /* 0x000fea0003c00000 */
[----:B------:R0:W1:Y:S02]  /*317c0*/  SHFL.IDX P6, R14, R13, R12, R11 ;  /* 0x0000000c0d0e7389 */ /* 0x00006400000c000b */
[----:B01----:R-:W-:Y:S01]  /*317d0*/  ENDCOLLECTIVE ;  /* 0x000000000000791b */ /* 0x003fe20003800000 */
.L_x_12426:
        /* <DEDUP_REMOVED lines=13> */
.L_x_12427:
[----:B------:R-:W-:Y:S02]  /*318b0*/  IMAD.MOV.U32 R13, RZ, RZ, R9 ;  /* 0x000000ffff0d7224 */ /* 0x000fe400078e0009 */
[----:B------:R-:W-:Y:S01]  /*318c0*/  IMAD.MOV.U32 R12, RZ, RZ, 0x5 ;  /* 0x00000005ff0c7424 */ /* 0x000fe200078e00ff */
[----:B------:R-:W-:-:S13]  /*318d0*/  IADD3 R2, P0, R14, R0, RZ ;  /* 0x000000000e027210 */ /* 0x000fda0007f1e0ff */
[----:B------:R-:W-:Y:S05]  /*318e0*/  WARPSYNC.COLLECTIVE R15, `(.L_x_12428) ;  /* 0x000000000f087348 */ /* 0x000fea0003c00000 */
[----:B------:R0:W1:Y:S02]  /*318f0*/  SHFL.IDX P6, R14, R13, R12, R11 ;  /* 0x0000000c0d0e7389 */ /* 0x00006400000c000b */
[----:B01----:R-:W-:Y:S01]  /*31900*/  ENDCOLLECTIVE ;  /* 0x000000000000791b */ /* 0x003fe20003800000 */
.L_x_12428:
        /* <DEDUP_REMOVED lines=13> */
.L_x_12429:
[----:B------:R-:W-:Y:S05]  /*319e0*/  BRA `(.L_x_12430) ;  /* 0xffffff9800e47947 */ /* 0x000fea000383ffff */
.L_x_12225:
        /* <DEDUP_REMOVED lines=8> */
.L_x_12432:
[----:B------:R-:W-:Y:S05]  /*31a70*/  BSYNC B0 ;  /* 0x0000000000007941 */ /* 0x000fea0003800000 */
.L_x_12431:
        /* <DEDUP_REMOVED lines=9> */
.L_x_12433:
        /* <DEDUP_REMOVED lines=24> */
.L_x_12434:
[----:B------:R-:W-:Y:S01]  /*31c90*/  IMAD.MOV.U32 R12, RZ, RZ, 0x2 ;  /* 0x00000002ff0c7424 */ /* 0x000fe200078e00ff */
[----:B------:R-:W-:-:S05]  /*31ca0*/  SEL R14, R14, RZ, P1 ;  /* 0x000000ff0e0e7207 */ /* 0x000fca0000800000 */
[----:B------:R-:W-:-:S04]  /*31cb0*/  IMAD.IADD R5, R13, 0x1, R14 ;  /* 0x000000010d057824 */ /* 0x000fc800078e020e */
[----:B------:R-:W-:-:S07]  /*31cc0*/  IMAD.MOV.U32 R13, RZ, RZ, R5 ;  /* 0x000000ffff0d7224 */ /* 0x000fce00078e0005 */
[----:B------:R-:W-:Y:S05]  /*31cd0*/  WARPSYNC.COLLECTIVE R15, `(.L_x_12435) ;  /* 0x000000000f087348 */ /* 0x000fea0003c00000 */
[----:B------:R0:W1:Y:S02]  /*31ce0*/  SHFL.UP P6, R14, R13, R12, R11 ;  /* 0x0400000c0d0e7389 */ /* 0x00006400000c000b */
[----:B01----:R-:W-:Y:S01]  /*31cf0*/  ENDCOLLECTIVE ;  /* 0x000000000000791b */ /* 0x003fe20003800000 */
.L_x_12435:
[----:B------:R-:W-:Y:S01]  /*31d00*/  IMAD.MOV.U32 R12, RZ, RZ, 0x4 ;  /* 0x00000004ff0c7424 */ /* 0x000fe200078e00ff */
[----:B------:R-:W-:-:S05]  /*31d10*/  SEL R2, R14, RZ, P2 ;  /* 0x000000ff0e027207 */ /* 0x000fca0001000000 */
[----:B------:R-:W-:-:S04]  /*31d20*/  IMAD.IADD R2, R5, 0x1, R2 ;  /* 0x0000000105027824 */ /* 0x000fc800078e0202 */
[----:B------:R-:W-:-:S07]  /*31d30*/  IMAD.MOV.U32 R13, RZ, RZ, R2 ;  /* 0x000000ffff0d7224 */ /* 0x000fce00078e0002 */
[----:B------:R-:W-:Y:S05]  /*31d40*/  WARPSYNC.COLLECTIVE R15, `(.L_x_12436) ;  /* 0x000000000f087348 */ /* 0x000fea0003c00000 */
[----:B------:R0:W1:Y:S02]  /*31d50*/  SHFL.UP P6, R14, R13, R12, R11 ;  /* 0x0400000c0d0e7389 */ /* 0x00006400000c000b */
[----:B01----:R-:W-:Y:S01]  /*31d60*/  ENDCOLLECTIVE ;  /* 0x000000000000791b */ /* 0x003fe20003800000 */
.L_x_12436:
[----:B------:R-:W-:Y:S01]  /*31d70*/  IMAD.MOV.U32 R12, RZ, RZ, 0x8 ;  /* 0x00000008ff0c7424 */ /* 0x000fe200078e00ff */
[----:B------:R-:W-:-:S05]  /*31d80*/  SEL R3, R14, RZ, P3 ;  /* 0x000000ff0e037207 */ /* 0x000fca0001800000 */
[----:B------:R-:W-:-:S04]  /*31d90*/  IMAD.IADD R3, R2, 0x1, R3 ;  /* 0x0000000102037824 */ /* 0x000fc800078e0203 */
[----:B------:R-:W-:-:S07]  /*31da0*/  IMAD.MOV.U32 R13, RZ, RZ, R3 ;  /* 0x000000ffff0d7224 */ /* 0x000fce00078e0003 */
[----:B------:R-:W-:Y:S05]  /*31db0*/  WARPSYNC.COLLECTIVE R15, `(.L_x_12437) ;  /* 0x000000000f087348 */ /* 0x000fea0003c00000 */
[----:B------:R0:W1:Y:S02]  /*31dc0*/  SHFL.UP P6, R14, R13, R12, R11 ;  /* 0x0400000c0d0e7389 */ /* 0x00006400000c000b */
[----:B01----:R-:W-:Y:S01]  /*31dd0*/  ENDCOLLECTIVE ;  /* 0x000000000000791b */ /* 0x003fe20003800000 */
.L_x_12437:
[----:B------:R-:W-:Y:S01]  /*31de0*/  IMAD.MOV.U32 R12, RZ, RZ, 0x10 ;  /* 0x00000010ff0c7424 */ /* 0x000fe200078e00ff */
[----:B------:R-:W-:-:S05]  /*31df0*/  SEL R14, R14, RZ, P4 ;  /* 0x000000ff0e0e7207 */ /* 0x000fca0002000000 */
[----:B------:R-:W-:-:S04]  /*31e00*/  IMAD.IADD R5, R3, 0x1, R14 ;  /* 0x0000000103057824 */ /* 0x000fc800078e020e */
[----:B------:R-:W-:-:S07]  /*31e10*/  IMAD.MOV.U32 R13, RZ, RZ, R5 ;  /* 0x000000ffff0d7224 */ /* 0x000fce00078e0005 */
[----:B------:R-:W-:Y:S05]  /*31e20*/  WARPSYNC.COLLECTIVE R15, `(.L_x_12438) ;  /* 0x000000000f087348 */ /* 0x000fea0003c00000 */
[----:B------:R0:W1:Y:S02]  /*31e30*/  SHFL.UP P6, R14, R13, R12, R11 ;  /* 0x0400000c0d0e7389 */ /* 0x00006400000c000b */
[----:B01----:R-:W-:Y:S01]  /*31e40*/  ENDCOLLECTIVE ;  /* 0x000000000000791b */ /* 0x003fe20003800000 */
.L_x_12438:
        /* <DEDUP_REMOVED lines=8> */
.L_x_12439:
[----:B------:R-:W-:Y:S05]  /*31ed0*/  BRA `(.L_x_12440) ;  /* 0xffffff9c00447947 */ /* 0x000fea000383ffff */
.L_x_12228:
[----:B------:R-:W-:Y:S01]  /*31ee0*/  BSSY B0, `(.L_x_12441) ;  /* 0x0000007000007945 */ /* 0x000fe20003800000 */
[----:B------:R-:W-:Y:S02]  /*31ef0*/  IMAD.MOV.U32 R12, RZ, RZ, 0x1 ;  /* 0x00000001ff0c7424 */ /* 0x000fe400078e00ff */
[----:B------:R-:W-:Y:S02]  /*31f00*/  IMAD.MOV.U32 R11, RZ, RZ, RZ ;  /* 0x000000ffff0b7224 */ /* 0x000fe400078e00ff */
[----:B------:R-:W-:-:S07]  /*31f10*/  IMAD.MOV.U32 R15, RZ, RZ, -0x1 ;  /* 0xffffffffff0f7424 */ /* 0x000fce00078e00ff */
[----:B------:R-:W-:Y:S05]  /*31f20*/  WARPSYNC.COLLECTIVE R15, `(.L_x_12442) ;  /* 0x000000000f087348 */ /* 0x000fea0003c00000 */
[----:B------:R0:W1:Y:S02]  /*31f30*/  SHFL.UP P6, R14, R13, R12, R11 ;  /* 0x0400000c0d0e7389 */ /* 0x00006400000c000b */
[----:B01----:R-:W-:Y:S01]  /*31f40*/  ENDCOLLECTIVE ;  /* 0x000000000000791b */ /* 0x003fe20003800000 */
.L_x_12442:
[----:B------:R-:W-:Y:S05]  /*31f50*/  BSYNC B0 ;  /* 0x0000000000007941 */ /* 0x000fea0003800000 */
.L_x_12441:
        /* <DEDUP_REMOVED lines=8> */
.L_x_12443:
[----:B------:R-:W-:Y:S01]  /*31fe0*/  IMAD.MOV.U32 R12, RZ, RZ, 0x4 ;  /* 0x00000004ff0c7424 */ /* 0x000fe200078e00ff */
[----:B------:R-:W-:-:S05]  /*31ff0*/  SEL R2, R14, RZ, P2 ;  /* 0x000000ff0e027207 */ /* 0x000fca0001000000 */
[----:B------:R-:W-:-:S04]  /*32000*/  IMAD.IADD R2, R13, 0x1, R2 ;  /* 0x000000010d027824 */ /* 0x000fc800078e0202 */
[----:B------:R-:W-:-:S07]  /*32010*/  IMAD.MOV.U32 R13, RZ, RZ, R2 ;  /* 0x000000ffff0d7224 */ /* 0x000fce00078e0002 */
[----:B------:R-:W-:Y:S05]  /*32020*/  WARPSYNC.COLLECTIVE R15, `(.L_x_12444) ;  /* 0x000000000f087348 */ /* 0x000fea0003c00000 */
[----:B------:R0:W1:Y:S02]  /*32030*/  SHFL.UP P6, R14, R13, R12, R11 ;  /* 0x0400000c0d0e7389 */ /* 0x00006400000c000b */
[----:B01----:R-:W-:Y:S01]  /*32040*/  ENDCOLLECTIVE ;  /* 0x000000000000791b */ /* 0x003fe20003800000 */
.L_x_12444:
[----:B------:R-:W-:Y:S01]  /*32050*/  IMAD.MOV.U32 R12, RZ, RZ, 0x8 ;  /* 0x00000008ff0c7424 */ /* 0x000fe200078e00ff */
[----:B------:R-:W-:-:S05]  /*32060*/  SEL R3, R14, RZ, P3 ;  /* 0x000000ff0e037207 */ /* 0x000fca0001800000 */
[----:B------:R-:W-:-:S04]  /*32070*/  IMAD.IADD R3, R2, 0x1, R3 ;  /* 0x0000000102037824 */ /* 0x000fc800078e0203 */
[----:B------:R-:W-:-:S07]  /*32080*/  IMAD.MOV.U32 R13, RZ, RZ, R3 ;  /* 0x000000ffff0d7224 */ /* 0x000fce00078e0003 */
[----:B------:R-:W-:Y:S05]  /*32090*/  WARPSYNC.COLLECTIVE R15, `(.L_x_12445) ;  /* 0x000000000f087348 */ /* 0x000fea0003c00000 */
[----:B------:R0:W1:Y:S02]  /*320a0*/  SHFL.UP P6, R14, R13, R12, R11 ;  /* 0x0400000c0d0e7389 */ /* 0x00006400000c000b */
[----:B01----:R-:W-:Y:S01]  /*320b0*/  ENDCOLLECTIVE ;  /* 0x000000000000791b */ /* 0x003fe20003800000 */
.L_x_12445:
[----:B------:R-:W-:Y:S01]  /*320c0*/  IMAD.MOV.U32 R12, RZ, RZ, 0x10 ;  /* 0x00000010ff0c7424 */ /* 0x000fe200078e00ff */
[----:B------:R-:W-:-:S05]  /*320d0*/  SEL R14, R14, RZ, P4 ;  /* 0x000000ff0e0e7207 */ /* 0x000fca0002000000 */
[----:B------:R-:W-:-:S04]  /*320e0*/  IMAD.IADD R5, R3, 0x1, R14 ;  /* 0x0000000103057824 */ /* 0x000fc800078e020e */
[----:B------:R-:W-:-:S07]  /*320f0*/  IMAD.MOV.U32 R13, RZ, RZ, R5 ;  /* 0x000000ffff0d7224 */ /* 0x000fce00078e0005 */
[----:B------:R-:W-:Y:S05]  /*32100*/  WARPSYNC.COLLECTIVE R15, `(.L_x_12446) ;  /* 0x000000000f087348 */ /* 0x000fea0003c00000 */
[----:B------:R0:W1:Y:S02]  /*32110*/  SHFL.UP P6, R14, R13, R12, R11 ;  /* 0x0400000c0d0e7389 */ /* 0x00006400000c000b */
[----:B01----:R-:W-:Y:S01]  /*32120*/  ENDCOLLECTIVE ;  /* 0x000000000000791b */ /* 0x003fe20003800000 */
.L_x_12446:
        /* <DEDUP_REMOVED lines=8> */
.L_x_12447:
[----:B------:R-:W-:Y:S05]  /*321b0*/  BRA `(.L_x_12448) ;  /* 0xffffff9c00307947 */ /* 0x000fea000383ffff */
.L_x_12230:
[----:B------:R-:W-:Y:S01]  /*321c0*/  BSSY B0, `(.L_x_12449) ;  /* 0x0000006000007945 */ /* 0x000fe20003800000 */
[----:B------:R-:W-:Y:S01]  /*321d0*/  PLOP3.LUT P6, PT, P6, PT, PT, 0x8, 0x0 ;  /* 0x000000000000781c */ /* 0x000fe200037ce170 */
[----:B------:R-:W-:-:S12]  /*321e0*/  IMAD.MOV.U32 R15, RZ, RZ, -0x1 ;  /* 0xffffffffff0f7424 */ /* 0x000fd800078e00ff */
[----:B0-----:R-:W-:Y:S05]  /*321f0*/  WARPSYNC.COLLECTIVE R15, `(.L_x_12450) ;  /* 0x000000000f087348 */ /* 0x001fea0003c00000 */
[----:B------:R-:W-:Y:S01]  /*32200*/  VOTE.ANY R14, PT, P6 ;  /* 0x00000000000e7806 */ /* 0x000fe200030e0100 */
[----:B0-----:R-:W-:Y:S06]  /*32210*/  ENDCOLLECTIVE ;  /* 0x000000000000791b */ /* 0x001fec0003800000 */
.L_x_12450:
[----:B------:R-:W-:Y:S05]  /*32220*/  BSYNC B0 ;  /* 0x0000000000007941 */ /* 0x000fea0003800000 */
.L_x_12449:
        /* <DEDUP_REMOVED lines=8> */
.L_x_12451:
[----:B------:R-:W-:Y:S02]  /*322b0*/  IMAD.IADD R19, R12, 0x1, R19 ;  /* 0x000000010c137824 */ /* 0x000fe400078e0213 */
[----:B------:R-:W-:Y:S02]  /*322c0*/  IMAD.MOV.U32 R13, RZ, RZ, R4 ;  /* 0x000000ffff0d7224 */ /* 0x000fe400078e0004 */
[----:B------:R-:W-:-:S07]  /*322d0*/  IMAD.MOV.U32 R17, RZ, RZ, R14 ;  /* 0x000000ffff117224 */ /* 0x000fce00078e000e */
[----:B------:R-:W-:Y:S05]  /*322e0*/  WARPSYNC.COLLECTIVE R15, `(.L_x_12452) ;  /* 0x000000000f087348 */ /* 0x000fea0003c00000 */
[----:B------:R0:W1:Y:S02]  /*322f0*/  SHFL.IDX P6, R14, R13, R12, R11 ;  /* 0x0000000c0d0e7389 */ /* 0x00006400000c000b */
[----:B01----:R-:W-:Y:S01]  /*32300*/  ENDCOLLECTIVE ;  /* 0x000000000000791b */ /* 0x003fe20003800000 */
.L_x_12452:
[----:B------:R-:W-:Y:S01]  /*32310*/  IMAD.MOV.U32 R4, RZ, RZ, R14 ;  /* 0x000000ffff047224 */ /* 0x000fe200078e000e */
[----:B------:R-:W-:Y:S06]  /*32320*/  BRA `(.L_x_12453) ;  /* 0xffffff9c00147947 */ /* 0x000fec000383ffff */
.L_x_12232:
[----:B------:R-:W-:Y:S01]  /*32330*/  BSSY B0, `(.L_x_12454) ;  /* 0x0000007000007945 */ /* 0x000fe20003800000 */
[----:B------:R-:W-:Y:S02]  /*32340*/  IMAD.MOV.U32 R13, RZ, RZ, R2 ;  /* 0x000000ffff0d7224 */ /* 0x000fe400078e0002 */
[----:B------:R-:W-:Y:S02]  /*32350*/  IMAD.MOV.U32 R11, RZ, RZ, 0x1f ;  /* 0x0000001fff0b7424 */ /* 0x000fe400078e00ff */
[----:B------:R-:W-:-:S07]  /*32360*/  IMAD.MOV.U32 R15, RZ, RZ, -0x1 ;  /* 0xffffffffff0f7424 */ /* 0x000fce00078e00ff */
[----:B0-23--:R-:W-:Y:S05]  /*32370*/  WARPSYNC.COLLECTIVE R15, `(.L_x_12455) ;  /* 0x000000000f087348 */ /* 0x00dfea0003c00000 */
[----:B------:R1:W4:Y:S02]  /*32380*/  SHFL.IDX P6, R14, R13, R12, R11 ;  /* 0x0000000c0d0e7389 */ /* 0x00032400000c000b */
[----:B01234-:R-:W-:Y:S01]  /*32390*/  ENDCOLLECTIVE ;  /* 0x000000000000791b */ /* 0x01ffe20003800000 */
.L_x_12455:
[----:B------:R-:W-:Y:S05]  /*323a0*/  BSYNC B0 ;  /* 0x0000000000007941 */ /* 0x000fea0003800000 */
.L_x_12454:
[----:B------:R-:W-:Y:S01]  /*323b0*/  IMAD.MOV.U32 R6, RZ, RZ, R14 ;  /* 0x000000ffff067224 */ /* 0x000fe200078e000e */
[----:B------:R-:W-:Y:S06]  /*323c0*/  BRA `(.L_x_12231) ;  /* 0xffffff9c00047947 */ /* 0x000fec000383ffff */
.L_x_12238:
[----:B0-----:R0:W4:Y:S02]  /*323d0*/  SYNCS.PHASECHK.TRANS64.TRYWAIT P0, [R4+URZ+0x22820], R0 ;  /* 0x02282000040075a7 */ /* 0x001124000800017f */
[----:B----4-:R-:W-:Y:S05]  /*323e0*/  @!P0 NANOSLEEP.SYNCS 0x989680 ;  /* 0x009896800000895d */ /* 0x010fea0003900000 */
[----:B------:R-:W4:Y:S02]  /*323f0*/  @!P0 SYNCS.PHASECHK.TRANS64 P0, [R4+URZ+0x22820], R0 ;  /* 0x02282000040085a7 */ /* 0x000f24000800007f */
[----:B----4-:R-:W-:Y:S05]  /*32400*/  @!P0 BRA `(.L_x_12238) ;  /* 0xfffffffc00f08947 */ /* 0x010fea000383ffff */
[----:B------:R-:W-:Y:S05]  /*32410*/  BRA `(.L_x_12456) ;  /* 0xffffffa4005c7947 */ /* 0x000fea000383ffff */
.L_x_12239:
        /* <DEDUP_REMOVED lines=11> */
.L_x_12458:
[----:B------:R-:W-:Y:S05]  /*324d0*/  BSYNC B0 ;  /* 0x0000000000007941 */ /* 0x000fea0003800000 */
.L_x_12457:
[----:B------:R-:W-:Y:S05]  /*324e0*/  BRA `(.L_x_12459) ;  /* 0xffffffa400447947 */ /* 0x000fea000383ffff */
.L_x_12240:
[----:B------:R-:W-:Y:S01]  /*324f0*/  BSSY B0, `(.L_x_12460) ;  /* 0x0000006000007945 */ /* 0x000fe20003800000 */
[----:B------:R-:W-:-:S07]  /*32500*/  IMAD.MOV.U32 R15, RZ, RZ, -0x1 ;  /* 0xffffffffff0f7424 */ /* 0x000fce00078e00ff */
[----:B0123--:R-:W-:Y:S05]  /*32510*/  WARPSYNC.COLLECTIVE R15, `(.L_x_12461) ;  /* 0x000000000f0c7348 */ /* 0x00ffea0003c00000 */
[----:B------:R-:W-:Y:S02]  /*32520*/  ELECT P6, UR62, PT ;  /* 0x00000000003e782f */ /* 0x000fe400038c0000 */
[----:B------:R-:W-:Y:S01]  /*32530*/  MOV R14, UR62 ;  /* 0x0000003e000e7c02 */ /* 0x000fe20008000f00 */
[----:B0123--:R-:W-:Y:S10]  /*32540*/  ENDCOLLECTIVE ;  /* 0x000000000000791b */ /* 0x00fff40003800000 */
.L_x_12461:
[----:B------:R-:W-:Y:S05]  /*32550*/  BSYNC B0 ;  /* 0x0000000000007941 */ /* 0x000fea0003800000 */
.L_x_12460:
[----:B------:R-:W-:Y:S05]  /*32560*/  BRA `(.L_x_12462) ;  /* 0xffffffa400387947 */ /* 0x000fea000383ffff */
.L_x_12242:
[----:B0-----:R0:W4:Y:S02]  /*32570*/  SYNCS.PHASECHK.TRANS64.TRYWAIT P1, [R5+URZ+0x22840], R0 ;  /* 0x02284000050075a7 */ /* 0x001124000802017f */
[----:B----4-:R-:W-:Y:S05]  /*32580*/  @!P1 NANOSLEEP.SYNCS 0x989680 ;  /* 0x009896800000995d */ /* 0x010fea0003900000 */
[----:B------:R-:W4:Y:S02]  /*32590*/  @!P1 SYNCS.PHASECHK.TRANS64 P1, [R5+URZ+0x22840], R0 ;  /* 0x02284000050095a7 */ /* 0x000f24000802007f */
[----:B----4-:R-:W-:Y:S05]  /*325a0*/  @!P1 BRA `(.L_x_12242) ;  /* 0xfffffffc00f09947 */ /* 0x010fea000383ffff */
[----:B------:R-:W-:Y:S05]  /*325b0*/  BRA `(.L_x_12463) ;  /* 0xffffffa400587947 */ /* 0x000fea000383ffff */
.L_x_12244:
[----:B----4-:R4:W0:Y:S02]  /*325c0*/  SYNCS.PHASECHK.TRANS64.TRYWAIT P1, [R25+URZ+0x22840], R2 ;  /* 0x02284002190075a7 */ /* 0x010824000802017f */
[----:B0-----:R-:W-:Y:S05]  /*325d0*/  @!P1 NANOSLEEP.SYNCS 0x989680 ;  /* 0x009896800000995d */ /* 0x001fea0003900000 */
[----:B------:R-:W0:Y:S02]  /*325e0*/  @!P1 SYNCS.PHASECHK.TRANS64 P1, [R25+URZ+0x22840], R2 ;  /* 0x02284002190095a7 */ /* 0x000e24000802007f */
[----:B0-----:R-:W-:Y:S05]  /*325f0*/  @!P1 BRA `(.L_x_12244) ;  /* 0xfffffffc00f09947 */ /* 0x001fea000383ffff */
[----:B------:R-:W-:Y:S05]  /*32600*/  BRA `(.L_x_12464) ;  /* 0xffffffa400647947 */ /* 0x000fea000383ffff */
.L_x_12246:
[----:B------:R0:W0:Y:S02]  /*32610*/  SYNCS.PHASECHK.TRANS64.TRYWAIT P1, [R5+URZ+0x22860], R0 ;  /* 0x02286000050075a7 */ /* 0x000024000802017f */
[----:B0-----:R-:W-:Y:S05]  /*32620*/  @!P1 NANOSLEEP.SYNCS 0x989680 ;  /* 0x009896800000995d */ /* 0x001fea0003900000 */
[----:B------:R-:W0:Y:S02]  /*32630*/  @!P1 SYNCS.PHASECHK.TRANS64 P1, [R5+URZ+0x22860], R0 ;  /* 0x02286000050095a7 */ /* 0x000e24000802007f */
[----:B0-----:R-:W-:Y:S05]  /*32640*/  @!P1 BRA `(.L_x_12246) ;  /* 0xfffffffc00f09947 */ /* 0x001fea000383ffff */
[----:B------:R-:W-:Y:S05]  /*32650*/  BRA `(.L_x_12465) ;  /* 0xffffffa400607947 */ /* 0x000fea000383ffff */
        .type           $_ZN7cutlass13device_kernelIN5flash11enable_sm90INS1_16FlashAttnFwdSm90INS1_25CollectiveMainloopFwdSm90ILi2EN4cute5tupleIJNS5_1CILi1EEES8_S8_EEENS6_IJNS7_ILi128EEENS7_ILi96EEENS7_ILi64EEEEEELi256ENS_6half_tEfNS_4arch4Sm90ELb0ELb1ELb0ELb1ELb1ELb1ELb0ELb1ELb0ELb1ELb1ELb0EEENS1_21CollectiveEpilogueFwdINS6_IJSA_NS7_ILi256EEESB_EEES9_SE_SG_Li256ELb1ELb1ELb1ELb0EEENS1_36VarlenDynamicPersistentTileSchedulerILi128ELi96ELi256ELi128ELb1ELb1ELb1ELb1ELb0ELb1EEEEEEEEEvNT_6ParamsE$_ZZN5flash25CollectiveMainloopFwdSm90ILi2EN4cute5tupleIJNS1_1CILi1EEES4_S4_EEENS2_IJNS3_ILi128EEENS3_ILi96EEENS3_ILi64EEEEEELi256EN7cutlass6half_tEfNSA_4arch4Sm90ELb0ELb1ELb0ELb1ELb1ELb1ELb0ELb1ELb0ELb1ELb1ELb0EE3mmaINS_16FlashAttnFwdSm90ISE_NS_21CollectiveEpilogueFwdINS2_IJS6_NS3_ILi256EEES7_EEES5_SB_SD_Li256ELb1ELb1ELb1ELb0EEENS_36VarlenDynamicPersistentTileSchedulerILi128ELi96ELi256ELi128ELb1ELb1ELb1ELb1ELb0ELb1EEEE13SharedStorageENS1_6TensorINS1_11ArrayEngineIfLm128EEENS1_6LayoutINS2_IJNS2_IJNS3_ILi2EEEST_NS3_ILi32EEEEEES4_S4_EEENS2_IJNS2_IJS4_ST_NS3_ILi4EEEEEENS3_ILi0EEESZ_EEEEEEENS_7SoftmaxILi2ELi0EEEEEbRKNSE_6ParamsENSA_13PipelineAsyncILi2EEES19_RNSA_13PipelineStateILj2EEERT0_RT1_iRiRKNS_16SeqlenInfoQKNewKILb1ELb1EEENS2_IJiiiiEEERT_ENKUliT_T0_T1_E_clIZSF_ISO_S12_S14_EbS17_S19_S19_S1C_S1E_S1G_iS1H_S1L_S1M_S1O_EUlRS1P_iE0_NS3_ILb1EEES1W_EEDaiS1P_S1Q_S1R_,@function
        .size           $_ZN7cutlass13device_kernelIN5flash11enable_sm90INS1_16FlashAttnFwdSm90INS1_25CollectiveMainloopFwdSm90ILi2EN4cute5tupleIJNS5_1CILi1EEES8_S8_EEENS6_IJNS7_ILi128EEENS7_ILi96EEENS7_ILi64EEEEEELi256ENS_6half_tEfNS_4arch4Sm90ELb0ELb1ELb0ELb1ELb1ELb1ELb0ELb1ELb0ELb1ELb1ELb0EEENS1_21CollectiveEpilogueFwdINS6_IJSA_NS7_ILi256EEESB_EEES9_SE_SG_Li256ELb1ELb1ELb1ELb0EEENS1_36VarlenDynamicPersistentTileSchedulerILi128ELi96ELi256ELi128ELb1ELb1ELb1ELb1ELb0ELb1EEEEEEEEEvNT_6ParamsE$_ZZN5flash25CollectiveMainloopFwdSm90ILi2EN4cute5tupleIJNS1_1CILi1EEES4_S4_EEENS2_IJNS3_ILi128EEENS3_ILi96EEENS3_ILi64EEEEEELi256EN7cutlass6half_tEfNSA_4arch4Sm90ELb0ELb1ELb0ELb1ELb1ELb1ELb0ELb1ELb0ELb1ELb1ELb0EE3mmaINS_16FlashAttnFwdSm90ISE_NS_21CollectiveEpilogueFwdINS2_IJS6_NS3_ILi256EEES7_EEES5_SB_SD_Li256ELb1ELb1ELb1ELb0EEENS_36VarlenDynamicPersistentTileSchedulerILi128ELi96ELi256ELi128ELb1ELb1ELb1ELb1ELb0ELb1EEEE13SharedStorageENS1_6TensorINS1_11ArrayEngineIfLm128EEENS1_6LayoutINS2_IJNS2_IJNS3_ILi2EEEST_NS3_ILi32EEEEEES4_S4_EEENS2_IJNS2_IJS4_ST_NS3_ILi4EEEEEENS3_ILi0EEESZ_EEEEEEENS_7SoftmaxILi2ELi0EEEEEbRKNSE_6ParamsENSA_13PipelineAsyncILi2EEES19_RNSA_13PipelineStateILj2EEERT0_RT1_iRiRKNS_16SeqlenInfoQKNewKILb1ELb1EEENS2_IJiiiiEEERT_ENKUliT_T0_T1_E_clIZSF_ISO_S12_S14_EbS17_S19_S19_S1C_S1E_S1G_iS1H_S1L_S1M_S1O_EUlRS1P_iE0_NS3_ILb1EEES1W_EEDaiS1P_S1Q_S1R_,(.L_x_15670 - $_ZN7cutlass13device_kernelIN5flash11enable_sm90INS1_16FlashAttnFwdSm90INS1_25CollectiveMainloopFwdSm90ILi2EN4cute5tupleIJNS5_1CILi1EEES8_S8_EEENS6_IJNS7_ILi128EEENS7_ILi96EEENS7_ILi64EEEEEELi256ENS_6half_tEfNS_4arch4Sm90ELb0ELb1ELb0ELb1ELb1ELb1ELb0ELb1ELb0ELb1ELb1ELb0EEENS1_21CollectiveEpilogueFwdINS6_IJSA_NS7_ILi256EEESB_EEES9_SE_SG_Li256ELb1ELb1ELb1ELb0EEENS1_36VarlenDynamicPersistentTileSchedulerILi128ELi96ELi256ELi128ELb1ELb1ELb1ELb1ELb0ELb1EEEEEEEEEvNT_6ParamsE$_ZZN5flash25CollectiveMainloopFwdSm90ILi2EN4cute5tupleIJNS1_1CILi1EEES4_S4_EEENS2_IJNS3_ILi128EEENS3_ILi96EEENS3_ILi64EEEEEELi256EN7cutlass6half_tEfNSA_4arch4Sm90ELb0ELb1ELb0ELb1ELb1ELb1ELb0ELb1ELb0ELb1ELb1ELb0EE3mmaINS_16FlashAttnFwdSm90ISE_NS_21CollectiveEpilogueFwdINS2_IJS6_NS3_ILi256EEES7_EEES5_SB_SD_Li256ELb1ELb1ELb1ELb0EEENS_36VarlenDynamicPersistentTileSchedulerILi128ELi96ELi256ELi128ELb1ELb1ELb1ELb1ELb0ELb1EEEE13SharedStorageENS1_6TensorINS1_11ArrayEngineIfLm128EEENS1_6LayoutINS2_IJNS2_IJNS3_ILi2EEEST_NS3_ILi32EEEEEES4_S4_EEENS2_IJNS2_IJS4_ST_NS3_ILi4EEEEEENS3_ILi0EEESZ_EEEEEEENS_7SoftmaxILi2ELi0EEEEEbRKNSE_6ParamsENSA_13PipelineAsyncILi2EEES19_RNSA_13PipelineStateILj2EEERT0_RT1_iRiRKNS_16SeqlenInfoQKNewKILb1ELb1EEENS2_IJiiiiEEERT_ENKUliT_T0_T1_E_clIZSF_ISO_S12_S14_EbS17_S19_S19_S1C_S1E_S1G_iS1H_S1L_S1M_S1O_EUlRS1P_iE0_NS3_ILb1EEES1W_EEDaiS1P_S1Q_S1R_)
$_ZN7cutlass13device_kernelIN5flash11enable_sm90INS1_16FlashAttnFwdSm90INS1_25CollectiveMainloopFwdSm90ILi2EN4cute5tupleIJNS5_1CILi1EEES8_S8_EEENS6_IJNS7_ILi128EEENS7_ILi96EEENS7_ILi64EEEEEELi256ENS_6half_tEfNS_4arch4Sm90ELb0ELb1ELb0ELb1ELb1ELb1ELb0ELb1ELb0ELb1ELb1ELb0EEENS1_21CollectiveEpilogueFwdINS6_IJSA_NS7_ILi256EEESB_EEES9_SE_SG_Li256ELb1ELb1ELb1ELb0EEENS1_36VarlenDynamicPersistentTileSchedulerILi128ELi96ELi256ELi128ELb1ELb1ELb1ELb1ELb0ELb1EEEEEEEEEvNT_6ParamsE$_ZZN5flash25CollectiveMainloopFwdSm90ILi2EN4cute5tupleIJNS1_1CILi1EEES4_S4_EEENS2_IJNS3_ILi128EEENS3_ILi96EEENS3_ILi64EEEEEELi256EN7cutlass6half_tEfNSA_4arch4Sm90ELb0ELb1ELb0ELb1ELb1ELb1ELb0ELb1ELb0ELb1ELb1ELb0EE3mmaINS_16FlashAttnFwdSm90ISE_NS_21CollectiveEpilogueFwdINS2_IJS6_NS3_ILi256EEES7_EEES5_SB_SD_Li256ELb1ELb1ELb1ELb0EEENS_36VarlenDynamicPersistentTileSchedulerILi128ELi96ELi256ELi128ELb1ELb1ELb1ELb1ELb0ELb1EEEE13SharedStorageENS1_6TensorINS1_11ArrayEngineIfLm128EEENS1_6LayoutINS2_IJNS2_IJNS3_ILi2EEEST_NS3_ILi32EEEEEES4_S4_EEENS2_IJNS2_IJS4_ST_NS3_ILi4EEEEEENS3_ILi0EEESZ_EEEEEEENS_7SoftmaxILi2ELi0EEEEEbRKNSE_6ParamsENSA_13PipelineAsyncILi2EEES19_RNSA_13PipelineStateILj2EEERT0_RT1_iRiRKNS_16SeqlenInfoQKNewKILb1ELb1EEENS2_IJiiiiEEERT_ENKUliT_T0_T1_E_clIZSF_ISO_S12_S14_EbS17_S19_S19_S1C_S1E_S1G_iS1H_S1L_S1M_S1O_EUlRS1P_iE0_NS3_ILb1EEES1W_EEDaiS1P_S1Q_S1R_:
[----:B------:R-:W-:Y:S01]  /*32660*/  R2UR UR5, R8 ;  /* 0x00000000080572ca */ /* 0x000fe200000e0000 */
[----:B------:R-:W-:-:S12]  /*32670*/  ULDC UR4, c[0x0][0x20] ;  /* 0x0000080000047ab9 */ /* 0x000fd80000000800 */
[----:B------:R-:W-:-:S09]  /*32680*/  UIADD3 UR4, -UR4, UR5, URZ ;  /* 0x0000000504047290 */ /* 0x000fd2000fffe13f */
[----:B------:R-:W2:Y:S04]  /*32690*/  LDL.64 R6, [UR4+0x18] ;  /* 0x00001804ff067983 */ /* 0x000ea80008100a00 */
[----:B------:R-:W3:Y:S01]  /*326a0*/  LDL.64 R2, [UR4] ;  /* 0x00000004ff027983 */ /* 0x000ee20008100a00 */
[----:B------:R-:W-:-:S03]  /*326b0*/  ULDC.64 UR6, c[0x0][0x208] ;  /* 0x0000820000067ab9 */ /* 0x000fc60000000a00 */
[----:B--2---:R-:W2:Y:S04]  /*326c0*/  LD.E R4, desc[UR6][R6.64] ;  /* 0x0000000606047980 */ /* 0x004ea8000c101900 */
[----:B---3--:R0:W5:Y:S04]  /*326d0*/  LD.E R10, desc[UR6][R2.64] ;  /* 0x00000006020a7980 */ /* 0x008168000c101900 */
[----:B------:R0:W5:Y:S01]  /*326e0*/  LD.E R11, desc[UR6][R2.64+0x4] ;  /* 0x00000406020b7980 */ /* 0x000162000c101900 */
[----:B------:R-:W-:Y:S01]  /*326f0*/  BSSY B0, `(.L_x_12466) ;  /* 0x0000007000007945 */ /* 0x000fe20003800000 */
[----:B------:R-:W-:Y:S01]  /*32700*/  IMAD.MOV.U32 R5, RZ, RZ, R45 ;  /* 0x000000ffff057224 */ /* 0x000fe200078e002d */
[----:B--2---:R-:W-:-:S04]  /*32710*/  LOP3.LUT R4, R4, 0x1, RZ, 0xfc, !PT ;  /* 0x0000000104047812 */ /* 0x004fc800078efcff */
[----:B------:R-:W-:Y:S01]  /*32720*/  ISETP.NE.AND P0, PT, R4, 0x3, PT ;  /* 0x000000030400780c */ /* 0x000fe20003f05270 */
[----:B------:R-:W-:-:S12]  /*32730*/  IMAD.MOV.U32 R4, RZ, RZ, R29 ;  /* 0x000000ffff047224 */ /* 0x000fd800078e001d */
[----:B0-----:R-:W-:Y:S05]  /*32740*/  @!P0 BRA `(.L_x_12467) ;  /* 0x0000000000048947 */ /* 0x001fea0003800000 */
[----:B------:R-:W-:Y:S01]  /*32750*/  BPT.TRAP 0x1 ;  /* 0x000000040000795c */ /* 0x000fe20000300000 */
.L_x_12467:
[----:B------:R-:W-:Y:S05]  /*32760*/  BSYNC B0 ;  /* 0x0000000000007941 */ /* 0x000fea0003800000 */
.L_x_12466:
[----:B------:R-:W2:Y:S01]  /*32770*/  LD.E.64 R8, desc[UR6][R6.64+0x18] ;  /* 0x0000180606087980 */ /* 0x000ea2000c101b00 */
[----:B-----5:R-:W-:Y:S02]  /*32780*/  SHF.L.U32 R13, R11, 0x1f, RZ ;  /* 0x0000001f0b0d7819 */ /* 0x020fe400000006ff */
[----:B--2---:R-:W-:-:S05]  /*32790*/  MOV R9, R8 ;  /* 0x0000000800097202 */ /* 0x004fca0000000f00 */
[----:B------:R-:W-:-:S04]  /*327a0*/  IMAD R10, R10, 0x8, R9 ;  /* 0x000000080a0a7824 */ /* 0x000fc800078e0209 */
[----:B------:R0:W1:Y:S01]  /*327b0*/  SYNCS.PHASECHK.TRANS64.TRYWAIT P0, [R10+URZ], R13 ;  /* 0x0000000d0a0075a7 */ /* 0x000062000800017f */
[----:B------:R-:W2:Y:S04]  /*327c0*/  LD.E R11, desc[UR6][R6.64] ;  /* 0x00000006060b7980 */ /* 0x000ea8000c101900 */
[----:B------:R0:W5:Y:S04]  /*327d0*/  LD.E R8, desc[UR6][R2.64] ;  /* 0x0000000602087980 */ /* 0x000168000c101900 */
[----:B------:R0:W5:Y:S01]  /*327e0*/  LD.E R9, desc[UR6][R2.64+0x4] ;  /* 0x0000040602097980 */ /* 0x000162000c101900 */
[----:B------:R-:W-:Y:S01]  /*327f0*/  BSSY B0, `(.L_x_12468) ;  /* 0x0000005000007945 */ /* 0x000fe20003800000 */
[----:B--2---:R-:W-:-:S04]  /*32800*/  LOP3.LUT R11, R11, 0x1, RZ, 0xfc, !PT ;  /* 0x000000010b0b7812 */ /* 0x004fc800078efcff */
[----:B------:R-:W-:-:S13]  /*32810*/  ISETP.NE.AND P1, PT, R11, 0x3, PT ;  /* 0x000000030b00780c */ /* 0x000fda0003f25270 */
[----:B01----:R-:W-:Y:S05]  /*32820*/  @!P1 BRA `(.L_x_12469) ;  /* 0x0000000000049947 */ /* 0x003fea0003800000 */
[----:B------:R-:W-:Y:S01]  /*32830*/  BPT.TRAP 0x1 ;  /* 0x000000040000795c */ /* 0x000fe20000300000 */
.L_x_12469:
[----:B------:R-:W-:Y:S05]  /*32840*/  BSYNC B0 ;  /* 0x0000000000007941 */ /* 0x000fea0003800000 */
.L_x_12468:
[----:B------:R-:W-:Y:S04]  /*32850*/  BSSY B0, `(.L_x_12470) ;  /* 0x0000008000007945 */ /* 0x000fe80003800000 */
[----:B------:R-:W-:Y:S05]  /*32860*/  @P0 BRA `(.L_x_12471) ;  /* 0x0000000000180947 */ /* 0x000fea0003800000 */
[----:B------:R-:W2:Y:S01]  /*32870*/  LD.E.64 R6, desc[UR6][R6.64+0x18] ;  /* 0x0000180606067980 */ /* 0x000ea2000c101b00 */
[----:B-----5:R-:W-:Y:S02]  /*32880*/  SHF.L.U32 R9, R9, 0x1f, RZ ;  /* 0x0000001f09097819 */ /* 0x020fe400000006ff */
[----:B--2---:R-:W-:-:S05]  /*32890*/  MOV R3, R6 ;  /* 0x0000000600037202 */ /* 0x004fca0000000f00 */
[----:B------:R-:W-:-:S04]  /*328a0*/  IMAD R8, R8, 0x8, R3 ;  /* 0x0000000808087824 */ /* 0x000fc800078e0203 */
[----:B------:R-:W0:Y:S02]  /*328b0*/  SYNCS.PHASECHK.TRANS64.TRYWAIT P0, [R8+URZ], R9 ;  /* 0x00000009080075a7 */ /* 0x000e24000800017f */
[----:B0-----:R-:W-:Y:S05]  /*328c0*/  @!P0 BRA `(.L_x_12472) ;  /* 0x000000a400a88947 */ /* 0x001fea0003800000 */
.L_x_12471:
[----:B------:R-:W-:Y:S05]  /*328d0*/  BSYNC B0 ;  /* 0x0000000000007941 */ /* 0x000fea0003800000 */
.L_x_12470:
[----:B------:R-:W2:Y:S04]  /*328e0*/  LDL.64 R10, [UR4] ;  /* 0x00000004ff0a7983 */ /* 0x000ea80008100a00 */
[----:B------:R-:W3:Y:S04]  /*328f0*/  LDL.64 R2, [UR4+0x28] ;  /* 0x00002804ff027983 */ /* 0x000ee80008100a00 */
[----:B0----5:R-:W4:Y:S04]  /*32900*/  LDL.64 R8, [UR4+0x20] ;  /* 0x00002004ff087983 */ /* 0x021f280008100a00 */
[----:B------:R-:W4:Y:S04]  /*32910*/  LDL.64 R6, [UR4+0x8] ;  /* 0x00000804ff067983 */ /* 0x000f280008100a00 */
[----:B--2---:R-:W2:Y:S04]  /*32920*/  LD.E R13, desc[UR6][R10.64] ;  /* 0x000000060a0d7980 */ /* 0x004ea8000c101900 */
[----:B---3--:R-:W2:Y:S01]  /*32930*/  LD.E.64 R2, desc[UR6][R2.64] ;  /* 0x0000000602027980 */ /* 0x008ea2000c101b00 */
[----:B------:R-:W-:Y:S05]  /*32940*/  WARPSYNC.ALL ;  /* 0x0000000000007948 */ /* 0x000fea0003800000 */
[----:B----4-:R-:W-:Y:S04]  /*32950*/  ST.E desc[UR6][R6.64], RZ ;  /* 0x000000ff06007985 */ /* 0x010fe8000c101906 */
[----:B------:R-:W3:Y:S01]  /*32960*/  LD.E.64 R10, desc[UR6][R8.64] ;  /* 0x00000006080a7980 */ /* 0x000ee2000c101b00 */
[----:B--2---:R-:W-:Y:S01]  /*32970*/  IMAD R2, R13, 0x300, R2 ;  /* 0x000003000d027824 */ /* 0x004fe200078e0202 */
[----:B------:R-:W-:Y:S01]  /*32980*/  R2UR UR11, R3 ;  /* 0x00000000030b72ca */ /* 0x000fe200000e0000 */
[----:B------:R-:W-:Y:S01]  /*32990*/  WARPGROUP.ARRIVE ;  /* 0x00000000000079c5 */ /* 0x000fe20000000000 */
[----:B------:R-:W-:-:S02]  /*329a0*/  IMAD.MOV.U32 R14, RZ, RZ, 0x1 ;  /* 0x00000001ff0e7424 */ /* 0x000fc400078e00ff */
[----:B------:R-:W-:Y:S02]  /*329b0*/  R2UR UR10, R2 ;  /* 0x00000000020a72ca */ /* 0x000fe400000e0000 */
[----:B---3--:R-:W-:Y:S02]  /*329c0*/  R2UR UR8, R10 ;  /* 0x000000000a0872ca */ /* 0x008fe400000e0000 */
[----:B------:R-:W-:-:S13]  /*329d0*/  R2UR UR9, R11 ;  /* 0x000000000b0972ca */ /* 0x000fda00000e0000 */
[----:B------:R-:W-:Y:S03]  /*329e0*/  HGMMA.64x96x16.F32 R24, gdesc[UR8], RZ, !UPT, gsb0 ;  /* 0x01600000081879f0 */ /* 0x000fe6000c0008ff */
[----:B------:R-:W-:Y:S02]  /*329f0*/  WARPGROUP.DEPBAR.LE gsb0, 0x0 ;  /* 0x00008000000079c5 */ /* 0x000fe40000010000 */
[----:B------:R-:W-:Y:S04]  /*32a00*/  ST.E desc[UR6][R6.64], R14 ;  /* 0x0000000e06007985 */ /* 0x000fe8000c101906 */
[----:B------:R-:W2:Y:S01]  /*32a10*/  LD.E.64 R10, desc[UR6][R8.64] ;  /* 0x00000006080a7980 */ /* 0x000ea2000c101b00 */
[----:B------:R-:W-:Y:S01]  /*32a20*/  VIADD R12, R2, 0x2 ;  /* 0x00000002020c7836 */ /* 0x000fe20000000000 */
[----:B------:R-:W-:Y:S01]  /*32a30*/  WARPGROUP.ARRIVE ;  /* 0x00000000000079c5 */ /* 0x000fe20000000000 */
[----:B------:R-:W-:-:S03]  /*32a40*/  IMAD.MOV.U32 R13, RZ, RZ, R3 ;  /* 0x000000ffff0d7224 */ /* 0x000fc600078e0003 */
[----:B------:R-:W-:Y:S02]  /*32a50*/  R2UR UR10, R12 ;  /* 0x000000000c0a72ca */ /* 0x000fe400000e0000 */
[----:B------:R-:W-:Y:S01]  /*32a60*/  R2UR UR11, R13 ;  /* 0x000000000d0b72ca */ /* 0x000fe200000e0000 */
[----:B--2---:R-:W-:Y:S01]  /*32a70*/  VIADD R10, R10, 0x2 ;  /* 0x000000020a0a7836 */ /* 0x004fe20000000000 */
[----:B------:R-:W-:-:S04]  /*32a80*/  R2UR UR9, R11 ;  /* 0x000000000b0972ca */ /* 0x000fc800000e0000 */
[----:B------:R-:W-:-:S13]  /*32a90*/  R2UR UR8, R10 ;  /* 0x000000000a0872ca */ /* 0x000fda00000e0000 */
[----:B------:R-:W-:Y:S03]  /*32aa0*/  HGMMA.64x96x16.F32 R24, gdesc[UR8], R24, gsb0 ;  /* 0x01600000081879f0 */ /* 0x000fe60008000818 */
        /* <DEDUP_REMOVED lines=16> */
[----:B------:R-:W-:Y:S01]  /*32bb0*/  R2UR UR11, R3 ;  /* 0x00000000030b72ca */ /* 0x000fe200000e0000 */
[----:B------:R-:W-:-:S03]  /*32bc0*/  WARPGROUP.ARRIVE ;  /* 0x00000000000079c5 */ /* 0x000fc60000000000 */
[----:B------:R-:W-:Y:S01]  /*32bd0*/  R2UR UR10, R2 ;  /* 0x00000000020a72ca */ /* 0x000fe200000e0000 */
[----:B--2---:R-:W-:Y:S01]  /*32be0*/  VIADD R8, R8, 0x6 ;  /* 0x0000000608087836 */ /* 0x004fe20000000000 */
[----:B------:R-:W-:-:S04]  /*32bf0*/  R2UR UR9, R9 ;  /* 0x00000000090972ca */ /* 0x000fc800000e0000 */
[----:B------:R-:W-:-:S13]  /*32c00*/  R2UR UR8, R8 ;  /* 0x00000000080872ca */ /* 0x000fda00000e0000 */
[----:B------:R-:W-:Y:S03]  /*32c10*/  HGMMA.64x96x16.F32 R24, gdesc[UR8], R24, gsb0 ;  /* 0x01600000081879f0 */ /* 0x000fe60008000818 */
[----:B------:R-:W-:Y:S02]  /*32c20*/  WARPGROUP.DEPBAR.LE gsb0, 0x0 ;  /* 0x00008000000079c5 */ /* 0x000fe40000010000 */
[----:B------:R0:W-:Y:S04]  /*32c30*/  ST.E desc[UR6][R6.64], R14 ;  /* 0x0000000e06007985 */ /* 0x0001e8000c101906 */
[----:B------:R-:W2:Y:S04]  /*32c40*/  LDL.64 R2, [UR4+0x18] ;  /* 0x00001804ff027983 */ /* 0x000ea80008100a00 */
[----:B0-----:R-:W3:Y:S01]  /*32c50*/  LDL.64 R6, [UR4] ;  /* 0x00000004ff067983 */ /* 0x001ee20008100a00 */
[----:B------:R-:W0:Y:S02]  /*32c60*/  S2R R8, SR_TID.X ;  /* 0x0000000000087919 */ /* 0x000e240000002100 */
[----:B0-----:R-:W-:-:S04]  /*32c70*/  SHF.R.U32.HI R9, RZ, 0x7, R8 ;  /* 0x00000007ff097819 */ /* 0x001fc80000011608 */
[----:B------:R-:W-:-:S05]  /*32c80*/  IADD3 R9, -R9, 0xb, RZ ;  /* 0x0000000b09097810 */ /* 0x000fca0007ffe1ff */
[----:B------:R0:W-:Y:S06]  /*32c90*/  BAR.ARV R9, 0x100 ;  /* 0x000400090000751d */ /* 0x0001ec0000002000 */
[----:B--2---:R-:W2:Y:S04]  /*32ca0*/  LD.E R11, desc[UR6][R2.64] ;  /* 0x00000006020b7980 */ /* 0x004ea8000c101900 */
[----:B---3--:R0:W5:Y:S01]  /*32cb0*/  LD.E R10, desc[UR6][R6.64] ;  /* 0x00000006060a7980 */ /* 0x008162000c101900 */
[----:B------:R-:W-:Y:S01]  /*32cc0*/  BSSY B0, `(.L_x_12473) ;  /* 0x0000005000007945 */ /* 0x000fe20003800000 */
[----:B--2---:R-:W-:-:S04]  /*32cd0*/  LOP3.LUT R11, R11, 0x1, RZ, 0xfc, !PT ;  /* 0x000000010b0b7812 */ /* 0x004fc800078efcff */
[----:B------:R-:W-:-:S13]  /*32ce0*/  ISETP.NE.AND P0, PT, R11, 0x3, PT ;  /* 0x000000030b00780c */ /* 0x000fda0003f05270 */
[----:B0-----:R-:W-:Y:S05]  /*32cf0*/  @!P0 BRA `(.L_x_12474) ;  /* 0x0000000000048947 */ /* 0x001fea0003800000 */
[----:B------:R-:W-:Y:S01]  /*32d00*/  BPT.TRAP 0x1 ;  /* 0x000000040000795c */ /* 0x000fe20000300000 */
.L_x_12474:
[----:B------:R-:W-:Y:S05]  /*32d10*/  BSYNC B0 ;  /* 0x0000000000007941 */ /* 0x000fea0003800000 */
.L_x_12473:
        /* <DEDUP_REMOVED lines=8> */
[----:B------:R-:W4:Y:S04]  /*32da0*/  LD.E R72, desc[UR6][R72.64] ;  /* 0x0000000648487980 */ /* 0x000f28000c101900 */
[----:B------:R-:W4:Y:S04]  /*32db0*/  LD.E R2, desc[UR6][R4.64+0x18] ;  /* 0x0000180604027980 */ /* 0x000f28000c101900 */
[----:B------:R-:W4:Y:S04]  /*32dc0*/  LD.E R76, desc[UR6][R4.64+0xc] ;  /* 0x00000c06044c7980 */ /* 0x000f28000c101900 */
[----:B------:R-:W4:Y:S04]  /*32dd0*/  LD.E R3, desc[UR6][R4.64+0x4] ;  /* 0x0000040604037980 */ /* 0x000f28000c101900 */
[----:B------:R-:W4:Y:S04]  /*32de0*/  LD.E R75, desc[UR6][R4.64+0x10] ;  /* 0x00001006044b7980 */ /* 0x000f28000c101900 */
[----:B------:R-:W4:Y:S01]  /*32df0*/  LD.E R77, desc[UR6][R4.64+0x14] ;  /* 0x00001406044d7980 */ /* 0x000f22000c101900 */
[----:B--2---:R-:W-:-:S03]  /*32e00*/  ISETP.NE.AND P0, PT, R6, 0x1, PT ;  /* 0x000000010600780c */ /* 0x004fc60003f05270 */
[----:B------:R-:W2:Y:S10]  /*32e10*/  LD.E R6, desc[UR6][R4.64+0x8] ;  /* 0x0000080604067980 */ /* 0x000eb4000c101900 */
[----:B------:R-:W2:Y:S04]  /*32e20*/  @P0 LD.E R74, desc[UR6][R4.64+0x28] ;  /* 0x00002806044a0980 */ /* 0x000ea8000c101900 */
[----:B------:R-:W2:Y:S01]  /*32e30*/  @P0 LD.E R21, desc[UR6][R4.64+0x2c] ;  /* 0x00002c0604150980 */ /* 0x000ea2000c101900 */
[----:B---3--:R-:W-:-:S04]  /*32e40*/  SHF.R.S32.HI R10, RZ, 0x1f, R7 ;  /* 0x0000001fff0a7819 */ /* 0x008fc80000011407 */
[----:B0-----:R-:W-:-:S04]  /*32e50*/  LEA.HI R9, R10, R7, RZ, 0x7 ;  /* 0x000000070a097211 */ /* 0x001fc800078f38ff */
        /* <DEDUP_REMOVED lines=13> */
[----:B------:R-:W-:Y:S02]  /*32f30*/  SHF.R.S32.HI R11, RZ, 0x5, R11 ;  /* 0x00000005ff0b7819 */ /* 0x000fe4000001140b */
[----:B------:R-:W-:-:S02]  /*32f40*/  LOP3.LUT R15, R15, 0xfffffff8, RZ, 0xc0, !PT ;  /* 0xfffffff80f0f7812 */ /* 0x000fc400078ec0ff */
[----:B------:R-:W-:Y:S01]  /*32f50*/  LOP3.LUT R9, R9, 0x3fffffe, RZ, 0xc0, !PT ;  /* 0x03fffffe09097812 */ /* 0x000fe200078ec0ff */
[----:B----4-:R-:W-:Y:S01]  /*32f60*/  IMAD R72, R72, 0x8, R11 ;  /* 0x0000000848487824 */ /* 0x010fe200078e020b */
[----:B------:R-:W-:Y:S01]  /*32f70*/  LEA.HI R7, R20, R20, RZ, 0x1 ;  /* 0x0000001414077211 */ /* 0x000fe200078f08ff */
[----:B------:R-:W-:Y:S02]  /*32f80*/  IMAD.IADD R15, R14, 0x1, -R15 ;  /* 0x000000010e0f7824 */ /* 0x000fe400078e0a0f */
[----:B------:R-:W-:Y:S01]  /*32f90*/  IMAD.IADD R9, R10, 0x1, -R9 ;  /* 0x000000010a097824 */ /* 0x000fe200078e0a09 */
[----:B------:R-:W-:Y:S01]  /*32fa0*/  LOP3.LUT R7, R7, 0x1ffffffe, RZ, 0xc0, !PT ;  /* 0x1ffffffe07077812 */ /* 0x000fe200078ec0ff */
[----:B------:R-:W-:-:S04]  /*32fb0*/  IMAD.U32 R10, R72, 0x10, R15 ;  /* 0x00000010480a7824 */ /* 0x000fc800078e000f */
[----:B------:R-:W-:Y:S02]  /*32fc0*/  IMAD.IADD R7, R20, 0x1, -R7 ;  /* 0x0000000114077824 */ /* 0x000fe400078e0a07 */
[----:B------:R-:W-:-:S04]  /*32fd0*/  IMAD R10, R9, 0x40, R10 ;  /* 0x00000040090a7824 */ /* 0x000fc800078e020a */
[----:B------:R-:W-:Y:S01]  /*32fe0*/  IMAD R7, R7, 0x8, R10 ;  /* 0x0000000807077824 */ /* 0x000fe200078e020a */
[----:B------:R-:W-:Y:S02]  /*32ff0*/  LOP3.LUT R13, R13, 0x7ffffffc, RZ, 0xc0, !PT ;  /* 0x7ffffffc0d0d7812 */ /* 0x000fe400078ec0ff */
[----:B------:R-:W-:-:S03]  /*33000*/  ISETP.GE.AND P1, PT, R2, 0x1, PT ;  /* 0x000000010200780c */ /* 0x000fc60003f26270 */
[----:B------:R-:W-:Y:S01]  /*33010*/  IMAD.IADD R13, R12, 0x1, -R13 ;  /* 0x000000010c0d7824 */ /* 0x000fe200078e0a0d */
[----:B------:R-:W-:Y:S01]  /*33020*/  LOP3.LUT R15, RZ, R76, RZ, 0x33, !PT ;  /* 0x0000004cff0f7212 */ /* 0x000fe200078e33ff */
[----:B------:R-:W-:Y:S02]  /*33030*/  BSSY B0, `(.L_x_12475) ;  /* 0x000002a000007945 */ /* 0x000fe40003800000 */
[----:B------:R-:W-:Y:S02]  /*33040*/  IMAD.SHL.U32 R11, R13, 0x2, RZ ;  /* 0x000000020d0b7824 */ /* 0x000fe400078e00ff */
[C---:B------:R-:W-:Y:S02]  /*33050*/  IMAD R77, R0.reuse, -0x60, R77 ;  /* 0xffffffa0004d7824 */ /* 0x040fe400078e024d */
[----:B------:R-:W-:Y:S02]  /*33060*/  IMAD R11, R0, -0x60, -R11 ;  /* 0xffffffa0000b7824 */ /* 0x000fe400078e0a0b */
[----:B--2---:R-:W-:-:S05]  /*33070*/  @P0 IMAD.HI.U32 R74, R7, R74, RZ ;  /* 0x0000004a074a0227 */ /* 0x004fca00078e00ff */
[----:B------:R-:W-:Y:S01]  /*33080*/  @P0 SHF.R.U32.HI R7, RZ, R21, R74 ;  /* 0x00000015ff070219 */ /* 0x000fe2000001164a */
[----:B------:R-:W-:-:S04]  /*33090*/  IMAD R14, R0, -0x60, R6 ;  /* 0xffffffa0000e7824 */ /* 0x000fc800078e0206 */
[----:B------:R-:W0:Y:S01]  /*330a0*/  SHFL.IDX PT, R21, R7, RZ, 0x1c1f ;  /* 0x001c1fff07157589 */ /* 0x000e2200000e0000 */
[----:B------:R-:W-:-:S04]  /*330b0*/  VIADD R10, R14, 0x1 ;  /* 0x000000010e0a7836 */ /* 0x000fc80000000000 */
[----:B------:R-:W-:-:S04]  /*330c0*/  IMAD R10, R13, -0x2, R10 ;  /* 0xfffffffe0d0a7824 */ /* 0x000fc800078e020a */
        /* <DEDUP_REMOVED lines=15> */
[----:B------:R-:W2:Y:S04]  /*331c0*/  LD.E R15, desc[UR6][R4.64+0x1c] ;  /* 0x00001c06040f7980 */ /* 0x000ea8000c101900 */
[----:B------:R-:W3:Y:S01]  /*331d0*/  LD.E R21, desc[UR6][R4.64+0x20] ;  /* 0x0000200604157980 */ /* 0x000ee2000c101900 */
[----:B--2---:R-:W-:-:S05]  /*331e0*/  IMAD.HI.U32 R10, R10, R15, RZ ;  /* 0x0000000f0a0a7227 */ /* 0x004fca00078e00ff */
[----:B---3--:R-:W-:-:S07]  /*331f0*/  SHF.R.U32.HI R10, RZ, R21, R10 ;  /* 0x00000015ff0a7219 */ /* 0x008fce000001160a */
.L_x_12480:
[----:B------:R-:W-:Y:S05]  /*33200*/  BSYNC B2 ;  /* 0x0000000000027941 */ /* 0x000fea0003800000 */
.L_x_12479:
[----:B------:R-:W-:Y:S01]  /*33210*/  LOP3.LUT R10, RZ, R10, RZ, 0x33, !PT ;  /* 0x0000000aff0a7212 */ /* 0x000fe200078e33ff */
[----:B------:R-:W-:Y:S06]  /*33220*/  BRA `(.L_x_12481) ;  /* 0x0000000000187947 */ /* 0x000fec0003800000 */
.L_x_12478:
[----:B------:R-:W-:-:S13]  /*33230*/  ISETP.NE.AND P0, PT, R2, 0x1, PT ;  /* 0x000000010200780c */ /* 0x000fda0003f05270 */
[----:B------:R-:W-:Y:S05]  /*33240*/  @!P0 BRA `(.L_x_12481) ;  /* 0x0000000000108947 */ /* 0x000fea0003800000 */
[----:B------:R-:W2:Y:S04]  /*33250*/  LD.E R15, desc[UR6][R4.64+0x1c] ;  /* 0x00001c06040f7980 */ /* 0x000ea8000c101900 */
[----:B------:R-:W3:Y:S01]  /*33260*/  LD.E R21, desc[UR6][R4.64+0x20] ;  /* 0x0000200604157980 */ /* 0x000ee2000c101900 */
[----:B--2---:R-:W-:-:S05]  /*33270*/  IMAD.HI.U32 R10, R10, R15, RZ ;  /* 0x0000000f0a0a7227 */ /* 0x004fca00078e00ff */
[----:B---3--:R-:W-:-:S07]  /*33280*/  SHF.R.U32.HI R10, RZ, R21, R10 ;  /* 0x00000015ff0a7219 */ /* 0x008fce000001160a */
.L_x_12481:
[----:B------:R-:W-:Y:S05]  /*33290*/  BSYNC B1 ;  /* 0x0000000000017941 */ /* 0x000fea0003800000 */
.L_x_12477:
[----:B------:R-:W-:-:S05]  /*332a0*/  IMAD R15, R2, R10, R11 ;  /* 0x0000000a020f7224 */ /* 0x000fca00078e020b */
[----:B------:R-:W-:Y:S02]  /*332b0*/  VIMNMX R0, R0, R15, !PT ;  /* 0x0000000f00007248 */ /* 0x000fe40007fe0100 */
[----:B------:R-:W-:-:S07]  /*332c0*/  VIADDMNMX R13, R15, R2, R13, PT ;  /* 0x000000020f0d7246 */ /* 0x000fce000380010d */
.L_x_12476:
[----:B------:R-:W-:Y:S05]  /*332d0*/  BSYNC B0 ;  /* 0x0000000000007941 */ /* 0x000fea0003800000 */
.L_x_12475:
[C---:B------:R-:W-:Y:S01]  /*332e0*/  ISETP.GE.AND P0, PT, R77.reuse, 0x2, PT ;  /* 0x000000024d00780c */ /* 0x040fe20003f06270 */
[----:B------:R-:W0:Y:S01]  /*332f0*/  SHFL.IDX PT, R7, R7, 0x1, 0x1c1f ;  /* 0x003c1f0007077f89 */ /* 0x000e2200000e0000 */
[C---:B------:R-:W-:Y:S01]  /*33300*/  ISETP.GE.AND P4, PT, R77.reuse, 0xa, PT ;  /* 0x0000000a4d00780c */ /* 0x040fe20003f86270 */
        /* <DEDUP_REMOVED lines=11> */
[C---:B------:R-:W-:Y:S02]  /*333c0*/  ISETP.LT.OR P3, PT, R13.reuse, 0x9, P3 ;  /* 0x000000090d00780c */ /* 0x040fe40001f61670 */
[----:B------:R-:W-:Y:S02]  /*333d0*/  ISETP.GT.AND P2, PT, R0, 0x10, !P4 ;  /* 0x000000100000780c */ /* 0x000fe40006744270 */
[----:B------:R-:W-:Y:S02]  /*333e0*/  FSEL R28, R28, -INF , !P3 ;  /* 0xff8000001c1c7808 */ /* 0x000fe40005800000 */
        /* <DEDUP_REMOVED lines=74> */
[----:B0-----:R-:W-:-:S02]  /*33890*/  VIADDMNMX R9, R7, R12, R9, PT ;  /* 0x0000000c07097246 */ /* 0x001fc40003800109 */
        /* <DEDUP_REMOVED lines=23> */
[----:B------:R-:W-:-:S03]  /*33a10*/  IMAD.IADD R0, R14, 0x1, R7 ;  /* 0x000000010e007824 */ /* 0x000fc600078e0207 */
        /* <DEDUP_REMOVED lines=16> */
.L_x_12487:
[----:B------:R-:W-:Y:S05]  /*33b20*/  BSYNC B2 ;  /* 0x0000000000027941 */ /* 0x000fea0003800000 */
.L_x_12486:
[----:B------:R-:W-:Y:S01]  /*33b30*/  LOP3.LUT R3, RZ, R3, RZ, 0x33, !PT ;  /* 0x00000003ff037212 */ /* 0x000fe200078e33ff */
[----:B------:R-:W-:Y:S06]  /*33b40*/  BRA `(.L_x_12488) ;  /* 0x0000000000187947 */ /* 0x000fec0003800000 */
.L_x_12485:
[----:B------:R-:W-:-:S13]  /*33b50*/  ISETP.NE.AND P6, PT, R2, 0x1, PT ;  /* 0x000000010200780c */ /* 0x000fda0003fc5270 */
[----:B------:R-:W-:Y:S05]  /*33b60*/  @!P6 BRA `(.L_x_12488) ;  /* 0x000000000010e947 */ /* 0x000fea0003800000 */
[----:B------:R-:W2:Y:S04]  /*33b70*/  LD.E R6, desc[UR6][R4.64+0x1c] ;  /* 0x00001c0604067980 */ /* 0x000ea8000c101900 */
[----:B------:R-:W3:Y:S01]  /*33b80*/  LD.E R10, desc[UR6][R4.64+0x20] ;  /* 0x00002006040a7980 */ /* 0x000ee2000c101900 */
[----:B--2---:R-:W-:-:S05]  /*33b90*/  IMAD.HI.U32 R3, R3, R6, RZ ;  /* 0x0000000603037227 */ /* 0x004fca00078e00ff */
[----:B---3--:R-:W-:-:S07]  /*33ba0*/  SHF.R.U32.HI R3, RZ, R10, R3 ;  /* 0x0000000aff037219 */ /* 0x008fce0000011603 */
.L_x_12488:
[----:B------:R-:W-:Y:S05]  /*33bb0*/  BSYNC B1 ;  /* 0x0000000000017941 */ /* 0x000fea0003800000 */
.L_x_12484:
[----:B------:R-:W-:-:S05]  /*33bc0*/  IMAD R3, R2, R3, R11 ;  /* 0x0000000302037224 */ /* 0x000fca00078e020b */
[----:B------:R-:W-:Y:S02]  /*33bd0*/  VIADDMNMX R9, R3, R2, R9, PT ;  /* 0x0000000203097246 */ /* 0x000fe40003800109 */
[----:B------:R-:W-:-:S07]  /*33be0*/  VIMNMX R0, R0, R3, !PT ;  /* 0x0000000300007248 */ /* 0x000fce0007fe0100 */
.L_x_12483:
[----:B------:R-:W-:Y:S05]  /*33bf0*/  BSYNC B0 ;  /* 0x0000000000007941 */ /* 0x000fea0003800000 */
.L_x_12482:
[----:B------:R-:W2:Y:S01]  /*33c00*/  LDL.64 R2, [UR4+0x40] ;  /* 0x00004004ff027983 */ /* 0x000ea20008100a00 */
        /* <DEDUP_REMOVED lines=68> */
[C---:B------:R-:W-:Y:S02]  /*34050*/  ISETP.GT.AND P0, PT, R0.reuse, RZ, !P6 ;  /* 0x000000ff0000720c */ /* 0x040fe40007704270 */
[C---:B------:R-:W-:Y:S02]  /*34060*/  ISETP.GT.AND P2, PT, R0.reuse, 0x49, !P2 ;  /* 0x000000490000780c */ /* 0x040fe40005744270 */
[----:B------:R-:W-:Y:S02]  /*34070*/  ISETP.LT.OR P0, PT, R9, 0x1, P0 ;  /* 0x000000010900780c */ /* 0x000fe40000701670 */
[----:B------:R-:W-:Y:S02]  /*34080*/  ISETP.GT.AND P3, PT, R0, 0x50, !P3 ;  /* 0x000000500000780c */ /* 0x000fe40005f64270 */
[----:B------:R-:W-:-:S02]  /*34090*/  FSEL R26, R26, -INF , !P0 ;  /* 0xff8000001a1a7808 */ /* 0x000fc40004000000 */
        /* <DEDUP_REMOVED lines=26> */
[----:B------:R-:W-:-:S02]  /*34240*/  ISETP.GT.AND P5, PT, R0, 0x58, !P5 ;  /* 0x000000580000780c */ /* 0x000fc40006fa4270 */
[----:B------:R-:W-:Y:S02]  /*34250*/  ISETP.LT.OR P4, PT, R9, 0x52, P4 ;  /* 0x000000520900780c */ /* 0x000fe40002781670 */
[----:B------:R-:W-:Y:S02]  /*34260*/  FSEL R66, R66, -INF , !P3 ;  /* 0xff80000042427808 */ /* 0x000fe40005800000 */
[----:B------:R-:W-:Y:S02]  /*34270*/  FMNMX.FTZ R5, R63, R4, !PT ;  /* 0x000000043f057209 */ /* 0x000fe40007810000 */
[----:B------:R-:W-:Y:S02]  /*34280*/  ISETP.GT.AND P0, PT, R0, 0x59, !P6 ;  /* 0x000000590000780c */ /* 0x000fe40007704270 */
[----:B------:R-:W-:Y:S02]  /*34290*/  ISETP.LT.OR P5, PT, R9, 0x59, P5 ;  /* 0x000000590900780c */ /* 0x000fe40002fa1670 */
[----:B------:R-:W-:-:S02]  /*342a0*/  FSEL R67, R67, -INF , !P4 ;  /* 0xff80000043437808 */ /* 0x000fc40006000000 */
[----:B------:R-:W-:Y:S02]  /*342b0*/  FMNMX.FTZ R0, R66, R5, !PT ;  /* 0x0000000542007209 */ /* 0x000fe40007810000 */
[----:B------:R-:W-:Y:S02]  /*342c0*/  ISETP.LT.OR P0, PT, R9, 0x5a, P0 ;  /* 0x0000005a0900780c */ /* 0x000fe40000701670 */
[----:B------:R-:W-:Y:S02]  /*342d0*/  FSEL R70, R70, -INF , !P5 ;  /* 0xff80000046467808 */ /* 0x000fe40006800000 */
[----:B------:R-:W-:Y:S02]  /*342e0*/  FMNMX.FTZ R5, R67, R0, !PT ;  /* 0x0000000043057209 */ /* 0x000fe40007810000 */
[----:B------:R-:W-:Y:S02]  /*342f0*/  FSEL R71, R71, -INF , !P0 ;  /* 0xff80000047477808 */ /* 0x000fe40004000000 */
        /* <DEDUP_REMOVED lines=28> */
[----:B0-----:R-:W-:Y:S02]  /*344c0*/  FMNMX.FTZ R4, R5, R0, !PT ;  /* 0x0000000005047209 */ /* 0x001fe40007810000 */
        /* <DEDUP_REMOVED lines=9> */
[----:B------:R-:W2:Y:S04]  /*34560*/  LDL.64 R6, [UR4+0x40] ;  /* 0x00004004ff067983 */ /* 0x000ea80008100a00 */
[----:B--2---:R-:W2:Y:S04]  /*34570*/  LD.E R0, desc[UR6][R6.64+0x20] ;  /* 0x0000200606007980 */ /* 0x004ea8000c101900 */
[----:B------:R-:W2:Y:S04]  /*34580*/  LD.E R15, desc[UR6][R6.64] ;  /* 0x00000006060f7980 */ /* 0x000ea8000c101900 */
[----:B------:R-:W0:Y:S01]  /*34590*/  LD.E R75, desc[UR6][R6.64+0x4] ;  /* 0x00000406064b7980 */ /* 0x000e22000c101900 */
[C---:B--2---:R-:W-:Y:S01]  /*345a0*/  FMUL.FTZ R4, R15.reuse, R0 ;  /* 0x000000000f047220 */ /* 0x044fe20000410000 */
[----:B------:R-:W-:Y:S01]  /*345b0*/  FSETP.NEU.FTZ.AND P0, PT, R15, -INF , PT ;  /* 0xff8000000f00780b */ /* 0x000fe20003f1d000 */
[----:B0-----:R-:W-:-:S03]  /*345c0*/  FMUL.FTZ R3, R0, R75 ;  /* 0x0000004b00037220 */ /* 0x001fc60000410000 */
[----:B------:R-:W-:Y:S02]  /*345d0*/  FSEL R73, R4, RZ, P0 ;  /* 0x000000ff04497208 */ /* 0x000fe40000000000 */
[----:B------:R-:W-:-:S04]  /*345e0*/  FSETP.NEU.FTZ.AND P0, PT, R75, -INF , PT ;  /* 0xff8000004b00780b */ /* 0x000fc80003f1d000 */
[----:B------:R-:W-:Y:S01]  /*345f0*/  FSEL R3, R3, RZ, P0 ;  /* 0x000000ff03037208 */ /* 0x000fe20000000000 */
[-CC-:B------:R-:W-:Y:S01]  /*34600*/  FFMA.FTZ R164, R24, R0.reuse, -R73.reuse ;  /* 0x0000000018a47223 */ /* 0x180fe20000010849 */
[----:B------:R-:W-:-:S03]  /*34610*/  FFMA.FTZ R9, R25, R0, -R73 ;  /* 0x0000000019097223 */ /* 0x000fc60000010849 */
[-CC-:B------:R-:W-:Y:S01]  /*34620*/  FFMA.FTZ R165, R26, R0.reuse, -R3.reuse ;  /* 0x000000001aa57223 */ /* 0x180fe20000010803 */
[-C--:B------:R-:W-:Y:S01]  /*34630*/  FFMA.FTZ R10, R27, R0.reuse, -R3 ;  /* 0x000000001b0a7223 */ /* 0x080fe20000010803 */
[-C--:B------:R-:W-:Y:S01]  /*34640*/  FFMA.FTZ R166, R28, R0.reuse, -R73 ;  /* 0x000000001ca67223 */ /* 0x080fe20000010849 */
[-C--:B------:R-:W-:Y:S01]  /*34650*/  FFMA.FTZ R167, R30, R0.reuse, -R3 ;  /* 0x000000001ea77223 */ /* 0x080fe20000010803 */
[----:B------:R-:W-:Y:S01]  /*34660*/  MUFU.EX2 R164, R164 ;  /* 0x000000a400a47308 */ /* 0x000fe20000000800 */
[-C--:B------:R-:W-:Y:S01]  /*34670*/  FFMA.FTZ R11, R29, R0.reuse, -R73 ;  /* 0x000000001d0b7223 */ /* 0x080fe20000010849 */
[----:B------:R-:W-:-:S06]  /*34680*/  FFMA.FTZ R12, R31, R0, -R3 ;  /* 0x000000001f0c7223 */ /* 0x000fcc0000010803 */
[----:B------:R-:W0:Y:S01]  /*34690*/  MUFU.EX2 R9, R9 ;  /* 0x0000000900097308 */ /* 0x000e220000000800 */
[-C--:B------:R-:W-:Y:S01]  /*346a0*/  FFMA.FTZ R152, R32, R0.reuse, -R73 ;  /* 0x0000000020987223 */ /* 0x080fe20000010849 */
[----:B------:R-:W-:-:S06]  /*346b0*/  FFMA.FTZ R153, R34, R0, -R3 ;  /* 0x0000000022997223 */ /* 0x000fcc0000010803 */
[----:B------:R-:W-:Y:S08]  /*346c0*/  MUFU.EX2 R165, R165 ;  /* 0x000000a500a57308 */ /* 0x000ff00000000800 */
[----:B------:R-:W1:Y:S01]  /*346d0*/  MUFU.EX2 R10, R10 ;  /* 0x0000000a000a7308 */ /* 0x000e620000000800 */
[----:B------:R-:W-:-:S07]  /*346e0*/  FFMA.FTZ R13, R33, R0, -R73 ;  /* 0x00000000210d7223 */ /* 0x000fce0000010849 */
[----:B------:R-:W2:Y:S01]  /*346f0*/  MUFU.EX2 R166, R166 ;  /* 0x000000a600a67308 */ /* 0x000ea20000000800 */
[----:B------:R-:W-:-:S07]  /*34700*/  FFMA.FTZ R14, R35, R0, -R3 ;  /* 0x00000000230e7223 */ /* 0x000fce0000010803 */
[----:B------:R-:W3:Y:S01]  /*34710*/  MUFU.EX2 R167, R167 ;  /* 0x000000a700a77308 */ /* 0x000ee20000000800 */
[-C--:B------:R-:W-:Y:S01]  /*34720*/  FFMA.FTZ R154, R36, R0.reuse, -R73 ;  /* 0x00000000249a7223 */ /* 0x080fe20000010849 */
[----:B------:R-:W-:-:S06]  /*34730*/  FFMA.FTZ R155, R38, R0, -R3 ;  /* 0x00000000269b7223 */ /* 0x000fcc0000010803 */
[----:B------:R-:W4:Y:S08]  /*34740*/  MUFU.EX2 R11, R11 ;  /* 0x0000000b000b7308 */ /* 0x000f300000000800 */
[----:B------:R-:W4:Y:S01]  /*34750*/  MUFU.EX2 R12, R12 ;  /* 0x0000000c000c7308 */ /* 0x000f220000000800 */
[----:B0-----:R-:W-:Y:S01]  /*34760*/  FADD.FTZ R5, R164, R9 ;  /* 0x00000009a4057221 */ /* 0x001fe20000010000 */
[----:B-1----:R-:W-:-:S06]  /*34770*/  FADD.FTZ R2, R165, R10 ;  /* 0x0000000aa5027221 */ /* 0x002fcc0000010000 */
[----:B------:R-:W0:Y:S01]  /*34780*/  MUFU.EX2 R152, R152 ;  /* 0x0000009800987308 */ /* 0x000e220000000800 */
[-C--:B------:R-:W-:Y:S01]  /*34790*/  FFMA.FTZ R15, R37, R0.reuse, -R73 ;  /* 0x00000000250f7223 */ /* 0x080fe20000010849 */
[----:B------:R-:W-:-:S06]  /*347a0*/  FFMA.FTZ R20, R39, R0, -R3 ;  /* 0x0000000027147223 */ /* 0x000fcc0000010803 */
[----:B------:R-:W1:Y:S01]  /*347b0*/  MUFU.EX2 R153, R153 ;  /* 0x0000009900997308 */ /* 0x000e620000000800 */
[----:B--2---:R-:W-:Y:S01]  /*347c0*/  FADD.FTZ R4, R166, R5 ;  /* 0x00000005a6047221 */ /* 0x004fe20000010000 */
[----:B---3--:R-:W-:-:S06]  /*347d0*/  FADD.FTZ R5, R167, R2 ;  /* 0x00000002a7057221 */ /* 0x008fcc0000010000 */
[----:B------:R-:W2:Y:S01]  /*347e0*/  MUFU.EX2 R13, R13 ;  /* 0x0000000d000d7308 */ /* 0x000ea20000000800 */
[-C--:B------:R-:W-:Y:S01]  /*347f0*/  FFMA.FTZ R168, R40, R0.reuse, -R73 ;  /* 0x0000000028a87223 */ /* 0x080fe20000010849 */
[----:B------:R-:W-:-:S06]  /*34800*/  FFMA.FTZ R169, R42, R0, -R3 ;  /* 0x000000002aa97223 */ /* 0x000fcc0000010803 */
[----:B------:R-:W3:Y:S01]  /*34810*/  MUFU.EX2 R14, R14 ;  /* 0x0000000e000e7308 */ /* 0x000ee20000000800 */
[----:B----4-:R-:W-:Y:S01]  /*34820*/  FADD.FTZ R27, R11, R4 ;  /* 0x000000040b1b7221 */ /* 0x010fe20000010000 */
[----:B------:R-:W-:-:S06]  /*34830*/  FADD.FTZ R2, R12, R5 ;  /* 0x000000050c027221 */ /* 0x000fcc0000010000 */
[----:B------:R-:W4:Y:S01]  /*34840*/  MUFU.EX2 R154, R154 ;  /* 0x0000009a009a7308 */ /* 0x000f220000000800 */
[-C--:B------:R-:W-:Y:S01]  /*34850*/  FFMA.FTZ R21, R41, R0.reuse, -R73 ;  /* 0x0000000029157223 */ /* 0x080fe20000010849 */
[----:B------:R-:W-:-:S06]  /*34860*/  FFMA.FTZ R24, R43, R0, -R3 ;  /* 0x000000002b187223 */ /* 0x000fcc0000010803 */
        /* <DEDUP_REMOVED lines=58> */
[----:B------:R-:W-:-:S07]  /*34c10*/  FFMA.FTZ R41, R61, R0, -R73 ;  /* 0x000000003d297223 */ /* 0x000fce0000010849 */
[----:B------:R-:W1:Y:S01]  /*34c20*/  MUFU.EX2 R177, R177 ;  /* 0x000000b100b17308 */ /* 0x000e620000000800 */
[----:B------:R-:W-:Y:S01]  /*34c30*/  FFMA.FTZ R63, R63, R0, -R3 ;  /* 0x000000003f3f7223 */ /* 0x000fe20000010803 */
[----:B--2---:R-:W-:Y:S01]  /*34c40*/  FADD.FTZ R4, R174, R27 ;  /* 0x0000001bae047221 */ /* 0x004fe20000010000 */
[----:B---3--:R-:W-:-:S05]  /*34c50*/  FADD.FTZ R5, R175, R2 ;  /* 0x00000002af057221 */ /* 0x008fca0000010000 */
        /* <DEDUP_REMOVED lines=19> */
[----:B------:R-:W-:-:S07]  /*34d90*/  FFMA.FTZ R49, R69, R0, -R73 ;  /* 0x0000000045317223 */ /* 0x000fce0000010849 */
[----:B------:R-:W3:Y:S01]  /*34da0*/  MUFU.EX2 R66, R66 ;  /* 0x0000004200427308 */ /* 0x000ee20000000800 */
[----:B------:R-:W-:Y:S01]  /*34db0*/  FFMA.FTZ R0, R71, R0, -R3 ;  /* 0x0000000047007223 */ /* 0x000fe20000010803 */
[----:B----4-:R-:W-:Y:S01]  /*34dc0*/  FADD.FTZ R4, R178, R27 ;  /* 0x0000001bb2047221 */ /* 0x010fe20000010000 */
[----:B------:R-:W-:-:S05]  /*34dd0*/  FADD.FTZ R3, R179, R2 ;  /* 0x00000002b3037221 */ /* 0x000fca0000010000 */
[----:B------:R-:W4:Y:S08]  /*34de0*/  MUFU.EX2 R45, R45 ;  /* 0x0000002d002d7308 */ /* 0x000f300000000800 */
[----:B------:R-:W4:Y:S01]  /*34df0*/  MUFU.EX2 R67, R67 ;  /* 0x0000004300437308 */ /* 0x000f220000000800 */
[----:B0-----:R-:W-:Y:S01]  /*34e00*/  FADD.FTZ R5, R41, R4 ;  /* 0x0000000429057221 */ /* 0x001fe20000010000 */
[----:B-1----:R-:W-:-:S06]  /*34e10*/  FADD.FTZ R3, R34, R3 ;  /* 0x0000000322037221 */ /* 0x002fcc0000010000 */
[----:B------:R-:W0:Y:S08]  /*34e20*/  MUFU.EX2 R182, R182 ;  /* 0x000000b600b67308 */ /* 0x000e300000000800 */
[----:B------:R-:W1:Y:S01]  /*34e30*/  MUFU.EX2 R70, R70 ;  /* 0x0000004600467308 */ /* 0x000e620000000800 */
[----:B--2---:R-:W-:Y:S01]  /*34e40*/  FADD.FTZ R2, R180, R5 ;  /* 0x00000005b4027221 */ /* 0x004fe20000010000 */
[----:B---3--:R-:W-:-:S06]  /*34e50*/  FADD.FTZ R4, R66, R3 ;  /* 0x0000000342047221 */ /* 0x008fcc0000010000 */
[----:B------:R-:W2:Y:S08]  /*34e60*/  MUFU.EX2 R49, R49 ;  /* 0x0000003100317308 */ /* 0x000eb00000000800 */
[----:B------:R-:W3:Y:S01]  /*34e70*/  MUFU.EX2 R183, R0 ;  /* 0x0000000000b77308 */ /* 0x000ee20000000800 */
[----:B----4-:R-:W-:Y:S01]  /*34e80*/  FADD.FTZ R3, R45, R2 ;  /* 0x000000022d037221 */ /* 0x010fe20000010000 */
[----:B------:R-:W-:-:S03]  /*34e90*/  FADD.FTZ R5, R67, R4 ;  /* 0x0000000443057221 */ /* 0x000fc60000010000 */
[----:B0-----:R-:W-:Y:S01]  /*34ea0*/  FADD.FTZ R2, R182, R3 ;  /* 0x00000003b6027221 */ /* 0x001fe20000010000 */
[----:B-1----:R-:W-:-:S03]  /*34eb0*/  FADD.FTZ R4, R70, R5 ;  /* 0x0000000546047221 */ /* 0x002fc60000010000 */
[----:B--2---:R-:W-:Y:S01]  /*34ec0*/  FADD.FTZ R27, R49, R2 ;  /* 0x00000002311b7221 */ /* 0x004fe20000010000 */
[----:B---3--:R-:W-:-:S04]  /*34ed0*/  FADD.FTZ R31, R183, R4 ;  /* 0x00000004b71f7221 */ /* 0x008fc80000010000 */
[----:B------:R0:W-:Y:S04]  /*34ee0*/  ST.E desc[UR6][R6.64+0x10], R27 ;  /* 0x0000101b06007985 */ /* 0x0001e8000c101906 */
[----:B------:R0:W-:Y:S04]  /*34ef0*/  ST.E desc[UR6][R6.64+0x14], R31 ;  /* 0x0000141f06007985 */ /* 0x0001e8000c101906 */
[----:B------:R-:W2:Y:S04]  /*34f00*/  LDL.64 R2, [UR4+0x58] ;  /* 0x00005804ff027983 */ /* 0x000ea80008100a00 */
[----:B------:R-:W3:Y:S04]  /*34f10*/  LDL.64 R4, [UR4] ;  /* 0x00000004ff047983 */ /* 0x000ee80008100a00 */
[----:B--2---:R-:W2:Y:S04]  /*34f20*/  LD.E R36, desc[UR6][R2.64] ;  /* 0x0000000602247980 */ /* 0x004ea8000c101900 */
[----:B---3--:R0:W5:Y:S04]  /*34f30*/  LD.E R0, desc[UR6][R4.64] ;  /* 0x0000000604007980 */ /* 0x008168000c101900 */
[----:B------:R0:W5:Y:S01]  /*34f40*/  LD.E R35, desc[UR6][R4.64+0x4] ;  /* 0x0000040604237980 */ /* 0x000162000c101900 */
        /* <DEDUP_REMOVED lines=25> */
[----:B--2---:R-:W-:-:S04]  /*350e0*/  LOP3.LUT R36, R36, 0x1, RZ, 0xfc, !PT ;  /* 0x0000000124247812 */ /* 0x004fc800078efcff */
[----:B------:R-:W-:-:S13]  /*350f0*/  ISETP.NE.AND P0, PT, R36, 0x3, PT ;  /* 0x000000032400780c */ /* 0x000fda0003f05270 */
[----:B0-----:R-:W-:Y:S05]  /*35100*/  @!P0 BRA `(.L_x_12490) ;  /* 0x0000000000048947 */ /* 0x001fea0003800000 */
[----:B------:R-:W-:Y:S01]  /*35110*/  BPT.TRAP 0x1 ;  /* 0x000000040000795c */ /* 0x000fe20000300000 */
.L_x_12490:
[----:B------:R-:W-:Y:S05]  /*35120*/  BSYNC B0 ;  /* 0x0000000000007941 */ /* 0x000fea0003800000 */
.L_x_12489:
        /* <DEDUP_REMOVED lines=13> */
.L_x_12492:
[----:B------:R-:W-:Y:S05]  /*35200*/  BSYNC B0 ;  /* 0x0000000000007941 */ /* 0x000fea0003800000 */
.L_x_12491:
        /* <DEDUP_REMOVED lines=8> */
.L_x_12494:
[----:B------:R-:W-:Y:S05]  /*35290*/  BSYNC B0 ;  /* 0x0000000000007941 */ /* 0x000fea0003800000 */
.L_x_12493:
[----:B------:R-:W2:Y:S04]  /*352a0*/  LDL.64 R4, [UR4] ;  /* 0x00000004ff047983 */ /* 0x000ea80008100a00 */
[----:B0----5:R-:W3:Y:S04]  /*352b0*/  LDL.64 R6, [UR4+0x70] ;  /* 0x00007004ff067983 */ /* 0x021ee80008100a00 */
[----:B------:R-:W4:Y:S01]  /*352c0*/  LDL.64 R2, [UR4+0x50] ;  /* 0x00005004ff027983 */ /* 0x000f220008100a00 */
[----:B------:R-:W-:Y:S01]  /*352d0*/  LEA.HI R8, R8, 0x8, RZ, 0x19 ;  /* 0x0000000808087811 */ /* 0x000fe200078fc8ff */
[----:B------:R-:W-:Y:S05]  /*352e0*/  WARPSYNC.ALL ;  /* 0x0000000000007948 */ /* 0x000fea0003800000 */
[----:B------:R0:W-:Y:S06]  /*352f0*/  BAR.SYNC.DEFER_BLOCKING R8, 0x100 ;  /* 0x000400080000751d */ /* 0x0001ec0000010000 */
[----:B--2---:R-:W2:Y:S04]  /*35300*/  LD.E R9, desc[UR6][R4.64] ;  /* 0x0000000604097980 */ /* 0x004ea8000c101900 */
[----:B----4-:R-:W4:Y:S04]  /*35310*/  LD.E R15, desc[UR6][R2.64] ;  /* 0x00000006020f7980 */ /* 0x010f28000c101900 */
[----:B---3--:R-:W2:Y:S04]  /*35320*/  LD.E.64 R4, desc[UR6][R6.64] ;  /* 0x0000000606047980 */ /* 0x008ea8000c101b00 */
[----:B------:R-:W3:Y:S04]  /*35330*/  LD.E R21, desc[UR6][R2.64+0x4] ;  /* 0x0000040602157980 */ /* 0x000ee8000c101900 */
[----:B------:R-:W3:Y:S04]  /*35340*/  LD.E R25, desc[UR6][R2.64+0x8] ;  /* 0x0000080602197980 */ /* 0x000ee8000c101900 */
[----:B------:R-:W3:Y:S04]  /*35350*/  LD.E R27, desc[UR6][R2.64+0xc] ;  /* 0x00000c06021b7980 */ /* 0x000ee8000c101900 */
[----:B------:R-:W3:Y:S04]  /*35360*/  LDL.64 R6, [UR4+0x60] ;  /* 0x00006004ff067983 */ /* 0x000ee80008100a00 */
[----:B------:R-:W3:Y:S04]  /*35370*/  LD.E R0, desc[UR6][R2.64+0x10] ;  /* 0x0000100602007980 */ /* 0x000ee8000c101900 */
[----:B0-----:R-:W3:Y:S04]  /*35380*/  LD.E R8, desc[UR6][R2.64+0x14] ;  /* 0x0000140602087980 */ /* 0x001ee8000c101900 */
        /* <DEDUP_REMOVED lines=67> */
[----:B----4-:R0:W-:Y:S01]  /*357c0*/  ST.E desc[UR6][R2.64], R15 ;  /* 0x0000000f02007985 */ /* 0x0101e2000c101906 */
[----:B--2---:R-:W-:-:S03]  /*357d0*/  IMAD R4, R9, 0xc00, R4 ;  /* 0x00000c0009047824 */ /* 0x004fc600078e0204 */
[----:B------:R-:W2:Y:S04]  /*357e0*/  LD.E R87, desc[UR6][R2.64+0x138] ;  /* 0x0001380602577980 */ /* 0x000ea8000c101900 */
[----:B---3--:R1:W-:Y:S04]  /*357f0*/  ST.E desc[UR6][R2.64+0x4], R21 ;  /* 0x0000041502007985 */ /* 0x0083e8000c101906 */
[----:B------:R3:W-:Y:S04]  /*35800*/  ST.E desc[UR6][R2.64+0x8], R25 ;  /* 0x0000081902007985 */ /* 0x0007e8000c101906 */
[----:B------:R4:W-:Y:S04]  /*35810*/  ST.E desc[UR6][R2.64+0xc], R27 ;  /* 0x00000c1b02007985 */ /* 0x0009e8000c101906 */
[----:B------:R-:W2:Y:S04]  /*35820*/  LD.E R9, desc[UR6][R2.64+0x18] ;  /* 0x0000180602097980 */ /* 0x000ea8000c101900 */
[----:B0-----:R-:W2:Y:S04]  /*35830*/  LD.E R15, desc[UR6][R2.64+0x30] ;  /* 0x00003006020f7980 */ /* 0x001ea8000c101900 */
[----:B-1----:R-:W2:Y:S04]  /*35840*/  LD.E R21, desc[UR6][R2.64+0x38] ;  /* 0x0000380602157980 */ /* 0x002ea8000c101900 */
[----:B---3--:R-:W3:Y:S04]  /*35850*/  LD.E R25, desc[UR6][R2.64+0x40] ;  /* 0x0000400602197980 */ /* 0x008ee8000c101900 */
        /* <DEDUP_REMOVED lines=73> */
[----:B--2---:R-:W-:Y:S04]  /*35cf0*/  ST.E desc[UR6][R2.64+0x18], R9 ;  /* 0x0000180902007985 */ /* 0x004fe8000c101906 */
[----:B------:R-:W-:Y:S04]  /*35d00*/  ST.E desc[UR6][R2.64+0x30], R15 ;  /* 0x0000300f02007985 */ /* 0x000fe8000c101906 */
[----:B------:R-:W-:Y:S04]  /*35d10*/  ST.E desc[UR6][R2.64+0x38], R21 ;  /* 0x0000381502007985 */ /* 0x000fe8000c101906 */
        /* <DEDUP_REMOVED lines=100> */
[----:B------:R-:W-:Y:S01]  /*36360*/  ST.E desc[UR6][R6.64], RZ ;  /* 0x000000ff06007985 */ /* 0x000fe2000c101906 */
[----:B0-----:R-:W-:-:S06]  /*36370*/  WARPGROUP.ARRIVE ;  /* 0x00000000000079c5 */ /* 0x001fcc0000000000 */
[----:B------:R-:W-:Y:S01]  /*36380*/  HGMMA.64x256x16.F32 R24, R164, gdesc[UR8].tnspB, RZ, !UPT, gsb0 ;  /* 0x43e00008a4187df0 */ /* 0x000fe2000c0008ff */
[----:B------:R-:W-:Y:S02]  /*36390*/  IMAD.MOV.U32 R0, RZ, RZ, 0x1 ;  /* 0x00000001ff007424 */ /* 0x000fe400078e00ff */
[----:B------:R-:W-:Y:S02]  /*363a0*/  WARPGROUP.DEPBAR.LE gsb0, 0x0 ;  /* 0x00008000000079c5 */ /* 0x000fe40000010000 */
        /* <DEDUP_REMOVED lines=128> */
[----:B------:R-:W-:Y:S04]  /*36bb0*/  ST.E desc[UR6][R6.64], R0 ;  /* 0x0000000006007985 */ /* 0x000fe8000c101906 */
[----:B0-----:R-:W4:Y:S04]  /*36bc0*/  LD.E R24, desc[UR6][R2.64] ;  /* 0x0000000602187980 */ /* 0x001f28000c101900 */
[----:B-1----:R-:W4:Y:S04]  /*36bd0*/  LD.E R25, desc[UR6][R2.64+0x4] ;  /* 0x0000040602197980 */ /* 0x002f28000c101900 */
[----:B--2---:R-:W2:Y:S04]  /*36be0*/  LD.E R26, desc[UR6][R2.64+0x8] ;  /* 0x00000806021a7980 */ /* 0x004ea8000c101900 */
[----:B---3--:R-:W2:Y:S04]  /*36bf0*/  LD.E R27, desc[UR6][R2.64+0xc] ;  /* 0x00000c06021b7980 */ /* 0x008ea8000c101900 */
        /* <DEDUP_REMOVED lines=127> */
[----:B------:R-:W-:Y:S01]  /*373f0*/  R2UR UR11, R9 ;  /* 0x00000000090b72ca */ /* 0x000fe200000e0000 */
[----:B--2---:R-:W-:-:S12]  /*37400*/  WARPGROUP.ARRIVE ;  /* 0x00000000000079c5 */ /* 0x004fd80000000000 */
[----:B------:R-:W-:Y:S03]  /*37410*/  HGMMA.64x256x16.F32 R24, R152, gdesc[UR8].tnspB, R24, gsb0 ;  /* 0x43e0000898187df0 */ /* 0x000fe60008000818 */
        /* <DEDUP_REMOVED lines=1052> */
[----:B------:R-:W-:Y:S01]  /*3b5e0*/  R2UR UR10, R4 ;  /* 0x00000000040a72ca */ /* 0x000fe200000e0000 */
[----:B--2---:R-:W-:-:S12]  /*3b5f0*/  WARPGROUP.ARRIVE ;  /* 0x00000000000079c5 */ /* 0x004fd80000000000 */
[----:B------:R-:W-:Y:S03]  /*3b600*/  HGMMA.64x256x16.F32 R24, R180, gdesc[UR8].tnspB, R24, gsb0 ;  /* 0x43e00008b4187df0 */ /* 0x000fe60008000818 */
        /* <DEDUP_REMOVED lines=130> */
[----:B------:R-:W2:Y:S04]  /*3be30*/  LD.E R4, desc[UR6][R2.64] ;  /* 0x0000000602047980 */ /* 0x000ea8000c101900 */
[----:B------:R-:W3:Y:S04]  /*3be40*/  LD.E R5, desc[UR6][R2.64+0x4] ;  /* 0x0000040602057980 */ /* 0x000ee8000c101900 */
[----:B0-----:R-:W4:Y:S04]  /*3be50*/  LD.E R0, desc[UR6][R2.64+0x1fc] ;  /* 0x0001fc0602007980 */ /* 0x001f28000c101900 */
        /* <DEDUP_REMOVED lines=126> */
[----:B--2---:R-:W-:Y:S04]  /*3c640*/  ST.E desc[UR6][R2.64], R4 ;  /* 0x0000000402007985 */ /* 0x004fe8000c101906 */
[----:B---3--:R-:W-:Y:S04]  /*3c650*/  ST.E desc[UR6][R2.64+0x4], R5 ;  /* 0x0000040502007985 */ /* 0x008fe8000c101906 */
        /* <DEDUP_REMOVED lines=125> */
[----:B0-----:R-:W2:Y:S04]  /*3ce30*/  LDL.64 R6, [UR4+0x58] ;  /* 0x00005804ff067983 */ /* 0x001ea80008100a00 */
[----:B------:R-:W3:Y:S04]  /*3ce40*/  LDL.64 R4, [UR4] ;  /* 0x00000004ff047983 */ /* 0x000ee80008100a00 */
[----:B--2---:R-:W2:Y:S04]  /*3ce50*/  LD.E R0, desc[UR6][R6.64] ;  /* 0x0000000606007980 */ /* 0x004ea8000c101900 */
[----:B---3--:R1:W5:Y:S01]  /*3ce60*/  LD.E R4, desc[UR6][R4.64] ;  /* 0x0000000604047980 */ /* 0x008362000c101900 */
[----:B------:R-:W-:Y:S01]  /*3ce70*/  BSSY B0, `(.L_x_12496) ;  /* 0x0000005000007945 */ /* 0x000fe20003800000 */
[----:B--2---:R-:W-:-:S04]  /*3ce80*/  LOP3.LUT R0, R0, 0x1, RZ, 0xfc, !PT ;  /* 0x0000000100007812 */ /* 0x004fc800078efcff */
[----:B------:R-:W-:-:S13]  /*3ce90*/  ISETP.NE.AND P0, PT, R0, 0x3, PT ;  /* 0x000000030000780c */ /* 0x000fda0003f05270 */
[----:B-1----:R-:W-:Y:S05]  /*3cea0*/  @!P0 BRA `(.L_x_12497) ;  /* 0x0000000000048947 */ /* 0x002fea0003800000 */
[----:B------:R-:W-:Y:S01]  /*3ceb0*/  BPT.TRAP 0x1 ;  /* 0x000000040000795c */ /* 0x000fe20000300000 */
.L_x_12497:
[----:B------:R-:W-:Y:S05]  /*3cec0*/  BSYNC B0 ;  /* 0x0000000000007941 */ /* 0x000fea0003800000 */
.L_x_12496:
        /* <DEDUP_REMOVED lines=9> */
[----:B0-----:R-:W-:Y:S05]  /*3cf60*/  RET.REL.NODEC R2 `(_ZN7cutlass13device_kernelIN5flash11enable_sm90INS1_16FlashAttnFwdSm90INS1_25CollectiveMainloopFwdSm90ILi2EN4cute5tupleIJNS5_1CILi1EEES8_S8_EEENS6_IJNS7_ILi128EEENS7_ILi96EEENS7_ILi64EEEEEELi256ENS_6half_tEfNS_4arch4Sm90ELb0ELb1ELb0ELb1ELb1ELb1ELb0ELb1ELb0ELb1ELb1ELb0EEENS1_21CollectiveEpilogueFwdINS6_IJSA_NS7_ILi256EEESB_EEES9_SE_SG_Li256ELb1ELb1ELb1ELb0EEENS1_36VarlenDynamicPersistentTileSchedulerILi128ELi96ELi256ELi128ELb1ELb1ELb1ELb1ELb0ELb1EEEEEEEEEvNT_6ParamsE) ;  /* 0xfffffc3002247950 */ /* 0x001fea0003c3ffff */
.L_x_12472:
[----:B0-----:R0:W1:Y:S02]  /*3cf70*/  SYNCS.PHASECHK.TRANS64.TRYWAIT P0, [R8+URZ], R9 ;  /* 0x00000009080075a7 */ /* 0x001064000800017f */
[----:B-1----:R-:W-:Y:S05]  /*3cf80*/  @!P0 NANOSLEEP.SYNCS 0x989680 ;  /* 0x009896800000895d */ /* 0x002fea0003900000 */
[----:B------:R-:W1:Y:S02]  /*3cf90*/  @!P0 SYNCS.PHASECHK.TRANS64 P0, [R8+URZ], R9 ;  /* 0x00000009080085a7 */ /* 0x000e64000800007f */
[----:B-1----:R-:W-:Y:S05]  /*3cfa0*/  @!P0 BRA `(.L_x_12472) ;  /* 0xfffffffc00f08947 */ /* 0x002fea000383ffff */
[----:B------:R-:W-:Y:S05]  /*3cfb0*/  BRA `(.L_x_12471) ;  /* 0xffffff5800447947 */ /* 0x000fea000383ffff */
.L_x_12495:
[----:B0-----:R0:W1:Y:S02]  /*3cfc0*/  SYNCS.PHASECHK.TRANS64.TRYWAIT P0, [R6+URZ], R7 ;  /* 0x00000007060075a7 */ /* 0x001064000800017f */
[----:B-1----:R-:W-:Y:S05]  /*3cfd0*/  @!P0 NANOSLEEP.SYNCS 0x989680 ;  /* 0x009896800000895d */ /* 0x002fea0003900000 */
[----:B------:R-:W1:Y:S02]  /*3cfe0*/  @!P0 SYNCS.PHASECHK.TRANS64 P0, [R6+URZ], R7 ;  /* 0x00000007060085a7 */ /* 0x000e64000800007f */
[----:B-1----:R-:W-:Y:S05]  /*3cff0*/  @!P0 BRA `(.L_x_12495) ;  /* 0xfffffffc00f08947 */ /* 0x002fea000383ffff */
[----:B------:R-:W-:Y:S05]  /*3d000*/  BRA `(.L_x_12494) ;  /* 0xffffff8000a07947 */ /* 0x000fea000383ffff */
.L_x_12498:
        /* <DEDUP_REMOVED lines=15> */
.L_x_15670:


//--------------------- .text._ZN7cutlass13device_kernelIN5flash11enable_sm90INS1_16FlashAttnFwdSm90INS1_25CollectiveMainloopFwdSm90ILi2EN4cute5tupleIJNS5_1CILi1EEES8_S8_EEENS6_IJNS7_ILi128EEENS7_ILi96EEENS7_ILi64EEEEEELi256ENS_6half_tEfNS_4arch4Sm90ELb0ELb1ELb0ELb1ELb1ELb0ELb1ELb1ELb0ELb1ELb1ELb0EEENS1_21CollectiveEpilogueFwdINS6_IJSA_NS7_ILi256EEESB_EEES9_SE_SG_Li256ELb1ELb1ELb1ELb0EEENS1_36VarlenDynamicPersistentTileSchedulerILi128ELi96ELi256ELi128ELb1ELb1ELb1ELb1ELb0ELb1EEEEEEEEEvNT_6ParamsE --------------------------
	.section	.text._ZN7cutlass13device_kernelIN5flash11enable_sm90INS1_16FlashAttnFwdSm90INS1_25CollectiveMainloopFwdSm90ILi2EN4cute5tupleIJNS5_1CILi1EEES8_S8_EEENS6_IJNS7_ILi128EEENS7_ILi96EEENS7_ILi64EEEEEELi256ENS_6half_tEfNS_4arch4Sm90ELb0ELb1ELb0ELb1ELb1ELb0ELb1ELb1ELb0ELb1ELb1ELb0EEENS1_21CollectiveEpilogueFwdINS6_IJSA_NS7_ILi256EEESB_EEES9_SE_SG_Li256ELb1ELb1ELb1ELb0EEENS1_36VarlenDynamicPersistentTileSchedulerILi128ELi96ELi256ELi128ELb1ELb1ELb1ELb1ELb0ELb1EEEEEEEEEvNT_6ParamsE,"ax",@progbits
	.align	128
.text._ZN7cutlass13device_kernelIN5flash11enable_sm90INS1_16FlashAttnFwdSm90INS1_25CollectiveMainloopFwdSm90ILi2EN4cute5tupleIJNS5_1CILi1EEES8_S8_EEENS6_IJNS7_ILi128EEENS7_ILi96EEENS7_ILi64EEEEEELi256ENS_6half_tEfNS_4arch4Sm90ELb0ELb1ELb0ELb1ELb1ELb0ELb1ELb1ELb0ELb1ELb1ELb0EEENS1_21CollectiveEpilogueFwdINS6_IJSA_NS7_ILi256EEESB_EEES9_SE_SG_Li256ELb1ELb1ELb1ELb0EEENS1_36VarlenDynamicPersistentTileSchedulerILi128ELi96ELi256ELi128ELb1ELb1ELb1ELb1ELb0ELb1EEEEEEEEEvNT_6ParamsE:
        .type           _ZN7cutlass13device_kernelIN5flash11enable_sm90INS1_16FlashAttnFwdSm90INS1_25CollectiveMainloopFwdSm90ILi2EN4cute5tupleIJNS5_1CILi1EEES8_S8_EEENS6_IJNS7_ILi128EEENS7_ILi96EEENS7_ILi64EEEEEELi256ENS_6half_tEfNS_4arch4Sm90ELb0ELb1ELb0ELb1ELb1ELb0ELb1ELb1ELb0ELb1ELb1ELb0EEENS1_21CollectiveEpilogueFwdINS6_IJSA_NS7_ILi256EEESB_EEES9_SE_SG_Li256ELb1ELb1ELb1ELb0EEENS1_36VarlenDynamicPersistentTileSchedulerILi128ELi96ELi256ELi128ELb1ELb1ELb1ELb1ELb0ELb1EEEEEEEEEvNT_6ParamsE,@function
        .size           _ZN7cutlass13device_kernelIN5flash11enable_sm90INS1_16FlashAttnFwdSm90INS1_25CollectiveMainloopFwdSm90ILi2EN4cute5tupleIJNS5_1CILi1EEES8_S8_EEENS6_IJNS7_ILi128EEENS7_ILi96EEENS7_ILi64EEEEEELi256ENS_6half_tEfNS_4arch4Sm90ELb0ELb1ELb0ELb1ELb1ELb0ELb1ELb1ELb0ELb1ELb1ELb0EEENS1_21CollectiveEpilogueFwdINS6_IJSA_NS7_ILi256EEESB_EEES9_SE_SG_Li256ELb1ELb1ELb1ELb0EEENS1_36VarlenDynamicPersistentTileSchedulerILi128ELi96ELi256ELi128ELb1ELb1ELb1ELb1ELb0ELb1EEEEEEEEEvNT_6ParamsE,(.L_x_15672 - _ZN7cutlass13device_kernelIN5flash11enable_sm90INS1_16FlashAttnFwdSm90INS1_25CollectiveMainloopFwdSm90ILi2EN4cute5tupleIJNS5_1CILi1EEES8_S8_EEENS6_IJNS7_ILi128EEENS7_ILi96EEENS7_ILi64EEEEEELi256ENS_6half_tEfNS_4arch4Sm90ELb0ELb1ELb0ELb1ELb1ELb0ELb1ELb1ELb0ELb1ELb1ELb0EEENS1_21CollectiveEpilogueFwdINS6_IJSA_NS7_ILi256EEESB_EEES9_SE_SG_Li256ELb1ELb1ELb1ELb0EEENS1_36VarlenDynamicPersistentTileSchedulerILi128ELi96ELi256ELi128ELb1ELb1ELb1ELb1ELb0ELb1EEEEEEEEEvNT_6ParamsE)
        .other          _ZN7cutlass13device_kernelIN5flash11enable_sm90INS1_16FlashAttnFwdSm90INS1_25CollectiveMainloopFwdSm90ILi2EN4cute5tupleIJNS5_1CILi1EEES8_S8_EEENS6_IJNS7_ILi128EEENS7_ILi96EEENS7_ILi64EEEEEELi256ENS_6half_tEfNS_4arch4Sm90ELb0ELb1ELb0ELb1ELb1ELb0ELb1ELb1ELb0ELb1ELb1ELb0EEENS1_21CollectiveEpilogueFwdINS6_IJSA_NS7_ILi256EEESB_EEES9_SE_SG_Li256ELb1ELb1ELb1ELb0EEENS1_36VarlenDynamicPersistentTileSchedulerILi128ELi96ELi256ELi128ELb1ELb1ELb1ELb1ELb0ELb1EEEEEEEEEvNT_6ParamsE,@"STO_CUDA_ENTRY STV_DEFAULT"
_ZN7cutlass13device_kernelIN5flash11enable_sm90INS1_16FlashAttnFwdSm90INS1_25CollectiveMainloopFwdSm90ILi2EN4cute5tupleIJNS5_1CILi1EEES8_S8_EEENS6_IJNS7_ILi128EEENS7_ILi96EEENS7_ILi64EEEEEELi256ENS_6half_tEfNS_4arch4Sm90ELb0ELb1ELb0ELb1ELb1ELb0ELb1ELb1ELb0ELb1ELb1ELb0EEENS1_21CollectiveEpilogueFwdINS6_IJSA_NS7_ILi256EEESB_EEES9_SE_SG_Li256ELb1ELb1ELb1ELb0EEENS1_36VarlenDynamicPersistentTileSchedulerILi128ELi96ELi256ELi128ELb1ELb1ELb1ELb1ELb0ELb1EEEEEEEEEvNT_6ParamsE:
        /* <DEDUP_REMOVED lines=47> */
.L_x_12499:
        /* <DEDUP_REMOVED lines=22> */
.L_x_12500:
        /* <DEDUP_REMOVED lines=18> */
.L_x_12501:
        /* <DEDUP_REMOVED lines=22> */
.L_x_12502:
        /* <DEDUP_REMOVED lines=23> */
.L_x_12503:
[----:B------:R-:W-:Y:S01]  /*0840*/  UISETP.NE.AND UP0, UPT, UR9, URZ, UPT ;  /* 0x0000003f0900728c */ /* 0x000fe2000bf05270 */
[----:B------:R-:W-:Y:S01]  /*0850*/  NOP ;  /* 0x0000000000007918 */ /* 0x000fe20000000000 */
[----:B0-----:R-:W-:Y:S01]  /*0860*/  UMOV UR4, 0x1 ;  /* 0x0000000100047882 */ /* 0x001fe20000000000 */
[----:B------:R-:W-:Y:S01]  /*0870*/  ULDC UR5, c[0x0][0x20] ;  /* 0x0000080000057ab9 */ /* 0x000fe20000000800 */
[----:B------:R-:W-:Y:S01]  /*0880*/  USEL UR4, UR4, 0x2, !UP0 ;  /* 0x0000000204047887 */ /* 0x000fe2000c000000 */
[----:B-1234-:R-:W-:Y:S01]  /*0890*/  BAR.SYNC.DEFER_BLOCKING 0x0 ;  /* 0x0000000000007b1d */ /* 0x01efe20000010000 */
[----:B------:R-:W-:Y:S02]  /*08a0*/  PLOP3.LUT P1, PT, PT, PT, UP0, 0x80, 0x0 ;  /* 0x000000000000781c */ /* 0x000fe40003f2f008 */
[----:B------:R-:W-:Y:S02]  /*08b0*/  IADD3 R16, P0, R1, UR5, RZ ;  /* 0x0000000501107c10 */ /* 0x000fe4000ff1e0ff */
[----:B------:R-:W-:Y:S01]  /*08c0*/  IMAD.U32 R2, RZ, RZ, UR4 ;  /* 0x00000004ff027e24 */ /* 0x000fe2000f8e00ff */
[----:B------:R-:W-:Y:S01]  /*08d0*/  ULDC UR6, c[0x0][0x24] ;  /* 0x0000090000067ab9 */ /* 0x000fe20000000800 */
[----:B------:R-:W-:Y:S01]  /*08e0*/  ULDC.64 UR36, c[0x0][0x208] ;  /* 0x0000820000247ab9 */ /* 0x000fe20000000a00 */
[----:B------:R-:W-:-:S02]  /*08f0*/  IMAD.X R17, RZ, RZ, UR6, P0 ;  /* 0x00000006ff117e24 */ /* 0x000fc400080e06ff */
[----:B------:R0:W-:Y:S01]  /*0900*/  STL [R1+0x4c8], R2 ;  /* 0x0004c80201007387 */ /* 0x0001e20000100800 */
[----:B------:R-:W-:Y:S02]  /*0910*/  IMAD.MOV.U32 R22, RZ, RZ, R16 ;  /* 0x000000ffff167224 */ /* 0x000fe400078e0010 */
[----:B------:R-:W-:Y:S01]  /*0920*/  IMAD.MOV.U32 R23, RZ, RZ, R17 ;  /* 0x000000ffff177224 */ /* 0x000fe200078e0011 */
[----:B------:R-:W-:Y:S06]  /*0930*/  @!P1 BRA `(.L_x_12504) ;  /* 0x0000023400c89947 */ /* 0x000fec0003800000 */
.L_x_12505:
[----:B------:R-:W-:-:S08]  /*0940*/  NOP ;  /* 0x0000000000007918 */ /* 0x000fd00000000000 */
[----:B------:R-:W1:Y:S02]  /*0950*/  USETMAXREG.TRY_ALLOC.CTAPOOL UP0, 0xe8 ;  /* 0x000000e8000079c8 */ /* 0x000e640008000600 */
[----:B-1----:R-:W-:-:S13]  /*0960*/  PLOP3.LUT P0, PT, PT, PT, UP0, 0x80, 0x0 ;  /* 0x000000000000781c */ /* 0x002fda0003f0f008 */
[----:B------:R-:W-:Y:S05]  /*0970*/  @!P0 BRA `(.L_x_12505) ;  /* 0xfffffffc00f08947 */ /* 0x000fea000383ffff */
[----:B------:R-:W1:Y:S01]  /*0980*/  S2R R0, SR_TID.X ;  /* 0x0000000000007919 */ /* 0x000e620000002100 */
[----:B------:R-:W-:Y:S06]  /*0990*/  BAR.ARV 0x8, 0x180 ;  /* 0x0206000000007b1d */ /* 0x000fec0000002000 */
[----:B0-----:R-:W-:Y:S01]  /*09a0*/  IADD3 R2, P1, R16, 0x1f0, RZ ;  /* 0x000001f010027810 */ /* 0x001fe20007f3e0ff */
[----:B------:R-:W-:Y:S01]  /*09b0*/  ULDC UR4, c[0x0][0xd3c] ;  /* 0x00034f0000047ab9 */ /* 0x000fe20000000800 */
[----:B------:R-:W0:Y:S03]  /*09c0*/  S2R R7, SR_CgaCtaId ;  /* 0x0000000000077919 */ /* 0x000e260000008800 */
[----:B------:R2:W-:Y:S04]  /*09d0*/  STL [R1+0x4b8], R2 ;  /* 0x0004b80201007387 */ /* 0x0005e80000100800 */
[----:B------:R-:W-:Y:S04]  /*09e0*/  STL.64 [R1+0x1f0], RZ ;  /* 0x0001f0ff01007387 */ /* 0x000fe80000100a00 */
[----:B------:R-:W-:Y:S01]  /*09f0*/  STL [R1+0x1f8], RZ ;  /* 0x0001f8ff01007387 */ /* 0x000fe20000100800 */
[----:B--2---:R-:W-:-:S03]  /*0a00*/  IMAD.X R2, RZ, RZ, R17, P1 ;  /* 0x000000ffff027224 */ /* 0x004fc600008e0611 */
[----:B------:R-:W-:Y:S01]  /*0a10*/  STL [R1+0x1fc], RZ ;  /* 0x0001fcff01007387 */ /* 0x000fe20000100800 */
[----:B-1----:R-:W-:-:S03]  /*0a20*/  SHF.R.U32.HI R0, RZ, 0x7, R0 ;  /* 0x00000007ff007819 */ /* 0x002fc60000011600 */
[----:B------:R-:W-:Y:S01]  /*0a30*/  STL [R1+0x4b4], R2 ;  /* 0x0004b40201007387 */ /* 0x000fe20000100800 */
[----:B------:R-:W-:Y:S02]  /*0a40*/  ISETP.NE.AND P0, PT, R0, 0x1, PT ;  /* 0x000000010000780c */ /* 0x000fe40003f05270 */
[----:B------:R-:W-:-:S04]  /*0a50*/  MOV R0, 0x400 ;  /* 0x0000040000007802 */ /* 0x000fc80000000f00 */
[----:B0-----:R-:W-:-:S07]  /*0a60*/  LEA R0, R7, R0, 0x18 ;  /* 0x0000000007007211 */ /* 0x001fce00078ec0ff */
[----:B------:R-:W-:Y:S08]  /*0a70*/  @!P0 BAR.ARV 0x9, 0x100 ;  /* 0x0244000000008b1d */ /* 0x000ff00000002000 */
[----:B------:R-:W-:Y:S06]  /*0a80*/  BAR.SYNC.DEFER_BLOCKING 0x5, 0x180 ;  /* 0x0146000000007b1d */ /* 0x000fec0000010000 */
[----:B------:R0:W1:Y:S02]  /*0a90*/  LDS.128 R12, [R0+0x324d0] ;  /* 0x0324d000000c7984 */ /* 0x0000640000000c00 */
[----:B------:R-:W-:Y:S06]  /*0aa0*/  BAR.ARV 0x4, 0x180 ;  /* 0x0106000000007b1d */ /* 0x000fec0000002000 */
[----:B0-----:R-:W-:-:S05]  /*0ab0*/  IADD3 R0, P2, R16, 0x1fc, RZ ;  /* 0x000001fc10007810 */ /* 0x001fca0007f5e0ff */
[----:B------:R0:W-:Y:S02]  /*0ac0*/  STL [R1+0x4c0], R0 ;  /* 0x0004c00001007387 */ /* 0x0001e40000100800 */
[----:B0-----:R-:W-:-:S05]  /*0ad0*/  IMAD.X R0, RZ, RZ, R17, P2 ;  /* 0x000000ffff007224 */ /* 0x001fca00010e0611 */
[----:B------:R0:W-:Y:S01]  /*0ae0*/  STL [R1+0x4bc], R0 ;  /* 0x0004bc0001007387 */ /* 0x0001e20000100800 */
[----:B-1----:R-:W-:-:S13]  /*0af0*/  ISETP.GE.AND P0, PT, R15, UR4, PT ;  /* 0x000000040f007c0c */ /* 0x002fda000bf06270 */
[----:B0-----:R-:W-:Y:S05]  /*0b00*/  @P0 EXIT ;  /* 0x000000000000094d */ /* 0x001fea0003800000 */
[----:B------:R-:W0:Y:S01]  /*0b10*/  S2R R2, SR_TID.X ;  /* 0x0000000000027919 */ /* 0x000e220000002100 */
[----:B------:R-:W-:Y:S02]  /*0b20*/  R2UR UR5, R13 ;  /* 0x000000000d0572ca */ /* 0x000fe400000e0000 */
[----:B------:R-:W-:Y:S02]  /*0b30*/  R2UR UR6, R14 ;  /* 0x000000000e0672ca */ /* 0x000fe400000e0000 */
[----:B------:R-:W-:Y:S01]  /*0b40*/  R2UR UR7, R15 ;  /* 0x000000000f0772ca */ /* 0x000fe200000e0000 */
[----:B0-----:R-:W-:-:S05]  /*0b50*/  VIADD R217, R2, 0xffffff80 ;  /* 0xffffff8002d97836 */ /* 0x001fca0000000000 */
[----:B------:R-:W-:-:S04]  /*0b60*/  SHF.R.S32.HI R0, RZ, 0x1f, R217 ;  /* 0x0000001fff007819 */ /* 0x000fc800000114d9 */
[CC--:B------:R-:W-:Y:S02]  /*0b70*/  LEA.HI R2, R0.reuse, R217.reuse, RZ, 0x7 ;  /* 0x000000d900027211 */ /* 0x0c0fe400078f38ff */
[-C--:B------:R-:W-:Y:S02]  /*0b80*/  LEA.HI R5, R0, R217.reuse, RZ, 0x4 ;  /* 0x000000d900057211 */ /* 0x080fe400078f20ff */
[----:B------:R-:W-:Y:S02]  /*0b90*/  LOP3.LUT R4, R2, 0xffffff80, RZ, 0xc0, !PT ;  /* 0xffffff8002047812 */ /* 0x000fe400078ec0ff */
[----:B------:R-:W-:Y:S02]  /*0ba0*/  SHF.R.S32.HI R10, RZ, 0x4, R5 ;  /* 0x00000004ff0a7819 */ /* 0x000fe40000011405 */
[----:B------:R-:W-:Y:S01]  /*0bb0*/  LOP3.LUT R8, R5, 0x3fffff0, RZ, 0xc0, !PT ;  /* 0x03fffff005087812 */ /* 0x000fe200078ec0ff */
[----:B------:R-:W-:Y:S01]  /*0bc0*/  IMAD.IADD R12, R217, 0x1, -R4 ;  /* 0x00000001d90c7824 */ /* 0x000fe200078e0a04 */
[----:B------:R-:W-:-:S02]  /*0bd0*/  LEA.HI R4, R0, R217, RZ, 0x5 ;  /* 0x000000d900047211 */ /* 0x000fc400078f28ff */
[----:B------:R-:W-:Y:S01]  /*0be0*/  LEA.HI R9, R5, R10, RZ, 0x1 ;  /* 0x0000000a05097211 */ /* 0x000fe200078f08ff */
[----:B------:R-:W-:Y:S01]  /*0bf0*/  IMAD.IADD R8, R217, 0x1, -R8 ;  /* 0x00000001d9087824 */ /* 0x000fe200078e0a08 */
[----:B------:R-:W-:Y:S01]  /*0c00*/  SHF.R.S32.HI R3, RZ, 0x1f, R12 ;  /* 0x0000001fff037819 */ /* 0x000fe2000001140c */
[----:B------:R-:W-:Y:S01]  /*0c10*/  IMAD.SHL.U32 R6, R4, 0x20, RZ ;  /* 0x0000002004067824 */ /* 0x000fe200078e00ff */
[----:B------:R-:W-:Y:S01]  /*0c20*/  LOP3.LUT R9, R9, 0x1ffffffe, RZ, 0xc0, !PT ;  /* 0x1ffffffe09097812 */ /* 0x000fe200078ec0ff */
[----:B------:R-:W-:Y:S01]  /*0c30*/  STL [R1+0x4b0], R12 ;  /* 0x0004b00c01007387 */ /* 0x000fe20000100800 */
[----:B------:R-:W-:Y:S02]  /*0c40*/  LEA.HI R4, R3, R12, RZ, 0x2 ;  /* 0x0000000c03047211 */ /* 0x000fe400078f10ff */
[----:B------:R-:W-:Y:S01]  /*0c50*/  LOP3.LUT R11, R6, 0xfffffc00, RZ, 0xc0, !PT ;  /* 0xfffffc00060b7812 */ /* 0x000fe200078ec0ff */
[----:B------:R-:W-:Y:S01]  /*0c60*/  IMAD.IADD R9, R10, 0x1, -R9 ;  /* 0x000000010a097824 */ /* 0x000fe200078e0a09 */
[----:B------:R-:W-:-:S02]  /*0c70*/  SHF.R.S32.HI R5, RZ, 0x2, R4 ;  /* 0x00000002ff057819 */ /* 0x000fc40000011404 */
[----:B------:R-:W-:Y:S01]  /*0c80*/  SHF.R.S32.HI R6, RZ, 0x1f, R4 ;  /* 0x0000001fff067819 */ /* 0x000fe20000011404 */
[----:B------:R-:W-:Y:S01]  /*0c90*/  IMAD R8, R8, 0x40, R11 ;  /* 0x0000004008087824 */ /* 0x000fe200078e020b */
[----:B------:R-:W-:Y:S02]  /*0ca0*/  LOP3.LUT R4, R4, 0x7ffffffc, RZ, 0xc0, !PT ;  /* 0x7ffffffc04047812 */ /* 0x000fe400078ec0ff */
[----:B------:R-:W-:Y:S01]  /*0cb0*/  LEA.HI R11, R0, R217, RZ, 0x2 ;  /* 0x000000d9000b7211 */ /* 0x000fe200078f10ff */
[----:B------:R-:W-:Y:S01]  /*0cc0*/  IMAD R8, R9, 0x8, R8 ;  /* 0x0000000809087824 */ /* 0x000fe200078e0208 */
[----:B------:R-:W-:Y:S01]  /*0cd0*/  LEA.HI R6, R6, R5, RZ, 0x3 ;  /* 0x0000000506067211 */ /* 0x000fe200078f18ff */
[----:B------:R-:W-:Y:S01]  /*0ce0*/  IMAD.IADD R4, R12, 0x1, -R4 ;  /* 0x000000010c047824 */ /* 0x000fe200078e0a04 */
[----:B------:R-:W-:Y:S02]  /*0cf0*/  LOP3.LUT R10, R11, 0xfffffffc, RZ, 0xc0, !PT ;  /* 0xfffffffc0b0a7812 */ /* 0x000fe400078ec0ff */
[----:B------:R-:W-:Y:S01]  /*0d00*/  SHF.R.S32.HI R11, RZ, 0x7, R2 ;  /* 0x00000007ff0b7819 */ /* 0x000fe20000011402 */
[----:B------:R-:W-:Y:S01]  /*0d10*/  IMAD.SHL.U32 R179, R4, 0x2, RZ ;  /* 0x0000000204b37824 */ /* 0x000fe200078e00ff */
[----:B------:R-:W-:Y:S01]  /*0d20*/  LOP3.LUT R6, R6, 0xfffffff8, RZ, 0xc0, !PT ;  /* 0xfffffff806067812 */ /* 0x000fe200078ec0ff */
[----:B------:R-:W-:Y:S01]  /*0d30*/  IMAD.IADD R10, R217, 0x1, -R10 ;  /* 0x00000001d90a7824 */ /* 0x000fe200078e0a0a */
[----:B------:R-:W-:Y:S01]  /*0d40*/  LEA.HI R3, R3, R12, RZ, 0x5 ;  /* 0x0000000c03037211 */ /* 0x000fe200078f28ff */
[----:B------:R-:W-:Y:S01]  /*0d50*/  VIADD R210, R179, 0x18 ;  /* 0x00000018b3d27836 */ /* 0x000fe20000000000 */
[----:B------:R-:W-:Y:S01]  /*0d60*/  LEA.HI R2, R2, R11, RZ, 0x1 ;  /* 0x0000000b02027211 */ /* 0x000fe200078f08ff */
[----:B------:R-:W-:Y:S01]  /*0d70*/  IMAD.IADD R6, R5, 0x1, -R6 ;  /* 0x0000000105067824 */ /* 0x000fe200078e0a06 */
[----:B------:R-:W-:Y:S01]  /*0d80*/  LEA.HI R0, R0, R217, RZ, 0x3 ;  /* 0x000000d900007211 */ /* 0x000fe200078f18ff */
[C---:B------:R-:W-:Y:S01]  /*0d90*/  VIADD R212, R179.reuse, 0x8 ;  /* 0x00000008b3d47836 */ /* 0x040fe20000000000 */
[----:B------:R-:W-:Y:S01]  /*0da0*/  SHF.R.S32.HI R3, RZ, 0x5, R3 ;  /* 0x00000005ff037819 */ /* 0x000fe20000011403 */
[C---:B------:R-:W-:Y:S01]  /*0db0*/  VIADD R211, R179.reuse, 0x10 ;  /* 0x00000010b3d37836 */ /* 0x040fe20000000000 */
[----:B------:R-:W-:Y:S01]  /*0dc0*/  LOP3.LUT R2, R2, 0x3fffffe, RZ, 0xc0, !PT ;  /* 0x03fffffe02027812 */ /* 0x000fe200078ec0ff */
[----:B------:R-:W-:Y:S01]  /*0dd0*/  VIADD R207, R179, 0x30 ;  /* 0x00000030b3cf7836 */ /* 0x000fe20000000000 */
[----:B------:R-:W-:Y:S01]  /*0de0*/  LOP3.LUT R218, R0, 0xfffffff8, RZ, 0xc0, !PT ;  /* 0xfffffff800da7812 */ /* 0x000fe200078ec0ff */
[----:B------:R-:W-:Y:S01]  /*0df0*/  IMAD R3, R3, 0x10, R6 ;  /* 0x0000001003037824 */ /* 0x000fe200078e0206 */
[----:B------:R-:W-:Y:S01]  /*0e00*/  SHF.R.S32.HI R215, RZ, 0x3, R0 ;  /* 0x00000003ffd77819 */ /* 0x000fe20000011400 */
[----:B------:R-:W-:Y:S01]  /*0e10*/  IMAD.IADD R2, R11, 0x1, -R2 ;  /* 0x000000010b027824 */ /* 0x000fe200078e0a02 */
[----:B------:R-:W-:Y:S01]  /*0e20*/  SHF.R.S32.HI R0, RZ, 0x1f, R210 ;  /* 0x0000001fff007819 */ /* 0x000fe200000114d2 */
[C---:B------:R-:W-:Y:S01]  /*0e30*/  VIADD R209, R179.reuse, 0x20 ;  /* 0x00000020b3d17836 */ /* 0x040fe20000000000 */
[----:B------:R-:W-:Y:S01]  /*0e40*/  LEA.HI R5, R10, R10, RZ, 0x1 ;  /* 0x0000000a0a057211 */ /* 0x000fe200078f08ff */
[----:B------:R-:W-:Y:S01]  /*0e50*/  IMAD R178, R2, 0x40, R3 ;  /* 0x0000004002b27824 */ /* 0x000fe200078e0203 */
[----:B------:R-:W-:Y:S01]  /*0e60*/  SHF.R.S32.HI R3, RZ, 0x1f, R212 ;  /* 0x0000001fff037819 */ /* 0x000fe200000114d4 */
[----:B------:R0:W-:Y:S01]  /*0e70*/  STL [R1+0x4a4], R0 ;  /* 0x0004a40001007387 */ /* 0x0001e20000100800 */
[----:B------:R-:W-:Y:S01]  /*0e80*/  SHF.R.S32.HI R2, RZ, 0x1f, R211 ;  /* 0x0000001fff027819 */ /* 0x000fe200000114d3 */
[----:B------:R-:W-:Y:S01]  /*0e90*/  VIADD R208, R179, 0x28 ;  /* 0x00000028b3d07836 */ /* 0x000fe20000000000 */
[----:B------:R-:W-:Y:S01]  /*0ea0*/  LOP3.LUT R5, R5, 0x1ffffffe, RZ, 0xc0, !PT ;  /* 0x1ffffffe05057812 */ /* 0x000fe200078ec0ff */
[C---:B------:R-:W-:Y:S01]  /*0eb0*/  VIADD R204, R179.reuse, 0x48 ;  /* 0x00000048b3cc7836 */ /* 0x040fe20000000000 */
[----:B------:R1:W-:Y:S01]  /*0ec0*/  STL [R1+0x4ac], R3 ;  /* 0x0004ac0301007387 */ /* 0x0003e20000100800 */
[----:B------:R-:W-:-:S02]  /*0ed0*/  VIADD R206, R179, 0x38 ;  /* 0x00000038b3ce7836 */ /* 0x000fc40000000000 */
[C---:B------:R-:W-:Y:S01]  /*0ee0*/  VIADD R205, R179.reuse, 0x40 ;  /* 0x00000040b3cd7836 */ /* 0x040fe20000000000 */
[----:B------:R2:W-:Y:S01]  /*0ef0*/  STL [R1+0x4a8], R2 ;  /* 0x0004a80201007387 */ /* 0x0005e20000100800 */
[----:B0-----:R-:W-:Y:S01]  /*0f00*/  SHF.R.S32.HI R0, RZ, 0x1f, R207 ;  /* 0x0000001fff007819 */ /* 0x001fe200000114cf */
[C---:B------:R-:W-:Y:S02]  /*0f10*/  VIADD R201, R179.reuse, 0x60 ;  /* 0x00000060b3c97836 */ /* 0x040fe40000000000 */
[C---:B------:R-:W-:Y:S01]  /*0f20*/  VIADD R203, R179.reuse, 0x50 ;  /* 0x00000050b3cb7836 */ /* 0x040fe20000000000 */
[----:B------:R-:W-:Y:S01]  /*0f30*/  STL [R1+0x4d0], R8 ;  /* 0x0004d00801007387 */ /* 0x000fe20000100800 */
[----:B-1----:R-:W-:Y:S01]  /*0f40*/  SHF.R.S32.HI R3, RZ, 0x1f, R209 ;  /* 0x0000001fff037819 */ /* 0x002fe200000114d1 */
[C---:B------:R-:W-:Y:S02]  /*0f50*/  VIADD R202, R179.reuse, 0x58 ;  /* 0x00000058b3ca7836 */ /* 0x040fe40000000000 */
[----:B------:R0:W-:Y:S01]  /*0f60*/  STL [R1+0x498], R0 ;  /* 0x0004980001007387 */ /* 0x0001e20000100800 */
[----:B--2---:R-:W-:Y:S01]  /*0f70*/  SHF.R.S32.HI R2, RZ, 0x1f, R208 ;  /* 0x0000001fff027819 */ /* 0x004fe200000114d0 */
[----:B------:R-:W-:-:S02]  /*0f80*/  VIADD R198, R179, 0x78 ;  /* 0x00000078b3c67836 */ /* 0x000fc40000000000 */
[----:B------:R1:W-:Y:S01]  /*0f90*/  STL [R1+0x4a0], R3 ;  /* 0x0004a00301007387 */ /* 0x0003e20000100800 */
[C---:B------:R-:W-:Y:S02]  /*0fa0*/  VIADD R200, R179.reuse, 0x68 ;  /* 0x00000068b3c87836 */ /* 0x040fe40000000000 */
[C---:B------:R-:W-:Y:S01]  /*0fb0*/  VIADD R199, R179.reuse, 0x70 ;  /* 0x00000070b3c77836 */ /* 0x040fe20000000000 */
[----:B------:R2:W-:Y:S01]  /*0fc0*/  STL [R1+0x49c], R2 ;  /* 0x00049c0201007387 */ /* 0x0005e20000100800 */
[C---:B------:R-:W-:Y:S01]  /*0fd0*/  VIADD R195, R179.reuse, 0x90 ;  /* 0x00000090b3c37836 */ /* 0x040fe20000000000 */
[----:B0-----:R-:W-:Y:S01]  /*0fe0*/  SHF.R.S32.HI R0, RZ, 0x1f, R204 ;  /* 0x0000001fff007819 */ /* 0x001fe200000114cc */
[C---:B------:R-:W-:Y:S01]  /*0ff0*/  VIADD R197, R179.reuse, 0x80 ;  /* 0x00000080b3c57836 */ /* 0x040fe20000000000 */
[----:B------:R-:W-:Y:S01]  /*1000*/  STL [R1+0x4c4], R11 ;  /* 0x0004c40b01007387 */ /* 0x000fe20000100800 */
[C---:B------:R-:W-:Y:S01]  /*1010*/  VIADD R196, R179.reuse, 0x88 ;  /* 0x00000088b3c47836 */ /* 0x040fe20000000000 */
[----:B-1----:R-:W-:Y:S01]  /*1020*/  SHF.R.S32.HI R3, RZ, 0x1f, R206 ;  /* 0x0000001fff037819 */ /* 0x002fe200000114ce */
[C---:B------:R-:W-:Y:S01]  /*1030*/  VIADD R192, R179.reuse, 0xa8 ;  /* 0x000000a8b3c07836 */ /* 0x040fe20000000000 */
[----:B------:R0:W-:Y:S01]  /*1040*/  STL [R1+0x48c], R0 ;  /* 0x00048c0001007387 */ /* 0x0001e20000100800 */
[C---:B------:R-:W-:Y:S01]  /*1050*/  VIADD R194, R179.reuse, 0x98 ;  /* 0x00000098b3c27836 */ /* 0x040fe20000000000 */
[----:B--2---:R-:W-:Y:S01]  /*1060*/  SHF.R.S32.HI R2, RZ, 0x1f, R205 ;  /* 0x0000001fff027819 */ /* 0x004fe200000114cd */
[C---:B------:R-:W-:Y:S01]  /*1070*/  VIADD R193, R179.reuse, 0xa0 ;  /* 0x000000a0b3c17836 */ /* 0x040fe20000000000 */
[----:B------:R1:W-:Y:S01]  /*1080*/  STL [R1+0x494], R3 ;  /* 0x0004940301007387 */ /* 0x0003e20000100800 */
[----:B------:R-:W-:-:S02]  /*1090*/  VIADD R189, R179, 0xc0 ;  /* 0x000000c0b3bd7836 */ /* 0x000fc40000000000 */
[C---:B------:R-:W-:Y:S01]  /*10a0*/  VIADD R191, R179.reuse, 0xb0 ;  /* 0x000000b0b3bf7836 */ /* 0x040fe20000000000 */
[----:B------:R2:W-:Y:S01]  /*10b0*/  STL [R1+0x490], R2 ;  /* 0x0004900201007387 */ /* 0x0005e20000100800 */
[C---:B------:R-:W-:Y:S01]  /*10c0*/  VIADD R190, R179.reuse, 0xb8 ;  /* 0x000000b8b3be7836 */ /* 0x040fe20000000000 */
[----:B0-----:R-:W-:Y:S01]  /*10d0*/  SHF.R.S32.HI R0, RZ, 0x1f, R201 ;  /* 0x0000001fff007819 */ /* 0x001fe200000114c9 */
[C---:B------:R-:W-:Y:S02]  /*10e0*/  VIADD R186, R179.reuse, 0xd8 ;  /* 0x000000d8b3ba7836 */ /* 0x040fe40000000000 */
[C---:B------:R-:W-:Y:S01]  /*10f0*/  VIADD R188, R179.reuse, 0xc8 ;  /* 0x000000c8b3bc7836 */ /* 0x040fe20000000000 */
[----:B-1----:R-:W-:Y:S01]  /*1100*/  SHF.R.S32.HI R3, RZ, 0x1f, R203 ;  /* 0x0000001fff037819 */ /* 0x002fe200000114cb */
[----:B------:R0:W-:Y:S01]  /*1110*/  STL [R1+0x480], R0 ;  /* 0x0004800001007387 */ /* 0x0001e20000100800 */
[----:B------:R-:W-:Y:S01]  /*1120*/  VIADD R187, R179, 0xd0 ;  /* 0x000000d0b3bb7836 */ /* 0x000fe20000000000 */
[----:B--2---:R-:W-:-:S02]  /*1130*/  SHF.R.S32.HI R2, RZ, 0x1f, R202 ;  /* 0x0000001fff027819 */ /* 0x004fc400000114ca */
[----:B------:R1:W-:Y:S01]  /*1140*/  STL [R1+0x488], R3 ;  /* 0x0004880301007387 */ /* 0x0003e20000100800 */
[----:B------:R-:W-:Y:S02]  /*1150*/  IMAD.IADD R5, R10, 0x1, -R5 ;  /* 0x000000010a057824 */ /* 0x000fe400078e0a05 */
[----:B------:R-:W-:Y:S01]  /*1160*/  IMAD.IADD R218, R217, 0x1, -R218 ;  /* 0x00000001d9da7824 */ /* 0x000fe200078e0ada */
[----:B------:R2:W-:Y:S01]  /*1170*/  STL [R1+0x484], R2 ;  /* 0x0004840201007387 */ /* 0x0005e20000100800 */
[C---:B------:R-:W-:Y:S01]  /*1180*/  VIADD R185, R179.reuse, 0xe0 ;  /* 0x000000e0b3b97836 */ /* 0x040fe20000000000 */
[----:B0-----:R-:W-:Y:S01]  /*1190*/  SHF.R.S32.HI R0, RZ, 0x1f, R198 ;  /* 0x0000001fff007819 */ /* 0x001fe200000114c6 */
[----:B------:R-:W-:Y:S02]  /*11a0*/  IMAD.SHL.U32 R18, R218, 0x8, RZ ;  /* 0x00000008da127824 */ /* 0x000fe400078e00ff */
[C---:B------:R-:W-:Y:S01]  /*11b0*/  VIADD R184, R179.reuse, 0xe8 ;  /* 0x000000e8b3b87836 */ /* 0x040fe20000000000 */
[----:B-1----:R-:W-:Y:S01]  /*11c0*/  SHF.R.S32.HI R3, RZ, 0x1f, R200 ;  /* 0x0000001fff037819 */ /* 0x002fe200000114c8 */
[----:B------:R0:W-:Y:S01]  /*11d0*/  STL [R1+0x474], R0 ;  /* 0x0004740001007387 */ /* 0x0001e20000100800 */
[C---:B------:R-:W-:Y:S01]  /*11e0*/  VIADD R176, R18.reuse, 0x40 ;  /* 0x0000004012b07836 */ /* 0x040fe20000000000 */
[----:B------:R-:W-:Y:S01]  /*11f0*/  SHF.R.S32.HI R183, RZ, 0x1f, R18 ;  /* 0x0000001fffb77819 */ /* 0x000fe20000011412 */
[C---:B------:R-:W-:Y:S01]  /*1200*/  VIADD R19, R18.reuse, 0x80 ;  /* 0x0000008012137836 */ /* 0x040fe20000000000 */
[----:B--2---:R-:W-:Y:S01]  /*1210*/  SHF.R.S32.HI R2, RZ, 0x1f, R199 ;  /* 0x0000001fff027819 */ /* 0x004fe200000114c7 */
[----:B------:R1:W-:Y:S01]  /*1220*/  STL [R1+0x47c], R3 ;  /* 0x00047c0301007387 */ /* 0x0003e20000100800 */
[----:B------:R-:W-:Y:S01]  /*1230*/  VIADD R177, R18, 0xc0 ;  /* 0x000000c012b17836 */ /* 0x000fe20000000000 */
[----:B------:R-:W-:Y:S01]  /*1240*/  SHF.R.S32.HI R182, RZ, 0x1f, R176 ;  /* 0x0000001fffb67819 */ /* 0x000fe200000114b0 */
[C---:B------:R-:W-:Y:S01]  /*1250*/  VIADD R214, R179.reuse, 0xf0 ;  /* 0x000000f0b3d67836 */ /* 0x040fe20000000000 */
[----:B------:R2:W-:Y:S01]  /*1260*/  STL [R1+0x478], R2 ;  /* 0x0004780201007387 */ /* 0x0005e20000100800 */
[----:B0-----:R-:W-:Y:S01]  /*1270*/  SHF.R.S32.HI R0, RZ, 0x1f, R195 ;  /* 0x0000001fff007819 */ /* 0x001fe200000114c3 */
[----:B------:R-:W-:Y:S01]  /*1280*/  VIADD R213, R179, 0xf8 ;  /* 0x000000f8b3d57836 */ /* 0x000fe20000000000 */
[----:B------:R-:W-:-:S02]  /*1290*/  SHF.R.S32.HI R181, RZ, 0x1f, R19 ;  /* 0x0000001fffb57819 */ /* 0x000fc40000011413 */
[----:B------:R-:W-:Y:S01]  /*12a0*/  SHF.R.S32.HI R180, RZ, 0x1f, R177 ;  /* 0x0000001fffb47819 */ /* 0x000fe200000114b1 */
[----:B------:R0:W-:Y:S01]  /*12b0*/  STL [R1+0x468], R0 ;  /* 0x0004680001007387 */ /* 0x0001e20000100800 */
[----:B-1----:R-:W-:Y:S02]  /*12c0*/  SHF.R.S32.HI R3, RZ, 0x1f, R197 ;  /* 0x0000001fff037819 */ /* 0x002fe400000114c5 */
[----:B------:R-:W-:Y:S02]  /*12d0*/  SHF.R.S32.HI R229, RZ, 0x1f, R185 ;  /* 0x0000001fffe57819 */ /* 0x000fe400000114b9 */
[----:B--2---:R-:W-:Y:S01]  /*12e0*/  SHF.R.S32.HI R2, RZ, 0x1f, R196 ;  /* 0x0000001fff027819 */ /* 0x004fe200000114c4 */
[----:B------:R1:W-:Y:S01]  /*12f0*/  STL [R1+0x470], R3 ;  /* 0x0004700301007387 */ /* 0x0003e20000100800 */
[----:B------:R-:W-:Y:S02]  /*1300*/  SHF.R.S32.HI R228, RZ, 0x1f, R184 ;  /* 0x0000001fffe47819 */ /* 0x000fe400000114b8 */
[----:B------:R-:W-:Y:S01]  /*1310*/  SHF.R.S32.HI R227, RZ, 0x1f, R214 ;  /* 0x0000001fffe37819 */ /* 0x000fe200000114d6 */
[----:B------:R2:W-:Y:S01]  /*1320*/  STL [R1+0x46c], R2 ;  /* 0x00046c0201007387 */ /* 0x0005e20000100800 */
[----:B0-----:R-:W-:-:S02]  /*1330*/  SHF.R.S32.HI R0, RZ, 0x1f, R192 ;  /* 0x0000001fff007819 */ /* 0x001fc400000114c0 */
[----:B------:R-:W-:-:S03]  /*1340*/  SHF.R.S32.HI R219, RZ, 0x1f, R213 ;  /* 0x0000001fffdb7819 */ /* 0x000fc600000114d5 */
[----:B------:R0:W-:Y:S01]  /*1350*/  STL [R1+0x45c], R0 ;  /* 0x00045c0001007387 */ /* 0x0001e20000100800 */
[----:B-1----:R-:W-:Y:S02]  /*1360*/  SHF.R.S32.HI R3, RZ, 0x1f, R194 ;  /* 0x0000001fff037819 */ /* 0x002fe400000114c2 */
[----:B--2---:R-:W-:-:S03]  /*1370*/  SHF.R.S32.HI R2, RZ, 0x1f, R193 ;  /* 0x0000001fff027819 */ /* 0x004fc600000114c1 */
[----:B------:R1:W-:Y:S01]  /*1380*/  STL [R1+0x464], R3 ;  /* 0x0004640301007387 */ /* 0x0003e20000100800 */
[----:B0-----:R-:W-:-:S03]  /*1390*/  SHF.R.S32.HI R0, RZ, 0x1f, R189 ;  /* 0x0000001fff007819 */ /* 0x001fc600000114bd */
[----:B------:R0:W-:Y:S04]  /*13a0*/  STL [R1+0x460], R2 ;  /* 0x0004600201007387 */ /* 0x0001e80000100800 */
[----:B------:R2:W-:Y:S01]  /*13b0*/  STL [R1+0x450], R0 ;  /* 0x0004500001007387 */ /* 0x0005e20000100800 */
[----:B-1----:R-:W-:Y:S02]  /*13c0*/  SHF.R.S32.HI R3, RZ, 0x1f, R191 ;  /* 0x0000001fff037819 */ /* 0x002fe400000114bf */
[----:B0-----:R-:W-:-:S03]  /*13d0*/  SHF.R.S32.HI R2, RZ, 0x1f, R190 ;  /* 0x0000001fff027819 */ /* 0x001fc600000114be */
[----:B------:R0:W-:Y:S01]  /*13e0*/  STL [R1+0x458], R3 ;  /* 0x0004580301007387 */ /* 0x0001e20000100800 */
[----:B--2---:R-:W-:-:S03]  /*13f0*/  SHF.R.S32.HI R0, RZ, 0x1f, R186 ;  /* 0x0000001fff007819 */ /* 0x004fc600000114ba */
[----:B------:R1:W-:Y:S04]  /*1400*/  STL [R1+0x454], R2 ;  /* 0x0004540201007387 */ /* 0x0003e80000100800 */
[----:B------:R2:W-:Y:S01]  /*1410*/  STL [R1+0x444], R0 ;  /* 0x0004440001007387 */ /* 0x0005e20000100800 */
[----:B0-----:R-:W-:Y:S02]  /*1420*/  SHF.R.S32.HI R3, RZ, 0x1f, R188 ;  /* 0x0000001fff037819 */ /* 0x001fe400000114bc */
[----:B-1----:R-:W-:-:S03]  /*1430*/  SHF.R.S32.HI R2, RZ, 0x1f, R187 ;  /* 0x0000001fff027819 */ /* 0x002fc600000114bb */
[----:B------:R0:W-:Y:S01]  /*1440*/  STL [R1+0x44c], R3 ;  /* 0x00044c0301007387 */ /* 0x0001e20000100800 */
[----:B--2---:R-:W-:-:S03]  /*1450*/  IMAD R0, R5, 0x8, R178 ;  /* 0x0000000805007824 */ /* 0x004fc600078e02b2 */
[----:B------:R0:W-:Y:S04]  /*1460*/  STL [R1+0x448], R2 ;  /* 0x0004480201007387 */ /* 0x0001e80000100800 */
[----:B------:R0:W-:Y:S02]  /*1470*/  STL [R1+0x4cc], R0 ;  /* 0x0004cc0001007387 */ /* 0x0001e40000100800 */
.L_x_12636:
[----:B------:R-:W-:Y:S01]  /*1480*/  ULDC.64 UR8, c[0x0][0xb20] ;  /* 0x0002c80000087ab9 */ /* 0x000fe20000000a00 */
[----:B------:R-:W-:Y:S01]  /*1490*/  ULDC.64 UR10, c[0x0][0xb18] ;  /* 0x0002c600000a7ab9 */ /* 0x000fe20000000a00 */
        /* <DEDUP_REMOVED lines=10> */
[----:B01-3--:R-:W-:Y:S02]  /*1540*/  IMAD.U32 R2, RZ, RZ, UR8 ;  /* 0x00000008ff027e24 */ /* 0x00bfe4000f8e00ff */
[----:B------:R-:W-:Y:S01]  /*1550*/  IMAD.U32 R3, RZ, RZ, UR9 ;  /* 0x00000009ff037e24 */ /* 0x000fe2000f8e00ff */
[----:B------:R-:W-:Y:S02]  /*1560*/  @UP1 ULDC.64 UR8, c[0x0][0xb10] ;  /* 0x0002c40000081ab9 */ /* 0x000fe40000000a00 */
[----:B------:R-:W-:Y:S02]  /*1570*/  @UP1 UIMAD.WIDE UR8, UR7, 0x4, UR8 ;  /* 0x00000004070818a5 */ /* 0x000fe4000f8e0208 */
[----:B--2---:R-:W2:Y:S04]  /*1580*/  @P0 LDG.E R2, desc[UR36][R2.64] ;  /* 0x0000002402020981 */ /* 0x004ea8000c1e1900 */
[----:B------:R-:W-:-:S02]  /*1590*/  IMAD.U32 R4, RZ, RZ, UR8 ;  /* 0x00000008ff047e24 */ /* 0x000fc4000f8e00ff */
[----:B------:R-:W-:Y:S01]  /*15a0*/  IMAD.U32 R5, RZ, RZ, UR9 ;  /* 0x00000009ff057e24 */ /* 0x000fe2000f8e00ff */
[----:B------:R-:W-:-:S04]  /*15b0*/  ULDC.64 UR8, c[0x0][0x418] ;  /* 0x0001060000087ab9 */ /* 0x000fc80000000a00 */
[----:B------:R-:W3:Y:S01]  /*15c0*/  @P2 LDG.E R4, desc[UR36][R4.64] ;  /* 0x0000002404042981 */ /* 0x000ee2000c1e1900 */
[----:B------:R-:W-:Y:S01]  /*15d0*/  UISETP.NE.U32.AND UP0, UPT, UR8, URZ, UPT ;  /* 0x0000003f0800728c */ /* 0x000fe2000bf05070 */
[----:B------:R-:W-:Y:S01]  /*15e0*/  ISETP.NE.U32.AND P1, PT, RZ, UR10, PT ;  /* 0x0000000aff007c0c */ /* 0x000fe2000bf25070 */
[----:B------:R-:W-:Y:S01]  /*15f0*/  UMOV UR4, URZ ;  /* 0x0000003f00047c82 */ /* 0x000fe20008000000 */
[----:B------:R-:W-:Y:S01]  /*1600*/  ULDC UR8, c[0x0][0x424] ;  /* 0x0001090000087ab9 */ /* 0x000fe20000000800 */
[----:B------:R-:W-:Y:S01]  /*1610*/  UISETP.NE.AND.EX UP0, UPT, UR9, URZ, UPT, UP0 ;  /* 0x0000003f0900728c */ /* 0x000fe2000bf05300 */
[----:B------:R-:W-:Y:S01]  /*1620*/  ISETP.NE.AND.EX P1, PT, RZ, UR11, PT, P1 ;  /* 0x0000000bff007c0c */ /* 0x000fe2000bf25310 */
[----:B------:R-:W-:Y:S01]  /*1630*/  ULDC UR44, c[0x0][0x288] ;  /* 0x0000a200002c7ab9 */ /* 0x000fe20000000800 */
[----:B------:R-:W-:Y:S02]  /*1640*/  ULOP3.LUT UR60, UR6, 0xffff, URZ, 0xc0, !UPT ;  /* 0x0000ffff063c7892 */ /* 0x000fe4000f8ec03f */
[----:B------:R-:W-:-:S04]  /*1650*/  USEL UR8, UR8, 0x1, UP0 ;  /* 0x0000000108087887 */ /* 0x000fc80008000000 */
[----:B------:R-:W-:Y:S01]  /*1660*/  UIMAD UR45, UR8, UR45, URZ ;  /* 0x0000002d082d72a4 */ /* 0x000fe2000f8e023f */
[----:B--2---:R-:W-:Y:S02]  /*1670*/  @P0 R2UR UR4, R2 ;  /* 0x00000000020402ca */ /* 0x004fe400000e0000 */
        /* <DEDUP_REMOVED lines=15> */
.L_x_12506:
[----:B------:R-:W-:Y:S01]  /*1770*/  IMAD.U32 R216, RZ, RZ, UR7 ;  /* 0x00000007ffd87e24 */ /* 0x000fe2000f8e00ff */
[----:B------:R-:W-:Y:S06]  /*1780*/  @!P1 BRA `(.L_x_12507) ;  /* 0x00000000001c9947 */ /* 0x000fec0003800000 */
[----:B------:R-:W-:Y:S02]  /*1790*/  ULDC.64 UR8, c[0x0][0xb18] ;  /* 0x0002c60000087ab9 */ /* 0x000fe40000000a00 */
[----:B------:R-:W-:-:S06]  /*17a0*/  UIMAD.WIDE UR8, UR7, 0x4, UR8 ;  /* 0x00000004070878a5 */ /* 0x000fcc000f8e0208 */
[----:B------:R-:W-:Y:S02]  /*17b0*/  IMAD.U32 R2, RZ, RZ, UR8 ;  /* 0x00000008ff027e24 */ /* 0x000fe4000f8e00ff */
[----:B------:R-:W-:-:S05]  /*17c0*/  IMAD.U32 R3, RZ, RZ, UR9 ;  /* 0x00000009ff037e24 */ /* 0x000fca000f8e00ff */
[----:B------:R-:W2:Y:S02]  /*17d0*/  LDG.E R2, desc[UR36][R2.64] ;  /* 0x0000002402027981 */ /* 0x000ea4000c1e1900 */
[----:B--2---:R-:W-:Y:S01]  /*17e0*/  R2UR UR45, R2 ;  /* 0x00000000022d72ca */ /* 0x004fe200000e0000 */
[----:B------:R-:W-:-:S14]  /*17f0*/  BRA `(.L_x_12508) ;  /* 0x0000000000347947 */ /* 0x000fdc0003800000 */
.L_x_12507:
        /* <DEDUP_REMOVED lines=13> */
.L_x_12508:
[----:B------:R-:W2:Y:S01]  /*18d0*/  LDL R0, [R1+0x4c8] ;  /* 0x0004c80001007983 */ /* 0x000ea20000100800 */
[----:B------:R-:W-:Y:S01]  /*18e0*/  MOV R72, 0x400 ;  /* 0x0000040000487802 */ /* 0x000fe20000000f00 */
[----:B------:R-:W0:Y:S01]  /*18f0*/  LDC R8, c[0x0][0xa80] ;  /* 0x0002a000ff087b82 */ /* 0x000e220000000800 */
[----:B------:R-:W-:Y:S01]  /*1900*/  IMAD.MOV.U32 R5, RZ, RZ, 0x80 ;  /* 0x00000080ff057424 */ /* 0x000fe200078e00ff */
[----:B------:R-:W1:Y:S01]  /*1910*/  S2R R27, SR_CgaCtaId ;  /* 0x00000000001b7919 */ /* 0x000e620000008800 */
[----:B------:R-:W-:Y:S01]  /*1920*/  IMAD.MOV.U32 R6, RZ, RZ, 0x100 ;  /* 0x00000100ff067424 */ /* 0x000fe200078e00ff */
[----:B------:R-:W-:Y:S01]  /*1930*/  UIADD3 UR45, -UR4, UR45, URZ ;  /* 0x0000002d042d7290 */ /* 0x000fe2000fffe13f */
[----:B------:R-:W-:Y:S01]  /*1940*/  IMAD.MOV.U32 R21, RZ, RZ, 0x80 ;  /* 0x00000080ff157424 */ /* 0x000fe200078e00ff */
[----:B------:R-:W3:Y:S01]  /*1950*/  S2R R3, SR_SWINHI ;  /* 0x0000000000037919 */ /* 0x000ee20000002f00 */
[----:B------:R-:W-:Y:S01]  /*1960*/  ULDC UR4, c[0x0][0x448] ;  /* 0x0001120000047ab9 */ /* 0x000fe20000000800 */
[----:B------:R-:W-:Y:S01]  /*1970*/  IMAD.MOV.U32 R26, RZ, RZ, 0x100 ;  /* 0x00000100ff1a7424 */ /* 0x000fe200078e00ff */
[----:B------:R-:W-:Y:S01]  /*1980*/  UISETP.NE.AND UP1, UPT, UR4, 0x1, UPT ;  /* 0x000000010400788c */ /* 0x000fe2000bf25270 */
[----:B------:R-:W-:Y:S01]  /*1990*/  IMAD.U32 R14, RZ, RZ, UR5 ;  /* 0x00000005ff0e7e24 */ /* 0x000fe2000f8e00ff */
[----:B------:R-:W-:Y:S01]  /*19a0*/  USHF.L.U32 UR58, UR5, 0x7, URZ ;  /* 0x00000007053a7899 */ /* 0x000fe2000800063f */
[----:B------:R-:W-:Y:S01]  /*19b0*/  STL.128 [R1+0x200], RZ ;  /* 0x000200ff01007387 */ /* 0x000fe20000100c00 */
[----:B------:R-:W-:Y:S01]  /*19c0*/  ULOP3.LUT UR8, UR6, 0xff000000, URZ, 0xc0, !UPT ;  /* 0xff00000006087892 */ /* 0x000fe2000f8ec03f */
[----:B------:R-:W-:-:S02]  /*19d0*/  ULDC.64 UR4, c[0x0][0xad8] ;  /* 0x0002b60000047ab9 */ /* 0x000fc40000000a00 */
[----:B------:R-:W-:Y:S01]  /*19e0*/  STL [R1+0x50], R14 ;  /* 0x0000500e01007387 */ /* 0x000fe20000100800 */
[----:B------:R-:W-:Y:S02]  /*19f0*/  UISETP.GE.AND UP0, UPT, UR5, 0x1, UPT ;  /* 0x000000010500788c */ /* 0x000fe4000bf06270 */
[----:B------:R-:W-:Y:S01]  /*1a00*/  UIADD3 UR9, UR58, 0x7f, URZ ;  /* 0x0000007f3a097890 */ /* 0x000fe2000fffe03f */
[----:B------:R-:W-:Y:S01]  /*1a10*/  STL.128 [R1+0x210], RZ ;  /* 0x000210ff01007387 */ /* 0x000fe20000100c00 */
[----:B------:R-:W-:Y:S01]  /*1a20*/  ULOP3.LUT UR59, UR6, 0xff0000, URZ, 0xc0, !UPT ;  /* 0x00ff0000063b7892 */ /* 0x000fe2000f8ec03f */
[----:B------:R-:W-:Y:S02]  /*1a30*/  @UP1 ULDC UR10, c[0x0][0x450] ;  /* 0x00011400000a1ab9 */ /* 0x000fe40000000800 */
[----:B0-----:R-:W-:Y:S01]  /*1a40*/  STL [R1+0x220], R8 ;  /* 0x0002200801007387 */ /* 0x001fe20000100800 */
[----:B------:R-:W-:Y:S01]  /*1a50*/  @UP1 ULDC UR6, c[0x0][0x44c] ;  /* 0x0001130000061ab9 */ /* 0x000fe20000000800 */
[----:B------:R-:W-:-:S02]  /*1a60*/  UIADD3 UR38, UR45, 0x1, -UR44 ;  /* 0x000000012d267890 */ /* 0x000fc4000fffe82c */
[----:B------:R-:W-:Y:S01]  /*1a70*/  STL.128 [R1+0x240], RZ ;  /* 0x000240ff01007387 */ /* 0x000fe20000100c00 */
[----:B------:R-:W-:Y:S02]  /*1a80*/  USHF.R.U32.HI UR8, URZ, 0x8, UR8 ;  /* 0x000000083f087899 */ /* 0x000fe40008011608 */
[----:B------:R-:W-:Y:S01]  /*1a90*/  UP2UR UR39, UPR, URZ, 0x2 ;  /* 0x000000023f277883 */ /* 0x000fe20008000000 */
[----:B------:R-:W-:Y:S01]  /*1aa0*/  STL.128 [R1+0x250], RZ ;  /* 0x000250ff01007387 */ /* 0x000fe20000100c00 */
[----:B------:R-:W-:Y:S01]  /*1ab0*/  UP2UR UR41, UPR, URZ, 0x1 ;  /* 0x000000013f297883 */ /* 0x000fe20008000000 */
[----:B-1----:R-:W-:Y:S01]  /*1ac0*/  LEA R72, R27, R72, 0x18 ;  /* 0x000000481b487211 */ /* 0x002fe200078ec0ff */
[----:B------:R-:W-:Y:S01]  /*1ad0*/  ULEA.HI UR59, UR59, UR8, URZ, 0x10 ;  /* 0x000000083b3b7291 */ /* 0x000fe2000f8f803f */
[----:B------:R-:W-:Y:S02]  /*1ae0*/  STL.64 [R1+0x30], R26 ;  /* 0x0000301a01007387 */ /* 0x000fe40000100a00 */
[----:B------:R-:W-:-:S02]  /*1af0*/  MOV R24, R72 ;  /* 0x0000004800187202 */ /* 0x000fc40000000f00 */
[----:B---3--:R-:W-:Y:S01]  /*1b00*/  MOV R25, R3 ;  /* 0x0000000300197202 */ /* 0x008fe20000000f00 */
[----:B------:R-:W-:Y:S01]  /*1b10*/  STL.128 [R1+0x260], RZ ;  /* 0x000260ff01007387 */ /* 0x000fe20000100c00 */
[C---:B------:R-:W-:Y:S02]  /*1b20*/  IADD3 R2, P2, R24.reuse, 0x32450, RZ ;  /* 0x0003245018027810 */ /* 0x040fe40007f5e0ff */
[C---:B------:R-:W-:Y:S01]  /*1b30*/  IADD3 R10, P0, R24.reuse, 0x32430, RZ ;  /* 0x00032430180a7810 */ /* 0x040fe20007f1e0ff */
[----:B------:R-:W-:Y:S01]  /*1b40*/  STL.128 [R1+0x270], RZ ;  /* 0x000270ff01007387 */ /* 0x000fe20000100c00 */
[----:B------:R-:W-:Y:S01]  /*1b50*/  IADD3 R12, P1, R24, 0x32440, RZ ;  /* 0x00032440180c7810 */ /* 0x000fe20007f3e0ff */
[--C-:B------:R-:W-:Y:S01]  /*1b60*/  IMAD.X R9, RZ, RZ, R25.reuse, P2 ;  /* 0x000000ffff097224 */ /* 0x100fe200010e0619 */
[C---:B------:R-:W-:Y:S01]  /*1b70*/  IADD3 R30, P2, R16.reuse, 0x28, RZ ;  /* 0x00000028101e7810 */ /* 0x040fe20007f5e0ff */
[--C-:B------:R-:W-:Y:S01]  /*1b80*/  IMAD.X R11, RZ, RZ, R25.reuse, P0 ;  /* 0x000000ffff0b7224 */ /* 0x100fe200000e0619 */
[----:B------:R-:W-:Y:S01]  /*1b90*/  STL.128 [R1+0x280], RZ ;  /* 0x000280ff01007387 */ /* 0x000fe20000100c00 */
[----:B------:R-:W-:Y:S01]  /*1ba0*/  IMAD.X R13, RZ, RZ, R25, P1 ;  /* 0x000000ffff0d7224 */ /* 0x000fe200008e0619 */
[C---:B------:R-:W-:Y:S01]  /*1bb0*/  IADD3 R29, P0, R16.reuse, 0x200, RZ ;  /* 0x00000200101d7810 */ /* 0x040fe20007f1e0ff */
[----:B------:R-:W-:Y:S01]  /*1bc0*/  IMAD.X R41, RZ, RZ, R17, P2 ;  /* 0x000000ffff297224 */ /* 0x000fe200010e0611 */
[----:B------:R-:W-:Y:S01]  /*1bd0*/  STL.64 [R1+0x18], R10 ;  /* 0x0000180a01007387 */ /* 0x000fe20000100a00 */
[----:B------:R-:W-:-:S02]  /*1be0*/  IADD3 R28, P1, R16, 0x240, RZ ;  /* 0x00000240101c7810 */ /* 0x000fc40007f3e0ff */
[--C-:B------:R-:W-:Y:S01]  /*1bf0*/  IMAD.X R40, RZ, RZ, R17.reuse, P0 ;  /* 0x000000ffff287224 */ /* 0x100fe200000e0611 */
[----:B------:R-:W-:Y:S02]  /*1c00*/  STL.64 [R1+0x20], R12 ;  /* 0x0000200c01007387 */ /* 0x000fe40000100a00 */
[----:B------:R-:W-:Y:S02]  /*1c10*/  IMAD.X R39, RZ, RZ, R17, P1 ;  /* 0x000000ffff277224 */ /* 0x000fe400008e0611 */
        /* <DEDUP_REMOVED lines=27> */
[----:B------:R-:W-:Y:S04]  /*1dd0*/  STL [R1+0x10], RZ ;  /* 0x000010ff01007387 */ /* 0x000fe80000100800 */
[----:B------:R-:W-:Y:S01]  /*1de0*/  STL [R1+0x38], RZ ;  /* 0x000038ff01007387 */ /* 0x000fe20000100800 */
[----:B--2---:R-:W-:-:S02]  /*1df0*/  R2UR UR7, R0 ;  /* 0x00000000000772ca */ /* 0x004fc400000e0000 */
[----:B------:R-:W-:-:S05]  /*1e00*/  IADD3 R0, P3, R24, 0x32460, RZ ;  /* 0x0003246018007810 */ /* 0x000fca0007f7e0ff */
[----:B------:R-:W-:Y:S01]  /*1e10*/  IMAD.X R3, RZ, RZ, R25, P3 ;  /* 0x000000ffff037224 */ /* 0x000fe200018e0619 */
[----:B------:R-:W-:-:S05]  /*1e20*/  PLOP3.LUT P3, PT, PT, PT, UP0, 0x40, 0x0 ;  /* 0x000000000000781c */ /* 0x000fca0003f6e808 */
[----:B------:R-:W-:Y:S02]  /*1e30*/  IMAD.U32 R4, RZ, RZ, UR7 ;  /* 0x00000007ff047e24 */ /* 0x000fe4000f8e00ff */
[----:B------:R-:W-:Y:S01]  /*1e40*/  IMAD.U32 R20, RZ, RZ, UR7 ;  /* 0x00000007ff147e24 */ /* 0x000fe2000f8e00ff */
[----:B------:R-:W-:Y:S02]  /*1e50*/  UIMAD.WIDE.U32 UR6, UR9, UR6, URZ ;  /* 0x00000006090672a5 */ /* 0x000fe4000f8e003f */
[----:B------:R0:W-:Y:S02]  /*1e60*/  STL.128 [R1], R4 ;  /* 0x0000000401007387 */ /* 0x0001e40000100c00 */
[----:B------:R-:W-:Y:S02]  /*1e70*/  @UP1 USHF.R.U32.HI UR9, URZ, UR10, UR7 ;  /* 0x0000000a3f091299 */ /* 0x000fe40008011607 */
[----:B------:R1:W-:Y:S02]  /*1e80*/  STL.64 [R1+0x28], R20 ;  /* 0x0000281401007387 */ /* 0x0003e40000100a00 */
[----:B------:R-:W-:-:S04]  /*1e90*/  UIADD3 UR9, UR38, UR9, URZ ;  /* 0x0000000926097290 */ /* 0x000fc8000fffe03f */
[----:B------:R-:W-:Y:S01]  /*1ea0*/  UIADD3 UR4, UR9, UR4, URZ ;  /* 0x0000000409047290 */ /* 0x000fe2000fffe03f */
[----:B0-----:R-:W-:Y:S02]  /*1eb0*/  IMAD.MOV.U32 R4, RZ, RZ, R2 ;  /* 0x000000ffff047224 */ /* 0x001fe400078e0002 */
[----:B------:R-:W-:Y:S02]  /*1ec0*/  IMAD.MOV.U32 R5, RZ, RZ, R9 ;  /* 0x000000ffff057224 */ /* 0x000fe400078e0009 */
[----:B------:R-:W-:Y:S02]  /*1ed0*/  IMAD.MOV.U32 R6, RZ, RZ, R0 ;  /* 0x000000ffff067224 */ /* 0x000fe400078e0000 */
[----:B------:R-:W-:-:S05]  /*1ee0*/  IMAD.MOV.U32 R7, RZ, RZ, R3 ;  /* 0x000000ffff077224 */ /* 0x000fca00078e0003 */
[----:B------:R1:W-:Y:S01]  /*1ef0*/  STL.128 [R1+0x40], R4 ;  /* 0x0000400401007387 */ /* 0x0003e20000100c00 */
        /* <DEDUP_REMOVED lines=11> */
.L_x_12510:
[----:B------:R-:W-:-:S11]  /*1fb0*/  UISETP.NE.AND UP0, UPT, UR5, 0x1, UPT ;  /* 0x000000010500788c */ /* 0x000fd6000bf05270 */
[----:B------:R-:W-:Y:S02]  /*1fc0*/  @UP0 ULDC.64 UR10, c[0x0][0xae0] ;  /* 0x0002b800000a0ab9 */ /* 0x000fe40000000a00 */
[----:B------:R-:W-:-:S04]  /*1fd0*/  UIMAD.WIDE.U32 UR6, UR8, UR10, URZ ;  /* 0x0000000a080672a5 */ /* 0x000fc8000f8e003f */
[----:B------:R-:W-:-:S12]  /*1fe0*/  @UP0 USHF.R.U32.HI UR8, URZ, UR11, UR7 ;  /* 0x0000000b3f080299 */ /* 0x000fd80008011607 */
.L_x_12511:
[----:B------:R-:W-:-:S04]  /*1ff0*/  UIMAD UR8, UR8, UR5, UR5 ;  /* 0x00000005080872a4 */ /* 0x000fc8000f8e0205 */
[----:B------:R-:W-:-:S04]  /*2000*/  UISETP.LT.AND UP0, UPT, UR4, UR8, UPT ;  /* 0x000000080400728c */ /* 0x000fc8000bf01270 */
[----:B------:R-:W-:-:S12]  /*2010*/  USEL UR4, UR4, UR8, UP0 ;  /* 0x0000000804047287 */ /* 0x000fd80008000000 */
.L_x_12509:
        /* <DEDUP_REMOVED lines=12> */
[----:B------:R-:W-:Y:S01]  /*20e0*/  UMOV UR12, UR58 ;  /* 0x0000003a000c7c82 */ /* 0x000fe20008000000 */
        /* <DEDUP_REMOVED lines=20> */
.L_x_12513:
[----:B------:R-:W-:-:S11]  /*2230*/  UISETP.NE.AND UP0, UPT, UR5, 0x1, UPT ;  /* 0x000000010500788c */ /* 0x000fd6000bf05270 */
[----:B------:R-:W-:Y:S02]  /*2240*/  @UP0 ULDC.64 UR12, c[0x0][0xae0] ;  /* 0x0002b800000c0ab9 */ /* 0x000fe40000000a00 */
[----:B------:R-:W-:-:S04]  /*2250*/  UIMAD.WIDE.U32 UR8, UR7, UR12, URZ ;  /* 0x0000000c070872a5 */ /* 0x000fc8000f8e003f */
[----:B------:R-:W-:-:S12]  /*2260*/  @UP0 USHF.R.U32.HI UR7, URZ, UR13, UR9 ;  /* 0x0000000d3f070299 */ /* 0x000fd80008011609 */
.L_x_12514:
[----:B------:R-:W-:-:S04]  /*2270*/  UIMAD UR5, UR7, UR5, URZ ;  /* 0x00000005070572a4 */ /* 0x000fc8000f8e023f */
[----:B------:R-:W-:-:S04]  /*2280*/  UISETP.LT.AND UP0, UPT, UR10, UR5, UPT ;  /* 0x000000050a00728c */ /* 0x000fc8000bf01270 */
[----:B------:R-:W-:-:S12]  /*2290*/  USEL UR10, UR10, UR5, !UP0 ;  /* 0x000000050a0a7287 */ /* 0x000fd8000c000000 */
.L_x_12512:
[----:B------:R-:W-:Y:S02]  /*22a0*/  UIMAD.WIDE UR4, UR10, 0x2aaaaaab, URZ ;  /* 0x2aaaaaab0a0478a5 */ /* 0x000fe4000f8e023f */
[----:B------:R-:W-:Y:S02]  /*22b0*/  ULOP3.LUT UR61, UR59, 0xff, URZ, 0xc0, !UPT ;  /* 0x000000ff3b3d7892 */ /* 0x000fe4000f8ec03f */
[----:B------:R-:W-:Y:S02]  /*22c0*/  USHF.R.U32.HI UR4, URZ, 0x1f, UR5 ;  /* 0x0000001f3f047899 */ /* 0x000fe40008011605 */
[----:B------:R-:W-:Y:S02]  /*22d0*/  USHF.R.U32.HI UR59, URZ, 0x10, UR59 ;  /* 0x000000103f3b7899 */ /* 0x000fe4000801163b */
[----:B------:R-:W-:-:S04]  /*22e0*/  ULEA.HI.SX32 UR4, UR5, UR4, 0x1c ;  /* 0x0000000405047291 */ /* 0x000fc8000f8fe23f */
[----:B------:R-:W-:-:S04]  /*22f0*/  UISETP.LT.AND UP0, UPT, URZ, UR4, UPT ;  /* 0x000000043f00728c */ /* 0x000fc8000bf01270 */
[----:B------:R-:W-:-:S03]  /*2300*/  USEL UR40, URZ, UR4, !UP0 ;  /* 0x000000043f287287 */ /* 0x000fc6000c000000 */
[----:B------:R-:W-:Y:S01]  /*2310*/  UMOV UR4, URZ ;  /* 0x0000003f00047c82 */ /* 0x000fe20008000000 */
[----:B------:R-:W-:-:S06]  /*2320*/  UISETP.GT.AND UP0, UPT, UR6, UR40, UPT ;  /* 0x000000280600728c */ /* 0x000fcc000bf04270 */
[----:B------:R-:W-:-:S13]  /*2330*/  PLOP3.LUT P0, PT, PT, PT, UP0, 0x80, 0x0 ;  /* 0x000000000000781c */ /* 0x000fda0003f0f008 */
[----:B------:R-:W-:Y:S05]  /*2340*/  @!P0 BRA `(.L_x_12515) ;  /* 0x0000000000948947 */ /* 0x000fea0003800000 */
[----:B------:R-:W-:Y:S01]  /*2350*/  UISETP.NE.AND UP0, UPT, UR59, URZ, UPT ;  /* 0x0000003f3b00728c */ /* 0x000fe2000bf05270 */
[----:B------:R-:W-:-:S03]  /*2360*/  ULDC UR4, c[0x0][0xae8] ;  /* 0x0002ba0000047ab9 */ /* 0x000fc60000000800 */
[----:B------:R-:W-:-:S04]  /*2370*/  USEL UR10, UR59, UR4, UP0 ;  /* 0x000000043b0a7287 */ /* 0x000fc80008000000 */
[----:B------:R-:W-:Y:S02]  /*2380*/  UIADD3 UR4, UR10, -0x1, UR6 ;  /* 0xffffffff0a047890 */ /* 0x000fe4000fffe006 */
[----:B------:R-:W-:Y:S02]  /*2390*/  IMAD.U32 R3, RZ, RZ, UR10 ;  /* 0x0000000aff037e24 */ /* 0x000fe4000f8e00ff */
[----:B------:R-:W-:-:S03]  /*23a0*/  UIADD3 UR7, -UR40, UR4, URZ ;  /* 0x0000000428077290 */ /* 0x000fc6000fffe13f */
[-C--:B------:R-:W-:Y:S01]  /*23b0*/  IABS R0, R3.reuse ;  /* 0x0000000300007213 */ /* 0x080fe20000000000 */
[----:B------:R-:W-:Y:S01]  /*23c0*/  UMOV UR4, URZ ;  /* 0x0000003f00047c82 */ /* 0x000fe20008000000 */
[----:B-1----:R-:W-:Y:S01]  /*23d0*/  IABS R5, R3 ;  /* 0x0000000300057213 */ /* 0x002fe20000000000 */
        /* <DEDUP_REMOVED lines=28> */
.L_x_12515:
        /* <DEDUP_REMOVED lines=9> */
[----:B------:R-:W2:Y:S01]  /*2630*/  LDL R2, [R1+0x4c4] ;  /* 0x0004c40001027983 */ /* 0x000ea20000100800 */
[----:B------:R-:W-:Y:S01]  /*2640*/  VIADD R8, R72, 0x400 ;  /* 0x0000040048087836 */ /* 0x000fe20000000000 */
[----:B------:R-:W-:Y:S01]  /*2650*/  IADD3 R26, P5, R16, 0x58, RZ ;  /* 0x00000058101a7810 */ /* 0x000fe20007fbe0ff */
[----:B-1----:R-:W-:Y:S01]  /*2660*/  IMAD.MOV.U32 R4, RZ, RZ, 0x1 ;  /* 0x00000001ff047424 */ /* 0x002fe200078e00ff */
[----:B------:R-:W-:Y:S01]  /*2670*/  STL.64 [R1+0x58], RZ ;  /* 0x000058ff01007387 */ /* 0x000fe20000100a00 */
[----:B------:R-:W-:Y:S01]  /*2680*/  IMAD.MOV.U32 R5, RZ, RZ, RZ ;  /* 0x000000ffff057224 */ /* 0x000fe200078e00ff */
[----:B------:R-:W-:Y:S01]  /*2690*/  SHF.R.U32.HI R8, RZ, 0x4, R8 ;  /* 0x00000004ff087819 */ /* 0x000fe20000011608 */
[----:B------:R-:W-:Y:S01]  /*26a0*/  IMAD.MOV.U32 R6, RZ, RZ, 0x1 ;  /* 0x00000001ff067424 */ /* 0x000fe200078e00ff */
[----:B------:R-:W-:Y:S01]  /*26b0*/  STL.128 [R1+0x90], RZ ;  /* 0x000090ff01007387 */ /* 0x000fe20000100c00 */
[----:B------:R-:W-:Y:S01]  /*26c0*/  IMAD.MOV.U32 R7, RZ, RZ, RZ ;  /* 0x000000ffff077224 */ /* 0x000fe200078e00ff */
[----:B------:R-:W-:Y:S01]  /*26d0*/  LOP3.LUT R8, R8, 0x3fff, RZ, 0xc0, !PT ;  /* 0x00003fff08087812 */ /* 0x000fe200078ec0ff */
[----:B------:R-:W-:Y:S01]  /*26e0*/  IMAD.MOV.U32 R10, RZ, RZ, 0x1 ;  /* 0x00000001ff0a7424 */ /* 0x000fe200078e00ff */
[----:B------:R-:W-:Y:S01]  /*26f0*/  STL.128 [R1+0xa0], RZ ;  /* 0x0000a0ff01007387 */ /* 0x000fe20000100c00 */
[----:B------:R-:W-:Y:S01]  /*2700*/  IMAD.MOV.U32 R11, RZ, RZ, RZ ;  /* 0x000000ffff0b7224 */ /* 0x000fe200078e00ff */
[C---:B------:R-:W-:Y:S01]  /*2710*/  IADD3 R37, P6, R16.reuse, 0x60, RZ ;  /* 0x0000006010257810 */ /* 0x040fe20007fde0ff */
[----:B------:R-:W-:Y:S01]  /*2720*/  IMAD.X R27, RZ, RZ, R17, P5 ;  /* 0x000000ffff1b7224 */ /* 0x000fe200028e0611 */
[----:B------:R0:W-:Y:S01]  /*2730*/  STL.128 [R1+0x60], R4 ;  /* 0x0000600401007387 */ /* 0x0001e20000100c00 */
[----:B------:R-:W-:-:S02]  /*2740*/  IADD3 R36, P1, R16, 0x68, RZ ;  /* 0x0000006810247810 */ /* 0x000fc40007f3e0ff */
[C---:B------:R-:W-:Y:S01]  /*2750*/  IADD3 R35, P2, R16.reuse, 0x70, RZ ;  /* 0x0000007010237810 */ /* 0x040fe20007f5e0ff */
[----:B------:R-:W-:Y:S01]  /*2760*/  STL.64 [R1+0x70], R10 ;  /* 0x0000700a01007387 */ /* 0x000fe20000100a00 */
[--C-:B------:R-:W-:Y:S01]  /*2770*/  IMAD.X R38, RZ, RZ, R17.reuse, P6 ;  /* 0x000000ffff267224 */ /* 0x100fe200030e0611 */
[C---:B------:R-:W-:Y:S01]  /*2780*/  IADD3 R34, P3, R16.reuse, 0x78, RZ ;  /* 0x0000007810227810 */ /* 0x040fe20007f7e0ff */
[--C-:B------:R-:W-:Y:S01]  /*2790*/  IMAD.X R51, RZ, RZ, R17.reuse, P1 ;  /* 0x000000ffff337224 */ /* 0x100fe200008e0611 */
[----:B------:R-:W-:Y:S01]  /*27a0*/  STL.128 [R1+0xb0], RZ ;  /* 0x0000b0ff01007387 */ /* 0x000fe20000100c00 */
[--C-:B------:R-:W-:Y:S01]  /*27b0*/  IMAD.X R52, RZ, RZ, R17.reuse, P2 ;  /* 0x000000ffff347224 */ /* 0x100fe200010e0611 */
[C---:B------:R-:W-:Y:S01]  /*27c0*/  IADD3 R31, P4, R16.reuse, 0x80, RZ ;  /* 0x00000080101f7810 */ /* 0x040fe20007f9e0ff */
[----:B------:R-:W-:Y:S01]  /*27d0*/  IMAD.X R49, RZ, RZ, R17, P3 ;  /* 0x000000ffff317224 */ /* 0x000fe200018e0611 */
[----:B------:R-:W-:Y:S01]  /*27e0*/  STL.128 [R1+0xc0], RZ ;  /* 0x0000c0ff01007387 */ /* 0x000fe20000100c00 */
[----:B------:R-:W-:-:S02]  /*27f0*/  IADD3 R33, P5, R16, 0x88, RZ ;  /* 0x0000008810217810 */ /* 0x000fc40007fbe0ff */
[----:B------:R-:W-:Y:S01]  /*2800*/  IADD3 R32, P6, R16, 0x90, RZ ;  /* 0x0000009010207810 */ /* 0x000fe20007fde0ff */
[----:B0-----:R-:W-:Y:S01]  /*2810*/  IMAD.MOV.U32 R5, RZ, RZ, 0x40000040 ;  /* 0x40000040ff057424 */ /* 0x001fe200078e00ff */
[C---:B------:R-:W-:Y:S01]  /*2820*/  LOP3.LUT R6, R8.reuse, 0x3000000, RZ, 0xfc, !PT ;  /* 0x0300000008067812 */ /* 0x040fe200078efcff */
[----:B------:R-:W-:Y:S01]  /*2830*/  IMAD.MOV.U32 R7, RZ, RZ, 0x40000040 ;  /* 0x40000040ff077424 */ /* 0x000fe200078e00ff */
[----:B------:R-:W-:Y:S01]  /*2840*/  LOP3.LUT R8, R8, 0x10000, RZ, 0xfc, !PT ;  /* 0x0001000008087812 */ /* 0x000fe200078efcff */
[----:B------:R-:W-:Y:S01]  /*2850*/  STL.128 [R1+0xd0], RZ ;  /* 0x0000d0ff01007387 */ /* 0x000fe20000100c00 */
[C---:B------:R-:W-:Y:S01]  /*2860*/  IADD3 R45, P1, R16.reuse, 0xf0, RZ ;  /* 0x000000f0102d7810 */ /* 0x040fe20007f3e0ff */
[--C-:B------:R-:W-:Y:S01]  /*2870*/  IMAD.X R50, RZ, RZ, R17.reuse, P4 ;  /* 0x000000ffff327224 */ /* 0x100fe200020e0611 */
[----:B------:R-:W-:Y:S01]  /*2880*/  IADD3 R43, P2, R16, 0xf8, RZ ;  /* 0x000000f8102b7810 */ /* 0x000fe20007f5e0ff */
[----:B------:R-:W-:Y:S01]  /*2890*/  STL.128 [R1+0xe0], RZ ;  /* 0x0000e0ff01007387 */ /* 0x000fe20000100c00 */
[----:B------:R-:W-:-:S02]  /*28a0*/  IMAD.X R48, RZ, RZ, R17, P5 ;  /* 0x000000ffff307224 */ /* 0x000fc400028e0611 */
[--C-:B------:R-:W-:Y:S02]  /*28b0*/  IMAD.X R47, RZ, RZ, R17.reuse, P6 ;  /* 0x000000ffff2f7224 */ /* 0x100fe400030e0611 */
[--C-:B------:R-:W-:Y:S02]  /*28c0*/  IMAD.X R46, RZ, RZ, R17.reuse, P1 ;  /* 0x000000ffff2e7224 */ /* 0x100fe400008e0611 */
[----:B------:R-:W-:Y:S01]  /*28d0*/  IMAD.X R44, RZ, RZ, R17, P2 ;  /* 0x000000ffff2c7224 */ /* 0x000fe200010e0611 */
[----:B--2---:R-:W0:Y:S02]  /*28e0*/  SHFL.IDX PT, R0, R2, RZ, 0x1f ;  /* 0x00001fff02007589 */ /* 0x004e2400000e0000 */
[----:B0-----:R-:W-:-:S04]  /*28f0*/  LEA.HI R2, R0, R0, RZ, 0x1 ;  /* 0x0000000000027211 */ /* 0x001fc800078f08ff */
[----:B------:R-:W-:Y:S01]  /*2900*/  LOP3.LUT R3, R2, 0x7fffe, RZ, 0xc0, !PT ;  /* 0x0007fffe02037812 */ /* 0x000fe200078ec0ff */
[----:B------:R-:W-:-:S04]  /*2910*/  VIADD R2, R72, 0x1c400 ;  /* 0x0001c40048027836 */ /* 0x000fc80000000000 */
[----:B------:R-:W-:Y:S01]  /*2920*/  IMAD.IADD R0, R0, 0x1, -R3 ;  /* 0x0000000100007824 */ /* 0x000fe200078e0a03 */
[----:B------:R-:W-:Y:S01]  /*2930*/  SHF.R.U32.HI R2, RZ, 0x4, R2 ;  /* 0x00000004ff027819 */ /* 0x000fe20000011602 */
[----:B------:R-:W-:-:S03]  /*2940*/  VIADD R3, R72, 0x18400 ;  /* 0x0001840048037836 */ /* 0x000fc60000000000 */
[----:B------:R-:W-:Y:S01]  /*2950*/  LOP3.LUT R2, R2, 0x3fff, RZ, 0xc0, !PT ;  /* 0x00003fff02027812 */ /* 0x000fe200078ec0ff */
[----:B------:R-:W-:Y:S01]  /*2960*/  IMAD R0, R0, 0x2000, R3 ;  /* 0x0000200000007824 */ /* 0x000fe200078e0203 */
[----:B------:R-:W-:Y:S02]  /*2970*/  LOP3.LUT P0, RZ, R3, 0x1bf, RZ, 0xc0, !PT ;  /* 0x000001bf03ff7812 */ /* 0x000fe4000780c0ff */
[----:B------:R-:W-:Y:S01]  /*2980*/  LOP3.LUT R4, R2, 0x10000, RZ, 0xfc, !PT ;  /* 0x0001000002047812 */ /* 0x000fe200078efcff */
[----:B------:R-:W-:Y:S01]  /*2990*/  VIADD R3, R0, 0xa000 ;  /* 0x0000a00000037836 */ /* 0x000fe20000000000 */
[----:B------:R-:W-:-:S03]  /*29a0*/  SHF.R.U32.HI R0, RZ, 0x4, R0 ;  /* 0x00000004ff007819 */ /* 0x000fc60000011600 */
[----:B------:R0:W-:Y:S01]  /*29b0*/  STL.128 [R1+0x80], R4 ;  /* 0x0000800401007387 */ /* 0x0001e20000100c00 */
[----:B------:R-:W-:Y:S02]  /*29c0*/  SHF.R.U32.HI R3, RZ, 0x4, R3 ;  /* 0x00000004ff037819 */ /* 0x000fe40000011603 */
[----:B------:R-:W-:Y:S02]  /*29d0*/  LOP3.LUT R0, R0, 0x3fff, RZ, 0xc0, !PT ;  /* 0x00003fff00007812 */ /* 0x000fe400078ec0ff */
[----:B------:R-:W-:Y:S02]  /*29e0*/  LOP3.LUT R3, R3, 0x3fff, RZ, 0xc0, !PT ;  /* 0x00003fff03037812 */ /* 0x000fe400078ec0ff */
[----:B------:R-:W-:Y:S02]  /*29f0*/  LOP3.LUT R2, R0, 0x10000, RZ, 0xfc, !PT ;  /* 0x0001000000027812 */ /* 0x000fe400078efcff */
[----:B------:R-:W-:Y:S01]  /*2a00*/  LOP3.LUT R0, R3, 0x10000, RZ, 0xfc, !PT ;  /* 0x0001000003007812 */ /* 0x000fe200078efcff */
[----:B------:R-:W-:-:S05]  /*2a10*/  IMAD.MOV.U32 R3, RZ, RZ, 0x40000040 ;  /* 0x40000040ff037424 */ /* 0x000fca00078e00ff */
[----:B------:R1:W-:Y:S01]  /*2a20*/  STL.64 [R1+0x78], R2 ;  /* 0x0000780201007387 */ /* 0x0003e20000100a00 */
[----:B0-----:R-:W-:Y:S02]  /*2a30*/  IMAD.MOV.U32 R6, RZ, RZ, R8 ;  /* 0x000000ffff067224 */ /* 0x001fe400078e0008 */
[----:B------:R-:W-:-:S05]  /*2a40*/  IMAD.MOV.U32 R4, RZ, RZ, R0 ;  /* 0x000000ffff047224 */ /* 0x000fca00078e0000 */
[----:B------:R1:W-:Y:S01]  /*2a50*/  STL.128 [R1+0xf0], R4 ;  /* 0x0000f00401007387 */ /* 0x0003e20000100c00 */
[----:B------:R-:W-:Y:S05]  /*2a60*/  @!P0 BRA `(.L_x_12517) ;  /* 0x0000000000408947 */ /* 0x000fea0003800000 */
[----:B-1----:R-:W-:Y:S01]  /*2a70*/  MOV R2, 0x0 ;  /* 0x0000000000027802 */ /* 0x002fe20000000f00 */
        /* <DEDUP_REMOVED lines=15> */
.L_x_12517:
[----:B------:R-:W2:Y:S01]  /*2b70*/  LDL R42, [R1+0x1fc] ;  /* 0x0001fc00012a7983 */ /* 0x000ea20000100800 */
[----:B-1----:R-:W0:Y:S01]  /*2b80*/  LDC.64 R2, c[0x0][0xad8] ;  /* 0x0002b600ff027b82 */ /* 0x002e220000000a00 */
[----:B------:R-:W-:Y:S01]  /*2b90*/  IADD3 R20, P0, R16, 0x100, RZ ;  /* 0x0000010010147810 */ /* 0x000fe20007f1e0ff */
[----:B------:R-:W-:Y:S01]  /*2ba0*/  IMAD.U32 R9, RZ, RZ, UR45 ;  /* 0x0000002dff097e24 */ /* 0x000fe2000f8e00ff */
[----:B------:R-:W1:Y:S01]  /*2bb0*/  S2R R53, SR_TID.X ;  /* 0x0000000000357919 */ /* 0x000e620000002100 */
[----:B------:R-:W-:Y:S01]  /*2bc0*/  IMAD.U32 R8, RZ, RZ, UR44 ;  /* 0x0000002cff087e24 */ /* 0x000fe2000f8e00ff */
[----:B------:R-:W-:Y:S01]  /*2bd0*/  BSSY B0, `(.L_x_12518) ;  /* 0x000001c000007945 */ /* 0x000fe20003800000 */
[----:B------:R-:W-:Y:S01]  /*2be0*/  IMAD.MOV.U32 R12, RZ, RZ, RZ ;  /* 0x000000ffff0c7224 */ /* 0x000fe200078e00ff */
[----:B------:R3:W-:Y:S01]  /*2bf0*/  STL.64 [R1+0x110], R26 ;  /* 0x0001101a01007387 */ /* 0x0007e20000100a00 */
[----:B------:R-:W4:Y:S01]  /*2c00*/  LDC.64 R4, c[0x0][0xae0] ;  /* 0x0002b800ff047b82 */ /* 0x000f220000000a00 */
[----:B------:R-:W-:-:S02]  /*2c10*/  IMAD.X R21, RZ, RZ, R17, P0 ;  /* 0x000000ffff157224 */ /* 0x000fc400000e0611 */
[----:B------:R0:W-:Y:S04]  /*2c20*/  STL.64 [R1+0x100], R178 ;  /* 0x000100b201007387 */ /* 0x0001e80000100a00 */
[----:B------:R0:W-:Y:S01]  /*2c30*/  STL.64 [R1+0x108], R20 ;  /* 0x0001081401007387 */ /* 0x0001e20000100a00 */
[----:B------:R-:W5:Y:S03]  /*2c40*/  LDC R10, c[0x0][0xad4] ;  /* 0x0002b500ff0a7b82 */ /* 0x000f660000000800 */
[----:B------:R0:W-:Y:S04]  /*2c50*/  STL.U8 [R1+0x118], RZ ;  /* 0x000118ff01007387 */ /* 0x0001e80000100000 */
[----:B------:R0:W-:Y:S01]  /*2c60*/  STL.U8 [R1+0x14c], RZ ;  /* 0x00014cff01007387 */ /* 0x0001e20000100000 */
[----:B------:R-:W3:Y:S01]  /*2c70*/  LDC.64 R6, c[0x0][0x448] ;  /* 0x00011200ff067b82 */ /* 0x000ee20000000a00 */
[----:B0-----:R-:W-:-:S02]  /*2c80*/  IMAD.MOV.U32 R11, RZ, RZ, R2 ;  /* 0x000000ffff0b7224 */ /* 0x001fc400078e0002 */
[----:B------:R-:W-:-:S05]  /*2c90*/  IMAD.MOV.U32 R13, RZ, RZ, R3 ;  /* 0x000000ffff0d7224 */ /* 0x000fca00078e0003 */
[----:B------:R-:W0:Y:S01]  /*2ca0*/  LDC R224, c[0x0][0x450] ;  /* 0x00011400ffe07b82 */ /* 0x000e220000000800 */
[----:B----4-:R-:W-:Y:S02]  /*2cb0*/  IMAD.MOV.U32 R14, RZ, RZ, R4 ;  /* 0x000000ffff0e7224 */ /* 0x010fe400078e0004 */
[----:B------:R-:W-:Y:S02]  /*2cc0*/  IMAD.MOV.U32 R15, RZ, RZ, R5 ;  /* 0x000000ffff0f7224 */ /* 0x000fe400078e0005 */
[----:B-1----:R-:W-:Y:S01]  /*2cd0*/  VIADD R217, R53, 0xffffff80 ;  /* 0xffffff8035d97836 */ /* 0x002fe20000000000 */
[----:B-----5:R1:W-:Y:S04]  /*2ce0*/  STL.128 [R1+0x120], R8 ;  /* 0x0001200801007387 */ /* 0x0203e80000100c00 */
[----:B------:R1:W-:Y:S04]  /*2cf0*/  STL.128 [R1+0x130], R12 ;  /* 0x0001300c01007387 */ /* 0x0003e80000100c00 */
[----:B---3--:R1:W-:Y:S04]  /*2d00*/  STL.64 [R1+0x140], R6 ;  /* 0x0001400601007387 */ /* 0x0083e80000100a00 */
[----:B------:R1:W-:Y:S04]  /*2d10*/  STL [R1+0x11c], R217 ;  /* 0x00011cd901007387 */ /* 0x0003e80000100800 */
[----:B0-----:R1:W-:Y:S01]  /*2d20*/  STL [R1+0x148], R224 ;  /* 0x000148e001007387 */ /* 0x0013e20000100800 */
[----:B--2---:R-:W-:-:S04]  /*2d30*/  LEA.HI R0, R42, R42, RZ, 0x1 ;  /* 0x0000002a2a007211 */ /* 0x004fc800078f08ff */
[----:B------:R-:W-:-:S05]  /*2d40*/  LOP3.LUT R27, R0, 0xfffffffe, RZ, 0xc0, !PT ;  /* 0xfffffffe001b7812 */ /* 0x000fca00078ec0ff */
[----:B------:R-:W-:-:S05]  /*2d50*/  IMAD.IADD R0, R42, 0x1, -R27 ;  /* 0x000000012a007824 */ /* 0x000fca00078e0a1b */
[----:B------:R-:W-:-:S04]  /*2d60*/  SHF.L.U32 R27, R0, 0x1f, RZ ;  /* 0x0000001f001b7819 */ /* 0x000fc800000006ff */
[----:B------:R-:W0:Y:S02]  /*2d70*/  SYNCS.PHASECHK.TRANS64.TRYWAIT P0, [R72+URZ+0x32400], R27 ;  /* 0x0324001b480075a7 */ /* 0x000e24000800017f */
[----:B01----:R-:W-:Y:S05]  /*2d80*/  @!P0 BRA `(.L_x_12519) ;  /* 0x0000028000e88947 */ /* 0x003fea0003800000 */
.L_x_12737:
[----:B------:R-:W-:Y:S05]  /*2d90*/  BSYNC B0 ;  /* 0x0000000000007941 */ /* 0x000fea0003800000 */
.L_x_12518:
[----:B------:R-:W2:Y:S04]  /*2da0*/  LDL R9, [R1+0x4b4] ;  /* 0x0004b40001097983 */ /* 0x000ea80000100800 */
[----:B------:R-:W2:Y:S04]  /*2db0*/  LDL R8, [R1+0x4b8] ;  /* 0x0004b80001087983 */ /* 0x000ea80000100800 */
[----:B------:R-:W3:Y:S04]  /*2dc0*/  LDL R0, [R1+0x4c0] ;  /* 0x0004c00001007983 */ /* 0x000ee80000100800 */
[----:B------:R-:W0:Y:S04]  /*2dd0*/  LDL R6, [R1+0x4bc] ;  /* 0x0004bc0001067983 */ /* 0x000e280000100800 */
[----:B------:R-:W4:Y:S04]  /*2de0*/  LDL R42, [R1] ;  /* 0x00000000012a7983 */ /* 0x000f280000100800 */
[----:B------:R1:W5:Y:S01]  /*2df0*/  LDL.64 R12, [R1+0x1f0] ;  /* 0x0001f000010c7983 */ /* 0x0003620000100a00 */
[----:B------:R-:W-:-:S02]  /*2e00*/  IMAD.MOV.U32 R10, RZ, RZ, R37 ;  /* 0x000000ffff0a7224 */ /* 0x000fc400078e0025 */
[----:B------:R-:W-:Y:S01]  /*2e10*/  IMAD.MOV.U32 R11, RZ, RZ, R38 ;  /* 0x000000ffff0b7224 */ /* 0x000fe200078e0026 */
[C---:B------:R-:W-:Y:S01]  /*2e20*/  IADD3 R14, P0, R16.reuse, 0x14c, RZ ;  /* 0x0000014c100e7810 */ /* 0x040fe20007f1e0ff */
[----:B------:R-:W1:Y:S01]  /*2e30*/  S2R R53, SR_TID.X ;  /* 0x0000000000357919 */ /* 0x000e620000002100 */
[----:B------:R-:W-:Y:S05]  /*2e40*/  WARPSYNC.ALL ;  /* 0x0000000000007948 */ /* 0x000fea0003800000 */
[----:B------:R-:W-:Y:S01]  /*2e50*/  BSSY B0, `(.L_x_12520) ;  /* 0x0000037000007945 */ /* 0x000fe20003800000 */
[----:B-1----:R-:W-:Y:S01]  /*2e60*/  SHF.R.U32.HI R37, RZ, 0x7, R53 ;  /* 0x00000007ff257819 */ /* 0x002fe20000011635 */
[----:B--2---:R1:W-:Y:S01]  /*2e70*/  STL.128 [R1+0x150], R8 ;  /* 0x0001500801007387 */ /* 0x0043e20000100c00 */
[----:B---3--:R-:W-:Y:S01]  /*2e80*/  IMAD.MOV.U32 R26, RZ, RZ, R0 ;  /* 0x000000ffff1a7224 */ /* 0x008fe200078e0000 */
[----:B------:R-:W-:Y:S01]  /*2e90*/  IADD3 R0, P2, R16, 0x230, RZ ;  /* 0x0000023010007810 */ /* 0x000fe20007f5e0ff */
[----:B-1----:R-:W-:-:S02]  /*2ea0*/  IMAD.MOV.U32 R8, RZ, RZ, R34 ;  /* 0x000000ffff087224 */ /* 0x002fc400078e0022 */
[----:B------:R-:W-:Y:S02]  /*2eb0*/  IMAD.MOV.U32 R9, RZ, RZ, R49 ;  /* 0x000000ffff097224 */ /* 0x000fe400078e0031 */
[----:B------:R-:W-:Y:S02]  /*2ec0*/  IMAD.MOV.U32 R10, RZ, RZ, R31 ;  /* 0x000000ffff0a7224 */ /* 0x000fe400078e001f */
[----:B------:R-:W-:-:S05]  /*2ed0*/  IMAD.MOV.U32 R11, RZ, RZ, R50 ;  /* 0x000000ffff0b7224 */ /* 0x000fca00078e0032 */
[----:B------:R1:W-:Y:S01]  /*2ee0*/  STL.128 [R1+0x170], R8 ;  /* 0x0001700801007387 */ /* 0x0003e20000100c00 */
[----:B0-----:R-:W-:Y:S01]  /*2ef0*/  IMAD.MOV.U32 R27, RZ, RZ, R6 ;  /* 0x000000ffff1b7224 */ /* 0x001fe200078e0006 */
[----:B------:R-:W-:Y:S01]  /*2f00*/  IADD3 R6, P1, R16, 0x108, RZ ;  /* 0x0000010810067810 */ /* 0x000fe20007f3e0ff */
[--C-:B------:R-:W-:Y:S02]  /*2f10*/  IMAD.X R31, RZ, RZ, R17.reuse, P0 ;  /* 0x000000ffff1f7224 */ /* 0x100fe400000e0611 */
[----:B------:R-:W-:Y:S02]  /*2f20*/  IMAD.X R15, RZ, RZ, R17, P2 ;  /* 0x000000ffff0f7224 */ /* 0x000fe400010e0611 */
[----:B-1----:R-:W-:Y:S02]  /*2f30*/  IMAD.MOV.U32 R8, RZ, RZ, R30 ;  /* 0x000000ffff087224 */ /* 0x002fe400078e001e */
[----:B------:R-:W-:Y:S02]  /*2f40*/  IMAD.MOV.U32 R9, RZ, RZ, R41 ;  /* 0x000000ffff097224 */ /* 0x000fe400078e0029 */
[----:B------:R-:W-:-:S02]  /*2f50*/  IMAD.MOV.U32 R10, RZ, RZ, R35 ;  /* 0x000000ffff0a7224 */ /* 0x000fc400078e0023 */
[----:B------:R-:W-:-:S05]  /*2f60*/  IMAD.MOV.U32 R11, RZ, RZ, R52 ;  /* 0x000000ffff0b7224 */ /* 0x000fca00078e0034 */
[----:B------:R0:W-:Y:S01]  /*2f70*/  STL.128 [R1+0x190], R8 ;  /* 0x0001900801007387 */ /* 0x0001e20000100c00 */
[----:B------:R-:W-:Y:S02]  /*2f80*/  IMAD.X R21, RZ, RZ, R17, P1 ;  /* 0x000000ffff157224 */ /* 0x000fe400008e0611 */
[----:B0-----:R-:W-:Y:S02]  /*2f90*/  IMAD.MOV.U32 R8, RZ, RZ, R45 ;  /* 0x000000ffff087224 */ /* 0x001fe400078e002d */
[----:B------:R-:W-:Y:S02]  /*2fa0*/  IMAD.MOV.U32 R9, RZ, RZ, R46 ;  /* 0x000000ffff097224 */ /* 0x000fe400078e002e */
[----:B------:R-:W-:Y:S02]  /*2fb0*/  IMAD.MOV.U32 R10, RZ, RZ, R43 ;  /* 0x000000ffff0a7224 */ /* 0x000fe400078e002b */
[----:B------:R-:W-:-:S05]  /*2fc0*/  IMAD.MOV.U32 R11, RZ, RZ, R44 ;  /* 0x000000ffff0b7224 */ /* 0x000fca00078e002c */
        /* <DEDUP_REMOVED lines=12> */
[----:B------:R-:W-:Y:S01]  /*3090*/  IMAD.X R21, RZ, RZ, R17, P0 ;  /* 0x000000ffff157224 */ /* 0x000fe200000e0611 */
[----:B----4-:R-:W-:Y:S02]  /*30a0*/  LOP3.LUT R0, R42, 0x1, RZ, 0xfc, !PT ;  /* 0x000000012a007812 */ /* 0x010fe400078efcff */
[----:B------:R-:W-:Y:S01]  /*30b0*/  STL.128 [R1+0x180], R24 ;  /* 0x0001801801007387 */ /* 0x000fe20000100c00 */
[----:B0-----:R-:W-:Y:S02]  /*30c0*/  IMAD.MOV.U32 R8, RZ, RZ, R28 ;  /* 0x000000ffff087224 */ /* 0x001fe400078e001c */
[----:B------:R-:W-:Y:S02]  /*30d0*/  IMAD.MOV.U32 R9, RZ, RZ, R39 ;  /* 0x000000ffff097224 */ /* 0x000fe400078e0027 */
[----:B------:R-:W-:Y:S02]  /*30e0*/  IMAD.MOV.U32 R10, RZ, RZ, R36 ;  /* 0x000000ffff0a7224 */ /* 0x000fe400078e0024 */
[----:B------:R-:W-:-:S05]  /*30f0*/  IMAD.MOV.U32 R11, RZ, RZ, R51 ;  /* 0x000000ffff0b7224 */ /* 0x000fca00078e0033 */
[----:B------:R0:W-:Y:S04]  /*3100*/  STL.128 [R1+0x1d0], R8 ;  /* 0x0001d00801007387 */ /* 0x0001e80000100c00 */
[----:B------:R1:W-:Y:S01]  /*3110*/  STL.128 [R1+0x160], R20 ;  /* 0x0001601401007387 */ /* 0x0003e20000100c00 */
[----:B------:R-:W-:Y:S01]  /*3120*/  ISETP.NE.AND P1, PT, R0, 0x3, PT ;  /* 0x000000030000780c */ /* 0x000fe20003f25270 */
[----:B0-----:R-:W-:Y:S02]  /*3130*/  IMAD.MOV.U32 R8, RZ, RZ, R32 ;  /* 0x000000ffff087224 */ /* 0x001fe400078e0020 */
[----:B------:R-:W-:Y:S02]  /*3140*/  IMAD.MOV.U32 R9, RZ, RZ, R47 ;  /* 0x000000ffff097224 */ /* 0x000fe400078e002f */
[----:B------:R-:W-:-:S02]  /*3150*/  IMAD.MOV.U32 R10, RZ, RZ, R33 ;  /* 0x000000ffff0a7224 */ /* 0x000fc400078e0021 */
[----:B------:R-:W-:-:S05]  /*3160*/  IMAD.MOV.U32 R11, RZ, RZ, R48 ;  /* 0x000000ffff0b7224 */ /* 0x000fca00078e0030 */
[----:B------:R1:W-:Y:S01]  /*3170*/  STL.128 [R1+0x1e0], R8 ;  /* 0x0001e00801007387 */ /* 0x0003e20000100c00 */
[----:B------:R-:W-:-:S05]  /*3180*/  VIADD R6, R37, 0x8 ;  /* 0x0000000825067836 */ /* 0x000fca0000000000 */
[----:B------:R1:W-:Y:S06]  /*3190*/  BAR.SYNC.DEFER_BLOCKING R6, 0x100 ;  /* 0x000400060000751d */ /* 0x0003ec0000010000 */
[----:B------:R-:W-:Y:S05]  /*31a0*/  @!P1 BRA `(.L_x_12521) ;  /* 0x0000000000049947 */ /* 0x000fea0003800000 */
[----:B------:R-:W-:Y:S01]  /*31b0*/  BPT.TRAP 0x1 ;  /* 0x000000040000795c */ /* 0x000fe20000300000 */
.L_x_12521:
[----:B------:R-:W-:Y:S05]  /*31c0*/  BSYNC B0 ;  /* 0x0000000000007941 */ /* 0x000fea0003800000 */
.L_x_12520:
[----:B-1----:R-:W2:Y:S01]  /*31d0*/  LDL.64 R8, [R1+0x18] ;  /* 0x0000180001087983 */ /* 0x002ea20000100a00 */
[----:B-----5:R-:W-:Y:S01]  /*31e0*/  SHF.L.U32 R13, R13, 0x1f, RZ ;  /* 0x0000001f0d0d7819 */ /* 0x020fe200000006ff */
[----:B------:R-:W-:Y:S01]  /*31f0*/  BSSY B0, `(.L_x_12522) ;  /* 0x0000006000007945 */ /* 0x000fe20003800000 */
[----:B--2---:R-:W-:-:S05]  /*3200*/  MOV R9, R8 ;  /* 0x0000000800097202 */ /* 0x004fca0000000f00 */
[----:B------:R-:W-:-:S04]  /*3210*/  IMAD R12, R12, 0x8, R9 ;  /* 0x000000080c0c7824 */ /* 0x000fc800078e0209 */
[----:B------:R0:W1:Y:S01]  /*3220*/  SYNCS.PHASECHK.TRANS64.TRYWAIT P0, [R12+URZ], R13 ;  /* 0x0000000d0c0075a7 */ /* 0x000062000800017f */
[----:B------:R-:W-:Y:S05]  /*3230*/  @!P1 BRA `(.L_x_12523) ;  /* 0x0000000000049947 */ /* 0x000fea0003800000 */
[----:B------:R-:W-:Y:S01]  /*3240*/  BPT.TRAP 0x1 ;  /* 0x000000040000795c */ /* 0x000fe20000300000 */
.L_x_12523:
[----:B------:R-:W-:Y:S05]  /*3250*/  BSYNC B0 ;  /* 0x0000000000007941 */ /* 0x000fea0003800000 */
.L_x_12522:
[----:B------:R-:W-:Y:S04]  /*3260*/  BSSY B0, `(.L_x_12524) ;  /* 0x0000004000007945 */ /* 0x000fe80003800000 */
[----:B-1----:R-:W-:Y:S05]  /*3270*/  @P0 BRA `(.L_x_12525) ;  /* 0x0000000000080947 */ /* 0x002fea0003800000 */
[----:B------:R-:W1:Y:S02]  /*3280*/  SYNCS.PHASECHK.TRANS64.TRYWAIT P0, [R12+URZ], R13 ;  /* 0x0000000d0c0075a7 */ /* 0x000e64000800017f */
[----:B-1----:R-:W-:Y:S05]  /*3290*/  @!P0 BRA `(.L_x_12526) ;  /* 0x0000027c00b88947 */ /* 0x002fea0003800000 */
.L_x_12525:
[----:B------:R-:W-:Y:S05]  /*32a0*/  BSYNC B0 ;  /* 0x0000000000007941 */ /* 0x000fea0003800000 */
.L_x_12524:
[----:B------:R-:W2:Y:S04]  /*32b0*/  LDL R21, [R1+0x1f0] ;  /* 0x0001f00001157983 */ /* 0x000ea80000100800 */
[----:B------:R-:W2:Y:S01]  /*32c0*/  LDL.64 R8, [R1+0x80] ;  /* 0x0000800001087983 */ /* 0x000ea20000100a00 */
[----:B------:R-:W-:Y:S05]  /*32d0*/  WARPSYNC.ALL ;  /* 0x0000000000007948 */ /* 0x000fea0003800000 */
[----:B------:R-:W3:Y:S04]  /*32e0*/  LDL.64 R24, [R1+0x78] ;  /* 0x0000780001187983 */ /* 0x000ee80000100a00 */
[----:B------:R-:W4:Y:S04]  /*32f0*/  LDL.64 R10, [R1+0x78] ;  /* 0x00007800010a7983 */ /* 0x000f280000100a00 */
[----:B01----:R-:W5:Y:S01]  /*3300*/  LDL.64 R12, [R1+0x78] ;  /* 0x00007800010c7983 */ /* 0x003f620000100a00 */
[----:B--2---:R-:W-:-:S03]  /*3310*/  IMAD R8, R21, 0x300, R8 ;  /* 0x0000030015087824 */ /* 0x004fc600078e0208 */
[----:B------:R-:W2:Y:S01]  /*3320*/  LDL.64 R14, [R1+0x78] ;  /* 0x00007800010e7983 */ /* 0x000ea20000100a00 */
[----:B------:R-:W-:Y:S02]  /*3330*/  R2UR UR7, R9 ;  /* 0x00000000090772ca */ /* 0x000fe400000e0000 */
[C---:B------:R-:W-:Y:S01]  /*3340*/  R2UR UR6, R8.reuse ;  /* 0x00000000080672ca */ /* 0x040fe200000e0000 */
[----:B------:R-:W2:Y:S01]  /*3350*/  LDL R73, [R1+0x1fc] ;  /* 0x0001fc0001497983 */ /* 0x000ea20000100800 */
[----:B------:R-:W-:Y:S01]  /*3360*/  VIADD R20, R8, 0x2 ;  /* 0x0000000208147836 */ /* 0x000fe20000000000 */
[----:B------:R-:W-:Y:S01]  /*3370*/  BSSY B0, `(.L_x_12527) ;  /* 0x000002e000007945 */ /* 0x000fe20003800000 */
[----:B------:R-:W-:Y:S01]  /*3380*/  IMAD.MOV.U32 R21, RZ, RZ, R9 ;  /* 0x000000ffff157224 */ /* 0x000fe200078e0009 */
[----:B------:R0:W-:Y:S01]  /*3390*/  STL [R1+0x60], RZ ;  /* 0x000060ff01007387 */ /* 0x0001e20000100800 */
[----:B---3--:R-:W-:Y:S02]  /*33a0*/  R2UR UR4, R24 ;  /* 0x00000000180472ca */ /* 0x008fe400000e0000 */
[----:B------:R-:W-:-:S02]  /*33b0*/  R2UR UR5, R25 ;  /* 0x00000000190572ca */ /* 0x000fc400000e0000 */
[----:B------:R-:W-:Y:S01]  /*33c0*/  WARPGROUP.ARRIVE ;  /* 0x00000000000079c5 */ /* 0x000fe20000000000 */
[----:B----4-:R-:W-:Y:S02]  /*33d0*/  VIADD R10, R10, 0x2 ;  /* 0x000000020a0a7836 */ /* 0x010fe40000000000 */
[----:B-----5:R-:W-:Y:S02]  /*33e0*/  VIADD R12, R12, 0x4 ;  /* 0x000000040c0c7836 */ /* 0x020fe40000000000 */
[----:B--2---:R-:W-:-:S06]  /*33f0*/  VIADD R14, R14, 0x6 ;  /* 0x000000060e0e7836 */ /* 0x004fcc0000000000 */
[----:B------:R-:W-:Y:S01]  /*3400*/  HGMMA.64x96x16.F32 R24, gdesc[UR4], RZ, !UPT, gsb0 ;  /* 0x01600000041879f0 */ /* 0x000fe2000c0008ff */
[----:B------:R-:W-:Y:S02]  /*3410*/  R2UR UR6, R20 ;  /* 0x00000000140672ca */ /* 0x000fe400000e0000 */
[----:B------:R-:W-:Y:S02]  /*3420*/  R2UR UR7, R21 ;  /* 0x00000000150772ca */ /* 0x000fe400000e0000 */
[----:B------:R-:W-:Y:S01]  /*3430*/  R2UR UR4, R10 ;  /* 0x000000000a0472ca */ /* 0x000fe200000e0000 */
[C---:B------:R-:W-:Y:S01]  /*3440*/  VIADD R10, R8.reuse, 0x4 ;  /* 0x00000004080a7836 */ /* 0x040fe20000000000 */
        /* <DEDUP_REMOVED lines=28> */
[----:B------:R-:W-:Y:S03]  /*3610*/  HGMMA.64x96x16.F32 R24, gdesc[UR4], R24, gsb0 ;  /* 0x01600000041879f0 */ /* 0x000fe60008000818 */
[----:B------:R-:W-:Y:S02]  /*3620*/  WARPGROUP.DEPBAR.LE gsb0, 0x0 ;  /* 0x00008000000079c5 */ /* 0x000fe40000010000 */
[----:B------:R-:W1:Y:S02]  /*3630*/  SYNCS.PHASECHK.TRANS64.TRYWAIT P0, [R72+URZ+0x32410], R9 ;  /* 0x03241009480075a7 */ /* 0x000e64000800017f */
[----:B01----:R-:W-:Y:S05]  /*3640*/  @!P0 BRA `(.L_x_12528) ;  /* 0x0000027800e08947 */ /* 0x003fea0003800000 */
.L_x_12738:
[----:B------:R-:W-:Y:S05]  /*3650*/  BSYNC B0 ;  /* 0x0000000000007941 */ /* 0x000fea0003800000 */
.L_x_12527:
[----:B------:R-:W2:Y:S04]  /*3660*/  LDL R10, [R1+0x28] ;  /* 0x00002800010a7983 */ /* 0x000ea80000100800 */
[----:B0-----:R0:W5:Y:S01]  /*3670*/  LDL.64 R8, [R1+0x1f0] ;  /* 0x0001f00001087983 */ /* 0x0011620000100a00 */
[----:B------:R-:W-:Y:S01]  /*3680*/  BSSY B0, `(.L_x_12529) ;  /* 0x0000005000007945 */ /* 0x000fe20003800000 */
[----:B--2---:R-:W-:-:S04]  /*3690*/  LOP3.LUT R10, R10, 0x1, RZ, 0xfc, !PT ;  /* 0x000000010a0a7812 */ /* 0x004fc800078efcff */
[----:B------:R-:W-:-:S13]  /*36a0*/  ISETP.NE.AND P1, PT, R10, 0x3, PT ;  /* 0x000000030a00780c */ /* 0x000fda0003f25270 */
[----:B0-----:R-:W-:Y:S05]  /*36b0*/  @!P1 BRA `(.L_x_12530) ;  /* 0x0000000000049947 */ /* 0x001fea0003800000 */
[----:B------:R-:W-:Y:S01]  /*36c0*/  BPT.TRAP 0x1 ;  /* 0x000000040000795c */ /* 0x000fe20000300000 */
.L_x_12530:
[----:B------:R-:W-:Y:S05]  /*36d0*/  BSYNC B0 ;  /* 0x0000000000007941 */ /* 0x000fea0003800000 */
.L_x_12529:
        /* <DEDUP_REMOVED lines=8> */
.L_x_12532:
[----:B------:R-:W-:Y:S05]  /*3760*/  BSYNC B0 ;  /* 0x0000000000007941 */ /* 0x000fea0003800000 */
.L_x_12531:
[----:B------:R-:W-:Y:S04]  /*3770*/  BSSY B0, `(.L_x_12533) ;  /* 0x0000004000007945 */ /* 0x000fe80003800000 */
[----:B-1----:R-:W-:Y:S05]  /*3780*/  @P0 BRA `(.L_x_12534) ;  /* 0x0000000000080947 */ /* 0x002fea0003800000 */
[----:B------:R-:W1:Y:S02]  /*3790*/  SYNCS.PHASECHK.TRANS64.TRYWAIT P0, [R8+URZ], R9 ;  /* 0x00000009080075a7 */ /* 0x000e64000800017f */
[----:B-1----:R-:W-:Y:S05]  /*37a0*/  @!P0 BRA `(.L_x_12535) ;  /* 0x00000278009c8947 */ /* 0x002fea0003800000 */
.L_x_12534:
[----:B------:R-:W-:Y:S05]  /*37b0*/  BSYNC B0 ;  /* 0x0000000000007941 */ /* 0x000fea0003800000 */
.L_x_12533:
        /* <DEDUP_REMOVED lines=9> */
[----:B------:R0:W5:Y:S01]  /*3850*/  LDL R75, [R1+0xc] ;  /* 0x00000c00014b7983 */ /* 0x0001620000100800 */
[----:B--2---:R-:W-:Y:S01]  /*3860*/  IMAD R8, R73, 0xc00, R8 ;  /* 0x00000c0049087824 */ /* 0x004fe200078e0208 */
[----:B------:R-:W-:-:S02]  /*3870*/  R2UR UR7, R9 ;  /* 0x00000000090772ca */ /* 0x000fc400000e0000 */
[----:B---3--:R-:W-:Y:S02]  /*3880*/  ISETP.NE.U32.AND P0, PT, R72, RZ, PT ;  /* 0x000000ff4800720c */ /* 0x008fe40003f05070 */
[----:B------:R-:W-:Y:S02]  /*3890*/  R2UR UR6, R8 ;  /* 0x00000000080672ca */ /* 0x000fe400000e0000 */
[----:B----4-:R-:W-:Y:S02]  /*38a0*/  R2UR UR4, R10 ;  /* 0x000000000a0472ca */ /* 0x010fe400000e0000 */
[----:B------:R-:W-:Y:S02]  /*38b0*/  R2UR UR5, R11 ;  /* 0x000000000b0572ca */ /* 0x000fe400000e0000 */
[----:B------:R-:W2:Y:S05]  /*38c0*/  LDL.64 R10, [R1+0xf0] ;  /* 0x0000f000010a7983 */ /* 0x000eaa0000100a00 */
        /* <DEDUP_REMOVED lines=130> */
[----:B------:R-:W2:Y:S01]  /*40f0*/  LDL R73, [R1] ;  /* 0x0000000001497983 */ /* 0x000ea20000100800 */
[----:B---3--:R-:W-:Y:S01]  /*4100*/  VIADD R20, R20, 0xc02 ;  /* 0x00000c0214147836 */ /* 0x008fe20000000000 */
[----:B------:R-:W-:Y:S02]  /*4110*/  WARPGROUP.DEPBAR.LE gsb0, 0x0 ;  /* 0x00008000000079c5 */ /* 0x000fe40000010000 */
[----:B------:R-:W-:Y:S01]  /*4120*/  WARPGROUP.ARRIVE ;  /* 0x00000000000079c5 */ /* 0x000fe20000000000 */
[----:B------:R-:W-:Y:S01]  /*4130*/  VIADD R10, R8, 0x902 ;  /* 0x00000902080a7836 */ /* 0x000fe20000000000 */
[----:B------:R0:W5:Y:S06]  /*4140*/  LDL R72, [R1+0x1f0] ;  /* 0x0001f00001487983 */ /* 0x00016c0000100800 */
[----:B------:R-:W-:Y:S01]  /*4150*/  HGMMA.64x96x16.F32 R24, gdesc[UR4], R24, gsb0 ;  /* 0x01600000041879f0 */ /* 0x000fe20008000818 */
[----:B------:R-:W-:Y:S01]  /*4160*/  IMAD.MOV.U32 R11, RZ, RZ, R9 ;  /* 0x000000ffff0b7224 */ /* 0x000fe200078e0009 */
[----:B------:R-:W-:-:S02]  /*4170*/  R2UR UR6, R10 ;  /* 0x000000000a0672ca */ /* 0x000fc400000e0000 */
[----:B------:R-:W-:Y:S02]  /*4180*/  R2UR UR4, R20 ;  /* 0x00000000140472ca */ /* 0x000fe400000e0000 */
[----:B------:R-:W-:Y:S02]  /*4190*/  R2UR UR7, R11 ;  /* 0x000000000b0772ca */ /* 0x000fe400000e0000 */
[----:B------:R-:W-:Y:S01]  /*41a0*/  R2UR UR5, R21 ;  /* 0x00000000150572ca */ /* 0x000fe200000e0000 */
[----:B----4-:R-:W-:Y:S02]  /*41b0*/  VIADD R14, R14, 0xc04 ;  /* 0x00000c040e0e7836 */ /* 0x010fe40000000000 */
[----:B------:R-:W-:Y:S02]  /*41c0*/  VIADD R10, R8, 0x904 ;  /* 0x00000904080a7836 */ /* 0x000fe40000000000 */
[----:B------:R-:W-:Y:S01]  /*41d0*/  IMAD.MOV.U32 R11, RZ, RZ, R9 ;  /* 0x000000ffff0b7224 */ /* 0x000fe200078e0009 */
[----:B------:R-:W-:-:S02]  /*41e0*/  WARPGROUP.DEPBAR.LE gsb0, 0x0 ;  /* 0x00008000000079c5 */ /* 0x000fc40000010000 */
[----:B------:R-:W-:-:S06]  /*41f0*/  WARPGROUP.ARRIVE ;  /* 0x00000000000079c5 */ /* 0x000fcc0000000000 */
[----:B------:R-:W-:Y:S01]  /*4200*/  HGMMA.64x96x16.F32 R24, gdesc[UR4], R24, gsb0 ;  /* 0x01600000041879f0 */ /* 0x000fe20008000818 */
        /* <DEDUP_REMOVED lines=13> */
[----:B------:R-:W1:Y:S01]  /*42e0*/  S2R R74, SR_TID.X ;  /* 0x00000000004a7919 */ /* 0x000e620000002100 */
        /* <DEDUP_REMOVED lines=20> */
[----:B------:R-:W-:Y:S02]  /*4430*/  ISETP.NE.AND P0, PT, R73, 0x3, PT ;  /* 0x000000034900780c */ /* 0x000fe40003f05270 */
[----:B-1----:R-:W-:-:S04]  /*4440*/  SHF.R.U32.HI R74, RZ, 0x7, R74 ;  /* 0x00000007ff4a7819 */ /* 0x002fc8000001164a */
[----:B------:R-:W-:Y:S01]  /*4450*/  IADD3 R8, -R74, 0xb, RZ ;  /* 0x0000000b4a087810 */ /* 0x000fe20007ffe1ff */
[----:B------:R-:W-:Y:S01]  /*4460*/  BSSY B0, `(.L_x_12536) ;  /* 0x0000005000007945 */ /* 0x000fe20003800000 */
[----:B------:R-:W-:-:S03]  /*4470*/  WARPGROUP.DEPBAR.LE gsb0, 0x0 ;  /* 0x00008000000079c5 */ /* 0x000fc60000010000 */
[----:B------:R0:W-:Y:S06]  /*4480*/  BAR.ARV R8, 0x100 ;  /* 0x000400080000751d */ /* 0x0001ec0000002000 */
[----:B------:R-:W-:Y:S05]  /*4490*/  @!P0 BRA `(.L_x_12537) ;  /* 0x0000000000048947 */ /* 0x000fea0003800000 */
[----:B------:R-:W-:Y:S01]  /*44a0*/  BPT.TRAP 0x1 ;  /* 0x000000040000795c */ /* 0x000fe20000300000 */
.L_x_12537:
[----:B------:R-:W-:Y:S05]  /*44b0*/  BSYNC B0 ;  /* 0x0000000000007941 */ /* 0x000fea0003800000 */
.L_x_12536:
[----:B0-----:R-:W2:Y:S02]  /*44c0*/  LDL.64 R8, [R1+0x20] ;  /* 0x0000200001087983 */ /* 0x001ea40000100a00 */
[----:B--2---:R-:W-:-:S05]  /*44d0*/  MOV R9, R8 ;  /* 0x0000000800097202 */ /* 0x004fca0000000f00 */
[----:B-----5:R-:W-:-:S05]  /*44e0*/  IMAD R72, R72, 0x8, R9 ;  /* 0x0000000848487824 */ /* 0x020fca00078e0209 */
[----:B------:R-:W-:-:S04]  /*44f0*/  PRMT R72, R75, 0x654, R72 ;  /* 0x000006544b487816 */ /* 0x000fc80000000048 */
[----:B------:R0:W-:Y:S01]  /*4500*/  SYNCS.ARRIVE.TRANS64.RED.A1T0 RZ, [R72+URZ], RZ ;  /* 0x000000ff48ff79a7 */ /* 0x0001e2000810043f */
[----:B------:R-:W2:Y:S04]  /*4510*/  LDL R80, [R1+0x50] ;  /* 0x0000500001507983 */ /* 0x000ea80000100800 */
[----:B------:R-:W3:Y:S04]  /*4520*/  LDL.64 R20, [R1+0x140] ;  /* 0x0001400001147983 */ /* 0x000ee80000100a00 */
[----:B0-----:R-:W4:Y:S04]  /*4530*/  LDL R72, [R1+0x11c] ;  /* 0x00011c0001487983 */ /* 0x001f280000100800 */
        /* <DEDUP_REMOVED lines=38> */
[----:B------:R-:W0:Y:S01]  /*47a0*/  SHFL.IDX PT, R74, R96, RZ, 0x1c1f ;  /* 0x001c1fff604a7589 */ /* 0x000e2200000e0000 */
[----:B------:R-:W-:Y:S02]  /*47b0*/  IMAD R21, R72, -0x60, R9 ;  /* 0xffffffa048157824 */ /* 0x000fe400078e0209 */
[----:B------:R-:W-:Y:S02]  /*47c0*/  IMAD.IADD R20, R75, 0x1, -R20 ;  /* 0x000000014b147824 */ /* 0x000fe400078e0a14 */
[----:B------:R-:W-:Y:S01]  /*47d0*/  VIADD R73, R21, 0x61 ;  /* 0x0000006115497836 */ /* 0x000fe20000000000 */
[----:B------:R-:W-:-:S03]  /*47e0*/  ISETP.GE.AND P1, PT, R13, 0x1, PT ;  /* 0x000000010d00780c */ /* 0x000fc60003f26270 */
[C---:B------:R-:W-:Y:S02]  /*47f0*/  IMAD R73, R20.reuse, -0x2, R73 ;  /* 0xfffffffe14497824 */ /* 0x040fe400078e0249 */
        /* <DEDUP_REMOVED lines=8> */
[----:B0-----:R-:W-:Y:S01]  /*4880*/  VIADDMNMX R10, R74, R98, R75, PT ;  /* 0x000000624a0a7246 */ /* 0x001fe2000380014b */
        /* <DEDUP_REMOVED lines=13> */
.L_x_12541:
[----:B------:R-:W-:-:S13]  /*4960*/  ISETP.NE.AND P0, PT, R13, 0x1, PT ;  /* 0x000000010d00780c */ /* 0x000fda0003f05270 */
[----:B------:R-:W-:-:S05]  /*4970*/  @P0 IMAD.HI.U32 R20, R12, R14, RZ ;  /* 0x0000000e0c140227 */ /* 0x000fca00078e00ff */
[----:B------:R-:W-:-:S07]  /*4980*/  @P0 SHF.R.U32.HI R12, RZ, R15, R20 ;  /* 0x0000000fff0c0219 */ /* 0x000fce0000011614 */
.L_x_12542:
[----:B------:R-:W-:Y:S05]  /*4990*/  BSYNC B1 ;  /* 0x0000000000017941 */ /* 0x000fea0003800000 */
.L_x_12540:
[----:B------:R-:W-:-:S05]  /*49a0*/  IMAD R12, R12, R13, R79 ;  /* 0x0000000d0c0c7224 */ /* 0x000fca00078e024f */
[----:B------:R-:W-:Y:S02]  /*49b0*/  VIMNMX R11, R11, R12, !PT ;  /* 0x0000000c0b0b7248 */ /* 0x000fe40007fe0100 */
[----:B------:R-:W-:-:S07]  /*49c0*/  VIADDMNMX R10, R12, R13, R10, PT ;  /* 0x0000000d0c0a7246 */ /* 0x000fce000380010a */
.L_x_12539:
[----:B------:R-:W-:Y:S05]  /*49d0*/  BSYNC B0 ;  /* 0x0000000000007941 */ /* 0x000fea0003800000 */
.L_x_12538:
        /* <DEDUP_REMOVED lines=130> */
.L_x_12546:
[----:B------:R-:W-:-:S13]  /*5200*/  ISETP.NE.AND P6, PT, R13, 0x1, PT ;  /* 0x000000010d00780c */ /* 0x000fda0003fc5270 */
[----:B------:R-:W-:-:S05]  /*5210*/  @P6 IMAD.HI.U32 R14, R8, R14, RZ ;  /* 0x0000000e080e6227 */ /* 0x000fca00078e00ff */
[----:B------:R-:W-:-:S07]  /*5220*/  @P6 SHF.R.U32.HI R8, RZ, R15, R14 ;  /* 0x0000000fff086219 */ /* 0x000fce000001160e */
.L_x_12547:
[----:B------:R-:W-:Y:S05]  /*5230*/  BSYNC B1 ;  /* 0x0000000000017941 */ /* 0x000fea0003800000 */
.L_x_12545:
[----:B------:R-:W-:-:S05]  /*5240*/  IMAD R8, R8, R13, R79 ;  /* 0x0000000d08087224 */ /* 0x000fca00078e024f */
[----:B------:R-:W-:Y:S02]  /*5250*/  VIADDMNMX R10, R8, R13, R10, PT ;  /* 0x0000000d080a7246 */ /* 0x000fe4000380010a */
[----:B------:R-:W-:-:S07]  /*5260*/  VIMNMX R11, R11, R8, !PT ;  /* 0x000000080b0b7248 */ /* 0x000fce0007fe0100 */
.L_x_12544:
[----:B------:R-:W-:Y:S05]  /*5270*/  BSYNC B0 ;  /* 0x0000000000007941 */ /* 0x000fea0003800000 */
.L_x_12543:
        /* <DEDUP_REMOVED lines=10> */
[----:B------:R-:W2:Y:S01]  /*5320*/  LDL R27, [R1+0x29c] ;  /* 0x00029c00011b7983 */ /* 0x000ea20000100800 */
        /* <DEDUP_REMOVED lines=18> */
[----:B------:R-:W-:Y:S02]  /*5450*/  ISETP.GT.AND P0, PT, R11, 0x11, !P1 ;  /* 0x000000110b00780c */ /* 0x000fe40004f04270 */
[----:B------:R-:W-:Y:S01]  /*5460*/  ISETP.NE.AND P1, PT, R52, RZ, PT ;  /* 0x000000ff3400720c */ /* 0x000fe20003f25270 */
[----:B------:R-:W4:Y:S01]  /*5470*/  LDL R34, [R1+0x294] ;  /* 0x0002940001227983 */ /* 0x000f220000100800 */
[----:B------:R-:W-:Y:S02]  /*5480*/  ISETP.LT.OR P0, PT, R10, 0x12, P0 ;  /* 0x000000120a00780c */ /* 0x000fe40000701670 */
[----:B------:R-:W-:Y:S01]  /*5490*/  FMNMX.FTZ R13, R90, R9, !PT ;  /* 0x000000095a0d7209 */ /* 0x000fe20007810000 */
[----:B------:R-:W4:Y:S01]  /*54a0*/  LDL R52, [R1+0x270] ;  /* 0x0002700001347983 */ /* 0x000f220000100800 */
[----:B------:R-:W-:-:S02]  /*54b0*/  FSEL R138, R35, -INF , !P0 ;  /* 0xff800000238a7808 */ /* 0x000fc40004000000 */
[----:B------:R-:W-:Y:S01]  /*54c0*/  ISETP.GT.AND P0, PT, R11, 0x18, !P6 ;  /* 0x000000180b00780c */ /* 0x000fe20007704270 */
[----:B------:R-:W4:Y:S01]  /*54d0*/  LDL R35, [R1+0x3c4] ;  /* 0x0003c40001237983 */ /* 0x000f220000100800 */
[----:B------:R-:W-:Y:S02]  /*54e0*/  ISETP.NE.AND P6, PT, R12, RZ, PT ;  /* 0x000000ff0c00720c */ /* 0x000fe40003fc5270 */
[----:B------:R-:W-:Y:S01]  /*54f0*/  ISETP.LT.OR P0, PT, R10, 0x19, P0 ;  /* 0x000000190a00780c */ /* 0x000fe20000701670 */
[----:B------:R-:W4:Y:S01]  /*5500*/  LDL R127, [R1+0x2ac] ;  /* 0x0002ac00017f7983 */ /* 0x000f220000100800 */
[----:B------:R-:W-:Y:S02]  /*5510*/  FMNMX.FTZ R13, R150, R13, !PT ;  /* 0x0000000d960d7209 */ /* 0x000fe40007810000 */
[----:B------:R-:W-:Y:S01]  /*5520*/  FSEL R100, R38, -INF , !P0 ;  /* 0xff80000026647808 */ /* 0x000fe20004000000 */
[----:B------:R-:W4:Y:S01]  /*5530*/  LDL R126, [R1+0x2b0] ;  /* 0x0002b000017e7983 */ /* 0x000f220000100800 */
[----:B------:R-:W-:-:S02]  /*5540*/  ISETP.NE.AND P0, PT, R32, RZ, PT ;  /* 0x000000ff2000720c */ /* 0x000fc40003f05270 */
[----:B------:R-:W-:Y:S01]  /*5550*/  FMNMX.FTZ R13, R86, R13, !PT ;  /* 0x0000000d560d7209 */ /* 0x000fe20007810000 */
[----:B------:R-:W4:Y:S01]  /*5560*/  LDL R32, [R1+0x244] ;  /* 0x0002440001207983 */ /* 0x000f220000100800 */
[----:B------:R-:W-:Y:S02]  /*5570*/  ISETP.GT.AND P0, PT, R11, 0x19, !P0 ;  /* 0x000000190b00780c */ /* 0x000fe40004704270 */
[----:B------:R-:W-:Y:S01]  /*5580*/  FMNMX.FTZ R13, R148, R13, !PT ;  /* 0x0000000d940d7209 */ /* 0x000fe20007810000 */
[----:B------:R-:W4:Y:S01]  /*5590*/  LDL R38, [R1+0x274] ;  /* 0x0002740001267983 */ /* 0x000f220000100800 */
[----:B------:R-:W-:Y:S02]  /*55a0*/  ISETP.LT.OR P0, PT, R10, 0x1a, P0 ;  /* 0x0000001a0a00780c */ /* 0x000fe40000701670 */
[----:B------:R-:W-:Y:S01]  /*55b0*/  FMNMX.FTZ R13, R84, R13, !PT ;  /* 0x0000000d540d7209 */ /* 0x000fe20007810000 */
        /* <DEDUP_REMOVED lines=34> */
[----:B------:R-:W-:Y:S02]  /*57e0*/  ISETP.NE.AND P0, PT, R40, RZ, PT ;  /* 0x000000ff2800720c */ /* 0x000fe40003f05270 */
[C---:B------:R-:W-:Y:S01]  /*57f0*/  ISETP.GT.AND P2, PT, R11.reuse, 0x49, !P2 ;  /* 0x000000490b00780c */ /* 0x040fe20005744270 */
[----:B------:R-:W4:Y:S01]  /*5800*/  LDL R40, [R1+0x248] ;  /* 0x0002480001287983 */ /* 0x000f220000100800 */
[----:B------:R-:W-:-:S02]  /*5810*/  ISETP.GT.AND P0, PT, R11, 0x29, !P0 ;  /* 0x000000290b00780c */ /* 0x000fc40004704270 */
[----:B------:R-:W-:Y:S01]  /*5820*/  FMNMX.FTZ R13, R76, R13, !PT ;  /* 0x0000000d4c0d7209 */ /* 0x000fe20007810000 */
[----:B------:R-:W4:Y:S01]  /*5830*/  LDL R46, [R1+0x28c] ;  /* 0x00028c00012e7983 */ /* 0x000f220000100800 */
[C---:B------:R-:W-:Y:S02]  /*5840*/  ISETP.LT.OR P0, PT, R10.reuse, 0x2a, P0 ;  /* 0x0000002a0a00780c */ /* 0x040fe40000701670 */
[----:B------:R-:W-:Y:S01]  /*5850*/  ISETP.GT.AND P3, PT, R11, 0x50, !P3 ;  /* 0x000000500b00780c */ /* 0x000fe20005f64270 */
[----:B------:R-:W4:Y:S01]  /*5860*/  LDL R113, [R1+0x2f0] ;  /* 0x0002f00001717983 */ /* 0x000f220000100800 */
[----:B------:R-:W-:Y:S02]  /*5870*/  FSEL R106, R47, -INF , !P0 ;  /* 0xff8000002f6a7808 */ /* 0x000fe40004000000 */
[----:B------:R-:W-:Y:S01]  /*5880*/  ISETP.NE.AND P0, PT, R41, RZ, PT ;  /* 0x000000ff2900720c */ /* 0x000fe20003f05270 */
[----:B------:R-:W4:Y:S01]  /*5890*/  LDL R111, [R1+0x2f8] ;  /* 0x0002f800016f7983 */ /* 0x000f220000100800 */
[----:B------:R-:W-:-:S02]  /*58a0*/  ISETP.LT.OR P2, PT, R10, 0x4a, P2 ;  /* 0x0000004a0a00780c */ /* 0x000fc40001741670 */
[C---:B------:R-:W-:Y:S01]  /*58b0*/  ISETP.GT.AND P0, PT, R11.reuse, 0x30, !P0 ;  /* 0x000000300b00780c */ /* 0x040fe20004704270 */
[----:B------:R-:W4:Y:S01]  /*58c0*/  LDL R109, [R1+0x304] ;  /* 0x00030400016d7983 */ /* 0x000f220000100800 */
[----:B------:R-:W-:Y:S02]  /*58d0*/  FMNMX.FTZ R13, R164, R13, !PT ;  /* 0x0000000da40d7209 */ /* 0x000fe40007810000 */
[----:B------:R-:W-:Y:S01]  /*58e0*/  ISETP.LT.OR P0, PT, R10, 0x31, P0 ;  /* 0x000000310a00780c */ /* 0x000fe20000701670 */
[----:B------:R-:W4:Y:S01]  /*58f0*/  LDL R107, [R1+0x30c] ;  /* 0x00030c00016b7983 */ /* 0x000f220000100800 */
[----:B------:R-:W-:Y:S02]  /*5900*/  ISETP.GT.AND P4, PT, R11, 0x51, !P4 ;  /* 0x000000510b00780c */ /* 0x000fe40006784270 */
[----:B------:R-:W-:Y:S01]  /*5910*/  FSEL R102, R50, -INF , !P0 ;  /* 0xff80000032667808 */ /* 0x000fe20004000000 */
[----:B------:R-:W4:Y:S01]  /*5920*/  LDL R105, [R1+0x314] ;  /* 0x0003140001697983 */ /* 0x000f220000100800 */
[----:B------:R-:W-:-:S02]  /*5930*/  ISETP.NE.AND P0, PT, R45, RZ, PT ;  /* 0x000000ff2d00720c */ /* 0x000fc40003f05270 */
[C---:B------:R-:W-:Y:S01]  /*5940*/  ISETP.LT.OR P3, PT, R10.reuse, 0x51, P3 ;  /* 0x000000510a00780c */ /* 0x040fe20001f61670 */
[----:B------:R-:W4:Y:S01]  /*5950*/  LDL R45, [R1+0x1f0] ;  /* 0x0001f000012d7983 */ /* 0x000f220000100800 */
[----:B------:R-:W-:Y:S02]  /*5960*/  ISETP.GT.AND P0, PT, R11, 0x31, !P0 ;  /* 0x000000310b00780c */ /* 0x000fe40004704270 */
[----:B------:R-:W-:Y:S01]  /*5970*/  FSEL R116, R63, -INF , !P2 ;  /* 0xff8000003f747808 */ /* 0x000fe20005000000 */
[----:B------:R-:W4:Y:S01]  /*5980*/  LDL R50, [R1+0x27c] ;  /* 0x00027c0001327983 */ /* 0x000f220000100800 */
[----:B------:R-:W-:Y:S02]  /*5990*/  ISETP.LT.OR P0, PT, R10, 0x32, P0 ;  /* 0x000000320a00780c */ /* 0x000fe40000701670 */
[----:B------:R-:W-:Y:S01]  /*59a0*/  FMNMX.FTZ R13, R20, R13, !PT ;  /* 0x0000000d140d7209 */ /* 0x000fe20007810000 */
[----:B------:R-:W4:Y:S01]  /*59b0*/  LDL R103, [R1+0x320] ;  /* 0x0003200001677983 */ /* 0x000f220000100800 */
[----:B------:R-:W-:-:S02]  /*59c0*/  FSEL R220, R51, -INF , !P0 ;  /* 0xff80000033dc7808 */ /* 0x000fc40004000000 */
[----:B------:R-:W-:Y:S01]  /*59d0*/  ISETP.NE.AND P0, PT, R48, RZ, PT ;  /* 0x000000ff3000720c */ /* 0x000fe20003f05270 */
[----:B------:R-:W4:Y:S01]  /*59e0*/  LDL R101, [R1+0x328] ;  /* 0x0003280001657983 */ /* 0x000f220000100800 */
[C---:B------:R-:W-:Y:S02]  /*59f0*/  ISETP.GT.AND P5, PT, R11.reuse, 0x58, !P5 ;  /* 0x000000580b00780c */ /* 0x040fe40006fa4270 */
[----:B------:R-:W-:Y:S01]  /*5a00*/  ISETP.GT.AND P0, PT, R11, 0x38, !P0 ;  /* 0x000000380b00780c */ /* 0x000fe20004704270 */
[----:B------:R-:W4:Y:S01]  /*5a10*/  LDL R48, [R1+0x280] ;  /* 0x0002800001307983 */ /* 0x000f220000100800 */
[C---:B------:R-:W-:Y:S02]  /*5a20*/  ISETP.LT.OR P4, PT, R10.reuse, 0x52, P4 ;  /* 0x000000520a00780c */ /* 0x040fe40002781670 */
[----:B------:R-:W-:Y:S01]  /*5a30*/  ISETP.LT.OR P0, PT, R10, 0x39, P0 ;  /* 0x000000390a00780c */ /* 0x000fe20000701670 */
[----:B------:R-:W4:Y:S01]  /*5a40*/  LDL R99, [R1+0x330] ;  /* 0x0003300001637983 */ /* 0x000f220000100800 */
[----:B------:R-:W-:-:S02]  /*5a50*/  FSEL R118, R66, -INF , !P3 ;  /* 0xff80000042767808 */ /* 0x000fc40005800000 */
[----:B------:R-:W-:Y:S01]  /*5a60*/  FSEL R14, R54, -INF , !P0 ;  /* 0xff800000360e7808 */ /* 0x000fe20004000000 */
[----:B------:R-:W4:Y:S01]  /*5a70*/  LDL R66, [R1+0x260] ;  /* 0x0002600001427983 */ /* 0x000f220000100800 */
[----:B------:R-:W-:Y:S02]  /*5a80*/  ISETP.NE.AND P0, PT, R49, RZ, PT ;  /* 0x000000ff3100720c */ /* 0x000fe40003f05270 */
[----:B------:R-:W-:Y:S01]  /*5a90*/  FMNMX.FTZ R13, R72, R13, !PT ;  /* 0x0000000d480d7209 */ /* 0x000fe20007810000 */
        /* <DEDUP_REMOVED lines=8> */
[C---:B------:R-:W-:Y:S01]  /*5b20*/  ISETP.GT.AND P0, PT, R11.reuse, 0x40, !P1 ;  /* 0x000000400b00780c */ /* 0x040fe20004f04270 */
[----:B------:R-:W4:Y:S01]  /*5b30*/  LDL R93, [R1+0x34c] ;  /* 0x00034c00015d7983 */ /* 0x000f220000100800 */
[----:B------:R-:W-:Y:S02]  /*5b40*/  ISETP.NE.AND P1, PT, R56, RZ, PT ;  /* 0x000000ff3800720c */ /* 0x000fe40003f25270 */
[----:B------:R-:W-:Y:S01]  /*5b50*/  ISETP.LT.OR P0, PT, R10, 0x41, P0 ;  /* 0x000000410a00780c */ /* 0x000fe20000701670 */
[----:B------:R-:W4:Y:S01]  /*5b60*/  LDL R56, [R1+0x24c] ;  /* 0x00024c0001387983 */ /* 0x000f220000100800 */
[----:B------:R-:W-:-:S02]  /*5b70*/  ISETP.GT.AND P1, PT, R11, 0x48, !P1 ;  /* 0x000000480b00780c */ /* 0x000fc40004f24270 */
[----:B------:R-:W-:Y:S01]  /*5b80*/  FSEL R96, R58, -INF , !P0 ;  /* 0xff8000003a607808 */ /* 0x000fe20004000000 */
[----:B------:R-:W4:Y:S01]  /*5b90*/  LDL R91, [R1+0x358] ;  /* 0x00035800015b7983 */ /* 0x000f220000100800 */
[----:B------:R-:W-:Y:S02]  /*5ba0*/  ISETP.GT.AND P0, PT, R11, RZ, !P6 ;  /* 0x000000ff0b00720c */ /* 0x000fe40007704270 */
[C---:B------:R-:W-:Y:S01]  /*5bb0*/  ISETP.LT.OR P1, PT, R10.reuse, 0x49, P1 ;  /* 0x000000490a00780c */ /* 0x040fe20000f21670 */
[----:B------:R-:W4:Y:S01]  /*5bc0*/  LDL R58, [R1+0x250] ;  /* 0x00025000013a7983 */ /* 0x000f220000100800 */
[----:B------:R-:W-:Y:S02]  /*5bd0*/  ISETP.LT.OR P0, PT, R10, 0x1, P0 ;  /* 0x000000010a00780c */ /* 0x000fe40000701670 */
[----:B------:R-:W-:Y:S01]  /*5be0*/  FSEL R114, R62, -INF , !P1 ;  /* 0xff8000003e727808 */ /* 0x000fe20004800000 */
        /* <DEDUP_REMOVED lines=13> */
[----:B------:R-:W-:Y:S02]  /*5cc0*/  FMNMX.FTZ R9, R98, R9, !PT ;  /* 0x0000000962097209 */ /* 0x000fe40007810000 */
[----:B------:R-:W-:Y:S01]  /*5cd0*/  ISETP.NE.AND P6, PT, R24, RZ, PT ;  /* 0x000000ff1800720c */ /* 0x000fe20003fc5270 */
[----:B------:R-:W4:Y:S01]  /*5ce0*/  LDL R83, [R1+0x37c] ;  /* 0x00037c0001537983 */ /* 0x000f220000100800 */
[----:B------:R-:W-:Y:S02]  /*5cf0*/  FMNMX.FTZ R9, R138, R9, !PT ;  /* 0x000000098a097209 */ /* 0x000fe40007810000 */
[----:B------:R-:W-:Y:S01]  /*5d00*/  ISETP.GT.AND P6, PT, R11, 0x59, !P6 ;  /* 0x000000590b00780c */ /* 0x000fe200077c4270 */
[----:B------:R-:W4:Y:S01]  /*5d10*/  LDL.64 R24, [R1+0x88] ;  /* 0x0000880001187983 */ /* 0x000f220000100a00 */
[----:B------:R-:W-:-:S02]  /*5d20*/  FMNMX.FTZ R9, R100, R9, !PT ;  /* 0x0000000964097209 */ /* 0x000fc40007810000 */
[----:B------:R-:W-:Y:S01]  /*5d30*/  FMNMX.FTZ R13, R44, R13, !PT ;  /* 0x0000000d2c0d7209 */ /* 0x000fe20007810000 */
[----:B------:R-:W4:Y:S01]  /*5d40*/  LDL R81, [R1+0x384] ;  /* 0x0003840001517983 */ /* 0x000f220000100800 */
[----:B------:R-:W-:Y:S02]  /*5d50*/  FMNMX.FTZ R9, R132, R9, !PT ;  /* 0x0000000984097209 */ /* 0x000fe40007810000 */
[----:B------:R-:W-:Y:S01]  /*5d60*/  ISETP.LT.OR P6, PT, R10, 0x5a, P6 ;  /* 0x0000005a0a00780c */ /* 0x000fe200037c1670 */
[----:B------:R-:W4:Y:S01]  /*5d70*/  LDL R79, [R1+0x390] ;  /* 0x00039000014f7983 */ /* 0x000f220000100800 */
[----:B------:R-:W-:Y:S02]  /*5d80*/  FMNMX.FTZ R9, R136, R9, !PT ;  /* 0x0000000988097209 */ /* 0x000fe40007810000 */
[----:B------:R-:W-:Y:S01]  /*5d90*/  FSEL R112, R70, -INF , !P5 ;  /* 0xff80000046707808 */ /* 0x000fe20006800000 */
[----:B------:R-:W4:Y:S01]  /*5da0*/  LDL R77, [R1+0x398] ;  /* 0x00039800014d7983 */ /* 0x000f220000100800 */
[----:B------:R-:W-:-:S02]  /*5db0*/  FMNMX.FTZ R9, R104, R9, !PT ;  /* 0x0000000968097209 */ /* 0x000fc40007810000 */
[----:B------:R-:W-:Y:S01]  /*5dc0*/  FMNMX.FTZ R8, R94, R13, !PT ;  /* 0x0000000d5e087209 */ /* 0x000fe20007810000 */
[----:B------:R-:W4:Y:S01]  /*5dd0*/  LDL R70, [R1+0x268] ;  /* 0x0002680001467983 */ /* 0x000f220000100800 */
[----:B------:R-:W-:Y:S02]  /*5de0*/  FMNMX.FTZ R9, R134, R9, !PT ;  /* 0x0000000986097209 */ /* 0x000fe40007810000 */
[----:B------:R-:W-:Y:S01]  /*5df0*/  FSEL R120, R71, -INF , !P6 ;  /* 0xff80000047787808 */ /* 0x000fe20007000000 */
[----:B------:R-:W0:Y:S01]  /*5e00*/  SHFL.BFLY PT, R11, R8, 0x2, 0x1f ;  /* 0x0c401f00080b7f89 */ /* 0x000e2200000e0000 */
[----:B------:R-:W-:-:S03]  /*5e10*/  FMNMX.FTZ R9, R106, R9, !PT ;  /* 0x000000096a097209 */ /* 0x000fc60007810000 */
[----:B------:R-:W4:Y:S01]  /*5e20*/  LDL R75, [R1+0x3a0] ;  /* 0x0003a000014b7983 */ /* 0x000f220000100800 */
        /* <DEDUP_REMOVED lines=23> */
[----:B------:R-:W4:Y:S04]  /*5fa0*/  LDL R51, [R1+0x410] ;  /* 0x0004100001337983 */ /* 0x000f280000100800 */
[----:B------:R-:W-:Y:S04]  /*5fb0*/  STL.64 [R1+0x200], R8 ;  /* 0x0002000801007387 */ /* 0x000fe80000100a00 */
[----:B------:R-:W4:Y:S01]  /*5fc0*/  LDL R13, [R1+0x204] ;  /* 0x00020400010d7983 */ /* 0x000f220000100800 */
[----:B0-----:R-:W-:-:S03]  /*5fd0*/  FMNMX.FTZ R10, R8, R11, !PT ;  /* 0x0000000b080a7209 */ /* 0x001fc60007810000 */
[----:B---3--:R-:W-:Y:S04]  /*5fe0*/  STL [R1+0x254], R60 ;  /* 0x0002543c01007387 */ /* 0x008fe80000100800 */
[----:B------:R-:W0:Y:S04]  /*5ff0*/  SHFL.BFLY PT, R11, R10, 0x1, 0x1f ;  /* 0x0c201f000a0b7f89 */ /* 0x000e2800000e0000 */
[----:B--2---:R1:W-:Y:S04]  /*6000*/  STL [R1+0x29c], R27 ;  /* 0x00029c1b01007387 */ /* 0x0043e80000100800 */
[----:B----4-:R2:W-:Y:S04]  /*6010*/  STL [R1+0x288], R28 ;  /* 0x0002881c01007387 */ /* 0x0105e80000100800 */
[----:B------:R3:W-:Y:S04]  /*6020*/  STL [R1+0x298], R31 ;  /* 0x0002981f01007387 */ /* 0x0007e80000100800 */
[----:B-1----:R-:W4:Y:S04]  /*6030*/  LDL R27, [R1+0x418] ;  /* 0x00041800011b7983 */ /* 0x002f280000100800 */
[----:B--2---:R-:W2:Y:S01]  /*6040*/  LDL R28, [R1+0x3a8] ;  /* 0x0003a800011c7983 */ /* 0x004ea20000100800 */
[----:B0-----:R-:W-:-:S03]  /*6050*/  FMNMX.FTZ R12, R10, R11, !PT ;  /* 0x0000000b0a0c7209 */ /* 0x001fc60007810000 */
[----:B---3--:R-:W3:Y:S04]  /*6060*/  LDL R31, [R1+0x3e0] ;  /* 0x0003e000011f7983 */ /* 0x008ee80000100800 */
[----:B------:R-:W-:Y:S04]  /*6070*/  STL [R1+0x200], R12 ;  /* 0x0002000c01007387 */ /* 0x000fe80000100800 */
[----:B------:R-:W4:Y:S04]  /*6080*/  LDL R122, [R1+0x200] ;  /* 0x00020000017a7983 */ /* 0x000f280000100800 */
[----:B------:R0:W-:Y:S04]  /*6090*/  STL [R1+0x294], R34 ;  /* 0x0002942201007387 */ /* 0x0001e80000100800 */
[----:B------:R1:W-:Y:S04]  /*60a0*/  STL [R1+0x278], R30 ;  /* 0x0002781e01007387 */ /* 0x0003e80000100800 */
[----:B------:R-:W-:Y:S04]  /*60b0*/  STL [R1+0x25c], R64 ;  /* 0x00025c4001007387 */ /* 0x000fe80000100800 */
[----:B0-----:R-:W2:Y:S04]  /*60c0*/  LDL R34, [R1+0x3fc] ;  /* 0x0003fc0001227983 */ /* 0x001ea80000100800 */
[----:B------:R0:W-:Y:S04]  /*60d0*/  STL [R1+0x244], R32 ;  /* 0x0002442001007387 */ /* 0x0001e80000100800 */
[----:B-1----:R-:W3:Y:S04]  /*60e0*/  LDL R30, [R1+0x338] ;  /* 0x00033800011e7983 */ /* 0x002ee80000100800 */
[----:B------:R-:W-:Y:S04]  /*60f0*/  STL [R1+0x264], R68 ;  /* 0x0002644401007387 */ /* 0x000fe80000100800 */
[----:B0-----:R-:W3:Y:S04]  /*6100*/  LDL R32, [R1+0x2cc] ;  /* 0x0002cc0001207983 */ /* 0x001ee80000100800 */
[----:B------:R-:W-:Y:S04]  /*6110*/  STL [R1+0x270], R52 ;  /* 0x0002703401007387 */ /* 0x000fe80000100800 */
[----:B------:R0:W-:Y:S04]  /*6120*/  STL [R1+0x274], R38 ;  /* 0x0002742601007387 */ /* 0x0001e80000100800 */
[----:B------:R1:W-:Y:S04]  /*6130*/  STL [R1+0x284], R36 ;  /* 0x0002842401007387 */ /* 0x0003e80000100800 */
[----:B------:R-:W-:Y:S04]  /*6140*/  STL [R1+0x290], R42 ;  /* 0x0002902a01007387 */ /* 0x000fe80000100800 */
[----:B0-----:R-:W3:Y:S04]  /*6150*/  LDL R38, [R1+0x31c] ;  /* 0x00031c0001267983 */ /* 0x001ee80000100800 */
[----:B-1----:R-:W3:Y:S04]  /*6160*/  LDL R36, [R1+0x38c] ;  /* 0x00038c0001247983 */ /* 0x002ee80000100800 */
[----:B------:R-:W3:Y:S04]  /*6170*/  LDL R68, [R1+0x3c0] ;  /* 0x0003c00001447983 */ /* 0x000ee80000100800 */
[----:B------:R-:W3:Y:S04]  /*6180*/  LDL R64, [R1+0x3d4] ;  /* 0x0003d40001407983 */ /* 0x000ee80000100800 */
[----:B------:R-:W3:Y:S04]  /*6190*/  LDL R60, [R1+0x3e8] ;  /* 0x0003e800013c7983 */ /* 0x000ee80000100800 */
[----:B------:R0:W-:Y:S04]  /*61a0*/  STL [R1+0x248], R40 ;  /* 0x0002482801007387 */ /* 0x0001e80000100800 */
[----:B------:R1:W-:Y:S04]  /*61b0*/  STL [R1+0x28c], R46 ;  /* 0x00028c2e01007387 */ /* 0x0003e80000100800 */
[----:B------:R-:W3:Y:S04]  /*61c0*/  LDL R52, [R1+0x40c] ;  /* 0x00040c0001347983 */ /* 0x000ee80000100800 */
[----:B0-----:R-:W3:Y:S04]  /*61d0*/  LDL R40, [R1+0x2b4] ;  /* 0x0002b40001287983 */ /* 0x001ee80000100800 */
[----:B------:R-:W3:Y:S04]  /*61e0*/  LDL R49, [R1+0x41c] ;  /* 0x00041c0001317983 */ /* 0x000ee80000100800 */
[----:B------:R-:W3:Y:S04]  /*61f0*/  LDL R47, [R1+0x424] ;  /* 0x00042400012f7983 */ /* 0x000ee80000100800 */
[----:B-1----:R-:W3:Y:S04]  /*6200*/  LDL R46, [R1+0x428] ;  /* 0x00042800012e7983 */ /* 0x002ee80000100800 */
[----:B------:R-:W3:Y:S04]  /*6210*/  LDL R43, [R1+0x430] ;  /* 0x00043000012b7983 */ /* 0x000ee80000100800 */
[----:B------:R0:W-:Y:S04]  /*6220*/  STL [R1+0x27c], R50 ;  /* 0x00027c3201007387 */ /* 0x0001e80000100800 */
[----:B------:R-:W3:Y:S04]  /*6230*/  LDL R42, [R1+0x438] ;  /* 0x00043800012a7983 */ /* 0x000ee80000100800 */
[----:B------:R-:W3:Y:S04]  /*6240*/  LDL R41, [R1+0x43c] ;  /* 0x00043c0001297983 */ /* 0x000ee80000100800 */
[----:B------:R1:W-:Y:S04]  /*6250*/  STL [R1+0x280], R48 ;  /* 0x0002803001007387 */ /* 0x0003e80000100800 */
[----:B0-----:R-:W3:Y:S04]  /*6260*/  LDL R50, [R1+0x414] ;  /* 0x0004140001327983 */ /* 0x001ee80000100800 */
[----:B------:R0:W-:Y:S04]  /*6270*/  STL [R1+0x260], R66 ;  /* 0x0002604201007387 */ /* 0x0001e80000100800 */
[----:B------:R0:W-:Y:S04]  /*6280*/  STL [R1+0x26c], R54 ;  /* 0x00026c3601007387 */ /* 0x0001e80000100800 */
[----:B-1----:R-:W3:Y:S04]  /*6290*/  LDL R48, [R1+0x420] ;  /* 0x0004200001307983 */ /* 0x002ee80000100800 */
[----:B0-----:R-:W3:Y:S04]  /*62a0*/  LDL R66, [R1+0x3cc] ;  /* 0x0003cc0001427983 */ /* 0x001ee80000100800 */
[----:B------:R-:W3:Y:S04]  /*62b0*/  LDL R54, [R1+0x404] ;  /* 0x0004040001367983 */ /* 0x000ee80000100800 */
[----:B------:R0:W-:Y:S04]  /*62c0*/  STL [R1+0x240], R26 ;  /* 0x0002401a01007387 */ /* 0x0001e80000100800 */
[----:B0-----:R-:W3:Y:S04]  /*62d0*/  LDL R26, [R1+0x2a0] ;  /* 0x0002a000011a7983 */ /* 0x001ee80000100800 */
[----:B------:R-:W0:Y:S02]  /*62e0*/  SHFL.BFLY PT, R8, R13, 0x2, 0x1f ;  /* 0x0c401f000d087f89 */ /* 0x000e2400000e0000 */
[----:B0-----:R-:W-:-:S05]  /*62f0*/  FMNMX.FTZ R8, R8, R13, !PT ;  /* 0x0000000d08087209 */ /* 0x001fca0007810000 */
[----:B------:R-:W0:Y:S01]  /*6300*/  SHFL.BFLY PT, R9, R8, 0x1, 0x1f ;  /* 0x0c201f0008097f89 */ /* 0x000e2200000e0000 */
[----:B------:R0:W-:Y:S01]  /*6310*/  BAR.SYNC.DEFER_BLOCKING R6, 0x100 ;  /* 0x000400060000751d */ /* 0x0001e20000010000 */
[----:B----4-:R-:W-:Y:S01]  /*6320*/  FMUL.FTZ R10, R15, R122 ;  /* 0x0000007a0f0a7220 */ /* 0x010fe20000410000 */
[----:B------:R-:W-:-:S04]  /*6330*/  FSETP.NEU.FTZ.AND P0, PT, R122, -INF , PT ;  /* 0xff8000007a00780b */ /* 0x000fc80003f1d000 */
[----:B------:R-:W-:Y:S01]  /*6340*/  STL [R1+0x24c], R56 ;  /* 0x00024c3801007387 */ /* 0x000fe20000100800 */
[----:B------:R-:W-:-:S03]  /*6350*/  FSEL R11, R10, RZ, P0 ;  /* 0x000000ff0a0b7208 */ /* 0x000fc60000000000 */
[----:B------:R-:W-:Y:S01]  /*6360*/  STL [R1+0x250], R58 ;  /* 0x0002503a01007387 */ /* 0x000fe20000100800 */
[----:B0-----:R-:W-:-:S03]  /*6370*/  FMNMX.FTZ R6, R8, R9, !PT ;  /* 0x0000000908067209 */ /* 0x001fc60007810000 */
[----:B------:R-:W-:Y:S01]  /*6380*/  STL [R1+0x258], R62 ;  /* 0x0002583e01007387 */ /* 0x000fe20000100800 */
        /* <DEDUP_REMOVED lines=26> */
[----:B------:R-:W-:Y:S01]  /*6530*/  FFMA.FTZ R221, R14, R15, -R29 ;  /* 0x0000000f0edd7223 */ /* 0x000fe2000001081d */
[----:B------:R-:W-:-:S02]  /*6540*/  IMAD R44, R45, 0xc00, R24 ;  /* 0x00000c002d2c7824 */ /* 0x000fc400078e0218 */
        /* <DEDUP_REMOVED lines=23> */
[----:B------:R-:W4:Y:S01]  /*66c0*/  LDL R24, [R1+0x300] ;  /* 0x0003000001187983 */ /* 0x000f220000100800 */
[----:B------:R-:W-:-:S03]  /*66d0*/  FFMA.FTZ R15, R120, R15, -R29 ;  /* 0x0000000f780f7223 */ /* 0x000fc6000001081d */
[----:B------:R-:W4:Y:S04]  /*66e0*/  LDL R29, [R1+0x370] ;  /* 0x00037000011d7983 */ /* 0x000f280000100800 */
[----:B------:R-:W4:Y:S04]  /*66f0*/  LDL R45, [R1+0x42c] ;  /* 0x00042c00012d7983 */ /* 0x000f280000100800 */
[----:B------:R0:W-:Y:S04]  /*6700*/  STL [R1+0x268], R70 ;  /* 0x0002684601007387 */ /* 0x0001e80000100800 */
        /* <DEDUP_REMOVED lines=29> */
[----:B------:R-:W4:Y:S01]  /*68e0*/  LDL R56, [R1+0x3f8] ;  /* 0x0003f80001387983 */ /* 0x000f220000100800 */
[----:B------:R-:W-:Y:S08]  /*68f0*/  MUFU.EX2 R152, R152 ;  /* 0x0000009800987308 */ /* 0x000ff00000000800 */
[----:B------:R-:W0:Y:S08]  /*6900*/  MUFU.EX2 R130, R130 ;  /* 0x0000008200827308 */ /* 0x000e300000000800 */
[----:B------:R-:W1:Y:S08]  /*6910*/  MUFU.EX2 R153, R153 ;  /* 0x0000009900997308 */ /* 0x000e700000000800 */
[----:B------:R-:W3:Y:S01]  /*6920*/  MUFU.EX2 R135, R135 ;  /* 0x0000008700877308 */ /* 0x000ee20000000800 */
[----:B--2---:R0:W-:Y:S07]  /*6930*/  STL [R1+0x3fc], R34 ;  /* 0x0003fc2201007387 */ /* 0x0041ee0000100800 */
[----:B------:R-:W-:Y:S08]  /*6940*/  MUFU.EX2 R143, R143 ;  /* 0x0000008f008f7308 */ /* 0x000ff00000000800 */
[----:B------:R-:W2:Y:S01]  /*6950*/  MUFU.EX2 R142, R142 ;  /* 0x0000008e008e7308 */ /* 0x000ea20000000800 */
[----:B0-----:R-:W-:-:S07]  /*6960*/  FADD.FTZ R34, R152, R130 ;  /* 0x0000008298227221 */ /* 0x001fce0000010000 */
[----:B------:R-:W0:Y:S08]  /*6970*/  MUFU.EX2 R151, R151 ;  /* 0x0000009700977308 */ /* 0x000e300000000800 */
[----:B------:R-:W0:Y:S01]  /*6980*/  MUFU.EX2 R141, R141 ;  /* 0x0000008d008d7308 */ /* 0x000e220000000800 */
[----:B-1----:R-:W-:-:S07]  /*6990*/  FADD.FTZ R34, R153, R34 ;  /* 0x0000002299227221 */ /* 0x002fce0000010000 */
[----:B------:R-:W1:Y:S01]  /*69a0*/  MUFU.EX2 R150, R150 ;  /* 0x0000009600967308 */ /* 0x000e620000000800 */
[----:B---3--:R3:W-:Y:S07]  /*69b0*/  STL [R1+0x38c], R36 ;  /* 0x00038c2401007387 */ /* 0x0087ee0000100800 */
[----:B------:R-:W1:Y:S01]  /*69c0*/  MUFU.EX2 R140, R140 ;  /* 0x0000008c008c7308 */ /* 0x000e620000000800 */
[----:B---3--:R-:W-:-:S07]  /*69d0*/  FADD.FTZ R36, R135, R34 ;  /* 0x0000002287247221 */ /* 0x008fce0000010000 */
[----:B------:R-:W3:Y:S01]  /*69e0*/  MUFU.EX2 R149, R149 ;  /* 0x0000009500957308 */ /* 0x000ee20000000800 */
[----:B--2---:R-:W-:-:S07]  /*69f0*/  FADD.FTZ R34, R143, R142 ;  /* 0x0000008e8f227221 */ /* 0x004fce0000010000 */
[----:B------:R-:W2:Y:S01]  /*6a00*/  MUFU.EX2 R139, R139 ;  /* 0x0000008b008b7308 */ /* 0x000ea20000000800 */
[----:B------:R0:W-:Y:S07]  /*6a10*/  STL [R1+0x354], R37 ;  /* 0x0003542501007387 */ /* 0x0001ee0000100800 */
[----:B------:R-:W2:Y:S01]  /*6a20*/  MUFU.EX2 R148, R148 ;  /* 0x0000009400947308 */ /* 0x000ea20000000800 */
[----:B------:R1:W-:Y:S01]  /*6a30*/  STL [R1+0x3c4], R35 ;  /* 0x0003c42301007387 */ /* 0x0003e20000100800 */
[----:B0-----:R-:W-:-:S06]  /*6a40*/  FADD.FTZ R37, R151, R36 ;  /* 0x0000002497257221 */ /* 0x001fcc0000010000 */
[----:B------:R-:W0:Y:S01]  /*6a50*/  MUFU.EX2 R138, R138 ;  /* 0x0000008a008a7308 */ /* 0x000e220000000800 */
[----:B------:R3:W-:Y:S01]  /*6a60*/  STL [R1+0x3e0], R31 ;  /* 0x0003e01f01007387 */ /* 0x0007e20000100800 */
[----:B-1----:R-:W-:-:S03]  /*6a70*/  FADD.FTZ R35, R141, R34 ;  /* 0x000000228d237221 */ /* 0x002fc60000010000 */
[----:B------:R1:W-:Y:S03]  /*6a80*/  STL [R1+0x418], R27 ;  /* 0x0004181b01007387 */ /* 0x0003e60000100800 */
[----:B------:R-:W0:Y:S01]  /*6a90*/  MUFU.EX2 R147, R147 ;  /* 0x0000009300937308 */ /* 0x000e220000000800 */
[----:B------:R-:W-:Y:S01]  /*6aa0*/  FADD.FTZ R36, R150, R37 ;  /* 0x0000002596247221 */ /* 0x000fe20000010000 */
[----:B---3--:R-:W-:-:S06]  /*6ab0*/  IMAD.MOV.U32 R31, RZ, RZ, R25 ;  /* 0x000000ffff1f7224 */ /* 0x008fcc00078e0019 */
[----:B------:R-:W3:Y:S01]  /*6ac0*/  MUFU.EX2 R137, R137 ;  /* 0x0000008900897308 */ /* 0x000ee20000000800 */
[----:B-1----:R-:W-:Y:S01]  /*6ad0*/  IMAD.MOV.U32 R27, RZ, RZ, R25 ;  /* 0x000000ffff1b7224 */ /* 0x002fe200078e0019 */
[----:B------:R1:W-:Y:S01]  /*6ae0*/  STL [R1+0x3a8], R28 ;  /* 0x0003a81c01007387 */ /* 0x0003e20000100800 */
[----:B------:R-:W-:Y:S01]  /*6af0*/  FADD.FTZ R34, R140, R35 ;  /* 0x000000238c227221 */ /* 0x000fe20000010000 */
[----:B------:R-:W-:-:S04]  /*6b00*/  R2UR UR15, R31 ;  /* 0x000000001f0f72ca */ /* 0x000fc800000e0000 */
[----:B------:R-:W3:Y:S01]  /*6b10*/  MUFU.EX2 R146, R146 ;  /* 0x0000009200927308 */ /* 0x000ee20000000800 */
[----:B------:R2:W-:Y:S01]  /*6b20*/  STL [R1+0x2a0], R26 ;  /* 0x0002a01a01007387 */ /* 0x0005e20000100800 */
[----:B------:R-:W-:Y:S01]  /*6b30*/  R2UR UR11, R27 ;  /* 0x000000001b0b72ca */ /* 0x000fe200000e0000 */
[----:B-1----:R-:W-:-:S05]  /*6b40*/  VIADD R28, R44, 0x180 ;  /* 0x000001802c1c7836 */ /* 0x002fca0000000000 */
[----:B------:R-:W1:Y:S01]  /*6b50*/  MUFU.EX2 R132, R132 ;  /* 0x0000008400847308 */ /* 0x000e620000000800 */
[----:B------:R-:W-:Y:S01]  /*6b60*/  FADD.FTZ R31, R149, R36 ;  /* 0x00000024951f7221 */ /* 0x000fe20000010000 */
[----:B--2---:R-:W-:Y:S02]  /*6b70*/  VIADD R26, R44, 0x80 ;  /* 0x000000802c1a7836 */ /* 0x004fe40000000000 */
[----:B------:R-:W-:-:S04]  /*6b80*/  FADD.FTZ R27, R139, R34 ;  /* 0x000000228b1b7221 */ /* 0x000fc80000010000 */
[----:B------:R-:W2:Y:S01]  /*6b90*/  MUFU.EX2 R145, R145 ;  /* 0x0000009100917308 */ /* 0x000ea20000000800 */
[----:B------:R-:W-:Y:S01]  /*6ba0*/  R2UR UR18, R28 ;  /* 0x000000001c1272ca */ /* 0x000fe200000e0000 */
[----:B------:R-:W-:Y:S01]  /*6bb0*/  FADD.FTZ R28, R148, R31 ;  /* 0x0000001f941c7221 */ /* 0x000fe20000010000 */
[----:B------:R-:W-:-:S05]  /*6bc0*/  R2UR UR10, R26 ;  /* 0x000000001a0a72ca */ /* 0x000fca00000e0000 */
[----:B------:R-:W2:Y:S01]  /*6bd0*/  MUFU.EX2 R136, R136 ;  /* 0x0000008800887308 */ /* 0x000ea20000000800 */
[----:B0-----:R-:W-:Y:S01]  /*6be0*/  FADD.FTZ R26, R138, R27 ;  /* 0x0000001b8a1a7221 */ /* 0x001fe20000010000 */
[----:B------:R0:W-:Y:S01]  /*6bf0*/  STL [R1+0x434], R33 ;  /* 0x0004342101007387 */ /* 0x0001e20000100800 */
[----:B------:R-:W-:Y:S01]  /*6c00*/  R2UR UR23, R25 ;  /* 0x00000000191772ca */ /* 0x000fe200000e0000 */
[----:B------:R-:W-:-:S04]  /*6c10*/  FADD.FTZ R27, R147, R28 ;  /* 0x0000001c931b7221 */ /* 0x000fc80000010000 */
[----:B------:R-:W2:Y:S01]  /*6c20*/  MUFU.EX2 R133, R133 ;  /* 0x0000008500857308 */ /* 0x000ea20000000800 */
[----:B0-----:R-:W-:Y:S01]  /*6c30*/  IMAD.MOV.U32 R33, RZ, RZ, R25 ;  /* 0x000000ffff217224 */ /* 0x001fe200078e0019 */
[----:B----4-:R0:W-:Y:S06]  /*6c40*/  STL [R1+0x300], R24 ;  /* 0x0003001801007387 */ /* 0x0101ec0000100800 */
[----:B------:R-:W4:Y:S01]  /*6c50*/  MUFU.EX2 R134, R134 ;  /* 0x0000008600867308 */ /* 0x000f220000000800 */
[----:B------:R3:W-:Y:S04]  /*6c60*/  STL [R1+0x370], R29 ;  /* 0x0003701d01007387 */ /* 0x0007e80000100800 */
[----:B------:R1:W-:Y:S01]  /*6c70*/  STL [R1+0x42c], R45 ;  /* 0x00042c2d01007387 */ /* 0x0003e20000100800 */
[----:B0-----:R-:W-:-:S02]  /*6c80*/  VIADD R24, R44, 0x200 ;  /* 0x000002002c187836 */ /* 0x001fc40000000000 */
[----:B---3--:R-:W-:-:S03]  /*6c90*/  IMAD.MOV.U32 R29, RZ, RZ, R25 ;  /* 0x000000ffff1d7224 */ /* 0x008fc600078e0019 */
[----:B------:R-:W-:Y:S01]  /*6ca0*/  R2UR UR22, R24 ;  /* 0x00000000181672ca */ /* 0x000fe200000e0000 */
[----:B-1----:R-:W-:Y:S02]  /*6cb0*/  IMAD.MOV.U32 R45, RZ, RZ, R25 ;  /* 0x000000ffff2d7224 */ /* 0x002fe400078e0019 */
[----:B------:R-:W-:Y:S01]  /*6cc0*/  FADD.FTZ R25, R137, R26 ;  /* 0x0000001a89197221 */ /* 0x000fe20000010000 */
[----:B------:R-:W-:Y:S01]  /*6cd0*/  FADD.FTZ R24, R146, R27 ;  /* 0x0000001b92187221 */ /* 0x000fe20000010000 */
[----:B------:R-:W0:Y:S02]  /*6ce0*/  MUFU.EX2 R144, R144 ;  /* 0x0000009000907308 */ /* 0x000e240000000800 */
[----:B------:R-:W-:Y:S01]  /*6cf0*/  FADD.FTZ R25, R132, R25 ;  /* 0x0000001984197221 */ /* 0x000fe20000010000 */
[----:B--2---:R-:W-:-:S05]  /*6d00*/  FADD.FTZ R27, R145, R24 ;  /* 0x00000018911b7221 */ /* 0x004fca0000010000 */
[----:B------:R-:W1:Y:S01]  /*6d10*/  MUFU.EX2 R131, R131 ;  /* 0x0000008300837308 */ /* 0x000e620000000800 */
[----:B------:R-:W-:Y:S01]  /*6d20*/  FADD.FTZ R24, R136, R25 ;  /* 0x0000001988187221 */ /* 0x000fe20000010000 */
[----:B------:R2:W-:Y:S03]  /*6d30*/  STL [R1+0x2cc], R32 ;  /* 0x0002cc2001007387 */ /* 0x0005e60000100800 */
[----:B------:R-:W-:Y:S01]  /*6d40*/  FADD.FTZ R25, R133, R24 ;  /* 0x0000001885197221 */ /* 0x000fe20000010000 */
[----:B------:R3:W-:Y:S01]  /*6d50*/  STL [R1+0x338], R30 ;  /* 0x0003381e01007387 */ /* 0x0007e20000100800 */
[----:B------:R-:W-:Y:S02]  /*6d60*/  R2UR UR6, R44 ;  /* 0x000000002c0672ca */ /* 0x000fe400000e0000 */
[----:B------:R-:W-:Y:S01]  /*6d70*/  R2UR UR7, R45 ;  /* 0x000000002d0772ca */ /* 0x000fe200000e0000 */
[----:B----4-:R-:W-:Y:S01]  /*6d80*/  FADD.FTZ R24, R134, R25 ;  /* 0x0000001986187221 */ /* 0x010fe20000010000 */
[----:B------:R-:W-:Y:S01]  /*6d90*/  F2FP.F16.F32.PACK_AB R154, R135, R153 ;  /* 0x00000099879a723e */ /* 0x000fe200000000ff */
[----:B--2---:R-:W-:Y:S01]  /*6da0*/  VIADD R32, R44, 0x280 ;  /* 0x000002802c207836 */ /* 0x004fe20000000000 */
[----:B------:R-:W-:Y:S01]  /*6db0*/  F2FP.F16.F32.PACK_AB R152, R130, R152 ;  /* 0x000000988298723e */ /* 0x000fe200000000ff */
[----:B---3--:R-:W-:Y:S01]  /*6dc0*/  VIADD R30, R44, 0x100 ;  /* 0x000001002c1e7836 */ /* 0x008fe20000000000 */
[----:B------:R-:W-:-:S02]  /*6dd0*/  F2FP.F16.F32.PACK_AB R153, R142, R143 ;  /* 0x0000008f8e99723e */ /* 0x000fc400000000ff */
[----:B------:R-:W-:Y:S01]  /*6de0*/  F2FP.F16.F32.PACK_AB R155, R140, R141 ;  /* 0x0000008d8c9b723e */ /* 0x000fe200000000ff */
[----:B------:R-:W-:Y:S01]  /*6df0*/  STL [R1+0x2a4], R129 ;  /* 0x0002a48101007387 */ /* 0x000fe20000100800 */
[----:B------:R-:W-:Y:S01]  /*6e00*/  R2UR UR14, R30 ;  /* 0x000000001e0e72ca */ /* 0x000fe200000e0000 */
[----:B0-----:R-:W-:Y:S01]  /*6e10*/  FADD.FTZ R222, R144, R27 ;  /* 0x0000001b90de7221 */ /* 0x001fe20000010000 */
[----:B------:R-:W-:Y:S01]  /*6e20*/  R2UR UR19, R29 ;  /* 0x000000001d1372ca */ /* 0x000fe200000e0000 */
[----:B------:R-:W-:Y:S01]  /*6e30*/  STL [R1+0x2a8], R128 ;  /* 0x0002a88001007387 */ /* 0x000fe20000100800 */
[----:B------:R-:W-:Y:S01]  /*6e40*/  R2UR UR26, R32 ;  /* 0x00000000201a72ca */ /* 0x000fe200000e0000 */
[----:B-1----:R-:W-:Y:S01]  /*6e50*/  FADD.FTZ R223, R131, R24 ;  /* 0x0000001883df7221 */ /* 0x002fe20000010000 */
[----:B------:R-:W-:Y:S01]  /*6e60*/  R2UR UR27, R33 ;  /* 0x00000000211b72ca */ /* 0x000fe200000e0000 */
[----:B------:R-:W-:Y:S01]  /*6e70*/  STL [R1+0x2ac], R127 ;  /* 0x0002ac7f01007387 */ /* 0x000fe20000100800 */
[----:B------:R-:W-:-:S02]  /*6e80*/  F2FP.F16.F32.PACK_AB R156, R150, R151 ;  /* 0x00000097969c723e */ /* 0x000fc400000000ff */
        /* <DEDUP_REMOVED lines=95> */
[----:B------:R-:W-:Y:S03]  /*7480*/  HGMMA.64x256x16.F32 R24, R152, gdesc[UR4].tnspB, RZ, !UPT, gsb0 ;  /* 0x43e0000498187df0 */ /* 0x000fe6000c0008ff */
        /* <DEDUP_REMOVED lines=36> */
[----:B------:R-:W-:Y:S08]  /*76d0*/  MUFU.EX2 R153, R175 ;  /* 0x000000af00997308 */ /* 0x000ff00000000800 */
[----:B------:R-:W-:Y:S08]  /*76e0*/  MUFU.EX2 R172, R172 ;  /* 0x000000ac00ac7308 */ /* 0x000ff00000000800 */
[----:B------:R-:W-:Y:S08]  /*76f0*/  MUFU.EX2 R220, R220 ;  /* 0x000000dc00dc7308 */ /* 0x000ff00000000800 */
[----:B------:R-:W-:Y:S08]  /*7700*/  MUFU.EX2 R173, R173 ;  /* 0x000000ad00ad7308 */ /* 0x000ff00000000800 */
[----:B------:R-:W0:Y:S08]  /*7710*/  MUFU.EX2 R174, R174 ;  /* 0x000000ae00ae7308 */ /* 0x000e300000000800 */
[----:B------:R-:W-:Y:S08]  /*7720*/  MUFU.EX2 R221, R221 ;  /* 0x000000dd00dd7308 */ /* 0x000ff00000000800 */
[----:B------:R-:W1:Y:S01]  /*7730*/  MUFU.EX2 R170, R170 ;  /* 0x000000aa00aa7308 */ /* 0x000e620000000800 */
[----:B0-----:R-:W-:-:S02]  /*7740*/  F2FP.F16.F32.PACK_AB R154, R174, R173 ;  /* 0x000000adae9a723e */ /* 0x001fc400000000ff */
[----:B-1----:R-:W-:Y:S01]  /*7750*/  F2FP.F16.F32.PACK_AB R155, R170, R221 ;  /* 0x000000ddaa9b723e */ /* 0x002fe200000000ff */
        /* <DEDUP_REMOVED lines=36> */
[----:B------:R-:W-:Y:S01]  /*79a0*/  FADD.FTZ R157, R153, R223 ;  /* 0x000000df999d7221 */ /* 0x000fe20000010000 */
[----:B------:R-:W-:Y:S02]  /*79b0*/  F2FP.F16.F32.PACK_AB R152, R172, R152 ;  /* 0x00000098ac98723e */ /* 0x000fe400000000ff */
[----:B------:R-:W-:Y:S01]  /*79c0*/  F2FP.F16.F32.PACK_AB R153, R220, R153 ;  /* 0x00000099dc99723e */ /* 0x000fe200000000ff */
[----:B------:R-:W-:Y:S01]  /*79d0*/  MUFU.EX2 R165, R165 ;  /* 0x000000a500a57308 */ /* 0x000fe20000000800 */
[----:B------:R-:W-:Y:S01]  /*79e0*/  FADD.FTZ R156, R172, R156 ;  /* 0x0000009cac9c7221 */ /* 0x000fe20000010000 */
[----:B------:R-:W-:-:S06]  /*79f0*/  FADD.FTZ R157, R220, R157 ;  /* 0x0000009ddc9d7221 */ /* 0x000fcc0000010000 */
[----:B------:R-:W-:Y:S08]  /*7a00*/  MUFU.EX2 R21, R21 ;  /* 0x0000001500157308 */ /* 0x000ff00000000800 */
[----:B------:R-:W-:Y:S08]  /*7a10*/  MUFU.EX2 R168, R168 ;  /* 0x000000a800a87308 */ /* 0x000ff00000000800 */
[----:B------:R-:W0:Y:S08]  /*7a20*/  MUFU.EX2 R164, R164 ;  /* 0x000000a400a47308 */ /* 0x000e300000000800 */
[----:B------:R-:W-:Y:S08]  /*7a30*/  MUFU.EX2 R169, R169 ;  /* 0x000000a900a97308 */ /* 0x000ff00000000800 */
[----:B------:R-:W1:Y:S01]  /*7a40*/  MUFU.EX2 R20, R20 ;  /* 0x0000001400147308 */ /* 0x000e620000000800 */
        /* <DEDUP_REMOVED lines=47> */
[----:B------:R-:W-:-:S07]  /*7d40*/  WARPGROUP.DEPBAR.LE gsb0, 0x0 ;  /* 0x00008000000079c5 */ /* 0x000fce0000010000 */
[----:B------:R-:W2:Y:S08]  /*7d50*/  MUFU.EX2 R152, R166 ;  /* 0x000000a600987308 */ /* 0x000eb00000000800 */
[----:B------:R-:W3:Y:S01]  /*7d60*/  MUFU.EX2 R153, R167 ;  /* 0x000000a700997308 */ /* 0x000ee20000000800 */
[----:B0-----:R-:W-:Y:S02]  /*7d70*/  F2FP.F16.F32.PACK_AB R154, R164, R21 ;  /* 0x00000015a49a723e */ /* 0x001fe400000000ff */
[----:B-1----:R-:W-:Y:S01]  /*7d80*/  F2FP.F16.F32.PACK_AB R155, R20, R169 ;  /* 0x000000a9149b723e */ /* 0x002fe200000000ff */
[----:B------:R-:W-:Y:S01]  /*7d90*/  STL.128 [R1+0x240], R24 ;  /* 0x0002401801007387 */ /* 0x000fe20000100c00 */
[----:B--2---:R-:W-:Y:S01]  /*7da0*/  FADD.FTZ R156, R152, R156 ;  /* 0x0000009c989c7221 */ /* 0x004fe20000010000 */
[----:B------:R-:W-:-:S02]  /*7db0*/  F2FP.F16.F32.PACK_AB R152, R165, R152 ;  /* 0x00000098a598723e */ /* 0x000fc400000000ff */
[----:B------:R-:W-:Y:S01]  /*7dc0*/  STL.128 [R1+0x250], R28 ;  /* 0x0002501c01007387 */ /* 0x000fe20000100c00 */
[----:B---3--:R-:W-:Y:S01]  /*7dd0*/  FADD.FTZ R157, R153, R157 ;  /* 0x0000009d999d7221 */ /* 0x008fe20000010000 */
[----:B------:R-:W-:Y:S02]  /*7de0*/  F2FP.F16.F32.PACK_AB R153, R168, R153 ;  /* 0x00000099a899723e */ /* 0x000fe400000000ff */
        /* <DEDUP_REMOVED lines=39> */
[----:B------:R-:W-:-:S04]  /*8060*/  FADD.FTZ R20, R8, R156 ;  /* 0x0000009c08147221 */ /* 0x000fc80000010000 */
[C---:B------:R-:W-:Y:S01]  /*8070*/  FADD.FTZ R20, R9.reuse, R20 ;  /* 0x0000001409147221 */ /* 0x040fe20000010000 */
[----:B------:R-:W-:Y:S02]  /*8080*/  WARPGROUP.DEPBAR.LE gsb0, 0x0 ;  /* 0x00008000000079c5 */ /* 0x000fe40000010000 */
[----:B------:R-:W-:Y:S02]  /*8090*/  F2FP.F16.F32.PACK_AB R152, R9, R8 ;  /* 0x000000080998723e */ /* 0x000fe400000000ff */
[----:B------:R-:W-:Y:S02]  /*80a0*/  F2FP.F16.F32.PACK_AB R153, R13, R12 ;  /* 0x0000000c0d99723e */ /* 0x000fe400000000ff */
        /* <DEDUP_REMOVED lines=34> */
[----:B------:R-:W-:-:S03]  /*82d0*/  FADD.FTZ R8, R13, R21 ;  /* 0x000000150d087221 */ /* 0x000fc60000010000 */
[----:B------:R1:W5:Y:S01]  /*82e0*/  LDL R9, [R1+0x1f0] ;  /* 0x0001f00001097983 */ /* 0x0003620000100800 */
        /* <DEDUP_REMOVED lines=38> */
[----:B0-----:R-:W4:Y:S04]  /*8550*/  LDL R24, [R1+0x24c] ;  /* 0x00024c0001187983 */ /* 0x001f280000100800 */
        /* <DEDUP_REMOVED lines=125> */
[----:B------:R-:W-:Y:S01]  /*8d30*/  FADD.FTZ R20, R10, R20 ;  /* 0x000000140a147221 */ /* 0x000fe20000010000 */
[----:B------:R-:W-:-:S02]  /*8d40*/  FADD.FTZ R8, R14, R8 ;  /* 0x000000080e087221 */ /* 0x000fc40000010000 */
[----:B------:R0:W-:Y:S01]  /*8d50*/  STL [R1+0x68], RZ ;  /* 0x000068ff01007387 */ /* 0x0001e20000100800 */
[----:B------:R-:W-:Y:S01]  /*8d60*/  FADD.FTZ R14, R11, R20 ;  /* 0x000000140b0e7221 */ /* 0x000fe20000010000 */
[----:B------:R-:W-:Y:S02]  /*8d70*/  FADD.FTZ R15, R15, R8 ;  /* 0x000000080f0f7221 */ /* 0x000fe40000010000 */
        /* <DEDUP_REMOVED lines=141> */
.L_x_12549:
[----:B------:R-:W-:Y:S05]  /*9650*/  BSYNC B0 ;  /* 0x0000000000007941 */ /* 0x000fea0003800000 */
.L_x_12548:
        /* <DEDUP_REMOVED lines=31> */
.L_x_12552:
[----:B------:R-:W-:-:S13]  /*9850*/  ISETP.NE.AND P0, PT, R3, 0x1, PT ;  /* 0x000000010300780c */ /* 0x000fda0003f05270 */
[----:B------:R-:W-:-:S05]  /*9860*/  @P0 IMAD.HI.U32 R4, R6, R4, RZ ;  /* 0x0000000406040227 */ /* 0x000fca00078e00ff */
[----:B------:R-:W-:-:S07]  /*9870*/  @P0 SHF.R.U32.HI R6, RZ, R5, R4 ;  /* 0x00000005ff060219 */ /* 0x000fce0000011604 */
.L_x_12553:
[----:B------:R-:W-:Y:S05]  /*9880*/  BSYNC B0 ;  /* 0x0000000000007941 */ /* 0x000fea0003800000 */
.L_x_12551:
[----:B------:R-:W-:-:S05]  /*9890*/  IMAD R3, R6, R3, R3 ;  /* 0x0000000306037224 */ /* 0x000fca00078e0203 */
[----:B------:R-:W-:-:S07]  /*98a0*/  VIMNMX R2, R2, R3, PT ;  /* 0x0000000302027248 */ /* 0x000fce0003fe0100 */
.L_x_12550:
        /* <DEDUP_REMOVED lines=8> */
.L_x_12557:
[C---:B------:R-:W-:Y:S01]  /*9930*/  IADD3 R2, P0, R16.reuse, 0x50, RZ ;  /* 0x0000005010027810 */ /* 0x040fe20007f1e0ff */
[C---:B------:R-:W-:Y:S01]  /*9940*/  VIADD R0, R16.reuse, 0x150 ;  /* 0x0000015010007836 */ /* 0x040fe20000000000 */
[----:B------:R-:W-:Y:S02]  /*9950*/  IADD3 R26, P1, R16, 0x11c, RZ ;  /* 0x0000011c101a7810 */ /* 0x000fe40007f3e0ff */
[----:B------:R-:W-:Y:S01]  /*9960*/  MOV R220, 0x99a0 ;  /* 0x000099a000dc7802 */ /* 0x000fe20000000f00 */
[--C-:B------:R-:W-:Y:S02]  /*9970*/  IMAD.X R3, RZ, RZ, R17.reuse, P0 ;  /* 0x000000ffff037224 */ /* 0x100fe400000e0611 */
[----:B------:R-:W-:-:S08]  /*9980*/  IMAD.X R27, RZ, RZ, R17, P1 ;  /* 0x000000ffff1b7224 */ /* 0x000fd000008e0611 */
[----:B------:R-:W-:Y:S05]  /*9990*/  CALL.REL.NOINC `($_ZN7cutlass13device_kernelIN5flash11enable_sm90INS1_16FlashAttnFwdSm90INS1_25CollectiveMainloopFwdSm90ILi2EN4cute5tupleIJNS5_1CILi1EEES8_S8_EEENS6_IJNS7_ILi128EEENS7_ILi96EEENS7_ILi64EEEEEELi256ENS_6half_tEfNS_4arch4Sm90ELb0ELb1ELb0ELb1ELb1ELb0ELb1ELb1ELb0ELb1ELb1ELb0EEENS1_21CollectiveEpilogueFwdINS6_IJSA_NS7_ILi256EEESB_EEES9_SE_SG_Li256ELb1ELb1ELb1ELb0EEENS1_36VarlenDynamicPersistentTileSchedulerILi128ELi96ELi256ELi128ELb1ELb1ELb1ELb1ELb0ELb1EEEEEEEEEvNT_6ParamsE$_ZZN5flash25CollectiveMainloopFwdSm90ILi2EN4cute5tupleIJNS1_1CILi1EEES4_S4_EEENS2_IJNS3_ILi128EEENS3_ILi96EEENS3_ILi64EEEEEELi256EN7cutlass6half_tEfNSA_4arch4Sm90ELb0ELb1ELb0ELb1ELb1ELb0ELb1ELb1ELb0ELb1ELb1ELb0EE3mmaINS_16FlashAttnFwdSm90ISE_NS_21CollectiveEpilogueFwdINS2_IJS6_NS3_ILi256EEES7_EEES5_SB_SD_Li256ELb1ELb1ELb1ELb0EEENS_36VarlenDynamicPersistentTileSchedulerILi128ELi96ELi256ELi128ELb1ELb1ELb1ELb1ELb0ELb1EEEE13SharedStorageENS1_6TensorINS1_11ArrayEngineIfLm128EEENS1_6LayoutINS2_IJNS2_IJNS3_ILi2EEEST_NS3_ILi32EEEEEES4_S4_EEENS2_IJNS2_IJS4_ST_NS3_ILi4EEEEEENS3_ILi0EEESZ_EEEEEEENS_7SoftmaxILi2ELi0EEEEEbRKNSE_6ParamsENSA_13PipelineAsyncILi2EEES19_RNSA_13PipelineStateILj2EEERT0_RT1_iRiRKNS_16SeqlenInfoQKNewKILb1ELb0EEENS2_IJiiiiEEERT_ENKUliT_T0_T1_E_clIZSF_ISO_S12_S14_EbS17_S19_S19_S1C_S1E_S1G_iS1H_S1L_S1M_S1O_EUlRS1P_iE1_NS3_ILb0EEENS3_ILb1EEEEEDaiS1P_S1Q_S1R_) ;  /* 0x0000025c00507944 */ /* 0x000fea0003c00000 */
[C---:B------:R-:W-:Y:S01]  /*99a0*/  ISETP.GT.AND P0, PT, R10.reuse, R11, PT ;  /* 0x0000000b0a00720c */ /* 0x040fe20003f04270 */
[----:B------:R-:W-:-:S12]  /*99b0*/  VIADD R10, R10, 0xffffffff ;  /* 0xffffffff0a0a7836 */ /* 0x000fd80000000000 */
[----:B------:R-:W-:Y:S05]  /*99c0*/  @P0 BRA `(.L_x_12557) ;  /* 0xfffffffc00d80947 */ /* 0x000fea000383ffff */
[----:B------:R-:W-:Y:S05]  /*99d0*/  BSYNC B0 ;  /* 0x0000000000007941 */ /* 0x000fea0003800000 */
.L_x_12556:
[----:B------:R-:W2:Y:S02]  /*99e0*/  LDL R0, [R1+0x50] ;  /* 0x0000500001007983 */ /* 0x000ea40000100800 */
[----:B--2---:R-:W-:-:S07]  /*99f0*/  IMAD.SHL.U32 R0, R0, 0x80, RZ ;  /* 0x0000008000007824 */ /* 0x004fce00078e00ff */
.L_x_12555:
[----:B------:R-:W-:Y:S05]  /*9a00*/  BSYNC B1 ;  /* 0x0000000000017941 */ /* 0x000fea0003800000 */
.L_x_12554:
        /* <DEDUP_REMOVED lines=26> */
.L_x_12560:
[----:B------:R-:W-:Y:S02]  /*9bb0*/  ULDC UR4, c[0x0][0xadc] ;  /* 0x0002b70000047ab9 */ /* 0x000fe40000000800 */
[----:B------:R-:W-:-:S05]  /*9bc0*/  IMAD.U32 R5, RZ, RZ, UR4 ;  /* 0x00000004ff057e24 */ /* 0x000fca000f8e00ff */
[----:B------:R-:W-:-:S13]  /*9bd0*/  ISETP.NE.AND P0, PT, R5, 0x1, PT ;  /* 0x000000010500780c */ /* 0x000fda0003f05270 */
[----:B------:R-:W0:Y:S02]  /*9be0*/  @P0 LDC.64 R6, c[0x0][0xae0] ;  /* 0x0002b800ff060b82 */ /* 0x000e240000000a00 */
[----:B0-----:R-:W-:-:S05]  /*9bf0*/  @P0 IMAD.HI.U32 R4, R0, R6, RZ ;  /* 0x0000000600040227 */ /* 0x001fca00078e00ff */
[----:B------:R-:W-:-:S07]  /*9c00*/  @P0 SHF.R.U32.HI R0, RZ, R7, R4 ;  /* 0x00000007ff000219 */ /* 0x000fce0000011604 */
.L_x_12561:
[----:B------:R-:W-:Y:S05]  /*9c10*/  BSYNC B0 ;  /* 0x0000000000007941 */ /* 0x000fea0003800000 */
.L_x_12559:
[----:B------:R-:W-:-:S05]  /*9c20*/  IMAD R3, R0, R5, RZ ;  /* 0x0000000500037224 */ /* 0x000fca00078e02ff */
[----:B------:R-:W-:-:S07]  /*9c30*/  VIMNMX R2, R2, R3, !PT ;  /* 0x0000000302027248 */ /* 0x000fce0007fe0100 */
.L_x_12558:
[----:B------:R-:W-:-:S04]  /*9c40*/  VIADD R2, R2, 0x5f ;  /* 0x0000005f02027836 */ /* 0x000fc80000000000 */
[----:B------:R-:W-:-:S05]  /*9c50*/  IMAD.HI R2, R2, 0x2aaaaaab, RZ ;  /* 0x2aaaaaab02027827 */ /* 0x000fca00078e02ff */
[----:B------:R-:W-:-:S04]  /*9c60*/  SHF.R.U32.HI R3, RZ, 0x1f, R2 ;  /* 0x0000001fff037819 */ /* 0x000fc80000011602 */
[----:B------:R-:W-:-:S04]  /*9c70*/  LEA.HI.SX32 R2, R2, R3, 0x1c ;  /* 0x0000000302027211 */ /* 0x000fc800078fe2ff */
[----:B------:R-:W-:-:S04]  /*9c80*/  VIMNMX R2, R2, UR40, !PT ;  /* 0x0000002802027c48 */ /* 0x000fc8000ffe0100 */
[----:B------:R-:W-:-:S13]  /*9c90*/  ISETP.GE.AND P0, PT, R10, R2, PT ;  /* 0x000000020a00720c */ /* 0x000fda0003f06270 */
[----:B------:R-:W-:Y:S05]  /*9ca0*/  @!P0 BRA `(.L_x_12562) ;  /* 0x0000009800188947 */ /* 0x000fea0003800000 */
.L_x_12581:
        /* <DEDUP_REMOVED lines=20> */
.L_x_12564:
[----:B------:R-:W-:Y:S05]  /*9df0*/  BSYNC B0 ;  /* 0x0000000000007941 */ /* 0x000fea0003800000 */
.L_x_12563:
[----:B------:R-:W2:Y:S01]  /*9e00*/  LDL.64 R8, [R1+0x18] ;  /* 0x0000180001087983 */ /* 0x000ea20000100a00 */
[----:B-----5:R-:W-:Y:S02]  /*9e10*/  SHF.L.U32 R5, R6, 0x1f, RZ ;  /* 0x0000001f06057819 */ /* 0x020fe400000006ff */
[----:B--2---:R-:W-:-:S05]  /*9e20*/  MOV R3, R8 ;  /* 0x0000000800037202 */ /* 0x004fca0000000f00 */
[----:B------:R-:W-:-:S04]  /*9e30*/  IMAD R4, R4, 0x8, R3 ;  /* 0x0000000804047824 */ /* 0x000fc800078e0203 */
[----:B------:R1:W2:Y:S01]  /*9e40*/  SYNCS.PHASECHK.TRANS64.TRYWAIT P0, [R4+URZ], R5 ;  /* 0x00000005040075a7 */ /* 0x0002a2000800017f */
[----:B0-----:R1:W5:Y:S01]  /*9e50*/  LDL.64 R6, [R1+0x1f0] ;  /* 0x0001f00001067983 */ /* 0x0013620000100a00 */
[----:B------:R-:W-:Y:S04]  /*9e60*/  BSSY B0, `(.L_x_12565) ;  /* 0x0000003000007945 */ /* 0x000fe80003800000 */
[----:B------:R-:W-:Y:S05]  /*9e70*/  @!P1 BRA `(.L_x_12566) ;  /* 0x0000000000049947 */ /* 0x000fea0003800000 */
[----:B------:R-:W-:Y:S01]  /*9e80*/  BPT.TRAP 0x1 ;  /* 0x000000040000795c */ /* 0x000fe20000300000 */
.L_x_12566:
[----:B------:R-:W-:Y:S05]  /*9e90*/  BSYNC B0 ;  /* 0x0000000000007941 */ /* 0x000fea0003800000 */
.L_x_12565:
[----:B------:R-:W-:Y:S04]  /*9ea0*/  BSSY B0, `(.L_x_12567) ;  /* 0x0000006000007945 */ /* 0x000fe80003800000 */
[----:B--2---:R-:W-:Y:S05]  /*9eb0*/  @P0 BRA `(.L_x_12568) ;  /* 0x0000000000100947 */ /* 0x004fea0003800000 */
[----:B-----5:R-:W-:Y:S01]  /*9ec0*/  IMAD R6, R6, 0x8, R3 ;  /* 0x0000000806067824 */ /* 0x020fe200078e0203 */
[----:B------:R-:W-:-:S04]  /*9ed0*/  SHF.L.U32 R7, R7, 0x1f, RZ ;  /* 0x0000001f07077819 */ /* 0x000fc800000006ff */
[----:B------:R-:W0:Y:S02]  /*9ee0*/  SYNCS.PHASECHK.TRANS64.TRYWAIT P0, [R6+URZ], R7 ;  /* 0x00000007060075a7 */ /* 0x000e24000800017f */
[----:B0-----:R-:W-:Y:S05]  /*9ef0*/  @!P0 BRA `(.L_x_12569) ;  /* 0x0000021000dc8947 */ /* 0x001fea0003800000 */
.L_x_12568:
[----:B------:R-:W-:Y:S05]  /*9f00*/  BSYNC B0 ;  /* 0x0000000000007941 */ /* 0x000fea0003800000 */
.L_x_12567:
[----:B------:R-:W2:Y:S04]  /*9f10*/  LDL R3, [R1+0x1f0] ;  /* 0x0001f00001037983 */ /* 0x000ea80000100800 */
[----:B-1----:R-:W2:Y:S01]  /*9f20*/  LDL.64 R4, [R1+0x80] ;  /* 0x0000800001047983 */ /* 0x002ea20000100a00 */
[----:B------:R-:W-:Y:S05]  /*9f30*/  WARPSYNC.ALL ;  /* 0x0000000000007948 */ /* 0x000fea0003800000 */
[----:B0----5:R-:W3:Y:S04]  /*9f40*/  LDL.64 R6, [R1+0x78] ;  /* 0x0000780001067983 */ /* 0x021ee80000100a00 */
[----:B------:R-:W4:Y:S04]  /*9f50*/  LDL.64 R8, [R1+0x78] ;  /* 0x0000780001087983 */ /* 0x000f280000100a00 */
[----:B------:R-:W4:Y:S01]  /*9f60*/  LDL.64 R12, [R1+0x78] ;  /* 0x00007800010c7983 */ /* 0x000f220000100a00 */
[----:B--2---:R-:W-:Y:S01]  /*9f70*/  IMAD R4, R3, 0x300, R4 ;  /* 0x0000030003047824 */ /* 0x004fe200078e0204 */
[----:B------:R-:W-:-:S02]  /*9f80*/  R2UR UR7, R5 ;  /* 0x00000000050772ca */ /* 0x000fc400000e0000 */
[----:B------:R-:W2:Y:S01]  /*9f90*/  LDL.64 R14, [R1+0x78] ;  /* 0x00007800010e7983 */ /* 0x000ea20000100a00 */
        /* <DEDUP_REMOVED lines=10> */
[----:B---3--:R-:W-:Y:S02]  /*a040*/  R2UR UR4, R6 ;  /* 0x00000000060472ca */ /* 0x008fe400000e0000 */
        /* <DEDUP_REMOVED lines=9> */
[----:B------:R-:W3:Y:S01]  /*a0e0*/  LD.E R3, desc[UR36][R22.64+0x28] ;  /* 0x0000282416037980 */ /* 0x000ee2000c101900 */
        /* <DEDUP_REMOVED lines=13> */
[----:B--2---:R-:W-:Y:S01]  /*a1c0*/  VIADD R14, R14, 0x6 ;  /* 0x000000060e0e7836 */ /* 0x004fe20000000000 */
        /* <DEDUP_REMOVED lines=8> */
[----:B---3--:R-:W-:-:S04]  /*a250*/  LOP3.LUT R3, R3, 0x1, RZ, 0xfc, !PT ;  /* 0x0000000103037812 */ /* 0x008fc800078efcff */
[----:B------:R-:W-:Y:S01]  /*a260*/  ISETP.NE.AND P0, PT, R3, 0x3, PT ;  /* 0x000000030300780c */ /* 0x000fe20003f05270 */
[----:B------:R-:W-:-:S12]  /*a270*/  WARPGROUP.DEPBAR.LE gsb0, 0x0 ;  /* 0x00008000000079c5 */ /* 0x000fd80000010000 */
[----:B0-----:R-:W-:Y:S05]  /*a280*/  @!P0 BRA `(.L_x_12571) ;  /* 0x0000000000048947 */ /* 0x001fea0003800000 */
[----:B------:R-:W-:Y:S01]  /*a290*/  BPT.TRAP 0x1 ;  /* 0x000000040000795c */ /* 0x000fe20000300000 */
.L_x_12571:
[----:B------:R-:W-:Y:S05]  /*a2a0*/  BSYNC B0 ;  /* 0x0000000000007941 */ /* 0x000fea0003800000 */
.L_x_12570:
[----:B------:R-:W2:Y:S01]  /*a2b0*/  LD.E.64 R4, desc[UR36][R22.64+0x40] ;  /* 0x0000402416047980 */ /* 0x000ea2000c101b00 */
[----:B-----5:R-:W-:Y:S02]  /*a2c0*/  SHF.L.U32 R7, R7, 0x1f, RZ ;  /* 0x0000001f07077819 */ /* 0x020fe400000006ff */
[----:B--2---:R-:W-:-:S05]  /*a2d0*/  MOV R3, R4 ;  /* 0x0000000400037202 */ /* 0x004fca0000000f00 */
[----:B------:R-:W-:-:S04]  /*a2e0*/  IMAD R3, R6, 0x8, R3 ;  /* 0x0000000806037824 */ /* 0x000fc800078e0203 */
[----:B------:R0:W1:Y:S01]  /*a2f0*/  SYNCS.PHASECHK.TRANS64.TRYWAIT P0, [R3+URZ], R7 ;  /* 0x00000007030075a7 */ /* 0x000062000800017f */
[----:B------:R-:W2:Y:S01]  /*a300*/  LD.E R4, desc[UR36][R22.64+0x28] ;  /* 0x0000282416047980 */ /* 0x000ea2000c101900 */
[----:B------:R-:W-:Y:S01]  /*a310*/  BSSY B0, `(.L_x_12572) ;  /* 0x0000005000007945 */ /* 0x000fe20003800000 */
[----:B--2---:R-:W-:-:S04]  /*a320*/  LOP3.LUT R4, R4, 0x1, RZ, 0xfc, !PT ;  /* 0x0000000104047812 */ /* 0x004fc800078efcff */
[----:B------:R-:W-:-:S13]  /*a330*/  ISETP.NE.AND P1, PT, R4, 0x3, PT ;  /* 0x000000030400780c */ /* 0x000fda0003f25270 */
[----:B01----:R-:W-:Y:S05]  /*a340*/  @!P1 BRA `(.L_x_12573) ;  /* 0x0000000000049947 */ /* 0x003fea0003800000 */
[----:B------:R-:W-:Y:S01]  /*a350*/  BPT.TRAP 0x1 ;  /* 0x000000040000795c */ /* 0x000fe20000300000 */
.L_x_12573:
[----:B------:R-:W-:Y:S05]  /*a360*/  BSYNC B0 ;  /* 0x0000000000007941 */ /* 0x000fea0003800000 */
.L_x_12572:
[----:B------:R-:W-:Y:S04]  /*a370*/  BSSY B0, `(.L_x_12574) ;  /* 0x0000007000007945 */ /* 0x000fe80003800000 */
[----:B------:R-:W-:Y:S05]  /*a380*/  @P0 BRA `(.L_x_12575) ;  /* 0x0000000000140947 */ /* 0x000fea0003800000 */
[----:B------:R-:W2:Y:S02]  /*a390*/  LD.E.64 R4, desc[UR36][R22.64+0x40] ;  /* 0x0000402416047980 */ /* 0x000ea4000c101b00 */
[----:B--2---:R-:W-:-:S05]  /*a3a0*/  MOV R5, R4 ;  /* 0x0000000400057202 */ /* 0x004fca0000000f00 */
[----:B------:R-:W-:-:S04]  /*a3b0*/  IMAD R6, R6, 0x8, R5 ;  /* 0x0000000806067824 */ /* 0x000fc800078e0205 */
[----:B------:R-:W0:Y:S02]  /*a3c0*/  SYNCS.PHASECHK.TRANS64.TRYWAIT P0, [R6+URZ], R7 ;  /* 0x00000007060075a7 */ /* 0x000e24000800017f */
[----:B0-----:R-:W-:Y:S05]  /*a3d0*/  @!P0 BRA `(.L_x_12576) ;  /* 0x0000020c00b88947 */ /* 0x001fea0003800000 */
.L_x_12575:
[----:B------:R-:W-:Y:S05]  /*a3e0*/  BSYNC B0 ;  /* 0x0000000000007941 */ /* 0x000fea0003800000 */
.L_x_12574:
[----:B------:R-:W2:Y:S04]  /*a3f0*/  LDL R11, [R1+0x1f0] ;  /* 0x0001f000010b7983 */ /* 0x000ea80000100800 */
[----:B------:R-:W2:Y:S04]  /*a400*/  LDL.64 R4, [R1+0xf8] ;  /* 0x0000f80001047983 */ /* 0x000ea80000100a00 */
[----:B------:R-:W3:Y:S04]  /*a410*/  LDL R3, [R1+0x70] ;  /* 0x0000700001037983 */ /* 0x000ee80000100800 */
[----:B0-----:R-:W4:Y:S04]  /*a420*/  LDL.64 R6, [R1+0xf0] ;  /* 0x0000f00001067983 */ /* 0x001f280000100a00 */
[----:B------:R-:W4:Y:S04]  /*a430*/  LDL.64 R14, [R1+0xf0] ;  /* 0x0000f000010e7983 */ /* 0x000f280000100a00 */
[----:B------:R-:W4:Y:S04]  /*a440*/  LDL.64 R12, [R1+0xf0] ;  /* 0x0000f000010c7983 */ /* 0x000f280000100a00 */
[----:B------:R-:W4:Y:S01]  /*a450*/  LDL.64 R8, [R1+0xf0] ;  /* 0x0000f00001087983 */ /* 0x000f220000100a00 */
[----:B------:R-:W-:Y:S05]  /*a460*/  WARPSYNC.ALL ;  /* 0x0000000000007948 */ /* 0x000fea0003800000 */
[----:B------:R-:W-:Y:S01]  /*a470*/  WARPGROUP.ARRIVE ;  /* 0x00000000000079c5 */ /* 0x000fe20000000000 */
[----:B--2---:R-:W-:Y:S01]  /*a480*/  IMAD R4, R11, 0xc00, R4 ;  /* 0x00000c000b047824 */ /* 0x004fe200078e0204 */
[----:B------:R-:W-:Y:S01]  /*a490*/  R2UR UR7, R5 ;  /* 0x00000000050772ca */ /* 0x000fe200000e0000 */
[----:B------:R-:W-:Y:S01]  /*a4a0*/  IMAD.MOV.U32 R21, RZ, RZ, R5 ;  /* 0x000000ffff157224 */ /* 0x000fe200078e0005 */
[----:B------:R-:W2:Y:S01]  /*a4b0*/  LDL R11, [R1] ;  /* 0x00000000010b7983 */ /* 0x000ea20000100800 */
[----:B---3--:R-:W-:-:S02]  /*a4c0*/  ISETP.NE.U32.AND P0, PT, R3, RZ, PT ;  /* 0x000000ff0300720c */ /* 0x008fc40003f05070 */
[----:B------:R-:W-:Y:S02]  /*a4d0*/  R2UR UR6, R4 ;  /* 0x00000000040672ca */ /* 0x000fe400000e0000 */
[----:B----4-:R-:W-:Y:S02]  /*a4e0*/  R2UR UR4, R6 ;  /* 0x00000000060472ca */ /* 0x010fe400000e0000 */
[----:B------:R-:W-:Y:S01]  /*a4f0*/  R2UR UR5, R7 ;  /* 0x00000000070572ca */ /* 0x000fe200000e0000 */
[----:B------:R-:W-:Y:S01]  /*a500*/  VIADD R20, R4, 0x2 ;  /* 0x0000000204147836 */ /* 0x000fe20000000000 */
[----:B------:R-:W3:Y:S01]  /*a510*/  LDL.64 R6, [R1+0xf0] ;  /* 0x0000f00001067983 */ /* 0x000ee20000100a00 */
[----:B------:R-:W-:Y:S02]  /*a520*/  VIADD R14, R14, 0x2 ;  /* 0x000000020e0e7836 */ /* 0x000fe40000000000 */
[----:B------:R-:W-:Y:S02]  /*a530*/  VIADD R12, R12, 0x4 ;  /* 0x000000040c0c7836 */ /* 0x000fe40000000000 */
[----:B------:R-:W-:Y:S01]  /*a540*/  VOTEU.ANY UP0, P0 ;  /* 0x00000000003f7886 */ /* 0x000fe20000000100 */
[----:B------:R0:W5:Y:S05]  /*a550*/  LDL R3, [R1+0x1f0] ;  /* 0x0001f00001037983 */ /* 0x00016a0000100800 */
[----:B------:R-:W-:Y:S01]  /*a560*/  HGMMA.64x96x16.F32 R24, gdesc[UR4], R24, UP0, gsb0 ;  /* 0x01600000041879f0 */ /* 0x000fe2000b800818 */
[----:B------:R-:W-:-:S02]  /*a570*/  R2UR UR6, R20 ;  /* 0x00000000140672ca */ /* 0x000fc400000e0000 */
[----:B------:R-:W-:Y:S02]  /*a580*/  R2UR UR7, R21 ;  /* 0x00000000150772ca */ /* 0x000fe400000e0000 */
[----:B------:R-:W-:Y:S02]  /*a590*/  R2UR UR4, R14 ;  /* 0x000000000e0472ca */ /* 0x000fe400000e0000 */
[----:B------:R-:W-:Y:S02]  /*a5a0*/  R2UR UR5, R15 ;  /* 0x000000000f0572ca */ /* 0x000fe400000e0000 */
[----:B------:R-:W4:Y:S01]  /*a5b0*/  LDL.64 R14, [R1+0xf0] ;  /* 0x0000f000010e7983 */ /* 0x000f220000100a00 */
        /* <DEDUP_REMOVED lines=8> */
[----:B------:R-:W-:Y:S02]  /*a640*/  R2UR UR5, R13 ;  /* 0x000000000d0572ca */ /* 0x000fe400000e0000 */
[----:B------:R-:W2:Y:S01]  /*a650*/  LDL.64 R12, [R1+0xf0] ;  /* 0x0000f000010c7983 */ /* 0x000ea20000100a00 */
[----:B------:R-:W-:-:S02]  /*a660*/  VIADD R8, R8, 0x6 ;  /* 0x0000000608087836 */ /* 0x000fc40000000000 */
[----:B------:R-:W-:Y:S02]  /*a670*/  VIADD R20, R4, 0x6 ;  /* 0x0000000604147836 */ /* 0x000fe40000000000 */
[----:B------:R-:W-:Y:S01]  /*a680*/  IMAD.MOV.U32 R21, RZ, RZ, R5 ;  /* 0x000000ffff157224 */ /* 0x000fe200078e0005 */
[----:B------:R-:W-:Y:S02]  /*a690*/  WARPGROUP.DEPBAR.LE gsb0, 0x0 ;  /* 0x00008000000079c5 */ /* 0x000fe40000010000 */
        /* <DEDUP_REMOVED lines=8> */
[----:B------:R-:W-:Y:S01]  /*a720*/  IMAD.MOV.U32 R21, RZ, RZ, R5 ;  /* 0x000000ffff157224 */ /* 0x000fe200078e0005 */
[----:B------:R-:W-:Y:S02]  /*a730*/  WARPGROUP.DEPBAR.LE gsb0, 0x0 ;  /* 0x00008000000079c5 */ /* 0x000fe40000010000 */
[----:B------:R-:W-:-:S06]  /*a740*/  WARPGROUP.ARRIVE ;  /* 0x00000000000079c5 */ /* 0x000fcc0000000000 */
[----:B------:R-:W-:Y:S01]  /*a750*/  HGMMA.64x96x16.F32 R24, gdesc[UR4], R24, gsb0 ;  /* 0x01600000041879f0 */ /* 0x000fe20008000818 */
[----:B---3--:R-:W-:Y:S01]  /*a760*/  VIADD R6, R6, 0x400 ;  /* 0x0000040006067836 */ /* 0x008fe20000000000 */
[----:B------:R-:W-:Y:S02]  /*a770*/  R2UR UR6, R20 ;  /* 0x00000000140672ca */ /* 0x000fe400000e0000 */
[----:B------:R-:W-:Y:S02]  /*a780*/  R2UR UR7, R21 ;  /* 0x00000000150772ca */ /* 0x000fe400000e0000 */
[----:B------:R-:W-:Y:S02]  /*a790*/  R2UR UR4, R6 ;  /* 0x00000000060472ca */ /* 0x000fe400000e0000 */
[----:B------:R-:W-:Y:S02]  /*a7a0*/  R2UR UR5, R7 ;  /* 0x00000000070572ca */ /* 0x000fe400000e0000 */
[----:B------:R-:W3:Y:S01]  /*a7b0*/  LDL.64 R6, [R1+0xf0] ;  /* 0x0000f00001067983 */ /* 0x000ee20000100a00 */
[----:B----4-:R-:W-:-:S02]  /*a7c0*/  VIADD R14, R14, 0x402 ;  /* 0x000004020e0e7836 */ /* 0x010fc40000000000 */
[----:B------:R-:W-:Y:S01]  /*a7d0*/  VIADD R20, R4, 0x302 ;  /* 0x0000030204147836 */ /* 0x000fe20000000000 */
[----:B------:R-:W-:Y:S02]  /*a7e0*/  WARPGROUP.DEPBAR.LE gsb0, 0x0 ;  /* 0x00008000000079c5 */ /* 0x000fe40000010000 */
[----:B------:R-:W-:-:S06]  /*a7f0*/  WARPGROUP.ARRIVE ;  /* 0x00000000000079c5 */ /* 0x000fcc0000000000 */
[----:B------:R-:W-:Y:S01]  /*a800*/  HGMMA.64x96x16.F32 R24, gdesc[UR4], R24, gsb0 ;  /* 0x01600000041879f0 */ /* 0x000fe20008000818 */
[----:B------:R-:W-:Y:S01]  /*a810*/  IMAD.MOV.U32 R21, RZ, RZ, R5 ;  /* 0x000000ffff157224 */ /* 0x000fe200078e0005 */
[----:B------:R-:W-:Y:S02]  /*a820*/  R2UR UR6, R20 ;  /* 0x00000000140672ca */ /* 0x000fe400000e0000 */
[----:B------:R-:W-:Y:S02]  /*a830*/  R2UR UR4, R14 ;  /* 0x000000000e0472ca */ /* 0x000fe400000e0000 */
[----:B------:R-:W-:Y:S02]  /*a840*/  R2UR UR7, R21 ;  /* 0x00000000150772ca */ /* 0x000fe400000e0000 */
[----:B------:R-:W-:Y:S02]  /*a850*/  R2UR UR5, R15 ;  /* 0x000000000f0572ca */ /* 0x000fe400000e0000 */
[----:B------:R-:W4:Y:S01]  /*a860*/  LDL.64 R14, [R1+0xf0] ;  /* 0x0000f000010e7983 */ /* 0x000f220000100a00 */
[----:B--2---:R-:W-:-:S02]  /*a870*/  VIADD R12, R12, 0x404 ;  /* 0x000004040c0c7836 */ /* 0x004fc40000000000 */
        /* <DEDUP_REMOVED lines=9> */
[----:B------:R-:W2:Y:S01]  /*a910*/  LDL.64 R12, [R1+0xf0] ;  /* 0x0000f000010c7983 */ /* 0x000ea20000100a00 */
[----:B------:R-:W-:-:S02]  /*a920*/  VIADD R8, R8, 0x406 ;  /* 0x0000040608087836 */ /* 0x000fc40000000000 */
        /* <DEDUP_REMOVED lines=10> */
[----:B---3--:R-:W-:-:S02]  /*a9d0*/  VIADD R6, R6, 0x800 ;  /* 0x0000080006067836 */ /* 0x008fc40000000000 */
        /* <DEDUP_REMOVED lines=52> */
[----:B------:R-:W-:Y:S01]  /*ad20*/  R2UR UR5, R7 ;  /* 0x00000000070572ca */ /* 0x000fe200000e0000 */
[----:B----4-:R-:W-:Y:S01]  /*ad30*/  VIADD R14, R14, 0xc02 ;  /* 0x00000c020e0e7836 */ /* 0x010fe20000000000 */
[----:B------:R0:W5:Y:S01]  /*ad40*/  LDL R20, [R1+0xc] ;  /* 0x00000c0001147983 */ /* 0x0001620000100800 */
        /* <DEDUP_REMOVED lines=9> */
[----:B--2---:R-:W-:Y:S02]  /*ade0*/  VIADD R12, R12, 0xc04 ;  /* 0x00000c040c0c7836 */ /* 0x004fe40000000000 */
        /* <DEDUP_REMOVED lines=47> */
.L_x_12578:
[----:B------:R-:W-:Y:S05]  /*b0e0*/  BSYNC B0 ;  /* 0x0000000000007941 */ /* 0x000fea0003800000 */
.L_x_12577:
[----:B0-----:R-:W2:Y:S02]  /*b0f0*/  LDL.64 R4, [R1+0x20] ;  /* 0x0000200001047983 */ /* 0x001ea40000100a00 */
[----:B--2---:R-:W-:-:S05]  /*b100*/  MOV R4, R4 ;  /* 0x0000000400047202 */ /* 0x004fca0000000f00 */
[----:B-----5:R-:W-:-:S05]  /*b110*/  IMAD R3, R3, 0x8, R4 ;  /* 0x0000000803037824 */ /* 0x020fca00078e0204 */
[----:B------:R-:W-:-:S04]  /*b120*/  PRMT R3, R20, 0x654, R3 ;  /* 0x0000065414037816 */ /* 0x000fc80000000003 */
[----:B------:R0:W-:Y:S01]  /*b130*/  SYNCS.ARRIVE.TRANS64.RED.A1T0 RZ, [R3+URZ], RZ ;  /* 0x000000ff03ff79a7 */ /* 0x0001e2000810043f */
[----:B------:R-:W2:Y:S02]  /*b140*/  LD.E.64 R4, desc[UR36][R22.64+0x200] ;  /* 0x0002002416047980 */ /* 0x000ea4000c101b00 */
        /* <DEDUP_REMOVED lines=36> */
[----:B------:R-:W-:-:S03]  /*b390*/  FMNMX.FTZ R3, R47, R6, !PT ;  /* 0x000000062f037209 */ /* 0x000fc60007810000 */
[----:B------:R-:W-:Y:S01]  /*b3a0*/  ST.E desc[UR36][R22.64+0x200], R9 ;  /* 0x0002000916007985 */ /* 0x000fe2000c101924 */
        /* <DEDUP_REMOVED lines=11> */
[----:B------:R-:W-:Y:S02]  /*b460*/  FMNMX.FTZ R3, R67, R6, !PT ;  /* 0x0000000643037209 */ /* 0x000fe40007810000 */
[----:B------:R-:W-:Y:S02]  /*b470*/  IADD3 R6, P0, R16, 0x200, RZ ;  /* 0x0000020010067810 */ /* 0x000fe40007f1e0ff */
[----:B------:R-:W-:Y:S02]  /*b480*/  FMNMX.FTZ R8, R70, R3, !PT ;  /* 0x0000000346087209 */ /* 0x000fe40007810000 */
[----:B------:R-:W-:Y:S01]  /*b490*/  LOP3.LUT R6, R6, 0x4, RZ, 0xfc, !PT ;  /* 0x0000000406067812 */ /* 0x000fe200078efcff */
[----:B------:R-:W-:Y:S01]  /*b4a0*/  IMAD.X R7, RZ, RZ, R17, P0 ;  /* 0x000000ffff077224 */ /* 0x000fe200000e0611 */
[----:B------:R-:W-:Y:S02]  /*b4b0*/  FMNMX.FTZ R3, R71, R8, !PT ;  /* 0x0000000847037209 */ /* 0x000fe40007810000 */
[----:B0-----:R-:W-:-:S03]  /*b4c0*/  FMNMX.FTZ R13, R11, R12, !PT ;  /* 0x0000000c0b0d7209 */ /* 0x001fc60007810000 */
[----:B------:R-:W-:Y:S04]  /*b4d0*/  ST.E desc[UR36][R6.64], R3 ;  /* 0x0000000306007985 */ /* 0x000fe8000c101924 */
[----:B------:R-:W-:Y:S04]  /*b4e0*/  ST.E desc[UR36][R22.64+0x200], R13 ;  /* 0x0002000d16007985 */ /* 0x000fe8000c101924 */
[----:B------:R-:W2:Y:S04]  /*b4f0*/  LD.E R8, desc[UR36][R6.64] ;  /* 0x0000002406087980 */ /* 0x000ea8000c101900 */
[----:B--2---:R-:W0:Y:S02]  /*b500*/  SHFL.BFLY PT, R11, R8, 0x2, 0x1f ;  /* 0x0c401f00080b7f89 */ /* 0x004e2400000e0000 */
[----:B0-----:R-:W-:-:S05]  /*b510*/  FMNMX.FTZ R11, R8, R11, !PT ;  /* 0x0000000b080b7209 */ /* 0x001fca0007810000 */
[----:B------:R-:W0:Y:S02]  /*b520*/  SHFL.BFLY PT, R12, R11, 0x1, 0x1f ;  /* 0x0c201f000b0c7f89 */ /* 0x000e2400000e0000 */
[----:B0-----:R-:W-:-:S05]  /*b530*/  FMNMX.FTZ R21, R11, R12, !PT ;  /* 0x0000000c0b157209 */ /* 0x001fca0007810000 */
[----:B------:R0:W-:Y:S04]  /*b540*/  ST.E desc[UR36][R6.64], R21 ;  /* 0x0000001506007985 */ /* 0x0001e8000c101924 */
[----:B------:R-:W2:Y:S04]  /*b550*/  LD.E R82, desc[UR36][R22.64+0x220] ;  /* 0x0002202416527980 */ /* 0x000ea8000c101900 */
[----:B------:R-:W3:Y:S04]  /*b560*/  LD.E R15, desc[UR36][R22.64+0x200] ;  /* 0x00020024160f7980 */ /* 0x000ee8000c101900 */
[----:B------:R-:W4:Y:S04]  /*b570*/  LD.E R81, desc[UR36][R22.64+0x210] ;  /* 0x0002102416517980 */ /* 0x000f28000c101900 */
[----:B------:R-:W4:Y:S01]  /*b580*/  LD.E R80, desc[UR36][R22.64+0x214] ;  /* 0x0002142416507980 */ /* 0x000f22000c101900 */
[----:B------:R-:W-:-:S03]  /*b590*/  FADD.FTZ R5, R5, -R21 ;  /* 0x8000001505057221 */ /* 0x000fc60000010000 */
        /* <DEDUP_REMOVED lines=56> */
[-C--:B--2---:R-:W-:Y:S01]  /*b920*/  FMUL.FTZ R165, R21, R82.reuse ;  /* 0x0000005215a57220 */ /* 0x084fe20000410000 */
[----:B------:R-:W-:Y:S01]  /*b930*/  FMUL.FTZ R5, R82, R5 ;  /* 0x0000000552057220 */ /* 0x000fe20000410000 */
[-C--:B---3--:R-:W-:Y:S01]  /*b940*/  FMUL.FTZ R83, R15, R82.reuse ;  /* 0x000000520f537220 */ /* 0x088fe20000410000 */
[----:B------:R-:W-:Y:S01]  /*b950*/  FADD.FTZ R3, R4, -R15 ;  /* 0x8000000f04037221 */ /* 0x000fe20000010000 */
[----:B------:R-:W-:-:S03]  /*b960*/  FFMA.FTZ R153, R26, R82, -R165 ;  /* 0x000000521a997223 */ /* 0x000fc600000108a5 */
[----:B------:R-:W-:Y:S01]  /*b970*/  MUFU.EX2 R5, R5 ;  /* 0x0000000500057308 */ /* 0x000fe20000000800 */
[-CC-:B------:R-:W-:Y:S01]  /*b980*/  FFMA.FTZ R72, R25, R82.reuse, -R83.reuse ;  /* 0x0000005219487223 */ /* 0x180fe20000010853 */
[-CC-:B------:R-:W-:Y:S01]  /*b990*/  FFMA.FTZ R158, R36, R82.reuse, -R83.reuse ;  /* 0x00000052249e7223 */ /* 0x180fe20000010853 */
[----:B------:R-:W2:Y:S01]  /*b9a0*/  LD.E R25, desc[UR36][R22.64+0x43c] ;  /* 0x00043c2416197980 */ /* 0x000ea2000c101900 */
[-CC-:B------:R-:W-:Y:S01]  /*b9b0*/  FFMA.FTZ R162, R44, R82.reuse, -R83.reuse ;  /* 0x000000522ca27223 */ /* 0x180fe20000010853 */
[-CC-:B------:R-:W-:Y:S01]  /*b9c0*/  FFMA.FTZ R156, R32, R82.reuse, -R83.reuse ;  /* 0x00000052209c7223 */ /* 0x180fe20000010853 */
[-CC-:B------:R-:W-:Y:S01]  /*b9d0*/  FFMA.FTZ R11, R48, R82.reuse, -R83.reuse ;  /* 0x00000052300b7223 */ /* 0x180fe20000010853 */
[----:B------:R-:W3:Y:S01]  /*b9e0*/  LD.E R36, desc[UR36][R22.64+0x244] ;  /* 0x0002442416247980 */ /* 0x000ee2000c101900 */
        /* <DEDUP_REMOVED lines=13> */
[-C--:B------:R-:W-:Y:S01]  /*bac0*/  FMUL.FTZ R3, R3, R82.reuse ;  /* 0x0000005203037220 */ /* 0x080fe20000410000 */
[-CC-:B0-----:R-:W-:Y:S01]  /*bad0*/  FFMA.FTZ R7, R56, R82.reuse, -R83.reuse ;  /* 0x0000005238077223 */ /* 0x181fe20000010853 */
[----:B------:R-:W3:Y:S01]  /*bae0*/  LD.E R40, desc[UR36][R22.64+0x254] ;  /* 0x0002542416287980 */ /* 0x000ee2000c101900 */
[----:B------:R-:W-:Y:S03]  /*baf0*/  MUFU.EX2 R153, R153 ;  /* 0x0000009900997308 */ /* 0x000fe60000000800 */
[----:B------:R-:W3:Y:S01]  /*bb00*/  LD.E R52, desc[UR36][R22.64+0x2a4] ;  /* 0x0002a42416347980 */ /* 0x000ee2000c101900 */
[-CC-:B------:R-:W-:Y:S01]  /*bb10*/  FFMA.FTZ R33, R41, R82.reuse, -R83.reuse ;  /* 0x0000005229217223 */ /* 0x180fe20000010853 */
[----:B------:R-:W-:-:S02]  /*bb20*/  FFMA.FTZ R28, R45, R82, -R83 ;  /* 0x000000522d1c7223 */ /* 0x000fc40000010853 */
[----:B------:R-:W3:Y:S01]  /*bb30*/  LD.E R24, desc[UR36][R22.64+0x434] ;  /* 0x0004342416187980 */ /* 0x000ee2000c101900 */
[----:B------:R-:W-:Y:S03]  /*bb40*/  MUFU.EX2 R4, R3 ;  /* 0x0000000300047308 */ /* 0x000fe60000000800 */
[----:B------:R-:W3:Y:S04]  /*bb50*/  LD.E R41, desc[UR36][R22.64+0x270] ;  /* 0x0002702416297980 */ /* 0x000ee8000c101900 */
[----:B------:R-:W3:Y:S01]  /*bb60*/  LD.E R45, desc[UR36][R22.64+0x280] ;  /* 0x00028024162d7980 */ /* 0x000ee2000c101900 */
[----:B------:R-:W4:Y:S03]  /*bb70*/  MUFU.EX2 R152, R152 ;  /* 0x0000009800987308 */ /* 0x000f260000000800 */
[----:B------:R-:W3:Y:S04]  /*bb80*/  LD.E R49, desc[UR36][R22.64+0x2b0] ;  /* 0x0002b02416317980 */ /* 0x000ee8000c101900 */
[----:B------:R-:W3:Y:S01]  /*bb90*/  LD.E R53, desc[UR36][R22.64+0x2b4] ;  /* 0x0002b42416357980 */ /* 0x000ee2000c101900 */
[----:B------:R-:W0:Y:S03]  /*bba0*/  MUFU.EX2 R72, R72 ;  /* 0x0000004800487308 */ /* 0x000e260000000800 */
[----:B------:R-:W3:Y:S01]  /*bbb0*/  LD.E R60, desc[UR36][R22.64+0x2c0] ;  /* 0x0002c024163c7980 */ /* 0x000ee2000c101900 */
[-CC-:B------:R-:W-:Y:S01]  /*bbc0*/  FFMA.FTZ R56, R27, R82.reuse, -R165.reuse ;  /* 0x000000521b387223 */ /* 0x180fe200000108a5 */
[-C--:B------:R-:W-:Y:S01]  /*bbd0*/  FFMA.FTZ R155, R30, R82.reuse, -R165 ;  /* 0x000000521e9b7223 */ /* 0x080fe200000108a5 */
[-C--:B------:R-:W-:Y:S01]  /*bbe0*/  FFMA.FTZ R14, R57, R82.reuse, -R83 ;  /* 0x00000052390e7223 */ /* 0x080fe20000010853 */
[-CC-:B------:R-:W-:Y:S01]  /*bbf0*/  FFMA.FTZ R57, R31, R82.reuse, -R165.reuse ;  /* 0x000000521f397223 */ /* 0x180fe200000108a5 */
[----:B------:R-:W-:Y:S01]  /*bc00*/  MUFU.EX2 R154, R154 ;  /* 0x0000009a009a7308 */ /* 0x000fe20000000800 */
[-CC-:B------:R-:W-:Y:S01]  /*bc10*/  FFMA.FTZ R157, R34, R82.reuse, -R165.reuse ;  /* 0x00000052229d7223 */ /* 0x180fe200000108a5 */
[----:B----4-:R-:W-:Y:S01]  /*bc20*/  FFMA.FTZ R81, R4, R81, R152 ;  /* 0x0000005104517223 */ /* 0x010fe20000010098 */
[-CC-:B------:R-:W-:Y:S01]  /*bc30*/  FFMA.FTZ R169, R63, R82.reuse, -R165.reuse ;  /* 0x000000523fa97223 */ /* 0x180fe200000108a5 */
[-CC-:B------:R-:W-:Y:S01]  /*bc40*/  FFMA.FTZ R159, R38, R82.reuse, -R165.reuse ;  /* 0x00000052269f7223 */ /* 0x180fe200000108a5 */
[-CC-:B------:R-:W-:Y:S01]  /*bc50*/  FFMA.FTZ R166, R66, R82.reuse, -R165.reuse ;  /* 0x0000005242a67223 */ /* 0x180fe200000108a5 */
[-CC-:B------:R-:W-:Y:S01]  /*bc60*/  FFMA.FTZ R161, R42, R82.reuse, -R165.reuse ;  /* 0x000000522aa17223 */ /* 0x180fe200000108a5 */
[-CC-:B------:R-:W-:Y:S01]  /*bc70*/  FFMA.FTZ R163, R46, R82.reuse, -R165.reuse ;  /* 0x000000522ea37223 */ /* 0x180fe200000108a5 */
[----:B------:R-:W1:Y:S01]  /*bc80*/  MUFU.EX2 R56, R56 ;  /* 0x0000003800387308 */ /* 0x000e620000000800 */
[-CC-:B------:R-:W-:Y:S01]  /*bc90*/  FFMA.FTZ R31, R35, R82.reuse, -R165.reuse ;  /* 0x00000052231f7223 */ /* 0x180fe200000108a5 */
[-C--:B------:R-:W-:Y:S01]  /*bca0*/  FFMA.FTZ R220, R47, R82.reuse, -R165 ;  /* 0x000000522fdc7223 */ /* 0x080fe200000108a5 */
[-C--:B------:R-:W-:Y:S01]  /*bcb0*/  FFMA.FTZ R20, R65, R82.reuse, -R83 ;  /* 0x0000005241147223 */ /* 0x080fe20000010853 */
[-CC-:B------:R-:W-:Y:S01]  /*bcc0*/  FFMA.FTZ R174, R50, R82.reuse, -R165.reuse ;  /* 0x0000005232ae7223 */ /* 0x180fe200000108a5 */
[-CC-:B------:R-:W-:Y:S01]  /*bcd0*/  FFMA.FTZ R175, R51, R82.reuse, -R165.reuse ;  /* 0x0000005233af7223 */ /* 0x180fe200000108a5 */
[-CC-:B------:R-:W-:Y:S01]  /*bce0*/  FFMA.FTZ R172, R54, R82.reuse, -R165.reuse ;  /* 0x0000005236ac7223 */ /* 0x180fe200000108a5 */
[-CC-:B------:R-:W-:Y:S01]  /*bcf0*/  FFMA.FTZ R173, R55, R82.reuse, -R165.reuse ;  /* 0x0000005237ad7223 */ /* 0x180fe200000108a5 */
[----:B------:R-:W4:Y:S01]  /*bd00*/  MUFU.EX2 R155, R155 ;  /* 0x0000009b009b7308 */ /* 0x000f220000000800 */
[-CC-:B------:R-:W-:Y:S01]  /*bd10*/  FFMA.FTZ R170, R58, R82.reuse, -R165.reuse ;  /* 0x000000523aaa7223 */ /* 0x180fe200000108a5 */
[-CC-:B------:R-:W-:Y:S01]  /*bd20*/  FFMA.FTZ R171, R59, R82.reuse, -R165.reuse ;  /* 0x000000523bab7223 */ /* 0x180fe200000108a5 */
[-C--:B------:R-:W-:Y:S01]  /*bd30*/  FFMA.FTZ R168, R62, R82.reuse, -R165 ;  /* 0x000000523ea87223 */ /* 0x080fe200000108a5 */
[-C--:B------:R-:W-:Y:S01]  /*bd40*/  FFMA.FTZ R15, R61, R82.reuse, -R83 ;  /* 0x000000523d0f7223 */ /* 0x080fe20000010853 */
[-C--:B------:R-:W-:Y:S01]  /*bd50*/  FFMA.FTZ R167, R67, R82.reuse, -R165 ;  /* 0x0000005243a77223 */ /* 0x080fe200000108a5 */
[-CC-:B------:R-:W-:Y:S01]  /*bd60*/  FFMA.FTZ R6, R68, R82.reuse, -R83.reuse ;  /* 0x0000005244067223 */ /* 0x180fe20000010853 */
[----:B------:R-:W-:Y:S01]  /*bd70*/  FFMA.FTZ R69, R69, R82, -R83 ;  /* 0x0000005245457223 */ /* 0x000fe20000010853 */
[----:B------:R-:W4:Y:S01]  /*bd80*/  MUFU.EX2 R73, R73 ;  /* 0x0000004900497308 */ /* 0x000f220000000800 */
[----:B------:R-:W-:Y:S01]  /*bd90*/  FFMA.FTZ R63, R5, R80, R153 ;  /* 0x00000050053f7223 */ /* 0x000fe20000010099 */
[----:B0-----:R-:W-:Y:S01]  /*bda0*/  FADD.FTZ R81, R72, R81 ;  /* 0x0000005148517221 */ /* 0x001fe20000010000 */
[-C--:B------:R-:W-:Y:S01]  /*bdb0*/  FFMA.FTZ R164, R70, R82.reuse, -R165 ;  /* 0x0000005246a47223 */ /* 0x080fe200000108a5 */
[----:B------:R-:W3:Y:S04]  /*bdc0*/  LD.E R26, desc[UR36][R22.64+0x2c4] ;  /* 0x0002c424161a7980 */ /* 0x000ee8000c101900 */
[----:B------:R-:W0:Y:S01]  /*bdd0*/  MUFU.EX2 R57, R57 ;  /* 0x0000003900397308 */ /* 0x000e220000000800 */
[----:B------:R-:W-:-:S07]  /*bde0*/  FFMA.FTZ R3, R64, R82, -R83 ;  /* 0x0000005240037223 */ /* 0x000fce0000010853 */
[----:B------:R-:W0:Y:S01]  /*bdf0*/  MUFU.EX2 R156, R156 ;  /* 0x0000009c009c7308 */ /* 0x000e220000000800 */
[----:B-1----:R-:W-:Y:S01]  /*be00*/  FADD.FTZ R64, R56, R63 ;  /* 0x0000003f38407221 */ /* 0x002fe20000010000 */
[----:B------:R-:W-:Y:S01]  /*be10*/  FFMA.FTZ R34, R39, R82, -R165 ;  /* 0x0000005227227223 */ /* 0x000fe200000108a5 */
[----:B------:R-:W3:Y:S05]  /*be20*/  LD.E R27, desc[UR36][R22.64+0x2e0] ;  /* 0x0002e024161b7980 */ /* 0x000eea000c101900 */
[----:B------:R-:W1:Y:S01]  /*be30*/  MUFU.EX2 R157, R157 ;  /* 0x0000009d009d7308 */ /* 0x000e620000000800 */
[----:B------:R-:W-:-:S07]  /*be40*/  FADD.FTZ R66, R154, R81 ;  /* 0x000000519a427221 */ /* 0x000fce0000010000 */
[----:B------:R-:W1:Y:S01]  /*be50*/  MUFU.EX2 R29, R29 ;  /* 0x0000001d001d7308 */ /* 0x000e620000000800 */
[----:B----4-:R-:W-:Y:S01]  /*be60*/  FADD.FTZ R64, R155, R64 ;  /* 0x000000409b407221 */ /* 0x010fe20000010000 */
[----:B------:R-:W-:-:S06]  /*be70*/  FADD.FTZ R63, R73, R66 ;  /* 0x00000042493f7221 */ /* 0x000fcc0000010000 */
[----:B------:R-:W-:Y:S01]  /*be80*/  MUFU.EX2 R158, R158 ;  /* 0x0000009e009e7308 */ /* 0x000fe20000000800 */
[----:B------:R-:W-:Y:S01]  /*be90*/  FFMA.FTZ R30, R43, R82, -R165 ;  /* 0x000000522b1e7223 */ /* 0x000fe200000108a5 */
[----:B------:R-:W4:Y:S06]  /*bea0*/  LD.E R35, desc[UR36][R22.64+0x2d0] ;  /* 0x0002d02416237980 */ /* 0x000f2c000c101900 */
        /* <DEDUP_REMOVED lines=15> */
[----:B------:R-:W-:Y:S01]  /*bfa0*/  FMUL.FTZ R79, R4, R79 ;  /* 0x0000004f044f7220 */ /* 0x000fe20000410000 */
[----:B------:R-:W4:Y:S02]  /*bfb0*/  LD.E R38, desc[UR36][R22.64+0x2d4] ;  /* 0x0002d42416267980 */ /* 0x000f24000c101900 */
[----:B------:R-:W1:Y:S01]  /*bfc0*/  MUFU.EX2 R31, R31 ;  /* 0x0000001f001f7308 */ /* 0x000e620000000800 */
[----:B0-----:R-:W-:Y:S01]  /*bfd0*/  FADD.FTZ R64, R57, R64 ;  /* 0x0000004039407221 */ /* 0x001fe20000010000 */
[----:B------:R-:W-:Y:S01]  /*bfe0*/  FADD.FTZ R66, R156, R63 ;  /* 0x0000003f9c427221 */ /* 0x000fe20000010000 */
[----:B------:R-:W4:Y:S04]  /*bff0*/  LD.E R39, desc[UR36][R22.64+0x2f0] ;  /* 0x0002f02416277980 */ /* 0x000f28000c101900 */
[----:B------:R-:W4:Y:S01]  /*c000*/  LD.E R70, desc[UR36][R22.64+0x248] ;  /* 0x0002482416467980 */ /* 0x000f22000c101900 */
[----:B------:R-:W0:Y:S01]  /*c010*/  MUFU.EX2 R159, R159 ;  /* 0x0000009f009f7308 */ /* 0x000e220000000800 */
[----:B-1----:R-:W-:Y:S01]  /*c020*/  FADD.FTZ R64, R157, R64 ;  /* 0x000000409d407221 */ /* 0x002fe20000010000 */
[----:B------:R-:W-:Y:S01]  /*c030*/  FADD.FTZ R63, R29, R66 ;  /* 0x000000421d3f7221 */ /* 0x000fe20000010000 */
[----:B------:R-:W4:Y:S04]  /*c040*/  LD.E R43, desc[UR36][R22.64+0x2e4] ;  /* 0x0002e424162b7980 */ /* 0x000f28000c101900 */
[----:B------:R-:W4:Y:S01]  /*c050*/  LD.E R47, desc[UR36][R22.64+0x300] ;  /* 0x00030024162f7980 */ /* 0x000f22000c101900 */
[----:B------:R-:W1:Y:S01]  /*c060*/  MUFU.EX2 R34, R34 ;  /* 0x0000002200227308 */ /* 0x000e620000000800 */
[----:B------:R-:W-:Y:S01]  /*c070*/  FADD.FTZ R64, R31, R64 ;  /* 0x000000401f407221 */ /* 0x000fe20000010000 */
[----:B------:R-:W-:Y:S01]  /*c080*/  FADD.FTZ R63, R158, R63 ;  /* 0x0000003f9e3f7221 */ /* 0x000fe20000010000 */
[----:B------:R-:W4:Y:S04]  /*c090*/  LD.E R80, desc[UR36][R22.64+0x258] ;  /* 0x0002582416507980 */ /* 0x000f28000c101900 */
[----:B------:R-:W4:Y:S01]  /*c0a0*/  LD.E R68, desc[UR36][R22.64+0x278] ;  /* 0x0002782416447980 */ /* 0x000f22000c101900 */
        /* <DEDUP_REMOVED lines=8> */
[----:B------:R-:W4:Y:S05]  /*c130*/  LD.E R42, desc[UR36][R22.64+0x310] ;  /* 0x00031024162a7980 */ /* 0x000f2a000c101900 */
        /* <DEDUP_REMOVED lines=17> */
[----:B------:R-:W4:Y:S05]  /*c250*/  LD.E R62, desc[UR36][R22.64+0x340] ;  /* 0x00034024163e7980 */ /* 0x000f2a000c101900 */
[----:B------:R-:W2:Y:S01]  /*c260*/  MUFU.EX2 R172, R172 ;  /* 0x000000ac00ac7308 */ /* 0x000ea20000000800 */
[----:B0-----:R-:W-:Y:S01]  /*c270*/  FADD.FTZ R64, R174, R63 ;  /* 0x0000003fae407221 */ /* 0x001fe20000010000 */
[----:B------:R-:W-:Y:S01]  /*c280*/  FADD.FTZ R66, R12, R65 ;  /* 0x000000410c427221 */ /* 0x000fe20000010000 */
[----:B------:R-:W4:Y:S05]  /*c290*/  LD.E R59, desc[UR36][R22.64+0x344] ;  /* 0x00034424163b7980 */ /* 0x000f2a000c101900 */
[----:B------:R-:W0:Y:S01]  /*c2a0*/  MUFU.EX2 R173, R173 ;  /* 0x000000ad00ad7308 */ /* 0x000e220000000800 */
[----:B-1----:R-:W-:Y:S01]  /*c2b0*/  FADD.FTZ R63, R175, R64 ;  /* 0x00000040af3f7221 */ /* 0x002fe20000010000 */
[----:B------:R-:W-:Y:S01]  /*c2c0*/  FADD.FTZ R66, R9, R66 ;  /* 0x0000004209427221 */ /* 0x000fe20000010000 */
[----:B------:R-:W4:Y:S05]  /*c2d0*/  LD.E R83, desc[UR36][R22.64+0x410] ;  /* 0x0004102416537980 */ /* 0x000f2a000c101900 */
[----:B------:R-:W1:Y:S08]  /*c2e0*/  MUFU.EX2 R170, R170 ;  /* 0x000000aa00aa7308 */ /* 0x000e700000000800 */
[----:B------:R-:W1:Y:S01]  /*c2f0*/  MUFU.EX2 R14, R14 ;  /* 0x0000000e000e7308 */ /* 0x000e620000000800 */
[----:B--2---:R-:W-:Y:S01]  /*c300*/  FADD.FTZ R64, R172, R63 ;  /* 0x0000003fac407221 */ /* 0x004fe20000010000 */
[----:B------:R-:W-:Y:S01]  /*c310*/  FADD.FTZ R66, R13, R66 ;  /* 0x000000420d427221 */ /* 0x000fe20000010000 */
[----:B------:R-:W-:Y:S01]  /*c320*/  FMUL.FTZ R119, R5, R25 ;  /* 0x0000001905777220 */ /* 0x000fe20000410000 */
[----:B---3--:R-:W-:-:S04]  /*c330*/  FMUL.FTZ R123, R4, R36 ;  /* 0x00000024047b7220 */ /* 0x008fc80000410000 */
[----:B------:R-:W2:Y:S01]  /*c340*/  MUFU.EX2 R171, R171 ;  /* 0x000000ab00ab7308 */ /* 0x000ea20000000800 */
[----:B0-----:R-:W-:Y:S01]  /*c350*/  FADD.FTZ R63, R173, R64 ;  /* 0x00000040ad3f7221 */ /* 0x001fe20000010000 */
[----:B------:R-:W-:Y:S01]  /*c360*/  FADD.FTZ R65, R7, R66 ;  /* 0x0000004207417221 */ /* 0x000fe20000010000 */
[C---:B------:R-:W-:Y:S01]  /*c370*/  FMUL.FTZ R44, R4.reuse, R44 ;  /* 0x0000002c042c7220 */ /* 0x040fe20000410000 */
[C---:B------:R-:W-:Y:S01]  /*c380*/  FMUL.FTZ R125, R4.reuse, R37 ;  /* 0x00000025047d7220 */ /* 0x040fe20000410000 */
[C---:B------:R-:W-:Y:S01]  /*c390*/  FMUL.FTZ R48, R4.reuse, R48 ;  /* 0x0000003004307220 */ /* 0x040fe20000410000 */
[C---:B------:R-:W-:Y:S01]  /*c3a0*/  FMUL.FTZ R127, R4.reuse, R40 ;  /* 0x00000028047f7220 */ /* 0x040fe20000410000 */
[----:B------:R-:W-:Y:S01]  /*c3b0*/  FMUL.FTZ R128, R4, R52 ;  /* 0x0000003404807220 */ /* 0x000fe20000410000 */
[----:B------:R-:W0:Y:S08]  /*c3c0*/  MUFU.EX2 R168, R168 ;  /* 0x000000a800a87308 */ /* 0x000e300000000800 */
[----:B------:R-:W3:Y:S01]  /*c3d0*/  MUFU.EX2 R15, R15 ;  /* 0x0000000f000f7308 */ /* 0x000ee20000000800 */
[----:B-1----:R-:W-:Y:S01]  /*c3e0*/  FADD.FTZ R64, R170, R63 ;  /* 0x0000003faa407221 */ /* 0x002fe20000010000 */
[----:B------:R-:W-:Y:S01]  /*c3f0*/  FADD.FTZ R65, R14, R65 ;  /* 0x000000410e417221 */ /* 0x000fe20000010000 */
[C---:B------:R-:W-:Y:S01]  /*c400*/  FMUL.FTZ R117, R4.reuse, R24 ;  /* 0x0000001804757220 */ /* 0x040fe20000410000 */
[C---:B------:R-:W-:Y:S01]  /*c410*/  FMUL.FTZ R41, R4.reuse, R41 ;  /* 0x0000002904297220 */ /* 0x040fe20000410000 */
[----:B------:R-:W-:Y:S01]  /*c420*/  FMUL.FTZ R45, R4, R45 ;  /* 0x0000002d042d7220 */ /* 0x000fe20000410000 */
[----:B------:R-:W4:Y:S02]  /*c430*/  LD.E R67, desc[UR36][R22.64+0x27c] ;  /* 0x00027c2416437980 */ /* 0x000f24000c101900 */
[----:B------:R-:W1:Y:S08]  /*c440*/  MUFU.EX2 R169, R169 ;  /* 0x000000a900a97308 */ /* 0x000e700000000800 */
[----:B------:R-:W1:Y:S01]  /*c450*/  MUFU.EX2 R3, R3 ;  /* 0x0000000300037308 */ /* 0x000e620000000800 */
[----:B--2---:R-:W-:Y:S01]  /*c460*/  FADD.FTZ R63, R171, R64 ;  /* 0x00000040ab3f7221 */ /* 0x004fe20000010000 */
[----:B------:R-:W-:-:S06]  /*c470*/  FADD.FTZ R64, R8, R65 ;  /* 0x0000004108407221 */ /* 0x000fcc0000010000 */
[----:B------:R-:W2:Y:S08]  /*c480*/  MUFU.EX2 R166, R166 ;  /* 0x000000a600a67308 */ /* 0x000eb00000000800 */
[----:B------:R-:W2:Y:S01]  /*c490*/  MUFU.EX2 R20, R20 ;  /* 0x0000001400147308 */ /* 0x000ea20000000800 */
[----:B0-----:R-:W-:Y:S01]  /*c4a0*/  FADD.FTZ R66, R168, R63 ;  /* 0x0000003fa8427221 */ /* 0x001fe20000010000 */
[----:B---3--:R-:W-:-:S06]  /*c4b0*/  FADD.FTZ R64, R15, R64 ;  /* 0x000000400f407221 */ /* 0x008fcc0000010000 */
[----:B------:R-:W0:Y:S08]  /*c4c0*/  MUFU.EX2 R167, R167 ;  /* 0x000000a700a77308 */ /* 0x000e300000000800 */
[----:B------:R-:W3:Y:S01]  /*c4d0*/  MUFU.EX2 R6, R6 ;  /* 0x0000000600067308 */ /* 0x000ee20000000800 */
[----:B-1----:R-:W-:Y:S01]  /*c4e0*/  FADD.FTZ R63, R169, R66 ;  /* 0x00000042a93f7221 */ /* 0x002fe20000010000 */
[----:B------:R-:W-:-:S06]  /*c4f0*/  FADD.FTZ R65, R3, R64 ;  /* 0x0000004003417221 */ /* 0x000fcc0000010000 */
[----:B------:R-:W1:Y:S01]  /*c500*/  MUFU.EX2 R21, R69 ;  /* 0x0000004500157308 */ /* 0x000e620000000800 */
[----:B--2---:R-:W-:Y:S01]  /*c510*/  FADD.FTZ R64, R166, R63 ;  /* 0x0000003fa6407221 */ /* 0x004fe20000010000 */
[----:B------:R-:W-:Y:S01]  /*c520*/  FADD.FTZ R65, R20, R65 ;  /* 0x0000004114417221 */ /* 0x000fe20000010000 */
[----:B------:R-:W-:Y:S01]  /*c530*/  FFMA.FTZ R165, R71, R82, -R165 ;  /* 0x0000005247a57223 */ /* 0x000fe200000108a5 */
[----:B------:R-:W2:Y:S01]  /*c540*/  LD.E R25, desc[UR36][R22.64+0x2c8] ;  /* 0x0002c82416197980 */ /* 0x000ea2000c101900 */
[----:B0-----:R-:W-:-:S03]  /*c550*/  FADD.FTZ R63, R167, R64 ;  /* 0x00000040a73f7221 */ /* 0x001fc60000010000 */
[----:B------:R-:W2:Y:S01]  /*c560*/  LD.E R82, desc[UR36][R22.64+0x430] ;  /* 0x0004302416527980 */ /* 0x000ea2000c101900 */
[----:B---3--:R-:W-:Y:S01]  /*c570*/  FADD.FTZ R64, R6, R65 ;  /* 0x0000004106407221 */ /* 0x008fe20000010000 */
[----:B------:R-:W0:Y:S02]  /*c580*/  MUFU.EX2 R164, R164 ;  /* 0x000000a400a47308 */ /* 0x000e240000000800 */
[----:B------:R-:W3:Y:S04]  /*c590*/  LD.E R36, desc[UR36][R22.64+0x2e8] ;  /* 0x0002e82416247980 */ /* 0x000ee8000c101900 */
[----:B------:R0:W-:Y:S01]  /*c5a0*/  ST.E desc[UR36][R22.64+0x274], R44 ;  /* 0x0002742c16007985 */ /* 0x0001e2000c101924 */
[----:B-1----:R-:W-:Y:S01]  /*c5b0*/  FADD.FTZ R111, R21, R64 ;  /* 0x00000040156f7221 */ /* 0x002fe20000010000 */
[----:B------:R-:W1:Y:S02]  /*c5c0*/  MUFU.EX2 R165, R165 ;  /* 0x000000a500a57308 */ /* 0x000e640000000800 */
[----:B------:R-:W3:Y:S04]  /*c5d0*/  LD.E R64, desc[UR36][R22.64+0x28c] ;  /* 0x00028c2416407980 */ /* 0x000ee8000c101900 */
[----:B------:R-:W3:Y:S01]  /*c5e0*/  LD.E R37, desc[UR36][R22.64+0x2dc] ;  /* 0x0002dc2416257980 */ /* 0x000ee2000c101900 */
[----:B0-----:R-:W-:-:S03]  /*c5f0*/  FADD.FTZ R66, R164, R63 ;  /* 0x0000003fa4427221 */ /* 0x001fc60000010000 */
[----:B------:R-:W3:Y:S04]  /*c600*/  LD.E R44, desc[UR36][R22.64+0x32c] ;  /* 0x00032c24162c7980 */ /* 0x000ee8000c101900 */
[----:B------:R0:W-:Y:S01]  /*c610*/  ST.E desc[UR36][R22.64+0x294], R48 ;  /* 0x0002943016007985 */ /* 0x0001e2000c101924 */
[----:B-1----:R-:W-:-:S03]  /*c620*/  FADD.FTZ R115, R165, R66 ;  /* 0x00000042a5737221 */ /* 0x002fc60000010000 */
[----:B------:R1:W-:Y:S04]  /*c630*/  ST.E desc[UR36][R22.64+0x2a0], R78 ;  /* 0x0002a04e16007985 */ /* 0x0003e8000c101924 */
[----:B------:R-:W3:Y:S04]  /*c640*/  LD.E R66, desc[UR36][R22.64+0x288] ;  /* 0x0002882416427980 */ /* 0x000ee8000c101900 */
[----:B------:R-:W3:Y:S04]  /*c650*/  LD.E R40, desc[UR36][R22.64+0x30c] ;  /* 0x00030c2416287980 */ /* 0x000ee8000c101900 */
[----:B0-----:R-:W3:Y:S04]  /*c660*/  LD.E R48, desc[UR36][R22.64+0x388] ;  /* 0x0003882416307980 */ /* 0x001ee8000c101900 */
[----:B-1----:R-:W3:Y:S01]  /*c670*/  LD.E R78, desc[UR36][R22.64+0x398] ;  /* 0x00039824164e7980 */ /* 0x002ee2000c101900 */
[C---:B------:R-:W-:Y:S01]  /*c680*/  FMUL.FTZ R49, R4.reuse, R49 ;  /* 0x0000003104317220 */ /* 0x040fe20000410000 */
[C---:B------:R-:W-:Y:S01]  /*c690*/  FMUL.FTZ R53, R4.reuse, R53 ;  /* 0x0000003504357220 */ /* 0x040fe20000410000 */
[C---:B------:R-:W-:Y:S01]  /*c6a0*/  FMUL.FTZ R60, R4.reuse, R60 ;  /* 0x0000003c043c7220 */ /* 0x040fe20000410000 */
[----:B------:R0:W-:Y:S04]  /*c6b0*/  ST.E desc[UR36][R22.64+0x240], R121 ;  /* 0x0002407916007985 */ /* 0x0001e8000c101924 */
[----:B------:R1:W-:Y:S04]  /*c6c0*/  ST.E desc[UR36][R22.64+0x2a4], R128 ;  /* 0x0002a48016007985 */ /* 0x0003e8000c101924 */
[----:B------:R-:W3:Y:S04]  /*c6d0*/  LD.E R24, desc[UR36][R22.64+0x2bc] ;  /* 0x0002bc2416187980 */ /* 0x000ee8000c101900 */
[----:B------:R-:W3:Y:S01]  /*c6e0*/  LD.E R74, desc[UR36][R22.64+0x2d8] ;  /* 0x0002d824164a7980 */ /* 0x000ee2000c101900 */
[----:B0-----:R-:W-:-:S03]  /*c6f0*/  FMUL.FTZ R121, R4, R76 ;  /* 0x0000004c04797220 */ /* 0x001fc60000410000 */
[----:B------:R-:W3:Y:S04]  /*c700*/  LD.E R52, desc[UR36][R22.64+0x39c] ;  /* 0x00039c2416347980 */ /* 0x000ee8000c101900 */
[----:B-1----:R-:W3:Y:S04]  /*c710*/  LD.E R128, desc[UR36][R22.64+0x3ec] ;  /* 0x0003ec2416807980 */ /* 0x002ee8000c101900 */
[----:B------:R0:W-:Y:S04]  /*c720*/  ST.E desc[UR36][R22.64+0x210], R111 ;  /* 0x0002106f16007985 */ /* 0x0001e8000c101924 */
        /* <DEDUP_REMOVED lines=15> */
[----:B------:R-:W3:Y:S04]  /*c820*/  LD.E R81, desc[UR36][R22.64+0x24c] ;  /* 0x00024c2416517980 */ /* 0x000ee8000c101900 */
[----:B------:R-:W3:Y:S04]  /*c830*/  LD.E R71, desc[UR36][R22.64+0x25c] ;  /* 0x00025c2416477980 */ /* 0x000ee8000c101900 */
[----:B------:R-:W3:Y:S04]  /*c840*/  LD.E R69, desc[UR36][R22.64+0x268] ;  /* 0x0002682416457980 */ /* 0x000ee8000c101900 */
[----:B------:R-:W3:Y:S04]  /*c850*/  LD.E R65, desc[UR36][R22.64+0x26c] ;  /* 0x00026c2416417980 */ /* 0x000ee8000c101900 */
[----:B------:R-:W3:Y:S04]  /*c860*/  LD.E R63, desc[UR36][R22.64+0x298] ;  /* 0x00029824163f7980 */ /* 0x000ee8000c101900 */
[----:B0-----:R-:W3:Y:S04]  /*c870*/  LD.E R111, desc[UR36][R22.64+0x2b8] ;  /* 0x0002b824166f7980 */ /* 0x001ee8000c101900 */
[----:B-1----:R-:W3:Y:S04]  /*c880*/  LD.E R115, desc[UR36][R22.64+0x2cc] ;  /* 0x0002cc2416737980 */ /* 0x002ee8000c101900 */
        /* <DEDUP_REMOVED lines=17> */
[----:B------:R-:W-:-:S04]  /*c9a0*/  FMUL.FTZ R27, R4, R27 ;  /* 0x0000001b041b7220 */ /* 0x000fc80000410000 */
[----:B------:R0:W-:Y:S04]  /*c9b0*/  ST.E desc[UR36][R22.64+0x2d0], R35 ;  /* 0x0002d02316007985 */ /* 0x0001e8000c101924 */
[----:B------:R1:W-:Y:S01]  /*c9c0*/  ST.E desc[UR36][R22.64+0x2e0], R27 ;  /* 0x0002e01b16007985 */ /* 0x0003e2000c101924 */
[C---:B------:R-:W-:Y:S01]  /*c9d0*/  FMUL.FTZ R39, R4.reuse, R39 ;  /* 0x0000002704277220 */ /* 0x040fe20000410000 */
[C---:B0-----:R-:W-:Y:S01]  /*c9e0*/  FMUL.FTZ R35, R4.reuse, R98 ;  /* 0x0000006204237220 */ /* 0x041fe20000410000 */
[----:B-1----:R-:W-:-:S04]  /*c9f0*/  FMUL.FTZ R27, R4, R102 ;  /* 0x00000066041b7220 */ /* 0x002fc80000410000 */
[----:B------:R0:W-:Y:S04]  /*ca00*/  ST.E desc[UR36][R22.64+0x394], R35 ;  /* 0x0003942316007985 */ /* 0x0001e8000c101924 */
[----:B------:R1:W-:Y:S01]  /*ca10*/  ST.E desc[UR36][R22.64+0x390], R27 ;  /* 0x0003901b16007985 */ /* 0x0003e2000c101924 */
[C---:B0-----:R-:W-:Y:S01]  /*ca20*/  FMUL.FTZ R35, R4.reuse, R88 ;  /* 0x0000005804237220 */ /* 0x041fe20000410000 */
[C---:B-1----:R-:W-:Y:S02]  /*ca30*/  FMUL.FTZ R27, R4.reuse, R92 ;  /* 0x0000005c041b7220 */ /* 0x042fe40000410000 */
[----:B------:R0:W-:Y:S04]  /*ca40*/  ST.E desc[UR36][R22.64+0x2f0], R39 ;  /* 0x0002f02716007985 */ /* 0x0001e8000c101924 */
[----:B------:R-:W-:Y:S04]  /*ca50*/  ST.E desc[UR36][R22.64+0x3e0], R27 ;  /* 0x0003e01b16007985 */ /* 0x000fe8000c101924 */
[----:B------:R1:W-:Y:S01]  /*ca60*/  ST.E desc[UR36][R22.64+0x3e4], R35 ;  /* 0x0003e42316007985 */ /* 0x0003e2000c101924 */
[C---:B0-----:R-:W-:Y:S01]  /*ca70*/  FMUL.FTZ R39, R4.reuse, R100 ;  /* 0x0000006404277220 */ /* 0x041fe20000410000 */
[C---:B------:R-:W-:Y:S01]  /*ca80*/  FMUL.FTZ R43, R4.reuse, R43 ;  /* 0x0000002b042b7220 */ /* 0x040fe20000410000 */
[----:B------:R-:W-:Y:S01]  /*ca90*/  FMUL.FTZ R47, R4, R47 ;  /* 0x0000002f042f7220 */ /* 0x000fe20000410000 */
[----:B-1----:R-:W-:-:S02]  /*caa0*/  FMUL.FTZ R35, R5, R70 ;  /* 0x0000004605237220 */ /* 0x002fc40000410000 */
[----:B------:R0:W-:Y:S04]  /*cab0*/  ST.E desc[UR36][R22.64+0x3a4], R39 ;  /* 0x0003a42716007985 */ /* 0x0001e8000c101924 */
[----:B------:R1:W-:Y:S01]  /*cac0*/  ST.E desc[UR36][R22.64+0x248], R35 ;  /* 0x0002482316007985 */ /* 0x0003e2000c101924 */
[C---:B--2---:R-:W-:Y:S01]  /*cad0*/  FMUL.FTZ R27, R4.reuse, R82 ;  /* 0x00000052041b7220 */ /* 0x044fe20000410000 */
[----:B0-----:R-:W-:Y:S01]  /*cae0*/  FMUL.FTZ R39, R4, R90 ;  /* 0x0000005a04277220 */ /* 0x001fe20000410000 */
[----:B-1----:R-:W-:-:S03]  /*caf0*/  FMUL.FTZ R35, R5, R114 ;  /* 0x0000007205237220 */ /* 0x002fc60000410000 */
[----:B------:R3:W-:Y:S01]  /*cb00*/  ST.E desc[UR36][R22.64+0x430], R27 ;  /* 0x0004301b16007985 */ /* 0x0007e2000c101924 */
[----:B------:R-:W-:-:S03]  /*cb10*/  FMUL.FTZ R25, R5, R25 ;  /* 0x0000001905197220 */ /* 0x000fc60000410000 */
[----:B------:R0:W-:Y:S01]  /*cb20*/  ST.E desc[UR36][R22.64+0x2e4], R43 ;  /* 0x0002e42b16007985 */ /* 0x0001e2000c101924 */
[----:B---3--:R-:W-:-:S03]  /*cb30*/  FMUL.FTZ R27, R5, R64 ;  /* 0x00000040051b7220 */ /* 0x008fc60000410000 */
[----:B------:R1:W-:Y:S01]  /*cb40*/  ST.E desc[UR36][R22.64+0x300], R47 ;  /* 0x0003002f16007985 */ /* 0x0003e2000c101924 */
[----:B0-----:R-:W-:-:S03]  /*cb50*/  FMUL.FTZ R43, R4, R96 ;  /* 0x00000060042b7220 */ /* 0x001fc60000410000 */
[----:B------:R0:W-:Y:S04]  /*cb60*/  ST.E desc[UR36][R22.64+0x3f4], R39 ;  /* 0x0003f42716007985 */ /* 0x0001e8000c101924 */
[----:B------:R2:W-:Y:S04]  /*cb70*/  ST.E desc[UR36][R22.64+0x28c], R27 ;  /* 0x00028c1b16007985 */ /* 0x0005e8000c101924 */
[----:B------:R3:W-:Y:S01]  /*cb80*/  ST.E desc[UR36][R22.64+0x29c], R35 ;  /* 0x00029c2316007985 */ /* 0x0007e2000c101924 */
[----:B-1----:R-:W-:Y:S01]  /*cb90*/  FMUL.FTZ R47, R4, R94 ;  /* 0x0000005e042f7220 */ /* 0x002fe20000410000 */
[C---:B0-----:R-:W-:Y:S01]  /*cba0*/  FMUL.FTZ R39, R5.reuse, R80 ;  /* 0x0000005005277220 */ /* 0x041fe20000410000 */
[C---:B--2---:R-:W-:Y:S01]  /*cbb0*/  FMUL.FTZ R27, R5.reuse, R36 ;  /* 0x00000024051b7220 */ /* 0x044fe20000410000 */
[C---:B---3--:R-:W-:Y:S01]  /*cbc0*/  FMUL.FTZ R35, R5.reuse, R118 ;  /* 0x0000007605237220 */ /* 0x048fe20000410000 */
[----:B------:R0:W-:Y:S01]  /*cbd0*/  ST.E desc[UR36][R22.64+0x3c4], R43 ;  /* 0x0003c42b16007985 */ /* 0x0001e2000c101924 */
[----:B------:R-:W-:-:S03]  /*cbe0*/  FMUL.FTZ R37, R5, R37 ;  /* 0x0000002505257220 */ /* 0x000fc60000410000 */
[----:B------:R1:W-:Y:S04]  /*cbf0*/  ST.E desc[UR36][R22.64+0x3d4], R47 ;  /* 0x0003d42f16007985 */ /* 0x0003e8000c101924 */
[----:B------:R2:W-:Y:S04]  /*cc00*/  ST.E desc[UR36][R22.64+0x258], R39 ;  /* 0x0002582716007985 */ /* 0x0005e8000c101924 */
[----:B------:R3:W-:Y:S01]  /*cc10*/  ST.E desc[UR36][R22.64+0x2c8], R25 ;  /* 0x0002c81916007985 */ /* 0x0007e2000c101924 */
[----:B0-----:R-:W-:-:S03]  /*cc20*/  FMUL.FTZ R43, R4, R86 ;  /* 0x00000056042b7220 */ /* 0x001fc60000410000 */
[----:B------:R0:W-:Y:S01]  /*cc30*/  ST.E desc[UR36][R22.64+0x2e8], R27 ;  /* 0x0002e81b16007985 */ /* 0x0001e2000c101924 */
[----:B-1----:R-:W-:-:S03]  /*cc40*/  FMUL.FTZ R47, R4, R84 ;  /* 0x00000054042f7220 */ /* 0x002fc60000410000 */
[----:B------:R1:W-:Y:S01]  /*cc50*/  ST.E desc[UR36][R22.64+0x2f8], R35 ;  /* 0x0002f82316007985 */ /* 0x0003e2000c101924 */
[C---:B--2---:R-:W-:Y:S01]  /*cc60*/  FMUL.FTZ R39, R5.reuse, R112 ;  /* 0x0000007005277220 */ /* 0x044fe20000410000 */
[C---:B---3--:R-:W-:Y:S01]  /*cc70*/  FMUL.FTZ R25, R5.reuse, R116 ;  /* 0x0000007405197220 */ /* 0x048fe20000410000 */
[C---:B0-----:R-:W-:Y:S01]  /*cc80*/  FMUL.FTZ R27, R5.reuse, R44 ;  /* 0x0000002c051b7220 */ /* 0x041fe20000410000 */
[C---:B-1----:R-:W-:Y:S01]  /*cc90*/  FMUL.FTZ R35, R5.reuse, R124 ;  /* 0x0000007c05237220 */ /* 0x042fe20000410000 */
[----:B------:R0:W-:Y:S04]  /*cca0*/  ST.E desc[UR36][R22.64+0x414], R43 ;  /* 0x0004142b16007985 */ /* 0x0001e8000c101924 */
[----:B------:R1:W-:Y:S04]  /*ccb0*/  ST.E desc[UR36][R22.64+0x424], R47 ;  /* 0x0004242f16007985 */ /* 0x0003e8000c101924 */
[----:B------:R2:W-:Y:S04]  /*ccc0*/  ST.E desc[UR36][R22.64+0x2ac], R39 ;  /* 0x0002ac2716007985 */ /* 0x0005e8000c101924 */
[----:B------:R3:W-:Y:S01]  /*ccd0*/  ST.E desc[UR36][R22.64+0x2dc], R37 ;  /* 0x0002dc2516007985 */ /* 0x0007e2000c101924 */
[----:B0-----:R-:W-:-:S03]  /*cce0*/  FMUL.FTZ R43, R5, R68 ;  /* 0x00000044052b7220 */ /* 0x001fc60000410000 */
[----:B------:R0:W-:Y:S01]  /*ccf0*/  ST.E desc[UR36][R22.64+0x308], R25 ;  /* 0x0003081916007985 */ /* 0x0001e2000c101924 */
[----:B-1----:R-:W-:-:S03]  /*cd00*/  FMUL.FTZ R47, R5, R66 ;  /* 0x00000042052f7220 */ /* 0x002fc60000410000 */
[----:B------:R1:W-:Y:S01]  /*cd10*/  ST.E desc[UR36][R22.64+0x32c], R27 ;  /* 0x00032c1b16007985 */ /* 0x0003e2000c101924 */
[----:B--2---:R-:W-:-:S03]  /*cd20*/  FMUL.FTZ R39, R5, R40 ;  /* 0x0000002805277220 */ /* 0x004fc60000410000 */
[----:B------:R2:W-:Y:S01]  /*cd30*/  ST.E desc[UR36][R22.64+0x33c], R35 ;  /* 0x00033c2316007985 */ /* 0x0005e2000c101924 */
[C---:B---3--:R-:W-:Y:S01]  /*cd40*/  FMUL.FTZ R37, R5.reuse, R122 ;  /* 0x0000007a05257220 */ /* 0x048fe20000410000 */
[C---:B0-----:R-:W-:Y:S01]  /*cd50*/  FMUL.FTZ R25, R5.reuse, R126 ;  /* 0x0000007e05197220 */ /* 0x041fe20000410000 */
[C---:B-1----:R-:W-:Y:S01]  /*cd60*/  FMUL.FTZ R27, R5.reuse, R48 ;  /* 0x00000030051b7220 */ /* 0x042fe20000410000 */
[C---:B--2---:R-:W-:Y:S01]  /*cd70*/  FMUL.FTZ R35, R5.reuse, R78 ;  /* 0x0000004e05237220 */ /* 0x044fe20000410000 */
        /* <DEDUP_REMOVED lines=14> */
[----:B------:R0:W-:Y:S01]  /*ce60*/  ST.E desc[UR36][R22.64+0x2bc], R43 ;  /* 0x0002bc2b16007985 */ /* 0x0001e2000c101924 */
[C---:B------:R-:W-:Y:S01]  /*ce70*/  FMUL.FTZ R26, R4.reuse, R26 ;  /* 0x0000001a041a7220 */ /* 0x040fe20000410000 */
[C---:B------:R-:W-:Y:S01]  /*ce80*/  FMUL.FTZ R38, R4.reuse, R38 ;  /* 0x0000002604267220 */ /* 0x040fe20000410000 */
[C---:B------:R-:W-:Y:S01]  /*ce90*/  FMUL.FTZ R46, R4.reuse, R46 ;  /* 0x0000002e042e7220 */ /* 0x040fe20000410000 */
[----:B------:R1:W-:Y:S01]  /*cea0*/  ST.E desc[UR36][R22.64+0x2d8], R47 ;  /* 0x0002d82f16007985 */ /* 0x0003e2000c101924 */
[C---:B------:R-:W-:Y:S01]  /*ceb0*/  FMUL.FTZ R51, R4.reuse, R51 ;  /* 0x0000003304337220 */ /* 0x040fe20000410000 */
[C---:B------:R-:W-:Y:S01]  /*cec0*/  FMUL.FTZ R42, R4.reuse, R42 ;  /* 0x0000002a042a7220 */ /* 0x040fe20000410000 */
[C---:B------:R-:W-:Y:S01]  /*ced0*/  FMUL.FTZ R54, R4.reuse, R54 ;  /* 0x0000003604367220 */ /* 0x040fe20000410000 */
[----:B------:R-:W-:Y:S01]  /*cee0*/  ST.E desc[UR36][R22.64+0x39c], R37 ;  /* 0x00039c2516007985 */ /* 0x000fe2000c101924 */
        /* <DEDUP_REMOVED lines=60> */
[C---:B---3--:R-:W-:Y:S01]  /*d2b0*/  FMUL.FTZ R27, R5.reuse, R138 ;  /* 0x0000008a051b7220 */ /* 0x048fe20000410000 */
[C---:B------:R-:W-:Y:S01]  /*d2c0*/  FMUL.FTZ R129, R5.reuse, R129 ;  /* 0x0000008105817220 */ /* 0x040fe20000410000 */
[C---:B------:R-:W-:Y:S01]  /*d2d0*/  FMUL.FTZ R39, R5.reuse, R136 ;  /* 0x0000008805277220 */ /* 0x040fe20000410000 */
[----:B------:R-:W-:Y:S01]  /*d2e0*/  FMUL.FTZ R137, R5, R137 ;  /* 0x0000008905897220 */ /* 0x000fe20000410000 */
[----:B------:R-:W-:-:S02]  /*d2f0*/  VIADD R4, R144, 0x8 ;  /* 0x0000000890047836 */ /* 0x000fc40000000000 */
[----:B----4-:R-:W-:Y:S01]  /*d300*/  FMUL.FTZ R35, R5, R60 ;  /* 0x0000003c05237220 */ /* 0x010fe20000410000 */
        /* <DEDUP_REMOVED lines=63> */
[----:B------:R2:W-:Y:S04]  /*d700*/  ST.E desc[UR36][R22.64+0x41c], R27 ;  /* 0x00041c1b16007985 */ /* 0x0005e8000c101924 */
[----:B------:R3:W-:Y:S04]  /*d710*/  ST.E desc[UR36][R22.64+0x428], R35 ;  /* 0x0004282316007985 */ /* 0x0007e8000c101924 */
[----:B------:R4:W-:Y:S04]  /*d720*/  ST.E desc[UR36][R22.64+0x42c], R39 ;  /* 0x00042c2716007985 */ /* 0x0009e8000c101924 */
[----:B------:R-:W-:Y:S01]  /*d730*/  ST.E desc[UR36][R22.64+0x438], R137 ;  /* 0x0004388916007985 */ /* 0x000fe2000c101924 */
[----:B------:R4:W-:Y:S06]  /*d740*/  BAR.SYNC.DEFER_BLOCKING R4, 0x100 ;  /* 0x000400040000751d */ /* 0x0009ec0000010000 */
[----:B------:R-:W4:Y:S04]  /*d750*/  LDL R24, [R1+0x1f0] ;  /* 0x0001f00001187983 */ /* 0x000f280000100800 */
[----:B------:R-:W4:Y:S04]  /*d760*/  LD.E R5, desc[UR36][R22.64+0x240] ;  /* 0x0002402416057980 */ /* 0x000f28000c101900 */
[----:B0-----:R-:W4:Y:S04]  /*d770*/  LD.E R25, desc[UR36][R22.64+0x244] ;  /* 0x0002442416197980 */ /* 0x001f28000c101900 */
[----:B-1----:R-:W4:Y:S04]  /*d780*/  LD.E R37, desc[UR36][R22.64+0x248] ;  /* 0x0002482416257980 */ /* 0x002f28000c101900 */
[----:B------:R-:W4:Y:S04]  /*d790*/  LD.E R41, desc[UR36][R22.64+0x24c] ;  /* 0x00024c2416297980 */ /* 0x000f28000c101900 */
[----:B------:R-:W4:Y:S04]  /*d7a0*/  LD.E R43, desc[UR36][R22.64+0x250] ;  /* 0x00025024162b7980 */ /* 0x000f28000c101900 */
[----:B------:R-:W4:Y:S04]  /*d7b0*/  LD.E R45, desc[UR36][R22.64+0x254] ;  /* 0x00025424162d7980 */ /* 0x000f28000c101900 */
[----:B--2---:R-:W2:Y:S04]  /*d7c0*/  LD.E R27, desc[UR36][R22.64+0x258] ;  /* 0x00025824161b7980 */ /* 0x004ea8000c101900 */
        /* <DEDUP_REMOVED lines=68> */
[----:B------:R0:W-:Y:S04]  /*dc10*/  ST.E desc[UR36][R22.64+0x240], R5 ;  /* 0x0002400516007985 */ /* 0x0001e8000c101924 */
[----:B------:R-:W-:Y:S04]  /*dc20*/  ST.E desc[UR36][R22.64+0x244], R25 ;  /* 0x0002441916007985 */ /* 0x000fe8000c101924 */
[----:B------:R-:W4:Y:S04]  /*dc30*/  LD.E R111, desc[UR36][R22.64+0x3a4] ;  /* 0x0003a424166f7980 */ /* 0x000f28000c101900 */
[----:B0-----:R-:W4:Y:S04]  /*dc40*/  LD.E R5, desc[UR36][R22.64+0x28c] ;  /* 0x00028c2416057980 */ /* 0x001f28000c101900 */
[----:B------:R-:W-:Y:S04]  /*dc50*/  ST.E desc[UR36][R22.64+0x248], R37 ;  /* 0x0002482516007985 */ /* 0x000fe8000c101924 */
[----:B------:R-:W-:Y:S04]  /*dc60*/  ST.E desc[UR36][R22.64+0x24c], R41 ;  /* 0x00024c2916007985 */ /* 0x000fe8000c101924 */
[----:B------:R-:W-:Y:S04]  /*dc70*/  ST.E desc[UR36][R22.64+0x250], R43 ;  /* 0x0002502b16007985 */ /* 0x000fe8000c101924 */
[----:B------:R-:W-:Y:S04]  /*dc80*/  ST.E desc[UR36][R22.64+0x254], R45 ;  /* 0x0002542d16007985 */ /* 0x000fe8000c101924 */
[----:B--2---:R-:W-:Y:S04]  /*dc90*/  ST.E desc[UR36][R22.64+0x258], R27 ;  /* 0x0002581b16007985 */ /* 0x004fe8000c101924 */
[----:B---3--:R-:W-:Y:S04]  /*dca0*/  ST.E desc[UR36][R22.64+0x25c], R35 ;  /* 0x00025c2316007985 */ /* 0x008fe8000c101924 */
        /* <DEDUP_REMOVED lines=10> */
[----:B0-----:R-:W4:Y:S04]  /*dd50*/  LD.E R39, desc[UR36][R22.64+0x294] ;  /* 0x0002942416277980 */ /* 0x001f28000c101900 */
[----:B------:R-:W4:Y:S04]  /*dd60*/  LD.E R41, desc[UR36][R22.64+0x29c] ;  /* 0x00029c2416297980 */ /* 0x000f28000c101900 */
[----:B------:R-:W4:Y:S04]  /*dd70*/  LD.E R43, desc[UR36][R22.64+0x2a4] ;  /* 0x0002a424162b7980 */ /* 0x000f28000c101900 */
[----:B------:R-:W4:Y:S04]  /*dd80*/  LD.E R45, desc[UR36][R22.64+0x2ac] ;  /* 0x0002ac24162d7980 */ /* 0x000f28000c101900 */
[----:B-1----:R-:W4:Y:S04]  /*dd90*/  LD.E R47, desc[UR36][R22.64+0x2b4] ;  /* 0x0002b424162f7980 */ /* 0x002f28000c101900 */
        /* <DEDUP_REMOVED lines=56> */
[----:B0-----:R-:W4:Y:S04]  /*e120*/  LD.E.64 R4, desc[UR36][R22.64+0x88] ;  /* 0x0000882416047980 */ /* 0x001f28000c101b00 */
        /* <DEDUP_REMOVED lines=100> */
[----:B------:R-:W4:Y:S01]  /*e770*/  LDL R38, [R1+0x68] ;  /* 0x0000680001267983 */ /* 0x000f220000100800 */
[----:B------:R-:W-:-:S02]  /*e780*/  IMAD R4, R24, 0xc00, R4 ;  /* 0x00000c0018047824 */ /* 0x000fc400078e0204 */
[--C-:B0-----:R-:W-:Y:S01]  /*e790*/  IMAD.MOV.U32 R25, RZ, RZ, R5.reuse ;  /* 0x000000ffff197224 */ /* 0x101fe200078e0005 */
[----:B------:R-:W-:Y:S01]  /*e7a0*/  F2FP.F16.F32.PACK_AB R152, R72, R152 ;  /* 0x000000984898723e */ /* 0x000fe200000000ff */
[----:B------:R-:W-:Y:S01]  /*e7b0*/  VIADD R24, R4, 0x80 ;  /* 0x0000008004187836 */ /* 0x000fe20000000000 */
[----:B------:R-:W-:Y:S01]  /*e7c0*/  F2FP.F16.F32.PACK_AB R153, R56, R153 ;  /* 0x000000993899723e */ /* 0x000fe200000000ff */
[----:B-1----:R-:W-:Y:S01]  /*e7d0*/  VIADD R26, R4, 0x100 ;  /* 0x00000100041a7836 */ /* 0x002fe20000000000 */
[----:B------:R-:W-:Y:S01]  /*e7e0*/  F2FP.F16.F32.PACK_AB R154, R73, R154 ;  /* 0x0000009a499a723e */ /* 0x000fe200000000ff */
[----:B--2---:R-:W-:Y:S01]  /*e7f0*/  IMAD.MOV.U32 R27, RZ, RZ, R5 ;  /* 0x000000ffff1b7224 */ /* 0x004fe200078e0005 */
[----:B------:R-:W-:Y:S01]  /*e800*/  R2UR UR10, R24 ;  /* 0x00000000180a72ca */ /* 0x000fe200000e0000 */
[----:B---3--:R-:W2:Y:S01]  /*e810*/  LD.E R35, desc[UR36][R22.64+0x26c] ;  /* 0x00026c2416237980 */ /* 0x008ea2000c101900 */
[----:B------:R-:W-:Y:S02]  /*e820*/  R2UR UR11, R25 ;  /* 0x00000000190b72ca */ /* 0x000fe400000e0000 */
[----:B------:R-:W-:Y:S01]  /*e830*/  R2UR UR14, R26 ;  /* 0x000000001a0e72ca */ /* 0x000fe200000e0000 */
[----:B------:R-:W2:Y:S01]  /*e840*/  LD.E R24, desc[UR36][R22.64+0x240] ;  /* 0x0002402416187980 */ /* 0x000ea2000c101900 */
[----:B------:R-:W-:-:S02]  /*e850*/  R2UR UR15, R27 ;  /* 0x000000001b0f72ca */ /* 0x000fc400000e0000 */
[----:B------:R-:W-:Y:S01]  /*e860*/  F2FP.F16.F32.PACK_AB R155, R57, R155 ;  /* 0x0000009b399b723e */ /* 0x000fe200000000ff */
[----:B------:R-:W2:Y:S01]  /*e870*/  LD.E R25, desc[UR36][R22.64+0x244] ;  /* 0x0002442416197980 */ /* 0x000ea2000c101900 */
[----:B------:R-:W-:Y:S02]  /*e880*/  F2FP.F16.F32.PACK_AB R156, R29, R156 ;  /* 0x0000009c1d9c723e */ /* 0x000fe400000000ff */
[----:B------:R-:W-:Y:S01]  /*e890*/  F2FP.F16.F32.PACK_AB R157, R31, R157 ;  /* 0x0000009d1f9d723e */ /* 0x000fe200000000ff */
[----:B------:R-:W2:Y:S01]  /*e8a0*/  LD.E R26, desc[UR36][R22.64+0x248] ;  /* 0x00024824161a7980 */ /* 0x000ea2000c101900 */
[----:B------:R-:W-:Y:S02]  /*e8b0*/  F2FP.F16.F32.PACK_AB R158, R32, R158 ;  /* 0x0000009e209e723e */ /* 0x000fe400000000ff */
[----:B------:R-:W-:Y:S01]  /*e8c0*/  F2FP.F16.F32.PACK_AB R159, R34, R159 ;  /* 0x0000009f229f723e */ /* 0x000fe200000000ff */
[----:B------:R-:W2:Y:S01]  /*e8d0*/  LD.E R27, desc[UR36][R22.64+0x24c] ;  /* 0x00024c24161b7980 */ /* 0x000ea2000c101900 */
[----:B------:R-:W-:-:S02]  /*e8e0*/  F2FP.F16.F32.PACK_AB R160, R33, R160 ;  /* 0x000000a021a0723e */ /* 0x000fc400000000ff */
[----:B------:R-:W-:Y:S01]  /*e8f0*/  F2FP.F16.F32.PACK_AB R161, R30, R161 ;  /* 0x000000a11ea1723e */ /* 0x000fe200000000ff */
[----:B------:R-:W2:Y:S01]  /*e900*/  LD.E R29, desc[UR36][R22.64+0x254] ;  /* 0x00025424161d7980 */ /* 0x000ea2000c101900 */
[----:B------:R-:W-:-:S03]  /*e910*/  F2FP.F16.F32.PACK_AB R162, R28, R162 ;  /* 0x000000a21ca2723e */ /* 0x000fc600000000ff */
[----:B------:R-:W2:Y:S04]  /*e920*/  LD.E R28, desc[UR36][R22.64+0x250] ;  /* 0x00025024161c7980 */ /* 0x000ea8000c101900 */
[----:B------:R-:W2:Y:S04]  /*e930*/  LD.E R30, desc[UR36][R22.64+0x258] ;  /* 0x00025824161e7980 */ /* 0x000ea8000c101900 */
[----:B------:R-:W2:Y:S04]  /*e940*/  LD.E R31, desc[UR36][R22.64+0x25c] ;  /* 0x00025c24161f7980 */ /* 0x000ea8000c101900 */
[----:B------:R-:W2:Y:S04]  /*e950*/  LD.E R32, desc[UR36][R22.64+0x260] ;  /* 0x0002602416207980 */ /* 0x000ea8000c101900 */
[----:B------:R-:W2:Y:S04]  /*e960*/  LD.E R33, desc[UR36][R22.64+0x264] ;  /* 0x0002642416217980 */ /* 0x000ea8000c101900 */
        /* <DEDUP_REMOVED lines=62> */
[----:B------:R-:W-:-:S03]  /*ed50*/  ISETP.NE.U32.AND P0, PT, R38, RZ, PT ;  /* 0x000000ff2600720c */ /* 0x000fc60003f05070 */
        /* <DEDUP_REMOVED lines=55> */
[----:B------:R-:W-:-:S02]  /*f0d0*/  R2UR UR6, R4 ;  /* 0x00000000040672ca */ /* 0x000fc400000e0000 */
[----:B------:R-:W-:Y:S01]  /*f0e0*/  R2UR UR7, R5 ;  /* 0x00000000050772ca */ /* 0x000fe200000e0000 */
[----:B------:R-:W-:Y:S01]  /*f0f0*/  VOTEU.ANY UP0, P0 ;  /* 0x00000000003f7886 */ /* 0x000fe20000000100 */
[----:B--2---:R-:W-:-:S11]  /*f100*/  WARPGROUP.ARRIVE ;  /* 0x00000000000079c5 */ /* 0x004fd60000000000 */
[----:B------:R-:W-:Y:S01]  /*f110*/  HGMMA.64x256x16.F32 R24, R152, gdesc[UR4].tnspB, R24, UP0, gsb0 ;  /* 0x43e0000498187df0 */ /* 0x000fe2000b800818 */
[----:B------:R-:W-:Y:S02]  /*f120*/  F2FP.F16.F32.PACK_AB R163, R220, R163 ;  /* 0x000000a3dca3723e */ /* 0x000fe400000000ff */
        /* <DEDUP_REMOVED lines=131> */
[----:B------:R-:W-:Y:S01]  /*f960*/  STL [R1+0x68], R0 ;  /* 0x0000680001007387 */ /* 0x000fe20000100800 */
[----:B------:R-:W-:Y:S02]  /*f970*/  VIADD R152, R4, 0x180 ;  /* 0x0000018004987836 */ /* 0x000fe40000000000 */
[----:B------:R-:W-:-:S03]  /*f980*/  IMAD.MOV.U32 R153, RZ, RZ, R5 ;  /* 0x000000ffff997224 */ /* 0x000fc600078e0005 */
[----:B------:R-:W-:Y:S02]  /*f990*/  R2UR UR6, R152 ;  /* 0x00000000980672ca */ /* 0x000fe400000e0000 */
[----:B------:R-:W-:Y:S02]  /*f9a0*/  R2UR UR7, R153 ;  /* 0x00000000990772ca */ /* 0x000fe400000e0000 */
[----:B------:R-:W-:Y:S02]  /*f9b0*/  F2FP.F16.F32.PACK_AB R152, R12, R11 ;  /* 0x0000000b0c98723e */ /* 0x000fe400000000ff */
[----:B------:R-:W-:Y:S02]  /*f9c0*/  F2FP.F16.F32.PACK_AB R153, R175, R174 ;  /* 0x000000aeaf99723e */ /* 0x000fe400000000ff */
[----:B------:R-:W-:Y:S02]  /*f9d0*/  F2FP.F16.F32.PACK_AB R154, R13, R9 ;  /* 0x000000090d9a723e */ /* 0x000fe400000000ff */
[----:B------:R-:W-:Y:S01]  /*f9e0*/  F2FP.F16.F32.PACK_AB R155, R173, R172 ;  /* 0x000000acad9b723e */ /* 0x000fe200000000ff */
[----:B------:R-:W-:-:S02]  /*f9f0*/  WARPGROUP.DEPBAR.LE gsb0, 0x0 ;  /* 0x00008000000079c5 */ /* 0x000fc40000010000 */
        /* <DEDUP_REMOVED lines=132> */
[----:B------:R-:W-:Y:S01]  /*10240*/  IMAD.MOV.U32 R13, RZ, RZ, R5 ;  /* 0x000000ffff0d7224 */ /* 0x000fe200078e0005 */
        /* <DEDUP_REMOVED lines=131> */
[----:B------:R-:W-:Y:S02]  /*10a80*/  R2UR UR6, R12 ;  /* 0x000000000c0672ca */ /* 0x000fe400000e0000 */
[----:B------:R-:W-:Y:S01]  /*10a90*/  R2UR UR7, R13 ;  /* 0x000000000d0772ca */ /* 0x000fe200000e0000 */
[----:B------:R-:W-:Y:S01]  /*10aa0*/  STL [R1+0x68], R0 ;  /* 0x0000680001007387 */ /* 0x000fe20000100800 */
[----:B------:R-:W-:Y:S01]  /*10ab0*/  VIADD R4, R4, 0x280 ;  /* 0x0000028004047836 */ /* 0x000fe20000000000 */
[----:B------:R-:W-:Y:S02]  /*10ac0*/  WARPGROUP.DEPBAR.LE gsb0, 0x0 ;  /* 0x00008000000079c5 */ /* 0x000fe40000010000 */
[----:B------:R-:W-:Y:S02]  /*10ad0*/  F2FP.F16.F32.PACK_AB R152, R14, R7 ;  /* 0x000000070e98723e */ /* 0x000fe400000000ff */
[----:B------:R-:W-:-:S02]  /*10ae0*/  F2FP.F16.F32.PACK_AB R153, R171, R170 ;  /* 0x000000aaab99723e */ /* 0x000fc400000000ff */
        /* <DEDUP_REMOVED lines=135> */
[----:B------:R-:W-:Y:S02]  /*11360*/  WARPGROUP.DEPBAR.LE gsb0, 0x0 ;  /* 0x00008000000079c5 */ /* 0x000fe40000010000 */
[----:B------:R-:W-:Y:S02]  /*11370*/  F2FP.F16.F32.PACK_AB R152, R20, R3 ;  /* 0x000000031498723e */ /* 0x000fe400000000ff */
[----:B------:R-:W-:Y:S02]  /*11380*/  F2FP.F16.F32.PACK_AB R153, R167, R166 ;  /* 0x000000a6a799723e */ /* 0x000fe400000000ff */
        /* <DEDUP_REMOVED lines=262> */
[----:B------:R0:W-:Y:S04]  /*123f0*/  STL [R1+0x68], R0 ;  /* 0x0000680001007387 */ /* 0x0001e80000100800 */
        /* <DEDUP_REMOVED lines=128> */
[----:B----4-:R0:W-:Y:S04]  /*12c00*/  ST.E desc[UR36][R22.64+0x39c], R0 ;  /* 0x00039c0016007985 */ /* 0x0101e8000c101924 */
[----:B0-----:R-:W4:Y:S04]  /*12c10*/  LD.E R0, desc[UR36][R22.64+0x28] ;  /* 0x0000282416007980 */ /* 0x001f28000c101900 */
[----:B--2---:R0:W-:Y:S04]  /*12c20*/  ST.E desc[UR36][R22.64+0x240], R3 ;  /* 0x0002400316007985 */ /* 0x0041e8000c101924 */
[----:B---3--:R1:W-:Y:S04]  /*12c30*/  ST.E desc[UR36][R22.64+0x244], R5 ;  /* 0x0002440516007985 */ /* 0x0083e8000c101924 */
        /* <DEDUP_REMOVED lines=125> */
[----:B0-----:R1:W5:Y:S01]  /*13410*/  LDL R3, [R1+0x1f0] ;  /* 0x0001f00001037983 */ /* 0x0013620000100800 */
[----:B----4-:R-:W-:-:S04]  /*13420*/  LOP3.LUT R0, R0, 0x1, RZ, 0xfc, !PT ;  /* 0x0000000100007812 */ /* 0x010fc800078efcff */
[----:B------:R-:W-:Y:S01]  /*13430*/  ISETP.NE.AND P0, PT, R0, 0x3, PT ;  /* 0x000000030000780c */ /* 0x000fe20003f05270 */
[----:B------:R-:W-:-:S12]  /*13440*/  BSSY B0, `(.L_x_12579) ;  /* 0x0000003000007945 */ /* 0x000fd80003800000 */
[----:B-1----:R-:W-:Y:S05]  /*13450*/  @!P0 BRA `(.L_x_12580) ;  /* 0x0000000000048947 */ /* 0x002fea0003800000 */
[----:B------:R-:W-:Y:S01]  /*13460*/  BPT.TRAP 0x1 ;  /* 0x000000040000795c */ /* 0x000fe20000300000 */
.L_x_12580:
[----:B------:R-:W-:Y:S05]  /*13470*/  BSYNC B0 ;  /* 0x0000000000007941 */ /* 0x000fea0003800000 */
.L_x_12579:
[----:B------:R-:W2:Y:S04]  /*13480*/  LD.E.64 R4, desc[UR36][R22.64+0x48] ;  /* 0x0000482416047980 */ /* 0x000ea8000c101b00 */
[----:B------:R-:W3:Y:S01]  /*13490*/  LD.E R0, desc[UR36][R22.64+0x34] ;  /* 0x0000342416007980 */ /* 0x000ee2000c101900 */
[C---:B------:R-:W-:Y:S01]  /*134a0*/  ISETP.GT.AND P0, PT, R10.reuse, R2, PT ;  /* 0x000000020a00720c */ /* 0x040fe20003f04270 */
[----:B------:R-:W-:Y:S01]  /*134b0*/  VIADD R10, R10, 0xffffffff ;  /* 0xffffffff0a0a7836 */ /* 0x000fe20000000000 */
[----:B--2---:R-:W-:-:S05]  /*134c0*/  MOV R4, R4 ;  /* 0x0000000400047202 */ /* 0x004fca0000000f00 */
[----:B-----5:R-:W-:-:S05]  /*134d0*/  IMAD R3, R3, 0x8, R4 ;  /* 0x0000000803037824 */ /* 0x020fca00078e0204 */
[----:B---3--:R-:W-:-:S04]  /*134e0*/  PRMT R0, R0, 0x654, R3 ;  /* 0x0000065400007816 */ /* 0x008fc80000000003 */
[----:B------:R0:W-:Y:S01]  /*134f0*/  SYNCS.ARRIVE.TRANS64.RED.A1T0 RZ, [R0+URZ], RZ ;  /* 0x000000ff00ff79a7 */ /* 0x0001e2000810043f */
[----:B------:R-:W-:Y:S05]  /*13500*/  @P0 BRA `(.L_x_12581) ;  /* 0xffffff6400e80947 */ /* 0x000fea000383ffff */
.L_x_12562:
[----:B------:R-:W-:-:S13]  /*13510*/  ISETP.GE.AND P0, PT, R10, UR40, PT ;  /* 0x000000280a007c0c */ /* 0x000fda000bf06270 */
[----:B------:R-:W-:Y:S05]  /*13520*/  @!P0 BRA `(.L_x_12582) ;  /* 0x000000a800f88947 */ /* 0x000fea0003800000 */
[----:B------:R-:W-:-:S05]  /*13530*/  IADD3 R20, P0, R16, 0x28, RZ ;  /* 0x0000002810147810 */ /* 0x000fca0007f1e0ff */
[----:B------:R-:W-:-:S08]  /*13540*/  IMAD.X R21, RZ, RZ, R17, P0 ;  /* 0x000000ffff157224 */ /* 0x000fd000000e0611 */
.L_x_12611:
[----:B------:R-:W2:Y:S04]  /*13550*/  LDL R2, [R1+0x1f0] ;  /* 0x0001f00001027983 */ /* 0x000ea80000100800 */
[----:B0-----:R-:W3:Y:S04]  /*13560*/  LDL R0, [R1+0x1f8] ;  /* 0x0001f80001007983 */ /* 0x001ee80000100800 */
[----:B-1----:R-:W4:Y:S01]  /*13570*/  LDL R3, [R1] ;  /* 0x0000000001037983 */ /* 0x002f220000100800 */
        /* <DEDUP_REMOVED lines=17> */
.L_x_12584:
[----:B------:R-:W-:Y:S05]  /*13690*/  BSYNC B0 ;  /* 0x0000000000007941 */ /* 0x000fea0003800000 */
.L_x_12583:
[----:B------:R-:W2:Y:S01]  /*136a0*/  LDL.64 R6, [R1+0x18] ;  /* 0x0000180001067983 */ /* 0x000ea20000100a00 */
[----:B-----5:R-:W-:Y:S02]  /*136b0*/  SHF.L.U32 R5, R4, 0x1f, RZ ;  /* 0x0000001f04057819 */ /* 0x020fe400000006ff */
[----:B--2---:R-:W-:-:S05]  /*136c0*/  MOV R3, R6 ;  /* 0x0000000600037202 */ /* 0x004fca0000000f00 */
[----:B------:R-:W-:-:S04]  /*136d0*/  IMAD R2, R2, 0x8, R3 ;  /* 0x0000000802027824 */ /* 0x000fc800078e0203 */
[----:B------:R1:W2:Y:S01]  /*136e0*/  SYNCS.PHASECHK.TRANS64.TRYWAIT P0, [R2+URZ], R5 ;  /* 0x00000005020075a7 */ /* 0x0002a2000800017f */
[----:B------:R1:W5:Y:S01]  /*136f0*/  LDL.64 R6, [R1+0x1f0] ;  /* 0x0001f00001067983 */ /* 0x0003620000100a00 */
[----:B------:R-:W-:Y:S04]  /*13700*/  BSSY B0, `(.L_x_12585) ;  /* 0x0000003000007945 */ /* 0x000fe80003800000 */
[----:B------:R-:W-:Y:S05]  /*13710*/  @!P1 BRA `(.L_x_12586) ;  /* 0x0000000000049947 */ /* 0x000fea0003800000 */
[----:B------:R-:W-:Y:S01]  /*13720*/  BPT.TRAP 0x1 ;  /* 0x000000040000795c */ /* 0x000fe20000300000 */
.L_x_12586:
[----:B------:R-:W-:Y:S05]  /*13730*/  BSYNC B0 ;  /* 0x0000000000007941 */ /* 0x000fea0003800000 */
.L_x_12585:
[----:B------:R-:W-:Y:S04]  /*13740*/  BSSY B0, `(.L_x_12587) ;  /* 0x0000006000007945 */ /* 0x000fe80003800000 */
[----:B--2---:R-:W-:Y:S05]  /*13750*/  @P0 BRA `(.L_x_12588) ;  /* 0x0000000000100947 */ /* 0x004fea0003800000 */
[----:B-----5:R-:W-:Y:S01]  /*13760*/  IMAD R6, R6, 0x8, R3 ;  /* 0x0000000806067824 */ /* 0x020fe200078e0203 */
[----:B------:R-:W-:-:S04]  /*13770*/  SHF.L.U32 R7, R7, 0x1f, RZ ;  /* 0x0000001f07077819 */ /* 0x000fc800000006ff */
[----:B------:R-:W2:Y:S02]  /*13780*/  SYNCS.PHASECHK.TRANS64.TRYWAIT P0, [R6+URZ], R7 ;  /* 0x00000007060075a7 */ /* 0x000ea4000800017f */
[----:B--2---:R-:W-:Y:S05]  /*13790*/  @!P0 BRA `(.L_x_12589) ;  /* 0x0000017800dc8947 */ /* 0x004fea0003800000 */
.L_x_12588:
[----:B------:R-:W-:Y:S05]  /*137a0*/  BSYNC B0 ;  /* 0x0000000000007941 */ /* 0x000fea0003800000 */
.L_x_12587:
[----:B-1----:R-:W3:Y:S04]  /*137b0*/  LDL R5, [R1+0x1f0] ;  /* 0x0001f00001057983 */ /* 0x002ee80000100800 */
[----:B------:R-:W3:Y:S01]  /*137c0*/  LDL.64 R2, [R1+0x80] ;  /* 0x0000800001027983 */ /* 0x000ee20000100a00 */
[----:B------:R-:W-:Y:S05]  /*137d0*/  WARPSYNC.ALL ;  /* 0x0000000000007948 */ /* 0x000fea0003800000 */
[----:B------:R-:W4:Y:S04]  /*137e0*/  LDL.64 R14, [R1+0x78] ;  /* 0x00007800010e7983 */ /* 0x000f280000100a00 */
[----:B--2--5:R-:W2:Y:S04]  /*137f0*/  LDL.64 R6, [R1+0x78] ;  /* 0x0000780001067983 */ /* 0x024ea80000100a00 */
[----:B------:R-:W2:Y:S01]  /*13800*/  LDL.64 R8, [R1+0x78] ;  /* 0x0000780001087983 */ /* 0x000ea20000100a00 */
[----:B---3--:R-:W-:Y:S01]  /*13810*/  IMAD R2, R5, 0x300, R2 ;  /* 0x0000030005027824 */ /* 0x008fe200078e0202 */
[----:B------:R-:W-:Y:S01]  /*13820*/  R2UR UR7, R3 ;  /* 0x00000000030772ca */ /* 0x000fe200000e0000 */
[----:B------:R-:W-:Y:S01]  /*13830*/  WARPGROUP.ARRIVE ;  /* 0x00000000000079c5 */ /* 0x000fe20000000000 */
[----:B------:R-:W3:Y:S01]  /*13840*/  LDL.64 R12, [R1+0x78] ;  /* 0x00007800010c7983 */ /* 0x000ee20000100a00 */
[----:B0-----:R-:W-:Y:S01]  /*13850*/  IMAD.MOV.U32 R0, RZ, RZ, 0x1 ;  /* 0x00000001ff007424 */ /* 0x001fe200078e00ff */
[----:B------:R-:W-:-:S02]  /*13860*/  R2UR UR6, R2 ;  /* 0x00000000020672ca */ /* 0x000fc400000e0000 */
[----:B------:R0:W-:Y:S04]  /*13870*/  STL [R1+0x60], RZ ;  /* 0x000060ff01007387 */ /* 0x0001e80000100800 */
[----:B------:R0:W-:Y:S04]  /*13880*/  STL [R1+0x60], R0 ;  /* 0x0000600001007387 */ /* 0x0001e80000100800 */
[----:B------:R0:W-:Y:S04]  /*13890*/  STL [R1+0x60], R0 ;  /* 0x0000600001007387 */ /* 0x0001e80000100800 */
[----:B------:R0:W-:Y:S04]  /*138a0*/  STL [R1+0x60], R0 ;  /* 0x0000600001007387 */ /* 0x0001e80000100800 */
[----:B------:R0:W-:Y:S04]  /*138b0*/  STL [R1+0x60], R0 ;  /* 0x0000600001007387 */ /* 0x0001e80000100800 */
[----:B------:R0:W5:Y:S01]  /*138c0*/  LDL.64 R4, [R1+0x1f0] ;  /* 0x0001f00001047983 */ /* 0x0001620000100a00 */
[----:B----4-:R-:W-:-:S02]  /*138d0*/  R2UR UR4, R14 ;  /* 0x000000000e0472ca */ /* 0x010fc400000e0000 */
[----:B------:R-:W-:-:S13]  /*138e0*/  R2UR UR5, R15 ;  /* 0x000000000f0572ca */ /* 0x000fda00000e0000 */
[----:B------:R-:W-:Y:S01]  /*138f0*/  HGMMA.64x96x16.F32 R24, gdesc[UR4], RZ, !UPT, gsb0 ;  /* 0x01600000041879f0 */ /* 0x000fe2000c0008ff */
[----:B--2---:R-:W-:Y:S02]  /*13900*/  VIADD R6, R6, 0x2 ;  /* 0x0000000206067836 */ /* 0x004fe40000000000 */
[----:B------:R-:W-:Y:S02]  /*13910*/  VIADD R14, R2, 0x2 ;  /* 0x00000002020e7836 */ /* 0x000fe40000000000 */
[----:B------:R-:W-:Y:S01]  /*13920*/  IMAD.MOV.U32 R15, RZ, RZ, R3 ;  /* 0x000000ffff0f7224 */ /* 0x000fe200078e0003 */
[----:B------:R-:W-:Y:S02]  /*13930*/  R2UR UR4, R6 ;  /* 0x00000000060472ca */ /* 0x000fe400000e0000 */
[----:B------:R-:W-:Y:S02]  /*13940*/  R2UR UR6, R14 ;  /* 0x000000000e0672ca */ /* 0x000fe400000e0000 */
[----:B------:R-:W-:-:S02]  /*13950*/  R2UR UR7, R15 ;  /* 0x000000000f0772ca */ /* 0x000fc400000e0000 */
        /* <DEDUP_REMOVED lines=28> */
[----:B0-----:R-:W-:Y:S05]  /*13b20*/  @!P0 BRA `(.L_x_12591) ;  /* 0x0000000000048947 */ /* 0x001fea0003800000 */
[----:B------:R-:W-:Y:S01]  /*13b30*/  BPT.TRAP 0x1 ;  /* 0x000000040000795c */ /* 0x000fe20000300000 */
.L_x_12591:
[----:B------:R-:W-:Y:S05]  /*13b40*/  BSYNC B0 ;  /* 0x0000000000007941 */ /* 0x000fea0003800000 */
.L_x_12590:
        /* <DEDUP_REMOVED lines=11> */
.L_x_12593:
[----:B------:R-:W-:Y:S05]  /*13c00*/  BSYNC B0 ;  /* 0x0000000000007941 */ /* 0x000fea0003800000 */
.L_x_12592:
[----:B------:R-:W-:Y:S04]  /*13c10*/  BSSY B0, `(.L_x_12594) ;  /* 0x0000007000007945 */ /* 0x000fe80003800000 */
[----:B------:R-:W-:Y:S05]  /*13c20*/  @P0 BRA `(.L_x_12595) ;  /* 0x0000000000140947 */ /* 0x000fea0003800000 */
[----:B------:R-:W2:Y:S02]  /*13c30*/  LD.E.64 R20, desc[UR36][R20.64+0x18] ;  /* 0x0000182414147980 */ /* 0x000ea4000c101b00 */
[----:B--2---:R-:W-:-:S05]  /*13c40*/  MOV R3, R20 ;  /* 0x0000001400037202 */ /* 0x004fca0000000f00 */
[----:B------:R-:W-:-:S04]  /*13c50*/  IMAD R4, R4, 0x8, R3 ;  /* 0x0000000804047824 */ /* 0x000fc800078e0203 */
[----:B------:R-:W0:Y:S02]  /*13c60*/  SYNCS.PHASECHK.TRANS64.TRYWAIT P0, [R4+URZ], R5 ;  /* 0x00000005040075a7 */ /* 0x000e24000800017f */
[----:B0-----:R-:W-:Y:S05]  /*13c70*/  @!P0 BRA `(.L_x_12596) ;  /* 0x0000017400b88947 */ /* 0x001fea0003800000 */
.L_x_12595:
[----:B------:R-:W-:Y:S05]  /*13c80*/  BSYNC B0 ;  /* 0x0000000000007941 */ /* 0x000fea0003800000 */
.L_x_12594:
        /* <DEDUP_REMOVED lines=15> */
[----:B------:R-:W-:Y:S01]  /*13d80*/  R2UR UR5, R5 ;  /* 0x00000000050572ca */ /* 0x000fe200000e0000 */
[----:B------:R-:W-:Y:S01]  /*13d90*/  VIADD R14, R2, 0x2 ;  /* 0x00000002020e7836 */ /* 0x000fe20000000000 */
[----:B------:R-:W2:Y:S01]  /*13da0*/  LDL.64 R4, [R1+0xf0] ;  /* 0x0000f00001047983 */ /* 0x000ea20000100a00 */
[----:B------:R-:W-:Y:S02]  /*13db0*/  VIADD R12, R12, 0x2 ;  /* 0x000000020c0c7836 */ /* 0x000fe40000000000 */
[----:B------:R-:W-:Y:S01]  /*13dc0*/  IMAD.MOV.U32 R15, RZ, RZ, R3 ;  /* 0x000000ffff0f7224 */ /* 0x000fe200078e0003 */
[----:B------:R0:W5:Y:S01]  /*13dd0*/  LDL R11, [R1+0x1f0] ;  /* 0x0001f000010b7983 */ /* 0x0001620000100800 */
[----:B------:R-:W-:-:S06]  /*13de0*/  VOTEU.ANY UP0, P0 ;  /* 0x00000000003f7886 */ /* 0x000fcc0000000100 */
[----:B------:R-:W-:Y:S01]  /*13df0*/  HGMMA.64x96x16.F32 R24, gdesc[UR4], R24, UP0, gsb0 ;  /* 0x01600000041879f0 */ /* 0x000fe2000b800818 */
[----:B------:R-:W-:Y:S02]  /*13e00*/  R2UR UR6, R14 ;  /* 0x000000000e0672ca */ /* 0x000fe400000e0000 */
[----:B------:R-:W-:Y:S02]  /*13e10*/  R2UR UR7, R15 ;  /* 0x000000000f0772ca */ /* 0x000fe400000e0000 */
[----:B------:R-:W-:Y:S02]  /*13e20*/  R2UR UR4, R12 ;  /* 0x000000000c0472ca */ /* 0x000fe400000e0000 */
[----:B------:R-:W-:Y:S02]  /*13e30*/  R2UR UR5, R13 ;  /* 0x000000000d0572ca */ /* 0x000fe400000e0000 */
[----:B------:R-:W3:Y:S01]  /*13e40*/  LDL.64 R12, [R1+0xf0] ;  /* 0x0000f000010c7983 */ /* 0x000ee20000100a00 */
        /* <DEDUP_REMOVED lines=10> */
[----:B------:R-:W4:Y:S01]  /*13ef0*/  LDL.64 R8, [R1+0xf0] ;  /* 0x0000f00001087983 */ /* 0x000f220000100a00 */
        /* <DEDUP_REMOVED lines=12> */
[----:B------:R-:W-:Y:S01]  /*13fc0*/  IMAD.MOV.U32 R15, RZ, RZ, R3 ;  /* 0x000000ffff0f7224 */ /* 0x000fe200078e0003 */
[----:B------:R-:W-:Y:S02]  /*13fd0*/  WARPGROUP.DEPBAR.LE gsb0, 0x0 ;  /* 0x00008000000079c5 */ /* 0x000fe40000010000 */
[----:B------:R-:W-:-:S06]  /*13fe0*/  WARPGROUP.ARRIVE ;  /* 0x00000000000079c5 */ /* 0x000fcc0000000000 */
[----:B------:R-:W-:Y:S01]  /*13ff0*/  HGMMA.64x96x16.F32 R24, gdesc[UR4], R24, gsb0 ;  /* 0x01600000041879f0 */ /* 0x000fe20008000818 */
[----:B--2---:R-:W-:Y:S01]  /*14000*/  VIADD R4, R4, 0x400 ;  /* 0x0000040004047836 */ /* 0x004fe20000000000 */
        /* <DEDUP_REMOVED lines=89> */
[----:B------:R-:W-:Y:S01]  /*145a0*/  R2UR UR4, R4 ;  /* 0x00000000040472ca */ /* 0x000fe200000e0000 */
[----:B------:R-:W2:Y:S01]  /*145b0*/  LDL R14, [R1] ;  /* 0x00000000010e7983 */ /* 0x000ea20000100800 */
[----:B------:R-:W-:Y:S02]  /*145c0*/  R2UR UR7, R15 ;  /* 0x000000000f0772ca */ /* 0x000fe400000e0000 */
[----:B------:R-:W-:Y:S01]  /*145d0*/  R2UR UR5, R5 ;  /* 0x00000000050572ca */ /* 0x000fe200000e0000 */
[----:B---3--:R-:W-:Y:S02]  /*145e0*/  VIADD R12, R12, 0xc02 ;  /* 0x00000c020c0c7836 */ /* 0x008fe40000000000 */
        /* <DEDUP_REMOVED lines=57> */
.L_x_12598:
[----:B------:R-:W-:Y:S05]  /*14980*/  BSYNC B0 ;  /* 0x0000000000007941 */ /* 0x000fea0003800000 */
.L_x_12597:
[----:B0-----:R-:W2:Y:S02]  /*14990*/  LDL.64 R2, [R1+0x20] ;  /* 0x0000200001027983 */ /* 0x001ea40000100a00 */
[----:B--2---:R-:W-:-:S05]  /*149a0*/  MOV R2, R2 ;  /* 0x0000000200027202 */ /* 0x004fca0000000f00 */
[----:B-----5:R-:W-:-:S05]  /*149b0*/  IMAD R11, R11, 0x8, R2 ;  /* 0x000000080b0b7824 */ /* 0x020fca00078e0202 */
[----:B------:R-:W-:-:S04]  /*149c0*/  PRMT R11, R20, 0x654, R11 ;  /* 0x00000654140b7816 */ /* 0x000fc8000000000b */
[----:B------:R0:W-:Y:S01]  /*149d0*/  SYNCS.ARRIVE.TRANS64.RED.A1T0 RZ, [R11+URZ], RZ ;  /* 0x000000ff0bff79a7 */ /* 0x0001e2000810043f */
[----:B------:R-:W2:Y:S04]  /*149e0*/  LDL R8, [R1+0x11c] ;  /* 0x00011c0001087983 */ /* 0x000ea80000100800 */
[----:B------:R-:W3:Y:S04]  /*149f0*/  LDL R75, [R1+0x50] ;  /* 0x00005000014b7983 */ /* 0x000ee80000100800 */
[----:B------:R-:W4:Y:S04]  /*14a00*/  LDL.64 R2, [R1+0x140] ;  /* 0x0001400001027983 */ /* 0x000f280000100a00 */
[----:B------:R-:W4:Y:S04]  /*14a10*/  LDL R76, [R1+0x148] ;  /* 0x00014800014c7983 */ /* 0x000f280000100800 */
[----:B------:R-:W4:Y:S04]  /*14a20*/  LDL.128 R12, [R1+0x130] ;  /* 0x00013000010c7983 */ /* 0x000f280000100c00 */
[----:B------:R-:W4:Y:S01]  /*14a30*/  LDL.128 R4, [R1+0x120] ;  /* 0x0001200001047983 */ /* 0x000f220000100c00 */
[----:B------:R-:W-:Y:S01]  /*14a40*/  BSSY B0, `(.L_x_12599) ;  /* 0x0000040000007945 */ /* 0x000fe20003800000 */
[----:B--2---:R-:W-:-:S04]  /*14a50*/  SHF.R.S32.HI R9, RZ, 0x1f, R8 ;  /* 0x0000001fff097819 */ /* 0x004fc80000011408 */
        /* <DEDUP_REMOVED lines=19> */
[----:B---3--:R-:W-:Y:S01]  /*14b90*/  IMAD R75, R75, 0x8, R20 ;  /* 0x000000084b4b7824 */ /* 0x008fe200078e0214 */
[----:B----4-:R-:W-:Y:S01]  /*14ba0*/  ISETP.NE.AND P0, PT, R2, 0x1, PT ;  /* 0x000000010200780c */ /* 0x010fe20003f05270 */
        /* <DEDUP_REMOVED lines=34> */
.L_x_12602:
[----:B------:R-:W-:-:S13]  /*14dd0*/  ISETP.NE.AND P0, PT, R13, 0x1, PT ;  /* 0x000000010d00780c */ /* 0x000fda0003f05270 */
[----:B------:R-:W-:-:S05]  /*14de0*/  @P0 IMAD.HI.U32 R12, R6, R14, RZ ;  /* 0x0000000e060c0227 */ /* 0x000fca00078e00ff */
[----:B------:R-:W-:-:S07]  /*14df0*/  @P0 SHF.R.U32.HI R6, RZ, R15, R12 ;  /* 0x0000000fff060219 */ /* 0x000fce000001160c */
.L_x_12603:
[----:B------:R-:W-:Y:S05]  /*14e00*/  BSYNC B1 ;  /* 0x0000000000017941 */ /* 0x000fea0003800000 */
.L_x_12601:
[----:B------:R-:W-:-:S05]  /*14e10*/  IMAD R6, R6, R13, R74 ;  /* 0x0000000d06067224 */ /* 0x000fca00078e024a */
[----:B------:R-:W-:Y:S02]  /*14e20*/  VIMNMX R3, R3, R6, !PT ;  /* 0x0000000603037248 */ /* 0x000fe40007fe0100 */
[----:B------:R-:W-:-:S07]  /*14e30*/  VIADDMNMX R2, R6, R13, R2, PT ;  /* 0x0000000d06027246 */ /* 0x000fce0003800102 */
.L_x_12600:
[----:B------:R-:W-:Y:S05]  /*14e40*/  BSYNC B0 ;  /* 0x0000000000007941 */ /* 0x000fea0003800000 */
.L_x_12599:
[C---:B------:R-:W-:Y:S01]  /*14e50*/  ISETP.GE.AND P0, PT, R72.reuse, 0x9, PT ;  /* 0x000000094800780c */ /* 0x040fe20003f06270 */
[----:B------:R-:W0:Y:S01]  /*14e60*/  SHFL.IDX PT, R8, R8, 0x1, 0x1c1f ;  /* 0x003c1f0008087f89 */ /* 0x000e2200000e0000 */
[----:B------:R-:W-:Y:S01]  /*14e70*/  ISETP.GE.AND P1, PT, R72, 0x2, PT ;  /* 0x000000024800780c */ /* 0x000fe20003f26270 */
[----:B------:R-:W-:Y:S01]  /*14e80*/  BSSY B0, `(.L_x_12604) ;  /* 0x0000086000007945 */ /* 0x000fe20003800000 */
[----:B------:R-:W-:Y:S02]  /*14e90*/  P2R R12, PR, RZ, 0x1 ;  /* 0x00000001ff0c7803 */ /* 0x000fe40000000000 */
[----:B------:R-:W-:Y:S02]  /*14ea0*/  ISETP.GT.AND P0, PT, R3, 0x8, !P0 ;  /* 0x000000080300780c */ /* 0x000fe40004704270 */
[----:B------:R-:W-:Y:S02]  /*14eb0*/  P2R R6, PR, RZ, 0x2 ;  /* 0x00000002ff067803 */ /* 0x000fe40000000000 */
[----:B------:R-:W-:-:S02]  /*14ec0*/  ISETP.LT.OR P0, PT, R2, 0x9, P0 ;  /* 0x000000090200780c */ /* 0x000fc40000701670 */
[C---:B------:R-:W-:Y:S02]  /*14ed0*/  ISETP.GT.AND P1, PT, R3.reuse, 0x1, !P1 ;  /* 0x000000010300780c */ /* 0x040fe40004f24270 */
[----:B------:R-:W-:Y:S02]  /*14ee0*/  ISETP.GE.AND P2, PT, R72, 0x11, PT ;  /* 0x000000114800780c */ /* 0x000fe40003f46270 */
[----:B------:R-:W-:Y:S02]  /*14ef0*/  FSEL R11, R28, -INF , !P0 ;  /* 0xff8000001c0b7808 */ /* 0x000fe40004000000 */
[----:B------:R-:W-:Y:S02]  /*14f00*/  ISETP.LT.OR P1, PT, R2, 0x2, P1 ;  /* 0x000000020200780c */ /* 0x000fe40000f21670 */
[----:B------:R-:W-:Y:S02]  /*14f10*/  ISETP.GT.AND P0, PT, R3, 0x10, !P2 ;  /* 0x000000100300780c */ /* 0x000fe40005704270 */
[----:B------:R-:W-:-:S02]  /*14f20*/  ISETP.GE.AND P3, PT, R72, 0xa, PT ;  /* 0x0000000a4800780c */ /* 0x000fc40003f66270 */
[----:B------:R-:W-:Y:S01]  /*14f30*/  FSEL R25, R25, -INF , !P1 ;  /* 0xff80000019197808 */ /* 0x000fe20004800000 */
[--C-:B0-----:R-:W-:Y:S01]  /*14f40*/  IMAD.IADD R20, R20, 0x1, R8.reuse ;  /* 0x0000000114147824 */ /* 0x101fe200078e0208 */
[----:B------:R-:W-:Y:S01]  /*14f50*/  P2R R78, PR, RZ, 0x4 ;  /* 0x00000004ff4e7803 */ /* 0x000fe20000000000 */
[----:B------:R-:W-:Y:S01]  /*14f60*/  IMAD.IADD R7, R9, 0x1, R8 ;  /* 0x0000000109077824 */ /* 0x000fe200078e0208 */
[----:B------:R-:W-:Y:S02]  /*14f70*/  ISETP.LT.OR P0, PT, R2, 0x11, P0 ;  /* 0x000000110200780c */ /* 0x000fe40000701670 */
[----:B------:R-:W-:Y:S02]  /*14f80*/  ISETP.GT.AND P1, PT, R3, 0x9, !P3 ;  /* 0x000000090300780c */ /* 0x000fe40005f24270 */
        /* <DEDUP_REMOVED lines=66> */
[----:B------:R-:W-:Y:S02]  /*153b0*/  P2R R28, PR, RZ, 0x4 ;  /* 0x00000004ff1c7803 */ /* 0x000fe40000000000 */
[----:B------:R-:W-:-:S02]  /*153c0*/  FSEL R57, R57, -INF , !P0 ;  /* 0xff80000039397808 */ /* 0x000fc40004000000 */
        /* <DEDUP_REMOVED lines=42> */
.L_x_12607:
[----:B------:R-:W-:-:S13]  /*15670*/  ISETP.NE.AND P6, PT, R13, 0x1, PT ;  /* 0x000000010d00780c */ /* 0x000fda0003fc5270 */
[----:B------:R-:W-:-:S05]  /*15680*/  @P6 IMAD.HI.U32 R14, R4, R14, RZ ;  /* 0x0000000e040e6227 */ /* 0x000fca00078e00ff */
[----:B------:R-:W-:-:S07]  /*15690*/  @P6 SHF.R.U32.HI R4, RZ, R15, R14 ;  /* 0x0000000fff046219 */ /* 0x000fce000001160e */
.L_x_12608:
[----:B------:R-:W-:Y:S05]  /*156a0*/  BSYNC B1 ;  /* 0x0000000000017941 */ /* 0x000fea0003800000 */
.L_x_12606:
[----:B------:R-:W-:-:S05]  /*156b0*/  IMAD R4, R4, R13, R74 ;  /* 0x0000000d04047224 */ /* 0x000fca00078e024a */
[----:B------:R-:W-:Y:S02]  /*156c0*/  VIADDMNMX R20, R4, R13, R20, PT ;  /* 0x0000000d04147246 */ /* 0x000fe40003800114 */
[----:B------:R-:W-:-:S07]  /*156d0*/  VIMNMX R7, R7, R4, !PT ;  /* 0x0000000407077248 */ /* 0x000fce0007fe0100 */
.L_x_12605:
[----:B------:R-:W-:Y:S05]  /*156e0*/  BSYNC B0 ;  /* 0x0000000000007941 */ /* 0x000fea0003800000 */
.L_x_12604:
[----:B------:R-:W2:Y:S01]  /*156f0*/  LDL.64 R2, [R1+0x1c0] ;  /* 0x0001c00001027983 */ /* 0x000ea20000100a00 */
[----:B------:R-:W-:Y:S02]  /*15700*/  ISETP.GT.AND P5, PT, R7, RZ, !P5 ;  /* 0x000000ff0700720c */ /* 0x000fe40006fa4270 */
        /* <DEDUP_REMOVED lines=69> */
[C---:B------:R-:W-:Y:S01]  /*15b60*/  ISETP.GT.AND P2, PT, R7.reuse, 0x50, !P2 ;  /* 0x000000500700780c */ /* 0x040fe20005744270 */
[----:B--2---:R-:W2:Y:S01]  /*15b70*/  LD.E.64 R4, desc[UR36][R2.64] ;  /* 0x0000002402047980 */ /* 0x004ea2000c101b00 */
[C---:B------:R-:W-:Y:S02]  /*15b80*/  ISETP.GT.AND P5, PT, R7.reuse, 0x41, !P5 ;  /* 0x000000410700780c */ /* 0x040fe40006fa4270 */
[----:B------:R-:W-:Y:S02]  /*15b90*/  ISETP.GT.AND P3, PT, R7, 0x51, !P3 ;  /* 0x000000510700780c */ /* 0x000fe40005f64270 */
[C---:B------:R-:W-:Y:S02]  /*15ba0*/  ISETP.LT.OR P5, PT, R20.reuse, 0x42, P5 ;  /* 0x000000421400780c */ /* 0x040fe40002fa1670 */
[----:B------:R-:W-:-:S02]  /*15bb0*/  ISETP.LT.OR P0, PT, R20, 0x49, P0 ;  /* 0x000000491400780c */ /* 0x000fc40000701670 */
[----:B------:R-:W-:Y:S02]  /*15bc0*/  FSEL R59, R59, -INF , !P5 ;  /* 0xff8000003b3b7808 */ /* 0x000fe40006800000 */
[----:B------:R-:W-:Y:S02]  /*15bd0*/  ISETP.LT.OR P1, PT, R20, 0x4a, P1 ;  /* 0x0000004a1400780c */ /* 0x000fe40000f21670 */
[----:B------:R-:W-:Y:S02]  /*15be0*/  FSEL R62, R62, -INF , !P0 ;  /* 0xff8000003e3e7808 */ /* 0x000fe40004000000 */
[----:B------:R-:W-:Y:S02]  /*15bf0*/  ISETP.LT.OR P2, PT, R20, 0x51, P2 ;  /* 0x000000511400780c */ /* 0x000fe40001741670 */
[----:B------:R-:W-:Y:S02]  /*15c00*/  FSEL R63, R63, -INF , !P1 ;  /* 0xff8000003f3f7808 */ /* 0x000fe40004800000 */
[----:B------:R-:W-:-:S02]  /*15c10*/  ISETP.NE.AND P6, PT, R24, RZ, PT ;  /* 0x000000ff1800720c */ /* 0x000fc40003fc5270 */
[C---:B------:R-:W-:Y:S02]  /*15c20*/  ISETP.GT.AND P4, PT, R7.reuse, 0x58, !P4 ;  /* 0x000000580700780c */ /* 0x040fe40006784270 */
[----:B------:R-:W-:Y:S02]  /*15c30*/  ISETP.LT.OR P3, PT, R20, 0x52, P3 ;  /* 0x000000521400780c */ /* 0x000fe40001f61670 */
[----:B------:R-:W-:Y:S02]  /*15c40*/  FSEL R66, R66, -INF , !P2 ;  /* 0xff80000042427808 */ /* 0x000fe40005000000 */
[----:B------:R-:W-:Y:S02]  /*15c50*/  ISETP.GT.AND P0, PT, R7, 0x59, !P6 ;  /* 0x000000590700780c */ /* 0x000fe40007704270 */
[----:B------:R-:W-:Y:S02]  /*15c60*/  ISETP.LT.OR P4, PT, R20, 0x59, P4 ;  /* 0x000000591400780c */ /* 0x000fe40002781670 */
[----:B------:R-:W-:-:S02]  /*15c70*/  FSEL R67, R67, -INF , !P3 ;  /* 0xff80000043437808 */ /* 0x000fc40005800000 */
[----:B------:R-:W-:Y:S02]  /*15c80*/  ISETP.LT.OR P0, PT, R20, 0x5a, P0 ;  /* 0x0000005a1400780c */ /* 0x000fe40000701670 */
[----:B------:R-:W-:Y:S02]  /*15c90*/  FSEL R70, R70, -INF , !P4 ;  /* 0xff80000046467808 */ /* 0x000fe40006000000 */
[----:B------:R-:W-:Y:S02]  /*15ca0*/  FSEL R71, R71, -INF , !P0 ;  /* 0xff80000047477808 */ /* 0x000fe40004000000 */
[----:B--2---:R-:W-:-:S04]  /*15cb0*/  FMNMX.FTZ R6, R37, R4, !PT ;  /* 0x0000000425067209 */ /* 0x004fc80007810000 */
        /* <DEDUP_REMOVED lines=49> */
[----:B------:R-:W-:Y:S02]  /*15fd0*/  FMNMX.FTZ R9, R71, R6, !PT ;  /* 0x0000000647097209 */ /* 0x000fe40007810000 */
[----:B------:R-:W2:Y:S04]  /*15fe0*/  LD.E.64 R6, desc[UR36][R2.64+0x10] ;  /* 0x0000102402067980 */ /* 0x000ea8000c101b00 */
[----:B------:R-:W-:Y:S04]  /*15ff0*/  ST.E.64 desc[UR36][R2.64], R8 ;  /* 0x0000000802007985 */ /* 0x000fe8000c101b24 */
[----:B------:R-:W3:Y:S01]  /*16000*/  LD.E R31, desc[UR36][R2.64+0x4] ;  /* 0x00000424021f7980 */ /* 0x000ee2000c101900 */
[----:B0-----:R-:W-:-:S03]  /*16010*/  FMNMX.FTZ R15, R15, R24, !PT ;  /* 0x000000180f0f7209 */ /* 0x001fc60007810000 */
[----:B------:R-:W4:Y:S04]  /*16020*/  LD.E R24, desc[UR36][R2.64+0x20] ;  /* 0x0000202402187980 */ /* 0x000f28000c101900 */
[----:B------:R-:W-:Y:S04]  /*16030*/  ST.E desc[UR36][R2.64], R15 ;  /* 0x0000000f02007985 */ /* 0x000fe8000c101924 */
[----:B------:R-:W4:Y:S04]  /*16040*/  LD.E R79, desc[UR36][R2.64] ;  /* 0x00000024024f7980 */ /* 0x000f28000c101900 */
[----:B---3--:R-:W0:Y:S01]  /*16050*/  SHFL.BFLY PT, R8, R31, 0x2, 0x1f ;  /* 0x0c401f001f087f89 */ /* 0x008e2200000e0000 */
[----:B----4-:R-:W-:Y:S01]  /*16060*/  FMUL.FTZ R20, R24, R79 ;  /* 0x0000004f18147220 */ /* 0x010fe20000410000 */
[----:B------:R-:W-:-:S04]  /*16070*/  FSETP.NEU.FTZ.AND P0, PT, R79, -INF , PT ;  /* 0xff8000004f00780b */ /* 0x000fc80003f1d000 */
[----:B------:R-:W-:Y:S02]  /*16080*/  FSEL R20, R20, RZ, P0 ;  /* 0x000000ff14147208 */ /* 0x000fe40000000000 */
[----:B0-----:R-:W-:-:S03]  /*16090*/  FMNMX.FTZ R8, R8, R31, !PT ;  /* 0x0000001f08087209 */ /* 0x001fc60007810000 */
[-CC-:B------:R-:W-:Y:S01]  /*160a0*/  FFMA.FTZ R152, R37, R24.reuse, -R20.reuse ;  /* 0x0000001825987223 */ /* 0x180fe20000010814 */
[-CC-:B------:R-:W-:Y:S02]  /*160b0*/  FFMA.FTZ R37, R25, R24.reuse, -R20.reuse ;  /* 0x0000001819257223 */ /* 0x180fe40000010814 */
[----:B------:R-:W0:Y:S01]  /*160c0*/  SHFL.BFLY PT, R25, R8, 0x1, 0x1f ;  /* 0x0c201f0008197f89 */ /* 0x000e2200000e0000 */
[----:B------:R-:W-:Y:S01]  /*160d0*/  FSEL R9, R79, RZ, P0 ;  /* 0x000000ff4f097208 */ /* 0x000fe20000000000 */
[----:B------:R-:W-:-:S04]  /*160e0*/  FFMA.FTZ R160, R41, R24, -R20 ;  /* 0x0000001829a07223 */ /* 0x000fc80000010814 */
[----:B------:R-:W-:-:S04]  /*160f0*/  FADD.FTZ R9, R4, -R9 ;  /* 0x8000000904097221 */ /* 0x000fc80000010000 */
[----:B------:R-:W-:Y:S01]  /*16100*/  FMUL.FTZ R9, R9, R24 ;  /* 0x0000001809097220 */ /* 0x000fe20000410000 */
[----:B0-----:R-:W-:-:S04]  /*16110*/  FMNMX.FTZ R25, R8, R25, !PT ;  /* 0x0000001908197209 */ /* 0x001fc80007810000 */
[C---:B------:R-:W-:Y:S01]  /*16120*/  FSETP.NEU.FTZ.AND P0, PT, R25.reuse, -INF , PT ;  /* 0xff8000001900780b */ /* 0x040fe20003f1d000 */
[----:B------:R-:W-:-:S03]  /*16130*/  FMUL.FTZ R41, R25, R24 ;  /* 0x0000001819297220 */ /* 0x000fc60000410000 */
[----:B------:R-:W-:Y:S02]  /*16140*/  FSEL R4, R25, RZ, P0 ;  /* 0x000000ff19047208 */ /* 0x000fe40000000000 */
[----:B------:R-:W-:-:S03]  /*16150*/  FSEL R41, R41, RZ, P0 ;  /* 0x000000ff29297208 */ /* 0x000fc60000000000 */
[----:B------:R-:W-:Y:S02]  /*16160*/  FADD.FTZ R5, R5, -R4 ;  /* 0x8000000405057221 */ /* 0x000fe40000010000 */
[-CC-:B------:R-:W-:Y:S02]  /*16170*/  FFMA.FTZ R31, R26, R24.reuse, -R41.reuse ;  /* 0x000000181a1f7223 */ /* 0x180fe40000010829 */
[----:B------:R-:W-:Y:S01]  /*16180*/  FMUL.FTZ R5, R24, R5 ;  /* 0x0000000518057220 */ /* 0x000fe20000410000 */
[-CC-:B------:R-:W-:Y:S01]  /*16190*/  FFMA.FTZ R153, R27, R24.reuse, -R41.reuse ;  /* 0x000000181b997223 */ /* 0x180fe20000010829 */
[----:B------:R-:W-:Y:S01]  /*161a0*/  MUFU.EX2 R152, R152 ;  /* 0x0000009800987308 */ /* 0x000fe20000000800 */
[-C--:B------:R-:W-:Y:S01]  /*161b0*/  FFMA.FTZ R36, R11, R24.reuse, -R20 ;  /* 0x000000180b247223 */ /* 0x080fe20000010814 */
[----:B------:R-:W-:-:S06]  /*161c0*/  FFMA.FTZ R30, R30, R24, -R41 ;  /* 0x000000181e1e7223 */ /* 0x000fcc0000010829 */
[----:B------:R-:W2:Y:S01]  /*161d0*/  MUFU.EX2 R9, R9 ;  /* 0x0000000900097308 */ /* 0x000ea20000000800 */
[-C--:B------:R-:W-:Y:S01]  /*161e0*/  FFMA.FTZ R154, R29, R24.reuse, -R20 ;  /* 0x000000181d9a7223 */ /* 0x080fe20000010814 */
[----:B------:R-:W-:-:S06]  /*161f0*/  FFMA.FTZ R155, R14, R24, -R41 ;  /* 0x000000180e9b7223 */ /* 0x000fcc0000010829 */
[----:B------:R-:W-:Y:S08]  /*16200*/  MUFU.EX2 R31, R31 ;  /* 0x0000001f001f7308 */ /* 0x000ff00000000800 */
[----:B------:R-:W0:Y:S01]  /*16210*/  MUFU.EX2 R8, R5 ;  /* 0x0000000500087308 */ /* 0x000e220000000800 */
[----:B------:R-:W-:-:S07]  /*16220*/  FFMA.FTZ R35, R73, R24, -R20 ;  /* 0x0000001849237223 */ /* 0x000fce0000010814 */
[----:B------:R-:W1:Y:S01]  /*16230*/  MUFU.EX2 R37, R37 ;  /* 0x0000002500257308 */ /* 0x000e620000000800 */
[----:B------:R-:W-:-:S07]  /*16240*/  FFMA.FTZ R29, R12, R24, -R41 ;  /* 0x000000180c1d7223 */ /* 0x000fce0000010829 */
[----:B------:R-:W3:Y:S01]  /*16250*/  MUFU.EX2 R153, R153 ;  /* 0x0000009900997308 */ /* 0x000ee20000000800 */
[----:B------:R-:W-:-:S07]  /*16260*/  FFMA.FTZ R156, R77, R24, -R20 ;  /* 0x000000184d9c7223 */ /* 0x000fce0000010814 */
[----:B------:R-:W4:Y:S01]  /*16270*/  MUFU.EX2 R36, R36 ;  /* 0x0000002400247308 */ /* 0x000f220000000800 */
[----:B------:R-:W-:-:S07]  /*16280*/  FFMA.FTZ R157, R13, R24, -R41 ;  /* 0x000000180d9d7223 */ /* 0x000fce0000010829 */
[----:B------:R-:W4:Y:S01]  /*16290*/  MUFU.EX2 R30, R30 ;  /* 0x0000001e001e7308 */ /* 0x000f220000000800 */
[----:B--2---:R-:W-:Y:S01]  /*162a0*/  FFMA.FTZ R6, R9, R6, R152 ;  /* 0x0000000609067223 */ /* 0x004fe20000010098 */
[----:B------:R-:W-:-:S06]  /*162b0*/  FFMA.FTZ R34, R33, R24, -R20 ;  /* 0x0000001821227223 */ /* 0x000fcc0000010814 */
[----:B------:R-:W2:Y:S01]  /*162c0*/  MUFU.EX2 R154, R154 ;  /* 0x0000009a009a7308 */ /* 0x000ea20000000800 */
[----:B0-----:R-:W-:Y:S01]  /*162d0*/  FFMA.FTZ R4, R8, R7, R31 ;  /* 0x0000000708047223 */ /* 0x001fe2000001001f */
[----:B------:R-:W-:-:S06]  /*162e0*/  FFMA.FTZ R28, R38, R24, -R41 ;  /* 0x00000018261c7223 */ /* 0x000fcc0000010829 */
[----:B------:R-:W0:Y:S01]  /*162f0*/  MUFU.EX2 R155, R155 ;  /* 0x0000009b009b7308 */ /* 0x000e220000000800 */
[----:B-1----:R-:W-:Y:S01]  /*16300*/  FADD.FTZ R5, R37, R6 ;  /* 0x0000000625057221 */ /* 0x002fe20000010000 */
[----:B------:R-:W-:-:S06]  /*16310*/  FFMA.FTZ R158, R75, R24, -R20 ;  /* 0x000000184b9e7223 */ /* 0x000fcc0000010814 */
[----:B------:R-:W1:Y:S01]  /*16320*/  MUFU.EX2 R35, R35 ;  /* 0x0000002300237308 */ /* 0x000e620000000800 */
[----:B---3--:R-:W-:Y:S01]  /*16330*/  FADD.FTZ R7, R153, R4 ;  /* 0x0000000499077221 */ /* 0x008fe20000010000 */
[----:B------:R-:W-:-:S06]  /*16340*/  FFMA.FTZ R159, R39, R24, -R41 ;  /* 0x00000018279f7223 */ /* 0x000fcc0000010829 */
[----:B------:R-:W3:Y:S01]  /*16350*/  MUFU.EX2 R29, R29 ;  /* 0x0000001d001d7308 */ /* 0x000ee20000000800 */
[----:B----4-:R-:W-:Y:S01]  /*16360*/  FADD.FTZ R5, R36, R5 ;  /* 0x0000000524057221 */ /* 0x010fe20000010000 */
[----:B------:R-:W-:-:S06]  /*16370*/  FFMA.FTZ R33, R21, R24, -R20 ;  /* 0x0000001815217223 */ /* 0x000fcc0000010814 */
[----:B------:R-:W4:Y:S01]  /*16380*/  MUFU.EX2 R156, R156 ;  /* 0x0000009c009c7308 */ /* 0x000f220000000800 */
[----:B------:R-:W-:Y:S01]  /*16390*/  FADD.FTZ R4, R30, R7 ;  /* 0x000000071e047221 */ /* 0x000fe20000010000 */
[----:B------:R-:W-:-:S06]  /*163a0*/  FFMA.FTZ R13, R42, R24, -R41 ;  /* 0x000000182a0d7223 */ /* 0x000fcc0000010829 */
[----:B------:R-:W4:Y:S01]  /*163b0*/  MUFU.EX2 R157, R157 ;  /* 0x0000009d009d7308 */ /* 0x000f220000000800 */
[----:B--2---:R-:W-:Y:S01]  /*163c0*/  FADD.FTZ R6, R154, R5 ;  /* 0x000000059a067221 */ /* 0x004fe20000010000 */
[----:B0-----:R-:W-:-:S06]  /*163d0*/  FADD.FTZ R4, R155, R4 ;  /* 0x000000049b047221 */ /* 0x001fcc0000010000 */
[----:B------:R-:W0:Y:S01]  /*163e0*/  MUFU.EX2 R34, R34 ;  /* 0x0000002200227308 */ /* 0x000e220000000800 */
[----:B------:R-:W-:-:S07]  /*163f0*/  FFMA.FTZ R161, R43, R24, -R41 ;  /* 0x000000182ba17223 */ /* 0x000fce0000010829 */
[----:B------:R-:W2:Y:S01]  /*16400*/  MUFU.EX2 R28, R28 ;  /* 0x0000001c001c7308 */ /* 0x000ea20000000800 */
        /* <DEDUP_REMOVED lines=12> */
[----:B0-----:R-:W-:Y:S01]  /*164d0*/  FADD.FTZ R5, R34, R5 ;  /* 0x0000000522057221 */ /* 0x001fe20000010000 */
[----:B------:R-:W-:-:S06]  /*164e0*/  FFMA.FTZ R225, R48, R24, -R20 ;  /* 0x0000001830e17223 */ /* 0x000fcc0000010814 */
[----:B------:R-:W0:Y:S01]  /*164f0*/  MUFU.EX2 R160, R160 ;  /* 0x000000a000a07308 */ /* 0x000e220000000800 */
[----:B--2---:R-:W-:Y:S01]  /*16500*/  FADD.FTZ R4, R28, R7 ;  /* 0x000000071c047221 */ /* 0x004fe20000010000 */
[----:B------:R-:W-:-:S06]  /*16510*/  FFMA.FTZ R221, R50, R24, -R41 ;  /* 0x0000001832dd7223 */ /* 0x000fcc0000010829 */
        /* <DEDUP_REMOVED lines=52> */
[-CC-:B------:R-:W-:Y:S01]  /*16860*/  FFMA.FTZ R164, R68, R24.reuse, -R20.reuse ;  /* 0x0000001844a47223 */ /* 0x180fe20000010814 */
[----:B------:R-:W-:Y:S01]  /*16870*/  FFMA.FTZ R21, R69, R24, -R20 ;  /* 0x0000001845157223 */ /* 0x000fe20000010814 */
[----:B--2---:R-:W-:-:S05]  /*16880*/  FADD.FTZ R4, R220, R7 ;  /* 0x00000007dc047221 */ /* 0x004fca0000010000 */
[----:B------:R-:W2:Y:S01]  /*16890*/  MUFU.EX2 R167, R167 ;  /* 0x000000a700a77308 */ /* 0x000ea20000000800 */
[----:B------:R-:W-:Y:S01]  /*168a0*/  FFMA.FTZ R20, R67, R24, -R41 ;  /* 0x0000001843147223 */ /* 0x000fe20000010829 */
[----:B-1----:R-:W-:-:S06]  /*168b0*/  FADD.FTZ R6, R174, R5 ;  /* 0x00000005ae067221 */ /* 0x002fcc0000010000 */
[----:B------:R-:W1:Y:S01]  /*168c0*/  MUFU.EX2 R171, R171 ;  /* 0x000000ab00ab7308 */ /* 0x000e620000000800 */
[----:B---3--:R-:W-:Y:S01]  /*168d0*/  FADD.FTZ R5, R169, R4 ;  /* 0x00000004a9057221 */ /* 0x008fe20000010000 */
[----:B------:R-:W-:-:S06]  /*168e0*/  FFMA.FTZ R11, R70, R24, -R41 ;  /* 0x00000018460b7223 */ /* 0x000fcc0000010829 */
[----:B------:R-:W3:Y:S01]  /*168f0*/  MUFU.EX2 R168, R168 ;  /* 0x000000a800a87308 */ /* 0x000ee20000000800 */
[----:B----4-:R-:W-:Y:S01]  /*16900*/  FADD.FTZ R7, R173, R6 ;  /* 0x00000006ad077221 */ /* 0x010fe20000010000 */
[----:B------:R-:W-:-:S06]  /*16910*/  FADD.FTZ R4, R170, R5 ;  /* 0x00000005aa047221 */ /* 0x000fcc0000010000 */
[----:B------:R-:W4:Y:S01]  /*16920*/  MUFU.EX2 R165, R165 ;  /* 0x000000a500a57308 */ /* 0x000f220000000800 */
[----:B------:R-:W-:-:S07]  /*16930*/  FFMA.FTZ R14, R71, R24, -R41 ;  /* 0x00000018470e7223 */ /* 0x000fce0000010829 */
[----:B------:R-:W4:Y:S01]  /*16940*/  MUFU.EX2 R15, R15 ;  /* 0x0000000f000f7308 */ /* 0x000f220000000800 */
[----:B0-----:R-:W-:Y:S01]  /*16950*/  FADD.FTZ R6, R172, R7 ;  /* 0x00000007ac067221 */ /* 0x001fe20000010000 */
[----:B--2---:R-:W-:-:S06]  /*16960*/  FADD.FTZ R5, R167, R4 ;  /* 0x00000004a7057221 */ /* 0x004fcc0000010000 */
[----:B------:R-:W0:Y:S08]  /*16970*/  MUFU.EX2 R166, R166 ;  /* 0x000000a600a67308 */ /* 0x000e300000000800 */
[----:B------:R-:W2:Y:S01]  /*16980*/  MUFU.EX2 R20, R20 ;  /* 0x0000001400147308 */ /* 0x000ea20000000800 */
[----:B-1----:R-:W-:Y:S01]  /*16990*/  FADD.FTZ R6, R171, R6 ;  /* 0x00000006ab067221 */ /* 0x002fe20000010000 */
[----:B---3--:R-:W-:-:S06]  /*169a0*/  FADD.FTZ R4, R168, R5 ;  /* 0x00000005a8047221 */ /* 0x008fcc0000010000 */
[----:B------:R-:W1:Y:S08]  /*169b0*/  MUFU.EX2 R164, R164 ;  /* 0x000000a400a47308 */ /* 0x000e700000000800 */
[----:B------:R-:W3:Y:S01]  /*169c0*/  MUFU.EX2 R11, R11 ;  /* 0x0000000b000b7308 */ /* 0x000ee20000000800 */
[----:B----4-:R-:W-:Y:S01]  /*169d0*/  FADD.FTZ R5, R165, R6 ;  /* 0x00000006a5057221 */ /* 0x010fe20000010000 */
[----:B------:R-:W-:-:S06]  /*169e0*/  FADD.FTZ R7, R15, R4 ;  /* 0x000000040f077221 */ /* 0x000fcc0000010000 */
[----:B------:R-:W4:Y:S08]  /*169f0*/  MUFU.EX2 R21, R21 ;  /* 0x0000001500157308 */ /* 0x000f300000000800 */
[----:B------:R-:W4:Y:S01]  /*16a00*/  MUFU.EX2 R14, R14 ;  /* 0x0000000e000e7308 */ /* 0x000f220000000800 */
[----:B0-----:R-:W-:Y:S01]  /*16a10*/  FADD.FTZ R5, R166, R5 ;  /* 0x00000005a6057221 */ /* 0x001fe20000010000 */
[----:B--2---:R-:W-:-:S03]  /*16a20*/  FADD.FTZ R4, R20, R7 ;  /* 0x0000000714047221 */ /* 0x004fc60000010000 */
[----:B-1----:R-:W-:Y:S01]  /*16a30*/  FADD.FTZ R6, R164, R5 ;  /* 0x00000005a4067221 */ /* 0x002fe20000010000 */
[----:B---3--:R-:W-:-:S03]  /*16a40*/  FADD.FTZ R5, R11, R4 ;  /* 0x000000040b057221 */ /* 0x008fc60000010000 */
[----:B----4-:R-:W-:Y:S01]  /*16a50*/  FADD.FTZ R4, R21, R6 ;  /* 0x0000000615047221 */ /* 0x010fe20000010000 */
[----:B------:R0:W-:Y:S01]  /*16a60*/  ST.E desc[UR36][R2.64+0x4], R25 ;  /* 0x0000041902007985 */ /* 0x0001e2000c101924 */
[----:B------:R-:W-:-:S05]  /*16a70*/  FADD.FTZ R5, R14, R5 ;  /* 0x000000050e057221 */ /* 0x000fca0000010000 */
[----:B------:R1:W-:Y:S04]  /*16a80*/  ST.E.64 desc[UR36][R2.64+0x10], R4 ;  /* 0x0000100402007985 */ /* 0x0003e8000c101b24 */
[----:B------:R-:W2:Y:S01]  /*16a90*/  LD.E R26, desc[UR36][R22.64+0x240] ;  /* 0x00024024161a7980 */ /* 0x000ea2000c101900 */
[----:B------:R-:W-:-:S04]  /*16aa0*/  IADD3 R24, P0, R16, 0x240, RZ ;  /* 0x0000024010187810 */ /* 0x000fc80007f1e0ff */
[----:B------:R-:W-:Y:S01]  /*16ab0*/  LOP3.LUT R6, R24, 0x4, RZ, 0xfc, !PT ;  /* 0x0000000418067812 */ /* 0x000fe200078efcff */
[----:B------:R-:W-:Y:S02]  /*16ac0*/  IMAD.X R7, RZ, RZ, R17, P0 ;  /* 0x000000ffff077224 */ /* 0x000fe400000e0611 */
[----:B--2---:R-:W-:-:S05]  /*16ad0*/  FMUL.FTZ R27, R9, R26 ;  /* 0x0000001a091b7220 */ /* 0x004fca0000410000 */
[----:B------:R-:W-:Y:S04]  /*16ae0*/  ST.E desc[UR36][R22.64+0x240], R27 ;  /* 0x0002401b16007985 */ /* 0x000fe8000c101924 */
[----:B------:R-:W2:Y:S02]  /*16af0*/  LD.E R26, desc[UR36][R6.64] ;  /* 0x00000024061a7980 */ /* 0x000ea4000c101900 */
[----:B--2---:R-:W-:-:S05]  /*16b00*/  FMUL.FTZ R39, R9, R26 ;  /* 0x0000001a09277220 */ /* 0x004fca0000410000 */
[----:B------:R-:W-:Y:S04]  /*16b10*/  ST.E desc[UR36][R6.64], R39 ;  /* 0x0000002706007985 */ /* 0x000fe8000c101924 */
[----:B------:R-:W2:Y:S04]  /*16b20*/  LD.E R114, desc[UR36][R22.64+0x254] ;  /* 0x0002542416727980 */ /* 0x000ea8000c101900 */
[----:B0-----:R-:W3:Y:S04]  /*16b30*/  LD.E R25, desc[UR36][R22.64+0x434] ;  /* 0x0004342416197980 */ /* 0x001ee8000c101900 */
        /* <DEDUP_REMOVED lines=59> */
[----:B------:R-:W4:Y:S01]  /*16ef0*/  LD.E R26, desc[UR36][R22.64+0x430] ;  /* 0x00043024161a7980 */ /* 0x000f22000c101900 */
[C---:B--2---:R-:W-:Y:S01]  /*16f00*/  FMUL.FTZ R5, R9.reuse, R114 ;  /* 0x0000007209057220 */ /* 0x044fe20000410000 */
[----:B---3--:R-:W-:-:S04]  /*16f10*/  FMUL.FTZ R45, R9, R25 ;  /* 0x00000019092d7220 */ /* 0x008fc80000410000 */
[----:B------:R0:W-:Y:S04]  /*16f20*/  ST.E desc[UR36][R22.64+0x254], R5 ;  /* 0x0002540516007985 */ /* 0x0001e8000c101924 */
[----:B------:R1:W-:Y:S01]  /*16f30*/  ST.E desc[UR36][R22.64+0x434], R45 ;  /* 0x0004342d16007985 */ /* 0x0003e2000c101924 */
[C---:B----4-:R-:W-:Y:S01]  /*16f40*/  FMUL.FTZ R3, R9.reuse, R112 ;  /* 0x0000007009037220 */ /* 0x050fe20000410000 */
[C---:B0-----:R-:W-:Y:S01]  /*16f50*/  FMUL.FTZ R5, R9.reuse, R128 ;  /* 0x0000008009057220 */ /* 0x041fe20000410000 */
[C---:B------:R-:W-:Y:S01]  /*16f60*/  FMUL.FTZ R25, R9.reuse, R116 ;  /* 0x0000007409197220 */ /* 0x040fe20000410000 */
[----:B------:R-:W-:-:S03]  /*16f70*/  FMUL.FTZ R27, R9, R118 ;  /* 0x00000076091b7220 */ /* 0x000fc60000410000 */
[----:B------:R0:W-:Y:S01]  /*16f80*/  ST.E desc[UR36][R22.64+0x290], R5 ;  /* 0x0002900516007985 */ /* 0x0001e2000c101924 */
[C---:B------:R-:W-:Y:S01]  /*16f90*/  FMUL.FTZ R39, R9.reuse, R120 ;  /* 0x0000007809277220 */ /* 0x040fe20000410000 */
[C---:B------:R-:W-:Y:S01]  /*16fa0*/  FMUL.FTZ R41, R9.reuse, R122 ;  /* 0x0000007a09297220 */ /* 0x040fe20000410000 */
[C---:B------:R-:W-:Y:S01]  /*16fb0*/  FMUL.FTZ R43, R9.reuse, R124 ;  /* 0x0000007c092b7220 */ /* 0x040fe20000410000 */
[C---:B-1----:R-:W-:Y:S01]  /*16fc0*/  FMUL.FTZ R45, R9.reuse, R130 ;  /* 0x00000082092d7220 */ /* 0x042fe20000410000 */
[C---:B------:R-:W-:Y:S01]  /*16fd0*/  FMUL.FTZ R47, R9.reuse, R132 ;  /* 0x00000084092f7220 */ /* 0x040fe20000410000 */
[----:B------:R1:W-:Y:S01]  /*16fe0*/  ST.E desc[UR36][R22.64+0x250], R3 ;  /* 0x0002500316007985 */ /* 0x0003e2000c101924 */
[----:B0-----:R-:W-:-:S03]  /*16ff0*/  FMUL.FTZ R5, R9, R148 ;  /* 0x0000009409057220 */ /* 0x001fc60000410000 */
[----:B------:R0:W-:Y:S04]  /*17000*/  ST.E desc[UR36][R22.64+0x260], R25 ;  /* 0x0002601916007985 */ /* 0x0001e8000c101924 */
[----:B------:R2:W-:Y:S04]  /*17010*/  ST.E desc[UR36][R22.64+0x264], R27 ;  /* 0x0002641b16007985 */ /* 0x0005e8000c101924 */
[----:B------:R3:W-:Y:S01]  /*17020*/  ST.E desc[UR36][R22.64+0x270], R39 ;  /* 0x0002702716007985 */ /* 0x0007e2000c101924 */
[----:B-1----:R-:W-:-:S03]  /*17030*/  FMUL.FTZ R3, R9, R126 ;  /* 0x0000007e09037220 */ /* 0x002fc60000410000 */
[----:B------:R1:W-:Y:S01]  /*17040*/  ST.E desc[UR36][R22.64+0x274], R41 ;  /* 0x0002742916007985 */ /* 0x0003e2000c101924 */
[----:B0-----:R-:W-:-:S03]  /*17050*/  FMUL.FTZ R25, R9, R136 ;  /* 0x0000008809197220 */ /* 0x001fc60000410000 */
[----:B------:R0:W-:Y:S01]  /*17060*/  ST.E desc[UR36][R22.64+0x280], R43 ;  /* 0x0002802b16007985 */ /* 0x0001e2000c101924 */
[----:B--2---:R-:W-:-:S03]  /*17070*/  FMUL.FTZ R27, R9, R138 ;  /* 0x0000008a091b7220 */ /* 0x004fc60000410000 */
[----:B------:R2:W-:Y:S01]  /*17080*/  ST.E desc[UR36][R22.64+0x294], R45 ;  /* 0x0002942d16007985 */ /* 0x0005e2000c101924 */
[----:B---3--:R-:W-:-:S03]  /*17090*/  FMUL.FTZ R39, R9, R140 ;  /* 0x0000008c09277220 */ /* 0x008fc60000410000 */
[----:B------:R3:W-:Y:S01]  /*170a0*/  ST.E desc[UR36][R22.64+0x2a0], R47 ;  /* 0x0002a02f16007985 */ /* 0x0007e2000c101924 */
[C---:B-1----:R-:W-:Y:S01]  /*170b0*/  FMUL.FTZ R41, R9.reuse, R142 ;  /* 0x0000008e09297220 */ /* 0x042fe20000410000 */
[C---:B0-----:R-:W-:Y:S02]  /*170c0*/  FMUL.FTZ R43, R9.reuse, R144 ;  /* 0x00000090092b7220 */ /* 0x041fe40000410000 */
[----:B------:R0:W-:Y:S01]  /*170d0*/  ST.E desc[UR36][R22.64+0x2e0], R5 ;  /* 0x0002e00516007985 */ /* 0x0001e2000c101924 */
[C---:B--2---:R-:W-:Y:S01]  /*170e0*/  FMUL.FTZ R45, R9.reuse, R150 ;  /* 0x00000096092d7220 */ /* 0x044fe20000410000 */
[C---:B---3--:R-:W-:Y:S02]  /*170f0*/  FMUL.FTZ R47, R9.reuse, R110 ;  /* 0x0000006e092f7220 */ /* 0x048fe40000410000 */
[----:B------:R1:W-:Y:S01]  /*17100*/  ST.E desc[UR36][R22.64+0x284], R3 ;  /* 0x0002840316007985 */ /* 0x0003e2000c101924 */
[----:B0-----:R-:W-:-:S03]  /*17110*/  FMUL.FTZ R5, R9, R90 ;  /* 0x0000005a09057220 */ /* 0x001fc60000410000 */
[----:B------:R0:W-:Y:S01]  /*17120*/  ST.E desc[UR36][R22.64+0x2b0], R25 ;  /* 0x0002b01916007985 */ /* 0x0001e2000c101924 */
[----:B------:R-:W-:-:S03]  /*17130*/  FMUL.FTZ R49, R9, R134 ;  /* 0x0000008609317220 */ /* 0x000fc60000410000 */
[----:B------:R2:W-:Y:S01]  /*17140*/  ST.E desc[UR36][R22.64+0x2b4], R27 ;  /* 0x0002b41b16007985 */ /* 0x0005e2000c101924 */
[----:B-1----:R-:W-:-:S03]  /*17150*/  FMUL.FTZ R3, R9, R146 ;  /* 0x0000009209037220 */ /* 0x002fc60000410000 */
[----:B------:R1:W-:Y:S04]  /*17160*/  ST.E desc[UR36][R22.64+0x2c0], R39 ;  /* 0x0002c02716007985 */ /* 0x0003e8000c101924 */
[----:B------:R3:W-:Y:S01]  /*17170*/  ST.E desc[UR36][R22.64+0x2c4], R41 ;  /* 0x0002c42916007985 */ /* 0x0007e2000c101924 */
[----:B0-----:R-:W-:-:S03]  /*17180*/  FMUL.FTZ R25, R9, R108 ;  /* 0x0000006c09197220 */ /* 0x001fc60000410000 */
[----:B------:R0:W-:Y:S01]  /*17190*/  ST.E desc[UR36][R22.64+0x2d0], R43 ;  /* 0x0002d02b16007985 */ /* 0x0001e2000c101924 */
[----:B--2---:R-:W-:-:S03]  /*171a0*/  FMUL.FTZ R27, R9, R106 ;  /* 0x0000006a091b7220 */ /* 0x004fc60000410000 */
[----:B------:R2:W-:Y:S01]  /*171b0*/  ST.E desc[UR36][R22.64+0x2e4], R45 ;  /* 0x0002e42d16007985 */ /* 0x0005e2000c101924 */
[----:B-1----:R-:W-:-:S03]  /*171c0*/  FMUL.FTZ R39, R9, R104 ;  /* 0x0000006809277220 */ /* 0x002fc60000410000 */
[----:B------:R1:W-:Y:S01]  /*171d0*/  ST.E desc[UR36][R22.64+0x2f4], R47 ;  /* 0x0002f42f16007985 */ /* 0x0003e2000c101924 */
[C---:B---3--:R-:W-:Y:S01]  /*171e0*/  FMUL.FTZ R41, R9.reuse, R102 ;  /* 0x0000006609297220 */ /* 0x048fe20000410000 */
[C---:B0-----:R-:W-:Y:S02]  /*171f0*/  FMUL.FTZ R43, R9.reuse, R100 ;  /* 0x00000064092b7220 */ /* 0x041fe40000410000 */
[----:B------:R0:W-:Y:S01]  /*17200*/  ST.E desc[UR36][R22.64+0x330], R5 ;  /* 0x0003300516007985 */ /* 0x0001e2000c101924 */
[C---:B--2---:R-:W-:Y:S01]  /*17210*/  FMUL.FTZ R45, R9.reuse, R96 ;  /* 0x00000060092d7220 */ /* 0x044fe20000410000 */
[C---:B-1----:R-:W-:Y:S02]  /*17220*/  FMUL.FTZ R47, R9.reuse, R94 ;  /* 0x0000005e092f7220 */ /* 0x042fe40000410000 */
[----:B------:R1:W-:Y:S01]  /*17230*/  ST.E desc[UR36][R22.64+0x2a4], R49 ;  /* 0x0002a43116007985 */ /* 0x0003e2000c101924 */
[----:B0-----:R-:W-:-:S03]  /*17240*/  FMUL.FTZ R5, R9, R70 ;  /* 0x0000004609057220 */ /* 0x001fc60000410000 */
[----:B------:R0:W-:Y:S04]  /*17250*/  ST.E desc[UR36][R22.64+0x2d4], R3 ;  /* 0x0002d40316007985 */ /* 0x0001e8000c101924 */
        /* <DEDUP_REMOVED lines=10> */
[----:B---3--:R-:W-:-:S03]  /*17300*/  FMUL.FTZ R39, R9, R86 ;  /* 0x0000005609277220 */ /* 0x008fc60000410000 */
[----:B------:R3:W-:Y:S01]  /*17310*/  ST.E desc[UR36][R22.64+0x340], R47 ;  /* 0x0003402f16007985 */ /* 0x0007e2000c101924 */
[C---:B0-----:R-:W-:Y:S01]  /*17320*/  FMUL.FTZ R41, R9.reuse, R84 ;  /* 0x0000005409297220 */ /* 0x041fe20000410000 */
[C---:B--2---:R-:W-:Y:S02]  /*17330*/  FMUL.FTZ R43, R9.reuse, R82 ;  /* 0x00000052092b7220 */ /* 0x044fe40000410000 */
[----:B------:R0:W-:Y:S01]  /*17340*/  ST.E desc[UR36][R22.64+0x380], R5 ;  /* 0x0003800516007985 */ /* 0x0001e2000c101924 */
[C---:B-1----:R-:W-:Y:S01]  /*17350*/  FMUL.FTZ R45, R9.reuse, R76 ;  /* 0x0000004c092d7220 */ /* 0x042fe20000410000 */
[C---:B---3--:R-:W-:Y:S02]  /*17360*/  FMUL.FTZ R47, R9.reuse, R74 ;  /* 0x0000004a092f7220 */ /* 0x048fe40000410000 */
        /* <DEDUP_REMOVED lines=40> */
[C---:B---3--:R-:W-:Y:S01]  /*175f0*/  FMUL.FTZ R47, R9.reuse, R4 ;  /* 0x00000004092f7220 */ /* 0x048fe20000410000 */
[----:B------:R-:W-:Y:S01]  /*17600*/  FMUL.FTZ R9, R9, R26 ;  /* 0x0000001a09097220 */ /* 0x000fe20000410000 */
[C---:B------:R-:W-:Y:S01]  /*17610*/  LOP3.LUT R4, R24.reuse, 0x8, RZ, 0xfc, !PT ;  /* 0x0000000818047812 */ /* 0x040fe200078efcff */
[--C-:B0-----:R-:W-:Y:S01]  /*17620*/  IMAD.MOV.U32 R5, RZ, RZ, R7.reuse ;  /* 0x000000ffff057224 */ /* 0x101fe200078e0007 */
[----:B------:R-:W-:Y:S04]  /*17630*/  ST.E desc[UR36][R22.64+0x2f0], R51 ;  /* 0x0002f03316007985 */ /* 0x000fe8000c101924 */
[----:B------:R0:W-:Y:S04]  /*17640*/  ST.E desc[UR36][R22.64+0x3c4], R3 ;  /* 0x0003c40316007985 */ /* 0x0001e8000c101924 */
[----:B------:R-:W-:Y:S04]  /*17650*/  ST.E desc[UR36][R22.64+0x3e4], R49 ;  /* 0x0003e43116007985 */ /* 0x000fe8000c101924 */
[----:B------:R1:W-:Y:S04]  /*17660*/  ST.E desc[UR36][R22.64+0x3f0], R25 ;  /* 0x0003f01916007985 */ /* 0x0003e8000c101924 */
[----:B------:R2:W-:Y:S04]  /*17670*/  ST.E desc[UR36][R22.64+0x3f4], R27 ;  /* 0x0003f41b16007985 */ /* 0x0005e8000c101924 */
[----:B------:R-:W-:Y:S04]  /*17680*/  ST.E desc[UR36][R22.64+0x400], R39 ;  /* 0x0004002716007985 */ /* 0x000fe8000c101924 */
[----:B------:R3:W-:Y:S04]  /*17690*/  ST.E desc[UR36][R22.64+0x404], R41 ;  /* 0x0004042916007985 */ /* 0x0007e8000c101924 */
[----:B------:R-:W-:Y:S04]  /*176a0*/  ST.E desc[UR36][R22.64+0x410], R43 ;  /* 0x0004102b16007985 */ /* 0x000fe8000c101924 */
[----:B------:R-:W-:Y:S04]  /*176b0*/  ST.E desc[UR36][R22.64+0x420], R45 ;  /* 0x0004202d16007985 */ /* 0x000fe8000c101924 */
[----:B------:R4:W-:Y:S04]  /*176c0*/  ST.E desc[UR36][R22.64+0x424], R47 ;  /* 0x0004242f16007985 */ /* 0x0009e8000c101924 */
[----:B------:R4:W-:Y:S04]  /*176d0*/  ST.E desc[UR36][R22.64+0x430], R9 ;  /* 0x0004300916007985 */ /* 0x0009e8000c101924 */
[----:B0-----:R-:W1:Y:S01]  /*176e0*/  LD.E R3, desc[UR36][R4.64] ;  /* 0x0000002404037980 */ /* 0x001e62000c101900 */
[----:B------:R-:W-:Y:S01]  /*176f0*/  LOP3.LUT R2, R24, 0xc, RZ, 0xfc, !PT ;  /* 0x0000000c18027812 */ /* 0x000fe200078efcff */
[----:B-1----:R-:W-:Y:S01]  /*17700*/  FMUL.FTZ R25, R8, R3 ;  /* 0x0000000308197220 */ /* 0x002fe20000410000 */
[----:B------:R-:W-:-:S04]  /*17710*/  IMAD.MOV.U32 R3, RZ, RZ, R7 ;  /* 0x000000ffff037224 */ /* 0x000fc800078e0007 */
[----:B------:R0:W-:Y:S04]  /*17720*/  ST.E desc[UR36][R4.64], R25 ;  /* 0x0000001904007985 */ /* 0x0001e8000c101924 */
[----:B--2---:R-:W2:Y:S01]  /*17730*/  LD.E R27, desc[UR36][R2.64] ;  /* 0x00000024021b7980 */ /* 0x004ea2000c101900 */
[----:B------:R-:W1:Y:S01]  /*17740*/  S2R R112, SR_TID.X ;  /* 0x0000000000707919 */ /* 0x000e620000002100 */
[----:B--2---:R-:W-:-:S05]  /*17750*/  FMUL.FTZ R27, R8, R27 ;  /* 0x0000001b081b7220 */ /* 0x004fca0000410000 */
[----:B------:R2:W-:Y:S04]  /*17760*/  ST.E desc[UR36][R2.64], R27 ;  /* 0x0000001b02007985 */ /* 0x0005e8000c101924 */
        /* <DEDUP_REMOVED lines=54> */
[----:B---3--:R-:W3:Y:S04]  /*17ad0*/  LD.E R41, desc[UR36][R22.64+0x3fc] ;  /* 0x0003fc2416297980 */ /* 0x008ee8000c101900 */
[----:B----4-:R-:W4:Y:S04]  /*17ae0*/  LD.E R47, desc[UR36][R22.64+0x408] ;  /* 0x00040824162f7980 */ /* 0x010f28000c101900 */
[----:B------:R-:W4:Y:S04]  /*17af0*/  LD.E R45, desc[UR36][R22.64+0x40c] ;  /* 0x00040c24162d7980 */ /* 0x000f28000c101900 */
[----:B------:R-:W4:Y:S04]  /*17b00*/  LD.E R43, desc[UR36][R22.64+0x418] ;  /* 0x00041824162b7980 */ /* 0x000f28000c101900 */
[----:B------:R-:W4:Y:S04]  /*17b10*/  LD.E R39, desc[UR36][R22.64+0x41c] ;  /* 0x00041c2416277980 */ /* 0x000f28000c101900 */
[----:B------:R-:W4:Y:S04]  /*17b20*/  LD.E R9, desc[UR36][R22.64+0x428] ;  /* 0x0004282416097980 */ /* 0x000f28000c101900 */
[----:B0-----:R-:W4:Y:S04]  /*17b30*/  LD.E R25, desc[UR36][R22.64+0x42c] ;  /* 0x00042c2416197980 */ /* 0x001f28000c101900 */
[----:B--2---:R-:W2:Y:S01]  /*17b40*/  LD.E R27, desc[UR36][R22.64+0x438] ;  /* 0x00043824161b7980 */ /* 0x004ea2000c101900 */
[----:B-1----:R-:W-:Y:S01]  /*17b50*/  SHF.R.U32.HI R112, RZ, 0x7, R112 ;  /* 0x00000007ff707819 */ /* 0x002fe20000011670 */
[C---:B------:R-:W-:Y:S01]  /*17b60*/  FMUL.FTZ R117, R8.reuse, R117 ;  /* 0x0000007508757220 */ /* 0x040fe20000410000 */
[C---:B------:R-:W-:Y:S01]  /*17b70*/  FMUL.FTZ R51, R8.reuse, R51 ;  /* 0x0000003308337220 */ /* 0x040fe20000410000 */
[C---:B------:R-:W-:Y:S01]  /*17b80*/  FMUL.FTZ R55, R8.reuse, R55 ;  /* 0x0000003708377220 */ /* 0x040fe20000410000 */
[C---:B------:R-:W-:Y:S01]  /*17b90*/  FMUL.FTZ R53, R8.reuse, R53 ;  /* 0x0000003508357220 */ /* 0x040fe20000410000 */
[C---:B------:R-:W-:Y:S01]  /*17ba0*/  FMUL.FTZ R26, R8.reuse, R26 ;  /* 0x0000001a081a7220 */ /* 0x040fe20000410000 */
        /* <DEDUP_REMOVED lines=9> */
[C---:B------:R-:W-:Y:S01]  /*17c40*/  FMUL.FTZ R127, R8.reuse, R127 ;  /* 0x0000007f087f7220 */ /* 0x040fe20000410000 */
[C---:B------:R-:W-:Y:S01]  /*17c50*/  FMUL.FTZ R129, R8.reuse, R129 ;  /* 0x0000008108817220 */ /* 0x040fe20000410000 */
[----:B------:R-:W-:Y:S01]  /*17c60*/  FMUL.FTZ R131, R8, R131 ;  /* 0x0000008308837220 */ /* 0x000fe20000410000 */
[----:B0-----:R-:W-:Y:S02]  /*17c70*/  VIADD R26, R112, 0x8 ;  /* 0x00000008701a7836 */ /* 0x001fe40000000000 */
        /* <DEDUP_REMOVED lines=43> */
[C---:B----4-:R-:W-:Y:S01]  /*17f30*/  FMUL.FTZ R47, R8.reuse, R47 ;  /* 0x0000002f082f7220 */ /* 0x050fe20000410000 */
[C---:B------:R-:W-:Y:S01]  /*17f40*/  FMUL.FTZ R45, R8.reuse, R45 ;  /* 0x0000002d082d7220 */ /* 0x040fe20000410000 */
[C---:B------:R-:W-:Y:S01]  /*17f50*/  FMUL.FTZ R43, R8.reuse, R43 ;  /* 0x0000002b082b7220 */ /* 0x040fe20000410000 */
[C---:B------:R-:W-:Y:S01]  /*17f60*/  FMUL.FTZ R39, R8.reuse, R39 ;  /* 0x0000002708277220 */ /* 0x040fe20000410000 */
[C---:B------:R-:W-:Y:S01]  /*17f70*/  FMUL.FTZ R51, R8.reuse, R9 ;  /* 0x0000000908337220 */ /* 0x040fe20000410000 */
[C---:B------:R-:W-:Y:S01]  /*17f80*/  FMUL.FTZ R53, R8.reuse, R25 ;  /* 0x0000001908357220 */ /* 0x040fe20000410000 */
[----:B--2---:R-:W-:Y:S01]  /*17f90*/  FMUL.FTZ R55, R8, R27 ;  /* 0x0000001b08377220 */ /* 0x004fe20000410000 */
        /* <DEDUP_REMOVED lines=56> */
[----:B------:R-:W-:Y:S01]  /*18320*/  ST.E desc[UR36][R22.64+0x438], R55 ;  /* 0x0004383716007985 */ /* 0x000fe2000c101924 */
[----:B------:R2:W-:Y:S06]  /*18330*/  BAR.SYNC.DEFER_BLOCKING R26, 0x100 ;  /* 0x0004001a0000751d */ /* 0x0005ec0000010000 */
[----:B------:R-:W3:Y:S04]  /*18340*/  LDL R24, [R1+0x1f0] ;  /* 0x0001f00001187983 */ /* 0x000ee80000100800 */
[----:B0-----:R-:W4:Y:S04]  /*18350*/  LD.E R45, desc[UR36][R22.64+0x240] ;  /* 0x00024024162d7980 */ /* 0x001f28000c101900 */
[----:B------:R-:W3:Y:S04]  /*18360*/  LD.E.64 R8, desc[UR36][R22.64+0x88] ;  /* 0x0000882416087980 */ /* 0x000ee8000c101b00 */
[----:B----4-:R0:W-:Y:S04]  /*18370*/  ST.E desc[UR36][R22.64+0x240], R45 ;  /* 0x0002402d16007985 */ /* 0x0101e8000c101924 */
[----:B------:R-:W4:Y:S04]  /*18380*/  LD.E R25, desc[UR36][R6.64] ;  /* 0x0000002406197980 */ /* 0x000f28000c101900 */
[----:B----4-:R4:W-:Y:S04]  /*18390*/  ST.E desc[UR36][R6.64], R25 ;  /* 0x0000001906007985 */ /* 0x0109e8000c101924 */
[----:B------:R-:W2:Y:S04]  /*183a0*/  LD.E R27, desc[UR36][R4.64] ;  /* 0x00000024041b7980 */ /* 0x000ea8000c101900 */
[----:B--2---:R2:W-:Y:S04]  /*183b0*/  ST.E desc[UR36][R4.64], R27 ;  /* 0x0000001b04007985 */ /* 0x0045e8000c101924 */
[----:B-1----:R-:W3:Y:S04]  /*183c0*/  LD.E R39, desc[UR36][R2.64] ;  /* 0x0000002402277980 */ /* 0x002ee8000c101900 */
[----:B---3--:R1:W-:Y:S04]  /*183d0*/  ST.E desc[UR36][R2.64], R39 ;  /* 0x0000002702007985 */ /* 0x0083e8000c101924 */
[----:B------:R-:W3:Y:S04]  /*183e0*/  LD.E R41, desc[UR36][R22.64+0x250] ;  /* 0x0002502416297980 */ /* 0x000ee8000c101900 */
[----:B------:R-:W3:Y:S04]  /*183f0*/  LD.E R43, desc[UR36][R22.64+0x254] ;  /* 0x00025424162b7980 */ /* 0x000ee8000c101900 */
        /* <DEDUP_REMOVED lines=16> */
[----:B--2---:R-:W2:Y:S04]  /*18500*/  LD.E R27, desc[UR36][R22.64+0x298] ;  /* 0x00029824161b7980 */ /* 0x004ea8000c101900 */
        /* <DEDUP_REMOVED lines=56> */
[----:B---3--:R0:W-:Y:S04]  /*18890*/  ST.E desc[UR36][R22.64+0x250], R41 ;  /* 0x0002502916007985 */ /* 0x0081e8000c101924 */
[----:B------:R1:W-:Y:S04]  /*188a0*/  ST.E desc[UR36][R22.64+0x254], R43 ;  /* 0x0002542b16007985 */ /* 0x0003e8000c101924 */
        /* <DEDUP_REMOVED lines=16> */
[----:B---3--:R-:W3:Y:S04]  /*189b0*/  LD.E R45, desc[UR36][R22.64+0x2b8] ;  /* 0x0002b824162d7980 */ /* 0x008ee8000c101900 */
        /* <DEDUP_REMOVED lines=48> */
[----:B--2---:R1:W-:Y:S04]  /*18cc0*/  ST.E desc[UR36][R22.64+0x298], R27 ;  /* 0x0002981b16007985 */ /* 0x0043e8000c101924 */
        /* <DEDUP_REMOVED lines=105> */
[----:B0-----:R-:W4:Y:S01]  /*19360*/  LDL R25, [R1+0x68] ;  /* 0x0000680001197983 */ /* 0x001f220000100800 */
[----:B------:R-:W-:-:S02]  /*19370*/  IMAD R8, R24, 0xc00, R8 ;  /* 0x00000c0018087824 */ /* 0x000fc400078e0208 */
[----:B-1----:R-:W-:Y:S01]  /*19380*/  IMAD.MOV.U32 R27, RZ, RZ, R9 ;  /* 0x000000ffff1b7224 */ /* 0x002fe200078e0009 */
[----:B------:R-:W-:Y:S01]  /*19390*/  F2FP.F16.F32.PACK_AB R152, R37, R152 ;  /* 0x000000982598723e */ /* 0x000fe200000000ff */
[----:B------:R-:W-:Y:S01]  /*193a0*/  VIADD R24, R8, 0x80 ;  /* 0x0000008008187836 */ /* 0x000fe20000000000 */
[----:B------:R-:W-:Y:S01]  /*193b0*/  F2FP.F16.F32.PACK_AB R154, R154, R36 ;  /* 0x000000249a9a723e */ /* 0x000fe200000000ff */
[----:B------:R-:W-:Y:S01]  /*193c0*/  VIADD R26, R8, 0x100 ;  /* 0x00000100081a7836 */ /* 0x000fe20000000000 */
[----:B------:R-:W-:Y:S01]  /*193d0*/  R2UR UR15, R27 ;  /* 0x000000001b0f72ca */ /* 0x000fe200000e0000 */
[----:B------:R-:W4:Y:S01]  /*193e0*/  LD.E R36, desc[UR36][R22.64+0x270] ;  /* 0x0002702416247980 */ /* 0x000f22000c101900 */
[----:B------:R-:W-:Y:S02]  /*193f0*/  R2UR UR10, R24 ;  /* 0x00000000180a72ca */ /* 0x000fe400000e0000 */
[----:B------:R-:W-:Y:S01]  /*19400*/  R2UR UR14, R26 ;  /* 0x000000001a0e72ca */ /* 0x000fe200000e0000 */
[----:B------:R-:W4:Y:S01]  /*19410*/  LD.E R24, desc[UR36][R22.64+0x240] ;  /* 0x0002402416187980 */ /* 0x000f22000c101900 */
[----:B------:R-:W-:-:S02]  /*19420*/  F2FP.F16.F32.PACK_AB R156, R156, R35 ;  /* 0x000000239c9c723e */ /* 0x000fc400000000ff */
[----:B------:R-:W-:Y:S01]  /*19430*/  F2FP.F16.F32.PACK_AB R158, R158, R34 ;  /* 0x000000229e9e723e */ /* 0x000fe200000000ff */
[----:B------:R-:W4:Y:S01]  /*19440*/  LD.E R35, desc[UR36][R22.64+0x26c] ;  /* 0x00026c2416237980 */ /* 0x000f22000c101900 */
[----:B------:R-:W-:Y:S02]  /*19450*/  F2FP.F16.F32.PACK_AB R160, R160, R33 ;  /* 0x00000021a0a0723e */ /* 0x000fe400000000ff */
[----:B------:R-:W-:Y:S01]  /*19460*/  F2FP.F16.F32.PACK_AB R162, R162, R32 ;  /* 0x00000020a2a2723e */ /* 0x000fe200000000ff */
[----:B------:R-:W4:Y:S01]  /*19470*/  LD.E R33, desc[UR36][R22.64+0x264] ;  /* 0x0002642416217980 */ /* 0x000f22000c101900 */
[----:B------:R-:W-:Y:S02]  /*19480*/  F2FP.F16.F32.PACK_AB R153, R153, R31 ;  /* 0x0000001f9999723e */ /* 0x000fe400000000ff */
[----:B------:R-:W-:Y:S01]  /*19490*/  F2FP.F16.F32.PACK_AB R155, R155, R30 ;  /* 0x0000001e9b9b723e */ /* 0x000fe200000000ff */
[----:B------:R-:W4:Y:S01]  /*194a0*/  LD.E R31, desc[UR36][R22.64+0x25c] ;  /* 0x00025c24161f7980 */ /* 0x000f22000c101900 */
[----:B------:R-:W-:-:S02]  /*194b0*/  F2FP.F16.F32.PACK_AB R157, R157, R29 ;  /* 0x0000001d9d9d723e */ /* 0x000fc400000000ff */
[----:B------:R-:W-:Y:S01]  /*194c0*/  F2FP.F16.F32.PACK_AB R159, R159, R28 ;  /* 0x0000001c9f9f723e */ /* 0x000fe200000000ff */
[----:B------:R-:W4:Y:S04]  /*194d0*/  LD.E R29, desc[UR36][R22.64+0x254] ;  /* 0x00025424161d7980 */ /* 0x000f28000c101900 */
        /* <DEDUP_REMOVED lines=12> */
[----:B---3--:R-:W2:Y:S04]  /*195a0*/  LD.E R45, desc[UR36][R22.64+0x294] ;  /* 0x00029424162d7980 */ /* 0x008ea8000c101900 */
        /* <DEDUP_REMOVED lines=54> */
[----:B------:R-:W-:Y:S01]  /*19910*/  ISETP.NE.U32.AND P0, PT, R25, RZ, PT ;  /* 0x000000ff1900720c */ /* 0x000fe20003f05070 */
[----:B------:R-:W-:-:S02]  /*19920*/  IMAD.MOV.U32 R25, RZ, RZ, R9 ;  /* 0x000000ffff197224 */ /* 0x000fc400078e0009 */
[----:B------:R-:W2:Y:S03]  /*19930*/  LD.E R100, desc[UR36][R22.64+0x370] ;  /* 0x0003702416647980 */ /* 0x000ea6000c101900 */
        /* <DEDUP_REMOVED lines=61> */
[----:B------:R-:W-:Y:S01]  /*19d10*/  F2FP.F16.F32.PACK_AB R163, R12, R163 ;  /* 0x000000a30ca3723e */ /* 0x000fe200000000ff */
        /* <DEDUP_REMOVED lines=685> */
[----:B------:R0:W-:Y:S04]  /*1c7f0*/  ST.E desc[UR36][R6.64], R25 ;  /* 0x0000001906007985 */ /* 0x0001e8000c101924 */
        /* <DEDUP_REMOVED lines=127> */
[----:B------:R-:W3:Y:S04]  /*1cff0*/  LD.E R9, desc[UR36][R22.64+0x240] ;  /* 0x0002402416097980 */ /* 0x000ee8000c101900 */
[----:B---3--:R3:W-:Y:S04]  /*1d000*/  ST.E desc[UR36][R22.64+0x240], R9 ;  /* 0x0002400916007985 */ /* 0x0087e8000c101924 */
[----:B------:R-:W4:Y:S04]  /*1d010*/  LD.E R11, desc[UR36][R6.64] ;  /* 0x00000024060b7980 */ /* 0x000f28000c101900 */
[----:B----4-:R4:W-:Y:S04]  /*1d020*/  ST.E desc[UR36][R6.64], R11 ;  /* 0x0000000b06007985 */ /* 0x0109e8000c101924 */
[----:B------:R-:W2:Y:S04]  /*1d030*/  LD.E R13, desc[UR36][R4.64] ;  /* 0x00000024040d7980 */ /* 0x000ea8000c101900 */
[----:B--2---:R2:W-:Y:S04]  /*1d040*/  ST.E desc[UR36][R4.64], R13 ;  /* 0x0000000d04007985 */ /* 0x0045e8000c101924 */
[----:B------:R-:W3:Y:S04]  /*1d050*/  LD.E R15, desc[UR36][R2.64] ;  /* 0x00000024020f7980 */ /* 0x000ee8000c101900 */
[----:B---3--:R3:W-:Y:S04]  /*1d060*/  ST.E desc[UR36][R2.64], R15 ;  /* 0x0000000f02007985 */ /* 0x0087e8000c101924 */
[----:B------:R-:W3:Y:S04]  /*1d070*/  LD.E R21, desc[UR36][R22.64+0x250] ;  /* 0x0002502416157980 */ /* 0x000ee8000c101900 */
[----:B0-----:R-:W3:Y:S04]  /*1d080*/  LD.E R25, desc[UR36][R22.64+0x254] ;  /* 0x0002542416197980 */ /* 0x001ee8000c101900 */
[----:B-1----:R-:W3:Y:S04]  /*1d090*/  LD.E R27, desc[UR36][R22.64+0x258] ;  /* 0x00025824161b7980 */ /* 0x002ee8000c101900 */
[----:B------:R-:W3:Y:S04]  /*1d0a0*/  LD.E R29, desc[UR36][R22.64+0x25c] ;  /* 0x00025c24161d7980 */ /* 0x000ee8000c101900 */
[----:B------:R-:W3:Y:S04]  /*1d0b0*/  LD.E R9, desc[UR36][R22.64+0x260] ;  /* 0x0002602416097980 */ /* 0x000ee8000c101900 */
[----:B------:R-:W3:Y:S04]  /*1d0c0*/  LD.E R31, desc[UR36][R22.64+0x264] ;  /* 0x00026424161f7980 */ /* 0x000ee8000c101900 */
[----:B----4-:R-:W4:Y:S04]  /*1d0d0*/  LD.E R7, desc[UR36][R22.64+0x268] ;  /* 0x0002682416077980 */ /* 0x010f28000c101900 */
        /* <DEDUP_REMOVED lines=117> */
[----:B------:R-:W-:Y:S04]  /*1d830*/  ST.E desc[UR36][R22.64+0x250], R21 ;  /* 0x0002501516007985 */ /* 0x000fe8000c101924 */
[----:B------:R-:W-:Y:S04]  /*1d840*/  ST.E desc[UR36][R22.64+0x254], R25 ;  /* 0x0002541916007985 */ /* 0x000fe8000c101924 */
[----:B------:R-:W-:Y:S04]  /*1d850*/  ST.E desc[UR36][R22.64+0x258], R27 ;  /* 0x0002581b16007985 */ /* 0x000fe8000c101924 */
[----:B------:R-:W-:Y:S04]  /*1d860*/  ST.E desc[UR36][R22.64+0x25c], R29 ;  /* 0x00025c1d16007985 */ /* 0x000fe8000c101924 */
[----:B------:R-:W-:Y:S04]  /*1d870*/  ST.E desc[UR36][R22.64+0x260], R9 ;  /* 0x0002600916007985 */ /* 0x000fe8000c101924 */
[----:B------:R-:W-:Y:S04]  /*1d880*/  ST.E desc[UR36][R22.64+0x264], R31 ;  /* 0x0002641f16007985 */ /* 0x000fe8000c101924 */
[----:B----4-:R-:W-:Y:S04]  /*1d890*/  ST.E desc[UR36][R22.64+0x268], R7 ;  /* 0x0002680716007985 */ /* 0x010fe8000c101924 */
        /* <DEDUP_REMOVED lines=118> */
[----:B------:R1:W5:Y:S04]  /*1e000*/  LDL R0, [R1+0x1f0] ;  /* 0x0001f00001007983 */ /* 0x0003680000100800 */
[----:B--2---:R-:W2:Y:S01]  /*1e010*/  LD.E R2, desc[UR36][R20.64] ;  /* 0x0000002414027980 */ /* 0x004ea2000c101900 */
[----:B------:R-:W-:Y:S01]  /*1e020*/  BSSY B0, `(.L_x_12609) ;  /* 0x0000005000007945 */ /* 0x000fe20003800000 */
[----:B--2---:R-:W-:-:S04]  /*1e030*/  LOP3.LUT R2, R2, 0x1, RZ, 0xfc, !PT ;  /* 0x0000000102027812 */ /* 0x004fc800078efcff */
[----:B------:R-:W-:-:S13]  /*1e040*/  ISETP.NE.AND P0, PT, R2, 0x3, PT ;  /* 0x000000030200780c */ /* 0x000fda0003f05270 */
[----:B-1----:R-:W-:Y:S05]  /*1e050*/  @!P0 BRA `(.L_x_12610) ;  /* 0x0000000000048947 */ /* 0x002fea0003800000 */
[----:B------:R-:W-:Y:S01]  /*1e060*/  BPT.TRAP 0x1 ;  /* 0x000000040000795c */ /* 0x000fe20000300000 */
.L_x_12610:
[----:B------:R-:W-:Y:S05]  /*1e070*/  BSYNC B0 ;  /* 0x0000000000007941 */ /* 0x000fea0003800000 */
.L_x_12609:
        /* <DEDUP_REMOVED lines=9> */
.L_x_12582:
[----:B0-----:R-:W0:Y:S01]  /*1e110*/  S2R R0, SR_TID.X ;  /* 0x0000000000007919 */ /* 0x001e220000002100 */
[----:B------:R-:W-:Y:S05]  /*1e120*/  WARPSYNC.ALL ;  /* 0x0000000000007948 */ /* 0x000fea0003800000 */
[----:B0-----:R-:W-:-:S04]  /*1e130*/  SHF.R.U32.HI R0, RZ, 0x7, R0 ;  /* 0x00000007ff007819 */ /* 0x001fc80000011600 */
[----:B------:R-:W-:Y:S01]  /*1e140*/  IADD3 R143, -R0, 0xb, RZ ;  /* 0x0000000b008f7810 */ /* 0x000fe20007ffe1ff */
[----:B------:R-:W2:Y:S04]  /*1e150*/  LDL R5, [R1+0x210] ;  /* 0x0002100001057983 */ /* 0x000ea80000100800 */
[----:B------:R-:W3:Y:S04]  /*1e160*/  LDL R8, [R1+0x214] ;  /* 0x0002140001087983 */ /* 0x000ee80000100800 */
[----:B------:R-:W4:Y:S04]  /*1e170*/  LDL R137, [R1+0x1f0] ;  /* 0x0001f00001897983 */ /* 0x000f280000100800 */
[----:B------:R-:W5:Y:S01]  /*1e180*/  LDL.64 R124, [R1+0x290] ;  /* 0x00029000017c7983 */ /* 0x000f620000100a00 */
[----:B------:R-:W-:-:S02]  /*1e190*/  IMAD.MOV.U32 R142, RZ, RZ, -0x800000 ;  /* 0xff800000ff8e7424 */ /* 0x000fc400078e00ff */
[----:B------:R-:W-:Y:S01]  /*1e1a0*/  IMAD.MOV.U32 R140, RZ, RZ, -0x800000 ;  /* 0xff800000ff8c7424 */ /* 0x000fe200078e00ff */
[----:B------:R-:W5:Y:S01]  /*1e1b0*/  LDL.64 R134, [R1+0x240] ;  /* 0x0002400001867983 */ /* 0x000f620000100a00 */
[----:B------:R-:W-:-:S03]  /*1e1c0*/  IMAD.MOV.U32 R139, RZ, RZ, RZ ;  /* 0x000000ffff8b7224 */ /* 0x000fc600078e00ff */
        /* <DEDUP_REMOVED lines=59> */
[----:B--2---:R-:W0:Y:S02]  /*1e580*/  SHFL.BFLY PT, R0, R5, 0x2, 0x1f ;  /* 0x0c401f0005007f89 */ /* 0x004e2400000e0000 */
[----:B0-----:R-:W-:-:S05]  /*1e590*/  FADD.FTZ R0, R5, R0 ;  /* 0x0000000005007221 */ /* 0x001fca0000010000 */
[----:B-1----:R-:W0:Y:S02]  /*1e5a0*/  SHFL.BFLY PT, R3, R0, 0x1, 0x1f ;  /* 0x0c201f0000037f89 */ /* 0x002e2400000e0000 */
[----:B0-----:R-:W-:-:S05]  /*1e5b0*/  FADD.FTZ R2, R0, R3 ;  /* 0x0000000300027221 */ /* 0x001fca0000010000 */
[----:B------:R-:W-:Y:S04]  /*1e5c0*/  STL [R1+0x210], R2 ;  /* 0x0002100201007387 */ /* 0x000fe80000100800 */
[----:B------:R-:W2:Y:S04]  /*1e5d0*/  LDL R136, [R1+0x210] ;  /* 0x0002100001887983 */ /* 0x000ea80000100800 */
[----:B---3--:R-:W0:Y:S02]  /*1e5e0*/  SHFL.BFLY PT, R3, R8, 0x2, 0x1f ;  /* 0x0c401f0008037f89 */ /* 0x008e2400000e0000 */
[----:B0-----:R-:W-:Y:S01]  /*1e5f0*/  FADD.FTZ R3, R3, R8 ;  /* 0x0000000803037221 */ /* 0x001fe20000010000 */
[----:B----4-:R-:W-:Y:S01]  /*1e600*/  VIADD R137, R137, 0x1 ;  /* 0x0000000189897836 */ /* 0x010fe20000000000 */
[----:B------:R-:W3:Y:S04]  /*1e610*/  LDL.64 R8, [R1+0x3f8] ;  /* 0x0003f80001087983 */ /* 0x000ee80000100a00 */
[----:B------:R-:W0:Y:S02]  /*1e620*/  SHFL.BFLY PT, R4, R3, 0x1, 0x1f ;  /* 0x0c201f0003047f89 */ /* 0x000e2400000e0000 */
[----:B0-----:R-:W-:Y:S01]  /*1e630*/  FADD.FTZ R141, R3, R4 ;  /* 0x00000004038d7221 */ /* 0x001fe20000010000 */
[----:B------:R0:W-:Y:S08]  /*1e640*/  BAR.ARV R143, 0x100 ;  /* 0x0004008f0000751d */ /* 0x0001f00000002000 */
[----:B------:R-:W-:Y:S06]  /*1e650*/  BAR.ARV 0x8, 0x180 ;  /* 0x0206000000007b1d */ /* 0x000fec0000002000 */
[----:B------:R-:W-:-:S13]  /*1e660*/  FSETP.NE.FTZ.AND P1, PT, R141, RZ, PT ;  /* 0x000000ff8d00720b */ /* 0x000fda0003f35000 */
[----:B------:R-:W4:Y:S04]  /*1e670*/  @P1 LDL R6, [R1+0x220] ;  /* 0x0002200001061983 */ /* 0x000f280000100800 */
[----:B------:R-:W5:Y:S01]  /*1e680*/  @P1 LDL R7, [R1+0x204] ;  /* 0x0002040001071983 */ /* 0x000f620000100800 */
[----:B--2---:R-:W-:-:S13]  /*1e690*/  FSETP.NE.FTZ.AND P0, PT, R136, RZ, PT ;  /* 0x000000ff8800720b */ /* 0x004fda0003f15000 */
[----:B------:R-:W2:Y:S04]  /*1e6a0*/  @P0 LDL R4, [R1+0x220] ;  /* 0x0002200001040983 */ /* 0x000ea80000100800 */
[----:B------:R-:W3:Y:S01]  /*1e6b0*/  @P0 LDL R5, [R1+0x200] ;  /* 0x0002000001050983 */ /* 0x000ee20000100800 */
[----:B------:R-:W1:Y:S08]  /*1e6c0*/  @P0 MUFU.LG2 R0, R136 ;  /* 0x0000008800000308 */ /* 0x000e700000000c00 */
[----:B------:R-:W0:Y:S01]  /*1e6d0*/  @P1 MUFU.LG2 R2, R141 ;  /* 0x0000008d00021308 */ /* 0x000e220000000c00 */
[----:B-1----:R-:W-:-:S02]  /*1e6e0*/  @P0 FMUL.FTZ R3, R0, 0.69314718246459960938 ;  /* 0x3f31721800030820 */ /* 0x002fc40000410000 */
[----:B------:R-:W5:Y:S05]  /*1e6f0*/  LDL R0, [R1+0x1fc] ;  /* 0x0001fc0001007983 */ /* 0x000f6a0000100800 */
[----:B------:R1:W1:Y:S01]  /*1e700*/  @P0 MUFU.RCP R139, R136 ;  /* 0x00000088008b0308 */ /* 0x0002620000001000 */
[----:B----4-:R-:W-:Y:S01]  /*1e710*/  @P1 FMUL.FTZ R6, R6, 0.69314718246459960938 ;  /* 0x3f31721806061820 */ /* 0x010fe20000410000 */
[----:B--2---:R-:W-:-:S04]  /*1e720*/  @P0 FMUL.FTZ R4, R4, 0.69314718246459960938 ;  /* 0x3f31721804040820 */ /* 0x004fc80000410000 */
[----:B---3--:R-:W-:Y:S01]  /*1e730*/  @P0 FFMA.FTZ R142, R4, R5, R3 ;  /* 0x00000005048e0223 */ /* 0x008fe20000010003 */
[----:B0-----:R-:W-:Y:S01]  /*1e740*/  @P1 FMUL.FTZ R3, R2, 0.69314718246459960938 ;  /* 0x3f31721802031820 */ /* 0x001fe20000410000 */
[----:B------:R-:W2:Y:S03]  /*1e750*/  LDL.64 R4, [R1+0x408] ;  /* 0x0004080001047983 */ /* 0x000ea60000100a00 */
[----:B-----5:R-:W-:Y:S02]  /*1e760*/  @P1 FFMA.FTZ R140, R6, R7, R3 ;  /* 0x00000007068c1223 */ /* 0x020fe40000010003 */
[----:B------:R-:W3:Y:S04]  /*1e770*/  LDL.64 R2, [R1+0x428] ;  /* 0x0004280001027983 */ /* 0x000ee80000100a00 */
[----:B------:R-:W4:Y:S01]  /*1e780*/  LDL.64 R6, [R1+0x438] ;  /* 0x0004380001067983 */ /* 0x000f220000100a00 */
[----:B------:R-:W-:-:S13]  /*1e790*/  ISETP.NE.AND P0, PT, R137, 0x2, PT ;  /* 0x000000028900780c */ /* 0x000fda0003f05270 */
[----:B-1----:R-:W5:Y:S01]  /*1e7a0*/  @!P0 LDL R136, [R1+0x1f4] ;  /* 0x0001f40001888983 */ /* 0x002f620000100800 */
[-C--:B------:R-:W-:Y:S01]  /*1e7b0*/  FMUL.FTZ R125, R125, R139.reuse ;  /* 0x0000008b7d7d7220 */ /* 0x080fe20000410000 */
[----:B------:R-:W-:-:S05]  /*1e7c0*/  FMUL.FTZ R124, R124, R139 ;  /* 0x0000008b7c7c7220 */ /* 0x000fca0000410000 */
[----:B------:R0:W-:Y:S02]  /*1e7d0*/  STL.64 [R1+0x290], R124 ;  /* 0x0002907c01007387 */ /* 0x0001e40000100a00 */
        /* <DEDUP_REMOVED lines=124> */
[----:B------:R0:W-:Y:S04]  /*1efa0*/  STL [R1+0x214], R141 ;  /* 0x0002148d01007387 */ /* 0x0001e80000100800 */
[----:B------:R0:W-:Y:S04]  /*1efb0*/  STL.64 [R1+0x240], R134 ;  /* 0x0002408601007387 */ /* 0x0001e80000100a00 */
[----:B------:R0:W-:Y:S04]  /*1efc0*/  STL.64 [R1+0x250], R132 ;  /* 0x0002508401007387 */ /* 0x0001e80000100a00 */
[----:B------:R0:W-:Y:S04]  /*1efd0*/  STL.64 [R1+0x260], R130 ;  /* 0x0002608201007387 */ /* 0x0001e80000100a00 */
[----:B------:R0:W-:Y:S04]  /*1efe0*/  STL.64 [R1+0x270], R128 ;  /* 0x0002708001007387 */ /* 0x0001e80000100a00 */
[----:B------:R0:W-:Y:S04]  /*1eff0*/  STL.64 [R1+0x280], R126 ;  /* 0x0002807e01007387 */ /* 0x0001e80000100a00 */
[----:B------:R0:W-:Y:S04]  /*1f000*/  STL [R1+0x210], R142 ;  /* 0x0002108e01007387 */ /* 0x0001e80000100800 */
        /* <DEDUP_REMOVED lines=24> */
[-C--:B--2---:R-:W-:Y:S01]  /*1f190*/  FMUL.FTZ R5, R5, R124.reuse ;  /* 0x0000007c05057220 */ /* 0x084fe20000410000 */
[-C--:B------:R-:W-:Y:S01]  /*1f1a0*/  FMUL.FTZ R4, R4, R124.reuse ;  /* 0x0000007c04047220 */ /* 0x080fe20000410000 */
[-C--:B---3--:R-:W-:Y:S01]  /*1f1b0*/  FMUL.FTZ R3, R3, R124.reuse ;  /* 0x0000007c03037220 */ /* 0x088fe20000410000 */
[-C--:B------:R-:W-:Y:S01]  /*1f1c0*/  FMUL.FTZ R2, R2, R124.reuse ;  /* 0x0000007c02027220 */ /* 0x080fe20000410000 */
[-C--:B----4-:R-:W-:Y:S01]  /*1f1d0*/  FMUL.FTZ R7, R7, R124.reuse ;  /* 0x0000007c07077220 */ /* 0x090fe20000410000 */
        /* <DEDUP_REMOVED lines=38> */
[----:B-----5:R-:W-:-:S03]  /*1f440*/  @!P0 LOP3.LUT R136, R136, 0x1, RZ, 0x3c, !PT ;  /* 0x0000000188888812 */ /* 0x020fc600078e3cff */
[----:B------:R0:W-:Y:S04]  /*1f450*/  STL [R1+0x1f0], R137 ;  /* 0x0001f08901007387 */ /* 0x0001e80000100800 */
[----:B------:R0:W-:Y:S04]  /*1f460*/  @!P0 STL [R1+0x1f4], R136 ;  /* 0x0001f48801008387 */ /* 0x0001e80000100800 */
[----:B------:R0:W-:Y:S01]  /*1f470*/  @!P0 STL [R1+0x1f0], RZ ;  /* 0x0001f0ff01008387 */ /* 0x0001e20000100800 */
[----:B------:R-:W-:-:S13]  /*1f480*/  PLOP3.LUT P0, PT, PT, PT, PT, 0x8, 0x0 ;  /* 0x000000000000781c */ /* 0x000fda0003f0e170 */
.L_x_12516:
[----:B01----:R-:W0:Y:S01]  /*1f490*/  S2R R7, SR_CgaCtaId ;  /* 0x0000000000077919 */ /* 0x003e220000008800 */
        /* <DEDUP_REMOVED lines=10> */
[----:B------:R-:W2:Y:S01]  /*1f540*/  LDL R4, [R1+0x4d0] ;  /* 0x0004d00001047983 */ /* 0x000ea20000100800 */
[----:B------:R-:W-:Y:S01]  /*1f550*/  R2UR UR4, R216 ;  /* 0x00000000d80472ca */ /* 0x000fe200000e0000 */
[----:B------:R-:W-:Y:S01]  /*1f560*/  ULDC.64 UR8, c[0x0][0xd00] ;  /* 0x0003400000087ab9 */ /* 0x000fe20000000a00 */
[----:B------:R-:W-:Y:S01]  /*1f570*/  ULDC.64 UR10, c[0x0][0xd00] ;  /* 0x00034000000a7ab9 */ /* 0x000fe20000000a00 */
[----:B------:R-:W3:Y:S04]  /*1f580*/  LDL.128 R8, [R1+0x240] ;  /* 0x0002400001087983 */ /* 0x000ee80000100c00 */
[----:B------:R-:W4:Y:S04]  /*1f590*/  LDL.128 R12, [R1+0x260] ;  /* 0x00026000010c7983 */ /* 0x000f280000100c00 */
[----:B------:R-:W4:Y:S04]  /*1f5a0*/  LDL.128 R28, [R1+0x250] ;  /* 0x00025000011c7983 */ /* 0x000f280000100c00 */
[----:B------:R-:W4:Y:S01]  /*1f5b0*/  LDL.128 R24, [R1+0x270] ;  /* 0x0002700001187983 */ /* 0x000f220000100c00 */
[----:B------:R-:W0:Y:S03]  /*1f5c0*/  S2R R5, SR_SWINHI ;  /* 0x0000000000057919 */ /* 0x000e260000002f00 */
[----:B------:R-:W4:Y:S04]  /*1f5d0*/  LDL.128 R124, [R1+0x280] ;  /* 0x00028000017c7983 */ /* 0x000f280000100c00 */
[----:B------:R-:W4:Y:S04]  /*1f5e0*/  LDL.128 R116, [R1+0x2a0] ;  /* 0x0002a00001747983 */ /* 0x000f280000100c00 */
[----:B------:R-:W4:Y:S04]  /*1f5f0*/  LDL.128 R120, [R1+0x290] ;  /* 0x0002900001787983 */ /* 0x000f280000100c00 */
[----:B------:R-:W4:Y:S04]  /*1f600*/  LDL.128 R108, [R1+0x2c0] ;  /* 0x0002c000016c7983 */ /* 0x000f280000100c00 */
[----:B------:R-:W4:Y:S04]  /*1f610*/  LDL.128 R112, [R1+0x2b0] ;  /* 0x0002b00001707983 */ /* 0x000f280000100c00 */
[----:B------:R-:W4:Y:S04]  /*1f620*/  LDL.128 R100, [R1+0x2e0] ;  /* 0x0002e00001647983 */ /* 0x000f280000100c00 */
[----:B------:R-:W4:Y:S01]  /*1f630*/  LDL.128 R104, [R1+0x2d0] ;  /* 0x0002d00001687983 */ /* 0x000f220000100c00 */
[----:B------:R-:W-:-:S02]  /*1f640*/  MOV R2, R0 ;  /* 0x0000000000027202 */ /* 0x000fc40000000f00 */
[----:B0-----:R-:W-:Y:S01]  /*1f650*/  MOV R3, R5 ;  /* 0x0000000500037202 */ /* 0x001fe20000000f00 */
        /* <DEDUP_REMOVED lines=16> */
[----:B--2---:R-:W-:-:S03]  /*1f760*/  IMAD.WIDE R4, R4, 0x2, R2 ;  /* 0x0000000204047825 */ /* 0x004fc600078e0202 */
[C---:B------:R-:W-:Y:S02]  /*1f770*/  IADD3 R33, P1, R4.reuse, 0x20, RZ ;  /* 0x0000002004217810 */ /* 0x040fe40007f3e0ff */
[----:B------:R-:W-:Y:S02]  /*1f780*/  LOP3.LUT R35, R4, 0x380, RZ, 0xc0, !PT ;  /* 0x0000038004237812 */ /* 0x000fe400078ec0ff */
[----:B------:R-:W-:Y:S02]  /*1f790*/  LOP3.LUT R32, R33, 0x380, RZ, 0xc0, !PT ;  /* 0x0000038021207812 */ /* 0x000fe400078ec0ff */
[----:B------:R-:W-:Y:S02]  /*1f7a0*/  SHF.R.U64 R35, R35, 0x3, RZ ;  /* 0x0000000323237819 */ /* 0x000fe400000012ff */
[----:B------:R-:W-:Y:S02]  /*1f7b0*/  SHF.R.U64 R32, R32, 0x3, RZ ;  /* 0x0000000320207819 */ /* 0x000fe400000012ff */
[----:B------:R-:W-:Y:S01]  /*1f7c0*/  LOP3.LUT R34, R35, R4, RZ, 0x3c, !PT ;  /* 0x0000000423227212 */ /* 0x000fe200078e3cff */
[--C-:B------:R-:W-:Y:S01]  /*1f7d0*/  IMAD.MOV.U32 R35, RZ, RZ, R5.reuse ;  /* 0x000000ffff237224 */ /* 0x100fe200078e0005 */
[----:B------:R-:W-:Y:S01]  /*1f7e0*/  LOP3.LUT R32, R32, R33, RZ, 0x3c, !PT ;  /* 0x0000002120207212 */ /* 0x000fe200078e3cff */
[----:B------:R-:W-:Y:S01]  /*1f7f0*/  IMAD.X R33, RZ, RZ, R5, P1 ;  /* 0x000000ffff217224 */ /* 0x000fe200008e0605 */
[----:B---3--:R-:W-:-:S02]  /*1f800*/  F2FP.F16.F32.PACK_AB R8, R9, R8 ;  /* 0x000000080908723e */ /* 0x008fc400000000ff */
[----:B------:R-:W-:Y:S02]  /*1f810*/  F2FP.F16.F32.PACK_AB R9, R11, R10 ;  /* 0x0000000a0b09723e */ /* 0x000fe400000000ff */
[----:B----4-:R-:W-:Y:S02]  /*1f820*/  F2FP.F16.F32.PACK_AB R12, R13, R12 ;  /* 0x0000000c0d0c723e */ /* 0x010fe400000000ff */
[----:B------:R-:W-:Y:S02]  /*1f830*/  MOV R34, R34 ;  /* 0x0000002200227202 */ /* 0x000fe40000000f00 */
[----:B------:R-:W-:Y:S02]  /*1f840*/  F2FP.F16.F32.PACK_AB R10, R29, R28 ;  /* 0x0000001c1d0a723e */ /* 0x000fe400000000ff */
[----:B------:R-:W-:Y:S01]  /*1f850*/  F2FP.F16.F32.PACK_AB R11, R31, R30 ;  /* 0x0000001e1f0b723e */ /* 0x000fe200000000ff */
[----:B------:R-:W-:Y:S01]  /*1f860*/  BAR.SYNC.DEFER_BLOCKING 0x1, 0x100 ;  /* 0x0044000000007b1d */ /* 0x000fe20000010000 */
[----:B------:R-:W-:-:S02]  /*1f870*/  F2FP.F16.F32.PACK_AB R13, R15, R14 ;  /* 0x0000000e0f0d723e */ /* 0x000fc400000000ff */
[----:B------:R-:W-:Y:S02]  /*1f880*/  MOV R6, R32 ;  /* 0x0000002000067202 */ /* 0x000fe40000000f00 */
[----:B------:R-:W-:Y:S02]  /*1f890*/  F2FP.F16.F32.PACK_AB R14, R25, R24 ;  /* 0x00000018190e723e */ /* 0x000fe400000000ff */
[----:B------:R-:W-:Y:S01]  /*1f8a0*/  F2FP.F16.F32.PACK_AB R15, R27, R26 ;  /* 0x0000001a1b0f723e */ /* 0x000fe200000000ff */
[----:B------:R-:W2:Y:S04]  /*1f8b0*/  LDL.128 R28, [R1+0x400] ;  /* 0x00040000011c7983 */ /* 0x000ea80000100c00 */
[----:B------:R-:W3:Y:S04]  /*1f8c0*/  LDL.128 R24, [R1+0x410] ;  /* 0x0004100001187983 */ /* 0x000ee80000100c00 */
[----:B------:R0:W-:Y:S04]  /*1f8d0*/  STSM.16.M88.4 [R34], R8 ;  /* 0x0000000822007844 */ /* 0x0001e80000000200 */
[----:B------:R1:W-:Y:S04]  /*1f8e0*/  STSM.16.M88.4 [R6], R12 ;  /* 0x0000000c06007844 */ /* 0x0003e80000000200 */
[----:B0-----:R-:W4:Y:S04]  /*1f8f0*/  LDL.128 R32, [R1+0x3f0] ;  /* 0x0003f00001207983 */ /* 0x001f280000100c00 */
[----:B-1----:R-:W4:Y:S04]  /*1f900*/  LDL.128 R12, [R1+0x420] ;  /* 0x00042000010c7983 */ /* 0x002f280000100c00 */
[----:B------:R-:W4:Y:S01]  /*1f910*/  LDL.128 R8, [R1+0x430] ;  /* 0x0004300001087983 */ /* 0x000f220000100c00 */
[----:B------:R-:W-:-:S02]  /*1f920*/  IADD3 R141, P0, R4, 0x40, RZ ;  /* 0x00000040048d7810 */ /* 0x000fc40007f1e0ff */
[C---:B------:R-:W-:Y:S02]  /*1f930*/  IADD3 R143, P4, R4.reuse, 0x60, RZ ;  /* 0x00000060048f7810 */ /* 0x040fe40007f9e0ff */
[C---:B------:R-:W-:Y:S02]  /*1f940*/  IADD3 R21, P3, R4.reuse, 0x4000, RZ ;  /* 0x0000400004157810 */ /* 0x040fe40007f7e0ff */
[C---:B------:R-:W-:Y:S02]  /*1f950*/  IADD3 R129, P6, R4.reuse, 0x4020, RZ ;  /* 0x0000402004817810 */ /* 0x040fe40007fde0ff */
[----:B------:R-:W-:Y:S02]  /*1f960*/  LOP3.LUT R140, R141, 0x380, RZ, 0xc0, !PT ;  /* 0x000003808d8c7812 */ /* 0x000fe400078ec0ff */
[----:B------:R-:W-:Y:S02]  /*1f970*/  IADD3 R131, P5, R4, 0x4040, RZ ;  /* 0x0000404004837810 */ /* 0x000fe40007fbe0ff */
[----:B------:R-:W-:-:S02]  /*1f980*/  LOP3.LUT R142, R143, 0x380, RZ, 0xc0, !PT ;  /* 0x000003808f8e7812 */ /* 0x000fc400078ec0ff */
[----:B------:R-:W-:Y:S02]  /*1f990*/  IADD3 R133, P2, R4, 0x4060, RZ ;  /* 0x0000406004857810 */ /* 0x000fe40007f5e0ff */
[----:B------:R-:W-:Y:S02]  /*1f9a0*/  LOP3.LUT R20, R21, 0x380, RZ, 0xc0, !PT ;  /* 0x0000038015147812 */ /* 0x000fe400078ec0ff */
[----:B------:R-:W-:Y:S02]  /*1f9b0*/  LOP3.LUT R128, R129, 0x380, RZ, 0xc0, !PT ;  /* 0x0000038081807812 */ /* 0x000fe400078ec0ff */
[----:B------:R-:W-:Y:S02]  /*1f9c0*/  SHF.R.U64 R140, R140, 0x3, RZ ;  /* 0x000000038c8c7819 */ /* 0x000fe400000012ff */
[----:B------:R-:W-:Y:S02]  /*1f9d0*/  LOP3.LUT R130, R131, 0x380, RZ, 0xc0, !PT ;  /* 0x0000038083827812 */ /* 0x000fe400078ec0ff */
[----:B------:R-:W-:-:S02]  /*1f9e0*/  IADD3 R135, P1, R4, 0x8000, RZ ;  /* 0x0000800004877810 */ /* 0x000fc40007f3e0ff */
[----:B------:R-:W-:Y:S02]  /*1f9f0*/  SHF.R.U64 R142, R142, 0x3, RZ ;  /* 0x000000038e8e7819 */ /* 0x000fe400000012ff */
[----:B------:R-:W-:Y:S02]  /*1fa00*/  LOP3.LUT R132, R133, 0x380, RZ, 0xc0, !PT ;  /* 0x0000038085847812 */ /* 0x000fe400078ec0ff */
[----:B------:R-:W-:Y:S02]  /*1fa10*/  SHF.R.U64 R20, R20, 0x3, RZ ;  /* 0x0000000314147819 */ /* 0x000fe400000012ff */
[----:B------:R-:W-:Y:S02]  /*1fa20*/  SHF.R.U64 R128, R128, 0x3, RZ ;  /* 0x0000000380807819 */ /* 0x000fe400000012ff */
[----:B------:R-:W-:Y:S01]  /*1fa30*/  LOP3.LUT R140, R140, R141, RZ, 0x3c, !PT ;  /* 0x0000008d8c8c7212 */ /* 0x000fe200078e3cff */
[----:B------:R-:W-:Y:S01]  /*1fa40*/  IMAD.X R141, RZ, RZ, R5, P0 ;  /* 0x000000ffff8d7224 */ /* 0x000fe200000e0605 */
[----:B------:R-:W-:-:S02]  /*1fa50*/  SHF.R.U64 R130, R130, 0x3, RZ ;  /* 0x0000000382827819 */ /* 0x000fc400000012ff */
[----:B------:R-:W-:Y:S02]  /*1fa60*/  LOP3.LUT R134, R135, 0x380, RZ, 0xc0, !PT ;  /* 0x0000038087867812 */ /* 0x000fe400078ec0ff */
[----:B------:R-:W-:Y:S01]  /*1fa70*/  LOP3.LUT R142, R142, R143, RZ, 0x3c, !PT ;  /* 0x0000008f8e8e7212 */ /* 0x000fe200078e3cff */
[--C-:B------:R-:W-:Y:S01]  /*1fa80*/  IMAD.X R143, RZ, RZ, R5.reuse, P4 ;  /* 0x000000ffff8f7224 */ /* 0x100fe200020e0605 */
[----:B------:R-:W-:Y:S02]  /*1fa90*/  SHF.R.U64 R132, R132, 0x3, RZ ;  /* 0x0000000384847819 */ /* 0x000fe400000012ff */
        /* <DEDUP_REMOVED lines=8> */
[----:B------:R-:W-:Y:S02]  /*1fb20*/  SHF.R.U64 R134, R134, 0x3, RZ ;  /* 0x0000000386867819 */ /* 0x000fe400000012ff */
[----:B------:R-:W-:Y:S02]  /*1fb30*/  IADD3 R137, P3, R4, 0x8060, RZ ;  /* 0x0000806004897810 */ /* 0x000fe40007f7e0ff */
[----:B------:R-:W-:Y:S01]  /*1fb40*/  LOP3.LUT R132, R132, R133, RZ, 0x3c, !PT ;  /* 0x0000008584847212 */ /* 0x000fe200078e3cff */
[----:B------:R-:W-:Y:S01]  /*1fb50*/  IMAD.X R133, RZ, RZ, R5, P2 ;  /* 0x000000ffff857224 */ /* 0x000fe200010e0605 */
[----:B------:R-:W-:Y:S02]  /*1fb60*/  IADD3 R139, P6, R4, 0xc000, RZ ;  /* 0x0000c000048b7810 */ /* 0x000fe40007fde0ff */
[----:B------:R-:W-:-:S02]  /*1fb70*/  LOP3.LUT R144, R145, 0x380, RZ, 0xc0, !PT ;  /* 0x0000038091907812 */ /* 0x000fc400078ec0ff */
[C---:B------:R-:W-:Y:S02]  /*1fb80*/  IADD3 R149, P5, R4.reuse, 0xc020, RZ ;  /* 0x0000c02004957810 */ /* 0x040fe40007fbe0ff */
[----:B------:R-:W-:Y:S02]  /*1fb90*/  LOP3.LUT R146, R147, 0x380, RZ, 0xc0, !PT ;  /* 0x0000038093927812 */ /* 0x000fe400078ec0ff */
[----:B------:R-:W-:Y:S02]  /*1fba0*/  IADD3 R151, P2, R4, 0xc040, RZ ;  /* 0x0000c04004977810 */ /* 0x000fe40007f5e0ff */
[----:B------:R-:W-:Y:S01]  /*1fbb0*/  LOP3.LUT R134, R134, R135, RZ, 0x3c, !PT ;  /* 0x0000008786867212 */ /* 0x000fe200078e3cff */
[----:B------:R-:W-:Y:S01]  /*1fbc0*/  IMAD.X R135, RZ, RZ, R5, P1 ;  /* 0x000000ffff877224 */ /* 0x000fe200008e0605 */
[----:B------:R-:W-:Y:S02]  /*1fbd0*/  LOP3.LUT R136, R137, 0x380, RZ, 0xc0, !PT ;  /* 0x0000038089887812 */ /* 0x000fe400078ec0ff */
[----:B------:R-:W-:-:S02]  /*1fbe0*/  LOP3.LUT R138, R139, 0x380, RZ, 0xc0, !PT ;  /* 0x000003808b8a7812 */ /* 0x000fc400078ec0ff */
[----:B------:R-:W-:Y:S02]  /*1fbf0*/  SHF.R.U64 R144, R144, 0x3, RZ ;  /* 0x0000000390907819 */ /* 0x000fe400000012ff */
[----:B------:R-:W-:Y:S02]  /*1fc00*/  LOP3.LUT R148, R149, 0x380, RZ, 0xc0, !PT ;  /* 0x0000038095947812 */ /* 0x000fe400078ec0ff */
[----:B------:R-:W-:Y:S02]  /*1fc10*/  IADD3 R4, P1, R4, 0xc060, RZ ;  /* 0x0000c06004047810 */ /* 0x000fe40007f3e0ff */
[----:B------:R-:W-:Y:S02]  /*1fc20*/  SHF.R.U64 R146, R146, 0x3, RZ ;  /* 0x0000000392927819 */ /* 0x000fe400000012ff */
[----:B------:R-:W-:Y:S02]  /*1fc30*/  LOP3.LUT R150, R151, 0x380, RZ, 0xc0, !PT ;  /* 0x0000038097967812 */ /* 0x000fe400078ec0ff */
[----:B------:R-:W-:-:S02]  /*1fc40*/  F2FP.F16.F32.PACK_AB R124, R125, R124 ;  /* 0x0000007c7d7c723e */ /* 0x000fc400000000ff */
[----:B------:R-:W-:Y:S02]  /*1fc50*/  SHF.R.U64 R136, R136, 0x3, RZ ;  /* 0x0000000388887819 */ /* 0x000fe400000012ff */
[----:B------:R-:W-:Y:S02]  /*1fc60*/  F2FP.F16.F32.PACK_AB R125, R127, R126 ;  /* 0x0000007e7f7d723e */ /* 0x000fe400000000ff */
[----:B------:R-:W-:Y:S02]  /*1fc70*/  F2FP.F16.F32.PACK_AB R116, R117, R116 ;  /* 0x000000747574723e */ /* 0x000fe400000000ff */
[----:B------:R-:W-:Y:S02]  /*1fc80*/  SHF.R.U64 R138, R138, 0x3, RZ ;  /* 0x000000038a8a7819 */ /* 0x000fe400000012ff */
[----:B------:R-:W-:Y:S02]  /*1fc90*/  MOV R140, R140 ;  /* 0x0000008c008c7202 */ /* 0x000fe40000000f00 */
[----:B------:R-:W-:-:S02]  /*1fca0*/  F2FP.F16.F32.PACK_AB R126, R121, R120 ;  /* 0x00000078797e723e */ /* 0x000fc400000000ff */
[----:B------:R-:W-:Y:S02]  /*1fcb0*/  F2FP.F16.F32.PACK_AB R127, R123, R122 ;  /* 0x0000007a7b7f723e */ /* 0x000fe400000000ff */
[----:B------:R-:W-:Y:S02]  /*1fcc0*/  F2FP.F16.F32.PACK_AB R117, R119, R118 ;  /* 0x000000767775723e */ /* 0x000fe400000000ff */
[----:B------:R-:W-:Y:S02]  /*1fcd0*/  F2FP.F16.F32.PACK_AB R108, R109, R108 ;  /* 0x0000006c6d6c723e */ /* 0x000fe400000000ff */
[----:B------:R-:W-:Y:S01]  /*1fce0*/  LOP3.LUT R144, R144, R145, RZ, 0x3c, !PT ;  /* 0x0000009190907212 */ /* 0x000fe200078e3cff */
[----:B------:R-:W-:Y:S01]  /*1fcf0*/  IMAD.X R145, RZ, RZ, R5, P0 ;  /* 0x000000ffff917224 */ /* 0x000fe200000e0605 */
[----:B------:R-:W-:Y:S02]  /*1fd00*/  SHF.R.U64 R148, R148, 0x3, RZ ;  /* 0x0000000394947819 */ /* 0x000fe400000012ff */
[----:B------:R-:W-:-:S02]  /*1fd10*/  MOV R142, R142 ;  /* 0x0000008e008e7202 */ /* 0x000fc40000000f00 */
[----:B------:R-:W-:Y:S02]  /*1fd20*/  LOP3.LUT R6, R4, 0x380, RZ, 0xc0, !PT ;  /* 0x0000038004067812 */ /* 0x000fe400078ec0ff */
[----:B------:R-:W-:Y:S02]  /*1fd30*/  F2FP.F16.F32.PACK_AB R118, R113, R112 ;  /* 0x000000707176723e */ /* 0x000fe400000000ff */
[----:B------:R-:W-:Y:S02]  /*1fd40*/  F2FP.F16.F32.PACK_AB R119, R115, R114 ;  /* 0x000000727377723e */ /* 0x000fe400000000ff */
[----:B------:R-:W-:Y:S02]  /*1fd50*/  F2FP.F16.F32.PACK_AB R109, R111, R110 ;  /* 0x0000006e6f6d723e */ /* 0x000fe400000000ff */
[----:B------:R-:W-:Y:S02]  /*1fd60*/  F2FP.F16.F32.PACK_AB R100, R101, R100 ;  /* 0x000000646564723e */ /* 0x000fe400000000ff */
[----:B------:R-:W-:Y:S01]  /*1fd70*/  LOP3.LUT R146, R146, R147, RZ, 0x3c, !PT ;  /* 0x0000009392927212 */ /* 0x000fe200078e3cff */
[----:B------:R-:W-:Y:S01]  /*1fd80*/  IMAD.X R147, RZ, RZ, R5, P4 ;  /* 0x000000ffff937224 */ /* 0x000fe200020e0605 */
[----:B------:R-:W-:-:S02]  /*1fd90*/  SHF.R.U64 R150, R150, 0x3, RZ ;  /* 0x0000000396967819 */ /* 0x000fc400000012ff */
[----:B------:R-:W-:Y:S02]  /*1fda0*/  MOV R20, R20 ;  /* 0x0000001400147202 */ /* 0x000fe40000000f00 */
[----:B------:R-:W-:Y:S02]  /*1fdb0*/  F2FP.F16.F32.PACK_AB R110, R105, R104 ;  /* 0x00000068696e723e */ /* 0x000fe400000000ff */
[----:B------:R-:W-:Y:S02]  /*1fdc0*/  F2FP.F16.F32.PACK_AB R111, R107, R106 ;  /* 0x0000006a6b6f723e */ /* 0x000fe400000000ff */
[----:B------:R-:W-:Y:S02]  /*1fdd0*/  F2FP.F16.F32.PACK_AB R101, R103, R102 ;  /* 0x000000666765723e */ /* 0x000fe400000000ff */
[----:B------:R-:W-:Y:S02]  /*1fde0*/  F2FP.F16.F32.PACK_AB R92, R93, R92 ;  /* 0x0000005c5d5c723e */ /* 0x000fe400000000ff */
[----:B------:R-:W-:Y:S01]  /*1fdf0*/  LOP3.LUT R136, R136, R137, RZ, 0x3c, !PT ;  /* 0x0000008988887212 */ /* 0x000fe200078e3cff */
[----:B------:R-:W-:Y:S01]  /*1fe00*/  IMAD.X R137, RZ, RZ, R5, P3 ;  /* 0x000000ffff897224 */ /* 0x000fe200018e0605 */
[----:B------:R-:W-:-:S02]  /*1fe10*/  MOV R128, R128 ;  /* 0x0000008000807202 */ /* 0x000fc40000000f00 */
[----:B------:R-:W-:Y:S02]  /*1fe20*/  F2FP.F16.F32.PACK_AB R102, R97, R96 ;  /* 0x000000606166723e */ /* 0x000fe400000000ff */
[----:B------:R-:W-:Y:S02]  /*1fe30*/  F2FP.F16.F32.PACK_AB R103, R99, R98 ;  /* 0x000000626367723e */ /* 0x000fe400000000ff */
[----:B------:R-:W-:Y:S02]  /*1fe40*/  F2FP.F16.F32.PACK_AB R93, R95, R94 ;  /* 0x0000005e5f5d723e */ /* 0x000fe400000000ff */
[----:B------:R-:W-:Y:S01]  /*1fe50*/  F2FP.F16.F32.PACK_AB R84, R85, R84 ;  /* 0x000000545554723e */ /* 0x000fe200000000ff */
[----:B------:R-:W-:Y:S01]  /*1fe60*/  STSM.16.M88.4 [R140], R124 ;  /* 0x0000007c8c007844 */ /* 0x000fe20000000200 */
        /* <DEDUP_REMOVED lines=10> */
[----:B------:R-:W-:Y:S01]  /*1ff10*/  SHF.R.U64 R6, R6, 0x3, RZ ;  /* 0x0000000306067819 */ /* 0x000fe200000012ff */
[----:B------:R-:W-:Y:S01]  /*1ff20*/  UIMAD.WIDE UR8, UR4, 0x4, UR8 ;  /* 0x00000004040878a5 */ /* 0x000fe2000f8e0208 */
[----:B------:R-:W-:-:S02]  /*1ff30*/  MOV R132, R132 ;  /* 0x0000008400847202 */ /* 0x000fc40000000f00 */
[----:B------:R-:W-:Y:S02]  /*1ff40*/  F2FP.F16.F32.PACK_AB R86, R81, R80 ;  /* 0x000000505156723e */ /* 0x000fe400000000ff */
[----:B------:R-:W-:Y:S02]  /*1ff50*/  F2FP.F16.F32.PACK_AB R87, R83, R82 ;  /* 0x000000525357723e */ /* 0x000fe400000000ff */
[----:B------:R-:W-:Y:S02]  /*1ff60*/  F2FP.F16.F32.PACK_AB R77, R79, R78 ;  /* 0x0000004e4f4d723e */ /* 0x000fe400000000ff */
[----:B------:R-:W-:Y:S01]  /*1ff70*/  F2FP.F16.F32.PACK_AB R68, R69, R68 ;  /* 0x000000444544723e */ /* 0x000fe200000000ff */
[----:B------:R0:W-:Y:S01]  /*1ff80*/  STSM.16.M88.4 [R20], R108 ;  /* 0x0000006c14007844 */ /* 0x0001e20000000200 */
[----:B------:R-:W-:Y:S01]  /*1ff90*/  LOP3.LUT R150, R150, R151, RZ, 0x3c, !PT ;  /* 0x0000009796967212 */ /* 0x000fe200078e3cff */
[----:B------:R-:W-:Y:S01]  /*1ffa0*/  IMAD.X R151, RZ, RZ, R5, P2 ;  /* 0x000000ffff977224 */ /* 0x000fe200010e0605 */
[----:B------:R-:W-:-:S02]  /*1ffb0*/  MOV R134, R134 ;  /* 0x0000008600867202 */ /* 0x000fc40000000f00 */
[----:B------:R-:W-:Y:S02]  /*1ffc0*/  F2FP.F16.F32.PACK_AB R78, R73, R72 ;  /* 0x00000048494e723e */ /* 0x000fe400000000ff */
[----:B------:R-:W-:Y:S02]  /*1ffd0*/  F2FP.F16.F32.PACK_AB R79, R75, R74 ;  /* 0x0000004a4b4f723e */ /* 0x000fe400000000ff */
[----:B------:R-:W-:Y:S02]  /*1ffe0*/  F2FP.F16.F32.PACK_AB R69, R71, R70 ;  /* 0x000000464745723e */ /* 0x000fe400000000ff */
[----:B------:R-:W-:Y:S01]  /*1fff0*/  F2FP.F16.F32.PACK_AB R60, R61, R60 ;  /* 0x0000003c3d3c723e */ /* 0x000fe200000000ff */
[----:B------:R-:W-:Y:S01]  /*20000*/  IMAD.X R5, RZ, RZ, R5, P1 ;  /* 0x000000ffff057224 */ /* 0x000fe200008e0605 */
[----:B------:R-:W-:Y:S01]  /*20010*/  MOV R144, R144 ;  /* 0x0000009000907202 */ /* 0x000fe20000000f00 */
[----:B------:R-:W-:Y:S01]  /*20020*/  STSM.16.M88.4 [R128], R100 ;  /* 0x0000006480007844 */ /* 0x000fe20000000200 */
[----:B------:R-:W-:Y:S01]  /*20030*/  F2FP.F16.F32.PACK_AB R70, R65, R64 ;  /* 0x000000404146723e */ /* 0x000fe200000000ff */
[----:B0-----:R-:W0:Y:S01]  /*20040*/  LDC R20, c[0x0][0xce8] ;  /* 0x00033a00ff147b82 */ /* 0x001e220000000800 */
[----:B------:R-:W-:-:S02]  /*20050*/  F2FP.F16.F32.PACK_AB R71, R67, R66 ;  /* 0x000000424347723e */ /* 0x000fc400000000ff */
[----:B------:R-:W-:Y:S02]  /*20060*/  F2FP.F16.F32.PACK_AB R61, R63, R62 ;  /* 0x0000003e3f3d723e */ /* 0x000fe400000000ff */
[----:B------:R-:W-:Y:S01]  /*20070*/  F2FP.F16.F32.PACK_AB R52, R53, R52 ;  /* 0x000000343534723e */ /* 0x000fe200000000ff */
[----:B------:R-:W-:Y:S01]  /*20080*/  STSM.16.M88.4 [R130], R92 ;  /* 0x0000005c82007844 */ /* 0x000fe20000000200 */
[----:B------:R-:W-:Y:S02]  /*20090*/  MOV R146, R146 ;  /* 0x0000009200927202 */ /* 0x000fe40000000f00 */
[----:B------:R-:W-:Y:S02]  /*200a0*/  F2FP.F16.F32.PACK_AB R62, R57, R56 ;  /* 0x00000038393e723e */ /* 0x000fe400000000ff */
[----:B------:R-:W-:Y:S02]  /*200b0*/  F2FP.F16.F32.PACK_AB R63, R59, R58 ;  /* 0x0000003a3b3f723e */ /* 0x000fe400000000ff */
[----:B------:R-:W-:-:S02]  /*200c0*/  F2FP.F16.F32.PACK_AB R53, R55, R54 ;  /* 0x000000363735723e */ /* 0x000fc400000000ff */
[----:B------:R-:W-:Y:S01]  /*200d0*/  F2FP.F16.F32.PACK_AB R44, R45, R44 ;  /* 0x0000002c2d2c723e */ /* 0x000fe200000000ff */
[----:B------:R-:W-:Y:S01]  /*200e0*/  STSM.16.M88.4 [R132], R84 ;  /* 0x0000005484007844 */ /* 0x000fe20000000200 */
[----:B------:R-:W-:Y:S02]  /*200f0*/  LOP3.LUT R4, R6, R4, RZ, 0x3c, !PT ;  /* 0x0000000406047212 */ /* 0x000fe400078e3cff */
[----:B------:R-:W-:Y:S02]  /*20100*/  MOV R136, R136 ;  /* 0x0000008800887202 */ /* 0x000fe40000000f00 */
[----:B------:R-:W-:Y:S02]  /*20110*/  F2FP.F16.F32.PACK_AB R54, R49, R48 ;  /* 0x000000303136723e */ /* 0x000fe400000000ff */
[----:B------:R-:W-:Y:S02]  /*20120*/  F2FP.F16.F32.PACK_AB R55, R51, R50 ;  /* 0x000000323337723e */ /* 0x000fe400000000ff */
[----:B------:R-:W-:-:S02]  /*20130*/  F2FP.F16.F32.PACK_AB R45, R47, R46 ;  /* 0x0000002e2f2d723e */ /* 0x000fc400000000ff */
[----:B------:R-:W-:Y:S01]  /*20140*/  F2FP.F16.F32.PACK_AB R36, R37, R36 ;  /* 0x000000242524723e */ /* 0x000fe200000000ff */
[----:B------:R-:W-:Y:S01]  /*20150*/  STSM.16.M88.4 [R134], R76 ;  /* 0x0000004c86007844 */ /* 0x000fe20000000200 */
[----:B------:R-:W-:Y:S02]  /*20160*/  MOV R138, R138 ;  /* 0x0000008a008a7202 */ /* 0x000fe40000000f00 */
[----:B------:R-:W-:Y:S02]  /*20170*/  F2FP.F16.F32.PACK_AB R46, R41, R40 ;  /* 0x00000028292e723e */ /* 0x000fe400000000ff */
[----:B------:R-:W-:Y:S02]  /*20180*/  F2FP.F16.F32.PACK_AB R47, R43, R42 ;  /* 0x0000002a2b2f723e */ /* 0x000fe400000000ff */
[----:B------:R-:W-:Y:S01]  /*20190*/  F2FP.F16.F32.PACK_AB R37, R39, R38 ;  /* 0x000000262725723e */ /* 0x000fe200000000ff */
[----:B------:R-:W-:Y:S01]  /*201a0*/  STSM.16.M88.4 [R144], R68 ;  /* 0x0000004490007844 */ /* 0x000fe20000000200 */
[----:B------:R-:W-:-:S02]  /*201b0*/  MOV R148, R148 ;  /* 0x0000009400947202 */ /* 0x000fc40000000f00 */
[----:B------:R-:W-:Y:S01]  /*201c0*/  MOV R150, R150 ;  /* 0x0000009600967202 */ /* 0x000fe20000000f00 */
[----:B------:R-:W-:Y:S01]  /*201d0*/  STSM.16.M88.4 [R146], R60 ;  /* 0x0000003c92007844 */ /* 0x000fe20000000200 */
[----:B------:R-:W-:-:S03]  /*201e0*/  MOV R4, R4 ;  /* 0x0000000400047202 */ /* 0x000fc60000000f00 */
[----:B------:R-:W-:Y:S04]  /*201f0*/  STSM.16.M88.4 [R136], R52 ;  /* 0x0000003488007844 */ /* 0x000fe80000000200 */
[----:B------:R-:W-:Y:S01]  /*20200*/  STSM.16.M88.4 [R138], R44 ;  /* 0x0000002c8a007844 */ /* 0x000fe20000000200 */
[----:B------:R-:W-:Y:S02]  /*20210*/  ISETP.NE.U32.AND P1, PT, RZ, UR10, PT ;  /* 0x0000000aff007c0c */ /* 0x000fe4000bf25070 */
[----:B--2---:R-:W-:Y:S02]  /*20220*/  F2FP.F16.F32.PACK_AB R28, R29, R28 ;  /* 0x0000001c1d1c723e */ /* 0x004fe400000000ff */
[----:B------:R-:W-:Y:S02]  /*20230*/  F2FP.F16.F32.PACK_AB R29, R31, R30 ;  /* 0x0000001e1f1d723e */ /* 0x000fe400000000ff */
[----:B---3--:R-:W-:-:S02]  /*20240*/  F2FP.F16.F32.PACK_AB R30, R25, R24 ;  /* 0x00000018191e723e */ /* 0x008fc400000000ff */
[----:B------:R-:W-:Y:S02]  /*20250*/  F2FP.F16.F32.PACK_AB R31, R27, R26 ;  /* 0x0000001a1b1f723e */ /* 0x000fe400000000ff */
[----:B------:R-:W-:Y:S02]  /*20260*/  ISETP.NE.AND.EX P1, PT, RZ, UR11, PT, P1 ;  /* 0x0000000bff007c0c */ /* 0x000fe4000bf25310 */
[----:B----4-:R-:W-:Y:S02]  /*20270*/  F2FP.F16.F32.PACK_AB R38, R33, R32 ;  /* 0x000000202126723e */ /* 0x010fe400000000ff */
[----:B------:R-:W-:Y:S02]  /*20280*/  F2FP.F16.F32.PACK_AB R39, R35, R34 ;  /* 0x000000222327723e */ /* 0x000fe400000000ff */
[----:B------:R-:W-:Y:S02]  /*20290*/  F2FP.F16.F32.PACK_AB R12, R13, R12 ;  /* 0x0000000c0d0c723e */ /* 0x000fe400000000ff */
[----:B------:R-:W-:-:S02]  /*202a0*/  F2FP.F16.F32.PACK_AB R13, R15, R14 ;  /* 0x0000000e0f0d723e */ /* 0x000fc400000000ff */
[----:B------:R-:W-:Y:S01]  /*202b0*/  F2FP.F16.F32.PACK_AB R14, R9, R8 ;  /* 0x00000008090e723e */ /* 0x000fe200000000ff */
[----:B------:R-:W-:Y:S01]  /*202c0*/  IMAD.U32 R8, RZ, RZ, UR8 ;  /* 0x00000008ff087e24 */ /* 0x000fe2000f8e00ff */
[----:B------:R-:W-:Y:S01]  /*202d0*/  F2FP.F16.F32.PACK_AB R15, R11, R10 ;  /* 0x0000000a0b0f723e */ /* 0x000fe200000000ff */
[----:B------:R-:W-:Y:S01]  /*202e0*/  IMAD.U32 R9, RZ, RZ, UR9 ;  /* 0x00000009ff097e24 */ /* 0x000fe2000f8e00ff */
[----:B------:R-:W-:Y:S01]  /*202f0*/  ULDC.64 UR8, c[0x0][0xd08] ;  /* 0x0003420000087ab9 */ /* 0x000fe20000000a00 */
[----:B------:R-:W-:Y:S01]  /*20300*/  STSM.16.M88.4 [R148], R36 ;  /* 0x0000002494007844 */ /* 0x000fe20000000200 */
[----:B------:R-:W-:-:S03]  /*20310*/  UISETP.NE.U32.AND UP0, UPT, UR8, URZ, UPT ;  /* 0x0000003f0800728c */ /* 0x000fc6000bf05070 */
[----:B------:R-:W-:Y:S01]  /*20320*/  STSM.16.M88.4 [R150], R28 ;  /* 0x0000001c96007844 */ /* 0x000fe20000000200 */
[----:B------:R-:W-:-:S03]  /*20330*/  UISETP.NE.AND.EX UP0, UPT, UR9, URZ, UPT, UP0 ;  /* 0x0000003f0900728c */ /* 0x000fc6000bf05300 */
[----:B------:R1:W-:Y:S01]  /*20340*/  STSM.16.M88.4 [R4], R12 ;  /* 0x0000000c04007844 */ /* 0x0003e20000000200 */
[----:B------:R-:W-:Y:S02]  /*20350*/  BAR.SYNC.DEFER_BLOCKING 0x1, 0x100 ;  /* 0x0044000000007b1d */ /* 0x000fe40000010000 */
[----:B------:R-:W-:-:S05]  /*20360*/  PLOP3.LUT P0, PT, PT, PT, UP0, 0x80, 0x0 ;  /* 0x000000000000781c */ /* 0x000fca0003f0f008 */
[----:B------:R-:W-:Y:S02]  /*20370*/  @UP0 ULDC.64 UR8, c[0x0][0xd08] ;  /* 0x0003420000080ab9 */ /* 0x000fe40000000a00 */
[----:B------:R-:W-:-:S03]  /*20380*/  @UP0 UIMAD.WIDE UR8, UR4, 0x4, UR8 ;  /* 0x00000004040808a5 */ /* 0x000fc6000f8e0208 */
[----:B------:R-:W-:Y:S02]  /*20390*/  ULDC UR4, c[0x0][0xb88] ;  /* 0x0002e20000047ab9 */ /* 0x000fe40000000800 */
[----:B------:R-:W-:Y:S01]  /*203a0*/  IMAD.U32 R11, RZ, RZ, UR4 ;  /* 0x00000004ff0b7e24 */ /* 0x000fe2000f8e00ff */
[----:B------:R2:W5:Y:S01]  /*203b0*/  @P1 LDG.E R10, desc[UR36][R8.64] ;  /* 0x00000024080a1981 */ /* 0x000562000c1e1900 */
[----:B-1----:R-:W-:Y:S01]  /*203c0*/  IMAD.U32 R4, RZ, RZ, UR8 ;  /* 0x00000008ff047e24 */ /* 0x002fe2000f8e00ff */
[----:B------:R-:W-:Y:S01]  /*203d0*/  UISETP.NE.AND UP0, UPT, UR59, URZ, UPT ;  /* 0x0000003f3b00728c */ /* 0x000fe2000bf05270 */
[----:B------:R-:W-:Y:S01]  /*203e0*/  IMAD.U32 R5, RZ, RZ, UR9 ;  /* 0x00000009ff057e24 */ /* 0x000fe2000f8e00ff */
[----:B------:R-:W-:-:S04]  /*203f0*/  ULDC UR4, c[0x0][0xbd4] ;  /* 0x0002f50000047ab9 */ /* 0x000fc80000000800 */
[----:B------:R2:W5:Y:S01]  /*20400*/  @P0 LDG.E R11, desc[UR36][R4.64] ;  /* 0x00000024040b0981 */ /* 0x000562000c1e1900 */
[----:B------:R-:W-:Y:S01]  /*20410*/  USEL UR4, UR59, UR4, UP0 ;  /* 0x000000043b047287 */ /* 0x000fe20008000000 */
[----:B0-----:R-:W-:Y:S11]  /*20420*/  @P0 BRA `(.L_x_12614) ;  /* 0x0000000000100947 */ /* 0x001ff60003800000 */
[----:B------:R-:W-:Y:S05]  /*20430*/  @!P1 BRA `(.L_x_12614) ;  /* 0x00000000000c9947 */ /* 0x000fea0003800000 */
[----:B--2---:R-:W2:Y:S04]  /*20440*/  LDG.E R4, desc[UR36][R8.64] ;  /* 0x0000002408047981 */ /* 0x004ea8000c1e1900 */
[----:B-----5:R-:W2:Y:S02]  /*20450*/  LDG.E R11, desc[UR36][R8.64+0x4] ;  /* 0x00000424080b7981 */ /* 0x020ea4000c1e1900 */
[----:B--2---:R-:W-:-:S07]  /*20460*/  IMAD.IADD R11, R11, 0x1, -R4 ;  /* 0x000000010b0b7824 */ /* 0x004fce00078e0a04 */
.L_x_12614:
[----:B--2---:R-:W2:Y:S04]  /*20470*/  LDL R4, [R1+0x4b0] ;  /* 0x0004b00001047983 */ /* 0x004ea80000100800 */
[----:B------:R-:W3:Y:S01]  /*20480*/  LDL R8, [R1+0x4cc] ;  /* 0x0004cc0001087983 */ /* 0x000ee20000100800 */
[----:B-----5:R-:W-:Y:S01]  /*20490*/  IMAD R6, R11, R20, RZ ;  /* 0x000000140b067224 */ /* 0x020fe200078e02ff */
[----:B------:R-:W-:Y:S01]  /*204a0*/  R2UR UR8, R216 ;  /* 0x00000000d80872ca */ /* 0x000fe200000e0000 */
[----:B------:R-:W-:Y:S01]  /*204b0*/  VIADD R25, R178, UR58 ;  /* 0x0000003ab2197c36 */ /* 0x000fe20008000000 */
[----:B------:R-:W-:Y:S01]  /*204c0*/  ISETP.NE.AND P2, PT, R20, 0x1, PT ;  /* 0x000000011400780c */ /* 0x000fe20003f45270 */
[----:B------:R-:W-:Y:S01]  /*204d0*/  UISETP.GT.AND UP1, UPT, UR4, 0x1, UPT ;  /* 0x000000010400788c */ /* 0x000fe2000bf24270 */
[----:B------:R-:W-:-:S03]  /*204e0*/  UMOV UR19, 0xab8 ;  /* 0x00000ab800137882 */ /* 0x000fc60000000000 */
[----:B------:R-:W-:-:S08]  /*204f0*/  USEL UR19, UR19, 0xa78, UP1 ;  /* 0x00000a7813137887 */ /* 0x000fd00008800000 */
[----:B------:R-:W0:Y:S01]  /*20500*/  @P2 LDC R5, c[0x0][0xcf0] ;  /* 0x00033c00ff052b82 */ /* 0x000e220000000800 */
[----:B------:R-:W-:Y:S01]  /*20510*/  UISETP.NE.U32.AND UP0, UPT, UR10, URZ, UPT ;  /* 0x0000003f0a00728c */ /* 0x000fe2000bf05070 */
[----:B------:R-:W-:Y:S01]  /*20520*/  UMOV UR4, URZ ;  /* 0x0000003f00047c82 */ /* 0x000fe20008000000 */
[----:B------:R-:W-:Y:S01]  /*20530*/  USHF.R.S32.HI UR10, URZ, 0x1f, UR8 ;  /* 0x0000001f3f0a7899 */ /* 0x000fe20008011408 */
[----:B------:R-:W-:Y:S01]  /*20540*/  @P1 R2UR UR4, R10 ;  /* 0x000000000a0412ca */ /* 0x000fe200000e0000 */
[----:B------:R-:W-:Y:S02]  /*20550*/  UISETP.NE.AND.EX UP0, UPT, UR11, URZ, UPT, UP0 ;  /* 0x0000003f0b00728c */ /* 0x000fe4000bf05300 */
[----:B------:R-:W-:Y:S02]  /*20560*/  USEL UR9, UR61, URZ, UP1 ;  /* 0x0000003f3d097287 */ /* 0x000fe40008800000 */
[----:B------:R-:W-:Y:S02]  /*20570*/  USEL UR8, UR8, URZ, !UP0 ;  /* 0x0000003f08087287 */ /* 0x000fe4000c000000 */
[----:B------:R-:W-:Y:S01]  /*20580*/  USEL UR18, UR10, URZ, !UP0 ;  /* 0x0000003f0a127287 */ /* 0x000fe2000c000000 */
[----:B------:R-:W-:-:S02]  /*20590*/  ULDC.64 UR12, c[0x0][UR19+0x220] ;  /* 0x00008800130c7abb */ /* 0x000fc40008000a00 */
[----:B------:R-:W-:Y:S01]  /*205a0*/  ULDC.64 UR10, c[0x0][UR19+0x218] ;  /* 0x00008600130a7abb */ /* 0x000fe20008000a00 */
[----:B------:R-:W-:Y:S01]  /*205b0*/  ULDC.64 UR14, c[0x0][UR19+0x228] ;  /* 0x00008a00130e7abb */ /* 0x000fe20008000a00 */
[----:B------:R-:W-:Y:S02]  /*205c0*/  UIMAD UR13, UR13, UR8, URZ ;  /* 0x000000080d0d72a4 */ /* 0x000fe4000f8e023f */
[----:B------:R-:W-:Y:S02]  /*205d0*/  UIMAD.WIDE.U32 UR16, UR10, UR60, URZ ;  /* 0x0000003c0a1072a5 */ /* 0x000fe4000f8e003f */
[----:B------:R-:W-:Y:S01]  /*205e0*/  UIMAD UR20, UR11, UR60, URZ ;  /* 0x0000003c0b1472a4 */ /* 0x000fe2000f8e023f */
[----:B--2---:R-:W-:Y:S02]  /*205f0*/  LOP3.LUT P0, RZ, R4, 0x3, RZ, 0xc0, !PT ;  /* 0x0000000304ff7812 */ /* 0x004fe4000780c0ff */
[----:B------:R-:W1:Y:S02]  /*20600*/  @P2 LDC R4, c[0x0][0xcec] ;  /* 0x00033b00ff042b82 */ /* 0x000e640000000800 */
[----:B------:R-:W-:-:S13]  /*20610*/  ISETP.GE.OR P3, PT, R25, R6, P0 ;  /* 0x000000061900720c */ /* 0x000fda0000766670 */
[----:B------:R-:W2:Y:S01]  /*20620*/  @!P3 LDL R13, [R1+0x210] ;  /* 0x00021000010db983 */ /* 0x000ea20000100800 */
[----:B---3--:R-:W-:Y:S01]  /*20630*/  VIADD R21, R8, UR58 ;  /* 0x0000003a08157c36 */ /* 0x008fe20008000000 */
[----:B------:R-:W-:Y:S02]  /*20640*/  UIMAD.WIDE.U32 UR10, UR12, UR8, URZ ;  /* 0x000000080c0a72a5 */ /* 0x000fe4000f8e003f */
[----:B------:R-:W-:Y:S01]  /*20650*/  UIMAD.WIDE.U32 UR22, UR14, UR9, URZ ;  /* 0x000000090e1672a5 */ /* 0x000fe2000f8e003f */
[----:B------:R-:W-:Y:S01]  /*20660*/  IMAD.MOV.U32 R9, RZ, RZ, R21 ;  /* 0x000000ffff097224 */ /* 0x000fe200078e0015 */
[----:B------:R-:W-:Y:S02]  /*20670*/  UIMAD UR9, UR15, UR9, URZ ;  /* 0x000000090f0972a4 */ /* 0x000fe4000f8e023f */
[----:B------:R-:W-:Y:S01]  /*20680*/  UIMAD UR13, UR12, UR18, UR13 ;  /* 0x000000120c0d72a4 */ /* 0x000fe2000f8e020d */
[----:B-1----:R-:W-:Y:S01]  /*20690*/  @P2 IMAD.HI.U32 R4, R21, R4, RZ ;  /* 0x0000000415042227 */ /* 0x002fe200078e00ff */
[----:B------:R-:W-:-:S02]  /*206a0*/  UIADD3 UR16, UP0, UP2, UR10, UR16, UR4 ;  /* 0x000000100a107290 */ /* 0x000fc4000fa1e004 */
[----:B------:R-:W-:Y:S02]  /*206b0*/  UIADD3 UR10, UR23, UR9, URZ ;  /* 0x00000009170a7290 */ /* 0x000fe4000fffe03f */
[----:B0-----:R-:W-:Y:S01]  /*206c0*/  @P2 SHF.R.U32.HI R9, RZ, R5, R4 ;  /* 0x00000005ff092219 */ /* 0x001fe20000011604 */
[----:B------:R-:W-:Y:S01]  /*206d0*/  UIADD3 UR20, UR17, UR20, URZ ;  /* 0x0000001411147290 */ /* 0x000fe2000fffe03f */
[----:B------:R-:W-:Y:S01]  /*206e0*/  IMAD.U32 R4, RZ, RZ, UR22 ;  /* 0x00000016ff047e24 */ /* 0x000fe2000f8e00ff */
[----:B------:R-:W-:Y:S01]  /*206f0*/  UIADD3 UR9, UR11, UR13, URZ ;  /* 0x0000000d0b097290 */ /* 0x000fe2000fffe03f */
[----:B------:R-:W-:Y:S01]  /*20700*/  IMAD.U32 R5, RZ, RZ, UR23 ;  /* 0x00000017ff057e24 */ /* 0x000fe2000f8e00ff */
[----:B------:R-:W-:Y:S01]  /*20710*/  USHF.R.S32.HI UR14, URZ, 0x1f, UR4 ;  /* 0x0000001f3f0e7899 */ /* 0x000fe20008011404 */
[----:B------:R-:W-:Y:S01]  /*20720*/  IMAD.MOV R11, RZ, RZ, -R9 ;  /* 0x000000ffff0b7224 */ /* 0x000fe200078e0a09 */
[----:B------:R-:W-:Y:S01]  /*20730*/  IADD3 R4, P1, P4, R9, UR16, R4 ;  /* 0x0000001009047c10 */ /* 0x000fe2000fc3e004 */
[----:B------:R-:W-:Y:S01]  /*20740*/  IMAD.U32 R10, RZ, RZ, UR10 ;  /* 0x0000000aff0a7e24 */ /* 0x000fe2000f8e00ff */
[----:B------:R-:W-:Y:S01]  /*20750*/  UIADD3.X UR9, UR9, UR20, UR14, UP0, UP2 ;  /* 0x0000001409097290 */ /* 0x000fe200087e440e */
[----:B------:R-:W-:Y:S01]  /*20760*/  IMAD R11, R20, R11, R21 ;  /* 0x0000000b140b7224 */ /* 0x000fe200078e0215 */
[----:B------:R-:W-:Y:S01]  /*20770*/  SHF.R.S32.HI R5, RZ, 0x1f, R9 ;  /* 0x0000001fff057819 */ /* 0x000fe20000011409 */
[----:B------:R-:W-:Y:S01]  /*20780*/  ULDC.64 UR10, c[0x0][UR19+0x210] ;  /* 0x00008400130a7abb */ /* 0x000fe20008000a00 */
[----:B------:R-:W-:Y:S01]  /*20790*/  ULDC.64 UR12, c[0x0][0xca8] ;  /* 0x00032a00000c7ab9 */ /* 0x000fe20000000a00 */
[----:B------:R-:W-:Y:S01]  /*207a0*/  IMAD R9, R11, UR11, RZ ;  /* 0x0000000b0b097c24 */ /* 0x000fe2000f8e02ff */
[----:B------:R-:W-:Y:S01]  /*207b0*/  SHF.R.S32.HI R8, RZ, 0x1f, R11 ;  /* 0x0000001fff087819 */ /* 0x000fe2000001140b */
[----:B------:R-:W-:Y:S01]  /*207c0*/  @!UP1 ULDC UR12, c[0x0][0xc50] ;  /* 0x00031400000c9ab9 */ /* 0x000fe20000000800 */
[----:B------:R-:W-:Y:S01]  /*207d0*/  IADD3.X R5, R5, UR9, R10, P1, P4 ;  /* 0x0000000905057c10 */ /* 0x000fe20008fe840a */
[----:B------:R-:W-:-:S02]  /*207e0*/  @!UP1 ULDC UR13, c[0x0][0xc54] ;  /* 0x00031500000d9ab9 */ /* 0x000fc40000000800 */
[----:B------:R-:W-:Y:S02]  /*207f0*/  IMAD R9, R8, UR10, R9 ;  /* 0x0000000a08097c24 */ /* 0x000fe4000f8e0209 */
[----:B------:R-:W-:-:S04]  /*20800*/  IMAD.WIDE.U32 R4, R11, UR10, R4 ;  /* 0x0000000a0b047c25 */ /* 0x000fc8000f8e0004 */
[----:B------:R-:W-:Y:S01]  /*20810*/  IMAD.IADD R5, R5, 0x1, R9 ;  /* 0x0000000105057824 */ /* 0x000fe200078e0209 */
[----:B------:R-:W-:Y:S01]  /*20820*/  LEA R10, P1, R4, UR12, 0x2 ;  /* 0x0000000c040a7c11 */ /* 0x000fe2000f8210ff */
[----:B------:R-:W-:-:S03]  /*20830*/  VIADD R11, R25, 0x8 ;  /* 0x00000008190b7836 */ /* 0x000fc60000000000 */
[----:B------:R-:W-:Y:S01]  /*20840*/  LEA.HI.X R12, R4, UR13, R5, 0x2, P1 ;  /* 0x0000000d040c7c11 */ /* 0x000fe200088f1405 */
[----:B------:R-:W-:Y:S01]  /*20850*/  SHFL.IDX PT, R8, R10, RZ, 0x1c1f ;  /* 0x001c1fff0a087589 */ /* 0x000fe200000e0000 */
[----:B------:R-:W-:-:S03]  /*20860*/  ISETP.GE.OR P0, PT, R11, R6, P0 ;  /* 0x000000060b00720c */ /* 0x000fc60000706670 */
[----:B------:R-:W2:Y:S04]  /*20870*/  SHFL.IDX PT, R9, R12, RZ, 0x1c1f ;  /* 0x001c1fff0c097589 */ /* 0x000ea800000e0000 */
[----:B--2---:R-:W-:Y:S06]  /*20880*/  @!P3 ST.E desc[UR36][R8.64], R13 ;  /* 0x0000000d0800b985 */ /* 0x004fec000c101924 */
[----:B------:R-:W2:Y:S01]  /*20890*/  @!P0 LDL R15, [R1+0x214] ;  /* 0x00021400010f8983 */ /* 0x000ea20000100800 */
[----:B------:R-:W-:-:S02]  /*208a0*/  PLOP3.LUT P1, PT, PT, PT, UP1, 0x80, 0x0 ;  /* 0x000000000000781c */ /* 0x000fc40003f2f018 */
[-C--:B------:R-:W-:Y:S01]  /*208b0*/  ISETP.GE.AND P3, PT, R25, R6.reuse, PT ;  /* 0x000000061900720c */ /* 0x080fe20003f66270 */
[----:B------:R-:W-:Y:S04]  /*208c0*/  SHFL.IDX PT, R4, R10, 0x1, 0x1c1f ;  /* 0x003c1f000a047f89 */ /* 0x000fe800000e0000 */
[----:B------:R-:W2:Y:S04]  /*208d0*/  SHFL.IDX PT, R5, R12, 0x1, 0x1c1f ;  /* 0x003c1f000c057f89 */ /* 0x000ea800000e0000 */
[----:B--2---:R0:W-:Y:S01]  /*208e0*/  @!P0 ST.E desc[UR36][R4.64], R15 ;  /* 0x0000000f04008985 */ /* 0x0041e2000c101924 */
[----:B------:R-:W-:Y:S01]  /*208f0*/  ISETP.GE.AND P0, PT, R11, R6, PT ;  /* 0x000000060b00720c */ /* 0x000fe20003f06270 */
[----:B------:R-:W-:-:S12]  /*20900*/  @P1 BRA `(.L_x_12615) ;  /* 0x0000000c00c81947 */ /* 0x000fd80003800000 */
[----:B0-----:R-:W-:Y:S01]  /*20910*/  IMAD R5, R215, 0x40, R18 ;  /* 0x00000040d7057824 */ /* 0x001fe200078e0212 */
[----:B------:R-:W-:Y:S01]  /*20920*/  ULDC.64 UR12, c[0x0][0xba0] ;  /* 0x0002e800000c7ab9 */ /* 0x000fe20000000a00 */
[----:B------:R-:W0:Y:S02]  /*20930*/  @P2 LDC R21, c[0x0][0xcf0] ;  /* 0x00033c00ff152b82 */ /* 0x000e240000000800 */
        /* <DEDUP_REMOVED lines=12> */
[----:B------:R-:W-:Y:S01]  /*20a00*/  IMAD.X R25, RZ, RZ, R3, P3 ;  /* 0x000000ffff197224 */ /* 0x000fe200018e0603 */
[C---:B------:R-:W-:Y:S02]  /*20a10*/  IADD3 R33, P0, R2.reuse, 0x4000, RZ ;  /* 0x0000400002217810 */ /* 0x040fe40007f1e0ff */
[C---:B------:R-:W-:Y:S01]  /*20a20*/  IADD3 R37, P6, R2.reuse, 0x5000, RZ ;  /* 0x0000500002257810 */ /* 0x040fe20007fde0ff */
[----:B------:R-:W-:Y:S01]  /*20a30*/  UIMAD UR9, UR14, UR12, URZ ;  /* 0x0000000c0e0972a4 */ /* 0x000fe2000f8e023f */
[C---:B------:R-:W-:Y:S01]  /*20a40*/  IADD3 R41, P5, R2.reuse, 0x6000, RZ ;  /* 0x0000600002297810 */ /* 0x040fe20007fbe0ff */
[----:B------:R-:W-:Y:S01]  /*20a50*/  UIMAD.WIDE.U32 UR10, UR4, UR12, URZ ;  /* 0x0000000c040a72a5 */ /* 0x000fe2000f8e003f */
[C---:B------:R-:W-:Y:S01]  /*20a60*/  IADD3 R45, P4, R2.reuse, 0x7000, RZ ;  /* 0x00007000022d7810 */ /* 0x040fe20007f9e0ff */
[----:B------:R-:W5:Y:S01]  /*20a70*/  LD.E.128 R12, desc[UR36][R12.64] ;  /* 0x000000240c0c7980 */ /* 0x000f62000c101d00 */
[----:B------:R-:W-:-:S02]  /*20a80*/  IADD3 R49, P3, R2, 0x8000, RZ ;  /* 0x0000800002317810 */ /* 0x000fc40007f7e0ff */
[----:B------:R-:W-:Y:S01]  /*20a90*/  SHF.R.U64 R28, R28, 0x3, RZ ;  /* 0x000000031c1c7819 */ /* 0x000fe200000012ff */
        /* <DEDUP_REMOVED lines=8> */
[----:B------:R-:W-:Y:S02]  /*20b20*/  IADD3 R53, P1, R2, 0x9000, RZ ;  /* 0x0000900002357810 */ /* 0x000fe40007f3e0ff */
[----:B------:R-:W-:Y:S02]  /*20b30*/  SHF.R.U64 R32, R32, 0x3, RZ ;  /* 0x0000000320207819 */ /* 0x000fe400000012ff */
[----:B------:R-:W-:Y:S02]  /*20b40*/  SHF.R.U64 R36, R36, 0x3, RZ ;  /* 0x0000000324247819 */ /* 0x000fe400000012ff */
[----:B------:R-:W-:Y:S01]  /*20b50*/  LOP3.LUT R9, R2, 0x380, RZ, 0xc0, !PT ;  /* 0x0000038002097812 */ /* 0x000fe200078ec0ff */
[----:B------:R-:W-:Y:S01]  /*20b60*/  UIMAD UR9, UR4, UR13, UR9 ;  /* 0x0000000d040972a4 */ /* 0x000fe2000f8e0209 */
[----:B------:R-:W-:Y:S01]  /*20b70*/  SHF.R.U64 R40, R40, 0x3, RZ ;  /* 0x0000000328287819 */ /* 0x000fe200000012ff */
[----:B------:R-:W5:Y:S01]  /*20b80*/  LD.E.128 R28, desc[UR36][R28.64] ;  /* 0x000000241c1c7980 */ /* 0x000f62000c101d00 */
[----:B------:R-:W-:Y:S01]  /*20b90*/  SHF.R.U64 R44, R44, 0x3, RZ ;  /* 0x000000032c2c7819 */ /* 0x000fe200000012ff */
[----:B------:R-:W-:Y:S01]  /*20ba0*/  ULDC.64 UR12, c[0x0][0xbe8] ;  /* 0x0002fa00000c7ab9 */ /* 0x000fe20000000a00 */
[----:B------:R-:W-:-:S02]  /*20bb0*/  SHF.R.U64 R48, R48, 0x3, RZ ;  /* 0x0000000330307819 */ /* 0x000fc400000012ff */
        /* <DEDUP_REMOVED lines=13> */
[----:B------:R-:W-:Y:S01]  /*20c90*/  UIADD3 UR11, UR11, UR9, URZ ;  /* 0x000000090b0b7290 */ /* 0x000fe2000fffe03f */
[C---:B------:R-:W-:Y:S01]  /*20ca0*/  IADD3 R61, P6, R2.reuse, 0xb000, RZ ;  /* 0x0000b000023d7810 */ /* 0x040fe20007fde0ff */
[----:B------:R-:W-:Y:S01]  /*20cb0*/  USHF.R.S32.HI UR4, URZ, 0x1f, UR8 ;  /* 0x0000001f3f047899 */ /* 0x000fe20008011408 */
[C---:B------:R-:W-:Y:S01]  /*20cc0*/  IADD3 R65, P5, R2.reuse, 0xc000, RZ ;  /* 0x0000c00002417810 */ /* 0x040fe20007fbe0ff */
[----:B------:R-:W5:Y:S01]  /*20cd0*/  LD.E.128 R32, desc[UR36][R32.64] ;  /* 0x0000002420207980 */ /* 0x000f62000c101d00 */
[C---:B------:R-:W-:Y:S02]  /*20ce0*/  IADD3 R69, P4, R2.reuse, 0xd000, RZ ;  /* 0x0000d00002457810 */ /* 0x040fe40007f9e0ff */
        /* <DEDUP_REMOVED lines=13> */
[----:B------:R-:W-:-:S02]  /*20dc0*/  IADD3 R5, P1, R2, 0xf000, RZ ;  /* 0x0000f00002057810 */ /* 0x000fc40007f3e0ff */
[----:B------:R-:W-:Y:S02]  /*20dd0*/  SHF.R.U64 R56, R56, 0x3, RZ ;  /* 0x0000000338387819 */ /* 0x000fe400000012ff */
[----:B------:R-:W-:Y:S01]  /*20de0*/  SHF.R.U64 R60, R60, 0x3, RZ ;  /* 0x000000033c3c7819 */ /* 0x000fe200000012ff */
[----:B------:R-:W-:Y:S01]  /*20df0*/  IMAD.X R77, RZ, RZ, R3, P1 ;  /* 0x000000ffff4d7224 */ /* 0x000fe200008e0603 */
[----:B------:R-:W-:Y:S01]  /*20e00*/  SHF.R.U64 R64, R64, 0x3, RZ ;  /* 0x0000000340407819 */ /* 0x000fe200000012ff */
[----:B------:R-:W-:Y:S01]  /*20e10*/  UIMAD.WIDE.U32 UR10, UR60, UR12, UR10 ;  /* 0x0000000c3c0a72a5 */ /* 0x000fe2000f8e000a */
[----:B------:R-:W-:Y:S01]  /*20e20*/  SHF.R.U64 R68, R68, 0x3, RZ ;  /* 0x0000000344447819 */ /* 0x000fe200000012ff */
[----:B------:R-:W5:Y:S01]  /*20e30*/  LD.E.128 R52, desc[UR36][R52.64] ;  /* 0x0000002434347980 */ /* 0x000f62000c101d00 */
[----:B------:R-:W-:Y:S02]  /*20e40*/  SHF.R.U64 R72, R72, 0x3, RZ ;  /* 0x0000000348487819 */ /* 0x000fe400000012ff */
[----:B------:R-:W-:-:S02]  /*20e50*/  LOP3.LUT R2, R9, R2, RZ, 0x3c, !PT ;  /* 0x0000000209027212 */ /* 0x000fc400078e3cff */
        /* <DEDUP_REMOVED lines=11> */
[----:B------:R-:W-:Y:S01]  /*20f10*/  LOP3.LUT R4, R5, 0x380, RZ, 0xc0, !PT ;  /* 0x0000038005047812 */ /* 0x000fe200078ec0ff */
[----:B------:R-:W-:-:S02]  /*20f20*/  UIMAD UR11, UR60, UR13, UR11 ;  /* 0x0000000d3c0b72a4 */ /* 0x000fc4000f8e020b */
[----:B------:R-:W5:Y:S01]  /*20f30*/  LD.E.128 R56, desc[UR36][R56.64] ;  /* 0x0000002438387980 */ /* 0x000f62000c101d00 */
[----:B------:R-:W-:Y:S01]  /*20f40*/  SHF.R.U64 R4, R4, 0x3, RZ ;  /* 0x0000000304047819 */ /* 0x000fe200000012ff */
[----:B------:R-:W-:Y:S02]  /*20f50*/  ULDC.64 UR12, c[0x0][0xbf0] ;  /* 0x0002fc00000c7ab9 */ /* 0x000fe40000000a00 */
[----:B------:R-:W5:Y:S01]  /*20f60*/  LD.E.128 R60, desc[UR36][R60.64] ;  /* 0x000000243c3c7980 */ /* 0x000f62000c101d00 */
[----:B-1----:R-:W1:Y:S01]  /*20f70*/  @P2 LDC R3, c[0x0][0xcec] ;  /* 0x00033b00ff032b82 */ /* 0x002e620000000800 */
[----:B------:R-:W-:Y:S01]  /*20f80*/  IMAD R2, R218, 0x20, R215 ;  /* 0x00000020da027824 */ /* 0x000fe200078e02d7 */
[----:B------:R-:W-:Y:S01]  /*20f90*/  LOP3.LUT R76, R4, R5, RZ, 0x3c, !PT ;  /* 0x00000005044c7212 */ /* 0x000fe200078e3cff */
[----:B------:R-:W5:Y:S02]  /*20fa0*/  LD.E.128 R64, desc[UR36][R64.64] ;  /* 0x0000002440407980 */ /* 0x000f64000c101d00 */
[----:B------:R-:W-:Y:S01]  /*20fb0*/  VIADD R80, R2, UR58 ;  /* 0x0000003a02507c36 */ /* 0x000fe20008000000 */
[----:B------:R-:W-:Y:S01]  /*20fc0*/  UIMAD UR4, UR4, UR12, URZ ;  /* 0x0000000c040472a4 */ /* 0x000fe2000f8e023f */
[----:B------:R-:W5:Y:S02]  /*20fd0*/  LD.E.128 R68, desc[UR36][R68.64] ;  /* 0x0000002444447980 */ /* 0x000f64000c101d00 */
[----:B------:R-:W-:Y:S01]  /*20fe0*/  IMAD.MOV.U32 R5, RZ, RZ, R80 ;  /* 0x000000ffff057224 */ /* 0x000fe200078e0050 */
[----:B------:R-:W-:Y:S01]  /*20ff0*/  UIMAD UR4, UR8, UR13, UR4 ;  /* 0x0000000d080472a4 */ /* 0x000fe2000f8e0204 */
[----:B------:R-:W5:Y:S01]  /*21000*/  LD.E.128 R72, desc[UR36][R72.64] ;  /* 0x0000002448487980 */ /* 0x000f62000c101d00 */
[----:B------:R-:W-:-:S03]  /*21010*/  UIMAD.WIDE.U32 UR8, UR8, UR12, UR10 ;  /* 0x0000000c080872a5 */ /* 0x000fc6000f8e000a */
[----:B------:R-:W-:Y:S01]  /*21020*/  ULDC.64 UR10, c[0x0][0xbe0] ;  /* 0x0002f800000a7ab9 */ /* 0x000fe20000000a00 */
[----:B------:R-:W5:Y:S01]  /*21030*/  LD.E.128 R76, desc[UR36][R76.64] ;  /* 0x000000244c4c7980 */ /* 0x000f62000c101d00 */
[----:B-1----:R-:W-:Y:S01]  /*21040*/  @P2 IMAD.HI.U32 R2, R80, R3, RZ ;  /* 0x0000000350022227 */ /* 0x002fe200078e00ff */
[----:B------:R-:W-:Y:S01]  /*21050*/  UIADD3 UR4, UR9, UR4, URZ ;  /* 0x0000000409047290 */ /* 0x000fe2000fffe03f */
[----:B------:R-:W-:Y:S01]  /*21060*/  @!PT LDS RZ, [RZ] ;  /* 0x00000000fffff984 */ /* 0x000fe20000000800 */
[----:B------:R-:W-:Y:S01]  /*21070*/  @!PT LDS RZ, [RZ] ;  /* 0x00000000fffff984 */ /* 0x000fe20000000800 */
[----:B------:R-:W-:Y:S01]  /*21080*/  @!PT LDS RZ, [RZ] ;  /* 0x00000000fffff984 */ /* 0x000fe20000000800 */
[----:B------:R-:W-:Y:S01]  /*21090*/  @!PT LDS RZ, [RZ] ;  /* 0x00000000fffff984 */ /* 0x000fe20000000800 */
[----:B------:R1:W-:Y:S06]  /*210a0*/  MEMBAR.ALL.CTA ;  /* 0x0000000000007992 */ /* 0x0003ec0000008000 */
[----:B-1----:R-:W1:Y:S01]  /*210b0*/  FENCE.VIEW.ASYNC.S ;  /* 0x00000000000073c6 */ /* 0x002e620000000000 */
[----:B0-----:R-:W-:-:S04]  /*210c0*/  @P2 SHF.R.U32.HI R5, RZ, R21, R2 ;  /* 0x00000015ff052219 */ /* 0x001fc80000011602 */
[--C-:B------:R-:W-:Y:S01]  /*210d0*/  SHF.R.S32.HI R4, RZ, 0x1f, R5.reuse ;  /* 0x0000001fff047819 */ /* 0x100fe20000011405 */
[----:B------:R-:W-:Y:S02]  /*210e0*/  IMAD.MOV R21, RZ, RZ, -R5 ;  /* 0x000000ffff157224 */ /* 0x000fe400078e0a05 */
[----:B------:R-:W-:Y:S02]  /*210f0*/  IMAD.U32 R3, RZ, RZ, UR9 ;  /* 0x00000009ff037e24 */ /* 0x000fe4000f8e00ff */
[----:B------:R-:W-:Y:S02]  /*21100*/  IMAD R4, R4, UR10, RZ ;  /* 0x0000000a04047c24 */ /* 0x000fe4000f8e02ff */
[----:B------:R-:W-:Y:S02]  /*21110*/  IMAD R21, R20, R21, R80 ;  /* 0x0000001514157224 */ /* 0x000fe400078e0250 */
[----:B------:R-:W-:Y:S01]  /*21120*/  IMAD.U32 R2, RZ, RZ, UR8 ;  /* 0x00000008ff027e24 */ /* 0x000fe2000f8e00ff */
[----:B------:R-:W-:Y:S01]  /*21130*/  ULDC.64 UR8, c[0x0][0xbd8] ;  /* 0x0002f60000087ab9 */ /* 0x000fe20000000a00 */
[----:B------:R-:W-:-:S02]  /*21140*/  IMAD.U32 R3, RZ, RZ, UR4 ;  /* 0x00000004ff037e24 */ /* 0x000fc4000f8e00ff */
[C---:B------:R-:W-:Y:S01]  /*21150*/  IMAD R81, R5.reuse, UR11, R4 ;  /* 0x0000000b05517c24 */ /* 0x040fe2000f8e0204 */
        /* <DEDUP_REMOVED lines=13> */
[----:B------:R-:W-:Y:S02]  /*21230*/  PRMT R0, RZ, 0x654, R0 ;  /* 0x00000654ff007816 */ /* 0x000fe40000000000 */
[----:B------:R-:W-:Y:S02]  /*21240*/  LEA.HI.X R83, R2, UR9, R3, 0x1, P3 ;  /* 0x0000000902537c11 */ /* 0x000fe400098f0c03 */
[-C--:B------:R-:W-:Y:S01]  /*21250*/  ISETP.GE.AND P1, PT, R5, R6.reuse, PT ;  /* 0x000000060500720c */ /* 0x080fe20003f26270 */
[----:B------:R-:W-:Y:S01]  /*21260*/  VIADD R5, R85, 0x40 ;  /* 0x0000004055057836 */ /* 0x000fe20000000000 */
[----:B-1----:R0:W-:Y:S01]  /*21270*/  SYNCS.ARRIVE.TRANS64.RED.A1T0 RZ, [R0+URZ], RZ ;  /* 0x000000ff00ff79a7 */ /* 0x0021e2000810043f */
[----:B------:R1:W2:Y:S01]  /*21280*/  SHFL.IDX PT, R80, R82, RZ, 0x181f ;  /* 0x00181fff52507589 */ /* 0x0002a200000e0000 */
[----:B------:R-:W-:Y:S02]  /*21290*/  BSSY B1, `(.L_x_12616) ;  /* 0x0000015000017945 */ /* 0x000fe40003800000 */
[----:B------:R-:W-:Y:S01]  /*212a0*/  ISETP.GE.AND P0, PT, R5, R6, PT ;  /* 0x000000060500720c */ /* 0x000fe20003f06270 */
[----:B0-----:R1:W0:Y:S01]  /*212b0*/  SHFL.IDX PT, R0, R83, RZ, 0x181f ;  /* 0x00181fff53007589 */ /* 0x00122200000e0000 */
[----:B------:R-:W-:Y:S11]  /*212c0*/  @P2 BRA `(.L_x_12617) ;  /* 0x0000000000442947 */ /* 0x000ff60003800000 */
[----:B------:R-:W-:Y:S02]  /*212d0*/  ULDC UR4, c[0x0][0xbc8] ;  /* 0x0002f20000047ab9 */ /* 0x000fe40000000800 */
[----:B------:R-:W-:Y:S02]  /*212e0*/  ISETP.GE.AND P5, PT, R18, UR4, PT ;  /* 0x0000000412007c0c */ /* 0x000fe4000bfa6270 */
[----:B------:R-:W-:Y:S02]  /*212f0*/  ISETP.GE.AND P4, PT, R176, UR4, PT ;  /* 0x00000004b0007c0c */ /* 0x000fe4000bf86270 */
[----:B------:R-:W-:Y:S02]  /*21300*/  ISETP.GE.AND P3, PT, R19, UR4, PT ;  /* 0x0000000413007c0c */ /* 0x000fe4000bf66270 */
[----:B------:R-:W-:-:S07]  /*21310*/  ISETP.GE.AND P2, PT, R177, UR4, PT ;  /* 0x00000004b1007c0c */ /* 0x000fce000bf46270 */
[----:B--2---:R-:W-:-:S04]  /*21320*/  @!P5 LEA R2, P6, R18, R80, 0x1 ;  /* 0x000000501202d211 */ /* 0x004fc800078c08ff */
[----:B0-----:R-:W-:Y:S02]  /*21330*/  @!P5 LEA.HI.X R3, R18, R0, R183, 0x1, P6 ;  /* 0x000000001203d211 */ /* 0x001fe400030f0cb7 */
        /* <DEDUP_REMOVED lines=10> */
.L_x_12617:
[----:B------:R-:W-:Y:S05]  /*213e0*/  BSYNC B1 ;  /* 0x0000000000017941 */ /* 0x000fea0003800000 */
.L_x_12616:
[----:B0-----:R0:W4:Y:S01]  /*213f0*/  SHFL.IDX PT, R0, R83, 0x1, 0x181f ;  /* 0x00381f0053007f89 */ /* 0x00112200000e0000 */
[----:B------:R-:W-:Y:S03]  /*21400*/  BSSY B1, `(.L_x_12618) ;  /* 0x0000014000017945 */ /* 0x000fe60003800000 */
[----:B---3-5:R0:W3:Y:S01]  /*21410*/  SHFL.IDX PT, R10, R82, 0x1, 0x181f ;  /* 0x00381f00520a7f89 */ /* 0x0280e200000e0000 */
[----:B------:R-:W-:Y:S05]  /*21420*/  @P1 BRA `(.L_x_12619) ;  /* 0x0000000000441947 */ /* 0x000fea0003800000 */
[----:B------:R-:W-:Y:S02]  /*21430*/  ULDC UR4, c[0x0][0xbc8] ;  /* 0x0002f20000047ab9 */ /* 0x000fe40000000800 */
[----:B------:R-:W-:Y:S02]  /*21440*/  ISETP.GE.AND P4, PT, R18, UR4, PT ;  /* 0x0000000412007c0c */ /* 0x000fe4000bf86270 */
[----:B------:R-:W-:Y:S02]  /*21450*/  ISETP.GE.AND P3, PT, R176, UR4, PT ;  /* 0x00000004b0007c0c */ /* 0x000fe4000bf66270 */
[----:B------:R-:W-:Y:S02]  /*21460*/  ISETP.GE.AND P2, PT, R19, UR4, PT ;  /* 0x0000000413007c0c */ /* 0x000fe4000bf46270 */
[----:B------:R-:W-:-:S07]  /*21470*/  ISETP.GE.AND P1, PT, R177, UR4, PT ;  /* 0x00000004b1007c0c */ /* 0x000fce000bf26270 */
[-C--:B---3--:R-:W-:Y:S02]  /*21480*/  @!P4 LEA R2, P6, R18, R10.reuse, 0x1 ;  /* 0x0000000a1202c211 */ /* 0x088fe400078c08ff */
[----:B------:R-:W-:Y:S02]  /*21490*/  @!P3 LEA R4, P5, R176, R10, 0x1 ;  /* 0x0000000ab004b211 */ /* 0x000fe400078a08ff */
[----:B----4-:R-:W-:Y:S02]  /*214a0*/  @!P4 LEA.HI.X R3, R18, R0, R183, 0x1, P6 ;  /* 0x000000001203c211 */ /* 0x010fe400030f0cb7 */
        /* <DEDUP_REMOVED lines=9> */
.L_x_12619:
[----:B------:R-:W-:Y:S05]  /*21540*/  BSYNC B1 ;  /* 0x0000000000017941 */ /* 0x000fea0003800000 */
.L_x_12618:
[----:B----4-:R4:W0:Y:S01]  /*21550*/  SHFL.IDX PT, R0, R83, 0x2, 0x181f ;  /* 0x00581f0053007f89 */ /* 0x01082200000e0000 */
[----:B------:R-:W-:Y:S03]  /*21560*/  BSSY B1, `(.L_x_12620) ;  /* 0x0000014000017945 */ /* 0x000fe60003800000 */
[----:B---3--:R4:W3:Y:S01]  /*21570*/  SHFL.IDX PT, R10, R82, 0x2, 0x181f ;  /* 0x00581f00520a7f89 */ /* 0x0088e200000e0000 */
[----:B------:R-:W-:Y:S05]  /*21580*/  @P0 BRA `(.L_x_12621) ;  /* 0x0000000000440947 */ /* 0x000fea0003800000 */
[----:B------:R-:W-:Y:S02]  /*21590*/  ULDC UR4, c[0x0][0xbc8] ;  /* 0x0002f20000047ab9 */ /* 0x000fe40000000800 */
[----:B------:R-:W-:Y:S02]  /*215a0*/  ISETP.GE.AND P3, PT, R18, UR4, PT ;  /* 0x0000000412007c0c */ /* 0x000fe4000bf66270 */
[----:B------:R-:W-:Y:S02]  /*215b0*/  ISETP.GE.AND P2, PT, R176, UR4, PT ;  /* 0x00000004b0007c0c */ /* 0x000fe4000bf46270 */
[----:B------:R-:W-:Y:S02]  /*215c0*/  ISETP.GE.AND P1, PT, R19, UR4, PT ;  /* 0x0000000413007c0c */ /* 0x000fe4000bf26270 */
[----:B------:R-:W-:-:S07]  /*215d0*/  ISETP.GE.AND P0, PT, R177, UR4, PT ;  /* 0x00000004b1007c0c */ /* 0x000fce000bf06270 */
[-C--:B---3--:R-:W-:Y:S02]  /*215e0*/  @!P3 LEA R2, P6, R18, R10.reuse, 0x1 ;  /* 0x0000000a1202b211 */ /* 0x088fe400078c08ff */
[-C--:B------:R-:W-:Y:S02]  /*215f0*/  @!P2 LEA R4, P5, R176, R10.reuse, 0x1 ;  /* 0x0000000ab004a211 */ /* 0x080fe400078a08ff */
[----:B------:R-:W-:Y:S02]  /*21600*/  @!P1 LEA R8, P4, R19, R10, 0x1 ;  /* 0x0000000a13089211 */ /* 0x000fe400078808ff */
[----:B0-----:R-:W-:Y:S02]  /*21610*/  @!P3 LEA.HI.X R3, R18, R0, R183, 0x1, P6 ;  /* 0x000000001203b211 */ /* 0x001fe400030f0cb7 */
        /* <DEDUP_REMOVED lines=8> */
.L_x_12621:
[----:B------:R-:W-:Y:S05]  /*216a0*/  BSYNC B1 ;  /* 0x0000000000017941 */ /* 0x000fea0003800000 */
.L_x_12620:
[----:B0-----:R-:W-:Y:S01]  /*216b0*/  VIADD R3, R85, 0x60 ;  /* 0x0000006055037836 */ /* 0x001fe20000000000 */
[----:B-1--4-:R-:W0:Y:S04]  /*216c0*/  SHFL.IDX PT, R83, R83, 0x3, 0x181f ;  /* 0x00781f0053537f89 */ /* 0x012e2800000e0000 */
[----:B------:R-:W-:Y:S01]  /*216d0*/  ISETP.GE.AND P0, PT, R3, R6, PT ;  /* 0x000000060300720c */ /* 0x000fe20003f06270 */
[----:B------:R-:W1:-:S12]  /*216e0*/  SHFL.IDX PT, R82, R82, 0x3, 0x181f ;  /* 0x00781f0052527f89 */ /* 0x000e5800000e0000 */
[----:B------:R-:W-:Y:S05]  /*216f0*/  @P0 BRA `(.L_x_12622) ;  /* 0x0000002800400947 */ /* 0x000fea0003800000 */
[----:B------:R-:W-:Y:S02]  /*21700*/  ULDC UR4, c[0x0][0xbc8] ;  /* 0x0002f20000047ab9 */ /* 0x000fe40000000800 */
[----:B------:R-:W-:Y:S02]  /*21710*/  ISETP.GE.AND P3, PT, R18, UR4, PT ;  /* 0x0000000412007c0c */ /* 0x000fe4000bf66270 */
[----:B------:R-:W-:Y:S02]  /*21720*/  ISETP.GE.AND P4, PT, R176, UR4, PT ;  /* 0x00000004b0007c0c */ /* 0x000fe4000bf86270 */
[----:B------:R-:W-:-:S09]  /*21730*/  ISETP.GE.AND P5, PT, R19, UR4, PT ;  /* 0x0000000413007c0c */ /* 0x000fd2000bfa6270 */
[-C--:B-1----:R-:W-:Y:S02]  /*21740*/  @!P3 LEA R2, P0, R18, R82.reuse, 0x1 ;  /* 0x000000521202b211 */ /* 0x082fe400078008ff */
[-C--:B------:R-:W-:Y:S02]  /*21750*/  @!P4 LEA R4, P1, R176, R82.reuse, 0x1 ;  /* 0x00000052b004c211 */ /* 0x080fe400078208ff */
[C---:B------:R-:W-:Y:S02]  /*21760*/  @!P5 LEA R8, P2, R19.reuse, R82, 0x1 ;  /* 0x000000521308d211 */ /* 0x040fe400078408ff */
[-C--:B0-----:R-:W-:Y:S02]  /*21770*/  @!P3 LEA.HI.X R3, R18, R83.reuse, R183, 0x1, P0 ;  /* 0x000000531203b211 */ /* 0x081fe400000f0cb7 */
[-C--:B------:R-:W-:Y:S02]  /*21780*/  @!P4 LEA.HI.X R5, R176, R83.reuse, R182, 0x1, P1 ;  /* 0x00000053b005c211 */ /* 0x080fe400008f0cb6 */
[----:B------:R-:W-:Y:S01]  /*21790*/  @!P5 LEA.HI.X R9, R19, R83, R181, 0x1, P2 ;  /* 0x000000531309d211 */ /* 0x000fe200010f0cb5 */
        /* <DEDUP_REMOVED lines=9> */
.L_x_12615:
[----:B------:R1:W5:Y:S01]  /*21830*/  LDL R50, [R1+0x4ac] ;  /* 0x0004ac0001327983 */ /* 0x0003620000100800 */
[----:B------:R-:W-:Y:S01]  /*21840*/  ULDC.64 UR12, c[0x0][0xc08] ;  /* 0x00030200000c7ab9 */ /* 0x000fe20000000a00 */
[----:B------:R-:W2:Y:S02]  /*21850*/  @P2 LDC R2, c[0x0][0xcec] ;  /* 0x00033b00ff022b82 */ /* 0x000ea40000000800 */
[----:B------:R1:W5:Y:S04]  /*21860*/  LDL R49, [R1+0x4a8] ;  /* 0x0004a80001317983 */ /* 0x0003680000100800 */
        /* <DEDUP_REMOVED lines=24> */
[----:B------:R1:W5:Y:S01]  /*219f0*/  LDL R24, [R1+0x444] ;  /* 0x0004440001187983 */ /* 0x0003620000100800 */
[----:B------:R-:W-:Y:S01]  /*21a00*/  UIMAD UR9, UR14, UR12, URZ ;  /* 0x0000000c0e0972a4 */ /* 0x000fe2000f8e023f */
[----:B------:R-:W3:Y:S01]  /*21a10*/  @P2 LDC R3, c[0x0][0xcf0] ;  /* 0x00033c00ff032b82 */ /* 0x000ee20000000800 */
[----:B------:R-:W-:Y:S01]  /*21a20*/  UIMAD.WIDE.U32 UR10, UR4, UR12, URZ ;  /* 0x0000000c040a72a5 */ /* 0x000fe2000f8e003f */
[----:B--2---:R-:W-:Y:S01]  /*21a30*/  @P2 IMAD.HI.U32 R2, R21, R2, RZ ;  /* 0x0000000215022227 */ /* 0x004fe200078e00ff */
[----:B------:R-:W-:Y:S01]  /*21a40*/  UIMAD UR9, UR4, UR13, UR9 ;  /* 0x0000000d040972a4 */ /* 0x000fe2000f8e0209 */
[----:B------:R-:W-:Y:S01]  /*21a50*/  BSSY B1, `(.L_x_12623) ;  /* 0x00000ca000017945 */ /* 0x000fe20003800000 */
[----:B------:R-:W-:Y:S01]  /*21a60*/  USHF.R.S32.HI UR4, URZ, 0x1f, UR8 ;  /* 0x0000001f3f047899 */ /* 0x000fe20008011408 */
[----:B0-----:R-:W-:Y:S01]  /*21a70*/  IMAD.MOV.U32 R5, RZ, RZ, R21 ;  /* 0x000000ffff057224 */ /* 0x001fe200078e0015 */
[----:B------:R-:W-:Y:S01]  /*21a80*/  UIADD3 UR11, UR11, UR9, URZ ;  /* 0x000000090b0b7290 */ /* 0x000fe2000fffe03f */
[----:B------:R-:W-:-:S03]  /*21a90*/  ULDC.64 UR12, c[0x0][0xc38] ;  /* 0x00030e00000c7ab9 */ /* 0x000fc60000000a00 */
[----:B------:R-:W-:-:S04]  /*21aa0*/  UIMAD.WIDE.U32 UR10, UR60, UR12, UR10 ;  /* 0x0000000c3c0a72a5 */ /* 0x000fc8000f8e000a */
[----:B------:R-:W-:-:S03]  /*21ab0*/  UIMAD UR11, UR60, UR13, UR11 ;  /* 0x0000000d3c0b72a4 */ /* 0x000fc6000f8e020b */
[----:B------:R-:W-:Y:S02]  /*21ac0*/  ULDC.64 UR12, c[0x0][0xc40] ;  /* 0x00031000000c7ab9 */ /* 0x000fe40000000a00 */
[----:B------:R-:W-:-:S04]  /*21ad0*/  UIMAD UR4, UR4, UR12, URZ ;  /* 0x0000000c040472a4 */ /* 0x000fc8000f8e023f */
[----:B------:R-:W-:Y:S01]  /*21ae0*/  UIMAD UR4, UR8, UR13, UR4 ;  /* 0x0000000d080472a4 */ /* 0x000fe2000f8e0204 */
[----:B---3--:R-:W-:Y:S01]  /*21af0*/  @P2 SHF.R.U32.HI R5, RZ, R3, R2 ;  /* 0x00000003ff052219 */ /* 0x008fe20000011602 */
[----:B------:R-:W-:-:S03]  /*21b00*/  UIMAD.WIDE.U32 UR8, UR8, UR12, UR10 ;  /* 0x0000000c080872a5 */ /* 0x000fc6000f8e000a */
[----:B------:R-:W-:Y:S01]  /*21b10*/  ULDC.64 UR10, c[0x0][0xc48] ;  /* 0x00031200000a7ab9 */ /* 0x000fe20000000a00 */
[----:B------:R-:W-:Y:S01]  /*21b20*/  UIADD3 UR9, UR9, UR4, URZ ;  /* 0x0000000409097290 */ /* 0x000fe2000fffe03f */
[--C-:B------:R-:W-:Y:S01]  /*21b30*/  SHF.R.S32.HI R2, RZ, 0x1f, R5.reuse ;  /* 0x0000001fff027819 */ /* 0x100fe20000011405 */
[----:B------:R-:W-:Y:S02]  /*21b40*/  IMAD.MOV R9, RZ, RZ, -R5 ;  /* 0x000000ffff097224 */ /* 0x000fe400078e0a05 */
[----:B------:R-:W-:Y:S02]  /*21b50*/  UIMAD.WIDE.U32 UR8, UR61, UR10, UR8 ;  /* 0x0000000a3d0872a5 */ /* 0x000fe4000f8e0008 */
[----:B------:R-:W-:Y:S02]  /*21b60*/  IMAD R9, R20, R9, R21 ;  /* 0x0000000914097224 */ /* 0x000fe400078e0215 */
[----:B------:R-:W-:Y:S02]  /*21b70*/  UIMAD UR61, UR61, UR11, UR9 ;  /* 0x0000000b3d3d72a4 */ /* 0x000fe4000f8e0209 */
[----:B------:R-:W-:Y:S01]  /*21b80*/  IMAD.U32 R3, RZ, RZ, UR9 ;  /* 0x00000009ff037e24 */ /* 0x000fe2000f8e00ff */
[----:B------:R-:W-:-:S02]  /*21b90*/  ULDC.64 UR10, c[0x0][0xc30] ;  /* 0x00030c00000a7ab9 */ /* 0x000fc40000000a00 */
[----:B------:R-:W-:Y:S02]  /*21ba0*/  IMAD R4, R2, UR10, RZ ;  /* 0x0000000a02047c24 */ /* 0x000fe4000f8e02ff */
        /* <DEDUP_REMOVED lines=11> */
[----:B------:R-:W-:Y:S01]  /*21c60*/  VIADD R4, R0, 0x32420 ;  /* 0x0003242000047836 */ /* 0x000fe20000000000 */
[----:B------:R-:W-:Y:S01]  /*21c70*/  LEA R0, P1, R2, UR8, 0x2 ;  /* 0x0000000802007c11 */ /* 0x000fe2000f8210ff */
[----:B------:R-:W-:-:S03]  /*21c80*/  IMAD.IADD R3, R3, 0x1, R5 ;  /* 0x0000000103037824 */ /* 0x000fc600078e0205 */
[----:B------:R-:W-:Y:S01]  /*21c90*/  PRMT R4, RZ, 0x654, R4 ;  /* 0x00000654ff047816 */ /* 0x000fe20000000004 */
[----:B------:R1:W0:Y:S01]  /*21ca0*/  SHFL.IDX PT, R10, R0, RZ, 0x1c1f ;  /* 0x001c1fff000a7589 */ /* 0x00022200000e0000 */
[----:B------:R-:W-:Y:S02]  /*21cb0*/  LEA.HI.X R6, R2, UR9, R3, 0x2, P1 ;  /* 0x0000000902067c11 */ /* 0x000fe400088f1403 */
[----:B------:R1:W-:Y:S03]  /*21cc0*/  SYNCS.ARRIVE.TRANS64.RED.A1T0 RZ, [R4+URZ], RZ ;  /* 0x000000ff04ff79a7 */ /* 0x0003e6000810043f */
[----:B------:R1:W2:Y:S01]  /*21cd0*/  SHFL.IDX PT, R11, R6, RZ, 0x1c1f ;  /* 0x001c1fff060b7589 */ /* 0x0002a200000e0000 */
[----:B------:R-:W-:Y:S05]  /*21ce0*/  @P3 BRA `(.L_x_12624) ;  /* 0x0000000800803947 */ /* 0x000fea0003800000 */
[----:B------:R-:W-:Y:S02]  /*21cf0*/  ULDC UR4, c[0x0][0xbc8] ;  /* 0x0002f20000047ab9 */ /* 0x000fe40000000800 */
[----:B------:R-:W-:-:S13]  /*21d00*/  ISETP.GE.AND P1, PT, R179, UR4, PT ;  /* 0x00000004b3007c0c */ /* 0x000fda000bf26270 */
[----:B------:R-:W3:Y:S01]  /*21d10*/  @!P1 LDL.64 R20, [R1+0x240] ;  /* 0x0002400001149983 */ /* 0x000ee20000100a00 */
[----:B------:R-:W-:Y:S01]  /*21d20*/  ISETP.GE.AND P2, PT, R212, UR4, PT ;  /* 0x00000004d4007c0c */ /* 0x000fe2000bf46270 */
[----:B0-2---:R-:W-:-:S05]  /*21d30*/  @!P1 IMAD.WIDE R2, R179, 0x4, R10 ;  /* 0x00000004b3029825 */ /* 0x005fca00078e020a */
[----:B---3--:R0:W-:Y:S07]  /*21d40*/  @!P1 ST.E.64 desc[UR36][R2.64], R20 ;  /* 0x0000001402009985 */ /* 0x0081ee000c101b24 */
[----:B-1----:R-:W2:Y:S01]  /*21d50*/  @!P2 LDL.64 R4, [R1+0x250] ;  /* 0x000250000104a983 */ /* 0x002ea20000100a00 */
[----:B------:R-:W-:Y:S02]  /*21d60*/  ISETP.GE.AND P1, PT, R211, UR4, PT ;  /* 0x00000004d3007c0c */ /* 0x000fe4000bf26270 */
[----:B------:R-:W-:-:S04]  /*21d70*/  @!P2 LEA R12, P3, R212, R10, 0x2 ;  /* 0x0000000ad40ca211 */ /* 0x000fc800078610ff */
[----:B-----5:R-:W-:-:S05]  /*21d80*/  @!P2 LEA.HI.X R13, R212, R11, R50, 0x2, P3 ;  /* 0x0000000bd40da211 */ /* 0x020fca00018f1432 */
[----:B--2---:R1:W-:Y:S04]  /*21d90*/  @!P2 ST.E.64 desc[UR36][R12.64], R4 ;  /* 0x000000040c00a985 */ /* 0x0043e8000c101b24 */
[----:B------:R-:W2:Y:S01]  /*21da0*/  @!P1 LDL.64 R8, [R1+0x260] ;  /* 0x0002600001089983 */ /* 0x000ea20000100a00 */
[----:B------:R-:W-:Y:S02]  /*21db0*/  ISETP.GE.AND P2, PT, R210, UR4, PT ;  /* 0x00000004d2007c0c */ /* 0x000fe4000bf46270 */
[----:B------:R-:W-:-:S04]  /*21dc0*/  @!P1 LEA R14, P3, R211, R10, 0x2 ;  /* 0x0000000ad30e9211 */ /* 0x000fc800078610ff */
[----:B------:R-:W-:-:S05]  /*21dd0*/  @!P1 LEA.HI.X R15, R211, R11, R49, 0x2, P3 ;  /* 0x0000000bd30f9211 */ /* 0x000fca00018f1431 */
[----:B--2---:R2:W-:Y:S04]  /*21de0*/  @!P1 ST.E.64 desc[UR36][R14.64], R8 ;  /* 0x000000080e009985 */ /* 0x0045e8000c101b24 */
[----:B0-----:R-:W3:Y:S01]  /*21df0*/  @!P2 LDL.64 R2, [R1+0x270] ;  /* 0x000270000102a983 */ /* 0x001ee20000100a00 */
[----:B------:R-:W-:Y:S02]  /*21e00*/  ISETP.GE.AND P1, PT, R209, UR4, PT ;  /* 0x00000004d1007c0c */ /* 0x000fe4000bf26270 */
[----:B------:R-:W-:-:S04]  /*21e10*/  @!P2 LEA R20, P3, R210, R10, 0x2 ;  /* 0x0000000ad214a211 */ /* 0x000fc800078610ff */
[----:B------:R-:W-:-:S05]  /*21e20*/  @!P2 LEA.HI.X R21, R210, R11, R48, 0x2, P3 ;  /* 0x0000000bd215a211 */ /* 0x000fca00018f1430 */
[----:B---3--:R0:W-:Y:S04]  /*21e30*/  @!P2 ST.E.64 desc[UR36][R20.64], R2 ;  /* 0x000000021400a985 */ /* 0x0081e8000c101b24 */
[----:B-1----:R-:W3:Y:S01]  /*21e40*/  @!P1 LDL.64 R4, [R1+0x280] ;  /* 0x0002800001049983 */ /* 0x002ee20000100a00 */
[----:B------:R-:W-:Y:S02]  /*21e50*/  ISETP.GE.AND P2, PT, R208, UR4, PT ;  /* 0x00000004d0007c0c */ /* 0x000fe4000bf46270 */
[----:B------:R-:W-:-:S04]  /*21e60*/  @!P1 LEA R12, P3, R209, R10, 0x2 ;  /* 0x0000000ad10c9211 */ /* 0x000fc800078610ff */
[----:B------:R-:W-:-:S05]  /*21e70*/  @!P1 LEA.HI.X R13, R209, R11, R47, 0x2, P3 ;  /* 0x0000000bd10d9211 */ /* 0x000fca00018f142f */
[----:B---3--:R1:W-:Y:S04]  /*21e80*/  @!P1 ST.E.64 desc[UR36][R12.64], R4 ;  /* 0x000000040c009985 */ /* 0x0083e8000c101b24 */
[----:B--2---:R-:W2:Y:S01]  /*21e90*/  @!P2 LDL.64 R8, [R1+0x290] ;  /* 0x000290000108a983 */ /* 0x004ea20000100a00 */
        /* <DEDUP_REMOVED lines=129> */
[----:B-1----:R-:W2:Y:S01]  /*226b0*/  @!P2 LDL.64 R4, [R1+0x430] ;  /* 0x000430000104a983 */ /* 0x002ea20000100a00 */
[----:B------:R-:W-:-:S04]  /*226c0*/  @!P2 LEA R10, P1, R213, R10, 0x2 ;  /* 0x0000000ad50aa211 */ /* 0x000fc800078210ff */
[----:B------:R-:W-:-:S05]  /*226d0*/  @!P2 LEA.HI.X R11, R213, R11, R219, 0x2, P1 ;  /* 0x0000000bd50ba211 */ /* 0x000fca00008f14db */
[----:B--2---:R3:W-:Y:S04]  /*226e0*/  @!P2 ST.E.64 desc[UR36][R10.64], R4 ;  /* 0x000000040a00a985 */ /* 0x0047e8000c101b24 */
.L_x_12624:
[----:B------:R-:W-:Y:S05]  /*226f0*/  BSYNC B1 ;  /* 0x0000000000017941 */ /* 0x000fea0003800000 */
.L_x_12623:
[----:B--23--:R4:W2:Y:S04]  /*22700*/  SHFL.IDX PT, R11, R6, 0x1, 0x1c1f ;  /* 0x003c1f00060b7f89 */ /* 0x00c8a800000e0000 */
[----:B0-----:R4:W0:Y:S01]  /*22710*/  SHFL.IDX PT, R10, R0, 0x1, 0x1c1f ;  /* 0x003c1f00000a7f89 */ /* 0x00182200000e0000 */
[----:B------:R-:W-:Y:S05]  /*22720*/  @P0 BRA `(.L_x_12622) ;  /* 0x0000001800340947 */ /* 0x000fea0003800000 */
[----:B-1--4-:R-:W1:Y:S02]  /*22730*/  LDC R0, c[0x0][0xbc8] ;  /* 0x0002f200ff007b82 */ /* 0x012e640000000800 */
[----:B-1----:R-:W-:-:S13]  /*22740*/  ISETP.GE.AND P0, PT, R179, R0, PT ;  /* 0x00000000b300720c */ /* 0x002fda0003f06270 */
[----:B------:R-:W3:Y:S01]  /*22750*/  @!P0 LDL.64 R20, [R1+0x248] ;  /* 0x0002480001148983 */ /* 0x000ee20000100a00 */
[-C--:B------:R-:W-:Y:S01]  /*22760*/  ISETP.GE.AND P1, PT, R212, R0.reuse, PT ;  /* 0x00000000d400720c */ /* 0x080fe20003f26270 */
[----:B0-2---:R-:W-:Y:S01]  /*22770*/  @!P0 IMAD.WIDE R2, R179, 0x4, R10 ;  /* 0x00000004b3028825 */ /* 0x005fe200078e020a */
[----:B------:R-:W-:-:S04]  /*22780*/  ISETP.GE.AND P2, PT, R211, R0, PT ;  /* 0x00000000d300720c */ /* 0x000fc80003f46270 */
[----:B---3--:R0:W-:Y:S07]  /*22790*/  @!P0 ST.E.64 desc[UR36][R2.64], R20 ;  /* 0x0000001402008985 */ /* 0x0081ee000c101b24 */
[----:B------:R-:W2:Y:S01]  /*227a0*/  @!P1 LDL.64 R4, [R1+0x258] ;  /* 0x0002580001049983 */ /* 0x000ea20000100a00 */
[----:B------:R-:W-:-:S04]  /*227b0*/  @!P1 LEA R12, P0, R212, R10, 0x2 ;  /* 0x0000000ad40c9211 */ /* 0x000fc800078010ff */
[----:B-----5:R-:W-:Y:S02]  /*227c0*/  @!P1 LEA.HI.X R13, R212, R11, R50, 0x2, P0 ;  /* 0x0000000bd40d9211 */ /* 0x020fe400000f1432 */
        /* <DEDUP_REMOVED lines=16> */
[----:B--2---:R-:W2:Y:S01]  /*228d0*/  @!P1 LDL.64 R8, [R1+0x298] ;  /* 0x0002980001089983 */ /* 0x004ea20000100a00 */
[----:B------:R-:W-:Y:S02]  /*228e0*/  ISETP.GE.AND P2, PT, R207, R0, PT ;  /* 0x00000000cf00720c */ /* 0x000fe40003f46270 */
[----:B------:R-:W-:-:S04]  /*228f0*/  @!P1 LEA R14, P0, R208, R10, 0x2 ;  /* 0x0000000ad00e9211 */ /* 0x000fc800078010ff */
[----:B------:R-:W-:-:S05]  /*22900*/  @!P1 LEA.HI.X R15, R208, R11, R46, 0x2, P0 ;  /* 0x0000000bd00f9211 */ /* 0x000fca00000f142e */
[----:B--2---:R2:W-:Y:S04]  /*22910*/  @!P1 ST.E.64 desc[UR36][R14.64], R8 ;  /* 0x000000080e009985 */ /* 0x0045e8000c101b24 */
        /* <DEDUP_REMOVED lines=113> */
[----:B------:R-:W-:-:S07]  /*23030*/  @!P2 LEA.HI.X R13, R185, R11, R229, 0x2, P0 ;  /* 0x0000000bb90da211 */ /* 0x000fce00000f14e5 */
        /* <DEDUP_REMOVED lines=10> */
[----:B------:R-:W-:-:S04]  /*230e0*/  LEA R2, P0, R214, R10, 0x2 ;  /* 0x0000000ad6027211 */ /* 0x000fc800078010ff */
[----:B------:R-:W-:-:S05]  /*230f0*/  LEA.HI.X R3, R214, R11, R227, 0x2, P0 ;  /* 0x0000000bd6037211 */ /* 0x000fca00000f14e3 */
[----:B--2---:R1:W-:Y:S04]  /*23100*/  ST.E.64 desc[UR36][R2.64], R4 ;  /* 0x0000000402007985 */ /* 0x0043e8000c101b24 */
.L_x_12626:
[----:B------:R-:W-:Y:S05]  /*23110*/  BSYNC B1 ;  /* 0x0000000000017941 */ /* 0x000fea0003800000 */
.L_x_12625:
[----:B------:R-:W-:Y:S05]  /*23120*/  @P1 BRA `(.L_x_12622) ;  /* 0x0000000c00b41947 */ /* 0x000fea0003800000 */
[----:B01----:R-:W2:Y:S01]  /*23130*/  LDL.64 R4, [R1+0x438] ;  /* 0x0004380001047983 */ /* 0x003ea20000100a00 */
[----:B------:R-:W-:-:S04]  /*23140*/  LEA R2, P0, R213, R10, 0x2 ;  /* 0x0000000ad5027211 */ /* 0x000fc800078010ff */
[----:B------:R-:W-:-:S05]  /*23150*/  LEA.HI.X R3, R213, R11, R219, 0x2, P0 ;  /* 0x0000000bd5037211 */ /* 0x000fca00000f14db */
[----:B--2---:R0:W-:Y:S01]  /*23160*/  ST.E.64 desc[UR36][R2.64], R4 ;  /* 0x0000000402007985 */ /* 0x0041e2000c101b24 */
[----:B------:R-:W-:Y:S05]  /*23170*/  BRA `(.L_x_12622) ;  /* 0x0000000c00a07947 */ /* 0x000fea0003800000 */
.L_x_12613:
[----:B------:R-:W-:Y:S01]  /*23180*/  R2UR UR4, R216 ;  /* 0x00000000d80472ca */ /* 0x000fe200000e0000 */
[----:B------:R-:W-:Y:S02]  /*23190*/  ULDC.64 UR8, c[0x0][0xd00] ;  /* 0x0003400000087ab9 */ /* 0x000fe40000000a00 */
[----:B------:R-:W-:-:S04]  /*231a0*/  UISETP.NE.U32.AND UP0, UPT, UR8, URZ, UPT ;  /* 0x0000003f0800728c */ /* 0x000fc8000bf05070 */
        /* <DEDUP_REMOVED lines=11> */
[----:B------:R-:W-:Y:S02]  /*23260*/  @UP1 ULDC.64 UR8, c[0x0][0xd08] ;  /* 0x0003420000081ab9 */ /* 0x000fe40000000a00 */
[----:B------:R-:W-:-:S03]  /*23270*/  @UP1 UIMAD.WIDE UR8, UR4, 0x4, UR8 ;  /* 0x00000004040818a5 */ /* 0x000fc6000f8e0208 */
[----:B------:R-:W-:Y:S02]  /*23280*/  ULDC UR4, c[0x0][0xb88] ;  /* 0x0002e20000047ab9 */ /* 0x000fe40000000800 */
[----:B------:R-:W-:Y:S02]  /*23290*/  IMAD.U32 R0, RZ, RZ, UR4 ;  /* 0x00000004ff007e24 */ /* 0x000fe4000f8e00ff */
[----:B------:R-:W-:Y:S02]  /*232a0*/  IMAD.U32 R4, RZ, RZ, UR8 ;  /* 0x00000008ff047e24 */ /* 0x000fe4000f8e00ff */
[----:B------:R-:W-:-:S05]  /*232b0*/  IMAD.U32 R5, RZ, RZ, UR9 ;  /* 0x00000009ff057e24 */ /* 0x000fca000f8e00ff */
[----:B------:R0:W5:Y:S01]  /*232c0*/  @P2 LDG.E R0, desc[UR36][R4.64] ;  /* 0x0000002404002981 */ /* 0x000162000c1e1900 */
[----:B------:R-:W-:Y:S01]  /*232d0*/  UISETP.NE.AND UP1, UPT, UR59, URZ, UPT ;  /* 0x0000003f3b00728c */ /* 0x000fe2000bf25270 */
[----:B------:R-:W-:Y:S01]  /*232e0*/  ISETP.GT.AND P0, PT, R217, 0x7f, PT ;  /* 0x0000007fd900780c */ /* 0x000fe20003f04270 */
[----:B------:R-:W-:-:S09]  /*232f0*/  UMOV UR4, URZ ;  /* 0x0000003f00047c82 */ /* 0x000fd20008000000 */
[----:B------:R-:W-:Y:S01]  /*23300*/  @!UP1 ULDC UR59, c[0x0][0xbd4] ;  /* 0x0002f500003b9ab9 */ /* 0x000fe20000000800 */
[----:B--2---:R-:W-:Y:S01]  /*23310*/  @P1 R2UR UR4, R6 ;  /* 0x00000000060412ca */ /* 0x004fe200000e0000 */
[----:B0-----:R-:W-:-:S14]  /*23320*/  @P2 BRA `(.L_x_12627) ;  /* 0x0000000000102947 */ /* 0x001fdc0003800000 */
[----:B------:R-:W-:Y:S05]  /*23330*/  @!P1 BRA `(.L_x_12627) ;  /* 0x00000000000c9947 */ /* 0x000fea0003800000 */
[----:B------:R-:W2:Y:S04]  /*23340*/  LDG.E R5, desc[UR36][R2.64] ;  /* 0x0000002402057981 */ /* 0x000ea8000c1e1900 */
[----:B-----5:R-:W2:Y:S02]  /*23350*/  LDG.E R0, desc[UR36][R2.64+0x4] ;  /* 0x0000042402007981 */ /* 0x020ea4000c1e1900 */
[----:B--2---:R-:W-:-:S07]  /*23360*/  IMAD.IADD R0, R0, 0x1, -R5 ;  /* 0x0000000100007824 */ /* 0x004fce00078e0a05 */
.L_x_12627:
[----:B------:R-:W-:Y:S01]  /*23370*/  R2UR UR8, R216 ;  /* 0x00000000d80872ca */ /* 0x000fe200000e0000 */
[----:B------:R-:W-:Y:S01]  /*23380*/  USHF.R.S32.HI UR20, URZ, 0x1f, UR4 ;  /* 0x0000001f3f147899 */ /* 0x000fe20008011404 */
[----:B------:R-:W-:Y:S11]  /*23390*/  BSSY B1, `(.L_x_12628) ;  /* 0x000003a000017945 */ /* 0x000ff60003800000 */
[----:B------:R-:W-:-:S02]  /*233a0*/  USHF.R.S32.HI UR21, URZ, 0x1f, UR8 ;  /* 0x0000001f3f157899 */ /* 0x000fc40008011408 */
        /* <DEDUP_REMOVED lines=19> */
[----:B------:R-:W-:Y:S01]  /*234e0*/  ULDC.64 UR14, c[0x0][UR18+0x228] ;  /* 0x00008a00120e7abb */ /* 0x000fe20008000a00 */
[----:B------:R-:W-:Y:S01]  /*234f0*/  UIMAD UR13, UR13, UR8, URZ ;  /* 0x000000080d0d72a4 */ /* 0x000fe2000f8e023f */
[----:B------:R-:W1:Y:S01]  /*23500*/  @P0 LDC R9, c[0x0][0xcf0] ;  /* 0x00033c00ff090b82 */ /* 0x000e620000000800 */
[----:B------:R-:W-:Y:S02]  /*23510*/  UIMAD.WIDE.U32 UR16, UR10, UR60, URZ ;  /* 0x0000003c0a1072a5 */ /* 0x000fe4000f8e003f */
        /* <DEDUP_REMOVED lines=10> */
[----:B------:R-:W-:Y:S02]  /*235c0*/  IMAD.U32 R3, RZ, RZ, UR23 ;  /* 0x00000017ff037e24 */ /* 0x000fe4000f8e00ff */
[----:B------:R-:W-:Y:S01]  /*235d0*/  IMAD.U32 R6, RZ, RZ, UR10 ;  /* 0x0000000aff067e24 */ /* 0x000fe2000f8e00ff */
[----:B------:R-:W-:Y:S01]  /*235e0*/  UIADD3.X UR9, UR9, UR19, UR20, UP1, UP2 ;  /* 0x0000001309097290 */ /* 0x000fe20008fe4414 */
[----:B-1----:R-:W-:Y:S01]  /*235f0*/  @P0 SHF.R.U32.HI R5, RZ, R9, R2 ;  /* 0x00000009ff050219 */ /* 0x002fe20000011602 */
[----:B------:R-:W-:Y:S01]  /*23600*/  IMAD.U32 R2, RZ, RZ, UR22 ;  /* 0x00000016ff027e24 */ /* 0x000fe2000f8e00ff */
[----:B------:R-:W-:Y:S01]  /*23610*/  ULDC.64 UR10, c[0x0][UR18+0x210] ;  /* 0x00008400120a7abb */ /* 0x000fe20008000a00 */
[----:B------:R-:W-:Y:S01]  /*23620*/  ULDC.64 UR12, c[0x0][0xca8] ;  /* 0x00032a00000c7ab9 */ /* 0x000fe20000000a00 */
[----:B------:R-:W-:Y:S01]  /*23630*/  @!UP0 ULDC UR12, c[0x0][0xc50] ;  /* 0x00031400000c8ab9 */ /* 0x000fe20000000800 */
[--C-:B------:R-:W-:Y:S01]  /*23640*/  IMAD.MOV R9, RZ, RZ, -R5.reuse ;  /* 0x000000ffff097224 */ /* 0x100fe200078e0a05 */
[----:B------:R-:W-:Y:S01]  /*23650*/  IADD3 R2, P0, P1, R5, UR16, R2 ;  /* 0x0000001005027c10 */ /* 0x000fe2000f91e002 */
[----:B------:R-:W-:Y:S01]  /*23660*/  @!UP0 ULDC UR13, c[0x0][0xc54] ;  /* 0x00031500000d8ab9 */ /* 0x000fe20000000800 */
[----:B------:R-:W-:Y:S01]  /*23670*/  SHF.R.S32.HI R5, RZ, 0x1f, R5 ;  /* 0x0000001fff057819 */ /* 0x000fe20000011405 */
[----:B------:R-:W-:-:S03]  /*23680*/  IMAD R9, R11, R9, R4 ;  /* 0x000000090b097224 */ /* 0x000fc600078e0204 */
[----:B------:R-:W-:Y:S01]  /*23690*/  IADD3.X R3, R5, UR9, R6, P0, P1 ;  /* 0x0000000905037c10 */ /* 0x000fe200087e2406 */
        /* <DEDUP_REMOVED lines=9> */
.L_x_12629:
[----:B------:R-:W-:Y:S05]  /*23730*/  BSYNC B1 ;  /* 0x0000000000017941 */ /* 0x000fea0003800000 */
.L_x_12628:
[----:B------:R-:W-:-:S06]  /*23740*/  UISETP.GT.AND UP0, UPT, UR59, 0x1, UPT ;  /* 0x000000013b00788c */ /* 0x000fcc000bf04270 */
[----:B------:R-:W-:-:S13]  /*23750*/  PLOP3.LUT P0, PT, PT, PT, UP0, 0x80, 0x0 ;  /* 0x000000000000781c */ /* 0x000fda0003f0f008 */
[----:B------:R-:W-:Y:S05]  /*23760*/  @P0 BRA `(.L_x_12622) ;  /* 0x0000000800240947 */ /* 0x000fea0003800000 */
[----:B------:R-:W1:Y:S01]  /*23770*/  LDC R13, c[0x0][0xce8] ;  /* 0x00033a00ff0d7b82 */ /* 0x000e620000000800 */
[----:B------:R-:W-:Y:S01]  /*23780*/  ULDC.64 UR12, c[0x0][0xba0] ;  /* 0x0002e800000c7ab9 */ /* 0x000fe20000000a00 */
[----:B------:R-:W-:Y:S01]  /*23790*/  IMAD R2, R218, 0x20, R215 ;  /* 0x00000020da027824 */ /* 0x000fe200078e02d7 */
[----:B------:R-:W-:Y:S01]  /*237a0*/  UIMAD UR9, UR20, UR12, URZ ;  /* 0x0000000c140972a4 */ /* 0x000fe2000f8e023f */
[----:B------:R-:W-:Y:S01]  /*237b0*/  BSSY B1, `(.L_x_12630) ;  /* 0x0000042000017945 */ /* 0x000fe20003800000 */
[----:B------:R-:W-:Y:S01]  /*237c0*/  UIMAD.WIDE.U32 UR10, UR4, UR12, URZ ;  /* 0x0000000c040a72a5 */ /* 0x000fe2000f8e003f */
[----:B------:R-:W-:Y:S01]  /*237d0*/  VIADD R6, R2, UR58 ;  /* 0x0000003a02067c36 */ /* 0x000fe20008000000 */
[----:B------:R-:W-:-:S03]  /*237e0*/  UIMAD UR9, UR4, UR13, UR9 ;  /* 0x0000000d040972a4 */ /* 0x000fc6000f8e0209 */
[----:B------:R-:W-:Y:S01]  /*237f0*/  ULDC.64 UR12, c[0x0][0xbe8] ;  /* 0x0002fa00000c7ab9 */ /* 0x000fe20000000a00 */
[----:B------:R-:W-:Y:S01]  /*23800*/  UIADD3 UR11, UR11, UR9, URZ ;  /* 0x000000090b0b7290 */ /* 0x000fe2000fffe03f */
[----:B0-----:R-:W-:-:S03]  /*23810*/  IMAD.MOV.U32 R5, RZ, RZ, R6 ;  /* 0x000000ffff057224 */ /* 0x001fc600078e0006 */
[----:B------:R-:W-:-:S04]  /*23820*/  UIMAD.WIDE.U32 UR10, UR60, UR12, UR10 ;  /* 0x0000000c3c0a72a5 */ /* 0x000fc8000f8e000a */
[----:B------:R-:W-:-:S03]  /*23830*/  UIMAD UR11, UR60, UR13, UR11 ;  /* 0x0000000d3c0b72a4 */ /* 0x000fc6000f8e020b */
[----:B------:R-:W-:Y:S01]  /*23840*/  ULDC.64 UR12, c[0x0][0xbf0] ;  /* 0x0002fc00000c7ab9 */ /* 0x000fe20000000a00 */
[----:B-1----:R-:W-:Y:S01]  /*23850*/  ISETP.NE.AND P0, PT, R13, 0x1, PT ;  /* 0x000000010d00780c */ /* 0x002fe20003f05270 */
[----:B------:R-:W-:-:S04]  /*23860*/  UIMAD UR4, UR21, UR12, URZ ;  /* 0x0000000c150472a4 */ /* 0x000fc8000f8e023f */
[----:B------:R-:W-:Y:S02]  /*23870*/  UIMAD UR4, UR8, UR13, UR4 ;  /* 0x0000000d080472a4 */ /* 0x000fe4000f8e0204 */
[----:B------:R-:W-:-:S03]  /*23880*/  UIMAD.WIDE.U32 UR8, UR8, UR12, UR10 ;  /* 0x0000000c080872a5 */ /* 0x000fc6000f8e000a */
[----:B------:R-:W-:Y:S01]  /*23890*/  ULDC.64 UR10, c[0x0][0xbe0] ;  /* 0x0002f800000a7ab9 */ /* 0x000fe20000000a00 */
[----:B------:R-:W-:Y:S02]  /*238a0*/  UIADD3 UR4, UR9, UR4, URZ ;  /* 0x0000000409047290 */ /* 0x000fe4000fffe03f */
        /* <DEDUP_REMOVED lines=50> */
.L_x_12631:
[----:B------:R-:W-:Y:S05]  /*23bd0*/  BSYNC B1 ;  /* 0x0000000000017941 */ /* 0x000fea0003800000 */
.L_x_12630:
        /* <DEDUP_REMOVED lines=21> */
.L_x_12633:
[----:B------:R-:W-:Y:S05]  /*23d30*/  BSYNC B1 ;  /* 0x0000000000017941 */ /* 0x000fea0003800000 */
.L_x_12632:
        /* <DEDUP_REMOVED lines=21> */
.L_x_12635:
[----:B------:R-:W-:Y:S05]  /*23e90*/  BSYNC B1 ;  /* 0x0000000000017941 */ /* 0x000fea0003800000 */
.L_x_12634:
[----:B0-----:R-:W-:Y:S01]  /*23ea0*/  VIADD R0, R6, 0x60 ;  /* 0x0000006006007836 */ /* 0x001fe20000000000 */
[----:B--2-4-:R-:W2:Y:S04]  /*23eb0*/  SHFL.IDX PT, R5, R5, 0x3, 0x181f ;  /* 0x00781f0005057f89 */ /* 0x014ea800000e0000 */
[----:B------:R-:W-:Y:S01]  /*23ec0*/  ISETP.GE.AND P0, PT, R0, R13, PT ;  /* 0x0000000d0000720c */ /* 0x000fe20003f06270 */
[----:B-1-3--:R1:W3:-:S12]  /*23ed0*/  SHFL.IDX PT, R2, R4, 0x3, 0x181f ;  /* 0x00781f0004027f89 */ /* 0x00a2d800000e0000 */
[----:B-1----:R-:W-:Y:S05]  /*23ee0*/  @P0 BRA `(.L_x_12622) ;  /* 0x0000000000440947 */ /* 0x002fea0003800000 */
[----:B------:R-:W-:Y:S02]  /*23ef0*/  ULDC UR4, c[0x0][0xbc8] ;  /* 0x0002f20000047ab9 */ /* 0x000fe40000000800 */
[----:B------:R-:W-:Y:S02]  /*23f00*/  ISETP.GE.AND P3, PT, R18, UR4, PT ;  /* 0x0000000412007c0c */ /* 0x000fe4000bf66270 */
[----:B------:R-:W-:Y:S02]  /*23f10*/  ISETP.GE.AND P2, PT, R176, UR4, PT ;  /* 0x00000004b0007c0c */ /* 0x000fe4000bf46270 */
[----:B------:R-:W-:Y:S02]  /*23f20*/  ISETP.GE.AND P1, PT, R19, UR4, PT ;  /* 0x0000000413007c0c */ /* 0x000fe4000bf26270 */
[----:B------:R-:W-:-:S07]  /*23f30*/  ISETP.GE.AND P0, PT, R177, UR4, PT ;  /* 0x00000004b1007c0c */ /* 0x000fce000bf06270 */
[-C--:B---3--:R-:W-:Y:S02]  /*23f40*/  @!P3 LEA R8, P6, R18, R2.reuse, 0x1 ;  /* 0x000000021208b211 */ /* 0x088fe400078c08ff */
[-C--:B------:R-:W-:Y:S02]  /*23f50*/  @!P2 LEA R10, P5, R176, R2.reuse, 0x1 ;  /* 0x00000002b00aa211 */ /* 0x080fe400078a08ff */
[-C--:B------:R-:W-:Y:S02]  /*23f60*/  @!P1 LEA R12, P4, R19, R2.reuse, 0x1 ;  /* 0x00000002130c9211 */ /* 0x080fe400078808ff */
[-C--:B--2---:R-:W-:Y:S02]  /*23f70*/  @!P3 LEA.HI.X R9, R18, R5.reuse, R183, 0x1, P6 ;  /* 0x000000051209b211 */ /* 0x084fe400030f0cb7 */
        /* <DEDUP_REMOVED lines=8> */
.L_x_12622:
[----:B------:R-:W-:Y:S05]  /*24000*/  BSYNC B0 ;  /* 0x0000000000007941 */ /* 0x000fea0003800000 */
.L_x_12612:
[----:B------:R-:W-:Y:S02]  /*24010*/  ULDC UR4, c[0x0][0xd3c] ;  /* 0x00034f0000047ab9 */ /* 0x000fe40000000800 */
[----:B------:R-:W-:-:S06]  /*24020*/  UISETP.GE.AND UP0, UPT, UR7, UR4, UPT ;  /* 0x000000040700728c */ /* 0x000fcc000bf06270 */
[----:B------:R-:W-:-:S13]  /*24030*/  PLOP3.LUT P0, PT, PT, PT, UP0, 0x80, 0x0 ;  /* 0x000000000000781c */ /* 0x000fda0003f0f008 */
[----:B------:R-:W-:Y:S05]  /*24040*/  @!P0 BRA `(.L_x_12636) ;  /* 0xfffffdd4000c8947 */ /* 0x000fea000383ffff */
[----:B------:R-:W-:Y:S05]  /*24050*/  EXIT ;  /* 0x000000000000794d */ /* 0x000fea0003800000 */
.L_x_12504:
        /* <DEDUP_REMOVED lines=16> */
.L_x_12637:
        /* <DEDUP_REMOVED lines=44> */
.L_x_12641:
        /* <DEDUP_REMOVED lines=35> */
.L_x_12639:
        /* <DEDUP_REMOVED lines=13> */
.L_x_12642:
        /* <DEDUP_REMOVED lines=62> */
.L_x_12643:
        /* <DEDUP_REMOVED lines=61> */
.L_x_12644:
[----:B------:R-:W-:-:S05]  /*24ed0*/  LOP3.LUT R17, RZ, R2, RZ, 0x33, !PT ;  /* 0x00000002ff117212 */ /* 0x000fca00078e33ff */
[----:B------:R-:W-:Y:S01]  /*24ee0*/  IMAD.IADD R17, R0, 0x1, R17 ;  /* 0x0000000100117824 */ /* 0x000fe200078e0211 */
[----:B------:R-:W-:Y:S06]  /*24ef0*/  BRA `(.L_x_12645) ;  /* 0x0000000000147947 */ /* 0x000fec0003800000 */
.L_x_12640:
[----:B------:R-:W-:Y:S01]  /*24f00*/  ULDC UR4, c[0x0][0xd3c] ;  /* 0x00034f0000047ab9 */ /* 0x000fe20000000800 */
[----:B------:R-:W-:Y:S02]  /*24f10*/  IMAD.MOV.U32 R17, RZ, RZ, RZ ;  /* 0x000000ffff117224 */ /* 0x000fe400078e00ff */
[----:B------:R-:W-:Y:S02]  /*24f20*/  IMAD.U32 R16, RZ, RZ, UR6 ;  /* 0x00000006ff107e24 */ /* 0x000fe4000f8e00ff */
[----:B------:R-:W-:Y:S02]  /*24f30*/  IMAD.MOV.U32 R18, RZ, RZ, RZ ;  /* 0x000000ffff127224 */ /* 0x000fe400078e00ff */
[----:B------:R-:W-:-:S07]  /*24f40*/  IMAD.U32 R19, RZ, RZ, UR4 ;  /* 0x00000004ff137e24 */ /* 0x000fce000f8e00ff */
.L_x_12645:
[----:B------:R-:W-:-:S13]  /*24f50*/  ISETP.NE.AND P0, PT, R7, RZ, PT ;  /* 0x000000ff0700720c */ /* 0x000fda0003f05270 */
[----:B------:R-:W0:Y:S01]  /*24f60*/  @!P0 S2R R3, SR_CgaCtaId ;  /* 0x0000000000038919 */ /* 0x000e220000008800 */
[----:B------:R-:W-:-:S04]  /*24f70*/  @!P0 MOV R0, 0x400 ;  /* 0x0000040000008802 */ /* 0x000fc80000000f00 */
[----:B0-----:R-:W-:-:S05]  /*24f80*/  @!P0 LEA R0, R3, R0, 0x18 ;  /* 0x0000000003008211 */ /* 0x001fca00078ec0ff */
[----:B------:R0:W-:Y:S01]  /*24f90*/  @!P0 STS.128 [R0+0x324d0], R16 ;  /* 0x0324d01000008388 */ /* 0x0001e20000000c00 */
[----:B------:R-:W-:Y:S06]  /*24fa0*/  BAR.ARV 0x5, 0x180 ;  /* 0x0146000000007b1d */ /* 0x000fec0000002000 */
.L_x_12638:
        /* <DEDUP_REMOVED lines=28> */
[C---:B------:R-:W-:Y:S01]  /*25170*/  LOP3.LUT R2, R3.reuse, 0x80, RZ, 0xfc, !PT ;  /* 0x0000008003027812 */ /* 0x040fe200078efcff */
[----:B------:R-:W-:Y:S01]  /*25180*/  IMAD.U32 R22, RZ, RZ, UR4 ;  /* 0x00000004ff167e24 */ /* 0x000fe2000f8e00ff */
[----:B------:R-:W-:-:S03]  /*25190*/  LOP3.LUT R0, R3, 0xc0, RZ, 0xfc, !PT ;  /* 0x000000c003007812 */ /* 0x000fc600078efcff */
[----:B---3--:R-:W-:-:S07]  /*251a0*/  IMAD R26, R29, 0x2, R22 ;  /* 0x000000021d1a7824 */ /* 0x008fce00078e0216 */
.L_x_12723:
        /* <DEDUP_REMOVED lines=31> */
[----:B0-23--:R-:W-:Y:S06]  /*253a0*/  @P1 BRA `(.L_x_12647) ;  /* 0x0000000000181947 */ /* 0x00dfec0003800000 */
[----:B------:R-:W-:Y:S02]  /*253b0*/  ULDC UR4, c[0x0][0x288] ;  /* 0x0000a20000047ab9 */ /* 0x000fe40000000800 */
[----:B-----5:R-:W-:Y:S01]  /*253c0*/  IMAD.U32 R37, RZ, RZ, UR4 ;  /* 0x00000004ff257e24 */ /* 0x020fe2000f8e00ff */
[----:B------:R-:W-:Y:S06]  /*253d0*/  @!P2 BRA `(.L_x_12647) ;  /* 0x00000000000ca947 */ /* 0x000fec0003800000 */
[----:B------:R-:W2:Y:S04]  /*253e0*/  LDG.E R4, desc[UR36][R2.64] ;  /* 0x0000002402047981 */ /* 0x000ea8000c1e1900 */
[----:B------:R-:W2:Y:S02]  /*253f0*/  LDG.E R37, desc[UR36][R2.64+0x4] ;  /* 0x0000042402257981 */ /* 0x000ea4000c1e1900 */
[----:B--2---:R-:W-:-:S07]  /*25400*/  IMAD.IADD R37, R37, 0x1, -R4 ;  /* 0x0000000125257824 */ /* 0x004fce00078e0a04 */
.L_x_12647:
        /* <DEDUP_REMOVED lines=8> */
.L_x_12648:
        /* <DEDUP_REMOVED lines=9> */
.L_x_12649:
[----:B0-----:R-:W0:Y:S01]  /*25520*/  LDC R2, c[0x0][0x448] ;  /* 0x00011200ff027b82 */ /* 0x001e220000000800 */
[----:B------:R-:W-:Y:S01]  /*25530*/  IMAD.SHL.U32 R36, R17, 0x80, RZ ;  /* 0x0000008011247824 */ /* 0x000fe200078e00ff */
[----:B------:R-:W-:Y:S01]  /*25540*/  LOP3.LUT R23, R23, 0xfffeffff, RZ, 0xc0, !PT ;  /* 0xfffeffff17177812 */ /* 0x000fe200078ec0ff */
[----:B-----5:R-:W-:Y:S02]  /*25550*/  IMAD.IADD R17, R0, 0x1, -R31 ;  /* 0x0000000100117824 */ /* 0x020fe400078e0a1f */
[----:B------:R-:W-:Y:S01]  /*25560*/  VIADD R4, R36, 0x7f ;  /* 0x0000007f24047836 */ /* 0x000fe20000000000 */
[----:B0-----:R-:W-:Y:S02]  /*25570*/  ISETP.NE.AND P2, PT, R2, 0x1, PT ;  /* 0x000000010200780c */ /* 0x001fe40003f45270 */
[----:B------:R-:W0:Y:S11]  /*25580*/  LDC.64 R2, c[0x0][0xad8] ;  /* 0x0002b600ff027b82 */ /* 0x000e360000000a00 */
[----:B------:R-:W1:Y:S01]  /*25590*/  @P2 LDC R5, c[0x0][0x44c] ;  /* 0x00011300ff052b82 */ /* 0x000e620000000800 */
[----:B------:R-:W-:-:S07]  /*255a0*/  @P2 LOP3.LUT R23, R23, 0x10000, RZ, 0xfc, !PT ;  /* 0x0001000017172812 */ /* 0x000fce00078efcff */
[----:B------:R-:W2:Y:S01]  /*255b0*/  @P2 LDC R6, c[0x0][0x450] ;  /* 0x00011400ff062b82 */ /* 0x000ea20000000800 */
[----:B0-----:R-:W-:Y:S01]  /*255c0*/  ISETP.GE.AND P1, PT, R3, 0x1, PT ;  /* 0x000000010300780c */ /* 0x001fe20003f26270 */
[----:B-1----:R-:W-:-:S05]  /*255d0*/  @P2 IMAD.HI.U32 R5, R4, R5, RZ ;  /* 0x0000000504052227 */ /* 0x002fca00078e00ff */
[----:B--2---:R-:W-:Y:S02]  /*255e0*/  @P2 SHF.R.U32.HI R4, RZ, R6, R5 ;  /* 0x00000006ff042219 */ /* 0x004fe40000011605 */
[----:B------:R-:W-:-:S05]  /*255f0*/  IADD3 R5, R17, 0x1, -R37 ;  /* 0x0000000111057810 */ /* 0x000fca0007ffe825 */
        /* <DEDUP_REMOVED lines=14> */
.L_x_12652:
[----:B------:R-:W-:-:S13]  /*256e0*/  ISETP.NE.AND P0, PT, R3, 0x1, PT ;  /* 0x000000010300780c */ /* 0x000fda0003f05270 */
[----:B------:R-:W0:Y:S02]  /*256f0*/  @P0 LDC.64 R4, c[0x0][0xae0] ;  /* 0x0002b800ff040b82 */ /* 0x000e240000000a00 */
[----:B0-----:R-:W-:-:S05]  /*25700*/  @P0 IMAD.HI.U32 R4, R0, R4, RZ ;  /* 0x0000000400040227 */ /* 0x001fca00078e00ff */
[----:B------:R-:W-:-:S07]  /*25710*/  @P0 SHF.R.U32.HI R0, RZ, R5, R4 ;  /* 0x00000005ff000219 */ /* 0x000fce0000011604 */
.L_x_12653:
[----:B------:R-:W-:Y:S05]  /*25720*/  BSYNC B0 ;  /* 0x0000000000007941 */ /* 0x000fea0003800000 */
.L_x_12651:
[----:B------:R-:W-:-:S05]  /*25730*/  IMAD R5, R0, R3, R3 ;  /* 0x0000000300057224 */ /* 0x000fca00078e0203 */
[----:B------:R-:W-:-:S07]  /*25740*/  VIMNMX R2, R2, R5, PT ;  /* 0x0000000502027248 */ /* 0x000fce0003fe0100 */
.L_x_12650:
[----:B------:R-:W0:Y:S01]  /*25750*/  @P2 LDC R5, c[0x0][0x44c] ;  /* 0x00011300ff052b82 */ /* 0x000e220000000800 */
[----:B------:R-:W-:Y:S01]  /*25760*/  VIADD R2, R2, 0x5f ;  /* 0x0000005f02027836 */ /* 0x000fe20000000000 */
[----:B------:R-:W-:Y:S01]  /*25770*/  ULDC UR4, c[0x0][0xad4] ;  /* 0x0002b50000047ab9 */ /* 0x000fe20000000800 */
[----:B------:R-:W-:-:S05]  /*25780*/  IMAD.MOV.U32 R0, RZ, RZ, R36 ;  /* 0x000000ffff007224 */ /* 0x000fca00078e0024 */
[----:B------:R-:W1:Y:S01]  /*25790*/  @P2 LDC R7, c[0x0][0x450] ;  /* 0x00011400ff072b82 */ /* 0x000e620000000800 */
[----:B0-----:R-:W-:-:S05]  /*257a0*/  @P2 IMAD.HI.U32 R4, R36, R5, RZ ;  /* 0x0000000524042227 */ /* 0x001fca00078e00ff */
[----:B-1----:R-:W-:Y:S01]  /*257b0*/  @P2 SHF.R.U32.HI R0, RZ, R7, R4 ;  /* 0x00000007ff002219 */ /* 0x002fe20000011604 */
[----:B------:R-:W-:-:S04]  /*257c0*/  IMAD.HI R4, R2, 0x2aaaaaab, RZ ;  /* 0x2aaaaaab02047827 */ /* 0x000fc800078e02ff */
[----:B------:R-:W-:Y:S01]  /*257d0*/  VIADD R2, R17, 0x5f ;  /* 0x0000005f11027836 */ /* 0x000fe20000000000 */
[----:B------:R-:W-:-:S03]  /*257e0*/  SHF.R.U32.HI R5, RZ, 0x1f, R4 ;  /* 0x0000001fff057819 */ /* 0x000fc60000011604 */
[----:B------:R-:W-:Y:S01]  /*257f0*/  IMAD.HI R2, R2, 0x2aaaaaab, RZ ;  /* 0x2aaaaaab02027827 */ /* 0x000fe200078e02ff */
[----:B------:R-:W-:-:S04]  /*25800*/  LEA.HI.SX32 R4, R4, R5, 0x1c ;  /* 0x0000000504047211 */ /* 0x000fc800078fe2ff */
[----:B------:R-:W-:-:S04]  /*25810*/  SHF.R.U32.HI R5, RZ, 0x1f, R2 ;  /* 0x0000001fff057819 */ /* 0x000fc80000011602 */
[----:B------:R-:W-:Y:S02]  /*25820*/  LEA.HI.SX32 R5, R2, R5, 0x1c ;  /* 0x0000000502057211 */ /* 0x000fe400078fe2ff */
[----:B------:R-:W-:Y:S02]  /*25830*/  IADD3 R2, R0, R17, -R37 ;  /* 0x0000001100027210 */ /* 0x000fe40007ffe825 */
        /* <DEDUP_REMOVED lines=13> */
.L_x_12656:
[----:B------:R-:W-:-:S13]  /*25910*/  ISETP.NE.AND P0, PT, R3, 0x1, PT ;  /* 0x000000010300780c */ /* 0x000fda0003f05270 */
[----:B------:R-:W0:Y:S02]  /*25920*/  @P0 LDC.64 R4, c[0x0][0xae0] ;  /* 0x0002b800ff040b82 */ /* 0x000e240000000a00 */
[----:B0-----:R-:W-:-:S05]  /*25930*/  @P0 IMAD.HI.U32 R4, R2, R4, RZ ;  /* 0x0000000402040227 */ /* 0x001fca00078e00ff */
[----:B------:R-:W-:-:S07]  /*25940*/  @P0 SHF.R.U32.HI R2, RZ, R5, R4 ;  /* 0x00000005ff020219 */ /* 0x000fce0000011604 */
.L_x_12657:
[----:B------:R-:W-:Y:S05]  /*25950*/  BSYNC B0 ;  /* 0x0000000000007941 */ /* 0x000fea0003800000 */
.L_x_12655:
[----:B------:R-:W-:-:S05]  /*25960*/  IMAD R3, R2, R3, RZ ;  /* 0x0000000302037224 */ /* 0x000fca00078e02ff */
[----:B------:R-:W-:-:S07]  /*25970*/  VIMNMX R0, R0, R3, !PT ;  /* 0x0000000300007248 */ /* 0x000fce0007fe0100 */
.L_x_12654:
        /* <DEDUP_REMOVED lines=17> */
[----:B0-----:R-:W-:-:S04]  /*25a90*/  IABS R4, R0 ;  /* 0x0000000000047213 */ /* 0x001fc80000000000 */
[----:B------:R-:W0:Y:S08]  /*25aa0*/  I2F.RP R6, R4 ;  /* 0x0000000400067306 */ /* 0x000e300000209400 */
        /* <DEDUP_REMOVED lines=8> */
[----:B------:R-:W-:-:S05]  /*25b30*/  IADD3 R3, R0, -0x1, R7 ;  /* 0xffffffff00037810 */ /* 0x000fca0007ffe007 */
[----:B------:R-:W-:-:S05]  /*25b40*/  IMAD.IADD R3, R3, 0x1, -R30 ;  /* 0x0000000103037824 */ /* 0x000fca00078e0a1e */
[----:B------:R-:W-:Y:S02]  /*25b50*/  LOP3.LUT R9, R3, R0, RZ, 0x3c, !PT ;  /* 0x0000000003097212 */ /* 0x000fe400078e3cff */
[----:B------:R-:W-:Y:S02]  /*25b60*/  IABS R3, R3 ;  /* 0x0000000300037213 */ /* 0x000fe40000000000 */
[----:B------:R-:W-:-:S03]  /*25b70*/  ISETP.GE.AND P2, PT, R9, RZ, PT ;  /* 0x000000ff0900720c */ /* 0x000fc60003f46270 */
        /* <DEDUP_REMOVED lines=11> */
.L_x_12659:
[----:B------:R-:W-:Y:S05]  /*25c30*/  BSYNC B0 ;  /* 0x0000000000007941 */ /* 0x000fea0003800000 */
.L_x_12658:
        /* <DEDUP_REMOVED lines=23> */
.L_x_12661:
        /* <DEDUP_REMOVED lines=20> */
.L_x_12664:
[----:B------:R-:W-:Y:S05]  /*25ef0*/  BSYNC B6 ;  /* 0x0000000000067941 */ /* 0x000fea0003800000 */
.L_x_12663:
        /* <DEDUP_REMOVED lines=20> */
.L_x_12667:
        /* <DEDUP_REMOVED lines=15> */
.L_x_12666:
[----:B------:R-:W-:Y:S05]  /*26130*/  BSYNC B6 ;  /* 0x0000000000067941 */ /* 0x000fea0003800000 */
.L_x_12665:
        /* <DEDUP_REMOVED lines=11> */
[----:B------:R-:W-:Y:S01]  /*261f0*/  LOP3.LUT R32, R21, 0x40, RZ, 0xfc, !PT ;  /* 0x0000004015207812 */ /* 0x000fe200078efcff */
[----:B---3--:R-:W-:Y:S01]  /*26200*/  @P0 IMAD.WIDE R2, R19, 0x4, R2 ;  /* 0x0000000413020825 */ /* 0x008fe200078e0202 */
[----:B------:R-:W-:-:S03]  /*26210*/  LOP3.LUT R21, R21, 0x80, RZ, 0xfc, !PT ;  /* 0x0000008015157812 */ /* 0x000fc600078efcff */
[----:B-1----:R-:W-:Y:S01]  /*26220*/  IMAD.SHL.U32 R25, R20, 0x8, RZ ;  /* 0x0000000814197824 */ /* 0x002fe200078e00ff */
[----:B------:R0:W5:Y:S01]  /*26230*/  @P0 LDG.E R28, desc[UR36][R2.64] ;  /* 0x00000024021c0981 */ /* 0x000162000c1e1900 */
[----:B------:R-:W-:Y:S01]  /*26240*/  ISETP.GE.AND P0, PT, R21, UR4, PT ;  /* 0x0000000415007c0c */ /* 0x000fe2000bf06270 */
[----:B------:R-:W-:Y:S01]  /*26250*/  UMOV UR5, 0xffffffff ;  /* 0xffffffff00057882 */ /* 0x000fe20000000000 */
[----:B------:R-:W-:Y:S01]  /*26260*/  ISETP.GE.AND P1, PT, R32, UR4, PT ;  /* 0x0000000420007c0c */ /* 0x000fe2000bf26270 */
[----:B------:R-:W1:Y:S01]  /*26270*/  S2R R21, SR_TID.X ;  /* 0x0000000000157919 */ /* 0x000e620000002100 */
[----:B------:R-:W-:Y:S01]  /*26280*/  LOP3.LUT R25, R25, 0x38, RZ, 0xc0, !PT ;  /* 0x0000003819197812 */ /* 0x000fe200078ec0ff */
[----:B------:R-:W-:Y:S01]  /*26290*/  VIADD R0, R34, 0xffffffff ;  /* 0xffffffff22007836 */ /* 0x000fe20000000000 */
[----:B------:R-:W-:Y:S02]  /*262a0*/  LOP3.LUT R23, R23, 0xfffffffe, RZ, 0xc0, !PT ;  /* 0xfffffffe17177812 */ /* 0x000fe400078ec0ff */
[----:B------:R-:W-:-:S02]  /*262b0*/  ISETP.GE.AND P2, PT, R25, UR4, PT ;  /* 0x0000000419007c0c */ /* 0x000fc4000bf46270 */
[----:B------:R-:W-:Y:S02]  /*262c0*/  LOP3.LUT R23, R23, 0xffffffef, RZ, 0xc0, !PT ;  /* 0xffffffef17177812 */ /* 0x000fe400078ec0ff */
[----:B------:R-:W-:Y:S02]  /*262d0*/  LOP3.LUT R25, R25, 0xc0, RZ, 0xfc, !PT ;  /* 0x000000c019197812 */ /* 0x000fe400078efcff */
[----:B------:R-:W-:Y:S02]  /*262e0*/  LOP3.LUT R20, R20, 0x7f, RZ, 0xc0, !PT ;  /* 0x0000007f14147812 */ /* 0x000fe400078ec0ff */
[----:B------:R-:W-:Y:S02]  /*262f0*/  @P1 LOP3.LUT R23, R23, 0x10, RZ, 0xfc, !PT ;  /* 0x0000001017171812 */ /* 0x000fe400078efcff */
[----:B------:R-:W-:-:S03]  /*26300*/  SHF.R.U32.HI R32, RZ, 0x3, R20 ;  /* 0x00000003ff207819 */ /* 0x000fc60000011614 */
[----:B------:R-:W-:-:S04]  /*26310*/  @P2 LOP3.LUT R23, R23, 0x1, RZ, 0xfc, !PT ;  /* 0x0000000117172812 */ /* 0x000fc800078efcff */
[----:B------:R-:W-:-:S04]  /*26320*/  LOP3.LUT R23, R23, 0xfffffff7, RZ, 0xc0, !PT ;  /* 0xfffffff717177812 */ /* 0x000fc800078ec0ff */
[----:B------:R-:W-:Y:S02]  /*26330*/  @P0 LOP3.LUT R23, R23, 0x8, RZ, 0xfc, !PT ;  /* 0x0000000817170812 */ /* 0x000fe400078efcff */
[----:B------:R-:W-:Y:S02]  /*26340*/  ISETP.GE.AND P0, PT, R25, UR4, PT ;  /* 0x0000000419007c0c */ /* 0x000fe4000bf06270 */
[----:B------:R-:W-:Y:S01]  /*26350*/  LOP3.LUT R23, R23, 0xfffffffb, RZ, 0xc0, !PT ;  /* 0xfffffffb17177812 */ /* 0x000fe200078ec0ff */
[----:B-1----:R-:W-:-:S05]  /*26360*/  IMAD.SHL.U32 R20, R21, 0x10, RZ ;  /* 0x0000001015147824 */ /* 0x002fca00078e00ff */
[----:B------:R-:W-:-:S05]  /*26370*/  LOP3.LUT R20, R32, 0x70, R20, 0xf8, !PT ;  /* 0x0000007020147812 */ /* 0x000fca00078ef814 */
[----:B------:R-:W-:Y:S01]  /*26380*/  @P0 LOP3.LUT R23, R23, 0x4, RZ, 0xfc, !PT ;  /* 0x0000000417170812 */ /* 0x000fe200078efcff */
[----:B------:R-:W-:Y:S01]  /*26390*/  IMAD R6, R0, 0x60, R20 ;  /* 0x0000006000067824 */ /* 0x000fe200078e0214 */
[----:B0-2---:R-:W-:Y:S06]  /*263a0*/  BRA.DIV UR5, `(.L_x_12668) ;  /* 0x0000005205007947 */ /* 0x005fec000b800000 */
.L_x_12741:
        /* <DEDUP_REMOVED lines=21> */
[----:B------:R-:W-:Y:S01]  /*26500*/  IMAD.MOV R5, RZ, RZ, -R7 ;  /* 0x000000ffff057224 */ /* 0x000fe200078e0a07 */
[----:B0-----:R-:W-:-:S04]  /*26510*/  @!P0 LEA R2, P1, R4, R2, 0x2 ;  /* 0x0000000204028211 */ /* 0x001fc800078210ff */
[----:B------:R-:W-:-:S05]  /*26520*/  @!P0 LEA.HI.X R3, R4, R3, R8, 0x2, P1 ;  /* 0x0000000304038211 */ /* 0x000fca00008f1408 */
[----:B------:R0:W5:Y:S01]  /*26530*/  @!P0 LDG.E R35, desc[UR36][R2.64] ;  /* 0x0000002402238981 */ /* 0x000162000c1e1900 */
[----:B------:R-:W-:Y:S01]  /*26540*/  IMAD.U32 R4, RZ, RZ, UR38 ;  /* 0x00000026ff047e24 */ /* 0x000fe2000f8e00ff */
[----:B------:R-:W-:Y:S02]  /*26550*/  ISETP.GT.U32.AND P1, PT, R20, 0x5f, PT ;  /* 0x0000005f1400780c */ /* 0x000fe40003f24070 */
[----:B------:R-:W-:Y:S02]  /*26560*/  LOP3.LUT R23, R23, 0xfffffbff, RZ, 0xc0, !PT ;  /* 0xfffffbff17177812 */ /* 0x000fe400078ec0ff */
[----:B------:R-:W-:Y:S02]  /*26570*/  ISETP.NE.AND P0, PT, R4, 0x3, PT ;  /* 0x000000030400780c */ /* 0x000fe40003f05270 */
[----:B------:R-:W-:Y:S01]  /*26580*/  LOP3.LUT R18, R18, 0xffff, RZ, 0xc0, !PT ;  /* 0x0000ffff12127812 */ /* 0x000fe200078ec0ff */
[----:B0-----:R-:W-:-:S05]  /*26590*/  IMAD R2, R9, R5, R6 ;  /* 0x0000000509027224 */ /* 0x001fca00078e0206 */
[----:B------:R0:W-:Y:S05]  /*265a0*/  STL [R1+0x440], R2 ;  /* 0x0004400201007387 */ /* 0x0001ea0000100800 */
[----:B------:R-:W-:-:S04]  /*265b0*/  @P0 LOP3.LUT R23, R23, 0x400, RZ, 0xfc, !PT ;  /* 0x0000040017170812 */ /* 0x000fc800078efcff */
[----:B------:R-:W-:Y:S02]  /*265c0*/  LOP3.LUT R23, R23, 0xffffffdf, RZ, 0xc0, !PT ;  /* 0xffffffdf17177812 */ /* 0x000fe400078ec0ff */
[----:B0-----:R-:W-:Y:S02]  /*265d0*/  SEL R2, RZ, 0x1, P2 ;  /* 0x00000001ff027807 */ /* 0x001fe40001000000 */
[----:B------:R-:W-:-:S03]  /*265e0*/  @P1 LOP3.LUT R23, R23, 0x20, RZ, 0xfc, !PT ;  /* 0x0000002017171812 */ /* 0x000fc600078efcff */
[----:B------:R0:W-:Y:S01]  /*265f0*/  STL [R1+0x478], R2 ;  /* 0x0004780201007387 */ /* 0x0001e20000100800 */
[----:B------:R-:W-:Y:S05]  /*26600*/  @!P0 BRA `(.L_x_12669) ;  /* 0x0000000000048947 */ /* 0x000fea0003800000 */
[----:B------:R-:W-:Y:S01]  /*26610*/  BPT.TRAP 0x1 ;  /* 0x000000040000795c */ /* 0x000fe20000300000 */
.L_x_12669:
[----:B------:R-:W-:Y:S01]  /*26620*/  IMAD R25, R0, -0x60, R17 ;  /* 0xffffffa000197824 */ /* 0x000fe200078e0211 */
[----:B------:R-:W-:Y:S01]  /*26630*/  SHF.L.U32 R0, R27, 0x1f, RZ ;  /* 0x0000001f1b007819 */ /* 0x000fe200000006ff */
[----:B------:R-:W-:Y:S01]  /*26640*/  IMAD R17, R24, 0x8, R22 ;  /* 0x0000000818117824 */ /* 0x000fe200078e0216 */
[----:B------:R-:W-:Y:S03]  /*26650*/  BSSY B0, `(.L_x_12670) ;  /* 0x0000003000007945 */ /* 0x000fe60003800000 */
[----:B------:R-:W1:Y:S02]  /*26660*/  SYNCS.PHASECHK.TRANS64.TRYWAIT P0, [R17+URZ+0x32440], R0 ;  /* 0x03244000110075a7 */ /* 0x000e64000800017f */
[----:B-1----:R-:W-:Y:S05]  /*26670*/  @!P0 BRA `(.L_x_12671) ;  /* 0x0000004c007c8947 */ /* 0x002fea0003800000 */
.L_x_12742:
[----:B------:R-:W-:Y:S05]  /*26680*/  BSYNC B0 ;  /* 0x0000000000007941 */ /* 0x000fea0003800000 */
.L_x_12670:
[----:B0-----:R-:W1:Y:S01]  /*26690*/  LDL R2, [R1+0x440] ;  /* 0x0004400001027983 */ /* 0x001e620000100800 */
[----:B------:R-:W-:Y:S01]  /*266a0*/  ULDC.64 UR4, c[0x0][0x300] ;  /* 0x0000c00000047ab9 */ /* 0x000fe20000000a00 */
[----:B-----5:R-:W-:Y:S01]  /*266b0*/  SHF.R.S32.HI R4, RZ, 0x1f, R35 ;  /* 0x0000001fff047819 */ /* 0x020fe20000011423 */
[----:B------:R-:W-:Y:S01]  /*266c0*/  ULDC.64 UR6, c[0x0][0x2e8] ;  /* 0x0000ba0000067ab9 */ /* 0x000fe20000000a00 */
[----:B------:R-:W-:-:S03]  /*266d0*/  LOP3.LUT R23, R23, 0xfffffffd, RZ, 0xc0, !PT ;  /* 0xfffffffd17177812 */ /* 0x000fc600078ec0ff */
[----:B------:R-:W-:Y:S01]  /*266e0*/  STL [R1+0x460], R4 ;  /* 0x0004600401007387 */ /* 0x000fe20000100800 */
[----:B-1----:R-:W-:-:S05]  /*266f0*/  SHF.R.S32.HI R0, RZ, 0x1f, R2 ;  /* 0x0000001fff007819 */ /* 0x002fca0000011402 */
        /* <DEDUP_REMOVED lines=13> */
[----:B------:R-:W-:Y:S02]  /*267d0*/  ULDC UR4, c[0x0][0x2f4] ;  /* 0x0000bd0000047ab9 */ /* 0x000fe40000000800 */
[----:B------:R-:W-:Y:S02]  /*267e0*/  LEA R0, P0, R2, UR6, 0x1 ;  /* 0x0000000602007c11 */ /* 0x000fe4000f8008ff */
[----:B0-----:R-:W-:Y:S01]  /*267f0*/  LOP3.LUT R5, R4, 0x7f, RZ, 0xc0, !PT ;  /* 0x0000007f04057812 */ /* 0x001fe200078ec0ff */
[----:B------:R-:W-:Y:S01]  /*26800*/  IMAD R4, R18, UR5, R3 ;  /* 0x0000000512047c24 */ /* 0x000fe2000f8e0203 */
[----:B------:R-:W-:Y:S02]  /*26810*/  UMOV UR5, 0xffffffff ;  /* 0xffffffff00057882 */ /* 0x000fe40000000000 */
[----:B------:R-:W-:-:S02]  /*26820*/  SHF.R.U32.HI R6, RZ, 0x3, R5 ;  /* 0x00000003ff067819 */ /* 0x000fc40000011605 */
[----:B------:R-:W0:Y:S01]  /*26830*/  S2R R5, SR_TID.X ;  /* 0x0000000000057919 */ /* 0x000e220000002100 */
[----:B------:R-:W-:Y:S02]  /*26840*/  LEA.HI.X R4, R2, UR7, R4, 0x1, P0 ;  /* 0x0000000702047c11 */ /* 0x000fe400080f0c04 */
[----:B------:R-:W-:-:S05]  /*26850*/  IMAD.IADD R25, R25, 0x1, -R6 ;  /* 0x0000000119197824 */ /* 0x000fca00078e0a06 */
        /* <DEDUP_REMOVED lines=59> */
.L_x_12756:
        /* <DEDUP_REMOVED lines=10> */
.L_x_12673:
        /* <DEDUP_REMOVED lines=10> */
.L_x_12674:
        /* <DEDUP_REMOVED lines=31> */
.L_x_12676:
[----:B------:R-:W-:Y:S05]  /*26f40*/  BSYNC B6 ;  /* 0x0000000000067941 */ /* 0x000fea0003800000 */
.L_x_12675:
[----:B------:R-:W3:Y:S01]  /*26f50*/  LDL R20, [R1+0x450] ;  /* 0x0004500001147983 */ /* 0x000ee20000100800 */
[----:B------:R-:W-:Y:S01]  /*26f60*/  IMAD.MOV.U32 R21, RZ, RZ, R34 ;  /* 0x000000ffff157224 */ /* 0x000fe200078e0022 */
[----:B------:R-:W-:Y:S01]  /*26f70*/  ULDC.64 UR4, c[0x0][0x298] ;  /* 0x0000a60000047ab9 */ /* 0x000fe20000000a00 */
[----:B0-----:R-:W0:Y:S01]  /*26f80*/  LDC R5, c[0x0][0x448] ;  /* 0x00011200ff057b82 */ /* 0x001e220000000800 */
[----:B------:R-:W4:Y:S01]  /*26f90*/  S2R R2, SR_TID.X ;  /* 0x0000000000027919 */ /* 0x000f220000002100 */
[----:B------:R-:W5:Y:S01]  /*26fa0*/  S2R R34, SR_TID.X ;  /* 0x0000000000227919 */ /* 0x000f620000002100 */
[----:B----4-:R-:W-:-:S04]  /*26fb0*/  LOP3.LUT R2, R2, 0x7f, RZ, 0xc0, !PT ;  /* 0x0000007f02027812 */ /* 0x010fc800078ec0ff */
[----:B--2---:R-:W-:Y:S02]  /*26fc0*/  SHF.R.U32.HI R0, RZ, 0x3, R2 ;  /* 0x00000003ff007819 */ /* 0x004fe40000011602 */
[----:B------:R-:W2:Y:S01]  /*26fd0*/  LDC R2, c[0x0][0x448] ;  /* 0x00011200ff027b82 */ /* 0x000ea20000000800 */
[----:B---3--:R-:W-:Y:S02]  /*26fe0*/  IMAD.MOV.U32 R4, RZ, RZ, R20 ;  /* 0x000000ffff047224 */ /* 0x008fe400078e0014 */
[----:B------:R-:W3:Y:S01]  /*26ff0*/  LDL R20, [R1+0x448] ;  /* 0x0004480001147983 */ /* 0x000ee20000100800 */
[----:B--2---:R-:W-:Y:S01]  /*27000*/  ISETP.NE.AND P6, PT, R2, 0x1, PT ;  /* 0x000000010200780c */ /* 0x004fe20003fc5270 */
[----:B-----5:R-:W-:Y:S02]  /*27010*/  IMAD.SHL.U32 R34, R34, 0x10, RZ ;  /* 0x0000001022227824 */ /* 0x020fe400078e00ff */
[----:B------:R-:W-:Y:S01]  /*27020*/  IMAD R4, R4, UR4, RZ ;  /* 0x0000000404047c24 */ /* 0x000fe2000f8e02ff */
[----:B------:R-:W2:Y:S02]  /*27030*/  S2R R6, SR_TID.X ;  /* 0x0000000000067919 */ /* 0x000ea40000002100 */
[----:B------:R-:W-:Y:S01]  /*27040*/  LOP3.LUT R34, R0, 0x70, R34, 0xf8, !PT ;  /* 0x0000007000227812 */ /* 0x000fe200078ef822 */
[----:B------:R-:W-:-:S04]  /*27050*/  IMAD R4, R33, UR5, R4 ;  /* 0x0000000521047c24 */ /* 0x000fc8000f8e0204 */
[----:B------:R-:W-:Y:S02]  /*27060*/  IMAD.IADD R34, R34, 0x1, R36 ;  /* 0x0000000122227824 */ /* 0x000fe400078e0224 */
[----:B------:R-:W4:Y:S02]  /*27070*/  @P6 LDC R3, c[0x0][0x44c] ;  /* 0x00011300ff036b82 */ /* 0x000f240000000800 */
[----:B------:R-:W-:-:S06]  /*27080*/  IMAD.MOV.U32 R0, RZ, RZ, R34 ;  /* 0x000000ffff007224 */ /* 0x000fcc00078e0022 */
[----:B------:R-:W5:Y:S01]  /*27090*/  @P6 LDC R2, c[0x0][0x450] ;  /* 0x00011400ff026b82 */ /* 0x000f620000000800 */
[----:B----4-:R-:W-:-:S05]  /*270a0*/  @P6 IMAD.HI.U32 R3, R34, R3, RZ ;  /* 0x0000000322036227 */ /* 0x010fca00078e00ff */
[----:B-----5:R-:W-:Y:S01]  /*270b0*/  @P6 SHF.R.U32.HI R0, RZ, R2, R3 ;  /* 0x00000002ff006219 */ /* 0x020fe20000011603 */
[----:B------:R-:W-:Y:S01]  /*270c0*/  IMAD.WIDE.U32 R2, R33, UR4, RZ ;  /* 0x0000000421027c25 */ /* 0x000fe2000f8e00ff */
[----:B------:R-:W-:-:S03]  /*270d0*/  ULDC.64 UR4, c[0x0][0x2d8] ;  /* 0x0000b60000047ab9 */ /* 0x000fc60000000a00 */
[----:B------:R-:W-:Y:S02]  /*270e0*/  IMAD.IADD R3, R3, 0x1, R4 ;  /* 0x0000000103037824 */ /* 0x000fe400078e0204 */
[----:B------:R-:W-:-:S04]  /*270f0*/  IMAD.WIDE.U32 R2, R18, UR4, R2 ;  /* 0x0000000412027c25 */ /* 0x000fc8000f8e0002 */
[----:B------:R-:W-:Y:S01]  /*27100*/  IMAD R3, R18, UR5, R3 ;  /* 0x0000000512037c24 */ /* 0x000fe2000f8e0203 */
[----:B------:R-:W-:Y:S02]  /*27110*/  ULDC.64 UR4, c[0x0][0x2e0] ;  /* 0x0000b80000047ab9 */ /* 0x000fe40000000a00 */
[----:B------:R-:W-:Y:S01]  /*27120*/  IMAD R4, R21, UR4, RZ ;  /* 0x0000000415047c24 */ /* 0x000fe2000f8e02ff */
[----:B--2---:R-:W-:-:S04]  /*27130*/  LOP3.LUT R21, R6, 0x7f, RZ, 0xc0, !PT ;  /* 0x0000007f06157812 */ /* 0x004fc800078ec0ff */
[----:B------:R-:W-:Y:S01]  /*27140*/  SHF.R.U32.HI R21, RZ, 0x3, R21 ;  /* 0x00000003ff157819 */ /* 0x000fe20000011615 */
[C---:B---3--:R-:W-:Y:S02]  /*27150*/  IMAD R4, R20.reuse, UR5, R4 ;  /* 0x0000000514047c24 */ /* 0x048fe4000f8e0204 */
[----:B------:R-:W-:Y:S01]  /*27160*/  IMAD.WIDE.U32 R2, R20, UR4, R2 ;  /* 0x0000000414027c25 */ /* 0x000fe2000f8e0002 */
[----:B------:R-:W-:-:S03]  /*27170*/  ULDC.64 UR4, c[0x0][0x2d0] ;  /* 0x0000b40000047ab9 */ /* 0x000fc60000000a00 */
[----:B------:R-:W-:Y:S01]  /*27180*/  IMAD.IADD R3, R3, 0x1, R4 ;  /* 0x0000000103037824 */ /* 0x000fe200078e0204 */
[----:B------:R-:W-:Y:S01]  /*27190*/  SHF.R.S32.HI R4, RZ, 0x1f, R0 ;  /* 0x0000001fff047819 */ /* 0x000fe20000011400 */
[----:B------:R-:W-:Y:S02]  /*271a0*/  IMAD.SHL.U32 R20, R6, 0x8, RZ ;  /* 0x0000000806147824 */ /* 0x000fe400078e00ff */
[----:B------:R-:W-:-:S03]  /*271b0*/  IMAD.WIDE.U32 R2, R0, UR4, R2 ;  /* 0x0000000400027c25 */ /* 0x000fc6000f8e0002 */
[----:B------:R-:W-:Y:S01]  /*271c0*/  LOP3.LUT R20, R20, 0x38, RZ, 0xc0, !PT ;  /* 0x0000003814147812 */ /* 0x000fe200078ec0ff */
[----:B------:R-:W-:-:S04]  /*271d0*/  IMAD R4, R4, UR4, RZ ;  /* 0x0000000404047c24 */ /* 0x000fc8000f8e02ff */
[----:B------:R-:W-:Y:S01]  /*271e0*/  IMAD R4, R0, UR5, R4 ;  /* 0x0000000500047c24 */ /* 0x000fe2000f8e0204 */
[----:B------:R-:W-:Y:S01]  /*271f0*/  ULDC.64 UR4, c[0x0][0x2c8] ;  /* 0x0000b20000047ab9 */ /* 0x000fe20000000a00 */
[----:B------:R-:W-:Y:S02]  /*27200*/  IMAD.MOV R0, RZ, RZ, -R0 ;  /* 0x000000ffff007224 */ /* 0x000fe400078e0a00 */
[----:B------:R-:W-:Y:S02]  /*27210*/  IMAD.IADD R3, R3, 0x1, R4 ;  /* 0x0000000103037824 */ /* 0x000fe400078e0204 */
[----:B0-----:R-:W-:-:S04]  /*27220*/  IMAD R0, R5, R0, R34 ;  /* 0x0000000005007224 */ /* 0x001fc800078e0222 */
[----:B------:R-:W-:Y:S01]  /*27230*/  IMAD.WIDE.U32 R2, R0, UR4, R2 ;  /* 0x0000000400027c25 */ /* 0x000fe2000f8e0002 */
[----:B------:R-:W-:-:S05]  /*27240*/  SHF.R.S32.HI R4, RZ, 0x1f, R0 ;  /* 0x0000001fff047819 */ /* 0x000fca0000011400 */
[----:B------:R-:W-:-:S04]  /*27250*/  IMAD R4, R4, UR4, RZ ;  /* 0x0000000404047c24 */ /* 0x000fc8000f8e02ff */
        /* <DEDUP_REMOVED lines=10> */
[----:B------:R-:W-:Y:S01]  /*27300*/  IMAD R37, R37, R5, RZ ;  /* 0x0000000525257224 */ /* 0x000fe200078e02ff */
[----:B------:R-:W-:Y:S01]  /*27310*/  LOP3.LUT R23, R23, 0xffffdfff, RZ, 0xc0, !PT ;  /* 0xffffdfff17177812 */ /* 0x000fe200078ec0ff */
[----:B------:R-:W-:Y:S01]  /*27320*/  IMAD.IADD R36, R21, 0x1, R36 ;  /* 0x0000000115247824 */ /* 0x000fe200078e0224 */
[----:B------:R-:W2:Y:S04]  /*27330*/  SHFL.IDX PT, R2, R4, RZ, 0x181f ;  /* 0x00181fff04027589 */ /* 0x000ea800000e0000 */
[----:B------:R-:W-:Y:S01]  /*27340*/  ISETP.GE.AND P6, PT, R36, R37, PT ;  /* 0x000000252400720c */ /* 0x000fe20003fc6270 */
[----:B------:R-:W3:Y:S04]  /*27350*/  SHFL.IDX PT, R11, R0, 0x1, 0x181f ;  /* 0x00381f00000b7f89 */ /* 0x000ee800000e0000 */
[----:B------:R-:W4:Y:S04]  /*27360*/  SHFL.IDX PT, R6, R4, 0x1, 0x181f ;  /* 0x00381f0004067f89 */ /* 0x000f2800000e0000 */
[----:B------:R-:W5:Y:S04]  /*27370*/  SHFL.IDX PT, R8, R0, 0x2, 0x181f ;  /* 0x00581f0000087f89 */ /* 0x000f6800000e0000 */
[----:B------:R-:W1:Y:S01]  /*27380*/  SHFL.IDX PT, R5, R4, 0x2, 0x181f ;  /* 0x00581f0004057f89 */ /* 0x000e6200000e0000 */
[----:B------:R-:W-:-:S02]  /*27390*/  @P6 LOP3.LUT R23, R23, 0x2000, RZ, 0xfc, !PT ;  /* 0x0000200017176812 */ /* 0x000fc400078efcff */
[----:B0-----:R-:W-:Y:S01]  /*273a0*/  @!P6 LEA R3, P1, R20, R3, 0x1 ;  /* 0x000000031403e211 */ /* 0x001fe200078208ff */
[----:B------:R-:W0:Y:S01]  /*273b0*/  SHFL.IDX PT, R9, R0, 0x3, 0x181f ;  /* 0x00781f0000097f89 */ /* 0x000e2200000e0000 */
[----:B------:R-:W-:-:S03]  /*273c0*/  LOP3.LUT R23, R23, 0xffffefff, RZ, 0xc0, !PT ;  /* 0xffffefff17177812 */ /* 0x000fc600078ec0ff */
[----:B--2---:R-:W-:Y:S02]  /*273d0*/  @!P6 IMAD.X R7, RZ, RZ, R2, P1 ;  /* 0x000000ffff07e224 */ /* 0x004fe400008e0602 */
[----:B------:R-:W-:-:S05]  /*273e0*/  VIADD R2, R36, 0x10 ;  /* 0x0000001024027836 */ /* 0x000fca0000000000 */
[----:B------:R-:W-:Y:S01]  /*273f0*/  ISETP.GE.AND P5, PT, R2, R37, PT ;  /* 0x000000250200720c */ /* 0x000fe20003fa6270 */
[----:B------:R-:W-:-:S05]  /*27400*/  VIADD R2, R36, 0x20 ;  /* 0x0000002024027836 */ /* 0x000fca0000000000 */
[----:B------:R-:W-:Y:S01]  /*27410*/  ISETP.GE.AND P3, PT, R2, R37, PT ;  /* 0x000000250200720c */ /* 0x000fe20003f66270 */
[----:B------:R-:W-:-:S05]  /*27420*/  VIADD R2, R36, 0x30 ;  /* 0x0000003024027836 */ /* 0x000fca0000000000 */
[----:B------:R-:W-:Y:S01]  /*27430*/  ISETP.GE.AND P2, PT, R2, R37, PT ;  /* 0x000000250200720c */ /* 0x000fe20003f46270 */
[----:B------:R-:W-:Y:S01]  /*27440*/  VIADD R2, R36, 0x40 ;  /* 0x0000004024027836 */ /* 0x000fe20000000000 */
[----:B---3--:R-:W-:Y:S02]  /*27450*/  @!P5 LEA R11, P1, R20, R11, 0x1 ;  /* 0x0000000b140bd211 */ /* 0x008fe400078208ff */
[----:B------:R-:W-:Y:S02]  /*27460*/  @P5 LOP3.LUT R23, R23, 0x1000, RZ, 0xfc, !PT ;  /* 0x0000100017175812 */ /* 0x000fe400078efcff */
[----:B------:R-:W-:Y:S01]  /*27470*/  ISETP.GE.AND P4, PT, R2, R37, PT ;  /* 0x000000250200720c */ /* 0x000fe20003f86270 */
[----:B----4-:R-:W-:Y:S01]  /*27480*/  @!P5 IMAD.X R6, RZ, RZ, R6, P1 ;  /* 0x000000ffff06d224 */ /* 0x010fe200008e0606 */
[----:B------:R-:W2:Y:S01]  /*27490*/  SHFL.IDX PT, R2, R4, 0x3, 0x181f ;  /* 0x00781f0004027f89 */ /* 0x000ea200000e0000 */
[----:B-----5:R-:W-:Y:S02]  /*274a0*/  @!P3 LEA R8, P1, R20, R8, 0x1 ;  /* 0x000000081408b211 */ /* 0x020fe400078208ff */
[----:B------:R-:W-:-:S03]  /*274b0*/  LOP3.LUT R23, R23, 0xfffff7ff, RZ, 0xc0, !PT ;  /* 0xfffff7ff17177812 */ /* 0x000fc600078ec0ff */
[----:B-1----:R-:W-:Y:S01]  /*274c0*/  @!P3 IMAD.X R5, RZ, RZ, R5, P1 ;  /* 0x000000ffff05b224 */ /* 0x002fe200008e0605 */
[----:B0-----:R-:W-:Y:S02]  /*274d0*/  @!P2 LEA R12, P1, R20, R9, 0x1 ;  /* 0x00000009140ca211 */ /* 0x001fe400078208ff */
[----:B------:R-:W0:Y:S01]  /*274e0*/  SHFL.IDX PT, R9, R0, 0x4, 0x181f ;  /* 0x00981f0000097f89 */ /* 0x000e2200000e0000 */
[----:B------:R-:W-:-:S04]  /*274f0*/  @P3 LOP3.LUT R23, R23, 0x800, RZ, 0xfc, !PT ;  /* 0x0000080017173812 */ /* 0x000fc800078efcff */
[----:B------:R-:W-:-:S04]  /*27500*/  LOP3.LUT R23, R23, 0xfffffdff, RZ, 0xc0, !PT ;  /* 0xfffffdff17177812 */ /* 0x000fc800078ec0ff */
[----:B------:R-:W-:-:S04]  /*27510*/  @P2 LOP3.LUT R23, R23, 0x200, RZ, 0xfc, !PT ;  /* 0x0000020017172812 */ /* 0x000fc800078efcff */
[----:B------:R-:W-:Y:S01]  /*27520*/  LOP3.LUT R23, R23, 0xfffffeff, RZ, 0xc0, !PT ;  /* 0xfffffeff17177812 */ /* 0x000fe200078ec0ff */
[----:B--2---:R-:W-:Y:S02]  /*27530*/  @!P2 IMAD.X R10, RZ, RZ, R2, P1 ;  /* 0x000000ffff0aa224 */ /* 0x004fe400008e0602 */
[----:B------:R-:W1:Y:S01]  /*27540*/  SHFL.IDX PT, R2, R4, 0x4, 0x181f ;  /* 0x00981f0004027f89 */ /* 0x000e6200000e0000 */
[----:B------:R-:W-:-:S04]  /*27550*/  @P4 LOP3.LUT R23, R23, 0x100, RZ, 0xfc, !PT ;  /* 0x0000010017174812 */ /* 0x000fc800078efcff */
[----:B------:R-:W-:Y:S02]  /*27560*/  LOP3.LUT R23, R23, 0xffffff7f, RZ, 0xc0, !PT ;  /* 0xffffff7f17177812 */ /* 0x000fe400078ec0ff */
[----:B0-----:R-:W-:-:S05]  /*27570*/  @!P4 LEA R13, P1, R20, R9, 0x1 ;  /* 0x00000009140dc211 */ /* 0x001fca00078208ff */
[----:B-1----:R-:W-:Y:S02]  /*27580*/  @!P4 IMAD.X R9, RZ, RZ, R2, P1 ;  /* 0x000000ffff09c224 */ /* 0x002fe400008e0602 */
[----:B------:R-:W-:Y:S02]  /*27590*/  @!P6 IMAD.MOV.U32 R2, RZ, RZ, R3 ;  /* 0x000000ffff02e224 */ /* 0x000fe400078e0003 */
[----:B------:R-:W-:Y:S02]  /*275a0*/  @!P6 IMAD.MOV.U32 R3, RZ, RZ, R7 ;  /* 0x000000ffff03e224 */ /* 0x000fe400078e0007 */
[----:B------:R-:W0:Y:S04]  /*275b0*/  SHFL.IDX PT, R7, R0, 0x5, 0x181f ;  /* 0x00b81f0000077f89 */ /* 0x000e2800000e0000 */
[----:B------:R1:W-:Y:S02]  /*275c0*/  @!P6 LDGSTS.E.BYPASS.LTC128B.128 [R26+0x18400], desc[UR36][R2.64], !P0 ;  /* 0x18400000021aefae */ /* 0x0003e4000c101d64 */
[----:B-1----:R-:W-:-:S02]  /*275d0*/  @!P5 IMAD.MOV.U32 R2, RZ, RZ, R11 ;  /* 0x000000ffff02d224 */ /* 0x002fc400078e000b */
[----:B------:R-:W-:Y:S02]  /*275e0*/  @!P5 IMAD.MOV.U32 R3, RZ, RZ, R6 ;  /* 0x000000ffff03d224 */ /* 0x000fe400078e0006 */
[----:B------:R-:W1:Y:S04]  /*275f0*/  SHFL.IDX PT, R6, R4, 0x5, 0x181f ;  /* 0x00b81f0004067f89 */ /* 0x000e6800000e0000 */
[----:B------:R2:W-:Y:S02]  /*27600*/  @!P5 LDGSTS.E.BYPASS.LTC128B.128 [R26+0x18c00], desc[UR36][R2.64], !P0 ;  /* 0x18c00000021adfae */ /* 0x0005e4000c101d64 */
[----:B--2---:R-:W-:Y:S02]  /*27610*/  @!P3 IMAD.MOV.U32 R2, RZ, RZ, R8 ;  /* 0x000000ffff02b224 */ /* 0x004fe400078e0008 */
[----:B------:R-:W-:-:S02]  /*27620*/  @!P3 IMAD.MOV.U32 R3, RZ, RZ, R5 ;  /* 0x000000ffff03b224 */ /* 0x000fc400078e0005 */
[----:B------:R-:W2:Y:S04]  /*27630*/  SHFL.IDX PT, R5, R0, 0x6, 0x181f ;  /* 0x00d81f0000057f89 */ /* 0x000ea800000e0000 */
[----:B------:R3:W-:Y:S04]  /*27640*/  @!P3 LDGSTS.E.BYPASS.LTC128B.128 [R26+0x19400], desc[UR36][R2.64], !P0 ;  /* 0x19400000021abfae */ /* 0x0007e8000c101d64 */
[----:B------:R-:W-:Y:S01]  /*27650*/  SHFL.IDX PT, R0, R0, 0x7, 0x181f ;  /* 0x00f81f0000007f89 */ /* 0x000fe200000e0000 */
[----:B---3--:R-:W-:Y:S02]  /*27660*/  VIADD R2, R36, 0x50 ;  /* 0x0000005024027836 */ /* 0x008fe40000000000 */
[----:B------:R-:W-:-:S03]  /*27670*/  @!P2 IMAD.MOV.U32 R3, RZ, RZ, R10 ;  /* 0x000000ffff03a224 */ /* 0x000fc600078e000a */
[----:B------:R-:W-:Y:S01]  /*27680*/  ISETP.GE.AND P3, PT, R2, R37, PT ;  /* 0x000000250200720c */ /* 0x000fe20003f66270 */
[----:B------:R-:W-:-:S05]  /*27690*/  @!P2 IMAD.MOV.U32 R2, RZ, RZ, R12 ;  /* 0x000000ffff02a224 */ /* 0x000fca00078e000c */
[----:B------:R3:W-:Y:S07]  /*276a0*/  @!P2 LDGSTS.E.BYPASS.LTC128B.128 [R26+0x19c00], desc[UR36][R2.64], !P0 ;  /* 0x19c00000021aafae */ /* 0x0007ee000c101d64 */
[----:B0-----:R-:W-:Y:S02]  /*276b0*/  @!P3 LEA R7, P1, R20, R7, 0x1 ;  /* 0x000000071407b211 */ /* 0x001fe400078208ff */
[----:B------:R-:W-:Y:S01]  /*276c0*/  @P3 LOP3.LUT R23, R23, 0x80, RZ, 0xfc, !PT ;  /* 0x0000008017173812 */ /* 0x000fe200078efcff */
[----:B---3--:R-:W0:Y:S01]  /*276d0*/  SHFL.IDX PT, R2, R4, 0x6, 0x181f ;  /* 0x00d81f0004027f89 */ /* 0x008e2200000e0000 */
[----:B------:R-:W-:-:S02]  /*276e0*/  VIADD R3, R36, 0x60 ;  /* 0x0000006024037836 */ /* 0x000fc40000000000 */
[----:B------:R-:W-:Y:S01]  /*276f0*/  LOP3.LUT R23, R23, 0xffffffbf, RZ, 0xc0, !PT ;  /* 0xffffffbf17177812 */ /* 0x000fe200078ec0ff */
[----:B-1----:R-:W-:Y:S01]  /*27700*/  @!P3 IMAD.X R6, RZ, RZ, R6, P1 ;  /* 0x000000ffff06b224 */ /* 0x002fe200008e0606 */
[----:B------:R-:W1:Y:S01]  /*27710*/  SHFL.IDX PT, R4, R4, 0x7, 0x181f ;  /* 0x00f81f0004047f89 */ /* 0x000e6200000e0000 */
[----:B------:R-:W-:Y:S01]  /*27720*/  ISETP.GE.AND P2, PT, R3, R37, PT ;  /* 0x000000250300720c */ /* 0x000fe20003f46270 */
[----:B------:R-:W-:-:S12]  /*27730*/  @!P4 IMAD.MOV.U32 R3, RZ, RZ, R9 ;  /* 0x000000ffff03c224 */ /* 0x000fd800078e0009 */
[----:B--2---:R-:W-:Y:S02]  /*27740*/  @!P2 LEA R5, P1, R20, R5, 0x1 ;  /* 0x000000051405a211 */ /* 0x004fe400078208ff */
[----:B------:R-:W-:-:S03]  /*27750*/  @P2 LOP3.LUT R23, R23, 0x40, RZ, 0xfc, !PT ;  /* 0x0000004017172812 */ /* 0x000fc600078efcff */
[----:B0-----:R-:W-:Y:S02]  /*27760*/  @!P2 IMAD.X R8, RZ, RZ, R2, P1 ;  /* 0x000000ffff08a224 */ /* 0x001fe400008e0602 */
[----:B------:R-:W-:-:S05]  /*27770*/  @!P4 IMAD.MOV.U32 R2, RZ, RZ, R13 ;  /* 0x000000ffff02c224 */ /* 0x000fca00078e000d */
[----:B------:R0:W-:Y:S02]  /*27780*/  @!P4 LDGSTS.E.BYPASS.LTC128B.128 [R26+0x1a400], desc[UR36][R2.64], !P0 ;  /* 0x1a400000021acfae */ /* 0x0001e4000c101d64 */
[----:B0-----:R-:W-:Y:S02]  /*27790*/  @!P3 IMAD.MOV.U32 R2, RZ, RZ, R7 ;  /* 0x000000ffff02b224 */ /* 0x001fe400078e0007 */
[----:B------:R-:W-:-:S05]  /*277a0*/  @!P3 IMAD.MOV.U32 R3, RZ, RZ, R6 ;  /* 0x000000ffff03b224 */ /* 0x000fca00078e0006 */
[----:B------:R0:W-:Y:S02]  /*277b0*/  @!P3 LDGSTS.E.BYPASS.LTC128B.128 [R26+0x1ac00], desc[UR36][R2.64], !P0 ;  /* 0x1ac00000021abfae */ /* 0x0001e4000c101d64 */
[----:B0-----:R-:W-:Y:S02]  /*277c0*/  @!P2 IMAD.MOV.U32 R2, RZ, RZ, R5 ;  /* 0x000000ffff02a224 */ /* 0x001fe400078e0005 */
[----:B------:R-:W-:-:S05]  /*277d0*/  @!P2 IMAD.MOV.U32 R3, RZ, RZ, R8 ;  /* 0x000000ffff03a224 */ /* 0x000fca00078e0008 */
[----:B-1----:R0:W-:Y:S02]  /*277e0*/  @!P2 LDGSTS.E.BYPASS.LTC128B.128 [R26+0x1b400], desc[UR36][R2.64], !P0 ;  /* 0x1b400000021aafae */ /* 0x0021e4000c101d64 */
.L_x_12773:
        /* <DEDUP_REMOVED lines=12> */
.L_x_12678:
        /* <DEDUP_REMOVED lines=28> */
.L_x_12680:
[----:B------:R-:W-:Y:S05]  /*27a70*/  BSYNC B6 ;  /* 0x0000000000067941 */ /* 0x000fea0003800000 */
.L_x_12679:
        /* <DEDUP_REMOVED lines=143> */
.L_x_12791:
        /* <DEDUP_REMOVED lines=12> */
.L_x_12683:
[----:B------:R-:W-:Y:S05]  /*28430*/  BSYNC B0 ;  /* 0x0000000000007941 */ /* 0x000fea0003800000 */
.L_x_12682:
[----:B------:R-:W-:Y:S01]  /*28440*/  NOP ;  /* 0x0000000000007918 */ /* 0x000fe20000000000 */
[----:B------:R-:W-:-:S13]  /*28450*/  PLOP3.LUT P0, PT, PT, PT, PT, 0x80, 0x0 ;  /* 0x000000000000781c */ /* 0x000fda0003f0f070 */
.L_x_12684:
        /* <DEDUP_REMOVED lines=18> */
.L_x_12792:
[----:B------:R-:W-:Y:S05]  /*28580*/  BSYNC B0 ;  /* 0x0000000000007941 */ /* 0x000fea0003800000 */
.L_x_12685:
[----:B------:R-:W-:-:S13]  /*28590*/  LOP3.LUT P0, RZ, R23, 0x400, RZ, 0xc0, !PT ;  /* 0x0000040017ff7812 */ /* 0x000fda000780c0ff */
[----:B------:R-:W-:Y:S05]  /*285a0*/  @!P0 BRA `(.L_x_12687) ;  /* 0x0000000000048947 */ /* 0x000fea0003800000 */
[----:B------:R-:W-:Y:S01]  /*285b0*/  BPT.TRAP 0x1 ;  /* 0x000000040000795c */ /* 0x000fe20000300000 */
.L_x_12687:
[----:B------:R-:W-:Y:S01]  /*285c0*/  SHF.L.U32 R0, R27, 0x1f, RZ ;  /* 0x0000001f1b007819 */ /* 0x000fe200000006ff */
[----:B------:R-:W-:Y:S03]  /*285d0*/  BSSY B0, `(.L_x_12688) ;  /* 0x0000003000007945 */ /* 0x000fe60003800000 */
[----:B------:R-:W1:Y:S02]  /*285e0*/  SYNCS.PHASECHK.TRANS64.TRYWAIT P0, [R17+URZ+0x32460], R0 ;  /* 0x03246000110075a7 */ /* 0x000e64000800017f */
[----:B-1----:R-:W-:Y:S05]  /*285f0*/  @!P0 BRA `(.L_x_12689) ;  /* 0x0000004c00348947 */ /* 0x002fea0003800000 */
.L_x_12793:
[----:B------:R-:W-:Y:S05]  /*28600*/  BSYNC B0 ;  /* 0x0000000000007941 */ /* 0x000fea0003800000 */
.L_x_12688:
[----:B0-----:R-:W1:Y:S01]  /*28610*/  LDL.LU R3, [R1+0x45c] ;  /* 0x00045c0001037983 */ /* 0x001e620000300800 */
[----:B------:R-:W-:Y:S01]  /*28620*/  ULDC.64 UR4, c[0x0][0x328] ;  /* 0x0000ca0000047ab9 */ /* 0x000fe20000000a00 */
[----:B------:R-:W-:Y:S02]  /*28630*/  ULDC.64 UR6, c[0x0][0x318] ;  /* 0x0000c60000067ab9 */ /* 0x000fe40000000a00 */
[----:B------:R-:W2:Y:S04]  /*28640*/  LDL.LU R2, [R1+0x440] ;  /* 0x0004400001027983 */ /* 0x000ea80000300800 */
[----:B------:R-:W3:Y:S04]  /*28650*/  LDL.LU R6, [R1+0x460] ;  /* 0x0004600001067983 */ /* 0x000ee80000300800 */
[----:B------:R-:W4:Y:S01]  /*28660*/  LDL.LU R4, [R1+0x478] ;  /* 0x0004780001047983 */ /* 0x000f220000300800 */
[----:B------:R-:W-:-:S02]  /*28670*/  LOP3.LUT P3, RZ, R23, 0x10, RZ, 0xc0, !PT ;  /* 0x0000001017ff7812 */ /* 0x000fc4000786c0ff */
[C---:B------:R-:W-:Y:S02]  /*28680*/  LOP3.LUT P2, RZ, R23.reuse, 0x8, RZ, 0xc0, !PT ;  /* 0x0000000817ff7812 */ /* 0x040fe4000784c0ff */
[C---:B------:R-:W-:Y:S02]  /*28690*/  LOP3.LUT P1, RZ, R23.reuse, 0x4, RZ, 0xc0, !PT ;  /* 0x0000000417ff7812 */ /* 0x040fe4000782c0ff */
[----:B------:R-:W-:Y:S02]  /*286a0*/  LOP3.LUT P4, RZ, R23, 0x1, RZ, 0xc0, !PT ;  /* 0x0000000117ff7812 */ /* 0x000fe4000788c0ff */
[----:B------:R-:W-:Y:S01]  /*286b0*/  SEL R7, RZ, 0x8, P1 ;  /* 0x00000008ff077807 */ /* 0x000fe20000800000 */
[----:B-1----:R-:W-:-:S04]  /*286c0*/  IMAD R0, R3, UR4, RZ ;  /* 0x0000000403007c24 */ /* 0x002fc8000f8e02ff */
[C---:B--2---:R-:W-:Y:S02]  /*286d0*/  IMAD R5, R2.reuse, UR5, R0 ;  /* 0x0000000502057c24 */ /* 0x044fe4000f8e0200 */
[----:B------:R-:W-:Y:S01]  /*286e0*/  IMAD.WIDE.U32 R2, R2, UR4, RZ ;  /* 0x0000000402027c25 */ /* 0x000fe2000f8e00ff */
[----:B------:R-:W-:-:S03]  /*286f0*/  ULDC.64 UR4, c[0x0][0x338] ;  /* 0x0000ce0000047ab9 */ /* 0x000fc60000000a00 */
[----:B------:R-:W-:Y:S02]  /*28700*/  IMAD.IADD R3, R3, 0x1, R5 ;  /* 0x0000000103037824 */ /* 0x000fe400078e0205 */
[----:B---3--:R-:W-:Y:S02]  /*28710*/  IMAD R0, R6, UR4, RZ ;  /* 0x0000000406007c24 */ /* 0x008fe4000f8e02ff */
[----:B------:R-:W-:-:S04]  /*28720*/  IMAD.WIDE.U32 R2, R35, UR4, R2 ;  /* 0x0000000423027c25 */ /* 0x000fc8000f8e0002 */
[----:B------:R-:W-:Y:S01]  /*28730*/  IMAD R5, R35, UR5, R0 ;  /* 0x0000000523057c24 */ /* 0x000fe2000f8e0200 */
[----:B------:R-:W-:Y:S01]  /*28740*/  ULDC.64 UR4, c[0x0][0x330] ;  /* 0x0000cc0000047ab9 */ /* 0x000fe20000000a00 */
[----:B------:R-:W-:Y:S02]  /*28750*/  SEL R0, RZ, 0x2, P3 ;  /* 0x00000002ff007807 */ /* 0x000fe40001800000 */
        /* <DEDUP_REMOVED lines=81> */
.L_x_12807:
        /* <DEDUP_REMOVED lines=15> */
.L_x_12691:
        /* <DEDUP_REMOVED lines=10> */
.L_x_12692:
[----:B0-----:R-:W2:Y:S01]  /*28e00*/  LDL.LU R2, [R1+0x458] ;  /* 0x0004580001027983 */ /* 0x001ea20000300800 */
[----:B------:R0:W-:Y:S01]  /*28e10*/  SYNCS.ARRIVE.TRANS64.A1T0 RZ, [R17+URZ+0x32450], RZ ;  /* 0x032450ff11ff79a7 */ /* 0x0001e2000810003f */
[----:B------:R-:W-:Y:S01]  /*28e20*/  BSSY B0, `(.L_x_12693) ;  /* 0x00000d8000007945 */ /* 0x000fe20003800000 */
[----:B--2---:R-:W-:-:S05]  /*28e30*/  VIADD R21, R2, 0xfffffffe ;  /* 0xfffffffe02157836 */ /* 0x004fca0000000000 */
[----:B------:R-:W-:-:S13]  /*28e40*/  ISETP.GE.AND P0, PT, R21, R30, PT ;  /* 0x0000001e1500720c */ /* 0x000fda0003f06270 */
[----:B0-----:R-:W-:Y:S05]  /*28e50*/  @!P0 BRA `(.L_x_12694) ;  /* 0x0000000c00508947 */ /* 0x001fea0003800000 */
.L_x_12707:
[----:B0-----:R-:W0:Y:S01]  /*28e60*/  S2R R2, SR_TID.X ;  /* 0x0000000000027919 */ /* 0x001e220000002100 */
[----:B------:R-:W-:Y:S01]  /*28e70*/  IMAD R8, R21, 0x60, R31 ;  /* 0x0000006015087824 */ /* 0x000fe200078e021f */
[----:B------:R-:W-:Y:S01]  /*28e80*/  LOP3.LUT P1, RZ, R23, 0x400, RZ, 0xc0, !PT ;  /* 0x0000040017ff7812 */ /* 0x000fe2000782c0ff */
[----:B------:R-:W-:Y:S01]  /*28e90*/  VIADD R24, R24, 0x1 ;  /* 0x0000000118187836 */ /* 0x000fe20000000000 */
[C---:B0-----:R-:W-:Y:S01]  /*28ea0*/  LOP3.LUT R3, R2.reuse, 0x7f, RZ, 0xc0, !PT ;  /* 0x0000007f02037812 */ /* 0x041fe200078ec0ff */
[----:B------:R-:W-:-:S03]  /*28eb0*/  IMAD.SHL.U32 R2, R2, 0x10, RZ ;  /* 0x0000001002027824 */ /* 0x000fc600078e00ff */
[----:B------:R-:W-:Y:S02]  /*28ec0*/  SHF.R.U32.HI R4, RZ, 0x3, R3 ;  /* 0x00000003ff047819 */ /* 0x000fe40000011603 */
[----:B------:R-:W0:Y:S02]  /*28ed0*/  LDC R3, c[0x0][0x430] ;  /* 0x00010c00ff037b82 */ /* 0x000e240000000800 */
[----:B------:R-:W-:-:S04]  /*28ee0*/  LOP3.LUT R2, R4, 0x70, R2, 0xf8, !PT ;  /* 0x0000007004027812 */ /* 0x000fc800078ef802 */
[C---:B------:R-:W-:Y:S01]  /*28ef0*/  ISETP.GT.U32.AND P2, PT, R2.reuse, 0x5f, PT ;  /* 0x0000005f0200780c */ /* 0x040fe20003f44070 */
[----:B------:R-:W-:-:S04]  /*28f00*/  IMAD.IADD R8, R2, 0x1, R8 ;  /* 0x0000000102087824 */ /* 0x000fc800078e0208 */
[----:B------:R-:W-:-:S08]  /*28f10*/  IMAD.MOV.U32 R9, RZ, RZ, R8 ;  /* 0x000000ffff097224 */ /* 0x000fd000078e0008 */
[----:B-1----:R-:W1:Y:S01]  /*28f20*/  @!P2 LDC.64 R4, c[0x0][0x428] ;  /* 0x00010a00ff04ab82 */ /* 0x002e620000000a00 */
[----:B0-----:R-:W-:-:S13]  /*28f30*/  ISETP.NE.AND P0, PT, R3, 0x1, PT ;  /* 0x000000010300780c */ /* 0x001fda0003f05270 */
[----:B------:R-:W0:Y:S08]  /*28f40*/  @P0 LDC R3, c[0x0][0x434] ;  /* 0x00010d00ff030b82 */ /* 0x000e300000000800 */
[----:B--2---:R-:W2:Y:S01]  /*28f50*/  @P0 LDC R7, c[0x0][0x438] ;  /* 0x00010e00ff070b82 */ /* 0x004ea20000000800 */
[----:B0-----:R-:W-:-:S05]  /*28f60*/  @P0 IMAD.HI.U32 R2, R8, R3, RZ ;  /* 0x0000000308020227 */ /* 0x001fca00078e00ff */
[----:B--2---:R-:W-:Y:S01]  /*28f70*/  @P0 SHF.R.U32.HI R9, RZ, R7, R2 ;  /* 0x00000007ff090219 */ /* 0x004fe20000011602 */
[----:B-1----:R-:W-:Y:S01]  /*28f80*/  @!P2 IMAD R2, R32, R4, RZ ;  /* 0x000000042002a224 */ /* 0x002fe200078e02ff */
[----:B------:R-:W0:Y:S02]  /*28f90*/  @!P2 LDC.64 R6, c[0x0][0x418] ;  /* 0x00010600ff06ab82 */ /* 0x000e240000000a00 */
[--C-:B------:R-:W-:Y:S01]  /*28fa0*/  @!P2 SHF.R.S32.HI R3, RZ, 0x1f, R9.reuse ;  /* 0x0000001fff03a819 */ /* 0x100fe20000011409 */
[----:B------:R-:W-:Y:S02]  /*28fb0*/  @!P2 IMAD R5, R28, R5, R2 ;  /* 0x000000051c05a224 */ /* 0x000fe400078e0202 */
[----:B------:R-:W-:-:S04]  /*28fc0*/  @!P2 IMAD.MOV.U32 R2, RZ, RZ, R9 ;  /* 0x000000ffff02a224 */ /* 0x000fc800078e0009 */
[----:B------:R-:W-:-:S04]  /*28fd0*/  @!P2 IMAD.WIDE.U32 R2, R28, R4, R2 ;  /* 0x000000041c02a225 */ /* 0x000fc800078e0002 */
[----:B------:R-:W-:Y:S01]  /*28fe0*/  @!P2 IMAD.IADD R3, R5, 0x1, R3 ;  /* 0x000000010503a824 */ /* 0x000fe200078e0203 */
[----:B------:R-:W-:Y:S05]  /*28ff0*/  YIELD ;  /* 0x0000000000007946 */ /* 0x000fea0003800000 */
[----:B------:R-:W-:Y:S01]  /*29000*/  IMAD.MOV.U32 R4, RZ, RZ, RZ ;  /* 0x000000ffff047224 */ /* 0x000fe200078e00ff */
[----:B------:R-:W-:Y:S01]  /*29010*/  ULDC UR4, c[0x0][0x430] ;  /* 0x00010c0000047ab9 */ /* 0x000fe20000000800 */
[----:B0-----:R-:W-:Y:S01]  /*29020*/  @!P2 LEA R6, P0, R2, R6, 0x2 ;  /* 0x000000060206a211 */ /* 0x001fe200078010ff */
[----:B------:R-:W-:-:S03]  /*29030*/  IMAD.MOV R5, RZ, RZ, -R9 ;  /* 0x000000ffff057224 */ /* 0x000fc600078e0a09 */
[----:B------:R-:W-:Y:S02]  /*29040*/  @!P2 LEA.HI.X R7, R2, R7, R3, 0x2, P0 ;  /* 0x000000070207a211 */ /* 0x000fe400000f1403 */
[C---:B------:R-:W-:Y:S01]  /*29050*/  ISETP.NE.AND P0, PT, R24.reuse, 0x2, PT ;  /* 0x000000021800780c */ /* 0x040fe20003f05270 */
[----:B------:R-:W-:Y:S02]  /*29060*/  IMAD.MOV.U32 R3, RZ, RZ, R21 ;  /* 0x000000ffff037224 */ /* 0x000fe400078e0015 */
[----:B------:R-:W-:Y:S01]  /*29070*/  IMAD R5, R5, UR4, R8 ;  /* 0x0000000405057c24 */ /* 0x000fe2000f8e0208 */
[----:B------:R-:W-:Y:S01]  /*29080*/  SEL R2, RZ, 0x1, P0 ;  /* 0x00000001ff027807 */ /* 0x000fe20000000000 */
[----:B------:R0:W5:Y:S01]  /*29090*/  @!P2 LDG.E R4, desc[UR36][R6.64] ;  /* 0x000000240604a981 */ /* 0x000162000c1e1900 */
[----:B------:R-:W-:Y:S01]  /*290a0*/  SEL R24, R24, RZ, P0 ;  /* 0x000000ff18187207 */ /* 0x000fe20000000000 */
[----:B------:R-:W-:Y:S01]  /*290b0*/  VIADD R21, R21, 0xffffffff ;  /* 0xffffffff15157836 */ /* 0x000fe20000000000 */
[----:B------:R-:W-:-:S02]  /*290c0*/  LOP3.LUT R27, R27, R2, RZ, 0x3c, !PT ;  /* 0x000000021b1b7212 */ /* 0x000fc400078e3cff */
[----:B------:R-:W-:Y:S01]  /*290d0*/  ISETP.GT.AND P2, PT, R3, R30, PT ;  /* 0x0000001e0300720c */ /* 0x000fe20003f44270 */
[----:B------:R-:W-:-:S12]  /*290e0*/  @!P1 BRA `(.L_x_12695) ;  /* 0x0000000000049947 */ /* 0x000fd80003800000 */
[----:B------:R-:W-:Y:S01]  /*290f0*/  BPT.TRAP 0x1 ;  /* 0x000000040000795c */ /* 0x000fe20000300000 */
.L_x_12695:
[----:B------:R-:W-:Y:S01]  /*29100*/  IMAD R10, R24, 0x8, R22 ;  /* 0x00000008180a7824 */ /* 0x000fe200078e0216 */
[----:B------:R-:W-:Y:S01]  /*29110*/  SHF.L.U32 R20, R27, 0x1f, RZ ;  /* 0x0000001f1b147819 */ /* 0x000fe200000006ff */
[----:B------:R-:W-:Y:S01]  /*29120*/  BSSY B1, `(.L_x_12696) ;  /* 0x0000004000017945 */ /* 0x000fe20003800000 */
[----:B------:R-:W-:Y:S02]  /*29130*/  SHF.R.S32.HI R9, RZ, 0x1f, R5 ;  /* 0x0000001fff097819 */ /* 0x000fe40000011405 */
[----:B------:R-:W1:Y:S02]  /*29140*/  SYNCS.PHASECHK.TRANS64.TRYWAIT P0, [R10+URZ+0x32440], R20 ;  /* 0x032440140a0075a7 */ /* 0x000e64000800017f */
[----:B-1----:R-:W-:Y:S05]  /*29150*/  @!P0 BRA `(.L_x_12697) ;  /* 0x0000004800b08947 */ /* 0x002fea0003800000 */
.L_x_12808:
[----:B------:R-:W-:Y:S05]  /*29160*/  BSYNC B1 ;  /* 0x0000000000017941 */ /* 0x000fea0003800000 */
.L_x_12696:
        /* <DEDUP_REMOVED lines=49> */
.L_x_12822:
        /* <DEDUP_REMOVED lines=8> */
.L_x_12699:
        /* <DEDUP_REMOVED lines=10> */
.L_x_12700:
[----:B------:R2:W-:Y:S01]  /*295a0*/  SYNCS.ARRIVE.TRANS64.A1T0 RZ, [R10+URZ+0x32430], RZ ;  /* 0x032430ff0aff79a7 */ /* 0x0005e2000810003f */
[----:B------:R-:W-:Y:S05]  /*295b0*/  @!P3 BRA `(.L_x_12701) ;  /* 0x000000000004b947 */ /* 0x000fea0003800000 */
[----:B------:R-:W-:Y:S01]  /*295c0*/  BPT.TRAP 0x1 ;  /* 0x000000040000795c */ /* 0x000fe20000300000 */
.L_x_12701:
[----:B------:R-:W3:Y:S01]  /*295d0*/  SYNCS.PHASECHK.TRANS64.TRYWAIT P0, [R10+URZ+0x32460], R20 ;  /* 0x032460140a0075a7 */ /* 0x000ee2000800017f */
[----:B------:R-:W-:Y:S04]  /*295e0*/  BSSY B1, `(.L_x_12702) ;  /* 0x0000002000017945 */ /* 0x000fe80003800000 */
[----:B---3--:R-:W-:Y:S05]  /*295f0*/  @!P0 BRA `(.L_x_12703) ;  /* 0x0000004c003c8947 */ /* 0x008fea0003800000 */
.L_x_12823:
[----:B------:R-:W-:Y:S05]  /*29600*/  BSYNC B1 ;  /* 0x0000000000017941 */ /* 0x000fea0003800000 */
.L_x_12702:
        /* <DEDUP_REMOVED lines=66> */
.L_x_12837:
        /* <DEDUP_REMOVED lines=11> */
.L_x_12705:
        /* <DEDUP_REMOVED lines=10> */
.L_x_12706:
[----:B------:R1:W-:Y:S01]  /*29b80*/  SYNCS.ARRIVE.TRANS64.A1T0 RZ, [R10+URZ+0x32450], RZ ;  /* 0x032450ff0aff79a7 */ /* 0x0003e2000810003f */
[----:B------:R-:W-:Y:S05]  /*29b90*/  @P2 BRA `(.L_x_12707) ;  /* 0xfffffff000b02947 */ /* 0x000fea000383ffff */
.L_x_12694:
[----:B------:R-:W-:Y:S05]  /*29ba0*/  BSYNC B0 ;  /* 0x0000000000007941 */ /* 0x000fea0003800000 */
.L_x_12693:
        /* <DEDUP_REMOVED lines=20> */
.L_x_12709:
[----:B------:R-:W-:Y:S05]  /*29cf0*/  BSYNC B0 ;  /* 0x0000000000007941 */ /* 0x000fea0003800000 */
.L_x_12708:
[----:B------:R-:W-:Y:S02]  /*29d00*/  SEL R24, R24, RZ, P0 ;  /* 0x000000ff18187207 */ /* 0x000fe40000000000 */
[----:B------:R-:W-:-:S07]  /*29d10*/  LOP3.LUT R27, R27, R0, RZ, 0x3c, !PT ;  /* 0x000000001b1b7212 */ /* 0x000fce00078e3cff */
.L_x_12662:
[----:B------:R-:W-:Y:S05]  /*29d20*/  BSYNC B7 ;  /* 0x0000000000077941 */ /* 0x000fea0003800000 */
.L_x_12660:
        /* <DEDUP_REMOVED lines=8> */
[----:B------:R3:W4:Y:S01]  /*29db0*/  LDS.128 R16, [R22+0x324d0] ;  /* 0x0324d00016107984 */ /* 0x0007220000000c00 */
[----:B------:R-:W-:Y:S06]  /*29dc0*/  BAR.ARV 0x4, 0x180 ;  /* 0x0106000000007b1d */ /* 0x000fec0000002000 */
[----:B------:R-:W-:Y:S05]  /*29dd0*/  BRA `(.L_x_12711) ;  /* 0x0000000c00d47947 */ /* 0x000fea0003800000 */
.L_x_12710:
        /* <DEDUP_REMOVED lines=43> */
.L_x_12847:
[----:B------:R-:W-:Y:S02]  /*2a090*/  ULDC UR4, c[0x0][0xd38] ;  /* 0x00034e0000047ab9 */ /* 0x000fe40000000800 */
[----:B------:R-:W-:-:S04]  /*2a0a0*/  IMAD.U32 R5, RZ, RZ, UR4 ;  /* 0x00000004ff057e24 */ /* 0x000fc8000f8e00ff */
[----:B---3--:R-:W-:-:S04]  /*2a0b0*/  IMAD R14, R14, R5, RZ ;  /* 0x000000050e0e7224 */ /* 0x008fc800078e02ff */
[----:B------:R-:W-:-:S05]  /*2a0c0*/  IMAD.IADD R7, R7, 0x1, R14 ;  /* 0x0000000107077824 */ /* 0x000fca00078e020e */
[----:B------:R-:W-:-:S13]  /*2a0d0*/  ISETP.GT.AND P6, PT, R7, R0, PT ;  /* 0x000000000700720c */ /* 0x000fda0003fc4270 */
[----:B------:R-:W-:Y:S05]  /*2a0e0*/  @P6 BRA `(.L_x_12713) ;  /* 0x0000000000a46947 */ /* 0x000fea0003800000 */
.L_x_12716:
        /* <DEDUP_REMOVED lines=35> */
.L_x_12855:
[----:B------:R-:W-:Y:S02]  /*2a320*/  ULDC UR4, c[0x0][0xd38] ;  /* 0x00034e0000047ab9 */ /* 0x000fe40000000800 */
[----:B------:R-:W-:-:S04]  /*2a330*/  IMAD.U32 R5, RZ, RZ, UR4 ;  /* 0x00000004ff057e24 */ /* 0x000fc8000f8e00ff */
[----:B---3--:R-:W-:-:S04]  /*2a340*/  IMAD R14, R14, R5, RZ ;  /* 0x000000050e0e7224 */ /* 0x008fc800078e02ff */
[----:B------:R-:W-:-:S05]  /*2a350*/  IMAD.IADD R7, R14, 0x1, R7 ;  /* 0x000000010e077824 */ /* 0x000fca00078e0207 */
[----:B------:R-:W-:-:S13]  /*2a360*/  ISETP.GT.AND P6, PT, R7, R0, PT ;  /* 0x000000000700720c */ /* 0x000fda0003fc4270 */
[----:B------:R-:W-:Y:S05]  /*2a370*/  @!P6 BRA `(.L_x_12716) ;  /* 0xfffffffc005ce947 */ /* 0x000fea000383ffff */
.L_x_12713:
        /* <DEDUP_REMOVED lines=10> */
.L_x_12860:
[----:B------:R-:W-:-:S13]  /*2a420*/  ISETP.NE.AND P0, PT, R3, RZ, PT ;  /* 0x000000ff0300720c */ /* 0x000fda0003f05270 */
[----:B------:R-:W-:Y:S05]  /*2a430*/  @!P0 BRA `(.L_x_12718) ;  /* 0x0000000000108947 */ /* 0x000fea0003800000 */
[----:B------:R-:W-:Y:S01]  /*2a440*/  UMOV UR4, 0xffffffff ;  /* 0xffffffff00047882 */ /* 0x000fe20000000000 */
[----:B---3--:R-:W-:Y:S02]  /*2a450*/  VIADD R12, R12, 0xffffffff ;  /* 0xffffffff0c0c7836 */ /* 0x008fe40000000000 */
[----:B------:R-:W-:Y:S05]  /*2a460*/  BRA.DIV UR4, `(.L_x_12719) ;  /* 0x0000004e04d07947 */ /* 0x000fea000b800000 */
[----:B------:R3:W0:Y:S02]  /*2a470*/  SHFL.IDX PT, R6, R2, R12, 0x1f ;  /* 0x00001f0c02067589 */ /* 0x00062400000e0000 */
.L_x_12718:
        /* <DEDUP_REMOVED lines=8> */
[----:B0-----:R-:W3:Y:S08]  /*2a500*/  MUFU.RCP R7, R7 ;  /* 0x0000000700077308 */ /* 0x001ef00000001000 */
[----:B----4-:R-:W-:Y:S01]  /*2a510*/  MUFU.RCP R8, R8 ;  /* 0x0000000800087308 */ /* 0x010fe20000001000 */
[----:B---3--:R-:W-:Y:S01]  /*2a520*/  VIADD R2, R7, 0xffffffe ;  /* 0x0ffffffe07027836 */ /* 0x008fe20000000000 */
[----:B------:R-:W-:-:S06]  /*2a530*/  IABS R7, R17 ;  /* 0x0000001100077213 */ /* 0x000fcc0000000000 */
[----:B------:R0:W3:Y:S02]  /*2a540*/  F2I.FTZ.U32.TRUNC.NTZ R3, R2 ;  /* 0x0000000200037305 */ /* 0x0000e4000021f000 */
[----:B0-----:R-:W-:Y:S02]  /*2a550*/  IMAD.MOV.U32 R2, RZ, RZ, RZ ;  /* 0x000000ffff027224 */ /* 0x001fe400078e00ff */
[----:B---3--:R-:W-:-:S04]  /*2a560*/  IMAD.MOV R9, RZ, RZ, -R3 ;  /* 0x000000ffff097224 */ /* 0x008fc800078e0a03 */
        /* <DEDUP_REMOVED lines=44> */
.L_x_12720:
[----:B---3--:R-:W0:Y:S02]  /*2a830*/  LDC.64 R2, c[0x0][0xd90] ;  /* 0x00036400ff027b82 */ /* 0x008e240000000a00 */
        /* <DEDUP_REMOVED lines=59> */
.L_x_12721:
[----:B------:R-:W-:-:S05]  /*2abf0*/  LOP3.LUT R2, RZ, R2, RZ, 0x33, !PT ;  /* 0x00000002ff027212 */ /* 0x000fca00078e33ff */
[----:B------:R-:W-:Y:S01]  /*2ac00*/  IMAD.IADD R17, R17, 0x1, R2 ;  /* 0x0000000111117824 */ /* 0x000fe200078e0202 */
[----:B------:R-:W-:Y:S06]  /*2ac10*/  BRA `(.L_x_12722) ;  /* 0x00000000001c7947 */ /* 0x000fec0003800000 */
.L_x_12714:
[----:B------:R-:W-:Y:S01]  /*2ac20*/  UMOV UR4, URZ ;  /* 0x0000003f00047c82 */ /* 0x000fe20008000000 */
[----:B------:R-:W-:Y:S01]  /*2ac30*/  UMOV UR5, URZ ;  /* 0x0000003f00057c82 */ /* 0x000fe20008000000 */
[----:B------:R-:W-:Y:S01]  /*2ac40*/  ULDC UR6, c[0x0][0xd3c] ;  /* 0x00034f0000067ab9 */ /* 0x000fe20000000800 */
[----:B------:R-:W-:Y:S02]  /*2ac50*/  IMAD.MOV.U32 R16, RZ, RZ, R0 ;  /* 0x000000ffff107224 */ /* 0x000fe400078e0000 */
[----:B------:R-:W-:Y:S02]  /*2ac60*/  IMAD.U32 R17, RZ, RZ, UR4 ;  /* 0x00000004ff117e24 */ /* 0x000fe4000f8e00ff */
[----:B------:R-:W-:Y:S02]  /*2ac70*/  IMAD.U32 R18, RZ, RZ, UR5 ;  /* 0x00000005ff127e24 */ /* 0x000fe4000f8e00ff */
[----:B------:R-:W-:-:S07]  /*2ac80*/  IMAD.U32 R19, RZ, RZ, UR6 ;  /* 0x00000006ff137e24 */ /* 0x000fce000f8e00ff */
.L_x_12722:
        /* <DEDUP_REMOVED lines=10> */
.L_x_12711:
[----:B------:R-:W-:Y:S02]  /*2ad30*/  ULDC UR4, c[0x0][0xd3c] ;  /* 0x00034f0000047ab9 */ /* 0x000fe40000000800 */
[----:B----4-:R-:W-:-:S13]  /*2ad40*/  ISETP.GE.AND P0, PT, R19, UR4, PT ;  /* 0x0000000413007c0c */ /* 0x010fda000bf06270 */
[----:B------:R-:W-:Y:S05]  /*2ad50*/  @!P0 BRA `(.L_x_12723) ;  /* 0xffffffa400148947 */ /* 0x000fea000383ffff */
[----:B------:R-:W-:Y:S05]  /*2ad60*/  BSYNC B8 ;  /* 0x0000000000087941 */ /* 0x000fea0003800000 */
.L_x_12646:
        /* <DEDUP_REMOVED lines=12> */
.L_x_12863:
[----:B------:R-:W-:Y:S05]  /*2ae30*/  BSYNC B0 ;  /* 0x0000000000007941 */ /* 0x000fea0003800000 */
.L_x_12724:
[----:B------:R-:W-:-:S03]  /*2ae40*/  UMOV UR4, 0xffffffff ;  /* 0xffffffff00047882 */ /* 0x000fc60000000000 */
[----:B------:R-:W-:Y:S05]  /*2ae50*/  BRA.DIV UR4, `(.L_x_12726) ;  /* 0x0000004604907947 */ /* 0x000fea000b800000 */
[----:B0-----:R-:W0:Y:S02]  /*2ae60*/  S2R R0, SR_TID.X ;  /* 0x0000000000007919 */ /* 0x001e240000002100 */
[----:B0-----:R-:W-:-:S04]  /*2ae70*/  SHF.R.U32.HI R0, RZ, 0x5, R0 ;  /* 0x00000005ff007819 */ /* 0x001fc80000011600 */
[----:B------:R-:W-:-:S05]  /*2ae80*/  LOP3.LUT R0, R0, 0x3, RZ, 0xc0, !PT ;  /* 0x0000000300007812 */ /* 0x000fca00078ec0ff */
[----:B------:R0:W4:Y:S02]  /*2ae90*/  SHFL.IDX PT, R14, R0, RZ, 0x1f ;  /* 0x00001fff000e7589 */ /* 0x00012400000e0000 */
.L_x_12866:
[----:B----4-:R-:W-:Y:S01]  /*2aea0*/  ISETP.NE.AND P0, PT, R14, RZ, PT ;  /* 0x000000ff0e00720c */ /* 0x010fe20003f05270 */
[----:B------:R-:W-:-:S12]  /*2aeb0*/  BSSY B0, `(.L_x_12727) ;  /* 0x0000026000007945 */ /* 0x000fd80003800000 */
[----:B------:R-:W-:Y:S05]  /*2aec0*/  @P0 BRA `(.L_x_12728) ;  /* 0x0000000000900947 */ /* 0x000fea0003800000 */
[----:B------:R-:W-:-:S03]  /*2aed0*/  UMOV UR4, 0xffffffff ;  /* 0xffffffff00047882 */ /* 0x000fc60000000000 */
[----:B------:R-:W-:Y:S05]  /*2aee0*/  BRA.DIV UR4, `(.L_x_12729) ;  /* 0x0000004604a07947 */ /* 0x000fea000b800000 */
[----:B------:R-:W-:-:S13]  /*2aef0*/  ELECT P6, URZ, PT ;  /* 0x00000000003f782f */ /* 0x000fda00038c0000 */
.L_x_12869:
[----:B------:R-:W-:Y:S05]  /*2af00*/  @!P6 BRA `(.L_x_12728) ;  /* 0x000000000080e947 */ /* 0x000fea0003800000 */
[----:B0-----:R-:W4:Y:S02]  /*2af10*/  LDL R0, [R1+0x4c8] ;  /* 0x0004c80001007983 */ /* 0x001f240000100800 */
[----:B----4-:R-:W-:-:S13]  /*2af20*/  R2UR UR4, R0 ;  /* 0x00000000000472ca */ /* 0x010fda00000e0000 */
[----:B------:R-:W-:-:S06]  /*2af30*/  ULOP3.LUT UR4, UR4, 0x2, URZ, 0xfc, !UPT ;  /* 0x0000000204047892 */ /* 0x000fcc000f8efc3f */
[----:B------:R-:W-:-:S05]  /*2af40*/  IMAD.U32 R0, RZ, RZ, UR4 ;  /* 0x00000004ff007e24 */ /* 0x000fca000f8e00ff */
[----:B------:R-:W-:-:S13]  /*2af50*/  ISETP.NE.AND P0, PT, R0, 0x3, PT ;  /* 0x000000030000780c */ /* 0x000fda0003f05270 */
[----:B------:R-:W-:Y:S05]  /*2af60*/  @!P0 BRA `(.L_x_12730) ;  /* 0x0000000000048947 */ /* 0x000fea0003800000 */
[----:B------:R-:W-:Y:S01]  /*2af70*/  BPT.TRAP 0x1 ;  /* 0x000000040000795c */ /* 0x000fe20000300000 */
.L_x_12730:
[C---:B------:R-:W-:Y:S01]  /*2af80*/  IMAD R3, R24.reuse, 0x8, R5 ;  /* 0x0000000818037824 */ /* 0x040fe200078e0205 */
[----:B------:R-:W-:Y:S01]  /*2af90*/  SHF.L.U32 R2, R27, 0x1f, RZ ;  /* 0x0000001f1b027819 */ /* 0x000fe200000006ff */
[----:B------:R-:W-:-:S03]  /*2afa0*/  VIADD R24, R24, 0x1 ;  /* 0x0000000118187836 */ /* 0x000fc60000000000 */
[----:B------:R-:W0:Y:S02]  /*2afb0*/  SYNCS.PHASECHK.TRANS64.TRYWAIT P1, [R3+URZ+0x32440], R2 ;  /* 0x03244002030075a7 */ /* 0x000e24000802017f */
[----:B------:R-:W-:-:S04]  /*2afc0*/  ISETP.NE.AND P2, PT, R24, 0x2, PT ;  /* 0x000000021800780c */ /* 0x000fc80003f45270 */
[----:B------:R-:W-:Y:S01]  /*2afd0*/  SEL R0, RZ, 0x1, P2 ;  /* 0x00000001ff007807 */ /* 0x000fe20001000000 */
[----:B0-----:R-:W-:Y:S08]  /*2afe0*/  @!P1 BRA `(.L_x_12731) ;  /* 0x0000004400809947 */ /* 0x001ff00003800000 */
.L_x_12870:
[----:B------:R-:W-:Y:S02]  /*2aff0*/  SEL R24, R24, RZ, P2 ;  /* 0x000000ff18187207 */ /* 0x000fe40001000000 */
[----:B------:R-:W-:Y:S01]  /*2b000*/  LOP3.LUT R0, R27, R0, RZ, 0x3c, !PT ;  /* 0x000000001b007212 */ /* 0x000fe200078e3cff */
[----:B------:R-:W-:Y:S06]  /*2b010*/  @!P0 BRA `(.L_x_12732) ;  /* 0x0000000000048947 */ /* 0x000fec0003800000 */
[----:B------:R-:W-:Y:S01]  /*2b020*/  BPT.TRAP 0x1 ;  /* 0x000000040000795c */ /* 0x000fe20000300000 */
.L_x_12732:
[----:B------:R-:W-:Y:S01]  /*2b030*/  IMAD R5, R24, 0x8, R5 ;  /* 0x0000000818057824 */ /* 0x000fe200078e0205 */
[----:B------:R-:W-:-:S04]  /*2b040*/  SHF.L.U32 R0, R0, 0x1f, RZ ;  /* 0x0000001f00007819 */ /* 0x000fc800000006ff */
[----:B------:R-:W4:Y:S02]  /*2b050*/  SYNCS.PHASECHK.TRANS64.TRYWAIT P1, [R5+URZ+0x32440], R0 ;  /* 0x03244000050075a7 */ /* 0x000f24000802017f */
[----:B----4-:R-:W-:Y:S05]  /*2b060*/  @!P1 BRA `(.L_x_12733) ;  /* 0x0000004400749947 */ /* 0x010fea0003800000 */
.L_x_12871:
[----:B------:R-:W-:Y:S05]  /*2b070*/  @!P0 BRA `(.L_x_12734) ;  /* 0x0000000000048947 */ /* 0x000fea0003800000 */
[----:B------:R-:W-:Y:S01]  /*2b080*/  BPT.TRAP 0x1 ;  /* 0x000000040000795c */ /* 0x000fe20000300000 */
.L_x_12734:
[----:B------:R-:W5:Y:S02]  /*2b090*/  SYNCS.PHASECHK.TRANS64.TRYWAIT P1, [R3+URZ+0x32460], R2 ;  /* 0x03246002030075a7 */ /* 0x000f64000802017f */
[----:B-----5:R-:W-:Y:S05]  /*2b0a0*/  @!P1 BRA `(.L_x_12735) ;  /* 0x0000004400789947 */ /* 0x020fea0003800000 */
.L_x_12872:
[----:B------:R-:W-:Y:S05]  /*2b0b0*/  @!P0 BRA `(.L_x_12736) ;  /* 0x0000000000048947 */ /* 0x000fea0003800000 */
[----:B------:R-:W-:Y:S01]  /*2b0c0*/  BPT.TRAP 0x1 ;  /* 0x000000040000795c */ /* 0x000fe20000300000 */
.L_x_12736:
[----:B------:R0:W0:Y:S02]  /*2b0d0*/  SYNCS.PHASECHK.TRANS64.TRYWAIT P0, [R5+URZ+0x32460], R0 ;  /* 0x03246000050075a7 */ /* 0x000024000800017f */
[----:B0-----:R-:W-:Y:S05]  /*2b0e0*/  @!P0 NANOSLEEP.SYNCS 0x989680 ;  /* 0x009896800000895d */ /* 0x001fea0003900000 */
[----:B------:R-:W0:Y:S02]  /*2b0f0*/  @!P0 SYNCS.PHASECHK.TRANS64 P0, [R5+URZ+0x32460], R0 ;  /* 0x03246000050085a7 */ /* 0x000e24000800007f */
[----:B0-----:R-:W-:Y:S05]  /*2b100*/  @!P0 BRA `(.L_x_12736) ;  /* 0xfffffffc00f08947 */ /* 0x001fea000383ffff */
.L_x_12728:
[----:B------:R-:W-:Y:S05]  /*2b110*/  BSYNC B0 ;  /* 0x0000000000007941 */ /* 0x000fea0003800000 */
.L_x_12727:
[----:B------:R-:W-:Y:S05]  /*2b120*/  EXIT ;  /* 0x000000000000794d */ /* 0x000fea0003800000 */
.L_x_12519:
[----:B0-----:R0:W1:Y:S02]  /*2b130*/  SYNCS.PHASECHK.TRANS64.TRYWAIT P0, [R72+URZ+0x32400], R27 ;  /* 0x0324001b480075a7 */ /* 0x001064000800017f */
[----:B-1----:R-:W-:Y:S05]  /*2b140*/  @!P0 NANOSLEEP.SYNCS 0x989680 ;  /* 0x009896800000895d */ /* 0x002fea0003900000 */
[----:B------:R-:W1:Y:S02]  /*2b150*/  @!P0 SYNCS.PHASECHK.TRANS64 P0, [R72+URZ+0x32400], R27 ;  /* 0x0324001b480085a7 */ /* 0x000e64000800007f */
[----:B-1----:R-:W-:Y:S05]  /*2b160*/  @!P0 BRA `(.L_x_12519) ;  /* 0xfffffffc00f08947 */ /* 0x002fea000383ffff */
[----:B------:R-:W-:Y:S05]  /*2b170*/  BRA `(.L_x_12737) ;  /* 0xfffffd7c00047947 */ /* 0x000fea000383ffff */
.L_x_12526:
[----:B-1----:R1:W2:Y:S02]  /*2b180*/  SYNCS.PHASECHK.TRANS64.TRYWAIT P0, [R12+URZ], R13 ;  /* 0x0000000d0c0075a7 */ /* 0x0022a4000800017f */
[----:B--2---:R-:W-:Y:S05]  /*2b190*/  @!P0 NANOSLEEP.SYNCS 0x989680 ;  /* 0x009896800000895d */ /* 0x004fea0003900000 */
[----:B------:R-:W2:Y:S02]  /*2b1a0*/  @!P0 SYNCS.PHASECHK.TRANS64 P0, [R12+URZ], R13 ;  /* 0x0000000d0c0085a7 */ /* 0x000ea4000800007f */
[----:B--2---:R-:W-:Y:S05]  /*2b1b0*/  @!P0 BRA `(.L_x_12526) ;  /* 0xfffffffc00f08947 */ /* 0x004fea000383ffff */
[----:B------:R-:W-:Y:S05]  /*2b1c0*/  BRA `(.L_x_12525) ;  /* 0xfffffd8000347947 */ /* 0x000fea000383ffff */
.L_x_12528:
[----:B0-----:R0:W1:Y:S02]  /*2b1d0*/  SYNCS.PHASECHK.TRANS64.TRYWAIT P0, [R72+URZ+0x32410], R9 ;  /* 0x03241009480075a7 */ /* 0x001064000800017f */
[----:B-1----:R-:W-:Y:S05]  /*2b1e0*/  @!P0 NANOSLEEP.SYNCS 0x989680 ;  /* 0x009896800000895d */ /* 0x002fea0003900000 */
[----:B------:R-:W1:Y:S02]  /*2b1f0*/  @!P0 SYNCS.PHASECHK.TRANS64 P0, [R72+URZ+0x32410], R9 ;  /* 0x03241009480085a7 */ /* 0x000e64000800007f */
[----:B-1----:R-:W-:Y:S05]  /*2b200*/  @!P0 BRA `(.L_x_12528) ;  /* 0xfffffffc00f08947 */ /* 0x002fea000383ffff */
[----:B------:R-:W-:Y:S05]  /*2b210*/  BRA `(.L_x_12738) ;  /* 0xfffffd84000c7947 */ /* 0x000fea000383ffff */
.L_x_12535:
[----:B-1----:R1:W2:Y:S02]  /*2b220*/  SYNCS.PHASECHK.TRANS64.TRYWAIT P0, [R8+URZ], R9 ;  /* 0x00000009080075a7 */ /* 0x0022a4000800017f */
[----:B--2---:R-:W-:Y:S05]  /*2b230*/  @!P0 NANOSLEEP.SYNCS 0x989680 ;  /* 0x009896800000895d */ /* 0x004fea0003900000 */
[----:B------:R-:W2:Y:S02]  /*2b240*/  @!P0 SYNCS.PHASECHK.TRANS64 P0, [R8+URZ], R9 ;  /* 0x00000009080085a7 */ /* 0x000ea4000800007f */
[----:B--2---:R-:W-:Y:S05]  /*2b250*/  @!P0 BRA `(.L_x_12535) ;  /* 0xfffffffc00f08947 */ /* 0x004fea000383ffff */
[----:B------:R-:W-:Y:S05]  /*2b260*/  BRA `(.L_x_12534) ;  /* 0xfffffd8400507947 */ /* 0x000fea000383ffff */
.L_x_12569:
[----:B0-----:R0:W2:Y:S02]  /*2b270*/  SYNCS.PHASECHK.TRANS64.TRYWAIT P0, [R6+URZ], R7 ;  /* 0x00000007060075a7 */ /* 0x0010a4000800017f */
[----:B--2---:R-:W-:Y:S05]  /*2b280*/  @!P0 NANOSLEEP.SYNCS 0x989680 ;  /* 0x009896800000895d */ /* 0x004fea0003900000 */
[----:B------:R-:W2:Y:S02]  /*2b290*/  @!P0 SYNCS.PHASECHK.TRANS64 P0, [R6+URZ], R7 ;  /* 0x00000007060085a7 */ /* 0x000ea4000800007f */
[----:B--2---:R-:W-:Y:S05]  /*2b2a0*/  @!P0 BRA `(.L_x_12569) ;  /* 0xfffffffc00f08947 */ /* 0x004fea000383ffff */
[----:B------:R-:W-:Y:S05]  /*2b2b0*/  BRA `(.L_x_12568) ;  /* 0xfffffdec00107947 */ /* 0x000fea000383ffff */
.L_x_12576:
[----:B0-----:R0:W1:Y:S02]  /*2b2c0*/  SYNCS.PHASECHK.TRANS64.TRYWAIT P0, [R6+URZ], R7 ;  /* 0x00000007060075a7 */ /* 0x001064000800017f */
[----:B-1----:R-:W-:Y:S05]  /*2b2d0*/  @!P0 NANOSLEEP.SYNCS 0x989680 ;  /* 0x009896800000895d */ /* 0x002fea0003900000 */
[----:B------:R-:W1:Y:S02]  /*2b2e0*/  @!P0 SYNCS.PHASECHK.TRANS64 P0, [R6+URZ], R7 ;  /* 0x00000007060085a7 */ /* 0x000e64000800007f */
[----:B-1----:R-:W-:Y:S05]  /*2b2f0*/  @!P0 BRA `(.L_x_12576) ;  /* 0xfffffffc00f08947 */ /* 0x002fea000383ffff */
[----:B------:R-:W-:Y:S05]  /*2b300*/  BRA `(.L_x_12575) ;  /* 0xfffffdf000347947 */ /* 0x000fea000383ffff */
.L_x_12589:
[----:B--2---:R2:W3:Y:S02]  /*2b310*/  SYNCS.PHASECHK.TRANS64.TRYWAIT P0, [R6+URZ], R7 ;  /* 0x00000007060075a7 */ /* 0x0044e4000800017f */
[----:B---3--:R-:W-:Y:S05]  /*2b320*/  @!P0 NANOSLEEP.SYNCS 0x989680 ;  /* 0x009896800000895d */ /* 0x008fea0003900000 */
[----:B------:R-:W3:Y:S02]  /*2b330*/  @!P0 SYNCS.PHASECHK.TRANS64 P0, [R6+URZ], R7 ;  /* 0x00000007060085a7 */ /* 0x000ee4000800007f */
[----:B---3--:R-:W-:Y:S05]  /*2b340*/  @!P0 BRA `(.L_x_12589) ;  /* 0xfffffffc00f08947 */ /* 0x008fea000383ffff */
[----:B------:R-:W-:Y:S05]  /*2b350*/  BRA `(.L_x_12588) ;  /* 0xfffffe8400107947 */ /* 0x000fea000383ffff */
.L_x_12596:
[----:B0-----:R0:W1:Y:S02]  /*2b360*/  SYNCS.PHASECHK.TRANS64.TRYWAIT P0, [R4+URZ], R5 ;  /* 0x00000005040075a7 */ /* 0x001064000800017f */
[----:B-1----:R-:W-:Y:S05]  /*2b370*/  @!P0 NANOSLEEP.SYNCS 0x989680 ;  /* 0x009896800000895d */ /* 0x002fea0003900000 */
[----:B------:R-:W1:Y:S02]  /*2b380*/  @!P0 SYNCS.PHASECHK.TRANS64 P0, [R4+URZ], R5 ;  /* 0x00000005040085a7 */ /* 0x000e64000800007f */
[----:B-1----:R-:W-:Y:S05]  /*2b390*/  @!P0 BRA `(.L_x_12596) ;  /* 0xfffffffc00f08947 */ /* 0x002fea000383ffff */
[----:B------:R-:W-:Y:S05]  /*2b3a0*/  BRA `(.L_x_12595) ;  /* 0xfffffe8800347947 */ /* 0x000fea000383ffff */
.L_x_12668:
        /* <DEDUP_REMOVED lines=10> */
.L_x_12740:
[----:B------:R-:W-:Y:S05]  /*2b450*/  BSYNC B0 ;  /* 0x0000000000007941 */ /* 0x000fea0003800000 */
.L_x_12739:
[----:B------:R-:W-:Y:S05]  /*2b460*/  BRA `(.L_x_12741) ;  /* 0xffffffac00d07947 */ /* 0x000fea000383ffff */
.L_x_12671:
[----:B-1----:R1:W2:Y:S02]  /*2b470*/  SYNCS.PHASECHK.TRANS64.TRYWAIT P0, [R17+URZ+0x32440], R0 ;  /* 0x03244000110075a7 */ /* 0x0022a4000800017f */
[----:B--2---:R-:W-:Y:S05]  /*2b480*/  @!P0 NANOSLEEP.SYNCS 0x989680 ;  /* 0x009896800000895d */ /* 0x004fea0003900000 */
[----:B------:R-:W2:Y:S02]  /*2b490*/  @!P0 SYNCS.PHASECHK.TRANS64 P0, [R17+URZ+0x32440], R0 ;  /* 0x03244000110085a7 */ /* 0x000ea4000800007f */
[----:B--2---:R-:W-:Y:S05]  /*2b4a0*/  @!P0 BRA `(.L_x_12671) ;  /* 0xfffffffc00f08947 */ /* 0x004fea000383ffff */
[----:B------:R-:W-:Y:S05]  /*2b4b0*/  BRA `(.L_x_12742) ;  /* 0xffffffb000707947 */ /* 0x000fea000383ffff */
.L_x_12672:
        /* <DEDUP_REMOVED lines=8> */
.L_x_12744:
[----:B------:R-:W-:Y:S05]  /*2b540*/  BSYNC B0 ;  /* 0x0000000000007941 */ /* 0x000fea0003800000 */
.L_x_12743:
        /* <DEDUP_REMOVED lines=9> */
.L_x_12745:
[----:B------:R-:W-:Y:S02]  /*2b5e0*/  IMAD.MOV.U32 R13, RZ, RZ, R4 ;  /* 0x000000ffff0d7224 */ /* 0x000fe400078e0004 */
[----:B------:R-:W-:Y:S02]  /*2b5f0*/  IMAD.MOV.U32 R12, RZ, RZ, 0x1 ;  /* 0x00000001ff0c7424 */ /* 0x000fe400078e00ff */
[----:B------:R-:W-:-:S07]  /*2b600*/  IMAD.MOV.U32 R3, RZ, RZ, R14 ;  /* 0x000000ffff037224 */ /* 0x000fce00078e000e */
[----:B------:R-:W-:Y:S05]  /*2b610*/  WARPSYNC.COLLECTIVE R15, `(.L_x_12746) ;  /* 0x000000000f087348 */ /* 0x000fea0003c00000 */
[----:B------:R0:W1:Y:S02]  /*2b620*/  SHFL.IDX P6, R14, R13, R12, R11 ;  /* 0x0000000c0d0e7389 */ /* 0x00006400000c000b */
[----:B01----:R-:W-:Y:S01]  /*2b630*/  ENDCOLLECTIVE ;  /* 0x000000000000791b */ /* 0x003fe20003800000 */
.L_x_12746:
        /* <DEDUP_REMOVED lines=15> */
.L_x_12747:
[----:B------:R-:W-:Y:S02]  /*2b730*/  @P0 IMAD R6, R5, 0x2, R22 ;  /* 0x0000000205060824 */ /* 0x000fe400078e0216 */
[----:B------:R-:W-:Y:S02]  /*2b740*/  IMAD.MOV.U32 R13, RZ, RZ, R4 ;  /* 0x000000ffff0d7224 */ /* 0x000fe400078e0004 */
[----:B------:R-:W-:Y:S02]  /*2b750*/  IMAD.MOV.U32 R12, RZ, RZ, 0x2 ;  /* 0x00000002ff0c7424 */ /* 0x000fe400078e00ff */
[----:B------:R-:W-:-:S07]  /*2b760*/  IMAD.MOV.U32 R3, RZ, RZ, R14 ;  /* 0x000000ffff037224 */ /* 0x000fce00078e000e */
[----:B------:R-:W-:Y:S05]  /*2b770*/  WARPSYNC.COLLECTIVE R15, `(.L_x_12748) ;  /* 0x000000000f087348 */ /* 0x000fea0003c00000 */
[----:B------:R0:W1:Y:S02]  /*2b780*/  SHFL.IDX P6, R14, R13, R12, R11 ;  /* 0x0000000c0d0e7389 */ /* 0x00006400000c000b */
[----:B01----:R-:W-:Y:S01]  /*2b790*/  ENDCOLLECTIVE ;  /* 0x000000000000791b */ /* 0x003fe20003800000 */
.L_x_12748:
        /* <DEDUP_REMOVED lines=15> */
.L_x_12749:
[----:B------:R-:W-:Y:S02]  /*2b890*/  @P0 IMAD R6, R5, 0x2, R22 ;  /* 0x0000000205060824 */ /* 0x000fe400078e0216 */
[----:B------:R-:W-:Y:S02]  /*2b8a0*/  IMAD.MOV.U32 R13, RZ, RZ, R4 ;  /* 0x000000ffff0d7224 */ /* 0x000fe400078e0004 */
[----:B------:R-:W-:Y:S02]  /*2b8b0*/  IMAD.MOV.U32 R12, RZ, RZ, 0x3 ;  /* 0x00000003ff0c7424 */ /* 0x000fe400078e00ff */
[----:B------:R-:W-:-:S07]  /*2b8c0*/  IMAD.MOV.U32 R3, RZ, RZ, R14 ;  /* 0x000000ffff037224 */ /* 0x000fce00078e000e */
[----:B------:R-:W-:Y:S05]  /*2b8d0*/  WARPSYNC.COLLECTIVE R15, `(.L_x_12750) ;  /* 0x000000000f087348 */ /* 0x000fea0003c00000 */
[----:B------:R0:W1:Y:S02]  /*2b8e0*/  SHFL.IDX P6, R14, R13, R12, R11 ;  /* 0x0000000c0d0e7389 */ /* 0x00006400000c000b */
[----:B01----:R-:W-:Y:S01]  /*2b8f0*/  ENDCOLLECTIVE ;  /* 0x000000000000791b */ /* 0x003fe20003800000 */
.L_x_12750:
        /* <DEDUP_REMOVED lines=15> */
.L_x_12751:
[----:B------:R-:W-:Y:S02]  /*2b9f0*/  @P0 IMAD R6, R5, 0x2, R22 ;  /* 0x0000000205060824 */ /* 0x000fe400078e0216 */
[----:B------:R-:W-:Y:S02]  /*2ba00*/  IMAD.MOV.U32 R13, RZ, RZ, R4 ;  /* 0x000000ffff0d7224 */ /* 0x000fe400078e0004 */
[----:B------:R-:W-:Y:S02]  /*2ba10*/  IMAD.MOV.U32 R12, RZ, RZ, 0x4 ;  /* 0x00000004ff0c7424 */ /* 0x000fe400078e00ff */
[----:B------:R-:W-:-:S07]  /*2ba20*/  IMAD.MOV.U32 R3, RZ, RZ, R14 ;  /* 0x000000ffff037224 */ /* 0x000fce00078e000e */
[----:B------:R-:W-:Y:S05]  /*2ba30*/  WARPSYNC.COLLECTIVE R15, `(.L_x_12752) ;  /* 0x000000000f087348 */ /* 0x000fea0003c00000 */
[----:B------:R0:W1:Y:S02]  /*2ba40*/  SHFL.IDX P6, R14, R13, R12, R11 ;  /* 0x0000000c0d0e7389 */ /* 0x00006400000c000b */
[----:B01----:R-:W-:Y:S01]  /*2ba50*/  ENDCOLLECTIVE ;  /* 0x000000000000791b */ /* 0x003fe20003800000 */
.L_x_12752:
        /* <DEDUP_REMOVED lines=15> */
.L_x_12753:
[----:B------:R-:W-:Y:S02]  /*2bb50*/  @P0 IMAD R6, R5, 0x2, R22 ;  /* 0x0000000205060824 */ /* 0x000fe400078e0216 */
[----:B------:R-:W-:Y:S02]  /*2bb60*/  IMAD.MOV.U32 R13, RZ, RZ, R4 ;  /* 0x000000ffff0d7224 */ /* 0x000fe400078e0004 */
[----:B------:R-:W-:Y:S02]  /*2bb70*/  IMAD.MOV.U32 R12, RZ, RZ, 0x5 ;  /* 0x00000005ff0c7424 */ /* 0x000fe400078e00ff */
[----:B------:R-:W-:-:S07]  /*2bb80*/  IMAD.MOV.U32 R3, RZ, RZ, R14 ;  /* 0x000000ffff037224 */ /* 0x000fce00078e000e */
[----:B------:R-:W-:Y:S05]  /*2bb90*/  WARPSYNC.COLLECTIVE R15, `(.L_x_12754) ;  /* 0x000000000f087348 */ /* 0x000fea0003c00000 */
[----:B------:R0:W1:Y:S02]  /*2bba0*/  SHFL.IDX P6, R14, R13, R12, R11 ;  /* 0x0000000c0d0e7389 */ /* 0x00006400000c000b */
[----:B01----:R-:W-:Y:S01]  /*2bbb0*/  ENDCOLLECTIVE ;  /* 0x000000000000791b */ /* 0x003fe20003800000 */
.L_x_12754:
        /* <DEDUP_REMOVED lines=10> */
.L_x_12755:
[----:B------:R-:W-:Y:S01]  /*2bc60*/  @!PT LDS RZ, [RZ] ;  /* 0x00000000fffff984 */ /* 0x000fe20000000800 */
[----:B------:R-:W-:Y:S01]  /*2bc70*/  @!PT LDS RZ, [RZ] ;  /* 0x00000000fffff984 */ /* 0x000fe20000000800 */
[----:B------:R-:W-:Y:S01]  /*2bc80*/  @!PT LDS RZ, [RZ] ;  /* 0x00000000fffff984 */ /* 0x000fe20000000800 */
[----:B------:R1:W-:Y:S01]  /*2bc90*/  @P0 LDGSTS.E.BYPASS.LTC128B.128 [R6+0x1e400], desc[UR36][R2.64], !P2 ;  /* 0x1e40000002060fae */ /* 0x0003e2000d101d64 */
[----:B------:R-:W-:Y:S01]  /*2bca0*/  IMAD.MOV.U32 R0, RZ, RZ, R14 ;  /* 0x000000ffff007224 */ /* 0x000fe200078e000e */
[----:B------:R-:W-:Y:S06]  /*2bcb0*/  BRA `(.L_x_12756) ;  /* 0xffffffac00d47947 */ /* 0x000fec000383ffff */
.L_x_12677:
[----:B------:R-:W-:Y:S01]  /*2bcc0*/  IMAD.MOV.U32 R13, RZ, RZ, R4 ;  /* 0x000000ffff0d7224 */ /* 0x000fe200078e0004 */
[----:B------:R-:W-:Y:S01]  /*2bcd0*/  LOP3.LUT R23, R23, 0xffffdfff, RZ, 0xc0, !PT ;  /* 0xffffdfff17177812 */ /* 0x000fe200078ec0ff */
        /* <DEDUP_REMOVED lines=8> */
.L_x_12757:
        /* <DEDUP_REMOVED lines=8> */
.L_x_12758:
[----:B------:R-:W-:Y:S02]  /*2bde0*/  IMAD.MOV.U32 R13, RZ, RZ, R4 ;  /* 0x000000ffff0d7224 */ /* 0x000fe400078e0004 */
[----:B------:R-:W-:Y:S02]  /*2bdf0*/  IMAD.MOV.U32 R12, RZ, RZ, 0x1 ;  /* 0x00000001ff0c7424 */ /* 0x000fe400078e00ff */
[----:B------:R-:W-:-:S07]  /*2be00*/  IMAD.MOV.U32 R3, RZ, RZ, R14 ;  /* 0x000000ffff037224 */ /* 0x000fce00078e000e */
[----:B------:R-:W-:Y:S05]  /*2be10*/  WARPSYNC.COLLECTIVE R15, `(.L_x_12759) ;  /* 0x000000000f087348 */ /* 0x000fea0003c00000 */
[----:B------:R0:W1:Y:S02]  /*2be20*/  SHFL.IDX P6, R14, R13, R12, R11 ;  /* 0x0000000c0d0e7389 */ /* 0x00006400000c000b */
[----:B01----:R-:W-:Y:S01]  /*2be30*/  ENDCOLLECTIVE ;  /* 0x000000000000791b */ /* 0x003fe20003800000 */
.L_x_12759:
        /* <DEDUP_REMOVED lines=13> */
.L_x_12760:
[----:B------:R-:W-:-:S05]  /*2bf10*/  VIADD R2, R36, 0x10 ;  /* 0x0000001024027836 */ /* 0x000fca0000000000 */
[----:B------:R-:W-:Y:S01]  /*2bf20*/  ISETP.GE.AND P2, PT, R2, R37, PT ;  /* 0x000000250200720c */ /* 0x000fe20003f46270 */
[----:B------:R-:W-:Y:S02]  /*2bf30*/  IMAD.MOV.U32 R13, RZ, RZ, R4 ;  /* 0x000000ffff0d7224 */ /* 0x000fe400078e0004 */
[----:B------:R-:W-:-:S10]  /*2bf40*/  IMAD.MOV.U32 R12, RZ, RZ, 0x2 ;  /* 0x00000002ff0c7424 */ /* 0x000fd400078e00ff */
[----:B------:R-:W-:Y:S01]  /*2bf50*/  @P2 LOP3.LUT R23, R23, 0x1000, RZ, 0xfc, !PT ;  /* 0x0000100017172812 */ /* 0x000fe200078efcff */
[----:B------:R-:W-:-:S03]  /*2bf60*/  IMAD.MOV.U32 R11, RZ, RZ, R14 ;  /* 0x000000ffff0b7224 */ /* 0x000fc600078e000e */
[----:B------:R-:W-:Y:S02]  /*2bf70*/  LOP3.LUT R23, R23, 0xfffff7ff, RZ, 0xc0, !PT ;  /* 0xfffff7ff17177812 */ /* 0x000fe400078ec0ff */
[----:B------:R-:W-:-:S05]  /*2bf80*/  @!P2 LEA R11, P1, R20, R11, 0x1 ;  /* 0x0000000b140ba211 */ /* 0x000fca00078208ff */
[----:B------:R-:W-:Y:S02]  /*2bf90*/  @!P2 IMAD.MOV.U32 R2, RZ, RZ, R11 ;  /* 0x000000ffff02a224 */ /* 0x000fe400078e000b */
[----:B------:R-:W-:Y:S02]  /*2bfa0*/  IMAD.MOV.U32 R11, RZ, RZ, 0x181f ;  /* 0x0000181fff0b7424 */ /* 0x000fe400078e00ff */
[----:B------:R-:W-:-:S07]  /*2bfb0*/  @!P2 IMAD.X R6, RZ, RZ, R6, P1 ;  /* 0x000000ffff06a224 */ /* 0x000fce00008e0606 */
[----:B------:R-:W-:Y:S05]  /*2bfc0*/  WARPSYNC.COLLECTIVE R15, `(.L_x_12761) ;  /* 0x000000000f087348 */ /* 0x000fea0003c00000 */
[----:B------:R0:W1:Y:S02]  /*2bfd0*/  SHFL.IDX P6, R14, R13, R12, R11 ;  /* 0x0000000c0d0e7389 */ /* 0x00006400000c000b */
[----:B01----:R-:W-:Y:S01]  /*2bfe0*/  ENDCOLLECTIVE ;  /* 0x000000000000791b */ /* 0x003fe20003800000 */
.L_x_12761:
[----:B------:R-:W-:-:S05]  /*2bff0*/  @!P2 IMAD.MOV.U32 R3, RZ, RZ, R6 ;  /* 0x000000ffff03a224 */ /* 0x000fca00078e0006 */
        /* <DEDUP_REMOVED lines=11> */
.L_x_12762:
        /* <DEDUP_REMOVED lines=8> */
.L_x_12763:
        /* <DEDUP_REMOVED lines=15> */
.L_x_12764:
[----:B------:R-:W-:Y:S01]  /*2c220*/  @P2 LOP3.LUT R23, R23, 0x200, RZ, 0xfc, !PT ;  /* 0x0000020017172812 */ /* 0x000fe200078efcff */
[----:B------:R-:W-:-:S03]  /*2c230*/  IMAD.MOV.U32 R13, RZ, RZ, R4 ;  /* 0x000000ffff0d7224 */ /* 0x000fc600078e0004 */
[----:B------:R-:W-:Y:S01]  /*2c240*/  LOP3.LUT R23, R23, 0xfffffeff, RZ, 0xc0, !PT ;  /* 0xfffffeff17177812 */ /* 0x000fe200078ec0ff */
        /* <DEDUP_REMOVED lines=9> */
.L_x_12765:
        /* <DEDUP_REMOVED lines=11> */
.L_x_12766:
[----:B------:R-:W-:-:S04]  /*2c390*/  @P2 LOP3.LUT R23, R23, 0x100, RZ, 0xfc, !PT ;  /* 0x0000010017172812 */ /* 0x000fc800078efcff */
[----:B------:R-:W-:Y:S01]  /*2c3a0*/  LOP3.LUT R23, R23, 0xffffff7f, RZ, 0xc0, !PT ;  /* 0xffffff7f17177812 */ /* 0x000fe200078ec0ff */
[----:B------:R-:W-:Y:S02]  /*2c3b0*/  IMAD.MOV.U32 R12, RZ, RZ, 0x5 ;  /* 0x00000005ff0c7424 */ /* 0x000fe400078e00ff */
[----:B------:R-:W-:-:S05]  /*2c3c0*/  IMAD.MOV.U32 R9, RZ, RZ, R14 ;  /* 0x000000ffff097224 */ /* 0x000fca00078e000e */
[----:B------:R-:W-:-:S05]  /*2c3d0*/  @!P2 LEA R13, P1, R20, R9, 0x1 ;  /* 0x00000009140da211 */ /* 0x000fca00078208ff */
[----:B------:R-:W-:Y:S02]  /*2c3e0*/  @!P2 IMAD.X R9, RZ, RZ, R2, P1 ;  /* 0x000000ffff09a224 */ /* 0x000fe400008e0602 */
[----:B------:R-:W-:Y:S02]  /*2c3f0*/  @!P2 IMAD.MOV.U32 R2, RZ, RZ, R13 ;  /* 0x000000ffff02a224 */ /* 0x000fe400078e000d */
[----:B------:R-:W-:Y:S02]  /*2c400*/  IMAD.MOV.U32 R13, RZ, RZ, R4 ;  /* 0x000000ffff0d7224 */ /* 0x000fe400078e0004 */
[----:B------:R-:W-:-:S07]  /*2c410*/  @!P2 IMAD.MOV.U32 R3, RZ, RZ, R9 ;  /* 0x000000ffff03a224 */ /* 0x000fce00078e0009 */
[----:B------:R-:W-:Y:S05]  /*2c420*/  WARPSYNC.COLLECTIVE R15, `(.L_x_12767) ;  /* 0x000000000f087348 */ /* 0x000fea0003c00000 */
[----:B------:R0:W1:Y:S02]  /*2c430*/  SHFL.IDX P6, R14, R13, R12, R11 ;  /* 0x0000000c0d0e7389 */ /* 0x00006400000c000b */
[----:B01----:R-:W-:Y:S01]  /*2c440*/  ENDCOLLECTIVE ;  /* 0x000000000000791b */ /* 0x003fe20003800000 */
.L_x_12767:
        /* <DEDUP_REMOVED lines=11> */
.L_x_12768:
        /* <DEDUP_REMOVED lines=8> */
.L_x_12769:
        /* <DEDUP_REMOVED lines=9> */
[----:B------:R0:W-:Y:S04]  /*2c610*/  @!P2 LDGSTS.E.BYPASS.LTC128B.128 [R26+0x1ac00], desc[UR36][R2.64], !P0 ;  /* 0x1ac00000021aafae */ /* 0x0001e8000c101d64 */
[----:B------:R-:W-:Y:S01]  /*2c620*/  ISETP.GE.AND P2, PT, R6, R37, PT ;  /* 0x000000250600720c */ /* 0x000fe20003f46270 */
[----:B0-----:R-:W-:-:S12]  /*2c630*/  IMAD.MOV.U32 R2, RZ, RZ, R14 ;  /* 0x000000ffff027224 */ /* 0x001fd800078e000e */
[----:B------:R-:W-:Y:S05]  /*2c640*/  WARPSYNC.COLLECTIVE R15, `(.L_x_12770) ;  /* 0x000000000f087348 */ /* 0x000fea0003c00000 */
[----:B------:R0:W1:Y:S02]  /*2c650*/  SHFL.IDX P6, R14, R13, R12, R11 ;  /* 0x0000000c0d0e7389 */ /* 0x00006400000c000b */
[----:B01----:R-:W-:Y:S01]  /*2c660*/  ENDCOLLECTIVE ;  /* 0x000000000000791b */ /* 0x003fe20003800000 */
.L_x_12770:
[----:B------:R-:W-:Y:S01]  /*2c670*/  @P2 LOP3.LUT R23, R23, 0x40, RZ, 0xfc, !PT ;  /* 0x0000004017172812 */ /* 0x000fe200078efcff */
[----:B------:R-:W-:Y:S02]  /*2c680*/  IMAD.MOV.U32 R13, RZ, RZ, R4 ;  /* 0x000000ffff0d7224 */ /* 0x000fe400078e0004 */
[----:B------:R-:W-:Y:S02]  /*2c690*/  IMAD.MOV.U32 R12, RZ, RZ, 0x7 ;  /* 0x00000007ff0c7424 */ /* 0x000fe400078e00ff */
[----:B------:R-:W-:-:S07]  /*2c6a0*/  IMAD.MOV.U32 R5, RZ, RZ, R14 ;  /* 0x000000ffff057224 */ /* 0x000fce00078e000e */
[----:B------:R-:W-:Y:S05]  /*2c6b0*/  WARPSYNC.COLLECTIVE R15, `(.L_x_12771) ;  /* 0x000000000f087348 */ /* 0x000fea0003c00000 */
[----:B------:R0:W1:Y:S02]  /*2c6c0*/  SHFL.IDX P6, R14, R13, R12, R11 ;  /* 0x0000000c0d0e7389 */ /* 0x00006400000c000b */
[----:B01----:R-:W-:Y:S01]  /*2c6d0*/  ENDCOLLECTIVE ;  /* 0x000000000000791b */ /* 0x003fe20003800000 */
.L_x_12771:
        /* <DEDUP_REMOVED lines=13> */
.L_x_12772:
[----:B------:R-:W-:Y:S01]  /*2c7b0*/  IMAD.MOV.U32 R0, RZ, RZ, R14 ;  /* 0x000000ffff007224 */ /* 0x000fe200078e000e */
[----:B------:R-:W-:Y:S06]  /*2c7c0*/  BRA `(.L_x_12773) ;  /* 0xffffffb000087947 */ /* 0x000fec000383ffff */
.L_x_12681:
        /* <DEDUP_REMOVED lines=8> */
.L_x_12775:
[----:B------:R-:W-:Y:S05]  /*2c850*/  BSYNC B0 ;  /* 0x0000000000007941 */ /* 0x000fea0003800000 */
.L_x_12774:
        /* <DEDUP_REMOVED lines=9> */
.L_x_12776:
[----:B------:R-:W-:Y:S02]  /*2c8f0*/  IMAD.MOV.U32 R13, RZ, RZ, R4 ;  /* 0x000000ffff0d7224 */ /* 0x000fe400078e0004 */
[----:B------:R-:W-:Y:S01]  /*2c900*/  IMAD.MOV.U32 R12, RZ, RZ, 0x1 ;  /* 0x00000001ff0c7424 */ /* 0x000fe200078e00ff */
[----:B------:R-:W-:-:S13]  /*2c910*/  @!P5 LEA R5, P0, R8, R14, 0x1 ;  /* 0x0000000e0805d211 */ /* 0x000fda00078008ff */
[----:B------:R-:W-:Y:S05]  /*2c920*/  WARPSYNC.COLLECTIVE R15, `(.L_x_12777) ;  /* 0x000000000f087348 */ /* 0x000fea0003c00000 */
[----:B------:R0:W1:Y:S02]  /*2c930*/  SHFL.IDX P6, R14, R13, R12, R11 ;  /* 0x0000000c0d0e7389 */ /* 0x00006400000c000b */
[----:B01----:R-:W-:Y:S01]  /*2c940*/  ENDCOLLECTIVE ;  /* 0x000000000000791b */ /* 0x003fe20003800000 */
.L_x_12777:
        /* <DEDUP_REMOVED lines=15> */
.L_x_12778:
        /* <DEDUP_REMOVED lines=17> */
.L_x_12779:
[----:B------:R-:W-:Y:S02]  /*2cb50*/  IMAD.MOV.U32 R13, RZ, RZ, R0 ;  /* 0x000000ffff0d7224 */ /* 0x000fe400078e0000 */
[----:B------:R-:W-:-:S07]  /*2cb60*/  IMAD.MOV.U32 R5, RZ, RZ, R14 ;  /* 0x000000ffff057224 */ /* 0x000fce00078e000e */
[----:B------:R-:W-:Y:S05]  /*2cb70*/  WARPSYNC.COLLECTIVE R15, `(.L_x_12780) ;  /* 0x000000000f087348 */ /* 0x000fea0003c00000 */
[----:B------:R0:W1:Y:S02]  /*2cb80*/  SHFL.IDX P6, R14, R13, R12, R11 ;  /* 0x0000000c0d0e7389 */ /* 0x00006400000c000b */
[----:B01----:R-:W-:Y:S01]  /*2cb90*/  ENDCOLLECTIVE ;  /* 0x000000000000791b */ /* 0x003fe20003800000 */
.L_x_12780:
[----:B------:R-:W-:Y:S02]  /*2cba0*/  IMAD.MOV.U32 R13, RZ, RZ, R4 ;  /* 0x000000ffff0d7224 */ /* 0x000fe400078e0004 */
[----:B------:R-:W-:Y:S01]  /*2cbb0*/  IMAD.MOV.U32 R12, RZ, RZ, 0x3 ;  /* 0x00000003ff0c7424 */ /* 0x000fe200078e00ff */
[----:B------:R-:W-:-:S13]  /*2cbc0*/  @!P5 LEA R6, P0, R8, R14, 0x1 ;  /* 0x0000000e0806d211 */ /* 0x000fda00078008ff */
[----:B------:R-:W-:Y:S05]  /*2cbd0*/  WARPSYNC.COLLECTIVE R15, `(.L_x_12781) ;  /* 0x000000000f087348 */ /* 0x000fea0003c00000 */
[----:B------:R0:W1:Y:S02]  /*2cbe0*/  SHFL.IDX P6, R14, R13, R12, R11 ;  /* 0x0000000c0d0e7389 */ /* 0x00006400000c000b */
[----:B01----:R-:W-:Y:S01]  /*2cbf0*/  ENDCOLLECTIVE ;  /* 0x000000000000791b */ /* 0x003fe20003800000 */
.L_x_12781:
        /* <DEDUP_REMOVED lines=16> */
.L_x_12782:
        /* <DEDUP_REMOVED lines=17> */
.L_x_12783:
[----:B------:R-:W-:Y:S02]  /*2ce10*/  IMAD.MOV.U32 R13, RZ, RZ, R0 ;  /* 0x000000ffff0d7224 */ /* 0x000fe400078e0000 */
[----:B------:R-:W-:-:S07]  /*2ce20*/  IMAD.MOV.U32 R5, RZ, RZ, R14 ;  /* 0x000000ffff057224 */ /* 0x000fce00078e000e */
[----:B------:R-:W-:Y:S05]  /*2ce30*/  WARPSYNC.COLLECTIVE R15, `(.L_x_12784) ;  /* 0x000000000f087348 */ /* 0x000fea0003c00000 */
[----:B------:R0:W1:Y:S02]  /*2ce40*/  SHFL.IDX P6, R14, R13, R12, R11 ;  /* 0x0000000c0d0e7389 */ /* 0x00006400000c000b */
[----:B01----:R-:W-:Y:S01]  /*2ce50*/  ENDCOLLECTIVE ;  /* 0x000000000000791b */ /* 0x003fe20003800000 */
.L_x_12784:
[----:B------:R-:W-:Y:S02]  /*2ce60*/  IMAD.MOV.U32 R13, RZ, RZ, R4 ;  /* 0x000000ffff0d7224 */ /* 0x000fe400078e0004 */
[----:B------:R-:W-:Y:S01]  /*2ce70*/  IMAD.MOV.U32 R12, RZ, RZ, 0x5 ;  /* 0x00000005ff0c7424 */ /* 0x000fe200078e00ff */
[----:B------:R-:W-:-:S13]  /*2ce80*/  @!P5 LEA R6, P0, R8, R14, 0x1 ;  /* 0x0000000e0806d211 */ /* 0x000fda00078008ff */
[----:B------:R-:W-:Y:S05]  /*2ce90*/  WARPSYNC.COLLECTIVE R15, `(.L_x_12785) ;  /* 0x000000000f087348 */ /* 0x000fea0003c00000 */
[----:B------:R0:W1:Y:S02]  /*2cea0*/  SHFL.IDX P6, R14, R13, R12, R11 ;  /* 0x0000000c0d0e7389 */ /* 0x00006400000c000b */
[----:B01----:R-:W-:Y:S01]  /*2ceb0*/  ENDCOLLECTIVE ;  /* 0x000000000000791b */ /* 0x003fe20003800000 */
.L_x_12785:
        /* <DEDUP_REMOVED lines=16> */
.L_x_12786:
        /* <DEDUP_REMOVED lines=17> */
.L_x_12787:
[----:B------:R-:W-:Y:S02]  /*2d0d0*/  IMAD.MOV.U32 R13, RZ, RZ, R0 ;  /* 0x000000ffff0d7224 */ /* 0x000fe400078e0000 */
[----:B------:R-:W-:-:S07]  /*2d0e0*/  IMAD.MOV.U32 R5, RZ, RZ, R14 ;  /* 0x000000ffff057224 */ /* 0x000fce00078e000e */
[----:B------:R-:W-:Y:S05]  /*2d0f0*/  WARPSYNC.COLLECTIVE R15, `(.L_x_12788) ;  /* 0x000000000f087348 */ /* 0x000fea0003c00000 */
[----:B------:R0:W1:Y:S02]  /*2d100*/  SHFL.IDX P6, R14, R13, R12, R11 ;  /* 0x0000000c0d0e7389 */ /* 0x00006400000c000b */
[----:B01----:R-:W-:Y:S01]  /*2d110*/  ENDCOLLECTIVE ;  /* 0x000000000000791b */ /* 0x003fe20003800000 */
.L_x_12788:
[----:B------:R-:W-:Y:S02]  /*2d120*/  IMAD.MOV.U32 R13, RZ, RZ, R4 ;  /* 0x000000ffff0d7224 */ /* 0x000fe400078e0004 */
[----:B------:R-:W-:Y:S01]  /*2d130*/  IMAD.MOV.U32 R12, RZ, RZ, 0x7 ;  /* 0x00000007ff0c7424 */ /* 0x000fe200078e00ff */
[----:B------:R-:W-:-:S13]  /*2d140*/  @!P5 LEA R6, P0, R8, R14, 0x1 ;  /* 0x0000000e0806d211 */ /* 0x000fda00078008ff */
[----:B------:R-:W-:Y:S05]  /*2d150*/  WARPSYNC.COLLECTIVE R15, `(.L_x_12789) ;  /* 0x000000000f087348 */ /* 0x000fea0003c00000 */
[----:B------:R0:W1:Y:S02]  /*2d160*/  SHFL.IDX P6, R14, R13, R12, R11 ;  /* 0x0000000c0d0e7389 */ /* 0x00006400000c000b */
[----:B01----:R-:W-:Y:S01]  /*2d170*/  ENDCOLLECTIVE ;  /* 0x000000000000791b */ /* 0x003fe20003800000 */
.L_x_12789:
        /* <DEDUP_REMOVED lines=15> */
.L_x_12790:
[----:B------:R-:W-:Y:S05]  /*2d270*/  BRA `(.L_x_12791) ;  /* 0xffffffb0003c7947 */ /* 0x000fea000383ffff */
.L_x_12686:
[----:B0-----:R0:W1:Y:S02]  /*2d280*/  SYNCS.PHASECHK.TRANS64.TRYWAIT P0, [R22+URZ+0x32420], R3 ;  /* 0x03242003160075a7 */ /* 0x001064000800017f */
[----:B-1----:R-:W-:Y:S05]  /*2d290*/  @!P0 NANOSLEEP.SYNCS 0x989680 ;  /* 0x009896800000895d */ /* 0x002fea0003900000 */
[----:B------:R-:W1:Y:S02]  /*2d2a0*/  @!P0 SYNCS.PHASECHK.TRANS64 P0, [R22+URZ+0x32420], R3 ;  /* 0x03242003160085a7 */ /* 0x000e64000800007f */
[----:B-1----:R-:W-:Y:S05]  /*2d2b0*/  @!P0 BRA `(.L_x_12686) ;  /* 0xfffffffc00f08947 */ /* 0x002fea000383ffff */
[----:B------:R-:W-:Y:S05]  /*2d2c0*/  BRA `(.L_x_12792) ;  /* 0xffffffb000ac7947 */ /* 0x000fea000383ffff */
.L_x_12689:
[----:B-1----:R1:W2:Y:S02]  /*2d2d0*/  SYNCS.PHASECHK.TRANS64.TRYWAIT P0, [R17+URZ+0x32460], R0 ;  /* 0x03246000110075a7 */ /* 0x0022a4000800017f */
[----:B--2---:R-:W-:Y:S05]  /*2d2e0*/  @!P0 NANOSLEEP.SYNCS 0x989680 ;  /* 0x009896800000895d */ /* 0x004fea0003900000 */
[----:B------:R-:W2:Y:S02]  /*2d2f0*/  @!P0 SYNCS.PHASECHK.TRANS64 P0, [R17+URZ+0x32460], R0 ;  /* 0x03246000110085a7 */ /* 0x000ea4000800007f */
[----:B--2---:R-:W-:Y:S05]  /*2d300*/  @!P0 BRA `(.L_x_12689) ;  /* 0xfffffffc00f08947 */ /* 0x004fea000383ffff */
[----:B------:R-:W-:Y:S05]  /*2d310*/  BRA `(.L_x_12793) ;  /* 0xffffffb000b87947 */ /* 0x000fea000383ffff */
.L_x_12690:
        /* <DEDUP_REMOVED lines=8> */
.L_x_12795:
[----:B------:R-:W-:Y:S05]  /*2d3a0*/  BSYNC B0 ;  /* 0x0000000000007941 */ /* 0x000fea0003800000 */
.L_x_12794:
        /* <DEDUP_REMOVED lines=13> */
.L_x_12796:
        /* <DEDUP_REMOVED lines=9> */
.L_x_12797:
        /* <DEDUP_REMOVED lines=17> */
.L_x_12798:
[----:B------:R-:W-:Y:S02]  /*2d620*/  IMAD.MOV.U32 R13, RZ, RZ, R6 ;  /* 0x000000ffff0d7224 */ /* 0x000fe400078e0006 */
[----:B------:R-:W-:Y:S01]  /*2d630*/  IMAD.MOV.U32 R12, RZ, RZ, 0x2 ;  /* 0x00000002ff0c7424 */ /* 0x000fe200078e00ff */
[----:B------:R-:W-:-:S13]  /*2d640*/  IADD3 R2, P3, R14, R0, RZ ;  /* 0x000000000e027210 */ /* 0x000fda0007f7e0ff */
[----:B------:R-:W-:Y:S05]  /*2d650*/  WARPSYNC.COLLECTIVE R15, `(.L_x_12799) ;  /* 0x000000000f087348 */ /* 0x000fea0003c00000 */
[----:B------:R0:W1:Y:S02]  /*2d660*/  SHFL.IDX P6, R14, R13, R12, R11 ;  /* 0x0000000c0d0e7389 */ /* 0x00006400000c000b */
[----:B01----:R-:W-:Y:S01]  /*2d670*/  ENDCOLLECTIVE ;  /* 0x000000000000791b */ /* 0x003fe20003800000 */
.L_x_12799:
        /* <DEDUP_REMOVED lines=17> */
.L_x_12800:
[----:B------:R-:W-:Y:S02]  /*2d790*/  IMAD.MOV.U32 R13, RZ, RZ, R6 ;  /* 0x000000ffff0d7224 */ /* 0x000fe400078e0006 */
[----:B------:R-:W-:Y:S01]  /*2d7a0*/  IMAD.MOV.U32 R12, RZ, RZ, 0x3 ;  /* 0x00000003ff0c7424 */ /* 0x000fe200078e00ff */
[----:B------:R-:W-:-:S13]  /*2d7b0*/  IADD3 R2, P3, R14, R0, RZ ;  /* 0x000000000e027210 */ /* 0x000fda0007f7e0ff */
[----:B------:R-:W-:Y:S05]  /*2d7c0*/  WARPSYNC.COLLECTIVE R15, `(.L_x_12801) ;  /* 0x000000000f087348 */ /* 0x000fea0003c00000 */
[----:B------:R0:W1:Y:S02]  /*2d7d0*/  SHFL.IDX P6, R14, R13, R12, R11 ;  /* 0x0000000c0d0e7389 */ /* 0x00006400000c000b */
[----:B01----:R-:W-:Y:S01]  /*2d7e0*/  ENDCOLLECTIVE ;  /* 0x000000000000791b */ /* 0x003fe20003800000 */
.L_x_12801:
        /* <DEDUP_REMOVED lines=17> */
.L_x_12802:
[----:B------:R-:W-:Y:S02]  /*2d900*/  IMAD.MOV.U32 R13, RZ, RZ, R6 ;  /* 0x000000ffff0d7224 */ /* 0x000fe400078e0006 */
[----:B------:R-:W-:Y:S01]  /*2d910*/  IMAD.MOV.U32 R12, RZ, RZ, 0x4 ;  /* 0x00000004ff0c7424 */ /* 0x000fe200078e00ff */
[----:B------:R-:W-:-:S13]  /*2d920*/  IADD3 R2, P3, R14, R0, RZ ;  /* 0x000000000e027210 */ /* 0x000fda0007f7e0ff */
[----:B------:R-:W-:Y:S05]  /*2d930*/  WARPSYNC.COLLECTIVE R15, `(.L_x_12803) ;  /* 0x000000000f087348 */ /* 0x000fea0003c00000 */
[----:B------:R0:W1:Y:S02]  /*2d940*/  SHFL.IDX P6, R14, R13, R12, R11 ;  /* 0x0000000c0d0e7389 */ /* 0x00006400000c000b */
[----:B01----:R-:W-:Y:S01]  /*2d950*/  ENDCOLLECTIVE ;  /* 0x000000000000791b */ /* 0x003fe20003800000 */
.L_x_12803:
        /* <DEDUP_REMOVED lines=17> */
.L_x_12804:
[----:B------:R-:W-:Y:S02]  /*2da70*/  IMAD.MOV.U32 R13, RZ, RZ, R6 ;  /* 0x000000ffff0d7224 */ /* 0x000fe400078e0006 */
[----:B------:R-:W-:Y:S01]  /*2da80*/  IMAD.MOV.U32 R12, RZ, RZ, 0x5 ;  /* 0x00000005ff0c7424 */ /* 0x000fe200078e00ff */
[----:B------:R-:W-:-:S13]  /*2da90*/  IADD3 R2, P3, R14, R0, RZ ;  /* 0x000000000e027210 */ /* 0x000fda0007f7e0ff */
[----:B------:R-:W-:Y:S05]  /*2daa0*/  WARPSYNC.COLLECTIVE R15, `(.L_x_12805) ;  /* 0x000000000f087348 */ /* 0x000fea0003c00000 */
[----:B------:R0:W1:Y:S02]  /*2dab0*/  SHFL.IDX P6, R14, R13, R12, R11 ;  /* 0x0000000c0d0e7389 */ /* 0x00006400000c000b */
[----:B01----:R-:W-:Y:S01]  /*2dac0*/  ENDCOLLECTIVE ;  /* 0x000000000000791b */ /* 0x003fe20003800000 */
.L_x_12805:
        /* <DEDUP_REMOVED lines=12> */
.L_x_12806:
        /* <DEDUP_REMOVED lines=9> */
.L_x_12697:
[----:B-1----:R1:W2:Y:S02]  /*2dc20*/  SYNCS.PHASECHK.TRANS64.TRYWAIT P0, [R10+URZ+0x32440], R20 ;  /* 0x032440140a0075a7 */ /* 0x0022a4000800017f */
[----:B--2---:R-:W-:Y:S05]  /*2dc30*/  @!P0 NANOSLEEP.SYNCS 0x989680 ;  /* 0x009896800000895d */ /* 0x004fea0003900000 */
[----:B------:R-:W2:Y:S02]  /*2dc40*/  @!P0 SYNCS.PHASECHK.TRANS64 P0, [R10+URZ+0x32440], R20 ;  /* 0x032440140a0085a7 */ /* 0x000ea4000800007f */
[----:B--2---:R-:W-:Y:S05]  /*2dc50*/  @!P0 BRA `(.L_x_12697) ;  /* 0xfffffffc00f08947 */ /* 0x004fea000383ffff */
[----:B------:R-:W-:Y:S05]  /*2dc60*/  BRA `(.L_x_12808) ;  /* 0xffffffb4003c7947 */ /* 0x000fea000383ffff */
.L_x_12698:
        /* <DEDUP_REMOVED lines=8> */
.L_x_12810:
[----:B------:R-:W-:Y:S05]  /*2dcf0*/  BSYNC B1 ;  /* 0x0000000000017941 */ /* 0x000fea0003800000 */
.L_x_12809:
        /* <DEDUP_REMOVED lines=9> */
.L_x_12811:
[----:B------:R-:W-:Y:S02]  /*2dd90*/  IMAD.MOV.U32 R13, RZ, RZ, R8 ;  /* 0x000000ffff0d7224 */ /* 0x000fe400078e0008 */
[----:B------:R-:W-:Y:S02]  /*2dda0*/  IMAD.MOV.U32 R12, RZ, RZ, 0x1 ;  /* 0x00000001ff0c7424 */ /* 0x000fe400078e00ff */
[----:B------:R-:W-:-:S07]  /*2ddb0*/  IMAD.MOV.U32 R2, RZ, RZ, R14 ;  /* 0x000000ffff027224 */ /* 0x000fce00078e000e */
[----:B------:R-:W-:Y:S05]  /*2ddc0*/  WARPSYNC.COLLECTIVE R15, `(.L_x_12812) ;  /* 0x000000000f087348 */ /* 0x000fea0003c00000 */
[----:B------:R0:W1:Y:S02]  /*2ddd0*/  SHFL.IDX P6, R14, R13, R12, R11 ;  /* 0x0000000c0d0e7389 */ /* 0x00006400000c000b */
[----:B01----:R-:W-:Y:S01]  /*2dde0*/  ENDCOLLECTIVE ;  /* 0x000000000000791b */ /* 0x003fe20003800000 */
.L_x_12812:
        /* <DEDUP_REMOVED lines=11> */
.L_x_12813:
[----:B------:R-:W-:Y:S02]  /*2dea0*/  IMAD.MOV.U32 R13, RZ, RZ, R8 ;  /* 0x000000ffff0d7224 */ /* 0x000fe400078e0008 */
[----:B------:R-:W-:Y:S02]  /*2deb0*/  IMAD.MOV.U32 R12, RZ, RZ, 0x2 ;  /* 0x00000002ff0c7424 */ /* 0x000fe400078e00ff */
[----:B------:R-:W-:-:S07]  /*2dec0*/  IMAD.MOV.U32 R2, RZ, RZ, R14 ;  /* 0x000000ffff027224 */ /* 0x000fce00078e000e */
[----:B------:R-:W-:Y:S05]  /*2ded0*/  WARPSYNC.COLLECTIVE R15, `(.L_x_12814) ;  /* 0x000000000f087348 */ /* 0x000fea0003c00000 */
[----:B------:R0:W1:Y:S02]  /*2dee0*/  SHFL.IDX P6, R14, R13, R12, R11 ;  /* 0x0000000c0d0e7389 */ /* 0x00006400000c000b */
[----:B01----:R-:W-:Y:S01]  /*2def0*/  ENDCOLLECTIVE ;  /* 0x000000000000791b */ /* 0x003fe20003800000 */
.L_x_12814:
        /* <DEDUP_REMOVED lines=11> */
.L_x_12815:
[----:B------:R-:W-:Y:S02]  /*2dfb0*/  IMAD.MOV.U32 R13, RZ, RZ, R8 ;  /* 0x000000ffff0d7224 */ /* 0x000fe400078e0008 */
[----:B------:R-:W-:Y:S02]  /*2dfc0*/  IMAD.MOV.U32 R12, RZ, RZ, 0x3 ;  /* 0x00000003ff0c7424 */ /* 0x000fe400078e00ff */
[----:B------:R-:W-:-:S07]  /*2dfd0*/  IMAD.MOV.U32 R2, RZ, RZ, R14 ;  /* 0x000000ffff027224 */ /* 0x000fce00078e000e */
[----:B------:R-:W-:Y:S05]  /*2dfe0*/  WARPSYNC.COLLECTIVE R15, `(.L_x_12816) ;  /* 0x000000000f087348 */ /* 0x000fea0003c00000 */
[----:B------:R0:W1:Y:S02]  /*2dff0*/  SHFL.IDX P6, R14, R13, R12, R11 ;  /* 0x0000000c0d0e7389 */ /* 0x00006400000c000b */
[----:B01----:R-:W-:Y:S01]  /*2e000*/  ENDCOLLECTIVE ;  /* 0x000000000000791b */ /* 0x003fe20003800000 */
.L_x_12816:
        /* <DEDUP_REMOVED lines=11> */
.L_x_12817:
[----:B------:R-:W-:Y:S02]  /*2e0c0*/  IMAD.MOV.U32 R13, RZ, RZ, R8 ;  /* 0x000000ffff0d7224 */ /* 0x000fe400078e0008 */
[----:B------:R-:W-:Y:S02]  /*2e0d0*/  IMAD.MOV.U32 R12, RZ, RZ, 0x4 ;  /* 0x00000004ff0c7424 */ /* 0x000fe400078e00ff */
[----:B------:R-:W-:-:S07]  /*2e0e0*/  IMAD.MOV.U32 R2, RZ, RZ, R14 ;  /* 0x000000ffff027224 */ /* 0x000fce00078e000e */
[----:B------:R-:W-:Y:S05]  /*2e0f0*/  WARPSYNC.COLLECTIVE R15, `(.L_x_12818) ;  /* 0x000000000f087348 */ /* 0x000fea0003c00000 */
[----:B------:R0:W1:Y:S02]  /*2e100*/  SHFL.IDX P6, R14, R13, R12, R11 ;  /* 0x0000000c0d0e7389 */ /* 0x00006400000c000b */
[----:B01----:R-:W-:Y:S01]  /*2e110*/  ENDCOLLECTIVE ;  /* 0x000000000000791b */ /* 0x003fe20003800000 */
.L_x_12818:
        /* <DEDUP_REMOVED lines=11> */
.L_x_12819:
[----:B------:R-:W-:Y:S02]  /*2e1d0*/  IMAD.MOV.U32 R13, RZ, RZ, R8 ;  /* 0x000000ffff0d7224 */ /* 0x000fe400078e0008 */
[----:B------:R-:W-:Y:S02]  /*2e1e0*/  IMAD.MOV.U32 R12, RZ, RZ, 0x5 ;  /* 0x00000005ff0c7424 */ /* 0x000fe400078e00ff */
[----:B------:R-:W-:-:S07]  /*2e1f0*/  IMAD.MOV.U32 R2, RZ, RZ, R14 ;  /* 0x000000ffff027224 */ /* 0x000fce00078e000e */
[----:B------:R-:W-:Y:S05]  /*2e200*/  WARPSYNC.COLLECTIVE R15, `(.L_x_12820) ;  /* 0x000000000f087348 */ /* 0x000fea0003c00000 */
[----:B------:R0:W1:Y:S02]  /*2e210*/  SHFL.IDX P6, R14, R13, R12, R11 ;  /* 0x0000000c0d0e7389 */ /* 0x00006400000c000b */
[----:B01----:R-:W-:Y:S01]  /*2e220*/  ENDCOLLECTIVE ;  /* 0x000000000000791b */ /* 0x003fe20003800000 */
.L_x_12820:
        /* <DEDUP_REMOVED lines=11> */
.L_x_12821:
[----:B------:R-:W-:Y:S05]  /*2e2e0*/  BRA `(.L_x_12822) ;  /* 0xffffffb000647947 */ /* 0x000fea000383ffff */
.L_x_12703:
[----:B---3--:R3:W4:Y:S02]  /*2e2f0*/  SYNCS.PHASECHK.TRANS64.TRYWAIT P0, [R10+URZ+0x32460], R20 ;  /* 0x032460140a0075a7 */ /* 0x008724000800017f */
[----:B----4-:R-:W-:Y:S05]  /*2e300*/  @!P0 NANOSLEEP.SYNCS 0x989680 ;  /* 0x009896800000895d */ /* 0x010fea0003900000 */
[----:B------:R-:W4:Y:S02]  /*2e310*/  @!P0 SYNCS.PHASECHK.TRANS64 P0, [R10+URZ+0x32460], R20 ;  /* 0x032460140a0085a7 */ /* 0x000f24000800007f */
[----:B----4-:R-:W-:Y:S05]  /*2e320*/  @!P0 BRA `(.L_x_12703) ;  /* 0xfffffffc00f08947 */ /* 0x010fea000383ffff */
[----:B------:R-:W-:Y:S05]  /*2e330*/  BRA `(.L_x_12823) ;  /* 0xffffffb000b07947 */ /* 0x000fea000383ffff */
.L_x_12704:
        /* <DEDUP_REMOVED lines=8> */
.L_x_12825:
[----:B------:R-:W-:Y:S05]  /*2e3c0*/  BSYNC B1 ;  /* 0x0000000000017941 */ /* 0x000fea0003800000 */
.L_x_12824:
        /* <DEDUP_REMOVED lines=9> */
.L_x_12826:
[----:B------:R-:W-:Y:S02]  /*2e460*/  IMAD.MOV.U32 R13, RZ, RZ, R25 ;  /* 0x000000ffff0d7224 */ /* 0x000fe400078e0019 */
[----:B------:R-:W-:Y:S01]  /*2e470*/  IMAD.MOV.U32 R12, RZ, RZ, 0x1 ;  /* 0x00000001ff0c7424 */ /* 0x000fe200078e00ff */
[----:B------:R-:W-:-:S13]  /*2e480*/  IADD3 R2, P0, R14, R0, RZ ;  /* 0x000000000e027210 */ /* 0x000fda0007f1e0ff */
[----:B------:R-:W-:Y:S05]  /*2e490*/  WARPSYNC.COLLECTIVE R15, `(.L_x_12827) ;  /* 0x000000000f087348 */ /* 0x000fea0003c00000 */
[----:B------:R0:W1:Y:S02]  /*2e4a0*/  SHFL.IDX P6, R14, R13, R12, R11 ;  /* 0x0000000c0d0e7389 */ /* 0x00006400000c000b */
[----:B01----:R-:W-:Y:S01]  /*2e4b0*/  ENDCOLLECTIVE ;  /* 0x000000000000791b */ /* 0x003fe20003800000 */
.L_x_12827:
        /* <DEDUP_REMOVED lines=13> */
.L_x_12828:
[----:B------:R-:W-:Y:S02]  /*2e590*/  IMAD.MOV.U32 R13, RZ, RZ, R25 ;  /* 0x000000ffff0d7224 */ /* 0x000fe400078e0019 */
[----:B------:R-:W-:Y:S01]  /*2e5a0*/  IMAD.MOV.U32 R12, RZ, RZ, 0x2 ;  /* 0x00000002ff0c7424 */ /* 0x000fe200078e00ff */
[----:B------:R-:W-:-:S13]  /*2e5b0*/  IADD3 R2, P0, R14, R0, RZ ;  /* 0x000000000e027210 */ /* 0x000fda0007f1e0ff */
[----:B------:R-:W-:Y:S05]  /*2e5c0*/  WARPSYNC.COLLECTIVE R15, `(.L_x_12829) ;  /* 0x000000000f087348 */ /* 0x000fea0003c00000 */
[----:B------:R0:W1:Y:S02]  /*2e5d0*/  SHFL.IDX P6, R14, R13, R12, R11 ;  /* 0x0000000c0d0e7389 */ /* 0x00006400000c000b */
[----:B01----:R-:W-:Y:S01]  /*2e5e0*/  ENDCOLLECTIVE ;  /* 0x000000000000791b */ /* 0x003fe20003800000 */
.L_x_12829:
        /* <DEDUP_REMOVED lines=13> */
.L_x_12830:
[----:B------:R-:W-:Y:S02]  /*2e6c0*/  IMAD.MOV.U32 R13, RZ, RZ, R25 ;  /* 0x000000ffff0d7224 */ /* 0x000fe400078e0019 */
[----:B------:R-:W-:Y:S02]  /*2e6d0*/  IMAD.MOV.U32 R12, RZ, RZ, 0x3 ;  /* 0x00000003ff0c7424 */ /* 0x000fe400078e00ff */
[----:B------:R-:W-:-:S07]  /*2e6e0*/  IMAD.MOV.U32 R8, RZ, RZ, R14 ;  /* 0x000000ffff087224 */ /* 0x000fce00078e000e */
[----:B------:R-:W-:Y:S05]  /*2e6f0*/  WARPSYNC.COLLECTIVE R15, `(.L_x_12831) ;  /* 0x000000000f087348 */ /* 0x000fea0003c00000 */
[----:B------:R0:W1:Y:S02]  /*2e700*/  SHFL.IDX P6, R14, R13, R12, R11 ;  /* 0x0000000c0d0e7389 */ /* 0x00006400000c000b */
[----:B01----:R-:W-:Y:S01]  /*2e710*/  ENDCOLLECTIVE ;  /* 0x000000000000791b */ /* 0x003fe20003800000 */
.L_x_12831:
        /* <DEDUP_REMOVED lines=14> */
.L_x_12832:
[----:B------:R-:W-:Y:S02]  /*2e800*/  IMAD.MOV.U32 R13, RZ, RZ, R25 ;  /* 0x000000ffff0d7224 */ /* 0x000fe400078e0019 */
[----:B------:R-:W-:Y:S01]  /*2e810*/  IMAD.MOV.U32 R12, RZ, RZ, 0x4 ;  /* 0x00000004ff0c7424 */ /* 0x000fe200078e00ff */
[----:B------:R-:W-:-:S13]  /*2e820*/  IADD3 R2, P0, R14, R0, RZ ;  /* 0x000000000e027210 */ /* 0x000fda0007f1e0ff */
[----:B------:R-:W-:Y:S05]  /*2e830*/  WARPSYNC.COLLECTIVE R15, `(.L_x_12833) ;  /* 0x000000000f087348 */ /* 0x000fea0003c00000 */
[----:B------:R0:W1:Y:S02]  /*2e840*/  SHFL.IDX P6, R14, R13, R12, R11 ;  /* 0x0000000c0d0e7389 */ /* 0x00006400000c000b */
[----:B01----:R-:W-:Y:S01]  /*2e850*/  ENDCOLLECTIVE ;  /* 0x000000000000791b */ /* 0x003fe20003800000 */
.L_x_12833:
        /* <DEDUP_REMOVED lines=13> */
.L_x_12834:
[----:B------:R-:W-:Y:S02]  /*2e930*/  IMAD.MOV.U32 R13, RZ, RZ, R25 ;  /* 0x000000ffff0d7224 */ /* 0x000fe400078e0019 */
[----:B------:R-:W-:Y:S01]  /*2e940*/  IMAD.MOV.U32 R12, RZ, RZ, 0x5 ;  /* 0x00000005ff0c7424 */ /* 0x000fe200078e00ff */
[----:B------:R-:W-:-:S13]  /*2e950*/  IADD3 R2, P0, R14, R0, RZ ;  /* 0x000000000e027210 */ /* 0x000fda0007f1e0ff */
[----:B------:R-:W-:Y:S05]  /*2e960*/  WARPSYNC.COLLECTIVE R15, `(.L_x_12835) ;  /* 0x000000000f087348 */ /* 0x000fea0003c00000 */
[----:B------:R0:W1:Y:S02]  /*2e970*/  SHFL.IDX P6, R14, R13, R12, R11 ;  /* 0x0000000c0d0e7389 */ /* 0x00006400000c000b */
[----:B01----:R-:W-:Y:S01]  /*2e980*/  ENDCOLLECTIVE ;  /* 0x000000000000791b */ /* 0x003fe20003800000 */
.L_x_12835:
        /* <DEDUP_REMOVED lines=13> */
.L_x_12836:
[----:B------:R-:W-:Y:S05]  /*2ea60*/  BRA `(.L_x_12837) ;  /* 0xffffffac00f07947 */ /* 0x000fea000383ffff */
.L_x_12712:
        /* <DEDUP_REMOVED lines=8> */
.L_x_12839:
[----:B------:R-:W-:Y:S05]  /*2eaf0*/  BSYNC B0 ;  /* 0x0000000000007941 */ /* 0x000fea0003800000 */
.L_x_12838:
        /* <DEDUP_REMOVED lines=9> */
.L_x_12840:
        /* <DEDUP_REMOVED lines=24> */
.L_x_12841:
[----:B------:R-:W-:Y:S01]  /*2ed10*/  IMAD.MOV.U32 R12, RZ, RZ, 0x2 ;  /* 0x00000002ff0c7424 */ /* 0x000fe200078e00ff */
[----:B------:R-:W-:-:S05]  /*2ed20*/  SEL R14, R14, RZ, P1 ;  /* 0x000000ff0e0e7207 */ /* 0x000fca0000800000 */
[----:B------:R-:W-:-:S04]  /*2ed30*/  IMAD.IADD R5, R13, 0x1, R14 ;  /* 0x000000010d057824 */ /* 0x000fc800078e020e */
[----:B------:R-:W-:-:S07]  /*2ed40*/  IMAD.MOV.U32 R13, RZ, RZ, R5 ;  /* 0x000000ffff0d7224 */ /* 0x000fce00078e0005 */
[----:B------:R-:W-:Y:S05]  /*2ed50*/  WARPSYNC.COLLECTIVE R15, `(.L_x_12842) ;  /* 0x000000000f087348 */ /* 0x000fea0003c00000 */
[----:B------:R0:W1:Y:S02]  /*2ed60*/  SHFL.UP P6, R14, R13, R12, R11 ;  /* 0x0400000c0d0e7389 */ /* 0x00006400000c000b */
[----:B01----:R-:W-:Y:S01]  /*2ed70*/  ENDCOLLECTIVE ;  /* 0x000000000000791b */ /* 0x003fe20003800000 */
.L_x_12842:
[----:B------:R-:W-:Y:S01]  /*2ed80*/  IMAD.MOV.U32 R12, RZ, RZ, 0x4 ;  /* 0x00000004ff0c7424 */ /* 0x000fe200078e00ff */
[----:B------:R-:W-:-:S05]  /*2ed90*/  SEL R2, R14, RZ, P2 ;  /* 0x000000ff0e027207 */ /* 0x000fca0001000000 */
[----:B------:R-:W-:-:S04]  /*2eda0*/  IMAD.IADD R2, R5, 0x1, R2 ;  /* 0x0000000105027824 */ /* 0x000fc800078e0202 */
[----:B------:R-:W-:-:S07]  /*2edb0*/  IMAD.MOV.U32 R13, RZ, RZ, R2 ;  /* 0x000000ffff0d7224 */ /* 0x000fce00078e0002 */
[----:B------:R-:W-:Y:S05]  /*2edc0*/  WARPSYNC.COLLECTIVE R15, `(.L_x_12843) ;  /* 0x000000000f087348 */ /* 0x000fea0003c00000 */
[----:B------:R0:W1:Y:S02]  /*2edd0*/  SHFL.UP P6, R14, R13, R12, R11 ;  /* 0x0400000c0d0e7389 */ /* 0x00006400000c000b */
[----:B01----:R-:W-:Y:S01]  /*2ede0*/  ENDCOLLECTIVE ;  /* 0x000000000000791b */ /* 0x003fe20003800000 */
.L_x_12843:
[----:B------:R-:W-:Y:S01]  /*2edf0*/  IMAD.MOV.U32 R12, RZ, RZ, 0x8 ;  /* 0x00000008ff0c7424 */ /* 0x000fe200078e00ff */
[----:B------:R-:W-:-:S05]  /*2ee00*/  SEL R3, R14, RZ, P3 ;  /* 0x000000ff0e037207 */ /* 0x000fca0001800000 */
[----:B------:R-:W-:-:S04]  /*2ee10*/  IMAD.IADD R3, R2, 0x1, R3 ;  /* 0x0000000102037824 */ /* 0x000fc800078e0203 */
[----:B------:R-:W-:-:S07]  /*2ee20*/  IMAD.MOV.U32 R13, RZ, RZ, R3 ;  /* 0x000000ffff0d7224 */ /* 0x000fce00078e0003 */
[----:B------:R-:W-:Y:S05]  /*2ee30*/  WARPSYNC.COLLECTIVE R15, `(.L_x_12844) ;  /* 0x000000000f087348 */ /* 0x000fea0003c00000 */
[----:B------:R0:W1:Y:S02]  /*2ee40*/  SHFL.UP P6, R14, R13, R12, R11 ;  /* 0x0400000c0d0e7389 */ /* 0x00006400000c000b */
[----:B01----:R-:W-:Y:S01]  /*2ee50*/  ENDCOLLECTIVE ;  /* 0x000000000000791b */ /* 0x003fe20003800000 */
.L_x_12844:
[----:B------:R-:W-:Y:S01]  /*2ee60*/  IMAD.MOV.U32 R12, RZ, RZ, 0x10 ;  /* 0x00000010ff0c7424 */ /* 0x000fe200078e00ff */
[----:B------:R-:W-:-:S05]  /*2ee70*/  SEL R14, R14, RZ, P4 ;  /* 0x000000ff0e0e7207 */ /* 0x000fca0002000000 */
[----:B------:R-:W-:-:S04]  /*2ee80*/  IMAD.IADD R5, R3, 0x1, R14 ;  /* 0x0000000103057824 */ /* 0x000fc800078e020e */
[----:B------:R-:W-:-:S07]  /*2ee90*/  IMAD.MOV.U32 R13, RZ, RZ, R5 ;  /* 0x000000ffff0d7224 */ /* 0x000fce00078e0005 */
[----:B------:R-:W-:Y:S05]  /*2eea0*/  WARPSYNC.COLLECTIVE R15, `(.L_x_12845) ;  /* 0x000000000f087348 */ /* 0x000fea0003c00000 */
[----:B------:R0:W1:Y:S02]  /*2eeb0*/  SHFL.UP P6, R14, R13, R12, R11 ;  /* 0x0400000c0d0e7389 */ /* 0x00006400000c000b */
[----:B01----:R-:W-:Y:S01]  /*2eec0*/  ENDCOLLECTIVE ;  /* 0x000000000000791b */ /* 0x003fe20003800000 */
.L_x_12845:
        /* <DEDUP_REMOVED lines=8> */
.L_x_12846:
[----:B------:R-:W-:Y:S05]  /*2ef50*/  BRA `(.L_x_12847) ;  /* 0xffffffb0004c7947 */ /* 0x000fea000383ffff */
.L_x_12715:
[----:B------:R-:W-:Y:S01]  /*2ef60*/  BSSY B0, `(.L_x_12848) ;  /* 0x0000007000007945 */ /* 0x000fe20003800000 */
[----:B------:R-:W-:Y:S02]  /*2ef70*/  IMAD.MOV.U32 R12, RZ, RZ, 0x1 ;  /* 0x00000001ff0c7424 */ /* 0x000fe400078e00ff */
[----:B------:R-:W-:Y:S02]  /*2ef80*/  IMAD.MOV.U32 R11, RZ, RZ, RZ ;  /* 0x000000ffff0b7224 */ /* 0x000fe400078e00ff */
[----:B------:R-:W-:-:S07]  /*2ef90*/  IMAD.MOV.U32 R15, RZ, RZ, -0x1 ;  /* 0xffffffffff0f7424 */ /* 0x000fce00078e00ff */
[----:B-12---:R-:W-:Y:S05]  /*2efa0*/  WARPSYNC.COLLECTIVE R15, `(.L_x_12849) ;  /* 0x000000000f087348 */ /* 0x006fea0003c00000 */
[----:B------:R0:W3:Y:S02]  /*2efb0*/  SHFL.UP P6, R14, R13, R12, R11 ;  /* 0x0400000c0d0e7389 */ /* 0x0000e400000c000b */
[----:B0123--:R-:W-:Y:S01]  /*2efc0*/  ENDCOLLECTIVE ;  /* 0x000000000000791b */ /* 0x00ffe20003800000 */
.L_x_12849:
[----:B------:R-:W-:Y:S05]  /*2efd0*/  BSYNC B0 ;  /* 0x0000000000007941 */ /* 0x000fea0003800000 */
.L_x_12848:
        /* <DEDUP_REMOVED lines=8> */
.L_x_12850:
[----:B------:R-:W-:Y:S01]  /*2f060*/  IMAD.MOV.U32 R12, RZ, RZ, 0x4 ;  /* 0x00000004ff0c7424 */ /* 0x000fe200078e00ff */
[----:B------:R-:W-:-:S05]  /*2f070*/  SEL R2, R14, RZ, P2 ;  /* 0x000000ff0e027207 */ /* 0x000fca0001000000 */
[----:B------:R-:W-:-:S04]  /*2f080*/  IMAD.IADD R2, R13, 0x1, R2 ;  /* 0x000000010d027824 */ /* 0x000fc800078e0202 */
[----:B------:R-:W-:-:S07]  /*2f090*/  IMAD.MOV.U32 R13, RZ, RZ, R2 ;  /* 0x000000ffff0d7224 */ /* 0x000fce00078e0002 */
[----:B------:R-:W-:Y:S05]  /*2f0a0*/  WARPSYNC.COLLECTIVE R15, `(.L_x_12851) ;  /* 0x000000000f087348 */ /* 0x000fea0003c00000 */
[----:B------:R0:W1:Y:S02]  /*2f0b0*/  SHFL.UP P6, R14, R13, R12, R11 ;  /* 0x0400000c0d0e7389 */ /* 0x00006400000c000b */
[----:B01----:R-:W-:Y:S01]  /*2f0c0*/  ENDCOLLECTIVE ;  /* 0x000000000000791b */ /* 0x003fe20003800000 */
.L_x_12851:
[----:B------:R-:W-:Y:S01]  /*2f0d0*/  IMAD.MOV.U32 R12, RZ, RZ, 0x8 ;  /* 0x00000008ff0c7424 */ /* 0x000fe200078e00ff */
[----:B------:R-:W-:-:S05]  /*2f0e0*/  SEL R3, R14, RZ, P3 ;  /* 0x000000ff0e037207 */ /* 0x000fca0001800000 */
[----:B------:R-:W-:-:S04]  /*2f0f0*/  IMAD.IADD R3, R2, 0x1, R3 ;  /* 0x0000000102037824 */ /* 0x000fc800078e0203 */
[----:B------:R-:W-:-:S07]  /*2f100*/  IMAD.MOV.U32 R13, RZ, RZ, R3 ;  /* 0x000000ffff0d7224 */ /* 0x000fce00078e0003 */
[----:B------:R-:W-:Y:S05]  /*2f110*/  WARPSYNC.COLLECTIVE R15, `(.L_x_12852) ;  /* 0x000000000f087348 */ /* 0x000fea0003c00000 */
[----:B------:R0:W1:Y:S02]  /*2f120*/  SHFL.UP P6, R14, R13, R12, R11 ;  /* 0x0400000c0d0e7389 */ /* 0x00006400000c000b */
[----:B01----:R-:W-:Y:S01]  /*2f130*/  ENDCOLLECTIVE ;  /* 0x000000000000791b */ /* 0x003fe20003800000 */
.L_x_12852:
[----:B------:R-:W-:Y:S01]  /*2f140*/  IMAD.MOV.U32 R12, RZ, RZ, 0x10 ;  /* 0x00000010ff0c7424 */ /* 0x000fe200078e00ff */
[----:B------:R-:W-:-:S05]  /*2f150*/  SEL R14, R14, RZ, P4 ;  /* 0x000000ff0e0e7207 */ /* 0x000fca0002000000 */
[----:B------:R-:W-:-:S04]  /*2f160*/  IMAD.IADD R5, R3, 0x1, R14 ;  /* 0x0000000103057824 */ /* 0x000fc800078e020e */
[----:B------:R-:W-:-:S07]  /*2f170*/  IMAD.MOV.U32 R13, RZ, RZ, R5 ;  /* 0x000000ffff0d7224 */ /* 0x000fce00078e0005 */
[----:B------:R-:W-:Y:S05]  /*2f180*/  WARPSYNC.COLLECTIVE R15, `(.L_x_12853) ;  /* 0x000000000f087348 */ /* 0x000fea0003c00000 */
[----:B------:R0:W1:Y:S02]  /*2f190*/  SHFL.UP P6, R14, R13, R12, R11 ;  /* 0x0400000c0d0e7389 */ /* 0x00006400000c000b */
[----:B01----:R-:W-:Y:S01]  /*2f1a0*/  ENDCOLLECTIVE ;  /* 0x000000000000791b */ /* 0x003fe20003800000 */
.L_x_12853:
        /* <DEDUP_REMOVED lines=8> */
.L_x_12854:
[----:B------:R-:W-:Y:S05]  /*2f230*/  BRA `(.L_x_12855) ;  /* 0xffffffb000387947 */ /* 0x000fea000383ffff */
.L_x_12717:
[----:B------:R-:W-:Y:S01]  /*2f240*/  BSSY B0, `(.L_x_12856) ;  /* 0x0000006000007945 */ /* 0x000fe20003800000 */
[----:B------:R-:W-:Y:S01]  /*2f250*/  PLOP3.LUT P6, PT, P6, PT, PT, 0x8, 0x0 ;  /* 0x000000000000781c */ /* 0x000fe200037ce170 */
[----:B------:R-:W-:-:S12]  /*2f260*/  IMAD.MOV.U32 R15, RZ, RZ, -0x1 ;  /* 0xffffffffff0f7424 */ /* 0x000fd800078e00ff */
[----:B012---:R-:W-:Y:S05]  /*2f270*/  WARPSYNC.COLLECTIVE R15, `(.L_x_12857) ;  /* 0x000000000f087348 */ /* 0x007fea0003c00000 */
[----:B------:R-:W-:Y:S01]  /*2f280*/  VOTE.ANY R14, PT, P6 ;  /* 0x00000000000e7806 */ /* 0x000fe200030e0100 */
[----:B012---:R-:W-:Y:S06]  /*2f290*/  ENDCOLLECTIVE ;  /* 0x000000000000791b */ /* 0x007fec0003800000 */
.L_x_12857:
[----:B------:R-:W-:Y:S05]  /*2f2a0*/  BSYNC B0 ;  /* 0x0000000000007941 */ /* 0x000fea0003800000 */
.L_x_12856:
        /* <DEDUP_REMOVED lines=8> */
.L_x_12858:
[----:B------:R-:W-:Y:S02]  /*2f330*/  IMAD.IADD R19, R12, 0x1, R19 ;  /* 0x000000010c137824 */ /* 0x000fe400078e0213 */
[----:B------:R-:W-:Y:S02]  /*2f340*/  IMAD.MOV.U32 R13, RZ, RZ, R4 ;  /* 0x000000ffff0d7224 */ /* 0x000fe400078e0004 */
[----:B------:R-:W-:-:S07]  /*2f350*/  IMAD.MOV.U32 R17, RZ, RZ, R14 ;  /* 0x000000ffff117224 */ /* 0x000fce00078e000e */
[----:B------:R-:W-:Y:S05]  /*2f360*/  WARPSYNC.COLLECTIVE R15, `(.L_x_12859) ;  /* 0x000000000f087348 */ /* 0x000fea0003c00000 */
[----:B------:R0:W1:Y:S02]  /*2f370*/  SHFL.IDX P6, R14, R13, R12, R11 ;  /* 0x0000000c0d0e7389 */ /* 0x00006400000c000b */
[----:B01----:R-:W-:Y:S01]  /*2f380*/  ENDCOLLECTIVE ;  /* 0x000000000000791b */ /* 0x003fe20003800000 */
.L_x_12859:
[----:B------:R-:W-:Y:S01]  /*2f390*/  IMAD.MOV.U32 R4, RZ, RZ, R14 ;  /* 0x000000ffff047224 */ /* 0x000fe200078e000e */
[----:B------:R-:W-:Y:S06]  /*2f3a0*/  BRA `(.L_x_12860) ;  /* 0xffffffb0001c7947 */ /* 0x000fec000383ffff */
.L_x_12719:
[----:B------:R-:W-:Y:S01]  /*2f3b0*/  BSSY B0, `(.L_x_12861) ;  /* 0x0000007000007945 */ /* 0x000fe20003800000 */
[----:B------:R-:W-:Y:S02]  /*2f3c0*/  IMAD.MOV.U32 R13, RZ, RZ, R2 ;  /* 0x000000ffff0d7224 */ /* 0x000fe400078e0002 */
[----:B------:R-:W-:Y:S02]  /*2f3d0*/  IMAD.MOV.U32 R11, RZ, RZ, 0x1f ;  /* 0x0000001fff0b7424 */ /* 0x000fe400078e00ff */
[----:B------:R-:W-:-:S07]  /*2f3e0*/  IMAD.MOV.U32 R15, RZ, RZ, -0x1 ;  /* 0xffffffffff0f7424 */ /* 0x000fce00078e00ff */
[----:B012-4-:R-:W-:Y:S05]  /*2f3f0*/  WARPSYNC.COLLECTIVE R15, `(.L_x_12862) ;  /* 0x000000000f087348 */ /* 0x017fea0003c00000 */
[----:B------:R3:W0:Y:S02]  /*2f400*/  SHFL.IDX P6, R14, R13, R12, R11 ;  /* 0x0000000c0d0e7389 */ /* 0x00062400000c000b */
[----:B01234-:R-:W-:Y:S01]  /*2f410*/  ENDCOLLECTIVE ;  /* 0x000000000000791b */ /* 0x01ffe20003800000 */
.L_x_12862:
[----:B------:R-:W-:Y:S05]  /*2f420*/  BSYNC B0 ;  /* 0x0000000000007941 */ /* 0x000fea0003800000 */
.L_x_12861:
[----:B------:R-:W-:Y:S01]  /*2f430*/  IMAD.MOV.U32 R6, RZ, RZ, R14 ;  /* 0x000000ffff067224 */ /* 0x000fe200078e000e */
[----:B------:R-:W-:Y:S06]  /*2f440*/  BRA `(.L_x_12718) ;  /* 0xffffffb0000c7947 */ /* 0x000fec000383ffff */
.L_x_12725:
[----:B0-----:R0:W4:Y:S02]  /*2f450*/  SYNCS.PHASECHK.TRANS64.TRYWAIT P0, [R5+URZ+0x32420], R0 ;  /* 0x03242000050075a7 */ /* 0x001124000800017f */
[----:B----4-:R-:W-:Y:S05]  /*2f460*/  @!P0 NANOSLEEP.SYNCS 0x989680 ;  /* 0x009896800000895d */ /* 0x010fea0003900000 */
[----:B------:R-:W4:Y:S02]  /*2f470*/  @!P0 SYNCS.PHASECHK.TRANS64 P0, [R5+URZ+0x32420], R0 ;  /* 0x03242000050085a7 */ /* 0x000f24000800007f */
[----:B----4-:R-:W-:Y:S05]  /*2f480*/  @!P0 BRA `(.L_x_12725) ;  /* 0xfffffffc00f08947 */ /* 0x010fea000383ffff */
[----:B------:R-:W-:Y:S05]  /*2f490*/  BRA `(.L_x_12863) ;  /* 0xffffffb800647947 */ /* 0x000fea000383ffff */
.L_x_12726:
        /* <DEDUP_REMOVED lines=11> */
.L_x_12865:
[----:B------:R-:W-:Y:S05]  /*2f550*/  BSYNC B0 ;  /* 0x0000000000007941 */ /* 0x000fea0003800000 */
.L_x_12864:
[----:B------:R-:W-:Y:S05]  /*2f560*/  BRA `(.L_x_12866) ;  /* 0xffffffb8004c7947 */ /* 0x000fea000383ffff */
.L_x_12729:
[----:B------:R-:W-:Y:S01]  /*2f570*/  BSSY B1, `(.L_x_12867) ;  /* 0x0000006000017945 */ /* 0x000fe20003800000 */
[----:B------:R-:W-:-:S07]  /*2f580*/  IMAD.MOV.U32 R15, RZ, RZ, -0x1 ;  /* 0xffffffffff0f7424 */ /* 0x000fce00078e00ff */
[----:B0123--:R-:W-:Y:S05]  /*2f590*/  WARPSYNC.COLLECTIVE R15, `(.L_x_12868) ;  /* 0x000000000f0c7348 */ /* 0x00ffea0003c00000 */
[----:B------:R-:W-:Y:S02]  /*2f5a0*/  ELECT P6, UR62, PT ;  /* 0x00000000003e782f */ /* 0x000fe400038c0000 */
[----:B------:R-:W-:Y:S01]  /*2f5b0*/  MOV R14, UR62 ;  /* 0x0000003e000e7c02 */ /* 0x000fe20008000f00 */
[----:B0123--:R-:W-:Y:S10]  /*2f5c0*/  ENDCOLLECTIVE ;  /* 0x000000000000791b */ /* 0x00fff40003800000 */
.L_x_12868:
[----:B------:R-:W-:Y:S05]  /*2f5d0*/  BSYNC B1 ;  /* 0x0000000000017941 */ /* 0x000fea0003800000 */
.L_x_12867:
[----:B------:R-:W-:Y:S05]  /*2f5e0*/  BRA `(.L_x_12869) ;  /* 0xffffffb800447947 */ /* 0x000fea000383ffff */
.L_x_12731:
[----:B0-----:R0:W4:Y:S02]  /*2f5f0*/  SYNCS.PHASECHK.TRANS64.TRYWAIT P1, [R3+URZ+0x32440], R2 ;  /* 0x03244002030075a7 */ /* 0x001124000802017f */
[----:B----4-:R-:W-:Y:S05]  /*2f600*/  @!P1 NANOSLEEP.SYNCS 0x989680 ;  /* 0x009896800000995d */ /* 0x010fea0003900000 */
[----:B------:R-:W4:Y:S02]  /*2f610*/  @!P1 SYNCS.PHASECHK.TRANS64 P1, [R3+URZ+0x32440], R2 ;  /* 0x03244002030095a7 */ /* 0x000f24000802007f */
[----:B----4-:R-:W-:Y:S05]  /*2f620*/  @!P1 BRA `(.L_x_12731) ;  /* 0xfffffffc00f09947 */ /* 0x010fea000383ffff */
[----:B------:R-:W-:Y:S05]  /*2f630*/  BRA `(.L_x_12870) ;  /* 0xffffffb8006c7947 */ /* 0x000fea000383ffff */
.L_x_12733:
[----:B----4-:R4:W0:Y:S02]  /*2f640*/  SYNCS.PHASECHK.TRANS64.TRYWAIT P1, [R5+URZ+0x32440], R0 ;  /* 0x03244000050075a7 */ /* 0x010824000802017f */
[----:B0-----:R-:W-:Y:S05]  /*2f650*/  @!P1 NANOSLEEP.SYNCS 0x989680 ;  /* 0x009896800000995d */ /* 0x001fea0003900000 */
[----:B------:R-:W0:Y:S02]  /*2f660*/  @!P1 SYNCS.PHASECHK.TRANS64 P1, [R5+URZ+0x32440], R0 ;  /* 0x03244000050095a7 */ /* 0x000e24000802007f */
[----:B0-----:R-:W-:Y:S05]  /*2f670*/  @!P1 BRA `(.L_x_12733) ;  /* 0xfffffffc00f09947 */ /* 0x001fea000383ffff */
[----:B------:R-:W-:Y:S05]  /*2f680*/  BRA `(.L_x_12871) ;  /* 0xffffffb800787947 */ /* 0x000fea000383ffff */
.L_x_12735:
[----:B------:R0:W0:Y:S02]  /*2f690*/  SYNCS.PHASECHK.TRANS64.TRYWAIT P1, [R3+URZ+0x32460], R2 ;  /* 0x03246002030075a7 */ /* 0x000024000802017f */
[----:B0-----:R-:W-:Y:S05]  /*2f6a0*/  @!P1 NANOSLEEP.SYNCS 0x989680 ;  /* 0x009896800000995d */ /* 0x001fea0003900000 */
[----:B------:R-:W0:Y:S02]  /*2f6b0*/  @!P1 SYNCS.PHASECHK.TRANS64 P1, [R3+URZ+0x32460], R2 ;  /* 0x03246002030095a7 */ /* 0x000e24000802007f */
[----:B0-----:R-:W-:Y:S05]  /*2f6c0*/  @!P1 BRA `(.L_x_12735) ;  /* 0xfffffffc00f09947 */ /* 0x001fea000383ffff */
[----:B------:R-:W-:Y:S05]  /*2f6d0*/  BRA `(.L_x_12872) ;  /* 0xffffffb800747947 */ /* 0x000fea000383ffff */
        .type           $_ZN7cutlass13device_kernelIN5flash11enable_sm90INS1_16FlashAttnFwdSm90INS1_25CollectiveMainloopFwdSm90ILi2EN4cute5tupleIJNS5_1CILi1EEES8_S8_EEENS6_IJNS7_ILi128EEENS7_ILi96EEENS7_ILi64EEEEEELi256ENS_6half_tEfNS_4arch4Sm90ELb0ELb1ELb0ELb1ELb1ELb0ELb1ELb1ELb0ELb1ELb1ELb0EEENS1_21CollectiveEpilogueFwdINS6_IJSA_NS7_ILi256EEESB_EEES9_SE_SG_Li256ELb1ELb1ELb1ELb0EEENS1_36VarlenDynamicPersistentTileSchedulerILi128ELi96ELi256ELi128ELb1ELb1ELb1ELb1ELb0ELb1EEEEEEEEEvNT_6ParamsE$_ZZN5flash25CollectiveMainloopFwdSm90ILi2EN4cute5tupleIJNS1_1CILi1EEES4_S4_EEENS2_IJNS3_ILi128EEENS3_ILi96EEENS3_ILi64EEEEEELi256EN7cutlass6half_tEfNSA_4arch4Sm90ELb0ELb1ELb0ELb1ELb1ELb0ELb1ELb1ELb0ELb1ELb1ELb0EE3mmaINS_16FlashAttnFwdSm90ISE_NS_21CollectiveEpilogueFwdINS2_IJS6_NS3_ILi256EEES7_EEES5_SB_SD_Li256ELb1ELb1ELb1ELb0EEENS_36VarlenDynamicPersistentTileSchedulerILi128ELi96ELi256ELi128ELb1ELb1ELb1ELb1ELb0ELb1EEEE13SharedStorageENS1_6TensorINS1_11ArrayEngineIfLm128EEENS1_6LayoutINS2_IJNS2_IJNS3_ILi2EEEST_NS3_ILi32EEEEEES4_S4_EEENS2_IJNS2_IJS4_ST_NS3_ILi4EEEEEENS3_ILi0EEESZ_EEEEEEENS_7SoftmaxILi2ELi0EEEEEbRKNSE_6ParamsENSA_13PipelineAsyncILi2EEES19_RNSA_13PipelineStateILj2EEERT0_RT1_iRiRKNS_16SeqlenInfoQKNewKILb1ELb0EEENS2_IJiiiiEEERT_ENKUliT_T0_T1_E_clIZSF_ISO_S12_S14_EbS17_S19_S19_S1C_S1E_S1G_iS1H_S1L_S1M_S1O_EUlRS1P_iE1_NS3_ILb0EEENS3_ILb1EEEEEDaiS1P_S1Q_S1R_,@function
        .size           $_ZN7cutlass13device_kernelIN5flash11enable_sm90INS1_16FlashAttnFwdSm90INS1_25CollectiveMainloopFwdSm90ILi2EN4cute5tupleIJNS5_1CILi1EEES8_S8_EEENS6_IJNS7_ILi128EEENS7_ILi96EEENS7_ILi64EEEEEELi256ENS_6half_tEfNS_4arch4Sm90ELb0ELb1ELb0ELb1ELb1ELb0ELb1ELb1ELb0ELb1ELb1ELb0EEENS1_21CollectiveEpilogueFwdINS6_IJSA_NS7_ILi256EEESB_EEES9_SE_SG_Li256ELb1ELb1ELb1ELb0EEENS1_36VarlenDynamicPersistentTileSchedulerILi128ELi96ELi256ELi128ELb1ELb1ELb1ELb1ELb0ELb1EEEEEEEEEvNT_6ParamsE$_ZZN5flash25CollectiveMainloopFwdSm90ILi2EN4cute5tupleIJNS1_1CILi1EEES4_S4_EEENS2_IJNS3_ILi128EEENS3_ILi96EEENS3_ILi64EEEEEELi256EN7cutlass6half_tEfNSA_4arch4Sm90ELb0ELb1ELb0ELb1ELb1ELb0ELb1ELb1ELb0ELb1ELb1ELb0EE3mmaINS_16FlashAttnFwdSm90ISE_NS_21CollectiveEpilogueFwdINS2_IJS6_NS3_ILi256EEES7_EEES5_SB_SD_Li256ELb1ELb1ELb1ELb0EEENS_36VarlenDynamicPersistentTileSchedulerILi128ELi96ELi256ELi128ELb1ELb1ELb1ELb1ELb0ELb1EEEE13SharedStorageENS1_6TensorINS1_11ArrayEngineIfLm128EEENS1_6LayoutINS2_IJNS2_IJNS3_ILi2EEEST_NS3_ILi32EEEEEES4_S4_EEENS2_IJNS2_IJS4_ST_NS3_ILi4EEEEEENS3_ILi0EEESZ_EEEEEEENS_7SoftmaxILi2ELi0EEEEEbRKNSE_6ParamsENSA_13PipelineAsyncILi2EEES19_RNSA_13PipelineStateILj2EEERT0_RT1_iRiRKNS_16SeqlenInfoQKNewKILb1ELb0EEENS2_IJiiiiEEERT_ENKUliT_T0_T1_E_clIZSF_ISO_S12_S14_EbS17_S19_S19_S1C_S1E_S1G_iS1H_S1L_S1M_S1O_EUlRS1P_iE1_NS3_ILb0EEENS3_ILb1EEEEEDaiS1P_S1Q_S1R_,(.L_x_15672 - $_ZN7cutlass13device_kernelIN5flash11enable_sm90INS1_16FlashAttnFwdSm90INS1_25CollectiveMainloopFwdSm90ILi2EN4cute5tupleIJNS5_1CILi1EEES8_S8_EEENS6_IJNS7_ILi128EEENS7_ILi96EEENS7_ILi64EEEEEELi256ENS_6half_tEfNS_4arch4Sm90ELb0ELb1ELb0ELb1ELb1ELb0ELb1ELb1ELb0ELb1ELb1ELb0EEENS1_21CollectiveEpilogueFwdINS6_IJSA_NS7_ILi256EEESB_EEES9_SE_SG_Li256ELb1ELb1ELb1ELb0EEENS1_36VarlenDynamicPersistentTileSchedulerILi128ELi96ELi256ELi128ELb1ELb1ELb1ELb1ELb0ELb1EEEEEEEEEvNT_6ParamsE$_ZZN5flash25CollectiveMainloopFwdSm90ILi2EN4cute5tupleIJNS1_1CILi1EEES4_S4_EEENS2_IJNS3_ILi128EEENS3_ILi96EEENS3_ILi64EEEEEELi256EN7cutlass6half_tEfNSA_4arch4Sm90ELb0ELb1ELb0ELb1ELb1ELb0ELb1ELb1ELb0ELb1ELb1ELb0EE3mmaINS_16FlashAttnFwdSm90ISE_NS_21CollectiveEpilogueFwdINS2_IJS6_NS3_ILi256EEES7_EEES5_SB_SD_Li256ELb1ELb1ELb1ELb0EEENS_36VarlenDynamicPersistentTileSchedulerILi128ELi96ELi256ELi128ELb1ELb1ELb1ELb1ELb0ELb1EEEE13SharedStorageENS1_6TensorINS1_11ArrayEngineIfLm128EEENS1_6LayoutINS2_IJNS2_IJNS3_ILi2EEEST_NS3_ILi32EEEEEES4_S4_EEENS2_IJNS2_IJS4_ST_NS3_ILi4EEEEEENS3_ILi0EEESZ_EEEEEEENS_7SoftmaxILi2ELi0EEEEEbRKNSE_6ParamsENSA_13PipelineAsyncILi2EEES19_RNSA_13PipelineStateILj2EEERT0_RT1_iRiRKNS_16SeqlenInfoQKNewKILb1ELb0EEENS2_IJiiiiEEERT_ENKUliT_T0_T1_E_clIZSF_ISO_S12_S14_EbS17_S19_S19_S1C_S1E_S1G_iS1H_S1L_S1M_S1O_EUlRS1P_iE1_NS3_ILb0EEENS3_ILb1EEEEEDaiS1P_S1Q_S1R_)
$_ZN7cutlass13device_kernelIN5flash11enable_sm90INS1_16FlashAttnFwdSm90INS1_25CollectiveMainloopFwdSm90ILi2EN4cute5tupleIJNS5_1CILi1EEES8_S8_EEENS6_IJNS7_ILi128EEENS7_ILi96EEENS7_ILi64EEEEEELi256ENS_6half_tEfNS_4arch4Sm90ELb0ELb1ELb0ELb1ELb1ELb0ELb1ELb1ELb0ELb1ELb1ELb0EEENS1_21CollectiveEpilogueFwdINS6_IJSA_NS7_ILi256EEESB_EEES9_SE_SG_Li256ELb1ELb1ELb1ELb0EEENS1_36VarlenDynamicPersistentTileSchedulerILi128ELi96ELi256ELi128ELb1ELb1ELb1ELb1ELb0ELb1EEEEEEEEEvNT_6ParamsE$_ZZN5flash25CollectiveMainloopFwdSm90ILi2EN4cute5tupleIJNS1_1CILi1EEES4_S4_EEENS2_IJNS3_ILi128EEENS3_ILi96EEENS3_ILi64EEEEEELi256EN7cutlass6half_tEfNSA_4arch4Sm90ELb0ELb1ELb0ELb1ELb1ELb0ELb1ELb1ELb0ELb1ELb1ELb0EE3mmaINS_16FlashAttnFwdSm90ISE_NS_21CollectiveEpilogueFwdINS2_IJS6_NS3_ILi256EEES7_EEES5_SB_SD_Li256ELb1ELb1ELb1ELb0EEENS_36VarlenDynamicPersistentTileSchedulerILi128ELi96ELi256ELi128ELb1ELb1ELb1ELb1ELb0ELb1EEEE13SharedStorageENS1_6TensorINS1_11ArrayEngineIfLm128EEENS1_6LayoutINS2_IJNS2_IJNS3_ILi2EEEST_NS3_ILi32EEEEEES4_S4_EEENS2_IJNS2_IJS4_ST_NS3_ILi4EEEEEENS3_ILi0EEESZ_EEEEEEENS_7SoftmaxILi2ELi0EEEEEbRKNSE_6ParamsENSA_13PipelineAsyncILi2EEES19_RNSA_13PipelineStateILj2EEERT0_RT1_iRiRKNS_16SeqlenInfoQKNewKILb1ELb0EEENS2_IJiiiiEEERT_ENKUliT_T0_T1_E_clIZSF_ISO_S12_S14_EbS17_S19_S19_S1C_S1E_S1G_iS1H_S1L_S1M_S1O_EUlRS1P_iE1_NS3_ILb0EEENS3_ILb1EEEEEDaiS1P_S1Q_S1R_:
        /* <DEDUP_REMOVED lines=24> */
[----:B------:R0:W-:Y:S08]  /*2f860*/  ST.E desc[UR4][R6.64], R9 ;  /* 0x0000000906007985 */ /* 0x0001f0000c101904 */
[----:B------:R1:W-:Y:S01]  /*2f870*/  @!P0 ST.E desc[UR8][R6.64], RZ ;  /* 0x000000ff06008985 */ /* 0x0003e2000c101908 */
[----:B--2---:R-:W-:-:S05]  /*2f880*/  VIADD R21, R8, 0x1 ;  /* 0x0000000108157836 */ /* 0x004fca0000000000 */
[----:B------:R1:W-:Y:S01]  /*2f890*/  ST.E desc[UR6][R6.64+0x8], R21 ;  /* 0x0000081506007985 */ /* 0x0003e2000c101906 */
        /* <DEDUP_REMOVED lines=12> */
[----:B0-----:R-:W-:-:S07]  /*2f960*/  IMAD.MOV.U32 R9, RZ, RZ, R27 ;  /* 0x000000ffff097224 */ /* 0x001fce00078e001b */
[----:B---3--:R1:W5:Y:S04]  /*2f970*/  LD.E R20, desc[UR4][R12.64] ;  /* 0x000000040c147980 */ /* 0x008368000c101900 */
[----:B------:R1:W5:Y:S01]  /*2f980*/  LD.E R24, desc[UR6][R12.64+0x4] ;  /* 0x000004060c187980 */ /* 0x000362000c101900 */
[----:B--2---:R-:W-:-:S04]  /*2f990*/  LOP3.LUT R8, R8, 0x1, RZ, 0xfc, !PT ;  /* 0x0000000108087812 */ /* 0x004fc800078efcff */
[----:B------:R-:W-:Y:S01]  /*2f9a0*/  ISETP.NE.AND P0, PT, R8, 0x3, PT ;  /* 0x000000030800780c */ /* 0x000fe20003f05270 */
[----:B------:R-:W-:-:S12]  /*2f9b0*/  IMAD.MOV.U32 R8, RZ, RZ, R26 ;  /* 0x000000ffff087224 */ /* 0x000fd800078e001a */
[----:B-1----:R-:W-:Y:S05]  /*2f9c0*/  @!P0 BRA `(.L_x_12874) ;  /* 0x0000000000048947 */ /* 0x002fea0003800000 */
[----:B------:R-:W-:Y:S01]  /*2f9d0*/  BPT.TRAP 0x1 ;  /* 0x000000040000795c */ /* 0x000fe20000300000 */
.L_x_12874:
[----:B------:R-:W-:Y:S05]  /*2f9e0*/  BSYNC B2 ;  /* 0x0000000000027941 */ /* 0x000fea0003800000 */
.L_x_12873:
        /* <DEDUP_REMOVED lines=17> */
.L_x_12876:
[----:B------:R-:W-:Y:S05]  /*2fb00*/  BSYNC B2 ;  /* 0x0000000000027941 */ /* 0x000fea0003800000 */
.L_x_12875:
        /* <DEDUP_REMOVED lines=10> */
.L_x_12878:
[----:B------:R-:W-:Y:S05]  /*2fbb0*/  BSYNC B2 ;  /* 0x0000000000027941 */ /* 0x000fea0003800000 */
.L_x_12877:
[----:B------:R-:W2:Y:S04]  /*2fbc0*/  LDL.64 R12, [R0] ;  /* 0x00000000000c7983 */ /* 0x000ea80000100a00 */
[----:B0----5:R-:W3:Y:S01]  /*2fbd0*/  LDL.64 R6, [R0+0x28] ;  /* 0x0000280000067983 */ /* 0x021ee20000100a00 */
        /* <DEDUP_REMOVED lines=17> */
[----:B------:R-:W-:Y:S01]  /*2fcf0*/  WARPGROUP.ARRIVE ;  /* 0x00000000000079c5 */ /* 0x000fe20000000000 */
[----:B------:R-:W-:Y:S02]  /*2fd00*/  R2UR UR8, R4 ;  /* 0x00000000040872ca */ /* 0x000fe400000e0000 */
[----:B------:R-:W-:-:S02]  /*2fd10*/  R2UR UR6, R6 ;  /* 0x00000000060672ca */ /* 0x000fc400000e0000 */
[C---:B------:R-:W-:Y:S02]  /*2fd20*/  R2UR UR9, R5.reuse ;  /* 0x00000000050972ca */ /* 0x040fe400000e0000 */
[----:B------:R-:W-:Y:S02]  /*2fd30*/  R2UR UR10, R4 ;  /* 0x00000000040a72ca */ /* 0x000fe400000e0000 */
[----:B------:R-:W-:Y:S02]  /*2fd40*/  R2UR UR11, R5 ;  /* 0x00000000050b72ca */ /* 0x000fe400000e0000 */
[----:B---3--:R-:W-:Y:S01]  /*2fd50*/  R2UR UR4, R12 ;  /* 0x000000000c0472ca */ /* 0x008fe200000e0000 */
[----:B------:R-:W-:Y:S01]  /*2fd60*/  IMAD.MOV.U32 R12, RZ, RZ, 0x1 ;  /* 0x00000001ff0c7424 */ /* 0x000fe200078e00ff */
[----:B------:R-:W-:-:S13]  /*2fd70*/  R2UR UR5, R13 ;  /* 0x000000000d0572ca */ /* 0x000fda00000e0000 */
[----:B------:R-:W-:Y:S03]  /*2fd80*/  HGMMA.64x96x16.F32 R24, gdesc[UR4], RZ, !UPT, gsb0 ;  /* 0x01600000041879f0 */ /* 0x000fe6000c0008ff */
        /* <DEDUP_REMOVED lines=63> */
.L_x_12881:
[----:B------:R-:W-:Y:S05]  /*30180*/  BSYNC B2 ;  /* 0x0000000000027941 */ /* 0x000fea0003800000 */
.L_x_12880:
        /* <DEDUP_REMOVED lines=17> */
.L_x_12883:
[----:B------:R-:W-:Y:S05]  /*302a0*/  BSYNC B2 ;  /* 0x0000000000027941 */ /* 0x000fea0003800000 */
.L_x_12882:
        /* <DEDUP_REMOVED lines=10> */
.L_x_12885:
[----:B------:R-:W-:Y:S05]  /*30350*/  BSYNC B2 ;  /* 0x0000000000027941 */ /* 0x000fea0003800000 */
.L_x_12884:
        /* <DEDUP_REMOVED lines=29> */
[----:B------:R-:W-:Y:S03]  /*30530*/  HGMMA.64x96x16.F32 R24, gdesc[UR4], R24, UP0, gsb0 ;  /* 0x01600000041879f0 */ /* 0x000fe6000b800818 */
        /* <DEDUP_REMOVED lines=238> */
[----:B------:R0:W-:Y:S01]  /*31420*/  ST.E desc[UR8][R14.64], R12 ;  /* 0x0000000c0e007985 */ /* 0x0001e2000c101908 */
[----:B------:R-:W1:Y:S01]  /*31430*/  S2R R6, SR_TID.X ;  /* 0x0000000000067919 */ /* 0x000e620000002100 */
[----:B------:R-:W-:Y:S02]  /*31440*/  R2UR UR4, R4 ;  /* 0x00000000040472ca */ /* 0x000fe400000e0000 */
[----:B------:R-:W-:Y:S01]  /*31450*/  R2UR UR5, R5 ;  /* 0x00000000050572ca */ /* 0x000fe200000e0000 */
[----:B------:R-:W2:Y:S04]  /*31460*/  LDL.64 R20, [R0] ;  /* 0x0000000000147983 */ /* 0x000ea80000100a00 */
[----:B0-----:R-:W3:Y:S01]  /*31470*/  LDL.64 R14, [R0+0x18] ;  /* 0x00001800000e7983 */ /* 0x001ee20000100a00 */
[----:B-1----:R-:W-:-:S04]  /*31480*/  SHF.R.U32.HI R7, RZ, 0x7, R6 ;  /* 0x00000007ff077819 */ /* 0x002fc80000011606 */
[----:B------:R-:W-:-:S05]  /*31490*/  IADD3 R7, -R7, 0xb, RZ ;  /* 0x0000000b07077810 */ /* 0x000fca0007ffe1ff */
[----:B------:R0:W-:Y:S06]  /*314a0*/  BAR.ARV R7, 0x100 ;  /* 0x000400070000751d */ /* 0x0001ec0000002000 */
[----:B---3--:R-:W3:Y:S01]  /*314b0*/  LD.E R72, desc[UR4][R14.64] ;  /* 0x000000040e487980 */ /* 0x008ee2000c101900 */
[----:B------:R-:W-:Y:S02]  /*314c0*/  R2UR UR4, R4 ;  /* 0x00000000040472ca */ /* 0x000fe400000e0000 */
[----:B------:R-:W-:Y:S01]  /*314d0*/  R2UR UR5, R5 ;  /* 0x00000000050572ca */ /* 0x000fe200000e0000 */
[----:B------:R-:W-:-:S12]  /*314e0*/  BSSY B2, `(.L_x_12887) ;  /* 0x0000006000027945 */ /* 0x000fd80003800000 */
[----:B--2---:R0:W5:Y:S01]  /*314f0*/  LD.E R13, desc[UR4][R20.64] ;  /* 0x00000004140d7980 */ /* 0x004162000c101900 */
[----:B---3--:R-:W-:-:S04]  /*31500*/  LOP3.LUT R72, R72, 0x1, RZ, 0xfc, !PT ;  /* 0x0000000148487812 */ /* 0x008fc800078efcff */
[----:B------:R-:W-:-:S13]  /*31510*/  ISETP.NE.AND P0, PT, R72, 0x3, PT ;  /* 0x000000034800780c */ /* 0x000fda0003f05270 */
[----:B0-----:R-:W-:Y:S05]  /*31520*/  @!P0 BRA `(.L_x_12888) ;  /* 0x0000000000048947 */ /* 0x001fea0003800000 */
[----:B------:R-:W-:Y:S01]  /*31530*/  BPT.TRAP 0x1 ;  /* 0x000000040000795c */ /* 0x000fe20000300000 */
.L_x_12888:
[----:B------:R-:W-:Y:S05]  /*31540*/  BSYNC B2 ;  /* 0x0000000000027941 */ /* 0x000fea0003800000 */
.L_x_12887:
        /* <DEDUP_REMOVED lines=48> */
[----:B------:R-:W-:Y:S02]  /*31850*/  LEA.HI R15, R15, R72, RZ, 0x5 ;  /* 0x000000480f0f7211 */ /* 0x000fe400078f28ff */
[----:B------:R-:W-:Y:S02]  /*31860*/  SHF.R.S32.HI R20, RZ, 0x7, R13 ;  /* 0x00000007ff147819 */ /* 0x000fe4000001140d */
[----:B------:R-:W-:Y:S01]  /*31870*/  LEA.HI R74, R74, R73, RZ, 0x3 ;  /* 0x000000494a4a7211 */ /* 0x000fe200078f18ff */
[----:B------:R-:W-:Y:S01]  /*31880*/  IMAD.IADD R78, R7, 0x1, -R78 ;  /* 0x00000001074e7824 */ /* 0x000fe200078e0a4e */
[----:B------:R-:W-:Y:S02]  /*31890*/  SHF.R.S32.HI R15, RZ, 0x5, R15 ;  /* 0x00000005ff0f7819 */ /* 0x000fe4000001140f */
[----:B------:R-:W-:Y:S02]  /*318a0*/  LEA.HI R13, R13, R20, RZ, 0x1 ;  /* 0x000000140d0d7211 */ /* 0x000fe400078f08ff */
[----:B------:R-:W-:Y:S01]  /*318b0*/  LOP3.LUT R74, R74, 0xfffffff8, RZ, 0xc0, !PT ;  /* 0xfffffff84a4a7812 */ /* 0x000fe200078ec0ff */
[----:B---3--:R-:W-:Y:S01]  /*318c0*/  IMAD R15, R76, 0x8, R15 ;  /* 0x000000084c0f7824 */ /* 0x008fe200078e020f */
[----:B------:R-:W-:-:S02]  /*318d0*/  LOP3.LUT R13, R13, 0x3fffffe, RZ, 0xc0, !PT ;  /* 0x03fffffe0d0d7812 */ /* 0x000fc400078ec0ff */
        /* <DEDUP_REMOVED lines=8> */
[----:B------:R-:W-:Y:S01]  /*31960*/  LOP3.LUT R21, R21, 0x7ffffffc, RZ, 0xc0, !PT ;  /* 0x7ffffffc15157812 */ /* 0x000fe200078ec0ff */
[----:B------:R-:W-:Y:S01]  /*31970*/  IMAD.MOV.U32 R7, RZ, RZ, -0x60 ;  /* 0xffffffa0ff077424 */ /* 0x000fe200078e00ff */
[----:B------:R-:W-:-:S03]  /*31980*/  ISETP.GE.AND P1, PT, R2, 0x1, PT ;  /* 0x000000010200780c */ /* 0x000fc60003f26270 */
[----:B------:R-:W-:Y:S02]  /*31990*/  IMAD.IADD R21, R72, 0x1, -R21 ;  /* 0x0000000148157824 */ /* 0x000fe400078e0a15 */
[----:B------:R-:W-:-:S04]  /*319a0*/  IMAD R20, R10, R7, 0x1 ;  /* 0x000000010a147424 */ /* 0x000fc800078e0207 */
[----:B------:R-:W-:Y:S01]  /*319b0*/  IMAD R20, R21, -0x2, R20 ;  /* 0xfffffffe15147824 */ /* 0x000fe200078e0214 */
[----:B------:R-:W-:Y:S01]  /*319c0*/  LOP3.LUT R72, RZ, R79, RZ, 0x33, !PT ;  /* 0x0000004fff487212 */ /* 0x000fe200078e33ff */
[----:B------:R-:W-:Y:S01]  /*319d0*/  BSSY B2, `(.L_x_12889) ;  /* 0x000002d000027945 */ /* 0x000fe20003800000 */
[----:B------:R-:W-:Y:S02]  /*319e0*/  IMAD R81, R10, -0x60, R81 ;  /* 0xffffffa00a517824 */ /* 0x000fe400078e0251 */
[----:B------:R-:W-:Y:S02]  /*319f0*/  VIADD R73, R20, 0xffffffff ;  /* 0xffffffff14497836 */ /* 0x000fe40000000000 */
        /* <DEDUP_REMOVED lines=25> */
.L_x_12894:
[----:B------:R-:W-:Y:S05]  /*31b90*/  BSYNC B4 ;  /* 0x0000000000047941 */ /* 0x000fea0003800000 */
.L_x_12893:
[----:B------:R-:W-:Y:S01]  /*31ba0*/  LOP3.LUT R13, RZ, R13, RZ, 0x33, !PT ;  /* 0x0000000dff0d7212 */ /* 0x000fe200078e33ff */
[----:B------:R-:W-:Y:S06]  /*31bb0*/  BRA `(.L_x_12895) ;  /* 0x0000000000287947 */ /* 0x000fec0003800000 */
.L_x_12892:
        /* <DEDUP_REMOVED lines=10> */
.L_x_12895:
[----:B------:R-:W-:Y:S05]  /*31c60*/  BSYNC B3 ;  /* 0x0000000000037941 */ /* 0x000fea0003800000 */
.L_x_12891:
[----:B------:R-:W-:-:S05]  /*31c70*/  IMAD R20, R2, R13, R73 ;  /* 0x0000000d02147224 */ /* 0x000fca00078e0249 */
[----:B------:R-:W-:Y:S02]  /*31c80*/  VIMNMX R15, R15, R20, !PT ;  /* 0x000000140f0f7248 */ /* 0x000fe40007fe0100 */
[----:B------:R-:W-:-:S07]  /*31c90*/  VIADDMNMX R7, R20, R2, R7, PT ;  /* 0x0000000214077246 */ /* 0x000fce0003800107 */
.L_x_12890:
[----:B------:R-:W-:Y:S05]  /*31ca0*/  BSYNC B2 ;  /* 0x0000000000027941 */ /* 0x000fea0003800000 */
.L_x_12889:
        /* <DEDUP_REMOVED lines=38> */
[----:B------:R-:W-:Y:S01]  /*31f10*/  FSEL R13, R40, -INF , !P2 ;  /* 0xff800000280d7808 */ /* 0x000fe20005000000 */
[----:B0-----:R-:W-:Y:S01]  /*31f20*/  IMAD.IADD R40, R21, 0x1, R74 ;  /* 0x0000000115287824 */ /* 0x001fe200078e024a */
        /* <DEDUP_REMOVED lines=96> */
.L_x_12901:
[----:B------:R-:W-:Y:S05]  /*32530*/  BSYNC B4 ;  /* 0x0000000000047941 */ /* 0x000fea0003800000 */
.L_x_12900:
[----:B------:R-:W-:Y:S01]  /*32540*/  LOP3.LUT R3, RZ, R3, RZ, 0x33, !PT ;  /* 0x00000003ff037212 */ /* 0x000fe200078e33ff */
[----:B------:R-:W-:Y:S06]  /*32550*/  BRA `(.L_x_12902) ;  /* 0x0000000000287947 */ /* 0x000fec0003800000 */
.L_x_12899:
        /* <DEDUP_REMOVED lines=10> */
.L_x_12902:
[----:B------:R-:W-:Y:S05]  /*32600*/  BSYNC B3 ;  /* 0x0000000000037941 */ /* 0x000fea0003800000 */
.L_x_12898:
[----:B------:R-:W-:-:S05]  /*32610*/  IMAD R3, R2, R3, R73 ;  /* 0x0000000302037224 */ /* 0x000fca00078e0249 */
[----:B------:R-:W-:Y:S02]  /*32620*/  VIADDMNMX R7, R3, R2, R7, PT ;  /* 0x0000000203077246 */ /* 0x000fe40003800107 */
[----:B------:R-:W-:-:S07]  /*32630*/  VIMNMX R40, R40, R3, !PT ;  /* 0x0000000328287248 */ /* 0x000fce0007fe0100 */
.L_x_12897:
[----:B------:R-:W-:Y:S05]  /*32640*/  BSYNC B2 ;  /* 0x0000000000027941 */ /* 0x000fea0003800000 */
.L_x_12896:
        /* <DEDUP_REMOVED lines=68> */
[----:B--2---:R-:W2:Y:S03]  /*32a90*/  LD.E.64 R2, desc[UR4][R14.64] ;  /* 0x000000040e027980 */ /* 0x004ea6000c101b00 */
[----:B------:R-:W-:Y:S02]  /*32aa0*/  ISETP.LT.OR P0, PT, R7, 0x1, P0 ;  /* 0x000000010700780c */ /* 0x000fe40000701670 */
[----:B------:R-:W-:Y:S01]  /*32ab0*/  ISETP.GT.AND P1, PT, R40, 0x48, !P1 ;  /* 0x000000482800780c */ /* 0x000fe20004f24270 */
[----:B------:R-:W3:Y:S01]  /*32ac0*/  LD.E R35, desc[UR4][R14.64+0x10] ;  /* 0x000010040e237980 */ /* 0x000ee2000c101900 */
[----:B------:R-:W-:-:S02]  /*32ad0*/  FSEL R26, R26, -INF , !P0 ;  /* 0xff8000001a1a7808 */ /* 0x000fc40004000000 */
[----:B------:R-:W-:Y:S02]  /*32ae0*/  ISETP.NE.AND P0, PT, R91, RZ, PT ;  /* 0x000000ff5b00720c */ /* 0x000fe40003f05270 */
[C---:B------:R-:W-:Y:S02]  /*32af0*/  ISETP.GT.AND P2, PT, R40.reuse, 0x49, !P2 ;  /* 0x000000492800780c */ /* 0x040fe40005744270 */
[----:B------:R-:W-:Y:S02]  /*32b00*/  ISETP.GT.AND P0, PT, R40, 0x41, !P0 ;  /* 0x000000412800780c */ /* 0x000fe40004704270 */
[----:B------:R-:W-:Y:S02]  /*32b10*/  ISETP.NE.AND P6, PT, R81, RZ, PT ;  /* 0x000000ff5100720c */ /* 0x000fe40003fc5270 */
[C---:B------:R-:W-:Y:S02]  /*32b20*/  ISETP.LT.OR P0, PT, R7.reuse, 0x42, P0 ;  /* 0x000000420700780c */ /* 0x040fe40000701670 */
[----:B------:R-:W-:-:S02]  /*32b30*/  ISETP.LT.OR P1, PT, R7, 0x49, P1 ;  /* 0x000000490700780c */ /* 0x000fc40000f21670 */
[----:B------:R-:W-:Y:S02]  /*32b40*/  FSEL R59, R59, -INF , !P0 ;  /* 0xff8000003b3b7808 */ /* 0x000fe40004000000 */
[----:B------:R-:W-:Y:S02]  /*32b50*/  ISETP.GT.AND P3, PT, R40, 0x50, !P3 ;  /* 0x000000502800780c */ /* 0x000fe40005f64270 */
[----:B------:R-:W-:Y:S02]  /*32b60*/  ISETP.LT.OR P2, PT, R7, 0x4a, P2 ;  /* 0x0000004a0700780c */ /* 0x000fe40001741670 */
[----:B------:R-:W-:Y:S02]  /*32b70*/  FSEL R62, R62, -INF , !P1 ;  /* 0xff8000003e3e7808 */ /* 0x000fe40004800000 */
[C---:B------:R-:W-:Y:S02]  /*32b80*/  ISETP.GT.AND P4, PT, R40.reuse, 0x51, !P4 ;  /* 0x000000512800780c */ /* 0x040fe40006784270 */
[----:B------:R-:W-:-:S02]  /*32b90*/  ISETP.GT.AND P5, PT, R40, 0x58, !P5 ;  /* 0x000000582800780c */ /* 0x000fc40006fa4270 */
[----:B------:R-:W-:Y:S02]  /*32ba0*/  ISETP.GT.AND P6, PT, R40, 0x59, !P6 ;  /* 0x000000592800780c */ /* 0x000fe400077c4270 */
[----:B------:R-:W-:Y:S02]  /*32bb0*/  ISETP.LT.OR P3, PT, R7, 0x51, P3 ;  /* 0x000000510700780c */ /* 0x000fe40001f61670 */
[----:B------:R-:W-:Y:S02]  /*32bc0*/  FSEL R63, R63, -INF , !P2 ;  /* 0xff8000003f3f7808 */ /* 0x000fe40005000000 */
[C---:B------:R-:W-:Y:S02]  /*32bd0*/  ISETP.LT.OR P4, PT, R7.reuse, 0x52, P4 ;  /* 0x000000520700780c */ /* 0x040fe40002781670 */
[C---:B------:R-:W-:Y:S02]  /*32be0*/  ISETP.LT.OR P5, PT, R7.reuse, 0x59, P5 ;  /* 0x000000590700780c */ /* 0x040fe40002fa1670 */
[----:B------:R-:W-:-:S02]  /*32bf0*/  ISETP.LT.OR P6, PT, R7, 0x5a, P6 ;  /* 0x0000005a0700780c */ /* 0x000fc400037c1670 */
[----:B------:R-:W-:Y:S02]  /*32c00*/  FSEL R66, R66, -INF , !P3 ;  /* 0xff80000042427808 */ /* 0x000fe40005800000 */
[----:B------:R-:W-:Y:S02]  /*32c10*/  FSEL R67, R67, -INF , !P4 ;  /* 0xff80000043437808 */ /* 0x000fe40006000000 */
[----:B------:R-:W-:Y:S02]  /*32c20*/  FSEL R70, R70, -INF , !P5 ;  /* 0xff80000046467808 */ /* 0x000fe40006800000 */
[----:B------:R-:W-:Y:S02]  /*32c30*/  R2UR UR6, R4 ;  /* 0x00000000040672ca */ /* 0x000fe400000e0000 */
        /* <DEDUP_REMOVED lines=52> */
[----:B------:R-:W-:Y:S04]  /*32f80*/  ST.E.64 desc[UR4][R14.64], R8 ;  /* 0x000000080e007985 */ /* 0x000fe8000c101b04 */
[----:B------:R-:W2:Y:S01]  /*32f90*/  LD.E R34, desc[UR6][R14.64+0x4] ;  /* 0x000004060e227980 */ /* 0x000ea2000c101900 */
[----:B0-----:R-:W-:-:S05]  /*32fa0*/  FMNMX.FTZ R7, R8, R7, !PT ;  /* 0x0000000708077209 */ /* 0x001fca0007810000 */
[----:B------:R-:W0:Y:S02]  /*32fb0*/  SHFL.BFLY PT, R30, R7, 0x1, 0x1f ;  /* 0x0c201f00071e7f89 */ /* 0x000e2400000e0000 */
[----:B0-----:R-:W-:Y:S02]  /*32fc0*/  FMNMX.FTZ R31, R7, R30, !PT ;  /* 0x0000001e071f7209 */ /* 0x001fe40007810000 */
[----:B------:R-:W3:Y:S04]  /*32fd0*/  LD.E R30, desc[UR4][R14.64+0x20] ;  /* 0x000020040e1e7980 */ /* 0x000ee8000c101900 */
[----:B------:R-:W-:Y:S04]  /*32fe0*/  ST.E desc[UR4][R14.64], R31 ;  /* 0x0000001f0e007985 */ /* 0x000fe8000c101904 */
[----:B------:R-:W4:Y:S01]  /*32ff0*/  LD.E R38, desc[UR6][R14.64] ;  /* 0x000000060e267980 */ /* 0x000f22000c101900 */
[----:B------:R-:W-:-:S02]  /*33000*/  R2UR UR8, R4 ;  /* 0x00000000040872ca */ /* 0x000fc400000e0000 */
[----:B------:R-:W-:Y:S01]  /*33010*/  R2UR UR9, R5 ;  /* 0x00000000050972ca */ /* 0x000fe200000e0000 */
[----:B--2---:R-:W0:Y:S02]  /*33020*/  SHFL.BFLY PT, R7, R34, 0x2, 0x1f ;  /* 0x0c401f0022077f89 */ /* 0x004e2400000e0000 */
[----:B0-----:R-:W-:-:S05]  /*33030*/  FMNMX.FTZ R7, R7, R34, !PT ;  /* 0x0000002207077209 */ /* 0x001fca0007810000 */
[----:B------:R-:W0:Y:S01]  /*33040*/  SHFL.BFLY PT, R8, R7, 0x1, 0x1f ;  /* 0x0c201f0007087f89 */ /* 0x000e2200000e0000 */
[C---:B----4-:R-:W-:Y:S02]  /*33050*/  FSETP.NEU.FTZ.AND P0, PT, R38.reuse, -INF , PT ;  /* 0xff8000002600780b */ /* 0x050fe40003f1d000 */
[----:B0-----:R-:W-:Y:S02]  /*33060*/  FMNMX.FTZ R9, R7, R8, !PT ;  /* 0x0000000807097209 */ /* 0x001fe40007810000 */
[----:B------:R-:W-:Y:S02]  /*33070*/  FSEL R31, R38, RZ, P0 ;  /* 0x000000ff261f7208 */ /* 0x000fe40000000000 */
[----:B------:R-:W-:-:S03]  /*33080*/  FSETP.NEU.FTZ.AND P0, PT, R9, -INF , PT ;  /* 0xff8000000900780b */ /* 0x000fc60003f1d000 */
[----:B------:R-:W-:Y:S01]  /*33090*/  FADD.FTZ R31, R2, -R31 ;  /* 0x8000001f021f7221 */ /* 0x000fe20000010000 */
[----:B------:R-:W-:-:S03]  /*330a0*/  FSEL R2, R9, RZ, P0 ;  /* 0x000000ff09027208 */ /* 0x000fc60000000000 */
[----:B---3--:R-:W-:Y:S02]  /*330b0*/  FMUL.FTZ R8, R31, R30 ;  /* 0x0000001e1f087220 */ /* 0x008fe40000410000 */
[----:B------:R-:W-:-:S04]  /*330c0*/  FADD.FTZ R3, R3, -R2 ;  /* 0x8000000203037221 */ /* 0x000fc80000010000 */
[----:B------:R-:W-:Y:S01]  /*330d0*/  FMUL.FTZ R30, R30, R3 ;  /* 0x000000031e1e7220 */ /* 0x000fe20000410000 */
[----:B------:R-:W0:Y:S08]  /*330e0*/  MUFU.EX2 R8, R8 ;  /* 0x0000000800087308 */ /* 0x000e300000000800 */
[----:B------:R-:W1:Y:S01]  /*330f0*/  MUFU.EX2 R7, R30 ;  /* 0x0000001e00077308 */ /* 0x000e620000000800 */
[----:B------:R2:W-:Y:S01]  /*33100*/  ST.E desc[UR4][R14.64+0x4], R9 ;  /* 0x000004090e007985 */ /* 0x0005e2000c101904 */
[----:B0-----:R-:W-:Y:S01]  /*33110*/  FMUL.FTZ R35, R8, R35 ;  /* 0x0000002308237220 */ /* 0x001fe20000410000 */
[----:B-1----:R-:W-:-:S04]  /*33120*/  FMUL.FTZ R31, R7, R40 ;  /* 0x00000028071f7220 */ /* 0x002fc80000410000 */
[----:B------:R-:W-:Y:S04]  /*33130*/  ST.E desc[UR6][R14.64+0x10], R35 ;  /* 0x000010230e007985 */ /* 0x000fe8000c101906 */
[----:B------:R0:W-:Y:S04]  /*33140*/  ST.E desc[UR8][R14.64+0x14], R31 ;  /* 0x0000141f0e007985 */ /* 0x0001e8000c101908 */
[----:B------:R-:W3:Y:S04]  /*33150*/  LDL.64 R2, [R0+0x70] ;  /* 0x0000700000027983 */ /* 0x000ee80000100a00 */
[----:B---3--:R-:W0:Y:S04]  /*33160*/  LD.E R78, desc[UR6][R2.64+0x20] ;  /* 0x00002006024e7980 */ /* 0x008e28000c101900 */
[----:B------:R-:W0:Y:S04]  /*33170*/  LD.E R39, desc[UR4][R2.64] ;  /* 0x0000000402277980 */ /* 0x000e28000c101900 */
[----:B------:R-:W3:Y:S04]  /*33180*/  LD.E R79, desc[UR4][R2.64+0x4] ;  /* 0x00000404024f7980 */ /* 0x000ee8000c101900 */
[----:B------:R-:W4:Y:S04]  /*33190*/  LD.E R77, desc[UR4][R2.64+0x10] ;  /* 0x00001004024d7980 */ /* 0x000f28000c101900 */
[----:B--2---:R-:W2:Y:S01]  /*331a0*/  LD.E R9, desc[UR6][R2.64+0x14] ;  /* 0x0000140602097980 */ /* 0x004ea2000c101900 */
[C---:B0-----:R-:W-:Y:S01]  /*331b0*/  FMUL.FTZ R14, R39.reuse, R78 ;  /* 0x0000004e270e7220 */ /* 0x041fe20000410000 */
[----:B------:R-:W-:-:S04]  /*331c0*/  FSETP.NEU.FTZ.AND P0, PT, R39, -INF , PT ;  /* 0xff8000002700780b */ /* 0x000fc80003f1d000 */
[----:B------:R-:W-:Y:S02]  /*331d0*/  FSEL R15, R14, RZ, P0 ;  /* 0x000000ff0e0f7208 */ /* 0x000fe40000000000 */
[----:B---3--:R-:W-:-:S03]  /*331e0*/  FSETP.NEU.FTZ.AND P0, PT, R79, -INF , PT ;  /* 0xff8000004f00780b */ /* 0x008fc60003f1d000 */
[----:B------:R-:W-:Y:S01]  /*331f0*/  FFMA.FTZ R158, R45, R78, -R15 ;  /* 0x0000004e2d9e7223 */ /* 0x000fe2000001080f */
[----:B------:R-:W-:-:S05]  /*33200*/  FMUL.FTZ R45, R78, R79 ;  /* 0x0000004f4e2d7220 */ /* 0x000fca0000410000 */
[----:B------:R-:W-:Y:S01]  /*33210*/  FSEL R45, R45, RZ, P0 ;  /* 0x000000ff2d2d7208 */ /* 0x000fe20000000000 */
[----:B------:R-:W-:-:S04]  /*33220*/  FFMA.FTZ R172, R41, R78, -R15 ;  /* 0x0000004e29ac7223 */ /* 0x000fc8000001080f */
[-C--:B------:R-:W-:Y:S01]  /*33230*/  FFMA.FTZ R30, R26, R78.reuse, -R45 ;  /* 0x0000004e1a1e7223 */ /* 0x080fe2000001082d */
[-C--:B------:R-:W-:Y:S01]  /*33240*/  FFMA.FTZ R42, R25, R78.reuse, -R15 ;  /* 0x0000004e192a7223 */ /* 0x080fe2000001080f */
[-C--:B------:R-:W-:Y:S01]  /*33250*/  FFMA.FTZ R173, R76, R78.reuse, -R45 ;  /* 0x0000004e4cad7223 */ /* 0x080fe2000001082d */
[----:B------:R-:W4:Y:S01]  /*33260*/  MUFU.EX2 R172, R172 ;  /* 0x000000ac00ac7308 */ /* 0x000f220000000800 */
[-CC-:B------:R-:W-:Y:S01]  /*33270*/  FFMA.FTZ R174, R29, R78.reuse, -R15.reuse ;  /* 0x0000004e1dae7223 */ /* 0x180fe2000001080f */
[-C--:B------:R-:W-:Y:S01]  /*33280*/  FFMA.FTZ R41, R28, R78.reuse, -R15 ;  /* 0x0000004e1c297223 */ /* 0x080fe2000001080f */
[----:B------:R-:W-:-:S05]  /*33290*/  FFMA.FTZ R29, R21, R78, -R45 ;  /* 0x0000004e151d7223 */ /* 0x000fca000001082d */
[----:B------:R-:W2:Y:S01]  /*332a0*/  MUFU.EX2 R30, R30 ;  /* 0x0000001e001e7308 */ /* 0x000ea20000000800 */
[-C--:B------:R-:W-:Y:S01]  /*332b0*/  FFMA.FTZ R175, R75, R78.reuse, -R45 ;  /* 0x0000004e4baf7223 */ /* 0x080fe2000001082d */
[----:B------:R-:W-:-:S06]  /*332c0*/  FFMA.FTZ R40, R32, R78, -R15 ;  /* 0x0000004e20287223 */ /* 0x000fcc000001080f */
[----:B------:R-:W0:Y:S01]  /*332d0*/  MUFU.EX2 R42, R42 ;  /* 0x0000002a002a7308 */ /* 0x000e220000000800 */
[----:B------:R-:W-:-:S07]  /*332e0*/  FFMA.FTZ R28, R27, R78, -R45 ;  /* 0x0000004e1b1c7223 */ /* 0x000fce000001082d */
[----:B------:R-:W1:Y:S01]  /*332f0*/  MUFU.EX2 R173, R173 ;  /* 0x000000ad00ad7308 */ /* 0x000e620000000800 */
[-C--:B------:R-:W-:Y:S01]  /*33300*/  FFMA.FTZ R152, R33, R78.reuse, -R15 ;  /* 0x0000004e21987223 */ /* 0x080fe2000001080f */
[----:B------:R-:W-:-:S06]  /*33310*/  FFMA.FTZ R153, R74, R78, -R45 ;  /* 0x0000004e4a997223 */ /* 0x000fcc000001082d */
[----:B------:R-:W3:Y:S08]  /*33320*/  MUFU.EX2 R41, R41 ;  /* 0x0000002900297308 */ /* 0x000ef00000000800 */
[----:B------:R-:W3:Y:S01]  /*33330*/  MUFU.EX2 R29, R29 ;  /* 0x0000001d001d7308 */ /* 0x000ee20000000800 */
[----:B----4-:R-:W-:Y:S01]  /*33340*/  FADD.FTZ R77, R172, R77 ;  /* 0x0000004dac4d7221 */ /* 0x010fe20000010000 */
[----:B--2---:R-:W-:-:S06]  /*33350*/  FADD.FTZ R14, R30, R9 ;  /* 0x000000091e0e7221 */ /* 0x004fcc0000010000 */
[----:B------:R-:W2:Y:S01]  /*33360*/  MUFU.EX2 R174, R174 ;  /* 0x000000ae00ae7308 */ /* 0x000ea20000000800 */
[-C--:B------:R-:W-:Y:S01]  /*33370*/  FFMA.FTZ R39, R36, R78.reuse, -R15 ;  /* 0x0000004e24277223 */ /* 0x080fe2000001080f */
[----:B------:R-:W-:-:S06]  /*33380*/  FFMA.FTZ R27, R24, R78, -R45 ;  /* 0x0000004e181b7223 */ /* 0x000fcc000001082d */
[----:B------:R-:W4:Y:S01]  /*33390*/  MUFU.EX2 R175, R175 ;  /* 0x000000af00af7308 */ /* 0x000f220000000800 */
[----:B------:R-:W-:Y:S01]  /*333a0*/  FFMA.FTZ R156, R20, R78, -R15 ;  /* 0x0000004e149c7223 */ /* 0x000fe2000001080f */
[----:B0-----:R-:W-:Y:S01]  /*333b0*/  FADD.FTZ R20, R42, R77 ;  /* 0x0000004d2a147221 */ /* 0x001fe20000010000 */
[----:B-1----:R-:W-:-:S05]  /*333c0*/  FADD.FTZ R14, R173, R14 ;  /* 0x0000000ead0e7221 */ /* 0x002fca0000010000 */
[----:B------:R-:W0:Y:S01]  /*333d0*/  MUFU.EX2 R40, R40 ;  /* 0x0000002800287308 */ /* 0x000e220000000800 */
[-C--:B------:R-:W-:Y:S01]  /*333e0*/  FFMA.FTZ R154, R37, R78.reuse, -R15 ;  /* 0x0000004e259a7223 */ /* 0x080fe2000001080f */
[----:B------:R-:W-:-:S06]  /*333f0*/  FFMA.FTZ R155, R73, R78, -R45 ;  /* 0x0000004e499b7223 */ /* 0x000fcc000001082d */
[----:B------:R-:W1:Y:S01]  /*33400*/  MUFU.EX2 R28, R28 ;  /* 0x0000001c001c7308 */ /* 0x000e620000000800 */
[----:B---3--:R-:W-:Y:S01]  /*33410*/  FADD.FTZ R9, R41, R20 ;  /* 0x0000001429097221 */ /* 0x008fe20000010000 */
[----:B------:R-:W-:-:S06]  /*33420*/  FADD.FTZ R14, R29, R14 ;  /* 0x0000000e1d0e7221 */ /* 0x000fcc0000010000 */
[----:B------:R-:W3:Y:S01]  /*33430*/  MUFU.EX2 R152, R152 ;  /* 0x0000009800987308 */ /* 0x000ee20000000800 */
[-C--:B------:R-:W-:Y:S01]  /*33440*/  FFMA.FTZ R38, R13, R78.reuse, -R15 ;  /* 0x0000004e0d267223 */ /* 0x080fe2000001080f */
[----:B------:R-:W-:-:S06]  /*33450*/  FFMA.FTZ R26, R72, R78, -R45 ;  /* 0x0000004e481a7223 */ /* 0x000fcc000001082d */
[----:B------:R-:W3:Y:S01]  /*33460*/  MUFU.EX2 R153, R153 ;  /* 0x0000009900997308 */ /* 0x000ee20000000800 */
[----:B--2---:R-:W-:Y:S01]  /*33470*/  FADD.FTZ R9, R174, R9 ;  /* 0x00000009ae097221 */ /* 0x004fe20000010000 */
[----:B----4-:R-:W-:-:S06]  /*33480*/  FADD.FTZ R13, R175, R14 ;  /* 0x0000000eaf0d7221 */ /* 0x010fcc0000010000 */
[----:B------:R-:W2:Y:S01]  /*33490*/  MUFU.EX2 R39, R39 ;  /* 0x0000002700277308 */ /* 0x000ea20000000800 */
[----:B------:R-:W-:-:S07]  /*334a0*/  FFMA.FTZ R157, R43, R78, -R45 ;  /* 0x0000004e2b9d7223 */ /* 0x000fce000001082d */
[----:B------:R-:W4:Y:S01]  /*334b0*/  MUFU.EX2 R27, R27 ;  /* 0x0000001b001b7308 */ /* 0x000f220000000800 */
[----:B0-----:R-:W-:Y:S01]  /*334c0*/  FADD.FTZ R9, R40, R9 ;  /* 0x0000000928097221 */ /* 0x001fe20000010000 */
[----:B-1----:R-:W-:-:S06]  /*334d0*/  FADD.FTZ R14, R28, R13 ;  /* 0x0000000d1c0e7221 */ /* 0x002fcc0000010000 */
[----:B------:R-:W0:Y:S01]  /*334e0*/  MUFU.EX2 R154, R154 ;  /* 0x0000009a009a7308 */ /* 0x000e220000000800 */
[-C--:B------:R-:W-:Y:S01]  /*334f0*/  FFMA.FTZ R37, R44, R78.reuse, -R15 ;  /* 0x0000004e2c257223 */ /* 0x080fe2000001080f */
[----:B------:R-:W-:-:S06]  /*33500*/  FFMA.FTZ R25, R46, R78, -R45 ;  /* 0x0000004e2e197223 */ /* 0x000fcc000001082d */
[----:B------:R-:W1:Y:S01]  /*33510*/  MUFU.EX2 R155, R155 ;  /* 0x0000009b009b7308 */ /* 0x000e620000000800 */
[----:B---3--:R-:W-:Y:S01]  /*33520*/  FADD.FTZ R44, R152, R9 ;  /* 0x00000009982c7221 */ /* 0x008fe20000010000 */
[----:B------:R-:W-:-:S06]  /*33530*/  FADD.FTZ R14, R153, R14 ;  /* 0x0000000e990e7221 */ /* 0x000fcc0000010000 */
[----:B------:R-:W3:Y:S01]  /*33540*/  MUFU.EX2 R38, R38 ;  /* 0x0000002600267308 */ /* 0x000ee20000000800 */
[----:B------:R-:W-:-:S07]  /*33550*/  FFMA.FTZ R159, R47, R78, -R45 ;  /* 0x0000004e2f9f7223 */ /* 0x000fce000001082d */
[----:B------:R-:W3:Y:S01]  /*33560*/  MUFU.EX2 R26, R26 ;  /* 0x0000001a001a7308 */ /* 0x000ee20000000800 */
[----:B--2---:R-:W-:Y:S01]  /*33570*/  FADD.FTZ R9, R39, R44 ;  /* 0x0000002c27097221 */ /* 0x004fe20000010000 */
[----:B----4-:R-:W-:-:S06]  /*33580*/  FADD.FTZ R14, R27, R14 ;  /* 0x0000000e1b0e7221 */ /* 0x010fcc0000010000 */
[----:B------:R-:W2:Y:S01]  /*33590*/  MUFU.EX2 R156, R156 ;  /* 0x0000009c009c7308 */ /* 0x000ea20000000800 */
        /* <DEDUP_REMOVED lines=33> */
[-CC-:B------:R-:W-:Y:S01]  /*337b0*/  FFMA.FTZ R33, R60, R78.reuse, -R15.reuse ;  /* 0x0000004e3c217223 */ /* 0x180fe2000001080f */
[-CC-:B------:R-:W-:Y:S01]  /*337c0*/  FFMA.FTZ R166, R61, R78.reuse, -R15.reuse ;  /* 0x0000004e3da67223 */ /* 0x180fe2000001080f */
[----:B------:R-:W-:-:S05]  /*337d0*/  FFMA.FTZ R32, R64, R78, -R15 ;  /* 0x0000004e40207223 */ /* 0x000fca000001080f */
[----:B------:R-:W3:Y:S01]  /*337e0*/  MUFU.EX2 R162, R162 ;  /* 0x000000a200a27308 */ /* 0x000ee20000000800 */
[-CC-:B------:R-:W-:Y:S01]  /*337f0*/  FFMA.FTZ R168, R65, R78.reuse, -R15.reuse ;  /* 0x0000004e41a87223 */ /* 0x180fe2000001080f */
[-CC-:B------:R-:W-:Y:S01]  /*33800*/  FFMA.FTZ R31, R68, R78.reuse, -R15.reuse ;  /* 0x0000004e441f7223 */ /* 0x180fe2000001080f */
[----:B------:R-:W-:-:S05]  /*33810*/  FFMA.FTZ R170, R69, R78, -R15 ;  /* 0x0000004e45aa7223 */ /* 0x000fca000001080f */
[----:B------:R-:W3:Y:S01]  /*33820*/  MUFU.EX2 R163, R163 ;  /* 0x000000a300a37308 */ /* 0x000ee20000000800 */
[----:B--2---:R-:W-:Y:S01]  /*33830*/  FADD.FTZ R9, R36, R9 ;  /* 0x0000000924097221 */ /* 0x004fe20000010000 */
[----:B----4-:R-:W-:Y:S01]  /*33840*/  FADD.FTZ R44, R24, R13 ;  /* 0x0000000d182c7221 */ /* 0x010fe20000010000 */
[----:B------:R-:W-:-:S05]  /*33850*/  FFMA.FTZ R15, R62, R78, -R45 ;  /* 0x0000004e3e0f7223 */ /* 0x000fca000001082d */
[----:B------:R-:W2:Y:S01]  /*33860*/  MUFU.EX2 R34, R34 ;  /* 0x0000002200227308 */ /* 0x000ea20000000800 */
[----:B0-----:R-:W-:Y:S01]  /*33870*/  FADD.FTZ R46, R160, R9 ;  /* 0x00000009a02e7221 */ /* 0x001fe20000010000 */
[----:B-1----:R-:W-:-:S06]  /*33880*/  FADD.FTZ R44, R161, R44 ;  /* 0x0000002ca12c7221 */ /* 0x002fcc0000010000 */
[----:B------:R-:W0:Y:S01]  /*33890*/  MUFU.EX2 R20, R20 ;  /* 0x0000001400147308 */ /* 0x000e220000000800 */
[----:B------:R-:W-:Y:S01]  /*338a0*/  FFMA.FTZ R167, R63, R78, -R45 ;  /* 0x0000004e3fa77223 */ /* 0x000fe2000001082d */
[----:B---3--:R-:W-:Y:S01]  /*338b0*/  FADD.FTZ R9, R35, R46 ;  /* 0x0000002e23097221 */ /* 0x008fe20000010000 */
[----:B------:R-:W-:-:S05]  /*338c0*/  FADD.FTZ R44, R21, R44 ;  /* 0x0000002c152c7221 */ /* 0x000fca0000010000 */
[----:B------:R-:W1:Y:S01]  /*338d0*/  MUFU.EX2 R164, R164 ;  /* 0x000000a400a47308 */ /* 0x000e620000000800 */
[----:B------:R-:W-:-:S07]  /*338e0*/  FFMA.FTZ R14, R66, R78, -R45 ;  /* 0x0000004e420e7223 */ /* 0x000fce000001082d */
[----:B------:R-:W3:Y:S01]  /*338f0*/  MUFU.EX2 R165, R165 ;  /* 0x000000a500a57308 */ /* 0x000ee20000000800 */
[----:B------:R-:W-:Y:S01]  /*33900*/  FADD.FTZ R9, R162, R9 ;  /* 0x00000009a2097221 */ /* 0x000fe20000010000 */
[----:B------:R-:W-:-:S06]  /*33910*/  FADD.FTZ R43, R163, R44 ;  /* 0x0000002ca32b7221 */ /* 0x000fcc0000010000 */
[----:B------:R-:W4:Y:S01]  /*33920*/  MUFU.EX2 R33, R33 ;  /* 0x0000002100217308 */ /* 0x000f220000000800 */
[----:B------:R-:W-:-:S07]  /*33930*/  FFMA.FTZ R169, R67, R78, -R45 ;  /* 0x0000004e43a97223 */ /* 0x000fce000001082d */
[----:B------:R-:W4:Y:S01]  /*33940*/  MUFU.EX2 R15, R15 ;  /* 0x0000000f000f7308 */ /* 0x000f220000000800 */
[----:B--2---:R-:W-:Y:S01]  /*33950*/  FADD.FTZ R9, R34, R9 ;  /* 0x0000000922097221 */ /* 0x004fe20000010000 */
[----:B0-----:R-:W-:-:S06]  /*33960*/  FADD.FTZ R44, R20, R43 ;  /* 0x0000002b142c7221 */ /* 0x001fcc0000010000 */
[----:B------:R-:W0:Y:S01]  /*33970*/  MUFU.EX2 R166, R166 ;  /* 0x000000a600a67308 */ /* 0x000e220000000800 */
[----:B------:R-:W-:-:S07]  /*33980*/  FFMA.FTZ R13, R70, R78, -R45 ;  /* 0x0000004e460d7223 */ /* 0x000fce000001082d */
[----:B------:R-:W2:Y:S01]  /*33990*/  MUFU.EX2 R167, R167 ;  /* 0x000000a700a77308 */ /* 0x000ea20000000800 */
[----:B-1----:R-:W-:Y:S01]  /*339a0*/  FADD.FTZ R46, R164, R9 ;  /* 0x00000009a42e7221 */ /* 0x002fe20000010000 */
[----:B---3--:R-:W-:-:S06]  /*339b0*/  FADD.FTZ R44, R165, R44 ;  /* 0x0000002ca52c7221 */ /* 0x008fcc0000010000 */
[----:B------:R-:W1:Y:S01]  /*339c0*/  MUFU.EX2 R32, R32 ;  /* 0x0000002000207308 */ /* 0x000e620000000800 */
[----:B------:R-:W-:-:S07]  /*339d0*/  FFMA.FTZ R171, R71, R78, -R45 ;  /* 0x0000004e47ab7223 */ /* 0x000fce000001082d */
[----:B------:R-:W3:Y:S01]  /*339e0*/  MUFU.EX2 R14, R14 ;  /* 0x0000000e000e7308 */ /* 0x000ee20000000800 */
[----:B----4-:R-:W-:Y:S01]  /*339f0*/  FADD.FTZ R9, R33, R46 ;  /* 0x0000002e21097221 */ /* 0x010fe20000010000 */
[----:B------:R-:W-:-:S06]  /*33a00*/  FADD.FTZ R44, R15, R44 ;  /* 0x0000002c0f2c7221 */ /* 0x000fcc0000010000 */
[----:B------:R-:W4:Y:S08]  /*33a10*/  MUFU.EX2 R168, R168 ;  /* 0x000000a800a87308 */ /* 0x000f300000000800 */
        /* <DEDUP_REMOVED lines=10> */
[----:B------:R-:W-:-:S03]  /*33ac0*/  FADD.FTZ R44, R169, R44 ;  /* 0x0000002ca92c7221 */ /* 0x000fc60000010000 */
[----:B0-----:R-:W-:Y:S01]  /*33ad0*/  FADD.FTZ R9, R31, R46 ;  /* 0x0000002e1f097221 */ /* 0x001fe20000010000 */
[----:B--2---:R-:W-:-:S03]  /*33ae0*/  FADD.FTZ R44, R13, R44 ;  /* 0x0000002c0d2c7221 */ /* 0x004fc60000010000 */
[----:B-1----:R-:W-:Y:S01]  /*33af0*/  FADD.FTZ R9, R170, R9 ;  /* 0x00000009aa097221 */ /* 0x002fe20000010000 */
[----:B---3--:R-:W-:-:S04]  /*33b00*/  FADD.FTZ R43, R171, R44 ;  /* 0x0000002cab2b7221 */ /* 0x008fc80000010000 */
[----:B------:R-:W-:Y:S04]  /*33b10*/  ST.E desc[UR4][R2.64+0x10], R9 ;  /* 0x0000100902007985 */ /* 0x000fe8000c101904 */
[----:B------:R0:W-:Y:S04]  /*33b20*/  ST.E desc[UR6][R2.64+0x14], R43 ;  /* 0x0000142b02007985 */ /* 0x0001e8000c101906 */
[----:B0-----:R-:W2:Y:S01]  /*33b30*/  LDL.64 R2, [R0+0x80] ;  /* 0x0000800000027983 */ /* 0x001ea20000100a00 */
        /* <DEDUP_REMOVED lines=94> */
[----:B------:R-:W2:Y:S01]  /*34120*/  LD.E R95, desc[UR22][R2.64+0x5c] ;  /* 0x00005c16025f7980 */ /* 0x000ea2000c101900 */
[----:B---3--:R-:W-:-:S03]  /*34130*/  FMUL.FTZ R91, R8, R91 ;  /* 0x0000005b085b7220 */ /* 0x008fc60000410000 */
[----:B------:R0:W-:Y:S01]  /*34140*/  ST.E desc[UR10][R2.64+0x60], R93 ;  /* 0x0000605d02007985 */ /* 0x0001e2000c10190a */
[----:B----4-:R-:W-:-:S03]  /*34150*/  FMUL.FTZ R87, R8, R87 ;  /* 0x0000005708577220 */ /* 0x010fc60000410000 */
[----:B------:R1:W-:Y:S01]  /*34160*/  ST.E desc[UR8][R2.64+0x54], R91 ;  /* 0x0000545b02007985 */ /* 0x0003e2000c101908 */
[----:B------:R-:W-:-:S03]  /*34170*/  FMUL.FTZ R89, R8, R89 ;  /* 0x0000005908597220 */ /* 0x000fc60000410000 */
[----:B------:R-:W3:Y:S04]  /*34180*/  LD.E R92, desc[UR14][R2.64+0x6c] ;  /* 0x00006c0e025c7980 */ /* 0x000ee8000c101900 */
[----:B0-----:R-:W4:Y:S01]  /*34190*/  LD.E R93, desc[UR12][R2.64+0x68] ;  /* 0x0000680c025d7980 */ /* 0x001f22000c101900 */
[C---:B------:R-:W-:Y:S01]  /*341a0*/  FMUL.FTZ R85, R8.reuse, R85 ;  /* 0x0000005508557220 */ /* 0x040fe20000410000 */
[C---:B------:R-:W-:Y:S02]  /*341b0*/  FMUL.FTZ R81, R8.reuse, R81 ;  /* 0x0000005108517220 */ /* 0x040fe40000410000 */
[----:B------:R0:W-:Y:S04]  /*341c0*/  ST.E desc[UR4][R2.64+0x44], R87 ;  /* 0x0000445702007985 */ /* 0x0001e8000c101904 */
[----:B-1----:R-:W3:Y:S01]  /*341d0*/  LD.E R91, desc[UR24][R2.64+0x78] ;  /* 0x00007818025b7980 */ /* 0x002ee2000c101900 */
[----:B------:R-:W-:-:S03]  /*341e0*/  FMUL.FTZ R83, R8, R83 ;  /* 0x0000005308537220 */ /* 0x000fc60000410000 */
[----:B------:R1:W-:Y:S04]  /*341f0*/  ST.E desc[UR6][R2.64+0x50], R89 ;  /* 0x0000505902007985 */ /* 0x0003e8000c101906 */
[----:B0-----:R-:W3:Y:S04]  /*34200*/  LD.E R87, desc[UR26][R2.64+0x7c] ;  /* 0x00007c1a02577980 */ /* 0x001ee8000c101900 */
[----:B------:R-:W3:Y:S01]  /*34210*/  LD.E R90, desc[UR16][R2.64+0x88] ;  /* 0x00008810025a7980 */ /* 0x000ee2000c101900 */
[----:B------:R-:W-:-:S03]  /*34220*/  FMUL.FTZ R79, R8, R79 ;  /* 0x0000004f084f7220 */ /* 0x000fc60000410000 */
[----:B-1----:R-:W3:Y:S04]  /*34230*/  LD.E R89, desc[UR18][R2.64+0x8c] ;  /* 0x00008c1202597980 */ /* 0x002ee8000c101900 */
[----:B------:R-:W3:Y:S04]  /*34240*/  LD.E R88, desc[UR20][R2.64+0x98] ;  /* 0x0000981402587980 */ /* 0x000ee8000c101900 */
[----:B------:R0:W-:Y:S04]  /*34250*/  ST.E desc[UR8][R2.64+0x40], R85 ;  /* 0x0000405502007985 */ /* 0x0001e8000c101908 */
[----:B------:R-:W3:Y:S01]  /*34260*/  LD.E R86, desc[UR6][R2.64+0x9c] ;  /* 0x00009c0602567980 */ /* 0x000ee2000c101900 */
[----:B------:R-:W-:-:S03]  /*34270*/  FMUL.FTZ R75, R8, R75 ;  /* 0x0000004b084b7220 */ /* 0x000fc60000410000 */
[----:B------:R1:W-:Y:S04]  /*34280*/  ST.E desc[UR4][R2.64+0x30], R81 ;  /* 0x0000305102007985 */ /* 0x0003e8000c101904 */
[----:B0-----:R-:W3:Y:S01]  /*34290*/  LD.E R85, desc[UR10][R2.64+0xa8] ;  /* 0x0000a80a02557980 */ /* 0x001ee2000c101900 */
[----:B------:R-:W-:-:S03]  /*342a0*/  FMUL.FTZ R77, R8, R77 ;  /* 0x0000004d084d7220 */ /* 0x000fc60000410000 */
[----:B------:R0:W-:Y:S04]  /*342b0*/  ST.E desc[UR6][R2.64+0x34], R83 ;  /* 0x0000345302007985 */ /* 0x0001e8000c101906 */
[----:B-1----:R-:W3:Y:S04]  /*342c0*/  LD.E R81, desc[UR12][R2.64+0xac] ;  /* 0x0000ac0c02517980 */ /* 0x002ee8000c101900 */
[----:B------:R-:W3:Y:S04]  /*342d0*/  LD.E R84, desc[UR14][R2.64+0xb8] ;  /* 0x0000b80e02547980 */ /* 0x000ee8000c101900 */
[----:B0-----:R-:W3:Y:S04]  /*342e0*/  LD.E R83, desc[UR16][R2.64+0xbc] ;  /* 0x0000bc1002537980 */ /* 0x001ee8000c101900 */
[----:B------:R-:W3:Y:S01]  /*342f0*/  LD.E R82, desc[UR18][R2.64+0xc8] ;  /* 0x0000c81202527980 */ /* 0x000ee2000c101900 */
[----:B------:R-:W-:-:S03]  /*34300*/  FMUL.FTZ R73, R8, R73 ;  /* 0x0000004908497220 */ /* 0x000fc60000410000 */
[----:B------:R0:W-:Y:S04]  /*34310*/  ST.E desc[UR10][R2.64+0x24], R79 ;  /* 0x0000244f02007985 */ /* 0x0001e8000c10190a */
[----:B------:R-:W3:Y:S01]  /*34320*/  LD.E R80, desc[UR20][R2.64+0xcc] ;  /* 0x0000cc1402507980 */ /* 0x000ee2000c101900 */
[----:B------:R-:W-:-:S03]  /*34330*/  FMUL.FTZ R71, R8, R71 ;  /* 0x0000004708477220 */ /* 0x000fc60000410000 */
[----:B------:R1:W-:Y:S04]  /*34340*/  ST.E desc[UR6][R2.64+0x14], R75 ;  /* 0x0000144b02007985 */ /* 0x0003e8000c101906 */
[----:B0-----:R-:W3:Y:S04]  /*34350*/  LD.E R79, desc[UR22][R2.64+0xd8] ;  /* 0x0000d816024f7980 */ /* 0x001ee8000c101900 */
[----:B------:R-:W3:Y:S01]  /*34360*/  LD.E R78, desc[UR24][R2.64+0xdc] ;  /* 0x0000dc18024e7980 */ /* 0x000ee2000c101900 */
[----:B------:R-:W-:-:S03]  /*34370*/  FMUL.FTZ R69, R8, R69 ;  /* 0x0000004508457220 */ /* 0x000fc60000410000 */
[----:B------:R0:W-:Y:S04]  /*34380*/  ST.E desc[UR8][R2.64+0x20], R77 ;  /* 0x0000204d02007985 */ /* 0x0001e8000c101908 */
[----:B-1----:R-:W3:Y:S04]  /*34390*/  LD.E R75, desc[UR10][R2.64+0xe8] ;  /* 0x0000e80a024b7980 */ /* 0x002ee8000c101900 */
[----:B------:R-:W3:Y:S04]  /*343a0*/  LD.E R76, desc[UR14][R2.64+0xf8] ;  /* 0x0000f80e024c7980 */ /* 0x000ee8000c101900 */
[----:B0-----:R-:W3:Y:S01]  /*343b0*/  LD.E R77, desc[UR12][R2.64+0xec] ;  /* 0x0000ec0c024d7980 */ /* 0x001ee2000c101900 */
[----:B------:R-:W-:-:S03]  /*343c0*/  FMUL.FTZ R65, R8, R65 ;  /* 0x0000004108417220 */ /* 0x000fc60000410000 */
[----:B------:R-:W3:Y:S01]  /*343d0*/  LD.E R74, desc[UR16][R2.64+0xfc] ;  /* 0x0000fc10024a7980 */ /* 0x000ee2000c101900 */
[----:B------:R-:W-:-:S03]  /*343e0*/  FMUL.FTZ R67, R8, R67 ;  /* 0x0000004308437220 */ /* 0x000fc60000410000 */
[----:B------:R0:W-:Y:S04]  /*343f0*/  ST.E desc[UR4][R2.64+0x10], R73 ;  /* 0x0000104902007985 */ /* 0x0001e8000c101904 */
[----:B------:R-:W3:Y:S04]  /*34400*/  LD.E R72, desc[UR18][R2.64+0x108] ;  /* 0x0001081202487980 */ /* 0x000ee8000c101900 */
[----:B------:R1:W-:Y:S04]  /*34410*/  ST.E desc[UR6][R2.64+0x4], R71 ;  /* 0x0000044702007985 */ /* 0x0003e8000c101906 */
[----:B0-----:R-:W3:Y:S01]  /*34420*/  LD.E R73, desc[UR20][R2.64+0x10c] ;  /* 0x00010c1402497980 */ /* 0x001ee2000c101900 */
[----:B------:R-:W-:-:S03]  /*34430*/  FMUL.FTZ R63, R8, R63 ;  /* 0x0000003f083f7220 */ /* 0x000fc60000410000 */
[----:B------:R0:W-:Y:S04]  /*34440*/  ST.E desc[UR4][R2.64], R69 ;  /* 0x0000004502007985 */ /* 0x0001e8000c101904 */
[----:B-1----:R-:W3:Y:S04]  /*34450*/  LD.E R71, desc[UR12][R2.64+0x118] ;  /* 0x0001180c02477980 */ /* 0x002ee8000c101900 */
[----:B------:R-:W3:Y:S04]  /*34460*/  LD.E R70, desc[UR22][R2.64+0x128] ;  /* 0x0001281602467980 */ /* 0x000ee8000c101900 */
[----:B0-----:R-:W3:Y:S01]  /*34470*/  LD.E R69, desc[UR14][R2.64+0x11c] ;  /* 0x00011c0e02457980 */ /* 0x001ee2000c101900 */
[----:B------:R-:W-:-:S03]  /*34480*/  FMUL.FTZ R61, R8, R61 ;  /* 0x0000003d083d7220 */ /* 0x000fc60000410000 */
[----:B------:R0:W-:Y:S04]  /*34490*/  ST.E desc[UR8][R2.64+0x74], R65 ;  /* 0x0000744102007985 */ /* 0x0001e8000c101908 */
[----:B------:R-:W3:Y:S04]  /*344a0*/  LD.E R68, desc[UR16][R2.64+0x12c] ;  /* 0x00012c1002447980 */ /* 0x000ee8000c101900 */
[----:B------:R1:W-:Y:S04]  /*344b0*/  ST.E desc[UR10][R2.64+0x80], R67 ;  /* 0x0000804302007985 */ /* 0x0003e8000c10190a */
[----:B0-----:R-:W3:Y:S01]  /*344c0*/  LD.E R65, desc[UR18][R2.64+0x138] ;  /* 0x0001381202417980 */ /* 0x001ee2000c101900 */
[----:B------:R-:W-:-:S03]  /*344d0*/  FMUL.FTZ R59, R8, R59 ;  /* 0x0000003b083b7220 */ /* 0x000fc60000410000 */
[----:B------:R-:W3:Y:S04]  /*344e0*/  LD.E R66, desc[UR24][R2.64+0x148] ;  /* 0x0001481802427980 */ /* 0x000ee8000c101900 */
[----:B-1----:R-:W3:Y:S04]  /*344f0*/  LD.E R67, desc[UR20][R2.64+0x13c] ;  /* 0x00013c1402437980 */ /* 0x002ee8000c101900 */
[----:B------:R0:W-:Y:S04]  /*34500*/  ST.E desc[UR6][R2.64+0x70], R63 ;  /* 0x0000703f02007985 */ /* 0x0001e8000c101906 */
[----:B------:R-:W3:Y:S01]  /*34510*/  LD.E R64, desc[UR6][R2.64+0x14c] ;  /* 0x00014c0602407980 */ /* 0x000ee2000c101900 */
[----:B------:R-:W-:-:S03]  /*34520*/  FMUL.FTZ R57, R8, R57 ;  /* 0x0000003908397220 */ /* 0x000fc60000410000 */
[----:B------:R-:W3:Y:S04]  /*34530*/  LD.E R62, desc[UR12][R2.64+0x15c] ;  /* 0x00015c0c023e7980 */ /* 0x000ee8000c101900 */
[----:B0-----:R-:W3:Y:S04]  /*34540*/  LD.E R63, desc[UR8][R2.64+0x158] ;  /* 0x00015808023f7980 */ /* 0x001ee8000c101900 */
[----:B------:R0:W-:Y:S04]  /*34550*/  ST.E desc[UR4][R2.64+0x64], R61 ;  /* 0x0000643d02007985 */ /* 0x0001e8000c101904 */
[----:B------:R-:W3:Y:S01]  /*34560*/  LD.E R58, desc[UR14][R2.64+0x168] ;  /* 0x0001680e023a7980 */ /* 0x000ee2000c101900 */
[----:B------:R-:W-:-:S03]  /*34570*/  FMUL.FTZ R55, R8, R55 ;  /* 0x0000003708377220 */ /* 0x000fc60000410000 */
[----:B------:R1:W-:Y:S04]  /*34580*/  ST.E desc[UR4][R2.64+0x84], R59 ;  /* 0x0000843b02007985 */ /* 0x0003e8000c101904 */
[----:B0-----:R-:W3:Y:S04]  /*34590*/  LD.E R61, desc[UR16][R2.64+0x16c] ;  /* 0x00016c10023d7980 */ /* 0x001ee8000c101900 */
[----:B------:R-:W3:Y:S01]  /*345a0*/  LD.E R60, desc[UR18][R2.64+0x178] ;  /* 0x00017812023c7980 */ /* 0x000ee2000c101900 */
[----:B------:R-:W-:-:S03]  /*345b0*/  FMUL.FTZ R53, R8, R53 ;  /* 0x0000003508357220 */ /* 0x000fc60000410000 */
[----:B-1----:R-:W3:Y:S04]  /*345c0*/  LD.E R59, desc[UR20][R2.64+0x17c] ;  /* 0x00017c14023b7980 */ /* 0x002ee8000c101900 */
[----:B------:R0:W-:Y:S01]  /*345d0*/  ST.E desc[UR8][R2.64+0xa0], R57 ;  /* 0x0000a03902007985 */ /* 0x0001e2000c101908 */
[----:B------:R-:W-:-:S03]  /*345e0*/  FMUL.FTZ R49, R8, R49 ;  /* 0x0000003108317220 */ /* 0x000fc60000410000 */
[----:B------:R-:W3:Y:S01]  /*345f0*/  LD.E R56, desc[UR24][R2.64+0x18c] ;  /* 0x00018c1802387980 */ /* 0x000ee2000c101900 */
[----:B------:R-:W-:-:S03]  /*34600*/  FMUL.FTZ R47, R8, R47 ;  /* 0x0000002f082f7220 */ /* 0x000fc60000410000 */
[----:B------:R1:W-:Y:S04]  /*34610*/  ST.E desc[UR6][R2.64+0x94], R55 ;  /* 0x0000943702007985 */ /* 0x0003e8000c101906 */
[----:B0-----:R-:W3:Y:S01]  /*34620*/  LD.E R57, desc[UR22][R2.64+0x188] ;  /* 0x0001881602397980 */ /* 0x001ee2000c101900 */
[----:B------:R-:W-:-:S03]  /*34630*/  FMUL.FTZ R48, R8, R51 ;  /* 0x0000003308307220 */ /* 0x000fc60000410000 */
[----:B------:R-:W3:Y:S01]  /*34640*/  LD.E R52, desc[UR26][R2.64+0x198] ;  /* 0x0001981a02347980 */ /* 0x000ee2000c101900 */
[----:B------:R-:W-:-:S03]  /*34650*/  FMUL.FTZ R46, R8, R46 ;  /* 0x0000002e082e7220 */ /* 0x000fc60000410000 */
[----:B-1----:R-:W3:Y:S01]  /*34660*/  LD.E R55, desc[UR12][R2.64+0x19c] ;  /* 0x00019c0c02377980 */ /* 0x002ee2000c101900 */
[----:B------:R-:W-:-:S03]  /*34670*/  FMUL.FTZ R9, R8, R9 ;  /* 0x0000000908097220 */ /* 0x000fc60000410000 */
[----:B------:R0:W-:Y:S04]  /*34680*/  ST.E desc[UR4][R2.64+0x90], R53 ;  /* 0x0000903502007985 */ /* 0x0001e8000c101904 */
[----:B------:R-:W3:Y:S01]  /*34690*/  LD.E R54, desc[UR14][R2.64+0x1a8] ;  /* 0x0001a80e02367980 */ /* 0x000ee2000c101900 */
[----:B------:R-:W-:-:S03]  /*346a0*/  FMUL.FTZ R45, R8, R45 ;  /* 0x0000002d082d7220 */ /* 0x000fc60000410000 */
[----:B------:R-:W3:Y:S04]  /*346b0*/  LD.E R51, desc[UR4][R2.64+0x1b8] ;  /* 0x0001b80402337980 */ /* 0x000ee8000c101900 */
[----:B0-----:R-:W3:Y:S01]  /*346c0*/  LD.E R53, desc[UR16][R2.64+0x1ac] ;  /* 0x0001ac1002357980 */ /* 0x001ee2000c101900 */
[C---:B------:R-:W-:Y:S01]  /*346d0*/  FMUL.FTZ R44, R8.reuse, R44 ;  /* 0x0000002c082c7220 */ /* 0x040fe20000410000 */
[C---:B------:R-:W-:Y:S02]  /*346e0*/  FMUL.FTZ R43, R8.reuse, R43 ;  /* 0x0000002b082b7220 */ /* 0x040fe40000410000 */
[----:B------:R0:W-:Y:S04]  /*346f0*/  ST.E desc[UR8][R2.64+0xb4], R49 ;  /* 0x0000b43102007985 */ /* 0x0001e8000c101908 */
[----:B------:R-:W3:Y:S04]  /*34700*/  LD.E R50, desc[UR6][R2.64+0x1bc] ;  /* 0x0001bc0602327980 */ /* 0x000ee8000c101900 */
[----:B------:R1:W-:Y:S04]  /*34710*/  ST.E desc[UR4][R2.64+0xa4], R47 ;  /* 0x0000a42f02007985 */ /* 0x0003e8000c101904 */
[----:B0-----:R-:W3:Y:S04]  /*34720*/  LD.E R49, desc[UR8][R2.64+0x1c8] ;  /* 0x0001c80802317980 */ /* 0x001ee8000c101900 */
[----:B------:R0:W-:Y:S04]  /*34730*/  ST.E desc[UR6][R2.64+0xb0], R48 ;  /* 0x0000b03002007985 */ /* 0x0001e8000c101906 */
[----:B-1----:R-:W3:Y:S04]  /*34740*/  LD.E R47, desc[UR10][R2.64+0x1cc] ;  /* 0x0001cc0a022f7980 */ /* 0x002ee8000c101900 */
        /* <DEDUP_REMOVED lines=10> */
[----:B-1----:R-:W3:Y:S01]  /*347f0*/  LD.E R43, desc[UR22][R2.64+0x1fc] ;  /* 0x0001fc16022b7980 */ /* 0x002ee2000c101900 */
[C---:B------:R-:W-:Y:S01]  /*34800*/  FMUL.FTZ R138, R8.reuse, R138 ;  /* 0x0000008a088a7220 */ /* 0x040fe20000410000 */
[C---:B------:R-:W-:Y:S01]  /*34810*/  FMUL.FTZ R140, R8.reuse, R140 ;  /* 0x0000008c088c7220 */ /* 0x040fe20000410000 */
[C---:B------:R-:W-:Y:S01]  /*34820*/  FMUL.FTZ R139, R8.reuse, R139 ;  /* 0x0000008b088b7220 */ /* 0x040fe20000410000 */
[C---:B------:R-:W-:Y:S01]  /*34830*/  FMUL.FTZ R137, R8.reuse, R137 ;  /* 0x0000008908897220 */ /* 0x040fe20000410000 */
[C---:B------:R-:W-:Y:S01]  /*34840*/  FMUL.FTZ R136, R8.reuse, R136 ;  /* 0x0000008808887220 */ /* 0x040fe20000410000 */
[----:B------:R-:W-:Y:S01]  /*34850*/  ST.E desc[UR4][R2.64+0xe4], R138 ;  /* 0x0000e48a02007985 */ /* 0x000fe2000c101904 */
[C---:B------:R-:W-:Y:S01]  /*34860*/  FMUL.FTZ R135, R8.reuse, R135 ;  /* 0x0000008708877220 */ /* 0x040fe20000410000 */
[C---:B------:R-:W-:Y:S01]  /*34870*/  FMUL.FTZ R134, R8.reuse, R134 ;  /* 0x0000008608867220 */ /* 0x040fe20000410000 */
[C---:B------:R-:W-:Y:S01]  /*34880*/  FMUL.FTZ R133, R8.reuse, R133 ;  /* 0x0000008508857220 */ /* 0x040fe20000410000 */
        /* <DEDUP_REMOVED lines=33> */
[----:B------:R-:W-:Y:S04]  /*34aa0*/  ST.E desc[UR16][R2.64+0x170], R124 ;  /* 0x0001707c02007985 */ /* 0x000fe8000c101910 */
[----:B------:R-:W-:Y:S04]  /*34ab0*/  ST.E desc[UR6][R2.64+0x174], R122 ;  /* 0x0001747a02007985 */ /* 0x000fe8000c101906 */
[----:B------:R0:W-:Y:S01]  /*34ac0*/  ST.E desc[UR8][R2.64+0x180], R121 ;  /* 0x0001807902007985 */ /* 0x0001e2000c101908 */
[----:B------:R-:W-:-:S03]  /*34ad0*/  FMUL.FTZ R115, R8, R115 ;  /* 0x0000007308737220 */ /* 0x000fc60000410000 */
[----:B------:R-:W-:Y:S04]  /*34ae0*/  ST.E desc[UR4][R2.64+0x184], R120 ;  /* 0x0001847802007985 */ /* 0x000fe8000c101904 */
[----:B------:R-:W-:Y:S04]  /*34af0*/  ST.E desc[UR10][R2.64+0x190], R116 ;  /* 0x0001907402007985 */ /* 0x000fe8000c10190a */
[----:B------:R1:W-:Y:S01]  /*34b00*/  ST.E desc[UR12][R2.64+0x194], R119 ;  /* 0x0001947702007985 */ /* 0x0003e2000c10190c */
[----:B------:R-:W-:-:S03]  /*34b10*/  FMUL.FTZ R113, R8, R113 ;  /* 0x0000007108717220 */ /* 0x000fc60000410000 */
[----:B------:R-:W-:Y:S01]  /*34b20*/  ST.E desc[UR14][R2.64+0x1a0], R118 ;  /* 0x0001a07602007985 */ /* 0x000fe2000c10190e */
[----:B0-----:R-:W-:-:S03]  /*34b30*/  FMUL.FTZ R121, R8, R112 ;  /* 0x0000007008797220 */ /* 0x001fc60000410000 */
[----:B------:R0:W-:Y:S01]  /*34b40*/  ST.E desc[UR16][R2.64+0x1a4], R117 ;  /* 0x0001a47502007985 */ /* 0x0001e2000c101910 */
[----:B-1----:R-:W-:-:S03]  /*34b50*/  FMUL.FTZ R119, R8, R114 ;  /* 0x0000007208777220 */ /* 0x002fc60000410000 */
[----:B------:R1:W-:Y:S01]  /*34b60*/  ST.E desc[UR6][R2.64+0x1b0], R115 ;  /* 0x0001b07302007985 */ /* 0x0003e2000c101906 */
[C---:B------:R-:W-:Y:S01]  /*34b70*/  FMUL.FTZ R111, R8.reuse, R111 ;  /* 0x0000006f086f7220 */ /* 0x040fe20000410000 */
[C---:B------:R-:W-:Y:S01]  /*34b80*/  FMUL.FTZ R109, R8.reuse, R109 ;  /* 0x0000006d086d7220 */ /* 0x040fe20000410000 */
[C---:B0-----:R-:W-:Y:S01]  /*34b90*/  FMUL.FTZ R117, R8.reuse, R110 ;  /* 0x0000006e08757220 */ /* 0x041fe20000410000 */
[----:B------:R-:W-:Y:S01]  /*34ba0*/  ST.E desc[UR4][R2.64+0x1b4], R119 ;  /* 0x0001b47702007985 */ /* 0x000fe2000c101904 */
[----:B------:R-:W-:-:S03]  /*34bb0*/  FMUL.FTZ R107, R8, R107 ;  /* 0x0000006b086b7220 */ /* 0x000fc60000410000 */
[----:B------:R-:W-:Y:S01]  /*34bc0*/  ST.E desc[UR8][R2.64+0x1c0], R117 ;  /* 0x0001c07502007985 */ /* 0x000fe2000c101908 */
[----:B-1----:R-:W-:-:S03]  /*34bd0*/  FMUL.FTZ R115, R8, R108 ;  /* 0x0000006c08737220 */ /* 0x002fc60000410000 */
[----:B------:R0:W-:Y:S01]  /*34be0*/  ST.E desc[UR10][R2.64+0x1c4], R113 ;  /* 0x0001c47102007985 */ /* 0x0001e2000c10190a */
[----:B------:R-:W-:-:S03]  /*34bf0*/  FMUL.FTZ R105, R7, R105 ;  /* 0x0000006907697220 */ /* 0x000fc60000410000 */
[----:B------:R-:W-:Y:S04]  /*34c00*/  ST.E desc[UR12][R2.64+0x1d0], R121 ;  /* 0x0001d07902007985 */ /* 0x000fe8000c10190c */
[----:B------:R1:W-:Y:S01]  /*34c10*/  ST.E desc[UR14][R2.64+0x1d4], R111 ;  /* 0x0001d46f02007985 */ /* 0x0003e2000c10190e */
[----:B0-----:R-:W-:-:S03]  /*34c20*/  FMUL.FTZ R113, R8, R104 ;  /* 0x0000006808717220 */ /* 0x001fc60000410000 */
[----:B------:R0:W-:Y:S01]  /*34c30*/  ST.E desc[UR6][R2.64+0x1e0], R109 ;  /* 0x0001e06d02007985 */ /* 0x0001e2000c101906 */
[----:B------:R-:W-:-:S03]  /*34c40*/  FMUL.FTZ R103, R7, R103 ;  /* 0x0000006707677220 */ /* 0x000fc60000410000 */
[----:B------:R-:W-:Y:S01]  /*34c50*/  ST.E desc[UR16][R2.64+0x1e4], R115 ;  /* 0x0001e47302007985 */ /* 0x000fe2000c101910 */
[----:B-1----:R-:W-:-:S03]  /*34c60*/  FMUL.FTZ R111, R7, R106 ;  /* 0x0000006a076f7220 */ /* 0x002fc60000410000 */
[----:B------:R1:W-:Y:S01]  /*34c70*/  ST.E desc[UR4][R2.64+0x1f0], R107 ;  /* 0x0001f06b02007985 */ /* 0x0003e2000c101904 */
[----:B------:R-:W-:-:S03]  /*34c80*/  FMUL.FTZ R101, R7, R101 ;  /* 0x0000006507657220 */ /* 0x000fc60000410000 */
[----:B------:R-:W-:Y:S01]  /*34c90*/  ST.E desc[UR8][R2.64+0x1f4], R113 ;  /* 0x0001f47102007985 */ /* 0x000fe2000c101908 */
[----:B0-----:R-:W-:-:S03]  /*34ca0*/  FMUL.FTZ R109, R7, R102 ;  /* 0x00000066076d7220 */ /* 0x001fc60000410000 */
[----:B------:R-:W-:Y:S01]  /*34cb0*/  ST.E desc[UR10][R2.64+0x8], R111 ;  /* 0x0000086f02007985 */ /* 0x000fe2000c10190a */
[----:B------:R-:W-:-:S03]  /*34cc0*/  FMUL.FTZ R99, R7, R99 ;  /* 0x0000006307637220 */ /* 0x000fc60000410000 */
[----:B------:R0:W-:Y:S01]  /*34cd0*/  ST.E desc[UR12][R2.64+0xc], R105 ;  /* 0x00000c6902007985 */ /* 0x0001e2000c10190c */
[C---:B-1----:R-:W-:Y:S01]  /*34ce0*/  FMUL.FTZ R107, R7.reuse, R98 ;  /* 0x00000062076b7220 */ /* 0x042fe20000410000 */
[C---:B------:R-:W-:Y:S02]  /*34cf0*/  FMUL.FTZ R97, R7.reuse, R97 ;  /* 0x0000006107617220 */ /* 0x040fe40000410000 */
[----:B------:R1:W-:Y:S01]  /*34d00*/  ST.E desc[UR6][R2.64+0x18], R103 ;  /* 0x0000186702007985 */ /* 0x0003e2000c101906 */
[----:B--2---:R-:W-:-:S03]  /*34d10*/  FMUL.FTZ R95, R7, R95 ;  /* 0x0000005f075f7220 */ /* 0x004fc60000410000 */
[----:B------:R2:W-:Y:S01]  /*34d20*/  ST.E desc[UR14][R2.64+0x1c], R101 ;  /* 0x00001c6502007985 */ /* 0x0005e2000c10190e */
[----:B0-----:R-:W-:-:S03]  /*34d30*/  FMUL.FTZ R105, R7, R100 ;  /* 0x0000006407697220 */ /* 0x001fc60000410000 */
[----:B------:R-:W-:Y:S01]  /*34d40*/  ST.E desc[UR16][R2.64+0x28], R109 ;  /* 0x0000286d02007985 */ /* 0x000fe2000c101910 */
[----:B-1----:R-:W-:-:S03]  /*34d50*/  FMUL.FTZ R103, R7, R96 ;  /* 0x0000006007677220 */ /* 0x002fc60000410000 */
[----:B------:R-:W-:Y:S01]  /*34d60*/  ST.E desc[UR4][R2.64+0x2c], R105 ;  /* 0x00002c6902007985 */ /* 0x000fe2000c101904 */
[----:B--2---:R-:W-:-:S03]  /*34d70*/  FMUL.FTZ R101, R7, R94 ;  /* 0x0000005e07657220 */ /* 0x004fc60000410000 */
[----:B------:R-:W-:Y:S01]  /*34d80*/  ST.E desc[UR8][R2.64+0x38], R107 ;  /* 0x0000386b02007985 */ /* 0x000fe2000c101908 */
[----:B----4-:R-:W-:-:S03]  /*34d90*/  FMUL.FTZ R93, R7, R93 ;  /* 0x0000005d075d7220 */ /* 0x010fc60000410000 */
[----:B------:R0:W-:Y:S01]  /*34da0*/  ST.E desc[UR10][R2.64+0x3c], R99 ;  /* 0x00003c6302007985 */ /* 0x0001e2000c10190a */
[----:B---3--:R-:W-:-:S03]  /*34db0*/  FMUL.FTZ R91, R7, R91 ;  /* 0x0000005b075b7220 */ /* 0x008fc60000410000 */
[----:B------:R1:W-:Y:S01]  /*34dc0*/  ST.E desc[UR6][R2.64+0x48], R97 ;  /* 0x0000486102007985 */ /* 0x0003e2000c101906 */
[----:B------:R-:W-:-:S03]  /*34dd0*/  FMUL.FTZ R87, R7, R87 ;  /* 0x0000005707577220 */ /* 0x000fc60000410000 */
[----:B------:R-:W-:Y:S01]  /*34de0*/  ST.E desc[UR12][R2.64+0x4c], R101 ;  /* 0x00004c6502007985 */ /* 0x000fe2000c10190c */
[----:B0-----:R-:W-:-:S03]  /*34df0*/  FMUL.FTZ R99, R7, R92 ;  /* 0x0000005c07637220 */ /* 0x001fc60000410000 */
[----:B------:R-:W-:Y:S01]  /*34e00*/  ST.E desc[UR14][R2.64+0x58], R103 ;  /* 0x0000586702007985 */ /* 0x000fe2000c10190e */
[----:B------:R-:W-:-:S03]  /*34e10*/  FMUL.FTZ R89, R7, R89 ;  /* 0x0000005907597220 */ /* 0x000fc60000410000 */
[----:B------:R0:W-:Y:S01]  /*34e20*/  ST.E desc[UR16][R2.64+0x5c], R95 ;  /* 0x00005c5f02007985 */ /* 0x0001e2000c101910 */
[----:B-1----:R-:W-:-:S03]  /*34e30*/  FMUL.FTZ R97, R7, R88 ;  /* 0x0000005807617220 */ /* 0x002fc60000410000 */
[----:B------:R1:W-:Y:S01]  /*34e40*/  ST.E desc[UR4][R2.64+0x68], R93 ;  /* 0x0000685d02007985 */ /* 0x0003e2000c101904 */
[----:B------:R-:W-:-:S03]  /*34e50*/  FMUL.FTZ R85, R7, R85 ;  /* 0x0000005507557220 */ /* 0x000fc60000410000 */
[----:B------:R-:W-:Y:S01]  /*34e60*/  ST.E desc[UR8][R2.64+0x6c], R99 ;  /* 0x00006c6302007985 */ /* 0x000fe2000c101908 */
[----:B0-----:R-:W-:-:S03]  /*34e70*/  FMUL.FTZ R95, R7, R90 ;  /* 0x0000005a075f7220 */ /* 0x001fc60000410000 */
[----:B------:R0:W-:Y:S01]  /*34e80*/  ST.E desc[UR6][R2.64+0x78], R91 ;  /* 0x0000785b02007985 */ /* 0x0001e2000c101906 */
[C---:B------:R-:W-:Y:S01]  /*34e90*/  FMUL.FTZ R81, R7.reuse, R81 ;  /* 0x0000005107517220 */ /* 0x040fe20000410000 */
[C---:B-1----:R-:W-:Y:S02]  /*34ea0*/  FMUL.FTZ R93, R7.reuse, R86 ;  /* 0x00000056075d7220 */ /* 0x042fe40000410000 */
[----:B------:R1:W-:Y:S01]  /*34eb0*/  ST.E desc[UR10][R2.64+0x7c], R87 ;  /* 0x00007c5702007985 */ /* 0x0003e2000c10190a */
[----:B------:R-:W-:-:S03]  /*34ec0*/  FMUL.FTZ R83, R7, R83 ;  /* 0x0000005307537220 */ /* 0x000fc60000410000 */
[----:B------:R-:W-:Y:S04]  /*34ed0*/  ST.E desc[UR12][R2.64+0x88], R95 ;  /* 0x0000885f02007985 */ /* 0x000fe8000c10190c */
[----:B------:R2:W-:Y:S01]  /*34ee0*/  ST.E desc[UR14][R2.64+0x8c], R89 ;  /* 0x00008c5902007985 */ /* 0x0005e2000c10190e */
[C---:B0-----:R-:W-:Y:S01]  /*34ef0*/  FMUL.FTZ R91, R7.reuse, R80 ;  /* 0x00000050075b7220 */ /* 0x041fe20000410000 */
[C---:B-1----:R-:W-:Y:S02]  /*34f00*/  FMUL.FTZ R87, R7.reuse, R84 ;  /* 0x0000005407577220 */ /* 0x042fe40000410000 */
[----:B------:R-:W-:Y:S01]  /*34f10*/  ST.E desc[UR16][R2.64+0x98], R97 ;  /* 0x0000986102007985 */ /* 0x000fe2000c101910 */
[----:B------:R-:W-:-:S03]  /*34f20*/  FMUL.FTZ R79, R7, R79 ;  /* 0x0000004f074f7220 */ /* 0x000fc60000410000 */
[----:B------:R-:W-:Y:S01]  /*34f30*/  ST.E desc[UR4][R2.64+0x9c], R93 ;  /* 0x00009c5d02007985 */ /* 0x000fe2000c101904 */
[----:B--2---:R-:W-:-:S03]  /*34f40*/  FMUL.FTZ R89, R7, R82 ;  /* 0x0000005207597220 */ /* 0x004fc60000410000 */
[----:B------:R-:W-:Y:S01]  /*34f50*/  ST.E desc[UR6][R2.64+0xa8], R85 ;  /* 0x0000a85502007985 */ /* 0x000fe2000c101906 */
[----:B------:R-:W-:-:S03]  /*34f60*/  FMUL.FTZ R75, R7, R75 ;  /* 0x0000004b074b7220 */ /* 0x000fc60000410000 */
[----:B------:R0:W-:Y:S01]  /*34f70*/  ST.E desc[UR8][R2.64+0xac], R81 ;  /* 0x0000ac5102007985 */ /* 0x0001e2000c101908 */
[----:B------:R-:W-:-:S03]  /*34f80*/  FMUL.FTZ R77, R7, R77 ;  /* 0x0000004d074d7220 */ /* 0x000fc60000410000 */
[----:B------:R-:W-:Y:S04]  /*34f90*/  ST.E desc[UR10][R2.64+0xb8], R87 ;  /* 0x0000b85702007985 */ /* 0x000fe8000c10190a */
[----:B------:R1:W-:Y:S01]  /*34fa0*/  ST.E desc[UR12][R2.64+0xbc], R83 ;  /* 0x0000bc5302007985 */ /* 0x0003e2000c10190c */
[----:B0-----:R-:W-:-:S03]  /*34fb0*/  FMUL.FTZ R81, R7, R78 ;  /* 0x0000004e07517220 */ /* 0x001fc60000410000 */
[----:B------:R-:W-:Y:S01]  /*34fc0*/  ST.E desc[UR14][R2.64+0xc8], R89 ;  /* 0x0000c85902007985 */ /* 0x000fe2000c10190e */
[----:B------:R-:W-:-:S03]  /*34fd0*/  FMUL.FTZ R85, R7, R72 ;  /* 0x0000004807557220 */ /* 0x000fc60000410000 */
[----:B------:R-:W-:Y:S01]  /*34fe0*/  ST.E desc[UR4][R2.64+0xcc], R91 ;  /* 0x0000cc5b02007985 */ /* 0x000fe2000c101904 */
[----:B-1----:R-:W-:-:S03]  /*34ff0*/  FMUL.FTZ R83, R7, R76 ;  /* 0x0000004c07537220 */ /* 0x002fc60000410000 */
[----:B------:R0:W-:Y:S01]  /*35000*/  ST.E desc[UR16][R2.64+0xd8], R79 ;  /* 0x0000d84f02007985 */ /* 0x0001e2000c101910 */
[----:B------:R-:W-:-:S03]  /*35010*/  FMUL.FTZ R73, R7, R73 ;  /* 0x0000004907497220 */ /* 0x000fc60000410000 */
[----:B------:R-:W-:Y:S01]  /*35020*/  ST.E desc[UR6][R2.64+0xdc], R81 ;  /* 0x0000dc5102007985 */ /* 0x000fe2000c101906 */
[----:B------:R-:W-:-:S03]  /*35030*/  FMUL.FTZ R71, R7, R71 ;  /* 0x0000004707477220 */ /* 0x000fc60000410000 */
[----:B------:R1:W-:Y:S01]  /*35040*/  ST.E desc[UR8][R2.64+0xe8], R75 ;  /* 0x0000e84b02007985 */ /* 0x0003e2000c101908 */
[----:B0-----:R-:W-:-:S03]  /*35050*/  FMUL.FTZ R79, R7, R74 ;  /* 0x0000004a074f7220 */ /* 0x001fc60000410000 */
[----:B------:R0:W-:Y:S01]  /*35060*/  ST.E desc[UR10][R2.64+0xec], R77 ;  /* 0x0000ec4d02007985 */ /* 0x0001e2000c10190a */
[----:B------:R-:W-:-:S03]  /*35070*/  FMUL.FTZ R69, R7, R69 ;  /* 0x0000004507457220 */ /* 0x000fc60000410000 */
[----:B------:R-:W-:Y:S04]  /*35080*/  ST.E desc[UR12][R2.64+0xf8], R83 ;  /* 0x0000f85302007985 */ /* 0x000fe8000c10190c */
[----:B------:R-:W-:Y:S01]  /*35090*/  ST.E desc[UR4][R2.64+0xfc], R79 ;  /* 0x0000fc4f02007985 */ /* 0x000fe2000c101904 */
[----:B-1----:R-:W-:-:S03]  /*350a0*/  FMUL.FTZ R75, R7, R70 ;  /* 0x00000046074b7220 */ /* 0x002fc60000410000 */
[----:B------:R-:W-:Y:S01]  /*350b0*/  ST.E desc[UR14][R2.64+0x108], R85 ;  /* 0x0001085502007985 */ /* 0x000fe2000c10190e */
[----:B------:R-:W-:-:S03]  /*350c0*/  FMUL.FTZ R65, R7, R65 ;  /* 0x0000004107417220 */ /* 0x000fc60000410000 */
[----:B------:R1:W-:Y:S01]  /*350d0*/  ST.E desc[UR16][R2.64+0x10c], R73 ;  /* 0x00010c4902007985 */ /* 0x0003e2000c101910 */
[C---:B------:R-:W-:Y:S01]  /*350e0*/  FMUL.FTZ R67, R7.reuse, R67 ;  /* 0x0000004307437220 */ /* 0x040fe20000410000 */
[C---:B0-----:R-:W-:Y:S02]  /*350f0*/  FMUL.FTZ R77, R7.reuse, R66 ;  /* 0x00000042074d7220 */ /* 0x041fe40000410000 */
[----:B------:R-:W-:Y:S01]  /*35100*/  ST.E desc[UR6][R2.64+0x118], R71 ;  /* 0x0001184702007985 */ /* 0x000fe2000c101906 */
[----:B------:R-:W-:-:S03]  /*35110*/  FMUL.FTZ R63, R7, R63 ;  /* 0x0000003f073f7220 */ /* 0x000fc60000410000 */
[----:B------:R0:W-:Y:S01]  /*35120*/  ST.E desc[UR8][R2.64+0x11c], R69 ;  /* 0x00011c4502007985 */ /* 0x0001e2000c101908 */
[----:B-1----:R-:W-:-:S03]  /*35130*/  FMUL.FTZ R73, R7, R68 ;  /* 0x0000004407497220 */ /* 0x002fc60000410000 */
[----:B------:R-:W-:Y:S04]  /*35140*/  ST.E desc[UR10][R2.64+0x128], R75 ;  /* 0x0001284b02007985 */ /* 0x000fe8000c10190a */
[----:B------:R-:W-:Y:S01]  /*35150*/  ST.E desc[UR4][R2.64+0x12c], R73 ;  /* 0x00012c4902007985 */ /* 0x000fe2000c101904 */
[----:B0-----:R-:W-:-:S03]  /*35160*/  FMUL.FTZ R69, R7, R64 ;  /* 0x0000004007457220 */ /* 0x001fc60000410000 */
[----:B------:R0:W-:Y:S01]  /*35170*/  ST.E desc[UR12][R2.64+0x138], R65 ;  /* 0x0001384102007985 */ /* 0x0001e2000c10190c */
[----:B------:R-:W-:-:S03]  /*35180*/  FMUL.FTZ R61, R7, R61 ;  /* 0x0000003d073d7220 */ /* 0x000fc60000410000 */
[----:B------:R1:W-:Y:S01]  /*35190*/  ST.E desc[UR14][R2.64+0x13c], R67 ;  /* 0x00013c4302007985 */ /* 0x0003e2000c10190e */
[C---:B------:R-:W-:Y:S01]  /*351a0*/  FMUL.FTZ R71, R7.reuse, R60 ;  /* 0x0000003c07477220 */ /* 0x040fe20000410000 */
[C---:B------:R-:W-:Y:S02]  /*351b0*/  FMUL.FTZ R59, R7.reuse, R59 ;  /* 0x0000003b073b7220 */ /* 0x040fe40000410000 */
[----:B------:R-:W-:Y:S01]  /*351c0*/  ST.E desc[UR16][R2.64+0x148], R77 ;  /* 0x0001484d02007985 */ /* 0x000fe2000c101910 */
[----:B0-----:R-:W-:-:S03]  /*351d0*/  FMUL.FTZ R65, R7, R62 ;  /* 0x0000003e07417220 */ /* 0x001fc60000410000 */
[----:B------:R-:W-:Y:S01]  /*351e0*/  ST.E desc[UR6][R2.64+0x14c], R69 ;  /* 0x00014c4502007985 */ /* 0x000fe2000c101906 */
[----:B-1----:R-:W-:-:S03]  /*351f0*/  FMUL.FTZ R67, R7, R58 ;  /* 0x0000003a07437220 */ /* 0x002fc60000410000 */
        /* <DEDUP_REMOVED lines=17> */
[C---:B-1----:R-:W-:Y:S01]  /*35310*/  FMUL.FTZ R57, R7.reuse, R50 ;  /* 0x0000003207397220 */ /* 0x042fe20000410000 */
[C---:B------:R-:W-:Y:S02]  /*35320*/  FMUL.FTZ R47, R7.reuse, R47 ;  /* 0x0000002f072f7220 */ /* 0x040fe40000410000 */
[----:B------:R0:W-:Y:S04]  /*35330*/  ST.E desc[UR10][R2.64+0x19c], R55 ;  /* 0x00019c3702007985 */ /* 0x0001e8000c10190a */
[----:B------:R-:W-:Y:S04]  /*35340*/  ST.E desc[UR12][R2.64+0x1a8], R63 ;  /* 0x0001a83f02007985 */ /* 0x000fe8000c10190c */
[----:B------:R1:W-:Y:S01]  /*35350*/  ST.E desc[UR14][R2.64+0x1ac], R53 ;  /* 0x0001ac3502007985 */ /* 0x0003e2000c10190e */
[----:B------:R-:W-:-:S03]  /*35360*/  FMUL.FTZ R45, R7, R45 ;  /* 0x0000002d072d7220 */ /* 0x000fc60000410000 */
[----:B------:R2:W-:Y:S01]  /*35370*/  ST.E desc[UR6][R2.64+0x1b8], R51 ;  /* 0x0001b83302007985 */ /* 0x0005e2000c101906 */
[----:B0-----:R-:W-:-:S03]  /*35380*/  FMUL.FTZ R55, R7, R9 ;  /* 0x0000000907377220 */ /* 0x001fc60000410000 */
[----:B------:R0:W-:Y:S01]  /*35390*/  ST.E desc[UR16][R2.64+0x1bc], R57 ;  /* 0x0001bc3902007985 */ /* 0x0001e2000c101910 */
[----:B-1----:R-:W-:-:S03]  /*353a0*/  FMUL.FTZ R53, R7, R48 ;  /* 0x0000003007357220 */ /* 0x002fc60000410000 */
[----:B------:R-:W-:Y:S01]  /*353b0*/  ST.E desc[UR4][R2.64+0x1c8], R49 ;  /* 0x0001c83102007985 */ /* 0x000fe2000c101904 */
[----:B--2---:R-:W-:-:S03]  /*353c0*/  FMUL.FTZ R51, R7, R46 ;  /* 0x0000002e07337220 */ /* 0x004fc60000410000 */
[----:B------:R-:W-:Y:S01]  /*353d0*/  ST.E desc[UR8][R2.64+0x1cc], R47 ;  /* 0x0001cc2f02007985 */ /* 0x000fe2000c101908 */
[C---:B------:R-:W-:Y:S01]  /*353e0*/  FMUL.FTZ R43, R7.reuse, R43 ;  /* 0x0000002b072b7220 */ /* 0x040fe20000410000 */
[----:B0-----:R-:W-:Y:S02]  /*353f0*/  FMUL.FTZ R57, R7, R44 ;  /* 0x0000002c07397220 */ /* 0x001fe40000410000 */
[----:B------:R-:W-:Y:S04]  /*35400*/  ST.E desc[UR10][R2.64+0x1d8], R53 ;  /* 0x0001d83502007985 */ /* 0x000fe8000c10190a */
[----:B------:R-:W-:Y:S04]  /*35410*/  ST.E desc[UR6][R2.64+0x1dc], R51 ;  /* 0x0001dc3302007985 */ /* 0x000fe8000c101906 */
[----:B------:R-:W-:Y:S04]  /*35420*/  ST.E desc[UR12][R2.64+0x1e8], R55 ;  /* 0x0001e83702007985 */ /* 0x000fe8000c10190c */
[----:B------:R-:W-:Y:S04]  /*35430*/  ST.E desc[UR14][R2.64+0x1ec], R45 ;  /* 0x0001ec2d02007985 */ /* 0x000fe8000c10190e */
[----:B------:R-:W-:Y:S04]  /*35440*/  ST.E desc[UR16][R2.64+0x1f8], R57 ;  /* 0x0001f83902007985 */ /* 0x000fe8000c101910 */
[----:B------:R0:W-:Y:S01]  /*35450*/  ST.E desc[UR18][R2.64+0x1fc], R43 ;  /* 0x0001fc2b02007985 */ /* 0x0001e2000c101912 */
[----:B------:R-:W-:-:S03]  /*35460*/  LEA.HI R44, R6, 0x8, RZ, 0x19 ;  /* 0x00000008062c7811 */ /* 0x000fc600078fc8ff */
[----:B------:R-:W2:Y:S02]  /*35470*/  LDL.64 R8, [R0] ;  /* 0x0000000000087983 */ /* 0x000ea40000100a00 */
[----:B------:R1:W-:Y:S06]  /*35480*/  BAR.SYNC.DEFER_BLOCKING R44, 0x100 ;  /* 0x0004002c0000751d */ /* 0x0003ec0000010000 */
[----:B0-----:R-:W3:Y:S01]  /*35490*/  LDL.64 R2, [R0+0x80] ;  /* 0x0000800000027983 */ /* 0x001ee20000100a00 */
[C---:B------:R-:W-:Y:S02]  /*354a0*/  R2UR UR28, R4.reuse ;  /* 0x00000000041c72ca */ /* 0x040fe400000e0000 */
[----:B------:R-:W-:Y:S01]  /*354b0*/  R2UR UR29, R5 ;  /* 0x00000000051d72ca */ /* 0x000fe200000e0000 */
[----:B------:R-:W4:Y:S04]  /*354c0*/  LDL.64 R6, [R0+0x98] ;  /* 0x0000980000067983 */ /* 0x000f280000100a00 */
[----:B--2---:R-:W2:Y:S04]  /*354d0*/  LD.E R43, desc[UR6][R8.64] ;  /* 0x00000006082b7980 */ /* 0x004ea8000c101900 */
[----:B------:R-:W2:Y:S04]  /*354e0*/  LDL.64 R8, [R0+0x88] ;  /* 0x0000880000087983 */ /* 0x000ea80000100a00 */
[----:B---3--:R-:W3:Y:S04]  /*354f0*/  LD.E R47, desc[UR4][R2.64] ;  /* 0x00000004022f7980 */ /* 0x008ee8000c101900 */
        /* <DEDUP_REMOVED lines=64> */
[----:B----4-:R-:W4:Y:S04]  /*35900*/  LD.E.64 R6, desc[UR4][R6.64] ;  /* 0x0000000406067980 */ /* 0x010f28000c101b00 */
[----:B---3--:R-:W-:Y:S04]  /*35910*/  ST.E desc[UR8][R2.64], R47 ;  /* 0x0000002f02007985 */ /* 0x008fe8000c101908 */
[----:B--2---:R0:W-:Y:S04]  /*35920*/  ST.E desc[UR4][R2.64+0x4], R45 ;  /* 0x0000042d02007985 */ /* 0x0041e8000c101904 */
        /* <DEDUP_REMOVED lines=63> */
[----:B0-----:R-:W3:Y:S04]  /*35d20*/  LD.E R45, desc[UR28][R2.64+0x104] ;  /* 0x0001041c022d7980 */ /* 0x001ee8000c101900 */
[----:B---3--:R0:W-:Y:S04]  /*35d30*/  ST.E desc[UR4][R2.64+0x104], R45 ;  /* 0x0001042d02007985 */ /* 0x0081e8000c101904 */
[----:B------:R-:W3:Y:S04]  /*35d40*/  LD.E R47, desc[UR6][R2.64+0x108] ;  /* 0x00010806022f7980 */ /* 0x000ee8000c101900 */
[----:B-1----:R-:W4:Y:S04]  /*35d50*/  LD.E R49, desc[UR8][R2.64+0x10c] ;  /* 0x00010c0802317980 */ /* 0x002f28000c101900 */
        /* <DEDUP_REMOVED lines=122> */
[----:B0-----:R-:W4:Y:S01]  /*36500*/  LD.E R45, desc[UR28][R8.64] ;  /* 0x0000001c082d7980 */ /* 0x001f22000c101900 */
        /* <DEDUP_REMOVED lines=22> */
[----:B------:R-:W-:Y:S01]  /*36670*/  IMAD R6, R43, 0xc00, R6 ;  /* 0x00000c002b067824 */ /* 0x000fe200078e0206 */
[----:B------:R-:W-:Y:S01]  /*36680*/  F2FP.F16.F32.PACK_AB R172, R42, R172 ;  /* 0x000000ac2aac723e */ /* 0x000fe200000000ff */
[----:B------:R-:W4:Y:S01]  /*36690*/  LD.E R43, desc[UR34][R2.64+0x4c] ;  /* 0x00004c22022b7980 */ /* 0x000f22000c101900 */
[----:B------:R-:W-:Y:S02]  /*366a0*/  F2FP.F16.F32.PACK_AB R174, R174, R41 ;  /* 0x00000029aeae723e */ /* 0x000fe400000000ff */
[----:B------:R-:W-:Y:S01]  /*366b0*/  F2FP.F16.F32.PACK_AB R152, R152, R40 ;  /* 0x000000289898723e */ /* 0x000fe200000000ff */
        /* <DEDUP_REMOVED lines=199> */
[----:B------:R-:W-:Y:S02]  /*37330*/  R2UR UR4, R4 ;  /* 0x00000000040472ca */ /* 0x000fe400000e0000 */
[----:B------:R-:W-:-:S13]  /*37340*/  R2UR UR5, R5 ;  /* 0x00000000050572ca */ /* 0x000fda00000e0000 */
        /* <DEDUP_REMOVED lines=720> */
[----:B------:R-:W-:Y:S01]  /*3a050*/  F2FP.F16.F32.PACK_AB R167, R167, R15 ;  /* 0x0000000fa7a7723e */ /* 0x000fe200000000ff */
[----:B------:R-:W-:Y:S01]  /*3a060*/  IMAD.MOV.U32 R15, RZ, RZ, R7 ;  /* 0x000000ffff0f7224 */ /* 0x000fe200078e0007 */
[----:B------:R-:W-:Y:S01]  /*3a070*/  F2FP.F16.F32.PACK_AB R169, R169, R14 ;  /* 0x0000000ea9a9723e */ /* 0x000fe200000000ff */
[----:B------:R-:W-:-:S03]  /*3a080*/  VIADD R14, R6, 0x80 ;  /* 0x00000080060e7836 */ /* 0x000fc60000000000 */
[----:B------:R-:W-:Y:S02]  /*3a090*/  R2UR UR7, R15 ;  /* 0x000000000f0772ca */ /* 0x000fe400000e0000 */
[----:B------:R-:W-:Y:S02]  /*3a0a0*/  R2UR UR6, R14 ;  /* 0x000000000e0672ca */ /* 0x000fe400000e0000 */
        /* <DEDUP_REMOVED lines=3549> */
[----:B---3--:R-:W3:Y:S01]  /*47e80*/  LD.E R31, desc[UR22][R2.64+0x1c] ;  /* 0x00001c16021f7980 */ /* 0x008ee2000c101900 */
[C---:B------:R-:W-:Y:S02]  /*47e90*/  R2UR UR20, R4.reuse ;  /* 0x00000000041472ca */ /* 0x040fe400000e0000 */
[C---:B------:R-:W-:Y:S01]  /*47ea0*/  R2UR UR21, R5.reuse ;  /* 0x00000000051572ca */ /* 0x040fe200000e0000 */
[----:B----4-:R-:W4:Y:S01]  /*47eb0*/  LD.E R33, desc[UR24][R2.64+0x20] ;  /* 0x0000201802217980 */ /* 0x010f22000c101900 */
        /* <DEDUP_REMOVED lines=719> */
[----:B0-----:R-:W1:Y:S01]  /*4abb0*/  LDL.64 R8, [R0+0x40] ;  /* 0x0000400000087983 */ /* 0x001e620000100a00 */
[----:B------:R-:W-:-:S02]  /*4abc0*/  R2UR UR4, R4 ;  /* 0x00000000040472ca */ /* 0x000fc400000e0000 */
[----:B------:R-:W-:Y:S01]  /*4abd0*/  R2UR UR5, R5 ;  /* 0x00000000050572ca */ /* 0x000fe200000e0000 */
[----:B------:R-:W3:-:S12]  /*4abe0*/  LDL.64 R6, [R0] ;  /* 0x0000000000067983 */ /* 0x000ed80000100a00 */
[----:B-1----:R-:W4:Y:S01]  /*4abf0*/  LD.E R12, desc[UR4][R8.64] ;  /* 0x00000004080c7980 */ /* 0x002f22000c101900 */
[----:B------:R-:W-:Y:S02]  /*4ac00*/  R2UR UR4, R4 ;  /* 0x00000000040472ca */ /* 0x000fe400000e0000 */
[----:B------:R-:W-:Y:S01]  /*4ac10*/  R2UR UR5, R5 ;  /* 0x00000000050572ca */ /* 0x000fe200000e0000 */
[----:B------:R-:W-:-:S12]  /*4ac20*/  BSSY B2, `(.L_x_12903) ;  /* 0x0000006000027945 */ /* 0x000fd80003800000 */
[----:B---3--:R2:W5:Y:S01]  /*4ac30*/  LD.E R6, desc[UR4][R6.64] ;  /* 0x0000000406067980 */ /* 0x008562000c101900 */
[----:B----4-:R-:W-:-:S04]  /*4ac40*/  LOP3.LUT R12, R12, 0x1, RZ, 0xfc, !PT ;  /* 0x000000010c0c7812 */ /* 0x010fc800078efcff */
[----:B------:R-:W-:-:S13]  /*4ac50*/  ISETP.NE.AND P0, PT, R12, 0x3, PT ;  /* 0x000000030c00780c */ /* 0x000fda0003f05270 */
[----:B--2---:R-:W-:Y:S05]  /*4ac60*/  @!P0 BRA `(.L_x_12904) ;  /* 0x0000000000048947 */ /* 0x004fea0003800000 */
[----:B------:R-:W-:Y:S01]  /*4ac70*/  BPT.TRAP 0x1 ;  /* 0x000000040000795c */ /* 0x000fe20000300000 */
.L_x_12904:
[----:B------:R-:W-:Y:S05]  /*4ac80*/  BSYNC B2 ;  /* 0x0000000000027941 */ /* 0x000fea0003800000 */
.L_x_12903:
        /* <DEDUP_REMOVED lines=11> */
[----:B0-----:R-:W-:Y:S05]  /*4ad40*/  RET.REL.NODEC R220 `(_ZN7cutlass13device_kernelIN5flash11enable_sm90INS1_16FlashAttnFwdSm90INS1_25CollectiveMainloopFwdSm90ILi2EN4cute5tupleIJNS5_1CILi1EEES8_S8_EEENS6_IJNS7_ILi128EEENS7_ILi96EEENS7_ILi64EEEEEELi256ENS_6half_tEfNS_4arch4Sm90ELb0ELb1ELb0ELb1ELb1ELb0ELb1ELb1ELb0ELb1ELb1ELb0EEENS1_21CollectiveEpilogueFwdINS6_IJSA_NS7_ILi256EEESB_EEES9_SE_SG_Li256ELb1ELb1ELb1ELb0EEENS1_36VarlenDynamicPersistentTileSchedulerILi128ELi96ELi256ELi128ELb1ELb1ELb1ELb1ELb0ELb1EEEEEEEEEvNT_6ParamsE) ;  /* 0xfffffb50dcac7950 */ /* 0x001fea0003c3ffff */
.L_x_12879:
[----:B0-----:R0:W1:Y:S02]  /*4ad50*/  SYNCS.PHASECHK.TRANS64.TRYWAIT P0, [R6+URZ], R7 ;  /* 0x00000007060075a7 */ /* 0x001064000800017f */
[----:B-1----:R-:W-:Y:S05]  /*4ad60*/  @!P0 NANOSLEEP.SYNCS 0x989680 ;  /* 0x009896800000895d */ /* 0x002fea0003900000 */
[----:B------:R-:W1:Y:S02]  /*4ad70*/  @!P0 SYNCS.PHASECHK.TRANS64 P0, [R6+URZ], R7 ;  /* 0x00000007060085a7 */ /* 0x000e64000800007f */
[----:B-1----:R-:W-:Y:S05]  /*4ad80*/  @!P0 BRA `(.L_x_12879) ;  /* 0xfffffffc00f08947 */ /* 0x002fea000383ffff */
[----:B------:R-:W-:Y:S05]  /*4ad90*/  BRA `(.L_x_12878) ;  /* 0xfffffe4c00847947 */ /* 0x000fea000383ffff */
.L_x_12886:
[----:B0-----:R0:W1:Y:S02]  /*4ada0*/  SYNCS.PHASECHK.TRANS64.TRYWAIT P0, [R20+URZ], R21 ;  /* 0x00000015140075a7 */ /* 0x001064000800017f */
[----:B-1----:R-:W-:Y:S05]  /*4adb0*/  @!P0 NANOSLEEP.SYNCS 0x989680 ;  /* 0x009896800000895d */ /* 0x002fea0003900000 */
[----:B------:R-:W1:Y:S02]  /*4adc0*/  @!P0 SYNCS.PHASECHK.TRANS64 P0, [R20+URZ], R21 ;  /* 0x00000015140085a7 */ /* 0x000e64000800007f */
[----:B-1----:R-:W-:Y:S05]  /*4add0*/  @!P0 BRA `(.L_x_12886) ;  /* 0xfffffffc00f08947 */ /* 0x002fea000383ffff */
[----:B------:R-:W-:Y:S05]  /*4ade0*/  BRA `(.L_x_12885) ;  /* 0xfffffe5400587947 */ /* 0x000fea000383ffff */
.L_x_12905:
        /* <DEDUP_REMOVED lines=9> */
.L_x_15672:


//--------------------- .text._ZN7cutlass13device_kernelIN5flash11enable_sm90INS1_16FlashAttnFwdSm90INS1_25CollectiveMainloopFwdSm90ILi2EN4cute5tupleIJNS5_1CILi1EEES8_S8_EEENS6_IJNS7_ILi128EEENS7_ILi96EEENS7_ILi64EEEEEELi256ENS_6half_tEfNS_4arch4Sm90ELb0ELb1ELb0ELb1ELb1ELb1ELb1ELb1ELb0ELb1ELb1ELb0EEENS1_21CollectiveEpilogueFwdINS6_IJSA_NS7_ILi256EEESB_EEES9_SE_SG_Li256ELb1ELb1ELb1ELb0EEENS1_36VarlenDynamicPersistentTileSchedulerILi128ELi96ELi256ELi128ELb1ELb1ELb1ELb1ELb0ELb1EEEEEEEEEvNT_6ParamsE --------------------------
	.section	.text._ZN7cutlass13device_kernelIN5flash11enable_sm90INS1_16FlashAttnFwdSm90INS1_25CollectiveMainloopFwdSm90ILi2EN4cute5tupleIJNS5_1CILi1EEES8_S8_EEENS6_IJNS7_ILi128EEENS7_ILi96EEENS7_ILi64EEEEEELi256ENS_6half_tEfNS_4arch4Sm90ELb0ELb1ELb0ELb1ELb1ELb1ELb1ELb1ELb0ELb1ELb1ELb0EEENS1_21CollectiveEpilogueFwdINS6_IJSA_NS7_ILi256EEESB_EEES9_SE_SG_Li256ELb1ELb1ELb1ELb0EEENS1_36VarlenDynamicPersistentTileSchedulerILi128ELi96ELi256ELi128ELb1ELb1ELb1ELb1ELb0ELb1EEEEEEEEEvNT_6ParamsE,"ax",@progbits
	.align	128
.text._ZN7cutlass13device_kernelIN5flash11enable_sm90INS1_16FlashAttnFwdSm90INS1_25CollectiveMainloopFwdSm90ILi2EN4cute5tupleIJNS5_1CILi1EEES8_S8_EEENS6_IJNS7_ILi128EEENS7_ILi96EEENS7_ILi64EEEEEELi256ENS_6half_tEfNS_4arch4Sm90ELb0ELb1ELb0ELb1ELb1ELb1ELb1ELb1ELb0ELb1ELb1ELb0EEENS1_21CollectiveEpilogueFwdINS6_IJSA_NS7_ILi256EEESB_EEES9_SE_SG_Li256ELb1ELb1ELb1ELb0EEENS1_36VarlenDynamicPersistentTileSchedulerILi128ELi96ELi256ELi128ELb1ELb1ELb1ELb1ELb0ELb1EEEEEEEEEvNT_6ParamsE:
        .type           _ZN7cutlass13device_kernelIN5flash11enable_sm90INS1_16FlashAttnFwdSm90INS1_25CollectiveMainloopFwdSm90ILi2EN4cute5tupleIJNS5_1CILi1EEES8_S8_EEENS6_IJNS7_ILi128EEENS7_ILi96EEENS7_ILi64EEEEEELi256ENS_6half_tEfNS_4arch4Sm90ELb0ELb1ELb0ELb1ELb1ELb1ELb1ELb1ELb0ELb1ELb1ELb0EEENS1_21CollectiveEpilogueFwdINS6_IJSA_NS7_ILi256EEESB_EEES9_SE_SG_Li256ELb1ELb1ELb1ELb0EEENS1_36VarlenDynamicPersistentTileSchedulerILi128ELi96ELi256ELi128ELb1ELb1ELb1ELb1ELb0ELb1EEEEEEEEEvNT_6ParamsE,@function
        .size           _ZN7cutlass13device_kernelIN5flash11enable_sm90INS1_16FlashAttnFwdSm90INS1_25CollectiveMainloopFwdSm90ILi2EN4cute5tupleIJNS5_1CILi1EEES8_S8_EEENS6_IJNS7_ILi128EEENS7_ILi96EEENS7_ILi64EEEEEELi256ENS_6half_tEfNS_4arch4Sm90ELb0ELb1ELb0ELb1ELb1ELb1ELb1ELb1ELb0ELb1ELb1ELb0EEENS1_21CollectiveEpilogueFwdINS6_IJSA_NS7_ILi256EEESB_EEES9_SE_SG_Li256ELb1ELb1ELb1ELb0EEENS1_36VarlenDynamicPersistentTileSchedulerILi128ELi96ELi256ELi128ELb1ELb1ELb1ELb1ELb0ELb1EEEEEEEEEvNT_6ParamsE,(.L_x_15674 - _ZN7cutlass13device_kernelIN5flash11enable_sm90INS1_16FlashAttnFwdSm90INS1_25CollectiveMainloopFwdSm90ILi2EN4cute5tupleIJNS5_1CILi1EEES8_S8_EEENS6_IJNS7_ILi128EEENS7_ILi96EEENS7_ILi64EEEEEELi256ENS_6half_tEfNS_4arch4Sm90ELb0ELb1ELb0ELb1ELb1ELb1ELb1ELb1ELb0ELb1ELb1ELb0EEENS1_21CollectiveEpilogueFwdINS6_IJSA_NS7_ILi256EEESB_EEES9_SE_SG_Li256ELb1ELb1ELb1ELb0EEENS1_36VarlenDynamicPersistentTileSchedulerILi128ELi96ELi256ELi128ELb1ELb1ELb1ELb1ELb0ELb1EEEEEEEEEvNT_6ParamsE)
        .other          _ZN7cutlass13device_kernelIN5flash11enable_sm90INS1_16FlashAttnFwdSm90INS1_25CollectiveMainloopFwdSm90ILi2EN4cute5tupleIJNS5_1CILi1EEES8_S8_EEENS6_IJNS7_ILi128EEENS7_ILi96EEENS7_ILi64EEEEEELi256ENS_6half_tEfNS_4arch4Sm90ELb0ELb1ELb0ELb1ELb1ELb1ELb1ELb1ELb0ELb1ELb1ELb0EEENS1_21CollectiveEpilogueFwdINS6_IJSA_NS7_ILi256EEESB_EEES9_SE_SG_Li256ELb1ELb1ELb1ELb0EEENS1_36VarlenDynamicPersistentTileSchedulerILi128ELi96ELi256ELi128ELb1ELb1ELb1ELb1ELb0ELb1EEEEEEEEEvNT_6ParamsE,@"STO_CUDA_ENTRY STV_DEFAULT"
_ZN7cutlass13device_kernelIN5flash11enable_sm90INS1_16FlashAttnFwdSm90INS1_25CollectiveMainloopFwdSm90ILi2EN4cute5tupleIJNS5_1CILi1EEES8_S8_EEENS6_IJNS7_ILi128EEENS7_ILi96EEENS7_ILi64EEEEEELi256ENS_6half_tEfNS_4arch4Sm90ELb0ELb1ELb0ELb1ELb1ELb1ELb1ELb1ELb0ELb1ELb1ELb0EEENS1_21CollectiveEpilogueFwdINS6_IJSA_NS7_ILi256EEESB_EEES9_SE_SG_Li256ELb1ELb1ELb1ELb0EEENS1_36VarlenDynamicPersistentTileSchedulerILi128ELi96ELi256ELi128ELb1ELb1ELb1ELb1ELb0ELb1EEEEEEEEEvNT_6ParamsE:
        /* <DEDUP_REMOVED lines=23> */
.L_x_12907:
[----:B------:R-:W-:Y:S05]  /*0170*/  BSYNC B0 ;  /* 0x0000000000007941 */ /* 0x000fea0003800000 */
.L_x_12906:
        /* <DEDUP_REMOVED lines=43> */
.L_x_12908:
        /* <DEDUP_REMOVED lines=22> */
.L_x_12909:
        /* <DEDUP_REMOVED lines=18> */
.L_x_12910:
        /* <DEDUP_REMOVED lines=22> */
.L_x_12911:
        /* <DEDUP_REMOVED lines=22> */
.L_x_12912:
[----:B------:R-:W-:Y:S01]  /*0970*/  PLOP3.LUT P0, PT, PT, PT, UP0, 0x80, 0x0 ;  /* 0x000000000000781c */ /* 0x000fe20003f0f008 */
[----:B------:R-:W-:Y:S01]  /*0980*/  UMOV UR38, 0x1 ;  /* 0x0000000100267882 */ /* 0x000fe20000000000 */
[----:B------:R-:W-:Y:S01]  /*0990*/  NOP ;  /* 0x0000000000007918 */ /* 0x000fe20000000000 */
[----:B------:R-:W-:Y:S01]  /*09a0*/  USEL UR38, UR38, 0x2, !UP0 ;  /* 0x0000000226267887 */ /* 0x000fe2000c000000 */
[----:B------:R-:W-:Y:S01]  /*09b0*/  BSSY B9, `(.L_x_12913) ;  /* 0x00038d1000097945 */ /* 0x000fe20003800000 */
[----:B------:R-:W-:Y:S01]  /*09c0*/  ULDC.64 UR44, c[0x0][0x208] ;  /* 0x00008200002c7ab9 */ /* 0x000fe20000000a00 */
[----:B------:R-:W-:Y:S02]  /*09d0*/  IMAD.U32 R18, RZ, RZ, UR37 ;  /* 0x00000025ff127e24 */ /* 0x000fe4000f8e00ff */
[----:B------:R-:W-:Y:S01]  /*09e0*/  IMAD.U32 R19, RZ, RZ, UR36 ;  /* 0x00000024ff137e24 */ /* 0x000fe2000f8e00ff */
[----:B0123--:R-:W-:Y:S06]  /*09f0*/  BAR.SYNC.DEFER_BLOCKING 0x0 ;  /* 0x0000000000007b1d */ /* 0x00ffec0000010000 */
[----:B------:R-:W-:Y:S05]  /*0a00*/  @!P0 BRA `(.L_x_12914) ;  /* 0x00000300006c8947 */ /* 0x000fea0003800000 */
.L_x_12915:
[----:B------:R-:W-:-:S08]  /*0a10*/  NOP ;  /* 0x0000000000007918 */ /* 0x000fd00000000000 */
[----:B------:R-:W0:Y:S02]  /*0a20*/  USETMAXREG.TRY_ALLOC.CTAPOOL UP0, 0xe8 ;  /* 0x000000e8000079c8 */ /* 0x000e240008000600 */
[----:B0-----:R-:W-:-:S13]  /*0a30*/  PLOP3.LUT P0, PT, PT, PT, UP0, 0x80, 0x0 ;  /* 0x000000000000781c */ /* 0x001fda0003f0f008 */
[----:B------:R-:W-:Y:S05]  /*0a40*/  @!P0 BRA `(.L_x_12915) ;  /* 0xfffffffc00f08947 */ /* 0x000fea000383ffff */
[----:B------:R-:W0:Y:S01]  /*0a50*/  S2R R0, SR_TID.X ;  /* 0x0000000000007919 */ /* 0x000e220000002100 */
[----:B------:R-:W1:Y:S01]  /*0a60*/  S2UR UR4, SR_CgaCtaId ;  /* 0x00000000000479c3 */ /* 0x000e620000008800 */
[----:B------:R-:W-:Y:S01]  /*0a70*/  MOV R2, 0x400 ;  /* 0x0000040000027802 */ /* 0x000fe20000000f00 */
[----:B------:R-:W-:-:S06]  /*0a80*/  UIADD3 URZ, UP0, UR37, 0x1f0, URZ ;  /* 0x000001f0253f7890 */ /* 0x000fcc000ff1e03f */
[----:B------:R-:W-:Y:S06]  /*0a90*/  BAR.ARV 0x8, 0x180 ;  /* 0x0206000000007b1d */ /* 0x000fec0000002000 */
[----:B------:R-:W-:Y:S01]  /*0aa0*/  UIADD3 URZ, UP1, UR37, 0x1fc, URZ ;  /* 0x000001fc253f7890 */ /* 0x000fe2000ff3e03f */
[----:B------:R-:W-:Y:S01]  /*0ab0*/  STL.64 [R1+0x1f0], RZ ;  /* 0x0001f0ff01007387 */ /* 0x000fe20000100a00 */
[----:B------:R-:W-:Y:S02]  /*0ac0*/  UIADD3.X UR39, URZ, UR36, URZ, UP0, !UPT ;  /* 0x000000243f277290 */ /* 0x000fe400087fe43f */
[----:B------:R-:W-:Y:S01]  /*0ad0*/  UIADD3.X UR40, URZ, UR36, URZ, UP1, !UPT ;  /* 0x000000243f287290 */ /* 0x000fe20008ffe43f */
[----:B------:R-:W-:Y:S04]  /*0ae0*/  STL [R1+0x1f8], RZ ;  /* 0x0001f8ff01007387 */ /* 0x000fe80000100800 */
        /* <DEDUP_REMOVED lines=13> */
[----:B------:R-:W-:Y:S02]  /*0bc0*/  IMAD.MOV.U32 R153, RZ, RZ, RZ ;  /* 0x000000ffff997224 */ /* 0x000fe400078e00ff */
[----:B------:R-:W-:Y:S02]  /*0bd0*/  IMAD.MOV.U32 R159, RZ, RZ, RZ ;  /* 0x000000ffff9f7224 */ /* 0x000fe400078e00ff */
[----:B0-----:R-:W-:-:S05]  /*0be0*/  VIADD R11, R0, 0xffffff80 ;  /* 0xffffff80000b7836 */ /* 0x001fca0000000000 */
[----:B------:R-:W-:Y:S01]  /*0bf0*/  SHF.R.S32.HI R0, RZ, 0x1f, R11 ;  /* 0x0000001fff007819 */ /* 0x000fe2000001140b */
[----:B------:R-:W-:Y:S03]  /*0c00*/  STL [R1+0x49c], R11 ;  /* 0x00049c0b01007387 */ /* 0x000fe60000100800 */
[CC--:B------:R-:W-:Y:S02]  /*0c10*/  LEA.HI R3, R0.reuse, R11.reuse, RZ, 0x7 ;  /* 0x0000000b00037211 */ /* 0x0c0fe400078f38ff */
[----:B------:R-:W-:Y:S02]  /*0c20*/  LEA.HI R8, R0, R11, RZ, 0x4 ;  /* 0x0000000b00087211 */ /* 0x000fe400078f20ff */
[----:B------:R-:W-:Y:S02]  /*0c30*/  LOP3.LUT R4, R3, 0xffffff80, RZ, 0xc0, !PT ;  /* 0xffffff8003047812 */ /* 0x000fe400078ec0ff */
[----:B------:R-:W-:-:S02]  /*0c40*/  SHF.R.S32.HI R12, RZ, 0x7, R3 ;  /* 0x00000007ff0c7819 */ /* 0x000fc40000011403 */
[----:B------:R-:W-:Y:S01]  /*0c50*/  SHF.R.S32.HI R9, RZ, 0x4, R8 ;  /* 0x00000004ff097819 */ /* 0x000fe20000011408 */
[----:B------:R-:W-:Y:S01]  /*0c60*/  IMAD.IADD R10, R11, 0x1, -R4 ;  /* 0x000000010b0a7824 */ /* 0x000fe200078e0a04 */
[----:B------:R-:W-:Y:S01]  /*0c70*/  LEA.HI R3, R3, R12, RZ, 0x1 ;  /* 0x0000000c03037211 */ /* 0x000fe200078f08ff */
[----:B------:R-:W-:Y:S01]  /*0c80*/  STL [R1+0x518], R12 ;  /* 0x0005180c01007387 */ /* 0x000fe20000100800 */
[----:B------:R-:W-:Y:S02]  /*0c90*/  LEA.HI R203, R0, R11, RZ, 0x5 ;  /* 0x0000000b00cb7211 */ /* 0x000fe400078f28ff */
[----:B------:R-:W-:Y:S01]  /*0ca0*/  SHF.R.S32.HI R4, RZ, 0x1f, R10 ;  /* 0x0000001fff047819 */ /* 0x000fe2000001140a */
[----:B------:R-:W-:Y:S01]  /*0cb0*/  STL [R1+0x514], R10 ;  /* 0x0005140a01007387 */ /* 0x000fe20000100800 */
[----:B------:R-:W-:Y:S02]  /*0cc0*/  LOP3.LUT R3, R3, 0x3fffffe, RZ, 0xc0, !PT ;  /* 0x03fffffe03037812 */ /* 0x000fe400078ec0ff */
[----:B------:R-:W-:-:S02]  /*0cd0*/  LEA.HI R5, R4, R10, RZ, 0x2 ;  /* 0x0000000a04057211 */ /* 0x000fc400078f10ff */
[----:B------:R-:W-:Y:S01]  /*0ce0*/  LEA.HI R4, R4, R10, RZ, 0x5 ;  /* 0x0000000a04047211 */ /* 0x000fe200078f28ff */
[----:B------:R-:W-:Y:S01]  /*0cf0*/  IMAD.IADD R3, R12, 0x1, -R3 ;  /* 0x000000010c037824 */ /* 0x000fe200078e0a03 */
[--C-:B------:R-:W-:Y:S02]  /*0d00*/  SHF.R.S32.HI R6, RZ, 0x2, R5.reuse ;  /* 0x00000002ff067819 */ /* 0x100fe40000011405 */
[----:B------:R-:W-:Y:S02]  /*0d10*/  SHF.R.S32.HI R7, RZ, 0x1f, R5 ;  /* 0x0000001fff077819 */ /* 0x000fe40000011405 */
[----:B------:R-:W-:Y:S02]  /*0d20*/  SHF.R.S32.HI R4, RZ, 0x5, R4 ;  /* 0x00000005ff047819 */ /* 0x000fe40000011404 */
[----:B------:R-:W-:Y:S02]  /*0d30*/  LEA.HI R7, R7, R6, RZ, 0x3 ;  /* 0x0000000607077211 */ /* 0x000fe400078f18ff */
[----:B------:R-:W-:-:S02]  /*0d40*/  SHF.R.S32.HI R203, RZ, 0x5, R203 ;  /* 0x00000005ffcb7819 */ /* 0x000fc400000114cb */
[----:B------:R-:W-:Y:S02]  /*0d50*/  LOP3.LUT R7, R7, 0xfffffff8, RZ, 0xc0, !PT ;  /* 0xfffffff807077812 */ /* 0x000fe400078ec0ff */
[----:B------:R-:W-:-:S03]  /*0d60*/  LOP3.LUT R5, R5, 0x7ffffffc, RZ, 0xc0, !PT ;  /* 0x7ffffffc05057812 */ /* 0x000fc600078ec0ff */
[----:B------:R-:W-:Y:S01]  /*0d70*/  IMAD.IADD R7, R6, 0x1, -R7 ;  /* 0x0000000106077824 */ /* 0x000fe200078e0a07 */
[----:B------:R-:W-:Y:S01]  /*0d80*/  LOP3.LUT R6, R8, 0x3fffff0, RZ, 0xc0, !PT ;  /* 0x03fffff008067812 */ /* 0x000fe200078ec0ff */
[----:B------:R-:W-:Y:S01]  /*0d90*/  IMAD.IADD R5, R10, 0x1, -R5 ;  /* 0x000000010a057824 */ /* 0x000fe200078e0a05 */
[----:B------:R-:W-:Y:S01]  /*0da0*/  LEA.HI R8, R8, R9, RZ, 0x1 ;  /* 0x0000000908087211 */ /* 0x000fe200078f08ff */
[----:B------:R-:W-:Y:S02]  /*0db0*/  IMAD R4, R4, 0x10, R7 ;  /* 0x0000001004047824 */ /* 0x000fe400078e0207 */
[----:B------:R-:W-:Y:S01]  /*0dc0*/  IMAD.IADD R6, R11, 0x1, -R6 ;  /* 0x000000010b067824 */ /* 0x000fe200078e0a06 */
[----:B------:R-:W-:Y:S01]  /*0dd0*/  LOP3.LUT R8, R8, 0x1ffffffe, RZ, 0xc0, !PT ;  /* 0x1ffffffe08087812 */ /* 0x000fe200078ec0ff */
[----:B------:R-:W-:Y:S01]  /*0de0*/  IMAD R204, R3, 0x40, R4 ;  /* 0x0000004003cc7824 */ /* 0x000fe200078e0204 */
[CC--:B------:R-:W-:Y:S01]  /*0df0*/  LEA.HI R3, R0.reuse, R11.reuse, RZ, 0x2 ;  /* 0x0000000b00037211 */ /* 0x0c0fe200078f10ff */
[----:B------:R-:W-:Y:S01]  /*0e00*/  IMAD.SHL.U32 R205, R5, 0x2, RZ ;  /* 0x0000000205cd7824 */ /* 0x000fe200078e00ff */
[----:B------:R-:W-:Y:S01]  /*0e10*/  LEA.HI R0, R0, R11, RZ, 0x3 ;  /* 0x0000000b00007211 */ /* 0x000fe200078f18ff */
[----:B------:R-:W-:Y:S01]  /*0e20*/  IMAD.IADD R8, R9, 0x1, -R8 ;  /* 0x0000000109087824 */ /* 0x000fe200078e0a08 */
[--C-:B------:R-:W-:Y:S01]  /*0e30*/  SHF.R.S32.HI R158, RZ, 0x2, R3.reuse ;  /* 0x00000002ff9e7819 */ /* 0x100fe20000011403 */
[----:B------:R-:W-:Y:S01]  /*0e40*/  IMAD R9, R203, 0x10, R6 ;  /* 0x00000010cb097824 */ /* 0x000fe200078e0206 */
[----:B------:R-:W-:Y:S01]  /*0e50*/  SHF.R.S32.HI R7, RZ, 0x1f, R3 ;  /* 0x0000001fff077819 */ /* 0x000fe20000011403 */
[----:B------:R-:W-:Y:S01]  /*0e60*/  VIADD R26, R205, 0x40 ;  /* 0x00000040cd1a7836 */ /* 0x000fe20000000000 */
[----:B------:R-:W-:Y:S01]  /*0e70*/  LOP3.LUT R3, R3, 0xfffffffc, RZ, 0xc0, !PT ;  /* 0xfffffffc03037812 */ /* 0x000fe200078ec0ff */
[----:B------:R-:W-:Y:S01]  /*0e80*/  VIADD R175, R158, 0x40 ;  /* 0x000000409eaf7836 */ /* 0x000fe20000000000 */
[----:B------:R-:W-:Y:S01]  /*0e90*/  SHF.R.S32.HI R4, RZ, 0x3, R0 ;  /* 0x00000003ff047819 */ /* 0x000fe20000011400 */
[----:B------:R-:W-:Y:S01]  /*0ea0*/  VIADD R24, R205, 0x50 ;  /* 0x00000050cd187836 */ /* 0x000fe20000000000 */
[----:B------:R-:W-:Y:S01]  /*0eb0*/  LOP3.LUT R0, R0, 0xfffffff8, RZ, 0xc0, !PT ;  /* 0xfffffff800007812 */ /* 0x000fe200078ec0ff */
[----:B------:R-:W-:Y:S01]  /*0ec0*/  IMAD.IADD R3, R11, 0x1, -R3 ;  /* 0x000000010b037824 */ /* 0x000fe200078e0a03 */
[----:B------:R-:W-:Y:S01]  /*0ed0*/  LEA.HI R7, R7, R158, RZ, 0x3 ;  /* 0x0000009e07077211 */ /* 0x000fe200078f18ff */
[----:B------:R0:W-:Y:S01]  /*0ee0*/  STL [R1+0x498], R4 ;  /* 0x0004980401007387 */ /* 0x0001e20000100800 */
[----:B------:R-:W-:-:S02]  /*0ef0*/  IMAD.SHL.U32 R206, R175, 0x40, RZ ;  /* 0x00000040afce7824 */ /* 0x000fc400078e00ff */
[----:B------:R-:W-:Y:S01]  /*0f00*/  IMAD.IADD R6, R11, 0x1, -R0 ;  /* 0x000000010b067824 */ /* 0x000fe200078e0a00 */
[C---:B------:R-:W-:Y:S01]  /*0f10*/  LEA.HI R0, R3.reuse, R3, RZ, 0x1 ;  /* 0x0000000303007211 */ /* 0x040fe200078f08ff */
[C---:B------:R-:W-:Y:S01]  /*0f20*/  IMAD.SHL.U32 R22, R3.reuse, 0x8, RZ ;  /* 0x0000000803167824 */ /* 0x040fe200078e00ff */
[----:B------:R-:W-:Y:S01]  /*0f30*/  LOP3.LUT R206, R206, 0x1c0, RZ, 0xc0, !PT ;  /* 0x000001c0cece7812 */ /* 0x000fe200078ec0ff */
[----:B------:R1:W-:Y:S01]  /*0f40*/  STL [R1+0x4a0], R3 ;  /* 0x0004a00301007387 */ /* 0x0003e20000100800 */
[----:B------:R-:W-:Y:S01]  /*0f50*/  LOP3.LUT R0, R0, 0x1ffffffe, RZ, 0xc0, !PT ;  /* 0x1ffffffe00007812 */ /* 0x000fe200078ec0ff */
[----:B------:R-:W-:Y:S01]  /*0f60*/  IMAD.SHL.U32 R154, R3, 0x4, RZ ;  /* 0x00000004039a7824 */ /* 0x000fe200078e00ff */
[----:B0-----:R-:W-:Y:S01]  /*0f70*/  SHF.R.S32.HI R4, RZ, 0x1f, R175 ;  /* 0x0000001fff047819 */ /* 0x001fe200000114af */
[----:B------:R0:W-:Y:S01]  /*0f80*/  STL [R1+0x4a8], R6 ;  /* 0x0004a80601007387 */ /* 0x0001e20000100800 */
[----:B------:R-:W-:Y:S01]  /*0f90*/  LOP3.LUT R7, R7, 0xfffffff8, RZ, 0xc0, !PT ;  /* 0xfffffff807077812 */ /* 0x000fe200078ec0ff */
[----:B------:R-:W-:Y:S01]  /*0fa0*/  IMAD.SHL.U32 R198, R6, 0x8, RZ ;  /* 0x0000000806c67824 */ /* 0x000fe200078e00ff */
[----:B------:R-:W-:Y:S01]  /*0fb0*/  LEA.HI R4, R4, R175, RZ, 0x3 ;  /* 0x000000af04047211 */ /* 0x000fe200078f18ff */
[----:B------:R-:W-:Y:S01]  /*0fc0*/  VIADD R17, R205, 0x68 ;  /* 0x00000068cd117836 */ /* 0x000fe20000000000 */
[----:B------:R-:W-:Y:S01]  /*0fd0*/  SHF.R.U32.HI R207, RZ, 0x3, R206 ;  /* 0x00000003ffcf7819 */ /* 0x000fe200000116ce */
[----:B-1----:R-:W-:Y:S01]  /*0fe0*/  IMAD.IADD R3, R3, 0x1, -R0 ;  /* 0x0000000103037824 */ /* 0x002fe200078e0a00 */
[--C-:B------:R-:W-:Y:S01]  /*0ff0*/  LOP3.LUT R0, R206, 0x38, R22.reuse, 0xf8, !PT ;  /* 0x00000038ce007812 */ /* 0x100fe200078ef816 */
[----:B------:R-:W-:Y:S01]  /*1000*/  IMAD.SHL.U32 R4, R4, 0x40, RZ ;  /* 0x0000004004047824 */ /* 0x000fe200078e00ff */
[----:B------:R-:W-:Y:S01]  /*1010*/  STL [R1+0x484], R26 ;  /* 0x0004841a01007387 */ /* 0x000fe20000100800 */
[----:B0-----:R-:W-:Y:S01]  /*1020*/  IMAD.IADD R6, R158, 0x1, -R7 ;  /* 0x000000019e067824 */ /* 0x001fe200078e0a07 */
[----:B------:R-:W-:Y:S01]  /*1030*/  SHF.R.S32.HI R23, RZ, 0x1f, R22 ;  /* 0x0000001fff177819 */ /* 0x000fe20000011416 */
[----:B------:R-:W-:Y:S01]  /*1040*/  VIADD R164, R154, 0x10 ;  /* 0x000000109aa47836 */ /* 0x000fe20000000000 */
[----:B------:R-:W-:Y:S01]  /*1050*/  LOP3.LUT R208, R4, 0xfffffe00, RZ, 0xc0, !PT ;  /* 0xfffffe0004d07812 */ /* 0x000fe200078ec0ff */
[C---:B------:R-:W-:Y:S01]  /*1060*/  VIADD R14, R205.reuse, 0x80 ;  /* 0x00000080cd0e7836 */ /* 0x040fe20000000000 */
[----:B------:R0:W-:Y:S01]  /*1070*/  STL [R1+0x494], R6 ;  /* 0x0004940601007387 */ /* 0x0001e20000100800 */
[----:B------:R-:W-:Y:S01]  /*1080*/  VIADD R11, R205, 0x98 ;  /* 0x00000098cd0b7836 */ /* 0x000fe20000000000 */
[----:B------:R-:W-:Y:S01]  /*1090*/  LOP3.LUT R7, R208, R0, R207, 0xf6, !PT ;  /* 0x00000000d0077212 */ /* 0x000fe200078ef6cf */
[----:B------:R-:W-:Y:S01]  /*10a0*/  IMAD R8, R9, 0x8, R8 ;  /* 0x0000000809087824 */ /* 0x000fe200078e0208 */
[----:B------:R-:W-:Y:S01]  /*10b0*/  STL [R1+0x47c], R24 ;  /* 0x00047c1801007387 */ /* 0x000fe20000100800 */
[----:B------:R-:W-:Y:S01]  /*10c0*/  VIADD R5, R205, 0xc0 ;  /* 0x000000c0cd057836 */ /* 0x000fe20000000000 */
[----:B------:R-:W-:Y:S01]  /*10d0*/  SHF.R.S32.HI R222, RZ, 0x1f, R198 ;  /* 0x0000001fffde7819 */ /* 0x000fe200000114c6 */
[----:B------:R-:W-:Y:S01]  /*10e0*/  IMAD R0, R7, 0x2, R2 ;  /* 0x0000000207007824 */ /* 0x000fe200078e0202 */
[----:B------:R-:W-:Y:S01]  /*10f0*/  SHF.R.S32.HI R7, RZ, 0x1f, R26 ;  /* 0x0000001fff077819 */ /* 0x000fe2000001141a */
[----:B------:R-:W-:Y:S01]  /*1100*/  IMAD.SHL.U32 R4, R8, 0x8, RZ ;  /* 0x0000000808047824 */ /* 0x000fe200078e00ff */
[----:B0-----:R-:W-:Y:S01]  /*1110*/  SHF.R.S32.HI R6, RZ, 0x1f, R164 ;  /* 0x0000001fff067819 */ /* 0x001fe200000114a4 */
[C---:B------:R-:W-:Y:S01]  /*1120*/  VIADD R8, R205.reuse, 0xb0 ;  /* 0x000000b0cd087836 */ /* 0x040fe20000000000 */
[----:B------:R0:W-:Y:S01]  /*1130*/  STL [R1+0x444], R5 ;  /* 0x0004440501007387 */ /* 0x0001e20000100800 */
[----:B------:R-:W-:-:S02]  /*1140*/  VIADD R227, R205, 0xd8 ;  /* 0x000000d8cde37836 */ /* 0x000fc40000000000 */
[C---:B------:R-:W-:Y:S01]  /*1150*/  VIADD R229, R205.reuse, 0xc8 ;  /* 0x000000c8cde57836 */ /* 0x040fe20000000000 */
[----:B------:R1:W-:Y:S01]  /*1160*/  STL [R1+0x508], R7 ;  /* 0x0005080701007387 */ /* 0x0003e20000100800 */
[C---:B------:R-:W-:Y:S02]  /*1170*/  VIADD R228, R205.reuse, 0xd0 ;  /* 0x000000d0cde47836 */ /* 0x040fe40000000000 */
[C---:B------:R-:W-:Y:S01]  /*1180*/  VIADD R28, R205.reuse, 0x38 ;  /* 0x00000038cd1c7836 */ /* 0x040fe20000000000 */
[----:B------:R2:W-:Y:S01]  /*1190*/  STL [R1+0x4a4], R6 ;  /* 0x0004a40601007387 */ /* 0x0005e20000100800 */
[C---:B------:R-:W-:Y:S01]  /*11a0*/  VIADD R25, R205.reuse, 0x48 ;  /* 0x00000048cd197836 */ /* 0x040fe20000000000 */
[----:B0-----:R-:W-:Y:S01]  /*11b0*/  SHF.R.S32.HI R5, RZ, 0x1f, R5 ;  /* 0x0000001fff057819 */ /* 0x001fe20000011405 */
[C---:B------:R-:W-:Y:S01]  /*11c0*/  VIADD R21, R205.reuse, 0x58 ;  /* 0x00000058cd157836 */ /* 0x040fe20000000000 */
[----:B------:R0:W-:Y:S01]  /*11d0*/  STL [R1+0x520], R4 ;  /* 0x0005200401007387 */ /* 0x0001e20000100800 */
[C---:B------:R-:W-:Y:S01]  /*11e0*/  VIADD R20, R205.reuse, 0x60 ;  /* 0x00000060cd147836 */ /* 0x040fe20000000000 */
[----:B-1----:R-:W-:Y:S01]  /*11f0*/  SHF.R.S32.HI R7, RZ, 0x1f, R24 ;  /* 0x0000001fff077819 */ /* 0x002fe20000011418 */
[C---:B------:R-:W-:Y:S01]  /*1200*/  VIADD R16, R205.reuse, 0x70 ;  /* 0x00000070cd107836 */ /* 0x040fe20000000000 */
[----:B------:R1:W-:Y:S01]  /*1210*/  STL [R1+0x4c8], R5 ;  /* 0x0004c80501007387 */ /* 0x0003e20000100800 */
[----:B------:R-:W-:-:S02]  /*1220*/  VIADD R15, R205, 0x78 ;  /* 0x00000078cd0f7836 */ /* 0x000fc40000000000 */
[C---:B--2---:R-:W-:Y:S01]  /*1230*/  VIADD R6, R205.reuse, 0xb8 ;  /* 0x000000b8cd067836 */ /* 0x044fe20000000000 */
[----:B------:R2:W-:Y:S01]  /*1240*/  STL [R1+0x500], R7 ;  /* 0x0005000701007387 */ /* 0x0005e20000100800 */
[C---:B------:R-:W-:Y:S02]  /*1250*/  VIADD R13, R205.reuse, 0x88 ;  /* 0x00000088cd0d7836 */ /* 0x040fe40000000000 */
[C---:B0-----:R-:W-:Y:S01]  /*1260*/  VIADD R4, R205.reuse, 0xf0 ;  /* 0x000000f0cd047836 */ /* 0x041fe20000000000 */
[----:B------:R0:W-:Y:S01]  /*1270*/  STL [R1+0x448], R6 ;  /* 0x0004480601007387 */ /* 0x0001e20000100800 */
        /* <DEDUP_REMOVED lines=8> */
[----:B------:R-:W-:Y:S01]  /*1300*/  VIADD R225, R205, 0xe8 ;  /* 0x000000e8cde17836 */ /* 0x000fe20000000000 */
[----:B0-----:R-:W-:Y:S01]  /*1310*/  SHF.R.S32.HI R6, RZ, 0x1f, R6 ;  /* 0x0000001fff067819 */ /* 0x001fe20000011406 */
[C---:B------:R-:W-:Y:S01]  /*1320*/  VIADD R152, R22.reuse, 0x20 ;  /* 0x0000002016987836 */ /* 0x040fe20000000000 */
[----:B------:R0:W-:Y:S01]  /*1330*/  STL [R1+0x4f4], R7 ;  /* 0x0004f40701007387 */ /* 0x0001e20000100800 */
[----:B------:R-:W-:-:S02]  /*1340*/  VIADD R172, R22, 0x40 ;  /* 0x0000004016ac7836 */ /* 0x000fc40000000000 */
[C---:B-1----:R-:W-:Y:S01]  /*1350*/  VIADD R0, R205.reuse, 0xf8 ;  /* 0x000000f8cd007836 */ /* 0x042fe20000000000 */
[----:B------:R1:W-:Y:S01]  /*1360*/  STL [R1+0x4cc], R6 ;  /* 0x0004cc0601007387 */ /* 0x0003e20000100800 */
[C---:B------:R-:W-:Y:S01]  /*1370*/  VIADD R167, R22.reuse, 0x60 ;  /* 0x0000006016a77836 */ /* 0x040fe20000000000 */
[----:B--2---:R-:W-:Y:S01]  /*1380*/  SHF.R.S32.HI R5, RZ, 0x1f, R4 ;  /* 0x0000001fff057819 */ /* 0x004fe20000011404 */
[C---:B------:R-:W-:Y:S01]  /*1390*/  VIADD R166, R22.reuse, 0x80 ;  /* 0x0000008016a67836 */ /* 0x040fe20000000000 */
[----:B------:R2:W-:Y:S01]  /*13a0*/  STL [R1+0x490], R4 ;  /* 0x0004900401007387 */ /* 0x0005e20000100800 */
[C---:B------:R-:W-:Y:S01]  /*13b0*/  VIADD R165, R22.reuse, 0xa0 ;  /* 0x000000a016a57836 */ /* 0x040fe20000000000 */
[----:B0-----:R-:W-:Y:S01]  /*13c0*/  SHF.R.S32.HI R7, RZ, 0x1f, R14 ;  /* 0x0000001fff077819 */ /* 0x001fe2000001140e */
[C---:B------:R-:W-:Y:S01]  /*13d0*/  VIADD R174, R22.reuse, 0xc0 ;  /* 0x000000c016ae7836 */ /* 0x040fe20000000000 */
[----:B------:R0:W-:Y:S01]  /*13e0*/  STL [R1+0x488], R28 ;  /* 0x0004881c01007387 */ /* 0x0001e20000100800 */
[----:B------:R-:W-:Y:S01]  /*13f0*/  VIADD R173, R22, 0xe0 ;  /* 0x000000e016ad7836 */ /* 0x000fe20000000000 */
[----:B-1----:R-:W-:Y:S01]  /*1400*/  SHF.R.S32.HI R6, RZ, 0x1f, R228 ;  /* 0x0000001fff067819 */ /* 0x002fe200000114e4 */
[C---:B------:R-:W-:Y:S01]  /*1410*/  VIADD R200, R198.reuse, 0x40 ;  /* 0x00000040c6c87836 */ /* 0x040fe20000000000 */
[----:B------:R1:W-:Y:S01]  /*1420*/  STL [R1+0x4e8], R7 ;  /* 0x0004e80701007387 */ /* 0x0003e20000100800 */
[C---:B------:R-:W-:Y:S01]  /*1430*/  VIADD R199, R198.reuse, 0x80 ;  /* 0x00000080c6c77836 */ /* 0x040fe20000000000 */
[----:B--2---:R-:W-:Y:S01]  /*1440*/  SHF.R.S32.HI R4, RZ, 0x1f, R0 ;  /* 0x0000001fff047819 */ /* 0x004fe20000011400 */
[----:B------:R-:W-:Y:S01]  /*1450*/  VIADD R201, R198, 0xc0 ;  /* 0x000000c0c6c97836 */ /* 0x000fe20000000000 */
[----:B------:R2:W-:Y:S01]  /*1460*/  STL [R1+0x480], R25 ;  /* 0x0004801901007387 */ /* 0x0005e20000100800 */
[----:B------:R-:W-:Y:S01]  /*1470*/  SHF.R.S32.HI R157, RZ, 0x1f, R152 ;  /* 0x0000001fff9d7819 */ /* 0x000fe20000011498 */
[----:B------:R-:W-:Y:S01]  /*1480*/  VIADD R223, R205, 0x30 ;  /* 0x00000030cddf7836 */ /* 0x000fe20000000000 */
[----:B0-----:R-:W-:Y:S01]  /*1490*/  SHF.R.S32.HI R28, RZ, 0x1f, R28 ;  /* 0x0000001fff1c7819 */ /* 0x001fe2000001141c */
[----:B------:R0:W-:Y:S01]  /*14a0*/  STL [R1+0x478], R21 ;  /* 0x0004781501007387 */ /* 0x0001e20000100800 */
[----:B------:R-:W-:-:S02]  /*14b0*/  SHF.R.S32.HI R197, RZ, 0x1f, R172 ;  /* 0x0000001fffc57819 */ /* 0x000fc400000114ac */
[----:B-1----:R-:W-:Y:S01]  /*14c0*/  SHF.R.S32.HI R7, RZ, 0x1f, R11 ;  /* 0x0000001fff077819 */ /* 0x002fe2000001140b */
[----:B------:R1:W-:Y:S01]  /*14d0*/  STL [R1+0x474], R20 ;  /* 0x0004741401007387 */ /* 0x0003e20000100800 */
[----:B------:R-:W-:Y:S02]  /*14e0*/  SHF.R.S32.HI R196, RZ, 0x1f, R167 ;  /* 0x0000001fffc47819 */ /* 0x000fe400000114a7 */
[----:B--2---:R-:W-:Y:S01]  /*14f0*/  SHF.R.S32.HI R25, RZ, 0x1f, R25 ;  /* 0x0000001fff197819 */ /* 0x004fe20000011419 */
[----:B------:R2:W-:Y:S01]  /*1500*/  STL [R1+0x4dc], R7 ;  /* 0x0004dc0701007387 */ /* 0x0005e20000100800 */
[----:B------:R-:W-:Y:S02]  /*1510*/  SHF.R.S32.HI R195, RZ, 0x1f, R166 ;  /* 0x0000001fffc37819 */ /* 0x000fe400000114a6 */
        /* <DEDUP_REMOVED lines=20> */
[----:B-1----:R-:W-:-:S03]  /*1660*/  SHF.R.S32.HI R12, RZ, 0x1f, R12 ;  /* 0x0000001fff0c7819 */ /* 0x002fc6000001140c */
[----:B------:R1:W-:Y:S01]  /*1670*/  STL [R1+0x48c], R0 ;  /* 0x00048c0001007387 */ /* 0x0003e20000100800 */
[----:B--2---:R-:W-:-:S03]  /*1680*/  SHF.R.S32.HI R10, RZ, 0x1f, R10 ;  /* 0x0000001fff0a7819 */ /* 0x004fc6000001140a */
[----:B------:R2:W-:Y:S01]  /*1690*/  STL [R1+0x4c4], R7 ;  /* 0x0004c40701007387 */ /* 0x0005e20000100800 */
[----:B0-----:R-:W-:-:S03]  /*16a0*/  SHF.R.S32.HI R9, RZ, 0x1f, R9 ;  /* 0x0000001fff097819 */ /* 0x001fc60000011409 */
[----:B------:R0:W-:Y:S01]  /*16b0*/  STL [R1+0x4c0], R6 ;  /* 0x0004c00601007387 */ /* 0x0001e20000100800 */
[----:B-1----:R-:W-:-:S03]  /*16c0*/  IMAD R0, R3, 0x8, R204 ;  /* 0x0000000803007824 */ /* 0x002fc600078e02cc */
[----:B------:R1:W-:Y:S01]  /*16d0*/  STL [R1+0x470], R17 ;  /* 0x0004701101007387 */ /* 0x0003e20000100800 */
[----:B--2---:R-:W-:-:S03]  /*16e0*/  SHF.R.S32.HI R7, RZ, 0x1f, R226 ;  /* 0x0000001fff077819 */ /* 0x004fc600000114e2 */
[----:B------:R1:W-:Y:S01]  /*16f0*/  STL [R1+0x464], R14 ;  /* 0x0004640e01007387 */ /* 0x0003e20000100800 */
[----:B0-----:R-:W-:-:S03]  /*1700*/  SHF.R.S32.HI R6, RZ, 0x1f, R225 ;  /* 0x0000001fff067819 */ /* 0x001fc600000114e1 */
        /* <DEDUP_REMOVED lines=16> */
[----:B------:R1:W-:Y:S02]  /*1810*/  STL [R1+0x4ac], R4 ;  /* 0x0004ac0401007387 */ /* 0x0003e40000100800 */
.L_x_13159:
[----:B------:R-:W-:Y:S05]  /*1820*/  YIELD ;  /* 0x0000000000007946 */ /* 0x000fea0003800000 */
[----:B------:R-:W-:Y:S01]  /*1830*/  ULDC.64 UR4, c[0x0][0xb20] ;  /* 0x0002c80000047ab9 */ /* 0x000fe20000000a00 */
[----:B012---:R-:W0:Y:S01]  /*1840*/  LDC.64 R4, c[0x0][0xb00] ;  /* 0x0002c000ff047b82 */ /* 0x007e220000000a00 */
[----:B------:R-:W-:Y:S01]  /*1850*/  ISETP.NE.U32.AND P1, PT, RZ, UR4, PT ;  /* 0x00000004ff007c0c */ /* 0x000fe2000bf25070 */
[----:B----4-:R-:W-:Y:S02]  /*1860*/  IMAD.MOV.U32 R10, RZ, RZ, RZ ;  /* 0x000000ffff0a7224 */ /* 0x010fe400078e00ff */
[----:B------:R-:W-:Y:S01]  /*1870*/  IMAD.MOV.U32 R30, RZ, RZ, RZ ;  /* 0x000000ffff1e7224 */ /* 0x000fe200078e00ff */
[----:B------:R-:W-:Y:S01]  /*1880*/  ISETP.NE.AND.EX P1, PT, RZ, UR5, PT, P1 ;  /* 0x00000005ff007c0c */ /* 0x000fe2000bf25310 */
[----:B------:R-:W-:-:S02]  /*1890*/  ULDC.64 UR4, c[0x0][0xb10] ;  /* 0x0002c40000047ab9 */ /* 0x000fc40000000a00 */
[----:B------:R-:W-:-:S04]  /*18a0*/  ISETP.NE.U32.AND P2, PT, RZ, UR4, PT ;  /* 0x00000004ff007c0c */ /* 0x000fc8000bf45070 */
[----:B------:R-:W-:Y:S01]  /*18b0*/  ISETP.NE.AND.EX P2, PT, RZ, UR5, PT, P2 ;  /* 0x00000005ff007c0c */ /* 0x000fe2000bf45320 */
[----:B------:R-:W-:Y:S02]  /*18c0*/  ULDC.64 UR4, c[0x0][0xb00] ;  /* 0x0002c00000047ab9 */ /* 0x000fe40000000a00 */
[----:B------:R-:W-:-:S03]  /*18d0*/  ISETP.NE.U32.AND P0, PT, RZ, UR4, PT ;  /* 0x00000004ff007c0c */ /* 0x000fc6000bf05070 */
[----:B---3--:R-:W1:Y:S01]  /*18e0*/  @P1 LDC.64 R6, c[0x0][0xb20] ;  /* 0x0002c800ff061b82 */ /* 0x008e620000000a00 */
        /* <DEDUP_REMOVED lines=30> */
.L_x_12917:
        /* <DEDUP_REMOVED lines=14> */
.L_x_12918:
[----:B------:R-:W-:Y:S05]  /*1bb0*/  @!P0 BRA `(.L_x_12919) ;  /* 0x00000000000c8947 */ /* 0x000fea0003800000 */
[----:B------:R-:W2:Y:S04]  /*1bc0*/  LDG.E R0, desc[UR44][R4.64] ;  /* 0x0000002c04007981 */ /* 0x000ea8000c1e1900 */
[----:B------:R-:W2:Y:S02]  /*1bd0*/  LDG.E R31, desc[UR44][R4.64+0x4] ;  /* 0x0000042c041f7981 */ /* 0x000ea4000c1e1900 */
[----:B--2---:R-:W-:-:S07]  /*1be0*/  IMAD.IADD R31, R31, 0x1, -R0 ;  /* 0x000000011f1f7824 */ /* 0x004fce00078e0a00 */
.L_x_12919:
[----:B------:R-:W-:Y:S02]  /*1bf0*/  ULDC.64 UR4, c[0x0][0xb08] ;  /* 0x0002c20000047ab9 */ /* 0x000fe40000000a00 */
[----:B------:R-:W-:-:S04]  /*1c00*/  ISETP.NE.U32.AND P0, PT, RZ, UR4, PT ;  /* 0x00000004ff007c0c */ /* 0x000fc8000bf05070 */
[----:B------:R-:W-:Y:S01]  /*1c10*/  ISETP.NE.AND.EX P0, PT, RZ, UR5, PT, P0 ;  /* 0x00000005ff007c0c */ /* 0x000fe2000bf05300 */
[----:B------:R-:W-:Y:S02]  /*1c20*/  ULDC.64 UR4, c[0x0][0xb28] ;  /* 0x0002ca0000047ab9 */ /* 0x000fe40000000a00 */
[----:B------:R-:W-:-:S04]  /*1c30*/  ISETP.NE.U32.AND P1, PT, RZ, UR4, PT ;  /* 0x00000004ff007c0c */ /* 0x000fc8000bf25070 */
[----:B------:R-:W-:-:S06]  /*1c40*/  ISETP.NE.AND.EX P1, PT, RZ, UR5, PT, P1 ;  /* 0x00000005ff007c0c */ /* 0x000fcc000bf25310 */
[----:B------:R-:W1:Y:S08]  /*1c50*/  @P0 LDC.64 R8, c[0x0][0xb08] ;  /* 0x0002c200ff080b82 */ /* 0x000e700000000a00 */
[----:B0-----:R-:W0:Y:S01]  /*1c60*/  @P1 LDC.64 R4, c[0x0][0xb28] ;  /* 0x0002ca00ff041b82 */ /* 0x001e220000000a00 */
[----:B-1----:R-:W-:-:S05]  /*1c70*/  @P0 IMAD.WIDE R8, R99, 0x4, R8 ;  /* 0x0000000463080825 */ /* 0x002fca00078e0208 */
[----:B------:R-:W2:Y:S04]  /*1c80*/  @P0 LDG.E R0, desc[UR44][R8.64] ;  /* 0x0000002c08000981 */ /* 0x000ea8000c1e1900 */
[----:B------:R-:W2:Y:S01]  /*1c90*/  @P0 LDG.E R3, desc[UR44][R8.64+0x4] ;  /* 0x0000042c08030981 */ /* 0x000ea2000c1e1900 */
[----:B0-----:R-:W-:Y:S02]  /*1ca0*/  @P1 IMAD.WIDE R6, R99, 0x4, R4 ;  /* 0x0000000463061825 */ /* 0x001fe400078e0204 */
[----:B------:R-:W0:Y:S02]  /*1cb0*/  LDC R4, c[0x0][0x448] ;  /* 0x00011200ff047b82 */ /* 0x000e240000000800 */
[----:B-----5:R-:W-:-:S06]  /*1cc0*/  IMAD.MOV.U32 R44, RZ, RZ, R31 ;  /* 0x000000ffff2c7224 */ /* 0x020fcc00078e001f */
[----:B------:R1:W5:Y:S01]  /*1cd0*/  @P1 LDG.E R44, desc[UR44][R6.64] ;  /* 0x0000002c062c1981 */ /* 0x000362000c1e1900 */
[----:B------:R-:W-:Y:S02]  /*1ce0*/  IMAD.SHL.U32 R216, R97, 0x80, RZ ;  /* 0x0000008061d87824 */ /* 0x000fe400078e00ff */
[----:B------:R-:W-:Y:S01]  /*1cf0*/  IMAD.IADD R13, R31, 0x1, -R10 ;  /* 0x000000011f0d7824 */ /* 0x000fe200078e0a0a */
[----:B0-----:R-:W-:Y:S02]  /*1d00*/  ISETP.NE.AND P1, PT, R4, 0x1, PT ;  /* 0x000000010400780c */ /* 0x001fe40003f25270 */
[----:B------:R-:W0:Y:S11]  /*1d10*/  LDC.64 R4, c[0x0][0xad8] ;  /* 0x0002b600ff047b82 */ /* 0x000e360000000a00 */
        /* <DEDUP_REMOVED lines=8> */
[----:B------:R-:W-:Y:S01]  /*1da0*/  VIADD R0, R29, 0x5f ;  /* 0x0000005f1d007836 */ /* 0x000fe20000000000 */
[----:B---3--:R-:W-:-:S03]  /*1db0*/  @P1 SHF.R.U32.HI R3, RZ, R11, R6 ;  /* 0x0000000bff031219 */ /* 0x008fc60000011606 */
        /* <DEDUP_REMOVED lines=17> */
.L_x_12922:
[----:B------:R-:W-:-:S13]  /*1ed0*/  ISETP.NE.AND P0, PT, R5, 0x1, PT ;  /* 0x000000010500780c */ /* 0x000fda0003f05270 */
[----:B------:R-:W0:Y:S02]  /*1ee0*/  @P0 LDC.64 R6, c[0x0][0xae0] ;  /* 0x0002b800ff060b82 */ /* 0x000e240000000a00 */
[----:B0-----:R-:W-:-:S05]  /*1ef0*/  @P0 IMAD.HI.U32 R6, R0, R6, RZ ;  /* 0x0000000600060227 */ /* 0x001fca00078e00ff */
[----:B------:R-:W-:-:S07]  /*1f00*/  @P0 SHF.R.U32.HI R0, RZ, R7, R6 ;  /* 0x00000007ff000219 */ /* 0x000fce0000011606 */
.L_x_12923:
[----:B------:R-:W-:Y:S05]  /*1f10*/  BSYNC B0 ;  /* 0x0000000000007941 */ /* 0x000fea0003800000 */
.L_x_12921:
[----:B------:R-:W-:-:S05]  /*1f20*/  IMAD R3, R0, R5, R5 ;  /* 0x0000000500037224 */ /* 0x000fca00078e0205 */
[----:B------:R-:W-:-:S07]  /*1f30*/  VIMNMX R4, R4, R3, PT ;  /* 0x0000000304047248 */ /* 0x000fce0003fe0100 */
.L_x_12920:
        /* <DEDUP_REMOVED lines=25> */
.L_x_12926:
[----:B------:R-:W-:-:S13]  /*20d0*/  ISETP.NE.AND P0, PT, R5, 0x1, PT ;  /* 0x000000010500780c */ /* 0x000fda0003f05270 */
[----:B------:R-:W0:Y:S02]  /*20e0*/  @P0 LDC.64 R6, c[0x0][0xae0] ;  /* 0x0002b800ff060b82 */ /* 0x000e240000000a00 */
[----:B0-----:R-:W-:-:S05]  /*20f0*/  @P0 IMAD.HI.U32 R6, R0, R6, RZ ;  /* 0x0000000600060227 */ /* 0x001fca00078e00ff */
[----:B------:R-:W-:-:S07]  /*2100*/  @P0 SHF.R.U32.HI R0, RZ, R7, R6 ;  /* 0x00000007ff000219 */ /* 0x000fce0000011606 */
.L_x_12927:
[----:B------:R-:W-:Y:S05]  /*2110*/  BSYNC B0 ;  /* 0x0000000000007941 */ /* 0x000fea0003800000 */
.L_x_12925:
[----:B------:R-:W-:-:S05]  /*2120*/  IMAD R0, R0, R5, RZ ;  /* 0x0000000500007224 */ /* 0x000fca00078e02ff */
[----:B------:R-:W-:-:S07]  /*2130*/  VIMNMX R3, R3, R0, !PT ;  /* 0x0000000003037248 */ /* 0x000fce0007fe0100 */
.L_x_12924:
[----:B------:R-:W-:Y:S01]  /*2140*/  IMAD.HI R3, R3, 0x2aaaaaab, RZ ;  /* 0x2aaaaaab03037827 */ /* 0x000fe200078e02ff */
[----:B------:R-:W-:Y:S01]  /*2150*/  BSSY B0, `(.L_x_12928) ;  /* 0x0000028000007945 */ /* 0x000fe20003800000 */
[----:B------:R-:W-:Y:S02]  /*2160*/  LOP3.LUT R224, R217, 0xff, RZ, 0xc0, !PT ;  /* 0x000000ffd9e07812 */ /* 0x000fe400078ec0ff */
[----:B------:R-:W-:Y:S02]  /*2170*/  SHF.R.U32.HI R217, RZ, 0x10, R217 ;  /* 0x00000010ffd97819 */ /* 0x000fe400000116d9 */
[----:B------:R-:W-:-:S04]  /*2180*/  SHF.R.U32.HI R0, RZ, 0x1f, R3 ;  /* 0x0000001fff007819 */ /* 0x000fc80000011603 */
[----:B------:R-:W-:Y:S01]  /*2190*/  LEA.HI.SX32 R0, R3, R0, 0x1c ;  /* 0x0000000003007211 */ /* 0x000fe200078fe2ff */
[----:B------:R-:W-:-:S03]  /*21a0*/  IMAD.MOV.U32 R3, RZ, RZ, RZ ;  /* 0x000000ffff037224 */ /* 0x000fc600078e00ff */
        /* <DEDUP_REMOVED lines=34> */
.L_x_12929:
[----:B------:R-:W-:Y:S05]  /*23d0*/  BSYNC B0 ;  /* 0x0000000000007941 */ /* 0x000fea0003800000 */
.L_x_12928:
        /* <DEDUP_REMOVED lines=37> */
.L_x_12932:
[----:B------:R-:W-:Y:S05]  /*2630*/  BSYNC B6 ;  /* 0x0000000000067941 */ /* 0x000fea0003800000 */
.L_x_12931:
        /* <DEDUP_REMOVED lines=20> */
.L_x_12934:
[----:B------:R-:W-:Y:S05]  /*2780*/  BSYNC B6 ;  /* 0x0000000000067941 */ /* 0x000fea0003800000 */
.L_x_12933:
[----:B------:R-:W-:Y:S01]  /*2790*/  ULDC.64 UR4, c[0x0][0xaf0] ;  /* 0x0002bc0000047ab9 */ /* 0x000fe20000000a00 */
[----:B------:R-:W2:Y:S01]  /*27a0*/  LDL R34, [R1+0x494] ;  /* 0x0004940001227983 */ /* 0x000ea20000100800 */
[----:B------:R-:W-:Y:S01]  /*27b0*/  ISETP.NE.U32.AND P0, PT, RZ, UR4, PT ;  /* 0x00000004ff007c0c */ /* 0x000fe2000bf05070 */
[----:B------:R-:W-:Y:S02]  /*27c0*/  IMAD.MOV.U32 R0, RZ, RZ, R99 ;  /* 0x000000ffff007224 */ /* 0x000fe400078e0063 */
[----:B------:R-:W3:Y:S01]  /*27d0*/  LDL R32, [R1+0x4a0] ;  /* 0x0004a00001207983 */ /* 0x000ee20000100800 */
[----:B------:R-:W-:Y:S01]  /*27e0*/  ISETP.NE.AND.EX P0, PT, RZ, UR5, PT, P0 ;  /* 0x00000005ff007c0c */ /* 0x000fe2000bf05300 */
[----:B------:R-:W-:Y:S01]  /*27f0*/  ULDC UR8, c[0x0][0x320] ;  /* 0x0000c80000087ab9 */ /* 0x000fe20000000800 */
[----:B------:R-:W-:Y:S01]  /*2800*/  SHF.R.S32.HI R3, RZ, 0x1f, R158 ;  /* 0x0000001fff037819 */ /* 0x000fe2000001149e */
[----:B------:R-:W0:Y:S01]  /*2810*/  S2R R33, SR_TID.X ;  /* 0x0000000000217919 */ /* 0x000e220000002100 */
[----:B------:R-:W1:Y:S01]  /*2820*/  LDC R11, c[0x0][0x3f4] ;  /* 0x0000fd00ff0b7b82 */ /* 0x000e620000000800 */
[----:B------:R-:W-:Y:S01]  /*2830*/  ULDC.64 UR4, c[0x0][0x3f8] ;  /* 0x0000fe0000047ab9 */ /* 0x000fe20000000a00 */
[----:B------:R-:W-:Y:S01]  /*2840*/  SHF.R.S32.HI R155, RZ, 0x1f, R154 ;  /* 0x0000001fff9b7819 */ /* 0x000fe2000001149a */
[----:B------:R-:W-:-:S06]  /*2850*/  ULDC.64 UR6, c[0x0][0x408] ;  /* 0x0001020000067ab9 */ /* 0x000fcc0000000a00 */
[----:B------:R-:W4:Y:S02]  /*2860*/  @P0 LDC.64 R4, c[0x0][0xaf0] ;  /* 0x0002bc00ff040b82 */ /* 0x000f240000000a00 */
[----:B----4-:R-:W-:-:S05]  /*2870*/  @P0 IMAD.WIDE R4, R99, 0x4, R4 ;  /* 0x0000000463040825 */ /* 0x010fca00078e0204 */
[----:B------:R4:W3:Y:S01]  /*2880*/  @P0 LDG.E R0, desc[UR44][R4.64] ;  /* 0x0000002c04000981 */ /* 0x0008e2000c1e1900 */
[----:B------:R-:W-:Y:S01]  /*2890*/  ISETP.GE.AND P1, PT, R152, UR8, PT ;  /* 0x0000000898007c0c */ /* 0x000fe2000bf26270 */
[C---:B------:R-:W-:Y:S01]  /*28a0*/  IMAD R7, R3.reuse, UR4, RZ ;  /* 0x0000000403077c24 */ /* 0x040fe2000f8e02ff */
[----:B0-----:R-:W-:Y:S01]  /*28b0*/  SHF.R.U32.HI R33, RZ, 0x7, R33 ;  /* 0x00000007ff217819 */ /* 0x001fe20000011621 */
[----:B------:R-:W-:Y:S01]  /*28c0*/  IMAD R9, R3, UR6, RZ ;  /* 0x0000000603097c24 */ /* 0x000fe2000f8e02ff */
[----:B------:R-:W-:Y:S01]  /*28d0*/  SEL R3, RZ, 0xffffffff, P1 ;  /* 0xffffffffff037807 */ /* 0x000fe20000800000 */
[----:B------:R-:W-:Y:S01]  /*28e0*/  IMAD.WIDE.U32 R16, R158, UR4, R154 ;  /* 0x000000049e107c25 */ /* 0x000fe2000f8e009a */
[----:B------:R-:W-:Y:S02]  /*28f0*/  ISETP.GE.AND P0, PT, R22, UR8, PT ;  /* 0x0000000816007c0c */ /* 0x000fe4000bf06270 */
[----:B------:R-:W-:Y:S01]  /*2900*/  ISETP.NE.AND P6, PT, R33, 0x1, PT ;  /* 0x000000012100780c */ /* 0x000fe20003fc5270 */
[C---:B------:R-:W-:Y:S01]  /*2910*/  IMAD R7, R158.reuse, UR5, R7 ;  /* 0x000000059e077c24 */ /* 0x040fe2000f8e0207 */
[----:B----4-:R-:W-:Y:S01]  /*2920*/  SEL R4, RZ, 0x1, P0 ;  /* 0x00000001ff047807 */ /* 0x010fe20000000000 */
[----:B------:R-:W-:Y:S01]  /*2930*/  IMAD.WIDE.U32 R20, R158, UR4, R22 ;  /* 0x000000049e147c25 */ /* 0x000fe2000f8e0016 */
[----:B------:R-:W-:-:S02]  /*2940*/  ISETP.GE.AND P0, PT, R172, UR8, PT ;  /* 0x00000008ac007c0c */ /* 0x000fc4000bf06270 */
[----:B------:R-:W-:Y:S01]  /*2950*/  ISETP.GE.AND P1, PT, R167, UR8, PT ;  /* 0x00000008a7007c0c */ /* 0x000fe2000bf26270 */
[----:B------:R-:W-:Y:S01]  /*2960*/  IMAD.SHL.U32 R5, R3, 0x2, RZ ;  /* 0x0000000203057824 */ /* 0x000fe200078e00ff */
[----:B------:R-:W-:Y:S01]  /*2970*/  ISETP.GE.AND P2, PT, R173, UR8, PT ;  /* 0x00000008ad007c0c */ /* 0x000fe2000bf46270 */
[----:B------:R-:W-:Y:S01]  /*2980*/  IMAD.IADD R3, R30, 0x1, R31 ;  /* 0x000000011e037824 */ /* 0x000fe200078e021f */
[----:B------:R-:W-:Y:S01]  /*2990*/  SEL R6, RZ, 0x8, P1 ;  /* 0x00000008ff067807 */ /* 0x000fe20000800000 */
[----:B------:R-:W-:Y:S01]  /*29a0*/  IMAD.IADD R17, R17, 0x1, R7 ;  /* 0x0000000111117824 */ /* 0x000fe200078e0207 */
[----:B------:R-:W-:Y:S01]  /*29b0*/  LOP3.LUT R4, R5, 0x2, R4, 0xe2, !PT ;  /* 0x0000000205047812 */ /* 0x000fe200078ee204 */
[----:B------:R-:W-:Y:S01]  /*29c0*/  IMAD.IADD R21, R7, 0x1, R21 ;  /* 0x0000000107157824 */ /* 0x000fe200078e0215 */
[----:B-----5:R-:W-:Y:S01]  /*29d0*/  SHF.R.S32.HI R7, RZ, 0x1f, R44 ;  /* 0x0000001fff077819 */ /* 0x020fe2000001142c */
[----:B------:R-:W-:Y:S01]  /*29e0*/  IMAD.WIDE.U32 R24, R158, UR6, R154 ;  /* 0x000000069e187c25 */ /* 0x000fe2000f8e009a */
[----:B------:R-:W-:-:S02]  /*29f0*/  SEL R5, RZ, 0x4, P0 ;  /* 0x00000004ff057807 */ /* 0x000fc40000000000 */
[----:B------:R-:W-:Y:S01]  /*2a00*/  ISETP.GE.AND P0, PT, R166, UR8, PT ;  /* 0x00000008a6007c0c */ /* 0x000fe2000bf06270 */
[C---:B------:R-:W-:Y:S01]  /*2a10*/  IMAD R9, R158.reuse, UR7, R9 ;  /* 0x000000079e097c24 */ /* 0x040fe2000f8e0209 */
[----:B------:R-:W-:Y:S01]  /*2a20*/  ISETP.GE.AND P1, PT, R165, UR8, PT ;  /* 0x00000008a5007c0c */ /* 0x000fe2000bf26270 */
[----:B------:R-:W-:Y:S01]  /*2a30*/  IMAD.WIDE.U32 R30, R158, UR6, R22 ;  /* 0x000000069e1e7c25 */ /* 0x000fe2000f8e0016 */
[----:B------:R-:W-:Y:S02]  /*2a40*/  LOP3.LUT R4, R6, R4, R5, 0xfe, !PT ;  /* 0x0000000406047212 */ /* 0x000fe400078efe05 */
[----:B------:R-:W-:Y:S01]  /*2a50*/  SEL R5, RZ, 0x10, P0 ;  /* 0x00000010ff057807 */ /* 0x000fe20000000000 */
[----:B------:R-:W-:Y:S01]  /*2a60*/  IMAD.IADD R25, R25, 0x1, R9 ;  /* 0x0000000119197824 */ /* 0x000fe200078e0209 */
[----:B------:R-:W-:Y:S01]  /*2a70*/  ISETP.GE.AND P0, PT, R174, UR8, PT ;  /* 0x00000008ae007c0c */ /* 0x000fe2000bf06270 */
[----:B------:R-:W-:Y:S01]  /*2a80*/  IMAD.IADD R31, R9, 0x1, R31 ;  /* 0x00000001091f7824 */ /* 0x000fe200078e021f */
[----:B------:R-:W-:Y:S01]  /*2a90*/  SEL R6, RZ, 0x20, P1 ;  /* 0x00000020ff067807 */ /* 0x000fe20000800000 */
[C---:B------:R-:W-:Y:S01]  /*2aa0*/  IMAD R9, R7.reuse, UR4, RZ ;  /* 0x0000000407097c24 */ /* 0x040fe2000f8e02ff */
[----:B-1----:R-:W-:Y:S01]  /*2ab0*/  ISETP.GE.AND P1, PT, R22, R11, PT ;  /* 0x0000000b1600720c */ /* 0x002fe20003f26270 */
[----:B------:R-:W-:Y:S01]  /*2ac0*/  IMAD R7, R7, UR6, RZ ;  /* 0x0000000607077c24 */ /* 0x000fe2000f8e02ff */
[----:B------:R-:W-:Y:S01]  /*2ad0*/  LOP3.LUT R4, R6, R4, R5, 0xfe, !PT ;  /* 0x0000000406047212 */ /* 0x000fe200078efe05 */
[C---:B------:R-:W-:Y:S01]  /*2ae0*/  IMAD R9, R44.reuse, UR5, R9 ;  /* 0x000000052c097c24 */ /* 0x040fe2000f8e0209 */
[----:B------:R-:W-:Y:S01]  /*2af0*/  SEL R51, RZ, 0x40, P0 ;  /* 0x00000040ff337807 */ /* 0x000fe20000000000 */
[----:B------:R-:W-:Y:S01]  /*2b00*/  IMAD.WIDE.U32 R16, R44, UR4, R16 ;  /* 0x000000042c107c25 */ /* 0x000fe2000f8e0010 */
[----:B------:R-:W-:-:S03]  /*2b10*/  SEL R5, RZ, 0x7fff80, P2 ;  /* 0x007fff80ff057807 */ /* 0x000fc60001000000 */
[----:B------:R-:W-:Y:S01]  /*2b20*/  IMAD.WIDE.U32 R20, R44, UR4, R20 ;  /* 0x000000042c147c25 */ /* 0x000fe2000f8e0014 */
[----:B------:R-:W-:-:S03]  /*2b30*/  LOP3.LUT R51, R5, R4, R51, 0xfe, !PT ;  /* 0x0000000405337212 */ /* 0x000fc600078efe33 */
[C---:B------:R-:W-:Y:S01]  /*2b40*/  IMAD R63, R44.reuse, UR7, R7 ;  /* 0x000000072c3f7c24 */ /* 0x040fe2000f8e0207 */
[----:B------:R-:W-:Y:S01]  /*2b50*/  SEL R7, R11, RZ, P1 ;  /* 0x000000ff0b077207 */ /* 0x000fe20000800000 */
[----:B------:R-:W-:Y:S01]  /*2b60*/  IMAD.WIDE.U32 R24, R44, UR6, R24 ;  /* 0x000000062c187c25 */ /* 0x000fe2000f8e0018 */
[----:B------:R-:W-:-:S03]  /*2b70*/  PRMT R68, R51, 0x8880, RZ ;  /* 0x0000888033447816 */ /* 0x000fc600000000ff */
[----:B------:R-:W-:Y:S01]  /*2b80*/  IMAD.WIDE.U32 R30, R44, UR6, R30 ;  /* 0x000000062c1e7c25 */ /* 0x000fe2000f8e001e */
[----:B------:R-:W-:Y:S05]  /*2b90*/  @!P6 WARPSYNC.ALL ;  /* 0x000000000000e948 */ /* 0x000fea0003800000 */
[----:B------:R-:W-:Y:S01]  /*2ba0*/  ULDC UR4, c[0x0][0x2f4] ;  /* 0x0000bd0000047ab9 */ /* 0x000fe20000000800 */
[----:B------:R-:W-:Y:S01]  /*2bb0*/  IMAD.IADD R7, R22, 0x1, R7 ;  /* 0x0000000116077824 */ /* 0x000fe200078e0207 */
[----:B------:R-:W-:Y:S01]  /*2bc0*/  ISETP.GE.AND P3, PT, R152, UR4, PT ;  /* 0x0000000498007c0c */ /* 0x000fe2000bf66270 */
[----:B------:R-:W-:Y:S01]  /*2bd0*/  IMAD.MOV.U32 R55, RZ, RZ, 0x20 ;  /* 0x00000020ff377424 */ /* 0x000fe200078e00ff */
[----:B------:R-:W-:Y:S01]  /*2be0*/  ISETP.GE.AND P0, PT, R22, UR4, PT ;  /* 0x0000000416007c0c */ /* 0x000fe2000bf06270 */
[----:B------:R-:W-:Y:S01]  /*2bf0*/  IMAD.U32 R58, RZ, RZ, UR38 ;  /* 0x00000026ff3a7e24 */ /* 0x000fe2000f8e00ff */
[----:B------:R-:W-:Y:S01]  /*2c00*/  SEL R6, RZ, 0xffffffff, P3 ;  /* 0xffffffffff067807 */ /* 0x000fe20001800000 */
[----:B------:R-:W-:Y:S01]  /*2c10*/  IMAD.IADD R62, R25, 0x1, R63 ;  /* 0x00000001193e7824 */ /* 0x000fe200078e023f */
[----:B------:R-:W-:Y:S01]  /*2c20*/  SHF.R.S32.HI R4, RZ, 0x1f, R7 ;  /* 0x0000001fff047819 */ /* 0x000fe20000011407 */
[----:B------:R-:W-:Y:S01]  /*2c30*/  VIADD R54, R33, 0x8 ;  /* 0x0000000821367836 */ /* 0x000fe20000000000 */
[----:B------:R-:W-:Y:S01]  /*2c40*/  SEL R52, RZ, 0x1, P0 ;  /* 0x00000001ff347807 */ /* 0x000fe20000000000 */
[----:B------:R-:W-:Y:S01]  /*2c50*/  IMAD.SHL.U32 R11, R6, 0x2, RZ ;  /* 0x00000002060b7824 */ /* 0x000fe200078e00ff */
[----:B------:R-:W-:Y:S01]  /*2c60*/  LEA.HI R7, R4, R7, RZ, 0x3 ;  /* 0x0000000704077211 */ /* 0x000fe200078f18ff */
[----:B------:R-:W-:Y:S01]  /*2c70*/  IMAD.IADD R60, R17, 0x1, R9 ;  /* 0x00000001113c7824 */ /* 0x000fe200078e0209 */
[----:B------:R-:W-:Y:S01]  /*2c80*/  LOP3.LUT R58, R58, 0x1, RZ, 0xfc, !PT ;  /* 0x000000013a3a7812 */ /* 0x000fe200078efcff */
[----:B------:R-:W-:Y:S01]  /*2c90*/  IMAD.IADD R61, R9, 0x1, R21 ;  /* 0x00000001093d7824 */ /* 0x000fe200078e0215 */
[----:B------:R-:W-:Y:S01]  /*2ca0*/  LOP3.LUT R52, R11, 0x2, R52, 0xe2, !PT ;  /* 0x000000020b347812 */ /* 0x000fe200078ee234 */
[----:B------:R-:W-:Y:S01]  /*2cb0*/  IMAD.IADD R63, R63, 0x1, R31 ;  /* 0x000000013f3f7824 */ /* 0x000fe200078e021f */
[----:B------:R-:W-:-:S02]  /*2cc0*/  SHF.R.S32.HI R65, RZ, 0x3, R7 ;  /* 0x00000003ff417819 */ /* 0x000fc40000011407 */
[----:B------:R-:W-:Y:S01]  /*2cd0*/  PRMT R68, R68, 0x7710, RZ ;  /* 0x0000771044447816 */ /* 0x000fe200000000ff */
[C---:B--2---:R-:W-:Y:S01]  /*2ce0*/  IMAD.SHL.U32 R50, R34.reuse, 0x40, RZ ;  /* 0x0000004022327824 */ /* 0x044fe200078e00ff */
[----:B------:R-:W-:Y:S01]  /*2cf0*/  @!P6 BAR.SYNC.DEFER_BLOCKING 0x9, 0x100 ;  /* 0x024400000000eb1d */ /* 0x000fe20000010000 */
[----:B------:R-:W-:Y:S01]  /*2d00*/  LOP3.LUT P0, RZ, R34, 0x4, RZ, 0xc0, !PT ;  /* 0x0000000422ff7812 */ /* 0x000fe2000780c0ff */
[----:B---3--:R-:W-:Y:S02]  /*2d10*/  IMAD R57, R32, 0x40, R158 ;  /* 0x0000004020397824 */ /* 0x008fe400078e029e */
[----:B------:R-:W-:Y:S02]  /*2d20*/  LOP3.LUT R50, R50, 0x1c0, RZ, 0xc0, !PT ;  /* 0x000001c032327812 */ /* 0x000fe400078ec0ff */
[----:B------:R-:W-:Y:S02]  /*2d30*/  SEL R55, R55, 0xffffffe0, !P0 ;  /* 0xffffffe037377807 */ /* 0x000fe40004000000 */
[----:B------:R-:W-:-:S02]  /*2d40*/  SHF.R.U32.HI R53, RZ, 0x3, R50 ;  /* 0x00000003ff357819 */ /* 0x000fc40000011632 */
[C---:B------:R-:W-:Y:S02]  /*2d50*/  LOP3.LUT R6, R50.reuse, 0x18, R22, 0xf8, !PT ;  /* 0x0000001832067812 */ /* 0x040fe400078ef816 */
[----:B------:R-:W-:Y:S02]  /*2d60*/  LOP3.LUT R4, R50, 0x38, R7, 0xf8, !PT ;  /* 0x0000003832047812 */ /* 0x000fe400078ef807 */
[-C--:B------:R-:W-:Y:S02]  /*2d70*/  LOP3.LUT R6, R6, R53.reuse, RZ, 0x3c, !PT ;  /* 0x0000003506067212 */ /* 0x080fe400078e3cff */
[----:B------:R-:W-:-:S03]  /*2d80*/  LOP3.LUT R4, R4, R53, RZ, 0x3c, !PT ;  /* 0x0000003504047212 */ /* 0x000fc600078e3cff */
[C---:B------:R-:W-:Y:S01]  /*2d90*/  IMAD R56, R203.reuse, 0x200, R6 ;  /* 0x00000200cb387824 */ /* 0x040fe200078e0206 */
[----:B------:R-:W-:Y:S01]  /*2da0*/  LOP3.LUT R6, R206, 0x38, R7, 0xf8, !PT ;  /* 0x00000038ce067812 */ /* 0x000fe200078ef807 */
[----:B------:R-:W-:Y:S02]  /*2db0*/  IMAD R66, R203, 0x200, R4 ;  /* 0x00000200cb427824 */ /* 0x000fe400078e0204 */
[----:B------:R-:W-:Y:S01]  /*2dc0*/  IMAD.IADD R59, R55, 0x1, R56 ;  /* 0x00000001373b7824 */ /* 0x000fe200078e0238 */
[----:B------:R-:W-:-:S05]  /*2dd0*/  LOP3.LUT R67, R6, R207, RZ, 0x3c, !PT ;  /* 0x000000cf06437212 */ /* 0x000fca00078e3cff */
[----:B------:R-:W-:Y:S01]  /*2de0*/  IMAD.IADD R67, R208, 0x1, R67 ;  /* 0x00000001d0437824 */ /* 0x000fe200078e0243 */
[----:B------:R-:W-:-:S07]  /*2df0*/  SHF.R.S32.HI R64, RZ, 0x1f, R0 ;  /* 0x0000001fff407819 */ /* 0x000fce0000011400 */
.L_x_12990:
[----:B------:R-:W0:Y:S01]  /*2e00*/  LDC R75, c[0x0][0x430] ;  /* 0x00010c00ff4b7b82 */ /* 0x000e220000000800 */
        /* <DEDUP_REMOVED lines=102> */
.L_x_12939:
[----:B------:R-:W-:Y:S05]  /*3470*/  BSYNC B1 ;  /* 0x0000000000017941 */ /* 0x000fea0003800000 */
.L_x_12938:
[----:B------:R-:W-:Y:S01]  /*3480*/  ISETP.GE.AND P4, PT, R175, R78, PT ;  /* 0x0000004eaf00720c */ /* 0x000fe20003f86270 */
[----:B------:R-:W-:Y:S01]  /*3490*/  BSSY B1, `(.L_x_12940) ;  /* 0x0000023000017945 */ /* 0x000fe20003800000 */
[----:B------:R-:W-:Y:S02]  /*34a0*/  CS2R R34, SRZ ;  /* 0x0000000000227805 */ /* 0x000fe4000001ff00 */
[----:B------:R-:W-:Y:S01]  /*34b0*/  CS2R R32, SRZ ;  /* 0x0000000000207805 */ /* 0x000fe2000001ff00 */
[----:B-----5:R-:W-:Y:S01]  /*34c0*/  IMAD.MOV.U32 R85, RZ, RZ, R38 ;  /* 0x000000ffff557224 */ /* 0x020fe200078e0026 */
[----:B------:R-:W-:Y:S01]  /*34d0*/  CS2R R36, SRZ ;  /* 0x0000000000247805 */ /* 0x000fe2000001ff00 */
[----:B------:R-:W-:-:S06]  /*34e0*/  IMAD.MOV.U32 R86, RZ, RZ, R39 ;  /* 0x000000ffff567224 */ /* 0x000fcc00078e0027 */
[----:B------:R-:W-:Y:S05]  /*34f0*/  @P4 BRA `(.L_x_12941) ;  /* 0x0000000000704947 */ /* 0x000fea0003800000 */
[C---:B0-----:R-:W-:Y:S01]  /*3500*/  SHF.L.U64.HI R5, R10.reuse, 0x6, R11 ;  /* 0x000000060a057819 */ /* 0x041fe2000001020b */
        /* <DEDUP_REMOVED lines=27> */
.L_x_12941:
[----:B------:R-:W-:Y:S05]  /*36c0*/  BSYNC B1 ;  /* 0x0000000000017941 */ /* 0x000fea0003800000 */
.L_x_12940:
[----:B01----:R-:W-:Y:S01]  /*36d0*/  IMAD.MOV.U32 R4, RZ, RZ, R42 ;  /* 0x000000ffff047224 */ /* 0x003fe200078e002a */
[----:B------:R-:W-:Y:S01]  /*36e0*/  ISETP.NE.AND P3, PT, R58, 0x3, PT ;  /* 0x000000033a00780c */ /* 0x000fe20003f65270 */
[----:B------:R-:W-:Y:S01]  /*36f0*/  IMAD.MOV.U32 R5, RZ, RZ, R43 ;  /* 0x000000ffff057224 */ /* 0x000fe200078e002b */
[----:B------:R-:W-:Y:S01]  /*3700*/  PRMT R88, R86, 0x5410, R85 ;  /* 0x0000541056587816 */ /* 0x000fe20000000055 */
[----:B------:R-:W-:Y:S02]  /*3710*/  IMAD.MOV.U32 R6, RZ, RZ, R72 ;  /* 0x000000ffff067224 */ /* 0x000fe400078e0048 */
[----:B------:R-:W-:Y:S01]  /*3720*/  IMAD.MOV.U32 R7, RZ, RZ, R73 ;  /* 0x000000ffff077224 */ /* 0x000fe200078e0049 */
[----:B------:R-:W-:Y:S01]  /*3730*/  PRMT R94, R4, 0x5410, R5 ;  /* 0x00005410045e7816 */ /* 0x000fe20000000005 */
[----:B------:R-:W-:Y:S02]  /*3740*/  IMAD.MOV.U32 R4, RZ, RZ, R40 ;  /* 0x000000ffff047224 */ /* 0x000fe400078e0028 */
[----:B------:R-:W-:Y:S01]  /*3750*/  IMAD.MOV.U32 R5, RZ, RZ, R41 ;  /* 0x000000ffff057224 */ /* 0x000fe200078e0029 */
[----:B------:R-:W-:Y:S01]  /*3760*/  PRMT R95, R6, 0x5410, R7 ;  /* 0x00005410065f7816 */ /* 0x000fe20000000007 */
[----:B-----5:R-:W-:-:S02]  /*3770*/  IMAD.MOV.U32 R6, RZ, RZ, R34 ;  /* 0x000000ffff067224 */ /* 0x020fc400078e0022 */
        /* <DEDUP_REMOVED lines=14> */
.L_x_12942:
[----:B------:R-:W-:Y:S01]  /*3860*/  IMAD R69, R153, 0x8, R2 ;  /* 0x0000000899457824 */ /* 0x000fe200078e0202 */
[----:B------:R-:W-:Y:S01]  /*3870*/  SHF.L.U32 R82, R159, 0x1f, RZ ;  /* 0x0000001f9f527819 */ /* 0x000fe200000006ff */
[----:B------:R-:W-:Y:S03]  /*3880*/  BSSY B1, `(.L_x_12943) ;  /* 0x0000003000017945 */ /* 0x000fe60003800000 */
[----:B------:R-:W0:Y:S02]  /*3890*/  SYNCS.PHASECHK.TRANS64.TRYWAIT P5, [R69+URZ+0x32490], R82 ;  /* 0x03249052450075a7 */ /* 0x000e2400080a017f */
[----:B0-----:R-:W-:Y:S05]  /*38a0*/  @!P5 BRA `(.L_x_12944) ;  /* 0x0000035c008cd947 */ /* 0x001fea0003800000 */
.L_x_13306:
[----:B------:R-:W-:Y:S05]  /*38b0*/  BSYNC B1 ;  /* 0x0000000000017941 */ /* 0x000fea0003800000 */
.L_x_12943:
[----:B------:R-:W-:-:S03]  /*38c0*/  UMOV UR4, 0xffffffff ;  /* 0xffffffff00047882 */ /* 0x000fc60000000000 */
[----:B------:R-:W-:Y:S05]  /*38d0*/  BRA.DIV UR4, `(.L_x_12945) ;  /* 0x0000035e04947947 */ /* 0x000fea000b800000 */
[----:B------:R1:W2:Y:S04]  /*38e0*/  SHFL.IDX PT, R71, R80, RZ, 0x1c1f ;  /* 0x001c1fff50477589 */ /* 0x0002a800000e0000 */
[----:B------:R1:W3:Y:S02]  /*38f0*/  SHFL.IDX PT, R14, R79, RZ, 0x1c1f ;  /* 0x001c1fff4f0e7589 */ /* 0x0002e400000e0000 */
.L_x_13310:
        /* <DEDUP_REMOVED lines=53> */
.L_x_12951:
[----:B------:R-:W-:Y:S05]  /*3c50*/  BSYNC B3 ;  /* 0x0000000000037941 */ /* 0x000fea0003800000 */
.L_x_12950:
[----:B0-----:R4:W-:Y:S02]  /*3c60*/  ST.E.128 desc[UR44][R10.64], R4 ;  /* 0x000000040a007985 */ /* 0x0019e4000c101d2c */
.L_x_12949:
[----:B------:R-:W-:Y:S05]  /*3c70*/  BSYNC B2 ;  /* 0x0000000000027941 */ /* 0x000fea0003800000 */
.L_x_12948:
        /* <DEDUP_REMOVED lines=8> */
[----:B------:R-:W-:Y:S01]  /*3d00*/  SHF.R.U64 R15, R40, 0x10, R41 ;  /* 0x00000010280f7819 */ /* 0x000fe20000001229 */
[----:B0-----:R-:W-:Y:S01]  /*3d10*/  IMAD.MOV.U32 R12, RZ, RZ, R6 ;  /* 0x000000ffff0c7224 */ /* 0x001fe200078e0006 */
[----:B------:R-:W-:Y:S01]  /*3d20*/  SHF.R.U64 R14, R38, 0x10, R39 ;  /* 0x00000010260e7819 */ /* 0x000fe20000001227 */
[----:B------:R-:W-:Y:S01]  /*3d30*/  HADD2.F32 R6, -RZ, R5.H1_H1 ;  /* 0x30000005ff067230 */ /* 0x000fe20000004100 */
[----:B------:R-:W-:Y:S01]  /*3d40*/  SHF.R.U32.HI R40, RZ, 0x10, R41 ;  /* 0x00000010ff287819 */ /* 0x000fe20000011629 */
[----:B------:R-:W-:Y:S01]  /*3d50*/  HADD2.F32 R15, -RZ, R15.H0_H0 ;  /* 0x2000000fff0f7230 */ /* 0x000fe20000004100 */
[----:B------:R-:W-:Y:S01]  /*3d60*/  SHF.R.U32.HI R38, RZ, 0x10, R39 ;  /* 0x00000010ff267819 */ /* 0x000fe20000011627 */
[----:B------:R-:W-:Y:S02]  /*3d70*/  HADD2.F32 R5, -RZ, R5.H0_H0 ;  /* 0x20000005ff057230 */ /* 0x000fe40000004100 */
[----:B------:R-:W-:Y:S02]  /*3d80*/  HADD2.F32 R14, -RZ, R14.H0_H0 ;  /* 0x2000000eff0e7230 */ /* 0x000fe40000004100 */
[----:B------:R-:W-:Y:S01]  /*3d90*/  FMUL.FTZ R42, R6, R15 ;  /* 0x0000000f062a7220 */ /* 0x000fe20000410000 */
[----:B------:R-:W-:-:S02]  /*3da0*/  HADD2.F32 R40, -RZ, R40.H0_H0 ;  /* 0x20000028ff287230 */ /* 0x000fc40000004100 */
[C---:B------:R-:W-:Y:S01]  /*3db0*/  FMUL.FTZ R15, R5.reuse, R15 ;  /* 0x0000000f050f7220 */ /* 0x040fe20000410000 */
[--C-:B------:R-:W-:Y:S02]  /*3dc0*/  HADD2.F32 R13, -RZ, R7.reuse.H1_H1 ;  /* 0x30000007ff0d7230 */ /* 0x100fe40000004100 */
[-C--:B------:R-:W-:Y:S01]  /*3dd0*/  FFMA.FTZ R42, R5, R14.reuse, -R42 ;  /* 0x0000000e052a7223 */ /* 0x080fe2000001082a */
        /* <DEDUP_REMOVED lines=10> */
[----:B------:R-:W-:Y:S02]  /*3e80*/  HADD2.F32 R6, -RZ, R12.H1_H1 ;  /* 0x3000000cff067230 */ /* 0x000fe40000004100 */
[----:B------:R-:W-:Y:S02]  /*3e90*/  HADD2.F32 R4, -RZ, R4.H0_H0 ;  /* 0x20000004ff047230 */ /* 0x000fe40000004100 */
[----:B------:R-:W-:Y:S01]  /*3ea0*/  FMUL.FTZ R15, R5, R14 ;  /* 0x0000000e050f7220 */ /* 0x000fe20000410000 */
[----:B------:R-:W-:-:S02]  /*3eb0*/  HADD2.F32 R12, -RZ, R12.H0_H0 ;  /* 0x2000000cff0c7230 */ /* 0x000fc40000004100 */
[-C--:B------:R-:W-:Y:S01]  /*3ec0*/  FMUL.FTZ R41, R6, R89.reuse ;  /* 0x0000005906297220 */ /* 0x080fe20000410000 */
[--C-:B------:R-:W-:Y:S02]  /*3ed0*/  HADD2.F32 R7, -RZ, R88.reuse.H1_H1 ;  /* 0x30000058ff077230 */ /* 0x100fe40000004100 */
[----:B------:R-:W-:Y:S01]  /*3ee0*/  FMUL.FTZ R14, R4, R14 ;  /* 0x0000000e040e7220 */ /* 0x000fe20000410000 */
[----:B------:R-:W-:Y:S02]  /*3ef0*/  HADD2.F32 R13, -RZ, R88.H0_H0 ;  /* 0x20000058ff0d7230 */ /* 0x000fe40000004100 */
        /* <DEDUP_REMOVED lines=9> */
.L_x_12953:
[----:B------:R-:W-:Y:S05]  /*3f90*/  BSYNC B2 ;  /* 0x0000000000027941 */ /* 0x000fea0003800000 */
.L_x_12952:
[----:B0-----:R0:W-:Y:S02]  /*3fa0*/  ST.E.128 desc[UR44][R10.64], R4 ;  /* 0x000000040a007985 */ /* 0x0011e4000c101d2c */
.L_x_12947:
[----:B------:R-:W-:Y:S05]  /*3fb0*/  BSYNC B1 ;  /* 0x0000000000017941 */ /* 0x000fea0003800000 */
.L_x_12946:
[----:B------:R-:W-:-:S03]  /*3fc0*/  UMOV UR4, 0xffffffff ;  /* 0xffffffff00047882 */ /* 0x000fc60000000000 */
[----:B------:R-:W-:Y:S05]  /*3fd0*/  BRA.DIV UR4, `(.L_x_12954) ;  /* 0x0000035a041c7947 */ /* 0x000fea000b800000 */
[----:B------:R0:W0:Y:S04]  /*3fe0*/  SHFL.IDX PT, R39, R80, 0x1, 0x1c1f ;  /* 0x003c1f0050277f89 */ /* 0x00002800000e0000 */
[----:B---3--:R3:W0:Y:S02]  /*3ff0*/  SHFL.IDX PT, R14, R79, 0x1, 0x1c1f ;  /* 0x003c1f004f0e7f89 */ /* 0x00862400000e0000 */
.L_x_13314:
        /* <DEDUP_REMOVED lines=52> */
.L_x_12959:
[----:B------:R-:W-:Y:S05]  /*4340*/  BSYNC B2 ;  /* 0x0000000000027941 */ /* 0x000fea0003800000 */
.L_x_12958:
[----:B----4-:R0:W-:Y:S02]  /*4350*/  ST.E.128 desc[UR44][R10.64], R4 ;  /* 0x000000040a007985 */ /* 0x0101e4000c101d2c */
.L_x_12957:
[----:B------:R-:W-:Y:S05]  /*4360*/  BSYNC B1 ;  /* 0x0000000000017941 */ /* 0x000fea0003800000 */
.L_x_12956:
        /* <DEDUP_REMOVED lines=49> */
.L_x_12961:
[----:B------:R-:W-:Y:S05]  /*4680*/  BSYNC B1 ;  /* 0x0000000000017941 */ /* 0x000fea0003800000 */
.L_x_12960:
[----:B----4-:R0:W-:Y:S01]  /*4690*/  ST.E.128 desc[UR44][R10.64], R4 ;  /* 0x000000040a007985 */ /* 0x0101e2000c101d2c */
[----:B------:R-:W-:Y:S05]  /*46a0*/  BRA `(.L_x_12955) ;  /* 0x0000001800407947 */ /* 0x000fea0003800000 */
.L_x_12937:
[----:B------:R-:W-:-:S05]  /*46b0*/  IMAD R78, R48, -0x60, R26 ;  /* 0xffffffa0304e7824 */ /* 0x000fca00078e021a */
        /* <DEDUP_REMOVED lines=53> */
.L_x_12963:
[----:B------:R-:W-:Y:S05]  /*4a10*/  BSYNC B1 ;  /* 0x0000000000017941 */ /* 0x000fea0003800000 */
.L_x_12962:
[----:B-----5:R-:W-:Y:S01]  /*4a20*/  IMAD.MOV.U32 R8, RZ, RZ, R38 ;  /* 0x000000ffff087224 */ /* 0x020fe200078e0026 */
[----:B------:R-:W-:Y:S01]  /*4a30*/  ISETP.NE.AND P3, PT, R58, 0x3, PT ;  /* 0x000000033a00780c */ /* 0x000fe20003f65270 */
[----:B------:R-:W-:Y:S01]  /*4a40*/  IMAD.MOV.U32 R9, RZ, RZ, R39 ;  /* 0x000000ffff097224 */ /* 0x000fe200078e0027 */
[----:B------:R-:W-:Y:S01]  /*4a50*/  ISETP.GE.AND P4, PT, R22, R81, PT ;  /* 0x000000511600720c */ /* 0x000fe20003f86270 */
        /* <DEDUP_REMOVED lines=13> */
[----:B------:R-:W-:Y:S01]  /*4b30*/  PRMT R86, R86, 0x5410, R11 ;  /* 0x0000541056567816 */ /* 0x000fe2000000000b */
[----:B------:R-:W-:Y:S01]  /*4b40*/  IMAD.MOV.U32 R10, RZ, RZ, R4 ;  /* 0x000000ffff0a7224 */ /* 0x000fe200078e0004 */
[----:B------:R-:W-:Y:S01]  /*4b50*/  PRMT R87, R87, 0x5410, R8 ;  /* 0x0000541057577816 */ /* 0x000fe20000000008 */
        /* <DEDUP_REMOVED lines=13> */
.L_x_12964:
[----:B------:R-:W-:Y:S01]  /*4c30*/  IMAD R69, R153, 0x8, R2 ;  /* 0x0000000899457824 */ /* 0x000fe200078e0202 */
[----:B------:R-:W-:Y:S01]  /*4c40*/  SHF.L.U32 R82, R159, 0x1f, RZ ;  /* 0x0000001f9f527819 */ /* 0x000fe200000006ff */
[----:B------:R-:W-:Y:S01]  /*4c50*/  BSSY B1, `(.L_x_12965) ;  /* 0x0000005000017945 */ /* 0x000fe20003800000 */
[----:B------:R-:W-:Y:S02]  /*4c60*/  LOP3.LUT R8, R52, 0x1, RZ, 0xc0, !PT ;  /* 0x0000000134087812 */ /* 0x000fe400078ec0ff */
[----:B------:R-:W0:Y:S02]  /*4c70*/  SYNCS.PHASECHK.TRANS64.TRYWAIT P5, [R69+URZ+0x32490], R82 ;  /* 0x03249052450075a7 */ /* 0x000e2400080a017f */
[----:B------:R-:W-:Y:S01]  /*4c80*/  ISETP.NE.U32.AND P0, PT, R8, 0x1, PT ;  /* 0x000000010800780c */ /* 0x000fe20003f05070 */
[----:B0-----:R-:W-:-:S12]  /*4c90*/  @!P5 BRA `(.L_x_12966) ;  /* 0x0000034c0034d947 */ /* 0x001fd80003800000 */
.L_x_13315:
[----:B------:R-:W-:Y:S05]  /*4ca0*/  BSYNC B1 ;  /* 0x0000000000017941 */ /* 0x000fea0003800000 */
.L_x_12965:
[----:B------:R-:W-:-:S03]  /*4cb0*/  UMOV UR4, 0xffffffff ;  /* 0xffffffff00047882 */ /* 0x000fc60000000000 */
[----:B------:R-:W-:Y:S05]  /*4cc0*/  BRA.DIV UR4, `(.L_x_12967) ;  /* 0x0000034e043c7947 */ /* 0x000fea000b800000 */
[----:B------:R1:W2:Y:S04]  /*4cd0*/  SHFL.IDX PT, R73, R80, RZ, 0x1c1f ;  /* 0x001c1fff50497589 */ /* 0x0002a800000e0000 */
[----:B------:R1:W3:Y:S02]  /*4ce0*/  SHFL.IDX PT, R72, R79, RZ, 0x1c1f ;  /* 0x001c1fff4f487589 */ /* 0x0002e400000e0000 */
.L_x_13319:
        /* <DEDUP_REMOVED lines=11> */
[----:B------:R-:W-:Y:S01]  /*4da0*/  LEA.HI R8, R9, R8, RZ, 0x4 ;  /* 0x0000000809087211 */ /* 0x000fe200078f20ff */
[----:B------:R-:W-:-:S03]  /*4db0*/  IMAD R9, R153, 0x1800, R66 ;  /* 0x0000180099097824 */ /* 0x000fc600078e0242 */
[----:B------:R-:W-:Y:S01]  /*4dc0*/  LEA.HI.SX32 R8, R8, R65, 0x1c ;  /* 0x0000004108087211 */ /* 0x000fe200078fe2ff */
[----:B------:R-:W-:-:S04]  /*4dd0*/  IMAD R9, R9, 0x2, R2 ;  /* 0x0000000209097824 */ /* 0x000fc800078e0202 */
[----:B------:R-:W-:-:S05]  /*4de0*/  IMAD.SHL.U32 R89, R8, 0x8, RZ ;  /* 0x0000000808597824 */ /* 0x000fca00078e00ff */
[----:B------:R-:W-:Y:S02]  /*4df0*/  LOP3.LUT R8, R50, 0x38, R89, 0xf8, !PT ;  /* 0x0000003832087812 */ /* 0x000fe400078ef859 */
[----:B------:R-:W-:Y:S02]  /*4e00*/  ISETP.GE.AND P5, PT, R89, R10, PT ;  /* 0x0000000a5900720c */ /* 0x000fe40003fa6270 */
[----:B------:R-:W-:-:S05]  /*4e10*/  LOP3.LUT R8, R8, R53, RZ, 0x3c, !PT ;  /* 0x0000003508087212 */ /* 0x000fca00078e3cff */
[----:B------:R-:W-:-:S04]  /*4e20*/  IMAD R8, R203, 0x200, R8 ;  /* 0x00000200cb087824 */ /* 0x000fc800078e0208 */
[----:B------:R-:W-:Y:S02]  /*4e30*/  IMAD R11, R153, 0x1800, R8 ;  /* 0x00001800990b7824 */ /* 0x000fe400078e0208 */
[----:B------:R-:W-:-:S04]  /*4e40*/  @!P5 IMAD.WIDE R72, R89, 0x2, R72 ;  /* 0x000000025948d825 */ /* 0x000fc800078e0248 */
[----:B------:R-:W-:Y:S02]  /*4e50*/  IMAD R12, R11, 0x2, R2 ;  /* 0x000000020b0c7824 */ /* 0x000fe400078e0202 */
[----:B------:R-:W2:Y:S04]  /*4e60*/  LDS.128 R8, [R9+0x1c400] ;  /* 0x01c4000009087984 */ /* 0x000ea80000000c00 */
[----:B------:R-:W3:Y:S01]  /*4e70*/  LDS.128 R12, [R12+0x1c400] ;  /* 0x01c400000c0c7984 */ /* 0x000ee20000000c00 */
[----:B------:R-:W-:Y:S05]  /*4e80*/  @P4 BRA `(.L_x_12971) ;  /* 0x00000004004c4947 */ /* 0x000fea0003800000 */
[----:B------:R-:W-:Y:S01]  /*4e90*/  SHF.R.U32.HI R91, RZ, 0x10, R33 ;  /* 0x00000010ff5b7819 */ /* 0x000fe20000011621 */
[----:B---3--:R-:W-:Y:S01]  /*4ea0*/  IMAD.MOV.U32 R89, RZ, RZ, R15 ;  /* 0x000000ffff597224 */ /* 0x008fe200078e000f */
[--C-:B------:R-:W-:Y:S01]  /*4eb0*/  SHF.R.U64 R4, R4, 0x10, R5.reuse ;  /* 0x0000001004047819 */ /* 0x100fe20000001205 */
[----:B------:R-:W-:Y:S01]  /*4ec0*/  HADD2.F32 R92, -RZ, R92.H0_H0 ;  /* 0x2000005cff5c7230 */ /* 0x000fe20000004100 */
[----:B------:R-:W-:Y:S01]  /*4ed0*/  SHF.R.U32.HI R90, RZ, 0x10, R5 ;  /* 0x00000010ff5a7819 */ /* 0x000fe20000011605 */
[----:B------:R-:W-:Y:S01]  /*4ee0*/  HADD2.F32 R15, -RZ, R13.H0_H0 ;  /* 0x2000000dff0f7230 */ /* 0x000fe20000004100 */
[----:B------:R-:W-:Y:S01]  /*4ef0*/  SHF.R.U64 R32, R32, 0x10, R33 ;  /* 0x0000001020207819 */ /* 0x000fe20000001221 */
[----:B------:R-:W-:Y:S01]  /*4f00*/  HADD2.F32 R91, -RZ, R91.H0_H0 ;  /* 0x2000005bff5b7230 */ /* 0x000fe20000004100 */
[--C-:B------:R-:W-:Y:S01]  /*4f10*/  SHF.R.U64 R5, R6, 0x10, R7.reuse ;  /* 0x0000001006057819 */ /* 0x100fe20000001207 */
[----:B------:R-:W-:Y:S01]  /*4f20*/  HADD2.F32 R13, -RZ, R13.H1_H1 ;  /* 0x3000000dff0d7230 */ /* 0x000fe20000004100 */
[----:B------:R-:W-:Y:S01]  /*4f30*/  SHF.R.U32.HI R33, RZ, 0x10, R7 ;  /* 0x00000010ff217819 */ /* 0x000fe20000011607 */
[--C-:B--2---:R-:W-:Y:S01]  /*4f40*/  HADD2.F32 R7, -RZ, R9.reuse.H0_H0 ;  /* 0x20000009ff077230 */ /* 0x104fe20000004100 */
[----:B------:R-:W-:Y:S01]  /*4f50*/  SHF.R.U64 R6, R34, 0x10, R35 ;  /* 0x0000001022067819 */ /* 0x000fe20000001223 */
[----:B------:R-:W-:-:S02]  /*4f60*/  HADD2.F32 R34, -RZ, R9.H1_H1 ;  /* 0x30000009ff227230 */ /* 0x000fc40000004100 */
[-C--:B------:R-:W-:Y:S01]  /*4f70*/  FMUL.FTZ R94, R15, R92.reuse ;  /* 0x0000005c0f5e7220 */ /* 0x080fe20000410000 */
[----:B------:R-:W-:Y:S02]  /*4f80*/  HADD2.F32 R88, -RZ, R88.H0_H0 ;  /* 0x20000058ff587230 */ /* 0x000fe40000004100 */
[----:B------:R-:W-:Y:S01]  /*4f90*/  FMUL.FTZ R92, R7, R92 ;  /* 0x0000005c075c7220 */ /* 0x000fe20000410000 */
[----:B------:R-:W-:Y:S01]  /*4fa0*/  HADD2.F32 R90, -RZ, R90.H0_H0 ;  /* 0x2000005aff5a7230 */ /* 0x000fe20000004100 */
[----:B------:R-:W-:Y:S01]  /*4fb0*/  SHF.R.U32.HI R35, RZ, 0x10, R35 ;  /* 0x00000010ff237819 */ /* 0x000fe20000011623 */
[-C--:B------:R-:W-:Y:S01]  /*4fc0*/  FMUL.FTZ R96, R34, R91.reuse ;  /* 0x0000005b22607220 */ /* 0x080fe20000410000 */
[----:B------:R-:W-:Y:S01]  /*4fd0*/  FMUL.FTZ R93, R13, R91 ;  /* 0x0000005b0d5d7220 */ /* 0x000fe20000410000 */
[-C--:B------:R-:W-:Y:S01]  /*4fe0*/  FFMA.FTZ R7, R7, R88.reuse, -R94 ;  /* 0x0000005807077223 */ /* 0x080fe2000001085e */
[----:B------:R-:W-:Y:S01]  /*4ff0*/  FFMA.FTZ R9, R15, R88, R92 ;  /* 0x000000580f097223 */ /* 0x000fe2000001005c */
[----:B------:R-:W-:Y:S01]  /*5000*/  FFMA.FTZ R88, R13, R90, R96 ;  /* 0x0000005a0d587223 */ /* 0x000fe20000010060 */
[----:B------:R-:W-:-:S02]  /*5010*/  HADD2.F32 R94, -RZ, R98.H0_H0 ;  /* 0x20000062ff5e7230 */ /* 0x000fc40000004100 */
[----:B------:R-:W-:Y:S01]  /*5020*/  FFMA.FTZ R34, R34, R90, -R93 ;  /* 0x0000005a22227223 */ /* 0x000fe2000001085d */
[--C-:B------:R-:W-:Y:S02]  /*5030*/  HADD2.F32 R15, -RZ, R89.reuse.H0_H0 ;  /* 0x20000059ff0f7230 */ /* 0x100fe40000004100 */
[----:B------:R-:W-:Y:S01]  /*5040*/  HADD2.F32 R89, -RZ, R89.H1_H1 ;  /* 0x30000059ff597230 */ /* 0x000fe20000004100 */
[----:B------:R-:W-:Y:S01]  /*5050*/  F2FP.F16.F32.PACK_AB R88, R88, R9 ;  /* 0x000000095858723e */ /* 0x000fe200000000ff */
[----:B------:R-:W-:Y:S02]  /*5060*/  HADD2.F32 R13, -RZ, R11.H0_H0 ;  /* 0x2000000bff0d7230 */ /* 0x000fe40000004100 */
[----:B------:R-:W-:Y:S01]  /*5070*/  FMUL.FTZ R96, R15, R94 ;  /* 0x0000005e0f607220 */ /* 0x000fe20000410000 */
[----:B------:R-:W-:Y:S01]  /*5080*/  HADD2.F32 R35, -RZ, R35.H0_H0 ;  /* 0x20000023ff237230 */ /* 0x000fe20000004100 */
[----:B------:R-:W-:Y:S01]  /*5090*/  F2FP.F16.F32.PACK_AB R7, R34, R7 ;  /* 0x000000072207723e */ /* 0x000fe200000000ff */
[----:B------:R-:W-:-:S02]  /*50a0*/  HADD2.F32 R90, -RZ, R11.H1_H1 ;  /* 0x3000000bff5a7230 */ /* 0x000fc40000004100 */
[----:B------:R-:W-:Y:S01]  /*50b0*/  FMUL.FTZ R94, R13, R94 ;  /* 0x0000005e0d5e7220 */ /* 0x000fe20000410000 */
[----:B------:R-:W-:Y:S02]  /*50c0*/  HADD2.F32 R92, -RZ, R95.H0_H0 ;  /* 0x2000005fff5c7230 */ /* 0x000fe40000004100 */
[-C--:B------:R-:W-:Y:S01]  /*50d0*/  FMUL.FTZ R91, R89, R35.reuse ;  /* 0x00000023595b7220 */ /* 0x080fe20000410000 */
        /* <DEDUP_REMOVED lines=8> */
[----:B------:R-:W-:Y:S01]  /*5160*/  HADD2.F32 R89, -RZ, R99.H0_H0 ;  /* 0x20000063ff597230 */ /* 0x000fe20000004100 */
[----:B------:R-:W-:Y:S01]  /*5170*/  F2FP.F16.F32.PACK_AB R11, R90, R11 ;  /* 0x0000000b5a0b723e */ /* 0x000fe200000000ff */
[----:B------:R-:W-:Y:S02]  /*5180*/  HADD2.F32 R32, -RZ, R12.H0_H0 ;  /* 0x2000000cff207230 */ /* 0x000fe40000004100 */
[----:B------:R-:W-:Y:S02]  /*5190*/  HADD2.F32 R15, -RZ, R8.H0_H0 ;  /* 0x20000008ff0f7230 */ /* 0x000fe40000004100 */
[----:B------:R-:W-:Y:S02]  /*51a0*/  HADD2.F32 R33, -RZ, R95.H1_H1 ;  /* 0x3000005fff217230 */ /* 0x000fe40000004100 */
[-C--:B------:R-:W-:Y:S01]  /*51b0*/  FMUL.FTZ R4, R32, R89.reuse ;  /* 0x0000005920047220 */ /* 0x080fe20000410000 */
[----:B------:R-:W-:Y:S02]  /*51c0*/  HADD2.F32 R12, -RZ, R12.H1_H1 ;  /* 0x3000000cff0c7230 */ /* 0x000fe40000004100 */
[----:B------:R-:W-:Y:S01]  /*51d0*/  FMUL.FTZ R93, R15, R89 ;  /* 0x000000590f5d7220 */ /* 0x000fe20000410000 */
[----:B------:R-:W-:-:S02]  /*51e0*/  HADD2.F32 R8, -RZ, R8.H1_H1 ;  /* 0x30000008ff087230 */ /* 0x000fc40000004100 */
[-C--:B------:R-:W-:Y:S01]  /*51f0*/  FFMA.FTZ R89, R15, R33.reuse, -R4 ;  /* 0x000000210f597223 */ /* 0x080fe20000010804 */
[--C-:B------:R-:W-:Y:S02]  /*5200*/  HADD2.F32 R15, -RZ, R87.reuse.H1_H1 ;  /* 0x30000057ff0f7230 */ /* 0x100fe40000004100 */
[----:B------:R-:W-:Y:S01]  /*5210*/  FFMA.FTZ R93, R32, R33, R93 ;  /* 0x00000021205d7223 */ /* 0x000fe2000001005d */
        /* <DEDUP_REMOVED lines=12> */
[----:B------:R-:W-:-:S02]  /*52e0*/  HADD2.F32 R5, -RZ, R5.H0_H0 ;  /* 0x20000005ff057230 */ /* 0x000fc40000004100 */
[----:B------:R-:W-:Y:S01]  /*52f0*/  FMUL.FTZ R91, R14, R33 ;  /* 0x000000210e5b7220 */ /* 0x000fe20000410000 */
[----:B------:R-:W-:Y:S01]  /*5300*/  FFMA.FTZ R35, R4, R15, -R35 ;  /* 0x0000000f04237223 */ /* 0x000fe20000010823 */
[----:B------:R-:W-:Y:S01]  /*5310*/  FMUL.FTZ R33, R10, R33 ;  /* 0x000000210a217220 */ /* 0x000fe20000410000 */
[----:B------:R-:W-:Y:S01]  /*5320*/  FFMA.FTZ R87, R6, R15, R87 ;  /* 0x0000000f06577223 */ /* 0x000fe20000010057 */
[----:B------:R-:W-:Y:S01]  /*5330*/  FFMA.FTZ R10, R10, R5, -R91 ;  /* 0x000000050a0a7223 */ /* 0x000fe2000001085b */
[----:B------:R-:W-:Y:S01]  /*5340*/  F2FP.F16.F32.PACK_AB R15, R92, R13 ;  /* 0x0000000d5c0f723e */ /* 0x000fe200000000ff */
[----:B------:R-:W-:Y:S01]  /*5350*/  FFMA.FTZ R14, R14, R5, R33 ;  /* 0x000000050e0e7223 */ /* 0x000fe20000010021 */
[----:B------:R-:W-:Y:S01]  /*5360*/  F2FP.F16.F32.PACK_AB R8, R8, R89 ;  /* 0x000000590808723e */ /* 0x000fe200000000ff */
[----:B------:R-:W-:Y:S01]  /*5370*/  IMAD.MOV.U32 R9, RZ, RZ, R7 ;  /* 0x000000ffff097224 */ /* 0x000fe200078e0007 */
[----:B------:R-:W-:Y:S01]  /*5380*/  F2FP.F16.F32.PACK_AB R12, R12, R93 ;  /* 0x0000005d0c0c723e */ /* 0x000fe200000000ff */
[----:B------:R-:W-:Y:S01]  /*5390*/  IMAD.MOV.U32 R13, RZ, RZ, R88 ;  /* 0x000000ffff0d7224 */ /* 0x000fe200078e0058 */
[----:B------:R-:W-:-:S02]  /*53a0*/  F2FP.F16.F32.PACK_AB R10, R10, R35 ;  /* 0x000000230a0a723e */ /* 0x000fc400000000ff */
[----:B------:R-:W-:-:S07]  /*53b0*/  F2FP.F16.F32.PACK_AB R14, R14, R87 ;  /* 0x000000570e0e723e */ /* 0x000fce00000000ff */
.L_x_12971:
[----:B------:R-:W-:Y:S05]  /*53c0*/  BSYNC B2 ;  /* 0x0000000000027941 */ /* 0x000fea0003800000 */
.L_x_12970:
[----:B--2---:R4:W-:Y:S04]  /*53d0*/  ST.E.128 desc[UR44][R70.64], R8 ;  /* 0x0000000846007985 */ /* 0x0049e8000c101d2c */
[----:B---3--:R4:W-:Y:S02]  /*53e0*/  @!P5 ST.E.128 desc[UR44][R72.64], R12 ;  /* 0x0000000c4800d985 */ /* 0x0089e4000c101d2c */
.L_x_12969:
[----:B------:R-:W-:Y:S05]  /*53f0*/  BSYNC B1 ;  /* 0x0000000000017941 */ /* 0x000fea0003800000 */
.L_x_12968:
[----:B------:R-:W-:-:S03]  /*5400*/  UMOV UR4, 0xffffffff ;  /* 0xffffffff00047882 */ /* 0x000fc60000000000 */
[----:B------:R-:W-:Y:S05]  /*5410*/  BRA.DIV UR4, `(.L_x_12972) ;  /* 0x0000034604b47947 */ /* 0x000fea000b800000 */
[----:B-1----:R-:W1:Y:S04]  /*5420*/  SHFL.IDX PT, R80, R80, 0x1, 0x1c1f ;  /* 0x003c1f0050507f89 */ /* 0x002e6800000e0000 */
[----:B----4-:R4:W0:Y:S02]  /*5430*/  SHFL.IDX PT, R14, R79, 0x1, 0x1c1f ;  /* 0x003c1f004f0e7f89 */ /* 0x01082400000e0000 */
.L_x_13323:
[----:B------:R-:W-:Y:S01]  /*5440*/  ISETP.GE.OR P0, PT, R175, R78, P0 ;  /* 0x0000004eaf00720c */ /* 0x000fe20000706670 */
[----:B0-----:R-:W-:Y:S02]  /*5450*/  IMAD.MOV.U32 R12, RZ, RZ, R14 ;  /* 0x000000ffff0c7224 */ /* 0x001fe400078e000e */
[----:B-1----:R-:W-:-:S10]  /*5460*/  IMAD.MOV.U32 R13, RZ, RZ, R80 ;  /* 0x000000ffff0d7224 */ /* 0x002fd400078e0050 */
[----:B------:R-:W-:Y:S05]  /*5470*/  @P0 BRA `(.L_x_12955) ;  /* 0x0000000800cc0947 */ /* 0x000fea0003800000 */
[----:B------:R-:W0:Y:S01]  /*5480*/  LDC R32, c[0x0][0x2f4] ;  /* 0x0000bd00ff207b82 */ /* 0x000e220000000800 */
[----:B------:R-:W-:Y:S01]  /*5490*/  IMAD.SHL.U32 R15, R65, 0x8, RZ ;  /* 0x00000008410f7824 */ /* 0x000fe200078e00ff */
[----:B------:R-:W-:Y:S03]  /*54a0*/  BSSY B1, `(.L_x_12973) ;  /* 0x0000068000017945 */ /* 0x000fe60003800000 */
[----:B------:R-:W-:Y:S01]  /*54b0*/  IMAD.WIDE R14, R15, 0x2, R12 ;  /* 0x000000020f0e7825 */ /* 0x000fe200078e020c */
[----:B0-----:R-:W-:-:S04]  /*54c0*/  @P1 IADD3 R81, -R81, R32, RZ ;  /* 0x0000002051511210 */ /* 0x001fc80007ffe1ff */
[----:B------:R-:W-:-:S04]  /*54d0*/  SHF.R.S32.HI R4, RZ, 0x1f, R81 ;  /* 0x0000001fff047819 */ /* 0x000fc80000011451 */
[----:B------:R-:W-:-:S04]  /*54e0*/  LEA.HI R4, R4, R81, RZ, 0x4 ;  /* 0x0000005104047211 */ /* 0x000fc800078f20ff */
[----:B------:R-:W-:-:S05]  /*54f0*/  LEA.HI.SX32 R4, R4, R65, 0x1c ;  /* 0x0000004104047211 */ /* 0x000fca00078fe2ff */
[----:B------:R-:W-:-:S05]  /*5500*/  IMAD.SHL.U32 R33, R4, 0x8, RZ ;  /* 0x0000000804217824 */ /* 0x000fca00078e00ff */
[----:B------:R-:W-:-:S04]  /*5510*/  LOP3.LUT R4, R206, 0x38, R33, 0xf8, !PT ;  /* 0x00000038ce047812 */ /* 0x000fc800078ef821 */
        /* <DEDUP_REMOVED lines=9> */
[----:B------:R-:W-:Y:S01]  /*55b0*/  SHF.R.U64 R34, R38, 0x10, R39 ;  /* 0x0000001026227819 */ /* 0x000fe20000001227 */
[----:B0-----:R-:W-:Y:S01]  /*55c0*/  IMAD.MOV.U32 R38, RZ, RZ, R4 ;  /* 0x000000ffff267224 */ /* 0x001fe200078e0004 */
[----:B------:R-:W-:Y:S01]  /*55d0*/  SHF.R.U32.HI R70, RZ, 0x10, R41 ;  /* 0x00000010ff467819 */ /* 0x000fe20000011629 */
[----:B-1----:R-:W-:Y:S01]  /*55e0*/  IMAD.MOV.U32 R4, RZ, RZ, R9 ;  /* 0x000000ffff047224 */ /* 0x002fe200078e0009 */
[----:B------:R-:W-:Y:S01]  /*55f0*/  SHF.R.U64 R36, R36, 0x10, R37 ;  /* 0x0000001024247819 */ /* 0x000fe20000001225 */
[----:B------:R-:W-:Y:S01]  /*5600*/  IMAD.MOV.U32 R9, RZ, RZ, R7 ;  /* 0x000000ffff097224 */ /* 0x000fe200078e0007 */
[----:B---3--:R-:W-:Y:S01]  /*5610*/  SHF.R.U32.HI R72, RZ, 0x10, R37 ;  /* 0x00000010ff487819 */ /* 0x008fe20000011625 */
[----:B------:R-:W-:Y:S01]  /*5620*/  HADD2.F32 R70, -RZ, R70.H0_H0 ;  /* 0x20000046ff467230 */ /* 0x000fe20000004100 */
[----:B------:R-:W-:Y:S01]  /*5630*/  SHF.R.U64 R37, R40, 0x10, R41 ;  /* 0x0000001028257819 */ /* 0x000fe20000001229 */
[----:B------:R-:W-:Y:S01]  /*5640*/  IMAD.MOV.U32 R40, RZ, RZ, R11 ;  /* 0x000000ffff287224 */ /* 0x000fe200078e000b */
[----:B--2---:R-:W-:Y:S01]  /*5650*/  SHF.R.U32.HI R73, RZ, 0x10, R39 ;  /* 0x00000010ff497819 */ /* 0x004fe20000011627 */
[----:B------:R-:W-:Y:S01]  /*5660*/  IMAD.MOV.U32 R39, RZ, RZ, R8 ;  /* 0x000000ffff277224 */ /* 0x000fe200078e0008 */
[--C-:B------:R-:W-:Y:S01]  /*5670*/  SHF.R.U64 R35, R42, 0x10, R43.reuse ;  /* 0x000000102a237819 */ /* 0x100fe2000000122b */
[----:B------:R-:W-:Y:S01]  /*5680*/  HADD2.F32 R8, -RZ, R4.H0_H0 ;  /* 0x20000004ff087230 */ /* 0x000fe20000004100 */
[----:B------:R-:W-:Y:S01]  /*5690*/  SHF.R.U32.HI R71, RZ, 0x10, R43 ;  /* 0x00000010ff477819 */ /* 0x000fe2000001162b */
[----:B------:R-:W-:-:S02]  /*56a0*/  HADD2.F32 R43, -RZ, R86.H1_H1 ;  /* 0x30000056ff2b7230 */ /* 0x000fc40000004100 */
[----:B------:R-:W-:Y:S02]  /*56b0*/  HADD2.F32 R11, -RZ, R4.H1_H1 ;  /* 0x30000004ff0b7230 */ /* 0x000fe40000004100 */
[--C-:B------:R-:W-:Y:S02]  /*56c0*/  HADD2.F32 R4, -RZ, R5.reuse.H0_H0 ;  /* 0x20000005ff047230 */ /* 0x100fe40000004100 */
[----:B------:R-:W-:Y:S02]  /*56d0*/  HADD2.F32 R7, -RZ, R5.H1_H1 ;  /* 0x30000005ff077230 */ /* 0x000fe40000004100 */
[-C--:B------:R-:W-:Y:S01]  /*56e0*/  FMUL.FTZ R5, R8, R43.reuse ;  /* 0x0000002b08057220 */ /* 0x080fe20000410000 */
[----:B------:R-:W-:Y:S02]  /*56f0*/  HADD2.F32 R41, -RZ, R86.H0_H0 ;  /* 0x20000056ff297230 */ /* 0x000fe40000004100 */
[----:B------:R-:W-:Y:S01]  /*5700*/  FMUL.FTZ R43, R4, R43 ;  /* 0x0000002b042b7220 */ /* 0x000fe20000410000 */
[----:B------:R-:W-:-:S02]  /*5710*/  HADD2.F32 R42, -RZ, R72.H0_H0 ;  /* 0x20000048ff2a7230 */ /* 0x000fc40000004100 */
[-C--:B------:R-:W-:Y:S01]  /*5720*/  FMUL.FTZ R72, R11, R70.reuse ;  /* 0x000000460b487220 */ /* 0x080fe20000410000 */
[----:B------:R-:W-:Y:S01]  /*5730*/  FMUL.FTZ R70, R7, R70 ;  /* 0x0000004607467220 */ /* 0x000fe20000410000 */
[-C--:B------:R-:W-:Y:S01]  /*5740*/  FFMA.FTZ R4, R4, R41.reuse, -R5 ;  /* 0x0000002904047223 */ /* 0x080fe20000010805 */
[----:B------:R-:W-:Y:S01]  /*5750*/  FFMA.FTZ R5, R8, R41, R43 ;  /* 0x0000002908057223 */ /* 0x000fe2000001002b */
[----:B------:R-:W-:Y:S02]  /*5760*/  HADD2.F32 R41, -RZ, R40.H0_H0 ;  /* 0x20000028ff297230 */ /* 0x000fe40000004100 */
[-C--:B------:R-:W-:Y:S01]  /*5770*/  FFMA.FTZ R8, R11, R42.reuse, R70 ;  /* 0x0000002a0b087223 */ /* 0x080fe20000010046 */
[----:B------:R-:W-:Y:S02]  /*5780*/  HADD2.F32 R70, -RZ, R85.H0_H0 ;  /* 0x20000055ff467230 */ /* 0x000fe40000004100 */
[----:B------:R-:W-:Y:S01]  /*5790*/  FFMA.FTZ R7, R7, R42, -R72 ;  /* 0x0000002a07077223 */ /* 0x000fe20000010848 */
[----:B------:R-:W-:-:S02]  /*57a0*/  HADD2.F32 R11, -RZ, R9.H0_H0 ;  /* 0x20000009ff0b7230 */ /* 0x000fc40000004100 */
[----:B------:R-:W-:Y:S02]  /*57b0*/  HADD2.F32 R40, -RZ, R40.H1_H1 ;  /* 0x30000028ff287230 */ /* 0x000fe40000004100 */
[-C--:B------:R-:W-:Y:S01]  /*57c0*/  FMUL.FTZ R72, R41, R70.reuse ;  /* 0x0000004629487220 */ /* 0x080fe20000410000 */
[----:B------:R-:W-:Y:S02]  /*57d0*/  HADD2.F32 R71, -RZ, R71.H0_H0 ;  /* 0x20000047ff477230 */ /* 0x000fe40000004100 */
[----:B------:R-:W-:Y:S01]  /*57e0*/  FMUL.FTZ R70, R11, R70 ;  /* 0x000000460b467220 */ /* 0x000fe20000410000 */
[----:B------:R-:W-:Y:S01]  /*57f0*/  HADD2.F32 R9, -RZ, R9.H1_H1 ;  /* 0x30000009ff097230 */ /* 0x000fe20000004100 */
[----:B------:R-:W-:Y:S01]  /*5800*/  F2FP.F16.F32.PACK_AB R7, R7, R4 ;  /* 0x000000040707723e */ /* 0x000fe200000000ff */
[----:B------:R-:W-:Y:S02]  /*5810*/  HADD2.F32 R42, -RZ, R83.H1_H1 ;  /* 0x30000053ff2a7230 */ /* 0x000fe40000004100 */
[----:B------:R-:W-:Y:S01]  /*5820*/  FMUL.FTZ R80, R40, R71 ;  /* 0x0000004728507220 */ /* 0x000fe20000410000 */
[----:B------:R-:W-:-:S02]  /*5830*/  HADD2.F32 R43, -RZ, R73.H0_H0 ;  /* 0x20000049ff2b7230 */ /* 0x000fc40000004100 */
[----:B----4-:R-:W-:Y:S01]  /*5840*/  FMUL.FTZ R79, R9, R71 ;  /* 0x00000047094f7220 */ /* 0x010fe20000410000 */
[----:B------:R-:W-:Y:S02]  /*5850*/  HADD2.F32 R37, -RZ, R37.H0_H0 ;  /* 0x20000025ff257230 */ /* 0x000fe40000004100 */
[-C--:B------:R-:W-:Y:S01]  /*5860*/  FFMA.FTZ R71, R11, R42.reuse, -R72 ;  /* 0x0000002a0b477223 */ /* 0x080fe20000010848 */
[----:B------:R-:W-:Y:S01]  /*5870*/  FFMA.FTZ R73, R41, R42, R70 ;  /* 0x0000002a29497223 */ /* 0x000fe20000010046 */
[-C--:B------:R-:W-:Y:S01]  /*5880*/  FFMA.FTZ R80, R9, R43.reuse, -R80 ;  /* 0x0000002b09507223 */ /* 0x080fe20000010850 */
[----:B------:R-:W-:Y:S02]  /*5890*/  HADD2.F32 R42, -RZ, R85.H1_H1 ;  /* 0x30000055ff2a7230 */ /* 0x000fe40000004100 */
        /* <DEDUP_REMOVED lines=14> */
[----:B------:R-:W-:-:S02]  /*5980*/  HADD2.F32 R11, -RZ, R10.H0_H0 ;  /* 0x2000000aff0b7230 */ /* 0x000fc40000004100 */
[----:B------:R-:W-:Y:S02]  /*5990*/  HADD2.F32 R84, -RZ, R84.H1_H1 ;  /* 0x30000054ff547230 */ /* 0x000fe40000004100 */
[-C--:B------:R-:W-:Y:S01]  /*59a0*/  FFMA.FTZ R41, R38, R36.reuse, -R41 ;  /* 0x0000002426297223 */ /* 0x080fe20000010829 */
[----:B------:R-:W-:Y:S02]  /*59b0*/  HADD2.F32 R37, -RZ, R35.H0_H0 ;  /* 0x20000023ff257230 */ /* 0x000fe40000004100 */
[----:B------:R-:W-:Y:S01]  /*59c0*/  FFMA.FTZ R39, R39, R36, R72 ;  /* 0x0000002427277223 */ /* 0x000fe20000010048 */
[----:B------:R-:W-:Y:S02]  /*59d0*/  HADD2.F32 R9, -RZ, R6.H0_H0 ;  /* 0x20000006ff097230 */ /* 0x000fe40000004100 */
[----:B------:R-:W-:Y:S01]  /*59e0*/  HADD2.F32 R10, -RZ, R10.H1_H1 ;  /* 0x3000000aff0a7230 */ /* 0x000fe20000004100 */
[----:B------:R-:W-:Y:S01]  /*59f0*/  F2FP.F16.F32.PACK_AB R4, R41, R70 ;  /* 0x000000462904723e */ /* 0x000fe200000000ff */
[----:B------:R-:W-:-:S02]  /*5a00*/  HADD2.F32 R6, -RZ, R6.H1_H1 ;  /* 0x30000006ff067230 */ /* 0x000fc40000004100 */
[----:B------:R-:W-:Y:S02]  /*5a10*/  HADD2.F32 R35, -RZ, R34.H0_H0 ;  /* 0x20000022ff237230 */ /* 0x000fe40000004100 */
[-C--:B------:R-:W-:Y:S01]  /*5a20*/  FMUL.FTZ R34, R11, R84.reuse ;  /* 0x000000540b227220 */ /* 0x080fe20000410000 */
[----:B------:R-:W-:Y:S02]  /*5a30*/  HADD2.F32 R36, -RZ, R83.H0_H0 ;  /* 0x20000053ff247230 */ /* 0x000fe40000004100 */
[-C--:B------:R-:W-:Y:S01]  /*5a40*/  FMUL.FTZ R43, R10, R37.reuse ;  /* 0x000000250a2b7220 */ /* 0x080fe20000410000 */
[C---:B------:R-:W-:Y:S01]  /*5a50*/  FMUL.FTZ R84, R9.reuse, R84 ;  /* 0x0000005409547220 */ /* 0x040fe20000410000 */
[C---:B------:R-:W-:Y:S01]  /*5a60*/  FMUL.FTZ R37, R6.reuse, R37 ;  /* 0x0000002506257220 */ /* 0x040fe20000410000 */
[-C--:B------:R-:W-:Y:S02]  /*5a70*/  FFMA.FTZ R34, R9, R36.reuse, -R34 ;  /* 0x0000002409227223 */ /* 0x080fe40000010822 */
[----:B------:R-:W-:Y:S01]  /*5a80*/  FFMA.FTZ R84, R11, R36, R84 ;  /* 0x000000240b547223 */ /* 0x000fe20000010054 */
[-C--:B------:R-:W-:Y:S01]  /*5a90*/  FFMA.FTZ R43, R6, R35.reuse, -R43 ;  /* 0x00000023062b7223 */ /* 0x080fe2000001082b */
[----:B------:R-:W-:Y:S01]  /*5aa0*/  FFMA.FTZ R37, R10, R35, R37 ;  /* 0x000000230a257223 */ /* 0x000fe20000010025 */
[----:B------:R-:W-:Y:S01]  /*5ab0*/  F2FP.F16.F32.PACK_AB R9, R8, R5 ;  /* 0x000000050809723e */ /* 0x000fe200000000ff */
[----:B------:R-:W-:Y:S01]  /*5ac0*/  IMAD.MOV.U32 R5, RZ, RZ, R7 ;  /* 0x000000ffff057224 */ /* 0x000fe200078e0007 */
[----:B------:R-:W-:Y:S01]  /*5ad0*/  F2FP.F16.F32.PACK_AB R11, R86, R73 ;  /* 0x00000049560b723e */ /* 0x000fe200000000ff */
[----:B------:R-:W-:Y:S01]  /*5ae0*/  IMAD.MOV.U32 R7, RZ, RZ, R71 ;  /* 0x000000ffff077224 */ /* 0x000fe200078e0047 */
[----:B------:R-:W-:-:S02]  /*5af0*/  F2FP.F16.F32.PACK_AB R8, R39, R42 ;  /* 0x0000002a2708723e */ /* 0x000fc400000000ff */
[----:B------:R-:W-:Y:S02]  /*5b00*/  F2FP.F16.F32.PACK_AB R6, R43, R34 ;  /* 0x000000222b06723e */ /* 0x000fe400000000ff */
[----:B------:R-:W-:-:S07]  /*5b10*/  F2FP.F16.F32.PACK_AB R10, R37, R84 ;  /* 0x00000054250a723e */ /* 0x000fce00000000ff */
.L_x_12974:
[----:B------:R-:W-:Y:S05]  /*5b20*/  BSYNC B1 ;  /* 0x0000000000017941 */ /* 0x000fea0003800000 */
.L_x_12973:
[----:B0-----:R0:W-:Y:S01]  /*5b30*/  ST.E.128 desc[UR44][R14.64], R4 ;  /* 0x000000040e007985 */ /* 0x0011e2000c101d2c */
[----:B------:R-:W-:-:S13]  /*5b40*/  ISETP.GE.AND P0, PT, R33, R32, PT ;  /* 0x000000202100720c */ /* 0x000fda0003f06270 */
[----:B------:R-:W-:Y:S05]  /*5b50*/  @P0 BRA `(.L_x_12955) ;  /* 0x0000000400140947 */ /* 0x000fea0003800000 */
[----:B------:R-:W-:-:S05]  /*5b60*/  IMAD.WIDE R12, R33, 0x2, R12 ;  /* 0x00000002210c7825 */ /* 0x000fca00078e020c */
[----:B-1----:R1:W-:Y:S01]  /*5b70*/  ST.E.128 desc[UR44][R12.64], R8 ;  /* 0x000000080c007985 */ /* 0x0023e2000c101d2c */
[----:B------:R-:W-:Y:S05]  /*5b80*/  BRA `(.L_x_12955) ;  /* 0x0000000400087947 */ /* 0x000fea0003800000 */
.L_x_12936:
[----:B------:R-:W-:-:S13]  /*5b90*/  ISETP.NE.AND P3, PT, R58, 0x3, PT ;  /* 0x000000033a00780c */ /* 0x000fda0003f65270 */
[----:B------:R-:W-:Y:S05]  /*5ba0*/  @!P3 BRA `(.L_x_12975) ;  /* 0x000000000004b947 */ /* 0x000fea0003800000 */
[----:B------:R-:W-:Y:S01]  /*5bb0*/  BPT.TRAP 0x1 ;  /* 0x000000040000795c */ /* 0x000fe20000300000 */
.L_x_12975:
[----:B------:R-:W-:Y:S01]  /*5bc0*/  IMAD R69, R153, 0x8, R2 ;  /* 0x0000000899457824 */ /* 0x000fe200078e0202 */
[----:B------:R-:W-:Y:S01]  /*5bd0*/  SHF.L.U32 R82, R159, 0x1f, RZ ;  /* 0x0000001f9f527819 */ /* 0x000fe200000006ff */
[----:B------:R-:W-:Y:S01]  /*5be0*/  BSSY B1, `(.L_x_12976) ;  /* 0x0000004000017945 */ /* 0x000fe20003800000 */
[----:B------:R-:W-:Y:S02]  /*5bf0*/  SHF.R.S32.HI R76, RZ, 0x1f, R75 ;  /* 0x0000001fff4c7819 */ /* 0x000fe4000001144b */
[----:B------:R-:W0:Y:S02]  /*5c00*/  SYNCS.PHASECHK.TRANS64.TRYWAIT P0, [R69+URZ+0x32490], R82 ;  /* 0x03249052450075a7 */ /* 0x000e24000800017f */
[----:B0-----:R-:W-:Y:S05]  /*5c10*/  @!P0 BRA `(.L_x_12977) ;  /* 0x0000033c00fc8947 */ /* 0x001fea0003800000 */
.L_x_13324:
[----:B------:R-:W-:Y:S05]  /*5c20*/  BSYNC B1 ;  /* 0x0000000000017941 */ /* 0x000fea0003800000 */
.L_x_12976:
        /* <DEDUP_REMOVED lines=25> */
.L_x_13328:
        /* <DEDUP_REMOVED lines=13> */
.L_x_12980:
[----:B------:R-:W-:Y:S05]  /*5e90*/  BSYNC B1 ;  /* 0x0000000000017941 */ /* 0x000fea0003800000 */
.L_x_12979:
[----:B------:R-:W-:-:S03]  /*5ea0*/  UMOV UR4, 0xffffffff ;  /* 0xffffffff00047882 */ /* 0x000fc60000000000 */
[----:B------:R-:W-:Y:S05]  /*5eb0*/  BRA.DIV UR4, `(.L_x_12981) ;  /* 0x0000033e04b07947 */ /* 0x000fea000b800000 */
[----:B--2---:R2:W0:Y:S04]  /*5ec0*/  SHFL.IDX PT, R33, R32, 0x1, 0x1c1f ;  /* 0x003c1f0020217f89 */ /* 0x00442800000e0000 */
[----:B---3--:R2:W3:Y:S02]  /*5ed0*/  SHFL.IDX PT, R14, R10, 0x1, 0x1c1f ;  /* 0x003c1f000a0e7f89 */ /* 0x0084e400000e0000 */
.L_x_13332:
        /* <DEDUP_REMOVED lines=13> */
.L_x_12955:
[----:B------:R-:W-:Y:S05]  /*5fb0*/  BSYNC B0 ;  /* 0x0000000000007941 */ /* 0x000fea0003800000 */
.L_x_12935:
        /* <DEDUP_REMOVED lines=9> */
[----:B----4-:R4:W-:Y:S01]  /*6050*/  BAR.SYNC.DEFER_BLOCKING R54, 0x80 ;  /* 0x000200360000751d */ /* 0x0109e20000010000 */
[----:B0-----:R-:W-:-:S13]  /*6060*/  LOP3.LUT P0, RZ, R4, 0x7f, RZ, 0xc0, !PT ;  /* 0x0000007f04ff7812 */ /* 0x001fda000780c0ff */
[----:B------:R-:W-:-:S05]  /*6070*/  @!P0 VIADD R4, R69, 0x324a0 ;  /* 0x000324a045048836 */ /* 0x000fca0000000000 */
[----:B------:R-:W-:-:S04]  /*6080*/  @!P0 PRMT R4, RZ, 0x654, R4 ;  /* 0x00000654ff048816 */ /* 0x000fc80000000004 */
[----:B------:R4:W-:Y:S01]  /*6090*/  @!P0 SYNCS.ARRIVE.TRANS64.RED.A1T0 RZ, [R4+URZ], RZ ;  /* 0x000000ff04ff89a7 */ /* 0x0009e2000810043f */
[----:B------:R-:W-:Y:S05]  /*60a0*/  @!P3 BRA `(.L_x_12983) ;  /* 0x000000000004b947 */ /* 0x000fea0003800000 */
[----:B------:R-:W-:Y:S01]  /*60b0*/  BPT.TRAP 0x1 ;  /* 0x000000040000795c */ /* 0x000fe20000300000 */
.L_x_12983:
[----:B------:R-:W-:Y:S05]  /*60c0*/  BSYNC B0 ;  /* 0x0000000000007941 */ /* 0x000fea0003800000 */
.L_x_12982:
[----:B------:R-:W0:Y:S01]  /*60d0*/  SYNCS.PHASECHK.TRANS64.TRYWAIT P3, [R69+URZ+0x324b0], R82 ;  /* 0x0324b052450075a7 */ /* 0x000e22000806017f */
[----:B------:R-:W-:Y:S04]  /*60e0*/  BSSY B0, `(.L_x_12984) ;  /* 0x0000002000007945 */ /* 0x000fe80003800000 */
[----:B0-----:R-:W-:Y:S05]  /*60f0*/  @!P3 BRA `(.L_x_12985) ;  /* 0x0000033c0068b947 */ /* 0x001fea0003800000 */
.L_x_13333:
[----:B------:R-:W-:Y:S05]  /*6100*/  BSYNC B0 ;  /* 0x0000000000007941 */ /* 0x000fea0003800000 */
.L_x_12984:
[----:B------:R-:W-:Y:S01]  /*6110*/  ULDC.64 UR4, c[0x0][0x328] ;  /* 0x0000ca0000047ab9 */ /* 0x000fe20000000a00 */
[----:B------:R-:W-:Y:S01]  /*6120*/  IMAD.IADD R78, R78, 0x1, -R158 ;  /* 0x000000014e4e7824 */ /* 0x000fe200078e0a9e */
[----:B------:R-:W-:Y:S01]  /*6130*/  ULDC.64 UR6, c[0x0][0x318] ;  /* 0x0000c60000067ab9 */ /* 0x000fe20000000a00 */
[----:B------:R-:W-:Y:S01]  /*6140*/  IMAD R76, R76, UR4, RZ ;  /* 0x000000044c4c7c24 */ /* 0x000fe2000f8e02ff */
[----:B------:R-:W-:Y:S01]  /*6150*/  BSSY B0, `(.L_x_12986) ;  /* 0x0000040000007945 */ /* 0x000fe20003800000 */
[----:B----4-:R-:W-:Y:S01]  /*6160*/  IMAD.WIDE.U32 R4, R75, UR4, RZ ;  /* 0x000000044b047c25 */ /* 0x010fe2000f8e00ff */
[----:B------:R-:W-:-:S03]  /*6170*/  ISETP.GE.AND P3, PT, R78, 0x1, PT ;  /* 0x000000014e00780c */ /* 0x000fc60003f66270 */
[----:B------:R-:W-:Y:S01]  /*6180*/  IMAD R75, R75, UR5, R76 ;  /* 0x000000054b4b7c24 */ /* 0x000fe2000f8e024c */
[----:B------:R-:W-:Y:S01]  /*6190*/  ULDC.64 UR4, c[0x0][0x338] ;  /* 0x0000ce0000047ab9 */ /* 0x000fe20000000a00 */
[----:B-1----:R-:W-:Y:S02]  /*61a0*/  IMAD R11, R153, 0x6000, R56 ;  /* 0x00006000990b7824 */ /* 0x002fe400078e0238 */
        /* <DEDUP_REMOVED lines=8> */
[C---:B------:R-:W-:Y:S01]  /*6230*/  LEA R13, P4, R4.reuse, UR6, 0x1 ;  /* 0x00000006040d7c11 */ /* 0x040fe2000f8808ff */
[----:B------:R-:W-:Y:S02]  /*6240*/  IMAD.IADD R5, R55, 0x1, R11 ;  /* 0x0000000137057824 */ /* 0x000fe400078e020b */
[--C-:B------:R-:W-:Y:S01]  /*6250*/  IMAD R11, R11, 0x2, R46.reuse ;  /* 0x000000020b0b7824 */ /* 0x100fe200078e022e */
[----:B---3--:R-:W-:Y:S01]  /*6260*/  LEA.HI.X R14, R4, UR7, R7, 0x1, P4 ;  /* 0x00000007040e7c11 */ /* 0x008fe2000a0f0c07 */
[----:B------:R0:W1:Y:S01]  /*6270*/  SHFL.IDX PT, R33, R13, RZ, 0x1c1f ;  /* 0x001c1fff0d217589 */ /* 0x00006200000e0000 */
[----:B--2---:R-:W-:-:S03]  /*6280*/  IMAD R10, R5, 0x2, R46 ;  /* 0x00000002050a7824 */ /* 0x004fc600078e022e */
[----:B------:R0:W2:Y:S01]  /*6290*/  SHFL.IDX PT, R15, R14, RZ, 0x1c1f ;  /* 0x001c1fff0e0f7589 */ /* 0x0000a200000e0000 */
[----:B------:R-:W-:Y:S05]  /*62a0*/  @!P3 BRA `(.L_x_12987) ;  /* 0x0000000000a8b947 */ /* 0x000fea0003800000 */
[C---:B------:R-:W-:Y:S02]  /*62b0*/  LOP3.LUT R4, R68.reuse, 0x1, RZ, 0xc0, !PT ;  /* 0x0000000144047812 */ /* 0x040fe400078ec0ff */
[----:B------:R-:W-:Y:S02]  /*62c0*/  LOP3.LUT P3, RZ, R68, 0x2, RZ, 0xc0, !PT ;  /* 0x0000000244ff7812 */ /* 0x000fe4000786c0ff */
[----:B------:R-:W-:Y:S02]  /*62d0*/  ISETP.NE.U32.AND P4, PT, R4, 0x1, PT ;  /* 0x000000010400780c */ /* 0x000fe40003f85070 */
[----:B------:R-:W-:-:S11]  /*62e0*/  PRMT R12, R51, 0x8880, RZ ;  /* 0x00008880330c7816 */ /* 0x000fd600000000ff */
[----:B------:R-:W3:Y:S01]  /*62f0*/  @!P4 LDS.128 R4, [R11] ;  /* 0x000000000b04c984 */ /* 0x000ee20000000c00 */
[----:B-1----:R-:W-:-:S04]  /*6300*/  @!P4 LEA R8, P5, R22, R33, 0x1 ;  /* 0x000000211608c211 */ /* 0x002fc800078a08ff */
[----:B--2---:R-:W-:-:S05]  /*6310*/  @!P4 LEA.HI.X R9, R22, R15, R23, 0x1, P5 ;  /* 0x0000000f1609c211 */ /* 0x004fca00028f0c17 */
[----:B---3--:R1:W-:Y:S01]  /*6320*/  @!P4 ST.E.128 desc[UR44][R8.64], R4 ;  /* 0x000000040800c985 */ /* 0x0083e2000c101d2c */
[----:B------:R-:W-:-:S03]  /*6330*/  LOP3.LUT P4, RZ, R68, 0x4, RZ, 0xc0, !PT ;  /* 0x0000000444ff7812 */ /* 0x000fc6000788c0ff */
[----:B------:R-:W2:Y:S01]  /*6340*/  @P3 LDS.128 R4, [R10] ;  /* 0x000000000a043984 */ /* 0x000ea20000000c00 */
[----:B-1----:R-:W-:-:S04]  /*6350*/  @P3 LEA R8, P5, R152, R33, 0x1 ;  /* 0x0000002198083211 */ /* 0x002fc800078a08ff */
[----:B------:R-:W-:-:S05]  /*6360*/  @P3 LEA.HI.X R9, R152, R15, R157, 0x1, P5 ;  /* 0x0000000f98093211 */ /* 0x000fca00028f0c9d */
[----:B--2---:R1:W-:Y:S01]  /*6370*/  @P3 ST.E.128 desc[UR44][R8.64], R4 ;  /* 0x0000000408003985 */ /* 0x0043e2000c101d2c */
[----:B------:R-:W-:-:S03]  /*6380*/  LOP3.LUT P3, RZ, R68, 0x8, RZ, 0xc0, !PT ;  /* 0x0000000844ff7812 */ /* 0x000fc6000786c0ff */
[----:B------:R-:W2:Y:S01]  /*6390*/  @P4 LDS.128 R4, [R11+0x3000] ;  /* 0x003000000b044984 */ /* 0x000ea20000000c00 */
        /* <DEDUP_REMOVED lines=18> */
[----:B------:R-:W-:-:S03]  /*64c0*/  ISETP.GT.AND P3, PT, R12, -0x1, PT ;  /* 0xffffffff0c00780c */ /* 0x000fc60003f64270 */
[----:B------:R-:W2:Y:S01]  /*64d0*/  @P4 LDS.128 R4, [R11+0x9000] ;  /* 0x009000000b044984 */ /* 0x000ea20000000c00 */
[----:B-1----:R-:W-:-:S04]  /*64e0*/  @P4 LEA R8, P5, R174, R33, 0x1 ;  /* 0x00000021ae084211 */ /* 0x002fc800078a08ff */
[----:B------:R-:W-:-:S05]  /*64f0*/  @P4 LEA.HI.X R9, R174, R15, R193, 0x1, P5 ;  /* 0x0000000fae094211 */ /* 0x000fca00028f0cc1 */
[----:B--2---:R1:W-:Y:S04]  /*6500*/  @P4 ST.E.128 desc[UR44][R8.64], R4 ;  /* 0x0000000408004985 */ /* 0x0043e8000c101d2c */
[----:B------:R-:W2:Y:S01]  /*6510*/  @!P3 LDS.128 R4, [R10+0x9000] ;  /* 0x009000000a04b984 */ /* 0x000ea20000000c00 */
[----:B-1----:R-:W-:-:S04]  /*6520*/  @!P3 LEA R8, P4, R173, R33, 0x1 ;  /* 0x00000021ad08b211 */ /* 0x002fc800078808ff */
[----:B------:R-:W-:-:S05]  /*6530*/  @!P3 LEA.HI.X R9, R173, R15, R192, 0x1, P4 ;  /* 0x0000000fad09b211 */ /* 0x000fca00020f0cc0 */
[----:B--2---:R3:W-:Y:S04]  /*6540*/  @!P3 ST.E.128 desc[UR44][R8.64], R4 ;  /* 0x000000040800b985 */ /* 0x0047e8000c101d2c */
.L_x_12987:
[----:B------:R-:W-:Y:S05]  /*6550*/  BSYNC B0 ;  /* 0x0000000000007941 */ /* 0x000fea0003800000 */
.L_x_12986:
[----:B------:R-:W-:Y:S01]  /*6560*/  ISETP.GE.AND P3, PT, R78, 0x41, PT ;  /* 0x000000414e00780c */ /* 0x000fe20003f66270 */
[----:B--2---:R2:W4:Y:S01]  /*6570*/  SHFL.IDX PT, R15, R14, 0x1, 0x1c1f ;  /* 0x003c1f000e0f7f89 */ /* 0x00452200000e0000 */
[----:B------:R-:W-:Y:S03]  /*6580*/  BSSY B0, `(.L_x_12988) ;  /* 0x000002d000007945 */ /* 0x000fe60003800000 */
[----:B0-----:R-:W0:Y:S08]  /*6590*/  SHFL.IDX PT, R13, R13, 0x1, 0x1c1f ;  /* 0x003c1f000d0d7f89 */ /* 0x001e3000000e0000 */
[----:B--2---:R-:W-:Y:S05]  /*65a0*/  @!P3 BRA `(.L_x_12989) ;  /* 0x0000000000a8b947 */ /* 0x004fea0003800000 */
[C---:B---3--:R-:W-:Y:S02]  /*65b0*/  LOP3.LUT R4, R68.reuse, 0x1, RZ, 0xc0, !PT ;  /* 0x0000000144047812 */ /* 0x048fe400078ec0ff */
[----:B------:R-:W-:Y:S02]  /*65c0*/  LOP3.LUT P4, RZ, R68, 0x2, RZ, 0xc0, !PT ;  /* 0x0000000244ff7812 */ /* 0x000fe4000788c0ff */
[----:B------:R-:W-:Y:S02]  /*65d0*/  ISETP.NE.U32.AND P5, PT, R4, 0x1, PT ;  /* 0x000000010400780c */ /* 0x000fe40003fa5070 */
[----:B------:R-:W-:-:S11]  /*65e0*/  PRMT R12, R51, 0x8880, RZ ;  /* 0x00008880330c7816 */ /* 0x000fd600000000ff */
[----:B------:R-:W2:Y:S01]  /*65f0*/  @!P5 LDS.128 R4, [R11+0x2000] ;  /* 0x002000000b04d984 */ /* 0x000ea20000000c00 */
[----:B0-----:R-:W-:-:S04]  /*6600*/  @!P5 LEA R8, P3, R22, R13, 0x1 ;  /* 0x0000000d1608d211 */ /* 0x001fc800078608ff */
[----:B----4-:R-:W-:Y:S02]  /*6610*/  @!P5 LEA.HI.X R9, R22, R15, R23, 0x1, P3 ;  /* 0x0000000f1609d211 */ /* 0x010fe400018f0c17 */
[----:B------:R-:W-:-:S03]  /*6620*/  LOP3.LUT P3, RZ, R68, 0x4, RZ, 0xc0, !PT ;  /* 0x0000000444ff7812 */ /* 0x000fc6000786c0ff */
[----:B--2---:R0:W-:Y:S04]  /*6630*/  @!P5 ST.E.128 desc[UR44][R8.64], R4 ;  /* 0x000000040800d985 */ /* 0x0041e8000c101d2c */
[----:B------:R-:W2:Y:S01]  /*6640*/  @P4 LDS.128 R4, [R10+0x2000] ;  /* 0x002000000a044984 */ /* 0x000ea20000000c00 */
[----:B0-----:R-:W-:-:S04]  /*6650*/  @P4 LEA R8, P5, R152, R13, 0x1 ;  /* 0x0000000d98084211 */ /* 0x001fc800078a08ff */
[----:B------:R-:W-:-:S05]  /*6660*/  @P4 LEA.HI.X R9, R152, R15, R157, 0x1, P5 ;  /* 0x0000000f98094211 */ /* 0x000fca00028f0c9d */
[----:B--2---:R0:W-:Y:S01]  /*6670*/  @P4 ST.E.128 desc[UR44][R8.64], R4 ;  /* 0x0000000408004985 */ /* 0x0041e2000c101d2c */
[----:B------:R-:W-:-:S03]  /*6680*/  LOP3.LUT P4, RZ, R68, 0x8, RZ, 0xc0, !PT ;  /* 0x0000000844ff7812 */ /* 0x000fc6000788c0ff */
        /* <DEDUP_REMOVED lines=19> */
[----:B------:R-:W-:-:S03]  /*67c0*/  ISETP.GT.AND P4, PT, R12, -0x1, PT ;  /* 0xffffffff0c00780c */ /* 0x000fc60003f84270 */
[----:B------:R-:W2:Y:S01]  /*67d0*/  @P3 LDS.128 R4, [R11+0xb000] ;  /* 0x00b000000b043984 */ /* 0x000ea20000000c00 */
[----:B0-----:R-:W-:-:S04]  /*67e0*/  @P3 LEA R8, P5, R174, R13, 0x1 ;  /* 0x0000000dae083211 */ /* 0x001fc800078a08ff */
[----:B------:R-:W-:-:S05]  /*67f0*/  @P3 LEA.HI.X R9, R174, R15, R193, 0x1, P5 ;  /* 0x0000000fae093211 */ /* 0x000fca00028f0cc1 */
[----:B--2---:R0:W-:Y:S04]  /*6800*/  @P3 ST.E.128 desc[UR44][R8.64], R4 ;  /* 0x0000000408003985 */ /* 0x0041e8000c101d2c */
[----:B------:R-:W2:Y:S01]  /*6810*/  @!P4 LDS.128 R4, [R10+0xb000] ;  /* 0x00b000000a04c984 */ /* 0x000ea20000000c00 */
[----:B0-----:R-:W-:-:S04]  /*6820*/  @!P4 LEA R8, P3, R173, R13, 0x1 ;  /* 0x0000000dad08c211 */ /* 0x001fc800078608ff */
[----:B------:R-:W-:-:S05]  /*6830*/  @!P4 LEA.HI.X R9, R173, R15, R192, 0x1, P3 ;  /* 0x0000000fad09c211 */ /* 0x000fca00018f0cc0 */
[----:B--2---:R2:W-:Y:S04]  /*6840*/  @!P4 ST.E.128 desc[UR44][R8.64], R4 ;  /* 0x000000040800c985 */ /* 0x0045e8000c101d2c */
.L_x_12989:
[----:B------:R-:W-:Y:S05]  /*6850*/  BSYNC B0 ;  /* 0x0000000000007941 */ /* 0x000fea0003800000 */
.L_x_12988:
[----:B------:R-:W-:Y:S01]  /*6860*/  @!PT LDS RZ, [RZ] ;  /* 0x00000000fffff984 */ /* 0x000fe20000000800 */
[----:B------:R-:W-:Y:S01]  /*6870*/  @!PT LDS RZ, [RZ] ;  /* 0x00000000fffff984 */ /* 0x000fe20000000800 */
[----:B------:R-:W-:Y:S01]  /*6880*/  @!PT LDS RZ, [RZ] ;  /* 0x00000000fffff984 */ /* 0x000fe20000000800 */
[----:B------:R-:W-:Y:S01]  /*6890*/  @!PT LDS RZ, [RZ] ;  /* 0x00000000fffff984 */ /* 0x000fe20000000800 */
[----:B------:R5:W-:Y:S06]  /*68a0*/  MEMBAR.ALL.CTA ;  /* 0x0000000000007992 */ /* 0x000bec0000008000 */
[----:B-----5:R-:W5:Y:S01]  /*68b0*/  FENCE.VIEW.ASYNC.S ;  /* 0x00000000000073c6 */ /* 0x020f620000000000 */
[----:B------:R-:W-:Y:S02]  /*68c0*/  @!P0 VIADD R69, R69, 0x324c0 ;  /* 0x000324c045458836 */ /* 0x000fe40000000000 */
[----:B------:R-:W-:-:S03]  /*68d0*/  VIADD R153, R153, 0x1 ;  /* 0x0000000199997836 */ /* 0x000fc60000000000 */
[----:B------:R-:W-:Y:S01]  /*68e0*/  @!P0 PRMT R69, RZ, 0x654, R69 ;  /* 0x00000654ff458816 */ /* 0x000fe20000000045 */
[----:B-----5:R0:W-:Y:S06]  /*68f0*/  BAR.SYNC.DEFER_BLOCKING R54, 0x80 ;  /* 0x000200360000751d */ /* 0x0201ec0000010000 */
[----:B------:R0:W-:Y:S01]  /*6900*/  @!P0 SYNCS.ARRIVE.TRANS64.RED.A1T0 RZ, [R69+URZ], RZ ;  /* 0x000000ff45ff89a7 */ /* 0x0001e2000810043f */
[----:B------:R-:W-:-:S04]  /*6910*/  ISETP.NE.AND P0, PT, R153, 0x2, PT ;  /* 0x000000029900780c */ /* 0x000fc80003f05270 */
[----:B--23--:R-:W-:Y:S02]  /*6920*/  SEL R4, RZ, 0x1, P0 ;  /* 0x00000001ff047807 */ /* 0x00cfe40000000000 */
[----:B------:R-:W-:Y:S02]  /*6930*/  SEL R153, R153, RZ, P0 ;  /* 0x000000ff99997207 */ /* 0x000fe40000000000 */
[----:B------:R-:W-:Y:S01]  /*6940*/  LOP3.LUT R159, R159, R4, RZ, 0x3c, !PT ;  /* 0x000000049f9f7212 */ /* 0x000fe200078e3cff */
[----:B0-----:R-:W-:Y:S06]  /*6950*/  @P2 BRA `(.L_x_12990) ;  /* 0xffffffc400282947 */ /* 0x001fec000383ffff */
[----:B------:R-:W0:Y:S01]  /*6960*/  S2R R5, SR_TID.X ;  /* 0x0000000000057919 */ /* 0x000e220000002100 */
[----:B------:R-:W-:Y:S02]  /*6970*/  PLOP3.LUT P0, PT, PT, PT, PT, 0x8, 0x0 ;  /* 0x000000000000781c */ /* 0x000fe40003f0e170 */
[----:B0-----:R-:W-:-:S04]  /*6980*/  SHF.R.U32.HI R5, RZ, 0x7, R5 ;  /* 0x00000007ff057819 */ /* 0x001fc80000011605 */
[----:B------:R-:W-:-:S13]  /*6990*/  ISETP.NE.AND P3, PT, R5, 0x1, PT ;  /* 0x000000010500780c */ /* 0x000fda0003f65270 */
[----:B------:R-:W-:Y:S05]  /*69a0*/  @!P3 WARPSYNC.ALL ;  /* 0x000000000000b948 */ /* 0x000fea0003800000 */
[----:B------:R-:W-:Y:S06]  /*69b0*/  @!P3 BAR.ARV 0x9, 0x100 ;  /* 0x024400000000bb1d */ /* 0x000fec0000002000 */
.L_x_12930:
[----:B------:R-:W0:Y:S01]  /*69c0*/  S2R R3, SR_SWINHI ;  /* 0x0000000000037919 */ /* 0x000e220000002f00 */
[----:B------:R-:W2:Y:S01]  /*69d0*/  LDC R13, c[0x0][0x448] ;  /* 0x00011200ff0d7b82 */ /* 0x000ea20000000800 */
[----:B------:R-:W-:Y:S02]  /*69e0*/  IMAD.U32 R6, RZ, RZ, UR38 ;  /* 0x00000026ff067e24 */ /* 0x000fe4000f8e00ff */
[----:B------:R-:W-:Y:S01]  /*69f0*/  IMAD.MOV.U32 R7, RZ, RZ, 0x80 ;  /* 0x00000080ff077424 */ /* 0x000fe200078e00ff */
[----:B------:R-:W-:Y:S01]  /*6a00*/  STL [R1+0x50], R97 ;  /* 0x0000506101007387 */ /* 0x000fe20000100800 */
[----:B------:R-:W-:Y:S02]  /*6a10*/  IMAD.MOV.U32 R26, RZ, RZ, 0x100 ;  /* 0x00000100ff1a7424 */ /* 0x000fe400078e00ff */
[----:B------:R-:W-:Y:S01]  /*6a20*/  IMAD.U32 R24, RZ, RZ, UR38 ;  /* 0x00000026ff187e24 */ /* 0x000fe2000f8e00ff */
[----:B------:R-:W3:Y:S01]  /*6a30*/  LDC R14, c[0x0][0xa80] ;  /* 0x0002a000ff0e7b82 */ /* 0x000ee20000000800 */
[----:B------:R4:W-:Y:S01]  /*6a40*/  STL.64 [R1+0x28], R6 ;  /* 0x0000280601007387 */ /* 0x0009e20000100a00 */
[----:B------:R-:W-:-:S02]  /*6a50*/  IMAD.MOV.U32 R25, RZ, RZ, 0x80 ;  /* 0x00000080ff197424 */ /* 0x000fc400078e00ff */
[----:B-1----:R-:W-:Y:S01]  /*6a60*/  IMAD.U32 R33, RZ, RZ, UR37 ;  /* 0x00000025ff217e24 */ /* 0x002fe2000f8e00ff */
[----:B------:R-:W-:Y:S01]  /*6a70*/  STL.64 [R1+0x30], R26 ;  /* 0x0000301a01007387 */ /* 0x000fe20000100a00 */
[----:B------:R-:W-:-:S03]  /*6a80*/  IMAD.U32 R72, RZ, RZ, UR37 ;  /* 0x00000025ff487e24 */ /* 0x000fc6000f8e00ff */
[----:B------:R-:W-:Y:S04]  /*6a90*/  STL.128 [R1], R24 ;  /* 0x0000001801007387 */ /* 0x000fe80000100c00 */
[----:B------:R-:W-:Y:S04]  /*6aa0*/  STL.128 [R1+0x210], RZ ;  /* 0x000210ff01007387 */ /* 0x000fe80000100c00 */
[----:B------:R-:W-:Y:S04]  /*6ab0*/  STL.128 [R1+0x220], RZ ;  /* 0x000220ff01007387 */ /* 0x000fe80000100c00 */
[----:B------:R-:W-:Y:S01]  /*6ac0*/  STL.128 [R1+0x240], RZ ;  /* 0x000240ff01007387 */ /* 0x000fe20000100c00 */
[----:B------:R-:W-:-:S02]  /*6ad0*/  MOV R4, R2 ;  /* 0x0000000200047202 */ /* 0x000fc40000000f00 */
[----:B0-----:R-:W-:Y:S01]  /*6ae0*/  MOV R5, R3 ;  /* 0x0000000300057202 */ /* 0x001fe20000000f00 */
[----:B---3--:R-:W-:Y:S01]  /*6af0*/  STL [R1+0x230], R14 ;  /* 0x0002300e01007387 */ /* 0x008fe20000100800 */
[C---:B------:R-:W-:Y:S02]  /*6b00*/  IADD3 R8, P1, R4.reuse, 0x32430, RZ ;  /* 0x0003243004087810 */ /* 0x040fe40007f3e0ff */
[C---:B------:R-:W-:Y:S01]  /*6b10*/  IADD3 R3, P3, R4.reuse, 0x32450, RZ ;  /* 0x0003245004037810 */ /* 0x040fe20007f7e0ff */
[----:B------:R-:W-:Y:S01]  /*6b20*/  STL.128 [R1+0x250], RZ ;  /* 0x000250ff01007387 */ /* 0x000fe20000100c00 */
[C---:B------:R-:W-:Y:S01]  /*6b30*/  IADD3 R0, P4, R4.reuse, 0x32460, RZ ;  /* 0x0003246004007810 */ /* 0x040fe20007f9e0ff */
[--C-:B------:R-:W-:Y:S01]  /*6b40*/  IMAD.X R9, RZ, RZ, R5.reuse, P1 ;  /* 0x000000ffff097224 */ /* 0x100fe200008e0605 */
[----:B--2---:R-:W-:Y:S01]  /*6b50*/  ISETP.NE.AND P1, PT, R13, 0x1, PT ;  /* 0x000000010d00780c */ /* 0x004fe20003f25270 */
[--C-:B------:R-:W-:Y:S01]  /*6b60*/  IMAD.X R12, RZ, RZ, R5.reuse, P3 ;  /* 0x000000ffff0c7224 */ /* 0x100fe200018e0605 */
[----:B------:R-:W-:Y:S01]  /*6b70*/  IADD3 R10, P2, R4, 0x32440, RZ ;  /* 0x00032440040a7810 */ /* 0x000fe20007f5e0ff */
[----:B----4-:R-:W-:Y:S01]  /*6b80*/  IMAD.X R7, RZ, RZ, R5, P4 ;  /* 0x000000ffff077224 */ /* 0x010fe200020e0605 */
[----:B------:R-:W-:Y:S01]  /*6b90*/  STL.64 [R1+0x18], R8 ;  /* 0x0000180801007387 */ /* 0x000fe20000100a00 */
[----:B------:R-:W-:Y:S01]  /*6ba0*/  IMAD.MOV.U32 R4, RZ, RZ, R3 ;  /* 0x000000ffff047224 */ /* 0x000fe200078e0003 */
[----:B------:R-:W-:Y:S01]  /*6bb0*/  IADD3 R33, P3, R33, 0x210, RZ ;  /* 0x0000021021217810 */ /* 0x000fe20007f7e0ff */
[----:B------:R-:W-:Y:S01]  /*6bc0*/  IMAD.X R11, RZ, RZ, R5, P2 ;  /* 0x000000ffff0b7224 */ /* 0x000fe200010e0605 */
[----:B------:R-:W-:Y:S01]  /*6bd0*/  STL.128 [R1+0x260], RZ ;  /* 0x000260ff01007387 */ /* 0x000fe20000100c00 */
[----:B------:R-:W-:Y:S01]  /*6be0*/  IMAD.MOV.U32 R5, RZ, RZ, R12 ;  /* 0x000000ffff057224 */ /* 0x000fe200078e000c */
[----:B------:R-:W-:Y:S01]  /*6bf0*/  IADD3 R72, P4, R72, 0x50, RZ ;  /* 0x0000005048487810 */ /* 0x000fe20007f9e0ff */
[----:B------:R-:W-:Y:S01]  /*6c00*/  IMAD.MOV.U32 R6, RZ, RZ, R0 ;  /* 0x000000ffff067224 */ /* 0x000fe200078e0000 */
[----:B------:R-:W-:Y:S01]  /*6c10*/  STL.64 [R1+0x20], R10 ;  /* 0x0000200a01007387 */ /* 0x000fe20000100a00 */
[----:B------:R-:W0:Y:S01]  /*6c20*/  @P1 LDC R3, c[0x0][0x44c] ;  /* 0x00011300ff031b82 */ /* 0x000e220000000800 */
[----:B------:R-:W-:-:S02]  /*6c30*/  VIADD R0, R216, 0x7f ;  /* 0x0000007fd8007836 */ /* 0x000fc40000000000 */
        /* <DEDUP_REMOVED lines=16> */
[----:B------:R-:W-:Y:S01]  /*6d40*/  IMAD.IADD R3, R215, 0x1, R0 ;  /* 0x00000001d7037824 */ /* 0x000fe200078e0200 */
[----:B0-----:R-:W-:Y:S02]  /*6d50*/  ISETP.GE.AND P2, PT, R5, 0x1, PT ;  /* 0x000000010500780c */ /* 0x001fe40003f46270 */
        /* <DEDUP_REMOVED lines=24> */
.L_x_12991:
        /* <DEDUP_REMOVED lines=15> */
.L_x_12994:
[----:B------:R-:W-:-:S13]  /*6fd0*/  ISETP.NE.AND P0, PT, R5, 0x1, PT ;  /* 0x000000010500780c */ /* 0x000fda0003f05270 */
[----:B------:R-:W0:Y:S02]  /*6fe0*/  @P0 LDC.64 R6, c[0x0][0xae0] ;  /* 0x0002b800ff060b82 */ /* 0x000e240000000a00 */
[----:B0-----:R-:W-:-:S05]  /*6ff0*/  @P0 IMAD.HI.U32 R6, R0, R6, RZ ;  /* 0x0000000600060227 */ /* 0x001fca00078e00ff */
[----:B------:R-:W-:-:S07]  /*7000*/  @P0 SHF.R.U32.HI R0, RZ, R7, R6 ;  /* 0x00000007ff000219 */ /* 0x000fce0000011606 */
.L_x_12995:
[----:B------:R-:W-:Y:S05]  /*7010*/  BSYNC B0 ;  /* 0x0000000000007941 */ /* 0x000fea0003800000 */
.L_x_12993:
[----:B------:R-:W-:-:S05]  /*7020*/  IMAD R3, R0, R5, R5 ;  /* 0x0000000500037224 */ /* 0x000fca00078e0205 */
[----:B------:R-:W-:-:S07]  /*7030*/  VIMNMX R4, R4, R3, PT ;  /* 0x0000000304047248 */ /* 0x000fce0003fe0100 */
.L_x_12992:
[----:B------:R-:W0:Y:S01]  /*7040*/  @P1 LDC R3, c[0x0][0x44c] ;  /* 0x00011300ff031b82 */ /* 0x000e220000000800 */
[----:B------:R-:W-:Y:S01]  /*7050*/  VIADD R4, R4, 0x5f ;  /* 0x0000005f04047836 */ /* 0x000fe20000000000 */
[----:B------:R-:W-:Y:S01]  /*7060*/  ULDC UR4, c[0x0][0xad4] ;  /* 0x0002b50000047ab9 */ /* 0x000fe20000000800 */
[----:B------:R-:W-:Y:S02]  /*7070*/  IMAD.MOV.U32 R7, RZ, RZ, R216 ;  /* 0x000000ffff077224 */ /* 0x000fe400078e00d8 */
[----:B------:R-:W-:-:S03]  /*7080*/  IMAD.HI R4, R4, 0x2aaaaaab, RZ ;  /* 0x2aaaaaab04047827 */ /* 0x000fc600078e02ff */
[----:B------:R-:W1:Y:S01]  /*7090*/  @P1 LDC R9, c[0x0][0x450] ;  /* 0x00011400ff091b82 */ /* 0x000e620000000800 */
        /* <DEDUP_REMOVED lines=18> */
.L_x_12998:
[----:B------:R-:W-:-:S13]  /*71c0*/  ISETP.NE.AND P0, PT, R5, 0x1, PT ;  /* 0x000000010500780c */ /* 0x000fda0003f05270 */
[----:B------:R-:W0:Y:S02]  /*71d0*/  @P0 LDC.64 R6, c[0x0][0xae0] ;  /* 0x0002b800ff060b82 */ /* 0x000e240000000a00 */
[----:B0-----:R-:W-:-:S05]  /*71e0*/  @P0 IMAD.HI.U32 R6, R0, R6, RZ ;  /* 0x0000000600060227 */ /* 0x001fca00078e00ff */
[----:B------:R-:W-:-:S07]  /*71f0*/  @P0 SHF.R.U32.HI R0, RZ, R7, R6 ;  /* 0x00000007ff000219 */ /* 0x000fce0000011606 */
.L_x_12999:
[----:B------:R-:W-:Y:S05]  /*7200*/  BSYNC B0 ;  /* 0x0000000000007941 */ /* 0x000fea0003800000 */
.L_x_12997:
[----:B------:R-:W-:-:S05]  /*7210*/  IMAD R0, R0, R5, RZ ;  /* 0x0000000500007224 */ /* 0x000fca00078e02ff */
[----:B------:R-:W-:-:S07]  /*7220*/  VIMNMX R3, R3, R0, !PT ;  /* 0x0000000003037248 */ /* 0x000fce0007fe0100 */
.L_x_12996:
        /* <DEDUP_REMOVED lines=39> */
.L_x_13001:
[----:B------:R-:W-:Y:S05]  /*74a0*/  BSYNC B0 ;  /* 0x0000000000007941 */ /* 0x000fea0003800000 */
.L_x_13000:
        /* <DEDUP_REMOVED lines=12> */
[----:B------:R-:W-:Y:S02]  /*7570*/  IADD3 R37, P1, R37, 0x78, RZ ;  /* 0x0000007825257810 */ /* 0x000fe40007f3e0ff */
[----:B------:R-:W-:Y:S01]  /*7580*/  IADD3 R24, P2, R24, 0x58, RZ ;  /* 0x0000005818187810 */ /* 0x000fe20007f5e0ff */
[----:B------:R-:W-:Y:S01]  /*7590*/  IMAD.X R16, RZ, RZ, UR36, P0 ;  /* 0x00000024ff107e24 */ /* 0x000fe200080e06ff */
[----:B------:R-:W-:Y:S01]  /*75a0*/  IADD3 R32, P3, R32, 0x60, RZ ;  /* 0x0000006020207810 */ /* 0x000fe20007f7e0ff */
[----:B------:R-:W-:-:S02]  /*75b0*/  IMAD.X R35, RZ, RZ, UR36, P1 ;  /* 0x00000024ff237e24 */ /* 0x000fc400088e06ff */
[----:B------:R-:W-:Y:S02]  /*75c0*/  IMAD.X R25, RZ, RZ, UR36, P2 ;  /* 0x00000024ff197e24 */ /* 0x000fe400090e06ff */
[----:B------:R-:W-:Y:S01]  /*75d0*/  IMAD.X R36, RZ, RZ, UR36, P3 ;  /* 0x00000024ff247e24 */ /* 0x000fe200098e06ff */
[----:B0-----:R-:W-:Y:S07]  /*75e0*/  BRA.DIV UR4, `(.L_x_13003) ;  /* 0x0000032a04407947 */ /* 0x001fee000b800000 */
[----:B------:R-:W3:Y:S04]  /*75f0*/  LDL R0, [R1+0x518] ;  /* 0x0005180001007983 */ /* 0x000ee80000100800 */
[----:B---3--:R0:W1:Y:S02]  /*7600*/  SHFL.IDX PT, R14, R0, RZ, 0x1f ;  /* 0x00001fff000e7589 */ /* 0x00806400000e0000 */
.L_x_13336:
[----:B01----:R-:W-:Y:S01]  /*7610*/  LEA.HI R0, R14, R14, RZ, 0x1 ;  /* 0x0000000e0e007211 */ /* 0x003fe200078f08ff */
[C---:B------:R-:W-:Y:S01]  /*7620*/  VIADD R26, R2.reuse, 0x18400 ;  /* 0x00018400021a7836 */ /* 0x040fe20000000000 */
[----:B------:R-:W-:Y:S01]  /*7630*/  STL.128 [R1+0x90], RZ ;  /* 0x000090ff01007387 */ /* 0x000fe20000100c00 */
[----:B------:R-:W-:Y:S01]  /*7640*/  VIADD R10, R2, 0x400 ;  /* 0x00000400020a7836 */ /* 0x000fe20000000000 */
[----:B------:R-:W-:Y:S01]  /*7650*/  LOP3.LUT R3, R0, 0x7fffe, RZ, 0xc0, !PT ;  /* 0x0007fffe00037812 */ /* 0x000fe200078ec0ff */
[----:B------:R-:W-:Y:S01]  /*7660*/  IMAD.MOV.U32 R4, RZ, RZ, 0x1 ;  /* 0x00000001ff047424 */ /* 0x000fe200078e00ff */
[----:B------:R-:W-:Y:S01]  /*7670*/  STL.128 [R1+0xa0], RZ ;  /* 0x0000a0ff01007387 */ /* 0x000fe20000100c00 */
[----:B------:R-:W-:Y:S01]  /*7680*/  IMAD.MOV.U32 R5, RZ, RZ, RZ ;  /* 0x000000ffff057224 */ /* 0x000fe200078e00ff */
[----:B------:R-:W-:Y:S01]  /*7690*/  SHF.R.U32.HI R10, RZ, 0x4, R10 ;  /* 0x00000004ff0a7819 */ /* 0x000fe2000001160a */
[----:B------:R-:W-:Y:S01]  /*76a0*/  IMAD.IADD R11, R14, 0x1, -R3 ;  /* 0x000000010e0b7824 */ /* 0x000fe200078e0a03 */
[----:B------:R-:W-:Y:S01]  /*76b0*/  STL.128 [R1+0xb0], RZ ;  /* 0x0000b0ff01007387 */ /* 0x000fe20000100c00 */
[----:B------:R-:W-:Y:S01]  /*76c0*/  VIADD R3, R2, 0x1c400 ;  /* 0x0001c40002037836 */ /* 0x000fe20000000000 */
[----:B------:R-:W-:Y:S01]  /*76d0*/  LOP3.LUT R10, R10, 0x3fff, RZ, 0xc0, !PT ;  /* 0x00003fff0a0a7812 */ /* 0x000fe200078ec0ff */
[----:B------:R-:W-:Y:S01]  /*76e0*/  IMAD R0, R11, 0x2000, R26 ;  /* 0x000020000b007824 */ /* 0x000fe200078e021a */
[----:B------:R-:W-:Y:S01]  /*76f0*/  STL.128 [R1+0xc0], RZ ;  /* 0x0000c0ff01007387 */ /* 0x000fe20000100c00 */
[----:B------:R-:W-:Y:S01]  /*7700*/  IMAD.MOV.U32 R6, RZ, RZ, 0x1 ;  /* 0x00000001ff067424 */ /* 0x000fe200078e00ff */
[----:B------:R-:W-:Y:S01]  /*7710*/  SHF.R.U32.HI R3, RZ, 0x4, R3 ;  /* 0x00000004ff037819 */ /* 0x000fe20000011603 */
[----:B------:R-:W-:Y:S01]  /*7720*/  VIADD R11, R0, 0xa000 ;  /* 0x0000a000000b7836 */ /* 0x000fe20000000000 */
[----:B------:R-:W-:Y:S01]  /*7730*/  SHF.R.U32.HI R0, RZ, 0x4, R0 ;  /* 0x00000004ff007819 */ /* 0x000fe20000011600 */
[----:B------:R-:W-:Y:S01]  /*7740*/  IMAD.MOV.U32 R7, RZ, RZ, RZ ;  /* 0x000000ffff077224 */ /* 0x000fe200078e00ff */
[----:B------:R-:W-:Y:S01]  /*7750*/  LOP3.LUT R3, R3, 0x3fff, RZ, 0xc0, !PT ;  /* 0x00003fff03037812 */ /* 0x000fe200078ec0ff */
[----:B------:R-:W-:Y:S01]  /*7760*/  IMAD.MOV.U32 R8, RZ, RZ, 0x1 ;  /* 0x00000001ff087424 */ /* 0x000fe200078e00ff */
[----:B------:R-:W-:Y:S01]  /*7770*/  SHF.R.U32.HI R11, RZ, 0x4, R11 ;  /* 0x00000004ff0b7819 */ /* 0x000fe2000001160b */
[----:B------:R-:W-:Y:S01]  /*7780*/  IMAD.MOV.U32 R9, RZ, RZ, RZ ;  /* 0x000000ffff097224 */ /* 0x000fe200078e00ff */
[----:B------:R-:W-:Y:S01]  /*7790*/  LOP3.LUT R3, R3, 0x10000, RZ, 0xfc, !PT ;  /* 0x0001000003037812 */ /* 0x000fe200078efcff */
[----:B------:R0:W-:Y:S01]  /*77a0*/  STL.128 [R1+0x60], R4 ;  /* 0x0000600401007387 */ /* 0x0001e20000100c00 */
[----:B------:R-:W-:Y:S01]  /*77b0*/  LOP3.LUT R11, R11, 0x3fff, RZ, 0xc0, !PT ;  /* 0x00003fff0b0b7812 */ /* 0x000fe200078ec0ff */
[----:B------:R-:W-:Y:S01]  /*77c0*/  IMAD.U32 R34, RZ, RZ, UR37 ;  /* 0x00000025ff227e24 */ /* 0x000fe2000f8e00ff */
[----:B------:R-:W-:Y:S01]  /*77d0*/  LOP3.LUT R0, R0, 0x3fff, RZ, 0xc0, !PT ;  /* 0x00003fff00007812 */ /* 0x000fe200078ec0ff */
[----:B------:R1:W-:Y:S01]  /*77e0*/  STL.64 [R1+0x70], R8 ;  /* 0x0000700801007387 */ /* 0x0003e20000100a00 */
[----:B------:R-:W-:Y:S01]  /*77f0*/  LOP3.LUT R11, R11, 0x10000, RZ, 0xfc, !PT ;  /* 0x000100000b0b7812 */ /* 0x000fe200078efcff */
[----:B------:R-:W-:Y:S01]  /*7800*/  IMAD.U32 R38, RZ, RZ, UR37 ;  /* 0x00000025ff267e24 */ /* 0x000fe2000f8e00ff */
[----:B------:R-:W-:Y:S01]  /*7810*/  LOP3.LUT P0, RZ, R26, 0x1bf, RZ, 0xc0, !PT ;  /* 0x000001bf1aff7812 */ /* 0x000fe2000780c0ff */
[----:B------:R-:W-:Y:S01]  /*7820*/  STL.128 [R1+0xd0], RZ ;  /* 0x0000d0ff01007387 */ /* 0x000fe20000100c00 */
[----:B------:R-:W-:Y:S01]  /*7830*/  IADD3 R34, P5, R34, 0x68, RZ ;  /* 0x0000006822227810 */ /* 0x000fe20007fbe0ff */
[----:B------:R-:W-:Y:S01]  /*7840*/  IMAD.U32 R40, RZ, RZ, UR37 ;  /* 0x00000025ff287e24 */ /* 0x000fe2000f8e00ff */
[----:B------:R-:W-:Y:S01]  /*7850*/  IADD3 R38, P4, R38, 0x70, RZ ;  /* 0x0000007026267810 */ /* 0x000fe20007f9e0ff */
[----:B------:R-:W-:Y:S01]  /*7860*/  STL.128 [R1+0xe0], RZ ;  /* 0x0000e0ff01007387 */ /* 0x000fe20000100c00 */
[----:B------:R-:W-:Y:S01]  /*7870*/  IMAD.U32 R45, RZ, RZ, UR37 ;  /* 0x00000025ff2d7e24 */ /* 0x000fe2000f8e00ff */
[----:B------:R-:W-:Y:S01]  /*7880*/  BSSY B6, `(.L_x_13004) ;  /* 0x000002a000067945 */ /* 0x000fe20003800000 */
[----:B------:R-:W-:Y:S01]  /*7890*/  IMAD.U32 R52, RZ, RZ, UR37 ;  /* 0x00000025ff347e24 */ /* 0x000fe2000f8e00ff */
[C---:B0-----:R-:W-:Y:S01]  /*78a0*/  LOP3.LUT R6, R10.reuse, 0x3000000, RZ, 0xfc, !PT ;  /* 0x030000000a067812 */ /* 0x041fe200078efcff */
[----:B------:R-:W-:Y:S01]  /*78b0*/  IMAD.MOV.U32 R4, RZ, RZ, R3 ;  /* 0x000000ffff047224 */ /* 0x000fe200078e0003 */
[----:B------:R-:W-:Y:S01]  /*78c0*/  LOP3.LUT R10, R10, 0x10000, RZ, 0xfc, !PT ;  /* 0x000100000a0a7812 */ /* 0x000fe200078efcff */
[----:B------:R-:W-:Y:S01]  /*78d0*/  IMAD.MOV.U32 R5, RZ, RZ, 0x40000040 ;  /* 0x40000040ff057424 */ /* 0x000fe200078e00ff */
[----:B-1----:R-:W-:Y:S01]  /*78e0*/  LOP3.LUT R8, R0, 0x10000, RZ, 0xfc, !PT ;  /* 0x0001000000087812 */ /* 0x002fe200078efcff */
[----:B------:R-:W-:Y:S01]  /*78f0*/  IMAD.MOV.U32 R7, RZ, RZ, 0x40000040 ;  /* 0x40000040ff077424 */ /* 0x000fe200078e00ff */
[----:B------:R-:W-:Y:S01]  /*7900*/  IADD3 R40, P3, R40, 0x80, RZ ;  /* 0x0000008028287810 */ /* 0x000fe20007f7e0ff */
[----:B------:R-:W-:Y:S01]  /*7910*/  IMAD.MOV.U32 R9, RZ, RZ, 0x40000040 ;  /* 0x40000040ff097424 */ /* 0x000fe200078e00ff */
[----:B------:R-:W-:Y:S01]  /*7920*/  IADD3 R45, P2, R45, 0x90, RZ ;  /* 0x000000902d2d7810 */ /* 0x000fe20007f5e0ff */
[----:B------:R-:W-:Y:S01]  /*7930*/  IMAD.U32 R49, RZ, RZ, UR37 ;  /* 0x00000025ff317e24 */ /* 0x000fe2000f8e00ff */
[----:B------:R0:W-:Y:S01]  /*7940*/  STL.128 [R1+0x80], R4 ;  /* 0x0000800401007387 */ /* 0x0001e20000100c00 */
[----:B------:R-:W-:Y:S01]  /*7950*/  IMAD.X R47, RZ, RZ, UR36, P5 ;  /* 0x00000024ff2f7e24 */ /* 0x000fe2000a8e06ff */
[----:B------:R-:W-:Y:S01]  /*7960*/  IADD3 R52, P1, R52, 0xf0, RZ ;  /* 0x000000f034347810 */ /* 0x000fe20007f3e0ff */
[----:B------:R-:W-:Y:S01]  /*7970*/  IMAD.X R53, RZ, RZ, UR36, P4 ;  /* 0x00000024ff357e24 */ /* 0x000fe2000a0e06ff */
[----:B------:R1:W-:Y:S01]  /*7980*/  STL.64 [R1+0x78], R8 ;  /* 0x0000780801007387 */ /* 0x0003e20000100a00 */
[----:B------:R-:W-:Y:S01]  /*7990*/  IADD3 R49, P5, R49, 0xf8, RZ ;  /* 0x000000f831317810 */ /* 0x000fe20007fbe0ff */
[----:B------:R-:W-:-:S02]  /*79a0*/  IMAD.X R57, RZ, RZ, UR36, P3 ;  /* 0x00000024ff397e24 */ /* 0x000fc400098e06ff */
[----:B------:R-:W-:Y:S02]  /*79b0*/  IMAD.X R43, RZ, RZ, UR36, P2 ;  /* 0x00000024ff2b7e24 */ /* 0x000fe400090e06ff */
[----:B------:R-:W-:Y:S02]  /*79c0*/  IMAD.X R51, RZ, RZ, UR36, P1 ;  /* 0x00000024ff337e24 */ /* 0x000fe400088e06ff */
[----:B------:R-:W-:Y:S02]  /*79d0*/  IMAD.X R50, RZ, RZ, UR36, P5 ;  /* 0x00000024ff327e24 */ /* 0x000fe4000a8e06ff */
[----:B0-----:R-:W-:Y:S02]  /*79e0*/  IMAD.MOV.U32 R6, RZ, RZ, R10 ;  /* 0x000000ffff067224 */ /* 0x001fe400078e000a */
[----:B------:R-:W-:-:S05]  /*79f0*/  IMAD.MOV.U32 R4, RZ, RZ, R11 ;  /* 0x000000ffff047224 */ /* 0x000fca00078e000b */
        /* <DEDUP_REMOVED lines=18> */
.L_x_13005:
[----:B------:R-:W-:Y:S05]  /*7b20*/  BSYNC B6 ;  /* 0x0000000000067941 */ /* 0x000fea0003800000 */
.L_x_13004:
[----:B-1----:R-:W0:Y:S01]  /*7b30*/  LDC.64 R6, c[0x0][0xad8] ;  /* 0x0002b600ff067b82 */ /* 0x002e220000000a00 */
[----:B------:R-:W1:Y:S01]  /*7b40*/  S2R R20, SR_TID.X ;  /* 0x0000000000147919 */ /* 0x000e620000002100 */
[----:B------:R-:W-:Y:S01]  /*7b50*/  UIADD3 UR4, UP0, UR37, 0x100, URZ ;  /* 0x0000010025047890 */ /* 0x000fe2000ff1e03f */
[----:B------:R-:W-:Y:S01]  /*7b60*/  MOV R4, RZ ;  /* 0x000000ff00047202 */ /* 0x000fe20000000f00 */
[----:B------:R-:W-:Y:S01]  /*7b70*/  IMAD.U32 R39, RZ, RZ, UR37 ;  /* 0x00000025ff277e24 */ /* 0x000fe2000f8e00ff */
[----:B------:R-:W-:Y:S01]  /*7b80*/  STL.64 [R1+0x110], R24 ;  /* 0x0001101801007387 */ /* 0x000fe20000100a00 */
[----:B------:R-:W-:Y:S02]  /*7b90*/  UIADD3.X UR5, URZ, UR36, URZ, UP0, !UPT ;  /* 0x000000243f057290 */ /* 0x000fe400087fe43f */
[----:B------:R-:W3:Y:S01]  /*7ba0*/  LDC.64 R12, c[0x0][0xae0] ;  /* 0x0002b800ff0c7b82 */ /* 0x000ee20000000a00 */
[----:B------:R-:W-:Y:S01]  /*7bb0*/  IMAD.U32 R10, RZ, RZ, UR4 ;  /* 0x00000004ff0a7e24 */ /* 0x000fe2000f8e00ff */
[----:B------:R-:W-:Y:S01]  /*7bc0*/  STL.64 [R1+0x100], R204 ;  /* 0x000100cc01007387 */ /* 0x000fe20000100a00 */
[----:B------:R-:W-:Y:S01]  /*7bd0*/  ULDC UR4, c[0x0][0x3f4] ;  /* 0x0000fd0000047ab9 */ /* 0x000fe20000000800 */
[----:B------:R-:W-:Y:S01]  /*7be0*/  IMAD.U32 R11, RZ, RZ, UR5 ;  /* 0x00000005ff0b7e24 */ /* 0x000fe2000f8e00ff */
[----:B------:R-:W-:Y:S01]  /*7bf0*/  ISETP.LT.AND P0, PT, RZ, UR4, PT ;  /* 0x00000004ff007c0c */ /* 0x000fe2000bf01270 */
[----:B------:R-:W-:Y:S01]  /*7c00*/  STL.U8 [R1+0x118], RZ ;  /* 0x000118ff01007387 */ /* 0x000fe20000100000 */
[----:B------:R-:W-:Y:S01]  /*7c10*/  IADD3 R39, P4, R39, 0x108, RZ ;  /* 0x0000010827277810 */ /* 0x000fe20007f9e0ff */
[----:B------:R-:W4:Y:S02]  /*7c20*/  LDC.64 R8, c[0x0][0x448] ;  /* 0x00011200ff087b82 */ /* 0x000f240000000a00 */
[----:B------:R-:W-:Y:S02]  /*7c30*/  STL.64 [R1+0x108], R10 ;  /* 0x0001080a01007387 */ /* 0x000fe40000100a00 */
[----:B------:R-:W-:-:S02]  /*7c40*/  IMAD.X R56, RZ, RZ, UR36, P4 ;  /* 0x00000024ff387e24 */ /* 0x000fc4000a0e06ff */
[----:B------:R-:W-:Y:S02]  /*7c50*/  STL.U8 [R1+0x14c], RZ ;  /* 0x00014cff01007387 */ /* 0x000fe40000100000 */
[----:B------:R-:W2:Y:S01]  /*7c60*/  LDC R0, c[0x0][0x450] ;  /* 0x00011400ff007b82 */ /* 0x000ea20000000800 */
[----:B0-----:R-:W-:Y:S02]  /*7c70*/  IMAD.MOV.U32 R31, RZ, RZ, R6 ;  /* 0x000000ffff1f7224 */ /* 0x001fe400078e0006 */
[----:B------:R-:W-:-:S05]  /*7c80*/  IMAD.MOV.U32 R5, RZ, RZ, R7 ;  /* 0x000000ffff057224 */ /* 0x000fca00078e0007 */
[----:B------:R-:W0:Y:S01]  /*7c90*/  LDC R30, c[0x0][0xad4] ;  /* 0x0002b500ff1e7b82 */ /* 0x000e220000000800 */
[----:B---3--:R-:W-:Y:S02]  /*7ca0*/  IMAD.MOV.U32 R6, RZ, RZ, R12 ;  /* 0x000000ffff067224 */ /* 0x008fe400078e000c */
[----:B------:R-:W-:Y:S02]  /*7cb0*/  IMAD.MOV.U32 R7, RZ, RZ, R13 ;  /* 0x000000ffff077224 */ /* 0x000fe400078e000d */
[----:B-1----:R-:W-:-:S03]  /*7cc0*/  VIADD R3, R20, 0xffffff80 ;  /* 0xffffff8014037836 */ /* 0x002fc60000000000 */
[----:B------:R-:W-:Y:S04]  /*7cd0*/  STL.128 [R1+0x130], R4 ;  /* 0x0001300401007387 */ /* 0x000fe80000100c00 */
[----:B----4-:R-:W-:Y:S04]  /*7ce0*/  STL.64 [R1+0x140], R8 ;  /* 0x0001400801007387 */ /* 0x010fe80000100a00 */
[----:B--2---:R-:W-:Y:S04]  /*7cf0*/  STL [R1+0x148], R0 ;  /* 0x0001480001007387 */ /* 0x004fe80000100800 */
[----:B------:R-:W-:Y:S04]  /*7d00*/  STL [R1+0x49c], R3 ;  /* 0x00049c0301007387 */ /* 0x000fe80000100800 */
[----:B0-----:R-:W-:Y:S04]  /*7d10*/  STL.128 [R1+0x120], R28 ;  /* 0x0001201c01007387 */ /* 0x001fe80000100c00 */
[----:B------:R0:W-:Y:S02]  /*7d20*/  STL [R1+0x11c], R3 ;  /* 0x00011c0301007387 */ /* 0x0001e40000100800 */
[----:B0-----:R-:W-:-:S02]  /*7d30*/  IMAD.U32 R3, RZ, RZ, UR37 ;  /* 0x00000025ff037e24 */ /* 0x001fc4000f8e00ff */
[----:B------:R-:W-:Y:S02]  /*7d40*/  IMAD.U32 R29, RZ, RZ, UR37 ;  /* 0x00000025ff1d7e24 */ /* 0x000fe4000f8e00ff */
[----:B------:R-:W-:Y:S01]  /*7d50*/  IMAD.U32 R31, RZ, RZ, UR37 ;  /* 0x00000025ff1f7e24 */ /* 0x000fe2000f8e00ff */
[----:B------:R-:W-:Y:S02]  /*7d60*/  IADD3 R30, P1, R3, 0x14c, RZ ;  /* 0x0000014c031e7810 */ /* 0x000fe40007f3e0ff */
[----:B------:R-:W-:Y:S02]  /*7d70*/  IADD3 R29, P2, R29, 0x11c, RZ ;  /* 0x0000011c1d1d7810 */ /* 0x000fe40007f5e0ff */
[----:B------:R-:W-:Y:S01]  /*7d80*/  IADD3 R31, P3, R31, 0x118, RZ ;  /* 0x000001181f1f7810 */ /* 0x000fe20007f7e0ff */
[----:B------:R-:W-:Y:S02]  /*7d90*/  IMAD.X R42, RZ, RZ, UR36, P1 ;  /* 0x00000024ff2a7e24 */ /* 0x000fe400088e06ff */
[----:B------:R-:W-:-:S02]  /*7da0*/  IMAD.X R41, RZ, RZ, UR36, P2 ;  /* 0x00000024ff297e24 */ /* 0x000fc400090e06ff */
[----:B------:R-:W-:Y:S01]  /*7db0*/  IMAD.X R48, RZ, RZ, UR36, P3 ;  /* 0x00000024ff307e24 */ /* 0x000fe200098e06ff */
[----:B------:R-:W-:Y:S07]  /*7dc0*/  @P0 BRA `(.L_x_13006) ;  /* 0x0000000000400947 */ /* 0x000fee0003800000 */
        /* <DEDUP_REMOVED lines=10> */
.L_x_13009:
[----:B-1----:R1:W2:Y:S02]  /*7e70*/  SYNCS.PHASECHK.TRANS64.TRYWAIT P0, [R2+URZ+0x32400], R3 ;  /* 0x03240003020075a7 */ /* 0x0022a4000800017f */
[----:B--2---:R-:W-:Y:S05]  /*7e80*/  @!P0 NANOSLEEP.SYNCS 0x989680 ;  /* 0x009896800000895d */ /* 0x004fea0003900000 */
[----:B------:R-:W2:Y:S02]  /*7e90*/  @!P0 SYNCS.PHASECHK.TRANS64 P0, [R2+URZ+0x32400], R3 ;  /* 0x03240003020085a7 */ /* 0x000ea4000800007f */
[----:B--2---:R-:W-:Y:S05]  /*7ea0*/  @!P0 BRA `(.L_x_13009) ;  /* 0xfffffffc00f08947 */ /* 0x004fea000383ffff */
.L_x_13008:
[----:B------:R-:W-:Y:S05]  /*7eb0*/  BSYNC B0 ;  /* 0x0000000000007941 */ /* 0x000fea0003800000 */
.L_x_13007:
[----:B------:R-:W-:Y:S05]  /*7ec0*/  BRA `(.L_x_13010) ;  /* 0x0000002c00047947 */ /* 0x000fea0003800000 */
.L_x_13006:
        /* <DEDUP_REMOVED lines=30> */
.L_x_13012:
[----:B------:R-:W-:Y:S05]  /*80b0*/  BSYNC B6 ;  /* 0x0000000000067941 */ /* 0x000fea0003800000 */
.L_x_13011:
        /* <DEDUP_REMOVED lines=39> */
.L_x_13342:
        /* <DEDUP_REMOVED lines=31> */
.L_x_13017:
[----:B------:R-:W-:Y:S05]  /*8520*/  BSYNC B1 ;  /* 0x0000000000017941 */ /* 0x000fea0003800000 */
.L_x_13016:
[----:B-1---5:R-:W-:Y:S01]  /*8530*/  IMAD.MOV.U32 R3, RZ, RZ, R26 ;  /* 0x000000ffff037224 */ /* 0x022fe200078e001a */
[----:B------:R-:W-:Y:S01]  /*8540*/  UMOV UR4, 0xffffffff ;  /* 0xffffffff00047882 */ /* 0x000fe20000000000 */
[----:B------:R-:W-:Y:S01]  /*8550*/  IMAD.MOV.U32 R4, RZ, RZ, R27 ;  /* 0x000000ffff047224 */ /* 0x000fe200078e001b */
[----:B------:R-:W-:Y:S01]  /*8560*/  CS2R R20, SRZ ;  /* 0x0000000000147805 */ /* 0x000fe2000001ff00 */
[----:B------:R-:W-:Y:S02]  /*8570*/  IMAD.MOV.U32 R5, RZ, RZ, R54 ;  /* 0x000000ffff057224 */ /* 0x000fe400078e0036 */
        /* <DEDUP_REMOVED lines=14> */
[----:B------:R1:W0:Y:S04]  /*8660*/  SHFL.IDX PT, R6, R10, 0x1, 0x1c1f ;  /* 0x003c1f000a067f89 */ /* 0x00022800000e0000 */
[----:B---3--:R1:W3:Y:S04]  /*8670*/  SHFL.IDX PT, R7, R61, 0x1, 0x1c1f ;  /* 0x003c1f003d077f89 */ /* 0x0082e800000e0000 */
[----:B------:R1:W0:Y:S02]  /*8680*/  SHFL.IDX PT, R14, R60, 0x1, 0x1c1f ;  /* 0x003c1f003c0e7f89 */ /* 0x00022400000e0000 */
.L_x_13348:
[----:B------:R-:W5:Y:S01]  /*8690*/  LDL R5, [R1+0x1fc] ;  /* 0x0001fc0001057983 */ /* 0x000f620000100800 */
[----:B------:R-:W-:Y:S01]  /*86a0*/  VIADD R0, R0, 0x40 ;  /* 0x0000004000007836 */ /* 0x000fe20000000000 */
[----:B------:R-:W-:Y:S01]  /*86b0*/  BSSY B1, `(.L_x_13019) ;  /* 0x0000022000017945 */ /* 0x000fe20003800000 */
[----:B01----:R-:W-:Y:S02]  /*86c0*/  CS2R R10, SRZ ;  /* 0x00000000000a7805 */ /* 0x003fe4000001ff00 */
        /* <DEDUP_REMOVED lines=10> */
[----:B------:R-:W-:Y:S01]  /*8770*/  IMAD.MOV.U32 R4, RZ, RZ, R6 ;  /* 0x000000ffff047224 */ /* 0x000fe200078e0006 */
        /* <DEDUP_REMOVED lines=12> */
[----:B---3--:R-:W-:Y:S01]  /*8840*/  IMAD.MOV.U32 R9, RZ, RZ, R7 ;  /* 0x000000ffff097224 */ /* 0x008fe200078e0007 */
        /* <DEDUP_REMOVED lines=8> */
.L_x_13020:
[----:B------:R-:W-:Y:S05]  /*88d0*/  BSYNC B1 ;  /* 0x0000000000017941 */ /* 0x000fea0003800000 */
.L_x_13019:
[----:B------:R-:W1:Y:S01]  /*88e0*/  SYNCS.PHASECHK.TRANS64.TRYWAIT P0, [R2+URZ+0x32400], R61 ;  /* 0x0324003d020075a7 */ /* 0x000e62000800017f */
[----:B------:R-:W-:Y:S04]  /*88f0*/  BSSY B1, `(.L_x_13021) ;  /* 0x0000002000017945 */ /* 0x000fe80003800000 */
[----:B-1----:R-:W-:Y:S05]  /*8900*/  @!P0 BRA `(.L_x_13022) ;  /* 0x0000031800848947 */ /* 0x002fea0003800000 */
.L_x_13349:
[----:B------:R-:W-:Y:S05]  /*8910*/  BSYNC B1 ;  /* 0x0000000000017941 */ /* 0x000fea0003800000 */
.L_x_13021:
[----:B0--3--:R-:W3:Y:S04]  /*8920*/  LDL R7, [R1+0x494] ;  /* 0x0004940001077983 */ /* 0x009ee80000100800 */
[----:B------:R-:W4:Y:S01]  /*8930*/  LDL R14, [R1+0x50] ;  /* 0x00005000010e7983 */ /* 0x000f220000100800 */
[----:B-----5:R-:W-:Y:S01]  /*8940*/  IMAD.MOV.U32 R4, RZ, RZ, R20 ;  /* 0x000000ffff047224 */ /* 0x020fe200078e0014 */
[----:B------:R-:W-:Y:S01]  /*8950*/  BSSY B1, `(.L_x_13023) ;  /* 0x0000079000017945 */ /* 0x000fe20003800000 */
[----:B------:R-:W-:Y:S02]  /*8960*/  IMAD.MOV.U32 R5, RZ, RZ, R21 ;  /* 0x000000ffff057224 */ /* 0x000fe400078e0015 */
[----:B------:R-:W-:-:S05]  /*8970*/  IMAD.MOV.U32 R6, RZ, RZ, R10 ;  /* 0x000000ffff067224 */ /* 0x000fca00078e000a */
[----:B------:R-:W-:Y:S01]  /*8980*/  PRMT R75, R75, 0x5410, R6 ;  /* 0x000054104b4b7816 */ /* 0x000fe20000000006 */
[----:B------:R-:W-:-:S05]  /*8990*/  IMAD.MOV.U32 R6, RZ, RZ, R8 ;  /* 0x000000ffff067224 */ /* 0x000fca00078e0008 */
[----:B------:R-:W-:Y:S01]  /*89a0*/  PRMT R28, R6, 0x7610, R28 ;  /* 0x00007610061c7816 */ /* 0x000fe2000000001c */
[----:B------:R-:W-:Y:S02]  /*89b0*/  IMAD.MOV.U32 R6, RZ, RZ, R13 ;  /* 0x000000ffff067224 */ /* 0x000fe400078e000d */
[C---:B---3--:R-:W-:Y:S01]  /*89c0*/  IMAD.SHL.U32 R0, R7.reuse, 0x40, RZ ;  /* 0x0000004007007824 */ /* 0x048fe200078e00ff */
[----:B------:R-:W-:Y:S01]  /*89d0*/  LOP3.LUT P1, RZ, R7, 0x4, RZ, 0xc0, !PT ;  /* 0x0000000407ff7812 */ /* 0x000fe2000782c0ff */
[----:B----4-:R-:W-:-:S03]  /*89e0*/  IMAD R15, R14, -0x80, R63 ;  /* 0xffffff800e0f7824 */ /* 0x010fc600078e023f */
[----:B--2---:R-:W-:-:S04]  /*89f0*/  LOP3.LUT R3, R0, 0x1c0, RZ, 0xc0, !PT ;  /* 0x000001c000037812 */ /* 0x004fc800078ec0ff */
[----:B------:R-:W-:Y:S02]  /*8a00*/  LOP3.LUT R0, R3, 0x18, R22, 0xf8, !PT ;  /* 0x0000001803007812 */ /* 0x000fe400078ef816 */
[----:B------:R-:W-:Y:S02]  /*8a10*/  SHF.R.U32.HI R3, RZ, 0x3, R3 ;  /* 0x00000003ff037819 */ /* 0x000fe40000011603 */
[----:B------:R-:W-:Y:S02]  /*8a20*/  VIMNMX R15, R15, 0x80, PT ;  /* 0x000000800f0f7848 */ /* 0x000fe40003fe0100 */
[----:B------:R-:W-:Y:S02]  /*8a30*/  LOP3.LUT R0, R0, R3, RZ, 0x3c, !PT ;  /* 0x0000000300007212 */ /* 0x000fe400078e3cff */
[----:B------:R-:W-:Y:S02]  /*8a40*/  ISETP.GE.AND P0, PT, R158, R15, PT ;  /* 0x0000000f9e00720c */ /* 0x000fe40003f06270 */
[----:B------:R-:W-:Y:S01]  /*8a50*/  PRMT R3, R4, 0x5410, R5 ;  /* 0x0000541004037816 */ /* 0x000fe20000000005 */
[----:B------:R-:W-:-:S02]  /*8a60*/  IMAD R5, R203, 0x200, R0 ;  /* 0x00000200cb057824 */ /* 0x000fc400078e0200 */
        /* <DEDUP_REMOVED lines=18> */
[----:B-1----:R-:W-:Y:S01]  /*8b90*/  SHF.R.U32.HI R61, RZ, 0x10, R55 ;  /* 0x00000010ff3d7819 */ /* 0x002fe20000011637 */
[----:B------:R-:W-:Y:S01]  /*8ba0*/  HADD2.F32 R63, -RZ, R66.H0_H0 ;  /* 0x20000042ff3f7230 */ /* 0x000fe20000004100 */
[--C-:B------:R-:W-:Y:S01]  /*8bb0*/  SHF.R.U32.HI R65, RZ, 0x10, R59.reuse ;  /* 0x00000010ff417819 */ /* 0x100fe2000001163b */
[----:B------:R-:W-:Y:S01]  /*8bc0*/  HADD2.F32 R60, -RZ, R64.H1_H1 ;  /* 0x30000040ff3c7230 */ /* 0x000fe20000004100 */
        /* <DEDUP_REMOVED lines=9> */
[----:B------:R-:W-:Y:S01]  /*8c60*/  FMUL.FTZ R67, R59, R65 ;  /* 0x000000413b437220 */ /* 0x000fe20000410000 */
        /* <DEDUP_REMOVED lines=8> */
[----:B------:R-:W-:Y:S02]  /*8cf0*/  HADD2.F32 R60, -RZ, R75.H0_H0 ;  /* 0x2000004bff3c7230 */ /* 0x000fe40000004100 */
        /* <DEDUP_REMOVED lines=18> */
.L_x_13026:
[----:B------:R-:W-:Y:S05]  /*8e20*/  BSYNC B2 ;  /* 0x0000000000027941 */ /* 0x000fea0003800000 */
.L_x_13025:
[----:B------:R-:W-:Y:S05]  /*8e30*/  @P1 BRA `(.L_x_13024) ;  /* 0x0000000000a81947 */ /* 0x000fea0003800000 */
[----:B0-----:R-:W0:Y:S01]  /*8e40*/  LDS.128 R4, [R0] ;  /* 0x0000000000047984 */ /* 0x001e220000000c00 */
        /* <DEDUP_REMOVED lines=12> */
[----:B------:R-:W-:Y:S01]  /*8f10*/  FMUL.FTZ R27, R27, R54 ;  /* 0x000000361b1b7220 */ /* 0x000fe20000410000 */
[----:B------:R-:W-:Y:S02]  /*8f20*/  HADD2.F32 R4, -RZ, R4.H1_H1 ;  /* 0x30000004ff047230 */ /* 0x000fe40000004100 */
[--C-:B------:R-:W-:Y:S02]  /*8f30*/  HADD2.F32 R24, -RZ, R6.reuse.H0_H0 ;  /* 0x20000006ff187230 */ /* 0x100fe40000004100 */
[----:B------:R-:W-:Y:S01]  /*8f40*/  FFMA.FTZ R58, R26, R58, R27 ;  /* 0x0000003a1a3a7223 */ /* 0x000fe2000001001b */
[----:B------:R-:W-:-:S02]  /*8f50*/  HADD2.F32 R25, -RZ, R6.H1_H1 ;  /* 0x30000006ff197230 */ /* 0x000fc40000004100 */
[----:B-1----:R-:W-:Y:S01]  /*8f60*/  FFMA.FTZ R61, R26, R54, -R59 ;  /* 0x000000361a3d7223 */ /* 0x002fe2000001083b */
[--C-:B------:R-:W-:Y:S02]  /*8f70*/  HADD2.F32 R27, -RZ, R62.reuse.H1_H1 ;  /* 0x3000003eff1b7230 */ /* 0x100fe40000004100 */
[C---:B------:R-:W-:Y:S01]  /*8f80*/  FMUL.FTZ R60, R4.reuse, R55 ;  /* 0x00000037043c7220 */ /* 0x040fe20000410000 */
        /* <DEDUP_REMOVED lines=21> */
.L_x_13024:
[----:B------:R-:W-:Y:S05]  /*90e0*/  BSYNC B1 ;  /* 0x0000000000017941 */ /* 0x000fea0003800000 */
.L_x_13023:
[----:B------:R-:W-:-:S13]  /*90f0*/  ISETP.GE.AND P0, PT, R175, R15, PT ;  /* 0x0000000faf00720c */ /* 0x000fda0003f06270 */
[----:B------:R-:W-:Y:S05]  /*9100*/  @P0 BRA `(.L_x_13027) ;  /* 0x0000001800500947 */ /* 0x000fea0003800000 */
[----:B0-2---:R-:W0:Y:S01]  /*9110*/  LDC R5, c[0x0][0x3f4] ;  /* 0x0000fd00ff057b82 */ /* 0x005e220000000800 */
[----:B------:R-:W-:Y:S01]  /*9120*/  BSSY B1, `(.L_x_13028) ;  /* 0x000002e000017945 */ /* 0x000fe20003800000 */
[-C--:B0-----:R-:W-:Y:S02]  /*9130*/  ISETP.GE.AND P0, PT, R154, R5.reuse, PT ;  /* 0x000000059a00720c */ /* 0x081fe40003f06270 */
[----:B------:R-:W-:-:S11]  /*9140*/  ISETP.GE.AND P1, PT, R164, R5, PT ;  /* 0x00000005a400720c */ /* 0x000fd60003f26270 */
[----:B------:R-:W-:Y:S05]  /*9150*/  @P0 BRA `(.L_x_13029) ;  /* 0x0000000000a80947 */ /* 0x000fea0003800000 */
[----:B------:R-:W0:Y:S01]  /*9160*/  LDS.128 R4, [R14+0x1a400] ;  /* 0x01a400000e047984 */ /* 0x000e220000000c00 */
        /* <DEDUP_REMOVED lines=17> */
[----:B------:R-:W-:Y:S01]  /*9280*/  FFMA.FTZ R27, R12, R24, -R27 ;  /* 0x000000180c1b7223 */ /* 0x000fe2000001081b */
        /* <DEDUP_REMOVED lines=23> */
.L_x_13029:
[----:B------:R-:W-:Y:S05]  /*9400*/  BSYNC B1 ;  /* 0x0000000000017941 */ /* 0x000fea0003800000 */
.L_x_13028:
[----:B------:R-:W-:Y:S05]  /*9410*/  @P1 BRA `(.L_x_13027) ;  /* 0x00000014008c1947 */ /* 0x000fea0003800000 */
[----:B0-----:R-:W0:Y:S01]  /*9420*/  LDS.128 R4, [R0+0x2000] ;  /* 0x0020000000047984 */ /* 0x001e220000000c00 */
        /* <DEDUP_REMOVED lines=18> */
[C---:B------:R-:W-:Y:S01]  /*9550*/  FMUL.FTZ R20, R4.reuse, R14 ;  /* 0x0000000e04147220 */ /* 0x040fe20000410000 */
[-C--:B------:R-:W-:Y:S01]  /*9560*/  FMUL.FTZ R24, R4, R12.reuse ;  /* 0x0000000c04187220 */ /* 0x080fe20000410000 */
[----:B------:R-:W-:Y:S02]  /*9570*/  HADD2.F32 R6, -RZ, R5.H0_H0 ;  /* 0x20000005ff067230 */ /* 0x000fe40000004100 */
[----:B------:R-:W-:Y:S01]  /*9580*/  FFMA.FTZ R21, R10, R13, -R21 ;  /* 0x0000000d0a157223 */ /* 0x000fe20000010815 */
[----:B------:R-:W-:Y:S02]  /*9590*/  HADD2.F32 R4, -RZ, R3.H1_H1 ;  /* 0x30000003ff047230 */ /* 0x000fe40000004100 */
[----:B------:R-:W-:Y:S01]  /*95a0*/  FFMA.FTZ R20, R7, R12, -R20 ;  /* 0x0000000c07147223 */ /* 0x000fe20000010814 */
[----:B------:R-:W-:-:S02]  /*95b0*/  HADD2.F32 R5, -RZ, R5.H1_H1 ;  /* 0x30000005ff057230 */ /* 0x000fc40000004100 */
[----:B------:R-:W-:Y:S01]  /*95c0*/  FFMA.FTZ R11, R7, R14, R24 ;  /* 0x0000000e070b7223 */ /* 0x000fe20000010018 */
[----:B------:R-:W-:Y:S02]  /*95d0*/  HADD2.F32 R10, -RZ, R25.H0_H0 ;  /* 0x20000019ff0a7230 */ /* 0x000fe40000004100 */
[C---:B------:R-:W-:Y:S01]  /*95e0*/  FMUL.FTZ R13, R9.reuse, R28 ;  /* 0x0000001c090d7220 */ /* 0x040fe20000410000 */
        /* <DEDUP_REMOVED lines=12> */
[----:B------:R3:W-:Y:S01]  /*96b0*/  STS.128 [R0+0x2000], R4 ;  /* 0x0020000400007388 */ /* 0x0007e20000000c00 */
[----:B------:R-:W-:Y:S05]  /*96c0*/  BRA `(.L_x_13027) ;  /* 0x0000001000e07947 */ /* 0x000fea0003800000 */
.L_x_13014:
        /* <DEDUP_REMOVED lines=40> */
[----:B--2---:R-:W-:Y:S01]  /*9950*/  @!P1 IMAD.X R9, R4, 0x1, R21, P2 ;  /* 0x0000000104099824 */ /* 0x004fe200010e0615 */
[----:B---3--:R-:W-:-:S05]  /*9960*/  @!P1 IADD3 R4, P2, R14, R7, RZ ;  /* 0x000000070e049210 */ /* 0x008fca0007f5e0ff */
[----:B----4-:R-:W-:Y:S01]  /*9970*/  @!P1 IMAD.X R5, R6, 0x1, R21, P2 ;  /* 0x0000000106059824 */ /* 0x010fe200010e0615 */
[----:B------:R-:W2:Y:S05]  /*9980*/  @!P1 LD.E.128 R8, desc[UR44][R8.64] ;  /* 0x0000002c08089980 */ /* 0x000eaa000c101d00 */
[----:B------:R-:W3:Y:S01]  /*9990*/  @!P1 LD.E.128 R4, desc[UR44][R4.64] ;  /* 0x0000002c04049980 */ /* 0x000ee2000c101d00 */
[----:B------:R-:W-:Y:S02]  /*99a0*/  CS2R R58, SRZ ;  /* 0x00000000003a7805 */ /* 0x000fe4000001ff00 */
[----:B------:R-:W-:Y:S02]  /*99b0*/  CS2R R60, SRZ ;  /* 0x00000000003c7805 */ /* 0x000fe4000001ff00 */
[----:B------:R-:W-:Y:S01]  /*99c0*/  CS2R R20, SRZ ;  /* 0x0000000000147805 */ /* 0x000fe2000001ff00 */
[----:B------:R0:W1:Y:S01]  /*99d0*/  SHFL.IDX PT, R25, R44, 0x1, 0x1c1f ;  /* 0x003c1f002c197f89 */ /* 0x00006200000e0000 */
[----:B------:R-:W-:-:S03]  /*99e0*/  CS2R R54, SRZ ;  /* 0x0000000000367805 */ /* 0x000fc6000001ff00 */
[----:B------:R-:W4:Y:S04]  /*99f0*/  SHFL.IDX PT, R24, R24, 0x1, 0x1c1f ;  /* 0x003c1f0018187f89 */ /* 0x000f2800000e0000 */
[----:B------:R0:W0:Y:S04]  /*9a00*/  SHFL.IDX PT, R14, R62, 0x1, 0x1c1f ;  /* 0x003c1f003e0e7f89 */ /* 0x00002800000e0000 */
[----:B------:R-:W0:Y:S01]  /*9a10*/  SHFL.IDX PT, R26, R26, 0x1, 0x1c1f ;  /* 0x003c1f001a1a7f89 */ /* 0x000e2200000e0000 */
[----:B--2---:R-:W-:Y:S02]  /*9a20*/  @!P1 IMAD.MOV.U32 R20, RZ, RZ, R10 ;  /* 0x000000ffff149224 */ /* 0x004fe400078e000a */
[----:B------:R-:W-:-:S02]  /*9a30*/  @!P1 IMAD.MOV.U32 R21, RZ, RZ, R11 ;  /* 0x000000ffff159224 */ /* 0x000fc400078e000b */
[----:B------:R-:W-:Y:S02]  /*9a40*/  @!P1 IMAD.MOV.U32 R54, RZ, RZ, R8 ;  /* 0x000000ffff369224 */ /* 0x000fe400078e0008 */
[----:B---3--:R-:W-:Y:S02]  /*9a50*/  @!P1 IMAD.MOV.U32 R58, RZ, RZ, R6 ;  /* 0x000000ffff3a9224 */ /* 0x008fe400078e0006 */
[----:B------:R-:W-:Y:S02]  /*9a60*/  @!P1 IMAD.MOV.U32 R60, RZ, RZ, R4 ;  /* 0x000000ffff3c9224 */ /* 0x000fe400078e0004 */
[----:B------:R-:W-:Y:S02]  /*9a70*/  @!P1 IMAD.MOV.U32 R61, RZ, RZ, R5 ;  /* 0x000000ffff3d9224 */ /* 0x000fe400078e0005 */
        /* <DEDUP_REMOVED lines=12> */
[----:B------:R-:W-:Y:S01]  /*9b40*/  PRMT R67, R10, 0x5410, R11 ;  /* 0x000054100a437816 */ /* 0x000fe2000000000b */
[----:B------:R-:W-:-:S03]  /*9b50*/  IMAD.MOV.U32 R5, RZ, RZ, R59 ;  /* 0x000000ffff057224 */ /* 0x000fc600078e003b */
[----:B------:R-:W-:Y:S02]  /*9b60*/  PRMT R28, R8, 0x5410, R9 ;  /* 0x00005410081c7816 */ /* 0x000fe40000000009 */
[----:B01--4-:R-:W-:-:S07]  /*9b70*/  PRMT R79, R5, 0x7610, R79 ;  /* 0x00007610054f7816 */ /* 0x013fce000000004f */
.L_x_13359:
        /* <DEDUP_REMOVED lines=24> */
.L_x_13032:
[----:B------:R-:W-:Y:S05]  /*9d00*/  BSYNC B1 ;  /* 0x0000000000017941 */ /* 0x000fea0003800000 */
.L_x_13031:
[----:B------:R-:W0:Y:S01]  /*9d10*/  SYNCS.PHASECHK.TRANS64.TRYWAIT P1, [R2+URZ+0x32400], R13 ;  /* 0x0324000d020075a7 */ /* 0x000e22000802017f */
[----:B------:R-:W-:Y:S04]  /*9d20*/  BSSY B1, `(.L_x_13033) ;  /* 0x0000002000017945 */ /* 0x000fe80003800000 */
[----:B0-----:R-:W-:Y:S05]  /*9d30*/  @!P1 BRA `(.L_x_13034) ;  /* 0x0000030800e89947 */ /* 0x001fea0003800000 */
.L_x_13360:
[----:B------:R-:W-:Y:S05]  /*9d40*/  BSYNC B1 ;  /* 0x0000000000017941 */ /* 0x000fea0003800000 */
.L_x_13033:
[----:B------:R-:W2:Y:S01]  /*9d50*/  LDL R14, [R1+0x50] ;  /* 0x00005000010e7983 */ /* 0x000ea20000100800 */
[----:B-----5:R-:W-:Y:S01]  /*9d60*/  IMAD.MOV.U32 R0, RZ, RZ, R6 ;  /* 0x000000ffff007224 */ /* 0x020fe200078e0006 */
[----:B------:R-:W-:Y:S01]  /*9d70*/  BSSY B1, `(.L_x_13035) ;  /* 0x0000072000017945 */ /* 0x000fe20003800000 */
[----:B------:R-:W-:Y:S02]  /*9d80*/  IMAD.MOV.U32 R12, RZ, RZ, R7 ;  /* 0x000000ffff0c7224 */ /* 0x000fe400078e0007 */
[----:B0-----:R-:W-:Y:S02]  /*9d90*/  IMAD.MOV.U32 R13, RZ, RZ, R4 ;  /* 0x000000ffff0d7224 */ /* 0x001fe400078e0004 */
[----:B------:R-:W-:Y:S01]  /*9da0*/  IMAD.IADD R63, R22, 0x1, R27 ;  /* 0x00000001163f7824 */ /* 0x000fe200078e021b */
[----:B------:R-:W-:Y:S01]  /*9db0*/  PRMT R0, R0, 0x5410, R12 ;  /* 0x0000541000007816 */ /* 0x000fe2000000000c */
[----:B------:R-:W-:Y:S01]  /*9dc0*/  IMAD.MOV.U32 R12, RZ, RZ, R5 ;  /* 0x000000ffff0c7224 */ /* 0x000fe200078e0005 */
[----:B------:R-:W-:Y:S01]  /*9dd0*/  PRMT R44, R13, 0x7610, R44 ;  /* 0x000076100d2c7816 */ /* 0x000fe2000000002c */
[----:B------:R-:W-:Y:S01]  /*9de0*/  IMAD.MOV.U32 R13, RZ, RZ, R10 ;  /* 0x000000ffff0d7224 */ /* 0x000fe200078e000a */
[----:B------:R-:W-:Y:S01]  /*9df0*/  LOP3.LUT R63, R63, 0x38, RZ, 0xc0, !PT ;  /* 0x000000383f3f7812 */ /* 0x000fe200078ec0ff */
[----:B------:R-:W-:-:S03]  /*9e00*/  IMAD.MOV.U32 R62, RZ, RZ, R9 ;  /* 0x000000ffff3e7224 */ /* 0x000fc600078e0009 */
        /* <DEDUP_REMOVED lines=9> */
[----:B------:R-:W2:Y:S01]  /*9ea0*/  LDL R15, [R1+0x494] ;  /* 0x00049400010f7983 */ /* 0x000ea20000100800 */
[--C-:B------:R-:W-:Y:S01]  /*9eb0*/  SHF.R.U64 R54, R54, 0x10, R55.reuse ;  /* 0x0000001036367819 */ /* 0x100fe20000001237 */
[----:B------:R-:W-:Y:S01]  /*9ec0*/  HADD2.F32 R78, -RZ, R78.H0_H0 ;  /* 0x2000004eff4e7230 */ /* 0x000fe20000004100 */
[----:B------:R-:W-:Y:S01]  /*9ed0*/  SHF.R.U32.HI R75, RZ, 0x10, R55 ;  /* 0x00000010ff4b7819 */ /* 0x000fe20000011637 */
[--C-:B------:R-:W-:Y:S01]  /*9ee0*/  HADD2.F32 R76, -RZ, R28.reuse.H1_H1 ;  /* 0x3000001cff4c7230 */ /* 0x100fe20000004100 */
[--C-:B------:R-:W-:Y:S01]  /*9ef0*/  SHF.R.U64 R55, R60, 0x10, R61.reuse ;  /* 0x000000103c377819 */ /* 0x100fe2000000123d */
[----:B------:R-:W-:Y:S01]  /*9f00*/  HADD2.F32 R28, -RZ, R28.H0_H0 ;  /* 0x2000001cff1c7230 */ /* 0x000fe20000004100 */
[----:B------:R-:W-:Y:S01]  /*9f10*/  SHF.R.U32.HI R77, RZ, 0x10, R61 ;  /* 0x00000010ff4d7819 */ /* 0x000fe2000001163d */
[----:B------:R-:W-:Y:S01]  /*9f20*/  HADD2.F32 R75, -RZ, R75.H0_H0 ;  /* 0x2000004bff4b7230 */ /* 0x000fe20000004100 */
[--C-:B------:R-:W-:Y:S01]  /*9f30*/  SHF.R.U64 R20, R20, 0x10, R21.reuse ;  /* 0x0000001014147819 */ /* 0x100fe20000001215 */
[----:B------:R-:W-:Y:S01]  /*9f40*/  HADD2.F32 R55, -RZ, R55.H0_H0 ;  /* 0x20000037ff377230 */ /* 0x000fe20000004100 */
[----:B------:R-:W-:Y:S01]  /*9f50*/  SHF.R.U32.HI R83, RZ, 0x10, R21 ;  /* 0x00000010ff537819 */ /* 0x000fe20000011615 */
[----:B------:R-:W-:Y:S01]  /*9f60*/  HADD2.F32 R77, -RZ, R77.H0_H0 ;  /* 0x2000004dff4d7230 */ /* 0x000fe20000004100 */
[----:B------:R-:W-:-:S02]  /*9f70*/  SHF.R.U64 R21, R58, 0x10, R59 ;  /* 0x000000103a157819 */ /* 0x000fc4000000123b */
[----:B------:R-:W-:Y:S01]  /*9f80*/  SHF.R.U32.HI R81, RZ, 0x10, R59 ;  /* 0x00000010ff517819 */ /* 0x000fe2000001163b */
[----:B--2---:R-:W-:-:S05]  /*9f90*/  IMAD.SHL.U32 R12, R15, 0x40, RZ ;  /* 0x000000400f0c7824 */ /* 0x004fca00078e00ff */
[----:B------:R-:W-:-:S04]  /*9fa0*/  LOP3.LUT R24, R12, 0x1c0, RZ, 0xc0, !PT ;  /* 0x000001c00c187812 */ /* 0x000fc800078ec0ff */
[----:B------:R-:W-:Y:S02]  /*9fb0*/  LOP3.LUT R12, R24, 0x38, R22, 0xf8, !PT ;  /* 0x00000038180c7812 */ /* 0x000fe400078ef816 */
[----:B------:R-:W-:-:S04]  /*9fc0*/  SHF.R.U32.HI R15, RZ, 0x3, R24 ;  /* 0x00000003ff0f7819 */ /* 0x000fc80000011618 */
[----:B------:R-:W-:Y:S02]  /*9fd0*/  LOP3.LUT R12, R12, R15, RZ, 0x3c, !PT ;  /* 0x0000000f0c0c7212 */ /* 0x000fe400078e3cff */
[----:B------:R-:W-:Y:S02]  /*9fe0*/  LOP3.LUT R24, R15, R63, R24, 0x1e, !PT ;  /* 0x0000003f0f187212 */ /* 0x000fe400078e1e18 */
[----:B------:R-:W-:-:S03]  /*9ff0*/  LEA R13, R203, R12, 0x9 ;  /* 0x0000000ccb0d7211 */ /* 0x000fc600078e48ff */
        /* <DEDUP_REMOVED lines=19> */
[----:B------:R-:W-:Y:S01]  /*a130*/  FMUL.FTZ R59, R69, R75 ;  /* 0x0000004b453b7220 */ /* 0x000fe20000410000 */
[C---:B------:R-:W-:Y:S01]  /*a140*/  FMUL.FTZ R84, R71.reuse, R80 ;  /* 0x0000005047547220 */ /* 0x040fe20000410000 */
[----:B------:R-:W-:Y:S02]  /*a150*/  HADD2.F32 R74, -RZ, R27.H1_H1 ;  /* 0x3000001bff4a7230 */ /* 0x000fe40000004100 */
[-C--:B------:R-:W-:Y:S01]  /*a160*/  FMUL.FTZ R71, R71, R76.reuse ;  /* 0x0000004c47477220 */ /* 0x080fe20000410000 */
[----:B------:R-:W-:Y:S02]  /*a170*/  HADD2.F32 R69, -RZ, R81.H0_H0 ;  /* 0x20000051ff457230 */ /* 0x000fe40000004100 */
[----:B------:R-:W-:Y:S01]  /*a180*/  FFMA.FTZ R82, R60, R77, R59 ;  /* 0x0000004d3c527223 */ /* 0x000fe2000001003b */
[----:B------:R-:W-:Y:S01]  /*a190*/  FFMA.FTZ R84, R61, R76, -R84 ;  /* 0x0000004c3d547223 */ /* 0x000fe20000010854 */
[----:B------:R-:W-:-:S02]  /*a1a0*/  HADD2.F32 R59, -RZ, R83.H0_H0 ;  /* 0x20000053ff3b7230 */ /* 0x000fc40000004100 */
[----:B------:R-:W-:Y:S01]  /*a1b0*/  FFMA.FTZ R71, R61, R80, R71 ;  /* 0x000000503d477223 */ /* 0x000fe20000010047 */
[----:B------:R-:W-:Y:S01]  /*a1c0*/  FFMA.FTZ R78, R60, R75, -R79 ;  /* 0x0000004b3c4e7223 */ /* 0x000fe2000001084f */
[C---:B------:R-:W-:Y:S01]  /*a1d0*/  FMUL.FTZ R61, R74.reuse, R69 ;  /* 0x000000454a3d7220 */ /* 0x040fe20000410000 */
[----:B------:R-:W-:Y:S02]  /*a1e0*/  HADD2.F32 R27, -RZ, R24.H0_H0 ;  /* 0x20000018ff1b7230 */ /* 0x000fe40000004100 */
[-C--:B------:R-:W-:Y:S01]  /*a1f0*/  FMUL.FTZ R77, R74, R59.reuse ;  /* 0x0000003b4a4d7220 */ /* 0x080fe20000410000 */
[----:B------:R-:W-:Y:S02]  /*a200*/  HADD2.F32 R60, -RZ, R85.H1_H1 ;  /* 0x30000055ff3c7230 */ /* 0x000fe40000004100 */
[C---:B------:R-:W-:Y:S01]  /*a210*/  FFMA.FTZ R75, R68.reuse, R59, -R61 ;  /* 0x0000003b444b7223 */ /* 0x040fe2000001083d */
[----:B------:R-:W-:Y:S02]  /*a220*/  HADD2.F32 R58, -RZ, R12.H0_H0 ;  /* 0x2000000cff3a7230 */ /* 0x000fe40000004100 */
[----:B------:R-:W-:Y:S01]  /*a230*/  FFMA.FTZ R74, R68, R69, R77 ;  /* 0x00000045444a7223 */ /* 0x000fe2000001004d */
[----:B------:R-:W-:-:S02]  /*a240*/  HADD2.F32 R70, -RZ, R26.H0_H0 ;  /* 0x2000001aff467230 */ /* 0x000fc40000004100 */
        /* <DEDUP_REMOVED lines=8> */
[----:B------:R-:W-:Y:S01]  /*a2d0*/  FFMA.FTZ R58, R58, R60, R27 ;  /* 0x0000003c3a3a7223 */ /* 0x000fe2000001001b */
[----:B------:R-:W-:Y:S02]  /*a2e0*/  HADD2.F32 R26, -RZ, R26.H1_H1 ;  /* 0x3000001aff1a7230 */ /* 0x000fe40000004100 */
[-C--:B------:R-:W-:Y:S01]  /*a2f0*/  FMUL.FTZ R70, R70, R67.reuse ;  /* 0x0000004346467220 */ /* 0x080fe20000410000 */
[----:B------:R-:W-:Y:S02]  /*a300*/  HADD2.F32 R61, -RZ, R21.H0_H0 ;  /* 0x20000015ff3d7230 */ /* 0x000fe40000004100 */
[C---:B------:R-:W-:Y:S01]  /*a310*/  FFMA.FTZ R68, R13.reuse, R67, -R68 ;  /* 0x000000430d447223 */ /* 0x040fe20000010844 */
[----:B------:R-:W-:Y:S02]  /*a320*/  HADD2.F32 R27, -RZ, R54.H0_H0 ;  /* 0x20000036ff1b7230 */ /* 0x000fe40000004100 */
[----:B------:R-:W-:Y:S01]  /*a330*/  FFMA.FTZ R70, R13, R59, R70 ;  /* 0x0000003b0d467223 */ /* 0x000fe20000010046 */
        /* <DEDUP_REMOVED lines=21> */
.L_x_13036:
[----:B------:R-:W-:Y:S05]  /*a490*/  BSYNC B1 ;  /* 0x0000000000017941 */ /* 0x000fea0003800000 */
.L_x_13035:
[----:B------:R-:W-:Y:S02]  /*a4a0*/  PRMT R55, R3, 0x7610, R55 ;  /* 0x0000761003377816 */ /* 0x000fe40000000037 */
[----:B------:R-:W-:Y:S01]  /*a4b0*/  PRMT R28, R62, 0x7610, R28 ;  /* 0x000076103e1c7816 */ /* 0x000fe2000000001c */
[----:B------:R-:W-:Y:S06]  /*a4c0*/  @P0 BRA `(.L_x_13027) ;  /* 0x0000000400600947 */ /* 0x000fec0003800000 */
[----:B------:R-:W2:Y:S01]  /*a4d0*/  LDL R70, [R1+0x510] ;  /* 0x0005100001467983 */ /* 0x000ea20000100800 */
[----:B------:R-:W-:Y:S01]  /*a4e0*/  LOP3.LUT R63, R207, R63, R206, 0x1e, !PT ;  /* 0x0000003fcf3f7212 */ /* 0x000fe200078e1ece */
[----:B------:R-:W-:Y:S01]  /*a4f0*/  HADD2.F32 R28, -RZ, R28.H0_H0 ;  /* 0x2000001cff1c7230 */ /* 0x000fe20000004100 */
[--C-:B0-----:R-:W-:Y:S01]  /*a500*/  SHF.R.U64 R65, R8, 0x10, R9.reuse ;  /* 0x0000001008417819 */ /* 0x101fe20000001209 */
[--C-:B------:R-:W-:Y:S01]  /*a510*/  HADD2.F32 R20, -RZ, R66.reuse.H1_H1 ;  /* 0x30000042ff147230 */ /* 0x100fe20000004100 */
[----:B------:R-:W-:Y:S01]  /*a520*/  SHF.R.U32.HI R54, RZ, 0x10, R9 ;  /* 0x00000010ff367819 */ /* 0x000fe20000011609 */
[----:B------:R-:W-:Y:S01]  /*a530*/  IMAD.IADD R3, R208, 0x1, R63 ;  /* 0x00000001d0037824 */ /* 0x000fe200078e023f */
[--C-:B------:R-:W-:Y:S01]  /*a540*/  SHF.R.U64 R69, R4, 0x10, R5.reuse ;  /* 0x0000001004457819 */ /* 0x100fe20000001205 */
[----:B------:R-:W-:Y:S01]  /*a550*/  HADD2.F32 R66, -RZ, R66.H0_H0 ;  /* 0x20000042ff427230 */ /* 0x000fe20000004100 */
[----:B------:R-:W-:Y:S01]  /*a560*/  SHF.R.U32.HI R21, RZ, 0x10, R5 ;  /* 0x00000010ff157819 */ /* 0x000fe20000011605 */
[----:B------:R-:W-:Y:S01]  /*a570*/  IMAD R3, R3, 0x2, R2 ;  /* 0x0000000203037824 */ /* 0x000fe200078e0202 */
[--C-:B------:R-:W-:Y:S01]  /*a580*/  SHF.R.U64 R64, R10, 0x10, R11.reuse ;  /* 0x000000100a407819 */ /* 0x100fe2000000120b */
[----:B------:R-:W-:Y:S01]  /*a590*/  HADD2.F32 R54, -RZ, R54.H0_H0 ;  /* 0x20000036ff367230 */ /* 0x000fe20000004100 */
[----:B------:R-:W-:-:S02]  /*a5a0*/  SHF.R.U32.HI R63, RZ, 0x10, R11 ;  /* 0x00000010ff3f7819 */ /* 0x000fc4000001160b */
[----:B------:R-:W0:Y:S01]  /*a5b0*/  LDS.128 R24, [R3+0x18400] ;  /* 0x0184000003187984 */ /* 0x000e220000000c00 */
[--C-:B------:R-:W-:Y:S02]  /*a5c0*/  SHF.R.U32.HI R67, RZ, 0x10, R7.reuse ;  /* 0x00000010ff437819 */ /* 0x100fe40000011607 */
[----:B------:R-:W-:Y:S01]  /*a5d0*/  SHF.R.U64 R68, R6, 0x10, R7 ;  /* 0x0000001006447819 */ /* 0x000fe20000001207 */
[--C-:B0-----:R-:W-:Y:S02]  /*a5e0*/  HADD2.F32 R9, -RZ, R25.reuse.H0_H0 ;  /* 0x20000019ff097230 */ /* 0x101fe40000004100 */
[----:B------:R-:W-:Y:S02]  /*a5f0*/  HADD2.F32 R25, -RZ, R25.H1_H1 ;  /* 0x30000019ff197230 */ /* 0x000fe40000004100 */
[----:B------:R-:W-:Y:S02]  /*a600*/  HADD2.F32 R8, -RZ, R24.H0_H0 ;  /* 0x20000018ff087230 */ /* 0x000fe40000004100 */
[C---:B------:R-:W-:Y:S01]  /*a610*/  FMUL.FTZ R58, R9.reuse, R28 ;  /* 0x0000001c093a7220 */ /* 0x040fe20000410000 */
[----:B------:R-:W-:Y:S01]  /*a620*/  FMUL.FTZ R60, R9, R20 ;  /* 0x00000014093c7220 */ /* 0x000fe20000410000 */
[----:B------:R-:W-:-:S02]  /*a630*/  HADD2.F32 R9, -RZ, R55.H0_H0 ;  /* 0x20000037ff097230 */ /* 0x000fc40000004100 */
[----:B------:R-:W-:Y:S01]  /*a640*/  FMUL.FTZ R62, R25, R54 ;  /* 0x00000036193e7220 */ /* 0x000fe20000410000 */
[--C-:B------:R-:W-:Y:S02]  /*a650*/  HADD2.F32 R11, -RZ, R27.reuse.H0_H0 ;  /* 0x2000001bff0b7230 */ /* 0x100fe40000004100 */
[----:B------:R-:W-:Y:S02]  /*a660*/  HADD2.F32 R10, -RZ, R26.H0_H0 ;  /* 0x2000001aff0a7230 */ /* 0x000fe40000004100 */
[----:B------:R-:W-:Y:S02]  /*a670*/  HADD2.F32 R27, -RZ, R27.H1_H1 ;  /* 0x3000001bff1b7230 */ /* 0x000fe40000004100 */
[----:B------:R-:W-:Y:S02]  /*a680*/  HADD2.F32 R24, -RZ, R24.H1_H1 ;  /* 0x30000018ff187230 */ /* 0x000fe40000004100 */
[----:B------:R-:W-:Y:S01]  /*a690*/  HADD2.F32 R26, -RZ, R26.H1_H1 ;  /* 0x3000001aff1a7230 */ /* 0x000fe20000004100 */
[----:B--2---:R-:W0:Y:S02]  /*a6a0*/  LDS.128 R12, [R70+0x18400] ;  /* 0x01840000460c7984 */ /* 0x004e240000000c00 */
[----:B0-----:R-:W-:-:S02]  /*a6b0*/  HADD2.F32 R5, -RZ, R13.H0_H0 ;  /* 0x2000000dff057230 */ /* 0x001fc40000004100 */
[----:B------:R-:W-:Y:S02]  /*a6c0*/  HADD2.F32 R4, -RZ, R12.H0_H0 ;  /* 0x2000000cff047230 */ /* 0x000fe40000004100 */
[----:B------:R-:W-:Y:S02]  /*a6d0*/  HADD2.F32 R13, -RZ, R13.H1_H1 ;  /* 0x3000000dff0d7230 */ /* 0x000fe40000004100 */
[C---:B------:R-:W-:Y:S01]  /*a6e0*/  FFMA.FTZ R58, R5.reuse, R20, -R58 ;  /* 0x00000014053a7223 */ /* 0x040fe2000001083a */
[----:B------:R-:W-:Y:S02]  /*a6f0*/  HADD2.F32 R20, -RZ, R21.H0_H0 ;  /* 0x20000015ff147230 */ /* 0x000fe40000004100 */
[----:B------:R-:W-:Y:S01]  /*a700*/  FFMA.FTZ R60, R5, R28, R60 ;  /* 0x0000001c053c7223 */ /* 0x000fe2000001003c */
[--C-:B------:R-:W-:Y:S02]  /*a710*/  HADD2.F32 R5, -RZ, R44.reuse.H0_H0 ;  /* 0x2000002cff057230 */ /* 0x100fe40000004100 */
[----:B------:R-:W-:-:S02]  /*a720*/  HADD2.F32 R21, -RZ, R44.H1_H1 ;  /* 0x3000002cff157230 */ /* 0x000fc40000004100 */
[-C--:B------:R-:W-:Y:S01]  /*a730*/  FMUL.FTZ R28, R25, R20.reuse ;  /* 0x00000014191c7220 */ /* 0x080fe20000410000 */
[C---:B------:R-:W-:Y:S01]  /*a740*/  FMUL.FTZ R25, R8.reuse, R9 ;  /* 0x0000000908197220 */ /* 0x040fe20000410000 */
[-C--:B------:R-:W-:Y:S01]  /*a750*/  FMUL.FTZ R8, R8, R5.reuse ;  /* 0x0000000508087220 */ /* 0x080fe20000410000 */
[C---:B------:R-:W-:Y:S01]  /*a760*/  FFMA.FTZ R55, R13.reuse, R20, -R62 ;  /* 0x000000140d377223 */ /* 0x040fe2000001083e */
[----:B------:R-:W-:Y:S01]  /*a770*/  FFMA.FTZ R59, R13, R54, R28 ;  /* 0x000000360d3b7223 */ /* 0x000fe2000001001c */
[C---:B------:R-:W-:Y:S01]  /*a780*/  FFMA.FTZ R25, R4.reuse, R5, -R25 ;  /* 0x0000000504197223 */ /* 0x040fe20000010819 */
[--C-:B------:R-:W-:Y:S02]  /*a790*/  HADD2.F32 R5, -RZ, R0.reuse.H0_H0 ;  /* 0x20000000ff057230 */ /* 0x100fe40000004100 */
[----:B------:R-:W-:Y:S01]  /*a7a0*/  FFMA.FTZ R13, R4, R9, R8 ;  /* 0x00000009040d7223 */ /* 0x000fe20000010008 */
[----:B------:R-:W-:Y:S02]  /*a7b0*/  HADD2.F32 R0, -RZ, R0.H1_H1 ;  /* 0x30000000ff007230 */ /* 0x000fe40000004100 */
[----:B------:R-:W-:Y:S01]  /*a7c0*/  FMUL.FTZ R20, R11, R66 ;  /* 0x000000420b147220 */ /* 0x000fe20000410000 */
[----:B------:R-:W-:-:S02]  /*a7d0*/  HADD2.F32 R6, -RZ, R14.H0_H0 ;  /* 0x2000000eff067230 */ /* 0x000fc40000004100 */
[C---:B------:R-:W-:Y:S01]  /*a7e0*/  FMUL.FTZ R9, R10.reuse, R21 ;  /* 0x000000150a097220 */ /* 0x040fe20000410000 */
[----:B------:R-:W-:Y:S02]  /*a7f0*/  HADD2.F32 R7, -RZ, R15.H0_H0 ;  /* 0x2000000fff077230 */ /* 0x000fe40000004100 */
[-C--:B------:R-:W-:Y:S01]  /*a800*/  FMUL.FTZ R61, R10, R5.reuse ;  /* 0x000000050a3d7220 */ /* 0x080fe20000410000 */
[----:B------:R-:W-:Y:S02]  /*a810*/  HADD2.F32 R8, -RZ, R63.H0_H0 ;  /* 0x2000003fff087230 */ /* 0x000fe40000004100 */
[----:B------:R-:W-:Y:S01]  /*a820*/  FMUL.FTZ R11, R11, R0 ;  /* 0x000000000b0b7220 */ /* 0x000fe20000410000 */
[----:B------:R-:W-:Y:S02]  /*a830*/  HADD2.F32 R4, -RZ, R67.H0_H0 ;  /* 0x20000043ff047230 */ /* 0x000fe40000004100 */
[----:B------:R-:W-:Y:S01]  /*a840*/  FFMA.FTZ R10, R6, R5, -R9 ;  /* 0x00000005060a7223 */ /* 0x000fe20000010809 */
        /* <DEDUP_REMOVED lines=32> */
.L_x_13027:
[----:B------:R-:W-:Y:S05]  /*aa50*/  BSYNC B0 ;  /* 0x0000000000007941 */ /* 0x000fea0003800000 */
.L_x_13013:
        /* <DEDUP_REMOVED lines=8> */
.L_x_13010:
[----:B--23--:R-:W2:Y:S01]  /*aae0*/  S2R R0, SR_TID.X ;  /* 0x0000000000007919 */ /* 0x00cea20000002100 */
[----:B0-----:R-:W-:Y:S01]  /*aaf0*/  IMAD.U32 R12, RZ, RZ, UR37 ;  /* 0x00000025ff0c7e24 */ /* 0x001fe2000f8e00ff */
[----:B------:R-:W-:Y:S05]  /*ab00*/  WARPSYNC.ALL ;  /* 0x0000000000007948 */ /* 0x000fea0003800000 */
[----:B-1--4-:R-:W0:Y:S01]  /*ab10*/  S2R R3, SR_SWINHI ;  /* 0x0000000000037919 */ /* 0x012e220000002f00 */
[----:B------:R-:W-:Y:S01]  /*ab20*/  IADD3 R12, P1, R12, 0x28, RZ ;  /* 0x000000280c0c7810 */ /* 0x000fe20007f3e0ff */
[----:B------:R-:W-:-:S04]  /*ab30*/  IMAD.U32 R21, RZ, RZ, UR37 ;  /* 0x00000025ff157e24 */ /* 0x000fc8000f8e00ff */
[----:B------:R-:W-:Y:S02]  /*ab40*/  VIADD R21, R21, 0x1f0 ;  /* 0x000001f015157836 */ /* 0x000fe40000000000 */
[----:B------:R-:W-:Y:S01]  /*ab50*/  IMAD.X R13, RZ, RZ, UR36, P1 ;  /* 0x00000024ff0d7e24 */ /* 0x000fe200088e06ff */
[----:B--2---:R-:W-:Y:S01]  /*ab60*/  SHF.R.U32.HI R4, RZ, 0x7, R0 ;  /* 0x00000007ff047819 */ /* 0x004fe20000011600 */
[----:B------:R-:W-:-:S04]  /*ab70*/  IMAD.U32 R0, RZ, RZ, UR37 ;  /* 0x00000025ff007e24 */ /* 0x000fc8000f8e00ff */
[----:B------:R-:W-:Y:S01]  /*ab80*/  VIADD R6, R4, 0x8 ;  /* 0x0000000804067836 */ /* 0x000fe20000000000 */
[----:B------:R-:W-:Y:S02]  /*ab90*/  IADD3 R0, P0, R0, 0x240, RZ ;  /* 0x0000024000007810 */ /* 0x000fe40007f1e0ff */
[----:B------:R-:W-:Y:S02]  /*aba0*/  MOV R4, R2 ;  /* 0x0000000200047202 */ /* 0x000fe40000000f00 */
[----:B0-----:R-:W-:Y:S01]  /*abb0*/  MOV R5, R3 ;  /* 0x0000000300057202 */ /* 0x001fe20000000f00 */
[----:B------:R-:W-:Y:S02]  /*abc0*/  IMAD.X R3, RZ, RZ, UR36, P0 ;  /* 0x00000024ff037e24 */ /* 0x000fe400080e06ff */
[----:B------:R-:W-:Y:S01]  /*abd0*/  IMAD.MOV.U32 R8, RZ, RZ, R37 ;  /* 0x000000ffff087224 */ /* 0x000fe200078e0025 */
[----:B------:R-:W-:Y:S01]  /*abe0*/  UIADD3 UR4, UP0, UR37, 0x200, URZ ;  /* 0x0000020025047890 */ /* 0x000fe2000ff1e03f */
[----:B------:R-:W-:Y:S01]  /*abf0*/  IMAD.MOV.U32 R9, RZ, RZ, R35 ;  /* 0x000000ffff097224 */ /* 0x000fe200078e0023 */
[----:B------:R-:W-:Y:S01]  /*ac00*/  UIADD3 UR6, UR37, 0x1fc, URZ ;  /* 0x000001fc25067890 */ /* 0x000fe2000fffe03f */
[----:B------:R-:W-:Y:S01]  /*ac10*/  IMAD.MOV.U32 R10, RZ, RZ, R40 ;  /* 0x000000ffff0a7224 */ /* 0x000fe200078e0028 */
[----:B------:R-:W-:Y:S01]  /*ac20*/  UIADD3.X UR5, URZ, UR36, URZ, UP0, !UPT ;  /* 0x000000243f057290 */ /* 0x000fe200087fe43f */
[----:B------:R-:W-:Y:S01]  /*ac30*/  IMAD.MOV.U32 R11, RZ, RZ, R57 ;  /* 0x000000ffff0b7224 */ /* 0x000fe200078e0039 */
[----:B------:R0:W-:Y:S01]  /*ac40*/  BAR.SYNC.DEFER_BLOCKING R6, 0x100 ;  /* 0x000400060000751d */ /* 0x0001e20000010000 */
[----:B------:R-:W-:Y:S01]  /*ac50*/  IMAD.U32 R7, RZ, RZ, UR40 ;  /* 0x00000028ff077e24 */ /* 0x000fe2000f8e00ff */
[----:B------:R-:W-:Y:S01]  /*ac60*/  MOV R212, 0xaf40 ;  /* 0x0000af4000d47802 */ /* 0x000fe20000000f00 */
[----:B------:R-:W-:-:S02]  /*ac70*/  IMAD.U32 R2, RZ, RZ, UR4 ;  /* 0x00000004ff027e24 */ /* 0x000fc4000f8e00ff */
[----:B------:R-:W-:Y:S02]  /*ac80*/  IMAD.MOV.U32 R14, RZ, RZ, R38 ;  /* 0x000000ffff0e7224 */ /* 0x000fe400078e0026 */
[----:B------:R-:W-:Y:S01]  /*ac90*/  IMAD.MOV.U32 R15, RZ, RZ, R53 ;  /* 0x000000ffff0f7224 */ /* 0x000fe200078e0035 */
[----:B------:R1:W-:Y:S01]  /*aca0*/  STL.128 [R1+0x170], R8 ;  /* 0x0001700801007387 */ /* 0x0003e20000100c00 */
[----:B0-----:R-:W-:-:S03]  /*acb0*/  IMAD.U32 R6, RZ, RZ, UR6 ;  /* 0x00000006ff067e24 */ /* 0x001fc6000f8e00ff */
[----:B------:R-:W-:Y:S04]  /*acc0*/  STL.128 [R1+0x190], R12 ;  /* 0x0001900c01007387 */ /* 0x000fe80000100c00 */
[----:B------:R0:W-:Y:S01]  /*acd0*/  STL.128 [R1+0x180], R4 ;  /* 0x0001800401007387 */ /* 0x0001e20000100c00 */
[----:B-1----:R-:W-:Y:S02]  /*ace0*/  IMAD.MOV.U32 R8, RZ, RZ, R52 ;  /* 0x000000ffff087224 */ /* 0x002fe400078e0034 */
[----:B------:R-:W-:Y:S02]  /*acf0*/  IMAD.MOV.U32 R9, RZ, RZ, R51 ;  /* 0x000000ffff097224 */ /* 0x000fe400078e0033 */
[----:B------:R-:W-:Y:S02]  /*ad00*/  IMAD.MOV.U32 R10, RZ, RZ, R49 ;  /* 0x000000ffff0a7224 */ /* 0x000fe400078e0031 */
[----:B------:R-:W-:-:S02]  /*ad10*/  IMAD.MOV.U32 R11, RZ, RZ, R50 ;  /* 0x000000ffff0b7224 */ /* 0x000fc400078e0032 */
[----:B0-----:R-:W-:Y:S02]  /*ad20*/  IMAD.MOV.U32 R6, RZ, RZ, R30 ;  /* 0x000000ffff067224 */ /* 0x001fe400078e001e */
[----:B------:R-:W-:Y:S01]  /*ad30*/  IMAD.MOV.U32 R7, RZ, RZ, R42 ;  /* 0x000000ffff077224 */ /* 0x000fe200078e002a */
[----:B------:R0:W-:Y:S01]  /*ad40*/  STL.128 [R1+0x1a0], R8 ;  /* 0x0001a00801007387 */ /* 0x0001e20000100c00 */
[----:B------:R-:W-:Y:S02]  /*ad50*/  IMAD.MOV.U32 R4, RZ, RZ, R2 ;  /* 0x000000ffff047224 */ /* 0x000fe400078e0002 */
[----:B0-----:R-:W-:Y:S02]  /*ad60*/  IMAD.MOV.U32 R8, RZ, RZ, R33 ;  /* 0x000000ffff087224 */ /* 0x001fe400078e0021 */
[----:B------:R-:W-:Y:S02]  /*ad70*/  IMAD.MOV.U32 R9, RZ, RZ, R46 ;  /* 0x000000ffff097224 */ /* 0x000fe400078e002e */
[----:B------:R-:W-:-:S02]  /*ad80*/  IMAD.MOV.U32 R10, RZ, RZ, R39 ;  /* 0x000000ffff0a7224 */ /* 0x000fc400078e0027 */
        /* <DEDUP_REMOVED lines=8> */
[----:B------:R0:W-:Y:S01]  /*ae10*/  STL.128 [R1+0x1d0], R8 ;  /* 0x0001d00801007387 */ /* 0x0001e20000100c00 */
[----:B------:R-:W-:Y:S02]  /*ae20*/  UIADD3 UR5, UR37, 0x150, URZ ;  /* 0x0000015025057890 */ /* 0x000fe4000fffe03f */
[----:B------:R-:W-:-:S05]  /*ae30*/  IMAD.MOV.U32 R5, RZ, RZ, R3 ;  /* 0x000000ffff057224 */ /* 0x000fca00078e0003 */
[----:B------:R-:W-:Y:S01]  /*ae40*/  STL.128 [R1+0x1b0], R4 ;  /* 0x0001b00401007387 */ /* 0x000fe20000100c00 */
[----:B0-----:R-:W-:Y:S02]  /*ae50*/  IMAD.MOV.U32 R8, RZ, RZ, R45 ;  /* 0x000000ffff087224 */ /* 0x001fe400078e002d */
[----:B------:R-:W-:Y:S02]  /*ae60*/  IMAD.MOV.U32 R9, RZ, RZ, R43 ;  /* 0x000000ffff097224 */ /* 0x000fe400078e002b */
[----:B------:R-:W-:Y:S02]  /*ae70*/  IMAD.MOV.U32 R10, RZ, RZ, R17 ;  /* 0x000000ffff0a7224 */ /* 0x000fe400078e0011 */
[----:B------:R-:W-:Y:S02]  /*ae80*/  IMAD.MOV.U32 R11, RZ, RZ, R16 ;  /* 0x000000ffff0b7224 */ /* 0x000fe400078e0010 */
[----:B------:R-:W-:Y:S02]  /*ae90*/  IMAD.MOV.U32 R16, RZ, RZ, R31 ;  /* 0x000000ffff107224 */ /* 0x000fe400078e001f */
[----:B------:R-:W-:Y:S01]  /*aea0*/  IMAD.MOV.U32 R17, RZ, RZ, R48 ;  /* 0x000000ffff117224 */ /* 0x000fe200078e0030 */
[----:B------:R0:W-:Y:S04]  /*aeb0*/  STL.128 [R1+0x1e0], R8 ;  /* 0x0001e00801007387 */ /* 0x0001e80000100c00 */
[----:B------:R1:W-:Y:S01]  /*aec0*/  STL.128 [R1+0x160], R16 ;  /* 0x0001601001007387 */ /* 0x0003e20000100c00 */
[----:B0-----:R-:W-:-:S02]  /*aed0*/  IMAD.MOV.U32 R10, RZ, RZ, R32 ;  /* 0x000000ffff0a7224 */ /* 0x001fc400078e0020 */
[----:B------:R-:W-:Y:S02]  /*aee0*/  IMAD.MOV.U32 R11, RZ, RZ, R36 ;  /* 0x000000ffff0b7224 */ /* 0x000fe400078e0024 */
[----:B------:R-:W-:Y:S02]  /*aef0*/  IMAD.MOV.U32 R8, RZ, RZ, R21 ;  /* 0x000000ffff087224 */ /* 0x000fe400078e0015 */
[----:B------:R-:W-:Y:S02]  /*af00*/  IMAD.MOV.U32 R9, RZ, RZ, R0 ;  /* 0x000000ffff097224 */ /* 0x000fe400078e0000 */
[----:B------:R-:W-:-:S03]  /*af10*/  VIADD R0, R209, 0xffffffff ;  /* 0xffffffffd1007836 */ /* 0x000fc60000000000 */
[----:B------:R1:W-:Y:S04]  /*af20*/  STL.128 [R1+0x150], R8 ;  /* 0x0001500801007387 */ /* 0x0003e80000100c00 */
[----:B-1---5:R-:W-:Y:S05]  /*af30*/  CALL.REL.NOINC `($_ZN7cutlass13device_kernelIN5flash11enable_sm90INS1_16FlashAttnFwdSm90INS1_25CollectiveMainloopFwdSm90ILi2EN4cute5tupleIJNS5_1CILi1EEES8_S8_EEENS6_IJNS7_ILi128EEENS7_ILi96EEENS7_ILi64EEEEEELi256ENS_6half_tEfNS_4arch4Sm90ELb0ELb1ELb0ELb1ELb1ELb1ELb1ELb1ELb0ELb1ELb1ELb0EEENS1_21CollectiveEpilogueFwdINS6_IJSA_NS7_ILi256EEESB_EEES9_SE_SG_Li256ELb1ELb1ELb1ELb0EEENS1_36VarlenDynamicPersistentTileSchedulerILi128ELi96ELi256ELi128ELb1ELb1ELb1ELb1ELb0ELb1EEEEEEEEEvNT_6ParamsE$_ZZN5flash25CollectiveMainloopFwdSm90ILi2EN4cute5tupleIJNS1_1CILi1EEES4_S4_EEENS2_IJNS3_ILi128EEENS3_ILi96EEENS3_ILi64EEEEEELi256EN7cutlass6half_tEfNSA_4arch4Sm90ELb0ELb1ELb0ELb1ELb1ELb1ELb1ELb1ELb0ELb1ELb1ELb0EE3mmaINS_16FlashAttnFwdSm90ISE_NS_21CollectiveEpilogueFwdINS2_IJS6_NS3_ILi256EEES7_EEES5_SB_SD_Li256ELb1ELb1ELb1ELb0EEENS_36VarlenDynamicPersistentTileSchedulerILi128ELi96ELi256ELi128ELb1ELb1ELb1ELb1ELb0ELb1EEEE13SharedStorageENS1_6TensorINS1_11ArrayEngineIfLm128EEENS1_6LayoutINS2_IJNS2_IJNS3_ILi2EEEST_NS3_ILi32EEEEEES4_S4_EEENS2_IJNS2_IJS4_ST_NS3_ILi4EEEEEENS3_ILi0EEESZ_EEEEEEENS_7SoftmaxILi2ELi0EEEEEbRKNSE_6ParamsENSA_13PipelineAsyncILi2EEES19_RNSA_13PipelineStateILj2EEERT0_RT1_iRiRKNS_16SeqlenInfoQKNewKILb1ELb1EEENS2_IJiiiiEEERT_ENKUliT_T0_T1_E_clIZSF_ISO_S12_S14_EbS17_S19_S19_S1C_S1E_S1G_iS1H_S1L_S1M_S1O_EUlRS1P_iE0_NS3_ILb1EEES1W_EEDaiS1P_S1Q_S1R_) ;  /* 0x0000034c00b07944 */ /* 0x022fea0003c00000 */
        /* <DEDUP_REMOVED lines=26> */
.L_x_13039:
[----:B------:R-:W-:-:S13]  /*b0e0*/  ISETP.NE.AND P0, PT, R3, 0x1, PT ;  /* 0x000000010300780c */ /* 0x000fda0003f05270 */
[----:B------:R-:W0:Y:S02]  /*b0f0*/  @P0 LDC.64 R6, c[0x0][0xae0] ;  /* 0x0002b800ff060b82 */ /* 0x000e240000000a00 */
[----:B0-----:R-:W-:-:S05]  /*b100*/  @P0 IMAD.HI.U32 R6, R5, R6, RZ ;  /* 0x0000000605060227 */ /* 0x001fca00078e00ff */
[----:B------:R-:W-:-:S07]  /*b110*/  @P0 SHF.R.U32.HI R5, RZ, R7, R6 ;  /* 0x00000007ff050219 */ /* 0x000fce0000011606 */
.L_x_13040:
[----:B------:R-:W-:Y:S05]  /*b120*/  BSYNC B0 ;  /* 0x0000000000007941 */ /* 0x000fea0003800000 */
.L_x_13038:
[----:B------:R-:W-:-:S05]  /*b130*/  IMAD R3, R5, R3, R3 ;  /* 0x0000000305037224 */ /* 0x000fca00078e0203 */
[----:B------:R-:W-:-:S07]  /*b140*/  VIMNMX R2, R2, R3, PT ;  /* 0x0000000302027248 */ /* 0x000fce0003fe0100 */
.L_x_13037:
[----:B------:R-:W-:-:S05]  /*b150*/  IMAD.HI R2, R2, 0x2aaaaaab, RZ ;  /* 0x2aaaaaab02027827 */ /* 0x000fca00078e02ff */
[----:B------:R-:W-:-:S04]  /*b160*/  SHF.R.U32.HI R3, RZ, 0x1f, R2 ;  /* 0x0000001fff037819 */ /* 0x000fc80000011602 */
[----:B------:R-:W-:-:S04]  /*b170*/  LEA.HI.SX32 R3, R2, R3, 0x1c ;  /* 0x0000000302037211 */ /* 0x000fc800078fe2ff */
[----:B------:R-:W-:-:S04]  /*b180*/  VIMNMX R3, R202, R3, !PT ;  /* 0x00000003ca037248 */ /* 0x000fc80007fe0100 */
[----:B------:R-:W-:-:S13]  /*b190*/  ISETP.GE.AND P0, PT, R0, R3, PT ;  /* 0x000000030000720c */ /* 0x000fda0003f06270 */
[----:B------:R-:W-:Y:S05]  /*b1a0*/  @!P0 BRA `(.L_x_13041) ;  /* 0x000000ac000c8947 */ /* 0x000fea0003800000 */
.L_x_13070:
[----:B------:R-:W2:Y:S04]  /*b1b0*/  LDL R4, [R1+0x1f0] ;  /* 0x0001f00001047983 */ /* 0x000ea80000100800 */
[----:B0-----:R-:W3:Y:S01]  /*b1c0*/  LDL R2, [R1+0x1f8] ;  /* 0x0001f80001027983 */ /* 0x001ee20000100800 */
[----:B--2---:R-:W-:-:S05]  /*b1d0*/  VIADD R4, R4, 0x1 ;  /* 0x0000000104047836 */ /* 0x004fca0000000000 */
[----:B------:R-:W-:-:S13]  /*b1e0*/  ISETP.NE.AND P0, PT, R4, 0x2, PT ;  /* 0x000000020400780c */ /* 0x000fda0003f05270 */
[----:B------:R0:W5:Y:S04]  /*b1f0*/  @P0 LDL R6, [R1+0x1f4] ;  /* 0x0001f40001060983 */ /* 0x0001680000100800 */
[----:B------:R-:W2:Y:S01]  /*b200*/  @!P0 LDL R5, [R1+0x1f4] ;  /* 0x0001f40001058983 */ /* 0x000ea20000100800 */
[----:B---3--:R-:W-:-:S03]  /*b210*/  VIADD R2, R2, 0x1 ;  /* 0x0000000102027836 */ /* 0x008fc60000000000 */
        /* <DEDUP_REMOVED lines=13> */
.L_x_13043:
[----:B------:R-:W-:Y:S05]  /*b2f0*/  BSYNC B0 ;  /* 0x0000000000007941 */ /* 0x000fea0003800000 */
.L_x_13042:
[----:B------:R-:W2:Y:S01]  /*b300*/  LD.E.64 R8, desc[UR44][R18.64+0x18] ;  /* 0x0000182c12087980 */ /* 0x000ea2000c101b00 */
[----:B-----5:R-:W-:Y:S02]  /*b310*/  SHF.L.U32 R5, R6, 0x1f, RZ ;  /* 0x0000001f06057819 */ /* 0x020fe400000006ff */
        /* <DEDUP_REMOVED lines=10> */
.L_x_13045:
[----:B------:R-:W-:Y:S05]  /*b3c0*/  BSYNC B0 ;  /* 0x0000000000007941 */ /* 0x000fea0003800000 */
.L_x_13044:
        /* <DEDUP_REMOVED lines=8> */
.L_x_13047:
[----:B------:R-:W-:Y:S05]  /*b450*/  BSYNC B0 ;  /* 0x0000000000007941 */ /* 0x000fea0003800000 */
.L_x_13046:
[----:B------:R-:W2:Y:S04]  /*b460*/  LDL R15, [R1+0x1f0] ;  /* 0x0001f000010f7983 */ /* 0x000ea80000100800 */
[----:B------:R-:W2:Y:S01]  /*b470*/  LDL.64 R4, [R1+0x80] ;  /* 0x0000800001047983 */ /* 0x000ea20000100a00 */
[----:B------:R-:W-:Y:S05]  /*b480*/  WARPSYNC.ALL ;  /* 0x0000000000007948 */ /* 0x000fea0003800000 */
[----:B------:R1:W-:Y:S04]  /*b490*/  STL [R1+0x60], RZ ;  /* 0x000060ff01007387 */ /* 0x0003e80000100800 */
[----:B0----5:R-:W3:Y:S01]  /*b4a0*/  LD.E.64 R6, desc[UR44][R18.64+0x78] ;  /* 0x0000782c12067980 */ /* 0x021ee2000c101b00 */
[----:B------:R-:W-:-:S05]  /*b4b0*/  IMAD.MOV.U32 R2, RZ, RZ, 0x1 ;  /* 0x00000001ff027424 */ /* 0x000fca00078e00ff */
[----:B------:R1:W-:Y:S04]  /*b4c0*/  STL [R1+0x60], R2 ;  /* 0x0000600201007387 */ /* 0x0003e80000100800 */
[----:B------:R-:W4:Y:S04]  /*b4d0*/  LD.E.64 R8, desc[UR44][R18.64+0x78] ;  /* 0x0000782c12087980 */ /* 0x000f28000c101b00 */
[----:B------:R1:W-:Y:S04]  /*b4e0*/  STL [R1+0x60], R2 ;  /* 0x0000600201007387 */ /* 0x0003e80000100800 */
[----:B------:R-:W4:Y:S01]  /*b4f0*/  LD.E.64 R10, desc[UR44][R18.64+0x78] ;  /* 0x0000782c120a7980 */ /* 0x000f22000c101b00 */
[----:B--2---:R-:W-:Y:S01]  /*b500*/  IMAD R4, R15, 0x300, R4 ;  /* 0x000003000f047824 */ /* 0x004fe200078e0204 */
[----:B------:R-:W-:-:S02]  /*b510*/  R2UR UR7, R5 ;  /* 0x00000000050772ca */ /* 0x000fc400000e0000 */
[----:B------:R1:W-:Y:S02]  /*b520*/  STL [R1+0x60], R2 ;  /* 0x0000600201007387 */ /* 0x0003e40000100800 */
[----:B------:R-:W-:Y:S02]  /*b530*/  R2UR UR6, R4 ;  /* 0x00000000040672ca */ /* 0x000fe400000e0000 */
[----:B------:R-:W2:Y:S01]  /*b540*/  LD.E.64 R12, desc[UR44][R18.64+0x78] ;  /* 0x0000782c120c7980 */ /* 0x000ea2000c101b00 */
[----:B------:R-:W-:-:S03]  /*b550*/  WARPGROUP.ARRIVE ;  /* 0x00000000000079c5 */ /* 0x000fc60000000000 */
[----:B------:R1:W-:Y:S01]  /*b560*/  STL [R1+0x60], R2 ;  /* 0x0000600201007387 */ /* 0x0003e20000100800 */
[----:B------:R-:W-:Y:S02]  /*b570*/  VIADD R14, R4, 0x2 ;  /* 0x00000002040e7836 */ /* 0x000fe40000000000 */
[----:B------:R-:W-:Y:S01]  /*b580*/  IMAD.MOV.U32 R15, RZ, RZ, R5 ;  /* 0x000000ffff0f7224 */ /* 0x000fe200078e0005 */
[----:B---3--:R-:W-:Y:S02]  /*b590*/  R2UR UR4, R6 ;  /* 0x00000000060472ca */ /* 0x008fe400000e0000 */
[----:B------:R-:W-:Y:S02]  /*b5a0*/  R2UR UR5, R7 ;  /* 0x00000000070572ca */ /* 0x000fe400000e0000 */
[----:B------:R1:W5:Y:S11]  /*b5b0*/  LDL.64 R6, [R1+0x1f0] ;  /* 0x0001f00001067983 */ /* 0x0003760000100a00 */
[----:B------:R-:W-:Y:S01]  /*b5c0*/  HGMMA.64x96x16.F32 R24, gdesc[UR4], RZ, !UPT, gsb0 ;  /* 0x01600000041879f0 */ /* 0x000fe2000c0008ff */
[----:B----4-:R-:W-:Y:S01]  /*b5d0*/  VIADD R8, R8, 0x2 ;  /* 0x0000000208087836 */ /* 0x010fe20000000000 */
        /* <DEDUP_REMOVED lines=31> */
[----:B-1----:R-:W-:Y:S05]  /*b7d0*/  @!P0 BRA `(.L_x_13050) ;  /* 0x0000000000048947 */ /* 0x002fea0003800000 */
[----:B------:R-:W-:Y:S01]  /*b7e0*/  BPT.TRAP 0x1 ;  /* 0x000000040000795c */ /* 0x000fe20000300000 */
.L_x_13050:
[----:B------:R-:W-:Y:S05]  /*b7f0*/  BSYNC B0 ;  /* 0x0000000000007941 */ /* 0x000fea0003800000 */
.L_x_13049:
        /* <DEDUP_REMOVED lines=11> */
.L_x_13052:
[----:B------:R-:W-:Y:S05]  /*b8b0*/  BSYNC B0 ;  /* 0x0000000000007941 */ /* 0x000fea0003800000 */
.L_x_13051:
[----:B------:R-:W-:Y:S04]  /*b8c0*/  BSSY B0, `(.L_x_13053) ;  /* 0x0000007000007945 */ /* 0x000fe80003800000 */
[----:B------:R-:W-:Y:S05]  /*b8d0*/  @P0 BRA `(.L_x_13054) ;  /* 0x0000000000140947 */ /* 0x000fea0003800000 */
[----:B------:R-:W2:Y:S02]  /*b8e0*/  LD.E.64 R4, desc[UR44][R18.64+0x40] ;  /* 0x0000402c12047980 */ /* 0x000ea4000c101b00 */
[----:B--2---:R-:W-:-:S05]  /*b8f0*/  MOV R5, R4 ;  /* 0x0000000400057202 */ /* 0x004fca0000000f00 */
[----:B------:R-:W-:-:S04]  /*b900*/  IMAD R6, R6, 0x8, R5 ;  /* 0x0000000806067824 */ /* 0x000fc800078e0205 */
[----:B------:R-:W0:Y:S02]  /*b910*/  SYNCS.PHASECHK.TRANS64.TRYWAIT P0, [R6+URZ], R7 ;  /* 0x00000007060075a7 */ /* 0x000e24000800017f */
[----:B0-----:R-:W-:Y:S05]  /*b920*/  @!P0 BRA `(.L_x_13055) ;  /* 0x000002f000148947 */ /* 0x001fea0003800000 */
.L_x_13054:
[----:B------:R-:W-:Y:S05]  /*b930*/  BSYNC B0 ;  /* 0x0000000000007941 */ /* 0x000fea0003800000 */
.L_x_13053:
        /* <DEDUP_REMOVED lines=150> */
[----:B------:R-:W-:Y:S01]  /*c2a0*/  IMAD.MOV.U32 R7, RZ, RZ, R5 ;  /* 0x000000ffff077224 */ /* 0x000fe200078e0005 */
[----:B---3--:R-:W-:Y:S02]  /*c2b0*/  IADD3 R12, R12, 0xc02, RZ ;  /* 0x00000c020c0c7810 */ /* 0x008fe40007ffe0ff */
        /* <DEDUP_REMOVED lines=11> */
[----:B------:R-:W-:Y:S01]  /*c370*/  R2UR UR4, R10 ;  /* 0x000000000a0472ca */ /* 0x000fe200000e0000 */
[----:B------:R-:W-:Y:S01]  /*c380*/  VIADD R8, R8, 0xc06 ;  /* 0x00000c0608087836 */ /* 0x000fe20000000000 */
[----:B------:R-:W-:Y:S01]  /*c390*/  R2UR UR7, R7 ;  /* 0x00000000070772ca */ /* 0x000fe200000e0000 */
[----:B------:R-:W-:Y:S01]  /*c3a0*/  VIADD R4, R4, 0x906 ;  /* 0x0000090604047836 */ /* 0x000fe20000000000 */
[----:B------:R-:W-:Y:S01]  /*c3b0*/  R2UR UR5, R11 ;  /* 0x000000000b0572ca */ /* 0x000fe200000e0000 */
[----:B------:R-:W0:Y:S01]  /*c3c0*/  S2R R16, SR_TID.X ;  /* 0x0000000000107919 */ /* 0x000e220000002100 */
[----:B------:R1:W-:Y:S01]  /*c3d0*/  STL [R1+0x70], R2 ;  /* 0x0000700201007387 */ /* 0x0003e20000100800 */
[----:B------:R-:W-:-:S02]  /*c3e0*/  WARPGROUP.DEPBAR.LE gsb0, 0x0 ;  /* 0x00008000000079c5 */ /* 0x000fc40000010000 */
[----:B------:R-:W-:Y:S01]  /*c3f0*/  WARPGROUP.ARRIVE ;  /* 0x00000000000079c5 */ /* 0x000fe20000000000 */
[----:B------:R1:W5:Y:S07]  /*c400*/  LDL R6, [R1+0x1f0] ;  /* 0x0001f00001067983 */ /* 0x00036e0000100800 */
[----:B------:R-:W-:Y:S01]  /*c410*/  HGMMA.64x96x16.F32 R24, gdesc[UR4], R24, gsb0 ;  /* 0x01600000041879f0 */ /* 0x000fe20008000818 */
[----:B------:R-:W-:Y:S02]  /*c420*/  R2UR UR4, R8 ;  /* 0x00000000080472ca */ /* 0x000fe400000e0000 */
[----:B------:R-:W-:-:S02]  /*c430*/  R2UR UR5, R9 ;  /* 0x00000000090572ca */ /* 0x000fc400000e0000 */
[----:B------:R-:W-:Y:S02]  /*c440*/  R2UR UR6, R4 ;  /* 0x00000000040672ca */ /* 0x000fe400000e0000 */
[----:B------:R-:W-:Y:S01]  /*c450*/  R2UR UR7, R5 ;  /* 0x00000000050772ca */ /* 0x000fe200000e0000 */
[----:B------:R1:W-:Y:S04]  /*c460*/  STL [R1+0x70], R2 ;  /* 0x0000700201007387 */ /* 0x0003e80000100800 */
[----:B------:R1:W-:Y:S01]  /*c470*/  STL [R1+0x70], R2 ;  /* 0x0000700201007387 */ /* 0x0003e20000100800 */
[----:B------:R-:W-:Y:S02]  /*c480*/  WARPGROUP.DEPBAR.LE gsb0, 0x0 ;  /* 0x00008000000079c5 */ /* 0x000fe40000010000 */
[----:B------:R-:W-:-:S06]  /*c490*/  WARPGROUP.ARRIVE ;  /* 0x00000000000079c5 */ /* 0x000fcc0000000000 */
[----:B------:R-:W-:Y:S01]  /*c4a0*/  HGMMA.64x96x16.F32 R24, gdesc[UR4], R24, gsb0 ;  /* 0x01600000041879f0 */ /* 0x000fe20008000818 */
[----:B------:R1:W-:Y:S01]  /*c4b0*/  STL [R1+0x70], R2 ;  /* 0x0000700201007387 */ /* 0x0003e20000100800 */
[----:B0-----:R-:W-:-:S03]  /*c4c0*/  SHF.R.U32.HI R103, RZ, 0x7, R16 ;  /* 0x00000007ff677819 */ /* 0x001fc60000011610 */
[----:B------:R1:W-:Y:S04]  /*c4d0*/  STL [R1+0x70], R2 ;  /* 0x0000700201007387 */ /* 0x0003e80000100800 */
[----:B------:R1:W-:Y:S04]  /*c4e0*/  STL [R1+0x70], R2 ;  /* 0x0000700201007387 */ /* 0x0003e80000100800 */
[----:B------:R1:W-:Y:S01]  /*c4f0*/  STL [R1+0x70], R2 ;  /* 0x0000700201007387 */ /* 0x0003e20000100800 */
[----:B------:R-:W-:-:S03]  /*c500*/  IADD3 R5, -R103, 0xb, RZ ;  /* 0x0000000b67057810 */ /* 0x000fc60007ffe1ff */
        /* <DEDUP_REMOVED lines=11> */
[----:B------:R-:W2:Y:S01]  /*c5c0*/  LD.E R4, desc[UR44][R18.64] ;  /* 0x0000002c12047980 */ /* 0x000ea2000c101900 */
[----:B------:R-:W-:Y:S01]  /*c5d0*/  BSSY B0, `(.L_x_13056) ;  /* 0x0000005000007945 */ /* 0x000fe20003800000 */
[----:B--2---:R-:W-:-:S04]  /*c5e0*/  LOP3.LUT R4, R4, 0x1, RZ, 0xfc, !PT ;  /* 0x0000000104047812 */ /* 0x004fc800078efcff */
[----:B------:R-:W-:-:S13]  /*c5f0*/  ISETP.NE.AND P0, PT, R4, 0x3, PT ;  /* 0x000000030400780c */ /* 0x000fda0003f05270 */
[----:B-1----:R-:W-:Y:S05]  /*c600*/  @!P0 BRA `(.L_x_13057) ;  /* 0x0000000000048947 */ /* 0x002fea0003800000 */
[----:B------:R-:W-:Y:S01]  /*c610*/  BPT.TRAP 0x1 ;  /* 0x000000040000795c */ /* 0x000fe20000300000 */
.L_x_13057:
[----:B------:R-:W-:Y:S05]  /*c620*/  BSYNC B0 ;  /* 0x0000000000007941 */ /* 0x000fea0003800000 */
.L_x_13056:
[----:B------:R-:W2:Y:S04]  /*c630*/  LD.E.64 R4, desc[UR44][R18.64+0x20] ;  /* 0x0000202c12047980 */ /* 0x000ea8000c101b00 */
        /* <DEDUP_REMOVED lines=9> */
[----:B------:R-:W4:Y:S04]  /*c6d0*/  LDL.128 R8, [R1+0x130] ;  /* 0x0001300001087983 */ /* 0x000f280000100c00 */
[----:B0-----:R-:W4:Y:S01]  /*c6e0*/  LDL.128 R4, [R1+0x120] ;  /* 0x0001200001047983 */ /* 0x001f220000100c00 */
        /* <DEDUP_REMOVED lines=57> */
.L_x_13061:
[----:B------:R-:W-:-:S13]  /*ca80*/  ISETP.NE.AND P0, PT, R9, 0x1, PT ;  /* 0x000000010900780c */ /* 0x000fda0003f05270 */
[----:B------:R-:W-:-:S05]  /*ca90*/  @P0 IMAD.HI.U32 R12, R8, R10, RZ ;  /* 0x0000000a080c0227 */ /* 0x000fca00078e00ff */
[----:B------:R-:W-:-:S07]  /*caa0*/  @P0 SHF.R.U32.HI R8, RZ, R11, R12 ;  /* 0x0000000bff080219 */ /* 0x000fce000001160c */
.L_x_13062:
[----:B------:R-:W-:Y:S05]  /*cab0*/  BSYNC B1 ;  /* 0x0000000000017941 */ /* 0x000fea0003800000 */
.L_x_13060:
[----:B------:R-:W-:-:S05]  /*cac0*/  IMAD R8, R8, R9, R73 ;  /* 0x0000000908087224 */ /* 0x000fca00078e0249 */
[----:B------:R-:W-:Y:S02]  /*cad0*/  VIMNMX R7, R7, R8, !PT ;  /* 0x0000000807077248 */ /* 0x000fe40007fe0100 */
[----:B------:R-:W-:-:S07]  /*cae0*/  VIADDMNMX R6, R8, R9, R6, PT ;  /* 0x0000000908067246 */ /* 0x000fce0003800106 */
.L_x_13059:
[----:B------:R-:W-:Y:S05]  /*caf0*/  BSYNC B0 ;  /* 0x0000000000007941 */ /* 0x000fea0003800000 */
.L_x_13058:
[C---:B------:R-:W-:Y:S01]  /*cb00*/  ISETP.GE.AND P0, PT, R21.reuse, 0x2, PT ;  /* 0x000000021500780c */ /* 0x040fe20003f06270 */
[----:B------:R-:W0:Y:S01]  /*cb10*/  SHFL.IDX PT, R14, R14, 0x1, 0x1c1f ;  /* 0x003c1f000e0e7f89 */ /* 0x000e2200000e0000 */
[----:B------:R-:W-:Y:S01]  /*cb20*/  ISETP.GE.AND P2, PT, R21, 0xa, PT ;  /* 0x0000000a1500780c */ /* 0x000fe20003f46270 */
[----:B------:R-:W-:Y:S01]  /*cb30*/  BSSY B0, `(.L_x_13063) ;  /* 0x0000086000007945 */ /* 0x000fe20003800000 */
[----:B------:R-:W-:Y:S02]  /*cb40*/  P2R R8, PR, RZ, 0x1 ;  /* 0x00000001ff087803 */ /* 0x000fe40000000000 */
[----:B------:R-:W-:Y:S02]  /*cb50*/  ISETP.GT.AND P0, PT, R7, 0x1, !P0 ;  /* 0x000000010700780c */ /* 0x000fe40004704270 */
[----:B------:R-:W-:Y:S02]  /*cb60*/  ISETP.GE.AND P1, PT, R21, 0x9, PT ;  /* 0x000000091500780c */ /* 0x000fe40003f26270 */
[----:B------:R-:W-:-:S02]  /*cb70*/  ISETP.LT.OR P0, PT, R6, 0x2, P0 ;  /* 0x000000020600780c */ /* 0x000fc40000701670 */
[----:B------:R-:W-:Y:S02]  /*cb80*/  P2R R75, PR, RZ, 0x2 ;  /* 0x00000002ff4b7803 */ /* 0x000fe40000000000 */
[----:B------:R-:W-:Y:S02]  /*cb90*/  FSEL R88, R25, -INF , !P0 ;  /* 0xff80000019587808 */ /* 0x000fe40004000000 */
[C---:B------:R-:W-:Y:S02]  /*cba0*/  ISETP.GT.AND P0, PT, R7.reuse, 0x9, !P2 ;  /* 0x000000090700780c */ /* 0x040fe40005704270 */
[----:B------:R-:W-:Y:S02]  /*cbb0*/  P2R R25, PR, RZ, 0x4 ;  /* 0x00000004ff197803 */ /* 0x000fe40000000000 */
[----:B------:R-:W-:Y:S02]  /*cbc0*/  ISETP.LT.OR P0, PT, R6, 0xa, P0 ;  /* 0x0000000a0600780c */ /* 0x000fe40000701670 */
[----:B------:R-:W-:-:S02]  /*cbd0*/  ISETP.GT.AND P1, PT, R7, 0x8, !P1 ;  /* 0x000000080700780c */ /* 0x000fc40004f24270 */
[----:B------:R-:W-:Y:S01]  /*cbe0*/  ISETP.GE.AND P2, PT, R21, 0x11, PT ;  /* 0x000000111500780c */ /* 0x000fe20003f46270 */
[--C-:B0-----:R-:W-:Y:S01]  /*cbf0*/  IMAD.IADD R12, R15, 0x1, R14.reuse ;  /* 0x000000010f0c7824 */ /* 0x101fe200078e020e */
[----:B------:R-:W-:Y:S01]  /*cc00*/  FSEL R86, R29, -INF , !P0 ;  /* 0xff8000001d567808 */ /* 0x000fe20004000000 */
[----:B------:R-:W-:Y:S01]  /*cc10*/  IMAD.IADD R13, R17, 0x1, R14 ;  /* 0x00000001110d7824 */ /* 0x000fe200078e020e */
[----:B------:R-:W-:Y:S02]  /*cc20*/  ISETP.LT.OR P1, PT, R6, 0x9, P1 ;  /* 0x000000090600780c */ /* 0x000fe40000f21670 */
[----:B------:R-:W-:Y:S02]  /*cc30*/  ISETP.GT.AND P0, PT, R7, 0x10, !P2 ;  /* 0x000000100700780c */ /* 0x000fe40005704270 */
[----:B------:R-:W-:Y:S02]  /*cc40*/  FSEL R162, R28, -INF , !P1 ;  /* 0xff8000001ca27808 */ /* 0x000fe40004800000 */
        /* <DEDUP_REMOVED lines=66> */
[----:B------:R-:W-:-:S02]  /*d070*/  P2R R29, PR, RZ, 0x4 ;  /* 0x00000004ff1d7803 */ /* 0x000fc40000000000 */
        /* <DEDUP_REMOVED lines=42> */
.L_x_13066:
[----:B------:R-:W-:-:S13]  /*d320*/  ISETP.NE.AND P6, PT, R9, 0x1, PT ;  /* 0x000000010900780c */ /* 0x000fda0003fc5270 */
[----:B------:R-:W-:-:S05]  /*d330*/  @P6 IMAD.HI.U32 R10, R4, R10, RZ ;  /* 0x0000000a040a6227 */ /* 0x000fca00078e00ff */
[----:B------:R-:W-:-:S07]  /*d340*/  @P6 SHF.R.U32.HI R4, RZ, R11, R10 ;  /* 0x0000000bff046219 */ /* 0x000fce000001160a */
.L_x_13067:
[----:B------:R-:W-:Y:S05]  /*d350*/  BSYNC B1 ;  /* 0x0000000000017941 */ /* 0x000fea0003800000 */
.L_x_13065:
[----:B------:R-:W-:-:S05]  /*d360*/  IMAD R4, R4, R9, R73 ;  /* 0x0000000904047224 */ /* 0x000fca00078e0249 */
[----:B------:R-:W-:Y:S02]  /*d370*/  VIADDMNMX R12, R4, R9, R12, PT ;  /* 0x00000009040c7246 */ /* 0x000fe4000380010c */
[----:B------:R-:W-:-:S07]  /*d380*/  VIMNMX R13, R13, R4, !PT ;  /* 0x000000040d0d7248 */ /* 0x000fce0007fe0100 */
.L_x_13064:
[----:B------:R-:W-:Y:S05]  /*d390*/  BSYNC B0 ;  /* 0x0000000000007941 */ /* 0x000fea0003800000 */
.L_x_13063:
        /* <DEDUP_REMOVED lines=41> */
[----:B------:R-:W-:Y:S02]  /*d630*/  ISETP.NE.AND P5, PT, R41, RZ, PT ;  /* 0x000000ff2900720c */ /* 0x000fe40003fa5270 */
[C---:B------:R-:W-:Y:S01]  /*d640*/  ISETP.GT.AND P0, PT, R13.reuse, 0x48, !P0 ;  /* 0x000000480d00780c */ /* 0x040fe20004704270 */
[----:B------:R-:W3:Y:S01]  /*d650*/  LDL R41, [R1+0x230] ;  /* 0x0002300001297983 */ /* 0x000ee20000100800 */
        /* <DEDUP_REMOVED lines=28> */
[----:B--2---:R-:W-:Y:S02]  /*d820*/  FMNMX.FTZ R4, R160, R6, !PT ;  /* 0x00000006a0047209 */ /* 0x004fe40007810000 */
[----:B------:R-:W-:Y:S02]  /*d830*/  ISETP.LT.OR P5, PT, R12, 0x42, P5 ;  /* 0x000000420c00780c */ /* 0x000fe40002fa1670 */
[----:B------:R-:W-:Y:S02]  /*d840*/  FMNMX.FTZ R4, R88, R4, !PT ;  /* 0x0000000458047209 */ /* 0x000fe40007810000 */
[----:B------:R-:W-:-:S02]  /*d850*/  FSEL R59, R59, -INF , !P5 ;  /* 0xff8000003b3b7808 */ /* 0x000fc40006800000 */
[----:B------:R-:W-:Y:S02]  /*d860*/  FMNMX.FTZ R4, R162, R4, !PT ;  /* 0x00000004a2047209 */ /* 0x000fe40007810000 */
[C---:B------:R-:W-:Y:S02]  /*d870*/  ISETP.GT.AND P1, PT, R13.reuse, 0x49, !P1 ;  /* 0x000000490d00780c */ /* 0x040fe40004f24270 */
[----:B------:R-:W-:Y:S02]  /*d880*/  FMNMX.FTZ R4, R86, R4, !PT ;  /* 0x0000000456047209 */ /* 0x000fe40007810000 */
[----:B------:R-:W-:Y:S02]  /*d890*/  ISETP.LT.OR P0, PT, R12, 0x49, P0 ;  /* 0x000000490c00780c */ /* 0x000fe40000701670 */
[----:B------:R-:W-:Y:S02]  /*d8a0*/  FMNMX.FTZ R4, R76, R4, !PT ;  /* 0x000000044c047209 */ /* 0x000fe40007810000 */
[----:B------:R-:W-:-:S02]  /*d8b0*/  ISETP.GT.AND P2, PT, R13, 0x50, !P2 ;  /* 0x000000500d00780c */ /* 0x000fc40005744270 */
[----:B------:R-:W-:Y:S02]  /*d8c0*/  FMNMX.FTZ R4, R20, R4, !PT ;  /* 0x0000000414047209 */ /* 0x000fe40007810000 */
        /* <DEDUP_REMOVED lines=8> */
[----:B------:R-:W-:Y:S02]  /*d950*/  FMNMX.FTZ R5, R48, R5, !PT ;  /* 0x0000000530057209 */ /* 0x000fe40007810000 */
[----:B------:R-:W-:Y:S02]  /*d960*/  FMNMX.FTZ R4, R26, R7, !PT ;  /* 0x000000071a047209 */ /* 0x000fe40007810000 */
[----:B------:R-:W-:-:S04]  /*d970*/  FMNMX.FTZ R5, R40, R5, !PT ;  /* 0x0000000528057209 */ /* 0x000fc80007810000 */
[----:B------:R-:W-:Y:S02]  /*d980*/  FMNMX.FTZ R9, R52, R5, !PT ;  /* 0x0000000534097209 */ /* 0x000fe40007810000 */
        /* <DEDUP_REMOVED lines=23> */
[----:B------:R-:W-:-:S04]  /*db00*/  FMNMX.FTZ R5, R55, R4, !PT ;  /* 0x0000000437057209 */ /* 0x000fc80007810000 */
[----:B------:R-:W-:Y:S01]  /*db10*/  FMNMX.FTZ R4, R58, R5, !PT ;  /* 0x000000053a047209 */ /* 0x000fe20007810000 */
[----:B------:R-:W0:Y:S01]  /*db20*/  SHFL.BFLY PT, R9, R8, 0x2, 0x1f ;  /* 0x0c401f0008097f89 */ /* 0x000e2200000e0000 */
[----:B------:R-:W-:Y:S02]  /*db30*/  ISETP.LT.OR P1, PT, R12, 0x4a, P1 ;  /* 0x0000004a0c00780c */ /* 0x000fe40000f21670 */
[----:B------:R-:W-:Y:S02]  /*db40*/  FSEL R62, R62, -INF , !P0 ;  /* 0xff8000003e3e7808 */ /* 0x000fe40004000000 */
[----:B------:R-:W-:Y:S02]  /*db50*/  FMNMX.FTZ R5, R59, R4, !PT ;  /* 0x000000043b057209 */ /* 0x000fe40007810000 */
[----:B------:R-:W-:Y:S02]  /*db60*/  ISETP.LT.OR P2, PT, R12, 0x51, P2 ;  /* 0x000000510c00780c */ /* 0x000fe40001741670 */
[----:B------:R-:W-:-:S02]  /*db70*/  FSEL R63, R63, -INF , !P1 ;  /* 0xff8000003f3f7808 */ /* 0x000fc40004800000 */
[----:B------:R-:W-:Y:S02]  /*db80*/  FMNMX.FTZ R4, R62, R5, !PT ;  /* 0x000000053e047209 */ /* 0x000fe40007810000 */
        /* <DEDUP_REMOVED lines=12> */
[----:B------:R-:W-:Y:S02]  /*dc50*/  FMNMX.FTZ R4, R70, R5, !PT ;  /* 0x0000000546047209 */ /* 0x000fe40007810000 */
[----:B0-----:R-:W-:Y:S02]  /*dc60*/  FMNMX.FTZ R10, R8, R9, !PT ;  /* 0x00000009080a7209 */ /* 0x001fe40007810000 */
[----:B------:R-:W-:Y:S02]  /*dc70*/  FMNMX.FTZ R9, R71, R4, !PT ;  /* 0x0000000447097209 */ /* 0x000fe40007810000 */
[----:B------:R-:W2:Y:S04]  /*dc80*/  LDL.64 R4, [R1+0x220] ;  /* 0x0002200001047983 */ /* 0x000ea80000100a00 */
[----:B------:R-:W-:Y:S04]  /*dc90*/  STL.64 [R1+0x210], R8 ;  /* 0x0002100801007387 */ /* 0x000fe80000100a00 */
[----:B------:R-:W4:Y:S04]  /*dca0*/  LDL R12, [R1+0x214] ;  /* 0x00021400010c7983 */ /* 0x000f280000100800 */
[----:B------:R-:W0:Y:S02]  /*dcb0*/  SHFL.BFLY PT, R11, R10, 0x1, 0x1f ;  /* 0x0c201f000a0b7f89 */ /* 0x000e2400000e0000 */
[----:B0-----:R-:W-:-:S05]  /*dcc0*/  FMNMX.FTZ R10, R10, R11, !PT ;  /* 0x0000000b0a0a7209 */ /* 0x001fca0007810000 */
[----:B------:R-:W-:Y:S04]  /*dcd0*/  STL [R1+0x210], R10 ;  /* 0x0002100a01007387 */ /* 0x000fe80000100800 */
[----:B------:R-:W3:Y:S04]  /*dce0*/  LDL R14, [R1+0x210] ;  /* 0x00021000010e7983 */ /* 0x000ee80000100800 */
[----:B----4-:R-:W0:Y:S02]  /*dcf0*/  SHFL.BFLY PT, R9, R12, 0x2, 0x1f ;  /* 0x0c401f000c097f89 */ /* 0x010e2400000e0000 */
[----:B0-----:R-:W-:-:S05]  /*dd00*/  FMNMX.FTZ R9, R9, R12, !PT ;  /* 0x0000000c09097209 */ /* 0x001fca0007810000 */
[----:B------:R-:W0:Y:S01]  /*dd10*/  SHFL.BFLY PT, R8, R9, 0x1, 0x1f ;  /* 0x0c201f0009087f89 */ /* 0x000e2200000e0000 */
[----:B---3--:R-:W-:Y:S01]  /*dd20*/  FMUL.FTZ R11, R41, R14 ;  /* 0x0000000e290b7220 */ /* 0x008fe20000410000 */
[----:B------:R-:W-:-:S04]  /*dd30*/  FSETP.NEU.FTZ.AND P0, PT, R14, -INF , PT ;  /* 0xff8000000e00780b */ /* 0x000fc80003f1d000 */
[----:B------:R-:W-:Y:S02]  /*dd40*/  FSEL R29, R14, RZ, P0 ;  /* 0x000000ff0e1d7208 */ /* 0x000fe40000000000 */
[----:B------:R-:W-:Y:S02]  /*dd50*/  FSEL R11, R11, RZ, P0 ;  /* 0x000000ff0b0b7208 */ /* 0x000fe40000000000 */
[----:B0-----:R-:W-:Y:S01]  /*dd60*/  FMNMX.FTZ R8, R9, R8, !PT ;  /* 0x0000000809087209 */ /* 0x001fe20007810000 */
[----:B------:R-:W-:-:S03]  /*dd70*/  FADD.FTZ R6, R6, -R29 ;  /* 0x8000001d06067221 */ /* 0x000fc60000010000 */
[C---:B------:R-:W-:Y:S01]  /*dd80*/  FSETP.NEU.FTZ.AND P0, PT, R8.reuse, -INF , PT ;  /* 0xff8000000800780b */ /* 0x040fe20003f1d000 */
[-C--:B------:R-:W-:Y:S01]  /*dd90*/  FMUL.FTZ R9, R8, R41.reuse ;  /* 0x0000002908097220 */ /* 0x080fe20000410000 */
[-CC-:B------:R-:W-:Y:S02]  /*dda0*/  FFMA.FTZ R168, R20, R41.reuse, -R11.reuse ;  /* 0x0000002914a87223 */ /* 0x180fe4000001080b */
        /* <DEDUP_REMOVED lines=24> */
[----:B------:R-:W-:Y:S01]  /*df30*/  FMUL.FTZ R11, R6, R41 ;  /* 0x00000029060b7220 */ /* 0x000fe20000410000 */
[----:B------:R-:W-:Y:S01]  /*df40*/  FSEL R6, R9, RZ, P0 ;  /* 0x000000ff09067208 */ /* 0x000fe20000000000 */
[----:B------:R-:W-:-:S04]  /*df50*/  FADD.FTZ R10, R7, -R10 ;  /* 0x8000000a070a7221 */ /* 0x000fc80000010000 */
[-CC-:B------:R-:W-:Y:S01]  /*df60*/  FFMA.FTZ R32, R26, R41.reuse, -R6.reuse ;  /* 0x000000291a207223 */ /* 0x180fe20000010806 */
[----:B------:R-:W-:Y:S01]  /*df70*/  FMUL.FTZ R10, R41, R10 ;  /* 0x0000000a290a7220 */ /* 0x000fe20000410000 */
[-CC-:B------:R-:W-:Y:S01]  /*df80*/  FFMA.FTZ R161, R27, R41.reuse, -R6.reuse ;  /* 0x000000291ba17223 */ /* 0x180fe20000010806 */
[----:B------:R-:W-:Y:S01]  /*df90*/  MUFU.EX2 R160, R160 ;  /* 0x000000a000a07308 */ /* 0x000fe20000000800 */
[----:B------:R-:W-:-:S07]  /*dfa0*/  FFMA.FTZ R31, R30, R41, -R6 ;  /* 0x000000291e1f7223 */ /* 0x000fce0000010806 */
[----:B------:R-:W2:Y:S01]  /*dfb0*/  MUFU.EX2 R11, R11 ;  /* 0x0000000b000b7308 */ /* 0x000ea20000000800 */
[----:B------:R-:W-:-:S07]  /*dfc0*/  FFMA.FTZ R163, R25, R41, -R6 ;  /* 0x0000002919a37223 */ /* 0x000fce0000010806 */
[----:B------:R-:W-:Y:S08]  /*dfd0*/  MUFU.EX2 R32, R32 ;  /* 0x0000002000207308 */ /* 0x000ff00000000800 */
[----:B------:R-:W0:Y:S01]  /*dfe0*/  MUFU.EX2 R10, R10 ;  /* 0x0000000a000a7308 */ /* 0x000e220000000800 */
[----:B------:R-:W-:-:S07]  /*dff0*/  FFMA.FTZ R30, R15, R41, -R6 ;  /* 0x000000290f1e7223 */ /* 0x000fce0000010806 */
[----:B------:R-:W1:Y:S08]  /*e000*/  MUFU.EX2 R13, R13 ;  /* 0x0000000d000d7308 */ /* 0x000e700000000800 */
[----:B------:R-:W3:Y:S01]  /*e010*/  MUFU.EX2 R161, R161 ;  /* 0x000000a100a17308 */ /* 0x000ee20000000800 */
[----:B------:R-:W-:-:S07]  /*e020*/  FFMA.FTZ R169, R17, R41, -R6 ;  /* 0x0000002911a97223 */ /* 0x000fce0000010806 */
[----:B------:R-:W4:Y:S08]  /*e030*/  MUFU.EX2 R162, R162 ;  /* 0x000000a200a27308 */ /* 0x000f300000000800 */
[----:B------:R-:W4:Y:S01]  /*e040*/  MUFU.EX2 R31, R31 ;  /* 0x0000001f001f7308 */ /* 0x000f220000000800 */
[----:B--2---:R-:W-:Y:S01]  /*e050*/  FFMA.FTZ R4, R11, R4, R160 ;  /* 0x000000040b047223 */ /* 0x004fe200000100a0 */
[----:B0-----:R-:W-:-:S06]  /*e060*/  FFMA.FTZ R14, R5, R10, R32 ;  /* 0x0000000a050e7223 */ /* 0x001fcc0000010020 */
        /* <DEDUP_REMOVED lines=105> */
[----:B------:R-:W-:Y:S01]  /*e700*/  STL [R1+0x214], R8 ;  /* 0x0002140801007387 */ /* 0x000fe20000100800 */
[----:B------:R-:W-:-:S05]  /*e710*/  FADD.FTZ R5, R15, R6 ;  /* 0x000000060f057221 */ /* 0x000fca0000010000 */
[----:B------:R0:W-:Y:S04]  /*e720*/  STL.64 [R1+0x220], R4 ;  /* 0x0002200401007387 */ /* 0x0001e80000100a00 */
[----:B------:R-:W2:Y:S01]  /*e730*/  LD.E R6, desc[UR44][R18.64+0x240] ;  /* 0x0002402c12067980 */ /* 0x000ea2000c101900 */
[----:B------:R-:W-:-:S04]  /*e740*/  UIADD3 UR4, UP0, UR37, 0x240, URZ ;  /* 0x0000024025047890 */ /* 0x000fc8000ff1e03f */
[----:B------:R-:W-:Y:S02]  /*e750*/  ULOP3.LUT UR5, UR4, 0x4, URZ, 0xfc, !UPT ;  /* 0x0000000404057892 */ /* 0x000fe4000f8efc3f */
[----:B------:R-:W-:-:S04]  /*e760*/  UIADD3.X UR6, URZ, UR36, URZ, UP0, !UPT ;  /* 0x000000243f067290 */ /* 0x000fc800087fe43f */
[----:B0-----:R-:W-:Y:S02]  /*e770*/  IMAD.U32 R4, RZ, RZ, UR5 ;  /* 0x00000005ff047e24 */ /* 0x001fe4000f8e00ff */
[----:B------:R-:W-:Y:S02]  /*e780*/  IMAD.U32 R5, RZ, RZ, UR6 ;  /* 0x00000006ff057e24 */ /* 0x000fe4000f8e00ff */
[----:B--2---:R-:W-:-:S05]  /*e790*/  FMUL.FTZ R7, R11, R6 ;  /* 0x000000060b077220 */ /* 0x004fca0000410000 */
[----:B------:R-:W-:Y:S04]  /*e7a0*/  ST.E desc[UR44][R18.64+0x240], R7 ;  /* 0x0002400712007985 */ /* 0x000fe8000c10192c */
[----:B------:R-:W2:Y:S02]  /*e7b0*/  LD.E R6, desc[UR44][R4.64] ;  /* 0x0000002c04067980 */ /* 0x000ea4000c101900 */
[----:B--2---:R-:W-:-:S05]  /*e7c0*/  FMUL.FTZ R9, R11, R6 ;  /* 0x000000060b097220 */ /* 0x004fca0000410000 */
[----:B------:R0:W-:Y:S04]  /*e7d0*/  ST.E desc[UR44][R4.64], R9 ;  /* 0x0000000904007985 */ /* 0x0001e8000c10192c */
[----:B------:R-:W0:Y:S04]  /*e7e0*/  LD.E R150, desc[UR44][R18.64+0x254] ;  /* 0x0002542c12967980 */ /* 0x000e28000c101900 */
[----:B------:R-:W2:Y:S04]  /*e7f0*/  LD.E R25, desc[UR44][R18.64+0x434] ;  /* 0x0004342c12197980 */ /* 0x000ea8000c101900 */
        /* <DEDUP_REMOVED lines=60> */
[----:B------:R-:W-:Y:S01]  /*ebc0*/  ULOP3.LUT UR5, UR4, 0x8, URZ, 0xfc, !UPT ;  /* 0x0000000804057892 */ /* 0x000fe2000f8efc3f */
[C---:B0-----:R-:W-:Y:S01]  /*ebd0*/  FMUL.FTZ R9, R11.reuse, R150 ;  /* 0x000000960b097220 */ /* 0x041fe20000410000 */
[----:B--2---:R-:W-:-:S04]  /*ebe0*/  FMUL.FTZ R45, R11, R25 ;  /* 0x000000190b2d7220 */ /* 0x004fc80000410000 */
[----:B------:R0:W-:Y:S01]  /*ebf0*/  ST.E desc[UR44][R18.64+0x254], R9 ;  /* 0x0002540912007985 */ /* 0x0001e2000c10192c */
[C---:B---3--:R-:W-:Y:S01]  /*ec00*/  FMUL.FTZ R7, R11.reuse, R148 ;  /* 0x000000940b077220 */ /* 0x048fe20000410000 */
[C---:B----4-:R-:W-:Y:S01]  /*ec10*/  FMUL.FTZ R25, R11.reuse, R146 ;  /* 0x000000920b197220 */ /* 0x050fe20000410000 */
[C---:B------:R-:W-:Y:S01]  /*ec20*/  FMUL.FTZ R27, R11.reuse, R144 ;  /* 0x000000900b1b7220 */ /* 0x040fe20000410000 */
[C---:B------:R-:W-:Y:S01]  /*ec30*/  FMUL.FTZ R39, R11.reuse, R142 ;  /* 0x0000008e0b277220 */ /* 0x040fe20000410000 */
[----:B------:R-:W-:Y:S01]  /*ec40*/  ST.E desc[UR44][R18.64+0x434], R45 ;  /* 0x0004342d12007985 */ /* 0x000fe2000c10192c */
[----:B0-----:R-:W-:-:S03]  /*ec50*/  FMUL.FTZ R9, R11, R134 ;  /* 0x000000860b097220 */ /* 0x001fc60000410000 */
[----:B------:R0:W-:Y:S01]  /*ec60*/  ST.E desc[UR44][R18.64+0x250], R7 ;  /* 0x0002500712007985 */ /* 0x0001e2000c10192c */
[----:B------:R-:W-:-:S03]  /*ec70*/  FMUL.FTZ R41, R11, R138 ;  /* 0x0000008a0b297220 */ /* 0x000fc60000410000 */
[----:B------:R1:W-:Y:S01]  /*ec80*/  ST.E desc[UR44][R18.64+0x260], R25 ;  /* 0x0002601912007985 */ /* 0x0003e2000c10192c */
[----:B------:R-:W-:-:S03]  /*ec90*/  FMUL.FTZ R43, R11, R140 ;  /* 0x0000008c0b2b7220 */ /* 0x000fc60000410000 */
[----:B------:R2:W-:Y:S04]  /*eca0*/  ST.E desc[UR44][R18.64+0x264], R27 ;  /* 0x0002641b12007985 */ /* 0x0005e8000c10192c */
[----:B------:R3:W-:Y:S01]  /*ecb0*/  ST.E desc[UR44][R18.64+0x270], R39 ;  /* 0x0002702712007985 */ /* 0x0007e2000c10192c */
[C---:B0-----:R-:W-:Y:S01]  /*ecc0*/  FMUL.FTZ R7, R11.reuse, R136 ;  /* 0x000000880b077220 */ /* 0x041fe20000410000 */
[C---:B------:R-:W-:Y:S02]  /*ecd0*/  FMUL.FTZ R45, R11.reuse, R120 ;  /* 0x000000780b2d7220 */ /* 0x040fe40000410000 */
[----:B------:R0:W-:Y:S01]  /*ece0*/  ST.E desc[UR44][R18.64+0x290], R9 ;  /* 0x0002900912007985 */ /* 0x0001e2000c10192c */
[C---:B------:R-:W-:Y:S01]  /*ecf0*/  FMUL.FTZ R47, R11.reuse, R130 ;  /* 0x000000820b2f7220 */ /* 0x040fe20000410000 */
[C---:B-1----:R-:W-:Y:S01]  /*ed00*/  FMUL.FTZ R25, R11.reuse, R132 ;  /* 0x000000840b197220 */ /* 0x042fe20000410000 */
[C---:B--2---:R-:W-:Y:S01]  /*ed10*/  FMUL.FTZ R27, R11.reuse, R128 ;  /* 0x000000800b1b7220 */ /* 0x044fe20000410000 */
[C---:B---3--:R-:W-:Y:S01]  /*ed20*/  FMUL.FTZ R39, R11.reuse, R126 ;  /* 0x0000007e0b277220 */ /* 0x048fe20000410000 */
        /* <DEDUP_REMOVED lines=77> */
[----:B------:R1:W-:Y:S01]  /*f200*/  ST.E desc[UR44][R18.64+0x3b4], R43 ;  /* 0x0003b42b12007985 */ /* 0x0003e2000c10192c */
[----:B------:R-:W-:-:S03]  /*f210*/  FMUL.FTZ R49, R11, R8 ;  /* 0x000000080b317220 */ /* 0x000fc60000410000 */
        /* <DEDUP_REMOVED lines=8> */
[----:B------:R-:W-:Y:S02]  /*f2a0*/  IMAD.U32 R8, RZ, RZ, UR5 ;  /* 0x00000005ff087e24 */ /* 0x000fe4000f8e00ff */
[C---:B0-----:R-:W-:Y:S01]  /*f2b0*/  FMUL.FTZ R39, R11.reuse, R44 ;  /* 0x0000002c0b277220 */ /* 0x041fe20000410000 */
[----:B------:R0:W-:Y:S01]  /*f2c0*/  ST.E desc[UR44][R18.64+0x3e4], R9 ;  /* 0x0003e40912007985 */ /* 0x0001e2000c10192c */
[C---:B--2---:R-:W-:Y:S01]  /*f2d0*/  FMUL.FTZ R45, R11.reuse, R26 ;  /* 0x0000001a0b2d7220 */ /* 0x044fe20000410000 */
[C---:B-1----:R-:W-:Y:S01]  /*f2e0*/  FMUL.FTZ R47, R11.reuse, R6 ;  /* 0x000000060b2f7220 */ /* 0x042fe20000410000 */
[----:B------:R-:W-:Y:S01]  /*f2f0*/  FMUL.FTZ R11, R11, R24 ;  /* 0x000000180b0b7220 */ /* 0x000fe20000410000 */
[----:B0-----:R-:W-:Y:S01]  /*f300*/  IMAD.U32 R9, RZ, RZ, UR6 ;  /* 0x00000006ff097e24 */ /* 0x001fe2000f8e00ff */
[----:B------:R-:W-:Y:S04]  /*f310*/  ST.E desc[UR44][R18.64+0x3d0], R7 ;  /* 0x0003d00712007985 */ /* 0x000fe8000c10192c */
[----:B------:R0:W-:Y:S04]  /*f320*/  ST.E desc[UR44][R18.64+0x3f0], R25 ;  /* 0x0003f01912007985 */ /* 0x0001e8000c10192c */
[----:B------:R1:W-:Y:S04]  /*f330*/  ST.E desc[UR44][R18.64+0x3f4], R27 ;  /* 0x0003f41b12007985 */ /* 0x0003e8000c10192c */
[----:B------:R-:W-:Y:S04]  /*f340*/  ST.E desc[UR44][R18.64+0x400], R41 ;  /* 0x0004002912007985 */ /* 0x000fe8000c10192c */
[----:B------:R-:W-:Y:S04]  /*f350*/  ST.E desc[UR44][R18.64+0x404], R43 ;  /* 0x0004042b12007985 */ /* 0x000fe8000c10192c */
[----:B------:R-:W-:Y:S04]  /*f360*/  ST.E desc[UR44][R18.64+0x410], R39 ;  /* 0x0004102712007985 */ /* 0x000fe8000c10192c */
[----:B------:R-:W-:Y:S04]  /*f370*/  ST.E desc[UR44][R18.64+0x414], R45 ;  /* 0x0004142d12007985 */ /* 0x000fe8000c10192c */
[----:B------:R2:W-:Y:S04]  /*f380*/  ST.E desc[UR44][R18.64+0x420], R47 ;  /* 0x0004202f12007985 */ /* 0x0005e8000c10192c */
[----:B------:R3:W-:Y:S04]  /*f390*/  ST.E desc[UR44][R18.64+0x424], R49 ;  /* 0x0004243112007985 */ /* 0x0007e8000c10192c */
[----:B------:R-:W-:Y:S04]  /*f3a0*/  ST.E desc[UR44][R18.64+0x430], R11 ;  /* 0x0004300b12007985 */ /* 0x000fe8000c10192c */
[----:B0-----:R-:W4:Y:S01]  /*f3b0*/  LD.E R25, desc[UR44][R8.64] ;  /* 0x0000002c08197980 */ /* 0x001f22000c101900 */
[----:B------:R-:W-:Y:S01]  /*f3c0*/  ULOP3.LUT UR4, UR4, 0xc, URZ, 0xfc, !UPT ;  /* 0x0000000c04047892 */ /* 0x000fe2000f8efc3f */
[----:B------:R-:W-:-:S05]  /*f3d0*/  IMAD.U32 R7, RZ, RZ, UR6 ;  /* 0x00000006ff077e24 */ /* 0x000fca000f8e00ff */
[----:B------:R-:W-:Y:S02]  /*f3e0*/  IMAD.U32 R6, RZ, RZ, UR4 ;  /* 0x00000004ff067e24 */ /* 0x000fe4000f8e00ff */
[----:B----4-:R-:W-:-:S05]  /*f3f0*/  FMUL.FTZ R25, R10, R25 ;  /* 0x000000190a197220 */ /* 0x010fca0000410000 */
[----:B------:R-:W-:Y:S04]  /*f400*/  ST.E desc[UR44][R8.64], R25 ;  /* 0x0000001908007985 */ /* 0x000fe8000c10192c */
[----:B-1----:R-:W4:Y:S02]  /*f410*/  LD.E R27, desc[UR44][R6.64] ;  /* 0x0000002c061b7980 */ /* 0x002f24000c101900 */
[----:B----4-:R-:W-:-:S05]  /*f420*/  FMUL.FTZ R27, R10, R27 ;  /* 0x0000001b0a1b7220 */ /* 0x010fca0000410000 */
[----:B------:R0:W-:Y:S04]  /*f430*/  ST.E desc[UR44][R6.64], R27 ;  /* 0x0000001b06007985 */ /* 0x0001e8000c10192c */
        /* <DEDUP_REMOVED lines=22> */
[----:B--2---:R-:W2:Y:S04]  /*f5a0*/  LD.E R47, desc[UR44][R18.64+0x3ac] ;  /* 0x0003ac2c122f7980 */ /* 0x004ea8000c101900 */
        /* <DEDUP_REMOVED lines=63> */
[C---:B---3--:R-:W-:Y:S01]  /*f9a0*/  FMUL.FTZ R49, R10.reuse, R49 ;  /* 0x000000310a317220 */ /* 0x048fe20000410000 */
[C---:B0-----:R-:W-:Y:S01]  /*f9b0*/  FMUL.FTZ R53, R10.reuse, R46 ;  /* 0x0000002e0a357220 */ /* 0x041fe20000410000 */
[C---:B------:R-:W-:Y:S01]  /*f9c0*/  FMUL.FTZ R45, R10.reuse, R45 ;  /* 0x0000002d0a2d7220 */ /* 0x040fe20000410000 */
[C---:B------:R-:W-:Y:S01]  /*f9d0*/  FMUL.FTZ R43, R10.reuse, R43 ;  /* 0x0000002b0a2b7220 */ /* 0x040fe20000410000 */
        /* <DEDUP_REMOVED lines=9> */
[----:B0-----:R-:W-:-:S03]  /*fa70*/  FMUL.FTZ R93, R10, R86 ;  /* 0x000000560a5d7220 */ /* 0x001fc60000410000 */
[----:B------:R0:W-:Y:S01]  /*fa80*/  ST.E desc[UR44][R18.64+0x2ac], R83 ;  /* 0x0002ac5312007985 */ /* 0x0001e2000c10192c */
[----:B------:R-:W-:-:S03]  /*fa90*/  FMUL.FTZ R99, R10, R82 ;  /* 0x000000520a637220 */ /* 0x000fc60000410000 */
[----:B------:R-:W-:Y:S01]  /*faa0*/  ST.E desc[UR44][R18.64+0x2b8], R81 ;  /* 0x0002b85112007985 */ /* 0x000fe2000c10192c */
[----:B------:R-:W-:-:S03]  /*fab0*/  FMUL.FTZ R101, R10, R84 ;  /* 0x000000540a657220 */ /* 0x000fc60000410000 */
[----:B------:R3:W-:Y:S01]  /*fac0*/  ST.E desc[UR44][R18.64+0x2bc], R77 ;  /* 0x0002bc4d12007985 */ /* 0x0007e2000c10192c */
[----:B-1----:R-:W-:-:S03]  /*fad0*/  FMUL.FTZ R87, R10, R80 ;  /* 0x000000500a577220 */ /* 0x002fc60000410000 */
[----:B------:R1:W-:Y:S01]  /*fae0*/  ST.E desc[UR44][R18.64+0x2cc], R79 ;  /* 0x0002cc4f12007985 */ /* 0x0003e2000c10192c */
[----:B--2---:R-:W-:-:S03]  /*faf0*/  FMUL.FTZ R89, R10, R78 ;  /* 0x0000004e0a597220 */ /* 0x004fc60000410000 */
[----:B------:R-:W-:Y:S01]  /*fb00*/  ST.E desc[UR44][R18.64+0x2ec], R75 ;  /* 0x0002ec4b12007985 */ /* 0x000fe2000c10192c */
[----:B0-----:R-:W-:-:S03]  /*fb10*/  FMUL.FTZ R83, R10, R76 ;  /* 0x0000004c0a537220 */ /* 0x001fc60000410000 */
[----:B------:R0:W-:Y:S01]  /*fb20*/  ST.E desc[UR44][R18.64+0x2fc], R73 ;  /* 0x0002fc4912007985 */ /* 0x0001e2000c10192c */
[----:B------:R-:W-:-:S03]  /*fb30*/  FMUL.FTZ R85, R10, R72 ;  /* 0x000000480a557220 */ /* 0x000fc60000410000 */
[----:B------:R-:W-:Y:S01]  /*fb40*/  ST.E desc[UR44][R18.64+0x308], R71 ;  /* 0x0003084712007985 */ /* 0x000fe2000c10192c */
[----:B------:R-:W-:-:S03]  /*fb50*/  FMUL.FTZ R91, R10, R74 ;  /* 0x0000004a0a5b7220 */ /* 0x000fc60000410000 */
[----:B------:R2:W-:Y:S01]  /*fb60*/  ST.E desc[UR44][R18.64+0x30c], R67 ;  /* 0x00030c4312007985 */ /* 0x0005e2000c10192c */
[----:B---3--:R-:W-:-:S03]  /*fb70*/  FMUL.FTZ R77, R10, R70 ;  /* 0x000000460a4d7220 */ /* 0x008fc60000410000 */
[----:B------:R3:W-:Y:S01]  /*fb80*/  ST.E desc[UR44][R18.64+0x31c], R69 ;  /* 0x00031c4512007985 */ /* 0x0007e2000c10192c */
[----:B-1----:R-:W-:-:S03]  /*fb90*/  FMUL.FTZ R79, R10, R68 ;  /* 0x000000440a4f7220 */ /* 0x002fc60000410000 */
[----:B------:R-:W-:Y:S01]  /*fba0*/  ST.E desc[UR44][R18.64+0x33c], R65 ;  /* 0x00033c4112007985 */ /* 0x000fe2000c10192c */
[----:B0-----:R-:W-:-:S03]  /*fbb0*/  FMUL.FTZ R73, R10, R66 ;  /* 0x000000420a497220 */ /* 0x001fc60000410000 */
[----:B------:R0:W-:Y:S01]  /*fbc0*/  ST.E desc[UR44][R18.64+0x34c], R63 ;  /* 0x00034c3f12007985 */ /* 0x0001e2000c10192c */
[----:B------:R-:W-:-:S03]  /*fbd0*/  FMUL.FTZ R75, R10, R62 ;  /* 0x0000003e0a4b7220 */ /* 0x000fc60000410000 */
[----:B------:R-:W-:Y:S01]  /*fbe0*/  ST.E desc[UR44][R18.64+0x358], R61 ;  /* 0x0003583d12007985 */ /* 0x000fe2000c10192c */
[----:B------:R-:W-:-:S03]  /*fbf0*/  FMUL.FTZ R81, R10, R64 ;  /* 0x000000400a517220 */ /* 0x000fc60000410000 */
[----:B------:R1:W-:Y:S01]  /*fc00*/  ST.E desc[UR44][R18.64+0x35c], R57 ;  /* 0x00035c3912007985 */ /* 0x0003e2000c10192c */
[----:B--2---:R-:W-:-:S03]  /*fc10*/  FMUL.FTZ R67, R10, R60 ;  /* 0x0000003c0a437220 */ /* 0x004fc60000410000 */
[----:B------:R2:W-:Y:S01]  /*fc20*/  ST.E desc[UR44][R18.64+0x36c], R59 ;  /* 0x00036c3b12007985 */ /* 0x0005e2000c10192c */
[----:B---3--:R-:W-:-:S03]  /*fc30*/  FMUL.FTZ R69, R10, R58 ;  /* 0x0000003a0a457220 */ /* 0x008fc60000410000 */
[----:B------:R3:W-:Y:S01]  /*fc40*/  ST.E desc[UR44][R18.64+0x38c], R55 ;  /* 0x00038c3712007985 */ /* 0x0007e2000c10192c */
[----:B0-----:R-:W-:-:S03]  /*fc50*/  FMUL.FTZ R63, R10, R56 ;  /* 0x000000380a3f7220 */ /* 0x001fc60000410000 */
[----:B------:R-:W-:Y:S01]  /*fc60*/  ST.E desc[UR44][R18.64+0x3a8], R51 ;  /* 0x0003a83312007985 */ /* 0x000fe2000c10192c */
[----:B------:R-:W-:-:S03]  /*fc70*/  FMUL.FTZ R65, R10, R52 ;  /* 0x000000340a417220 */ /* 0x000fc60000410000 */
[----:B------:R0:W-:Y:S01]  /*fc80*/  ST.E desc[UR44][R18.64+0x3ac], R47 ;  /* 0x0003ac2f12007985 */ /* 0x0001e2000c10192c */
[----:B------:R-:W-:-:S03]  /*fc90*/  FMUL.FTZ R71, R10, R54 ;  /* 0x000000360a477220 */ /* 0x000fc60000410000 */
[----:B------:R4:W-:Y:S01]  /*fca0*/  ST.E desc[UR44][R18.64+0x3bc], R49 ;  /* 0x0003bc3112007985 */ /* 0x0009e2000c10192c */
[----:B-1----:R-:W-:-:S03]  /*fcb0*/  FMUL.FTZ R57, R10, R50 ;  /* 0x000000320a397220 */ /* 0x002fc60000410000 */
[----:B------:R-:W-:Y:S01]  /*fcc0*/  ST.E desc[UR44][R18.64+0x3cc], R53 ;  /* 0x0003cc3512007985 */ /* 0x000fe2000c10192c */
[----:B--2---:R-:W-:-:S03]  /*fcd0*/  FMUL.FTZ R59, R10, R48 ;  /* 0x000000300a3b7220 */ /* 0x004fc60000410000 */
[----:B------:R-:W-:Y:S01]  /*fce0*/  ST.E desc[UR44][R18.64+0x3dc], R45 ;  /* 0x0003dc2d12007985 */ /* 0x000fe2000c10192c */
[----:B---3--:R-:W-:-:S03]  /*fcf0*/  FMUL.FTZ R55, R10, R42 ;  /* 0x0000002a0a377220 */ /* 0x008fc60000410000 */
[----:B------:R1:W-:Y:S01]  /*fd00*/  ST.E desc[UR44][R18.64+0x3ec], R43 ;  /* 0x0003ec2b12007985 */ /* 0x0003e2000c10192c */
[C---:B------:R-:W-:Y:S01]  /*fd10*/  FMUL.FTZ R61, R10.reuse, R44 ;  /* 0x0000002c0a3d7220 */ /* 0x040fe20000410000 */
[C---:B------:R-:W-:Y:S01]  /*fd20*/  FMUL.FTZ R41, R10.reuse, R41 ;  /* 0x000000290a297220 */ /* 0x040fe20000410000 */
[C---:B------:R-:W-:Y:S01]  /*fd30*/  FMUL.FTZ R27, R10.reuse, R27 ;  /* 0x0000001b0a1b7220 */ /* 0x040fe20000410000 */
[C---:B0-----:R-:W-:Y:S01]  /*fd40*/  FMUL.FTZ R47, R10.reuse, R40 ;  /* 0x000000280a2f7220 */ /* 0x041fe20000410000 */
[C---:B------:R-:W-:Y:S01]  /*fd50*/  FMUL.FTZ R39, R10.reuse, R39 ;  /* 0x000000270a277220 */ /* 0x040fe20000410000 */
[C---:B----4-:R-:W-:Y:S01]  /*fd60*/  FMUL.FTZ R49, R10.reuse, R38 ;  /* 0x000000260a317220 */ /* 0x050fe20000410000 */
[C---:B-1----:R-:W-:Y:S01]  /*fd70*/  FMUL.FTZ R43, R10.reuse, R26 ;  /* 0x0000001a0a2b7220 */ /* 0x042fe20000410000 */
[----:B------:R-:W-:Y:S02]  /*fd80*/  VIADD R26, R103, 0x8 ;  /* 0x00000008671a7836 */ /* 0x000fe40000000000 */
[C---:B------:R-:W-:Y:S01]  /*fd90*/  FMUL.FTZ R45, R10.reuse, R11 ;  /* 0x0000000b0a2d7220 */ /* 0x040fe20000410000 */
[C---:B------:R-:W-:Y:S01]  /*fda0*/  FMUL.FTZ R51, R10.reuse, R24 ;  /* 0x000000180a337220 */ /* 0x040fe20000410000 */
[----:B------:R-:W-:Y:S01]  /*fdb0*/  FMUL.FTZ R53, R10, R25 ;  /* 0x000000190a357220 */ /* 0x000fe20000410000 */
        /* <DEDUP_REMOVED lines=30> */
[----:B------:R-:W-:Y:S04]  /*ffa0*/  ST.E desc[UR44][R18.64+0x418], R49 ;  /* 0x0004183112007985 */ /* 0x000fe8000c10192c */
[----:B------:R2:W-:Y:S04]  /*ffb0*/  ST.E desc[UR44][R18.64+0x41c], R43 ;  /* 0x00041c2b12007985 */ /* 0x0005e8000c10192c */
[----:B------:R3:W-:Y:S04]  /*ffc0*/  ST.E desc[UR44][R18.64+0x428], R45 ;  /* 0x0004282d12007985 */ /* 0x0007e8000c10192c */
[----:B------:R-:W-:Y:S04]  /*ffd0*/  ST.E desc[UR44][R18.64+0x42c], R51 ;  /* 0x00042c3312007985 */ /* 0x000fe8000c10192c */
[----:B------:R-:W-:Y:S01]  /*ffe0*/  ST.E desc[UR44][R18.64+0x438], R53 ;  /* 0x0004383512007985 */ /* 0x000fe2000c10192c */
[----:B------:R4:W-:Y:S06]  /*fff0*/  BAR.SYNC.DEFER_BLOCKING R26, 0x100 ;  /* 0x0004001a0000751d */ /* 0x0009ec0000010000 */
[----:B------:R-:W4:Y:S04]  /*10000*/  LDL R24, [R1+0x1f0] ;  /* 0x0001f00001187983 */ /* 0x000f280000100800 */
[----:B0-----:R-:W2:Y:S04]  /*10010*/  LD.E R47, desc[UR44][R18.64+0x240] ;  /* 0x0002402c122f7980 */ /* 0x001ea8000c101900 */
[----:B------:R-:W4:Y:S04]  /*10020*/  LD.E.64 R10, desc[UR44][R18.64+0x88] ;  /* 0x0000882c120a7980 */ /* 0x000f28000c101b00 */
[----:B--2---:R0:W-:Y:S04]  /*10030*/  ST.E desc[UR44][R18.64+0x240], R47 ;  /* 0x0002402f12007985 */ /* 0x0041e8000c10192c */
[----:B------:R-:W2:Y:S04]  /*10040*/  LD.E R25, desc[UR44][R4.64] ;  /* 0x0000002c04197980 */ /* 0x000ea8000c101900 */
[----:B--2---:R2:W-:Y:S04]  /*10050*/  ST.E desc[UR44][R4.64], R25 ;  /* 0x0000001904007985 */ /* 0x0045e8000c10192c */
[----:B------:R-:W3:Y:S04]  /*10060*/  LD.E R27, desc[UR44][R8.64] ;  /* 0x0000002c081b7980 */ /* 0x000ee8000c101900 */
[----:B---3--:R3:W-:Y:S04]  /*10070*/  ST.E desc[UR44][R8.64], R27 ;  /* 0x0000001b08007985 */ /* 0x0087e8000c10192c */
[----:B-1----:R-:W4:Y:S04]  /*10080*/  LD.E R39, desc[UR44][R6.64] ;  /* 0x0000002c06277980 */ /* 0x002f28000c101900 */
[----:B----4-:R1:W-:Y:S04]  /*10090*/  ST.E desc[UR44][R6.64], R39 ;  /* 0x0000002706007985 */ /* 0x0103e8000c10192c */
        /* <DEDUP_REMOVED lines=91> */
[----:B0-----:R-:W3:Y:S04]  /*10650*/  LD.E R41, desc[UR44][R18.64+0x2a8] ;  /* 0x0002a82c12297980 */ /* 0x001ee8000c101900 */
[----:B-1----:R-:W3:Y:S04]  /*10660*/  LD.E R43, desc[UR44][R18.64+0x2b0] ;  /* 0x0002b02c122b7980 */ /* 0x002ee8000c101900 */
[----:B----4-:R-:W4:Y:S04]  /*10670*/  LD.E R45, desc[UR44][R18.64+0x2b8] ;  /* 0x0002b82c122d7980 */ /* 0x010f28000c101900 */
        /* <DEDUP_REMOVED lines=46> */
[----:B------:R0:W-:Y:S04]  /*10960*/  ST.E desc[UR44][R18.64+0x290], R25 ;  /* 0x0002901912007985 */ /* 0x0001e8000c10192c */
[----:B------:R-:W-:Y:S04]  /*10970*/  ST.E desc[UR44][R18.64+0x294], R26 ;  /* 0x0002941a12007985 */ /* 0x000fe8000c10192c */
[----:B---3--:R1:W-:Y:S04]  /*10980*/  ST.E desc[UR44][R18.64+0x298], R27 ;  /* 0x0002981b12007985 */ /* 0x0083e8000c10192c */
        /* <DEDUP_REMOVED lines=105> */
[----:B0-----:R-:W2:Y:S01]  /*11020*/  LDL R25, [R1+0x68] ;  /* 0x0000680001197983 */ /* 0x001ea20000100800 */
[----:B------:R-:W-:-:S02]  /*11030*/  IMAD R10, R24, 0xc00, R10 ;  /* 0x00000c00180a7824 */ /* 0x000fc400078e020a */
[----:B-1----:R-:W-:Y:S01]  /*11040*/  IMAD.MOV.U32 R27, RZ, RZ, R11 ;  /* 0x000000ffff1b7224 */ /* 0x002fe200078e000b */
[----:B------:R-:W-:Y:S01]  /*11050*/  F2FP.F16.F32.PACK_AB R162, R37, R162 ;  /* 0x000000a225a2723e */ /* 0x000fe200000000ff */
[----:B------:R-:W-:Y:S01]  /*11060*/  VIADD R24, R10, 0x80 ;  /* 0x000000800a187836 */ /* 0x000fe20000000000 */
[----:B------:R-:W-:Y:S01]  /*11070*/  F2FP.F16.F32.PACK_AB R168, R168, R36 ;  /* 0x00000024a8a8723e */ /* 0x000fe200000000ff */
[----:B------:R-:W-:Y:S01]  /*11080*/  VIADD R26, R10, 0x100 ;  /* 0x000001000a1a7836 */ /* 0x000fe20000000000 */
[----:B------:R-:W-:Y:S01]  /*11090*/  R2UR UR15, R27 ;  /* 0x000000001b0f72ca */ /* 0x000fe200000e0000 */
[----:B------:R-:W2:Y:S01]  /*110a0*/  LD.E R36, desc[UR44][R18.64+0x270] ;  /* 0x0002702c12247980 */ /* 0x000ea2000c101900 */
[----:B------:R-:W-:Y:S02]  /*110b0*/  R2UR UR10, R24 ;  /* 0x00000000180a72ca */ /* 0x000fe400000e0000 */
[----:B------:R-:W-:Y:S01]  /*110c0*/  R2UR UR14, R26 ;  /* 0x000000001a0e72ca */ /* 0x000fe200000e0000 */
[----:B------:R-:W2:Y:S01]  /*110d0*/  LD.E R24, desc[UR44][R18.64+0x240] ;  /* 0x0002402c12187980 */ /* 0x000ea2000c101900 */
[----:B------:R-:W-:-:S02]  /*110e0*/  F2FP.F16.F32.PACK_AB R170, R170, R35 ;  /* 0x00000023aaaa723e */ /* 0x000fc400000000ff */
        /* <DEDUP_REMOVED lines=10> */
[----:B------:R-:W2:Y:S04]  /*11190*/  LD.E R29, desc[UR44][R18.64+0x254] ;  /* 0x0002542c121d7980 */ /* 0x000ea8000c101900 */
[----:B------:R-:W2:Y:S04]  /*111a0*/  LD.E R28, desc[UR44][R18.64+0x250] ;  /* 0x0002502c121c7980 */ /* 0x000ea8000c101900 */
[----:B------:R-:W2:Y:S04]  /*111b0*/  LD.E R30, desc[UR44][R18.64+0x258] ;  /* 0x0002582c121e7980 */ /* 0x000ea8000c101900 */
[----:B------:R-:W2:Y:S04]  /*111c0*/  LD.E R32, desc[UR44][R18.64+0x260] ;  /* 0x0002602c12207980 */ /* 0x000ea8000c101900 */
[----:B------:R-:W2:Y:S04]  /*111d0*/  LD.E R34, desc[UR44][R18.64+0x268] ;  /* 0x0002682c12227980 */ /* 0x000ea8000c101900 */
        /* <DEDUP_REMOVED lines=8> */
[----:B----4-:R-:W3:Y:S04]  /*11260*/  LD.E R45, desc[UR44][R18.64+0x294] ;  /* 0x0002942c122d7980 */ /* 0x010ee8000c101900 */
        /* <DEDUP_REMOVED lines=11> */
[----:B--2---:R-:W3:Y:S04]  /*11320*/  LD.E R57, desc[UR44][R18.64+0x2c4] ;  /* 0x0002c42c12397980 */ /* 0x004ee8000c101900 */
        /* <DEDUP_REMOVED lines=42> */
[----:B------:R-:W-:Y:S01]  /*115d0*/  ISETP.NE.U32.AND P0, PT, R25, RZ, PT ;  /* 0x000000ff1900720c */ /* 0x000fe20003f05070 */
[----:B------:R-:W-:-:S02]  /*115e0*/  IMAD.MOV.U32 R25, RZ, RZ, R11 ;  /* 0x000000ffff197224 */ /* 0x000fc400078e000b */
[----:B------:R-:W3:Y:S03]  /*115f0*/  LD.E R100, desc[UR44][R18.64+0x370] ;  /* 0x0003702c12647980 */ /* 0x000ee6000c101900 */
[----:B------:R-:W-:Y:S01]  /*11600*/  R2UR UR11, R25 ;  /* 0x00000000190b72ca */ /* 0x000fe200000e0000 */
        /* <DEDUP_REMOVED lines=54> */
[----:B------:R-:W-:-:S02]  /*11970*/  R2UR UR6, R10 ;  /* 0x000000000a0672ca */ /* 0x000fc400000e0000 */
[----:B------:R-:W-:Y:S02]  /*11980*/  R2UR UR7, R11 ;  /* 0x000000000b0772ca */ /* 0x000fe400000e0000 */
[----:B------:R-:W-:Y:S01]  /*11990*/  F2FP.F16.F32.PACK_AB R160, R13, R160 ;  /* 0x000000a00da0723e */ /* 0x000fe200000000ff */
[----:B------:R-:W-:-:S03]  /*119a0*/  VOTEU.ANY UP0, P0 ;  /* 0x00000000003f7886 */ /* 0x000fc60000000100 */
[----:B---3--:R-:W-:-:S07]  /*119b0*/  WARPGROUP.ARRIVE ;  /* 0x00000000000079c5 */ /* 0x008fce0000000000 */
        /* <DEDUP_REMOVED lines=816> */
[----:B--2---:R-:W-:Y:S04]  /*14cc0*/  ST.E desc[UR44][R18.64+0x240], R11 ;  /* 0x0002400b12007985 */ /* 0x004fe8000c10192c */
[----:B------:R-:W2:Y:S04]  /*14cd0*/  LD.E R13, desc[UR44][R4.64] ;  /* 0x0000002c040d7980 */ /* 0x000ea8000c101900 */
[----:B--2---:R1:W-:Y:S04]  /*14ce0*/  ST.E desc[UR44][R4.64], R13 ;  /* 0x0000000d04007985 */ /* 0x0043e8000c10192c */
[----:B------:R-:W2:Y:S04]  /*14cf0*/  LD.E R15, desc[UR44][R8.64] ;  /* 0x0000002c080f7980 */ /* 0x000ea8000c101900 */
[----:B--2---:R-:W-:Y:S04]  /*14d00*/  ST.E desc[UR44][R8.64], R15 ;  /* 0x0000000f08007985 */ /* 0x004fe8000c10192c */
[----:B------:R-:W2:Y:S04]  /*14d10*/  LD.E R17, desc[UR44][R6.64] ;  /* 0x0000002c06117980 */ /* 0x000ea8000c101900 */
[----:B--2---:R2:W-:Y:S04]  /*14d20*/  ST.E desc[UR44][R6.64], R17 ;  /* 0x0000001106007985 */ /* 0x0045e8000c10192c */
[----:B0-----:R-:W3:Y:S04]  /*14d30*/  LD.E R2, desc[UR44][R18.64+0x250] ;  /* 0x0002502c12027980 */ /* 0x001ee8000c101900 */
        /* <DEDUP_REMOVED lines=124> */
[----:B0-----:R-:W3:Y:S04]  /*15500*/  LD.E R2, desc[UR44][R18.64+0x28] ;  /* 0x0000282c12027980 */ /* 0x001ee8000c101900 */
[----:B----4-:R-:W-:Y:S04]  /*15510*/  ST.E desc[UR44][R18.64+0x254], R4 ;  /* 0x0002540412007985 */ /* 0x010fe8000c10192c */
[----:B------:R-:W-:Y:S04]  /*15520*/  ST.E desc[UR44][R18.64+0x258], R5 ;  /* 0x0002580512007985 */ /* 0x000fe8000c10192c */
        /* <DEDUP_REMOVED lines=122> */
[----:B---3--:R-:W-:-:S04]  /*15cd0*/  LOP3.LUT R2, R2, 0x1, RZ, 0xfc, !PT ;  /* 0x0000000102027812 */ /* 0x008fc800078efcff */
[----:B------:R-:W-:Y:S01]  /*15ce0*/  ISETP.NE.AND P0, PT, R2, 0x3, PT ;  /* 0x000000030200780c */ /* 0x000fe20003f05270 */
[----:B------:R-:W-:-:S12]  /*15cf0*/  BSSY B0, `(.L_x_13068) ;  /* 0x0000003000007945 */ /* 0x000fd80003800000 */
[----:B-1----:R-:W-:Y:S05]  /*15d00*/  @!P0 BRA `(.L_x_13069) ;  /* 0x0000000000048947 */ /* 0x002fea0003800000 */
[----:B------:R-:W-:Y:S01]  /*15d10*/  BPT.TRAP 0x1 ;  /* 0x000000040000795c */ /* 0x000fe20000300000 */
.L_x_13069:
[----:B------:R-:W-:Y:S05]  /*15d20*/  BSYNC B0 ;  /* 0x0000000000007941 */ /* 0x000fea0003800000 */
.L_x_13068:
        /* <DEDUP_REMOVED lines=11> */
.L_x_13041:
        /* <DEDUP_REMOVED lines=23> */
.L_x_13073:
[----:B------:R-:W-:-:S13]  /*15f50*/  ISETP.NE.AND P0, PT, R7, 0x1, PT ;  /* 0x000000010700780c */ /* 0x000fda0003f05270 */
[----:B------:R-:W0:Y:S02]  /*15f60*/  @P0 LDC.64 R8, c[0x0][0xae0] ;  /* 0x0002b800ff080b82 */ /* 0x000e240000000a00 */
[----:B0-----:R-:W-:-:S05]  /*15f70*/  @P0 IMAD.HI.U32 R6, R4, R8, RZ ;  /* 0x0000000804060227 */ /* 0x001fca00078e00ff */
[----:B------:R-:W-:-:S07]  /*15f80*/  @P0 SHF.R.U32.HI R4, RZ, R9, R6 ;  /* 0x00000009ff040219 */ /* 0x000fce0000011606 */
.L_x_13074:
[----:B------:R-:W-:Y:S05]  /*15f90*/  BSYNC B0 ;  /* 0x0000000000007941 */ /* 0x000fea0003800000 */
.L_x_13072:
[----:B------:R-:W-:-:S05]  /*15fa0*/  IMAD R3, R4, R7, RZ ;  /* 0x0000000704037224 */ /* 0x000fca00078e02ff */
[----:B------:R-:W-:-:S07]  /*15fb0*/  VIMNMX R2, R2, R3, !PT ;  /* 0x0000000302027248 */ /* 0x000fce0007fe0100 */
.L_x_13071:
[----:B------:R-:W-:Y:S01]  /*15fc0*/  VIADD R2, R2, 0x5f ;  /* 0x0000005f02027836 */ /* 0x000fe20000000000 */
[----:B------:R-:W-:-:S03]  /*15fd0*/  UIADD3 UR4, UP0, UR37, 0x28, URZ ;  /* 0x0000002825047890 */ /* 0x000fc6000ff1e03f */
[----:B------:R-:W-:Y:S01]  /*15fe0*/  IMAD.HI R2, R2, 0x2aaaaaab, RZ ;  /* 0x2aaaaaab02027827 */ /* 0x000fe200078e02ff */
[----:B------:R-:W-:-:S03]  /*15ff0*/  UIADD3.X UR5, URZ, UR36, URZ, UP0, !UPT ;  /* 0x000000243f057290 */ /* 0x000fc600087fe43f */
[----:B------:R-:W-:Y:S01]  /*16000*/  IMAD.U32 R6, RZ, RZ, UR4 ;  /* 0x00000004ff067e24 */ /* 0x000fe2000f8e00ff */
[----:B------:R-:W-:Y:S02]  /*16010*/  SHF.R.U32.HI R3, RZ, 0x1f, R2 ;  /* 0x0000001fff037819 */ /* 0x000fe40000011602 */
[----:B------:R-:W-:Y:S02]  /*16020*/  IMAD.U32 R7, RZ, RZ, UR5 ;  /* 0x00000005ff077e24 */ /* 0x000fe4000f8e00ff */
[----:B------:R-:W-:-:S04]  /*16030*/  LEA.HI.SX32 R3, R2, R3, 0x1c ;  /* 0x0000000302037211 */ /* 0x000fc800078fe2ff */
[----:B------:R-:W-:-:S04]  /*16040*/  VIMNMX R4, R202, R3, !PT ;  /* 0x00000003ca047248 */ /* 0x000fc80007fe0100 */
[----:B------:R-:W-:-:S13]  /*16050*/  ISETP.GE.AND P0, PT, R0, R4, PT ;  /* 0x000000040000720c */ /* 0x000fda0003f06270 */
[----:B------:R-:W-:Y:S05]  /*16060*/  @!P0 BRA `(.L_x_13075) ;  /* 0x0000009800648947 */ /* 0x000fea0003800000 */
[----:B------:R0:W5:Y:S02]  /*16070*/  LDL.64 R2, [R1+0x150] ;  /* 0x0001500001027983 */ /* 0x0001640000100a00 */
.L_x_13094:
[----:B-1---5:R-:W2:Y:S04]  /*16080*/  LD.E R5, desc[UR44][R2.64] ;  /* 0x0000002c02057980 */ /* 0x022ea8000c101900 */
[----:B------:R-:W3:Y:S01]  /*16090*/  LD.E R8, desc[UR44][R2.64+0x8] ;  /* 0x0000082c02087980 */ /* 0x000ee2000c101900 */
[----:B--2---:R-:W-:-:S05]  /*160a0*/  VIADD R5, R5, 0x1 ;  /* 0x0000000105057836 */ /* 0x004fca0000000000 */
[----:B------:R-:W-:-:S13]  /*160b0*/  ISETP.NE.AND P0, PT, R5, 0x2, PT ;  /* 0x000000020500780c */ /* 0x000fda0003f05270 */
[----:B------:R1:W5:Y:S04]  /*160c0*/  @P0 LD.E R11, desc[UR44][R2.64+0x4] ;  /* 0x0000042c020b0980 */ /* 0x000368000c101900 */
[----:B------:R-:W2:Y:S01]  /*160d0*/  @!P0 LD.E R10, desc[UR44][R2.64+0x4] ;  /* 0x0000042c020a8980 */ /* 0x000ea2000c101900 */
[----:B---3--:R-:W-:-:S03]  /*160e0*/  VIADD R9, R8, 0x1 ;  /* 0x0000000108097836 */ /* 0x008fc60000000000 */
[----:B------:R3:W-:Y:S04]  /*160f0*/  ST.E desc[UR44][R2.64], R5 ;  /* 0x0000000502007985 */ /* 0x0007e8000c10192c */
[----:B------:R1:W-:Y:S04]  /*16100*/  ST.E desc[UR44][R2.64+0x8], R9 ;  /* 0x0000080902007985 */ /* 0x0003e8000c10192c */
[----:B------:R1:W-:Y:S01]  /*16110*/  @!P0 ST.E desc[UR44][R2.64], RZ ;  /* 0x000000ff02008985 */ /* 0x0003e2000c10192c */
[----:B--2---:R-:W-:-:S05]  /*16120*/  @!P0 LOP3.LUT R11, R10, 0x1, RZ, 0x3c, !PT ;  /* 0x000000010a0b8812 */ /* 0x004fca00078e3cff */
[----:B------:R1:W-:Y:S04]  /*16130*/  @!P0 ST.E desc[UR44][R2.64+0x4], R11 ;  /* 0x0000040b02008985 */ /* 0x0003e8000c10192c */
[----:B------:R-:W2:Y:S04]  /*16140*/  LDL.64 R16, [R1+0x168] ;  /* 0x0001680001107983 */ /* 0x000ea80000100a00 */
[----:B--2---:R-:W2:Y:S01]  /*16150*/  LD.E R8, desc[UR44][R16.64] ;  /* 0x0000002c10087980 */ /* 0x004ea2000c101900 */
[----:B------:R-:W-:Y:S05]  /*16160*/  YIELD ;  /* 0x0000000000007946 */ /* 0x000fea0003800000 */
[----:B------:R-:W-:Y:S01]  /*16170*/  BSSY B0, `(.L_x_13076) ;  /* 0x0000006000007945 */ /* 0x000fe20003800000 */
[----:B---3--:R-:W-:Y:S01]  /*16180*/  @!P0 IMAD.MOV.U32 R5, RZ, RZ, RZ ;  /* 0x000000ffff058224 */ /* 0x008fe200078e00ff */
[----:B--2---:R-:W-:-:S04]  /*16190*/  LOP3.LUT R8, R8, 0x1, RZ, 0xfc, !PT ;  /* 0x0000000108087812 */ /* 0x004fc800078efcff */
[----:B------:R-:W-:-:S13]  /*161a0*/  ISETP.NE.AND P1, PT, R8, 0x3, PT ;  /* 0x000000030800780c */ /* 0x000fda0003f25270 */
[----:B-1----:R-:W-:Y:S05]  /*161b0*/  @!P1 BRA `(.L_x_13077) ;  /* 0x0000000000049947 */ /* 0x002fea0003800000 */
[----:B------:R-:W-:Y:S01]  /*161c0*/  BPT.TRAP 0x1 ;  /* 0x000000040000795c */ /* 0x000fe20000300000 */
.L_x_13077:
[----:B------:R-:W-:Y:S05]  /*161d0*/  BSYNC B0 ;  /* 0x0000000000007941 */ /* 0x000fea0003800000 */
.L_x_13076:
        /* <DEDUP_REMOVED lines=13> */
.L_x_13079:
[----:B------:R-:W-:Y:S05]  /*162b0*/  BSYNC B0 ;  /* 0x0000000000007941 */ /* 0x000fea0003800000 */
.L_x_13078:
        /* <DEDUP_REMOVED lines=8> */
.L_x_13081:
[----:B------:R-:W-:Y:S05]  /*16340*/  BSYNC B0 ;  /* 0x0000000000007941 */ /* 0x000fea0003800000 */
.L_x_13080:
[----:B------:R-:W2:Y:S04]  /*16350*/  LD.E R25, desc[UR44][R2.64] ;  /* 0x0000002c02197980 */ /* 0x000ea8000c101900 */
[----:B------:R-:W2:Y:S01]  /*16360*/  LDL.64 R14, [R1+0x80] ;  /* 0x00008000010e7983 */ /* 0x000ea20000100a00 */
[----:B------:R-:W-:Y:S05]  /*16370*/  WARPSYNC.ALL ;  /* 0x0000000000007948 */ /* 0x000fea0003800000 */
[----:B------:R3:W-:Y:S04]  /*16380*/  STL [R1+0x60], RZ ;  /* 0x000060ff01007387 */ /* 0x0007e80000100800 */
[----:B------:R-:W4:Y:S01]  /*16390*/  LD.E.64 R20, desc[UR44][R18.64+0x78] ;  /* 0x0000782c12147980 */ /* 0x000f22000c101b00 */
[----:B------:R-:W-:-:S05]  /*163a0*/  IMAD.MOV.U32 R5, RZ, RZ, 0x1 ;  /* 0x00000001ff057424 */ /* 0x000fca00078e00ff */
[----:B------:R3:W-:Y:S04]  /*163b0*/  STL [R1+0x60], R5 ;  /* 0x0000600501007387 */ /* 0x0007e80000100800 */
[----:B------:R-:W3:Y:S04]  /*163c0*/  LD.E.64 R8, desc[UR44][R18.64+0x78] ;  /* 0x0000782c12087980 */ /* 0x000ee8000c101b00 */
[----:B------:R0:W-:Y:S04]  /*163d0*/  STL [R1+0x60], R5 ;  /* 0x0000600501007387 */ /* 0x0001e80000100800 */
[----:B-1---5:R-:W3:Y:S01]  /*163e0*/  LD.E.64 R10, desc[UR44][R18.64+0x78] ;  /* 0x0000782c120a7980 */ /* 0x022ee2000c101b00 */
[----:B--2---:R-:W-:Y:S01]  /*163f0*/  IMAD R14, R25, 0x300, R14 ;  /* 0x00000300190e7824 */ /* 0x004fe200078e020e */
[----:B------:R-:W-:-:S02]  /*16400*/  R2UR UR7, R15 ;  /* 0x000000000f0772ca */ /* 0x000fc400000e0000 */
[----:B------:R0:W-:Y:S02]  /*16410*/  STL [R1+0x60], R5 ;  /* 0x0000600501007387 */ /* 0x0001e40000100800 */
[----:B------:R-:W-:Y:S02]  /*16420*/  R2UR UR6, R14 ;  /* 0x000000000e0672ca */ /* 0x000fe400000e0000 */
[----:B------:R-:W2:Y:S01]  /*16430*/  LD.E.64 R12, desc[UR44][R18.64+0x78] ;  /* 0x0000782c120c7980 */ /* 0x000ea2000c101b00 */
[----:B------:R-:W-:-:S03]  /*16440*/  WARPGROUP.ARRIVE ;  /* 0x00000000000079c5 */ /* 0x000fc60000000000 */
[----:B------:R0:W-:Y:S01]  /*16450*/  STL [R1+0x60], R5 ;  /* 0x0000600501007387 */ /* 0x0001e20000100800 */
[----:B----4-:R-:W-:Y:S02]  /*16460*/  R2UR UR4, R20 ;  /* 0x00000000140472ca */ /* 0x010fe400000e0000 */
[----:B------:R-:W-:-:S13]  /*16470*/  R2UR UR5, R21 ;  /* 0x00000000150572ca */ /* 0x000fda00000e0000 */
[----:B------:R-:W-:Y:S01]  /*16480*/  HGMMA.64x96x16.F32 R24, gdesc[UR4], RZ, !UPT, gsb0 ;  /* 0x01600000041879f0 */ /* 0x000fe2000c0008ff */
[----:B---3--:R-:W-:Y:S02]  /*16490*/  VIADD R8, R8, 0x2 ;  /* 0x0000000208087836 */ /* 0x008fe40000000000 */
        /* <DEDUP_REMOVED lines=36> */
[----:B0-----:R-:W-:Y:S05]  /*166e0*/  @!P0 BRA `(.L_x_13084) ;  /* 0x0000000000048947 */ /* 0x001fea0003800000 */
[----:B------:R-:W-:Y:S01]  /*166f0*/  BPT.TRAP 0x1 ;  /* 0x000000040000795c */ /* 0x000fe20000300000 */
.L_x_13084:
[----:B------:R-:W-:Y:S05]  /*16700*/  BSYNC B0 ;  /* 0x0000000000007941 */ /* 0x000fea0003800000 */
.L_x_13083:
        /* <DEDUP_REMOVED lines=13> */
.L_x_13086:
[----:B------:R-:W-:Y:S05]  /*167e0*/  BSYNC B0 ;  /* 0x0000000000007941 */ /* 0x000fea0003800000 */
.L_x_13085:
        /* <DEDUP_REMOVED lines=8> */
.L_x_13088:
[----:B------:R-:W-:Y:S05]  /*16870*/  BSYNC B0 ;  /* 0x0000000000007941 */ /* 0x000fea0003800000 */
.L_x_13087:
[----:B------:R-:W2:Y:S04]  /*16880*/  LD.E R21, desc[UR44][R2.64] ;  /* 0x0000002c02157980 */ /* 0x000ea8000c101900 */
[----:B------:R-:W2:Y:S04]  /*16890*/  LDL.64 R6, [R1+0xf8] ;  /* 0x0000f80001067983 */ /* 0x000ea80000100a00 */
[----:B------:R-:W3:Y:S04]  /*168a0*/  LDL R20, [R1+0x70] ;  /* 0x0000700001147983 */ /* 0x000ee80000100800 */
[----:B0----5:R-:W4:Y:S04]  /*168b0*/  LDL.64 R8, [R1+0xf0] ;  /* 0x0000f00001087983 */ /* 0x021f280000100a00 */
        /* <DEDUP_REMOVED lines=152> */
[----:B----4-:R-:W-:Y:S01]  /*17240*/  VIADD R12, R12, 0xc04 ;  /* 0x00000c040c0c7836 */ /* 0x010fe20000000000 */
[----:B------:R-:W-:Y:S01]  /*17250*/  MOV R9, R7 ;  /* 0x0000000700097202 */ /* 0x000fe20000000f00 */
        /* <DEDUP_REMOVED lines=17> */
[----:B------:R-:W0:Y:S01]  /*17370*/  S2R R72, SR_TID.X ;  /* 0x0000000000487919 */ /* 0x000e220000002100 */
[----:B------:R1:W-:Y:S04]  /*17380*/  STL [R1+0x70], R5 ;  /* 0x0000700501007387 */ /* 0x0003e80000100800 */
[----:B------:R1:W-:Y:S01]  /*17390*/  STL [R1+0x70], R5 ;  /* 0x0000700501007387 */ /* 0x0003e20000100800 */
[----:B------:R-:W-:-:S02]  /*173a0*/  WARPGROUP.DEPBAR.LE gsb0, 0x0 ;  /* 0x00008000000079c5 */ /* 0x000fc40000010000 */
[----:B------:R-:W-:-:S06]  /*173b0*/  WARPGROUP.ARRIVE ;  /* 0x00000000000079c5 */ /* 0x000fcc0000000000 */
[----:B------:R-:W-:Y:S01]  /*173c0*/  HGMMA.64x96x16.F32 R24, gdesc[UR4], R24, gsb0 ;  /* 0x01600000041879f0 */ /* 0x000fe20008000818 */
[----:B------:R1:W-:Y:S01]  /*173d0*/  STL [R1+0x70], R5 ;  /* 0x0000700501007387 */ /* 0x0003e20000100800 */
[----:B0-----:R-:W-:-:S03]  /*173e0*/  SHF.R.U32.HI R103, RZ, 0x7, R72 ;  /* 0x00000007ff677819 */ /* 0x001fc60000011648 */
[----:B------:R1:W-:Y:S04]  /*173f0*/  STL [R1+0x70], R5 ;  /* 0x0000700501007387 */ /* 0x0003e80000100800 */
        /* <DEDUP_REMOVED lines=22> */
.L_x_13091:
[----:B------:R-:W-:Y:S05]  /*17560*/  BSYNC B0 ;  /* 0x0000000000007941 */ /* 0x000fea0003800000 */
.L_x_13090:
[----:B------:R-:W2:Y:S04]  /*17570*/  LD.E.64 R6, desc[UR44][R16.64+0x20] ;  /* 0x0000202c10067980 */ /* 0x000ea8000c101b00 */
[----:B------:R-:W3:Y:S01]  /*17580*/  LD.E R9, desc[UR44][R16.64+0xc] ;  /* 0x00000c2c10097980 */ /* 0x000ee2000c101900 */
[----:B--2---:R-:W-:-:S05]  /*17590*/  MOV R7, R6 ;  /* 0x0000000600077202 */ /* 0x004fca0000000f00 */
[----:B-----5:R-:W-:-:S05]  /*175a0*/  IMAD R8, R8, 0x8, R7 ;  /* 0x0000000808087824 */ /* 0x020fca00078e0207 */
[----:B---3--:R-:W-:-:S04]  /*175b0*/  PRMT R8, R9, 0x654, R8 ;  /* 0x0000065409087816 */ /* 0x008fc80000000008 */
[----:B------:R0:W-:Y:S01]  /*175c0*/  SYNCS.ARRIVE.TRANS64.RED.A1T0 RZ, [R8+URZ], RZ ;  /* 0x000000ff08ff79a7 */ /* 0x0001e2000810043f */
[----:B------:R-:W2:Y:S04]  /*175d0*/  LDL R16, [R1+0x230] ;  /* 0x0002300001107983 */ /* 0x000ea80000100800 */
[----:B0-----:R-:W3:Y:S02]  /*175e0*/  LDL.64 R8, [R1+0x210] ;  /* 0x0002100001087983 */ /* 0x001ee40000100a00 */
[----:B---3--:R-:W-:-:S04]  /*175f0*/  FMNMX.FTZ R6, R24, R8, !PT ;  /* 0x0000000818067209 */ /* 0x008fc80007810000 */
        /* <DEDUP_REMOVED lines=51> */
[----:B------:R0:W-:Y:S04]  /*17930*/  STL.64 [R1+0x210], R6 ;  /* 0x0002100601007387 */ /* 0x0001e80000100a00 */
[----:B------:R-:W-:Y:S04]  /*17940*/  STL [R1+0x210], R10 ;  /* 0x0002100a01007387 */ /* 0x000fe80000100800 */
[----:B------:R-:W3:Y:S04]  /*17950*/  LDL R21, [R1+0x210] ;  /* 0x0002100001157983 */ /* 0x000ee80000100800 */
[----:B------:R-:W4:Y:S04]  /*17960*/  LDL R13, [R1+0x214] ;  /* 0x00021400010d7983 */ /* 0x000f280000100800 */
[----:B0-----:R-:W2:Y:S01]  /*17970*/  LDL.64 R6, [R1+0x220] ;  /* 0x0002200001067983 */ /* 0x001ea20000100a00 */
[----:B---3--:R-:W-:-:S03]  /*17980*/  FADD.FTZ R11, R8, -R21 ;  /* 0x80000015080b7221 */ /* 0x008fc60000010000 */
[----:B----4-:R-:W0:Y:S01]  /*17990*/  SHFL.BFLY PT, R8, R13, 0x2, 0x1f ;  /* 0x0c401f000d087f89 */ /* 0x010e2200000e0000 */
[----:B--2---:R-:W-:-:S04]  /*179a0*/  FMUL.FTZ R11, R11, R16 ;  /* 0x000000100b0b7220 */ /* 0x004fc80000410000 */
[----:B------:R1:W-:Y:S01]  /*179b0*/  MUFU.EX2 R17, R11 ;  /* 0x0000000b00117308 */ /* 0x0003e20000000800 */
[----:B0-----:R-:W-:-:S05]  /*179c0*/  FMNMX.FTZ R8, R8, R13, !PT ;  /* 0x0000000d08087209 */ /* 0x001fca0007810000 */
[----:B-1----:R-:W0:Y:S01]  /*179d0*/  SHFL.BFLY PT, R11, R8, 0x1, 0x1f ;  /* 0x0c201f00080b7f89 */ /* 0x002e2200000e0000 */
[----:B------:R-:W-:-:S04]  /*179e0*/  FMUL.FTZ R21, R16, R21 ;  /* 0x0000001510157220 */ /* 0x000fc80000410000 */
[-CC-:B------:R-:W-:Y:S01]  /*179f0*/  FFMA.FTZ R160, R24, R16.reuse, -R21.reuse ;  /* 0x0000001018a07223 */ /* 0x180fe20000010815 */
[-CC-:B------:R-:W-:Y:S01]  /*17a00*/  FFMA.FTZ R168, R32, R16.reuse, -R21.reuse ;  /* 0x0000001020a87223 */ /* 0x180fe20000010815 */
[----:B------:R-:W-:Y:S01]  /*17a10*/  FFMA.FTZ R32, R33, R16, -R21 ;  /* 0x0000001021207223 */ /* 0x000fe20000010815 */
[----:B0-----:R-:W-:-:S05]  /*17a20*/  FMNMX.FTZ R20, R8, R11, !PT ;  /* 0x0000000b08147209 */ /* 0x001fca0007810000 */
[----:B------:R-:W-:-:S04]  /*17a30*/  FADD.FTZ R9, R9, -R20 ;  /* 0x8000001409097221 */ /* 0x000fc80000010000 */
[----:B------:R-:W-:Y:S01]  /*17a40*/  FMUL.FTZ R8, R16, R9 ;  /* 0x0000000910087220 */ /* 0x000fe20000410000 */
[-C--:B------:R-:W-:Y:S01]  /*17a50*/  FMUL.FTZ R9, R20, R16.reuse ;  /* 0x0000001014097220 */ /* 0x080fe20000410000 */
[----:B------:R-:W-:-:S03]  /*17a60*/  FFMA.FTZ R33, R37, R16, -R21 ;  /* 0x0000001025217223 */ /* 0x000fc60000010815 */
[-CC-:B------:R-:W-:Y:S01]  /*17a70*/  FFMA.FTZ R161, R26, R16.reuse, -R9.reuse ;  /* 0x000000101aa17223 */ /* 0x180fe20000010809 */
[-C--:B------:R-:W-:Y:S01]  /*17a80*/  FFMA.FTZ R37, R27, R16.reuse, -R9 ;  /* 0x000000101b257223 */ /* 0x080fe20000010809 */
[-C--:B------:R-:W-:Y:S01]  /*17a90*/  FFMA.FTZ R24, R25, R16.reuse, -R21 ;  /* 0x0000001019187223 */ /* 0x080fe20000010815 */
[----:B------:R-:W-:Y:S01]  /*17aa0*/  MUFU.EX2 R8, R8 ;  /* 0x0000000800087308 */ /* 0x000fe20000000800 */
[-C--:B------:R-:W-:Y:S01]  /*17ab0*/  FFMA.FTZ R163, R30, R16.reuse, -R9 ;  /* 0x000000101ea37223 */ /* 0x080fe20000010809 */
[-CC-:B------:R-:W-:Y:S01]  /*17ac0*/  FFMA.FTZ R162, R28, R16.reuse, -R21.reuse ;  /* 0x000000101ca27223 */ /* 0x180fe20000010815 */
[----:B------:R-:W-:-:S05]  /*17ad0*/  FFMA.FTZ R176, R40, R16, -R21 ;  /* 0x0000001028b07223 */ /* 0x000fca0000010815 */
[----:B------:R-:W0:Y:S01]  /*17ae0*/  MUFU.EX2 R161, R161 ;  /* 0x000000a100a17308 */ /* 0x000e220000000800 */
[-C--:B------:R-:W-:Y:S01]  /*17af0*/  FFMA.FTZ R40, R31, R16.reuse, -R9 ;  /* 0x000000101f287223 */ /* 0x080fe20000010809 */
[----:B------:R-:W-:-:S06]  /*17b00*/  FFMA.FTZ R72, R29, R16, -R21 ;  /* 0x000000101d487223 */ /* 0x000fcc0000010815 */
[----:B------:R-:W1:Y:S01]  /*17b10*/  MUFU.EX2 R160, R160 ;  /* 0x000000a000a07308 */ /* 0x000e620000000800 */
[----:B------:R-:W-:-:S07]  /*17b20*/  FFMA.FTZ R169, R34, R16, -R9 ;  /* 0x0000001022a97223 */ /* 0x000fce0000010809 */
[----:B------:R-:W2:Y:S08]  /*17b30*/  MUFU.EX2 R37, R37 ;  /* 0x0000002500257308 */ /* 0x000eb00000000800 */
[----:B------:R-:W3:Y:S01]  /*17b40*/  MUFU.EX2 R24, R24 ;  /* 0x0000001800187308 */ /* 0x000ee20000000800 */
[----:B------:R-:W-:-:S07]  /*17b50*/  FFMA.FTZ R31, R35, R16, -R9 ;  /* 0x00000010231f7223 */ /* 0x000fce0000010809 */
[----:B------:R-:W4:Y:S08]  /*17b60*/  MUFU.EX2 R163, R163 ;  /* 0x000000a300a37308 */ /* 0x000f300000000800 */
[----:B------:R-:W4:Y:S01]  /*17b70*/  MUFU.EX2 R162, R162 ;  /* 0x000000a200a27308 */ /* 0x000f220000000800 */
[----:B0-----:R-:W-:Y:S01]  /*17b80*/  FFMA.FTZ R26, R7, R8, R161 ;  /* 0x00000008071a7223 */ /* 0x001fe200000100a1 */
[----:B------:R-:W-:-:S06]  /*17b90*/  FFMA.FTZ R171, R38, R16, -R9 ;  /* 0x0000001026ab7223 */ /* 0x000fcc0000010809 */
[----:B------:R-:W0:Y:S01]  /*17ba0*/  MUFU.EX2 R40, R40 ;  /* 0x0000002800287308 */ /* 0x000e220000000800 */
[----:B-1----:R-:W-:Y:S01]  /*17bb0*/  FFMA.FTZ R7, R17, R6, R160 ;  /* 0x0000000611077223 */ /* 0x002fe200000100a0 */
[----:B------:R-:W-:-:S06]  /*17bc0*/  FFMA.FTZ R170, R36, R16, -R21 ;  /* 0x0000001024aa7223 */ /* 0x000fcc0000010815 */
[----:B------:R-:W1:Y:S01]  /*17bd0*/  MUFU.EX2 R72, R72 ;  /* 0x0000004800487308 */ /* 0x000e620000000800 */
[----:B--2---:R-:W-:Y:S01]  /*17be0*/  FADD.FTZ R26, R37, R26 ;  /* 0x0000001a251a7221 */ /* 0x004fe20000010000 */
[----:B------:R-:W-:-:S06]  /*17bf0*/  FFMA.FTZ R34, R39, R16, -R9 ;  /* 0x0000001027227223 */ /* 0x000fcc0000010809 */
[----:B------:R-:W2:Y:S01]  /*17c00*/  MUFU.EX2 R169, R169 ;  /* 0x000000a900a97308 */ /* 0x000ea20000000800 */
[----:B---3--:R-:W-:-:S07]  /*17c10*/  FADD.FTZ R7, R24, R7 ;  /* 0x0000000718077221 */ /* 0x008fce0000010000 */
[----:B------:R-:W3:Y:S01]  /*17c20*/  MUFU.EX2 R168, R168 ;  /* 0x000000a800a87308 */ /* 0x000ee20000000800 */
[-CC-:B------:R-:W-:Y:S01]  /*17c30*/  FFMA.FTZ R36, R41, R16.reuse, -R21.reuse ;  /* 0x0000001029247223 */ /* 0x180fe20000010815 */
        /* <DEDUP_REMOVED lines=10> */
[-CC-:B------:R-:W-:Y:S01]  /*17ce0*/  FFMA.FTZ R13, R60, R16.reuse, -R21.reuse ;  /* 0x000000103c0d7223 */ /* 0x180fe20000010815 */
[-CC-:B------:R-:W-:Y:S01]  /*17cf0*/  FFMA.FTZ R183, R61, R16.reuse, -R21.reuse ;  /* 0x000000103db77223 */ /* 0x180fe20000010815 */
[-CC-:B------:R-:W-:Y:S01]  /*17d00*/  FFMA.FTZ R10, R64, R16.reuse, -R21.reuse ;  /* 0x00000010400a7223 */ /* 0x180fe20000010815 */
[-CC-:B------:R-:W-:Y:S01]  /*17d10*/  FFMA.FTZ R184, R65, R16.reuse, -R21.reuse ;  /* 0x0000001041b87223 */ /* 0x180fe20000010815 */
[-CC-:B------:R-:W-:Y:S01]  /*17d20*/  FFMA.FTZ R68, R68, R16.reuse, -R21.reuse ;  /* 0x0000001044447223 */ /* 0x180fe20000010815 */
[-C--:B------:R-:W-:Y:S01]  /*17d30*/  FFMA.FTZ R185, R69, R16.reuse, -R21 ;  /* 0x0000001045b97223 */ /* 0x080fe20000010815 */
[----:B----4-:R-:W-:Y:S01]  /*17d40*/  FADD.FTZ R21, R163, R26 ;  /* 0x0000001aa3157221 */ /* 0x010fe20000010000 */
[----:B------:R-:W4:Y:S01]  /*17d50*/  MUFU.EX2 R171, R171 ;  /* 0x000000ab00ab7308 */ /* 0x000f220000000800 */
[----:B------:R-:W-:Y:S01]  /*17d60*/  FFMA.FTZ R177, R42, R16, -R9 ;  /* 0x000000102ab17223 */ /* 0x000fe20000010809 */
[----:B------:R-:W-:Y:S01]  /*17d70*/  FADD.FTZ R7, R162, R7 ;  /* 0x00000007a2077221 */ /* 0x000fe20000010000 */
[----:B0-----:R-:W-:-:S05]  /*17d80*/  FADD.FTZ R6, R40, R21 ;  /* 0x0000001528067221 */ /* 0x001fca0000010000 */
[----:B------:R-:W0:Y:S01]  /*17d90*/  MUFU.EX2 R170, R170 ;  /* 0x000000aa00aa7308 */ /* 0x000e220000000800 */
[----:B------:R-:W-:Y:S01]  /*17da0*/  FFMA.FTZ R30, R43, R16, -R9 ;  /* 0x000000102b1e7223 */ /* 0x000fe20000010809 */
[----:B-1----:R-:W-:Y:S01]  /*17db0*/  FADD.FTZ R7, R72, R7 ;  /* 0x0000000748077221 */ /* 0x002fe20000010000 */
[----:B--2---:R-:W-:-:S05]  /*17dc0*/  FADD.FTZ R6, R169, R6 ;  /* 0x00000006a9067221 */ /* 0x004fca0000010000 */
[----:B------:R-:W1:Y:S01]  /*17dd0*/  MUFU.EX2 R34, R34 ;  /* 0x0000002200227308 */ /* 0x000e620000000800 */
[----:B------:R-:W-:Y:S01]  /*17de0*/  FFMA.FTZ R179, R46, R16, -R9 ;  /* 0x000000102eb37223 */ /* 0x000fe20000010809 */
[----:B---3--:R-:W-:-:S06]  /*17df0*/  FADD.FTZ R7, R168, R7 ;  /* 0x00000007a8077221 */ /* 0x008fcc0000010000 */
[----:B------:R-:W2:Y:S01]  /*17e00*/  MUFU.EX2 R33, R33 ;  /* 0x0000002100217308 */ /* 0x000ea20000000800 */
[----:B------:R-:W-:Y:S01]  /*17e10*/  FADD.FTZ R6, R31, R6 ;  /* 0x000000061f067221 */ /* 0x000fe20000010000 */
[----:B------:R-:W-:-:S06]  /*17e20*/  FFMA.FTZ R215, R47, R16, -R9 ;  /* 0x000000102fd77223 */ /* 0x000fcc0000010809 */
[----:B------:R-:W3:Y:S01]  /*17e30*/  MUFU.EX2 R177, R177 ;  /* 0x000000b100b17308 */ /* 0x000ee20000000800 */
[----:B------:R-:W-:-:S07]  /*17e40*/  FADD.FTZ R7, R32, R7 ;  /* 0x0000000720077221 */ /* 0x000fce0000010000 */
[----:B------:R-:W3:Y:S01]  /*17e50*/  MUFU.EX2 R176, R176 ;  /* 0x000000b000b07308 */ /* 0x000ee20000000800 */
[----:B----4-:R-:W-:Y:S01]  /*17e60*/  FADD.FTZ R21, R171, R6 ;  /* 0x00000006ab157221 */ /* 0x010fe20000010000 */
[----:B------:R-:W-:-:S06]  /*17e70*/  FFMA.FTZ R212, R50, R16, -R9 ;  /* 0x0000001032d47223 */ /* 0x000fcc0000010809 */
[----:B------:R-:W4:Y:S01]  /*17e80*/  MUFU.EX2 R30, R30 ;  /* 0x0000001e001e7308 */ /* 0x000f220000000800 */
[----:B0-----:R-:W-:-:S07]  /*17e90*/  FADD.FTZ R6, R170, R7 ;  /* 0x00000007aa067221 */ /* 0x001fce0000010000 */
[----:B------:R-:W0:Y:S01]  /*17ea0*/  MUFU.EX2 R36, R36 ;  /* 0x0000002400247308 */ /* 0x000e220000000800 */
[----:B-1----:R-:W-:Y:S01]  /*17eb0*/  FADD.FTZ R26, R34, R21 ;  /* 0x00000015221a7221 */ /* 0x002fe20000010000 */
[----:B------:R-:W-:-:S06]  /*17ec0*/  FFMA.FTZ R213, R51, R16, -R9 ;  /* 0x0000001033d57223 */ /* 0x000fcc0000010809 */
[----:B------:R-:W1:Y:S01]  /*17ed0*/  MUFU.EX2 R179, R179 ;  /* 0x000000b300b37308 */ /* 0x000e620000000800 */
[----:B--2---:R-:W-:-:S07]  /*17ee0*/  FADD.FTZ R7, R33, R6 ;  /* 0x0000000621077221 */ /* 0x004fce0000010000 */
[----:B------:R-:W2:Y:S01]  /*17ef0*/  MUFU.EX2 R178, R178 ;  /* 0x000000b200b27308 */ /* 0x000ea20000000800 */
[----:B---3--:R-:W-:Y:S01]  /*17f00*/  FADD.FTZ R21, R177, R26 ;  /* 0x0000001ab1157221 */ /* 0x008fe20000010000 */
        /* <DEDUP_REMOVED lines=30> */
[----:B------:R-:W-:-:S06]  /*180f0*/  FADD.FTZ R6, R15, R6 ;  /* 0x000000060f067221 */ /* 0x000fcc0000010000 */
[----:B------:R-:W3:Y:S01]  /*18100*/  MUFU.EX2 R209, R209 ;  /* 0x000000d100d17308 */ /* 0x000ee20000000800 */
[----:B------:R-:W-:-:S07]  /*18110*/  FFMA.FTZ R186, R66, R16, -R9 ;  /* 0x0000001042ba7223 */ /* 0x000fce0000010809 */
        /* <DEDUP_REMOVED lines=13> */
[----:B------:R-:W-:Y:S01]  /*181f0*/  MUFU.EX2 R10, R10 ;  /* 0x0000000a000a7308 */ /* 0x000fe20000000800 */
[----:B------:R-:W-:-:S07]  /*18200*/  FFMA.FTZ R189, R71, R16, -R9 ;  /* 0x0000001047bd7223 */ /* 0x000fce0000010809 */
[----:B------:R-:W3:Y:S01]  /*18210*/  MUFU.EX2 R186, R186 ;  /* 0x000000ba00ba7308 */ /* 0x000ee20000000800 */
[----:B0-----:R-:W-:Y:S01]  /*18220*/  FADD.FTZ R7, R191, R26 ;  /* 0x0000001abf077221 */ /* 0x001fe20000010000 */
[----:B----4-:R-:W-:-:S06]  /*18230*/  FADD.FTZ R6, R13, R6 ;  /* 0x000000060d067221 */ /* 0x010fcc0000010000 */
[----:B------:R-:W-:Y:S08]  /*18240*/  MUFU.EX2 R184, R184 ;  /* 0x000000b800b87308 */ /* 0x000ff00000000800 */
[----:B------:R-:W0:Y:S01]  /*18250*/  MUFU.EX2 R188, R188 ;  /* 0x000000bc00bc7308 */ /* 0x000e220000000800 */
[----:B-1----:R-:W-:Y:S01]  /*18260*/  FADD.FTZ R9, R210, R7 ;  /* 0x00000007d2097221 */ /* 0x002fe20000010000 */
[----:B--2---:R-:W-:-:S06]  /*18270*/  FADD.FTZ R7, R183, R6 ;  /* 0x00000006b7077221 */ /* 0x004fcc0000010000 */
[----:B------:R-:W-:Y:S08]  /*18280*/  MUFU.EX2 R11, R68 ;  /* 0x00000044000b7308 */ /* 0x000ff00000000800 */
[----:B------:R-:W1:Y:S01]  /*18290*/  MUFU.EX2 R187, R187 ;  /* 0x000000bb00bb7308 */ /* 0x000e620000000800 */
[----:B---3--:R-:W-:Y:S01]  /*182a0*/  FADD.FTZ R9, R186, R9 ;  /* 0x00000009ba097221 */ /* 0x008fe20000010000 */
[----:B------:R-:W-:-:S06]  /*182b0*/  FADD.FTZ R7, R10, R7 ;  /* 0x000000070a077221 */ /* 0x000fcc0000010000 */
[----:B------:R-:W2:Y:S08]  /*182c0*/  MUFU.EX2 R185, R185 ;  /* 0x000000b900b97308 */ /* 0x000eb00000000800 */
[----:B------:R-:W3:Y:S01]  /*182d0*/  MUFU.EX2 R189, R189 ;  /* 0x000000bd00bd7308 */ /* 0x000ee20000000800 */
[----:B0-----:R-:W-:Y:S01]  /*182e0*/  FADD.FTZ R16, R188, R9 ;  /* 0x00000009bc107221 */ /* 0x001fe20000010000 */
[----:B------:R-:W-:-:S03]  /*182f0*/  FADD.FTZ R6, R184, R7 ;  /* 0x00000007b8067221 */ /* 0x000fc60000010000 */
[----:B-1----:R-:W-:Y:S01]  /*18300*/  FADD.FTZ R16, R187, R16 ;  /* 0x00000010bb107221 */ /* 0x002fe20000010000 */
[----:B------:R-:W-:-:S04]  /*18310*/  FADD.FTZ R6, R11, R6 ;  /* 0x000000060b067221 */ /* 0x000fc80000010000 */
[----:B--2---:R-:W-:Y:S01]  /*18320*/  FADD.FTZ R6, R185, R6 ;  /* 0x00000006b9067221 */ /* 0x004fe20000010000 */
[----:B------:R-:W-:Y:S01]  /*18330*/  STL [R1+0x214], R20 ;  /* 0x0002141401007387 */ /* 0x000fe20000100800 */
[----:B---3--:R-:W-:-:S05]  /*18340*/  FADD.FTZ R7, R189, R16 ;  /* 0x00000010bd077221 */ /* 0x008fca0000010000 */
        /* <DEDUP_REMOVED lines=8> */
[----:B------:R0:W-:Y:S04]  /*183d0*/  ST.E desc[UR44][R18.64+0x240], R9 ;  /* 0x0002400912007985 */ /* 0x0001e8000c10192c */
[----:B------:R-:W2:Y:S02]  /*183e0*/  LD.E R16, desc[UR44][R6.64] ;  /* 0x0000002c06107980 */ /* 0x000ea4000c101900 */
[----:B--2---:R-:W-:-:S05]  /*183f0*/  FMUL.FTZ R21, R17, R16 ;  /* 0x0000001011157220 */ /* 0x004fca0000410000 */
[----:B------:R1:W-:Y:S04]  /*18400*/  ST.E desc[UR44][R6.64], R21 ;  /* 0x0000001506007985 */ /* 0x0003e8000c10192c */
[----:B------:R-:W0:Y:S04]  /*18410*/  LD.E R35, desc[UR44][R18.64+0x434] ;  /* 0x0004342c12237980 */ /* 0x000e28000c101900 */
[----:B------:R-:W2:Y:S04]  /*18420*/  LD.E R27, desc[UR44][R18.64+0x254] ;  /* 0x0002542c121b7980 */ /* 0x000ea8000c101900 */
[----:B------:R-:W3:Y:S04]  /*18430*/  LD.E R29, desc[UR44][R18.64+0x250] ;  /* 0x0002502c121d7980 */ /* 0x000ee8000c101900 */
[----:B------:R-:W1:Y:S04]  /*18440*/  LD.E R150, desc[UR44][R18.64+0x260] ;  /* 0x0002602c12967980 */ /* 0x000e68000c101900 */
        /* <DEDUP_REMOVED lines=62> */
[----:B---3--:R-:W-:-:S03]  /*18830*/  FMUL.FTZ R29, R17, R29 ;  /* 0x0000001d111d7220 */ /* 0x008fc60000410000 */
[----:B------:R2:W-:Y:S01]  /*18840*/  ST.E desc[UR44][R18.64+0x254], R27 ;  /* 0x0002541b12007985 */ /* 0x0005e2000c10192c */
[C---:B-1----:R-:W-:Y:S01]  /*18850*/  FMUL.FTZ R21, R17.reuse, R150 ;  /* 0x0000009611157220 */ /* 0x042fe20000410000 */
[C---:B----4-:R-:W-:Y:S01]  /*18860*/  FMUL.FTZ R35, R17.reuse, R148 ;  /* 0x0000009411237220 */ /* 0x050fe20000410000 */
[C---:B------:R-:W-:Y:S01]  /*18870*/  FMUL.FTZ R39, R17.reuse, R134 ;  /* 0x0000008611277220 */ /* 0x040fe20000410000 */
[C---:B0-----:R-:W-:Y:S01]  /*18880*/  FMUL.FTZ R9, R17.reuse, R142 ;  /* 0x0000008e11097220 */ /* 0x041fe20000410000 */
[C---:B--2---:R-:W-:Y:S01]  /*18890*/  FMUL.FTZ R27, R17.reuse, R140 ;  /* 0x0000008c111b7220 */ /* 0x044fe20000410000 */
        /* <DEDUP_REMOVED lines=25> */
[----:B---3--:R-:W-:-:S03]  /*18a30*/  FMUL.FTZ R45, R17, R116 ;  /* 0x00000074112d7220 */ /* 0x008fc60000410000 */
[----:B------:R3:W-:Y:S01]  /*18a40*/  ST.E desc[UR44][R18.64+0x2d0], R9 ;  /* 0x0002d00912007985 */ /* 0x0007e2000c10192c */
[----:B0-----:R-:W-:-:S03]  /*18a50*/  FMUL.FTZ R21, R17, R120 ;  /* 0x0000007811157220 */ /* 0x001fc60000410000 */
[----:B------:R0:W-:Y:S01]  /*18a60*/  ST.E desc[UR44][R18.64+0x2d4], R27 ;  /* 0x0002d41b12007985 */ /* 0x0001e2000c10192c */
[C---:B-1----:R-:W-:Y:S01]  /*18a70*/  FMUL.FTZ R35, R17.reuse, R118 ;  /* 0x0000007611237220 */ /* 0x042fe20000410000 */
[C---:B--2---:R-:W-:Y:S01]  /*18a80*/  FMUL.FTZ R39, R17.reuse, R112 ;  /* 0x0000007011277220 */ /* 0x044fe20000410000 */
[C---:B---3--:R-:W-:Y:S01]  /*18a90*/  FMUL.FTZ R9, R17.reuse, R110 ;  /* 0x0000006e11097220 */ /* 0x048fe20000410000 */
[C---:B0-----:R-:W-:Y:S01]  /*18aa0*/  FMUL.FTZ R27, R17.reuse, R108 ;  /* 0x0000006c111b7220 */ /* 0x041fe20000410000 */
        /* <DEDUP_REMOVED lines=71> */
[----:B0-----:R-:W-:Y:S01]  /*18f20*/  FMUL.FTZ R27, R17, R16 ;  /* 0x00000010111b7220 */ /* 0x001fe20000410000 */
[----:B------:R-:W-:Y:S02]  /*18f30*/  IMAD.U32 R16, RZ, RZ, UR6 ;  /* 0x00000006ff107e24 */ /* 0x000fe4000f8e00ff */
[----:B------:R-:W-:Y:S01]  /*18f40*/  IMAD.U32 R17, RZ, RZ, UR5 ;  /* 0x00000005ff117e24 */ /* 0x000fe2000f8e00ff */
[----:B------:R-:W-:Y:S04]  /*18f50*/  ST.E desc[UR44][R18.64+0x3f0], R21 ;  /* 0x0003f01512007985 */ /* 0x000fe8000c10192c */
[----:B------:R0:W-:Y:S04]  /*18f60*/  ST.E desc[UR44][R18.64+0x3f4], R29 ;  /* 0x0003f41d12007985 */ /* 0x0001e8000c10192c */
[----:B------:R-:W-:Y:S04]  /*18f70*/  ST.E desc[UR44][R18.64+0x400], R41 ;  /* 0x0004002912007985 */ /* 0x000fe8000c10192c */
[----:B------:R-:W-:Y:S04]  /*18f80*/  ST.E desc[UR44][R18.64+0x404], R43 ;  /* 0x0004042b12007985 */ /* 0x000fe8000c10192c */
[----:B------:R1:W-:Y:S04]  /*18f90*/  ST.E desc[UR44][R18.64+0x410], R35 ;  /* 0x0004102312007985 */ /* 0x0003e8000c10192c */
[----:B------:R-:W-:Y:S04]  /*18fa0*/  ST.E desc[UR44][R18.64+0x414], R9 ;  /* 0x0004140912007985 */ /* 0x000fe8000c10192c */
[----:B------:R-:W-:Y:S04]  /*18fb0*/  ST.E desc[UR44][R18.64+0x420], R27 ;  /* 0x0004201b12007985 */ /* 0x000fe8000c10192c */
[----:B------:R-:W-:Y:S04]  /*18fc0*/  ST.E desc[UR44][R18.64+0x424], R39 ;  /* 0x0004242712007985 */ /* 0x000fe8000c10192c */
[----:B------:R2:W-:Y:S04]  /*18fd0*/  ST.E desc[UR44][R18.64+0x430], R45 ;  /* 0x0004302d12007985 */ /* 0x0005e8000c10192c */
[----:B0-----:R-:W3:Y:S01]  /*18fe0*/  LD.E R29, desc[UR44][R16.64] ;  /* 0x0000002c101d7980 */ /* 0x001ee2000c101900 */
[----:B------:R-:W-:Y:S01]  /*18ff0*/  ULOP3.LUT UR4, UR4, 0xc, URZ, 0xfc, !UPT ;  /* 0x0000000c04047892 */ /* 0x000fe2000f8efc3f */
[----:B------:R-:W-:-:S05]  /*19000*/  IMAD.U32 R21, RZ, RZ, UR5 ;  /* 0x00000005ff157e24 */ /* 0x000fca000f8e00ff */
[----:B------:R-:W-:Y:S02]  /*19010*/  IMAD.U32 R20, RZ, RZ, UR4 ;  /* 0x00000004ff147e24 */ /* 0x000fe4000f8e00ff */
[----:B---3--:R-:W-:-:S05]  /*19020*/  FMUL.FTZ R29, R8, R29 ;  /* 0x0000001d081d7220 */ /* 0x008fca0000410000 */
[----:B------:R0:W-:Y:S04]  /*19030*/  ST.E desc[UR44][R16.64], R29 ;  /* 0x0000001d10007985 */ /* 0x0001e8000c10192c */
[----:B-1----:R-:W3:Y:S02]  /*19040*/  LD.E R35, desc[UR44][R20.64] ;  /* 0x0000002c14237980 */ /* 0x002ee4000c101900 */
[----:B---3--:R-:W-:-:S05]  /*19050*/  FMUL.FTZ R35, R8, R35 ;  /* 0x0000002308237220 */ /* 0x008fca0000410000 */
[----:B------:R1:W-:Y:S04]  /*19060*/  ST.E desc[UR44][R20.64], R35 ;  /* 0x0000002314007985 */ /* 0x0003e8000c10192c */
        /* <DEDUP_REMOVED lines=57> */
[----:B-1----:R-:W2:Y:S04]  /*19400*/  LD.E R35, desc[UR44][R18.64+0x418] ;  /* 0x0004182c12237980 */ /* 0x002ea8000c101900 */
[----:B------:R-:W2:Y:S04]  /*19410*/  LD.E R28, desc[UR44][R18.64+0x41c] ;  /* 0x00041c2c121c7980 */ /* 0x000ea8000c101900 */
[----:B------:R-:W2:Y:S04]  /*19420*/  LD.E R9, desc[UR44][R18.64+0x428] ;  /* 0x0004282c12097980 */ /* 0x000ea8000c101900 */
[----:B------:R-:W2:Y:S04]  /*19430*/  LD.E R26, desc[UR44][R18.64+0x42c] ;  /* 0x00042c2c121a7980 */ /* 0x000ea8000c101900 */
[----:B------:R-:W2:Y:S01]  /*19440*/  LD.E R27, desc[UR44][R18.64+0x438] ;  /* 0x0004382c121b7980 */ /* 0x000ea2000c101900 */
[C---:B---3--:R-:W-:Y:S01]  /*19450*/  FMUL.FTZ R93, R8.reuse, R93 ;  /* 0x0000005d085d7220 */ /* 0x048fe20000410000 */
        /* <DEDUP_REMOVED lines=34> */
[----:B0-----:R-:W-:-:S03]  /*19680*/  FMUL.FTZ R93, R8, R86 ;  /* 0x00000056085d7220 */ /* 0x001fc60000410000 */
[----:B------:R0:W-:Y:S01]  /*19690*/  ST.E desc[UR44][R18.64+0x298], R83 ;  /* 0x0002985312007985 */ /* 0x0001e2000c10192c */
[----:B-1----:R-:W-:-:S03]  /*196a0*/  FMUL.FTZ R95, R8, R84 ;  /* 0x00000054085f7220 */ /* 0x002fc60000410000 */
[----:B------:R1:W-:Y:S04]  /*196b0*/  ST.E desc[UR44][R18.64+0x2a8], R85 ;  /* 0x0002a85512007985 */ /* 0x0003e8000c10192c */
[----:B------:R-:W-:Y:S01]  /*196c0*/  ST.E desc[UR44][R18.64+0x2c8], R81 ;  /* 0x0002c85112007985 */ /* 0x000fe2000c10192c */
[C---:B--2---:R-:W-:Y:S01]  /*196d0*/  FMUL.FTZ R89, R8.reuse, R82 ;  /* 0x0000005208597220 */ /* 0x044fe20000410000 */
[C---:B------:R-:W-:Y:S02]  /*196e0*/  FMUL.FTZ R91, R8.reuse, R78 ;  /* 0x0000004e085b7220 */ /* 0x040fe40000410000 */
[----:B------:R2:W-:Y:S01]  /*196f0*/  ST.E desc[UR44][R18.64+0x2d8], R79 ;  /* 0x0002d84f12007985 */ /* 0x0005e2000c10192c */
[----:B------:R-:W-:-:S03]  /*19700*/  FMUL.FTZ R97, R8, R80 ;  /* 0x0000005008617220 */ /* 0x000fc60000410000 */
[----:B------:R-:W-:Y:S01]  /*19710*/  ST.E desc[UR44][R18.64+0x2dc], R77 ;  /* 0x0002dc4d12007985 */ /* 0x000fe2000c10192c */
[----:B0-----:R-:W-:-:S03]  /*19720*/  FMUL.FTZ R83, R8, R76 ;  /* 0x0000004c08537220 */ /* 0x001fc60000410000 */
[----:B------:R0:W-:Y:S01]  /*19730*/  ST.E desc[UR44][R18.64+0x2e8], R73 ;  /* 0x0002e84912007985 */ /* 0x0001e2000c10192c */
[----:B-1----:R-:W-:-:S03]  /*19740*/  FMUL.FTZ R85, R8, R74 ;  /* 0x0000004a08557220 */ /* 0x002fc60000410000 */
[----:B------:R1:W-:Y:S01]  /*19750*/  ST.E desc[UR44][R18.64+0x2f8], R75 ;  /* 0x0002f84b12007985 */ /* 0x0003e2000c10192c */
[----:B--2---:R-:W-:-:S03]  /*19760*/  FMUL.FTZ R79, R8, R70 ;  /* 0x00000046084f7220 */ /* 0x004fc60000410000 */
[----:B------:R-:W-:Y:S01]  /*19770*/  ST.E desc[UR44][R18.64+0x308], R71 ;  /* 0x0003084712007985 */ /* 0x000fe2000c10192c */
[----:B------:R-:W-:-:S03]  /*19780*/  FMUL.FTZ R81, R8, R68 ;  /* 0x0000004408517220 */ /* 0x000fc60000410000 */
[----:B------:R2:W-:Y:S01]  /*19790*/  ST.E desc[UR44][R18.64+0x30c], R67 ;  /* 0x00030c4312007985 */ /* 0x0005e2000c10192c */
[----:B0-----:R-:W-:-:S03]  /*197a0*/  FMUL.FTZ R73, R8, R66 ;  /* 0x0000004208497220 */ /* 0x001fc60000410000 */
[----:B------:R0:W-:Y:S01]  /*197b0*/  ST.E desc[UR44][R18.64+0x31c], R69 ;  /* 0x00031c4512007985 */ /* 0x0001e2000c10192c */
[----:B-1----:R-:W-:-:S03]  /*197c0*/  FMUL.FTZ R75, R8, R62 ;  /* 0x0000003e084b7220 */ /* 0x002fc60000410000 */
[----:B------:R-:W-:Y:S01]  /*197d0*/  ST.E desc[UR44][R18.64+0x33c], R65 ;  /* 0x00033c4112007985 */ /* 0x000fe2000c10192c */
[----:B------:R-:W-:-:S03]  /*197e0*/  FMUL.FTZ R77, R8, R64 ;  /* 0x00000040084d7220 */ /* 0x000fc60000410000 */
[----:B------:R1:W-:Y:S01]  /*197f0*/  ST.E desc[UR44][R18.64+0x34c], R63 ;  /* 0x00034c3f12007985 */ /* 0x0003e2000c10192c */
[----:B--2---:R-:W-:-:S03]  /*19800*/  FMUL.FTZ R67, R8, R60 ;  /* 0x0000003c08437220 */ /* 0x004fc60000410000 */
[----:B------:R-:W-:Y:S01]  /*19810*/  ST.E desc[UR44][R18.64+0x358], R61 ;  /* 0x0003583d12007985 */ /* 0x000fe2000c10192c */
[----:B0-----:R-:W-:-:S03]  /*19820*/  FMUL.FTZ R69, R8, R58 ;  /* 0x0000003a08457220 */ /* 0x001fc60000410000 */
[----:B------:R0:W-:Y:S04]  /*19830*/  ST.E desc[UR44][R18.64+0x35c], R57 ;  /* 0x00035c3912007985 */ /* 0x0001e8000c10192c */
[----:B------:R2:W-:Y:S01]  /*19840*/  ST.E desc[UR44][R18.64+0x36c], R59 ;  /* 0x00036c3b12007985 */ /* 0x0005e2000c10192c */
[C---:B-1----:R-:W-:Y:S01]  /*19850*/  FMUL.FTZ R63, R8.reuse, R56 ;  /* 0x00000038083f7220 */ /* 0x042fe20000410000 */
[C---:B------:R-:W-:Y:S02]  /*19860*/  FMUL.FTZ R65, R8.reuse, R52 ;  /* 0x0000003408417220 */ /* 0x040fe40000410000 */
[----:B------:R-:W-:Y:S01]  /*19870*/  ST.E desc[UR44][R18.64+0x38c], R55 ;  /* 0x00038c3712007985 */ /* 0x000fe2000c10192c */
[----:B------:R-:W-:-:S03]  /*19880*/  FMUL.FTZ R71, R8, R54 ;  /* 0x0000003608477220 */ /* 0x000fc60000410000 */
[----:B------:R1:W-:Y:S01]  /*19890*/  ST.E desc[UR44][R18.64+0x39c], R53 ;  /* 0x00039c3512007985 */ /* 0x0003e2000c10192c */
[----:B------:R-:W-:-:S03]  /*198a0*/  FMUL.FTZ R51, R8, R51 ;  /* 0x0000003308337220 */ /* 0x000fc60000410000 */
[----:B------:R3:W-:Y:S01]  /*198b0*/  ST.E desc[UR44][R18.64+0x3ac], R47 ;  /* 0x0003ac2f12007985 */ /* 0x0007e2000c10192c */
[----:B0-----:R-:W-:-:S03]  /*198c0*/  FMUL.FTZ R57, R8, R50 ;  /* 0x0000003208397220 */ /* 0x001fc60000410000 */
[----:B------:R-:W-:Y:S01]  /*198d0*/  ST.E desc[UR44][R18.64+0x3bc], R49 ;  /* 0x0003bc3112007985 */ /* 0x000fe2000c10192c */
[----:B--2---:R-:W-:-:S03]  /*198e0*/  FMUL.FTZ R59, R8, R48 ;  /* 0x00000030083b7220 */ /* 0x004fc60000410000 */
[----:B------:R-:W-:Y:S01]  /*198f0*/  ST.E desc[UR44][R18.64+0x3dc], R45 ;  /* 0x0003dc2d12007985 */ /* 0x000fe2000c10192c */
[----:B-1----:R-:W-:-:S03]  /*19900*/  FMUL.FTZ R53, R8, R46 ;  /* 0x0000002e08357220 */ /* 0x002fc60000410000 */
[----:B------:R0:W-:Y:S01]  /*19910*/  ST.E desc[UR44][R18.64+0x3ec], R43 ;  /* 0x0003ec2b12007985 */ /* 0x0001e2000c10192c */
[C---:B------:R-:W-:Y:S01]  /*19920*/  FMUL.FTZ R55, R8.reuse, R42 ;  /* 0x0000002a08377220 */ /* 0x040fe20000410000 */
[C---:B------:R-:W-:Y:S01]  /*19930*/  FMUL.FTZ R61, R8.reuse, R44 ;  /* 0x0000002c083d7220 */ /* 0x040fe20000410000 */
[C---:B------:R-:W-:Y:S01]  /*19940*/  FMUL.FTZ R41, R8.reuse, R41 ;  /* 0x0000002908297220 */ /* 0x040fe20000410000 */
[C---:B------:R-:W-:Y:S01]  /*19950*/  FMUL.FTZ R29, R8.reuse, R29 ;  /* 0x0000001d081d7220 */ /* 0x040fe20000410000 */
[C---:B------:R-:W-:Y:S01]  /*19960*/  FMUL.FTZ R39, R8.reuse, R39 ;  /* 0x0000002708277220 */ /* 0x040fe20000410000 */
[C---:B---3--:R-:W-:Y:S01]  /*19970*/  FMUL.FTZ R47, R8.reuse, R38 ;  /* 0x00000026082f7220 */ /* 0x048fe20000410000 */
[C---:B------:R-:W-:Y:S01]  /*19980*/  FMUL.FTZ R35, R8.reuse, R35 ;  /* 0x0000002308237220 */ /* 0x040fe20000410000 */
[C---:B0-----:R-:W-:Y:S01]  /*19990*/  FMUL.FTZ R43, R8.reuse, R28 ;  /* 0x0000001c082b7220 */ /* 0x041fe20000410000 */
        /* <DEDUP_REMOVED lines=39> */
[----:B------:R2:W-:Y:S01]  /*19c10*/  ST.E desc[UR44][R18.64+0x438], R27 ;  /* 0x0004381b12007985 */ /* 0x0005e2000c10192c */
[----:B------:R3:W-:Y:S06]  /*19c20*/  BAR.SYNC.DEFER_BLOCKING R28, 0x100 ;  /* 0x0004001c0000751d */ /* 0x0007ec0000010000 */
[----:B0-----:R-:W4:Y:S04]  /*19c30*/  LD.E R29, desc[UR44][R18.64+0x240] ;  /* 0x0002402c121d7980 */ /* 0x001f28000c101900 */
[----:B------:R-:W3:Y:S04]  /*19c40*/  LD.E R26, desc[UR44][R2.64] ;  /* 0x0000002c021a7980 */ /* 0x000ee8000c101900 */
[----:B------:R-:W3:Y:S04]  /*19c50*/  LD.E.64 R8, desc[UR44][R18.64+0x88] ;  /* 0x0000882c12087980 */ /* 0x000ee8000c101b00 */
[----:B----4-:R0:W-:Y:S04]  /*19c60*/  ST.E desc[UR44][R18.64+0x240], R29 ;  /* 0x0002401d12007985 */ /* 0x0101e8000c10192c */
[----:B-1----:R-:W4:Y:S04]  /*19c70*/  LD.E R35, desc[UR44][R6.64] ;  /* 0x0000002c06237980 */ /* 0x002f28000c101900 */
[----:B----4-:R1:W-:Y:S04]  /*19c80*/  ST.E desc[UR44][R6.64], R35 ;  /* 0x0000002306007985 */ /* 0x0103e8000c10192c */
[----:B------:R-:W4:Y:S04]  /*19c90*/  LD.E R39, desc[UR44][R16.64] ;  /* 0x0000002c10277980 */ /* 0x000f28000c101900 */
[----:B----4-:R4:W-:Y:S04]  /*19ca0*/  ST.E desc[UR44][R16.64], R39 ;  /* 0x0000002710007985 */ /* 0x0109e8000c10192c */
[----:B------:R-:W2:Y:S04]  /*19cb0*/  LD.E R41, desc[UR44][R20.64] ;  /* 0x0000002c14297980 */ /* 0x000ea8000c101900 */
[----:B--2---:R2:W-:Y:S04]  /*19cc0*/  ST.E desc[UR44][R20.64], R41 ;  /* 0x0000002914007985 */ /* 0x0045e8000c10192c */
[----:B------:R-:W3:Y:S04]  /*19cd0*/  LD.E R27, desc[UR44][R18.64+0x250] ;  /* 0x0002502c121b7980 */ /* 0x000ee8000c101900 */
[----:B------:R-:W3:Y:S04]  /*19ce0*/  LD.E R43, desc[UR44][R18.64+0x254] ;  /* 0x0002542c122b7980 */ /* 0x000ee8000c101900 */
[----:B------:R-:W3:Y:S04]  /*19cf0*/  LD.E R45, desc[UR44][R18.64+0x258] ;  /* 0x0002582c122d7980 */ /* 0x000ee8000c101900 */
[----:B0-----:R-:W3:Y:S04]  /*19d00*/  LD.E R29, desc[UR44][R18.64+0x25c] ;  /* 0x00025c2c121d7980 */ /* 0x001ee8000c101900 */
[----:B------:R-:W3:Y:S04]  /*19d10*/  LD.E R47, desc[UR44][R18.64+0x260] ;  /* 0x0002602c122f7980 */ /* 0x000ee8000c101900 */
[----:B------:R-:W3:Y:S04]  /*19d20*/  LD.E R49, desc[UR44][R18.64+0x264] ;  /* 0x0002642c12317980 */ /* 0x000ee8000c101900 */
[----:B-1----:R-:W3:Y:S04]  /*19d30*/  LD.E R35, desc[UR44][R18.64+0x268] ;  /* 0x0002682c12237980 */ /* 0x002ee8000c101900 */
[----:B------:R-:W3:Y:S04]  /*19d40*/  LD.E R51, desc[UR44][R18.64+0x26c] ;  /* 0x00026c2c12337980 */ /* 0x000ee8000c101900 */
[----:B----4-:R-:W4:Y:S04]  /*19d50*/  LD.E R39, desc[UR44][R18.64+0x270] ;  /* 0x0002702c12277980 */ /* 0x010f28000c101900 */
[----:B------:R-:W4:Y:S04]  /*19d60*/  LD.E R53, desc[UR44][R18.64+0x274] ;  /* 0x0002742c12357980 */ /* 0x000f28000c101900 */
[----:B--2---:R-:W2:Y:S04]  /*19d70*/  LD.E R41, desc[UR44][R18.64+0x278] ;  /* 0x0002782c12297980 */ /* 0x004ea8000c101900 */
        /* <DEDUP_REMOVED lines=64> */
[----:B------:R0:W-:Y:S04]  /*1a180*/  ST.E desc[UR44][R18.64+0x250], R27 ;  /* 0x0002501b12007985 */ /* 0x0001e8000c10192c */
[----:B------:R-:W-:Y:S04]  /*1a190*/  ST.E desc[UR44][R18.64+0x254], R43 ;  /* 0x0002542b12007985 */ /* 0x000fe8000c10192c */
[----:B------:R-:W-:Y:S04]  /*1a1a0*/  ST.E desc[UR44][R18.64+0x258], R45 ;  /* 0x0002582d12007985 */ /* 0x000fe8000c10192c */
[----:B------:R1:W-:Y:S04]  /*1a1b0*/  ST.E desc[UR44][R18.64+0x25c], R29 ;  /* 0x00025c1d12007985 */ /* 0x0003e8000c10192c */
[----:B------:R-:W-:Y:S04]  /*1a1c0*/  ST.E desc[UR44][R18.64+0x260], R47 ;  /* 0x0002602f12007985 */ /* 0x000fe8000c10192c */
[----:B------:R-:W-:Y:S04]  /*1a1d0*/  ST.E desc[UR44][R18.64+0x264], R49 ;  /* 0x0002643112007985 */ /* 0x000fe8000c10192c */
[----:B------:R1:W-:Y:S04]  /*1a1e0*/  ST.E desc[UR44][R18.64+0x268], R35 ;  /* 0x0002682312007985 */ /* 0x0003e8000c10192c */
[----:B------:R-:W-:Y:S04]  /*1a1f0*/  ST.E desc[UR44][R18.64+0x26c], R51 ;  /* 0x00026c3312007985 */ /* 0x000fe8000c10192c */
[----:B----4-:R4:W-:Y:S04]  /*1a200*/  ST.E desc[UR44][R18.64+0x270], R39 ;  /* 0x0002702712007985 */ /* 0x0109e8000c10192c */
[----:B------:R-:W-:Y:S04]  /*1a210*/  ST.E desc[UR44][R18.64+0x274], R53 ;  /* 0x0002743512007985 */ /* 0x000fe8000c10192c */
[----:B--2---:R2:W-:Y:S04]  /*1a220*/  ST.E desc[UR44][R18.64+0x278], R41 ;  /* 0x0002782912007985 */ /* 0x0045e8000c10192c */
[----:B------:R2:W-:Y:S04]  /*1a230*/  ST.E desc[UR44][R18.64+0x27c], R55 ;  /* 0x00027c3712007985 */ /* 0x0005e8000c10192c */
[----:B------:R2:W-:Y:S04]  /*1a240*/  ST.E desc[UR44][R18.64+0x280], R57 ;  /* 0x0002803912007985 */ /* 0x0005e8000c10192c */
[----:B------:R2:W-:Y:S04]  /*1a250*/  ST.E desc[UR44][R18.64+0x284], R59 ;  /* 0x0002843b12007985 */ /* 0x0005e8000c10192c */
[----:B------:R2:W-:Y:S04]  /*1a260*/  ST.E desc[UR44][R18.64+0x288], R61 ;  /* 0x0002883d12007985 */ /* 0x0005e8000c10192c */
[----:B------:R2:W-:Y:S04]  /*1a270*/  ST.E desc[UR44][R18.64+0x28c], R63 ;  /* 0x00028c3f12007985 */ /* 0x0005e8000c10192c */
[----:B0-----:R-:W3:Y:S04]  /*1a280*/  LD.E R27, desc[UR44][R18.64+0x290] ;  /* 0x0002902c121b7980 */ /* 0x001ee8000c101900 */
[----:B-1----:R-:W3:Y:S04]  /*1a290*/  LD.E R29, desc[UR44][R18.64+0x298] ;  /* 0x0002982c121d7980 */ /* 0x002ee8000c101900 */
[----:B------:R-:W3:Y:S04]  /*1a2a0*/  LD.E R35, desc[UR44][R18.64+0x29c] ;  /* 0x00029c2c12237980 */ /* 0x000ee8000c101900 */
[----:B----4-:R-:W4:Y:S04]  /*1a2b0*/  LD.E R39, desc[UR44][R18.64+0x2a4] ;  /* 0x0002a42c12277980 */ /* 0x010f28000c101900 */
        /* <DEDUP_REMOVED lines=74> */
[----:B----4-:R4:W-:Y:S04]  /*1a760*/  ST.E desc[UR44][R18.64+0x2a4], R39 ;  /* 0x0002a42712007985 */ /* 0x0109e8000c10192c */
        /* <DEDUP_REMOVED lines=82> */
[C---:B------:R-:W-:Y:S01]  /*1ac90*/  VIADD R26, R8.reuse, 0x80 ;  /* 0x00000080081a7836 */ /* 0x040fe20000000000 */
        /* <DEDUP_REMOVED lines=22> */
[----:B---3--:R-:W3:Y:S04]  /*1ae00*/  LD.E R35, desc[UR44][R18.64+0x26c] ;  /* 0x00026c2c12237980 */ /* 0x008ee8000c101900 */
[----:B------:R-:W3:Y:S04]  /*1ae10*/  LD.E R36, desc[UR44][R18.64+0x270] ;  /* 0x0002702c12247980 */ /* 0x000ee8000c101900 */
[----:B------:R-:W3:Y:S04]  /*1ae20*/  LD.E R37, desc[UR44][R18.64+0x274] ;  /* 0x0002742c12257980 */ /* 0x000ee8000c101900 */
[----:B------:R-:W3:Y:S04]  /*1ae30*/  LD.E R38, desc[UR44][R18.64+0x278] ;  /* 0x0002782c12267980 */ /* 0x000ee8000c101900 */
[----:B----4-:R-:W3:Y:S04]  /*1ae40*/  LD.E R39, desc[UR44][R18.64+0x27c] ;  /* 0x00027c2c12277980 */ /* 0x010ee8000c101900 */
        /* <DEDUP_REMOVED lines=119> */
[----:B------:R-:W-:Y:S01]  /*1b5c0*/  R2UR UR7, R9 ;  /* 0x00000000090772ca */ /* 0x000fe200000e0000 */
[----:B------:R-:W-:Y:S01]  /*1b5d0*/  VOTEU.ANY UP0, P0 ;  /* 0x00000000003f7886 */ /* 0x000fe20000000100 */
[----:B---3--:R-:W-:-:S11]  /*1b5e0*/  WARPGROUP.ARRIVE ;  /* 0x00000000000079c5 */ /* 0x008fd60000000000 */
        /* <DEDUP_REMOVED lines=820> */
[----:B--2---:R2:W-:Y:S04]  /*1e930*/  ST.E desc[UR44][R16.64], R13 ;  /* 0x0000000d10007985 */ /* 0x0045e8000c10192c */
[----:B------:R-:W3:Y:S04]  /*1e940*/  LD.E R15, desc[UR44][R20.64] ;  /* 0x0000002c140f7980 */ /* 0x000ee8000c101900 */
[----:B---3--:R3:W-:Y:S04]  /*1e950*/  ST.E desc[UR44][R20.64], R15 ;  /* 0x0000000f14007985 */ /* 0x0087e8000c10192c */
[----:B0-----:R-:W4:Y:S04]  /*1e960*/  LD.E R5, desc[UR44][R18.64+0x250] ;  /* 0x0002502c12057980 */ /* 0x001f28000c101900 */
[----:B-1----:R-:W4:Y:S04]  /*1e970*/  LD.E R6, desc[UR44][R18.64+0x254] ;  /* 0x0002542c12067980 */ /* 0x002f28000c101900 */
        /* <DEDUP_REMOVED lines=124> */
[----:B------:R0:W-:Y:S04]  /*1f140*/  ST.E desc[UR44][R18.64+0x258], R7 ;  /* 0x0002580712007985 */ /* 0x0001e8000c10192c */
[----:B------:R1:W-:Y:S04]  /*1f150*/  ST.E desc[UR44][R18.64+0x25c], R8 ;  /* 0x00025c0812007985 */ /* 0x0003e8000c10192c */
[----:B------:R4:W-:Y:S04]  /*1f160*/  ST.E desc[UR44][R18.64+0x260], R9 ;  /* 0x0002600912007985 */ /* 0x0009e8000c10192c */
[----:B------:R4:W-:Y:S04]  /*1f170*/  ST.E desc[UR44][R18.64+0x264], R10 ;  /* 0x0002640a12007985 */ /* 0x0009e8000c10192c */
[----:B------:R4:W-:Y:S04]  /*1f180*/  ST.E desc[UR44][R18.64+0x268], R11 ;  /* 0x0002680b12007985 */ /* 0x0009e8000c10192c */
[----:B------:R4:W-:Y:S04]  /*1f190*/  ST.E desc[UR44][R18.64+0x26c], R12 ;  /* 0x00026c0c12007985 */ /* 0x0009e8000c10192c */
        /* <DEDUP_REMOVED lines=116> */
[----:B0-----:R-:W1:Y:S04]  /*1f8e0*/  LDL.64 R6, [R1+0x190] ;  /* 0x0001900001067983 */ /* 0x001e680000100a00 */
[----:B------:R4:W5:Y:S04]  /*1f8f0*/  LD.E R5, desc[UR44][R2.64] ;  /* 0x0000002c02057980 */ /* 0x000968000c101900 */
[----:B-1----:R-:W2:Y:S01]  /*1f900*/  LD.E R8, desc[UR44][R6.64] ;  /* 0x0000002c06087980 */ /* 0x002ea2000c101900 */
[----:B------:R-:W-:Y:S01]  /*1f910*/  BSSY B0, `(.L_x_13092) ;  /* 0x0000005000007945 */ /* 0x000fe20003800000 */
[----:B--2---:R-:W-:-:S04]  /*1f920*/  LOP3.LUT R8, R8, 0x1, RZ, 0xfc, !PT ;  /* 0x0000000108087812 */ /* 0x004fc800078efcff */
[----:B------:R-:W-:-:S13]  /*1f930*/  ISETP.NE.AND P0, PT, R8, 0x3, PT ;  /* 0x000000030800780c */ /* 0x000fda0003f05270 */
[----:B----4-:R-:W-:Y:S05]  /*1f940*/  @!P0 BRA `(.L_x_13093) ;  /* 0x0000000000048947 */ /* 0x010fea0003800000 */
[----:B------:R-:W-:Y:S01]  /*1f950*/  BPT.TRAP 0x1 ;  /* 0x000000040000795c */ /* 0x000fe20000300000 */
.L_x_13093:
[----:B------:R-:W-:Y:S05]  /*1f960*/  BSYNC B0 ;  /* 0x0000000000007941 */ /* 0x000fea0003800000 */
.L_x_13092:
        /* <DEDUP_REMOVED lines=9> */
.L_x_13075:
[----:B------:R-:W-:-:S13]  /*1fa00*/  ISETP.GE.AND P0, PT, R0, R202, PT ;  /* 0x000000ca0000720c */ /* 0x000fda0003f06270 */
[----:B------:R-:W-:Y:S05]  /*1fa10*/  @!P0 BRA `(.L_x_13095) ;  /* 0x000000ac00288947 */ /* 0x000fea0003800000 */
[----:B------:R0:W5:Y:S02]  /*1fa20*/  LDL.64 R2, [R1+0x150] ;  /* 0x0001500001027983 */ /* 0x0001640000100a00 */
.L_x_13124:
[----:B-12--5:R-:W2:Y:S04]  /*1fa30*/  LD.E R5, desc[UR44][R2.64] ;  /* 0x0000002c02057980 */ /* 0x026ea8000c101900 */
        /* <DEDUP_REMOVED lines=20> */
.L_x_13097:
[----:B------:R-:W-:Y:S05]  /*1fb80*/  BSYNC B0 ;  /* 0x0000000000007941 */ /* 0x000fea0003800000 */
.L_x_13096:
        /* <DEDUP_REMOVED lines=13> */
.L_x_13099:
[----:B------:R-:W-:Y:S05]  /*1fc60*/  BSYNC B0 ;  /* 0x0000000000007941 */ /* 0x000fea0003800000 */
.L_x_13098:
        /* <DEDUP_REMOVED lines=8> */
.L_x_13101:
[----:B------:R-:W-:Y:S05]  /*1fcf0*/  BSYNC B0 ;  /* 0x0000000000007941 */ /* 0x000fea0003800000 */
.L_x_13100:
[----:B------:R-:W2:Y:S04]  /*1fd00*/  LD.E R5, desc[UR44][R2.64] ;  /* 0x0000002c02057980 */ /* 0x000ea8000c101900 */
[----:B------:R-:W2:Y:S01]  /*1fd10*/  LDL.64 R14, [R1+0x80] ;  /* 0x00008000010e7983 */ /* 0x000ea20000100a00 */
[----:B------:R-:W-:Y:S05]  /*1fd20*/  WARPSYNC.ALL ;  /* 0x0000000000007948 */ /* 0x000fea0003800000 */
[----:B------:R3:W-:Y:S04]  /*1fd30*/  STL [R1+0x60], RZ ;  /* 0x000060ff01007387 */ /* 0x0007e80000100800 */
[----:B------:R-:W4:Y:S01]  /*1fd40*/  LD.E.64 R20, desc[UR44][R18.64+0x78] ;  /* 0x0000782c12147980 */ /* 0x000f22000c101b00 */
[----:B------:R-:W-:-:S05]  /*1fd50*/  IMAD.MOV.U32 R4, RZ, RZ, 0x1 ;  /* 0x00000001ff047424 */ /* 0x000fca00078e00ff */
[----:B------:R3:W-:Y:S04]  /*1fd60*/  STL [R1+0x60], R4 ;  /* 0x0000600401007387 */ /* 0x0007e80000100800 */
[----:B-1---5:R-:W3:Y:S04]  /*1fd70*/  LD.E.64 R8, desc[UR44][R18.64+0x78] ;  /* 0x0000782c12087980 */ /* 0x022ee8000c101b00 */
[----:B------:R1:W-:Y:S04]  /*1fd80*/  STL [R1+0x60], R4 ;  /* 0x0000600401007387 */ /* 0x0003e80000100800 */
[----:B------:R-:W3:Y:S01]  /*1fd90*/  LD.E.64 R10, desc[UR44][R18.64+0x78] ;  /* 0x0000782c120a7980 */ /* 0x000ee2000c101b00 */
        /* <DEDUP_REMOVED lines=49> */
.L_x_13104:
[----:B------:R-:W-:Y:S05]  /*200b0*/  BSYNC B0 ;  /* 0x0000000000007941 */ /* 0x000fea0003800000 */
.L_x_13103:
        /* <DEDUP_REMOVED lines=13> */
.L_x_13106:
[----:B------:R-:W-:Y:S05]  /*20190*/  BSYNC B0 ;  /* 0x0000000000007941 */ /* 0x000fea0003800000 */
.L_x_13105:
        /* <DEDUP_REMOVED lines=8> */
.L_x_13108:
[----:B------:R-:W-:Y:S05]  /*20220*/  BSYNC B0 ;  /* 0x0000000000007941 */ /* 0x000fea0003800000 */
.L_x_13107:
[----:B------:R-:W2:Y:S04]  /*20230*/  LD.E R21, desc[UR44][R2.64] ;  /* 0x0000002c02157980 */ /* 0x000ea8000c101900 */
[----:B------:R-:W2:Y:S04]  /*20240*/  LDL.64 R6, [R1+0xf8] ;  /* 0x0000f80001067983 */ /* 0x000ea80000100a00 */
[----:B------:R-:W3:Y:S04]  /*20250*/  LDL R5, [R1+0x70] ;  /* 0x0000700001057983 */ /* 0x000ee80000100800 */
[----:B-1---5:R-:W4:Y:S04]  /*20260*/  LDL.64 R8, [R1+0xf0] ;  /* 0x0000f00001087983 */ /* 0x022f280000100a00 */
        /* <DEDUP_REMOVED lines=173> */
[----:B------:R2:W-:Y:S01]  /*20d40*/  STL [R1+0x70], R4 ;  /* 0x0000700401007387 */ /* 0x0005e20000100800 */
[----:B------:R-:W-:-:S02]  /*20d50*/  WARPGROUP.DEPBAR.LE gsb0, 0x0 ;  /* 0x00008000000079c5 */ /* 0x000fc40000010000 */
[----:B------:R-:W-:-:S06]  /*20d60*/  WARPGROUP.ARRIVE ;  /* 0x00000000000079c5 */ /* 0x000fcc0000000000 */
[----:B------:R-:W-:Y:S01]  /*20d70*/  HGMMA.64x96x16.F32 R24, gdesc[UR4], R24, gsb0 ;  /* 0x01600000041879f0 */ /* 0x000fe20008000818 */
[----:B------:R2:W-:Y:S01]  /*20d80*/  STL [R1+0x70], R4 ;  /* 0x0000700401007387 */ /* 0x0005e20000100800 */
[----:B-1----:R-:W-:-:S03]  /*20d90*/  SHF.R.U32.HI R103, RZ, 0x7, R72 ;  /* 0x00000007ff677819 */ /* 0x002fc60000011648 */
        /* <DEDUP_REMOVED lines=16> */
[----:B------:R-:W3:Y:S04]  /*20ea0*/  LD.E R6, desc[UR44][R16.64] ;  /* 0x0000002c10067980 */ /* 0x000ee8000c101900 */
[----:B------:R2:W5:Y:S01]  /*20eb0*/  LD.E R5, desc[UR44][R2.64] ;  /* 0x0000002c02057980 */ /* 0x000562000c101900 */
[----:B------:R-:W-:Y:S01]  /*20ec0*/  BSSY B0, `(.L_x_13110) ;  /* 0x0000005000007945 */ /* 0x000fe20003800000 */
[----:B---3--:R-:W-:-:S04]  /*20ed0*/  LOP3.LUT R6, R6, 0x1, RZ, 0xfc, !PT ;  /* 0x0000000106067812 */ /* 0x008fc800078efcff */
[----:B------:R-:W-:-:S13]  /*20ee0*/  ISETP.NE.AND P0, PT, R6, 0x3, PT ;  /* 0x000000030600780c */ /* 0x000fda0003f05270 */
[----:B--2---:R-:W-:Y:S05]  /*20ef0*/  @!P0 BRA `(.L_x_13111) ;  /* 0x0000000000048947 */ /* 0x004fea0003800000 */
[----:B------:R-:W-:Y:S01]  /*20f00*/  BPT.TRAP 0x1 ;  /* 0x000000040000795c */ /* 0x000fe20000300000 */
.L_x_13111:
[----:B------:R-:W-:Y:S05]  /*20f10*/  BSYNC B0 ;  /* 0x0000000000007941 */ /* 0x000fea0003800000 */
.L_x_13110:
        /* <DEDUP_REMOVED lines=69> */
.L_x_13115:
[----:B------:R-:W-:-:S13]  /*21370*/  ISETP.NE.AND P0, PT, R13, 0x1, PT ;  /* 0x000000010d00780c */ /* 0x000fda0003f05270 */
[----:B------:R-:W-:-:S05]  /*21380*/  @P0 IMAD.HI.U32 R10, R7, R14, RZ ;  /* 0x0000000e070a0227 */ /* 0x000fca00078e00ff */
[----:B------:R-:W-:-:S07]  /*21390*/  @P0 SHF.R.U32.HI R7, RZ, R15, R10 ;  /* 0x0000000fff070219 */ /* 0x000fce000001160a */
.L_x_13116:
[----:B------:R-:W-:Y:S05]  /*213a0*/  BSYNC B1 ;  /* 0x0000000000017941 */ /* 0x000fea0003800000 */
.L_x_13114:
[----:B------:R-:W-:-:S05]  /*213b0*/  IMAD R10, R7, R13, R92 ;  /* 0x0000000d070a7224 */ /* 0x000fca00078e025c */
[----:B------:R-:W-:Y:S02]  /*213c0*/  VIMNMX R5, R5, R10, !PT ;  /* 0x0000000a05057248 */ /* 0x000fe40007fe0100 */
[----:B------:R-:W-:-:S07]  /*213d0*/  VIADDMNMX R6, R10, R13, R6, PT ;  /* 0x0000000d0a067246 */ /* 0x000fce0003800106 */
.L_x_13113:
[----:B------:R-:W-:Y:S05]  /*213e0*/  BSYNC B0 ;  /* 0x0000000000007941 */ /* 0x000fea0003800000 */
.L_x_13112:
[C---:B------:R-:W-:Y:S01]  /*213f0*/  ISETP.GE.AND P0, PT, R12.reuse, 0x2, PT ;  /* 0x000000020c00780c */ /* 0x040fe20003f06270 */
[----:B------:R-:W1:Y:S01]  /*21400*/  SHFL.IDX PT, R90, R90, 0x1, 0x1c1f ;  /* 0x003c1f005a5a7f89 */ /* 0x000e6200000e0000 */
[C---:B------:R-:W-:Y:S01]  /*21410*/  ISETP.GE.AND P2, PT, R12.reuse, 0xa, PT ;  /* 0x0000000a0c00780c */ /* 0x040fe20003f46270 */
        /* <DEDUP_REMOVED lines=12> */
[----:B-1----:R-:W-:Y:S01]  /*214e0*/  IMAD.IADD R7, R17, 0x1, R90 ;  /* 0x0000000111077824 */ /* 0x002fe200078e025a */
[----:B------:R-:W-:Y:S02]  /*214f0*/  FSEL R86, R29, -INF , !P0 ;  /* 0xff8000001d567808 */ /* 0x000fe40004000000 */
        /* <DEDUP_REMOVED lines=113> */
.L_x_13120:
[----:B------:R-:W-:-:S13]  /*21c10*/  ISETP.NE.AND P6, PT, R13, 0x1, PT ;  /* 0x000000010d00780c */ /* 0x000fda0003fc5270 */
[----:B------:R-:W-:-:S05]  /*21c20*/  @P6 IMAD.HI.U32 R14, R8, R14, RZ ;  /* 0x0000000e080e6227 */ /* 0x000fca00078e00ff */
[----:B------:R-:W-:-:S07]  /*21c30*/  @P6 SHF.R.U32.HI R8, RZ, R15, R14 ;  /* 0x0000000fff086219 */ /* 0x000fce000001160e */
.L_x_13121:
[----:B------:R-:W-:Y:S05]  /*21c40*/  BSYNC B1 ;  /* 0x0000000000017941 */ /* 0x000fea0003800000 */
.L_x_13119:
[----:B------:R-:W-:-:S05]  /*21c50*/  IMAD R8, R8, R13, R92 ;  /* 0x0000000d08087224 */ /* 0x000fca00078e025c */
[----:B------:R-:W-:Y:S02]  /*21c60*/  VIADDMNMX R6, R8, R13, R6, PT ;  /* 0x0000000d08067246 */ /* 0x000fe40003800106 */
[----:B------:R-:W-:-:S07]  /*21c70*/  VIMNMX R7, R7, R8, !PT ;  /* 0x0000000807077248 */ /* 0x000fce0007fe0100 */
.L_x_13118:
[----:B------:R-:W-:Y:S05]  /*21c80*/  BSYNC B0 ;  /* 0x0000000000007941 */ /* 0x000fea0003800000 */
.L_x_13117:
        /* <DEDUP_REMOVED lines=74> */
[----:B--2---:R-:W-:Y:S02]  /*22130*/  FMNMX.FTZ R5, R160, R8, !PT ;  /* 0x00000008a0057209 */ /* 0x004fe40007810000 */
[----:B------:R-:W-:-:S02]  /*22140*/  FMNMX.FTZ R10, R26, R9, !PT ;  /* 0x000000091a0a7209 */ /* 0x000fc40007810000 */
[----:B------:R-:W-:Y:S02]  /*22150*/  FMNMX.FTZ R5, R88, R5, !PT ;  /* 0x0000000558057209 */ /* 0x000fe40007810000 */
[----:B------:R-:W-:Y:S02]  /*22160*/  FSEL R59, R59, -INF , !P5 ;  /* 0xff8000003b3b7808 */ /* 0x000fe40006800000 */
        /* <DEDUP_REMOVED lines=32> */
[----:B------:R-:W1:Y:S01]  /*22370*/  SHFL.BFLY PT, R11, R10, 0x2, 0x1f ;  /* 0x0c401f000a0b7f89 */ /* 0x000e6200000e0000 */
[----:B------:R-:W-:-:S04]  /*22380*/  FMNMX.FTZ R5, R47, R12, !PT ;  /* 0x0000000c2f057209 */ /* 0x000fc80007810000 */
[----:B------:R-:W-:-:S04]  /*22390*/  FMNMX.FTZ R12, R50, R5, !PT ;  /* 0x00000005320c7209 */ /* 0x000fc80007810000 */
[----:B------:R-:W-:-:S04]  /*223a0*/  FMNMX.FTZ R5, R51, R12, !PT ;  /* 0x0000000c33057209 */ /* 0x000fc80007810000 */
[----:B------:R-:W-:-:S04]  /*223b0*/  FMNMX.FTZ R12, R54, R5, !PT ;  /* 0x00000005360c7209 */ /* 0x000fc80007810000 */
[----:B------:R-:W-:Y:S02]  /*223c0*/  FMNMX.FTZ R5, R55, R12, !PT ;  /* 0x0000000c37057209 */ /* 0x000fe40007810000 */
[C---:B------:R-:W-:Y:S02]  /*223d0*/  ISETP.GT.AND P1, PT, R7.reuse, 0x49, !P1 ;  /* 0x000000490700780c */ /* 0x040fe40004f24270 */
[----:B------:R-:W-:Y:S02]  /*223e0*/  ISETP.LT.OR P0, PT, R6, 0x49, P0 ;  /* 0x000000490600780c */ /* 0x000fe40000701670 */
[----:B------:R-:W-:Y:S02]  /*223f0*/  FMNMX.FTZ R12, R58, R5, !PT ;  /* 0x000000053a0c7209 */ /* 0x000fe40007810000 */
[----:B------:R-:W-:Y:S02]  /*22400*/  ISETP.GT.AND P2, PT, R7, 0x50, !P2 ;  /* 0x000000500700780c */ /* 0x000fe40005744270 */
[----:B-1----:R-:W-:-:S02]  /*22410*/  FMNMX.FTZ R13, R10, R11, !PT ;  /* 0x0000000b0a0d7209 */ /* 0x002fc40007810000 */
[----:B------:R-:W-:Y:S02]  /*22420*/  ISETP.LT.OR P1, PT, R6, 0x4a, P1 ;  /* 0x0000004a0600780c */ /* 0x000fe40000f21670 */
[----:B------:R-:W-:Y:S02]  /*22430*/  FSEL R62, R62, -INF , !P0 ;  /* 0xff8000003e3e7808 */ /* 0x000fe40004000000 */
[----:B------:R-:W-:Y:S01]  /*22440*/  FMNMX.FTZ R5, R59, R12, !PT ;  /* 0x0000000c3b057209 */ /* 0x000fe20007810000 */
[----:B------:R-:W1:Y:S01]  /*22450*/  SHFL.BFLY PT, R14, R13, 0x1, 0x1f ;  /* 0x0c201f000d0e7f89 */ /* 0x000e6200000e0000 */
[----:B------:R-:W-:Y:S02]  /*22460*/  ISETP.GT.AND P3, PT, R7, 0x51, !P3 ;  /* 0x000000510700780c */ /* 0x000fe40005f64270 */
        /* <DEDUP_REMOVED lines=16> */
[----:B------:R-:W-:Y:S02]  /*22570*/  FMNMX.FTZ R11, R71, R6, !PT ;  /* 0x00000006470b7209 */ /* 0x000fe40007810000 */
[----:B-1----:R-:W-:Y:S01]  /*22580*/  FMNMX.FTZ R12, R13, R14, !PT ;  /* 0x0000000e0d0c7209 */ /* 0x002fe20007810000 */
[----:B------:R-:W2:Y:S04]  /*22590*/  LDL.64 R6, [R1+0x220] ;  /* 0x0002200001067983 */ /* 0x000ea80000100a00 */
[----:B------:R-:W-:Y:S04]  /*225a0*/  STL.64 [R1+0x210], R10 ;  /* 0x0002100a01007387 */ /* 0x000fe80000100a00 */
[----:B------:R-:W4:Y:S04]  /*225b0*/  LDL R13, [R1+0x214] ;  /* 0x00021400010d7983 */ /* 0x000f280000100800 */
[----:B------:R-:W-:Y:S04]  /*225c0*/  STL [R1+0x210], R12 ;  /* 0x0002100c01007387 */ /* 0x000fe80000100800 */
[----:B------:R-:W3:Y:S04]  /*225d0*/  LDL R14, [R1+0x210] ;  /* 0x00021000010e7983 */ /* 0x000ee80000100800 */
[----:B----4-:R-:W1:Y:S02]  /*225e0*/  SHFL.BFLY PT, R10, R13, 0x2, 0x1f ;  /* 0x0c401f000d0a7f89 */ /* 0x010e6400000e0000 */
[----:B-1----:R-:W-:-:S05]  /*225f0*/  FMNMX.FTZ R10, R10, R13, !PT ;  /* 0x0000000d0a0a7209 */ /* 0x002fca0007810000 */
[----:B------:R-:W1:Y:S01]  /*22600*/  SHFL.BFLY PT, R11, R10, 0x1, 0x1f ;  /* 0x0c201f000a0b7f89 */ /* 0x000e6200000e0000 */
[----:B---3--:R-:W-:Y:S01]  /*22610*/  FMUL.FTZ R5, R41, R14 ;  /* 0x0000000e29057220 */ /* 0x008fe20000410000 */
[----:B------:R-:W-:-:S04]  /*22620*/  FSETP.NEU.FTZ.AND P0, PT, R14, -INF , PT ;  /* 0xff8000000e00780b */ /* 0x000fc80003f1d000 */
[----:B------:R-:W-:Y:S02]  /*22630*/  FSEL R5, R5, RZ, P0 ;  /* 0x000000ff05057208 */ /* 0x000fe40000000000 */
[----:B------:R-:W-:-:S03]  /*22640*/  FSEL R13, R14, RZ, P0 ;  /* 0x000000ff0e0d7208 */ /* 0x000fc60000000000 */
        /* <DEDUP_REMOVED lines=8> */
[----:B-1----:R-:W-:Y:S01]  /*226d0*/  FMNMX.FTZ R10, R10, R11, !PT ;  /* 0x0000000b0a0a7209 */ /* 0x002fe20007810000 */
[-CC-:B------:R-:W-:Y:S01]  /*226e0*/  FFMA.FTZ R34, R72, R41.reuse, -R5.reuse ;  /* 0x0000002948227223 */ /* 0x180fe20000010805 */
[----:B------:R-:W-:-:S02]  /*226f0*/  FFMA.FTZ R176, R82, R41, -R5 ;  /* 0x0000002952b07223 */ /* 0x000fc40000010805 */
        /* <DEDUP_REMOVED lines=16> */
[C---:B------:R-:W-:Y:S01]  /*22800*/  FMUL.FTZ R5, R10.reuse, R41 ;  /* 0x000000290a057220 */ /* 0x040fe20000410000 */
[----:B------:R-:W-:-:S02]  /*22810*/  FSEL R12, R10, RZ, P0 ;  /* 0x000000ff0a0c7208 */ /* 0x000fc40000000000 */
[----:B------:R-:W-:Y:S02]  /*22820*/  FMUL.FTZ R13, R8, R41 ;  /* 0x00000029080d7220 */ /* 0x000fe40000410000 */
        /* <DEDUP_REMOVED lines=10> */
[----:B------:R-:W1:Y:S01]  /*228d0*/  MUFU.EX2 R12, R12 ;  /* 0x0000000c000c7308 */ /* 0x000e620000000800 */
[----:B------:R-:W-:-:S07]  /*228e0*/  FFMA.FTZ R30, R17, R41, -R8 ;  /* 0x00000029111e7223 */ /* 0x000fce0000010808 */
[----:B------:R-:W3:Y:S08]  /*228f0*/  MUFU.EX2 R15, R15 ;  /* 0x0000000f000f7308 */ /* 0x000ef00000000800 */
[----:B------:R-:W4:Y:S01]  /*22900*/  MUFU.EX2 R161, R161 ;  /* 0x000000a100a17308 */ /* 0x000f220000000800 */
[----:B------:R-:W-:-:S07]  /*22910*/  FFMA.FTZ R169, R25, R41, -R8 ;  /* 0x0000002919a97223 */ /* 0x000fce0000010808 */
[----:B------:R-:W0:Y:S08]  /*22920*/  MUFU.EX2 R162, R162 ;  /* 0x000000a200a27308 */ /* 0x000e300000000800 */
[----:B------:R-:W0:Y:S01]  /*22930*/  MUFU.EX2 R31, R31 ;  /* 0x0000001f001f7308 */ /* 0x000e220000000800 */
[----:B--2---:R-:W-:Y:S01]  /*22940*/  FFMA.FTZ R6, R13, R6, R160 ;  /* 0x000000060d067223 */ /* 0x004fe200000100a0 */
[----:B-1----:R-:W-:-:S06]  /*22950*/  FFMA.FTZ R16, R7, R12, R32 ;  /* 0x0000000c07107223 */ /* 0x002fcc0000010020 */
[----:B------:R-:W1:Y:S01]  /*22960*/  MUFU.EX2 R37, R37 ;  /* 0x0000002500257308 */ /* 0x000e620000000800 */
[----:B------:R-:W-:-:S07]  /*22970*/  FFMA.FTZ R29, R38, R41, -R8 ;  /* 0x00000029261d7223 */ /* 0x000fce0000010808 */
[----:B------:R-:W2:Y:S01]  /*22980*/  MUFU.EX2 R163, R163 ;  /* 0x000000a300a37308 */ /* 0x000ea20000000800 */
[----:B---3--:R-:W-:Y:S01]  /*22990*/  FADD.FTZ R5, R15, R6 ;  /* 0x000000060f057221 */ /* 0x008fe20000010000 */
[----:B----4-:R-:W-:-:S06]  /*229a0*/  FADD.FTZ R16, R161, R16 ;  /* 0x00000010a1107221 */ /* 0x010fcc0000010000 */
[----:B------:R-:W3:Y:S01]  /*229b0*/  MUFU.EX2 R36, R36 ;  /* 0x0000002400247308 */ /* 0x000ee20000000800 */
[----:B------:R-:W-:-:S07]  /*229c0*/  FFMA.FTZ R171, R39, R41, -R8 ;  /* 0x0000002927ab7223 */ /* 0x000fce0000010808 */
[----:B------:R-:W4:Y:S01]  /*229d0*/  MUFU.EX2 R30, R30 ;  /* 0x0000001e001e7308 */ /* 0x000f220000000800 */
[----:B0-----:R-:W-:Y:S01]  /*229e0*/  FADD.FTZ R6, R162, R5 ;  /* 0x00000005a2067221 */ /* 0x001fe20000010000 */
[----:B------:R-:W-:-:S06]  /*229f0*/  FADD.FTZ R16, R31, R16 ;  /* 0x000000101f107221 */ /* 0x000fcc0000010000 */
[----:B------:R-:W0:Y:S01]  /*22a00*/  MUFU.EX2 R168, R168 ;  /* 0x000000a800a87308 */ /* 0x000e220000000800 */
[----:B------:R-:W-:-:S07]  /*22a10*/  FFMA.FTZ R28, R42, R41, -R8 ;  /* 0x000000292a1c7223 */ /* 0x000fce0000010808 */
[----:B------:R-:W0:Y:S01]  /*22a20*/  MUFU.EX2 R169, R169 ;  /* 0x000000a900a97308 */ /* 0x000e220000000800 */
[----:B-1----:R-:W-:Y:S01]  /*22a30*/  FADD.FTZ R5, R37, R6 ;  /* 0x0000000625057221 */ /* 0x002fe20000010000 */
[----:B--2---:R-:W-:-:S06]  /*22a40*/  FADD.FTZ R7, R163, R16 ;  /* 0x00000010a3077221 */ /* 0x004fcc0000010000 */
        /* <DEDUP_REMOVED lines=75> */
[----:B------:R-:W1:Y:S08]  /*22f00*/  MUFU.EX2 R182, R182 ;  /* 0x000000b600b67308 */ /* 0x000e700000000800 */
[----:B------:R-:W2:Y:S01]  /*22f10*/  MUFU.EX2 R20, R20 ;  /* 0x0000001400147308 */ /* 0x000ea20000000800 */
[----:B---3--:R-:W-:Y:S01]  /*22f20*/  FADD.FTZ R8, R187, R8 ;  /* 0x00000008bb087221 */ /* 0x008fe20000010000 */
[----:B----4-:R-:W-:-:S06]  /*22f30*/  FADD.FTZ R6, R184, R7 ;  /* 0x00000007b8067221 */ /* 0x010fcc0000010000 */
[----:B------:R-:W3:Y:S08]  /*22f40*/  MUFU.EX2 R180, R180 ;  /* 0x000000b400b47308 */ /* 0x000ef00000000800 */
[----:B------:R-:W4:Y:S01]  /*22f50*/  MUFU.EX2 R5, R5 ;  /* 0x0000000500057308 */ /* 0x000f220000000800 */
[----:B0-----:R-:W-:Y:S01]  /*22f60*/  FADD.FTZ R7, R181, R8 ;  /* 0x00000008b5077221 */ /* 0x001fe20000010000 */
[----:B------:R-:W-:-:S06]  /*22f70*/  FADD.FTZ R9, R17, R6 ;  /* 0x0000000611097221 */ /* 0x000fcc0000010000 */
[----:B------:R-:W0:Y:S08]  /*22f80*/  MUFU.EX2 R21, R21 ;  /* 0x0000001500157308 */ /* 0x000e300000000800 */
[----:B------:R-:W0:Y:S01]  /*22f90*/  MUFU.EX2 R16, R16 ;  /* 0x0000001000107308 */ /* 0x000e220000000800 */
[----:B-1----:R-:W-:Y:S01]  /*22fa0*/  FADD.FTZ R7, R182, R7 ;  /* 0x00000007b6077221 */ /* 0x002fe20000010000 */
[----:B--2---:R-:W-:-:S03]  /*22fb0*/  FADD.FTZ R6, R20, R9 ;  /* 0x0000000914067221 */ /* 0x004fc60000010000 */
[----:B---3--:R-:W-:Y:S01]  /*22fc0*/  FADD.FTZ R8, R180, R7 ;  /* 0x00000007b4087221 */ /* 0x008fe20000010000 */
[----:B----4-:R-:W-:-:S03]  /*22fd0*/  FADD.FTZ R7, R5, R6 ;  /* 0x0000000605077221 */ /* 0x010fc60000010000 */
[----:B0-----:R-:W-:Y:S01]  /*22fe0*/  FADD.FTZ R6, R21, R8 ;  /* 0x0000000815067221 */ /* 0x001fe20000010000 */
        /* <DEDUP_REMOVED lines=351> */
[C---:B------:R-:W-:Y:S01]  /*245e0*/  FMUL.FTZ R55, R12.reuse, R42 ;  /* 0x0000002a0c377220 */ /* 0x040fe20000410000 */
[C---:B------:R-:W-:Y:S01]  /*245f0*/  FMUL.FTZ R61, R12.reuse, R44 ;  /* 0x0000002c0c3d7220 */ /* 0x040fe20000410000 */
[C---:B------:R-:W-:Y:S01]  /*24600*/  FMUL.FTZ R41, R12.reuse, R41 ;  /* 0x000000290c297220 */ /* 0x040fe20000410000 */
[C---:B------:R-:W-:Y:S01]  /*24610*/  FMUL.FTZ R27, R12.reuse, R27 ;  /* 0x0000001b0c1b7220 */ /* 0x040fe20000410000 */
[C---:B---3--:R-:W-:Y:S01]  /*24620*/  FMUL.FTZ R47, R12.reuse, R40 ;  /* 0x000000280c2f7220 */ /* 0x048fe20000410000 */
[C---:B------:R-:W-:Y:S01]  /*24630*/  FMUL.FTZ R39, R12.reuse, R39 ;  /* 0x000000270c277220 */ /* 0x040fe20000410000 */
[C---:B-1----:R-:W-:Y:S01]  /*24640*/  FMUL.FTZ R49, R12.reuse, R38 ;  /* 0x000000260c317220 */ /* 0x042fe20000410000 */
        /* <DEDUP_REMOVED lines=40> */
[----:B------:R3:W-:Y:S01]  /*248d0*/  ST.E desc[UR44][R18.64+0x438], R25 ;  /* 0x0004381912007985 */ /* 0x0007e2000c10192c */
[----:B------:R4:W-:Y:S06]  /*248e0*/  BAR.SYNC.DEFER_BLOCKING R26, 0x100 ;  /* 0x0004001a0000751d */ /* 0x0009ec0000010000 */
[----:B0-----:R-:W2:Y:S04]  /*248f0*/  LD.E R27, desc[UR44][R18.64+0x240] ;  /* 0x0002402c121b7980 */ /* 0x001ea8000c101900 */
[----:B------:R-:W4:Y:S04]  /*24900*/  LD.E R24, desc[UR44][R2.64] ;  /* 0x0000002c02187980 */ /* 0x000f28000c101900 */
[----:B------:R-:W4:Y:S04]  /*24910*/  LD.E.64 R12, desc[UR44][R18.64+0x88] ;  /* 0x0000882c120c7980 */ /* 0x000f28000c101b00 */
[----:B--2---:R0:W-:Y:S04]  /*24920*/  ST.E desc[UR44][R18.64+0x240], R27 ;  /* 0x0002401b12007985 */ /* 0x0041e8000c10192c */
[----:B-1----:R-:W2:Y:S04]  /*24930*/  LD.E R39, desc[UR44][R6.64] ;  /* 0x0000002c06277980 */ /* 0x002ea8000c101900 */
[----:B--2---:R1:W-:Y:S04]  /*24940*/  ST.E desc[UR44][R6.64], R39 ;  /* 0x0000002706007985 */ /* 0x0043e8000c10192c */
[----:B------:R-:W2:Y:S04]  /*24950*/  LD.E R41, desc[UR44][R10.64] ;  /* 0x0000002c0a297980 */ /* 0x000ea8000c101900 */
[----:B--2---:R2:W-:Y:S04]  /*24960*/  ST.E desc[UR44][R10.64], R41 ;  /* 0x000000290a007985 */ /* 0x0045e8000c10192c */
[----:B------:R-:W3:Y:S04]  /*24970*/  LD.E R43, desc[UR44][R8.64] ;  /* 0x0000002c082b7980 */ /* 0x000ee8000c101900 */
[----:B---3--:R3:W-:Y:S04]  /*24980*/  ST.E desc[UR44][R8.64], R43 ;  /* 0x0000002b08007985 */ /* 0x0087e8000c10192c */
[----:B------:R-:W4:Y:S04]  /*24990*/  LD.E R25, desc[UR44][R18.64+0x250] ;  /* 0x0002502c12197980 */ /* 0x000f28000c101900 */
[----:B------:R-:W4:Y:S04]  /*249a0*/  LD.E R45, desc[UR44][R18.64+0x254] ;  /* 0x0002542c122d7980 */ /* 0x000f28000c101900 */
[----:B------:R-:W4:Y:S04]  /*249b0*/  LD.E R47, desc[UR44][R18.64+0x258] ;  /* 0x0002582c122f7980 */ /* 0x000f28000c101900 */
[----:B0-----:R-:W4:Y:S04]  /*249c0*/  LD.E R27, desc[UR44][R18.64+0x25c] ;  /* 0x00025c2c121b7980 */ /* 0x001f28000c101900 */
[----:B------:R-:W4:Y:S04]  /*249d0*/  LD.E R49, desc[UR44][R18.64+0x260] ;  /* 0x0002602c12317980 */ /* 0x000f28000c101900 */
[----:B------:R-:W4:Y:S04]  /*249e0*/  LD.E R51, desc[UR44][R18.64+0x264] ;  /* 0x0002642c12337980 */ /* 0x000f28000c101900 */
[----:B-1----:R-:W4:Y:S04]  /*249f0*/  LD.E R39, desc[UR44][R18.64+0x268] ;  /* 0x0002682c12277980 */ /* 0x002f28000c101900 */
        /* <DEDUP_REMOVED lines=76> */
[----:B--2---:R2:W-:Y:S04]  /*24ec0*/  ST.E desc[UR44][R18.64+0x270], R41 ;  /* 0x0002702912007985 */ /* 0x0045e8000c10192c */
[----:B------:R-:W-:Y:S04]  /*24ed0*/  ST.E desc[UR44][R18.64+0x274], R55 ;  /* 0x0002743712007985 */ /* 0x000fe8000c10192c */
[----:B---3--:R3:W-:Y:S04]  /*24ee0*/  ST.E desc[UR44][R18.64+0x278], R43 ;  /* 0x0002782b12007985 */ /* 0x0087e8000c10192c */
[----:B------:R3:W-:Y:S04]  /*24ef0*/  ST.E desc[UR44][R18.64+0x27c], R57 ;  /* 0x00027c3912007985 */ /* 0x0007e8000c10192c */
[----:B------:R3:W-:Y:S04]  /*24f00*/  ST.E desc[UR44][R18.64+0x280], R59 ;  /* 0x0002803b12007985 */ /* 0x0007e8000c10192c */
[----:B------:R3:W-:Y:S04]  /*24f10*/  ST.E desc[UR44][R18.64+0x284], R61 ;  /* 0x0002843d12007985 */ /* 0x0007e8000c10192c */
[----:B------:R3:W-:Y:S04]  /*24f20*/  ST.E desc[UR44][R18.64+0x288], R63 ;  /* 0x0002883f12007985 */ /* 0x0007e8000c10192c */
[----:B------:R3:W-:Y:S04]  /*24f30*/  ST.E desc[UR44][R18.64+0x28c], R65 ;  /* 0x00028c4112007985 */ /* 0x0007e8000c10192c */
[----:B0-----:R-:W4:Y:S04]  /*24f40*/  LD.E R25, desc[UR44][R18.64+0x290] ;  /* 0x0002902c12197980 */ /* 0x001f28000c101900 */
[----:B-1----:R-:W4:Y:S04]  /*24f50*/  LD.E R27, desc[UR44][R18.64+0x298] ;  /* 0x0002982c121b7980 */ /* 0x002f28000c101900 */
        /* <DEDUP_REMOVED lines=155> */
[----:B0-----:R-:W3:Y:S01]  /*25910*/  LDL R25, [R1+0x68] ;  /* 0x0000680001197983 */ /* 0x001ee20000100800 */
[----:B------:R-:W-:-:S02]  /*25920*/  IMAD R12, R24, 0xc00, R12 ;  /* 0x00000c00180c7824 */ /* 0x000fc400078e020c */
[----:B-1----:R-:W-:Y:S01]  /*25930*/  IMAD.MOV.U32 R27, RZ, RZ, R13 ;  /* 0x000000ffff1b7224 */ /* 0x002fe200078e000d */
[----:B------:R-:W-:Y:S01]  /*25940*/  F2FP.F16.F32.PACK_AB R162, R37, R162 ;  /* 0x000000a225a2723e */ /* 0x000fe200000000ff */
[C---:B------:R-:W-:Y:S01]  /*25950*/  VIADD R24, R12.reuse, 0x80 ;  /* 0x000000800c187836 */ /* 0x040fe20000000000 */
[----:B------:R-:W-:Y:S01]  /*25960*/  IADD3 R26, R12, 0x100, RZ ;  /* 0x000001000c1a7810 */ /* 0x000fe20007ffe0ff */
[----:B------:R-:W3:Y:S01]  /*25970*/  LD.E R37, desc[UR44][R18.64+0x274] ;  /* 0x0002742c12257980 */ /* 0x000ee2000c101900 */
[----:B------:R-:W-:Y:S02]  /*25980*/  R2UR UR15, R27 ;  /* 0x000000001b0f72ca */ /* 0x000fe400000e0000 */
[----:B------:R-:W-:Y:S01]  /*25990*/  R2UR UR10, R24 ;  /* 0x00000000180a72ca */ /* 0x000fe200000e0000 */
[----:B------:R-:W3:Y:S01]  /*259a0*/  LD.E R38, desc[UR44][R18.64+0x278] ;  /* 0x0002782c12267980 */ /* 0x000ee2000c101900 */
[----:B------:R-:W-:Y:S02]  /*259b0*/  R2UR UR14, R26 ;  /* 0x000000001a0e72ca */ /* 0x000fe400000e0000 */
[----:B------:R-:W-:Y:S01]  /*259c0*/  F2FP.F16.F32.PACK_AB R168, R168, R36 ;  /* 0x00000024a8a8723e */ /* 0x000fe200000000ff */
[----:B------:R-:W3:Y:S01]  /*259d0*/  LD.E R24, desc[UR44][R18.64+0x240] ;  /* 0x0002402c12187980 */ /* 0x000ee2000c101900 */
[----:B------:R-:W-:-:S02]  /*259e0*/  F2FP.F16.F32.PACK_AB R170, R170, R35 ;  /* 0x00000023aaaa723e */ /* 0x000fc400000000ff */
[----:B------:R-:W-:Y:S01]  /*259f0*/  F2FP.F16.F32.PACK_AB R176, R176, R34 ;  /* 0x00000022b0b0723e */ /* 0x000fe200000000ff */
[----:B------:R-:W3:Y:S01]  /*25a00*/  LD.E R35, desc[UR44][R18.64+0x26c] ;  /* 0x00026c2c12237980 */ /* 0x000ee2000c101900 */
[----:B------:R-:W-:Y:S02]  /*25a10*/  F2FP.F16.F32.PACK_AB R178, R178, R33 ;  /* 0x00000021b2b2723e */ /* 0x000fe400000000ff */
[----:B------:R-:W-:Y:S01]  /*25a20*/  F2FP.F16.F32.PACK_AB R161, R161, R32 ;  /* 0x00000020a1a1723e */ /* 0x000fe200000000ff */
[----:B------:R-:W3:Y:S01]  /*25a30*/  LD.E R33, desc[UR44][R18.64+0x264] ;  /* 0x0002642c12217980 */ /* 0x000ee2000c101900 */
[----:B------:R-:W-:Y:S02]  /*25a40*/  F2FP.F16.F32.PACK_AB R163, R163, R31 ;  /* 0x0000001fa3a3723e */ /* 0x000fe400000000ff */
[----:B------:R-:W-:Y:S01]  /*25a50*/  F2FP.F16.F32.PACK_AB R169, R169, R30 ;  /* 0x0000001ea9a9723e */ /* 0x000fe200000000ff */
[----:B------:R-:W3:Y:S01]  /*25a60*/  LD.E R31, desc[UR44][R18.64+0x25c] ;  /* 0x00025c2c121f7980 */ /* 0x000ee2000c101900 */
[----:B------:R-:W-:-:S02]  /*25a70*/  F2FP.F16.F32.PACK_AB R171, R171, R29 ;  /* 0x0000001dabab723e */ /* 0x000fc400000000ff */
[----:B------:R-:W-:Y:S01]  /*25a80*/  F2FP.F16.F32.PACK_AB R177, R177, R28 ;  /* 0x0000001cb1b1723e */ /* 0x000fe200000000ff */
        /* <DEDUP_REMOVED lines=8> */
[----:B--2---:R-:W4:Y:S04]  /*25b10*/  LD.E R41, desc[UR44][R18.64+0x284] ;  /* 0x0002842c12297980 */ /* 0x004f28000c101900 */
[----:B------:R-:W4:Y:S04]  /*25b20*/  LD.E R42, desc[UR44][R18.64+0x288] ;  /* 0x0002882c122a7980 */ /* 0x000f28000c101900 */
[----:B---3--:R-:W4:Y:S04]  /*25b30*/  LD.E R43, desc[UR44][R18.64+0x28c] ;  /* 0x00028c2c122b7980 */ /* 0x008f28000c101900 */
        /* <DEDUP_REMOVED lines=57> */
[----:B------:R-:W-:Y:S01]  /*25ed0*/  ISETP.NE.U32.AND P0, PT, R25, RZ, PT ;  /* 0x000000ff1900720c */ /* 0x000fe20003f05070 */
[----:B------:R-:W-:-:S02]  /*25ee0*/  IMAD.MOV.U32 R25, RZ, RZ, R13 ;  /* 0x000000ffff197224 */ /* 0x000fc400078e000d */
[----:B------:R-:W4:Y:S03]  /*25ef0*/  LD.E R101, desc[UR44][R18.64+0x374] ;  /* 0x0003742c12657980 */ /* 0x000f26000c101900 */
        /* <DEDUP_REMOVED lines=55> */
[----:B------:R-:W-:Y:S02]  /*26270*/  R2UR UR7, R13 ;  /* 0x000000000d0772ca */ /* 0x000fe400000e0000 */
[----:B------:R-:W-:Y:S01]  /*26280*/  F2FP.F16.F32.PACK_AB R160, R15, R160 ;  /* 0x000000a00fa0723e */ /* 0x000fe200000000ff */
[----:B------:R-:W-:-:S03]  /*26290*/  VOTEU.ANY UP0, P0 ;  /* 0x00000000003f7886 */ /* 0x000fc60000000100 */
[----:B----4-:R-:W-:-:S07]  /*262a0*/  WARPGROUP.ARRIVE ;  /* 0x00000000000079c5 */ /* 0x010fce0000000000 */
        /* <DEDUP_REMOVED lines=1072> */
[----:B------:R1:W5:Y:S04]  /*2a5b0*/  LD.E R4, desc[UR44][R2.64] ;  /* 0x0000002c02047980 */ /* 0x000368000c101900 */
[----:B--2---:R-:W2:Y:S01]  /*2a5c0*/  LD.E R5, desc[UR44][R6.64] ;  /* 0x0000002c06057980 */ /* 0x004ea2000c101900 */
[----:B------:R-:W-:Y:S01]  /*2a5d0*/  BSSY B0, `(.L_x_13122) ;  /* 0x0000005000007945 */ /* 0x000fe20003800000 */
[----:B--2---:R-:W-:-:S04]  /*2a5e0*/  LOP3.LUT R5, R5, 0x1, RZ, 0xfc, !PT ;  /* 0x0000000105057812 */ /* 0x004fc800078efcff */
[----:B------:R-:W-:-:S13]  /*2a5f0*/  ISETP.NE.AND P0, PT, R5, 0x3, PT ;  /* 0x000000030500780c */ /* 0x000fda0003f05270 */
[----:B-1----:R-:W-:Y:S05]  /*2a600*/  @!P0 BRA `(.L_x_13123) ;  /* 0x0000000000048947 */ /* 0x002fea0003800000 */
[----:B------:R-:W-:Y:S01]  /*2a610*/  BPT.TRAP 0x1 ;  /* 0x000000040000795c */ /* 0x000fe20000300000 */
.L_x_13123:
[----:B------:R-:W-:Y:S05]  /*2a620*/  BSYNC B0 ;  /* 0x0000000000007941 */ /* 0x000fea0003800000 */
.L_x_13122:
        /* <DEDUP_REMOVED lines=9> */
.L_x_13095:
[----:B------:R-:W3:Y:S01]  /*2a6c0*/  LDL R7, [R1+0x220] ;  /* 0x0002200001077983 */ /* 0x000ee20000100800 */
[----:B------:R-:W-:Y:S05]  /*2a6d0*/  WARPSYNC.ALL ;  /* 0x0000000000007948 */ /* 0x000fea0003800000 */
[----:B-1----:R-:W4:Y:S04]  /*2a6e0*/  LDL R5, [R1+0x224] ;  /* 0x0002240001057983 */ /* 0x002f280000100800 */
[----:B------:R-:W5:Y:S04]  /*2a6f0*/  LDL.64 R16, [R1+0x240] ;  /* 0x0002400001107983 */ /* 0x000f680000100a00 */
[----:B------:R-:W5:Y:S04]  /*2a700*/  LDL.64 R20, [R1+0x250] ;  /* 0x0002500001147983 */ /* 0x000f680000100a00 */
[----:B------:R-:W5:Y:S04]  /*2a710*/  LDL.64 R14, [R1+0x260] ;  /* 0x00026000010e7983 */ /* 0x000f680000100a00 */
[----:B------:R-:W5:Y:S04]  /*2a720*/  LDL.64 R12, [R1+0x270] ;  /* 0x00027000010c7983 */ /* 0x000f680000100a00 */
[----:B------:R-:W5:Y:S04]  /*2a730*/  LDL.64 R10, [R1+0x280] ;  /* 0x00028000010a7983 */ /* 0x000f680000100a00 */
[----:B------:R-:W5:Y:S04]  /*2a740*/  LDL.64 R8, [R1+0x290] ;  /* 0x0002900001087983 */ /* 0x000f680000100a00 */
[----:B------:R-:W5:Y:S01]  /*2a750*/  LDL R121, [R1+0x1f0] ;  /* 0x0001f00001797983 */ /* 0x000f620000100800 */
[----:B------:R-:W-:-:S03]  /*2a760*/  IMAD.MOV.U32 R116, RZ, RZ, RZ ;  /* 0x000000ffff747224 */ /* 0x000fc600078e00ff */
[----:B------:R-:W5:Y:S01]  /*2a770*/  LDL.64 R104, [R1+0x320] ;  /* 0x0003200001687983 */ /* 0x000f620000100a00 */
[----:B------:R-:W-:Y:S02]  /*2a780*/  IMAD.MOV.U32 R117, RZ, RZ, -0x800000 ;  /* 0xff800000ff757424 */ /* 0x000fe400078e00ff */
        /* <DEDUP_REMOVED lines=44> */
[----:B---3--:R-:W0:Y:S02]  /*2aa50*/  SHFL.BFLY PT, R0, R7, 0x2, 0x1f ;  /* 0x0c401f0007007f89 */ /* 0x008e2400000e0000 */
[----:B0-----:R-:W-:-:S02]  /*2aa60*/  FADD.FTZ R2, R7, R0 ;  /* 0x0000000007027221 */ /* 0x001fc40000010000 */
[----:B------:R-:W3:Y:S04]  /*2aa70*/  LDL.64 R6, [R1+0x2c0] ;  /* 0x0002c00001067983 */ /* 0x000ee80000100a00 */
[----:B------:R-:W2:Y:S02]  /*2aa80*/  SHFL.BFLY PT, R3, R2, 0x1, 0x1f ;  /* 0x0c201f0002037f89 */ /* 0x000ea400000e0000 */
[----:B--2---:R-:W-:-:S05]  /*2aa90*/  FADD.FTZ R4, R2, R3 ;  /* 0x0000000302047221 */ /* 0x004fca0000010000 */
[----:B------:R-:W-:Y:S04]  /*2aaa0*/  STL [R1+0x220], R4 ;  /* 0x0002200401007387 */ /* 0x000fe80000100800 */
[----:B------:R-:W2:Y:S04]  /*2aab0*/  LDL R30, [R1+0x220] ;  /* 0x00022000011e7983 */ /* 0x000ea80000100800 */
[----:B----4-:R-:W0:Y:S02]  /*2aac0*/  SHFL.BFLY PT, R0, R5, 0x2, 0x1f ;  /* 0x0c401f0005007f89 */ /* 0x010e2400000e0000 */
[----:B0-----:R-:W-:-:S02]  /*2aad0*/  FADD.FTZ R3, R0, R5 ;  /* 0x0000000500037221 */ /* 0x001fc40000010000 */
[----:B------:R-:W4:Y:S04]  /*2aae0*/  LDL.64 R4, [R1+0x2b0] ;  /* 0x0002b00001047983 */ /* 0x000f280000100a00 */
[----:B------:R-:W0:Y:S02]  /*2aaf0*/  SHFL.BFLY PT, R0, R3, 0x1, 0x1f ;  /* 0x0c201f0003007f89 */ /* 0x000e2400000e0000 */
[----:B0-----:R-:W-:Y:S02]  /*2ab00*/  FADD.FTZ R0, R3, R0 ;  /* 0x0000000003007221 */ /* 0x001fe40000010000 */
[----:B------:R-:W3:Y:S03]  /*2ab10*/  LDL.64 R2, [R1+0x2a0] ;  /* 0x0002a00001027983 */ /* 0x000ee60000100a00 */
[----:B------:R-:W-:-:S13]  /*2ab20*/  FSETP.NE.FTZ.AND P1, PT, R0, RZ, PT ;  /* 0x000000ff0000720b */ /* 0x000fda0003f35000 */
[----:B------:R-:W4:Y:S04]  /*2ab30*/  @P1 LDL R28, [R1+0x230] ;  /* 0x00023000011c1983 */ /* 0x000f280000100800 */
[----:B------:R-:W4:Y:S01]  /*2ab40*/  @P1 LDL R29, [R1+0x214] ;  /* 0x00021400011d1983 */ /* 0x000f220000100800 */
[----:B--2---:R-:W-:-:S13]  /*2ab50*/  FSETP.NE.FTZ.AND P0, PT, R30, RZ, PT ;  /* 0x000000ff1e00720b */ /* 0x004fda0003f15000 */
[----:B------:R-:W2:Y:S04]  /*2ab60*/  @P0 LDL R24, [R1+0x230] ;  /* 0x0002300001180983 */ /* 0x000ea80000100800 */
[----:B------:R-:W2:Y:S01]  /*2ab70*/  @P0 LDL R25, [R1+0x210] ;  /* 0x0002100001190983 */ /* 0x000ea20000100800 */
[----:B------:R-:W0:Y:S08]  /*2ab80*/  @P1 MUFU.LG2 R27, R0 ;  /* 0x00000000001b1308 */ /* 0x000e300000000c00 */
[----:B------:R-:W1:Y:S08]  /*2ab90*/  @P0 MUFU.LG2 R26, R30 ;  /* 0x0000001e001a0308 */ /* 0x000e700000000c00 */
[----:B------:R-:W1:Y:S01]  /*2aba0*/  @P0 MUFU.RCP R116, R30 ;  /* 0x0000001e00740308 */ /* 0x000e620000001000 */
[----:B0-----:R-:W-:Y:S01]  /*2abb0*/  @P1 FMUL.FTZ R31, R27, 0.69314718246459960938 ;  /* 0x3f3172181b1f1820 */ /* 0x001fe20000410000 */
[----:B-----5:R-:W-:-:S02]  /*2abc0*/  VIADD R121, R121, 0x1 ;  /* 0x0000000179797836 */ /* 0x020fc40000000000 */
[----:B-1----:R-:W-:Y:S01]  /*2abd0*/  @P0 FMUL.FTZ R27, R26, 0.69314718246459960938 ;  /* 0x3f3172181a1b0820 */ /* 0x002fe20000410000 */
        /* <DEDUP_REMOVED lines=17> */
[----:B------:R-:W-:Y:S01]  /*2acf0*/  FMUL.FTZ R6, R6, R116 ;  /* 0x0000007406067220 */ /* 0x000fe20000410000 */
[----:B------:R-:W-:Y:S01]  /*2ad00*/  STL.64 [R1+0x240], R16 ;  /* 0x0002401001007387 */ /* 0x000fe20000100a00 */
[----:B------:R-:W-:-:S03]  /*2ad10*/  @P1 FMUL.FTZ R28, R28, 0.69314718246459960938 ;  /* 0x3f3172181c1c1820 */ /* 0x000fc60000410000 */
[----:B------:R-:W-:Y:S01]  /*2ad20*/  STL.64 [R1+0x250], R20 ;  /* 0x0002501401007387 */ /* 0x000fe20000100a00 */
[----:B------:R-:W-:-:S03]  /*2ad30*/  @P1 FFMA.FTZ R118, R28, R29, R31 ;  /* 0x0000001d1c761223 */ /* 0x000fc6000001001f */
[----:B------:R-:W-:Y:S04]  /*2ad40*/  STL.64 [R1+0x260], R14 ;  /* 0x0002600e01007387 */ /* 0x000fe80000100a00 */
[----:B------:R0:W-:Y:S04]  /*2ad50*/  STL.64 [R1+0x270], R12 ;  /* 0x0002700c01007387 */ /* 0x0001e80000100a00 */
[----:B------:R-:W-:Y:S04]  /*2ad60*/  STL.64 [R1+0x280], R10 ;  /* 0x0002800a01007387 */ /* 0x000fe80000100a00 */
[----:B------:R1:W-:Y:S04]  /*2ad70*/  STL.64 [R1+0x290], R8 ;  /* 0x0002900801007387 */ /* 0x0003e80000100a00 */
[----:B------:R-:W-:Y:S04]  /*2ad80*/  STL.64 [R1+0x2a0], R2 ;  /* 0x0002a00201007387 */ /* 0x000fe80000100a00 */
[----:B------:R3:W-:Y:S04]  /*2ad90*/  STL.64 [R1+0x2b0], R4 ;  /* 0x0002b00401007387 */ /* 0x0007e80000100a00 */
[----:B------:R4:W-:Y:S04]  /*2ada0*/  STL.64 [R1+0x2c0], R6 ;  /* 0x0002c00601007387 */ /* 0x0009e80000100a00 */
[----:B------:R-:W5:Y:S04]  /*2adb0*/  LDL.64 R30, [R1+0x388] ;  /* 0x00038800011e7983 */ /* 0x000f680000100a00 */
[----:B------:R-:W5:Y:S04]  /*2adc0*/  LDL.64 R28, [R1+0x398] ;  /* 0x00039800011c7983 */ /* 0x000f680000100a00 */
[----:B0-----:R-:W5:Y:S04]  /*2add0*/  LDL.64 R12, [R1+0x3a8] ;  /* 0x0003a800010c7983 */ /* 0x001f680000100a00 */
[----:B------:R-:W5:Y:S04]  /*2ade0*/  LDL.64 R20, [R1+0x3c8] ;  /* 0x0003c80001147983 */ /* 0x000f680000100a00 */
[----:B------:R-:W5:Y:S04]  /*2adf0*/  LDL.64 R16, [R1+0x3d8] ;  /* 0x0003d80001107983 */ /* 0x000f680000100a00 */
[----:B------:R-:W5:Y:S04]  /*2ae00*/  LDL.64 R14, [R1+0x3e8] ;  /* 0x0003e800010e7983 */ /* 0x000f680000100a00 */
[----:B-1----:R-:W5:Y:S04]  /*2ae10*/  LDL.64 R8, [R1+0x3f8] ;  /* 0x0003f80001087983 */ /* 0x002f680000100a00 */
[----:B---3--:R-:W3:Y:S04]  /*2ae20*/  LDL.64 R4, [R1+0x408] ;  /* 0x0004080001047983 */ /* 0x008ee80000100a00 */
[----:B------:R-:W3:Y:S04]  /*2ae30*/  LDL.64 R10, [R1+0x418] ;  /* 0x00041800010a7983 */ /* 0x000ee80000100a00 */
[----:B------:R-:W3:Y:S04]  /*2ae40*/  LDL.64 R2, [R1+0x428] ;  /* 0x0004280001027983 */ /* 0x000ee80000100a00 */
[----:B----4-:R-:W4:Y:S01]  /*2ae50*/  LDL.64 R6, [R1+0x438] ;  /* 0x0004380001067983 */ /* 0x010f220000100a00 */
[----:B--2---:R-:W-:-:S04]  /*2ae60*/  @P0 FMUL.FTZ R24, R24, 0.69314718246459960938 ;  /* 0x3f31721818180820 */ /* 0x004fc80000410000 */
[----:B------:R-:W-:Y:S02]  /*2ae70*/  @P0 FFMA.FTZ R117, R24, R25, R27 ;  /* 0x0000001918750223 */ /* 0x000fe4000001001b */
[----:B------:R-:W2:Y:S04]  /*2ae80*/  LDL.64 R26, [R1+0x358] ;  /* 0x00035800011a7983 */ /* 0x000ea80000100a00 */
[----:B------:R-:W2:Y:S01]  /*2ae90*/  LDL.64 R24, [R1+0x3b8] ;  /* 0x0003b80001187983 */ /* 0x000ea20000100a00 */
[----:B------:R-:W-:-:S13]  /*2aea0*/  ISETP.NE.AND P0, PT, R121, 0x2, PT ;  /* 0x000000027900780c */ /* 0x000fda0003f05270 */
[----:B------:R-:W2:Y:S01]  /*2aeb0*/  @!P0 LDL R120, [R1+0x1f4] ;  /* 0x0001f40001788983 */ /* 0x000ea20000100800 */
[----:B------:R-:W0:Y:S01]  /*2aec0*/  S2R R123, SR_TID.X ;  /* 0x00000000007b7919 */ /* 0x000e220000002100 */
[-C--:B------:R-:W-:Y:S01]  /*2aed0*/  FMUL.FTZ R105, R105, R116.reuse ;  /* 0x0000007469697220 */ /* 0x080fe20000410000 */
[----:B------:R-:W-:-:S05]  /*2aee0*/  FMUL.FTZ R104, R104, R116 ;  /* 0x0000007468687220 */ /* 0x000fca0000410000 */
[----:B------:R1:W-:Y:S02]  /*2aef0*/  STL.64 [R1+0x320], R104 ;  /* 0x0003206801007387 */ /* 0x0003e40000100a00 */
[----:B-1----:R-:W-:-:S06]  /*2af00*/  IMAD.MOV.U32 R104, RZ, RZ, RZ ;  /* 0x000000ffff687224 */ /* 0x002fcc00078e00ff */
[----:B------:R-:W1:Y:S01]  /*2af10*/  @P1 MUFU.RCP R104, R0 ;  /* 0x0000000000681308 */ /* 0x000e620000001000 */
[----:B------:R4:W-:Y:S01]  /*2af20*/  STL [R1+0x224], R0 ;  /* 0x0002240001007387 */ /* 0x0009e20000100800 */
[-C--:B------:R-:W-:Y:S01]  /*2af30*/  FMUL.FTZ R115, R115, R116.reuse ;  /* 0x0000007473737220 */ /* 0x080fe20000410000 */
[----:B0-----:R-:W-:Y:S01]  /*2af40*/  SHF.R.U32.HI R123, RZ, 0x7, R123 ;  /* 0x00000007ff7b7819 */ /* 0x001fe2000001167b */
[-C--:B------:R-:W-:Y:S01]  /*2af50*/  FMUL.FTZ R114, R114, R116.reuse ;  /* 0x0000007472727220 */ /* 0x080fe20000410000 */
[-C--:B------:R-:W-:Y:S01]  /*2af60*/  FMUL.FTZ R113, R113, R116.reuse ;  /* 0x0000007471717220 */ /* 0x080fe20000410000 */
[-C--:B------:R-:W-:Y:S01]  /*2af70*/  FMUL.FTZ R112, R112, R116.reuse ;  /* 0x0000007470707220 */ /* 0x080fe20000410000 */
[----:B------:R-:W-:Y:S01]  /*2af80*/  IADD3 R105, -R123, 0xb, RZ ;  /* 0x0000000b7b697810 */ /* 0x000fe20007ffe1ff */
        /* <DEDUP_REMOVED lines=94> */
[-C--:B------:R-:W-:Y:S01]  /*2b570*/  FMUL.FTZ R11, R11, R104.reuse ;  /* 0x000000680b0b7220 */ /* 0x080fe20000410000 */
[-C--:B------:R-:W-:Y:S01]  /*2b580*/  FMUL.FTZ R10, R10, R104.reuse ;  /* 0x000000680a0a7220 */ /* 0x080fe20000410000 */
[-C--:B------:R-:W-:Y:S01]  /*2b590*/  FMUL.FTZ R3, R3, R104.reuse ;  /* 0x0000006803037220 */ /* 0x080fe20000410000 */
[-C--:B------:R-:W-:Y:S01]  /*2b5a0*/  FMUL.FTZ R2, R2, R104.reuse ;  /* 0x0000006802027220 */ /* 0x080fe20000410000 */
[-C--:B----4-:R-:W-:Y:S01]  /*2b5b0*/  FMUL.FTZ R7, R7, R104.reuse ;  /* 0x0000006807077220 */ /* 0x090fe20000410000 */
        /* <DEDUP_REMOVED lines=39> */
[-C--:B------:R-:W-:Y:S01]  /*2b830*/  FMUL.FTZ R25, R25, R104.reuse ;  /* 0x0000006819197220 */ /* 0x080fe20000410000 */
        /* <DEDUP_REMOVED lines=25> */
[----:B------:R-:W-:-:S03]  /*2b9d0*/  @!P0 LOP3.LUT R120, R120, 0x1, RZ, 0x3c, !PT ;  /* 0x0000000178788812 */ /* 0x000fc600078e3cff */
[----:B------:R0:W-:Y:S04]  /*2b9e0*/  STL [R1+0x1f0], R121 ;  /* 0x0001f07901007387 */ /* 0x0001e80000100800 */
[----:B------:R0:W-:Y:S04]  /*2b9f0*/  @!P0 STL [R1+0x1f4], R120 ;  /* 0x0001f47801008387 */ /* 0x0001e80000100800 */
[----:B------:R0:W-:Y:S01]  /*2ba00*/  @!P0 STL [R1+0x1f0], RZ ;  /* 0x0001f0ff01008387 */ /* 0x0001e20000100800 */
[----:B------:R0:W-:Y:S08]  /*2ba10*/  BAR.ARV R105, 0x100 ;  /* 0x000400690000751d */ /* 0x0001f00000002000 */
[----:B------:R-:W-:Y:S06]  /*2ba20*/  BAR.ARV 0x8, 0x180 ;  /* 0x0206000000007b1d */ /* 0x000fec0000002000 */
[----:B------:R-:W-:-:S13]  /*2ba30*/  PLOP3.LUT P0, PT, PT, PT, PT, 0x8, 0x0 ;  /* 0x000000000000781c */ /* 0x000fda0003f0e170 */
.L_x_13002:
[----:B------:R-:W-:Y:S05]  /*2ba40*/  WARPSYNC.ALL ;  /* 0x0000000000007948 */ /* 0x000fea0003800000 */
[----:B------:R-:W1:Y:S08]  /*2ba50*/  S2UR UR4, SR_CgaCtaId ;  /* 0x00000000000479c3 */ /* 0x000e700000008800 */
[----:B------:R-:W-:Y:S01]  /*2ba60*/  BAR.SYNC.DEFER_BLOCKING 0x5, 0x180 ;  /* 0x0146000000007b1d */ /* 0x000fe20000010000 */
[----:B0-----:R-:W-:-:S05]  /*2ba70*/  MOV R2, 0x400 ;  /* 0x0000040000027802 */ /* 0x001fca0000000f00 */
[----:B------:R-:W-:Y:S01]  /*2ba80*/  BSSY B0, `(.L_x_13125) ;  /* 0x000050f000007945 */ /* 0x000fe20003800000 */
[----:B-1----:R-:W-:-:S05]  /*2ba90*/  IMAD.U32 R27, RZ, RZ, UR4 ;  /* 0x00000004ff1b7e24 */ /* 0x002fca000f8e00ff */
[----:B------:R-:W-:-:S05]  /*2baa0*/  LEA R2, R27, R2, 0x18 ;  /* 0x000000021b027211 */ /* 0x000fca00078ec0ff */
[----:B------:R0:W1:Y:S01]  /*2bab0*/  LDS.128 R96, [R2+0x324d0] ;  /* 0x0324d00002607984 */ /* 0x0000620000000c00 */
[----:B------:R-:W-:Y:S06]  /*2bac0*/  BAR.ARV 0x4, 0x180 ;  /* 0x0106000000007b1d */ /* 0x000fec0000002000 */
[----:B------:R-:W-:Y:S05]  /*2bad0*/  @P0 BRA `(.L_x_13126) ;  /* 0x00000040009c0947 */ /* 0x000fea0003800000 */
[----:B------:R-:W3:Y:S01]  /*2bae0*/  LDL R0, [R1+0x520] ;  /* 0x0005200001007983 */ /* 0x000ee20000100800 */
[----:B------:R-:W-:-:S03]  /*2baf0*/  ULDC UR4, c[0x0][0xbd4] ;  /* 0x0002f50000047ab9 */ /* 0x000fc60000000800 */
[----:B------:R-:W4:Y:S04]  /*2bb00*/  LDL.128 R56, [R1+0x240] ;  /* 0x0002400001387983 */ /* 0x000f280000100c00 */
[----:B------:R-:W2:Y:S04]  /*2bb10*/  LDL.128 R52, [R1+0x260] ;  /* 0x0002600001347983 */ /* 0x000ea80000100c00 */
[----:B------:R-:W2:Y:S04]  /*2bb20*/  LDL.128 R8, [R1+0x250] ;  /* 0x0002500001087983 */ /* 0x000ea80000100c00 */
[----:B------:R-:W2:Y:S04]  /*2bb30*/  LDL.128 R4, [R1+0x270] ;  /* 0x0002700001047983 */ /* 0x000ea80000100c00 */
[----:B-----5:R-:W2:Y:S04]  /*2bb40*/  LDL.128 R44, [R1+0x280] ;  /* 0x00028000012c7983 */ /* 0x020ea80000100c00 */
[----:B------:R-:W2:Y:S04]  /*2bb50*/  LDL.128 R48, [R1+0x290] ;  /* 0x0002900001307983 */ /* 0x000ea80000100c00 */
[----:B------:R-:W2:Y:S04]  /*2bb60*/  LDL.128 R88, [R1+0x2a0] ;  /* 0x0002a00001587983 */ /* 0x000ea80000100c00 */
[----:B------:R-:W2:Y:S01]  /*2bb70*/  LDL.128 R40, [R1+0x2b0] ;  /* 0x0002b00001287983 */ /* 0x000ea20000100c00 */
[----:B------:R-:W0:Y:S03]  /*2bb80*/  S2R R3, SR_SWINHI ;  /* 0x0000000000037919 */ /* 0x000e260000002f00 */
[----:B------:R-:W2:Y:S04]  /*2bb90*/  LDL.128 R112, [R1+0x2c0] ;  /* 0x0002c00001707983 */ /* 0x000ea80000100c00 */
[----:B------:R-:W2:Y:S04]  /*2bba0*/  LDL.128 R116, [R1+0x2d0] ;  /* 0x0002d00001747983 */ /* 0x000ea80000100c00 */
[----:B------:R-:W2:Y:S04]  /*2bbb0*/  LDL.128 R84, [R1+0x340] ;  /* 0x0003400001547983 */ /* 0x000ea80000100c00 */
[----:B------:R-:W2:Y:S04]  /*2bbc0*/  LDL.128 R76, [R1+0x360] ;  /* 0x00036000014c7983 */ /* 0x000ea80000100c00 */
[----:B------:R-:W2:Y:S04]  /*2bbd0*/  LDL.128 R80, [R1+0x350] ;  /* 0x0003500001507983 */ /* 0x000ea80000100c00 */
[----:B------:R-:W2:Y:S04]  /*2bbe0*/  LDL.128 R68, [R1+0x380] ;  /* 0x0003800001447983 */ /* 0x000ea80000100c00 */
[----:B------:R-:W2:Y:S01]  /*2bbf0*/  LDL.128 R72, [R1+0x370] ;  /* 0x0003700001487983 */ /* 0x000ea20000100c00 */
[----:B------:R-:W-:-:S02]  /*2bc00*/  MOV R16, R2 ;  /* 0x0000000200107202 */ /* 0x000fc40000000f00 */
[----:B0-----:R-:W-:Y:S01]  /*2bc10*/  MOV R17, R3 ;  /* 0x0000000300117202 */ /* 0x001fe20000000f00 */
[----:B------:R-:W2:Y:S04]  /*2bc20*/  LDL.128 R64, [R1+0x390] ;  /* 0x0003900001407983 */ /* 0x000ea80000100c00 */
[----:B------:R-:W2:Y:S04]  /*2bc30*/  LDL.128 R104, [R1+0x420] ;  /* 0x0004200001687983 */ /* 0x000ea80000100c00 */
[----:B------:R-:W2:Y:S01]  /*2bc40*/  LDL.128 R108, [R1+0x430] ;  /* 0x00043000016c7983 */ /* 0x000ea20000100c00 */
[----:B---3--:R-:W-:-:S03]  /*2bc50*/  IMAD.WIDE R100, R0, 0x2, R16 ;  /* 0x0000000200647825 */ /* 0x008fc600078e0210 */
[----:B------:R-:W-:-:S04]  /*2bc60*/  IADD3 R123, P0, R100, 0x4040, RZ ;  /* 0x00004040647b7810 */ /* 0x000fc80007f1e0ff */
[----:B------:R-:W-:-:S04]  /*2bc70*/  LOP3.LUT R122, R123, 0x380, RZ, 0xc0, !PT ;  /* 0x000003807b7a7812 */ /* 0x000fc800078ec0ff */
[----:B------:R-:W-:-:S04]  /*2bc80*/  SHF.R.U64 R122, R122, 0x3, RZ ;  /* 0x000000037a7a7819 */ /* 0x000fc800000012ff */
[----:B------:R-:W-:Y:S01]  /*2bc90*/  LOP3.LUT R122, R122, R123, RZ, 0x3c, !PT ;  /* 0x0000007b7a7a7212 */ /* 0x000fe200078e3cff */
[----:B------:R-:W-:Y:S01]  /*2bca0*/  IMAD.X R123, RZ, RZ, R101, P0 ;  /* 0x000000ffff7b7224 */ /* 0x000fe200000e0665 */
[C---:B------:R-:W-:Y:S02]  /*2bcb0*/  IADD3 R15, P0, R100.reuse, 0xc000, RZ ;  /* 0x0000c000640f7810 */ /* 0x040fe40007f1e0ff */
[C---:B------:R-:W-:Y:S02]  /*2bcc0*/  IADD3 R13, P1, R100.reuse, 0x20, RZ ;  /* 0x00000020640d7810 */ /* 0x040fe40007f3e0ff */
[----:B------:R-:W-:Y:S02]  /*2bcd0*/  IADD3 R103, P2, R100, 0x40, RZ ;  /* 0x0000004064677810 */ /* 0x000fe40007f5e0ff */
[----:B------:R-:W-:Y:S02]  /*2bce0*/  LOP3.LUT R14, R15, 0x380, RZ, 0xc0, !PT ;  /* 0x000003800f0e7812 */ /* 0x000fe400078ec0ff */
[----:B------:R-:W-:-:S02]  /*2bcf0*/  LOP3.LUT R12, R13, 0x380, RZ, 0xc0, !PT ;  /* 0x000003800d0c7812 */ /* 0x000fc400078ec0ff */
[----:B------:R-:W-:Y:S02]  /*2bd00*/  LOP3.LUT R102, R103, 0x380, RZ, 0xc0, !PT ;  /* 0x0000038067667812 */ /* 0x000fe400078ec0ff */
[C---:B------:R-:W-:Y:S02]  /*2bd10*/  IADD3 R39, P4, R100.reuse, 0x4000, RZ ;  /* 0x0000400064277810 */ /* 0x040fe40007f9e0ff */
[C---:B------:R-:W-:Y:S02]  /*2bd20*/  IADD3 R25, P3, R100.reuse, 0x60, RZ ;  /* 0x0000006064197810 */ /* 0x040fe40007f7e0ff */
[----:B------:R-:W-:Y:S02]  /*2bd30*/  IADD3 R37, P5, R100, 0x4020, RZ ;  /* 0x0000402064257810 */ /* 0x000fe40007fbe0ff */
[----:B------:R-:W-:Y:S02]  /*2bd40*/  SHF.R.U64 R14, R14, 0x3, RZ ;  /* 0x000000030e0e7819 */ /* 0x000fe400000012ff */
[----:B------:R-:W-:-:S02]  /*2bd50*/  SHF.R.U64 R12, R12, 0x3, RZ ;  /* 0x000000030c0c7819 */ /* 0x000fc400000012ff */
[----:B------:R-:W-:Y:S02]  /*2bd60*/  SHF.R.U64 R102, R102, 0x3, RZ ;  /* 0x0000000366667819 */ /* 0x000fe400000012ff */
[----:B------:R-:W-:Y:S02]  /*2bd70*/  LOP3.LUT R38, R39, 0x380, RZ, 0xc0, !PT ;  /* 0x0000038027267812 */ /* 0x000fe400078ec0ff */
[----:B------:R-:W-:Y:S02]  /*2bd80*/  LOP3.LUT R24, R25, 0x380, RZ, 0xc0, !PT ;  /* 0x0000038019187812 */ /* 0x000fe400078ec0ff */
[----:B------:R-:W-:Y:S02]  /*2bd90*/  LOP3.LUT R36, R37, 0x380, RZ, 0xc0, !PT ;  /* 0x0000038025247812 */ /* 0x000fe400078ec0ff */
[----:B------:R-:W-:Y:S01]  /*2bda0*/  LOP3.LUT R14, R14, R15, RZ, 0x3c, !PT ;  /* 0x0000000f0e0e7212 */ /* 0x000fe200078e3cff */
[--C-:B------:R-:W-:Y:S01]  /*2bdb0*/  IMAD.X R15, RZ, RZ, R101.reuse, P0 ;  /* 0x000000ffff0f7224 */ /* 0x100fe200000e0665 */
[----:B------:R-:W-:Y:S01]  /*2bdc0*/  LOP3.LUT R12, R12, R13, RZ, 0x3c, !PT ;  /* 0x0000000d0c0c7212 */ /* 0x000fe200078e3cff */
[--C-:B------:R-:W-:Y:S01]  /*2bdd0*/  IMAD.X R13, RZ, RZ, R101.reuse, P1 ;  /* 0x000000ffff0d7224 */ /* 0x100fe200008e0665 */
[----:B------:R-:W-:Y:S01]  /*2bde0*/  LOP3.LUT R102, R102, R103, RZ, 0x3c, !PT ;  /* 0x0000006766667212 */ /* 0x000fe200078e3cff */
[----:B------:R-:W-:Y:S01]  /*2bdf0*/  IMAD.X R103, RZ, RZ, R101, P2 ;  /* 0x000000ffff677224 */ /* 0x000fe200010e0665 */
[----:B------:R-:W-:-:S02]  /*2be00*/  ISETP.NE.AND P0, PT, R217, RZ, PT ;  /* 0x000000ffd900720c */ /* 0x000fc40003f05270 */
[----:B------:R-:W-:Y:S02]  /*2be10*/  SHF.R.U64 R38, R38, 0x3, RZ ;  /* 0x0000000326267819 */ /* 0x000fe400000012ff */
[----:B------:R-:W-:Y:S02]  /*2be20*/  SHF.R.U64 R24, R24, 0x3, RZ ;  /* 0x0000000318187819 */ /* 0x000fe400000012ff */
[----:B------:R-:W-:Y:S02]  /*2be30*/  SHF.R.U64 R36, R36, 0x3, RZ ;  /* 0x0000000324247819 */ /* 0x000fe400000012ff */
[C---:B------:R-:W-:Y:S02]  /*2be40*/  IADD3 R35, P1, R100.reuse, 0x4060, RZ ;  /* 0x0000406064237810 */ /* 0x040fe40007f3e0ff */
[----:B------:R-:W-:Y:S02]  /*2be50*/  IADD3 R33, P2, R100, 0x8000, RZ ;  /* 0x0000800064217810 */ /* 0x000fe40007f5e0ff */
[----:B------:R-:W-:Y:S01]  /*2be60*/  SEL R217, R217, UR4, P0 ;  /* 0x00000004d9d97c07 */ /* 0x000fe20008000000 */
[----:B------:R-:W-:Y:S05]  /*2be70*/  WARPSYNC.ALL ;  /* 0x0000000000007948 */ /* 0x000fea0003800000 */
[----:B------:R-:W-:Y:S01]  /*2be80*/  LOP3.LUT R38, R38, R39, RZ, 0x3c, !PT ;  /* 0x0000002726267212 */ /* 0x000fe200078e3cff */
[--C-:B------:R-:W-:Y:S01]  /*2be90*/  IMAD.X R39, RZ, RZ, R101.reuse, P4 ;  /* 0x000000ffff277224 */ /* 0x100fe200020e0665 */
[----:B------:R-:W-:Y:S01]  /*2bea0*/  LOP3.LUT R24, R24, R25, RZ, 0x3c, !PT ;  /* 0x0000001918187212 */ /* 0x000fe200078e3cff */
[--C-:B------:R-:W-:Y:S01]  /*2beb0*/  IMAD.X R25, RZ, RZ, R101.reuse, P3 ;  /* 0x000000ffff197224 */ /* 0x100fe200018e0665 */
[----:B------:R-:W-:Y:S01]  /*2bec0*/  LOP3.LUT R36, R36, R37, RZ, 0x3c, !PT ;  /* 0x0000002524247212 */ /* 0x000fe200078e3cff */
[----:B------:R-:W-:Y:S01]  /*2bed0*/  IMAD.X R37, RZ, RZ, R101, P5 ;  /* 0x000000ffff257224 */ /* 0x000fe200028e0665 */
[----:B------:R-:W-:Y:S01]  /*2bee0*/  LOP3.LUT R34, R35, 0x380, RZ, 0xc0, !PT ;  /* 0x0000038023227812 */ /* 0x000fe200078ec0ff */
[----:B------:R-:W-:Y:S01]  /*2bef0*/  ULDC.64 UR6, c[0x0][0xd08] ;  /* 0x0003420000067ab9 */ /* 0x000fe20000000a00 */
[----:B------:R-:W-:Y:S01]  /*2bf00*/  LOP3.LUT R32, R33, 0x380, RZ, 0xc0, !PT ;  /* 0x0000038021207812 */ /* 0x000fe200078ec0ff */
[----:B------:R-:W-:Y:S01]  /*2bf10*/  ULDC.64 UR4, c[0x0][0xd00] ;  /* 0x0003400000047ab9 */ /* 0x000fe20000000a00 */
[----:B------:R-:W-:-:S02]  /*2bf20*/  IADD3 R21, P4, R100, 0x8040, RZ ;  /* 0x0000804064157810 */ /* 0x000fc40007f9e0ff */
[C---:B------:R-:W-:Y:S02]  /*2bf30*/  IADD3 R31, P3, R100.reuse, 0x8020, RZ ;  /* 0x00008020641f7810 */ /* 0x040fe40007f7e0ff */
[----:B------:R-:W-:Y:S02]  /*2bf40*/  IADD3 R29, P5, R100, 0x8060, RZ ;  /* 0x00008060641d7810 */ /* 0x000fe40007fbe0ff */
[----:B------:R-:W-:Y:S02]  /*2bf50*/  SHF.R.U64 R34, R34, 0x3, RZ ;  /* 0x0000000322227819 */ /* 0x000fe400000012ff */
[----:B------:R-:W-:Y:S02]  /*2bf60*/  SHF.R.U64 R32, R32, 0x3, RZ ;  /* 0x0000000320207819 */ /* 0x000fe400000012ff */
[----:B------:R-:W-:Y:S02]  /*2bf70*/  LOP3.LUT R20, R21, 0x380, RZ, 0xc0, !PT ;  /* 0x0000038015147812 */ /* 0x000fe400078ec0ff */
[----:B------:R-:W-:-:S02]  /*2bf80*/  LOP3.LUT R61, R100, 0x380, RZ, 0xc0, !PT ;  /* 0x00000380643d7812 */ /* 0x000fc400078ec0ff */
[----:B------:R-:W-:Y:S02]  /*2bf90*/  LOP3.LUT R30, R31, 0x380, RZ, 0xc0, !PT ;  /* 0x000003801f1e7812 */ /* 0x000fe400078ec0ff */
[----:B------:R-:W-:Y:S02]  /*2bfa0*/  LOP3.LUT R28, R29, 0x380, RZ, 0xc0, !PT ;  /* 0x000003801d1c7812 */ /* 0x000fe400078ec0ff */
[----:B------:R-:W-:Y:S01]  /*2bfb0*/  LOP3.LUT R34, R34, R35, RZ, 0x3c, !PT ;  /* 0x0000002322227212 */ /* 0x000fe200078e3cff */
[--C-:B------:R-:W-:Y:S01]  /*2bfc0*/  IMAD.X R35, RZ, RZ, R101.reuse, P1 ;  /* 0x000000ffff237224 */ /* 0x100fe200008e0665 */
[----:B------:R-:W-:Y:S01]  /*2bfd0*/  LOP3.LUT R32, R32, R33, RZ, 0x3c, !PT ;  /* 0x0000002120207212 */ /* 0x000fe200078e3cff */
[----:B------:R-:W-:Y:S01]  /*2bfe0*/  IMAD.X R33, RZ, RZ, R101, P2 ;  /* 0x000000ffff217224 */ /* 0x000fe200010e0665 */
[----:B------:R-:W-:Y:S02]  /*2bff0*/  SHF.R.U64 R20, R20, 0x3, RZ ;  /* 0x0000000314147819 */ /* 0x000fe400000012ff */
[----:B------:R-:W-:-:S02]  /*2c000*/  SHF.R.U64 R61, R61, 0x3, RZ ;  /* 0x000000033d3d7819 */ /* 0x000fc400000012ff */
[----:B------:R-:W-:Y:S02]  /*2c010*/  SHF.R.U64 R30, R30, 0x3, RZ ;  /* 0x000000031e1e7819 */ /* 0x000fe400000012ff */
[C---:B------:R-:W-:Y:S02]  /*2c020*/  IADD3 R95, P1, R100.reuse, 0xc020, RZ ;  /* 0x0000c020645f7810 */ /* 0x040fe40007f3e0ff */
[----:B------:R-:W-:Y:S02]  /*2c030*/  IADD3 R93, P2, R100, 0xc040, RZ ;  /* 0x0000c040645d7810 */ /* 0x000fe40007f5e0ff */
[----:B------:R-:W-:Y:S02]  /*2c040*/  SHF.R.U64 R28, R28, 0x3, RZ ;  /* 0x000000031c1c7819 */ /* 0x000fe400000012ff */
[----:B------:R-:W-:Y:S01]  /*2c050*/  LOP3.LUT R20, R20, R21, RZ, 0x3c, !PT ;  /* 0x0000001514147212 */ /* 0x000fe200078e3cff */
[--C-:B------:R-:W-:Y:S01]  /*2c060*/  IMAD.X R21, RZ, RZ, R101.reuse, P4 ;  /* 0x000000ffff157224 */ /* 0x100fe200020e0665 */
[----:B------:R-:W-:Y:S01]  /*2c070*/  LOP3.LUT R60, R61, R100, RZ, 0x3c, !PT ;  /* 0x000000643d3c7212 */ /* 0x000fe200078e3cff */
[--C-:B------:R-:W-:Y:S01]  /*2c080*/  IMAD.MOV.U32 R61, RZ, RZ, R101.reuse ;  /* 0x000000ffff3d7224 */ /* 0x100fe200078e0065 */
[----:B------:R-:W-:Y:S01]  /*2c090*/  LOP3.LUT R30, R30, R31, RZ, 0x3c, !PT ;  /* 0x0000001f1e1e7212 */ /* 0x000fe200078e3cff */
[----:B------:R-:W-:Y:S01]  /*2c0a0*/  IMAD.X R31, RZ, RZ, R101, P3 ;  /* 0x000000ffff1f7224 */ /* 0x000fe200018e0665 */
[----:B------:R-:W-:-:S02]  /*2c0b0*/  LOP3.LUT R94, R95, 0x380, RZ, 0xc0, !PT ;  /* 0x000003805f5e7812 */ /* 0x000fc400078ec0ff */
[----:B------:R-:W-:Y:S02]  /*2c0c0*/  LOP3.LUT R92, R93, 0x380, RZ, 0xc0, !PT ;  /* 0x000003805d5c7812 */ /* 0x000fe400078ec0ff */
[----:B------:R-:W-:Y:S01]  /*2c0d0*/  LOP3.LUT R28, R28, R29, RZ, 0x3c, !PT ;  /* 0x0000001d1c1c7212 */ /* 0x000fe200078e3cff */
[----:B------:R-:W-:Y:S01]  /*2c0e0*/  IMAD.X R29, RZ, RZ, R101, P5 ;  /* 0x000000ffff1d7224 */ /* 0x000fe200028e0665 */
[----:B----4-:R-:W-:Y:S02]  /*2c0f0*/  F2FP.F16.F32.PACK_AB R56, R57, R56 ;  /* 0x000000383938723e */ /* 0x010fe400000000ff */
[----:B------:R-:W-:Y:S02]  /*2c100*/  SHF.R.U64 R94, R94, 0x3, RZ ;  /* 0x000000035e5e7819 */ /* 0x000fe400000012ff */
[----:B------:R-:W-:Y:S02]  /*2c110*/  SHF.R.U64 R92, R92, 0x3, RZ ;  /* 0x000000035c5c7819 */ /* 0x000fe400000012ff */
[----:B------:R-:W-:-:S02]  /*2c120*/  F2FP.F16.F32.PACK_AB R57, R59, R58 ;  /* 0x0000003a3b39723e */ /* 0x000fc400000000ff */
[----:B--2---:R-:W-:Y:S02]  /*2c130*/  F2FP.F16.F32.PACK_AB R52, R53, R52 ;  /* 0x000000343534723e */ /* 0x004fe400000000ff */
[----:B------:R-:W-:Y:S02]  /*2c140*/  MOV R61, R60 ;  /* 0x0000003c003d7202 */ /* 0x000fe40000000f00 */
[----:B------:R-:W-:Y:S02]  /*2c150*/  MOV R26, R38 ;  /* 0x00000026001a7202 */ /* 0x000fe40000000f00 */
[----:B-1----:R-:W-:Y:S02]  /*2c160*/  MOV R96, R36 ;  /* 0x0000002400607202 */ /* 0x002fe40000000f00 */
[----:B------:R-:W-:Y:S01]  /*2c170*/  MOV R20, R20 ;  /* 0x0000001400147202 */ /* 0x000fe20000000f00 */
[----:B------:R-:W2:Y:S01]  /*2c180*/  LDL.128 R36, [R1+0x2e0] ;  /* 0x0002e00001247983 */ /* 0x000ea20000100c00 */
[----:B------:R-:W-:-:S02]  /*2c190*/  F2FP.F16.F32.PACK_AB R58, R9, R8 ;  /* 0x00000008093a723e */ /* 0x000fc400000000ff */
[----:B------:R-:W-:Y:S01]  /*2c1a0*/  F2FP.F16.F32.PACK_AB R59, R11, R10 ;  /* 0x0000000a0b3b723e */ /* 0x000fe200000000ff */
[----:B------:R-:W-:Y:S01]  /*2c1b0*/  BAR.SYNC.DEFER_BLOCKING 0x1, 0x100 ;  /* 0x0044000000007b1d */ /* 0x000fe20000010000 */
[----:B------:R-:W-:Y:S02]  /*2c1c0*/  F2FP.F16.F32.PACK_AB R53, R55, R54 ;  /* 0x000000363735723e */ /* 0x000fe400000000ff */
[----:B------:R-:W-:Y:S02]  /*2c1d0*/  MOV R60, R12 ;  /* 0x0000000c003c7202 */ /* 0x000fe40000000f00 */
[----:B------:R-:W-:Y:S02]  /*2c1e0*/  MOV R3, R30 ;  /* 0x0000001e00037202 */ /* 0x000fe40000000f00 */
[----:B------:R-:W-:Y:S01]  /*2c1f0*/  MOV R21, R28 ;  /* 0x0000001c00157202 */ /* 0x000fe20000000f00 */
[----:B------:R-:W3:Y:S01]  /*2c200*/  LDL.128 R8, [R1+0x320] ;  /* 0x0003200001087983 */ /* 0x000ee20000100c00 */
[----:B------:R-:W-:-:S02]  /*2c210*/  F2FP.F16.F32.PACK_AB R54, R5, R4 ;  /* 0x000000040536723e */ /* 0x000fc400000000ff */
[----:B------:R-:W-:Y:S01]  /*2c220*/  F2FP.F16.F32.PACK_AB R55, R7, R6 ;  /* 0x000000060737723e */ /* 0x000fe200000000ff */
[----:B------:R-:W4:Y:S01]  /*2c230*/  LDL.128 R28, [R1+0x300] ;  /* 0x00030000011c7983 */ /* 0x000f220000100c00 */
[----:B------:R-:W-:Y:S02]  /*2c240*/  F2FP.F16.F32.PACK_AB R44, R45, R44 ;  /* 0x0000002c2d2c723e */ /* 0x000fe400000000ff */
[----:B------:R-:W-:Y:S01]  /*2c250*/  MOV R122, R122 ;  /* 0x0000007a007a7202 */ /* 0x000fe20000000f00 */
[----:B------:R-:W4:Y:S01]  /*2c260*/  LDL.128 R4, [R1+0x2f0] ;  /* 0x0002f00001047983 */ /* 0x000f220000100c00 */
[----:B------:R-:W-:Y:S02]  /*2c270*/  F2FP.F16.F32.PACK_AB R45, R47, R46 ;  /* 0x0000002e2f2d723e */ /* 0x000fe400000000ff */
        /* <DEDUP_REMOVED lines=8> */
[----:B------:R-:W-:Y:S01]  /*2c300*/  F2FP.F16.F32.PACK_AB R46, R49, R48 ;  /* 0x00000030312e723e */ /* 0x000fe200000000ff */
[----:B------:R-:W4:Y:S01]  /*2c310*/  LDL.128 R32, [R1+0x310] ;  /* 0x0003100001207983 */ /* 0x000f220000100c00 */
[----:B------:R-:W-:Y:S02]  /*2c320*/  F2FP.F16.F32.PACK_AB R47, R51, R50 ;  /* 0x00000032332f723e */ /* 0x000fe400000000ff */
[----:B------:R-:W-:Y:S01]  /*2c330*/  MOV R24, R14 ;  /* 0x0000000e00187202 */ /* 0x000fe20000000f00 */
[----:B------:R0:W-:Y:S01]  /*2c340*/  STSM.16.M88.4 [R61], R56 ;  /* 0x000000383d007844 */ /* 0x0001e20000000200 */
[----:B------:R-:W-:-:S03]  /*2c350*/  IADD3 R120, P0, R100, 0xc060, RZ ;  /* 0x0000c06064787810 */ /* 0x000fc60007f1e0ff */
[----:B------:R-:W4:Y:S01]  /*2c360*/  LDL.128 R12, [R1+0x330] ;  /* 0x00033000010c7983 */ /* 0x000f220000100c00 */
[----:B------:R-:W-:-:S03]  /*2c370*/  F2FP.F16.F32.PACK_AB R88, R89, R88 ;  /* 0x000000585958723e */ /* 0x000fc600000000ff */
[----:B------:R1:W-:Y:S01]  /*2c380*/  STSM.16.M88.4 [R60], R52 ;  /* 0x000000343c007844 */ /* 0x0003e20000000200 */
[----:B------:R-:W-:Y:S02]  /*2c390*/  MOV R124, R94 ;  /* 0x0000005e007c7202 */ /* 0x000fe40000000f00 */
[----:B------:R-:W-:Y:S01]  /*2c3a0*/  MOV R125, R92 ;  /* 0x0000005c007d7202 */ /* 0x000fe20000000f00 */
[----:B------:R1:W-:Y:S01]  /*2c3b0*/  STSM.16.M88.4 [R102], R44 ;  /* 0x0000002c66007844 */ /* 0x0003e20000000200 */
[----:B------:R-:W-:Y:S01]  /*2c3c0*/  F2FP.F16.F32.PACK_AB R89, R91, R90 ;  /* 0x0000005a5b59723e */ /* 0x000fe200000000ff */
[----:B------:R-:W-:Y:S01]  /*2c3d0*/  IMAD.X R121, RZ, RZ, R101, P0 ;  /* 0x000000ffff797224 */ /* 0x000fe200000e0665 */
[----:B------:R-:W-:Y:S01]  /*2c3e0*/  F2FP.F16.F32.PACK_AB R90, R41, R40 ;  /* 0x00000028295a723e */ /* 0x000fe200000000ff */
[----:B0-----:R-:W4:Y:S01]  /*2c3f0*/  LDL.128 R56, [R1+0x3b0] ;  /* 0x0003b00001387983 */ /* 0x001f220000100c00 */
[----:B------:R-:W-:-:S03]  /*2c400*/  F2FP.F16.F32.PACK_AB R91, R43, R42 ;  /* 0x0000002a2b5b723e */ /* 0x000fc600000000ff */
[----:B------:R-:W4:Y:S04]  /*2c410*/  LDL.128 R48, [R1+0x3d0] ;  /* 0x0003d00001307983 */ /* 0x000f280000100c00 */
[----:B-1----:R-:W4:Y:S04]  /*2c420*/  LDL.128 R60, [R1+0x3a0] ;  /* 0x0003a000013c7983 */ /* 0x002f280000100c00 */
[----:B------:R-:W4:Y:S04]  /*2c430*/  LDL.128 R52, [R1+0x3c0] ;  /* 0x0003c00001347983 */ /* 0x000f280000100c00 */
[----:B------:R-:W4:Y:S04]  /*2c440*/  LDL.128 R44, [R1+0x3e0] ;  /* 0x0003e000012c7983 */ /* 0x000f280000100c00 */
[----:B------:R-:W4:Y:S04]  /*2c450*/  LDL.128 R92, [R1+0x400] ;  /* 0x00040000015c7983 */ /* 0x000f280000100c00 */
[----:B------:R-:W4:Y:S04]  /*2c460*/  LDL.128 R40, [R1+0x3f0] ;  /* 0x0003f00001287983 */ /* 0x000f280000100c00 */
[----:B------:R-:W4:Y:S01]  /*2c470*/  LDL.128 R100, [R1+0x410] ;  /* 0x0004100001647983 */ /* 0x000f220000100c00 */
[----:B------:R-:W-:-:S02]  /*2c480*/  F2FP.F16.F32.PACK_AB R112, R113, R112 ;  /* 0x000000707170723e */ /* 0x000fc400000000ff */
[----:B------:R-:W-:Y:S02]  /*2c490*/  LOP3.LUT R113, R120, 0x380, RZ, 0xc0, !PT ;  /* 0x0000038078717812 */ /* 0x000fe400078ec0ff */
[----:B------:R-:W-:Y:S02]  /*2c4a0*/  ISETP.NE.U32.AND P0, PT, RZ, UR6, PT ;  /* 0x00000006ff007c0c */ /* 0x000fe4000bf05070 */
[----:B------:R-:W-:Y:S02]  /*2c4b0*/  SHF.R.U64 R113, R113, 0x3, RZ ;  /* 0x0000000371717819 */ /* 0x000fe400000012ff */
[----:B------:R-:W-:Y:S02]  /*2c4c0*/  ISETP.NE.AND.EX P0, PT, RZ, UR7, PT, P0 ;  /* 0x00000007ff007c0c */ /* 0x000fe4000bf05300 */
[----:B------:R-:W-:Y:S02]  /*2c4d0*/  LOP3.LUT R120, R113, R120, RZ, 0x3c, !PT ;  /* 0x0000007871787212 */ /* 0x000fe400078e3cff */
[----:B------:R-:W-:-:S02]  /*2c4e0*/  F2FP.F16.F32.PACK_AB R113, R115, R114 ;  /* 0x000000727371723e */ /* 0x000fc400000000ff */
[----:B------:R-:W-:Y:S02]  /*2c4f0*/  F2FP.F16.F32.PACK_AB R114, R117, R116 ;  /* 0x000000747572723e */ /* 0x000fe400000000ff */
[----:B------:R-:W-:Y:S02]  /*2c500*/  F2FP.F16.F32.PACK_AB R115, R119, R118 ;  /* 0x000000767773723e */ /* 0x000fe400000000ff */
[----:B------:R-:W-:Y:S01]  /*2c510*/  F2FP.F16.F32.PACK_AB R84, R85, R84 ;  /* 0x000000545554723e */ /* 0x000fe200000000ff */
[----:B------:R-:W-:Y:S01]  /*2c520*/  STSM.16.M88.4 [R25], R88 ;  /* 0x0000005819007844 */ /* 0x000fe20000000200 */
[----:B------:R-:W-:Y:S02]  /*2c530*/  F2FP.F16.F32.PACK_AB R85, R87, R86 ;  /* 0x000000565755723e */ /* 0x000fe400000000ff */
[----:B------:R-:W-:Y:S01]  /*2c540*/  F2FP.F16.F32.PACK_AB R76, R77, R76 ;  /* 0x0000004c4d4c723e */ /* 0x000fe200000000ff */
        /* <DEDUP_REMOVED lines=19> */
[----:B------:R-:W-:Y:S02]  /*2c680*/  F2FP.F16.F32.PACK_AB R37, R39, R38 ;  /* 0x000000262725723e */ /* 0x000fe400000000ff */
[----:B---3--:R-:W-:Y:S02]  /*2c690*/  F2FP.F16.F32.PACK_AB R8, R9, R8 ;  /* 0x000000080908723e */ /* 0x008fe400000000ff */
[----:B------:R-:W-:Y:S02]  /*2c6a0*/  F2FP.F16.F32.PACK_AB R9, R11, R10 ;  /* 0x0000000a0b09723e */ /* 0x000fe400000000ff */
[----:B----4-:R-:W-:-:S02]  /*2c6b0*/  F2FP.F16.F32.PACK_AB R28, R29, R28 ;  /* 0x0000001c1d1c723e */ /* 0x010fc400000000ff */
[----:B------:R-:W-:Y:S02]  /*2c6c0*/  F2FP.F16.F32.PACK_AB R29, R31, R30 ;  /* 0x0000001e1f1d723e */ /* 0x000fe400000000ff */
[----:B------:R-:W-:Y:S02]  /*2c6d0*/  F2FP.F16.F32.PACK_AB R38, R5, R4 ;  /* 0x000000040526723e */ /* 0x000fe400000000ff */
[----:B------:R-:W-:Y:S01]  /*2c6e0*/  F2FP.F16.F32.PACK_AB R39, R7, R6 ;  /* 0x000000060727723e */ /* 0x000fe200000000ff */
[----:B------:R-:W0:Y:S04]  /*2c6f0*/  LDC.64 R4, c[0x0][0xd00] ;  /* 0x00034000ff047b82 */ /* 0x000e280000000a00 */
[----:B------:R-:W-:Y:S04]  /*2c700*/  STSM.16.M88.4 [R96], R36 ;  /* 0x0000002460007844 */ /* 0x000fe80000000200 */
[----:B------:R-:W1:Y:S01]  /*2c710*/  @P0 LDC.64 R6, c[0x0][0xd08] ;  /* 0x00034200ff060b82 */ /* 0x000e620000000a00 */
[----:B------:R-:W-:-:S02]  /*2c720*/  F2FP.F16.F32.PACK_AB R30, R33, R32 ;  /* 0x00000020211e723e */ /* 0x000fc400000000ff */
[----:B------:R-:W-:Y:S02]  /*2c730*/  F2FP.F16.F32.PACK_AB R31, R35, R34 ;  /* 0x00000022231f723e */ /* 0x000fe400000000ff */
[----:B------:R-:W-:Y:S02]  /*2c740*/  F2FP.F16.F32.PACK_AB R10, R13, R12 ;  /* 0x0000000c0d0a723e */ /* 0x000fe400000000ff */
[----:B------:R-:W-:Y:S01]  /*2c750*/  F2FP.F16.F32.PACK_AB R11, R15, R14 ;  /* 0x0000000e0f0b723e */ /* 0x000fe200000000ff */
[----:B------:R-:W-:Y:S04]  /*2c760*/  STSM.16.M88.4 [R122], R28 ;  /* 0x0000001c7a007844 */ /* 0x000fe80000000200 */
[----:B------:R2:W-:Y:S04]  /*2c770*/  STSM.16.M88.4 [R123], R8 ;  /* 0x000000087b007844 */ /* 0x0005e80000000200 */
[----:B------:R3:W-:Y:S04]  /*2c780*/  STSM.16.M88.4 [R0], R84 ;  /* 0x0000005400007844 */ /* 0x0007e80000000200 */
[----:B------:R4:W-:Y:S01]  /*2c790*/  STSM.16.M88.4 [R3], R76 ;  /* 0x0000004c03007844 */ /* 0x0009e20000000200 */
        /* <DEDUP_REMOVED lines=8> */
[----:B--2---:R-:W-:Y:S01]  /*2c820*/  IMAD.MOV.U32 R8, RZ, RZ, RZ ;  /* 0x000000ffff087224 */ /* 0x004fe200078e00ff */
[----:B------:R-:W-:Y:S01]  /*2c830*/  F2FP.F16.F32.PACK_AB R54, R49, R48 ;  /* 0x000000303136723e */ /* 0x000fe200000000ff */
[----:B---3--:R-:W-:Y:S01]  /*2c840*/  IMAD.U32 R0, RZ, RZ, UR6 ;  /* 0x00000006ff007e24 */ /* 0x008fe2000f8e00ff */
[----:B------:R-:W-:Y:S01]  /*2c850*/  F2FP.F16.F32.PACK_AB R55, R51, R50 ;  /* 0x000000323337723e */ /* 0x000fe200000000ff */
[----:B0-----:R-:W-:Y:S01]  /*2c860*/  IMAD.WIDE R4, R218, 0x4, R4 ;  /* 0x00000004da047825 */ /* 0x001fe200078e0204 */
[----:B------:R-:W-:Y:S01]  /*2c870*/  F2FP.F16.F32.PACK_AB R45, R47, R46 ;  /* 0x0000002e2f2d723e */ /* 0x000fe200000000ff */
[----:B----4-:R-:W0:Y:S01]  /*2c880*/  LDC R3, c[0x0][0xce8] ;  /* 0x00033a00ff037b82 */ /* 0x010e220000000800 */
[----:B------:R-:W-:Y:S02]  /*2c890*/  F2FP.F16.F32.PACK_AB R46, R41, R40 ;  /* 0x00000028292e723e */ /* 0x000fe400000000ff */
[----:B------:R-:W-:-:S02]  /*2c8a0*/  F2FP.F16.F32.PACK_AB R47, R43, R42 ;  /* 0x0000002a2b2f723e */ /* 0x000fc400000000ff */
[----:B------:R-:W-:Y:S01]  /*2c8b0*/  F2FP.F16.F32.PACK_AB R93, R95, R94 ;  /* 0x0000005e5f5d723e */ /* 0x000fe200000000ff */
[----:B------:R2:W-:Y:S01]  /*2c8c0*/  STSM.16.M88.4 [R20], R68 ;  /* 0x0000004414007844 */ /* 0x0005e20000000200 */
[----:B------:R-:W-:Y:S02]  /*2c8d0*/  F2FP.F16.F32.PACK_AB R94, R101, R100 ;  /* 0x00000064655e723e */ /* 0x000fe400000000ff */
[----:B------:R-:W-:Y:S01]  /*2c8e0*/  F2FP.F16.F32.PACK_AB R95, R103, R102 ;  /* 0x00000066675f723e */ /* 0x000fe200000000ff */
[----:B------:R2:W-:Y:S04]  /*2c8f0*/  STSM.16.M88.4 [R21], R60 ;  /* 0x0000003c15007844 */ /* 0x0005e80000000200 */
[----:B------:R2:W-:Y:S04]  /*2c900*/  STSM.16.M88.4 [R24], R52 ;  /* 0x0000003418007844 */ /* 0x0005e80000000200 */
[----:B------:R2:W-:Y:S04]  /*2c910*/  STSM.16.M88.4 [R124], R44 ;  /* 0x0000002c7c007844 */ /* 0x0005e80000000200 */
[----:B------:R2:W-:Y:S04]  /*2c920*/  STSM.16.M88.4 [R125], R92 ;  /* 0x0000005c7d007844 */ /* 0x0005e80000000200 */
[----:B------:R2:W-:Y:S01]  /*2c930*/  STSM.16.M88.4 [R120], R104 ;  /* 0x0000006878007844 */ /* 0x0005e20000000200 */
[----:B------:R-:W-:Y:S01]  /*2c940*/  BAR.SYNC.DEFER_BLOCKING 0x1, 0x100 ;  /* 0x0044000000007b1d */ /* 0x000fe20000010000 */
[----:B-1----:R-:W-:-:S05]  /*2c950*/  @P0 IMAD.WIDE R6, R218, 0x4, R6 ;  /* 0x00000004da060825 */ /* 0x002fca00078e0206 */
[----:B------:R2:W5:Y:S04]  /*2c960*/  @P1 LDG.E R8, desc[UR44][R4.64] ;  /* 0x0000002c04081981 */ /* 0x000568000c1e1900 */
[----:B------:R2:W5:Y:S01]  /*2c970*/  @P0 LDG.E R0, desc[UR44][R6.64] ;  /* 0x0000002c06000981 */ /* 0x000562000c1e1900 */
[----:B------:R-:W-:Y:S05]  /*2c980*/  @P0 BRA `(.L_x_13127) ;  /* 0x0000000000100947 */ /* 0x000fea0003800000 */
[----:B------:R-:W-:Y:S05]  /*2c990*/  @!P1 BRA `(.L_x_13127) ;  /* 0x00000000000c9947 */ /* 0x000fea0003800000 */
[----:B--2---:R-:W2:Y:S04]  /*2c9a0*/  LDG.E R7, desc[UR44][R4.64] ;  /* 0x0000002c04077981 */ /* 0x004ea8000c1e1900 */
[----:B-----5:R-:W2:Y:S02]  /*2c9b0*/  LDG.E R0, desc[UR44][R4.64+0x4] ;  /* 0x0000042c04007981 */ /* 0x020ea4000c1e1900 */
[----:B--2---:R-:W-:-:S07]  /*2c9c0*/  IMAD.IADD R0, R0, 0x1, -R7 ;  /* 0x0000000100007824 */ /* 0x004fce00078e0a07 */
.L_x_13127:
[----:B--2---:R-:W2:Y:S04]  /*2c9d0*/  LDL R4, [R1+0x514] ;  /* 0x0005140001047983 */ /* 0x004ea80000100800 */
[----:B------:R-:W3:Y:S01]  /*2c9e0*/  LDL R28, [R1+0x51c] ;  /* 0x00051c00011c7983 */ /* 0x000ee20000100800 */
[----:B0----5:R-:W-:Y:S02]  /*2c9f0*/  IMAD R0, R0, R3, RZ ;  /* 0x0000000300007224 */ /* 0x021fe400078e02ff */
[----:B------:R-:W-:Y:S01]  /*2ca00*/  IMAD.IADD R33, R204, 0x1, R216 ;  /* 0x00000001cc217824 */ /* 0x000fe200078e02d8 */
[----:B------:R-:W-:Y:S01]  /*2ca10*/  ISETP.GT.AND P3, PT, R217, 0x1, PT ;  /* 0x00000001d900780c */ /* 0x000fe20003f64270 */
[----:B------:R-:W-:Y:S01]  /*2ca20*/  IMAD.MOV.U32 R9, RZ, RZ, 0xab8 ;  /* 0x00000ab8ff097424 */ /* 0x000fe200078e00ff */
[----:B------:R-:W-:Y:S01]  /*2ca30*/  ISETP.NE.AND P2, PT, R3, 0x1, PT ;  /* 0x000000010300780c */ /* 0x000fe20003f45270 */
[----:B------:R-:W0:Y:S03]  /*2ca40*/  LDC.64 R20, c[0x0][0xca8] ;  /* 0x00032a00ff147b82 */ /* 0x000e260000000a00 */
[----:B------:R-:W-:-:S05]  /*2ca50*/  SEL R9, R9, 0xa78, P3 ;  /* 0x00000a7809097807 */ /* 0x000fca0001800000 */
[----:B------:R-:W1:Y:S08]  /*2ca60*/  LDC.64 R6, c[0x0][R9+0x220] ;  /* 0x0000880009067b82 */ /* 0x000e700000000a00 */
[----:B------:R-:W4:Y:S08]  /*2ca70*/  LDC.64 R10, c[0x0][R9+0x218] ;  /* 0x00008600090a7b82 */ /* 0x000f300000000a00 */
[----:B------:R4:W4:Y:S01]  /*2ca80*/  LDC.64 R14, c[0x0][R9+0x228] ;  /* 0x00008a00090e7b82 */ /* 0x0009220000000a00 */
[----:B------:R-:W-:-:S07]  /*2ca90*/  ISETP.NE.U32.AND P1, PT, RZ, UR4, PT ;  /* 0x00000004ff007c0c */ /* 0x000fce000bf25070 */
[----:B------:R-:W4:Y:S01]  /*2caa0*/  @P2 LDC R13, c[0x0][0xcec] ;  /* 0x00033b00ff0d2b82 */ /* 0x000f220000000800 */
[----:B------:R-:W-:-:S07]  /*2cab0*/  ISETP.NE.AND.EX P1, PT, RZ, UR5, PT, P1 ;  /* 0x00000005ff007c0c */ /* 0x000fce000bf25310 */
[----:B------:R-:W4:Y:S01]  /*2cac0*/  @P2 LDC R26, c[0x0][0xcf0] ;  /* 0x00033c00ff1a2b82 */ /* 0x000f220000000800 */
[----:B------:R-:W-:Y:S02]  /*2cad0*/  SHF.R.S32.HI R24, RZ, 0x1f, R218 ;  /* 0x0000001fff187819 */ /* 0x000fe400000114da */
[----:B------:R-:W-:Y:S02]  /*2cae0*/  SEL R12, R218, RZ, !P1 ;  /* 0x000000ffda0c7207 */ /* 0x000fe40004800000 */
[----:B--2---:R-:W-:-:S03]  /*2caf0*/  LOP3.LUT P0, RZ, R4, 0x3, RZ, 0xc0, !PT ;  /* 0x0000000304ff7812 */ /* 0x004fc6000780c0ff */
[----:B0-----:R-:W0:Y:S01]  /*2cb00*/  @!P3 LDC R20, c[0x0][0xc50] ;  /* 0x00031400ff14bb82 */ /* 0x001e220000000800 */
[----:B------:R-:W-:Y:S01]  /*2cb10*/  ISETP.GE.OR P4, PT, R33, R0, P0 ;  /* 0x000000002100720c */ /* 0x000fe20000786670 */
[----:B---3--:R-:W-:-:S06]  /*2cb20*/  IMAD.IADD R28, R28, 0x1, R216 ;  /* 0x000000011c1c7824 */ /* 0x008fcc00078e02d8 */
[----:B------:R-:W2:Y:S06]  /*2cb30*/  @!P3 LDC R21, c[0x0][0xc54] ;  /* 0x00031500ff15bb82 */ /* 0x000eac0000000800 */
[----:B------:R-:W3:Y:S02]  /*2cb40*/  @!P4 LDL R29, [R1+0x220] ;  /* 0x00022000011dc983 */ /* 0x000ee40000100800 */
[----:B------:R4:W0:Y:S01]  /*2cb50*/  LDC.64 R4, c[0x0][R9+0x210] ;  /* 0x0000840009047b82 */ /* 0x0008220000000a00 */
[----:B------:R-:W-:Y:S01]  /*2cb60*/  SEL R25, R24, RZ, !P1 ;  /* 0x000000ff18197207 */ /* 0x000fe20004800000 */
[----:B-1----:R-:W-:-:S02]  /*2cb70*/  IMAD R7, R7, R12, RZ ;  /* 0x0000000c07077224 */ /* 0x002fc400078e02ff */
[-C--:B----4-:R-:W-:Y:S02]  /*2cb80*/  IMAD R31, R11, R156.reuse, RZ ;  /* 0x0000009c0b1f7224 */ /* 0x090fe400078e02ff */
[----:B------:R-:W-:Y:S01]  /*2cb90*/  IMAD R35, R6, R25, R7 ;  /* 0x0000001906237224 */ /* 0x000fe200078e0207 */
[----:B------:R-:W-:Y:S01]  /*2cba0*/  SEL R25, R224, RZ, P3 ;  /* 0x000000ffe0197207 */ /* 0x000fe20001800000 */
[----:B------:R-:W-:Y:S01]  /*2cbb0*/  IMAD.WIDE.U32 R10, R10, R156, RZ ;  /* 0x0000009c0a0a7225 */ /* 0x000fe200078e00ff */
[----:B------:R-:W-:-:S03]  /*2cbc0*/  SHF.R.S32.HI R9, RZ, 0x1f, R8 ;  /* 0x0000001fff097819 */ /* 0x000fc60000011408 */
[----:B------:R-:W-:-:S04]  /*2cbd0*/  IMAD.WIDE.U32 R6, R6, R12, RZ ;  /* 0x0000000c06067225 */ /* 0x000fc800078e00ff */
[----:B------:R-:W-:Y:S01]  /*2cbe0*/  @P2 IMAD.HI.U32 R13, R28, R13, RZ ;  /* 0x0000000d1c0d2227 */ /* 0x000fe200078e00ff */
[----:B------:R-:W-:-:S03]  /*2cbf0*/  IADD3 R6, P1, P5, R6, R10, R8 ;  /* 0x0000000a06067210 */ /* 0x000fc60007d3e008 */
[----:B------:R-:W-:Y:S02]  /*2cc00*/  IMAD.IADD R24, R11, 0x1, R31 ;  /* 0x000000010b187824 */ /* 0x000fe400078e021f */
[----:B------:R-:W-:Y:S02]  /*2cc10*/  IMAD.IADD R11, R7, 0x1, R35 ;  /* 0x00000001070b7824 */ /* 0x000fe400078e0223 */
[----:B------:R-:W-:Y:S01]  /*2cc20*/  IMAD.MOV.U32 R7, RZ, RZ, R28 ;  /* 0x000000ffff077224 */ /* 0x000fe200078e001c */
[----:B------:R-:W-:Y:S01]  /*2cc30*/  @P2 SHF.R.U32.HI R7, RZ, R26, R13 ;  /* 0x0000001aff072219 */ /* 0x000fe2000001160d */
[-C--:B------:R-:W-:Y:S01]  /*2cc40*/  IMAD R31, R15, R25.reuse, RZ ;  /* 0x000000190f1f7224 */ /* 0x080fe200078e02ff */
[----:B------:R-:W-:Y:S01]  /*2cc50*/  IADD3.X R11, R11, R24, R9, P1, P5 ;  /* 0x000000180b0b7210 */ /* 0x000fe20000fea409 */
[----:B------:R-:W-:-:S04]  /*2cc60*/  IMAD.WIDE.U32 R14, R14, R25, RZ ;  /* 0x000000190e0e7225 */ /* 0x000fc800078e00ff */
[----:B------:R-:W-:Y:S01]  /*2cc70*/  IMAD.MOV R10, RZ, RZ, -R7 ;  /* 0x000000ffff0a7224 */ /* 0x000fe200078e0a07 */
[----:B------:R-:W-:Y:S01]  /*2cc80*/  IADD3 R14, P1, P5, R7, R6, R14 ;  /* 0x00000006070e7210 */ /* 0x000fe20007d3e00e */
[----:B------:R-:W-:Y:S01]  /*2cc90*/  IMAD.IADD R31, R15, 0x1, R31 ;  /* 0x000000010f1f7824 */ /* 0x000fe200078e021f */
[----:B------:R-:W-:Y:S01]  /*2cca0*/  SHF.R.S32.HI R6, RZ, 0x1f, R7 ;  /* 0x0000001fff067819 */ /* 0x000fe20000011407 */
[----:B------:R-:W-:-:S03]  /*2ccb0*/  IMAD R7, R3, R10, R28 ;  /* 0x0000000a03077224 */ /* 0x000fc600078e021c */
[----:B------:R-:W-:Y:S02]  /*2ccc0*/  IADD3.X R15, R6, R11, R31, P1, P5 ;  /* 0x0000000b060f7210 */ /* 0x000fe40000fea41f */
[----:B------:R-:W-:Y:S01]  /*2ccd0*/  SHF.R.S32.HI R11, RZ, 0x1f, R7 ;  /* 0x0000001fff0b7819 */ /* 0x000fe20000011407 */
[-C--:B0-----:R-:W-:Y:S02]  /*2cce0*/  IMAD R5, R5, R7.reuse, RZ ;  /* 0x0000000705057224 */ /* 0x081fe400078e02ff */
[----:B------:R-:W-:-:S04]  /*2ccf0*/  IMAD.WIDE.U32 R14, R4, R7, R14 ;  /* 0x00000007040e7225 */ /* 0x000fc800078e000e */
[----:B------:R-:W-:Y:S01]  /*2cd00*/  IMAD R5, R4, R11, R5 ;  /* 0x0000000b04057224 */ /* 0x000fe200078e0205 */
[C---:B------:R-:W-:Y:S01]  /*2cd10*/  LEA R20, P1, R14.reuse, R20, 0x2 ;  /* 0x000000140e147211 */ /* 0x040fe200078210ff */
[----:B------:R-:W-:Y:S02]  /*2cd20*/  VIADD R7, R33, 0x8 ;  /* 0x0000000821077836 */ /* 0x000fe40000000000 */
[----:B------:R-:W-:Y:S02]  /*2cd30*/  IMAD.IADD R4, R15, 0x1, R5 ;  /* 0x000000010f047824 */ /* 0x000fe400078e0205 */
[----:B------:R-:W-:Y:S01]  /*2cd40*/  SHFL.IDX PT, R10, R20, RZ, 0x1c1f ;  /* 0x001c1fff140a7589 */ /* 0x000fe200000e0000 */
[----:B------:R-:W-:Y:S02]  /*2cd50*/  ISETP.GE.OR P0, PT, R7, R0, P0 ;  /* 0x000000000700720c */ /* 0x000fe40000706670 */
[----:B--2---:R-:W-:-:S05]  /*2cd60*/  LEA.HI.X R21, R14, R21, R4, 0x2, P1 ;  /* 0x000000150e157211 */ /* 0x004fca00008f1404 */
[----:B------:R-:W3:Y:S04]  /*2cd70*/  SHFL.IDX PT, R11, R21, RZ, 0x1c1f ;  /* 0x001c1fff150b7589 */ /* 0x000ee800000e0000 */
[----:B---3--:R-:W-:Y:S04]  /*2cd80*/  @!P4 ST.E desc[UR44][R10.64], R29 ;  /* 0x0000001d0a00c985 */ /* 0x008fe8000c10192c */
[----:B------:R-:W2:Y:S04]  /*2cd90*/  @!P0 LDL R13, [R1+0x224] ;  /* 0x00022400010d8983 */ /* 0x000ea80000100800 */
[----:B------:R-:W-:Y:S04]  /*2cda0*/  SHFL.IDX PT, R4, R20, 0x1, 0x1c1f ;  /* 0x003c1f0014047f89 */ /* 0x000fe800000e0000 */
[----:B------:R-:W2:Y:S04]  /*2cdb0*/  SHFL.IDX PT, R5, R21, 0x1, 0x1c1f ;  /* 0x003c1f0015057f89 */ /* 0x000ea800000e0000 */
[----:B--2---:R0:W-:Y:S01]  /*2cdc0*/  @!P0 ST.E desc[UR44][R4.64], R13 ;  /* 0x0000000d04008985 */ /* 0x0041e2000c10192c */
[----:B------:R-:W-:Y:S05]  /*2cdd0*/  @P3 BRA `(.L_x_13128) ;  /* 0x0000000c00e83947 */ /* 0x000fea0003800000 */
[----:B------:R-:W2:Y:S01]  /*2cde0*/  LDL R88, [R1+0x498] ;  /* 0x0004980001587983 */ /* 0x000ea20000100800 */
[----:B------:R-:W1:Y:S01]  /*2cdf0*/  @P2 LDC R10, c[0x0][0xcec] ;  /* 0x00033b00ff0a2b82 */ /* 0x000e620000000800 */
[----:B------:R-:W-:Y:S02]  /*2ce00*/  ULDC.64 UR4, c[0x0][0xba0] ;  /* 0x0002e80000047ab9 */ /* 0x000fe40000000a00 */
[----:B------:R-:W3:Y:S01]  /*2ce10*/  LDL R89, [R1+0x4a8] ;  /* 0x0004a80001597983 */ /* 0x000ee20000100800 */
[----:B------:R-:W-:-:S04]  /*2ce20*/  IMAD R9, R9, UR4, RZ ;  /* 0x0000000409097c24 */ /* 0x000fc8000f8e02ff */
[C---:B------:R-:W-:Y:S02]  /*2ce30*/  IMAD R11, R8.reuse, UR5, R9 ;  /* 0x00000005080b7c24 */ /* 0x040fe4000f8e0209 */
[----:B------:R-:W-:Y:S01]  /*2ce40*/  IMAD.WIDE.U32 R8, R8, UR4, RZ ;  /* 0x0000000408087c25 */ /* 0x000fe2000f8e00ff */
[----:B------:R-:W-:-:S03]  /*2ce50*/  ULDC.64 UR4, c[0x0][0xbe8] ;  /* 0x0002fa0000047ab9 */ /* 0x000fc60000000a00 */
[----:B------:R-:W-:Y:S01]  /*2ce60*/  IMAD.IADD R9, R9, 0x1, R11 ;  /* 0x0000000109097824 */ /* 0x000fe200078e020b */
[----:B0-----:R-:W-:Y:S01]  /*2ce70*/  SHF.R.S32.HI R13, RZ, 0x1f, R12 ;  /* 0x0000001fff0d7819 */ /* 0x001fe2000001140c */
[----:B------:R-:W-:-:S04]  /*2ce80*/  IMAD.WIDE.U32 R8, R156, UR4, R8 ;  /* 0x000000049c087c25 */ /* 0x000fc8000f8e0008 */
[----:B------:R-:W-:Y:S01]  /*2ce90*/  IMAD R9, R156, UR5, R9 ;  /* 0x000000059c097c24 */ /* 0x000fe2000f8e0209 */
[----:B------:R-:W-:Y:S02]  /*2cea0*/  ULDC.64 UR4, c[0x0][0xbf0] ;  /* 0x0002fc0000047ab9 */ /* 0x000fe40000000a00 */
[----:B------:R-:W-:Y:S02]  /*2ceb0*/  IMAD R13, R13, UR4, RZ ;  /* 0x000000040d0d7c24 */ /* 0x000fe4000f8e02ff */
[----:B------:R-:W-:-:S04]  /*2cec0*/  IMAD.WIDE.U32 R8, R12, UR4, R8 ;  /* 0x000000040c087c25 */ /* 0x000fc8000f8e0008 */
[----:B------:R-:W-:Y:S01]  /*2ced0*/  IMAD R13, R12, UR5, R13 ;  /* 0x000000050c0d7c24 */ /* 0x000fe2000f8e020d */
[----:B------:R-:W-:-:S03]  /*2cee0*/  ULDC.64 UR4, c[0x0][0xbe0] ;  /* 0x0002f80000047ab9 */ /* 0x000fc60000000a00 */
[----:B------:R-:W-:Y:S02]  /*2cef0*/  IMAD.IADD R9, R9, 0x1, R13 ;  /* 0x0000000109097824 */ /* 0x000fe400078e020d */
[----:B--2---:R-:W-:-:S04]  /*2cf00*/  IMAD R5, R88, 0x40, R198 ;  /* 0x0000004058057824 */ /* 0x004fc800078e02c6 */
        /* <DEDUP_REMOVED lines=24> */
[----:B---3--:R-:W-:Y:S01]  /*2d090*/  IMAD R11, R89, 0x20, R88 ;  /* 0x00000020590b7824 */ /* 0x008fe200078e0258 */
[C---:B------:R-:W-:Y:S01]  /*2d0a0*/  IADD3 R53, P1, R16.reuse, 0x7000, RZ ;  /* 0x0000700010357810 */ /* 0x040fe20007f3e0ff */
[----:B------:R-:W5:Y:S01]  /*2d0b0*/  LD.E.128 R28, desc[UR44][R28.64] ;  /* 0x0000002c1c1c7980 */ /* 0x000f62000c101d00 */
[----:B------:R-:W-:-:S02]  /*2d0c0*/  IADD3 R57, P3, R16, 0x8000, RZ ;  /* 0x0000800010397810 */ /* 0x000fc40007f7e0ff */
[----:B------:R-:W-:Y:S01]  /*2d0d0*/  IADD3 R61, P4, R16, 0x9000, RZ ;  /* 0x00009000103d7810 */ /* 0x000fe20007f9e0ff */
[----:B------:R-:W5:Y:S01]  /*2d0e0*/  LD.E.128 R32, desc[UR44][R32.64] ;  /* 0x0000002c20207980 */ /* 0x000f62000c101d00 */
[----:B------:R-:W-:Y:S02]  /*2d0f0*/  SHF.R.U64 R44, R44, 0x3, RZ ;  /* 0x000000032c2c7819 */ /* 0x000fe400000012ff */
[----:B------:R-:W-:Y:S01]  /*2d100*/  LOP3.LUT R48, R49, 0x380, RZ, 0xc0, !PT ;  /* 0x0000038031307812 */ /* 0x000fe200078ec0ff */
        /* <DEDUP_REMOVED lines=8> */
[----:B------:R-:W-:Y:S02]  /*2d190*/  IADD3 R65, P5, R16, 0xa000, RZ ;  /* 0x0000a00010417810 */ /* 0x000fe40007fbe0ff */
[----:B------:R-:W-:Y:S01]  /*2d1a0*/  SHF.R.U64 R52, R52, 0x3, RZ ;  /* 0x0000000334347819 */ /* 0x000fe200000012ff */
[----:B------:R-:W5:Y:S01]  /*2d1b0*/  LD.E.128 R44, desc[UR44][R44.64] ;  /* 0x0000002c2c2c7980 */ /* 0x000f62000c101d00 */
[----:B------:R-:W-:Y:S02]  /*2d1c0*/  SHF.R.U64 R56, R56, 0x3, RZ ;  /* 0x0000000338387819 */ /* 0x000fe400000012ff */
[----:B------:R-:W-:-:S02]  /*2d1d0*/  SHF.R.U64 R60, R60, 0x3, RZ ;  /* 0x000000033c3c7819 */ /* 0x000fc400000012ff */
[----:B------:R-:W-:Y:S01]  /*2d1e0*/  LOP3.LUT R48, R48, R49, RZ, 0x3c, !PT ;  /* 0x0000003130307212 */ /* 0x000fe200078e3cff */
[--C-:B------:R-:W-:Y:S01]  /*2d1f0*/  IMAD.X R49, RZ, RZ, R17.reuse, P0 ;  /* 0x000000ffff317224 */ /* 0x100fe200000e0611 */
[----:B------:R-:W-:Y:S02]  /*2d200*/  LOP3.LUT R64, R65, 0x380, RZ, 0xc0, !PT ;  /* 0x0000038041407812 */ /* 0x000fe400078ec0ff */
        /* <DEDUP_REMOVED lines=19> */
[----:B------:R-:W-:Y:S02]  /*2d340*/  LOP3.LUT R5, R16, 0x380, RZ, 0xc0, !PT ;  /* 0x0000038010057812 */ /* 0x000fe400078ec0ff */
[----:B------:R-:W-:Y:S01]  /*2d350*/  LOP3.LUT R64, R64, R65, RZ, 0x3c, !PT ;  /* 0x0000004140407212 */ /* 0x000fe200078e3cff */
[----:B------:R-:W-:Y:S01]  /*2d360*/  IMAD.X R65, RZ, RZ, R17, P5 ;  /* 0x000000ffff417224 */ /* 0x000fe200028e0611 */
[----:B------:R-:W-:Y:S02]  /*2d370*/  SHF.R.U64 R68, R68, 0x3, RZ ;  /* 0x0000000344447819 */ /* 0x000fe400000012ff */
[----:B------:R-:W-:Y:S02]  /*2d380*/  SHF.R.U64 R72, R72, 0x3, RZ ;  /* 0x0000000348487819 */ /* 0x000fe400000012ff */
[----:B------:R-:W-:Y:S01]  /*2d390*/  SHF.R.U64 R76, R76, 0x3, RZ ;  /* 0x000000034c4c7819 */ /* 0x000fe200000012ff */
[----:B------:R-:W5:Y:S01]  /*2d3a0*/  LD.E.128 R64, desc[UR44][R64.64] ;  /* 0x0000002c40407980 */ /* 0x000f62000c101d00 */
        /* <DEDUP_REMOVED lines=15> */
[----:B------:R-:W5:Y:S01]  /*2d4a0*/  LD.E.128 R68, desc[UR44][R68.64] ;  /* 0x0000002c44447980 */ /* 0x000f62000c101d00 */
[----:B------:R-:W0:Y:S01]  /*2d4b0*/  @P2 LDC R17, c[0x0][0xcf0] ;  /* 0x00033c00ff112b82 */ /* 0x000e220000000800 */
[----:B------:R-:W-:-:S02]  /*2d4c0*/  SHF.R.U64 R6, R6, 0x3, RZ ;  /* 0x0000000306067819 */ /* 0x000fc400000012ff */
[----:B------:R-:W5:Y:S02]  /*2d4d0*/  LD.E.128 R72, desc[UR44][R72.64] ;  /* 0x0000002c48487980 */ /* 0x000f64000c101d00 */
[----:B------:R-:W-:Y:S02]  /*2d4e0*/  LOP3.LUT R84, R6, R7, RZ, 0x3c, !PT ;  /* 0x0000000706547212 */ /* 0x000fe400078e3cff */
        /* <DEDUP_REMOVED lines=11> */
[----:B-1----:R-:W-:-:S04]  /*2d5a0*/  @P2 IMAD.HI.U32 R10, R15, R10, RZ ;  /* 0x0000000a0f0a2227 */ /* 0x002fc800078e00ff */
[----:B------:R-:W-:Y:S01]  /*2d5b0*/  IMAD.MOV.U32 R11, RZ, RZ, R15 ;  /* 0x000000ffff0b7224 */ /* 0x000fe200078e000f */
[----:B0-----:R-:W-:Y:S01]  /*2d5c0*/  @P2 SHF.R.U32.HI R11, RZ, R17, R10 ;  /* 0x00000011ff0b2219 */ /* 0x001fe2000001160a */
[----:B------:R-:W-:-:S03]  /*2d5d0*/  VIADD R10, R2, 0x32420 ;  /* 0x00032420020a7836 */ /* 0x000fc60000000000 */
[--C-:B------:R-:W-:Y:S01]  /*2d5e0*/  SHF.R.S32.HI R12, RZ, 0x1f, R11.reuse ;  /* 0x0000001fff0c7819 */ /* 0x100fe2000001140b */
[----:B------:R-:W-:Y:S01]  /*2d5f0*/  IMAD.MOV R14, RZ, RZ, -R11 ;  /* 0x000000ffff0e7224 */ /* 0x000fe200078e0a0b */
[----:B------:R-:W-:-:S03]  /*2d600*/  PRMT R10, RZ, 0x654, R10 ;  /* 0x00000654ff0a7816 */ /* 0x000fc6000000000a */
[----:B------:R-:W-:Y:S02]  /*2d610*/  IMAD R3, R3, R14, R15 ;  /* 0x0000000e03037224 */ /* 0x000fe400078e020f */
[----:B------:R-:W-:Y:S02]  /*2d620*/  IMAD R12, R12, UR4, RZ ;  /* 0x000000040c0c7c24 */ /* 0x000fe4000f8e02ff */
[C---:B------:R-:W-:Y:S01]  /*2d630*/  IMAD.WIDE.U32 R8, R11.reuse, UR4, R8 ;  /* 0x000000040b087c25 */ /* 0x040fe2000f8e0008 */
[----:B--2---:R0:W-:Y:S03]  /*2d640*/  SYNCS.ARRIVE.TRANS64.RED.A1T0 RZ, [R10+URZ], RZ ;  /* 0x000000ff0aff79a7 */ /* 0x0041e6000810043f */
[----:B------:R-:W-:Y:S01]  /*2d650*/  IMAD R13, R11, UR5, R12 ;  /* 0x000000050b0d7c24 */ /* 0x000fe2000f8e020c */
[----:B------:R-:W-:Y:S01]  /*2d660*/  ULDC.64 UR4, c[0x0][0xbd8] ;  /* 0x0002f60000047ab9 */ /* 0x000fe20000000a00 */
[----:B0-----:R-:W-:-:S02]  /*2d670*/  SHF.R.S32.HI R10, RZ, 0x1f, R3 ;  /* 0x0000001fff0a7819 */ /* 0x001fc40000011403 */
[----:B------:R-:W-:-:S03]  /*2d680*/  IMAD.IADD R9, R9, 0x1, R13 ;  /* 0x0000000109097824 */ /* 0x000fc600078e020d */
        /* <DEDUP_REMOVED lines=11> */
.L_x_13363:
[----:B------:R-:W-:Y:S01]  /*2d740*/  IMAD.IADD R21, R88, 0x1, R216 ;  /* 0x0000000158157824 */ /* 0x000fe200078e02d8 */
[----:B------:R-:W-:Y:S04]  /*2d750*/  BSSY B1, `(.L_x_13130) ;  /* 0x0000014000017945 */ /* 0x000fe80003800000 */
[----:B------:R-:W-:-:S13]  /*2d760*/  ISETP.GE.AND P0, PT, R21, R0, PT ;  /* 0x000000001500720c */ /* 0x000fda0003f06270 */
[----:B------:R-:W-:Y:S05]  /*2d770*/  @P0 BRA `(.L_x_13131) ;  /* 0x0000000000440947 */ /* 0x000fea0003800000 */
[----:B------:R-:W-:Y:S02]  /*2d780*/  ULDC UR4, c[0x0][0xbc8] ;  /* 0x0002f20000047ab9 */ /* 0x000fe40000000800 */
[----:B------:R-:W-:Y:S02]  /*2d790*/  ISETP.GE.AND P3, PT, R198, UR4, PT ;  /* 0x00000004c6007c0c */ /* 0x000fe4000bf66270 */
[----:B------:R-:W-:Y:S02]  /*2d7a0*/  ISETP.GE.AND P2, PT, R200, UR4, PT ;  /* 0x00000004c8007c0c */ /* 0x000fe4000bf46270 */
[----:B------:R-:W-:Y:S02]  /*2d7b0*/  ISETP.GE.AND P1, PT, R199, UR4, PT ;  /* 0x00000004c7007c0c */ /* 0x000fe4000bf26270 */
[----:B------:R-:W-:-:S07]  /*2d7c0*/  ISETP.GE.AND P0, PT, R201, UR4, PT ;  /* 0x00000004c9007c0c */ /* 0x000fce000bf06270 */
[-C--:B--2---:R-:W-:Y:S02]  /*2d7d0*/  @!P3 LEA R8, P5, R198, R14.reuse, 0x1 ;  /* 0x0000000ec608b211 */ /* 0x084fe400078a08ff */
[-C--:B------:R-:W-:Y:S02]  /*2d7e0*/  @!P2 LEA R10, P4, R200, R14.reuse, 0x1 ;  /* 0x0000000ec80aa211 */ /* 0x080fe400078808ff */
[-C--:B-1----:R-:W-:Y:S02]  /*2d7f0*/  @!P3 LEA.HI.X R9, R198, R3.reuse, R222, 0x1, P5 ;  /* 0x00000003c609b211 */ /* 0x082fe400028f0cde */
[-C--:B------:R-:W-:Y:S02]  /*2d800*/  @!P1 LEA R12, P5, R199, R14.reuse, 0x1 ;  /* 0x0000000ec70c9211 */ /* 0x080fe400078a08ff */
[----:B------:R-:W-:Y:S01]  /*2d810*/  @!P2 LEA.HI.X R11, R200, R3, R221, 0x1, P4 ;  /* 0x00000003c80ba211 */ /* 0x000fe200020f0cdd */
[----:B-----5:R3:W-:Y:S01]  /*2d820*/  @!P3 ST.E.128 desc[UR44][R8.64], R4 ;  /* 0x000000040800b985 */ /* 0x0207e2000c101d2c */
[----:B------:R-:W-:-:S02]  /*2d830*/  @!P0 LEA R14, P4, R201, R14, 0x1 ;  /* 0x0000000ec90e8211 */ /* 0x000fc400078808ff */
[-C--:B------:R-:W-:Y:S01]  /*2d840*/  @!P1 LEA.HI.X R13, R199, R3.reuse, R220, 0x1, P5 ;  /* 0x00000003c70d9211 */ /* 0x080fe200028f0cdc */
[----:B------:R3:W-:Y:S01]  /*2d850*/  @!P2 ST.E.128 desc[UR44][R10.64], R40 ;  /* 0x000000280a00a985 */ /* 0x0007e2000c101d2c */
[----:B------:R-:W-:-:S03]  /*2d860*/  @!P0 LEA.HI.X R15, R201, R3, R219, 0x1, P4 ;  /* 0x00000003c90f8211 */ /* 0x000fc600020f0cdb */
[----:B------:R3:W-:Y:S04]  /*2d870*/  @!P1 ST.E.128 desc[UR44][R12.64], R56 ;  /* 0x000000380c009985 */ /* 0x0007e8000c101d2c */
[----:B------:R3:W-:Y:S02]  /*2d880*/  @!P0 ST.E.128 desc[UR44][R14.64], R72 ;  /* 0x000000480e008985 */ /* 0x0007e4000c101d2c */
.L_x_13131:
[----:B------:R-:W-:Y:S05]  /*2d890*/  BSYNC B1 ;  /* 0x0000000000017941 */ /* 0x000fea0003800000 */
.L_x_13130:
[----:B------:R-:W-:-:S03]  /*2d8a0*/  UMOV UR4, 0xffffffff ;  /* 0xffffffff00047882 */ /* 0x000fc60000000000 */
[----:B------:R-:W-:Y:S05]  /*2d8b0*/  BRA.DIV UR4, `(.L_x_13132) ;  /* 0x000000d204c87947 */ /* 0x000fea000b800000 */
[----:B-1----:R1:W4:Y:S04]  /*2d8c0*/  SHFL.IDX PT, R3, R17, 0x1, 0x181f ;  /* 0x00381f0011037f89 */ /* 0x00232800000e0000 */
[----:B--23--:R1:W2:Y:S02]  /*2d8d0*/  SHFL.IDX PT, R14, R16, 0x1, 0x181f ;  /* 0x00381f00100e7f89 */ /* 0x00c2a400000e0000 */
.L_x_13367:
[----:B-----5:R-:W-:Y:S01]  /*2d8e0*/  VIADD R5, R21, 0x20 ;  /* 0x0000002015057836 */ /* 0x020fe20000000000 */
        /* <DEDUP_REMOVED lines=10> */
[-C--:B----4-:R-:W-:Y:S02]  /*2d990*/  @!P3 LEA.HI.X R5, R198, R3.reuse, R222, 0x1, P5 ;  /* 0x00000003c605b211 */ /* 0x090fe400028f0cde */
[-C--:B------:R-:W-:Y:S02]  /*2d9a0*/  @!P1 LEA R8, P5, R199, R14.reuse, 0x1 ;  /* 0x0000000ec7089211 */ /* 0x080fe400078a08ff */
        /* <DEDUP_REMOVED lines=8> */
.L_x_13134:
[----:B------:R-:W-:Y:S05]  /*2da30*/  BSYNC B1 ;  /* 0x0000000000017941 */ /* 0x000fea0003800000 */
.L_x_13133:
[----:B------:R-:W-:-:S03]  /*2da40*/  UMOV UR4, 0xffffffff ;  /* 0xffffffff00047882 */ /* 0x000fc60000000000 */
[----:B------:R-:W-:Y:S05]  /*2da50*/  BRA.DIV UR4, `(.L_x_13135) ;  /* 0x000000d204a87947 */ /* 0x000fea000b800000 */
[----:B----4-:R4:W0:Y:S04]  /*2da60*/  SHFL.IDX PT, R3, R17, 0x2, 0x181f ;  /* 0x00581f0011037f89 */ /* 0x01082800000e0000 */
[----:B--2---:R4:W2:Y:S02]  /*2da70*/  SHFL.IDX PT, R14, R16, 0x2, 0x181f ;  /* 0x00581f00100e7f89 */ /* 0x0048a400000e0000 */
.L_x_13371:
[----:B---3--:R-:W-:Y:S01]  /*2da80*/  VIADD R5, R21, 0x40 ;  /* 0x0000004015057836 */ /* 0x008fe20000000000 */
        /* <DEDUP_REMOVED lines=10> */
[-C--:B0-----:R-:W-:Y:S02]  /*2db30*/  @!P3 LEA.HI.X R5, R198, R3.reuse, R222, 0x1, P5 ;  /* 0x00000003c605b211 */ /* 0x081fe400028f0cde */
        /* <DEDUP_REMOVED lines=9> */
.L_x_13137:
[----:B------:R-:W-:Y:S05]  /*2dbd0*/  BSYNC B1 ;  /* 0x0000000000017941 */ /* 0x000fea0003800000 */
.L_x_13136:
[----:B------:R-:W-:-:S03]  /*2dbe0*/  UMOV UR4, 0xffffffff ;  /* 0xffffffff00047882 */ /* 0x000fc60000000000 */
[----:B------:R-:W-:Y:S05]  /*2dbf0*/  BRA.DIV UR4, `(.L_x_13138) ;  /* 0x000000d204887947 */ /* 0x000fea000b800000 */
[----:B0-----:R0:W0:Y:S04]  /*2dc00*/  SHFL.IDX PT, R3, R17, 0x3, 0x181f ;  /* 0x00781f0011037f89 */ /* 0x00102800000e0000 */
[----:B--2---:R2:W0:Y:S02]  /*2dc10*/  SHFL.IDX PT, R14, R16, 0x3, 0x181f ;  /* 0x00781f00100e7f89 */ /* 0x00442400000e0000 */
.L_x_13375:
[----:B---3--:R-:W-:-:S05]  /*2dc20*/  VIADD R5, R21, 0x60 ;  /* 0x0000006015057836 */ /* 0x008fca0000000000 */
[----:B------:R-:W-:-:S13]  /*2dc30*/  ISETP.GE.AND P0, PT, R5, R0, PT ;  /* 0x000000000500720c */ /* 0x000fda0003f06270 */
[----:B------:R-:W-:Y:S05]  /*2dc40*/  @P0 BRA `(.L_x_13139) ;  /* 0x0000002c00c80947 */ /* 0x000fea0003800000 */
[----:B------:R-:W-:Y:S02]  /*2dc50*/  ULDC UR4, c[0x0][0xbc8] ;  /* 0x0002f20000047ab9 */ /* 0x000fe40000000800 */
[----:B------:R-:W-:Y:S02]  /*2dc60*/  ISETP.GE.AND P3, PT, R198, UR4, PT ;  /* 0x00000004c6007c0c */ /* 0x000fe4000bf66270 */
[----:B------:R-:W-:Y:S02]  /*2dc70*/  ISETP.GE.AND P4, PT, R200, UR4, PT ;  /* 0x00000004c8007c0c */ /* 0x000fe4000bf86270 */
[----:B------:R-:W-:-:S09]  /*2dc80*/  ISETP.GE.AND P5, PT, R199, UR4, PT ;  /* 0x00000004c7007c0c */ /* 0x000fd2000bfa6270 */
        /* <DEDUP_REMOVED lines=11> */
[----:B------:R-:W-:-:S04]  /*2dd40*/  LEA R14, P0, R201, R14, 0x1 ;  /* 0x0000000ec90e7211 */ /* 0x000fc800078008ff */
[----:B------:R-:W-:-:S05]  /*2dd50*/  LEA.HI.X R15, R201, R3, R219, 0x1, P0 ;  /* 0x00000003c90f7211 */ /* 0x000fca00000f0cdb */
[----:B------:R3:W-:Y:S01]  /*2dd60*/  ST.E.128 desc[UR44][R14.64], R84 ;  /* 0x000000540e007985 */ /* 0x0007e2000c101d2c */
[----:B------:R-:W-:Y:S05]  /*2dd70*/  BRA `(.L_x_13139) ;  /* 0x0000002c007c7947 */ /* 0x000fea0003800000 */
.L_x_13128:
[----:B0-----:R-:W0:Y:S01]  /*2dd80*/  @P2 LDC R13, c[0x0][0xcec] ;  /* 0x00033b00ff0d2b82 */ /* 0x001e220000000800 */
[----:B------:R-:W-:Y:S01]  /*2dd90*/  ULDC.64 UR4, c[0x0][0xc08] ;  /* 0x0003020000047ab9 */ /* 0x000fe20000000a00 */
[----:B------:R-:W-:Y:S01]  /*2dda0*/  ULDC.64 UR6, c[0x0][0xc30] ;  /* 0x00030c0000067ab9 */ /* 0x000fe20000000a00 */
[----:B------:R-:W-:Y:S01]  /*2ddb0*/  IMAD R9, R9, UR4, RZ ;  /* 0x0000000409097c24 */ /* 0x000fe2000f8e02ff */
[----:B------:R-:W-:Y:S01]  /*2ddc0*/  SHF.R.S32.HI R25, RZ, 0x1f, R223 ;  /* 0x0000001fff197819 */ /* 0x000fe200000114df */
[----:B------:R-:W-:-:S03]  /*2ddd0*/  IMAD.WIDE.U32 R4, R8, UR4, RZ ;  /* 0x0000000408047c25 */ /* 0x000fc6000f8e00ff */
[----:B------:R-:W1:Y:S01]  /*2dde0*/  @P2 LDC R6, c[0x0][0xcf0] ;  /* 0x00033c00ff062b82 */ /* 0x000e620000000800 */
[----:B------:R-:W-:Y:S01]  /*2ddf0*/  IMAD R9, R8, UR5, R9 ;  /* 0x0000000508097c24 */ /* 0x000fe2000f8e0209 */
[----:B------:R-:W-:Y:S01]  /*2de00*/  ULDC.64 UR4, c[0x0][0xc38] ;  /* 0x00030e0000047ab9 */ /* 0x000fe20000000a00 */
[----:B------:R-:W-:Y:S02]  /*2de10*/  VIADD R16, R205, 0x8 ;  /* 0x00000008cd107836 */ /* 0x000fe40000000000 */
[----:B------:R-:W-:Y:S01]  /*2de20*/  IMAD.IADD R5, R5, 0x1, R9 ;  /* 0x0000000105057824 */ /* 0x000fe200078e0209 */
[----:B------:R-:W-:Y:S01]  /*2de30*/  SHF.R.S32.HI R9, RZ, 0x1f, R12 ;  /* 0x0000001fff097819 */ /* 0x000fe2000001140c */
[----:B------:R-:W-:Y:S01]  /*2de40*/  VIADD R17, R205, 0x10 ;  /* 0x00000010cd117836 */ /* 0x000fe20000000000 */
[----:B------:R-:W-:Y:S01]  /*2de50*/  SHF.R.S32.HI R26, RZ, 0x1f, R16 ;  /* 0x0000001fff1a7819 */ /* 0x000fe20000011410 */
[----:B------:R-:W-:-:S04]  /*2de60*/  IMAD.WIDE.U32 R4, R156, UR4, R4 ;  /* 0x000000049c047c25 */ /* 0x000fc8000f8e0004 */
[----:B------:R-:W-:Y:S01]  /*2de70*/  IMAD R5, R156, UR5, R5 ;  /* 0x000000059c057c24 */ /* 0x000fe2000f8e0205 */
[----:B------:R-:W-:Y:S01]  /*2de80*/  ULDC.64 UR4, c[0x0][0xc40] ;  /* 0x0003100000047ab9 */ /* 0x000fe20000000a00 */
[----:B------:R-:W-:Y:S02]  /*2de90*/  VIADD R20, R205, 0x18 ;  /* 0x00000018cd147836 */ /* 0x000fe40000000000 */
[----:B------:R-:W-:Y:S02]  /*2dea0*/  IMAD R9, R9, UR4, RZ ;  /* 0x0000000409097c24 */ /* 0x000fe4000f8e02ff */
[----:B0-----:R-:W-:Y:S01]  /*2deb0*/  @P2 IMAD.HI.U32 R13, R28, R13, RZ ;  /* 0x0000000d1c0d2227 */ /* 0x001fe200078e00ff */
[----:B------:R-:W-:-:S03]  /*2dec0*/  SHF.R.S32.HI R29, RZ, 0x1f, R20 ;  /* 0x0000001fff1d7819 */ /* 0x000fc60000011414 */
[C---:B------:R-:W-:Y:S02]  /*2ded0*/  IMAD R11, R12.reuse, UR5, R9 ;  /* 0x000000050c0b7c24 */ /* 0x040fe4000f8e0209 */
[----:B------:R-:W-:Y:S01]  /*2dee0*/  IMAD.WIDE.U32 R4, R12, UR4, R4 ;  /* 0x000000040c047c25 */ /* 0x000fe2000f8e0004 */
[----:B------:R-:W-:-:S03]  /*2def0*/  ULDC.64 UR4, c[0x0][0xc48] ;  /* 0x0003120000047ab9 */ /* 0x000fc60000000a00 */
[----:B------:R-:W-:Y:S01]  /*2df00*/  IMAD.MOV.U32 R9, RZ, RZ, R28 ;  /* 0x000000ffff097224 */ /* 0x000fe200078e001c */
[----:B-1----:R-:W-:Y:S01]  /*2df10*/  @P2 SHF.R.U32.HI R9, RZ, R6, R13 ;  /* 0x00000006ff092219 */ /* 0x002fe2000001160d */
[----:B------:R-:W-:Y:S02]  /*2df20*/  IMAD.IADD R5, R5, 0x1, R11 ;  /* 0x0000000105057824 */ /* 0x000fe400078e020b */
[----:B------:R-:W-:Y:S01]  /*2df30*/  VIADD R21, R205, 0x20 ;  /* 0x00000020cd157836 */ /* 0x000fe20000000000 */
[--C-:B------:R-:W-:Y:S01]  /*2df40*/  SHF.R.S32.HI R6, RZ, 0x1f, R9.reuse ;  /* 0x0000001fff067819 */ /* 0x100fe20000011409 */
[----:B------:R-:W-:Y:S02]  /*2df50*/  IMAD.MOV R8, RZ, RZ, -R9 ;  /* 0x000000ffff087224 */ /* 0x000fe400078e0a09 */
[----:B------:R-:W-:Y:S01]  /*2df60*/  IMAD.WIDE.U32 R4, R224, UR4, R4 ;  /* 0x00000004e0047c25 */ /* 0x000fe2000f8e0004 */
[----:B------:R-:W-:-:S03]  /*2df70*/  SHF.R.S32.HI R30, RZ, 0x1f, R21 ;  /* 0x0000001fff1e7819 */ /* 0x000fc60000011415 */
[----:B------:R-:W-:Y:S01]  /*2df80*/  IMAD R3, R3, R8, R28 ;  /* 0x0000000803037224 */ /* 0x000fe200078e021c */
[----:B------:R-:W-:Y:S01]  /*2df90*/  SHF.R.S32.HI R28, RZ, 0x1f, R17 ;  /* 0x0000001fff1c7819 */ /* 0x000fe20000011411 */
        /* <DEDUP_REMOVED lines=15> */
[----:B------:R-:W-:Y:S01]  /*2e090*/  VIADD R24, R205, 0x28 ;  /* 0x00000028cd187836 */ /* 0x000fe20000000000 */
[----:B------:R-:W-:Y:S01]  /*2e0a0*/  UMOV UR4, 0xffffffff ;  /* 0xffffffff00047882 */ /* 0x000fe20000000000 */
[----:B------:R0:W-:Y:S01]  /*2e0b0*/  SYNCS.ARRIVE.TRANS64.RED.A1T0 RZ, [R8+URZ], RZ ;  /* 0x000000ff08ff79a7 */ /* 0x0001e2000810043f */
[----:B------:R-:W-:Y:S02]  /*2e0c0*/  LEA.HI.X R4, R4, UR5, R5, 0x2, P0 ;  /* 0x0000000504047c11 */ /* 0x000fe400080f1405 */
[----:B------:R-:W-:Y:S01]  /*2e0d0*/  SHF.R.S32.HI R31, RZ, 0x1f, R24 ;  /* 0x0000001fff1f7819 */ /* 0x000fe20000011418 */
[----:B------:R-:W-:Y:S06]  /*2e0e0*/  BRA.DIV UR4, `(.L_x_13140) ;  /* 0x000000ce04947947 */ /* 0x000fec000b800000 */
[----:B------:R1:W2:Y:S04]  /*2e0f0*/  SHFL.IDX PT, R5, R4, RZ, 0x1c1f ;  /* 0x001c1fff04057589 */ /* 0x0002a800000e0000 */
[----:B------:R1:W3:Y:S02]  /*2e100*/  SHFL.IDX PT, R6, R3, RZ, 0x1c1f ;  /* 0x001c1fff03067589 */ /* 0x0002e400000e0000 */
.L_x_13378:
[----:B------:R-:W-:Y:S01]  /*2e110*/  ISETP.GE.AND P0, PT, R33, R0, PT ;  /* 0x000000002100720c */ /* 0x000fe20003f06270 */
[----:B------:R-:W-:-:S12]  /*2e120*/  BSSY B1, `(.L_x_13141) ;  /* 0x00000d1000017945 */ /* 0x000fd80003800000 */
[----:B------:R-:W-:Y:S05]  /*2e130*/  @P0 BRA `(.L_x_13142) ;  /* 0x0000000c003c0947 */ /* 0x000fea0003800000 */
[----:B------:R-:W-:Y:S01]  /*2e140*/  ULDC UR4, c[0x0][0xbc8] ;  /* 0x0002f20000047ab9 */ /* 0x000fe20000000800 */
[----:B------:R-:W4:Y:S01]  /*2e150*/  LDL R15, [R1+0x488] ;  /* 0x00048800010f7983 */ /* 0x000f220000100800 */
[----:B------:R-:W-:-:S03]  /*2e160*/  ISETP.GE.AND P0, PT, R205, UR4, PT ;  /* 0x00000004cd007c0c */ /* 0x000fc6000bf06270 */
[----:B------:R-:W5:Y:S04]  /*2e170*/  LDL R34, [R1+0x484] ;  /* 0x0004840001227983 */ /* 0x000f680000100800 */
[----:B------:R-:W5:Y:S04]  /*2e180*/  LDL R38, [R1+0x50c] ;  /* 0x00050c0001267983 */ /* 0x000f680000100800 */
[----:B------:R-:W5:Y:S04]  /*2e190*/  LDL R32, [R1+0x480] ;  /* 0x0004800001207983 */ /* 0x000f680000100800 */
[----:B------:R-:W4:Y:S01]  /*2e1a0*/  @!P0 LDL.64 R10, [R1+0x240] ;  /* 0x00024000010a8983 */ /* 0x000f220000100a00 */
[----:B------:R-:W-:Y:S01]  /*2e1b0*/  ISETP.GE.AND P1, PT, R16, UR4, PT ;  /* 0x0000000410007c0c */ /* 0x000fe2000bf26270 */
[----:B0--3--:R-:W-:-:S02]  /*2e1c0*/  @!P0 IMAD.MOV.U32 R8, RZ, RZ, R6 ;  /* 0x000000ffff088224 */ /* 0x009fc400078e0006 */
[----:B--2---:R-:W-:Y:S01]  /*2e1d0*/  @!P0 IMAD.MOV.U32 R9, RZ, RZ, R5 ;  /* 0x000000ffff098224 */ /* 0x004fe200078e0005 */
[----:B------:R-:W2:Y:S01]  /*2e1e0*/  LDL R37, [R1+0x508] ;  /* 0x0005080001257983 */ /* 0x000ea20000100800 */
[----:B------:R-:W-:-:S03]  /*2e1f0*/  @!P0 IMAD.WIDE R8, R205, 0x4, R8 ;  /* 0x00000004cd088825 */ /* 0x000fc600078e0208 */
        /* <DEDUP_REMOVED lines=8> */
[----:B----4-:R0:W-:Y:S04]  /*2e280*/  @!P0 ST.E.64 desc[UR44][R8.64], R10 ;  /* 0x0000000a08008985 */ /* 0x0101e8000c101b2c */
[----:B0-----:R-:W4:Y:S01]  /*2e290*/  @!P1 LDL.64 R8, [R1+0x250] ;  /* 0x0002500001089983 */ /* 0x001f220000100a00 */
[----:B------:R-:W-:-:S02]  /*2e2a0*/  ISETP.GE.AND P0, PT, R17, UR4, PT ;  /* 0x0000000411007c0c */ /* 0x000fc4000bf06270 */
[----:B------:R-:W-:-:S04]  /*2e2b0*/  @!P1 LEA R10, P2, R16, R6, 0x2 ;  /* 0x00000006100a9211 */ /* 0x000fc800078410ff */
[----:B------:R-:W-:-:S05]  /*2e2c0*/  @!P1 LEA.HI.X R11, R16, R5, R26, 0x2, P2 ;  /* 0x00000005100b9211 */ /* 0x000fca00010f141a */
[----:B----4-:R0:W-:Y:S04]  /*2e2d0*/  @!P1 ST.E.64 desc[UR44][R10.64], R8 ;  /* 0x000000080a009985 */ /* 0x0101e8000c101b2c */
[----:B0-----:R-:W4:Y:S01]  /*2e2e0*/  @!P0 LDL.64 R8, [R1+0x260] ;  /* 0x0002600001088983 */ /* 0x001f220000100a00 */
[----:B------:R-:W-:Y:S02]  /*2e2f0*/  ISETP.GE.AND P1, PT, R20, UR4, PT ;  /* 0x0000000414007c0c */ /* 0x000fe4000bf26270 */
        /* <DEDUP_REMOVED lines=24> */
[----:B-----5:R-:W-:Y:S02]  /*2e480*/  ISETP.GE.AND P0, PT, R34, UR4, PT ;  /* 0x0000000422007c0c */ /* 0x020fe4000bf06270 */
[----:B------:R-:W-:-:S04]  /*2e490*/  @!P1 LEA R10, P2, R15, R6, 0x2 ;  /* 0x000000060f0a9211 */ /* 0x000fc800078410ff */
[----:B------:R-:W-:Y:S02]  /*2e4a0*/  @!P1 LEA.HI.X R11, R15, R5, R38, 0x2, P2 ;  /* 0x000000050f0b9211 */ /* 0x000fe400010f1426 */
[----:B------:R-:W5:Y:S04]  /*2e4b0*/  LDL R15, [R1+0x470] ;  /* 0x00047000010f7983 */ /* 0x000f680000100800 */
[----:B------:R-:W5:Y:S04]  /*2e4c0*/  LDL R38, [R1+0x4f8] ;  /* 0x0004f80001267983 */ /* 0x000f680000100800 */
[----:B----4-:R0:W-:Y:S04]  /*2e4d0*/  @!P1 ST.E.64 desc[UR44][R10.64], R8 ;  /* 0x000000080a009985 */ /* 0x0101e8000c101b2c */
[----:B0-----:R-:W4:Y:S01]  /*2e4e0*/  @!P0 LDL.64 R8, [R1+0x2c0] ;  /* 0x0002c00001088983 */ /* 0x001f220000100a00 */
[----:B------:R-:W-:-:S02]  /*2e4f0*/  ISETP.GE.AND P1, PT, R32, UR4, PT ;  /* 0x0000000420007c0c */ /* 0x000fc4000bf26270 */
[----:B------:R-:W-:-:S04]  /*2e500*/  @!P0 LEA R10, P2, R34, R6, 0x2 ;  /* 0x00000006220a8211 */ /* 0x000fc800078410ff */
[----:B--2---:R-:W-:Y:S02]  /*2e510*/  @!P0 LEA.HI.X R11, R34, R5, R37, 0x2, P2 ;  /* 0x00000005220b8211 */ /* 0x004fe400010f1425 */
[----:B------:R-:W2:Y:S04]  /*2e520*/  LDL R34, [R1+0x46c] ;  /* 0x00046c0001227983 */ /* 0x000ea80000100800 */
[----:B------:R-:W2:Y:S04]  /*2e530*/  LDL R37, [R1+0x4f4] ;  /* 0x0004f40001257983 */ /* 0x000ea80000100800 */
[----:B----4-:R0:W-:Y:S04]  /*2e540*/  @!P0 ST.E.64 desc[UR44][R10.64], R8 ;  /* 0x000000080a008985 */ /* 0x0101e8000c101b2c */
[----:B0-----:R-:W4:Y:S01]  /*2e550*/  @!P1 LDL.64 R8, [R1+0x2d0] ;  /* 0x0002d00001089983 */ /* 0x001f220000100a00 */
[----:B---3--:R-:W-:-:S02]  /*2e560*/  ISETP.GE.AND P0, PT, R12, UR4, PT ;  /* 0x000000040c007c0c */ /* 0x008fc4000bf06270 */
[----:B------:R-:W-:-:S04]  /*2e570*/  @!P1 LEA R10, P2, R32, R6, 0x2 ;  /* 0x00000006200a9211 */ /* 0x000fc800078410ff */
[----:B------:R-:W-:Y:S02]  /*2e580*/  @!P1 LEA.HI.X R11, R32, R5, R36, 0x2, P2 ;  /* 0x00000005200b9211 */ /* 0x000fe400010f1424 */
[----:B------:R-:W3:Y:S04]  /*2e590*/  LDL R32, [R1+0x468] ;  /* 0x0004680001207983 */ /* 0x000ee80000100800 */
[----:B------:R-:W3:Y:S04]  /*2e5a0*/  LDL R36, [R1+0x4f0] ;  /* 0x0004f00001247983 */ /* 0x000ee80000100800 */
[----:B----4-:R0:W-:Y:S04]  /*2e5b0*/  @!P1 ST.E.64 desc[UR44][R10.64], R8 ;  /* 0x000000080a009985 */ /* 0x0101e8000c101b2c */
[----:B0-----:R-:W4:Y:S01]  /*2e5c0*/  @!P0 LDL.64 R8, [R1+0x2e0] ;  /* 0x0002e00001088983 */ /* 0x001f220000100a00 */
[----:B------:R-:W-:-:S02]  /*2e5d0*/  ISETP.GE.AND P1, PT, R13, UR4, PT ;  /* 0x000000040d007c0c */ /* 0x000fc4000bf26270 */
        /* <DEDUP_REMOVED lines=13> */
[----:B-----5:R-:W-:-:S02]  /*2e6b0*/  ISETP.GE.AND P1, PT, R15, UR4, PT ;  /* 0x000000040f007c0c */ /* 0x020fc4000bf26270 */
[----:B------:R-:W-:-:S04]  /*2e6c0*/  @!P0 LEA R10, P2, R14, R6, 0x2 ;  /* 0x000000060e0a8211 */ /* 0x000fc800078410ff */
[----:B------:R-:W-:Y:S02]  /*2e6d0*/  @!P0 LEA.HI.X R11, R14, R5, R38, 0x2, P2 ;  /* 0x000000050e0b8211 */ /* 0x000fe400010f1426 */
[----:B------:R-:W5:Y:S04]  /*2e6e0*/  LDL R14, [R1+0x4e4] ;  /* 0x0004e400010e7983 */ /* 0x000f680000100800 */
[----:B------:R-:W5:Y:S04]  /*2e6f0*/  LDL R38, [R1+0x4dc] ;  /* 0x0004dc0001267983 */ /* 0x000f680000100800 */
[----:B----4-:R0:W-:Y:S04]  /*2e700*/  @!P0 ST.E.64 desc[UR44][R10.64], R8 ;  /* 0x000000080a008985 */ /* 0x0101e8000c101b2c */
[----:B0-----:R-:W4:Y:S01]  /*2e710*/  @!P1 LDL.64 R8, [R1+0x310] ;  /* 0x0003100001089983 */ /* 0x001f220000100a00 */
[----:B--2---:R-:W-:-:S02]  /*2e720*/  ISETP.GE.AND P0, PT, R34, UR4, PT ;  /* 0x0000000422007c0c */ /* 0x004fc4000bf06270 */
[----:B------:R-:W-:-:S04]  /*2e730*/  @!P1 LEA R10, P2, R15, R6, 0x2 ;  /* 0x000000060f0a9211 */ /* 0x000fc800078410ff */
[----:B------:R-:W-:Y:S02]  /*2e740*/  @!P1 LEA.HI.X R11, R15, R5, R37, 0x2, P2 ;  /* 0x000000050f0b9211 */ /* 0x000fe400010f1425 */
        /* <DEDUP_REMOVED lines=27> */
[----:B-----5:R-:W-:Y:S02]  /*2e900*/  @!P1 LEA.HI.X R11, R13, R5, R14, 0x2, P2 ;  /* 0x000000050d0b9211 */ /* 0x020fe400010f140e */
[----:B------:R-:W5:Y:S04]  /*2e910*/  LDL R13, [R1+0x444] ;  /* 0x00044400010d7983 */ /* 0x000f680000100800 */
[----:B------:R-:W5:Y:S04]  /*2e920*/  LDL R14, [R1+0x4cc] ;  /* 0x0004cc00010e7983 */ /* 0x000f680000100800 */
[----:B----4-:R0:W-:Y:S04]  /*2e930*/  @!P1 ST.E.64 desc[UR44][R10.64], R8 ;  /* 0x000000080a009985 */ /* 0x0101e8000c101b2c */
[----:B0-----:R-:W4:Y:S01]  /*2e940*/  @!P0 LDL.64 R8, [R1+0x360] ;  /* 0x0003600001088983 */ /* 0x001f220000100a00 */
[----:B--2---:R-:W-:-:S02]  /*2e950*/  ISETP.GE.AND P1, PT, R15, UR4, PT ;  /* 0x000000040f007c0c */ /* 0x004fc4000bf26270 */
[----:B------:R-:W-:-:S04]  /*2e960*/  @!P0 LEA R10, P2, R39, R6, 0x2 ;  /* 0x00000006270a8211 */ /* 0x000fc800078410ff */
[----:B------:R-:W-:-:S05]  /*2e970*/  @!P0 LEA.HI.X R11, R39, R5, R40, 0x2, P2 ;  /* 0x00000005270b8211 */ /* 0x000fca00010f1428 */
[----:B----4-:R0:W-:Y:S04]  /*2e980*/  @!P0 ST.E.64 desc[UR44][R10.64], R8 ;  /* 0x000000080a008985 */ /* 0x0101e8000c101b2c */
[----:B0-----:R-:W2:Y:S01]  /*2e990*/  @!P1 LDL.64 R8, [R1+0x370] ;  /* 0x0003700001089983 */ /* 0x001ea20000100a00 */
[----:B---3--:R-:W-:Y:S02]  /*2e9a0*/  ISETP.GE.AND P0, PT, R36, UR4, PT ;  /* 0x0000000424007c0c */ /* 0x008fe4000bf06270 */
[----:B------:R-:W-:-:S04]  /*2e9b0*/  @!P1 LEA R10, P2, R15, R6, 0x2 ;  /* 0x000000060f0a9211 */ /* 0x000fc800078410ff */
[----:B------:R-:W-:Y:S02]  /*2e9c0*/  @!P1 LEA.HI.X R11, R15, R5, R38, 0x2, P2 ;  /* 0x000000050f0b9211 */ /* 0x000fe400010f1426 */
[----:B------:R-:W3:Y:S04]  /*2e9d0*/  LDL R15, [R1+0x4c8] ;  /* 0x0004c800010f7983 */ /* 0x000ee80000100800 */
[----:B--2---:R0:W-:Y:S04]  /*2e9e0*/  @!P1 ST.E.64 desc[UR44][R10.64], R8 ;  /* 0x000000080a009985 */ /* 0x0041e8000c101b2c */
[----:B0-----:R-:W2:Y:S01]  /*2e9f0*/  @!P0 LDL.64 R8, [R1+0x380] ;  /* 0x0003800001088983 */ /* 0x001ea20000100a00 */
[----:B------:R-:W-:-:S02]  /*2ea00*/  ISETP.GE.AND P1, PT, R34, UR4, PT ;  /* 0x0000000422007c0c */ /* 0x000fc4000bf26270 */
[----:B------:R-:W-:-:S04]  /*2ea10*/  @!P0 LEA R10, P2, R36, R6, 0x2 ;  /* 0x00000006240a8211 */ /* 0x000fc800078410ff */
[----:B------:R-:W-:Y:S02]  /*2ea20*/  @!P0 LEA.HI.X R11, R36, R5, R37, 0x2, P2 ;  /* 0x00000005240b8211 */ /* 0x000fe400010f1425 */
[----:B------:R-:W4:Y:S04]  /*2ea30*/  LDL R36, [R1+0x4c4] ;  /* 0x0004c40001247983 */ /* 0x000f280000100800 */
[----:B--2---:R0:W-:Y:S04]  /*2ea40*/  @!P0 ST.E.64 desc[UR44][R10.64], R8 ;  /* 0x000000080a008985 */ /* 0x0041e8000c101b2c */
[----:B0-----:R-:W2:Y:S01]  /*2ea50*/  @!P1 LDL.64 R8, [R1+0x390] ;  /* 0x0003900001089983 */ /* 0x001ea20000100a00 */
[----:B------:R-:W-:-:S02]  /*2ea60*/  ISETP.GE.AND P0, PT, R32, UR4, PT ;  /* 0x0000000420007c0c */ /* 0x000fc4000bf06270 */
[----:B------:R-:W-:-:S04]  /*2ea70*/  @!P1 LEA R10, P2, R34, R6, 0x2 ;  /* 0x00000006220a9211 */ /* 0x000fc800078410ff */
[----:B------:R-:W-:Y:S02]  /*2ea80*/  @!P1 LEA.HI.X R11, R34, R5, R35, 0x2, P2 ;  /* 0x00000005220b9211 */ /* 0x000fe400010f1423 */
[----:B------:R-:W4:Y:S04]  /*2ea90*/  LDL R35, [R1+0x4c0] ;  /* 0x0004c00001237983 */ /* 0x000f280000100800 */
        /* <DEDUP_REMOVED lines=10> */
[----:B-----5:R-:W-:-:S02]  /*2eb40*/  ISETP.GE.AND P0, PT, R13, UR4, PT ;  /* 0x000000040d007c0c */ /* 0x020fc4000bf06270 */
[----:B------:R-:W-:-:S04]  /*2eb50*/  @!P1 LEA R10, P2, R12, R6, 0x2 ;  /* 0x000000060c0a9211 */ /* 0x000fc800078410ff */
[----:B------:R-:W-:Y:S02]  /*2eb60*/  @!P1 LEA.HI.X R11, R12, R5, R14, 0x2, P2 ;  /* 0x000000050c0b9211 */ /* 0x000fe400010f140e */
[----:B------:R-:W5:Y:S04]  /*2eb70*/  LDL R14, [R1+0x490] ;  /* 0x00049000010e7983 */ /* 0x000f680000100800 */
[----:B------:R-:W5:Y:S04]  /*2eb80*/  LDL R12, [R1+0x48c] ;  /* 0x00048c00010c7983 */ /* 0x000f680000100800 */
[----:B--2---:R0:W-:Y:S04]  /*2eb90*/  @!P1 ST.E.64 desc[UR44][R10.64], R8 ;  /* 0x000000080a009985 */ /* 0x0041e8000c101b2c */
[----:B0-----:R-:W2:Y:S01]  /*2eba0*/  @!P0 LDL.64 R8, [R1+0x3c0] ;  /* 0x0003c00001088983 */ /* 0x001ea20000100a00 */
[----:B------:R-:W-:-:S02]  /*2ebb0*/  ISETP.GE.AND P1, PT, R229, UR4, PT ;  /* 0x00000004e5007c0c */ /* 0x000fc4000bf26270 */
[----:B------:R-:W-:-:S04]  /*2ebc0*/  @!P0 LEA R10, P2, R13, R6, 0x2 ;  /* 0x000000060d0a8211 */ /* 0x000fc800078410ff */
[----:B---3--:R-:W-:Y:S02]  /*2ebd0*/  @!P0 LEA.HI.X R11, R13, R5, R15, 0x2, P2 ;  /* 0x000000050d0b8211 */ /* 0x008fe400010f140f */
[----:B------:R-:W3:Y:S04]  /*2ebe0*/  LDL R15, [R1+0x4b0] ;  /* 0x0004b000010f7983 */ /* 0x000ee80000100800 */
[----:B------:R-:W3:Y:S04]  /*2ebf0*/  LDL R13, [R1+0x4ac] ;  /* 0x0004ac00010d7983 */ /* 0x000ee80000100800 */
[----:B--2---:R0:W-:Y:S04]  /*2ec00*/  @!P0 ST.E.64 desc[UR44][R10.64], R8 ;  /* 0x000000080a008985 */ /* 0x0041e8000c101b2c */
[----:B0-----:R-:W2:Y:S01]  /*2ec10*/  @!P1 LDL.64 R8, [R1+0x3d0] ;  /* 0x0003d00001089983 */ /* 0x001ea20000100a00 */
[----:B------:R-:W-:-:S02]  /*2ec20*/  ISETP.GE.AND P0, PT, R228, UR4, PT ;  /* 0x00000004e4007c0c */ /* 0x000fc4000bf06270 */
[----:B------:R-:W-:-:S04]  /*2ec30*/  @!P1 LEA R10, P2, R229, R6, 0x2 ;  /* 0x00000006e50a9211 */ /* 0x000fc800078410ff */
[----:B----4-:R-:W-:-:S05]  /*2ec40*/  @!P1 LEA.HI.X R11, R229, R5, R36, 0x2, P2 ;  /* 0x00000005e50b9211 */ /* 0x010fca00010f1424 */
        /* <DEDUP_REMOVED lines=17> */
[----:B-----5:R-:W-:Y:S02]  /*2ed60*/  ISETP.GE.AND P0, PT, R14, UR4, PT ;  /* 0x000000040e007c0c */ /* 0x020fe4000bf06270 */
[----:B------:R-:W-:-:S04]  /*2ed70*/  @!P1 LEA R10, P2, R225, R6, 0x2 ;  /* 0x00000006e10a9211 */ /* 0x000fc800078410ff */
[----:B------:R-:W-:-:S05]  /*2ed80*/  @!P1 LEA.HI.X R11, R225, R5, R32, 0x2, P2 ;  /* 0x00000005e10b9211 */ /* 0x000fca00010f1420 */
[----:B--2---:R0:W-:Y:S04]  /*2ed90*/  @!P1 ST.E.64 desc[UR44][R10.64], R8 ;  /* 0x000000080a009985 */ /* 0x0041e8000c101b2c */
[----:B0-----:R-:W2:Y:S01]  /*2eda0*/  @!P0 LDL.64 R8, [R1+0x420] ;  /* 0x0004200001088983 */ /* 0x001ea20000100a00 */
[----:B------:R-:W-:Y:S02]  /*2edb0*/  ISETP.GE.AND P1, PT, R12, UR4, PT ;  /* 0x000000040c007c0c */ /* 0x000fe4000bf26270 */
[----:B------:R-:W-:-:S04]  /*2edc0*/  @!P0 LEA R10, P2, R14, R6, 0x2 ;  /* 0x000000060e0a8211 */ /* 0x000fc800078410ff */
[----:B---3--:R-:W-:-:S05]  /*2edd0*/  @!P0 LEA.HI.X R11, R14, R5, R15, 0x2, P2 ;  /* 0x000000050e0b8211 */ /* 0x008fca00010f140f */
[----:B--2---:R0:W-:Y:S04]  /*2ede0*/  @!P0 ST.E.64 desc[UR44][R10.64], R8 ;  /* 0x000000080a008985 */ /* 0x0041e8000c101b2c */
[----:B0-----:R-:W2:Y:S01]  /*2edf0*/  @!P1 LDL.64 R8, [R1+0x430] ;  /* 0x0004300001089983 */ /* 0x001ea20000100a00 */
[----:B------:R-:W-:-:S04]  /*2ee00*/  @!P1 LEA R10, P0, R12, R6, 0x2 ;  /* 0x000000060c0a9211 */ /* 0x000fc800078010ff */
[----:B------:R-:W-:-:S05]  /*2ee10*/  @!P1 LEA.HI.X R11, R12, R5, R13, 0x2, P0 ;  /* 0x000000050c0b9211 */ /* 0x000fca00000f140d */
[----:B--2---:R4:W-:Y:S04]  /*2ee20*/  @!P1 ST.E.64 desc[UR44][R10.64], R8 ;  /* 0x000000080a009985 */ /* 0x0049e8000c101b2c */
.L_x_13142:
[----:B------:R-:W-:Y:S05]  /*2ee30*/  BSYNC B1 ;  /* 0x0000000000017941 */ /* 0x000fea0003800000 */
.L_x_13141:
[----:B------:R-:W-:-:S03]  /*2ee40*/  UMOV UR4, 0xffffffff ;  /* 0xffffffff00047882 */ /* 0x000fc60000000000 */
[----:B------:R-:W-:Y:S05]  /*2ee50*/  BRA.DIV UR4, `(.L_x_13143) ;  /* 0x000000c204707947 */ /* 0x000fea000b800000 */
[----:B------:R0:W0:Y:S04]  /*2ee60*/  SHFL.IDX PT, R32, R4, 0x1, 0x1c1f ;  /* 0x003c1f0004207f89 */ /* 0x00002800000e0000 */
[----:B------:R0:W0:Y:S02]  /*2ee70*/  SHFL.IDX PT, R14, R3, 0x1, 0x1c1f ;  /* 0x003c1f00030e7f89 */ /* 0x00002400000e0000 */
.L_x_13382:
[----:B------:R-:W-:-:S13]  /*2ee80*/  ISETP.GE.AND P0, PT, R7, R0, PT ;  /* 0x000000000700720c */ /* 0x000fda0003f06270 */
[----:B------:R-:W-:Y:S05]  /*2ee90*/  @P0 BRA `(.L_x_13139) ;  /* 0x0000001c00340947 */ /* 0x000fea0003800000 */
[----:B------:R-:W5:Y:S01]  /*2eea0*/  LDC R0, c[0x0][0xbc8] ;  /* 0x0002f200ff007b82 */ /* 0x000f620000000800 */
[----:B------:R-:W4:Y:S04]  /*2eeb0*/  LDL R67, [R1+0x488] ;  /* 0x0004880001437983 */ /* 0x000f280000100800 */
[----:B------:R-:W4:Y:S04]  /*2eec0*/  LDL R65, [R1+0x484] ;  /* 0x0004840001417983 */ /* 0x000f280000100800 */
[----:B------:R-:W4:Y:S04]  /*2eed0*/  LDL R68, [R1+0x50c] ;  /* 0x00050c0001447983 */ /* 0x000f280000100800 */
[----:B------:R-:W4:Y:S04]  /*2eee0*/  LDL R63, [R1+0x480] ;  /* 0x00048000013f7983 */ /* 0x000f280000100800 */
[----:B------:R-:W4:Y:S04]  /*2eef0*/  LDL R61, [R1+0x508] ;  /* 0x00050800013d7983 */ /* 0x000f280000100800 */
[----:B------:R-:W4:Y:S01]  /*2ef00*/  LDL R59, [R1+0x504] ;  /* 0x00050400013b7983 */ /* 0x000f220000100800 */
[----:B-----5:R-:W-:-:S03]  /*2ef10*/  ISETP.GE.AND P0, PT, R205, R0, PT ;  /* 0x00000000cd00720c */ /* 0x020fc60003f06270 */
[----:B------:R-:W5:Y:S04]  /*2ef20*/  LDL R66, [R1+0x47c] ;  /* 0x00047c0001427983 */ /* 0x000f680000100800 */
[----:B------:R-:W5:Y:S04]  /*2ef30*/  LDL R57, [R1+0x500] ;  /* 0x0005000001397983 */ /* 0x000f680000100800 */
[----:B------:R-:W5:Y:S04]  /*2ef40*/  LDL R64, [R1+0x478] ;  /* 0x0004780001407983 */ /* 0x000f680000100800 */
[----:B---3--:R-:W3:Y:S01]  /*2ef50*/  @!P0 LDL.64 R6, [R1+0x248] ;  /* 0x0002480001068983 */ /* 0x008ee20000100a00 */
[----:B------:R-:W-:Y:S01]  /*2ef60*/  ISETP.GE.AND P1, PT, R16, R0, PT ;  /* 0x000000001000720c */ /* 0x000fe20003f26270 */
[----:B01----:R-:W-:-:S02]  /*2ef70*/  @!P0 IMAD.MOV.U32 R4, RZ, RZ, R14 ;  /* 0x000000ffff048224 */ /* 0x003fc400078e000e */
[----:B--2---:R-:W-:Y:S01]  /*2ef80*/  @!P0 IMAD.MOV.U32 R5, RZ, RZ, R32 ;  /* 0x000000ffff058224 */ /* 0x004fe200078e0020 */
[----:B------:R-:W2:Y:S01]  /*2ef90*/  LDL R55, [R1+0x4fc] ;  /* 0x0004fc0001377983 */ /* 0x000ea20000100800 */
[----:B------:R-:W-:Y:S01]  /*2efa0*/  @!P0 IMAD.WIDE R4, R205, 0x4, R4 ;  /* 0x00000004cd048825 */ /* 0x000fe200078e0204 */
[----:B------:R-:W-:Y:S02]  /*2efb0*/  ISETP.GE.AND P2, PT, R17, R0, PT ;  /* 0x000000001100720c */ /* 0x000fe40003f46270 */
        /* <DEDUP_REMOVED lines=28> */
[----:B---3--:R0:W-:Y:S04]  /*2f180*/  @!P0 ST.E.64 desc[UR44][R4.64], R6 ;  /* 0x0000000604008985 */ /* 0x0081e8000c101b2c */
[----:B0-----:R-:W3:Y:S01]  /*2f190*/  @!P1 LDL.64 R4, [R1+0x258] ;  /* 0x0002580001049983 */ /* 0x001ee20000100a00 */
[----:B------:R-:W-:-:S04]  /*2f1a0*/  @!P1 LEA R6, P0, R16, R14, 0x2 ;  /* 0x0000000e10069211 */ /* 0x000fc800078010ff */
[----:B------:R-:W-:Y:S02]  /*2f1b0*/  @!P1 LEA.HI.X R7, R16, R32, R26, 0x2, P0 ;  /* 0x0000002010079211 */ /* 0x000fe400000f141a */
[----:B----4-:R-:W-:-:S03]  /*2f1c0*/  @!P2 LEA R10, P0, R17, R14, 0x2 ;  /* 0x0000000e110aa211 */ /* 0x010fc600078010ff */
[----:B---3--:R0:W-:Y:S04]  /*2f1d0*/  @!P1 ST.E.64 desc[UR44][R6.64], R4 ;  /* 0x0000000406009985 */ /* 0x0081e8000c101b2c */
[----:B------:R-:W3:Y:S01]  /*2f1e0*/  @!P2 LDL.64 R8, [R1+0x268] ;  /* 0x000268000108a983 */ /* 0x000ee20000100a00 */
[----:B------:R-:W-:Y:S02]  /*2f1f0*/  ISETP.GE.AND P1, PT, R20, R0, PT ;  /* 0x000000001400720c */ /* 0x000fe40003f26270 */
[----:B------:R-:W-:-:S05]  /*2f200*/  @!P2 LEA.HI.X R11, R17, R32, R28, 0x2, P0 ;  /* 0x00000020110ba211 */ /* 0x000fca00000f141c */
[----:B---3--:R1:W-:Y:S06]  /*2f210*/  @!P2 ST.E.64 desc[UR44][R10.64], R8 ;  /* 0x000000080a00a985 */ /* 0x0083ec000c101b2c */
[----:B------:R-:W3:Y:S01]  /*2f220*/  @!P1 LDL.64 R12, [R1+0x278] ;  /* 0x00027800010c9983 */ /* 0x000ee20000100a00 */
[----:B------:R-:W-:Y:S02]  /*2f230*/  ISETP.GE.AND P2, PT, R21, R0, PT ;  /* 0x000000001500720c */ /* 0x000fe40003f46270 */
[----:B------:R-:W-:-:S04]  /*2f240*/  @!P1 LEA R16, P0, R20, R14, 0x2 ;  /* 0x0000000e14109211 */ /* 0x000fc800078010ff */
[----:B------:R-:W-:-:S05]  /*2f250*/  @!P1 LEA.HI.X R17, R20, R32, R29, 0x2, P0 ;  /* 0x0000002014119211 */ /* 0x000fca00000f141d */
[----:B---3--:R3:W-:Y:S04]  /*2f260*/  @!P1 ST.E.64 desc[UR44][R16.64], R12 ;  /* 0x0000000c10009985 */ /* 0x0087e8000c101b2c */
[----:B0-----:R-:W4:Y:S01]  /*2f270*/  @!P2 LDL.64 R4, [R1+0x288] ;  /* 0x000288000104a983 */ /* 0x001f220000100a00 */
[----:B------:R-:W-:Y:S02]  /*2f280*/  ISETP.GE.AND P1, PT, R24, R0, PT ;  /* 0x000000001800720c */ /* 0x000fe40003f26270 */
[----:B------:R-:W-:-:S04]  /*2f290*/  @!P2 LEA R20, P0, R21, R14, 0x2 ;  /* 0x0000000e1514a211 */ /* 0x000fc800078010ff */
[----:B------:R-:W-:-:S05]  /*2f2a0*/  @!P2 LEA.HI.X R21, R21, R32, R30, 0x2, P0 ;  /* 0x000000201515a211 */ /* 0x000fca00000f141e */
[----:B----4-:R0:W-:Y:S04]  /*2f2b0*/  @!P2 ST.E.64 desc[UR44][R20.64], R4 ;  /* 0x000000041400a985 */ /* 0x0101e8000c101b2c */
[----:B------:R-:W4:Y:S01]  /*2f2c0*/  @!P1 LDL.64 R6, [R1+0x298] ;  /* 0x0002980001069983 */ /* 0x000f220000100a00 */
[----:B------:R-:W-:Y:S02]  /*2f2d0*/  ISETP.GE.AND P2, PT, R223, R0, PT ;  /* 0x00000000df00720c */ /* 0x000fe40003f46270 */
[----:B-1----:R-:W-:-:S04]  /*2f2e0*/  @!P1 LEA R10, P0, R24, R14, 0x2 ;  /* 0x0000000e180a9211 */ /* 0x002fc800078010ff */
[----:B------:R-:W-:-:S05]  /*2f2f0*/  @!P1 LEA.HI.X R11, R24, R32, R31, 0x2, P0 ;  /* 0x00000020180b9211 */ /* 0x000fca00000f141f */
[----:B----4-:R1:W-:Y:S04]  /*2f300*/  @!P1 ST.E.64 desc[UR44][R10.64], R6 ;  /* 0x000000060a009985 */ /* 0x0103e8000c101b2c */
[----:B------:R-:W4:Y:S01]  /*2f310*/  @!P2 LDL.64 R8, [R1+0x2a8] ;  /* 0x0002a8000108a983 */ /* 0x000f220000100a00 */
[----:B------:R-:W-:Y:S02]  /*2f320*/  ISETP.GE.AND P1, PT, R67, R0, PT ;  /* 0x000000004300720c */ /* 0x000fe40003f26270 */
[----:B---3--:R-:W-:-:S04]  /*2f330*/  @!P2 LEA R12, P0, R223, R14, 0x2 ;  /* 0x0000000edf0ca211 */ /* 0x008fc800078010ff */
[----:B------:R-:W-:-:S05]  /*2f340*/  @!P2 LEA.HI.X R13, R223, R32, R25, 0x2, P0 ;  /* 0x00000020df0da211 */ /* 0x000fca00000f1419 */
[----:B----4-:R3:W-:Y:S04]  /*2f350*/  @!P2 ST.E.64 desc[UR44][R12.64], R8 ;  /* 0x000000080c00a985 */ /* 0x0107e8000c101b2c */
[----:B0-----:R-:W4:Y:S01]  /*2f360*/  @!P1 LDL.64 R4, [R1+0x2b8] ;  /* 0x0002b80001049983 */ /* 0x001f220000100a00 */
[----:B------:R-:W-:Y:S02]  /*2f370*/  ISETP.GE.AND P2, PT, R65, R0, PT ;  /* 0x000000004100720c */ /* 0x000fe40003f46270 */
[----:B------:R-:W-:-:S04]  /*2f380*/  @!P1 LEA R16, P0, R67, R14, 0x2 ;  /* 0x0000000e43109211 */ /* 0x000fc800078010ff */
[----:B------:R-:W-:Y:S01]  /*2f390*/  @!P1 LEA.HI.X R17, R67, R32, R68, 0x2, P0 ;  /* 0x0000002043119211 */ /* 0x000fe200000f1444 */
[----:B------:R-:W-:-:S04]  /*2f3a0*/  IMAD.MOV.U32 R67, RZ, RZ, R61 ;  /* 0x000000ffff437224 */ /* 0x000fc800078e003d */
[----:B----4-:R0:W-:Y:S04]  /*2f3b0*/  @!P1 ST.E.64 desc[UR44][R16.64], R4 ;  /* 0x0000000410009985 */ /* 0x0101e8000c101b2c */
[----:B-1----:R-:W4:Y:S01]  /*2f3c0*/  @!P2 LDL.64 R6, [R1+0x2c8] ;  /* 0x0002c8000106a983 */ /* 0x002f220000100a00 */
[----:B------:R-:W-:Y:S02]  /*2f3d0*/  ISETP.GE.AND P1, PT, R63, R0, PT ;  /* 0x000000003f00720c */ /* 0x000fe40003f26270 */
[----:B------:R-:W-:-:S04]  /*2f3e0*/  @!P2 LEA R10, P0, R65, R14, 0x2 ;  /* 0x0000000e410aa211 */ /* 0x000fc800078010ff */
[----:B------:R-:W-:Y:S01]  /*2f3f0*/  @!P2 LEA.HI.X R11, R65, R32, R67, 0x2, P0 ;  /* 0x00000020410ba211 */ /* 0x000fe200000f1443 */
[----:B------:R-:W-:-:S04]  /*2f400*/  IMAD.MOV.U32 R61, RZ, RZ, R59 ;  /* 0x000000ffff3d7224 */ /* 0x000fc800078e003b */
[----:B----4-:R1:W-:Y:S04]  /*2f410*/  @!P2 ST.E.64 desc[UR44][R10.64], R6 ;  /* 0x000000060a00a985 */ /* 0x0103e8000c101b2c */
[----:B---3--:R-:W3:Y:S01]  /*2f420*/  @!P1 LDL.64 R8, [R1+0x2d8] ;  /* 0x0002d80001089983 */ /* 0x008ee20000100a00 */
[----:B-----5:R-:W-:Y:S01]  /*2f430*/  ISETP.GE.AND P2, PT, R66, R0, PT ;  /* 0x000000004200720c */ /* 0x020fe20003f46270 */
[----:B------:R-:W-:Y:S01]  /*2f440*/  IMAD.MOV.U32 R65, RZ, RZ, R61 ;  /* 0x000000ffff417224 */ /* 0x000fe200078e003d */
[----:B------:R-:W-:-:S04]  /*2f450*/  @!P1 LEA R12, P0, R63, R14, 0x2 ;  /* 0x0000000e3f0c9211 */ /* 0x000fc800078010ff */
[----:B------:R-:W-:Y:S01]  /*2f460*/  @!P1 LEA.HI.X R13, R63, R32, R65, 0x2, P0 ;  /* 0x000000203f0d9211 */ /* 0x000fe200000f1441 */
[----:B------:R-:W-:-:S04]  /*2f470*/  IMAD.MOV.U32 R59, RZ, RZ, R57 ;  /* 0x000000ffff3b7224 */ /* 0x000fc800078e0039 */
[----:B------:R-:W-:Y:S01]  /*2f480*/  IMAD.MOV.U32 R61, RZ, RZ, R59 ;  /* 0x000000ffff3d7224 */ /* 0x000fe200078e003b */
[----:B---3--:R3:W-:Y:S04]  /*2f490*/  @!P1 ST.E.64 desc[UR44][R12.64], R8 ;  /* 0x000000080c009985 */ /* 0x0087e8000c101b2c */
[----:B0-----:R-:W4:Y:S01]  /*2f4a0*/  @!P2 LDL.64 R4, [R1+0x2e8] ;  /* 0x0002e8000104a983 */ /* 0x001f220000100a00 */
[----:B------:R-:W-:Y:S01]  /*2f4b0*/  ISETP.GE.AND P1, PT, R64, R0, PT ;  /* 0x000000004000720c */ /* 0x000fe20003f26270 */
[----:B------:R-:W-:Y:S01]  /*2f4c0*/  IMAD.MOV.U32 R67, RZ, RZ, R61 ;  /* 0x000000ffff437224 */ /* 0x000fe200078e003d */
[----:B------:R-:W-:-:S04]  /*2f4d0*/  @!P2 LEA R16, P0, R66, R14, 0x2 ;  /* 0x0000000e4210a211 */ /* 0x000fc800078010ff */
[----:B------:R-:W-:Y:S01]  /*2f4e0*/  @!P2 LEA.HI.X R17, R66, R32, R67, 0x2, P0 ;  /* 0x000000204211a211 */ /* 0x000fe200000f1443 */
[----:B--2---:R-:W-:-:S04]  /*2f4f0*/  IMAD.MOV.U32 R57, RZ, RZ, R55 ;  /* 0x000000ffff397224 */ /* 0x004fc800078e0037 */
[----:B------:R-:W-:Y:S01]  /*2f500*/  IMAD.MOV.U32 R59, RZ, RZ, R57 ;  /* 0x000000ffff3b7224 */ /* 0x000fe200078e0039 */
[----:B----4-:R0:W-:Y:S04]  /*2f510*/  @!P2 ST.E.64 desc[UR44][R16.64], R4 ;  /* 0x000000041000a985 */ /* 0x0101e8000c101b2c */
[----:B-1----:R-:W2:Y:S01]  /*2f520*/  @!P1 LDL.64 R6, [R1+0x2f8] ;  /* 0x0002f80001069983 */ /* 0x002ea20000100a00 */
[----:B------:R-:W-:Y:S02]  /*2f530*/  ISETP.GE.AND P2, PT, R62, R0, PT ;  /* 0x000000003e00720c */ /* 0x000fe40003f46270 */
[----:B------:R-:W-:Y:S02]  /*2f540*/  MOV R65, R59 ;  /* 0x0000003b00417202 */ /* 0x000fe40000000f00 */
[C---:B------:R-:W-:Y:S01]  /*2f550*/  @!P1 LEA R10, P0, R64.reuse, R14, 0x2 ;  /* 0x0000000e400a9211 */ /* 0x040fe200078010ff */
[----:B------:R-:W-:Y:S01]  /*2f560*/  IMAD.MOV.U32 R55, RZ, RZ, R52 ;  /* 0x000000ffff377224 */ /* 0x000fe200078e0034 */
[----:B------:R-:W4:Y:S02]  /*2f570*/  LDL R59, [R1+0x4f0] ;  /* 0x0004f000013b7983 */ /* 0x000f240000100800 */
[----:B------:R-:W-:Y:S01]  /*2f580*/  @!P1 LEA.HI.X R11, R64, R32, R65, 0x2, P0 ;  /* 0x00000020400b9211 */ /* 0x000fe200000f1441 */
[----:B------:R-:W-:-:S04]  /*2f590*/  IMAD.MOV.U32 R57, RZ, RZ, R55 ;  /* 0x000000ffff397224 */ /* 0x000fc800078e0037 */
[----:B--2---:R1:W-:Y:S04]  /*2f5a0*/  @!P1 ST.E.64 desc[UR44][R10.64], R6 ;  /* 0x000000060a009985 */ /* 0x0043e8000c101b2c */
[----:B---3--:R-:W2:Y:S01]  /*2f5b0*/  @!P2 LDL.64 R8, [R1+0x308] ;  /* 0x000308000108a983 */ /* 0x008ea20000100a00 */
[----:B------:R-:W-:Y:S01]  /*2f5c0*/  ISETP.GE.AND P1, PT, R60, R0, PT ;  /* 0x000000003c00720c */ /* 0x000fe20003f26270 */
[----:B------:R-:W-:Y:S01]  /*2f5d0*/  IMAD.MOV.U32 R63, RZ, RZ, R57 ;  /* 0x000000ffff3f7224 */ /* 0x000fe200078e0039 */
[----:B------:R-:W-:-:S04]  /*2f5e0*/  @!P2 LEA R12, P0, R62, R14, 0x2 ;  /* 0x0000000e3e0ca211 */ /* 0x000fc800078010ff */
[----:B------:R-:W-:Y:S01]  /*2f5f0*/  @!P2 LEA.HI.X R13, R62, R32, R63, 0x2, P0 ;  /* 0x000000203e0da211 */ /* 0x000fe200000f143f */
[----:B------:R-:W-:-:S04]  /*2f600*/  IMAD.MOV.U32 R52, RZ, RZ, R51 ;  /* 0x000000ffff347224 */ /* 0x000fc800078e0033 */
[----:B------:R-:W-:Y:S01]  /*2f610*/  IMAD.MOV.U32 R55, RZ, RZ, R52 ;  /* 0x000000ffff377224 */ /* 0x000fe200078e0034 */
[----:B--2---:R2:W-:Y:S04]  /*2f620*/  @!P2 ST.E.64 desc[UR44][R12.64], R8 ;  /* 0x000000080c00a985 */ /* 0x0045e8000c101b2c */
[----:B0-----:R-:W3:Y:S01]  /*2f630*/  @!P1 LDL.64 R4, [R1+0x318] ;  /* 0x0003180001049983 */ /* 0x001ee20000100a00 */
[----:B------:R-:W-:Y:S01]  /*2f640*/  ISETP.GE.AND P2, PT, R58, R0, PT ;  /* 0x000000003a00720c */ /* 0x000fe20003f46270 */
[----:B------:R-:W-:Y:S01]  /*2f650*/  IMAD.MOV.U32 R61, RZ, RZ, R55 ;  /* 0x000000ffff3d7224 */ /* 0x000fe200078e0037 */
[C---:B------:R-:W-:Y:S01]  /*2f660*/  @!P1 LEA R16, P0, R60.reuse, R14, 0x2 ;  /* 0x0000000e3c109211 */ /* 0x040fe200078010ff */
[----:B------:R-:W-:Y:S01]  /*2f670*/  IMAD.MOV.U32 R51, RZ, RZ, R46 ;  /* 0x000000ffff337224 */ /* 0x000fe200078e002e */
[----:B------:R-:W5:Y:S02]  /*2f680*/  LDL R55, [R1+0x4e8] ;  /* 0x0004e80001377983 */ /* 0x000f640000100800 */
[----:B------:R-:W-:-:S05]  /*2f690*/  @!P1 LEA.HI.X R17, R60, R32, R61, 0x2, P0 ;  /* 0x000000203c119211 */ /* 0x000fca00000f143d */
[----:B---3--:R0:W-:Y:S04]  /*2f6a0*/  @!P1 ST.E.64 desc[UR44][R16.64], R4 ;  /* 0x0000000410009985 */ /* 0x0081e8000c101b2c */
[----:B-1----:R-:W3:Y:S01]  /*2f6b0*/  @!P2 LDL.64 R6, [R1+0x328] ;  /* 0x000328000106a983 */ /* 0x002ee20000100a00 */
[----:B------:R-:W-:Y:S02]  /*2f6c0*/  ISETP.GE.AND P1, PT, R56, R0, PT ;  /* 0x000000003800720c */ /* 0x000fe40003f26270 */
[----:B------:R-:W-:-:S04]  /*2f6d0*/  @!P2 LEA R10, P0, R58, R14, 0x2 ;  /* 0x0000000e3a0aa211 */ /* 0x000fc800078010ff */
[----:B----4-:R-:W-:Y:S01]  /*2f6e0*/  @!P2 LEA.HI.X R11, R58, R32, R59, 0x2, P0 ;  /* 0x000000203a0ba211 */ /* 0x010fe200000f143b */
[----:B------:R-:W-:-:S04]  /*2f6f0*/  IMAD.MOV.U32 R52, RZ, RZ, R51 ;  /* 0x000000ffff347224 */ /* 0x000fc800078e0033 */
[----:B---3--:R1:W-:Y:S04]  /*2f700*/  @!P2 ST.E.64 desc[UR44][R10.64], R6 ;  /* 0x000000060a00a985 */ /* 0x0083e8000c101b2c */
[----:B--2---:R-:W2:Y:S01]  /*2f710*/  @!P1 LDL.64 R8, [R1+0x338] ;  /* 0x0003380001089983 */ /* 0x004ea20000100a00 */
[----:B------:R-:W-:Y:S01]  /*2f720*/  ISETP.GE.AND P2, PT, R54, R0, PT ;  /* 0x000000003600720c */ /* 0x000fe20003f46270 */
[----:B------:R-:W-:Y:S01]  /*2f730*/  IMAD.MOV.U32 R57, RZ, RZ, R52 ;  /* 0x000000ffff397224 */ /* 0x000fe200078e0034 */
[----:B------:R-:W-:-:S04]  /*2f740*/  @!P1 LEA R12, P0, R56, R14, 0x2 ;  /* 0x0000000e380c9211 */ /* 0x000fc800078010ff */
[----:B------:R-:W-:Y:S01]  /*2f750*/  @!P1 LEA.HI.X R13, R56, R32, R57, 0x2, P0 ;  /* 0x00000020380d9211 */ /* 0x000fe200000f1439 */
[----:B------:R-:W-:-:S04]  /*2f760*/  IMAD.MOV.U32 R52, RZ, RZ, R45 ;  /* 0x000000ffff347224 */ /* 0x000fc800078e002d */
[----:B--2---:R2:W-:Y:S04]  /*2f770*/  @!P1 ST.E.64 desc[UR44][R12.64], R8 ;  /* 0x000000080c009985 */ /* 0x0045e8000c101b2c */
[----:B0-----:R-:W3:Y:S01]  /*2f780*/  @!P2 LDL.64 R4, [R1+0x348] ;  /* 0x000348000104a983 */ /* 0x001ee20000100a00 */
[----:B------:R-:W-:Y:S02]  /*2f790*/  ISETP.GE.AND P1, PT, R52, R0, PT ;  /* 0x000000003400720c */ /* 0x000fe40003f26270 */
[----:B------:R-:W-:-:S04]  /*2f7a0*/  @!P2 LEA R16, P0, R54, R14, 0x2 ;  /* 0x0000000e3610a211 */ /* 0x000fc800078010ff */
[----:B-----5:R-:W-:Y:S01]  /*2f7b0*/  @!P2 LEA.HI.X R17, R54, R32, R55, 0x2, P0 ;  /* 0x000000203611a211 */ /* 0x020fe200000f1437 */
[----:B------:R-:W-:Y:S02]  /*2f7c0*/  IMAD.MOV.U32 R46, RZ, RZ, R41 ;  /* 0x000000ffff2e7224 */ /* 0x000fe400078e0029 */
[----:B------:R-:W4:Y:S04]  /*2f7d0*/  LDL R41, [R1+0x4e0] ;  /* 0x0004e00001297983 */ /* 0x000f280000100800 */
[----:B---3--:R0:W-:Y:S04]  /*2f7e0*/  @!P2 ST.E.64 desc[UR44][R16.64], R4 ;  /* 0x000000041000a985 */ /* 0x0081e8000c101b2c */
[----:B-1----:R-:W3:Y:S01]  /*2f7f0*/  @!P1 LDL.64 R6, [R1+0x358] ;  /* 0x0003580001069983 */ /* 0x002ee20000100a00 */
[----:B------:R-:W-:-:S02]  /*2f800*/  ISETP.GE.AND P2, PT, R50, R0, PT ;  /* 0x000000003200720c */ /* 0x000fc40003f46270 */
[----:B------:R-:W-:-:S04]  /*2f810*/  @!P1 LEA R10, P0, R52, R14, 0x2 ;  /* 0x0000000e340a9211 */ /* 0x000fc800078010ff */
[----:B------:R-:W-:Y:S01]  /*2f820*/  @!P1 LEA.HI.X R11, R52, R32, R53, 0x2, P0 ;  /* 0x00000020340b9211 */ /* 0x000fe200000f1435 */
[----:B----4-:R-:W-:-:S04]  /*2f830*/  IMAD.MOV.U32 R51, RZ, RZ, R41 ;  /* 0x000000ffff337224 */ /* 0x010fc800078e0029 */
        /* <DEDUP_REMOVED lines=9> */
[----:B------:R-:W-:Y:S01]  /*2f8d0*/  @!P1 LEA.HI.X R17, R48, R32, R49, 0x2, P0 ;  /* 0x0000002030119211 */ /* 0x000fe200000f1431 */
[----:B------:R-:W-:Y:S02]  /*2f8e0*/  IMAD.MOV.U32 R45, RZ, RZ, R42 ;  /* 0x000000ffff2d7224 */ /* 0x000fe400078e002a */
[----:B------:R-:W4:Y:S04]  /*2f8f0*/  LDL R42, [R1+0x44c] ;  /* 0x00044c00012a7983 */ /* 0x000f280000100800 */
[----:B---3--:R0:W-:Y:S04]  /*2f900*/  @!P1 ST.E.64 desc[UR44][R16.64], R4 ;  /* 0x0000000410009985 */ /* 0x0081e8000c101b2c */
[----:B-1----:R-:W3:Y:S01]  /*2f910*/  @!P2 LDL.64 R6, [R1+0x388] ;  /* 0x000388000106a983 */ /* 0x002ee20000100a00 */
[----:B------:R-:W-:-:S02]  /*2f920*/  ISETP.GE.AND P1, PT, R44, R0, PT ;  /* 0x000000002c00720c */ /* 0x000fc40003f26270 */
[----:B------:R-:W-:-:S04]  /*2f930*/  @!P2 LEA R10, P0, R46, R14, 0x2 ;  /* 0x0000000e2e0aa211 */ /* 0x000fc800078010ff */
[----:B------:R-:W-:-:S05]  /*2f940*/  @!P2 LEA.HI.X R11, R46, R32, R47, 0x2, P0 ;  /* 0x000000202e0ba211 */ /* 0x000fca00000f142f */
[----:B---3--:R1:W-:Y:S04]  /*2f950*/  @!P2 ST.E.64 desc[UR44][R10.64], R6 ;  /* 0x000000060a00a985 */ /* 0x0083e8000c101b2c */
[----:B--2---:R-:W2:Y:S01]  /*2f960*/  @!P1 LDL.64 R8, [R1+0x398] ;  /* 0x0003980001089983 */ /* 0x004ea20000100a00 */
[----:B----4-:R-:W-:Y:S02]  /*2f970*/  ISETP.GE.AND P2, PT, R42, R0, PT ;  /* 0x000000002a00720c */ /* 0x010fe40003f46270 */
        /* <DEDUP_REMOVED lines=16> */
[----:B------:R-:W-:Y:S02]  /*2fa80*/  ISETP.GE.AND P1, PT, R229, R0, PT ;  /* 0x00000000e500720c */ /* 0x000fe40003f26270 */
[----:B------:R-:W-:-:S04]  /*2fa90*/  @!P2 LEA R12, P0, R38, R14, 0x2 ;  /* 0x0000000e260ca211 */ /* 0x000fc800078010ff */
[----:B----4-:R-:W-:-:S05]  /*2faa0*/  @!P2 LEA.HI.X R13, R38, R32, R39, 0x2, P0 ;  /* 0x00000020260da211 */ /* 0x010fca00000f1427 */
        /* <DEDUP_REMOVED lines=19> */
[----:B------:R-:W-:-:S07]  /*2fbe0*/  @!P2 LEA.HI.X R17, R226, R32, R34, 0x2, P0 ;  /* 0x00000020e211a211 */ /* 0x000fce00000f1422 */
[C---:B-1----:R-:W-:Y:S01]  /*2fbf0*/  @!P1 LEA R10, P0, R225.reuse, R14, 0x2 ;  /* 0x0000000ee10a9211 */ /* 0x042fe200078010ff */
[----:B---3--:R2:W-:Y:S04]  /*2fc00*/  @!P2 ST.E.64 desc[UR44][R16.64], R4 ;  /* 0x000000041000a985 */ /* 0x0085e8000c101b2c */
[----:B------:R-:W3:Y:S01]  /*2fc10*/  @!P1 LDL.64 R6, [R1+0x418] ;  /* 0x0004180001069983 */ /* 0x000ee20000100a00 */
[----:B------:R-:W-:Y:S02]  /*2fc20*/  @!P1 LEA.HI.X R11, R225, R32, R33, 0x2, P0 ;  /* 0x00000020e10b9211 */ /* 0x000fe400000f1421 */
[-C--:B------:R-:W-:Y:S01]  /*2fc30*/  ISETP.GE.AND P0, PT, R15, R0.reuse, PT ;  /* 0x000000000f00720c */ /* 0x080fe20003f06270 */
[----:B------:R-:W-:Y:S02]  /*2fc40*/  BSSY B1, `(.L_x_13144) ;  /* 0x0000009000017945 */ /* 0x000fe40003800000 */
[----:B---3--:R2:W-:Y:S01]  /*2fc50*/  @!P1 ST.E.64 desc[UR44][R10.64], R6 ;  /* 0x000000060a009985 */ /* 0x0085e2000c101b2c */
[----:B------:R-:W-:-:S09]  /*2fc60*/  ISETP.GE.AND P1, PT, R3, R0, PT ;  /* 0x000000000300720c */ /* 0x000fd20003f26270 */
[----:B------:R-:W-:Y:S05]  /*2fc70*/  @P0 BRA `(.L_x_13145) ;  /* 0x0000000000140947 */ /* 0x000fea0003800000 */
[----:B------:R-:W3:Y:S04]  /*2fc80*/  LDL R33, [R1+0x4b0] ;  /* 0x0004b00001217983 */ /* 0x000ee80000100800 */
[----:B--2---:R-:W2:Y:S01]  /*2fc90*/  LDL.64 R6, [R1+0x428] ;  /* 0x0004280001067983 */ /* 0x004ea20000100a00 */
[----:B------:R-:W-:-:S04]  /*2fca0*/  LEA R4, P0, R15, R14, 0x2 ;  /* 0x0000000e0f047211 */ /* 0x000fc800078010ff */
[----:B---3--:R-:W-:-:S05]  /*2fcb0*/  LEA.HI.X R5, R15, R32, R33, 0x2, P0 ;  /* 0x000000200f057211 */ /* 0x008fca00000f1421 */
[----:B--2---:R0:W-:Y:S04]  /*2fcc0*/  ST.E.64 desc[UR44][R4.64], R6 ;  /* 0x0000000604007985 */ /* 0x0041e8000c101b2c */
.L_x_13145:
[----:B------:R-:W-:Y:S05]  /*2fcd0*/  BSYNC B1 ;  /* 0x0000000000017941 */ /* 0x000fea0003800000 */
.L_x_13144:
[----:B------:R-:W-:Y:S05]  /*2fce0*/  @P1 BRA `(.L_x_13139) ;  /* 0x0000000c00a01947 */ /* 0x000fea0003800000 */
[----:B------:R-:W3:Y:S04]  /*2fcf0*/  LDL R0, [R1+0x4ac] ;  /* 0x0004ac0001007983 */ /* 0x000ee80000100800 */
[----:B0-2---:R-:W2:Y:S01]  /*2fd00*/  LDL.64 R4, [R1+0x438] ;  /* 0x0004380001047983 */ /* 0x005ea20000100a00 */
[----:B------:R-:W-:-:S04]  /*2fd10*/  LEA R14, P0, R3, R14, 0x2 ;  /* 0x0000000e030e7211 */ /* 0x000fc800078010ff */
[----:B---3--:R-:W-:-:S05]  /*2fd20*/  LEA.HI.X R15, R3, R32, R0, 0x2, P0 ;  /* 0x00000020030f7211 */ /* 0x008fca00000f1400 */
[----:B--2---:R0:W-:Y:S01]  /*2fd30*/  ST.E.64 desc[UR44][R14.64], R4 ;  /* 0x000000040e007985 */ /* 0x0041e2000c101b2c */
[----:B------:R-:W-:Y:S05]  /*2fd40*/  BRA `(.L_x_13139) ;  /* 0x0000000c00887947 */ /* 0x000fea0003800000 */
.L_x_13126:
[----:B------:R-:W-:Y:S01]  /*2fd50*/  ULDC.64 UR4, c[0x0][0xd08] ;  /* 0x0003420000047ab9 */ /* 0x000fe20000000a00 */
[----:B------:R-:W3:Y:S01]  /*2fd60*/  LDC.64 R4, c[0x0][0xd00] ;  /* 0x00034000ff047b82 */ /* 0x000ee20000000a00 */
[----:B------:R-:W-:Y:S01]  /*2fd70*/  ISETP.NE.U32.AND P0, PT, RZ, UR4, PT ;  /* 0x00000004ff007c0c */ /* 0x000fe2000bf05070 */
[----:B------:R-:W4:Y:S01]  /*2fd80*/  LDL R0, [R1+0x49c] ;  /* 0x00049c0001007983 */ /* 0x000f220000100800 */
[----:B------:R-:W-:Y:S02]  /*2fd90*/  IMAD.MOV.U32 R3, RZ, RZ, RZ ;  /* 0x000000ffff037224 */ /* 0x000fe400078e00ff */
[----:B------:R-:W-:Y:S01]  /*2fda0*/  ISETP.NE.AND.EX P1, PT, RZ, UR5, PT, P0 ;  /* 0x00000005ff007c0c */ /* 0x000fe2000bf25300 */
[----:B------:R-:W-:Y:S02]  /*2fdb0*/  ULDC.64 UR4, c[0x0][0xd00] ;  /* 0x0003400000047ab9 */ /* 0x000fe40000000a00 */
[----:B------:R-:W-:-:S04]  /*2fdc0*/  ISETP.NE.U32.AND P0, PT, RZ, UR4, PT ;  /* 0x00000004ff007c0c */ /* 0x000fc8000bf05070 */
[----:B------:R-:W-:-:S06]  /*2fdd0*/  ISETP.NE.AND.EX P0, PT, RZ, UR5, PT, P0 ;  /* 0x00000005ff007c0c */ /* 0x000fcc000bf05300 */
[----:B------:R-:W2:Y:S01]  /*2fde0*/  @P1 LDC.64 R6, c[0x0][0xd08] ;  /* 0x00034200ff061b82 */ /* 0x000ea20000000a00 */
[----:B------:R-:W-:Y:S02]  /*2fdf0*/  ULDC UR4, c[0x0][0xb88] ;  /* 0x0002e20000047ab9 */ /* 0x000fe40000000800 */
[----:B------:R-:W-:Y:S02]  /*2fe00*/  IMAD.U32 R16, RZ, RZ, UR4 ;  /* 0x00000004ff107e24 */ /* 0x000fe4000f8e00ff */
[----:B---3--:R-:W-:-:S05]  /*2fe10*/  IMAD.WIDE R4, R218, 0x4, R4 ;  /* 0x00000004da047825 */ /* 0x008fca00078e0204 */
[----:B------:R3:W5:Y:S01]  /*2fe20*/  @P0 LDG.E R3, desc[UR44][R4.64] ;  /* 0x0000002c04030981 */ /* 0x000762000c1e1900 */
[----:B--2---:R-:W-:-:S05]  /*2fe30*/  @P1 IMAD.WIDE R6, R218, 0x4, R6 ;  /* 0x00000004da061825 */ /* 0x004fca00078e0206 */
[----:B------:R3:W5:Y:S01]  /*2fe40*/  @P1 LDG.E R16, desc[UR44][R6.64] ;  /* 0x0000002c06101981 */ /* 0x000762000c1e1900 */
[----:B------:R-:W-:Y:S02]  /*2fe50*/  ISETP.NE.AND P2, PT, R217, RZ, PT ;  /* 0x000000ffd900720c */ /* 0x000fe40003f45270 */
[----:B------:R-:W-:-:S11]  /*2fe60*/  SHF.R.S32.HI R26, RZ, 0x1f, R218 ;  /* 0x0000001fff1a7819 */ /* 0x000fd600000114da */
[----:B------:R-:W2:Y:S02]  /*2fe70*/  @!P2 LDC R217, c[0x0][0xbd4] ;  /* 0x0002f500ffd9ab82 */ /* 0x000ea40000000800 */
[----:B--2---:R-:W-:Y:S02]  /*2fe80*/  ISETP.GT.AND P2, PT, R217, 0x1, PT ;  /* 0x00000001d900780c */ /* 0x004fe40003f44270 */
[----:B----4-:R-:W-:Y:S01]  /*2fe90*/  ISETP.GT.AND P3, PT, R0, 0x7f, PT ;  /* 0x0000007f0000780c */ /* 0x010fe20003f64270 */
[----:B---3--:R-:W-:-:S12]  /*2fea0*/  @P1 BRA `(.L_x_13146) ;  /* 0x0000000000101947 */ /* 0x008fd80003800000 */
[----:B------:R-:W-:Y:S05]  /*2feb0*/  @!P0 BRA `(.L_x_13146) ;  /* 0x00000000000c8947 */ /* 0x000fea0003800000 */
[----:B------:R-:W2:Y:S04]  /*2fec0*/  LDG.E R7, desc[UR44][R4.64] ;  /* 0x0000002c04077981 */ /* 0x000ea8000c1e1900 */
[----:B-----5:R-:W2:Y:S02]  /*2fed0*/  LDG.E R16, desc[UR44][R4.64+0x4] ;  /* 0x0000042c04107981 */ /* 0x020ea4000c1e1900 */
[----:B--2---:R-:W-:-:S07]  /*2fee0*/  IMAD.IADD R16, R16, 0x1, -R7 ;  /* 0x0000000110107824 */ /* 0x004fce00078e0a07 */
.L_x_13146:
[----:B------:R-:W-:Y:S01]  /*2fef0*/  BSSY B1, `(.L_x_13147) ;  /* 0x0000036000017945 */ /* 0x000fe20003800000 */
[----:B------:R-:W-:Y:S02]  /*2ff00*/  SEL R29, R218, RZ, !P0 ;  /* 0x000000ffda1d7207 */ /* 0x000fe40004000000 */
[----:B------:R-:W-:Y:S02]  /*2ff10*/  SEL R26, R26, RZ, !P0 ;  /* 0x000000ff1a1a7207 */ /* 0x000fe40004000000 */
[----:B-----5:R-:W-:Y:S01]  /*2ff20*/  SHF.R.S32.HI R24, RZ, 0x1f, R3 ;  /* 0x0000001fff187819 */ /* 0x020fe20000011403 */
[----:B------:R-:W-:Y:S06]  /*2ff30*/  @P3 BRA `(.L_x_13148) ;  /* 0x0000000000c43947 */ /* 0x000fec0003800000 */
[----:B------:R-:W2:Y:S01]  /*2ff40*/  S2R R4, SR_TID.X ;  /* 0x0000000000047919 */ /* 0x000ea20000002100 */
[----:B------:R-:W3:Y:S02]  /*2ff50*/  LDC R33, c[0x0][0xce8] ;  /* 0x00033a00ff217b82 */ /* 0x000ee40000000800 */
[----:B---3--:R-:W-:Y:S01]  /*2ff60*/  IMAD R0, R16, R33, RZ ;  /* 0x0000002110007224 */ /* 0x008fe200078e02ff */
[----:B--2---:R-:W-:-:S04]  /*2ff70*/  IADD3 R31, R216, -0x80, R4 ;  /* 0xffffff80d81f7810 */ /* 0x004fc80007ffe004 */
        /* <DEDUP_REMOVED lines=38> */
[----:B------:R-:W-:Y:S02]  /*301e0*/  IMAD.MOV.U32 R7, RZ, RZ, -0x800000 ;  /* 0xff800000ff077424 */ /* 0x000fe400078e00ff */
[----:B------:R-:W-:-:S04]  /*301f0*/  IMAD.WIDE.U32 R8, R6, R11, R8 ;  /* 0x0000000b06087225 */ /* 0x000fc800078e0008 */
[----:B------:R-:W-:Y:S01]  /*30200*/  IMAD R13, R6, R13, R0 ;  /* 0x0000000d060d7224 */ /* 0x000fe200078e0200 */
[----:B0-----:R-:W-:-:S03]  /*30210*/  LEA R4, P0, R8, R4, 0x2 ;  /* 0x0000000408047211 */ /* 0x001fc600078010ff */
[----:B------:R-:W-:-:S05]  /*30220*/  IMAD.IADD R0, R9, 0x1, R13 ;  /* 0x0000000109007824 */ /* 0x000fca00078e020d */
[----:B--2---:R-:W-:-:S05]  /*30230*/  LEA.HI.X R5, R8, R5, R0, 0x2, P0 ;  /* 0x0000000508057211 */ /* 0x004fca00000f1400 */
[----:B------:R2:W-:Y:S02]  /*30240*/  STG.E desc[UR44][R4.64], R7 ;  /* 0x0000000704007986 */ /* 0x0005e4000c10192c */
.L_x_13148:
[----:B------:R-:W-:Y:S05]  /*30250*/  BSYNC B1 ;  /* 0x0000000000017941 */ /* 0x000fea0003800000 */
.L_x_13147:
[----:B------:R-:W-:Y:S05]  /*30260*/  @P2 BRA `(.L_x_13139) ;  /* 0x0000000800402947 */ /* 0x000fea0003800000 */
[----:B------:R-:W3:Y:S01]  /*30270*/  LDL R9, [R1+0x4a8] ;  /* 0x0004a80001097983 */ /* 0x000ee20000100800 */
[----:B------:R-:W4:Y:S01]  /*30280*/  LDC R17, c[0x0][0xce8] ;  /* 0x00033a00ff117b82 */ /* 0x000f220000000800 */
[----:B------:R-:W-:Y:S01]  /*30290*/  ULDC.64 UR4, c[0x0][0xba0] ;  /* 0x0002e80000047ab9 */ /* 0x000fe20000000a00 */
[----:B------:R-:W-:Y:S01]  /*302a0*/  ULDC.64 UR6, c[0x0][0xbf0] ;  /* 0x0002fc0000067ab9 */ /* 0x000fe20000000a00 */
[----:B------:R-:W3:Y:S01]  /*302b0*/  LDL R8, [R1+0x498] ;  /* 0x0004980001087983 */ /* 0x000ee20000100800 */
[----:B------:R-:W-:Y:S02]  /*302c0*/  IMAD R0, R24, UR4, RZ ;  /* 0x0000000418007c24 */ /* 0x000fe4000f8e02ff */
[----:B--2---:R-:W-:-:S04]  /*302d0*/  IMAD.WIDE.U32 R4, R3, UR4, RZ ;  /* 0x0000000403047c25 */ /* 0x004fc8000f8e00ff */
[----:B------:R-:W-:Y:S01]  /*302e0*/  IMAD R7, R3, UR5, R0 ;  /* 0x0000000503077c24 */ /* 0x000fe2000f8e0200 */
[----:B------:R-:W-:-:S03]  /*302f0*/  ULDC.64 UR4, c[0x0][0xbe8] ;  /* 0x0002fa0000047ab9 */ /* 0x000fc60000000a00 */
[----:B------:R-:W-:Y:S02]  /*30300*/  IMAD.IADD R5, R5, 0x1, R7 ;  /* 0x0000000105057824 */ /* 0x000fe400078e0207 */
[----:B------:R-:W-:-:S04]  /*30310*/  IMAD.WIDE.U32 R4, R156, UR4, R4 ;  /* 0x000000049c047c25 */ /* 0x000fc8000f8e0004 */
[----:B------:R-:W-:Y:S01]  /*30320*/  IMAD R5, R156, UR5, R5 ;  /* 0x000000059c057c24 */ /* 0x000fe2000f8e0205 */
[----:B------:R-:W-:Y:S01]  /*30330*/  ULDC.64 UR4, c[0x0][0xbe0] ;  /* 0x0002f80000047ab9 */ /* 0x000fe20000000a00 */
[----:B----4-:R-:W-:Y:S01]  /*30340*/  ISETP.NE.AND P0, PT, R17, 0x1, PT ;  /* 0x000000011100780c */ /* 0x010fe20003f05270 */
[----:B------:R-:W-:-:S12]  /*30350*/  IMAD.WIDE.U32 R4, R29, UR6, R4 ;  /* 0x000000061d047c25 */ /* 0x000fd8000f8e0004 */
[----:B------:R-:W2:Y:S08]  /*30360*/  @P0 LDC R6, c[0x0][0xcec] ;  /* 0x00033b00ff060b82 */ /* 0x000eb00000000800 */
[----:B------:R-:W4:Y:S01]  /*30370*/  @P0 LDC R11, c[0x0][0xcf0] ;  /* 0x00033c00ff0b0b82 */ /* 0x000f220000000800 */
[----:B---3--:R-:W-:-:S04]  /*30380*/  IMAD R3, R9, 0x20, R8 ;  /* 0x0000002009037824 */ /* 0x008fc800078e0208 */
[----:B------:R-:W-:-:S04]  /*30390*/  IMAD.IADD R9, R216, 0x1, R3 ;  /* 0x00000001d8097824 */ /* 0x000fc800078e0203 */
[----:B--2---:R-:W-:-:S04]  /*303a0*/  @P0 IMAD.HI.U32 R0, R9, R6, RZ ;  /* 0x0000000609000227 */ /* 0x004fc800078e00ff */
[----:B------:R-:W-:Y:S01]  /*303b0*/  IMAD.MOV.U32 R3, RZ, RZ, R9 ;  /* 0x000000ffff037224 */ /* 0x000fe200078e0009 */
[----:B----4-:R-:W-:Y:S01]  /*303c0*/  @P0 SHF.R.U32.HI R3, RZ, R11, R0 ;  /* 0x0000000bff030219 */ /* 0x010fe20000011600 */
[----:B------:R-:W-:-:S03]  /*303d0*/  IMAD R6, R26, UR6, RZ ;  /* 0x000000061a067c24 */ /* 0x000fc6000f8e02ff */
[--C-:B------:R-:W-:Y:S01]  /*303e0*/  SHF.R.S32.HI R0, RZ, 0x1f, R3.reuse ;  /* 0x0000001fff007819 */ /* 0x100fe20000011403 */
[----:B------:R-:W-:Y:S02]  /*303f0*/  IMAD R7, R29, UR7, R6 ;  /* 0x000000071d077c24 */ /* 0x000fe4000f8e0206 */
        /* <DEDUP_REMOVED lines=20> */
.L_x_13385:
[----:B------:R-:W-:Y:S01]  /*30540*/  IMAD R16, R16, R17, RZ ;  /* 0x0000001110107224 */ /* 0x000fe200078e02ff */
[----:B------:R-:W-:Y:S01]  /*30550*/  BSSY B1, `(.L_x_13150) ;  /* 0x0000015000017945 */ /* 0x000fe20003800000 */
[----:B------:R-:W-:-:S05]  /*30560*/  IMAD.IADD R7, R8, 0x1, R216 ;  /* 0x0000000108077824 */ /* 0x000fca00078e02d8 */
[----:B------:R-:W-:-:S13]  /*30570*/  ISETP.GE.AND P0, PT, R7, R16, PT ;  /* 0x000000100700720c */ /* 0x000fda0003f06270 */
        /* <DEDUP_REMOVED lines=18> */
.L_x_13151:
[----:B------:R-:W-:Y:S05]  /*306a0*/  BSYNC B1 ;  /* 0x0000000000017941 */ /* 0x000fea0003800000 */
.L_x_13150:
[----:B------:R-:W-:-:S03]  /*306b0*/  UMOV UR4, 0xffffffff ;  /* 0xffffffff00047882 */ /* 0x000fc60000000000 */
[----:B------:R-:W-:Y:S05]  /*306c0*/  BRA.DIV UR4, `(.L_x_13152) ;  /* 0x000000aa04d07947 */ /* 0x000fea000b800000 */
[----:B---3--:R3:W0:Y:S04]  /*306d0*/  SHFL.IDX PT, R0, R4, 0x1, 0x181f ;  /* 0x00381f0004007f89 */ /* 0x00862800000e0000 */
[----:B----4-:R3:W4:Y:S02]  /*306e0*/  SHFL.IDX PT, R14, R3, 0x1, 0x181f ;  /* 0x00381f00030e7f89 */ /* 0x01072400000e0000 */
.L_x_13389:
[----:B------:R-:W-:Y:S01]  /*306f0*/  VIADD R5, R7, 0x20 ;  /* 0x0000002007057836 */ /* 0x000fe20000000000 */
        /* <DEDUP_REMOVED lines=10> */
[----:B0-----:R-:W-:Y:S02]  /*307a0*/  @!P3 LEA.HI.X R9, R198, R0, R222, 0x1, P5 ;  /* 0x00000000c609b211 */ /* 0x001fe400028f0cde */
        /* <DEDUP_REMOVED lines=9> */
.L_x_13154:
[----:B------:R-:W-:Y:S05]  /*30840*/  BSYNC B1 ;  /* 0x0000000000017941 */ /* 0x000fea0003800000 */
.L_x_13153:
[----:B------:R-:W-:-:S03]  /*30850*/  UMOV UR4, 0xffffffff ;  /* 0xffffffff00047882 */ /* 0x000fc60000000000 */
[----:B------:R-:W-:Y:S05]  /*30860*/  BRA.DIV UR4, `(.L_x_13155) ;  /* 0x000000aa04b07947 */ /* 0x000fea000b800000 */
[----:B0-----:R0:W0:Y:S04]  /*30870*/  SHFL.IDX PT, R0, R4, 0x2, 0x181f ;  /* 0x00581f0004007f89 */ /* 0x00102800000e0000 */
[----:B----4-:R4:W0:Y:S02]  /*30880*/  SHFL.IDX PT, R14, R3, 0x2, 0x181f ;  /* 0x00581f00030e7f89 */ /* 0x01082400000e0000 */
.L_x_13393:
        /* <DEDUP_REMOVED lines=9> */
[-C--:B0-----:R-:W-:Y:S02]  /*30920*/  @!P3 LEA R8, P5, R198, R14.reuse, 0x1 ;  /* 0x0000000ec608b211 */ /* 0x081fe400078a08ff */
[----:B------:R-:W-:Y:S02]  /*30930*/  @!P2 LEA R10, P4, R200, R14, 0x1 ;  /* 0x0000000ec80aa211 */ /* 0x000fe400078808ff */
[----:B------:R-:W-:Y:S02]  /*30940*/  @!P3 LEA.HI.X R9, R198, R0, R222, 0x1, P5 ;  /* 0x00000000c609b211 */ /* 0x000fe400028f0cde */
        /* <DEDUP_REMOVED lines=9> */
.L_x_13157:
[----:B------:R-:W-:Y:S05]  /*309e0*/  BSYNC B1 ;  /* 0x0000000000017941 */ /* 0x000fea0003800000 */
.L_x_13156:
[----:B------:R-:W-:-:S03]  /*309f0*/  UMOV UR4, 0xffffffff ;  /* 0xffffffff00047882 */ /* 0x000fc60000000000 */
[----:B------:R-:W-:Y:S05]  /*30a00*/  BRA.DIV UR4, `(.L_x_13158) ;  /* 0x000000aa04907947 */ /* 0x000fea000b800000 */
[----:B0-----:R0:W0:Y:S04]  /*30a10*/  SHFL.IDX PT, R0, R4, 0x3, 0x181f ;  /* 0x00781f0004007f89 */ /* 0x00102800000e0000 */
[----:B------:R0:W0:Y:S02]  /*30a20*/  SHFL.IDX PT, R14, R3, 0x3, 0x181f ;  /* 0x00781f00030e7f89 */ /* 0x00002400000e0000 */
.L_x_13397:
[----:B0-234-:R-:W-:-:S05]  /*30a30*/  VIADD R3, R7, 0x60 ;  /* 0x0000006007037836 */ /* 0x01dfca0000000000 */
[----:B------:R-:W-:-:S13]  /*30a40*/  ISETP.GE.AND P0, PT, R3, R16, PT ;  /* 0x000000100300720c */ /* 0x000fda0003f06270 */
[----:B------:R-:W-:Y:S05]  /*30a50*/  @P0 BRA `(.L_x_13139) ;  /* 0x0000000000440947 */ /* 0x000fea0003800000 */
[----:B------:R-:W-:Y:S02]  /*30a60*/  ULDC UR4, c[0x0][0xbc8] ;  /* 0x0002f20000047ab9 */ /* 0x000fe40000000800 */
[----:B------:R-:W-:Y:S02]  /*30a70*/  ISETP.GE.AND P3, PT, R198, UR4, PT ;  /* 0x00000004c6007c0c */ /* 0x000fe4000bf66270 */
[----:B------:R-:W-:Y:S02]  /*30a80*/  ISETP.GE.AND P2, PT, R200, UR4, PT ;  /* 0x00000004c8007c0c */ /* 0x000fe4000bf46270 */
[----:B------:R-:W-:Y:S02]  /*30a90*/  ISETP.GE.AND P1, PT, R199, UR4, PT ;  /* 0x00000004c7007c0c */ /* 0x000fe4000bf26270 */
[----:B------:R-:W-:-:S07]  /*30aa0*/  ISETP.GE.AND P0, PT, R201, UR4, PT ;  /* 0x00000004c9007c0c */ /* 0x000fce000bf06270 */
[-C--:B------:R-:W-:Y:S02]  /*30ab0*/  @!P3 LEA R4, P5, R198, R14.reuse, 0x1 ;  /* 0x0000000ec604b211 */ /* 0x080fe400078a08ff */
        /* <DEDUP_REMOVED lines=11> */
.L_x_13139:
[----:B------:R-:W-:Y:S05]  /*30b70*/  BSYNC B0 ;  /* 0x0000000000007941 */ /* 0x000fea0003800000 */
.L_x_13125:
[----:B------:R-:W-:Y:S02]  /*30b80*/  ULDC UR4, c[0x0][0xd3c] ;  /* 0x00034f0000047ab9 */ /* 0x000fe40000000800 */
[----:B-1----:R-:W-:-:S13]  /*30b90*/  ISETP.GE.AND P0, PT, R99, UR4, PT ;  /* 0x0000000463007c0c */ /* 0x002fda000bf06270 */
[----:B------:R-:W-:Y:S05]  /*30ba0*/  @!P0 BRA `(.L_x_13159) ;  /* 0xfffffd0c001c8947 */ /* 0x000fea000383ffff */
[----:B------:R-:W-:Y:S05]  /*30bb0*/  BRA `(.L_x_12916) ;  /* 0x0000008800c07947 */ /* 0x000fea0003800000 */
.L_x_12914:
        /* <DEDUP_REMOVED lines=16> */
.L_x_13160:
        /* <DEDUP_REMOVED lines=44> */
.L_x_13164:
        /* <DEDUP_REMOVED lines=37> */
.L_x_13162:
        /* <DEDUP_REMOVED lines=13> */
.L_x_13165:
        /* <DEDUP_REMOVED lines=62> */
.L_x_13166:
        /* <DEDUP_REMOVED lines=61> */
.L_x_13167:
[----:B------:R-:W-:-:S05]  /*31a50*/  LOP3.LUT R17, RZ, R2, RZ, 0x33, !PT ;  /* 0x00000002ff117212 */ /* 0x000fca00078e33ff */
[----:B------:R-:W-:Y:S01]  /*31a60*/  IMAD.IADD R17, R0, 0x1, R17 ;  /* 0x0000000100117824 */ /* 0x000fe200078e0211 */
[----:B------:R-:W-:Y:S06]  /*31a70*/  BRA `(.L_x_13168) ;  /* 0x00000000000c7947 */ /* 0x000fec0003800000 */
.L_x_13163:
[----:B------:R-:W-:Y:S02]  /*31a80*/  IMAD.MOV.U32 R17, RZ, RZ, RZ ;  /* 0x000000ffff117224 */ /* 0x000fe400078e00ff */
[----:B------:R-:W-:Y:S02]  /*31a90*/  IMAD.U32 R16, RZ, RZ, UR6 ;  /* 0x00000006ff107e24 */ /* 0x000fe4000f8e00ff */
[----:B------:R-:W-:-:S07]  /*31aa0*/  IMAD.MOV.U32 R18, RZ, RZ, RZ ;  /* 0x000000ffff127224 */ /* 0x000fce00078e00ff */
.L_x_13168:
[----:B------:R-:W-:-:S13]  /*31ab0*/  ISETP.NE.AND P0, PT, R7, RZ, PT ;  /* 0x000000ff0700720c */ /* 0x000fda0003f05270 */
[----:B------:R-:W0:Y:S01]  /*31ac0*/  @!P0 S2R R3, SR_CgaCtaId ;  /* 0x0000000000038919 */ /* 0x000e220000008800 */
[----:B------:R-:W-:-:S04]  /*31ad0*/  @!P0 MOV R0, 0x400 ;  /* 0x0000040000008802 */ /* 0x000fc80000000f00 */
[----:B0-----:R-:W-:-:S05]  /*31ae0*/  @!P0 LEA R0, R3, R0, 0x18 ;  /* 0x0000000003008211 */ /* 0x001fca00078ec0ff */
[----:B------:R1:W-:Y:S01]  /*31af0*/  @!P0 STS.128 [R0+0x324d0], R16 ;  /* 0x0324d01000008388 */ /* 0x0003e20000000c00 */
[----:B------:R-:W-:Y:S06]  /*31b00*/  BAR.ARV 0x5, 0x180 ;  /* 0x0146000000007b1d */ /* 0x000fec0000002000 */
.L_x_13161:
        /* <DEDUP_REMOVED lines=27> */
[----:B------:R-:W-:-:S03]  /*31cc0*/  SHF.R.U32.HI R3, RZ, 0x3, R4 ;  /* 0x00000003ff037819 */ /* 0x000fc60000011604 */
[----:B------:R-:W-:Y:S01]  /*31cd0*/  IMAD R26, R30, 0x2, R23 ;  /* 0x000000021e1a7824 */ /* 0x000fe200078e0217 */
[----:B------:R-:W-:Y:S02]  /*31ce0*/  LOP3.LUT R2, R3, 0x70, R2, 0xf8, !PT ;  /* 0x0000007003027812 */ /* 0x000fe400078ef802 */
[C---:B------:R-:W-:Y:S02]  /*31cf0*/  LOP3.LUT R3, R0.reuse, 0x40, RZ, 0xfc, !PT ;  /* 0x0000004000037812 */ /* 0x040fe400078efcff */
[C---:B------:R-:W-:Y:S02]  /*31d00*/  LOP3.LUT R2, R0.reuse, 0x80, RZ, 0xfc, !PT ;  /* 0x0000008000027812 */ /* 0x040fe400078efcff */
[----:B---3--:R-:W-:-:S07]  /*31d10*/  LOP3.LUT R0, R0, 0xc0, RZ, 0xfc, !PT ;  /* 0x000000c000007812 */ /* 0x008fce00078efcff */
.L_x_13294:
        /* <DEDUP_REMOVED lines=8> */
[----:B-1----:R-:W1:Y:S02]  /*31da0*/  @P0 LDC.64 R2, c[0x0][0xb20] ;  /* 0x0002c800ff020b82 */ /* 0x002e640000000a00 */
[----:B-1----:R-:W-:-:S05]  /*31db0*/  @P0 IMAD.WIDE R2, R19, 0x4, R2 ;  /* 0x0000000413020825 */ /* 0x002fca00078e0202 */
[----:B------:R1:W5:Y:S01]  /*31dc0*/  @P0 LDG.E R33, desc[UR44][R2.64] ;  /* 0x0000002c02210981 */ /* 0x000362000c1e1900 */
[----:B------:R-:W-:Y:S01]  /*31dd0*/  ISETP.NE.U32.AND P0, PT, RZ, UR4, PT ;  /* 0x00000004ff007c0c */ /* 0x000fe2000bf05070 */
[----:B------:R-:W-:Y:S01]  /*31de0*/  IMAD.MOV.U32 R37, RZ, RZ, RZ ;  /* 0x000000ffff257224 */ /* 0x000fe200078e00ff */
[----:B------:R-:W-:Y:S01]  /*31df0*/  ISETP.NE.U32.AND P1, PT, RZ, UR6, PT ;  /* 0x00000006ff007c0c */ /* 0x000fe2000bf25070 */
[----:B0-----:R-:W-:Y:S01]  /*31e00*/  IMAD.WIDE R4, R19, 0x4, R4 ;  /* 0x0000000413047825 */ /* 0x001fe200078e0204 */
[----:B------:R-:W-:Y:S01]  /*31e10*/  ISETP.NE.AND.EX P2, PT, RZ, UR5, PT, P0 ;  /* 0x00000005ff007c0c */ /* 0x000fe2000bf45300 */
[----:B------:R-:W-:Y:S01]  /*31e20*/  ULDC.64 UR4, c[0x0][0xaf8] ;  /* 0x0002be0000047ab9 */ /* 0x000fe20000000a00 */
[----:B------:R-:W-:Y:S02]  /*31e30*/  ISETP.NE.AND.EX P1, PT, RZ, UR7, PT, P1 ;  /* 0x00000007ff007c0c */ /* 0x000fe4000bf25310 */
[----:B------:R-:W-:Y:S01]  /*31e40*/  ISETP.NE.U32.AND P0, PT, RZ, UR4, PT ;  /* 0x00000004ff007c0c */ /* 0x000fe2000bf05070 */
[----:B-1----:R-:W0:Y:S01]  /*31e50*/  LDC.64 R2, c[0x0][0xb08] ;  /* 0x0002c200ff027b82 */ /* 0x002e220000000a00 */
[----:B------:R-:W-:-:S07]  /*31e60*/  MOV R0, RZ ;  /* 0x000000ff00007202 */ /* 0x000fce0000000f00 */
[----:B--23--:R-:W1:Y:S01]  /*31e70*/  @P2 LDC.64 R6, c[0x0][0xb10] ;  /* 0x0002c400ff062b82 */ /* 0x00ce620000000a00 */
        /* <DEDUP_REMOVED lines=17> */
[----:B--2---:R0:W-:Y:S01]  /*31f90*/  STL [R1+0x440], R8 ;  /* 0x0004400801007387 */ /* 0x0041e20000100800 */
[----:B------:R-:W-:Y:S02]  /*31fa0*/  IMAD.MOV.U32 R12, RZ, RZ, R8 ;  /* 0x000000ffff0c7224 */ /* 0x000fe400078e0008 */
[----:B0-----:R-:W-:Y:S01]  /*31fb0*/  IMAD.U32 R8, RZ, RZ, UR4 ;  /* 0x00000004ff087e24 */ /* 0x001fe2000f8e00ff */
[----:B----4-:R-:W-:Y:S06]  /*31fc0*/  @P2 BRA `(.L_x_13170) ;  /* 0x0000000000142947 */ /* 0x010fec0003800000 */
[----:B------:R-:W-:Y:S05]  /*31fd0*/  @!P0 BRA `(.L_x_13170) ;  /* 0x0000000000108947 */ /* 0x000fea0003800000 */
[----:B------:R-:W2:Y:S04]  /*31fe0*/  LDG.E R9, desc[UR44][R4.64] ;  /* 0x0000002c04097981 */ /* 0x000ea8000c1e1900 */
[----:B------:R-:W2:Y:S02]  /*31ff0*/  LDG.E R6, desc[UR44][R4.64+0x4] ;  /* 0x0000042c04067981 */ /* 0x000ea4000c1e1900 */
[----:B--2---:R-:W-:-:S05]  /*32000*/  IMAD.IADD R12, R6, 0x1, -R9 ;  /* 0x00000001060c7824 */ /* 0x004fca00078e0a09 */
[----:B------:R0:W-:Y:S02]  /*32010*/  STL [R1+0x440], R12 ;  /* 0x0004400c01007387 */ /* 0x0001e40000100800 */
.L_x_13170:
        /* <DEDUP_REMOVED lines=13> */
.L_x_13171:
        /* <DEDUP_REMOVED lines=9> */
.L_x_13172:
[----:B-1----:R-:W2:Y:S01]  /*32180*/  @P1 LDG.E R5, desc[UR44][R2.64] ;  /* 0x0000002c02051981 */ /* 0x002ea2000c1e1900 */
[----:B------:R-:W1:Y:S03]  /*32190*/  LDC R9, c[0x0][0x448] ;  /* 0x00011200ff097b82 */ /* 0x000e660000000800 */
[----:B------:R3:W2:Y:S01]  /*321a0*/  @P1 LDG.E R4, desc[UR44][R2.64+0x4] ;  /* 0x0000042c02041981 */ /* 0x0006a2000c1e1900 */
[----:B------:R-:W-:-:S04]  /*321b0*/  IMAD.SHL.U32 R35, R17, 0x80, RZ ;  /* 0x0000008011237824 */ /* 0x000fc800078e00ff */
[----:B---3--:R-:W3:Y:S01]  /*321c0*/  LDC.64 R2, c[0x0][0xad8] ;  /* 0x0002b600ff027b82 */ /* 0x008ee20000000a00 */
[----:B-1----:R-:W-:-:S13]  /*321d0*/  ISETP.NE.AND P2, PT, R9, 0x1, PT ;  /* 0x000000010900780c */ /* 0x002fda0003f45270 */
[----:B------:R-:W1:Y:S01]  /*321e0*/  @P2 LDC R10, c[0x0][0x44c] ;  /* 0x00011300ff0a2b82 */ /* 0x000e620000000800 */
[----:B---3--:R-:W-:-:S07]  /*321f0*/  ISETP.GE.AND P3, PT, R3, 0x1, PT ;  /* 0x000000010300780c */ /* 0x008fce0003f66270 */
[----:B------:R-:W3:Y:S01]  /*32200*/  @P2 LDC R9, c[0x0][0x450] ;  /* 0x00011400ff092b82 */ /* 0x000ee20000000800 */
[----:B--2---:R-:W-:Y:S02]  /*32210*/  @P1 IMAD.IADD R7, R4, 0x1, -R5 ;  /* 0x0000000104071824 */ /* 0x004fe400078e0a05 */
[----:B------:R-:W-:-:S04]  /*32220*/  VIADD R5, R35, 0x7f ;  /* 0x0000007f23057836 */ /* 0x000fc80000000000 */
[----:B-1----:R-:W-:-:S05]  /*32230*/  @P2 IMAD.HI.U32 R4, R5, R10, RZ ;  /* 0x0000000a05042227 */ /* 0x002fca00078e00ff */
[----:B---3--:R-:W-:Y:S01]  /*32240*/  @P2 SHF.R.U32.HI R5, RZ, R9, R4 ;  /* 0x00000009ff052219 */ /* 0x008fe20000011604 */
[----:B-----5:R-:W-:-:S04]  /*32250*/  IMAD.IADD R9, R8, 0x1, -R33 ;  /* 0x0000000108097824 */ /* 0x020fc800078e0a21 */
[----:B------:R-:W-:-:S04]  /*32260*/  IMAD.IADD R17, R9, 0x1, R7 ;  /* 0x0000000109117824 */ /* 0x000fc800078e0207 */
        /* <DEDUP_REMOVED lines=19> */
.L_x_13175:
[----:B------:R-:W-:-:S13]  /*323a0*/  ISETP.NE.AND P0, PT, R3, 0x1, PT ;  /* 0x000000010300780c */ /* 0x000fda0003f05270 */
[----:B------:R-:W1:Y:S02]  /*323b0*/  @P0 LDC.64 R4, c[0x0][0xae0] ;  /* 0x0002b800ff040b82 */ /* 0x000e640000000a00 */
[----:B-1----:R-:W-:-:S05]  /*323c0*/  @P0 IMAD.HI.U32 R4, R11, R4, RZ ;  /* 0x000000040b040227 */ /* 0x002fca00078e00ff */
[----:B------:R-:W-:-:S07]  /*323d0*/  @P0 SHF.R.U32.HI R11, RZ, R5, R4 ;  /* 0x00000005ff0b0219 */ /* 0x000fce0000011604 */
.L_x_13176:
[----:B------:R-:W-:Y:S05]  /*323e0*/  BSYNC B0 ;  /* 0x0000000000007941 */ /* 0x000fea0003800000 */
.L_x_13174:
[----:B------:R-:W-:-:S05]  /*323f0*/  IMAD R11, R11, R3, R3 ;  /* 0x000000030b0b7224 */ /* 0x000fca00078e0203 */
[----:B------:R-:W-:-:S07]  /*32400*/  VIMNMX R2, R2, R11, PT ;  /* 0x0000000b02027248 */ /* 0x000fce0003fe0100 */
.L_x_13173:
        /* <DEDUP_REMOVED lines=9> */
[----:B------:R-:W-:-:S03]  /*324a0*/  SHF.R.U32.HI R11, RZ, 0x1f, R2 ;  /* 0x0000001fff0b7819 */ /* 0x000fc60000011602 */
[----:B0-----:R-:W-:Y:S01]  /*324b0*/  IMAD.IADD R12, R8, 0x1, R5 ;  /* 0x00000001080c7824 */ /* 0x001fe200078e0205 */
        /* <DEDUP_REMOVED lines=14> */
.L_x_13179:
[----:B------:R-:W-:-:S13]  /*325a0*/  ISETP.NE.AND P0, PT, R3, 0x1, PT ;  /* 0x000000010300780c */ /* 0x000fda0003f05270 */
[----:B------:R-:W0:Y:S02]  /*325b0*/  @P0 LDC.64 R4, c[0x0][0xae0] ;  /* 0x0002b800ff040b82 */ /* 0x000e240000000a00 */
[----:B0-----:R-:W-:-:S05]  /*325c0*/  @P0 IMAD.HI.U32 R4, R12, R4, RZ ;  /* 0x000000040c040227 */ /* 0x001fca00078e00ff */
[----:B------:R-:W-:-:S07]  /*325d0*/  @P0 SHF.R.U32.HI R12, RZ, R5, R4 ;  /* 0x00000005ff0c0219 */ /* 0x000fce0000011604 */
.L_x_13180:
[----:B------:R-:W-:Y:S05]  /*325e0*/  BSYNC B0 ;  /* 0x0000000000007941 */ /* 0x000fea0003800000 */
.L_x_13178:
[----:B------:R-:W-:-:S05]  /*325f0*/  IMAD R3, R12, R3, RZ ;  /* 0x000000030c037224 */ /* 0x000fca00078e02ff */
[----:B------:R-:W-:-:S07]  /*32600*/  VIMNMX R2, R2, R3, !PT ;  /* 0x0000000302027248 */ /* 0x000fce0007fe0100 */
.L_x_13177:
        /* <DEDUP_REMOVED lines=39> */
.L_x_13182:
[----:B------:R-:W-:Y:S05]  /*32880*/  BSYNC B0 ;  /* 0x0000000000007941 */ /* 0x000fea0003800000 */
.L_x_13181:
[-C--:B------:R-:W-:Y:S01]  /*32890*/  IMAD R4, R32, R14.reuse, R4 ;  /* 0x0000000e20047224 */ /* 0x080fe200078e0204 */
[----:B------:R-:W-:Y:S04]  /*328a0*/  BSSY B0, `(.L_x_13183) ;  /* 0x0000131000007945 */ /* 0x000fe80003800000 */
        /* <DEDUP_REMOVED lines=23> */
.L_x_13400:
[----:B-1----:R-:W-:Y:S02]  /*32a20*/  ISETP.NE.AND P0, PT, R14, RZ, PT ;  /* 0x000000ff0e00720c */ /* 0x002fe40003f05270 */
[----:B------:R-:W-:-:S11]  /*32a30*/  PLOP3.LUT P6, PT, PT, PT, PT, 0x8, 0x0 ;  /* 0x000000000000781c */ /* 0x000fd60003fce170 */
[----:B------:R-:W-:Y:S05]  /*32a40*/  @P0 BRA `(.L_x_13186) ;  /* 0x00000000000c0947 */ /* 0x000fea0003800000 */
[----:B------:R-:W-:-:S03]  /*32a50*/  UMOV UR4, 0xffffffff ;  /* 0xffffffff00047882 */ /* 0x000fc60000000000 */
[----:B------:R-:W-:Y:S05]  /*32a60*/  BRA.DIV UR4, `(.L_x_13187) ;  /* 0x0000008a04f47947 */ /* 0x000fea000b800000 */
[----:B------:R-:W-:-:S13]  /*32a70*/  ELECT P6, URZ, PT ;  /* 0x00000000003f782f */ /* 0x000fda00038c0000 */
.L_x_13186:
        /* <DEDUP_REMOVED lines=9> */
.L_x_13403:
[----:B------:R-:W-:Y:S05]  /*32b10*/  BSYNC B1 ;  /* 0x0000000000017941 */ /* 0x000fea0003800000 */
.L_x_13188:
[----:B------:R-:W-:Y:S04]  /*32b20*/  BSSY B1, `(.L_x_13190) ;  /* 0x000007b000017945 */ /* 0x000fe80003800000 */
[----:B------:R-:W-:Y:S05]  /*32b30*/  @!P6 BRA `(.L_x_13191) ;  /* 0x0000000400e4e947 */ /* 0x000fea0003800000 */
[----:B------:R-:W1:Y:S01]  /*32b40*/  S2R R3, SR_TID.X ;  /* 0x0000000000037919 */ /* 0x000e620000002100 */
[----:B------:R-:W-:Y:S01]  /*32b50*/  SHF.L.U32 R7, R28, 0x1f, RZ ;  /* 0x0000001f1c077819 */ /* 0x000fe200000006ff */
[----:B------:R-:W-:Y:S01]  /*32b60*/  BSSY B2, `(.L_x_13192) ;  /* 0x0000006000027945 */ /* 0x000fe20003800000 */
[----:B-1----:R-:W-:Y:S01]  /*32b70*/  LOP3.LUT R9, R3, 0x7f, RZ, 0xc0, !PT ;  /* 0x0000007f03097812 */ /* 0x002fe200078ec0ff */
[----:B------:R-:W-:-:S03]  /*32b80*/  IMAD R3, R24, 0x8, R23 ;  /* 0x0000000818037824 */ /* 0x000fc600078e0217 */
[----:B------:R-:W-:Y:S01]  /*32b90*/  ISETP.NE.AND P1, PT, R9, RZ, PT ;  /* 0x000000ff0900720c */ /* 0x000fe20003f25270 */
[----:B------:R-:W1:Y:S02]  /*32ba0*/  SYNCS.PHASECHK.TRANS64.TRYWAIT P0, [R3+URZ+0x324a0], R7 ;  /* 0x0324a007030075a7 */ /* 0x000e64000800017f */
[----:B-1----:R-:W-:Y:S10]  /*32bb0*/  @!P0 BRA `(.L_x_13193) ;  /* 0x0000008800d48947 */ /* 0x002ff40003800000 */
.L_x_13404:
[----:B------:R-:W-:Y:S05]  /*32bc0*/  BSYNC B2 ;  /* 0x0000000000027941 */ /* 0x000fea0003800000 */
.L_x_13192:
[----:B------:R-:W-:Y:S04]  /*32bd0*/  BSSY B2, `(.L_x_13194) ;  /* 0x0000009000027945 */ /* 0x000fe80003800000 */
[----:B------:R-:W-:Y:S05]  /*32be0*/  @P1 BRA `(.L_x_13195) ;  /* 0x00000000001c1947 */ /* 0x000fea0003800000 */
[----:B------:R-:W2:Y:S02]  /*32bf0*/  S2R R9, SR_TID.X ;  /* 0x0000000000097919 */ /* 0x000ea40000002100 */
[----:B--2---:R-:W-:Y:S01]  /*32c00*/  LOP3.LUT R11, R9, 0x1f, RZ, 0xc0, !PT ;  /* 0x0000001f090b7812 */ /* 0x004fe200078ec0ff */
[----:B------:R-:W-:-:S03]  /*32c10*/  IMAD.MOV.U32 R9, RZ, RZ, 0x3000 ;  /* 0x00003000ff097424 */ /* 0x000fc600078e00ff */
[----:B------:R-:W-:Y:S01]  /*32c20*/  ISETP.NE.AND P0, PT, R11, RZ, PT ;  /* 0x000000ff0b00720c */ /* 0x000fe20003f05270 */
[----:B------:R2:W-:-:S12]  /*32c30*/  SYNCS.ARRIVE.TRANS64 RZ, [R3+URZ+0x32490], R9 ;  /* 0x0324900903ff79a7 */ /* 0x0005d8000800003f */
[----:B--2---:R-:W-:Y:S05]  /*32c40*/  @!P0 BRA `(.L_x_13195) ;  /* 0x0000000000048947 */ /* 0x004fea0003800000 */
[----:B------:R-:W-:Y:S01]  /*32c50*/  BPT.TRAP 0x1 ;  /* 0x000000040000795c */ /* 0x000fe20000300000 */
.L_x_13195:
[----:B------:R-:W-:Y:S05]  /*32c60*/  BSYNC B2 ;  /* 0x0000000000027941 */ /* 0x000fea0003800000 */
.L_x_13194:
        /* <DEDUP_REMOVED lines=10> */
[----:B0-----:R-:W-:Y:S01]  /*32d10*/  VIADD R12, R3, 0x32490 ;  /* 0x00032490030c7836 */ /* 0x001fe20000000000 */
[----:B------:R-:W-:-:S09]  /*32d20*/  UMOV UR7, 0x12f00000 ;  /* 0x12f0000000077882 */ /* 0x000fd20000000000 */
.L_x_13196:
        /* <DEDUP_REMOVED lines=13> */
.L_x_13405:
[----:B------:R-:W-:Y:S05]  /*32e00*/  BSYNC B2 ;  /* 0x0000000000027941 */ /* 0x000fea0003800000 */
.L_x_13197:
        /* <DEDUP_REMOVED lines=11> */
.L_x_13200:
[----:B------:R-:W-:Y:S05]  /*32ec0*/  BSYNC B2 ;  /* 0x0000000000027941 */ /* 0x000fea0003800000 */
.L_x_13199:
        /* <DEDUP_REMOVED lines=9> */
.L_x_13201:
        /* <DEDUP_REMOVED lines=15> */
.L_x_13202:
        /* <DEDUP_REMOVED lines=15> */
.L_x_13203:
        /* <DEDUP_REMOVED lines=15> */
.L_x_13204:
        /* <DEDUP_REMOVED lines=10> */
.L_x_13191:
[----:B------:R-:W-:Y:S05]  /*332d0*/  BSYNC B1 ;  /* 0x0000000000017941 */ /* 0x000fea0003800000 */
.L_x_13190:
        /* <DEDUP_REMOVED lines=9> */
.L_x_13220:
[----:B------:R-:W-:Y:S05]  /*33370*/  YIELD ;  /* 0x0000000000007946 */ /* 0x000fea0003800000 */
[----:B------:R-:W-:Y:S04]  /*33380*/  BSSY B1, `(.L_x_13205) ;  /* 0x000007a000017945 */ /* 0x000fe80003800000 */
[----:B------:R-:W-:Y:S05]  /*33390*/  @!P6 BRA `(.L_x_13206) ;  /* 0x0000000400e0e947 */ /* 0x000fea0003800000 */
[----:B------:R-:W1:Y:S01]  /*333a0*/  S2R R2, SR_TID.X ;  /* 0x0000000000027919 */ /* 0x000e620000002100 */
[----:B------:R-:W-:Y:S01]  /*333b0*/  IMAD R9, R24, 0x8, R23 ;  /* 0x0000000818097824 */ /* 0x000fe200078e0217 */
[----:B------:R-:W-:Y:S01]  /*333c0*/  BSSY B2, `(.L_x_13207) ;  /* 0x0000006000027945 */ /* 0x000fe20003800000 */
[----:B-1----:R-:W-:Y:S02]  /*333d0*/  LOP3.LUT R3, R2, 0x7f, RZ, 0xc0, !PT ;  /* 0x0000007f02037812 */ /* 0x002fe400078ec0ff */
[----:B------:R-:W-:Y:S02]  /*333e0*/  SHF.L.U32 R2, R28, 0x1f, RZ ;  /* 0x0000001f1c027819 */ /* 0x000fe400000006ff */
[----:B------:R-:W-:Y:S02]  /*333f0*/  ISETP.NE.AND P2, PT, R3, RZ, PT ;  /* 0x000000ff0300720c */ /* 0x000fe40003f45270 */
[----:B------:R-:W1:Y:S02]  /*33400*/  SYNCS.PHASECHK.TRANS64.TRYWAIT P1, [R9+URZ+0x324a0], R2 ;  /* 0x0324a002090075a7 */ /* 0x000e64000802017f */
[----:B-1----:R-:W-:Y:S09]  /*33410*/  @!P1 BRA `(.L_x_13208) ;  /* 0x0000008000e49947 */ /* 0x002ff20003800000 */
.L_x_13406:
[----:B------:R-:W-:Y:S05]  /*33420*/  BSYNC B2 ;  /* 0x0000000000027941 */ /* 0x000fea0003800000 */
.L_x_13207:
        /* <DEDUP_REMOVED lines=9> */
.L_x_13210:
[----:B------:R-:W-:Y:S05]  /*334c0*/  BSYNC B2 ;  /* 0x0000000000027941 */ /* 0x000fea0003800000 */
.L_x_13209:
[----:B------:R-:W-:Y:S01]  /*334d0*/  IMAD.MOV.U32 R7, RZ, RZ, RZ ;  /* 0x000000ffff077224 */ /* 0x000fe200078e00ff */
[----:B------:R-:W-:Y:S01]  /*334e0*/  UIADD3 UR4, UP0, UR42, 0x570, URZ ;  /* 0x000005702a047890 */ /* 0x000fe2000ff1e03f */
[----:B------:R-:W-:Y:S01]  /*334f0*/  IMAD R3, R24, 0x3000, R23 ;  /* 0x0000300018037824 */ /* 0x000fe200078e0217 */
[----:B------:R-:W-:Y:S01]  /*33500*/  PLOP3.LUT P1, PT, PT, PT, PT, 0x80, 0x0 ;  /* 0x000000000000781c */ /* 0x000fe20003f2f070 */
[----:B0-----:R-:W-:Y:S01]  /*33510*/  IMAD R12, R11, 0x60, R0 ;  /* 0x000000600b0c7824 */ /* 0x001fe200078e0200 */
[----:B------:R-:W-:Y:S01]  /*33520*/  R2UR UR10, R7 ;  /* 0x00000000070a72ca */ /* 0x000fe200000e0000 */
[----:B------:R-:W-:Y:S01]  /*33530*/  VIADD R3, R3, 0x1c400 ;  /* 0x0001c40003037836 */ /* 0x000fe20000000000 */
[----:B------:R-:W-:Y:S01]  /*33540*/  UIADD3.X UR5, URZ, UR43, URZ, UP0, !UPT ;  /* 0x0000002b3f057290 */ /* 0x000fe200087fe43f */
[----:B------:R-:W-:Y:S01]  /*33550*/  VIADD R13, R9, 0x32490 ;  /* 0x00032490090d7836 */ /* 0x000fe20000000000 */
[----:B------:R-:W-:Y:S01]  /*33560*/  UMOV UR6, 0x0 ;  /* 0x0000000000067882 */ /* 0x000fe20000000000 */
[----:B------:R-:W-:-:S10]  /*33570*/  UMOV UR7, 0x12f00000 ;  /* 0x12f0000000077882 */ /* 0x000fd40000000000 */
.L_x_13211:
        /* <DEDUP_REMOVED lines=13> */
.L_x_13407:
[----:B------:R-:W-:Y:S05]  /*33650*/  BSYNC B2 ;  /* 0x0000000000027941 */ /* 0x000fea0003800000 */
.L_x_13212:
        /* <DEDUP_REMOVED lines=11> */
.L_x_13215:
[----:B------:R-:W-:Y:S05]  /*33710*/  BSYNC B2 ;  /* 0x0000000000027941 */ /* 0x000fea0003800000 */
.L_x_13214:
        /* <DEDUP_REMOVED lines=9> */
.L_x_13216:
        /* <DEDUP_REMOVED lines=15> */
.L_x_13217:
        /* <DEDUP_REMOVED lines=15> */
.L_x_13218:
        /* <DEDUP_REMOVED lines=15> */
.L_x_13219:
        /* <DEDUP_REMOVED lines=10> */
.L_x_13206:
[----:B------:R-:W-:Y:S05]  /*33b20*/  BSYNC B1 ;  /* 0x0000000000017941 */ /* 0x000fea0003800000 */
.L_x_13205:
        /* <DEDUP_REMOVED lines=8> */
.L_x_13184:
[----:B------:R-:W-:Y:S05]  /*33bb0*/  BSYNC B0 ;  /* 0x0000000000007941 */ /* 0x000fea0003800000 */
.L_x_13183:
[----:B------:R-:W1:Y:S01]  /*33bc0*/  LDC R0, c[0x0][0x448] ;  /* 0x00011200ff007b82 */ /* 0x000e620000000800 */
[----:B------:R-:W-:Y:S01]  /*33bd0*/  VIADD R5, R35, 0x7f ;  /* 0x0000007f23057836 */ /* 0x000fe20000000000 */
[----:B------:R-:W-:Y:S06]  /*33be0*/  @!P0 WARPSYNC.ALL ;  /* 0x0000000000008948 */ /* 0x000fec0003800000 */
[----:B------:R-:W-:Y:S01]  /*33bf0*/  @!P0 BAR.SYNC.DEFER_BLOCKING 0xc, 0x180 ;  /* 0x0306000000008b1d */ /* 0x000fe20000010000 */
[----:B-1----:R-:W-:-:S13]  /*33c00*/  ISETP.NE.AND P1, PT, R0, 0x1, PT ;  /* 0x000000010000780c */ /* 0x002fda0003f25270 */
[----:B------:R-:W1:Y:S08]  /*33c10*/  @P1 LDC R0, c[0x0][0x44c] ;  /* 0x00011300ff001b82 */ /* 0x000e700000000800 */
[----:B------:R-:W2:Y:S01]  /*33c20*/  @P1 LDC R3, c[0x0][0x450] ;  /* 0x00011400ff031b82 */ /* 0x000ea20000000800 */
[----:B-1----:R-:W-:-:S05]  /*33c30*/  @P1 IMAD.HI.U32 R0, R5, R0, RZ ;  /* 0x0000000005001227 */ /* 0x002fca00078e00ff */
[----:B--2---:R-:W-:Y:S02]  /*33c40*/  @P1 SHF.R.U32.HI R5, RZ, R3, R0 ;  /* 0x00000003ff051219 */ /* 0x004fe40000011600 */
[----:B------:R-:W1:Y:S03]  /*33c50*/  LDC.64 R2, c[0x0][0xad8] ;  /* 0x0002b600ff027b82 */ /* 0x000e660000000a00 */
[----:B------:R-:W-:Y:S01]  /*33c60*/  IMAD.IADD R7, R10, 0x1, R5 ;  /* 0x000000010a077824 */ /* 0x000fe200078e0205 */
[----:B-1----:R-:W-:-:S03]  /*33c70*/  ISETP.GE.AND P2, PT, R3, 0x1, PT ;  /* 0x000000010300780c */ /* 0x002fc60003f46270 */
        /* <DEDUP_REMOVED lines=13> */
.L_x_13223:
[----:B------:R-:W-:-:S13]  /*33d50*/  ISETP.NE.AND P0, PT, R3, 0x1, PT ;  /* 0x000000010300780c */ /* 0x000fda0003f05270 */
[----:B------:R-:W1:Y:S02]  /*33d60*/  @P0 LDC.64 R4, c[0x0][0xae0] ;  /* 0x0002b800ff040b82 */ /* 0x000e640000000a00 */
[----:B-1----:R-:W-:-:S05]  /*33d70*/  @P0 IMAD.HI.U32 R4, R0, R4, RZ ;  /* 0x0000000400040227 */ /* 0x002fca00078e00ff */
[----:B------:R-:W-:-:S07]  /*33d80*/  @P0 SHF.R.U32.HI R0, RZ, R5, R4 ;  /* 0x00000005ff000219 */ /* 0x000fce0000011604 */
.L_x_13224:
[----:B------:R-:W-:Y:S05]  /*33d90*/  BSYNC B0 ;  /* 0x0000000000007941 */ /* 0x000fea0003800000 */
.L_x_13222:
[----:B------:R-:W-:-:S05]  /*33da0*/  IMAD R5, R0, R3, R3 ;  /* 0x0000000300057224 */ /* 0x000fca00078e0203 */
[----:B------:R-:W-:-:S07]  /*33db0*/  VIMNMX R2, R2, R5, PT ;  /* 0x0000000502027248 */ /* 0x000fce0003fe0100 */
.L_x_13221:
[----:B------:R-:W1:Y:S01]  /*33dc0*/  @P1 LDC R4, c[0x0][0x44c] ;  /* 0x00011300ff041b82 */ /* 0x000e620000000800 */
[----:B------:R-:W-:Y:S01]  /*33dd0*/  VIADD R2, R2, 0x5f ;  /* 0x0000005f02027836 */ /* 0x000fe20000000000 */
[----:B------:R-:W-:Y:S01]  /*33de0*/  ULDC UR4, c[0x0][0xad4] ;  /* 0x0002b50000047ab9 */ /* 0x000fe20000000800 */
[----:B------:R-:W-:Y:S02]  /*33df0*/  IMAD.MOV.U32 R7, RZ, RZ, R35 ;  /* 0x000000ffff077224 */ /* 0x000fe400078e0023 */
[----:B------:R-:W-:-:S03]  /*33e00*/  IMAD.HI R2, R2, 0x2aaaaaab, RZ ;  /* 0x2aaaaaab02027827 */ /* 0x000fc600078e02ff */
[----:B------:R-:W2:Y:S02]  /*33e10*/  @P1 LDC R0, c[0x0][0x450] ;  /* 0x00011400ff001b82 */ /* 0x000ea40000000800 */
[----:B------:R-:W-:-:S04]  /*33e20*/  SHF.R.U32.HI R5, RZ, 0x1f, R2 ;  /* 0x0000001fff057819 */ /* 0x000fc80000011602 */
[----:B------:R-:W-:Y:S01]  /*33e30*/  LEA.HI.SX32 R5, R2, R5, 0x1c ;  /* 0x0000000502057211 */ /* 0x000fe200078fe2ff */
[----:B-1----:R-:W-:-:S05]  /*33e40*/  @P1 IMAD.HI.U32 R9, R35, R4, RZ ;  /* 0x0000000423091227 */ /* 0x002fca00078e00ff */
[----:B--2---:R-:W-:-:S05]  /*33e50*/  @P1 SHF.R.U32.HI R7, RZ, R0, R9 ;  /* 0x00000000ff071219 */ /* 0x004fca0000011609 */
        /* <DEDUP_REMOVED lines=14> */
.L_x_13227:
[----:B------:R-:W-:-:S13]  /*33f40*/  ISETP.NE.AND P0, PT, R3, 0x1, PT ;  /* 0x000000010300780c */ /* 0x000fda0003f05270 */
[----:B------:R-:W1:Y:S02]  /*33f50*/  @P0 LDC.64 R4, c[0x0][0xae0] ;  /* 0x0002b800ff040b82 */ /* 0x000e640000000a00 */
[----:B-1----:R-:W-:-:S05]  /*33f60*/  @P0 IMAD.HI.U32 R4, R8, R4, RZ ;  /* 0x0000000408040227 */ /* 0x002fca00078e00ff */
[----:B------:R-:W-:-:S07]  /*33f70*/  @P0 SHF.R.U32.HI R8, RZ, R5, R4 ;  /* 0x00000005ff080219 */ /* 0x000fce0000011604 */
.L_x_13228:
[----:B------:R-:W-:Y:S05]  /*33f80*/  BSYNC B0 ;  /* 0x0000000000007941 */ /* 0x000fea0003800000 */
.L_x_13226:
[----:B------:R-:W-:-:S05]  /*33f90*/  IMAD R3, R8, R3, RZ ;  /* 0x0000000308037224 */ /* 0x000fca00078e02ff */
[----:B------:R-:W-:-:S07]  /*33fa0*/  VIMNMX R0, R0, R3, !PT ;  /* 0x0000000300007248 */ /* 0x000fce0007fe0100 */
.L_x_13225:
[----:B------:R-:W-:Y:S01]  /*33fb0*/  ISETP.NE.AND P1, PT, R6, RZ, PT ;  /* 0x000000ff0600720c */ /* 0x000fe20003f25270 */
[----:B------:R-:W-:Y:S01]  /*33fc0*/  IMAD.HI R0, R0, 0x2aaaaaab, RZ ;  /* 0x2aaaaaab00007827 */ /* 0x000fe200078e02ff */
[----:B------:R-:W-:Y:S04]  /*33fd0*/  BSSY B0, `(.L_x_13229) ;  /* 0x0000023000007945 */ /* 0x000fe80003800000 */
[----:B------:R-:W-:-:S04]  /*33fe0*/  SHF.R.U32.HI R3, RZ, 0x1f, R0 ;  /* 0x0000001fff037819 */ /* 0x000fc80000011600 */
[----:B------:R-:W-:Y:S01]  /*33ff0*/  LEA.HI.SX32 R0, R0, R3, 0x1c ;  /* 0x0000000300007211 */ /* 0x000fe200078fe2ff */
[----:B------:R-:W-:Y:S02]  /*34000*/  IMAD.MOV.U32 R3, RZ, RZ, RZ ;  /* 0x000000ffff037224 */ /* 0x000fe400078e00ff */
[----:B------:R-:W1:Y:S01]  /*34010*/  @!P1 LDC R6, c[0x0][0xae8] ;  /* 0x0002ba00ff069b82 */ /* 0x000e620000000800 */
[----:B------:R-:W-:-:S04]  /*34020*/  VIMNMX R0, RZ, R0, !PT ;  /* 0x00000000ff007248 */ /* 0x000fc80007fe0100 */
[----:B------:R-:W-:-:S13]  /*34030*/  ISETP.GT.AND P0, PT, R7, R0, PT ;  /* 0x000000000700720c */ /* 0x000fda0003f04270 */
[----:B------:R-:W-:Y:S05]  /*34040*/  @!P0 BRA `(.L_x_13230) ;  /* 0x00000000006c8947 */ /* 0x000fea0003800000 */
[----:B-1----:R-:W-:Y:S01]  /*34050*/  IABS R4, R6 ;  /* 0x0000000600047213 */ /* 0x002fe20000000000 */
[----:B------:R-:W-:-:S03]  /*34060*/  IMAD.MOV.U32 R2, RZ, RZ, RZ ;  /* 0x000000ffff027224 */ /* 0x000fc600078e00ff */
[----:B------:R-:W1:Y:S08]  /*34070*/  I2F.RP R5, R4 ;  /* 0x0000000400057306 */ /* 0x000e700000209400 */
[----:B-1----:R-:W1:Y:S02]  /*34080*/  MUFU.RCP R5, R5 ;  /* 0x0000000500057308 */ /* 0x002e640000001000 */
[----:B-1----:R-:W-:-:S06]  /*34090*/  VIADD R8, R5, 0xffffffe ;  /* 0x0ffffffe05087836 */ /* 0x002fcc0000000000 */
[----:B------:R-:W1:Y:S02]  /*340a0*/  F2I.FTZ.U32.TRUNC.NTZ R3, R8 ;  /* 0x0000000800037305 */ /* 0x000e64000021f000 */
[----:B-1----:R-:W-:-:S04]  /*340b0*/  IMAD.MOV R9, RZ, RZ, -R3 ;  /* 0x000000ffff097224 */ /* 0x002fc800078e0a03 */
        /* <DEDUP_REMOVED lines=20> */
.L_x_13230:
[----:B------:R-:W-:Y:S05]  /*34200*/  BSYNC B0 ;  /* 0x0000000000007941 */ /* 0x000fea0003800000 */
.L_x_13229:
        /* <DEDUP_REMOVED lines=23> */
.L_x_13232:
        /* <DEDUP_REMOVED lines=11> */
[----:B-1----:R-:W-:Y:S02]  /*34430*/  IMAD.U32 R6, RZ, RZ, UR8 ;  /* 0x00000008ff067e24 */ /* 0x002fe4000f8e00ff */
[----:B------:R-:W-:-:S02]  /*34440*/  IMAD.U32 R7, RZ, RZ, UR9 ;  /* 0x00000009ff077e24 */ /* 0x000fc4000f8e00ff */
[----:B------:R-:W-:Y:S02]  /*34450*/  IMAD.U32 R10, RZ, RZ, UR4 ;  /* 0x00000004ff0a7e24 */ /* 0x000fe4000f8e00ff */
[----:B------:R-:W-:Y:S02]  /*34460*/  IMAD.U32 R11, RZ, RZ, UR5 ;  /* 0x00000005ff0b7e24 */ /* 0x000fe4000f8e00ff */
[----:B------:R-:W-:Y:S02]  /*34470*/  IMAD.MOV.U32 R8, RZ, RZ, 0x70 ;  /* 0x00000070ff087424 */ /* 0x000fe400078e00ff */
[----:B0-----:R-:W-:Y:S02]  /*34480*/  IMAD.MOV.U32 R12, RZ, RZ, 0x1 ;  /* 0x00000001ff0c7424 */ /* 0x001fe400078e00ff */
[----:B------:R-:W-:-:S07]  /*34490*/  IMAD.MOV.U32 R13, RZ, RZ, RZ ;  /* 0x000000ffff0d7224 */ /* 0x000fce00078e00ff */
[----:B------:R-:W-:-:S07]  /*344a0*/  LEPC R20, `(.L_x_13235) ;  /* 0x000000001014794e */ /* 0x000fce0000000000 */
[----:B--2---:R-:W-:Y:S05]  /*344b0*/  CALL.ABS.NOINC R2 ;  /* 0x0000000002007343 */ /* 0x004fea0003c00000 */
.L_x_13235:
[----:B------:R-:W-:Y:S05]  /*344c0*/  BSYNC B6 ;  /* 0x0000000000067941 */ /* 0x000fea0003800000 */
.L_x_13234:
        /* <DEDUP_REMOVED lines=9> */
[----:B------:R-:W-:Y:S02]  /*34560*/  IMAD.U32 R4, RZ, RZ, UR6 ;  /* 0x00000006ff047e24 */ /* 0x000fe4000f8e00ff */
[----:B------:R-:W-:Y:S02]  /*34570*/  IMAD.U32 R5, RZ, RZ, UR7 ;  /* 0x00000007ff057e24 */ /* 0x000fe4000f8e00ff */
[----:B-1----:R-:W-:Y:S02]  /*34580*/  IMAD.U32 R6, RZ, RZ, UR8 ;  /* 0x00000008ff067e24 */ /* 0x002fe4000f8e00ff */
[----:B------:R-:W-:-:S02]  /*34590*/  IMAD.U32 R7, RZ, RZ, UR9 ;  /* 0x00000009ff077e24 */ /* 0x000fc4000f8e00ff */
[----:B------:R-:W-:Y:S02]  /*345a0*/  IMAD.U32 R10, RZ, RZ, UR4 ;  /* 0x00000004ff0a7e24 */ /* 0x000fe4000f8e00ff */
[----:B------:R-:W-:Y:S02]  /*345b0*/  IMAD.U32 R11, RZ, RZ, UR5 ;  /* 0x00000005ff0b7e24 */ /* 0x000fe4000f8e00ff */
[----:B------:R-:W-:Y:S02]  /*345c0*/  IMAD.MOV.U32 R8, RZ, RZ, 0x70 ;  /* 0x00000070ff087424 */ /* 0x000fe400078e00ff */
[----:B0-----:R-:W-:Y:S02]  /*345d0*/  IMAD.MOV.U32 R12, RZ, RZ, 0x1 ;  /* 0x00000001ff0c7424 */ /* 0x001fe400078e00ff */
[----:B--2---:R-:W-:-:S07]  /*345e0*/  IMAD.MOV.U32 R13, RZ, RZ, RZ ;  /* 0x000000ffff0d7224 */ /* 0x004fce00078e00ff */
[----:B------:R-:W-:-:S07]  /*345f0*/  LEPC R20, `(.L_x_13238) ;  /* 0x000000001014794e */ /* 0x000fce0000000000 */
[----:B---3--:R-:W-:Y:S05]  /*34600*/  CALL.ABS.NOINC R2 ;  /* 0x0000000002007343 */ /* 0x008fea0003c00000 */
.L_x_13238:
        /* <DEDUP_REMOVED lines=15> */
.L_x_13237:
[----:B------:R-:W-:Y:S05]  /*34700*/  BSYNC B6 ;  /* 0x0000000000067941 */ /* 0x000fea0003800000 */
.L_x_13236:
[----:B------:R-:W2:Y:S01]  /*34710*/  S2R R2, SR_TID.X ;  /* 0x0000000000027919 */ /* 0x000ea20000002100 */
[----:B------:R-:W-:Y:S01]  /*34720*/  ULDC.64 UR4, c[0x0][0xaf0] ;  /* 0x0002bc0000047ab9 */ /* 0x000fe20000000a00 */
[----:B------:R-:W-:Y:S01]  /*34730*/  IMAD.MOV.U32 R29, RZ, RZ, R19 ;  /* 0x000000ffff1d7224 */ /* 0x000fe200078e0013 */
[----:B------:R-:W-:Y:S01]  /*34740*/  ISETP.NE.U32.AND P0, PT, RZ, UR4, PT ;  /* 0x00000004ff007c0c */ /* 0x000fe2000bf05070 */
[----:B------:R-:W3:Y:S01]  /*34750*/  S2R R21, SR_TID.X ;  /* 0x0000000000157919 */ /* 0x000ee20000002100 */
[----:B------:R-:W4:Y:S01]  /*34760*/  LDC R9, c[0x0][0x430] ;  /* 0x00010c00ff097b82 */ /* 0x000f220000000800 */
[----:B------:R-:W-:Y:S01]  /*34770*/  VIADD R0, R31, 0xffffffff ;  /* 0xffffffff1f007836 */ /* 0x000fe20000000000 */
[----:B------:R-:W-:Y:S01]  /*34780*/  ISETP.NE.AND.EX P0, PT, RZ, UR5, PT, P0 ;  /* 0x00000005ff007c0c */ /* 0x000fe2000bf05300 */
[----:B------:R-:W-:Y:S01]  /*34790*/  IMAD.MOV.U32 R10, RZ, RZ, RZ ;  /* 0x000000ffff0a7224 */ /* 0x000fe200078e00ff */
[----:B------:R-:W5:Y:S01]  /*347a0*/  S2R R11, SR_TID.X ;  /* 0x00000000000b7919 */ /* 0x000f620000002100 */
[----:B------:R-:W-:Y:S01]  /*347b0*/  ULDC UR4, c[0x0][0x2f4] ;  /* 0x0000bd0000047ab9 */ /* 0x000fe20000000800 */
[----:B------:R-:W-:Y:S01]  /*347c0*/  LOP3.LUT R22, R22, 0xfffff7ff, RZ, 0xc0, !PT ;  /* 0xfffff7ff16167812 */ /* 0x000fe200078ec0ff */
[----:B------:R-:W-:Y:S01]  /*347d0*/  ULDC UR5, c[0x0][0x320] ;  /* 0x0000c80000057ab9 */ /* 0x000fe20000000800 */
[----:B--2---:R-:W-:-:S07]  /*347e0*/  LOP3.LUT R20, R2, 0x7f, RZ, 0xc0, !PT ;  /* 0x0000007f02147812 */ /* 0x004fce00078ec0ff */
[----:B------:R-:W2:Y:S01]  /*347f0*/  @P0 LDC.64 R2, c[0x0][0xaf0] ;  /* 0x0002bc00ff020b82 */ /* 0x000ea20000000a00 */
[----:B------:R-:W-:Y:S01]  /*34800*/  SHF.R.U32.HI R34, RZ, 0x3, R20 ;  /* 0x00000003ff227819 */ /* 0x000fe20000011614 */
[----:B--2---:R-:W-:-:S05]  /*34810*/  @P0 IMAD.WIDE R2, R19, 0x4, R2 ;  /* 0x0000000413020825 */ /* 0x004fca00078e0202 */
[----:B------:R2:W5:Y:S01]  /*34820*/  @P0 LDG.E R29, desc[UR44][R2.64] ;  /* 0x0000002c021d0981 */ /* 0x000562000c1e1900 */
[----:B---3--:R-:W-:Y:S01]  /*34830*/  IMAD.SHL.U32 R20, R21, 0x10, RZ ;  /* 0x0000001015147824 */ /* 0x008fe200078e00ff */
[----:B----4-:R-:W-:-:S04]  /*34840*/  ISETP.NE.AND P1, PT, R9, 0x1, PT ;  /* 0x000000010900780c */ /* 0x010fc80003f25270 */
[----:B------:R-:W-:-:S05]  /*34850*/  LOP3.LUT R20, R34, 0x70, R20, 0xf8, !PT ;  /* 0x0000007022147812 */ /* 0x000fca00078ef814 */
[----:B-1----:R-:W-:-:S04]  /*34860*/  IMAD R6, R0, 0x60, R20 ;  /* 0x0000006000067824 */ /* 0x002fc800078e0214 */
[----:B------:R-:W1:Y:S01]  /*34870*/  @P1 LDC R5, c[0x0][0x434] ;  /* 0x00010d00ff051b82 */ /* 0x000e620000000800 */
[C---:B------:R-:W-:Y:S01]  /*34880*/  ISETP.GE.AND P0, PT, R6.reuse, R17, PT ;  /* 0x000000110600720c */ /* 0x040fe20003f06270 */
[----:B------:R-:W-:-:S03]  /*34890*/  IMAD.IADD R6, R6, 0x1, R33 ;  /* 0x0000000106067824 */ /* 0x000fc600078e0221 */
[----:B------:R-:W-:Y:S01]  /*348a0*/  ISETP.GT.U32.OR P0, PT, R20, 0x5f, P0 ;  /* 0x0000005f1400780c */ /* 0x000fe20000704470 */
[----:B------:R-:W-:Y:S02]  /*348b0*/  IMAD.MOV.U32 R7, RZ, RZ, R6 ;  /* 0x000000ffff077224 */ /* 0x000fe400078e0006 */
[----:B------:R-:W3:Y:S10]  /*348c0*/  @P1 LDC R4, c[0x0][0x438] ;  /* 0x00010e00ff041b82 */ /* 0x000ef40000000800 */
[----:B--2---:R-:W2:Y:S01]  /*348d0*/  @!P0 LDC.64 R2, c[0x0][0x428] ;  /* 0x00010a00ff028b82 */ /* 0x004ea20000000a00 */
[----:B-1----:R-:W-:-:S05]  /*348e0*/  @P1 IMAD.HI.U32 R5, R6, R5, RZ ;  /* 0x0000000506051227 */ /* 0x002fca00078e00ff */
[----:B---3--:R-:W-:-:S04]  /*348f0*/  @P1 SHF.R.U32.HI R7, RZ, R4, R5 ;  /* 0x00000004ff071219 */ /* 0x008fc80000011605 */
[--C-:B------:R-:W-:Y:S01]  /*34900*/  @!P0 SHF.R.S32.HI R5, RZ, 0x1f, R7.reuse ;  /* 0x0000001fff058819 */ /* 0x100fe20000011407 */
[----:B------:R-:W-:Y:S01]  /*34910*/  @!P0 IMAD.MOV.U32 R4, RZ, RZ, R7 ;  /* 0x000000ffff048224 */ /* 0x000fe200078e0007 */
[----:B-----5:R-:W-:-:S03]  /*34920*/  SHF.R.S32.HI R34, RZ, 0x1f, R29 ;  /* 0x0000001fff227819 */ /* 0x020fc6000001141d */
[----:B--2---:R-:W-:-:S04]  /*34930*/  @!P0 IMAD.WIDE.U32 R4, R29, R2, R4 ;  /* 0x000000021d048225 */ /* 0x004fc800078e0004 */
[----:B------:R-:W-:-:S04]  /*34940*/  @!P0 IMAD R8, R34, R2, RZ ;  /* 0x0000000222088224 */ /* 0x000fc800078e02ff */
[----:B------:R-:W-:Y:S02]  /*34950*/  @!P0 IMAD R8, R29, R3, R8 ;  /* 0x000000031d088224 */ /* 0x000fe400078e0208 */
[----:B------:R-:W1:Y:S02]  /*34960*/  @!P0 LDC.64 R2, c[0x0][0x418] ;  /* 0x00010600ff028b82 */ /* 0x000e640000000a00 */
[----:B------:R-:W-:Y:S01]  /*34970*/  @!P0 IMAD.IADD R8, R5, 0x1, R8 ;  /* 0x0000000105088824 */ /* 0x000fe200078e0208 */
[----:B-1----:R-:W-:-:S04]  /*34980*/  @!P0 LEA R2, P1, R4, R2, 0x2 ;  /* 0x0000000204028211 */ /* 0x002fc800078210ff */
[----:B------:R-:W-:-:S05]  /*34990*/  @!P0 LEA.HI.X R3, R4, R3, R8, 0x2, P1 ;  /* 0x0000000304038211 */ /* 0x000fca00008f1408 */
[----:B------:R1:W2:Y:S01]  /*349a0*/  @!P0 LDG.E R10, desc[UR44][R2.64] ;  /* 0x0000002c020a8981 */ /* 0x0002a2000c1e1900 */
[----:B------:R-:W-:Y:S01]  /*349b0*/  IMAD.SHL.U32 R31, R11, 0x8, RZ ;  /* 0x000000080b1f7824 */ /* 0x000fe200078e00ff */
[----:B------:R-:W-:Y:S01]  /*349c0*/  UMOV UR6, 0xffffffff ;  /* 0xffffffff00067882 */ /* 0x000fe20000000000 */
[----:B------:R-:W-:-:S03]  /*349d0*/  IMAD.MOV R4, RZ, RZ, -R7 ;  /* 0x000000ffff047224 */ /* 0x000fc600078e0a07 */
[----:B------:R-:W-:Y:S01]  /*349e0*/  LOP3.LUT R31, R31, 0x38, RZ, 0xc0, !PT ;  /* 0x000000381f1f7812 */ /* 0x000fe200078ec0ff */
[----:B-1----:R-:W-:Y:S02]  /*349f0*/  IMAD.U32 R2, RZ, RZ, UR40 ;  /* 0x00000028ff027e24 */ /* 0x002fe4000f8e00ff */
[----:B------:R-:W-:-:S03]  /*34a00*/  IMAD R3, R9, R4, R6 ;  /* 0x0000000409037224 */ /* 0x000fc600078e0206 */
[----:B------:R-:W-:Y:S02]  /*34a10*/  ISETP.NE.AND P2, PT, R2, 0x3, PT ;  /* 0x000000030200780c */ /* 0x000fe40003f45270 */
[----:B------:R-:W-:Y:S11]  /*34a20*/  STL [R1+0x448], R3 ;  /* 0x0004480301007387 */ /* 0x000ff60000100800 */
[----:B------:R-:W-:-:S04]  /*34a30*/  @P2 LOP3.LUT R22, R22, 0x800, RZ, 0xfc, !PT ;  /* 0x0000080016162812 */ /* 0x000fc800078efcff */
[----:B------:R-:W-:Y:S01]  /*34a40*/  LOP3.LUT R22, R22, 0xfffffffd, RZ, 0xc0, !PT ;  /* 0xfffffffd16167812 */ /* 0x000fe200078ec0ff */
[----:B--2---:R1:W-:Y:S02]  /*34a50*/  STL [R1+0x444], R10 ;  /* 0x0004440a01007387 */ /* 0x0043e40000100800 */
[----:B-1----:R-:W-:Y:S01]  /*34a60*/  IMAD.SHL.U32 R10, R11, 0x8, RZ ;  /* 0x000000080b0a7824 */ /* 0x002fe200078e00ff */
[----:B------:R-:W-:-:S04]  /*34a70*/  LOP3.LUT R11, R31, 0x40, RZ, 0xfc, !PT ;  /* 0x000000401f0b7812 */ /* 0x000fc800078efcff */
[----:B------:R-:W-:Y:S02]  /*34a80*/  LOP3.LUT R10, R10, 0x38, RZ, 0xc0, !PT ;  /* 0x000000380a0a7812 */ /* 0x000fe400078ec0ff */
[----:B------:R-:W-:Y:S02]  /*34a90*/  ISETP.GE.AND P4, PT, R11, UR5, PT ;  /* 0x000000050b007c0c */ /* 0x000fe4000bf86270 */
[C---:B------:R-:W-:Y:S02]  /*34aa0*/  ISETP.GE.AND P1, PT, R10.reuse, UR4, PT ;  /* 0x000000040a007c0c */ /* 0x040fe4000bf26270 */
[C---:B------:R-:W-:Y:S02]  /*34ab0*/  LOP3.LUT R11, R10.reuse, 0x80, RZ, 0xfc, !PT ;  /* 0x000000800a0b7812 */ /* 0x040fe400078efcff */
[----:B------:R-:W-:Y:S02]  /*34ac0*/  ISETP.GE.AND P0, PT, R10, UR5, PT ;  /* 0x000000050a007c0c */ /* 0x000fe4000bf06270 */
[----:B------:R-:W-:-:S02]  /*34ad0*/  ISETP.GE.AND P3, PT, R11, UR5, PT ;  /* 0x000000050b007c0c */ /* 0x000fc4000bf66270 */
[----:B------:R-:W-:-:S05]  /*34ae0*/  LOP3.LUT R10, R10, 0xc0, RZ, 0xfc, !PT ;  /* 0x000000c00a0a7812 */ /* 0x000fca00078efcff */
        /* <DEDUP_REMOVED lines=10> */
[----:B------:R-:W-:Y:S06]  /*34b90*/  BRA.DIV UR6, `(.L_x_13239) ;  /* 0x0000006e062c7947 */ /* 0x000fec000b800000 */
.L_x_13410:
[----:B------:R-:W-:Y:S02]  /*34ba0*/  SEL R2, RZ, 0x1, P0 ;  /* 0x00000001ff027807 */ /* 0x000fe40000000000 */
[----:B------:R-:W-:Y:S02]  /*34bb0*/  ISETP.GT.U32.AND P0, PT, R20, 0x5f, PT ;  /* 0x0000005f1400780c */ /* 0x000fe40003f04070 */
[----:B------:R-:W-:Y:S01]  /*34bc0*/  LOP3.LUT R22, R22, 0xffffffdf, RZ, 0xc0, !PT ;  /* 0xffffffdf16167812 */ /* 0x000fe200078ec0ff */
[----:B------:R1:W-:Y:S10]  /*34bd0*/  STL [R1+0x49c], R2 ;  /* 0x00049c0201007387 */ /* 0x0003f40000100800 */
[----:B------:R-:W-:Y:S01]  /*34be0*/  @P0 LOP3.LUT R22, R22, 0x20, RZ, 0xfc, !PT ;  /* 0x0000002016160812 */ /* 0x000fe200078efcff */
[----:B-1----:R-:W-:Y:S06]  /*34bf0*/  @!P2 BRA `(.L_x_13240) ;  /* 0x000000000004a947 */ /* 0x002fec0003800000 */
[----:B------:R-:W-:Y:S01]  /*34c00*/  BPT.TRAP 0x1 ;  /* 0x000000040000795c */ /* 0x000fe20000300000 */
.L_x_13240:
[----:B------:R-:W-:Y:S01]  /*34c10*/  IMAD R31, R0, -0x60, R17 ;  /* 0xffffffa0001f7824 */ /* 0x000fe200078e0211 */
[----:B------:R-:W-:Y:S01]  /*34c20*/  SHF.L.U32 R0, R27, 0x1f, RZ ;  /* 0x0000001f1b007819 */ /* 0x000fe200000006ff */
[----:B------:R-:W-:Y:S01]  /*34c30*/  IMAD R17, R25, 0x8, R23 ;  /* 0x0000000819117824 */ /* 0x000fe200078e0217 */
[----:B------:R-:W-:Y:S03]  /*34c40*/  BSSY B0, `(.L_x_13241) ;  /* 0x0000003000007945 */ /* 0x000fe60003800000 */
[----:B------:R-:W1:Y:S02]  /*34c50*/  SYNCS.PHASECHK.TRANS64.TRYWAIT P0, [R17+URZ+0x32440], R0 ;  /* 0x03244000110075a7 */ /* 0x000e64000800017f */
[----:B-1----:R-:W-:Y:S05]  /*34c60*/  @!P0 BRA `(.L_x_13242) ;  /* 0x0000006c00288947 */ /* 0x002fea0003800000 */
.L_x_13411:
[----:B------:R-:W-:Y:S05]  /*34c70*/  BSYNC B0 ;  /* 0x0000000000007941 */ /* 0x000fea0003800000 */
.L_x_13241:
[----:B------:R-:W1:Y:S01]  /*34c80*/  LDL R2, [R1+0x448] ;  /* 0x0004480001027983 */ /* 0x000e620000100800 */
[----:B------:R-:W-:Y:S01]  /*34c90*/  ULDC.64 UR4, c[0x0][0x300] ;  /* 0x0000c00000047ab9 */ /* 0x000fe20000000a00 */
[----:B------:R-:W-:Y:S02]  /*34ca0*/  ULDC.64 UR6, c[0x0][0x2e8] ;  /* 0x0000ba0000067ab9 */ /* 0x000fe40000000a00 */
[----:B------:R-:W2:Y:S01]  /*34cb0*/  LDL R4, [R1+0x444] ;  /* 0x0004440001047983 */ /* 0x000ea20000100800 */
[----:B------:R-:W-:Y:S01]  /*34cc0*/  LOP3.LUT P2, RZ, R22, 0x2, RZ, 0xc0, !PT ;  /* 0x0000000216ff7812 */ /* 0x000fe2000784c0ff */
[----:B------:R-:W3:Y:S02]  /*34cd0*/  S2R R6, SR_TID.X ;  /* 0x0000000000067919 */ /* 0x000ee40000002100 */
[----:B---3--:R-:W-:-:S05]  /*34ce0*/  IMAD.SHL.U32 R7, R6, 0x8, RZ ;  /* 0x0000000806077824 */ /* 0x008fca00078e00ff */
[----:B------:R-:W-:Y:S02]  /*34cf0*/  LOP3.LUT R7, R7, 0x38, RZ, 0xc0, !PT ;  /* 0x0000003807077812 */ /* 0x000fe400078ec0ff */
[----:B-1----:R-:W-:Y:S02]  /*34d00*/  SHF.R.S32.HI R0, RZ, 0x1f, R2 ;  /* 0x0000001fff007819 */ /* 0x002fe40000011402 */
[----:B--2---:R-:W-:-:S03]  /*34d10*/  SHF.R.S32.HI R5, RZ, 0x1f, R4 ;  /* 0x0000001fff057819 */ /* 0x004fc60000011404 */
[----:B------:R1:W-:Y:S04]  /*34d20*/  STL [R1+0x484], R0 ;  /* 0x0004840001007387 */ /* 0x0003e80000100800 */
[----:B------:R2:W-:Y:S01]  /*34d30*/  STL [R1+0x488], R5 ;  /* 0x0004880501007387 */ /* 0x0005e20000100800 */
[----:B-1----:R-:W-:-:S04]  /*34d40*/  IMAD R0, R0, UR4, RZ ;  /* 0x0000000400007c24 */ /* 0x002fc8000f8e02ff */
        /* <DEDUP_REMOVED lines=8> */
[----:B------:R-:W2:Y:S02]  /*34dd0*/  S2R R4, SR_TID.X ;  /* 0x0000000000047919 */ /* 0x000ea40000002100 */
[----:B------:R-:W-:Y:S02]  /*34de0*/  IMAD.IADD R3, R3, 0x1, R0 ;  /* 0x0000000103037824 */ /* 0x000fe400078e0200 */
[----:B------:R-:W-:Y:S01]  /*34df0*/  IMAD.WIDE.U32 R2, R18, UR4, R2 ;  /* 0x0000000412027c25 */ /* 0x000fe2000f8e0002 */
[----:B------:R-:W-:Y:S02]  /*34e00*/  UMOV UR4, 0xffffffff ;  /* 0xffffffff00047882 */ /* 0x000fe40000000000 */
[----:B------:R-:W-:Y:S02]  /*34e10*/  LEA R0, P0, R2, UR6, 0x1 ;  /* 0x0000000602007c11 */ /* 0x000fe4000f8008ff */
[----:B--2---:R-:W-:Y:S01]  /*34e20*/  LOP3.LUT R5, R4, 0x7f, RZ, 0xc0, !PT ;  /* 0x0000007f04057812 */ /* 0x004fe200078ec0ff */
[----:B------:R-:W-:-:S03]  /*34e30*/  IMAD R4, R18, UR5, R3 ;  /* 0x0000000512047c24 */ /* 0x000fc6000f8e0203 */
[----:B------:R-:W-:Y:S02]  /*34e40*/  SHF.R.U32.HI R5, RZ, 0x3, R5 ;  /* 0x00000003ff057819 */ /* 0x000fe40000011605 */
[----:B------:R-:W-:-:S03]  /*34e50*/  LEA.HI.X R4, R2, UR7, R4, 0x1, P0 ;  /* 0x0000000702047c11 */ /* 0x000fc600080f0c04 */
[----:B------:R-:W-:Y:S02]  /*34e60*/  IMAD.IADD R31, R31, 0x1, -R5 ;  /* 0x000000011f1f7824 */ /* 0x000fe400078e0a05 */
[----:B------:R-:W-:-:S03]  /*34e70*/  IMAD R5, R25, 0x1800, R30 ;  /* 0x0000180019057824 */ /* 0x000fc600078e021e */
[----:B------:R-:W-:Y:S01]  /*34e80*/  ISETP.GE.AND P0, PT, R31, 0x1, PT ;  /* 0x000000011f00780c */ /* 0x000fe20003f06270 */
[----:B------:R-:W-:-:S12]  /*34e90*/  BRA.DIV UR4, `(.L_x_13243) ;  /* 0x0000006a04b07947 */ /* 0x000fd8000b800000 */
[----:B------:R-:W1:Y:S01]  /*34ea0*/  SHFL.IDX PT, R3, R0, RZ, 0x181f ;  /* 0x00181fff00037589 */ /* 0x000e6200000e0000 */
[----:B------:R-:W-:-:S03]  /*34eb0*/  @P0 IMAD R6, R5, 0x2, R23 ;  /* 0x0000000205060824 */ /* 0x000fc600078e0217 */
[----:B------:R-:W2:Y:S01]  /*34ec0*/  SHFL.IDX PT, R2, R4, RZ, 0x181f ;  /* 0x00181fff04027589 */ /* 0x000ea200000e0000 */
[----:B-1----:R-:W-:-:S05]  /*34ed0*/  @P0 LEA R3, P1, R7, R3, 0x1 ;  /* 0x0000000307030211 */ /* 0x002fca00078208ff */
[----:B--2---:R-:W-:-:S05]  /*34ee0*/  @P0 IMAD.X R2, RZ, RZ, R2, P1 ;  /* 0x000000ffff020224 */ /* 0x004fca00008e0602 */
[----:B------:R-:W-:-:S04]  /*34ef0*/  @P0 LOP3.LUT R3, R3, R2, RZ, 0x3c, !PT ;  /* 0x0000000203030212 */ /* 0x000fc800078e3cff */
[----:B------:R-:W-:-:S04]  /*34f00*/  @P0 LOP3.LUT R2, R3, R2, RZ, 0x3c, !PT ;  /* 0x0000000203020212 */ /* 0x000fc800078e3cff */
[----:B------:R-:W-:-:S05]  /*34f10*/  @P0 LOP3.LUT R3, R3, R2, RZ, 0x3c, !PT ;  /* 0x0000000203030212 */ /* 0x000fca00078e3cff */
[----:B------:R-:W-:Y:S01]  /*34f20*/  @!PT LDS RZ, [RZ] ;  /* 0x00000000fffff984 */ /* 0x000fe20000000800 */
[----:B------:R1:W-:Y:S01]  /*34f30*/  @P0 LDGSTS.E.BYPASS.LTC128B.128 [R6+0x1c400], desc[UR44][R2.64], !P2 ;  /* 0x1c40000002060fae */ /* 0x0003e2000d101d6c */
[----:B------:R-:W-:-:S03]  /*34f40*/  ISETP.GE.AND P0, PT, R31, 0x11, PT ;  /* 0x000000111f00780c */ /* 0x000fc60003f06270 */
[----:B-1----:R-:W1:Y:S10]  /*34f50*/  SHFL.IDX PT, R3, R0, 0x1, 0x181f ;  /* 0x00381f0000037f89 */ /* 0x002e7400000e0000 */
[----:B------:R-:W-:Y:S01]  /*34f60*/  @P0 IMAD R6, R5, 0x2, R23 ;  /* 0x0000000205060824 */ /* 0x000fe200078e0217 */
[----:B------:R-:W2:Y:S01]  /*34f70*/  SHFL.IDX PT, R2, R4, 0x1, 0x181f ;  /* 0x00381f0004027f89 */ /* 0x000ea200000e0000 */
[----:B-1----:R-:W-:-:S05]  /*34f80*/  @P0 LEA R3, P1, R7, R3, 0x1 ;  /* 0x0000000307030211 */ /* 0x002fca00078208ff */
[----:B--2---:R-:W-:-:S05]  /*34f90*/  @P0 IMAD.X R2, RZ, RZ, R2, P1 ;  /* 0x000000ffff020224 */ /* 0x004fca00008e0602 */
[----:B------:R-:W-:-:S04]  /*34fa0*/  @P0 LOP3.LUT R3, R3, R2, RZ, 0x3c, !PT ;  /* 0x0000000203030212 */ /* 0x000fc800078e3cff */
[----:B------:R-:W-:-:S04]  /*34fb0*/  @P0 LOP3.LUT R2, R3, R2, RZ, 0x3c, !PT ;  /* 0x0000000203020212 */ /* 0x000fc800078e3cff */
[----:B------:R-:W-:-:S05]  /*34fc0*/  @P0 LOP3.LUT R3, R3, R2, RZ, 0x3c, !PT ;  /* 0x0000000203030212 */ /* 0x000fca00078e3cff */
        /* <DEDUP_REMOVED lines=24> */
[----:B------:R-:W2:Y:S04]  /*35150*/  SHFL.IDX PT, R2, R4, 0x4, 0x181f ;  /* 0x00981f0004027f89 */ /* 0x000ea800000e0000 */
[----:B------:R-:W3:Y:S04]  /*35160*/  SHFL.IDX PT, R4, R4, 0x5, 0x181f ;  /* 0x00b81f0004047f89 */ /* 0x000ee800000e0000 */
[----:B------:R-:W4:Y:S01]  /*35170*/  SHFL.IDX PT, R0, R0, 0x5, 0x181f ;  /* 0x00b81f0000007f89 */ /* 0x000f2200000e0000 */
[----:B-1----:R-:W-:-:S05]  /*35180*/  @P0 LEA R3, P1, R7, R3, 0x1 ;  /* 0x0000000307030211 */ /* 0x002fca00078208ff */
[----:B--2---:R-:W-:-:S05]  /*35190*/  @P0 IMAD.X R2, RZ, RZ, R2, P1 ;  /* 0x000000ffff020224 */ /* 0x004fca00008e0602 */
[----:B------:R-:W-:-:S04]  /*351a0*/  @P0 LOP3.LUT R3, R3, R2, RZ, 0x3c, !PT ;  /* 0x0000000203030212 */ /* 0x000fc800078e3cff */
[----:B------:R-:W-:-:S04]  /*351b0*/  @P0 LOP3.LUT R2, R3, R2, RZ, 0x3c, !PT ;  /* 0x0000000203020212 */ /* 0x000fc800078e3cff */
[----:B------:R-:W-:-:S05]  /*351c0*/  @P0 LOP3.LUT R3, R3, R2, RZ, 0x3c, !PT ;  /* 0x0000000203030212 */ /* 0x000fca00078e3cff */
[----:B---34-:R1:W-:Y:S02]  /*351d0*/  @P0 LDGSTS.E.BYPASS.LTC128B.128 [R6+0x1e400], desc[UR44][R2.64], !P2 ;  /* 0x1e40000002060fae */ /* 0x0183e4000d101d6c */
.L_x_13425:
[----:B------:R-:W-:-:S13]  /*351e0*/  ISETP.GE.AND P0, PT, R31, 0x51, PT ;  /* 0x000000511f00780c */ /* 0x000fda0003f06270 */
[----:B-12---:R-:W-:Y:S01]  /*351f0*/  @P0 LEA R2, P1, R7, R0, 0x1 ;  /* 0x0000000007020211 */ /* 0x006fe200078208ff */
        /* <DEDUP_REMOVED lines=8> */
.L_x_13244:
        /* <DEDUP_REMOVED lines=11> */
.L_x_13245:
        /* <DEDUP_REMOVED lines=10> */
[----:B-1----:R-:W-:Y:S02]  /*353d0*/  SEL R2, R19, RZ, !P0 ;  /* 0x000000ff13027207 */ /* 0x002fe40004000000 */
[----:B------:R-:W-:-:S03]  /*353e0*/  SEL R0, R0, RZ, !P0 ;  /* 0x000000ff00007207 */ /* 0x000fc60004000000 */
[----:B------:R-:W-:Y:S04]  /*353f0*/  STL [R1+0x44c], R2 ;  /* 0x00044c0201007387 */ /* 0x000fe80000100800 */
[----:B------:R1:W-:Y:S02]  /*35400*/  STL [R1+0x474], R0 ;  /* 0x0004740001007387 */ /* 0x0003e40000100800 */
[----:B-1----:R-:W-:-:S05]  /*35410*/  SHF.R.S32.HI R0, RZ, 0x1f, R37 ;  /* 0x0000001fff007819 */ /* 0x002fca0000011425 */
[----:B------:R1:W-:Y:S01]  /*35420*/  STL [R1+0x468], R0 ;  /* 0x0004680001007387 */ /* 0x0003e20000100800 */
[----:B------:R-:W-:Y:S05]  /*35430*/  @!P1 BRA `(.L_x_13247) ;  /* 0x0000000000409947 */ /* 0x000fea0003800000 */
[----:B------:R-:W-:Y:S01]  /*35440*/  MOV R2, 0x0 ;  /* 0x0000000000027802 */ /* 0x000fe20000000f00 */
[----:B------:R-:W-:Y:S01]  /*35450*/  ULDC.64 UR4, c[0x4][0xf0] ;  /* 0x01003c0000047ab9 */ /* 0x000fe20000000a00 */
[----:B------:R-:W-:Y:S01]  /*35460*/  ULDC.64 UR6, c[0x4][0xf8] ;  /* 0x01003e0000067ab9 */ /* 0x000fe20000000a00 */
[----:B------:R-:W-:Y:S01]  /*35470*/  ULDC.64 UR8, c[0x4][0x20] ;  /* 0x0100080000087ab9 */ /* 0x000fe20000000a00 */
[----:B------:R-:W-:Y:S02]  /*35480*/  IMAD.U32 R4, RZ, RZ, UR4 ;  /* 0x00000004ff047e24 */ /* 0x000fe4000f8e00ff */
[----:B------:R-:W3:Y:S01]  /*35490*/  LDC.64 R2, c[0x4][R2] ;  /* 0x0100000002027b82 */ /* 0x000ee20000000a00 */
[----:B------:R-:W-:Y:S02]  /*354a0*/  IMAD.U32 R5, RZ, RZ, UR5 ;  /* 0x00000005ff057e24 */ /* 0x000fe4000f8e00ff */
[----:B------:R-:W-:Y:S02]  /*354b0*/  IMAD.U32 R6, RZ, RZ, UR6 ;  /* 0x00000006ff067e24 */ /* 0x000fe4000f8e00ff */
[----:B------:R-:W-:-:S02]  /*354c0*/  IMAD.U32 R7, RZ, RZ, UR7 ;  /* 0x00000007ff077e24 */ /* 0x000fc4000f8e00ff */
[----:B------:R-:W-:Y:S02]  /*354d0*/  IMAD.U32 R10, RZ, RZ, UR8 ;  /* 0x00000008ff0a7e24 */ /* 0x000fe4000f8e00ff */
[----:B------:R-:W-:Y:S02]  /*354e0*/  IMAD.U32 R11, RZ, RZ, UR9 ;  /* 0x00000009ff0b7e24 */ /* 0x000fe4000f8e00ff */
[----:B------:R-:W-:Y:S02]  /*354f0*/  IMAD.MOV.U32 R8, RZ, RZ, 0x70 ;  /* 0x00000070ff087424 */ /* 0x000fe400078e00ff */
[----:B0-----:R-:W-:Y:S02]  /*35500*/  IMAD.MOV.U32 R12, RZ, RZ, 0x1 ;  /* 0x00000001ff0c7424 */ /* 0x001fe400078e00ff */
[----:B------:R-:W-:-:S07]  /*35510*/  IMAD.MOV.U32 R13, RZ, RZ, RZ ;  /* 0x000000ffff0d7224 */ /* 0x000fce00078e00ff */
[----:B------:R-:W-:-:S07]  /*35520*/  LEPC R20, `(.L_x_13247) ;  /* 0x000000001014794e */ /* 0x000fce0000000000 */
[----:B-123--:R-:W-:Y:S05]  /*35530*/  CALL.ABS.NOINC R2 ;  /* 0x0000000002007343 */ /* 0x00efea0003c00000 */
.L_x_13247:
[----:B------:R-:W-:Y:S05]  /*35540*/  BSYNC B6 ;  /* 0x0000000000067941 */ /* 0x000fea0003800000 */
.L_x_13246:
[----:B-1----:R-:W3:Y:S01]  /*35550*/  LDL R0, [R1+0x468] ;  /* 0x0004680001007983 */ /* 0x002ee20000100800 */
[----:B------:R-:W1:Y:S01]  /*35560*/  LDC R6, c[0x0][0x448] ;  /* 0x00011200ff067b82 */ /* 0x000e620000000800 */
[----:B------:R-:W-:Y:S02]  /*35570*/  ULDC.64 UR4, c[0x0][0x298] ;  /* 0x0000a60000047ab9 */ /* 0x000fe40000000a00 */
[----:B------:R-:W4:Y:S04]  /*35580*/  LDL R21, [R1+0x474] ;  /* 0x0004740001157983 */ /* 0x000f280000100800 */
[----:B------:R-:W2:Y:S04]  /*35590*/  LDL R20, [R1+0x44c] ;  /* 0x00044c0001147983 */ /* 0x000ea80000100800 */
[----:B------:R0:W5:Y:S01]  /*355a0*/  LDL R9, [R1+0x440] ;  /* 0x0004400001097983 */ /* 0x0001620000100800 */
[----:B------:R-:W0:Y:S01]  /*355b0*/  S2R R2, SR_TID.X ;  /* 0x0000000000027919 */ /* 0x000e220000002100 */
[----:B------:R-:W0:Y:S01]  /*355c0*/  S2R R5, SR_TID.X ;  /* 0x0000000000057919 */ /* 0x000e220000002100 */
[----:B-1----:R-:W-:-:S13]  /*355d0*/  ISETP.NE.AND P0, PT, R6, 0x1, PT ;  /* 0x000000010600780c */ /* 0x002fda0003f05270 */
[----:B------:R-:W1:Y:S01]  /*355e0*/  @P0 LDC R3, c[0x0][0x44c] ;  /* 0x00011300ff030b82 */ /* 0x000e620000000800 */
[----:B0-----:R-:W-:-:S04]  /*355f0*/  LOP3.LUT R2, R2, 0x7f, RZ, 0xc0, !PT ;  /* 0x0000007f02027812 */ /* 0x001fc800078ec0ff */
[----:B------:R-:W-:Y:S01]  /*35600*/  SHF.R.U32.HI R2, RZ, 0x3, R2 ;  /* 0x00000003ff027819 */ /* 0x000fe20000011602 */
[----:B------:R-:W-:-:S05]  /*35610*/  IMAD.SHL.U32 R7, R5, 0x8, RZ ;  /* 0x0000000805077824 */ /* 0x000fca00078e00ff */
[----:B------:R-:W-:Y:S01]  /*35620*/  LOP3.LUT R7, R7, 0x38, RZ, 0xc0, !PT ;  /* 0x0000003807077812 */ /* 0x000fe200078ec0ff */
[----:B---3--:R-:W-:Y:S02]  /*35630*/  IMAD.MOV.U32 R4, RZ, RZ, R0 ;  /* 0x000000ffff047224 */ /* 0x008fe400078e0000 */
[----:B------:R-:W0:Y:S02]  /*35640*/  S2R R0, SR_TID.X ;  /* 0x0000000000007919 */ /* 0x000e240000002100 */
[----:B------:R-:W-:-:S04]  /*35650*/  IMAD R4, R4, UR4, RZ ;  /* 0x0000000404047c24 */ /* 0x000fc8000f8e02ff */
[----:B------:R-:W-:Y:S02]  /*35660*/  IMAD R4, R37, UR5, R4 ;  /* 0x0000000525047c24 */ /* 0x000fe4000f8e0204 */
[----:B0-----:R-:W-:-:S05]  /*35670*/  IMAD.SHL.U32 R0, R0, 0x10, RZ ;  /* 0x0000001000007824 */ /* 0x001fca00078e00ff */
[----:B------:R-:W-:Y:S02]  /*35680*/  LOP3.LUT R0, R2, 0x70, R0, 0xf8, !PT ;  /* 0x0000007002007812 */ /* 0x000fe400078ef800 */
[----:B------:R-:W0:Y:S03]  /*35690*/  @P0 LDC R2, c[0x0][0x450] ;  /* 0x00011400ff020b82 */ /* 0x000e260000000800 */
[----:B------:R-:W-:-:S04]  /*356a0*/  IMAD.IADD R36, R0, 0x1, R35 ;  /* 0x0000000100247824 */ /* 0x000fc800078e0223 */
[----:B-1----:R-:W-:-:S04]  /*356b0*/  @P0 IMAD.HI.U32 R3, R36, R3, RZ ;  /* 0x0000000324030227 */ /* 0x002fc800078e00ff */
[----:B------:R-:W-:Y:S01]  /*356c0*/  IMAD.MOV.U32 R0, RZ, RZ, R36 ;  /* 0x000000ffff007224 */ /* 0x000fe200078e0024 */
[----:B0-----:R-:W-:Y:S01]  /*356d0*/  @P0 SHF.R.U32.HI R0, RZ, R2, R3 ;  /* 0x00000002ff000219 */ /* 0x001fe20000011603 */
[----:B------:R-:W-:Y:S01]  /*356e0*/  IMAD.WIDE.U32 R2, R37, UR4, RZ ;  /* 0x0000000425027c25 */ /* 0x000fe2000f8e00ff */
[----:B------:R-:W-:-:S03]  /*356f0*/  ULDC.64 UR4, c[0x0][0x2d8] ;  /* 0x0000b60000047ab9 */ /* 0x000fc60000000a00 */
[----:B------:R-:W-:Y:S02]  /*35700*/  IMAD.IADD R3, R3, 0x1, R4 ;  /* 0x0000000103037824 */ /* 0x000fe400078e0204 */
[----:B------:R-:W-:-:S04]  /*35710*/  IMAD.WIDE.U32 R2, R18, UR4, R2 ;  /* 0x0000000412027c25 */ /* 0x000fc8000f8e0002 */
[----:B------:R-:W-:Y:S01]  /*35720*/  IMAD R3, R18, UR5, R3 ;  /* 0x0000000512037c24 */ /* 0x000fe2000f8e0203 */
[----:B------:R-:W-:Y:S02]  /*35730*/  ULDC.64 UR4, c[0x0][0x2e0] ;  /* 0x0000b80000047ab9 */ /* 0x000fe40000000a00 */
[----:B----4-:R-:W-:Y:S02]  /*35740*/  IMAD R4, R21, UR4, RZ ;  /* 0x0000000415047c24 */ /* 0x010fe4000f8e02ff */
[----:B--2---:R-:W-:-:S04]  /*35750*/  IMAD.WIDE.U32 R2, R20, UR4, R2 ;  /* 0x0000000414027c25 */ /* 0x004fc8000f8e0002 */
        /* <DEDUP_REMOVED lines=8> */
[----:B------:R-:W-:Y:S02]  /*357e0*/  IMAD.MOV R0, RZ, RZ, -R0 ;  /* 0x000000ffff007224 */ /* 0x000fe400078e0a00 */
[----:B------:R-:W-:Y:S02]  /*357f0*/  IMAD.IADD R3, R3, 0x1, R4 ;  /* 0x0000000103037824 */ /* 0x000fe400078e0204 */
[----:B------:R-:W-:-:S04]  /*35800*/  IMAD R0, R6, R0, R36 ;  /* 0x0000000006007224 */ /* 0x000fc800078e0224 */
[----:B------:R-:W-:Y:S01]  /*35810*/  IMAD.WIDE.U32 R2, R0, UR4, R2 ;  /* 0x0000000400027c25 */ /* 0x000fe2000f8e0002 */
[----:B------:R-:W-:-:S05]  /*35820*/  SHF.R.S32.HI R4, RZ, 0x1f, R0 ;  /* 0x0000001fff047819 */ /* 0x000fca0000011400 */
        /* <DEDUP_REMOVED lines=19> */
[----:B------:R2:W-:Y:S04]  /*35960*/  STL [R1+0x458], R6 ;  /* 0x0004580601007387 */ /* 0x0005e80000100800 */
[----:B------:R-:W-:Y:S05]  /*35970*/  STL [R1+0x464], R8 ;  /* 0x0004640801007387 */ /* 0x000fea0000100800 */
        /* <DEDUP_REMOVED lines=18> */
[----:B------:R-:W-:Y:S01]  /*35aa0*/  ISETP.GE.AND P0, PT, R6, R2, PT ;  /* 0x000000020600720c */ /* 0x000fe20003f06270 */
[----:B------:R-:W-:-:S05]  /*35ab0*/  VIADD R6, R35, 0x30 ;  /* 0x0000003023067836 */ /* 0x000fca0000000000 */
        /* <DEDUP_REMOVED lines=51> */
.L_x_13442:
[----:B0-2---:R-:W-:-:S05]  /*35df0*/  VIADD R4, R35, 0x70 ;  /* 0x0000007023047836 */ /* 0x005fca0000000000 */
        /* <DEDUP_REMOVED lines=10> */
.L_x_13249:
        /* <DEDUP_REMOVED lines=28> */
.L_x_13251:
[----:B------:R-:W-:Y:S05]  /*36060*/  BSYNC B6 ;  /* 0x0000000000067941 */ /* 0x000fea0003800000 */
.L_x_13250:
        /* <DEDUP_REMOVED lines=23> */
[----:B------:R-:W-:Y:S02]  /*361e0*/  IMAD.SHL.U32 R20, R8, 0x8, RZ ;  /* 0x0000000808147824 */ /* 0x000fe400078e00ff */
[----:B------:R-:W-:Y:S02]  /*361f0*/  IMAD.IADD R3, R3, 0x1, R0 ;  /* 0x0000000103037824 */ /* 0x000fe400078e0200 */
[----:B------:R-:W1:Y:S01]  /*36200*/  @P0 LDC R0, c[0x0][0x44c] ;  /* 0x00011300ff000b82 */ /* 0x000e620000000800 */
[----:B------:R-:W-:-:S04]  /*36210*/  LOP3.LUT R20, R20, 0x38, RZ, 0xc0, !PT ;  /* 0x0000003814147812 */ /* 0x000fc800078ec0ff */
[C---:B------:R-:W-:Y:S02]  /*36220*/  LOP3.LUT R10, R20.reuse, 0x40, RZ, 0xfc, !PT ;  /* 0x00000040140a7812 */ /* 0x040fe400078efcff */
[C---:B------:R-:W-:Y:S02]  /*36230*/  LOP3.LUT R9, R20.reuse, 0x80, RZ, 0xfc, !PT ;  /* 0x0000008014097812 */ /* 0x040fe400078efcff */
[----:B------:R-:W-:Y:S01]  /*36240*/  LOP3.LUT R8, R20, 0xc0, RZ, 0xfc, !PT ;  /* 0x000000c014087812 */ /* 0x000fe200078efcff */
[----:B-1----:R-:W-:-:S05]  /*36250*/  @P0 IMAD.HI.U32 R0, R36, R0, RZ ;  /* 0x0000000024000227 */ /* 0x002fca00078e00ff */
[----:B0-----:R-:W-:-:S04]  /*36260*/  @P0 SHF.R.U32.HI R4, RZ, R5, R0 ;  /* 0x00000005ff040219 */ /* 0x001fc80000011600 */
        /* <DEDUP_REMOVED lines=27> */
[----:B------:R-:W5:Y:S04]  /*36420*/  LDL.LU R8, [R1+0x45c] ;  /* 0x00045c0001087983 */ /* 0x000f680000300800 */
[----:B------:R-:W-:Y:S01]  /*36430*/  SHFL.IDX PT, R2, R0, RZ, 0x181f ;  /* 0x00181fff00027589 */ /* 0x000fe200000e0000 */
[----:B--2---:R-:W-:-:S02]  /*36440*/  IMAD R5, R11, R6, RZ ;  /* 0x000000060b057224 */ /* 0x004fc400078e02ff */
[----:B---3--:R-:W-:Y:S02]  /*36450*/  IMAD.MOV.U32 R11, RZ, RZ, R3 ;  /* 0x000000ffff0b7224 */ /* 0x008fe400078e0003 */
[----:B------:R-:W0:Y:S01]  /*36460*/  SHFL.IDX PT, R3, R4, RZ, 0x181f ;  /* 0x00181fff04037589 */ /* 0x000e2200000e0000 */
[----:B------:R-:W-:-:S13]  /*36470*/  ISETP.GE.AND P0, PT, R35, R5, PT ;  /* 0x000000052300720c */ /* 0x000fda0003f06270 */
[----:B0-----:R-:W-:-:S05]  /*36480*/  @!P0 LEA R3, P6, R7, R3, 0x1 ;  /* 0x0000000307038211 */ /* 0x001fca00078c08ff */
[----:B------:R-:W-:-:S05]  /*36490*/  @!P0 IMAD.X R2, RZ, RZ, R2, P6 ;  /* 0x000000ffff028224 */ /* 0x000fca00030e0602 */
[----:B------:R-:W-:-:S04]  /*364a0*/  @!P0 LOP3.LUT R3, R3, R2, RZ, 0x3c, !PT ;  /* 0x0000000203038212 */ /* 0x000fc800078e3cff */
[----:B------:R-:W-:-:S04]  /*364b0*/  @!P0 LOP3.LUT R2, R3, R2, RZ, 0x3c, !PT ;  /* 0x0000000203028212 */ /* 0x000fc800078e3cff */
[----:B------:R-:W-:-:S05]  /*364c0*/  @!P0 LOP3.LUT R3, R3, R2, RZ, 0x3c, !PT ;  /* 0x0000000203038212 */ /* 0x000fca00078e3cff */
[----:B------:R-:W-:Y:S01]  /*364d0*/  @!PT LDS RZ, [RZ] ;  /* 0x00000000fffff984 */ /* 0x000fe20000000800 */
[----:B------:R-:W-:Y:S04]  /*364e0*/  @!P0 LDGSTS.E.BYPASS.LTC128B.128 [R26+0x22400], desc[UR44][R2.64], !P4 ;  /* 0x22400000021a8fae */ /* 0x000fe8000e101d6c */
[----:B------:R-:W-:Y:S04]  /*364f0*/  @!P0 LDGSTS.E.BYPASS.LTC128B.128 [R26+0x26400], desc[UR44][R2.64+0x80], !P3 ;  /* 0x26400080021a8fae */ /* 0x000fe8000d901d6c */
[----:B------:R-:W-:Y:S04]  /*36500*/  @!P0 LDGSTS.E.BYPASS.LTC128B.128 [R26+0x2a400], desc[UR44][R2.64+0x100], !P2 ;  /* 0x2a400100021a8fae */ /* 0x000fe8000d101d6c */
[----:B------:R0:W-:Y:S01]  /*36510*/  @!P0 LDGSTS.E.BYPASS.LTC128B.128 [R26+0x2e400], desc[UR44][R2.64+0x180], !P1 ;  /* 0x2e400180021a8fae */ /* 0x0001e2000c901d6c */
[----:B----4-:R-:W-:Y:S01]  /*36520*/  ISETP.GE.AND P0, PT, R10, R5, PT ;  /* 0x000000050a00720c */ /* 0x010fe20003f06270 */
[----:B-----5:R-:W-:-:S02]  /*36530*/  IMAD.MOV.U32 R10, RZ, RZ, R9 ;  /* 0x000000ffff0a7224 */ /* 0x020fc400078e0009 */
[----:B------:R-:W2:Y:S04]  /*36540*/  LDL.LU R9, [R1+0x46c] ;  /* 0x00046c0001097983 */ /* 0x000ea80000300800 */
[----:B0-----:R-:W0:Y:S04]  /*36550*/  SHFL.IDX PT, R2, R4, 0x1, 0x181f ;  /* 0x00381f0004027f89 */ /* 0x001e2800000e0000 */
[----:B------:R-:W1:Y:S02]  /*36560*/  SHFL.IDX PT, R6, R0, 0x1, 0x181f ;  /* 0x00381f0000067f89 */ /* 0x000e6400000e0000 */
[----:B0-----:R-:W-:-:S05]  /*36570*/  @!P0 LEA R2, P6, R7, R2, 0x1 ;  /* 0x0000000207028211 */ /* 0x001fca00078c08ff */
[----:B-1----:R-:W-:-:S05]  /*36580*/  @!P0 IMAD.X R3, RZ, RZ, R6, P6 ;  /* 0x000000ffff038224 */ /* 0x002fca00030e0606 */
[----:B------:R-:W-:Y:S04]  /*36590*/  @!P0 LDGSTS.E.BYPASS.LTC128B.128 [R26+0x22c00], desc[UR44][R2.64], !P4 ;  /* 0x22c00000021a8fae */ /* 0x000fe8000e101d6c */
[----:B------:R-:W-:Y:S04]  /*365a0*/  @!P0 LDGSTS.E.BYPASS.LTC128B.128 [R26+0x26c00], desc[UR44][R2.64+0x80], !P3 ;  /* 0x26c00080021a8fae */ /* 0x000fe8000d901d6c */
[----:B------:R-:W-:Y:S04]  /*365b0*/  @!P0 LDGSTS.E.BYPASS.LTC128B.128 [R26+0x2ac00], desc[UR44][R2.64+0x100], !P2 ;  /* 0x2ac00100021a8fae */ /* 0x000fe8000d101d6c */
[----:B------:R0:W-:Y:S01]  /*365c0*/  @!P0 LDGSTS.E.BYPASS.LTC128B.128 [R26+0x2ec00], desc[UR44][R2.64+0x180], !P1 ;  /* 0x2ec00180021a8fae */ /* 0x0001e2000c901d6c */
[----:B------:R-:W-:-:S03]  /*365d0*/  ISETP.GE.AND P0, PT, R8, R5, PT ;  /* 0x000000050800720c */ /* 0x000fc60003f06270 */
[----:B------:R-:W3:Y:S04]  /*365e0*/  LDL.LU R8, [R1+0x470] ;  /* 0x0004700001087983 */ /* 0x000ee80000300800 */
[----:B0-----:R-:W0:Y:S04]  /*365f0*/  SHFL.IDX PT, R2, R4, 0x2, 0x181f ;  /* 0x00581f0004027f89 */ /* 0x001e2800000e0000 */
[----:B------:R-:W1:Y:S02]  /*36600*/  SHFL.IDX PT, R6, R0, 0x2, 0x181f ;  /* 0x00581f0000067f89 */ /* 0x000e6400000e0000 */
[----:B0-----:R-:W-:-:S05]  /*36610*/  @!P0 LEA R2, P6, R7, R2, 0x1 ;  /* 0x0000000207028211 */ /* 0x001fca00078c08ff */
[----:B-1----:R-:W-:-:S05]  /*36620*/  @!P0 IMAD.X R3, RZ, RZ, R6, P6 ;  /* 0x000000ffff038224 */ /* 0x002fca00030e0606 */
        /* <DEDUP_REMOVED lines=42> */
.L_x_13460:
        /* <DEDUP_REMOVED lines=13> */
.L_x_13254:
[----:B------:R-:W-:Y:S05]  /*369a0*/  BSYNC B0 ;  /* 0x0000000000007941 */ /* 0x000fea0003800000 */
.L_x_13253:
[----:B------:R-:W-:Y:S01]  /*369b0*/  NOP ;  /* 0x0000000000007918 */ /* 0x000fe20000000000 */
[----:B------:R-:W-:-:S13]  /*369c0*/  PLOP3.LUT P0, PT, PT, PT, PT, 0x80, 0x0 ;  /* 0x000000000000781c */ /* 0x000fda0003f0f070 */
.L_x_13255:
        /* <DEDUP_REMOVED lines=18> */
.L_x_13461:
[----:B------:R-:W-:Y:S05]  /*36af0*/  BSYNC B0 ;  /* 0x0000000000007941 */ /* 0x000fea0003800000 */
.L_x_13256:
[----:B------:R-:W-:-:S05]  /*36b00*/  IMAD.U32 R2, RZ, RZ, UR40 ;  /* 0x00000028ff027e24 */ /* 0x000fca000f8e00ff */
[----:B------:R-:W-:-:S13]  /*36b10*/  ISETP.NE.AND P0, PT, R2, 0x3, PT ;  /* 0x000000030200780c */ /* 0x000fda0003f05270 */
[----:B------:R-:W-:Y:S05]  /*36b20*/  @!P0 BRA `(.L_x_13258) ;  /* 0x0000000000048947 */ /* 0x000fea0003800000 */
[----:B------:R-:W-:Y:S01]  /*36b30*/  BPT.TRAP 0x1 ;  /* 0x000000040000795c */ /* 0x000fe20000300000 */
.L_x_13258:
[----:B0-----:R-:W-:Y:S01]  /*36b40*/  SHF.L.U32 R0, R27, 0x1f, RZ ;  /* 0x0000001f1b007819 */ /* 0x001fe200000006ff */
[----:B------:R-:W-:Y:S03]  /*36b50*/  BSSY B0, `(.L_x_13259) ;  /* 0x0000003000007945 */ /* 0x000fe60003800000 */
[----:B------:R-:W0:Y:S02]  /*36b60*/  SYNCS.PHASECHK.TRANS64.TRYWAIT P0, [R17+URZ+0x32460], R0 ;  /* 0x03246000110075a7 */ /* 0x000e24000800017f */
[----:B0-----:R-:W-:Y:S05]  /*36b70*/  @!P0 BRA `(.L_x_13260) ;  /* 0x0000006c009c8947 */ /* 0x001fea0003800000 */
.L_x_13462:
[----:B------:R-:W-:Y:S05]  /*36b80*/  BSYNC B0 ;  /* 0x0000000000007941 */ /* 0x000fea0003800000 */
.L_x_13259:
[----:B------:R-:W0:Y:S01]  /*36b90*/  LDL.LU R3, [R1+0x484] ;  /* 0x0004840001037983 */ /* 0x000e220000300800 */
[----:B------:R-:W-:Y:S01]  /*36ba0*/  ULDC.64 UR4, c[0x0][0x328] ;  /* 0x0000ca0000047ab9 */ /* 0x000fe20000000a00 */
[----:B------:R-:W-:Y:S02]  /*36bb0*/  ULDC.64 UR6, c[0x0][0x318] ;  /* 0x0000c60000067ab9 */ /* 0x000fe40000000a00 */
[----:B------:R-:W3:Y:S04]  /*36bc0*/  LDL.LU R2, [R1+0x448] ;  /* 0x0004480001027983 */ /* 0x000ee80000300800 */
[----:B------:R-:W4:Y:S04]  /*36bd0*/  LDL.LU R7, [R1+0x488] ;  /* 0x0004880001077983 */ /* 0x000f280000300800 */
[----:B--2---:R-:W2:Y:S04]  /*36be0*/  LDL.LU R6, [R1+0x444] ;  /* 0x0004440001067983 */ /* 0x004ea80000300800 */
[----:B------:R-:W5:Y:S01]  /*36bf0*/  LDL.LU R4, [R1+0x49c] ;  /* 0x00049c0001047983 */ /* 0x000f620000300800 */
[----:B------:R-:W-:-:S02]  /*36c00*/  LOP3.LUT P3, RZ, R22, 0x10, RZ, 0xc0, !PT ;  /* 0x0000001016ff7812 */ /* 0x000fc4000786c0ff */
[C---:B------:R-:W-:Y:S02]  /*36c10*/  LOP3.LUT P2, RZ, R22.reuse, 0x8, RZ, 0xc0, !PT ;  /* 0x0000000816ff7812 */ /* 0x040fe4000784c0ff */
[C---:B------:R-:W-:Y:S02]  /*36c20*/  LOP3.LUT P1, RZ, R22.reuse, 0x4, RZ, 0xc0, !PT ;  /* 0x0000000416ff7812 */ /* 0x040fe4000782c0ff */
[----:B------:R-:W-:Y:S01]  /*36c30*/  LOP3.LUT P4, RZ, R22, 0x1, RZ, 0xc0, !PT ;  /* 0x0000000116ff7812 */ /* 0x000fe2000788c0ff */
[----:B0-----:R-:W-:-:S04]  /*36c40*/  IMAD R0, R3, UR4, RZ ;  /* 0x0000000403007c24 */ /* 0x001fc8000f8e02ff */
[C---:B---3--:R-:W-:Y:S02]  /*36c50*/  IMAD R5, R2.reuse, UR5, R0 ;  /* 0x0000000502057c24 */ /* 0x048fe4000f8e0200 */
[----:B------:R-:W-:Y:S01]  /*36c60*/  IMAD.WIDE.U32 R2, R2, UR4, RZ ;  /* 0x0000000402027c25 */ /* 0x000fe2000f8e00ff */
[----:B------:R-:W-:-:S03]  /*36c70*/  ULDC.64 UR4, c[0x0][0x338] ;  /* 0x0000ce0000047ab9 */ /* 0x000fc60000000a00 */
[----:B------:R-:W-:Y:S02]  /*36c80*/  IMAD.IADD R3, R3, 0x1, R5 ;  /* 0x0000000103037824 */ /* 0x000fe400078e0205 */
[----:B----4-:R-:W-:Y:S01]  /*36c90*/  IMAD R0, R7, UR4, RZ ;  /* 0x0000000407007c24 */ /* 0x010fe2000f8e02ff */
[----:B------:R-:W-:Y:S01]  /*36ca0*/  SEL R7, RZ, 0x8, P1 ;  /* 0x00000008ff077807 */ /* 0x000fe20000800000 */
[----:B--2---:R-:W-:-:S04]  /*36cb0*/  IMAD.WIDE.U32 R2, R6, UR4, R2 ;  /* 0x0000000406027c25 */ /* 0x004fc8000f8e0002 */
        /* <DEDUP_REMOVED lines=84> */
.L_x_13476:
        /* <DEDUP_REMOVED lines=15> */
.L_x_13262:
        /* <DEDUP_REMOVED lines=11> */
.L_x_13263:
[----:B------:R-:W2:Y:S01]  /*373a0*/  LDL.LU R2, [R1+0x47c] ;  /* 0x00047c0001027983 */ /* 0x000ea20000300800 */
[----:B------:R0:W-:Y:S01]  /*373b0*/  SYNCS.ARRIVE.TRANS64.A1T0 RZ, [R17+URZ+0x32450], RZ ;  /* 0x032450ff11ff79a7 */ /* 0x0001e2000810003f */
[----:B------:R-:W-:Y:S01]  /*373c0*/  BSSY B0, `(.L_x_13264) ;  /* 0x00000dc000007945 */ /* 0x000fe20003800000 */
[----:B--2---:R-:W-:-:S05]  /*373d0*/  VIADD R10, R2, 0xfffffffe ;  /* 0xfffffffe020a7836 */ /* 0x004fca0000000000 */
[----:B------:R-:W-:-:S13]  /*373e0*/  ISETP.GE.AND P0, PT, R10, R32, PT ;  /* 0x000000200a00720c */ /* 0x000fda0003f06270 */
[----:B0-----:R-:W-:Y:S05]  /*373f0*/  @!P0 BRA `(.L_x_13265) ;  /* 0x0000000c00608947 */ /* 0x001fea0003800000 */
.L_x_13278:
        /* <DEDUP_REMOVED lines=31> */
[----:B------:R-:W-:Y:S01]  /*375f0*/  ISETP.NE.AND P1, PT, R12, 0x3, PT ;  /* 0x000000030c00780c */ /* 0x000fe20003f25270 */
[----:B------:R-:W-:Y:S01]  /*37600*/  IMAD.MOV.U32 R3, RZ, RZ, R10 ;  /* 0x000000ffff037224 */ /* 0x000fe200078e000a */
[----:B------:R-:W-:Y:S01]  /*37610*/  SEL R2, RZ, 0x1, P0 ;  /* 0x00000001ff027807 */ /* 0x000fe20000000000 */
[----:B------:R-:W-:Y:S01]  /*37620*/  IMAD.MOV R5, RZ, RZ, -R11 ;  /* 0x000000ffff057224 */ /* 0x000fe200078e0a0b */
[----:B------:R-:W-:Y:S05]  /*37630*/  YIELD ;  /* 0x0000000000007946 */ /* 0x000fea0003800000 */
[----:B------:R-:W-:Y:S01]  /*37640*/  SEL R25, R25, RZ, P0 ;  /* 0x000000ff19197207 */ /* 0x000fe20000000000 */
[----:B------:R-:W-:Y:S01]  /*37650*/  IMAD R5, R8, R5, R9 ;  /* 0x0000000508057224 */ /* 0x000fe200078e0209 */
[----:B------:R-:W-:Y:S01]  /*37660*/  LOP3.LUT R27, R27, R2, RZ, 0x3c, !PT ;  /* 0x000000021b1b7212 */ /* 0x000fe200078e3cff */
[----:B------:R-:W-:Y:S01]  /*37670*/  VIADD R10, R10, 0xffffffff ;  /* 0xffffffff0a0a7836 */ /* 0x000fe20000000000 */
[----:B------:R-:W-:Y:S01]  /*37680*/  ISETP.GT.AND P2, PT, R3, R32, PT ;  /* 0x000000200300720c */ /* 0x000fe20003f44270 */
[----:B0-----:R-:W-:-:S12]  /*37690*/  @!P1 BRA `(.L_x_13266) ;  /* 0x0000000000049947 */ /* 0x001fd80003800000 */
[----:B------:R-:W-:Y:S01]  /*376a0*/  BPT.TRAP 0x1 ;  /* 0x000000040000795c */ /* 0x000fe20000300000 */
.L_x_13266:
[----:B------:R-:W-:Y:S01]  /*376b0*/  IMAD R6, R25, 0x8, R23 ;  /* 0x0000000819067824 */ /* 0x000fe200078e0217 */
[----:B------:R-:W-:Y:S01]  /*376c0*/  SHF.L.U32 R21, R27, 0x1f, RZ ;  /* 0x0000001f1b157819 */ /* 0x000fe200000006ff */
[----:B------:R-:W-:Y:S01]  /*376d0*/  BSSY B1, `(.L_x_13267) ;  /* 0x0000004000017945 */ /* 0x000fe20003800000 */
[----:B------:R-:W-:Y:S02]  /*376e0*/  SHF.R.S32.HI R17, RZ, 0x1f, R5 ;  /* 0x0000001fff117819 */ /* 0x000fe40000011405 */
[----:B------:R-:W0:Y:S02]  /*376f0*/  SYNCS.PHASECHK.TRANS64.TRYWAIT P0, [R6+URZ+0x32440], R21 ;  /* 0x03244015060075a7 */ /* 0x000e24000800017f */
[----:B0-----:R-:W-:Y:S05]  /*37700*/  @!P0 BRA `(.L_x_13268) ;  /* 0x0000006c000c8947 */ /* 0x001fea0003800000 */
.L_x_13477:
[----:B------:R-:W-:Y:S05]  /*37710*/  BSYNC B1 ;  /* 0x0000000000017941 */ /* 0x000fea0003800000 */
.L_x_13267:
        /* <DEDUP_REMOVED lines=50> */
.L_x_13491:
        /* <DEDUP_REMOVED lines=8> */
.L_x_13270:
        /* <DEDUP_REMOVED lines=11> */
.L_x_13271:
[----:B------:R2:W-:Y:S01]  /*37b70*/  SYNCS.ARRIVE.TRANS64.A1T0 RZ, [R6+URZ+0x32430], RZ ;  /* 0x032430ff06ff79a7 */ /* 0x0005e2000810003f */
[----:B------:R-:W-:Y:S05]  /*37b80*/  @!P3 BRA `(.L_x_13272) ;  /* 0x000000000004b947 */ /* 0x000fea0003800000 */
[----:B------:R-:W-:Y:S01]  /*37b90*/  BPT.TRAP 0x1 ;  /* 0x000000040000795c */ /* 0x000fe20000300000 */
.L_x_13272:
[----:B------:R-:W3:Y:S01]  /*37ba0*/  SYNCS.PHASECHK.TRANS64.TRYWAIT P0, [R6+URZ+0x32460], R21 ;  /* 0x03246015060075a7 */ /* 0x000ee2000800017f */
[----:B------:R-:W-:Y:S04]  /*37bb0*/  BSSY B1, `(.L_x_13273) ;  /* 0x0000002000017945 */ /* 0x000fe80003800000 */
[----:B---3--:R-:W-:Y:S05]  /*37bc0*/  @!P0 BRA `(.L_x_13274) ;  /* 0x0000006c00948947 */ /* 0x008fea0003800000 */
.L_x_13492:
[----:B------:R-:W-:Y:S05]  /*37bd0*/  BSYNC B1 ;  /* 0x0000000000017941 */ /* 0x000fea0003800000 */
.L_x_13273:
[----:B------:R-:W-:Y:S01]  /*37be0*/  ULDC.64 UR4, c[0x0][0x328] ;  /* 0x0000ca0000047ab9 */ /* 0x000fe20000000a00 */
[----:B------:R-:W-:Y:S01]  /*37bf0*/  ULDC.64 UR6, c[0x0][0x318] ;  /* 0x0000c60000067ab9 */ /* 0x000fe20000000a00 */
[----:B------:R-:W-:Y:S01]  /*37c00*/  IMAD R2, R17, UR4, RZ ;  /* 0x0000000411027c24 */ /* 0x000fe2000f8e02ff */
[C---:B------:R-:W-:Y:S01]  /*37c10*/  LOP3.LUT P5, RZ, R22.reuse, 0x1, RZ, 0xc0, !PT ;  /* 0x0000000116ff7812 */ /* 0x040fe200078ac0ff */
[----:B-1----:R-:W-:Y:S01]  /*37c20*/  IMAD R8, R25, 0x6000, R30 ;  /* 0x0000600019087824 */ /* 0x002fe200078e021e */
        /* <DEDUP_REMOVED lines=61> */
.L_x_13506:
        /* <DEDUP_REMOVED lines=11> */
.L_x_13276:
        /* <DEDUP_REMOVED lines=11> */
.L_x_13277:
[----:B------:R0:W-:Y:S01]  /*38160*/  SYNCS.ARRIVE.TRANS64.A1T0 RZ, [R6+URZ+0x32450], RZ ;  /* 0x032450ff06ff79a7 */ /* 0x0001e2000810003f */
[----:B------:R-:W-:Y:S05]  /*38170*/  @P2 BRA `(.L_x_13278) ;  /* 0xfffffff000a02947 */ /* 0x000fea000383ffff */
.L_x_13265:
[----:B------:R-:W-:Y:S05]  /*38180*/  BSYNC B0 ;  /* 0x0000000000007941 */ /* 0x000fea0003800000 */
.L_x_13264:
        /* <DEDUP_REMOVED lines=20> */
.L_x_13280:
[----:B------:R-:W-:Y:S05]  /*382d0*/  BSYNC B0 ;  /* 0x0000000000007941 */ /* 0x000fea0003800000 */
.L_x_13279:
[----:B------:R-:W-:Y:S02]  /*382e0*/  LOP3.LUT R27, R27, R0, RZ, 0x3c, !PT ;  /* 0x000000001b1b7212 */ /* 0x000fe400078e3cff */
[----:B------:R-:W-:-:S07]  /*382f0*/  SEL R25, R25, RZ, P0 ;  /* 0x000000ff19197207 */ /* 0x000fce0000000000 */
.L_x_13233:
[----:B------:R-:W-:Y:S05]  /*38300*/  BSYNC B7 ;  /* 0x0000000000077941 */ /* 0x000fea0003800000 */
.L_x_13231:
        /* <DEDUP_REMOVED lines=8> */
[----:B------:R4:W0:Y:S01]  /*38390*/  LDS.128 R16, [R23+0x324d0] ;  /* 0x0324d00017107984 */ /* 0x0008220000000c00 */
[----:B------:R-:W-:Y:S06]  /*383a0*/  BAR.ARV 0x4, 0x180 ;  /* 0x0106000000007b1d */ /* 0x000fec0000002000 */
[----:B------:R-:W-:Y:S05]  /*383b0*/  BRA `(.L_x_13282) ;  /* 0x0000000c00d47947 */ /* 0x000fea0003800000 */
.L_x_13281:
        /* <DEDUP_REMOVED lines=9> */
[----:B------:R-:W5:Y:S01]  /*38450*/  @!P1 LDC.64 R4, c[0x0][0xd78] ;  /* 0x00035e00ff049b82 */ /* 0x000f620000000a00 */
[----:B----4-:R-:W-:-:S05]  /*38460*/  @!P1 IMAD.WIDE R2, R7, 0x4, R2 ;  /* 0x0000000407029825 */ /* 0x010fca00078e0202 */
[----:B0123--:R5:W2:Y:S02]  /*38470*/  @!P1 LDG.E R6, desc[UR44][R2.64] ;  /* 0x0000002c02069981 */ /* 0x00faa4000c1e1900 */
[----:B-----5:R-:W-:-:S05]  /*38480*/  @!P1 IMAD.WIDE R2, R7, 0x4, R4 ;  /* 0x0000000407029825 */ /* 0x020fca00078e0204 */
        /* <DEDUP_REMOVED lines=30> */
.L_x_13516:
[----:B------:R-:W-:Y:S02]  /*38670*/  ULDC UR4, c[0x0][0xd38] ;  /* 0x00034e0000047ab9 */ /* 0x000fe40000000800 */
[----:B------:R-:W-:-:S04]  /*38680*/  IMAD.U32 R5, RZ, RZ, UR4 ;  /* 0x00000004ff057e24 */ /* 0x000fc8000f8e00ff */
[----:B-1----:R-:W-:-:S04]  /*38690*/  IMAD R14, R14, R5, RZ ;  /* 0x000000050e0e7224 */ /* 0x002fc800078e02ff */
[----:B------:R-:W-:-:S05]  /*386a0*/  IMAD.IADD R7, R7, 0x1, R14 ;  /* 0x0000000107077824 */ /* 0x000fca00078e020e */
[----:B------:R-:W-:-:S13]  /*386b0*/  ISETP.GT.AND P6, PT, R7, R0, PT ;  /* 0x000000000700720c */ /* 0x000fda0003fc4270 */
[----:B------:R-:W-:Y:S05]  /*386c0*/  @P6 BRA `(.L_x_13284) ;  /* 0x0000000000a46947 */ /* 0x000fea0003800000 */
.L_x_13287:
        /* <DEDUP_REMOVED lines=35> */
.L_x_13524:
[----:B------:R-:W-:Y:S02]  /*38900*/  ULDC UR4, c[0x0][0xd38] ;  /* 0x00034e0000047ab9 */ /* 0x000fe40000000800 */
[----:B------:R-:W-:-:S04]  /*38910*/  IMAD.U32 R5, RZ, RZ, UR4 ;  /* 0x00000004ff057e24 */ /* 0x000fc8000f8e00ff */
[----:B-1----:R-:W-:-:S04]  /*38920*/  IMAD R14, R14, R5, RZ ;  /* 0x000000050e0e7224 */ /* 0x002fc800078e02ff */
[----:B------:R-:W-:-:S05]  /*38930*/  IMAD.IADD R7, R14, 0x1, R7 ;  /* 0x000000010e077824 */ /* 0x000fca00078e0207 */
[----:B------:R-:W-:-:S13]  /*38940*/  ISETP.GT.AND P6, PT, R7, R0, PT ;  /* 0x000000000700720c */ /* 0x000fda0003fc4270 */
[----:B------:R-:W-:Y:S05]  /*38950*/  @!P6 BRA `(.L_x_13287) ;  /* 0xfffffffc005ce947 */ /* 0x000fea000383ffff */
.L_x_13284:
        /* <DEDUP_REMOVED lines=10> */
.L_x_13529:
[----:B------:R-:W-:-:S13]  /*38a00*/  ISETP.NE.AND P0, PT, R3, RZ, PT ;  /* 0x000000ff0300720c */ /* 0x000fda0003f05270 */
[----:B------:R-:W-:Y:S05]  /*38a10*/  @!P0 BRA `(.L_x_13289) ;  /* 0x0000000000108947 */ /* 0x000fea0003800000 */
[----:B------:R-:W-:Y:S01]  /*38a20*/  UMOV UR4, 0xffffffff ;  /* 0xffffffff00047882 */ /* 0x000fe20000000000 */
[----:B-1----:R-:W-:Y:S02]  /*38a30*/  VIADD R12, R12, 0xffffffff ;  /* 0xffffffff0c0c7836 */ /* 0x002fe40000000000 */
[----:B------:R-:W-:Y:S05]  /*38a40*/  BRA.DIV UR4, `(.L_x_13290) ;  /* 0x0000007204207947 */ /* 0x000fea000b800000 */
[----:B------:R4:W1:Y:S02]  /*38a50*/  SHFL.IDX PT, R6, R2, R12, 0x1f ;  /* 0x00001f0c02067589 */ /* 0x00086400000e0000 */
.L_x_13289:
        /* <DEDUP_REMOVED lines=59> */
.L_x_13291:
        /* <DEDUP_REMOVED lines=60> */
.L_x_13292:
[----:B------:R-:W-:-:S05]  /*391d0*/  LOP3.LUT R2, RZ, R2, RZ, 0x33, !PT ;  /* 0x00000002ff027212 */ /* 0x000fca00078e33ff */
[----:B------:R-:W-:Y:S01]  /*391e0*/  IMAD.IADD R17, R17, 0x1, R2 ;  /* 0x0000000111117824 */ /* 0x000fe200078e0202 */
[----:B------:R-:W-:Y:S06]  /*391f0*/  BRA `(.L_x_13293) ;  /* 0x00000000001c7947 */ /* 0x000fec0003800000 */
.L_x_13285:
[----:B------:R-:W-:Y:S01]  /*39200*/  UMOV UR4, URZ ;  /* 0x0000003f00047c82 */ /* 0x000fe20008000000 */
[----:B------:R-:W-:Y:S01]  /*39210*/  UMOV UR5, URZ ;  /* 0x0000003f00057c82 */ /* 0x000fe20008000000 */
[----:B------:R-:W-:Y:S01]  /*39220*/  ULDC UR6, c[0x0][0xd3c] ;  /* 0x00034f0000067ab9 */ /* 0x000fe20000000800 */
[----:B------:R-:W-:Y:S01]  /*39230*/  MOV R16, R0 ;  /* 0x0000000000107202 */ /* 0x000fe20000000f00 */
[----:B------:R-:W-:Y:S02]  /*39240*/  IMAD.U32 R17, RZ, RZ, UR4 ;  /* 0x00000004ff117e24 */ /* 0x000fe4000f8e00ff */
[----:B------:R-:W-:Y:S02]  /*39250*/  IMAD.U32 R18, RZ, RZ, UR5 ;  /* 0x00000005ff127e24 */ /* 0x000fe4000f8e00ff */
[----:B------:R-:W-:-:S07]  /*39260*/  IMAD.U32 R19, RZ, RZ, UR6 ;  /* 0x00000006ff137e24 */ /* 0x000fce000f8e00ff */
.L_x_13293:
        /* <DEDUP_REMOVED lines=10> */
.L_x_13282:
[----:B------:R-:W-:Y:S02]  /*39310*/  ULDC UR4, c[0x0][0xd3c] ;  /* 0x00034f0000047ab9 */ /* 0x000fe40000000800 */
[----:B0-----:R-:W-:-:S13]  /*39320*/  ISETP.GE.AND P0, PT, R19, UR4, PT ;  /* 0x0000000413007c0c */ /* 0x001fda000bf06270 */
[----:B------:R-:W-:Y:S05]  /*39330*/  @!P0 BRA `(.L_x_13294) ;  /* 0xffffff8800788947 */ /* 0x000fea000383ffff */
[----:B------:R-:W-:Y:S05]  /*39340*/  BSYNC B8 ;  /* 0x0000000000087941 */ /* 0x000fea0003800000 */
.L_x_13169:
        /* <DEDUP_REMOVED lines=12> */
.L_x_13532:
[----:B------:R-:W-:Y:S05]  /*39410*/  BSYNC B0 ;  /* 0x0000000000007941 */ /* 0x000fea0003800000 */
.L_x_13295:
[----:B------:R-:W-:-:S03]  /*39420*/  UMOV UR4, 0xffffffff ;  /* 0xffffffff00047882 */ /* 0x000fc60000000000 */
[----:B------:R-:W-:Y:S05]  /*39430*/  BRA.DIV UR4, `(.L_x_13297) ;  /* 0x0000006604e07947 */ /* 0x000fea000b800000 */
[----:B0-----:R-:W0:Y:S02]  /*39440*/  S2R R0, SR_TID.X ;  /* 0x0000000000007919 */ /* 0x001e240000002100 */
[----:B0-----:R-:W-:-:S04]  /*39450*/  SHF.R.U32.HI R0, RZ, 0x5, R0 ;  /* 0x00000005ff007819 */ /* 0x001fc80000011600 */
[----:B------:R-:W-:-:S05]  /*39460*/  LOP3.LUT R0, R0, 0x3, RZ, 0xc0, !PT ;  /* 0x0000000300007812 */ /* 0x000fca00078ec0ff */
[----:B------:R0:W1:Y:S02]  /*39470*/  SHFL.IDX PT, R14, R0, RZ, 0x1f ;  /* 0x00001fff000e7589 */ /* 0x00006400000e0000 */
.L_x_13535:
[----:B-1----:R-:W-:-:S13]  /*39480*/  ISETP.NE.AND P0, PT, R14, RZ, PT ;  /* 0x000000ff0e00720c */ /* 0x002fda0003f05270 */
[----:B------:R-:W-:Y:S05]  /*39490*/  @P0 BRA `(.L_x_12916) ;  /* 0x0000000000880947 */ /* 0x000fea0003800000 */
[----:B------:R-:W-:-:S03]  /*394a0*/  UMOV UR4, 0xffffffff ;  /* 0xffffffff00047882 */ /* 0x000fc60000000000 */
[----:B------:R-:W-:Y:S05]  /*394b0*/  BRA.DIV UR4, `(.L_x_13298) ;  /* 0x0000006604f47947 */ /* 0x000fea000b800000 */
[----:B------:R-:W-:-:S13]  /*394c0*/  ELECT P6, URZ, PT ;  /* 0x00000000003f782f */ /* 0x000fda00038c0000 */
.L_x_13538:
[----:B------:R-:W-:Y:S05]  /*394d0*/  @!P6 BRA `(.L_x_12916) ;  /* 0x000000000078e947 */ /* 0x000fea0003800000 */
[----:B------:R-:W-:-:S06]  /*394e0*/  ULOP3.LUT UR4, UR38, 0x2, URZ, 0xfc, !UPT ;  /* 0x0000000226047892 */ /* 0x000fcc000f8efc3f */
[----:B0-----:R-:W-:-:S05]  /*394f0*/  IMAD.U32 R0, RZ, RZ, UR4 ;  /* 0x00000004ff007e24 */ /* 0x001fca000f8e00ff */
[----:B------:R-:W-:-:S13]  /*39500*/  ISETP.NE.AND P0, PT, R0, 0x3, PT ;  /* 0x000000030000780c */ /* 0x000fda0003f05270 */
[----:B------:R-:W-:Y:S05]  /*39510*/  @!P0 BRA `(.L_x_13299) ;  /* 0x0000000000048947 */ /* 0x000fea0003800000 */
[----:B------:R-:W-:Y:S01]  /*39520*/  BPT.TRAP 0x1 ;  /* 0x000000040000795c */ /* 0x000fe20000300000 */
.L_x_13299:
[----:B------:R-:W-:Y:S01]  /*39530*/  IMAD R3, R25, 0x8, R5 ;  /* 0x0000000819037824 */ /* 0x000fe200078e0205 */
[----:B------:R-:W-:Y:S01]  /*39540*/  SHF.L.U32 R2, R27, 0x1f, RZ ;  /* 0x0000001f1b027819 */ /* 0x000fe200000006ff */
[----:B------:R-:W-:-:S03]  /*39550*/  VIADD R25, R25, 0x1 ;  /* 0x0000000119197836 */ /* 0x000fc60000000000 */
[----:B------:R-:W0:Y:S02]  /*39560*/  SYNCS.PHASECHK.TRANS64.TRYWAIT P1, [R3+URZ+0x32440], R2 ;  /* 0x03244002030075a7 */ /* 0x000e24000802017f */
[----:B------:R-:W-:-:S04]  /*39570*/  ISETP.NE.AND P2, PT, R25, 0x2, PT ;  /* 0x000000021900780c */ /* 0x000fc80003f45270 */
[----:B------:R-:W-:Y:S01]  /*39580*/  SEL R0, RZ, 0x1, P2 ;  /* 0x00000001ff007807 */ /* 0x000fe20001000000 */
[----:B0-----:R-:W-:Y:S08]  /*39590*/  @!P1 BRA `(.L_x_13300) ;  /* 0x0000006400dc9947 */ /* 0x001ff00003800000 */
.L_x_13539:
[----:B------:R-:W-:Y:S02]  /*395a0*/  SEL R25, R25, RZ, P2 ;  /* 0x000000ff19197207 */ /* 0x000fe40001000000 */
[----:B------:R-:W-:Y:S01]  /*395b0*/  LOP3.LUT R0, R27, R0, RZ, 0x3c, !PT ;  /* 0x000000001b007212 */ /* 0x000fe200078e3cff */
[----:B------:R-:W-:Y:S06]  /*395c0*/  @!P0 BRA `(.L_x_13301) ;  /* 0x0000000000048947 */ /* 0x000fec0003800000 */
[----:B------:R-:W-:Y:S01]  /*395d0*/  BPT.TRAP 0x1 ;  /* 0x000000040000795c */ /* 0x000fe20000300000 */
.L_x_13301:
[----:B------:R-:W-:Y:S01]  /*395e0*/  IMAD R25, R25, 0x8, R5 ;  /* 0x0000000819197824 */ /* 0x000fe200078e0205 */
[----:B------:R-:W-:-:S04]  /*395f0*/  SHF.L.U32 R0, R0, 0x1f, RZ ;  /* 0x0000001f00007819 */ /* 0x000fc800000006ff */
[----:B------:R-:W1:Y:S02]  /*39600*/  SYNCS.PHASECHK.TRANS64.TRYWAIT P1, [R25+URZ+0x32440], R0 ;  /* 0x03244000190075a7 */ /* 0x000e64000802017f */
[----:B-1----:R-:W-:Y:S05]  /*39610*/  @!P1 BRA `(.L_x_13302) ;  /* 0x0000006400d09947 */ /* 0x002fea0003800000 */
.L_x_13540:
[----:B------:R-:W-:Y:S05]  /*39620*/  @!P0 BRA `(.L_x_13303) ;  /* 0x0000000000048947 */ /* 0x000fea0003800000 */
[----:B------:R-:W-:Y:S01]  /*39630*/  BPT.TRAP 0x1 ;  /* 0x000000040000795c */ /* 0x000fe20000300000 */
.L_x_13303:
[----:B------:R-:W5:Y:S02]  /*39640*/  SYNCS.PHASECHK.TRANS64.TRYWAIT P1, [R3+URZ+0x32460], R2 ;  /* 0x03246002030075a7 */ /* 0x000f64000802017f */
[----:B-----5:R-:W-:Y:S05]  /*39650*/  @!P1 BRA `(.L_x_13304) ;  /* 0x0000006400d49947 */ /* 0x020fea0003800000 */
.L_x_13541:
[----:B------:R-:W-:Y:S05]  /*39660*/  @!P0 BRA `(.L_x_13305) ;  /* 0x0000000000048947 */ /* 0x000fea0003800000 */
[----:B------:R-:W-:Y:S01]  /*39670*/  BPT.TRAP 0x1 ;  /* 0x000000040000795c */ /* 0x000fe20000300000 */
.L_x_13305:
[----:B------:R0:W0:Y:S02]  /*39680*/  SYNCS.PHASECHK.TRANS64.TRYWAIT P0, [R25+URZ+0x32460], R0 ;  /* 0x03246000190075a7 */ /* 0x000024000800017f */
[----:B0-----:R-:W-:Y:S05]  /*39690*/  @!P0 NANOSLEEP.SYNCS 0x989680 ;  /* 0x009896800000895d */ /* 0x001fea0003900000 */
[----:B------:R-:W0:Y:S02]  /*396a0*/  @!P0 SYNCS.PHASECHK.TRANS64 P0, [R25+URZ+0x32460], R0 ;  /* 0x03246000190085a7 */ /* 0x000e24000800007f */
[----:B0-----:R-:W-:Y:S05]  /*396b0*/  @!P0 BRA `(.L_x_13305) ;  /* 0xfffffffc00f08947 */ /* 0x001fea000383ffff */
.L_x_12916:
[----:B------:R-:W-:Y:S05]  /*396c0*/  BSYNC B9 ;  /* 0x0000000000097941 */ /* 0x000fea0003800000 */
.L_x_12913:
[----:B------:R-:W-:Y:S05]  /*396d0*/  EXIT ;  /* 0x000000000000794d */ /* 0x000fea0003800000 */
.L_x_12944:
[----:B0-----:R0:W1:Y:S02]  /*396e0*/  SYNCS.PHASECHK.TRANS64.TRYWAIT P5, [R69+URZ+0x32490], R82 ;  /* 0x03249052450075a7 */ /* 0x00106400080a017f */
[----:B-1----:R-:W-:Y:S05]  /*396f0*/  @!P5 NANOSLEEP.SYNCS 0x989680 ;  /* 0x009896800000d95d */ /* 0x002fea0003900000 */
[----:B------:R-:W1:Y:S02]  /*39700*/  @!P5 SYNCS.PHASECHK.TRANS64 P5, [R69+URZ+0x32490], R82 ;  /* 0x032490524500d5a7 */ /* 0x000e6400080a007f */
[----:B-1----:R-:W-:Y:S05]  /*39710*/  @!P5 BRA `(.L_x_12944) ;  /* 0xfffffffc00f0d947 */ /* 0x002fea000383ffff */
[----:B------:R-:W-:Y:S05]  /*39720*/  BRA `(.L_x_13306) ;  /* 0xfffffca000607947 */ /* 0x000fea000383ffff */
.L_x_12945:
        /* <DEDUP_REMOVED lines=8> */
.L_x_13308:
[----:B------:R-:W-:Y:S05]  /*397b0*/  BSYNC B1 ;  /* 0x0000000000017941 */ /* 0x000fea0003800000 */
.L_x_13307:
        /* <DEDUP_REMOVED lines=8> */
.L_x_13309:
[----:B------:R-:W-:Y:S05]  /*39840*/  BRA `(.L_x_13310) ;  /* 0xfffffca0002c7947 */ /* 0x000fea000383ffff */
.L_x_12954:
        /* <DEDUP_REMOVED lines=8> */
.L_x_13312:
[----:B------:R-:W-:Y:S05]  /*398d0*/  BSYNC B1 ;  /* 0x0000000000017941 */ /* 0x000fea0003800000 */
.L_x_13311:
        /* <DEDUP_REMOVED lines=8> */
.L_x_13313:
[----:B------:R-:W-:Y:S05]  /*39960*/  BRA `(.L_x_13314) ;  /* 0xfffffca400a47947 */ /* 0x000fea000383ffff */
.L_x_12966:
[----:B0-----:R0:W1:Y:S02]  /*39970*/  SYNCS.PHASECHK.TRANS64.TRYWAIT P5, [R69+URZ+0x32490], R82 ;  /* 0x03249052450075a7 */ /* 0x00106400080a017f */
[----:B-1----:R-:W-:Y:S05]  /*39980*/  @!P5 NANOSLEEP.SYNCS 0x989680 ;  /* 0x009896800000d95d */ /* 0x002fea0003900000 */
[----:B------:R-:W1:Y:S02]  /*39990*/  @!P5 SYNCS.PHASECHK.TRANS64 P5, [R69+URZ+0x32490], R82 ;  /* 0x032490524500d5a7 */ /* 0x000e6400080a007f */
[----:B-1----:R-:W-:Y:S05]  /*399a0*/  @!P5 BRA `(.L_x_12966) ;  /* 0xfffffffc00f0d947 */ /* 0x002fea000383ffff */
[----:B------:R-:W-:Y:S05]  /*399b0*/  BRA `(.L_x_13315) ;  /* 0xfffffcb000b87947 */ /* 0x000fea000383ffff */
.L_x_12967:
        /* <DEDUP_REMOVED lines=8> */
.L_x_13317:
[----:B------:R-:W-:Y:S05]  /*39a40*/  BSYNC B1 ;  /* 0x0000000000017941 */ /* 0x000fea0003800000 */
.L_x_13316:
        /* <DEDUP_REMOVED lines=8> */
.L_x_13318:
[----:B------:R-:W-:Y:S01]  /*39ad0*/  IMAD.MOV.U32 R72, RZ, RZ, R14 ;  /* 0x000000ffff487224 */ /* 0x000fe200078e000e */
[----:B------:R-:W-:Y:S06]  /*39ae0*/  BRA `(.L_x_13319) ;  /* 0xfffffcb000807947 */ /* 0x000fec000383ffff */
.L_x_12972:
        /* <DEDUP_REMOVED lines=8> */
.L_x_13321:
[----:B------:R-:W-:Y:S05]  /*39b70*/  BSYNC B1 ;  /* 0x0000000000017941 */ /* 0x000fea0003800000 */
.L_x_13320:
        /* <DEDUP_REMOVED lines=8> */
.L_x_13322:
[----:B------:R-:W-:Y:S05]  /*39c00*/  BRA `(.L_x_13323) ;  /* 0xfffffcb8000c7947 */ /* 0x000fea000383ffff */
.L_x_12977:
[----:B0-----:R0:W1:Y:S02]  /*39c10*/  SYNCS.PHASECHK.TRANS64.TRYWAIT P0, [R69+URZ+0x32490], R82 ;  /* 0x03249052450075a7 */ /* 0x001064000800017f */
[----:B-1----:R-:W-:Y:S05]  /*39c20*/  @!P0 NANOSLEEP.SYNCS 0x989680 ;  /* 0x009896800000895d */ /* 0x002fea0003900000 */
[----:B------:R-:W1:Y:S02]  /*39c30*/  @!P0 SYNCS.PHASECHK.TRANS64 P0, [R69+URZ+0x32490], R82 ;  /* 0x03249052450085a7 */ /* 0x000e64000800007f */
[----:B-1----:R-:W-:Y:S05]  /*39c40*/  @!P0 BRA `(.L_x_12977) ;  /* 0xfffffffc00f08947 */ /* 0x002fea000383ffff */
[----:B------:R-:W-:Y:S05]  /*39c50*/  BRA `(.L_x_13324) ;  /* 0xfffffcbc00f07947 */ /* 0x000fea000383ffff */
.L_x_12978:
        /* <DEDUP_REMOVED lines=8> */
.L_x_13326:
[----:B------:R-:W-:Y:S05]  /*39ce0*/  BSYNC B1 ;  /* 0x0000000000017941 */ /* 0x000fea0003800000 */
.L_x_13325:
        /* <DEDUP_REMOVED lines=8> */
.L_x_13327:
[----:B------:R-:W-:Y:S05]  /*39d70*/  BRA `(.L_x_13328) ;  /* 0xfffffcc000107947 */ /* 0x000fea000383ffff */
.L_x_12981:
        /* <DEDUP_REMOVED lines=8> */
.L_x_13330:
[----:B------:R-:W-:Y:S05]  /*39e00*/  BSYNC B1 ;  /* 0x0000000000017941 */ /* 0x000fea0003800000 */
.L_x_13329:
        /* <DEDUP_REMOVED lines=8> */
.L_x_13331:
[----:B------:R-:W-:Y:S05]  /*39e90*/  BRA `(.L_x_13332) ;  /* 0xfffffcc000107947 */ /* 0x000fea000383ffff */
.L_x_12985:
[----:B------:R0:W0:Y:S02]  /*39ea0*/  SYNCS.PHASECHK.TRANS64.TRYWAIT P3, [R69+URZ+0x324b0], R82 ;  /* 0x0324b052450075a7 */ /* 0x000024000806017f */
[----:B0-----:R-:W-:Y:S05]  /*39eb0*/  @!P3 NANOSLEEP.SYNCS 0x989680 ;  /* 0x009896800000b95d */ /* 0x001fea0003900000 */
[----:B------:R-:W0:Y:S02]  /*39ec0*/  @!P3 SYNCS.PHASECHK.TRANS64 P3, [R69+URZ+0x324b0], R82 ;  /* 0x0324b0524500b5a7 */ /* 0x000e24000806007f */
[----:B0-----:R-:W-:Y:S05]  /*39ed0*/  @!P3 BRA `(.L_x_12985) ;  /* 0xfffffffc00f0b947 */ /* 0x001fea000383ffff */
[----:B------:R-:W-:Y:S05]  /*39ee0*/  BRA `(.L_x_13333) ;  /* 0xfffffcc000847947 */ /* 0x000fea000383ffff */
.L_x_13003:
[----:B------:R0:W5:Y:S01]  /*39ef0*/  LDL R13, [R1+0x518] ;  /* 0x00051800010d7983 */ /* 0x0001620000100800 */
[----:B------:R-:W-:Y:S01]  /*39f00*/  BSSY B0, `(.L_x_13334) ;  /* 0x0000007000007945 */ /* 0x000fe20003800000 */
[----:B------:R-:W-:Y:S02]  /*39f10*/  IMAD.MOV.U32 R12, RZ, RZ, RZ ;  /* 0x000000ffff0c7224 */ /* 0x000fe400078e00ff */
[----:B------:R-:W-:Y:S02]  /*39f20*/  IMAD.MOV.U32 R11, RZ, RZ, 0x1f ;  /* 0x0000001fff0b7424 */ /* 0x000fe400078e00ff */
[----:B------:R-:W-:-:S07]  /*39f30*/  IMAD.MOV.U32 R15, RZ, RZ, -0x1 ;  /* 0xffffffffff0f7424 */ /* 0x000fce00078e00ff */
[----:B0-2--5:R-:W-:Y:S05]  /*39f40*/  WARPSYNC.COLLECTIVE R15, `(.L_x_13335) ;  /* 0x000000000f087348 */ /* 0x025fea0003c00000 */
[----:B-----5:R1:W3:Y:S02]  /*39f50*/  SHFL.IDX P6, R14, R13, R12, R11 ;  /* 0x0000000c0d0e7389 */ /* 0x0202e400000c000b */
[----:B0123--:R-:W-:Y:S01]  /*39f60*/  ENDCOLLECTIVE ;  /* 0x000000000000791b */ /* 0x00ffe20003800000 */
.L_x_13335:
[----:B------:R-:W-:Y:S05]  /*39f70*/  BSYNC B0 ;  /* 0x0000000000007941 */ /* 0x000fea0003800000 */
.L_x_13334:
[----:B------:R-:W-:Y:S05]  /*39f80*/  BRA `(.L_x_13336) ;  /* 0xfffffcd400a07947 */ /* 0x000fea000383ffff */
.L_x_13015:
        /* <DEDUP_REMOVED lines=8> */
.L_x_13338:
[----:B------:R-:W-:Y:S05]  /*3a010*/  BSYNC B1 ;  /* 0x0000000000017941 */ /* 0x000fea0003800000 */
.L_x_13337:
        /* <DEDUP_REMOVED lines=8> */
.L_x_13339:
[----:B------:R-:W-:Y:S02]  /*3a0a0*/  IMAD.MOV.U32 R13, RZ, RZ, R61 ;  /* 0x000000ffff0d7224 */ /* 0x000fe400078e003d */
[----:B------:R-:W-:-:S07]  /*3a0b0*/  IMAD.MOV.U32 R6, RZ, RZ, R14 ;  /* 0x000000ffff067224 */ /* 0x000fce00078e000e */
[----:B------:R-:W-:Y:S05]  /*3a0c0*/  WARPSYNC.COLLECTIVE R15, `(.L_x_13340) ;  /* 0x000000000f087348 */ /* 0x000fea0003c00000 */
[----:B------:R0:W1:Y:S02]  /*3a0d0*/  SHFL.IDX P6, R14, R13, R12, R11 ;  /* 0x0000000c0d0e7389 */ /* 0x00006400000c000b */
[----:B01----:R-:W-:Y:S01]  /*3a0e0*/  ENDCOLLECTIVE ;  /* 0x000000000000791b */ /* 0x003fe20003800000 */
.L_x_13340:
[----:B------:R-:W-:Y:S02]  /*3a0f0*/  IMAD.MOV.U32 R13, RZ, RZ, R60 ;  /* 0x000000ffff0d7224 */ /* 0x000fe400078e003c */
[----:B------:R-:W-:-:S07]  /*3a100*/  IMAD.MOV.U32 R7, RZ, RZ, R14 ;  /* 0x000000ffff077224 */ /* 0x000fce00078e000e */
[----:B------:R-:W-:Y:S05]  /*3a110*/  WARPSYNC.COLLECTIVE R15, `(.L_x_13341) ;  /* 0x000000000f087348 */ /* 0x000fea0003c00000 */
[----:B------:R0:W1:Y:S02]  /*3a120*/  SHFL.IDX P6, R14, R13, R12, R11 ;  /* 0x0000000c0d0e7389 */ /* 0x00006400000c000b */
[----:B01----:R-:W-:Y:S01]  /*3a130*/  ENDCOLLECTIVE ;  /* 0x000000000000791b */ /* 0x003fe20003800000 */
.L_x_13341:
[----:B------:R-:W-:Y:S01]  /*3a140*/  IMAD.MOV.U32 R8, RZ, RZ, R14 ;  /* 0x000000ffff087224 */ /* 0x000fe200078e000e */
[----:B------:R-:W-:Y:S06]  /*3a150*/  BRA `(.L_x_13342) ;  /* 0xfffffce000747947 */ /* 0x000fec000383ffff */
.L_x_13018:
[----:B------:R-:W-:Y:S01]  /*3a160*/  BSSY B1, `(.L_x_13343) ;  /* 0x0000008000017945 */ /* 0x000fe20003800000 */
[----:B------:R-:W-:Y:S02]  /*3a170*/  IMAD.MOV.U32 R13, RZ, RZ, R44 ;  /* 0x000000ffff0d7224 */ /* 0x000fe400078e002c */
[----:B------:R-:W-:Y:S02]  /*3a180*/  IMAD.MOV.U32 R12, RZ, RZ, 0x1 ;  /* 0x00000001ff0c7424 */ /* 0x000fe400078e00ff */
[----:B------:R-:W-:Y:S02]  /*3a190*/  IMAD.MOV.U32 R11, RZ, RZ, 0x1c1f ;  /* 0x00001c1fff0b7424 */ /* 0x000fe400078e00ff */
[----:B------:R-:W-:-:S07]  /*3a1a0*/  IMAD.MOV.U32 R15, RZ, RZ, -0x1 ;  /* 0xffffffffff0f7424 */ /* 0x000fce00078e00ff */
[----:B0--34-:R-:W-:Y:S05]  /*3a1b0*/  WARPSYNC.COLLECTIVE R15, `(.L_x_13344) ;  /* 0x000000000f087348 */ /* 0x019fea0003c00000 */
[----:B------:R1:W2:Y:S02]  /*3a1c0*/  SHFL.IDX P6, R14, R13, R12, R11 ;  /* 0x0000000c0d0e7389 */ /* 0x0002a400000c000b */
[----:B01234-:R-:W-:Y:S01]  /*3a1d0*/  ENDCOLLECTIVE ;  /* 0x000000000000791b */ /* 0x01ffe20003800000 */
.L_x_13344:
[----:B------:R-:W-:Y:S05]  /*3a1e0*/  BSYNC B1 ;  /* 0x0000000000017941 */ /* 0x000fea0003800000 */
.L_x_13343:
        /* <DEDUP_REMOVED lines=8> */
.L_x_13345:
[----:B------:R-:W-:Y:S02]  /*3a270*/  IMAD.MOV.U32 R13, RZ, RZ, R61 ;  /* 0x000000ffff0d7224 */ /* 0x000fe400078e003d */
[----:B------:R-:W-:-:S07]  /*3a280*/  IMAD.MOV.U32 R6, RZ, RZ, R14 ;  /* 0x000000ffff067224 */ /* 0x000fce00078e000e */
[----:B------:R-:W-:Y:S05]  /*3a290*/  WARPSYNC.COLLECTIVE R15, `(.L_x_13346) ;  /* 0x000000000f087348 */ /* 0x000fea0003c00000 */
[----:B------:R0:W1:Y:S02]  /*3a2a0*/  SHFL.IDX P6, R14, R13, R12, R11 ;  /* 0x0000000c0d0e7389 */ /* 0x00006400000c000b */
[----:B01----:R-:W-:Y:S01]  /*3a2b0*/  ENDCOLLECTIVE ;  /* 0x000000000000791b */ /* 0x003fe20003800000 */
.L_x_13346:
[----:B------:R-:W-:Y:S02]  /*3a2c0*/  IMAD.MOV.U32 R13, RZ, RZ, R60 ;  /* 0x000000ffff0d7224 */ /* 0x000fe400078e003c */
[----:B------:R-:W-:-:S07]  /*3a2d0*/  IMAD.MOV.U32 R7, RZ, RZ, R14 ;  /* 0x000000ffff077224 */ /* 0x000fce00078e000e */
[----:B------:R-:W-:Y:S05]  /*3a2e0*/  WARPSYNC.COLLECTIVE R15, `(.L_x_13347) ;  /* 0x000000000f087348 */ /* 0x000fea0003c00000 */
[----:B------:R0:W1:Y:S02]  /*3a2f0*/  SHFL.IDX P6, R14, R13, R12, R11 ;  /* 0x0000000c0d0e7389 */ /* 0x00006400000c000b */
[----:B01----:R-:W-:Y:S01]  /*3a300*/  ENDCOLLECTIVE ;  /* 0x000000000000791b */ /* 0x003fe20003800000 */
.L_x_13347:
[----:B------:R-:W-:Y:S05]  /*3a310*/  BRA `(.L_x_13348) ;  /* 0xfffffce000dc7947 */ /* 0x000fea000383ffff */
.L_x_13022:
[----:B-1----:R1:W4:Y:S02]  /*3a320*/  SYNCS.PHASECHK.TRANS64.TRYWAIT P0, [R2+URZ+0x32400], R61 ;  /* 0x0324003d020075a7 */ /* 0x002324000800017f */
[----:B----4-:R-:W-:Y:S05]  /*3a330*/  @!P0 NANOSLEEP.SYNCS 0x989680 ;  /* 0x009896800000895d */ /* 0x010fea0003900000 */
[----:B------:R-:W4:Y:S02]  /*3a340*/  @!P0 SYNCS.PHASECHK.TRANS64 P0, [R2+URZ+0x32400], R61 ;  /* 0x0324003d020085a7 */ /* 0x000f24000800007f */
[----:B----4-:R-:W-:Y:S05]  /*3a350*/  @!P0 BRA `(.L_x_13022) ;  /* 0xfffffffc00f08947 */ /* 0x010fea000383ffff */
[----:B------:R-:W-:Y:S05]  /*3a360*/  BRA `(.L_x_13349) ;  /* 0xfffffce400687947 */ /* 0x000fea000383ffff */
.L_x_13030:
        /* <DEDUP_REMOVED lines=9> */
.L_x_13351:
[----:B------:R-:W-:Y:S05]  /*3a400*/  BSYNC B1 ;  /* 0x0000000000017941 */ /* 0x000fea0003800000 */
.L_x_13350:
        /* <DEDUP_REMOVED lines=10> */
.L_x_13352:
        /* <DEDUP_REMOVED lines=8> */
.L_x_13353:
[----:B------:R-:W-:-:S04]  /*3a530*/  @!P1 IADD3 R8, P2, R5, R7, RZ ;  /* 0x0000000705089210 */ /* 0x000fc80007f5e0ff */
[----:B------:R-:W-:Y:S01]  /*3a540*/  @!P1 IADD3.X R9, R4, R21, RZ, P2, !PT ;  /* 0x0000001504099210 */ /* 0x000fe200017fe4ff */
[----:B------:R-:W-:Y:S02]  /*3a550*/  IMAD.MOV.U32 R13, RZ, RZ, R62 ;  /* 0x000000ffff0d7224 */ /* 0x000fe400078e003e */
[----:B------:R-:W-:-:S07]  /*3a560*/  IMAD.MOV.U32 R6, RZ, RZ, R14 ;  /* 0x000000ffff067224 */ /* 0x000fce00078e000e */
[----:B------:R-:W-:Y:S05]  /*3a570*/  WARPSYNC.COLLECTIVE R15, `(.L_x_13354) ;  /* 0x000000000f087348 */ /* 0x000fea0003c00000 */
[----:B------:R0:W1:Y:S02]  /*3a580*/  SHFL.IDX P6, R14, R13, R12, R11 ;  /* 0x0000000c0d0e7389 */ /* 0x00006400000c000b */
[----:B01----:R-:W-:Y:S01]  /*3a590*/  ENDCOLLECTIVE ;  /* 0x000000000000791b */ /* 0x003fe20003800000 */
.L_x_13354:
        /* <DEDUP_REMOVED lines=11> */
[----:B------:R-:W-:-:S02]  /*3a650*/  @!P1 IMAD.MOV.U32 R21, RZ, RZ, R11 ;  /* 0x000000ffff159224 */ /* 0x000fc400078e000b */
[----:B------:R-:W-:Y:S02]  /*3a660*/  IMAD.MOV.U32 R10, RZ, RZ, R20 ;  /* 0x000000ffff0a7224 */ /* 0x000fe400078e0014 */
[----:B------:R-:W-:Y:S02]  /*3a670*/  IMAD.MOV.U32 R11, RZ, RZ, R21 ;  /* 0x000000ffff0b7224 */ /* 0x000fe400078e0015 */
[----:B------:R-:W-:Y:S02]  /*3a680*/  @!P1 IMAD.MOV.U32 R54, RZ, RZ, R8 ;  /* 0x000000ffff369224 */ /* 0x000fe400078e0008 */
[----:B------:R-:W-:Y:S01]  /*3a690*/  @!P1 IMAD.MOV.U32 R55, RZ, RZ, R9 ;  /* 0x000000ffff379224 */ /* 0x000fe200078e0009 */
[----:B------:R-:W-:Y:S01]  /*3a6a0*/  PRMT R67, R10, 0x5410, R11 ;  /* 0x000054100a437816 */ /* 0x000fe2000000000b */
[----:B------:R-:W-:Y:S02]  /*3a6b0*/  IMAD.MOV.U32 R11, RZ, RZ, 0x1c1f ;  /* 0x00001c1fff0b7424 */ /* 0x000fe400078e00ff */
[----:B------:R-:W-:-:S02]  /*3a6c0*/  IMAD.MOV.U32 R8, RZ, RZ, R54 ;  /* 0x000000ffff087224 */ /* 0x000fc400078e0036 */
[----:B------:R-:W-:-:S07]  /*3a6d0*/  IMAD.MOV.U32 R9, RZ, RZ, R55 ;  /* 0x000000ffff097224 */ /* 0x000fce00078e0037 */
[----:B-----5:R-:W-:Y:S05]  /*3a6e0*/  WARPSYNC.COLLECTIVE R15, `(.L_x_13355) ;  /* 0x000000000f087348 */ /* 0x020fea0003c00000 */
[----:B------:R0:W1:Y:S02]  /*3a6f0*/  SHFL.IDX P6, R14, R13, R12, R11 ;  /* 0x0000000c0d0e7389 */ /* 0x00006400000c000b */
[----:B01---5:R-:W-:Y:S01]  /*3a700*/  ENDCOLLECTIVE ;  /* 0x000000000000791b */ /* 0x023fe20003800000 */
.L_x_13355:
[----:B------:R-:W-:Y:S01]  /*3a710*/  @!P1 IMAD.MOV.U32 R58, RZ, RZ, R6 ;  /* 0x000000ffff3a9224 */ /* 0x000fe200078e0006 */
[----:B------:R-:W-:Y:S01]  /*3a720*/  PRMT R28, R8, 0x5410, R9 ;  /* 0x00005410081c7816 */ /* 0x000fe20000000009 */
[----:B------:R-:W-:Y:S02]  /*3a730*/  @!P1 IMAD.MOV.U32 R60, RZ, RZ, R4 ;  /* 0x000000ffff3c9224 */ /* 0x000fe400078e0004 */
[----:B------:R-:W-:Y:S02]  /*3a740*/  @!P1 IMAD.MOV.U32 R61, RZ, RZ, R5 ;  /* 0x000000ffff3d9224 */ /* 0x000fe400078e0005 */
[----:B------:R-:W-:Y:S02]  /*3a750*/  @!P1 IMAD.MOV.U32 R59, RZ, RZ, R7 ;  /* 0x000000ffff3b9224 */ /* 0x000fe400078e0007 */
[----:B------:R-:W-:Y:S02]  /*3a760*/  IMAD.MOV.U32 R4, RZ, RZ, R58 ;  /* 0x000000ffff047224 */ /* 0x000fe400078e003a */
[----:B------:R-:W-:-:S02]  /*3a770*/  IMAD.MOV.U32 R13, RZ, RZ, R44 ;  /* 0x000000ffff0d7224 */ /* 0x000fc400078e002c */
        /* <DEDUP_REMOVED lines=10> */
.L_x_13356:
[----:B------:R-:W-:Y:S01]  /*3a820*/  CS2R R6, SRZ ;  /* 0x0000000000067805 */ /* 0x000fe2000001ff00 */
[----:B------:R-:W-:Y:S02]  /*3a830*/  IMAD.MOV.U32 R13, RZ, RZ, R26 ;  /* 0x000000ffff0d7224 */ /* 0x000fe400078e001a */
[----:B------:R-:W-:-:S07]  /*3a840*/  IMAD.MOV.U32 R25, RZ, RZ, R14 ;  /* 0x000000ffff197224 */ /* 0x000fce00078e000e */
[----:B------:R-:W-:Y:S05]  /*3a850*/  WARPSYNC.COLLECTIVE R15, `(.L_x_13357) ;  /* 0x000000000f087348 */ /* 0x000fea0003c00000 */
[----:B------:R0:W1:Y:S02]  /*3a860*/  SHFL.IDX P6, R14, R13, R12, R11 ;  /* 0x0000000c0d0e7389 */ /* 0x00006400000c000b */
[----:B01----:R-:W-:Y:S01]  /*3a870*/  ENDCOLLECTIVE ;  /* 0x000000000000791b */ /* 0x003fe20003800000 */
.L_x_13357:
[----:B------:R-:W-:Y:S02]  /*3a880*/  IMAD.MOV.U32 R13, RZ, RZ, R62 ;  /* 0x000000ffff0d7224 */ /* 0x000fe400078e003e */
[----:B------:R-:W-:-:S07]  /*3a890*/  IMAD.MOV.U32 R26, RZ, RZ, R14 ;  /* 0x000000ffff1a7224 */ /* 0x000fce00078e000e */
[----:B------:R-:W-:Y:S05]  /*3a8a0*/  WARPSYNC.COLLECTIVE R15, `(.L_x_13358) ;  /* 0x000000000f087348 */ /* 0x000fea0003c00000 */
[----:B------:R0:W1:Y:S02]  /*3a8b0*/  SHFL.IDX P6, R14, R13, R12, R11 ;  /* 0x0000000c0d0e7389 */ /* 0x00006400000c000b */
[----:B01----:R-:W-:Y:S01]  /*3a8c0*/  ENDCOLLECTIVE ;  /* 0x000000000000791b */ /* 0x003fe20003800000 */
.L_x_13358:
[----:B------:R-:W-:Y:S05]  /*3a8d0*/  BRA `(.L_x_13359) ;  /* 0xfffffcf000a87947 */ /* 0x000fea000383ffff */
.L_x_13034:
[----:B0-----:R0:W1:Y:S02]  /*3a8e0*/  SYNCS.PHASECHK.TRANS64.TRYWAIT P1, [R2+URZ+0x32400], R13 ;  /* 0x0324000d020075a7 */ /* 0x001064000802017f */
[----:B-1----:R-:W-:Y:S05]  /*3a8f0*/  @!P1 NANOSLEEP.SYNCS 0x989680 ;  /* 0x009896800000995d */ /* 0x002fea0003900000 */
[----:B------:R-:W1:Y:S02]  /*3a900*/  @!P1 SYNCS.PHASECHK.TRANS64 P1, [R2+URZ+0x32400], R13 ;  /* 0x0324000d020095a7 */ /* 0x000e64000802007f */
[----:B-1----:R-:W-:Y:S05]  /*3a910*/  @!P1 BRA `(.L_x_13034) ;  /* 0xfffffffc00f09947 */ /* 0x002fea000383ffff */
[----:B------:R-:W-:Y:S05]  /*3a920*/  BRA `(.L_x_13360) ;  /* 0xfffffcf400047947 */ /* 0x000fea000383ffff */
.L_x_13048:
[----:B0-----:R0:W1:Y:S02]  /*3a930*/  SYNCS.PHASECHK.TRANS64.TRYWAIT P0, [R2+URZ], R7 ;  /* 0x00000007020075a7 */ /* 0x001064000800017f */
[----:B-1----:R-:W-:Y:S05]  /*3a940*/  @!P0 NANOSLEEP.SYNCS 0x989680 ;  /* 0x009896800000895d */ /* 0x002fea0003900000 */
[----:B------:R-:W1:Y:S02]  /*3a950*/  @!P0 SYNCS.PHASECHK.TRANS64 P0, [R2+URZ], R7 ;  /* 0x00000007020085a7 */ /* 0x000e64000800007f */
[----:B-1----:R-:W-:Y:S05]  /*3a960*/  @!P0 BRA `(.L_x_13048) ;  /* 0xfffffffc00f08947 */ /* 0x002fea000383ffff */
[----:B------:R-:W-:Y:S05]  /*3a970*/  BRA `(.L_x_13047) ;  /* 0xfffffd0800b47947 */ /* 0x000fea000383ffff */
.L_x_13055:
[----:B0-----:R0:W1:Y:S02]  /*3a980*/  SYNCS.PHASECHK.TRANS64.TRYWAIT P0, [R6+URZ], R7 ;  /* 0x00000007060075a7 */ /* 0x001064000800017f */
[----:B-1----:R-:W-:Y:S05]  /*3a990*/  @!P0 NANOSLEEP.SYNCS 0x989680 ;  /* 0x009896800000895d */ /* 0x002fea0003900000 */
[----:B------:R-:W1:Y:S02]  /*3a9a0*/  @!P0 SYNCS.PHASECHK.TRANS64 P0, [R6+URZ], R7 ;  /* 0x00000007060085a7 */ /* 0x000e64000800007f */
[----:B-1----:R-:W-:Y:S05]  /*3a9b0*/  @!P0 BRA `(.L_x_13055) ;  /* 0xfffffffc00f08947 */ /* 0x002fea000383ffff */
[----:B------:R-:W-:Y:S05]  /*3a9c0*/  BRA `(.L_x_13054) ;  /* 0xfffffd0c00d87947 */ /* 0x000fea000383ffff */
.L_x_13082:
[----:B-1----:R1:W2:Y:S02]  /*3a9d0*/  SYNCS.PHASECHK.TRANS64.TRYWAIT P0, [R10+URZ], R11 ;  /* 0x0000000b0a0075a7 */ /* 0x0022a4000800017f */
[----:B--2---:R-:W-:Y:S05]  /*3a9e0*/  @!P0 NANOSLEEP.SYNCS 0x989680 ;  /* 0x009896800000895d */ /* 0x004fea0003900000 */
[----:B------:R-:W2:Y:S02]  /*3a9f0*/  @!P0 SYNCS.PHASECHK.TRANS64 P0, [R10+URZ], R11 ;  /* 0x0000000b0a0085a7 */ /* 0x000ea4000800007f */
[----:B--2---:R-:W-:Y:S05]  /*3aa00*/  @!P0 BRA `(.L_x_13082) ;  /* 0xfffffffc00f08947 */ /* 0x004fea000383ffff */
[----:B------:R-:W-:Y:S05]  /*3aa10*/  BRA `(.L_x_13081) ;  /* 0xfffffdb800487947 */ /* 0x000fea000383ffff */
.L_x_13089:
[----:B0-----:R0:W1:Y:S02]  /*3aa20*/  SYNCS.PHASECHK.TRANS64.TRYWAIT P0, [R8+URZ], R9 ;  /* 0x00000009080075a7 */ /* 0x001064000800017f */
[----:B-1----:R-:W-:Y:S05]  /*3aa30*/  @!P0 NANOSLEEP.SYNCS 0x989680 ;  /* 0x009896800000895d */ /* 0x002fea0003900000 */
[----:B------:R-:W1:Y:S02]  /*3aa40*/  @!P0 SYNCS.PHASECHK.TRANS64 P0, [R8+URZ], R9 ;  /* 0x00000009080085a7 */ /* 0x000e64000800007f */
[----:B-1----:R-:W-:Y:S05]  /*3aa50*/  @!P0 BRA `(.L_x_13089) ;  /* 0xfffffffc00f08947 */ /* 0x002fea000383ffff */
[----:B------:R-:W-:Y:S05]  /*3aa60*/  BRA `(.L_x_13088) ;  /* 0xfffffdbc00807947 */ /* 0x000fea000383ffff */
.L_x_13102:
[----:B-1----:R1:W2:Y:S02]  /*3aa70*/  SYNCS.PHASECHK.TRANS64.TRYWAIT P0, [R8+URZ], R9 ;  /* 0x00000009080075a7 */ /* 0x0022a4000800017f */
[----:B--2---:R-:W-:Y:S05]  /*3aa80*/  @!P0 NANOSLEEP.SYNCS 0x989680 ;  /* 0x009896800000895d */ /* 0x004fea0003900000 */
[----:B------:R-:W2:Y:S02]  /*3aa90*/  @!P0 SYNCS.PHASECHK.TRANS64 P0, [R8+URZ], R9 ;  /* 0x00000009080085a7 */ /* 0x000ea4000800007f */
[----:B--2---:R-:W-:Y:S05]  /*3aaa0*/  @!P0 BRA `(.L_x_13102) ;  /* 0xfffffffc00f08947 */ /* 0x004fea000383ffff */
[----:B------:R-:W-:Y:S05]  /*3aab0*/  BRA `(.L_x_13101) ;  /* 0xfffffe50008c7947 */ /* 0x000fea000383ffff */
.L_x_13109:
[----:B-1----:R1:W2:Y:S02]  /*3aac0*/  SYNCS.PHASECHK.TRANS64.TRYWAIT P0, [R8+URZ], R9 ;  /* 0x00000009080075a7 */ /* 0x0022a4000800017f */
[----:B--2---:R-:W-:Y:S05]  /*3aad0*/  @!P0 NANOSLEEP.SYNCS 0x989680 ;  /* 0x009896800000895d */ /* 0x004fea0003900000 */
[----:B------:R-:W2:Y:S02]  /*3aae0*/  @!P0 SYNCS.PHASECHK.TRANS64 P0, [R8+URZ], R9 ;  /* 0x00000009080085a7 */ /* 0x000ea4000800007f */
[----:B--2---:R-:W-:Y:S05]  /*3aaf0*/  @!P0 BRA `(.L_x_13109) ;  /* 0xfffffffc00f08947 */ /* 0x004fea000383ffff */
[----:B------:R-:W-:Y:S05]  /*3ab00*/  BRA `(.L_x_13108) ;  /* 0xfffffe5400c47947 */ /* 0x000fea000383ffff */
.L_x_13129:
[----:B------:R-:W-:Y:S02]  /*3ab10*/  IMAD.MOV.U32 R13, RZ, RZ, R17 ;  /* 0x000000ffff0d7224 */ /* 0x000fe400078e0011 */
[----:B------:R-:W-:Y:S02]  /*3ab20*/  IMAD.MOV.U32 R12, RZ, RZ, RZ ;  /* 0x000000ffff0c7224 */ /* 0x000fe400078e00ff */
[----:B------:R-:W-:Y:S02]  /*3ab30*/  IMAD.MOV.U32 R11, RZ, RZ, 0x181f ;  /* 0x0000181fff0b7424 */ /* 0x000fe400078e00ff */
[----:B------:R-:W-:-:S07]  /*3ab40*/  IMAD.MOV.U32 R15, RZ, RZ, -0x1 ;  /* 0xffffffffff0f7424 */ /* 0x000fce00078e00ff */
[----:B-----5:R-:W-:Y:S05]  /*3ab50*/  WARPSYNC.COLLECTIVE R15, `(.L_x_13361) ;  /* 0x000000000f087348 */ /* 0x020fea0003c00000 */
[----:B------:R0:W1:Y:S02]  /*3ab60*/  SHFL.IDX P6, R14, R13, R12, R11 ;  /* 0x0000000c0d0e7389 */ /* 0x00006400000c000b */
[----:B01---5:R-:W-:Y:S01]  /*3ab70*/  ENDCOLLECTIVE ;  /* 0x000000000000791b */ /* 0x023fe20003800000 */
.L_x_13361:
[----:B------:R-:W-:Y:S02]  /*3ab80*/  IMAD.MOV.U32 R13, RZ, RZ, R16 ;  /* 0x000000ffff0d7224 */ /* 0x000fe400078e0010 */
[----:B------:R-:W-:-:S07]  /*3ab90*/  IMAD.MOV.U32 R3, RZ, RZ, R14 ;  /* 0x000000ffff037224 */ /* 0x000fce00078e000e */
[----:B------:R-:W-:Y:S05]  /*3aba0*/  WARPSYNC.COLLECTIVE R15, `(.L_x_13362) ;  /* 0x000000000f087348 */ /* 0x000fea0003c00000 */
[----:B------:R0:W1:Y:S02]  /*3abb0*/  SHFL.IDX P6, R14, R13, R12, R11 ;  /* 0x0000000c0d0e7389 */ /* 0x00006400000c000b */
[----:B01----:R-:W-:Y:S01]  /*3abc0*/  ENDCOLLECTIVE ;  /* 0x000000000000791b */ /* 0x003fe20003800000 */
.L_x_13362:
[----:B------:R-:W-:Y:S05]  /*3abd0*/  BRA `(.L_x_13363) ;  /* 0xffffff2800d87947 */ /* 0x000fea000383ffff */
.L_x_13132:
        /* <DEDUP_REMOVED lines=8> */
.L_x_13365:
[----:B------:R-:W-:Y:S05]  /*3ac60*/  BSYNC B1 ;  /* 0x0000000000017941 */ /* 0x000fea0003800000 */
.L_x_13364:
        /* <DEDUP_REMOVED lines=8> */
.L_x_13366:
[----:B------:R-:W-:Y:S05]  /*3acf0*/  BRA `(.L_x_13367) ;  /* 0xffffff2800f87947 */ /* 0x000fea000383ffff */
.L_x_13135:
        /* <DEDUP_REMOVED lines=8> */
.L_x_13369:
[----:B------:R-:W-:Y:S05]  /*3ad80*/  BSYNC B1 ;  /* 0x0000000000017941 */ /* 0x000fea0003800000 */
.L_x_13368:
        /* <DEDUP_REMOVED lines=8> */
.L_x_13370:
[----:B------:R-:W-:Y:S05]  /*3ae10*/  BRA `(.L_x_13371) ;  /* 0xffffff2c00187947 */ /* 0x000fea000383ffff */
.L_x_13138:
        /* <DEDUP_REMOVED lines=8> */
.L_x_13373:
[----:B------:R-:W-:Y:S05]  /*3aea0*/  BSYNC B1 ;  /* 0x0000000000017941 */ /* 0x000fea0003800000 */
.L_x_13372:
        /* <DEDUP_REMOVED lines=8> */
.L_x_13374:
[----:B------:R-:W-:Y:S05]  /*3af30*/  BRA `(.L_x_13375) ;  /* 0xffffff2c00387947 */ /* 0x000fea000383ffff */
.L_x_13140:
[----:B------:R-:W-:Y:S02]  /*3af40*/  IMAD.MOV.U32 R13, RZ, RZ, R4 ;  /* 0x000000ffff0d7224 */ /* 0x000fe400078e0004 */
[----:B------:R-:W-:Y:S02]  /*3af50*/  IMAD.MOV.U32 R12, RZ, RZ, RZ ;  /* 0x000000ffff0c7224 */ /* 0x000fe400078e00ff */
[----:B------:R-:W-:Y:S02]  /*3af60*/  IMAD.MOV.U32 R11, RZ, RZ, 0x1c1f ;  /* 0x00001c1fff0b7424 */ /* 0x000fe400078e00ff */
[----:B------:R-:W-:-:S07]  /*3af70*/  IMAD.MOV.U32 R15, RZ, RZ, -0x1 ;  /* 0xffffffffff0f7424 */ /* 0x000fce00078e00ff */
[----:B0-----:R-:W-:Y:S05]  /*3af80*/  WARPSYNC.COLLECTIVE R15, `(.L_x_13376) ;  /* 0x000000000f087348 */ /* 0x001fea0003c00000 */
[----:B------:R1:W2:Y:S02]  /*3af90*/  SHFL.IDX P6, R14, R13, R12, R11 ;  /* 0x0000000c0d0e7389 */ /* 0x0002a400000c000b */
[----:B012---:R-:W-:Y:S01]  /*3afa0*/  ENDCOLLECTIVE ;  /* 0x000000000000791b */ /* 0x007fe20003800000 */
.L_x_13376:
[----:B------:R-:W-:Y:S02]  /*3afb0*/  IMAD.MOV.U32 R13, RZ, RZ, R3 ;  /* 0x000000ffff0d7224 */ /* 0x000fe400078e0003 */
[----:B------:R-:W-:-:S07]  /*3afc0*/  IMAD.MOV.U32 R5, RZ, RZ, R14 ;  /* 0x000000ffff057224 */ /* 0x000fce00078e000e */
[----:B------:R-:W-:Y:S05]  /*3afd0*/  WARPSYNC.COLLECTIVE R15, `(.L_x_13377) ;  /* 0x000000000f087348 */ /* 0x000fea0003c00000 */
[----:B------:R0:W1:Y:S02]  /*3afe0*/  SHFL.IDX P6, R14, R13, R12, R11 ;  /* 0x0000000c0d0e7389 */ /* 0x00006400000c000b */
[----:B01----:R-:W-:Y:S01]  /*3aff0*/  ENDCOLLECTIVE ;  /* 0x000000000000791b */ /* 0x003fe20003800000 */
.L_x_13377:
[----:B------:R-:W-:Y:S01]  /*3b000*/  IMAD.MOV.U32 R6, RZ, RZ, R14 ;  /* 0x000000ffff067224 */ /* 0x000fe200078e000e */
[----:B------:R-:W-:Y:S06]  /*3b010*/  BRA `(.L_x_13378) ;  /* 0xffffff30003c7947 */ /* 0x000fec000383ffff */
.L_x_13143:
[----:B------:R-:W-:Y:S01]  /*3b020*/  BSSY B1, `(.L_x_13379) ;  /* 0x0000008000017945 */ /* 0x000fe20003800000 */
[----:B------:R-:W-:Y:S02]  /*3b030*/  IMAD.MOV.U32 R13, RZ, RZ, R4 ;  /* 0x000000ffff0d7224 */ /* 0x000fe400078e0004 */
[----:B------:R-:W-:Y:S02]  /*3b040*/  IMAD.MOV.U32 R12, RZ, RZ, 0x1 ;  /* 0x00000001ff0c7424 */ /* 0x000fe400078e00ff */
[----:B----4-:R-:W-:Y:S02]  /*3b050*/  IMAD.MOV.U32 R11, RZ, RZ, 0x1c1f ;  /* 0x00001c1fff0b7424 */ /* 0x010fe400078e00ff */
[----:B------:R-:W-:-:S07]  /*3b060*/  IMAD.MOV.U32 R15, RZ, RZ, -0x1 ;  /* 0xffffffffff0f7424 */ /* 0x000fce00078e00ff */
[----:B0123--:R-:W-:Y:S05]  /*3b070*/  WARPSYNC.COLLECTIVE R15, `(.L_x_13380) ;  /* 0x000000000f087348 */ /* 0x00ffea0003c00000 */
[----:B------:R4:W0:Y:S02]  /*3b080*/  SHFL.IDX P6, R14, R13, R12, R11 ;  /* 0x0000000c0d0e7389 */ /* 0x00082400000c000b */
[----:B01234-:R-:W-:Y:S01]  /*3b090*/  ENDCOLLECTIVE ;  /* 0x000000000000791b */ /* 0x01ffe20003800000 */
.L_x_13380:
[----:B------:R-:W-:Y:S05]  /*3b0a0*/  BSYNC B1 ;  /* 0x0000000000017941 */ /* 0x000fea0003800000 */
.L_x_13379:
        /* <DEDUP_REMOVED lines=8> */
.L_x_13381:
[----:B------:R-:W-:Y:S05]  /*3b130*/  BRA `(.L_x_13382) ;  /* 0xffffff3c00507947 */ /* 0x000fea000383ffff */
.L_x_13149:
[----:B------:R-:W-:Y:S02]  /*3b140*/  IMAD.MOV.U32 R13, RZ, RZ, R4 ;  /* 0x000000ffff0d7224 */ /* 0x000fe400078e0004 */
[----:B------:R-:W-:Y:S02]  /*3b150*/  IMAD.MOV.U32 R12, RZ, RZ, RZ ;  /* 0x000000ffff0c7224 */ /* 0x000fe400078e00ff */
[----:B------:R-:W-:Y:S02]  /*3b160*/  IMAD.MOV.U32 R11, RZ, RZ, 0x181f ;  /* 0x0000181fff0b7424 */ /* 0x000fe400078e00ff */
[----:B------:R-:W-:-:S07]  /*3b170*/  IMAD.MOV.U32 R15, RZ, RZ, -0x1 ;  /* 0xffffffffff0f7424 */ /* 0x000fce00078e00ff */
[----:B01----:R-:W-:Y:S05]  /*3b180*/  WARPSYNC.COLLECTIVE R15, `(.L_x_13383) ;  /* 0x000000000f087348 */ /* 0x003fea0003c00000 */
[----:B------:R2:W3:Y:S02]  /*3b190*/  SHFL.IDX P6, R14, R13, R12, R11 ;  /* 0x0000000c0d0e7389 */ /* 0x0004e400000c000b */
[----:B0123--:R-:W-:Y:S01]  /*3b1a0*/  ENDCOLLECTIVE ;  /* 0x000000000000791b */ /* 0x00ffe20003800000 */
.L_x_13383:
[----:B------:R-:W-:Y:S02]  /*3b1b0*/  IMAD.MOV.U32 R13, RZ, RZ, R3 ;  /* 0x000000ffff0d7224 */ /* 0x000fe400078e0003 */
[----:B------:R-:W-:-:S07]  /*3b1c0*/  IMAD.MOV.U32 R0, RZ, RZ, R14 ;  /* 0x000000ffff007224 */ /* 0x000fce00078e000e */
[----:B------:R-:W-:Y:S05]  /*3b1d0*/  WARPSYNC.COLLECTIVE R15, `(.L_x_13384) ;  /* 0x000000000f087348 */ /* 0x000fea0003c00000 */
[----:B------:R0:W1:Y:S02]  /*3b1e0*/  SHFL.IDX P6, R14, R13, R12, R11 ;  /* 0x0000000c0d0e7389 */ /* 0x00006400000c000b */
[----:B01----:R-:W-:Y:S01]  /*3b1f0*/  ENDCOLLECTIVE ;  /* 0x000000000000791b */ /* 0x003fe20003800000 */
.L_x_13384:
[----:B------:R-:W-:Y:S05]  /*3b200*/  BRA `(.L_x_13385) ;  /* 0xffffff5000cc7947 */ /* 0x000fea000383ffff */
.L_x_13152:
[----:B------:R-:W-:Y:S01]  /*3b210*/  BSSY B1, `(.L_x_13386) ;  /* 0x0000008000017945 */ /* 0x000fe20003800000 */
[----:B---3--:R-:W-:Y:S02]  /*3b220*/  IMAD.MOV.U32 R13, RZ, RZ, R4 ;  /* 0x000000ffff0d7224 */ /* 0x008fe400078e0004 */
[----:B------:R-:W-:Y:S02]  /*3b230*/  IMAD.MOV.U32 R12, RZ, RZ, 0x1 ;  /* 0x00000001ff0c7424 */ /* 0x000fe400078e00ff */
[----:B------:R-:W-:Y:S02]  /*3b240*/  IMAD.MOV.U32 R11, RZ, RZ, 0x181f ;  /* 0x0000181fff0b7424 */ /* 0x000fe400078e00ff */
[----:B------:R-:W-:-:S07]  /*3b250*/  IMAD.MOV.U32 R15, RZ, RZ, -0x1 ;  /* 0xffffffffff0f7424 */ /* 0x000fce00078e00ff */
[----:B012-4-:R-:W-:Y:S05]  /*3b260*/  WARPSYNC.COLLECTIVE R15, `(.L_x_13387) ;  /* 0x000000000f087348 */ /* 0x017fea0003c00000 */
[----:B----4-:R3:W4:Y:S02]  /*3b270*/  SHFL.IDX P6, R14, R13, R12, R11 ;  /* 0x0000000c0d0e7389 */ /* 0x01072400000c000b */
[----:B01234-:R-:W-:Y:S01]  /*3b280*/  ENDCOLLECTIVE ;  /* 0x000000000000791b */ /* 0x01ffe20003800000 */
.L_x_13387:
[----:B------:R-:W-:Y:S05]  /*3b290*/  BSYNC B1 ;  /* 0x0000000000017941 */ /* 0x000fea0003800000 */
.L_x_13386:
        /* <DEDUP_REMOVED lines=8> */
.L_x_13388:
[----:B------:R-:W-:Y:S05]  /*3b320*/  BRA `(.L_x_13389) ;  /* 0xffffff5000f07947 */ /* 0x000fea000383ffff */
.L_x_13155:
[----:B------:R-:W-:Y:S01]  /*3b330*/  BSSY B1, `(.L_x_13390) ;  /* 0x0000008000017945 */ /* 0x000fe20003800000 */
[----:B0-----:R-:W-:Y:S02]  /*3b340*/  IMAD.MOV.U32 R13, RZ, RZ, R4 ;  /* 0x000000ffff0d7224 */ /* 0x001fe400078e0004 */
[----:B------:R-:W-:Y:S02]  /*3b350*/  IMAD.MOV.U32 R12, RZ, RZ, 0x2 ;  /* 0x00000002ff0c7424 */ /* 0x000fe400078e00ff */
[----:B------:R-:W-:Y:S02]  /*3b360*/  IMAD.MOV.U32 R11, RZ, RZ, 0x181f ;  /* 0x0000181fff0b7424 */ /* 0x000fe400078e00ff */
[----:B------:R-:W-:-:S07]  /*3b370*/  IMAD.MOV.U32 R15, RZ, RZ, -0x1 ;  /* 0xffffffffff0f7424 */ /* 0x000fce00078e00ff */
[----:B-1234-:R-:W-:Y:S05]  /*3b380*/  WARPSYNC.COLLECTIVE R15, `(.L_x_13391) ;  /* 0x000000000f087348 */ /* 0x01efea0003c00000 */
[----:B----4-:R0:W4:Y:S02]  /*3b390*/  SHFL.IDX P6, R14, R13, R12, R11 ;  /* 0x0000000c0d0e7389 */ /* 0x01012400000c000b */
[----:B01234-:R-:W-:Y:S01]  /*3b3a0*/  ENDCOLLECTIVE ;  /* 0x000000000000791b */ /* 0x01ffe20003800000 */
.L_x_13391:
[----:B------:R-:W-:Y:S05]  /*3b3b0*/  BSYNC B1 ;  /* 0x0000000000017941 */ /* 0x000fea0003800000 */
.L_x_13390:
        /* <DEDUP_REMOVED lines=8> */
.L_x_13392:
[----:B------:R-:W-:Y:S05]  /*3b440*/  BRA `(.L_x_13393) ;  /* 0xffffff5400107947 */ /* 0x000fea000383ffff */
.L_x_13158:
[----:B------:R-:W-:Y:S01]  /*3b450*/  BSSY B1, `(.L_x_13394) ;  /* 0x0000008000017945 */ /* 0x000fe20003800000 */
[----:B0-----:R-:W-:Y:S02]  /*3b460*/  IMAD.MOV.U32 R13, RZ, RZ, R4 ;  /* 0x000000ffff0d7224 */ /* 0x001fe400078e0004 */
[----:B------:R-:W-:Y:S02]  /*3b470*/  IMAD.MOV.U32 R12, RZ, RZ, 0x3 ;  /* 0x00000003ff0c7424 */ /* 0x000fe400078e00ff */
[----:B------:R-:W-:Y:S02]  /*3b480*/  IMAD.MOV.U32 R11, RZ, RZ, 0x181f ;  /* 0x0000181fff0b7424 */ /* 0x000fe400078e00ff */
[----:B------:R-:W-:-:S07]  /*3b490*/  IMAD.MOV.U32 R15, RZ, RZ, -0x1 ;  /* 0xffffffffff0f7424 */ /* 0x000fce00078e00ff */
[----:B-1234-:R-:W-:Y:S05]  /*3b4a0*/  WARPSYNC.COLLECTIVE R15, `(.L_x_13395) ;  /* 0x000000000f087348 */ /* 0x01efea0003c00000 */
[----:B------:R0:W0:Y:S02]  /*3b4b0*/  SHFL.IDX P6, R14, R13, R12, R11 ;  /* 0x0000000c0d0e7389 */ /* 0x00002400000c000b */
[----:B01234-:R-:W-:Y:S01]  /*3b4c0*/  ENDCOLLECTIVE ;  /* 0x000000000000791b */ /* 0x01ffe20003800000 */
.L_x_13395:
[----:B------:R-:W-:Y:S05]  /*3b4d0*/  BSYNC B1 ;  /* 0x0000000000017941 */ /* 0x000fea0003800000 */
.L_x_13394:
        /* <DEDUP_REMOVED lines=8> */
.L_x_13396:
[----:B------:R-:W-:Y:S05]  /*3b560*/  BRA `(.L_x_13397) ;  /* 0xffffff5400307947 */ /* 0x000fea000383ffff */
.L_x_13185:
[----:B------:R-:W0:Y:S01]  /*3b570*/  S2R R12, SR_TID.X ;  /* 0x00000000000c7919 */ /* 0x000e220000002100 */
[----:B------:R-:W-:Y:S01]  /*3b580*/  BSSY B1, `(.L_x_13398) ;  /* 0x000000a000017945 */ /* 0x000fe20003800000 */
[----:B------:R-:W-:Y:S02]  /*3b590*/  IMAD.MOV.U32 R11, RZ, RZ, 0x1f ;  /* 0x0000001fff0b7424 */ /* 0x000fe400078e00ff */
[----:B------:R-:W-:Y:S01]  /*3b5a0*/  IMAD.MOV.U32 R15, RZ, RZ, -0x1 ;  /* 0xffffffffff0f7424 */ /* 0x000fe200078e00ff */
[----:B0-----:R-:W-:-:S04]  /*3b5b0*/  SHF.R.U32.HI R12, RZ, 0x5, R12 ;  /* 0x00000005ff0c7819 */ /* 0x001fc8000001160c */
[----:B------:R-:W-:-:S04]  /*3b5c0*/  LOP3.LUT R12, R12, 0x3, RZ, 0xc0, !PT ;  /* 0x000000030c0c7812 */ /* 0x000fc800078ec0ff */
[----:B------:R-:W-:Y:S01]  /*3b5d0*/  MOV R13, R12 ;  /* 0x0000000c000d7202 */ /* 0x000fe20000000f00 */
[----:B------:R-:W-:-:S07]  /*3b5e0*/  IMAD.MOV.U32 R12, RZ, RZ, RZ ;  /* 0x000000ffff0c7224 */ /* 0x000fce00078e00ff */
[----:B------:R-:W-:Y:S05]  /*3b5f0*/  WARPSYNC.COLLECTIVE R15, `(.L_x_13399) ;  /* 0x000000000f087348 */ /* 0x000fea0003c00000 */
[----:B------:R0:W1:Y:S02]  /*3b600*/  SHFL.IDX P6, R14, R13, R12, R11 ;  /* 0x0000000c0d0e7389 */ /* 0x00006400000c000b */
[----:B01----:R-:W-:Y:S01]  /*3b610*/  ENDCOLLECTIVE ;  /* 0x000000000000791b */ /* 0x003fe20003800000 */
.L_x_13399:
[----:B------:R-:W-:Y:S05]  /*3b620*/  BSYNC B1 ;  /* 0x0000000000017941 */ /* 0x000fea0003800000 */
.L_x_13398:
[----:B------:R-:W-:Y:S05]  /*3b630*/  BRA `(.L_x_13400) ;  /* 0xffffff7000f87947 */ /* 0x000fea000383ffff */
.L_x_13187:
[----:B------:R-:W-:Y:S01]  /*3b640*/  BSSY B1, `(.L_x_13401) ;  /* 0x0000006000017945 */ /* 0x000fe20003800000 */
[----:B------:R-:W-:-:S07]  /*3b650*/  IMAD.MOV.U32 R15, RZ, RZ, -0x1 ;  /* 0xffffffffff0f7424 */ /* 0x000fce00078e00ff */
[----:B0-----:R-:W-:Y:S05]  /*3b660*/  WARPSYNC.COLLECTIVE R15, `(.L_x_13402) ;  /* 0x000000000f0c7348 */ /* 0x001fea0003c00000 */
[----:B------:R-:W-:Y:S02]  /*3b670*/  ELECT P6, UR62, PT ;  /* 0x00000000003e782f */ /* 0x000fe400038c0000 */
[----:B------:R-:W-:Y:S01]  /*3b680*/  MOV R14, UR62 ;  /* 0x0000003e000e7c02 */ /* 0x000fe20008000f00 */
[----:B0-----:R-:W-:Y:S10]  /*3b690*/  ENDCOLLECTIVE ;  /* 0x000000000000791b */ /* 0x001ff40003800000 */
.L_x_13402:
[----:B------:R-:W-:Y:S05]  /*3b6a0*/  BSYNC B1 ;  /* 0x0000000000017941 */ /* 0x000fea0003800000 */
.L_x_13401:
[----:B------:R-:W-:Y:S05]  /*3b6b0*/  BRA `(.L_x_13186) ;  /* 0xffffff7000f07947 */ /* 0x000fea000383ffff */
.L_x_13189:
[----:B0-----:R0:W1:Y:S02]  /*3b6c0*/  SYNCS.PHASECHK.TRANS64.TRYWAIT P0, [R23+URZ+0x32420], R12 ;  /* 0x0324200c170075a7 */ /* 0x001064000800017f */
[----:B-1----:R-:W-:Y:S05]  /*3b6d0*/  @!P0 NANOSLEEP.SYNCS 0x989680 ;  /* 0x009896800000895d */ /* 0x002fea0003900000 */
[----:B------:R-:W1:Y:S02]  /*3b6e0*/  @!P0 SYNCS.PHASECHK.TRANS64 P0, [R23+URZ+0x32420], R12 ;  /* 0x0324200c170085a7 */ /* 0x000e64000800007f */
[----:B-1----:R-:W-:Y:S05]  /*3b6f0*/  @!P0 BRA `(.L_x_13189) ;  /* 0xfffffffc00f08947 */ /* 0x002fea000383ffff */
[----:B------:R-:W-:Y:S05]  /*3b700*/  BRA `(.L_x_13403) ;  /* 0xffffff7400007947 */ /* 0x000fea000383ffff */
.L_x_13193:
[----:B-1----:R1:W2:Y:S02]  /*3b710*/  SYNCS.PHASECHK.TRANS64.TRYWAIT P0, [R3+URZ+0x324a0], R7 ;  /* 0x0324a007030075a7 */ /* 0x0022a4000800017f */
[----:B--2---:R-:W-:Y:S05]  /*3b720*/  @!P0 NANOSLEEP.SYNCS 0x989680 ;  /* 0x009896800000895d */ /* 0x004fea0003900000 */
[----:B------:R-:W2:Y:S02]  /*3b730*/  @!P0 SYNCS.PHASECHK.TRANS64 P0, [R3+URZ+0x324a0], R7 ;  /* 0x0324a007030085a7 */ /* 0x000ea4000800007f */
[----:B--2---:R-:W-:Y:S05]  /*3b740*/  @!P0 BRA `(.L_x_13193) ;  /* 0xfffffffc00f08947 */ /* 0x004fea000383ffff */
[----:B------:R-:W-:Y:S05]  /*3b750*/  BRA `(.L_x_13404) ;  /* 0xffffff7400187947 */ /* 0x000fea000383ffff */
.L_x_13198:
[----:B0-----:R0:W2:Y:S02]  /*3b760*/  SYNCS.PHASECHK.TRANS64.TRYWAIT P0, [R3+URZ+0x324c0], R7 ;  /* 0x0324c007030075a7 */ /* 0x0010a4000800017f */
[----:B--2---:R-:W-:Y:S05]  /*3b770*/  @!P0 NANOSLEEP.SYNCS 0x989680 ;  /* 0x009896800000895d */ /* 0x004fea0003900000 */
[----:B------:R-:W2:Y:S02]  /*3b780*/  @!P0 SYNCS.PHASECHK.TRANS64 P0, [R3+URZ+0x324c0], R7 ;  /* 0x0324c007030085a7 */ /* 0x000ea4000800007f */
[----:B--2---:R-:W-:Y:S05]  /*3b790*/  @!P0 BRA `(.L_x_13198) ;  /* 0xfffffffc00f08947 */ /* 0x004fea000383ffff */
[----:B------:R-:W-:Y:S05]  /*3b7a0*/  BRA `(.L_x_13405) ;  /* 0xffffff7400947947 */ /* 0x000fea000383ffff */
.L_x_13208:
[----:B-1----:R1:W2:Y:S02]  /*3b7b0*/  SYNCS.PHASECHK.TRANS64.TRYWAIT P1, [R9+URZ+0x324a0], R2 ;  /* 0x0324a002090075a7 */ /* 0x0022a4000802017f */
[----:B--2---:R-:W-:Y:S05]  /*3b7c0*/  @!P1 NANOSLEEP.SYNCS 0x989680 ;  /* 0x009896800000995d */ /* 0x004fea0003900000 */
[----:B------:R-:W2:Y:S02]  /*3b7d0*/  @!P1 SYNCS.PHASECHK.TRANS64 P1, [R9+URZ+0x324a0], R2 ;  /* 0x0324a002090095a7 */ /* 0x000ea4000802007f */
[----:B--2---:R-:W-:Y:S05]  /*3b7e0*/  @!P1 BRA `(.L_x_13208) ;  /* 0xfffffffc00f09947 */ /* 0x004fea000383ffff */
[----:B------:R-:W-:Y:S05]  /*3b7f0*/  BRA `(.L_x_13406) ;  /* 0xffffff7c00087947 */ /* 0x000fea000383ffff */
.L_x_13213:
[----:B0-----:R0:W2:Y:S02]  /*3b800*/  SYNCS.PHASECHK.TRANS64.TRYWAIT P1, [R9+URZ+0x324c0], R2 ;  /* 0x0324c002090075a7 */ /* 0x0010a4000802017f */
[----:B--2---:R-:W-:Y:S05]  /*3b810*/  @!P1 NANOSLEEP.SYNCS 0x989680 ;  /* 0x009896800000995d */ /* 0x004fea0003900000 */
[----:B------:R-:W2:Y:S02]  /*3b820*/  @!P1 SYNCS.PHASECHK.TRANS64 P1, [R9+URZ+0x324c0], R2 ;  /* 0x0324c002090095a7 */ /* 0x000ea4000802007f */
[----:B--2---:R-:W-:Y:S05]  /*3b830*/  @!P1 BRA `(.L_x_13213) ;  /* 0xfffffffc00f09947 */ /* 0x004fea000383ffff */
[----:B------:R-:W-:Y:S05]  /*3b840*/  BRA `(.L_x_13407) ;  /* 0xffffff7c00807947 */ /* 0x000fea000383ffff */
.L_x_13239:
[----:B------:R-:W-:Y:S01]  /*3b850*/  SHF.R.U32.HI R10, RZ, 0x5, R21 ;  /* 0x00000005ff0a7819 */ /* 0x000fe20000011615 */
[----:B------:R-:W-:Y:S01]  /*3b860*/  BSSY B0, `(.L_x_13408) ;  /* 0x0000009000007945 */ /* 0x000fe20003800000 */
[----:B0-----:R-:W-:Y:S02]  /*3b870*/  IMAD.MOV.U32 R12, RZ, RZ, RZ ;  /* 0x000000ffff0c7224 */ /* 0x001fe400078e00ff */
[----:B------:R-:W-:Y:S01]  /*3b880*/  LOP3.LUT R10, R10, 0x3, RZ, 0xc0, !PT ;  /* 0x000000030a0a7812 */ /* 0x000fe200078ec0ff */
[----:B------:R-:W-:Y:S02]  /*3b890*/  IMAD.MOV.U32 R11, RZ, RZ, 0x1f ;  /* 0x0000001fff0b7424 */ /* 0x000fe400078e00ff */
[----:B------:R-:W-:Y:S02]  /*3b8a0*/  IMAD.MOV.U32 R15, RZ, RZ, -0x1 ;  /* 0xffffffffff0f7424 */ /* 0x000fe400078e00ff */
[----:B------:R-:W-:-:S07]  /*3b8b0*/  IMAD.MOV.U32 R13, RZ, RZ, R10 ;  /* 0x000000ffff0d7224 */ /* 0x000fce00078e000a */
[----:B------:R-:W-:Y:S05]  /*3b8c0*/  WARPSYNC.COLLECTIVE R15, `(.L_x_13409) ;  /* 0x000000000f087348 */ /* 0x000fea0003c00000 */
[----:B------:R0:W1:Y:S02]  /*3b8d0*/  SHFL.IDX P6, R14, R13, R12, R11 ;  /* 0x0000000c0d0e7389 */ /* 0x00006400000c000b */
[----:B01----:R-:W-:Y:S01]  /*3b8e0*/  ENDCOLLECTIVE ;  /* 0x000000000000791b */ /* 0x003fe20003800000 */
.L_x_13409:
[----:B------:R-:W-:Y:S05]  /*3b8f0*/  BSYNC B0 ;  /* 0x0000000000007941 */ /* 0x000fea0003800000 */
.L_x_13408:
[----:B------:R-:W-:Y:S05]  /*3b900*/  BRA `(.L_x_13410) ;  /* 0xffffff9000a47947 */ /* 0x000fea000383ffff */
.L_x_13242:
[----:B-1----:R1:W2:Y:S02]  /*3b910*/  SYNCS.PHASECHK.TRANS64.TRYWAIT P0, [R17+URZ+0x32440], R0 ;  /* 0x03244000110075a7 */ /* 0x0022a4000800017f */
[----:B--2---:R-:W-:Y:S05]  /*3b920*/  @!P0 NANOSLEEP.SYNCS 0x989680 ;  /* 0x009896800000895d */ /* 0x004fea0003900000 */
[----:B------:R-:W2:Y:S02]  /*3b930*/  @!P0 SYNCS.PHASECHK.TRANS64 P0, [R17+URZ+0x32440], R0 ;  /* 0x03244000110085a7 */ /* 0x000ea4000800007f */
[----:B--2---:R-:W-:Y:S05]  /*3b940*/  @!P0 BRA `(.L_x_13242) ;  /* 0xfffffffc00f08947 */ /* 0x004fea000383ffff */
[----:B------:R-:W-:Y:S05]  /*3b950*/  BRA `(.L_x_13411) ;  /* 0xffffff9000c47947 */ /* 0x000fea000383ffff */
.L_x_13243:
[----:B------:R-:W-:Y:S01]  /*3b960*/  BSSY B0, `(.L_x_13412) ;  /* 0x0000008000007945 */ /* 0x000fe20003800000 */
[----:B------:R-:W-:Y:S02]  /*3b970*/  IMAD.MOV.U32 R13, RZ, RZ, R4 ;  /* 0x000000ffff0d7224 */ /* 0x000fe400078e0004 */
[----:B0-----:R-:W-:Y:S02]  /*3b980*/  IMAD.MOV.U32 R12, RZ, RZ, RZ ;  /* 0x000000ffff0c7224 */ /* 0x001fe400078e00ff */
[----:B------:R-:W-:Y:S02]  /*3b990*/  IMAD.MOV.U32 R11, RZ, RZ, 0x181f ;  /* 0x0000181fff0b7424 */ /* 0x000fe400078e00ff */
[----:B------:R-:W-:-:S07]  /*3b9a0*/  IMAD.MOV.U32 R15, RZ, RZ, -0x1 ;  /* 0xffffffffff0f7424 */ /* 0x000fce00078e00ff */
[----:B------:R-:W-:Y:S05]  /*3b9b0*/  WARPSYNC.COLLECTIVE R15, `(.L_x_13413) ;  /* 0x000000000f087348 */ /* 0x000fea0003c00000 */
[----:B------:R0:W1:Y:S02]  /*3b9c0*/  SHFL.IDX P6, R14, R13, R12, R11 ;  /* 0x0000000c0d0e7389 */ /* 0x00006400000c000b */
[----:B01----:R-:W-:Y:S01]  /*3b9d0*/  ENDCOLLECTIVE ;  /* 0x000000000000791b */ /* 0x003fe20003800000 */
.L_x_13413:
[----:B------:R-:W-:Y:S05]  /*3b9e0*/  BSYNC B0 ;  /* 0x0000000000007941 */ /* 0x000fea0003800000 */
.L_x_13412:
        /* <DEDUP_REMOVED lines=9> */
.L_x_13414:
[----:B------:R-:W-:Y:S02]  /*3ba80*/  IMAD.MOV.U32 R13, RZ, RZ, R4 ;  /* 0x000000ffff0d7224 */ /* 0x000fe400078e0004 */
[----:B------:R-:W-:Y:S02]  /*3ba90*/  IMAD.MOV.U32 R12, RZ, RZ, 0x1 ;  /* 0x00000001ff0c7424 */ /* 0x000fe400078e00ff */
[----:B------:R-:W-:-:S07]  /*3baa0*/  IMAD.MOV.U32 R3, RZ, RZ, R14 ;  /* 0x000000ffff037224 */ /* 0x000fce00078e000e */
[----:B------:R-:W-:Y:S05]  /*3bab0*/  WARPSYNC.COLLECTIVE R15, `(.L_x_13415) ;  /* 0x000000000f087348 */ /* 0x000fea0003c00000 */
[----:B------:R0:W1:Y:S02]  /*3bac0*/  SHFL.IDX P6, R14, R13, R12, R11 ;  /* 0x0000000c0d0e7389 */ /* 0x00006400000c000b */
[----:B01----:R-:W-:Y:S01]  /*3bad0*/  ENDCOLLECTIVE ;  /* 0x000000000000791b */ /* 0x003fe20003800000 */
.L_x_13415:
        /* <DEDUP_REMOVED lines=15> */
.L_x_13416:
[----:B------:R-:W-:Y:S02]  /*3bbd0*/  @P0 IMAD R6, R5, 0x2, R23 ;  /* 0x0000000205060824 */ /* 0x000fe400078e0217 */
[----:B------:R-:W-:Y:S02]  /*3bbe0*/  IMAD.MOV.U32 R13, RZ, RZ, R4 ;  /* 0x000000ffff0d7224 */ /* 0x000fe400078e0004 */
[----:B------:R-:W-:Y:S02]  /*3bbf0*/  IMAD.MOV.U32 R12, RZ, RZ, 0x2 ;  /* 0x00000002ff0c7424 */ /* 0x000fe400078e00ff */
[----:B------:R-:W-:-:S07]  /*3bc00*/  IMAD.MOV.U32 R3, RZ, RZ, R14 ;  /* 0x000000ffff037224 */ /* 0x000fce00078e000e */
[----:B------:R-:W-:Y:S05]  /*3bc10*/  WARPSYNC.COLLECTIVE R15, `(.L_x_13417) ;  /* 0x000000000f087348 */ /* 0x000fea0003c00000 */
[----:B------:R0:W1:Y:S02]  /*3bc20*/  SHFL.IDX P6, R14, R13, R12, R11 ;  /* 0x0000000c0d0e7389 */ /* 0x00006400000c000b */
[----:B01----:R-:W-:Y:S01]  /*3bc30*/  ENDCOLLECTIVE ;  /* 0x000000000000791b */ /* 0x003fe20003800000 */
.L_x_13417:
        /* <DEDUP_REMOVED lines=15> */
.L_x_13418:
[----:B------:R-:W-:Y:S02]  /*3bd30*/  @P0 IMAD R6, R5, 0x2, R23 ;  /* 0x0000000205060824 */ /* 0x000fe400078e0217 */
[----:B------:R-:W-:Y:S02]  /*3bd40*/  IMAD.MOV.U32 R13, RZ, RZ, R4 ;  /* 0x000000ffff0d7224 */ /* 0x000fe400078e0004 */
[----:B------:R-:W-:Y:S02]  /*3bd50*/  IMAD.MOV.U32 R12, RZ, RZ, 0x3 ;  /* 0x00000003ff0c7424 */ /* 0x000fe400078e00ff */
[----:B------:R-:W-:-:S07]  /*3bd60*/  IMAD.MOV.U32 R3, RZ, RZ, R14 ;  /* 0x000000ffff037224 */ /* 0x000fce00078e000e */
[----:B------:R-:W-:Y:S05]  /*3bd70*/  WARPSYNC.COLLECTIVE R15, `(.L_x_13419) ;  /* 0x000000000f087348 */ /* 0x000fea0003c00000 */
[----:B------:R0:W1:Y:S02]  /*3bd80*/  SHFL.IDX P6, R14, R13, R12, R11 ;  /* 0x0000000c0d0e7389 */ /* 0x00006400000c000b */
[----:B01----:R-:W-:Y:S01]  /*3bd90*/  ENDCOLLECTIVE ;  /* 0x000000000000791b */ /* 0x003fe20003800000 */
.L_x_13419:
        /* <DEDUP_REMOVED lines=15> */
.L_x_13420:
[----:B------:R-:W-:Y:S02]  /*3be90*/  @P0 IMAD R6, R5, 0x2, R23 ;  /* 0x0000000205060824 */ /* 0x000fe400078e0217 */
[----:B------:R-:W-:Y:S02]  /*3bea0*/  IMAD.MOV.U32 R13, RZ, RZ, R4 ;  /* 0x000000ffff0d7224 */ /* 0x000fe400078e0004 */
[----:B------:R-:W-:Y:S02]  /*3beb0*/  IMAD.MOV.U32 R12, RZ, RZ, 0x4 ;  /* 0x00000004ff0c7424 */ /* 0x000fe400078e00ff */
[----:B------:R-:W-:-:S07]  /*3bec0*/  IMAD.MOV.U32 R3, RZ, RZ, R14 ;  /* 0x000000ffff037224 */ /* 0x000fce00078e000e */
[----:B------:R-:W-:Y:S05]  /*3bed0*/  WARPSYNC.COLLECTIVE R15, `(.L_x_13421) ;  /* 0x000000000f087348 */ /* 0x000fea0003c00000 */
[----:B------:R0:W1:Y:S02]  /*3bee0*/  SHFL.IDX P6, R14, R13, R12, R11 ;  /* 0x0000000c0d0e7389 */ /* 0x00006400000c000b */
[----:B01----:R-:W-:Y:S01]  /*3bef0*/  ENDCOLLECTIVE ;  /* 0x000000000000791b */ /* 0x003fe20003800000 */
.L_x_13421:
        /* <DEDUP_REMOVED lines=15> */
.L_x_13422:
[----:B------:R-:W-:Y:S02]  /*3bff0*/  @P0 IMAD R6, R5, 0x2, R23 ;  /* 0x0000000205060824 */ /* 0x000fe400078e0217 */
[----:B------:R-:W-:Y:S02]  /*3c000*/  IMAD.MOV.U32 R13, RZ, RZ, R4 ;  /* 0x000000ffff0d7224 */ /* 0x000fe400078e0004 */
[----:B------:R-:W-:Y:S02]  /*3c010*/  IMAD.MOV.U32 R12, RZ, RZ, 0x5 ;  /* 0x00000005ff0c7424 */ /* 0x000fe400078e00ff */
[----:B------:R-:W-:-:S07]  /*3c020*/  IMAD.MOV.U32 R3, RZ, RZ, R14 ;  /* 0x000000ffff037224 */ /* 0x000fce00078e000e */
[----:B------:R-:W-:Y:S05]  /*3c030*/  WARPSYNC.COLLECTIVE R15, `(.L_x_13423) ;  /* 0x000000000f087348 */ /* 0x000fea0003c00000 */
[----:B------:R0:W1:Y:S02]  /*3c040*/  SHFL.IDX P6, R14, R13, R12, R11 ;  /* 0x0000000c0d0e7389 */ /* 0x00006400000c000b */
[----:B01----:R-:W-:Y:S01]  /*3c050*/  ENDCOLLECTIVE ;  /* 0x000000000000791b */ /* 0x003fe20003800000 */
.L_x_13423:
        /* <DEDUP_REMOVED lines=10> */
.L_x_13424:
[----:B------:R-:W-:Y:S01]  /*3c100*/  @!PT LDS RZ, [RZ] ;  /* 0x00000000fffff984 */ /* 0x000fe20000000800 */
[----:B------:R-:W-:Y:S01]  /*3c110*/  @!PT LDS RZ, [RZ] ;  /* 0x00000000fffff984 */ /* 0x000fe20000000800 */
[----:B------:R-:W-:Y:S01]  /*3c120*/  @!PT LDS RZ, [RZ] ;  /* 0x00000000fffff984 */ /* 0x000fe20000000800 */
[----:B------:R2:W-:Y:S01]  /*3c130*/  @P0 LDGSTS.E.BYPASS.LTC128B.128 [R6+0x1e400], desc[UR44][R2.64], !P2 ;  /* 0x1e40000002060fae */ /* 0x0005e2000d101d6c */
[----:B------:R-:W-:Y:S01]  /*3c140*/  IMAD.MOV.U32 R0, RZ, RZ, R14 ;  /* 0x000000ffff007224 */ /* 0x000fe200078e000e */
[----:B------:R-:W-:Y:S06]  /*3c150*/  BRA `(.L_x_13425) ;  /* 0xffffff9000207947 */ /* 0x000fec000383ffff */
.L_x_13248:
        /* <DEDUP_REMOVED lines=9> */
.L_x_13426:
[C---:B------:R-:W-:Y:S01]  /*3c1f0*/  VIADD R10, R35.reuse, 0x10 ;  /* 0x00000010230a7836 */ /* 0x040fe20000000000 */
[C---:B------:R-:W-:Y:S01]  /*3c200*/  ISETP.GE.AND P0, PT, R35.reuse, R2, PT ;  /* 0x000000022300720c */ /* 0x040fe20003f06270 */
[C---:B------:R-:W-:Y:S02]  /*3c210*/  VIADD R6, R35.reuse, 0x20 ;  /* 0x0000002023067836 */ /* 0x040fe40000000000 */
[----:B------:R-:W-:Y:S01]  /*3c220*/  VIADD R8, R35, 0x40 ;  /* 0x0000004023087836 */ /* 0x000fe20000000000 */
[----:B------:R0:W-:Y:S04]  /*3c230*/  STL [R1+0x458], R10 ;  /* 0x0004580a01007387 */ /* 0x0001e80000100800 */
[----:B------:R0:W-:Y:S01]  /*3c240*/  STL [R1+0x45c], R6 ;  /* 0x00045c0601007387 */ /* 0x0001e20000100800 */
[----:B------:R-:W-:-:S03]  /*3c250*/  IMAD.MOV.U32 R13, RZ, RZ, R0 ;  /* 0x000000ffff0d7224 */ /* 0x000fc600078e0000 */
[----:B------:R0:W-:Y:S01]  /*3c260*/  STL [R1+0x464], R8 ;  /* 0x0004640801007387 */ /* 0x0001e20000100800 */
[----:B------:R-:W-:-:S07]  /*3c270*/  IMAD.MOV.U32 R4, RZ, RZ, R14 ;  /* 0x000000ffff047224 */ /* 0x000fce00078e000e */
[----:B0-----:R-:W-:Y:S05]  /*3c280*/  WARPSYNC.COLLECTIVE R15, `(.L_x_13427) ;  /* 0x000000000f087348 */ /* 0x001fea0003c00000 */
[----:B------:R1:W2:Y:S02]  /*3c290*/  SHFL.IDX P6, R14, R13, R12, R11 ;  /* 0x0000000c0d0e7389 */ /* 0x0002a400000c000b */
[----:B012---:R-:W-:Y:S01]  /*3c2a0*/  ENDCOLLECTIVE ;  /* 0x000000000000791b */ /* 0x007fe20003800000 */
.L_x_13427:
[----:B------:R-:W-:Y:S02]  /*3c2b0*/  IMAD.MOV.U32 R13, RZ, RZ, R3 ;  /* 0x000000ffff0d7224 */ /* 0x000fe400078e0003 */
[----:B------:R-:W-:Y:S02]  /*3c2c0*/  IMAD.MOV.U32 R12, RZ, RZ, 0x1 ;  /* 0x00000001ff0c7424 */ /* 0x000fe400078e00ff */
[----:B------:R-:W-:-:S07]  /*3c2d0*/  IMAD.MOV.U32 R5, RZ, RZ, R14 ;  /* 0x000000ffff057224 */ /* 0x000fce00078e000e */
[----:B------:R-:W-:Y:S05]  /*3c2e0*/  WARPSYNC.COLLECTIVE R15, `(.L_x_13428) ;  /* 0x000000000f087348 */ /* 0x000fea0003c00000 */
[----:B------:R0:W1:Y:S02]  /*3c2f0*/  SHFL.IDX P6, R14, R13, R12, R11 ;  /* 0x0000000c0d0e7389 */ /* 0x00006400000c000b */
[----:B01----:R-:W-:Y:S01]  /*3c300*/  ENDCOLLECTIVE ;  /* 0x000000000000791b */ /* 0x003fe20003800000 */
.L_x_13428:
        /* <DEDUP_REMOVED lines=15> */
.L_x_13429:
[----:B------:R-:W-:Y:S02]  /*3c400*/  IMAD.MOV.U32 R13, RZ, RZ, R3 ;  /* 0x000000ffff0d7224 */ /* 0x000fe400078e0003 */
[----:B------:R-:W-:Y:S02]  /*3c410*/  IMAD.MOV.U32 R12, RZ, RZ, 0x2 ;  /* 0x00000002ff0c7424 */ /* 0x000fe400078e00ff */
[----:B------:R-:W-:-:S07]  /*3c420*/  IMAD.MOV.U32 R5, RZ, RZ, R14 ;  /* 0x000000ffff057224 */ /* 0x000fce00078e000e */
[----:B------:R-:W-:Y:S05]  /*3c430*/  WARPSYNC.COLLECTIVE R15, `(.L_x_13430) ;  /* 0x000000000f087348 */ /* 0x000fea0003c00000 */
[----:B------:R0:W1:Y:S02]  /*3c440*/  SHFL.IDX P6, R14, R13, R12, R11 ;  /* 0x0000000c0d0e7389 */ /* 0x00006400000c000b */
[----:B01----:R-:W-:Y:S01]  /*3c450*/  ENDCOLLECTIVE ;  /* 0x000000000000791b */ /* 0x003fe20003800000 */
.L_x_13430:
        /* <DEDUP_REMOVED lines=11> */
[----:B------:R-:W-:-:S05]  /*3c510*/  VIADD R6, R35, 0x30 ;  /* 0x0000003023067836 */ /* 0x000fca0000000000 */
[----:B------:R1:W-:Y:S01]  /*3c520*/  STL [R1+0x460], R6 ;  /* 0x0004600601007387 */ /* 0x0003e20000100800 */
[----:B0-----:R-:W-:-:S07]  /*3c530*/  IMAD.MOV.U32 R4, RZ, RZ, R14 ;  /* 0x000000ffff047224 */ /* 0x001fce00078e000e */
[----:B-1----:R-:W-:Y:S05]  /*3c540*/  WARPSYNC.COLLECTIVE R15, `(.L_x_13431) ;  /* 0x000000000f087348 */ /* 0x002fea0003c00000 */
[----:B------:R0:W2:Y:S02]  /*3c550*/  SHFL.IDX P6, R14, R13, R12, R11 ;  /* 0x0000000c0d0e7389 */ /* 0x0000a400000c000b */
[----:B012---:R-:W-:Y:S01]  /*3c560*/  ENDCOLLECTIVE ;  /* 0x000000000000791b */ /* 0x007fe20003800000 */
.L_x_13431:
[----:B------:R-:W-:Y:S02]  /*3c570*/  IMAD.MOV.U32 R13, RZ, RZ, R3 ;  /* 0x000000ffff0d7224 */ /* 0x000fe400078e0003 */
[----:B------:R-:W-:Y:S02]  /*3c580*/  IMAD.MOV.U32 R12, RZ, RZ, 0x3 ;  /* 0x00000003ff0c7424 */ /* 0x000fe400078e00ff */
[----:B------:R-:W-:-:S07]  /*3c590*/  IMAD.MOV.U32 R5, RZ, RZ, R14 ;  /* 0x000000ffff057224 */ /* 0x000fce00078e000e */
[----:B------:R-:W-:Y:S05]  /*3c5a0*/  WARPSYNC.COLLECTIVE R15, `(.L_x_13432) ;  /* 0x000000000f087348 */ /* 0x000fea0003c00000 */
[----:B------:R0:W1:Y:S02]  /*3c5b0*/  SHFL.IDX P6, R14, R13, R12, R11 ;  /* 0x0000000c0d0e7389 */ /* 0x00006400000c000b */
[----:B01----:R-:W-:Y:S01]  /*3c5c0*/  ENDCOLLECTIVE ;  /* 0x000000000000791b */ /* 0x003fe20003800000 */
.L_x_13432:
        /* <DEDUP_REMOVED lines=15> */
.L_x_13433:
[----:B------:R-:W-:Y:S02]  /*3c6c0*/  IMAD.MOV.U32 R13, RZ, RZ, R3 ;  /* 0x000000ffff0d7224 */ /* 0x000fe400078e0003 */
[----:B------:R-:W-:Y:S02]  /*3c6d0*/  IMAD.MOV.U32 R12, RZ, RZ, 0x4 ;  /* 0x00000004ff0c7424 */ /* 0x000fe400078e00ff */
[----:B------:R-:W-:-:S07]  /*3c6e0*/  IMAD.MOV.U32 R5, RZ, RZ, R14 ;  /* 0x000000ffff057224 */ /* 0x000fce00078e000e */
[----:B------:R-:W-:Y:S05]  /*3c6f0*/  WARPSYNC.COLLECTIVE R15, `(.L_x_13434) ;  /* 0x000000000f087348 */ /* 0x000fea0003c00000 */
[----:B------:R0:W1:Y:S02]  /*3c700*/  SHFL.IDX P6, R14, R13, R12, R11 ;  /* 0x0000000c0d0e7389 */ /* 0x00006400000c000b */
[----:B01----:R-:W-:Y:S01]  /*3c710*/  ENDCOLLECTIVE ;  /* 0x000000000000791b */ /* 0x003fe20003800000 */
.L_x_13434:
        /* <DEDUP_REMOVED lines=10> */
.L_x_13435:
        /* <DEDUP_REMOVED lines=13> */
.L_x_13436:
        /* <DEDUP_REMOVED lines=10> */
.L_x_13437:
        /* <DEDUP_REMOVED lines=13> */
.L_x_13438:
        /* <DEDUP_REMOVED lines=10> */
.L_x_13439:
        /* <DEDUP_REMOVED lines=11> */
.L_x_13440:
        /* <DEDUP_REMOVED lines=10> */
.L_x_13441:
[----:B------:R-:W-:Y:S01]  /*3cbf0*/  @!PT LDS RZ, [RZ] ;  /* 0x00000000fffff984 */ /* 0x000fe20000000800 */
[----:B------:R-:W-:Y:S01]  /*3cc00*/  @!PT LDS RZ, [RZ] ;  /* 0x00000000fffff984 */ /* 0x000fe20000000800 */
[----:B------:R-:W-:Y:S01]  /*3cc10*/  @!PT LDS RZ, [RZ] ;  /* 0x00000000fffff984 */ /* 0x000fe20000000800 */
[----:B------:R0:W-:Y:S01]  /*3cc20*/  @!P0 LDGSTS.E.BYPASS.LTC128B.128 [R26+0x1b400], desc[UR44][R4.64], !P1 ;  /* 0x1b400000041a8fae */ /* 0x0001e2000c901d6c */
[----:B------:R-:W-:Y:S01]  /*3cc30*/  MOV R0, R14 ;  /* 0x0000000e00007202 */ /* 0x000fe20000000f00 */
[----:B------:R-:W-:Y:S06]  /*3cc40*/  BRA `(.L_x_13442) ;  /* 0xffffff9000687947 */ /* 0x000fec000383ffff */
.L_x_13252:
[----:B------:R-:W2:Y:S04]  /*3cc50*/  LDL.LU R14, [R1+0x440] ;  /* 0x00044000010e7983 */ /* 0x000ea80000300800 */
[----:B------:R-:W3:Y:S04]  /*3cc60*/  LDL.LU R13, [R1+0x458] ;  /* 0x00045800010d7983 */ /* 0x000ee80000300800 */
[----:B------:R-:W4:Y:S04]  /*3cc70*/  LDL.LU R12, [R1+0x45c] ;  /* 0x00045c00010c7983 */ /* 0x000f280000300800 */
[----:B------:R-:W5:Y:S04]  /*3cc80*/  LDL.LU R11, [R1+0x460] ;  /* 0x00046000010b7983 */ /* 0x000f680000300800 */
[----:B------:R-:W5:Y:S04]  /*3cc90*/  LDL.LU R10, [R1+0x464] ;  /* 0x00046400010a7983 */ /* 0x000f680000300800 */
[----:B------:R-:W5:Y:S04]  /*3cca0*/  LDL.LU R9, [R1+0x46c] ;  /* 0x00046c0001097983 */ /* 0x000f680000300800 */
[----:B------:R-:W5:Y:S01]  /*3ccb0*/  LDL.LU R8, [R1+0x470] ;  /* 0x0004700001087983 */ /* 0x000f620000300800 */
[----:B------:R-:W-:Y:S01]  /*3ccc0*/  LOP3.LUT R22, R22, 0xfffffbff, RZ, 0xc0, !PT ;  /* 0xfffffbff16167812 */ /* 0x000fe200078ec0ff */
[----:B------:R-:W-:Y:S01]  /*3ccd0*/  BSSY B0, `(.L_x_13443) ;  /* 0x0000019000007945 */ /* 0x000fe20003800000 */
[----:B------:R-:W-:-:S02]  /*3cce0*/  IMAD.MOV.U32 R15, RZ, RZ, -0x1 ;  /* 0xffffffffff0f7424 */ /* 0x000fc400078e00ff */
[----:B--2---:R-:W-:-:S05]  /*3ccf0*/  IMAD R5, R14, R6, RZ ;  /* 0x000000060e057224 */ /* 0x004fca00078e02ff */
[-C--:B------:R-:W-:Y:S02]  /*3cd00*/  ISETP.GE.AND P0, PT, R35, R5.reuse, PT ;  /* 0x000000052300720c */ /* 0x080fe40003f06270 */
[-C--:B---3--:R-:W-:Y:S01]  /*3cd10*/  ISETP.GE.AND P6, PT, R13, R5.reuse, PT ;  /* 0x000000050d00720c */ /* 0x088fe20003fc6270 */
[----:B------:R-:W-:Y:S01]  /*3cd20*/  IMAD.MOV.U32 R13, RZ, RZ, R0 ;  /* 0x000000ffff0d7224 */ /* 0x000fe200078e0000 */
[----:B----4-:R-:W-:Y:S01]  /*3cd30*/  ISETP.GE.AND P5, PT, R12, R5, PT ;  /* 0x000000050c00720c */ /* 0x010fe20003fa6270 */
[----:B------:R-:W-:-:S08]  /*3cd40*/  IMAD.MOV.U32 R12, RZ, RZ, RZ ;  /* 0x000000ffff0c7224 */ /* 0x000fd000078e00ff */
[----:B------:R-:W-:Y:S02]  /*3cd50*/  @P0 LOP3.LUT R22, R22, 0x400, RZ, 0xfc, !PT ;  /* 0x0000040016160812 */ /* 0x000fe400078efcff */
[----:B-----5:R-:W-:Y:S01]  /*3cd60*/  ISETP.GE.AND P0, PT, R11, R5, PT ;  /* 0x000000050b00720c */ /* 0x020fe20003f06270 */
        /* <DEDUP_REMOVED lines=8> */
[----:B------:R-:W-:Y:S02]  /*3cdf0*/  @P0 LOP3.LUT R22, R22, 0x80, RZ, 0xfc, !PT ;  /* 0x0000008016160812 */ /* 0x000fe400078efcff */
[----:B------:R-:W-:Y:S02]  /*3ce00*/  ISETP.GE.AND P0, PT, R8, R5, PT ;  /* 0x000000050800720c */ /* 0x000fe40003f06270 */
[----:B------:R-:W-:-:S04]  /*3ce10*/  LOP3.LUT R22, R22, 0xffffffbf, RZ, 0xc0, !PT ;  /* 0xffffffbf16167812 */ /* 0x000fc800078ec0ff */
[----:B------:R-:W-:-:S07]  /*3ce20*/  @P6 LOP3.LUT R22, R22, 0x40, RZ, 0xfc, !PT ;  /* 0x0000004016166812 */ /* 0x000fce00078efcff */
[----:B------:R-:W-:Y:S05]  /*3ce30*/  WARPSYNC.COLLECTIVE R15, `(.L_x_13444) ;  /* 0x000000000f087348 */ /* 0x000fea0003c00000 */
[----:B------:R0:W1:Y:S02]  /*3ce40*/  SHFL.IDX P6, R14, R13, R12, R11 ;  /* 0x0000000c0d0e7389 */ /* 0x00006400000c000b */
[----:B01----:R-:W-:Y:S01]  /*3ce50*/  ENDCOLLECTIVE ;  /* 0x000000000000791b */ /* 0x003fe20003800000 */
.L_x_13444:
[----:B------:R-:W-:Y:S05]  /*3ce60*/  BSYNC B0 ;  /* 0x0000000000007941 */ /* 0x000fea0003800000 */
.L_x_13443:
        /* <DEDUP_REMOVED lines=11> */
.L_x_13445:
[----:B------:R-:W-:-:S04]  /*3cf20*/  LOP3.LUT R22, R22, 0xffefffff, RZ, 0xc0, !PT ;  /* 0xffefffff16167812 */ /* 0x000fc800078ec0ff */
[----:B------:R-:W-:-:S04]  /*3cf30*/  @P0 LOP3.LUT R22, R22, 0x100000, RZ, 0xfc, !PT ;  /* 0x0010000016160812 */ /* 0x000fc800078efcff */
[----:B------:R-:W-:Y:S01]  /*3cf40*/  LOP3.LUT P0, RZ, R22, 0x400, RZ, 0xc0, !PT ;  /* 0x0000040016ff7812 */ /* 0x000fe2000780c0ff */
[----:B------:R-:W-:Y:S02]  /*3cf50*/  IMAD.MOV.U32 R13, RZ, RZ, R0 ;  /* 0x000000ffff0d7224 */ /* 0x000fe400078e0000 */
[----:B------:R-:W-:Y:S02]  /*3cf60*/  IMAD.MOV.U32 R12, RZ, RZ, 0x1 ;  /* 0x00000001ff0c7424 */ /* 0x000fe400078e00ff */
[----:B------:R-:W-:-:S08]  /*3cf70*/  IMAD.MOV.U32 R3, RZ, RZ, R14 ;  /* 0x000000ffff037224 */ /* 0x000fd000078e000e */
[----:B------:R-:W-:-:S05]  /*3cf80*/  @!P0 LEA R3, P6, R7, R3, 0x1 ;  /* 0x0000000307038211 */ /* 0x000fca00078c08ff */
[----:B------:R-:W-:-:S05]  /*3cf90*/  @!P0 IMAD.X R2, RZ, RZ, R2, P6 ;  /* 0x000000ffff028224 */ /* 0x000fca00030e0602 */
[----:B------:R-:W-:-:S07]  /*3cfa0*/  @!P0 LOP3.LUT R3, R3, R2, RZ, 0x3c, !PT ;  /* 0x0000000203038212 */ /* 0x000fce00078e3cff */
[----:B------:R-:W-:Y:S05]  /*3cfb0*/  WARPSYNC.COLLECTIVE R15, `(.L_x_13446) ;  /* 0x000000000f087348 */ /* 0x000fea0003c00000 */
[----:B------:R0:W1:Y:S02]  /*3cfc0*/  SHFL.IDX P6, R14, R13, R12, R11 ;  /* 0x0000000c0d0e7389 */ /* 0x00006400000c000b */
[----:B01----:R-:W-:Y:S01]  /*3cfd0*/  ENDCOLLECTIVE ;  /* 0x000000000000791b */ /* 0x003fe20003800000 */
.L_x_13446:
        /* <DEDUP_REMOVED lines=15> */
.L_x_13447:
        /* <DEDUP_REMOVED lines=12> */
.L_x_13448:
        /* <DEDUP_REMOVED lines=12> */
.L_x_13449:
        /* <DEDUP_REMOVED lines=12> */
.L_x_13450:
        /* <DEDUP_REMOVED lines=12> */
.L_x_13451:
        /* <DEDUP_REMOVED lines=12> */
.L_x_13452:
        /* <DEDUP_REMOVED lines=12> */
.L_x_13453:
        /* <DEDUP_REMOVED lines=12> */
.L_x_13454:
        /* <DEDUP_REMOVED lines=12> */
.L_x_13455:
        /* <DEDUP_REMOVED lines=12> */
.L_x_13456:
        /* <DEDUP_REMOVED lines=11> */
.L_x_13457:
[----:B------:R-:W-:Y:S02]  /*3d840*/  IMAD.MOV.U32 R13, RZ, RZ, R0 ;  /* 0x000000ffff0d7224 */ /* 0x000fe400078e0000 */
[----:B------:R-:W-:Y:S02]  /*3d850*/  IMAD.MOV.U32 R12, RZ, RZ, 0x7 ;  /* 0x00000007ff0c7424 */ /* 0x000fe400078e00ff */
[----:B------:R-:W-:-:S07]  /*3d860*/  IMAD.MOV.U32 R2, RZ, RZ, R14 ;  /* 0x000000ffff027224 */ /* 0x000fce00078e000e */
[----:B------:R-:W-:Y:S05]  /*3d870*/  WARPSYNC.COLLECTIVE R15, `(.L_x_13458) ;  /* 0x000000000f087348 */ /* 0x000fea0003c00000 */
[----:B------:R0:W1:Y:S02]  /*3d880*/  SHFL.IDX P6, R14, R13, R12, R11 ;  /* 0x0000000c0d0e7389 */ /* 0x00006400000c000b */
[----:B01----:R-:W-:Y:S01]  /*3d890*/  ENDCOLLECTIVE ;  /* 0x000000000000791b */ /* 0x003fe20003800000 */
.L_x_13458:
        /* <DEDUP_REMOVED lines=14> */
.L_x_13459:
[----:B------:R-:W-:Y:S01]  /*3d980*/  IMAD.MOV.U32 R2, RZ, RZ, R14 ;  /* 0x000000ffff027224 */ /* 0x000fe200078e000e */
[----:B------:R-:W-:Y:S06]  /*3d990*/  BRA `(.L_x_13460) ;  /* 0xffffff8c00cc7947 */ /* 0x000fec000383ffff */
.L_x_13257:
[----:B0-----:R0:W1:Y:S02]  /*3d9a0*/  SYNCS.PHASECHK.TRANS64.TRYWAIT P0, [R23+URZ+0x32420], R0 ;  /* 0x03242000170075a7 */ /* 0x001064000800017f */
[----:B-1----:R-:W-:Y:S05]  /*3d9b0*/  @!P0 NANOSLEEP.SYNCS 0x989680 ;  /* 0x009896800000895d */ /* 0x002fea0003900000 */
[----:B------:R-:W1:Y:S02]  /*3d9c0*/  @!P0 SYNCS.PHASECHK.TRANS64 P0, [R23+URZ+0x32420], R0 ;  /* 0x03242000170085a7 */ /* 0x000e64000800007f */
[----:B-1----:R-:W-:Y:S05]  /*3d9d0*/  @!P0 BRA `(.L_x_13257) ;  /* 0xfffffffc00f08947 */ /* 0x002fea000383ffff */
[----:B------:R-:W-:Y:S05]  /*3d9e0*/  BRA `(.L_x_13461) ;  /* 0xffffff9000407947 */ /* 0x000fea000383ffff */
.L_x_13260:
[----:B0-----:R0:W1:Y:S02]  /*3d9f0*/  SYNCS.PHASECHK.TRANS64.TRYWAIT P0, [R17+URZ+0x32460], R0 ;  /* 0x03246000110075a7 */ /* 0x001064000800017f */
[----:B-1----:R-:W-:Y:S05]  /*3da00*/  @!P0 NANOSLEEP.SYNCS 0x989680 ;  /* 0x009896800000895d */ /* 0x002fea0003900000 */
[----:B------:R-:W1:Y:S02]  /*3da10*/  @!P0 SYNCS.PHASECHK.TRANS64 P0, [R17+URZ+0x32460], R0 ;  /* 0x03246000110085a7 */ /* 0x000e64000800007f */
[----:B-1----:R-:W-:Y:S05]  /*3da20*/  @!P0 BRA `(.L_x_13260) ;  /* 0xfffffffc00f08947 */ /* 0x002fea000383ffff */
[----:B------:R-:W-:Y:S05]  /*3da30*/  BRA `(.L_x_13462) ;  /* 0xffffff9000507947 */ /* 0x000fea000383ffff */
.L_x_13261:
        /* <DEDUP_REMOVED lines=8> */
.L_x_13464:
[----:B------:R-:W-:Y:S05]  /*3dac0*/  BSYNC B0 ;  /* 0x0000000000007941 */ /* 0x000fea0003800000 */
.L_x_13463:
        /* <DEDUP_REMOVED lines=13> */
.L_x_13465:
        /* <DEDUP_REMOVED lines=9> */
.L_x_13466:
        /* <DEDUP_REMOVED lines=17> */
.L_x_13467:
[----:B------:R-:W-:Y:S02]  /*3dd40*/  IMAD.MOV.U32 R13, RZ, RZ, R6 ;  /* 0x000000ffff0d7224 */ /* 0x000fe400078e0006 */
[----:B------:R-:W-:Y:S01]  /*3dd50*/  IMAD.MOV.U32 R12, RZ, RZ, 0x2 ;  /* 0x00000002ff0c7424 */ /* 0x000fe200078e00ff */
[----:B------:R-:W-:-:S13]  /*3dd60*/  IADD3 R2, P3, R14, R0, RZ ;  /* 0x000000000e027210 */ /* 0x000fda0007f7e0ff */
[----:B------:R-:W-:Y:S05]  /*3dd70*/  WARPSYNC.COLLECTIVE R15, `(.L_x_13468) ;  /* 0x000000000f087348 */ /* 0x000fea0003c00000 */
[----:B------:R0:W1:Y:S02]  /*3dd80*/  SHFL.IDX P6, R14, R13, R12, R11 ;  /* 0x0000000c0d0e7389 */ /* 0x00006400000c000b */
[----:B01----:R-:W-:Y:S01]  /*3dd90*/  ENDCOLLECTIVE ;  /* 0x000000000000791b */ /* 0x003fe20003800000 */
.L_x_13468:
        /* <DEDUP_REMOVED lines=17> */
.L_x_13469:
[----:B------:R-:W-:Y:S02]  /*3deb0*/  IMAD.MOV.U32 R13, RZ, RZ, R6 ;  /* 0x000000ffff0d7224 */ /* 0x000fe400078e0006 */
[----:B------:R-:W-:Y:S01]  /*3dec0*/  IMAD.MOV.U32 R12, RZ, RZ, 0x3 ;  /* 0x00000003ff0c7424 */ /* 0x000fe200078e00ff */
[----:B------:R-:W-:-:S13]  /*3ded0*/  IADD3 R2, P3, R14, R0, RZ ;  /* 0x000000000e027210 */ /* 0x000fda0007f7e0ff */
[----:B------:R-:W-:Y:S05]  /*3dee0*/  WARPSYNC.COLLECTIVE R15, `(.L_x_13470) ;  /* 0x000000000f087348 */ /* 0x000fea0003c00000 */
[----:B------:R0:W1:Y:S02]  /*3def0*/  SHFL.IDX P6, R14, R13, R12, R11 ;  /* 0x0000000c0d0e7389 */ /* 0x00006400000c000b */
[----:B01----:R-:W-:Y:S01]  /*3df00*/  ENDCOLLECTIVE ;  /* 0x000000000000791b */ /* 0x003fe20003800000 */
.L_x_13470:
        /* <DEDUP_REMOVED lines=17> */
.L_x_13471:
[----:B------:R-:W-:Y:S02]  /*3e020*/  IMAD.MOV.U32 R13, RZ, RZ, R6 ;  /* 0x000000ffff0d7224 */ /* 0x000fe400078e0006 */
[----:B------:R-:W-:Y:S01]  /*3e030*/  IMAD.MOV.U32 R12, RZ, RZ, 0x4 ;  /* 0x00000004ff0c7424 */ /* 0x000fe200078e00ff */
[----:B------:R-:W-:-:S13]  /*3e040*/  IADD3 R2, P3, R14, R0, RZ ;  /* 0x000000000e027210 */ /* 0x000fda0007f7e0ff */
[----:B------:R-:W-:Y:S05]  /*3e050*/  WARPSYNC.COLLECTIVE R15, `(.L_x_13472) ;  /* 0x000000000f087348 */ /* 0x000fea0003c00000 */
[----:B------:R0:W1:Y:S02]  /*3e060*/  SHFL.IDX P6, R14, R13, R12, R11 ;  /* 0x0000000c0d0e7389 */ /* 0x00006400000c000b */
[----:B01----:R-:W-:Y:S01]  /*3e070*/  ENDCOLLECTIVE ;  /* 0x000000000000791b */ /* 0x003fe20003800000 */
.L_x_13472:
        /* <DEDUP_REMOVED lines=17> */
.L_x_13473:
[----:B------:R-:W-:Y:S02]  /*3e190*/  IMAD.MOV.U32 R13, RZ, RZ, R6 ;  /* 0x000000ffff0d7224 */ /* 0x000fe400078e0006 */
[----:B------:R-:W-:Y:S01]  /*3e1a0*/  IMAD.MOV.U32 R12, RZ, RZ, 0x5 ;  /* 0x00000005ff0c7424 */ /* 0x000fe200078e00ff */
[----:B------:R-:W-:-:S13]  /*3e1b0*/  IADD3 R2, P3, R14, R0, RZ ;  /* 0x000000000e027210 */ /* 0x000fda0007f7e0ff */
[----:B------:R-:W-:Y:S05]  /*3e1c0*/  WARPSYNC.COLLECTIVE R15, `(.L_x_13474) ;  /* 0x000000000f087348 */ /* 0x000fea0003c00000 */
[----:B------:R0:W1:Y:S02]  /*3e1d0*/  SHFL.IDX P6, R14, R13, R12, R11 ;  /* 0x0000000c0d0e7389 */ /* 0x00006400000c000b */
[----:B01----:R-:W-:Y:S01]  /*3e1e0*/  ENDCOLLECTIVE ;  /* 0x000000000000791b */ /* 0x003fe20003800000 */
.L_x_13474:
        /* <DEDUP_REMOVED lines=12> */
.L_x_13475:
        /* <DEDUP_REMOVED lines=9> */
.L_x_13268:
[----:B0-----:R0:W1:Y:S02]  /*3e340*/  SYNCS.PHASECHK.TRANS64.TRYWAIT P0, [R6+URZ+0x32440], R21 ;  /* 0x03244015060075a7 */ /* 0x001064000800017f */
[----:B-1----:R-:W-:Y:S05]  /*3e350*/  @!P0 NANOSLEEP.SYNCS 0x989680 ;  /* 0x009896800000895d */ /* 0x002fea0003900000 */
[----:B------:R-:W1:Y:S02]  /*3e360*/  @!P0 SYNCS.PHASECHK.TRANS64 P0, [R6+URZ+0x32440], R21 ;  /* 0x03244015060085a7 */ /* 0x000e64000800007f */
[----:B-1----:R-:W-:Y:S05]  /*3e370*/  @!P0 BRA `(.L_x_13268) ;  /* 0xfffffffc00f08947 */ /* 0x002fea000383ffff */
[----:B------:R-:W-:Y:S05]  /*3e380*/  BRA `(.L_x_13477) ;  /* 0xffffff9000e07947 */ /* 0x000fea000383ffff */
.L_x_13269:
        /* <DEDUP_REMOVED lines=8> */
.L_x_13479:
[----:B------:R-:W-:Y:S05]  /*3e410*/  BSYNC B1 ;  /* 0x0000000000017941 */ /* 0x000fea0003800000 */
.L_x_13478:
        /* <DEDUP_REMOVED lines=9> */
.L_x_13480:
[----:B------:R-:W-:Y:S02]  /*3e4b0*/  IMAD.MOV.U32 R13, RZ, RZ, R9 ;  /* 0x000000ffff0d7224 */ /* 0x000fe400078e0009 */
[----:B------:R-:W-:Y:S02]  /*3e4c0*/  IMAD.MOV.U32 R12, RZ, RZ, 0x1 ;  /* 0x00000001ff0c7424 */ /* 0x000fe400078e00ff */
[----:B------:R-:W-:-:S07]  /*3e4d0*/  IMAD.MOV.U32 R2, RZ, RZ, R14 ;  /* 0x000000ffff027224 */ /* 0x000fce00078e000e */
[----:B------:R-:W-:Y:S05]  /*3e4e0*/  WARPSYNC.COLLECTIVE R15, `(.L_x_13481) ;  /* 0x000000000f087348 */ /* 0x000fea0003c00000 */
[----:B------:R0:W1:Y:S02]  /*3e4f0*/  SHFL.IDX P6, R14, R13, R12, R11 ;  /* 0x0000000c0d0e7389 */ /* 0x00006400000c000b */
[----:B01----:R-:W-:Y:S01]  /*3e500*/  ENDCOLLECTIVE ;  /* 0x000000000000791b */ /* 0x003fe20003800000 */
.L_x_13481:
        /* <DEDUP_REMOVED lines=11> */
.L_x_13482:
[----:B------:R-:W-:Y:S01]  /*3e5c0*/  IMAD.MOV.U32 R13, RZ, RZ, R9 ;  /* 0x000000ffff0d7224 */ /* 0x000fe200078e0009 */
[----:B------:R-:W-:Y:S01]  /*3e5d0*/  MOV R12, 0x2 ;  /* 0x00000002000c7802 */ /* 0x000fe20000000f00 */
[----:B------:R-:W-:-:S07]  /*3e5e0*/  IMAD.MOV.U32 R2, RZ, RZ, R14 ;  /* 0x000000ffff027224 */ /* 0x000fce00078e000e */
[----:B------:R-:W-:Y:S05]  /*3e5f0*/  WARPSYNC.COLLECTIVE R15, `(.L_x_13483) ;  /* 0x000000000f087348 */ /* 0x000fea0003c00000 */
[----:B------:R0:W1:Y:S02]  /*3e600*/  SHFL.IDX P6, R14, R13, R12, R11 ;  /* 0x0000000c0d0e7389 */ /* 0x00006400000c000b */
[----:B01----:R-:W-:Y:S01]  /*3e610*/  ENDCOLLECTIVE ;  /* 0x000000000000791b */ /* 0x003fe20003800000 */
.L_x_13483:
        /* <DEDUP_REMOVED lines=11> */
.L_x_13484:
[----:B------:R-:W-:Y:S02]  /*3e6d0*/  IMAD.MOV.U32 R13, RZ, RZ, R9 ;  /* 0x000000ffff0d7224 */ /* 0x000fe400078e0009 */
[----:B------:R-:W-:Y:S02]  /*3e6e0*/  IMAD.MOV.U32 R12, RZ, RZ, 0x3 ;  /* 0x00000003ff0c7424 */ /* 0x000fe400078e00ff */
[----:B------:R-:W-:-:S07]  /*3e6f0*/  IMAD.MOV.U32 R2, RZ, RZ, R14 ;  /* 0x000000ffff027224 */ /* 0x000fce00078e000e */
[----:B------:R-:W-:Y:S05]  /*3e700*/  WARPSYNC.COLLECTIVE R15, `(.L_x_13485) ;  /* 0x000000000f087348 */ /* 0x000fea0003c00000 */
[----:B------:R0:W1:Y:S02]  /*3e710*/  SHFL.IDX P6, R14, R13, R12, R11 ;  /* 0x0000000c0d0e7389 */ /* 0x00006400000c000b */
[----:B01----:R-:W-:Y:S01]  /*3e720*/  ENDCOLLECTIVE ;  /* 0x000000000000791b */ /* 0x003fe20003800000 */
.L_x_13485:
        /* <DEDUP_REMOVED lines=11> */
.L_x_13486:
[----:B------:R-:W-:Y:S02]  /*3e7e0*/  IMAD.MOV.U32 R13, RZ, RZ, R9 ;  /* 0x000000ffff0d7224 */ /* 0x000fe400078e0009 */
[----:B------:R-:W-:Y:S02]  /*3e7f0*/  IMAD.MOV.U32 R12, RZ, RZ, 0x4 ;  /* 0x00000004ff0c7424 */ /* 0x000fe400078e00ff */
[----:B------:R-:W-:-:S07]  /*3e800*/  IMAD.MOV.U32 R2, RZ, RZ, R14 ;  /* 0x000000ffff027224 */ /* 0x000fce00078e000e */
[----:B------:R-:W-:Y:S05]  /*3e810*/  WARPSYNC.COLLECTIVE R15, `(.L_x_13487) ;  /* 0x000000000f087348 */ /* 0x000fea0003c00000 */
[----:B------:R0:W1:Y:S02]  /*3e820*/  SHFL.IDX P6, R14, R13, R12, R11 ;  /* 0x0000000c0d0e7389 */ /* 0x00006400000c000b */
[----:B01----:R-:W-:Y:S01]  /*3e830*/  ENDCOLLECTIVE ;  /* 0x000000000000791b */ /* 0x003fe20003800000 */
.L_x_13487:
        /* <DEDUP_REMOVED lines=11> */
.L_x_13488:
[----:B------:R-:W-:Y:S02]  /*3e8f0*/  IMAD.MOV.U32 R13, RZ, RZ, R9 ;  /* 0x000000ffff0d7224 */ /* 0x000fe400078e0009 */
[----:B------:R-:W-:Y:S02]  /*3e900*/  IMAD.MOV.U32 R12, RZ, RZ, 0x5 ;  /* 0x00000005ff0c7424 */ /* 0x000fe400078e00ff */
[----:B------:R-:W-:-:S07]  /*3e910*/  IMAD.MOV.U32 R2, RZ, RZ, R14 ;  /* 0x000000ffff027224 */ /* 0x000fce00078e000e */
[----:B------:R-:W-:Y:S05]  /*3e920*/  WARPSYNC.COLLECTIVE R15, `(.L_x_13489) ;  /* 0x000000000f087348 */ /* 0x000fea0003c00000 */
[----:B------:R0:W1:Y:S02]  /*3e930*/  SHFL.IDX P6, R14, R13, R12, R11 ;  /* 0x0000000c0d0e7389 */ /* 0x00006400000c000b */
[----:B01----:R-:W-:Y:S01]  /*3e940*/  ENDCOLLECTIVE ;  /* 0x000000000000791b */ /* 0x003fe20003800000 */
.L_x_13489:
        /* <DEDUP_REMOVED lines=11> */
.L_x_13490:
[----:B------:R-:W-:Y:S01]  /*3ea00*/  IMAD.MOV.U32 R2, RZ, RZ, R14 ;  /* 0x000000ffff027224 */ /* 0x000fe200078e000e */
[----:B------:R-:W-:Y:S06]  /*3ea10*/  BRA `(.L_x_13491) ;  /* 0xffffff9000087947 */ /* 0x000fec000383ffff */
.L_x_13274:
[----:B---3--:R3:W4:Y:S02]  /*3ea20*/  SYNCS.PHASECHK.TRANS64.TRYWAIT P0, [R6+URZ+0x32460], R21 ;  /* 0x03246015060075a7 */ /* 0x008724000800017f */
[----:B----4-:R-:W-:Y:S05]  /*3ea30*/  @!P0 NANOSLEEP.SYNCS 0x989680 ;  /* 0x009896800000895d */ /* 0x010fea0003900000 */
[----:B------:R-:W4:Y:S02]  /*3ea40*/  @!P0 SYNCS.PHASECHK.TRANS64 P0, [R6+URZ+0x32460], R21 ;  /* 0x03246015060085a7 */ /* 0x000f24000800007f */
[----:B----4-:R-:W-:Y:S05]  /*3ea50*/  @!P0 BRA `(.L_x_13274) ;  /* 0xfffffffc00f08947 */ /* 0x010fea000383ffff */
[----:B------:R-:W-:Y:S05]  /*3ea60*/  BRA `(.L_x_13492) ;  /* 0xffffff9000587947 */ /* 0x000fea000383ffff */
.L_x_13275:
        /* <DEDUP_REMOVED lines=8> */
.L_x_13494:
[----:B------:R-:W-:Y:S05]  /*3eaf0*/  BSYNC B1 ;  /* 0x0000000000017941 */ /* 0x000fea0003800000 */
.L_x_13493:
        /* <DEDUP_REMOVED lines=9> */
.L_x_13495:
[----:B------:R-:W-:Y:S02]  /*3eb90*/  IMAD.MOV.U32 R13, RZ, RZ, R9 ;  /* 0x000000ffff0d7224 */ /* 0x000fe400078e0009 */
[----:B------:R-:W-:Y:S01]  /*3eba0*/  IMAD.MOV.U32 R12, RZ, RZ, 0x1 ;  /* 0x00000001ff0c7424 */ /* 0x000fe200078e00ff */
[----:B------:R-:W-:-:S13]  /*3ebb0*/  IADD3 R2, P0, R14, R0, RZ ;  /* 0x000000000e027210 */ /* 0x000fda0007f1e0ff */
[----:B------:R-:W-:Y:S05]  /*3ebc0*/  WARPSYNC.COLLECTIVE R15, `(.L_x_13496) ;  /* 0x000000000f087348 */ /* 0x000fea0003c00000 */
[----:B------:R0:W1:Y:S02]  /*3ebd0*/  SHFL.IDX P6, R14, R13, R12, R11 ;  /* 0x0000000c0d0e7389 */ /* 0x00006400000c000b */
[----:B01----:R-:W-:Y:S01]  /*3ebe0*/  ENDCOLLECTIVE ;  /* 0x000000000000791b */ /* 0x003fe20003800000 */
.L_x_13496:
        /* <DEDUP_REMOVED lines=13> */
.L_x_13497:
[----:B------:R-:W-:Y:S02]  /*3ecc0*/  IMAD.MOV.U32 R13, RZ, RZ, R9 ;  /* 0x000000ffff0d7224 */ /* 0x000fe400078e0009 */
[----:B------:R-:W-:Y:S01]  /*3ecd0*/  IMAD.MOV.U32 R12, RZ, RZ, 0x2 ;  /* 0x00000002ff0c7424 */ /* 0x000fe200078e00ff */
[----:B------:R-:W-:-:S13]  /*3ece0*/  IADD3 R2, P0, R14, R0, RZ ;  /* 0x000000000e027210 */ /* 0x000fda0007f1e0ff */
[----:B------:R-:W-:Y:S05]  /*3ecf0*/  WARPSYNC.COLLECTIVE R15, `(.L_x_13498) ;  /* 0x000000000f087348 */ /* 0x000fea0003c00000 */
[----:B------:R0:W1:Y:S02]  /*3ed00*/  SHFL.IDX P6, R14, R13, R12, R11 ;  /* 0x0000000c0d0e7389 */ /* 0x00006400000c000b */
[----:B01----:R-:W-:Y:S01]  /*3ed10*/  ENDCOLLECTIVE ;  /* 0x000000000000791b */ /* 0x003fe20003800000 */
.L_x_13498:
        /* <DEDUP_REMOVED lines=13> */
.L_x_13499:
[----:B------:R-:W-:Y:S02]  /*3edf0*/  IMAD.MOV.U32 R13, RZ, RZ, R9 ;  /* 0x000000ffff0d7224 */ /* 0x000fe400078e0009 */
[----:B------:R-:W-:Y:S01]  /*3ee00*/  IMAD.MOV.U32 R12, RZ, RZ, 0x3 ;  /* 0x00000003ff0c7424 */ /* 0x000fe200078e00ff */
[----:B------:R-:W-:-:S13]  /*3ee10*/  IADD3 R2, P0, R14, R0, RZ ;  /* 0x000000000e027210 */ /* 0x000fda0007f1e0ff */
[----:B------:R-:W-:Y:S05]  /*3ee20*/  WARPSYNC.COLLECTIVE R15, `(.L_x_13500) ;  /* 0x000000000f087348 */ /* 0x000fea0003c00000 */
[----:B------:R0:W1:Y:S02]  /*3ee30*/  SHFL.IDX P6, R14, R13, R12, R11 ;  /* 0x0000000c0d0e7389 */ /* 0x00006400000c000b */
[----:B01----:R-:W-:Y:S01]  /*3ee40*/  ENDCOLLECTIVE ;  /* 0x000000000000791b */ /* 0x003fe20003800000 */
.L_x_13500:
        /* <DEDUP_REMOVED lines=13> */
.L_x_13501:
[----:B------:R-:W-:Y:S02]  /*3ef20*/  IMAD.MOV.U32 R13, RZ, RZ, R9 ;  /* 0x000000ffff0d7224 */ /* 0x000fe400078e0009 */
[----:B------:R-:W-:Y:S01]  /*3ef30*/  IMAD.MOV.U32 R12, RZ, RZ, 0x4 ;  /* 0x00000004ff0c7424 */ /* 0x000fe200078e00ff */
[----:B------:R-:W-:-:S13]  /*3ef40*/  IADD3 R2, P0, R14, R0, RZ ;  /* 0x000000000e027210 */ /* 0x000fda0007f1e0ff */
[----:B------:R-:W-:Y:S05]  /*3ef50*/  WARPSYNC.COLLECTIVE R15, `(.L_x_13502) ;  /* 0x000000000f087348 */ /* 0x000fea0003c00000 */
[----:B------:R0:W1:Y:S02]  /*3ef60*/  SHFL.IDX P6, R14, R13, R12, R11 ;  /* 0x0000000c0d0e7389 */ /* 0x00006400000c000b */
[----:B01----:R-:W-:Y:S01]  /*3ef70*/  ENDCOLLECTIVE ;  /* 0x000000000000791b */ /* 0x003fe20003800000 */
.L_x_13502:
        /* <DEDUP_REMOVED lines=13> */
.L_x_13503:
[----:B------:R-:W-:Y:S02]  /*3f050*/  IMAD.MOV.U32 R13, RZ, RZ, R9 ;  /* 0x000000ffff0d7224 */ /* 0x000fe400078e0009 */
[----:B------:R-:W-:Y:S01]  /*3f060*/  IMAD.MOV.U32 R12, RZ, RZ, 0x5 ;  /* 0x00000005ff0c7424 */ /* 0x000fe200078e00ff */
[----:B------:R-:W-:-:S13]  /*3f070*/  IADD3 R2, P0, R14, R0, RZ ;  /* 0x000000000e027210 */ /* 0x000fda0007f1e0ff */
[----:B------:R-:W-:Y:S05]  /*3f080*/  WARPSYNC.COLLECTIVE R15, `(.L_x_13504) ;  /* 0x000000000f087348 */ /* 0x000fea0003c00000 */
[----:B------:R0:W1:Y:S02]  /*3f090*/  SHFL.IDX P6, R14, R13, R12, R11 ;  /* 0x0000000c0d0e7389 */ /* 0x00006400000c000b */
[----:B01----:R-:W-:Y:S01]  /*3f0a0*/  ENDCOLLECTIVE ;  /* 0x000000000000791b */ /* 0x003fe20003800000 */
.L_x_13504:
        /* <DEDUP_REMOVED lines=13> */
.L_x_13505:
[----:B------:R-:W-:Y:S05]  /*3f180*/  BRA `(.L_x_13506) ;  /* 0xffffff8c009c7947 */ /* 0x000fea000383ffff */
.L_x_13283:
[----:B------:R-:W-:Y:S01]  /*3f190*/  BSSY B0, `(.L_x_13507) ;  /* 0x0000008000007945 */ /* 0x000fe20003800000 */
[----:B------:R-:W-:Y:S02]  /*3f1a0*/  IMAD.MOV.U32 R13, RZ, RZ, R16 ;  /* 0x000000ffff0d7224 */ /* 0x000fe400078e0010 */
[----:B0-----:R-:W-:Y:S02]  /*3f1b0*/  IMAD.MOV.U32 R12, RZ, RZ, RZ ;  /* 0x000000ffff0c7224 */ /* 0x001fe400078e00ff */
[----:B------:R-:W-:Y:S02]  /*3f1c0*/  IMAD.MOV.U32 R11, RZ, RZ, 0x1f ;  /* 0x0000001fff0b7424 */ /* 0x000fe400078e00ff */
[----:B------:R-:W-:-:S07]  /*3f1d0*/  IMAD.MOV.U32 R15, RZ, RZ, -0x1 ;  /* 0xffffffffff0f7424 */ /* 0x000fce00078e00ff */
[----:B-123--:R-:W-:Y:S05]  /*3f1e0*/  WARPSYNC.COLLECTIVE R15, `(.L_x_13508) ;  /* 0x000000000f087348 */ /* 0x00efea0003c00000 */
[----:B------:R0:W4:Y:S02]  /*3f1f0*/  SHFL.IDX P6, R14, R13, R12, R11 ;  /* 0x0000000c0d0e7389 */ /* 0x00012400000c000b */
[----:B01234-:R-:W-:Y:S01]  /*3f200*/  ENDCOLLECTIVE ;  /* 0x000000000000791b */ /* 0x01ffe20003800000 */
.L_x_13508:
[----:B------:R-:W-:Y:S05]  /*3f210*/  BSYNC B0 ;  /* 0x0000000000007941 */ /* 0x000fea0003800000 */
.L_x_13507:
        /* <DEDUP_REMOVED lines=9> */
.L_x_13509:
        /* <DEDUP_REMOVED lines=24> */
.L_x_13510:
[----:B------:R-:W-:Y:S01]  /*3f430*/  IMAD.MOV.U32 R12, RZ, RZ, 0x2 ;  /* 0x00000002ff0c7424 */ /* 0x000fe200078e00ff */
[----:B------:R-:W-:-:S05]  /*3f440*/  SEL R14, R14, RZ, P1 ;  /* 0x000000ff0e0e7207 */ /* 0x000fca0000800000 */
[----:B------:R-:W-:-:S04]  /*3f450*/  IMAD.IADD R5, R13, 0x1, R14 ;  /* 0x000000010d057824 */ /* 0x000fc800078e020e */
[----:B------:R-:W-:-:S07]  /*3f460*/  IMAD.MOV.U32 R13, RZ, RZ, R5 ;  /* 0x000000ffff0d7224 */ /* 0x000fce00078e0005 */
[----:B------:R-:W-:Y:S05]  /*3f470*/  WARPSYNC.COLLECTIVE R15, `(.L_x_13511) ;  /* 0x000000000f087348 */ /* 0x000fea0003c00000 */
[----:B------:R0:W1:Y:S02]  /*3f480*/  SHFL.UP P6, R14, R13, R12, R11 ;  /* 0x0400000c0d0e7389 */ /* 0x00006400000c000b */
[----:B01----:R-:W-:Y:S01]  /*3f490*/  ENDCOLLECTIVE ;  /* 0x000000000000791b */ /* 0x003fe20003800000 */
.L_x_13511:
[----:B------:R-:W-:Y:S01]  /*3f4a0*/  IMAD.MOV.U32 R12, RZ, RZ, 0x4 ;  /* 0x00000004ff0c7424 */ /* 0x000fe200078e00ff */
[----:B------:R-:W-:-:S05]  /*3f4b0*/  SEL R2, R14, RZ, P2 ;  /* 0x000000ff0e027207 */ /* 0x000fca0001000000 */
[----:B------:R-:W-:-:S04]  /*3f4c0*/  IMAD.IADD R2, R5, 0x1, R2 ;  /* 0x0000000105027824 */ /* 0x000fc800078e0202 */
[----:B------:R-:W-:-:S07]  /*3f4d0*/  IMAD.MOV.U32 R13, RZ, RZ, R2 ;  /* 0x000000ffff0d7224 */ /* 0x000fce00078e0002 */
[----:B------:R-:W-:Y:S05]  /*3f4e0*/  WARPSYNC.COLLECTIVE R15, `(.L_x_13512) ;  /* 0x000000000f087348 */ /* 0x000fea0003c00000 */
[----:B------:R0:W1:Y:S02]  /*3f4f0*/  SHFL.UP P6, R14, R13, R12, R11 ;  /* 0x0400000c0d0e7389 */ /* 0x00006400000c000b */
[----:B01----:R-:W-:Y:S01]  /*3f500*/  ENDCOLLECTIVE ;  /* 0x000000000000791b */ /* 0x003fe20003800000 */
.L_x_13512:
[----:B------:R-:W-:Y:S01]  /*3f510*/  IMAD.MOV.U32 R12, RZ, RZ, 0x8 ;  /* 0x00000008ff0c7424 */ /* 0x000fe200078e00ff */
[----:B------:R-:W-:-:S05]  /*3f520*/  SEL R3, R14, RZ, P3 ;  /* 0x000000ff0e037207 */ /* 0x000fca0001800000 */
[----:B------:R-:W-:-:S04]  /*3f530*/  IMAD.IADD R3, R2, 0x1, R3 ;  /* 0x0000000102037824 */ /* 0x000fc800078e0203 */
[----:B------:R-:W-:-:S07]  /*3f540*/  IMAD.MOV.U32 R13, RZ, RZ, R3 ;  /* 0x000000ffff0d7224 */ /* 0x000fce00078e0003 */
[----:B------:R-:W-:Y:S05]  /*3f550*/  WARPSYNC.COLLECTIVE R15, `(.L_x_13513) ;  /* 0x000000000f087348 */ /* 0x000fea0003c00000 */
[----:B------:R0:W1:Y:S02]  /*3f560*/  SHFL.UP P6, R14, R13, R12, R11 ;  /* 0x0400000c0d0e7389 */ /* 0x00006400000c000b */
[----:B01----:R-:W-:Y:S01]  /*3f570*/  ENDCOLLECTIVE ;  /* 0x000000000000791b */ /* 0x003fe20003800000 */
.L_x_13513:
[----:B------:R-:W-:Y:S01]  /*3f580*/  IMAD.MOV.U32 R12, RZ, RZ, 0x10 ;  /* 0x00000010ff0c7424 */ /* 0x000fe200078e00ff */
[----:B------:R-:W-:-:S05]  /*3f590*/  SEL R14, R14, RZ, P4 ;  /* 0x000000ff0e0e7207 */ /* 0x000fca0002000000 */
[----:B------:R-:W-:-:S04]  /*3f5a0*/  IMAD.IADD R5, R3, 0x1, R14 ;  /* 0x0000000103057824 */ /* 0x000fc800078e020e */
[----:B------:R-:W-:-:S07]  /*3f5b0*/  IMAD.MOV.U32 R13, RZ, RZ, R5 ;  /* 0x000000ffff0d7224 */ /* 0x000fce00078e0005 */
[----:B------:R-:W-:Y:S05]  /*3f5c0*/  WARPSYNC.COLLECTIVE R15, `(.L_x_13514) ;  /* 0x000000000f087348 */ /* 0x000fea0003c00000 */
[----:B------:R0:W1:Y:S02]  /*3f5d0*/  SHFL.UP P6, R14, R13, R12, R11 ;  /* 0x0400000c0d0e7389 */ /* 0x00006400000c000b */
[----:B01----:R-:W-:Y:S01]  /*3f5e0*/  ENDCOLLECTIVE ;  /* 0x000000000000791b */ /* 0x003fe20003800000 */
.L_x_13514:
        /* <DEDUP_REMOVED lines=8> */
.L_x_13515:
[----:B------:R-:W-:Y:S05]  /*3f670*/  BRA `(.L_x_13516) ;  /* 0xffffff8c00fc7947 */ /* 0x000fea000383ffff */
.L_x_13286:
[----:B------:R-:W-:Y:S01]  /*3f680*/  BSSY B0, `(.L_x_13517) ;  /* 0x0000007000007945 */ /* 0x000fe20003800000 */
[----:B------:R-:W-:Y:S02]  /*3f690*/  IMAD.MOV.U32 R12, RZ, RZ, 0x1 ;  /* 0x00000001ff0c7424 */ /* 0x000fe400078e00ff */
[----:B------:R-:W-:Y:S02]  /*3f6a0*/  IMAD.MOV.U32 R11, RZ, RZ, RZ ;  /* 0x000000ffff0b7224 */ /* 0x000fe400078e00ff */
[----:B------:R-:W-:-:S07]  /*3f6b0*/  IMAD.MOV.U32 R15, RZ, RZ, -0x1 ;  /* 0xffffffffff0f7424 */ /* 0x000fce00078e00ff */
[----:B------:R-:W-:Y:S05]  /*3f6c0*/  WARPSYNC.COLLECTIVE R15, `(.L_x_13518) ;  /* 0x000000000f087348 */ /* 0x000fea0003c00000 */
[----:B------:R0:W1:Y:S02]  /*3f6d0*/  SHFL.UP P6, R14, R13, R12, R11 ;  /* 0x0400000c0d0e7389 */ /* 0x00006400000c000b */
[----:B01----:R-:W-:Y:S01]  /*3f6e0*/  ENDCOLLECTIVE ;  /* 0x000000000000791b */ /* 0x003fe20003800000 */
.L_x_13518:
[----:B------:R-:W-:Y:S05]  /*3f6f0*/  BSYNC B0 ;  /* 0x0000000000007941 */ /* 0x000fea0003800000 */
.L_x_13517:
        /* <DEDUP_REMOVED lines=8> */
.L_x_13519:
[----:B------:R-:W-:Y:S01]  /*3f780*/  IMAD.MOV.U32 R12, RZ, RZ, 0x4 ;  /* 0x00000004ff0c7424 */ /* 0x000fe200078e00ff */
[----:B------:R-:W-:-:S05]  /*3f790*/  SEL R2, R14, RZ, P2 ;  /* 0x000000ff0e027207 */ /* 0x000fca0001000000 */
[----:B------:R-:W-:-:S04]  /*3f7a0*/  IMAD.IADD R2, R13, 0x1, R2 ;  /* 0x000000010d027824 */ /* 0x000fc800078e0202 */
[----:B------:R-:W-:-:S07]  /*3f7b0*/  IMAD.MOV.U32 R13, RZ, RZ, R2 ;  /* 0x000000ffff0d7224 */ /* 0x000fce00078e0002 */
[----:B------:R-:W-:Y:S05]  /*3f7c0*/  WARPSYNC.COLLECTIVE R15, `(.L_x_13520) ;  /* 0x000000000f087348 */ /* 0x000fea0003c00000 */
[----:B------:R0:W1:Y:S02]  /*3f7d0*/  SHFL.UP P6, R14, R13, R12, R11 ;  /* 0x0400000c0d0e7389 */ /* 0x00006400000c000b */
[----:B01----:R-:W-:Y:S01]  /*3f7e0*/  ENDCOLLECTIVE ;  /* 0x000000000000791b */ /* 0x003fe20003800000 */
.L_x_13520:
[----:B------:R-:W-:Y:S01]  /*3f7f0*/  IMAD.MOV.U32 R12, RZ, RZ, 0x8 ;  /* 0x00000008ff0c7424 */ /* 0x000fe200078e00ff */
[----:B------:R-:W-:-:S05]  /*3f800*/  SEL R3, R14, RZ, P3 ;  /* 0x000000ff0e037207 */ /* 0x000fca0001800000 */
[----:B------:R-:W-:-:S04]  /*3f810*/  IMAD.IADD R3, R2, 0x1, R3 ;  /* 0x0000000102037824 */ /* 0x000fc800078e0203 */
[----:B------:R-:W-:-:S07]  /*3f820*/  IMAD.MOV.U32 R13, RZ, RZ, R3 ;  /* 0x000000ffff0d7224 */ /* 0x000fce00078e0003 */
[----:B------:R-:W-:Y:S05]  /*3f830*/  WARPSYNC.COLLECTIVE R15, `(.L_x_13521) ;  /* 0x000000000f087348 */ /* 0x000fea0003c00000 */
[----:B------:R0:W1:Y:S02]  /*3f840*/  SHFL.UP P6, R14, R13, R12, R11 ;  /* 0x0400000c0d0e7389 */ /* 0x00006400000c000b */
[----:B01----:R-:W-:Y:S01]  /*3f850*/  ENDCOLLECTIVE ;  /* 0x000000000000791b */ /* 0x003fe20003800000 */
.L_x_13521:
[----:B------:R-:W-:Y:S01]  /*3f860*/  IMAD.MOV.U32 R12, RZ, RZ, 0x10 ;  /* 0x00000010ff0c7424 */ /* 0x000fe200078e00ff */
[----:B------:R-:W-:-:S05]  /*3f870*/  SEL R14, R14, RZ, P4 ;  /* 0x000000ff0e0e7207 */ /* 0x000fca0002000000 */
[----:B------:R-:W-:-:S04]  /*3f880*/  IMAD.IADD R5, R3, 0x1, R14 ;  /* 0x0000000103057824 */ /* 0x000fc800078e020e */
[----:B------:R-:W-:-:S07]  /*3f890*/  IMAD.MOV.U32 R13, RZ, RZ, R5 ;  /* 0x000000ffff0d7224 */ /* 0x000fce00078e0005 */
[----:B------:R-:W-:Y:S05]  /*3f8a0*/  WARPSYNC.COLLECTIVE R15, `(.L_x_13522) ;  /* 0x000000000f087348 */ /* 0x000fea0003c00000 */
[----:B------:R0:W1:Y:S02]  /*3f8b0*/  SHFL.UP P6, R14, R13, R12, R11 ;  /* 0x0400000c0d0e7389 */ /* 0x00006400000c000b */
[----:B01----:R-:W-:Y:S01]  /*3f8c0*/  ENDCOLLECTIVE ;  /* 0x000000000000791b */ /* 0x003fe20003800000 */
.L_x_13522:
        /* <DEDUP_REMOVED lines=8> */
.L_x_13523:
[----:B------:R-:W-:Y:S05]  /*3f950*/  BRA `(.L_x_13524) ;  /* 0xffffff8c00e87947 */ /* 0x000fea000383ffff */
.L_x_13288:
[----:B------:R-:W-:Y:S01]  /*3f960*/  BSSY B0, `(.L_x_13525) ;  /* 0x0000006000007945 */ /* 0x000fe20003800000 */
[----:B------:R-:W-:Y:S01]  /*3f970*/  PLOP3.LUT P6, PT, P6, PT, PT, 0x8, 0x0 ;  /* 0x000000000000781c */ /* 0x000fe200037ce170 */
[----:B------:R-:W-:-:S12]  /*3f980*/  IMAD.MOV.U32 R15, RZ, RZ, -0x1 ;  /* 0xffffffffff0f7424 */ /* 0x000fd800078e00ff */
[----:B0-----:R-:W-:Y:S05]  /*3f990*/  WARPSYNC.COLLECTIVE R15, `(.L_x_13526) ;  /* 0x000000000f087348 */ /* 0x001fea0003c00000 */
[----:B------:R-:W-:Y:S01]  /*3f9a0*/  VOTE.ANY R14, PT, P6 ;  /* 0x00000000000e7806 */ /* 0x000fe200030e0100 */
[----:B0-----:R-:W-:Y:S06]  /*3f9b0*/  ENDCOLLECTIVE ;  /* 0x000000000000791b */ /* 0x001fec0003800000 */
.L_x_13526:
[----:B------:R-:W-:Y:S05]  /*3f9c0*/  BSYNC B0 ;  /* 0x0000000000007941 */ /* 0x000fea0003800000 */
.L_x_13525:
        /* <DEDUP_REMOVED lines=8> */
.L_x_13527:
[----:B------:R-:W-:Y:S02]  /*3fa50*/  IMAD.IADD R19, R12, 0x1, R19 ;  /* 0x000000010c137824 */ /* 0x000fe400078e0213 */
[----:B------:R-:W-:Y:S02]  /*3fa60*/  IMAD.MOV.U32 R13, RZ, RZ, R4 ;  /* 0x000000ffff0d7224 */ /* 0x000fe400078e0004 */
[----:B------:R-:W-:-:S07]  /*3fa70*/  IMAD.MOV.U32 R17, RZ, RZ, R14 ;  /* 0x000000ffff117224 */ /* 0x000fce00078e000e */
[----:B------:R-:W-:Y:S05]  /*3fa80*/  WARPSYNC.COLLECTIVE R15, `(.L_x_13528) ;  /* 0x000000000f087348 */ /* 0x000fea0003c00000 */
[----:B------:R0:W1:Y:S02]  /*3fa90*/  SHFL.IDX P6, R14, R13, R12, R11 ;  /* 0x0000000c0d0e7389 */ /* 0x00006400000c000b */
[----:B01----:R-:W-:Y:S01]  /*3faa0*/  ENDCOLLECTIVE ;  /* 0x000000000000791b */ /* 0x003fe20003800000 */
.L_x_13528:
[----:B------:R-:W-:Y:S01]  /*3fab0*/  IMAD.MOV.U32 R4, RZ, RZ, R14 ;  /* 0x000000ffff047224 */ /* 0x000fe200078e000e */
[----:B------:R-:W-:Y:S06]  /*3fac0*/  BRA `(.L_x_13529) ;  /* 0xffffff8c00cc7947 */ /* 0x000fec000383ffff */
.L_x_13290:
[----:B------:R-:W-:Y:S01]  /*3fad0*/  BSSY B0, `(.L_x_13530) ;  /* 0x0000007000007945 */ /* 0x000fe20003800000 */
[----:B------:R-:W-:Y:S02]  /*3fae0*/  IMAD.MOV.U32 R13, RZ, RZ, R2 ;  /* 0x000000ffff0d7224 */ /* 0x000fe400078e0002 */
[----:B------:R-:W-:Y:S02]  /*3faf0*/  IMAD.MOV.U32 R11, RZ, RZ, 0x1f ;  /* 0x0000001fff0b7424 */ /* 0x000fe400078e00ff */
[----:B------:R-:W-:-:S07]  /*3fb00*/  IMAD.MOV.U32 R15, RZ, RZ, -0x1 ;  /* 0xffffffffff0f7424 */ /* 0x000fce00078e00ff */
[----:B0-23--:R-:W-:Y:S05]  /*3fb10*/  WARPSYNC.COLLECTIVE R15, `(.L_x_13531) ;  /* 0x000000000f087348 */ /* 0x00dfea0003c00000 */
[----:B------:R1:W4:Y:S02]  /*3fb20*/  SHFL.IDX P6, R14, R13, R12, R11 ;  /* 0x0000000c0d0e7389 */ /* 0x00032400000c000b */
[----:B01234-:R-:W-:Y:S01]  /*3fb30*/  ENDCOLLECTIVE ;  /* 0x000000000000791b */ /* 0x01ffe20003800000 */
.L_x_13531:
[----:B------:R-:W-:Y:S05]  /*3fb40*/  BSYNC B0 ;  /* 0x0000000000007941 */ /* 0x000fea0003800000 */
.L_x_13530:
[----:B------:R-:W-:Y:S01]  /*3fb50*/  IMAD.MOV.U32 R6, RZ, RZ, R14 ;  /* 0x000000ffff067224 */ /* 0x000fe200078e000e */
[----:B------:R-:W-:Y:S06]  /*3fb60*/  BRA `(.L_x_13289) ;  /* 0xffffff8c00bc7947 */ /* 0x000fec000383ffff */
.L_x_13296:
[----:B0-----:R0:W1:Y:S02]  /*3fb70*/  SYNCS.PHASECHK.TRANS64.TRYWAIT P0, [R5+URZ+0x32420], R0 ;  /* 0x03242000050075a7 */ /* 0x001064000800017f */
[----:B-1----:R-:W-:Y:S05]  /*3fb80*/  @!P0 NANOSLEEP.SYNCS 0x989680 ;  /* 0x009896800000895d */ /* 0x002fea0003900000 */
[----:B------:R-:W1:Y:S02]  /*3fb90*/  @!P0 SYNCS.PHASECHK.TRANS64 P0, [R5+URZ+0x32420], R0 ;  /* 0x03242000050085a7 */ /* 0x000e64000800007f */
[----:B-1----:R-:W-:Y:S05]  /*3fba0*/  @!P0 BRA `(.L_x_13296) ;  /* 0xfffffffc00f08947 */ /* 0x002fea000383ffff */
[----:B------:R-:W-:Y:S05]  /*3fbb0*/  BRA `(.L_x_13532) ;  /* 0xffffff9800147947 */ /* 0x000fea000383ffff */
.L_x_13297:
        /* <DEDUP_REMOVED lines=11> */
.L_x_13534:
[----:B------:R-:W-:Y:S05]  /*3fc70*/  BSYNC B0 ;  /* 0x0000000000007941 */ /* 0x000fea0003800000 */
.L_x_13533:
[----:B------:R-:W-:Y:S05]  /*3fc80*/  BRA `(.L_x_13535) ;  /* 0xffffff9400fc7947 */ /* 0x000fea000383ffff */
.L_x_13298:
[----:B------:R-:W-:Y:S01]  /*3fc90*/  BSSY B0, `(.L_x_13536) ;  /* 0x0000006000007945 */ /* 0x000fe20003800000 */
[----:B------:R-:W-:-:S07]  /*3fca0*/  IMAD.MOV.U32 R15, RZ, RZ, -0x1 ;  /* 0xffffffffff0f7424 */ /* 0x000fce00078e00ff */
[----:B0-234-:R-:W-:Y:S05]  /*3fcb0*/  WARPSYNC.COLLECTIVE R15, `(.L_x_13537) ;  /* 0x000000000f0c7348 */ /* 0x01dfea0003c00000 */
[----:B------:R-:W-:Y:S02]  /*3fcc0*/  ELECT P6, UR62, PT ;  /* 0x00000000003e782f */ /* 0x000fe400038c0000 */
[----:B------:R-:W-:Y:S01]  /*3fcd0*/  MOV R14, UR62 ;  /* 0x0000003e000e7c02 */ /* 0x000fe20008000f00 */
[----:B0-234-:R-:W-:Y:S10]  /*3fce0*/  ENDCOLLECTIVE ;  /* 0x000000000000791b */ /* 0x01dff40003800000 */
.L_x_13537:
[----:B------:R-:W-:Y:S05]  /*3fcf0*/  BSYNC B0 ;  /* 0x0000000000007941 */ /* 0x000fea0003800000 */
.L_x_13536:
[----:B------:R-:W-:Y:S05]  /*3fd00*/  BRA `(.L_x_13538) ;  /* 0xffffff9400f07947 */ /* 0x000fea000383ffff */
.L_x_13300:
[----:B0-----:R0:W1:Y:S02]  /*3fd10*/  SYNCS.PHASECHK.TRANS64.TRYWAIT P1, [R3+URZ+0x32440], R2 ;  /* 0x03244002030075a7 */ /* 0x001064000802017f */
[----:B-1----:R-:W-:Y:S05]  /*3fd20*/  @!P1 NANOSLEEP.SYNCS 0x989680 ;  /* 0x009896800000995d */ /* 0x002fea0003900000 */
[----:B------:R-:W1:Y:S02]  /*3fd30*/  @!P1 SYNCS.PHASECHK.TRANS64 P1, [R3+URZ+0x32440], R2 ;  /* 0x03244002030095a7 */ /* 0x000e64000802007f */
[----:B-1----:R-:W-:Y:S05]  /*3fd40*/  @!P1 BRA `(.L_x_13300) ;  /* 0xfffffffc00f09947 */ /* 0x002fea000383ffff */
[----:B------:R-:W-:Y:S05]  /*3fd50*/  BRA `(.L_x_13539) ;  /* 0xffffff9800107947 */ /* 0x000fea000383ffff */
.L_x_13302:
[----:B-1----:R1:W0:Y:S02]  /*3fd60*/  SYNCS.PHASECHK.TRANS64.TRYWAIT P1, [R25+URZ+0x32440], R0 ;  /* 0x03244000190075a7 */ /* 0x002224000802017f */
[----:B0-----:R-:W-:Y:S05]  /*3fd70*/  @!P1 NANOSLEEP.SYNCS 0x989680 ;  /* 0x009896800000995d */ /* 0x001fea0003900000 */
[----:B------:R-:W0:Y:S02]  /*3fd80*/  @!P1 SYNCS.PHASECHK.TRANS64 P1, [R25+URZ+0x32440], R0 ;  /* 0x03244000190095a7 */ /* 0x000e24000802007f */
[----:B0-----:R-:W-:Y:S05]  /*3fd90*/  @!P1 BRA `(.L_x_13302) ;  /* 0xfffffffc00f09947 */ /* 0x001fea000383ffff */
[----:B------:R-:W-:Y:S05]  /*3fda0*/  BRA `(.L_x_13540) ;  /* 0xffffff98001c7947 */ /* 0x000fea000383ffff */
.L_x_13304:
[----:B------:R0:W0:Y:S02]  /*3fdb0*/  SYNCS.PHASECHK.TRANS64.TRYWAIT P1, [R3+URZ+0x32460], R2 ;  /* 0x03246002030075a7 */ /* 0x000024000802017f */
[----:B0-----:R-:W-:Y:S05]  /*3fdc0*/  @!P1 NANOSLEEP.SYNCS 0x989680 ;  /* 0x009896800000995d */ /* 0x001fea0003900000 */
[----:B------:R-:W0:Y:S02]  /*3fdd0*/  @!P1 SYNCS.PHASECHK.TRANS64 P1, [R3+URZ+0x32460], R2 ;  /* 0x03246002030095a7 */ /* 0x000e24000802007f */
[----:B0-----:R-:W-:Y:S05]  /*3fde0*/  @!P1 BRA `(.L_x_13304) ;  /* 0xfffffffc00f09947 */ /* 0x001fea000383ffff */
[----:B------:R-:W-:Y:S05]  /*3fdf0*/  BRA `(.L_x_13541) ;  /* 0xffffff9800187947 */ /* 0x000fea000383ffff */
        .type           $_ZN7cutlass13device_kernelIN5flash11enable_sm90INS1_16FlashAttnFwdSm90INS1_25CollectiveMainloopFwdSm90ILi2EN4cute5tupleIJNS5_1CILi1EEES8_S8_EEENS6_IJNS7_ILi128EEENS7_ILi96EEENS7_ILi64EEEEEELi256ENS_6half_tEfNS_4arch4Sm90ELb0ELb1ELb0ELb1ELb1ELb1ELb1ELb1ELb0ELb1ELb1ELb0EEENS1_21CollectiveEpilogueFwdINS6_IJSA_NS7_ILi256EEESB_EEES9_SE_SG_Li256ELb1ELb1ELb1ELb0EEENS1_36VarlenDynamicPersistentTileSchedulerILi128ELi96ELi256ELi128ELb1ELb1ELb1ELb1ELb0ELb1EEEEEEEEEvNT_6ParamsE$_ZZN5flash25CollectiveMainloopFwdSm90ILi2EN4cute5tupleIJNS1_1CILi1EEES4_S4_EEENS2_IJNS3_ILi128EEENS3_ILi96EEENS3_ILi64EEEEEELi256EN7cutlass6half_tEfNSA_4arch4Sm90ELb0ELb1ELb0ELb1ELb1ELb1ELb1ELb1ELb0ELb1ELb1ELb0EE3mmaINS_16FlashAttnFwdSm90ISE_NS_21CollectiveEpilogueFwdINS2_IJS6_NS3_ILi256EEES7_EEES5_SB_SD_Li256ELb1ELb1ELb1ELb0EEENS_36VarlenDynamicPersistentTileSchedulerILi128ELi96ELi256ELi128ELb1ELb1ELb1ELb1ELb0ELb1EEEE13SharedStorageENS1_6TensorINS1_11ArrayEngineIfLm128EEENS1_6LayoutINS2_IJNS2_IJNS3_ILi2EEEST_NS3_ILi32EEEEEES4_S4_EEENS2_IJNS2_IJS4_ST_NS3_ILi4EEEEEENS3_ILi0EEESZ_EEEEEEENS_7SoftmaxILi2ELi0EEEEEbRKNSE_6ParamsENSA_13PipelineAsyncILi2EEES19_RNSA_13PipelineStateILj2EEERT0_RT1_iRiRKNS_16SeqlenInfoQKNewKILb1ELb1EEENS2_IJiiiiEEERT_ENKUliT_T0_T1_E_clIZSF_ISO_S12_S14_EbS17_S19_S19_S1C_S1E_S1G_iS1H_S1L_S1M_S1O_EUlRS1P_iE0_NS3_ILb1EEES1W_EEDaiS1P_S1Q_S1R_,@function
        .size           $_ZN7cutlass13device_kernelIN5flash11enable_sm90INS1_16FlashAttnFwdSm90INS1_25CollectiveMainloopFwdSm90ILi2EN4cute5tupleIJNS5_1CILi1EEES8_S8_EEENS6_IJNS7_ILi128EEENS7_ILi96EEENS7_ILi64EEEEEELi256ENS_6half_tEfNS_4arch4Sm90ELb0ELb1ELb0ELb1ELb1ELb1ELb1ELb1ELb0ELb1ELb1ELb0EEENS1_21CollectiveEpilogueFwdINS6_IJSA_NS7_ILi256EEESB_EEES9_SE_SG_Li256ELb1ELb1ELb1ELb0EEENS1_36VarlenDynamicPersistentTileSchedulerILi128ELi96ELi256ELi128ELb1ELb1ELb1ELb1ELb0ELb1EEEEEEEEEvNT_6ParamsE$_ZZN5flash25CollectiveMainloopFwdSm90ILi2EN4cute5tupleIJNS1_1CILi1EEES4_S4_EEENS2_IJNS3_ILi128EEENS3_ILi96EEENS3_ILi64EEEEEELi256EN7cutlass6half_tEfNSA_4arch4Sm90ELb0ELb1ELb0ELb1ELb1ELb1ELb1ELb1ELb0ELb1ELb1ELb0EE3mmaINS_16FlashAttnFwdSm90ISE_NS_21CollectiveEpilogueFwdINS2_IJS6_NS3_ILi256EEES7_EEES5_SB_SD_Li256ELb1ELb1ELb1ELb0EEENS_36VarlenDynamicPersistentTileSchedulerILi128ELi96ELi256ELi128ELb1ELb1ELb1ELb1ELb0ELb1EEEE13SharedStorageENS1_6TensorINS1_11ArrayEngineIfLm128EEENS1_6LayoutINS2_IJNS2_IJNS3_ILi2EEEST_NS3_ILi32EEEEEES4_S4_EEENS2_IJNS2_IJS4_ST_NS3_ILi4EEEEEENS3_ILi0EEESZ_EEEEEEENS_7SoftmaxILi2ELi0EEEEEbRKNSE_6ParamsENSA_13PipelineAsyncILi2EEES19_RNSA_13PipelineStateILj2EEERT0_RT1_iRiRKNS_16SeqlenInfoQKNewKILb1ELb1EEENS2_IJiiiiEEERT_ENKUliT_T0_T1_E_clIZSF_ISO_S12_S14_EbS17_S19_S19_S1C_S1E_S1G_iS1H_S1L_S1M_S1O_EUlRS1P_iE0_NS3_ILb1EEES1W_EEDaiS1P_S1Q_S1R_,(.L_x_15674 - $_ZN7cutlass13device_kernelIN5flash11enable_sm90INS1_16FlashAttnFwdSm90INS1_25CollectiveMainloopFwdSm90ILi2EN4cute5tupleIJNS5_1CILi1EEES8_S8_EEENS6_IJNS7_ILi128EEENS7_ILi96EEENS7_ILi64EEEEEELi256ENS_6half_tEfNS_4arch4Sm90ELb0ELb1ELb0ELb1ELb1ELb1ELb1ELb1ELb0ELb1ELb1ELb0EEENS1_21CollectiveEpilogueFwdINS6_IJSA_NS7_ILi256EEESB_EEES9_SE_SG_Li256ELb1ELb1ELb1ELb0EEENS1_36VarlenDynamicPersistentTileSchedulerILi128ELi96ELi256ELi128ELb1ELb1ELb1ELb1ELb0ELb1EEEEEEEEEvNT_6ParamsE$_ZZN5flash25CollectiveMainloopFwdSm90ILi2EN4cute5tupleIJNS1_1CILi1EEES4_S4_EEENS2_IJNS3_ILi128EEENS3_ILi96EEENS3_ILi64EEEEEELi256EN7cutlass6half_tEfNSA_4arch4Sm90ELb0ELb1ELb0ELb1ELb1ELb1ELb1ELb1ELb0ELb1ELb1ELb0EE3mmaINS_16FlashAttnFwdSm90ISE_NS_21CollectiveEpilogueFwdINS2_IJS6_NS3_ILi256EEES7_EEES5_SB_SD_Li256ELb1ELb1ELb1ELb0EEENS_36VarlenDynamicPersistentTileSchedulerILi128ELi96ELi256ELi128ELb1ELb1ELb1ELb1ELb0ELb1EEEE13SharedStorageENS1_6TensorINS1_11ArrayEngineIfLm128EEENS1_6LayoutINS2_IJNS2_IJNS3_ILi2EEEST_NS3_ILi32EEEEEES4_S4_EEENS2_IJNS2_IJS4_ST_NS3_ILi4EEEEEENS3_ILi0EEESZ_EEEEEEENS_7SoftmaxILi2ELi0EEEEEbRKNSE_6ParamsENSA_13PipelineAsyncILi2EEES19_RNSA_13PipelineStateILj2EEERT0_RT1_iRiRKNS_16SeqlenInfoQKNewKILb1ELb1EEENS2_IJiiiiEEERT_ENKUliT_T0_T1_E_clIZSF_ISO_S12_S14_EbS17_S19_S19_S1C_S1E_S1G_iS1H_S1L_S1M_S1O_EUlRS1P_iE0_NS3_ILb1EEES1W_EEDaiS1P_S1Q_S1R_)
$_ZN7cutlass13device_kernelIN5flash11enable_sm90INS1_16FlashAttnFwdSm90INS1_25CollectiveMainloopFwdSm90ILi2EN4cute5tupleIJNS5_1CILi1EEES8_S8_EEENS6_IJNS7_ILi128EEENS7_ILi96EEENS7_ILi64EEEEEELi256ENS_6half_tEfNS_4arch4Sm90ELb0ELb1ELb0ELb1ELb1ELb1ELb1ELb1ELb0ELb1ELb1ELb0EEENS1_21CollectiveEpilogueFwdINS6_IJSA_NS7_ILi256EEESB_EEES9_SE_SG_Li256ELb1ELb1ELb1ELb0EEENS1_36VarlenDynamicPersistentTileSchedulerILi128ELi96ELi256ELi128ELb1ELb1ELb1ELb1ELb0ELb1EEEEEEEEEvNT_6ParamsE$_ZZN5flash25CollectiveMainloopFwdSm90ILi2EN4cute5tupleIJNS1_1CILi1EEES4_S4_EEENS2_IJNS3_ILi128EEENS3_ILi96EEENS3_ILi64EEEEEELi256EN7cutlass6half_tEfNSA_4arch4Sm90ELb0ELb1ELb0ELb1ELb1ELb1ELb1ELb1ELb0ELb1ELb1ELb0EE3mmaINS_16FlashAttnFwdSm90ISE_NS_21CollectiveEpilogueFwdINS2_IJS6_NS3_ILi256EEES7_EEES5_SB_SD_Li256ELb1ELb1ELb1ELb0EEENS_36VarlenDynamicPersistentTileSchedulerILi128ELi96ELi256ELi128ELb1ELb1ELb1ELb1ELb0ELb1EEEE13SharedStorageENS1_6TensorINS1_11ArrayEngineIfLm128EEENS1_6LayoutINS2_IJNS2_IJNS3_ILi2EEEST_NS3_ILi32EEEEEES4_S4_EEENS2_IJNS2_IJS4_ST_NS3_ILi4EEEEEENS3_ILi0EEESZ_EEEEEEENS_7SoftmaxILi2ELi0EEEEEbRKNSE_6ParamsENSA_13PipelineAsyncILi2EEES19_RNSA_13PipelineStateILj2EEERT0_RT1_iRiRKNS_16SeqlenInfoQKNewKILb1ELb1EEENS2_IJiiiiEEERT_ENKUliT_T0_T1_E_clIZSF_ISO_S12_S14_EbS17_S19_S19_S1C_S1E_S1G_iS1H_S1L_S1M_S1O_EUlRS1P_iE0_NS3_ILb1EEES1W_EEDaiS1P_S1Q_S1R_:
[----:B------:R-:W-:Y:S02]  /*3fe00*/  ULDC UR4, c[0x0][0x20] ;  /* 0x0000080000047ab9 */ /* 0x000fe40000000800 */
        /* <DEDUP_REMOVED lines=14> */
.L_x_13543:
[----:B------:R-:W-:Y:S05]  /*3fef0*/  BSYNC B0 ;  /* 0x0000000000007941 */ /* 0x000fea0003800000 */
.L_x_13542:
        /* <DEDUP_REMOVED lines=13> */
.L_x_13545:
[----:B------:R-:W-:Y:S05]  /*3ffd0*/  BSYNC B0 ;  /* 0x0000000000007941 */ /* 0x000fea0003800000 */
.L_x_13544:
        /* <DEDUP_REMOVED lines=8> */
.L_x_13547:
[----:B------:R-:W-:Y:S05]  /*40060*/  BSYNC B0 ;  /* 0x0000000000007941 */ /* 0x000fea0003800000 */
.L_x_13546:
[----:B------:R-:W2:Y:S04]  /*40070*/  LDL.64 R6, [UR4] ;  /* 0x00000004ff067983 */ /* 0x000ea80008100a00 */
[----:B------:R-:W3:Y:S04]  /*40080*/  LDL.64 R2, [UR4+0x28] ;  /* 0x00002804ff027983 */ /* 0x000ee80008100a00 */
[----:B0----5:R-:W4:Y:S04]  /*40090*/  LDL.64 R8, [UR4+0x20] ;  /* 0x00002004ff087983 */ /* 0x021f280008100a00 */
[----:B--2---:R-:W2:Y:S04]  /*400a0*/  LD.E R13, desc[UR6][R6.64] ;  /* 0x00000006060d7980 */ /* 0x004ea8000c101900 */
[----:B---3--:R-:W2:Y:S04]  /*400b0*/  LD.E.64 R2, desc[UR6][R2.64] ;  /* 0x0000000602027980 */ /* 0x008ea8000c101b00 */
[----:B------:R-:W3:Y:S01]  /*400c0*/  LDL.64 R6, [UR4+0x8] ;  /* 0x00000804ff067983 */ /* 0x000ee20008100a00 */
[----:B------:R-:W-:Y:S05]  /*400d0*/  WARPSYNC.ALL ;  /* 0x0000000000007948 */ /* 0x000fea0003800000 */
[----:B---3--:R0:W-:Y:S04]  /*400e0*/  ST.E desc[UR6][R6.64], RZ ;  /* 0x000000ff06007985 */ /* 0x0081e8000c101906 */
[----:B----4-:R-:W3:Y:S01]  /*400f0*/  LD.E.64 R10, desc[UR6][R8.64] ;  /* 0x00000006080a7980 */ /* 0x010ee2000c101b00 */
        /* <DEDUP_REMOVED lines=46> */
[----:B--2---:R-:W2:Y:S04]  /*403e0*/  LD.E R10, desc[UR6][R2.64] ;  /* 0x00000006020a7980 */ /* 0x004ea8000c101900 */
[----:B------:R-:W3:Y:S01]  /*403f0*/  LDL.64 R2, [UR4+0x30] ;  /* 0x00003004ff027983 */ /* 0x000ee20008100a00 */
        /* <DEDUP_REMOVED lines=8> */
.L_x_13576:
[----:B------:R-:W-:Y:S05]  /*40480*/  BSYNC B0 ;  /* 0x0000000000007941 */ /* 0x000fea0003800000 */
.L_x_13549:
[----:B------:R-:W0:Y:S04]  /*40490*/  LDL.64 R2, [UR4+0x40] ;  /* 0x00004004ff027983 */ /* 0x000e280008100a00 */
[----:B------:R-:W2:Y:S04]  /*404a0*/  LDL.64 R6, [UR4] ;  /* 0x00000004ff067983 */ /* 0x000ea80008100a00 */
[----:B0-----:R-:W3:Y:S04]  /*404b0*/  LD.E R8, desc[UR6][R2.64] ;  /* 0x0000000602087980 */ /* 0x001ee8000c101900 */
[----:B--2---:R0:W5:Y:S04]  /*404c0*/  LD.E R10, desc[UR6][R6.64] ;  /* 0x00000006060a7980 */ /* 0x004168000c101900 */
[----:B------:R0:W5:Y:S01]  /*404d0*/  LD.E R11, desc[UR6][R6.64+0x4] ;  /* 0x00000406060b7980 */ /* 0x000162000c101900 */
[----:B------:R-:W-:Y:S01]  /*404e0*/  BSSY B0, `(.L_x_13551) ;  /* 0x0000005000007945 */ /* 0x000fe20003800000 */
[----:B---3--:R-:W-:-:S04]  /*404f0*/  LOP3.LUT R8, R8, 0x1, RZ, 0xfc, !PT ;  /* 0x0000000108087812 */ /* 0x008fc800078efcff */
[----:B------:R-:W-:-:S13]  /*40500*/  ISETP.NE.AND P0, PT, R8, 0x3, PT ;  /* 0x000000030800780c */ /* 0x000fda0003f05270 */
[----:B0-----:R-:W-:Y:S05]  /*40510*/  @!P0 BRA `(.L_x_13552) ;  /* 0x0000000000048947 */ /* 0x001fea0003800000 */
[----:B------:R-:W-:Y:S01]  /*40520*/  BPT.TRAP 0x1 ;  /* 0x000000040000795c */ /* 0x000fe20000300000 */
.L_x_13552:
[----:B------:R-:W-:Y:S05]  /*40530*/  BSYNC B0 ;  /* 0x0000000000007941 */ /* 0x000fea0003800000 */
.L_x_13551:
        /* <DEDUP_REMOVED lines=13> */
.L_x_13554:
[----:B------:R-:W-:Y:S05]  /*40610*/  BSYNC B0 ;  /* 0x0000000000007941 */ /* 0x000fea0003800000 */
.L_x_13553:
        /* <DEDUP_REMOVED lines=8> */
.L_x_13556:
[----:B------:R-:W-:Y:S05]  /*406a0*/  BSYNC B0 ;  /* 0x0000000000007941 */ /* 0x000fea0003800000 */
.L_x_13555:
[----:B------:R-:W2:Y:S04]  /*406b0*/  LDL.64 R2, [UR4] ;  /* 0x00000004ff027983 */ /* 0x000ea80008100a00 */
[----:B------:R-:W3:Y:S04]  /*406c0*/  LDL.64 R10, [UR4+0x58] ;  /* 0x00005804ff0a7983 */ /* 0x000ee80008100a00 */
[----:B------:R-:W4:Y:S04]  /*406d0*/  LDL.64 R6, [UR4+0x48] ;  /* 0x00004804ff067983 */ /* 0x000f280008100a00 */
[----:B0----5:R-:W3:Y:S04]  /*406e0*/  LDL.64 R8, [UR4+0x50] ;  /* 0x00005004ff087983 */ /* 0x021ee80008100a00 */
[----:B--2---:R-:W2:Y:S04]  /*406f0*/  LD.E R13, desc[UR6][R2.64] ;  /* 0x00000006020d7980 */ /* 0x004ea8000c101900 */
[----:B----4-:R-:W4:Y:S04]  /*40700*/  LD.E R12, desc[UR6][R6.64] ;  /* 0x00000006060c7980 */ /* 0x010f28000c101900 */
[----:B---3--:R-:W2:Y:S04]  /*40710*/  LD.E.64 R2, desc[UR6][R10.64] ;  /* 0x000000060a027980 */ /* 0x008ea8000c101b00 */
[----:B------:R-:W3:Y:S01]  /*40720*/  LD.E.64 R10, desc[UR6][R8.64] ;  /* 0x00000006080a7980 */ /* 0x000ee2000c101b00 */
[----:B------:R-:W-:Y:S05]  /*40730*/  WARPSYNC.ALL ;  /* 0x0000000000007948 */ /* 0x000fea0003800000 */
[----:B------:R-:W-:Y:S01]  /*40740*/  WARPGROUP.ARRIVE ;  /* 0x00000000000079c5 */ /* 0x000fe20000000000 */
[----:B----4-:R-:W-:Y:S01]  /*40750*/  ISETP.NE.U32.AND P0, PT, R12, RZ, PT ;  /* 0x000000ff0c00720c */ /* 0x010fe20003f05070 */
[----:B--2---:R-:W-:Y:S01]  /*40760*/  IMAD R2, R13, 0xc00, R2 ;  /* 0x00000c000d027824 */ /* 0x004fe200078e0202 */
[----:B------:R-:W-:-:S04]  /*40770*/  R2UR UR11, R3 ;  /* 0x00000000030b72ca */ /* 0x000fc800000e0000 */
[----:B------:R-:W-:Y:S02]  /*40780*/  R2UR UR10, R2 ;  /* 0x00000000020a72ca */ /* 0x000fe400000e0000 */
[----:B---3--:R-:W-:Y:S02]  /*40790*/  R2UR UR8, R10 ;  /* 0x000000000a0872ca */ /* 0x008fe400000e0000 */
[----:B------:R-:W-:-:S03]  /*407a0*/  R2UR UR9, R11 ;  /* 0x000000000b0972ca */ /* 0x000fc600000e0000 */
[----:B------:R-:W-:-:S10]  /*407b0*/  VOTEU.ANY UP0, P0 ;  /* 0x00000000003f7886 */ /* 0x000fd40000000100 */
[----:B------:R-:W-:Y:S03]  /*407c0*/  HGMMA.64x96x16.F32 R24, gdesc[UR8], R24, UP0, gsb0 ;  /* 0x01600000081879f0 */ /* 0x000fe6000b800818 */
[----:B------:R-:W-:Y:S02]  /*407d0*/  WARPGROUP.DEPBAR.LE gsb0, 0x0 ;  /* 0x00008000000079c5 */ /* 0x000fe40000010000 */
[----:B------:R-:W-:Y:S04]  /*407e0*/  ST.E desc[UR6][R6.64], R211 ;  /* 0x000000d306007985 */ /* 0x000fe8000c101906 */
[----:B------:R-:W2:Y:S01]  /*407f0*/  LD.E.64 R10, desc[UR6][R8.64] ;  /* 0x00000006080a7980 */ /* 0x000ea2000c101b00 */
[----:B------:R-:W-:-:S02]  /*40800*/  VIADD R12, R2, 0x2 ;  /* 0x00000002020c7836 */ /* 0x000fc40000000000 */
[----:B------:R-:W-:-:S03]  /*40810*/  IMAD.MOV.U32 R13, RZ, RZ, R3 ;  /* 0x000000ffff0d7224 */ /* 0x000fc600078e0003 */
[----:B------:R-:W-:Y:S02]  /*40820*/  R2UR UR10, R12 ;  /* 0x000000000c0a72ca */ /* 0x000fe400000e0000 */
[----:B------:R-:W-:Y:S01]  /*40830*/  R2UR UR11, R13 ;  /* 0x000000000d0b72ca */ /* 0x000fe200000e0000 */
[----:B------:R-:W-:Y:S01]  /*40840*/  WARPGROUP.ARRIVE ;  /* 0x00000000000079c5 */ /* 0x000fe20000000000 */
[----:B--2---:R-:W-:Y:S01]  /*40850*/  VIADD R10, R10, 0x2 ;  /* 0x000000020a0a7836 */ /* 0x004fe20000000000 */
[----:B------:R-:W-:-:S04]  /*40860*/  R2UR UR9, R11 ;  /* 0x000000000b0972ca */ /* 0x000fc800000e0000 */
[----:B------:R-:W-:-:S13]  /*40870*/  R2UR UR8, R10 ;  /* 0x000000000a0872ca */ /* 0x000fda00000e0000 */
[----:B------:R-:W-:Y:S03]  /*40880*/  HGMMA.64x96x16.F32 R24, gdesc[UR8], R24, gsb0 ;  /* 0x01600000081879f0 */ /* 0x000fe60008000818 */
        /* <DEDUP_REMOVED lines=160> */
[----:B------:R-:W-:-:S04]  /*41290*/  R2UR UR11, R3 ;  /* 0x00000000030b72ca */ /* 0x000fc800000e0000 */
[----:B------:R-:W-:Y:S01]  /*412a0*/  R2UR UR10, R2 ;  /* 0x00000000020a72ca */ /* 0x000fe200000e0000 */
[----:B------:R-:W-:Y:S01]  /*412b0*/  WARPGROUP.ARRIVE ;  /* 0x00000000000079c5 */ /* 0x000fe20000000000 */
        /* <DEDUP_REMOVED lines=19> */
.L_x_13559:
[----:B------:R-:W-:Y:S05]  /*413f0*/  BSYNC B0 ;  /* 0x0000000000007941 */ /* 0x000fea0003800000 */
.L_x_13558:
[----:B------:R-:W2:Y:S04]  /*41400*/  LD.E.64 R6, desc[UR6][R2.64+0x20] ;  /* 0x0000200602067980 */ /* 0x000ea8000c101b00 */
[----:B------:R-:W3:Y:S01]  /*41410*/  LD.E R8, desc[UR6][R2.64+0xc] ;  /* 0x00000c0602087980 */ /* 0x000ee2000c101900 */
[----:B--2---:R-:W-:-:S05]  /*41420*/  MOV R6, R6 ;  /* 0x0000000600067202 */ /* 0x004fca0000000f00 */
[----:B-----5:R-:W-:-:S05]  /*41430*/  IMAD R9, R9, 0x8, R6 ;  /* 0x0000000809097824 */ /* 0x020fca00078e0206 */
[----:B---3--:R-:W-:-:S04]  /*41440*/  PRMT R8, R8, 0x654, R9 ;  /* 0x0000065408087816 */ /* 0x008fc80000000009 */
[----:B------:R0:W-:Y:S01]  /*41450*/  SYNCS.ARRIVE.TRANS64.RED.A1T0 RZ, [R8+URZ], RZ ;  /* 0x000000ff08ff79a7 */ /* 0x0001e2000810043f */
[----:B------:R-:W2:Y:S04]  /*41460*/  LD.E R6, desc[UR6][R4.64+0x24] ;  /* 0x0000240604067980 */ /* 0x000ea8000c101900 */
[----:B------:R-:W0:Y:S04]  /*41470*/  LD.E R7, desc[UR6][R4.64] ;  /* 0x0000000604077980 */ /* 0x000e28000c101900 */
[----:B------:R-:W3:Y:S04]  /*41480*/  LD.E R72, desc[UR6][R72.64] ;  /* 0x0000000648487980 */ /* 0x000ee8000c101900 */
        /* <DEDUP_REMOVED lines=9> */
[----:B0-----:R-:W-:-:S04]  /*41520*/  SHF.R.S32.HI R8, RZ, 0x1f, R7 ;  /* 0x0000001fff087819 */ /* 0x001fc80000011407 */
        /* <DEDUP_REMOVED lines=27> */
[----:B----4-:R-:W-:-:S04]  /*416e0*/  IMAD R14, R0, -0x60, R3 ;  /* 0xffffffa0000e7824 */ /* 0x010fc800078e0203 */
[----:B------:R-:W-:Y:S02]  /*416f0*/  IMAD.IADD R9, R10, 0x1, -R9 ;  /* 0x000000010a097824 */ /* 0x000fe400078e0a09 */
[----:B------:R-:W-:-:S04]  /*41700*/  VIADD R8, R14, 0x1 ;  /* 0x000000010e087836 */ /* 0x000fc80000000000 */
[----:B------:R-:W-:Y:S01]  /*41710*/  IMAD R11, R9, -0x2, R8 ;  /* 0xfffffffe090b7824 */ /* 0x000fe200078e0208 */
[----:B------:R-:W-:-:S03]  /*41720*/  LOP3.LUT R75, RZ, R75, RZ, 0x33, !PT ;  /* 0x0000004bff4b7212 */ /* 0x000fc600078e33ff */
[----:B------:R-:W-:Y:S02]  /*41730*/  IMAD.IADD R10, R11, 0x1, -R2 ;  /* 0x000000010b0a7824 */ /* 0x000fe400078e0a02 */
[C---:B------:R-:W-:Y:S02]  /*41740*/  IMAD.SHL.U32 R11, R9.reuse, 0x2, RZ ;  /* 0x00000002090b7824 */ /* 0x040fe400078e00ff */
[----:B------:R-:W-:Y:S02]  /*41750*/  IMAD R9, R9, -0x2, R14 ;  /* 0xfffffffe09097824 */ /* 0x000fe400078e020e */
[C---:B------:R-:W-:Y:S01]  /*41760*/  IMAD.IADD R8, R10.reuse, 0x1, R21 ;  /* 0x000000010a087824 */ /* 0x040fe200078e0215 */
[----:B------:R-:W-:Y:S01]  /*41770*/  BSSY B0, `(.L_x_13560) ;  /* 0x0000024000007945 */ /* 0x000fe20003800000 */
[----:B------:R-:W-:Y:S02]  /*41780*/  IMAD.IADD R10, R10, 0x1, R75 ;  /* 0x000000010a0a7824 */ /* 0x000fe400078e024b */
[----:B------:R-:W-:-:S02]  /*41790*/  IMAD R11, R0, -0x60, -R11 ;  /* 0xffffffa0000b7824 */ /* 0x000fc400078e0a0b */
[----:B------:R-:W-:Y:S02]  /*417a0*/  IMAD R77, R0, -0x60, R77 ;  /* 0xffffffa0004d7824 */ /* 0x000fe400078e024d */
[----:B--2---:R-:W-:-:S05]  /*417b0*/  @P0 IMAD.HI.U32 R20, R7, R20, RZ ;  /* 0x0000001407140227 */ /* 0x004fca00078e00ff */
[----:B------:R-:W-:-:S05]  /*417c0*/  @P0 SHF.R.U32.HI R7, RZ, R17, R20 ;  /* 0x00000011ff070219 */ /* 0x000fca0000011614 */
[----:B------:R-:W0:Y:S01]  /*417d0*/  SHFL.IDX PT, R15, R7, RZ, 0x1c1f ;  /* 0x001c1fff070f7589 */ /* 0x000e2200000e0000 */
[----:B------:R-:W-:Y:S02]  /*417e0*/  ISETP.GE.AND P1, PT, R6, 0x1, PT ;  /* 0x000000010600780c */ /* 0x000fe40003f26270 */
[----:B0-----:R-:W-:Y:S01]  /*417f0*/  VIADDMNMX R13, R15, R8, R9, PT ;  /* 0x000000080f0d7246 */ /* 0x001fe20003800109 */
[----:B------:R-:W-:-:S10]  /*41800*/  IMAD.IADD R12, R10, 0x1, R15 ;  /* 0x000000010a0c7824 */ /* 0x000fd400078e020f */
        /* <DEDUP_REMOVED lines=13> */
.L_x_13565:
[----:B------:R-:W-:Y:S05]  /*418e0*/  BSYNC B2 ;  /* 0x0000000000027941 */ /* 0x000fea0003800000 */
.L_x_13564:
[----:B------:R-:W-:Y:S01]  /*418f0*/  LOP3.LUT R0, RZ, R0, RZ, 0x33, !PT ;  /* 0x00000000ff007212 */ /* 0x000fe200078e33ff */
[----:B------:R-:W-:Y:S06]  /*41900*/  BRA `(.L_x_13566) ;  /* 0x0000000000187947 */ /* 0x000fec0003800000 */
.L_x_13563:
[----:B------:R-:W-:-:S13]  /*41910*/  ISETP.NE.AND P0, PT, R6, 0x1, PT ;  /* 0x000000010600780c */ /* 0x000fda0003f05270 */
[----:B------:R-:W-:Y:S05]  /*41920*/  @!P0 BRA `(.L_x_13566) ;  /* 0x0000000000108947 */ /* 0x000fea0003800000 */
[----:B------:R-:W2:Y:S04]  /*41930*/  LD.E R15, desc[UR6][R4.64+0x1c] ;  /* 0x00001c06040f7980 */ /* 0x000ea8000c101900 */
[----:B------:R-:W3:Y:S01]  /*41940*/  LD.E R17, desc[UR6][R4.64+0x20] ;  /* 0x0000200604117980 */ /* 0x000ee2000c101900 */
[----:B--2---:R-:W-:-:S05]  /*41950*/  IMAD.HI.U32 R0, R0, R15, RZ ;  /* 0x0000000f00007227 */ /* 0x004fca00078e00ff */
[----:B---3--:R-:W-:-:S07]  /*41960*/  SHF.R.U32.HI R0, RZ, R17, R0 ;  /* 0x00000011ff007219 */ /* 0x008fce0000011600 */
.L_x_13566:
[----:B------:R-:W-:Y:S05]  /*41970*/  BSYNC B1 ;  /* 0x0000000000017941 */ /* 0x000fea0003800000 */
.L_x_13562:
[----:B------:R-:W-:-:S05]  /*41980*/  IMAD R15, R6, R0, R11 ;  /* 0x00000000060f7224 */ /* 0x000fca00078e020b */
[----:B------:R-:W-:Y:S02]  /*41990*/  VIMNMX R12, R12, R15, !PT ;  /* 0x0000000f0c0c7248 */ /* 0x000fe40007fe0100 */
[----:B------:R-:W-:-:S07]  /*419a0*/  VIADDMNMX R13, R15, R6, R13, PT ;  /* 0x000000060f0d7246 */ /* 0x000fce000380010d */
.L_x_13561:
[----:B------:R-:W-:Y:S05]  /*419b0*/  BSYNC B0 ;  /* 0x0000000000007941 */ /* 0x000fea0003800000 */
.L_x_13560:
        /* <DEDUP_REMOVED lines=14> */
[C---:B------:R-:W-:Y:S01]  /*41aa0*/  ISETP.LT.OR P3, PT, R13.reuse, 0x9, P3 ;  /* 0x000000090d00780c */ /* 0x040fe20001f61670 */
[----:B0-----:R-:W-:Y:S01]  /*41ab0*/  IMAD.IADD R10, R10, 0x1, R7 ;  /* 0x000000010a0a7824 */ /* 0x001fe200078e0207 */
        /* <DEDUP_REMOVED lines=76> */
[----:B------:R-:W-:-:S02]  /*41f80*/  VIADDMNMX R9, R7, R8, R9, PT ;  /* 0x0000000807097246 */ /* 0x000fc40003800109 */
        /* <DEDUP_REMOVED lines=39> */
.L_x_13572:
[----:B------:R-:W-:Y:S05]  /*42200*/  BSYNC B2 ;  /* 0x0000000000027941 */ /* 0x000fea0003800000 */
.L_x_13571:
[----:B------:R-:W-:Y:S01]  /*42210*/  LOP3.LUT R2, RZ, R2, RZ, 0x33, !PT ;  /* 0x00000002ff027212 */ /* 0x000fe200078e33ff */
[----:B------:R-:W-:Y:S06]  /*42220*/  BRA `(.L_x_13573) ;  /* 0x0000000000187947 */ /* 0x000fec0003800000 */
.L_x_13570:
[----:B------:R-:W-:-:S13]  /*42230*/  ISETP.NE.AND P6, PT, R6, 0x1, PT ;  /* 0x000000010600780c */ /* 0x000fda0003fc5270 */
[----:B------:R-:W-:Y:S05]  /*42240*/  @!P6 BRA `(.L_x_13573) ;  /* 0x000000000010e947 */ /* 0x000fea0003800000 */
[----:B------:R-:W2:Y:S04]  /*42250*/  LD.E R3, desc[UR6][R4.64+0x1c] ;  /* 0x00001c0604037980 */ /* 0x000ea8000c101900 */
[----:B------:R-:W3:Y:S01]  /*42260*/  LD.E R7, desc[UR6][R4.64+0x20] ;  /* 0x0000200604077980 */ /* 0x000ee2000c101900 */
[----:B--2---:R-:W-:-:S05]  /*42270*/  IMAD.HI.U32 R2, R2, R3, RZ ;  /* 0x0000000302027227 */ /* 0x004fca00078e00ff */
[----:B---3--:R-:W-:-:S07]  /*42280*/  SHF.R.U32.HI R2, RZ, R7, R2 ;  /* 0x00000007ff027219 */ /* 0x008fce0000011602 */
.L_x_13573:
[----:B------:R-:W-:Y:S05]  /*42290*/  BSYNC B1 ;  /* 0x0000000000017941 */ /* 0x000fea0003800000 */
.L_x_13569:
[----:B------:R-:W-:-:S05]  /*422a0*/  IMAD R11, R6, R2, R11 ;  /* 0x00000002060b7224 */ /* 0x000fca00078e020b */
[----:B------:R-:W-:Y:S02]  /*422b0*/  VIADDMNMX R9, R11, R6, R9, PT ;  /* 0x000000060b097246 */ /* 0x000fe40003800109 */
[----:B------:R-:W-:-:S07]  /*422c0*/  VIMNMX R10, R10, R11, !PT ;  /* 0x0000000b0a0a7248 */ /* 0x000fce0007fe0100 */
.L_x_13568:
[----:B------:R-:W-:Y:S05]  /*422d0*/  BSYNC B0 ;  /* 0x0000000000007941 */ /* 0x000fea0003800000 */
.L_x_13567:
        /* <DEDUP_REMOVED lines=150> */
[----:B0-----:R-:W2:Y:S04]  /*42c40*/  LDL.64 R2, [UR4+0x70] ;  /* 0x00007004ff027983 */ /* 0x001ea80008100a00 */
[----:B--2---:R-:W2:Y:S04]  /*42c50*/  LD.E R73, desc[UR6][R2.64+0x20] ;  /* 0x0000200602497980 */ /* 0x004ea8000c101900 */
[----:B------:R-:W2:Y:S04]  /*42c60*/  LD.E R12, desc[UR6][R2.64] ;  /* 0x00000006020c7980 */ /* 0x000ea8000c101900 */
[----:B------:R-:W3:Y:S01]  /*42c70*/  LD.E R14, desc[UR6][R2.64+0x4] ;  /* 0x00000406020e7980 */ /* 0x000ee2000c101900 */
[C---:B--2---:R-:W-:Y:S01]  /*42c80*/  FMUL.FTZ R10, R12.reuse, R73 ;  /* 0x000000490c0a7220 */ /* 0x044fe20000410000 */
[----:B------:R-:W-:-:S04]  /*42c90*/  FSETP.NEU.FTZ.AND P0, PT, R12, -INF , PT ;  /* 0xff8000000c00780b */ /* 0x000fc80003f1d000 */
[----:B------:R-:W-:Y:S02]  /*42ca0*/  FSEL R10, R10, RZ, P0 ;  /* 0x000000ff0a0a7208 */ /* 0x000fe40000000000 */
[----:B---3--:R-:W-:-:S03]  /*42cb0*/  FSETP.NEU.FTZ.AND P0, PT, R14, -INF , PT ;  /* 0xff8000000e00780b */ /* 0x008fc60003f1d000 */
[-CC-:B------:R-:W-:Y:S01]  /*42cc0*/  FFMA.FTZ R31, R36, R73.reuse, -R10.reuse ;  /* 0x00000049241f7223 */ /* 0x180fe2000001080a */
[----:B------:R-:W-:Y:S01]  /*42cd0*/  FMUL.FTZ R36, R73, R14 ;  /* 0x0000000e49247220 */ /* 0x000fe20000410000 */
[----:B------:R-:W-:-:S04]  /*42ce0*/  FFMA.FTZ R34, R24, R73, -R10 ;  /* 0x0000004918227223 */ /* 0x000fc8000001080a */
[----:B------:R-:W-:Y:S01]  /*42cf0*/  FSEL R36, R36, RZ, P0 ;  /* 0x000000ff24247208 */ /* 0x000fe20000000000 */
[-CC-:B------:R-:W-:Y:S01]  /*42d00*/  FFMA.FTZ R176, R25, R73.reuse, -R10.reuse ;  /* 0x0000004919b07223 */ /* 0x180fe2000001080a */
[----:B------:R-:W-:-:S03]  /*42d10*/  FFMA.FTZ R33, R28, R73, -R10 ;  /* 0x000000491c217223 */ /* 0x000fc6000001080a */
[-CC-:B------:R-:W-:Y:S01]  /*42d20*/  FFMA.FTZ R20, R8, R73.reuse, -R36.reuse ;  /* 0x0000004908147223 */ /* 0x180fe20000010824 */
[-CC-:B------:R-:W-:Y:S01]  /*42d30*/  FFMA.FTZ R177, R7, R73.reuse, -R36.reuse ;  /* 0x0000004907b17223 */ /* 0x180fe20000010824 */
        /* <DEDUP_REMOVED lines=13> */
[----:B------:R-:W-:-:S07]  /*42e10*/  FFMA.FTZ R15, R38, R73, -R36 ;  /* 0x00000049260f7223 */ /* 0x000fce0000010824 */
[----:B------:R-:W4:Y:S08]  /*42e20*/  MUFU.EX2 R178, R178 ;  /* 0x000000b200b27308 */ /* 0x000f300000000800 */
[----:B------:R-:W4:Y:S01]  /*42e30*/  MUFU.EX2 R179, R179 ;  /* 0x000000b300b37308 */ /* 0x000f220000000800 */
[----:B0-----:R-:W-:Y:S01]  /*42e40*/  FADD.FTZ R0, R34, R176 ;  /* 0x000000b022007221 */ /* 0x001fe20000010000 */
[----:B------:R-:W-:-:S06]  /*42e50*/  FFMA.FTZ R162, R37, R73, -R10 ;  /* 0x0000004925a27223 */ /* 0x000fcc000001080a */
[----:B------:R-:W0:Y:S01]  /*42e60*/  MUFU.EX2 R32, R32 ;  /* 0x0000002000207308 */ /* 0x000e220000000800 */
[----:B-1----:R-:W-:Y:S01]  /*42e70*/  FADD.FTZ R4, R20, R177 ;  /* 0x000000b114047221 */ /* 0x002fe20000010000 */
[----:B------:R-:W-:-:S06]  /*42e80*/  FFMA.FTZ R163, R39, R73, -R36 ;  /* 0x0000004927a37223 */ /* 0x000fcc0000010824 */
[----:B------:R-:W1:Y:S01]  /*42e90*/  MUFU.EX2 R16, R16 ;  /* 0x0000001000107308 */ /* 0x000e620000000800 */
[----:B--2---:R-:W-:Y:S01]  /*42ea0*/  FADD.FTZ R5, R33, R0 ;  /* 0x0000000021057221 */ /* 0x004fe20000010000 */
[----:B------:R-:W-:-:S06]  /*42eb0*/  FFMA.FTZ R30, R40, R73, -R10 ;  /* 0x00000049281e7223 */ /* 0x000fcc000001080a */
[----:B------:R-:W2:Y:S01]  /*42ec0*/  MUFU.EX2 R160, R160 ;  /* 0x000000a000a07308 */ /* 0x000ea20000000800 */
        /* <DEDUP_REMOVED lines=49> */
[-CC-:B------:R-:W-:Y:S01]  /*431e0*/  FFMA.FTZ R25, R60, R73.reuse, -R10.reuse ;  /* 0x000000493c197223 */ /* 0x180fe2000001080a */
[----:B------:R-:W-:-:S05]  /*431f0*/  FFMA.FTZ R186, R61, R73, -R10 ;  /* 0x000000493dba7223 */ /* 0x000fca000001080a */
[----:B------:R-:W0:Y:S01]  /*43200*/  MUFU.EX2 R181, R181 ;  /* 0x000000b500b57308 */ /* 0x000e220000000800 */
[-CC-:B------:R-:W-:Y:S01]  /*43210*/  FFMA.FTZ R24, R64, R73.reuse, -R10.reuse ;  /* 0x0000004940187223 */ /* 0x180fe2000001080a */
[-CC-:B------:R-:W-:Y:S01]  /*43220*/  FFMA.FTZ R188, R65, R73.reuse, -R10.reuse ;  /* 0x0000004941bc7223 */ /* 0x180fe2000001080a */
[-CC-:B------:R-:W-:Y:S01]  /*43230*/  FFMA.FTZ R21, R68, R73.reuse, -R10.reuse ;  /* 0x0000004944157223 */ /* 0x180fe2000001080a */
[----:B------:R-:W-:Y:S01]  /*43240*/  FFMA.FTZ R190, R69, R73, -R10 ;  /* 0x0000004945be7223 */ /* 0x000fe2000001080a */
[----:B-1----:R-:W-:-:S03]  /*43250*/  FADD.FTZ R0, R13, R0 ;  /* 0x000000000d007221 */ /* 0x002fc60000010000 */
[----:B------:R-:W1:Y:S01]  /*43260*/  MUFU.EX2 R27, R27 ;  /* 0x0000001b001b7308 */ /* 0x000e620000000800 */
[----:B------:R-:W-:Y:S01]  /*43270*/  FFMA.FTZ R10, R58, R73, -R36 ;  /* 0x000000493a0a7223 */ /* 0x000fe20000010824 */
[----:B--2---:R-:W-:Y:S01]  /*43280*/  FADD.FTZ R5, R170, R5 ;  /* 0x00000005aa057221 */ /* 0x004fe20000010000 */
[----:B---3--:R-:W-:-:S05]  /*43290*/  FADD.FTZ R7, R171, R0 ;  /* 0x00000000ab077221 */ /* 0x008fca0000010000 */
[----:B------:R-:W2:Y:S01]  /*432a0*/  MUFU.EX2 R11, R11 ;  /* 0x0000000b000b7308 */ /* 0x000ea20000000800 */
[----:B------:R-:W-:Y:S01]  /*432b0*/  FFMA.FTZ R185, R59, R73, -R36 ;  /* 0x000000493bb97223 */ /* 0x000fe20000010824 */
[----:B----4-:R-:W-:-:S06]  /*432c0*/  FADD.FTZ R5, R28, R5 ;  /* 0x000000051c057221 */ /* 0x010fcc0000010000 */
[----:B------:R-:W3:Y:S01]  /*432d0*/  MUFU.EX2 R182, R182 ;  /* 0x000000b600b67308 */ /* 0x000ee20000000800 */
[----:B------:R-:W-:Y:S01]  /*432e0*/  FADD.FTZ R0, R12, R7 ;  /* 0x000000070c007221 */ /* 0x000fe20000010000 */
[----:B------:R-:W-:-:S06]  /*432f0*/  FFMA.FTZ R9, R62, R73, -R36 ;  /* 0x000000493e097223 */ /* 0x000fcc0000010824 */
        /* <DEDUP_REMOVED lines=35> */
[----:B--2---:R-:W-:-:S06]  /*43530*/  FADD.FTZ R4, R8, R7 ;  /* 0x0000000708047221 */ /* 0x004fcc0000010000 */
[----:B------:R-:W1:Y:S08]  /*43540*/  MUFU.EX2 R190, R190 ;  /* 0x000000be00be7308 */ /* 0x000e700000000800 */
[----:B------:R-:W2:Y:S01]  /*43550*/  MUFU.EX2 R191, R191 ;  /* 0x000000bf00bf7308 */ /* 0x000ea20000000800 */
[----:B---3--:R-:W-:Y:S01]  /*43560*/  FADD.FTZ R6, R188, R5 ;  /* 0x00000005bc067221 */ /* 0x008fe20000010000 */
[----:B----4-:R-:W-:-:S03]  /*43570*/  FADD.FTZ R5, R189, R4 ;  /* 0x00000004bd057221 */ /* 0x010fc60000010000 */
[----:B0-----:R-:W-:Y:S01]  /*43580*/  FADD.FTZ R7, R21, R6 ;  /* 0x0000000615077221 */ /* 0x001fe20000010000 */
[----:B------:R-:W-:-:S03]  /*43590*/  FADD.FTZ R4, R0, R5 ;  /* 0x0000000500047221 */ /* 0x000fc60000010000 */
[----:B-1----:R-:W-:Y:S01]  /*435a0*/  FADD.FTZ R35, R190, R7 ;  /* 0x00000007be237221 */ /* 0x002fe20000010000 */
[----:B--2---:R-:W-:-:S04]  /*435b0*/  FADD.FTZ R37, R191, R4 ;  /* 0x00000004bf257221 */ /* 0x004fc80000010000 */
[----:B------:R-:W-:Y:S04]  /*435c0*/  ST.E desc[UR6][R2.64+0x10], R35 ;  /* 0x0000102302007985 */ /* 0x000fe8000c101906 */
[----:B------:R0:W-:Y:S04]  /*435d0*/  ST.E desc[UR6][R2.64+0x14], R37 ;  /* 0x0000142502007985 */ /* 0x0001e8000c101906 */
[----:B------:R-:W2:Y:S04]  /*435e0*/  LDL.64 R4, [UR4] ;  /* 0x00000004ff047983 */ /* 0x000ea80008100a00 */
[----:B------:R-:W3:Y:S04]  /*435f0*/  LDL.64 R6, [UR4+0x98] ;  /* 0x00009804ff067983 */ /* 0x000ee80008100a00 */
[----:B0-----:R-:W4:Y:S01]  /*43600*/  LDL.64 R2, [UR4+0x80] ;  /* 0x00008004ff027983 */ /* 0x001f220008100a00 */
[----:B------:R-:W-:-:S05]  /*43610*/  LEA.HI R74, R74, 0x8, RZ, 0x19 ;  /* 0x000000084a4a7811 */ /* 0x000fca00078fc8ff */
[----:B------:R0:W-:Y:S06]  /*43620*/  BAR.SYNC.DEFER_BLOCKING R74, 0x100 ;  /* 0x0004004a0000751d */ /* 0x0001ec0000010000 */
[----:B--2---:R-:W2:Y:S04]  /*43630*/  LD.E R39, desc[UR6][R4.64] ;  /* 0x0000000604277980 */ /* 0x004ea8000c101900 */
[----:B----4-:R-:W4:Y:S04]  /*43640*/  LD.E R41, desc[UR6][R2.64] ;  /* 0x0000000602297980 */ /* 0x010f28000c101900 */
[----:B---3--:R-:W2:Y:S04]  /*43650*/  LD.E.64 R4, desc[UR6][R6.64] ;  /* 0x0000000606047980 */ /* 0x008ea8000c101b00 */
        /* <DEDUP_REMOVED lines=27> */
[----:B------:R-:W3:Y:S04]  /*43810*/  LDL.64 R6, [UR4+0x88] ;  /* 0x00008804ff067983 */ /* 0x000ee80008100a00 */
        /* <DEDUP_REMOVED lines=45> */
[----:B----4-:R-:W-:Y:S01]  /*43af0*/  ST.E desc[UR6][R2.64], R41 ;  /* 0x0000002902007985 */ /* 0x010fe2000c101906 */
[----:B--2---:R-:W-:-:S03]  /*43b00*/  IMAD R4, R39, 0xc00, R4 ;  /* 0x00000c0027047824 */ /* 0x004fc600078e0204 */
[----:B------:R-:W2:Y:S04]  /*43b10*/  LD.E R109, desc[UR6][R2.64+0x198] ;  /* 0x00019806026d7980 */ /* 0x000ea8000c101900 */
[----:B---3--:R-:W-:Y:S04]  /*43b20*/  ST.E desc[UR6][R2.64+0x4], R43 ;  /* 0x0000042b02007985 */ /* 0x008fe8000c101906 */
        /* <DEDUP_REMOVED lines=82> */
[----:B------:R-:W-:Y:S02]  /*44050*/  F2FP.F16.F32.PACK_AB R176, R176, R34 ;  /* 0x00000022b0b0723e */ /* 0x000fe400000000ff */
[----:B------:R-:W-:Y:S02]  /*44060*/  F2FP.F16.F32.PACK_AB R178, R178, R33 ;  /* 0x00000021b2b2723e */ /* 0x000fe400000000ff */
[----:B------:R-:W-:Y:S02]  /*44070*/  F2FP.F16.F32.PACK_AB R177, R177, R20 ;  /* 0x00000014b1b1723e */ /* 0x000fe400000000ff */
[----:B------:R-:W-:Y:S01]  /*44080*/  F2FP.F16.F32.PACK_AB R179, R179, R17 ;  /* 0x00000011b3b3723e */ /* 0x000fe200000000ff */
[----:B------:R-:W-:Y:S01]  /*44090*/  ST.E desc[UR6][R2.64+0x74], R36 ;  /* 0x0000742402007985 */ /* 0x000fe2000c101906 */
[----:B------:R-:W-:-:S02]  /*440a0*/  F2FP.F16.F32.PACK_AB R160, R160, R32 ;  /* 0x00000020a0a0723e */ /* 0x000fc400000000ff */
[----:B------:R-:W-:Y:S01]  /*440b0*/  F2FP.F16.F32.PACK_AB R162, R162, R31 ;  /* 0x0000001fa2a2723e */ /* 0x000fe200000000ff */
[----:B------:R-:W-:Y:S01]  /*440c0*/  ST.E desc[UR6][R2.64+0x7c], R38 ;  /* 0x00007c2602007985 */ /* 0x000fe2000c101906 */
[----:B------:R-:W-:Y:S02]  /*440d0*/  F2FP.F16.F32.PACK_AB R168, R168, R30 ;  /* 0x0000001ea8a8723e */ /* 0x000fe400000000ff */
[----:B------:R-:W-:Y:S01]  /*440e0*/  F2FP.F16.F32.PACK_AB R170, R170, R29 ;  /* 0x0000001daaaa723e */ /* 0x000fe200000000ff */
[----:B------:R-:W-:Y:S01]  /*440f0*/  ST.E desc[UR6][R2.64+0x84], R40 ;  /* 0x0000842802007985 */ /* 0x000fe2000c101906 */
[----:B------:R-:W-:Y:S02]  /*44100*/  F2FP.F16.F32.PACK_AB R180, R180, R28 ;  /* 0x0000001cb4b4723e */ /* 0x000fe400000000ff */
[----:B------:R-:W-:Y:S01]  /*44110*/  F2FP.F16.F32.PACK_AB R182, R182, R27 ;  /* 0x0000001bb6b6723e */ /* 0x000fe200000000ff */
[----:B------:R-:W-:Y:S01]  /*44120*/  ST.E desc[UR6][R2.64+0x8c], R42 ;  /* 0x00008c2a02007985 */ /* 0x000fe2000c101906 */
[----:B------:R-:W-:-:S02]  /*44130*/  F2FP.F16.F32.PACK_AB R184, R184, R26 ;  /* 0x0000001ab8b8723e */ /* 0x000fc400000000ff */
[----:B------:R-:W-:Y:S01]  /*44140*/  F2FP.F16.F32.PACK_AB R186, R186, R25 ;  /* 0x00000019baba723e */ /* 0x000fe200000000ff */
[----:B------:R-:W-:Y:S01]  /*44150*/  ST.E desc[UR6][R2.64+0x94], R44 ;  /* 0x0000942c02007985 */ /* 0x000fe2000c101906 */
[----:B------:R-:W-:-:S03]  /*44160*/  F2FP.F16.F32.PACK_AB R188, R188, R24 ;  /* 0x00000018bcbc723e */ /* 0x000fc600000000ff */
        /* <DEDUP_REMOVED lines=97> */
[----:B------:R-:W-:Y:S03]  /*44780*/  HGMMA.64x256x16.F32 R24, R176, gdesc[UR8].tnspB, RZ, !UPT, gsb0 ;  /* 0x43e00008b0187df0 */ /* 0x000fe6000c0008ff */
        /* <DEDUP_REMOVED lines=264> */
[----:B------:R-:W-:Y:S02]  /*45810*/  F2FP.F16.F32.PACK_AB R161, R161, R16 ;  /* 0x00000010a1a1723e */ /* 0x000fe400000000ff */
[----:B------:R-:W-:-:S04]  /*45820*/  F2FP.F16.F32.PACK_AB R163, R163, R15 ;  /* 0x0000000fa3a3723e */ /* 0x000fc800000000ff */
[----:B--2---:R-:W-:-:S06]  /*45830*/  WARPGROUP.ARRIVE ;  /* 0x00000000000079c5 */ /* 0x004fcc0000000000 */
        /* <DEDUP_REMOVED lines=795> */
[----:B------:R-:W-:-:S04]  /*489f0*/  F2FP.F16.F32.PACK_AB R185, R185, R10 ;  /* 0x0000000ab9b9723e */ /* 0x000fc800000000ff */
[----:B--2---:R-:W-:-:S07]  /*48a00*/  WARPGROUP.ARRIVE ;  /* 0x00000000000079c5 */ /* 0x004fce0000000000 */
        /* <DEDUP_REMOVED lines=263> */
[----:B------:R-:W-:-:S04]  /*49a80*/  F2FP.F16.F32.PACK_AB R191, R191, R0 ;  /* 0x00000000bfbf723e */ /* 0x000fc800000000ff */
[----:B--2---:R-:W-:-:S06]  /*49a90*/  WARPGROUP.ARRIVE ;  /* 0x00000000000079c5 */ /* 0x004fcc0000000000 */
        /* <DEDUP_REMOVED lines=259> */
[----:B--2---:R-:W-:Y:S04]  /*4aad0*/  ST.E desc[UR6][R2.64+0x1fc], R0 ;  /* 0x0001fc0002007985 */ /* 0x004fe8000c101906 */
[----:B---3--:R-:W-:Y:S04]  /*4aae0*/  ST.E desc[UR6][R2.64], R4 ;  /* 0x0000000402007985 */ /* 0x008fe8000c101906 */
[----:B----4-:R0:W-:Y:S04]  /*4aaf0*/  ST.E desc[UR6][R2.64+0x4], R5 ;  /* 0x0000040502007985 */ /* 0x0101e8000c101906 */
        /* <DEDUP_REMOVED lines=125> */
[----:B0-----:R-:W3:Y:S04]  /*4b2d0*/  LDL.64 R4, [UR4+0x40] ;  /* 0x00004004ff047983 */ /* 0x001ee80008100a00 */
[----:B-1----:R-:W4:Y:S04]  /*4b2e0*/  LDL.64 R6, [UR4] ;  /* 0x00000004ff067983 */ /* 0x002f280008100a00 */
[----:B---3--:R-:W3:Y:S04]  /*4b2f0*/  LD.E R0, desc[UR6][R4.64] ;  /* 0x0000000604007980 */ /* 0x008ee8000c101900 */
[----:B----4-:R2:W5:Y:S01]  /*4b300*/  LD.E R6, desc[UR6][R6.64] ;  /* 0x0000000606067980 */ /* 0x010562000c101900 */
[----:B------:R-:W-:Y:S01]  /*4b310*/  BSSY B0, `(.L_x_13574) ;  /* 0x0000005000007945 */ /* 0x000fe20003800000 */
[----:B---3--:R-:W-:-:S04]  /*4b320*/  LOP3.LUT R0, R0, 0x1, RZ, 0xfc, !PT ;  /* 0x0000000100007812 */ /* 0x008fc800078efcff */
[----:B------:R-:W-:-:S13]  /*4b330*/  ISETP.NE.AND P0, PT, R0, 0x3, PT ;  /* 0x000000030000780c */ /* 0x000fda0003f05270 */
[----:B--2---:R-:W-:Y:S05]  /*4b340*/  @!P0 BRA `(.L_x_13575) ;  /* 0x0000000000048947 */ /* 0x004fea0003800000 */
[----:B------:R-:W-:Y:S01]  /*4b350*/  BPT.TRAP 0x1 ;  /* 0x000000040000795c */ /* 0x000fe20000300000 */
.L_x_13575:
[----:B------:R-:W-:Y:S05]  /*4b360*/  BSYNC B0 ;  /* 0x0000000000007941 */ /* 0x000fea0003800000 */
.L_x_13574:
[----:B------:R-:W2:Y:S04]  /*4b370*/  LD.E.64 R2, desc[UR6][R4.64+0x20] ;  /* 0x0000200604027980 */ /* 0x000ea8000c101b00 */
[----:B------:R-:W3:Y:S01]  /*4b380*/  LD.E R0, desc[UR6][R4.64+0xc] ;  /* 0x00000c0604007980 */ /* 0x000ee2000c101900 */
[----:B------:R-:W-:Y:S01]  /*4b390*/  IMAD.MOV.U32 R213, RZ, RZ, 0x0 ;  /* 0x00000000ffd57424 */ /* 0x000fe200078e00ff */
[----:B--2---:R-:W-:-:S05]  /*4b3a0*/  MOV R3, R2 ;  /* 0x0000000200037202 */ /* 0x004fca0000000f00 */
[----:B-----5:R-:W-:-:S05]  /*4b3b0*/  IMAD R3, R6, 0x8, R3 ;  /* 0x0000000806037824 */ /* 0x020fca00078e0203 */
[----:B---3--:R-:W-:-:S04]  /*4b3c0*/  PRMT R0, R0, 0x654, R3 ;  /* 0x0000065400007816 */ /* 0x008fc80000000003 */
[----:B------:R0:W-:Y:S02]  /*4b3d0*/  SYNCS.ARRIVE.TRANS64.RED.A1T0 RZ, [R0+URZ], RZ ;  /* 0x000000ff00ff79a7 */ /* 0x0001e4000810043f */
[----:B0-----:R-:W-:Y:S05]  /*4b3e0*/  RET.REL.NODEC R212 `(_ZN7cutlass13device_kernelIN5flash11enable_sm90INS1_16FlashAttnFwdSm90INS1_25CollectiveMainloopFwdSm90ILi2EN4cute5tupleIJNS5_1CILi1EEES8_S8_EEENS6_IJNS7_ILi128EEENS7_ILi96EEENS7_ILi64EEEEEELi256ENS_6half_tEfNS_4arch4Sm90ELb0ELb1ELb0ELb1ELb1ELb1ELb1ELb1ELb0ELb1ELb1ELb0EEENS1_21CollectiveEpilogueFwdINS6_IJSA_NS7_ILi256EEESB_EEES9_SE_SG_Li256ELb1ELb1ELb1ELb0EEENS1_36VarlenDynamicPersistentTileSchedulerILi128ELi96ELi256ELi128ELb1ELb1ELb1ELb1ELb0ELb1EEEEEEEEEvNT_6ParamsE) ;  /* 0xfffffb4cd4047950 */ /* 0x001fea0003c3ffff */
.L_x_13548:
[----:B0-----:R0:W1:Y:S02]  /*4b3f0*/  SYNCS.PHASECHK.TRANS64.TRYWAIT P0, [R8+URZ], R9 ;  /* 0x00000009080075a7 */ /* 0x001064000800017f */
[----:B-1----:R-:W-:Y:S05]  /*4b400*/  @!P0 NANOSLEEP.SYNCS 0x989680 ;  /* 0x009896800000895d */ /* 0x002fea0003900000 */
[----:B------:R-:W1:Y:S02]  /*4b410*/  @!P0 SYNCS.PHASECHK.TRANS64 P0, [R8+URZ], R9 ;  /* 0x00000009080085a7 */ /* 0x000e64000800007f */
[----:B-1----:R-:W-:Y:S05]  /*4b420*/  @!P0 BRA `(.L_x_13548) ;  /* 0xfffffffc00f08947 */ /* 0x002fea000383ffff */
[----:B------:R-:W-:Y:S05]  /*4b430*/  BRA `(.L_x_13547) ;  /* 0xffffff4c00087947 */ /* 0x000fea000383ffff */
.L_x_13550:
[----:B0-----:R0:W1:Y:S02]  /*4b440*/  SYNCS.PHASECHK.TRANS64.TRYWAIT P0, [R8+URZ+0x32410], R9 ;  /* 0x03241009080075a7 */ /* 0x001064000800017f */
[----:B-1----:R-:W-:Y:S05]  /*4b450*/  @!P0 NANOSLEEP.SYNCS 0x989680 ;  /* 0x009896800000895d */ /* 0x002fea0003900000 */
[----:B------:R-:W1:Y:S02]  /*4b460*/  @!P0 SYNCS.PHASECHK.TRANS64 P0, [R8+URZ+0x32410], R9 ;  /* 0x03241009080085a7 */ /* 0x000e64000800007f */
[----:B-1----:R-:W-:Y:S05]  /*4b470*/  @!P0 BRA `(.L_x_13550) ;  /* 0xfffffffc00f08947 */ /* 0x002fea000383ffff */
[----:B------:R-:W-:Y:S05]  /*4b480*/  BRA `(.L_x_13576) ;  /* 0xffffff4c00fc7947 */ /* 0x000fea000383ffff */
.L_x_13557:
[----:B0-----:R0:W1:Y:S02]  /*4b490*/  SYNCS.PHASECHK.TRANS64.TRYWAIT P0, [R8+URZ], R9 ;  /* 0x00000009080075a7 */ /* 0x001064000800017f */
[----:B-1----:R-:W-:Y:S05]  /*4b4a0*/  @!P0 NANOSLEEP.SYNCS 0x989680 ;  /* 0x009896800000895d */ /* 0x002fea0003900000 */
[----:B------:R-:W1:Y:S02]  /*4b4b0*/  @!P0 SYNCS.PHASECHK.TRANS64 P0, [R8+URZ], R9 ;  /* 0x00000009080085a7 */ /* 0x000e64000800007f */
[----:B-1----:R-:W-:Y:S05]  /*4b4c0*/  @!P0 BRA `(.L_x_13557) ;  /* 0xfffffffc00f08947 */ /* 0x002fea000383ffff */
[----:B------:R-:W-:Y:S05]  /*4b4d0*/  BRA `(.L_x_13556) ;  /* 0xffffff5000707947 */ /* 0x000fea000383ffff */
.L_x_13577:
        /* <DEDUP_REMOVED lines=10> */
.L_x_15674:


//--------------------- .text._ZN7cutlass13device_kernelIN5flash11enable_sm90INS1_16FlashAttnFwdSm90INS1_25CollectiveMainloopFwdSm90ILi2EN4cute5tupleIJNS5_1CILi1EEES8_S8_EEENS6_IJNS7_ILi128EEENS7_ILi96EEENS7_ILi64EEEEEELi256ENS_6half_tEfNS_4arch4Sm90ELb1ELb0ELb0ELb0ELb1ELb0ELb0ELb1ELb0ELb1ELb1ELb0EEENS1_21CollectiveEpilogueFwdINS6_IJSA_NS7_ILi256EEESB_EEES9_SE_SG_Li256ELb0ELb1ELb1ELb0EEENS1_19SingleTileSchedulerILb0ELb1ELb1ELi128EEEEEEEEEvNT_6ParamsE --------------------------
	.section	.text._ZN7cutlass13device_kernelIN5flash11enable_sm90INS1_16FlashAttnFwdSm90INS1_25CollectiveMainloopFwdSm90ILi2EN4cute5tupleIJNS5_1CILi1EEES8_S8_EEENS6_IJNS7_ILi128EEENS7_ILi96EEENS7_ILi64EEEEEELi256ENS_6half_tEfNS_4arch4Sm90ELb1ELb0ELb0ELb0ELb1ELb0ELb0ELb1ELb0ELb1ELb1ELb0EEENS1_21CollectiveEpilogueFwdINS6_IJSA_NS7_ILi256EEESB_EEES9_SE_SG_Li256ELb0ELb1ELb1ELb0EEENS1_19SingleTileSchedulerILb0ELb1ELb1ELi128EEEEEEEEEvNT_6ParamsE,"ax",@progbits
	.align	128
.text._ZN7cutlass13device_kernelIN5flash11enable_sm90INS1_16FlashAttnFwdSm90INS1_25CollectiveMainloopFwdSm90ILi2EN4cute5tupleIJNS5_1CILi1EEES8_S8_EEENS6_IJNS7_ILi128EEENS7_ILi96EEENS7_ILi64EEEEEELi256ENS_6half_tEfNS_4arch4Sm90ELb1ELb0ELb0ELb0ELb1ELb0ELb0ELb1ELb0ELb1ELb1ELb0EEENS1_21CollectiveEpilogueFwdINS6_IJSA_NS7_ILi256EEESB_EEES9_SE_SG_Li256ELb0ELb1ELb1ELb0EEENS1_19SingleTileSchedulerILb0ELb1ELb1ELi128EEEEEEEEEvNT_6ParamsE:
        .type           _ZN7cutlass13device_kernelIN5flash11enable_sm90INS1_16FlashAttnFwdSm90INS1_25CollectiveMainloopFwdSm90ILi2EN4cute5tupleIJNS5_1CILi1EEES8_S8_EEENS6_IJNS7_ILi128EEENS7_ILi96EEENS7_ILi64EEEEEELi256ENS_6half_tEfNS_4arch4Sm90ELb1ELb0ELb0ELb0ELb1ELb0ELb0ELb1ELb0ELb1ELb1ELb0EEENS1_21CollectiveEpilogueFwdINS6_IJSA_NS7_ILi256EEESB_EEES9_SE_SG_Li256ELb0ELb1ELb1ELb0EEENS1_19SingleTileSchedulerILb0ELb1ELb1ELi128EEEEEEEEEvNT_6ParamsE,@function
        .size           _ZN7cutlass13device_kernelIN5flash11enable_sm90INS1_16FlashAttnFwdSm90INS1_25CollectiveMainloopFwdSm90ILi2EN4cute5tupleIJNS5_1CILi1EEES8_S8_EEENS6_IJNS7_ILi128EEENS7_ILi96EEENS7_ILi64EEEEEELi256ENS_6half_tEfNS_4arch4Sm90ELb1ELb0ELb0ELb0ELb1ELb0ELb0ELb1ELb0ELb1ELb1ELb0EEENS1_21CollectiveEpilogueFwdINS6_IJSA_NS7_ILi256EEESB_EEES9_SE_SG_Li256ELb0ELb1ELb1ELb0EEENS1_19SingleTileSchedulerILb0ELb1ELb1ELi128EEEEEEEEEvNT_6ParamsE,(.L_x_15676 - _ZN7cutlass13device_kernelIN5flash11enable_sm90INS1_16FlashAttnFwdSm90INS1_25CollectiveMainloopFwdSm90ILi2EN4cute5tupleIJNS5_1CILi1EEES8_S8_EEENS6_IJNS7_ILi128EEENS7_ILi96EEENS7_ILi64EEEEEELi256ENS_6half_tEfNS_4arch4Sm90ELb1ELb0ELb0ELb0ELb1ELb0ELb0ELb1ELb0ELb1ELb1ELb0EEENS1_21CollectiveEpilogueFwdINS6_IJSA_NS7_ILi256EEESB_EEES9_SE_SG_Li256ELb0ELb1ELb1ELb0EEENS1_19SingleTileSchedulerILb0ELb1ELb1ELi128EEEEEEEEEvNT_6ParamsE)
        .other          _ZN7cutlass13device_kernelIN5flash11enable_sm90INS1_16FlashAttnFwdSm90INS1_25CollectiveMainloopFwdSm90ILi2EN4cute5tupleIJNS5_1CILi1EEES8_S8_EEENS6_IJNS7_ILi128EEENS7_ILi96EEENS7_ILi64EEEEEELi256ENS_6half_tEfNS_4arch4Sm90ELb1ELb0ELb0ELb0ELb1ELb0ELb0ELb1ELb0ELb1ELb1ELb0EEENS1_21CollectiveEpilogueFwdINS6_IJSA_NS7_ILi256EEESB_EEES9_SE_SG_Li256ELb0ELb1ELb1ELb0EEENS1_19SingleTileSchedulerILb0ELb1ELb1ELi128EEEEEEEEEvNT_6ParamsE,@"STO_CUDA_ENTRY STV_DEFAULT"
_ZN7cutlass13device_kernelIN5flash11enable_sm90INS1_16FlashAttnFwdSm90INS1_25CollectiveMainloopFwdSm90ILi2EN4cute5tupleIJNS5_1CILi1EEES8_S8_EEENS6_IJNS7_ILi128EEENS7_ILi96EEENS7_ILi64EEEEEELi256ENS_6half_tEfNS_4arch4Sm90ELb1ELb0ELb0ELb0ELb1ELb0ELb0ELb1ELb0ELb1ELb1ELb0EEENS1_21CollectiveEpilogueFwdINS6_IJSA_NS7_ILi256EEESB_EEES9_SE_SG_Li256ELb0ELb1ELb1ELb0EEENS1_19SingleTileSchedulerILb0ELb1ELb1ELi128EEEEEEEEEvNT_6ParamsE:
        /* <DEDUP_REMOVED lines=44> */
.L_x_13578:
        /* <DEDUP_REMOVED lines=22> */
.L_x_13579:
        /* <DEDUP_REMOVED lines=18> */
.L_x_13580:
        /* <DEDUP_REMOVED lines=22> */
.L_x_13581:
        /* <DEDUP_REMOVED lines=23> */
.L_x_13582:
        /* <DEDUP_REMOVED lines=9> */
.L_x_13585:
        /* <DEDUP_REMOVED lines=20> */
[----:B------:R-:W0:Y:S01]  /*09e0*/  S2UR UR45, SR_CTAID.X ;  /* 0x00000000002d79c3 */ /* 0x000e220000002500 */
[----:B------:R-:W-:Y:S01]  /*09f0*/  ULDC UR4, c[0x0][0x448] ;  /* 0x0001120000047ab9 */ /* 0x000fe20000000800 */
[----:B------:R-:W-:Y:S01]  /*0a00*/  ULDC UR40, c[0x0][0x424] ;  /* 0x0001090000287ab9 */ /* 0x000fe20000000800 */
[----:B------:R-:W-:Y:S01]  /*0a10*/  UISETP.NE.AND UP1, UPT, UR4, 0x1, UPT ;  /* 0x000000010400788c */ /* 0x000fe2000bf25270 */
[----:B------:R-:W-:Y:S02]  /*0a20*/  ULDC UR44, c[0x0][0x2f0] ;  /* 0x0000bc00002c7ab9 */ /* 0x000fe40000000800 */
[----:B------:R-:W-:Y:S01]  /*0a30*/  ULDC.64 UR4, c[0x0][0x418] ;  /* 0x0001060000047ab9 */ /* 0x000fe20000000a00 */
[----:B------:R-:W-:Y:S01]  /*0a40*/  ULDC UR7, c[0x0][0x288] ;  /* 0x0000a20000077ab9 */ /* 0x000fe20000000800 */
[----:B------:R-:W-:Y:S02]  /*0a50*/  UISETP.NE.U32.AND UP0, UPT, UR4, URZ, UPT ;  /* 0x0000003f0400728c */ /* 0x000fe4000bf05070 */
[----:B------:R-:W-:-:S02]  /*0a60*/  UP2UR UR43, UPR, URZ, 0x2 ;  /* 0x000000023f2b7883 */ /* 0x000fc40008000000 */
[----:B------:R-:W-:Y:S02]  /*0a70*/  UISETP.NE.AND.EX UP0, UPT, UR5, URZ, UPT, UP0 ;  /* 0x0000003f0500728c */ /* 0x000fe4000bf05300 */
[----:B------:R-:W-:Y:S01]  /*0a80*/  @UP1 ULDC UR4, c[0x0][0x44c] ;  /* 0x0001130000041ab9 */ /* 0x000fe20000000800 */
[----:B------:R-:W-:Y:S01]  /*0a90*/  @UP1 ULDC UR8, c[0x0][0x450] ;  /* 0x0001140000081ab9 */ /* 0x000fe20000000800 */
[----:B------:R-:W-:Y:S02]  /*0aa0*/  USEL UR40, UR40, 0x1, UP0 ;  /* 0x0000000128287887 */ /* 0x000fe40008000000 */
[----:B------:R-:W-:Y:S02]  /*0ab0*/  USHF.R.U32.HI UR10, URZ, 0x10, UR41 ;  /* 0x000000103f0a7899 */ /* 0x000fe40008011629 */
[----:B------:R-:W-:Y:S02]  /*0ac0*/  UIMAD UR44, UR40, UR44, URZ ;  /* 0x0000002c282c72a4 */ /* 0x000fe4000f8e023f */
[----:B------:R-:W-:-:S02]  /*0ad0*/  ULOP3.LUT UR41, UR41, 0xffff, URZ, 0xc0, !UPT ;  /* 0x0000ffff29297892 */ /* 0x000fc4000f8ec03f */
[----:B0-----:R-:W-:-:S04]  /*0ae0*/  USHF.L.U32 UR45, UR45, 0x7, URZ ;  /* 0x000000072d2d7899 */ /* 0x001fc8000800063f */
[----:B------:R-:W-:-:S04]  /*0af0*/  UIADD3 UR6, UR45, 0x7f, URZ ;  /* 0x0000007f2d067890 */ /* 0x000fc8000fffe03f */
[----:B------:R-:W-:Y:S02]  /*0b00*/  UIMAD.WIDE.U32 UR4, UR6, UR4, URZ ;  /* 0x00000004060472a5 */ /* 0x000fe4000f8e003f */
[----:B------:R-:W-:Y:S02]  /*0b10*/  UIADD3 UR4, UR44, 0x5f, URZ ;  /* 0x0000005f2c047890 */ /* 0x000fe4000fffe03f */
[----:B------:R-:W-:Y:S02]  /*0b20*/  @UP1 USHF.R.U32.HI UR6, URZ, UR8, UR5 ;  /* 0x000000083f061299 */ /* 0x000fe40008011605 */
[----:B------:R-:W-:-:S04]  /*0b30*/  UIADD3 UR5, UR44, 0x60, -UR7 ;  /* 0x000000602c057890 */ /* 0x000fc8000fffe807 */
[----:B------:R-:W-:Y:S02]  /*0b40*/  UIADD3 UR6, UR5, UR6, URZ ;  /* 0x0000000605067290 */ /* 0x000fe4000fffe03f */
[----:B------:R-:W-:Y:S02]  /*0b50*/  UIMAD.WIDE UR4, UR4, 0x2aaaaaab, URZ ;  /* 0x2aaaaaab040478a5 */ /* 0x000fe4000f8e023f */
[----:B------:R-:W-:Y:S02]  /*0b60*/  UIMAD.WIDE UR6, UR6, 0x2aaaaaab, URZ ;  /* 0x2aaaaaab060678a5 */ /* 0x000fe4000f8e023f */
[----:B------:R-:W-:Y:S02]  /*0b70*/  USHF.R.U32.HI UR4, URZ, 0x1f, UR5 ;  /* 0x0000001f3f047899 */ /* 0x000fe40008011605 */
[----:B------:R-:W-:Y:S02]  /*0b80*/  USHF.R.U32.HI UR6, URZ, 0x1f, UR7 ;  /* 0x0000001f3f067899 */ /* 0x000fe40008011607 */
[----:B------:R-:W-:-:S02]  /*0b90*/  ULEA.HI.SX32 UR4, UR5, UR4, 0x1c ;  /* 0x0000000405047291 */ /* 0x000fc4000f8fe23f */
[----:B------:R-:W-:-:S04]  /*0ba0*/  ULEA.HI.SX32 UR6, UR7, UR6, 0x1c ;  /* 0x0000000607067291 */ /* 0x000fc8000f8fe23f */
[----:B------:R-:W-:-:S04]  /*0bb0*/  UISETP.LT.AND UP0, UPT, UR4, UR6, UPT ;  /* 0x000000060400728c */ /* 0x000fc8000bf01270 */
[----:B------:R-:W-:Y:S02]  /*0bc0*/  USEL UR9, UR4, UR6, UP0 ;  /* 0x0000000604097287 */ /* 0x000fe40008000000 */
[----:B------:R-:W-:Y:S02]  /*0bd0*/  UISETP.NE.AND UP0, UPT, UR10, URZ, UPT ;  /* 0x0000003f0a00728c */ /* 0x000fe4000bf05270 */
[----:B------:R-:W-:Y:S01]  /*0be0*/  UISETP.GE.AND UP1, UPT, UR9, 0x1, UPT ;  /* 0x000000010900788c */ /* 0x000fe2000bf26270 */
[----:B------:R-:W-:-:S05]  /*0bf0*/  UMOV UR4, URZ ;  /* 0x0000003f00047c82 */ /* 0x000fca0008000000 */
[----:B------:R-:W-:-:S03]  /*0c00*/  PLOP3.LUT P0, PT, PT, PT, UP1, 0x80, 0x0 ;  /* 0x000000000000781c */ /* 0x000fc60003f0f018 */
[----:B------:R-:W-:-:S10]  /*0c10*/  @!UP0 ULDC UR10, c[0x0][0x9f0] ;  /* 0x00027c00000a8ab9 */ /* 0x000fd40000000800 */
        /* <DEDUP_REMOVED lines=34> */
.L_x_13587:
        /* <DEDUP_REMOVED lines=110> */
.L_x_13589:
[----:B------:R-:W-:Y:S02]  /*1520*/  SHF.L.U32 R10, RZ, 0x1f, RZ ;  /* 0x0000001fff0a7819 */ /* 0x000fe400000006ff */
[----:B------:R-:W-:Y:S02]  /*1530*/  IADD3 R3, R2, 0x8, RZ ;  /* 0x0000000802037810 */ /* 0x000fe40007ffe0ff */
[----:B------:R-:W0:Y:S02]  /*1540*/  SYNCS.PHASECHK.TRANS64.TRYWAIT P0, [UR42+0x22800], R10 ;  /* 0x0228000aff0075a7 */ /* 0x000e24000800016a */
[----:B0-----:R-:W-:Y:S05]  /*1550*/  @!P0 BRA `(.L_x_13590) ;  /* 0x000000c400f48947 */ /* 0x001fea0003800000 */
.L_x_13674:
[----:B------:R-:W-:Y:S05]  /*1560*/  WARPSYNC.ALL ;  /* 0x0000000000007948 */ /* 0x000fea0003800000 */
[----:B------:R-:W-:Y:S01]  /*1570*/  ULOP3.LUT UR4, UR39, 0x1, URZ, 0xfc, !UPT ;  /* 0x0000000127047892 */ /* 0x000fe2000f8efc3f */
[----:B------:R1:W-:Y:S03]  /*1580*/  BAR.SYNC.DEFER_BLOCKING R3, 0x100 ;  /* 0x000400030000751d */ /* 0x0003e60000010000 */
[----:B------:R-:W-:-:S06]  /*1590*/  UISETP.NE.AND UP0, UPT, UR4, 0x3, UPT ;  /* 0x000000030400788c */ /* 0x000fcc000bf05270 */
[----:B------:R-:W-:-:S13]  /*15a0*/  PLOP3.LUT P0, PT, PT, PT, UP0, 0x80, 0x0 ;  /* 0x000000000000781c */ /* 0x000fda0003f0f008 */
[----:B-1----:R-:W-:Y:S05]  /*15b0*/  @!P0 BRA `(.L_x_13591) ;  /* 0x0000000000048947 */ /* 0x002fea0003800000 */
[----:B------:R-:W-:Y:S01]  /*15c0*/  BPT.TRAP 0x1 ;  /* 0x000000040000795c */ /* 0x000fe20000300000 */
.L_x_13591:
[----:B------:R1:W2:Y:S01]  /*15d0*/  SYNCS.PHASECHK.TRANS64.TRYWAIT P1, [UR42+0x22830], R10 ;  /* 0x0228300aff0075a7 */ /* 0x0002a2000802016a */
[----:B------:R-:W-:Y:S05]  /*15e0*/  @!P0 BRA `(.L_x_13592) ;  /* 0x0000000000048947 */ /* 0x000fea0003800000 */
[----:B------:R-:W-:Y:S01]  /*15f0*/  BPT.TRAP 0x1 ;  /* 0x000000040000795c */ /* 0x000fe20000300000 */
.L_x_13592:
[----:B--2---:R-:W-:Y:S05]  /*1600*/  @P1 BRA `(.L_x_13593) ;  /* 0x0000000000081947 */ /* 0x004fea0003800000 */
[----:B------:R-:W2:Y:S02]  /*1610*/  SYNCS.PHASECHK.TRANS64.TRYWAIT P1, [UR42+0x22830], R10 ;  /* 0x0228300aff0075a7 */ /* 0x000ea4000802016a */
[----:B--2---:R-:W-:Y:S05]  /*1620*/  @!P1 BRA `(.L_x_13594) ;  /* 0x000000c400d89947 */ /* 0x004fea0003800000 */
.L_x_13593:
        /* <DEDUP_REMOVED lines=38> */
.L_x_13595:
[----:B0-----:R-:W-:Y:S01]  /*1890*/  LOP3.LUT R5, R18, 0xffffff80, RZ, 0xc0, !PT ;  /* 0xffffff8012057812 */ /* 0x001fe200078ec0ff */
[----:B------:R-:W-:Y:S01]  /*18a0*/  UISETP.NE.AND UP0, UPT, UR43, URZ, UPT ;  /* 0x0000003f2b00728c */ /* 0x000fe2000bf05270 */
[----:B------:R-:W-:Y:S01]  /*18b0*/  LEA.HI R17, R17, R16, RZ, 0x2 ;  /* 0x0000001011117211 */ /* 0x000fe200078f10ff */
[----:B------:R-:W-:Y:S01]  /*18c0*/  ULDC UR14, c[0x0][0x288] ;  /* 0x0000a200000e7ab9 */ /* 0x000fe20000000800 */
[----:B------:R-:W-:Y:S01]  /*18d0*/  LEA.HI R8, R19, R19, RZ, 0x1 ;  /* 0x0000001313087211 */ /* 0x000fe200078f08ff */
[----:B------:R-:W-:Y:S01]  /*18e0*/  IMAD.IADD R5, R16, 0x1, -R5 ;  /* 0x0000000110057824 */ /* 0x000fe200078e0a05 */
[----:B------:R-:W-:Y:S01]  /*18f0*/  LOP3.LUT R17, R17, 0xfffffffc, RZ, 0xc0, !PT ;  /* 0xfffffffc11117812 */ /* 0x000fe200078ec0ff */
[----:B------:R-:W-:Y:S01]  /*1900*/  ULDC UR7, c[0x0][0x988] ;  /* 0x0002620000077ab9 */ /* 0x000fe20000000800 */
[----:B------:R-:W-:Y:S02]  /*1910*/  LOP3.LUT R8, R8, 0x3fffffe, RZ, 0xc0, !PT ;  /* 0x03fffffe08087812 */ /* 0x000fe400078ec0ff */
[----:B------:R-:W-:Y:S01]  /*1920*/  SHF.R.S32.HI R4, RZ, 0x1f, R5 ;  /* 0x0000001fff047819 */ /* 0x000fe20000011405 */
[----:B------:R-:W-:Y:S01]  /*1930*/  IMAD.IADD R17, R16, 0x1, -R17 ;  /* 0x0000000110117824 */ /* 0x000fe200078e0a11 */
[----:B------:R-:W-:Y:S01]  /*1940*/  PLOP3.LUT P1, PT, PT, PT, UP0, 0x80, 0x0 ;  /* 0x000000000000781c */ /* 0x000fe20003f2f008 */
[----:B------:R-:W-:Y:S01]  /*1950*/  IMAD.IADD R8, R19, 0x1, -R8 ;  /* 0x0000000113087824 */ /* 0x000fe200078e0a08 */
[CC--:B------:R-:W-:Y:S01]  /*1960*/  LEA.HI R7, R4.reuse, R5.reuse, RZ, 0x2 ;  /* 0x0000000504077211 */ /* 0x0c0fe200078f10ff */
[----:B------:R-:W-:Y:S01]  /*1970*/  @UP0 ULDC UR4, c[0x0][0x44c] ;  /* 0x0001130000040ab9 */ /* 0x000fe20000000800 */
[----:B------:R-:W-:-:S02]  /*1980*/  LEA.HI R6, R4, R5, RZ, 0x5 ;  /* 0x0000000504067211 */ /* 0x000fc400078f28ff */
[--C-:B------:R-:W-:Y:S02]  /*1990*/  SHF.R.S32.HI R4, RZ, 0x2, R7.reuse ;  /* 0x00000002ff047819 */ /* 0x100fe40000011407 */
[----:B------:R-:W-:Y:S02]  /*19a0*/  SHF.R.S32.HI R9, RZ, 0x1f, R7 ;  /* 0x0000001fff097819 */ /* 0x000fe40000011407 */
[----:B------:R-:W-:Y:S02]  /*19b0*/  SHF.R.S32.HI R6, RZ, 0x5, R6 ;  /* 0x00000005ff067819 */ /* 0x000fe40000011406 */
[----:B------:R-:W-:Y:S02]  /*19c0*/  LEA.HI R9, R9, R4, RZ, 0x3 ;  /* 0x0000000409097211 */ /* 0x000fe400078f18ff */
[----:B------:R-:W-:Y:S02]  /*19d0*/  LEA.HI R11, R17, R17, RZ, 0x1 ;  /* 0x00000011110b7211 */ /* 0x000fe400078f08ff */
[----:B------:R-:W-:-:S02]  /*19e0*/  LEA R12, R6, UR45, 0x4 ;  /* 0x0000002d060c7c11 */ /* 0x000fc4000f8e20ff */
[----:B------:R-:W-:Y:S02]  /*19f0*/  LOP3.LUT R9, R9, 0xfffffff8, RZ, 0xc0, !PT ;  /* 0xfffffff809097812 */ /* 0x000fe400078ec0ff */
[----:B------:R-:W-:Y:S02]  /*1a00*/  LOP3.LUT R6, R11, 0x1ffffffe, RZ, 0xc0, !PT ;  /* 0x1ffffffe0b067812 */ /* 0x000fe400078ec0ff */
[----:B------:R-:W-:Y:S02]  /*1a10*/  IADD3 R9, R12, R4, -R9 ;  /* 0x000000040c097210 */ /* 0x000fe40007ffe809 */
[----:B------:R-:W-:Y:S01]  /*1a20*/  PLOP3.LUT P2, PT, PT, PT, UP0, 0x80, 0x0 ;  /* 0x000000000000781c */ /* 0x000fe20003f4f008 */
[----:B------:R-:W-:Y:S01]  /*1a30*/  IMAD.IADD R6, R17, 0x1, -R6 ;  /* 0x0000000111067824 */ /* 0x000fe200078e0a06 */
[----:B------:R-:W-:-:S05]  /*1a40*/  LEA R9, R8, R9, 0x6 ;  /* 0x0000000908097211 */ /* 0x000fca00078e30ff */
[----:B------:R-:W-:-:S04]  /*1a50*/  IMAD R6, R6, 0x8, R9 ;  /* 0x0000000806067824 */ /* 0x000fc800078e0209 */
[----:B------:R-:W-:Y:S01]  /*1a60*/  @P1 IMAD.HI.U32 R4, R6, UR4, RZ ;  /* 0x0000000406041c27 */ /* 0x000fe2000f8e00ff */
[----:B------:R-:W-:-:S03]  /*1a70*/  @UP0 ULDC UR4, c[0x0][0x450] ;  /* 0x0001140000040ab9 */ /* 0x000fc60000000800 */
[----:B------:R-:W-:Y:S01]  /*1a80*/  IMAD.MOV.U32 R9, RZ, RZ, R6 ;  /* 0x000000ffff097224 */ /* 0x000fe200078e0006 */
[----:B------:R-:W-:Y:S01]  /*1a90*/  @P2 SHF.R.U32.HI R9, RZ, UR4, R4 ;  /* 0x00000004ff092c19 */ /* 0x000fe20008011604 */
[----:B------:R-:W-:Y:S01]  /*1aa0*/  UIMAD UR4, UR46, -0x60, UR44 ;  /* 0xffffffa02e0478a4 */ /* 0x000fe2000f8e022c */
[----:B------:R-:W-:-:S03]  /*1ab0*/  LOP3.LUT R4, R7, 0x7ffffffc, RZ, 0xc0, !PT ;  /* 0x7ffffffc07047812 */ /* 0x000fc600078ec0ff */
[----:B------:R-:W0:Y:S01]  /*1ac0*/  SHFL.IDX PT, R8, R9, RZ, 0x1c1f ;  /* 0x001c1fff09087589 */ /* 0x000e2200000e0000 */
[----:B------:R-:W-:Y:S01]  /*1ad0*/  UIADD3 UR4, UR4, 0x60, URZ ;  /* 0x0000006004047890 */ /* 0x000fe2000fffe03f */
[----:B------:R-:W-:Y:S01]  /*1ae0*/  IMAD.IADD R7, R5, 0x1, -R4 ;  /* 0x0000000105077824 */ /* 0x000fe200078e0a04 */
[----:B------:R-:W-:-:S04]  /*1af0*/  MOV R5, UR14 ;  /* 0x0000000e00057c02 */ /* 0x000fc80008000f00 */
[----:B------:R-:W-:Y:S01]  /*1b00*/  IMAD.U32 R12, RZ, RZ, UR4 ;  /* 0x00000004ff0c7e24 */ /* 0x000fe2000f8e00ff */
[----:B------:R-:W-:-:S03]  /*1b10*/  UIADD3 UR4, UR42, 0x22840, URZ ;  /* 0x000228402a047890 */ /* 0x000fc6000fffe03f */
[----:B------:R-:W-:Y:S01]  /*1b20*/  IMAD R4, R7, -0x2, R12 ;  /* 0xfffffffe07047824 */ /* 0x000fe200078e020c */
[----:B------:R-:W-:-:S04]  /*1b30*/  UPRMT UR4, UR25, 0x654, UR4 ;  /* 0x0000065419047896 */ /* 0x000fc80008000004 */
[----:B------:R-:W-:-:S05]  /*1b40*/  IADD3 R5, R4, 0x1, -R5 ;  /* 0x0000000104057810 */ /* 0x000fca0007ffe805 */
[----:B------:R-:W-:Y:S01]  /*1b50*/  SYNCS.ARRIVE.TRANS64.RED.A1T0 RZ, [UR4], RZ ;  /* 0x000000ffffff79a7 */ /* 0x000fe20008100404 */
        /* <DEDUP_REMOVED lines=72> */
[----:B------:R-:W0:Y:S04]  /*1fe0*/  SHFL.IDX PT, R8, R9, 0x1, 0x1c1f ;  /* 0x003c1f0009087f89 */ /* 0x000e2800000e0000 */
[----:B------:R-:W2:Y:S01]  /*1ff0*/  SHFL.BFLY PT, R12, R11, 0x2, 0x1f ;  /* 0x0c401f000b0c7f89 */ /* 0x000ea200000e0000 */
[----:B0-----:R-:W-:Y:S02]  /*2000*/  VIADDMNMX R4, R8, R5, R4, PT ;  /* 0x0000000508047246 */ /* 0x001fe40003800104 */
[----:B--2---:R-:W-:Y:S02]  /*2010*/  FMNMX.FTZ R12, R11, R12, !PT ;  /* 0x0000000c0b0c7209 */ /* 0x004fe40007810000 */
[----:B------:R-:W-:-:S02]  /*2020*/  ISETP.GT.AND P1, PT, R4, RZ, PT ;  /* 0x000000ff0400720c */ /* 0x000fc40003f24270 */
[C---:B------:R-:W-:Y:S01]  /*2030*/  ISETP.GT.AND P2, PT, R4.reuse, 0x1, PT ;  /* 0x000000010400780c */ /* 0x040fe20003f44270 */
[----:B------:R-:W0:Y:S01]  /*2040*/  SHFL.BFLY PT, R13, R12, 0x1, 0x1f ;  /* 0x0c201f000c0d7f89 */ /* 0x000e2200000e0000 */
[----:B------:R-:W-:Y:S02]  /*2050*/  ISETP.GT.AND P3, PT, R4, 0x8, PT ;  /* 0x000000080400780c */ /* 0x000fe40003f64270 */
[----:B------:R-:W-:Y:S02]  /*2060*/  FSEL R26, R26, -INF , P1 ;  /* 0xff8000001a1a7808 */ /* 0x000fe40000800000 */
[----:B------:R-:W-:Y:S02]  /*2070*/  FSEL R27, R27, -INF , P2 ;  /* 0xff8000001b1b7808 */ /* 0x000fe40001000000 */
[----:B------:R-:W-:Y:S02]  /*2080*/  ISETP.GT.AND P4, PT, R4, 0x9, PT ;  /* 0x000000090400780c */ /* 0x000fe40003f84270 */
[----:B------:R-:W-:-:S02]  /*2090*/  FSEL R30, R30, -INF , P3 ;  /* 0xff8000001e1e7808 */ /* 0x000fc40001800000 */
[----:B------:R-:W-:Y:S02]  /*20a0*/  FMNMX.FTZ R5, R26, R27, !PT ;  /* 0x0000001b1a057209 */ /* 0x000fe40007810000 */
[----:B------:R-:W-:Y:S02]  /*20b0*/  ISETP.GT.AND P1, PT, R4, 0x10, PT ;  /* 0x000000100400780c */ /* 0x000fe40003f24270 */
[----:B------:R-:W-:Y:S02]  /*20c0*/  FSEL R31, R31, -INF , P4 ;  /* 0xff8000001f1f7808 */ /* 0x000fe40002000000 */
[----:B------:R-:W-:Y:S02]  /*20d0*/  FSEL R34, R34, -INF , P1 ;  /* 0xff80000022227808 */ /* 0x000fe40000800000 */
[----:B------:R-:W-:-:S04]  /*20e0*/  ISETP.GT.AND P1, PT, R4, 0x18, PT ;  /* 0x000000180400780c */ /* 0x000fc80003f24270 */
[----:B------:R-:W-:Y:S02]  /*20f0*/  FSEL R38, R38, -INF , P1 ;  /* 0xff80000026267808 */ /* 0x000fe40000800000 */
[----:B0-----:R-:W-:Y:S02]  /*2100*/  FMNMX.FTZ R8, R12, R13, !PT ;  /* 0x0000000d0c087209 */ /* 0x001fe40007810000 */
[----:B------:R-:W-:Y:S02]  /*2110*/  FMNMX.FTZ R12, R30, R5, !PT ;  /* 0x000000051e0c7209 */ /* 0x000fe40007810000 */
[C---:B------:R-:W-:Y:S01]  /*2120*/  FSETP.NEU.FTZ.AND P2, PT, R8.reuse, -INF , PT ;  /* 0xff8000000800780b */ /* 0x040fe20003f5d000 */
[----:B------:R-:W-:Y:S01]  /*2130*/  FMUL.FTZ R9, R8, UR7 ;  /* 0x0000000708097c20 */ /* 0x000fe20008410000 */
[----:B------:R-:W-:Y:S02]  /*2140*/  FMNMX.FTZ R5, R31, R12, !PT ;  /* 0x0000000c1f057209 */ /* 0x000fe40007810000 */
[----:B------:R-:W-:-:S02]  /*2150*/  ISETP.GT.AND P1, PT, R4, 0x20, PT ;  /* 0x000000200400780c */ /* 0x000fc40003f24270 */
[----:B------:R-:W-:Y:S02]  /*2160*/  FSEL R11, R9, RZ, P2 ;  /* 0x000000ff090b7208 */ /* 0x000fe40001000000 */
[----:B------:R-:W-:Y:S02]  /*2170*/  ISETP.GT.AND P2, PT, R4, 0x11, PT ;  /* 0x000000110400780c */ /* 0x000fe40003f44270 */
[----:B------:R-:W-:Y:S01]  /*2180*/  FMNMX.FTZ R12, R34, R5, !PT ;  /* 0x00000005220c7209 */ /* 0x000fe20007810000 */
[--C-:B------:R-:W-:Y:S01]  /*2190*/  FFMA.FTZ R24, R24, UR7, -R11.reuse ;  /* 0x0000000718187c23 */ /* 0x100fe2000801080b */
[----:B------:R-:W-:Y:S01]  /*21a0*/  FSEL R35, R35, -INF , P2 ;  /* 0xff80000023237808 */ /* 0x000fe20001000000 */
[--C-:B------:R-:W-:Y:S01]  /*21b0*/  FFMA.FTZ R25, R25, UR7, -R11.reuse ;  /* 0x0000000719197c23 */ /* 0x100fe2000801080b */
[----:B------:R-:W-:Y:S01]  /*21c0*/  ISETP.GT.AND P2, PT, R4, 0x19, PT ;  /* 0x000000190400780c */ /* 0x000fe20003f44270 */
[--C-:B------:R-:W-:Y:S01]  /*21d0*/  FFMA.FTZ R28, R28, UR7, -R11.reuse ;  /* 0x000000071c1c7c23 */ /* 0x100fe2000801080b */
[----:B------:R-:W-:Y:S01]  /*21e0*/  FMNMX.FTZ R5, R35, R12, !PT ;  /* 0x0000000c23057209 */ /* 0x000fe20007810000 */
        /* <DEDUP_REMOVED lines=8> */
[----:B------:R-:W0:Y:S01]  /*2270*/  MUFU.EX2 R25, R25 ;  /* 0x0000001900197308 */ /* 0x000e220000000800 */
[----:B------:R-:W-:Y:S01]  /*2280*/  FMNMX.FTZ R5, R39, R12, !PT ;  /* 0x0000000c27057209 */ /* 0x000fe20007810000 */
[--C-:B------:R-:W-:Y:S01]  /*2290*/  FFMA.FTZ R36, R36, UR7, -R11.reuse ;  /* 0x0000000724247c23 */ /* 0x100fe2000801080b */
        /* <DEDUP_REMOVED lines=13> */
[----:B------:R-:W2:Y:S01]  /*2370*/  MUFU.EX2 R29, R29 ;  /* 0x0000001d001d7308 */ /* 0x000ea20000000800 */
        /* <DEDUP_REMOVED lines=15> */
[----:B------:R-:W4:Y:S01]  /*2470*/  MUFU.EX2 R33, R33 ;  /* 0x0000002100217308 */ /* 0x000f220000000800 */
        /* <DEDUP_REMOVED lines=15> */
[----:B------:R-:W5:Y:S01]  /*2570*/  MUFU.EX2 R37, R37 ;  /* 0x0000002500257308 */ /* 0x000f620000000800 */
        /* <DEDUP_REMOVED lines=9> */
[----:B------:R-:W1:Y:S01]  /*2610*/  MUFU.EX2 R41, R41 ;  /* 0x0000002900297308 */ /* 0x000e620000000800 */
        /* <DEDUP_REMOVED lines=9> */
[----:B------:R-:W3:Y:S01]  /*26b0*/  MUFU.EX2 R45, R45 ;  /* 0x0000002d002d7308 */ /* 0x000ee20000000800 */
[----:B------:R-:W-:Y:S02]  /*26c0*/  ISETP.GT.AND P2, PT, R4, 0x59, PT ;  /* 0x000000590400780c */ /* 0x000fe40003f44270 */
[----:B------:R-:W-:Y:S02]  /*26d0*/  FSEL R70, R70, -INF , P1 ;  /* 0xff80000046467808 */ /* 0x000fe40000800000 */
[----:B------:R-:W-:-:S02]  /*26e0*/  FMNMX.FTZ R5, R67, R12, !PT ;  /* 0x0000000c43057209 */ /* 0x000fc40007810000 */
[----:B------:R-:W-:Y:S01]  /*26f0*/  FSEL R71, R71, -INF , P2 ;  /* 0xff80000047477808 */ /* 0x000fe20001000000 */
[----:B------:R-:W-:Y:S01]  /*2700*/  MUFU.EX2 R48, R48 ;  /* 0x0000003000307308 */ /* 0x000fe20000000800 */
[----:B------:R-:W-:Y:S02]  /*2710*/  FMNMX.FTZ R4, R70, R5, !PT ;  /* 0x0000000546047209 */ /* 0x000fe40007810000 */
[----:B0-----:R-:W-:Y:S02]  /*2720*/  F2FP.F16.F32.PACK_AB R168, R25, R24 ;  /* 0x0000001819a8723e */ /* 0x001fe400000000ff */
[----:B------:R-:W-:Y:S02]  /*2730*/  FMNMX.FTZ R4, R71, R4, !PT ;  /* 0x0000000447047209 */ /* 0x000fe40007810000 */
[----:B--2---:R-:W-:Y:S01]  /*2740*/  F2FP.F16.F32.PACK_AB R170, R29, R28 ;  /* 0x0000001c1daa723e */ /* 0x004fe200000000ff */
[----:B------:R-:W0:Y:S01]  /*2750*/  MUFU.EX2 R49, R49 ;  /* 0x0000003100317308 */ /* 0x000e220000000800 */
[----:B----4-:R-:W-:Y:S01]  /*2760*/  F2FP.F16.F32.PACK_AB R164, R33, R32 ;  /* 0x0000002021a4723e */ /* 0x010fe200000000ff */
[----:B------:R-:W2:Y:S01]  /*2770*/  SHFL.BFLY PT, R5, R4, 0x2, 0x1f ;  /* 0x0c401f0004057f89 */ /* 0x000ea200000e0000 */
[----:B-----5:R-:W-:-:S02]  /*2780*/  F2FP.F16.F32.PACK_AB R166, R37, R36 ;  /* 0x0000002425a6723e */ /* 0x020fc400000000ff */
[----:B-1----:R-:W-:Y:S02]  /*2790*/  F2FP.F16.F32.PACK_AB R160, R41, R40 ;  /* 0x0000002829a0723e */ /* 0x002fe400000000ff */
[----:B---3--:R-:W-:Y:S01]  /*27a0*/  F2FP.F16.F32.PACK_AB R162, R45, R44 ;  /* 0x0000002c2da2723e */ /* 0x008fe200000000ff */
[----:B------:R-:W-:Y:S08]  /*27b0*/  MUFU.EX2 R52, R52 ;  /* 0x0000003400347308 */ /* 0x000ff00000000800 */
[----:B------:R-:W1:Y:S01]  /*27c0*/  MUFU.EX2 R53, R53 ;  /* 0x0000003500357308 */ /* 0x000e620000000800 */
[----:B0-----:R-:W-:-:S07]  /*27d0*/  F2FP.F16.F32.PACK_AB R156, R49, R48 ;  /* 0x00000030319c723e */ /* 0x001fce00000000ff */
[----:B------:R-:W-:Y:S01]  /*27e0*/  MUFU.EX2 R56, R56 ;  /* 0x0000003800387308 */ /* 0x000fe20000000800 */
[----:B--2---:R-:W-:-:S05]  /*27f0*/  FMNMX.FTZ R5, R4, R5, !PT ;  /* 0x0000000504057209 */ /* 0x004fca0007810000 */
[----:B------:R-:W0:Y:S02]  /*2800*/  SHFL.BFLY PT, R4, R5, 0x1, 0x1f ;  /* 0x0c201f0005047f89 */ /* 0x000e2400000e0000 */
[----:B------:R-:W2:Y:S01]  /*2810*/  MUFU.EX2 R57, R57 ;  /* 0x0000003900397308 */ /* 0x000ea20000000800 */
[----:B-1----:R-:W-:-:S07]  /*2820*/  F2FP.F16.F32.PACK_AB R158, R53, R52 ;  /* 0x00000034359e723e */ /* 0x002fce00000000ff */
[----:B------:R-:W-:Y:S08]  /*2830*/  MUFU.EX2 R60, R60 ;  /* 0x0000003c003c7308 */ /* 0x000ff00000000800 */
[----:B------:R-:W1:Y:S01]  /*2840*/  MUFU.EX2 R61, R61 ;  /* 0x0000003d003d7308 */ /* 0x000e620000000800 */
[----:B--2---:R-:W-:Y:S02]  /*2850*/  F2FP.F16.F32.PACK_AB R152, R57, R56 ;  /* 0x000000383998723e */ /* 0x004fe400000000ff */
[----:B0-----:R-:W-:Y:S01]  /*2860*/  FMNMX.FTZ R9, R5, R4, !PT ;  /* 0x0000000405097209 */ /* 0x001fe20007810000 */
[----:B------:R-:W-:-:S04]  /*2870*/  FADD.FTZ R5, R24, R25 ;  /* 0x0000001918057221 */ /* 0x000fc80000010000 */
[----:B------:R-:W-:Y:S01]  /*2880*/  MUFU.EX2 R64, R64 ;  /* 0x0000004000407308 */ /* 0x000fe20000000800 */
[C---:B------:R-:W-:Y:S01]  /*2890*/  FSETP.NEU.FTZ.AND P1, PT, R9.reuse, -INF , PT ;  /* 0xff8000000900780b */ /* 0x040fe20003f3d000 */
[----:B------:R-:W-:Y:S01]  /*28a0*/  FMUL.FTZ R4, R9, UR7 ;  /* 0x0000000709047c20 */ /* 0x000fe20008410000 */
[----:B------:R-:W-:-:S04]  /*28b0*/  FADD.FTZ R12, R28, R5 ;  /* 0x000000051c0c7221 */ /* 0x000fc80000010000 */
[----:B------:R-:W-:Y:S01]  /*28c0*/  FSEL R4, R4, RZ, P1 ;  /* 0x000000ff04047208 */ /* 0x000fe20000800000 */
[----:B------:R-:W-:Y:S01]  /*28d0*/  FADD.FTZ R5, R29, R12 ;  /* 0x0000000c1d057221 */ /* 0x000fe20000010000 */
[----:B------:R-:W-:Y:S01]  /*28e0*/  MUFU.EX2 R65, R65 ;  /* 0x0000004100417308 */ /* 0x000fe20000000800 */
[----:B-1----:R-:W-:Y:S02]  /*28f0*/  F2FP.F16.F32.PACK_AB R154, R61, R60 ;  /* 0x0000003c3d9a723e */ /* 0x002fe400000000ff */
        /* <DEDUP_REMOVED lines=12> */
[----:B------:R-:W-:Y:S01]  /*29c0*/  FADD.FTZ R12, R32, R5 ;  /* 0x00000005200c7221 */ /* 0x000fe20000010000 */
[--C-:B------:R-:W-:Y:S01]  /*29d0*/  FFMA.FTZ R47, R47, UR7, -R4.reuse ;  /* 0x000000072f2f7c23 */ /* 0x100fe20008010804 */
[----:B------:R-:W0:Y:S01]  /*29e0*/  MUFU.EX2 R27, R27 ;  /* 0x0000001b001b7308 */ /* 0x000e220000000800 */
[----:B------:R-:W-:Y:S01]  /*29f0*/  FFMA.FTZ R50, R50, UR7, -R4 ;  /* 0x0000000732327c23 */ /* 0x000fe20008010804 */
[----:B------:R-:W-:Y:S01]  /*2a00*/  FADD.FTZ R5, R33, R12 ;  /* 0x0000000c21057221 */ /* 0x000fe20000010000 */
[--C-:B------:R-:W-:Y:S01]  /*2a10*/  FFMA.FTZ R51, R51, UR7, -R4.reuse ;  /* 0x0000000733337c23 */ /* 0x100fe20008010804 */
[--C-:B------:R-:W-:Y:S01]  /*2a20*/  FFMA.FTZ R54, R54, UR7, -R4.reuse ;  /* 0x0000000736367c23 */ /* 0x100fe20008010804 */
[--C-:B------:R-:W-:Y:S01]  /*2a30*/  FFMA.FTZ R55, R55, UR7, -R4.reuse ;  /* 0x0000000737377c23 */ /* 0x100fe20008010804 */
[----:B------:R-:W-:Y:S01]  /*2a40*/  FADD.FTZ R12, R36, R5 ;  /* 0x00000005240c7221 */ /* 0x000fe20000010000 */
[--C-:B------:R-:W-:Y:S01]  /*2a50*/  FFMA.FTZ R58, R58, UR7, -R4.reuse ;  /* 0x000000073a3a7c23 */ /* 0x100fe20008010804 */
[----:B------:R-:W1:Y:S01]  /*2a60*/  MUFU.EX2 R30, R30 ;  /* 0x0000001e001e7308 */ /* 0x000e620000000800 */
[----:B------:R-:W-:Y:S01]  /*2a70*/  FFMA.FTZ R59, R59, UR7, -R4 ;  /* 0x000000073b3b7c23 */ /* 0x000fe20008010804 */
[----:B------:R-:W-:Y:S01]  /*2a80*/  FADD.FTZ R5, R37, R12 ;  /* 0x0000000c25057221 */ /* 0x000fe20000010000 */
[--C-:B------:R-:W-:Y:S01]  /*2a90*/  FFMA.FTZ R62, R62, UR7, -R4.reuse ;  /* 0x000000073e3e7c23 */ /* 0x100fe20008010804 */
[--C-:B------:R-:W-:Y:S01]  /*2aa0*/  FFMA.FTZ R63, R63, UR7, -R4.reuse ;  /* 0x000000073f3f7c23 */ /* 0x100fe20008010804 */
[--C-:B------:R-:W-:Y:S01]  /*2ab0*/  FFMA.FTZ R66, R66, UR7, -R4.reuse ;  /* 0x0000000742427c23 */ /* 0x100fe20008010804 */
[----:B------:R-:W-:Y:S01]  /*2ac0*/  FADD.FTZ R12, R40, R5 ;  /* 0x00000005280c7221 */ /* 0x000fe20000010000 */
[----:B------:R-:W-:Y:S01]  /*2ad0*/  FFMA.FTZ R67, R67, UR7, -R4 ;  /* 0x0000000743437c23 */ /* 0x000fe20008010804 */
[----:B------:R-:W2:Y:S01]  /*2ae0*/  MUFU.EX2 R31, R31 ;  /* 0x0000001f001f7308 */ /* 0x000ea20000000800 */
[----:B0-----:R-:W-:Y:S01]  /*2af0*/  FADD.FTZ R13, R26, R27 ;  /* 0x0000001b1a0d7221 */ /* 0x001fe20000010000 */
[----:B------:R-:W-:Y:S01]  /*2b00*/  FADD.FTZ R5, R41, R12 ;  /* 0x0000000c29057221 */ /* 0x000fe20000010000 */
[--C-:B------:R-:W-:Y:S01]  /*2b10*/  FFMA.FTZ R70, R70, UR7, -R4.reuse ;  /* 0x0000000746467c23 */ /* 0x100fe20008010804 */
[----:B------:R-:W-:Y:S01]  /*2b20*/  FFMA.FTZ R4, R71, UR7, -R4 ;  /* 0x0000000747047c23 */ /* 0x000fe20008010804 */
[----:B------:R-:W-:Y:S01]  /*2b30*/  F2FP.F16.F32.PACK_AB R169, R27, R26 ;  /* 0x0000001a1ba9723e */ /* 0x000fe200000000ff */
[----:B------:R-:W-:Y:S01]  /*2b40*/  FADD.FTZ R12, R44, R5 ;  /* 0x000000052c0c7221 */ /* 0x000fe20000010000 */
[----:B------:R-:W-:Y:S01]  /*2b50*/  F2FP.F16.F32.PACK_AB R172, R65, R64 ;  /* 0x0000004041ac723e */ /* 0x000fe200000000ff */
[----:B------:R-:W0:Y:S01]  /*2b60*/  MUFU.EX2 R34, R34 ;  /* 0x0000002200227308 */ /* 0x000e220000000800 */
[----:B-1----:R-:W-:Y:S01]  /*2b70*/  FADD.FTZ R14, R30, R13 ;  /* 0x0000000d1e0e7221 */ /* 0x002fe20000010000 */
[----:B------:R-:W-:-:S04]  /*2b80*/  FADD.FTZ R5, R45, R12 ;  /* 0x0000000c2d057221 */ /* 0x000fc80000010000 */
[----:B------:R-:W-:Y:S02]  /*2b90*/  FADD.FTZ R12, R48, R5 ;  /* 0x00000005300c7221 */ /* 0x000fe40000010000 */
[----:B------:R-:W1:Y:S01]  /*2ba0*/  MUFU.EX2 R35, R35 ;  /* 0x0000002300237308 */ /* 0x000e620000000800 */
[----:B--2---:R-:W-:Y:S01]  /*2bb0*/  FADD.FTZ R13, R31, R14 ;  /* 0x0000000e1f0d7221 */ /* 0x004fe20000010000 */
[----:B------:R-:W-:Y:S01]  /*2bc0*/  FADD.FTZ R5, R49, R12 ;  /* 0x0000000c31057221 */ /* 0x000fe20000010000 */
[----:B------:R-:W-:-:S03]  /*2bd0*/  F2FP.F16.F32.PACK_AB R171, R31, R30 ;  /* 0x0000001e1fab723e */ /* 0x000fc600000000ff */
[----:B------:R-:W-:Y:S02]  /*2be0*/  FADD.FTZ R12, R52, R5 ;  /* 0x00000005340c7221 */ /* 0x000fe40000010000 */
[----:B------:R-:W2:Y:S01]  /*2bf0*/  MUFU.EX2 R38, R38 ;  /* 0x0000002600267308 */ /* 0x000ea20000000800 */
[----:B0-----:R-:W-:Y:S01]  /*2c00*/  FADD.FTZ R14, R34, R13 ;  /* 0x0000000d220e7221 */ /* 0x001fe20000010000 */
[----:B------:R-:W-:-:S04]  /*2c10*/  FADD.FTZ R5, R53, R12 ;  /* 0x0000000c35057221 */ /* 0x000fc80000010000 */
[----:B------:R-:W-:Y:S02]  /*2c20*/  FADD.FTZ R12, R56, R5 ;  /* 0x00000005380c7221 */ /* 0x000fe40000010000 */
[----:B------:R-:W0:Y:S01]  /*2c30*/  MUFU.EX2 R39, R39 ;  /* 0x0000002700277308 */ /* 0x000e220000000800 */
[----:B-1----:R-:W-:Y:S01]  /*2c40*/  FADD.FTZ R13, R35, R14 ;  /* 0x0000000e230d7221 */ /* 0x002fe20000010000 */
[----:B------:R-:W-:Y:S01]  /*2c50*/  FADD.FTZ R5, R57, R12 ;  /* 0x0000000c39057221 */ /* 0x000fe20000010000 */
[----:B------:R-:W-:-:S03]  /*2c60*/  F2FP.F16.F32.PACK_AB R165, R35, R34 ;  /* 0x0000002223a5723e */ /* 0x000fc600000000ff */
[----:B------:R-:W-:Y:S02]  /*2c70*/  FADD.FTZ R12, R60, R5 ;  /* 0x000000053c0c7221 */ /* 0x000fe40000010000 */
[----:B------:R-:W1:Y:S01]  /*2c80*/  MUFU.EX2 R42, R42 ;  /* 0x0000002a002a7308 */ /* 0x000e620000000800 */
[----:B--2---:R-:W-:Y:S01]  /*2c90*/  FADD.FTZ R14, R38, R13 ;  /* 0x0000000d260e7221 */ /* 0x004fe20000010000 */
[----:B------:R-:W-:-:S04]  /*2ca0*/  FADD.FTZ R5, R61, R12 ;  /* 0x0000000c3d057221 */ /* 0x000fc80000010000 */
[----:B------:R-:W-:Y:S02]  /*2cb0*/  FADD.FTZ R12, R64, R5 ;  /* 0x00000005400c7221 */ /* 0x000fe40000010000 */
[----:B------:R-:W2:Y:S01]  /*2cc0*/  MUFU.EX2 R43, R43 ;  /* 0x0000002b002b7308 */ /* 0x000ea20000000800 */
[----:B0-----:R-:W-:Y:S01]  /*2cd0*/  FADD.FTZ R13, R39, R14 ;  /* 0x0000000e270d7221 */ /* 0x001fe20000010000 */
        /* <DEDUP_REMOVED lines=37> */
[----:B------:R1:W2:Y:S01]  /*2f30*/  MUFU.EX2 R175, R4 ;  /* 0x0000000400af7308 */ /* 0x0002a20000000800 */
        /* <DEDUP_REMOVED lines=8> */
[----:B------:R-:W-:Y:S01]  /*2fc0*/  BPT.TRAP 0x1 ;  /* 0x000000040000795c */ /* 0x000fe20000300000 */
.L_x_13596:
[----:B------:R0:W1:Y:S01]  /*2fd0*/  SYNCS.PHASECHK.TRANS64.TRYWAIT P1, [UR42+0x22850], R10 ;  /* 0x0228500aff0075a7 */ /* 0x000062000802016a */
[----:B------:R-:W-:Y:S05]  /*2fe0*/  @!P0 BRA `(.L_x_13597) ;  /* 0x0000000000048947 */ /* 0x000fea0003800000 */
[----:B------:R-:W-:Y:S01]  /*2ff0*/  BPT.TRAP 0x1 ;  /* 0x000000040000795c */ /* 0x000fe20000300000 */
.L_x_13597:
[----:B-1----:R-:W-:Y:S05]  /*3000*/  @P1 BRA `(.L_x_13598) ;  /* 0x0000000000081947 */ /* 0x002fea0003800000 */
[----:B------:R-:W1:Y:S02]  /*3010*/  SYNCS.PHASECHK.TRANS64.TRYWAIT P1, [UR42+0x22850], R10 ;  /* 0x0228500aff0075a7 */ /* 0x000e64000802016a */
[----:B-1----:R-:W-:Y:S05]  /*3020*/  @!P1 BRA `(.L_x_13599) ;  /* 0x000000ac00709947 */ /* 0x002fea0003800000 */
.L_x_13598:
        /* <DEDUP_REMOVED lines=47> */
.L_x_13600:
[----:B------:R-:W2:Y:S01]  /*3320*/  S2UR UR4, SR_CTAID.X ;  /* 0x00000000000479c3 */ /* 0x000ea20000002500 */
[----:B------:R-:W-:Y:S02]  /*3330*/  UISETP.NE.AND UP0, UPT, UR43, URZ, UPT ;  /* 0x0000003f2b00728c */ /* 0x000fe4000bf05270 */
[----:B------:R-:W-:-:S09]  /*3340*/  UIADD3 UR27, UR46, -0x2, URZ ;  /* 0xfffffffe2e1b7890 */ /* 0x000fd2000fffe03f */
[----:B------:R-:W-:Y:S01]  /*3350*/  @UP0 ULDC UR11, c[0x0][0x450] ;  /* 0x00011400000b0ab9 */ /* 0x000fe20000000800 */
[----:B--2---:R-:W-:-:S03]  /*3360*/  USHF.L.U32 UR10, UR4, 0x7, URZ ;  /* 0x00000007040a7899 */ /* 0x004fc6000800063f */
[----:B------:R-:W-:Y:S02]  /*3370*/  @UP0 ULDC UR4, c[0x0][0x44c] ;  /* 0x0001130000040ab9 */ /* 0x000fe40000000800 */
[----:B------:R-:W-:-:S04]  /*3380*/  UIMAD.WIDE.U32 UR4, UR10, UR4, URZ ;  /* 0x000000040a0472a5 */ /* 0x000fc8000f8e003f */
[----:B------:R-:W-:-:S04]  /*3390*/  @UP0 USHF.R.U32.HI UR10, URZ, UR11, UR5 ;  /* 0x0000000b3f0a0299 */ /* 0x000fc80008011605 */
[----:B------:R-:W-:Y:S02]  /*33a0*/  UIADD3 UR4, UR10, -UR14, UR44 ;  /* 0x8000000e0a047290 */ /* 0x000fe4000fffe02c */
[----:B------:R-:W-:Y:S02]  /*33b0*/  UIADD3 UR10, UR42, 0x22860, URZ ;  /* 0x000228602a0a7890 */ /* 0x000fe4000fffe03f */
[----:B------:R-:W-:Y:S02]  /*33c0*/  UIMAD.WIDE UR4, UR4, 0x2aaaaaab, URZ ;  /* 0x2aaaaaab040478a5 */ /* 0x000fe4000f8e023f */
[----:B------:R-:W-:Y:S02]  /*33d0*/  UPRMT UR10, UR25, 0x654, UR10 ;  /* 0x00000654190a7896 */ /* 0x000fe4000800000a */
[----:B------:R-:W-:-:S04]  /*33e0*/  USHF.R.U32.HI UR4, URZ, 0x1f, UR5 ;  /* 0x0000001f3f047899 */ /* 0x000fc80008011605 */
[----:B------:R-:W-:-:S03]  /*33f0*/  ULEA.HI.SX32 UR4, UR5, UR4, 0x1c ;  /* 0x0000000405047291 */ /* 0x000fc6000f8fe23f */
[----:B------:R-:W-:Y:S01]  /*3400*/  SYNCS.ARRIVE.TRANS64.RED.A1T0 RZ, [UR10], RZ ;  /* 0x000000ffffff79a7 */ /* 0x000fe2000810040a */
[----:B------:R-:W-:Y:S01]  /*3410*/  UISETP.LT.AND UP0, UPT, UR41, UR4, UPT ;  /* 0x000000042900728c */ /* 0x000fe2000bf01270 */
[----:B------:R-:W-:-:S03]  /*3420*/  UMOV UR5, URZ ;  /* 0x0000003f00057c82 */ /* 0x000fc60008000000 */
[----:B------:R-:W-:-:S03]  /*3430*/  USEL UR26, UR41, UR4, !UP0 ;  /* 0x00000004291a7287 */ /* 0x000fc6000c000000 */
[----:B------:R-:W-:Y:S01]  /*3440*/  UMOV UR4, URZ ;  /* 0x0000003f00047c82 */ /* 0x000fe20008000000 */
[----:B------:R-:W-:-:S06]  /*3450*/  UISETP.GE.AND UP0, UPT, UR27, UR26, UPT ;  /* 0x0000001a1b00728c */ /* 0x000fcc000bf06270 */
[----:B------:R-:W-:-:S13]  /*3460*/  PLOP3.LUT P1, PT, PT, PT, UP0, 0x80, 0x0 ;  /* 0x000000000000781c */ /* 0x000fda0003f2f008 */
[----:B------:R-:W-:Y:S05]  /*3470*/  @!P1 BRA `(.L_x_13601) ;  /* 0x0000002400289947 */ /* 0x000fea0003800000 */
[----:B------:R-:W-:Y:S01]  /*3480*/  IMAD.MOV.U32 R12, RZ, RZ, R9 ;  /* 0x000000ffff0c7224 */ /* 0x000fe200078e0009 */
[----:B------:R-:W-:Y:S01]  /*3490*/  UMOV UR5, URZ ;  /* 0x0000003f00057c82 */ /* 0x000fe20008000000 */
[----:B-1----:R-:W-:Y:S01]  /*34a0*/  IMAD.MOV.U32 R11, RZ, RZ, R8 ;  /* 0x000000ffff0b7224 */ /* 0x002fe200078e0008 */
[----:B------:R-:W-:Y:S01]  /*34b0*/  UMOV UR4, URZ ;  /* 0x0000003f00047c82 */ /* 0x000fe20008000000 */
[----:B------:R-:W-:Y:S01]  /*34c0*/  ULDC UR29, c[0x0][0x288] ;  /* 0x0000a200001d7ab9 */ /* 0x000fe20000000800 */
[----:B------:R-:W-:Y:S01]  /*34d0*/  ULDC UR30, c[0x0][0x2f0] ;  /* 0x0000bc00001e7ab9 */ /* 0x000fe20000000800 */
[----:B------:R-:W-:-:S05]  /*34e0*/  ULDC UR7, c[0x0][0x988] ;  /* 0x0002620000077ab9 */ /* 0x000fca0000000800 */
.L_x_13612:
[----:B------:R-:W-:-:S04]  /*34f0*/  UIADD3 UR4, UR4, 0x1, URZ ;  /* 0x0000000104047890 */ /* 0x000fc8000fffe03f */
[----:B------:R-:W-:-:S04]  /*3500*/  UISETP.NE.AND UP0, UPT, UR4, 0x2, UPT ;  /* 0x000000020400788c */ /* 0x000fc8000bf05270 */
[----:B------:R-:W-:Y:S02]  /*3510*/  USEL UR10, URZ, 0x1, UP0 ;  /* 0x000000013f0a7887 */ /* 0x000fe40008000000 */
[----:B------:R-:W-:Y:S02]  /*3520*/  USEL UR4, UR4, URZ, UP0 ;  /* 0x0000003f04047287 */ /* 0x000fe40008000000 */
[----:B------:R-:W-:Y:S01]  /*3530*/  ULOP3.LUT UR5, UR5, UR10, URZ, 0x3c, !UPT ;  /* 0x0000000a05057292 */ /* 0x000fe2000f8e3c3f */
[----:B-12---:R-:W-:Y:S11]  /*3540*/  @!P0 BRA `(.L_x_13602) ;  /* 0x0000000000048947 */ /* 0x006ff60003800000 */
[----:B------:R-:W-:Y:S01]  /*3550*/  BPT.TRAP 0x1 ;  /* 0x000000040000795c */ /* 0x000fe20000300000 */
.L_x_13602:
[----:B------:R-:W-:Y:S01]  /*3560*/  ULEA UR28, UR4, UR42, 0x3 ;  /* 0x0000002a041c7291 */ /* 0x000fe2000f8e183f */
[----:B0-----:R-:W-:-:S05]  /*3570*/  IMAD.U32 R10, RZ, RZ, UR5 ;  /* 0x00000005ff0a7e24 */ /* 0x001fca000f8e00ff */
[----:B------:R-:W-:-:S04]  /*3580*/  SHF.L.U32 R10, R10, 0x1f, RZ ;  /* 0x0000001f0a0a7819 */ /* 0x000fc800000006ff */
[----:B------:R0:W1:Y:S01]  /*3590*/  SYNCS.PHASECHK.TRANS64.TRYWAIT P1, [UR28+0x22830], R10 ;  /* 0x0228300aff0075a7 */ /* 0x000062000802015c */
[----:B------:R-:W-:Y:S05]  /*35a0*/  @!P0 BRA `(.L_x_13603) ;  /* 0x0000000000048947 */ /* 0x000fea0003800000 */
[----:B------:R-:W-:Y:S01]  /*35b0*/  BPT.TRAP 0x1 ;  /* 0x000000040000795c */ /* 0x000fe20000300000 */
.L_x_13603:
[----:B-1----:R-:W-:Y:S05]  /*35c0*/  @P1 BRA `(.L_x_13604) ;  /* 0x0000000000081947 */ /* 0x002fea0003800000 */
[----:B------:R-:W1:Y:S02]  /*35d0*/  SYNCS.PHASECHK.TRANS64.TRYWAIT P1, [UR28+0x22830], R10 ;  /* 0x0228300aff0075a7 */ /* 0x000e64000802015c */
[----:B-1----:R-:W-:Y:S05]  /*35e0*/  @!P1 BRA `(.L_x_13605) ;  /* 0x000000a800189947 */ /* 0x002fea0003800000 */
.L_x_13604:
[----:B------:R-:W-:Y:S01]  /*35f0*/  UIMAD UR10, UR4, 0x300, UR6 ;  /* 0x00000300040a78a4 */ /* 0x000fe2000f8e0206 */
[----:B------:R-:W-:Y:S01]  /*3600*/  WARPGROUP.ARRIVE ;  /* 0x00000000000079c5 */ /* 0x000fe20000000000 */
[----:B------:R-:W-:Y:S01]  /*3610*/  UMOV UR11, 0x40000040 ;  /* 0x40000040000b7882 */ /* 0x000fe20000000000 */
[----:B------:R-:W-:Y:S01]  /*3620*/  UMOV UR15, 0x40000040 ;  /* 0x40000040000f7882 */ /* 0x000fe20000000000 */
[----:B------:R-:W-:Y:S01]  /*3630*/  UIADD3 UR14, UR10, 0x2, URZ ;  /* 0x000000020a0e7890 */ /* 0x000fe2000fffe03f */
[----:B------:R-:W-:Y:S01]  /*3640*/  IADD3 R0, -R2, 0xb, RZ ;  /* 0x0000000b02007810 */ /* 0x000fe20007ffe1ff */
        /* <DEDUP_REMOVED lines=18> */
.L_x_13606:
[----:B------:R-:W-:Y:S01]  /*3770*/  UISETP.NE.AND UP0, UPT, UR43, URZ, UPT ;  /* 0x0000003f2b00728c */ /* 0x000fe2000bf05270 */
[----:B------:R-:W-:Y:S01]  /*3780*/  IMAD.MOV.U32 R13, RZ, RZ, R6 ;  /* 0x000000ffff0d7224 */ /* 0x000fe200078e0006 */
[----:B------:R-:W-:Y:S01]  /*3790*/  MOV R16, 0xfffffffe ;  /* 0xfffffffe00107802 */ /* 0x000fe20000000f00 */
[----:B------:R-:W-:-:S03]  /*37a0*/  IMAD.U32 R14, RZ, RZ, UR30 ;  /* 0x0000001eff0e7e24 */ /* 0x000fc6000f8e00ff */
[----:B------:R-:W-:Y:S02]  /*37b0*/  PLOP3.LUT P1, PT, PT, PT, UP0, 0x80, 0x0 ;  /* 0x000000000000781c */ /* 0x000fe40003f2f008 */
[----:B------:R-:W-:-:S03]  /*37c0*/  PLOP3.LUT P2, PT, PT, PT, UP0, 0x80, 0x0 ;  /* 0x000000000000781c */ /* 0x000fc60003f4f008 */
[----:B------:R-:W-:-:S08]  /*37d0*/  @UP0 ULDC UR10, c[0x0][0x44c] ;  /* 0x00011300000a0ab9 */ /* 0x000fd00000000800 */
[----:B------:R-:W-:Y:S01]  /*37e0*/  @P1 IMAD.HI.U32 R8, R6, UR10, RZ ;  /* 0x0000000a06081c27 */ /* 0x000fe2000f8e00ff */
[----:B------:R-:W-:-:S04]  /*37f0*/  @UP0 ULDC UR10, c[0x0][0x450] ;  /* 0x00011400000a0ab9 */ /* 0x000fc80000000800 */
[----:B------:R-:W-:Y:S01]  /*3800*/  @P2 SHF.R.U32.HI R13, RZ, UR10, R8 ;  /* 0x0000000aff0d2c19 */ /* 0x000fe20008011608 */
[----:B------:R-:W-:Y:S02]  /*3810*/  UMOV UR10, 0x1 ;  /* 0x00000001000a7882 */ /* 0x000fe40000000000 */
[----:B------:R-:W-:Y:S02]  /*3820*/  UIMAD UR10, UR27, -0x60, UR10 ;  /* 0xffffffa01b0a78a4 */ /* 0x000fe4000f8e020a */
[----:B------:R-:W1:Y:S04]  /*3830*/  SHFL.IDX PT, R8, R13, 0x1, 0x1c1f ;  /* 0x003c1f000d087f89 */ /* 0x000e6800000e0000 */
[----:B------:R-:W-:Y:S01]  /*3840*/  IMAD R19, R7, R16, UR10 ;  /* 0x0000000a07137e24 */ /* 0x000fe2000f8e0210 */
        /* <DEDUP_REMOVED lines=77> */
[----:B------:R-:W1:Y:S04]  /*3d20*/  SHFL.IDX PT, R14, R13, RZ, 0x1c1f ;  /* 0x001c1fff0d0e7589 */ /* 0x000e6800000e0000 */
[----:B------:R-:W3:Y:S01]  /*3d30*/  SHFL.BFLY PT, R18, R9, 0x2, 0x1f ;  /* 0x0c401f0009127f89 */ /* 0x000ee200000e0000 */
[----:B-1----:R-:W-:Y:S02]  /*3d40*/  IADD3 R19, R14, -UR29, R19 ;  /* 0x8000001d0e137c10 */ /* 0x002fe4000fffe013 */
[----:B---3--:R-:W-:Y:S02]  /*3d50*/  FMNMX.FTZ R18, R9, R18, !PT ;  /* 0x0000001209127209 */ /* 0x008fe40007810000 */
[----:B------:R-:W-:-:S02]  /*3d60*/  ISETP.GT.AND P1, PT, R19, RZ, PT ;  /* 0x000000ff1300720c */ /* 0x000fc40003f24270 */
[C---:B------:R-:W-:Y:S01]  /*3d70*/  ISETP.GT.AND P2, PT, R19.reuse, 0x1, PT ;  /* 0x000000011300780c */ /* 0x040fe20003f44270 */
[----:B------:R-:W1:Y:S01]  /*3d80*/  SHFL.BFLY PT, R15, R18, 0x1, 0x1f ;  /* 0x0c201f00120f7f89 */ /* 0x000e6200000e0000 */
[----:B------:R-:W-:Y:S02]  /*3d90*/  FSEL R152, R152, -INF , P1 ;  /* 0xff80000098987808 */ /* 0x000fe40000800000 */
        /* <DEDUP_REMOVED lines=11> */
[----:B-1----:R-:W-:Y:S02]  /*3e50*/  FMNMX.FTZ R9, R18, R15, !PT ;  /* 0x0000000f12097209 */ /* 0x002fe40007810000 */
[----:B------:R-:W-:Y:S02]  /*3e60*/  FMNMX.FTZ R13, R157, R14, !PT ;  /* 0x0000000e9d0d7209 */ /* 0x000fe40007810000 */
[C---:B------:R-:W-:Y:S01]  /*3e70*/  FSETP.NEU.FTZ.AND P1, PT, R9.reuse, -INF , PT ;  /* 0xff8000000900780b */ /* 0x040fe20003f3d000 */
[----:B------:R-:W-:Y:S01]  /*3e80*/  FMUL.FTZ R15, R9, UR7 ;  /* 0x00000007090f7c20 */ /* 0x000fe20008410000 */
[----:B------:R-:W-:Y:S02]  /*3e90*/  ISETP.GT.AND P3, PT, R19, 0x18, PT ;  /* 0x000000181300780c */ /* 0x000fe40003f64270 */
[----:B------:R-:W-:-:S02]  /*3ea0*/  FSEL R161, R161, -INF , P2 ;  /* 0xff800000a1a17808 */ /* 0x000fc40001000000 */
        /* <DEDUP_REMOVED lines=28> */
[----:B------:R1:W-:Y:S01]  /*4070*/  MUFU.EX2 R15, R18 ;  /* 0x00000012000f7308 */ /* 0x0003e20000000800 */
        /* <DEDUP_REMOVED lines=9> */
[--C-:B-1----:R-:W-:Y:S01]  /*4110*/  FFMA.FTZ R18, R8, UR7, -R13.reuse ;  /* 0x0000000708127c23 */ /* 0x102fe2000801080d */
        /* <DEDUP_REMOVED lines=13> */
[----:B------:R-:W-:Y:S01]  /*41f0*/  FFMA.FTZ R175, R198, UR7, -R13 ;  /* 0x00000007c6af7c23 */ /* 0x000fe2000801080d */
[----:B------:R-:W-:Y:S01]  /*4200*/  FMNMX.FTZ R17, R177, R8, !PT ;  /* 0x00000008b1117209 */ /* 0x000fe20007810000 */
[----:B------:R-:W-:Y:S01]  /*4210*/  MUFU.EX2 R16, R16 ;  /* 0x0000001000107308 */ /* 0x000fe20000000800 */
[----:B------:R-:W-:-:S02]  /*4220*/  ISETP.GT.AND P3, PT, R19, 0x40, PT ;  /* 0x000000401300780c */ /* 0x000fc40003f64270 */
[----:B------:R-:W-:Y:S02]  /*4230*/  FSEL R181, R181, -INF , P2 ;  /* 0xff800000b5b57808 */ /* 0x000fe40001000000 */
[----:B------:R-:W-:Y:S02]  /*4240*/  FMNMX.FTZ R8, R180, R17, !PT ;  /* 0x00000011b4087209 */ /* 0x000fe40007810000 */
[----:B------:R-:W-:Y:S01]  /*4250*/  ISETP.GT.AND P2, PT, R19, 0x41, PT ;  /* 0x000000411300780c */ /* 0x000fe20003f44270 */
[----:B------:R-:W-:Y:S01]  /*4260*/  MUFU.EX2 R20, R20 ;  /* 0x0000001400147308 */ /* 0x000fe20000000800 */
[----:B------:R-:W-:Y:S02]  /*4270*/  FSEL R184, R184, -INF , P3 ;  /* 0xff800000b8b87808 */ /* 0x000fe40001800000 */
[----:B------:R-:W-:Y:S02]  /*4280*/  FMNMX.FTZ R17, R181, R8, !PT ;  /* 0x00000008b5117209 */ /* 0x000fe40007810000 */
[----:B------:R-:W-:-:S02]  /*4290*/  ISETP.GT.AND P3, PT, R19, 0x48, PT ;  /* 0x000000481300780c */ /* 0x000fc40003f64270 */
[----:B------:R-:W-:Y:S01]  /*42a0*/  FSEL R185, R185, -INF , P2 ;  /* 0xff800000b9b97808 */ /* 0x000fe20001000000 */
[----:B------:R-:W-:Y:S01]  /*42b0*/  MUFU.EX2 R23, R23 ;  /* 0x0000001700177308 */ /* 0x000fe20000000800 */
[----:B------:R-:W-:Y:S02]  /*42c0*/  FMNMX.FTZ R8, R184, R17, !PT ;  /* 0x00000011b8087209 */ /* 0x000fe40007810000 */
[----:B------:R-:W-:Y:S02]  /*42d0*/  ISETP.GT.AND P2, PT, R19, 0x49, PT ;  /* 0x000000491300780c */ /* 0x000fe40003f44270 */
[----:B------:R-:W-:Y:S02]  /*42e0*/  FSEL R188, R188, -INF , P3 ;  /* 0xff800000bcbc7808 */ /* 0x000fe40001800000 */
[----:B------:R-:W-:Y:S01]  /*42f0*/  FMNMX.FTZ R21, R185, R8, !PT ;  /* 0x00000008b9157209 */ /* 0x000fe20007810000 */
[----:B------:R1:W-:Y:S01]  /*4300*/  MUFU.EX2 R17, R163 ;  /* 0x000000a300117308 */ /* 0x0003e20000000800 */
[----:B------:R-:W-:-:S02]  /*4310*/  ISETP.GT.AND P3, PT, R19, 0x50, PT ;  /* 0x000000501300780c */ /* 0x000fc40003f64270 */
[----:B------:R-:W-:Y:S02]  /*4320*/  FSEL R189, R189, -INF , P2 ;  /* 0xff800000bdbd7808 */ /* 0x000fe40001000000 */
[----:B------:R-:W-:Y:S02]  /*4330*/  FMNMX.FTZ R8, R188, R21, !PT ;  /* 0x00000015bc087209 */ /* 0x000fe40007810000 */
[----:B------:R-:W-:Y:S01]  /*4340*/  ISETP.GT.AND P2, PT, R19, 0x51, PT ;  /* 0x000000511300780c */ /* 0x000fe20003f44270 */
[----:B------:R-:W-:Y:S01]  /*4350*/  MUFU.EX2 R170, R170 ;  /* 0x000000aa00aa7308 */ /* 0x000fe20000000800 */
[----:B------:R-:W-:Y:S01]  /*4360*/  FSEL R192, R192, -INF , P3 ;  /* 0xff800000c0c07808 */ /* 0x000fe20001800000 */
[----:B-1----:R-:W-:Y:S01]  /*4370*/  FFMA.FTZ R163, R190, UR7, -R13 ;  /* 0x00000007bea37c23 */ /* 0x002fe2000801080d */
[----:B------:R-:W-:Y:S02]  /*4380*/  FMNMX.FTZ R21, R189, R8, !PT ;  /* 0x00000008bd157209 */ /* 0x000fe40007810000 */
[----:B------:R-:W-:-:S02]  /*4390*/  ISETP.GT.AND P3, PT, R19, 0x58, PT ;  /* 0x000000581300780c */ /* 0x000fc40003f64270 */
[----:B------:R-:W-:Y:S01]  /*43a0*/  FSEL R193, R193, -INF , P2 ;  /* 0xff800000c1c17808 */ /* 0x000fe20001000000 */
[----:B------:R-:W-:Y:S01]  /*43b0*/  MUFU.EX2 R171, R171 ;  /* 0x000000ab00ab7308 */ /* 0x000fe20000000800 */
[----:B------:R-:W-:Y:S01]  /*43c0*/  FMNMX.FTZ R8, R192, R21, !PT ;  /* 0x00000015c0087209 */ /* 0x000fe20007810000 */
[----:B------:R-:W-:Y:S01]  /*43d0*/  FFMA.FTZ R21, R186, UR7, -R13 ;  /* 0x00000007ba157c23 */ /* 0x000fe2000801080d */
[----:B------:R-:W-:Y:S02]  /*43e0*/  ISETP.GT.AND P2, PT, R19, 0x59, PT ;  /* 0x000000591300780c */ /* 0x000fe40003f44270 */
[----:B------:R-:W-:Y:S02]  /*43f0*/  FSEL R196, R196, -INF , P3 ;  /* 0xff800000c4c47808 */ /* 0x000fe40001800000 */
[----:B------:R-:W-:Y:S01]  /*4400*/  FMNMX.FTZ R19, R193, R8, !PT ;  /* 0x00000008c1137209 */ /* 0x000fe20007810000 */
[----:B------:R-:W-:Y:S01]  /*4410*/  MUFU.EX2 R166, R166 ;  /* 0x000000a600a67308 */ /* 0x000fe20000000800 */
[----:B------:R-:W-:-:S02]  /*4420*/  FSEL R197, R197, -INF , P2 ;  /* 0xff800000c5c57808 */ /* 0x000fc40001000000 */
[----:B------:R-:W-:-:S04]  /*4430*/  FMNMX.FTZ R8, R196, R19, !PT ;  /* 0x00000013c4087209 */ /* 0x000fc80007810000 */
[----:B------:R-:W-:Y:S01]  /*4440*/  FMNMX.FTZ R8, R197, R8, !PT ;  /* 0x00000008c5087209 */ /* 0x000fe20007810000 */
[----:B------:R-:W-:Y:S04]  /*4450*/  MUFU.EX2 R22, R22 ;  /* 0x0000001600167308 */ /* 0x000fe80000000800 */
[----:B------:R-:W1:Y:S04]  /*4460*/  SHFL.BFLY PT, R19, R8, 0x2, 0x1f ;  /* 0x0c401f0008137f89 */ /* 0x000e6800000e0000 */
        /* <DEDUP_REMOVED lines=10> */
[--C-:B------:R-:W-:Y:S01]  /*4510*/  FFMA.FTZ R19, R194, UR7, -R13.reuse ;  /* 0x00000007c2137c23 */ /* 0x100fe2000801080d */
[----:B------:R-:W-:-:S02]  /*4520*/  FFMA.FTZ R13, R199, UR7, -R13 ;  /* 0x00000007c70d7c23 */ /* 0x000fc4000801080d */
[C---:B------:R-:W-:Y:S01]  /*4530*/  FSETP.NEU.FTZ.AND P2, PT, R8.reuse, -INF , PT ;  /* 0xff8000000800780b */ /* 0x040fe20003f5d000 */
[----:B------:R-:W-:Y:S02]  /*4540*/  FMUL.FTZ R154, R8, UR7 ;  /* 0x00000007089a7c20 */ /* 0x000fe40008410000 */
[----:B------:R-:W-:Y:S03]  /*4550*/  MUFU.EX2 R19, R19 ;  /* 0x0000001300137308 */ /* 0x000fe60000000800 */
[----:B------:R-:W-:-:S05]  /*4560*/  FSEL R154, R154, RZ, P2 ;  /* 0x000000ff9a9a7208 */ /* 0x000fca0001000000 */
[--C-:B------:R-:W-:Y:S01]  /*4570*/  FFMA.FTZ R183, R152, UR7, -R154.reuse ;  /* 0x0000000798b77c23 */ /* 0x100fe2000801089a */
[--C-:B------:R-:W-:Y:S01]  /*4580*/  FFMA.FTZ R152, R153, UR7, -R154.reuse ;  /* 0x0000000799987c23 */ /* 0x100fe2000801089a */
[----:B------:R-:W-:Y:S01]  /*4590*/  FSEL R153, R9, RZ, P1 ;  /* 0x000000ff09997208 */ /* 0x000fe20000800000 */
[--C-:B------:R-:W-:Y:S01]  /*45a0*/  FFMA.FTZ R156, R156, UR7, -R154.reuse ;  /* 0x000000079c9c7c23 */ /* 0x100fe2000801089a */
[--C-:B------:R-:W-:Y:S01]  /*45b0*/  FFMA.FTZ R157, R157, UR7, -R154.reuse ;  /* 0x000000079d9d7c23 */ /* 0x100fe2000801089a */
[----:B------:R-:W-:Y:S01]  /*45c0*/  FFMA.FTZ R158, R160, UR7, -R154 ;  /* 0x00000007a09e7c23 */ /* 0x000fe2000801089a */
[----:B------:R-:W-:Y:S01]  /*45d0*/  MUFU.EX2 R183, R183 ;  /* 0x000000b700b77308 */ /* 0x000fe20000000800 */
[----:B------:R-:W-:Y:S01]  /*45e0*/  FADD.FTZ R153, -R153, R12 ;  /* 0x0000000c99997221 */ /* 0x000fe20000010100 */
[----:B------:R-:W-:Y:S01]  /*45f0*/  FSEL R12, R8, RZ, P2 ;  /* 0x000000ff080c7208 */ /* 0x000fe20001000000 */
[--C-:B------:R-:W-:Y:S01]  /*4600*/  FFMA.FTZ R161, R161, UR7, -R154.reuse ;  /* 0x00000007a1a17c23 */ /* 0x100fe2000801089a */
[--C-:B------:R-:W-:Y:S01]  /*4610*/  FFMA.FTZ R160, R164, UR7, -R154.reuse ;  /* 0x00000007a4a07c23 */ /* 0x100fe2000801089a */
[----:B------:R-:W-:Y:S01]  /*4620*/  FMUL.FTZ R153, R153, UR7 ;  /* 0x0000000799997c20 */ /* 0x000fe20008410000 */
[--C-:B------:R-:W-:Y:S01]  /*4630*/  FFMA.FTZ R164, R172, UR7, -R154.reuse ;  /* 0x00000007aca47c23 */ /* 0x100fe2000801089a */
        /* <DEDUP_REMOVED lines=18> */
[----:B------:R-:W-:-:S07]  /*4760*/  FFMA.FTZ R197, R197, UR7, -R154 ;  /* 0x00000007c5c57c23 */ /* 0x000fce000801089a */
[----:B------:R-:W4:Y:S01]  /*4770*/  MUFU.EX2 R156, R156 ;  /* 0x0000009c009c7308 */ /* 0x000f220000000800 */
[-C--:B-1----:R-:W-:Y:S01]  /*4780*/  FMUL.FTZ R26, R26, R11.reuse ;  /* 0x0000000b1a1a7220 */ /* 0x082fe20000410000 */
[-C--:B------:R-:W-:Y:S01]  /*4790*/  FMUL.FTZ R27, R27, R11.reuse ;  /* 0x0000000b1b1b7220 */ /* 0x080fe20000410000 */
[-C--:B------:R-:W-:Y:S01]  /*47a0*/  FMUL.FTZ R30, R30, R11.reuse ;  /* 0x0000000b1e1e7220 */ /* 0x080fe20000410000 */
[-C--:B------:R-:W-:Y:S01]  /*47b0*/  FMUL.FTZ R31, R31, R11.reuse ;  /* 0x0000000b1f1f7220 */ /* 0x080fe20000410000 */
[-C--:B------:R-:W-:Y:S01]  /*47c0*/  FMUL.FTZ R34, R34, R11.reuse ;  /* 0x0000000b22227220 */ /* 0x080fe20000410000 */
[-C--:B------:R-:W-:Y:S01]  /*47d0*/  FMUL.FTZ R35, R35, R11.reuse ;  /* 0x0000000b23237220 */ /* 0x080fe20000410000 */
[----:B------:R-:W-:Y:S01]  /*47e0*/  FMUL.FTZ R38, R38, R11 ;  /* 0x0000000b26267220 */ /* 0x000fe20000410000 */
[----:B------:R-:W1:Y:S01]  /*47f0*/  MUFU.EX2 R157, R157 ;  /* 0x0000009d009d7308 */ /* 0x000e620000000800 */
[----:B---3--:R-:W-:Y:S01]  /*4800*/  FFMA.FTZ R187, R12, R4, R183 ;  /* 0x000000040cbb7223 */ /* 0x008fe200000100b7 */
[----:B------:R-:W-:Y:S01]  /*4810*/  FFMA.FTZ R4, R11, R5, R14 ;  /* 0x000000050b047223 */ /* 0x000fe2000001000e */
[-C--:B------:R-:W-:Y:S01]  /*4820*/  FMUL.FTZ R24, R24, R12.reuse ;  /* 0x0000000c18187220 */ /* 0x080fe20000410000 */
[-C--:B------:R-:W-:Y:S01]  /*4830*/  FMUL.FTZ R25, R25, R12.reuse ;  /* 0x0000000c19197220 */ /* 0x080fe20000410000 */
[----:B------:R-:W-:Y:S01]  /*4840*/  FADD.FTZ R187, R152, R187 ;  /* 0x000000bb98bb7221 */ /* 0x000fe20000010000 */
[----:B------:R-:W-:Y:S01]  /*4850*/  FADD.FTZ R180, R15, R4 ;  /* 0x000000040fb47221 */ /* 0x000fe20000010000 */
[----:B------:R-:W-:Y:S01]  /*4860*/  FFMA.FTZ R4, R184, UR7, -R154 ;  /* 0x00000007b8047c23 */ /* 0x000fe2000801089a */
[----:B------:R-:W3:Y:S01]  /*4870*/  MUFU.EX2 R158, R158 ;  /* 0x0000009e009e7308 */ /* 0x000ee20000000800 */
[----:B----4-:R-:W-:Y:S01]  /*4880*/  FADD.FTZ R186, R156, R187 ;  /* 0x000000bb9cba7221 */ /* 0x010fe20000010000 */
[----:B------:R-:W-:Y:S01]  /*4890*/  FADD.FTZ R153, R155, R180 ;  /* 0x000000b49b997221 */ /* 0x000fe20000010000 */
[----:B------:R-:W-:Y:S01]  /*48a0*/  F2FP.F16.F32.PACK_AB R155, R18, R155 ;  /* 0x0000009b129b723e */ /* 0x000fe200000000ff */
[----:B------:R-:W-:Y:S01]  /*48b0*/  FFMA.FTZ R180, R188, UR7, -R154 ;  /* 0x00000007bcb47c23 */ /* 0x000fe2000801089a */
[----:B------:R-:W-:Y:S01]  /*48c0*/  F2FP.F16.F32.PACK_AB R152, R152, R183 ;  /* 0x000000b79898723e */ /* 0x000fe200000000ff */
[----:B------:R-:W-:Y:S01]  /*48d0*/  FADD.FTZ R153, R18, R153 ;  /* 0x0000009912997221 */ /* 0x000fe20000010000 */
[----:B------:R-:W-:Y:S01]  /*48e0*/  FMUL.FTZ R28, R28, R12 ;  /* 0x0000000c1c1c7220 */ /* 0x000fe20000410000 */
[----:B------:R-:W4:Y:S01]  /*48f0*/  MUFU.EX2 R161, R161 ;  /* 0x000000a100a17308 */ /* 0x000f220000000800 */
[C---:B-1----:R-:W-:Y:S01]  /*4900*/  FADD.FTZ R187, R157.reuse, R186 ;  /* 0x000000ba9dbb7221 */ /* 0x042fe20000010000 */
[----:B------:R-:W-:Y:S01]  /*4910*/  FADD.FTZ R186, R16, R153 ;  /* 0x0000009910ba7221 */ /* 0x000fe20000010000 */
[----:B------:R-:W-:Y:S01]  /*4920*/  F2FP.F16.F32.PACK_AB R154, R157, R156 ;  /* 0x0000009c9d9a723e */ /* 0x000fe200000000ff */
        /* <DEDUP_REMOVED lines=16> */
[----:B------:R-:W-:Y:S01]  /*4a30*/  F2FP.F16.F32.PACK_AB R161, R174, R21 ;  /* 0x00000015aea1723e */ /* 0x000fe200000000ff */
[-C--:B------:R-:W-:Y:S01]  /*4a40*/  FMUL.FTZ R49, R49, R12.reuse ;  /* 0x0000000c31317220 */ /* 0x080fe20000410000 */
[-C--:B------:R-:W-:Y:S01]  /*4a50*/  FMUL.FTZ R52, R52, R12.reuse ;  /* 0x0000000c34347220 */ /* 0x080fe20000410000 */
[-C--:B------:R-:W-:Y:S01]  /*4a60*/  FMUL.FTZ R53, R53, R12.reuse ;  /* 0x0000000c35357220 */ /* 0x080fe20000410000 */
[----:B------:R-:W4:Y:S01]  /*4a70*/  MUFU.EX2 R168, R168 ;  /* 0x000000a800a87308 */ /* 0x000f220000000800 */
[----:B-1----:R-:W-:Y:S01]  /*4a80*/  FADD.FTZ R184, R160, R153 ;  /* 0x00000099a0b87221 */ /* 0x002fe20000010000 */
[----:B------:R-:W-:Y:S01]  /*4a90*/  FADD.FTZ R153, R159, R186 ;  /* 0x000000ba9f997221 */ /* 0x000fe20000010000 */
[----:B------:R-:W-:Y:S01]  /*4aa0*/  F2FP.F16.F32.PACK_AB R159, R20, R159 ;  /* 0x0000009f149f723e */ /* 0x000fe200000000ff */
[-C--:B------:R-:W-:Y:S01]  /*4ab0*/  FMUL.FTZ R56, R56, R12.reuse ;  /* 0x0000000c38387220 */ /* 0x080fe20000410000 */
[-C--:B------:R-:W-:Y:S01]  /*4ac0*/  FMUL.FTZ R57, R57, R12.reuse ;  /* 0x0000000c39397220 */ /* 0x080fe20000410000 */
[-C--:B------:R-:W-:Y:S01]  /*4ad0*/  FMUL.FTZ R60, R60, R12.reuse ;  /* 0x0000000c3c3c7220 */ /* 0x080fe20000410000 */
[----:B------:R-:W-:Y:S01]  /*4ae0*/  FMUL.FTZ R61, R61, R12 ;  /* 0x0000000c3d3d7220 */ /* 0x000fe20000410000 */
[----:B------:R-:W1:Y:S01]  /*4af0*/  MUFU.EX2 R169, R169 ;  /* 0x000000a900a97308 */ /* 0x000e620000000800 */
        /* <DEDUP_REMOVED lines=19> */
[----:B------:R-:W-:Y:S01]  /*4c30*/  F2FP.F16.F32.PACK_AB R169, R170, R23 ;  /* 0x00000017aaa9723e */ /* 0x000fe200000000ff */
        /* <DEDUP_REMOVED lines=12> */
[----:B----4-:R-:W-:Y:S01]  /*4d00*/  FADD.FTZ R157, R173, R18 ;  /* 0x00000012ad9d7221 */ /* 0x010fe20000010000 */
        /* <DEDUP_REMOVED lines=18> */
[----:B------:R-:W-:Y:S01]  /*4e30*/  FMUL.FTZ R129, R129, R12 ;  /* 0x0000000c81817220 */ /* 0x000fe20000410000 */
[----:B------:R-:W-:Y:S01]  /*4e40*/  FADD.FTZ R14, R170, R185 ;  /* 0x000000b9aa0e7221 */ /* 0x000fe20000010000 */
[----:B------:R-:W-:Y:S01]  /*4e50*/  F2FP.F16.F32.PACK_AB R170, R173, R164 ;  /* 0x000000a4adaa723e */ /* 0x000fe200000000ff */
[----:B------:R-:W-:Y:S01]  /*4e60*/  FMUL.FTZ R132, R132, R12 ;  /* 0x0000000c84847220 */ /* 0x000fe20000410000 */
[----:B------:R-:W3:Y:S01]  /*4e70*/  MUFU.EX2 R176, R176 ;  /* 0x000000b000b07308 */ /* 0x000ee20000000800 */
[----:B------:R-:W-:Y:S01]  /*4e80*/  FADD.FTZ R183, R171, R14 ;  /* 0x0000000eabb77221 */ /* 0x000fe20000010000 */
[----:B-1----:R-:W-:Y:S01]  /*4e90*/  FADD.FTZ R14, R172, R157 ;  /* 0x0000009dac0e7221 */ /* 0x002fe20000010000 */
[----:B------:R-:W-:Y:S01]  /*4ea0*/  F2FP.F16.F32.PACK_AB R157, R17, R16 ;  /* 0x00000010119d723e */ /* 0x000fe200000000ff */
[-C--:B------:R-:W-:Y:S01]  /*4eb0*/  FMUL.FTZ R133, R133, R12.reuse ;  /* 0x0000000c85857220 */ /* 0x080fe20000410000 */
[C---:B------:R-:W-:Y:S01]  /*4ec0*/  FADD.FTZ R183, R166.reuse, R183 ;  /* 0x000000b7a6b77221 */ /* 0x040fe20000010000 */
[----:B------:R-:W-:Y:S01]  /*4ed0*/  F2FP.F16.F32.PACK_AB R171, R166, R171 ;  /* 0x000000aba6ab723e */ /* 0x000fe200000000ff */
[----:B------:R-:W-:Y:S01]  /*4ee0*/  FMUL.FTZ R136, R136, R12 ;  /* 0x0000000c88887220 */ /* 0x000fe20000410000 */
[----:B------:R-:W1:Y:S01]  /*4ef0*/  MUFU.EX2 R4, R4 ;  /* 0x0000000400047308 */ /* 0x000e620000000800 */
[----:B------:R-:W-:Y:S01]  /*4f00*/  FADD.FTZ R16, R22, R183 ;  /* 0x000000b716107221 */ /* 0x000fe20000010000 */
[C---:B----4-:R-:W-:Y:S01]  /*4f10*/  FADD.FTZ R17, R177.reuse, R14 ;  /* 0x0000000eb1117221 */ /* 0x050fe20000010000 */
[----:B------:R-:W-:Y:S01]  /*4f20*/  F2FP.F16.F32.PACK_AB R164, R177, R172 ;  /* 0x000000acb1a4723e */ /* 0x000fe200000000ff */
[-C--:B------:R-:W-:Y:S01]  /*4f30*/  FMUL.FTZ R137, R137, R12.reuse ;  /* 0x0000000c89897220 */ /* 0x080fe20000410000 */
[----:B------:R-:W-:Y:S01]  /*4f40*/  FADD.FTZ R16, R179, R16 ;  /* 0x00000010b3107221 */ /* 0x000fe20000010000 */
[-C--:B------:R-:W-:Y:S01]  /*4f50*/  FMUL.FTZ R140, R140, R12.reuse ;  /* 0x0000000c8c8c7220 */ /* 0x080fe20000410000 */
[----:B------:R-:W-:Y:S01]  /*4f60*/  FMUL.FTZ R141, R141, R12 ;  /* 0x0000000c8d8d7220 */ /* 0x000fe20000410000 */
[----:B------:R-:W4:Y:S01]  /*4f70*/  MUFU.EX2 R180, R180 ;  /* 0x000000b400b47308 */ /* 0x000f220000000800 */
[----:B---3--:R-:W-:Y:S01]  /*4f80*/  FADD.FTZ R14, R176, R17 ;  /* 0x00000011b00e7221 */ /* 0x008fe20000010000 */
[----:B------:R-:W-:Y:S01]  /*4f90*/  FADD.FTZ R17, R167, R16 ;  /* 0x00000010a7117221 */ /* 0x000fe20000010000 */
[C---:B------:R-:W-:Y:S01]  /*4fa0*/  F2FP.F16.F32.PACK_AB R166, R5.reuse, R176 ;  /* 0x000000b005a6723e */ /* 0x040fe200000000ff */
[----:B------:R-:W-:Y:S01]  /*4fb0*/  FMUL.FTZ R144, R144, R12 ;  /* 0x0000000c90907220 */ /* 0x000fe20000410000 */
[----:B------:R-:W-:Y:S01]  /*4fc0*/  FADD.FTZ R23, R5, R14 ;  /* 0x0000000e05177221 */ /* 0x000fe20000010000 */
[C---:B------:R-:W-:Y:S01]  /*4fd0*/  FADD.FTZ R14, R162.reuse, R17 ;  /* 0x00000011a20e7221 */ /* 0x040fe20000010000 */
[----:B------:R-:W-:Y:S01]  /*4fe0*/  F2FP.F16.F32.PACK_AB R167, R162, R167 ;  /* 0x000000a7a2a7723e */ /* 0x000fe200000000ff */
[----:B------:R-:W3:Y:S01]  /*4ff0*/  MUFU.EX2 R15, R189 ;  /* 0x000000bd000f7308 */ /* 0x000ee20000000800 */
[----:B-1----:R-:W-:Y:S01]  /*5000*/  FADD.FTZ R16, R4, R23 ;  /* 0x0000001704107221 */ /* 0x002fe20000010000 */
[----:B------:R-:W-:Y:S01]  /*5010*/  FADD.FTZ R17, R21, R14 ;  /* 0x0000000e15117221 */ /* 0x000fe20000010000 */
[----:B------:R-:W-:Y:S01]  /*5020*/  F2FP.F16.F32.PACK_AB R160, R181, R4 ;  /* 0x00000004b5a0723e */ /* 0x000fe200000000ff */
[-C--:B------:R-:W-:Y:S01]  /*5030*/  FMUL.FTZ R145, R145, R12.reuse ;  /* 0x0000000c91917220 */ /* 0x080fe20000410000 */
[----:B------:R-:W-:Y:S01]  /*5040*/  FADD.FTZ R23, R181, R16 ;  /* 0x00000010b5177221 */ /* 0x000fe20000010000 */
[----:B------:R-:W-:Y:S01]  /*5050*/  FADD.FTZ R14, R174, R17 ;  /* 0x00000011ae0e7221 */ /* 0x000fe20000010000 */
[-C--:B------:R-:W-:Y:S01]  /*5060*/  FMUL.FTZ R148, R148, R12.reuse ;  /* 0x0000000c94947220 */ /* 0x080fe20000410000 */
[----:B------:R-:W1:Y:S01]  /*5070*/  MUFU.EX2 R192, R192 ;  /* 0x000000c000c07308 */ /* 0x000e620000000800 */
[----:B----4-:R-:W-:Y:S01]  /*5080*/  FADD.FTZ R16, R180, R23 ;  /* 0x00000017b4107221 */ /* 0x010fe20000010000 */
[----:B------:R-:W-:Y:S01]  /*5090*/  FADD.FTZ R5, R163, R14 ;  /* 0x0000000ea3057221 */ /* 0x000fe20000010000 */
[----:B------:R-:W-:Y:S01]  /*50a0*/  F2FP.F16.F32.PACK_AB R163, R178, R163 ;  /* 0x000000a3b2a3723e */ /* 0x000fe200000000ff */
[----:B------:R-:W-:Y:S01]  /*50b0*/  FMUL.FTZ R149, R149, R12 ;  /* 0x0000000c95957220 */ /* 0x000fe20000410000 */
[-C--:B------:R-:W-:Y:S01]  /*50c0*/  FMUL.FTZ R39, R39, R11.reuse ;  /* 0x0000000b27277220 */ /* 0x080fe20000410000 */
[-C--:B------:R-:W-:Y:S01]  /*50d0*/  FMUL.FTZ R42, R42, R11.reuse ;  /* 0x0000000b2a2a7220 */ /* 0x080fe20000410000 */
[-C--:B------:R-:W-:Y:S01]  /*50e0*/  FMUL.FTZ R43, R43, R11.reuse ;  /* 0x0000000b2b2b7220 */ /* 0x080fe20000410000 */
[----:B------:R-:W4:Y:S01]  /*50f0*/  MUFU.EX2 R193, R193 ;  /* 0x000000c100c17308 */ /* 0x000f220000000800 */
[C---:B---3--:R-:W-:Y:S01]  /*5100*/  FADD.FTZ R17, R15.reuse, R16 ;  /* 0x000000100f117221 */ /* 0x048fe20000010000 */
[----:B------:R-:W-:Y:S01]  /*5110*/  FADD.FTZ R16, R178, R5 ;  /* 0x00000005b2107221 */ /* 0x000fe20000010000 */
[----:B------:R-:W-:Y:S01]  /*5120*/  F2FP.F16.F32.PACK_AB R162, R15, R180 ;  /* 0x000000b40fa2723e */ /* 0x000fe200000000ff */
[-C--:B------:R-:W-:Y:S01]  /*5130*/  FMUL.FTZ R46, R46, R11.reuse ;  /* 0x0000000b2e2e7220 */ /* 0x080fe20000410000 */
[-C--:B------:R-:W-:Y:S01]  /*5140*/  FMUL.FTZ R47, R47, R11.reuse ;  /* 0x0000000b2f2f7220 */ /* 0x080fe20000410000 */
[----:B------:R-:W-:Y:S01]  /*5150*/  FADD.FTZ R5, R19, R16 ;  /* 0x0000001013057221 */ /* 0x000fe20000010000 */
        /* <DEDUP_REMOVED lines=42> */
[C---:B---3--:R-:W-:Y:S01]  /*5400*/  FADD.FTZ R4, R197.reuse, R16 ;  /* 0x00000010c5047221 */ /* 0x048fe20000010000 */
[----:B------:R-:W-:Y:S01]  /*5410*/  F2FP.F16.F32.PACK_AB R174, R197, R196 ;  /* 0x000000c4c5ae723e */ /* 0x000fe200000000ff */
[-C--:B------:R-:W-:Y:S01]  /*5420*/  FMUL.FTZ R110, R110, R11.reuse ;  /* 0x0000000b6e6e7220 */ /* 0x080fe20000410000 */
[-C--:B------:R-:W-:Y:S01]  /*5430*/  FMUL.FTZ R111, R111, R11.reuse ;  /* 0x0000000b6f6f7220 */ /* 0x080fe20000410000 */
[-C--:B------:R-:W-:Y:S01]  /*5440*/  FMUL.FTZ R114, R114, R11.reuse ;  /* 0x0000000b72727220 */ /* 0x080fe20000410000 */
[-C--:B------:R-:W-:Y:S01]  /*5450*/  FMUL.FTZ R115, R115, R11.reuse ;  /* 0x0000000b73737220 */ /* 0x080fe20000410000 */
[-C--:B------:R-:W-:Y:S01]  /*5460*/  FMUL.FTZ R118, R118, R11.reuse ;  /* 0x0000000b76767220 */ /* 0x080fe20000410000 */
[----:B------:R-:W-:Y:S01]  /*5470*/  FMUL.FTZ R119, R119, R11 ;  /* 0x0000000b77777220 */ /* 0x000fe20000410000 */
        /* <DEDUP_REMOVED lines=20> */
.L_x_13607:
[----:B------:R1:W3:Y:S01]  /*55c0*/  SYNCS.PHASECHK.TRANS64.TRYWAIT P1, [UR28+0x22850], R10 ;  /* 0x0228500aff0075a7 */ /* 0x0002e2000802015c */
[----:B------:R-:W-:Y:S05]  /*55d0*/  @!P0 BRA `(.L_x_13608) ;  /* 0x0000000000048947 */ /* 0x000fea0003800000 */
[----:B------:R-:W-:Y:S01]  /*55e0*/  BPT.TRAP 0x1 ;  /* 0x000000040000795c */ /* 0x000fe20000300000 */
.L_x_13608:
[----:B---3--:R-:W-:Y:S05]  /*55f0*/  @P1 BRA `(.L_x_13609) ;  /* 0x0000000000081947 */ /* 0x008fea0003800000 */
[----:B------:R-:W3:Y:S02]  /*5600*/  SYNCS.PHASECHK.TRANS64.TRYWAIT P1, [UR28+0x22850], R10 ;  /* 0x0228500aff0075a7 */ /* 0x000ee4000802015c */
[----:B---3--:R-:W-:Y:S05]  /*5610*/  @!P1 BRA `(.L_x_13610) ;  /* 0x0000008800249947 */ /* 0x008fea0003800000 */
.L_x_13609:
[----:B------:R4:W-:Y:S01]  /*5620*/  BAR.SYNC.DEFER_BLOCKING R3, 0x100 ;  /* 0x000400030000751d */ /* 0x0009e20000010000 */
[----:B------:R-:W-:-:S05]  /*5630*/  UIMAD UR14, UR4, 0xc00, UR24 ;  /* 0x00000c00040e78a4 */ /* 0x000fca000f8e0218 */
        /* <DEDUP_REMOVED lines=37> */
.L_x_13611:
[----:B------:R-:W-:Y:S01]  /*5890*/  UISETP.GT.AND UP0, UPT, UR27, UR26, UPT ;  /* 0x0000001a1b00728c */ /* 0x000fe2000bf04270 */
[----:B------:R-:W-:Y:S01]  /*58a0*/  IMAD.MOV.U32 R12, RZ, RZ, R9 ;  /* 0x000000ffff0c7224 */ /* 0x000fe200078e0009 */
[----:B------:R-:W-:Y:S01]  /*58b0*/  UIADD3 UR28, UR28, 0x22860, URZ ;  /* 0x000228601c1c7890 */ /* 0x000fe2000fffe03f */
[----:B---3--:R-:W-:Y:S01]  /*58c0*/  IMAD.MOV.U32 R11, RZ, RZ, R8 ;  /* 0x000000ffff0b7224 */ /* 0x008fe200078e0008 */
[----:B------:R-:W-:Y:S02]  /*58d0*/  UIADD3 UR27, UR27, -0x1, URZ ;  /* 0xffffffff1b1b7890 */ /* 0x000fe4000fffe03f */
[----:B------:R-:W-:Y:S01]  /*58e0*/  PLOP3.LUT P1, PT, PT, PT, UP0, 0x80, 0x0 ;  /* 0x000000000000781c */ /* 0x000fe20003f2f008 */
[----:B------:R-:W-:-:S09]  /*58f0*/  UPRMT UR28, UR25, 0x654, UR28 ;  /* 0x00000654191c7896 */ /* 0x000fd2000800001c */
[----:B------:R-:W-:Y:S03]  /*5900*/  SYNCS.ARRIVE.TRANS64.RED.A1T0 RZ, [UR28], RZ ;  /* 0x000000ffffff79a7 */ /* 0x000fe6000810041c */
[----:B------:R-:W-:Y:S05]  /*5910*/  @P1 BRA `(.L_x_13612) ;  /* 0xffffffd800f41947 */ /* 0x000fea000383ffff */
.L_x_13601:
[----:B------:R-:W-:-:S06]  /*5920*/  UISETP.GE.AND UP0, UPT, UR27, UR41, UPT ;  /* 0x000000291b00728c */ /* 0x000fcc000bf06270 */
[----:B------:R-:W-:-:S13]  /*5930*/  PLOP3.LUT P1, PT, PT, PT, UP0, 0x80, 0x0 ;  /* 0x000000000000781c */ /* 0x000fda0003f2f008 */
[----:B------:R-:W-:Y:S05]  /*5940*/  @!P1 BRA `(.L_x_13613) ;  /* 0x0000001c00349947 */ /* 0x000fea0003800000 */
[----:B------:R-:W-:Y:S01]  /*5950*/  IMAD.MOV.U32 R202, RZ, RZ, R9 ;  /* 0x000000ffffca7224 */ /* 0x000fe200078e0009 */
[----:B------:R-:W-:Y:S01]  /*5960*/  MOV R7, R8 ;  /* 0x0000000800077202 */ /* 0x000fe20000000f00 */
[----:B------:R-:W-:-:S06]  /*5970*/  ULDC UR7, c[0x0][0x988] ;  /* 0x0002620000077ab9 */ /* 0x000fcc0000000800 */
.L_x_13624:
[----:B------:R-:W-:-:S04]  /*5980*/  UIADD3 UR4, UR4, 0x1, URZ ;  /* 0x0000000104047890 */ /* 0x000fc8000fffe03f */
[----:B------:R-:W-:-:S04]  /*5990*/  UISETP.NE.AND UP0, UPT, UR4, 0x2, UPT ;  /* 0x000000020400788c */ /* 0x000fc8000bf05270 */
[----:B------:R-:W-:Y:S02]  /*59a0*/  USEL UR10, URZ, 0x1, UP0 ;  /* 0x000000013f0a7887 */ /* 0x000fe40008000000 */
[----:B------:R-:W-:Y:S02]  /*59b0*/  USEL UR4, UR4, URZ, UP0 ;  /* 0x0000003f04047287 */ /* 0x000fe40008000000 */
[----:B------:R-:W-:Y:S01]  /*59c0*/  ULOP3.LUT UR5, UR5, UR10, URZ, 0x3c, !UPT ;  /* 0x0000000a05057292 */ /* 0x000fe2000f8e3c3f */
[----:B0--3--:R-:W-:Y:S11]  /*59d0*/  @!P0 BRA `(.L_x_13614) ;  /* 0x0000000000048947 */ /* 0x009ff60003800000 */
[----:B------:R-:W-:Y:S01]  /*59e0*/  BPT.TRAP 0x1 ;  /* 0x000000040000795c */ /* 0x000fe20000300000 */
.L_x_13614:
[----:B------:R-:W-:Y:S01]  /*59f0*/  ULEA UR26, UR4, UR42, 0x3 ;  /* 0x0000002a041a7291 */ /* 0x000fe2000f8e183f */
[----:B------:R-:W-:-:S05]  /*5a00*/  IMAD.U32 R6, RZ, RZ, UR5 ;  /* 0x00000005ff067e24 */ /* 0x000fca000f8e00ff */
[----:B------:R-:W-:-:S04]  /*5a10*/  SHF.L.U32 R6, R6, 0x1f, RZ ;  /* 0x0000001f06067819 */ /* 0x000fc800000006ff */
[----:B------:R3:W4:Y:S01]  /*5a20*/  SYNCS.PHASECHK.TRANS64.TRYWAIT P1, [UR26+0x22830], R6 ;  /* 0x02283006ff0075a7 */ /* 0x000722000802015a */
[----:B------:R-:W-:Y:S05]  /*5a30*/  @!P0 BRA `(.L_x_13615) ;  /* 0x0000000000048947 */ /* 0x000fea0003800000 */
[----:B------:R-:W-:Y:S01]  /*5a40*/  BPT.TRAP 0x1 ;  /* 0x000000040000795c */ /* 0x000fe20000300000 */
.L_x_13615:
[----:B----4-:R-:W-:Y:S05]  /*5a50*/  @P1 BRA `(.L_x_13616) ;  /* 0x0000000000081947 */ /* 0x010fea0003800000 */
[----:B------:R-:W4:Y:S02]  /*5a60*/  SYNCS.PHASECHK.TRANS64.TRYWAIT P1, [UR26+0x22830], R6 ;  /* 0x02283006ff0075a7 */ /* 0x000f24000802015a */
[----:B----4-:R-:W-:Y:S05]  /*5a70*/  @!P1 BRA `(.L_x_13617) ;  /* 0x0000008400249947 */ /* 0x010fea0003800000 */
.L_x_13616:
[----:B------:R-:W-:Y:S01]  /*5a80*/  UIMAD UR10, UR4, 0x300, UR6 ;  /* 0x00000300040a78a4 */ /* 0x000fe2000f8e0206 */
[----:B------:R-:W-:Y:S01]  /*5a90*/  WARPGROUP.ARRIVE ;  /* 0x00000000000079c5 */ /* 0x000fe20000000000 */
[----:B------:R-:W-:Y:S01]  /*5aa0*/  UMOV UR11, 0x40000040 ;  /* 0x40000040000b7882 */ /* 0x000fe20000000000 */
[----:B------:R-:W-:Y:S01]  /*5ab0*/  UMOV UR15, 0x40000040 ;  /* 0x40000040000f7882 */ /* 0x000fe20000000000 */
[----:B------:R-:W-:Y:S02]  /*5ac0*/  UIADD3 UR14, UR10, 0x2, URZ ;  /* 0x000000020a0e7890 */ /* 0x000fe4000fffe03f */
        /* <DEDUP_REMOVED lines=18> */
.L_x_13618:
[----:B------:R-:W-:Y:S01]  /*5bf0*/  FMNMX.FTZ R8, R152, R7, !PT ;  /* 0x0000000798087209 */ /* 0x000fe20007810000 */
[----:B------:R-:W-:Y:S01]  /*5c00*/  UIADD3 UR10, UR26, 0x22840, URZ ;  /* 0x000228401a0a7890 */ /* 0x000fe2000fffe03f */
[----:B01----:R-:W-:Y:S02]  /*5c10*/  FMNMX.FTZ R10, R154, R202, !PT ;  /* 0x000000ca9a0a7209 */ /* 0x003fe40007810000 */
[----:B----4-:R-:W-:Y:S01]  /*5c20*/  FMNMX.FTZ R9, R153, R8, !PT ;  /* 0x0000000899097209 */ /* 0x010fe20007810000 */
[----:B------:R-:W-:-:S03]  /*5c30*/  UPRMT UR10, UR25, 0x654, UR10 ;  /* 0x00000654190a7896 */ /* 0x000fc6000800000a */
[----:B------:R-:W-:-:S04]  /*5c40*/  FMNMX.FTZ R8, R156, R9, !PT ;  /* 0x000000099c087209 */ /* 0x000fc80007810000 */
[----:B------:R-:W-:Y:S02]  /*5c50*/  FMNMX.FTZ R9, R157, R8, !PT ;  /* 0x000000089d097209 */ /* 0x000fe40007810000 */
[----:B------:R-:W-:Y:S02]  /*5c60*/  SYNCS.ARRIVE.TRANS64.RED.A1T0 RZ, [UR10], RZ ;  /* 0x000000ffffff79a7 */ /* 0x000fe4000810040a */
        /* <DEDUP_REMOVED lines=70> */
[----:B0-----:R-:W-:Y:S01]  /*60d0*/  FFMA.FTZ R164, R7, R4, R16 ;  /* 0x0000000407a47223 */ /* 0x001fe20000010010 */
[--C-:B------:R-:W-:Y:S01]  /*60e0*/  FFMA.FTZ R23, R193, UR7, -R204.reuse ;  /* 0x00000007c1177c23 */ /* 0x100fe200080108cc */
[----:B------:R-:W-:Y:S01]  /*60f0*/  FMNMX.FTZ R9, R191, R10, !PT ;  /* 0x0000000abf097209 */ /* 0x000fe20007810000 */
[--C-:B------:R-:W-:Y:S01]  /*6100*/  FFMA.FTZ R196, R196, UR7, -R204.reuse ;  /* 0x00000007c4c47c23 */ /* 0x100fe200080108cc */
[----:B------:R-:W-:Y:S01]  /*6110*/  FFMA.FTZ R177, R197, UR7, -R204 ;  /* 0x00000007c5b17c23 */ /* 0x000fe200080108cc */
[----:B------:R-:W-:Y:S01]  /*6120*/  FMUL.FTZ R24, R24, R7 ;  /* 0x0000000718187220 */ /* 0x000fe20000410000 */
[----:B------:R-:W-:Y:S01]  /*6130*/  FMNMX.FTZ R10, R194, R9, !PT ;  /* 0x00000009c20a7209 */ /* 0x000fe20007810000 */
[----:B------:R-:W0:Y:S01]  /*6140*/  MUFU.EX2 R203, R203 ;  /* 0x000000cb00cb7308 */ /* 0x000e220000000800 */
[----:B-1----:R-:W-:Y:S01]  /*6150*/  F2FP.F16.F32.PACK_AB R168, R201, R16 ;  /* 0x00000010c9a8723e */ /* 0x002fe200000000ff */
[-C--:B------:R-:W-:Y:S01]  /*6160*/  FMUL.FTZ R25, R25, R7.reuse ;  /* 0x0000000719197220 */ /* 0x080fe20000410000 */
        /* <DEDUP_REMOVED lines=79> */
[----:B------:R-:W-:Y:S01]  /*6660*/  FMUL.FTZ R145, R145, R7 ;  /* 0x0000000791917220 */ /* 0x000fe20000410000 */
        /* <DEDUP_REMOVED lines=9> */
[----:B------:R-:W-:Y:S01]  /*6700*/  FADD.FTZ R167, R201, R164 ;  /* 0x000000a4c9a77221 */ /* 0x000fe20000010000 */
[--C-:B------:R-:W-:Y:S01]  /*6710*/  FFMA.FTZ R163, R170, UR7, -R161.reuse ;  /* 0x00000007aaa37c23 */ /* 0x100fe200080108a1 */
[--C-:B------:R-:W-:Y:S01]  /*6720*/  FFMA.FTZ R184, R171, UR7, -R161.reuse ;  /* 0x00000007abb87c23 */ /* 0x100fe200080108a1 */
[----:B------:R-:W-:Y:S01]  /*6730*/  FFMA.FTZ R173, R174, UR7, -R161 ;  /* 0x00000007aead7c23 */ /* 0x000fe200080108a1 */
[----:B----4-:R-:W-:Y:S01]  /*6740*/  FADD.FTZ R166, R200, R167 ;  /* 0x000000a7c8a67221 */ /* 0x010fe20000010000 */
[----:B------:R-:W1:Y:S01]  /*6750*/  MUFU.EX2 R169, R169 ;  /* 0x000000a900a97308 */ /* 0x000e620000000800 */
[--C-:B------:R-:W-:Y:S01]  /*6760*/  FFMA.FTZ R188, R175, UR7, -R161.reuse ;  /* 0x00000007afbc7c23 */ /* 0x100fe200080108a1 */
[--C-:B------:R-:W-:Y:S01]  /*6770*/  FFMA.FTZ R174, R178, UR7, -R161.reuse ;  /* 0x00000007b2ae7c23 */ /* 0x100fe200080108a1 */
[----:B0-----:R-:W-:Y:S01]  /*6780*/  FADD.FTZ R166, R203, R166 ;  /* 0x000000a6cba67221 */ /* 0x001fe20000010000 */
        /* <DEDUP_REMOVED lines=10> */
[----:B------:R-:W-:Y:S01]  /*6830*/  FFMA.FTZ R199, R199, UR7, -R161 ;  /* 0x00000007c7c77c23 */ /* 0x000fe200080108a1 */
[----:B------:R-:W-:Y:S01]  /*6840*/  F2FP.F16.F32.PACK_AB R170, R203, R200 ;  /* 0x000000c8cbaa723e */ /* 0x000fe200000000ff */
[----:B------:R-:W4:Y:S01]  /*6850*/  MUFU.EX2 R155, R155 ;  /* 0x0000009b009b7308 */ /* 0x000f220000000800 */
[----:B-1----:R-:W-:Y:S01]  /*6860*/  FFMA.FTZ R5, R176, R5, R169 ;  /* 0x00000005b0057223 */ /* 0x002fe200000100a9 */
[-C--:B------:R-:W-:Y:S01]  /*6870*/  FMUL.FTZ R148, R148, R7.reuse ;  /* 0x0000000794947220 */ /* 0x080fe20000410000 */
[----:B------:R-:W-:Y:S01]  /*6880*/  FMUL.FTZ R149, R149, R7 ;  /* 0x0000000795957220 */ /* 0x000fe20000410000 */
[-C--:B------:R-:W-:Y:S01]  /*6890*/  FMUL.FTZ R26, R26, R176.reuse ;  /* 0x000000b01a1a7220 */ /* 0x080fe20000410000 */
[-C--:B------:R-:W-:Y:S01]  /*68a0*/  FMUL.FTZ R27, R27, R176.reuse ;  /* 0x000000b01b1b7220 */ /* 0x080fe20000410000 */
[-C--:B------:R-:W-:Y:S01]  /*68b0*/  FMUL.FTZ R30, R30, R176.reuse ;  /* 0x000000b01e1e7220 */ /* 0x080fe20000410000 */
[-C--:B------:R-:W-:Y:S01]  /*68c0*/  FMUL.FTZ R31, R31, R176.reuse ;  /* 0x000000b01f1f7220 */ /* 0x080fe20000410000 */
[----:B------:R-:W1:Y:S01]  /*68d0*/  MUFU.EX2 R158, R158 ;  /* 0x0000009e009e7308 */ /* 0x000e620000000800 */
[C---:B0-----:R-:W-:Y:S01]  /*68e0*/  FADD.FTZ R164, R154.reuse, R5 ;  /* 0x000000059aa47221 */ /* 0x041fe20000010000 */
[----:B------:R-:W-:Y:S01]  /*68f0*/  FFMA.FTZ R5, R183, UR7, -R161 ;  /* 0x00000007b7057c23 */ /* 0x000fe200080108a1 */
[----:B------:R-:W-:Y:S01]  /*6900*/  F2FP.F16.F32.PACK_AB R169, R154, R169 ;  /* 0x000000a99aa9723e */ /* 0x000fe200000000ff */
        /* <DEDUP_REMOVED lines=21> */
[----:B0-----:R-:W-:Y:S01]  /*6a60*/  FADD.FTZ R171, R165, R164 ;  /* 0x000000a4a5ab7221 */ /* 0x001fe20000010000 */
[----:B------:R-:W-:Y:S01]  /*6a70*/  FADD.FTZ R166, R14, R167 ;  /* 0x000000a70ea67221 */ /* 0x000fe20000010000 */
[-C--:B------:R-:W-:Y:S01]  /*6a80*/  FMUL.FTZ R62, R62, R176.reuse ;  /* 0x000000b03e3e7220 */ /* 0x080fe20000410000 */
[-C--:B------:R-:W-:Y:S01]  /*6a90*/  FMUL.FTZ R63, R63, R176.reuse ;  /* 0x000000b03f3f7220 */ /* 0x080fe20000410000 */
[-C--:B------:R-:W-:Y:S01]  /*6aa0*/  FMUL.FTZ R66, R66, R176.reuse ;  /* 0x000000b042427220 */ /* 0x080fe20000410000 */
[-C--:B------:R-:W-:Y:S01]  /*6ab0*/  FMUL.FTZ R67, R67, R176.reuse ;  /* 0x000000b043437220 */ /* 0x080fe20000410000 */
[-C--:B------:R-:W-:Y:S01]  /*6ac0*/  FMUL.FTZ R70, R70, R176.reuse ;  /* 0x000000b046467220 */ /* 0x080fe20000410000 */
[----:B------:R-:W0:Y:S01]  /*6ad0*/  MUFU.EX2 R180, R180 ;  /* 0x000000b400b47308 */ /* 0x000e220000000800 */
[C---:B----4-:R-:W-:Y:S01]  /*6ae0*/  FADD.FTZ R164, R162.reuse, R171 ;  /* 0x000000aba2a47221 */ /* 0x050fe20000010000 */
[----:B------:R-:W-:Y:S01]  /*6af0*/  FADD.FTZ R171, R157, R166 ;  /* 0x000000a69dab7221 */ /* 0x000fe20000010000 */
[----:B------:R-:W-:Y:S01]  /*6b00*/  F2FP.F16.F32.PACK_AB R165, R162, R165 ;  /* 0x000000a5a2a5723e */ /* 0x000fe200000000ff */
[----:B------:R-:W-:Y:S01]  /*6b10*/  FMUL.FTZ R71, R71, R176 ;  /* 0x000000b047477220 */ /* 0x000fe20000410000 */
[----:B------:R-:W-:Y:S01]  /*6b20*/  F2FP.F16.F32.PACK_AB R162, R20, R13 ;  /* 0x0000000d14a2723e */ /* 0x000fe200000000ff */
[----:B------:R-:W-:Y:S01]  /*6b30*/  FADD.FTZ R166, R160, R171 ;  /* 0x000000aba0a67221 */ /* 0x000fe20000010000 */
[----:B------:R-:W-:Y:S01]  /*6b40*/  F2FP.F16.F32.PACK_AB R171, R158, R155 ;  /* 0x0000009b9eab723e */ /* 0x000fe200000000ff */
[----:B------:R-:W4:Y:S01]  /*6b50*/  MUFU.EX2 R163, R163 ;  /* 0x000000a300a37308 */ /* 0x000f220000000800 */
[----:B-1----:R-:W-:Y:S01]  /*6b60*/  FADD.FTZ R167, R159, R164 ;  /* 0x000000a49fa77221 */ /* 0x002fe20000010000 */
[C---:B------:R-:W-:Y:S01]  /*6b70*/  FADD.FTZ R166, R17.reuse, R166 ;  /* 0x000000a611a67221 */ /* 0x040fe20000010000 */
[----:B------:R-:W-:Y:S01]  /*6b80*/  F2FP.F16.F32.PACK_AB R160, R17, R160 ;  /* 0x000000a011a0723e */ /* 0x000fe200000000ff */
[-C--:B------:R-:W-:Y:S01]  /*6b90*/  FMUL.FTZ R74, R74, R176.reuse ;  /* 0x000000b04a4a7220 */ /* 0x080fe20000410000 */
[-C--:B------:R-:W-:Y:S01]  /*6ba0*/  FMUL.FTZ R75, R75, R176.reuse ;  /* 0x000000b04b4b7220 */ /* 0x080fe20000410000 */
        /* <DEDUP_REMOVED lines=19> */
[----:B-1----:R-:W-:Y:S01]  /*6ce0*/  FADD.FTZ R164, R184, R161 ;  /* 0x000000a1b8a47221 */ /* 0x002fe20000010000 */
[----:B------:R-:W-:Y:S01]  /*6cf0*/  FADD.FTZ R161, R13, R166 ;  /* 0x000000a60da17221 */ /* 0x000fe20000010000 */
[----:B------:R-:W-:Y:S01]  /*6d00*/  F2FP.F16.F32.PACK_AB R166, R157, R14 ;  /* 0x0000000e9da6723e */ /* 0x000fe200000000ff */
[-C--:B------:R-:W-:Y:S01]  /*6d10*/  FMUL.FTZ R106, R106, R176.reuse ;  /* 0x000000b06a6a7220 */ /* 0x080fe20000410000 */
[-C--:B------:R-:W-:Y:S01]  /*6d20*/  FMUL.FTZ R107, R107, R176.reuse ;  /* 0x000000b06b6b7220 */ /* 0x080fe20000410000 */
[----:B------:R-:W-:Y:S01]  /*6d30*/  FADD.FTZ R161, R20, R161 ;  /* 0x000000a114a17221 */ /* 0x000fe20000010000 */
[-C--:B------:R-:W-:Y:S01]  /*6d40*/  FMUL.FTZ R110, R110, R176.reuse ;  /* 0x000000b06e6e7220 */ /* 0x080fe20000410000 */
[----:B------:R-:W1:Y:S01]  /*6d50*/  MUFU.EX2 R174, R174 ;  /* 0x000000ae00ae7308 */ /* 0x000e620000000800 */
[----:B0-----:R-:W-:Y:S01]  /*6d60*/  FADD.FTZ R167, R173, R164 ;  /* 0x000000a4ada77221 */ /* 0x001fe20000010000 */
[----:B------:R-:W-:Y:S01]  /*6d70*/  F2FP.F16.F32.PACK_AB R164, R18, R15 ;  /* 0x0000000f12a4723e */ /* 0x000fe200000000ff */
[----:B------:R-:W-:Y:S01]  /*6d80*/  FADD.FTZ R18, R156, R161 ;  /* 0x000000a19c127221 */ /* 0x000fe20000010000 */
[----:B------:R-:W-:Y:S01]  /*6d90*/  F2FP.F16.F32.PACK_AB R161, R184, R163 ;  /* 0x000000a3b8a1723e */ /* 0x000fe200000000ff */
[----:B------:R-:W-:Y:S01]  /*6da0*/  FMUL.FTZ R111, R111, R176 ;  /* 0x000000b06f6f7220 */ /* 0x000fe20000410000 */
[C---:B------:R-:W-:Y:S01]  /*6db0*/  F2FP.F16.F32.PACK_AB R156, R153.reuse, R156 ;  /* 0x0000009c999c723e */ /* 0x040fe200000000ff */
[----:B------:R-:W-:Y:S01]  /*6dc0*/  FADD.FTZ R15, R153, R18 ;  /* 0x00000012990f7221 */ /* 0x000fe20000010000 */
[----:B------:R-:W0:Y:S01]  /*6dd0*/  MUFU.EX2 R175, R175 ;  /* 0x000000af00af7308 */ /* 0x000e220000000800 */
        /* <DEDUP_REMOVED lines=9> */
[----:B------:R-:W-:Y:S01]  /*6e70*/  F2FP.F16.F32.PACK_AB R167, R180, R159 ;  /* 0x0000009fb4a7723e */ /* 0x000fe200000000ff */
[-C--:B------:R-:W-:Y:S01]  /*6e80*/  FMUL.FTZ R123, R123, R176.reuse ;  /* 0x000000b07b7b7220 */ /* 0x080fe20000410000 */
        /* <DEDUP_REMOVED lines=13> */
[----:B----4-:R-:W-:Y:S01]  /*6f60*/  FADD.FTZ R18, R4, R157 ;  /* 0x0000009d04127221 */ /* 0x010fe20000010000 */
[----:B------:R-:W-:Y:S01]  /*6f70*/  F2FP.F16.F32.PACK_AB R157, R175, R174 ;  /* 0x000000aeaf9d723e */ /* 0x000fe200000000ff */
[-C--:B------:R-:W-:Y:S01]  /*6f80*/  FMUL.FTZ R146, R146, R176.reuse ;  /* 0x000000b092927220 */ /* 0x080fe20000410000 */
[-C--:B------:R-:W-:Y:S01]  /*6f90*/  FMUL.FTZ R147, R147, R176.reuse ;  /* 0x000000b093937220 */ /* 0x080fe20000410000 */
[-C--:B------:R-:W-:Y:S01]  /*6fa0*/  FMUL.FTZ R150, R150, R176.reuse ;  /* 0x000000b096967220 */ /* 0x080fe20000410000 */
[----:B------:R-:W-:-:S02]  /*6fb0*/  FMUL.FTZ R151, R151, R176 ;  /* 0x000000b097977220 */ /* 0x000fc40000410000 */
[----:B------:R-:W4:Y:S01]  /*6fc0*/  MUFU.EX2 R19, R19 ;  /* 0x0000001300137308 */ /* 0x000f220000000800 */
[----:B-1----:R-:W-:-:S07]  /*6fd0*/  FADD.FTZ R14, R12, R15 ;  /* 0x0000000f0c0e7221 */ /* 0x002fce0000010000 */
[----:B------:R-:W1:Y:S01]  /*6fe0*/  MUFU.EX2 R178, R178 ;  /* 0x000000b200b27308 */ /* 0x000e620000000800 */
[C---:B0-----:R-:W-:Y:S01]  /*6ff0*/  FADD.FTZ R17, R5.reuse, R18 ;  /* 0x0000001205117221 */ /* 0x041fe20000010000 */
[----:B------:R-:W-:-:S06]  /*7000*/  F2FP.F16.F32.PACK_AB R159, R5, R4 ;  /* 0x00000004059f723e */ /* 0x000fcc00000000ff */
[----:B------:R-:W0:Y:S01]  /*7010*/  MUFU.EX2 R152, R152 ;  /* 0x0000009800987308 */ /* 0x000e220000000800 */
[C---:B----4-:R-:W-:Y:S01]  /*7020*/  FADD.FTZ R15, R19.reuse, R14 ;  /* 0x0000000e130f7221 */ /* 0x050fe20000010000 */
[----:B------:R-:W-:-:S06]  /*7030*/  F2FP.F16.F32.PACK_AB R158, R19, R12 ;  /* 0x0000000c139e723e */ /* 0x000fcc00000000ff */
[----:B------:R-:W4:Y:S01]  /*7040*/  MUFU.EX2 R179, R179 ;  /* 0x000000b300b37308 */ /* 0x000f220000000800 */
[----:B-1----:R-:W-:-:S07]  /*7050*/  FADD.FTZ R18, R178, R17 ;  /* 0x00000011b2127221 */ /* 0x002fce0000010000 */
[----:B------:R-:W1:Y:S01]  /*7060*/  MUFU.EX2 R21, R21 ;  /* 0x0000001500157308 */ /* 0x000e620000000800 */
[----:B0-----:R-:W-:-:S07]  /*7070*/  FADD.FTZ R14, R152, R15 ;  /* 0x0000000f980e7221 */ /* 0x001fce0000010000 */
[----:B------:R-:W0:Y:S01]  /*7080*/  MUFU.EX2 R16, R190 ;  /* 0x000000be00107308 */ /* 0x000e220000000800 */
[C---:B----4-:R-:W-:Y:S01]  /*7090*/  FADD.FTZ R13, R179.reuse, R18 ;  /* 0x00000012b30d7221 */ /* 0x050fe20000010000 */
[----:B------:R-:W-:-:S06]  /*70a0*/  F2FP.F16.F32.PACK_AB R153, R179, R178 ;  /* 0x000000b2b399723e */ /* 0x000fcc00000000ff */
[----:B------:R-:W4:Y:S01]  /*70b0*/  MUFU.EX2 R11, R11 ;  /* 0x0000000b000b7308 */ /* 0x000f220000000800 */
[C---:B-1----:R-:W-:Y:S01]  /*70c0*/  FADD.FTZ R14, R21.reuse, R14 ;  /* 0x0000000e150e7221 */ /* 0x042fe20000010000 */
[----:B------:R-:W-:-:S06]  /*70d0*/  F2FP.F16.F32.PACK_AB R152, R21, R152 ;  /* 0x000000981598723e */ /* 0x000fcc00000000ff */
[----:B------:R-:W1:Y:S01]  /*70e0*/  MUFU.EX2 R155, R191 ;  /* 0x000000bf009b7308 */ /* 0x000e620000000800 */
[----:B0-----:R-:W-:-:S07]  /*70f0*/  FADD.FTZ R12, R16, R13 ;  /* 0x0000000d100c7221 */ /* 0x001fce0000010000 */
[----:B------:R-:W0:Y:S01]  /*7100*/  MUFU.EX2 R22, R22 ;  /* 0x0000001600167308 */ /* 0x000e220000000800 */
[----:B----4-:R-:W-:-:S07]  /*7110*/  FADD.FTZ R15, R11, R14 ;  /* 0x0000000e0b0f7221 */ /* 0x010fce0000010000 */
[----:B------:R-:W4:Y:S01]  /*7120*/  MUFU.EX2 R194, R194 ;  /* 0x000000c200c27308 */ /* 0x000f220000000800 */
[C---:B-1----:R-:W-:Y:S01]  /*7130*/  FADD.FTZ R5, R155.reuse, R12 ;  /* 0x0000000c9b057221 */ /* 0x042fe20000010000 */
[----:B------:R-:W-:-:S06]  /*7140*/  F2FP.F16.F32.PACK_AB R155, R155, R16 ;  /* 0x000000109b9b723e */ /* 0x000fcc00000000ff */
[----:B------:R-:W1:Y:S01]  /*7150*/  MUFU.EX2 R172, R172 ;  /* 0x000000ac00ac7308 */ /* 0x000e620000000800 */
[C---:B0-----:R-:W-:Y:S01]  /*7160*/  FADD.FTZ R15, R22.reuse, R15 ;  /* 0x0000000f160f7221 */ /* 0x041fe20000010000 */
[----:B------:R-:W-:-:S06]  /*7170*/  F2FP.F16.F32.PACK_AB R154, R22, R11 ;  /* 0x0000000b169a723e */ /* 0x000fcc00000000ff */
[----:B------:R-:W0:Y:S01]  /*7180*/  MUFU.EX2 R195, R195 ;  /* 0x000000c300c37308 */ /* 0x000e220000000800 */
[----:B----4-:R-:W-:-:S07]  /*7190*/  FADD.FTZ R12, R194, R5 ;  /* 0x00000005c20c7221 */ /* 0x010fce0000010000 */
        /* <DEDUP_REMOVED lines=11> */
[----:B0-----:R-:W-:Y:S01]  /*7250*/  FADD.FTZ R4, R10, R5 ;  /* 0x000000050a047221 */ /* 0x001fe20000010000 */
[C---:B----4-:R-:W-:Y:S01]  /*7260*/  FADD.FTZ R5, R175.reuse, R12 ;  /* 0x0000000caf057221 */ /* 0x050fe20000010000 */
[----:B------:R-:W-:Y:S02]  /*7270*/  F2FP.F16.F32.PACK_AB R175, R175, R198 ;  /* 0x000000c6afaf723e */ /* 0x000fe400000000ff */
[C---:B-1----:R-:W-:Y:S01]  /*7280*/  FADD.FTZ R4, R177.reuse, R4 ;  /* 0x00000004b1047221 */ /* 0x042fe20000010000 */
[----:B------:R-:W-:Y:S01]  /*7290*/  F2FP.F16.F32.PACK_AB R174, R177, R10 ;  /* 0x0000000ab1ae723e */ /* 0x000fe200000000ff */
[----:B------:R-:W-:Y:S06]  /*72a0*/  @!P0 BRA `(.L_x_13619) ;  /* 0x0000000000048947 */ /* 0x000fec0003800000 */
[----:B------:R-:W-:Y:S01]  /*72b0*/  BPT.TRAP 0x1 ;  /* 0x000000040000795c */ /* 0x000fe20000300000 */
.L_x_13619:
[----:B------:R0:W1:Y:S01]  /*72c0*/  SYNCS.PHASECHK.TRANS64.TRYWAIT P1, [UR26+0x22850], R6 ;  /* 0x02285006ff0075a7 */ /* 0x000062000802015a */
[----:B------:R-:W-:Y:S05]  /*72d0*/  @!P0 BRA `(.L_x_13620) ;  /* 0x0000000000048947 */ /* 0x000fea0003800000 */
[----:B------:R-:W-:Y:S01]  /*72e0*/  BPT.TRAP 0x1 ;  /* 0x000000040000795c */ /* 0x000fe20000300000 */
.L_x_13620:
[----:B-1----:R-:W-:Y:S05]  /*72f0*/  @P1 BRA `(.L_x_13621) ;  /* 0x0000000000081947 */ /* 0x002fea0003800000 */
[----:B------:R-:W1:Y:S02]  /*7300*/  SYNCS.PHASECHK.TRANS64.TRYWAIT P1, [UR26+0x22850], R6 ;  /* 0x02285006ff0075a7 */ /* 0x000e64000802015a */
[----:B-1----:R-:W-:Y:S05]  /*7310*/  @!P1 BRA `(.L_x_13622) ;  /* 0x0000006c00149947 */ /* 0x002fea0003800000 */
.L_x_13621:
        /* <DEDUP_REMOVED lines=39> */
.L_x_13623:
[----:B------:R-:W-:Y:S01]  /*7590*/  UISETP.GT.AND UP0, UPT, UR27, UR41, UPT ;  /* 0x000000291b00728c */ /* 0x000fe2000bf04270 */
[----:B------:R-:W-:Y:S01]  /*75a0*/  IMAD.MOV.U32 R202, RZ, RZ, R9 ;  /* 0x000000ffffca7224 */ /* 0x000fe200078e0009 */
[----:B------:R-:W-:Y:S01]  /*75b0*/  UIADD3 UR26, UR26, 0x22860, URZ ;  /* 0x000228601a1a7890 */ /* 0x000fe2000fffe03f */
[----:B-1----:R-:W-:Y:S01]  /*75c0*/  IMAD.MOV.U32 R7, RZ, RZ, R8 ;  /* 0x000000ffff077224 */ /* 0x002fe200078e0008 */
[----:B------:R-:W-:Y:S02]  /*75d0*/  UIADD3 UR27, UR27, -0x1, URZ ;  /* 0xffffffff1b1b7890 */ /* 0x000fe4000fffe03f */
[----:B------:R-:W-:Y:S01]  /*75e0*/  PLOP3.LUT P1, PT, PT, PT, UP0, 0x80, 0x0 ;  /* 0x000000000000781c */ /* 0x000fe20003f2f008 */
[----:B------:R-:W-:-:S09]  /*75f0*/  UPRMT UR26, UR25, 0x654, UR26 ;  /* 0x00000654191a7896 */ /* 0x000fd2000800001a */
[----:B------:R-:W-:Y:S03]  /*7600*/  SYNCS.ARRIVE.TRANS64.RED.A1T0 RZ, [UR26], RZ ;  /* 0x000000ffffff79a7 */ /* 0x000fe6000810041a */
[----:B------:R-:W-:Y:S05]  /*7610*/  @P1 BRA `(.L_x_13624) ;  /* 0xffffffe000d81947 */ /* 0x000fea000383ffff */
.L_x_13613:
[----:B------:R-:W4:Y:S01]  /*7620*/  SHFL.BFLY PT, R3, R4, 0x2, 0x1f ;  /* 0x0c401f0004037f89 */ /* 0x000f2200000e0000 */
[----:B------:R-:W-:-:S03]  /*7630*/  PLOP3.LUT P0, PT, PT, PT, PT, 0x8, 0x0 ;  /* 0x000000000000781c */ /* 0x000fc60003f0e170 */
[----:B0--3--:R-:W0:Y:S01]  /*7640*/  SHFL.BFLY PT, R6, R5, 0x2, 0x1f ;  /* 0x0c401f0005067f89 */ /* 0x009e2200000e0000 */
[----:B----4-:R-:W-:Y:S01]  /*7650*/  FADD.FTZ R3, R3, R4 ;  /* 0x0000000403037221 */ /* 0x010fe20000010000 */
[----:B------:R-:W-:Y:S02]  /*7660*/  IMAD.MOV.U32 R4, RZ, RZ, -0x800000 ;  /* 0xff800000ff047424 */ /* 0x000fe400078e00ff */
[----:B0-----:R-:W-:Y:S02]  /*7670*/  FADD.FTZ R6, R6, R5 ;  /* 0x0000000506067221 */ /* 0x001fe40000010000 */
[----:B--2---:R-:W1:Y:S01]  /*7680*/  SHFL.BFLY PT, R0, R3, 0x1, 0x1f ;  /* 0x0c201f0003007f89 */ /* 0x004e6200000e0000 */
[----:B------:R-:W-:-:S03]  /*7690*/  IMAD.U32 R5, RZ, RZ, UR7 ;  /* 0x00000007ff057e24 */ /* 0x000fc6000f8e00ff */
[----:B------:R-:W0:Y:S01]  /*76a0*/  SHFL.BFLY PT, R7, R6, 0x1, 0x1f ;  /* 0x0c201f0006077f89 */ /* 0x000e2200000e0000 */
[----:B-1----:R-:W-:Y:S01]  /*76b0*/  FADD.FTZ R11, R3, R0 ;  /* 0x00000000030b7221 */ /* 0x002fe20000010000 */
[----:B------:R-:W-:Y:S01]  /*76c0*/  IADD3 R3, -R2, 0xb, RZ ;  /* 0x0000000b02037810 */ /* 0x000fe20007ffe1ff */
[----:B------:R-:W-:Y:S02]  /*76d0*/  IMAD.MOV.U32 R0, RZ, RZ, RZ ;  /* 0x000000ffff007224 */ /* 0x000fe400078e00ff */
[----:B0-----:R-:W-:Y:S02]  /*76e0*/  FADD.FTZ R12, R6, R7 ;  /* 0x00000007060c7221 */ /* 0x001fe40000010000 */
[----:B------:R0:W-:Y:S08]  /*76f0*/  BAR.ARV R3, 0x100 ;  /* 0x000400030000751d */ /* 0x0001f00000002000 */
[----:B------:R-:W-:Y:S06]  /*7700*/  BAR.ARV 0x8, 0x180 ;  /* 0x0206000000007b1d */ /* 0x000fec0000002000 */
[----:B------:R-:W-:Y:S01]  /*7710*/  FSETP.NE.FTZ.AND P1, PT, R11, RZ, PT ;  /* 0x000000ff0b00720b */ /* 0x000fe20003f35000 */
[----:B0-----:R-:W-:Y:S01]  /*7720*/  IMAD.MOV.U32 R3, RZ, RZ, -0x800000 ;  /* 0xff800000ff037424 */ /* 0x001fe200078e00ff */
[----:B------:R-:W-:-:S02]  /*7730*/  FSETP.NE.FTZ.AND P2, PT, R12, RZ, PT ;  /* 0x000000ff0c00720b */ /* 0x000fc40003f55000 */
[----:B------:R-:W-:-:S09]  /*7740*/  MOV R7, RZ ;  /* 0x000000ff00077202 */ /* 0x000fd20000000f00 */
[----:B------:R-:W0:Y:S01]  /*7750*/  @P1 MUFU.RCP R7, R11 ;  /* 0x0000000b00071308 */ /* 0x000e220000001000 */
[----:B------:R-:W-:-:S07]  /*7760*/  @P1 FMUL.FTZ R5, R5, 0.69314718246459960938 ;  /* 0x3f31721805051820 */ /* 0x000fce0000410000 */
[----:B------:R-:W1:Y:S08]  /*7770*/  @P1 MUFU.LG2 R10, R11 ;  /* 0x0000000b000a1308 */ /* 0x000e700000000c00 */
[----:B------:R-:W2:Y:S01]  /*7780*/  @P2 MUFU.LG2 R2, R12 ;  /* 0x0000000c00022308 */ /* 0x000ea20000000c00 */
[-C--:B0-----:R-:W-:Y:S01]  /*7790*/  FMUL.FTZ R24, R24, R7.reuse ;  /* 0x0000000718187220 */ /* 0x081fe20000410000 */
[-C--:B------:R-:W-:Y:S01]  /*77a0*/  FMUL.FTZ R25, R25, R7.reuse ;  /* 0x0000000719197220 */ /* 0x080fe20000410000 */
[-C--:B------:R-:W-:Y:S01]  /*77b0*/  FMUL.FTZ R28, R28, R7.reuse ;  /* 0x000000071c1c7220 */ /* 0x080fe20000410000 */
[-C--:B------:R-:W-:Y:S01]  /*77c0*/  FMUL.FTZ R29, R29, R7.reuse ;  /* 0x000000071d1d7220 */ /* 0x080fe20000410000 */
[-C--:B------:R-:W-:Y:S01]  /*77d0*/  FMUL.FTZ R32, R32, R7.reuse ;  /* 0x0000000720207220 */ /* 0x080fe20000410000 */
[-C--:B------:R-:W-:Y:S01]  /*77e0*/  FMUL.FTZ R33, R33, R7.reuse ;  /* 0x0000000721217220 */ /* 0x080fe20000410000 */
[-C--:B------:R-:W-:Y:S01]  /*77f0*/  FMUL.FTZ R36, R36, R7.reuse ;  /* 0x0000000724247220 */ /* 0x080fe20000410000 */
        /* <DEDUP_REMOVED lines=58> */
[----:B------:R-:W-:Y:S01]  /*7ba0*/  MOV R7, UR7 ;  /* 0x0000000700077c02 */ /* 0x000fe20008000f00 */
[----:B-1----:R-:W-:Y:S01]  /*7bb0*/  @P1 FMUL.FTZ R10, R10, 0.69314718246459960938 ;  /* 0x3f3172180a0a1820 */ /* 0x002fe20000410000 */
[----:B--2---:R-:W-:Y:S01]  /*7bc0*/  @P2 FMUL.FTZ R2, R2, 0.69314718246459960938 ;  /* 0x3f31721802022820 */ /* 0x004fe20000410000 */
[-C--:B0-----:R-:W-:Y:S01]  /*7bd0*/  FMUL.FTZ R26, R26, R0.reuse ;  /* 0x000000001a1a7220 */ /* 0x081fe20000410000 */
        /* <DEDUP_REMOVED lines=66> */
.L_x_13588:
        /* <DEDUP_REMOVED lines=32> */
[----:B------:R-:W-:Y:S02]  /*8200*/  IADD3 R13, R5, -R6, RZ ;  /* 0x80000006050d7210 */ /* 0x000fe40007ffe0ff */
[----:B------:R-:W-:Y:S01]  /*8210*/  LEA.HI R10, R9, R0, RZ, 0x2 ;  /* 0x00000000090a7211 */ /* 0x000fe200078f10ff */
[----:B------:R-:W5:Y:S01]  /*8220*/  @P0 LDC R152, c[0x0][0xbec] ;  /* 0x0002fb00ff980b82 */ /* 0x000f620000000800 */
[----:B------:R-:W-:-:S02]  /*8230*/  LEA.HI R6, R13, R13, RZ, 0x1 ;  /* 0x0000000d0d067211 */ /* 0x000fc400078f08ff */
[--C-:B------:R-:W-:Y:S02]  /*8240*/  SHF.R.S32.HI R11, RZ, 0x2, R10.reuse ;  /* 0x00000002ff0b7819 */ /* 0x100fe4000001140a */
[----:B------:R-:W-:Y:S02]  /*8250*/  SHF.R.S32.HI R12, RZ, 0x1f, R10 ;  /* 0x0000001fff0c7819 */ /* 0x000fe4000001140a */
[----:B------:R-:W-:Y:S01]  /*8260*/  LEA.HI R9, R9, R0, RZ, 0x5 ;  /* 0x0000000009097211 */ /* 0x000fe200078f28ff */
[----:B------:R-:W5:Y:S01]  /*8270*/  @P0 LDC R17, c[0x0][0xbf0] ;  /* 0x0002fc00ff110b82 */ /* 0x000f620000000800 */
[----:B------:R-:W-:Y:S02]  /*8280*/  LEA.HI R12, R12, R11, RZ, 0x3 ;  /* 0x0000000b0c0c7211 */ /* 0x000fe400078f18ff */
[----:B------:R-:W-:Y:S02]  /*8290*/  LOP3.LUT R2, R2, 0x3fffffe, RZ, 0xc0, !PT ;  /* 0x03fffffe02027812 */ /* 0x000fe400078ec0ff */
[----:B------:R-:W-:-:S03]  /*82a0*/  LOP3.LUT R12, R12, 0xfffffff8, RZ, 0xc0, !PT ;  /* 0xfffffff80c0c7812 */ /* 0x000fc600078ec0ff */
[----:B------:R-:W-:Y:S01]  /*82b0*/  IMAD.IADD R2, R7, 0x1, -R2 ;  /* 0x0000000107027824 */ /* 0x000fe200078e0a02 */
[----:B------:R-:W5:Y:S01]  /*82c0*/  @P0 LDC R153, c[0x0][0xbf0] ;  /* 0x0002fc00ff990b82 */ /* 0x000f620000000800 */
[----:B------:R-:W-:Y:S01]  /*82d0*/  IMAD.IADD R5, R11, 0x1, -R12 ;  /* 0x000000010b057824 */ /* 0x000fe200078e0a0c */
[----:B------:R-:W-:Y:S01]  /*82e0*/  LOP3.LUT R12, R6, 0x1ffffffe, RZ, 0xc0, !PT ;  /* 0x1ffffffe060c7812 */ /* 0x000fe200078ec0ff */
[----:B------:R-:W-:Y:S01]  /*82f0*/  IMAD.U32 R7, RZ, RZ, UR5 ;  /* 0x00000005ff077e24 */ /* 0x000fe2000f8e00ff */
[----:B------:R-:W-:Y:S01]  /*8300*/  SHF.R.S32.HI R6, RZ, 0x5, R9 ;  /* 0x00000005ff067819 */ /* 0x000fe20000011409 */
[----:B------:R-:W-:Y:S01]  /*8310*/  IMAD.U32 R7, RZ, RZ, UR6 ;  /* 0x00000006ff077e24 */ /* 0x000fe2000f8e00ff */
[----:B------:R-:W-:Y:S01]  /*8320*/  UIMAD UR6, UR38, UR9, UR7 ;  /* 0x00000009260672a4 */ /* 0x000fe2000f8e0207 */
[----:B------:R-:W-:Y:S01]  /*8330*/  IMAD.IADD R16, R13, 0x1, -R12 ;  /* 0x000000010d107824 */ /* 0x000fe200078e0a0c */
[----:B------:R-:W-:Y:S01]  /*8340*/  LEA R5, R6, R5, 0x4 ;  /* 0x0000000506057211 */ /* 0x000fe200078e20ff */
[----:B------:R-:W-:Y:S01]  /*8350*/  IMAD.U32 R6, RZ, RZ, UR4 ;  /* 0x00000004ff067e24 */ /* 0x000fe2000f8e00ff */
[----:B------:R-:W-:Y:S01]  /*8360*/  UIMAD.WIDE.U32 UR4, UR38, UR8, URZ ;  /* 0x00000008260472a5 */ /* 0x000fe2000f8e003f */
[----:B----4-:R-:W-:Y:S01]  /*8370*/  IMAD R12, R18, UR10, RZ ;  /* 0x0000000a120c7c24 */ /* 0x010fe2000f8e02ff */
[----:B------:R-:W-:Y:S01]  /*8380*/  LEA R9, R2, R5, 0x6 ;  /* 0x0000000502097211 */ /* 0x000fe200078e30ff */
[----:B------:R-:W-:Y:S01]  /*8390*/  IMAD.WIDE.U32 R6, R18, UR12, R6 ;  /* 0x0000000c12067c25 */ /* 0x000fe2000f8e0006 */
[----:B------:R-:W-:-:S02]  /*83a0*/  UIADD3 UR6, UR5, UR6, URZ ;  /* 0x0000000605067290 */ /* 0x000fc4000fffe03f */
[----:B------:R-:W-:Y:S01]  /*83b0*/  MOV R13, UR5 ;  /* 0x00000005000d7c02 */ /* 0x000fe20008000f00 */
[----:B------:R-:W-:Y:S01]  /*83c0*/  IMAD R2, R16, 0x8, R9 ;  /* 0x0000000810027824 */ /* 0x000fe200078e0209 */
[----:B------:R-:W-:Y:S01]  /*83d0*/  ULDC.64 UR8, c[0x0][0xb28] ;  /* 0x0002ca0000087ab9 */ /* 0x000fe20000000a00 */
[----:B------:R-:W-:Y:S02]  /*83e0*/  IMAD R16, RZ, RZ, -UR38 ;  /* 0x80000026ff107e24 */ /* 0x000fe4000f8e02ff */
[----:B------:R-:W-:Y:S02]  /*83f0*/  IMAD R15, R19, UR12, R12 ;  /* 0x0000000c130f7c24 */ /* 0x000fe4000f8e020c */
[----:B--2---:R-:W-:Y:S02]  /*8400*/  IMAD R5, R22, 0x80, R2 ;  /* 0x0000008016057824 */ /* 0x004fe400078e0202 */
[----:B-1----:R-:W-:Y:S01]  /*8410*/  IMAD R23, R23, R16, UR11 ;  /* 0x0000000b17177e24 */ /* 0x002fe2000f8e0210 */
[----:B------:R-:W-:Y:S01]  /*8420*/  IADD3 R7, R7, R15, RZ ;  /* 0x0000000f07077210 */ /* 0x000fe20007ffe0ff */
[----:B0-----:R-:W-:-:S03]  /*8430*/  @P0 IMAD.HI.U32 R2, R5, R14, RZ ;  /* 0x0000000e05020227 */ /* 0x001fc600078e00ff */
[----:B------:R-:W-:Y:S01]  /*8440*/  SHF.R.S32.HI R16, RZ, 0x1f, R23 ;  /* 0x0000001fff107819 */ /* 0x000fe20000011417 */
[----:B------:R-:W-:Y:S01]  /*8450*/  IMAD.U32 R12, RZ, RZ, UR4 ;  /* 0x00000004ff0c7e24 */ /* 0x000fe2000f8e00ff */
[----:B------:R-:W-:Y:S01]  /*8460*/  ULDC.64 UR4, c[0x0][0xbe0] ;  /* 0x0002f80000047ab9 */ /* 0x000fe20000000a00 */
[----:B------:R-:W-:Y:S01]  /*8470*/  IMAD.U32 R13, RZ, RZ, UR6 ;  /* 0x00000006ff0d7e24 */ /* 0x000fe2000f8e00ff */
[----:B------:R-:W-:Y:S01]  /*8480*/  ULDC.64 UR6, c[0x0][0xb48] ;  /* 0x0002d20000067ab9 */ /* 0x000fe20000000a00 */
        /* <DEDUP_REMOVED lines=12> */
[----:B------:R-:W-:Y:S01]  /*8550*/  IMAD R16, R16, UR6, RZ ;  /* 0x0000000610107c24 */ /* 0x000fe2000f8e02ff */
[----:B------:R-:W-:Y:S01]  /*8560*/  IADD3 R6, P0, R11, R6, RZ ;  /* 0x000000060b067210 */ /* 0x000fe20007f1e0ff */
[C---:B------:R-:W-:Y:S01]  /*8570*/  IMAD R14, R23.reuse, UR5, R2 ;  /* 0x00000005170e7c24 */ /* 0x040fe2000f8e0202 */
[----:B------:R-:W-:Y:S01]  /*8580*/  SHF.R.S32.HI R2, RZ, 0x1f, R15 ;  /* 0x0000001fff027819 */ /* 0x000fe2000001140f */
[----:B------:R-:W-:Y:S01]  /*8590*/  IMAD.MOV R11, RZ, RZ, -R11 ;  /* 0x000000ffff0b7224 */ /* 0x000fe200078e0a0b */
[----:B------:R-:W-:Y:S01]  /*85a0*/  ULDC.64 UR4, c[0x0][0xb30] ;  /* 0x0002cc0000047ab9 */ /* 0x000fe20000000a00 */
[----:B------:R-:W-:Y:S01]  /*85b0*/  IMAD R19, R23, UR7, R16 ;  /* 0x0000000717137c24 */ /* 0x000fe2000f8e0210 */
[----:B------:R-:W-:Y:S01]  /*85c0*/  IADD3 R16, -R15, RZ, RZ ;  /* 0x000000ff0f107210 */ /* 0x000fe20007ffe1ff */
[----:B------:R-:W-:Y:S01]  /*85d0*/  IMAD R2, R2, UR4, RZ ;  /* 0x0000000402027c24 */ /* 0x000fe2000f8e02ff */
[----:B------:R-:W-:Y:S01]  /*85e0*/  IADD3.X R7, R17, R7, R14, P0, !PT ;  /* 0x0000000711077210 */ /* 0x000fe200007fe40e */
[----:B------:R-:W-:-:S02]  /*85f0*/  IMAD R11, R8, R11, R5 ;  /* 0x0000000b080b7224 */ /* 0x000fc400078e0205 */
        /* <DEDUP_REMOVED lines=23> */
[----:B------:R-:W-:Y:S01]  /*8770*/  SHFL.IDX PT, R14, R16, 0x1, 0x1c1f ;  /* 0x003c1f00100e7f89 */ /* 0x000fe200000e0000 */
[----:B------:R-:W-:Y:S01]  /*8780*/  LEA R2, P1, R12, UR8, 0x2 ;  /* 0x000000080c027c11 */ /* 0x000fe2000f8210ff */
        /* <DEDUP_REMOVED lines=19> */
[----:B------:R-:W-:-:S05]  /*88c0*/  IMAD.IADD R0, R0, 0x1, -R17 ;  /* 0x0000000100007824 */ /* 0x000fca00078e0a11 */
[----:B------:R-:W-:Y:S01]  /*88d0*/  SHF.L.U32 R0, R0, 0x1, RZ ;  /* 0x0000000100007819 */ /* 0x000fe200000006ff */
[----:B0-----:R3:W-:Y:S04]  /*88e0*/  @!P1 ST.E desc[UR36][R12.64], R4 ;  /* 0x000000040c009985 */ /* 0x0017e8000c101924 */
        /* <DEDUP_REMOVED lines=25> */
[--C-:B-1--4-:R-:W-:Y:S01]  /*8a80*/  @!P2 IMAD.WIDE R10, R0, 0x4, R6.reuse ;  /* 0x00000004000aa825 */ /* 0x112fe200078e0206 */
        /* <DEDUP_REMOVED lines=15> */
[----:B------:R-:W-:Y:S02]  /*8b80*/  ISETP.GE.AND P5, PT, R21, UR4, PT ;  /* 0x0000000415007c0c */ /* 0x000fe4000bfa6270 */
[----:B0-----:R-:W-:Y:S02]  /*8b90*/  @!P0 LOP3.LUT R11, R18, 0xfffffffe, RZ, 0xc0, !PT ;  /* 0xfffffffe120b8812 */ /* 0x001fe400078ec0ff */
        /* <DEDUP_REMOVED lines=12> */
[C---:B------:R-:W-:Y:S01]  /*8c60*/  VIADD R4, R0.reuse, 0x70 ;  /* 0x0000007000047836 */ /* 0x040fe20000000000 */
[----:B------:R-:W-:Y:S01]  /*8c70*/  @!P5 LOP3.LUT R21, R21, 0xfffffffe, RZ, 0xc0, !PT ;  /* 0xfffffffe1515d812 */ /* 0x000fe200078ec0ff */
[----:B------:R-:W-:Y:S01]  /*8c80*/  VIADD R20, R0, 0x78 ;  /* 0x0000007800147836 */ /* 0x000fe20000000000 */
[----:B------:R-:W-:Y:S01]  /*8c90*/  @!P6 LOP3.LUT R19, R22, 0xfffffffe, RZ, 0xc0, !PT ;  /* 0xfffffffe1613e812 */ /* 0x000fe200078ec0ff */
[C---:B------:R-:W-:Y:S01]  /*8ca0*/  VIADD R22, R0.reuse, 0x88 ;  /* 0x0000008800167836 */ /* 0x040fe20000000000 */
[----:B------:R-:W-:-:S02]  /*8cb0*/  IADD3 R24, R0, 0x60, RZ ;  /* 0x0000006000187810 */ /* 0x000fc40007ffe0ff */
        /* <DEDUP_REMOVED lines=13> */
[----:B------:R-:W-:Y:S01]  /*8d90*/  @!P6 IMAD.WIDE R18, R19, 0x4, R6 ;  /* 0x000000041312e825 */ /* 0x000fe200078e0206 */
[----:B------:R-:W-:Y:S02]  /*8da0*/  ISETP.GE.AND P5, PT, R20, UR4, PT ;  /* 0x0000000414007c0c */ /* 0x000fe4000bfa6270 */
[----:B------:R-:W-:Y:S02]  /*8db0*/  ISETP.GE.AND P2, PT, R3, UR4, PT ;  /* 0x0000000403007c0c */ /* 0x000fe4000bf46270 */
[----:B------:R4:W-:Y:S01]  /*8dc0*/  @!P6 ST.E.64 desc[UR36][R18.64], R64 ;  /* 0x000000401200e985 */ /* 0x0009e2000c101b24 */
[----:B------:R-:W-:Y:S02]  /*8dd0*/  ISETP.GE.AND P6, PT, R4, UR4, PT ;  /* 0x0000000404007c0c */ /* 0x000fe4000bfc6270 */
[----:B------:R-:W-:-:S02]  /*8de0*/  ISETP.GE.AND P4, PT, R21, UR4, PT ;  /* 0x0000000415007c0c */ /* 0x000fc4000bf86270 */
[----:B------:R-:W-:Y:S02]  /*8df0*/  @!P1 LEA.HI R23, R23, R23, RZ, 0x1 ;  /* 0x0000001717179211 */ /* 0x000fe400078f08ff */
        /* <DEDUP_REMOVED lines=12> */
[----:B------:R-:W-:Y:S02]  /*8ec0*/  @!P2 LOP3.LUT R3, R3, 0xfffffffe, RZ, 0xc0, !PT ;  /* 0xfffffffe0303a812 */ /* 0x000fe400078ec0ff */
[----:B------:R-:W-:Y:S01]  /*8ed0*/  @!P3 LEA.HI R22, R22, R22, RZ, 0x1 ;  /* 0x000000161616b211 */ /* 0x000fe200078f08ff */
[----:B------:R1:W-:Y:S01]  /*8ee0*/  @!P0 ST.E.64 desc[UR36][R12.64], R72 ;  /* 0x000000480c008985 */ /* 0x0003e2000c101b24 */
[----:B--2---:R-:W-:Y:S01]  /*8ef0*/  @!P6 LOP3.LUT R15, R4, 0xfffffffe, RZ, 0xc0, !PT ;  /* 0xfffffffe040fe812 */ /* 0x004fe200078ec0ff */
[----:B------:R-:W-:Y:S01]  /*8f00*/  VIADD R4, R0, 0xa8 ;  /* 0x000000a800047836 */ /* 0x000fe20000000000 */
        /* <DEDUP_REMOVED lines=26> */
[----:B------:R-:W-:Y:S02]  /*90b0*/  @!P2 LEA.HI R3, R3, R3, RZ, 0x1 ;  /* 0x000000030303a211 */ /* 0x000fe400078f08ff */
[----:B0-----:R-:W-:Y:S02]  /*90c0*/  @!P0 LOP3.LUT R11, R23, 0xfffffffe, RZ, 0xc0, !PT ;  /* 0xfffffffe170b8812 */ /* 0x001fe400078ec0ff */
[----:B-1----:R-:W-:-:S02]  /*90d0*/  @!P1 LOP3.LUT R13, R24, 0xfffffffe, RZ, 0xc0, !PT ;  /* 0xfffffffe180d9812 */ /* 0x002fc400078ec0ff */
        /* <DEDUP_REMOVED lines=22> */
[----:B------:R-:W-:Y:S01]  /*9240*/  @!P6 IMAD.WIDE R18, R3, 0x4, R6 ;  /* 0x000000040312e825 */ /* 0x000fe200078e0206 */
[----:B------:R1:W-:Y:S03]  /*9250*/  @!P4 ST.E.64 desc[UR36][R12.64], R112 ;  /* 0x000000700c00c985 */ /* 0x0003e6000c101b24 */
[----:B------:R-:W-:Y:S01]  /*9260*/  @!P1 LEA.HI R4, R4, R4, RZ, 0x1 ;  /* 0x0000000404049211 */ /* 0x000fe200078f08ff */
[----:B------:R-:W-:-:S02]  /*9270*/  VIADD R3, R0, 0xc8 ;  /* 0x000000c800037836 */ /* 0x000fc40000000000 */
[----:B------:R-:W-:Y:S01]  /*9280*/  @!P5 IMAD.WIDE R16, R21, 0x4, R6 ;  /* 0x000000041510d825 */ /* 0x000fe200078e0206 */
[C---:B------:R-:W-:Y:S02]  /*9290*/  IADD3 R21, R0.reuse, 0xe0, RZ ;  /* 0x000000e000157810 */ /* 0x040fe40007ffe0ff */
[----:B------:R-:W-:Y:S01]  /*92a0*/  ISETP.GE.AND P0, PT, R3, UR4, PT ;  /* 0x0000000403007c0c */ /* 0x000fe2000bf06270 */
[C---:B--2---:R-:W-:Y:S01]  /*92b0*/  VIADD R14, R0.reuse, 0xe8 ;  /* 0x000000e8000e7836 */ /* 0x044fe20000000000 */
[----:B------:R2:W-:Y:S01]  /*92c0*/  @!P5 ST.E.64 desc[UR36][R16.64], R116 ;  /* 0x000000741000d985 */ /* 0x0005e2000c101b24 */
[C---:B------:R-:W-:Y:S01]  /*92d0*/  VIADD R15, R0.reuse, 0xf0 ;  /* 0x000000f0000f7836 */ /* 0x040fe20000000000 */
[----:B------:R-:W-:Y:S01]  /*92e0*/  ISETP.GE.AND P3, PT, R21, UR4, PT ;  /* 0x0000000415007c0c */ /* 0x000fe2000bf66270 */
[----:B0-----:R-:W-:Y:S01]  /*92f0*/  VIADD R11, R0, 0xf8 ;  /* 0x000000f8000b7836 */ /* 0x001fe20000000000 */
[----:B------:R0:W-:Y:S01]  /*9300*/  @!P6 ST.E.64 desc[UR36][R18.64], R120 ;  /* 0x000000781200e985 */ /* 0x0001e2000c101b24 */
[----:B------:R-:W-:-:S02]  /*9310*/  ISETP.GE.AND P4, PT, R14, UR4, PT ;  /* 0x000000040e007c0c */ /* 0x000fc4000bf86270 */
[----:B------:R-:W-:Y:S02]  /*9320*/  ISETP.GE.AND P5, PT, R15, UR4, PT ;  /* 0x000000040f007c0c */ /* 0x000fe4000bfa6270 */
[----:B------:R-:W-:Y:S02]  /*9330*/  ISETP.GE.AND P6, PT, R11, UR4, PT ;  /* 0x000000040b007c0c */ /* 0x000fe4000bfc6270 */
[----:B------:R-:W-:Y:S02]  /*9340*/  @!P0 LEA.HI R3, R3, R3, RZ, 0x1 ;  /* 0x0000000303038211 */ /* 0x000fe400078f08ff */
[----:B------:R-:W-:Y:S02]  /*9350*/  @!P2 LEA.HI R20, R20, R20, RZ, 0x1 ;  /* 0x000000141414a211 */ /* 0x000fe400078f08ff */
[----:B------:R-:W-:Y:S02]  /*9360*/  @!P3 LEA.HI R21, R21, R21, RZ, 0x1 ;  /* 0x000000151515b211 */ /* 0x000fe400078f08ff */
[----:B------:R-:W-:-:S02]  /*9370*/  @!P0 LOP3.LUT R3, R3, 0xfffffffe, RZ, 0xc0, !PT ;  /* 0xfffffffe03038812 */ /* 0x000fc400078ec0ff */
[----:B------:R-:W-:Y:S02]  /*9380*/  @!P4 LEA.HI R14, R14, R14, RZ, 0x1 ;  /* 0x0000000e0e0ec211 */ /* 0x000fe400078f08ff */
[----:B------:R-:W-:Y:S02]  /*9390*/  @!P5 LEA.HI R10, R15, R15, RZ, 0x1 ;  /* 0x0000000f0f0ad211 */ /* 0x000fe400078f08ff */
[----:B------:R-:W-:Y:S02]  /*93a0*/  @!P6 LEA.HI R11, R11, R11, RZ, 0x1 ;  /* 0x0000000b0b0be211 */ /* 0x000fe400078f08ff */
[----:B-1----:R-:W-:Y:S02]  /*93b0*/  @!P1 LOP3.LUT R13, R4, 0xfffffffe, RZ, 0xc0, !PT ;  /* 0xfffffffe040d9812 */ /* 0x002fe400078ec0ff */
[----:B------:R-:W-:Y:S02]  /*93c0*/  @!P2 LOP3.LUT R15, R20, 0xfffffffe, RZ, 0xc0, !PT ;  /* 0xfffffffe140fa812 */ /* 0x000fe400078ec0ff */
[----:B--2---:R-:W-:Y:S01]  /*93d0*/  @!P3 LOP3.LUT R17, R21, 0xfffffffe, RZ, 0xc0, !PT ;  /* 0xfffffffe1511b812 */ /* 0x004fe200078ec0ff */
[----:B------:R-:W-:Y:S01]  /*93e0*/  @!P1 IMAD.WIDE R12, R13, 0x4, R6 ;  /* 0x000000040d0c9825 */ /* 0x000fe200078e0206 */
[----:B0-----:R-:W-:-:S02]  /*93f0*/  @!P4 LOP3.LUT R19, R14, 0xfffffffe, RZ, 0xc0, !PT ;  /* 0xfffffffe0e13c812 */ /* 0x001fc400078ec0ff */
[----:B------:R-:W-:Y:S01]  /*9400*/  @!P5 LOP3.LUT R21, R10, 0xfffffffe, RZ, 0xc0, !PT ;  /* 0xfffffffe0a15d812 */ /* 0x000fe200078ec0ff */
[----:B------:R-:W-:Y:S01]  /*9410*/  @!P2 IMAD.WIDE R14, R15, 0x4, R6 ;  /* 0x000000040f0ea825 */ /* 0x000fe200078e0206 */
[----:B------:R-:W-:-:S03]  /*9420*/  @!P6 LOP3.LUT R23, R11, 0xfffffffe, RZ, 0xc0, !PT ;  /* 0xfffffffe0b17e812 */ /* 0x000fc600078ec0ff */
        /* <DEDUP_REMOVED lines=12> */
.L_x_13627:
[----:B------:R-:W-:Y:S05]  /*94f0*/  BSYNC B0 ;  /* 0x0000000000007941 */ /* 0x000fea0003800000 */
.L_x_13626:
[----:B------:R-:W-:Y:S01]  /*9500*/  ISETP.GE.AND P0, PT, R9, R8, PT ;  /* 0x000000080900720c */ /* 0x000fe20003f06270 */
[----:B---3--:R2:W3:Y:S04]  /*9510*/  SHFL.IDX PT, R3, R5, 0x1, 0x1c1f ;  /* 0x003c1f0005037f89 */ /* 0x0084e800000e0000 */
[----:B------:R-:W0:Y:S08]  /*9520*/  SHFL.IDX PT, R2, R2, 0x1, 0x1c1f ;  /* 0x003c1f0002027f89 */ /* 0x000e3000000e0000 */
[----:B--2---:R-:W-:Y:S05]  /*9530*/  @P0 BRA `(.L_x_13586) ;  /* 0x0000004400f40947 */ /* 0x004fea0003800000 */
[C---:B------:R-:W-:Y:S01]  /*9540*/  IADD3 R4, R0.reuse, 0x8, RZ ;  /* 0x0000000800047810 */ /* 0x040fe20007ffe0ff */
[C---:B------:R-:W-:Y:S01]  /*9550*/  VIADD R5, R0.reuse, 0x10 ;  /* 0x0000001000057836 */ /* 0x040fe20000000000 */
[----:B------:R-:W-:Y:S01]  /*9560*/  ULDC UR4, c[0x0][0xac8] ;  /* 0x0002b20000047ab9 */ /* 0x000fe20000000800 */
[----:B0-----:R-:W-:Y:S01]  /*9570*/  VIADD R10, R0, 0x18 ;  /* 0x00000018000a7836 */ /* 0x001fe20000000000 */
[----:B------:R-:W-:Y:S01]  /*9580*/  ISETP.GE.AND P1, PT, R4, UR4, PT ;  /* 0x0000000404007c0c */ /* 0x000fe2000bf26270 */
[C---:B------:R-:W-:Y:S01]  /*9590*/  VIADD R11, R0.reuse, 0x20 ;  /* 0x00000020000b7836 */ /* 0x040fe20000000000 */
[----:B------:R-:W-:Y:S01]  /*95a0*/  ISETP.GE.AND P2, PT, R5, UR4, PT ;  /* 0x0000000405007c0c */ /* 0x000fe2000bf46270 */
[C---:B------:R-:W-:Y:S01]  /*95b0*/  VIADD R13, R0.reuse, 0x30 ;  /* 0x00000030000d7836 */ /* 0x040fe20000000000 */
        /* <DEDUP_REMOVED lines=9> */
[----:B------:R-:W-:Y:S01]  /*9650*/  VIADD R20, R0, 0x80 ;  /* 0x0000008000147836 */ /* 0x000fe20000000000 */
[----:B------:R-:W-:-:S02]  /*9660*/  @!P1 LEA.HI R4, R4, R4, RZ, 0x1 ;  /* 0x0000000404049211 */ /* 0x000fc400078f08ff */
[----:B------:R-:W-:Y:S02]  /*9670*/  @!P2 LEA.HI R5, R5, R5, RZ, 0x1 ;  /* 0x000000050505a211 */ /* 0x000fe400078f08ff */
[----:B-1----:R-:W-:Y:S02]  /*9680*/  @!P1 LOP3.LUT R7, R4, 0xfffffffe, RZ, 0xc0, !PT ;  /* 0xfffffffe04079812 */ /* 0x002fe400078ec0ff */
[----:B------:R-:W-:Y:S01]  /*9690*/  @!P2 LOP3.LUT R9, R5, 0xfffffffe, RZ, 0xc0, !PT ;  /* 0xfffffffe0509a812 */ /* 0x000fe200078ec0ff */
[--C-:B---3--:R-:W-:Y:S01]  /*96a0*/  @!P0 IMAD.WIDE R4, R0, 0x4, R2.reuse ;  /* 0x0000000400048825 */ /* 0x108fe200078e0202 */
[----:B------:R-:W-:Y:S02]  /*96b0*/  ISETP.GE.AND P3, PT, R15, UR4, PT ;  /* 0x000000040f007c0c */ /* 0x000fe4000bf66270 */
[----:B------:R-:W-:Y:S01]  /*96c0*/  ISETP.GE.AND P4, PT, R16, UR4, PT ;  /* 0x0000000410007c0c */ /* 0x000fe2000bf86270 */
[----:B----4-:R-:W-:Y:S01]  /*96d0*/  @!P1 IMAD.WIDE R6, R7, 0x4, R2 ;  /* 0x0000000407069825 */ /* 0x010fe200078e0202 */
        /* <DEDUP_REMOVED lines=72> */
[----:B------:R-:W-:Y:S01]  /*9b60*/  @!P4 ST.E.64 desc[UR36][R4.64], R74 ;  /* 0x0000004a0400c985 */ /* 0x000fe2000c101b24 */
        /* <DEDUP_REMOVED lines=18> */
[----:B------:R-:W-:Y:S01]  /*9c90*/  @!P6 LOP3.LUT R5, R18, 0xfffffffe, RZ, 0xc0, !PT ;  /* 0xfffffffe1205e812 */ /* 0x000fe200078ec0ff */
[----:B------:R-:W-:Y:S01]  /*9ca0*/  VIADD R18, R0, 0xc0 ;  /* 0x000000c000127836 */ /* 0x000fe20000000000 */
[----:B------:R-:W-:Y:S01]  /*9cb0*/  @!P3 LEA.HI R16, R16, R16, RZ, 0x1 ;  /* 0x000000101010b211 */ /* 0x000fe200078f08ff */
[--C-:B------:R-:W-:Y:S01]  /*9cc0*/  @!P5 IMAD.WIDE R6, R7, 0x4, R2.reuse ;  /* 0x000000040706d825 */ /* 0x100fe200078e0202 */
[----:B------:R-:W-:Y:S02]  /*9cd0*/  @!P0 LEA.HI R14, R14, R14, RZ, 0x1 ;  /* 0x0000000e0e0e8211 */ /* 0x000fe400078f08ff */
[----:B------:R-:W-:Y:S01]  /*9ce0*/  @!P4 LEA.HI R15, R15, R15, RZ, 0x1 ;  /* 0x0000000f0f0fc211 */ /* 0x000fe200078f08ff */
[----:B------:R-:W-:Y:S01]  /*9cf0*/  @!P6 IMAD.WIDE R4, R5, 0x4, R2 ;  /* 0x000000040504e825 */ /* 0x000fe200078e0202 */
[----:B------:R-:W-:-:S02]  /*9d00*/  @!P2 LEA.HI R17, R17, R17, RZ, 0x1 ;  /* 0x000000111111a211 */ /* 0x000fc400078f08ff */
[----:B------:R-:W-:Y:S02]  /*9d10*/  @!P1 LEA.HI R20, R20, R20, RZ, 0x1 ;  /* 0x0000001414149211 */ /* 0x000fe400078f08ff */
[----:B-1----:R-:W-:Y:S01]  /*9d20*/  @!P0 LOP3.LUT R9, R14, 0xfffffffe, RZ, 0xc0, !PT ;  /* 0xfffffffe0e098812 */ /* 0x002fe200078ec0ff */
[----:B------:R0:W-:Y:S01]  /*9d30*/  @!P6 ST.E.64 desc[UR36][R4.64], R94 ;  /* 0x0000005e0400e985 */ /* 0x0001e2000c101b24 */
[----:B------:R-:W-:Y:S01]  /*9d40*/  @!P4 LOP3.LUT R15, R15, 0xfffffffe, RZ, 0xc0, !PT ;  /* 0xfffffffe0f0fc812 */ /* 0x000fe200078ec0ff */
[----:B------:R-:W-:Y:S01]  /*9d50*/  VIADD R14, R0, 0xd0 ;  /* 0x000000d0000e7836 */ /* 0x000fe20000000000 */
[----:B--2---:R-:W-:Y:S01]  /*9d60*/  @!P3 LOP3.LUT R11, R16, 0xfffffffe, RZ, 0xc0, !PT ;  /* 0xfffffffe100bb812 */ /* 0x004fe200078ec0ff */
[----:B------:R1:W-:Y:S01]  /*9d70*/  @!P5 ST.E.64 desc[UR36][R6.64], R98 ;  /* 0x000000620600d985 */ /* 0x0003e2000c101b24 */
[----:B------:R-:W-:Y:S01]  /*9d80*/  @!P2 LOP3.LUT R17, R17, 0xfffffffe, RZ, 0xc0, !PT ;  /* 0xfffffffe1111a812 */ /* 0x000fe200078ec0ff */
[----:B------:R-:W-:Y:S01]  /*9d90*/  VIADD R16, R0, 0xe0 ;  /* 0x000000e000107836 */ /* 0x000fe20000000000 */
[----:B---3--:R-:W-:Y:S01]  /*9da0*/  @!P1 LOP3.LUT R13, R20, 0xfffffffe, RZ, 0xc0, !PT ;  /* 0xfffffffe140d9812 */ /* 0x008fe200078ec0ff */
[C---:B------:R-:W-:Y:S01]  /*9db0*/  VIADD R20, R0.reuse, 0xf0 ;  /* 0x000000f000147836 */ /* 0x040fe20000000000 */
[----:B------:R-:W-:-:S02]  /*9dc0*/  IADD3 R19, R0, 0xc8, RZ ;  /* 0x000000c800137810 */ /* 0x000fc40007ffe0ff */
[----:B------:R-:W-:Y:S01]  /*9dd0*/  ISETP.GE.AND P5, PT, R18, UR4, PT ;  /* 0x0000000412007c0c */ /* 0x000fe2000bfa6270 */
[----:B------:R-:W-:Y:S01]  /*9de0*/  @!P1 IMAD.WIDE R12, R13, 0x4, R2 ;  /* 0x000000040d0c9825 */ /* 0x000fe200078e0202 */
[----:B------:R-:W-:-:S03]  /*9df0*/  ISETP.GE.AND P6, PT, R19, UR4, PT ;  /* 0x0000000413007c0c */ /* 0x000fc6000bfc6270 */
        /* <DEDUP_REMOVED lines=12> */
[----:B------:R-:W-:Y:S01]  /*9ec0*/  ISETP.GE.AND P2, PT, R16, UR4, PT ;  /* 0x0000000410007c0c */ /* 0x000fe2000bf46270 */
[----:B------:R-:W-:Y:S01]  /*9ed0*/  VIADD R0, R0, 0xf8 ;  /* 0x000000f800007836 */ /* 0x000fe20000000000 */
[----:B------:R-:W-:Y:S01]  /*9ee0*/  ISETP.GE.AND P3, PT, R17, UR4, PT ;  /* 0x0000000411007c0c */ /* 0x000fe2000bf66270 */
[----:B------:R4:W-:Y:S01]  /*9ef0*/  @!P1 ST.E.64 desc[UR36][R12.64], R118 ;  /* 0x000000760c009985 */ /* 0x0009e2000c101b24 */
[----:B------:R-:W-:Y:S02]  /*9f00*/  ISETP.GE.AND P1, PT, R15, UR4, PT ;  /* 0x000000040f007c0c */ /* 0x000fe4000bf26270 */
[----:B------:R-:W-:Y:S02]  /*9f10*/  @!P5 LEA.HI R18, R18, R18, RZ, 0x1 ;  /* 0x000000121212d211 */ /* 0x000fe400078f08ff */
[----:B------:R-:W-:-:S02]  /*9f20*/  @!P6 LEA.HI R19, R19, R19, RZ, 0x1 ;  /* 0x000000131313e211 */ /* 0x000fc400078f08ff */
        /* <DEDUP_REMOVED lines=33> */
.L_x_13625:
        /* <DEDUP_REMOVED lines=22> */
[----:B------:R-:W-:Y:S01]  /*a2a0*/  MOV R3, UR5 ;  /* 0x0000000500037c02 */ /* 0x000fe20008000f00 */
[----:B------:R-:W-:Y:S01]  /*a2b0*/  IMAD.U32 R2, RZ, RZ, UR4 ;  /* 0x00000004ff027e24 */ /* 0x000fe2000f8e00ff */
[----:B------:R-:W2:Y:S01]  /*a2c0*/  @P0 LDC R7, c[0x0][0xbec] ;  /* 0x0002fb00ff070b82 */ /* 0x000ea20000000800 */
[----:B------:R-:W-:Y:S01]  /*a2d0*/  ULDC.64 UR4, c[0x0][0xbe0] ;  /* 0x0002f80000047ab9 */ /* 0x000fe20000000a00 */
[----:B------:R-:W-:-:S06]  /*a2e0*/  IMAD.U32 R3, RZ, RZ, UR6 ;  /* 0x00000006ff037e24 */ /* 0x000fcc000f8e00ff */
[----:B------:R-:W3:Y:S01]  /*a2f0*/  @P0 LDC R9, c[0x0][0xbf0] ;  /* 0x0002fc00ff090b82 */ /* 0x000ee20000000800 */
[----:B0-----:R-:W-:-:S07]  /*a300*/  USHF.R.S32.HI UR8, URZ, 0x1f, UR7 ;  /* 0x0000001f3f087899 */ /* 0x001fce0008011407 */
[----:B------:R-:W0:Y:S01]  /*a310*/  S2UR UR10, SR_CTAID.Y ;  /* 0x00000000000a79c3 */ /* 0x000e220000002600 */
[C---:B-1----:R-:W-:Y:S02]  /*a320*/  IMAD R12, R10.reuse, UR8, RZ ;  /* 0x000000080a0c7c24 */ /* 0x042fe4000f8e02ff */
[----:B------:R-:W-:-:S04]  /*a330*/  IMAD.WIDE.U32 R2, R10, UR7, R2 ;  /* 0x000000070a027c25 */ /* 0x000fc8000f8e0002 */
[----:B------:R-:W-:Y:S01]  /*a340*/  IMAD R11, R11, UR7, R12 ;  /* 0x000000070b0b7c24 */ /* 0x000fe2000f8e020c */
[----:B------:R-:W0:Y:S01]  /*a350*/  LDC R8, c[0x0][0xc50] ;  /* 0x00031400ff087b82 */ /* 0x000e220000000800 */
[----:B--2---:R-:W-:-:S03]  /*a360*/  @P0 IMAD.HI.U32 R4, R0, R7, RZ ;  /* 0x0000000700040227 */ /* 0x004fc600078e00ff */
[----:B------:R-:W-:Y:S01]  /*a370*/  IADD3 R3, R11, R3, RZ ;  /* 0x000000030b037210 */ /* 0x000fe20007ffe0ff */
[----:B------:R-:W-:Y:S01]  /*a380*/  IMAD R7, RZ, RZ, -UR38 ;  /* 0x80000026ff077e24 */ /* 0x000fe2000f8e02ff */
[----:B---3--:R-:W-:-:S03]  /*a390*/  @P0 SHF.R.U32.HI R5, RZ, R9, R4 ;  /* 0x00000009ff050219 */ /* 0x008fc60000011604 */
[----:B0-----:R-:W-:Y:S02]  /*a3a0*/  IMAD R9, R8, R7, UR10 ;  /* 0x0000000a08097e24 */ /* 0x001fe4000f8e0207 */
        /* <DEDUP_REMOVED lines=21> */
.L_x_13584:
        /* <DEDUP_REMOVED lines=18> */
.L_x_13628:
[----:B------:R-:W-:Y:S01]  /*a620*/  ULDC UR44, c[0x0][0xc50] ;  /* 0x00031400002c7ab9 */ /* 0x000fe20000000800 */
[----:B------:R-:W-:Y:S01]  /*a630*/  UMOV UR40, UR6 ;  /* 0x0000000600287c82 */ /* 0x000fe20008000000 */
[----:B------:R-:W-:-:S11]  /*a640*/  UISETP.NE.AND UP0, UPT, UR44, 0x1, UPT ;  /* 0x000000012c00788c */ /* 0x000fd6000bf05270 */
[----:B------:R-:W-:Y:S01]  /*a650*/  @UP0 ULDC UR4, c[0x0][0xc54] ;  /* 0x0003150000040ab9 */ /* 0x000fe20000000800 */
[----:B------:R-:W-:Y:S01]  /*a660*/  @UP0 ULDC UR7, c[0x0][0xc58] ;  /* 0x0003160000070ab9 */ /* 0x000fe20000000800 */
[----:B------:R-:W-:-:S04]  /*a670*/  UIMAD.WIDE.U32 UR4, UR6, UR4, URZ ;  /* 0x00000004060472a5 */ /* 0x000fc8000f8e003f */
[----:B------:R-:W-:-:S12]  /*a680*/  @UP0 USHF.R.U32.HI UR40, URZ, UR7, UR5 ;  /* 0x000000073f280299 */ /* 0x000fd80008011605 */
.L_x_13629:
        /* <DEDUP_REMOVED lines=25> */
[----:B------:R-:W-:Y:S01]  /*a820*/  @UP1 ULDC UR7, c[0x0][0x450] ;  /* 0x0001140000071ab9 */ /* 0x000fe20000000800 */
[----:B------:R-:W-:Y:S02]  /*a830*/  UIADD3 UR8, UR41, 0x60, -UR8 ;  /* 0x0000006029087890 */ /* 0x000fe4000fffe808 */
[----:B------:R-:W-:-:S04]  /*a840*/  @UP1 USHF.R.U32.HI UR6, URZ, UR7, UR5 ;  /* 0x000000073f061299 */ /* 0x000fc80008011605 */
[----:B------:R-:W0:Y:S01]  /*a850*/  @P0 LDC.64 R4, c[0x0][0xa28] ;  /* 0x00028a00ff040b82 */ /* 0x000e220000000a00 */
[----:B------:R-:W-:Y:S02]  /*a860*/  UIADD3 UR4, UR41, 0x5f, URZ ;  /* 0x0000005f29047890 */ /* 0x000fe4000fffe03f */
[----:B------:R-:W-:Y:S02]  /*a870*/  UIADD3 UR6, UR8, UR6, URZ ;  /* 0x0000000608067290 */ /* 0x000fe4000fffe03f */
[----:B------:R-:W-:Y:S02]  /*a880*/  UIMAD.WIDE UR4, UR4, 0x2aaaaaab, URZ ;  /* 0x2aaaaaab040478a5 */ /* 0x000fe4000f8e023f */
[----:B------:R-:W-:Y:S02]  /*a890*/  UIMAD.WIDE UR6, UR6, 0x2aaaaaab, URZ ;  /* 0x2aaaaaab060678a5 */ /* 0x000fe4000f8e023f */
[----:B------:R-:W-:Y:S02]  /*a8a0*/  USHF.R.U32.HI UR42, URZ, 0x1f, UR5 ;  /* 0x0000001f3f2a7899 */ /* 0x000fe40008011605 */
[----:B------:R-:W-:-:S02]  /*a8b0*/  USHF.R.U32.HI UR43, URZ, 0x1f, UR7 ;  /* 0x0000001f3f2b7899 */ /* 0x000fc40008011607 */
[----:B------:R-:W-:Y:S02]  /*a8c0*/  ULEA.HI.SX32 UR42, UR5, UR42, 0x1c ;  /* 0x0000002a052a7291 */ /* 0x000fe4000f8fe23f */
[----:B------:R-:W-:-:S04]  /*a8d0*/  ULEA.HI.SX32 UR43, UR7, UR43, 0x1c ;  /* 0x0000002b072b7291 */ /* 0x000fc8000f8fe23f */
[----:B------:R-:W-:-:S04]  /*a8e0*/  UISETP.LT.AND UP0, UPT, UR42, UR43, UPT ;  /* 0x0000002b2a00728c */ /* 0x000fc8000bf01270 */
[----:B------:R-:W-:Y:S01]  /*a8f0*/  USEL UR11, UR42, UR43, UP0 ;  /* 0x0000002b2a0b7287 */ /* 0x000fe20008000000 */
[----:B0-----:R-:W-:Y:S01]  /*a900*/  @P0 IMAD.WIDE R4, R33, 0x4, R4 ;  /* 0x0000000421040825 */ /* 0x001fe200078e0204 */
[----:B------:R-:W-:Y:S02]  /*a910*/  UP2UR UR47, UPR, URZ, 0x2 ;  /* 0x000000023f2f7883 */ /* 0x000fe40008000000 */
[----:B------:R-:W-:Y:S02]  /*a920*/  UISETP.GE.AND UP1, UPT, UR11, 0x1, UPT ;  /* 0x000000010b00788c */ /* 0x000fe4000bf26270 */
[----:B------:R-:W-:Y:S01]  /*a930*/  USHF.R.U32.HI UR9, URZ, 0x10, UR44 ;  /* 0x000000103f097899 */ /* 0x000fe2000801162c */
[----:B------:R0:W5:Y:S01]  /*a940*/  @P0 LDG.E R32, desc[UR36][R4.64] ;  /* 0x0000002404200981 */ /* 0x000162000c1e1900 */
        /* <DEDUP_REMOVED lines=36> */
.L_x_13631:
[----:B------:R-:W-:Y:S02]  /*ab90*/  UIMAD UR48, UR44, UR38, URZ ;  /* 0x000000262c3072a4 */ /* 0x000fe4000f8e023f */
[----:B------:R-:W-:Y:S01]  /*aba0*/  IMAD.U32 R0, RZ, RZ, UR38 ;  /* 0x00000026ff007e24 */ /* 0x000fe2000f8e00ff */
[----:B------:R-:W-:Y:S01]  /*abb0*/  MOV R8, 0x1 ;  /* 0x0000000100087802 */ /* 0x000fe20000000f00 */
[----:B------:R-:W-:Y:S02]  /*abc0*/  IMAD.MOV.U32 R21, RZ, RZ, RZ ;  /* 0x000000ffff157224 */ /* 0x000fe400078e00ff */
        /* <DEDUP_REMOVED lines=27> */
.L_x_13632:
        /* <DEDUP_REMOVED lines=19> */
[----:B-1---5:R-:W-:Y:S05]  /*aeb0*/  CALL.ABS.NOINC R14 ;  /* 0x000000000e007343 */ /* 0x022fea0003c00000 */
.L_x_13634:
[----:B------:R0:W1:Y:S01]  /*aec0*/  LDC.64 R14, c[0x4][R17] ;  /* 0x01000000110e7b82 */ /* 0x0000620000000a00 */
[----:B------:R-:W-:Y:S01]  /*aed0*/  ULDC.64 UR4, c[0x4][0xf0] ;  /* 0x01003c0000047ab9 */ /* 0x000fe20000000a00 */
[----:B------:R-:W-:Y:S01]  /*aee0*/  ULDC.64 UR6, c[0x4][0xf8] ;  /* 0x01003e0000067ab9 */ /* 0x000fe20000000a00 */
[----:B------:R-:W-:Y:S01]  /*aef0*/  IMAD.U32 R4, RZ, RZ, UR4 ;  /* 0x00000004ff047e24 */ /* 0x000fe2000f8e00ff */
        /* <DEDUP_REMOVED lines=11> */
.L_x_13633:
[----:B------:R-:W0:Y:S01]  /*afb0*/  LDC.64 R4, c[0x0][0x9f8] ;  /* 0x00027e00ff047b82 */ /* 0x000e220000000a00 */
[----:B------:R-:W-:-:S07]  /*afc0*/  MOV R30, R33 ;  /* 0x00000021001e7202 */ /* 0x000fce0000000f00 */
[----:B------:R-:W1:Y:S01]  /*afd0*/  LDC R29, c[0x0][0x430] ;  /* 0x00010c00ff1d7b82 */ /* 0x000e620000000800 */
[C---:B------:R-:W-:Y:S01]  /*afe0*/  IMAD.SHL.U32 R28, R16.reuse, 0x10, RZ ;  /* 0x00000010101c7824 */ /* 0x040fe200078e00ff */
[C---:B------:R-:W-:Y:S01]  /*aff0*/  LOP3.LUT R7, R16.reuse, 0x7f, RZ, 0xc0, !PT ;  /* 0x0000007f10077812 */ /* 0x040fe200078ec0ff */
        /* <DEDUP_REMOVED lines=22> */
[----:B-1----:R-:W-:Y:S01]  /*b160*/  @P1 IMAD.HI.U32 R0, R22, R3, RZ ;  /* 0x0000000316001227 */ /* 0x002fe200078e00ff */
[----:B------:R-:W-:-:S04]  /*b170*/  MOV R3, R22 ;  /* 0x0000001600037202 */ /* 0x000fc80000000f00 */
[----:B0-----:R-:W-:-:S04]  /*b180*/  @P1 SHF.R.U32.HI R3, RZ, R5, R0 ;  /* 0x00000005ff031219 */ /* 0x001fc80000011600 */
[--C-:B------:R-:W-:Y:S01]  /*b190*/  @!P0 SHF.R.S32.HI R5, RZ, 0x1f, R3.reuse ;  /* 0x0000001fff058819 */ /* 0x100fe20000011403 */
[----:B------:R-:W-:Y:S01]  /*b1a0*/  @!P0 IMAD.MOV.U32 R4, RZ, RZ, R3 ;  /* 0x000000ffff048224 */ /* 0x000fe200078e0003 */
[----:B--2---:R-:W-:-:S05]  /*b1b0*/  SHF.R.S32.HI R25, RZ, 0x1f, R30 ;  /* 0x0000001fff197819 */ /* 0x004fca000001141e */
[----:B---3--:R-:W-:-:S04]  /*b1c0*/  @!P0 IMAD R0, R25, R10, RZ ;  /* 0x0000000a19008224 */ /* 0x008fc800078e02ff */
[C---:B------:R-:W-:Y:S02]  /*b1d0*/  @!P0 IMAD R15, R30.reuse, R11, R0 ;  /* 0x0000000b1e0f8224 */ /* 0x040fe400078e0200 */
        /* <DEDUP_REMOVED lines=23> */
.L_x_13676:
[----:B------:R-:W-:Y:S01]  /*b350*/  ULOP3.LUT UR4, UR39, 0x2, URZ, 0xfc, !UPT ;  /* 0x0000000227047892 */ /* 0x000fe2000f8efc3f */
[----:B-----5:R-:W-:Y:S02]  /*b360*/  @!P0 SHF.R.S32.HI R5, RZ, 0x1f, R4 ;  /* 0x0000001fff058819 */ /* 0x020fe40000011404 */
[----:B------:R-:W-:Y:S02]  /*b370*/  CS2R R36, SRZ ;  /* 0x0000000000247805 */ /* 0x000fe4000001ff00 */
[----:B------:R-:W-:Y:S01]  /*b380*/  LOP3.LUT R23, R23, 0xffffffdf, RZ, 0xc0, !PT ;  /* 0xffffffdf17177812 */ /* 0x000fe200078ec0ff */
[----:B------:R-:W-:Y:S01]  /*b390*/  IMAD.MOV R0, RZ, RZ, -R3 ;  /* 0x000000ffff007224 */ /* 0x000fe200078e0a03 */
[----:B------:R-:W-:Y:S01]  /*b3a0*/  @!P0 MOV R36, R4 ;  /* 0x0000000400248202 */ /* 0x000fe20000000f00 */
[----:B------:R-:W-:Y:S01]  /*b3b0*/  IMAD.U32 R34, RZ, RZ, UR4 ;  /* 0x00000004ff227e24 */ /* 0x000fe2000f8e00ff */
[----:B------:R-:W-:Y:S01]  /*b3c0*/  LOP3.LUT R23, R23, 0xffffff7f, RZ, 0xc0, !PT ;  /* 0xffffff7f17177812 */ /* 0x000fe200078ec0ff */
[----:B------:R-:W-:Y:S01]  /*b3d0*/  @!P0 IMAD.MOV.U32 R37, RZ, RZ, R5 ;  /* 0x000000ffff258224 */ /* 0x000fe200078e0005 */
[----:B------:R-:W-:Y:S01]  /*b3e0*/  ISETP.GT.U32.AND P0, PT, R26, 0x5f, PT ;  /* 0x0000005f1a00780c */ /* 0x000fe20003f04070 */
[----:B------:R-:W-:Y:S01]  /*b3f0*/  IMAD R22, R29, R0, R22 ;  /* 0x000000001d167224 */ /* 0x000fe200078e0216 */
[----:B------:R-:W-:-:S02]  /*b400*/  ISETP.NE.AND P1, PT, R34, 0x3, PT ;  /* 0x000000032200780c */ /* 0x000fc40003f25270 */
[----:B------:R-:W-:Y:S02]  /*b410*/  MOV R19, UR40 ;  /* 0x0000002800137c02 */ /* 0x000fe40008000f00 */
[----:B------:R-:W-:Y:S02]  /*b420*/  SEL R18, RZ, 0x1, P2 ;  /* 0x00000001ff127807 */ /* 0x000fe40001000000 */
[----:B------:R-:W-:-:S05]  /*b430*/  SHF.R.S32.HI R19, RZ, 0x1f, R19 ;  /* 0x0000001fff137819 */ /* 0x000fca0000011413 */
[----:B------:R-:W-:-:S04]  /*b440*/  @P0 LOP3.LUT R23, R23, 0x80, RZ, 0xfc, !PT ;  /* 0x0000008017170812 */ /* 0x000fc800078efcff */
[----:B------:R-:W-:Y:S01]  /*b450*/  @P1 LOP3.LUT R23, R23, 0x20, RZ, 0xfc, !PT ;  /* 0x0000002017171812 */ /* 0x000fe200078efcff */
[----:B------:R-:W-:Y:S06]  /*b460*/  @!P1 BRA `(.L_x_13636) ;  /* 0x0000000000049947 */ /* 0x000fec0003800000 */
[----:B------:R-:W-:Y:S01]  /*b470*/  BPT.TRAP 0x1 ;  /* 0x000000040000795c */ /* 0x000fe20000300000 */
.L_x_13636:
[----:B------:R-:W-:-:S05]  /*b480*/  IMAD.MOV.U32 R0, RZ, RZ, 0x1 ;  /* 0x00000001ff007424 */ /* 0x000fca00078e00ff */
[----:B------:R-:W-:-:S04]  /*b490*/  SHF.L.U32 R0, R0, 0x1f, RZ ;  /* 0x0000001f00007819 */ /* 0x000fc800000006ff */
[----:B------:R-:W0:Y:S02]  /*b4a0*/  SYNCS.PHASECHK.TRANS64.TRYWAIT P0, [UR45+0x22840], R0 ;  /* 0x02284000ff0075a7 */ /* 0x000e24000800016d */
[----:B0-----:R-:W-:Y:S05]  /*b4b0*/  @!P0 BRA `(.L_x_13637) ;  /* 0x0000002800e48947 */ /* 0x001fea0003800000 */
.L_x_13677:
        /* <DEDUP_REMOVED lines=21> */
[----:B------:R-:W-:Y:S01]  /*b610*/  LEA R3, P0, R4, UR6, 0x1 ;  /* 0x0000000604037c11 */ /* 0x000fe2000f8008ff */
[----:B------:R-:W-:Y:S02]  /*b620*/  ULDC UR4, c[0x0][0x2f4] ;  /* 0x0000bd0000047ab9 */ /* 0x000fe40000000800 */
[----:B------:R-:W-:Y:S02]  /*b630*/  ISETP.GE.AND P2, PT, R24, UR4, PT ;  /* 0x0000000418007c0c */ /* 0x000fe4000bf46270 */
[----:B------:R-:W-:Y:S01]  /*b640*/  LEA.HI.X R0, R4, UR7, R5, 0x1, P0 ;  /* 0x0000000704007c11 */ /* 0x000fe200080f0c05 */
[----:B------:R-:W-:Y:S01]  /*b650*/  IMAD.MOV.U32 R4, RZ, RZ, -0x60 ;  /* 0xffffffa0ff047424 */ /* 0x000fe200078e00ff */
[----:B------:R-:W-:-:S03]  /*b660*/  LOP3.LUT R5, R6, 0x1c0, RZ, 0xc0, !PT ;  /* 0x000001c006057812 */ /* 0x000fc600078ec0ff */
[----:B------:R-:W-:Y:S01]  /*b670*/  IMAD R4, R9, R4, UR41 ;  /* 0x0000002909047e24 */ /* 0x000fe2000f8e0204 */
[----:B------:R-:W-:-:S04]  /*b680*/  LOP3.LUT R5, R5, 0x38, R6, 0xf8, !PT ;  /* 0x0000003805057812 */ /* 0x000fc800078ef806 */
[----:B------:R-:W-:Y:S01]  /*b690*/  LOP3.LUT R5, R5, 0x38, R16, 0x78, !PT ;  /* 0x0000003805057812 */ /* 0x000fe200078e7810 */
[----:B------:R-:W-:Y:S01]  /*b6a0*/  IMAD.SHL.U32 R16, R7, 0x8, RZ ;  /* 0x0000000807107824 */ /* 0x000fe200078e00ff */
[----:B------:R-:W-:Y:S02]  /*b6b0*/  IADD3 R35, -R27, R4, RZ ;  /* 0x000000041b237210 */ /* 0x000fe40007ffe1ff */
[----:B------:R-:W-:Y:S02]  /*b6c0*/  @P2 LOP3.LUT R23, R23, 0x2, RZ, 0xfc, !PT ;  /* 0x0000000217172812 */ /* 0x000fe400078efcff */
        /* <DEDUP_REMOVED lines=40> */
.L_x_13691:
        /* <DEDUP_REMOVED lines=15> */
.L_x_13639:
        /* <DEDUP_REMOVED lines=23> */
.L_x_13640:
[----:B------:R-:W-:Y:S01]  /*bbb0*/  UISETP.NE.AND UP0, UPT, UR47, URZ, UPT ;  /* 0x0000003f2f00728c */ /* 0x000fe2000bf05270 */
[----:B------:R-:W-:Y:S01]  /*bbc0*/  IMAD.U32 R3, RZ, RZ, UR46 ;  /* 0x0000002eff037e24 */ /* 0x000fe2000f8e00ff */
[----:B------:R-:W-:Y:S01]  /*bbd0*/  R2UR UR6, R19 ;  /* 0x00000000130672ca */ /* 0x000fe200000e0000 */
[----:B------:R-:W-:Y:S01]  /*bbe0*/  ULDC.64 UR8, c[0x0][0x2d8] ;  /* 0x0000b60000087ab9 */ /* 0x000fe20000000a00 */
[----:B------:R-:W-:Y:S01]  /*bbf0*/  SHF.R.S32.HI R8, RZ, 0x1f, R33 ;  /* 0x0000001fff087819 */ /* 0x000fe20000011421 */
[----:B------:R-:W-:Y:S01]  /*bc00*/  IMAD R0, R3, 0x80, R26 ;  /* 0x0000008003007824 */ /* 0x000fe200078e021a */
[----:B------:R-:W-:-:S03]  /*bc10*/  PLOP3.LUT P0, PT, PT, PT, UP0, 0x80, 0x0 ;  /* 0x000000000000781c */ /* 0x000fc60003f0f008 */
        /* <DEDUP_REMOVED lines=15> */
[----:B------:R-:W-:Y:S01]  /*bd10*/  MOV R7, UR6 ;  /* 0x0000000600077c02 */ /* 0x000fe20008000f00 */
[----:B------:R-:W-:Y:S01]  /*bd20*/  IMAD.MOV.U32 R6, RZ, RZ, R4 ;  /* 0x000000ffff067224 */ /* 0x000fe200078e0004 */
[----:B------:R-:W-:Y:S01]  /*bd30*/  ULDC.64 UR4, c[0x0][0x2d0] ;  /* 0x0000b40000047ab9 */ /* 0x000fe20000000a00 */
[----:B------:R-:W-:-:S02]  /*bd40*/  IMAD R11, R33, UR9, R8 ;  /* 0x00000009210b7c24 */ /* 0x000fc4000f8e0208 */
[----:B------:R-:W-:Y:S01]  /*bd50*/  IMAD.WIDE.U32 R4, R33, UR8, R6 ;  /* 0x0000000821047c25 */ /* 0x000fe2000f8e0006 */
[----:B------:R-:W-:-:S04]  /*bd60*/  SHF.R.S32.HI R6, RZ, 0x1f, R9 ;  /* 0x0000001fff067819 */ /* 0x000fc80000011409 */
[----:B------:R-:W-:Y:S01]  /*bd70*/  IADD3 R5, R5, R11, RZ ;  /* 0x0000000b05057210 */ /* 0x000fe20007ffe0ff */
        /* <DEDUP_REMOVED lines=20> */
[----:B------:R-:W-:Y:S01]  /*bec0*/  MOV R0, UR46 ;  /* 0x0000002e00007c02 */ /* 0x000fe20008000f00 */
[----:B------:R-:W-:Y:S02]  /*bed0*/  ULDC UR4, c[0x0][0x288] ;  /* 0x0000a20000047ab9 */ /* 0x000fe40000000800 */
[----:B------:R-:W1:Y:S01]  /*bee0*/  SHFL.IDX PT, R4, R6, RZ, 0x181f ;  /* 0x00181fff06047589 */ /* 0x000e6200000e0000 */
[----:B------:R-:W-:Y:S02]  /*bef0*/  IMAD R3, R3, UR4, RZ ;  /* 0x0000000403037c24 */ /* 0x000fe4000f8e02ff */
[----:B------:R-:W-:Y:S01]  /*bf00*/  IMAD R0, R0, 0x80, R27 ;  /* 0x0000008000007824 */ /* 0x000fe200078e021b */
[----:B------:R-:W-:Y:S04]  /*bf10*/  SHFL.IDX PT, R8, R6, 0x1, 0x181f ;  /* 0x00381f0006087f89 */ /* 0x000fe800000e0000 */
[----:B------:R-:W-:-:S02]  /*bf20*/  ISETP.GE.AND P0, PT, R0, R3, PT ;  /* 0x000000030000720c */ /* 0x000fc40003f06270 */
[----:B------:R-:W-:-:S11]  /*bf30*/  IADD3 R10, R0, 0x10, RZ ;  /* 0x00000010000a7810 */ /* 0x000fd60007ffe0ff */
[----:B0-----:R-:W-:Y:S02]  /*bf40*/  @!P0 LEA R14, P2, R24, R14, 0x1 ;  /* 0x0000000e180e8211 */ /* 0x001fe400078408ff */
[----:B------:R-:W-:-:S03]  /*bf50*/  @!P0 LEA R9, R16, UR45, 0x1 ;  /* 0x0000002d10098c11 */ /* 0x000fc6000f8e08ff */
        /* <DEDUP_REMOVED lines=51> */
.L_x_13708:
[----:B------:R-:W-:-:S04]  /*c290*/  IADD3 R0, R0, 0x70, RZ ;  /* 0x0000007000007810 */ /* 0x000fc80007ffe0ff */
        /* <DEDUP_REMOVED lines=17> */
.L_x_13709:
[----:B------:R-:W-:-:S13]  /*c3b0*/  ISETP.NE.AND P0, PT, R34, 0x3, PT ;  /* 0x000000032200780c */ /* 0x000fda0003f05270 */
[----:B------:R-:W-:Y:S05]  /*c3c0*/  @!P0 BRA `(.L_x_13643) ;  /* 0x0000000000048947 */ /* 0x000fea0003800000 */
[----:B------:R-:W-:Y:S01]  /*c3d0*/  BPT.TRAP 0x1 ;  /* 0x000000040000795c */ /* 0x000fe20000300000 */
.L_x_13643:
[----:B------:R-:W1:Y:S02]  /*c3e0*/  SYNCS.PHASECHK.TRANS64.TRYWAIT P0, [UR45+0x22860], R0 ;  /* 0x02286000ff0075a7 */ /* 0x000e64000800016d */
[----:B-1----:R-:W-:Y:S05]  /*c3f0*/  @!P0 BRA `(.L_x_13644) ;  /* 0x0000002c004c8947 */ /* 0x002fea0003800000 */
.L_x_13710:
        /* <DEDUP_REMOVED lines=67> */
[----:B------:R-:W1:Y:S01]  /*c830*/  SHFL.IDX PT, R14, R3, 0x4, 0x181f ;  /* 0x00981f00030e7f89 */ /* 0x000e6200000e0000 */
[----:B0-----:R-:W-:Y:S02]  /*c840*/  IADD3.X R7, RZ, R0, RZ, P3, !PT ;  /* 0x00000000ff077210 */ /* 0x001fe40001ffe4ff */
        /* <DEDUP_REMOVED lines=31> */
.L_x_13724:
[----:B01----:R-:W-:Y:S02]  /*ca40*/  IADD3 R4, P3, R14, R24, RZ ;  /* 0x000000180e047210 */ /* 0x003fe40007f7e0ff */
        /* <DEDUP_REMOVED lines=19> */
.L_x_13646:
        /* <DEDUP_REMOVED lines=8> */
[----:B------:R-:W-:Y:S01]  /*cc00*/  IADD3 R27, R28, R32, R27 ;  /* 0x000000201c1b7210 */ /* 0x000fe20007ffe01b */
[----:B------:R-:W-:Y:S01]  /*cc10*/  ULOP3.LUT UR5, URZ, UR43, URZ, 0x33, !UPT ;  /* 0x0000002b3f057292 */ /* 0x000fe2000f8e333f */
[----:B------:R-:W-:Y:S01]  /*cc20*/  LOP3.LUT R3, RZ, UR42, RZ, 0x33, !PT ;  /* 0x0000002aff037c12 */ /* 0x000fe2000f8e33ff */
[----:B------:R-:W-:Y:S01]  /*cc30*/  UIMAD UR4, UR4, UR38, URZ ;  /* 0x00000026040472a4 */ /* 0x000fe2000f8e023f */
[----:B------:R-:W-:Y:S01]  /*cc40*/  IADD3 R36, R27, -0x120, RZ ;  /* 0xfffffee01b247810 */ /* 0x000fe20007ffe0ff */
[----:B------:R-:W-:Y:S02]  /*cc50*/  IMAD.MOV.U32 R20, RZ, RZ, 0x1 ;  /* 0x00000001ff147424 */ /* 0x000fe400078e00ff */
[----:B------:R-:W-:Y:S02]  /*cc60*/  IMAD.MOV.U32 R21, RZ, RZ, 0x1 ;  /* 0x00000001ff157424 */ /* 0x000fe400078e00ff */
[----:B------:R-:W-:-:S04]  /*cc70*/  LOP3.LUT R4, RZ, UR4, RZ, 0x33, !PT ;  /* 0x00000004ff047c12 */ /* 0x000fc8000f8e33ff */
[----:B------:R-:W-:-:S04]  /*cc80*/  VIMNMX3 R3, R3, UR5, R4, !PT ;  /* 0x0000000503037c0f */ /* 0x000fc8000f800104 */
[C---:B------:R-:W-:Y:S01]  /*cc90*/  IADD3 R35, -R3.reuse, -0x2, RZ ;  /* 0xfffffffe03237810 */ /* 0x040fe20007ffe1ff */
[----:B------:R-:W-:-:S07]  /*cca0*/  IMAD R36, R3, -0x60, R36 ;  /* 0xffffffa003247824 */ /* 0x000fce00078e0224 */
.L_x_13662:
[----:B------:R-:W-:Y:S01]  /*ccb0*/  ISETP.NE.AND P1, PT, R29, 0x1, PT ;  /* 0x000000011d00780c */ /* 0x000fe20003f25270 */
[----:B------:R-:W-:Y:S01]  /*ccc0*/  BSSY B1, `(.L_x_13648) ;  /* 0x0000014000017945 */ /* 0x000fe20003800000 */
[----:B------:R-:W-:Y:S02]  /*ccd0*/  ISETP.GT.U32.AND P0, PT, R26, 0x5f, PT ;  /* 0x0000005f1a00780c */ /* 0x000fe40003f04070 */
[----:B------:R-:W-:-:S09]  /*cce0*/  MOV R33, RZ ;  /* 0x000000ff00217202 */ /* 0x000fd20000000f00 */
[----:B0-----:R-:W0:Y:S08]  /*ccf0*/  @P1 LDC R3, c[0x0][0x434] ;  /* 0x00010d00ff031b82 */ /* 0x001e300000000800 */
[----:B------:R-:W1:Y:S01]  /*cd00*/  @P1 LDC R5, c[0x0][0x438] ;  /* 0x00010e00ff051b82 */ /* 0x000e620000000800 */
        /* <DEDUP_REMOVED lines=15> */
.L_x_13649:
[----:B------:R-:W-:Y:S05]  /*ce00*/  BSYNC B1 ;  /* 0x0000000000017941 */ /* 0x000fea0003800000 */
.L_x_13648:
[----:B------:R-:W-:-:S13]  /*ce10*/  ISETP.NE.AND P0, PT, R34, 0x3, PT ;  /* 0x000000032200780c */ /* 0x000fda0003f05270 */
[----:B------:R-:W-:Y:S05]  /*ce20*/  @!P0 BRA `(.L_x_13650) ;  /* 0x0000000000048947 */ /* 0x000fea0003800000 */
[----:B------:R-:W-:Y:S01]  /*ce30*/  BPT.TRAP 0x1 ;  /* 0x000000040000795c */ /* 0x000fe20000300000 */
.L_x_13650:
[----:B------:R-:W-:Y:S01]  /*ce40*/  LEA R32, R21, UR45, 0x3 ;  /* 0x0000002d15207c11 */ /* 0x000fe2000f8e18ff */
[----:B------:R-:W-:Y:S01]  /*ce50*/  BSSY B1, `(.L_x_13651) ;  /* 0x0000004000017945 */ /* 0x000fe20003800000 */
[----:B------:R-:W-:-:S04]  /*ce60*/  SHF.L.U32 R31, R20, 0x1f, RZ ;  /* 0x0000001f141f7819 */ /* 0x000fc800000006ff */
[----:B------:R-:W1:Y:S02]  /*ce70*/  SYNCS.PHASECHK.TRANS64.TRYWAIT P0, [R32+URZ+0x22840], R31 ;  /* 0x0228401f200075a7 */ /* 0x000e64000800017f */
[----:B-1----:R-:W-:Y:S05]  /*ce80*/  @!P0 BRA `(.L_x_13652) ;  /* 0x0000002c002c8947 */ /* 0x002fea0003800000 */
.L_x_13725:
[----:B------:R-:W-:Y:S05]  /*ce90*/  BSYNC B1 ;  /* 0x0000000000017941 */ /* 0x000fea0003800000 */
.L_x_13651:
        /* <DEDUP_REMOVED lines=57> */
.L_x_13739:
[----:B--2---:R-:W-:-:S04]  /*d230*/  IADD3 R4, P0, R37, R24, RZ ;  /* 0x0000001825047210 */ /* 0x004fc80007f1e0ff */
[----:B0-----:R-:W-:Y:S02]  /*d240*/  IADD3.X R5, RZ, R18, RZ, P0, !PT ;  /* 0x00000012ff057210 */ /* 0x001fe400007fe4ff */
[----:B------:R-:W-:-:S03]  /*d250*/  PLOP3.LUT P0, PT, PT, PT, PT, 0x80, 0x0 ;  /* 0x000000000000781c */ /* 0x000fc60003f0f070 */
[----:B------:R-:W-:Y:S01]  /*d260*/  @!PT LDS RZ, [RZ] ;  /* 0x00000000fffff984 */ /* 0x000fe20000000800 */
[----:B------:R-:W-:Y:S01]  /*d270*/  @!PT LDS RZ, [RZ] ;  /* 0x00000000fffff984 */ /* 0x000fe20000000800 */
[----:B------:R-:W-:Y:S01]  /*d280*/  @!PT LDS RZ, [RZ] ;  /* 0x00000000fffff984 */ /* 0x000fe20000000800 */
[----:B------:R0:W-:Y:S01]  /*d290*/  LDGSTS.E.BYPASS.LTC128B.128 [R17+0x1ec00], desc[UR36][R4.64], !P1 ;  /* 0x1ec0000004117fae */ /* 0x0001e2000c901d64 */
[----:B------:R-:W-:-:S09]  /*d2a0*/  NOP ;  /* 0x0000000000007918 */ /* 0x000fd20000000000 */
.L_x_13654:
        /* <DEDUP_REMOVED lines=10> */
.L_x_13655:
[----:B------:R2:W-:Y:S01]  /*d350*/  SYNCS.ARRIVE.TRANS64.A1T0 RZ, [R32+URZ+0x22830], RZ ;  /* 0x022830ff20ff79a7 */ /* 0x0005e2000810003f */
[----:B------:R-:W-:Y:S05]  /*d360*/  @!P2 BRA `(.L_x_13656) ;  /* 0x000000000004a947 */ /* 0x000fea0003800000 */
[----:B------:R-:W-:Y:S01]  /*d370*/  BPT.TRAP 0x1 ;  /* 0x000000040000795c */ /* 0x000fe20000300000 */
.L_x_13656:
[----:B------:R-:W3:Y:S01]  /*d380*/  SYNCS.PHASECHK.TRANS64.TRYWAIT P0, [R32+URZ+0x22860], R31 ;  /* 0x0228601f200075a7 */ /* 0x000ee2000800017f */
[----:B------:R-:W-:Y:S04]  /*d390*/  BSSY B1, `(.L_x_13657) ;  /* 0x0000002000017945 */ /* 0x000fe80003800000 */
[----:B---3--:R-:W-:Y:S05]  /*d3a0*/  @!P0 BRA `(.L_x_13658) ;  /* 0x0000002c00888947 */ /* 0x008fea0003800000 */
.L_x_13740:
[----:B------:R-:W-:Y:S05]  /*d3b0*/  BSYNC B1 ;  /* 0x0000000000017941 */ /* 0x000fea0003800000 */
.L_x_13657:
        /* <DEDUP_REMOVED lines=32> */
[----:B0-----:R-:W-:-:S05]  /*d5c0*/  IADD3 R14, P0, R14, R24, RZ ;  /* 0x000000180e0e7210 */ /* 0x001fca0007f1e0ff */
[----:B----4-:R-:W-:Y:S02]  /*d5d0*/  IMAD.X R15, RZ, RZ, R5, P0 ;  /* 0x000000ffff0f7224 */ /* 0x010fe400000e0605 */
        /* <DEDUP_REMOVED lines=22> */
[----:B------:R-:W0:Y:S01]  /*d740*/  SHFL.IDX PT, R5, R3, 0x4, 0x181f ;  /* 0x00981f0003057f89 */ /* 0x000e2200000e0000 */
[----:B------:R-:W-:-:S03]  /*d750*/  IADD3.X R7, RZ, R7, RZ, P0, !PT ;  /* 0x00000007ff077210 */ /* 0x000fc600007fe4ff */
[----:B------:R-:W1:Y:S01]  /*d760*/  SHFL.IDX PT, R3, R3, 0x5, 0x181f ;  /* 0x00b81f0003037f89 */ /* 0x000e6200000e0000 */
[----:B----4-:R-:W-:-:S03]  /*d770*/  IMAD.MOV.U32 R8, RZ, RZ, RZ ;  /* 0x000000ffff087224 */ /* 0x010fc600078e00ff */
[----:B------:R4:W-:Y:S04]  /*d780*/  LDGSTS.E.BYPASS.LTC128B.128 [R17+0x1800], desc[UR36][R6.64], !P4 ;  /* 0x0180000006117fae */ /* 0x0009e8000e101d64 */
[----:B------:R4:W-:Y:S04]  /*d790*/  LDGSTS.E.BYPASS.LTC128B.128 [R17+0x4800], desc[UR36][R6.64+0x80], !P3 ;  /* 0x0480008006117fae */ /* 0x0009e8000d901d64 */
[----:B------:R4:W-:Y:S04]  /*d7a0*/  LDGSTS.E.BYPASS.LTC128B.128 [R17+0x7800], desc[UR36][R6.64+0x100], !P2 ;  /* 0x0780010006117fae */ /* 0x0009e8000d101d64 */
[----:B------:R4:W-:Y:S01]  /*d7b0*/  LDGSTS.E.BYPASS.LTC128B.128 [R17+0xa800], desc[UR36][R6.64+0x180], !P1 ;  /* 0x0a80018006117fae */ /* 0x0009e2000c901d64 */
[----:B0-----:R-:W-:-:S05]  /*d7c0*/  IADD3 R4, P0, R5, R24, RZ ;  /* 0x0000001805047210 */ /* 0x001fca0007f1e0ff */
[----:B------:R-:W-:-:S05]  /*d7d0*/  IMAD.X R5, RZ, RZ, R22, P0 ;  /* 0x000000ffff057224 */ /* 0x000fca00000e0616 */
[----:B------:R4:W-:Y:S04]  /*d7e0*/  LDGSTS.E.BYPASS.LTC128B.128 [R17+0x2000], desc[UR36][R4.64], !P4 ;  /* 0x0200000004117fae */ /* 0x0009e8000e101d64 */
[----:B------:R4:W-:Y:S04]  /*d7f0*/  LDGSTS.E.BYPASS.LTC128B.128 [R17+0x5000], desc[UR36][R4.64+0x80], !P3 ;  /* 0x0500008004117fae */ /* 0x0009e8000d901d64 */
[----:B------:R4:W-:Y:S04]  /*d800*/  LDGSTS.E.BYPASS.LTC128B.128 [R17+0x8000], desc[UR36][R4.64+0x100], !P2 ;  /* 0x0800010004117fae */ /* 0x0009e8000d101d64 */
[----:B-1----:R4:W-:Y:S02]  /*d810*/  LDGSTS.E.BYPASS.LTC128B.128 [R17+0xb000], desc[UR36][R4.64+0x180], !P1 ;  /* 0x0b00018004117fae */ /* 0x0029e4000c901d64 */
.L_x_13754:
        /* <DEDUP_REMOVED lines=11> */
.L_x_13660:
        /* <DEDUP_REMOVED lines=10> */
.L_x_13661:
[----:B------:R-:W-:Y:S01]  /*d970*/  IADD3 R21, R21, 0x1, RZ ;  /* 0x0000000115157810 */ /* 0x000fe20007ffe0ff */
[----:B------:R-:W-:Y:S01]  /*d980*/  VIADD R35, R35, 0xffffffff ;  /* 0xffffffff23237836 */ /* 0x000fe20000000000 */
[----:B------:R1:W-:Y:S01]  /*d990*/  SYNCS.ARRIVE.TRANS64.A1T0 RZ, [R32+URZ+0x22850], RZ ;  /* 0x022850ff20ff79a7 */ /* 0x0003e2000810003f */
[----:B------:R-:W-:Y:S01]  /*d9a0*/  VIADD R36, R36, 0xffffffa0 ;  /* 0xffffffa024247836 */ /* 0x000fe20000000000 */
[----:B------:R-:W-:-:S04]  /*d9b0*/  ISETP.NE.AND P0, PT, R21, 0x2, PT ;  /* 0x000000021500780c */ /* 0x000fc80003f05270 */
[----:B------:R-:W-:Y:S02]  /*d9c0*/  SEL R21, R21, RZ, P0 ;  /* 0x000000ff15157207 */ /* 0x000fe40000000000 */
[----:B------:R-:W-:Y:S02]  /*d9d0*/  SEL R3, RZ, 0x1, P0 ;  /* 0x00000001ff037807 */ /* 0x000fe40000000000 */
[----:B------:R-:W-:Y:S02]  /*d9e0*/  ISETP.GT.AND P0, PT, R35, UR48, PT ;  /* 0x0000003023007c0c */ /* 0x000fe4000bf04270 */
[----:B------:R-:W-:-:S11]  /*d9f0*/  LOP3.LUT R20, R20, R3, RZ, 0x3c, !PT ;  /* 0x0000000314147212 */ /* 0x000fd600078e3cff */
[----:B-1----:R-:W-:Y:S05]  /*da00*/  @P0 BRA `(.L_x_13662) ;  /* 0xfffffff000a80947 */ /* 0x002fea000383ffff */
.L_x_13647:
[----:B------:R-:W-:Y:S05]  /*da10*/  BSYNC B0 ;  /* 0x0000000000007941 */ /* 0x000fea0003800000 */
.L_x_13630:
[----:B------:R-:W0:Y:S01]  /*da20*/  S2R R3, SR_CgaCtaId ;  /* 0x0000000000037919 */ /* 0x000e220000008800 */
[----:B------:R-:W-:Y:S01]  /*da30*/  MOV R0, 0x400 ;  /* 0x0000040000007802 */ /* 0x000fe20000000f00 */
[----:B------:R-:W-:Y:S01]  /*da40*/  BSSY B0, `(.L_x_13663) ;  /* 0x0000005000007945 */ /* 0x000fe20003800000 */
[----:B------:R-:W-:Y:S02]  /*da50*/  SHF.L.U32 R8, R8, 0x1f, RZ ;  /* 0x0000001f08087819 */ /* 0x000fe400000006ff */
[----:B0-----:R-:W-:-:S04]  /*da60*/  LEA R4, R3, R0, 0x18 ;  /* 0x0000000003047211 */ /* 0x001fc800078ec0ff */
[----:B------:R-:W0:Y:S02]  /*da70*/  SYNCS.PHASECHK.TRANS64.TRYWAIT P0, [R4+URZ+0x22820], R8 ;  /* 0x02282008040075a7 */ /* 0x000e24000800017f */
[----:B0-----:R-:W-:Y:S05]  /*da80*/  @!P0 BRA `(.L_x_13664) ;  /* 0x0000002c00c48947 */ /* 0x001fea0003800000 */
.L_x_13755:
[----:B------:R-:W-:Y:S05]  /*da90*/  BSYNC B0 ;  /* 0x0000000000007941 */ /* 0x000fea0003800000 */
.L_x_13663:
[----:B------:R-:W-:-:S03]  /*daa0*/  UMOV UR4, 0xffffffff ;  /* 0xffffffff00047882 */ /* 0x000fc60000000000 */
[----:B------:R-:W-:Y:S05]  /*dab0*/  BRA.DIV UR4, `(.L_x_13665) ;  /* 0x0000002e04cc7947 */ /* 0x000fea000b800000 */
[----:B------:R1:W4:Y:S02]  /*dac0*/  SHFL.IDX PT, R14, R2, RZ, 0x1f ;  /* 0x00001fff020e7589 */ /* 0x00032400000e0000 */
.L_x_13758:
[----:B----4-:R-:W-:-:S13]  /*dad0*/  ISETP.NE.AND P0, PT, R14, RZ, PT ;  /* 0x000000ff0e00720c */ /* 0x010fda0003f05270 */
[----:B------:R-:W-:Y:S05]  /*dae0*/  @P0 BRA `(.L_x_13586) ;  /* 0x0000000000880947 */ /* 0x000fea0003800000 */
[----:B------:R-:W-:-:S03]  /*daf0*/  UMOV UR4, 0xffffffff ;  /* 0xffffffff00047882 */ /* 0x000fc60000000000 */
[----:B------:R-:W-:Y:S05]  /*db00*/  BRA.DIV UR4, `(.L_x_13666) ;  /* 0x0000002e04e07947 */ /* 0x000fea000b800000 */
[----:B------:R-:W-:-:S13]  /*db10*/  ELECT P6, URZ, PT ;  /* 0x00000000003f782f */ /* 0x000fda00038c0000 */
.L_x_13761:
[----:B------:R-:W-:Y:S05]  /*db20*/  @!P6 BRA `(.L_x_13586) ;  /* 0x000000000078e947 */ /* 0x000fea0003800000 */
[----:B------:R-:W-:-:S06]  /*db30*/  ULOP3.LUT UR4, UR39, 0x2, URZ, 0xfc, !UPT ;  /* 0x0000000227047892 */ /* 0x000fcc000f8efc3f */
[----:B------:R-:W-:-:S05]  /*db40*/  IMAD.U32 R0, RZ, RZ, UR4 ;  /* 0x00000004ff007e24 */ /* 0x000fca000f8e00ff */
[----:B------:R-:W-:-:S13]  /*db50*/  ISETP.NE.AND P0, PT, R0, 0x3, PT ;  /* 0x000000030000780c */ /* 0x000fda0003f05270 */
[----:B------:R-:W-:Y:S05]  /*db60*/  @!P0 BRA `(.L_x_13667) ;  /* 0x0000000000048947 */ /* 0x000fea0003800000 */
[----:B------:R-:W-:Y:S01]  /*db70*/  BPT.TRAP 0x1 ;  /* 0x000000040000795c */ /* 0x000fe20000300000 */
.L_x_13667:
[C---:B------:R-:W-:Y:S01]  /*db80*/  LEA R5, R21.reuse, R4, 0x3 ;  /* 0x0000000415057211 */ /* 0x040fe200078e18ff */
[----:B------:R-:W-:Y:S01]  /*db90*/  VIADD R21, R21, 0x1 ;  /* 0x0000000115157836 */ /* 0x000fe20000000000 */
[----:B------:R-:W-:-:S04]  /*dba0*/  SHF.L.U32 R0, R20, 0x1f, RZ ;  /* 0x0000001f14007819 */ /* 0x000fc800000006ff */
[----:B------:R-:W4:Y:S01]  /*dbb0*/  SYNCS.PHASECHK.TRANS64.TRYWAIT P1, [R5+URZ+0x22840], R0 ;  /* 0x02284000050075a7 */ /* 0x000f22000802017f */
[----:B------:R-:W-:-:S04]  /*dbc0*/  ISETP.NE.AND P2, PT, R21, 0x2, PT ;  /* 0x000000021500780c */ /* 0x000fc80003f45270 */
[----:B------:R-:W-:Y:S01]  /*dbd0*/  SEL R3, RZ, 0x1, P2 ;  /* 0x00000001ff037807 */ /* 0x000fe20001000000 */
[----:B----4-:R-:W-:Y:S08]  /*dbe0*/  @!P1 BRA `(.L_x_13668) ;  /* 0x0000002c00c89947 */ /* 0x010ff00003800000 */
.L_x_13762:
[----:B------:R-:W-:Y:S02]  /*dbf0*/  SEL R21, R21, RZ, P2 ;  /* 0x000000ff15157207 */ /* 0x000fe40001000000 */
[----:B-1----:R-:W-:Y:S01]  /*dc00*/  LOP3.LUT R2, R20, R3, RZ, 0x3c, !PT ;  /* 0x0000000314027212 */ /* 0x002fe200078e3cff */
[----:B------:R-:W-:Y:S06]  /*dc10*/  @!P0 BRA `(.L_x_13669) ;  /* 0x0000000000048947 */ /* 0x000fec0003800000 */
[----:B------:R-:W-:Y:S01]  /*dc20*/  BPT.TRAP 0x1 ;  /* 0x000000040000795c */ /* 0x000fe20000300000 */
.L_x_13669:
[----:B------:R-:W-:Y:S01]  /*dc30*/  IMAD R21, R21, 0x8, R4 ;  /* 0x0000000815157824 */ /* 0x000fe200078e0204 */
[----:B------:R-:W-:-:S04]  /*dc40*/  SHF.L.U32 R2, R2, 0x1f, RZ ;  /* 0x0000001f02027819 */ /* 0x000fc800000006ff */
[----:B------:R-:W1:Y:S02]  /*dc50*/  SYNCS.PHASECHK.TRANS64.TRYWAIT P1, [R21+URZ+0x22840], R2 ;  /* 0x02284002150075a7 */ /* 0x000e64000802017f */
[----:B-1----:R-:W-:Y:S05]  /*dc60*/  @!P1 BRA `(.L_x_13670) ;  /* 0x0000002c00bc9947 */ /* 0x002fea0003800000 */
.L_x_13763:
[----:B------:R-:W-:Y:S05]  /*dc70*/  @!P0 BRA `(.L_x_13671) ;  /* 0x0000000000048947 */ /* 0x000fea0003800000 */
[----:B------:R-:W-:Y:S01]  /*dc80*/  BPT.TRAP 0x1 ;  /* 0x000000040000795c */ /* 0x000fe20000300000 */
.L_x_13671:
[----:B------:R-:W0:Y:S02]  /*dc90*/  SYNCS.PHASECHK.TRANS64.TRYWAIT P1, [R5+URZ+0x22860], R0 ;  /* 0x02286000050075a7 */ /* 0x000e24000802017f */
[----:B0-----:R-:W-:Y:S05]  /*dca0*/  @!P1 BRA `(.L_x_13672) ;  /* 0x0000002c00c09947 */ /* 0x001fea0003800000 */
.L_x_13764:
[----:B------:R-:W-:Y:S05]  /*dcb0*/  @!P0 BRA `(.L_x_13673) ;  /* 0x0000000000048947 */ /* 0x000fea0003800000 */
[----:B------:R-:W-:Y:S01]  /*dcc0*/  BPT.TRAP 0x1 ;  /* 0x000000040000795c */ /* 0x000fe20000300000 */
.L_x_13673:
[----:B------:R0:W0:Y:S02]  /*dcd0*/  SYNCS.PHASECHK.TRANS64.TRYWAIT P0, [R21+URZ+0x22860], R2 ;  /* 0x02286002150075a7 */ /* 0x000024000800017f */
[----:B0-----:R-:W-:Y:S05]  /*dce0*/  @!P0 NANOSLEEP.SYNCS 0x989680 ;  /* 0x009896800000895d */ /* 0x001fea0003900000 */
[----:B------:R-:W0:Y:S02]  /*dcf0*/  @!P0 SYNCS.PHASECHK.TRANS64 P0, [R21+URZ+0x22860], R2 ;  /* 0x02286002150085a7 */ /* 0x000e24000800007f */
[----:B0-----:R-:W-:Y:S05]  /*dd00*/  @!P0 BRA `(.L_x_13673) ;  /* 0xfffffffc00f08947 */ /* 0x001fea000383ffff */
.L_x_13586:
[----:B------:R-:W-:Y:S05]  /*dd10*/  BSYNC B6 ;  /* 0x0000000000067941 */ /* 0x000fea0003800000 */
.L_x_13583:
[----:B------:R-:W-:Y:S05]  /*dd20*/  EXIT ;  /* 0x000000000000794d */ /* 0x000fea0003800000 */
.L_x_13590:
[----:B0-----:R-:W-:-:S04]  /*dd30*/  IMAD.U32 R5, RZ, RZ, UR42 ;  /* 0x0000002aff057e24 */ /* 0x001fc8000f8e00ff */
[----:B------:R0:W1:Y:S03]  /*dd40*/  SYNCS.PHASECHK.TRANS64.TRYWAIT P0, [R5+URZ+0x22800], R10 ;  /* 0x0228000a050075a7 */ /* 0x000066000800017f */
[----:B-1----:R-:W-:Y:S05]  /*dd50*/  @!P0 NANOSLEEP.SYNCS 0x989680 ;  /* 0x009896800000895d */ /* 0x002fea0003900000 */
[----:B------:R-:W1:Y:S02]  /*dd60*/  @!P0 SYNCS.PHASECHK.TRANS64 P0, [R5+URZ+0x22800], R10 ;  /* 0x0228000a050085a7 */ /* 0x000e64000800007f */
[----:B-1----:R-:W-:Y:S05]  /*dd70*/  @!P0 BRA `(.L_x_13590) ;  /* 0xfffffffc00ec8947 */ /* 0x002fea000383ffff */
[----:B------:R-:W-:Y:S05]  /*dd80*/  BRA `(.L_x_13674) ;  /* 0xffffff3400f47947 */ /* 0x000fea000383ffff */
.L_x_13594:
[----:B0-----:R-:W-:-:S04]  /*dd90*/  MOV R5, UR42 ;  /* 0x0000002a00057c02 */ /* 0x001fc80008000f00 */
[----:B------:R0:W2:Y:S03]  /*dda0*/  SYNCS.PHASECHK.TRANS64.TRYWAIT P1, [R5+URZ+0x22830], R10 ;  /* 0x0228300a050075a7 */ /* 0x0000a6000802017f */
[----:B--2---:R-:W-:Y:S05]  /*ddb0*/  @!P1 NANOSLEEP.SYNCS 0x989680 ;  /* 0x009896800000995d */ /* 0x004fea0003900000 */
[----:B------:R-:W2:Y:S02]  /*ddc0*/  @!P1 SYNCS.PHASECHK.TRANS64 P1, [R5+URZ+0x22830], R10 ;  /* 0x0228300a050095a7 */ /* 0x000ea4000802007f */
[----:B--2---:R-:W-:Y:S05]  /*ddd0*/  @!P1 BRA `(.L_x_13594) ;  /* 0xfffffffc00ec9947 */ /* 0x004fea000383ffff */
[----:B------:R-:W-:Y:S05]  /*dde0*/  BRA `(.L_x_13593) ;  /* 0xffffff3800107947 */ /* 0x000fea000383ffff */
.L_x_13599:
[----:B-1----:R-:W-:-:S04]  /*ddf0*/  IMAD.U32 R11, RZ, RZ, UR42 ;  /* 0x0000002aff0b7e24 */ /* 0x002fc8000f8e00ff */
[----:B------:R1:W2:Y:S03]  /*de00*/  SYNCS.PHASECHK.TRANS64.TRYWAIT P1, [R11+URZ+0x22850], R10 ;  /* 0x0228500a0b0075a7 */ /* 0x0002a6000802017f */
[----:B--2---:R-:W-:Y:S05]  /*de10*/  @!P1 NANOSLEEP.SYNCS 0x989680 ;  /* 0x009896800000995d */ /* 0x004fea0003900000 */
[----:B------:R-:W2:Y:S02]  /*de20*/  @!P1 SYNCS.PHASECHK.TRANS64 P1, [R11+URZ+0x22850], R10 ;  /* 0x0228500a0b0095a7 */ /* 0x000ea4000802007f */
[----:B--2---:R-:W-:Y:S05]  /*de30*/  @!P1 BRA `(.L_x_13599) ;  /* 0xfffffffc00ec9947 */ /* 0x004fea000383ffff */
[----:B------:R-:W-:Y:S05]  /*de40*/  BRA `(.L_x_13598) ;  /* 0xffffff5000787947 */ /* 0x000fea000383ffff */
.L_x_13605:
[----:B-1----:R-:W-:-:S04]  /*de50*/  IMAD.U32 R9, RZ, RZ, UR28 ;  /* 0x0000001cff097e24 */ /* 0x002fc8000f8e00ff */
[----:B------:R1:W2:Y:S03]  /*de60*/  SYNCS.PHASECHK.TRANS64.TRYWAIT P1, [R9+URZ+0x22830], R10 ;  /* 0x0228300a090075a7 */ /* 0x0002a6000802017f */
[----:B--2---:R-:W-:Y:S05]  /*de70*/  @!P1 NANOSLEEP.SYNCS 0x989680 ;  /* 0x009896800000995d */ /* 0x004fea0003900000 */
[----:B------:R-:W2:Y:S02]  /*de80*/  @!P1 SYNCS.PHASECHK.TRANS64 P1, [R9+URZ+0x22830], R10 ;  /* 0x0228300a090095a7 */ /* 0x000ea4000802007f */
[----:B--2---:R-:W-:Y:S05]  /*de90*/  @!P1 BRA `(.L_x_13605) ;  /* 0xfffffffc00ec9947 */ /* 0x004fea000383ffff */
[----:B------:R-:W-:Y:S05]  /*dea0*/  BRA `(.L_x_13604) ;  /* 0xffffff5400d07947 */ /* 0x000fea000383ffff */
.L_x_13610:
[----:B---3--:R-:W-:-:S04]  /*deb0*/  IMAD.U32 R11, RZ, RZ, UR28 ;  /* 0x0000001cff0b7e24 */ /* 0x008fc8000f8e00ff */
[----:B------:R3:W4:Y:S03]  /*dec0*/  SYNCS.PHASECHK.TRANS64.TRYWAIT P1, [R11+URZ+0x22850], R10 ;  /* 0x0228500a0b0075a7 */ /* 0x000726000802017f */
[----:B----4-:R-:W-:Y:S05]  /*ded0*/  @!P1 NANOSLEEP.SYNCS 0x989680 ;  /* 0x009896800000995d */ /* 0x010fea0003900000 */
[----:B------:R-:W4:Y:S02]  /*dee0*/  @!P1 SYNCS.PHASECHK.TRANS64 P1, [R11+URZ+0x22850], R10 ;  /* 0x0228500a0b0095a7 */ /* 0x000f24000802007f */
[----:B----4-:R-:W-:Y:S05]  /*def0*/  @!P1 BRA `(.L_x_13610) ;  /* 0xfffffffc00ec9947 */ /* 0x010fea000383ffff */
[----:B------:R-:W-:Y:S05]  /*df00*/  BRA `(.L_x_13609) ;  /* 0xffffff7400c47947 */ /* 0x000fea000383ffff */
.L_x_13617:
[----:B----4-:R-:W-:-:S04]  /*df10*/  MOV R9, UR26 ;  /* 0x0000001a00097c02 */ /* 0x010fc80008000f00 */
[----:B------:R4:W0:Y:S03]  /*df20*/  SYNCS.PHASECHK.TRANS64.TRYWAIT P1, [R9+URZ+0x22830], R6 ;  /* 0x02283006090075a7 */ /* 0x000826000802017f */
[----:B0-----:R-:W-:Y:S05]  /*df30*/  @!P1 NANOSLEEP.SYNCS 0x989680 ;  /* 0x009896800000995d */ /* 0x001fea0003900000 */
[----:B------:R-:W0:Y:S02]  /*df40*/  @!P1 SYNCS.PHASECHK.TRANS64 P1, [R9+URZ+0x22830], R6 ;  /* 0x02283006090095a7 */ /* 0x000e24000802007f */
[----:B0-----:R-:W-:Y:S05]  /*df50*/  @!P1 BRA `(.L_x_13617) ;  /* 0xfffffffc00ec9947 */ /* 0x001fea000383ffff */
[----:B------:R-:W-:Y:S05]  /*df60*/  BRA `(.L_x_13616) ;  /* 0xffffff7800c47947 */ /* 0x000fea000383ffff */
.L_x_13622:
[----:B-1----:R-:W-:-:S04]  /*df70*/  IMAD.U32 R7, RZ, RZ, UR26 ;  /* 0x0000001aff077e24 */ /* 0x002fc8000f8e00ff */
[----:B------:R1:W4:Y:S03]  /*df80*/  SYNCS.PHASECHK.TRANS64.TRYWAIT P1, [R7+URZ+0x22850], R6 ;  /* 0x02285006070075a7 */ /* 0x000326000802017f */
[----:B----4-:R-:W-:Y:S05]  /*df90*/  @!P1 NANOSLEEP.SYNCS 0x989680 ;  /* 0x009896800000995d */ /* 0x010fea0003900000 */
[----:B------:R-:W4:Y:S02]  /*dfa0*/  @!P1 SYNCS.PHASECHK.TRANS64 P1, [R7+URZ+0x22850], R6 ;  /* 0x02285006070095a7 */ /* 0x000f24000802007f */
[----:B----4-:R-:W-:Y:S05]  /*dfb0*/  @!P1 BRA `(.L_x_13622) ;  /* 0xfffffffc00ec9947 */ /* 0x010fea000383ffff */
[----:B------:R-:W-:Y:S05]  /*dfc0*/  BRA `(.L_x_13621) ;  /* 0xffffff9000d47947 */ /* 0x000fea000383ffff */
.L_x_13635:
[----:B------:R-:W-:Y:S01]  /*dfd0*/  IMAD.MOV.U32 R13, RZ, RZ, R2 ;  /* 0x000000ffff0d7224 */ /* 0x000fe200078e0002 */
[----:B------:R-:W-:Y:S01]  /*dfe0*/  MOV R11, 0x1f ;  /* 0x0000001f000b7802 */ /* 0x000fe20000000f00 */
[----:B------:R-:W-:Y:S02]  /*dff0*/  IMAD.MOV.U32 R12, RZ, RZ, RZ ;  /* 0x000000ffff0c7224 */ /* 0x000fe400078e00ff */
[----:B------:R-:W-:-:S07]  /*e000*/  IMAD.MOV.U32 R15, RZ, RZ, -0x1 ;  /* 0xffffffffff0f7424 */ /* 0x000fce00078e00ff */
[----:B-----5:R-:W-:Y:S05]  /*e010*/  WARPSYNC.COLLECTIVE R15, `(.L_x_13675) ;  /* 0x000000000f087348 */ /* 0x020fea0003c00000 */
[----:B------:R0:W1:Y:S02]  /*e020*/  SHFL.IDX P6, R14, R13, R12, R11 ;  /* 0x0000000c0d0e7389 */ /* 0x00006400000c000b */
[----:B01---5:R-:W-:Y:S01]  /*e030*/  ENDCOLLECTIVE ;  /* 0x000000000000791b */ /* 0x023fe20003800000 */
.L_x_13675:
[----:B------:R-:W-:Y:S05]  /*e040*/  BRA `(.L_x_13676) ;  /* 0xffffffd000c07947 */ /* 0x000fea000383ffff */
.L_x_13637:
[----:B0-----:R-:W-:-:S04]  /*e050*/  IMAD.U32 R3, RZ, RZ, UR45 ;  /* 0x0000002dff037e24 */ /* 0x001fc8000f8e00ff */
[----:B------:R0:W1:Y:S03]  /*e060*/  SYNCS.PHASECHK.TRANS64.TRYWAIT P0, [R3+URZ+0x22840], R0 ;  /* 0x02284000030075a7 */ /* 0x000066000800017f */
[----:B-1----:R-:W-:Y:S05]  /*e070*/  @!P0 NANOSLEEP.SYNCS 0x989680 ;  /* 0x009896800000895d */ /* 0x002fea0003900000 */
[----:B------:R-:W1:Y:S02]  /*e080*/  @!P0 SYNCS.PHASECHK.TRANS64 P0, [R3+URZ+0x22840], R0 ;  /* 0x02284000030085a7 */ /* 0x000e64000800007f */
[----:B-1----:R-:W-:Y:S05]  /*e090*/  @!P0 BRA `(.L_x_13637) ;  /* 0xfffffffc00ec8947 */ /* 0x002fea000383ffff */
[----:B------:R-:W-:Y:S05]  /*e0a0*/  BRA `(.L_x_13677) ;  /* 0xffffffd400047947 */ /* 0x000fea000383ffff */
.L_x_13638:
        /* <DEDUP_REMOVED lines=8> */
.L_x_13679:
[----:B------:R-:W-:Y:S05]  /*e130*/  BSYNC B0 ;  /* 0x0000000000007941 */ /* 0x000fea0003800000 */
.L_x_13678:
[----:B------:R-:W-:Y:S01]  /*e140*/  MOV R13, R3 ;  /* 0x00000003000d7202 */ /* 0x000fe20000000f00 */
[----:B------:R-:W-:Y:S01]  /*e150*/  IMAD.MOV.U32 R12, RZ, RZ, RZ ;  /* 0x000000ffff0c7224 */ /* 0x000fe200078e00ff */
[----:B------:R-:W-:Y:S01]  /*e160*/  @P0 LEA R7, R16, UR45, 0x1 ;  /* 0x0000002d10070c11 */ /* 0x000fe2000f8e08ff */
[----:B------:R-:W-:Y:S02]  /*e170*/  IMAD.MOV.U32 R11, RZ, RZ, 0x181f ;  /* 0x0000181fff0b7424 */ /* 0x000fe400078e00ff */
[----:B------:R-:W-:Y:S02]  /*e180*/  IMAD.MOV.U32 R15, RZ, RZ, -0x1 ;  /* 0xffffffffff0f7424 */ /* 0x000fe400078e00ff */
[----:B------:R-:W-:-:S07]  /*e190*/  IMAD.MOV.U32 R4, RZ, RZ, R14 ;  /* 0x000000ffff047224 */ /* 0x000fce00078e000e */
[----:B------:R-:W-:Y:S05]  /*e1a0*/  WARPSYNC.COLLECTIVE R15, `(.L_x_13680) ;  /* 0x000000000f087348 */ /* 0x000fea0003c00000 */
[----:B------:R0:W1:Y:S02]  /*e1b0*/  SHFL.IDX P6, R14, R13, R12, R11 ;  /* 0x0000000c0d0e7389 */ /* 0x00006400000c000b */
[----:B01----:R-:W-:Y:S01]  /*e1c0*/  ENDCOLLECTIVE ;  /* 0x000000000000791b */ /* 0x003fe20003800000 */
.L_x_13680:
[----:B------:R-:W-:Y:S02]  /*e1d0*/  IMAD.MOV.U32 R13, RZ, RZ, R0 ;  /* 0x000000ffff0d7224 */ /* 0x000fe400078e0000 */
[----:B------:R-:W-:Y:S01]  /*e1e0*/  IMAD.MOV.U32 R12, RZ, RZ, 0x1 ;  /* 0x00000001ff0c7424 */ /* 0x000fe200078e00ff */
[----:B------:R-:W-:-:S04]  /*e1f0*/  @P0 LEA R14, P1, R24, R14, 0x1 ;  /* 0x0000000e180e0211 */ /* 0x000fc800078208ff */
[----:B------:R-:W-:Y:S01]  /*e200*/  @P0 IADD3.X R5, RZ, R4, RZ, P1, !PT ;  /* 0x00000004ff050210 */ /* 0x000fe20000ffe4ff */
[----:B------:R-:W-:-:S08]  /*e210*/  @P0 IMAD.MOV.U32 R4, RZ, RZ, R14 ;  /* 0x000000ffff040224 */ /* 0x000fd000078e000e */
[----:B------:R-:W-:Y:S05]  /*e220*/  WARPSYNC.COLLECTIVE R15, `(.L_x_13681) ;  /* 0x000000000f087348 */ /* 0x000fea0003c00000 */
[----:B------:R0:W1:Y:S02]  /*e230*/  SHFL.IDX P6, R14, R13, R12, R11 ;  /* 0x0000000c0d0e7389 */ /* 0x00006400000c000b */
[----:B01----:R-:W-:Y:S01]  /*e240*/  ENDCOLLECTIVE ;  /* 0x000000000000791b */ /* 0x003fe20003800000 */
.L_x_13681:
        /* <DEDUP_REMOVED lines=11> */
.L_x_13682:
[----:B------:R-:W-:Y:S01]  /*e300*/  IMAD.MOV.U32 R13, RZ, RZ, R0 ;  /* 0x000000ffff0d7224 */ /* 0x000fe200078e0000 */
[----:B------:R-:W-:Y:S02]  /*e310*/  MOV R12, 0x2 ;  /* 0x00000002000c7802 */ /* 0x000fe40000000f00 */
[----:B------:R-:W-:-:S13]  /*e320*/  @P0 LEA R4, P1, R24, R14, 0x1 ;  /* 0x0000000e18040211 */ /* 0x000fda00078208ff */
[----:B------:R-:W-:Y:S05]  /*e330*/  WARPSYNC.COLLECTIVE R15, `(.L_x_13683) ;  /* 0x000000000f087348 */ /* 0x000fea0003c00000 */
[----:B------:R0:W1:Y:S02]  /*e340*/  SHFL.IDX P6, R14, R13, R12, R11 ;  /* 0x0000000c0d0e7389 */ /* 0x00006400000c000b */
[----:B01----:R-:W-:Y:S01]  /*e350*/  ENDCOLLECTIVE ;  /* 0x000000000000791b */ /* 0x003fe20003800000 */
.L_x_13683:
        /* <DEDUP_REMOVED lines=12> */
.L_x_13684:
[----:B------:R-:W-:Y:S01]  /*e420*/  MOV R13, R0 ;  /* 0x00000000000d7202 */ /* 0x000fe20000000f00 */
[----:B------:R-:W-:Y:S01]  /*e430*/  IMAD.MOV.U32 R12, RZ, RZ, 0x3 ;  /* 0x00000003ff0c7424 */ /* 0x000fe200078e00ff */
[----:B------:R-:W-:-:S13]  /*e440*/  @P0 LEA R4, P1, R24, R14, 0x1 ;  /* 0x0000000e18040211 */ /* 0x000fda00078208ff */
[----:B------:R-:W-:Y:S05]  /*e450*/  WARPSYNC.COLLECTIVE R15, `(.L_x_13685) ;  /* 0x000000000f087348 */ /* 0x000fea0003c00000 */
[----:B------:R0:W1:Y:S02]  /*e460*/  SHFL.IDX P6, R14, R13, R12, R11 ;  /* 0x0000000c0d0e7389 */ /* 0x00006400000c000b */
[----:B01----:R-:W-:Y:S01]  /*e470*/  ENDCOLLECTIVE ;  /* 0x000000000000791b */ /* 0x003fe20003800000 */
.L_x_13685:
        /* <DEDUP_REMOVED lines=12> */
.L_x_13686:
[----:B------:R-:W-:Y:S02]  /*e540*/  IMAD.MOV.U32 R13, RZ, RZ, R0 ;  /* 0x000000ffff0d7224 */ /* 0x000fe400078e0000 */
[----:B------:R-:W-:Y:S01]  /*e550*/  IMAD.MOV.U32 R12, RZ, RZ, 0x4 ;  /* 0x00000004ff0c7424 */ /* 0x000fe200078e00ff */
[----:B------:R-:W-:-:S13]  /*e560*/  @P0 LEA R4, P1, R24, R14, 0x1 ;  /* 0x0000000e18040211 */ /* 0x000fda00078208ff */
[----:B------:R-:W-:Y:S05]  /*e570*/  WARPSYNC.COLLECTIVE R15, `(.L_x_13687) ;  /* 0x000000000f087348 */ /* 0x000fea0003c00000 */
[----:B------:R0:W1:Y:S02]  /*e580*/  SHFL.IDX P6, R14, R13, R12, R11 ;  /* 0x0000000c0d0e7389 */ /* 0x00006400000c000b */
[----:B01----:R-:W-:Y:S01]  /*e590*/  ENDCOLLECTIVE ;  /* 0x000000000000791b */ /* 0x003fe20003800000 */
.L_x_13687:
        /* <DEDUP_REMOVED lines=12> */
.L_x_13688:
[----:B------:R-:W-:Y:S02]  /*e660*/  IMAD.MOV.U32 R13, RZ, RZ, R0 ;  /* 0x000000ffff0d7224 */ /* 0x000fe400078e0000 */
[----:B------:R-:W-:Y:S01]  /*e670*/  IMAD.MOV.U32 R12, RZ, RZ, 0x5 ;  /* 0x00000005ff0c7424 */ /* 0x000fe200078e00ff */
[----:B------:R-:W-:-:S13]  /*e680*/  @P0 LEA R4, P1, R24, R14, 0x1 ;  /* 0x0000000e18040211 */ /* 0x000fda00078208ff */
[----:B------:R-:W-:Y:S05]  /*e690*/  WARPSYNC.COLLECTIVE R15, `(.L_x_13689) ;  /* 0x000000000f087348 */ /* 0x000fea0003c00000 */
[----:B------:R0:W1:Y:S02]  /*e6a0*/  SHFL.IDX P6, R14, R13, R12, R11 ;  /* 0x0000000c0d0e7389 */ /* 0x00006400000c000b */
[----:B01----:R-:W-:Y:S01]  /*e6b0*/  ENDCOLLECTIVE ;  /* 0x000000000000791b */ /* 0x003fe20003800000 */
.L_x_13689:
        /* <DEDUP_REMOVED lines=10> */
.L_x_13690:
[----:B------:R-:W-:Y:S05]  /*e760*/  BRA `(.L_x_13691) ;  /* 0xffffffd000787947 */ /* 0x000fea000383ffff */
.L_x_13641:
[----:B------:R-:W-:Y:S01]  /*e770*/  IMAD.MOV.U32 R13, RZ, RZ, R6 ;  /* 0x000000ffff0d7224 */ /* 0x000fe200078e0006 */
[----:B------:R-:W-:Y:S01]  /*e780*/  MOV R11, 0x181f ;  /* 0x0000181f000b7802 */ /* 0x000fe20000000f00 */
[----:B------:R-:W-:Y:S01]  /*e790*/  IMAD.MOV.U32 R12, RZ, RZ, RZ ;  /* 0x000000ffff0c7224 */ /* 0x000fe200078e00ff */
[----:B------:R-:W-:Y:S01]  /*e7a0*/  MOV R0, UR46 ;  /* 0x0000002e00007c02 */ /* 0x000fe20008000f00 */
[----:B------:R-:W-:-:S04]  /*e7b0*/  IMAD.MOV.U32 R15, RZ, RZ, -0x1 ;  /* 0xffffffffff0f7424 */ /* 0x000fc800078e00ff */
[----:B------:R-:W-:-:S07]  /*e7c0*/  IMAD R0, R0, 0x80, R27 ;  /* 0x0000008000007824 */ /* 0x000fce00078e021b */
[----:B------:R-:W-:Y:S05]  /*e7d0*/  WARPSYNC.COLLECTIVE R15, `(.L_x_13692) ;  /* 0x000000000f087348 */ /* 0x000fea0003c00000 */
[----:B------:R0:W1:Y:S02]  /*e7e0*/  SHFL.IDX P6, R14, R13, R12, R11 ;  /* 0x0000000c0d0e7389 */ /* 0x00006400000c000b */
[----:B01----:R-:W-:Y:S01]  /*e7f0*/  ENDCOLLECTIVE ;  /* 0x000000000000791b */ /* 0x003fe20003800000 */
.L_x_13692:
[----:B------:R-:W-:Y:S01]  /*e800*/  IADD3 R8, R0, 0x10, RZ ;  /* 0x0000001000087810 */ /* 0x000fe20007ffe0ff */
[----:B------:R-:W-:Y:S02]  /*e810*/  IMAD.MOV.U32 R13, RZ, RZ, R7 ;  /* 0x000000ffff0d7224 */ /* 0x000fe400078e0007 */
[----:B------:R-:W-:-:S07]  /*e820*/  IMAD.MOV.U32 R4, RZ, RZ, R14 ;  /* 0x000000ffff047224 */ /* 0x000fce00078e000e */
[----:B------:R-:W-:Y:S05]  /*e830*/  WARPSYNC.COLLECTIVE R15, `(.L_x_13693) ;  /* 0x000000000f087348 */ /* 0x000fea0003c00000 */
[----:B------:R0:W1:Y:S02]  /*e840*/  SHFL.IDX P6, R14, R13, R12, R11 ;  /* 0x0000000c0d0e7389 */ /* 0x00006400000c000b */
[----:B01----:R-:W-:Y:S01]  /*e850*/  ENDCOLLECTIVE ;  /* 0x000000000000791b */ /* 0x003fe20003800000 */
.L_x_13693:
        /* <DEDUP_REMOVED lines=12> */
.L_x_13694:
        /* <DEDUP_REMOVED lines=11> */
.L_x_13695:
[----:B------:R-:W-:Y:S01]  /*e9d0*/  IMAD.MOV.U32 R13, RZ, RZ, R6 ;  /* 0x000000ffff0d7224 */ /* 0x000fe200078e0006 */
[----:B------:R-:W-:Y:S02]  /*e9e0*/  MOV R12, 0x2 ;  /* 0x00000002000c7802 */ /* 0x000fe40000000f00 */
[----:B------:R-:W-:-:S13]  /*e9f0*/  @!P0 LEA R4, P2, R24, R14, 0x1 ;  /* 0x0000000e18048211 */ /* 0x000fda00078408ff */
[----:B------:R-:W-:Y:S05]  /*ea00*/  WARPSYNC.COLLECTIVE R15, `(.L_x_13696) ;  /* 0x000000000f087348 */ /* 0x000fea0003c00000 */
[----:B------:R0:W1:Y:S02]  /*ea10*/  SHFL.IDX P6, R14, R13, R12, R11 ;  /* 0x0000000c0d0e7389 */ /* 0x00006400000c000b */
[----:B01----:R-:W-:Y:S01]  /*ea20*/  ENDCOLLECTIVE ;  /* 0x000000000000791b */ /* 0x003fe20003800000 */
.L_x_13696:
        /* <DEDUP_REMOVED lines=13> */
.L_x_13697:
[----:B------:R-:W-:Y:S02]  /*eb00*/  IMAD.MOV.U32 R13, RZ, RZ, R6 ;  /* 0x000000ffff0d7224 */ /* 0x000fe400078e0006 */
[----:B------:R-:W-:Y:S01]  /*eb10*/  IMAD.MOV.U32 R12, RZ, RZ, 0x3 ;  /* 0x00000003ff0c7424 */ /* 0x000fe200078e00ff */
[----:B------:R-:W-:-:S13]  /*eb20*/  @!P0 LEA R4, P2, R24, R14, 0x1 ;  /* 0x0000000e18048211 */ /* 0x000fda00078408ff */
[----:B------:R-:W-:Y:S05]  /*eb30*/  WARPSYNC.COLLECTIVE R15, `(.L_x_13698) ;  /* 0x000000000f087348 */ /* 0x000fea0003c00000 */
[----:B------:R0:W1:Y:S02]  /*eb40*/  SHFL.IDX P6, R14, R13, R12, R11 ;  /* 0x0000000c0d0e7389 */ /* 0x00006400000c000b */
[----:B01----:R-:W-:Y:S01]  /*eb50*/  ENDCOLLECTIVE ;  /* 0x000000000000791b */ /* 0x003fe20003800000 */
.L_x_13698:
[----:B------:R-:W-:Y:S01]  /*eb60*/  @!P0 IMAD.X R5, RZ, RZ, R8, P2 ;  /* 0x000000ffff058224 */ /* 0x000fe200010e0608 */
[----:B------:R-:W-:-:S04]  /*eb70*/  IADD3 R8, R0, 0x30, RZ ;  /* 0x0000003000087810 */ /* 0x000fc80007ffe0ff */
        /* <DEDUP_REMOVED lines=11> */
.L_x_13699:
[----:B------:R-:W-:Y:S01]  /*ec30*/  IMAD.MOV.U32 R13, RZ, RZ, R6 ;  /* 0x000000ffff0d7224 */ /* 0x000fe200078e0006 */
[----:B------:R-:W-:Y:S02]  /*ec40*/  MOV R12, 0x4 ;  /* 0x00000004000c7802 */ /* 0x000fe40000000f00 */
[----:B------:R-:W-:-:S13]  /*ec50*/  @!P0 LEA R4, P2, R24, R14, 0x1 ;  /* 0x0000000e18048211 */ /* 0x000fda00078408ff */
[----:B------:R-:W-:Y:S05]  /*ec60*/  WARPSYNC.COLLECTIVE R15, `(.L_x_13700) ;  /* 0x000000000f087348 */ /* 0x000fea0003c00000 */
[----:B------:R0:W1:Y:S02]  /*ec70*/  SHFL.IDX P6, R14, R13, R12, R11 ;  /* 0x0000000c0d0e7389 */ /* 0x00006400000c000b */
[----:B01----:R-:W-:Y:S01]  /*ec80*/  ENDCOLLECTIVE ;  /* 0x000000000000791b */ /* 0x003fe20003800000 */
.L_x_13700:
        /* <DEDUP_REMOVED lines=13> */
.L_x_13701:
[----:B------:R-:W-:Y:S02]  /*ed60*/  IMAD.MOV.U32 R13, RZ, RZ, R6 ;  /* 0x000000ffff0d7224 */ /* 0x000fe400078e0006 */
[----:B------:R-:W-:Y:S01]  /*ed70*/  IMAD.MOV.U32 R12, RZ, RZ, 0x5 ;  /* 0x00000005ff0c7424 */ /* 0x000fe200078e00ff */
[----:B------:R-:W-:-:S13]  /*ed80*/  @!P0 LEA R4, P2, R24, R14, 0x1 ;  /* 0x0000000e18048211 */ /* 0x000fda00078408ff */
[----:B------:R-:W-:Y:S05]  /*ed90*/  WARPSYNC.COLLECTIVE R15, `(.L_x_13702) ;  /* 0x000000000f087348 */ /* 0x000fea0003c00000 */
[----:B------:R0:W1:Y:S02]  /*eda0*/  SHFL.IDX P6, R14, R13, R12, R11 ;  /* 0x0000000c0d0e7389 */ /* 0x00006400000c000b */
[----:B01----:R-:W-:Y:S01]  /*edb0*/  ENDCOLLECTIVE ;  /* 0x000000000000791b */ /* 0x003fe20003800000 */
.L_x_13702:
        /* <DEDUP_REMOVED lines=13> */
.L_x_13703:
[----:B------:R-:W-:Y:S02]  /*ee90*/  IMAD.MOV.U32 R13, RZ, RZ, R6 ;  /* 0x000000ffff0d7224 */ /* 0x000fe400078e0006 */
[----:B------:R-:W-:Y:S01]  /*eea0*/  IMAD.MOV.U32 R12, RZ, RZ, 0x6 ;  /* 0x00000006ff0c7424 */ /* 0x000fe200078e00ff */
[----:B------:R-:W-:-:S13]  /*eeb0*/  @!P0 LEA R4, P2, R24, R14, 0x1 ;  /* 0x0000000e18048211 */ /* 0x000fda00078408ff */
[----:B------:R-:W-:Y:S05]  /*eec0*/  WARPSYNC.COLLECTIVE R15, `(.L_x_13704) ;  /* 0x000000000f087348 */ /* 0x000fea0003c00000 */
[----:B------:R0:W1:Y:S02]  /*eed0*/  SHFL.IDX P6, R14, R13, R12, R11 ;  /* 0x0000000c0d0e7389 */ /* 0x00006400000c000b */
[----:B01----:R-:W-:Y:S01]  /*eee0*/  ENDCOLLECTIVE ;  /* 0x000000000000791b */ /* 0x003fe20003800000 */
.L_x_13704:
        /* <DEDUP_REMOVED lines=11> */
.L_x_13705:
        /* <DEDUP_REMOVED lines=8> */
.L_x_13706:
        /* <DEDUP_REMOVED lines=10> */
.L_x_13707:
[----:B------:R-:W-:Y:S05]  /*f0c0*/  BRA `(.L_x_13708) ;  /* 0xffffffd000707947 */ /* 0x000fea000383ffff */
.L_x_13642:
[----:B0-----:R-:W-:-:S04]  /*f0d0*/  MOV R3, UR45 ;  /* 0x0000002d00037c02 */ /* 0x001fc80008000f00 */
[----:B------:R0:W1:Y:S03]  /*f0e0*/  SYNCS.PHASECHK.TRANS64.TRYWAIT P0, [R3+URZ+0x22820], R0 ;  /* 0x02282000030075a7 */ /* 0x000066000800017f */
[----:B-1----:R-:W-:Y:S05]  /*f0f0*/  @!P0 NANOSLEEP.SYNCS 0x989680 ;  /* 0x009896800000895d */ /* 0x002fea0003900000 */
[----:B------:R-:W1:Y:S02]  /*f100*/  @!P0 SYNCS.PHASECHK.TRANS64 P0, [R3+URZ+0x22820], R0 ;  /* 0x02282000030085a7 */ /* 0x000e64000800007f */
[----:B-1----:R-:W-:Y:S05]  /*f110*/  @!P0 BRA `(.L_x_13642) ;  /* 0xfffffffc00ec8947 */ /* 0x002fea000383ffff */
[----:B------:R-:W-:Y:S05]  /*f120*/  BRA `(.L_x_13709) ;  /* 0xffffffd000a07947 */ /* 0x000fea000383ffff */
.L_x_13644:
[----:B0-----:R-:W-:-:S04]  /*f130*/  IMAD.U32 R3, RZ, RZ, UR45 ;  /* 0x0000002dff037e24 */ /* 0x001fc8000f8e00ff */
[----:B------:R0:W1:Y:S03]  /*f140*/  SYNCS.PHASECHK.TRANS64.TRYWAIT P0, [R3+URZ+0x22860], R0 ;  /* 0x02286000030075a7 */ /* 0x000066000800017f */
[----:B-1----:R-:W-:Y:S05]  /*f150*/  @!P0 NANOSLEEP.SYNCS 0x989680 ;  /* 0x009896800000895d */ /* 0x002fea0003900000 */
[----:B------:R-:W1:Y:S02]  /*f160*/  @!P0 SYNCS.PHASECHK.TRANS64 P0, [R3+URZ+0x22860], R0 ;  /* 0x02286000030085a7 */ /* 0x000e64000800007f */
[----:B-1----:R-:W-:Y:S05]  /*f170*/  @!P0 BRA `(.L_x_13644) ;  /* 0xfffffffc00ec8947 */ /* 0x002fea000383ffff */
[----:B------:R-:W-:Y:S05]  /*f180*/  BRA `(.L_x_13710) ;  /* 0xffffffd0009c7947 */ /* 0x000fea000383ffff */
.L_x_13645:
        /* <DEDUP_REMOVED lines=8> */
.L_x_13712:
[----:B------:R-:W-:Y:S05]  /*f210*/  BSYNC B0 ;  /* 0x0000000000007941 */ /* 0x000fea0003800000 */
.L_x_13711:
        /* <DEDUP_REMOVED lines=12> */
.L_x_13713:
[----:B------:R-:W-:Y:S01]  /*f2e0*/  ISETP.LT.OR P3, PT, R35, 0x1, !P1 ;  /* 0x000000012300780c */ /* 0x000fe20004f61670 */
[----:B------:R-:W-:Y:S02]  /*f2f0*/  IMAD.MOV.U32 R13, RZ, RZ, R10 ;  /* 0x000000ffff0d7224 */ /* 0x000fe400078e000a */
[----:B------:R-:W-:Y:S01]  /*f300*/  IMAD.MOV.U32 R12, RZ, RZ, 0x1 ;  /* 0x00000001ff0c7424 */ /* 0x000fe200078e00ff */
[----:B------:R-:W-:-:S13]  /*f310*/  IADD3 R4, P0, R14, R24, RZ ;  /* 0x000000180e047210 */ /* 0x000fda0007f1e0ff */
[----:B------:R-:W-:Y:S05]  /*f320*/  WARPSYNC.COLLECTIVE R15, `(.L_x_13714) ;  /* 0x000000000f087348 */ /* 0x000fea0003c00000 */
[----:B------:R0:W1:Y:S02]  /*f330*/  SHFL.IDX P6, R14, R13, R12, R11 ;  /* 0x0000000c0d0e7389 */ /* 0x00006400000c000b */
[----:B01----:R-:W-:Y:S01]  /*f340*/  ENDCOLLECTIVE ;  /* 0x000000000000791b */ /* 0x003fe20003800000 */
.L_x_13714:
        /* <DEDUP_REMOVED lines=12> */
.L_x_13715:
        /* <DEDUP_REMOVED lines=15> */
.L_x_13716:
        /* <DEDUP_REMOVED lines=12> */
.L_x_13717:
        /* <DEDUP_REMOVED lines=14> */
.L_x_13718:
        /* <DEDUP_REMOVED lines=12> */
.L_x_13719:
        /* <DEDUP_REMOVED lines=14> */
.L_x_13720:
        /* <DEDUP_REMOVED lines=12> */
.L_x_13721:
        /* <DEDUP_REMOVED lines=14> */
.L_x_13722:
        /* <DEDUP_REMOVED lines=13> */
.L_x_13723:
        /* <DEDUP_REMOVED lines=9> */
.L_x_13652:
[----:B-1----:R1:W2:Y:S02]  /*fb40*/  SYNCS.PHASECHK.TRANS64.TRYWAIT P0, [R32+URZ+0x22840], R31 ;  /* 0x0228401f200075a7 */ /* 0x0022a4000800017f */
[----:B--2---:R-:W-:Y:S05]  /*fb50*/  @!P0 NANOSLEEP.SYNCS 0x989680 ;  /* 0x009896800000895d */ /* 0x004fea0003900000 */
[----:B------:R-:W2:Y:S02]  /*fb60*/  @!P0 SYNCS.PHASECHK.TRANS64 P0, [R32+URZ+0x22840], R31 ;  /* 0x0228401f200085a7 */ /* 0x000ea4000800007f */
[----:B--2---:R-:W-:Y:S05]  /*fb70*/  @!P0 BRA `(.L_x_13652) ;  /* 0xfffffffc00f08947 */ /* 0x004fea000383ffff */
[----:B------:R-:W-:Y:S05]  /*fb80*/  BRA `(.L_x_13725) ;  /* 0xffffffd000c07947 */ /* 0x000fea000383ffff */
.L_x_13653:
        /* <DEDUP_REMOVED lines=8> */
.L_x_13727:
[----:B------:R-:W-:Y:S05]  /*fc10*/  BSYNC B1 ;  /* 0x0000000000017941 */ /* 0x000fea0003800000 */
.L_x_13726:
        /* <DEDUP_REMOVED lines=9> */
.L_x_13728:
[----:B------:R-:W-:Y:S02]  /*fcb0*/  IMAD.MOV.U32 R13, RZ, RZ, R3 ;  /* 0x000000ffff0d7224 */ /* 0x000fe400078e0003 */
[----:B------:R-:W-:Y:S01]  /*fcc0*/  IMAD.MOV.U32 R12, RZ, RZ, 0x1 ;  /* 0x00000001ff0c7424 */ /* 0x000fe200078e00ff */
[----:B------:R-:W-:-:S13]  /*fcd0*/  IADD3 R4, P0, R14, R24, RZ ;  /* 0x000000180e047210 */ /* 0x000fda0007f1e0ff */
[----:B------:R-:W-:Y:S05]  /*fce0*/  WARPSYNC.COLLECTIVE R15, `(.L_x_13729) ;  /* 0x000000000f087348 */ /* 0x000fea0003c00000 */
[----:B------:R0:W1:Y:S02]  /*fcf0*/  SHFL.IDX P6, R14, R13, R12, R11 ;  /* 0x0000000c0d0e7389 */ /* 0x00006400000c000b */
[----:B01----:R-:W-:Y:S01]  /*fd00*/  ENDCOLLECTIVE ;  /* 0x000000000000791b */ /* 0x003fe20003800000 */
.L_x_13729:
        /* <DEDUP_REMOVED lines=10> */
.L_x_13730:
[----:B------:R-:W-:Y:S02]  /*fdb0*/  IMAD.MOV.U32 R13, RZ, RZ, R3 ;  /* 0x000000ffff0d7224 */ /* 0x000fe400078e0003 */
[----:B------:R-:W-:Y:S01]  /*fdc0*/  IMAD.MOV.U32 R12, RZ, RZ, 0x2 ;  /* 0x00000002ff0c7424 */ /* 0x000fe200078e00ff */
[----:B------:R-:W-:-:S13]  /*fdd0*/  IADD3 R6, P0, R14, R24, RZ ;  /* 0x000000180e067210 */ /* 0x000fda0007f1e0ff */
[----:B------:R-:W-:Y:S05]  /*fde0*/  WARPSYNC.COLLECTIVE R15, `(.L_x_13731) ;  /* 0x000000000f087348 */ /* 0x000fea0003c00000 */
[----:B------:R0:W1:Y:S02]  /*fdf0*/  SHFL.IDX P6, R14, R13, R12, R11 ;  /* 0x0000000c0d0e7389 */ /* 0x00006400000c000b */
[----:B01----:R-:W-:Y:S01]  /*fe00*/  ENDCOLLECTIVE ;  /* 0x000000000000791b */ /* 0x003fe20003800000 */
.L_x_13731:
        /* <DEDUP_REMOVED lines=10> */
.L_x_13732:
[----:B------:R-:W-:Y:S01]  /*feb0*/  IMAD.MOV.U32 R13, RZ, RZ, R3 ;  /* 0x000000ffff0d7224 */ /* 0x000fe200078e0003 */
[----:B------:R-:W-:Y:S02]  /*fec0*/  MOV R12, 0x3 ;  /* 0x00000003000c7802 */ /* 0x000fe40000000f00 */
[----:B------:R-:W-:-:S13]  /*fed0*/  IADD3 R6, P0, R14, R24, RZ ;  /* 0x000000180e067210 */ /* 0x000fda0007f1e0ff */
[----:B------:R-:W-:Y:S05]  /*fee0*/  WARPSYNC.COLLECTIVE R15, `(.L_x_13733) ;  /* 0x000000000f087348 */ /* 0x000fea0003c00000 */
[----:B------:R0:W1:Y:S02]  /*fef0*/  SHFL.IDX P6, R14, R13, R12, R11 ;  /* 0x0000000c0d0e7389 */ /* 0x00006400000c000b */
[----:B01----:R-:W-:Y:S01]  /*ff00*/  ENDCOLLECTIVE ;  /* 0x000000000000791b */ /* 0x003fe20003800000 */
.L_x_13733:
        /* <DEDUP_REMOVED lines=10> */
.L_x_13734:
[----:B------:R-:W-:Y:S01]  /*ffb0*/  MOV R13, R3 ;  /* 0x00000003000d7202 */ /* 0x000fe20000000f00 */
[----:B------:R-:W-:Y:S01]  /*ffc0*/  IMAD.MOV.U32 R12, RZ, RZ, 0x4 ;  /* 0x00000004ff0c7424 */ /* 0x000fe200078e00ff */
[----:B------:R-:W-:-:S13]  /*ffd0*/  IADD3 R4, P0, R14, R24, RZ ;  /* 0x000000180e047210 */ /* 0x000fda0007f1e0ff */
[----:B------:R-:W-:Y:S05]  /*ffe0*/  WARPSYNC.COLLECTIVE R15, `(.L_x_13735) ;  /* 0x000000000f087348 */ /* 0x000fea0003c00000 */
[----:B------:R0:W1:Y:S02]  /*fff0*/  SHFL.IDX P6, R14, R13, R12, R11 ;  /* 0x0000000c0d0e7389 */ /* 0x00006400000c000b */
[----:B01----:R-:W-:Y:S01]  /*10000*/  ENDCOLLECTIVE ;  /* 0x000000000000791b */ /* 0x003fe20003800000 */
.L_x_13735:
        /* <DEDUP_REMOVED lines=10> */
.L_x_13736:
[----:B------:R-:W-:Y:S02]  /*100b0*/  IMAD.MOV.U32 R13, RZ, RZ, R3 ;  /* 0x000000ffff0d7224 */ /* 0x000fe400078e0003 */
[----:B------:R-:W-:Y:S01]  /*100c0*/  IMAD.MOV.U32 R12, RZ, RZ, 0x5 ;  /* 0x00000005ff0c7424 */ /* 0x000fe200078e00ff */
[----:B------:R-:W-:-:S13]  /*100d0*/  IADD3 R4, P0, R14, R24, RZ ;  /* 0x000000180e047210 */ /* 0x000fda0007f1e0ff */
[----:B------:R-:W-:Y:S05]  /*100e0*/  WARPSYNC.COLLECTIVE R15, `(.L_x_13737) ;  /* 0x000000000f087348 */ /* 0x000fea0003c00000 */
[----:B------:R0:W1:Y:S02]  /*100f0*/  SHFL.IDX P6, R14, R13, R12, R11 ;  /* 0x0000000c0d0e7389 */ /* 0x00006400000c000b */
[----:B01----:R-:W-:Y:S01]  /*10100*/  ENDCOLLECTIVE ;  /* 0x000000000000791b */ /* 0x003fe20003800000 */
.L_x_13737:
        /* <DEDUP_REMOVED lines=10> */
.L_x_13738:
[----:B------:R-:W-:Y:S01]  /*101b0*/  IMAD.MOV.U32 R37, RZ, RZ, R14 ;  /* 0x000000ffff257224 */ /* 0x000fe200078e000e */
[----:B------:R-:W-:Y:S06]  /*101c0*/  BRA `(.L_x_13739) ;  /* 0xffffffd000187947 */ /* 0x000fec000383ffff */
.L_x_13658:
[----:B---3--:R3:W4:Y:S02]  /*101d0*/  SYNCS.PHASECHK.TRANS64.TRYWAIT P0, [R32+URZ+0x22860], R31 ;  /* 0x0228601f200075a7 */ /* 0x008724000800017f */
[----:B----4-:R-:W-:Y:S05]  /*101e0*/  @!P0 NANOSLEEP.SYNCS 0x989680 ;  /* 0x009896800000895d */ /* 0x010fea0003900000 */
[----:B------:R-:W4:Y:S02]  /*101f0*/  @!P0 SYNCS.PHASECHK.TRANS64 P0, [R32+URZ+0x22860], R31 ;  /* 0x0228601f200085a7 */ /* 0x000f24000800007f */
[----:B----4-:R-:W-:Y:S05]  /*10200*/  @!P0 BRA `(.L_x_13658) ;  /* 0xfffffffc00f08947 */ /* 0x010fea000383ffff */
[----:B------:R-:W-:Y:S05]  /*10210*/  BRA `(.L_x_13740) ;  /* 0xffffffd000647947 */ /* 0x000fea000383ffff */
.L_x_13659:
        /* <DEDUP_REMOVED lines=8> */
.L_x_13742:
[----:B------:R-:W-:Y:S05]  /*102a0*/  BSYNC B1 ;  /* 0x0000000000017941 */ /* 0x000fea0003800000 */
.L_x_13741:
        /* <DEDUP_REMOVED lines=9> */
.L_x_13743:
[----:B------:R-:W-:Y:S01]  /*10340*/  IMAD.MOV.U32 R8, RZ, RZ, RZ ;  /* 0x000000ffff087224 */ /* 0x000fe200078e00ff */
[----:B------:R-:W-:Y:S01]  /*10350*/  MOV R13, R18 ;  /* 0x00000012000d7202 */ /* 0x000fe20000000f00 */
[----:B------:R-:W-:Y:S01]  /*10360*/  IMAD.MOV.U32 R12, RZ, RZ, 0x1 ;  /* 0x00000001ff0c7424 */ /* 0x000fe200078e00ff */
[----:B------:R-:W-:-:S13]  /*10370*/  IADD3 R4, P0, R14, R24, RZ ;  /* 0x000000180e047210 */ /* 0x000fda0007f1e0ff */
[----:B------:R-:W-:Y:S05]  /*10380*/  WARPSYNC.COLLECTIVE R15, `(.L_x_13744) ;  /* 0x000000000f087348 */ /* 0x000fea0003c00000 */
[----:B------:R0:W1:Y:S02]  /*10390*/  SHFL.IDX P6, R14, R13, R12, R11 ;  /* 0x0000000c0d0e7389 */ /* 0x00006400000c000b */
[----:B01----:R-:W-:Y:S01]  /*103a0*/  ENDCOLLECTIVE ;  /* 0x000000000000791b */ /* 0x003fe20003800000 */
.L_x_13744:
        /* <DEDUP_REMOVED lines=13> */
.L_x_13745:
[----:B------:R-:W-:Y:S02]  /*10480*/  IMAD.MOV.U32 R13, RZ, RZ, R18 ;  /* 0x000000ffff0d7224 */ /* 0x000fe400078e0012 */
[----:B------:R-:W-:Y:S01]  /*10490*/  IMAD.MOV.U32 R12, RZ, RZ, 0x2 ;  /* 0x00000002ff0c7424 */ /* 0x000fe200078e00ff */
[----:B------:R-:W-:-:S07]  /*104a0*/  MOV R5, R14 ;  /* 0x0000000e00057202 */ /* 0x000fce0000000f00 */
[----:B------:R-:W-:Y:S05]  /*104b0*/  WARPSYNC.COLLECTIVE R15, `(.L_x_13746) ;  /* 0x000000000f087348 */ /* 0x000fea0003c00000 */
[----:B------:R0:W1:Y:S02]  /*104c0*/  SHFL.IDX P6, R14, R13, R12, R11 ;  /* 0x0000000c0d0e7389 */ /* 0x00006400000c000b */
[----:B01----:R-:W-:Y:S01]  /*104d0*/  ENDCOLLECTIVE ;  /* 0x000000000000791b */ /* 0x003fe20003800000 */
.L_x_13746:
        /* <DEDUP_REMOVED lines=14> */
.L_x_13747:
[----:B------:R-:W-:Y:S01]  /*105c0*/  MOV R13, R18 ;  /* 0x00000012000d7202 */ /* 0x000fe20000000f00 */
[----:B------:R-:W-:Y:S02]  /*105d0*/  IMAD.MOV.U32 R12, RZ, RZ, 0x3 ;  /* 0x00000003ff0c7424 */ /* 0x000fe400078e00ff */
[----:B------:R-:W-:-:S07]  /*105e0*/  IMAD.MOV.U32 R5, RZ, RZ, R14 ;  /* 0x000000ffff057224 */ /* 0x000fce00078e000e */
[----:B------:R-:W-:Y:S05]  /*105f0*/  WARPSYNC.COLLECTIVE R15, `(.L_x_13748) ;  /* 0x000000000f087348 */ /* 0x000fea0003c00000 */
[----:B------:R0:W1:Y:S02]  /*10600*/  SHFL.IDX P6, R14, R13, R12, R11 ;  /* 0x0000000c0d0e7389 */ /* 0x00006400000c000b */
[----:B01----:R-:W-:Y:S01]  /*10610*/  ENDCOLLECTIVE ;  /* 0x000000000000791b */ /* 0x003fe20003800000 */
.L_x_13748:
        /* <DEDUP_REMOVED lines=14> */
.L_x_13749:
[----:B------:R-:W-:Y:S02]  /*10700*/  IMAD.MOV.U32 R13, RZ, RZ, R18 ;  /* 0x000000ffff0d7224 */ /* 0x000fe400078e0012 */
[----:B------:R-:W-:Y:S01]  /*10710*/  IMAD.MOV.U32 R12, RZ, RZ, 0x4 ;  /* 0x00000004ff0c7424 */ /* 0x000fe200078e00ff */
[----:B------:R-:W-:-:S07]  /*10720*/  MOV R5, R14 ;  /* 0x0000000e00057202 */ /* 0x000fce0000000f00 */
[----:B------:R-:W-:Y:S05]  /*10730*/  WARPSYNC.COLLECTIVE R15, `(.L_x_13750) ;  /* 0x000000000f087348 */ /* 0x000fea0003c00000 */
[----:B------:R0:W1:Y:S02]  /*10740*/  SHFL.IDX P6, R14, R13, R12, R11 ;  /* 0x0000000c0d0e7389 */ /* 0x00006400000c000b */
[----:B01----:R-:W-:Y:S01]  /*10750*/  ENDCOLLECTIVE ;  /* 0x000000000000791b */ /* 0x003fe20003800000 */
.L_x_13750:
        /* <DEDUP_REMOVED lines=14> */
.L_x_13751:
[----:B------:R-:W-:Y:S01]  /*10840*/  MOV R13, R18 ;  /* 0x00000012000d7202 */ /* 0x000fe20000000f00 */
[----:B------:R-:W-:Y:S02]  /*10850*/  IMAD.MOV.U32 R12, RZ, RZ, 0x5 ;  /* 0x00000005ff0c7424 */ /* 0x000fe400078e00ff */
[----:B------:R-:W-:-:S07]  /*10860*/  IMAD.MOV.U32 R5, RZ, RZ, R14 ;  /* 0x000000ffff057224 */ /* 0x000fce00078e000e */
[----:B------:R-:W-:Y:S05]  /*10870*/  WARPSYNC.COLLECTIVE R15, `(.L_x_13752) ;  /* 0x000000000f087348 */ /* 0x000fea0003c00000 */
[----:B------:R0:W1:Y:S02]  /*10880*/  SHFL.IDX P6, R14, R13, R12, R11 ;  /* 0x0000000c0d0e7389 */ /* 0x00006400000c000b */
[----:B01----:R-:W-:Y:S01]  /*10890*/  ENDCOLLECTIVE ;  /* 0x000000000000791b */ /* 0x003fe20003800000 */
.L_x_13752:
        /* <DEDUP_REMOVED lines=14> */
.L_x_13753:
[----:B------:R-:W-:Y:S01]  /*10980*/  MOV R3, R14 ;  /* 0x0000000e00037202 */ /* 0x000fe20000000f00 */
[----:B------:R-:W-:Y:S06]  /*10990*/  BRA `(.L_x_13754) ;  /* 0xffffffcc00a07947 */ /* 0x000fec000383ffff */
.L_x_13664:
[----:B0-----:R0:W1:Y:S02]  /*109a0*/  SYNCS.PHASECHK.TRANS64.TRYWAIT P0, [R4+URZ+0x22820], R8 ;  /* 0x02282008040075a7 */ /* 0x001064000800017f */
[----:B-1----:R-:W-:Y:S05]  /*109b0*/  @!P0 NANOSLEEP.SYNCS 0x989680 ;  /* 0x009896800000895d */ /* 0x002fea0003900000 */
[----:B------:R-:W1:Y:S02]  /*109c0*/  @!P0 SYNCS.PHASECHK.TRANS64 P0, [R4+URZ+0x22820], R8 ;  /* 0x02282008040085a7 */ /* 0x000e64000800007f */
[----:B-1----:R-:W-:Y:S05]  /*109d0*/  @!P0 BRA `(.L_x_13664) ;  /* 0xfffffffc00f08947 */ /* 0x002fea000383ffff */
[----:B------:R-:W-:Y:S05]  /*109e0*/  BRA `(.L_x_13755) ;  /* 0xffffffd000287947 */ /* 0x000fea000383ffff */
.L_x_13665:
        /* <DEDUP_REMOVED lines=8> */
.L_x_13757:
[----:B------:R-:W-:Y:S05]  /*10a70*/  BSYNC B0 ;  /* 0x0000000000007941 */ /* 0x000fea0003800000 */
.L_x_13756:
[----:B------:R-:W-:Y:S05]  /*10a80*/  BRA `(.L_x_13758) ;  /* 0xffffffd000107947 */ /* 0x000fea000383ffff */
.L_x_13666:
[----:B------:R-:W-:Y:S01]  /*10a90*/  BSSY B0, `(.L_x_13759) ;  /* 0x0000006000007945 */ /* 0x000fe20003800000 */
[----:B------:R-:W-:-:S07]  /*10aa0*/  IMAD.MOV.U32 R15, RZ, RZ, -0x1 ;  /* 0xffffffffff0f7424 */ /* 0x000fce00078e00ff */
[----:B0123-5:R-:W-:Y:S05]  /*10ab0*/  WARPSYNC.COLLECTIVE R15, `(.L_x_13760) ;  /* 0x000000000f0c7348 */ /* 0x02ffea0003c00000 */
[----:B------:R-:W-:Y:S02]  /*10ac0*/  ELECT P6, UR62, PT ;  /* 0x00000000003e782f */ /* 0x000fe400038c0000 */
[----:B------:R-:W-:Y:S01]  /*10ad0*/  MOV R14, UR62 ;  /* 0x0000003e000e7c02 */ /* 0x000fe20008000f00 */
[----:B0123-5:R-:W-:Y:S10]  /*10ae0*/  ENDCOLLECTIVE ;  /* 0x000000000000791b */ /* 0x02fff40003800000 */
.L_x_13760:
[----:B------:R-:W-:Y:S05]  /*10af0*/  BSYNC B0 ;  /* 0x0000000000007941 */ /* 0x000fea0003800000 */
.L_x_13759:
[----:B------:R-:W-:Y:S05]  /*10b00*/  BRA `(.L_x_13761) ;  /* 0xffffffd000047947 */ /* 0x000fea000383ffff */
.L_x_13668:
[----:B----4-:R4:W0:Y:S02]  /*10b10*/  SYNCS.PHASECHK.TRANS64.TRYWAIT P1, [R5+URZ+0x22840], R0 ;  /* 0x02284000050075a7 */ /* 0x010824000802017f */
[----:B0-----:R-:W-:Y:S05]  /*10b20*/  @!P1 NANOSLEEP.SYNCS 0x989680 ;  /* 0x009896800000995d */ /* 0x001fea0003900000 */
[----:B------:R-:W0:Y:S02]  /*10b30*/  @!P1 SYNCS.PHASECHK.TRANS64 P1, [R5+URZ+0x22840], R0 ;  /* 0x02284000050095a7 */ /* 0x000e24000802007f */
[----:B0-----:R-:W-:Y:S05]  /*10b40*/  @!P1 BRA `(.L_x_13668) ;  /* 0xfffffffc00f09947 */ /* 0x001fea000383ffff */
[----:B------:R-:W-:Y:S05]  /*10b50*/  BRA `(.L_x_13762) ;  /* 0xffffffd000247947 */ /* 0x000fea000383ffff */
.L_x_13670:
[----:B-1----:R1:W0:Y:S02]  /*10b60*/  SYNCS.PHASECHK.TRANS64.TRYWAIT P1, [R21+URZ+0x22840], R2 ;  /* 0x02284002150075a7 */ /* 0x002224000802017f */
[----:B0-----:R-:W-:Y:S05]  /*10b70*/  @!P1 NANOSLEEP.SYNCS 0x989680 ;  /* 0x009896800000995d */ /* 0x001fea0003900000 */
[----:B------:R-:W0:Y:S02]  /*10b80*/  @!P1 SYNCS.PHASECHK.TRANS64 P1, [R21+URZ+0x22840], R2 ;  /* 0x02284002150095a7 */ /* 0x000e24000802007f */
[----:B0-----:R-:W-:Y:S05]  /*10b90*/  @!P1 BRA `(.L_x_13670) ;  /* 0xfffffffc00f09947 */ /* 0x001fea000383ffff */
[----:B------:R-:W-:Y:S05]  /*10ba0*/  BRA `(.L_x_13763) ;  /* 0xffffffd000307947 */ /* 0x000fea000383ffff */
.L_x_13672:
[----:B------:R0:W0:Y:S02]  /*10bb0*/  SYNCS.PHASECHK.TRANS64.TRYWAIT P1, [R5+URZ+0x22860], R0 ;  /* 0x02286000050075a7 */ /* 0x000024000802017f */
[----:B0-----:R-:W-:Y:S05]  /*10bc0*/  @!P1 NANOSLEEP.SYNCS 0x989680 ;  /* 0x009896800000995d */ /* 0x001fea0003900000 */
[----:B------:R-:W0:Y:S02]  /*10bd0*/  @!P1 SYNCS.PHASECHK.TRANS64 P1, [R5+URZ+0x22860], R0 ;  /* 0x02286000050095a7 */ /* 0x000e24000802007f */
[----:B0-----:R-:W-:Y:S05]  /*10be0*/  @!P1 BRA `(.L_x_13672) ;  /* 0xfffffffc00f09947 */ /* 0x001fea000383ffff */
[----:B------:R-:W-:Y:S05]  /*10bf0*/  BRA `(.L_x_13764) ;  /* 0xffffffd0002c7947 */ /* 0x000fea000383ffff */
.L_x_13765:
        /* <DEDUP_REMOVED lines=16> */
.L_x_15676:


//--------------------- .text._ZN7cutlass13device_kernelIN5flash11enable_sm90INS1_16FlashAttnFwdSm90INS1_25CollectiveMainloopFwdSm90ILi2EN4cute5tupleIJNS5_1CILi1EEES8_S8_EEENS6_IJNS7_ILi128EEENS7_ILi96EEENS7_ILi64EEEEEELi256ENS_6half_tEfNS_4arch4Sm90ELb1ELb0ELb0ELb0ELb1ELb0ELb1ELb1ELb0ELb1ELb1ELb0EEENS1_21CollectiveEpilogueFwdINS6_IJSA_NS7_ILi256EEESB_EEES9_SE_SG_Li256ELb0ELb1ELb1ELb0EEENS1_19SingleTileSchedulerILb0ELb1ELb1ELi128EEEEEEEEEvNT_6ParamsE --------------------------
	.section	.text._ZN7cutlass13device_kernelIN5flash11enable_sm90INS1_16FlashAttnFwdSm90INS1_25CollectiveMainloopFwdSm90ILi2EN4cute5tupleIJNS5_1CILi1EEES8_S8_EEENS6_IJNS7_ILi128EEENS7_ILi96EEENS7_ILi64EEEEEELi256ENS_6half_tEfNS_4arch4Sm90ELb1ELb0ELb0ELb0ELb1ELb0ELb1ELb1ELb0ELb1ELb1ELb0EEENS1_21CollectiveEpilogueFwdINS6_IJSA_NS7_ILi256EEESB_EEES9_SE_SG_Li256ELb0ELb1ELb1ELb0EEENS1_19SingleTileSchedulerILb0ELb1ELb1ELi128EEEEEEEEEvNT_6ParamsE,"ax",@progbits
	.align	128
.text._ZN7cutlass13device_kernelIN5flash11enable_sm90INS1_16FlashAttnFwdSm90INS1_25CollectiveMainloopFwdSm90ILi2EN4cute5tupleIJNS5_1CILi1EEES8_S8_EEENS6_IJNS7_ILi128EEENS7_ILi96EEENS7_ILi64EEEEEELi256ENS_6half_tEfNS_4arch4Sm90ELb1ELb0ELb0ELb0ELb1ELb0ELb1ELb1ELb0ELb1ELb1ELb0EEENS1_21CollectiveEpilogueFwdINS6_IJSA_NS7_ILi256EEESB_EEES9_SE_SG_Li256ELb0ELb1ELb1ELb0EEENS1_19SingleTileSchedulerILb0ELb1ELb1ELi128EEEEEEEEEvNT_6ParamsE:
        .type           _ZN7cutlass13device_kernelIN5flash11enable_sm90INS1_16FlashAttnFwdSm90INS1_25CollectiveMainloopFwdSm90ILi2EN4cute5tupleIJNS5_1CILi1EEES8_S8_EEENS6_IJNS7_ILi128EEENS7_ILi96EEENS7_ILi64EEEEEELi256ENS_6half_tEfNS_4arch4Sm90ELb1ELb0ELb0ELb0ELb1ELb0ELb1ELb1ELb0ELb1ELb1ELb0EEENS1_21CollectiveEpilogueFwdINS6_IJSA_NS7_ILi256EEESB_EEES9_SE_SG_Li256ELb0ELb1ELb1ELb0EEENS1_19SingleTileSchedulerILb0ELb1ELb1ELi128EEEEEEEEEvNT_6ParamsE,@function
        .size           _ZN7cutlass13device_kernelIN5flash11enable_sm90INS1_16FlashAttnFwdSm90INS1_25CollectiveMainloopFwdSm90ILi2EN4cute5tupleIJNS5_1CILi1EEES8_S8_EEENS6_IJNS7_ILi128EEENS7_ILi96EEENS7_ILi64EEEEEELi256ENS_6half_tEfNS_4arch4Sm90ELb1ELb0ELb0ELb0ELb1ELb0ELb1ELb1ELb0ELb1ELb1ELb0EEENS1_21CollectiveEpilogueFwdINS6_IJSA_NS7_ILi256EEESB_EEES9_SE_SG_Li256ELb0ELb1ELb1ELb0EEENS1_19SingleTileSchedulerILb0ELb1ELb1ELi128EEEEEEEEEvNT_6ParamsE,(.L_x_15677 - _ZN7cutlass13device_kernelIN5flash11enable_sm90INS1_16FlashAttnFwdSm90INS1_25CollectiveMainloopFwdSm90ILi2EN4cute5tupleIJNS5_1CILi1EEES8_S8_EEENS6_IJNS7_ILi128EEENS7_ILi96EEENS7_ILi64EEEEEELi256ENS_6half_tEfNS_4arch4Sm90ELb1ELb0ELb0ELb0ELb1ELb0ELb1ELb1ELb0ELb1ELb1ELb0EEENS1_21CollectiveEpilogueFwdINS6_IJSA_NS7_ILi256EEESB_EEES9_SE_SG_Li256ELb0ELb1ELb1ELb0EEENS1_19SingleTileSchedulerILb0ELb1ELb1ELi128EEEEEEEEEvNT_6ParamsE)
        .other          _ZN7cutlass13device_kernelIN5flash11enable_sm90INS1_16FlashAttnFwdSm90INS1_25CollectiveMainloopFwdSm90ILi2EN4cute5tupleIJNS5_1CILi1EEES8_S8_EEENS6_IJNS7_ILi128EEENS7_ILi96EEENS7_ILi64EEEEEELi256ENS_6half_tEfNS_4arch4Sm90ELb1ELb0ELb0ELb0ELb1ELb0ELb1ELb1ELb0ELb1ELb1ELb0EEENS1_21CollectiveEpilogueFwdINS6_IJSA_NS7_ILi256EEESB_EEES9_SE_SG_Li256ELb0ELb1ELb1ELb0EEENS1_19SingleTileSchedulerILb0ELb1ELb1ELi128EEEEEEEEEvNT_6ParamsE,@"STO_CUDA_ENTRY STV_DEFAULT"
_ZN7cutlass13device_kernelIN5flash11enable_sm90INS1_16FlashAttnFwdSm90INS1_25CollectiveMainloopFwdSm90ILi2EN4cute5tupleIJNS5_1CILi1EEES8_S8_EEENS6_IJNS7_ILi128EEENS7_ILi96EEENS7_ILi64EEEEEELi256ENS_6half_tEfNS_4arch4Sm90ELb1ELb0ELb0ELb0ELb1ELb0ELb1ELb1ELb0ELb1ELb1ELb0EEENS1_21CollectiveEpilogueFwdINS6_IJSA_NS7_ILi256EEESB_EEES9_SE_SG_Li256ELb0ELb1ELb1ELb0EEENS1_19SingleTileSchedulerILb0ELb1ELb1ELi128EEEEEEEEEvNT_6ParamsE:
        /* <DEDUP_REMOVED lines=47> */
.L_x_13766:
        /* <DEDUP_REMOVED lines=22> */
.L_x_13767:
        /* <DEDUP_REMOVED lines=18> */
.L_x_13768:
        /* <DEDUP_REMOVED lines=22> */
.L_x_13769:
        /* <DEDUP_REMOVED lines=23> */
.L_x_13770:
        /* <DEDUP_REMOVED lines=11> */
.L_x_13773:
        /* <DEDUP_REMOVED lines=23> */
[----:B------:R-:W2:Y:S01]  /*0a60*/  S2UR UR39, SR_CTAID.X ;  /* 0x00000000002779c3 */ /* 0x000ea20000002500 */
        /* <DEDUP_REMOVED lines=14> */
[----:B--2---:R-:W-:-:S04]  /*0b50*/  USHF.L.U32 UR39, UR39, 0x7, URZ ;  /* 0x0000000727277899 */ /* 0x004fc8000800063f */
[----:B------:R-:W-:Y:S02]  /*0b60*/  @UP1 UIADD3 UR4, UR39, 0x7f, URZ ;  /* 0x0000007f27041890 */ /* 0x000fe4000fffe03f */
[----:B------:R-:W-:Y:S02]  /*0b70*/  UIADD3 UR6, UR39, 0x7f, URZ ;  /* 0x0000007f27067890 */ /* 0x000fe4000fffe03f */
        /* <DEDUP_REMOVED lines=10> */
[----:B------:R-:W-:Y:S02]  /*0c20*/  ULEA.HI.SX32 UR6, UR7, UR6, 0x1c ;  /* 0x0000000607067291 */ /* 0x000fe4000f8fe23f */
[----:B------:R-:W-:Y:S02]  /*0c30*/  ULOP3.LUT UR7, UR8, 0xffff, URZ, 0xc0, !UPT ;  /* 0x0000ffff08077892 */ /* 0x000fe4000f8ec03f */
        /* <DEDUP_REMOVED lines=41> */
.L_x_13775:
[----:B------:R-:W-:Y:S01]  /*0ed0*/  UIMAD UR5, UR7, UR4, URZ ;  /* 0x00000004070572a4 */ /* 0x000fe2000f8e023f */
[----:B-1----:R-:W-:Y:S01]  /*0ee0*/  IMAD.U32 R0, RZ, RZ, UR10 ;  /* 0x0000000aff007e24 */ /* 0x002fe2000f8e00ff */
[----:B------:R-:W-:Y:S01]  /*0ef0*/  PLOP3.LUT P0, PT, PT, PT, PT, 0x80, 0x0 ;  /* 0x000000000000781c */ /* 0x000fe20003f0f070 */
[----:B------:R-:W-:Y:S01]  /*0f00*/  IMAD.U32 R3, RZ, RZ, UR4 ;  /* 0x00000004ff037e24 */ /* 0x000fe2000f8e00ff */
[----:B------:R-:W-:Y:S01]  /*0f10*/  CS2R R150, SRZ ;  /* 0x0000000000967805 */ /* 0x000fe2000001ff00 */
[----:B------:R-:W-:Y:S01]  /*0f20*/  VIADD R152, R18, 0xffffff80 ;  /* 0xffffff8012987836 */ /* 0x000fe20000000000 */
[----:B------:R-:W-:Y:S01]  /*0f30*/  CS2R R148, SRZ ;  /* 0x0000000000947805 */ /* 0x000fe2000001ff00 */
[----:B------:R-:W-:Y:S01]  /*0f40*/  IMAD.U32 R212, RZ, RZ, UR5 ;  /* 0x00000005ffd47e24 */ /* 0x000fe2000f8e00ff */
[----:B------:R-:W-:Y:S02]  /*0f50*/  VIADDMNMX R0, R3, UR5, R0, PT ;  /* 0x0000000503007c46 */ /* 0x000fe4000b800100 */
[----:B0-----:R-:W-:-:S02]  /*0f60*/  CS2R R2, SRZ ;  /* 0x0000000000027805 */ /* 0x001fc4000001ff00 */
        /* <DEDUP_REMOVED lines=20> */
[----:B------:R-:W-:Y:S02]  /*10b0*/  CS2R R110, SRZ ;  /* 0x00000000006e7805 */ /* 0x000fe4000001ff00 */
[----:B------:R-:W-:Y:S02]  /*10c0*/  PLOP3.LUT P1, PT, PT, PT, UP0, 0x80, 0x0 ;  /* 0x000000000000781c */ /* 0x000fe40003f2f008 */
        /* <DEDUP_REMOVED lines=59> */
[----:B------:R-:W-:Y:S02]  /*1480*/  USHF.R.U32.HI UR4, URZ, 0x4, UR5 ;  /* 0x000000043f047899 */ /* 0x000fe40008011605 */
[----:B------:R-:W-:Y:S02]  /*1490*/  UIADD3 UR5, UR5, 0xa000, URZ ;  /* 0x0000a00005057890 */ /* 0x000fe4000fffe03f */
[----:B------:R-:W-:Y:S02]  /*14a0*/  ULOP3.LUT UR4, UR4, 0x3fff, URZ, 0xc0, !UPT ;  /* 0x00003fff04047892 */ /* 0x000fe4000f8ec03f */
[----:B------:R-:W-:Y:S02]  /*14b0*/  USHF.R.U32.HI UR5, URZ, 0x4, UR5 ;  /* 0x000000043f057899 */ /* 0x000fe40008011605 */
[----:B------:R-:W-:Y:S02]  /*14c0*/  ULOP3.LUT UR40, UR4, 0x10000, URZ, 0xfc, !UPT ;  /* 0x0001000004287892 */ /* 0x000fe4000f8efc3f */
[----:B------:R-:W-:-:S03]  /*14d0*/  ULOP3.LUT UR38, UR5, 0x3fff, URZ, 0xc0, !UPT ;  /* 0x00003fff05267892 */ /* 0x000fc6000f8ec03f */
[----:B------:R-:W-:Y:S02]  /*14e0*/  UMOV UR5, 0x40000040 ;  /* 0x4000004000057882 */ /* 0x000fe40000000000 */
[----:B------:R-:W-:Y:S01]  /*14f0*/  UMOV UR4, UR40 ;  /* 0x0000002800047c82 */ /* 0x000fe20008000000 */
[----:B------:R-:W-:Y:S01]  /*1500*/  MOV R23, UR5 ;  /* 0x0000000500177c02 */ /* 0x000fe20008000f00 */
[----:B------:R-:W-:Y:S01]  /*1510*/  IMAD.U32 R22, RZ, RZ, UR4 ;  /* 0x00000004ff167e24 */ /* 0x000fe2000f8e00ff */
        /* <DEDUP_REMOVED lines=17> */
.L_x_13777:
[----:B------:R-:W-:Y:S01]  /*1630*/  SHF.L.U32 R0, RZ, 0x1f, RZ ;  /* 0x0000001fff007819 */ /* 0x000fe200000006ff */
[----:B------:R-:W-:-:S03]  /*1640*/  VIADD R213, R16, 0x8 ;  /* 0x0000000810d57836 */ /* 0x000fc60000000000 */
[----:B------:R-:W0:Y:S02]  /*1650*/  SYNCS.PHASECHK.TRANS64.TRYWAIT P0, [UR61+0x32400], R0 ;  /* 0x03240000ff0075a7 */ /* 0x000e24000800017d */
[----:B0-----:R-:W-:Y:S05]  /*1660*/  @!P0 BRA `(.L_x_13778) ;  /* 0x000000ec00d48947 */ /* 0x001fea0003800000 */
.L_x_13867:
[----:B------:R-:W-:Y:S05]  /*1670*/  WARPSYNC.ALL ;  /* 0x0000000000007948 */ /* 0x000fea0003800000 */
[----:B------:R-:W2:Y:S01]  /*1680*/  LDL R2, [R1] ;  /* 0x0000000001027983 */ /* 0x000ea20000100800 */
[----:B------:R1:W-:Y:S01]  /*1690*/  BAR.SYNC.DEFER_BLOCKING R213, 0x100 ;  /* 0x000400d50000751d */ /* 0x0003e20000010000 */
[----:B--2---:R-:W-:-:S13]  /*16a0*/  R2UR UR4, R2 ;  /* 0x00000000020472ca */ /* 0x004fda00000e0000 */
[----:B------:R-:W-:-:S04]  /*16b0*/  ULOP3.LUT UR4, UR4, 0x1, URZ, 0xfc, !UPT ;  /* 0x0000000104047892 */ /* 0x000fc8000f8efc3f */
[----:B------:R-:W-:-:S06]  /*16c0*/  UISETP.NE.AND UP0, UPT, UR4, 0x3, UPT ;  /* 0x000000030400788c */ /* 0x000fcc000bf05270 */
[----:B------:R-:W-:-:S13]  /*16d0*/  PLOP3.LUT P0, PT, PT, PT, UP0, 0x80, 0x0 ;  /* 0x000000000000781c */ /* 0x000fda0003f0f008 */
[----:B-1----:R-:W-:Y:S05]  /*16e0*/  @!P0 BRA `(.L_x_13779) ;  /* 0x0000000000048947 */ /* 0x002fea0003800000 */
[----:B------:R-:W-:Y:S01]  /*16f0*/  BPT.TRAP 0x1 ;  /* 0x000000040000795c */ /* 0x000fe20000300000 */
.L_x_13779:
[----:B------:R1:W2:Y:S01]  /*1700*/  SYNCS.PHASECHK.TRANS64.TRYWAIT P1, [UR61+0x32430], R0 ;  /* 0x03243000ff0075a7 */ /* 0x0002a2000802017d */
[----:B------:R-:W-:Y:S05]  /*1710*/  @!P0 BRA `(.L_x_13780) ;  /* 0x0000000000048947 */ /* 0x000fea0003800000 */
[----:B------:R-:W-:Y:S01]  /*1720*/  BPT.TRAP 0x1 ;  /* 0x000000040000795c */ /* 0x000fe20000300000 */
.L_x_13780:
[----:B--2---:R-:W-:Y:S05]  /*1730*/  @P1 BRA `(.L_x_13781) ;  /* 0x0000000000081947 */ /* 0x004fea0003800000 */
[----:B------:R-:W2:Y:S02]  /*1740*/  SYNCS.PHASECHK.TRANS64.TRYWAIT P1, [UR61+0x32430], R0 ;  /* 0x03243000ff0075a7 */ /* 0x000ea4000802017d */
[----:B--2---:R-:W-:Y:S05]  /*1750*/  @!P1 BRA `(.L_x_13782) ;  /* 0x000000ec00b09947 */ /* 0x004fea0003800000 */
.L_x_13781:
[----:B------:R-:W-:Y:S01]  /*1760*/  UIADD3 UR4, UR61, 0x1c400, URZ ;  /* 0x0001c4003d047890 */ /* 0x000fe2000fffe03f */
[----:B------:R-:W-:Y:S01]  /*1770*/  WARPGROUP.ARRIVE ;  /* 0x00000000000079c5 */ /* 0x000fe20000000000 */
[----:B------:R-:W-:Y:S01]  /*1780*/  UMOV UR6, UR40 ;  /* 0x0000002800067c82 */ /* 0x000fe20008000000 */
[----:B------:R-:W-:Y:S01]  /*1790*/  UMOV UR7, 0x40000040 ;  /* 0x4000004000077882 */ /* 0x000fe20000000000 */
[----:B------:R-:W-:Y:S01]  /*17a0*/  USHF.R.U32.HI UR4, URZ, 0x4, UR4 ;  /* 0x000000043f047899 */ /* 0x000fe20008011604 */
[----:B------:R-:W-:Y:S01]  /*17b0*/  UMOV UR5, UR7 ;  /* 0x0000000700057c82 */ /* 0x000fe20008000000 */
[----:B------:R-:W-:Y:S02]  /*17c0*/  UMOV UR11, 0x40000040 ;  /* 0x40000040000b7882 */ /* 0x000fe40000000000 */
[----:B------:R-:W-:Y:S01]  /*17d0*/  ULOP3.LUT UR4, UR4, 0x3fff, URZ, 0xc0, !UPT ;  /* 0x00003fff04047892 */ /* 0x000fe2000f8ec03f */
[----:B------:R-:W-:-:S03]  /*17e0*/  IMAD.U32 R15, RZ, RZ, UR11 ;  /* 0x0000000bff0f7e24 */ /* 0x000fc6000f8e00ff */
[----:B------:R-:W-:-:S03]  /*17f0*/  ULOP3.LUT UR8, UR4, 0x10000, URZ, 0xfc, !UPT ;  /* 0x0001000004087892 */ /* 0x000fc6000f8efc3f */
[----:B------:R-:W-:-:S03]  /*1800*/  UMOV UR4, UR6 ;  /* 0x0000000600047c82 */ /* 0x000fc60008000000 */
[----:B------:R-:W-:Y:S01]  /*1810*/  IMAD.U32 R210, RZ, RZ, UR8 ;  /* 0x00000008ffd27e24 */ /* 0x000fe2000f8e00ff */
[----:B------:R-:W-:Y:S02]  /*1820*/  UMOV UR6, UR8 ;  /* 0x0000000800067c82 */ /* 0x000fe40008000000 */
[----:B------:R-:W-:Y:S01]  /*1830*/  HGMMA.64x96x16.F32 R24, gdesc[UR4], RZ, !UPT, gsb0 ;  /* 0x01600000041879f0 */ /* 0x000fe2000c0008ff */
[----:B------:R-:W-:Y:S02]  /*1840*/  UIADD3 UR4, UR40, 0x2, URZ ;  /* 0x0000000228047890 */ /* 0x000fe4000fffe03f */
[----:B------:R-:W-:Y:S01]  /*1850*/  UIADD3 UR6, UR8, 0x2, URZ ;  /* 0x0000000208067890 */ /* 0x000fe2000fffe03f */
[----:B------:R-:W-:Y:S01]  /*1860*/  UMOV UR5, UR11 ;  /* 0x0000000b00057c82 */ /* 0x000fe20008000000 */
[----:B------:R-:W-:Y:S01]  /*1870*/  UMOV UR7, 0x40000040 ;  /* 0x4000004000077882 */ /* 0x000fe20000000000 */
[----:B------:R-:W-:Y:S02]  /*1880*/  UMOV UR11, 0x40000040 ;  /* 0x40000040000b7882 */ /* 0x000fe40000000000 */
[----:B------:R-:W-:Y:S01]  /*1890*/  UMOV UR10, UR4 ;  /* 0x00000004000a7c82 */ /* 0x000fe20008000000 */
[----:B------:R-:W-:Y:S01]  /*18a0*/  IMAD.U32 R13, RZ, RZ, UR11 ;  /* 0x0000000bff0d7e24 */ /* 0x000fe2000f8e00ff */
[----:B------:R-:W-:Y:S01]  /*18b0*/  UMOV UR4, UR10 ;  /* 0x0000000a00047c82 */ /* 0x000fe20008000000 */
[----:B------:R-:W-:Y:S01]  /*18c0*/  IMAD.U32 R14, RZ, RZ, UR10 ;  /* 0x0000000aff0e7e24 */ /* 0x000fe2000f8e00ff */
[----:B------:R-:W-:-:S02]  /*18d0*/  WARPGROUP.DEPBAR.LE gsb0, 0x0 ;  /* 0x00008000000079c5 */ /* 0x000fc40000010000 */
        /* <DEDUP_REMOVED lines=8> */
[----:B------:R-:W-:Y:S01]  /*1960*/  MOV R12, UR10 ;  /* 0x0000000a000c7c02 */ /* 0x000fe20008000f00 */
        /* <DEDUP_REMOVED lines=15> */
.L_x_13868:
[----:B------:R-:W-:Y:S05]  /*1a60*/  @!P0 BRA `(.L_x_13784) ;  /* 0x0000000000048947 */ /* 0x000fea0003800000 */
[----:B------:R-:W-:Y:S01]  /*1a70*/  BPT.TRAP 0x1 ;  /* 0x000000040000795c */ /* 0x000fe20000300000 */
.L_x_13784:
[----:B------:R2:W3:Y:S01]  /*1a80*/  SYNCS.PHASECHK.TRANS64.TRYWAIT P1, [UR61+0x32450], R0 ;  /* 0x03245000ff0075a7 */ /* 0x0004e2000802017d */
[----:B------:R-:W-:Y:S05]  /*1a90*/  @!P0 BRA `(.L_x_13785) ;  /* 0x0000000000048947 */ /* 0x000fea0003800000 */
[----:B------:R-:W-:Y:S01]  /*1aa0*/  BPT.TRAP 0x1 ;  /* 0x000000040000795c */ /* 0x000fe20000300000 */
.L_x_13785:
[----:B---3--:R-:W-:Y:S05]  /*1ab0*/  @P1 BRA `(.L_x_13786) ;  /* 0x0000000000081947 */ /* 0x008fea0003800000 */
[----:B------:R-:W3:Y:S02]  /*1ac0*/  SYNCS.PHASECHK.TRANS64.TRYWAIT P1, [UR61+0x32450], R0 ;  /* 0x03245000ff0075a7 */ /* 0x000ee4000802017d */
[----:B---3--:R-:W-:Y:S05]  /*1ad0*/  @!P1 BRA `(.L_x_13787) ;  /* 0x000000ec00009947 */ /* 0x008fea0003800000 */
.L_x_13786:
[----:B------:R-:W-:Y:S01]  /*1ae0*/  UIADD3 UR4, UR61, 0x400, URZ ;  /* 0x000004003d047890 */ /* 0x000fe2000fffe03f */
[----:B------:R-:W-:Y:S01]  /*1af0*/  WARPGROUP.ARRIVE ;  /* 0x00000000000079c5 */ /* 0x000fe20000000000 */
[----:B------:R-:W-:-:S05]  /*1b00*/  ULOP3.LUT UR10, UR38, 0x10000, URZ, 0xfc, !UPT ;  /* 0x00010000260a7892 */ /* 0x000fca000f8efc3f */
[----:B------:R-:W3:Y:S01]  /*1b10*/  S2R R4, SR_TID.X ;  /* 0x0000000000047919 */ /* 0x000ee20000002100 */
[----:B------:R-:W-:Y:S01]  /*1b20*/  USHF.R.U32.HI UR4, URZ, 0x4, UR4 ;  /* 0x000000043f047899 */ /* 0x000fe20008011604 */
[----:B------:R-:W-:Y:S01]  /*1b30*/  UMOV UR7, 0x40000040 ;  /* 0x4000004000077882 */ /* 0x000fe20000000000 */
[----:B------:R-:W-:Y:S02]  /*1b40*/  UMOV UR9, 0x40000040 ;  /* 0x4000004000097882 */ /* 0x000fe40000000000 */
[----:B------:R-:W-:Y:S01]  /*1b50*/  ULOP3.LUT UR60, UR4, 0x3fff, URZ, 0xc0, !UPT ;  /* 0x00003fff043c7892 */ /* 0x000fe2000f8ec03f */
[----:B------:R-:W-:Y:S01]  /*1b60*/  IMAD.U32 R9, RZ, RZ, UR7 ;  /* 0x00000007ff097e24 */ /* 0x000fe2000f8e00ff */
[----:B------:R-:W-:Y:S01]  /*1b70*/  UMOV UR6, UR10 ;  /* 0x0000000a00067c82 */ /* 0x000fe20008000000 */
[----:B------:R-:W-:Y:S01]  /*1b80*/  UMOV UR5, UR7 ;  /* 0x0000000700057c82 */ /* 0x000fe20008000000 */
[----:B------:R-:W-:Y:S01]  /*1b90*/  ULOP3.LUT UR38, UR60, 0x10000, URZ, 0xfc, !UPT ;  /* 0x000100003c267892 */ /* 0x000fe2000f8efc3f */
[----:B------:R-:W-:Y:S01]  /*1ba0*/  IMAD.U32 R8, RZ, RZ, UR6 ;  /* 0x00000006ff087e24 */ /* 0x000fe2000f8e00ff */
[----:B------:R-:W-:Y:S01]  /*1bb0*/  UMOV UR4, UR6 ;  /* 0x0000000600047c82 */ /* 0x000fe20008000000 */
[----:B------:R-:W-:Y:S01]  /*1bc0*/  IMAD.U32 R7, RZ, RZ, UR9 ;  /* 0x00000009ff077e24 */ /* 0x000fe2000f8e00ff */
[----:B------:R-:W-:Y:S01]  /*1bd0*/  UIADD3 UR12, UR10, 0x402, URZ ;  /* 0x000004020a0c7890 */ /* 0x000fe2000fffe03f */
[----:B------:R-:W-:-:S02]  /*1be0*/  UMOV UR13, 0x40000040 ;  /* 0x40000040000d7882 */ /* 0x000fc40000000000 */
[----:B------:R-:W-:Y:S01]  /*1bf0*/  UMOV UR6, UR38 ;  /* 0x0000002600067c82 */ /* 0x000fe20008000000 */
[----:B------:R-:W-:Y:S01]  /*1c00*/  UIADD3 UR16, UR10, 0x404, URZ ;  /* 0x000004040a107890 */ /* 0x000fe2000fffe03f */
[----:B------:R-:W-:Y:S01]  /*1c10*/  HGMMA.64x96x16.F32 R24, gdesc[UR4], R24, gsb0 ;  /* 0x01600000041879f0 */ /* 0x000fe20008000818 */
[----:B------:R-:W-:Y:S02]  /*1c20*/  UIADD3 UR4, UR10, 0x2, URZ ;  /* 0x000000020a047890 */ /* 0x000fe4000fffe03f */
[----:B------:R-:W-:Y:S01]  /*1c30*/  UIADD3 UR6, UR38, 0x2, URZ ;  /* 0x0000000226067890 */ /* 0x000fe2000fffe03f */
[----:B------:R-:W-:Y:S01]  /*1c40*/  UMOV UR5, UR9 ;  /* 0x0000000900057c82 */ /* 0x000fe20008000000 */
[----:B------:R-:W-:Y:S01]  /*1c50*/  UMOV UR7, 0x40000040 ;  /* 0x4000004000077882 */ /* 0x000fe20000000000 */
[----:B------:R-:W-:Y:S02]  /*1c60*/  UMOV UR9, 0x40000040 ;  /* 0x4000004000097882 */ /* 0x000fe40000000000 */
[----:B------:R-:W-:Y:S01]  /*1c70*/  UMOV UR8, UR4 ;  /* 0x0000000400087c82 */ /* 0x000fe20008000000 */
[----:B0-----:R-:W-:Y:S01]  /*1c80*/  IMAD.U32 R3, RZ, RZ, UR9 ;  /* 0x00000009ff037e24 */ /* 0x001fe2000f8e00ff */
[----:B------:R-:W-:Y:S01]  /*1c90*/  UMOV UR4, UR8 ;  /* 0x0000000800047c82 */ /* 0x000fe20008000000 */
[----:B------:R-:W-:Y:S01]  /*1ca0*/  MOV R6, UR8 ;  /* 0x0000000800067c02 */ /* 0x000fe20008000f00 */
[----:B------:R-:W-:Y:S01]  /*1cb0*/  UMOV UR17, 0x40000040 ;  /* 0x4000004000117882 */ /* 0x000fe20000000000 */
[----:B------:R-:W-:Y:S01]  /*1cc0*/  UIADD3 UR20, UR10, 0x406, URZ ;  /* 0x000004060a147890 */ /* 0x000fe2000fffe03f */
[----:B---3--:R-:W-:Y:S01]  /*1cd0*/  SHF.R.U32.HI R4, RZ, 0x7, R4 ;  /* 0x00000007ff047819 */ /* 0x008fe20000011604 */
[----:B------:R-:W-:Y:S01]  /*1ce0*/  UMOV UR21, 0x40000040 ;  /* 0x4000004000157882 */ /* 0x000fe20000000000 */
[----:B------:R-:W-:Y:S01]  /*1cf0*/  UIADD3 UR24, UR10, 0x800, URZ ;  /* 0x000008000a187890 */ /* 0x000fe2000fffe03f */
[----:B------:R-:W-:Y:S01]  /*1d00*/  UMOV UR25, 0x40000040 ;  /* 0x4000004000197882 */ /* 0x000fe20000000000 */
[----:B------:R-:W-:Y:S01]  /*1d10*/  UIADD3 UR28, UR10, 0x802, URZ ;  /* 0x000008020a1c7890 */ /* 0x000fe2000fffe03f */
[----:B------:R-:W-:Y:S01]  /*1d20*/  IADD3 R20, -R4, 0xb, RZ ;  /* 0x0000000b04147810 */ /* 0x000fe20007ffe1ff */
        /* <DEDUP_REMOVED lines=11> */
[----:B------:R-:W-:-:S02]  /*1de0*/  UMOV UR15, 0x40000040 ;  /* 0x40000040000f7882 */ /* 0x000fc40000000000 */
[----:B------:R-:W-:Y:S01]  /*1df0*/  IMAD.U32 R17, RZ, RZ, UR15 ;  /* 0x0000000fff117e24 */ /* 0x000fe2000f8e00ff */
[----:B------:R-:W-:Y:S02]  /*1e00*/  WARPGROUP.DEPBAR.LE gsb0, 0x0 ;  /* 0x00008000000079c5 */ /* 0x000fe40000010000 */
[----:B------:R-:W-:-:S06]  /*1e10*/  WARPGROUP.ARRIVE ;  /* 0x00000000000079c5 */ /* 0x000fcc0000000000 */
[----:B------:R-:W-:Y:S01]  /*1e20*/  HGMMA.64x96x16.F32 R24, gdesc[UR4], R24, gsb0 ;  /* 0x01600000041879f0 */ /* 0x000fe20008000818 */
        /* <DEDUP_REMOVED lines=15> */
[----:B------:R-:W-:Y:S01]  /*1f20*/  UMOV UR7, 0x40000040 ;  /* 0x4000004000077882 */ /* 0x000fe20000000000 */
[----:B------:R-:W-:Y:S02]  /*1f30*/  UMOV UR9, 0x40000040 ;  /* 0x4000004000097882 */ /* 0x000fe40000000000 */
[----:B------:R-:W-:Y:S02]  /*1f40*/  UMOV UR8, UR4 ;  /* 0x0000000400087c82 */ /* 0x000fe40008000000 */
[----:B------:R-:W-:Y:S01]  /*1f50*/  UMOV UR4, UR8 ;  /* 0x0000000800047c82 */ /* 0x000fe20008000000 */
[----:B------:R-:W-:Y:S01]  /*1f60*/  IMAD.U32 R18, RZ, RZ, UR8 ;  /* 0x00000008ff127e24 */ /* 0x000fe2000f8e00ff */
[----:B------:R-:W-:Y:S01]  /*1f70*/  UIADD3 UR8, UR10, 0x400, URZ ;  /* 0x000004000a087890 */ /* 0x000fe2000fffe03f */
        /* <DEDUP_REMOVED lines=89> */
[----:B------:R-:W-:Y:S03]  /*2510*/  HGMMA.64x96x16.F32 R24, gdesc[UR4], R24, gsb0 ;  /* 0x01600000041879f0 */ /* 0x000fe60008000818 */
[----:B------:R-:W-:Y:S02]  /*2520*/  WARPGROUP.DEPBAR.LE gsb0, 0x0 ;  /* 0x00008000000079c5 */ /* 0x000fe40000010000 */
[----:B------:R0:W-:Y:S06]  /*2530*/  BAR.ARV R20, 0x100 ;  /* 0x000400140000751d */ /* 0x0001ec0000002000 */
[----:B------:R-:W-:Y:S05]  /*2540*/  @!P0 BRA `(.L_x_13788) ;  /* 0x0000000000048947 */ /* 0x000fea0003800000 */
[----:B------:R-:W-:Y:S01]  /*2550*/  BPT.TRAP 0x1 ;  /* 0x000000040000795c */ /* 0x000fe20000300000 */
.L_x_13788:
[----:B------:R-:W-:Y:S01]  /*2560*/  LOP3.LUT R5, R72, 0xffffff80, RZ, 0xc0, !PT ;  /* 0xffffff8048057812 */ /* 0x000fe200078ec0ff */
[----:B------:R-:W-:Y:S01]  /*2570*/  UISETP.NE.AND UP0, UPT, UR56, URZ, UPT ;  /* 0x0000003f3800728c */ /* 0x000fe2000bf05270 */
[----:B------:R-:W-:Y:S01]  /*2580*/  LEA.HI R73, R73, R152, RZ, 0x2 ;  /* 0x0000009849497211 */ /* 0x000fe200078f10ff */
[----:B------:R-:W-:Y:S01]  /*2590*/  ULDC UR11, c[0x0][0x288] ;  /* 0x0000a200000b7ab9 */ /* 0x000fe20000000800 */
[----:B------:R-:W-:Y:S01]  /*25a0*/  LEA.HI R72, R74, R74, RZ, 0x1 ;  /* 0x0000004a4a487211 */ /* 0x000fe200078f08ff */
[C---:B------:R-:W-:Y:S01]  /*25b0*/  IMAD.IADD R5, R152.reuse, 0x1, -R5 ;  /* 0x0000000198057824 */ /* 0x040fe200078e0a05 */
[----:B------:R-:W-:Y:S01]  /*25c0*/  LOP3.LUT R75, R73, 0xfffffffc, RZ, 0xc0, !PT ;  /* 0xfffffffc494b7812 */ /* 0x000fe200078ec0ff */
[----:B------:R-:W3:Y:S01]  /*25d0*/  S2UR UR5, SR_CgaCtaId ;  /* 0x00000000000579c3 */ /* 0x000ee20000008800 */
[----:B------:R-:W-:Y:S01]  /*25e0*/  PLOP3.LUT P1, PT, PT, PT, UP0, 0x80, 0x0 ;  /* 0x000000000000781c */ /* 0x000fe20003f2f008 */
[----:B------:R-:W-:Y:S01]  /*25f0*/  ULDC UR10, c[0x0][0xa80] ;  /* 0x0002a000000a7ab9 */ /* 0x000fe20000000800 */
[----:B-12---:R-:W-:Y:S01]  /*2600*/  SHF.R.S32.HI R0, RZ, 0x1f, R5 ;  /* 0x0000001fff007819 */ /* 0x006fe20000011405 */
[----:B------:R-:W-:Y:S01]  /*2610*/  IMAD.IADD R152, R152, 0x1, -R75 ;  /* 0x0000000198987824 */ /* 0x000fe200078e0a4b */
[----:B------:R-:W-:Y:S01]  /*2620*/  LOP3.LUT R75, R72, 0x3fffffe, RZ, 0xc0, !PT ;  /* 0x03fffffe484b7812 */ /* 0x000fe200078ec0ff */
[----:B------:R-:W-:Y:S01]  /*2630*/  @UP0 ULDC UR4, c[0x0][0x44c] ;  /* 0x0001130000040ab9 */ /* 0x000fe20000000800 */
[CC--:B------:R-:W-:Y:S01]  /*2640*/  LEA.HI R4, R0.reuse, R5.reuse, RZ, 0x2 ;  /* 0x0000000500047211 */ /* 0x0c0fe200078f10ff */
[----:B------:R-:W-:Y:S01]  /*2650*/  ULOP3.LUT UR60, UR60, 0x3000000, URZ, 0xfc, !UPT ;  /* 0x030000003c3c7892 */ /* 0x000fe2000f8efc3f */
[----:B------:R-:W-:Y:S01]  /*2660*/  LEA.HI R21, R0, R5, RZ, 0x5 ;  /* 0x0000000500157211 */ /* 0x000fe200078f28ff */
[----:B------:R-:W-:Y:S01]  /*2670*/  IMAD.IADD R75, R74, 0x1, -R75 ;  /* 0x000000014a4b7824 */ /* 0x000fe200078e0a4b */
[--C-:B------:R-:W-:Y:S01]  /*2680*/  SHF.R.S32.HI R0, RZ, 0x2, R4.reuse ;  /* 0x00000002ff007819 */ /* 0x100fe20000011404 */
[----:B------:R-:W-:Y:S01]  /*2690*/  UMOV UR7, 0x40000040 ;  /* 0x4000004000077882 */ /* 0x000fe20000000000 */
[----:B------:R-:W-:-:S02]  /*26a0*/  SHF.R.S32.HI R73, RZ, 0x1f, R4 ;  /* 0x0000001fff497819 */ /* 0x000fc40000011404 */
[----:B------:R-:W-:Y:S01]  /*26b0*/  SHF.R.S32.HI R21, RZ, 0x5, R21 ;  /* 0x00000005ff157819 */ /* 0x000fe20000011415 */
[----:B------:R-:W-:Y:S01]  /*26c0*/  UMOV UR6, UR60 ;  /* 0x0000003c00067c82 */ /* 0x000fe20008000000 */
[----:B------:R-:W-:Y:S02]  /*26d0*/  LEA.HI R73, R73, R0, RZ, 0x3 ;  /* 0x0000000049497211 */ /* 0x000fe400078f18ff */
[----:B------:R-:W-:Y:S02]  /*26e0*/  LEA.HI R72, R152, R152, RZ, 0x1 ;  /* 0x0000009898487211 */ /* 0x000fe400078f08ff */
[----:B------:R-:W-:Y:S02]  /*26f0*/  LEA R76, R21, UR39, 0x4 ;  /* 0x00000027154c7c11 */ /* 0x000fe4000f8e20ff */
[----:B------:R-:W-:Y:S02]  /*2700*/  LOP3.LUT R73, R73, 0xfffffff8, RZ, 0xc0, !PT ;  /* 0xfffffff849497812 */ /* 0x000fe400078ec0ff */
[----:B------:R-:W-:-:S02]  /*2710*/  LOP3.LUT R21, R72, 0x1ffffffe, RZ, 0xc0, !PT ;  /* 0x1ffffffe48157812 */ /* 0x000fc400078ec0ff */
[----:B------:R-:W-:Y:S02]  /*2720*/  IADD3 R76, R76, R0, -R73 ;  /* 0x000000004c4c7210 */ /* 0x000fe40007ffe849 */
[----:B------:R-:W-:Y:S01]  /*2730*/  PLOP3.LUT P2, PT, PT, PT, UP0, 0x80, 0x0 ;  /* 0x000000000000781c */ /* 0x000fe20003f4f008 */
[----:B------:R-:W-:Y:S01]  /*2740*/  IMAD.IADD R21, R152, 0x1, -R21 ;  /* 0x0000000198157824 */ /* 0x000fe200078e0a15 */
[----:B------:R-:W-:Y:S02]  /*2750*/  LEA R76, R75, R76, 0x6 ;  /* 0x0000004c4b4c7211 */ /* 0x000fe400078e30ff */
[----:B------:R-:W-:-:S03]  /*2760*/  LOP3.LUT R4, R4, 0x7ffffffc, RZ, 0xc0, !PT ;  /* 0x7ffffffc04047812 */ /* 0x000fc600078ec0ff */
[----:B------:R-:W-:Y:S02]  /*2770*/  IMAD R21, R21, 0x8, R76 ;  /* 0x0000000815157824 */ /* 0x000fe400078e024c */
[----:B------:R-:W-:Y:S02]  /*2780*/  IMAD.IADD R211, R5, 0x1, -R4 ;  /* 0x0000000105d37824 */ /* 0x000fe400078e0a04 */
[----:B------:R-:W-:Y:S01]  /*2790*/  @P1 IMAD.HI.U32 R72, R21, UR4, RZ ;  /* 0x0000000415481c27 */ /* 0x000fe2000f8e00ff */
[----:B------:R-:W-:-:S03]  /*27a0*/  @UP0 ULDC UR4, c[0x0][0x450] ;  /* 0x0001140000040ab9 */ /* 0x000fc60000000800 */
[----:B------:R-:W-:Y:S01]  /*27b0*/  IMAD.MOV.U32 R0, RZ, RZ, R21 ;  /* 0x000000ffff007224 */ /* 0x000fe200078e0015 */
[----:B------:R-:W-:Y:S01]  /*27c0*/  @P2 SHF.R.U32.HI R0, RZ, UR4, R72 ;  /* 0x00000004ff002c19 */ /* 0x000fe20008011648 */
[----:B------:R-:W-:Y:S01]  /*27d0*/  UIMAD UR4, UR43, -0x60, UR42 ;  /* 0xffffffa02b0478a4 */ /* 0x000fe2000f8e022a */
[----:B------:R-:W-:-:S03]  /*27e0*/  IMAD.U32 R5, RZ, RZ, UR11 ;  /* 0x0000000bff057e24 */ /* 0x000fc6000f8e00ff */
[----:B------:R-:W1:Y:S01]  /*27f0*/  SHFL.IDX PT, R72, R0, RZ, 0x1c1f ;  /* 0x001c1fff00487589 */ /* 0x000e6200000e0000 */
[----:B------:R-:W-:-:S03]  /*2800*/  UIADD3 UR4, UR4, 0x60, URZ ;  /* 0x0000006004047890 */ /* 0x000fc6000fffe03f */
[----:B------:R-:W2:Y:S03]  /*2810*/  SHFL.IDX PT, R73, R0, 0x1, 0x1c1f ;  /* 0x003c1f0000497f89 */ /* 0x000ea600000e0000 */
[----:B------:R-:W-:Y:S01]  /*2820*/  IMAD.U32 R4, RZ, RZ, UR4 ;  /* 0x00000004ff047e24 */ /* 0x000fe2000f8e00ff */
[----:B------:R-:W-:-:S03]  /*2830*/  UIADD3 UR4, UR61, 0x32440, URZ ;  /* 0x000324403d047890 */ /* 0x000fc6000fffe03f */
[----:B------:R-:W-:Y:S01]  /*2840*/  IMAD R4, R211, -0x2, R4 ;  /* 0xfffffffed3047824 */ /* 0x000fe200078e0204 */
[----:B---3--:R-:W-:-:S04]  /*2850*/  UPRMT UR4, UR5, 0x654, UR4 ;  /* 0x0000065405047896 */ /* 0x008fc80008000004 */
[----:B------:R-:W-:-:S05]  /*2860*/  IADD3 R5, R4, 0x1, -R5 ;  /* 0x0000000104057810 */ /* 0x000fca0007ffe805 */
[----:B------:R-:W-:Y:S01]  /*2870*/  SYNCS.ARRIVE.TRANS64.RED.A1T0 RZ, [UR4], RZ ;  /* 0x000000ffffff79a7 */ /* 0x000fe20008100404 */
[-CC-:B-1----:R-:W-:Y:S01]  /*2880*/  VIADDMNMX R72, R72, R5.reuse, R4.reuse, PT ;  /* 0x0000000548487246 */ /* 0x182fe20003800104 */
[----:B------:R1:W-:Y:S03]  /*2890*/  BAR.SYNC.DEFER_BLOCKING R213, 0x100 ;  /* 0x000400d50000751d */ /* 0x0003e60000010000 */
[C---:B------:R-:W-:Y:S02]  /*28a0*/  ISETP.GT.AND P1, PT, R72.reuse, RZ, PT ;  /* 0x000000ff4800720c */ /* 0x040fe40003f24270 */
[C---:B------:R-:W-:Y:S02]  /*28b0*/  ISETP.GT.AND P6, PT, R72.reuse, 0x1, PT ;  /* 0x000000014800780c */ /* 0x040fe40003fc4270 */
[----:B--2---:R-:W-:Y:S02]  /*28c0*/  VIADDMNMX R74, R73, R5, R4, PT ;  /* 0x00000005494a7246 */ /* 0x004fe40003800104 */
[----:B------:R-:W-:-:S02]  /*28d0*/  ISETP.GT.AND P5, PT, R72, 0x8, PT ;  /* 0x000000084800780c */ /* 0x000fc40003fa4270 */
[----:B------:R-:W-:Y:S02]  /*28e0*/  FSEL R73, R24, -INF , P1 ;  /* 0xff80000018497808 */ /* 0x000fe40000800000 */
[----:B------:R-:W-:Y:S02]  /*28f0*/  FSEL R25, R25, -INF , P6 ;  /* 0xff80000019197808 */ /* 0x000fe40003000000 */
[C---:B------:R-:W-:Y:S02]  /*2900*/  ISETP.GT.AND P1, PT, R72.reuse, 0x18, PT ;  /* 0x000000184800780c */ /* 0x040fe40003f24270 */
[C---:B------:R-:W-:Y:S02]  /*2910*/  ISETP.GT.AND P6, PT, R72.reuse, 0x19, PT ;  /* 0x000000194800780c */ /* 0x040fe40003fc4270 */
[----:B------:R-:W-:Y:S02]  /*2920*/  ISETP.GT.AND P3, PT, R72, 0x9, PT ;  /* 0x000000094800780c */ /* 0x000fe40003f64270 */
[----:B------:R-:W-:-:S02]  /*2930*/  FSEL R75, R28, -INF , P5 ;  /* 0xff8000001c4b7808 */ /* 0x000fc40002800000 */
[----:B------:R-:W-:Y:S02]  /*2940*/  ISETP.GT.AND P5, PT, R72, 0x20, PT ;  /* 0x000000204800780c */ /* 0x000fe40003fa4270 */
[----:B------:R-:W-:Y:S02]  /*2950*/  FSEL R164, R36, -INF , P1 ;  /* 0xff80000024a47808 */ /* 0x000fe40000800000 */
[----:B------:R-:W-:Y:S02]  /*2960*/  FSEL R168, R37, -INF , P6 ;  /* 0xff80000025a87808 */ /* 0x000fe40003000000 */
[C---:B------:R-:W-:Y:S02]  /*2970*/  ISETP.GT.AND P1, PT, R72.reuse, 0x30, PT ;  /* 0x000000304800780c */ /* 0x040fe40003f24270 */
[----:B------:R-:W-:Y:S02]  /*2980*/  ISETP.GT.AND P6, PT, R72, 0x31, PT ;  /* 0x000000314800780c */ /* 0x000fe40003fc4270 */
[----:B------:R-:W-:-:S02]  /*2990*/  FMNMX.FTZ R0, R73, R25, !PT ;  /* 0x0000001949007209 */ /* 0x000fc40007810000 */
[----:B------:R-:W-:Y:S02]  /*29a0*/  FSEL R29, R29, -INF , P3 ;  /* 0xff8000001d1d7808 */ /* 0x000fe40001800000 */
[----:B------:R-:W-:Y:S02]  /*29b0*/  ISETP.GT.AND P3, PT, R72, 0x21, PT ;  /* 0x000000214800780c */ /* 0x000fe40003f64270 */
[----:B------:R-:W-:Y:S02]  /*29c0*/  FSEL R5, R40, -INF , P5 ;  /* 0xff80000028057808 */ /* 0x000fe40002800000 */
[C---:B------:R-:W-:Y:S02]  /*29d0*/  ISETP.GT.AND P2, PT, R72.reuse, 0x11, PT ;  /* 0x000000114800780c */ /* 0x040fe40003f44270 */
[----:B------:R-:W-:Y:S02]  /*29e0*/  ISETP.GT.AND P5, PT, R72, 0x38, PT ;  /* 0x000000384800780c */ /* 0x000fe40003fa4270 */
[----:B------:R-:W-:-:S02]  /*29f0*/  FSEL R157, R48, -INF , P1 ;  /* 0xff800000309d7808 */ /* 0x000fc40000800000 */
[----:B------:R-:W-:Y:S02]  /*2a00*/  FSEL R161, R49, -INF , P6 ;  /* 0xff80000031a17808 */ /* 0x000fe40003000000 */
[C---:B------:R-:W-:Y:S02]  /*2a10*/  ISETP.GT.AND P4, PT, R72.reuse, 0x10, PT ;  /* 0x000000104800780c */ /* 0x040fe40003f84270 */
[C---:B------:R-:W-:Y:S02]  /*2a20*/  ISETP.GT.AND P1, PT, R72.reuse, 0x48, PT ;  /* 0x000000484800780c */ /* 0x040fe40003f24270 */
[----:B------:R-:W-:Y:S02]  /*2a30*/  ISETP.GT.AND P6, PT, R72, 0x49, PT ;  /* 0x000000494800780c */ /* 0x000fe40003fc4270 */
[----:B------:R-:W-:Y:S02]  /*2a40*/  FMNMX.FTZ R24, R75, R0, !PT ;  /* 0x000000004b187209 */ /* 0x000fe40007810000 */
[----:B------:R-:W-:-:S02]  /*2a50*/  FSEL R160, R41, -INF , P3 ;  /* 0xff80000029a07808 */ /* 0x000fc40001800000 */
[----:B------:R-:W-:Y:S02]  /*2a60*/  FSEL R159, R33, -INF , P2 ;  /* 0xff800000219f7808 */ /* 0x000fe40001000000 */
[----:B------:R-:W-:Y:S02]  /*2a70*/  ISETP.GT.AND P3, PT, R72, 0x39, PT ;  /* 0x000000394800780c */ /* 0x000fe40003f64270 */
[----:B------:R-:W-:Y:S02]  /*2a80*/  FSEL R166, R52, -INF , P5 ;  /* 0xff80000034a67808 */ /* 0x000fe40002800000 */
[----:B------:R-:W-:Y:S02]  /*2a90*/  FSEL R4, R32, -INF , P4 ;  /* 0xff80000020047808 */ /* 0x000fe40002000000 */
[----:B------:R-:W-:Y:S02]  /*2aa0*/  ISETP.GT.AND P5, PT, R72, 0x50, PT ;  /* 0x000000504800780c */ /* 0x000fe40003fa4270 */
[----:B------:R-:W-:-:S02]  /*2ab0*/  FSEL R167, R60, -INF , P1 ;  /* 0xff8000003ca77808 */ /* 0x000fc40000800000 */
[----:B------:R-:W-:Y:S02]  /*2ac0*/  FSEL R171, R61, -INF , P6 ;  /* 0xff8000003dab7808 */ /* 0x000fe40003000000 */
[----:B------:R-:W-:Y:S02]  /*2ad0*/  FMNMX.FTZ R33, R29, R24, !PT ;  /* 0x000000181d217209 */ /* 0x000fe40007810000 */
[C---:B------:R-:W-:Y:S02]  /*2ae0*/  ISETP.GT.AND P1, PT, R74.reuse, RZ, PT ;  /* 0x000000ff4a00720c */ /* 0x040fe40003f24270 */
[----:B------:R-:W-:Y:S02]  /*2af0*/  ISETP.GT.AND P6, PT, R74, 0x1, PT ;  /* 0x000000014a00780c */ /* 0x000fe40003fc4270 */
[----:B------:R-:W-:Y:S02]  /*2b00*/  FSEL R170, R53, -INF , P3 ;  /* 0xff80000035aa7808 */ /* 0x000fe40001800000 */
[----:B------:R-:W-:-:S02]  /*2b10*/  ISETP.GT.AND P3, PT, R72, 0x51, PT ;  /* 0x000000514800780c */ /* 0x000fc40003f64270 */
[----:B------:R-:W-:Y:S02]  /*2b20*/  FSEL R0, R64, -INF , P5 ;  /* 0xff80000040007808 */ /* 0x000fe40002800000 */
[----:B------:R-:W-:Y:S02]  /*2b30*/  FMNMX.FTZ R24, R4, R33, !PT ;  /* 0x0000002104187209 */ /* 0x000fe40007810000 */
[----:B------:R-:W-:Y:S02]  /*2b40*/  ISETP.GT.AND P5, PT, R74, 0x8, PT ;  /* 0x000000084a00780c */ /* 0x000fe40003fa4270 */
[----:B------:R-:W-:Y:S02]  /*2b50*/  FSEL R33, R26, -INF , P1 ;  /* 0xff8000001a217808 */ /* 0x000fe40000800000 */
[----:B------:R-:W-:Y:S02]  /*2b60*/  FSEL R27, R27, -INF , P6 ;  /* 0xff8000001b1b7808 */ /* 0x000fe40003000000 */
[----:B------:R-:W-:-:S02]  /*2b70*/  FSEL R163, R65, -INF , P3 ;  /* 0xff80000041a37808 */ /* 0x000fc40001800000 */
[----:B------:R-:W-:Y:S02]  /*2b80*/  FMNMX.FTZ R41, R159, R24, !PT ;  /* 0x000000189f297209 */ /* 0x000fe40007810000 */
[----:B------:R-:W-:Y:S02]  /*2b90*/  ISETP.GT.AND P3, PT, R74, 0x9, PT ;  /* 0x000000094a00780c */ /* 0x000fe40003f64270 */
[----:B------:R-:W-:Y:S02]  /*2ba0*/  FSEL R37, R30, -INF , P5 ;  /* 0xff8000001e257808 */ /* 0x000fe40002800000 */
[----:B------:R-:W-:Y:S02]  /*2bb0*/  FMNMX.FTZ R24, R33, R27, !PT ;  /* 0x0000001b21187209 */ /* 0x000fe40007810000 */
[----:B------:R-:W-:Y:S02]  /*2bc0*/  FMNMX.FTZ R41, R164, R41, !PT ;  /* 0x00000029a4297209 */ /* 0x000fe40007810000 */
[----:B------:R-:W-:-:S02]  /*2bd0*/  ISETP.GT.AND P1, PT, R74, 0x10, PT ;  /* 0x000000104a00780c */ /* 0x000fc40003f24270 */
[----:B------:R-:W-:Y:S02]  /*2be0*/  FSEL R31, R31, -INF , P3 ;  /* 0xff8000001f1f7808 */ /* 0x000fe40001800000 */
[----:B------:R-:W-:Y:S02]  /*2bf0*/  FMNMX.FTZ R24, R37, R24, !PT ;  /* 0x0000001825187209 */ /* 0x000fe40007810000 */
        /* <DEDUP_REMOVED lines=11> */
[----:B------:R-:W-:Y:S02]  /*2cb0*/  ISETP.GT.AND P1, PT, R74, 0x20, PT ;  /* 0x000000204a00780c */ /* 0x000fe40003f24270 */
[----:B------:R-:W-:Y:S02]  /*2cc0*/  FSEL R194, R39, -INF , P3 ;  /* 0xff80000027c27808 */ /* 0x000fe40001800000 */
[----:B------:R-:W-:Y:S02]  /*2cd0*/  FMNMX.FTZ R35, R188, R35, !PT ;  /* 0x00000023bc237209 */ /* 0x000fe40007810000 */
[----:B------:R-:W-:Y:S02]  /*2ce0*/  FSEL R169, R45, -INF , P2 ;  /* 0xff8000002da97808 */ /* 0x000fe40001000000 */
[----:B------:R-:W-:-:S02]  /*2cf0*/  ISETP.GT.AND P4, PT, R72, 0x28, PT ;  /* 0x000000284800780c */ /* 0x000fc40003f84270 */
[----:B------:R-:W-:Y:S02]  /*2d00*/  FMNMX.FTZ R45, R5, R26, !PT ;  /* 0x0000001a052d7209 */ /* 0x000fe40007810000 */
[----:B------:R-:W-:Y:S02]  /*2d10*/  ISETP.GT.AND P6, PT, R74, 0x21, PT ;  /* 0x000000214a00780c */ /* 0x000fe40003fc4270 */
[----:B------:R-:W-:Y:S02]  /*2d20*/  FSEL R175, R42, -INF , P1 ;  /* 0xff8000002aaf7808 */ /* 0x000fe40000800000 */
[----:B------:R-:W-:Y:S02]  /*2d30*/  FMNMX.FTZ R24, R194, R35, !PT ;  /* 0x00000023c2187209 */ /* 0x000fe40007810000 */
[----:B------:R-:W-:Y:S02]  /*2d40*/  FSEL R165, R44, -INF , P4 ;  /* 0xff8000002ca57808 */ /* 0x000fe40002000000 */
[----:B------:R-:W-:-:S02]  /*2d50*/  FMNMX.FTZ R26, R160, R45, !PT ;  /* 0x0000002da01a7209 */ /* 0x000fc40007810000 */
[C---:B------:R-:W-:Y:S02]  /*2d60*/  ISETP.GT.AND P5, PT, R74.reuse, 0x28, PT ;  /* 0x000000284a00780c */ /* 0x040fe40003fa4270 */
[----:B------:R-:W-:Y:S02]  /*2d70*/  FSEL R182, R43, -INF , P6 ;  /* 0xff8000002bb67808 */ /* 0x000fe40003000000 */
[----:B------:R-:W-:Y:S02]  /*2d80*/  FMNMX.FTZ R35, R175, R24, !PT ;  /* 0x00000018af237209 */ /* 0x000fe40007810000 */
[----:B------:R-:W-:Y:S02]  /*2d90*/  FMNMX.FTZ R26, R165, R26, !PT ;  /* 0x0000001aa51a7209 */ /* 0x000fe40007810000 */
[----:B------:R-:W-:Y:S02]  /*2da0*/  ISETP.GT.AND P3, PT, R74, 0x29, PT ;  /* 0x000000294a00780c */ /* 0x000fe40003f64270 */
[----:B------:R-:W-:-:S02]  /*2db0*/  FSEL R190, R46, -INF , P5 ;  /* 0xff8000002ebe7808 */ /* 0x000fc40002800000 */
[----:B------:R-:W-:Y:S02]  /*2dc0*/  FMNMX.FTZ R35, R182, R35, !PT ;  /* 0x00000023b6237209 */ /* 0x000fe40007810000 */
[----:B------:R-:W-:Y:S02]  /*2dd0*/  FMNMX.FTZ R26, R169, R26, !PT ;  /* 0x0000001aa91a7209 */ /* 0x000fe40007810000 */
        /* <DEDUP_REMOVED lines=8> */
[----:B------:R-:W-:Y:S02]  /*2e60*/  ISETP.GT.AND P5, PT, R74, 0x38, PT ;  /* 0x000000384a00780c */ /* 0x000fe40003fa4270 */
[----:B------:R-:W-:-:S02]  /*2e70*/  FSEL R183, R51, -INF , P6 ;  /* 0xff80000033b77808 */ /* 0x000fc40003000000 */
[----:B------:R-:W-:Y:S02]  /*2e80*/  FMNMX.FTZ R24, R176, R35, !PT ;  /* 0x00000023b0187209 */ /* 0x000fe40007810000 */
[----:B------:R-:W-:Y:S02]  /*2e90*/  ISETP.GT.AND P4, PT, R72, 0x40, PT ;  /* 0x000000404800780c */ /* 0x000fe40003f84270 */
        /* <DEDUP_REMOVED lines=29> */
[----:B------:R-:W-:Y:S02]  /*3070*/  FMNMX.FTZ R26, R0, R39, !PT ;  /* 0x00000027001a7209 */ /* 0x000fe40007810000 */
[----:B------:R-:W-:Y:S02]  /*3080*/  FSEL R173, R69, -INF , P2 ;  /* 0xff80000045ad7808 */ /* 0x000fe40001000000 */
        /* <DEDUP_REMOVED lines=36> */
[----:B------:R-:W-:Y:S01]  /*32d0*/  FFMA.FTZ R4, R4, UR10, -R202 ;  /* 0x0000000a04047c23 */ /* 0x000fe200080108ca */
[--C-:B------:R-:W-:Y:S01]  /*32e0*/  FFMA.FTZ R184, R33, UR10, -R204.reuse ;  /* 0x0000000a21b87c23 */ /* 0x100fe200080108cc */
[--C-:B------:R-:W-:Y:S01]  /*32f0*/  FFMA.FTZ R187, R27, UR10, -R204.reuse ;  /* 0x0000000a1bbb7c23 */ /* 0x100fe200080108cc */
[--C-:B------:R-:W-:Y:S01]  /*3300*/  FFMA.FTZ R186, R37, UR10, -R204.reuse ;  /* 0x0000000a25ba7c23 */ /* 0x100fe200080108cc */
[--C-:B------:R-:W-:Y:S01]  /*3310*/  FFMA.FTZ R189, R31, UR10, -R204.reuse ;  /* 0x0000000a1fbd7c23 */ /* 0x100fe200080108cc */
[----:B------:R-:W-:Y:S01]  /*3320*/  FFMA.FTZ R168, R174, UR10, -R204 ;  /* 0x0000000aaea87c23 */ /* 0x000fe200080108cc */
[--C-:B------:R-:W-:Y:S01]  /*3330*/  FFMA.FTZ R159, R159, UR10, -R202.reuse ;  /* 0x0000000a9f9f7c23 */ /* 0x100fe200080108ca */
[----:B------:R-:W2:Y:S01]  /*3340*/  MUFU.EX2 R178, R178 ;  /* 0x000000b200b27308 */ /* 0x000ea20000000800 */
[----:B------:R-:W-:Y:S01]  /*3350*/  FFMA.FTZ R164, R164, UR10, -R202 ;  /* 0x0000000aa4a47c23 */ /* 0x000fe200080108ca */
[--C-:B------:R-:W-:Y:S01]  /*3360*/  FFMA.FTZ R181, R181, UR10, -R204.reuse ;  /* 0x0000000ab5b57c23 */ /* 0x100fe200080108cc */
[--C-:B------:R-:W-:Y:S01]  /*3370*/  FFMA.FTZ R174, R188, UR10, -R204.reuse ;  /* 0x0000000abcae7c23 */ /* 0x100fe200080108cc */
[----:B------:R-:W-:Y:S01]  /*3380*/  FFMA.FTZ R207, R194, UR10, -R204 ;  /* 0x0000000ac2cf7c23 */ /* 0x000fe200080108cc */
[----:B------:R-:W-:Y:S01]  /*3390*/  FFMA.FTZ R188, R169, UR10, -R202 ;  /* 0x0000000aa9bc7c23 */ /* 0x000fe200080108ca */
[--C-:B------:R-:W-:Y:S01]  /*33a0*/  FFMA.FTZ R169, R175, UR10, -R204.reuse ;  /* 0x0000000aafa97c23 */ /* 0x100fe200080108cc */
[----:B------:R-:W-:Y:S01]  /*33b0*/  FFMA.FTZ R175, R190, UR10, -R204 ;  /* 0x0000000abeaf7c23 */ /* 0x000fe200080108cc */
[----:B------:R-:W-:Y:S01]  /*33c0*/  MUFU.EX2 R180, R180 ;  /* 0x000000b400b47308 */ /* 0x000fe20000000800 */
[--C-:B------:R-:W-:Y:S01]  /*33d0*/  FFMA.FTZ R5, R5, UR10, -R202.reuse ;  /* 0x0000000a05057c23 */ /* 0x100fe200080108ca */
[--C-:B------:R-:W-:Y:S01]  /*33e0*/  FFMA.FTZ R160, R160, UR10, -R202.reuse ;  /* 0x0000000aa0a07c23 */ /* 0x100fe200080108ca */
[----:B------:R-:W-:Y:S01]  /*33f0*/  FFMA.FTZ R165, R165, UR10, -R202 ;  /* 0x0000000aa5a57c23 */ /* 0x000fe200080108ca */
[--C-:B------:R-:W-:Y:S01]  /*3400*/  FFMA.FTZ R182, R182, UR10, -R204.reuse ;  /* 0x0000000ab6b67c23 */ /* 0x100fe200080108cc */
[----:B------:R-:W-:Y:S01]  /*3410*/  FFMA.FTZ R190, R195, UR10, -R204 ;  /* 0x0000000ac3be7c23 */ /* 0x000fe200080108cc */
[--C-:B------:R-:W-:Y:S01]  /*3420*/  FFMA.FTZ R194, R161, UR10, -R202.reuse ;  /* 0x0000000aa1c27c23 */ /* 0x100fe200080108ca */
[--C-:B------:R-:W-:Y:S01]  /*3430*/  FFMA.FTZ R161, R166, UR10, -R202.reuse ;  /* 0x0000000aa6a17c23 */ /* 0x100fe200080108ca */
[----:B------:R-:W3:Y:S01]  /*3440*/  MUFU.EX2 R185, R185 ;  /* 0x000000b900b97308 */ /* 0x000ee20000000800 */
[----:B--2---:R-:W-:Y:S01]  /*3450*/  F2FP.F16.F32.PACK_AB R152, R178, R179 ;  /* 0x000000b3b298723e */ /* 0x004fe200000000ff */
[----:B------:R-:W-:Y:S01]  /*3460*/  FFMA.FTZ R166, R170, UR10, -R202 ;  /* 0x0000000aaaa67c23 */ /* 0x000fe200080108ca */
        /* <DEDUP_REMOVED lines=9> */
[----:B------:R-:W-:Y:S01]  /*3500*/  FFMA.FTZ R171, R177, UR10, -R204 ;  /* 0x0000000ab1ab7c23 */ /* 0x000fe200080108cc */
[----:B------:R-:W-:Y:S01]  /*3510*/  FFMA.FTZ R158, R158, UR10, -R202 ;  /* 0x0000000a9e9e7c23 */ /* 0x000fe200080108ca */
[--C-:B------:R-:W-:Y:S01]  /*3520*/  FFMA.FTZ R192, R192, UR10, -R204.reuse ;  /* 0x0000000ac0c07c23 */ /* 0x100fe200080108cc */
[--C-:B------:R-:W-:Y:S01]  /*3530*/  FFMA.FTZ R177, R198, UR10, -R204.reuse ;  /* 0x0000000ac6b17c23 */ /* 0x100fe200080108cc */
[----:B------:R-:W2:Y:S01]  /*3540*/  MUFU.EX2 R187, R187 ;  /* 0x000000bb00bb7308 */ /* 0x000ea20000000800 */
[----:B---3--:R-:W-:Y:S01]  /*3550*/  F2FP.F16.F32.PACK_AB R154, R185, R180 ;  /* 0x000000b4b99a723e */ /* 0x008fe200000000ff */
[----:B------:R-:W-:Y:S01]  /*3560*/  FFMA.FTZ R196, R201, UR10, -R204 ;  /* 0x0000000ac9c47c23 */ /* 0x000fe200080108cc */
[--C-:B------:R-:W-:Y:S01]  /*3570*/  FFMA.FTZ R0, R0, UR10, -R202.reuse ;  /* 0x0000000a00007c23 */ /* 0x100fe200080108ca */
[--C-:B------:R-:W-:Y:S01]  /*3580*/  FFMA.FTZ R163, R163, UR10, -R202.reuse ;  /* 0x0000000aa3a37c23 */ /* 0x100fe200080108ca */
[--C-:B------:R-:W-:Y:S01]  /*3590*/  FFMA.FTZ R172, R172, UR10, -R202.reuse ;  /* 0x0000000aacac7c23 */ /* 0x100fe200080108ca */
[----:B------:R-:W-:Y:S01]  /*35a0*/  FFMA.FTZ R173, R173, UR10, -R202 ;  /* 0x0000000aadad7c23 */ /* 0x000fe200080108ca */
[--C-:B------:R-:W-:Y:S01]  /*35b0*/  FFMA.FTZ R198, R197, UR10, -R204.reuse ;  /* 0x0000000ac5c67c23 */ /* 0x100fe200080108cc */
[----:B------:R-:W-:Y:S01]  /*35c0*/  MUFU.EX2 R186, R186 ;  /* 0x000000ba00ba7308 */ /* 0x000fe20000000800 */
[--C-:B------:R-:W-:Y:S01]  /*35d0*/  FFMA.FTZ R193, R193, UR10, -R204.reuse ;  /* 0x0000000ac1c17c23 */ /* 0x100fe200080108cc */
[--C-:B------:R-:W-:Y:S01]  /*35e0*/  FFMA.FTZ R197, R199, UR10, -R204.reuse ;  /* 0x0000000ac7c57c23 */ /* 0x100fe200080108cc */
[----:B------:R-:W-:Y:S01]  /*35f0*/  FFMA.FTZ R202, R203, UR10, -R204 ;  /* 0x0000000acbca7c23 */ /* 0x000fe200080108cc */
[----:B------:R-:W-:-:S04]  /*3600*/  FADD.FTZ R179, R179, R178 ;  /* 0x000000b2b3b37221 */ /* 0x000fc80000010000 */
        /* <DEDUP_REMOVED lines=12> */
[----:B------:R-:W-:Y:S01]  /*36d0*/  HGMMA.64x256x16.F32 R24, R152, gdesc[UR4].tnspB, RZ, !UPT, gsb0 ;  /* 0x43e0000498187df0 */ /* 0x000fe2000c0008ff */
[----:B------:R-:W-:Y:S01]  /*36e0*/  UIADD3 UR6, UR60, 0x80, URZ ;  /* 0x000000803c067890 */ /* 0x000fe2000fffe03f */
[----:B------:R-:W-:-:S03]  /*36f0*/  UMOV UR7, 0x40000040 ;  /* 0x4000004000077882 */ /* 0x000fc60000000000 */
        /* <DEDUP_REMOVED lines=37> */
[----:B---3--:R-:W-:Y:S01]  /*3950*/  F2FP.F16.F32.PACK_AB R153, R181, R168 ;  /* 0x000000a8b599723e */ /* 0x008fe200000000ff */
        /* <DEDUP_REMOVED lines=85> */
.L_x_13789:
[----:B------:R-:W-:Y:S01]  /*3eb0*/  UISETP.NE.AND UP0, UPT, UR56, URZ, UPT ;  /* 0x0000003f3800728c */ /* 0x000fe2000bf05270 */
[----:B------:R-:W0:Y:S01]  /*3ec0*/  S2UR UR7, SR_CgaCtaId ;  /* 0x00000000000779c3 */ /* 0x000e220000008800 */
[----:B------:R-:W-:Y:S01]  /*3ed0*/  R2UR UR14, R212 ;  /* 0x00000000d40e72ca */ /* 0x000fe200000e0000 */
[----:B------:R-:W-:Y:S01]  /*3ee0*/  UIADD3 UR6, UR61, 0x32460, URZ ;  /* 0x000324603d067890 */ /* 0x000fe2000fffe03f */
[----:B------:R-:W-:-:S07]  /*3ef0*/  MOV R5, RZ ;  /* 0x000000ff00057202 */ /* 0x000fce0000000f00 */
[----:B------:R-:W-:Y:S02]  /*3f00*/  @UP0 ULDC UR4, c[0x0][0x44c] ;  /* 0x0001130000040ab9 */ /* 0x000fe40000000800 */
[----:B------:R-:W-:-:S07]  /*3f10*/  UIMAD.WIDE.U32 UR4, UR39, UR4, URZ ;  /* 0x00000004270472a5 */ /* 0x000fce000f8e003f */
[----:B------:R-:W-:Y:S01]  /*3f20*/  @UP0 UMOV UR4, UR5 ;  /* 0x0000000500040c82 */ /* 0x000fe20008000000 */
[----:B------:R-:W-:Y:S02]  /*3f30*/  @UP0 ULDC UR5, c[0x0][0x450] ;  /* 0x0001140000050ab9 */ /* 0x000fe40000000800 */
[----:B------:R-:W-:Y:S02]  /*3f40*/  @UP0 USHF.R.U32.HI UR39, URZ, UR5, UR4 ;  /* 0x000000053f270299 */ /* 0x000fe40008011604 */
[----:B0-----:R-:W-:Y:S02]  /*3f50*/  UPRMT UR6, UR7, 0x654, UR6 ;  /* 0x0000065407067896 */ /* 0x001fe40008000006 */
[----:B------:R-:W-:Y:S02]  /*3f60*/  UIADD3 UR4, UR39, -UR11, UR42 ;  /* 0x8000000b27047290 */ /* 0x000fe4000fffe02a */
[----:B------:R-:W-:Y:S02]  /*3f70*/  UIADD3 UR7, UR43, -0x2, URZ ;  /* 0xfffffffe2b077890 */ /* 0x000fe4000fffe03f */
[----:B------:R-:W-:-:S03]  /*3f80*/  UIMAD.WIDE UR4, UR4, 0x2aaaaaab, URZ ;  /* 0x2aaaaaab040478a5 */ /* 0x000fc6000f8e023f */
[----:B------:R-:W-:Y:S01]  /*3f90*/  SYNCS.ARRIVE.TRANS64.RED.A1T0 RZ, [UR6], RZ ;  /* 0x000000ffffff79a7 */ /* 0x000fe20008100406 */
[----:B------:R-:W-:-:S04]  /*3fa0*/  USHF.R.U32.HI UR4, URZ, 0x1f, UR5 ;  /* 0x0000001f3f047899 */ /* 0x000fc80008011605 */
[----:B------:R-:W-:-:S04]  /*3fb0*/  ULEA.HI.SX32 UR4, UR5, UR4, 0x1c ;  /* 0x0000000405047291 */ /* 0x000fc8000f8fe23f */
        /* <DEDUP_REMOVED lines=8> */
[----:B------:R-:W-:Y:S02]  /*4040*/  IMAD.MOV.U32 R202, RZ, RZ, R200 ;  /* 0x000000ffffca7224 */ /* 0x000fe400078e00c8 */
[----:B------:R-:W-:-:S07]  /*4050*/  IMAD.MOV.U32 R5, RZ, RZ, RZ ;  /* 0x000000ffff057224 */ /* 0x000fce00078e00ff */
.L_x_13801:
[----:B------:R-:W-:-:S04]  /*4060*/  UIADD3 UR4, UR4, 0x1, URZ ;  /* 0x0000000104047890 */ /* 0x000fc8000fffe03f */
[----:B------:R-:W-:-:S04]  /*4070*/  UISETP.NE.AND UP0, UPT, UR4, 0x2, UPT ;  /* 0x000000020400788c */ /* 0x000fc8000bf05270 */
[----:B------:R-:W-:Y:S02]  /*4080*/  USEL UR5, URZ, 0x1, UP0 ;  /* 0x000000013f057887 */ /* 0x000fe40008000000 */
[----:B------:R-:W-:-:S04]  /*4090*/  USEL UR4, UR4, URZ, UP0 ;  /* 0x0000003f04047287 */ /* 0x000fc80008000000 */
[----:B------:R-:W-:Y:S01]  /*40a0*/  LOP3.LUT R5, R5, UR5, RZ, 0x3c, !PT ;  /* 0x0000000505057c12 */ /* 0x000fe2000f8e3cff */
[----:B------:R-:W-:Y:S07]  /*40b0*/  @!P0 BRA `(.L_x_13791) ;  /* 0x0000000000048947 */ /* 0x000fee0003800000 */
[----:B------:R-:W-:Y:S01]  /*40c0*/  BPT.TRAP 0x1 ;  /* 0x000000040000795c */ /* 0x000fe20000300000 */
.L_x_13791:
[----:B------:R-:W-:Y:S01]  /*40d0*/  ULEA UR5, UR4, UR61, 0x3 ;  /* 0x0000003d04057291 */ /* 0x000fe2000f8e183f */
[----:B------:R-:W-:-:S08]  /*40e0*/  SHF.L.U32 R20, R5, 0x1f, RZ ;  /* 0x0000001f05147819 */ /* 0x000fd000000006ff */
[----:B------:R0:W1:Y:S01]  /*40f0*/  SYNCS.PHASECHK.TRANS64.TRYWAIT P1, [UR5+0x32430], R20 ;  /* 0x03243014ff0075a7 */ /* 0x0000620008020145 */
[----:B------:R-:W-:Y:S05]  /*4100*/  @!P0 BRA `(.L_x_13792) ;  /* 0x0000000000048947 */ /* 0x000fea0003800000 */
[----:B------:R-:W-:Y:S01]  /*4110*/  BPT.TRAP 0x1 ;  /* 0x000000040000795c */ /* 0x000fe20000300000 */
.L_x_13792:
[----:B-1----:R-:W-:Y:S05]  /*4120*/  @P1 BRA `(.L_x_13793) ;  /* 0x0000000000081947 */ /* 0x002fea0003800000 */
[----:B------:R-:W1:Y:S02]  /*4130*/  SYNCS.PHASECHK.TRANS64.TRYWAIT P1, [UR5+0x32430], R20 ;  /* 0x03243014ff0075a7 */ /* 0x000e640008020145 */
[----:B-1----:R-:W-:Y:S05]  /*4140*/  @!P1 BRA `(.L_x_13794) ;  /* 0x000000c4007c9947 */ /* 0x002fea0003800000 */
.L_x_13793:
        /* <DEDUP_REMOVED lines=51> */
.L_x_13795:
[----:B------:R1:W2:Y:S01]  /*4480*/  SYNCS.PHASECHK.TRANS64.TRYWAIT P1, [UR5+0x32450], R20 ;  /* 0x03245014ff0075a7 */ /* 0x0002a20008020145 */
[----:B------:R-:W-:Y:S05]  /*4490*/  @!P0 BRA `(.L_x_13796) ;  /* 0x0000000000048947 */ /* 0x000fea0003800000 */
[----:B------:R-:W-:Y:S01]  /*44a0*/  BPT.TRAP 0x1 ;  /* 0x000000040000795c */ /* 0x000fe20000300000 */
.L_x_13796:
[----:B--2---:R-:W-:Y:S05]  /*44b0*/  @P1 BRA `(.L_x_13797) ;  /* 0x0000000000081947 */ /* 0x004fea0003800000 */
[----:B------:R-:W2:Y:S02]  /*44c0*/  SYNCS.PHASECHK.TRANS64.TRYWAIT P1, [UR5+0x32450], R20 ;  /* 0x03245014ff0075a7 */ /* 0x000ea40008020145 */
[----:B--2---:R-:W-:Y:S05]  /*44d0*/  @!P1 BRA `(.L_x_13798) ;  /* 0x000000c000b09947 */ /* 0x004fea0003800000 */
.L_x_13797:
[----:B012---:R-:W-:Y:S01]  /*44e0*/  MOV R20, UR45 ;  /* 0x0000002d00147c02 */ /* 0x007fe20008000f00 */
[----:B------:R-:W-:Y:S01]  /*44f0*/  UIMAD UR6, UR4, 0xc00, UR38 ;  /* 0x00000c00040678a4 */ /* 0x000fe2000f8e0226 */
[----:B------:R-:W-:Y:S01]  /*4500*/  MOV R200, UR44 ;  /* 0x0000002c00c87c02 */ /* 0x000fe20008000f00 */
[----:B------:R-:W-:Y:S01]  /*4510*/  WARPGROUP.ARRIVE ;  /* 0x00000000000079c5 */ /* 0x000fe20000000000 */
[----:B------:R-:W-:Y:S01]  /*4520*/  R2UR UR44, R8 ;  /* 0x00000000082c72ca */ /* 0x000fe200000e0000 */
[----:B------:R-:W-:Y:S01]  /*4530*/  UMOV UR47, 0x40000040 ;  /* 0x40000040002f7882 */ /* 0x000fe20000000000 */
[----:B------:R-:W-:Y:S01]  /*4540*/  R2UR UR45, R9 ;  /* 0x00000000092d72ca */ /* 0x000fe200000e0000 */
[----:B------:R-:W-:Y:S01]  /*4550*/  UIADD3 UR10, UR6, 0x2, URZ ;  /* 0x00000002060a7890 */ /* 0x000fe2000fffe03f */
[----:B------:R-:W-:Y:S01]  /*4560*/  MOV R203, UR49 ;  /* 0x0000003100cb7c02 */ /* 0x000fe20008000f00 */
[----:B------:R-:W-:Y:S01]  /*4570*/  UMOV UR46, UR6 ;  /* 0x00000006002e7c82 */ /* 0x000fe20008000000 */
[----:B------:R-:W-:Y:S01]  /*4580*/  MOV R204, UR48 ;  /* 0x0000003000cc7c02 */ /* 0x000fe20008000f00 */
[----:B------:R-:W-:Y:S01]  /*4590*/  UMOV UR51, 0x40000040 ;  /* 0x4000004000337882 */ /* 0x000fe20000000000 */
[----:B------:R-:W-:Y:S01]  /*45a0*/  R2UR UR48, R6 ;  /* 0x00000000063072ca */ /* 0x000fe200000e0000 */
[----:B------:R-:W-:Y:S01]  /*45b0*/  UMOV UR55, 0x40000040 ;  /* 0x4000004000377882 */ /* 0x000fe20000000000 */
[----:B------:R-:W-:Y:S01]  /*45c0*/  R2UR UR49, R7 ;  /* 0x00000000073172ca */ /* 0x000fe200000e0000 */
[----:B------:R-:W-:Y:S01]  /*45d0*/  UMOV UR50, UR10 ;  /* 0x0000000a00327c82 */ /* 0x000fe20008000000 */
[----:B------:R-:W-:Y:S01]  /*45e0*/  MOV R205, UR53 ;  /* 0x0000003500cd7c02 */ /* 0x000fe20008000f00 */
[----:B------:R-:W-:Y:S01]  /*45f0*/  UIADD3 UR10, UR6, 0x4, URZ ;  /* 0x00000004060a7890 */ /* 0x000fe2000fffe03f */
[----:B------:R-:W-:Y:S01]  /*4600*/  MOV R206, UR52 ;  /* 0x0000003400ce7c02 */ /* 0x000fe20008000f00 */
[----:B------:R-:W-:Y:S01]  /*4610*/  HGMMA.64x96x16.F32 R152, gdesc[UR44], R152, gsb0 ;  /* 0x016000002c9879f0 */ /* 0x000fe20008000898 */
[----:B------:R-:W-:Y:S01]  /*4620*/  R2UR UR52, R2 ;  /* 0x00000000023472ca */ /* 0x000fe200000e0000 */
[----:B------:R-:W-:Y:S01]  /*4630*/  UMOV UR59, 0x40000040 ;  /* 0x40000040003b7882 */ /* 0x000fe20000000000 */
[----:B------:R-:W-:Y:S01]  /*4640*/  R2UR UR53, R3 ;  /* 0x00000000033572ca */ /* 0x000fe200000e0000 */
[----:B------:R-:W-:Y:S01]  /*4650*/  UMOV UR11, 0x40000040 ;  /* 0x40000040000b7882 */ /* 0x000fe20000000000 */
[----:B------:R-:W-:Y:S01]  /*4660*/  UMOV UR54, UR10 ;  /* 0x0000000a00367c82 */ /* 0x000fe20008000000 */
[----:B------:R-:W-:Y:S01]  /*4670*/  MOV R207, UR57 ;  /* 0x0000003900cf7c02 */ /* 0x000fe20008000f00 */
[----:B------:R-:W-:Y:S01]  /*4680*/  UIADD3 UR10, UR6, 0x6, URZ ;  /* 0x00000006060a7890 */ /* 0x000fe2000fffe03f */
[----:B------:R-:W-:Y:S01]  /*4690*/  MOV R208, UR56 ;  /* 0x0000003800d07c02 */ /* 0x000fe20008000f00 */
[----:B------:R-:W-:Y:S01]  /*46a0*/  UIADD3 UR14, UR6, 0x302, URZ ;  /* 0x00000302060e7890 */ /* 0x000fe2000fffe03f */
[----:B------:R-:W-:Y:S01]  /*46b0*/  R2UR UR56, R18 ;  /* 0x00000000123872ca */ /* 0x000fe200000e0000 */
[----:B------:R-:W-:Y:S01]  /*46c0*/  UMOV UR15, 0x40000040 ;  /* 0x40000040000f7882 */ /* 0x000fe20000000000 */
[----:B------:R-:W-:Y:S01]  /*46d0*/  R2UR UR57, R19 ;  /* 0x00000000133972ca */ /* 0x000fe200000e0000 */
[----:B------:R-:W-:Y:S01]  /*46e0*/  UIADD3 UR18, UR6, 0x304, URZ ;  /* 0x0000030406127890 */ /* 0x000fe2000fffe03f */
[----:B------:R-:W-:Y:S01]  /*46f0*/  R2UR UR45, R20 ;  /* 0x00000000142d72ca */ /* 0x000fe200000e0000 */
[----:B------:R-:W-:Y:S01]  /*4700*/  UMOV UR58, UR10 ;  /* 0x0000000a003a7c82 */ /* 0x000fe20008000000 */
[----:B------:R-:W-:Y:S01]  /*4710*/  UIADD3 UR10, UR6, 0x300, URZ ;  /* 0x00000300060a7890 */ /* 0x000fe2000fffe03f */
[----:B------:R-:W-:Y:S01]  /*4720*/  R2UR UR44, R200 ;  /* 0x00000000c82c72ca */ /* 0x000fe200000e0000 */
[----:B------:R-:W-:Y:S01]  /*4730*/  UMOV UR19, 0x40000040 ;  /* 0x4000004000137882 */ /* 0x000fe20000000000 */
[----:B------:R-:W-:Y:S01]  /*4740*/  UIADD3 UR22, UR6, 0x306, URZ ;  /* 0x0000030606167890 */ /* 0x000fe2000fffe03f */
[----:B------:R-:W0:Y:S01]  /*4750*/  S2R R209, SR_TID.X ;  /* 0x0000000000d17919 */ /* 0x000e220000002100 */
        /* <DEDUP_REMOVED lines=27> */
[----:B------:R-:W-:Y:S01]  /*4910*/  UIADD3 UR6, UR6, 0x906, URZ ;  /* 0x0000090606067890 */ /* 0x000fe2000fffe03f */
[----:B------:R-:W-:Y:S02]  /*4920*/  WARPGROUP.DEPBAR.LE gsb0, 0x0 ;  /* 0x00008000000079c5 */ /* 0x000fe40000010000 */
[----:B------:R-:W-:-:S06]  /*4930*/  WARPGROUP.ARRIVE ;  /* 0x00000000000079c5 */ /* 0x000fcc0000000000 */
[----:B------:R-:W-:Y:S01]  /*4940*/  HGMMA.64x96x16.F32 R152, gdesc[UR56], R152, gsb0 ;  /* 0x01600000389879f0 */ /* 0x000fe20008000898 */
[----:B------:R-:W-:Y:S01]  /*4950*/  R2UR UR56, R16 ;  /* 0x00000000103872ca */ /* 0x000fe200000e0000 */
[----:B------:R-:W-:Y:S01]  /*4960*/  UMOV UR58, UR6 ;  /* 0x00000006003a7c82 */ /* 0x000fe20008000000 */
        /* <DEDUP_REMOVED lines=38> */
[----:B------:R-:W-:Y:S02]  /*4bd0*/  R2UR UR57, R207 ;  /* 0x00000000cf3972ca */ /* 0x000fe400000e0000 */
[----:B------:R-:W-:Y:S01]  /*4be0*/  R2UR UR56, R208 ;  /* 0x00000000d03872ca */ /* 0x000fe200000e0000 */
[----:B------:R-:W-:Y:S02]  /*4bf0*/  WARPGROUP.DEPBAR.LE gsb0, 0x0 ;  /* 0x00008000000079c5 */ /* 0x000fe40000010000 */
[----:B------:R0:W-:Y:S06]  /*4c00*/  BAR.ARV R20, 0x100 ;  /* 0x000400140000751d */ /* 0x0001ec0000002000 */
[----:B------:R-:W-:Y:S06]  /*4c10*/  @!P0 BRA `(.L_x_13799) ;  /* 0x0000000000048947 */ /* 0x000fec0003800000 */
[----:B------:R-:W-:Y:S01]  /*4c20*/  BPT.TRAP 0x1 ;  /* 0x000000040000795c */ /* 0x000fe20000300000 */
.L_x_13799:
[----:B------:R-:W-:Y:S01]  /*4c30*/  UISETP.NE.AND UP0, UPT, UR56, URZ, UPT ;  /* 0x0000003f3800728c */ /* 0x000fe2000bf05270 */
[----:B------:R-:W-:Y:S01]  /*4c40*/  IMAD.MOV.U32 R204, RZ, RZ, R21 ;  /* 0x000000ffffcc7224 */ /* 0x000fe200078e0015 */
[----:B------:R-:W-:Y:S01]  /*4c50*/  ULDC UR10, c[0x0][0x2f0] ;  /* 0x0000bc00000a7ab9 */ /* 0x000fe20000000800 */
[----:B------:R-:W1:Y:S01]  /*4c60*/  S2UR UR14, SR_CgaCtaId ;  /* 0x00000000000e79c3 */ /* 0x000e620000008800 */
[----:B------:R-:W-:Y:S01]  /*4c70*/  MOV R207, UR10 ;  /* 0x0000000a00cf7c02 */ /* 0x000fe20008000f00 */
[----:B------:R-:W-:Y:S01]  /*4c80*/  ULDC UR10, c[0x0][0xa80] ;  /* 0x0002a000000a7ab9 */ /* 0x000fe20000000800 */
[----:B------:R-:W-:Y:S01]  /*4c90*/  PLOP3.LUT P1, PT, PT, PT, UP0, 0x80, 0x0 ;  /* 0x000000000000781c */ /* 0x000fe20003f2f008 */
[----:B------:R-:W-:Y:S01]  /*4ca0*/  UIADD3 UR11, UR5, 0x32440, URZ ;  /* 0x00032440050b7890 */ /* 0x000fe2000fffe03f */
[----:B------:R-:W-:Y:S01]  /*4cb0*/  PLOP3.LUT P2, PT, PT, PT, UP0, 0x80, 0x0 ;  /* 0x000000000000781c */ /* 0x000fe20003f4f008 */
[----:B------:R-:W-:Y:S02]  /*4cc0*/  UMOV UR15, 0x40000040 ;  /* 0x40000040000f7882 */ /* 0x000fe40000000000 */
[----:B------:R-:W-:-:S08]  /*4cd0*/  @UP0 ULDC UR6, c[0x0][0x44c] ;  /* 0x0001130000060ab9 */ /* 0x000fd00000000800 */
[----:B------:R-:W-:Y:S01]  /*4ce0*/  @P1 IMAD.HI.U32 R200, R21, UR6, RZ ;  /* 0x0000000615c81c27 */ /* 0x000fe2000f8e00ff */
[----:B------:R-:W-:-:S04]  /*4cf0*/  @UP0 ULDC UR6, c[0x0][0x450] ;  /* 0x0001140000060ab9 */ /* 0x000fc80000000800 */
[----:B------:R-:W-:Y:S01]  /*4d00*/  @P2 SHF.R.U32.HI R204, RZ, UR6, R200 ;  /* 0x00000006ffcc2c19 */ /* 0x000fe200080116c8 */
[----:B------:R-:W-:Y:S01]  /*4d10*/  UMOV UR6, 0x1 ;  /* 0x0000000100067882 */ /* 0x000fe20000000000 */
[----:B------:R-:W-:Y:S01]  /*4d20*/  IMAD.MOV.U32 R200, RZ, RZ, -0x2 ;  /* 0xfffffffeffc87424 */ /* 0x000fe200078e00ff */
[----:B------:R-:W-:Y:S02]  /*4d30*/  UIMAD UR6, UR7, -0x60, UR6 ;  /* 0xffffffa0070678a4 */ /* 0x000fe4000f8e0206 */
[----:B------:R-:W2:Y:S01]  /*4d40*/  SHFL.IDX PT, R203, R204, RZ, 0x1c1f ;  /* 0x001c1fffcccb7589 */ /* 0x000ea200000e0000 */
[----:B-1----:R-:W-:-:S03]  /*4d50*/  UPRMT UR11, UR14, 0x654, UR11 ;  /* 0x000006540e0b7896 */ /* 0x002fc6000800000b */
[----:B------:R-:W1:Y:S01]  /*4d60*/  SHFL.IDX PT, R205, R204, 0x1, 0x1c1f ;  /* 0x003c1f00cccd7f89 */ /* 0x000e6200000e0000 */
[----:B------:R-:W-:Y:S01]  /*4d70*/  IMAD R200, R211, R200, UR6 ;  /* 0x00000006d3c87e24 */ /* 0x000fe2000f8e02c8 */
[----:B------:R-:W-:-:S03]  /*4d80*/  ULDC UR6, c[0x0][0x288] ;  /* 0x0000a20000067ab9 */ /* 0x000fc60000000800 */
[----:B------:R-:W-:Y:S01]  /*4d90*/  IMAD R200, R207, UR57, R200 ;  /* 0x00000039cfc87c24 */ /* 0x000fe2000f8e02c8 */
[----:B------:R-:W-:Y:S04]  /*4da0*/  SYNCS.ARRIVE.TRANS64.RED.A1T0 RZ, [UR11], RZ ;  /* 0x000000ffffff79a7 */ /* 0x000fe8000810040b */
[----:B--2---:R-:W-:Y:S01]  /*4db0*/  IADD3 R203, R203, -UR6, R200 ;  /* 0x80000006cbcb7c10 */ /* 0x004fe2000fffe0c8 */
[----:B------:R2:W-:Y:S03]  /*4dc0*/  BAR.SYNC.DEFER_BLOCKING R213, 0x100 ;  /* 0x000400d50000751d */ /* 0x0005e60000010000 */
[C---:B------:R-:W-:Y:S02]  /*4dd0*/  ISETP.GT.AND P4, PT, R203.reuse, RZ, PT ;  /* 0x000000ffcb00720c */ /* 0x040fe40003f84270 */
[----:B------:R-:W-:-:S02]  /*4de0*/  ISETP.GT.AND P6, PT, R203, 0x11, PT ;  /* 0x00000011cb00780c */ /* 0x000fc40003fc4270 */
[C---:B------:R-:W-:Y:S02]  /*4df0*/  ISETP.GT.AND P3, PT, R203.reuse, 0x1, PT ;  /* 0x00000001cb00780c */ /* 0x040fe40003f64270 */
[----:B------:R-:W-:Y:S02]  /*4e00*/  FSEL R152, R152, -INF , P4 ;  /* 0xff80000098987808 */ /* 0x000fe40002000000 */
[----:B------:R-:W-:Y:S02]  /*4e10*/  ISETP.GT.AND P4, PT, R203, 0x18, PT ;  /* 0x00000018cb00780c */ /* 0x000fe40003f84270 */
[----:B------:R-:W-:Y:S02]  /*4e20*/  FSEL R161, R161, -INF , P6 ;  /* 0xff800000a1a17808 */ /* 0x000fe40003000000 */
[----:B------:R-:W-:Y:S02]  /*4e30*/  ISETP.GT.AND P6, PT, R203, 0x29, PT ;  /* 0x00000029cb00780c */ /* 0x000fe40003fc4270 */
[----:B-1----:R-:W-:Y:S01]  /*4e40*/  IADD3 R200, R205, -UR6, R200 ;  /* 0x80000006cdc87c10 */ /* 0x002fe2000fffe0c8 */
[----:B------:R-:W-:Y:S01]  /*4e50*/  UIMAD UR6, UR4, 0xc00, UR60 ;  /* 0x00000c00040678a4 */ /* 0x000fe2000f8e023c */
[----:B------:R-:W-:-:S02]  /*4e60*/  FSEL R153, R153, -INF , P3 ;  /* 0xff80000099997808 */ /* 0x000fc40001800000 */
[C---:B------:R-:W-:Y:S02]  /*4e70*/  ISETP.GT.AND P3, PT, R203.reuse, 0x19, PT ;  /* 0x00000019cb00780c */ /* 0x040fe40003f64270 */
[----:B------:R-:W-:Y:S02]  /*4e80*/  FSEL R164, R164, -INF , P4 ;  /* 0xff800000a4a47808 */ /* 0x000fe40002000000 */
[----:B------:R-:W-:Y:S01]  /*4e90*/  ISETP.GT.AND P4, PT, R203, 0x30, PT ;  /* 0x00000030cb00780c */ /* 0x000fe20003f84270 */
[----:B------:R-:W-:Y:S01]  /*4ea0*/  UMOV UR14, UR6 ;  /* 0x00000006000e7c82 */ /* 0x000fe20008000000 */
[----:B------:R-:W-:Y:S02]  /*4eb0*/  FSEL R173, R173, -INF , P6 ;  /* 0xff800000adad7808 */ /* 0x000fe40003000000 */
[----:B------:R-:W-:Y:S02]  /*4ec0*/  ISETP.GT.AND P6, PT, R200, RZ, PT ;  /* 0x000000ffc800720c */ /* 0x000fe40003fc4270 */
[----:B------:R-:W-:-:S02]  /*4ed0*/  ISETP.GT.AND P1, PT, R203, 0x8, PT ;  /* 0x00000008cb00780c */ /* 0x000fc40003f24270 */
[----:B------:R-:W-:Y:S02]  /*4ee0*/  FSEL R165, R165, -INF , P3 ;  /* 0xff800000a5a57808 */ /* 0x000fe40001800000 */
        /* <DEDUP_REMOVED lines=8> */
[----:B------:R-:W-:Y:S02]  /*4f70*/  ISETP.GT.AND P3, PT, R200, 0x8, PT ;  /* 0x00000008c800780c */ /* 0x000fe40003f64270 */
[----:B------:R-:W-:Y:S02]  /*4f80*/  FSEL R155, R155, -INF , P4 ;  /* 0xff8000009b9b7808 */ /* 0x000fe40002000000 */
[----:B------:R-:W-:-:S02]  /*4f90*/  FMNMX.FTZ R156, R154, R201, !PT ;  /* 0x000000c99a9c7209 */ /* 0x000fc40007810000 */
[----:B------:R-:W-:Y:S02]  /*4fa0*/  FSEL R157, R157, -INF , P2 ;  /* 0xff8000009d9d7808 */ /* 0x000fe40001000000 */
[C---:B------:R-:W-:Y:S02]  /*4fb0*/  ISETP.GT.AND P2, PT, R203.reuse, 0x21, PT ;  /* 0x00000021cb00780c */ /* 0x040fe40003f44270 */
[----:B------:R-:W-:Y:S02]  /*4fc0*/  FSEL R168, R168, -INF , P1 ;  /* 0xff800000a8a87808 */ /* 0x000fe40000800000 */
[----:B------:R-:W-:Y:S02]  /*4fd0*/  ISETP.GT.AND P1, PT, R203, 0x38, PT ;  /* 0x00000038cb00780c */ /* 0x000fe40003f24270 */
[----:B------:R-:W-:Y:S02]  /*4fe0*/  ISETP.GT.AND P6, PT, R200, 0x9, PT ;  /* 0x00000009c800780c */ /* 0x000fe40003fc4270 */
[----:B------:R-:W-:-:S02]  /*4ff0*/  FSEL R158, R158, -INF , P3 ;  /* 0xff8000009e9e7808 */ /* 0x000fc40001800000 */
[----:B------:R-:W-:Y:S02]  /*5000*/  FMNMX.FTZ R205, R155, R156, !PT ;  /* 0x0000009c9bcd7209 */ /* 0x000fe40007810000 */
[----:B------:R-:W-:Y:S02]  /*5010*/  FSEL R169, R169, -INF , P2 ;  /* 0xff800000a9a97808 */ /* 0x000fe40001000000 */
[----:B------:R-:W-:Y:S02]  /*5020*/  ISETP.GT.AND P2, PT, R203, 0x39, PT ;  /* 0x00000039cb00780c */ /* 0x000fe40003f44270 */
[----:B------:R-:W-:Y:S02]  /*5030*/  FSEL R180, R180, -INF , P1 ;  /* 0xff800000b4b47808 */ /* 0x000fe40000800000 */
[----:B------:R-:W-:Y:S02]  /*5040*/  ISETP.GT.AND P1, PT, R200, 0x10, PT ;  /* 0x00000010c800780c */ /* 0x000fe40003f24270 */
[----:B------:R-:W-:-:S02]  /*5050*/  FSEL R159, R159, -INF , P6 ;  /* 0xff8000009f9f7808 */ /* 0x000fc40003000000 */
[----:B------:R-:W-:Y:S02]  /*5060*/  FMNMX.FTZ R156, R158, R205, !PT ;  /* 0x000000cd9e9c7209 */ /* 0x000fe40007810000 */
[----:B------:R-:W-:Y:S02]  /*5070*/  ISETP.GT.AND P5, PT, R203, 0x10, PT ;  /* 0x00000010cb00780c */ /* 0x000fe40003fa4270 */
[----:B------:R-:W-:Y:S02]  /*5080*/  FSEL R181, R181, -INF , P2 ;  /* 0xff800000b5b57808 */ /* 0x000fe40001000000 */
[----:B------:R-:W-:Y:S02]  /*5090*/  ISETP.GT.AND P2, PT, R200, 0x11, PT ;  /* 0x00000011c800780c */ /* 0x000fe40003f44270 */
[----:B------:R-:W-:Y:S02]  /*50a0*/  FSEL R162, R162, -INF , P1 ;  /* 0xff800000a2a27808 */ /* 0x000fe40000800000 */
[----:B------:R-:W-:-:S02]  /*50b0*/  FMNMX.FTZ R205, R159, R156, !PT ;  /* 0x0000009c9fcd7209 */ /* 0x000fc40007810000 */
[----:B------:R-:W-:Y:S02]  /*50c0*/  FSEL R160, R160, -INF , P5 ;  /* 0xff800000a0a07808 */ /* 0x000fe40002800000 */
[----:B------:R-:W-:Y:S02]  /*50d0*/  ISETP.GT.AND P5, PT, R203, 0x28, PT ;  /* 0x00000028cb00780c */ /* 0x000fe40003fa4270 */
[----:B------:R-:W-:Y:S02]  /*50e0*/  ISETP.GT.AND P3, PT, R200, 0x18, PT ;  /* 0x00000018c800780c */ /* 0x000fe40003f64270 */
[----:B------:R-:W-:Y:S02]  /*50f0*/  FSEL R163, R163, -INF , P2 ;  /* 0xff800000a3a37808 */ /* 0x000fe40001000000 */
[----:B------:R-:W-:Y:S02]  /*5100*/  FMNMX.FTZ R206, R162, R205, !PT ;  /* 0x000000cda2ce7209 */ /* 0x000fe40007810000 */
        /* <DEDUP_REMOVED lines=56> */
[C---:B------:R-:W-:Y:S02]  /*5490*/  ISETP.GT.AND P5, PT, R200.reuse, 0x50, PT ;  /* 0x00000050c800780c */ /* 0x040fe40003fa4270 */
[C---:B------:R-:W-:Y:S02]  /*54a0*/  ISETP.GT.AND P6, PT, R200.reuse, 0x51, PT ;  /* 0x00000051c800780c */ /* 0x040fe40003fc4270 */
[C---:B------:R-:W-:Y:S02]  /*54b0*/  ISETP.GT.AND P1, PT, R200.reuse, 0x58, PT ;  /* 0x00000058c800780c */ /* 0x040fe40003f24270 */
[----:B------:R-:W-:Y:S02]  /*54c0*/  ISETP.GT.AND P2, PT, R200, 0x59, PT ;  /* 0x00000059c800780c */ /* 0x000fe40003f44270 */
[----:B------:R-:W-:-:S02]  /*54d0*/  FSEL R191, R191, -INF , P4 ;  /* 0xff800000bfbf7808 */ /* 0x000fc40002000000 */
[----:B------:R-:W-:Y:S02]  /*54e0*/  FMNMX.FTZ R200, R190, R207, !PT ;  /* 0x000000cfbec87209 */ /* 0x000fe40007810000 */
        /* <DEDUP_REMOVED lines=31> */
[----:B------:R-:W-:Y:S02]  /*56e0*/  FMNMX.FTZ R200, R199, R200, !PT ;  /* 0x000000c8c7c87209 */ /* 0x000fe40007810000 */
[----:B------:R-:W-:-:S03]  /*56f0*/  FMNMX.FTZ R189, R206, R189, !PT ;  /* 0x000000bdcebd7209 */ /* 0x000fc60007810000 */
[----:B------:R-:W1:Y:S04]  /*5700*/  SHFL.BFLY PT, R207, R200, 0x2, 0x1f ;  /* 0x0c401f00c8cf7f89 */ /* 0x000e6800000e0000 */
[----:B------:R-:W3:Y:S01]  /*5710*/  SHFL.BFLY PT, R156, R189, 0x2, 0x1f ;  /* 0x0c401f00bd9c7f89 */ /* 0x000ee200000e0000 */
[----:B-1----:R-:W-:Y:S02]  /*5720*/  FMNMX.FTZ R196, R200, R207, !PT ;  /* 0x000000cfc8c47209 */ /* 0x002fe40007810000 */
[----:B---3--:R-:W-:-:S03]  /*5730*/  FMNMX.FTZ R207, R189, R156, !PT ;  /* 0x0000009cbdcf7209 */ /* 0x008fc60007810000 */
[----:B------:R-:W1:Y:S04]  /*5740*/  SHFL.BFLY PT, R197, R196, 0x1, 0x1f ;  /* 0x0c201f00c4c57f89 */ /* 0x000e6800000e0000 */
[----:B------:R-:W3:Y:S01]  /*5750*/  SHFL.BFLY PT, R200, R207, 0x1, 0x1f ;  /* 0x0c201f00cfc87f89 */ /* 0x000ee200000e0000 */
[----:B-1----:R-:W-:Y:S02]  /*5760*/  FMNMX.FTZ R156, R196, R197, !PT ;  /* 0x000000c5c49c7209 */ /* 0x002fe40007810000 */
[----:B---3--:R-:W-:-:S03]  /*5770*/  FMNMX.FTZ R200, R207, R200, !PT ;  /* 0x000000c8cfc87209 */ /* 0x008fc60007810000 */
[C---:B------:R-:W-:Y:S01]  /*5780*/  FMUL.FTZ R197, R156.reuse, UR10 ;  /* 0x0000000a9cc57c20 */ /* 0x040fe20008410000 */
[----:B------:R-:W-:Y:S02]  /*5790*/  FSETP.NEU.FTZ.AND P2, PT, R156, -INF , PT ;  /* 0xff8000009c00780b */ /* 0x000fe40003f5d000 */
[C---:B------:R-:W-:Y:S01]  /*57a0*/  FSETP.NEU.FTZ.AND P1, PT, R200.reuse, -INF , PT ;  /* 0xff800000c800780b */ /* 0x040fe20003f3d000 */
[----:B------:R-:W-:Y:S01]  /*57b0*/  FMUL.FTZ R209, R200, UR10 ;  /* 0x0000000ac8d17c20 */ /* 0x000fe20008410000 */
[----:B------:R-:W-:-:S04]  /*57c0*/  FSEL R197, R197, RZ, P2 ;  /* 0x000000ffc5c57208 */ /* 0x000fc80001000000 */
[----:B------:R-:W-:Y:S01]  /*57d0*/  FSEL R209, R209, RZ, P1 ;  /* 0x000000ffd1d17208 */ /* 0x000fe20000800000 */
[--C-:B------:R-:W-:Y:S01]  /*57e0*/  FFMA.FTZ R154, R154, UR10, -R197.reuse ;  /* 0x0000000a9a9a7c23 */ /* 0x100fe200080108c5 */
[--C-:B------:R-:W-:Y:S01]  /*57f0*/  FFMA.FTZ R196, R155, UR10, -R197.reuse ;  /* 0x0000000a9bc47c23 */ /* 0x100fe200080108c5 */
[--C-:B------:R-:W-:Y:S01]  /*5800*/  FFMA.FTZ R158, R158, UR10, -R197.reuse ;  /* 0x0000000a9e9e7c23 */ /* 0x100fe200080108c5 */
[----:B------:R-:W-:Y:S01]  /*5810*/  FFMA.FTZ R159, R159, UR10, -R197 ;  /* 0x0000000a9f9f7c23 */ /* 0x000fe200080108c5 */
[--C-:B------:R-:W-:Y:S01]  /*5820*/  FFMA.FTZ R207, R152, UR10, -R209.reuse ;  /* 0x0000000a98cf7c23 */ /* 0x100fe200080108d1 */
[--C-:B------:R-:W-:Y:S01]  /*5830*/  FFMA.FTZ R208, R153, UR10, -R209.reuse ;  /* 0x0000000a99d07c23 */ /* 0x100fe200080108d1 */
[----:B------:R-:W-:Y:S01]  /*5840*/  FSEL R153, R200, RZ, P1 ;  /* 0x000000ffc8997208 */ /* 0x000fe20000800000 */
[----:B------:R1:W-:Y:S01]  /*5850*/  MUFU.EX2 R189, R154 ;  /* 0x0000009a00bd7308 */ /* 0x0003e20000000800 */
[----:B------:R-:W-:Y:S01]  /*5860*/  FSEL R152, R156, RZ, P2 ;  /* 0x000000ff9c987208 */ /* 0x000fe20001000000 */
[----:B------:R-:W-:Y:S01]  /*5870*/  FFMA.FTZ R204, R204, UR10, -R209 ;  /* 0x0000000acccc7c23 */ /* 0x000fe200080108d1 */
[--C-:B------:R-:W-:Y:S01]  /*5880*/  FFMA.FTZ R162, R162, UR10, -R197.reuse ;  /* 0x0000000aa2a27c23 */ /* 0x100fe200080108c5 */
[----:B------:R-:W-:Y:S01]  /*5890*/  FADD.FTZ R153, -R153, R202 ;  /* 0x000000ca99997221 */ /* 0x000fe20000010100 */
[----:B------:R-:W-:Y:S01]  /*58a0*/  FFMA.FTZ R163, R163, UR10, -R197 ;  /* 0x0000000aa3a37c23 */ /* 0x000fe200080108c5 */
[----:B------:R-:W-:Y:S01]  /*58b0*/  FADD.FTZ R152, -R152, R201 ;  /* 0x000000c998987221 */ /* 0x000fe20000010100 */
[----:B------:R-:W-:Y:S01]  /*58c0*/  FFMA.FTZ R166, R166, UR10, -R197 ;  /* 0x0000000aa6a67c23 */ /* 0x000fe200080108c5 */
[----:B------:R-:W3:Y:S01]  /*58d0*/  MUFU.EX2 R196, R196 ;  /* 0x000000c400c47308 */ /* 0x000ee20000000800 */
[--C-:B-1----:R-:W-:Y:S01]  /*58e0*/  FFMA.FTZ R154, R157, UR10, -R209.reuse ;  /* 0x0000000a9d9a7c23 */ /* 0x102fe200080108d1 */
[----:B------:R-:W-:Y:S01]  /*58f0*/  FMUL.FTZ R157, R153, UR10 ;  /* 0x0000000a999d7c20 */ /* 0x000fe20008410000 */
[----:B------:R-:W-:Y:S01]  /*5900*/  FMUL.FTZ R201, R152, UR10 ;  /* 0x0000000a98c97c20 */ /* 0x000fe20008410000 */
[--C-:B------:R-:W-:Y:S01]  /*5910*/  FFMA.FTZ R160, R160, UR10, -R209.reuse ;  /* 0x0000000aa0a07c23 */ /* 0x100fe200080108d1 */
[--C-:B------:R-:W-:Y:S01]  /*5920*/  FFMA.FTZ R161, R161, UR10, -R209.reuse ;  /* 0x0000000aa1a17c23 */ /* 0x100fe200080108d1 */
[--C-:B------:R-:W-:Y:S01]  /*5930*/  FFMA.FTZ R164, R164, UR10, -R209.reuse ;  /* 0x0000000aa4a47c23 */ /* 0x100fe200080108d1 */
[----:B------:R-:W-:Y:S01]  /*5940*/  FFMA.FTZ R165, R165, UR10, -R209 ;  /* 0x0000000aa5a57c23 */ /* 0x000fe200080108d1 */
[----:B------:R-:W1:Y:S01]  /*5950*/  MUFU.EX2 R157, R157 ;  /* 0x0000009d009d7308 */ /* 0x000e620000000800 */
[--C-:B------:R-:W-:Y:S01]  /*5960*/  FFMA.FTZ R167, R167, UR10, -R197.reuse ;  /* 0x0000000aa7a77c23 */ /* 0x100fe200080108c5 */
[--C-:B------:R-:W-:Y:S01]  /*5970*/  FFMA.FTZ R170, R170, UR10, -R197.reuse ;  /* 0x0000000aaaaa7c23 */ /* 0x100fe200080108c5 */
[--C-:B------:R-:W-:Y:S01]  /*5980*/  FFMA.FTZ R171, R171, UR10, -R197.reuse ;  /* 0x0000000aabab7c23 */ /* 0x100fe200080108c5 */
[----:B------:R-:W-:Y:S01]  /*5990*/  FFMA.FTZ R174, R174, UR10, -R197 ;  /* 0x0000000aaeae7c23 */ /* 0x000fe200080108c5 */
[--C-:B------:R-:W-:Y:S01]  /*59a0*/  FFMA.FTZ R168, R168, UR10, -R209.reuse ;  /* 0x0000000aa8a87c23 */ /* 0x100fe200080108d1 */
[--C-:B------:R-:W-:Y:S01]  /*59b0*/  FFMA.FTZ R169, R169, UR10, -R209.reuse ;  /* 0x0000000aa9a97c23 */ /* 0x100fe200080108d1 */
[--C-:B------:R-:W-:Y:S01]  /*59c0*/  FFMA.FTZ R172, R172, UR10, -R209.reuse ;  /* 0x0000000aacac7c23 */ /* 0x100fe200080108d1 */
[----:B------:R-:W4:Y:S01]  /*59d0*/  MUFU.EX2 R201, R201 ;  /* 0x000000c900c97308 */ /* 0x000f220000000800 */
        /* <DEDUP_REMOVED lines=8> */
[-C--:B-1----:R-:W-:Y:S01]  /*5a60*/  FMUL.FTZ R24, R24, R157.reuse ;  /* 0x0000009d18187220 */ /* 0x082fe20000410000 */
        /* <DEDUP_REMOVED lines=68> */
[-C--:B----4-:R-:W-:Y:S01]  /*5eb0*/  FMUL.FTZ R26, R26, R201.reuse ;  /* 0x000000c91a1a7220 */ /* 0x090fe20000410000 */
        /* <DEDUP_REMOVED lines=64> */
[----:B------:R-:W-:Y:S01]  /*62c0*/  MUFU.EX2 R162, R162 ;  /* 0x000000a200a27308 */ /* 0x000fe20000000800 */
[----:B---3--:R-:W-:Y:S01]  /*62d0*/  F2FP.F16.F32.PACK_AB R152, R208, R207 ;  /* 0x000000cfd098723e */ /* 0x008fe200000000ff */
[--C-:B------:R-:W-:Y:S01]  /*62e0*/  FFMA.FTZ R177, R177, UR10, -R209.reuse ;  /* 0x0000000ab1b17c23 */ /* 0x100fe200080108d1 */
[----:B-----5:R-:W-:Y:S01]  /*62f0*/  F2FP.F16.F32.PACK_AB R154, R202, R204 ;  /* 0x000000ccca9a723e */ /* 0x020fe200000000ff */
[--C-:B------:R-:W-:Y:S01]  /*6300*/  FFMA.FTZ R180, R180, UR10, -R209.reuse ;  /* 0x0000000ab4b47c23 */ /* 0x100fe200080108d1 */
[----:B------:R-:W-:Y:S01]  /*6310*/  FFMA.FTZ R181, R181, UR10, -R209 ;  /* 0x0000000ab5b57c23 */ /* 0x000fe200080108d1 */
[--C-:B------:R-:W-:Y:S01]  /*6320*/  FFMA.FTZ R183, R183, UR10, -R197.reuse ;  /* 0x0000000ab7b77c23 */ /* 0x100fe200080108c5 */
[----:B------:R-:W-:Y:S01]  /*6330*/  WARPGROUP.ARRIVE ;  /* 0x00000000000079c5 */ /* 0x000fe20000000000 */
[----:B------:R-:W-:Y:S01]  /*6340*/  MUFU.EX2 R163, R163 ;  /* 0x000000a300a37308 */ /* 0x000fe20000000800 */
[--C-:B------:R-:W-:Y:S01]  /*6350*/  FFMA.FTZ R186, R186, UR10, -R197.reuse ;  /* 0x0000000ababa7c23 */ /* 0x100fe200080108c5 */
[--C-:B------:R-:W-:Y:S01]  /*6360*/  FFMA.FTZ R187, R187, UR10, -R197.reuse ;  /* 0x0000000abbbb7c23 */ /* 0x100fe200080108c5 */
[----:B------:R-:W-:Y:S01]  /*6370*/  FFMA.FTZ R190, R190, UR10, -R197 ;  /* 0x0000000abebe7c23 */ /* 0x000fe200080108c5 */
[--C-:B------:R-:W-:Y:S01]  /*6380*/  FFMA.FTZ R184, R184, UR10, -R209.reuse ;  /* 0x0000000ab8b87c23 */ /* 0x100fe200080108d1 */
[----:B------:R-:W-:Y:S01]  /*6390*/  HGMMA.64x256x16.F32 R24, R152, gdesc[UR12].tnspB, R24, gsb0 ;  /* 0x43e0000c98187df0 */ /* 0x000fe20008000818 */
[----:B------:R-:W-:Y:S01]  /*63a0*/  UIADD3 UR14, UR6, 0x80, URZ ;  /* 0x00000080060e7890 */ /* 0x000fe2000fffe03f */
[--C-:B------:R-:W-:Y:S01]  /*63b0*/  FFMA.FTZ R185, R185, UR10, -R209.reuse ;  /* 0x0000000ab9b97c23 */ /* 0x100fe200080108d1 */
[----:B------:R-:W-:Y:S01]  /*63c0*/  MUFU.EX2 R166, R166 ;  /* 0x000000a600a67308 */ /* 0x000fe20000000800 */
[----:B------:R-:W-:Y:S01]  /*63d0*/  UMOV UR15, 0x40000040 ;  /* 0x40000040000f7882 */ /* 0x000fe20000000000 */
[--C-:B------:R-:W-:Y:S01]  /*63e0*/  FFMA.FTZ R188, R188, UR10, -R209.reuse ;  /* 0x0000000abcbc7c23 */ /* 0x100fe200080108d1 */
[----:B------:R-:W-:Y:S01]  /*63f0*/  FFMA.FTZ R205, R205, UR10, -R209 ;  /* 0x0000000acdcd7c23 */ /* 0x000fe200080108d1 */
[--C-:B------:R-:W-:Y:S01]  /*6400*/  FFMA.FTZ R191, R191, UR10, -R197.reuse ;  /* 0x0000000abfbf7c23 */ /* 0x100fe200080108c5 */
[--C-:B------:R-:W-:Y:S01]  /*6410*/  FFMA.FTZ R194, R194, UR10, -R197.reuse ;  /* 0x0000000ac2c27c23 */ /* 0x100fe200080108c5 */
[--C-:B------:R-:W-:Y:S01]  /*6420*/  FFMA.FTZ R195, R195, UR10, -R197.reuse ;  /* 0x0000000ac3c37c23 */ /* 0x100fe200080108c5 */
[----:B------:R-:W-:Y:S01]  /*6430*/  FFMA.FTZ R198, R198, UR10, -R197 ;  /* 0x0000000ac6c67c23 */ /* 0x000fe200080108c5 */
[----:B------:R-:W-:Y:S01]  /*6440*/  MUFU.EX2 R160, R160 ;  /* 0x000000a000a07308 */ /* 0x000fe20000000800 */
[--C-:B------:R-:W-:Y:S01]  /*6450*/  FFMA.FTZ R192, R192, UR10, -R209.reuse ;  /* 0x0000000ac0c07c23 */ /* 0x100fe200080108d1 */
[--C-:B------:R-:W-:Y:S01]  /*6460*/  FFMA.FTZ R193, R193, UR10, -R209.reuse ;  /* 0x0000000ac1c17c23 */ /* 0x100fe200080108d1 */
[--C-:B------:R-:W-:Y:S01]  /*6470*/  FFMA.FTZ R203, R203, UR10, -R209.reuse ;  /* 0x0000000acbcb7c23 */ /* 0x100fe200080108d1 */
[----:B------:R-:W-:Y:S01]  /*6480*/  FFMA.FTZ R206, R206, UR10, -R209 ;  /* 0x0000000acece7c23 */ /* 0x000fe200080108d1 */
[----:B------:R-:W-:Y:S01]  /*6490*/  FFMA.FTZ R197, R199, UR10, -R197 ;  /* 0x0000000ac7c57c23 */ /* 0x000fe200080108c5 */
[----:B------:R-:W-:Y:S01]  /*64a0*/  FFMA.FTZ R189, R201, R4, R189 ;  /* 0x00000004c9bd7223 */ /* 0x000fe200000100bd */
[----:B------:R-:W-:Y:S01]  /*64b0*/  FFMA.FTZ R157, R157, R0, R207 ;  /* 0x000000009d9d7223 */ /* 0x000fe200000100cf */
[----:B------:R-:W1:Y:S02]  /*64c0*/  MUFU.EX2 R161, R161 ;  /* 0x000000a100a17308 */ /* 0x000e640000000800 */
[----:B------:R-:W-:Y:S01]  /*64d0*/  FADD.FTZ R189, R196, R189 ;  /* 0x000000bdc4bd7221 */ /* 0x000fe20000010000 */
[----:B------:R-:W-:-:S03]  /*64e0*/  FADD.FTZ R157, R208, R157 ;  /* 0x0000009dd09d7221 */ /* 0x000fc60000010000 */
[----:B------:R-:W-:Y:S01]  /*64f0*/  FADD.FTZ R158, R158, R189 ;  /* 0x000000bd9e9e7221 */ /* 0x000fe20000010000 */
[----:B------:R-:W-:Y:S01]  /*6500*/  FADD.FTZ R157, R204, R157 ;  /* 0x0000009dcc9d7221 */ /* 0x000fe20000010000 */
[----:B------:R-:W-:Y:S02]  /*6510*/  MUFU.EX2 R164, R164 ;  /* 0x000000a400a47308 */ /* 0x000fe40000000800 */
[----:B------:R-:W-:Y:S01]  /*6520*/  FADD.FTZ R159, R159, R158 ;  /* 0x0000009e9f9f7221 */ /* 0x000fe20000010000 */
[----:B------:R-:W-:-:S05]  /*6530*/  FADD.FTZ R157, R202, R157 ;  /* 0x0000009dca9d7221 */ /* 0x000fca0000010000 */
[----:B------:R-:W3:Y:S08]  /*6540*/  MUFU.EX2 R165, R165 ;  /* 0x000000a500a57308 */ /* 0x000ef00000000800 */
[----:B------:R-:W4:Y:S08]  /*6550*/  MUFU.EX2 R167, R167 ;  /* 0x000000a700a77308 */ /* 0x000f300000000800 */
[----:B------:R-:W-:Y:S08]  /*6560*/  MUFU.EX2 R170, R170 ;  /* 0x000000aa00aa7308 */ /* 0x000ff00000000800 */
[----:B------:R-:W-:Y:S08]  /*6570*/  MUFU.EX2 R171, R171 ;  /* 0x000000ab00ab7308 */ /* 0x000ff00000000800 */
[----:B------:R-:W-:Y:S08]  /*6580*/  MUFU.EX2 R174, R174 ;  /* 0x000000ae00ae7308 */ /* 0x000ff00000000800 */
[----:B------:R-:W-:Y:S08]  /*6590*/  MUFU.EX2 R168, R168 ;  /* 0x000000a800a87308 */ /* 0x000ff00000000800 */
[----:B------:R-:W5:Y:S08]  /*65a0*/  MUFU.EX2 R169, R169 ;  /* 0x000000a900a97308 */ /* 0x000f700000000800 */
[----:B------:R-:W-:Y:S08]  /*65b0*/  MUFU.EX2 R172, R172 ;  /* 0x000000ac00ac7308 */ /* 0x000ff00000000800 */
[----:B------:R-:W0:Y:S08]  /*65c0*/  MUFU.EX2 R173, R173 ;  /* 0x000000ad00ad7308 */ /* 0x000e300000000800 */
[----:B------:R-:W2:Y:S08]  /*65d0*/  MUFU.EX2 R175, R175 ;  /* 0x000000af00af7308 */ /* 0x000eb00000000800 */
[----:B------:R-:W-:Y:S08]  /*65e0*/  MUFU.EX2 R178, R178 ;  /* 0x000000b200b27308 */ /* 0x000ff00000000800 */
[----:B------:R-:W-:Y:S08]  /*65f0*/  MUFU.EX2 R179, R179 ;  /* 0x000000b300b37308 */ /* 0x000ff00000000800 */
[----:B------:R-:W-:Y:S08]  /*6600*/  MUFU.EX2 R182, R182 ;  /* 0x000000b600b67308 */ /* 0x000ff00000000800 */
[----:B------:R-:W-:Y:S08]  /*6610*/  MUFU.EX2 R176, R176 ;  /* 0x000000b000b07308 */ /* 0x000ff00000000800 */
[----:B------:R-:W2:Y:S08]  /*6620*/  MUFU.EX2 R177, R177 ;  /* 0x000000b100b17308 */ /* 0x000eb00000000800 */
[----:B------:R-:W-:Y:S08]  /*6630*/  MUFU.EX2 R180, R180 ;  /* 0x000000b400b47308 */ /* 0x000ff00000000800 */
[----:B------:R-:W2:Y:S08]  /*6640*/  MUFU.EX2 R181, R181 ;  /* 0x000000b500b57308 */ /* 0x000eb00000000800 */
        /* <DEDUP_REMOVED lines=12> */
[----:B------:R-:W-:Y:S01]  /*6710*/  MUFU.EX2 R192, R192 ;  /* 0x000000c000c07308 */ /* 0x000fe20000000800 */
[----:B------:R-:W-:-:S02]  /*6720*/  WARPGROUP.DEPBAR.LE gsb0, 0x0 ;  /* 0x00008000000079c5 */ /* 0x000fc40000010000 */
[----:B-1----:R-:W-:Y:S01]  /*6730*/  F2FP.F16.F32.PACK_AB R152, R161, R160 ;  /* 0x000000a0a198723e */ /* 0x002fe200000000ff */
[----:B------:R-:W-:Y:S01]  /*6740*/  FADD.FTZ R160, R160, R157 ;  /* 0x0000009da0a07221 */ /* 0x000fe20000010000 */
[----:B------:R-:W-:-:S03]  /*6750*/  F2FP.F16.F32.PACK_AB R153, R163, R162 ;  /* 0x000000a2a399723e */ /* 0x000fc600000000ff */
[----:B------:R-:W1:Y:S01]  /*6760*/  MUFU.EX2 R193, R193 ;  /* 0x000000c100c17308 */ /* 0x000e620000000800 */
[----:B---3--:R-:W-:Y:S01]  /*6770*/  F2FP.F16.F32.PACK_AB R154, R165, R164 ;  /* 0x000000a4a59a723e */ /* 0x008fe200000000ff */
[----:B------:R-:W-:Y:S01]  /*6780*/  FADD.FTZ R162, R162, R159 ;  /* 0x0000009fa2a27221 */ /* 0x000fe20000010000 */
[----:B----4-:R-:W-:Y:S01]  /*6790*/  F2FP.F16.F32.PACK_AB R155, R167, R166 ;  /* 0x000000a6a79b723e */ /* 0x010fe200000000ff */
[----:B------:R-:W-:Y:S02]  /*67a0*/  FADD.FTZ R161, R161, R160 ;  /* 0x000000a0a1a17221 */ /* 0x000fe40000010000 */
[----:B------:R-:W-:Y:S01]  /*67b0*/  FADD.FTZ R163, R163, R162 ;  /* 0x000000a2a3a37221 */ /* 0x000fe20000010000 */
[----:B------:R-:W-:Y:S01]  /*67c0*/  WARPGROUP.ARRIVE ;  /* 0x00000000000079c5 */ /* 0x000fe20000000000 */
[----:B------:R-:W-:Y:S01]  /*67d0*/  MUFU.EX2 R203, R203 ;  /* 0x000000cb00cb7308 */ /* 0x000fe20000000800 */
[----:B------:R-:W-:Y:S01]  /*67e0*/  FADD.FTZ R164, R164, R161 ;  /* 0x000000a1a4a47221 */ /* 0x000fe20000010000 */
[----:B------:R-:W-:-:S03]  /*67f0*/  FADD.FTZ R166, R166, R163 ;  /* 0x000000a3a6a67221 */ /* 0x000fc60000010000 */
[----:B------:R-:W-:Y:S01]  /*6800*/  HGMMA.64x256x16.F32 R24, R152, gdesc[UR12].tnspB, R24, gsb0 ;  /* 0x43e0000c98187df0 */ /* 0x000fe20008000818 */
[----:B------:R-:W-:Y:S01]  /*6810*/  UIADD3 UR14, UR6, 0x100, URZ ;  /* 0x00000100060e7890 */ /* 0x000fe2000fffe03f */
[----:B------:R-:W-:Y:S01]  /*6820*/  FADD.FTZ R167, R167, R166 ;  /* 0x000000a6a7a77221 */ /* 0x000fe20000010000 */
[----:B------:R-:W-:Y:S01]  /*6830*/  UMOV UR15, 0x40000040 ;  /* 0x40000040000f7882 */ /* 0x000fe20000000000 */
[----:B------:R-:W3:Y:S01]  /*6840*/  MUFU.EX2 R206, R206 ;  /* 0x000000ce00ce7308 */ /* 0x000ee20000000800 */
[----:B------:R-:W-:-:S07]  /*6850*/  FADD.FTZ R165, R165, R164 ;  /* 0x000000a4a5a57221 */ /* 0x000fce0000010000 */
[----:B------:R-:W4:Y:S01]  /*6860*/  MUFU.EX2 R197, R197 ;  /* 0x000000c500c57308 */ /* 0x000f220000000800 */
[----:B------:R-:W-:Y:S02]  /*6870*/  WARPGROUP.DEPBAR.LE gsb0, 0x0 ;  /* 0x00008000000079c5 */ /* 0x000fe40000010000 */
[----:B-----5:R-:W-:Y:S01]  /*6880*/  F2FP.F16.F32.PACK_AB R152, R169, R168 ;  /* 0x000000a8a998723e */ /* 0x020fe200000000ff */
[----:B------:R-:W-:Y:S01]  /*6890*/  FADD.FTZ R168, R168, R165 ;  /* 0x000000a5a8a87221 */ /* 0x000fe20000010000 */
[----:B------:R-:W-:Y:S01]  /*68a0*/  F2FP.F16.F32.PACK_AB R153, R171, R170 ;  /* 0x000000aaab99723e */ /* 0x000fe200000000ff */
[----:B------:R-:W-:Y:S01]  /*68b0*/  FADD.FTZ R170, R170, R167 ;  /* 0x000000a7aaaa7221 */ /* 0x000fe20000010000 */
[----:B0-----:R-:W-:Y:S01]  /*68c0*/  F2FP.F16.F32.PACK_AB R154, R173, R172 ;  /* 0x000000acad9a723e */ /* 0x001fe200000000ff */
[----:B------:R-:W-:Y:S01]  /*68d0*/  FADD.FTZ R169, R169, R168 ;  /* 0x000000a8a9a97221 */ /* 0x000fe20000010000 */
[----:B--2---:R-:W-:Y:S01]  /*68e0*/  F2FP.F16.F32.PACK_AB R155, R175, R174 ;  /* 0x000000aeaf9b723e */ /* 0x004fe200000000ff */
[----:B------:R-:W-:-:S02]  /*68f0*/  FADD.FTZ R171, R171, R170 ;  /* 0x000000aaabab7221 */ /* 0x000fc40000010000 */
[----:B------:R-:W-:Y:S01]  /*6900*/  FADD.FTZ R172, R172, R169 ;  /* 0x000000a9acac7221 */ /* 0x000fe20000010000 */
[----:B------:R-:W-:Y:S01]  /*6910*/  WARPGROUP.ARRIVE ;  /* 0x00000000000079c5 */ /* 0x000fe20000000000 */
[----:B------:R-:W-:Y:S02]  /*6920*/  FADD.FTZ R174, R174, R171 ;  /* 0x000000abaeae7221 */ /* 0x000fe40000010000 */
[----:B------:R-:W-:Y:S02]  /*6930*/  FADD.FTZ R173, R173, R172 ;  /* 0x000000acadad7221 */ /* 0x000fe40000010000 */
[----:B------:R-:W-:Y:S01]  /*6940*/  FADD.FTZ R175, R175, R174 ;  /* 0x000000aeafaf7221 */ /* 0x000fe20000010000 */
[----:B------:R-:W-:Y:S01]  /*6950*/  HGMMA.64x256x16.F32 R24, R152, gdesc[UR12].tnspB, R24, gsb0 ;  /* 0x43e0000c98187df0 */ /* 0x000fe20008000818 */
[----:B------:R-:W-:Y:S01]  /*6960*/  UIADD3 UR14, UR6, 0x180, URZ ;  /* 0x00000180060e7890 */ /* 0x000fe2000fffe03f */
[----:B------:R-:W-:Y:S01]  /*6970*/  UMOV UR15, 0x40000040 ;  /* 0x40000040000f7882 */ /* 0x000fe20000000000 */
[----:B------:R-:W-:-:S02]  /*6980*/  WARPGROUP.DEPBAR.LE gsb0, 0x0 ;  /* 0x00008000000079c5 */ /* 0x000fc40000010000 */
[----:B------:R-:W-:Y:S01]  /*6990*/  F2FP.F16.F32.PACK_AB R152, R177, R176 ;  /* 0x000000b0b198723e */ /* 0x000fe200000000ff */
[----:B------:R-:W-:Y:S01]  /*69a0*/  FADD.FTZ R176, R176, R173 ;  /* 0x000000adb0b07221 */ /* 0x000fe20000010000 */
[----:B------:R-:W-:Y:S01]  /*69b0*/  F2FP.F16.F32.PACK_AB R153, R179, R178 ;  /* 0x000000b2b399723e */ /* 0x000fe200000000ff */
[----:B------:R-:W-:Y:S01]  /*69c0*/  FADD.FTZ R178, R178, R175 ;  /* 0x000000afb2b27221 */ /* 0x000fe20000010000 */
[----:B------:R-:W-:Y:S01]  /*69d0*/  F2FP.F16.F32.PACK_AB R154, R181, R180 ;  /* 0x000000b4b59a723e */ /* 0x000fe200000000ff */
[----:B------:R-:W-:Y:S01]  /*69e0*/  FADD.FTZ R177, R177, R176 ;  /* 0x000000b0b1b17221 */ /* 0x000fe20000010000 */
[----:B------:R-:W-:Y:S01]  /*69f0*/  F2FP.F16.F32.PACK_AB R155, R183, R182 ;  /* 0x000000b6b79b723e */ /* 0x000fe200000000ff */
[----:B------:R-:W-:Y:S02]  /*6a00*/  FADD.FTZ R179, R179, R178 ;  /* 0x000000b2b3b37221 */ /* 0x000fe40000010000 */
[----:B------:R-:W-:Y:S01]  /*6a10*/  FADD.FTZ R180, R180, R177 ;  /* 0x000000b1b4b47221 */ /* 0x000fe20000010000 */
[----:B------:R-:W-:Y:S01]  /*6a20*/  WARPGROUP.ARRIVE ;  /* 0x00000000000079c5 */ /* 0x000fe20000000000 */
[----:B------:R-:W-:-:S02]  /*6a30*/  FADD.FTZ R182, R182, R179 ;  /* 0x000000b3b6b67221 */ /* 0x000fc40000010000 */
        /* <DEDUP_REMOVED lines=23> */
[----:B-1----:R-:W-:Y:S01]  /*6bb0*/  F2FP.F16.F32.PACK_AB R152, R193, R192 ;  /* 0x000000c0c198723e */ /* 0x002fe200000000ff */
[----:B------:R-:W-:Y:S01]  /*6bc0*/  FADD.FTZ R192, R192, R205 ;  /* 0x000000cdc0c07221 */ /* 0x000fe20000010000 */
[----:B------:R-:W-:Y:S01]  /*6bd0*/  F2FP.F16.F32.PACK_AB R153, R195, R194 ;  /* 0x000000c2c399723e */ /* 0x000fe200000000ff */
[----:B------:R-:W-:Y:S01]  /*6be0*/  FADD.FTZ R194, R194, R191 ;  /* 0x000000bfc2c27221 */ /* 0x000fe20000010000 */
[----:B---3--:R-:W-:Y:S01]  /*6bf0*/  F2FP.F16.F32.PACK_AB R154, R206, R203 ;  /* 0x000000cbce9a723e */ /* 0x008fe200000000ff */
[----:B------:R-:W-:Y:S01]  /*6c00*/  FADD.FTZ R192, R193, R192 ;  /* 0x000000c0c1c07221 */ /* 0x000fe20000010000 */
[----:B----4-:R-:W-:Y:S01]  /*6c10*/  F2FP.F16.F32.PACK_AB R155, R197, R198 ;  /* 0x000000c6c59b723e */ /* 0x010fe200000000ff */
        /* <DEDUP_REMOVED lines=10> */
.L_x_13800:
[----:B------:R-:W0:Y:S01]  /*6cc0*/  S2UR UR6, SR_CgaCtaId ;  /* 0x00000000000679c3 */ /* 0x000e220000008800 */
[----:B------:R-:W-:Y:S01]  /*6cd0*/  UISETP.GT.AND UP0, UPT, UR7, UR39, UPT ;  /* 0x000000270700728c */ /* 0x000fe2000bf04270 */
[----:B------:R-:W-:Y:S01]  /*6ce0*/  IMAD.MOV.U32 R201, RZ, RZ, R156 ;  /* 0x000000ffffc97224 */ /* 0x000fe200078e009c */
[----:B------:R-:W-:Y:S01]  /*6cf0*/  UIADD3 UR5, UR5, 0x32460, URZ ;  /* 0x0003246005057890 */ /* 0x000fe2000fffe03f */
[----:B------:R-:W-:Y:S01]  /*6d00*/  IMAD.MOV.U32 R202, RZ, RZ, R200 ;  /* 0x000000ffffca7224 */ /* 0x000fe200078e00c8 */
[----:B------:R-:W-:Y:S02]  /*6d10*/  UIADD3 UR7, UR7, -0x1, URZ ;  /* 0xffffffff07077890 */ /* 0x000fe4000fffe03f */
[----:B------:R-:W-:Y:S01]  /*6d20*/  PLOP3.LUT P1, PT, PT, PT, UP0, 0x80, 0x0 ;  /* 0x000000000000781c */ /* 0x000fe20003f2f008 */
[----:B0-----:R-:W-:-:S09]  /*6d30*/  UPRMT UR5, UR6, 0x654, UR5 ;  /* 0x0000065406057896 */ /* 0x001fd20008000005 */
[----:B------:R-:W-:Y:S03]  /*6d40*/  SYNCS.ARRIVE.TRANS64.RED.A1T0 RZ, [UR5], RZ ;  /* 0x000000ffffff79a7 */ /* 0x000fe60008100405 */
[----:B------:R-:W-:Y:S05]  /*6d50*/  @P1 BRA `(.L_x_13801) ;  /* 0xffffffd000c01947 */ /* 0x000fea000383ffff */
.L_x_13790:
[----:B------:R-:W-:-:S13]  /*6d60*/  R2UR UR5, R212 ;  /* 0x00000000d40572ca */ /* 0x000fda00000e0000 */
[----:B------:R-:W-:-:S06]  /*6d70*/  UISETP.GE.AND UP0, UPT, UR7, UR5, UPT ;  /* 0x000000050700728c */ /* 0x000fcc000bf06270 */
[----:B------:R-:W-:-:S13]  /*6d80*/  PLOP3.LUT P1, PT, PT, PT, UP0, 0x80, 0x0 ;  /* 0x000000000000781c */ /* 0x000fda0003f2f008 */
[----:B------:R-:W-:Y:S05]  /*6d90*/  @!P1 BRA `(.L_x_13802) ;  /* 0x0000002000c09947 */ /* 0x000fea0003800000 */
[----:B------:R-:W-:Y:S01]  /*6da0*/  IMAD.MOV.U32 R207, RZ, RZ, R156 ;  /* 0x000000ffffcf7224 */ /* 0x000fe200078e009c */
[----:B------:R-:W-:Y:S01]  /*6db0*/  ULDC UR39, c[0x0][0xa80] ;  /* 0x0002a00000277ab9 */ /* 0x000fe20000000800 */
[----:B------:R-:W-:-:S07]  /*6dc0*/  IMAD.MOV.U32 R21, RZ, RZ, R200 ;  /* 0x000000ffff157224 */ /* 0x000fce00078e00c8 */
.L_x_13813:
[----:B------:R-:W-:-:S04]  /*6dd0*/  UIADD3 UR4, UR4, 0x1, URZ ;  /* 0x0000000104047890 */ /* 0x000fc8000fffe03f */
[----:B------:R-:W-:-:S04]  /*6de0*/  UISETP.NE.AND UP0, UPT, UR4, 0x2, UPT ;  /* 0x000000020400788c */ /* 0x000fc8000bf05270 */
[----:B------:R-:W-:Y:S02]  /*6df0*/  USEL UR5, URZ, 0x1, UP0 ;  /* 0x000000013f057887 */ /* 0x000fe40008000000 */
[----:B------:R-:W-:-:S04]  /*6e00*/  USEL UR4, UR4, URZ, UP0 ;  /* 0x0000003f04047287 */ /* 0x000fc80008000000 */
[----:B------:R-:W-:Y:S01]  /*6e10*/  LOP3.LUT R5, R5, UR5, RZ, 0x3c, !PT ;  /* 0x0000000505057c12 */ /* 0x000fe2000f8e3cff */
[----:B------:R-:W-:Y:S07]  /*6e20*/  @!P0 BRA `(.L_x_13803) ;  /* 0x0000000000048947 */ /* 0x000fee0003800000 */
[----:B------:R-:W-:Y:S01]  /*6e30*/  BPT.TRAP 0x1 ;  /* 0x000000040000795c */ /* 0x000fe20000300000 */
.L_x_13803:
[----:B------:R-:W-:Y:S01]  /*6e40*/  ULEA UR6, UR4, UR61, 0x3 ;  /* 0x0000003d04067291 */ /* 0x000fe2000f8e183f */
[----:B------:R-:W-:-:S08]  /*6e50*/  SHF.L.U32 R200, R5, 0x1f, RZ ;  /* 0x0000001f05c87819 */ /* 0x000fd000000006ff */
[----:B------:R0:W1:Y:S01]  /*6e60*/  SYNCS.PHASECHK.TRANS64.TRYWAIT P1, [UR6+0x32430], R200 ;  /* 0x032430c8ff0075a7 */ /* 0x0000620008020146 */
[----:B------:R-:W-:Y:S05]  /*6e70*/  @!P0 BRA `(.L_x_13804) ;  /* 0x0000000000048947 */ /* 0x000fea0003800000 */
[----:B------:R-:W-:Y:S01]  /*6e80*/  BPT.TRAP 0x1 ;  /* 0x000000040000795c */ /* 0x000fe20000300000 */
.L_x_13804:
[----:B-1----:R-:W-:Y:S05]  /*6e90*/  @P1 BRA `(.L_x_13805) ;  /* 0x0000000000081947 */ /* 0x002fea0003800000 */
[----:B------:R-:W1:Y:S02]  /*6ea0*/  SYNCS.PHASECHK.TRANS64.TRYWAIT P1, [UR6+0x32430], R200 ;  /* 0x032430c8ff0075a7 */ /* 0x000e640008020146 */
[----:B-1----:R-:W-:Y:S05]  /*6eb0*/  @!P1 BRA `(.L_x_13806) ;  /* 0x0000009800509947 */ /* 0x002fea0003800000 */
.L_x_13805:
[----:B------:R-:W-:Y:S01]  /*6ec0*/  R2UR UR5, R210 ;  /* 0x00000000d20572ca */ /* 0x000fe200000e0000 */
[----:B-1----:R-:W-:Y:S01]  /*6ed0*/  WARPGROUP.ARRIVE ;  /* 0x00000000000079c5 */ /* 0x002fe20000000000 */
[----:B------:R-:W-:Y:S01]  /*6ee0*/  R2UR UR56, R22 ;  /* 0x00000000163872ca */ /* 0x000fe200000e0000 */
[----:B------:R-:W-:Y:S01]  /*6ef0*/  UMOV UR59, 0x40000040 ;  /* 0x40000040003b7882 */ /* 0x000fe20000000000 */
[----:B------:R-:W-:-:S09]  /*6f00*/  R2UR UR57, R23 ;  /* 0x00000000173972ca */ /* 0x000fd200000e0000 */
[----:B------:R-:W-:-:S07]  /*6f10*/  UIMAD UR5, UR4, 0x300, UR5 ;  /* 0x00000300040578a4 */ /* 0x000fce000f8e0205 */
[----:B------:R-:W-:Y:S02]  /*6f20*/  UMOV UR58, UR5 ;  /* 0x00000005003a7c82 */ /* 0x000fe40008000000 */
        /* <DEDUP_REMOVED lines=25> */
.L_x_13807:
[----:B------:R1:W2:Y:S01]  /*70c0*/  SYNCS.PHASECHK.TRANS64.TRYWAIT P1, [UR6+0x32450], R200 ;  /* 0x032450c8ff0075a7 */ /* 0x0002a20008020146 */
[----:B------:R-:W-:Y:S05]  /*70d0*/  @!P0 BRA `(.L_x_13808) ;  /* 0x0000000000048947 */ /* 0x000fea0003800000 */
[----:B------:R-:W-:Y:S01]  /*70e0*/  BPT.TRAP 0x1 ;  /* 0x000000040000795c */ /* 0x000fe20000300000 */
.L_x_13808:
[----:B--2---:R-:W-:Y:S05]  /*70f0*/  @P1 BRA `(.L_x_13809) ;  /* 0x0000000000081947 */ /* 0x004fea0003800000 */
[----:B------:R-:W2:Y:S02]  /*7100*/  SYNCS.PHASECHK.TRANS64.TRYWAIT P1, [UR6+0x32450], R200 ;  /* 0x032450c8ff0075a7 */ /* 0x000ea40008020146 */
[----:B--2---:R-:W-:Y:S05]  /*7110*/  @!P1 BRA `(.L_x_13810) ;  /* 0x0000009400d09947 */ /* 0x004fea0003800000 */
.L_x_13809:
[----:B------:R-:W-:Y:S01]  /*7120*/  R2UR UR56, R8 ;  /* 0x00000000083872ca */ /* 0x000fe200000e0000 */
[----:B------:R-:W-:Y:S01]  /*7130*/  UIMAD UR5, UR4, 0xc00, UR38 ;  /* 0x00000c00040578a4 */ /* 0x000fe2000f8e0226 */
[----:B------:R-:W-:Y:S01]  /*7140*/  R2UR UR57, R9 ;  /* 0x00000000093972ca */ /* 0x000fe200000e0000 */
[----:B------:R-:W-:Y:S01]  /*7150*/  WARPGROUP.ARRIVE ;  /* 0x00000000000079c5 */ /* 0x000fe20000000000 */
[----:B------:R-:W-:Y:S01]  /*7160*/  UMOV UR59, 0x40000040 ;  /* 0x40000040003b7882 */ /* 0x000fe20000000000 */
[----:B------:R-:W-:Y:S01]  /*7170*/  UIADD3 UR10, UR5, 0x300, URZ ;  /* 0x00000300050a7890 */ /* 0x000fe2000fffe03f */
[----:B------:R-:W-:Y:S02]  /*7180*/  UMOV UR11, 0x40000040 ;  /* 0x40000040000b7882 */ /* 0x000fe40000000000 */
[----:B------:R-:W-:Y:S01]  /*7190*/  UMOV UR58, UR5 ;  /* 0x00000005003a7c82 */ /* 0x000fe20008000000 */
[----:B------:R-:W-:Y:S01]  /*71a0*/  UIADD3 UR14, UR5, 0x302, URZ ;  /* 0x00000302050e7890 */ /* 0x000fe2000fffe03f */
[----:B------:R-:W-:Y:S01]  /*71b0*/  UMOV UR15, 0x40000040 ;  /* 0x40000040000f7882 */ /* 0x000fe20000000000 */
[----:B------:R-:W-:Y:S01]  /*71c0*/  UIADD3 UR18, UR5, 0x304, URZ ;  /* 0x0000030405127890 */ /* 0x000fe2000fffe03f */
[----:B------:R-:W-:-:S03]  /*71d0*/  UMOV UR19, 0x40000040 ;  /* 0x4000004000137882 */ /* 0x000fc60000000000 */
        /* <DEDUP_REMOVED lines=82> */
.L_x_13811:
[----:B012---:R-:W-:Y:S01]  /*7700*/  FMNMX.FTZ R200, R152, R21, !PT ;  /* 0x0000001598c87209 */ /* 0x007fe20007810000 */
[----:B------:R-:W0:Y:S01]  /*7710*/  S2UR UR11, SR_CgaCtaId ;  /* 0x00000000000b79c3 */ /* 0x000e220000008800 */
[----:B------:R-:W-:Y:S01]  /*7720*/  UMOV UR10, UR39 ;  /* 0x00000027000a7c82 */ /* 0x000fe20008000000 */
[----:B------:R-:W-:Y:S01]  /*7730*/  UIADD3 UR5, UR6, 0x32440, URZ ;  /* 0x0003244006057890 */ /* 0x000fe2000fffe03f */
[----:B------:R-:W-:Y:S01]  /*7740*/  FMNMX.FTZ R201, R153, R200, !PT ;  /* 0x000000c899c97209 */ /* 0x000fe20007810000 */
[----:B------:R-:W-:-:S03]  /*7750*/  UMOV UR15, 0x40000040 ;  /* 0x40000040000f7882 */ /* 0x000fc60000000000 */
[----:B------:R-:W-:-:S04]  /*7760*/  FMNMX.FTZ R200, R156, R201, !PT ;  /* 0x000000c99cc87209 */ /* 0x000fc80007810000 */
[----:B------:R-:W-:-:S04]  /*7770*/  FMNMX.FTZ R201, R157, R200, !PT ;  /* 0x000000c89dc97209 */ /* 0x000fc80007810000 */
[----:B------:R-:W-:-:S04]  /*7780*/  FMNMX.FTZ R200, R160, R201, !PT ;  /* 0x000000c9a0c87209 */ /* 0x000fc80007810000 */
[----:B------:R-:W-:Y:S02]  /*7790*/  FMNMX.FTZ R201, R161, R200, !PT ;  /* 0x000000c8a1c97209 */ /* 0x000fe40007810000 */
[----:B------:R-:W-:Y:S02]  /*77a0*/  FMNMX.FTZ R200, R154, R207, !PT ;  /* 0x000000cf9ac87209 */ /* 0x000fe40007810000 */
[----:B------:R-:W-:Y:S01]  /*77b0*/  FMNMX.FTZ R202, R164, R201, !PT ;  /* 0x000000c9a4ca7209 */ /* 0x000fe20007810000 */
[----:B0-----:R-:W-:Y:S01]  /*77c0*/  UPRMT UR11, UR11, 0x654, UR5 ;  /* 0x000006540b0b7896 */ /* 0x001fe20008000005 */
[----:B------:R-:W-:Y:S01]  /*77d0*/  FMNMX.FTZ R201, R155, R200, !PT ;  /* 0x000000c89bc97209 */ /* 0x000fe20007810000 */
[----:B------:R-:W-:Y:S01]  /*77e0*/  UIMAD UR5, UR4, 0xc00, UR60 ;  /* 0x00000c00040578a4 */ /* 0x000fe2000f8e023c */
[----:B------:R-:W-:Y:S02]  /*77f0*/  FMNMX.FTZ R203, R165, R202, !PT ;  /* 0x000000caa5cb7209 */ /* 0x000fe40007810000 */
[----:B------:R-:W-:-:S02]  /*7800*/  FMNMX.FTZ R200, R158, R201, !PT ;  /* 0x000000c99ec87209 */ /* 0x000fc40007810000 */
[----:B------:R-:W-:Y:S02]  /*7810*/  FMNMX.FTZ R202, R168, R203, !PT ;  /* 0x000000cba8ca7209 */ /* 0x000fe40007810000 */
[----:B------:R-:W-:Y:S01]  /*7820*/  FMNMX.FTZ R201, R159, R200, !PT ;  /* 0x000000c89fc97209 */ /* 0x000fe20007810000 */
[----:B------:R-:W-:Y:S01]  /*7830*/  SYNCS.ARRIVE.TRANS64.RED.A1T0 RZ, [UR11], RZ ;  /* 0x000000ffffff79a7 */ /* 0x000fe2000810040b */
[----:B------:R-:W-:Y:S01]  /*7840*/  FMNMX.FTZ R203, R169, R202, !PT ;  /* 0x000000caa9cb7209 */ /* 0x000fe20007810000 */
[----:B------:R-:W-:Y:S01]  /*7850*/  UMOV UR14, UR5 ;  /* 0x00000005000e7c82 */ /* 0x000fe20008000000 */
        /* <DEDUP_REMOVED lines=29> */
[----:B------:R-:W0:Y:S01]  /*7a30*/  SHFL.BFLY PT, R203, R202, 0x2, 0x1f ;  /* 0x0c401f00cacb7f89 */ /* 0x000e2200000e0000 */
[----:B------:R-:W-:-:S04]  /*7a40*/  FMNMX.FTZ R201, R191, R200, !PT ;  /* 0x000000c8bfc97209 */ /* 0x000fc80007810000 */
[----:B------:R-:W-:-:S04]  /*7a50*/  FMNMX.FTZ R200, R194, R201, !PT ;  /* 0x000000c9c2c87209 */ /* 0x000fc80007810000 */
[----:B------:R-:W-:-:S04]  /*7a60*/  FMNMX.FTZ R201, R195, R200, !PT ;  /* 0x000000c8c3c97209 */ /* 0x000fc80007810000 */
[----:B------:R-:W-:-:S04]  /*7a70*/  FMNMX.FTZ R200, R198, R201, !PT ;  /* 0x000000c9c6c87209 */ /* 0x000fc80007810000 */
[----:B------:R-:W-:-:S05]  /*7a80*/  FMNMX.FTZ R201, R199, R200, !PT ;  /* 0x000000c8c7c97209 */ /* 0x000fca0007810000 */
[----:B------:R-:W1:Y:S01]  /*7a90*/  SHFL.BFLY PT, R204, R201, 0x2, 0x1f ;  /* 0x0c401f00c9cc7f89 */ /* 0x000e6200000e0000 */
[----:B0-----:R-:W-:-:S05]  /*7aa0*/  FMNMX.FTZ R203, R202, R203, !PT ;  /* 0x000000cbcacb7209 */ /* 0x001fca0007810000 */
[----:B------:R-:W0:Y:S01]  /*7ab0*/  SHFL.BFLY PT, R200, R203, 0x1, 0x1f ;  /* 0x0c201f00cbc87f89 */ /* 0x000e2200000e0000 */
[----:B-1----:R-:W-:-:S05]  /*7ac0*/  FMNMX.FTZ R204, R201, R204, !PT ;  /* 0x000000ccc9cc7209 */ /* 0x002fca0007810000 */
[----:B------:R-:W1:Y:S01]  /*7ad0*/  SHFL.BFLY PT, R209, R204, 0x1, 0x1f ;  /* 0x0c201f00ccd17f89 */ /* 0x000e6200000e0000 */
[----:B0-----:R-:W-:-:S05]  /*7ae0*/  FMNMX.FTZ R200, R203, R200, !PT ;  /* 0x000000c8cbc87209 */ /* 0x001fca0007810000 */
[C---:B------:R-:W-:Y:S01]  /*7af0*/  FMUL.FTZ R205, R200.reuse, UR10 ;  /* 0x0000000ac8cd7c20 */ /* 0x040fe20008410000 */
[----:B------:R-:W-:-:S03]  /*7b00*/  FADD.FTZ R21, -R200, R21 ;  /* 0x00000015c8157221 */ /* 0x000fc60000010100 */
[--C-:B------:R-:W-:Y:S01]  /*7b10*/  FFMA.FTZ R203, R156, UR10, -R205.reuse ;  /* 0x0000000a9ccb7c23 */ /* 0x100fe200080108cd */
[--C-:B------:R-:W-:Y:S01]  /*7b20*/  FFMA.FTZ R206, R152, UR10, -R205.reuse ;  /* 0x0000000a98ce7c23 */ /* 0x100fe200080108cd */
[----:B------:R-:W-:Y:S01]  /*7b30*/  FMUL.FTZ R21, R21, UR10 ;  /* 0x0000000a15157c20 */ /* 0x000fe20008410000 */
        /* <DEDUP_REMOVED lines=10> */
[----:B-1----:R-:W-:Y:S01]  /*7be0*/  FMNMX.FTZ R156, R204, R209, !PT ;  /* 0x000000d1cc9c7209 */ /* 0x002fe20007810000 */
[--C-:B------:R-:W-:Y:S01]  /*7bf0*/  FFMA.FTZ R204, R157, UR10, -R205.reuse ;  /* 0x0000000a9dcc7c23 */ /* 0x100fe200080108cd */
[----:B------:R-:W1:Y:S01]  /*7c00*/  MUFU.EX2 R21, R21 ;  /* 0x0000001500157308 */ /* 0x000e620000000800 */
[--C-:B------:R-:W-:Y:S01]  /*7c10*/  FFMA.FTZ R176, R176, UR10, -R205.reuse ;  /* 0x0000000ab0b07c23 */ /* 0x100fe200080108cd */
[----:B------:R-:W-:Y:S01]  /*7c20*/  FFMA.FTZ R177, R177, UR10, -R205 ;  /* 0x0000000ab1b17c23 */ /* 0x000fe200080108cd */
[C---:B------:R-:W-:Y:S01]  /*7c30*/  FADD.FTZ R152, -R156.reuse, R207 ;  /* 0x000000cf9c987221 */ /* 0x040fe20000010100 */
[----:B------:R-:W-:Y:S01]  /*7c40*/  FMUL.FTZ R208, R156, UR10 ;  /* 0x0000000a9cd07c20 */ /* 0x000fe20008410000 */
[--C-:B------:R-:W-:Y:S01]  /*7c50*/  FFMA.FTZ R180, R180, UR10, -R205.reuse ;  /* 0x0000000ab4b47c23 */ /* 0x100fe200080108cd */
[--C-:B------:R-:W-:Y:S01]  /*7c60*/  FFMA.FTZ R181, R181, UR10, -R205.reuse ;  /* 0x0000000ab5b57c23 */ /* 0x100fe200080108cd */
[----:B------:R-:W-:Y:S01]  /*7c70*/  FMUL.FTZ R152, R152, UR10 ;  /* 0x0000000a98987c20 */ /* 0x000fe20008410000 */
[--C-:B0-----:R-:W-:Y:S01]  /*7c80*/  FFMA.FTZ R206, R154, UR10, -R208.reuse ;  /* 0x0000000a9ace7c23 */ /* 0x101fe200080108d0 */
        /* <DEDUP_REMOVED lines=8> */
[-C--:B-1----:R-:W-:Y:S01]  /*7d10*/  FMUL.FTZ R24, R24, R21.reuse ;  /* 0x0000001518187220 */ /* 0x082fe20000410000 */
        /* <DEDUP_REMOVED lines=136> */
[----:B--2---:R-:W-:Y:S01]  /*85a0*/  F2FP.F16.F32.PACK_AB R154, R204, R203 ;  /* 0x000000cbcc9a723e */ /* 0x004fe200000000ff */
[--C-:B------:R-:W-:Y:S01]  /*85b0*/  FFMA.FTZ R170, R170, UR10, -R208.reuse ;  /* 0x0000000aaaaa7c23 */ /* 0x100fe200080108d0 */
        /* <DEDUP_REMOVED lines=23> */
[----:B------:R-:W-:Y:S01]  /*8730*/  FFMA.FTZ R197, R197, UR10, -R205 ;  /* 0x0000000ac5c57c23 */ /* 0x000fe200080108cd */
[--C-:B------:R-:W-:Y:S01]  /*8740*/  FFMA.FTZ R194, R194, UR10, -R208.reuse ;  /* 0x0000000ac2c27c23 */ /* 0x100fe200080108d0 */
[----:B------:R-:W-:Y:S01]  /*8750*/  MUFU.EX2 R165, R165 ;  /* 0x000000a500a57308 */ /* 0x000fe20000000800 */
[--C-:B------:R-:W-:Y:S01]  /*8760*/  FFMA.FTZ R195, R195, UR10, -R208.reuse ;  /* 0x0000000ac3c37c23 */ /* 0x100fe200080108d0 */
[----:B------:R-:W-:Y:S01]  /*8770*/  WARPGROUP.ARRIVE ;  /* 0x00000000000079c5 */ /* 0x000fe20000000000 */
[--C-:B------:R-:W-:Y:S01]  /*8780*/  FFMA.FTZ R198, R198, UR10, -R208.reuse ;  /* 0x0000000ac6c67c23 */ /* 0x100fe200080108d0 */
[----:B------:R-:W-:Y:S01]  /*8790*/  FFMA.FTZ R199, R199, UR10, -R208 ;  /* 0x0000000ac7c77c23 */ /* 0x000fe200080108d0 */
[----:B------:R-:W-:Y:S01]  /*87a0*/  FFMA.FTZ R21, R21, R0, R201 ;  /* 0x0000000015157223 */ /* 0x000fe200000100c9 */
[----:B------:R-:W-:-:S02]  /*87b0*/  FFMA.FTZ R4, R157, R4, R206 ;  /* 0x000000049d047223 */ /* 0x000fc400000100ce */
[----:B------:R-:W-:Y:S01]  /*87c0*/  HGMMA.64x256x16.F32 R24, R152, gdesc[UR12].tnspB, R24, gsb0 ;  /* 0x43e0000c98187df0 */ /* 0x000fe20008000818 */
[----:B------:R-:W-:Y:S01]  /*87d0*/  MUFU.EX2 R162, R162 ;  /* 0x000000a200a27308 */ /* 0x000fe20000000800 */
[----:B------:R-:W-:Y:S01]  /*87e0*/  UIADD3 UR14, UR5, 0x80, URZ ;  /* 0x00000080050e7890 */ /* 0x000fe2000fffe03f */
[----:B------:R-:W-:Y:S01]  /*87f0*/  FADD.FTZ R202, R202, R21 ;  /* 0x00000015caca7221 */ /* 0x000fe20000010000 */
[----:B------:R-:W-:Y:S01]  /*8800*/  UMOV UR15, 0x40000040 ;  /* 0x40000040000f7882 */ /* 0x000fe20000000000 */
[----:B------:R-:W-:Y:S02]  /*8810*/  FADD.FTZ R207, R207, R4 ;  /* 0x00000004cfcf7221 */ /* 0x000fe40000010000 */
[----:B------:R-:W-:Y:S02]  /*8820*/  FADD.FTZ R203, R203, R202 ;  /* 0x000000cacbcb7221 */ /* 0x000fe40000010000 */
[----:B------:R-:W2:Y:S01]  /*8830*/  MUFU.EX2 R163, R163 ;  /* 0x000000a300a37308 */ /* 0x000ea20000000800 */
        /* <DEDUP_REMOVED lines=10> */
[----:B------:R-:W3:Y:S08]  /*88e0*/  MUFU.EX2 R171, R171 ;  /* 0x000000ab00ab7308 */ /* 0x000ef00000000800 */
[----:B------:R-:W-:Y:S08]  /*88f0*/  MUFU.EX2 R174, R174 ;  /* 0x000000ae00ae7308 */ /* 0x000ff00000000800 */
[----:B------:R-:W0:Y:S08]  /*8900*/  MUFU.EX2 R175, R175 ;  /* 0x000000af00af7308 */ /* 0x000e300000000800 */
[----:B------:R-:W-:Y:S08]  /*8910*/  MUFU.EX2 R176, R176 ;  /* 0x000000b000b07308 */ /* 0x000ff00000000800 */
[----:B------:R-:W0:Y:S08]  /*8920*/  MUFU.EX2 R177, R177 ;  /* 0x000000b100b17308 */ /* 0x000e300000000800 */
[----:B------:R-:W-:Y:S08]  /*8930*/  MUFU.EX2 R180, R180 ;  /* 0x000000b400b47308 */ /* 0x000ff00000000800 */
[----:B------:R-:W-:Y:S08]  /*8940*/  MUFU.EX2 R181, R181 ;  /* 0x000000b500b57308 */ /* 0x000ff00000000800 */
[----:B------:R-:W-:Y:S08]  /*8950*/  MUFU.EX2 R178, R178 ;  /* 0x000000b200b27308 */ /* 0x000ff00000000800 */
[----:B------:R-:W0:Y:S08]  /*8960*/  MUFU.EX2 R179, R179 ;  /* 0x000000b300b37308 */ /* 0x000e300000000800 */
        /* <DEDUP_REMOVED lines=15> */
[----:B------:R-:W0:Y:S01]  /*8a60*/  MUFU.EX2 R195, R195 ;  /* 0x000000c300c37308 */ /* 0x000e220000000800 */
[----:B------:R-:W-:-:S02]  /*8a70*/  WARPGROUP.DEPBAR.LE gsb0, 0x0 ;  /* 0x00008000000079c5 */ /* 0x000fc40000010000 */
[----:B-1----:R-:W-:-:S05]  /*8a80*/  F2FP.F16.F32.PACK_AB R152, R161, R160 ;  /* 0x000000a0a198723e */ /* 0x002fca00000000ff */
[----:B------:R-:W-:Y:S01]  /*8a90*/  MUFU.EX2 R198, R198 ;  /* 0x000000c600c67308 */ /* 0x000fe20000000800 */
[----:B--2---:R-:W-:Y:S01]  /*8aa0*/  F2FP.F16.F32.PACK_AB R153, R163, R162 ;  /* 0x000000a2a399723e */ /* 0x004fe200000000ff */
[----:B------:R-:W-:Y:S01]  /*8ab0*/  FADD.FTZ R160, R160, R203 ;  /* 0x000000cba0a07221 */ /* 0x000fe20000010000 */
[----:B------:R-:W-:Y:S01]  /*8ac0*/  F2FP.F16.F32.PACK_AB R154, R165, R164 ;  /* 0x000000a4a59a723e */ /* 0x000fe200000000ff */
[----:B------:R-:W-:Y:S01]  /*8ad0*/  FADD.FTZ R162, R162, R159 ;  /* 0x0000009fa2a27221 */ /* 0x000fe20000010000 */
[----:B----4-:R-:W-:Y:S01]  /*8ae0*/  F2FP.F16.F32.PACK_AB R155, R167, R166 ;  /* 0x000000a6a79b723e */ /* 0x010fe200000000ff */
[----:B------:R-:W-:Y:S02]  /*8af0*/  FADD.FTZ R161, R161, R160 ;  /* 0x000000a0a1a17221 */ /* 0x000fe40000010000 */
[----:B------:R-:W1:Y:S01]  /*8b00*/  MUFU.EX2 R199, R199 ;  /* 0x000000c700c77308 */ /* 0x000e620000000800 */
        /* <DEDUP_REMOVED lines=12> */
[----:B---3--:R-:W-:Y:S01]  /*8bd0*/  F2FP.F16.F32.PACK_AB R153, R171, R170 ;  /* 0x000000aaab99723e */ /* 0x008fe200000000ff */
[----:B------:R-:W-:Y:S01]  /*8be0*/  FADD.FTZ R170, R170, R167 ;  /* 0x000000a7aaaa7221 */ /* 0x000fe20000010000 */
[----:B------:R-:W-:Y:S01]  /*8bf0*/  F2FP.F16.F32.PACK_AB R154, R173, R172 ;  /* 0x000000acad9a723e */ /* 0x000fe200000000ff */
[----:B------:R-:W-:Y:S01]  /*8c00*/  FADD.FTZ R169, R169, R168 ;  /* 0x000000a8a9a97221 */ /* 0x000fe20000010000 */
[----:B0-----:R-:W-:Y:S01]  /*8c10*/  F2FP.F16.F32.PACK_AB R155, R175, R174 ;  /* 0x000000aeaf9b723e */ /* 0x001fe200000000ff */
        /* <DEDUP_REMOVED lines=61> */
.L_x_13812:
[----:B------:R-:W0:Y:S01]  /*8ff0*/  S2UR UR11, SR_CgaCtaId ;  /* 0x00000000000b79c3 */ /* 0x000e220000008800 */
[----:B------:R-:W-:Y:S01]  /*9000*/  R2UR UR5, R212 ;  /* 0x00000000d40572ca */ /* 0x000fe200000e0000 */
[----:B------:R-:W-:Y:S01]  /*9010*/  UIADD3 UR6, UR6, 0x32460, URZ ;  /* 0x0003246006067890 */ /* 0x000fe2000fffe03f */
[----:B------:R-:W-:Y:S01]  /*9020*/  IMAD.MOV.U32 R207, RZ, RZ, R156 ;  /* 0x000000ffffcf7224 */ /* 0x000fe200078e009c */
[----:B------:R-:W-:-:S10]  /*9030*/  MOV R21, R200 ;  /* 0x000000c800157202 */ /* 0x000fd40000000f00 */
[----:B------:R-:W-:Y:S02]  /*9040*/  UISETP.GT.AND UP0, UPT, UR7, UR5, UPT ;  /* 0x000000050700728c */ /* 0x000fe4000bf04270 */
[----:B------:R-:W-:-:S04]  /*9050*/  UIADD3 UR7, UR7, -0x1, URZ ;  /* 0xffffffff07077890 */ /* 0x000fc8000fffe03f */
[----:B------:R-:W-:Y:S01]  /*9060*/  PLOP3.LUT P1, PT, PT, PT, UP0, 0x80, 0x0 ;  /* 0x000000000000781c */ /* 0x000fe20003f2f008 */
[----:B0-----:R-:W-:-:S09]  /*9070*/  UPRMT UR6, UR11, 0x654, UR6 ;  /* 0x000006540b067896 */ /* 0x001fd20008000006 */
[----:B------:R-:W-:Y:S03]  /*9080*/  SYNCS.ARRIVE.TRANS64.RED.A1T0 RZ, [UR6], RZ ;  /* 0x000000ffffff79a7 */ /* 0x000fe60008100406 */
[----:B------:R-:W-:Y:S05]  /*9090*/  @P1 BRA `(.L_x_13813) ;  /* 0xffffffdc004c1947 */ /* 0x000fea000383ffff */
.L_x_13802:
[----:B------:R-:W0:Y:S01]  /*90a0*/  SHFL.BFLY PT, R3, R0, 0x2, 0x1f ;  /* 0x0c401f0000037f89 */ /* 0x000e2200000e0000 */
[----:B------:R-:W-:-:S03]  /*90b0*/  PLOP3.LUT P0, PT, PT, PT, PT, 0x8, 0x0 ;  /* 0x000000000000781c */ /* 0x000fc60003f0e170 */
[----:B------:R-:W1:Y:S01]  /*90c0*/  SHFL.BFLY PT, R5, R4, 0x2, 0x1f ;  /* 0x0c401f0004057f89 */ /* 0x000e6200000e0000 */
[----:B------:R-:W2:Y:S01]  /*90d0*/  S2R R152, SR_TID.X ;  /* 0x0000000000987919 */ /* 0x000ea20000002100 */
[----:B0-----:R-:W-:Y:S01]  /*90e0*/  FADD.FTZ R3, R3, R0 ;  /* 0x0000000003037221 */ /* 0x001fe20000010000 */
[----:B------:R-:W-:Y:S02]  /*90f0*/  IMAD.MOV.U32 R0, RZ, RZ, RZ ;  /* 0x000000ffff007224 */ /* 0x000fe400078e00ff */
[----:B-1----:R-:W-:Y:S02]  /*9100*/  FADD.FTZ R5, R5, R4 ;  /* 0x0000000405057221 */ /* 0x002fe40000010000 */
[----:B------:R-:W0:Y:S04]  /*9110*/  SHFL.BFLY PT, R2, R3, 0x1, 0x1f ;  /* 0x0c201f0003027f89 */ /* 0x000e2800000e0000 */
[----:B------:R-:W1:Y:S01]  /*9120*/  SHFL.BFLY PT, R6, R5, 0x1, 0x1f ;  /* 0x0c201f0005067f89 */ /* 0x000e6200000e0000 */
[----:B--2---:R-:W-:Y:S01]  /*9130*/  SHF.R.U32.HI R152, RZ, 0x7, R152 ;  /* 0x00000007ff987819 */ /* 0x004fe20000011698 */
[----:B0-----:R-:W-:-:S03]  /*9140*/  FADD.FTZ R7, R3, R2 ;  /* 0x0000000203077221 */ /* 0x001fc60000010000 */
[----:B------:R-:W-:Y:S01]  /*9150*/  IADD3 R3, -R152, 0xb, RZ ;  /* 0x0000000b98037810 */ /* 0x000fe20007ffe1ff */
[----:B------:R-:W-:Y:S02]  /*9160*/  IMAD.MOV.U32 R2, RZ, RZ, RZ ;  /* 0x000000ffff027224 */ /* 0x000fe400078e00ff */
[----:B-1----:R-:W-:Y:S02]  /*9170*/  FADD.FTZ R8, R5, R6 ;  /* 0x0000000605087221 */ /* 0x002fe40000010000 */
[----:B------:R0:W-:Y:S08]  /*9180*/  BAR.ARV R3, 0x100 ;  /* 0x000400030000751d */ /* 0x0001f00000002000 */
[----:B------:R-:W-:Y:S06]  /*9190*/  BAR.ARV 0x8, 0x180 ;  /* 0x0206000000007b1d */ /* 0x000fec0000002000 */
[----:B------:R-:W-:Y:S01]  /*91a0*/  FSETP.NE.FTZ.AND P1, PT, R7, RZ, PT ;  /* 0x000000ff0700720b */ /* 0x000fe20003f35000 */
[----:B------:R-:W-:Y:S01]  /*91b0*/  IMAD.U32 R5, RZ, RZ, UR10 ;  /* 0x0000000aff057e24 */ /* 0x000fe2000f8e00ff */
[----:B------:R-:W-:Y:S01]  /*91c0*/  FSETP.NE.FTZ.AND P2, PT, R8, RZ, PT ;  /* 0x000000ff0800720b */ /* 0x000fe20003f55000 */
[----:B0-----:R-:W-:-:S10]  /*91d0*/  IMAD.MOV.U32 R3, RZ, RZ, -0x800000 ;  /* 0xff800000ff037424 */ /* 0x001fd400078e00ff */
[----:B------:R-:W0:Y:S01]  /*91e0*/  @P1 MUFU.LG2 R4, R7 ;  /* 0x0000000700041308 */ /* 0x000e220000000c00 */
[----:B------:R-:W-:-:S07]  /*91f0*/  @P1 FMUL.FTZ R5, R5, 0.69314718246459960938 ;  /* 0x3f31721805051820 */ /* 0x000fce0000410000 */
[----:B------:R-:W1:Y:S08]  /*9200*/  @P2 MUFU.LG2 R6, R8 ;  /* 0x0000000800062308 */ /* 0x000e700000000c00 */
[----:B------:R1:W2:Y:S01]  /*9210*/  @P1 MUFU.RCP R2, R7 ;  /* 0x0000000700021308 */ /* 0x0002a20000001000 */
[----:B0-----:R-:W-:-:S04]  /*9220*/  @P1 FMUL.FTZ R4, R4, 0.69314718246459960938 ;  /* 0x3f31721804041820 */ /* 0x001fc80000410000 */
[----:B------:R-:W-:-:S03]  /*9230*/  @P1 FFMA.FTZ R3, R5, R200, R4 ;  /* 0x000000c805031223 */ /* 0x000fc60000010004 */
[----:B------:R0:W3:Y:S01]  /*9240*/  @P2 MUFU.RCP R0, R8 ;  /* 0x0000000800002308 */ /* 0x0000e20000001000 */
[----:B-1----:R-:W-:Y:S01]  /*9250*/  @P2 FMUL.FTZ R7, R6, 0.69314718246459960938 ;  /* 0x3f31721806072820 */ /* 0x002fe20000410000 */
[----:B0-----:R-:W-:Y:S02]  /*9260*/  IMAD.U32 R8, RZ, RZ, UR10 ;  /* 0x0000000aff087e24 */ /* 0x001fe4000f8e00ff */
[-C--:B--2---:R-:W-:Y:S01]  /*9270*/  FMUL.FTZ R24, R24, R2.reuse ;  /* 0x0000000218187220 */ /* 0x084fe20000410000 */
        /* <DEDUP_REMOVED lines=130> */
.L_x_13776:
[----:B------:R-:W-:Y:S05]  /*9aa0*/  @P0 BRA `(.L_x_13814) ;  /* 0x0000002000540947 */ /* 0x000fea0003800000 */
[----:B------:R-:W2:Y:S01]  /*9ab0*/  LDL R0, [R1+0x4] ;  /* 0x0000040001007983 */ /* 0x000ea20000100800 */
[----:B------:R-:W0:Y:S01]  /*9ac0*/  LDC R8, c[0x0][0xce8] ;  /* 0x00033a00ff087b82 */ /* 0x000e220000000800 */
[----:B------:R-:W-:Y:S01]  /*9ad0*/  ULDC.64 UR8, c[0x0][0xcd0] ;  /* 0x0003340000087ab9 */ /* 0x000fe20000000a00 */
[----:B------:R-:W-:Y:S06]  /*9ae0*/  BSSY B0, `(.L_x_13815) ;  /* 0x000014d000007945 */ /* 0x000fec0003800000 */
[----:B------:R-:W1:Y:S08]  /*9af0*/  S2UR UR12, SR_CTAID.Z ;  /* 0x00000000000c79c3 */ /* 0x000e700000002700 */
[----:B------:R-:W3:Y:S08]  /*9b00*/  LDC.64 R18, c[0x0][0xcd8] ;  /* 0x00033600ff127b82 */ /* 0x000ef00000000a00 */
[----:B------:R-:W-:Y:S01]  /*9b10*/  BAR.SYNC.DEFER_BLOCKING 0x1, 0x100 ;  /* 0x0044000000007b1d */ /* 0x000fe20000010000 */
[----:B0-----:R-:W-:-:S07]  /*9b20*/  ISETP.NE.AND P0, PT, R8, 0x1, PT ;  /* 0x000000010800780c */ /* 0x001fce0003f05270 */
[----:B------:R-:W0:Y:S01]  /*9b30*/  S2UR UR11, SR_CTAID.Y ;  /* 0x00000000000b79c3 */ /* 0x000e220000002600 */
[----:B-1----:R-:W-:-:S07]  /*9b40*/  USHF.R.S32.HI UR10, URZ, 0x1f, UR12 ;  /* 0x0000001f3f0a7899 */ /* 0x002fce000801140c */
[----:B------:R-:W0:Y:S08]  /*9b50*/  LDC R23, c[0x0][0xd50] ;  /* 0x00035400ff177b82 */ /* 0x000e300000000800 */
[----:B------:R-:W1:Y:S08]  /*9b60*/  @P0 LDC R14, c[0x0][0xcec] ;  /* 0x00033b00ff0e0b82 */ /* 0x000e700000000800 */
[----:B------:R-:W4:Y:S08]  /*9b70*/  LDC.64 R20, c[0x0][0xc40] ;  /* 0x00031000ff147b82 */ /* 0x000f300000000a00 */
[----:B------:R-:W5:Y:S08]  /*9b80*/  @P0 LDC R17, c[0x0][0xcf0] ;  /* 0x00033c00ff110b82 */ /* 0x000f700000000800 */
[----:B------:R-:W5:Y:S08]  /*9b90*/  @P0 LDC R22, c[0x0][0xcec] ;  /* 0x00033b00ff160b82 */ /* 0x000f700000000800 */
[----:B------:R-:W5:Y:S01]  /*9ba0*/  @P0 LDC R153, c[0x0][0xcf0] ;  /* 0x00033c00ff990b82 */ /* 0x000f620000000800 */
        /* <DEDUP_REMOVED lines=11> */
[CC--:B------:R-:W-:Y:S02]  /*9c60*/  LEA.HI R6, R4.reuse, R5.reuse, RZ, 0x7 ;  /* 0x0000000504067211 */ /* 0x0c0fe400078f38ff */
[----:B------:R-:W-:Y:S02]  /*9c70*/  LEA.HI R13, R4, R5, RZ, 0x2 ;  /* 0x00000005040d7211 */ /* 0x000fe400078f10ff */
[----:B------:R-:W-:Y:S02]  /*9c80*/  LOP3.LUT R0, R6, 0xffffff80, RZ, 0xc0, !PT ;  /* 0xffffff8006007812 */ /* 0x000fe400078ec0ff */
[----:B------:R-:W-:-:S03]  /*9c90*/  SHF.R.S32.HI R7, RZ, 0x7, R6 ;  /* 0x00000007ff077819 */ /* 0x000fc60000011406 */
[----:B------:R-:W-:Y:S01]  /*9ca0*/  IMAD.IADD R0, R5, 0x1, -R0 ;  /* 0x0000000105007824 */ /* 0x000fe200078e0a00 */
[----:B------:R-:W-:Y:S02]  /*9cb0*/  LEA.HI R4, R6, R7, RZ, 0x1 ;  /* 0x0000000706047211 */ /* 0x000fe400078f08ff */
[----:B------:R-:W-:Y:S02]  /*9cc0*/  LOP3.LUT R6, R13, 0xfffffffc, RZ, 0xc0, !PT ;  /* 0xfffffffc0d067812 */ /* 0x000fe400078ec0ff */
[----:B------:R-:W-:Y:S02]  /*9cd0*/  SHF.R.S32.HI R11, RZ, 0x1f, R0 ;  /* 0x0000001fff0b7819 */ /* 0x000fe40000011400 */
[----:B------:R-:W-:Y:S01]  /*9ce0*/  LOP3.LUT R4, R4, 0x3fffffe, RZ, 0xc0, !PT ;  /* 0x03fffffe04047812 */ /* 0x000fe200078ec0ff */
[----:B------:R-:W-:Y:S01]  /*9cf0*/  IMAD.IADD R5, R5, 0x1, -R6 ;  /* 0x0000000105057824 */ /* 0x000fe200078e0a06 */
[CC--:B------:R-:W-:Y:S02]  /*9d00*/  LEA.HI R10, R11.reuse, R0.reuse, RZ, 0x2 ;  /* 0x000000000b0a7211 */ /* 0x0c0fe400078f10ff */
[----:B------:R-:W-:Y:S01]  /*9d10*/  LEA.HI R11, R11, R0, RZ, 0x5 ;  /* 0x000000000b0b7211 */ /* 0x000fe200078f28ff */
[----:B------:R-:W-:Y:S01]  /*9d20*/  IMAD.IADD R6, R7, 0x1, -R4 ;  /* 0x0000000107067824 */ /* 0x000fe200078e0a04 */
[----:B------:R-:W-:-:S02]  /*9d30*/  SHF.R.S32.HI R9, RZ, 0x2, R10 ;  /* 0x00000002ff097819 */ /* 0x000fc4000001140a */
[----:B------:R-:W-:Y:S02]  /*9d40*/  SHF.R.S32.HI R12, RZ, 0x1f, R10 ;  /* 0x0000001fff0c7819 */ /* 0x000fe4000001140a */
[----:B------:R-:W-:Y:S02]  /*9d50*/  LEA.HI R7, R5, R5, RZ, 0x1 ;  /* 0x0000000505077211 */ /* 0x000fe400078f08ff */
[----:B------:R-:W-:-:S04]  /*9d60*/  LEA.HI R12, R12, R9, RZ, 0x3 ;  /* 0x000000090c0c7211 */ /* 0x000fc800078f18ff */
[----:B------:R-:W-:-:S05]  /*9d70*/  LOP3.LUT R12, R12, 0xfffffff8, RZ, 0xc0, !PT ;  /* 0xfffffff80c0c7812 */ /* 0x000fca00078ec0ff */
[----:B------:R-:W-:Y:S01]  /*9d80*/  IMAD.IADD R4, R9, 0x1, -R12 ;  /* 0x0000000109047824 */ /* 0x000fe200078e0a0c */
[----:B------:R-:W-:Y:S01]  /*9d90*/  LOP3.LUT R12, R7, 0x1ffffffe, RZ, 0xc0, !PT ;  /* 0x1ffffffe070c7812 */ /* 0x000fe200078ec0ff */
[----:B------:R-:W2:Y:S01]  /*9da0*/  S2R R9, SR_CTAID.X ;  /* 0x0000000000097919 */ /* 0x000ea20000002500 */
[----:B------:R-:W-:Y:S02]  /*9db0*/  SHF.R.S32.HI R7, RZ, 0x5, R11 ;  /* 0x00000005ff077819 */ /* 0x000fe4000001140b */
[----:B------:R-:W-:Y:S01]  /*9dc0*/  IADD3 R11, R5, -R12, RZ ;  /* 0x8000000c050b7210 */ /* 0x000fe20007ffe0ff */
[----:B------:R-:W-:Y:S02]  /*9dd0*/  IMAD.U32 R5, RZ, RZ, UR5 ;  /* 0x00000005ff057e24 */ /* 0x000fe4000f8e00ff */
[----:B------:R-:W-:Y:S02]  /*9de0*/  IMAD R7, R7, 0x10, R4 ;  /* 0x0000001007077824 */ /* 0x000fe400078e0204 */
[----:B------:R-:W-:Y:S01]  /*9df0*/  IMAD.U32 R4, RZ, RZ, UR4 ;  /* 0x00000004ff047e24 */ /* 0x000fe2000f8e00ff */
[----:B------:R-:W-:Y:S01]  /*9e00*/  UIMAD.WIDE.U32 UR4, UR13, UR8, URZ ;  /* 0x000000080d0472a5 */ /* 0x000fe2000f8e003f */
[----:B------:R-:W-:-:S02]  /*9e10*/  IMAD R16, R6, 0x40, R7 ;  /* 0x0000004006107824 */ /* 0x000fc400078e0207 */
[----:B------:R-:W-:Y:S01]  /*9e20*/  IMAD.U32 R5, RZ, RZ, UR6 ;  /* 0x00000006ff057e24 */ /* 0x000fe2000f8e00ff */
[----:B------:R-:W-:Y:S01]  /*9e30*/  UIMAD UR6, UR13, UR9, UR7 ;  /* 0x000000090d0672a4 */ /* 0x000fe2000f8e0207 */
[C---:B---3--:R-:W-:Y:S01]  /*9e40*/  IMAD R12, R18.reuse, UR10, RZ ;  /* 0x0000000a120c7c24 */ /* 0x048fe2000f8e02ff */
[----:B------:R-:W-:Y:S01]  /*9e50*/  LEA R6, R11, R16, 0x3 ;  /* 0x000000100b067211 */ /* 0x000fe200078e18ff */
[----:B------:R-:W-:Y:S01]  /*9e60*/  IMAD.WIDE.U32 R4, R18, UR12, R4 ;  /* 0x0000000c12047c25 */ /* 0x000fe2000f8e0004 */
[----:B------:R-:W-:Y:S01]  /*9e70*/  UIADD3 UR6, UR5, UR6, URZ ;  /* 0x0000000605067290 */ /* 0x000fe2000fffe03f */
[----:B------:R-:W-:Y:S02]  /*9e80*/  ULDC.64 UR8, c[0x0][0xc28] ;  /* 0x00030a0000087ab9 */ /* 0x000fe40000000a00 */
[----:B------:R-:W-:Y:S02]  /*9e90*/  IMAD R18, RZ, RZ, -UR13 ;  /* 0x8000000dff127e24 */ /* 0x000fe4000f8e02ff */
[----:B------:R-:W-:-:S02]  /*9ea0*/  IMAD R15, R19, UR12, R12 ;  /* 0x0000000c130f7c24 */ /* 0x000fc4000f8e020c */
[----:B------:R-:W-:Y:S02]  /*9eb0*/  IMAD.U32 R7, RZ, RZ, UR5 ;  /* 0x00000005ff077e24 */ /* 0x000fe4000f8e00ff */
[----:B0-----:R-:W-:Y:S02]  /*9ec0*/  IMAD R23, R23, R18, UR11 ;  /* 0x0000000b17177e24 */ /* 0x001fe4000f8e0212 */
[----:B------:R-:W-:Y:S01]  /*9ed0*/  IMAD.U32 R7, RZ, RZ, UR6 ;  /* 0x00000006ff077e24 */ /* 0x000fe2000f8e00ff */
[----:B------:R-:W-:Y:S01]  /*9ee0*/  ULDC.64 UR6, c[0x0][0xc48] ;  /* 0x0003120000067ab9 */ /* 0x000fe20000000a00 */
[----:B------:R-:W-:Y:S02]  /*9ef0*/  IMAD.IADD R5, R5, 0x1, R15 ;  /* 0x0000000105057824 */ /* 0x000fe400078e020f */
[----:B--2---:R-:W-:Y:S02]  /*9f00*/  IMAD R11, R9, 0x80, R6 ;  /* 0x00000080090b7824 */ /* 0x004fe400078e0206 */
[----:B------:R-:W-:Y:S01]  /*9f10*/  IMAD.U32 R6, RZ, RZ, UR4 ;  /* 0x00000004ff067e24 */ /* 0x000fe2000f8e00ff */
[----:B------:R-:W-:Y:S01]  /*9f20*/  ULDC.64 UR4, c[0x0][0xce0] ;  /* 0x0003380000047ab9 */ /* 0x000fe20000000a00 */
[----:B-1----:R-:W-:Y:S01]  /*9f30*/  @P0 IMAD.HI.U32 R12, R11, R14, RZ ;  /* 0x0000000e0b0c0227 */ /* 0x002fe200078e00ff */
[----:B------:R-:W-:-:S03]  /*9f40*/  MOV R13, R11 ;  /* 0x0000000b000d7202 */ /* 0x000fc60000000f00 */
[C---:B----4-:R-:W-:Y:S01]  /*9f50*/  IMAD R14, R20.reuse, UR10, RZ ;  /* 0x0000000a140e7c24 */ /* 0x050fe2000f8e02ff */
[----:B-----5:R-:W-:Y:S01]  /*9f60*/  @P0 SHF.R.U32.HI R13, RZ, R17, R12 ;  /* 0x00000011ff0d0219 */ /* 0x020fe2000001160c */
[----:B------:R-:W-:-:S04]  /*9f70*/  IMAD.WIDE.U32 R6, R20, UR12, R6 ;  /* 0x0000000c14067c25 */ /* 0x000fc8000f8e0006 */
[----:B------:R-:W-:Y:S01]  /*9f80*/  IMAD R17, R21, UR12, R14 ;  /* 0x0000000c15117c24 */ /* 0x000fe2000f8e020e */
[----:B------:R-:W-:Y:S01]  /*9f90*/  SHF.R.S32.HI R14, RZ, 0x1f, R23 ;  /* 0x0000001fff0e7819 */ /* 0x000fe20000011417 */
[----:B------:R-:W-:-:S04]  /*9fa0*/  @P0 IMAD.HI.U32 R22, R11, R22, RZ ;  /* 0x000000160b160227 */ /* 0x000fc800078e00ff */
[----:B------:R-:W-:Y:S02]  /*9fb0*/  IMAD.IADD R7, R7, 0x1, R17 ;  /* 0x0000000107077824 */ /* 0x000fe400078e0211 */
[----:B------:R-:W-:Y:S01]  /*9fc0*/  IMAD.MOV.U32 R15, RZ, RZ, R11 ;  /* 0x000000ffff0f7224 */ /* 0x000fe200078e000b */
        /* <DEDUP_REMOVED lines=14> */
[----:B------:R-:W-:Y:S01]  /*a0b0*/  IMAD.MOV R18, RZ, RZ, -R15 ;  /* 0x000000ffff127224 */ /* 0x000fe200078e0a0f */
[----:B------:R-:W-:Y:S01]  /*a0c0*/  IADD3 R7, R7, R19, RZ ;  /* 0x0000001307077210 */ /* 0x000fe20007ffe0ff */
[----:B------:R-:W-:-:S02]  /*a0d0*/  IMAD R12, R12, UR4, RZ ;  /* 0x000000040c0c7c24 */ /* 0x000fc4000f8e02ff */
[C-C-:B------:R-:W-:Y:S02]  /*a0e0*/  IMAD R13, R8.reuse, R13, R11.reuse ;  /* 0x0000000d080d7224 */ /* 0x140fe400078e020b */
[----:B------:R-:W-:Y:S02]  /*a0f0*/  IMAD R11, R8, R18, R11 ;  /* 0x00000012080b7224 */ /* 0x000fe400078e020b */
[C---:B------:R-:W-:Y:S01]  /*a100*/  IMAD R17, R15.reuse, UR5, R12 ;  /* 0x000000050f117c24 */ /* 0x040fe2000f8e020c */
[----:B------:R-:W-:Y:S01]  /*a110*/  SHF.R.S32.HI R12, RZ, 0x1f, R13 ;  /* 0x0000001fff0c7819 */ /* 0x000fe2000001140d */
[----:B------:R-:W-:Y:S01]  /*a120*/  IMAD.WIDE.U32 R6, R15, UR4, R6 ;  /* 0x000000040f067c25 */ /* 0x000fe2000f8e0006 */
[----:B------:R-:W-:Y:S01]  /*a130*/  SHF.R.S32.HI R14, RZ, 0x1f, R11 ;  /* 0x0000001fff0e7819 */ /* 0x000fe2000001140b */
[----:B------:R-:W0:Y:S01]  /*a140*/  S2UR UR5, SR_CgaCtaId ;  /* 0x00000000000579c3 */ /* 0x000e220000008800 */
[----:B------:R-:W-:Y:S01]  /*a150*/  UMOV UR4, 0x400 ;  /* 0x0000040000047882 */ /* 0x000fe20000000000 */
[----:B------:R-:W-:-:S02]  /*a160*/  IMAD R12, R12, UR6, RZ ;  /* 0x000000060c0c7c24 */ /* 0x000fc4000f8e02ff */
        /* <DEDUP_REMOVED lines=33> */
[----:B------:R-:W-:-:S05]  /*a380*/  IADD3 R0, R0, -R17, RZ ;  /* 0x8000001100007210 */ /* 0x000fca0007ffe0ff */
        /* <DEDUP_REMOVED lines=21> */
[----:B------:R-:W-:-:S02]  /*a4e0*/  IADD3 R23, R0, 0x58, RZ ;  /* 0x0000005800177810 */ /* 0x000fc40007ffe0ff */
[----:B------:R-:W-:Y:S02]  /*a4f0*/  @!P3 LEA.HI R2, R2, R2, RZ, 0x1 ;  /* 0x000000020202b211 */ /* 0x000fe400078f08ff */
[----:B------:R-:W-:Y:S02]  /*a500*/  @!P4 LEA.HI R3, R3, R3, RZ, 0x1 ;  /* 0x000000030303c211 */ /* 0x000fe400078f08ff */
        /* <DEDUP_REMOVED lines=38> */
[----:B------:R-:W-:Y:S01]  /*a770*/  ISETP.GE.AND P1, PT, R23, UR4, PT ;  /* 0x0000000417007c0c */ /* 0x000fe2000bf26270 */
[--C-:B0-----:R-:W-:Y:S01]  /*a780*/  @!P2 IMAD.WIDE R2, R13, 0x4, R4.reuse ;  /* 0x000000040d02a825 */ /* 0x101fe200078e0204 */
[----:B------:R-:W-:Y:S02]  /*a790*/  ISETP.GE.AND P0, PT, R24, UR4, PT ;  /* 0x0000000418007c0c */ /* 0x000fe4000bf06270 */
[----:B------:R-:W-:Y:S01]  /*a7a0*/  IADD3 R22, R0, 0x88, RZ ;  /* 0x0000008800167810 */ /* 0x000fe20007ffe0ff */
        /* <DEDUP_REMOVED lines=8> */
[----:B------:R-:W-:Y:S02]  /*a830*/  @!P1 LEA.HI R23, R23, R23, RZ, 0x1 ;  /* 0x0000001717179211 */ /* 0x000fe400078f08ff */
        /* <DEDUP_REMOVED lines=77> */
[----:B------:R1:W-:Y:S01]  /*ad10*/  @!P4 ST.E.64 desc[UR36][R10.64], R112 ;  /* 0x000000700a00c985 */ /* 0x0003e2000c101b24 */
[C---:B--2---:R-:W-:Y:S02]  /*ad20*/  IADD3 R12, R0.reuse, 0xe8, RZ ;  /* 0x000000e8000c7810 */ /* 0x044fe40007ffe0ff */
[----:B------:R-:W-:Y:S01]  /*ad30*/  VIADD R19, R0, 0xd0 ;  /* 0x000000d000137836 */ /* 0x000fe20000000000 */
[----:B------:R2:W-:Y:S01]  /*ad40*/  @!P5 ST.E.64 desc[UR36][R14.64], R116 ;  /* 0x000000740e00d985 */ /* 0x0005e2000c101b24 */
[----:B------:R-:W-:Y:S01]  /*ad50*/  @!P6 IMAD.WIDE R16, R17, 0x4, R4 ;  /* 0x000000041110e825 */ /* 0x000fe200078e0204 */
[----:B------:R-:W-:-:S02]  /*ad60*/  ISETP.GE.AND P4, PT, R12, UR4, PT ;  /* 0x000000040c007c0c */ /* 0x000fc4000bf86270 */
[----:B------:R-:W-:Y:S01]  /*ad70*/  ISETP.GE.AND P1, PT, R19, UR4, PT ;  /* 0x0000000413007c0c */ /* 0x000fe2000bf26270 */
[C---:B------:R-:W-:Y:S01]  /*ad80*/  VIADD R21, R0.reuse, 0xe0 ;  /* 0x000000e000157836 */ /* 0x040fe20000000000 */
[----:B------:R3:W-:Y:S01]  /*ad90*/  @!P6 ST.E.64 desc[UR36][R16.64], R120 ;  /* 0x000000781000e985 */ /* 0x0007e2000c101b24 */
[----:B0-----:R-:W-:Y:S01]  /*ada0*/  VIADD R3, R0, 0xf8 ;  /* 0x000000f800037836 */ /* 0x001fe20000000000 */
[----:B------:R-:W-:Y:S01]  /*adb0*/  @!P0 LEA.HI R18, R18, R18, RZ, 0x1 ;  /* 0x0000001212128211 */ /* 0x000fe200078f08ff */
[----:B------:R-:W-:Y:S01]  /*adc0*/  VIADD R13, R0, 0xf0 ;  /* 0x000000f0000d7836 */ /* 0x000fe20000000000 */
[----:B------:R-:W-:Y:S02]  /*add0*/  ISETP.GE.AND P3, PT, R21, UR4, PT ;  /* 0x0000000415007c0c */ /* 0x000fe4000bf66270 */
[----:B------:R-:W-:Y:S02]  /*ade0*/  ISETP.GE.AND P6, PT, R3, UR4, PT ;  /* 0x0000000403007c0c */ /* 0x000fe4000bfc6270 */
[----:B------:R-:W-:-:S02]  /*adf0*/  ISETP.GE.AND P5, PT, R13, UR4, PT ;  /* 0x000000040d007c0c */ /* 0x000fc4000bfa6270 */
[----:B------:R-:W-:Y:S02]  /*ae00*/  @!P2 LEA.HI R20, R20, R20, RZ, 0x1 ;  /* 0x000000141414a211 */ /* 0x000fe400078f08ff */
[----:B------:R-:W-:Y:S02]  /*ae10*/  @!P1 LEA.HI R19, R19, R19, RZ, 0x1 ;  /* 0x0000001313139211 */ /* 0x000fe400078f08ff */
[----:B------:R-:W-:Y:S02]  /*ae20*/  @!P4 LEA.HI R12, R12, R12, RZ, 0x1 ;  /* 0x0000000c0c0cc211 */ /* 0x000fe400078f08ff */
[----:B-1----:R-:W-:Y:S02]  /*ae30*/  @!P1 LOP3.LUT R11, R19, 0xfffffffe, RZ, 0xc0, !PT ;  /* 0xfffffffe130b9812 */ /* 0x002fe400078ec0ff */
[----:B------:R-:W-:Y:S02]  /*ae40*/  @!P3 LEA.HI R21, R21, R21, RZ, 0x1 ;  /* 0x000000151515b211 */ /* 0x000fe400078f08ff */
[----:B------:R-:W-:-:S02]  /*ae50*/  @!P6 LEA.HI R10, R3, R3, RZ, 0x1 ;  /* 0x00000003030ae211 */ /* 0x000fc400078f08ff */
[----:B------:R-:W-:Y:S02]  /*ae60*/  @!P5 LEA.HI R2, R13, R13, RZ, 0x1 ;  /* 0x0000000d0d02d211 */ /* 0x000fe400078f08ff */
[----:B------:R-:W-:Y:S02]  /*ae70*/  @!P0 LOP3.LUT R3, R18, 0xfffffffe, RZ, 0xc0, !PT ;  /* 0xfffffffe12038812 */ /* 0x000fe400078ec0ff */
[----:B------:R-:W-:Y:S02]  /*ae80*/  @!P2 LOP3.LUT R13, R20, 0xfffffffe, RZ, 0xc0, !PT ;  /* 0xfffffffe140da812 */ /* 0x000fe400078ec0ff */
[----:B--2---:R-:W-:Y:S02]  /*ae90*/  @!P3 LOP3.LUT R15, R21, 0xfffffffe, RZ, 0xc0, !PT ;  /* 0xfffffffe150fb812 */ /* 0x004fe400078ec0ff */
[----:B---3--:R-:W-:Y:S01]  /*aea0*/  @!P4 LOP3.LUT R17, R12, 0xfffffffe, RZ, 0xc0, !PT ;  /* 0xfffffffe0c11c812 */ /* 0x008fe200078ec0ff */
        /* <DEDUP_REMOVED lines=16> */
.L_x_13816:
[----:B------:R-:W-:Y:S05]  /*afb0*/  BSYNC B0 ;  /* 0x0000000000007941 */ /* 0x000fea0003800000 */
.L_x_13815:
[----:B------:R-:W-:Y:S01]  /*afc0*/  ISETP.GE.AND P0, PT, R9, R8, PT ;  /* 0x000000080900720c */ /* 0x000fe20003f06270 */
[----:B0--3--:R2:W3:Y:S04]  /*afd0*/  SHFL.IDX PT, R3, R7, 0x1, 0x1c1f ;  /* 0x003c1f0007037f89 */ /* 0x0094e800000e0000 */
[----:B------:R2:W0:Y:S08]  /*afe0*/  SHFL.IDX PT, R2, R6, 0x1, 0x1c1f ;  /* 0x003c1f0006027f89 */ /* 0x00043000000e0000 */
[----:B--2---:R-:W-:Y:S05]  /*aff0*/  @P0 BRA `(.L_x_13774) ;  /* 0x0000005400680947 */ /* 0x004fea0003800000 */
        /* <DEDUP_REMOVED lines=18> */
[----:B------:R-:W-:Y:S02]  /*b120*/  @!P1 LEA.HI R4, R4, R4, RZ, 0x1 ;  /* 0x0000000404049211 */ /* 0x000fe400078f08ff */
[----:B------:R-:W-:Y:S02]  /*b130*/  @!P2 LEA.HI R5, R5, R5, RZ, 0x1 ;  /* 0x000000050505a211 */ /* 0x000fe400078f08ff */
[----:B------:R-:W-:Y:S02]  /*b140*/  @!P1 LOP3.LUT R7, R4, 0xfffffffe, RZ, 0xc0, !PT ;  /* 0xfffffffe04079812 */ /* 0x000fe400078ec0ff */
[----:B------:R-:W-:Y:S01]  /*b150*/  @!P2 LOP3.LUT R9, R5, 0xfffffffe, RZ, 0xc0, !PT ;  /* 0xfffffffe0509a812 */ /* 0x000fe200078ec0ff */
[--C-:B0--3--:R-:W-:Y:S01]  /*b160*/  @!P0 IMAD.WIDE R4, R0, 0x4, R2.reuse ;  /* 0x0000000400048825 */ /* 0x109fe200078e0202 */
        /* <DEDUP_REMOVED lines=131> */
[C---:B------:R-:W-:Y:S01]  /*b9a0*/  VIADD R17, R0.reuse, 0xe8 ;  /* 0x000000e800117836 */ /* 0x040fe20000000000 */
[----:B------:R-:W-:Y:S01]  /*b9b0*/  @!P6 LEA.HI R19, R19, R19, RZ, 0x1 ;  /* 0x000000131313e211 */ /* 0x000fe200078f08ff */
[----:B------:R-:W-:Y:S01]  /*b9c0*/  VIADD R0, R0, 0xf8 ;  /* 0x000000f800007836 */ /* 0x000fe20000000000 */
[----:B------:R-:W-:Y:S02]  /*b9d0*/  ISETP.GE.AND P1, PT, R15, UR4, PT ;  /* 0x000000040f007c0c */ /* 0x000fe4000bf26270 */
        /* <DEDUP_REMOVED lines=13> */
[----:B------:R-:W-:-:S02]  /*bab0*/  @!P1 LOP3.LUT R15, R15, 0xfffffffe, RZ, 0xc0, !PT ;  /* 0xfffffffe0f0f9812 */ /* 0x000fc400078ec0ff */
        /* <DEDUP_REMOVED lines=20> */
.L_x_13814:
        /* <DEDUP_REMOVED lines=31> */
[----:B------:R-:W-:Y:S01]  /*bdf0*/  IADD3 R7, -R5, RZ, RZ ;  /* 0x000000ff05077210 */ /* 0x000fe20007ffe1ff */
        /* <DEDUP_REMOVED lines=8> */
[----:B------:R-:W-:Y:S02]  /*be80*/  IMAD.U32 R3, RZ, RZ, UR6 ;  /* 0x00000006ff037e24 */ /* 0x000fe4000f8e00ff */
[----:B------:R-:W-:Y:S01]  /*be90*/  IMAD R11, R11, UR7, R12 ;  /* 0x000000070b0b7c24 */ /* 0x000fe2000f8e020c */
[----:B------:R-:W-:Y:S01]  /*bea0*/  SHF.R.S32.HI R0, RZ, 0x1f, R7 ;  /* 0x0000001fff007819 */ /* 0x000fe20000011407 */
[----:B------:R-:W-:-:S04]  /*beb0*/  IMAD.WIDE.U32 R2, R10, UR7, R2 ;  /* 0x000000070a027c25 */ /* 0x000fc8000f8e0002 */
[----:B------:R-:W-:Y:S02]  /*bec0*/  IMAD.IADD R3, R11, 0x1, R3 ;  /* 0x000000010b037824 */ /* 0x000fe400078e0203 */
[----:B------:R-:W-:Y:S02]  /*bed0*/  IMAD R4, R4, UR4, RZ ;  /* 0x0000000404047c24 */ /* 0x000fe4000f8e02ff */
[----:B------:R-:W-:-:S04]  /*bee0*/  IMAD.WIDE.U32 R2, R9, UR4, R2 ;  /* 0x0000000409027c25 */ /* 0x000fc8000f8e0002 */
        /* <DEDUP_REMOVED lines=15> */
.L_x_13772:
        /* <DEDUP_REMOVED lines=18> */
.L_x_13817:
[----:B------:R-:W-:Y:S01]  /*c100*/  ULDC UR43, c[0x0][0xd50] ;  /* 0x00035400002b7ab9 */ /* 0x000fe20000000800 */
[----:B------:R-:W-:Y:S01]  /*c110*/  UMOV UR39, UR6 ;  /* 0x0000000600277c82 */ /* 0x000fe20008000000 */
[----:B------:R-:W-:-:S11]  /*c120*/  UISETP.NE.AND UP0, UPT, UR43, 0x1, UPT ;  /* 0x000000012b00788c */ /* 0x000fd6000bf05270 */
[----:B------:R-:W-:Y:S01]  /*c130*/  @UP0 ULDC UR4, c[0x0][0xd54] ;  /* 0x0003550000040ab9 */ /* 0x000fe20000000800 */
[----:B------:R-:W-:Y:S01]  /*c140*/  @UP0 ULDC UR7, c[0x0][0xd58] ;  /* 0x0003560000070ab9 */ /* 0x000fe20000000800 */
[----:B------:R-:W-:-:S04]  /*c150*/  UIMAD.WIDE.U32 UR4, UR6, UR4, URZ ;  /* 0x00000004060472a5 */ /* 0x000fc8000f8e003f */
[----:B------:R-:W-:-:S12]  /*c160*/  @UP0 USHF.R.U32.HI UR39, URZ, UR7, UR5 ;  /* 0x000000073f270299 */ /* 0x000fd80008011605 */
.L_x_13818:
[----:B------:R-:W-:Y:S01]  /*c170*/  ISETP.LE.AND P0, PT, RZ, UR45, PT ;  /* 0x0000002dff007c0c */ /* 0x000fe2000bf03270 */
[----:B------:R-:W-:Y:S01]  /*c180*/  UIADD3 UR4, -UR39, URZ, URZ ;  /* 0x0000003f27047290 */ /* 0x000fe2000fffe13f */
[----:B------:R-:W-:Y:S01]  /*c190*/  IMAD.MOV.U32 R26, RZ, RZ, 0x1 ;  /* 0x00000001ff1a7424 */ /* 0x000fe200078e00ff */
[----:B------:R-:W-:Y:S01]  /*c1a0*/  MOV R6, 0x1 ;  /* 0x0000000100067802 */ /* 0x000fe20000000f00 */
[----:B------:R-:W-:Y:S01]  /*c1b0*/  IMAD.MOV.U32 R0, RZ, RZ, RZ ;  /* 0x000000ffff007224 */ /* 0x000fe200078e00ff */
[----:B------:R-:W-:-:S08]  /*c1c0*/  UIMAD UR43, UR43, UR4, UR6 ;  /* 0x000000042b2b72a4 */ /* 0x000fd0000f8e0206 */
        /* <DEDUP_REMOVED lines=31> */
[----:B------:R-:W-:Y:S02]  /*c3c0*/  UIMAD.WIDE UR4, UR4, 0x2aaaaaab, URZ ;  /* 0x2aaaaaab040478a5 */ /* 0x000fe4000f8e023f */
[----:B------:R-:W-:Y:S02]  /*c3d0*/  UIADD3 UR6, UR7, UR6, URZ ;  /* 0x0000000607067290 */ /* 0x000fe4000fffe03f */
[----:B------:R-:W-:Y:S02]  /*c3e0*/  USHF.R.U32.HI UR41, URZ, 0x1f, UR5 ;  /* 0x0000001f3f297899 */ /* 0x000fe40008011605 */
[----:B------:R-:W-:Y:S02]  /*c3f0*/  UIMAD.WIDE UR6, UR6, 0x2aaaaaab, URZ ;  /* 0x2aaaaaab060678a5 */ /* 0x000fe4000f8e023f */
[----:B------:R-:W-:-:S02]  /*c400*/  ULEA.HI.SX32 UR41, UR5, UR41, 0x1c ;  /* 0x0000002905297291 */ /* 0x000fc4000f8fe23f */
[----:B------:R-:W-:Y:S02]  /*c410*/  USHF.R.U32.HI UR42, URZ, 0x1f, UR7 ;  /* 0x0000001f3f2a7899 */ /* 0x000fe40008011607 */
[----:B------:R-:W-:Y:S02]  /*c420*/  ULOP3.LUT UR43, UR43, 0xffff, URZ, 0xc0, !UPT ;  /* 0x0000ffff2b2b7892 */ /* 0x000fe4000f8ec03f */
[----:B------:R-:W-:Y:S01]  /*c430*/  ULEA.HI.SX32 UR42, UR7, UR42, 0x1c ;  /* 0x0000002a072a7291 */ /* 0x000fe2000f8fe23f */
        /* <DEDUP_REMOVED lines=38> */
.L_x_13820:
[----:B------:R-:W-:Y:S02]  /*c6a0*/  UIMAD UR48, UR43, UR38, URZ ;  /* 0x000000262b3072a4 */ /* 0x000fe4000f8e023f */
[----:B------:R-:W-:Y:S01]  /*c6b0*/  MOV R0, UR38 ;  /* 0x0000002600007c02 */ /* 0x000fe20008000f00 */
[----:B------:R-:W-:-:S03]  /*c6c0*/  IMAD.MOV.U32 R6, RZ, RZ, 0x1 ;  /* 0x00000001ff067424 */ /* 0x000fc600078e00ff */
        /* <DEDUP_REMOVED lines=21> */
[----:B------:R-:W-:Y:S01]  /*c820*/  MOV R13, RZ ;  /* 0x000000ff000d7202 */ /* 0x000fe20000000f00 */
[----:B------:R-:W-:-:S02]  /*c830*/  IMAD.U32 R10, RZ, RZ, UR4 ;  /* 0x00000004ff0a7e24 */ /* 0x000fc4000f8e00ff */
[----:B------:R-:W-:Y:S02]  /*c840*/  IMAD.U32 R11, RZ, RZ, UR5 ;  /* 0x00000005ff0b7e24 */ /* 0x000fe4000f8e00ff */
[----:B------:R-:W-:Y:S02]  /*c850*/  IMAD.MOV.U32 R8, RZ, RZ, 0x70 ;  /* 0x00000070ff087424 */ /* 0x000fe400078e00ff */
[----:B------:R-:W-:-:S07]  /*c860*/  IMAD.MOV.U32 R12, RZ, RZ, 0x1 ;  /* 0x00000001ff0c7424 */ /* 0x000fce00078e00ff */
[----:B------:R-:W-:-:S07]  /*c870*/  LEPC R20, `(.L_x_13821) ;  /* 0x000000001014794e */ /* 0x000fce0000000000 */
[----:B0----5:R-:W-:Y:S05]  /*c880*/  CALL.ABS.NOINC R2 ;  /* 0x0000000002007343 */ /* 0x021fea0003c00000 */
.L_x_13821:
        /* <DEDUP_REMOVED lines=20> */
.L_x_13823:
        /* <DEDUP_REMOVED lines=8> */
[----:B------:R-:W-:Y:S01]  /*ca50*/  MOV R13, RZ ;  /* 0x000000ff000d7202 */ /* 0x000fe20000000f00 */
[----:B------:R-:W-:Y:S02]  /*ca60*/  IMAD.U32 R10, RZ, RZ, UR4 ;  /* 0x00000004ff0a7e24 */ /* 0x000fe4000f8e00ff */
[----:B------:R-:W-:-:S02]  /*ca70*/  IMAD.U32 R11, RZ, RZ, UR5 ;  /* 0x00000005ff0b7e24 */ /* 0x000fc4000f8e00ff */
[----:B------:R-:W-:Y:S02]  /*ca80*/  IMAD.MOV.U32 R8, RZ, RZ, 0x70 ;  /* 0x00000070ff087424 */ /* 0x000fe400078e00ff */
[----:B0-----:R-:W-:-:S07]  /*ca90*/  IMAD.MOV.U32 R12, RZ, RZ, 0x1 ;  /* 0x00000001ff0c7424 */ /* 0x001fce00078e00ff */
[----:B------:R-:W-:-:S07]  /*caa0*/  LEPC R20, `(.L_x_13822) ;  /* 0x000000001014794e */ /* 0x000fce0000000000 */
[----:B-1----:R-:W-:Y:S05]  /*cab0*/  CALL.ABS.NOINC R2 ;  /* 0x0000000002007343 */ /* 0x002fea0003c00000 */
.L_x_13822:
        /* <DEDUP_REMOVED lines=23> */
[----:B------:R-:W-:-:S05]  /*cc30*/  IMAD R4, R0, 0x60, R32 ;  /* 0x0000006000047824 */ /* 0x000fca00078e0220 */
[C---:B------:R-:W-:Y:S01]  /*cc40*/  ISETP.GE.AND P0, PT, R4.reuse, UR40, PT ;  /* 0x0000002804007c0c */ /* 0x040fe2000bf06270 */
[----:B------:R-:W1:Y:S01]  /*cc50*/  @P1 LDC R3, c[0x0][0x438] ;  /* 0x00010e00ff031b82 */ /* 0x000e620000000800 */
[----:B-----5:R-:W-:Y:S02]  /*cc60*/  IADD3 R10, R4, R27, RZ ;  /* 0x0000001b040a7210 */ /* 0x020fe40007ffe0ff */
[----:B------:R-:W-:-:S03]  /*cc70*/  ISETP.GT.U32.OR P0, PT, R32, 0x5f, P0 ;  /* 0x0000005f2000780c */ /* 0x000fc60000704470 */
[----:B------:R-:W-:-:S10]  /*cc80*/  IMAD.MOV.U32 R11, RZ, RZ, R10 ;  /* 0x000000ffff0b7224 */ /* 0x000fd400078e000a */
        /* <DEDUP_REMOVED lines=34> */
.L_x_13870:
[----:B------:R-:W2:Y:S01]  /*ceb0*/  LDL R2, [R1] ;  /* 0x0000000001027983 */ /* 0x000ea20000100800 */
[----:B-----5:R-:W-:Y:S02]  /*cec0*/  @!P0 SHF.R.S32.HI R3, RZ, 0x1f, R4 ;  /* 0x0000001fff038819 */ /* 0x020fe40000011404 */
[----:B------:R-:W-:Y:S02]  /*ced0*/  CS2R R22, SRZ ;  /* 0x0000000000167805 */ /* 0x000fe4000001ff00 */
[----:B------:R-:W-:Y:S01]  /*cee0*/  LOP3.LUT R16, R16, 0xffff7fff, RZ, 0xc0, !PT ;  /* 0xffff7fff10107812 */ /* 0x000fe200078ec0ff */
[----:B------:R-:W-:Y:S01]  /*cef0*/  IMAD.U32 R29, RZ, RZ, UR39 ;  /* 0x00000027ff1d7e24 */ /* 0x000fe2000f8e00ff */
[----:B------:R-:W-:Y:S01]  /*cf00*/  @!P0 MOV R22, R4 ;  /* 0x0000000400168202 */ /* 0x000fe20000000f00 */
        /* <DEDUP_REMOVED lines=13> */
.L_x_13825:
[----:B------:R-:W-:-:S05]  /*cfe0*/  IMAD.MOV.U32 R2, RZ, RZ, 0x1 ;  /* 0x00000001ff027424 */ /* 0x000fca00078e00ff */
[----:B------:R-:W-:-:S04]  /*cff0*/  SHF.L.U32 R2, R2, 0x1f, RZ ;  /* 0x0000001f02027819 */ /* 0x000fc800000006ff */
[----:B------:R-:W0:Y:S02]  /*d000*/  SYNCS.PHASECHK.TRANS64.TRYWAIT P0, [UR44+0x32440], R2 ;  /* 0x03244002ff0075a7 */ /* 0x000e24000800016c */
[----:B0-----:R-:W-:Y:S05]  /*d010*/  @!P0 BRA `(.L_x_13826) ;  /* 0x0000003800488947 */ /* 0x001fea0003800000 */
.L_x_13871:
[----:B------:R-:W-:Y:S01]  /*d020*/  SHF.R.S32.HI R26, RZ, 0x1f, R19 ;  /* 0x0000001fff1a7819 */ /* 0x000fe20000011413 */
[----:B------:R-:W-:Y:S01]  /*d030*/  ULDC.64 UR4, c[0x0][0x300] ;  /* 0x0000c00000047ab9 */ /* 0x000fe20000000a00 */
[----:B------:R-:W-:Y:S01]  /*d040*/  R2UR UR6, R29 ;  /* 0x000000001d0672ca */ /* 0x000fe200000e0000 */
[----:B------:R-:W-:Y:S01]  /*d050*/  IMAD.MOV.U32 R9, RZ, RZ, -0x60 ;  /* 0xffffffa0ff097424 */ /* 0x000fe200078e00ff */
[----:B------:R-:W-:Y:S01]  /*d060*/  LOP3.LUT R16, R16, 0xfffffffd, RZ, 0xc0, !PT ;  /* 0xfffffffd10107812 */ /* 0x000fe200078ec0ff */
[----:B0-----:R-:W-:Y:S02]  /*d070*/  IMAD R2, R26, UR4, RZ ;  /* 0x000000041a027c24 */ /* 0x001fe4000f8e02ff */
[----:B------:R-:W-:Y:S02]  /*d080*/  IMAD.SHL.U32 R28, R7, 0x8, RZ ;  /* 0x00000008071c7824 */ /* 0x000fe400078e00ff */
        /* <DEDUP_REMOVED lines=17> */
[----:B------:R-:W-:Y:S01]  /*d1a0*/  LOP3.LUT R3, R6, 0x1c0, RZ, 0xc0, !PT ;  /* 0x000001c006037812 */ /* 0x000fe200078ec0ff */
[----:B------:R-:W-:Y:S02]  /*d1b0*/  ULDC UR4, c[0x0][0x2f4] ;  /* 0x0000bd0000047ab9 */ /* 0x000fe40000000800 */
[----:B------:R-:W-:-:S02]  /*d1c0*/  ISETP.GE.AND P2, PT, R17, UR4, PT ;  /* 0x0000000411007c0c */ /* 0x000fc4000bf46270 */
[----:B------:R-:W-:Y:S02]  /*d1d0*/  LOP3.LUT R3, R3, 0x38, R6, 0xf8, !PT ;  /* 0x0000003803037812 */ /* 0x000fe400078ef806 */
[----:B------:R-:W-:Y:S02]  /*d1e0*/  LEA.HI.X R5, R2, UR7, R5, 0x1, P0 ;  /* 0x0000000702057c11 */ /* 0x000fe400080f0c05 */
[----:B------:R-:W-:Y:S01]  /*d1f0*/  LOP3.LUT R3, R3, 0x38, R18, 0x78, !PT ;  /* 0x0000003803037812 */ /* 0x000fe200078e7812 */
[----:B------:R-:W-:-:S03]  /*d200*/  IMAD R18, R0, R9, UR40 ;  /* 0x0000002800127e24 */ /* 0x000fc6000f8e0209 */
[----:B------:R-:W-:Y:S01]  /*d210*/  LOP3.LUT R28, R3, 0x200, R28, 0xf8, !PT ;  /* 0x00000200031c7812 */ /* 0x000fe200078ef81c */
[----:B------:R-:W-:Y:S02]  /*d220*/  IMAD.IADD R18, R18, 0x1, -R37 ;  /* 0x0000000112127824 */ /* 0x000fe400078e0a25 */
[----:B------:R-:W-:-:S03]  /*d230*/  @P2 LOP3.LUT R16, R16, 0x2, RZ, 0xfc, !PT ;  /* 0x0000000210102812 */ /* 0x000fc600078efcff */
[----:B------:R-:W-:Y:S01]  /*d240*/  ISETP.GE.AND P0, PT, R18, 0x1, PT ;  /* 0x000000011200780c */ /* 0x000fe20003f06270 */
[----:B------:R-:W-:-:S12]  /*d250*/  BRA.DIV UR5, `(.L_x_13827) ;  /* 0x0000003605d07947 */ /* 0x000fd8000b800000 */
[----:B------:R-:W0:Y:S01]  /*d260*/  SHFL.IDX PT, R14, R4, RZ, 0x181f ;  /* 0x00181fff040e7589 */ /* 0x000e2200000e0000 */
[----:B------:R-:W-:-:S03]  /*d270*/  @P0 LEA R7, R28, UR44, 0x1 ;  /* 0x0000002c1c070c11 */ /* 0x000fc6000f8e08ff */
[----:B------:R-:W1:Y:S01]  /*d280*/  SHFL.IDX PT, R0, R5, RZ, 0x181f ;  /* 0x00181fff05007589 */ /* 0x000e6200000e0000 */
[----:B0-----:R-:W-:-:S03]  /*d290*/  @P0 LEA R2, P1, R17, R14, 0x1 ;  /* 0x0000000e11020211 */ /* 0x001fc600078208ff */
[----:B------:R-:W0:Y:S01]  /*d2a0*/  SHFL.IDX PT, R14, R4, 0x1, 0x181f ;  /* 0x00381f00040e7f89 */ /* 0x000e2200000e0000 */
[----:B-1----:R-:W-:-:S03]  /*d2b0*/  @P0 IADD3.X R3, RZ, R0, RZ, P1, !PT ;  /* 0x00000000ff030210 */ /* 0x002fc60000ffe4ff */
        /* <DEDUP_REMOVED lines=30> */
.L_x_13885:
        /* <DEDUP_REMOVED lines=15> */
.L_x_13828:
        /* <DEDUP_REMOVED lines=24> */
.L_x_13829:
[----:B------:R-:W-:Y:S01]  /*d710*/  UISETP.NE.AND UP0, UPT, UR47, URZ, UPT ;  /* 0x0000003f2f00728c */ /* 0x000fe2000bf05270 */
[----:B------:R-:W-:Y:S01]  /*d720*/  IMAD.U32 R3, RZ, RZ, UR46 ;  /* 0x0000002eff037e24 */ /* 0x000fe2000f8e00ff */
[----:B------:R-:W-:Y:S01]  /*d730*/  R2UR UR6, R29 ;  /* 0x000000001d0672ca */ /* 0x000fe200000e0000 */
[----:B------:R-:W-:Y:S01]  /*d740*/  ULDC.64 UR8, c[0x0][0x2d8] ;  /* 0x0000b60000087ab9 */ /* 0x000fe20000000a00 */
[----:B------:R-:W0:Y:S01]  /*d750*/  LDC R7, c[0x0][0x448] ;  /* 0x00011200ff077b82 */ /* 0x000e220000000800 */
        /* <DEDUP_REMOVED lines=14> */
[----:B------:R-:W-:Y:S02]  /*d840*/  UIMAD UR6, UR49, UR8, URZ ;  /* 0x00000008310672a4 */ /* 0x000fe4000f8e023f */
[----:B------:R-:W-:Y:S02]  /*d850*/  UIMAD.WIDE.U32 UR4, UR45, UR8, UR4 ;  /* 0x000000082d0472a5 */ /* 0x000fe4000f8e0004 */
[----:B------:R-:W-:-:S04]  /*d860*/  UIMAD UR6, UR45, UR9, UR6 ;  /* 0x000000092d0672a4 */ /* 0x000fc8000f8e0206 */
[----:B------:R-:W-:Y:S02]  /*d870*/  UIADD3 UR6, UR5, UR6, URZ ;  /* 0x0000000605067290 */ /* 0x000fe4000fffe03f */
[----:B------:R-:W-:Y:S02]  /*d880*/  IMAD.U32 R5, RZ, RZ, UR5 ;  /* 0x00000005ff057e24 */ /* 0x000fe4000f8e00ff */
[----:B------:R-:W-:Y:S02]  /*d890*/  IMAD.MOV R5, RZ, RZ, -R9 ;  /* 0x000000ffff057224 */ /* 0x000fe400078e0a09 */
[----:B------:R-:W-:Y:S01]  /*d8a0*/  IMAD.U32 R4, RZ, RZ, UR4 ;  /* 0x00000004ff047e24 */ /* 0x000fe2000f8e00ff */
[----:B------:R-:W-:Y:S01]  /*d8b0*/  ULDC.64 UR4, c[0x0][0x2d0] ;  /* 0x0000b40000047ab9 */ /* 0x000fe20000000a00 */
[----:B0-----:R-:W-:Y:S01]  /*d8c0*/  IMAD R5, R7, R5, R24 ;  /* 0x0000000507057224 */ /* 0x001fe200078e0218 */
[----:B------:R-:W-:Y:S01]  /*d8d0*/  MOV R3, UR6 ;  /* 0x0000000600037c02 */ /* 0x000fe20008000f00 */
[----:B------:R-:W-:-:S02]  /*d8e0*/  IMAD R0, R0, UR4, RZ ;  /* 0x0000000400007c24 */ /* 0x000fc4000f8e02ff */
[----:B------:R-:W-:Y:S02]  /*d8f0*/  IMAD.MOV.U32 R2, RZ, RZ, R4 ;  /* 0x000000ffff027224 */ /* 0x000fe400078e0004 */
        /* <DEDUP_REMOVED lines=10> */
[----:B------:R-:W-:Y:S01]  /*d9a0*/  ULDC UR4, c[0x0][0x2b8] ;  /* 0x0000ae0000047ab9 */ /* 0x000fe20000000800 */
[----:B------:R-:W-:-:S04]  /*d9b0*/  IADD3 R3, R3, R9, RZ ;  /* 0x0000000903037210 */ /* 0x000fc80007ffe0ff */
        /* <DEDUP_REMOVED lines=8> */
[----:B------:R-:W-:Y:S01]  /*da40*/  IMAD R5, R7, UR4, RZ ;  /* 0x0000000407057c24 */ /* 0x000fe2000f8e02ff */
[----:B------:R-:W1:Y:S01]  /*da50*/  SHFL.IDX PT, R3, R6, RZ, 0x181f ;  /* 0x00181fff06037589 */ /* 0x000e6200000e0000 */
[----:B------:R-:W-:-:S03]  /*da60*/  IMAD R4, R4, 0x80, R37 ;  /* 0x0000008004047824 */ /* 0x000fc600078e0225 */
[----:B------:R-:W-:Y:S01]  /*da70*/  SHFL.IDX PT, R7, R6, 0x1, 0x181f ;  /* 0x00381f0006077f89 */ /* 0x000fe200000e0000 */
[C---:B------:R-:W-:Y:S01]  /*da80*/  VIADD R2, R4.reuse, 0x10 ;  /* 0x0000001004027836 */ /* 0x040fe20000000000 */
[CC--:B------:R-:W-:Y:S01]  /*da90*/  ISETP.GE.AND P4, PT, R4.reuse, R5.reuse, PT ;  /* 0x000000050400720c */ /* 0x0c0fe20003f86270 */
[C---:B------:R-:W-:Y:S01]  /*daa0*/  VIADD R20, R4.reuse, 0x30 ;  /* 0x0000003004147836 */ /* 0x040fe20000000000 */
[C---:B------:R-:W-:Y:S01]  /*dab0*/  IADD3 R8, R4.reuse, 0x20, RZ ;  /* 0x0000002004087810 */ /* 0x040fe20007ffe0ff */
[----:B------:R-:W-:Y:S01]  /*dac0*/  VIADD R15, R4, 0x40 ;  /* 0x00000040040f7836 */ /* 0x000fe20000000000 */
[-C--:B------:R-:W-:Y:S02]  /*dad0*/  ISETP.GE.AND P3, PT, R2, R5.reuse, PT ;  /* 0x000000050200720c */ /* 0x080fe40003f66270 */
[----:B------:R-:W-:Y:S01]  /*dae0*/  SHFL.IDX PT, R2, R6, 0x2, 0x181f ;  /* 0x00581f0006027f89 */ /* 0x000fe200000e0000 */
[-C--:B------:R-:W-:Y:S02]  /*daf0*/  ISETP.GE.AND P2, PT, R8, R5.reuse, PT ;  /* 0x000000050800720c */ /* 0x080fe40003f46270 */
[----:B------:R-:W-:Y:S01]  /*db00*/  ISETP.GE.AND P5, PT, R20, R5, PT ;  /* 0x000000051400720c */ /* 0x000fe20003fa6270 */
[----:B------:R-:W-:Y:S03]  /*db10*/  SHFL.IDX PT, R8, R6, 0x3, 0x181f ;  /* 0x00781f0006087f89 */ /* 0x000fe600000e0000 */
[----:B0-----:R-:W-:Y:S01]  /*db20*/  @!P4 LEA R10, P1, R17, R14, 0x1 ;  /* 0x0000000e110ac211 */ /* 0x001fe200078208ff */
[----:B------:R-:W-:Y:S01]  /*db30*/  SHFL.IDX PT, R20, R0, 0x4, 0x181f ;  /* 0x00981f0000147f89 */ /* 0x000fe200000e0000 */
[----:B------:R-:W-:-:S02]  /*db40*/  @!P4 LEA R9, R28, UR44, 0x1 ;  /* 0x0000002c1c09cc11 */ /* 0x000fc4000f8e08ff */
[----:B------:R-:W-:Y:S01]  /*db50*/  @P4 LOP3.LUT R16, R16, 0x1000, RZ, 0xfc, !PT ;  /* 0x0000100010104812 */ /* 0x000fe200078efcff */
[----:B------:R-:W0:Y:S01]  /*db60*/  SHFL.IDX PT, R14, R0, 0x1, 0x181f ;  /* 0x00381f00000e7f89 */ /* 0x000e2200000e0000 */
[----:B-1----:R-:W-:Y:S02]  /*db70*/  @!P4 IMAD.X R3, RZ, RZ, R3, P1 ;  /* 0x000000ffff03c224 */ /* 0x002fe400008e0603 */
[----:B------:R-:W-:-:S04]  /*db80*/  LOP3.LUT R16, R16, 0xfffff7ff, RZ, 0xc0, !PT ;  /* 0xfffff7ff10107812 */ /* 0x000fc800078ec0ff */
[----:B------:R-:W-:-:S04]  /*db90*/  @P3 LOP3.LUT R16, R16, 0x800, RZ, 0xfc, !PT ;  /* 0x0000080010103812 */ /* 0x000fc800078efcff */
[----:B------:R-:W-:-:S04]  /*dba0*/  LOP3.LUT R16, R16, 0xfffffbff, RZ, 0xc0, !PT ;  /* 0xfffffbff10107812 */ /* 0x000fc800078ec0ff */
[----:B------:R-:W-:-:S04]  /*dbb0*/  @P2 LOP3.LUT R16, R16, 0x400, RZ, 0xfc, !PT ;  /* 0x0000040010102812 */ /* 0x000fc800078efcff */
[----:B------:R-:W-:-:S04]  /*dbc0*/  LOP3.LUT R16, R16, 0xfffffdff, RZ, 0xc0, !PT ;  /* 0xfffffdff10107812 */ /* 0x000fc800078ec0ff */
[----:B------:R-:W-:Y:S02]  /*dbd0*/  @P5 LOP3.LUT R16, R16, 0x200, RZ, 0xfc, !PT ;  /* 0x0000020010105812 */ /* 0x000fe400078efcff */
[C---:B0-----:R-:W-:Y:S02]  /*dbe0*/  @!P3 LEA R12, P1, R17.reuse, R14, 0x1 ;  /* 0x0000000e110cb211 */ /* 0x041fe400078208ff */
[----:B------:R-:W0:Y:S01]  /*dbf0*/  SHFL.IDX PT, R14, R0, 0x2, 0x181f ;  /* 0x00581f00000e7f89 */ /* 0x000e2200000e0000 */
[----:B------:R-:W-:Y:S02]  /*dc00*/  LOP3.LUT R16, R16, 0xfffffeff, RZ, 0xc0, !PT ;  /* 0xfffffeff10107812 */ /* 0x000fe400078ec0ff */
[----:B------:R-:W-:Y:S01]  /*dc10*/  @!P3 IMAD.X R11, RZ, RZ, R7, P1 ;  /* 0x000000ffff0bb224 */ /* 0x000fe200008e0607 */
[----:B0-----:R-:W-:-:S05]  /*dc20*/  @!P2 LEA R13, P1, R17, R14, 0x1 ;  /* 0x0000000e110da211 */ /* 0x001fca00078208ff */
[----:B------:R-:W-:Y:S02]  /*dc30*/  @!P2 IMAD.X R14, RZ, RZ, R2, P1 ;  /* 0x000000ffff0ea224 */ /* 0x000fe400008e0602 */
[----:B------:R-:W0:Y:S02]  /*dc40*/  SHFL.IDX PT, R2, R0, 0x3, 0x181f ;  /* 0x00781f0000027f89 */ /* 0x000e2400000e0000 */
[----:B0-----:R-:W-:Y:S01]  /*dc50*/  @!P5 LEA R7, P1, R17, R2, 0x1 ;  /* 0x000000021107d211 */ /* 0x001fe200078208ff */
[----:B------:R-:W-:Y:S02]  /*dc60*/  @!P4 IMAD.MOV.U32 R2, RZ, RZ, R10 ;  /* 0x000000ffff02c224 */ /* 0x000fe400078e000a */
[----:B------:R-:W0:Y:S02]  /*dc70*/  SHFL.IDX PT, R10, R6, 0x4, 0x181f ;  /* 0x00981f00060a7f89 */ /* 0x000e2400000e0000 */
[----:B------:R-:W-:Y:S02]  /*dc80*/  @!P5 IMAD.X R8, RZ, RZ, R8, P1 ;  /* 0x000000ffff08d224 */ /* 0x000fe400008e0608 */
[----:B------:R1:W-:Y:S01]  /*dc90*/  @!P4 LDGSTS.E.BYPASS.LTC128B.128 [R9+0x18400], desc[UR36][R2.64], !P0 ;  /* 0x184000000209cfae */ /* 0x0003e2000c101d64 */
[----:B------:R-:W-:-:S02]  /*dca0*/  ISETP.GE.AND P4, PT, R15, R5, PT ;  /* 0x000000050f00720c */ /* 0x000fc40003f86270 */
[----:B------:R-:W-:Y:S01]  /*dcb0*/  @!P3 LEA R15, R28, UR44, 0x1 ;  /* 0x0000002c1c0fbc11 */ /* 0x000fe2000f8e08ff */
[----:B-1----:R-:W-:-:S10]  /*dcc0*/  @!P3 IMAD.MOV.U32 R2, RZ, RZ, R12 ;  /* 0x000000ffff02b224 */ /* 0x002fd400078e000c */
[----:B------:R-:W-:Y:S01]  /*dcd0*/  @!P4 LEA R9, P1, R17, R20, 0x1 ;  /* 0x000000141109c211 */ /* 0x000fe200078208ff */
[----:B------:R-:W-:Y:S01]  /*dce0*/  @!P3 IMAD.MOV.U32 R3, RZ, RZ, R11 ;  /* 0x000000ffff03b224 */ /* 0x000fe200078e000b */
[----:B------:R-:W1:Y:S01]  /*dcf0*/  SHFL.IDX PT, R20, R0, 0x5, 0x181f ;  /* 0x00b81f0000147f89 */ /* 0x000e6200000e0000 */
[----:B------:R-:W-:Y:S01]  /*dd00*/  VIADD R12, R4, 0x50 ;  /* 0x00000050040c7836 */ /* 0x000fe20000000000 */
[----:B------:R-:W-:Y:S02]  /*dd10*/  @P4 LOP3.LUT R16, R16, 0x100, RZ, 0xfc, !PT ;  /* 0x0000010010104812 */ /* 0x000fe400078efcff */
[----:B------:R2:W-:Y:S01]  /*dd20*/  @!P3 LDGSTS.E.BYPASS.LTC128B.128 [R15+0x18c00], desc[UR36][R2.64], !P0 ;  /* 0x18c00000020fbfae */ /* 0x0005e2000c101d64 */
[----:B0-----:R-:W-:Y:S02]  /*dd30*/  @!P4 IADD3.X R10, RZ, R10, RZ, P1, !PT ;  /* 0x0000000aff0ac210 */ /* 0x001fe40000ffe4ff */
[----:B------:R-:W-:Y:S02]  /*dd40*/  ISETP.GE.AND P3, PT, R12, R5, PT ;  /* 0x000000050c00720c */ /* 0x000fe40003f66270 */
[----:B------:R-:W-:Y:S01]  /*dd50*/  LOP3.LUT R16, R16, 0xffffff7f, RZ, 0xc0, !PT ;  /* 0xffffff7f10107812 */ /* 0x000fe200078ec0ff */
[----:B--2---:R-:W0:Y:S01]  /*dd60*/  SHFL.IDX PT, R2, R6, 0x5, 0x181f ;  /* 0x00b81f0006027f89 */ /* 0x004e2200000e0000 */
[----:B------:R-:W-:-:S02]  /*dd70*/  @!P2 LEA R15, R28, UR44, 0x1 ;  /* 0x0000002c1c0fac11 */ /* 0x000fc4000f8e08ff */
[----:B------:R-:W-:Y:S02]  /*dd80*/  @!P2 MOV R3, R14 ;  /* 0x0000000e0003a202 */ /* 0x000fe40000000f00 */
[----:B------:R-:W2:Y:S05]  /*dd90*/  SHFL.IDX PT, R14, R0, 0x6, 0x181f ;  /* 0x00d81f00000e7f89 */ /* 0x000eaa00000e0000 */
[----:B------:R-:W-:Y:S02]  /*dda0*/  @P3 LOP3.LUT R16, R16, 0x80, RZ, 0xfc, !PT ;  /* 0x0000008010103812 */ /* 0x000fe400078efcff */
[----:B-1----:R-:W-:Y:S01]  /*ddb0*/  @!P3 LEA R11, P1, R17, R20, 0x1 ;  /* 0x00000014110bb211 */ /* 0x002fe200078208ff */
[----:B------:R-:W-:Y:S01]  /*ddc0*/  VIADD R20, R4, 0x60 ;  /* 0x0000006004147836 */ /* 0x000fe20000000000 */
[----:B------:R-:W-:-:S03]  /*ddd0*/  LOP3.LUT R16, R16, 0xffffffbf, RZ, 0xc0, !PT ;  /* 0xffffffbf10107812 */ /* 0x000fc600078ec0ff */
[----:B0-----:R-:W-:Y:S02]  /*dde0*/  @!P3 IMAD.X R12, RZ, RZ, R2, P1 ;  /* 0x000000ffff0cb224 */ /* 0x001fe400008e0602 */
[----:B------:R-:W-:-:S05]  /*ddf0*/  @!P2 IMAD.MOV.U32 R2, RZ, RZ, R13 ;  /* 0x000000ffff02a224 */ /* 0x000fca00078e000d */
[----:B------:R0:W-:Y:S01]  /*de00*/  @!P2 LDGSTS.E.BYPASS.LTC128B.128 [R15+0x19400], desc[UR36][R2.64], !P0 ;  /* 0x19400000020fafae */ /* 0x0001e2000c101d64 */
[----:B------:R-:W-:-:S03]  /*de10*/  ISETP.GE.AND P2, PT, R20, R5, PT ;  /* 0x000000051400720c */ /* 0x000fc60003f46270 */
[----:B0-----:R-:W0:Y:S01]  /*de20*/  SHFL.IDX PT, R2, R6, 0x6, 0x181f ;  /* 0x00d81f0006027f89 */ /* 0x001e2200000e0000 */
[----:B------:R-:W-:Y:S01]  /*de30*/  @!P5 LEA R15, R28, UR44, 0x1 ;  /* 0x0000002c1c0fdc11 */ /* 0x000fe2000f8e08ff */
[----:B------:R-:W-:-:S08]  /*de40*/  @!P5 IMAD.MOV.U32 R3, RZ, RZ, R8 ;  /* 0x000000ffff03d224 */ /* 0x000fd000078e0008 */
[----:B--2---:R-:W-:Y:S01]  /*de50*/  @!P2 LEA R13, P1, R17, R14, 0x1 ;  /* 0x0000000e110da211 */ /* 0x004fe200078208ff */
[----:B------:R-:W1:Y:S01]  /*de60*/  SHFL.IDX PT, R6, R6, 0x7, 0x181f ;  /* 0x00f81f0006067f89 */ /* 0x000e6200000e0000 */
[----:B------:R-:W-:Y:S02]  /*de70*/  @!P2 LEA R21, R28, UR44, 0x1 ;  /* 0x0000002c1c15ac11 */ /* 0x000fe4000f8e08ff */
[----:B------:R-:W-:Y:S01]  /*de80*/  @P2 LOP3.LUT R16, R16, 0x40, RZ, 0xfc, !PT ;  /* 0x0000004010102812 */ /* 0x000fe200078efcff */
[----:B0-----:R-:W-:Y:S02]  /*de90*/  @!P2 IMAD.X R14, RZ, RZ, R2, P1 ;  /* 0x000000ffff0ea224 */ /* 0x001fe400008e0602 */
[----:B------:R-:W-:Y:S01]  /*dea0*/  @!P5 IMAD.MOV.U32 R2, RZ, RZ, R7 ;  /* 0x000000ffff02d224 */ /* 0x000fe200078e0007 */
[----:B------:R-:W-:-:S04]  /*deb0*/  @!P4 LEA R7, R28, UR44, 0x1 ;  /* 0x0000002c1c07cc11 */ /* 0x000fc8000f8e08ff */
[----:B------:R0:W-:Y:S02]  /*dec0*/  @!P5 LDGSTS.E.BYPASS.LTC128B.128 [R15+0x19c00], desc[UR36][R2.64], !P0 ;  /* 0x19c00000020fdfae */ /* 0x0001e4000c101d64 */
[----:B0-----:R-:W-:Y:S01]  /*ded0*/  @!P4 IMAD.MOV.U32 R2, RZ, RZ, R9 ;  /* 0x000000ffff02c224 */ /* 0x001fe200078e0009 */
[----:B------:R-:W-:Y:S02]  /*dee0*/  @!P4 MOV R3, R10 ;  /* 0x0000000a0003c202 */ /* 0x000fe40000000f00 */
[----:B------:R-:W-:-:S03]  /*def0*/  @!P3 LEA R9, R28, UR44, 0x1 ;  /* 0x0000002c1c09bc11 */ /* 0x000fc6000f8e08ff */
[----:B------:R0:W-:Y:S02]  /*df00*/  @!P4 LDGSTS.E.BYPASS.LTC128B.128 [R7+0x1a400], desc[UR36][R2.64], !P0 ;  /* 0x1a4000000207cfae */ /* 0x0001e4000c101d64 */
[----:B0-----:R-:W-:Y:S02]  /*df10*/  @!P3 IMAD.MOV.U32 R2, RZ, RZ, R11 ;  /* 0x000000ffff02b224 */ /* 0x001fe400078e000b */
[----:B------:R-:W-:-:S05]  /*df20*/  @!P3 IMAD.MOV.U32 R3, RZ, RZ, R12 ;  /* 0x000000ffff03b224 */ /* 0x000fca00078e000c */
[----:B------:R0:W-:Y:S02]  /*df30*/  @!P3 LDGSTS.E.BYPASS.LTC128B.128 [R9+0x1ac00], desc[UR36][R2.64], !P0 ;  /* 0x1ac000000209bfae */ /* 0x0001e4000c101d64 */
[----:B0-----:R-:W-:Y:S02]  /*df40*/  @!P2 IMAD.MOV.U32 R2, RZ, RZ, R13 ;  /* 0x000000ffff02a224 */ /* 0x001fe400078e000d */
[----:B------:R-:W-:Y:S02]  /*df50*/  @!P2 IMAD.MOV.U32 R3, RZ, RZ, R14 ;  /* 0x000000ffff03a224 */ /* 0x000fe400078e000e */
[----:B------:R0:W2:Y:S04]  /*df60*/  SHFL.IDX PT, R14, R0, 0x7, 0x181f ;  /* 0x00f81f00000e7f89 */ /* 0x0000a800000e0000 */
[----:B-1----:R0:W-:Y:S02]  /*df70*/  @!P2 LDGSTS.E.BYPASS.LTC128B.128 [R21+0x1b400], desc[UR36][R2.64], !P0 ;  /* 0x1b4000000215afae */ /* 0x0021e4000c101d64 */
.L_x_13902:
[----:B------:R-:W-:Y:S01]  /*df80*/  VIADD R4, R4, 0x70 ;  /* 0x0000007004047836 */ /* 0x000fe20000000000 */
[----:B------:R-:W-:-:S04]  /*df90*/  LOP3.LUT R16, R16, 0xffffdfff, RZ, 0xc0, !PT ;  /* 0xffffdfff10107812 */ /* 0x000fc800078ec0ff */
[----:B------:R-:W-:-:S13]  /*dfa0*/  ISETP.GE.AND P2, PT, R4, R5, PT ;  /* 0x000000050400720c */ /* 0x000fda0003f46270 */
[----:B0-2---:R-:W-:Y:S02]  /*dfb0*/  @!P2 LEA R2, P1, R17, R14, 0x1 ;  /* 0x0000000e1102a211 */ /* 0x005fe400078208ff */
        /* <DEDUP_REMOVED lines=32> */
.L_x_13831:
[----:B------:R-:W-:Y:S01]  /*e1c0*/  UISETP.NE.AND UP0, UPT, UR47, URZ, UPT ;  /* 0x0000003f2f00728c */ /* 0x000fe2000bf05270 */
[----:B------:R-:W-:Y:S01]  /*e1d0*/  R2UR UR6, R29 ;  /* 0x000000001d0672ca */ /* 0x000fe200000e0000 */
[----:B------:R-:W-:Y:S01]  /*e1e0*/  ULDC.64 UR8, c[0x0][0x3d8] ;  /* 0x0000f60000087ab9 */ /* 0x000fe20000000a00 */
[----:B------:R-:W-:Y:S01]  /*e1f0*/  IMAD.MOV.U32 R2, RZ, RZ, R24 ;  /* 0x000000ffff027224 */ /* 0x000fe200078e0018 */
[----:B------:R-:W-:Y:S02]  /*e200*/  ULDC UR7, c[0x0][0x448] ;  /* 0x0001120000077ab9 */ /* 0x000fe40000000800 */
[----:B------:R-:W-:-:S05]  /*e210*/  PLOP3.LUT P0, PT, PT, PT, UP0, 0x80, 0x0 ;  /* 0x000000000000781c */ /* 0x000fca0003f0f008 */
[----:B------:R-:W-:-:S03]  /*e220*/  @UP0 ULDC UR4, c[0x0][0x44c] ;  /* 0x0001130000040ab9 */ /* 0x000fc60000000800 */
[----:B------:R-:W-:-:S04]  /*e230*/  UIMAD UR6, UR6, UR8, URZ ;  /* 0x00000008060672a4 */ /* 0x000fc8000f8e023f */
[----:B------:R-:W-:Y:S01]  /*e240*/  UIMAD UR6, UR39, UR9, UR6 ;  /* 0x00000009270672a4 */ /* 0x000fe2000f8e0206 */
        /* <DEDUP_REMOVED lines=16> */
[----:B------:R-:W-:Y:S02]  /*e350*/  MOV R9, UR8 ;  /* 0x0000000800097c02 */ /* 0x000fe40008000f00 */
[----:B------:R-:W-:Y:S01]  /*e360*/  SHF.R.S32.HI R0, RZ, 0x1f, R5 ;  /* 0x0000001fff007819 */ /* 0x000fe20000011405 */
        /* <DEDUP_REMOVED lines=62> */
[----:B0-----:R-:W-:-:S05]  /*e750*/  @!P6 LEA R14, P0, R17, R14, 0x1 ;  /* 0x0000000e110ee211 */ /* 0x001fca00078008ff */
[----:B-1----:R-:W-:Y:S01]  /*e760*/  @!P6 IMAD.X R5, RZ, RZ, R5, P0 ;  /* 0x000000ffff05e224 */ /* 0x002fe200000e0605 */
[----:B--2---:R-:W-:-:S03]  /*e770*/  @!P6 MOV R2, R14 ;  /* 0x0000000e0002e202 */ /* 0x004fc60000000f00 */
[----:B------:R-:W-:Y:S01]  /*e780*/  @!P6 IMAD.MOV.U32 R3, RZ, RZ, R5 ;  /* 0x000000ffff03e224 */ /* 0x000fe200078e0005 */
[----:B------:R-:W0:Y:S01]  /*e790*/  SHFL.IDX PT, R14, R0, 0x4, 0x181f ;  /* 0x00981f00000e7f89 */ /* 0x000e2200000e0000 */
[----:B------:R-:W-:Y:S02]  /*e7a0*/  P2R R7, PR, RZ, 0x20 ;  /* 0x00000020ff077803 */ /* 0x000fe40000000000 */
[----:B------:R-:W-:Y:S01]  /*e7b0*/  LOP3.LUT P5, RZ, R16, 0x100, RZ, 0xc0, !PT ;  /* 0x0000010010ff7812 */ /* 0x000fe200078ac0ff */
[----:B------:R-:W1:Y:S04]  /*e7c0*/  SHFL.IDX PT, R5, R4, 0x4, 0x181f ;  /* 0x00981f0004057f89 */ /* 0x000e6800000e0000 */
[----:B------:R-:W-:Y:S04]  /*e7d0*/  @!P6 LDGSTS.E.BYPASS.LTC128B.128 [R9+0x23c00], desc[UR36][R2.64], !P4 ;  /* 0x23c000000209efae */ /* 0x000fe8000e101d64 */
[----:B------:R-:W-:Y:S04]  /*e7e0*/  @!P6 LDGSTS.E.BYPASS.LTC128B.128 [R9+0x27c00], desc[UR36][R2.64+0x80], !P3 ;  /* 0x27c000800209efae */ /* 0x000fe8000d901d64 */
[----:B------:R-:W-:Y:S01]  /*e7f0*/  @!P6 LDGSTS.E.BYPASS.LTC128B.128 [R9+0x2bc00], desc[UR36][R2.64+0x100], !P2 ;  /* 0x2bc001000209efae */ /* 0x000fe2000d101d64 */
[----:B------:R-:W-:-:S03]  /*e800*/  @!P5 LEA R21, R28, UR44, 0x1 ;  /* 0x0000002c1c15dc11 */ /* 0x000fc6000f8e08ff */
[----:B------:R2:W-:Y:S01]  /*e810*/  @!P6 LDGSTS.E.BYPASS.LTC128B.128 [R9+0x2fc00], desc[UR36][R2.64+0x180], !P1 ;  /* 0x2fc001800209efae */ /* 0x0005e2000c901d64 */
[----:B------:R-:W-:Y:S02]  /*e820*/  ISETP.NE.AND P6, PT, R6, RZ, PT ;  /* 0x000000ff0600720c */ /* 0x000fe40003fc5270 */
        /* <DEDUP_REMOVED lines=13> */
[----:B-1----:R-:W-:Y:S01]  /*e900*/  @!P6 IMAD.X R5, RZ, RZ, R5, P0 ;  /* 0x000000ffff05e224 */ /* 0x002fe200000e0605 */
[----:B--2---:R-:W-:Y:S02]  /*e910*/  @!P6 MOV R2, R14 ;  /* 0x0000000e0002e202 */ /* 0x004fe40000000f00 */
        /* <DEDUP_REMOVED lines=18> */
.L_x_13920:
        /* <DEDUP_REMOVED lines=13> */
.L_x_13834:
[----:B------:R-:W-:Y:S05]  /*eb10*/  BSYNC B0 ;  /* 0x0000000000007941 */ /* 0x000fea0003800000 */
.L_x_13833:
        /* <DEDUP_REMOVED lines=9> */
.L_x_13921:
[----:B------:R-:W-:-:S13]  /*ebb0*/  LOP3.LUT P0, RZ, R16, 0x20, RZ, 0xc0, !PT ;  /* 0x0000002010ff7812 */ /* 0x000fda000780c0ff */
[----:B------:R-:W-:Y:S05]  /*ebc0*/  @!P0 BRA `(.L_x_13836) ;  /* 0x0000000000048947 */ /* 0x000fea0003800000 */
[----:B------:R-:W-:Y:S01]  /*ebd0*/  BPT.TRAP 0x1 ;  /* 0x000000040000795c */ /* 0x000fe20000300000 */
.L_x_13836:
[----:B------:R-:W4:Y:S02]  /*ebe0*/  SYNCS.PHASECHK.TRANS64.TRYWAIT P0, [UR44+0x32460], R0 ;  /* 0x03246000ff0075a7 */ /* 0x000f24000800016c */
[----:B----4-:R-:W-:Y:S05]  /*ebf0*/  @!P0 BRA `(.L_x_13837) ;  /* 0x0000003800d48947 */ /* 0x010fea0003800000 */
.L_x_13922:
        /* <DEDUP_REMOVED lines=33> */
[C---:B------:R-:W-:Y:S01]  /*ee10*/  LOP3.LUT P2, RZ, R5.reuse, 0x2, RZ, 0xc0, !PT ;  /* 0x0000000205ff7812 */ /* 0x040fe2000784c0ff */
[----:B------:R-:W1:Y:S01]  /*ee20*/  SHFL.IDX PT, R0, R19, RZ, 0x181f ;  /* 0x00181fff13007589 */ /* 0x000e6200000e0000 */
[----:B------:R-:W-:-:S03]  /*ee30*/  LOP3.LUT P1, RZ, R5, 0x4, RZ, 0xc0, !PT ;  /* 0x0000000405ff7812 */ /* 0x000fc6000782c0ff */
[----:B------:R-:W-:Y:S04]  /*ee40*/  SHFL.IDX PT, R4, R19, 0x1, 0x181f ;  /* 0x00381f0013047f89 */ /* 0x000fe800000e0000 */
[----:B------:R-:W-:Y:S01]  /*ee50*/  SHFL.IDX PT, R7, R19, 0x3, 0x181f ;  /* 0x00781f0013077f89 */ /* 0x000fe200000e0000 */
[----:B0-----:R-:W-:-:S03]  /*ee60*/  IADD3 R2, P0, R14, R17, RZ ;  /* 0x000000110e027210 */ /* 0x001fc60007f1e0ff */
[----:B------:R-:W0:Y:S02]  /*ee70*/  SHFL.IDX PT, R14, R10, 0x1, 0x181f ;  /* 0x00381f000a0e7f89 */ /* 0x000e2400000e0000 */
[----:B-1----:R-:W-:Y:S01]  /*ee80*/  IMAD.X R3, RZ, RZ, R0, P0 ;  /* 0x000000ffff037224 */ /* 0x002fe200000e0600 */
[----:B------:R-:W-:-:S05]  /*ee90*/  LEA R0, R28, UR44, 0x1 ;  /* 0x0000002c1c007c11 */ /* 0x000fca000f8e08ff */
[----:B------:R-:W-:Y:S01]  /*eea0*/  VIADD R31, R0, 0x400 ;  /* 0x00000400001f7836 */ /* 0x000fe20000000000 */
        /* <DEDUP_REMOVED lines=12> */
[----:B------:R-:W-:Y:S01]  /*ef70*/  LDGSTS.E.BYPASS.LTC128B.128 [R0+0x9400], desc[UR36][R2.64+0x180], !P3 ;  /* 0x0940018002007fae */ /* 0x000fe2000d901d64 */
        /* <DEDUP_REMOVED lines=12> */
[----:B------:R-:W0:Y:S02]  /*f040*/  SHFL.IDX PT, R14, R10, 0x4, 0x181f ;  /* 0x00981f000a0e7f89 */ /* 0x000e2400000e0000 */
[----:B------:R-:W-:Y:S01]  /*f050*/  IMAD.X R7, RZ, RZ, R7, P3 ;  /* 0x000000ffff077224 */ /* 0x000fe200018e0607 */
[C---:B------:R-:W-:Y:S01]  /*f060*/  ISETP.LT.OR P3, PT, R18.reuse, 0x21, P4 ;  /* 0x000000211200780c */ /* 0x040fe20002761670 */
[----:B-1----:R-:W1:Y:S04]  /*f070*/  SHFL.IDX PT, R8, R19, 0x4, 0x181f ;  /* 0x00981f0013087f89 */ /* 0x002e6800000e0000 */
[----:B------:R-:W2:Y:S08]  /*f080*/  SHFL.IDX PT, R19, R19, 0x5, 0x181f ;  /* 0x00b81f0013137f89 */ /* 0x000eb000000e0000 */
[----:B------:R-:W-:Y:S01]  /*f090*/  LDGSTS.E.BYPASS.LTC128B.128 [R0+0x1400], desc[UR36][R4.64], !P3 ;  /* 0x0140000004007fae */ /* 0x000fe2000d901d64 */
[----:B------:R-:W-:-:S13]  /*f0a0*/  ISETP.LT.OR P3, PT, R18, 0x21, !P2 ;  /* 0x000000211200780c */ /* 0x000fda0005761670 */
[----:B------:R-:W-:Y:S01]  /*f0b0*/  LDGSTS.E.BYPASS.LTC128B.128 [R0+0x4400], desc[UR36][R4.64+0x80], !P3 ;  /* 0x0440008004007fae */ /* 0x000fe2000d901d64 */
[----:B------:R-:W-:-:S13]  /*f0c0*/  ISETP.LT.OR P3, PT, R18, 0x21, !P1 ;  /* 0x000000211200780c */ /* 0x000fda0004f61670 */
[----:B------:R-:W-:Y:S01]  /*f0d0*/  LDGSTS.E.BYPASS.LTC128B.128 [R0+0x7400], desc[UR36][R4.64+0x100], !P3 ;  /* 0x0740010004007fae */ /* 0x000fe2000d901d64 */
[----:B------:R-:W-:-:S13]  /*f0e0*/  ISETP.LT.OR P3, PT, R18, 0x21, !P0 ;  /* 0x000000211200780c */ /* 0x000fda0004761670 */
[----:B------:R-:W-:Y:S01]  /*f0f0*/  LDGSTS.E.BYPASS.LTC128B.128 [R0+0xa400], desc[UR36][R4.64+0x180], !P3 ;  /* 0x0a40018004007fae */ /* 0x000fe2000d901d64 */
[----:B0-----:R-:W-:-:S03]  /*f100*/  IADD3 R2, P3, R14, R17, RZ ;  /* 0x000000110e027210 */ /* 0x001fc60007f7e0ff */
[----:B------:R3:W4:Y:S02]  /*f110*/  SHFL.IDX PT, R14, R10, 0x5, 0x181f ;  /* 0x00b81f000a0e7f89 */ /* 0x00072400000e0000 */
        /* <DEDUP_REMOVED lines=17> */
[----:B--2-4-:R3:W-:Y:S02]  /*f230*/  LDGSTS.E.BYPASS.LTC128B.128 [R0+0xb400], desc[UR36][R2.64+0x180], !P3 ;  /* 0x0b40018002007fae */ /* 0x0147e4000d901d64 */
.L_x_13936:
        /* <DEDUP_REMOVED lines=20> */
.L_x_13839:
        /* <DEDUP_REMOVED lines=11> */
[----:B------:R-:W-:Y:S01]  /*f430*/  IMAD.MOV.U32 R26, RZ, RZ, 0x1 ;  /* 0x00000001ff1a7424 */ /* 0x000fe200078e00ff */
[----:B------:R-:W-:-:S06]  /*f440*/  UIMAD UR4, UR4, UR38, URZ ;  /* 0x00000026040472a4 */ /* 0x000fcc000f8e023f */
[----:B------:R-:W-:-:S04]  /*f450*/  LOP3.LUT R3, RZ, UR4, RZ, 0x33, !PT ;  /* 0x00000004ff037c12 */ /* 0x000fc8000f8e33ff */
[----:B------:R-:W-:Y:S01]  /*f460*/  VIMNMX3 R3, R0, UR5, R3, !PT ;  /* 0x0000000500037c0f */ /* 0x000fe2000f800103 */
[----:B------:R-:W-:Y:S01]  /*f470*/  IMAD.MOV.U32 R0, RZ, RZ, 0x1 ;  /* 0x00000001ff007424 */ /* 0x000fe200078e00ff */
[----:B0-----:R-:W-:-:S04]  /*f480*/  SHF.L.U32 R2, R2, 0x4, RZ ;  /* 0x0000000402027819 */ /* 0x001fc800000006ff */
[----:B------:R-:W-:-:S04]  /*f490*/  LOP3.LUT R2, R2, 0x70, RZ, 0xc0, !PT ;  /* 0x0000007002027812 */ /* 0x000fc800078ec0ff */
[----:B------:R-:W-:-:S05]  /*f4a0*/  IADD3 R27, R2, R27, R37 ;  /* 0x0000001b021b7210 */ /* 0x000fca0007ffe025 */
[----:B------:R-:W-:Y:S01]  /*f4b0*/  VIADD R18, R27, 0xfffffee0 ;  /* 0xfffffee01b127836 */ /* 0x000fe20000000000 */
[----:B------:R-:W-:-:S03]  /*f4c0*/  IADD3 R27, -R3, -0x2, RZ ;  /* 0xfffffffe031b7810 */ /* 0x000fc60007ffe1ff */
[----:B------:R-:W-:-:S07]  /*f4d0*/  IMAD R18, R3, -0x60, R18 ;  /* 0xffffffa003127824 */ /* 0x000fce00078e0212 */
.L_x_13855:
        /* <DEDUP_REMOVED lines=22> */
.L_x_13842:
[----:B------:R-:W-:Y:S05]  /*f640*/  BSYNC B1 ;  /* 0x0000000000017941 */ /* 0x000fea0003800000 */
.L_x_13841:
[----:B------:R-:W-:-:S13]  /*f650*/  LOP3.LUT P0, RZ, R16, 0x20, RZ, 0xc0, !PT ;  /* 0x0000002010ff7812 */ /* 0x000fda000780c0ff */
[----:B------:R-:W-:Y:S05]  /*f660*/  @!P0 BRA `(.L_x_13843) ;  /* 0x0000000000048947 */ /* 0x000fea0003800000 */
[----:B------:R-:W-:Y:S01]  /*f670*/  BPT.TRAP 0x1 ;  /* 0x000000040000795c */ /* 0x000fe20000300000 */
.L_x_13843:
[----:B------:R-:W-:Y:S01]  /*f680*/  LEA R19, R0, UR44, 0x3 ;  /* 0x0000002c00137c11 */ /* 0x000fe2000f8e18ff */
[----:B------:R-:W-:Y:S01]  /*f690*/  BSSY B1, `(.L_x_13844) ;  /* 0x0000004000017945 */ /* 0x000fe20003800000 */
[----:B------:R-:W-:-:S04]  /*f6a0*/  SHF.L.U32 R23, R26, 0x1f, RZ ;  /* 0x0000001f1a177819 */ /* 0x000fc800000006ff */
[----:B------:R-:W1:Y:S02]  /*f6b0*/  SYNCS.PHASECHK.TRANS64.TRYWAIT P0, [R19+URZ+0x32440], R23 ;  /* 0x03244017130075a7 */ /* 0x000e64000800017f */
[----:B-1----:R-:W-:Y:S05]  /*f6c0*/  @!P0 BRA `(.L_x_13845) ;  /* 0x0000003800a48947 */ /* 0x002fea0003800000 */
.L_x_13937:
[----:B------:R-:W-:Y:S05]  /*f6d0*/  BSYNC B1 ;  /* 0x0000000000017941 */ /* 0x000fea0003800000 */
.L_x_13844:
        /* <DEDUP_REMOVED lines=35> */
[----:B------:R-:W0:Y:S01]  /*f910*/  SHFL.IDX PT, R14, R21, 0x1, 0x181f ;  /* 0x00381f00150e7f89 */ /* 0x000e2200000e0000 */
[----:B--2---:R-:W-:-:S03]  /*f920*/  IADD3.X R13, RZ, R3, RZ, P0, !PT ;  /* 0x00000003ff0d7210 */ /* 0x004fc600007fe4ff */
        /* <DEDUP_REMOVED lines=20> */
.L_x_13951:
        /* <DEDUP_REMOVED lines=8> */
.L_x_13847:
        /* <DEDUP_REMOVED lines=10> */
.L_x_13848:
[----:B------:R2:W-:Y:S01]  /*fb90*/  SYNCS.ARRIVE.TRANS64.A1T0 RZ, [R19+URZ+0x32430], RZ ;  /* 0x032430ff13ff79a7 */ /* 0x0005e2000810003f */
[----:B------:R-:W-:Y:S05]  /*fba0*/  @!P2 BRA `(.L_x_13849) ;  /* 0x000000000004a947 */ /* 0x000fea0003800000 */
[----:B------:R-:W-:Y:S01]  /*fbb0*/  BPT.TRAP 0x1 ;  /* 0x000000040000795c */ /* 0x000fe20000300000 */
.L_x_13849:
[----:B------:R-:W3:Y:S01]  /*fbc0*/  SYNCS.PHASECHK.TRANS64.TRYWAIT P0, [R19+URZ+0x32460], R23 ;  /* 0x03246017130075a7 */ /* 0x000ee2000800017f */
[----:B------:R-:W-:Y:S04]  /*fbd0*/  BSSY B1, `(.L_x_13850) ;  /* 0x0000002000017945 */ /* 0x000fe80003800000 */
[----:B---3--:R-:W-:Y:S05]  /*fbe0*/  @!P0 BRA `(.L_x_13851) ;  /* 0x0000003800fc8947 */ /* 0x008fea0003800000 */
.L_x_13952:
[----:B------:R-:W-:Y:S05]  /*fbf0*/  BSYNC B1 ;  /* 0x0000000000017941 */ /* 0x000fea0003800000 */
.L_x_13850:
        /* <DEDUP_REMOVED lines=50> */
[----:B-1----:R-:W-:-:S05]  /*ff20*/  IADD3.X R7, RZ, R4, RZ, P0, !PT ;  /* 0x00000004ff077210 */ /* 0x002fca00007fe4ff */
[----:B------:R-:W-:Y:S04]  /*ff30*/  LDGSTS.E.BYPASS.LTC128B.128 [R21+0x1000], desc[UR36][R6.64], !P4 ;  /* 0x0100000006157fae */ /* 0x000fe8000e101d64 */
[----:B------:R-:W-:Y:S04]  /*ff40*/  LDGSTS.E.BYPASS.LTC128B.128 [R21+0x4000], desc[UR36][R6.64+0x80], !P3 ;  /* 0x0400008006157fae */ /* 0x000fe8000d901d64 */
[----:B------:R-:W-:Y:S04]  /*ff50*/  LDGSTS.E.BYPASS.LTC128B.128 [R21+0x7000], desc[UR36][R6.64+0x100], !P2 ;  /* 0x0700010006157fae */ /* 0x000fe8000d101d64 */
[----:B------:R1:W-:Y:S01]  /*ff60*/  LDGSTS.E.BYPASS.LTC128B.128 [R21+0xa000], desc[UR36][R6.64+0x180], !P1 ;  /* 0x0a00018006157fae */ /* 0x0003e2000c901d64 */
[----:B0-----:R-:W-:-:S03]  /*ff70*/  IADD3 R4, P0, R14, R17, RZ ;  /* 0x000000110e047210 */ /* 0x001fc60007f1e0ff */
[----:B------:R-:W0:Y:S02]  /*ff80*/  SHFL.IDX PT, R14, R20, 0x4, 0x181f ;  /* 0x00981f00140e7f89 */ /* 0x000e2400000e0000 */
[----:B------:R-:W-:Y:S02]  /*ff90*/  IMAD.X R5, RZ, RZ, R5, P0 ;  /* 0x000000ffff057224 */ /* 0x000fe400000e0605 */
[----:B-1----:R-:W-:-:S03]  /*ffa0*/  IMAD.MOV.U32 R6, RZ, RZ, RZ ;  /* 0x000000ffff067224 */ /* 0x002fc600078e00ff */
        /* <DEDUP_REMOVED lines=11> */
.L_x_13966:
        /* <DEDUP_REMOVED lines=11> */
.L_x_13853:
        /* <DEDUP_REMOVED lines=10> */
.L_x_13854:
        /* <DEDUP_REMOVED lines=10> */
.L_x_13840:
[----:B------:R-:W-:Y:S05]  /*10250*/  BSYNC B0 ;  /* 0x0000000000007941 */ /* 0x000fea0003800000 */
.L_x_13819:
[----:B------:R-:W0:Y:S01]  /*10260*/  S2R R3, SR_CgaCtaId ;  /* 0x0000000000037919 */ /* 0x000e220000008800 */
[----:B------:R-:W-:Y:S01]  /*10270*/  MOV R2, 0x400 ;  /* 0x0000040000027802 */ /* 0x000fe20000000f00 */
[----:B------:R-:W-:Y:S01]  /*10280*/  BSSY B0, `(.L_x_13856) ;  /* 0x0000005000007945 */ /* 0x000fe20003800000 */
[----:B------:R-:W-:Y:S02]  /*10290*/  SHF.L.U32 R6, R6, 0x1f, RZ ;  /* 0x0000001f06067819 */ /* 0x000fe400000006ff */
[----:B0-----:R-:W-:-:S04]  /*102a0*/  LEA R7, R3, R2, 0x18 ;  /* 0x0000000203077211 */ /* 0x001fc800078ec0ff */
[----:B------:R-:W0:Y:S02]  /*102b0*/  SYNCS.PHASECHK.TRANS64.TRYWAIT P0, [R7+URZ+0x32420], R6 ;  /* 0x03242006070075a7 */ /* 0x000e24000800017f */
[----:B0-----:R-:W-:Y:S05]  /*102c0*/  @!P0 BRA `(.L_x_13857) ;  /* 0x0000003c00248947 */ /* 0x001fea0003800000 */
.L_x_13967:
[----:B------:R-:W-:Y:S05]  /*102d0*/  BSYNC B0 ;  /* 0x0000000000007941 */ /* 0x000fea0003800000 */
.L_x_13856:
[----:B------:R-:W-:-:S03]  /*102e0*/  UMOV UR4, 0xffffffff ;  /* 0xffffffff00047882 */ /* 0x000fc60000000000 */
[----:B------:R-:W-:Y:S05]  /*102f0*/  BRA.DIV UR4, `(.L_x_13858) ;  /* 0x0000003e042c7947 */ /* 0x000fea000b800000 */
[----:B------:R-:W1:Y:S02]  /*10300*/  S2R R2, SR_TID.X ;  /* 0x0000000000027919 */ /* 0x000e640000002100 */
[----:B-1----:R-:W-:-:S04]  /*10310*/  SHF.R.U32.HI R2, RZ, 0x5, R2 ;  /* 0x00000005ff027819 */ /* 0x002fc80000011602 */
[----:B------:R-:W-:-:S05]  /*10320*/  LOP3.LUT R2, R2, 0x3, RZ, 0xc0, !PT ;  /* 0x0000000302027812 */ /* 0x000fca00078ec0ff */
[----:B------:R1:W3:Y:S02]  /*10330*/  SHFL.IDX PT, R14, R2, RZ, 0x1f ;  /* 0x00001fff020e7589 */ /* 0x0002e400000e0000 */
.L_x_13970:
[----:B---3--:R-:W-:-:S13]  /*10340*/  ISETP.NE.AND P0, PT, R14, RZ, PT ;  /* 0x000000ff0e00720c */ /* 0x008fda0003f05270 */
[----:B------:R-:W-:Y:S05]  /*10350*/  @P0 BRA `(.L_x_13774) ;  /* 0x0000000000900947 */ /* 0x000fea0003800000 */
[----:B------:R-:W-:-:S03]  /*10360*/  UMOV UR4, 0xffffffff ;  /* 0xffffffff00047882 */ /* 0x000fc60000000000 */
[----:B------:R-:W-:Y:S05]  /*10370*/  BRA.DIV UR4, `(.L_x_13859) ;  /* 0x0000003e04407947 */ /* 0x000fea000b800000 */
[----:B------:R-:W-:-:S13]  /*10380*/  ELECT P6, URZ, PT ;  /* 0x00000000003f782f */ /* 0x000fda00038c0000 */
.L_x_13973:
        /* <DEDUP_REMOVED lines=8> */
.L_x_13860:
[----:B------:R-:W-:Y:S01]  /*10410*/  IMAD R5, R0, 0x8, R7 ;  /* 0x0000000800057824 */ /* 0x000fe200078e0207 */
[----:B------:R-:W-:Y:S01]  /*10420*/  SHF.L.U32 R2, R26, 0x1f, RZ ;  /* 0x0000001f1a027819 */ /* 0x000fe200000006ff */
[----:B------:R-:W-:-:S03]  /*10430*/  VIADD R0, R0, 0x1 ;  /* 0x0000000100007836 */ /* 0x000fc60000000000 */
[----:B------:R-:W1:Y:S02]  /*10440*/  SYNCS.PHASECHK.TRANS64.TRYWAIT P1, [R5+URZ+0x32440], R2 ;  /* 0x03244002050075a7 */ /* 0x000e64000802017f */
[----:B------:R-:W-:-:S04]  /*10450*/  ISETP.NE.AND P2, PT, R0, 0x2, PT ;  /* 0x000000020000780c */ /* 0x000fc80003f45270 */
[----:B------:R-:W-:Y:S01]  /*10460*/  SEL R3, RZ, 0x1, P2 ;  /* 0x00000001ff037807 */ /* 0x000fe20001000000 */
[----:B-1----:R-:W-:Y:S08]  /*10470*/  @!P1 BRA `(.L_x_13861) ;  /* 0x0000003c00209947 */ /* 0x002ff00003800000 */
.L_x_13974:
[----:B------:R-:W-:Y:S02]  /*10480*/  SEL R0, R0, RZ, P2 ;  /* 0x000000ff00007207 */ /* 0x000fe40001000000 */
[----:B------:R-:W-:Y:S01]  /*10490*/  LOP3.LUT R3, R26, R3, RZ, 0x3c, !PT ;  /* 0x000000031a037212 */ /* 0x000fe200078e3cff */
[----:B------:R-:W-:Y:S06]  /*104a0*/  @!P0 BRA `(.L_x_13862) ;  /* 0x0000000000048947 */ /* 0x000fec0003800000 */
[----:B------:R-:W-:Y:S01]  /*104b0*/  BPT.TRAP 0x1 ;  /* 0x000000040000795c */ /* 0x000fe20000300000 */
.L_x_13862:
[----:B0-----:R-:W-:Y:S01]  /*104c0*/  IMAD R7, R0, 0x8, R7 ;  /* 0x0000000800077824 */ /* 0x001fe200078e0207 */
[----:B------:R-:W-:-:S04]  /*104d0*/  SHF.L.U32 R0, R3, 0x1f, RZ ;  /* 0x0000001f03007819 */ /* 0x000fc800000006ff */
[----:B------:R-:W0:Y:S02]  /*104e0*/  SYNCS.PHASECHK.TRANS64.TRYWAIT P1, [R7+URZ+0x32440], R0 ;  /* 0x03244000070075a7 */ /* 0x000e24000802017f */
[----:B0-----:R-:W-:Y:S05]  /*104f0*/  @!P1 BRA `(.L_x_13863) ;  /* 0x0000003c00149947 */ /* 0x001fea0003800000 */
.L_x_13975:
[----:B------:R-:W-:Y:S05]  /*10500*/  @!P0 BRA `(.L_x_13864) ;  /* 0x0000000000048947 */ /* 0x000fea0003800000 */
[----:B------:R-:W-:Y:S01]  /*10510*/  BPT.TRAP 0x1 ;  /* 0x000000040000795c */ /* 0x000fe20000300000 */
.L_x_13864:
[----:B------:R-:W3:Y:S02]  /*10520*/  SYNCS.PHASECHK.TRANS64.TRYWAIT P1, [R5+URZ+0x32460], R2 ;  /* 0x03246002050075a7 */ /* 0x000ee4000802017f */
[----:B---3--:R-:W-:Y:S05]  /*10530*/  @!P1 BRA `(.L_x_13865) ;  /* 0x0000003c00189947 */ /* 0x008fea0003800000 */
.L_x_13976:
[----:B------:R-:W-:Y:S05]  /*10540*/  @!P0 BRA `(.L_x_13866) ;  /* 0x0000000000048947 */ /* 0x000fea0003800000 */
[----:B------:R-:W-:Y:S01]  /*10550*/  BPT.TRAP 0x1 ;  /* 0x000000040000795c */ /* 0x000fe20000300000 */
.L_x_13866:
[----:B----4-:R4:W0:Y:S02]  /*10560*/  SYNCS.PHASECHK.TRANS64.TRYWAIT P0, [R7+URZ+0x32460], R0 ;  /* 0x03246000070075a7 */ /* 0x010824000800017f */
[----:B0-----:R-:W-:Y:S05]  /*10570*/  @!P0 NANOSLEEP.SYNCS 0x989680 ;  /* 0x009896800000895d */ /* 0x001fea0003900000 */
[----:B------:R-:W0:Y:S02]  /*10580*/  @!P0 SYNCS.PHASECHK.TRANS64 P0, [R7+URZ+0x32460], R0 ;  /* 0x03246000070085a7 */ /* 0x000e24000800007f */
[----:B0-----:R-:W-:Y:S05]  /*10590*/  @!P0 BRA `(.L_x_13866) ;  /* 0xfffffffc00f08947 */ /* 0x001fea000383ffff */
.L_x_13774:
[----:B------:R-:W-:Y:S05]  /*105a0*/  BSYNC B6 ;  /* 0x0000000000067941 */ /* 0x000fea0003800000 */
.L_x_13771:
[----:B------:R-:W-:Y:S05]  /*105b0*/  EXIT ;  /* 0x000000000000794d */ /* 0x000fea0003800000 */
.L_x_13778:
[----:B0-----:R-:W-:-:S04]  /*105c0*/  MOV R3, UR61 ;  /* 0x0000003d00037c02 */ /* 0x001fc80008000f00 */
[----:B------:R0:W1:Y:S03]  /*105d0*/  SYNCS.PHASECHK.TRANS64.TRYWAIT P0, [R3+URZ+0x32400], R0 ;  /* 0x03240000030075a7 */ /* 0x000066000800017f */
[----:B-1----:R-:W-:Y:S05]  /*105e0*/  @!P0 NANOSLEEP.SYNCS 0x989680 ;  /* 0x009896800000895d */ /* 0x002fea0003900000 */
[----:B------:R-:W1:Y:S02]  /*105f0*/  @!P0 SYNCS.PHASECHK.TRANS64 P0, [R3+URZ+0x32400], R0 ;  /* 0x03240000030085a7 */ /* 0x000e64000800007f */
[----:B-1----:R-:W-:Y:S05]  /*10600*/  @!P0 BRA `(.L_x_13778) ;  /* 0xfffffffc00ec8947 */ /* 0x002fea000383ffff */
[----:B------:R-:W-:Y:S05]  /*10610*/  BRA `(.L_x_13867) ;  /* 0xffffff1000147947 */ /* 0x000fea000383ffff */
.L_x_13782:
[----:B0-----:R-:W-:-:S04]  /*10620*/  IMAD.U32 R3, RZ, RZ, UR61 ;  /* 0x0000003dff037e24 */ /* 0x001fc8000f8e00ff */
[----:B------:R0:W2:Y:S03]  /*10630*/  SYNCS.PHASECHK.TRANS64.TRYWAIT P1, [R3+URZ+0x32430], R0 ;  /* 0x03243000030075a7 */ /* 0x0000a6000802017f */
[----:B--2---:R-:W-:Y:S05]  /*10640*/  @!P1 NANOSLEEP.SYNCS 0x989680 ;  /* 0x009896800000995d */ /* 0x004fea0003900000 */
[----:B------:R-:W2:Y:S02]  /*10650*/  @!P1 SYNCS.PHASECHK.TRANS64 P1, [R3+URZ+0x32430], R0 ;  /* 0x03243000030095a7 */ /* 0x000ea4000802007f */
[----:B--2---:R-:W-:Y:S05]  /*10660*/  @!P1 BRA `(.L_x_13782) ;  /* 0xfffffffc00ec9947 */ /* 0x004fea000383ffff */
[----:B------:R-:W-:Y:S05]  /*10670*/  BRA `(.L_x_13781) ;  /* 0xffffff1000387947 */ /* 0x000fea000383ffff */
.L_x_13783:
[----:B0-----:R-:W-:-:S04]  /*10680*/  IMAD.U32 R3, RZ, RZ, UR61 ;  /* 0x0000003dff037e24 */ /* 0x001fc8000f8e00ff */
[----:B------:R0:W2:Y:S03]  /*10690*/  SYNCS.PHASECHK.TRANS64.TRYWAIT P1, [R3+URZ+0x32410], R0 ;  /* 0x03241000030075a7 */ /* 0x0000a6000802017f */
[----:B--2---:R-:W-:Y:S05]  /*106a0*/  @!P1 NANOSLEEP.SYNCS 0x989680 ;  /* 0x009896800000995d */ /* 0x004fea0003900000 */
[----:B------:R-:W2:Y:S02]  /*106b0*/  @!P1 SYNCS.PHASECHK.TRANS64 P1, [R3+URZ+0x32410], R0 ;  /* 0x03241000030095a7 */ /* 0x000ea4000802007f */
[----:B--2---:R-:W-:Y:S05]  /*106c0*/  @!P1 BRA `(.L_x_13783) ;  /* 0xfffffffc00ec9947 */ /* 0x004fea000383ffff */
[----:B------:R-:W-:Y:S05]  /*106d0*/  BRA `(.L_x_13868) ;  /* 0xffffff1000e07947 */ /* 0x000fea000383ffff */
.L_x_13787:
[----:B0-----:R-:W-:-:S04]  /*106e0*/  IMAD.U32 R3, RZ, RZ, UR61 ;  /* 0x0000003dff037e24 */ /* 0x001fc8000f8e00ff */
[----:B------:R0:W3:Y:S03]  /*106f0*/  SYNCS.PHASECHK.TRANS64.TRYWAIT P1, [R3+URZ+0x32450], R0 ;  /* 0x03245000030075a7 */ /* 0x0000e6000802017f */
[----:B---3--:R-:W-:Y:S05]  /*10700*/  @!P1 NANOSLEEP.SYNCS 0x989680 ;  /* 0x009896800000995d */ /* 0x008fea0003900000 */
[----:B------:R-:W3:Y:S02]  /*10710*/  @!P1 SYNCS.PHASECHK.TRANS64 P1, [R3+URZ+0x32450], R0 ;  /* 0x03245000030095a7 */ /* 0x000ee4000802007f */
[----:B---3--:R-:W-:Y:S05]  /*10720*/  @!P1 BRA `(.L_x_13787) ;  /* 0xfffffffc00ec9947 */ /* 0x008fea000383ffff */
[----:B------:R-:W-:Y:S05]  /*10730*/  BRA `(.L_x_13786) ;  /* 0xffffff1000e87947 */ /* 0x000fea000383ffff */
.L_x_13794:
[----:B-1----:R-:W-:-:S04]  /*10740*/  IMAD.U32 R153, RZ, RZ, UR5 ;  /* 0x00000005ff997e24 */ /* 0x002fc8000f8e00ff */
[----:B------:R1:W2:Y:S03]  /*10750*/  SYNCS.PHASECHK.TRANS64.TRYWAIT P1, [R153+URZ+0x32430], R20 ;  /* 0x03243014990075a7 */ /* 0x0002a6000802017f */
[----:B--2---:R-:W-:Y:S05]  /*10760*/  @!P1 NANOSLEEP.SYNCS 0x989680 ;  /* 0x009896800000995d */ /* 0x004fea0003900000 */
[----:B------:R-:W2:Y:S02]  /*10770*/  @!P1 SYNCS.PHASECHK.TRANS64 P1, [R153+URZ+0x32430], R20 ;  /* 0x03243014990095a7 */ /* 0x000ea4000802007f */
[----:B--2---:R-:W-:Y:S05]  /*10780*/  @!P1 BRA `(.L_x_13794) ;  /* 0xfffffffc00ec9947 */ /* 0x004fea000383ffff */
[----:B------:R-:W-:Y:S05]  /*10790*/  BRA `(.L_x_13793) ;  /* 0xffffff38006c7947 */ /* 0x000fea000383ffff */
.L_x_13798:
[----:B--2---:R-:W-:-:S04]  /*107a0*/  IMAD.U32 R203, RZ, RZ, UR5 ;  /* 0x00000005ffcb7e24 */ /* 0x004fc8000f8e00ff */
[----:B------:R2:W3:Y:S03]  /*107b0*/  SYNCS.PHASECHK.TRANS64.TRYWAIT P1, [R203+URZ+0x32450], R20 ;  /* 0x03245014cb0075a7 */ /* 0x0004e6000802017f */
[----:B---3--:R-:W-:Y:S05]  /*107c0*/  @!P1 NANOSLEEP.SYNCS 0x989680 ;  /* 0x009896800000995d */ /* 0x008fea0003900000 */
[----:B------:R-:W3:Y:S02]  /*107d0*/  @!P1 SYNCS.PHASECHK.TRANS64 P1, [R203+URZ+0x32450], R20 ;  /* 0x03245014cb0095a7 */ /* 0x000ee4000802007f */
[----:B---3--:R-:W-:Y:S05]  /*107e0*/  @!P1 BRA `(.L_x_13798) ;  /* 0xfffffffc00ec9947 */ /* 0x008fea000383ffff */
[----:B------:R-:W-:Y:S05]  /*107f0*/  BRA `(.L_x_13797) ;  /* 0xffffff3c00387947 */ /* 0x000fea000383ffff */
.L_x_13806:
[----:B-1----:R-:W-:-:S04]  /*10800*/  MOV R153, UR6 ;  /* 0x0000000600997c02 */ /* 0x002fc80008000f00 */
[----:B------:R1:W2:Y:S03]  /*10810*/  SYNCS.PHASECHK.TRANS64.TRYWAIT P1, [R153+URZ+0x32430], R200 ;  /* 0x032430c8990075a7 */ /* 0x0002a6000802017f */
[----:B--2---:R-:W-:Y:S05]  /*10820*/  @!P1 NANOSLEEP.SYNCS 0x989680 ;  /* 0x009896800000995d */ /* 0x004fea0003900000 */
[----:B------:R-:W2:Y:S02]  /*10830*/  @!P1 SYNCS.PHASECHK.TRANS64 P1, [R153+URZ+0x32430], R200 ;  /* 0x032430c8990095a7 */ /* 0x000ea4000802007f */
[----:B--2---:R-:W-:Y:S05]  /*10840*/  @!P1 BRA `(.L_x_13806) ;  /* 0xfffffffc00ec9947 */ /* 0x004fea000383ffff */
[----:B------:R-:W-:Y:S05]  /*10850*/  BRA `(.L_x_13805) ;  /* 0xffffff6400987947 */ /* 0x000fea000383ffff */
.L_x_13810:
[----:B--2---:R-:W-:-:S04]  /*10860*/  IMAD.U32 R201, RZ, RZ, UR6 ;  /* 0x00000006ffc97e24 */ /* 0x004fc8000f8e00ff */
[----:B------:R2:W3:Y:S03]  /*10870*/  SYNCS.PHASECHK.TRANS64.TRYWAIT P1, [R201+URZ+0x32450], R200 ;  /* 0x032450c8c90075a7 */ /* 0x0004e6000802017f */
[----:B---3--:R-:W-:Y:S05]  /*10880*/  @!P1 NANOSLEEP.SYNCS 0x989680 ;  /* 0x009896800000995d */ /* 0x008fea0003900000 */
[----:B------:R-:W3:Y:S02]  /*10890*/  @!P1 SYNCS.PHASECHK.TRANS64 P1, [R201+URZ+0x32450], R200 ;  /* 0x032450c8c90095a7 */ /* 0x000ee4000802007f */
[----:B---3--:R-:W-:Y:S05]  /*108a0*/  @!P1 BRA `(.L_x_13810) ;  /* 0xfffffffc00ec9947 */ /* 0x008fea000383ffff */
[----:B------:R-:W-:Y:S05]  /*108b0*/  BRA `(.L_x_13809) ;  /* 0xffffff6800187947 */ /* 0x000fea000383ffff */
.L_x_13824:
[----:B------:R-:W-:Y:S02]  /*108c0*/  IMAD.MOV.U32 R13, RZ, RZ, R22 ;  /* 0x000000ffff0d7224 */ /* 0x000fe400078e0016 */
[----:B------:R-:W-:Y:S02]  /*108d0*/  IMAD.MOV.U32 R12, RZ, RZ, RZ ;  /* 0x000000ffff0c7224 */ /* 0x000fe400078e00ff */
[----:B------:R-:W-:Y:S02]  /*108e0*/  IMAD.MOV.U32 R11, RZ, RZ, 0x1f ;  /* 0x0000001fff0b7424 */ /* 0x000fe400078e00ff */
[----:B------:R-:W-:-:S07]  /*108f0*/  IMAD.MOV.U32 R15, RZ, RZ, -0x1 ;  /* 0xffffffffff0f7424 */ /* 0x000fce00078e00ff */
[----:B-----5:R-:W-:Y:S05]  /*10900*/  WARPSYNC.COLLECTIVE R15, `(.L_x_13869) ;  /* 0x000000000f087348 */ /* 0x020fea0003c00000 */
[----:B------:R0:W1:Y:S02]  /*10910*/  SHFL.IDX P6, R14, R13, R12, R11 ;  /* 0x0000000c0d0e7389 */ /* 0x00006400000c000b */
[----:B01---5:R-:W-:Y:S01]  /*10920*/  ENDCOLLECTIVE ;  /* 0x000000000000791b */ /* 0x023fe20003800000 */
.L_x_13869:
[----:B------:R-:W-:Y:S05]  /*10930*/  BRA `(.L_x_13870) ;  /* 0xffffffc4005c7947 */ /* 0x000fea000383ffff */
.L_x_13826:
[----:B0-----:R-:W-:-:S04]  /*10940*/  MOV R3, UR44 ;  /* 0x0000002c00037c02 */ /* 0x001fc80008000f00 */
[----:B------:R0:W1:Y:S03]  /*10950*/  SYNCS.PHASECHK.TRANS64.TRYWAIT P0, [R3+URZ+0x32440], R2 ;  /* 0x03244002030075a7 */ /* 0x000066000800017f */
[----:B-1----:R-:W-:Y:S05]  /*10960*/  @!P0 NANOSLEEP.SYNCS 0x989680 ;  /* 0x009896800000895d */ /* 0x002fea0003900000 */
[----:B------:R-:W1:Y:S02]  /*10970*/  @!P0 SYNCS.PHASECHK.TRANS64 P0, [R3+URZ+0x32440], R2 ;  /* 0x03244002030085a7 */ /* 0x000e64000800007f */
[----:B-1----:R-:W-:Y:S05]  /*10980*/  @!P0 BRA `(.L_x_13826) ;  /* 0xfffffffc00ec8947 */ /* 0x002fea000383ffff */
[----:B------:R-:W-:Y:S05]  /*10990*/  BRA `(.L_x_13871) ;  /* 0xffffffc400a07947 */ /* 0x000fea000383ffff */
.L_x_13827:
        /* <DEDUP_REMOVED lines=8> */
.L_x_13873:
[----:B------:R-:W-:Y:S05]  /*10a20*/  BSYNC B0 ;  /* 0x0000000000007941 */ /* 0x000fea0003800000 */
.L_x_13872:
        /* <DEDUP_REMOVED lines=9> */
.L_x_13874:
[----:B------:R-:W-:Y:S01]  /*10ac0*/  IMAD.MOV.U32 R13, RZ, RZ, R5 ;  /* 0x000000ffff0d7224 */ /* 0x000fe200078e0005 */
[----:B------:R-:W-:Y:S02]  /*10ad0*/  MOV R12, 0x1 ;  /* 0x00000001000c7802 */ /* 0x000fe40000000f00 */
[----:B------:R-:W-:-:S13]  /*10ae0*/  @P0 LEA R2, P1, R17, R14, 0x1 ;  /* 0x0000000e11020211 */ /* 0x000fda00078208ff */
[----:B------:R-:W-:Y:S05]  /*10af0*/  WARPSYNC.COLLECTIVE R15, `(.L_x_13875) ;  /* 0x000000000f087348 */ /* 0x000fea0003c00000 */
[----:B------:R0:W1:Y:S02]  /*10b00*/  SHFL.IDX P6, R14, R13, R12, R11 ;  /* 0x0000000c0d0e7389 */ /* 0x00006400000c000b */
[----:B01----:R-:W-:Y:S01]  /*10b10*/  ENDCOLLECTIVE ;  /* 0x000000000000791b */ /* 0x003fe20003800000 */
.L_x_13875:
        /* <DEDUP_REMOVED lines=12> */
.L_x_13876:
[----:B------:R-:W-:Y:S02]  /*10be0*/  IMAD.MOV.U32 R13, RZ, RZ, R5 ;  /* 0x000000ffff0d7224 */ /* 0x000fe400078e0005 */
[----:B------:R-:W-:Y:S01]  /*10bf0*/  IMAD.MOV.U32 R12, RZ, RZ, 0x2 ;  /* 0x00000002ff0c7424 */ /* 0x000fe200078e00ff */
[----:B------:R-:W-:-:S13]  /*10c00*/  @P0 LEA R2, P1, R17, R14, 0x1 ;  /* 0x0000000e11020211 */ /* 0x000fda00078208ff */
[----:B------:R-:W-:Y:S05]  /*10c10*/  WARPSYNC.COLLECTIVE R15, `(.L_x_13877) ;  /* 0x000000000f087348 */ /* 0x000fea0003c00000 */
[----:B------:R0:W1:Y:S02]  /*10c20*/  SHFL.IDX P6, R14, R13, R12, R11 ;  /* 0x0000000c0d0e7389 */ /* 0x00006400000c000b */
[----:B01----:R-:W-:Y:S01]  /*10c30*/  ENDCOLLECTIVE ;  /* 0x000000000000791b */ /* 0x003fe20003800000 */
.L_x_13877:
        /* <DEDUP_REMOVED lines=12> */
.L_x_13878:
[----:B------:R-:W-:Y:S02]  /*10d00*/  IMAD.MOV.U32 R13, RZ, RZ, R5 ;  /* 0x000000ffff0d7224 */ /* 0x000fe400078e0005 */
[----:B------:R-:W-:Y:S01]  /*10d10*/  IMAD.MOV.U32 R12, RZ, RZ, 0x3 ;  /* 0x00000003ff0c7424 */ /* 0x000fe200078e00ff */
[----:B------:R-:W-:-:S13]  /*10d20*/  @P0 LEA R2, P1, R17, R14, 0x1 ;  /* 0x0000000e11020211 */ /* 0x000fda00078208ff */
[----:B------:R-:W-:Y:S05]  /*10d30*/  WARPSYNC.COLLECTIVE R15, `(.L_x_13879) ;  /* 0x000000000f087348 */ /* 0x000fea0003c00000 */
[----:B------:R0:W1:Y:S02]  /*10d40*/  SHFL.IDX P6, R14, R13, R12, R11 ;  /* 0x0000000c0d0e7389 */ /* 0x00006400000c000b */
[----:B01----:R-:W-:Y:S01]  /*10d50*/  ENDCOLLECTIVE ;  /* 0x000000000000791b */ /* 0x003fe20003800000 */
.L_x_13879:
        /* <DEDUP_REMOVED lines=12> */
.L_x_13880:
[----:B------:R-:W-:Y:S02]  /*10e20*/  IMAD.MOV.U32 R13, RZ, RZ, R5 ;  /* 0x000000ffff0d7224 */ /* 0x000fe400078e0005 */
[----:B------:R-:W-:Y:S01]  /*10e30*/  IMAD.MOV.U32 R12, RZ, RZ, 0x4 ;  /* 0x00000004ff0c7424 */ /* 0x000fe200078e00ff */
[----:B------:R-:W-:-:S13]  /*10e40*/  @P0 LEA R2, P1, R17, R14, 0x1 ;  /* 0x0000000e11020211 */ /* 0x000fda00078208ff */
[----:B------:R-:W-:Y:S05]  /*10e50*/  WARPSYNC.COLLECTIVE R15, `(.L_x_13881) ;  /* 0x000000000f087348 */ /* 0x000fea0003c00000 */
[----:B------:R0:W1:Y:S02]  /*10e60*/  SHFL.IDX P6, R14, R13, R12, R11 ;  /* 0x0000000c0d0e7389 */ /* 0x00006400000c000b */
[----:B01----:R-:W-:Y:S01]  /*10e70*/  ENDCOLLECTIVE ;  /* 0x000000000000791b */ /* 0x003fe20003800000 */
.L_x_13881:
        /* <DEDUP_REMOVED lines=12> */
.L_x_13882:
[----:B------:R-:W-:Y:S02]  /*10f40*/  IMAD.MOV.U32 R13, RZ, RZ, R5 ;  /* 0x000000ffff0d7224 */ /* 0x000fe400078e0005 */
[----:B------:R-:W-:Y:S01]  /*10f50*/  IMAD.MOV.U32 R12, RZ, RZ, 0x5 ;  /* 0x00000005ff0c7424 */ /* 0x000fe200078e00ff */
[----:B------:R-:W-:-:S13]  /*10f60*/  @P0 LEA R2, P1, R17, R14, 0x1 ;  /* 0x0000000e11020211 */ /* 0x000fda00078208ff */
[----:B------:R-:W-:Y:S05]  /*10f70*/  WARPSYNC.COLLECTIVE R15, `(.L_x_13883) ;  /* 0x000000000f087348 */ /* 0x000fea0003c00000 */
[----:B------:R0:W1:Y:S02]  /*10f80*/  SHFL.IDX P6, R14, R13, R12, R11 ;  /* 0x0000000c0d0e7389 */ /* 0x00006400000c000b */
[----:B01----:R-:W-:Y:S01]  /*10f90*/  ENDCOLLECTIVE ;  /* 0x000000000000791b */ /* 0x003fe20003800000 */
.L_x_13883:
[----:B------:R-:W-:-:S05]  /*10fa0*/  @P0 IADD3.X R3, RZ, R0, RZ, P1, !PT ;  /* 0x00000000ff030210 */ /* 0x000fca0000ffe4ff */
        /* <DEDUP_REMOVED lines=9> */
.L_x_13884:
[----:B------:R-:W-:Y:S05]  /*11040*/  BRA `(.L_x_13885) ;  /* 0xffffffc400147947 */ /* 0x000fea000383ffff */
.L_x_13830:
[----:B------:R-:W-:Y:S01]  /*11050*/  IMAD.MOV.U32 R13, RZ, RZ, R6 ;  /* 0x000000ffff0d7224 */ /* 0x000fe200078e0006 */
[----:B------:R-:W-:Y:S01]  /*11060*/  MOV R12, RZ ;  /* 0x000000ff000c7202 */ /* 0x000fe20000000f00 */
[----:B------:R-:W-:Y:S01]  /*11070*/  IMAD.MOV.U32 R11, RZ, RZ, 0x181f ;  /* 0x0000181fff0b7424 */ /* 0x000fe200078e00ff */
[----:B------:R-:W-:Y:S01]  /*11080*/  LOP3.LUT R16, R16, 0xffffefff, RZ, 0xc0, !PT ;  /* 0xffffefff10107812 */ /* 0x000fe200078ec0ff */
[----:B------:R-:W-:Y:S02]  /*11090*/  IMAD.MOV.U32 R15, RZ, RZ, -0x1 ;  /* 0xffffffffff0f7424 */ /* 0x000fe400078e00ff */
[----:B------:R-:W-:-:S07]  /*110a0*/  IMAD.U32 R4, RZ, RZ, UR46 ;  /* 0x0000002eff047e24 */ /* 0x000fce000f8e00ff */
[----:B------:R-:W-:Y:S05]  /*110b0*/  WARPSYNC.COLLECTIVE R15, `(.L_x_13886) ;  /* 0x000000000f087348 */ /* 0x000fea0003c00000 */
[----:B------:R0:W1:Y:S02]  /*110c0*/  SHFL.IDX P6, R14, R13, R12, R11 ;  /* 0x0000000c0d0e7389 */ /* 0x00006400000c000b */
[----:B01----:R-:W-:Y:S01]  /*110d0*/  ENDCOLLECTIVE ;  /* 0x000000000000791b */ /* 0x003fe20003800000 */
.L_x_13886:
[----:B------:R-:W-:-:S05]  /*110e0*/  LEA R4, R4, R37, 0x7 ;  /* 0x0000002504047211 */ /* 0x000fca00078e38ff */
[----:B------:R-:W-:Y:S02]  /*110f0*/  VIADD R8, R4, 0x10 ;  /* 0x0000001004087836 */ /* 0x000fe40000000000 */
[----:B------:R-:W-:Y:S02]  /*11100*/  IMAD.MOV.U32 R13, RZ, RZ, R0 ;  /* 0x000000ffff0d7224 */ /* 0x000fe400078e0000 */
[----:B------:R-:W-:-:S07]  /*11110*/  IMAD.MOV.U32 R3, RZ, RZ, R14 ;  /* 0x000000ffff037224 */ /* 0x000fce00078e000e */
[----:B------:R-:W-:Y:S05]  /*11120*/  WARPSYNC.COLLECTIVE R15, `(.L_x_13887) ;  /* 0x000000000f087348 */ /* 0x000fea0003c00000 */
[----:B------:R0:W1:Y:S02]  /*11130*/  SHFL.IDX P6, R14, R13, R12, R11 ;  /* 0x0000000c0d0e7389 */ /* 0x00006400000c000b */
[----:B01----:R-:W-:Y:S01]  /*11140*/  ENDCOLLECTIVE ;  /* 0x000000000000791b */ /* 0x003fe20003800000 */
.L_x_13887:
        /* <DEDUP_REMOVED lines=11> */
.L_x_13888:
[----:B------:R-:W-:Y:S01]  /*11200*/  LOP3.LUT R16, R16, 0xfffff7ff, RZ, 0xc0, !PT ;  /* 0xfffff7ff10107812 */ /* 0x000fe200078ec0ff */
[----:B------:R-:W-:Y:S02]  /*11210*/  @!P2 IMAD.X R3, RZ, RZ, R3, P1 ;  /* 0x000000ffff03a224 */ /* 0x000fe400008e0603 */
[----:B------:R-:W-:-:S05]  /*11220*/  @!P2 IMAD.MOV.U32 R2, RZ, RZ, R10 ;  /* 0x000000ffff02a224 */ /* 0x000fca00078e000a */
[----:B------:R-:W-:Y:S01]  /*11230*/  @!PT LDS RZ, [RZ] ;  /* 0x00000000fffff984 */ /* 0x000fe20000000800 */
[----:B------:R-:W-:Y:S01]  /*11240*/  @!PT LDS RZ, [RZ] ;  /* 0x00000000fffff984 */ /* 0x000fe20000000800 */
[----:B------:R-:W-:Y:S01]  /*11250*/  @!PT LDS RZ, [RZ] ;  /* 0x00000000fffff984 */ /* 0x000fe20000000800 */
[----:B------:R0:W-:Y:S01]  /*11260*/  @!P2 LDGSTS.E.BYPASS.LTC128B.128 [R9+0x18400], desc[UR36][R2.64], !P0 ;  /* 0x184000000209afae */ /* 0x0001e2000c101d64 */
[----:B------:R-:W-:Y:S01]  /*11270*/  ISETP.GE.AND P2, PT, R8, R5, PT ;  /* 0x000000050800720c */ /* 0x000fe20003f46270 */
[----:B------:R-:W-:Y:S02]  /*11280*/  VIADD R8, R4, 0x20 ;  /* 0x0000002004087836 */ /* 0x000fe40000000000 */
[----:B------:R-:W-:Y:S01]  /*11290*/  IMAD.MOV.U32 R13, RZ, RZ, R0 ;  /* 0x000000ffff0d7224 */ /* 0x000fe200078e0000 */
[----:B------:R-:W-:-:S09]  /*112a0*/  MOV R7, R14 ;  /* 0x0000000e00077202 */ /* 0x000fd20000000f00 */
[----:B0-----:R-:W-:Y:S05]  /*112b0*/  WARPSYNC.COLLECTIVE R15, `(.L_x_13889) ;  /* 0x000000000f087348 */ /* 0x001fea0003c00000 */
[----:B------:R1:W2:Y:S02]  /*112c0*/  SHFL.IDX P6, R14, R13, R12, R11 ;  /* 0x0000000c0d0e7389 */ /* 0x0002a400000c000b */
[----:B012---:R-:W-:Y:S01]  /*112d0*/  ENDCOLLECTIVE ;  /* 0x000000000000791b */ /* 0x007fe20003800000 */
.L_x_13889:
[----:B------:R-:W-:-:S04]  /*112e0*/  @P2 LOP3.LUT R16, R16, 0x800, RZ, 0xfc, !PT ;  /* 0x0000080010102812 */ /* 0x000fc800078efcff */
[----:B------:R-:W-:Y:S02]  /*112f0*/  LOP3.LUT R16, R16, 0xfffffbff, RZ, 0xc0, !PT ;  /* 0xfffffbff10107812 */ /* 0x000fe400078ec0ff */
[----:B------:R-:W-:Y:S02]  /*11300*/  @!P2 LEA R15, R28, UR44, 0x1 ;  /* 0x0000002c1c0fac11 */ /* 0x000fe4000f8e08ff */
[----:B------:R-:W-:Y:S02]  /*11310*/  MOV R13, R6 ;  /* 0x00000006000d7202 */ /* 0x000fe40000000f00 */
        /* <DEDUP_REMOVED lines=11> */
[----:B------:R-:W-:-:S02]  /*113d0*/  VIADD R8, R4, 0x30 ;  /* 0x0000003004087836 */ /* 0x000fc40000000000 */
[----:B0-----:R-:W-:-:S10]  /*113e0*/  IMAD.MOV.U32 R15, RZ, RZ, -0x1 ;  /* 0xffffffffff0f7424 */ /* 0x001fd400078e00ff */
[----:B------:R-:W-:-:S07]  /*113f0*/  @P2 LOP3.LUT R16, R16, 0x400, RZ, 0xfc, !PT ;  /* 0x0000040010102812 */ /* 0x000fce00078efcff */
[----:B------:R-:W-:Y:S05]  /*11400*/  WARPSYNC.COLLECTIVE R15, `(.L_x_13890) ;  /* 0x000000000f087348 */ /* 0x000fea0003c00000 */
[----:B------:R0:W1:Y:S02]  /*11410*/  SHFL.IDX P6, R14, R13, R12, R11 ;  /* 0x0000000c0d0e7389 */ /* 0x00006400000c000b */
[----:B01----:R-:W-:Y:S01]  /*11420*/  ENDCOLLECTIVE ;  /* 0x000000000000791b */ /* 0x003fe20003800000 */
.L_x_13890:
[----:B------:R-:W-:Y:S01]  /*11430*/  LOP3.LUT R16, R16, 0xfffffdff, RZ, 0xc0, !PT ;  /* 0xfffffdff10107812 */ /* 0x000fe200078ec0ff */
[----:B------:R-:W-:Y:S02]  /*11440*/  IMAD.MOV.U32 R13, RZ, RZ, R0 ;  /* 0x000000ffff0d7224 */ /* 0x000fe400078e0000 */
[----:B------:R-:W-:-:S07]  /*11450*/  IMAD.MOV.U32 R2, RZ, RZ, R14 ;  /* 0x000000ffff027224 */ /* 0x000fce00078e000e */
[----:B------:R-:W-:Y:S05]  /*11460*/  WARPSYNC.COLLECTIVE R15, `(.L_x_13891) ;  /* 0x000000000f087348 */ /* 0x000fea0003c00000 */
[----:B------:R0:W1:Y:S02]  /*11470*/  SHFL.IDX P6, R14, R13, R12, R11 ;  /* 0x0000000c0d0e7389 */ /* 0x00006400000c000b */
[----:B01----:R-:W-:Y:S01]  /*11480*/  ENDCOLLECTIVE ;  /* 0x000000000000791b */ /* 0x003fe20003800000 */
.L_x_13891:
[----:B------:R-:W-:Y:S01]  /*11490*/  @!P2 LEA R15, R28, UR44, 0x1 ;  /* 0x0000002c1c0fac11 */ /* 0x000fe2000f8e08ff */
[----:B------:R-:W-:Y:S01]  /*114a0*/  IMAD.MOV.U32 R12, RZ, RZ, 0x3 ;  /* 0x00000003ff0c7424 */ /* 0x000fe200078e00ff */
[----:B------:R-:W-:-:S04]  /*114b0*/  @!P2 LEA R13, P1, R17, R14, 0x1 ;  /* 0x0000000e110da211 */ /* 0x000fc800078208ff */
[----:B------:R-:W-:Y:S01]  /*114c0*/  @!P2 IADD3.X R14, RZ, R2, RZ, P1, !PT ;  /* 0x00000002ff0ea210 */ /* 0x000fe20000ffe4ff */
[----:B------:R-:W-:Y:S02]  /*114d0*/  @!P2 IMAD.MOV.U32 R2, RZ, RZ, R13 ;  /* 0x000000ffff02a224 */ /* 0x000fe400078e000d */
[----:B------:R-:W-:Y:S02]  /*114e0*/  IMAD.MOV.U32 R13, RZ, RZ, R6 ;  /* 0x000000ffff0d7224 */ /* 0x000fe400078e0006 */
[----:B------:R-:W-:-:S05]  /*114f0*/  @!P2 IMAD.MOV.U32 R3, RZ, RZ, R14 ;  /* 0x000000ffff03a224 */ /* 0x000fca00078e000e */
[----:B------:R-:W-:Y:S01]  /*11500*/  @!PT LDS RZ, [RZ] ;  /* 0x00000000fffff984 */ /* 0x000fe20000000800 */
[----:B------:R-:W-:Y:S01]  /*11510*/  @!PT LDS RZ, [RZ] ;  /* 0x00000000fffff984 */ /* 0x000fe20000000800 */
[----:B------:R-:W-:Y:S01]  /*11520*/  @!PT LDS RZ, [RZ] ;  /* 0x00000000fffff984 */ /* 0x000fe20000000800 */
[----:B------:R0:W-:Y:S01]  /*11530*/  @!P2 LDGSTS.E.BYPASS.LTC128B.128 [R15+0x19400], desc[UR36][R2.64], !P0 ;  /* 0x19400000020fafae */ /* 0x0001e2000c101d64 */
[----:B------:R-:W-:Y:S02]  /*11540*/  ISETP.GE.AND P2, PT, R8, R5, PT ;  /* 0x000000050800720c */ /* 0x000fe40003f46270 */
[----:B0-----:R-:W-:-:S11]  /*11550*/  MOV R15, 0xffffffff ;  /* 0xffffffff000f7802 */ /* 0x001fd60000000f00 */
[----:B------:R-:W-:-:S07]  /*11560*/  @P2 LOP3.LUT R16, R16, 0x200, RZ, 0xfc, !PT ;  /* 0x0000020010102812 */ /* 0x000fce00078efcff */
[----:B------:R-:W-:Y:S05]  /*11570*/  WARPSYNC.COLLECTIVE R15, `(.L_x_13892) ;  /* 0x000000000f087348 */ /* 0x000fea0003c00000 */
[----:B------:R0:W1:Y:S02]  /*11580*/  SHFL.IDX P6, R14, R13, R12, R11 ;  /* 0x0000000c0d0e7389 */ /* 0x00006400000c000b */
[----:B01----:R-:W-:Y:S01]  /*11590*/  ENDCOLLECTIVE ;  /* 0x000000000000791b */ /* 0x003fe20003800000 */
.L_x_13892:
[----:B------:R-:W-:Y:S01]  /*115a0*/  LOP3.LUT R16, R16, 0xfffffeff, RZ, 0xc0, !PT ;  /* 0xfffffeff10107812 */ /* 0x000fe200078ec0ff */
[----:B------:R-:W-:Y:S02]  /*115b0*/  IMAD.MOV.U32 R13, RZ, RZ, R0 ;  /* 0x000000ffff0d7224 */ /* 0x000fe400078e0000 */
[----:B------:R-:W-:-:S07]  /*115c0*/  IMAD.MOV.U32 R8, RZ, RZ, R14 ;  /* 0x000000ffff087224 */ /* 0x000fce00078e000e */
[----:B------:R-:W-:Y:S05]  /*115d0*/  WARPSYNC.COLLECTIVE R15, `(.L_x_13893) ;  /* 0x000000000f087348 */ /* 0x000fea0003c00000 */
[----:B------:R0:W1:Y:S02]  /*115e0*/  SHFL.IDX P6, R14, R13, R12, R11 ;  /* 0x0000000c0d0e7389 */ /* 0x00006400000c000b */
[----:B01----:R-:W-:Y:S01]  /*115f0*/  ENDCOLLECTIVE ;  /* 0x000000000000791b */ /* 0x003fe20003800000 */
.L_x_13893:
[----:B------:R-:W-:Y:S01]  /*11600*/  @!P2 LEA R15, R28, UR44, 0x1 ;  /* 0x0000002c1c0fac11 */ /* 0x000fe2000f8e08ff */
[----:B------:R-:W-:Y:S02]  /*11610*/  IMAD.MOV.U32 R13, RZ, RZ, R6 ;  /* 0x000000ffff0d7224 */ /* 0x000fe400078e0006 */
[----:B------:R-:W-:Y:S02]  /*11620*/  IMAD.MOV.U32 R12, RZ, RZ, 0x4 ;  /* 0x00000004ff0c7424 */ /* 0x000fe400078e00ff */
[----:B------:R-:W-:-:S05]  /*11630*/  IMAD.MOV.U32 R2, RZ, RZ, R14 ;  /* 0x000000ffff027224 */ /* 0x000fca00078e000e */
[----:B------:R-:W-:-:S05]  /*11640*/  @!P2 LEA R7, P1, R17, R2, 0x1 ;  /* 0x000000021107a211 */ /* 0x000fca00078208ff */
[----:B------:R-:W-:Y:S02]  /*11650*/  @!P2 IMAD.X R8, RZ, RZ, R8, P1 ;  /* 0x000000ffff08a224 */ /* 0x000fe400008e0608 */
[----:B------:R-:W-:-:S03]  /*11660*/  @!P2 IMAD.MOV.U32 R2, RZ, RZ, R7 ;  /* 0x000000ffff02a224 */ /* 0x000fc600078e0007 */
[----:B------:R-:W-:Y:S01]  /*11670*/  @!P2 MOV R3, R8 ;  /* 0x000000080003a202 */ /* 0x000fe20000000f00 */
[----:B------:R-:W-:-:S04]  /*11680*/  VIADD R8, R4, 0x40 ;  /* 0x0000004004087836 */ /* 0x000fc80000000000 */
[----:B------:R-:W-:Y:S01]  /*11690*/  @!PT LDS RZ, [RZ] ;  /* 0x00000000fffff984 */ /* 0x000fe20000000800 */
[----:B------:R-:W-:Y:S01]  /*116a0*/  @!PT LDS RZ, [RZ] ;  /* 0x00000000fffff984 */ /* 0x000fe20000000800 */
[----:B------:R-:W-:Y:S01]  /*116b0*/  @!PT LDS RZ, [RZ] ;  /* 0x00000000fffff984 */ /* 0x000fe20000000800 */
[----:B------:R0:W-:Y:S01]  /*116c0*/  @!P2 LDGSTS.E.BYPASS.LTC128B.128 [R15+0x19c00], desc[UR36][R2.64], !P0 ;  /* 0x19c00000020fafae */ /* 0x0001e2000c101d64 */
[----:B------:R-:W-:Y:S01]  /*116d0*/  ISETP.GE.AND P2, PT, R8, R5, PT ;  /* 0x000000050800720c */ /* 0x000fe20003f46270 */
[----:B------:R-:W-:Y:S02]  /*116e0*/  VIADD R8, R4, 0x50 ;  /* 0x0000005004087836 */ /* 0x000fe40000000000 */
[----:B0-----:R-:W-:-:S10]  /*116f0*/  IMAD.MOV.U32 R15, RZ, RZ, -0x1 ;  /* 0xffffffffff0f7424 */ /* 0x001fd400078e00ff */
[----:B------:R-:W-:Y:S02]  /*11700*/  @!P2 LEA R7, R28, UR44, 0x1 ;  /* 0x0000002c1c07ac11 */ /* 0x000fe4000f8e08ff */
[----:B------:R-:W-:-:S07]  /*11710*/  @P2 LOP3.LUT R16, R16, 0x100, RZ, 0xfc, !PT ;  /* 0x0000010010102812 */ /* 0x000fce00078efcff */
[----:B------:R-:W-:Y:S05]  /*11720*/  WARPSYNC.COLLECTIVE R15, `(.L_x_13894) ;  /* 0x000000000f087348 */ /* 0x000fea0003c00000 */
[----:B------:R0:W1:Y:S02]  /*11730*/  SHFL.IDX P6, R14, R13, R12, R11 ;  /* 0x0000000c0d0e7389 */ /* 0x00006400000c000b */
[----:B01----:R-:W-:Y:S01]  /*11740*/  ENDCOLLECTIVE ;  /* 0x000000000000791b */ /* 0x003fe20003800000 */
.L_x_13894:
[----:B------:R-:W-:Y:S02]  /*11750*/  LOP3.LUT R16, R16, 0xffffff7f, RZ, 0xc0, !PT ;  /* 0xffffff7f10107812 */ /* 0x000fe400078ec0ff */
[----:B------:R-:W-:Y:S01]  /*11760*/  MOV R13, R0 ;  /* 0x00000000000d7202 */ /* 0x000fe20000000f00 */
[----:B------:R-:W-:-:S07]  /*11770*/  IMAD.MOV.U32 R10, RZ, RZ, R14 ;  /* 0x000000ffff0a7224 */ /* 0x000fce00078e000e */
[----:B------:R-:W-:Y:S05]  /*11780*/  WARPSYNC.COLLECTIVE R15, `(.L_x_13895) ;  /* 0x000000000f087348 */ /* 0x000fea0003c00000 */
[----:B------:R0:W1:Y:S02]  /*11790*/  SHFL.IDX P6, R14, R13, R12, R11 ;  /* 0x0000000c0d0e7389 */ /* 0x00006400000c000b */
[----:B01----:R-:W-:Y:S01]  /*117a0*/  ENDCOLLECTIVE ;  /* 0x000000000000791b */ /* 0x003fe20003800000 */
.L_x_13895:
[----:B------:R-:W-:Y:S01]  /*117b0*/  MOV R13, R6 ;  /* 0x00000006000d7202 */ /* 0x000fe20000000f00 */
[----:B------:R-:W-:Y:S02]  /*117c0*/  IMAD.MOV.U32 R12, RZ, RZ, 0x5 ;  /* 0x00000005ff0c7424 */ /* 0x000fe400078e00ff */
[----:B------:R-:W-:-:S07]  /*117d0*/  IMAD.MOV.U32 R20, RZ, RZ, R14 ;  /* 0x000000ffff147224 */ /* 0x000fce00078e000e */
[----:B------:R-:W-:Y:S05]  /*117e0*/  WARPSYNC.COLLECTIVE R15, `(.L_x_13896) ;  /* 0x000000000f087348 */ /* 0x000fea0003c00000 */
[----:B------:R0:W1:Y:S02]  /*117f0*/  SHFL.IDX P6, R14, R13, R12, R11 ;  /* 0x0000000c0d0e7389 */ /* 0x00006400000c000b */
[----:B01----:R-:W-:Y:S01]  /*11800*/  ENDCOLLECTIVE ;  /* 0x000000000000791b */ /* 0x003fe20003800000 */
.L_x_13896:
        /* <DEDUP_REMOVED lines=15> */
.L_x_13897:
[----:B------:R-:W-:Y:S02]  /*11900*/  @!P2 LEA R9, R28, UR44, 0x1 ;  /* 0x0000002c1c09ac11 */ /* 0x000fe4000f8e08ff */
[----:B------:R-:W-:-:S04]  /*11910*/  @P2 LOP3.LUT R16, R16, 0x80, RZ, 0xfc, !PT ;  /* 0x0000008010102812 */ /* 0x000fc800078efcff */
[----:B------:R-:W-:Y:S01]  /*11920*/  LOP3.LUT R16, R16, 0xffffffbf, RZ, 0xc0, !PT ;  /* 0xffffffbf10107812 */ /* 0x000fe200078ec0ff */
[----:B------:R-:W-:Y:S02]  /*11930*/  IMAD.MOV.U32 R13, RZ, RZ, R6 ;  /* 0x000000ffff0d7224 */ /* 0x000fe400078e0006 */
[----:B------:R-:W-:-:S05]  /*11940*/  IMAD.MOV.U32 R20, RZ, RZ, R14 ;  /* 0x000000ffff147224 */ /* 0x000fca00078e000e */
[----:B------:R-:W-:-:S05]  /*11950*/  @!P2 LEA R11, P1, R17, R20, 0x1 ;  /* 0x00000014110ba211 */ /* 0x000fca00078208ff */
[----:B------:R-:W-:Y:S01]  /*11960*/  @!P2 IMAD.X R12, RZ, RZ, R2, P1 ;  /* 0x000000ffff0ca224 */ /* 0x000fe200008e0602 */
[----:B------:R-:W-:Y:S01]  /*11970*/  @!P2 MOV R2, R11 ;  /* 0x0000000b0002a202 */ /* 0x000fe20000000f00 */
[----:B------:R-:W-:Y:S02]  /*11980*/  IMAD.MOV.U32 R11, RZ, RZ, 0x181f ;  /* 0x0000181fff0b7424 */ /* 0x000fe400078e00ff */
        /* <DEDUP_REMOVED lines=10> */
.L_x_13898:
[----:B------:R-:W-:Y:S02]  /*11a30*/  @!P2 LEA R21, R28, UR44, 0x1 ;  /* 0x0000002c1c15ac11 */ /* 0x000fe4000f8e08ff */
[----:B------:R-:W-:Y:S02]  /*11a40*/  @P2 LOP3.LUT R16, R16, 0x40, RZ, 0xfc, !PT ;  /* 0x0000004010102812 */ /* 0x000fe400078efcff */
[----:B------:R-:W-:Y:S01]  /*11a50*/  MOV R13, R0 ;  /* 0x00000000000d7202 */ /* 0x000fe20000000f00 */
[----:B------:R-:W-:-:S07]  /*11a60*/  IMAD.MOV.U32 R2, RZ, RZ, R14 ;  /* 0x000000ffff027224 */ /* 0x000fce00078e000e */
[----:B------:R-:W-:Y:S05]  /*11a70*/  WARPSYNC.COLLECTIVE R15, `(.L_x_13899) ;  /* 0x000000000f087348 */ /* 0x000fea0003c00000 */
[----:B------:R0:W1:Y:S02]  /*11a80*/  SHFL.IDX P6, R14, R13, R12, R11 ;  /* 0x0000000c0d0e7389 */ /* 0x00006400000c000b */
[----:B01----:R-:W-:Y:S01]  /*11a90*/  ENDCOLLECTIVE ;  /* 0x000000000000791b */ /* 0x003fe20003800000 */
.L_x_13899:
[----:B------:R-:W-:Y:S02]  /*11aa0*/  MOV R12, 0x7 ;  /* 0x00000007000c7802 */ /* 0x000fe40000000f00 */
        /* <DEDUP_REMOVED lines=8> */
.L_x_13900:
        /* <DEDUP_REMOVED lines=9> */
.L_x_13901:
[----:B------:R-:W-:Y:S05]  /*11bc0*/  BRA `(.L_x_13902) ;  /* 0xffffffc000ec7947 */ /* 0x000fea000383ffff */
.L_x_13832:
        /* <DEDUP_REMOVED lines=8> */
.L_x_13904:
[----:B------:R-:W-:Y:S05]  /*11c50*/  BSYNC B0 ;  /* 0x0000000000007941 */ /* 0x000fea0003800000 */
.L_x_13903:
        /* <DEDUP_REMOVED lines=9> */
.L_x_13905:
        /* <DEDUP_REMOVED lines=9> */
.L_x_13906:
        /* <DEDUP_REMOVED lines=13> */
.L_x_13907:
        /* <DEDUP_REMOVED lines=19> */
.L_x_13908:
[----:B------:R-:W-:Y:S01]  /*11f80*/  MOV R13, R0 ;  /* 0x00000000000d7202 */ /* 0x000fe20000000f00 */
[----:B------:R-:W-:-:S07]  /*11f90*/  IMAD.MOV.U32 R5, RZ, RZ, R14 ;  /* 0x000000ffff057224 */ /* 0x000fce00078e000e */
[----:B------:R-:W-:Y:S05]  /*11fa0*/  WARPSYNC.COLLECTIVE R15, `(.L_x_13909) ;  /* 0x000000000f087348 */ /* 0x000fea0003c00000 */
[----:B------:R0:W1:Y:S02]  /*11fb0*/  SHFL.IDX P6, R14, R13, R12, R11 ;  /* 0x0000000c0d0e7389 */ /* 0x00006400000c000b */
[----:B01----:R-:W-:Y:S01]  /*11fc0*/  ENDCOLLECTIVE ;  /* 0x000000000000791b */ /* 0x003fe20003800000 */
.L_x_13909:
[----:B------:R-:W-:Y:S02]  /*11fd0*/  IMAD.MOV.U32 R13, RZ, RZ, R4 ;  /* 0x000000ffff0d7224 */ /* 0x000fe400078e0004 */
[----:B------:R-:W-:Y:S01]  /*11fe0*/  IMAD.MOV.U32 R12, RZ, RZ, 0x3 ;  /* 0x00000003ff0c7424 */ /* 0x000fe200078e00ff */
[----:B------:R-:W-:-:S05]  /*11ff0*/  @!P5 LEA R14, P0, R17, R14, 0x1 ;  /* 0x0000000e110ed211 */ /* 0x000fca00078008ff */
[----:B------:R-:W-:-:S08]  /*12000*/  @!P5 IMAD.MOV.U32 R2, RZ, RZ, R14 ;  /* 0x000000ffff02d224 */ /* 0x000fd000078e000e */
[----:B------:R-:W-:Y:S05]  /*12010*/  WARPSYNC.COLLECTIVE R15, `(.L_x_13910) ;  /* 0x000000000f087348 */ /* 0x000fea0003c00000 */
[----:B------:R0:W1:Y:S02]  /*12020*/  SHFL.IDX P6, R14, R13, R12, R11 ;  /* 0x0000000c0d0e7389 */ /* 0x00006400000c000b */
[----:B01----:R-:W-:Y:S01]  /*12030*/  ENDCOLLECTIVE ;  /* 0x000000000000791b */ /* 0x003fe20003800000 */
.L_x_13910:
        /* <DEDUP_REMOVED lines=15> */
.L_x_13911:
        /* <DEDUP_REMOVED lines=19> */
.L_x_13912:
[----:B------:R-:W-:Y:S02]  /*12260*/  IMAD.MOV.U32 R13, RZ, RZ, R0 ;  /* 0x000000ffff0d7224 */ /* 0x000fe400078e0000 */
[----:B------:R-:W-:-:S07]  /*12270*/  IMAD.MOV.U32 R5, RZ, RZ, R14 ;  /* 0x000000ffff057224 */ /* 0x000fce00078e000e */
[----:B------:R-:W-:Y:S05]  /*12280*/  WARPSYNC.COLLECTIVE R15, `(.L_x_13913) ;  /* 0x000000000f087348 */ /* 0x000fea0003c00000 */
[----:B------:R0:W1:Y:S02]  /*12290*/  SHFL.IDX P6, R14, R13, R12, R11 ;  /* 0x0000000c0d0e7389 */ /* 0x00006400000c000b */
[----:B01----:R-:W-:Y:S01]  /*122a0*/  ENDCOLLECTIVE ;  /* 0x000000000000791b */ /* 0x003fe20003800000 */
.L_x_13913:
[----:B------:R-:W-:Y:S01]  /*122b0*/  MOV R13, R4 ;  /* 0x00000004000d7202 */ /* 0x000fe20000000f00 */
[----:B------:R-:W-:Y:S01]  /*122c0*/  IMAD.MOV.U32 R12, RZ, RZ, 0x5 ;  /* 0x00000005ff0c7424 */ /* 0x000fe200078e00ff */
[----:B------:R-:W-:-:S05]  /*122d0*/  @!P5 LEA R14, P0, R17, R14, 0x1 ;  /* 0x0000000e110ed211 */ /* 0x000fca00078008ff */
[----:B------:R-:W-:-:S08]  /*122e0*/  @!P5 IMAD.MOV.U32 R2, RZ, RZ, R14 ;  /* 0x000000ffff02d224 */ /* 0x000fd000078e000e */
[----:B------:R-:W-:Y:S05]  /*122f0*/  WARPSYNC.COLLECTIVE R15, `(.L_x_13914) ;  /* 0x000000000f087348 */ /* 0x000fea0003c00000 */
[----:B------:R0:W1:Y:S02]  /*12300*/  SHFL.IDX P6, R14, R13, R12, R11 ;  /* 0x0000000c0d0e7389 */ /* 0x00006400000c000b */
[----:B01----:R-:W-:Y:S01]  /*12310*/  ENDCOLLECTIVE ;  /* 0x000000000000791b */ /* 0x003fe20003800000 */
.L_x_13914:
        /* <DEDUP_REMOVED lines=15> */
.L_x_13915:
        /* <DEDUP_REMOVED lines=19> */
.L_x_13916:
[----:B------:R-:W-:Y:S02]  /*12540*/  IMAD.MOV.U32 R13, RZ, RZ, R0 ;  /* 0x000000ffff0d7224 */ /* 0x000fe400078e0000 */
[----:B------:R-:W-:-:S07]  /*12550*/  IMAD.MOV.U32 R5, RZ, RZ, R14 ;  /* 0x000000ffff057224 */ /* 0x000fce00078e000e */
[----:B------:R-:W-:Y:S05]  /*12560*/  WARPSYNC.COLLECTIVE R15, `(.L_x_13917) ;  /* 0x000000000f087348 */ /* 0x000fea0003c00000 */
[----:B------:R0:W1:Y:S02]  /*12570*/  SHFL.IDX P6, R14, R13, R12, R11 ;  /* 0x0000000c0d0e7389 */ /* 0x00006400000c000b */
[----:B01----:R-:W-:Y:S01]  /*12580*/  ENDCOLLECTIVE ;  /* 0x000000000000791b */ /* 0x003fe20003800000 */
.L_x_13917:
        /* <DEDUP_REMOVED lines=8> */
.L_x_13918:
        /* <DEDUP_REMOVED lines=13> */
.L_x_13919:
[----:B------:R-:W-:Y:S05]  /*126e0*/  BRA `(.L_x_13920) ;  /* 0xffffffc000d47947 */ /* 0x000fea000383ffff */
.L_x_13835:
[----:B0--3--:R-:W-:-:S04]  /*126f0*/  MOV R3, UR44 ;  /* 0x0000002c00037c02 */ /* 0x009fc80008000f00 */
[----:B------:R0:W3:Y:S03]  /*12700*/  SYNCS.PHASECHK.TRANS64.TRYWAIT P0, [R3+URZ+0x32420], R0 ;  /* 0x03242000030075a7 */ /* 0x0000e6000800017f */
[----:B---3--:R-:W-:Y:S05]  /*12710*/  @!P0 NANOSLEEP.SYNCS 0x989680 ;  /* 0x009896800000895d */ /* 0x008fea0003900000 */
[----:B------:R-:W3:Y:S02]  /*12720*/  @!P0 SYNCS.PHASECHK.TRANS64 P0, [R3+URZ+0x32420], R0 ;  /* 0x03242000030085a7 */ /* 0x000ee4000800007f */
[----:B---3--:R-:W-:Y:S05]  /*12730*/  @!P0 BRA `(.L_x_13835) ;  /* 0xfffffffc00ec8947 */ /* 0x008fea000383ffff */
[----:B------:R-:W-:Y:S05]  /*12740*/  BRA `(.L_x_13921) ;  /* 0xffffffc400187947 */ /* 0x000fea000383ffff */
.L_x_13837:
[----:B0--3--:R-:W-:-:S04]  /*12750*/  IMAD.U32 R3, RZ, RZ, UR44 ;  /* 0x0000002cff037e24 */ /* 0x009fc8000f8e00ff */
[----:B------:R0:W3:Y:S03]  /*12760*/  SYNCS.PHASECHK.TRANS64.TRYWAIT P0, [R3+URZ+0x32460], R0 ;  /* 0x03246000030075a7 */ /* 0x0000e6000800017f */
[----:B---3--:R-:W-:Y:S05]  /*12770*/  @!P0 NANOSLEEP.SYNCS 0x989680 ;  /* 0x009896800000895d */ /* 0x008fea0003900000 */
[----:B------:R-:W3:Y:S02]  /*12780*/  @!P0 SYNCS.PHASECHK.TRANS64 P0, [R3+URZ+0x32460], R0 ;  /* 0x03246000030085a7 */ /* 0x000ee4000800007f */
[----:B---3--:R-:W-:Y:S05]  /*12790*/  @!P0 BRA `(.L_x_13837) ;  /* 0xfffffffc00ec8947 */ /* 0x008fea000383ffff */
[----:B------:R-:W-:Y:S05]  /*127a0*/  BRA `(.L_x_13922) ;  /* 0xffffffc400147947 */ /* 0x000fea000383ffff */
.L_x_13838:
        /* <DEDUP_REMOVED lines=8> */
.L_x_13924:
[----:B------:R-:W-:Y:S05]  /*12830*/  BSYNC B0 ;  /* 0x0000000000007941 */ /* 0x000fea0003800000 */
.L_x_13923:
[----:B------:R-:W-:Y:S01]  /*12840*/  IMAD.MOV.U32 R13, RZ, RZ, R10 ;  /* 0x000000ffff0d7224 */ /* 0x000fe200078e000a */
[----:B------:R-:W-:Y:S01]  /*12850*/  MOV R0, R14 ;  /* 0x0000000e00007202 */ /* 0x000fe20000000f00 */
[----:B------:R-:W-:Y:S01]  /*12860*/  IMAD.MOV.U32 R12, RZ, RZ, RZ ;  /* 0x000000ffff0c7224 */ /* 0x000fe200078e00ff */
[C---:B------:R-:W-:Y:S01]  /*12870*/  LOP3.LUT P2, RZ, R5.reuse, 0x2, RZ, 0xc0, !PT ;  /* 0x0000000205ff7812 */ /* 0x040fe2000784c0ff */
[----:B------:R-:W-:Y:S01]  /*12880*/  IMAD.MOV.U32 R11, RZ, RZ, 0x181f ;  /* 0x0000181fff0b7424 */ /* 0x000fe200078e00ff */
[----:B------:R-:W-:Y:S01]  /*12890*/  LOP3.LUT P1, RZ, R5, 0x4, RZ, 0xc0, !PT ;  /* 0x0000000405ff7812 */ /* 0x000fe2000782c0ff */
[----:B------:R-:W-:Y:S02]  /*128a0*/  IMAD.MOV.U32 R15, RZ, RZ, -0x1 ;  /* 0xffffffffff0f7424 */ /* 0x000fe400078e00ff */
[----:B------:R-:W-:Y:S01]  /*128b0*/  IMAD.SHL.U32 R17, R17, 0x2, RZ ;  /* 0x0000000211117824 */ /* 0x000fe200078e00ff */
[----:B------:R-:W-:Y:S01]  /*128c0*/  ISETP.LT.OR P3, PT, R18, 0x1, !P1 ;  /* 0x000000011200780c */ /* 0x000fe20004f61670 */
[----:B------:R-:W-:-:S12]  /*128d0*/  IMAD.MOV.U32 R6, RZ, RZ, RZ ;  /* 0x000000ffff067224 */ /* 0x000fd800078e00ff */
[----:B------:R-:W-:Y:S05]  /*128e0*/  WARPSYNC.COLLECTIVE R15, `(.L_x_13925) ;  /* 0x000000000f087348 */ /* 0x000fea0003c00000 */
[----:B------:R0:W1:Y:S02]  /*128f0*/  SHFL.IDX P6, R14, R13, R12, R11 ;  /* 0x0000000c0d0e7389 */ /* 0x00006400000c000b */
[----:B01----:R-:W-:Y:S01]  /*12900*/  ENDCOLLECTIVE ;  /* 0x000000000000791b */ /* 0x003fe20003800000 */
.L_x_13925:
[----:B------:R-:W-:Y:S02]  /*12910*/  IMAD.MOV.U32 R13, RZ, RZ, R19 ;  /* 0x000000ffff0d7224 */ /* 0x000fe400078e0013 */
[----:B------:R-:W-:Y:S01]  /*12920*/  IMAD.MOV.U32 R12, RZ, RZ, 0x1 ;  /* 0x00000001ff0c7424 */ /* 0x000fe200078e00ff */
[----:B------:R-:W-:-:S13]  /*12930*/  IADD3 R2, P0, R14, R17, RZ ;  /* 0x000000110e027210 */ /* 0x000fda0007f1e0ff */
[----:B------:R-:W-:Y:S05]  /*12940*/  WARPSYNC.COLLECTIVE R15, `(.L_x_13926) ;  /* 0x000000000f087348 */ /* 0x000fea0003c00000 */
[----:B------:R0:W1:Y:S02]  /*12950*/  SHFL.IDX P6, R14, R13, R12, R11 ;  /* 0x0000000c0d0e7389 */ /* 0x00006400000c000b */
[----:B01----:R-:W-:Y:S01]  /*12960*/  ENDCOLLECTIVE ;  /* 0x000000000000791b */ /* 0x003fe20003800000 */
.L_x_13926:
[----:B------:R-:W-:Y:S02]  /*12970*/  IADD3.X R3, RZ, R0, RZ, P0, !PT ;  /* 0x00000000ff037210 */ /* 0x000fe400007fe4ff */
[----:B------:R-:W-:Y:S02]  /*12980*/  ISETP.LT.OR P0, PT, R18, 0x1, P4 ;  /* 0x000000011200780c */ /* 0x000fe40002701670 */
[----:B------:R-:W-:-:S05]  /*12990*/  LEA R0, R28, UR44, 0x1 ;  /* 0x0000002c1c007c11 */ /* 0x000fca000f8e08ff */
[----:B------:R-:W-:Y:S02]  /*129a0*/  VIADD R31, R0, 0x400 ;  /* 0x00000400001f7836 */ /* 0x000fe40000000000 */
[----:B------:R-:W-:-:S04]  /*129b0*/  IMAD.MOV.U32 R13, RZ, RZ, R10 ;  /* 0x000000ffff0d7224 */ /* 0x000fc800078e000a */
        /* <DEDUP_REMOVED lines=9> */
.L_x_13927:
        /* <DEDUP_REMOVED lines=14> */
.L_x_13928:
        /* <DEDUP_REMOVED lines=12> */
.L_x_13929:
        /* <DEDUP_REMOVED lines=14> */
.L_x_13930:
        /* <DEDUP_REMOVED lines=12> */
.L_x_13931:
        /* <DEDUP_REMOVED lines=14> */
.L_x_13932:
        /* <DEDUP_REMOVED lines=12> */
.L_x_13933:
        /* <DEDUP_REMOVED lines=14> */
.L_x_13934:
        /* <DEDUP_REMOVED lines=12> */
.L_x_13935:
        /* <DEDUP_REMOVED lines=9> */
.L_x_13845:
[----:B-1----:R1:W2:Y:S02]  /*13160*/  SYNCS.PHASECHK.TRANS64.TRYWAIT P0, [R19+URZ+0x32440], R23 ;  /* 0x03244017130075a7 */ /* 0x0022a4000800017f */
[----:B--2---:R-:W-:Y:S05]  /*13170*/  @!P0 NANOSLEEP.SYNCS 0x989680 ;  /* 0x009896800000895d */ /* 0x004fea0003900000 */
[----:B------:R-:W2:Y:S02]  /*13180*/  @!P0 SYNCS.PHASECHK.TRANS64 P0, [R19+URZ+0x32440], R23 ;  /* 0x03244017130085a7 */ /* 0x000ea4000800007f */
[----:B--2---:R-:W-:Y:S05]  /*13190*/  @!P0 BRA `(.L_x_13845) ;  /* 0xfffffffc00f08947 */ /* 0x004fea000383ffff */
[----:B------:R-:W-:Y:S05]  /*131a0*/  BRA `(.L_x_13937) ;  /* 0xffffffc400487947 */ /* 0x000fea000383ffff */
.L_x_13846:
        /* <DEDUP_REMOVED lines=8> */
.L_x_13939:
[----:B------:R-:W-:Y:S05]  /*13230*/  BSYNC B1 ;  /* 0x0000000000017941 */ /* 0x000fea0003800000 */
.L_x_13938:
        /* <DEDUP_REMOVED lines=9> */
.L_x_13940:
[----:B------:R-:W-:Y:S02]  /*132d0*/  IMAD.MOV.U32 R13, RZ, RZ, R24 ;  /* 0x000000ffff0d7224 */ /* 0x000fe400078e0018 */
[----:B------:R-:W-:Y:S01]  /*132e0*/  IMAD.MOV.U32 R12, RZ, RZ, 0x1 ;  /* 0x00000001ff0c7424 */ /* 0x000fe200078e00ff */
[----:B------:R-:W-:-:S13]  /*132f0*/  IADD3 R2, P0, R14, R17, RZ ;  /* 0x000000110e027210 */ /* 0x000fda0007f1e0ff */
[----:B------:R-:W-:Y:S05]  /*13300*/  WARPSYNC.COLLECTIVE R15, `(.L_x_13941) ;  /* 0x000000000f087348 */ /* 0x000fea0003c00000 */
[----:B------:R0:W1:Y:S02]  /*13310*/  SHFL.IDX P6, R14, R13, R12, R11 ;  /* 0x0000000c0d0e7389 */ /* 0x00006400000c000b */
[----:B01----:R-:W-:Y:S01]  /*13320*/  ENDCOLLECTIVE ;  /* 0x000000000000791b */ /* 0x003fe20003800000 */
.L_x_13941:
        /* <DEDUP_REMOVED lines=10> */
.L_x_13942:
[----:B------:R-:W-:Y:S01]  /*133d0*/  MOV R13, R24 ;  /* 0x00000018000d7202 */ /* 0x000fe20000000f00 */
[----:B------:R-:W-:Y:S01]  /*133e0*/  IMAD.MOV.U32 R12, RZ, RZ, 0x2 ;  /* 0x00000002ff0c7424 */ /* 0x000fe200078e00ff */
[----:B------:R-:W-:-:S13]  /*133f0*/  IADD3 R2, P0, R14, R17, RZ ;  /* 0x000000110e027210 */ /* 0x000fda0007f1e0ff */
[----:B------:R-:W-:Y:S05]  /*13400*/  WARPSYNC.COLLECTIVE R15, `(.L_x_13943) ;  /* 0x000000000f087348 */ /* 0x000fea0003c00000 */
[----:B------:R0:W1:Y:S02]  /*13410*/  SHFL.IDX P6, R14, R13, R12, R11 ;  /* 0x0000000c0d0e7389 */ /* 0x00006400000c000b */
[----:B01----:R-:W-:Y:S01]  /*13420*/  ENDCOLLECTIVE ;  /* 0x000000000000791b */ /* 0x003fe20003800000 */
.L_x_13943:
        /* <DEDUP_REMOVED lines=10> */
.L_x_13944:
[----:B------:R-:W-:Y:S01]  /*134d0*/  IMAD.MOV.U32 R13, RZ, RZ, R24 ;  /* 0x000000ffff0d7224 */ /* 0x000fe200078e0018 */
[----:B------:R-:W-:Y:S02]  /*134e0*/  MOV R12, 0x3 ;  /* 0x00000003000c7802 */ /* 0x000fe40000000f00 */
[----:B------:R-:W-:-:S13]  /*134f0*/  IADD3 R2, P0, R14, R17, RZ ;  /* 0x000000110e027210 */ /* 0x000fda0007f1e0ff */
[----:B------:R-:W-:Y:S05]  /*13500*/  WARPSYNC.COLLECTIVE R15, `(.L_x_13945) ;  /* 0x000000000f087348 */ /* 0x000fea0003c00000 */
[----:B------:R0:W1:Y:S02]  /*13510*/  SHFL.IDX P6, R14, R13, R12, R11 ;  /* 0x0000000c0d0e7389 */ /* 0x00006400000c000b */
[----:B01----:R-:W-:Y:S01]  /*13520*/  ENDCOLLECTIVE ;  /* 0x000000000000791b */ /* 0x003fe20003800000 */
.L_x_13945:
        /* <DEDUP_REMOVED lines=10> */
.L_x_13946:
[----:B------:R-:W-:Y:S02]  /*135d0*/  IMAD.MOV.U32 R13, RZ, RZ, R24 ;  /* 0x000000ffff0d7224 */ /* 0x000fe400078e0018 */
[----:B------:R-:W-:Y:S01]  /*135e0*/  IMAD.MOV.U32 R12, RZ, RZ, 0x4 ;  /* 0x00000004ff0c7424 */ /* 0x000fe200078e00ff */
[----:B------:R-:W-:-:S13]  /*135f0*/  IADD3 R2, P0, R14, R17, RZ ;  /* 0x000000110e027210 */ /* 0x000fda0007f1e0ff */
[----:B------:R-:W-:Y:S05]  /*13600*/  WARPSYNC.COLLECTIVE R15, `(.L_x_13947) ;  /* 0x000000000f087348 */ /* 0x000fea0003c00000 */
[----:B------:R0:W1:Y:S02]  /*13610*/  SHFL.IDX P6, R14, R13, R12, R11 ;  /* 0x0000000c0d0e7389 */ /* 0x00006400000c000b */
[----:B01----:R-:W-:Y:S01]  /*13620*/  ENDCOLLECTIVE ;  /* 0x000000000000791b */ /* 0x003fe20003800000 */
.L_x_13947:
        /* <DEDUP_REMOVED lines=10> */
.L_x_13948:
[----:B------:R-:W-:Y:S02]  /*136d0*/  IMAD.MOV.U32 R13, RZ, RZ, R24 ;  /* 0x000000ffff0d7224 */ /* 0x000fe400078e0018 */
[----:B------:R-:W-:Y:S01]  /*136e0*/  IMAD.MOV.U32 R12, RZ, RZ, 0x5 ;  /* 0x00000005ff0c7424 */ /* 0x000fe200078e00ff */
[----:B------:R-:W-:-:S13]  /*136f0*/  IADD3 R2, P0, R14, R17, RZ ;  /* 0x000000110e027210 */ /* 0x000fda0007f1e0ff */
[----:B------:R-:W-:Y:S05]  /*13700*/  WARPSYNC.COLLECTIVE R15, `(.L_x_13949) ;  /* 0x000000000f087348 */ /* 0x000fea0003c00000 */
[----:B------:R0:W1:Y:S02]  /*13710*/  SHFL.IDX P6, R14, R13, R12, R11 ;  /* 0x0000000c0d0e7389 */ /* 0x00006400000c000b */
[----:B01----:R-:W-:Y:S01]  /*13720*/  ENDCOLLECTIVE ;  /* 0x000000000000791b */ /* 0x003fe20003800000 */
.L_x_13949:
        /* <DEDUP_REMOVED lines=10> */
.L_x_13950:
[----:B------:R-:W-:Y:S05]  /*137d0*/  BRA `(.L_x_13951) ;  /* 0xffffffc000a47947 */ /* 0x000fea000383ffff */
.L_x_13851:
[----:B---3--:R3:W4:Y:S02]  /*137e0*/  SYNCS.PHASECHK.TRANS64.TRYWAIT P0, [R19+URZ+0x32460], R23 ;  /* 0x03246017130075a7 */ /* 0x008724000800017f */
[----:B----4-:R-:W-:Y:S05]  /*137f0*/  @!P0 NANOSLEEP.SYNCS 0x989680 ;  /* 0x009896800000895d */ /* 0x010fea0003900000 */
[----:B------:R-:W4:Y:S02]  /*13800*/  @!P0 SYNCS.PHASECHK.TRANS64 P0, [R19+URZ+0x32460], R23 ;  /* 0x03246017130085a7 */ /* 0x000f24000800007f */
[----:B----4-:R-:W-:Y:S05]  /*13810*/  @!P0 BRA `(.L_x_13851) ;  /* 0xfffffffc00f08947 */ /* 0x010fea000383ffff */
[----:B------:R-:W-:Y:S05]  /*13820*/  BRA `(.L_x_13952) ;  /* 0xffffffc000f07947 */ /* 0x000fea000383ffff */
.L_x_13852:
        /* <DEDUP_REMOVED lines=8> */
.L_x_13954:
[----:B------:R-:W-:Y:S05]  /*138b0*/  BSYNC B1 ;  /* 0x0000000000017941 */ /* 0x000fea0003800000 */
.L_x_13953:
        /* <DEDUP_REMOVED lines=9> */
.L_x_13955:
[----:B------:R-:W-:Y:S02]  /*13950*/  IMAD.MOV.U32 R6, RZ, RZ, RZ ;  /* 0x000000ffff067224 */ /* 0x000fe400078e00ff */
[----:B------:R-:W-:Y:S01]  /*13960*/  IMAD.MOV.U32 R13, RZ, RZ, R22 ;  /* 0x000000ffff0d7224 */ /* 0x000fe200078e0016 */
[----:B------:R-:W-:Y:S02]  /*13970*/  MOV R12, 0x1 ;  /* 0x00000001000c7802 */ /* 0x000fe40000000f00 */
[----:B------:R-:W-:-:S13]  /*13980*/  IADD3 R2, P0, R14, R17, RZ ;  /* 0x000000110e027210 */ /* 0x000fda0007f1e0ff */
[----:B------:R-:W-:Y:S05]  /*13990*/  WARPSYNC.COLLECTIVE R15, `(.L_x_13956) ;  /* 0x000000000f087348 */ /* 0x000fea0003c00000 */
[----:B------:R0:W1:Y:S02]  /*139a0*/  SHFL.IDX P6, R14, R13, R12, R11 ;  /* 0x0000000c0d0e7389 */ /* 0x00006400000c000b */
[----:B01----:R-:W-:Y:S01]  /*139b0*/  ENDCOLLECTIVE ;  /* 0x000000000000791b */ /* 0x003fe20003800000 */
.L_x_13956:
        /* <DEDUP_REMOVED lines=13> */
.L_x_13957:
[----:B------:R-:W-:Y:S02]  /*13a90*/  IMAD.MOV.U32 R13, RZ, RZ, R22 ;  /* 0x000000ffff0d7224 */ /* 0x000fe400078e0016 */
[----:B------:R-:W-:Y:S01]  /*13aa0*/  IMAD.MOV.U32 R12, RZ, RZ, 0x2 ;  /* 0x00000002ff0c7424 */ /* 0x000fe200078e00ff */
[----:B------:R-:W-:-:S13]  /*13ab0*/  IADD3 R2, P0, R14, R17, RZ ;  /* 0x000000110e027210 */ /* 0x000fda0007f1e0ff */
[----:B------:R-:W-:Y:S05]  /*13ac0*/  WARPSYNC.COLLECTIVE R15, `(.L_x_13958) ;  /* 0x000000000f087348 */ /* 0x000fea0003c00000 */
[----:B------:R0:W1:Y:S02]  /*13ad0*/  SHFL.IDX P6, R14, R13, R12, R11 ;  /* 0x0000000c0d0e7389 */ /* 0x00006400000c000b */
[----:B01----:R-:W-:Y:S01]  /*13ae0*/  ENDCOLLECTIVE ;  /* 0x000000000000791b */ /* 0x003fe20003800000 */
.L_x_13958:
        /* <DEDUP_REMOVED lines=13> */
.L_x_13959:
[----:B------:R-:W-:Y:S02]  /*13bc0*/  IMAD.MOV.U32 R13, RZ, RZ, R22 ;  /* 0x000000ffff0d7224 */ /* 0x000fe400078e0016 */
[----:B------:R-:W-:Y:S01]  /*13bd0*/  IMAD.MOV.U32 R12, RZ, RZ, 0x3 ;  /* 0x00000003ff0c7424 */ /* 0x000fe200078e00ff */
[----:B------:R-:W-:-:S13]  /*13be0*/  IADD3 R2, P0, R14, R17, RZ ;  /* 0x000000110e027210 */ /* 0x000fda0007f1e0ff */
[----:B------:R-:W-:Y:S05]  /*13bf0*/  WARPSYNC.COLLECTIVE R15, `(.L_x_13960) ;  /* 0x000000000f087348 */ /* 0x000fea0003c00000 */
[----:B------:R0:W1:Y:S02]  /*13c00*/  SHFL.IDX P6, R14, R13, R12, R11 ;  /* 0x0000000c0d0e7389 */ /* 0x00006400000c000b */
[----:B01----:R-:W-:Y:S01]  /*13c10*/  ENDCOLLECTIVE ;  /* 0x000000000000791b */ /* 0x003fe20003800000 */
.L_x_13960:
        /* <DEDUP_REMOVED lines=13> */
.L_x_13961:
[----:B------:R-:W-:Y:S02]  /*13cf0*/  IMAD.MOV.U32 R13, RZ, RZ, R22 ;  /* 0x000000ffff0d7224 */ /* 0x000fe400078e0016 */
[----:B------:R-:W-:Y:S01]  /*13d00*/  IMAD.MOV.U32 R12, RZ, RZ, 0x4 ;  /* 0x00000004ff0c7424 */ /* 0x000fe200078e00ff */
[----:B------:R-:W-:-:S13]  /*13d10*/  IADD3 R2, P0, R14, R17, RZ ;  /* 0x000000110e027210 */ /* 0x000fda0007f1e0ff */
[----:B------:R-:W-:Y:S05]  /*13d20*/  WARPSYNC.COLLECTIVE R15, `(.L_x_13962) ;  /* 0x000000000f087348 */ /* 0x000fea0003c00000 */
[----:B------:R0:W1:Y:S02]  /*13d30*/  SHFL.IDX P6, R14, R13, R12, R11 ;  /* 0x0000000c0d0e7389 */ /* 0x00006400000c000b */
[----:B01----:R-:W-:Y:S01]  /*13d40*/  ENDCOLLECTIVE ;  /* 0x000000000000791b */ /* 0x003fe20003800000 */
.L_x_13962:
        /* <DEDUP_REMOVED lines=13> */
.L_x_13963:
[----:B------:R-:W-:Y:S02]  /*13e20*/  IMAD.MOV.U32 R13, RZ, RZ, R22 ;  /* 0x000000ffff0d7224 */ /* 0x000fe400078e0016 */
[----:B------:R-:W-:Y:S01]  /*13e30*/  IMAD.MOV.U32 R12, RZ, RZ, 0x5 ;  /* 0x00000005ff0c7424 */ /* 0x000fe200078e00ff */
[----:B------:R-:W-:-:S13]  /*13e40*/  IADD3 R2, P0, R14, R17, RZ ;  /* 0x000000110e027210 */ /* 0x000fda0007f1e0ff */
[----:B------:R-:W-:Y:S05]  /*13e50*/  WARPSYNC.COLLECTIVE R15, `(.L_x_13964) ;  /* 0x000000000f087348 */ /* 0x000fea0003c00000 */
[----:B------:R0:W1:Y:S02]  /*13e60*/  SHFL.IDX P6, R14, R13, R12, R11 ;  /* 0x0000000c0d0e7389 */ /* 0x00006400000c000b */
[----:B01----:R-:W-:Y:S01]  /*13e70*/  ENDCOLLECTIVE ;  /* 0x000000000000791b */ /* 0x003fe20003800000 */
.L_x_13964:
        /* <DEDUP_REMOVED lines=13> */
.L_x_13965:
[----:B------:R-:W-:Y:S05]  /*13f50*/  BRA `(.L_x_13966) ;  /* 0xffffffc000407947 */ /* 0x000fea000383ffff */
.L_x_13857:
[----:B0-----:R0:W1:Y:S02]  /*13f60*/  SYNCS.PHASECHK.TRANS64.TRYWAIT P0, [R7+URZ+0x32420], R6 ;  /* 0x03242006070075a7 */ /* 0x001064000800017f */
[----:B-1----:R-:W-:Y:S05]  /*13f70*/  @!P0 NANOSLEEP.SYNCS 0x989680 ;  /* 0x009896800000895d */ /* 0x002fea0003900000 */
[----:B------:R-:W1:Y:S02]  /*13f80*/  @!P0 SYNCS.PHASECHK.TRANS64 P0, [R7+URZ+0x32420], R6 ;  /* 0x03242006070085a7 */ /* 0x000e64000800007f */
[----:B-1----:R-:W-:Y:S05]  /*13f90*/  @!P0 BRA `(.L_x_13857) ;  /* 0xfffffffc00f08947 */ /* 0x002fea000383ffff */
[----:B------:R-:W-:Y:S05]  /*13fa0*/  BRA `(.L_x_13967) ;  /* 0xffffffc000c87947 */ /* 0x000fea000383ffff */
.L_x_13858:
        /* <DEDUP_REMOVED lines=11> */
.L_x_13969:
[----:B------:R-:W-:Y:S05]  /*14060*/  BSYNC B0 ;  /* 0x0000000000007941 */ /* 0x000fea0003800000 */
.L_x_13968:
[----:B------:R-:W-:Y:S05]  /*14070*/  BRA `(.L_x_13970) ;  /* 0xffffffc000b07947 */ /* 0x000fea000383ffff */
.L_x_13859:
[----:B------:R-:W-:Y:S01]  /*14080*/  BSSY B0, `(.L_x_13971) ;  /* 0x0000006000007945 */ /* 0x000fe20003800000 */
[----:B------:R-:W-:-:S07]  /*14090*/  IMAD.MOV.U32 R15, RZ, RZ, -0x1 ;  /* 0xffffffffff0f7424 */ /* 0x000fce00078e00ff */
[----:B012--5:R-:W-:Y:S05]  /*140a0*/  WARPSYNC.COLLECTIVE R15, `(.L_x_13972) ;  /* 0x000000000f0c7348 */ /* 0x027fea0003c00000 */
[----:B------:R-:W-:Y:S02]  /*140b0*/  ELECT P6, UR62, PT ;  /* 0x00000000003e782f */ /* 0x000fe400038c0000 */
[----:B------:R-:W-:Y:S01]  /*140c0*/  MOV R14, UR62 ;  /* 0x0000003e000e7c02 */ /* 0x000fe20008000f00 */
[----:B012--5:R-:W-:Y:S10]  /*140d0*/  ENDCOLLECTIVE ;  /* 0x000000000000791b */ /* 0x027ff40003800000 */
.L_x_13972:
[----:B------:R-:W-:Y:S05]  /*140e0*/  BSYNC B0 ;  /* 0x0000000000007941 */ /* 0x000fea0003800000 */
.L_x_13971:
[----:B------:R-:W-:Y:S05]  /*140f0*/  BRA `(.L_x_13973) ;  /* 0xffffffc000a47947 */ /* 0x000fea000383ffff */
.L_x_13861:
[----:B-1----:R1:W3:Y:S02]  /*14100*/  SYNCS.PHASECHK.TRANS64.TRYWAIT P1, [R5+URZ+0x32440], R2 ;  /* 0x03244002050075a7 */ /* 0x0022e4000802017f */
[----:B---3--:R-:W-:Y:S05]  /*14110*/  @!P1 NANOSLEEP.SYNCS 0x989680 ;  /* 0x009896800000995d */ /* 0x008fea0003900000 */
[----:B------:R-:W3:Y:S02]  /*14120*/  @!P1 SYNCS.PHASECHK.TRANS64 P1, [R5+URZ+0x32440], R2 ;  /* 0x03244002050095a7 */ /* 0x000ee4000802007f */
[----:B---3--:R-:W-:Y:S05]  /*14130*/  @!P1 BRA `(.L_x_13861) ;  /* 0xfffffffc00f09947 */ /* 0x008fea000383ffff */
[----:B------:R-:W-:Y:S05]  /*14140*/  BRA `(.L_x_13974) ;  /* 0xffffffc000cc7947 */ /* 0x000fea000383ffff */
.L_x_13863:
[----:B0-----:R0:W3:Y:S02]  /*14150*/  SYNCS.PHASECHK.TRANS64.TRYWAIT P1, [R7+URZ+0x32440], R0 ;  /* 0x03244000070075a7 */ /* 0x0010e4000802017f */
[----:B---3--:R-:W-:Y:S05]  /*14160*/  @!P1 NANOSLEEP.SYNCS 0x989680 ;  /* 0x009896800000995d */ /* 0x008fea0003900000 */
[----:B------:R-:W3:Y:S02]  /*14170*/  @!P1 SYNCS.PHASECHK.TRANS64 P1, [R7+URZ+0x32440], R0 ;  /* 0x03244000070095a7 */ /* 0x000ee4000802007f */
[----:B---3--:R-:W-:Y:S05]  /*14180*/  @!P1 BRA `(.L_x_13863) ;  /* 0xfffffffc00f09947 */ /* 0x008fea000383ffff */
[----:B------:R-:W-:Y:S05]  /*14190*/  BRA `(.L_x_13975) ;  /* 0xffffffc000d87947 */ /* 0x000fea000383ffff */
.L_x_13865:
[----:B---3--:R3:W4:Y:S02]  /*141a0*/  SYNCS.PHASECHK.TRANS64.TRYWAIT P1, [R5+URZ+0x32460], R2 ;  /* 0x03246002050075a7 */ /* 0x008724000802017f */
[----:B----4-:R-:W-:Y:S05]  /*141b0*/  @!P1 NANOSLEEP.SYNCS 0x989680 ;  /* 0x009896800000995d */ /* 0x010fea0003900000 */
[----:B------:R-:W4:Y:S02]  /*141c0*/  @!P1 SYNCS.PHASECHK.TRANS64 P1, [R5+URZ+0x32460], R2 ;  /* 0x03246002050095a7 */ /* 0x000f24000802007f */
[----:B----4-:R-:W-:Y:S05]  /*141d0*/  @!P1 BRA `(.L_x_13865) ;  /* 0xfffffffc00f09947 */ /* 0x010fea000383ffff */
[----:B------:R-:W-:Y:S05]  /*141e0*/  BRA `(.L_x_13976) ;  /* 0xffffffc000d47947 */ /* 0x000fea000383ffff */
.L_x_13977:
        /* <DEDUP_REMOVED lines=9> */
.L_x_15677:


//--------------------- .text._ZN7cutlass13device_kernelIN5flash11enable_sm90INS1_16FlashAttnFwdSm90INS1_25CollectiveMainloopFwdSm90ILi2EN4cute5tupleIJNS5_1CILi1EEES8_S8_EEENS6_IJNS7_ILi128EEENS7_ILi96EEENS7_ILi64EEEEEELi256ENS_6half_tEfNS_4arch4Sm90ELb1ELb0ELb0ELb1ELb1ELb0ELb0ELb1ELb0ELb1ELb1ELb0EEENS1_21CollectiveEpilogueFwdINS6_IJSA_NS7_ILi256EEESB_EEES9_SE_SG_Li256ELb1ELb1ELb1ELb0EEENS1_36VarlenDynamicPersistentTileSchedulerILi128ELi96ELi256ELi128ELb1ELb1ELb1ELb1ELb1ELb1EEEEEEEEEvNT_6ParamsE --------------------------
	.section	.text._ZN7cutlass13device_kernelIN5flash11enable_sm90INS1_16FlashAttnFwdSm90INS1_25CollectiveMainloopFwdSm90ILi2EN4cute5tupleIJNS5_1CILi1EEES8_S8_EEENS6_IJNS7_ILi128EEENS7_ILi96EEENS7_ILi64EEEEEELi256ENS_6half_tEfNS_4arch4Sm90ELb1ELb0ELb0ELb1ELb1ELb0ELb0ELb1ELb0ELb1ELb1ELb0EEENS1_21CollectiveEpilogueFwdINS6_IJSA_NS7_ILi256EEESB_EEES9_SE_SG_Li256ELb1ELb1ELb1ELb0EEENS1_36VarlenDynamicPersistentTileSchedulerILi128ELi96ELi256ELi128ELb1ELb1ELb1ELb1ELb1ELb1EEEEEEEEEvNT_6ParamsE,"ax",@progbits
	.align	128
.text._ZN7cutlass13device_kernelIN5flash11enable_sm90INS1_16FlashAttnFwdSm90INS1_25CollectiveMainloopFwdSm90ILi2EN4cute5tupleIJNS5_1CILi1EEES8_S8_EEENS6_IJNS7_ILi128EEENS7_ILi96EEENS7_ILi64EEEEEELi256ENS_6half_tEfNS_4arch4Sm90ELb1ELb0ELb0ELb1ELb1ELb0ELb0ELb1ELb0ELb1ELb1ELb0EEENS1_21CollectiveEpilogueFwdINS6_IJSA_NS7_ILi256EEESB_EEES9_SE_SG_Li256ELb1ELb1ELb1ELb0EEENS1_36VarlenDynamicPersistentTileSchedulerILi128ELi96ELi256ELi128ELb1ELb1ELb1ELb1ELb1ELb1EEEEEEEEEvNT_6ParamsE:
        .type           _ZN7cutlass13device_kernelIN5flash11enable_sm90INS1_16FlashAttnFwdSm90INS1_25CollectiveMainloopFwdSm90ILi2EN4cute5tupleIJNS5_1CILi1EEES8_S8_EEENS6_IJNS7_ILi128EEENS7_ILi96EEENS7_ILi64EEEEEELi256ENS_6half_tEfNS_4arch4Sm90ELb1ELb0ELb0ELb1ELb1ELb0ELb0ELb1ELb0ELb1ELb1ELb0EEENS1_21CollectiveEpilogueFwdINS6_IJSA_NS7_ILi256EEESB_EEES9_SE_SG_Li256ELb1ELb1ELb1ELb0EEENS1_36VarlenDynamicPersistentTileSchedulerILi128ELi96ELi256ELi128ELb1ELb1ELb1ELb1ELb1ELb1EEEEEEEEEvNT_6ParamsE,@function
        .size           _ZN7cutlass13device_kernelIN5flash11enable_sm90INS1_16FlashAttnFwdSm90INS1_25CollectiveMainloopFwdSm90ILi2EN4cute5tupleIJNS5_1CILi1EEES8_S8_EEENS6_IJNS7_ILi128EEENS7_ILi96EEENS7_ILi64EEEEEELi256ENS_6half_tEfNS_4arch4Sm90ELb1ELb0ELb0ELb1ELb1ELb0ELb0ELb1ELb0ELb1ELb1ELb0EEENS1_21CollectiveEpilogueFwdINS6_IJSA_NS7_ILi256EEESB_EEES9_SE_SG_Li256ELb1ELb1ELb1ELb0EEENS1_36VarlenDynamicPersistentTileSchedulerILi128ELi96ELi256ELi128ELb1ELb1ELb1ELb1ELb1ELb1EEEEEEEEEvNT_6ParamsE,(.L_x_15678 - _ZN7cutlass13device_kernelIN5flash11enable_sm90INS1_16FlashAttnFwdSm90INS1_25CollectiveMainloopFwdSm90ILi2EN4cute5tupleIJNS5_1CILi1EEES8_S8_EEENS6_IJNS7_ILi128EEENS7_ILi96EEENS7_ILi64EEEEEELi256ENS_6half_tEfNS_4arch4Sm90ELb1ELb0ELb0ELb1ELb1ELb0ELb0ELb1ELb0ELb1ELb1ELb0EEENS1_21CollectiveEpilogueFwdINS6_IJSA_NS7_ILi256EEESB_EEES9_SE_SG_Li256ELb1ELb1ELb1ELb0EEENS1_36VarlenDynamicPersistentTileSchedulerILi128ELi96ELi256ELi128ELb1ELb1ELb1ELb1ELb1ELb1EEEEEEEEEvNT_6ParamsE)
        .other          _ZN7cutlass13device_kernelIN5flash11enable_sm90INS1_16FlashAttnFwdSm90INS1_25CollectiveMainloopFwdSm90ILi2EN4cute5tupleIJNS5_1CILi1EEES8_S8_EEENS6_IJNS7_ILi128EEENS7_ILi96EEENS7_ILi64EEEEEELi256ENS_6half_tEfNS_4arch4Sm90ELb1ELb0ELb0ELb1ELb1ELb0ELb0ELb1ELb0ELb1ELb1ELb0EEENS1_21CollectiveEpilogueFwdINS6_IJSA_NS7_ILi256EEESB_EEES9_SE_SG_Li256ELb1ELb1ELb1ELb0EEENS1_36VarlenDynamicPersistentTileSchedulerILi128ELi96ELi256ELi128ELb1ELb1ELb1ELb1ELb1ELb1EEEEEEEEEvNT_6ParamsE,@"STO_CUDA_ENTRY STV_DEFAULT"
_ZN7cutlass13device_kernelIN5flash11enable_sm90INS1_16FlashAttnFwdSm90INS1_25CollectiveMainloopFwdSm90ILi2EN4cute5tupleIJNS5_1CILi1EEES8_S8_EEENS6_IJNS7_ILi128EEENS7_ILi96EEENS7_ILi64EEEEEELi256ENS_6half_tEfNS_4arch4Sm90ELb1ELb0ELb0ELb1ELb1ELb0ELb0ELb1ELb0ELb1ELb1ELb0EEENS1_21CollectiveEpilogueFwdINS6_IJSA_NS7_ILi256EEESB_EEES9_SE_SG_Li256ELb1ELb1ELb1ELb0EEENS1_36VarlenDynamicPersistentTileSchedulerILi128ELi96ELi256ELi128ELb1ELb1ELb1ELb1ELb1ELb1EEEEEEEEEvNT_6ParamsE:
        /* <DEDUP_REMOVED lines=45> */
.L_x_13978:
        /* <DEDUP_REMOVED lines=22> */
.L_x_13979:
        /* <DEDUP_REMOVED lines=18> */
.L_x_13980:
        /* <DEDUP_REMOVED lines=22> */
.L_x_13981:
        /* <DEDUP_REMOVED lines=23> */
.L_x_13982:
        /* <DEDUP_REMOVED lines=8> */
.L_x_13984:
        /* <DEDUP_REMOVED lines=63> */
[----:B------:R-:W-:-:S02]  /*0c90*/  IMAD.IADD R5, R12, 0x1, -R5 ;  /* 0x000000010c057824 */ /* 0x000fc400078e0a05 */
        /* <DEDUP_REMOVED lines=57> */
.L_x_14048:
[----:B------:R-:W-:Y:S01]  /*1030*/  ULDC.64 UR8, c[0x0][0xc88] ;  /* 0x0003220000087ab9 */ /* 0x000fe20000000a00 */
[----:B------:R-:W-:Y:S01]  /*1040*/  ULDC.64 UR10, c[0x0][0xa18] ;  /* 0x00028600000a7ab9 */ /* 0x000fe20000000a00 */
[----:B------:R-:W-:Y:S02]  /*1050*/  UIMAD.WIDE UR8, UR7, 0x4, UR8 ;  /* 0x00000004070878a5 */ /* 0x000fe4000f8e0208 */
[----:B------:R-:W-:Y:S01]  /*1060*/  UISETP.NE.U32.AND UP1, UPT, UR10, URZ, UPT ;  /* 0x0000003f0a00728c */ /* 0x000fe2000bf25070 */
[----:B------:R-:W-:Y:S01]  /*1070*/  ULDC UR4, c[0x0][0x424] ;  /* 0x0001090000047ab9 */ /* 0x000fe20000000800 */
[----:B------:R-:W-:Y:S02]  /*1080*/  ULDC UR7, c[0x0][0x2f0] ;  /* 0x0000bc0000077ab9 */ /* 0x000fe40000000800 */
[----:B01-34-:R-:W-:Y:S02]  /*1090*/  IMAD.U32 R4, RZ, RZ, UR8 ;  /* 0x00000008ff047e24 */ /* 0x01bfe4000f8e00ff */
[----:B------:R-:W-:Y:S01]  /*10a0*/  IMAD.U32 R5, RZ, RZ, UR9 ;  /* 0x00000009ff057e24 */ /* 0x000fe2000f8e00ff */
[----:B------:R-:W-:-:S04]  /*10b0*/  ULDC.64 UR8, c[0x0][0xa28] ;  /* 0x00028a0000087ab9 */ /* 0x000fc80000000a00 */
[----:B--2---:R-:W2:Y:S01]  /*10c0*/  LDG.E R4, desc[UR52][R4.64] ;  /* 0x0000003404047981 */ /* 0x004ea2000c1e1900 */
        /* <DEDUP_REMOVED lines=16> */
[----:B------:R-:W2:Y:S01]  /*11d0*/  @P0 LDG.E R4, desc[UR52][R4.64] ;  /* 0x0000003404040981 */ /* 0x000ea2000c1e1900 */
[----:B------:R-:W-:Y:S01]  /*11e0*/  UISETP.NE.U32.AND UP0, UPT, UR8, URZ, UPT ;  /* 0x0000003f0800728c */ /* 0x000fe2000bf05070 */
[----:B------:R-:W-:Y:S02]  /*11f0*/  ULDC.64 UR10, c[0x0][0xa20] ;  /* 0x00028800000a7ab9 */ /* 0x000fe40000000a00 */
[----:B------:R-:W3:Y:S01]  /*1200*/  @P2 LDG.E R6, desc[UR52][R6.64] ;  /* 0x0000003406062981 */ /* 0x000ee2000c1e1900 */
[----:B------:R-:W-:Y:S01]  /*1210*/  UISETP.NE.AND.EX UP0, UPT, UR9, URZ, UPT, UP0 ;  /* 0x0000003f0900728c */ /* 0x000fe2000bf05300 */
[----:B------:R-:W-:Y:S01]  /*1220*/  ISETP.NE.U32.AND P1, PT, RZ, UR10, PT ;  /* 0x0000000aff007c0c */ /* 0x000fe2000bf25070 */
[----:B------:R-:W-:Y:S01]  /*1230*/  UMOV UR48, URZ ;  /* 0x0000003f00307c82 */ /* 0x000fe20008000000 */
[----:B------:R-:W-:Y:S02]  /*1240*/  ULOP3.LUT UR41, UR5, 0xffff, URZ, 0xc0, !UPT ;  /* 0x0000ffff05297892 */ /* 0x000fe4000f8ec03f */
[----:B------:R-:W-:Y:S01]  /*1250*/  USEL UR4, UR4, 0x1, UP0 ;  /* 0x0000000104047887 */ /* 0x000fe20008000000 */
[----:B------:R-:W-:-:S03]  /*1260*/  ISETP.NE.AND.EX P1, PT, RZ, UR11, PT, P1 ;  /* 0x0000000bff007c0c */ /* 0x000fc6000bf25310 */
        /* <DEDUP_REMOVED lines=18> */
.L_x_13985:
        /* <DEDUP_REMOVED lines=8> */
.L_x_13986:
        /* <DEDUP_REMOVED lines=13> */
.L_x_13987:
[----:B------:R-:W-:Y:S01]  /*14e0*/  ULDC UR7, c[0x0][0x448] ;  /* 0x0001120000077ab9 */ /* 0x000fe20000000800 */
[----:B------:R-:W-:Y:S02]  /*14f0*/  USHF.L.U32 UR42, UR6, 0x7, URZ ;  /* 0x00000007062a7899 */ /* 0x000fe4000800063f */
[----:B------:R-:W-:Y:S02]  /*1500*/  UISETP.NE.AND UP0, UPT, UR7, 0x1, UPT ;  /* 0x000000010700788c */ /* 0x000fe4000bf05270 */
[----:B------:R-:W-:Y:S02]  /*1510*/  UIADD3 UR8, UR42, 0x7f, URZ ;  /* 0x0000007f2a087890 */ /* 0x000fe4000fffe03f */
[----:B------:R-:W-:Y:S02]  /*1520*/  UIADD3 UR48, -UR48, UR4, URZ ;  /* 0x0000000430307290 */ /* 0x000fe4000fffe13f */
[----:B------:R-:W-:Y:S02]  /*1530*/  UP2UR UR50, UPR, URZ, 0x1 ;  /* 0x000000013f327883 */ /* 0x000fe40008000000 */
[----:B------:R-:W-:-:S03]  /*1540*/  UIADD3 UR4, UR48, 0x60, -UR49 ;  /* 0x0000006030047890 */ /* 0x000fc6000fffe831 */
[----:B------:R-:W-:Y:S01]  /*1550*/  @UP0 ULDC UR6, c[0x0][0x44c] ;  /* 0x0001130000060ab9 */ /* 0x000fe20000000800 */
[----:B------:R-:W-:Y:S01]  /*1560*/  @UP0 ULDC UR9, c[0x0][0x450] ;  /* 0x0001140000090ab9 */ /* 0x000fe20000000800 */
[----:B------:R-:W-:Y:S02]  /*1570*/  UIMAD.WIDE.U32 UR6, UR8, UR6, URZ ;  /* 0x00000006080672a5 */ /* 0x000fe4000f8e003f */
[----:B------:R-:W-:Y:S02]  /*1580*/  UIADD3 UR6, UR48, 0x5f, URZ ;  /* 0x0000005f30067890 */ /* 0x000fe4000fffe03f */
[----:B------:R-:W-:Y:S02]  /*1590*/  @UP0 USHF.R.U32.HI UR8, URZ, UR9, UR7 ;  /* 0x000000093f080299 */ /* 0x000fe40008011607 */
[----:B------:R-:W-:Y:S02]  /*15a0*/  UIMAD.WIDE UR6, UR6, 0x2aaaaaab, URZ ;  /* 0x2aaaaaab060678a5 */ /* 0x000fe4000f8e023f */
[----:B------:R-:W-:-:S02]  /*15b0*/  UIADD3 UR8, UR4, UR8, URZ ;  /* 0x0000000804087290 */ /* 0x000fc4000fffe03f */
[----:B------:R-:W-:Y:S02]  /*15c0*/  USHF.R.U32.HI UR4, URZ, 0x1f, UR7 ;  /* 0x0000001f3f047899 */ /* 0x000fe40008011607 */
[----:B------:R-:W-:Y:S02]  /*15d0*/  UIMAD.WIDE UR8, UR8, 0x2aaaaaab, URZ ;  /* 0x2aaaaaab080878a5 */ /* 0x000fe4000f8e023f */
[----:B------:R-:W-:Y:S02]  /*15e0*/  ULEA.HI.SX32 UR7, UR7, UR4, 0x1c ;  /* 0x0000000407077291 */ /* 0x000fe4000f8fe23f */
[----:B------:R-:W-:Y:S02]  /*15f0*/  USHF.R.U32.HI UR6, URZ, 0x1f, UR9 ;  /* 0x0000001f3f067899 */ /* 0x000fe40008011609 */
[----:B------:R-:W-:Y:S02]  /*1600*/  ULOP3.LUT UR4, UR5, 0xff000000, URZ, 0xc0, !UPT ;  /* 0xff00000005047892 */ /* 0x000fe4000f8ec03f */
[----:B------:R-:W-:-:S02]  /*1610*/  ULEA.HI.SX32 UR6, UR9, UR6, 0x1c ;  /* 0x0000000609067291 */ /* 0x000fc4000f8fe23f */
[----:B------:R-:W-:Y:S02]  /*1620*/  ULOP3.LUT UR5, UR5, 0xff0000, URZ, 0xc0, !UPT ;  /* 0x00ff000005057892 */ /* 0x000fe4000f8ec03f */
[----:B------:R-:W-:Y:S02]  /*1630*/  UISETP.LT.AND UP0, UPT, UR7, UR6, UPT ;  /* 0x000000060700728c */ /* 0x000fe4000bf01270 */
[----:B------:R-:W-:Y:S02]  /*1640*/  USHF.R.U32.HI UR4, URZ, 0x8, UR4 ;  /* 0x000000083f047899 */ /* 0x000fe40008011604 */
[----:B------:R-:W-:Y:S02]  /*1650*/  USEL UR9, UR7, UR6, UP0 ;  /* 0x0000000607097287 */ /* 0x000fe40008000000 */
[----:B------:R-:W-:Y:S02]  /*1660*/  ULEA.HI UR5, UR5, UR4, URZ, 0x10 ;  /* 0x0000000405057291 */ /* 0x000fe4000f8f803f */
[----:B------:R-:W-:-:S02]  /*1670*/  UISETP.GE.AND UP0, UPT, UR9, 0x1, UPT ;  /* 0x000000010900788c */ /* 0x000fc4000bf06270 */
[----:B------:R-:W-:Y:S01]  /*1680*/  ULOP3.LUT UR43, UR5, 0xff, URZ, 0xc0, !UPT ;  /* 0x000000ff052b7892 */ /* 0x000fe2000f8ec03f */
[----:B------:R-:W-:Y:S01]  /*1690*/  UMOV UR4, URZ ;  /* 0x0000003f00047c82 */ /* 0x000fe20008000000 */
[----:B------:R-:W-:Y:S02]  /*16a0*/  USHF.R.U32.HI UR44, URZ, 0x10, UR5 ;  /* 0x000000103f2c7899 */ /* 0x000fe40008011605 */
[----:B------:R-:W-:-:S13]  /*16b0*/  PLOP3.LUT P0, PT, PT, PT, UP0, 0x80, 0x0 ;  /* 0x000000000000781c */ /* 0x000fda0003f0f008 */
[----:B------:R-:W-:Y:S05]  /*16c0*/  @!P0 BRA `(.L_x_13988) ;  /* 0x0000000000908947 */ /* 0x000fea0003800000 */
        /* <DEDUP_REMOVED lines=36> */
.L_x_13988:
        /* <DEDUP_REMOVED lines=111> */
.L_x_13990:
        /* <DEDUP_REMOVED lines=13> */
.L_x_14135:
[----:B0-----:R-:W-:Y:S01]  /*20d0*/  IMAD.U32 R0, RZ, RZ, UR47 ;  /* 0x0000002fff007e24 */ /* 0x001fe2000f8e00ff */
[----:B------:R-:W-:Y:S05]  /*20e0*/  WARPSYNC.ALL ;  /* 0x0000000000007948 */ /* 0x000fea0003800000 */
[----:B------:R0:W-:Y:S01]  /*20f0*/  BAR.SYNC.DEFER_BLOCKING R8, 0x100 ;  /* 0x000400080000751d */ /* 0x0001e20000010000 */
[----:B------:R-:W-:-:S13]  /*2100*/  ISETP.NE.AND P0, PT, R0, 0x3, PT ;  /* 0x000000030000780c */ /* 0x000fda0003f05270 */
[----:B0-----:R-:W-:Y:S05]  /*2110*/  @!P0 BRA `(.L_x_13992) ;  /* 0x0000000000048947 */ /* 0x001fea0003800000 */
[----:B------:R-:W-:Y:S01]  /*2120*/  BPT.TRAP 0x1 ;  /* 0x000000040000795c */ /* 0x000fe20000300000 */
.L_x_13992:
[----:B------:R-:W-:Y:S01]  /*2130*/  R2UR UR22, R7 ;  /* 0x00000000071672ca */ /* 0x000fe200000e0000 */
[----:B------:R-:W-:-:S05]  /*2140*/  IMAD.U32 R9, RZ, RZ, UR36 ;  /* 0x00000024ff097e24 */ /* 0x000fca000f8e00ff */
[----:B------:R-:W-:-:S07]  /*2150*/  SHF.L.U32 R9, R9, 0x1f, RZ ;  /* 0x0000001f09097819 */ /* 0x000fce00000006ff */
[----:B------:R-:W-:-:S09]  /*2160*/  ULEA UR22, UR37, UR22, 0x3 ;  /* 0x0000001625167291 */ /* 0x000fd2000f8e183f */
[----:B------:R0:W1:Y:S01]  /*2170*/  SYNCS.PHASECHK.TRANS64.TRYWAIT P1, [UR22+0x22830], R9 ;  /* 0x02283009ff0075a7 */ /* 0x0000620008020156 */
[----:B------:R-:W-:Y:S05]  /*2180*/  @!P0 BRA `(.L_x_13993) ;  /* 0x0000000000048947 */ /* 0x000fea0003800000 */
[----:B------:R-:W-:Y:S01]  /*2190*/  BPT.TRAP 0x1 ;  /* 0x000000040000795c */ /* 0x000fe20000300000 */
.L_x_13993:
[----:B-1----:R-:W-:Y:S05]  /*21a0*/  @P1 BRA `(.L_x_13994) ;  /* 0x0000000000081947 */ /* 0x002fea0003800000 */
[----:B------:R-:W1:Y:S02]  /*21b0*/  SYNCS.PHASECHK.TRANS64.TRYWAIT P1, [UR22+0x22830], R9 ;  /* 0x02283009ff0075a7 */ /* 0x000e640008020156 */
[----:B-1----:R-:W-:Y:S05]  /*21c0*/  @!P1 BRA `(.L_x_13995) ;  /* 0x0000011400109947 */ /* 0x002fea0003800000 */
.L_x_13994:
        /* <DEDUP_REMOVED lines=39> */
.L_x_13996:
[----:B------:R-:W-:Y:S01]  /*2440*/  UISETP.NE.AND UP0, UPT, UR50, URZ, UPT ;  /* 0x0000003f3200728c */ /* 0x000fe2000bf05270 */
[----:B------:R-:W-:Y:S01]  /*2450*/  VIADD R3, R16, UR42 ;  /* 0x0000002a10037c36 */ /* 0x000fe20008000000 */
[----:B------:R-:W-:Y:S01]  /*2460*/  ULDC UR10, c[0x0][0x988] ;  /* 0x00026200000a7ab9 */ /* 0x000fe20000000800 */
[----:B------:R-:W2:Y:S03]  /*2470*/  S2UR UR7, SR_CgaCtaId ;  /* 0x00000000000779c3 */ /* 0x000ea60000008800 */
[----:B------:R-:W-:Y:S02]  /*2480*/  PLOP3.LUT P1, PT, PT, PT, UP0, 0x80, 0x0 ;  /* 0x000000000000781c */ /* 0x000fe40003f2f008 */
[----:B------:R-:W-:-:S03]  /*2490*/  PLOP3.LUT P2, PT, PT, PT, UP0, 0x80, 0x0 ;  /* 0x000000000000781c */ /* 0x000fc60003f4f008 */
[----:B------:R-:W-:-:S08]  /*24a0*/  @UP0 ULDC UR6, c[0x0][0x44c] ;  /* 0x0001130000060ab9 */ /* 0x000fd00000000800 */
[----:B------:R-:W-:Y:S01]  /*24b0*/  @P1 IMAD.HI.U32 R4, R3, UR6, RZ ;  /* 0x0000000603041c27 */ /* 0x000fe2000f8e00ff */
[----:B------:R-:W-:-:S04]  /*24c0*/  @UP0 ULDC UR6, c[0x0][0x450] ;  /* 0x0001140000060ab9 */ /* 0x000fc80000000800 */
[----:B------:R-:W-:Y:S01]  /*24d0*/  @P2 SHF.R.U32.HI R3, RZ, UR6, R4 ;  /* 0x00000006ff032c19 */ /* 0x000fe20008011604 */
[----:B------:R-:W-:-:S04]  /*24e0*/  UIMAD UR6, UR51, -0x60, UR48 ;  /* 0xffffffa0330678a4 */ /* 0x000fc8000f8e0230 */
[----:B------:R-:W3:Y:S02]  /*24f0*/  SHFL.IDX PT, R6, R3, 0x1, 0x1c1f ;  /* 0x003c1f0003067f89 */ /* 0x000ee400000e0000 */
[----:B------:R-:W-:Y:S01]  /*2500*/  IMAD.U32 R11, RZ, RZ, UR6 ;  /* 0x00000006ff0b7e24 */ /* 0x000fe2000f8e00ff */
[----:B------:R-:W-:Y:S01]  /*2510*/  UIADD3 UR6, UR22, 0x22840, URZ ;  /* 0x0002284016067890 */ /* 0x000fe2000fffe03f */
[----:B------:R-:W4:Y:S03]  /*2520*/  SHFL.IDX PT, R3, R3, RZ, 0x1c1f ;  /* 0x001c1fff03037589 */ /* 0x000f2600000e0000 */
[C-C-:B------:R-:W-:Y:S01]  /*2530*/  IADD3 R5, -R2.reuse, 0x61, R11.reuse ;  /* 0x0000006102057810 */ /* 0x140fe20007ffe10b */
[----:B--2---:R-:W-:Y:S01]  /*2540*/  UPRMT UR6, UR7, 0x654, UR6 ;  /* 0x0000065407067896 */ /* 0x004fe20008000006 */
[----:B------:R-:W-:-:S03]  /*2550*/  IADD3 R4, -R2, 0x60, R11 ;  /* 0x0000006002047810 */ /* 0x000fc60007ffe10b */
[----:B------:R-:W-:-:S05]  /*2560*/  VIADD R5, R5, -UR49 ;  /* 0x8000003105057c36 */ /* 0x000fca0008000000 */
[----:B------:R-:W-:Y:S01]  /*2570*/  SYNCS.ARRIVE.TRANS64.RED.A1T0 RZ, [UR6], RZ ;  /* 0x000000ffffff79a7 */ /* 0x000fe20008100406 */
[----:B---3--:R-:W-:-:S04]  /*2580*/  VIADDMNMX R6, R6, R5, R4, PT ;  /* 0x0000000506067246 */ /* 0x008fc80003800104 */
        /* <DEDUP_REMOVED lines=69> */
[----:B------:R-:W-:Y:S02]  /*29e0*/  FMNMX.FTZ R10, R89, R10, !PT ;  /* 0x0000000a590a7209 */ /* 0x000fe40007810000 */
[----:B----4-:R-:W-:Y:S02]  /*29f0*/  VIADDMNMX R6, R3, R5, R4, PT ;  /* 0x0000000503067246 */ /* 0x010fe40003800104 */
[----:B------:R-:W-:-:S02]  /*2a00*/  FMNMX.FTZ R10, R71, R10, !PT ;  /* 0x0000000a470a7209 */ /* 0x000fc40007810000 */
[C---:B------:R-:W-:Y:S02]  /*2a10*/  ISETP.GT.AND P1, PT, R6.reuse, RZ, PT ;  /* 0x000000ff0600720c */ /* 0x040fe40003f24270 */
[C---:B------:R-:W-:Y:S01]  /*2a20*/  ISETP.GT.AND P2, PT, R6.reuse, 0x1, PT ;  /* 0x000000010600780c */ /* 0x040fe20003f44270 */
[----:B------:R-:W2:Y:S01]  /*2a30*/  SHFL.BFLY PT, R11, R10, 0x2, 0x1f ;  /* 0x0c401f000a0b7f89 */ /* 0x000ea200000e0000 */
[----:B------:R-:W-:Y:S02]  /*2a40*/  ISETP.GT.AND P3, PT, R6, 0x8, PT ;  /* 0x000000080600780c */ /* 0x000fe40003f64270 */
[----:B------:R-:W-:Y:S02]  /*2a50*/  FSEL R34, R25, -INF , P2 ;  /* 0xff80000019227808 */ /* 0x000fe40001000000 */
[----:B------:R-:W-:Y:S02]  /*2a60*/  FSEL R3, R28, -INF , P3 ;  /* 0xff8000001c037808 */ /* 0x000fe40001800000 */
[----:B------:R-:W-:-:S02]  /*2a70*/  ISETP.GT.AND P2, PT, R6, 0x10, PT ;  /* 0x000000100600780c */ /* 0x000fc40003f44270 */
[----:B------:R-:W-:Y:S02]  /*2a80*/  ISETP.GT.AND P3, PT, R6, 0x18, PT ;  /* 0x000000180600780c */ /* 0x000fe40003f64270 */
[----:B------:R-:W-:Y:S02]  /*2a90*/  FSEL R32, R32, -INF , P2 ;  /* 0xff80000020207808 */ /* 0x000fe40001000000 */
[----:B------:R-:W-:Y:S02]  /*2aa0*/  FSEL R36, R36, -INF , P3 ;  /* 0xff80000024247808 */ /* 0x000fe40001800000 */
[----:B--2---:R-:W-:Y:S02]  /*2ab0*/  FMNMX.FTZ R12, R10, R11, !PT ;  /* 0x0000000b0a0c7209 */ /* 0x004fe40007810000 */
[----:B------:R-:W-:Y:S02]  /*2ac0*/  FSEL R11, R24, -INF , P1 ;  /* 0xff800000180b7808 */ /* 0x000fe40000800000 */
[----:B------:R-:W-:Y:S01]  /*2ad0*/  ISETP.GT.AND P1, PT, R6, 0x9, PT ;  /* 0x000000090600780c */ /* 0x000fe20003f24270 */
[----:B------:R-:W2:Y:S01]  /*2ae0*/  SHFL.BFLY PT, R91, R12, 0x1, 0x1f ;  /* 0x0c201f000c5b7f89 */ /* 0x000ea200000e0000 */
        /* <DEDUP_REMOVED lines=12> */
[----:B--2---:R-:W-:-:S02]  /*2bb0*/  FMNMX.FTZ R5, R12, R91, !PT ;  /* 0x0000005b0c057209 */ /* 0x004fc40007810000 */
[----:B------:R-:W-:Y:S02]  /*2bc0*/  FSEL R41, R41, -INF , P1 ;  /* 0xff80000029297808 */ /* 0x000fe40000800000 */
[C---:B------:R-:W-:Y:S01]  /*2bd0*/  FSETP.NEU.FTZ.AND P2, PT, R5.reuse, -INF , PT ;  /* 0xff8000000500780b */ /* 0x040fe20003f5d000 */
[----:B------:R-:W-:Y:S01]  /*2be0*/  FMUL.FTZ R4, R5, UR10 ;  /* 0x0000000a05047c20 */ /* 0x000fe20008410000 */
[----:B------:R-:W-:-:S04]  /*2bf0*/  ISETP.GT.AND P1, PT, R6, 0x29, PT ;  /* 0x000000290600780c */ /* 0x000fc80003f24270 */
[----:B------:R-:W-:Y:S02]  /*2c00*/  FSEL R4, R4, RZ, P2 ;  /* 0x000000ff04047208 */ /* 0x000fe40001000000 */
[----:B------:R-:W-:Y:S02]  /*2c10*/  ISETP.GT.AND P2, PT, R6, 0x20, PT ;  /* 0x000000200600780c */ /* 0x000fe40003f44270 */
[----:B------:R-:W-:Y:S01]  /*2c20*/  FSEL R45, R45, -INF , P1 ;  /* 0xff8000002d2d7808 */ /* 0x000fe20000800000 */
[--C-:B------:R-:W-:Y:S01]  /*2c30*/  FFMA.FTZ R201, R13, UR10, -R4.reuse ;  /* 0x0000000a0dc97c23 */ /* 0x100fe20008010804 */
[----:B------:R-:W-:Y:S01]  /*2c40*/  FSEL R40, R40, -INF , P2 ;  /* 0xff80000028287808 */ /* 0x000fe20001000000 */
[--C-:B------:R-:W-:Y:S01]  /*2c50*/  FFMA.FTZ R203, R15, UR10, -R4.reuse ;  /* 0x0000000a0fcb7c23 */ /* 0x100fe20008010804 */
[----:B------:R-:W-:Y:S01]  /*2c60*/  FMNMX.FTZ R13, R37, R10, !PT ;  /* 0x0000000a250d7209 */ /* 0x000fe20007810000 */
[--C-:B------:R-:W-:Y:S01]  /*2c70*/  FFMA.FTZ R10, R27, UR10, -R4.reuse ;  /* 0x0000000a1b0a7c23 */ /* 0x100fe20008010804 */
[----:B------:R-:W-:Y:S01]  /*2c80*/  ISETP.GT.AND P2, PT, R6, 0x28, PT ;  /* 0x000000280600780c */ /* 0x000fe20003f44270 */
[----:B------:R-:W-:Y:S01]  /*2c90*/  MUFU.EX2 R201, R201 ;  /* 0x000000c900c97308 */ /* 0x000fe20000000800 */
[----:B------:R-:W-:Y:S01]  /*2ca0*/  FMNMX.FTZ R12, R40, R13, !PT ;  /* 0x0000000d280c7209 */ /* 0x000fe20007810000 */
[--C-:B------:R-:W-:Y:S01]  /*2cb0*/  FFMA.FTZ R153, R21, UR10, -R4.reuse ;  /* 0x0000000a15997c23 */ /* 0x100fe20008010804 */
[----:B------:R-:W-:Y:S01]  /*2cc0*/  FSEL R44, R44, -INF , P2 ;  /* 0xff8000002c2c7808 */ /* 0x000fe20001000000 */
[--C-:B------:R-:W-:Y:S01]  /*2cd0*/  FFMA.FTZ R73, R73, UR10, -R4.reuse ;  /* 0x0000000a49497c23 */ /* 0x100fe20008010804 */
[----:B------:R-:W-:Y:S01]  /*2ce0*/  FMNMX.FTZ R13, R41, R12, !PT ;  /* 0x0000000c290d7209 */ /* 0x000fe20007810000 */
[--C-:B------:R-:W-:Y:S01]  /*2cf0*/  FFMA.FTZ R39, R39, UR10, -R4.reuse ;  /* 0x0000000a27277c23 */ /* 0x100fe20008010804 */
[----:B------:R-:W-:Y:S01]  /*2d00*/  ISETP.GT.AND P2, PT, R6, 0x30, PT ;  /* 0x000000300600780c */ /* 0x000fe20003f44270 */
[----:B------:R-:W2:Y:S01]  /*2d10*/  MUFU.EX2 R10, R10 ;  /* 0x0000000a000a7308 */ /* 0x000ea20000000800 */
        /* <DEDUP_REMOVED lines=9> */
[----:B------:R-:W3:Y:S01]  /*2db0*/  MUFU.EX2 R203, R203 ;  /* 0x000000cb00cb7308 */ /* 0x000ee20000000800 */
[----:B------:R-:W-:Y:S01]  /*2dc0*/  FSEL R49, R49, -INF , P1 ;  /* 0xff80000031317808 */ /* 0x000fe20000800000 */
[--C-:B------:R-:W-:Y:S01]  /*2dd0*/  FFMA.FTZ R47, R47, UR10, -R4.reuse ;  /* 0x0000000a2f2f7c23 */ /* 0x100fe20008010804 */
[----:B------:R-:W-:Y:S01]  /*2de0*/  FMNMX.FTZ R14, R48, R13, !PT ;  /* 0x0000000d300e7209 */ /* 0x000fe20007810000 */
[--C-:B------:R-:W-:Y:S01]  /*2df0*/  FFMA.FTZ R161, R79, UR10, -R4.reuse ;  /* 0x0000000a4fa17c23 */ /* 0x100fe20008010804 */
[----:B------:R-:W-:Y:S01]  /*2e00*/  ISETP.GT.AND P1, PT, R6, 0x39, PT ;  /* 0x000000390600780c */ /* 0x000fe20003f24270 */
[----:B------:R-:W-:Y:S01]  /*2e10*/  FFMA.FTZ R163, R81, UR10, -R4 ;  /* 0x0000000a51a37c23 */ /* 0x000fe20008010804 */
[----:B------:R-:W-:Y:S01]  /*2e20*/  FSEL R52, R52, -INF , P2 ;  /* 0xff80000034347808 */ /* 0x000fe20001000000 */
[----:B------:R-:W4:Y:S01]  /*2e30*/  MUFU.EX2 R12, R12 ;  /* 0x0000000c000c7308 */ /* 0x000f220000000800 */
[----:B------:R-:W-:Y:S01]  /*2e40*/  FMNMX.FTZ R13, R49, R14, !PT ;  /* 0x0000000e310d7209 */ /* 0x000fe20007810000 */
[----:B--2---:R-:W-:Y:S01]  /*2e50*/  FADD.FTZ R58, R201, R10 ;  /* 0x0000000ac93a7221 */ /* 0x004fe20000010000 */
[----:B------:R-:W-:Y:S01]  /*2e60*/  ISETP.GT.AND P2, PT, R6, 0x40, PT ;  /* 0x000000400600780c */ /* 0x000fe20003f44270 */
[--C-:B------:R-:W-:Y:S01]  /*2e70*/  FFMA.FTZ R24, R55, UR10, -R4.reuse ;  /* 0x0000000a37187c23 */ /* 0x100fe20008010804 */
[----:B------:R-:W-:Y:S01]  /*2e80*/  FSEL R53, R53, -INF , P1 ;  /* 0xff80000035357808 */ /* 0x000fe20000800000 */
[----:B------:R-:W-:Y:S01]  /*2e90*/  FFMA.FTZ R165, R83, UR10, -R4 ;  /* 0x0000000a53a57c23 */ /* 0x000fe20008010804 */
[----:B------:R-:W-:Y:S01]  /*2ea0*/  FMNMX.FTZ R14, R52, R13, !PT ;  /* 0x0000000d340e7209 */ /* 0x000fe20007810000 */
[----:B------:R-:W-:Y:S01]  /*2eb0*/  MUFU.EX2 R153, R153 ;  /* 0x0000009900997308 */ /* 0x000fe20000000800 */
[----:B------:R-:W-:Y:S01]  /*2ec0*/  ISETP.GT.AND P1, PT, R6, 0x41, PT ;  /* 0x000000410600780c */ /* 0x000fe20003f24270 */
[----:B---3--:R-:W-:Y:S01]  /*2ed0*/  FADD.FTZ R15, R203, R58 ;  /* 0x0000003acb0f7221 */ /* 0x008fe20000010000 */
        /* <DEDUP_REMOVED lines=17> */
[----:B------:R-:W-:Y:S01]  /*2ff0*/  FFMA.FTZ R171, R89, UR10, -R4 ;  /* 0x0000000a59ab7c23 */ /* 0x000fe20008010804 */
[----:B------:R-:W-:-:S02]  /*3000*/  FSEL R61, R61, -INF , P1 ;  /* 0xff8000003d3d7808 */ /* 0x000fc40000800000 */
[----:B------:R-:W-:Y:S01]  /*3010*/  FMNMX.FTZ R20, R60, R13, !PT ;  /* 0x0000000d3c147209 */ /* 0x000fe20007810000 */
[----:B------:R-:W2:Y:S01]  /*3020*/  MUFU.EX2 R42, R39 ;  /* 0x00000027002a7308 */ /* 0x000ea20000000800 */
[----:B------:R-:W-:Y:S02]  /*3030*/  ISETP.GT.AND P1, PT, R6, 0x51, PT ;  /* 0x000000510600780c */ /* 0x000fe40003f24270 */
[----:B------:R-:W-:Y:S02]  /*3040*/  FSEL R64, R64, -INF , P2 ;  /* 0xff80000040407808 */ /* 0x000fe40001000000 */
[----:B------:R-:W-:Y:S02]  /*3050*/  FMNMX.FTZ R13, R61, R20, !PT ;  /* 0x000000143d0d7209 */ /* 0x000fe40007810000 */
[----:B------:R-:W-:Y:S01]  /*3060*/  ISETP.GT.AND P2, PT, R6, 0x58, PT ;  /* 0x000000580600780c */ /* 0x000fe20003f44270 */
[----:B------:R-:W-:Y:S01]  /*3070*/  MUFU.EX2 R75, R75 ;  /* 0x0000004b004b7308 */ /* 0x000fe20000000800 */
[----:B------:R-:W-:-:S02]  /*3080*/  FSEL R65, R65, -INF , P1 ;  /* 0xff80000041417808 */ /* 0x000fc40000800000 */
[----:B------:R-:W-:Y:S02]  /*3090*/  FMNMX.FTZ R20, R64, R13, !PT ;  /* 0x0000000d40147209 */ /* 0x000fe40007810000 */
[----:B------:R-:W-:Y:S02]  /*30a0*/  ISETP.GT.AND P1, PT, R6, 0x59, PT ;  /* 0x000000590600780c */ /* 0x000fe40003f24270 */
[----:B------:R-:W-:Y:S01]  /*30b0*/  FSEL R68, R68, -INF , P2 ;  /* 0xff80000044447808 */ /* 0x000fe20001000000 */
[----:B------:R-:W3:Y:S01]  /*30c0*/  MUFU.EX2 R46, R43 ;  /* 0x0000002b002e7308 */ /* 0x000ee20000000800 */
[----:B------:R-:W-:Y:S01]  /*30d0*/  FMNMX.FTZ R13, R65, R20, !PT ;  /* 0x00000014410d7209 */ /* 0x000fe20007810000 */
[--C-:B------:R-:W-:Y:S01]  /*30e0*/  FFMA.FTZ R20, R51, UR10, -R4.reuse ;  /* 0x0000000a33147c23 */ /* 0x100fe20008010804 */
[----:B------:R-:W-:Y:S01]  /*30f0*/  FSEL R69, R69, -INF , P1 ;  /* 0xff80000045457808 */ /* 0x000fe20000800000 */
[----:B------:R-:W-:Y:S01]  /*3100*/  FFMA.FTZ R4, R71, UR10, -R4 ;  /* 0x0000000a47047c23 */ /* 0x000fe20008010804 */
[----:B------:R-:W-:-:S02]  /*3110*/  FMNMX.FTZ R6, R68, R13, !PT ;  /* 0x0000000d44067209 */ /* 0x000fc40007810000 */
[----:B------:R-:W-:Y:S01]  /*3120*/  F2FP.F16.F32.PACK_AB R201, R10, R201 ;  /* 0x000000c90ac9723e */ /* 0x000fe200000000ff */
[----:B------:R-:W-:Y:S01]  /*3130*/  MUFU.EX2 R77, R77 ;  /* 0x0000004d004d7308 */ /* 0x000fe20000000800 */
[----:B------:R-:W-:Y:S02]  /*3140*/  FMNMX.FTZ R6, R69, R6, !PT ;  /* 0x0000000645067209 */ /* 0x000fe40007810000 */
[----:B----4-:R-:W-:Y:S02]  /*3150*/  F2FP.F16.F32.PACK_AB R203, R12, R203 ;  /* 0x000000cb0ccb723e */ /* 0x010fe400000000ff */
[----:B--2---:R-:W-:Y:S01]  /*3160*/  F2FP.F16.F32.PACK_AB R155, R42, R73 ;  /* 0x000000492a9b723e */ /* 0x004fe200000000ff */
[----:B------:R-:W2:Y:S02]  /*3170*/  SHFL.BFLY PT, R13, R6, 0x2, 0x1f ;  /* 0x0c401f00060d7f89 */ /* 0x000ea400000e0000 */
[----:B------:R-:W4:Y:S01]  /*3180*/  MUFU.EX2 R50, R47 ;  /* 0x0000002f00327308 */ /* 0x000f220000000800 */
[----:B---3--:R-:W-:-:S07]  /*3190*/  F2FP.F16.F32.PACK_AB R157, R46, R75 ;  /* 0x0000004b2e9d723e */ /* 0x008fce00000000ff */
[----:B------:R-:W-:Y:S08]  /*31a0*/  MUFU.EX2 R161, R161 ;  /* 0x000000a100a17308 */ /* 0x000ff00000000800 */
[----:B------:R-:W-:Y:S01]  /*31b0*/  MUFU.EX2 R20, R20 ;  /* 0x0000001400147308 */ /* 0x000fe20000000800 */
[----:B----4-:R-:W-:Y:S02]  /*31c0*/  F2FP.F16.F32.PACK_AB R159, R50, R77 ;  /* 0x0000004d329f723e */ /* 0x010fe400000000ff */
[----:B--2---:R-:W-:-:S05]  /*31d0*/  FMNMX.FTZ R13, R6, R13, !PT ;  /* 0x0000000d060d7209 */ /* 0x004fca0007810000 */
[----:B------:R-:W-:Y:S01]  /*31e0*/  MUFU.EX2 R163, R163 ;  /* 0x000000a300a37308 */ /* 0x000fe20000000800 */
[----:B------:R-:W2:Y:S07]  /*31f0*/  SHFL.BFLY PT, R6, R13, 0x1, 0x1f ;  /* 0x0c201f000d067f89 */ /* 0x000eae00000e0000 */
[----:B------:R-:W-:Y:S08]  /*3200*/  MUFU.EX2 R24, R24 ;  /* 0x0000001800187308 */ /* 0x000ff00000000800 */
[----:B------:R-:W-:Y:S08]  /*3210*/  MUFU.EX2 R165, R165 ;  /* 0x000000a500a57308 */ /* 0x000ff00000000800 */
[----:B------:R-:W-:Y:S01]  /*3220*/  MUFU.EX2 R26, R26 ;  /* 0x0000001a001a7308 */ /* 0x000fe20000000800 */
[----:B--2---:R-:W-:-:S04]  /*3230*/  FMNMX.FTZ R6, R13, R6, !PT ;  /* 0x000000060d067209 */ /* 0x004fc80007810000 */
        /* <DEDUP_REMOVED lines=31> */
[----:B------:R-:W-:-:S05]  /*3430*/  FFMA.FTZ R38, R69, UR10, -R38 ;  /* 0x0000000a45267c23 */ /* 0x000fca0008010826 */
[----:B------:R-:W4:Y:S01]  /*3440*/  MUFU.EX2 R202, R29 ;  /* 0x0000001d00ca7308 */ /* 0x000f220000000800 */
[----:B--2---:R-:W-:Y:S01]  /*3450*/  FADD.FTZ R54, R11, R34 ;  /* 0x000000220b367221 */ /* 0x004fe20000010000 */
[----:B------:R-:W-:-:S06]  /*3460*/  F2FP.F16.F32.PACK_AB R200, R34, R11 ;  /* 0x0000000b22c8723e */ /* 0x000fcc00000000ff */
[----:B------:R-:W2:Y:S01]  /*3470*/  MUFU.EX2 R32, R32 ;  /* 0x0000002000207308 */ /* 0x000ea20000000800 */
[----:B---3--:R-:W-:Y:S01]  /*3480*/  FADD.FTZ R13, R3, R54 ;  /* 0x00000036030d7221 */ /* 0x008fe20000010000 */
[----:B------:R-:W-:-:S06]  /*3490*/  FADD.FTZ R54, R12, R15 ;  /* 0x0000000f0c367221 */ /* 0x000fcc0000010000 */
[----:B------:R-:W3:Y:S01]  /*34a0*/  MUFU.EX2 R33, R33 ;  /* 0x0000002100217308 */ /* 0x000ee20000000800 */
[C---:B----4-:R-:W-:Y:S01]  /*34b0*/  FADD.FTZ R13, R202.reuse, R13 ;  /* 0x0000000dca0d7221 */ /* 0x050fe20000010000 */
[----:B------:R-:W-:-:S06]  /*34c0*/  F2FP.F16.F32.PACK_AB R202, R202, R3 ;  /* 0x00000003caca723e */ /* 0x000fcc00000000ff */
[----:B------:R-:W4:Y:S01]  /*34d0*/  MUFU.EX2 R36, R36 ;  /* 0x0000002400247308 */ /* 0x000f220000000800 */
[----:B--2---:R-:W-:Y:S01]  /*34e0*/  FADD.FTZ R58, R32, R13 ;  /* 0x0000000d203a7221 */ /* 0x004fe20000010000 */
[----:B------:R-:W-:Y:S01]  /*34f0*/  FADD.FTZ R13, R153, R54 ;  /* 0x00000036990d7221 */ /* 0x000fe20000010000 */
[----:B------:R-:W-:-:S03]  /*3500*/  F2FP.F16.F32.PACK_AB R153, R14, R153 ;  /* 0x000000990e99723e */ /* 0x000fc600000000ff */
[----:B------:R-:W-:Y:S02]  /*3510*/  FADD.FTZ R54, R14, R13 ;  /* 0x0000000d0e367221 */ /* 0x000fe40000010000 */
[----:B------:R-:W2:Y:S01]  /*3520*/  MUFU.EX2 R37, R37 ;  /* 0x0000002500257308 */ /* 0x000ea20000000800 */
[----:B---3--:R-:W-:Y:S01]  /*3530*/  FADD.FTZ R15, R33, R58 ;  /* 0x0000003a210f7221 */ /* 0x008fe20000010000 */
[----:B------:R-:W-:Y:S01]  /*3540*/  FADD.FTZ R13, R73, R54 ;  /* 0x00000036490d7221 */ /* 0x000fe20000010000 */
[----:B------:R-:W-:-:S03]  /*3550*/  F2FP.F16.F32.PACK_AB R152, R33, R32 ;  /* 0x000000202198723e */ /* 0x000fc600000000ff */
[----:B------:R-:W-:Y:S02]  /*3560*/  FADD.FTZ R54, R42, R13 ;  /* 0x0000000d2a367221 */ /* 0x000fe40000010000 */
[----:B------:R-:W3:Y:S01]  /*3570*/  MUFU.EX2 R40, R40 ;  /* 0x0000002800287308 */ /* 0x000ee20000000800 */
[----:B----4-:R-:W-:Y:S01]  /*3580*/  FADD.FTZ R58, R36, R15 ;  /* 0x0000000f243a7221 */ /* 0x010fe20000010000 */
[----:B------:R-:W-:-:S06]  /*3590*/  FADD.FTZ R13, R75, R54 ;  /* 0x000000364b0d7221 */ /* 0x000fcc0000010000 */
[----:B------:R-:W4:Y:S01]  /*35a0*/  MUFU.EX2 R41, R41 ;  /* 0x0000002900297308 */ /* 0x000f220000000800 */
[C---:B--2---:R-:W-:Y:S01]  /*35b0*/  FADD.FTZ R15, R37.reuse, R58 ;  /* 0x0000003a250f7221 */ /* 0x044fe20000010000 */
[----:B------:R-:W-:-:S06]  /*35c0*/  F2FP.F16.F32.PACK_AB R154, R37, R36 ;  /* 0x00000024259a723e */ /* 0x000fcc00000000ff */
[----:B------:R-:W2:Y:S01]  /*35d0*/  MUFU.EX2 R44, R44 ;  /* 0x0000002c002c7308 */ /* 0x000ea20000000800 */
[----:B---3--:R-:W-:-:S07]  /*35e0*/  FADD.FTZ R10, R40, R15 ;  /* 0x0000000f280a7221 */ /* 0x008fce0000010000 */
[----:B------:R-:W3:Y:S01]  /*35f0*/  MUFU.EX2 R45, R45 ;  /* 0x0000002d002d7308 */ /* 0x000ee20000000800 */
[C---:B----4-:R-:W-:Y:S01]  /*3600*/  FADD.FTZ R15, R41.reuse, R10 ;  /* 0x0000000a290f7221 */ /* 0x050fe20000010000 */
[----:B------:R-:W-:Y:S01]  /*3610*/  FADD.FTZ R10, R46, R13 ;  /* 0x0000000d2e0a7221 */ /* 0x000fe20000010000 */
[----:B------:R-:W-:-:S03]  /*3620*/  F2FP.F16.F32.PACK_AB R156, R41, R40 ;  /* 0x00000028299c723e */ /* 0x000fc600000000ff */
[----:B------:R-:W-:Y:S02]  /*3630*/  FADD.FTZ R13, R77, R10 ;  /* 0x0000000a4d0d7221 */ /* 0x000fe40000010000 */
[----:B------:R-:W4:Y:S01]  /*3640*/  MUFU.EX2 R48, R48 ;  /* 0x0000003000307308 */ /* 0x000f220000000800 */
[----:B--2---:R-:W-:Y:S01]  /*3650*/  FADD.FTZ R12, R44, R15 ;  /* 0x0000000f2c0c7221 */ /* 0x004fe20000010000 */
[----:B------:R-:W-:-:S04]  /*3660*/  FADD.FTZ R10, R50, R13 ;  /* 0x0000000d320a7221 */ /* 0x000fc80000010000 */
[----:B------:R-:W-:Y:S01]  /*3670*/  FADD.FTZ R3, R161, R10 ;  /* 0x0000000aa1037221 */ /* 0x000fe20000010000 */
[C---:B------:R-:W-:Y:S01]  /*3680*/  F2FP.F16.F32.PACK_AB R161, R20.reuse, R161 ;  /* 0x000000a114a1723e */ /* 0x040fe200000000ff */
[----:B------:R-:W2:Y:S01]  /*3690*/  MUFU.EX2 R49, R49 ;  /* 0x0000003100317308 */ /* 0x000ea20000000800 */
[C---:B---3--:R-:W-:Y:S01]  /*36a0*/  FADD.FTZ R15, R45.reuse, R12 ;  /* 0x0000000c2d0f7221 */ /* 0x048fe20000010000 */
[----:B------:R-:W-:Y:S01]  /*36b0*/  FADD.FTZ R10, R20, R3 ;  /* 0x00000003140a7221 */ /* 0x000fe20000010000 */
[----:B------:R-:W-:-:S03]  /*36c0*/  F2FP.F16.F32.PACK_AB R158, R45, R44 ;  /* 0x0000002c2d9e723e */ /* 0x000fc600000000ff */
[----:B------:R-:W-:Y:S01]  /*36d0*/  FADD.FTZ R3, R163, R10 ;  /* 0x0000000aa3037221 */ /* 0x000fe20000010000 */
[----:B------:R-:W-:Y:S01]  /*36e0*/  F2FP.F16.F32.PACK_AB R163, R24, R163 ;  /* 0x000000a318a3723e */ /* 0x000fe200000000ff */
[----:B------:R-:W3:Y:S01]  /*36f0*/  MUFU.EX2 R52, R52 ;  /* 0x0000003400347308 */ /* 0x000ee20000000800 */
[----:B----4-:R-:W-:Y:S01]  /*3700*/  FADD.FTZ R12, R48, R15 ;  /* 0x0000000f300c7221 */ /* 0x010fe20000010000 */
[----:B------:R-:W-:-:S04]  /*3710*/  FADD.FTZ R10, R24, R3 ;  /* 0x00000003180a7221 */ /* 0x000fc80000010000 */
[----:B------:R-:W-:Y:S01]  /*3720*/  FADD.FTZ R3, R165, R10 ;  /* 0x0000000aa5037221 */ /* 0x000fe20000010000 */
[C---:B------:R-:W-:Y:S01]  /*3730*/  F2FP.F16.F32.PACK_AB R165, R26.reuse, R165 ;  /* 0x000000a51aa5723e */ /* 0x040fe200000000ff */
[----:B------:R-:W4:Y:S01]  /*3740*/  MUFU.EX2 R53, R53 ;  /* 0x0000003500357308 */ /* 0x000f220000000800 */
[C---:B--2---:R-:W-:Y:S01]  /*3750*/  FADD.FTZ R11, R49.reuse, R12 ;  /* 0x0000000c310b7221 */ /* 0x044fe20000010000 */
[----:B------:R-:W-:Y:S01]  /*3760*/  FADD.FTZ R10, R26, R3 ;  /* 0x000000031a0a7221 */ /* 0x000fe20000010000 */
[----:B------:R-:W-:-:S03]  /*3770*/  F2FP.F16.F32.PACK_AB R160, R49, R48 ;  /* 0x0000003031a0723e */ /* 0x000fc600000000ff */
[----:B------:R-:W-:Y:S01]  /*3780*/  FADD.FTZ R3, R167, R10 ;  /* 0x0000000aa7037221 */ /* 0x000fe20000010000 */
[----:B------:R-:W-:Y:S01]  /*3790*/  F2FP.F16.F32.PACK_AB R167, R28, R167 ;  /* 0x000000a71ca7723e */ /* 0x000fe200000000ff */
        /* <DEDUP_REMOVED lines=14> */
[----:B------:R-:W-:Y:S01]  /*3880*/  FADD.FTZ R12, R28, R3 ;  /* 0x000000031c0c7221 */ /* 0x000fe20000010000 */
[----:B------:R-:W-:-:S05]  /*3890*/  F2FP.F16.F32.PACK_AB R166, R61, R60 ;  /* 0x0000003c3da6723e */ /* 0x000fca00000000ff */
        /* <DEDUP_REMOVED lines=10> */
[----:B------:R-:W3:Y:S08]  /*3940*/  MUFU.EX2 R11, R38 ;  /* 0x00000026000b7308 */ /* 0x000ef00000000800 */
[----:B------:R4:W5:Y:S02]  /*3950*/  MUFU.EX2 R10, R4 ;  /* 0x00000004000a7308 */ /* 0x0009640000000800 */
[----:B----4-:R-:W-:Y:S01]  /*3960*/  FADD.FTZ R4, R68, R13 ;  /* 0x0000000d44047221 */ /* 0x010fe20000010000 */
[----:B--2---:R-:W-:Y:S01]  /*3970*/  FADD.FTZ R13, R171, R12 ;  /* 0x0000000cab0d7221 */ /* 0x004fe20000010000 */
[----:B---3--:R-:W-:-:S02]  /*3980*/  F2FP.F16.F32.PACK_AB R170, R11, R68 ;  /* 0x000000440baa723e */ /* 0x008fc400000000ff */
[----:B------:R-:W-:Y:S01]  /*3990*/  FADD.FTZ R3, R11, R4 ;  /* 0x000000040b037221 */ /* 0x000fe20000010000 */
[C---:B-----5:R-:W-:Y:S01]  /*39a0*/  FADD.FTZ R4, R10.reuse, R13 ;  /* 0x0000000d0a047221 */ /* 0x060fe20000010000 */
[----:B------:R-:W-:Y:S01]  /*39b0*/  F2FP.F16.F32.PACK_AB R171, R10, R171 ;  /* 0x000000ab0aab723e */ /* 0x000fe200000000ff */
[----:B------:R-:W-:Y:S06]  /*39c0*/  @!P0 BRA `(.L_x_13997) ;  /* 0x0000000000048947 */ /* 0x000fec0003800000 */
[----:B------:R-:W-:Y:S01]  /*39d0*/  BPT.TRAP 0x1 ;  /* 0x000000040000795c */ /* 0x000fe20000300000 */
.L_x_13997:
[----:B------:R2:W3:Y:S01]  /*39e0*/  SYNCS.PHASECHK.TRANS64.TRYWAIT P1, [UR22+0x22850], R9 ;  /* 0x02285009ff0075a7 */ /* 0x0004e20008020156 */
[----:B------:R-:W-:Y:S05]  /*39f0*/  @!P0 BRA `(.L_x_13998) ;  /* 0x0000000000048947 */ /* 0x000fea0003800000 */
[----:B------:R-:W-:Y:S01]  /*3a00*/  BPT.TRAP 0x1 ;  /* 0x000000040000795c */ /* 0x000fe20000300000 */
.L_x_13998:
[----:B---3--:R-:W-:Y:S05]  /*3a10*/  @P1 BRA `(.L_x_13999) ;  /* 0x0000000000081947 */ /* 0x008fea0003800000 */
[----:B------:R-:W3:Y:S02]  /*3a20*/  SYNCS.PHASECHK.TRANS64.TRYWAIT P1, [UR22+0x22850], R9 ;  /* 0x02285009ff0075a7 */ /* 0x000ee40008020156 */
[----:B---3--:R-:W-:Y:S05]  /*3a30*/  @!P1 BRA `(.L_x_14000) ;  /* 0x000000fc000c9947 */ /* 0x008fea0003800000 */
.L_x_13999:
        /* <DEDUP_REMOVED lines=44> */
.L_x_14001:
[----:B------:R-:W-:Y:S01]  /*3d00*/  UISETP.NE.AND UP0, UPT, UR50, URZ, UPT ;  /* 0x0000003f3200728c */ /* 0x000fe2000bf05270 */
[----:B------:R-:W4:Y:S01]  /*3d10*/  S2UR UR14, SR_CgaCtaId ;  /* 0x00000000000e79c3 */ /* 0x000f220000008800 */
[----:B------:R-:W-:Y:S01]  /*3d20*/  UMOV UR11, UR42 ;  /* 0x0000002a000b7c82 */ /* 0x000fe20008000000 */
[----:B------:R-:W-:Y:S02]  /*3d30*/  UIADD3 UR25, UR51, -0x2, URZ ;  /* 0xfffffffe33197890 */ /* 0x000fe4000fffe03f */
[----:B------:R-:W-:-:S06]  /*3d40*/  UIADD3 UR22, UR22, 0x22860, URZ ;  /* 0x0002286016167890 */ /* 0x000fcc000fffe03f */
[----:B------:R-:W-:Y:S01]  /*3d50*/  @UP0 ULDC UR6, c[0x0][0x44c] ;  /* 0x0001130000060ab9 */ /* 0x000fe20000000800 */
[----:B------:R-:W-:Y:S01]  /*3d60*/  @UP0 ULDC UR15, c[0x0][0x450] ;  /* 0x00011400000f0ab9 */ /* 0x000fe20000000800 */
[----:B------:R-:W-:-:S04]  /*3d70*/  UIMAD.WIDE.U32 UR6, UR42, UR6, URZ ;  /* 0x000000062a0672a5 */ /* 0x000fc8000f8e003f */
[----:B------:R-:W-:-:S04]  /*3d80*/  @UP0 USHF.R.U32.HI UR11, URZ, UR15, UR7 ;  /* 0x0000000f3f0b0299 */ /* 0x000fc80008011607 */
[----:B------:R-:W-:-:S04]  /*3d90*/  UIADD3 UR6, UR11, UR48, -UR49 ;  /* 0x000000300b067290 */ /* 0x000fc8000fffe831 */
[----:B------:R-:W-:Y:S02]  /*3da0*/  UIMAD.WIDE UR6, UR6, 0x2aaaaaab, URZ ;  /* 0x2aaaaaab060678a5 */ /* 0x000fe4000f8e023f */
[----:B----4-:R-:W-:Y:S02]  /*3db0*/  UPRMT UR22, UR14, 0x654, UR22 ;  /* 0x000006540e167896 */ /* 0x010fe40008000016 */
[----:B------:R-:W-:-:S04]  /*3dc0*/  USHF.R.U32.HI UR6, URZ, 0x1f, UR7 ;  /* 0x0000001f3f067899 */ /* 0x000fc80008011607 */
[----:B------:R-:W-:-:S03]  /*3dd0*/  ULEA.HI.SX32 UR6, UR7, UR6, 0x1c ;  /* 0x0000000607067291 */ /* 0x000fc6000f8fe23f */
[----:B------:R-:W-:Y:S01]  /*3de0*/  SYNCS.ARRIVE.TRANS64.RED.A1T0 RZ, [UR22], RZ ;  /* 0x000000ffffff79a7 */ /* 0x000fe20008100416 */
[----:B------:R-:W-:-:S04]  /*3df0*/  UISETP.LT.AND UP0, UPT, UR45, UR6, UPT ;  /* 0x000000062d00728c */ /* 0x000fc8000bf01270 */
[----:B------:R-:W-:-:S04]  /*3e00*/  USEL UR24, UR45, UR6, !UP0 ;  /* 0x000000062d187287 */ /* 0x000fc8000c000000 */
[----:B------:R-:W-:-:S06]  /*3e10*/  UISETP.GE.AND UP0, UPT, UR25, UR24, UPT ;  /* 0x000000181900728c */ /* 0x000fcc000bf06270 */
[----:B------:R-:W-:-:S13]  /*3e20*/  PLOP3.LUT P1, PT, PT, PT, UP0, 0x80, 0x0 ;  /* 0x000000000000781c */ /* 0x000fda0003f2f008 */
[----:B------:R-:W-:Y:S05]  /*3e30*/  @!P1 BRA `(.L_x_14002) ;  /* 0x00000024005c9947 */ /* 0x000fea0003800000 */
[----:B0-23--:R-:W-:Y:S01]  /*3e40*/  IMAD.MOV.U32 R9, RZ, RZ, R5 ;  /* 0x000000ffff097224 */ /* 0x00dfe200078e0005 */
[----:B------:R-:W-:Y:S01]  /*3e50*/  ULDC UR26, c[0x0][0x988] ;  /* 0x00026200001a7ab9 */ /* 0x000fe20000000800 */
[----:B------:R-:W-:-:S07]  /*3e60*/  IMAD.MOV.U32 R8, RZ, RZ, R6 ;  /* 0x000000ffff087224 */ /* 0x000fce00078e0006 */
.L_x_14013:
[----:B------:R-:W-:-:S04]  /*3e70*/  UIADD3 UR37, UR37, 0x1, URZ ;  /* 0x0000000125257890 */ /* 0x000fc8000fffe03f */
[----:B------:R-:W-:-:S04]  /*3e80*/  UISETP.NE.AND UP0, UPT, UR37, 0x2, UPT ;  /* 0x000000022500788c */ /* 0x000fc8000bf05270 */
[----:B------:R-:W-:Y:S02]  /*3e90*/  USEL UR6, URZ, 0x1, UP0 ;  /* 0x000000013f067887 */ /* 0x000fe40008000000 */
[----:B------:R-:W-:Y:S02]  /*3ea0*/  USEL UR37, UR37, URZ, UP0 ;  /* 0x0000003f25257287 */ /* 0x000fe40008000000 */
[----:B------:R-:W-:Y:S01]  /*3eb0*/  ULOP3.LUT UR36, UR36, UR6, URZ, 0x3c, !UPT ;  /* 0x0000000624247292 */ /* 0x000fe2000f8e3c3f */
[----:B------:R-:W-:Y:S11]  /*3ec0*/  @!P0 BRA `(.L_x_14003) ;  /* 0x0000000000048947 */ /* 0x000ff60003800000 */
[----:B------:R-:W-:Y:S01]  /*3ed0*/  BPT.TRAP 0x1 ;  /* 0x000000040000795c */ /* 0x000fe20000300000 */
.L_x_14003:
        /* <DEDUP_REMOVED lines=9> */
.L_x_14004:
[----:B--2---:R-:W-:Y:S05]  /*3f70*/  @P1 BRA `(.L_x_14005) ;  /* 0x0000000000081947 */ /* 0x004fea0003800000 */
[----:B------:R-:W2:Y:S02]  /*3f80*/  SYNCS.PHASECHK.TRANS64.TRYWAIT P1, [UR23+0x22830], R7 ;  /* 0x02283007ff0075a7 */ /* 0x000ea40008020157 */
[----:B--2---:R-:W-:Y:S05]  /*3f90*/  @!P1 BRA `(.L_x_14006) ;  /* 0x000000f400cc9947 */ /* 0x004fea0003800000 */
.L_x_14005:
        /* <DEDUP_REMOVED lines=26> */
.L_x_14007:
[----:B------:R-:W-:Y:S01]  /*4140*/  UISETP.NE.AND UP0, UPT, UR50, URZ, UPT ;  /* 0x0000003f3200728c */ /* 0x000fe2000bf05270 */
[----:B------:R-:W-:Y:S01]  /*4150*/  VIADD R5, R16, UR42 ;  /* 0x0000002a10057c36 */ /* 0x000fe20008000000 */
[----:B------:R-:W-:Y:S01]  /*4160*/  UIMAD UR6, UR25, -0x60, URZ ;  /* 0xffffffa0190678a4 */ /* 0x000fe2000f8e023f */
[----:B------:R-:W-:Y:S01]  /*4170*/  LOP3.LUT R22, R22, 0xfffff7ff, RZ, 0xc0, !PT ;  /* 0xfffff7ff16167812 */ /* 0x000fe200078ec0ff */
[----:B------:R-:W-:Y:S02]  /*4180*/  UMOV UR10, UR26 ;  /* 0x0000001a000a7c82 */ /* 0x000fe40008000000 */
[----:B------:R-:W-:Y:S02]  /*4190*/  PLOP3.LUT P1, PT, PT, PT, UP0, 0x80, 0x0 ;  /* 0x000000000000781c */ /* 0x000fe40003f2f008 */
[----:B------:R-:W-:Y:S01]  /*41a0*/  PLOP3.LUT P2, PT, PT, PT, UP0, 0x80, 0x0 ;  /* 0x000000000000781c */ /* 0x000fe20003f4f008 */
[----:B------:R-:W-:Y:S01]  /*41b0*/  IMAD.U32 R11, RZ, RZ, UR6 ;  /* 0x00000006ff0b7e24 */ /* 0x000fe2000f8e00ff */
[----:B------:R-:W-:Y:S01]  /*41c0*/  @P0 LOP3.LUT R22, R22, 0x800, RZ, 0xfc, !PT ;  /* 0x0000080016160812 */ /* 0x000fe200078efcff */
[----:B------:R-:W-:Y:S01]  /*41d0*/  @UP0 ULDC UR7, c[0x0][0x44c] ;  /* 0x0001130000070ab9 */ /* 0x000fe20000000800 */
[----:B------:R-:W-:-:S02]  /*41e0*/  UIADD3 UR6, UR23, 0x22840, URZ ;  /* 0x0002284017067890 */ /* 0x000fc4000fffe03f */
[----:B------:R-:W-:Y:S02]  /*41f0*/  IADD3 R11, -R2, 0x1, R11 ;  /* 0x00000001020b7810 */ /* 0x000fe40007ffe10b */
[----:B------:R-:W-:Y:S01]  /*4200*/  LOP3.LUT R22, R22, 0xffffefff, RZ, 0xc0, !PT ;  /* 0xffffefff16167812 */ /* 0x000fe200078ec0ff */
[----:B------:R-:W-:Y:S02]  /*4210*/  UPRMT UR6, UR22, 0x654, UR6 ;  /* 0x0000065416067896 */ /* 0x000fe40008000006 */
[----:B------:R-:W-:Y:S01]  /*4220*/  @P1 IMAD.HI.U32 R6, R5, UR7, RZ ;  /* 0x0000000705061c27 */ /* 0x000fe2000f8e00ff */
[----:B------:R-:W-:-:S04]  /*4230*/  @UP0 ULDC UR7, c[0x0][0x450] ;  /* 0x0001140000070ab9 */ /* 0x000fc80000000800 */
[----:B------:R-:W-:Y:S01]  /*4240*/  @P2 SHF.R.U32.HI R5, RZ, UR7, R6 ;  /* 0x00000007ff052c19 */ /* 0x000fe20008011606 */
[----:B------:R-:W-:Y:S01]  /*4250*/  IMAD.U32 R6, RZ, RZ, UR49 ;  /* 0x00000031ff067e24 */ /* 0x000fe2000f8e00ff */
[----:B------:R-:W-:Y:S04]  /*4260*/  SYNCS.ARRIVE.TRANS64.RED.A1T0 RZ, [UR6], RZ ;  /* 0x000000ffffff79a7 */ /* 0x000fe80008100406 */
[----:B------:R-:W-:Y:S02]  /*4270*/  IADD3 R11, -R6, UR48, R11 ;  /* 0x00000030060b7c10 */ /* 0x000fe4000fffe10b */
[----:B------:R-:W2:Y:S04]  /*4280*/  SHFL.IDX PT, R6, R5, RZ, 0x1c1f ;  /* 0x001c1fff05067589 */ /* 0x000ea800000e0000 */
[----:B------:R-:W3:Y:S01]  /*4290*/  SHFL.IDX PT, R5, R5, 0x1, 0x1c1f ;  /* 0x003c1f0005057f89 */ /* 0x000ee200000e0000 */
[----:B--2---:R-:W-:-:S02]  /*42a0*/  IMAD.IADD R6, R11, 0x1, R6 ;  /* 0x000000010b067824 */ /* 0x004fc400078e0206 */
[----:B---3--:R-:W-:-:S03]  /*42b0*/  IMAD.IADD R5, R11, 0x1, R5 ;  /* 0x000000010b057824 */ /* 0x008fc600078e0205 */
[C---:B------:R-:W-:Y:S02]  /*42c0*/  ISETP.GT.AND P6, PT, R6.reuse, 0x8, PT ;  /* 0x000000080600780c */ /* 0x040fe40003fc4270 */
[----:B------:R-:W-:Y:S02]  /*42d0*/  ISETP.GT.AND P2, PT, R6, RZ, PT ;  /* 0x000000ff0600720c */ /* 0x000fe40003f44270 */
[----:B------:R-:W-:Y:S02]  /*42e0*/  FSEL R156, R156, -INF , P6 ;  /* 0xff8000009c9c7808 */ /* 0x000fe40003000000 */
[C---:B------:R-:W-:Y:S02]  /*42f0*/  ISETP.GT.AND P6, PT, R6.reuse, 0x20, PT ;  /* 0x000000200600780c */ /* 0x040fe40003fc4270 */
[----:B------:R-:W-:Y:S02]  /*4300*/  ISETP.GT.AND P1, PT, R6, 0x1, PT ;  /* 0x000000010600780c */ /* 0x000fe40003f24270 */
[----:B------:R-:W-:-:S02]  /*4310*/  FSEL R168, R168, -INF , P6 ;  /* 0xff800000a8a87808 */ /* 0x000fc40003000000 */
[C---:B------:R-:W-:Y:S02]  /*4320*/  ISETP.GT.AND P6, PT, R5.reuse, RZ, PT ;  /* 0x000000ff0500720c */ /* 0x040fe40003fc4270 */
[----:B------:R-:W-:Y:S02]  /*4330*/  FSEL R152, R152, -INF , P2 ;  /* 0xff80000098987808 */ /* 0x000fe40001000000 */
[----:B------:R-:W-:Y:S02]  /*4340*/  FSEL R154, R154, -INF , P6 ;  /* 0xff8000009a9a7808 */ /* 0x000fe40003000000 */
[----:B------:R-:W-:Y:S02]  /*4350*/  ISETP.GT.AND P6, PT, R5, 0x1, PT ;  /* 0x000000010500780c */ /* 0x000fe40003fc4270 */
[----:B------:R-:W-:Y:S02]  /*4360*/  FSEL R10, R153, -INF , P1 ;  /* 0xff800000990a7808 */ /* 0x000fe40000800000 */
[----:B------:R-:W-:-:S02]  /*4370*/  FSEL R155, R155, -INF , P6 ;  /* 0xff8000009b9b7808 */ /* 0x000fc40003000000 */
[C---:B------:R-:W-:Y:S02]  /*4380*/  ISETP.GT.AND P6, PT, R5.reuse, 0x8, PT ;  /* 0x000000080500780c */ /* 0x040fe40003fc4270 */
[----:B------:R-:W-:Y:S02]  /*4390*/  FMNMX.FTZ R12, R152, R8, !PT ;  /* 0x00000008980c7209 */ /* 0x000fe40007810000 */
[----:B------:R-:W-:Y:S02]  /*43a0*/  FSEL R158, R158, -INF , P6 ;  /* 0xff8000009e9e7808 */ /* 0x000fe40003000000 */
[----:B------:R-:W-:Y:S02]  /*43b0*/  ISETP.GT.AND P6, PT, R5, 0x9, PT ;  /* 0x000000090500780c */ /* 0x000fe40003fc4270 */
[----:B------:R-:W-:Y:S02]  /*43c0*/  ISETP.GT.AND P5, PT, R6, 0x9, PT ;  /* 0x000000090600780c */ /* 0x000fe40003fa4270 */
[----:B------:R-:W-:-:S02]  /*43d0*/  FSEL R159, R159, -INF , P6 ;  /* 0xff8000009f9f7808 */ /* 0x000fc40003000000 */
[C---:B------:R-:W-:Y:S02]  /*43e0*/  ISETP.GT.AND P6, PT, R5.reuse, 0x10, PT ;  /* 0x000000100500780c */ /* 0x040fe40003fc4270 */
[----:B------:R-:W-:Y:S02]  /*43f0*/  FMNMX.FTZ R12, R10, R12, !PT ;  /* 0x0000000c0a0c7209 */ /* 0x000fe40007810000 */
        /* <DEDUP_REMOVED lines=8> */
[----:B------:R-:W-:Y:S02]  /*4480*/  FMNMX.FTZ R12, R156, R12, !PT ;  /* 0x0000000c9c0c7209 */ /* 0x000fe40007810000 */
[----:B------:R-:W-:-:S02]  /*4490*/  FSEL R167, R167, -INF , P6 ;  /* 0xff800000a7a77808 */ /* 0x000fc40003000000 */
[C---:B------:R-:W-:Y:S02]  /*44a0*/  ISETP.GT.AND P6, PT, R5.reuse, 0x20, PT ;  /* 0x000000200500780c */ /* 0x040fe40003fc4270 */
[----:B------:R-:W-:Y:S02]  /*44b0*/  ISETP.GT.AND P3, PT, R6, 0x11, PT ;  /* 0x000000110600780c */ /* 0x000fe40003f64270 */
[----:B------:R-:W-:Y:S02]  /*44c0*/  FSEL R170, R170, -INF , P6 ;  /* 0xff800000aaaa7808 */ /* 0x000fe40003000000 */
[----:B------:R-:W-:Y:S02]  /*44d0*/  ISETP.GT.AND P6, PT, R5, 0x21, PT ;  /* 0x000000210500780c */ /* 0x000fe40003fc4270 */
[----:B------:R-:W-:Y:S02]  /*44e0*/  FSEL R160, R160, -INF , P4 ;  /* 0xff800000a0a07808 */ /* 0x000fe40002000000 */
[----:B------:R-:W-:-:S02]  /*44f0*/  FSEL R171, R171, -INF , P6 ;  /* 0xff800000abab7808 */ /* 0x000fc40003000000 */
[----:B------:R-:W-:Y:S02]  /*4500*/  ISETP.GT.AND P6, PT, R5, 0x28, PT ;  /* 0x000000280500780c */ /* 0x000fe40003fc4270 */
        /* <DEDUP_REMOVED lines=30> */
[----:B------:R-:W-:Y:S02]  /*46f0*/  ISETP.GT.AND P5, PT, R6, 0x21, PT ;  /* 0x000000210600780c */ /* 0x000fe40003fa4270 */
        /* <DEDUP_REMOVED lines=8> */
[----:B------:R-:W-:Y:S02]  /*4780*/  FMNMX.FTZ R5, R154, R9, !PT ;  /* 0x000000099a057209 */ /* 0x000fe40007810000 */
[----:B------:R-:W-:-:S02]  /*4790*/  FSEL R199, R199, -INF , P6 ;  /* 0xff800000c7c77808 */ /* 0x000fc40003000000 */
[----:B------:R-:W-:Y:S02]  /*47a0*/  FMNMX.FTZ R5, R155, R5, !PT ;  /* 0x000000059b057209 */ /* 0x000fe40007810000 */
[----:B------:R-:W-:Y:S02]  /*47b0*/  FSEL R169, R169, -INF , P5 ;  /* 0xff800000a9a97808 */ /* 0x000fe40002800000 */
[----:B------:R-:W-:Y:S02]  /*47c0*/  FMNMX.FTZ R5, R158, R5, !PT ;  /* 0x000000059e057209 */ /* 0x000fe40007810000 */
[----:B------:R-:W-:Y:S02]  /*47d0*/  FMNMX.FTZ R12, R168, R12, !PT ;  /* 0x0000000ca80c7209 */ /* 0x000fe40007810000 */
[----:B------:R-:W-:Y:S02]  /*47e0*/  FMNMX.FTZ R5, R159, R5, !PT ;  /* 0x000000059f057209 */ /* 0x000fe40007810000 */
[----:B------:R-:W-:-:S02]  /*47f0*/  ISETP.GT.AND P5, PT, R6, 0x49, PT ;  /* 0x000000490600780c */ /* 0x000fc40003fa4270 */
[----:B------:R-:W-:Y:S02]  /*4800*/  FMNMX.FTZ R5, R162, R5, !PT ;  /* 0x00000005a2057209 */ /* 0x000fe40007810000 */
[----:B------:R-:W-:Y:S02]  /*4810*/  ISETP.GT.AND P3, PT, R6, 0x29, PT ;  /* 0x000000290600780c */ /* 0x000fe40003f64270 */
[----:B------:R-:W-:Y:S02]  /*4820*/  FMNMX.FTZ R5, R163, R5, !PT ;  /* 0x00000005a3057209 */ /* 0x000fe40007810000 */
[----:B------:R-:W-:Y:S02]  /*4830*/  FSEL R172, R172, -INF , P4 ;  /* 0xff800000acac7808 */ /* 0x000fe40002000000 */
[----:B------:R-:W-:Y:S02]  /*4840*/  FMNMX.FTZ R5, R166, R5, !PT ;  /* 0x00000005a6057209 */ /* 0x000fe40007810000 */
[----:B------:R-:W-:-:S02]  /*4850*/  FMNMX.FTZ R12, R169, R12, !PT ;  /* 0x0000000ca90c7209 */ /* 0x000fc40007810000 */
[----:B------:R-:W-:Y:S02]  /*4860*/  FMNMX.FTZ R5, R167, R5, !PT ;  /* 0x00000005a7057209 */ /* 0x000fe40007810000 */
[----:B------:R-:W-:Y:S02]  /*4870*/  @P0 LOP3.LUT R22, R22, 0x1000, RZ, 0xfc, !PT ;  /* 0x0000100016160812 */ /* 0x000fe400078efcff */
[----:B------:R-:W-:Y:S02]  /*4880*/  FMNMX.FTZ R5, R170, R5, !PT ;  /* 0x00000005aa057209 */ /* 0x000fe40007810000 */
[----:B------:R-:W-:Y:S02]  /*4890*/  ISETP.GT.AND P2, PT, R6, 0x30, PT ;  /* 0x000000300600780c */ /* 0x000fe40003f44270 */
[----:B------:R-:W-:Y:S02]  /*48a0*/  FMNMX.FTZ R5, R171, R5, !PT ;  /* 0x00000005ab057209 */ /* 0x000fe40007810000 */
[----:B------:R-:W-:-:S02]  /*48b0*/  FSEL R173, R173, -INF , P3 ;  /* 0xff800000adad7808 */ /* 0x000fc40001800000 */
[----:B------:R-:W-:Y:S02]  /*48c0*/  FMNMX.FTZ R5, R174, R5, !PT ;  /* 0x00000005ae057209 */ /* 0x000fe40007810000 */
[----:B------:R-:W-:Y:S02]  /*48d0*/  FMNMX.FTZ R12, R172, R12, !PT ;  /* 0x0000000cac0c7209 */ /* 0x000fe40007810000 */
[----:B------:R-:W-:Y:S02]  /*48e0*/  FMNMX.FTZ R5, R175, R5, !PT ;  /* 0x00000005af057209 */ /* 0x000fe40007810000 */
[----:B------:R-:W-:Y:S02]  /*48f0*/  LOP3.LUT R22, R22, 0xffffdfff, RZ, 0xc0, !PT ;  /* 0xffffdfff16167812 */ /* 0x000fe400078ec0ff */
[----:B------:R-:W-:Y:S02]  /*4900*/  FMNMX.FTZ R5, R178, R5, !PT ;  /* 0x00000005b2057209 */ /* 0x000fe40007810000 */
[----:B------:R-:W-:-:S02]  /*4910*/  ISETP.GT.AND P1, PT, R6, 0x31, PT ;  /* 0x000000310600780c */ /* 0x000fc40003f24270 */
[----:B------:R-:W-:Y:S02]  /*4920*/  FMNMX.FTZ R5, R179, R5, !PT ;  /* 0x00000005b3057209 */ /* 0x000fe40007810000 */
[----:B------:R-:W-:Y:S02]  /*4930*/  FSEL R176, R176, -INF , P2 ;  /* 0xff800000b0b07808 */ /* 0x000fe40001000000 */
[----:B------:R-:W-:Y:S02]  /*4940*/  FMNMX.FTZ R5, R182, R5, !PT ;  /* 0x00000005b6057209 */ /* 0x000fe40007810000 */
[----:B------:R-:W-:Y:S02]  /*4950*/  FMNMX.FTZ R12, R173, R12, !PT ;  /* 0x0000000cad0c7209 */ /* 0x000fe40007810000 */
[----:B------:R-:W-:Y:S02]  /*4960*/  FMNMX.FTZ R5, R183, R5, !PT ;  /* 0x00000005b7057209 */ /* 0x000fe40007810000 */
[----:B------:R-:W-:-:S02]  /*4970*/  @P5 LOP3.LUT R22, R22, 0x2000, RZ, 0xfc, !PT ;  /* 0x0000200016165812 */ /* 0x000fc400078efcff */
[----:B------:R-:W-:Y:S02]  /*4980*/  FMNMX.FTZ R5, R186, R5, !PT ;  /* 0x00000005ba057209 */ /* 0x000fe40007810000 */
[----:B------:R-:W-:Y:S02]  /*4990*/  FSEL R177, R177, -INF , P1 ;  /* 0xff800000b1b17808 */ /* 0x000fe40000800000 */
[----:B------:R-:W-:Y:S02]  /*49a0*/  FMNMX.FTZ R5, R187, R5, !PT ;  /* 0x00000005bb057209 */ /* 0x000fe40007810000 */
[----:B------:R-:W-:Y:S02]  /*49b0*/  ISETP.GT.AND P5, PT, R6, 0x38, PT ;  /* 0x000000380600780c */ /* 0x000fe40003fa4270 */
[----:B------:R-:W-:Y:S02]  /*49c0*/  FMNMX.FTZ R5, R190, R5, !PT ;  /* 0x00000005be057209 */ /* 0x000fe40007810000 */
[----:B------:R-:W-:-:S02]  /*49d0*/  FMNMX.FTZ R12, R176, R12, !PT ;  /* 0x0000000cb00c7209 */ /* 0x000fc40007810000 */
[----:B------:R-:W-:Y:S02]  /*49e0*/  FMNMX.FTZ R5, R191, R5, !PT ;  /* 0x00000005bf057209 */ /* 0x000fe40007810000 */
[----:B------:R-:W-:Y:S02]  /*49f0*/  ISETP.GT.AND P0, PT, R6, 0x39, PT ;  /* 0x000000390600780c */ /* 0x000fe40003f04270 */
[----:B------:R-:W-:Y:S02]  /*4a00*/  FMNMX.FTZ R5, R194, R5, !PT ;  /* 0x00000005c2057209 */ /* 0x000fe40007810000 */
[----:B------:R-:W-:Y:S02]  /*4a10*/  FSEL R180, R180, -INF , P5 ;  /* 0xff800000b4b47808 */ /* 0x000fe40002800000 */
[----:B------:R-:W-:Y:S02]  /*4a20*/  FMNMX.FTZ R5, R195, R5, !PT ;  /* 0x00000005c3057209 */ /* 0x000fe40007810000 */
[----:B------:R-:W-:-:S02]  /*4a30*/  FMNMX.FTZ R12, R177, R12, !PT ;  /* 0x0000000cb10c7209 */ /* 0x000fc40007810000 */
[----:B------:R-:W-:Y:S02]  /*4a40*/  FMNMX.FTZ R5, R198, R5, !PT ;  /* 0x00000005c6057209 */ /* 0x000fe40007810000 */
[----:B------:R-:W-:Y:S02]  /*4a50*/  FSEL R181, R181, -INF , P0 ;  /* 0xff800000b5b57808 */ /* 0x000fe40000000000 */
[----:B------:R-:W-:Y:S02]  /*4a60*/  FMNMX.FTZ R5, R199, R5, !PT ;  /* 0x00000005c7057209 */ /* 0x000fe40007810000 */
[----:B------:R-:W-:Y:S02]  /*4a70*/  LOP3.LUT P0, RZ, R22, 0x1000, RZ, 0xc0, !PT ;  /* 0x0000100016ff7812 */ /* 0x000fe4000780c0ff */
[----:B------:R-:W-:Y:S01]  /*4a80*/  FMNMX.FTZ R12, R180, R12, !PT ;  /* 0x0000000cb40c7209 */ /* 0x000fe20007810000 */
[----:B------:R-:W2:Y:S01]  /*4a90*/  SHFL.BFLY PT, R11, R5, 0x2, 0x1f ;  /* 0x0c401f00050b7f89 */ /* 0x000ea200000e0000 */
[----:B------:R-:W-:-:S02]  /*4aa0*/  ISETP.GT.AND P4, PT, R6, 0x50, PT ;  /* 0x000000500600780c */ /* 0x000fc40003f84270 */
[C---:B------:R-:W-:Y:S02]  /*4ab0*/  ISETP.GT.AND P3, PT, R6.reuse, 0x51, PT ;  /* 0x000000510600780c */ /* 0x040fe40003f64270 */
[C---:B------:R-:W-:Y:S02]  /*4ac0*/  ISETP.GT.AND P2, PT, R6.reuse, 0x58, PT ;  /* 0x000000580600780c */ /* 0x040fe40003f44270 */
[----:B------:R-:W-:Y:S02]  /*4ad0*/  ISETP.GT.AND P1, PT, R6, 0x59, PT ;  /* 0x000000590600780c */ /* 0x000fe40003f24270 */
[----:B------:R-:W-:Y:S02]  /*4ae0*/  FSEL R184, R184, -INF , P0 ;  /* 0xff800000b8b87808 */ /* 0x000fe40000000000 */
        /* <DEDUP_REMOVED lines=13> */
[----:B------:R-:W-:-:S03]  /*4bc0*/  FMUL.FTZ R11, R5, UR10 ;  /* 0x0000000a050b7c20 */ /* 0x000fc60008410000 */
[----:B------:R-:W-:Y:S02]  /*4bd0*/  FMUL.FTZ R9, R9, UR10 ;  /* 0x0000000a09097c20 */ /* 0x000fe40008410000 */
[----:B------:R-:W-:Y:S02]  /*4be0*/  FSEL R11, R11, RZ, P6 ;  /* 0x000000ff0b0b7208 */ /* 0x000fe40003000000 */
[----:B------:R-:W-:Y:S02]  /*4bf0*/  ISETP.GT.AND P6, PT, R6, 0x41, PT ;  /* 0x000000410600780c */ /* 0x000fe40003fc4270 */
[----:B------:R-:W-:Y:S01]  /*4c00*/  MUFU.EX2 R9, R9 ;  /* 0x0000000900097308 */ /* 0x000fe20000000800 */
[--C-:B------:R-:W-:Y:S01]  /*4c10*/  FFMA.FTZ R154, R154, UR10, -R11.reuse ;  /* 0x0000000a9a9a7c23 */ /* 0x100fe2000801080b */
[----:B------:R-:W-:Y:S01]  /*4c20*/  FSEL R185, R185, -INF , P6 ;  /* 0xff800000b9b97808 */ /* 0x000fe20003000000 */
[--C-:B------:R-:W-:Y:S01]  /*4c30*/  FFMA.FTZ R155, R155, UR10, -R11.reuse ;  /* 0x0000000a9b9b7c23 */ /* 0x100fe2000801080b */
[----:B------:R-:W-:Y:S01]  /*4c40*/  ISETP.GT.AND P6, PT, R6, 0x48, PT ;  /* 0x000000480600780c */ /* 0x000fe20003fc4270 */
[--C-:B------:R-:W-:Y:S01]  /*4c50*/  FFMA.FTZ R158, R158, UR10, -R11.reuse ;  /* 0x0000000a9e9e7c23 */ /* 0x100fe2000801080b */
[----:B------:R-:W-:Y:S01]  /*4c60*/  FMNMX.FTZ R6, R181, R12, !PT ;  /* 0x0000000cb5067209 */ /* 0x000fe20007810000 */
[--C-:B------:R-:W-:Y:S01]  /*4c70*/  FFMA.FTZ R159, R159, UR10, -R11.reuse ;  /* 0x0000000a9f9f7c23 */ /* 0x100fe2000801080b */
[----:B------:R-:W-:Y:S01]  /*4c80*/  FSEL R188, R188, -INF , P6 ;  /* 0xff800000bcbc7808 */ /* 0x000fe20003000000 */
[----:B------:R-:W2:Y:S01]  /*4c90*/  MUFU.EX2 R153, R154 ;  /* 0x0000009a00997308 */ /* 0x000ea20000000800 */
[----:B------:R-:W-:Y:S01]  /*4ca0*/  FMNMX.FTZ R6, R184, R6, !PT ;  /* 0x00000006b8067209 */ /* 0x000fe20007810000 */
[--C-:B------:R-:W-:Y:S01]  /*4cb0*/  FFMA.FTZ R162, R162, UR10, -R11.reuse ;  /* 0x0000000aa2a27c23 */ /* 0x100fe2000801080b */
[--C-:B------:R-:W-:Y:S01]  /*4cc0*/  FFMA.FTZ R163, R163, UR10, -R11.reuse ;  /* 0x0000000aa3a37c23 */ /* 0x100fe2000801080b */
[--C-:B------:R-:W-:Y:S01]  /*4cd0*/  FFMA.FTZ R166, R166, UR10, -R11.reuse ;  /* 0x0000000aa6a67c23 */ /* 0x100fe2000801080b */
[----:B------:R-:W-:Y:S01]  /*4ce0*/  FMNMX.FTZ R6, R185, R6, !PT ;  /* 0x00000006b9067209 */ /* 0x000fe20007810000 */
[--C-:B------:R-:W-:Y:S01]  /*4cf0*/  FFMA.FTZ R167, R167, UR10, -R11.reuse ;  /* 0x0000000aa7a77c23 */ /* 0x100fe2000801080b */
[--C-:B------:R-:W-:Y:S01]  /*4d00*/  FFMA.FTZ R170, R170, UR10, -R11.reuse ;  /* 0x0000000aaaaa7c23 */ /* 0x100fe2000801080b */
[----:B------:R-:W3:Y:S01]  /*4d10*/  MUFU.EX2 R155, R155 ;  /* 0x0000009b009b7308 */ /* 0x000ee20000000800 */
[----:B------:R-:W-:Y:S01]  /*4d20*/  FMNMX.FTZ R6, R188, R6, !PT ;  /* 0x00000006bc067209 */ /* 0x000fe20007810000 */
[--C-:B------:R-:W-:Y:S01]  /*4d30*/  FFMA.FTZ R171, R171, UR10, -R11.reuse ;  /* 0x0000000aabab7c23 */ /* 0x100fe2000801080b */
[--C-:B------:R-:W-:Y:S01]  /*4d40*/  FFMA.FTZ R174, R174, UR10, -R11.reuse ;  /* 0x0000000aaeae7c23 */ /* 0x100fe2000801080b */
[--C-:B------:R-:W-:Y:S01]  /*4d50*/  FFMA.FTZ R175, R175, UR10, -R11.reuse ;  /* 0x0000000aafaf7c23 */ /* 0x100fe2000801080b */
[----:B------:R-:W-:Y:S01]  /*4d60*/  FMNMX.FTZ R6, R189, R6, !PT ;  /* 0x00000006bd067209 */ /* 0x000fe20007810000 */
[--C-:B------:R-:W-:Y:S01]  /*4d70*/  FFMA.FTZ R178, R178, UR10, -R11.reuse ;  /* 0x0000000ab2b27c23 */ /* 0x100fe2000801080b */
[----:B------:R-:W-:Y:S01]  /*4d80*/  FFMA.FTZ R179, R179, UR10, -R11 ;  /* 0x0000000ab3b37c23 */ /* 0x000fe2000801080b */
[----:B------:R-:W-:Y:S01]  /*4d90*/  MUFU.EX2 R159, R159 ;  /* 0x0000009f009f7308 */ /* 0x000fe20000000800 */
[----:B------:R-:W-:Y:S01]  /*4da0*/  FMNMX.FTZ R6, R192, R6, !PT ;  /* 0x00000006c0067209 */ /* 0x000fe20007810000 */
[----:B--2---:R-:W-:Y:S01]  /*4db0*/  FFMA.FTZ R4, R9, R4, R153 ;  /* 0x0000000409047223 */ /* 0x004fe20000010099 */
[--C-:B------:R-:W-:Y:S01]  /*4dc0*/  FFMA.FTZ R182, R182, UR10, -R11.reuse ;  /* 0x0000000ab6b67c23 */ /* 0x100fe2000801080b */
[--C-:B------:R-:W-:Y:S01]  /*4dd0*/  FFMA.FTZ R183, R183, UR10, -R11.reuse ;  /* 0x0000000ab7b77c23 */ /* 0x100fe2000801080b */
[----:B------:R-:W-:Y:S01]  /*4de0*/  FMNMX.FTZ R6, R193, R6, !PT ;  /* 0x00000006c1067209 */ /* 0x000fe20007810000 */
[--C-:B------:R-:W-:Y:S01]  /*4df0*/  FFMA.FTZ R186, R186, UR10, -R11.reuse ;  /* 0x0000000ababa7c23 */ /* 0x100fe2000801080b */
[--C-:B------:R-:W-:Y:S01]  /*4e00*/  FFMA.FTZ R187, R187, UR10, -R11.reuse ;  /* 0x0000000abbbb7c23 */ /* 0x100fe2000801080b */
[----:B------:R-:W-:Y:S01]  /*4e10*/  MUFU.EX2 R162, R162 ;  /* 0x000000a200a27308 */ /* 0x000fe20000000800 */
[----:B------:R-:W-:Y:S01]  /*4e20*/  FMNMX.FTZ R6, R196, R6, !PT ;  /* 0x00000006c4067209 */ /* 0x000fe20007810000 */
[C---:B---3--:R-:W-:Y:S01]  /*4e30*/  FADD.FTZ R4, R155.reuse, R4 ;  /* 0x000000049b047221 */ /* 0x048fe20000010000 */
[----:B------:R-:W-:Y:S01]  /*4e40*/  F2FP.F16.F32.PACK_AB R153, R155, R153 ;  /* 0x000000999b99723e */ /* 0x000fe200000000ff */
[--C-:B------:R-:W-:Y:S01]  /*4e50*/  FFMA.FTZ R190, R190, UR10, -R11.reuse ;  /* 0x0000000abebe7c23 */ /* 0x100fe2000801080b */
[----:B------:R-:W-:Y:S01]  /*4e60*/  FMNMX.FTZ R6, R197, R6, !PT ;  /* 0x00000006c5067209 */ /* 0x000fe20007810000 */
[--C-:B------:R-:W-:Y:S01]  /*4e70*/  FFMA.FTZ R191, R191, UR10, -R11.reuse ;  /* 0x0000000abfbf7c23 */ /* 0x100fe2000801080b */
[--C-:B------:R-:W-:Y:S01]  /*4e80*/  FFMA.FTZ R194, R194, UR10, -R11.reuse ;  /* 0x0000000ac2c27c23 */ /* 0x100fe2000801080b */
[----:B------:R-:W2:Y:S01]  /*4e90*/  MUFU.EX2 R155, R158 ;  /* 0x0000009e009b7308 */ /* 0x000ea20000000800 */
[--C-:B------:R-:W-:Y:S01]  /*4ea0*/  FFMA.FTZ R195, R195, UR10, -R11.reuse ;  /* 0x0000000ac3c37c23 */ /* 0x100fe2000801080b */
[----:B------:R-:W3:Y:S01]  /*4eb0*/  SHFL.BFLY PT, R12, R6, 0x2, 0x1f ;  /* 0x0c401f00060c7f89 */ /* 0x000ee200000e0000 */
[--C-:B------:R-:W-:Y:S01]  /*4ec0*/  FFMA.FTZ R198, R198, UR10, -R11.reuse ;  /* 0x0000000ac6c67c23 */ /* 0x100fe2000801080b */
[----:B------:R-:W-:Y:S01]  /*4ed0*/  FFMA.FTZ R11, R199, UR10, -R11 ;  /* 0x0000000ac70b7c23 */ /* 0x000fe2000801080b */
        /* <DEDUP_REMOVED lines=12> */
[----:B--2---:R-:W-:Y:S01]  /*4fa0*/  FADD.FTZ R4, R155, R4 ;  /* 0x000000049b047221 */ /* 0x004fe20000010000 */
[----:B------:R-:W-:Y:S01]  /*4fb0*/  F2FP.F16.F32.PACK_AB R155, R159, R155 ;  /* 0x0000009b9f9b723e */ /* 0x000fe200000000ff */
[-C--:B------:R-:W-:Y:S01]  /*4fc0*/  FMUL.FTZ R46, R46, R9.reuse ;  /* 0x000000092e2e7220 */ /* 0x080fe20000410000 */
[-C--:B------:R-:W-:Y:S01]  /*4fd0*/  FMUL.FTZ R47, R47, R9.reuse ;  /* 0x000000092f2f7220 */ /* 0x080fe20000410000 */
[----:B------:R-:W-:Y:S01]  /*4fe0*/  FADD.FTZ R4, R159, R4 ;  /* 0x000000049f047221 */ /* 0x000fe20000010000 */
[-C--:B------:R-:W-:Y:S01]  /*4ff0*/  FMUL.FTZ R50, R50, R9.reuse ;  /* 0x0000000932327220 */ /* 0x080fe20000410000 */
[-C--:B------:R-:W-:Y:S01]  /*5000*/  FMUL.FTZ R51, R51, R9.reuse ;  /* 0x0000000933337220 */ /* 0x080fe20000410000 */
[----:B------:R-:W2:Y:S01]  /*5010*/  MUFU.EX2 R159, R166 ;  /* 0x000000a6009f7308 */ /* 0x000ea20000000800 */
[----:B------:R-:W-:Y:S01]  /*5020*/  FADD.FTZ R4, R162, R4 ;  /* 0x00000004a2047221 */ /* 0x000fe20000010000 */
[----:B---3--:R-:W-:Y:S01]  /*5030*/  FMNMX.FTZ R6, R6, R12, !PT ;  /* 0x0000000c06067209 */ /* 0x008fe20007810000 */
[-C--:B------:R-:W-:Y:S01]  /*5040*/  FMUL.FTZ R54, R54, R9.reuse ;  /* 0x0000000936367220 */ /* 0x080fe20000410000 */
[-C--:B------:R-:W-:Y:S01]  /*5050*/  FMUL.FTZ R55, R55, R9.reuse ;  /* 0x0000000937377220 */ /* 0x080fe20000410000 */
[----:B----4-:R-:W-:Y:S01]  /*5060*/  FADD.FTZ R4, R13, R4 ;  /* 0x000000040d047221 */ /* 0x010fe20000010000 */
[-C--:B------:R-:W-:Y:S01]  /*5070*/  FMUL.FTZ R58, R58, R9.reuse ;  /* 0x000000093a3a7220 */ /* 0x080fe20000410000 */
[----:B------:R-:W3:Y:S01]  /*5080*/  SHFL.BFLY PT, R14, R6, 0x1, 0x1f ;  /* 0x0c201f00060e7f89 */ /* 0x000ee200000e0000 */
        /* <DEDUP_REMOVED lines=21> */
[----:B------:R-:W-:Y:S01]  /*51e0*/  FADD.FTZ R4, R170, R4 ;  /* 0x00000004aa047221 */ /* 0x000fe20000010000 */
[-C--:B------:R-:W-:Y:S01]  /*51f0*/  FMUL.FTZ R90, R90, R9.reuse ;  /* 0x000000095a5a7220 */ /* 0x080fe20000410000 */
[----:B---3--:R-:W-:Y:S01]  /*5200*/  FMNMX.FTZ R6, R6, R14, !PT ;  /* 0x0000000e06067209 */ /* 0x008fe20007810000 */
[----:B------:R-:W3:Y:S01]  /*5210*/  MUFU.EX2 R175, R175 ;  /* 0x000000af00af7308 */ /* 0x000ee20000000800 */
[----:B-----5:R-:W-:Y:S01]  /*5220*/  FADD.FTZ R4, R171, R4 ;  /* 0x00000004ab047221 */ /* 0x020fe20000010000 */
[-C--:B------:R-:W-:Y:S01]  /*5230*/  FMUL.FTZ R91, R91, R9.reuse ;  /* 0x000000095b5b7220 */ /* 0x080fe20000410000 */
[----:B------:R-:W-:Y:S01]  /*5240*/  FSETP.NEU.FTZ.AND P1, PT, R6, -INF , PT ;  /* 0xff8000000600780b */ /* 0x000fe20003f3d000 */
[-C--:B------:R-:W-:Y:S01]  /*5250*/  FMUL.FTZ R94, R94, R9.reuse ;  /* 0x000000095e5e7220 */ /* 0x080fe20000410000 */
[-C--:B------:R-:W-:Y:S01]  /*5260*/  FMUL.FTZ R95, R95, R9.reuse ;  /* 0x000000095f5f7220 */ /* 0x080fe20000410000 */
[-C--:B------:R-:W-:Y:S01]  /*5270*/  FMUL.FTZ R98, R98, R9.reuse ;  /* 0x0000000962627220 */ /* 0x080fe20000410000 */
[----:B------:R-:W-:Y:S01]  /*5280*/  FSEL R14, R6, RZ, P1 ;  /* 0x000000ff060e7208 */ /* 0x000fe20000800000 */
[----:B------:R-:W4:Y:S01]  /*5290*/  MUFU.EX2 R178, R178 ;  /* 0x000000b200b27308 */ /* 0x000f220000000800 */
[----:B--2---:R-:W-:Y:S01]  /*52a0*/  FADD.FTZ R4, R163, R4 ;  /* 0x00000004a3047221 */ /* 0x004fe20000010000 */
[-C--:B------:R-:W-:Y:S01]  /*52b0*/  FMUL.FTZ R99, R99, R9.reuse ;  /* 0x0000000963637220 */ /* 0x080fe20000410000 */
[-C--:B------:R-:W-:Y:S01]  /*52c0*/  FMUL.FTZ R102, R102, R9.reuse ;  /* 0x0000000966667220 */ /* 0x080fe20000410000 */
[----:B------:R-:W-:Y:S01]  /*52d0*/  FADD.FTZ R8, -R14, R8 ;  /* 0x000000080e087221 */ /* 0x000fe20000010100 */
[----:B------:R-:W-:Y:S01]  /*52e0*/  FMUL.FTZ R14, R6, UR10 ;  /* 0x0000000a060e7c20 */ /* 0x000fe20008410000 */
[-C--:B------:R-:W-:Y:S01]  /*52f0*/  FMUL.FTZ R103, R103, R9.reuse ;  /* 0x0000000967677220 */ /* 0x080fe20000410000 */
[----:B------:R-:W-:Y:S01]  /*5300*/  FMUL.FTZ R106, R106, R9 ;  /* 0x000000096a6a7220 */ /* 0x000fe20000410000 */
[----:B------:R-:W-:Y:S01]  /*5310*/  FMUL.FTZ R8, R8, UR10 ;  /* 0x0000000a08087c20 */ /* 0x000fe20008410000 */
[----:B------:R-:W2:Y:S01]  /*5320*/  MUFU.EX2 R179, R179 ;  /* 0x000000b300b37308 */ /* 0x000ea20000000800 */
[----:B------:R-:W-:Y:S01]  /*5330*/  FSEL R14, R14, RZ, P1 ;  /* 0x000000ff0e0e7208 */ /* 0x000fe20000800000 */
[C---:B---3--:R-:W-:Y:S01]  /*5340*/  FADD.FTZ R4, R175.reuse, R4 ;  /* 0x00000004af047221 */ /* 0x048fe20000010000 */
[----:B------:R-:W-:Y:S01]  /*5350*/  F2FP.F16.F32.PACK_AB R163, R175, R163 ;  /* 0x000000a3afa3723e */ /* 0x000fe200000000ff */
        /* <DEDUP_REMOVED lines=19> */
[--C-:B------:R-:W-:Y:S01]  /*5490*/  FFMA.FTZ R181, R181, UR10, -R14.reuse ;  /* 0x0000000ab5b57c23 */ /* 0x100fe2000801080e */
[----:B------:R-:W5:Y:S01]  /*54a0*/  MUFU.EX2 R10, R10 ;  /* 0x0000000a000a7308 */ /* 0x000f620000000800 */
[--C-:B------:R-:W-:Y:S01]  /*54b0*/  FFMA.FTZ R184, R184, UR10, -R14.reuse ;  /* 0x0000000ab8b87c23 */ /* 0x100fe2000801080e */
[----:B------:R-:W-:Y:S01]  /*54c0*/  FFMA.FTZ R185, R185, UR10, -R14 ;  /* 0x0000000ab9b97c23 */ /* 0x000fe2000801080e */
[----:B----4-:R-:W-:Y:S01]  /*54d0*/  FADD.FTZ R4, R178, R4 ;  /* 0x00000004b2047221 */ /* 0x010fe20000010000 */
[--C-:B------:R-:W-:Y:S01]  /*54e0*/  FFMA.FTZ R188, R188, UR10, -R14.reuse ;  /* 0x0000000abcbc7c23 */ /* 0x100fe2000801080e */
[--C-:B------:R-:W-:Y:S01]  /*54f0*/  FFMA.FTZ R189, R189, UR10, -R14.reuse ;  /* 0x0000000abdbd7c23 */ /* 0x100fe2000801080e */
[----:B------:R-:W-:Y:S01]  /*5500*/  FFMA.FTZ R192, R192, UR10, -R14 ;  /* 0x0000000ac0c07c23 */ /* 0x000fe2000801080e */
[----:B--2---:R-:W-:Y:S01]  /*5510*/  FADD.FTZ R4, R179, R4 ;  /* 0x00000004b3047221 */ /* 0x004fe20000010000 */
[----:B------:R-:W2:Y:S01]  /*5520*/  MUFU.EX2 R154, R156 ;  /* 0x0000009c009a7308 */ /* 0x000ea20000000800 */
[----:B---3--:R-:W-:Y:S01]  /*5530*/  FFMA.FTZ R3, R8, R3, R152 ;  /* 0x0000000308037223 */ /* 0x008fe20000010098 */
[--C-:B------:R-:W-:Y:S01]  /*5540*/  FFMA.FTZ R193, R193, UR10, -R14.reuse ;  /* 0x0000000ac1c17c23 */ /* 0x100fe2000801080e */
[--C-:B------:R-:W-:Y:S01]  /*5550*/  FFMA.FTZ R196, R196, UR10, -R14.reuse ;  /* 0x0000000ac4c47c23 */ /* 0x100fe2000801080e */
[----:B------:R-:W-:Y:S01]  /*5560*/  FFMA.FTZ R14, R197, UR10, -R14 ;  /* 0x0000000ac50e7c23 */ /* 0x000fe2000801080e */
[-C--:B------:R-:W-:Y:S01]  /*5570*/  FMUL.FTZ R24, R24, R8.reuse ;  /* 0x0000000818187220 */ /* 0x080fe20000410000 */
[-C--:B------:R-:W-:Y:S01]  /*5580*/  FMUL.FTZ R25, R25, R8.reuse ;  /* 0x0000000819197220 */ /* 0x080fe20000410000 */
[----:B------:R-:W-:Y:S01]  /*5590*/  FMUL.FTZ R28, R28, R8 ;  /* 0x000000081c1c7220 */ /* 0x000fe20000410000 */
[----:B------:R3:W4:Y:S01]  /*55a0*/  MUFU.EX2 R15, R157 ;  /* 0x0000009d000f7308 */ /* 0x0007220000000800 */
        /* <DEDUP_REMOVED lines=8> */
[----:B--2---:R-:W-:Y:S01]  /*5630*/  FADD.FTZ R3, R154, R3 ;  /* 0x000000039a037221 */ /* 0x004fe20000010000 */
[----:B---3--:R-:W-:Y:S01]  /*5640*/  F2FP.F16.F32.PACK_AB R157, R13, R162 ;  /* 0x000000a20d9d723e */ /* 0x008fe200000000ff */
        /* <DEDUP_REMOVED lines=82> */
[----:B------:R-:W-:Y:S01]  /*5b70*/  FMUL.FTZ R149, R149, R8 ;  /* 0x0000000895957220 */ /* 0x000fe20000410000 */
        /* <DEDUP_REMOVED lines=30> */
[----:B------:R-:W-:-:S04]  /*5d60*/  FMUL.FTZ R151, R151, R9 ;  /* 0x0000000997977220 */ /* 0x000fc80000410000 */
        /* <DEDUP_REMOVED lines=36> */
[----:B----4-:R-:W-:-:S04]  /*5fb0*/  FADD.FTZ R3, R174, R3 ;  /* 0x00000003ae037221 */ /* 0x010fc80000010000 */
[C---:B--2---:R-:W-:Y:S01]  /*5fc0*/  FADD.FTZ R3, R14.reuse, R3 ;  /* 0x000000030e037221 */ /* 0x044fe20000010000 */
[----:B------:R-:W-:Y:S01]  /*5fd0*/  F2FP.F16.F32.PACK_AB R174, R14, R174 ;  /* 0x000000ae0eae723e */ /* 0x000fe200000000ff */
[C---:B---3--:R-:W-:Y:S01]  /*5fe0*/  FADD.FTZ R4, R11.reuse, R4 ;  /* 0x000000040b047221 */ /* 0x048fe20000010000 */
[----:B------:R-:W-:Y:S01]  /*5ff0*/  F2FP.F16.F32.PACK_AB R175, R11, R198 ;  /* 0x000000c60baf723e */ /* 0x000fe200000000ff */
[----:B------:R-:W-:Y:S06]  /*6000*/  @!P0 BRA `(.L_x_14008) ;  /* 0x0000000000048947 */ /* 0x000fec0003800000 */
[----:B------:R-:W-:Y:S01]  /*6010*/  BPT.TRAP 0x1 ;  /* 0x000000040000795c */ /* 0x000fe20000300000 */
.L_x_14008:
[----:B------:R2:W3:Y:S01]  /*6020*/  SYNCS.PHASECHK.TRANS64.TRYWAIT P1, [UR23+0x22850], R7 ;  /* 0x02285007ff0075a7 */ /* 0x0004e20008020157 */
[----:B------:R-:W-:Y:S05]  /*6030*/  @!P0 BRA `(.L_x_14009) ;  /* 0x0000000000048947 */ /* 0x000fea0003800000 */
[----:B------:R-:W-:Y:S01]  /*6040*/  BPT.TRAP 0x1 ;  /* 0x000000040000795c */ /* 0x000fe20000300000 */
.L_x_14009:
[----:B---3--:R-:W-:Y:S05]  /*6050*/  @P1 BRA `(.L_x_14010) ;  /* 0x0000000000081947 */ /* 0x008fea0003800000 */
[----:B------:R-:W3:Y:S02]  /*6060*/  SYNCS.PHASECHK.TRANS64.TRYWAIT P1, [UR23+0x22850], R7 ;  /* 0x02285007ff0075a7 */ /* 0x000ee40008020157 */
[----:B---3--:R-:W-:Y:S05]  /*6070*/  @!P1 BRA `(.L_x_14011) ;  /* 0x000000d400ac9947 */ /* 0x008fea0003800000 */
.L_x_14010:
        /* <DEDUP_REMOVED lines=42> */
.L_x_14012:
[----:B------:R-:W-:Y:S01]  /*6320*/  UISETP.GT.AND UP0, UPT, UR25, UR24, UPT ;  /* 0x000000181900728c */ /* 0x000fe2000bf04270 */
[----:B------:R-:W-:Y:S01]  /*6330*/  IMAD.MOV.U32 R9, RZ, RZ, R5 ;  /* 0x000000ffff097224 */ /* 0x000fe200078e0005 */
[----:B------:R-:W-:Y:S01]  /*6340*/  UIADD3 UR23, UR23, 0x22860, URZ ;  /* 0x0002286017177890 */ /* 0x000fe2000fffe03f */
[----:B------:R-:W-:Y:S01]  /*6350*/  IMAD.MOV.U32 R8, RZ, RZ, R6 ;  /* 0x000000ffff087224 */ /* 0x000fe200078e0006 */
[----:B------:R-:W-:Y:S02]  /*6360*/  UIADD3 UR25, UR25, -0x1, URZ ;  /* 0xffffffff19197890 */ /* 0x000fe4000fffe03f */
[----:B------:R-:W-:Y:S01]  /*6370*/  PLOP3.LUT P1, PT, PT, PT, UP0, 0x80, 0x0 ;  /* 0x000000000000781c */ /* 0x000fe20003f2f008 */
[----:B------:R-:W-:-:S09]  /*6380*/  UPRMT UR23, UR22, 0x654, UR23 ;  /* 0x0000065416177896 */ /* 0x000fd20008000017 */
[----:B------:R-:W-:Y:S03]  /*6390*/  SYNCS.ARRIVE.TRANS64.RED.A1T0 RZ, [UR23], RZ ;  /* 0x000000ffffff79a7 */ /* 0x000fe60008100417 */
[----:B------:R-:W-:Y:S05]  /*63a0*/  @P1 BRA `(.L_x_14013) ;  /* 0xffffffd800b01947 */ /* 0x000fea000383ffff */
.L_x_14002:
[----:B------:R-:W-:-:S06]  /*63b0*/  UISETP.GE.AND UP0, UPT, UR25, UR45, UPT ;  /* 0x0000002d1900728c */ /* 0x000fcc000bf06270 */
[----:B------:R-:W-:-:S13]  /*63c0*/  PLOP3.LUT P1, PT, PT, PT, UP0, 0x80, 0x0 ;  /* 0x000000000000781c */ /* 0x000fda0003f2f008 */
[----:B------:R-:W-:Y:S05]  /*63d0*/  @!P1 BRA `(.L_x_14014) ;  /* 0x0000001c005c9947 */ /* 0x000fea0003800000 */
[----:B0-23--:R-:W-:Y:S01]  /*63e0*/  IMAD.MOV.U32 R9, RZ, RZ, R5 ;  /* 0x000000ffff097224 */ /* 0x00dfe200078e0005 */
[----:B------:R-:W-:Y:S01]  /*63f0*/  ULDC UR24, c[0x0][0x988] ;  /* 0x0002620000187ab9 */ /* 0x000fe20000000800 */
[----:B------:R-:W-:-:S07]  /*6400*/  IMAD.MOV.U32 R8, RZ, RZ, R6 ;  /* 0x000000ffff087224 */ /* 0x000fce00078e0006 */
.L_x_14025:
[----:B------:R-:W-:-:S04]  /*6410*/  UIADD3 UR37, UR37, 0x1, URZ ;  /* 0x0000000125257890 */ /* 0x000fc8000fffe03f */
[----:B------:R-:W-:-:S04]  /*6420*/  UISETP.NE.AND UP0, UPT, UR37, 0x2, UPT ;  /* 0x000000022500788c */ /* 0x000fc8000bf05270 */
[----:B------:R-:W-:Y:S02]  /*6430*/  USEL UR6, URZ, 0x1, UP0 ;  /* 0x000000013f067887 */ /* 0x000fe40008000000 */
[----:B------:R-:W-:Y:S02]  /*6440*/  USEL UR37, UR37, URZ, UP0 ;  /* 0x0000003f25257287 */ /* 0x000fe40008000000 */
[----:B------:R-:W-:Y:S01]  /*6450*/  ULOP3.LUT UR36, UR36, UR6, URZ, 0x3c, !UPT ;  /* 0x0000000624247292 */ /* 0x000fe2000f8e3c3f */
[----:B------:R-:W-:Y:S11]  /*6460*/  @!P0 BRA `(.L_x_14015) ;  /* 0x0000000000048947 */ /* 0x000ff60003800000 */
[----:B------:R-:W-:Y:S01]  /*6470*/  BPT.TRAP 0x1 ;  /* 0x000000040000795c */ /* 0x000fe20000300000 */
.L_x_14015:
        /* <DEDUP_REMOVED lines=9> */
.L_x_14016:
[----:B--2---:R-:W-:Y:S05]  /*6510*/  @P1 BRA `(.L_x_14017) ;  /* 0x0000000000081947 */ /* 0x004fea0003800000 */
[----:B------:R-:W2:Y:S02]  /*6520*/  SYNCS.PHASECHK.TRANS64.TRYWAIT P1, [UR23+0x22830], R7 ;  /* 0x02283007ff0075a7 */ /* 0x000ea40008020157 */
[----:B--2---:R-:W-:Y:S05]  /*6530*/  @!P1 BRA `(.L_x_14018) ;  /* 0x000000d000949947 */ /* 0x004fea0003800000 */
.L_x_14017:
        /* <DEDUP_REMOVED lines=26> */
.L_x_14019:
        /* <DEDUP_REMOVED lines=111> */
[C---:B----4-:R-:W-:Y:S01]  /*6dd0*/  FADD.FTZ R3, R161.reuse, R3 ;  /* 0x00000003a1037221 */ /* 0x050fe20000010000 */
        /* <DEDUP_REMOVED lines=63> */
[----:B------:R-:W3:Y:S08]  /*71d0*/  MUFU.EX2 R10, R164 ;  /* 0x000000a4000a7308 */ /* 0x000ef00000000800 */
[----:B------:R-:W-:Y:S08]  /*71e0*/  MUFU.EX2 R164, R184 ;  /* 0x000000b800a47308 */ /* 0x000ff00000000800 */
[----:B------:R-:W-:Y:S01]  /*71f0*/  MUFU.EX2 R185, R185 ;  /* 0x000000b900b97308 */ /* 0x000fe20000000800 */
[----:B---3--:R-:W-:Y:S01]  /*7200*/  FADD.FTZ R3, R10, R3 ;  /* 0x000000030a037221 */ /* 0x008fe20000010000 */
[----:B--2---:R-:W-:-:S03]  /*7210*/  FMNMX.FTZ R5, R5, R11, !PT ;  /* 0x0000000b05057209 */ /* 0x004fc60007810000 */
[----:B------:R-:W-:-:S03]  /*7220*/  FADD.FTZ R3, R165, R3 ;  /* 0x00000003a5037221 */ /* 0x000fc60000010000 */
[----:B------:R-:W-:Y:S01]  /*7230*/  MUFU.EX2 R189, R189 ;  /* 0x000000bd00bd7308 */ /* 0x000fe20000000800 */
[C---:B------:R-:W-:Y:S01]  /*7240*/  FMUL.FTZ R11, R5.reuse, UR10 ;  /* 0x0000000a050b7c20 */ /* 0x040fe20008410000 */
[----:B------:R-:W-:Y:S01]  /*7250*/  FADD.FTZ R9, -R5, R9 ;  /* 0x0000000905097221 */ /* 0x000fe20000010100 */
[----:B------:R-:W-:Y:S01]  /*7260*/  FADD.FTZ R3, R156, R3 ;  /* 0x000000039c037221 */ /* 0x000fe20000010000 */
[----:B------:R-:W-:Y:S01]  /*7270*/  F2FP.F16.F32.PACK_AB R156, R169, R156 ;  /* 0x0000009ca99c723e */ /* 0x000fe200000000ff */
        /* <DEDUP_REMOVED lines=16> */
[----:B------:R-:W-:Y:S01]  /*7380*/  FFMA.FTZ R179, R179, UR10, -R11 ;  /* 0x0000000ab3b37c23 */ /* 0x000fe2000801080b */
[----:B------:R-:W-:Y:S01]  /*7390*/  FADD.FTZ R3, R169, R3 ;  /* 0x00000003a9037221 */ /* 0x000fe20000010000 */
[--C-:B------:R-:W-:Y:S01]  /*73a0*/  FFMA.FTZ R182, R182, UR10, -R11.reuse ;  /* 0x0000000ab6b67c23 */ /* 0x100fe2000801080b */
[--C-:B------:R-:W-:Y:S01]  /*73b0*/  FFMA.FTZ R183, R183, UR10, -R11.reuse ;  /* 0x0000000ab7b77c23 */ /* 0x100fe2000801080b */
[----:B------:R-:W-:Y:S01]  /*73c0*/  FFMA.FTZ R186, R186, UR10, -R11 ;  /* 0x0000000ababa7c23 */ /* 0x000fe2000801080b */
[----:B------:R-:W-:Y:S01]  /*73d0*/  FADD.FTZ R3, R172, R3 ;  /* 0x00000003ac037221 */ /* 0x000fe20000010000 */
[----:B------:R-:W3:Y:S01]  /*73e0*/  MUFU.EX2 R155, R155 ;  /* 0x0000009b009b7308 */ /* 0x000ee20000000800 */
[--C-:B------:R-:W-:Y:S01]  /*73f0*/  FFMA.FTZ R187, R187, UR10, -R11.reuse ;  /* 0x0000000abbbb7c23 */ /* 0x100fe2000801080b */
[----:B------:R-:W-:Y:S01]  /*7400*/  FFMA.FTZ R190, R190, UR10, -R11 ;  /* 0x0000000abebe7c23 */ /* 0x000fe2000801080b */
[----:B------:R-:W-:Y:S01]  /*7410*/  FADD.FTZ R3, R173, R3 ;  /* 0x00000003ad037221 */ /* 0x000fe20000010000 */
[--C-:B------:R-:W-:Y:S01]  /*7420*/  FFMA.FTZ R191, R191, UR10, -R11.reuse ;  /* 0x0000000abfbf7c23 */ /* 0x100fe2000801080b */
[--C-:B------:R-:W-:Y:S01]  /*7430*/  FFMA.FTZ R194, R194, UR10, -R11.reuse ;  /* 0x0000000ac2c27c23 */ /* 0x100fe2000801080b */
[----:B------:R-:W-:Y:S01]  /*7440*/  FFMA.FTZ R195, R195, UR10, -R11 ;  /* 0x0000000ac3c37c23 */ /* 0x000fe2000801080b */
[----:B------:R-:W-:Y:S01]  /*7450*/  FADD.FTZ R3, R160, R3 ;  /* 0x00000003a0037221 */ /* 0x000fe20000010000 */
[----:B------:R-:W4:Y:S01]  /*7460*/  MUFU.EX2 R158, R158 ;  /* 0x0000009e009e7308 */ /* 0x000f220000000800 */
[----:B--2---:R-:W-:Y:S01]  /*7470*/  FFMA.FTZ R4, R9, R4, R154 ;  /* 0x0000000409047223 */ /* 0x004fe2000001009a */
[----:B------:R-:W-:Y:S01]  /*7480*/  FFMA.FTZ R198, R198, UR10, -R11 ;  /* 0x0000000ac6c67c23 */ /* 0x000fe2000801080b */
[----:B------:R-:W-:Y:S01]  /*7490*/  FADD.FTZ R3, R177, R3 ;  /* 0x00000003b1037221 */ /* 0x000fe20000010000 */
[----:B------:R-:W-:Y:S01]  /*74a0*/  FFMA.FTZ R11, R199, UR10, -R11 ;  /* 0x0000000ac70b7c23 */ /* 0x000fe2000801080b */
[----:B------:R-:W-:Y:S01]  /*74b0*/  F2FP.F16.F32.PACK_AB R160, R177, R160 ;  /* 0x000000a0b1a0723e */ /* 0x000fe200000000ff */
[-C--:B------:R-:W-:Y:S01]  /*74c0*/  FMUL.FTZ R26, R26, R9.reuse ;  /* 0x000000091a1a7220 */ /* 0x080fe20000410000 */
[----:B------:R-:W-:Y:S01]  /*74d0*/  FADD.FTZ R3, R180, R3 ;  /* 0x00000003b4037221 */ /* 0x000fe20000010000 */
        /* <DEDUP_REMOVED lines=142> */
.L_x_14020:
[----:B------:R2:W3:Y:S01]  /*7dc0*/  SYNCS.PHASECHK.TRANS64.TRYWAIT P1, [UR23+0x22850], R7 ;  /* 0x02285007ff0075a7 */ /* 0x0004e20008020157 */
[----:B------:R-:W-:Y:S05]  /*7dd0*/  @!P0 BRA `(.L_x_14021) ;  /* 0x0000000000048947 */ /* 0x000fea0003800000 */
[----:B------:R-:W-:Y:S01]  /*7de0*/  BPT.TRAP 0x1 ;  /* 0x000000040000795c */ /* 0x000fe20000300000 */
.L_x_14021:
[----:B---3--:R-:W-:Y:S05]  /*7df0*/  @P1 BRA `(.L_x_14022) ;  /* 0x0000000000081947 */ /* 0x008fea0003800000 */
[----:B------:R-:W3:Y:S02]  /*7e00*/  SYNCS.PHASECHK.TRANS64.TRYWAIT P1, [UR23+0x22850], R7 ;  /* 0x02285007ff0075a7 */ /* 0x000ee40008020157 */
[----:B---3--:R-:W-:Y:S05]  /*7e10*/  @!P1 BRA `(.L_x_14023) ;  /* 0x000000b800749947 */ /* 0x008fea0003800000 */
.L_x_14022:
        /* <DEDUP_REMOVED lines=42> */
.L_x_14024:
        /* <DEDUP_REMOVED lines=9> */
.L_x_14014:
        /* <DEDUP_REMOVED lines=22> */
[----:B-1----:R-:W-:Y:S01]  /*82b0*/  FADD.FTZ R4, R10, R7 ;  /* 0x000000070a047221 */ /* 0x002fe20000010000 */
[----:B------:R-:W-:-:S04]  /*82c0*/  IMAD.U32 R10, RZ, RZ, UR10 ;  /* 0x0000000aff0a7e24 */ /* 0x000fc8000f8e00ff */
[----:B------:R-:W-:Y:S02]  /*82d0*/  FSETP.NE.FTZ.AND P2, PT, R4, RZ, PT ;  /* 0x000000ff0400720b */ /* 0x000fe40003f55000 */
[----:B------:R-:W1:Y:S01]  /*82e0*/  @P1 MUFU.LG2 R7, R11 ;  /* 0x0000000b00071308 */ /* 0x000e620000000c00 */
[----:B------:R-:W-:Y:S01]  /*82f0*/  @P1 FMUL.FTZ R10, R10, 0.69314718246459960938 ;  /* 0x3f3172180a0a1820 */ /* 0x000fe20000410000 */
        /* <DEDUP_REMOVED lines=64> */
[----:B------:R-:W0:Y:S01]  /*8700*/  @P2 MUFU.RCP R3, R4 ;  /* 0x0000000400032308 */ /* 0x000e220000001000 */
[----:B------:R-:W-:Y:S01]  /*8710*/  @P2 FMUL.FTZ R9, R9, 0.69314718246459960938 ;  /* 0x3f31721809092820 */ /* 0x000fe20000410000 */
[----:B-1----:R-:W-:-:S06]  /*8720*/  @P1 FMUL.FTZ R7, R7, 0.69314718246459960938 ;  /* 0x3f31721807071820 */ /* 0x002fcc0000410000 */
[----:B------:R1:W2:Y:S02]  /*8730*/  @P2 MUFU.LG2 R8, R4 ;  /* 0x0000000400082308 */ /* 0x0002a40000000c00 */
[----:B-1----:R-:W-:Y:S02]  /*8740*/  IMAD.MOV.U32 R4, RZ, RZ, -0x800000 ;  /* 0xff800000ff047424 */ /* 0x002fe400078e00ff */
[-C--:B0-----:R-:W-:Y:S01]  /*8750*/  FMUL.FTZ R26, R26, R3.reuse ;  /* 0x000000031a1a7220 */ /* 0x081fe20000410000 */
[-C--:B------:R-:W-:Y:S01]  /*8760*/  FMUL.FTZ R27, R27, R3.reuse ;  /* 0x000000031b1b7220 */ /* 0x080fe20000410000 */
[-C--:B------:R-:W-:Y:S01]  /*8770*/  FMUL.FTZ R30, R30, R3.reuse ;  /* 0x000000031e1e7220 */ /* 0x080fe20000410000 */
[-C--:B------:R-:W-:Y:S01]  /*8780*/  FMUL.FTZ R31, R31, R3.reuse ;  /* 0x000000031f1f7220 */ /* 0x080fe20000410000 */
[-C--:B------:R-:W-:Y:S01]  /*8790*/  FMUL.FTZ R34, R34, R3.reuse ;  /* 0x0000000322227220 */ /* 0x080fe20000410000 */
[-C--:B------:R-:W-:Y:S01]  /*87a0*/  FMUL.FTZ R35, R35, R3.reuse ;  /* 0x0000000323237220 */ /* 0x080fe20000410000 */
[-C--:B------:R-:W-:Y:S01]  /*87b0*/  FMUL.FTZ R38, R38, R3.reuse ;  /* 0x0000000326267220 */ /* 0x080fe20000410000 */
[----:B--2---:R-:W-:Y:S01]  /*87c0*/  @P2 FMUL.FTZ R8, R8, 0.69314718246459960938 ;  /* 0x3f31721808082820 */ /* 0x004fe20000410000 */
        /* <DEDUP_REMOVED lines=59> */
.L_x_13989:
        /* <DEDUP_REMOVED lines=16> */
[----:B------:R-:W-:Y:S01]  /*8c80*/  F2FP.F16.F32.PACK_AB R11, R31, R30 ;  /* 0x0000001e1f0b723e */ /* 0x000fe200000000ff */
[----:B------:R-:W-:Y:S01]  /*8c90*/  ULDC.64 UR12, c[0x0][0xc00] ;  /* 0x00030000000c7ab9 */ /* 0x000fe20000000a00 */
[----:B------:R-:W-:Y:S01]  /*8ca0*/  F2FP.F16.F32.PACK_AB R14, R37, R36 ;  /* 0x00000024250e723e */ /* 0x000fe200000000ff */
[----:B------:R-:W-:Y:S01]  /*8cb0*/  UIMAD.WIDE UR12, UR39, 0x4, UR12 ;  /* 0x00000004270c78a5 */ /* 0x000fe2000f8e020c */
[----:B------:R-:W-:Y:S01]  /*8cc0*/  F2FP.F16.F32.PACK_AB R15, R39, R38 ;  /* 0x00000026270f723e */ /* 0x000fe200000000ff */
[----:B------:R-:W-:Y:S01]  /*8cd0*/  ULDC.64 UR14, c[0x0][0xc08] ;  /* 0x00030200000e7ab9 */ /* 0x000fe20000000a00 */
[----:B------:R-:W-:Y:S01]  /*8ce0*/  ULDC UR9, c[0x0][0xbe8] ;  /* 0x0002fa0000097ab9 */ /* 0x000fe20000000800 */
[----:B------:R-:W-:Y:S01]  /*8cf0*/  UMOV UR10, UR8 ;  /* 0x00000008000a7c82 */ /* 0x000fe20008000000 */
[----:B0-----:R-:W-:Y:S01]  /*8d00*/  UMOV UR11, UR4 ;  /* 0x00000004000b7c82 */ /* 0x001fe20008000000 */
[----:B------:R-:W-:Y:S01]  /*8d10*/  UISETP.NE.U32.AND UP0, UPT, UR14, URZ, UPT ;  /* 0x0000003f0e00728c */ /* 0x000fe2000bf05070 */
[----:B------:R-:W-:-:S03]  /*8d20*/  ULDC UR4, c[0x0][0xad4] ;  /* 0x0002b50000047ab9 */ /* 0x000fc60000000800 */
[----:B------:R-:W-:-:S11]  /*8d30*/  UISETP.NE.AND.EX UP0, UPT, UR15, URZ, UPT, UP0 ;  /* 0x0000003f0f00728c */ /* 0x000fd6000bf05300 */
[----:B------:R-:W-:-:S04]  /*8d40*/  @UP0 ULEA UR14, UP1, UR39, UR14, 0x2 ;  /* 0x0000000e270e0291 */ /* 0x000fc8000f82103f */
[----:B------:R-:W-:Y:S01]  /*8d50*/  @UP0 ULEA.HI.X UR15, UR39, UR15, UR40, 0x2, UP1 ;  /* 0x0000000f270f0291 */ /* 0x000fe200088f1428 */
        /* <DEDUP_REMOVED lines=44> */
[----:B------:R-:W-:Y:S01]  /*9020*/  MOV R3, R12 ;  /* 0x0000000c00037202 */ /* 0x000fe20000000f00 */
[----:B------:R0:W-:Y:S01]  /*9030*/  STSM.16.M88.4 [R5], R8 ;  /* 0x0000000805007844 */ /* 0x0001e20000000200 */
[----:B------:R-:W-:-:S02]  /*9040*/  SHF.R.U64 R154, R154, 0x3, RZ ;  /* 0x000000039a9a7819 */ /* 0x000fc400000012ff */
[----:B------:R-:W-:Y:S01]  /*9050*/  LOP3.LUT R164, R164, R165, RZ, 0x3c, !PT ;  /* 0x000000a5a4a47212 */ /* 0x000fe200078e3cff */
[--C-:B------:R-:W-:Y:S01]  /*9060*/  IMAD.X R165, RZ, RZ, R7.reuse, P4 ;  /* 0x000000ffffa57224 */ /* 0x100fe200020e0607 */
[----:B------:R-:W-:Y:S02]  /*9070*/  F2FP.F16.F32.PACK_AB R12, R33, R32 ;  /* 0x00000020210c723e */ /* 0x000fe400000000ff */
[----:B------:R-:W-:Y:S02]  /*9080*/  F2FP.F16.F32.PACK_AB R13, R35, R34 ;  /* 0x00000022230d723e */ /* 0x000fe400000000ff */
[----:B------:R-:W-:Y:S02]  /*9090*/  IADD3 R21, P5, R6, 0xc020, RZ ;  /* 0x0000c02006157810 */ /* 0x000fe40007fbe0ff */
[----:B------:R-:W-:Y:S01]  /*90a0*/  LOP3.LUT R168, R168, R169, RZ, 0x3c, !PT ;  /* 0x000000a9a8a87212 */ /* 0x000fe200078e3cff */
[----:B------:R-:W-:Y:S01]  /*90b0*/  IMAD.X R169, RZ, RZ, R7, P6 ;  /* 0x000000ffffa97224 */ /* 0x000fe200030e0607 */
[C---:B------:R-:W-:Y:S01]  /*90c0*/  IADD3 R159, P3, R6.reuse, 0x8060, RZ ;  /* 0x00008060069f7810 */ /* 0x040fe20007f7e0ff */
[----:B------:R1:W-:Y:S01]  /*90d0*/  STSM.16.M88.4 [R3], R12 ;  /* 0x0000000c03007844 */ /* 0x0003e20000000200 */
[----:B------:R-:W-:-:S02]  /*90e0*/  IADD3 R157, P2, R6, 0xc040, RZ ;  /* 0x0000c040069d7810 */ /* 0x000fc40007f5e0ff */
[----:B------:R-:W-:Y:S02]  /*90f0*/  SHF.R.U64 R172, R172, 0x3, RZ ;  /* 0x00000003acac7819 */ /* 0x000fe400000012ff */
[----:B------:R-:W-:Y:S02]  /*9100*/  IADD3 R175, P4, R6, 0x8040, RZ ;  /* 0x0000804006af7810 */ /* 0x000fe40007f9e0ff */
[----:B------:R-:W-:Y:S01]  /*9110*/  LOP3.LUT R154, R154, R155, RZ, 0x3c, !PT ;  /* 0x0000009b9a9a7212 */ /* 0x000fe200078e3cff */
[----:B------:R-:W-:Y:S01]  /*9120*/  IMAD.X R155, RZ, RZ, R7, P0 ;  /* 0x000000ffff9b7224 */ /* 0x000fe200000e0607 */
[----:B------:R-:W-:Y:S02]  /*9130*/  IADD3 R161, P6, R6, 0xc000, RZ ;  /* 0x0000c00006a17810 */ /* 0x000fe40007fde0ff */
[----:B------:R-:W-:Y:S02]  /*9140*/  LOP3.LUT R20, R21, 0x380, RZ, 0xc0, !PT ;  /* 0x0000038015147812 */ /* 0x000fe400078ec0ff */
[----:B------:R-:W-:-:S02]  /*9150*/  LOP3.LUT R158, R159, 0x380, RZ, 0xc0, !PT ;  /* 0x000003809f9e7812 */ /* 0x000fc400078ec0ff */
[----:B------:R-:W-:Y:S02]  /*9160*/  LOP3.LUT R156, R157, 0x380, RZ, 0xc0, !PT ;  /* 0x000003809d9c7812 */ /* 0x000fe400078ec0ff */
[----:B------:R-:W-:Y:S02]  /*9170*/  MOV R163, R162 ;  /* 0x000000a200a37202 */ /* 0x000fe40000000f00 */
[----:B0-----:R-:W-:Y:S02]  /*9180*/  F2FP.F16.F32.PACK_AB R8, R41, R40 ;  /* 0x000000282908723e */ /* 0x001fe400000000ff */
[----:B------:R-:W-:Y:S02]  /*9190*/  F2FP.F16.F32.PACK_AB R9, R43, R42 ;  /* 0x0000002a2b09723e */ /* 0x000fe400000000ff */
[----:B------:R-:W-:Y:S02]  /*91a0*/  F2FP.F16.F32.PACK_AB R10, R45, R44 ;  /* 0x0000002c2d0a723e */ /* 0x000fe400000000ff */
[----:B------:R-:W-:-:S02]  /*91b0*/  F2FP.F16.F32.PACK_AB R11, R47, R46 ;  /* 0x0000002e2f0b723e */ /* 0x000fc400000000ff */
[----:B------:R-:W-:Y:S01]  /*91c0*/  LOP3.LUT R172, R172, R173, RZ, 0x3c, !PT ;  /* 0x000000adacac7212 */ /* 0x000fe200078e3cff */
[----:B------:R-:W-:Y:S01]  /*91d0*/  IMAD.X R173, RZ, RZ, R7, P1 ;  /* 0x000000ffffad7224 */ /* 0x000fe200008e0607 */
[----:B------:R-:W-:Y:S01]  /*91e0*/  LOP3.LUT R174, R175, 0x380, RZ, 0xc0, !PT ;  /* 0x00000380afae7812 */ /* 0x000fe200078ec0ff */
[----:B------:R0:W-:Y:S01]  /*91f0*/  STSM.16.M88.4 [R163], R8 ;  /* 0x00000008a3007844 */ /* 0x0001e20000000200 */
[----:B------:R-:W-:Y:S02]  /*9200*/  MOV R164, R164 ;  /* 0x000000a400a47202 */ /* 0x000fe40000000f00 */
[----:B-1----:R-:W-:Y:S02]  /*9210*/  F2FP.F16.F32.PACK_AB R12, R49, R48 ;  /* 0x00000030310c723e */ /* 0x002fe400000000ff */
[----:B------:R-:W-:Y:S02]  /*9220*/  F2FP.F16.F32.PACK_AB R13, R51, R50 ;  /* 0x00000032330d723e */ /* 0x000fe400000000ff */
[----:B------:R-:W-:-:S02]  /*9230*/  F2FP.F16.F32.PACK_AB R14, R53, R52 ;  /* 0x00000034350e723e */ /* 0x000fc400000000ff */
[----:B------:R-:W-:Y:S02]  /*9240*/  F2FP.F16.F32.PACK_AB R15, R55, R54 ;  /* 0x00000036370f723e */ /* 0x000fe400000000ff */
[----:B------:R-:W-:Y:S02]  /*9250*/  LOP3.LUT R160, R161, 0x380, RZ, 0xc0, !PT ;  /* 0x00000380a1a07812 */ /* 0x000fe400078ec0ff */
[----:B------:R-:W-:Y:S01]  /*9260*/  SHF.R.U64 R20, R20, 0x3, RZ ;  /* 0x0000000314147819 */ /* 0x000fe200000012ff */
[----:B------:R1:W-:Y:S01]  /*9270*/  STSM.16.M88.4 [R164], R12 ;  /* 0x0000000ca4007844 */ /* 0x0003e20000000200 */
[----:B------:R-:W-:Y:S02]  /*9280*/  IADD3 R3, P1, R6, 0xc060, RZ ;  /* 0x0000c06006037810 */ /* 0x000fe40007f3e0ff */
[----:B------:R-:W-:Y:S02]  /*9290*/  SHF.R.U64 R158, R158, 0x3, RZ ;  /* 0x000000039e9e7819 */ /* 0x000fe400000012ff */
[----:B------:R-:W-:-:S02]  /*92a0*/  SHF.R.U64 R156, R156, 0x3, RZ ;  /* 0x000000039c9c7819 */ /* 0x000fc400000012ff */
[----:B------:R-:W-:Y:S02]  /*92b0*/  MOV R162, R152 ;  /* 0x0000009800a27202 */ /* 0x000fe40000000f00 */
[----:B------:R-:W-:Y:S02]  /*92c0*/  MOV R5, R154 ;  /* 0x0000009a00057202 */ /* 0x000fe40000000f00 */
[----:B------:R-:W-:Y:S02]  /*92d0*/  SHF.R.U64 R174, R174, 0x3, RZ ;  /* 0x00000003aeae7819 */ /* 0x000fe400000012ff */
[----:B------:R-:W-:Y:S02]  /*92e0*/  MOV R166, R166 ;  /* 0x000000a600a67202 */ /* 0x000fe40000000f00 */
[----:B------:R-:W-:Y:S02]  /*92f0*/  F2FP.F16.F32.PACK_AB R152, R57, R56 ;  /* 0x000000383998723e */ /* 0x000fe400000000ff */
[----:B------:R-:W-:-:S02]  /*9300*/  F2FP.F16.F32.PACK_AB R153, R59, R58 ;  /* 0x0000003a3b99723e */ /* 0x000fc400000000ff */
[----:B------:R-:W-:Y:S02]  /*9310*/  F2FP.F16.F32.PACK_AB R154, R61, R60 ;  /* 0x0000003c3d9a723e */ /* 0x000fe400000000ff */
[----:B------:R-:W-:Y:S02]  /*9320*/  F2FP.F16.F32.PACK_AB R155, R63, R62 ;  /* 0x0000003e3f9b723e */ /* 0x000fe400000000ff */
[----:B------:R-:W-:Y:S02]  /*9330*/  SHF.R.U64 R160, R160, 0x3, RZ ;  /* 0x00000003a0a07819 */ /* 0x000fe400000012ff */
[----:B------:R-:W-:Y:S01]  /*9340*/  MOV R168, R168 ;  /* 0x000000a800a87202 */ /* 0x000fe20000000f00 */
[----:B------:R2:W-:Y:S01]  /*9350*/  STSM.16.M88.4 [R166], R152 ;  /* 0x00000098a6007844 */ /* 0x0005e20000000200 */
[----:B0-----:R-:W-:Y:S02]  /*9360*/  F2FP.F16.F32.PACK_AB R8, R65, R64 ;  /* 0x000000404108723e */ /* 0x001fe400000000ff */
[----:B------:R-:W-:-:S02]  /*9370*/  F2FP.F16.F32.PACK_AB R9, R67, R66 ;  /* 0x000000424309723e */ /* 0x000fc400000000ff */
[----:B------:R-:W-:Y:S02]  /*9380*/  F2FP.F16.F32.PACK_AB R10, R69, R68 ;  /* 0x00000044450a723e */ /* 0x000fe400000000ff */
[----:B------:R-:W-:Y:S02]  /*9390*/  F2FP.F16.F32.PACK_AB R11, R71, R70 ;  /* 0x00000046470b723e */ /* 0x000fe400000000ff */
[----:B------:R-:W-:Y:S01]  /*93a0*/  LOP3.LUT R20, R20, R21, RZ, 0x3c, !PT ;  /* 0x0000001514147212 */ /* 0x000fe200078e3cff */
[----:B------:R-:W-:Y:S01]  /*93b0*/  IMAD.X R21, RZ, RZ, R7, P5 ;  /* 0x000000ffff157224 */ /* 0x000fe200028e0607 */
[----:B------:R-:W-:Y:S01]  /*93c0*/  LOP3.LUT R6, R3, 0x380, RZ, 0xc0, !PT ;  /* 0x0000038003067812 */ /* 0x000fe200078ec0ff */
[----:B------:R0:W-:Y:S01]  /*93d0*/  STSM.16.M88.4 [R168], R8 ;  /* 0x00000008a8007844 */ /* 0x0001e20000000200 */
[----:B------:R-:W-:Y:S02]  /*93e0*/  MOV R170, R170 ;  /* 0x000000aa00aa7202 */ /* 0x000fe40000000f00 */
[----:B-1----:R-:W-:-:S02]  /*93f0*/  F2FP.F16.F32.PACK_AB R12, R73, R72 ;  /* 0x00000048490c723e */ /* 0x002fc400000000ff */
        /* <DEDUP_REMOVED lines=11> */
[----:B------:R-:W-:Y:S01]  /*94b0*/  SHF.R.U64 R6, R6, 0x3, RZ ;  /* 0x0000000306067819 */ /* 0x000fe200000012ff */
[----:B------:R1:W-:Y:S01]  /*94c0*/  STSM.16.M88.4 [R170], R12 ;  /* 0x0000000caa007844 */ /* 0x0003e20000000200 */
[----:B------:R-:W-:Y:S01]  /*94d0*/  F2FP.F16.F32.PACK_AB R164, R81, R80 ;  /* 0x0000005051a4723e */ /* 0x000fe200000000ff */
[----:B------:R-:W-:Y:S01]  /*94e0*/  IMAD.X R7, RZ, RZ, R7, P1 ;  /* 0x000000ffff077224 */ /* 0x000fe200008e0607 */
[----:B------:R-:W-:-:S02]  /*94f0*/  F2FP.F16.F32.PACK_AB R165, R83, R82 ;  /* 0x0000005253a5723e */ /* 0x000fc400000000ff */
[----:B--2---:R-:W-:Y:S02]  /*9500*/  F2FP.F16.F32.PACK_AB R166, R85, R84 ;  /* 0x0000005455a6723e */ /* 0x004fe400000000ff */
[----:B------:R-:W-:Y:S02]  /*9510*/  F2FP.F16.F32.PACK_AB R167, R87, R86 ;  /* 0x0000005657a7723e */ /* 0x000fe400000000ff */
[----:B------:R-:W-:Y:S02]  /*9520*/  MOV R172, R172 ;  /* 0x000000ac00ac7202 */ /* 0x000fe40000000f00 */
[----:B0-----:R-:W-:Y:S01]  /*9530*/  F2FP.F16.F32.PACK_AB R168, R89, R88 ;  /* 0x0000005859a8723e */ /* 0x001fe200000000ff */
[----:B------:R0:W-:Y:S01]  /*9540*/  STSM.16.M88.4 [R162], R164 ;  /* 0x000000a4a2007844 */ /* 0x0001e20000000200 */
[----:B------:R-:W-:Y:S02]  /*9550*/  F2FP.F16.F32.PACK_AB R169, R91, R90 ;  /* 0x0000005a5ba9723e */ /* 0x000fe400000000ff */
[----:B------:R-:W-:-:S02]  /*9560*/  F2FP.F16.F32.PACK_AB R171, R95, R94 ;  /* 0x0000005e5fab723e */ /* 0x000fc400000000ff */
[----:B-1----:R-:W-:Y:S02]  /*9570*/  F2FP.F16.F32.PACK_AB R170, R93, R92 ;  /* 0x0000005c5daa723e */ /* 0x002fe400000000ff */
[----:B------:R-:W-:Y:S02]  /*9580*/  MOV R20, R20 ;  /* 0x0000001400147202 */ /* 0x000fe40000000f00 */
[----:B------:R-:W-:Y:S01]  /*9590*/  MOV R173, R158 ;  /* 0x0000009e00ad7202 */ /* 0x000fe20000000f00 */
[----:B------:R-:W-:Y:S01]  /*95a0*/  STSM.16.M88.4 [R172], R168 ;  /* 0x000000a8ac007844 */ /* 0x000fe20000000200 */
[----:B------:R-:W-:Y:S02]  /*95b0*/  MOV R21, R156 ;  /* 0x0000009c00157202 */ /* 0x000fe40000000f00 */
[----:B------:R-:W-:Y:S02]  /*95c0*/  F2FP.F16.F32.PACK_AB R152, R97, R96 ;  /* 0x000000606198723e */ /* 0x000fe400000000ff */
[----:B------:R-:W-:-:S02]  /*95d0*/  F2FP.F16.F32.PACK_AB R153, R99, R98 ;  /* 0x000000626399723e */ /* 0x000fc400000000ff */
[----:B------:R-:W-:Y:S02]  /*95e0*/  F2FP.F16.F32.PACK_AB R154, R101, R100 ;  /* 0x00000064659a723e */ /* 0x000fe400000000ff */
[----:B------:R-:W-:Y:S02]  /*95f0*/  F2FP.F16.F32.PACK_AB R155, R103, R102 ;  /* 0x00000066679b723e */ /* 0x000fe400000000ff */
[----:B------:R-:W-:Y:S02]  /*9600*/  LOP3.LUT R6, R6, R3, RZ, 0x3c, !PT ;  /* 0x0000000306067212 */ /* 0x000fe400078e3cff */
[----:B------:R-:W-:Y:S01]  /*9610*/  MOV R174, R174 ;  /* 0x000000ae00ae7202 */ /* 0x000fe20000000f00 */
[----:B------:R1:W-:Y:S01]  /*9620*/  STSM.16.M88.4 [R5], R152 ;  /* 0x0000009805007844 */ /* 0x0003e20000000200 */
[----:B------:R-:W-:Y:S02]  /*9630*/  F2FP.F16.F32.PACK_AB R156, R105, R104 ;  /* 0x00000068699c723e */ /* 0x000fe400000000ff */
[----:B------:R-:W-:-:S02]  /*9640*/  F2FP.F16.F32.PACK_AB R157, R107, R106 ;  /* 0x0000006a6b9d723e */ /* 0x000fc400000000ff */
[----:B------:R-:W-:Y:S02]  /*9650*/  F2FP.F16.F32.PACK_AB R158, R109, R108 ;  /* 0x0000006c6d9e723e */ /* 0x000fe400000000ff */
[----:B------:R-:W-:Y:S02]  /*9660*/  F2FP.F16.F32.PACK_AB R159, R111, R110 ;  /* 0x0000006e6f9f723e */ /* 0x000fe400000000ff */
[----:B------:R-:W-:Y:S02]  /*9670*/  MOV R3, R160 ;  /* 0x000000a000037202 */ /* 0x000fe40000000f00 */
[----:B------:R-:W-:Y:S01]  /*9680*/  F2FP.F16.F32.PACK_AB R160, R113, R112 ;  /* 0x0000007071a0723e */ /* 0x000fe200000000ff */
[----:B------:R2:W-:Y:S01]  /*9690*/  STSM.16.M88.4 [R174], R156 ;  /* 0x0000009cae007844 */ /* 0x0005e20000000200 */
[----:B------:R-:W-:Y:S02]  /*96a0*/  F2FP.F16.F32.PACK_AB R161, R115, R114 ;  /* 0x0000007273a1723e */ /* 0x000fe400000000ff */
[----:B0-----:R-:W-:-:S02]  /*96b0*/  F2FP.F16.F32.PACK_AB R162, R117, R116 ;  /* 0x0000007475a2723e */ /* 0x001fc400000000ff */
[----:B------:R-:W-:Y:S02]  /*96c0*/  F2FP.F16.F32.PACK_AB R163, R119, R118 ;  /* 0x0000007677a3723e */ /* 0x000fe400000000ff */
[----:B------:R-:W-:Y:S02]  /*96d0*/  F2FP.F16.F32.PACK_AB R8, R121, R120 ;  /* 0x000000787908723e */ /* 0x000fe400000000ff */
        /* <DEDUP_REMOVED lines=9> */
[----:B-1----:R-:W-:Y:S02]  /*9770*/  F2FP.F16.F32.PACK_AB R152, R137, R136 ;  /* 0x000000888998723e */ /* 0x002fe400000000ff */
[----:B------:R-:W-:Y:S01]  /*9780*/  F2FP.F16.F32.PACK_AB R153, R139, R138 ;  /* 0x0000008a8b99723e */ /* 0x000fe200000000ff */
[----:B------:R1:W-:Y:S01]  /*9790*/  STSM.16.M88.4 [R20], R12 ;  /* 0x0000000c14007844 */ /* 0x0003e20000000200 */
[----:B------:R-:W-:-:S02]  /*97a0*/  F2FP.F16.F32.PACK_AB R154, R141, R140 ;  /* 0x0000008c8d9a723e */ /* 0x000fc400000000ff */
[----:B------:R-:W-:Y:S02]  /*97b0*/  F2FP.F16.F32.PACK_AB R155, R143, R142 ;  /* 0x0000008e8f9b723e */ /* 0x000fe400000000ff */
[----:B------:R-:W-:Y:S01]  /*97c0*/  MOV R164, R6 ;  /* 0x0000000600a47202 */ /* 0x000fe20000000f00 */
[----:B------:R-:W-:Y:S01]  /*97d0*/  IMAD.U32 R6, RZ, RZ, UR12 ;  /* 0x0000000cff067e24 */ /* 0x000fe2000f8e00ff */
[----:B--2---:R-:W-:Y:S01]  /*97e0*/  F2FP.F16.F32.PACK_AB R156, R145, R144 ;  /* 0x00000090919c723e */ /* 0x004fe200000000ff */
[----:B------:R2:W-:Y:S01]  /*97f0*/  STSM.16.M88.4 [R21], R152 ;  /* 0x0000009815007844 */ /* 0x0005e20000000200 */
[----:B------:R-:W-:Y:S01]  /*9800*/  F2FP.F16.F32.PACK_AB R157, R147, R146 ;  /* 0x00000092939d723e */ /* 0x000fe200000000ff */
[----:B------:R-:W-:Y:S01]  /*9810*/  IMAD.U32 R7, RZ, RZ, UR13 ;  /* 0x0000000dff077e24 */ /* 0x000fe2000f8e00ff */
[----:B------:R-:W-:Y:S02]  /*9820*/  F2FP.F16.F32.PACK_AB R158, R149, R148 ;  /* 0x00000094959e723e */ /* 0x000fe400000000ff */
[----:B------:R-:W-:-:S02]  /*9830*/  F2FP.F16.F32.PACK_AB R159, R151, R150 ;  /* 0x00000096979f723e */ /* 0x000fc400000000ff */
[----:B------:R-:W-:-:S03]  /*9840*/  ISETP.NE.U32.AND P0, PT, RZ, UR16, PT ;  /* 0x00000010ff007c0c */ /* 0x000fc6000bf05070 */
[----:B------:R2:W-:Y:S01]  /*9850*/  STSM.16.M88.4 [R164], R156 ;  /* 0x0000009ca4007844 */ /* 0x0005e20000000200 */
[----:B------:R-:W-:Y:S01]  /*9860*/  BAR.SYNC.DEFER_BLOCKING 0x1, 0x100 ;  /* 0x0044000000007b1d */ /* 0x000fe20000010000 */
[----:B------:R-:W-:-:S13]  /*9870*/  ISETP.NE.AND.EX P0, PT, RZ, UR17, PT, P0 ;  /* 0x00000011ff007c0c */ /* 0x000fda000bf05300 */
[----:B------:R3:W4:Y:S01]  /*9880*/  @P0 LDG.E R5, desc[UR52][R6.64] ;  /* 0x0000003406050981 */ /* 0x000722000c1e1900 */
[----:B------:R-:W-:Y:S01]  /*9890*/  PLOP3.LUT P4, PT, PT, PT, UP0, 0x80, 0x0 ;  /* 0x000000000000781c */ /* 0x000fe20003f8f008 */
[----:B---3--:R-:W-:Y:S02]  /*98a0*/  IMAD.U32 R6, RZ, RZ, UR14 ;  /* 0x0000000eff067e24 */ /* 0x008fe4000f8e00ff */
[----:B------:R-:W-:-:S10]  /*98b0*/  IMAD.U32 R7, RZ, RZ, UR15 ;  /* 0x0000000fff077e24 */ /* 0x000fd4000f8e00ff */
[----:B0-----:R0:W3:Y:S01]  /*98c0*/  @P4 LDG.E R3, desc[UR52][R6.64] ;  /* 0x0000003406034981 */ /* 0x0010e2000c1e1900 */
[----:B------:R-:W-:Y:S01]  /*98d0*/  UISETP.NE.AND UP0, UPT, UR44, URZ, UPT ;  /* 0x0000003f2c00728c */ /* 0x000fe2000bf05270 */
[----:B-1----:R-:W-:Y:S01]  /*98e0*/  VIADD R12, R16, UR42 ;  /* 0x0000002a100c7c36 */ /* 0x002fe20008000000 */
[----:B------:R-:W-:Y:S02]  /*98f0*/  UISETP.NE.AND UP1, UPT, UR9, 0x1, UPT ;  /* 0x000000010900788c */ /* 0x000fe4000bf25270 */
[----:B------:R-:W-:Y:S01]  /*9900*/  USEL UR4, UR44, UR4, UP0 ;  /* 0x000000042c047287 */ /* 0x000fe20008000000 */
[----:B------:R-:W-:Y:S01]  /*9910*/  UMOV UR23, 0x9b8 ;  /* 0x000009b800177882 */ /* 0x000fe20000000000 */
[----:B------:R-:W-:Y:S02]  /*9920*/  UISETP.NE.U32.AND UP0, UPT, UR16, URZ, UPT ;  /* 0x0000003f1000728c */ /* 0x000fe4000bf05070 */
[----:B------:R-:W-:Y:S01]  /*9930*/  PLOP3.LUT P1, PT, PT, PT, UP1, 0x80, 0x0 ;  /* 0x000000000000781c */ /* 0x000fe20003f2f018 */
[----:B------:R-:W-:-:S02]  /*9940*/  UISETP.GT.AND UP2, UPT, UR4, 0x1, UPT ;  /* 0x000000010400788c */ /* 0x000fc4000bf44270 */
[----:B------:R-:W-:Y:S02]  /*9950*/  UISETP.NE.AND.EX UP0, UPT, UR17, URZ, UPT, UP0 ;  /* 0x0000003f1100728c */ /* 0x000fe4000bf05300 */
[----:B------:R-:W-:Y:S01]  /*9960*/  USEL UR23, UR23, 0x978, UP2 ;  /* 0x0000097817177887 */ /* 0x000fe20009000000 */
[----:B------:R-:W-:Y:S01]  /*9970*/  UMOV UR4, URZ ;  /* 0x0000003f00047c82 */ /* 0x000fe20008000000 */
[----:B------:R-:W-:Y:S01]  /*9980*/  USEL UR39, UR39, URZ, !UP0 ;  /* 0x0000003f27277287 */ /* 0x000fe2000c000000 */
[----:B------:R-:W-:Y:S01]  /*9990*/  @UP1 ULDC UR25, c[0x0][0xbec] ;  /* 0x0002fb0000191ab9 */ /* 0x000fe20000000800 */
[----:B------:R-:W-:Y:S02]  /*99a0*/  USEL UR22, UR43, URZ, UP2 ;  /* 0x0000003f2b167287 */ /* 0x000fe40009000000 */
[----:B------:R-:W-:Y:S02]  /*99b0*/  USEL UR40, UR40, URZ, !UP0 ;  /* 0x0000003f28287287 */ /* 0x000fe4000c000000 */
[----:B0-----:R-:W-:Y:S01]  /*99c0*/  @P1 IMAD.HI.U32 R6, R12, UR25, RZ ;  /* 0x000000190c061c27 */ /* 0x001fe2000f8e00ff */
[----:B------:R-:W-:-:S03]  /*99d0*/  @UP1 ULDC UR28, c[0x0][0xbf0] ;  /* 0x0002fc00001c1ab9 */ /* 0x000fc60000000800 */
[----:B------:R-:W-:Y:S01]  /*99e0*/  ULDC.64 UR18, c[0x0][UR23+0x220] ;  /* 0x0000880017127abb */ /* 0x000fe20008000a00 */
[----:B------:R-:W-:Y:S01]  /*99f0*/  ULDC.64 UR16, c[0x0][UR23+0x218] ;  /* 0x0000860017107abb */ /* 0x000fe20008000a00 */
[----:B------:R-:W-:Y:S01]  /*9a00*/  UIMAD UR19, UR19, UR39, URZ ;  /* 0x00000027131372a4 */ /* 0x000fe2000f8e023f */
[----:B------:R-:W-:Y:S01]  /*9a10*/  ULDC.64 UR20, c[0x0][UR23+0x228] ;  /* 0x00008a0017147abb */ /* 0x000fe20008000a00 */
[----:B------:R-:W-:Y:S02]  /*9a20*/  UIMAD.WIDE.U32 UR14, UR16, UR41, URZ ;  /* 0x00000029100e72a5 */ /* 0x000fe4000f8e003f */
[----:B------:R-:W-:Y:S02]  /*9a30*/  UIMAD UR24, UR17, UR41, URZ ;  /* 0x00000029111872a4 */ /* 0x000fe4000f8e023f */
[----:B------:R-:W-:Y:S02]  /*9a40*/  UIMAD.WIDE.U32 UR26, UR20, UR22, URZ ;  /* 0x00000016141a72a5 */ /* 0x000fe4000f8e003f */
[----:B------:R-:W-:-:S02]  /*9a50*/  UIMAD.WIDE.U32 UR16, UR18, UR39, URZ ;  /* 0x00000027121072a5 */ /* 0x000fc4000f8e003f */
[----:B------:R-:W-:Y:S02]  /*9a60*/  UIMAD UR20, UR21, UR22, URZ ;  /* 0x00000016151472a4 */ /* 0x000fe4000f8e023f */
[----:B------:R-:W-:Y:S02]  /*9a70*/  UIMAD UR19, UR18, UR40, UR19 ;  /* 0x00000028121372a4 */ /* 0x000fe4000f8e0213 */
[----:B------:R-:W-:Y:S02]  /*9a80*/  UIADD3 UR20, UR27, UR20, URZ ;  /* 0x000000141b147290 */ /* 0x000fe4000fffe03f */
[----:B------:R-:W-:Y:S02]  /*9a90*/  UIADD3 UR19, UR17, UR19, URZ ;  /* 0x0000001311137290 */ /* 0x000fe4000fffe03f */
[----:B------:R-:W-:Y:S02]  /*9aa0*/  UIADD3 UR24, UR15, UR24, URZ ;  /* 0x000000180f187290 */ /* 0x000fe4000fffe03f */
[----:B------:R-:W-:Y:S01]  /*9ab0*/  IMAD.U32 R10, RZ, RZ, UR20 ;  /* 0x00000014ff0a7e24 */ /* 0x000fe2000f8e00ff */
[----:B----4-:R-:W-:Y:S01]  /*9ac0*/  @P0 R2UR UR4, R5 ;  /* 0x00000000050402ca */ /* 0x010fe200000e0000 */
[----:B------:R-:W-:Y:S01]  /*9ad0*/  IMAD.MOV.U32 R5, RZ, RZ, R12 ;  /* 0x000000ffff057224 */ /* 0x000fe200078e000c */
[----:B------:R-:W-:Y:S01]  /*9ae0*/  @P1 SHF.R.U32.HI R5, RZ, UR28, R6 ;  /* 0x0000001cff051c19 */ /* 0x000fe20008011606 */
[----:B------:R-:W-:-:S03]  /*9af0*/  IMAD.U32 R6, RZ, RZ, UR26 ;  /* 0x0000001aff067e24 */ /* 0x000fc6000f8e00ff */
[--C-:B------:R-:W-:Y:S01]  /*9b00*/  SHF.R.S32.HI R7, RZ, 0x1f, R5.reuse ;  /* 0x0000001fff077819 */ /* 0x100fe20000011405 */
        /* <DEDUP_REMOVED lines=20> */
[----:B--2---:R-:W-:Y:S08]  /*9c50*/  @P4 BRA `(.L_x_14028) ;  /* 0x0000000000284947 */ /* 0x004ff00003800000 */
[----:B------:R-:W-:Y:S05]  /*9c60*/  @!P0 BRA `(.L_x_14028) ;  /* 0x0000000000248947 */ /* 0x000fea0003800000 */
[----:B------:R-:W-:Y:S02]  /*9c70*/  IMAD.U32 R6, RZ, RZ, UR12 ;  /* 0x0000000cff067e24 */ /* 0x000fe4000f8e00ff */
[----:B------:R-:W-:Y:S02]  /*9c80*/  IMAD.U32 R8, RZ, RZ, UR12 ;  /* 0x0000000cff087e24 */ /* 0x000fe4000f8e00ff */
[----:B------:R-:W-:Y:S02]  /*9c90*/  IMAD.U32 R7, RZ, RZ, UR13 ;  /* 0x0000000dff077e24 */ /* 0x000fe4000f8e00ff */
[----:B------:R-:W-:-:S03]  /*9ca0*/  IMAD.U32 R9, RZ, RZ, UR13 ;  /* 0x0000000dff097e24 */ /* 0x000fc6000f8e00ff */
[----:B------:R-:W2:Y:S04]  /*9cb0*/  LDG.E R6, desc[UR52][R6.64] ;  /* 0x0000003406067981 */ /* 0x000ea8000c1e1900 */
[----:B------:R-:W3:Y:S01]  /*9cc0*/  LDG.E R8, desc[UR52][R8.64+0x4] ;  /* 0x0000043408087981 */ /* 0x000ee2000c1e1900 */
[----:B--2---:R-:W-:Y:S02]  /*9cd0*/  R2UR UR12, R6 ;  /* 0x00000000060c72ca */ /* 0x004fe400000e0000 */
[----:B---3--:R-:W-:-:S13]  /*9ce0*/  R2UR UR14, R8 ;  /* 0x00000000080e72ca */ /* 0x008fda00000e0000 */
[----:B------:R-:W-:-:S12]  /*9cf0*/  UIADD3 UR14, -UR12, UR14, URZ ;  /* 0x0000000e0c0e7290 */ /* 0x000fd8000fffe13f */
.L_x_14028:
[----:B------:R-:W2:Y:S01]  /*9d00*/  LDL R3, [R1+0x28] ;  /* 0x0000280001037983 */ /* 0x000ea20000100800 */
[----:B------:R-:W-:Y:S01]  /*9d10*/  UIMAD UR16, UR14, UR9, URZ ;  /* 0x000000090e1072a4 */ /* 0x000fe2000f8e023f */
[----:B------:R-:W-:Y:S02]  /*9d20*/  LOP3.LUT P0, RZ, R227, 0x3, RZ, 0xc0, !PT ;  /* 0x00000003e3ff7812 */ /* 0x000fe4000780c0ff */
[----:B------:R-:W-:Y:S01]  /*9d30*/  SHFL.IDX PT, R6, R10, RZ, 0x1c1f ;  /* 0x001c1fff0a067589 */ /* 0x000fe200000e0000 */
[----:B------:R-:W-:-:S03]  /*9d40*/  PLOP3.LUT P3, PT, PT, PT, UP2, 0x80, 0x0 ;  /* 0x000000000000781c */ /* 0x000fc60003f6f028 */
[----:B------:R-:W0:Y:S04]  /*9d50*/  SHFL.IDX PT, R7, R5, RZ, 0x1c1f ;  /* 0x001c1fff05077589 */ /* 0x000e2800000e0000 */
[----:B------:R-:W-:Y:S04]  /*9d60*/  SHFL.IDX PT, R8, R10, 0x1, 0x1c1f ;  /* 0x003c1f000a087f89 */ /* 0x000fe800000e0000 */
[----:B------:R-:W1:Y:S01]  /*9d70*/  SHFL.IDX PT, R9, R5, 0x1, 0x1c1f ;  /* 0x003c1f0005097f89 */ /* 0x000e6200000e0000 */
[----:B--2---:R-:W-:-:S04]  /*9d80*/  VIADD R11, R3, UR42 ;  /* 0x0000002a030b7c36 */ /* 0x004fc80008000000 */
[C---:B------:R-:W-:Y:S01]  /*9d90*/  VIADD R3, R11.reuse, 0x8 ;  /* 0x000000080b037836 */ /* 0x040fe20000000000 */
[----:B------:R-:W-:-:S04]  /*9da0*/  ISETP.GE.OR P2, PT, R11, UR16, P0 ;  /* 0x000000100b007c0c */ /* 0x000fc80008746670 */
[----:B------:R-:W-:-:S09]  /*9db0*/  ISETP.GE.OR P0, PT, R3, UR16, P0 ;  /* 0x0000001003007c0c */ /* 0x000fd20008706670 */
[----:B0-----:R0:W-:Y:S01]  /*9dc0*/  @!P2 ST.E desc[UR52][R6.64], R4 ;  /* 0x000000040600a985 */ /* 0x0011e2000c101934 */
[----:B------:R-:W-:-:S03]  /*9dd0*/  ISETP.GE.AND P2, PT, R11, UR16, PT ;  /* 0x000000100b007c0c */ /* 0x000fc6000bf46270 */
[----:B-1----:R0:W-:Y:S01]  /*9de0*/  @!P0 ST.E desc[UR52][R8.64], R0 ;  /* 0x0000000008008985 */ /* 0x0021e2000c101934 */
[----:B------:R-:W-:Y:S01]  /*9df0*/  ISETP.GE.AND P0, PT, R3, UR16, PT ;  /* 0x0000001003007c0c */ /* 0x000fe2000bf06270 */
[----:B------:R-:W-:-:S12]  /*9e00*/  @P3 BRA `(.L_x_14029) ;  /* 0x0000001000083947 */ /* 0x000fd80003800000 */
[----:B0-----:R-:W0:Y:S01]  /*9e10*/  S2R R0, SR_TID.X ;  /* 0x0000000000007919 */ /* 0x001e220000002100 */
[----:B------:R-:W-:Y:S01]  /*9e20*/  ULDC.64 UR14, c[0x0][0xaa0] ;  /* 0x0002a800000e7ab9 */ /* 0x000fe20000000a00 */
        /* <DEDUP_REMOVED lines=9> */
[----:B------:R-:W-:-:S03]  /*9ec0*/  IMAD.WIDE R4, R4, R5, UR10 ;  /* 0x0000000a04047e25 */ /* 0x000fc6000f8e0205 */
[C---:B------:R-:W-:Y:S02]  /*9ed0*/  IADD3 R25, P2, R4.reuse, 0x3000, RZ ;  /* 0x0000300004197810 */ /* 0x040fe40007f5e0ff */
[C---:B------:R-:W-:Y:S02]  /*9ee0*/  IADD3 R9, P4, R4.reuse, 0x1000, RZ ;  /* 0x0000100004097810 */ /* 0x040fe40007f9e0ff */
[----:B------:R-:W-:Y:S02]  /*9ef0*/  LOP3.LUT R24, R25, 0x380, RZ, 0xc0, !PT ;  /* 0x0000038019187812 */ /* 0x000fe400078ec0ff */
[----:B------:R-:W-:Y:S02]  /*9f00*/  IADD3 R13, P3, R4, 0x2000, RZ ;  /* 0x00002000040d7810 */ /* 0x000fe40007f7e0ff */
[----:B------:R-:W-:Y:S01]  /*9f10*/  SHF.R.U64 R24, R24, 0x3, RZ ;  /* 0x0000000318187819 */ /* 0x000fe200000012ff */
[----:B------:R-:W-:Y:S01]  /*9f20*/  UIMAD UR12, UR17, UR14, URZ ;  /* 0x0000000e110c72a4 */ /* 0x000fe2000f8e023f */
[----:B------:R-:W-:-:S02]  /*9f30*/  LOP3.LUT R8, R9, 0x380, RZ, 0xc0, !PT ;  /* 0x0000038009087812 */ /* 0x000fc400078ec0ff */
[----:B------:R-:W-:Y:S01]  /*9f40*/  LOP3.LUT R24, R24, R25, RZ, 0x3c, !PT ;  /* 0x0000001918187212 */ /* 0x000fe200078e3cff */
[----:B------:R-:W-:Y:S01]  /*9f50*/  IMAD.X R25, RZ, RZ, R5, P2 ;  /* 0x000000ffff197224 */ /* 0x000fe200010e0605 */
[----:B------:R-:W-:Y:S02]  /*9f60*/  IADD3 R49, P2, R4, 0x9000, RZ ;  /* 0x0000900004317810 */ /* 0x000fe40007f5e0ff */
[----:B------:R-:W-:Y:S02]  /*9f70*/  LOP3.LUT R12, R13, 0x380, RZ, 0xc0, !PT ;  /* 0x000003800d0c7812 */ /* 0x000fe400078ec0ff */
[----:B------:R-:W-:Y:S01]  /*9f80*/  LOP3.LUT R48, R49, 0x380, RZ, 0xc0, !PT ;  /* 0x0000038031307812 */ /* 0x000fe200078ec0ff */
[----:B------:R-:W-:Y:S01]  /*9f90*/  UIMAD UR12, UR4, UR15, UR12 ;  /* 0x0000000f040c72a4 */ /* 0x000fe2000f8e020c */
[----:B------:R-:W-:Y:S01]  /*9fa0*/  SHF.R.U64 R8, R8, 0x3, RZ ;  /* 0x0000000308087819 */ /* 0x000fe200000012ff */
[----:B------:R-:W-:Y:S01]  /*9fb0*/  UIMAD.WIDE.U32 UR10, UR4, UR14, URZ ;  /* 0x0000000e040a72a5 */ /* 0x000fe2000f8e003f */
[----:B------:R-:W-:Y:S01]  /*9fc0*/  SHF.R.U64 R48, R48, 0x3, RZ ;  /* 0x0000000330307819 */ /* 0x000fe200000012ff */
[----:B------:R-:W5:Y:S01]  /*9fd0*/  LD.E.128 R24, desc[UR52][R24.64] ;  /* 0x0000003418187980 */ /* 0x000f62000c101d00 */
[----:B------:R-:W-:-:S02]  /*9fe0*/  SHF.R.U64 R12, R12, 0x3, RZ ;  /* 0x000000030c0c7819 */ /* 0x000fc400000012ff */
[----:B------:R-:W-:Y:S01]  /*9ff0*/  LOP3.LUT R8, R8, R9, RZ, 0x3c, !PT ;  /* 0x0000000908087212 */ /* 0x000fe200078e3cff */
[----:B------:R-:W-:Y:S01]  /*a000*/  UIADD3 UR11, UR11, UR12, URZ ;  /* 0x0000000c0b0b7290 */ /* 0x000fe2000fffe03f */
[----:B------:R-:W-:Y:S01]  /*a010*/  LOP3.LUT R48, R48, R49, RZ, 0x3c, !PT ;  /* 0x0000003130307212 */ /* 0x000fe200078e3cff */
[--C-:B------:R-:W-:Y:S01]  /*a020*/  IMAD.X R49, RZ, RZ, R5.reuse, P2 ;  /* 0x000000ffff317224 */ /* 0x100fe200010e0605 */
[----:B------:R-:W-:Y:S01]  /*a030*/  IADD3 R6, P2, R4, 0xf000, RZ ;  /* 0x0000f00004067810 */ /* 0x000fe20007f5e0ff */
[--C-:B------:R-:W-:Y:S01]  /*a040*/  IMAD.X R9, RZ, RZ, R5.reuse, P4 ;  /* 0x000000ffff097224 */ /* 0x100fe200020e0605 */
[----:B------:R-:W-:Y:S01]  /*a050*/  LOP3.LUT R12, R12, R13, RZ, 0x3c, !PT ;  /* 0x0000000d0c0c7212 */ /* 0x000fe200078e3cff */
[----:B------:R-:W-:Y:S01]  /*a060*/  IMAD.X R13, RZ, RZ, R5, P3 ;  /* 0x000000ffff0d7224 */ /* 0x000fe200018e0605 */
[----:B------:R-:W-:Y:S01]  /*a070*/  LOP3.LUT R3, R6, 0x380, RZ, 0xc0, !PT ;  /* 0x0000038006037812 */ /* 0x000fe200078ec0ff */
[----:B------:R-:W-:Y:S01]  /*a080*/  ULDC.64 UR12, c[0x0][0xae8] ;  /* 0x0002ba00000c7ab9 */ /* 0x000fe20000000a00 */
[----:B------:R-:W-:-:S02]  /*a090*/  IADD3 R29, P0, R4, 0x4000, RZ ;  /* 0x00004000041d7810 */ /* 0x000fc40007f1e0ff */
[C---:B------:R-:W-:Y:S02]  /*a0a0*/  IADD3 R33, P6, R4.reuse, 0x5000, RZ ;  /* 0x0000500004217810 */ /* 0x040fe40007fde0ff */
[C---:B------:R-:W-:Y:S01]  /*a0b0*/  IADD3 R37, P5, R4.reuse, 0x6000, RZ ;  /* 0x0000600004257810 */ /* 0x040fe20007fbe0ff */
[----:B------:R-:W-:Y:S01]  /*a0c0*/  USHF.R.S32.HI UR4, URZ, 0x1f, UR39 ;  /* 0x0000001f3f047899 */ /* 0x000fe20008011427 */
[----:B------:R-:W-:Y:S01]  /*a0d0*/  SHF.R.U64 R3, R3, 0x3, RZ ;  /* 0x0000000303037819 */ /* 0x000fe200000012ff */
[----:B------:R-:W-:Y:S01]  /*a0e0*/  UIMAD.WIDE.U32 UR10, UR41, UR12, UR10 ;  /* 0x0000000c290a72a5 */ /* 0x000fe2000f8e000a */
[----:B------:R-:W-:Y:S01]  /*a0f0*/  IADD3 R41, P4, R4, 0x7000, RZ ;  /* 0x0000700004297810 */ /* 0x000fe20007f9e0ff */
[----:B------:R-:W-:Y:S01]  /*a100*/  @UP1 ULDC UR14, c[0x0][0xbec] ;  /* 0x0002fb00000e1ab9 */ /* 0x000fe20000000800 */
[----:B------:R-:W-:Y:S01]  /*a110*/  LOP3.LUT R72, R3, R6, RZ, 0x3c, !PT ;  /* 0x0000000603487212 */ /* 0x000fe200078e3cff */
[----:B------:R-:W-:Y:S01]  /*a120*/  IMAD R3, R20, 0x20, R81 ;  /* 0x0000002014037824 */ /* 0x000fe200078e0251 */
[----:B------:R-:W-:Y:S01]  /*a130*/  IADD3 R45, P3, R4, 0x8000, RZ ;  /* 0x00008000042d7810 */ /* 0x000fe20007f7e0ff */
[----:B------:R-:W-:Y:S01]  /*a140*/  UIMAD UR11, UR41, UR13, UR11 ;  /* 0x0000000d290b72a4 */ /* 0x000fe2000f8e020b */
[----:B------:R-:W-:Y:S01]  /*a150*/  LOP3.LUT R28, R29, 0x380, RZ, 0xc0, !PT ;  /* 0x000003801d1c7812 */ /* 0x000fe200078ec0ff */
[----:B------:R-:W-:Y:S01]  /*a160*/  VIADD R78, R3, UR42 ;  /* 0x0000002a034e7c36 */ /* 0x000fe20008000000 */
[----:B------:R-:W-:Y:S01]  /*a170*/  LOP3.LUT R32, R33, 0x380, RZ, 0xc0, !PT ;  /* 0x0000038021207812 */ /* 0x000fe200078ec0ff */
[----:B------:R-:W-:Y:S01]  /*a180*/  ULDC.64 UR12, c[0x0][0xaf0] ;  /* 0x0002bc00000c7ab9 */ /* 0x000fe20000000a00 */
[----:B------:R-:W-:Y:S01]  /*a190*/  LOP3.LUT R36, R37, 0x380, RZ, 0xc0, !PT ;  /* 0x0000038025247812 */ /* 0x000fe200078ec0ff */
[--C-:B------:R-:W-:Y:S01]  /*a1a0*/  IMAD.X R73, RZ, RZ, R5.reuse, P2 ;  /* 0x000000ffff497224 */ /* 0x100fe200010e0605 */
[----:B------:R-:W-:Y:S01]  /*a1b0*/  LOP3.LUT R40, R41, 0x380, RZ, 0xc0, !PT ;  /* 0x0000038029287812 */ /* 0x000fe200078ec0ff */
[----:B------:R-:W5:Y:S01]  /*a1c0*/  LD.E.128 R8, desc[UR52][R8.64] ;  /* 0x0000003408087980 */ /* 0x000f62000c101d00 */
[----:B------:R-:W-:Y:S01]  /*a1d0*/  LOP3.LUT R44, R45, 0x380, RZ, 0xc0, !PT ;  /* 0x000003802d2c7812 */ /* 0x000fe200078ec0ff */
[----:B------:R-:W-:Y:S01]  /*a1e0*/  UIMAD UR4, UR4, UR12, URZ ;  /* 0x0000000c040472a4 */ /* 0x000fe2000f8e023f */
[----:B------:R-:W-:Y:S01]  /*a1f0*/  SHF.R.U64 R28, R28, 0x3, RZ ;  /* 0x000000031c1c7819 */ /* 0x000fe200000012ff */
[----:B------:R-:W-:Y:S01]  /*a200*/  @P1 IMAD.HI.U32 R20, R78, UR14, RZ ;  /* 0x0000000e4e141c27 */ /* 0x000fe2000f8e00ff */
[----:B------:R-:W-:Y:S01]  /*a210*/  SHF.R.U64 R32, R32, 0x3, RZ ;  /* 0x0000000320207819 */ /* 0x000fe200000012ff */
[----:B------:R-:W-:Y:S01]  /*a220*/  UIMAD.WIDE.U32 UR10, UR39, UR12, UR10 ;  /* 0x0000000c270a72a5 */ /* 0x000fe2000f8e000a */
[----:B------:R-:W-:Y:S01]  /*a230*/  SHF.R.U64 R36, R36, 0x3, RZ ;  /* 0x0000000324247819 */ /* 0x000fe200000012ff */
[----:B------:R-:W-:Y:S01]  /*a240*/  IMAD.MOV.U32 R3, RZ, RZ, R78 ;  /* 0x000000ffff037224 */ /* 0x000fe200078e004e */
[----:B------:R-:W-:Y:S01]  /*a250*/  SHF.R.U64 R40, R40, 0x3, RZ ;  /* 0x0000000328287819 */ /* 0x000fe200000012ff */
[----:B------:R-:W-:Y:S01]  /*a260*/  @UP1 ULDC UR12, c[0x0][0xbf0] ;  /* 0x0002fc00000c1ab9 */ /* 0x000fe20000000800 */
[----:B------:R-:W-:Y:S01]  /*a270*/  SHF.R.U64 R44, R44, 0x3, RZ ;  /* 0x000000032c2c7819 */ /* 0x000fe200000012ff */
[----:B------:R-:W-:Y:S01]  /*a280*/  UIMAD UR4, UR39, UR13, UR4 ;  /* 0x0000000d270472a4 */ /* 0x000fe2000f8e0204 */
        /* <DEDUP_REMOVED lines=10> */
[----:B------:R-:W-:Y:S01]  /*a330*/  @P1 SHF.R.U32.HI R3, RZ, UR12, R20 ;  /* 0x0000000cff031c19 */ /* 0x000fe20008011614 */
[----:B------:R-:W-:Y:S01]  /*a340*/  UIADD3 UR4, UR11, UR4, URZ ;  /* 0x000000040b047290 */ /* 0x000fe2000fffe03f */
[C---:B------:R-:W-:Y:S01]  /*a350*/  IADD3 R53, P0, R4.reuse, 0xa000, RZ ;  /* 0x0000a00004357810 */ /* 0x040fe20007f1e0ff */
[----:B------:R-:W-:Y:S01]  /*a360*/  IMAD.U32 R21, RZ, RZ, UR11 ;  /* 0x0000000bff157e24 */ /* 0x000fe2000f8e00ff */
[C---:B------:R-:W-:Y:S01]  /*a370*/  IADD3 R57, P6, R4.reuse, 0xb000, RZ ;  /* 0x0000b00004397810 */ /* 0x040fe20007fde0ff */
[----:B------:R-:W5:Y:S01]  /*a380*/  LD.E.128 R12, desc[UR52][R12.64] ;  /* 0x000000340c0c7980 */ /* 0x000f62000c101d00 */
[----:B------:R-:W-:-:S02]  /*a390*/  IADD3 R61, P5, R4, 0xc000, RZ ;  /* 0x0000c000043d7810 */ /* 0x000fc40007fbe0ff */
[C---:B------:R-:W-:Y:S01]  /*a3a0*/  IADD3 R65, P4, R4.reuse, 0xd000, RZ ;  /* 0x0000d00004417810 */ /* 0x040fe20007f9e0ff */
[----:B------:R-:W5:Y:S01]  /*a3b0*/  LD.E.128 R28, desc[UR52][R28.64] ;  /* 0x000000341c1c7980 */ /* 0x000f62000c101d00 */
[----:B------:R-:W-:Y:S01]  /*a3c0*/  IADD3 R69, P3, R4, 0xe000, RZ ;  /* 0x0000e00004457810 */ /* 0x000fe20007f7e0ff */
[--C-:B------:R-:W-:Y:S01]  /*a3d0*/  IMAD.MOV R77, RZ, RZ, -R3.reuse ;  /* 0x000000ffff4d7224 */ /* 0x100fe200078e0a03 */
[----:B------:R-:W-:Y:S01]  /*a3e0*/  SHF.R.S32.HI R76, RZ, 0x1f, R3 ;  /* 0x0000001fff4c7819 */ /* 0x000fe20000011403 */
[----:B------:R-:W-:Y:S01]  /*a3f0*/  IMAD.U32 R20, RZ, RZ, UR10 ;  /* 0x0000000aff147e24 */ /* 0x000fe2000f8e00ff */
[----:B------:R-:W-:Y:S01]  /*a400*/  LOP3.LUT R52, R53, 0x380, RZ, 0xc0, !PT ;  /* 0x0000038035347812 */ /* 0x000fe200078ec0ff */
[----:B------:R-:W-:Y:S01]  /*a410*/  ULDC.64 UR10, c[0x0][0xae0] ;  /* 0x0002b800000a7ab9 */ /* 0x000fe20000000a00 */
[----:B------:R-:W-:Y:S01]  /*a420*/  LOP3.LUT R56, R57, 0x380, RZ, 0xc0, !PT ;  /* 0x0000038039387812 */ /* 0x000fe200078ec0ff */
[----:B------:R-:W5:Y:S01]  /*a430*/  LD.E.128 R32, desc[UR52][R32.64] ;  /* 0x0000003420207980 */ /* 0x000f62000c101d00 */
[----:B------:R-:W-:-:S02]  /*a440*/  LOP3.LUT R60, R61, 0x380, RZ, 0xc0, !PT ;  /* 0x000003803d3c7812 */ /* 0x000fc400078ec0ff */
[----:B------:R-:W-:Y:S01]  /*a450*/  LOP3.LUT R64, R65, 0x380, RZ, 0xc0, !PT ;  /* 0x0000038041407812 */ /* 0x000fe200078ec0ff */
[----:B------:R-:W5:Y:S01]  /*a460*/  LD.E.128 R36, desc[UR52][R36.64] ;  /* 0x0000003424247980 */ /* 0x000f62000c101d00 */
[----:B------:R-:W-:Y:S02]  /*a470*/  LOP3.LUT R68, R69, 0x380, RZ, 0xc0, !PT ;  /* 0x0000038045447812 */ /* 0x000fe400078ec0ff */
[----:B------:R-:W-:Y:S01]  /*a480*/  LOP3.LUT R7, R4, 0x380, RZ, 0xc0, !PT ;  /* 0x0000038004077812 */ /* 0x000fe200078ec0ff */
[----:B------:R-:W-:Y:S01]  /*a490*/  IMAD.U32 R21, RZ, RZ, UR4 ;  /* 0x00000004ff157e24 */ /* 0x000fe2000f8e00ff */
[----:B------:R-:W-:Y:S01]  /*a4a0*/  SHF.R.U64 R52, R52, 0x3, RZ ;  /* 0x0000000334347819 */ /* 0x000fe200000012ff */
[----:B------:R-:W-:Y:S01]  /*a4b0*/  IMAD R76, R76, UR10, RZ ;  /* 0x0000000a4c4c7c24 */ /* 0x000fe2000f8e02ff */
[----:B------:R-:W-:Y:S01]  /*a4c0*/  SHF.R.U64 R56, R56, 0x3, RZ ;  /* 0x0000000338387819 */ /* 0x000fe200000012ff */
[----:B------:R-:W-:Y:S01]  /*a4d0*/  IMAD R77, R77, UR9, R78 ;  /* 0x000000094d4d7c24 */ /* 0x000fe2000f8e024e */
[----:B------:R-:W-:Y:S01]  /*a4e0*/  SHF.R.U64 R60, R60, 0x3, RZ ;  /* 0x000000033c3c7819 */ /* 0x000fe200000012ff */
[----:B------:R-:W5:Y:S01]  /*a4f0*/  LD.E.128 R40, desc[UR52][R40.64] ;  /* 0x0000003428287980 */ /* 0x000f62000c101d00 */
[----:B------:R-:W-:-:S02]  /*a500*/  SHF.R.U64 R64, R64, 0x3, RZ ;  /* 0x0000000340407819 */ /* 0x000fc400000012ff */
[----:B------:R-:W-:Y:S01]  /*a510*/  SHF.R.U64 R68, R68, 0x3, RZ ;  /* 0x0000000344447819 */ /* 0x000fe200000012ff */
[----:B------:R-:W5:Y:S01]  /*a520*/  LD.E.128 R44, desc[UR52][R44.64] ;  /* 0x000000342c2c7980 */ /* 0x000f62000c101d00 */
[----:B------:R-:W-:Y:S01]  /*a530*/  SHF.R.U64 R7, R7, 0x3, RZ ;  /* 0x0000000307077819 */ /* 0x000fe200000012ff */
[C---:B------:R-:W-:Y:S01]  /*a540*/  IMAD.WIDE.U32 R20, R3.reuse, UR10, R20 ;  /* 0x0000000a03147c25 */ /* 0x040fe2000f8e0014 */
[----:B------:R-:W-:Y:S01]  /*a550*/  LOP3.LUT R52, R52, R53, RZ, 0x3c, !PT ;  /* 0x0000003534347212 */ /* 0x000fe200078e3cff */
[----:B------:R-:W5:Y:S01]  /*a560*/  LD.E.128 R48, desc[UR52][R48.64] ;  /* 0x0000003430307980 */ /* 0x000f62000c101d00 */
[----:B------:R-:W-:Y:S01]  /*a570*/  LOP3.LUT R56, R56, R57, RZ, 0x3c, !PT ;  /* 0x0000003938387212 */ /* 0x000fe200078e3cff */
        /* <DEDUP_REMOVED lines=11> */
[----:B------:R-:W-:Y:S01]  /*a630*/  ULDC.64 UR10, c[0x0][0xad8] ;  /* 0x0002b600000a7ab9 */ /* 0x000fe20000000a00 */
[----:B------:R-:W-:Y:S01]  /*a640*/  IMAD.IADD R21, R21, 0x1, R79 ;  /* 0x0000000115157824 */ /* 0x000fe200078e024f */
[----:B------:R-:W5:Y:S01]  /*a650*/  LD.E.128 R4, desc[UR52][R4.64] ;  /* 0x0000003404047980 */ /* 0x000f62000c101d00 */
[----:B------:R-:W-:-:S03]  /*a660*/  IMAD R76, R3, UR10, RZ ;  /* 0x0000000a034c7c24 */ /* 0x000fc6000f8e02ff */
        /* <DEDUP_REMOVED lines=17> */
[----:B------:R-:W-:Y:S01]  /*a780*/  VIADD R84, R81, UR42 ;  /* 0x0000002a51547c36 */ /* 0x000fe20008000000 */
[----:B------:R-:W-:-:S02]  /*a790*/  UIADD3 UR8, UR8, 0x22820, URZ ;  /* 0x0002282008087890 */ /* 0x000fc4000fffe03f */
        /* <DEDUP_REMOVED lines=36> */
.L_x_14031:
[----:B------:R-:W-:Y:S05]  /*a9e0*/  BSYNC B1 ;  /* 0x0000000000017941 */ /* 0x000fea0003800000 */
.L_x_14030:
[----:B--2---:R2:W3:Y:S01]  /*a9f0*/  SHFL.IDX PT, R3, R83, 0x1, 0x181f ;  /* 0x00381f0053037f89 */ /* 0x0044e200000e0000 */
[----:B------:R-:W-:Y:S03]  /*aa00*/  BSSY B1, `(.L_x_14032) ;  /* 0x0000014000017945 */ /* 0x000fe60003800000 */
[----:B0----5:R2:W0:Y:S01]  /*aa10*/  SHFL.IDX PT, R29, R82, 0x1, 0x181f ;  /* 0x00381f00521d7f89 */ /* 0x02142200000e0000 */
        /* <DEDUP_REMOVED lines=18> */
.L_x_14033:
[----:B------:R-:W-:Y:S05]  /*ab40*/  BSYNC B1 ;  /* 0x0000000000017941 */ /* 0x000fea0003800000 */
.L_x_14032:
[----:B---3--:R3:W0:Y:S01]  /*ab50*/  SHFL.IDX PT, R3, R83, 0x2, 0x181f ;  /* 0x00581f0053037f89 */ /* 0x00862200000e0000 */
[----:B------:R-:W-:Y:S03]  /*ab60*/  BSSY B1, `(.L_x_14034) ;  /* 0x0000014000017945 */ /* 0x000fe60003800000 */
[----:B----4-:R3:W4:Y:S01]  /*ab70*/  SHFL.IDX PT, R11, R82, 0x2, 0x181f ;  /* 0x00581f00520b7f89 */ /* 0x01072200000e0000 */
[----:B------:R-:W-:Y:S05]  /*ab80*/  @P0 BRA `(.L_x_14035) ;  /* 0x0000000000440947 */ /* 0x000fea0003800000 */
[----:B------:R-:W-:Y:S02]  /*ab90*/  ULDC UR4, c[0x0][0xac8] ;  /* 0x0002b20000047ab9 */ /* 0x000fe40000000800 */
[----:B------:R-:W-:Y:S02]  /*aba0*/  ISETP.GE.AND P3, PT, R0, UR4, PT ;  /* 0x0000000400007c0c */ /* 0x000fe4000bf66270 */
[----:B------:R-:W-:Y:S02]  /*abb0*/  ISETP.GE.AND P2, PT, R86, UR4, PT ;  /* 0x0000000456007c0c */ /* 0x000fe4000bf46270 */
[----:B------:R-:W-:Y:S02]  /*abc0*/  ISETP.GE.AND P1, PT, R88, UR4, PT ;  /* 0x0000000458007c0c */ /* 0x000fe4000bf26270 */
[----:B------:R-:W-:-:S07]  /*abd0*/  ISETP.GE.AND P0, PT, R90, UR4, PT ;  /* 0x000000045a007c0c */ /* 0x000fce000bf06270 */
[-C--:B----4-:R-:W-:Y:S02]  /*abe0*/  @!P3 LEA R4, P6, R0, R11.reuse, 0x1 ;  /* 0x0000000b0004b211 */ /* 0x090fe400078c08ff */
        /* <DEDUP_REMOVED lines=11> */
.L_x_14035:
[----:B------:R-:W-:Y:S05]  /*aca0*/  BSYNC B1 ;  /* 0x0000000000017941 */ /* 0x000fea0003800000 */
.L_x_14034:
[----:B0-----:R-:W-:Y:S01]  /*acb0*/  VIADD R3, R84, 0x60 ;  /* 0x0000006054037836 */ /* 0x001fe20000000000 */
[----:B--23--:R-:W0:Y:S04]  /*acc0*/  SHFL.IDX PT, R83, R83, 0x3, 0x181f ;  /* 0x00781f0053537f89 */ /* 0x00ce2800000e0000 */
[----:B------:R-:W-:Y:S01]  /*acd0*/  ISETP.GE.AND P0, PT, R3, UR16, PT ;  /* 0x0000001003007c0c */ /* 0x000fe2000bf06270 */
[----:B----4-:R4:W2:-:S12]  /*ace0*/  SHFL.IDX PT, R11, R82, 0x3, 0x181f ;  /* 0x00781f00520b7f89 */ /* 0x01089800000e0000 */
[----:B----4-:R-:W-:Y:S05]  /*acf0*/  @P0 BRA `(.L_x_14036) ;  /* 0x0000002400a00947 */ /* 0x010fea0003800000 */
[----:B------:R-:W-:Y:S02]  /*ad00*/  ULDC UR4, c[0x0][0xac8] ;  /* 0x0002b20000047ab9 */ /* 0x000fe40000000800 */
[----:B------:R-:W-:Y:S02]  /*ad10*/  ISETP.GE.AND P3, PT, R0, UR4, PT ;  /* 0x0000000400007c0c */ /* 0x000fe4000bf66270 */
[----:B------:R-:W-:Y:S02]  /*ad20*/  ISETP.GE.AND P4, PT, R86, UR4, PT ;  /* 0x0000000456007c0c */ /* 0x000fe4000bf86270 */
[----:B------:R-:W-:-:S09]  /*ad30*/  ISETP.GE.AND P5, PT, R88, UR4, PT ;  /* 0x0000000458007c0c */ /* 0x000fd2000bfa6270 */
[-C--:B--2---:R-:W-:Y:S02]  /*ad40*/  @!P3 LEA R4, P0, R0, R11.reuse, 0x1 ;  /* 0x0000000b0004b211 */ /* 0x084fe400078008ff */
[-C--:B------:R-:W-:Y:S02]  /*ad50*/  @!P4 LEA R6, P1, R86, R11.reuse, 0x1 ;  /* 0x0000000b5606c211 */ /* 0x080fe400078208ff */
[----:B------:R-:W-:Y:S02]  /*ad60*/  @!P5 LEA R8, P2, R88, R11, 0x1 ;  /* 0x0000000b5808d211 */ /* 0x000fe400078408ff */
        /* <DEDUP_REMOVED lines=8> */
[----:B----4-:R-:W-:-:S04]  /*adf0*/  LEA R4, P0, R90, R11, 0x1 ;  /* 0x0000000b5a047211 */ /* 0x010fc800078008ff */
[----:B------:R-:W-:-:S05]  /*ae00*/  LEA.HI.X R5, R90, R83, R89, 0x1, P0 ;  /* 0x000000535a057211 */ /* 0x000fca00000f0c59 */
[----:B------:R0:W-:Y:S01]  /*ae10*/  ST.E.128 desc[UR52][R4.64], R72 ;  /* 0x0000004804007985 */ /* 0x0001e2000c101d34 */
[----:B------:R-:W-:Y:S05]  /*ae20*/  BRA `(.L_x_14036) ;  /* 0x0000002400547947 */ /* 0x000fea0003800000 */
.L_x_14029:
        /* <DEDUP_REMOVED lines=171> */
[----:B---3--:R-:W-:Y:S01]  /*b8e0*/  @!P4 LEA R8, P5, R204, R4, 0x2 ;  /* 0x00000004cc08c211 */ /* 0x008fe200078a10ff */
[----:B------:R3:W-:Y:S01]  /*b8f0*/  @!P1 ST.E.64 desc[UR52][R6.64], R112 ;  /* 0x0000007006009985 */ /* 0x0007e2000c101b34 */
[----:B------:R-:W-:Y:S02]  /*b900*/  ISETP.GE.AND P1, PT, R18, UR4, PT ;  /* 0x0000000412007c0c */ /* 0x000fe4000bf26270 */
[----:B------:R-:W-:-:S03]  /*b910*/  @!P4 LEA.HI.X R9, R204, R5, R153, 0x2, P5 ;  /* 0x00000005cc09c211 */ /* 0x000fc600028f1499 */
[-C--:B----4-:R-:W-:Y:S02]  /*b920*/  @!P3 LEA R10, P6, R23, R4.reuse, 0x2 ;  /* 0x00000004170ab211 */ /* 0x090fe400078c10ff */
[----:B------:R4:W-:Y:S02]  /*b930*/  @!P4 ST.E.64 desc[UR52][R8.64], R116 ;  /* 0x000000740800c985 */ /* 0x0009e4000c101b34 */
[-C--:B-1----:R-:W-:Y:S02]  /*b940*/  @!P2 LEA R12, P4, R19, R4.reuse, 0x2 ;  /* 0x00000004130ca211 */ /* 0x082fe400078810ff */
        /* <DEDUP_REMOVED lines=32> */
.L_x_14038:
[----:B------:R-:W-:Y:S05]  /*bb50*/  BSYNC B1 ;  /* 0x0000000000017941 */ /* 0x000fea0003800000 */
.L_x_14037:
[----:B--2-4-:R2:W3:Y:S04]  /*bb60*/  SHFL.IDX PT, R5, R3, 0x1, 0x1c1f ;  /* 0x003c1f0003057f89 */ /* 0x0144e800000e0000 */
        /* <DEDUP_REMOVED lines=127> */
[-C--:B------:R-:W-:Y:S01]  /*c360*/  @!P3 LEA.HI.X R9, R3, R5.reuse, R0, 0x2, P5 ;  /* 0x000000050309b211 */ /* 0x080fe200028f1400 */
[----:B------:R-:W-:Y:S01]  /*c370*/  VIADD R3, R2, 0xf8 ;  /* 0x000000f802037836 */ /* 0x000fe20000000000 */
[----:B------:R-:W-:Y:S02]  /*c380*/  SHF.R.S32.HI R0, RZ, 0x1f, R21 ;  /* 0x0000001fff007819 */ /* 0x000fe40000011415 */
        /* <DEDUP_REMOVED lines=11> */
.L_x_14027:
        /* <DEDUP_REMOVED lines=33> */
.L_x_14039:
        /* <DEDUP_REMOVED lines=57> */
.L_x_14041:
[----:B------:R-:W-:Y:S05]  /*c9e0*/  BSYNC B1 ;  /* 0x0000000000017941 */ /* 0x000fea0003800000 */
.L_x_14040:
        /* <DEDUP_REMOVED lines=14> */
[----:B------:R-:W-:-:S03]  /*cad0*/  UIADD3 UR9, UR9, UR10, URZ ;  /* 0x0000000a09097290 */ /* 0x000fc6000fffe03f */
[----:B------:R-:W-:Y:S01]  /*cae0*/  IMAD R3, R10, 0x20, R13 ;  /* 0x000000200a037824 */ /* 0x000fe200078e020d */
[----:B------:R-:W-:Y:S02]  /*caf0*/  ULDC.64 UR10, c[0x0][0xae8] ;  /* 0x0002ba00000a7ab9 */ /* 0x000fe40000000a00 */
[----:B------:R-:W-:Y:S01]  /*cb00*/  UIMAD.WIDE.U32 UR8, UR41, UR10, UR8 ;  /* 0x0000000a290872a5 */ /* 0x000fe2000f8e0008 */
[----:B------:R-:W-:Y:S01]  /*cb10*/  VIADD R8, R3, UR42 ;  /* 0x0000002a03087c36 */ /* 0x000fe20008000000 */
[----:B-1----:R-:W-:Y:S02]  /*cb20*/  ISETP.NE.AND P0, PT, R11, 0x1, PT ;  /* 0x000000010b00780c */ /* 0x002fe40003f05270 */
[----:B------:R-:W-:Y:S01]  /*cb30*/  UIMAD UR9, UR41, UR11, UR9 ;  /* 0x0000000b290972a4 */ /* 0x000fe2000f8e0209 */
[----:B------:R-:W-:Y:S02]  /*cb40*/  IMAD.MOV.U32 R3, RZ, RZ, R8 ;  /* 0x000000ffff037224 */ /* 0x000fe400078e0008 */
[----:B------:R-:W-:-:S02]  /*cb50*/  ULDC.64 UR10, c[0x0][0xaf0] ;  /* 0x0002bc00000a7ab9 */ /* 0x000fc40000000a00 */
        /* <DEDUP_REMOVED lines=21> */
[----:B-----5:R-:W-:Y:S02]  /*ccb0*/  IMAD R11, R0, R11, RZ ;  /* 0x0000000b000b7224 */ /* 0x020fe400078e02ff */
        /* <DEDUP_REMOVED lines=41> */
.L_x_14043:
[----:B------:R-:W-:Y:S05]  /*cf50*/  BSYNC B1 ;  /* 0x0000000000017941 */ /* 0x000fea0003800000 */
.L_x_14042:
        /* <DEDUP_REMOVED lines=21> */
.L_x_14045:
[----:B------:R-:W-:Y:S05]  /*d0b0*/  BSYNC B1 ;  /* 0x0000000000017941 */ /* 0x000fea0003800000 */
.L_x_14044:
        /* <DEDUP_REMOVED lines=21> */
.L_x_14047:
[----:B------:R-:W-:Y:S05]  /*d210*/  BSYNC B1 ;  /* 0x0000000000017941 */ /* 0x000fea0003800000 */
.L_x_14046:
        /* <DEDUP_REMOVED lines=10> */
[----:B---3--:R-:W-:-:S04]  /*d2c0*/  @!P3 LEA R6, P4, R7, R4, 0x1 ;  /* 0x000000040706b211 */ /* 0x008fc800078808ff */
[-C--:B--2---:R-:W-:Y:S02]  /*d2d0*/  @!P3 LEA.HI.X R7, R7, R3.reuse, R20, 0x1, P4 ;  /* 0x000000030707b211 */ /* 0x084fe400020f0c14 */
        /* <DEDUP_REMOVED lines=10> */
.L_x_14036:
[----:B------:R-:W-:Y:S05]  /*d380*/  BSYNC B0 ;  /* 0x0000000000007941 */ /* 0x000fea0003800000 */
.L_x_14026:
[----:B------:R-:W-:Y:S02]  /*d390*/  ULDC UR4, c[0x0][0xc3c] ;  /* 0x00030f0000047ab9 */ /* 0x000fe40000000800 */
[----:B------:R-:W-:-:S06]  /*d3a0*/  UISETP.GE.AND UP0, UPT, UR7, UR4, UPT ;  /* 0x000000040700728c */ /* 0x000fcc000bf06270 */
[----:B------:R-:W-:-:S13]  /*d3b0*/  PLOP3.LUT P0, PT, PT, PT, UP0, 0x80, 0x0 ;  /* 0x000000000000781c */ /* 0x000fda0003f0f008 */
[----:B------:R-:W-:Y:S05]  /*d3c0*/  @!P0 BRA `(.L_x_14048) ;  /* 0xffffff3c00188947 */ /* 0x000fea000383ffff */
[----:B------:R-:W-:Y:S05]  /*d3d0*/  EXIT ;  /* 0x000000000000794d */ /* 0x000fea0003800000 */
.L_x_13983:
        /* <DEDUP_REMOVED lines=16> */
.L_x_14049:
        /* <DEDUP_REMOVED lines=43> */
.L_x_14053:
        /* <DEDUP_REMOVED lines=35> */
.L_x_14051:
        /* <DEDUP_REMOVED lines=13> */
.L_x_14054:
        /* <DEDUP_REMOVED lines=62> */
.L_x_14055:
        /* <DEDUP_REMOVED lines=61> */
.L_x_14056:
[----:B------:R-:W-:-:S05]  /*e240*/  LOP3.LUT R17, RZ, R2, RZ, 0x33, !PT ;  /* 0x00000002ff117212 */ /* 0x000fca00078e33ff */
[----:B------:R-:W-:Y:S01]  /*e250*/  IMAD.IADD R17, R6, 0x1, R17 ;  /* 0x0000000106117824 */ /* 0x000fe200078e0211 */
[----:B------:R-:W-:Y:S06]  /*e260*/  BRA `(.L_x_14057) ;  /* 0x0000000000147947 */ /* 0x000fec0003800000 */
.L_x_14052:
[----:B------:R-:W-:Y:S01]  /*e270*/  ULDC UR4, c[0x0][0xc3c] ;  /* 0x00030f0000047ab9 */ /* 0x000fe20000000800 */
[----:B------:R-:W-:Y:S02]  /*e280*/  IMAD.MOV.U32 R17, RZ, RZ, RZ ;  /* 0x000000ffff117224 */ /* 0x000fe400078e00ff */
[----:B------:R-:W-:Y:S02]  /*e290*/  IMAD.U32 R16, RZ, RZ, UR6 ;  /* 0x00000006ff107e24 */ /* 0x000fe4000f8e00ff */
[----:B------:R-:W-:Y:S02]  /*e2a0*/  IMAD.MOV.U32 R18, RZ, RZ, RZ ;  /* 0x000000ffff127224 */ /* 0x000fe400078e00ff */
[----:B------:R-:W-:-:S07]  /*e2b0*/  IMAD.U32 R19, RZ, RZ, UR4 ;  /* 0x00000004ff137e24 */ /* 0x000fce000f8e00ff */
.L_x_14057:
[----:B------:R-:W-:-:S13]  /*e2c0*/  ISETP.NE.AND P0, PT, R7, RZ, PT ;  /* 0x000000ff0700720c */ /* 0x000fda0003f05270 */
[----:B------:R-:W0:Y:S01]  /*e2d0*/  @!P0 S2R R3, SR_CgaCtaId ;  /* 0x0000000000038919 */ /* 0x000e220000008800 */
[----:B------:R-:W-:-:S04]  /*e2e0*/  @!P0 MOV R2, 0x400 ;  /* 0x0000040000028802 */ /* 0x000fc80000000f00 */
[----:B0-----:R-:W-:-:S05]  /*e2f0*/  @!P0 LEA R2, R3, R2, 0x18 ;  /* 0x0000000203028211 */ /* 0x001fca00078ec0ff */
[----:B------:R1:W-:Y:S01]  /*e300*/  @!P0 STS.128 [R2+0x228d0], R16 ;  /* 0x0228d01002008388 */ /* 0x0003e20000000c00 */
[----:B------:R-:W-:Y:S06]  /*e310*/  BAR.ARV 0x5, 0x180 ;  /* 0x0146000000007b1d */ /* 0x000fec0000002000 */
.L_x_14050:
        /* <DEDUP_REMOVED lines=29> */
.L_x_14121:
[----:B0-----:R-:W0:Y:S02]  /*e4f0*/  LDC.64 R2, c[0x0][0xc88] ;  /* 0x00032200ff027b82 */ /* 0x001e240000000a00 */
        /* <DEDUP_REMOVED lines=37> */
[----:B--2---:R1:W-:Y:S01]  /*e750*/  @P0 STL [R1], R0 ;  /* 0x0000000001000387 */ /* 0x0043e20000100800 */
[----:B---3--:R-:W-:Y:S05]  /*e760*/  @P0 BRA `(.L_x_14059) ;  /* 0x0000000000200947 */ /* 0x008fea0003800000 */
[----:B------:R-:W-:Y:S02]  /*e770*/  ULDC UR4, c[0x0][0x288] ;  /* 0x0000a20000047ab9 */ /* 0x000fe40000000800 */
[----:B-1----:R-:W-:-:S05]  /*e780*/  IMAD.U32 R0, RZ, RZ, UR4 ;  /* 0x00000004ff007e24 */ /* 0x002fca000f8e00ff */
[----:B------:R0:W-:Y:S01]  /*e790*/  STL [R1], R0 ;  /* 0x0000000001007387 */ /* 0x0001e20000100800 */
[----:B------:R-:W-:Y:S05]  /*e7a0*/  @!P2 BRA `(.L_x_14059) ;  /* 0x000000000010a947 */ /* 0x000fea0003800000 */
[----:B------:R-:W2:Y:S04]  /*e7b0*/  LDG.E R5, desc[UR52][R2.64] ;  /* 0x0000003402057981 */ /* 0x000ea8000c1e1900 */
[----:B0-----:R-:W2:Y:S02]  /*e7c0*/  LDG.E R0, desc[UR52][R2.64+0x4] ;  /* 0x0000043402007981 */ /* 0x001ea4000c1e1900 */
[----:B--2---:R-:W-:-:S05]  /*e7d0*/  IMAD.IADD R0, R0, 0x1, -R5 ;  /* 0x0000000100007824 */ /* 0x004fca00078e0a05 */
[----:B------:R2:W-:Y:S02]  /*e7e0*/  STL [R1], R0 ;  /* 0x0000000001007387 */ /* 0x0005e40000100800 */
.L_x_14059:
        /* <DEDUP_REMOVED lines=9> */
.L_x_14060:
        /* <DEDUP_REMOVED lines=9> */
.L_x_14061:
[----:B------:R-:W4:Y:S01]  /*e910*/  LDL R4, [R1] ;  /* 0x0000000001047983 */ /* 0x000f220000100800 */
        /* <DEDUP_REMOVED lines=59> */
.L_x_14063:
[----:B------:R-:W-:Y:S05]  /*ecd0*/  BSYNC B0 ;  /* 0x0000000000007941 */ /* 0x000fea0003800000 */
.L_x_14062:
        /* <DEDUP_REMOVED lines=23> */
.L_x_14065:
        /* <DEDUP_REMOVED lines=20> */
.L_x_14068:
[----:B------:R-:W-:Y:S05]  /*ef90*/  BSYNC B6 ;  /* 0x0000000000067941 */ /* 0x000fea0003800000 */
.L_x_14067:
        /* <DEDUP_REMOVED lines=20> */
.L_x_14071:
        /* <DEDUP_REMOVED lines=15> */
.L_x_14070:
[----:B------:R-:W-:Y:S05]  /*f1d0*/  BSYNC B6 ;  /* 0x0000000000067941 */ /* 0x000fea0003800000 */
.L_x_14069:
[----:B------:R-:W0:Y:S01]  /*f1e0*/  S2R R20, SR_TID.X ;  /* 0x0000000000147919 */ /* 0x000e220000002100 */
[----:B------:R-:W-:Y:S01]  /*f1f0*/  ULDC.64 UR4, c[0x0][0x9f8] ;  /* 0x00027e0000047ab9 */ /* 0x000fe20000000a00 */
[----:B------:R-:W1:Y:S01]  /*f200*/  LDC R8, c[0x0][0x430] ;  /* 0x00010c00ff087b82 */ /* 0x000e620000000800 */
[----:B------:R-:W-:-:S04]  /*f210*/  ISETP.NE.U32.AND P0, PT, RZ, UR4, PT ;  /* 0x00000004ff007c0c */ /* 0x000fc8000bf05070 */
[----:B------:R-:W-:-:S13]  /*f220*/  ISETP.NE.AND.EX P0, PT, RZ, UR5, PT, P0 ;  /* 0x00000005ff007c0c */ /* 0x000fda000bf05300 */
[----:B------:R-:W-:Y:S01]  /*f230*/  @P0 IADD3 R2, P1, R31, UR4, RZ ;  /* 0x000000041f020c10 */ /* 0x000fe2000ff3e0ff */
[----:B------:R-:W-:-:S03]  /*f240*/  ULDC UR4, c[0x0][0x320] ;  /* 0x0000c80000047ab9 */ /* 0x000fc60000000800 */
[----:B------:R-:W-:-:S05]  /*f250*/  @P0 IADD3.X R3, R33, UR5, RZ, P1, !PT ;  /* 0x0000000521030c10 */ /* 0x000fca0008ffe4ff */
[----:B------:R2:W5:Y:S01]  /*f260*/  @P0 LDG.E R27, desc[UR52][R2.64] ;  /* 0x00000034021b0981 */ /* 0x000562000c1e1900 */
[----:B------:R-:W-:Y:S01]  /*f270*/  LOP3.LUT R22, R22, 0xffffffef, RZ, 0xc0, !PT ;  /* 0xffffffef16167812 */ /* 0x000fe200078ec0ff */
[----:B------:R-:W-:Y:S01]  /*f280*/  UMOV UR5, 0xffffffff ;  /* 0xffffffff00057882 */ /* 0x000fe20000000000 */
[----:B0-----:R-:W-:Y:S01]  /*f290*/  IMAD.SHL.U32 R20, R20, 0x8, RZ ;  /* 0x0000000814147824 */ /* 0x001fe200078e00ff */
[----:B------:R-:W0:Y:S01]  /*f2a0*/  S2R R21, SR_TID.X ;  /* 0x0000000000157919 */ /* 0x000e220000002100 */
[----:B------:R-:W-:Y:S01]  /*f2b0*/  LOP3.LUT R22, R22, 0xfffffff7, RZ, 0xc0, !PT ;  /* 0xfffffff716167812 */ /* 0x000fe200078ec0ff */
[----:B------:R-:W-:Y:S02]  /*f2c0*/  VIADD R0, R35, 0xffffffff ;  /* 0xffffffff23007836 */ /* 0x000fe40000000000 */
[----:B------:R-:W-:-:S04]  /*f2d0*/  LOP3.LUT R20, R20, 0x38, RZ, 0xc0, !PT ;  /* 0x0000003814147812 */ /* 0x000fc800078ec0ff */
[C---:B------:R-:W-:Y:S02]  /*f2e0*/  LOP3.LUT R34, R20.reuse, 0x40, RZ, 0xfc, !PT ;  /* 0x0000004014227812 */ /* 0x040fe400078efcff */
[----:B------:R-:W-:Y:S02]  /*f2f0*/  LOP3.LUT R20, R20, 0x80, RZ, 0xfc, !PT ;  /* 0x0000008014147812 */ /* 0x000fe400078efcff */
[----:B------:R-:W-:Y:S02]  /*f300*/  ISETP.GE.AND P1, PT, R34, UR4, PT ;  /* 0x0000000422007c0c */ /* 0x000fe4000bf26270 */
[----:B------:R-:W-:Y:S02]  /*f310*/  ISETP.GE.AND P0, PT, R20, UR4, PT ;  /* 0x0000000414007c0c */ /* 0x000fe4000bf06270 */
[----:B------:R-:W3:Y:S09]  /*f320*/  S2R R20, SR_TID.X ;  /* 0x0000000000147919 */ /* 0x000ef20000002100 */
[----:B------:R-:W-:Y:S01]  /*f330*/  @P1 LOP3.LUT R22, R22, 0x8, RZ, 0xfc, !PT ;  /* 0x0000000816161812 */ /* 0x000fe200078efcff */
[----:B0-----:R-:W-:-:S05]  /*f340*/  IMAD.SHL.U32 R21, R21, 0x8, RZ ;  /* 0x0000000815157824 */ /* 0x001fca00078e00ff */
[----:B------:R-:W-:-:S04]  /*f350*/  LOP3.LUT R21, R21, 0x38, RZ, 0xc0, !PT ;  /* 0x0000003815157812 */ /* 0x000fc800078ec0ff */
[C---:B------:R-:W-:Y:S02]  /*f360*/  ISETP.GE.AND P2, PT, R21.reuse, UR4, PT ;  /* 0x0000000415007c0c */ /* 0x040fe4000bf46270 */
[----:B------:R-:W-:Y:S02]  /*f370*/  LOP3.LUT R21, R21, 0xc0, RZ, 0xfc, !PT ;  /* 0x000000c015157812 */ /* 0x000fe400078efcff */
[----:B---3--:R-:W-:-:S04]  /*f380*/  LOP3.LUT R20, R20, 0x7f, RZ, 0xc0, !PT ;  /* 0x0000007f14147812 */ /* 0x008fc800078ec0ff */
[----:B------:R-:W-:Y:S02]  /*f390*/  SHF.R.U32.HI R34, RZ, 0x3, R20 ;  /* 0x00000003ff227819 */ /* 0x000fe40000011614 */
[----:B------:R-:W0:Y:S03]  /*f3a0*/  S2R R20, SR_TID.X ;  /* 0x0000000000147919 */ /* 0x000e260000002100 */
[----:B------:R-:W-:-:S04]  /*f3b0*/  @P2 LOP3.LUT R22, R22, 0x10, RZ, 0xfc, !PT ;  /* 0x0000001016162812 */ /* 0x000fc800078efcff */
[----:B------:R-:W-:-:S04]  /*f3c0*/  LOP3.LUT R22, R22, 0xfffffffb, RZ, 0xc0, !PT ;  /* 0xfffffffb16167812 */ /* 0x000fc800078ec0ff */
[----:B------:R-:W-:Y:S02]  /*f3d0*/  @P0 LOP3.LUT R22, R22, 0x4, RZ, 0xfc, !PT ;  /* 0x0000000416160812 */ /* 0x000fe400078efcff */
[----:B------:R-:W-:Y:S02]  /*f3e0*/  ISETP.GE.AND P0, PT, R21, UR4, PT ;  /* 0x0000000415007c0c */ /* 0x000fe4000bf06270 */
[----:B------:R-:W-:-:S11]  /*f3f0*/  LOP3.LUT R22, R22, 0xfffffffd, RZ, 0xc0, !PT ;  /* 0xfffffffd16167812 */ /* 0x000fd600078ec0ff */
[----:B------:R-:W-:Y:S01]  /*f400*/  @P0 LOP3.LUT R22, R22, 0x2, RZ, 0xfc, !PT ;  /* 0x0000000216160812 */ /* 0x000fe200078efcff */
[----:B0-----:R-:W-:-:S05]  /*f410*/  IMAD.SHL.U32 R20, R20, 0x10, RZ ;  /* 0x0000001014147824 */ /* 0x001fca00078e00ff */
[----:B------:R-:W-:-:S05]  /*f420*/  LOP3.LUT R20, R34, 0x70, R20, 0xf8, !PT ;  /* 0x0000007022147812 */ /* 0x000fca00078ef814 */
[----:B------:R-:W-:Y:S01]  /*f430*/  IMAD R35, R0, 0x60, R20 ;  /* 0x0000006000237824 */ /* 0x000fe200078e0214 */
[----:B-12---:R-:W-:Y:S06]  /*f440*/  BRA.DIV UR5, `(.L_x_14072) ;  /* 0x0000004605007947 */ /* 0x006fec000b800000 */
.L_x_14138:
        /* <DEDUP_REMOVED lines=21> */
[----:B------:R-:W-:Y:S01]  /*f5a0*/  IMAD.U32 R3, RZ, RZ, UR36 ;  /* 0x00000024ff037e24 */ /* 0x000fe2000f8e00ff */
[----:B------:R-:W-:Y:S02]  /*f5b0*/  LOP3.LUT R22, R22, 0xffffffbf, RZ, 0xc0, !PT ;  /* 0xffffffbf16167812 */ /* 0x000fe400078ec0ff */
[----:B0-----:R-:W-:-:S04]  /*f5c0*/  @!P0 LEA R4, P1, R2, R4, 0x2 ;  /* 0x0000000402048211 */ /* 0x001fc800078210ff */
[----:B------:R-:W-:-:S05]  /*f5d0*/  @!P0 LEA.HI.X R5, R2, R5, R7, 0x2, P1 ;  /* 0x0000000502058211 */ /* 0x000fca00008f1407 */
[----:B------:R0:W5:Y:S01]  /*f5e0*/  @!P0 LDG.E R34, desc[UR52][R4.64] ;  /* 0x0000003404228981 */ /* 0x000162000c1e1900 */
[----:B------:R-:W-:Y:S01]  /*f5f0*/  ISETP.NE.AND P0, PT, R3, 0x3, PT ;  /* 0x000000030300780c */ /* 0x000fe20003f05270 */
[----:B------:R-:W-:Y:S01]  /*f600*/  IMAD.MOV R2, RZ, RZ, -R6 ;  /* 0x000000ffff027224 */ /* 0x000fe200078e0a06 */
[----:B------:R-:W-:Y:S02]  /*f610*/  ISETP.GT.U32.AND P1, PT, R20, 0x5f, PT ;  /* 0x0000005f1400780c */ /* 0x000fe40003f24070 */
[----:B------:R-:W-:Y:S01]  /*f620*/  LOP3.LUT R18, R18, 0xffff, RZ, 0xc0, !PT ;  /* 0x0000ffff12127812 */ /* 0x000fe200078ec0ff */
[----:B------:R-:W-:Y:S01]  /*f630*/  IMAD R35, R8, R2, R35 ;  /* 0x0000000208237224 */ /* 0x000fe200078e0223 */
[----:B------:R-:W-:-:S07]  /*f640*/  SEL R6, RZ, 0x1, P2 ;  /* 0x00000001ff067807 */ /* 0x000fce0001000000 */
[----:B------:R-:W-:-:S04]  /*f650*/  @P0 LOP3.LUT R22, R22, 0x40, RZ, 0xfc, !PT ;  /* 0x0000004016160812 */ /* 0x000fc800078efcff */
[----:B------:R-:W-:-:S04]  /*f660*/  LOP3.LUT R22, R22, 0xffffffdf, RZ, 0xc0, !PT ;  /* 0xffffffdf16167812 */ /* 0x000fc800078ec0ff */
[----:B------:R-:W-:Y:S01]  /*f670*/  @P1 LOP3.LUT R22, R22, 0x20, RZ, 0xfc, !PT ;  /* 0x0000002016161812 */ /* 0x000fe200078efcff */
[----:B0-----:R-:W-:Y:S06]  /*f680*/  @!P0 BRA `(.L_x_14073) ;  /* 0x0000000000048947 */ /* 0x001fec0003800000 */
[----:B------:R-:W-:Y:S01]  /*f690*/  BPT.TRAP 0x1 ;  /* 0x000000040000795c */ /* 0x000fe20000300000 */
.L_x_14073:
[----:B------:R-:W-:Y:S01]  /*f6a0*/  IMAD R32, R0, -0x60, R32 ;  /* 0xffffffa000207824 */ /* 0x000fe200078e0220 */
[----:B------:R-:W-:Y:S01]  /*f6b0*/  SHF.L.U32 R0, R26, 0x1f, RZ ;  /* 0x0000001f1a007819 */ /* 0x000fe200000006ff */
[----:B------:R-:W-:Y:S01]  /*f6c0*/  IMAD R33, R24, 0x8, R23 ;  /* 0x0000000818217824 */ /* 0x000fe200078e0217 */
[----:B------:R-:W-:Y:S03]  /*f6d0*/  BSSY B0, `(.L_x_14074) ;  /* 0x0000003000007945 */ /* 0x000fe60003800000 */
[----:B------:R-:W0:Y:S02]  /*f6e0*/  SYNCS.PHASECHK.TRANS64.TRYWAIT P0, [R33+URZ+0x22840], R0 ;  /* 0x02284000210075a7 */ /* 0x000e24000800017f */
[----:B0-----:R-:W-:Y:S05]  /*f6f0*/  @!P0 BRA `(.L_x_14075) ;  /* 0x0000004000888947 */ /* 0x001fea0003800000 */
.L_x_14139:
[----:B------:R-:W-:Y:S05]  /*f700*/  BSYNC B0 ;  /* 0x0000000000007941 */ /* 0x000fea0003800000 */
.L_x_14074:
        /* <DEDUP_REMOVED lines=87> */
.L_x_14153:
        /* <DEDUP_REMOVED lines=10> */
.L_x_14077:
        /* <DEDUP_REMOVED lines=11> */
.L_x_14078:
        /* <DEDUP_REMOVED lines=23> */
[----:B------:R1:W-:Y:S04]  /*ff40*/  STL [R1+0x24], R2 ;  /* 0x0000240201007387 */ /* 0x0003e80000100800 */
        /* <DEDUP_REMOVED lines=20> */
.L_x_14080:
[----:B------:R-:W-:Y:S05]  /*10090*/  BSYNC B6 ;  /* 0x0000000000067941 */ /* 0x000fea0003800000 */
.L_x_14079:
[----:B------:R-:W2:Y:S01]  /*100a0*/  LDL.LU.64 R2, [R1+0x8] ;  /* 0x0000080001027983 */ /* 0x000ea20000300a00 */
[----:B------:R-:W-:Y:S01]  /*100b0*/  ULDC.64 UR4, c[0x0][0x2d8] ;  /* 0x0000b60000047ab9 */ /* 0x000fe20000000a00 */
[----:B------:R-:W1:Y:S02]  /*100c0*/  LDC R4, c[0x0][0x448] ;  /* 0x00011200ff047b82 */ /* 0x000e640000000800 */
[----:B------:R-:W3:Y:S04]  /*100d0*/  LDL.LU R20, [R1+0x24] ;  /* 0x0000240001147983 */ /* 0x000ee80000300800 */
[----:B------:R-:W4:Y:S04]  /*100e0*/  LDL.LU R21, [R1+0x10] ;  /* 0x0000100001157983 */ /* 0x000f280000300800 */
[----:B------:R0:W5:Y:S01]  /*100f0*/  LDL R9, [R1] ;  /* 0x0000000001097983 */ /* 0x0001620000100800 */
[----:B-1----:R-:W-:-:S13]  /*10100*/  ISETP.NE.AND P6, PT, R4, 0x1, PT ;  /* 0x000000010400780c */ /* 0x002fda0003fc5270 */
[----:B------:R-:W1:Y:S08]  /*10110*/  @P6 LDC R6, c[0x0][0x44c] ;  /* 0x00011300ff066b82 */ /* 0x000e700000000800 */
        /* <DEDUP_REMOVED lines=13> */
[----:B------:R-:W-:Y:S01]  /*101f0*/  IMAD.IADD R3, R3, 0x1, R0 ;  /* 0x0000000103037824 */ /* 0x000fe200078e0200 */
[----:B-1----:R-:W-:-:S04]  /*10200*/  LOP3.LUT R20, R20, 0x7f, RZ, 0xc0, !PT ;  /* 0x0000007f14147812 */ /* 0x002fc800078ec0ff */
[----:B------:R-:W-:Y:S02]  /*10210*/  SHF.R.U32.HI R21, RZ, 0x3, R20 ;  /* 0x00000003ff157819 */ /* 0x000fe40000011614 */
[----:B------:R-:W1:Y:S02]  /*10220*/  S2R R20, SR_TID.X ;  /* 0x0000000000147919 */ /* 0x000e640000002100 */
[----:B-1----:R-:W-:-:S05]  /*10230*/  IMAD.SHL.U32 R20, R20, 0x10, RZ ;  /* 0x0000001014147824 */ /* 0x002fca00078e00ff */
[----:B------:R-:W-:-:S05]  /*10240*/  LOP3.LUT R20, R21, 0x70, R20, 0xf8, !PT ;  /* 0x0000007015147812 */ /* 0x000fca00078ef814 */
[----:B------:R-:W-:-:S04]  /*10250*/  IMAD R0, R17, 0x80, R20 ;  /* 0x0000008011007824 */ /* 0x000fc800078e0214 */
[----:B------:R-:W-:-:S04]  /*10260*/  @P6 IMAD.HI.U32 R6, R0, R6, RZ ;  /* 0x0000000600066227 */ /* 0x000fc800078e00ff */
[----:B------:R-:W-:Y:S01]  /*10270*/  IMAD.MOV.U32 R4, RZ, RZ, R0 ;  /* 0x000000ffff047224 */ /* 0x000fe200078e0000 */
[----:B0-----:R-:W-:Y:S02]  /*10280*/  @P6 SHF.R.U32.HI R4, RZ, R5, R6 ;  /* 0x00000005ff046219 */ /* 0x001fe40000011606 */
[----:B------:R-:W0:Y:S03]  /*10290*/  LDC R6, c[0x0][0x448] ;  /* 0x00011200ff067b82 */ /* 0x000e260000000800 */
[----:B------:R-:W-:Y:S01]  /*102a0*/  IMAD.MOV R5, RZ, RZ, -R4 ;  /* 0x000000ffff057224 */ /* 0x000fe200078e0a04 */
[----:B------:R-:W1:Y:S01]  /*102b0*/  S2R R20, SR_TID.X ;  /* 0x0000000000147919 */ /* 0x000e620000002100 */
        /* <DEDUP_REMOVED lines=15> */
[----:B-1----:R-:W-:-:S03]  /*103b0*/  LOP3.LUT R20, R20, 0x7f, RZ, 0xc0, !PT ;  /* 0x0000007f14147812 */ /* 0x002fc600078ec0ff */
        /* <DEDUP_REMOVED lines=78> */
.L_x_14170:
        /* <DEDUP_REMOVED lines=10> */
.L_x_14082:
        /* <DEDUP_REMOVED lines=18> */
.L_x_14171:
[----:B------:R-:W-:Y:S05]  /*10a60*/  BSYNC B0 ;  /* 0x0000000000007941 */ /* 0x000fea0003800000 */
.L_x_14083:
[----:B------:R-:W-:-:S05]  /*10a70*/  IMAD.U32 R2, RZ, RZ, UR36 ;  /* 0x00000024ff027e24 */ /* 0x000fca000f8e00ff */
[----:B------:R-:W-:-:S13]  /*10a80*/  ISETP.NE.AND P0, PT, R2, 0x3, PT ;  /* 0x000000030200780c */ /* 0x000fda0003f05270 */
[----:B------:R-:W-:Y:S05]  /*10a90*/  @!P0 BRA `(.L_x_14085) ;  /* 0x0000000000048947 */ /* 0x000fea0003800000 */
[----:B------:R-:W-:Y:S01]  /*10aa0*/  BPT.TRAP 0x1 ;  /* 0x000000040000795c */ /* 0x000fe20000300000 */
.L_x_14085:
[----:B0-----:R-:W-:Y:S01]  /*10ab0*/  SHF.L.U32 R0, R26, 0x1f, RZ ;  /* 0x0000001f1a007819 */ /* 0x001fe200000006ff */
[----:B------:R-:W-:Y:S03]  /*10ac0*/  BSSY B0, `(.L_x_14086) ;  /* 0x0000003000007945 */ /* 0x000fe60003800000 */
[----:B------:R-:W0:Y:S02]  /*10ad0*/  SYNCS.PHASECHK.TRANS64.TRYWAIT P0, [R33+URZ+0x22860], R0 ;  /* 0x02286000210075a7 */ /* 0x000e24000800017f */
[----:B0-----:R-:W-:Y:S05]  /*10ae0*/  @!P0 BRA `(.L_x_14087) ;  /* 0x0000004000548947 */ /* 0x001fea0003800000 */
.L_x_14172:
[----:B------:R-:W-:Y:S05]  /*10af0*/  BSYNC B0 ;  /* 0x0000000000007941 */ /* 0x000fea0003800000 */
.L_x_14086:
        /* <DEDUP_REMOVED lines=93> */
.L_x_14186:
        /* <DEDUP_REMOVED lines=15> */
.L_x_14089:
        /* <DEDUP_REMOVED lines=11> */
.L_x_14090:
[----:B------:R-:W2:Y:S01]  /*11270*/  LDL.LU R2, [R1+0x14] ;  /* 0x0000140001027983 */ /* 0x000ea20000300800 */
[----:B------:R0:W-:Y:S01]  /*11280*/  SYNCS.ARRIVE.TRANS64.A1T0 RZ, [R33+URZ+0x22850], RZ ;  /* 0x022850ff21ff79a7 */ /* 0x0001e2000810003f */
[----:B------:R-:W-:Y:S01]  /*11290*/  BSSY B0, `(.L_x_14091) ;  /* 0x00000dc000007945 */ /* 0x000fe20003800000 */
[----:B--2---:R-:W-:-:S05]  /*112a0*/  VIADD R21, R2, 0xfffffffe ;  /* 0xfffffffe02157836 */ /* 0x004fca0000000000 */
[----:B------:R-:W-:-:S13]  /*112b0*/  ISETP.GE.AND P0, PT, R21, R29, PT ;  /* 0x0000001d1500720c */ /* 0x000fda0003f06270 */
[----:B0-----:R-:W-:Y:S05]  /*112c0*/  @!P0 BRA `(.L_x_14092) ;  /* 0x0000000c00608947 */ /* 0x001fea0003800000 */
.L_x_14105:
        /* <DEDUP_REMOVED lines=44> */
.L_x_14093:
[----:B------:R-:W-:Y:S01]  /*11590*/  IMAD R10, R24, 0x8, R23 ;  /* 0x00000008180a7824 */ /* 0x000fe200078e0217 */
[----:B------:R-:W-:Y:S01]  /*115a0*/  SHF.L.U32 R20, R26, 0x1f, RZ ;  /* 0x0000001f1a147819 */ /* 0x000fe200000006ff */
[----:B------:R-:W-:Y:S01]  /*115b0*/  BSSY B1, `(.L_x_14094) ;  /* 0x0000004000017945 */ /* 0x000fe20003800000 */
[----:B------:R-:W-:Y:S02]  /*115c0*/  SHF.R.S32.HI R9, RZ, 0x1f, R5 ;  /* 0x0000001fff097819 */ /* 0x000fe40000011405 */
[----:B------:R-:W0:Y:S02]  /*115d0*/  SYNCS.PHASECHK.TRANS64.TRYWAIT P0, [R10+URZ+0x22840], R20 ;  /* 0x022840140a0075a7 */ /* 0x000e24000800017f */
[----:B0-----:R-:W-:Y:S05]  /*115e0*/  @!P0 BRA `(.L_x_14095) ;  /* 0x0000003c00f08947 */ /* 0x001fea0003800000 */
.L_x_14187:
[----:B------:R-:W-:Y:S05]  /*115f0*/  BSYNC B1 ;  /* 0x0000000000017941 */ /* 0x000fea0003800000 */
.L_x_14094:
        /* <DEDUP_REMOVED lines=49> */
.L_x_14201:
        /* <DEDUP_REMOVED lines=8> */
.L_x_14097:
        /* <DEDUP_REMOVED lines=11> */
.L_x_14098:
[----:B------:R1:W-:Y:S01]  /*11a40*/  SYNCS.ARRIVE.TRANS64.A1T0 RZ, [R10+URZ+0x22830], RZ ;  /* 0x022830ff0aff79a7 */ /* 0x0003e2000810003f */
[----:B------:R-:W-:Y:S05]  /*11a50*/  @!P3 BRA `(.L_x_14099) ;  /* 0x000000000004b947 */ /* 0x000fea0003800000 */
[----:B------:R-:W-:Y:S01]  /*11a60*/  BPT.TRAP 0x1 ;  /* 0x000000040000795c */ /* 0x000fe20000300000 */
.L_x_14099:
[----:B------:R-:W2:Y:S01]  /*11a70*/  SYNCS.PHASECHK.TRANS64.TRYWAIT P0, [R10+URZ+0x22860], R20 ;  /* 0x022860140a0075a7 */ /* 0x000ea2000800017f */
[----:B------:R-:W-:Y:S04]  /*11a80*/  BSSY B1, `(.L_x_14100) ;  /* 0x0000002000017945 */ /* 0x000fe80003800000 */
[----:B--2---:R-:W-:Y:S05]  /*11a90*/  @!P0 BRA `(.L_x_14101) ;  /* 0x0000004000788947 */ /* 0x004fea0003800000 */
.L_x_14202:
[----:B------:R-:W-:Y:S05]  /*11aa0*/  BSYNC B1 ;  /* 0x0000000000017941 */ /* 0x000fea0003800000 */
.L_x_14100:
        /* <DEDUP_REMOVED lines=66> */
.L_x_14216:
        /* <DEDUP_REMOVED lines=11> */
.L_x_14103:
        /* <DEDUP_REMOVED lines=11> */
.L_x_14104:
[----:B------:R0:W-:Y:S01]  /*12030*/  SYNCS.ARRIVE.TRANS64.A1T0 RZ, [R10+URZ+0x22850], RZ ;  /* 0x022850ff0aff79a7 */ /* 0x0001e2000810003f */
[----:B------:R-:W-:Y:S05]  /*12040*/  @P2 BRA `(.L_x_14105) ;  /* 0xfffffff000a02947 */ /* 0x000fea000383ffff */
.L_x_14092:
[----:B------:R-:W-:Y:S05]  /*12050*/  BSYNC B0 ;  /* 0x0000000000007941 */ /* 0x000fea0003800000 */
.L_x_14091:
        /* <DEDUP_REMOVED lines=20> */
.L_x_14107:
[----:B------:R-:W-:Y:S05]  /*121a0*/  BSYNC B0 ;  /* 0x0000000000007941 */ /* 0x000fea0003800000 */
.L_x_14106:
[----:B------:R-:W-:Y:S02]  /*121b0*/  SEL R24, R24, RZ, P0 ;  /* 0x000000ff18187207 */ /* 0x000fe40000000000 */
[----:B------:R-:W-:-:S07]  /*121c0*/  LOP3.LUT R26, R26, R5, RZ, 0x3c, !PT ;  /* 0x000000051a1a7212 */ /* 0x000fce00078e3cff */
.L_x_14066:
[----:B------:R-:W-:Y:S05]  /*121d0*/  BSYNC B7 ;  /* 0x0000000000077941 */ /* 0x000fea0003800000 */
.L_x_14064:
        /* <DEDUP_REMOVED lines=8> */
[----:B------:R3:W4:Y:S01]  /*12260*/  LDS.128 R16, [R23+0x228d0] ;  /* 0x0228d00017107984 */ /* 0x0007220000000c00 */
[----:B------:R-:W-:Y:S06]  /*12270*/  BAR.ARV 0x4, 0x180 ;  /* 0x0106000000007b1d */ /* 0x000fec0000002000 */
[----:B------:R-:W-:Y:S05]  /*12280*/  BRA `(.L_x_14109) ;  /* 0x0000000c00d47947 */ /* 0x000fea0003800000 */
.L_x_14108:
        /* <DEDUP_REMOVED lines=43> */
.L_x_14226:
[----:B------:R-:W-:Y:S02]  /*12540*/  ULDC UR4, c[0x0][0xc38] ;  /* 0x00030e0000047ab9 */ /* 0x000fe40000000800 */
[----:B------:R-:W-:-:S04]  /*12550*/  IMAD.U32 R5, RZ, RZ, UR4 ;  /* 0x00000004ff057e24 */ /* 0x000fc8000f8e00ff */
[----:B---3--:R-:W-:-:S04]  /*12560*/  IMAD R14, R14, R5, RZ ;  /* 0x000000050e0e7224 */ /* 0x008fc800078e02ff */
[----:B------:R-:W-:-:S05]  /*12570*/  IMAD.IADD R7, R7, 0x1, R14 ;  /* 0x0000000107077824 */ /* 0x000fca00078e020e */
[----:B------:R-:W-:-:S13]  /*12580*/  ISETP.GT.AND P6, PT, R7, R0, PT ;  /* 0x000000000700720c */ /* 0x000fda0003fc4270 */
[----:B------:R-:W-:Y:S05]  /*12590*/  @P6 BRA `(.L_x_14111) ;  /* 0x0000000000a46947 */ /* 0x000fea0003800000 */
.L_x_14114:
        /* <DEDUP_REMOVED lines=35> */
.L_x_14234:
[----:B------:R-:W-:Y:S02]  /*127d0*/  ULDC UR4, c[0x0][0xc38] ;  /* 0x00030e0000047ab9 */ /* 0x000fe40000000800 */
[----:B------:R-:W-:-:S04]  /*127e0*/  IMAD.U32 R5, RZ, RZ, UR4 ;  /* 0x00000004ff057e24 */ /* 0x000fc8000f8e00ff */
[----:B---3--:R-:W-:-:S04]  /*127f0*/  IMAD R14, R14, R5, RZ ;  /* 0x000000050e0e7224 */ /* 0x008fc800078e02ff */
[----:B------:R-:W-:-:S05]  /*12800*/  IMAD.IADD R7, R14, 0x1, R7 ;  /* 0x000000010e077824 */ /* 0x000fca00078e0207 */
[----:B------:R-:W-:-:S13]  /*12810*/  ISETP.GT.AND P6, PT, R7, R0, PT ;  /* 0x000000000700720c */ /* 0x000fda0003fc4270 */
[----:B------:R-:W-:Y:S05]  /*12820*/  @!P6 BRA `(.L_x_14114) ;  /* 0xfffffffc005ce947 */ /* 0x000fea000383ffff */
.L_x_14111:
        /* <DEDUP_REMOVED lines=10> */
.L_x_14239:
[----:B------:R-:W-:-:S13]  /*128d0*/  ISETP.NE.AND P0, PT, R3, RZ, PT ;  /* 0x000000ff0300720c */ /* 0x000fda0003f05270 */
[----:B------:R-:W-:Y:S05]  /*128e0*/  @!P0 BRA `(.L_x_14116) ;  /* 0x0000000000108947 */ /* 0x000fea0003800000 */
[----:B------:R-:W-:Y:S01]  /*128f0*/  UMOV UR4, 0xffffffff ;  /* 0xffffffff00047882 */ /* 0x000fe20000000000 */
[----:B---3--:R-:W-:Y:S02]  /*12900*/  VIADD R12, R12, 0xffffffff ;  /* 0xffffffff0c0c7836 */ /* 0x008fe40000000000 */
[----:B------:R-:W-:Y:S05]  /*12910*/  BRA.DIV UR4, `(.L_x_14117) ;  /* 0x0000004604087947 */ /* 0x000fea000b800000 */
[----:B------:R3:W0:Y:S02]  /*12920*/  SHFL.IDX PT, R6, R2, R12, 0x1f ;  /* 0x00001f0c02067589 */ /* 0x00062400000e0000 */
.L_x_14116:
        /* <DEDUP_REMOVED lines=59> */
.L_x_14118:
        /* <DEDUP_REMOVED lines=60> */
.L_x_14119:
[----:B------:R-:W-:-:S05]  /*130a0*/  LOP3.LUT R2, RZ, R2, RZ, 0x33, !PT ;  /* 0x00000002ff027212 */ /* 0x000fca00078e33ff */
[----:B------:R-:W-:Y:S01]  /*130b0*/  IMAD.IADD R17, R17, 0x1, R2 ;  /* 0x0000000111117824 */ /* 0x000fe200078e0202 */
[----:B------:R-:W-:Y:S06]  /*130c0*/  BRA `(.L_x_14120) ;  /* 0x00000000001c7947 */ /* 0x000fec0003800000 */
.L_x_14112:
[----:B------:R-:W-:Y:S01]  /*130d0*/  UMOV UR4, URZ ;  /* 0x0000003f00047c82 */ /* 0x000fe20008000000 */
[----:B------:R-:W-:Y:S01]  /*130e0*/  UMOV UR5, URZ ;  /* 0x0000003f00057c82 */ /* 0x000fe20008000000 */
[----:B------:R-:W-:Y:S01]  /*130f0*/  ULDC UR6, c[0x0][0xc3c] ;  /* 0x00030f0000067ab9 */ /* 0x000fe20000000800 */
[----:B------:R-:W-:Y:S02]  /*13100*/  IMAD.MOV.U32 R16, RZ, RZ, R0 ;  /* 0x000000ffff107224 */ /* 0x000fe400078e0000 */
[----:B------:R-:W-:Y:S02]  /*13110*/  IMAD.U32 R17, RZ, RZ, UR4 ;  /* 0x00000004ff117e24 */ /* 0x000fe4000f8e00ff */
[----:B------:R-:W-:Y:S02]  /*13120*/  IMAD.U32 R18, RZ, RZ, UR5 ;  /* 0x00000005ff127e24 */ /* 0x000fe4000f8e00ff */
[----:B------:R-:W-:-:S07]  /*13130*/  IMAD.U32 R19, RZ, RZ, UR6 ;  /* 0x00000006ff137e24 */ /* 0x000fce000f8e00ff */
.L_x_14120:
        /* <DEDUP_REMOVED lines=10> */
.L_x_14109:
[----:B------:R-:W-:Y:S02]  /*131e0*/  ULDC UR4, c[0x0][0xc3c] ;  /* 0x00030f0000047ab9 */ /* 0x000fe40000000800 */
[----:B----4-:R-:W-:-:S13]  /*131f0*/  ISETP.GE.AND P0, PT, R19, UR4, PT ;  /* 0x0000000413007c0c */ /* 0x010fda000bf06270 */
[----:B------:R-:W-:Y:S05]  /*13200*/  @!P0 BRA `(.L_x_14121) ;  /* 0xffffffb000b88947 */ /* 0x000fea000383ffff */
[----:B------:R-:W-:Y:S05]  /*13210*/  BSYNC B8 ;  /* 0x0000000000087941 */ /* 0x000fea0003800000 */
.L_x_14058:
        /* <DEDUP_REMOVED lines=12> */
.L_x_14242:
[----:B------:R-:W-:Y:S05]  /*132e0*/  BSYNC B0 ;  /* 0x0000000000007941 */ /* 0x000fea0003800000 */
.L_x_14122:
[----:B------:R-:W-:-:S03]  /*132f0*/  UMOV UR4, 0xffffffff ;  /* 0xffffffff00047882 */ /* 0x000fc60000000000 */
[----:B------:R-:W-:Y:S05]  /*13300*/  BRA.DIV UR4, `(.L_x_14124) ;  /* 0x0000003a04c87947 */ /* 0x000fea000b800000 */
[----:B-1----:R-:W1:Y:S02]  /*13310*/  S2R R0, SR_TID.X ;  /* 0x0000000000007919 */ /* 0x002e640000002100 */
[----:B-1----:R-:W-:-:S04]  /*13320*/  SHF.R.U32.HI R0, RZ, 0x5, R0 ;  /* 0x00000005ff007819 */ /* 0x002fc80000011600 */
[----:B------:R-:W-:-:S05]  /*13330*/  LOP3.LUT R0, R0, 0x3, RZ, 0xc0, !PT ;  /* 0x0000000300007812 */ /* 0x000fca00078ec0ff */
[----:B------:R1:W4:Y:S02]  /*13340*/  SHFL.IDX PT, R14, R0, RZ, 0x1f ;  /* 0x00001fff000e7589 */ /* 0x00032400000e0000 */
.L_x_14245:
[----:B----4-:R-:W-:Y:S01]  /*13350*/  ISETP.NE.AND P0, PT, R14, RZ, PT ;  /* 0x000000ff0e00720c */ /* 0x010fe20003f05270 */
[----:B------:R-:W-:-:S12]  /*13360*/  BSSY B0, `(.L_x_14125) ;  /* 0x0000024000007945 */ /* 0x000fd80003800000 */
[----:B------:R-:W-:Y:S05]  /*13370*/  @P0 BRA `(.L_x_14126) ;  /* 0x0000000000880947 */ /* 0x000fea0003800000 */
[----:B------:R-:W-:-:S03]  /*13380*/  UMOV UR4, 0xffffffff ;  /* 0xffffffff00047882 */ /* 0x000fc60000000000 */
[----:B------:R-:W-:Y:S05]  /*13390*/  BRA.DIV UR4, `(.L_x_14127) ;  /* 0x0000003a04d87947 */ /* 0x000fea000b800000 */
[----:B------:R-:W-:-:S13]  /*133a0*/  ELECT P6, URZ, PT ;  /* 0x00000000003f782f */ /* 0x000fda00038c0000 */
.L_x_14248:
[----:B------:R-:W-:Y:S05]  /*133b0*/  @!P6 BRA `(.L_x_14126) ;  /* 0x000000000078e947 */ /* 0x000fea0003800000 */
[----:B------:R-:W-:-:S06]  /*133c0*/  ULOP3.LUT UR4, UR38, 0x2, URZ, 0xfc, !UPT ;  /* 0x0000000226047892 */ /* 0x000fcc000f8efc3f */
[----:B-1----:R-:W-:-:S05]  /*133d0*/  IMAD.U32 R0, RZ, RZ, UR4 ;  /* 0x00000004ff007e24 */ /* 0x002fca000f8e00ff */
[----:B------:R-:W-:-:S13]  /*133e0*/  ISETP.NE.AND P0, PT, R0, 0x3, PT ;  /* 0x000000030000780c */ /* 0x000fda0003f05270 */
[----:B------:R-:W-:Y:S05]  /*133f0*/  @!P0 BRA `(.L_x_14128) ;  /* 0x0000000000048947 */ /* 0x000fea0003800000 */
[----:B------:R-:W-:Y:S01]  /*13400*/  BPT.TRAP 0x1 ;  /* 0x000000040000795c */ /* 0x000fe20000300000 */
.L_x_14128:
[----:B------:R-:W-:Y:S01]  /*13410*/  IMAD R5, R24, 0x8, R7 ;  /* 0x0000000818057824 */ /* 0x000fe200078e0207 */
[----:B------:R-:W-:Y:S01]  /*13420*/  SHF.L.U32 R0, R26, 0x1f, RZ ;  /* 0x0000001f1a007819 */ /* 0x000fe200000006ff */
[----:B------:R-:W-:-:S03]  /*13430*/  VIADD R24, R24, 0x1 ;  /* 0x0000000118187836 */ /* 0x000fc60000000000 */
[----:B------:R-:W1:Y:S02]  /*13440*/  SYNCS.PHASECHK.TRANS64.TRYWAIT P1, [R5+URZ+0x22840], R0 ;  /* 0x02284000050075a7 */ /* 0x000e64000802017f */
[----:B------:R-:W-:-:S04]  /*13450*/  ISETP.NE.AND P2, PT, R24, 0x2, PT ;  /* 0x000000021800780c */ /* 0x000fc80003f45270 */
[----:B------:R-:W-:Y:S01]  /*13460*/  SEL R3, RZ, 0x1, P2 ;  /* 0x00000001ff037807 */ /* 0x000fe20001000000 */
[----:B-1----:R-:W-:Y:S08]  /*13470*/  @!P1 BRA `(.L_x_14129) ;  /* 0x0000003800c09947 */ /* 0x002ff00003800000 */
.L_x_14249:
[----:B------:R-:W-:Y:S02]  /*13480*/  SEL R24, R24, RZ, P2 ;  /* 0x000000ff18187207 */ /* 0x000fe40001000000 */
[----:B------:R-:W-:Y:S01]  /*13490*/  LOP3.LUT R2, R26, R3, RZ, 0x3c, !PT ;  /* 0x000000031a027212 */ /* 0x000fe200078e3cff */
[----:B------:R-:W-:Y:S06]  /*134a0*/  @!P0 BRA `(.L_x_14130) ;  /* 0x0000000000048947 */ /* 0x000fec0003800000 */
[----:B------:R-:W-:Y:S01]  /*134b0*/  BPT.TRAP 0x1 ;  /* 0x000000040000795c */ /* 0x000fe20000300000 */
.L_x_14130:
[----:B------:R-:W-:Y:S01]  /*134c0*/  IMAD R3, R24, 0x8, R7 ;  /* 0x0000000818037824 */ /* 0x000fe200078e0207 */
[----:B------:R-:W-:-:S04]  /*134d0*/  SHF.L.U32 R2, R2, 0x1f, RZ ;  /* 0x0000001f02027819 */ /* 0x000fc800000006ff */
[----:B------:R-:W4:Y:S02]  /*134e0*/  SYNCS.PHASECHK.TRANS64.TRYWAIT P1, [R3+URZ+0x22840], R2 ;  /* 0x02284002030075a7 */ /* 0x000f24000802017f */
[----:B----4-:R-:W-:Y:S05]  /*134f0*/  @!P1 BRA `(.L_x_14131) ;  /* 0x0000003800b49947 */ /* 0x010fea0003800000 */
.L_x_14250:
[----:B------:R-:W-:Y:S05]  /*13500*/  @!P0 BRA `(.L_x_14132) ;  /* 0x0000000000048947 */ /* 0x000fea0003800000 */
[----:B------:R-:W-:Y:S01]  /*13510*/  BPT.TRAP 0x1 ;  /* 0x000000040000795c */ /* 0x000fe20000300000 */
.L_x_14132:
[----:B------:R-:W5:Y:S02]  /*13520*/  SYNCS.PHASECHK.TRANS64.TRYWAIT P1, [R5+URZ+0x22860], R0 ;  /* 0x02286000050075a7 */ /* 0x000f64000802017f */
[----:B-----5:R-:W-:Y:S05]  /*13530*/  @!P1 BRA `(.L_x_14133) ;  /* 0x0000003800b89947 */ /* 0x020fea0003800000 */
.L_x_14251:
[----:B------:R-:W-:Y:S05]  /*13540*/  @!P0 BRA `(.L_x_14134) ;  /* 0x0000000000048947 */ /* 0x000fea0003800000 */
[----:B------:R-:W-:Y:S01]  /*13550*/  BPT.TRAP 0x1 ;  /* 0x000000040000795c */ /* 0x000fe20000300000 */
.L_x_14134:
[----:B------:R0:W0:Y:S02]  /*13560*/  SYNCS.PHASECHK.TRANS64.TRYWAIT P0, [R3+URZ+0x22860], R2 ;  /* 0x02286002030075a7 */ /* 0x000024000800017f */
[----:B0-----:R-:W-:Y:S05]  /*13570*/  @!P0 NANOSLEEP.SYNCS 0x989680 ;  /* 0x009896800000895d */ /* 0x001fea0003900000 */
[----:B------:R-:W0:Y:S02]  /*13580*/  @!P0 SYNCS.PHASECHK.TRANS64 P0, [R3+URZ+0x22860], R2 ;  /* 0x02286002030085a7 */ /* 0x000e24000800007f */
[----:B0-----:R-:W-:Y:S05]  /*13590*/  @!P0 BRA `(.L_x_14134) ;  /* 0xfffffffc00f08947 */ /* 0x001fea000383ffff */
.L_x_14126:
[----:B------:R-:W-:Y:S05]  /*135a0*/  BSYNC B0 ;  /* 0x0000000000007941 */ /* 0x000fea0003800000 */
.L_x_14125:
[----:B------:R-:W-:Y:S05]  /*135b0*/  EXIT ;  /* 0x000000000000794d */ /* 0x000fea0003800000 */
.L_x_13991:
[----:B0-----:R0:W1:Y:S02]  /*135c0*/  SYNCS.PHASECHK.TRANS64.TRYWAIT P0, [R7+URZ+0x22800], R0 ;  /* 0x02280000070075a7 */ /* 0x001064000800017f */
[----:B-1----:R-:W-:Y:S05]  /*135d0*/  @!P0 NANOSLEEP.SYNCS 0x989680 ;  /* 0x009896800000895d */ /* 0x002fea0003900000 */
[----:B------:R-:W1:Y:S02]  /*135e0*/  @!P0 SYNCS.PHASECHK.TRANS64 P0, [R7+URZ+0x22800], R0 ;  /* 0x02280000070085a7 */ /* 0x000e64000800007f */
[----:B-1----:R-:W-:Y:S05]  /*135f0*/  @!P0 BRA `(.L_x_13991) ;  /* 0xfffffffc00f08947 */ /* 0x002fea000383ffff */
[----:B------:R-:W-:Y:S05]  /*13600*/  BRA `(.L_x_14135) ;  /* 0xfffffee800b07947 */ /* 0x000fea000383ffff */
.L_x_13995:
[----:B-1----:R-:W-:-:S04]  /*13610*/  IMAD.U32 R0, RZ, RZ, UR22 ;  /* 0x00000016ff007e24 */ /* 0x002fc8000f8e00ff */
[----:B------:R1:W2:Y:S03]  /*13620*/  SYNCS.PHASECHK.TRANS64.TRYWAIT P1, [R0+URZ+0x22830], R9 ;  /* 0x02283009000075a7 */ /* 0x0002a6000802017f */
[----:B--2---:R-:W-:Y:S05]  /*13630*/  @!P1 NANOSLEEP.SYNCS 0x989680 ;  /* 0x009896800000995d */ /* 0x004fea0003900000 */
[----:B------:R-:W2:Y:S02]  /*13640*/  @!P1 SYNCS.PHASECHK.TRANS64 P1, [R0+URZ+0x22830], R9 ;  /* 0x02283009000095a7 */ /* 0x000ea4000802007f */
[----:B--2---:R-:W-:Y:S05]  /*13650*/  @!P1 BRA `(.L_x_13995) ;  /* 0xfffffffc00ec9947 */ /* 0x004fea000383ffff */
[----:B------:R-:W-:Y:S05]  /*13660*/  BRA `(.L_x_13994) ;  /* 0xfffffee800d87947 */ /* 0x000fea000383ffff */
.L_x_14000:
[----:B---3--:R-:W-:-:S04]  /*13670*/  IMAD.U32 R10, RZ, RZ, UR22 ;  /* 0x00000016ff0a7e24 */ /* 0x008fc8000f8e00ff */
[----:B------:R3:W4:Y:S03]  /*13680*/  SYNCS.PHASECHK.TRANS64.TRYWAIT P1, [R10+URZ+0x22850], R9 ;  /* 0x022850090a0075a7 */ /* 0x000726000802017f */
[----:B----4-:R-:W-:Y:S05]  /*13690*/  @!P1 NANOSLEEP.SYNCS 0x989680 ;  /* 0x009896800000995d */ /* 0x010fea0003900000 */
[----:B------:R-:W4:Y:S02]  /*136a0*/  @!P1 SYNCS.PHASECHK.TRANS64 P1, [R10+URZ+0x22850], R9 ;  /* 0x022850090a0095a7 */ /* 0x000f24000802007f */
[----:B----4-:R-:W-:Y:S05]  /*136b0*/  @!P1 BRA `(.L_x_14000) ;  /* 0xfffffffc00ec9947 */ /* 0x010fea000383ffff */
[----:B------:R-:W-:Y:S05]  /*136c0*/  BRA `(.L_x_13999) ;  /* 0xffffff0000dc7947 */ /* 0x000fea000383ffff */
.L_x_14006:
[----:B-1----:R-:W-:-:S04]  /*136d0*/  IMAD.U32 R0, RZ, RZ, UR23 ;  /* 0x00000017ff007e24 */ /* 0x002fc8000f8e00ff */
[----:B------:R1:W2:Y:S03]  /*136e0*/  SYNCS.PHASECHK.TRANS64.TRYWAIT P1, [R0+URZ+0x22830], R7 ;  /* 0x02283007000075a7 */ /* 0x0002a6000802017f */
[----:B--2---:R-:W-:Y:S05]  /*136f0*/  @!P1 NANOSLEEP.SYNCS 0x989680 ;  /* 0x009896800000995d */ /* 0x004fea0003900000 */
[----:B------:R-:W2:Y:S02]  /*13700*/  @!P1 SYNCS.PHASECHK.TRANS64 P1, [R0+URZ+0x22830], R7 ;  /* 0x02283007000095a7 */ /* 0x000ea4000802007f */
[----:B--2---:R-:W-:Y:S05]  /*13710*/  @!P1 BRA `(.L_x_14006) ;  /* 0xfffffffc00ec9947 */ /* 0x004fea000383ffff */
[----:B------:R-:W-:Y:S05]  /*13720*/  BRA `(.L_x_14005) ;  /* 0xffffff08001c7947 */ /* 0x000fea000383ffff */
.L_x_14011:
[----:B---3--:R-:W-:-:S04]  /*13730*/  IMAD.U32 R8, RZ, RZ, UR23 ;  /* 0x00000017ff087e24 */ /* 0x008fc8000f8e00ff */
[----:B------:R3:W4:Y:S03]  /*13740*/  SYNCS.PHASECHK.TRANS64.TRYWAIT P1, [R8+URZ+0x22850], R7 ;  /* 0x02285007080075a7 */ /* 0x000726000802017f */
[----:B----4-:R-:W-:Y:S05]  /*13750*/  @!P1 NANOSLEEP.SYNCS 0x989680 ;  /* 0x009896800000995d */ /* 0x010fea0003900000 */
[----:B------:R-:W4:Y:S02]  /*13760*/  @!P1 SYNCS.PHASECHK.TRANS64 P1, [R8+URZ+0x22850], R7 ;  /* 0x02285007080095a7 */ /* 0x000f24000802007f */
[----:B----4-:R-:W-:Y:S05]  /*13770*/  @!P1 BRA `(.L_x_14011) ;  /* 0xfffffffc00ec9947 */ /* 0x010fea000383ffff */
[----:B------:R-:W-:Y:S05]  /*13780*/  BRA `(.L_x_14010) ;  /* 0xffffff28003c7947 */ /* 0x000fea000383ffff */
.L_x_14018:
[----:B-1----:R-:W-:-:S04]  /*13790*/  IMAD.U32 R0, RZ, RZ, UR23 ;  /* 0x00000017ff007e24 */ /* 0x002fc8000f8e00ff */
[----:B------:R1:W2:Y:S03]  /*137a0*/  SYNCS.PHASECHK.TRANS64.TRYWAIT P1, [R0+URZ+0x22830], R7 ;  /* 0x02283007000075a7 */ /* 0x0002a6000802017f */
[----:B--2---:R-:W-:Y:S05]  /*137b0*/  @!P1 NANOSLEEP.SYNCS 0x989680 ;  /* 0x009896800000995d */ /* 0x004fea0003900000 */
[----:B------:R-:W2:Y:S02]  /*137c0*/  @!P1 SYNCS.PHASECHK.TRANS64 P1, [R0+URZ+0x22830], R7 ;  /* 0x02283007000095a7 */ /* 0x000ea4000802007f */
[----:B--2---:R-:W-:Y:S05]  /*137d0*/  @!P1 BRA `(.L_x_14018) ;  /* 0xfffffffc00ec9947 */ /* 0x004fea000383ffff */
[----:B------:R-:W-:Y:S05]  /*137e0*/  BRA `(.L_x_14017) ;  /* 0xffffff2c00547947 */ /* 0x000fea000383ffff */
.L_x_14023:
[----:B---3--:R-:W-:-:S04]  /*137f0*/  IMAD.U32 R8, RZ, RZ, UR23 ;  /* 0x00000017ff087e24 */ /* 0x008fc8000f8e00ff */
[----:B------:R3:W4:Y:S03]  /*13800*/  SYNCS.PHASECHK.TRANS64.TRYWAIT P1, [R8+URZ+0x22850], R7 ;  /* 0x02285007080075a7 */ /* 0x000726000802017f */
[----:B----4-:R-:W-:Y:S05]  /*13810*/  @!P1 NANOSLEEP.SYNCS 0x989680 ;  /* 0x009896800000995d */ /* 0x010fea0003900000 */
[----:B------:R-:W4:Y:S02]  /*13820*/  @!P1 SYNCS.PHASECHK.TRANS64 P1, [R8+URZ+0x22850], R7 ;  /* 0x02285007080095a7 */ /* 0x000f24000802007f */
[----:B----4-:R-:W-:Y:S05]  /*13830*/  @!P1 BRA `(.L_x_14023) ;  /* 0xfffffffc00ec9947 */ /* 0x010fea000383ffff */
[----:B------:R-:W-:Y:S05]  /*13840*/  BRA `(.L_x_14022) ;  /* 0xffffff4400747947 */ /* 0x000fea000383ffff */
.L_x_14072:
        /* <DEDUP_REMOVED lines=11> */
.L_x_14137:
[----:B------:R-:W-:Y:S05]  /*13900*/  BSYNC B0 ;  /* 0x0000000000007941 */ /* 0x000fea0003800000 */
.L_x_14136:
[----:B------:R-:W-:Y:S05]  /*13910*/  BRA `(.L_x_14138) ;  /* 0xffffffb800cc7947 */ /* 0x000fea000383ffff */
.L_x_14075:
[----:B0-----:R0:W1:Y:S02]  /*13920*/  SYNCS.PHASECHK.TRANS64.TRYWAIT P0, [R33+URZ+0x22840], R0 ;  /* 0x02284000210075a7 */ /* 0x001064000800017f */
[----:B-1----:R-:W-:Y:S05]  /*13930*/  @!P0 NANOSLEEP.SYNCS 0x989680 ;  /* 0x009896800000895d */ /* 0x002fea0003900000 */
[----:B------:R-:W1:Y:S02]  /*13940*/  @!P0 SYNCS.PHASECHK.TRANS64 P0, [R33+URZ+0x22840], R0 ;  /* 0x02284000210085a7 */ /* 0x000e64000800007f */
[----:B-1----:R-:W-:Y:S05]  /*13950*/  @!P0 BRA `(.L_x_14075) ;  /* 0xfffffffc00f08947 */ /* 0x002fea000383ffff */
[----:B------:R-:W-:Y:S05]  /*13960*/  BRA `(.L_x_14139) ;  /* 0xffffffbc00647947 */ /* 0x000fea000383ffff */
.L_x_14076:
        /* <DEDUP_REMOVED lines=8> */
.L_x_14141:
[----:B------:R-:W-:Y:S05]  /*139f0*/  BSYNC B0 ;  /* 0x0000000000007941 */ /* 0x000fea0003800000 */
.L_x_14140:
        /* <DEDUP_REMOVED lines=9> */
.L_x_14142:
[----:B------:R-:W-:Y:S02]  /*13a90*/  IMAD.MOV.U32 R13, RZ, RZ, R4 ;  /* 0x000000ffff0d7224 */ /* 0x000fe400078e0004 */
[----:B------:R-:W-:Y:S02]  /*13aa0*/  IMAD.MOV.U32 R12, RZ, RZ, 0x1 ;  /* 0x00000001ff0c7424 */ /* 0x000fe400078e00ff */
[----:B------:R-:W-:-:S07]  /*13ab0*/  IMAD.MOV.U32 R3, RZ, RZ, R14 ;  /* 0x000000ffff037224 */ /* 0x000fce00078e000e */
[----:B------:R-:W-:Y:S05]  /*13ac0*/  WARPSYNC.COLLECTIVE R15, `(.L_x_14143) ;  /* 0x000000000f087348 */ /* 0x000fea0003c00000 */
[----:B------:R0:W1:Y:S02]  /*13ad0*/  SHFL.IDX P6, R14, R13, R12, R11 ;  /* 0x0000000c0d0e7389 */ /* 0x00006400000c000b */
[----:B01----:R-:W-:Y:S01]  /*13ae0*/  ENDCOLLECTIVE ;  /* 0x000000000000791b */ /* 0x003fe20003800000 */
.L_x_14143:
        /* <DEDUP_REMOVED lines=15> */
.L_x_14144:
[----:B------:R-:W-:Y:S02]  /*13be0*/  @P0 IMAD R7, R5, 0x2, R23 ;  /* 0x0000000205070824 */ /* 0x000fe400078e0217 */
[----:B------:R-:W-:Y:S02]  /*13bf0*/  IMAD.MOV.U32 R13, RZ, RZ, R4 ;  /* 0x000000ffff0d7224 */ /* 0x000fe400078e0004 */
[----:B------:R-:W-:Y:S02]  /*13c00*/  IMAD.MOV.U32 R12, RZ, RZ, 0x2 ;  /* 0x00000002ff0c7424 */ /* 0x000fe400078e00ff */
[----:B------:R-:W-:-:S07]  /*13c10*/  IMAD.MOV.U32 R3, RZ, RZ, R14 ;  /* 0x000000ffff037224 */ /* 0x000fce00078e000e */
[----:B------:R-:W-:Y:S05]  /*13c20*/  WARPSYNC.COLLECTIVE R15, `(.L_x_14145) ;  /* 0x000000000f087348 */ /* 0x000fea0003c00000 */
[----:B------:R0:W1:Y:S02]  /*13c30*/  SHFL.IDX P6, R14, R13, R12, R11 ;  /* 0x0000000c0d0e7389 */ /* 0x00006400000c000b */
[----:B01----:R-:W-:Y:S01]  /*13c40*/  ENDCOLLECTIVE ;  /* 0x000000000000791b */ /* 0x003fe20003800000 */
.L_x_14145:
        /* <DEDUP_REMOVED lines=15> */
.L_x_14146:
[----:B------:R-:W-:Y:S02]  /*13d40*/  @P0 IMAD R7, R5, 0x2, R23 ;  /* 0x0000000205070824 */ /* 0x000fe400078e0217 */
[----:B------:R-:W-:Y:S02]  /*13d50*/  IMAD.MOV.U32 R13, RZ, RZ, R4 ;  /* 0x000000ffff0d7224 */ /* 0x000fe400078e0004 */
[----:B------:R-:W-:Y:S02]  /*13d60*/  IMAD.MOV.U32 R12, RZ, RZ, 0x3 ;  /* 0x00000003ff0c7424 */ /* 0x000fe400078e00ff */
[----:B------:R-:W-:-:S07]  /*13d70*/  IMAD.MOV.U32 R3, RZ, RZ, R14 ;  /* 0x000000ffff037224 */ /* 0x000fce00078e000e */
[----:B------:R-:W-:Y:S05]  /*13d80*/  WARPSYNC.COLLECTIVE R15, `(.L_x_14147) ;  /* 0x000000000f087348 */ /* 0x000fea0003c00000 */
[----:B------:R0:W1:Y:S02]  /*13d90*/  SHFL.IDX P6, R14, R13, R12, R11 ;  /* 0x0000000c0d0e7389 */ /* 0x00006400000c000b */
[----:B01----:R-:W-:Y:S01]  /*13da0*/  ENDCOLLECTIVE ;  /* 0x000000000000791b */ /* 0x003fe20003800000 */
.L_x_14147:
        /* <DEDUP_REMOVED lines=15> */
.L_x_14148:
[----:B------:R-:W-:Y:S02]  /*13ea0*/  @P0 IMAD R7, R5, 0x2, R23 ;  /* 0x0000000205070824 */ /* 0x000fe400078e0217 */
[----:B------:R-:W-:Y:S02]  /*13eb0*/  IMAD.MOV.U32 R13, RZ, RZ, R4 ;  /* 0x000000ffff0d7224 */ /* 0x000fe400078e0004 */
[----:B------:R-:W-:Y:S02]  /*13ec0*/  IMAD.MOV.U32 R12, RZ, RZ, 0x4 ;  /* 0x00000004ff0c7424 */ /* 0x000fe400078e00ff */
[----:B------:R-:W-:-:S07]  /*13ed0*/  IMAD.MOV.U32 R3, RZ, RZ, R14 ;  /* 0x000000ffff037224 */ /* 0x000fce00078e000e */
[----:B------:R-:W-:Y:S05]  /*13ee0*/  WARPSYNC.COLLECTIVE R15, `(.L_x_14149) ;  /* 0x000000000f087348 */ /* 0x000fea0003c00000 */
[----:B------:R0:W1:Y:S02]  /*13ef0*/  SHFL.IDX P6, R14, R13, R12, R11 ;  /* 0x0000000c0d0e7389 */ /* 0x00006400000c000b */
[----:B01----:R-:W-:Y:S01]  /*13f00*/  ENDCOLLECTIVE ;  /* 0x000000000000791b */ /* 0x003fe20003800000 */
.L_x_14149:
        /* <DEDUP_REMOVED lines=15> */
.L_x_14150:
[----:B------:R-:W-:Y:S02]  /*14000*/  @P0 IMAD R7, R5, 0x2, R23 ;  /* 0x0000000205070824 */ /* 0x000fe400078e0217 */
[----:B------:R-:W-:Y:S02]  /*14010*/  IMAD.MOV.U32 R13, RZ, RZ, R4 ;  /* 0x000000ffff0d7224 */ /* 0x000fe400078e0004 */
[----:B------:R-:W-:Y:S02]  /*14020*/  IMAD.MOV.U32 R12, RZ, RZ, 0x5 ;  /* 0x00000005ff0c7424 */ /* 0x000fe400078e00ff */
[----:B------:R-:W-:-:S07]  /*14030*/  IMAD.MOV.U32 R3, RZ, RZ, R14 ;  /* 0x000000ffff037224 */ /* 0x000fce00078e000e */
[----:B------:R-:W-:Y:S05]  /*14040*/  WARPSYNC.COLLECTIVE R15, `(.L_x_14151) ;  /* 0x000000000f087348 */ /* 0x000fea0003c00000 */
[----:B------:R0:W1:Y:S02]  /*14050*/  SHFL.IDX P6, R14, R13, R12, R11 ;  /* 0x0000000c0d0e7389 */ /* 0x00006400000c000b */
[----:B01----:R-:W-:Y:S01]  /*14060*/  ENDCOLLECTIVE ;  /* 0x000000000000791b */ /* 0x003fe20003800000 */
.L_x_14151:
        /* <DEDUP_REMOVED lines=10> */
.L_x_14152:
[----:B------:R-:W-:Y:S01]  /*14110*/  @!PT LDS RZ, [RZ] ;  /* 0x00000000fffff984 */ /* 0x000fe20000000800 */
[----:B------:R-:W-:Y:S01]  /*14120*/  @!PT LDS RZ, [RZ] ;  /* 0x00000000fffff984 */ /* 0x000fe20000000800 */
[----:B------:R-:W-:Y:S01]  /*14130*/  @!PT LDS RZ, [RZ] ;  /* 0x00000000fffff984 */ /* 0x000fe20000000800 */
[----:B------:R0:W-:Y:S01]  /*14140*/  @P0 LDGSTS.E.BYPASS.LTC128B.128 [R7+0x1e400], desc[UR52][R2.64], !P2 ;  /* 0x1e40000002070fae */ /* 0x0001e2000d101d74 */
[----:B------:R-:W-:Y:S01]  /*14150*/  IMAD.MOV.U32 R0, RZ, RZ, R14 ;  /* 0x000000ffff007224 */ /* 0x000fe200078e000e */
[----:B------:R-:W-:Y:S06]  /*14160*/  BRA `(.L_x_14153) ;  /* 0xffffffb800c47947 */ /* 0x000fec000383ffff */
.L_x_14081:
        /* <DEDUP_REMOVED lines=9> */
.L_x_14154:
[C---:B------:R-:W-:Y:S01]  /*14200*/  VIADD R6, R17.reuse, 0x10 ;  /* 0x0000001011067836 */ /* 0x040fe20000000000 */
[----:B------:R-:W-:Y:S01]  /*14210*/  ISETP.GE.AND P0, PT, R17, R5, PT ;  /* 0x000000051100720c */ /* 0x000fe20003f06270 */
[----:B------:R-:W-:Y:S02]  /*14220*/  IMAD.MOV.U32 R13, RZ, RZ, R0 ;  /* 0x000000ffff0d7224 */ /* 0x000fe400078e0000 */
[----:B------:R-:W-:-:S10]  /*14230*/  IMAD.MOV.U32 R2, RZ, RZ, R14 ;  /* 0x000000ffff027224 */ /* 0x000fd400078e000e */
[----:B------:R-:W-:Y:S05]  /*14240*/  WARPSYNC.COLLECTIVE R15, `(.L_x_14155) ;  /* 0x000000000f087348 */ /* 0x000fea0003c00000 */
[----:B------:R0:W1:Y:S02]  /*14250*/  SHFL.IDX P6, R14, R13, R12, R11 ;  /* 0x0000000c0d0e7389 */ /* 0x00006400000c000b */
[----:B01----:R-:W-:Y:S01]  /*14260*/  ENDCOLLECTIVE ;  /* 0x000000000000791b */ /* 0x003fe20003800000 */
.L_x_14155:
[----:B------:R-:W-:Y:S02]  /*14270*/  IMAD.MOV.U32 R13, RZ, RZ, R4 ;  /* 0x000000ffff0d7224 */ /* 0x000fe400078e0004 */
[----:B------:R-:W-:Y:S02]  /*14280*/  IMAD.MOV.U32 R12, RZ, RZ, 0x1 ;  /* 0x00000001ff0c7424 */ /* 0x000fe400078e00ff */
[----:B------:R-:W-:-:S07]  /*14290*/  IMAD.MOV.U32 R3, RZ, RZ, R14 ;  /* 0x000000ffff037224 */ /* 0x000fce00078e000e */
[----:B------:R-:W-:Y:S05]  /*142a0*/  WARPSYNC.COLLECTIVE R15, `(.L_x_14156) ;  /* 0x000000000f087348 */ /* 0x000fea0003c00000 */
[----:B------:R0:W1:Y:S02]  /*142b0*/  SHFL.IDX P6, R14, R13, R12, R11 ;  /* 0x0000000c0d0e7389 */ /* 0x00006400000c000b */
[----:B01----:R-:W-:Y:S01]  /*142c0*/  ENDCOLLECTIVE ;  /* 0x000000000000791b */ /* 0x003fe20003800000 */
.L_x_14156:
        /* <DEDUP_REMOVED lines=15> */
.L_x_14157:
[----:B------:R-:W-:Y:S02]  /*143c0*/  IMAD.MOV.U32 R13, RZ, RZ, R4 ;  /* 0x000000ffff0d7224 */ /* 0x000fe400078e0004 */
[----:B------:R-:W-:Y:S02]  /*143d0*/  IMAD.MOV.U32 R12, RZ, RZ, 0x2 ;  /* 0x00000002ff0c7424 */ /* 0x000fe400078e00ff */
[----:B------:R-:W-:-:S07]  /*143e0*/  IMAD.MOV.U32 R3, RZ, RZ, R14 ;  /* 0x000000ffff037224 */ /* 0x000fce00078e000e */
[----:B------:R-:W-:Y:S05]  /*143f0*/  WARPSYNC.COLLECTIVE R15, `(.L_x_14158) ;  /* 0x000000000f087348 */ /* 0x000fea0003c00000 */
[----:B------:R0:W1:Y:S02]  /*14400*/  SHFL.IDX P6, R14, R13, R12, R11 ;  /* 0x0000000c0d0e7389 */ /* 0x00006400000c000b */
[----:B01----:R-:W-:Y:S01]  /*14410*/  ENDCOLLECTIVE ;  /* 0x000000000000791b */ /* 0x003fe20003800000 */
.L_x_14158:
        /* <DEDUP_REMOVED lines=16> */
.L_x_14159:
[----:B------:R-:W-:Y:S02]  /*14520*/  IMAD.MOV.U32 R13, RZ, RZ, R4 ;  /* 0x000000ffff0d7224 */ /* 0x000fe400078e0004 */
[----:B------:R-:W-:Y:S02]  /*14530*/  IMAD.MOV.U32 R12, RZ, RZ, 0x3 ;  /* 0x00000003ff0c7424 */ /* 0x000fe400078e00ff */
[----:B------:R-:W-:-:S07]  /*14540*/  IMAD.MOV.U32 R3, RZ, RZ, R14 ;  /* 0x000000ffff037224 */ /* 0x000fce00078e000e */
[----:B------:R-:W-:Y:S05]  /*14550*/  WARPSYNC.COLLECTIVE R15, `(.L_x_14160) ;  /* 0x000000000f087348 */ /* 0x000fea0003c00000 */
[----:B------:R0:W1:Y:S02]  /*14560*/  SHFL.IDX P6, R14, R13, R12, R11 ;  /* 0x0000000c0d0e7389 */ /* 0x00006400000c000b */
[----:B01----:R-:W-:Y:S01]  /*14570*/  ENDCOLLECTIVE ;  /* 0x000000000000791b */ /* 0x003fe20003800000 */
.L_x_14160:
        /* <DEDUP_REMOVED lines=16> */
.L_x_14161:
[----:B------:R-:W-:Y:S02]  /*14680*/  IMAD.MOV.U32 R13, RZ, RZ, R4 ;  /* 0x000000ffff0d7224 */ /* 0x000fe400078e0004 */
[----:B------:R-:W-:Y:S02]  /*14690*/  IMAD.MOV.U32 R12, RZ, RZ, 0x4 ;  /* 0x00000004ff0c7424 */ /* 0x000fe400078e00ff */
[----:B------:R-:W-:-:S07]  /*146a0*/  IMAD.MOV.U32 R3, RZ, RZ, R14 ;  /* 0x000000ffff037224 */ /* 0x000fce00078e000e */
[----:B------:R-:W-:Y:S05]  /*146b0*/  WARPSYNC.COLLECTIVE R15, `(.L_x_14162) ;  /* 0x000000000f087348 */ /* 0x000fea0003c00000 */
[----:B------:R0:W1:Y:S02]  /*146c0*/  SHFL.IDX P6, R14, R13, R12, R11 ;  /* 0x0000000c0d0e7389 */ /* 0x00006400000c000b */
[----:B01----:R-:W-:Y:S01]  /*146d0*/  ENDCOLLECTIVE ;  /* 0x000000000000791b */ /* 0x003fe20003800000 */
.L_x_14162:
        /* <DEDUP_REMOVED lines=16> */
.L_x_14163:
[----:B------:R-:W-:Y:S02]  /*147e0*/  IMAD.MOV.U32 R13, RZ, RZ, R4 ;  /* 0x000000ffff0d7224 */ /* 0x000fe400078e0004 */
[----:B------:R-:W-:Y:S02]  /*147f0*/  IMAD.MOV.U32 R12, RZ, RZ, 0x5 ;  /* 0x00000005ff0c7424 */ /* 0x000fe400078e00ff */
[----:B------:R-:W-:-:S07]  /*14800*/  IMAD.MOV.U32 R3, RZ, RZ, R14 ;  /* 0x000000ffff037224 */ /* 0x000fce00078e000e */
[----:B------:R-:W-:Y:S05]  /*14810*/  WARPSYNC.COLLECTIVE R15, `(.L_x_14164) ;  /* 0x000000000f087348 */ /* 0x000fea0003c00000 */
[----:B------:R0:W1:Y:S02]  /*14820*/  SHFL.IDX P6, R14, R13, R12, R11 ;  /* 0x0000000c0d0e7389 */ /* 0x00006400000c000b */
[----:B01----:R-:W-:Y:S01]  /*14830*/  ENDCOLLECTIVE ;  /* 0x000000000000791b */ /* 0x003fe20003800000 */
.L_x_14164:
        /* <DEDUP_REMOVED lines=16> */
.L_x_14165:
[----:B------:R-:W-:Y:S02]  /*14940*/  IMAD.MOV.U32 R13, RZ, RZ, R4 ;  /* 0x000000ffff0d7224 */ /* 0x000fe400078e0004 */
[----:B------:R-:W-:Y:S02]  /*14950*/  IMAD.MOV.U32 R12, RZ, RZ, 0x6 ;  /* 0x00000006ff0c7424 */ /* 0x000fe400078e00ff */
[----:B------:R-:W-:-:S07]  /*14960*/  IMAD.MOV.U32 R3, RZ, RZ, R14 ;  /* 0x000000ffff037224 */ /* 0x000fce00078e000e */
[----:B------:R-:W-:Y:S05]  /*14970*/  WARPSYNC.COLLECTIVE R15, `(.L_x_14166) ;  /* 0x000000000f087348 */ /* 0x000fea0003c00000 */
[----:B------:R0:W1:Y:S02]  /*14980*/  SHFL.IDX P6, R14, R13, R12, R11 ;  /* 0x0000000c0d0e7389 */ /* 0x00006400000c000b */
[----:B01----:R-:W-:Y:S01]  /*14990*/  ENDCOLLECTIVE ;  /* 0x000000000000791b */ /* 0x003fe20003800000 */
.L_x_14166:
        /* <DEDUP_REMOVED lines=16> */
.L_x_14167:
[----:B------:R-:W-:Y:S02]  /*14aa0*/  IMAD.MOV.U32 R13, RZ, RZ, R4 ;  /* 0x000000ffff0d7224 */ /* 0x000fe400078e0004 */
[----:B------:R-:W-:Y:S02]  /*14ab0*/  IMAD.MOV.U32 R12, RZ, RZ, 0x7 ;  /* 0x00000007ff0c7424 */ /* 0x000fe400078e00ff */
[----:B------:R-:W-:-:S07]  /*14ac0*/  IMAD.MOV.U32 R3, RZ, RZ, R14 ;  /* 0x000000ffff037224 */ /* 0x000fce00078e000e */
[----:B------:R-:W-:Y:S05]  /*14ad0*/  WARPSYNC.COLLECTIVE R15, `(.L_x_14168) ;  /* 0x000000000f087348 */ /* 0x000fea0003c00000 */
[----:B------:R0:W1:Y:S02]  /*14ae0*/  SHFL.IDX P6, R14, R13, R12, R11 ;  /* 0x0000000c0d0e7389 */ /* 0x00006400000c000b */
[----:B01----:R-:W-:Y:S01]  /*14af0*/  ENDCOLLECTIVE ;  /* 0x000000000000791b */ /* 0x003fe20003800000 */
.L_x_14168:
        /* <DEDUP_REMOVED lines=14> */
.L_x_14169:
[----:B------:R-:W-:Y:S05]  /*14be0*/  BRA `(.L_x_14170) ;  /* 0xffffffbc002c7947 */ /* 0x000fea000383ffff */
.L_x_14084:
[----:B0-----:R0:W1:Y:S02]  /*14bf0*/  SYNCS.PHASECHK.TRANS64.TRYWAIT P0, [R23+URZ+0x22820], R0 ;  /* 0x02282000170075a7 */ /* 0x001064000800017f */
[----:B-1----:R-:W-:Y:S05]  /*14c00*/  @!P0 NANOSLEEP.SYNCS 0x989680 ;  /* 0x009896800000895d */ /* 0x002fea0003900000 */
[----:B------:R-:W1:Y:S02]  /*14c10*/  @!P0 SYNCS.PHASECHK.TRANS64 P0, [R23+URZ+0x22820], R0 ;  /* 0x02282000170085a7 */ /* 0x000e64000800007f */
[----:B-1----:R-:W-:Y:S05]  /*14c20*/  @!P0 BRA `(.L_x_14084) ;  /* 0xfffffffc00f08947 */ /* 0x002fea000383ffff */
[----:B------:R-:W-:Y:S05]  /*14c30*/  BRA `(.L_x_14171) ;  /* 0xffffffbc00887947 */ /* 0x000fea000383ffff */
.L_x_14087:
[----:B0-----:R0:W1:Y:S02]  /*14c40*/  SYNCS.PHASECHK.TRANS64.TRYWAIT P0, [R33+URZ+0x22860], R0 ;  /* 0x02286000210075a7 */ /* 0x001064000800017f */
[----:B-1----:R-:W-:Y:S05]  /*14c50*/  @!P0 NANOSLEEP.SYNCS 0x989680 ;  /* 0x009896800000895d */ /* 0x002fea0003900000 */
[----:B------:R-:W1:Y:S02]  /*14c60*/  @!P0 SYNCS.PHASECHK.TRANS64 P0, [R33+URZ+0x22860], R0 ;  /* 0x02286000210085a7 */ /* 0x000e64000800007f */
[----:B-1----:R-:W-:Y:S05]  /*14c70*/  @!P0 BRA `(.L_x_14087) ;  /* 0xfffffffc00f08947 */ /* 0x002fea000383ffff */
[----:B------:R-:W-:Y:S05]  /*14c80*/  BRA `(.L_x_14172) ;  /* 0xffffffbc00987947 */ /* 0x000fea000383ffff */
.L_x_14088:
        /* <DEDUP_REMOVED lines=8> */
.L_x_14174:
[----:B------:R-:W-:Y:S05]  /*14d10*/  BSYNC B0 ;  /* 0x0000000000007941 */ /* 0x000fea0003800000 */
.L_x_14173:
        /* <DEDUP_REMOVED lines=13> */
.L_x_14175:
        /* <DEDUP_REMOVED lines=11> */
.L_x_14176:
        /* <DEDUP_REMOVED lines=17> */
.L_x_14177:
[----:B------:R-:W-:Y:S02]  /*14fb0*/  IMAD.MOV.U32 R13, RZ, RZ, R6 ;  /* 0x000000ffff0d7224 */ /* 0x000fe400078e0006 */
[----:B------:R-:W-:Y:S01]  /*14fc0*/  IMAD.MOV.U32 R12, RZ, RZ, 0x2 ;  /* 0x00000002ff0c7424 */ /* 0x000fe200078e00ff */
[----:B------:R-:W-:-:S13]  /*14fd0*/  IADD3 R2, P4, R14, R0, RZ ;  /* 0x000000000e027210 */ /* 0x000fda0007f9e0ff */
[----:B------:R-:W-:Y:S05]  /*14fe0*/  WARPSYNC.COLLECTIVE R15, `(.L_x_14178) ;  /* 0x000000000f087348 */ /* 0x000fea0003c00000 */
[----:B------:R0:W1:Y:S02]  /*14ff0*/  SHFL.IDX P6, R14, R13, R12, R11 ;  /* 0x0000000c0d0e7389 */ /* 0x00006400000c000b */
[----:B01----:R-:W-:Y:S01]  /*15000*/  ENDCOLLECTIVE ;  /* 0x000000000000791b */ /* 0x003fe20003800000 */
.L_x_14178:
        /* <DEDUP_REMOVED lines=17> */
.L_x_14179:
[----:B------:R-:W-:Y:S02]  /*15120*/  IMAD.MOV.U32 R13, RZ, RZ, R6 ;  /* 0x000000ffff0d7224 */ /* 0x000fe400078e0006 */
[----:B------:R-:W-:Y:S01]  /*15130*/  IMAD.MOV.U32 R12, RZ, RZ, 0x3 ;  /* 0x00000003ff0c7424 */ /* 0x000fe200078e00ff */
[----:B------:R-:W-:-:S13]  /*15140*/  IADD3 R2, P4, R14, R0, RZ ;  /* 0x000000000e027210 */ /* 0x000fda0007f9e0ff */
[----:B------:R-:W-:Y:S05]  /*15150*/  WARPSYNC.COLLECTIVE R15, `(.L_x_14180) ;  /* 0x000000000f087348 */ /* 0x000fea0003c00000 */
[----:B------:R0:W1:Y:S02]  /*15160*/  SHFL.IDX P6, R14, R13, R12, R11 ;  /* 0x0000000c0d0e7389 */ /* 0x00006400000c000b */
[----:B01----:R-:W-:Y:S01]  /*15170*/  ENDCOLLECTIVE ;  /* 0x000000000000791b */ /* 0x003fe20003800000 */
.L_x_14180:
        /* <DEDUP_REMOVED lines=17> */
.L_x_14181:
[----:B------:R-:W-:Y:S02]  /*15290*/  IMAD.MOV.U32 R13, RZ, RZ, R6 ;  /* 0x000000ffff0d7224 */ /* 0x000fe400078e0006 */
[----:B------:R-:W-:Y:S01]  /*152a0*/  IMAD.MOV.U32 R12, RZ, RZ, 0x4 ;  /* 0x00000004ff0c7424 */ /* 0x000fe200078e00ff */
[----:B------:R-:W-:-:S13]  /*152b0*/  IADD3 R2, P4, R14, R0, RZ ;  /* 0x000000000e027210 */ /* 0x000fda0007f9e0ff */
[----:B------:R-:W-:Y:S05]  /*152c0*/  WARPSYNC.COLLECTIVE R15, `(.L_x_14182) ;  /* 0x000000000f087348 */ /* 0x000fea0003c00000 */
[----:B------:R0:W1:Y:S02]  /*152d0*/  SHFL.IDX P6, R14, R13, R12, R11 ;  /* 0x0000000c0d0e7389 */ /* 0x00006400000c000b */
[----:B01----:R-:W-:Y:S01]  /*152e0*/  ENDCOLLECTIVE ;  /* 0x000000000000791b */ /* 0x003fe20003800000 */
.L_x_14182:
        /* <DEDUP_REMOVED lines=17> */
.L_x_14183:
[----:B------:R-:W-:Y:S02]  /*15400*/  IMAD.MOV.U32 R13, RZ, RZ, R6 ;  /* 0x000000ffff0d7224 */ /* 0x000fe400078e0006 */
[----:B------:R-:W-:Y:S01]  /*15410*/  IMAD.MOV.U32 R12, RZ, RZ, 0x5 ;  /* 0x00000005ff0c7424 */ /* 0x000fe200078e00ff */
[----:B------:R-:W-:-:S13]  /*15420*/  IADD3 R2, P4, R14, R0, RZ ;  /* 0x000000000e027210 */ /* 0x000fda0007f9e0ff */
[----:B------:R-:W-:Y:S05]  /*15430*/  WARPSYNC.COLLECTIVE R15, `(.L_x_14184) ;  /* 0x000000000f087348 */ /* 0x000fea0003c00000 */
[----:B------:R0:W1:Y:S02]  /*15440*/  SHFL.IDX P6, R14, R13, R12, R11 ;  /* 0x0000000c0d0e7389 */ /* 0x00006400000c000b */
[----:B01----:R-:W-:Y:S01]  /*15450*/  ENDCOLLECTIVE ;  /* 0x000000000000791b */ /* 0x003fe20003800000 */
.L_x_14184:
        /* <DEDUP_REMOVED lines=12> */
.L_x_14185:
        /* <DEDUP_REMOVED lines=9> */
.L_x_14095:
[----:B0-----:R0:W1:Y:S02]  /*155b0*/  SYNCS.PHASECHK.TRANS64.TRYWAIT P0, [R10+URZ+0x22840], R20 ;  /* 0x022840140a0075a7 */ /* 0x001064000800017f */
[----:B-1----:R-:W-:Y:S05]  /*155c0*/  @!P0 NANOSLEEP.SYNCS 0x989680 ;  /* 0x009896800000895d */ /* 0x002fea0003900000 */
[----:B------:R-:W1:Y:S02]  /*155d0*/  @!P0 SYNCS.PHASECHK.TRANS64 P0, [R10+URZ+0x22840], R20 ;  /* 0x022840140a0085a7 */ /* 0x000e64000800007f */
[----:B-1----:R-:W-:Y:S05]  /*155e0*/  @!P0 BRA `(.L_x_14095) ;  /* 0xfffffffc00f08947 */ /* 0x002fea000383ffff */
[----:B------:R-:W-:Y:S05]  /*155f0*/  BRA `(.L_x_14187) ;  /* 0xffffffbc00fc7947 */ /* 0x000fea000383ffff */
.L_x_14096:
        /* <DEDUP_REMOVED lines=8> */
.L_x_14189:
[----:B------:R-:W-:Y:S05]  /*15680*/  BSYNC B1 ;  /* 0x0000000000017941 */ /* 0x000fea0003800000 */
.L_x_14188:
        /* <DEDUP_REMOVED lines=9> */
.L_x_14190:
[----:B------:R-:W-:Y:S02]  /*15720*/  IMAD.MOV.U32 R13, RZ, RZ, R8 ;  /* 0x000000ffff0d7224 */ /* 0x000fe400078e0008 */
[----:B------:R-:W-:Y:S02]  /*15730*/  IMAD.MOV.U32 R12, RZ, RZ, 0x1 ;  /* 0x00000001ff0c7424 */ /* 0x000fe400078e00ff */
[----:B------:R-:W-:-:S07]  /*15740*/  IMAD.MOV.U32 R2, RZ, RZ, R14 ;  /* 0x000000ffff027224 */ /* 0x000fce00078e000e */
[----:B------:R-:W-:Y:S05]  /*15750*/  WARPSYNC.COLLECTIVE R15, `(.L_x_14191) ;  /* 0x000000000f087348 */ /* 0x000fea0003c00000 */
[----:B------:R0:W1:Y:S02]  /*15760*/  SHFL.IDX P6, R14, R13, R12, R11 ;  /* 0x0000000c0d0e7389 */ /* 0x00006400000c000b */
[----:B01----:R-:W-:Y:S01]  /*15770*/  ENDCOLLECTIVE ;  /* 0x000000000000791b */ /* 0x003fe20003800000 */
.L_x_14191:
        /* <DEDUP_REMOVED lines=11> */
.L_x_14192:
[----:B------:R-:W-:Y:S02]  /*15830*/  IMAD.MOV.U32 R13, RZ, RZ, R8 ;  /* 0x000000ffff0d7224 */ /* 0x000fe400078e0008 */
[----:B------:R-:W-:Y:S02]  /*15840*/  IMAD.MOV.U32 R12, RZ, RZ, 0x2 ;  /* 0x00000002ff0c7424 */ /* 0x000fe400078e00ff */
[----:B------:R-:W-:-:S07]  /*15850*/  IMAD.MOV.U32 R2, RZ, RZ, R14 ;  /* 0x000000ffff027224 */ /* 0x000fce00078e000e */
[----:B------:R-:W-:Y:S05]  /*15860*/  WARPSYNC.COLLECTIVE R15, `(.L_x_14193) ;  /* 0x000000000f087348 */ /* 0x000fea0003c00000 */
[----:B------:R0:W1:Y:S02]  /*15870*/  SHFL.IDX P6, R14, R13, R12, R11 ;  /* 0x0000000c0d0e7389 */ /* 0x00006400000c000b */
[----:B01----:R-:W-:Y:S01]  /*15880*/  ENDCOLLECTIVE ;  /* 0x000000000000791b */ /* 0x003fe20003800000 */
.L_x_14193:
        /* <DEDUP_REMOVED lines=11> */
.L_x_14194:
[----:B------:R-:W-:Y:S02]  /*15940*/  IMAD.MOV.U32 R13, RZ, RZ, R8 ;  /* 0x000000ffff0d7224 */ /* 0x000fe400078e0008 */
[----:B------:R-:W-:Y:S02]  /*15950*/  IMAD.MOV.U32 R12, RZ, RZ, 0x3 ;  /* 0x00000003ff0c7424 */ /* 0x000fe400078e00ff */
[----:B------:R-:W-:-:S07]  /*15960*/  IMAD.MOV.U32 R2, RZ, RZ, R14 ;  /* 0x000000ffff027224 */ /* 0x000fce00078e000e */
[----:B------:R-:W-:Y:S05]  /*15970*/  WARPSYNC.COLLECTIVE R15, `(.L_x_14195) ;  /* 0x000000000f087348 */ /* 0x000fea0003c00000 */
[----:B------:R0:W1:Y:S02]  /*15980*/  SHFL.IDX P6, R14, R13, R12, R11 ;  /* 0x0000000c0d0e7389 */ /* 0x00006400000c000b */
[----:B01----:R-:W-:Y:S01]  /*15990*/  ENDCOLLECTIVE ;  /* 0x000000000000791b */ /* 0x003fe20003800000 */
.L_x_14195:
        /* <DEDUP_REMOVED lines=11> */
.L_x_14196:
[----:B------:R-:W-:Y:S02]  /*15a50*/  IMAD.MOV.U32 R13, RZ, RZ, R8 ;  /* 0x000000ffff0d7224 */ /* 0x000fe400078e0008 */
[----:B------:R-:W-:Y:S02]  /*15a60*/  IMAD.MOV.U32 R12, RZ, RZ, 0x4 ;  /* 0x00000004ff0c7424 */ /* 0x000fe400078e00ff */
[----:B------:R-:W-:-:S07]  /*15a70*/  IMAD.MOV.U32 R2, RZ, RZ, R14 ;  /* 0x000000ffff027224 */ /* 0x000fce00078e000e */
[----:B------:R-:W-:Y:S05]  /*15a80*/  WARPSYNC.COLLECTIVE R15, `(.L_x_14197) ;  /* 0x000000000f087348 */ /* 0x000fea0003c00000 */
[----:B------:R0:W1:Y:S02]  /*15a90*/  SHFL.IDX P6, R14, R13, R12, R11 ;  /* 0x0000000c0d0e7389 */ /* 0x00006400000c000b */
[----:B01----:R-:W-:Y:S01]  /*15aa0*/  ENDCOLLECTIVE ;  /* 0x000000000000791b */ /* 0x003fe20003800000 */
.L_x_14197:
        /* <DEDUP_REMOVED lines=11> */
.L_x_14198:
[----:B------:R-:W-:Y:S02]  /*15b60*/  IMAD.MOV.U32 R13, RZ, RZ, R8 ;  /* 0x000000ffff0d7224 */ /* 0x000fe400078e0008 */
[----:B------:R-:W-:Y:S02]  /*15b70*/  IMAD.MOV.U32 R12, RZ, RZ, 0x5 ;  /* 0x00000005ff0c7424 */ /* 0x000fe400078e00ff */
[----:B------:R-:W-:-:S07]  /*15b80*/  IMAD.MOV.U32 R2, RZ, RZ, R14 ;  /* 0x000000ffff027224 */ /* 0x000fce00078e000e */
[----:B------:R-:W-:Y:S05]  /*15b90*/  WARPSYNC.COLLECTIVE R15, `(.L_x_14199) ;  /* 0x000000000f087348 */ /* 0x000fea0003c00000 */
[----:B------:R0:W1:Y:S02]  /*15ba0*/  SHFL.IDX P6, R14, R13, R12, R11 ;  /* 0x0000000c0d0e7389 */ /* 0x00006400000c000b */
[----:B01----:R-:W-:Y:S01]  /*15bb0*/  ENDCOLLECTIVE ;  /* 0x000000000000791b */ /* 0x003fe20003800000 */
.L_x_14199:
        /* <DEDUP_REMOVED lines=11> */
.L_x_14200:
[----:B------:R-:W-:Y:S05]  /*15c70*/  BRA `(.L_x_14201) ;  /* 0xffffffbc00247947 */ /* 0x000fea000383ffff */
.L_x_14101:
[----:B--2---:R2:W3:Y:S02]  /*15c80*/  SYNCS.PHASECHK.TRANS64.TRYWAIT P0, [R10+URZ+0x22860], R20 ;  /* 0x022860140a0075a7 */ /* 0x0044e4000800017f */
[----:B---3--:R-:W-:Y:S05]  /*15c90*/  @!P0 NANOSLEEP.SYNCS 0x989680 ;  /* 0x009896800000895d */ /* 0x008fea0003900000 */
[----:B------:R-:W3:Y:S02]  /*15ca0*/  @!P0 SYNCS.PHASECHK.TRANS64 P0, [R10+URZ+0x22860], R20 ;  /* 0x022860140a0085a7 */ /* 0x000ee4000800007f */
[----:B---3--:R-:W-:Y:S05]  /*15cb0*/  @!P0 BRA `(.L_x_14101) ;  /* 0xfffffffc00f08947 */ /* 0x008fea000383ffff */
[----:B------:R-:W-:Y:S05]  /*15cc0*/  BRA `(.L_x_14202) ;  /* 0xffffffbc00747947 */ /* 0x000fea000383ffff */
.L_x_14102:
        /* <DEDUP_REMOVED lines=8> */
.L_x_14204:
[----:B------:R-:W-:Y:S05]  /*15d50*/  BSYNC B1 ;  /* 0x0000000000017941 */ /* 0x000fea0003800000 */
.L_x_14203:
        /* <DEDUP_REMOVED lines=9> */
.L_x_14205:
[----:B------:R-:W-:Y:S02]  /*15df0*/  IMAD.MOV.U32 R13, RZ, RZ, R25 ;  /* 0x000000ffff0d7224 */ /* 0x000fe400078e0019 */
[----:B------:R-:W-:Y:S01]  /*15e00*/  IMAD.MOV.U32 R12, RZ, RZ, 0x1 ;  /* 0x00000001ff0c7424 */ /* 0x000fe200078e00ff */
[----:B------:R-:W-:-:S13]  /*15e10*/  IADD3 R2, P0, R14, R0, RZ ;  /* 0x000000000e027210 */ /* 0x000fda0007f1e0ff */
[----:B------:R-:W-:Y:S05]  /*15e20*/  WARPSYNC.COLLECTIVE R15, `(.L_x_14206) ;  /* 0x000000000f087348 */ /* 0x000fea0003c00000 */
[----:B------:R0:W1:Y:S02]  /*15e30*/  SHFL.IDX P6, R14, R13, R12, R11 ;  /* 0x0000000c0d0e7389 */ /* 0x00006400000c000b */
[----:B01----:R-:W-:Y:S01]  /*15e40*/  ENDCOLLECTIVE ;  /* 0x000000000000791b */ /* 0x003fe20003800000 */
.L_x_14206:
        /* <DEDUP_REMOVED lines=13> */
.L_x_14207:
[----:B------:R-:W-:Y:S02]  /*15f20*/  IMAD.MOV.U32 R13, RZ, RZ, R25 ;  /* 0x000000ffff0d7224 */ /* 0x000fe400078e0019 */
[----:B------:R-:W-:Y:S01]  /*15f30*/  IMAD.MOV.U32 R12, RZ, RZ, 0x2 ;  /* 0x00000002ff0c7424 */ /* 0x000fe200078e00ff */
[----:B------:R-:W-:-:S13]  /*15f40*/  IADD3 R2, P0, R14, R0, RZ ;  /* 0x000000000e027210 */ /* 0x000fda0007f1e0ff */
[----:B------:R-:W-:Y:S05]  /*15f50*/  WARPSYNC.COLLECTIVE R15, `(.L_x_14208) ;  /* 0x000000000f087348 */ /* 0x000fea0003c00000 */
[----:B------:R0:W1:Y:S02]  /*15f60*/  SHFL.IDX P6, R14, R13, R12, R11 ;  /* 0x0000000c0d0e7389 */ /* 0x00006400000c000b */
[----:B01----:R-:W-:Y:S01]  /*15f70*/  ENDCOLLECTIVE ;  /* 0x000000000000791b */ /* 0x003fe20003800000 */
.L_x_14208:
        /* <DEDUP_REMOVED lines=13> */
.L_x_14209:
[----:B------:R-:W-:Y:S02]  /*16050*/  IMAD.MOV.U32 R13, RZ, RZ, R25 ;  /* 0x000000ffff0d7224 */ /* 0x000fe400078e0019 */
[----:B------:R-:W-:Y:S02]  /*16060*/  IMAD.MOV.U32 R12, RZ, RZ, 0x3 ;  /* 0x00000003ff0c7424 */ /* 0x000fe400078e00ff */
[----:B------:R-:W-:-:S07]  /*16070*/  IMAD.MOV.U32 R8, RZ, RZ, R14 ;  /* 0x000000ffff087224 */ /* 0x000fce00078e000e */
[----:B------:R-:W-:Y:S05]  /*16080*/  WARPSYNC.COLLECTIVE R15, `(.L_x_14210) ;  /* 0x000000000f087348 */ /* 0x000fea0003c00000 */
[----:B------:R0:W1:Y:S02]  /*16090*/  SHFL.IDX P6, R14, R13, R12, R11 ;  /* 0x0000000c0d0e7389 */ /* 0x00006400000c000b */
[----:B01----:R-:W-:Y:S01]  /*160a0*/  ENDCOLLECTIVE ;  /* 0x000000000000791b */ /* 0x003fe20003800000 */
.L_x_14210:
        /* <DEDUP_REMOVED lines=14> */
.L_x_14211:
[----:B------:R-:W-:Y:S02]  /*16190*/  IMAD.MOV.U32 R13, RZ, RZ, R25 ;  /* 0x000000ffff0d7224 */ /* 0x000fe400078e0019 */
[----:B------:R-:W-:Y:S01]  /*161a0*/  IMAD.MOV.U32 R12, RZ, RZ, 0x4 ;  /* 0x00000004ff0c7424 */ /* 0x000fe200078e00ff */
[----:B------:R-:W-:-:S13]  /*161b0*/  IADD3 R2, P0, R14, R0, RZ ;  /* 0x000000000e027210 */ /* 0x000fda0007f1e0ff */
[----:B------:R-:W-:Y:S05]  /*161c0*/  WARPSYNC.COLLECTIVE R15, `(.L_x_14212) ;  /* 0x000000000f087348 */ /* 0x000fea0003c00000 */
[----:B------:R0:W1:Y:S02]  /*161d0*/  SHFL.IDX P6, R14, R13, R12, R11 ;  /* 0x0000000c0d0e7389 */ /* 0x00006400000c000b */
[----:B01----:R-:W-:Y:S01]  /*161e0*/  ENDCOLLECTIVE ;  /* 0x000000000000791b */ /* 0x003fe20003800000 */
.L_x_14212:
        /* <DEDUP_REMOVED lines=13> */
.L_x_14213:
[----:B------:R-:W-:Y:S02]  /*162c0*/  IMAD.MOV.U32 R13, RZ, RZ, R25 ;  /* 0x000000ffff0d7224 */ /* 0x000fe400078e0019 */
[----:B------:R-:W-:Y:S01]  /*162d0*/  IMAD.MOV.U32 R12, RZ, RZ, 0x5 ;  /* 0x00000005ff0c7424 */ /* 0x000fe200078e00ff */
[----:B------:R-:W-:-:S13]  /*162e0*/  IADD3 R2, P0, R14, R0, RZ ;  /* 0x000000000e027210 */ /* 0x000fda0007f1e0ff */
[----:B------:R-:W-:Y:S05]  /*162f0*/  WARPSYNC.COLLECTIVE R15, `(.L_x_14214) ;  /* 0x000000000f087348 */ /* 0x000fea0003c00000 */
[----:B------:R0:W1:Y:S02]  /*16300*/  SHFL.IDX P6, R14, R13, R12, R11 ;  /* 0x0000000c0d0e7389 */ /* 0x00006400000c000b */
[----:B01----:R-:W-:Y:S01]  /*16310*/  ENDCOLLECTIVE ;  /* 0x000000000000791b */ /* 0x003fe20003800000 */
.L_x_14214:
        /* <DEDUP_REMOVED lines=13> */
.L_x_14215:
[----:B------:R-:W-:Y:S05]  /*163f0*/  BRA `(.L_x_14216) ;  /* 0xffffffb800b47947 */ /* 0x000fea000383ffff */
.L_x_14110:
        /* <DEDUP_REMOVED lines=8> */
.L_x_14218:
[----:B------:R-:W-:Y:S05]  /*16480*/  BSYNC B0 ;  /* 0x0000000000007941 */ /* 0x000fea0003800000 */
.L_x_14217:
        /* <DEDUP_REMOVED lines=9> */
.L_x_14219:
        /* <DEDUP_REMOVED lines=24> */
.L_x_14220:
[----:B------:R-:W-:Y:S01]  /*166a0*/  IMAD.MOV.U32 R12, RZ, RZ, 0x2 ;  /* 0x00000002ff0c7424 */ /* 0x000fe200078e00ff */
[----:B------:R-:W-:-:S05]  /*166b0*/  SEL R14, R14, RZ, P1 ;  /* 0x000000ff0e0e7207 */ /* 0x000fca0000800000 */
[----:B------:R-:W-:-:S04]  /*166c0*/  IMAD.IADD R5, R13, 0x1, R14 ;  /* 0x000000010d057824 */ /* 0x000fc800078e020e */
[----:B------:R-:W-:-:S07]  /*166d0*/  IMAD.MOV.U32 R13, RZ, RZ, R5 ;  /* 0x000000ffff0d7224 */ /* 0x000fce00078e0005 */
[----:B------:R-:W-:Y:S05]  /*166e0*/  WARPSYNC.COLLECTIVE R15, `(.L_x_14221) ;  /* 0x000000000f087348 */ /* 0x000fea0003c00000 */
[----:B------:R0:W1:Y:S02]  /*166f0*/  SHFL.UP P6, R14, R13, R12, R11 ;  /* 0x0400000c0d0e7389 */ /* 0x00006400000c000b */
[----:B01----:R-:W-:Y:S01]  /*16700*/  ENDCOLLECTIVE ;  /* 0x000000000000791b */ /* 0x003fe20003800000 */
.L_x_14221:
[----:B------:R-:W-:Y:S01]  /*16710*/  IMAD.MOV.U32 R12, RZ, RZ, 0x4 ;  /* 0x00000004ff0c7424 */ /* 0x000fe200078e00ff */
[----:B------:R-:W-:-:S05]  /*16720*/  SEL R2, R14, RZ, P2 ;  /* 0x000000ff0e027207 */ /* 0x000fca0001000000 */
[----:B------:R-:W-:-:S04]  /*16730*/  IMAD.IADD R2, R5, 0x1, R2 ;  /* 0x0000000105027824 */ /* 0x000fc800078e0202 */
[----:B------:R-:W-:-:S07]  /*16740*/  IMAD.MOV.U32 R13, RZ, RZ, R2 ;  /* 0x000000ffff0d7224 */ /* 0x000fce00078e0002 */
[----:B------:R-:W-:Y:S05]  /*16750*/  WARPSYNC.COLLECTIVE R15, `(.L_x_14222) ;  /* 0x000000000f087348 */ /* 0x000fea0003c00000 */
[----:B------:R0:W1:Y:S02]  /*16760*/  SHFL.UP P6, R14, R13, R12, R11 ;  /* 0x0400000c0d0e7389 */ /* 0x00006400000c000b */
[----:B01----:R-:W-:Y:S01]  /*16770*/  ENDCOLLECTIVE ;  /* 0x000000000000791b */ /* 0x003fe20003800000 */
.L_x_14222:
[----:B------:R-:W-:Y:S01]  /*16780*/  IMAD.MOV.U32 R12, RZ, RZ, 0x8 ;  /* 0x00000008ff0c7424 */ /* 0x000fe200078e00ff */
[----:B------:R-:W-:-:S05]  /*16790*/  SEL R3, R14, RZ, P3 ;  /* 0x000000ff0e037207 */ /* 0x000fca0001800000 */
[----:B------:R-:W-:-:S04]  /*167a0*/  IMAD.IADD R3, R2, 0x1, R3 ;  /* 0x0000000102037824 */ /* 0x000fc800078e0203 */
[----:B------:R-:W-:-:S07]  /*167b0*/  IMAD.MOV.U32 R13, RZ, RZ, R3 ;  /* 0x000000ffff0d7224 */ /* 0x000fce00078e0003 */
[----:B------:R-:W-:Y:S05]  /*167c0*/  WARPSYNC.COLLECTIVE R15, `(.L_x_14223) ;  /* 0x000000000f087348 */ /* 0x000fea0003c00000 */
[----:B------:R0:W1:Y:S02]  /*167d0*/  SHFL.UP P6, R14, R13, R12, R11 ;  /* 0x0400000c0d0e7389 */ /* 0x00006400000c000b */
[----:B01----:R-:W-:Y:S01]  /*167e0*/  ENDCOLLECTIVE ;  /* 0x000000000000791b */ /* 0x003fe20003800000 */
.L_x_14223:
[----:B------:R-:W-:Y:S01]  /*167f0*/  IMAD.MOV.U32 R12, RZ, RZ, 0x10 ;  /* 0x00000010ff0c7424 */ /* 0x000fe200078e00ff */
[----:B------:R-:W-:-:S05]  /*16800*/  SEL R14, R14, RZ, P4 ;  /* 0x000000ff0e0e7207 */ /* 0x000fca0002000000 */
[----:B------:R-:W-:-:S04]  /*16810*/  IMAD.IADD R5, R3, 0x1, R14 ;  /* 0x0000000103057824 */ /* 0x000fc800078e020e */
[----:B------:R-:W-:-:S07]  /*16820*/  IMAD.MOV.U32 R13, RZ, RZ, R5 ;  /* 0x000000ffff0d7224 */ /* 0x000fce00078e0005 */
[----:B------:R-:W-:Y:S05]  /*16830*/  WARPSYNC.COLLECTIVE R15, `(.L_x_14224) ;  /* 0x000000000f087348 */ /* 0x000fea0003c00000 */
[----:B------:R0:W1:Y:S02]  /*16840*/  SHFL.UP P6, R14, R13, R12, R11 ;  /* 0x0400000c0d0e7389 */ /* 0x00006400000c000b */
[----:B01----:R-:W-:Y:S01]  /*16850*/  ENDCOLLECTIVE ;  /* 0x000000000000791b */ /* 0x003fe20003800000 */
.L_x_14224:
        /* <DEDUP_REMOVED lines=8> */
.L_x_14225:
[----:B------:R-:W-:Y:S05]  /*168e0*/  BRA `(.L_x_14226) ;  /* 0xffffffbc00147947 */ /* 0x000fea000383ffff */
.L_x_14113:
[----:B------:R-:W-:Y:S01]  /*168f0*/  BSSY B0, `(.L_x_14227) ;  /* 0x0000007000007945 */ /* 0x000fe20003800000 */
[----:B------:R-:W-:Y:S02]  /*16900*/  IMAD.MOV.U32 R12, RZ, RZ, 0x1 ;  /* 0x00000001ff0c7424 */ /* 0x000fe400078e00ff */
[----:B------:R-:W-:Y:S02]  /*16910*/  IMAD.MOV.U32 R11, RZ, RZ, RZ ;  /* 0x000000ffff0b7224 */ /* 0x000fe400078e00ff */
[----:B------:R-:W-:-:S07]  /*16920*/  IMAD.MOV.U32 R15, RZ, RZ, -0x1 ;  /* 0xffffffffff0f7424 */ /* 0x000fce00078e00ff */
[----:B01----:R-:W-:Y:S05]  /*16930*/  WARPSYNC.COLLECTIVE R15, `(.L_x_14228) ;  /* 0x000000000f087348 */ /* 0x003fea0003c00000 */
[----:B------:R2:W3:Y:S02]  /*16940*/  SHFL.UP P6, R14, R13, R12, R11 ;  /* 0x0400000c0d0e7389 */ /* 0x0004e400000c000b */
[----:B0123--:R-:W-:Y:S01]  /*16950*/  ENDCOLLECTIVE ;  /* 0x000000000000791b */ /* 0x00ffe20003800000 */
.L_x_14228:
[----:B------:R-:W-:Y:S05]  /*16960*/  BSYNC B0 ;  /* 0x0000000000007941 */ /* 0x000fea0003800000 */
.L_x_14227:
        /* <DEDUP_REMOVED lines=8> */
.L_x_14229:
[----:B------:R-:W-:Y:S01]  /*169f0*/  IMAD.MOV.U32 R12, RZ, RZ, 0x4 ;  /* 0x00000004ff0c7424 */ /* 0x000fe200078e00ff */
[----:B------:R-:W-:-:S05]  /*16a00*/  SEL R2, R14, RZ, P2 ;  /* 0x000000ff0e027207 */ /* 0x000fca0001000000 */
[----:B------:R-:W-:-:S04]  /*16a10*/  IMAD.IADD R2, R13, 0x1, R2 ;  /* 0x000000010d027824 */ /* 0x000fc800078e0202 */
[----:B------:R-:W-:-:S07]  /*16a20*/  IMAD.MOV.U32 R13, RZ, RZ, R2 ;  /* 0x000000ffff0d7224 */ /* 0x000fce00078e0002 */
[----:B------:R-:W-:Y:S05]  /*16a30*/  WARPSYNC.COLLECTIVE R15, `(.L_x_14230) ;  /* 0x000000000f087348 */ /* 0x000fea0003c00000 */
[----:B------:R0:W1:Y:S02]  /*16a40*/  SHFL.UP P6, R14, R13, R12, R11 ;  /* 0x0400000c0d0e7389 */ /* 0x00006400000c000b */
[----:B01----:R-:W-:Y:S01]  /*16a50*/  ENDCOLLECTIVE ;  /* 0x000000000000791b */ /* 0x003fe20003800000 */
.L_x_14230:
[----:B------:R-:W-:Y:S01]  /*16a60*/  IMAD.MOV.U32 R12, RZ, RZ, 0x8 ;  /* 0x00000008ff0c7424 */ /* 0x000fe200078e00ff */
[----:B------:R-:W-:-:S05]  /*16a70*/  SEL R3, R14, RZ, P3 ;  /* 0x000000ff0e037207 */ /* 0x000fca0001800000 */
[----:B------:R-:W-:-:S04]  /*16a80*/  IMAD.IADD R3, R2, 0x1, R3 ;  /* 0x0000000102037824 */ /* 0x000fc800078e0203 */
[----:B------:R-:W-:-:S07]  /*16a90*/  IMAD.MOV.U32 R13, RZ, RZ, R3 ;  /* 0x000000ffff0d7224 */ /* 0x000fce00078e0003 */
[----:B------:R-:W-:Y:S05]  /*16aa0*/  WARPSYNC.COLLECTIVE R15, `(.L_x_14231) ;  /* 0x000000000f087348 */ /* 0x000fea0003c00000 */
[----:B------:R0:W1:Y:S02]  /*16ab0*/  SHFL.UP P6, R14, R13, R12, R11 ;  /* 0x0400000c0d0e7389 */ /* 0x00006400000c000b */
[----:B01----:R-:W-:Y:S01]  /*16ac0*/  ENDCOLLECTIVE ;  /* 0x000000000000791b */ /* 0x003fe20003800000 */
.L_x_14231:
[----:B------:R-:W-:Y:S01]  /*16ad0*/  IMAD.MOV.U32 R12, RZ, RZ, 0x10 ;  /* 0x00000010ff0c7424 */ /* 0x000fe200078e00ff */
[----:B------:R-:W-:-:S05]  /*16ae0*/  SEL R14, R14, RZ, P4 ;  /* 0x000000ff0e0e7207 */ /* 0x000fca0002000000 */
[----:B------:R-:W-:-:S04]  /*16af0*/  IMAD.IADD R5, R3, 0x1, R14 ;  /* 0x0000000103057824 */ /* 0x000fc800078e020e */
[----:B------:R-:W-:-:S07]  /*16b00*/  IMAD.MOV.U32 R13, RZ, RZ, R5 ;  /* 0x000000ffff0d7224 */ /* 0x000fce00078e0005 */
[----:B------:R-:W-:Y:S05]  /*16b10*/  WARPSYNC.COLLECTIVE R15, `(.L_x_14232) ;  /* 0x000000000f087348 */ /* 0x000fea0003c00000 */
[----:B------:R0:W1:Y:S02]  /*16b20*/  SHFL.UP P6, R14, R13, R12, R11 ;  /* 0x0400000c0d0e7389 */ /* 0x00006400000c000b */
[----:B01----:R-:W-:Y:S01]  /*16b30*/  ENDCOLLECTIVE ;  /* 0x000000000000791b */ /* 0x003fe20003800000 */
.L_x_14232:
        /* <DEDUP_REMOVED lines=8> */
.L_x_14233:
[----:B------:R-:W-:Y:S05]  /*16bc0*/  BRA `(.L_x_14234) ;  /* 0xffffffbc00007947 */ /* 0x000fea000383ffff */
.L_x_14115:
[----:B------:R-:W-:Y:S01]  /*16bd0*/  BSSY B0, `(.L_x_14235) ;  /* 0x0000006000007945 */ /* 0x000fe20003800000 */
[----:B------:R-:W-:Y:S01]  /*16be0*/  PLOP3.LUT P6, PT, P6, PT, PT, 0x8, 0x0 ;  /* 0x000000000000781c */ /* 0x000fe200037ce170 */
[----:B------:R-:W-:-:S12]  /*16bf0*/  IMAD.MOV.U32 R15, RZ, RZ, -0x1 ;  /* 0xffffffffff0f7424 */ /* 0x000fd800078e00ff */
[----:B012---:R-:W-:Y:S05]  /*16c00*/  WARPSYNC.COLLECTIVE R15, `(.L_x_14236) ;  /* 0x000000000f087348 */ /* 0x007fea0003c00000 */
[----:B------:R-:W-:Y:S01]  /*16c10*/  VOTE.ANY R14, PT, P6 ;  /* 0x00000000000e7806 */ /* 0x000fe200030e0100 */
[----:B012---:R-:W-:Y:S06]  /*16c20*/  ENDCOLLECTIVE ;  /* 0x000000000000791b */ /* 0x007fec0003800000 */
.L_x_14236:
[----:B------:R-:W-:Y:S05]  /*16c30*/  BSYNC B0 ;  /* 0x0000000000007941 */ /* 0x000fea0003800000 */
.L_x_14235:
        /* <DEDUP_REMOVED lines=8> */
.L_x_14237:
[----:B------:R-:W-:Y:S02]  /*16cc0*/  IMAD.IADD R19, R12, 0x1, R19 ;  /* 0x000000010c137824 */ /* 0x000fe400078e0213 */
[----:B------:R-:W-:Y:S02]  /*16cd0*/  IMAD.MOV.U32 R13, RZ, RZ, R4 ;  /* 0x000000ffff0d7224 */ /* 0x000fe400078e0004 */
[----:B------:R-:W-:-:S07]  /*16ce0*/  IMAD.MOV.U32 R17, RZ, RZ, R14 ;  /* 0x000000ffff117224 */ /* 0x000fce00078e000e */
[----:B------:R-:W-:Y:S05]  /*16cf0*/  WARPSYNC.COLLECTIVE R15, `(.L_x_14238) ;  /* 0x000000000f087348 */ /* 0x000fea0003c00000 */
[----:B------:R0:W1:Y:S02]  /*16d00*/  SHFL.IDX P6, R14, R13, R12, R11 ;  /* 0x0000000c0d0e7389 */ /* 0x00006400000c000b */
[----:B01----:R-:W-:Y:S01]  /*16d10*/  ENDCOLLECTIVE ;  /* 0x000000000000791b */ /* 0x003fe20003800000 */
.L_x_14238:
[----:B------:R-:W-:Y:S01]  /*16d20*/  IMAD.MOV.U32 R4, RZ, RZ, R14 ;  /* 0x000000ffff047224 */ /* 0x000fe200078e000e */
[----:B------:R-:W-:Y:S06]  /*16d30*/  BRA `(.L_x_14239) ;  /* 0xffffffb800e47947 */ /* 0x000fec000383ffff */
.L_x_14117:
[----:B------:R-:W-:Y:S01]  /*16d40*/  BSSY B0, `(.L_x_14240) ;  /* 0x0000007000007945 */ /* 0x000fe20003800000 */
[----:B------:R-:W-:Y:S02]  /*16d50*/  IMAD.MOV.U32 R13, RZ, RZ, R2 ;  /* 0x000000ffff0d7224 */ /* 0x000fe400078e0002 */
[----:B------:R-:W-:Y:S02]  /*16d60*/  IMAD.MOV.U32 R11, RZ, RZ, 0x1f ;  /* 0x0000001fff0b7424 */ /* 0x000fe400078e00ff */
[----:B------:R-:W-:-:S07]  /*16d70*/  IMAD.MOV.U32 R15, RZ, RZ, -0x1 ;  /* 0xffffffffff0f7424 */ /* 0x000fce00078e00ff */
[----:B012-4-:R-:W-:Y:S05]  /*16d80*/  WARPSYNC.COLLECTIVE R15, `(.L_x_14241) ;  /* 0x000000000f087348 */ /* 0x017fea0003c00000 */
[----:B------:R3:W0:Y:S02]  /*16d90*/  SHFL.IDX P6, R14, R13, R12, R11 ;  /* 0x0000000c0d0e7389 */ /* 0x00062400000c000b */
[----:B01234-:R-:W-:Y:S01]  /*16da0*/  ENDCOLLECTIVE ;  /* 0x000000000000791b */ /* 0x01ffe20003800000 */
.L_x_14241:
[----:B------:R-:W-:Y:S05]  /*16db0*/  BSYNC B0 ;  /* 0x0000000000007941 */ /* 0x000fea0003800000 */
.L_x_14240:
[----:B------:R-:W-:Y:S01]  /*16dc0*/  IMAD.MOV.U32 R6, RZ, RZ, R14 ;  /* 0x000000ffff067224 */ /* 0x000fe200078e000e */
[----:B------:R-:W-:Y:S06]  /*16dd0*/  BRA `(.L_x_14116) ;  /* 0xffffffb800d47947 */ /* 0x000fec000383ffff */
.L_x_14123:
[----:B-1----:R1:W4:Y:S02]  /*16de0*/  SYNCS.PHASECHK.TRANS64.TRYWAIT P0, [R7+URZ+0x22820], R0 ;  /* 0x02282000070075a7 */ /* 0x002324000800017f */
[----:B----4-:R-:W-:Y:S05]  /*16df0*/  @!P0 NANOSLEEP.SYNCS 0x989680 ;  /* 0x009896800000895d */ /* 0x010fea0003900000 */
[----:B------:R-:W4:Y:S02]  /*16e00*/  @!P0 SYNCS.PHASECHK.TRANS64 P0, [R7+URZ+0x22820], R0 ;  /* 0x02282000070085a7 */ /* 0x000f24000800007f */
[----:B----4-:R-:W-:Y:S05]  /*16e10*/  @!P0 BRA `(.L_x_14123) ;  /* 0xfffffffc00f08947 */ /* 0x010fea000383ffff */
[----:B------:R-:W-:Y:S05]  /*16e20*/  BRA `(.L_x_14242) ;  /* 0xffffffc4002c7947 */ /* 0x000fea000383ffff */
.L_x_14124:
        /* <DEDUP_REMOVED lines=11> */
.L_x_14244:
[----:B------:R-:W-:Y:S05]  /*16ee0*/  BSYNC B0 ;  /* 0x0000000000007941 */ /* 0x000fea0003800000 */
.L_x_14243:
[----:B------:R-:W-:Y:S05]  /*16ef0*/  BRA `(.L_x_14245) ;  /* 0xffffffc400147947 */ /* 0x000fea000383ffff */
.L_x_14127:
[----:B------:R-:W-:Y:S01]  /*16f00*/  BSSY B1, `(.L_x_14246) ;  /* 0x0000006000017945 */ /* 0x000fe20003800000 */
[----:B------:R-:W-:-:S07]  /*16f10*/  IMAD.MOV.U32 R15, RZ, RZ, -0x1 ;  /* 0xffffffffff0f7424 */ /* 0x000fce00078e00ff */
[----:B0123--:R-:W-:Y:S05]  /*16f20*/  WARPSYNC.COLLECTIVE R15, `(.L_x_14247) ;  /* 0x000000000f0c7348 */ /* 0x00ffea0003c00000 */
[----:B------:R-:W-:Y:S02]  /*16f30*/  ELECT P6, UR62, PT ;  /* 0x00000000003e782f */ /* 0x000fe400038c0000 */
[----:B------:R-:W-:Y:S01]  /*16f40*/  MOV R14, UR62 ;  /* 0x0000003e000e7c02 */ /* 0x000fe20008000f00 */
[----:B0123--:R-:W-:Y:S10]  /*16f50*/  ENDCOLLECTIVE ;  /* 0x000000000000791b */ /* 0x00fff40003800000 */
.L_x_14247:
[----:B------:R-:W-:Y:S05]  /*16f60*/  BSYNC B1 ;  /* 0x0000000000017941 */ /* 0x000fea0003800000 */
.L_x_14246:
[----:B------:R-:W-:Y:S05]  /*16f70*/  BRA `(.L_x_14248) ;  /* 0xffffffc4000c7947 */ /* 0x000fea000383ffff */
.L_x_14129:
[----:B-1----:R1:W4:Y:S02]  /*16f80*/  SYNCS.PHASECHK.TRANS64.TRYWAIT P1, [R5+URZ+0x22840], R0 ;  /* 0x02284000050075a7 */ /* 0x002324000802017f */
[----:B----4-:R-:W-:Y:S05]  /*16f90*/  @!P1 NANOSLEEP.SYNCS 0x989680 ;  /* 0x009896800000995d */ /* 0x010fea0003900000 */
[----:B------:R-:W4:Y:S02]  /*16fa0*/  @!P1 SYNCS.PHASECHK.TRANS64 P1, [R5+URZ+0x22840], R0 ;  /* 0x02284000050095a7 */ /* 0x000f24000802007f */
[----:B----4-:R-:W-:Y:S05]  /*16fb0*/  @!P1 BRA `(.L_x_14129) ;  /* 0xfffffffc00f09947 */ /* 0x010fea000383ffff */
[----:B------:R-:W-:Y:S05]  /*16fc0*/  BRA `(.L_x_14249) ;  /* 0xffffffc4002c7947 */ /* 0x000fea000383ffff */
.L_x_14131:
[----:B----4-:R4:W0:Y:S02]  /*16fd0*/  SYNCS.PHASECHK.TRANS64.TRYWAIT P1, [R3+URZ+0x22840], R2 ;  /* 0x02284002030075a7 */ /* 0x010824000802017f */
[----:B0-----:R-:W-:Y:S05]  /*16fe0*/  @!P1 NANOSLEEP.SYNCS 0x989680 ;  /* 0x009896800000995d */ /* 0x001fea0003900000 */
[----:B------:R-:W0:Y:S02]  /*16ff0*/  @!P1 SYNCS.PHASECHK.TRANS64 P1, [R3+URZ+0x22840], R2 ;  /* 0x02284002030095a7 */ /* 0x000e24000802007f */
[----:B0-----:R-:W-:Y:S05]  /*17000*/  @!P1 BRA `(.L_x_14131) ;  /* 0xfffffffc00f09947 */ /* 0x001fea000383ffff */
[----:B------:R-:W-:Y:S05]  /*17010*/  BRA `(.L_x_14250) ;  /* 0xffffffc400387947 */ /* 0x000fea000383ffff */
.L_x_14133:
[----:B------:R0:W0:Y:S02]  /*17020*/  SYNCS.PHASECHK.TRANS64.TRYWAIT P1, [R5+URZ+0x22860], R0 ;  /* 0x02286000050075a7 */ /* 0x000024000802017f */
[----:B0-----:R-:W-:Y:S05]  /*17030*/  @!P1 NANOSLEEP.SYNCS 0x989680 ;  /* 0x009896800000995d */ /* 0x001fea0003900000 */
[----:B------:R-:W0:Y:S02]  /*17040*/  @!P1 SYNCS.PHASECHK.TRANS64 P1, [R5+URZ+0x22860], R0 ;  /* 0x02286000050095a7 */ /* 0x000e24000802007f */
[----:B0-----:R-:W-:Y:S05]  /*17050*/  @!P1 BRA `(.L_x_14133) ;  /* 0xfffffffc00f09947 */ /* 0x001fea000383ffff */
[----:B------:R-:W-:Y:S05]  /*17060*/  BRA `(.L_x_14251) ;  /* 0xffffffc400347947 */ /* 0x000fea000383ffff */
.L_x_14252:
        /* <DEDUP_REMOVED lines=9> */
.L_x_15678:


//--------------------- .text._ZN7cutlass13device_kernelIN5flash11enable_sm90INS1_16FlashAttnFwdSm90INS1_25CollectiveMainloopFwdSm90ILi2EN4cute5tupleIJNS5_1CILi1EEES8_S8_EEENS6_IJNS7_ILi128EEENS7_ILi96EEENS7_ILi64EEEEEELi256ENS_6half_tEfNS_4arch4Sm90ELb1ELb0ELb0ELb1ELb1ELb1ELb0ELb1ELb0ELb1ELb1ELb0EEENS1_21CollectiveEpilogueFwdINS6_IJSA_NS7_ILi256EEESB_EEES9_SE_SG_Li256ELb1ELb1ELb1ELb0EEENS1_36VarlenDynamicPersistentTileSchedulerILi128ELi96ELi256ELi128ELb1ELb1ELb1ELb1ELb1ELb1EEEEEEEEEvNT_6ParamsE --------------------------
	.section	.text._ZN7cutlass13device_kernelIN5flash11enable_sm90INS1_16FlashAttnFwdSm90INS1_25CollectiveMainloopFwdSm90ILi2EN4cute5tupleIJNS5_1CILi1EEES8_S8_EEENS6_IJNS7_ILi128EEENS7_ILi96EEENS7_ILi64EEEEEELi256ENS_6half_tEfNS_4arch4Sm90ELb1ELb0ELb0ELb1ELb1ELb1ELb0ELb1ELb0ELb1ELb1ELb0EEENS1_21CollectiveEpilogueFwdINS6_IJSA_NS7_ILi256EEESB_EEES9_SE_SG_Li256ELb1ELb1ELb1ELb0EEENS1_36VarlenDynamicPersistentTileSchedulerILi128ELi96ELi256ELi128ELb1ELb1ELb1ELb1ELb1ELb1EEEEEEEEEvNT_6ParamsE,"ax",@progbits
	.align	128
.text._ZN7cutlass13device_kernelIN5flash11enable_sm90INS1_16FlashAttnFwdSm90INS1_25CollectiveMainloopFwdSm90ILi2EN4cute5tupleIJNS5_1CILi1EEES8_S8_EEENS6_IJNS7_ILi128EEENS7_ILi96EEENS7_ILi64EEEEEELi256ENS_6half_tEfNS_4arch4Sm90ELb1ELb0ELb0ELb1ELb1ELb1ELb0ELb1ELb0ELb1ELb1ELb0EEENS1_21CollectiveEpilogueFwdINS6_IJSA_NS7_ILi256EEESB_EEES9_SE_SG_Li256ELb1ELb1ELb1ELb0EEENS1_36VarlenDynamicPersistentTileSchedulerILi128ELi96ELi256ELi128ELb1ELb1ELb1ELb1ELb1ELb1EEEEEEEEEvNT_6ParamsE:
        .type           _ZN7cutlass13device_kernelIN5flash11enable_sm90INS1_16FlashAttnFwdSm90INS1_25CollectiveMainloopFwdSm90ILi2EN4cute5tupleIJNS5_1CILi1EEES8_S8_EEENS6_IJNS7_ILi128EEENS7_ILi96EEENS7_ILi64EEEEEELi256ENS_6half_tEfNS_4arch4Sm90ELb1ELb0ELb0ELb1ELb1ELb1ELb0ELb1ELb0ELb1ELb1ELb0EEENS1_21CollectiveEpilogueFwdINS6_IJSA_NS7_ILi256EEESB_EEES9_SE_SG_Li256ELb1ELb1ELb1ELb0EEENS1_36VarlenDynamicPersistentTileSchedulerILi128ELi96ELi256ELi128ELb1ELb1ELb1ELb1ELb1ELb1EEEEEEEEEvNT_6ParamsE,@function
        .size           _ZN7cutlass13device_kernelIN5flash11enable_sm90INS1_16FlashAttnFwdSm90INS1_25CollectiveMainloopFwdSm90ILi2EN4cute5tupleIJNS5_1CILi1EEES8_S8_EEENS6_IJNS7_ILi128EEENS7_ILi96EEENS7_ILi64EEEEEELi256ENS_6half_tEfNS_4arch4Sm90ELb1ELb0ELb0ELb1ELb1ELb1ELb0ELb1ELb0ELb1ELb1ELb0EEENS1_21CollectiveEpilogueFwdINS6_IJSA_NS7_ILi256EEESB_EEES9_SE_SG_Li256ELb1ELb1ELb1ELb0EEENS1_36VarlenDynamicPersistentTileSchedulerILi128ELi96ELi256ELi128ELb1ELb1ELb1ELb1ELb1ELb1EEEEEEEEEvNT_6ParamsE,(.L_x_15679 - _ZN7cutlass13device_kernelIN5flash11enable_sm90INS1_16FlashAttnFwdSm90INS1_25CollectiveMainloopFwdSm90ILi2EN4cute5tupleIJNS5_1CILi1EEES8_S8_EEENS6_IJNS7_ILi128EEENS7_ILi96EEENS7_ILi64EEEEEELi256ENS_6half_tEfNS_4arch4Sm90ELb1ELb0ELb0ELb1ELb1ELb1ELb0ELb1ELb0ELb1ELb1ELb0EEENS1_21CollectiveEpilogueFwdINS6_IJSA_NS7_ILi256EEESB_EEES9_SE_SG_Li256ELb1ELb1ELb1ELb0EEENS1_36VarlenDynamicPersistentTileSchedulerILi128ELi96ELi256ELi128ELb1ELb1ELb1ELb1ELb1ELb1EEEEEEEEEvNT_6ParamsE)
        .other          _ZN7cutlass13device_kernelIN5flash11enable_sm90INS1_16FlashAttnFwdSm90INS1_25CollectiveMainloopFwdSm90ILi2EN4cute5tupleIJNS5_1CILi1EEES8_S8_EEENS6_IJNS7_ILi128EEENS7_ILi96EEENS7_ILi64EEEEEELi256ENS_6half_tEfNS_4arch4Sm90ELb1ELb0ELb0ELb1ELb1ELb1ELb0ELb1ELb0ELb1ELb1ELb0EEENS1_21CollectiveEpilogueFwdINS6_IJSA_NS7_ILi256EEESB_EEES9_SE_SG_Li256ELb1ELb1ELb1ELb0EEENS1_36VarlenDynamicPersistentTileSchedulerILi128ELi96ELi256ELi128ELb1ELb1ELb1ELb1ELb1ELb1EEEEEEEEEvNT_6ParamsE,@"STO_CUDA_ENTRY STV_DEFAULT"
_ZN7cutlass13device_kernelIN5flash11enable_sm90INS1_16FlashAttnFwdSm90INS1_25CollectiveMainloopFwdSm90ILi2EN4cute5tupleIJNS5_1CILi1EEES8_S8_EEENS6_IJNS7_ILi128EEENS7_ILi96EEENS7_ILi64EEEEEELi256ENS_6half_tEfNS_4arch4Sm90ELb1ELb0ELb0ELb1ELb1ELb1ELb0ELb1ELb0ELb1ELb1ELb0EEENS1_21CollectiveEpilogueFwdINS6_IJSA_NS7_ILi256EEESB_EEES9_SE_SG_Li256ELb1ELb1ELb1ELb0EEENS1_36VarlenDynamicPersistentTileSchedulerILi128ELi96ELi256ELi128ELb1ELb1ELb1ELb1ELb1ELb1EEEEEEEEEvNT_6ParamsE:
        /* <DEDUP_REMOVED lines=18> */
.L_x_14254:
[----:B------:R-:W-:Y:S05]  /*0120*/  BSYNC B0 ;  /* 0x0000000000007941 */ /* 0x000fea0003800000 */
.L_x_14253:
        /* <DEDUP_REMOVED lines=41> */
.L_x_14255:
        /* <DEDUP_REMOVED lines=22> */
.L_x_14256:
        /* <DEDUP_REMOVED lines=18> */
.L_x_14257:
        /* <DEDUP_REMOVED lines=22> */
.L_x_14258:
        /* <DEDUP_REMOVED lines=22> */
.L_x_14259:
        /* <DEDUP_REMOVED lines=8> */
.L_x_14262:
        /* <DEDUP_REMOVED lines=8> */
[----:B------:R-:W-:Y:S01]  /*0a00*/  UMOV UR4, 0x400 ;  /* 0x0000040000047882 */ /* 0x000fe20000000000 */
[----:B------:R-:W-:-:S11]  /*0a10*/  LOP3.LUT R18, R18, 0xffffffef, RZ, 0xc0, !PT ;  /* 0xffffffef12127812 */ /* 0x000fd600078ec0ff */
[----:B------:R-:W-:Y:S06]  /*0a20*/  @!P0 BAR.ARV 0x9, 0x100 ;  /* 0x0244000000008b1d */ /* 0x000fec0000002000 */
[----:B0-----:R-:W-:Y:S01]  /*0a30*/  ULEA UR4, UR41, UR4, 0x18 ;  /* 0x0000000429047291 */ /* 0x001fe2000f8ec03f */
[----:B------:R-:W-:Y:S01]  /*0a40*/  @P0 LOP3.LUT R18, R18, 0x10, RZ, 0xfc, !PT ;  /* 0x0000001012120812 */ /* 0x000fe200078efcff */
[----:B------:R-:W-:Y:S04]  /*0a50*/  BAR.SYNC.DEFER_BLOCKING 0x5, 0x180 ;  /* 0x0146000000007b1d */ /* 0x000fe80000010000 */
[----:B------:R-:W-:-:S02]  /*0a60*/  IMAD.U32 R22, RZ, RZ, UR4 ;  /* 0x00000004ff167e24 */ /* 0x000fc4000f8e00ff */
[----:B------:R-:W-:-:S03]  /*0a70*/  ULDC UR4, c[0x0][0xc3c] ;  /* 0x00030f0000047ab9 */ /* 0x000fc60000000800 */
[----:B------:R-:W0:Y:S01]  /*0a80*/  LDS.128 R12, [R22+0x228d0] ;  /* 0x0228d000160c7984 */ /* 0x000e220000000c00 */
[----:B------:R-:W-:Y:S06]  /*0a90*/  BAR.ARV 0x4, 0x180 ;  /* 0x0106000000007b1d */ /* 0x000fec0000002000 */
[----:B0-----:R-:W-:-:S13]  /*0aa0*/  ISETP.GE.AND P0, PT, R15, UR4, PT ;  /* 0x000000040f007c0c */ /* 0x001fda000bf06270 */
[----:B------:R-:W-:Y:S05]  /*0ab0*/  @P0 BRA `(.L_x_14263) ;  /* 0x000001d0006c0947 */ /* 0x000fea0003800000 */
[----:B------:R-:W-:Y:S01]  /*0ac0*/  VIADD R0, R0, 0xffffff80 ;  /* 0xffffff8000007836 */ /* 0x000fe20000000000 */
[----:B------:R-:W-:Y:S01]  /*0ad0*/  ULOP3.LUT UR44, UR36, 0x1, URZ, 0xfc, !UPT ;  /* 0x00000001242c7892 */ /* 0x000fe2000f8efc3f */
        /* <DEDUP_REMOVED lines=26> */
[CC--:B------:R-:W-:Y:S02]  /*0c80*/  LEA.HI R2, R3.reuse, R0.reuse, RZ, 0x5 ;  /* 0x0000000003027211 */ /* 0x0c0fe400078f28ff */
[----:B------:R-:W-:Y:S01]  /*0c90*/  LEA.HI R3, R3, R0, RZ, 0x3 ;  /* 0x0000000003037211 */ /* 0x000fe200078f18ff */
[----:B------:R-:W-:Y:S01]  /*0ca0*/  IMAD.IADD R12, R11, 0x1, -R12 ;  /* 0x000000010b0c7824 */ /* 0x000fe200078e0a0c */
[----:B------:R-:W-:Y:S02]  /*0cb0*/  SHF.R.S32.HI R9, RZ, 0x5, R9 ;  /* 0x00000005ff097819 */ /* 0x000fe40000011409 */
[----:B------:R-:W-:-:S02]  /*0cc0*/  LOP3.LUT R7, R3, 0xfffffff8, RZ, 0xc0, !PT ;  /* 0xfffffff803077812 */ /* 0x000fc400078ec0ff */
[----:B------:R-:W-:Y:S01]  /*0cd0*/  LOP3.LUT R3, R206, 0xfffffffc, RZ, 0xc0, !PT ;  /* 0xfffffffcce037812 */ /* 0x000fe200078ec0ff */
[----:B------:R-:W-:Y:S01]  /*0ce0*/  IMAD R9, R9, 0x10, R12 ;  /* 0x0000001009097824 */ /* 0x000fe200078e020c */
[----:B------:R-:W-:Y:S02]  /*0cf0*/  SHF.R.S32.HI R206, RZ, 0x2, R206 ;  /* 0x00000002ffce7819 */ /* 0x000fe400000114ce */
[----:B------:R-:W-:Y:S01]  /*0d00*/  LOP3.LUT R5, R4, 0x3fffff0, RZ, 0xc0, !PT ;  /* 0x03fffff004057812 */ /* 0x000fe200078ec0ff */
[C---:B------:R-:W-:Y:S01]  /*0d10*/  IMAD.IADD R3, R0.reuse, 0x1, -R3 ;  /* 0x0000000100037824 */ /* 0x040fe200078e0a03 */
[----:B------:R-:W-:Y:S01]  /*0d20*/  IADD3 R212, R0, -R7, RZ ;  /* 0x8000000700d47210 */ /* 0x000fe20007ffe0ff */
[----:B------:R-:W-:Y:S01]  /*0d30*/  IMAD R8, R8, 0x40, R9 ;  /* 0x0000004008087824 */ /* 0x000fe200078e0209 */
[----:B------:R-:W-:Y:S01]  /*0d40*/  IADD3 R9, R206, 0x40, RZ ;  /* 0x00000040ce097810 */ /* 0x000fe20007ffe0ff */
[----:B------:R-:W-:Y:S01]  /*0d50*/  IMAD.IADD R5, R0, 0x1, -R5 ;  /* 0x0000000100057824 */ /* 0x000fe200078e0a05 */
[C---:B------:R-:W-:Y:S01]  /*0d60*/  LEA.HI R0, R3.reuse, R3, RZ, 0x1 ;  /* 0x0000000303007211 */ /* 0x040fe200078f08ff */
[----:B------:R-:W-:Y:S01]  /*0d70*/  IMAD.SHL.U32 R204, R3, 0x4, RZ ;  /* 0x0000000403cc7824 */ /* 0x000fe200078e00ff */
[----:B------:R-:W-:Y:S01]  /*0d80*/  SHF.R.S32.HI R4, RZ, 0x1f, R9 ;  /* 0x0000001fff047819 */ /* 0x000fe20000011409 */
[----:B------:R-:W-:Y:S01]  /*0d90*/  IMAD.SHL.U32 R212, R212, 0x8, RZ ;  /* 0x00000008d4d47824 */ /* 0x000fe200078e00ff */
[----:B------:R-:W-:Y:S01]  /*0da0*/  SHF.R.S32.HI R16, RZ, 0x5, R2 ;  /* 0x00000005ff107819 */ /* 0x000fe20000011402 */
[----:B------:R-:W-:Y:S01]  /*0db0*/  IMAD.SHL.U32 R2, R9, 0x40, RZ ;  /* 0x0000004009027824 */ /* 0x000fe200078e00ff */
[----:B------:R-:W-:Y:S01]  /*0dc0*/  LOP3.LUT R0, R0, 0x1ffffffe, RZ, 0xc0, !PT ;  /* 0x1ffffffe00007812 */ /* 0x000fe200078ec0ff */
[----:B------:R-:W-:Y:S01]  /*0dd0*/  IMAD.MOV.U32 R7, RZ, RZ, R15 ;  /* 0x000000ffff077224 */ /* 0x000fe200078e000f */
[----:B------:R-:W-:Y:S01]  /*0de0*/  LEA.HI R4, R4, R9, RZ, 0x3 ;  /* 0x0000000904047211 */ /* 0x000fe200078f18ff */
[----:B------:R0:W-:Y:S01]  /*0df0*/  STL [R1+0x14], R16 ;  /* 0x0000141001007387 */ /* 0x0001e20000100800 */
[----:B------:R-:W-:Y:S01]  /*0e00*/  IMAD R5, R16, 0x10, R5 ;  /* 0x0000001010057824 */ /* 0x000fe200078e0205 */
[----:B------:R-:W-:Y:S01]  /*0e10*/  LOP3.LUT R10, R10, 0x7ffffffc, RZ, 0xc0, !PT ;  /* 0x7ffffffc0a0a7812 */ /* 0x000fe200078ec0ff */
[----:B------:R-:W-:Y:S01]  /*0e20*/  IMAD.IADD R0, R3, 0x1, -R0 ;  /* 0x0000000103007824 */ /* 0x000fe200078e0a00 */
[----:B------:R-:W-:Y:S01]  /*0e30*/  STL [R1+0x148], R8 ;  /* 0x0001480801007387 */ /* 0x000fe20000100800 */
[----:B------:R-:W-:Y:S01]  /*0e40*/  IMAD.SHL.U32 R4, R4, 0x40, RZ ;  /* 0x0000004004047824 */ /* 0x000fe200078e00ff */
[----:B------:R-:W-:Y:S01]  /*0e50*/  SHF.R.S32.HI R9, RZ, 0x1f, R212 ;  /* 0x0000001fff097819 */ /* 0x000fe200000114d4 */
[----:B------:R-:W-:Y:S01]  /*0e60*/  IMAD.IADD R10, R20, 0x1, -R10 ;  /* 0x00000001140a7824 */ /* 0x000fe200078e0a0a */
[----:B------:R-:W-:Y:S01]  /*0e70*/  STL [R1+0x3c], RZ ;  /* 0x00003cff01007387 */ /* 0x000fe20000100800 */
[----:B------:R-:W-:Y:S01]  /*0e80*/  IMAD R11, R5, 0x8, R6 ;  /* 0x00000008050b7824 */ /* 0x000fe200078e0206 */
[----:B------:R-:W-:Y:S01]  /*0e90*/  LOP3.LUT R4, R4, 0xfffffe00, RZ, 0xc0, !PT ;  /* 0xfffffe0004047812 */ /* 0x000fe200078ec0ff */
[----:B0-----:R-:W-:Y:S01]  /*0ea0*/  IMAD.SHL.U32 R16, R3, 0x8, RZ ;  /* 0x0000000803107824 */ /* 0x001fe200078e00ff */
[----:B------:R-:W-:Y:S01]  /*0eb0*/  LOP3.LUT R3, R2, 0x1c0, RZ, 0xc0, !PT ;  /* 0x000001c002037812 */ /* 0x000fe200078ec0ff */
[----:B------:R-:W-:-:S02]  /*0ec0*/  IMAD.SHL.U32 R44, R10, 0x2, RZ ;  /* 0x000000020a2c7824 */ /* 0x000fc400078e00ff */
[----:B------:R0:W-:Y:S01]  /*0ed0*/  STL [R1+0x18], R4 ;  /* 0x0000180401007387 */ /* 0x0001e20000100800 */
[----:B------:R-:W-:Y:S01]  /*0ee0*/  SHF.R.U32.HI R12, RZ, 0x3, R3 ;  /* 0x00000003ff0c7819 */ /* 0x000fe20000011603 */
[C---:B------:R-:W-:Y:S01]  /*0ef0*/  VIADD R42, R44.reuse, 0x10 ;  /* 0x000000102c2a7836 */ /* 0x040fe20000000000 */
[----:B------:R-:W-:Y:S01]  /*0f00*/  LOP3.LUT R3, R3, 0x38, R16, 0xf8, !PT ;  /* 0x0000003803037812 */ /* 0x000fe200078ef810 */
[----:B------:R-:W-:Y:S01]  /*0f10*/  STL [R1+0xc], R44 ;  /* 0x00000c2c01007387 */ /* 0x000fe20000100800 */
[C---:B------:R-:W-:Y:S01]  /*0f20*/  IADD3 R43, R44.reuse, 0x8, RZ ;  /* 0x000000082c2b7810 */ /* 0x040fe20007ffe0ff */
[----:B------:R-:W-:Y:S01]  /*0f30*/  VIADD R41, R44, 0x18 ;  /* 0x000000182c297836 */ /* 0x000fe20000000000 */
[----:B------:R-:W-:Y:S01]  /*0f40*/  LOP3.LUT R3, R4, R3, R12, 0xf6, !PT ;  /* 0x0000000304037212 */ /* 0x000fe200078ef60c */
[C---:B------:R-:W-:Y:S01]  /*0f50*/  VIADD R40, R44.reuse, 0x20 ;  /* 0x000000202c287836 */ /* 0x040fe20000000000 */
[C---:B------:R-:W-:Y:S01]  /*0f60*/  IADD3 R32, R44.reuse, 0x60, RZ ;  /* 0x000000602c207810 */ /* 0x040fe20007ffe0ff */
[----:B0-----:R-:W-:Y:S01]  /*0f70*/  IMAD.SHL.U32 R4, R11, 0x8, RZ ;  /* 0x000000080b047824 */ /* 0x001fe200078e00ff */
[----:B------:R-:W-:Y:S01]  /*0f80*/  IADD3 R15, R44, 0xb8, RZ ;  /* 0x000000b82c0f7810 */ /* 0x000fe20007ffe0ff */
[----:B------:R-:W-:Y:S01]  /*0f90*/  IMAD R3, R3, 0x2, R22 ;  /* 0x0000000203037824 */ /* 0x000fe200078e0216 */
[----:B------:R-:W-:Y:S01]  /*0fa0*/  IADD3 R218, R16, 0xc0, RZ ;  /* 0x000000c010da7810 */ /* 0x000fe20007ffe0ff */
[C---:B------:R-:W-:Y:S01]  /*0fb0*/  VIADD R39, R44.reuse, 0x28 ;  /* 0x000000282c277836 */ /* 0x040fe20000000000 */
[----:B------:R-:W-:Y:S01]  /*0fc0*/  STL [R1+0x14c], R4 ;  /* 0x00014c0401007387 */ /* 0x000fe20000100800 */
[C---:B------:R-:W-:Y:S01]  /*0fd0*/  VIADD R38, R44.reuse, 0x30 ;  /* 0x000000302c267836 */ /* 0x040fe20000000000 */
[----:B------:R-:W-:Y:S01]  /*0fe0*/  SHF.R.S32.HI R17, RZ, 0x1f, R16 ;  /* 0x0000001fff117819 */ /* 0x000fe20000011410 */
[C---:B------:R-:W-:Y:S01]  /*0ff0*/  VIADD R37, R44.reuse, 0x38 ;  /* 0x000000382c257836 */ /* 0x040fe20000000000 */
[----:B------:R-:W-:Y:S01]  /*1000*/  STL [R1+0x144], R3 ;  /* 0x0001440301007387 */ /* 0x000fe20000100800 */
[C---:B------:R-:W-:Y:S01]  /*1010*/  VIADD R36, R44.reuse, 0x40 ;  /* 0x000000402c247836 */ /* 0x040fe20000000000 */
[----:B------:R-:W-:Y:S01]  /*1020*/  SHF.R.S32.HI R225, RZ, 0x1f, R218 ;  /* 0x0000001fffe17819 */ /* 0x000fe200000114da */
        /* <DEDUP_REMOVED lines=12> */
[----:B------:R-:W-:Y:S01]  /*10f0*/  IMAD.MOV.U32 R6, RZ, RZ, R14 ;  /* 0x000000ffff067224 */ /* 0x000fe200078e000e */
[----:B-1----:R-:W-:Y:S01]  /*1100*/  SHF.R.S32.HI R42, RZ, 0x1f, R42 ;  /* 0x0000001fff2a7819 */ /* 0x002fe2000001142a */
[----:B------:R-:W-:Y:S01]  /*1110*/  VIADD R27, R44, 0x88 ;  /* 0x000000882c1b7836 */ /* 0x000fe20000000000 */
[----:B------:R1:W-:Y:S01]  /*1120*/  STL [R1+0xac], R39 ;  /* 0x0000ac2701007387 */ /* 0x0003e20000100800 */
[----:B------:R-:W-:Y:S01]  /*1130*/  IMAD.MOV.U32 R5, RZ, RZ, R13 ;  /* 0x000000ffff057224 */ /* 0x000fe200078e000d */
[----:B--2---:R-:W-:Y:S01]  /*1140*/  SHF.R.S32.HI R41, RZ, 0x1f, R41 ;  /* 0x0000001fff297819 */ /* 0x004fe20000011429 */
[----:B------:R-:W-:Y:S01]  /*1150*/  VIADD R14, R212, 0x40 ;  /* 0x00000040d40e7836 */ /* 0x000fe20000000000 */
[----:B------:R2:W-:Y:S01]  /*1160*/  STL [R1+0xa8], R38 ;  /* 0x0000a82601007387 */ /* 0x0005e20000100800 */
[----:B------:R-:W-:Y:S01]  /*1170*/  VIADD R26, R44, 0x90 ;  /* 0x000000902c1a7836 */ /* 0x000fe20000000000 */
[----:B0-----:R-:W-:Y:S01]  /*1180*/  SHF.R.S32.HI R40, RZ, 0x1f, R40 ;  /* 0x0000001fff287819 */ /* 0x001fe20000011428 */
[----:B------:R-:W-:Y:S01]  /*1190*/  VIADD R13, R212, 0x80 ;  /* 0x00000080d40d7836 */ /* 0x000fe20000000000 */
[----:B------:R0:W-:Y:S01]  /*11a0*/  STL [R1+0xa4], R37 ;  /* 0x0000a42501007387 */ /* 0x0001e20000100800 */
        /* <DEDUP_REMOVED lines=8> */
[----:B------:R-:W-:Y:S01]  /*1230*/  VIADD R9, R212, 0xc0 ;  /* 0x000000c0d4097836 */ /* 0x000fe20000000000 */
[----:B-1----:R-:W-:Y:S01]  /*1240*/  SHF.R.S32.HI R39, RZ, 0x1f, R39 ;  /* 0x0000001fff277819 */ /* 0x002fe20000011427 */
[C---:B------:R-:W-:Y:S01]  /*1250*/  VIADD R14, R44.reuse, 0xc0 ;  /* 0x000000c02c0e7836 */ /* 0x040fe20000000000 */
[----:B------:R1:W-:Y:S01]  /*1260*/  STL [R1+0x98], R34 ;  /* 0x0000982201007387 */ /* 0x0003e20000100800 */
[C---:B------:R-:W-:Y:S01]  /*1270*/  VIADD R13, R44.reuse, 0xc8 ;  /* 0x000000c82c0d7836 */ /* 0x040fe20000000000 */
[----:B------:R-:W-:Y:S01]  /*1280*/  SHF.R.S32.HI R9, RZ, 0x1f, R9 ;  /* 0x0000001fff097819 */ /* 0x000fe20000011409 */
[C---:B------:R-:W-:Y:S01]  /*1290*/  VIADD R12, R44.reuse, 0xd0 ;  /* 0x000000d02c0c7836 */ /* 0x040fe20000000000 */
        /* <DEDUP_REMOVED lines=10> */
[----:B---3--:R-:W-:Y:S01]  /*1340*/  SHF.R.S32.HI R36, RZ, 0x1f, R36 ;  /* 0x0000001fff247819 */ /* 0x008fe20000011424 */
[----:B------:R-:W-:Y:S01]  /*1350*/  IMAD R0, R0, 0x8, R8 ;  /* 0x0000000800007824 */ /* 0x000fe200078e0208 */
[----:B------:R3:W-:Y:S01]  /*1360*/  STL [R1+0x88], R30 ;  /* 0x0000881e01007387 */ /* 0x0007e20000100800 */
[----:B----4-:R-:W-:Y:S01]  /*1370*/  SHF.R.S32.HI R35, RZ, 0x1f, R35 ;  /* 0x0000001fff237819 */ /* 0x010fe20000011423 */
[C---:B------:R-:W-:Y:S01]  /*1380*/  VIADD R2, R16.reuse, 0x20 ;  /* 0x0000002010027836 */ /* 0x040fe20000000000 */
[----:B-1----:R-:W-:Y:S01]  /*1390*/  SHF.R.S32.HI R34, RZ, 0x1f, R34 ;  /* 0x0000001fff227819 */ /* 0x002fe20000011422 */
[----:B------:R1:W-:Y:S01]  /*13a0*/  STL [R1+0x84], R29 ;  /* 0x0000841d01007387 */ /* 0x0003e20000100800 */
[----:B-----5:R-:W-:Y:S01]  /*13b0*/  SHF.R.S32.HI R33, RZ, 0x1f, R33 ;  /* 0x0000001fff217819 */ /* 0x020fe20000011421 */
[C---:B------:R-:W-:Y:S01]  /*13c0*/  VIADD R216, R16.reuse, 0x40 ;  /* 0x0000004010d87836 */ /* 0x040fe20000000000 */
[----:B--2---:R-:W-:Y:S01]  /*13d0*/  SHF.R.S32.HI R32, RZ, 0x1f, R32 ;  /* 0x0000001fff207819 */ /* 0x004fe20000011420 */
[----:B------:R2:W-:Y:S01]  /*13e0*/  STL [R1+0x80], R28 ;  /* 0x0000801c01007387 */ /* 0x0005e20000100800 */
[----:B0-----:R-:W-:Y:S01]  /*13f0*/  SHF.R.S32.HI R31, RZ, 0x1f, R31 ;  /* 0x0000001fff1f7819 */ /* 0x001fe2000001141f */
[C---:B------:R-:W-:Y:S01]  /*1400*/  VIADD R215, R16.reuse, 0x60 ;  /* 0x0000006010d77836 */ /* 0x040fe20000000000 */
[----:B---3--:R-:W-:Y:S01]  /*1410*/  SHF.R.S32.HI R30, RZ, 0x1f, R30 ;  /* 0x0000001fff1e7819 */ /* 0x008fe2000001141e */
[----:B------:R0:W-:Y:S01]  /*1420*/  STL [R1+0x7c], R27 ;  /* 0x00007c1b01007387 */ /* 0x0001e20000100800 */
[C---:B------:R-:W-:Y:S01]  /*1430*/  VIADD R214, R16.reuse, 0x80 ;  /* 0x0000008010d67836 */ /* 0x040fe20000000000 */
[----:B-1----:R-:W-:Y:S01]  /*1440*/  SHF.R.S32.HI R29, RZ, 0x1f, R29 ;  /* 0x0000001fff1d7819 */ /* 0x002fe2000001141d */
[C---:B------:R-:W-:Y:S01]  /*1450*/  VIADD R213, R16.reuse, 0xa0 ;  /* 0x000000a010d57836 */ /* 0x040fe20000000000 */
[----:B------:R1:W-:Y:S01]  /*1460*/  STL [R1+0x78], R26 ;  /* 0x0000781a01007387 */ /* 0x0003e20000100800 */
[----:B------:R-:W-:Y:S01]  /*1470*/  VIADD R217, R16, 0xe0 ;  /* 0x000000e010d97836 */ /* 0x000fe20000000000 */
[----:B--2---:R-:W-:Y:S01]  /*1480*/  SHF.R.S32.HI R28, RZ, 0x1f, R28 ;  /* 0x0000001fff1c7819 */ /* 0x004fe2000001141c */
[----:B------:R-:W-:Y:S01]  /*1490*/  VIADD R211, R204, 0x10 ;  /* 0x00000010ccd37836 */ /* 0x000fe20000000000 */
[----:B------:R2:W-:Y:S01]  /*14a0*/  STL [R1+0x74], R25 ;  /* 0x0000741901007387 */ /* 0x0005e20000100800 */
[----:B------:R-:W-:-:S02]  /*14b0*/  SHF.R.S32.HI R209, RZ, 0x1f, R2 ;  /* 0x0000001fffd17819 */ /* 0x000fc40000011402 */
[----:B0-----:R-:W-:Y:S01]  /*14c0*/  SHF.R.S32.HI R27, RZ, 0x1f, R27 ;  /* 0x0000001fff1b7819 */ /* 0x001fe2000001141b */
[----:B------:R0:W-:Y:S01]  /*14d0*/  STL [R1+0x70], R24 ;  /* 0x0000701801007387 */ /* 0x0001e20000100800 */
[----:B------:R-:W-:Y:S02]  /*14e0*/  SHF.R.S32.HI R229, RZ, 0x1f, R216 ;  /* 0x0000001fffe57819 */ /* 0x000fe400000114d8 */
[----:B-1----:R-:W-:Y:S01]  /*14f0*/  SHF.R.S32.HI R26, RZ, 0x1f, R26 ;  /* 0x0000001fff1a7819 */ /* 0x002fe2000001141a */
[----:B------:R1:W-:Y:S01]  /*1500*/  STL [R1+0x6c], R21 ;  /* 0x00006c1501007387 */ /* 0x0003e20000100800 */
[----:B------:R-:W-:Y:S02]  /*1510*/  SHF.R.S32.HI R228, RZ, 0x1f, R215 ;  /* 0x0000001fffe47819 */ /* 0x000fe400000114d7 */
[----:B--2---:R-:W-:Y:S01]  /*1520*/  SHF.R.S32.HI R25, RZ, 0x1f, R25 ;  /* 0x0000001fff197819 */ /* 0x004fe20000011419 */
        /* <DEDUP_REMOVED lines=10> */
[----:B0-----:R-:W-:-:S03]  /*15d0*/  SHF.R.S32.HI R15, RZ, 0x1f, R15 ;  /* 0x0000001fff0f7819 */ /* 0x001fc6000001140f */
[----:B------:R0:W-:Y:S01]  /*15e0*/  STL [R1+0x58], R12 ;  /* 0x0000580c01007387 */ /* 0x0001e20000100800 */
[----:B-1----:R-:W-:-:S03]  /*15f0*/  SHF.R.S32.HI R14, RZ, 0x1f, R14 ;  /* 0x0000001fff0e7819 */ /* 0x002fc6000001140e */
[----:B------:R1:W-:Y:S01]  /*1600*/  STL [R1+0x54], R11 ;  /* 0x0000540b01007387 */ /* 0x0003e20000100800 */
[----:B--2---:R-:W-:-:S03]  /*1610*/  SHF.R.S32.HI R13, RZ, 0x1f, R13 ;  /* 0x0000001fff0d7819 */ /* 0x004fc6000001140d */
[----:B------:R2:W-:Y:S01]  /*1620*/  STL [R1+0x50], R10 ;  /* 0x0000500a01007387 */ /* 0x0005e20000100800 */
[----:B0-----:R-:W-:-:S03]  /*1630*/  SHF.R.S32.HI R12, RZ, 0x1f, R12 ;  /* 0x0000001fff0c7819 */ /* 0x001fc6000001140c */
[----:B------:R0:W-:Y:S01]  /*1640*/  STL [R1+0x4c], R9 ;  /* 0x00004c0901007387 */ /* 0x0001e20000100800 */
[----:B-1----:R-:W-:-:S03]  /*1650*/  SHF.R.S32.HI R11, RZ, 0x1f, R11 ;  /* 0x0000001fff0b7819 */ /* 0x002fc6000001140b */
[----:B------:R-:W-:Y:S01]  /*1660*/  STL [R1+0x140], R43 ;  /* 0x0001402b01007387 */ /* 0x000fe20000100800 */
[----:B--2---:R-:W-:-:S03]  /*1670*/  SHF.R.S32.HI R10, RZ, 0x1f, R10 ;  /* 0x0000001fff0a7819 */ /* 0x004fc6000001140a */
[----:B------:R1:W-:Y:S01]  /*1680*/  STL [R1+0x48], R4 ;  /* 0x0000480401007387 */ /* 0x0003e20000100800 */
[----:B0-----:R-:W-:-:S03]  /*1690*/  SHF.R.S32.HI R9, RZ, 0x1f, R9 ;  /* 0x0000001fff097819 */ /* 0x001fc60000011409 */
[----:B------:R-:W-:Y:S04]  /*16a0*/  STL [R1+0x13c], R42 ;  /* 0x00013c2a01007387 */ /* 0x000fe80000100800 */
[----:B------:R0:W-:Y:S01]  /*16b0*/  STL [R1+0x44], R3 ;  /* 0x0000440301007387 */ /* 0x0001e20000100800 */
[----:B-1----:R-:W-:-:S03]  /*16c0*/  SHF.R.S32.HI R4, RZ, 0x1f, R4 ;  /* 0x0000001fff047819 */ /* 0x002fc60000011404 */
[----:B------:R1:W-:Y:S04]  /*16d0*/  STL [R1+0x138], R41 ;  /* 0x0001382901007387 */ /* 0x0003e80000100800 */
        /* <DEDUP_REMOVED lines=30> */
.L_x_14435:
[----:B01-3--:R-:W0:Y:S02]  /*18c0*/  LDC.64 R8, c[0x0][0xc88] ;  /* 0x00032200ff087b82 */ /* 0x00be240000000a00 */
[----:B0-----:R-:W-:-:S05]  /*18d0*/  IMAD.WIDE R8, R7, 0x4, R8 ;  /* 0x0000000407087825 */ /* 0x001fca00078e0208 */
[----:B--2--5:R-:W2:Y:S01]  /*18e0*/  LDG.E R34, desc[UR42][R8.64] ;  /* 0x0000002a08227981 */ /* 0x024ea2000c1e1900 */
[----:B------:R-:W-:Y:S05]  /*18f0*/  YIELD ;  /* 0x0000000000007946 */ /* 0x000fea0003800000 */
[----:B------:R-:W-:Y:S01]  /*1900*/  ULDC.64 UR4, c[0x0][0xa28] ;  /* 0x00028a0000047ab9 */ /* 0x000fe20000000a00 */
[----:B------:R-:W-:Y:S01]  /*1910*/  ULDC.64 UR8, c[0x0][0xa18] ;  /* 0x0002860000087ab9 */ /* 0x000fe20000000a00 */
[----:B------:R-:W-:Y:S01]  /*1920*/  ISETP.NE.U32.AND P1, PT, RZ, UR4, PT ;  /* 0x00000004ff007c0c */ /* 0x000fe2000bf25070 */
[----:B------:R-:W-:Y:S01]  /*1930*/  ULDC.64 UR6, c[0x0][0xa08] ;  /* 0x0002820000067ab9 */ /* 0x000fe20000000a00 */
[----:B----4-:R-:W-:Y:S01]  /*1940*/  MOV R4, RZ ;  /* 0x000000ff00047202 */ /* 0x010fe20000000f00 */
[----:B------:R-:W-:Y:S01]  /*1950*/  IMAD.MOV.U32 R32, RZ, RZ, RZ ;  /* 0x000000ffff207224 */ /* 0x000fe200078e00ff */
[----:B------:R-:W-:-:S02]  /*1960*/  ISETP.NE.AND.EX P1, PT, RZ, UR5, PT, P1 ;  /* 0x00000005ff007c0c */ /* 0x000fc4000bf25310 */
[----:B------:R-:W-:-:S04]  /*1970*/  ISETP.NE.U32.AND P0, PT, RZ, UR6, PT ;  /* 0x00000006ff007c0c */ /* 0x000fc8000bf05070 */
[----:B------:R-:W-:Y:S02]  /*1980*/  ISETP.NE.AND.EX P0, PT, RZ, UR7, PT, P0 ;  /* 0x00000007ff007c0c */ /* 0x000fe4000bf05300 */
[----:B--2---:R-:W-:Y:S01]  /*1990*/  SHF.R.S32.HI R0, RZ, 0x1f, R34 ;  /* 0x0000001fff007819 */ /* 0x004fe20000011422 */
[----:B------:R-:W-:-:S04]  /*19a0*/  IMAD.SHL.U32 R36, R34, 0x4, RZ ;  /* 0x0000000422247824 */ /* 0x000fc800078e00ff */
        /* <DEDUP_REMOVED lines=38> */
.L_x_14264:
[----:B------:R-:W-:Y:S01]  /*1c10*/  ULDC.64 UR4, c[0x0][0xa20] ;  /* 0x0002880000047ab9 */ /* 0x000fe20000000a00 */
[C---:B------:R-:W-:Y:S02]  /*1c20*/  LOP3.LUT R3, R6.reuse, 0xff000000, RZ, 0xc0, !PT ;  /* 0xff00000006037812 */ /* 0x040fe400078ec0ff */
[----:B------:R-:W-:Y:S02]  /*1c30*/  ISETP.NE.U32.AND P1, PT, RZ, UR4, PT ;  /* 0x00000004ff007c0c */ /* 0x000fe4000bf25070 */
[C---:B------:R-:W-:Y:S02]  /*1c40*/  LOP3.LUT R0, R6.reuse, 0xff0000, RZ, 0xc0, !PT ;  /* 0x00ff000006007812 */ /* 0x040fe400078ec0ff */
[----:B------:R-:W-:Y:S02]  /*1c50*/  ISETP.NE.AND.EX P1, PT, RZ, UR5, PT, P1 ;  /* 0x00000005ff007c0c */ /* 0x000fe4000bf25310 */
[----:B------:R-:W-:Y:S02]  /*1c60*/  SHF.R.U32.HI R3, RZ, 0x8, R3 ;  /* 0x00000008ff037819 */ /* 0x000fe40000011603 */
[----:B------:R-:W-:-:S02]  /*1c70*/  LOP3.LUT R207, R6, 0xffff, RZ, 0xc0, !PT ;  /* 0x0000ffff06cf7812 */ /* 0x000fc400078ec0ff */
[----:B------:R-:W-:-:S07]  /*1c80*/  LEA.HI R10, R0, R3, RZ, 0x10 ;  /* 0x00000003000a7211 */ /* 0x000fce00078f80ff */
[----:B------:R-:W-:Y:S05]  /*1c90*/  @!P1 BRA `(.L_x_14265) ;  /* 0x0000000000109947 */ /* 0x000fea0003800000 */
[----:B------:R-:W-:-:S04]  /*1ca0*/  IADD3 R6, P0, R36, UR4, RZ ;  /* 0x0000000424067c10 */ /* 0x000fc8000ff1e0ff */
[----:B------:R-:W-:-:S05]  /*1cb0*/  IADD3.X R7, R35, UR5, RZ, P0, !PT ;  /* 0x0000000523077c10 */ /* 0x000fca00087fe4ff */
[----:B------:R0:W5:Y:S01]  /*1cc0*/  LDG.E R33, desc[UR42][R6.64] ;  /* 0x0000002a06217981 */ /* 0x000162000c1e1900 */
[----:B------:R-:W-:Y:S05]  /*1cd0*/  BRA `(.L_x_14266) ;  /* 0x0000000000107947 */ /* 0x000fea0003800000 */
.L_x_14265:
[----:B------:R-:W-:Y:S05]  /*1ce0*/  @!P0 BRA `(.L_x_14266) ;  /* 0x00000000000c8947 */ /* 0x000fea0003800000 */
[----:B------:R-:W2:Y:S04]  /*1cf0*/  LDG.E R0, desc[UR42][R8.64] ;  /* 0x0000002a08007981 */ /* 0x000ea8000c1e1900 */
[----:B------:R-:W2:Y:S02]  /*1d00*/  LDG.E R33, desc[UR42][R8.64+0x4] ;  /* 0x0000042a08217981 */ /* 0x000ea4000c1e1900 */
[----:B--2---:R-:W-:-:S07]  /*1d10*/  IMAD.IADD R33, R33, 0x1, -R0 ;  /* 0x0000000121217824 */ /* 0x004fce00078e0a00 */
.L_x_14266:
        /* <DEDUP_REMOVED lines=17> */
[----:B------:R-:W-:Y:S01]  /*1e30*/  IADD3 R12, R33, -R4, RZ ;  /* 0x80000004210c7210 */ /* 0x000fe20007ffe0ff */
[----:B------:R-:W-:Y:S01]  /*1e40*/  BSSY B0, `(.L_x_14267) ;  /* 0x0000037000007945 */ /* 0x000fe20003800000 */
[----:B------:R-:W-:Y:S01]  /*1e50*/  LOP3.LUT R13, R10, 0xff, RZ, 0xc0, !PT ;  /* 0x000000ff0a0d7812 */ /* 0x000fe200078ec0ff */
[----:B------:R-:W-:Y:S01]  /*1e60*/  VIADD R5, R222, 0x7f ;  /* 0x0000007fde057836 */ /* 0x000fe20000000000 */
[----:B0-----:R-:W-:-:S07]  /*1e70*/  SHF.R.U32.HI R6, RZ, 0x10, R10 ;  /* 0x00000010ff067819 */ /* 0x001fce000001160a */
[----:B------:R-:W0:Y:S08]  /*1e80*/  @P1 LDC R8, c[0x0][0x44c] ;  /* 0x00011300ff081b82 */ /* 0x000e300000000800 */
[----:B------:R-:W1:Y:S01]  /*1e90*/  @P1 LDC R9, c[0x0][0x450] ;  /* 0x00011400ff091b82 */ /* 0x000e620000000800 */
[----:B--2---:R-:W-:Y:S02]  /*1ea0*/  @P0 IMAD.IADD R25, R3, 0x1, -R0 ;  /* 0x0000000103190824 */ /* 0x004fe400078e0a00 */
[----:B0-----:R-:W-:-:S04]  /*1eb0*/  @P1 IMAD.HI.U32 R0, R5, R8, RZ ;  /* 0x0000000805001227 */ /* 0x001fc800078e00ff */
[----:B------:R-:W-:Y:S01]  /*1ec0*/  IMAD.IADD R11, R12, 0x1, R25 ;  /* 0x000000010c0b7824 */ /* 0x000fe200078e0219 */
[----:B-1----:R-:W-:-:S03]  /*1ed0*/  @P1 SHF.R.U32.HI R5, RZ, R9, R0 ;  /* 0x00000009ff051219 */ /* 0x002fc60000011600 */
[C---:B------:R-:W-:Y:S01]  /*1ee0*/  VIADD R0, R11.reuse, 0x5f ;  /* 0x0000005f0b007836 */ /* 0x040fe20000000000 */
[----:B------:R-:W-:Y:S01]  /*1ef0*/  IADD3 R31, R11, 0x60, -R224 ;  /* 0x000000600b1f7810 */ /* 0x000fe20007ffe8e0 */
[----:B------:R0:W-:Y:S02]  /*1f00*/  STL [R1+0x4], R11 ;  /* 0x0000040b01007387 */ /* 0x0001e40000100800 */
[----:B------:R-:W-:Y:S02]  /*1f10*/  IMAD.HI R0, R0, 0x2aaaaaab, RZ ;  /* 0x2aaaaaab00007827 */ /* 0x000fe400078e02ff */
[----:B------:R0:W-:Y:S02]  /*1f20*/  STL [R1+0x40], R13 ;  /* 0x0000400d01007387 */ /* 0x0001e40000100800 */
[----:B------:R-:W-:Y:S01]  /*1f30*/  IMAD.IADD R5, R31, 0x1, R5 ;  /* 0x000000011f057824 */ /* 0x000fe200078e0205 */
[----:B------:R-:W-:Y:S01]  /*1f40*/  SHF.R.U32.HI R3, RZ, 0x1f, R0 ;  /* 0x0000001fff037819 */ /* 0x000fe20000011600 */
[----:B------:R0:W-:Y:S02]  /*1f50*/  STL [R1+0x2c], R6 ;  /* 0x00002c0601007387 */ /* 0x0001e40000100800 */
[----:B------:R-:W-:Y:S01]  /*1f60*/  IMAD.HI R5, R5, 0x2aaaaaab, RZ ;  /* 0x2aaaaaab05057827 */ /* 0x000fe200078e02ff */
[----:B------:R-:W-:-:S03]  /*1f70*/  LEA.HI.SX32 R30, R0, R3, 0x1c ;  /* 0x00000003001e7211 */ /* 0x000fc600078fe2ff */
[----:B------:R-:W-:Y:S01]  /*1f80*/  IMAD.MOV.U32 R0, RZ, RZ, RZ ;  /* 0x000000ffff007224 */ /* 0x000fe200078e00ff */
[----:B------:R-:W-:-:S04]  /*1f90*/  SHF.R.U32.HI R4, RZ, 0x1f, R5 ;  /* 0x0000001fff047819 */ /* 0x000fc80000011605 */
[----:B------:R-:W-:-:S04]  /*1fa0*/  LEA.HI.SX32 R5, R5, R4, 0x1c ;  /* 0x0000000405057211 */ /* 0x000fc800078fe2ff */
        /* <DEDUP_REMOVED lines=32> */
.L_x_14268:
[----:B------:R-:W-:Y:S05]  /*21b0*/  BSYNC B0 ;  /* 0x0000000000007941 */ /* 0x000fea0003800000 */
.L_x_14267:
        /* <DEDUP_REMOVED lines=37> */
.L_x_14271:
[----:B------:R-:W-:Y:S05]  /*2410*/  BSYNC B6 ;  /* 0x0000000000067941 */ /* 0x000fea0003800000 */
.L_x_14270:
        /* <DEDUP_REMOVED lines=20> */
.L_x_14273:
[----:B------:R-:W-:Y:S05]  /*2560*/  BSYNC B6 ;  /* 0x0000000000067941 */ /* 0x000fea0003800000 */
.L_x_14272:
[----:B------:R-:W-:Y:S01]  /*2570*/  ULDC.64 UR4, c[0x0][0x9f8] ;  /* 0x00027e0000047ab9 */ /* 0x000fe20000000a00 */
[----:B------:R-:W0:Y:S01]  /*2580*/  S2R R7, SR_TID.X ;  /* 0x0000000000077919 */ /* 0x000e220000002100 */
[----:B------:R-:W-:Y:S01]  /*2590*/  ISETP.NE.U32.AND P0, PT, RZ, UR4, PT ;  /* 0x00000004ff007c0c */ /* 0x000fe2000bf05070 */
[----:B------:R-:W-:Y:S01]  /*25a0*/  IMAD.MOV.U32 R0, RZ, RZ, R34 ;  /* 0x000000ffff007224 */ /* 0x000fe200078e0022 */
[----:B------:R-:W1:Y:S08]  /*25b0*/  LDC.64 R48, c[0x0][0x3f8] ;  /* 0x0000fe00ff307b82 */ /* 0x000e700000000a00 */
[----:B------:R-:W2:Y:S01]  /*25c0*/  LDC.64 R54, c[0x0][0x408] ;  /* 0x00010200ff367b82 */ /* 0x000ea20000000a00 */
[----:B------:R-:W-:Y:S01]  /*25d0*/  ISETP.NE.AND.EX P0, PT, RZ, UR5, PT, P0 ;  /* 0x00000005ff007c0c */ /* 0x000fe2000bf05300 */
[----:B------:R-:W3:Y:S06]  /*25e0*/  LDL R34, [R1+0x18] ;  /* 0x0000180001227983 */ /* 0x000eec0000100800 */
[----:B------:R-:W4:Y:S06]  /*25f0*/  LDC R61, c[0x0][0x3f4] ;  /* 0x0000fd00ff3d7b82 */ /* 0x000f2c0000000800 */
[----:B------:R-:W-:Y:S01]  /*2600*/  @P0 IADD3 R4, P1, R36, UR4, RZ ;  /* 0x0000000424040c10 */ /* 0x000fe2000ff3e0ff */
[----:B------:R-:W-:-:S03]  /*2610*/  ULDC UR4, c[0x0][0x320] ;  /* 0x0000c80000047ab9 */ /* 0x000fc60000000800 */
[----:B------:R-:W-:Y:S02]  /*2620*/  @P0 IADD3.X R5, R35, UR5, RZ, P1, !PT ;  /* 0x0000000523050c10 */ /* 0x000fe40008ffe4ff */
[----:B------:R-:W-:-:S03]  /*2630*/  ISETP.GE.AND P1, PT, R2, UR4, PT ;  /* 0x0000000402007c0c */ /* 0x000fc6000bf26270 */
[----:B------:R0:W3:Y:S01]  /*2640*/  @P0 LDG.E R0, desc[UR42][R4.64] ;  /* 0x0000002a04000981 */ /* 0x0000e2000c1e1900 */
[----:B------:R-:W-:Y:S02]  /*2650*/  SEL R6, RZ, 0xffffffff, P1 ;  /* 0xffffffffff067807 */ /* 0x000fe40000800000 */
[----:B------:R-:W-:Y:S02]  /*2660*/  ISETP.GE.AND P0, PT, R16, UR4, PT ;  /* 0x0000000410007c0c */ /* 0x000fe4000bf06270 */
[----:B------:R-:W-:Y:S01]  /*2670*/  ISETP.GE.AND P1, PT, R215, UR4, PT ;  /* 0x00000004d7007c0c */ /* 0x000fe2000bf26270 */
[----:B------:R-:W-:Y:S01]  /*2680*/  IMAD.SHL.U32 R6, R6, 0x2, RZ ;  /* 0x0000000206067824 */ /* 0x000fe200078e00ff */
[----:B------:R-:W-:Y:S02]  /*2690*/  SEL R3, RZ, 0x1, P0 ;  /* 0x00000001ff037807 */ /* 0x000fe40000000000 */
[----:B------:R-:W-:Y:S02]  /*26a0*/  ISETP.GE.AND P0, PT, R216, UR4, PT ;  /* 0x00000004d8007c0c */ /* 0x000fe4000bf06270 */
[----:B------:R-:W-:-:S02]  /*26b0*/  LOP3.LUT R3, R6, 0x2, R3, 0xe2, !PT ;  /* 0x0000000206037812 */ /* 0x000fc400078ee203 */
[----:B0-----:R-:W-:Y:S02]  /*26c0*/  SEL R4, RZ, 0x4, P0 ;  /* 0x00000004ff047807 */ /* 0x001fe40000000000 */
[----:B------:R-:W-:Y:S02]  /*26d0*/  SEL R5, RZ, 0x8, P1 ;  /* 0x00000008ff057807 */ /* 0x000fe40000800000 */
[----:B------:R-:W-:Y:S02]  /*26e0*/  ISETP.GE.AND P0, PT, R214, UR4, PT ;  /* 0x00000004d6007c0c */ /* 0x000fe4000bf06270 */
[----:B------:R-:W-:Y:S01]  /*26f0*/  ISETP.GE.AND P1, PT, R213, UR4, PT ;  /* 0x00000004d5007c0c */ /* 0x000fe2000bf26270 */
[----:B------:R-:W-:Y:S01]  /*2700*/  VIADD R12, R7, 0xffffff80 ;  /* 0xffffff80070c7836 */ /* 0x000fe20000000000 */
[----:B------:R-:W-:Y:S02]  /*2710*/  LOP3.LUT R4, R5, R3, R4, 0xfe, !PT ;  /* 0x0000000305047212 */ /* 0x000fe400078efe04 */
[----:B------:R-:W-:-:S02]  /*2720*/  SEL R5, RZ, 0x10, P0 ;  /* 0x00000010ff057807 */ /* 0x000fc40000000000 */
[----:B------:R-:W-:-:S04]  /*2730*/  SEL R6, RZ, 0x20, P1 ;  /* 0x00000020ff067807 */ /* 0x000fc80000800000 */
[----:B------:R-:W-:Y:S02]  /*2740*/  LOP3.LUT R4, R6, R4, R5, 0xfe, !PT ;  /* 0x0000000406047212 */ /* 0x000fe400078efe05 */
[----:B------:R-:W-:Y:S02]  /*2750*/  SHF.R.S32.HI R5, RZ, 0x1f, R12 ;  /* 0x0000001fff057819 */ /* 0x000fe4000001140c */
[----:B------:R-:W-:Y:S02]  /*2760*/  SHF.R.S32.HI R7, RZ, 0x1f, R206 ;  /* 0x0000001fff077819 */ /* 0x000fe400000114ce */
[----:B------:R-:W-:-:S03]  /*2770*/  LEA.HI R14, R5, R12, RZ, 0x2 ;  /* 0x0000000c050e7211 */ /* 0x000fc600078f10ff */
[C---:B-1----:R-:W-:Y:S01]  /*2780*/  IMAD R6, R7.reuse, R48, RZ ;  /* 0x0000003007067224 */ /* 0x042fe200078e02ff */
[----:B------:R-:W-:Y:S01]  /*2790*/  LOP3.LUT R13, R14, 0xfffffffc, RZ, 0xc0, !PT ;  /* 0xfffffffc0e0d7812 */ /* 0x000fe200078ec0ff */
[----:B--2---:R-:W-:Y:S01]  /*27a0*/  IMAD R7, R7, R54, RZ ;  /* 0x0000003607077224 */ /* 0x004fe200078e02ff */
[----:B------:R-:W-:-:S03]  /*27b0*/  SHF.R.S32.HI R205, RZ, 0x1f, R204 ;  /* 0x0000001fffcd7819 */ /* 0x000fc600000114cc */
[----:B------:R-:W-:Y:S02]  /*27c0*/  IMAD.IADD R15, R12, 0x1, -R13 ;  /* 0x000000010c0f7824 */ /* 0x000fe400078e0a0d */
[C---:B------:R-:W-:Y:S01]  /*27d0*/  IMAD R13, R206.reuse, R55, R7 ;  /* 0x00000037ce0d7224 */ /* 0x040fe200078e0207 */
[----:B-----5:R-:W-:Y:S01]  /*27e0*/  SHF.R.S32.HI R7, RZ, 0x1f, R24 ;  /* 0x0000001fff077819 */ /* 0x020fe20000011418 */
[C---:B------:R-:W-:Y:S02]  /*27f0*/  IMAD R11, R206.reuse, R49, R6 ;  /* 0x00000031ce0b7224 */ /* 0x040fe400078e0206 */
[----:B------:R-:W-:-:S04]  /*2800*/  IMAD.WIDE.U32 R8, R206, R48, R204 ;  /* 0x00000030ce087225 */ /* 0x000fc800078e00cc */
[----:B------:R-:W-:-:S04]  /*2810*/  IMAD.WIDE.U32 R20, R206, R48, R16 ;  /* 0x00000030ce147225 */ /* 0x000fc800078e0010 */
[----:B------:R-:W-:Y:S02]  /*2820*/  IMAD R6, R7, R48, RZ ;  /* 0x0000003007067224 */ /* 0x000fe400078e02ff */
[----:B------:R-:W-:Y:S02]  /*2830*/  IMAD.IADD R9, R9, 0x1, R11 ;  /* 0x0000000109097824 */ /* 0x000fe400078e020b */
[----:B------:R-:W-:Y:S02]  /*2840*/  IMAD.IADD R21, R11, 0x1, R21 ;  /* 0x000000010b157824 */ /* 0x000fe400078e0215 */
[----:B------:R-:W-:Y:S02]  /*2850*/  IMAD R11, R24, R49, R6 ;  /* 0x00000031180b7224 */ /* 0x000fe400078e0206 */
[----:B------:R-:W2:Y:S01]  /*2860*/  LDL R6, [R1+0x14] ;  /* 0x0000140001067983 */ /* 0x000ea20000100800 */
[----:B------:R-:W0:Y:S01]  /*2870*/  S2R R35, SR_TID.X ;  /* 0x0000000000237919 */ /* 0x000e220000002100 */
[----:B------:R-:W-:-:S02]  /*2880*/  ISETP.GE.AND P0, PT, R218, UR4, PT ;  /* 0x00000004da007c0c */ /* 0x000fc4000bf06270 */
[----:B------:R-:W-:Y:S02]  /*2890*/  ISETP.GE.AND P1, PT, R217, UR4, PT ;  /* 0x00000004d9007c0c */ /* 0x000fe4000bf26270 */
[----:B------:R-:W-:Y:S02]  /*28a0*/  SEL R5, RZ, 0x40, P0 ;  /* 0x00000040ff057807 */ /* 0x000fe40000000000 */
[----:B------:R-:W-:Y:S02]  /*28b0*/  SEL R10, RZ, 0x7fff80, P1 ;  /* 0x007fff80ff0a7807 */ /* 0x000fe40000800000 */
[----:B----4-:R-:W-:Y:S02]  /*28c0*/  ISETP.GE.AND P0, PT, R16, R61, PT ;  /* 0x0000003d1000720c */ /* 0x010fe40003f06270 */
[----:B------:R-:W-:Y:S02]  /*28d0*/  LOP3.LUT R10, R10, R4, R5, 0xfe, !PT ;  /* 0x000000040a0a7212 */ /* 0x000fe400078efe05 */
[----:B------:R-:W-:Y:S01]  /*28e0*/  SEL R5, R61, RZ, P0 ;  /* 0x000000ff3d057207 */ /* 0x000fe20000000000 */
[----:B------:R-:W-:-:S03]  /*28f0*/  IMAD.WIDE.U32 R50, R206, R54, R204 ;  /* 0x00000036ce327225 */ /* 0x000fc600078e00cc */
[----:B------:R-:W-:Y:S01]  /*2900*/  IADD3 R5, R16, R5, RZ ;  /* 0x0000000510057210 */ /* 0x000fe20007ffe0ff */
[----:B------:R-:W-:-:S03]  /*2910*/  IMAD.WIDE.U32 R52, R206, R54, R16 ;  /* 0x00000036ce347225 */ /* 0x000fc600078e0010 */
[----:B------:R-:W-:Y:S02]  /*2920*/  SHF.R.S32.HI R4, RZ, 0x1f, R5 ;  /* 0x0000001fff047819 */ /* 0x000fe40000011405 */
[----:B0-----:R-:W-:-:S04]  /*2930*/  SHF.R.U32.HI R35, RZ, 0x7, R35 ;  /* 0x00000007ff237819 */ /* 0x001fc80000011623 */
[C---:B------:R-:W-:Y:S01]  /*2940*/  ISETP.NE.AND P6, PT, R35.reuse, 0x1, PT ;  /* 0x000000012300780c */ /* 0x040fe20003fc5270 */
[----:B------:R-:W-:Y:S02]  /*2950*/  VIADD R60, R35, 0x8 ;  /* 0x00000008233c7836 */ /* 0x000fe40000000000 */
[----:B------:R-:W-:Y:S01]  /*2960*/  VIADD R35, R206, 0x40 ;  /* 0x00000040ce237836 */ /* 0x000fe20000000000 */
[----:B------:R-:W-:Y:S01]  /*2970*/  LEA.HI R4, R4, R5, RZ, 0x3 ;  /* 0x0000000504047211 */ /* 0x000fe200078f18ff */
[----:B------:R-:W-:Y:S02]  /*2980*/  IMAD.IADD R51, R51, 0x1, R13 ;  /* 0x0000000133337824 */ /* 0x000fe400078e020d */
[----:B------:R-:W-:Y:S02]  /*2990*/  IMAD.SHL.U32 R35, R35, 0x40, RZ ;  /* 0x0000004023237824 */ /* 0x000fe400078e00ff */
[----:B------:R-:W-:Y:S01]  /*29a0*/  IMAD.IADD R53, R13, 0x1, R53 ;  /* 0x000000010d357824 */ /* 0x000fe200078e0235 */
[----:B------:R-:W-:Y:S01]  /*29b0*/  SHF.R.S32.HI R13, RZ, 0x1f, R14 ;  /* 0x0000001fff0d7819 */ /* 0x000fe2000001140e */
[----:B------:R-:W-:Y:S01]  /*29c0*/  IMAD R5, R49, 0x60, RZ ;  /* 0x0000006031057824 */ /* 0x000fe200078e02ff */
[C---:B------:R-:W-:Y:S01]  /*29d0*/  SHF.L.U64.HI R56, R48.reuse, 0x6, R49 ;  /* 0x0000000630387819 */ /* 0x040fe20000010231 */
[----:B------:R-:W-:-:S02]  /*29e0*/  IMAD.SHL.U32 R57, R48, 0x40, RZ ;  /* 0x0000004030397824 */ /* 0x000fc400078e00ff */
[----:B------:R-:W-:Y:S01]  /*29f0*/  IMAD.WIDE.U32 R8, R24, R48, R8 ;  /* 0x0000003018087225 */ /* 0x000fe200078e0008 */
[----:B------:R-:W-:-:S03]  /*2a00*/  LOP3.LUT R35, R35, 0x1c0, RZ, 0xc0, !PT ;  /* 0x000001c023237812 */ /* 0x000fc600078ec0ff */
[----:B------:R-:W-:Y:S01]  /*2a10*/  IMAD.WIDE.U32 R20, R24, R48, R20 ;  /* 0x0000003018147225 */ /* 0x000fe200078e0014 */
[----:B------:R-:W-:-:S03]  /*2a20*/  LEA.HI R13, R13, R206, RZ, 0x3 ;  /* 0x000000ce0d0d7211 */ /* 0x000fc600078f18ff */
[----:B------:R-:W-:Y:S01]  /*2a30*/  IMAD.WIDE.U32 R48, R48, 0x60, RZ ;  /* 0x0000006030307825 */ /* 0x000fe200078e00ff */
[----:B------:R-:W-:-:S03]  /*2a40*/  LOP3.LUT R13, R13, 0xfffffff8, RZ, 0xc0, !PT ;  /* 0xfffffff80d0d7812 */ /* 0x000fc600078ec0ff */
[----:B------:R-:W-:Y:S01]  /*2a50*/  IMAD.IADD R62, R49, 0x1, R5 ;  /* 0x00000001313e7824 */ /* 0x000fe200078e0205 */
[----:B------:R-:W-:Y:S01]  /*2a60*/  LOP3.LUT R5, R35, 0x38, R4, 0xf8, !PT ;  /* 0x0000003823057812 */ /* 0x000fe200078ef804 */
[C---:B------:R-:W-:Y:S01]  /*2a70*/  VIADD R35, R206.reuse, 0x40 ;  /* 0x00000040ce237836 */ /* 0x040fe20000000000 */
[----:B------:R-:W-:Y:S05]  /*2a80*/  @!P6 WARPSYNC.ALL ;  /* 0x000000000000e948 */ /* 0x000fea0003800000 */
[----:B------:R-:W-:Y:S01]  /*2a90*/  IMAD.SHL.U32 R35, R35, 0x40, RZ ;  /* 0x0000004023237824 */ /* 0x000fe200078e00ff */
[----:B------:R-:W-:Y:S01]  /*2aa0*/  ULDC UR4, c[0x0][0x2f4] ;  /* 0x0000bd0000047ab9 */ /* 0x000fe20000000800 */
[----:B------:R-:W-:Y:S01]  /*2ab0*/  IMAD.IADD R13, R206, 0x1, -R13 ;  /* 0x00000001ce0d7824 */ /* 0x000fe200078e0a0d */
[----:B------:R-:W-:Y:S01]  /*2ac0*/  ISETP.GE.AND P2, PT, R2, UR4, PT ;  /* 0x0000000402007c0c */ /* 0x000fe2000bf46270 */
[----:B------:R-:W-:Y:S01]  /*2ad0*/  IMAD R7, R7, R54, RZ ;  /* 0x0000003607077224 */ /* 0x000fe200078e02ff */
[----:B------:R-:W-:Y:S01]  /*2ae0*/  LOP3.LUT R35, R35, 0x1c0, RZ, 0xc0, !PT ;  /* 0x000001c023237812 */ /* 0x000fe200078ec0ff */
[----:B------:R-:W-:-:S02]  /*2af0*/  IMAD.SHL.U32 R73, R13, 0x40, RZ ;  /* 0x000000400d497824 */ /* 0x000fc400078e00ff */
[C---:B------:R-:W-:Y:S01]  /*2b00*/  IMAD R7, R24.reuse, R55, R7 ;  /* 0x0000003718077224 */ /* 0x040fe200078e0207 */
[----:B------:R-:W-:Y:S01]  /*2b10*/  SHF.R.U32.HI R35, RZ, 0x3, R35 ;  /* 0x00000003ff237819 */ /* 0x000fe20000011623 */
[----:B------:R-:W-:Y:S01]  /*2b20*/  IMAD.WIDE.U32 R50, R24, R54, R50 ;  /* 0x0000003618327225 */ /* 0x000fe200078e0032 */
[----:B------:R-:W-:-:S03]  /*2b30*/  LOP3.LUT R73, R73, 0x1c0, RZ, 0xc0, !PT ;  /* 0x000001c049497812 */ /* 0x000fc600078ec0ff */
[----:B------:R-:W-:Y:S01]  /*2b40*/  IMAD.WIDE.U32 R52, R24, R54, R52 ;  /* 0x0000003618347225 */ /* 0x000fe200078e0034 */
[----:B------:R-:W-:Y:S02]  /*2b50*/  LOP3.LUT R18, R18, 0xfffffffe, RZ, 0xc0, !PT ;  /* 0xfffffffe12127812 */ /* 0x000fe400078ec0ff */
[----:B------:R-:W-:Y:S01]  /*2b60*/  LOP3.LUT R5, R5, R35, RZ, 0x3c, !PT ;  /* 0x0000002305057212 */ /* 0x000fe200078e3cff */
[----:B------:R-:W-:Y:S01]  /*2b70*/  IMAD.IADD R67, R51, 0x1, R7 ;  /* 0x0000000133437824 */ /* 0x000fe200078e0207 */
[----:B------:R-:W-:Y:S01]  /*2b80*/  SHF.R.U32.HI R76, RZ, 0x3, R73 ;  /* 0x00000003ff4c7819 */ /* 0x000fe20000011649 */
[----:B------:R-:W-:Y:S01]  /*2b90*/  IMAD.IADD R68, R7, 0x1, R53 ;  /* 0x0000000107447824 */ /* 0x000fe200078e0235 */
[----:B------:R-:W-:Y:S01]  /*2ba0*/  LOP3.LUT R7, R73, 0x18, R16, 0xf8, !PT ;  /* 0x0000001849077812 */ /* 0x000fe200078ef810 */
[----:B------:R-:W-:Y:S01]  /*2bb0*/  IMAD.MOV.U32 R75, RZ, RZ, 0x20 ;  /* 0x00000020ff4b7424 */ /* 0x000fe200078e00ff */
[----:B------:R-:W-:Y:S02]  /*2bc0*/  @P2 LOP3.LUT R18, R18, 0x1, RZ, 0xfc, !PT ;  /* 0x0000000112122812 */ /* 0x000fe400078efcff */
[----:B------:R-:W-:-:S02]  /*2bd0*/  LOP3.LUT P2, RZ, R13, 0x4, RZ, 0xc0, !PT ;  /* 0x000000040dff7812 */ /* 0x000fc4000784c0ff */
[----:B------:R-:W-:Y:S02]  /*2be0*/  PRMT R84, R10, 0x8880, RZ ;  /* 0x000088800a547816 */ /* 0x000fe400000000ff */
[----:B------:R-:W-:Y:S01]  /*2bf0*/  LOP3.LUT R7, R7, R76, RZ, 0x3c, !PT ;  /* 0x0000004c07077212 */ /* 0x000fe200078e3cff */
[----:B------:R-:W-:Y:S01]  /*2c00*/  IMAD R63, R55, 0x60, RZ ;  /* 0x00000060373f7824 */ /* 0x000fe200078e02ff */
[C---:B------:R-:W-:Y:S01]  /*2c10*/  SHF.L.U64.HI R58, R54.reuse, 0x6, R55 ;  /* 0x00000006363a7819 */ /* 0x040fe20000010237 */
[----:B------:R-:W-:Y:S01]  /*2c20*/  IMAD.SHL.U32 R59, R54, 0x40, RZ ;  /* 0x00000040363b7824 */ /* 0x000fe200078e00ff */
[----:B------:R-:W-:Y:S01]  /*2c30*/  PRMT R84, R84, 0x7710, RZ ;  /* 0x0000771054547816 */ /* 0x000fe200000000ff */
[----:B------:R-:W-:Y:S01]  /*2c40*/  IMAD.WIDE.U32 R54, R54, 0x60, RZ ;  /* 0x0000006036367825 */ /* 0x000fe200078e00ff */
[----:B------:R-:W-:Y:S02]  /*2c50*/  SEL R75, R75, 0xffffffe0, !P2 ;  /* 0xffffffe04b4b7807 */ /* 0x000fe40005000000 */
[----:B------:R-:W-:Y:S01]  /*2c60*/  LOP3.LUT R70, R4, 0xfffffff8, RZ, 0xc0, !PT ;  /* 0xfffffff804467812 */ /* 0x000fe200078ec0ff */
[----:B------:R-:W-:Y:S01]  /*2c70*/  IMAD.IADD R3, R32, 0x1, R33 ;  /* 0x0000000120037824 */ /* 0x000fe200078e0221 */
[C---:B------:R-:W-:Y:S01]  /*2c80*/  LOP3.LUT R77, R84.reuse, 0x1, RZ, 0xc0, !PT ;  /* 0x00000001544d7812 */ /* 0x040fe200078ec0ff */
[----:B------:R-:W-:Y:S01]  /*2c90*/  IMAD.SHL.U32 R61, R61, 0x2, RZ ;  /* 0x000000023d3d7824 */ /* 0x000fe200078e00ff */
[C---:B------:R-:W-:Y:S01]  /*2ca0*/  LOP3.LUT R78, R84.reuse, 0x2, RZ, 0xc0, !PT ;  /* 0x00000002544e7812 */ /* 0x040fe200078ec0ff */
[----:B------:R-:W-:Y:S01]  /*2cb0*/  IMAD.IADD R63, R55, 0x1, R63 ;  /* 0x00000001373f7824 */ /* 0x000fe200078e023f */
[C---:B------:R-:W-:Y:S01]  /*2cc0*/  LOP3.LUT R79, R84.reuse, 0x4, RZ, 0xc0, !PT ;  /* 0x00000004544f7812 */ /* 0x040fe200078ec0ff */
[----:B------:R-:W-:Y:S01]  /*2cd0*/  IMAD R64, R15, 0x40, R206 ;  /* 0x000000400f407824 */ /* 0x000fe200078e02ce */
[C---:B------:R-:W-:Y:S01]  /*2ce0*/  LOP3.LUT R80, R84.reuse, 0x8, RZ, 0xc0, !PT ;  /* 0x0000000854507812 */ /* 0x040fe200078ec0ff */
[----:B------:R-:W-:Y:S01]  /*2cf0*/  IMAD.IADD R65, R9, 0x1, R11 ;  /* 0x0000000109417824 */ /* 0x000fe200078e020b */
[----:B------:R-:W-:-:S02]  /*2d00*/  LOP3.LUT R81, R84, 0x10, RZ, 0xc0, !PT ;  /* 0x0000001054517812 */ /* 0x000fc400078ec0ff */
[----:B------:R-:W-:Y:S02]  /*2d10*/  LOP3.LUT R83, R84, 0x20, RZ, 0xc0, !PT ;  /* 0x0000002054537812 */ /* 0x000fe400078ec0ff */
[----:B------:R-:W-:Y:S02]  /*2d20*/  IADD3 R66, R11, R21, RZ ;  /* 0x000000150b427210 */ /* 0x000fe40007ffe0ff */
[----:B------:R-:W-:Y:S01]  /*2d30*/  SHF.R.S32.HI R69, RZ, 0x3, R4 ;  /* 0x00000003ff457819 */ /* 0x000fe20000011404 */
[----:B------:R-:W-:Y:S01]  /*2d40*/  @!P6 BAR.SYNC.DEFER_BLOCKING 0x9, 0x100 ;  /* 0x024400000000eb1d */ /* 0x000fe20000010000 */
[----:B------:R-:W-:Y:S02]  /*2d50*/  ISETP.GE.AND P1, PT, R16, UR4, PT ;  /* 0x0000000410007c0c */ /* 0x000fe4000bf26270 */
[----:B------:R-:W-:Y:S02]  /*2d60*/  SHF.R.S32.HI R72, RZ, 0x1f, R70 ;  /* 0x0000001fff487819 */ /* 0x000fe40000011446 */
[----:B------:R-:W-:Y:S01]  /*2d70*/  LOP3.LUT R84, R84, 0x40, RZ, 0xc0, !PT ;  /* 0x0000004054547812 */ /* 0x000fe200078ec0ff */
[----:B---3--:R-:W-:Y:S01]  /*2d80*/  IMAD.IADD R74, R34, 0x1, R5 ;  /* 0x00000001224a7824 */ /* 0x008fe200078e0205 */
[----:B------:R-:W-:-:S04]  /*2d90*/  LOP3.LUT R5, R73, 0x38, R4, 0xf8, !PT ;  /* 0x0000003849057812 */ /* 0x000fc800078ef804 */
[----:B------:R-:W-:Y:S02]  /*2da0*/  LOP3.LUT R5, R5, R76, RZ, 0x3c, !PT ;  /* 0x0000004c05057212 */ /* 0x000fe400078e3cff */
[----:B------:R-:W-:Y:S01]  /*2db0*/  SHF.R.S32.HI R71, RZ, 0x1f, R0 ;  /* 0x0000001fff477819 */ /* 0x000fe20000011400 */
[C---:B--2---:R-:W-:Y:S01]  /*2dc0*/  IMAD R82, R6.reuse, 0x200, R7 ;  /* 0x0000020006527824 */ /* 0x044fe200078e0207 */
[----:B------:R-:W-:-:S03]  /*2dd0*/  LEA R85, R6, R5, 0x9 ;  /* 0x0000000506557211 */ /* 0x000fc600078e48ff */
[----:B------:R-:W-:-:S07]  /*2de0*/  IMAD.IADD R86, R75, 0x1, R82 ;  /* 0x000000014b567824 */ /* 0x000fce00078e0252 */
.L_x_14327:
[----:B------:R-:W0:Y:S01]  /*2df0*/  LDC R89, c[0x0][0x430] ;  /* 0x00010c00ff597b82 */ /* 0x000e220000000800 */
[----:B------:R-:W-:Y:S02]  /*2e00*/  VIADD R28, R28, 0xffffffff ;  /* 0xffffffff1c1c7836 */ /* 0x000fe40000000000 */
[----:B------:R-:W-:Y:S02]  /*2e10*/  IMAD.MOV.U32 R88, RZ, RZ, RZ ;  /* 0x000000ffff587224 */ /* 0x000fe400078e00ff */
[----:B------:R-:W-:-:S03]  /*2e20*/  IMAD R4, R28, 0x60, R64 ;  /* 0x000000601c047824 */ /* 0x000fc600078e0240 */
[----:B------:R-:W1:Y:S01]  /*2e30*/  LDC R94, c[0x0][0x3f4] ;  /* 0x0000fd00ff5e7b82 */ /* 0x000e620000000800 */
[----:B--2---:R-:W-:Y:S01]  /*2e40*/  IMAD.IADD R32, R3, 0x1, R4 ;  /* 0x0000000103207824 */ /* 0x004fe200078e0204 */
        /* <DEDUP_REMOVED lines=16> */
[----:B------:R-:W-:Y:S02]  /*2f50*/  @!P2 LEA.HI.X R5, R6, R5, R7, 0x2, P3 ;  /* 0x000000050605a211 */ /* 0x000fe400018f1407 */
[----:B------:R-:W-:-:S03]  /*2f60*/  ISETP.GT.AND P3, PT, R28, R29, PT ;  /* 0x0000001d1c00720c */ /* 0x000fc60003f64270 */
[----:B------:R0:W5:Y:S01]  /*2f70*/  @!P2 LDG.E R88, desc[UR42][R4.64] ;  /* 0x0000002a0458a981 */ /* 0x000162000c1e1900 */
[----:B-1----:R-:W-:Y:S01]  /*2f80*/  ISETP.GE.AND P2, PT, R94, 0x1, PT ;  /* 0x000000015e00780c */ /* 0x002fe20003f46270 */
[----:B------:R-:W-:Y:S01]  /*2f90*/  IMAD.MOV R6, RZ, RZ, -R12 ;  /* 0x000000ffff067224 */ /* 0x000fe200078e0a0c */
[----:B------:R-:W-:Y:S01]  /*2fa0*/  LOP3.LUT R18, R18, 0xfffffffd, RZ, 0xc0, !PT ;  /* 0xfffffffd12127812 */ /* 0x000fe200078ec0ff */
[C---:B------:R-:W-:Y:S01]  /*2fb0*/  IMAD R98, R19.reuse, 0x1800, R82 ;  /* 0x0000180013627824 */ /* 0x040fe200078e0252 */
[----:B------:R-:W-:Y:S05]  /*2fc0*/  YIELD ;  /* 0x0000000000007946 */ /* 0x000fea0003800000 */
[----:B------:R-:W-:Y:S01]  /*2fd0*/  IMAD R96, R19, 0x1800, R86 ;  /* 0x0000180013607824 */ /* 0x000fe200078e0256 */
[----:B------:R-:W-:Y:S01]  /*2fe0*/  BSSY B0, `(.L_x_14274) ;  /* 0x00002e8000007945 */ /* 0x000fe20003800000 */
[----:B------:R-:W-:Y:S01]  /*2ff0*/  IMAD R89, R89, R6, R32 ;  /* 0x0000000659597224 */ /* 0x000fe200078e0220 */
[----:B------:R-:W-:Y:S01]  /*3000*/  @P3 LOP3.LUT R18, R18, 0x2, RZ, 0xfc, !PT ;  /* 0x0000000212123812 */ /* 0x000fe200078efcff */
        /* <DEDUP_REMOVED lines=10> */
[-C--:B------:R-:W-:Y:S02]  /*30b0*/  IMAD R14, R63, R28.reuse, RZ ;  /* 0x0000001c3f0e7224 */ /* 0x080fe400078e02ff */
[----:B------:R-:W-:Y:S01]  /*30c0*/  IMAD R7, R89, UR5, R6 ;  /* 0x0000000559077c24 */ /* 0x000fe2000f8e0206 */
[----:B------:R-:W-:Y:S01]  /*30d0*/  ULDC.64 UR4, c[0x0][0x310] ;  /* 0x0000c40000047ab9 */ /* 0x000fe20000000a00 */
[----:B------:R-:W-:-:S02]  /*30e0*/  IMAD R6, R62, R28, RZ ;  /* 0x0000001c3e067224 */ /* 0x000fc400078e02ff */
[----:B------:R-:W-:Y:S02]  /*30f0*/  IMAD R11, R91, UR4, RZ ;  /* 0x000000045b0b7c24 */ /* 0x000fe4000f8e02ff */
[----:B------:R-:W-:Y:S01]  /*3100*/  IMAD.IADD R5, R5, 0x1, R7 ;  /* 0x0000000105057824 */ /* 0x000fe200078e0207 */
[----:B------:R-:W-:Y:S01]  /*3110*/  SHF.R.S32.HI R7, RZ, 0x1f, R28 ;  /* 0x0000001fff077819 */ /* 0x000fe2000001141c */
[C---:B------:R-:W-:Y:S02]  /*3120*/  IMAD R11, R88.reuse, UR5, R11 ;  /* 0x00000005580b7c24 */ /* 0x040fe4000f8e020b */
[----:B------:R-:W-:Y:S01]  /*3130*/  IMAD.WIDE.U32 R4, R88, UR4, R4 ;  /* 0x0000000458047c25 */ /* 0x000fe2000f8e0004 */
[----:B------:R-:W-:-:S03]  /*3140*/  ULDC.64 UR4, c[0x0][0x308] ;  /* 0x0000c20000047ab9 */ /* 0x000fc60000000a00 */
[----:B------:R-:W-:Y:S01]  /*3150*/  IMAD R15, R7, R54, R14 ;  /* 0x00000036070f7224 */ /* 0x000fe200078e020e */
[----:B------:R-:W-:Y:S01]  /*3160*/  IADD3 R5, R5, R11, RZ ;  /* 0x0000000b05057210 */ /* 0x000fe20007ffe0ff */
[----:B------:R-:W-:Y:S02]  /*3170*/  IMAD R11, R7, R48, R6 ;  /* 0x00000030070b7224 */ /* 0x000fe400078e0206 */
[----:B------:R-:W-:Y:S02]  /*3180*/  IMAD R92, R28, -0x60, R25 ;  /* 0xffffffa01c5c7824 */ /* 0x000fe400078e0219 */
[----:B------:R-:W-:-:S03]  /*3190*/  IMAD.WIDE.U32 R12, R207, UR4, R4 ;  /* 0x00000004cf0c7c25 */ /* 0x000fc6000f8e0004 */
[----:B------:R-:W-:Y:S01]  /*31a0*/  VIMNMX R92, R92, 0x60, PT ;  /* 0x000000605c5c7848 */ /* 0x000fe20003fe0100 */
        /* <DEDUP_REMOVED lines=15> */
[----:B------:R-:W-:-:S03]  /*32a0*/  CS2R R46, SRZ ;  /* 0x00000000002e7805 */ /* 0x000fc6000001ff00 */
[----:B------:R-:W-:Y:S05]  /*32b0*/  @P2 BRA `(.L_x_14278) ;  /* 0x0000000000502947 */ /* 0x000fea0003800000 */
[----:B------:R-:W-:Y:S01]  /*32c0*/  IADD3 R13, P3, R8, R6, RZ ;  /* 0x00000006080d7210 */ /* 0x000fe20007f7e0ff */
[----:B------:R-:W-:Y:S01]  /*32d0*/  ULDC.64 UR4, c[0x0][0x3e8] ;  /* 0x0000fa0000047ab9 */ /* 0x000fe20000000a00 */
[----:B------:R-:W-:Y:S02]  /*32e0*/  CS2R R44, SRZ ;  /* 0x00000000002c7805 */ /* 0x000fe4000001ff00 */
[----:B------:R-:W-:Y:S01]  /*32f0*/  CS2R R46, SRZ ;  /* 0x00000000002e7805 */ /* 0x000fe2000001ff00 */
[----:B------:R-:W-:Y:S01]  /*3300*/  IMAD.X R14, R87, 0x1, R65, P3 ;  /* 0x00000001570e7824 */ /* 0x000fe200018e0641 */
        /* <DEDUP_REMOVED lines=15> */
.L_x_14278:
[----:B------:R-:W-:Y:S05]  /*3400*/  BSYNC B1 ;  /* 0x0000000000017941 */ /* 0x000fea0003800000 */
.L_x_14277:
        /* <DEDUP_REMOVED lines=29> */
.L_x_14280:
[----:B------:R-:W-:Y:S05]  /*35e0*/  BSYNC B1 ;  /* 0x0000000000017941 */ /* 0x000fea0003800000 */
.L_x_14279:
[----:B0-----:R-:W-:Y:S01]  /*35f0*/  IMAD.MOV.U32 R4, RZ, RZ, R44 ;  /* 0x000000ffff047224 */ /* 0x001fe200078e002c */
[----:B------:R-:W-:Y:S01]  /*3600*/  UISETP.NE.AND UP0, UPT, UR44, 0x3, UPT ;  /* 0x000000032c00788c */ /* 0x000fe2000bf05270 */
[----:B------:R-:W-:Y:S01]  /*3610*/  IMAD.MOV.U32 R5, RZ, RZ, R45 ;  /* 0x000000ffff057224 */ /* 0x000fe200078e002d */
[----:B------:R-:W-:Y:S01]  /*3620*/  PRMT R104, R14, 0x5410, R13 ;  /* 0x000054100e687816 */ /* 0x000fe2000000000d */
[----:B------:R-:W-:Y:S02]  /*3630*/  IMAD.MOV.U32 R6, RZ, RZ, R46 ;  /* 0x000000ffff067224 */ /* 0x000fe400078e002e */
[----:B------:R-:W-:Y:S01]  /*3640*/  IMAD.MOV.U32 R7, RZ, RZ, R47 ;  /* 0x000000ffff077224 */ /* 0x000fe200078e002f */
[----:B------:R-:W-:Y:S01]  /*3650*/  PRMT R107, R4, 0x5410, R5 ;  /* 0x00005410046b7816 */ /* 0x000fe20000000005 */
[----:B------:R-:W-:Y:S01]  /*3660*/  IMAD.MOV.U32 R4, RZ, RZ, R42 ;  /* 0x000000ffff047224 */ /* 0x000fe200078e002a */
[----:B------:R-:W-:Y:S02]  /*3670*/  MOV R5, R43 ;  /* 0x0000002b00057202 */ /* 0x000fe40000000f00 */
[----:B------:R-:W-:-:S02]  /*3680*/  PLOP3.LUT P3, PT, PT, PT, UP0, 0x80, 0x0 ;  /* 0x000000000000781c */ /* 0x000fc40003f6f008 */
[----:B------:R-:W-:Y:S01]  /*3690*/  PRMT R109, R4, 0x5410, R5 ;  /* 0x00005410046d7816 */ /* 0x000fe20000000005 */
[----:B-----5:R-:W-:Y:S01]  /*36a0*/  IMAD.MOV.U32 R4, RZ, RZ, R32 ;  /* 0x000000ffff047224 */ /* 0x020fe200078e0020 */
        /* <DEDUP_REMOVED lines=14> */
.L_x_14281:
[----:B------:R-:W-:Y:S01]  /*3790*/  LEA R87, R19, R22, 0x3 ;  /* 0x0000001613577211 */ /* 0x000fe200078e18ff */
[----:B------:R-:W-:Y:S01]  /*37a0*/  BSSY B1, `(.L_x_14282) ;  /* 0x0000004000017945 */ /* 0x000fe20003800000 */
[----:B------:R-:W-:-:S04]  /*37b0*/  SHF.L.U32 R93, R210, 0x1f, RZ ;  /* 0x0000001fd25d7819 */ /* 0x000fc800000006ff */
[----:B------:R-:W0:Y:S02]  /*37c0*/  SYNCS.PHASECHK.TRANS64.TRYWAIT P5, [R87+URZ+0x22890], R93 ;  /* 0x0228905d570075a7 */ /* 0x000e2400080a017f */
[----:B0-----:R-:W-:Y:S05]  /*37d0*/  @!P5 BRA `(.L_x_14283) ;  /* 0x000001a4002cd947 */ /* 0x001fea0003800000 */
.L_x_14560:
[----:B------:R-:W-:Y:S05]  /*37e0*/  BSYNC B1 ;  /* 0x0000000000017941 */ /* 0x000fea0003800000 */
.L_x_14282:
[----:B------:R-:W-:-:S03]  /*37f0*/  UMOV UR4, 0xffffffff ;  /* 0xffffffff00047882 */ /* 0x000fc60000000000 */
[----:B------:R-:W-:Y:S05]  /*3800*/  BRA.DIV UR4, `(.L_x_14284) ;  /* 0x000001a604347947 */ /* 0x000fea000b800000 */
[----:B------:R1:W2:Y:S04]  /*3810*/  SHFL.IDX PT, R99, R97, RZ, 0x1c1f ;  /* 0x001c1fff61637589 */ /* 0x0002a800000e0000 */
[----:B------:R1:W3:Y:S02]  /*3820*/  SHFL.IDX PT, R14, R95, RZ, 0x1c1f ;  /* 0x001c1fff5f0e7589 */ /* 0x0002e400000e0000 */
.L_x_14564:
        /* <DEDUP_REMOVED lines=11> */
[----:B0-----:R-:W-:-:S04]  /*38e0*/  IMAD.MOV.U32 R11, RZ, RZ, R5 ;  /* 0x000000ffff0b7224 */ /* 0x001fc800078e0005 */
        /* <DEDUP_REMOVED lines=9> */
[----:B------:R-:W-:Y:S01]  /*3980*/  SHF.R.U32.HI R46, RZ, 0x10, R47 ;  /* 0x00000010ff2e7819 */ /* 0x000fe2000001162f */
[----:B------:R-:W-:Y:S02]  /*3990*/  IMAD.MOV.U32 R15, RZ, RZ, R7 ;  /* 0x000000ffff0f7224 */ /* 0x000fe400078e0007 */
[----:B------:R-:W-:Y:S01]  /*39a0*/  FFMA.FTZ R44, R44, R11, R105 ;  /* 0x0000000b2c2c7223 */ /* 0x000fe20000010069 */
[----:B------:R-:W-:Y:S02]  /*39b0*/  IMAD.MOV.U32 R11, RZ, RZ, R4 ;  /* 0x000000ffff0b7224 */ /* 0x000fe400078e0004 */
[----:B------:R-:W-:Y:S02]  /*39c0*/  HADD2.F32 R4, -RZ, R46.H0_H0 ;  /* 0x2000002eff047230 */ /* 0x000fe40000004100 */
[--C-:B------:R-:W-:Y:S01]  /*39d0*/  HADD2.F32 R7, -RZ, R15.reuse.H1_H1 ;  /* 0x3000000fff077230 */ /* 0x100fe20000004100 */
[----:B------:R-:W-:Y:S01]  /*39e0*/  F2FP.F16.F32.PACK_AB R5, R44, R5 ;  /* 0x000000052c05723e */ /* 0x000fe200000000ff */
[----:B------:R-:W-:-:S02]  /*39f0*/  HADD2.F32 R15, -RZ, R15.H0_H0 ;  /* 0x2000000fff0f7230 */ /* 0x000fc40000004100 */
[----:B------:R-:W-:Y:S02]  /*3a00*/  HADD2.F32 R46, -RZ, R45.H0_H0 ;  /* 0x2000002dff2e7230 */ /* 0x000fe40000004100 */
[-C--:B------:R-:W-:Y:S01]  /*3a10*/  FMUL.FTZ R106, R7, R4.reuse ;  /* 0x00000004076a7220 */ /* 0x080fe20000410000 */
[----:B------:R-:W-:Y:S02]  /*3a20*/  HADD2.F32 R45, -RZ, R107.H0_H0 ;  /* 0x2000006bff2d7230 */ /* 0x000fe40000004100 */
[C---:B------:R-:W-:Y:S01]  /*3a30*/  FMUL.FTZ R108, R15.reuse, R4 ;  /* 0x000000040f6c7220 */ /* 0x040fe20000410000 */
[-C--:B------:R-:W-:Y:S01]  /*3a40*/  FFMA.FTZ R4, R15, R46.reuse, -R106 ;  /* 0x0000002e0f047223 */ /* 0x080fe2000001086a */
[----:B------:R-:W-:Y:S02]  /*3a50*/  IMAD.MOV.U32 R15, RZ, RZ, R6 ;  /* 0x000000ffff0f7224 */ /* 0x000fe400078e0006 */
[----:B------:R-:W-:Y:S01]  /*3a60*/  FFMA.FTZ R7, R7, R46, R108 ;  /* 0x0000002e07077223 */ /* 0x000fe2000001006c */
[----:B------:R-:W-:-:S02]  /*3a70*/  HADD2.F32 R6, -RZ, R11.H0_H0 ;  /* 0x2000000bff067230 */ /* 0x000fc40000004100 */
[----:B------:R-:W-:Y:S02]  /*3a80*/  HADD2.F32 R11, -RZ, R11.H1_H1 ;  /* 0x3000000bff0b7230 */ /* 0x000fe40000004100 */
[--C-:B------:R-:W-:Y:S01]  /*3a90*/  HADD2.F32 R46, -RZ, R110.reuse.H0_H0 ;  /* 0x2000006eff2e7230 */ /* 0x100fe20000004100 */
[----:B------:R-:W-:Y:S01]  /*3aa0*/  F2FP.F16.F32.PACK_AB R7, R7, R4 ;  /* 0x000000040707723e */ /* 0x000fe200000000ff */
[----:B------:R-:W-:-:S03]  /*3ab0*/  HADD2.F32 R106, -RZ, R110.H1_H1 ;  /* 0x3000006eff6a7230 */ /* 0x000fc60000004100 */
[-C--:B------:R-:W-:Y:S01]  /*3ac0*/  FMUL.FTZ R47, R11, R46.reuse ;  /* 0x0000002e0b2f7220 */ /* 0x080fe20000410000 */
[----:B------:R-:W-:-:S03]  /*3ad0*/  FMUL.FTZ R46, R6, R46 ;  /* 0x0000002e062e7220 */ /* 0x000fc60000410000 */
[-C--:B------:R-:W-:Y:S01]  /*3ae0*/  FFMA.FTZ R6, R6, R45.reuse, -R47 ;  /* 0x0000002d06067223 */ /* 0x080fe2000001082f */
[----:B------:R-:W-:Y:S01]  /*3af0*/  FFMA.FTZ R11, R11, R45, R46 ;  /* 0x0000002d0b0b7223 */ /* 0x000fe2000001002e */
[--C-:B------:R-:W-:Y:S02]  /*3b00*/  HADD2.F32 R45, -RZ, R15.reuse.H0_H0 ;  /* 0x2000000fff2d7230 */ /* 0x100fe40000004100 */
[----:B------:R-:W-:Y:S02]  /*3b10*/  HADD2.F32 R15, -RZ, R15.H1_H1 ;  /* 0x3000000fff0f7230 */ /* 0x000fe40000004100 */
[----:B------:R-:W-:Y:S01]  /*3b20*/  HADD2.F32 R46, -RZ, R107.H1_H1 ;  /* 0x3000006bff2e7230 */ /* 0x000fe20000004100 */
[----:B------:R-:W-:Y:S02]  /*3b30*/  F2FP.F16.F32.PACK_AB R4, R11, R6 ;  /* 0x000000060b04723e */ /* 0x000fe400000000ff */
[-C--:B------:R-:W-:Y:S01]  /*3b40*/  FMUL.FTZ R108, R15, R106.reuse ;  /* 0x0000006a0f6c7220 */ /* 0x080fe20000410000 */
[----:B------:R-:W-:-:S03]  /*3b50*/  FMUL.FTZ R106, R45, R106 ;  /* 0x0000006a2d6a7220 */ /* 0x000fc60000410000 */
[-C--:B------:R-:W-:Y:S01]  /*3b60*/  FFMA.FTZ R108, R45, R46.reuse, -R108 ;  /* 0x0000002e2d6c7223 */ /* 0x080fe2000001086c */
[----:B------:R-:W-:-:S05]  /*3b70*/  FFMA.FTZ R15, R15, R46, R106 ;  /* 0x0000002e0f0f7223 */ /* 0x000fca000001006a */
[----:B------:R-:W-:-:S07]  /*3b80*/  F2FP.F16.F32.PACK_AB R6, R15, R108 ;  /* 0x0000006c0f06723e */ /* 0x000fce00000000ff */
.L_x_14290:
[----:B------:R-:W-:Y:S05]  /*3b90*/  BSYNC B3 ;  /* 0x0000000000037941 */ /* 0x000fea0003800000 */
.L_x_14289:
[----:B0-----:R4:W-:Y:S02]  /*3ba0*/  ST.E.128 desc[UR42][R12.64], R4 ;  /* 0x000000040c007985 */ /* 0x0019e4000c101d2a */
.L_x_14288:
[----:B------:R-:W-:Y:S05]  /*3bb0*/  BSYNC B2 ;  /* 0x0000000000027941 */ /* 0x000fea0003800000 */
.L_x_14287:
[----:B------:R-:W-:-:S13]  /*3bc0*/  LOP3.LUT P2, RZ, R18, 0x1, RZ, 0xc0, !PT ;  /* 0x0000000112ff7812 */ /* 0x000fda000784c0ff */
[----:B------:R-:W-:Y:S05]  /*3bd0*/  @P2 BRA `(.L_x_14286) ;  /* 0x0000000000c42947 */ /* 0x000fea0003800000 */
[----:B----4-:R4:W0:Y:S01]  /*3be0*/  LDS.128 R4, [R96] ;  /* 0x0000000060047984 */ /* 0x0108220000000c00 */
[C---:B---3--:R-:W-:Y:S01]  /*3bf0*/  LEA R12, P2, R2.reuse, R14, 0x1 ;  /* 0x0000000e020c7211 */ /* 0x048fe200078408ff */
[----:B------:R-:W-:Y:S03]  /*3c00*/  BSSY B2, `(.L_x_14291) ;  /* 0x000002d000027945 */ /* 0x000fe60003800000 */
[----:B--2---:R-:W-:Y:S02]  /*3c10*/  LEA.HI.X R13, R2, R99, R209, 0x1, P2 ;  /* 0x00000063020d7211 */ /* 0x004fe400010f0cd1 */
[----:B------:R-:W-:-:S13]  /*3c20*/  ISETP.GE.AND P2, PT, R211, R94, PT ;  /* 0x0000005ed300720c */ /* 0x000fda0003f46270 */
        /* <DEDUP_REMOVED lines=12> */
[C---:B------:R-:W-:Y:S01]  /*3cf0*/  FMUL.FTZ R15, R4.reuse, R15 ;  /* 0x0000000f040f7220 */ /* 0x040fe20000410000 */
[----:B------:R-:W-:Y:S02]  /*3d00*/  HADD2.F32 R5, -RZ, R44.H0_H0 ;  /* 0x2000002cff057230 */ /* 0x000fe40000004100 */
[----:B------:R-:W-:Y:S02]  /*3d10*/  HADD2.F32 R7, -RZ, R7.H0_H0 ;  /* 0x20000007ff077230 */ /* 0x000fe40000004100 */
[-C--:B------:R-:W-:Y:S01]  /*3d20*/  FMUL.FTZ R44, R41, R42.reuse ;  /* 0x0000002a292c7220 */ /* 0x080fe20000410000 */
[----:B------:R-:W-:Y:S02]  /*3d30*/  HADD2.F32 R40, -RZ, R40.H0_H0 ;  /* 0x20000028ff287230 */ /* 0x000fe40000004100 */
[-C--:B------:R-:W-:Y:S01]  /*3d40*/  FFMA.FTZ R4, R4, R5.reuse, -R43 ;  /* 0x0000000504047223 */ /* 0x080fe2000001082b */
[----:B------:R-:W-:Y:S01]  /*3d50*/  FFMA.FTZ R5, R14, R5, R15 ;  /* 0x000000050e057223 */ /* 0x000fe2000001000f */
[----:B------:R-:W-:Y:S01]  /*3d60*/  FMUL.FTZ R14, R7, R42 ;  /* 0x0000002a070e7220 */ /* 0x000fe20000410000 */
[----:B------:R-:W-:-:S02]  /*3d70*/  HADD2.F32 R15, -RZ, R11.H1_H1 ;  /* 0x3000000bff0f7230 */ /* 0x000fc40000004100 */
[-C--:B------:R-:W-:Y:S01]  /*3d80*/  FFMA.FTZ R7, R7, R40.reuse, -R44 ;  /* 0x0000002807077223 */ /* 0x080fe2000001082c */
[----:B------:R-:W-:Y:S02]  /*3d90*/  HADD2.F32 R44, -RZ, R109.H0_H0 ;  /* 0x2000006dff2c7230 */ /* 0x000fe40000004100 */
[----:B------:R-:W-:Y:S01]  /*3da0*/  FFMA.FTZ R14, R41, R40, R14 ;  /* 0x00000028290e7223 */ /* 0x000fe2000001000e */
[----:B------:R-:W-:Y:S01]  /*3db0*/  HADD2.F32 R42, -RZ, R104.H1_H1 ;  /* 0x30000068ff2a7230 */ /* 0x000fe20000004100 */
[----:B------:R-:W-:Y:S01]  /*3dc0*/  F2FP.F16.F32.PACK_AB R5, R5, R4 ;  /* 0x000000040505723e */ /* 0x000fe200000000ff */
[----:B------:R-:W-:Y:S02]  /*3dd0*/  HADD2.F32 R11, -RZ, R11.H0_H0 ;  /* 0x2000000bff0b7230 */ /* 0x000fe40000004100 */
[----:B------:R-:W-:Y:S01]  /*3de0*/  FMUL.FTZ R46, R15, R44 ;  /* 0x0000002c0f2e7220 */ /* 0x000fe20000410000 */
[----:B------:R-:W-:Y:S01]  /*3df0*/  HADD2.F32 R41, -RZ, R109.H1_H1 ;  /* 0x3000006dff297230 */ /* 0x000fe20000004100 */
[----:B------:R-:W-:Y:S01]  /*3e00*/  F2FP.F16.F32.PACK_AB R7, R14, R7 ;  /* 0x000000070e07723e */ /* 0x000fe200000000ff */
[----:B------:R-:W-:-:S02]  /*3e10*/  HADD2.F32 R40, -RZ, R6.H1_H1 ;  /* 0x30000006ff287230 */ /* 0x000fc40000004100 */
[C---:B------:R-:W-:Y:S01]  /*3e20*/  FMUL.FTZ R44, R11.reuse, R44 ;  /* 0x0000002c0b2c7220 */ /* 0x040fe20000410000 */
[----:B------:R-:W-:Y:S02]  /*3e30*/  HADD2.F32 R6, -RZ, R6.H0_H0 ;  /* 0x20000006ff067230 */ /* 0x000fe40000004100 */
[-C--:B------:R-:W-:Y:S01]  /*3e40*/  FFMA.FTZ R46, R11, R42.reuse, -R46 ;  /* 0x0000002a0b2e7223 */ /* 0x080fe2000001082e */
[----:B------:R-:W-:Y:S02]  /*3e50*/  HADD2.F32 R11, -RZ, R104.H0_H0 ;  /* 0x20000068ff0b7230 */ /* 0x000fe40000004100 */
[-C--:B------:R-:W-:Y:S01]  /*3e60*/  FMUL.FTZ R43, R40, R41.reuse ;  /* 0x00000029282b7220 */ /* 0x080fe20000410000 */
[----:B------:R-:W-:Y:S01]  /*3e70*/  FFMA.FTZ R15, R15, R42, R44 ;  /* 0x0000002a0f0f7223 */ /* 0x000fe2000001002c */
[C---:B------:R-:W-:Y:S02]  /*3e80*/  FMUL.FTZ R41, R6.reuse, R41 ;  /* 0x0000002906297220 */ /* 0x040fe40000410000 */
[----:B------:R-:W-:-:S02]  /*3e90*/  FFMA.FTZ R43, R6, R11, -R43 ;  /* 0x0000000b062b7223 */ /* 0x000fc4000001082b */
[----:B------:R-:W-:Y:S01]  /*3ea0*/  FFMA.FTZ R40, R40, R11, R41 ;  /* 0x0000000b28287223 */ /* 0x000fe20000010029 */
[----:B------:R-:W-:-:S04]  /*3eb0*/  F2FP.F16.F32.PACK_AB R4, R15, R46 ;  /* 0x0000002e0f04723e */ /* 0x000fc800000000ff */
[----:B------:R-:W-:-:S07]  /*3ec0*/  F2FP.F16.F32.PACK_AB R6, R40, R43 ;  /* 0x0000002b2806723e */ /* 0x000fce00000000ff */
.L_x_14292:
[----:B------:R-:W-:Y:S05]  /*3ed0*/  BSYNC B2 ;  /* 0x0000000000027941 */ /* 0x000fea0003800000 */
.L_x_14291:
[----:B0-----:R0:W-:Y:S02]  /*3ee0*/  ST.E.128 desc[UR42][R12.64], R4 ;  /* 0x000000040c007985 */ /* 0x0011e4000c101d2a */
.L_x_14286:
[----:B------:R-:W-:Y:S05]  /*3ef0*/  BSYNC B1 ;  /* 0x0000000000017941 */ /* 0x000fea0003800000 */
.L_x_14285:
[----:B------:R-:W-:-:S03]  /*3f00*/  UMOV UR4, 0xffffffff ;  /* 0xffffffff00047882 */ /* 0x000fc60000000000 */
[----:B------:R-:W-:Y:S05]  /*3f10*/  BRA.DIV UR4, `(.L_x_14293) ;  /* 0x0000019e04b87947 */ /* 0x000fea000b800000 */
[----:B-1----:R-:W1:Y:S04]  /*3f20*/  SHFL.IDX PT, R97, R97, 0x1, 0x1c1f ;  /* 0x003c1f0061617f89 */ /* 0x002e6800000e0000 */
[----:B---3--:R3:W0:Y:S02]  /*3f30*/  SHFL.IDX PT, R14, R95, 0x1, 0x1c1f ;  /* 0x003c1f005f0e7f89 */ /* 0x00862400000e0000 */
.L_x_14568:
[----:B------:R-:W-:Y:S05]  /*3f40*/  @P4 BRA `(.L_x_14294) ;  /* 0x0000001c00c44947 */ /* 0x000fea0003800000 */
[----:B------:R-:W-:Y:S04]  /*3f50*/  BSSY B1, `(.L_x_14295) ;  /* 0x0000033000017945 */ /* 0x000fe80003800000 */
[----:B------:R-:W-:Y:S05]  /*3f60*/  @P1 BRA `(.L_x_14296) ;  /* 0x0000000000c41947 */ /* 0x000fea0003800000 */
[----:B0---4-:R0:W4:Y:S01]  /*3f70*/  LDS.128 R4, [R98+0x2000] ;  /* 0x0020000062047984 */ /* 0x0111220000000c00 */
        /* <DEDUP_REMOVED lines=9> */
[--C-:B------:R-:W-:Y:S01]  /*4010*/  SHF.R.U32.HI R40, RZ, 0x10, R39.reuse ;  /* 0x00000010ff287819 */ /* 0x100fe20000011627 */
[----:B------:R-:W-:Y:S01]  /*4020*/  HADD2.F32 R6, -RZ, R5.H1_H1 ;  /* 0x30000005ff067230 */ /* 0x000fe20000004100 */
[----:B------:R-:W-:Y:S01]  /*4030*/  SHF.R.U64 R37, R38, 0x10, R39 ;  /* 0x0000001026257819 */ /* 0x000fe20000001227 */
        /* <DEDUP_REMOVED lines=9> */
[----:B------:R-:W-:Y:S01]  /*40d0*/  FMUL.FTZ R37, R5, R37 ;  /* 0x0000002505257220 */ /* 0x000fe20000410000 */
[----:B------:R-:W-:Y:S01]  /*40e0*/  FFMA.FTZ R44, R7, R38, -R44 ;  /* 0x00000026072c7223 */ /* 0x000fe2000001082c */
[----:B------:R-:W-:-:S02]  /*40f0*/  HADD2.F32 R7, -RZ, R102.H0_H0 ;  /* 0x20000066ff077230 */ /* 0x000fc40000004100 */
[----:B------:R-:W-:Y:S01]  /*4100*/  FFMA.FTZ R41, R15, R38, R40 ;  /* 0x000000260f297223 */ /* 0x000fe20000010028 */
[-C--:B------:R-:W-:Y:S01]  /*4110*/  FFMA.FTZ R42, R5, R36.reuse, -R42 ;  /* 0x00000024052a7223 */ /* 0x080fe2000001082a */
[----:B------:R-:W-:Y:S01]  /*4120*/  FFMA.FTZ R39, R6, R36, R37 ;  /* 0x0000002406277223 */ /* 0x000fe20000010025 */
[--C-:B------:R-:W-:Y:S02]  /*4130*/  HADD2.F32 R15, -RZ, R103.reuse.H0_H0 ;  /* 0x20000067ff0f7230 */ /* 0x100fe40000004100 */
[----:B------:R-:W-:Y:S02]  /*4140*/  HADD2.F32 R103, -RZ, R103.H1_H1 ;  /* 0x30000067ff677230 */ /* 0x000fe40000004100 */
[--C-:B------:R-:W-:Y:S02]  /*4150*/  HADD2.F32 R5, -RZ, R4.reuse.H1_H1 ;  /* 0x30000004ff057230 */ /* 0x100fe40000004100 */
[----:B------:R-:W-:Y:S02]  /*4160*/  HADD2.F32 R6, -RZ, R11.H1_H1 ;  /* 0x3000000bff067230 */ /* 0x000fe40000004100 */
[----:B------:R-:W-:-:S02]  /*4170*/  HADD2.F32 R4, -RZ, R4.H0_H0 ;  /* 0x20000004ff047230 */ /* 0x000fc40000004100 */
[----:B------:R-:W-:Y:S01]  /*4180*/  FMUL.FTZ R37, R5, R15 ;  /* 0x0000000f05257220 */ /* 0x000fe20000410000 */
[----:B------:R-:W-:Y:S02]  /*4190*/  HADD2.F32 R11, -RZ, R11.H0_H0 ;  /* 0x2000000bff0b7230 */ /* 0x000fe40000004100 */
[----:B------:R-:W-:Y:S01]  /*41a0*/  FMUL.FTZ R38, R6, R103 ;  /* 0x0000006706267220 */ /* 0x000fe20000410000 */
[----:B------:R-:W-:Y:S02]  /*41b0*/  HADD2.F32 R102, -RZ, R102.H1_H1 ;  /* 0x30000066ff667230 */ /* 0x000fe40000004100 */
[C---:B------:R-:W-:Y:S01]  /*41c0*/  FMUL.FTZ R36, R4.reuse, R15 ;  /* 0x0000000f04247220 */ /* 0x040fe20000410000 */
[----:B------:R-:W-:Y:S01]  /*41d0*/  FFMA.FTZ R37, R4, R7, -R37 ;  /* 0x0000000704257223 */ /* 0x000fe20000010825 */
[----:B------:R-:W-:Y:S02]  /*41e0*/  FMUL.FTZ R103, R11, R103 ;  /* 0x000000670b677220 */ /* 0x000fe40000410000 */
[----:B------:R-:W-:Y:S01]  /*41f0*/  FFMA.FTZ R36, R5, R7, R36 ;  /* 0x0000000705247223 */ /* 0x000fe20000010024 */
[-C--:B------:R-:W-:Y:S01]  /*4200*/  FFMA.FTZ R38, R11, R102.reuse, -R38 ;  /* 0x000000660b267223 */ /* 0x080fe20000010826 */
[----:B------:R-:W-:Y:S01]  /*4210*/  FFMA.FTZ R103, R6, R102, R103 ;  /* 0x0000006606677223 */ /* 0x000fe20000010067 */
[----:B------:R-:W-:-:S02]  /*4220*/  F2FP.F16.F32.PACK_AB R5, R39, R42 ;  /* 0x0000002a2705723e */ /* 0x000fc400000000ff */
[----:B------:R-:W-:Y:S02]  /*4230*/  F2FP.F16.F32.PACK_AB R7, R41, R44 ;  /* 0x0000002c2907723e */ /* 0x000fe400000000ff */
[----:B------:R-:W-:Y:S02]  /*4240*/  F2FP.F16.F32.PACK_AB R4, R36, R37 ;  /* 0x000000252404723e */ /* 0x000fe400000000ff */
[----:B------:R-:W-:-:S07]  /*4250*/  F2FP.F16.F32.PACK_AB R6, R103, R38 ;  /* 0x000000266706723e */ /* 0x000fce00000000ff */
.L_x_14298:
[----:B------:R-:W-:Y:S05]  /*4260*/  BSYNC B2 ;  /* 0x0000000000027941 */ /* 0x000fea0003800000 */
.L_x_14297:
[----:B----4-:R0:W-:Y:S02]  /*4270*/  ST.E.128 desc[UR42][R12.64], R4 ;  /* 0x000000040c007985 */ /* 0x0101e4000c101d2a */
.L_x_14296:
[----:B------:R-:W-:Y:S05]  /*4280*/  BSYNC B1 ;  /* 0x0000000000017941 */ /* 0x000fea0003800000 */
.L_x_14295:
[----:B------:R-:W-:-:S13]  /*4290*/  LOP3.LUT P2, RZ, R18, 0x1, RZ, 0xc0, !PT ;  /* 0x0000000112ff7812 */ /* 0x000fda000784c0ff */
        /* <DEDUP_REMOVED lines=48> */
.L_x_14300:
[----:B------:R-:W-:Y:S05]  /*45a0*/  BSYNC B1 ;  /* 0x0000000000017941 */ /* 0x000fea0003800000 */
.L_x_14299:
[----:B----4-:R0:W-:Y:S01]  /*45b0*/  ST.E.128 desc[UR42][R12.64], R4 ;  /* 0x000000040c007985 */ /* 0x0101e2000c101d2a */
[----:B------:R-:W-:Y:S05]  /*45c0*/  BRA `(.L_x_14294) ;  /* 0x0000001800247947 */ /* 0x000fea0003800000 */
.L_x_14276:
[----:B------:R-:W-:-:S05]  /*45d0*/  VIADD R12, R206, 0x40 ;  /* 0x00000040ce0c7836 */ /* 0x000fca0000000000 */
[----:B------:R-:W-:-:S04]  /*45e0*/  ISETP.GE.AND P2, PT, R12, R92, PT ;  /* 0x0000005c0c00720c */ /* 0x000fc80003f46270 */
[----:B------:R-:W-:-:S13]  /*45f0*/  ISETP.GE.OR P2, PT, R16, R94, P2 ;  /* 0x0000005e1000720c */ /* 0x000fda0001746670 */
[----:B------:R-:W-:Y:S01]  /*4600*/  @!P2 IADD3 R38, P3, P4, R20, R6, R57 ;  /* 0x000000061426a210 */ /* 0x000fe20007c7e039 */
[----:B------:R-:W0:Y:S03]  /*4610*/  @!P2 LDC.64 R14, c[0x0][0x3e8] ;  /* 0x0000fa00ff0eab82 */ /* 0x000e260000000a00 */
[----:B------:R-:W-:Y:S02]  /*4620*/  @!P2 IADD3.X R39, R66, R87, R56, P3, P4 ;  /* 0x000000574227a210 */ /* 0x000fe40001fe8438 */
[----:B------:R-:W-:-:S03]  /*4630*/  @!P2 IADD3 R40, P3, P4, R52, R4, R59 ;  /* 0x000000043428a210 */ /* 0x000fc60007c7e03b */
[----:B------:R-:W1:Y:S01]  /*4640*/  @!P2 LDC.64 R12, c[0x0][0x400] ;  /* 0x00010000ff0cab82 */ /* 0x000e620000000a00 */
[----:B------:R-:W-:Y:S02]  /*4650*/  @!P2 IADD3.X R41, R68, R11, R58, P3, P4 ;  /* 0x0000000b4429a210 */ /* 0x000fe40001fe843a */
[----:B------:R-:W-:-:S04]  /*4660*/  ISETP.GE.AND P3, PT, R206, R92, PT ;  /* 0x0000005cce00720c */ /* 0x000fc80003f66270 */
[----:B------:R-:W-:-:S13]  /*4670*/  ISETP.GE.OR P3, PT, R16, R94, P3 ;  /* 0x0000005e1000720c */ /* 0x000fda0001f66670 */
[----:B------:R-:W2:Y:S01]  /*4680*/  @!P3 LDC.64 R32, c[0x0][0x3e8] ;  /* 0x0000fa00ff20bb82 */ /* 0x000ea20000000a00 */
[----:B------:R-:W-:-:S05]  /*4690*/  @!P3 IADD3 R6, P4, R20, R6, RZ ;  /* 0x000000061406b210 */ /* 0x000fca0007f9e0ff */
[----:B------:R-:W-:Y:S02]  /*46a0*/  @!P3 IMAD.X R5, R87, 0x1, R66, P4 ;  /* 0x000000015705b824 */ /* 0x000fe400020e0642 */
[----:B------:R-:W3:Y:S01]  /*46b0*/  @!P3 LDC.64 R36, c[0x0][0x400] ;  /* 0x00010000ff24bb82 */ /* 0x000ee20000000a00 */
[----:B--2---:R-:W-:-:S04]  /*46c0*/  @!P3 LEA R32, P4, R6, R32, 0x1 ;  /* 0x000000200620b211 */ /* 0x004fc800078808ff */
[----:B------:R-:W-:Y:S02]  /*46d0*/  @!P3 LEA.HI.X R33, R6, R33, R5, 0x1, P4 ;  /* 0x000000210621b211 */ /* 0x000fe400020f0c05 */
[----:B------:R-:W-:Y:S02]  /*46e0*/  CS2R R6, SRZ ;  /* 0x0000000000067805 */ /* 0x000fe4000001ff00 */
[----:B------:R-:W-:-:S05]  /*46f0*/  @!P3 IADD3 R4, P4, R52, R4, RZ ;  /* 0x000000043404b210 */ /* 0x000fca0007f9e0ff */
[----:B------:R-:W-:Y:S01]  /*4700*/  @!P3 IMAD.X R11, R11, 0x1, R68, P4 ;  /* 0x000000010b0bb824 */ /* 0x000fe200020e0644 */
[----:B---3--:R-:W-:-:S04]  /*4710*/  @!P3 LEA R36, P4, R4, R36, 0x1 ;  /* 0x000000240424b211 */ /* 0x008fc800078808ff */
[----:B------:R-:W-:Y:S02]  /*4720*/  @!P3 LEA.HI.X R37, R4, R37, R11, 0x1, P4 ;  /* 0x000000250425b211 */ /* 0x000fe400020f0c0b */
[----:B------:R-:W-:Y:S02]  /*4730*/  CS2R R4, SRZ ;  /* 0x0000000000047805 */ /* 0x000fe4000001ff00 */
[----:B------:R-:W-:-:S04]  /*4740*/  CS2R R34, SRZ ;  /* 0x0000000000227805 */ /* 0x000fc8000001ff00 */
[----:B------:R2:W3:Y:S02]  /*4750*/  @!P3 LDG.E.128 R4, desc[UR42][R32.64] ;  /* 0x0000002a2004b981 */ /* 0x0004e4000c1e1d00 */
[----:B--2---:R-:W-:-:S06]  /*4760*/  CS2R R32, SRZ ;  /* 0x0000000000207805 */ /* 0x004fcc000001ff00 */
[----:B------:R2:W4:Y:S01]  /*4770*/  @!P3 LDG.E.128 R32, desc[UR42][R36.64] ;  /* 0x0000002a2420b981 */ /* 0x000522000c1e1d00 */
[----:B0-----:R-:W-:-:S04]  /*4780*/  @!P2 LEA R14, P3, R38, R14, 0x1 ;  /* 0x0000000e260ea211 */ /* 0x001fc800078608ff */
[----:B------:R-:W-:Y:S02]  /*4790*/  @!P2 LEA.HI.X R15, R38, R15, R39, 0x1, P3 ;  /* 0x0000000f260fa211 */ /* 0x000fe400018f0c27 */
[----:B------:R-:W-:Y:S02]  /*47a0*/  CS2R R38, SRZ ;  /* 0x0000000000267805 */ /* 0x000fe4000001ff00 */
[C---:B-1----:R-:W-:Y:S02]  /*47b0*/  @!P2 LEA R12, P3, R40.reuse, R12, 0x1 ;  /* 0x0000000c280ca211 */ /* 0x042fe400078608ff */
[----:B--2---:R-:W-:Y:S02]  /*47c0*/  CS2R R36, SRZ ;  /* 0x0000000000247805 */ /* 0x004fe4000001ff00 */
[----:B------:R-:W-:Y:S02]  /*47d0*/  @!P2 LEA.HI.X R13, R40, R13, R41, 0x1, P3 ;  /* 0x0000000d280da211 */ /* 0x000fe400018f0c29 */
[----:B------:R-:W-:-:S02]  /*47e0*/  CS2R R42, SRZ ;  /* 0x00000000002a7805 */ /* 0x000fc4000001ff00 */
[----:B------:R-:W-:Y:S01]  /*47f0*/  CS2R R40, SRZ ;  /* 0x0000000000287805 */ /* 0x000fe2000001ff00 */
[----:B------:R-:W2:Y:S05]  /*4800*/  @!P2 LDG.E.128 R36, desc[UR42][R14.64] ;  /* 0x0000002a0e24a981 */ /* 0x000eaa000c1e1d00 */
[----:B------:R0:W5:Y:S01]  /*4810*/  @!P2 LDG.E.128 R40, desc[UR42][R12.64] ;  /* 0x0000002a0c28a981 */ /* 0x000162000c1e1d00 */
[----:B------:R-:W-:Y:S01]  /*4820*/  UISETP.NE.AND UP0, UPT, UR44, 0x3, UPT ;  /* 0x000000032c00788c */ /* 0x000fe2000bf05270 */
[----:B------:R-:W-:-:S05]  /*4830*/  ISETP.GE.AND P2, PT, R16, R94, PT ;  /* 0x0000005e1000720c */ /* 0x000fca0003f46270 */
[----:B------:R-:W-:Y:S02]  /*4840*/  PLOP3.LUT P3, PT, PT, PT, UP0, 0x80, 0x0 ;  /* 0x000000000000781c */ /* 0x000fe40003f6f008 */
[----:B---3--:R-:W-:Y:S01]  /*4850*/  MOV R11, R6 ;  /* 0x00000006000b7202 */ /* 0x008fe20000000f00 */
[----:B------:R-:W-:Y:S02]  /*4860*/  IMAD.MOV.U32 R44, RZ, RZ, R7 ;  /* 0x000000ffff2c7224 */ /* 0x000fe400078e0007 */
[----:B------:R-:W-:Y:S01]  /*4870*/  IMAD.MOV.U32 R45, RZ, RZ, R4 ;  /* 0x000000ffff2d7224 */ /* 0x000fe200078e0004 */
[----:B------:R-:W-:Y:S01]  /*4880*/  PRMT R114, R11, 0x7610, R114 ;  /* 0x000076100b727816 */ /* 0x000fe20000000072 */
[----:B------:R-:W-:-:S03]  /*4890*/  IMAD.MOV.U32 R46, RZ, RZ, R5 ;  /* 0x000000ffff2e7224 */ /* 0x000fc600078e0005 */
[----:B------:R-:W-:Y:S02]  /*48a0*/  PRMT R110, R44, 0x5410, R45 ;  /* 0x000054102c6e7816 */ /* 0x000fe4000000002d */
[----:B------:R-:W-:Y:S01]  /*48b0*/  PRMT R101, R46, 0x7610, R101 ;  /* 0x000076102e657816 */ /* 0x000fe20000000065 */
[----:B----4-:R-:W-:Y:S02]  /*48c0*/  IMAD.MOV.U32 R11, RZ, RZ, R34 ;  /* 0x000000ffff0b7224 */ /* 0x010fe400078e0022 */
[----:B0-----:R-:W-:Y:S02]  /*48d0*/  IMAD.MOV.U32 R12, RZ, RZ, R35 ;  /* 0x000000ffff0c7224 */ /* 0x001fe400078e0023 */
[----:B------:R-:W-:Y:S01]  /*48e0*/  IMAD.MOV.U32 R13, RZ, RZ, R32 ;  /* 0x000000ffff0d7224 */ /* 0x000fe200078e0020 */
[----:B------:R-:W-:Y:S01]  /*48f0*/  PRMT R114, R114, 0x5410, R11 ;  /* 0x0000541072727816 */ /* 0x000fe2000000000b */
[----:B------:R-:W-:-:S03]  /*4900*/  IMAD.MOV.U32 R14, RZ, RZ, R33 ;  /* 0x000000ffff0e7224 */ /* 0x000fc600078e0021 */
[----:B------:R-:W-:Y:S02]  /*4910*/  PRMT R112, R12, 0x5410, R13 ;  /* 0x000054100c707816 */ /* 0x000fe4000000000d */
[----:B------:R-:W-:Y:S01]  /*4920*/  PRMT R113, R14, 0x7610, R113 ;  /* 0x000076100e717816 */ /* 0x000fe20000000071 */
[----:B--2---:R-:W-:Y:S01]  /*4930*/  IMAD.MOV.U32 R11, RZ, RZ, R38 ;  /* 0x000000ffff0b7224 */ /* 0x004fe200078e0026 */
[----:B------:R-:W-:Y:S01]  /*4940*/  MOV R14, R37 ;  /* 0x00000025000e7202 */ /* 0x000fe20000000f00 */
[----:B------:R-:W-:Y:S02]  /*4950*/  IMAD.MOV.U32 R12, RZ, RZ, R39 ;  /* 0x000000ffff0c7224 */ /* 0x000fe400078e0027 */
[----:B------:R-:W-:Y:S01]  /*4960*/  IMAD.MOV.U32 R13, RZ, RZ, R36 ;  /* 0x000000ffff0d7224 */ /* 0x000fe200078e0024 */
[----:B------:R-:W-:Y:S01]  /*4970*/  PRMT R103, R11, 0x7610, R103 ;  /* 0x000076100b677816 */ /* 0x000fe20000000067 */
[----:B-----5:R-:W-:Y:S01]  /*4980*/  IMAD.MOV.U32 R11, RZ, RZ, R42 ;  /* 0x000000ffff0b7224 */ /* 0x020fe200078e002a */
        /* <DEDUP_REMOVED lines=8> */
[----:B------:R-:W-:Y:S02]  /*4a10*/  PRMT R105, R105, 0x5410, R13 ;  /* 0x0000541069697816 */ /* 0x000fe4000000000d */
[----:B------:R-:W-:Y:S01]  /*4a20*/  PRMT R109, R109, 0x5410, R14 ;  /* 0x000054106d6d7816 */ /* 0x000fe2000000000e */
[----:B------:R-:W-:Y:S06]  /*4a30*/  @!P3 BRA `(.L_x_14301) ;  /* 0x000000000004b947 */ /* 0x000fec0003800000 */
[----:B------:R-:W-:Y:S01]  /*4a40*/  BPT.TRAP 0x1 ;  /* 0x000000040000795c */ /* 0x000fe20000300000 */
.L_x_14301:
[----:B------:R-:W-:Y:S01]  /*4a50*/  IMAD R87, R19, 0x8, R22 ;  /* 0x0000000813577824 */ /* 0x000fe200078e0216 */
[----:B------:R-:W-:Y:S01]  /*4a60*/  SHF.L.U32 R93, R210, 0x1f, RZ ;  /* 0x0000001fd25d7819 */ /* 0x000fe200000006ff */
[----:B------:R-:W0:Y:S01]  /*4a70*/  LDC R94, c[0x0][0x2f4] ;  /* 0x0000bd00ff5e7b82 */ /* 0x000e220000000800 */
[----:B------:R-:W-:Y:S02]  /*4a80*/  BSSY B1, `(.L_x_14302) ;  /* 0x0000003000017945 */ /* 0x000fe40003800000 */
[----:B------:R-:W1:Y:S02]  /*4a90*/  SYNCS.PHASECHK.TRANS64.TRYWAIT P4, [R87+URZ+0x22890], R93 ;  /* 0x0228905d570075a7 */ /* 0x000e64000808017f */
[----:B-1----:R-:W-:Y:S05]  /*4aa0*/  @!P4 BRA `(.L_x_14303) ;  /* 0x00000194001cc947 */ /* 0x002fea0003800000 */
.L_x_14569:
[----:B------:R-:W-:Y:S05]  /*4ab0*/  BSYNC B1 ;  /* 0x0000000000017941 */ /* 0x000fea0003800000 */
.L_x_14302:
[----:B------:R-:W-:Y:S01]  /*4ac0*/  UMOV UR4, 0xffffffff ;  /* 0xffffffff00047882 */ /* 0x000fe20000000000 */
[----:B0-----:R-:W-:Y:S02]  /*4ad0*/  IMAD.IADD R100, R94, 0x1, -R61 ;  /* 0x000000015e647824 */ /* 0x001fe400078e0a3d */
[----:B------:R-:W-:Y:S05]  /*4ae0*/  BRA.DIV UR4, `(.L_x_14304) ;  /* 0x0000019604207947 */ /* 0x000fea000b800000 */
[----:B------:R0:W2:Y:S04]  /*4af0*/  SHFL.IDX PT, R99, R97, RZ, 0x1c1f ;  /* 0x001c1fff61637589 */ /* 0x0000a800000e0000 */
[----:B------:R0:W3:Y:S02]  /*4b00*/  SHFL.IDX PT, R98, R95, RZ, 0x1c1f ;  /* 0x001c1fff5f627589 */ /* 0x0000e400000e0000 */
.L_x_14573:
        /* <DEDUP_REMOVED lines=14> */
[----:B------:R-:W-:Y:S02]  /*4bf0*/  IMAD R15, R19, 0x1800, R12 ;  /* 0x00001800130f7824 */ /* 0x000fe400078e020c */
[--C-:B------:R-:W-:Y:S02]  /*4c00*/  IMAD R13, R13, 0x2, R22.reuse ;  /* 0x000000020d0d7824 */ /* 0x100fe400078e0216 */
[----:B------:R-:W-:-:S04]  /*4c10*/  IMAD R44, R15, 0x2, R22 ;  /* 0x000000020f2c7824 */ /* 0x000fc800078e0216 */
        /* <DEDUP_REMOVED lines=15> */
[----:B------:R-:W-:Y:S01]  /*4d10*/  SHF.R.U64 R4, R4, 0x10, R5 ;  /* 0x0000001004047819 */ /* 0x000fe20000001205 */
[----:B------:R-:W-:Y:S01]  /*4d20*/  FFMA.FTZ R96, R96, R101, R113 ;  /* 0x0000006560607223 */ /* 0x000fe20000010071 */
[----:B------:R-:W-:Y:S01]  /*4d30*/  HADD2.F32 R101, -RZ, R45.H1_H1 ;  /* 0x3000002dff657230 */ /* 0x000fe20000004100 */
[----:B------:R-:W-:Y:S01]  /*4d40*/  SHF.R.U64 R34, R34, 0x10, R35 ;  /* 0x0000001022227819 */ /* 0x000fe20000001223 */
[----:B------:R-:W-:Y:S02]  /*4d50*/  HADD2.F32 R45, -RZ, R13.H1_H1 ;  /* 0x3000000dff2d7230 */ /* 0x000fe40000004100 */
[----:B------:R-:W-:Y:S02]  /*4d60*/  HADD2.F32 R5, -RZ, R32.H0_H0 ;  /* 0x20000020ff057230 */ /* 0x000fe40000004100 */
[-C--:B------:R-:W-:Y:S01]  /*4d70*/  FMUL.FTZ R108, R101, R104.reuse ;  /* 0x00000068656c7220 */ /* 0x080fe20000410000 */
[----:B------:R-:W-:-:S03]  /*4d80*/  FMUL.FTZ R104, R45, R104 ;  /* 0x000000682d687220 */ /* 0x000fc60000410000 */
[-C--:B------:R-:W-:Y:S01]  /*4d90*/  FFMA.FTZ R45, R45, R106.reuse, -R108 ;  /* 0x0000006a2d2d7223 */ /* 0x080fe2000001086c */
[----:B------:R-:W-:Y:S02]  /*4da0*/  HADD2.F32 R108, -RZ, R112.H0_H0 ;  /* 0x20000070ff6c7230 */ /* 0x000fe40000004100 */
[----:B------:R-:W-:Y:S01]  /*4db0*/  FFMA.FTZ R13, R101, R106, R104 ;  /* 0x0000006a650d7223 */ /* 0x000fe20000010068 */
[----:B------:R-:W-:Y:S01]  /*4dc0*/  MOV R101, R47 ;  /* 0x0000002f00657202 */ /* 0x000fe20000000f00 */
[----:B------:R-:W-:Y:S01]  /*4dd0*/  IMAD.MOV.U32 R47, RZ, RZ, R15 ;  /* 0x000000ffff2f7224 */ /* 0x000fe200078e000f */
[----:B------:R-:W-:Y:S01]  /*4de0*/  F2FP.F16.F32.PACK_AB R45, R45, R102 ;  /* 0x000000662d2d723e */ /* 0x000fe200000000ff */
[----:B------:R-:W-:Y:S01]  /*4df0*/  HADD2.F32 R104, -RZ, R110.H0_H0 ;  /* 0x2000006eff687230 */ /* 0x000fe20000004100 */
[----:B------:R-:W-:Y:S01]  /*4e00*/  F2FP.F16.F32.PACK_AB R96, R13, R96 ;  /* 0x000000600d60723e */ /* 0x000fe200000000ff */
[----:B------:R-:W-:Y:S02]  /*4e10*/  HADD2.F32 R33, -RZ, R101.H0_H0 ;  /* 0x20000065ff217230 */ /* 0x000fe40000004100 */
[----:B------:R-:W-:-:S02]  /*4e20*/  HADD2.F32 R15, -RZ, R47.H0_H0 ;  /* 0x2000002fff0f7230 */ /* 0x000fc40000004100 */
[----:B------:R-:W-:Y:S02]  /*4e30*/  HADD2.F32 R112, -RZ, R112.H1_H1 ;  /* 0x30000070ff707230 */ /* 0x000fe40000004100 */
[-C--:B------:R-:W-:Y:S01]  /*4e40*/  FMUL.FTZ R106, R33, R108.reuse ;  /* 0x0000006c216a7220 */ /* 0x080fe20000410000 */
[----:B------:R-:W-:Y:S02]  /*4e50*/  IMAD.MOV.U32 R13, RZ, RZ, R45 ;  /* 0x000000ffff0d7224 */ /* 0x000fe400078e002d */
[C---:B------:R-:W-:Y:S01]  /*4e60*/  FMUL.FTZ R108, R15.reuse, R108 ;  /* 0x0000006c0f6c7220 */ /* 0x040fe20000410000 */
[----:B------:R-:W-:Y:S02]  /*4e70*/  IMAD.MOV.U32 R45, RZ, RZ, R96 ;  /* 0x000000ffff2d7224 */ /* 0x000fe400078e0060 */
[-C--:B------:R-:W-:Y:S01]  /*4e80*/  FFMA.FTZ R15, R15, R104.reuse, -R106 ;  /* 0x000000680f0f7223 */ /* 0x080fe2000001086a */
[----:B------:R-:W-:Y:S02]  /*4e90*/  HADD2.F32 R106, -RZ, R101.H1_H1 ;  /* 0x30000065ff6a7230 */ /* 0x000fe40000004100 */
[----:B------:R-:W-:Y:S01]  /*4ea0*/  FFMA.FTZ R33, R33, R104, R108 ;  /* 0x0000006821217223 */ /* 0x000fe2000001006c */
[----:B------:R-:W-:Y:S01]  /*4eb0*/  SHF.R.U32.HI R104, RZ, 0x10, R35 ;  /* 0x00000010ff687819 */ /* 0x000fe20000011623 */
[----:B------:R-:W-:Y:S01]  /*4ec0*/  HADD2.F32 R35, -RZ, R114.H0_H0 ;  /* 0x20000072ff237230 */ /* 0x000fe20000004100 */
[----:B------:R-:W-:-:S02]  /*4ed0*/  SHF.R.U32.HI R108, RZ, 0x10, R7 ;  /* 0x00000010ff6c7819 */ /* 0x000fc40000011607 */
[----:B------:R-:W-:Y:S01]  /*4ee0*/  SHF.R.U64 R7, R6, 0x10, R7 ;  /* 0x0000001006077819 */ /* 0x000fe20000001207 */
[----:B------:R-:W-:Y:S02]  /*4ef0*/  HADD2.F32 R101, -RZ, R104.H0_H0 ;  /* 0x20000068ff657230 */ /* 0x000fe40000004100 */
[----:B------:R-:W-:Y:S02]  /*4f00*/  HADD2.F32 R104, -RZ, R47.H1_H1 ;  /* 0x3000002fff687230 */ /* 0x000fe40000004100 */
[----:B------:R-:W-:Y:S02]  /*4f10*/  HADD2.F32 R47, -RZ, R108.H0_H0 ;  /* 0x2000006cff2f7230 */ /* 0x000fe40000004100 */
[-C--:B------:R-:W-:Y:S01]  /*4f20*/  FMUL.FTZ R111, R106, R101.reuse ;  /* 0x000000656a6f7220 */ /* 0x080fe20000410000 */
[----:B------:R-:W-:Y:S02]  /*4f30*/  HADD2.F32 R108, -RZ, R110.H1_H1 ;  /* 0x3000006eff6c7230 */ /* 0x000fe40000004100 */
[----:B------:R-:W-:Y:S01]  /*4f40*/  FMUL.FTZ R101, R104, R101 ;  /* 0x0000006568657220 */ /* 0x000fe20000410000 */
[----:B------:R-:W-:-:S02]  /*4f50*/  HADD2.F32 R7, -RZ, R7.H0_H0 ;  /* 0x20000007ff077230 */ /* 0x000fc40000004100 */
        /* <DEDUP_REMOVED lines=8> */
[C---:B------:R-:W-:Y:S01]  /*4fe0*/  FMUL.FTZ R112, R101.reuse, R112 ;  /* 0x0000007065707220 */ /* 0x040fe20000410000 */
[----:B------:R-:W-:Y:S01]  /*4ff0*/  F2FP.F16.F32.PACK_AB R33, R106, R33 ;  /* 0x000000216a21723e */ /* 0x000fe200000000ff */
[-C--:B------:R-:W-:Y:S01]  /*5000*/  FFMA.FTZ R110, R101, R108.reuse, -R110 ;  /* 0x0000006c656e7223 */ /* 0x080fe2000001086e */
[----:B------:R-:W-:Y:S01]  /*5010*/  FMUL.FTZ R101, R44, R5 ;  /* 0x000000052c657220 */ /* 0x000fe20000410000 */
[----:B------:R-:W-:Y:S01]  /*5020*/  FFMA.FTZ R112, R47, R108, R112 ;  /* 0x0000006c2f707223 */ /* 0x000fe20000010070 */
[----:B------:R-:W-:-:S02]  /*5030*/  HADD2.F32 R47, -RZ, R4.H0_H0 ;  /* 0x20000004ff2f7230 */ /* 0x000fc40000004100 */
[C---:B------:R-:W-:Y:S01]  /*5040*/  FMUL.FTZ R111, R12.reuse, R5 ;  /* 0x000000050c6f7220 */ /* 0x040fe20000410000 */
[--C-:B------:R-:W-:Y:S02]  /*5050*/  HADD2.F32 R4, -RZ, R14.reuse.H0_H0 ;  /* 0x2000000eff047230 */ /* 0x100fe40000004100 */
[----:B------:R-:W-:Y:S02]  /*5060*/  HADD2.F32 R14, -RZ, R14.H1_H1 ;  /* 0x3000000eff0e7230 */ /* 0x000fe40000004100 */
[-C--:B------:R-:W-:Y:S01]  /*5070*/  FFMA.FTZ R5, R12, R47.reuse, -R101 ;  /* 0x0000002f0c057223 */ /* 0x080fe20000010865 */
[----:B------:R-:W-:Y:S02]  /*5080*/  HADD2.F32 R101, -RZ, R114.H1_H1 ;  /* 0x30000072ff657230 */ /* 0x000fe40000004100 */
[----:B------:R-:W-:Y:S01]  /*5090*/  FFMA.FTZ R47, R44, R47, R111 ;  /* 0x0000002f2c2f7223 */ /* 0x000fe2000001006f */
[--C-:B------:R-:W-:Y:S02]  /*50a0*/  HADD2.F32 R12, -RZ, R46.reuse.H0_H0 ;  /* 0x2000002eff0c7230 */ /* 0x100fe40000004100 */
[----:B------:R-:W-:Y:S01]  /*50b0*/  HADD2.F32 R46, -RZ, R46.H1_H1 ;  /* 0x3000002eff2e7230 */ /* 0x000fe20000004100 */
[----:B------:R-:W-:-:S02]  /*50c0*/  F2FP.F16.F32.PACK_AB R44, R5, R110 ;  /* 0x0000006e052c723e */ /* 0x000fc400000000ff */
[-C--:B------:R-:W-:Y:S01]  /*50d0*/  FMUL.FTZ R111, R12, R101.reuse ;  /* 0x000000650c6f7220 */ /* 0x080fe20000410000 */
[C---:B------:R-:W-:Y:S01]  /*50e0*/  FMUL.FTZ R101, R4.reuse, R101 ;  /* 0x0000006504657220 */ /* 0x040fe20000410000 */
[----:B------:R-:W-:Y:S02]  /*50f0*/  F2FP.F16.F32.PACK_AB R47, R47, R112 ;  /* 0x000000702f2f723e */ /* 0x000fe400000000ff */
[-C--:B------:R-:W-:Y:S01]  /*5100*/  FFMA.FTZ R4, R4, R35.reuse, -R111 ;  /* 0x0000002304047223 */ /* 0x080fe2000001086f */
[----:B------:R-:W-:Y:S01]  /*5110*/  FFMA.FTZ R12, R12, R35, R101 ;  /* 0x000000230c0c7223 */ /* 0x000fe20000010065 */
[----:B------:R-:W-:-:S05]  /*5120*/  HADD2.F32 R35, -RZ, R34.H0_H0 ;  /* 0x20000022ff237230 */ /* 0x000fca0000004100 */
[-C--:B------:R-:W-:Y:S01]  /*5130*/  FMUL.FTZ R101, R46, R35.reuse ;  /* 0x000000232e657220 */ /* 0x080fe20000410000 */
[----:B------:R-:W-:-:S03]  /*5140*/  FMUL.FTZ R35, R14, R35 ;  /* 0x000000230e237220 */ /* 0x000fc60000410000 */
[-C--:B------:R-:W-:Y:S01]  /*5150*/  FFMA.FTZ R101, R14, R7.reuse, -R101 ;  /* 0x000000070e657223 */ /* 0x080fe20000010865 */
[----:B------:R-:W-:-:S04]  /*5160*/  FFMA.FTZ R35, R46, R7, R35 ;  /* 0x000000072e237223 */ /* 0x000fc80000010023 */
[----:B------:R-:W-:Y:S02]  /*5170*/  F2FP.F16.F32.PACK_AB R14, R101, R4 ;  /* 0x00000004650e723e */ /* 0x000fe400000000ff */
[----:B------:R-:W-:Y:S01]  /*5180*/  F2FP.F16.F32.PACK_AB R46, R35, R12 ;  /* 0x0000000c232e723e */ /* 0x000fe200000000ff */
[----:B------:R-:W-:Y:S02]  /*5190*/  IMAD.MOV.U32 R12, RZ, RZ, R44 ;  /* 0x000000ffff0c7224 */ /* 0x000fe400078e002c */
[----:B------:R-:W-:Y:S02]  /*51a0*/  IMAD.MOV.U32 R44, RZ, RZ, R47 ;  /* 0x000000ffff2c7224 */ /* 0x000fe400078e002f */
[----:B------:R-:W-:-:S07]  /*51b0*/  IMAD.MOV.U32 R47, RZ, RZ, R33 ;  /* 0x000000ffff2f7224 */ /* 0x000fce00078e0021 */
.L_x_14308:
[----:B------:R-:W-:Y:S05]  /*51c0*/  BSYNC B2 ;  /* 0x0000000000027941 */ /* 0x000fea0003800000 */
.L_x_14307:
        /* <DEDUP_REMOVED lines=8> */
.L_x_14306:
[----:B------:R-:W-:Y:S05]  /*5250*/  BSYNC B1 ;  /* 0x0000000000017941 */ /* 0x000fea0003800000 */
.L_x_14305:
[----:B------:R-:W-:-:S03]  /*5260*/  UMOV UR4, 0xffffffff ;  /* 0xffffffff00047882 */ /* 0x000fc60000000000 */
[----:B------:R-:W-:Y:S05]  /*5270*/  BRA.DIV UR4, `(.L_x_14309) ;  /* 0x0000018e04887947 */ /* 0x000fea000b800000 */
[----:B0-----:R-:W0:Y:S04]  /*5280*/  SHFL.IDX PT, R97, R97, 0x1, 0x1c1f ;  /* 0x003c1f0061617f89 */ /* 0x001e2800000e0000 */
[----:B------:R0:W0:Y:S02]  /*5290*/  SHFL.IDX PT, R96, R95, 0x1, 0x1c1f ;  /* 0x003c1f005f607f89 */ /* 0x00002400000e0000 */
.L_x_14577:
        /* <DEDUP_REMOVED lines=9> */
[----:B------:R-:W-:Y:S01]  /*5330*/  BSSY B1, `(.L_x_14310) ;  /* 0x0000067000017945 */ /* 0x000fe20003800000 */
[----:B------:R-:W-:Y:S01]  /*5340*/  SHF.L.U32 R7, R7, 0x6, RZ ;  /* 0x0000000607077819 */ /* 0x000fe200000006ff */
[----:B------:R-:W-:Y:S01]  /*5350*/  IMAD.SHL.U32 R4, R4, 0x40, RZ ;  /* 0x0000004004047824 */ /* 0x000fe200078e00ff */
[----:B------:R-:W-:Y:S01]  /*5360*/  LEA.HI R100, R5, R100, RZ, 0x4 ;  /* 0x0000006405647211 */ /* 0x000fe200078f20ff */
[----:B------:R-:W-:Y:S01]  /*5370*/  IMAD R5, R19, 0x1800, R74 ;  /* 0x0000180013057824 */ /* 0x000fe200078e024a */
[----:B------:R-:W-:-:S02]  /*5380*/  LOP3.LUT R7, R7, 0x1c0, RZ, 0xc0, !PT ;  /* 0x000001c007077812 */ /* 0x000fc400078ec0ff */
[----:B------:R-:W-:Y:S01]  /*5390*/  LEA.HI.SX32 R11, R100, R69, 0x1c ;  /* 0x00000045640b7211 */ /* 0x000fe200078fe2ff */
[----:B------:R-:W-:Y:S01]  /*53a0*/  IMAD R5, R5, 0x2, R22 ;  /* 0x0000000205057824 */ /* 0x000fe200078e0216 */
[----:B------:R-:W-:Y:S02]  /*53b0*/  LOP3.LUT R4, R4, 0x1c0, RZ, 0xc0, !PT ;  /* 0x000001c004047812 */ /* 0x000fe400078ec0ff */
[----:B------:R-:W-:Y:S01]  /*53c0*/  SHF.R.U32.HI R7, RZ, 0x3, R7 ;  /* 0x00000003ff077819 */ /* 0x000fe20000011607 */
[----:B------:R-:W-:Y:S01]  /*53d0*/  IMAD.SHL.U32 R11, R11, 0x8, RZ ;  /* 0x000000080b0b7824 */ /* 0x000fe200078e00ff */
[----:B------:R-:W-:-:S04]  /*53e0*/  LEA.HI.X R33, R70, R97, R72, 0x1, P4 ;  /* 0x0000006146217211 */ /* 0x000fc800020f0c48 */
[----:B------:R-:W-:-:S04]  /*53f0*/  LOP3.LUT R4, R4, 0x38, R11, 0xf8, !PT ;  /* 0x0000003804047812 */ /* 0x000fc800078ef80b */
[----:B------:R-:W-:-:S05]  /*5400*/  LOP3.LUT R4, R4, R7, RZ, 0x3c, !PT ;  /* 0x0000000704047212 */ /* 0x000fca00078e3cff */
[----:B----4-:R-:W-:-:S04]  /*5410*/  IMAD.IADD R4, R6, 0x1, R4 ;  /* 0x0000000106047824 */ /* 0x010fc800078e0204 */
[----:B------:R-:W-:-:S04]  /*5420*/  IMAD R7, R19, 0x1800, R4 ;  /* 0x0000180013077824 */ /* 0x000fc800078e0204 */
[----:B------:R-:W-:Y:S02]  /*5430*/  IMAD R12, R7, 0x2, R22 ;  /* 0x00000002070c7824 */ /* 0x000fe400078e0216 */
[----:B------:R-:W0:Y:S04]  /*5440*/  LDS.128 R4, [R5+0x1c400] ;  /* 0x01c4000005047984 */ /* 0x000e280000000c00 */
[----:B------:R-:W4:Y:S01]  /*5450*/  LDS.128 R12, [R12+0x1c400] ;  /* 0x01c400000c0c7984 */ /* 0x000f220000000c00 */
[----:B------:R-:W-:Y:S05]  /*5460*/  @P2 BRA `(.L_x_14311) ;  /* 0x00000004004c2947 */ /* 0x000fea0003800000 */
[----:B------:R-:W-:Y:S01]  /*5470*/  SHF.R.U64 R34, R36, 0x10, R37 ;  /* 0x0000001024227819 */ /* 0x000fe20000001225 */
[--C-:B---3--:R-:W-:Y:S01]  /*5480*/  HADD2.F32 R98, -RZ, R109.reuse.H1_H1 ;  /* 0x3000006dff627230 */ /* 0x108fe20000004100 */
[--C-:B------:R-:W-:Y:S01]  /*5490*/  SHF.R.U64 R36, R38, 0x10, R39.reuse ;  /* 0x0000001026247819 */ /* 0x100fe20000001227 */
[----:B------:R-:W-:Y:S01]  /*54a0*/  HADD2.F32 R46, -RZ, R109.H0_H0 ;  /* 0x2000006dff2e7230 */ /* 0x000fe20000004100 */
[----:B------:R-:W-:Y:S01]  /*54b0*/  SHF.R.U32.HI R38, RZ, 0x10, R39 ;  /* 0x00000010ff267819 */ /* 0x000fe20000011627 */
[----:B----4-:R-:W-:Y:S01]  /*54c0*/  IMAD.MOV.U32 R39, RZ, RZ, R13 ;  /* 0x000000ffff277224 */ /* 0x010fe200078e000d */
[----:B------:R-:W-:Y:S01]  /*54d0*/  SHF.R.U64 R35, R40, 0x10, R41 ;  /* 0x0000001028237819 */ /* 0x000fe20000001229 */
[----:B0-----:R-:W-:Y:S01]  /*54e0*/  IMAD.MOV.U32 R13, RZ, RZ, R7 ;  /* 0x000000ffff0d7224 */ /* 0x001fe200078e0007 */
[----:B------:R-:W-:Y:S01]  /*54f0*/  SHF.R.U32.HI R40, RZ, 0x10, R41 ;  /* 0x00000010ff287819 */ /* 0x000fe20000011629 */
[----:B------:R-:W-:Y:S01]  /*5500*/  HADD2.F32 R7, -RZ, R5.H0_H0 ;  /* 0x20000005ff077230 */ /* 0x000fe20000004100 */
[----:B------:R-:W-:Y:S01]  /*5510*/  SHF.R.U32.HI R44, RZ, 0x10, R37 ;  /* 0x00000010ff2c7819 */ /* 0x000fe20000011625 */
[--C-:B------:R-:W-:Y:S01]  /*5520*/  HADD2.F32 R41, -RZ, R39.reuse.H0_H0 ;  /* 0x20000027ff297230 */ /* 0x100fe20000004100 */
[--C-:B------:R-:W-:Y:S01]  /*5530*/  SHF.R.U64 R37, R42, 0x10, R43.reuse ;  /* 0x000000102a257819 */ /* 0x100fe2000000122b */
[----:B------:R-:W-:Y:S01]  /*5540*/  HADD2.F32 R39, -RZ, R39.H1_H1 ;  /* 0x30000027ff277230 */ /* 0x000fe20000004100 */
[----:B------:R-:W-:Y:S01]  /*5550*/  SHF.R.U32.HI R42, RZ, 0x10, R43 ;  /* 0x00000010ff2a7819 */ /* 0x000fe2000001162b */
[----:B------:R-:W-:-:S02]  /*5560*/  HADD2.F32 R43, -RZ, R40.H0_H0 ;  /* 0x20000028ff2b7230 */ /* 0x000fc40000004100 */
[-C--:B------:R-:W-:Y:S01]  /*5570*/  FMUL.FTZ R100, R41, R98.reuse ;  /* 0x0000006229647220 */ /* 0x080fe20000410000 */
[----:B------:R-:W-:Y:S02]  /*5580*/  HADD2.F32 R40, -RZ, R5.H1_H1 ;  /* 0x30000005ff287230 */ /* 0x000fe40000004100 */
[----:B------:R-:W-:Y:S01]  /*5590*/  FMUL.FTZ R98, R7, R98 ;  /* 0x0000006207627220 */ /* 0x000fe20000410000 */
[----:B------:R-:W-:Y:S02]  /*55a0*/  HADD2.F32 R44, -RZ, R44.H0_H0 ;  /* 0x2000002cff2c7230 */ /* 0x000fe40000004100 */
[-C--:B------:R-:W-:Y:S01]  /*55b0*/  FMUL.FTZ R45, R39, R43.reuse ;  /* 0x0000002b272d7220 */ /* 0x080fe20000410000 */
[-C--:B------:R-:W-:Y:S01]  /*55c0*/  FFMA.FTZ R5, R7, R46.reuse, -R100 ;  /* 0x0000002e07057223 */ /* 0x080fe20000010864 */
[C---:B------:R-:W-:Y:S01]  /*55d0*/  FMUL.FTZ R102, R40.reuse, R43 ;  /* 0x0000002b28667220 */ /* 0x040fe20000410000 */
[----:B------:R-:W-:Y:S01]  /*55e0*/  FFMA.FTZ R7, R41, R46, R98 ;  /* 0x0000002e29077223 */ /* 0x000fe20000010062 */
[----:B------:R-:W-:Y:S01]  /*55f0*/  FFMA.FTZ R40, R40, R44, -R45 ;  /* 0x0000002c28287223 */ /* 0x000fe2000001082d */
[----:B------:R-:W-:-:S02]  /*5600*/  HADD2.F32 R98, -RZ, R107.H1_H1 ;  /* 0x3000006bff627230 */ /* 0x000fc40000004100 */
[----:B------:R-:W-:Y:S01]  /*5610*/  FFMA.FTZ R44, R39, R44, R102 ;  /* 0x0000002c272c7223 */ /* 0x000fe20000010066 */
[--C-:B------:R-:W-:Y:S02]  /*5620*/  HADD2.F32 R41, -RZ, R15.reuse.H0_H0 ;  /* 0x2000000fff297230 */ /* 0x100fe40000004100 */
[----:B------:R-:W-:Y:S01]  /*5630*/  HADD2.F32 R43, -RZ, R15.H1_H1 ;  /* 0x3000000fff2b7230 */ /* 0x000fe20000004100 */
[----:B------:R-:W-:Y:S01]  /*5640*/  F2FP.F16.F32.PACK_AB R5, R40, R5 ;  /* 0x000000052805723e */ /* 0x000fe200000000ff */
[----:B------:R-:W-:Y:S02]  /*5650*/  HADD2.F32 R100, -RZ, R42.H0_H0 ;  /* 0x2000002aff647230 */ /* 0x000fe40000004100 */
[--C-:B------:R-:W-:Y:S02]  /*5660*/  HADD2.F32 R39, -RZ, R13.reuse.H1_H1 ;  /* 0x3000000dff277230 */ /* 0x100fe40000004100 */
[----:B------:R-:W-:Y:S02]  /*5670*/  HADD2.F32 R15, -RZ, R13.H0_H0 ;  /* 0x2000000dff0f7230 */ /* 0x000fe40000004100 */
[----:B------:R-:W-:Y:S01]  /*5680*/  FMUL.FTZ R102, R43, R100 ;  /* 0x000000642b667220 */ /* 0x000fe20000410000 */
[----:B------:R-:W-:-:S02]  /*5690*/  HADD2.F32 R46, -RZ, R107.H0_H0 ;  /* 0x2000006bff2e7230 */ /* 0x000fc40000004100 */
[----:B------:R-:W-:Y:S01]  /*56a0*/  FMUL.FTZ R100, R39, R100 ;  /* 0x0000006427647220 */ /* 0x000fe20000410000 */
[----:B------:R-:W-:Y:S02]  /*56b0*/  HADD2.F32 R42, -RZ, R38.H0_H0 ;  /* 0x20000026ff2a7230 */ /* 0x000fe40000004100 */
[-C--:B------:R-:W-:Y:S01]  /*56c0*/  FMUL.FTZ R38, R41, R98.reuse ;  /* 0x0000006229267220 */ /* 0x080fe20000410000 */
[C---:B------:R-:W-:Y:S01]  /*56d0*/  FMUL.FTZ R98, R15.reuse, R98 ;  /* 0x000000620f627220 */ /* 0x040fe20000410000 */
[----:B------:R-:W-:Y:S02]  /*56e0*/  HADD2.F32 R34, -RZ, R34.H0_H0 ;  /* 0x20000022ff227230 */ /* 0x000fe40000004100 */
[----:B------:R-:W-:Y:S01]  /*56f0*/  FFMA.FTZ R13, R15, R46, -R38 ;  /* 0x0000002e0f0d7223 */ /* 0x000fe20000010826 */
[-C--:B------:R-:W-:Y:S01]  /*5700*/  FFMA.FTZ R38, R39, R42.reuse, -R102 ;  /* 0x0000002a27267223 */ /* 0x080fe20000010866 */
[----:B------:R-:W-:Y:S01]  /*5710*/  FFMA.FTZ R42, R43, R42, R100 ;  /* 0x0000002a2b2a7223 */ /* 0x000fe20000010064 */
[----:B------:R-:W-:Y:S01]  /*5720*/  FFMA.FTZ R15, R41, R46, R98 ;  /* 0x0000002e290f7223 */ /* 0x000fe20000010062 */
[----:B------:R-:W-:-:S02]  /*5730*/  HADD2.F32 R100, -RZ, R35.H0_H0 ;  /* 0x20000023ff647230 */ /* 0x000fc40000004100 */
[--C-:B------:R-:W-:Y:S01]  /*5740*/  HADD2.F32 R98, -RZ, R105.reuse.H1_H1 ;  /* 0x30000069ff627230 */ /* 0x100fe20000004100 */
[----:B------:R-:W-:Y:S01]  /*5750*/  F2FP.F16.F32.PACK_AB R38, R38, R13 ;  /* 0x0000000d2626723e */ /* 0x000fe200000000ff */
[----:B------:R-:W-:Y:S01]  /*5760*/  HADD2.F32 R41, -RZ, R12.H0_H0 ;  /* 0x2000000cff297230 */ /* 0x000fe20000004100 */
[----:B------:R-:W-:Y:S01]  /*5770*/  F2FP.F16.F32.PACK_AB R13, R44, R7 ;  /* 0x000000072c0d723e */ /* 0x000fe200000000ff */
[----:B------:R-:W-:Y:S01]  /*5780*/  HADD2.F32 R35, -RZ, R4.H0_H0 ;  /* 0x20000004ff237230 */ /* 0x000fe20000004100 */
[----:B------:R-:W-:Y:S01]  /*5790*/  F2FP.F16.F32.PACK_AB R15, R42, R15 ;  /* 0x0000000f2a0f723e */ /* 0x000fe200000000ff */
[----:B------:R-:W-:Y:S02]  /*57a0*/  HADD2.F32 R43, -RZ, R12.H1_H1 ;  /* 0x3000000cff2b7230 */ /* 0x000fe40000004100 */
[----:B------:R-:W-:Y:S02]  /*57b0*/  HADD2.F32 R39, -RZ, R4.H1_H1 ;  /* 0x30000004ff277230 */ /* 0x000fe40000004100 */
[----:B------:R-:W-:Y:S01]  /*57c0*/  FMUL.FTZ R4, R41, R98 ;  /* 0x0000006229047220 */ /* 0x000fe20000410000 */
[----:B------:R-:W-:-:S02]  /*57d0*/  HADD2.F32 R46, -RZ, R105.H0_H0 ;  /* 0x20000069ff2e7230 */ /* 0x000fc40000004100 */
[----:B------:R-:W-:Y:S01]  /*57e0*/  FMUL.FTZ R12, R35, R98 ;  /* 0x00000062230c7220 */ /* 0x000fe20000410000 */
[-C--:B------:R-:W-:Y:S01]  /*57f0*/  FMUL.FTZ R98, R43, R100.reuse ;  /* 0x000000642b627220 */ /* 0x080fe20000410000 */
[----:B------:R-:W-:Y:S01]  /*5800*/  FMUL.FTZ R100, R39, R100 ;  /* 0x0000006427647220 */ /* 0x000fe20000410000 */
[----:B------:R-:W-:Y:S02]  /*5810*/  IMAD.MOV.U32 R7, RZ, RZ, R38 ;  /* 0x000000ffff077224 */ /* 0x000fe400078e0026 */
[-C--:B------:R-:W-:Y:S01]  /*5820*/  FFMA.FTZ R4, R35, R46.reuse, -R4 ;  /* 0x0000002e23047223 */ /* 0x080fe20000010804 */
[----:B------:R-:W-:Y:S01]  /*5830*/  FFMA.FTZ R12, R41, R46, R12 ;  /* 0x0000002e290c7223 */ /* 0x000fe2000001000c */
[-C--:B------:R-:W-:Y:S01]  /*5840*/  FFMA.FTZ R45, R39, R34.reuse, -R98 ;  /* 0x00000022272d7223 */ /* 0x080fe20000010862 */
[----:B------:R-:W-:Y:S01]  /*5850*/  FFMA.FTZ R43, R43, R34, R100 ;  /* 0x000000222b2b7223 */ /* 0x000fe20000010064 */
[----:B------:R-:W-:Y:S02]  /*5860*/  HADD2.F32 R35, -RZ, R14.H0_H0 ;  /* 0x2000000eff237230 */ /* 0x000fe40000004100 */
[----:B------:R-:W-:Y:S01]  /*5870*/  HADD2.F32 R39, -RZ, R103.H0_H0 ;  /* 0x20000067ff277230 */ /* 0x000fe20000004100 */
[----:B------:R-:W-:Y:S01]  /*5880*/  F2FP.F16.F32.PACK_AB R4, R45, R4 ;  /* 0x000000042d04723e */ /* 0x000fe200000000ff */
[----:B------:R-:W-:Y:S01]  /*5890*/  HADD2.F32 R41, -RZ, R37.H0_H0 ;  /* 0x20000025ff297230 */ /* 0x000fe20000004100 */
[----:B------:R-:W-:Y:S01]  /*58a0*/  F2FP.F16.F32.PACK_AB R12, R43, R12 ;  /* 0x0000000c2b0c723e */ /* 0x000fe200000000ff */
[----:B------:R-:W-:-:S02]  /*58b0*/  HADD2.F32 R34, -RZ, R6.H0_H0 ;  /* 0x20000006ff227230 */ /* 0x000fc40000004100 */
[----:B------:R-:W-:Y:S02]  /*58c0*/  HADD2.F32 R14, -RZ, R14.H1_H1 ;  /* 0x3000000eff0e7230 */ /* 0x000fe40000004100 */
[----:B------:R-:W-:Y:S02]  /*58d0*/  HADD2.F32 R103, -RZ, R103.H1_H1 ;  /* 0x30000067ff677230 */ /* 0x000fe40000004100 */
[----:B------:R-:W-:Y:S02]  /*58e0*/  HADD2.F32 R6, -RZ, R6.H1_H1 ;  /* 0x30000006ff067230 */ /* 0x000fe40000004100 */
[----:B------:R-:W-:Y:S01]  /*58f0*/  FMUL.FTZ R95, R14, R41 ;  /* 0x000000290e5f7220 */ /* 0x000fe20000410000 */
[----:B------:R-:W-:Y:S02]  /*5900*/  HADD2.F32 R37, -RZ, R36.H0_H0 ;  /* 0x20000024ff257230 */ /* 0x000fe40000004100 */
[-C--:B------:R-:W-:Y:S01]  /*5910*/  FMUL.FTZ R47, R35, R103.reuse ;  /* 0x00000067232f7220 */ /* 0x080fe20000410000 */
[----:B------:R-:W-:Y:S01]  /*5920*/  FMUL.FTZ R36, R34, R103 ;  /* 0x0000006722247220 */ /* 0x000fe20000410000 */
[----:B------:R-:W-:-:S02]  /*5930*/  FMUL.FTZ R41, R6, R41 ;  /* 0x0000002906297220 */ /* 0x000fc40000410000 */
[-C--:B------:R-:W-:Y:S01]  /*5940*/  FFMA.FTZ R47, R34, R39.reuse, -R47 ;  /* 0x00000027222f7223 */ /* 0x080fe2000001082f */
[----:B------:R-:W-:Y:S01]  /*5950*/  FFMA.FTZ R36, R35, R39, R36 ;  /* 0x0000002723247223 */ /* 0x000fe20000010024 */
[-C--:B------:R-:W-:Y:S01]  /*5960*/  FFMA.FTZ R6, R6, R37.reuse, -R95 ;  /* 0x0000002506067223 */ /* 0x080fe2000001085f */
[----:B------:R-:W-:-:S04]  /*5970*/  FFMA.FTZ R41, R14, R37, R41 ;  /* 0x000000250e297223 */ /* 0x000fc80000010029 */
[----:B------:R-:W-:Y:S02]  /*5980*/  F2FP.F16.F32.PACK_AB R6, R6, R47 ;  /* 0x0000002f0606723e */ /* 0x000fe400000000ff */
[----:B------:R-:W-:-:S07]  /*5990*/  F2FP.F16.F32.PACK_AB R14, R41, R36 ;  /* 0x00000024290e723e */ /* 0x000fce00000000ff */
.L_x_14311:
[----:B------:R-:W-:Y:S05]  /*59a0*/  BSYNC B1 ;  /* 0x0000000000017941 */ /* 0x000fea0003800000 */
.L_x_14310:
[----:B------:R-:W-:Y:S01]  /*59b0*/  ISETP.GE.AND P2, PT, R11, R94, PT ;  /* 0x0000005e0b00720c */ /* 0x000fe20003f46270 */
[----:B0-----:R0:W-:Y:S02]  /*59c0*/  ST.E.128 desc[UR42][R32.64], R4 ;  /* 0x0000000420007985 */ /* 0x0011e4000c101d2a */
[----:B0-----:R-:W-:Y:S01]  /*59d0*/  IMAD.MOV.U32 R4, RZ, RZ, R96 ;  /* 0x000000ffff047224 */ /* 0x001fe200078e0060 */
[----:B------:R-:W-:-:S09]  /*59e0*/  MOV R5, R97 ;  /* 0x0000006100057202 */ /* 0x000fd20000000f00 */
[----:B------:R-:W-:Y:S05]  /*59f0*/  @P2 BRA `(.L_x_14294) ;  /* 0x0000000400182947 */ /* 0x000fea0003800000 */
[----:B------:R-:W-:-:S05]  /*5a00*/  IMAD.WIDE R4, R11, 0x2, R4 ;  /* 0x000000020b047825 */ /* 0x000fca00078e0204 */
[----:B----4-:R0:W-:Y:S01]  /*5a10*/  ST.E.128 desc[UR42][R4.64], R12 ;  /* 0x0000000c04007985 */ /* 0x0101e2000c101d2a */
[----:B------:R-:W-:Y:S05]  /*5a20*/  BRA `(.L_x_14294) ;  /* 0x00000004000c7947 */ /* 0x000fea0003800000 */
.L_x_14275:
[----:B------:R-:W-:-:S06]  /*5a30*/  UISETP.NE.AND UP0, UPT, UR44, 0x3, UPT ;  /* 0x000000032c00788c */ /* 0x000fcc000bf05270 */
[----:B------:R-:W-:-:S13]  /*5a40*/  PLOP3.LUT P3, PT, PT, PT, UP0, 0x80, 0x0 ;  /* 0x000000000000781c */ /* 0x000fda0003f6f008 */
[----:B------:R-:W-:Y:S05]  /*5a50*/  @!P3 BRA `(.L_x_14312) ;  /* 0x000000000004b947 */ /* 0x000fea0003800000 */
[----:B------:R-:W-:Y:S01]  /*5a60*/  BPT.TRAP 0x1 ;  /* 0x000000040000795c */ /* 0x000fe20000300000 */
.L_x_14312:
[----:B------:R-:W-:Y:S01]  /*5a70*/  IMAD R87, R19, 0x8, R22 ;  /* 0x0000000813577824 */ /* 0x000fe200078e0216 */
[----:B------:R-:W-:Y:S01]  /*5a80*/  SHF.L.U32 R93, R210, 0x1f, RZ ;  /* 0x0000001fd25d7819 */ /* 0x000fe200000006ff */
[----:B------:R-:W-:Y:S01]  /*5a90*/  BSSY B1, `(.L_x_14313) ;  /* 0x0000004000017945 */ /* 0x000fe20003800000 */
[----:B------:R-:W-:Y:S02]  /*5aa0*/  SHF.R.S32.HI R90, RZ, 0x1f, R89 ;  /* 0x0000001fff5a7819 */ /* 0x000fe40000011459 */
[----:B------:R-:W0:Y:S02]  /*5ab0*/  SYNCS.PHASECHK.TRANS64.TRYWAIT P2, [R87+URZ+0x22890], R93 ;  /* 0x0228905d570075a7 */ /* 0x000e24000804017f */
[----:B0-----:R-:W-:Y:S05]  /*5ac0*/  @!P2 BRA `(.L_x_14314) ;  /* 0x0000018400c0a947 */ /* 0x001fea0003800000 */
.L_x_14578:
[----:B------:R-:W-:Y:S05]  /*5ad0*/  BSYNC B1 ;  /* 0x0000000000017941 */ /* 0x000fea0003800000 */
.L_x_14313:
        /* <DEDUP_REMOVED lines=25> */
.L_x_14582:
        /* <DEDUP_REMOVED lines=13> */
.L_x_14317:
[----:B------:R-:W-:Y:S05]  /*5d40*/  BSYNC B1 ;  /* 0x0000000000017941 */ /* 0x000fea0003800000 */
.L_x_14316:
[----:B------:R-:W-:-:S03]  /*5d50*/  UMOV UR4, 0xffffffff ;  /* 0xffffffff00047882 */ /* 0x000fc60000000000 */
[----:B------:R-:W-:Y:S05]  /*5d60*/  BRA.DIV UR4, `(.L_x_14318) ;  /* 0x0000018604787947 */ /* 0x000fea000b800000 */
[----:B--2-4-:R2:W4:Y:S04]  /*5d70*/  SHFL.IDX PT, R5, R33, 0x1, 0x1c1f ;  /* 0x003c1f0021057f89 */ /* 0x01452800000e0000 */
[----:B---3--:R2:W3:Y:S02]  /*5d80*/  SHFL.IDX PT, R7, R32, 0x1, 0x1c1f ;  /* 0x003c1f0020077f89 */ /* 0x0084e400000e0000 */
.L_x_14586:
        /* <DEDUP_REMOVED lines=13> */
.L_x_14294:
[----:B------:R-:W-:Y:S05]  /*5e60*/  BSYNC B0 ;  /* 0x0000000000007941 */ /* 0x000fea0003800000 */
.L_x_14274:
        /* <DEDUP_REMOVED lines=17> */
.L_x_14320:
[----:B------:R-:W-:Y:S05]  /*5f80*/  BSYNC B0 ;  /* 0x0000000000007941 */ /* 0x000fea0003800000 */
.L_x_14319:
[----:B------:R-:W3:Y:S01]  /*5f90*/  SYNCS.PHASECHK.TRANS64.TRYWAIT P3, [R87+URZ+0x228b0], R93 ;  /* 0x0228b05d570075a7 */ /* 0x000ee2000806017f */
[----:B------:R-:W-:Y:S04]  /*5fa0*/  BSSY B0, `(.L_x_14321) ;  /* 0x0000002000007945 */ /* 0x000fe80003800000 */
[----:B---3--:R-:W-:Y:S05]  /*5fb0*/  @!P3 BRA `(.L_x_14322) ;  /* 0x000001840030b947 */ /* 0x008fea0003800000 */
.L_x_14587:
[----:B------:R-:W-:Y:S05]  /*5fc0*/  BSYNC B0 ;  /* 0x0000000000007941 */ /* 0x000fea0003800000 */
.L_x_14321:
        /* <DEDUP_REMOVED lines=19> */
[----:B------:R-:W-:Y:S01]  /*6100*/  IMAD R34, R34, 0x2, R26 ;  /* 0x0000000222227824 */ /* 0x000fe200078e021a */
[----:B------:R-:W-:Y:S01]  /*6110*/  LEA.HI.X R36, R4, UR7, R5, 0x1, P3 ;  /* 0x0000000704247c11 */ /* 0x000fe200098f0c05 */
[----:B------:R0:W4:Y:S01]  /*6120*/  SHFL.IDX PT, R39, R35, RZ, 0x1c1f ;  /* 0x001c1fff23277589 */ /* 0x00012200000e0000 */
[----:B------:R-:W-:Y:S02]  /*6130*/  ISETP.GE.AND P3, PT, R92, 0x1, PT ;  /* 0x000000015c00780c */ /* 0x000fe40003f66270 */
[----:B------:R-:W-:Y:S01]  /*6140*/  LEA R11, R11, R26, 0x1 ;  /* 0x0000001a0b0b7211 */ /* 0x000fe200078e08ff */
[----:B------:R0:W0:Y:S10]  /*6150*/  SHFL.IDX PT, R38, R36, RZ, 0x1c1f ;  /* 0x001c1fff24267589 */ /* 0x00003400000e0000 */
[----:B------:R-:W-:Y:S05]  /*6160*/  @!P3 BRA `(.L_x_14324) ;  /* 0x0000000000a4b947 */ /* 0x000fea0003800000 */
[----:B------:R-:W-:Y:S02]  /*6170*/  ISETP.NE.AND P5, PT, R77, RZ, PT ;  /* 0x000000ff4d00720c */ /* 0x000fe40003fa5270 */
[----:B------:R-:W-:Y:S02]  /*6180*/  ISETP.NE.AND P4, PT, R78, RZ, PT ;  /* 0x000000ff4e00720c */ /* 0x000fe40003f85270 */
[----:B------:R-:W-:-:S09]  /*6190*/  PRMT R37, R10, 0x8880, RZ ;  /* 0x000088800a257816 */ /* 0x000fd200000000ff */
[----:B------:R-:W5:Y:S01]  /*61a0*/  @P5 LDS.128 R4, [R34] ;  /* 0x0000000022045984 */ /* 0x000f620000000c00 */
[----:B-12-4-:R-:W-:-:S04]  /*61b0*/  @P5 LEA R32, P3, R16, R39, 0x1 ;  /* 0x0000002710205211 */ /* 0x016fc800078608ff */
        /* <DEDUP_REMOVED lines=8> */
[----:B------:R-:W1:Y:S10]  /*6240*/  @P4 LDS.128 R4, [R11] ;  /* 0x000000000b044984 */ /* 0x000e740000000c00 */
        /* <DEDUP_REMOVED lines=27> */
.L_x_14324:
[----:B------:R-:W-:Y:S05]  /*6400*/  BSYNC B0 ;  /* 0x0000000000007941 */ /* 0x000fea0003800000 */
.L_x_14323:
[----:B------:R-:W-:Y:S01]  /*6410*/  ISETP.GE.AND P3, PT, R92, 0x41, PT ;  /* 0x000000415c00780c */ /* 0x000fe20003f66270 */
[----:B0-----:R-:W0:Y:S01]  /*6420*/  SHFL.IDX PT, R36, R36, 0x1, 0x1c1f ;  /* 0x003c1f0024247f89 */ /* 0x001e2200000e0000 */
[----:B------:R-:W-:Y:S03]  /*6430*/  BSSY B0, `(.L_x_14325) ;  /* 0x000002c000007945 */ /* 0x000fe60003800000 */
[----:B------:R-:W0:Y:S08]  /*6440*/  SHFL.IDX PT, R35, R35, 0x1, 0x1c1f ;  /* 0x003c1f0023237f89 */ /* 0x000e3000000e0000 */
[----:B------:R-:W-:Y:S05]  /*6450*/  @!P3 BRA `(.L_x_14326) ;  /* 0x0000000000a4b947 */ /* 0x000fea0003800000 */
[----:B------:R-:W-:Y:S02]  /*6460*/  ISETP.NE.AND P5, PT, R77, RZ, PT ;  /* 0x000000ff4d00720c */ /* 0x000fe40003fa5270 */
[----:B------:R-:W-:Y:S02]  /*6470*/  ISETP.NE.AND P4, PT, R78, RZ, PT ;  /* 0x000000ff4e00720c */ /* 0x000fe40003f85270 */
[----:B------:R-:W-:-:S09]  /*6480*/  PRMT R37, R10, 0x8880, RZ ;  /* 0x000088800a257816 */ /* 0x000fd200000000ff */
[----:B------:R-:W5:Y:S01]  /*6490*/  @P5 LDS.128 R4, [R34+0x2000] ;  /* 0x0020000022045984 */ /* 0x000f620000000c00 */
[----:B012---:R-:W-:-:S04]  /*64a0*/  @P5 LEA R32, P3, R16, R35, 0x1 ;  /* 0x0000002310205211 */ /* 0x007fc800078608ff */
[----:B------:R-:W-:Y:S02]  /*64b0*/  @P5 LEA.HI.X R33, R16, R36, R17, 0x1, P3 ;  /* 0x0000002410215211 */ /* 0x000fe400018f0c11 */
[----:B------:R-:W-:-:S04]  /*64c0*/  @P4 LEA R14, P3, R2, R35, 0x1 ;  /* 0x00000023020e4211 */ /* 0x000fc800078608ff */
[----:B------:R-:W-:Y:S02]  /*64d0*/  @P4 LEA.HI.X R15, R2, R36, R209, 0x1, P3 ;  /* 0x00000024020f4211 */ /* 0x000fe400018f0cd1 */
[----:B------:R-:W-:-:S13]  /*64e0*/  ISETP.NE.AND P3, PT, R79, RZ, PT ;  /* 0x000000ff4f00720c */ /* 0x000fda0003f65270 */
[----:B------:R-:W-:-:S04]  /*64f0*/  @P3 LEA R12, P6, R216, R35, 0x1 ;  /* 0x00000023d80c3211 */ /* 0x000fc800078c08ff */
[----:B------:R-:W-:Y:S01]  /*6500*/  @P3 LEA.HI.X R13, R216, R36, R229, 0x1, P6 ;  /* 0x00000024d80d3211 */ /* 0x000fe200030f0ce5 */
[----:B-----5:R0:W-:Y:S01]  /*6510*/  @P5 ST.E.128 desc[UR42][R32.64], R4 ;  /* 0x0000000420005985 */ /* 0x0201e2000c101d2a */
        /* <DEDUP_REMOVED lines=29> */
.L_x_14326:
[----:B------:R-:W-:Y:S05]  /*66f0*/  BSYNC B0 ;  /* 0x0000000000007941 */ /* 0x000fea0003800000 */
.L_x_14325:
[----:B------:R-:W-:Y:S01]  /*6700*/  @!PT LDS RZ, [RZ] ;  /* 0x00000000fffff984 */ /* 0x000fe20000000800 */
[----:B------:R-:W-:Y:S01]  /*6710*/  @!PT LDS RZ, [RZ] ;  /* 0x00000000fffff984 */ /* 0x000fe20000000800 */
[----:B------:R-:W-:Y:S01]  /*6720*/  @!PT LDS RZ, [RZ] ;  /* 0x00000000fffff984 */ /* 0x000fe20000000800 */
[----:B------:R-:W-:Y:S01]  /*6730*/  @!PT LDS RZ, [RZ] ;  /* 0x00000000fffff984 */ /* 0x000fe20000000800 */
[----:B------:R5:W-:Y:S06]  /*6740*/  MEMBAR.ALL.CTA ;  /* 0x0000000000007992 */ /* 0x000bec0000008000 */
[----:B-----5:R-:W5:Y:S01]  /*6750*/  FENCE.VIEW.ASYNC.S ;  /* 0x00000000000073c6 */ /* 0x020f620000000000 */
[----:B-1-3--:R-:W-:Y:S01]  /*6760*/  @!P2 VIADD R87, R87, 0x228c0 ;  /* 0x000228c05757a836 */ /* 0x00afe20000000000 */
[----:B-----5:R1:W-:Y:S01]  /*6770*/  BAR.SYNC.DEFER_BLOCKING R60, 0x80 ;  /* 0x0002003c0000751d */ /* 0x0203e20000010000 */
[----:B------:R-:W-:Y:S01]  /*6780*/  LOP3.LUT P3, RZ, R18, 0x2, RZ, 0xc0, !PT ;  /* 0x0000000212ff7812 */ /* 0x000fe2000786c0ff */
[----:B------:R-:W-:-:S02]  /*6790*/  VIADD R19, R19, 0x1 ;  /* 0x0000000113137836 */ /* 0x000fc40000000000 */
[----:B------:R-:W-:-:S04]  /*67a0*/  @!P2 PRMT R87, RZ, 0x654, R87 ;  /* 0x00000654ff57a816 */ /* 0x000fc80000000057 */
[----:B------:R1:W-:Y:S01]  /*67b0*/  @!P2 SYNCS.ARRIVE.TRANS64.RED.A1T0 RZ, [R87+URZ], RZ ;  /* 0x000000ff57ffa9a7 */ /* 0x0003e2000810043f */
[----:B------:R-:W-:-:S04]  /*67c0*/  ISETP.NE.AND P2, PT, R19, 0x2, PT ;  /* 0x000000021300780c */ /* 0x000fc80003f45270 */
[----:B0-----:R-:W-:Y:S02]  /*67d0*/  SEL R5, RZ, 0x1, P2 ;  /* 0x00000001ff057807 */ /* 0x001fe40001000000 */
        /* <DEDUP_REMOVED lines=9> */
.L_x_14269:
[----:B------:R-:W0:Y:S01]  /*6870*/  LDC R0, c[0x0][0x448] ;  /* 0x00011200ff007b82 */ /* 0x000e220000000800 */
[----:B------:R-:W-:Y:S01]  /*6880*/  IMAD.MOV.U32 R172, RZ, RZ, RZ ;  /* 0x000000ffffac7224 */ /* 0x000fe200078e00ff */
[----:B0-----:R-:W-:Y:S01]  /*6890*/  ISETP.NE.AND P1, PT, R0, 0x1, PT ;  /* 0x000000010000780c */ /* 0x001fe20003f25270 */
[----:B------:R-:W-:-:S12]  /*68a0*/  VIADD R0, R222, 0x7f ;  /* 0x0000007fde007836 */ /* 0x000fd80000000000 */
[----:B------:R-:W0:Y:S08]  /*68b0*/  @P1 LDC R3, c[0x0][0x44c] ;  /* 0x00011300ff031b82 */ /* 0x000e300000000800 */
[----:B------:R-:W1:Y:S01]  /*68c0*/  @P1 LDC R4, c[0x0][0x450] ;  /* 0x00011400ff041b82 */ /* 0x000e620000000800 */
[----:B0-----:R-:W-:-:S05]  /*68d0*/  @P1 IMAD.HI.U32 R3, R0, R3, RZ ;  /* 0x0000000300031227 */ /* 0x001fca00078e00ff */
[----:B-1----:R-:W-:-:S05]  /*68e0*/  @P1 SHF.R.U32.HI R0, RZ, R4, R3 ;  /* 0x00000004ff001219 */ /* 0x002fca0000011603 */
[----:B------:R-:W-:-:S04]  /*68f0*/  IMAD.IADD R0, R31, 0x1, R0 ;  /* 0x000000011f007824 */ /* 0x000fc800078e0200 */
[----:B------:R-:W-:-:S05]  /*6900*/  IMAD.HI R0, R0, 0x2aaaaaab, RZ ;  /* 0x2aaaaaab00007827 */ /* 0x000fca00078e02ff */
[----:B------:R-:W-:-:S04]  /*6910*/  SHF.R.U32.HI R3, RZ, 0x1f, R0 ;  /* 0x0000001fff037819 */ /* 0x000fc80000011600 */
[----:B------:R-:W-:-:S04]  /*6920*/  LEA.HI.SX32 R3, R0, R3, 0x1c ;  /* 0x0000000300037211 */ /* 0x000fc800078fe2ff */
[----:B------:R-:W-:-:S04]  /*6930*/  VIMNMX R9, R30, R3, PT ;  /* 0x000000031e097248 */ /* 0x000fc80003fe0100 */
[----:B------:R-:W-:Y:S01]  /*6940*/  ISETP.GE.AND P1, PT, R9, 0x1, PT ;  /* 0x000000010900780c */ /* 0x000fe20003f26270 */
[----:B------:R-:W-:-:S12]  /*6950*/  @P0 BRA `(.L_x_14328) ;  /* 0x00000000000c0947 */ /* 0x000fd80003800000 */
[----:B------:R-:W0:Y:S01]  /*6960*/  FENCE.VIEW.ASYNC.G ;  /* 0x00000000000073c6 */ /* 0x000e220000000100 */
[----:B------:R-:W-:Y:S05]  /*6970*/  WARPSYNC.ALL ;  /* 0x0000000000007948 */ /* 0x000fea0003800000 */
[----:B0-----:R-:W-:Y:S06]  /*6980*/  BAR.ARV 0xc, 0x180 ;  /* 0x0306000000007b1d */ /* 0x001fec0000002000 */
.L_x_14328:
[----:B------:R-:W-:Y:S04]  /*6990*/  BSSY B0, `(.L_x_14329) ;  /* 0x0000020000007945 */ /* 0x000fe80003800000 */
[----:B------:R-:W-:Y:S05]  /*69a0*/  @!P1 BRA `(.L_x_14330) ;  /* 0x0000000000789947 */ /* 0x000fea0003800000 */
[----:B------:R-:W3:Y:S01]  /*69b0*/  LDL R0, [R1+0x2c] ;  /* 0x00002c0001007983 */ /* 0x000ee20000100800 */
[----:B------:R-:W-:Y:S01]  /*69c0*/  ULDC UR4, c[0x0][0x9f0] ;  /* 0x00027c0000047ab9 */ /* 0x000fe20000000800 */
[----:B---3--:R-:W-:-:S04]  /*69d0*/  ISETP.NE.AND P0, PT, R0, RZ, PT ;  /* 0x000000ff0000720c */ /* 0x008fc80003f05270 */
        /* <DEDUP_REMOVED lines=27> */
.L_x_14330:
[----:B------:R-:W-:Y:S05]  /*6b90*/  BSYNC B0 ;  /* 0x0000000000007941 */ /* 0x000fea0003800000 */
.L_x_14329:
[----:B------:R-:W3:Y:S01]  /*6ba0*/  LDL R0, [R1+0x40] ;  /* 0x0000400001007983 */ /* 0x000ee20000100800 */
        /* <DEDUP_REMOVED lines=28> */
[----:B--2---:R-:W-:Y:S02]  /*6d70*/  CS2R R98, SRZ ;  /* 0x0000000000627805 */ /* 0x004fe4000001ff00 */
        /* <DEDUP_REMOVED lines=29> */
[----:B----4-:R-:W-:Y:S02]  /*6f50*/  CS2R R38, SRZ ;  /* 0x0000000000267805 */ /* 0x010fe4000001ff00 */
[----:B------:R-:W-:-:S02]  /*6f60*/  CS2R R36, SRZ ;  /* 0x0000000000247805 */ /* 0x000fc4000001ff00 */
[----:B------:R-:W-:Y:S02]  /*6f70*/  CS2R R34, SRZ ;  /* 0x0000000000227805 */ /* 0x000fe4000001ff00 */
        /* <DEDUP_REMOVED lines=18> */
.L_x_14590:
        /* <DEDUP_REMOVED lines=26> */
.L_x_14334:
[----:B------:R-:W-:Y:S05]  /*7240*/  BSYNC B6 ;  /* 0x0000000000067941 */ /* 0x000fea0003800000 */
.L_x_14333:
        /* <DEDUP_REMOVED lines=13> */
.L_x_14338:
[----:B--2---:R2:W3:Y:S02]  /*7320*/  SYNCS.PHASECHK.TRANS64.TRYWAIT P0, [R22+URZ+0x22800], R3 ;  /* 0x02280003160075a7 */ /* 0x0044e4000800017f */
[----:B---3--:R-:W-:Y:S05]  /*7330*/  @!P0 NANOSLEEP.SYNCS 0x989680 ;  /* 0x009896800000895d */ /* 0x008fea0003900000 */
[----:B------:R-:W3:Y:S02]  /*7340*/  @!P0 SYNCS.PHASECHK.TRANS64 P0, [R22+URZ+0x22800], R3 ;  /* 0x02280003160085a7 */ /* 0x000ee4000800007f */
[----:B---3--:R-:W-:Y:S05]  /*7350*/  @!P0 BRA `(.L_x_14338) ;  /* 0xfffffffc00f08947 */ /* 0x008fea000383ffff */
.L_x_14337:
[----:B------:R-:W-:Y:S05]  /*7360*/  BSYNC B0 ;  /* 0x0000000000007941 */ /* 0x000fea0003800000 */
.L_x_14336:
[----:B------:R-:W-:Y:S05]  /*7370*/  BRA `(.L_x_14339) ;  /* 0x0000002c002c7947 */ /* 0x000fea0003800000 */
.L_x_14335:
        /* <DEDUP_REMOVED lines=30> */
.L_x_14341:
[----:B------:R-:W-:Y:S05]  /*7560*/  BSYNC B6 ;  /* 0x0000000000067941 */ /* 0x000fea0003800000 */
.L_x_14340:
[----:B------:R-:W-:Y:S01]  /*7570*/  LEA.HI R33, R33, R28, RZ, 0x2 ;  /* 0x0000001c21217211 */ /* 0x000fe200078f10ff */
[----:B------:R-:W-:Y:S01]  /*7580*/  ULDC.U8 UR4, c[0x0][0x410] ;  /* 0x0001040000047ab9 */ /* 0x000fe20000000000 */
[----:B------:R-:W-:Y:S01]  /*7590*/  BSSY B0, `(.L_x_14342) ;  /* 0x00002a1000007945 */ /* 0x000fe20003800000 */
[----:B------:R-:W-:Y:S01]  /*75a0*/  ISETP.NE.AND P0, PT, RZ, UR4, PT ;  /* 0x00000004ff007c0c */ /* 0x000fe2000bf05270 */
[----:B------:R-:W-:Y:S01]  /*75b0*/  IMAD.IADD R40, R206, 0x1, R222 ;  /* 0x00000001ce287824 */ /* 0x000fe200078e02de */
[----:B------:R-:W-:Y:S02]  /*75c0*/  SHF.R.S32.HI R3, RZ, 0x1f, R33 ;  /* 0x0000001fff037819 */ /* 0x000fe40000011421 */
[----:B------:R-:W-:Y:S02]  /*75d0*/  LOP3.LUT R33, R33, 0xfffffffc, RZ, 0xc0, !PT ;  /* 0xfffffffc21217812 */ /* 0x000fe400078ec0ff */
[----:B------:R-:W-:-:S04]  /*75e0*/  LEA.HI R3, R3, R206, RZ, 0x3 ;  /* 0x000000ce03037211 */ /* 0x000fc800078f18ff */
[----:B------:R-:W-:Y:S01]  /*75f0*/  LOP3.LUT R5, R3, 0xfffffff8, RZ, 0xc0, !PT ;  /* 0xfffffff803057812 */ /* 0x000fe200078ec0ff */
[----:B------:R-:W-:-:S04]  /*7600*/  IMAD.IADD R3, R28, 0x1, -R33 ;  /* 0x000000011c037824 */ /* 0x000fc800078e0a21 */
[----:B------:R-:W-:Y:S01]  /*7610*/  IMAD.IADD R33, R206, 0x1, -R5 ;  /* 0x00000001ce217824 */ /* 0x000fe200078e0a05 */
[----:B------:R-:W-:Y:S06]  /*7620*/  @!P0 BRA `(.L_x_14343) ;  /* 0x00000014005c8947 */ /* 0x000fec0003800000 */
[----:B------:R-:W1:Y:S01]  /*7630*/  LDC R37, c[0x0][0x448] ;  /* 0x00011200ff257b82 */ /* 0x000e620000000800 */
[----:B------:R-:W-:Y:S01]  /*7640*/  IMAD R3, R3, 0x40, R40 ;  /* 0x0000004003037824 */ /* 0x000fe200078e0228 */
[----:B------:R-:W-:Y:S01]  /*7650*/  ULDC.64 UR4, c[0x0][0x3f8] ;  /* 0x0000fe0000047ab9 */ /* 0x000fe20000000a00 */
[----:B------:R-:W-:Y:S01]  /*7660*/  MOV R27, R29 ;  /* 0x0000001d001b7202 */ /* 0x000fe20000000f00 */
[----:B------:R-:W-:Y:S01]  /*7670*/  ULDC.64 UR6, c[0x0][0x408] ;  /* 0x0001020000067ab9 */ /* 0x000fe20000000a00 */
[----:B------:R-:W-:Y:S01]  /*7680*/  IMAD.MOV.U32 R25, RZ, RZ, R31 ;  /* 0x000000ffff197224 */ /* 0x000fe200078e001f */
[----:B------:R-:W-:Y:S02]  /*7690*/  SHF.R.S32.HI R36, RZ, 0x1f, R211 ;  /* 0x0000001fff247819 */ /* 0x000fe400000114d3 */
[----:B-1----:R-:W-:-:S13]  /*76a0*/  ISETP.NE.AND P0, PT, R37, 0x1, PT ;  /* 0x000000012500780c */ /* 0x002fda0003f05270 */
[----:B------:R-:W1:Y:S08]  /*76b0*/  @P0 LDC R0, c[0x0][0x44c] ;  /* 0x00011300ff000b82 */ /* 0x000e700000000800 */
[----:B------:R-:W2:Y:S01]  /*76c0*/  @P0 LDC R5, c[0x0][0x450] ;  /* 0x00011400ff050b82 */ /* 0x000ea20000000800 */
        /* <DEDUP_REMOVED lines=23> */
.L_x_14596:
        /* <DEDUP_REMOVED lines=13> */
[----:B------:R-:W-:Y:S01]  /*7910*/  CS2R R26, SRZ ;  /* 0x00000000001a7805 */ /* 0x000fe2000001ff00 */
[----:B----4-:R-:W-:-:S08]  /*7920*/  IMAD.MOV.U32 R9, RZ, RZ, R7 ;  /* 0x000000ffff097224 */ /* 0x010fd000078e0007 */
[----:B------:R-:W-:Y:S02]  /*7930*/  @!P2 IMAD.WIDE R4, R204, 0x2, R4 ;  /* 0x00000002cc04a825 */ /* 0x000fe400078e0204 */
[C---:B------:R-:W-:Y:S02]  /*7940*/  @!P3 SHF.L.U64.HI R11, R211.reuse, 0x1, R36 ;  /* 0x00000001d30bb819 */ /* 0x040fe40000010224 */
[----:B------:R-:W-:Y:S01]  /*7950*/  @!P3 IMAD.SHL.U32 R6, R211, 0x2, RZ ;  /* 0x00000002d306b824 */ /* 0x000fe200078e00ff */
[----:B------:R2:W5:Y:S01]  /*7960*/  @!P2 LD.E.64 R26, desc[UR42][R4.64] ;  /* 0x0000002a041aa980 */ /* 0x000562000c101b00 */
[----:B------:R-:W-:Y:S02]  /*7970*/  CS2R R28, SRZ ;  /* 0x00000000001c7805 */ /* 0x000fe4000001ff00 */
[----:B------:R-:W-:Y:S02]  /*7980*/  CS2R R24, SRZ ;  /* 0x0000000000187805 */ /* 0x000fe4000001ff00 */
[----:B------:R-:W-:-:S02]  /*7990*/  CS2R R20, SRZ ;  /* 0x0000000000147805 */ /* 0x000fc4000001ff00 */
[-C--:B--2---:R-:W-:Y:S02]  /*79a0*/  @!P3 IADD3 R4, P0, R3, R6.reuse, RZ ;  /* 0x000000060304b210 */ /* 0x084fe40007f1e0ff */
[----:B0-----:R-:W-:Y:S01]  /*79b0*/  @!P3 IADD3 R6, P1, R8, R6, RZ ;  /* 0x000000060806b210 */ /* 0x001fe20007f3e0ff */
[----:B------:R-:W-:-:S04]  /*79c0*/  @!P2 IMAD.WIDE R8, R204, 0x2, R8 ;  /* 0x00000002cc08a825 */ /* 0x000fc800078e0208 */
[--C-:B------:R-:W-:Y:S01]  /*79d0*/  @!P3 IMAD.X R5, R0, 0x1, R11.reuse, P0 ;  /* 0x000000010005b824 */ /* 0x100fe200000e060b */
[----:B------:R0:W5:Y:S01]  /*79e0*/  @!P2 LD.E.64 R28, desc[UR42][R8.64] ;  /* 0x0000002a081ca980 */ /* 0x000162000c101b00 */
[----:B------:R-:W-:-:S03]  /*79f0*/  @!P3 IMAD.X R7, R7, 0x1, R11, P1 ;  /* 0x000000010707b824 */ /* 0x000fc600008e060b */
[----:B------:R0:W5:Y:S04]  /*7a00*/  @!P3 LD.E.64 R24, desc[UR42][R4.64] ;  /* 0x0000002a0418b980 */ /* 0x000168000c101b00 */
[----:B------:R0:W5:Y:S02]  /*7a10*/  @!P3 LD.E.64 R20, desc[UR42][R6.64] ;  /* 0x0000002a0614b980 */ /* 0x000164000c101b00 */
.L_x_14346:
[----:B------:R-:W-:Y:S05]  /*7a20*/  BSYNC B1 ;  /* 0x0000000000017941 */ /* 0x000fea0003800000 */
.L_x_14345:
[----:B--2--5:R-:W-:Y:S01]  /*7a30*/  IMAD.MOV.U32 R0, RZ, RZ, R24 ;  /* 0x000000ffff007224 */ /* 0x024fe200078e0018 */
[----:B---3--:R-:W-:Y:S01]  /*7a40*/  MOV R3, R25 ;  /* 0x0000001900037202 */ /* 0x008fe20000000f00 */
[----:B0-----:R-:W-:Y:S01]  /*7a50*/  IMAD.MOV.U32 R4, RZ, RZ, R26 ;  /* 0x000000ffff047224 */ /* 0x001fe200078e001a */
        /* <DEDUP_REMOVED lines=12> */
[----:B------:R-:W-:Y:S01]  /*7b20*/  PRMT R45, R3, 0x5410, R5 ;  /* 0x00005410032d7816 */ /* 0x000fe20000000005 */
[----:B------:R-:W-:Y:S06]  /*7b30*/  BRA.DIV UR4, `(.L_x_14347) ;  /* 0x0000016a04fc7947 */ /* 0x000fec000b800000 */
[----:B------:R0:W2:Y:S04]  /*7b40*/  SHFL.IDX PT, R0, R31, 0x1, 0x1c1f ;  /* 0x003c1f001f007f89 */ /* 0x0000a800000e0000 */
[----:B------:R0:W3:Y:S04]  /*7b50*/  SHFL.IDX PT, R3, R10, 0x1, 0x1c1f ;  /* 0x003c1f000a037f89 */ /* 0x0000e800000e0000 */
[----:B----4-:R0:W4:Y:S04]  /*7b60*/  SHFL.IDX PT, R7, R34, 0x1, 0x1c1f ;  /* 0x003c1f0022077f89 */ /* 0x01012800000e0000 */
[----:B-1----:R-:W1:Y:S02]  /*7b70*/  SHFL.IDX PT, R30, R30, 0x1, 0x1c1f ;  /* 0x003c1f001e1e7f89 */ /* 0x002e6400000e0000 */
.L_x_14602:
[----:B------:R-:W5:Y:S01]  /*7b80*/  LDL R5, [R1+0x3c] ;  /* 0x00003c0001057983 */ /* 0x000f620000100800 */
[----:B------:R-:W-:Y:S01]  /*7b90*/  VIADD R40, R40, 0x40 ;  /* 0x0000004028287836 */ /* 0x000fe20000000000 */
[----:B------:R-:W-:Y:S01]  /*7ba0*/  BSSY B1, `(.L_x_14348) ;  /* 0x0000021000017945 */ /* 0x000fe20003800000 */
[----:B------:R-:W-:Y:S02]  /*7bb0*/  CS2R R12, SRZ ;  /* 0x00000000000c7805 */ /* 0x000fe4000001ff00 */
[----:B0-----:R-:W-:Y:S02]  /*7bc0*/  CS2R R10, SRZ ;  /* 0x00000000000a7805 */ /* 0x001fe4000001ff00 */
[----:B------:R-:W-:Y:S02]  /*7bd0*/  CS2R R14, SRZ ;  /* 0x00000000000e7805 */ /* 0x000fe4000001ff00 */
[----:B------:R-:W-:Y:S02]  /*7be0*/  ISETP.GE.AND P0, PT, R40, R37, PT ;  /* 0x000000252800720c */ /* 0x000fe40003f06270 */
        /* <DEDUP_REMOVED lines=10> */
[----:B------:R-:W-:Y:S01]  /*7c90*/  CS2R R12, SRZ ;  /* 0x00000000000c7805 */ /* 0x000fe2000001ff00 */
[----:B-1----:R-:W-:-:S08]  /*7ca0*/  IMAD.MOV.U32 R8, RZ, RZ, R30 ;  /* 0x000000ffff087224 */ /* 0x002fd000078e001e */
[----:B------:R-:W-:Y:S02]  /*7cb0*/  @!P2 IMAD.WIDE R4, R204, 0x2, R4 ;  /* 0x00000002cc04a825 */ /* 0x000fe400078e0204 */
[C---:B------:R-:W-:Y:S02]  /*7cc0*/  @!P3 SHF.L.U32 R6, R211.reuse, 0x1, RZ ;  /* 0x00000001d306b819 */ /* 0x040fe400000006ff */
[----:B------:R-:W-:Y:S01]  /*7cd0*/  @!P3 SHF.L.U64.HI R10, R211, 0x1, R36 ;  /* 0x00000001d30ab819 */ /* 0x000fe20000010224 */
        /* <DEDUP_REMOVED lines=13> */
.L_x_14349:
[----:B------:R-:W-:Y:S05]  /*7db0*/  BSYNC B1 ;  /* 0x0000000000017941 */ /* 0x000fea0003800000 */
.L_x_14348:
[----:B0---4-:R-:W4:Y:S01]  /*7dc0*/  LDL R7, [R1+0x14] ;  /* 0x0000140001077983 */ /* 0x011f220000100800 */
[----:B------:R-:W0:Y:S01]  /*7dd0*/  SYNCS.PHASECHK.TRANS64.TRYWAIT P0, [R22+URZ+0x22800], R35 ;  /* 0x02280023160075a7 */ /* 0x000e22000800017f */
[----:B--2---:R-:W-:Y:S01]  /*7de0*/  IMAD.SHL.U32 R0, R33, 0x40, RZ ;  /* 0x0000004021007824 */ /* 0x004fe200078e00ff */
[----:B------:R-:W-:Y:S01]  /*7df0*/  VIADDMNMX R31, R37, -R222, 0x80, PT ;  /* 0x00000080251f7446 */ /* 0x000fe200038009de */
[----:B-----5:R-:W-:Y:S01]  /*7e00*/  IMAD.MOV.U32 R4, RZ, RZ, R8 ;  /* 0x000000ffff047224 */ /* 0x020fe200078e0008 */
[----:B------:R-:W-:Y:S01]  /*7e10*/  BSSY B1, `(.L_x_14350) ;  /* 0x0000019000017945 */ /* 0x000fe20003800000 */
[----:B------:R-:W-:Y:S01]  /*7e20*/  IMAD.MOV.U32 R5, RZ, RZ, R13 ;  /* 0x000000ffff057224 */ /* 0x000fe200078e000d */
[----:B---3--:R-:W-:Y:S01]  /*7e30*/  LOP3.LUT R3, R0, 0x1c0, RZ, 0xc0, !PT ;  /* 0x000001c000037812 */ /* 0x008fe200078ec0ff */
[----:B------:R-:W-:Y:S01]  /*7e40*/  IMAD.MOV.U32 R6, RZ, RZ, R10 ;  /* 0x000000ffff067224 */ /* 0x000fe200078e000a */
[----:B------:R-:W-:Y:S01]  /*7e50*/  PRMT R46, R4, 0x7610, R46 ;  /* 0x00007610042e7816 */ /* 0x000fe2000000002e */
[----:B------:R-:W-:Y:S01]  /*7e60*/  IMAD.MOV.U32 R4, RZ, RZ, R12 ;  /* 0x000000ffff047224 */ /* 0x000fe200078e000c */
[----:B------:R-:W-:-:S02]  /*7e70*/  LOP3.LUT R0, R3, 0x18, R16, 0xf8, !PT ;  /* 0x0000001803007812 */ /* 0x000fc400078ef810 */
[----:B------:R-:W-:Y:S02]  /*7e80*/  SHF.R.U32.HI R3, RZ, 0x3, R3 ;  /* 0x00000003ff037819 */ /* 0x000fe40000011603 */
[----:B------:R-:W-:Y:S01]  /*7e90*/  PRMT R46, R46, 0x5410, R4 ;  /* 0x000054102e2e7816 */ /* 0x000fe20000000004 */
[----:B------:R-:W-:Y:S01]  /*7ea0*/  IMAD.MOV.U32 R4, RZ, RZ, R14 ;  /* 0x000000ffff047224 */ /* 0x000fe200078e000e */
[----:B------:R-:W-:Y:S01]  /*7eb0*/  LOP3.LUT R0, R0, R3, RZ, 0x3c, !PT ;  /* 0x0000000300007212 */ /* 0x000fe200078e3cff */
[----:B------:R-:W-:Y:S01]  /*7ec0*/  IMAD.MOV.U32 R3, RZ, RZ, R9 ;  /* 0x000000ffff037224 */ /* 0x000fe200078e0009 */
[----:B------:R-:W-:Y:S01]  /*7ed0*/  PRMT R47, R5, 0x5410, R6 ;  /* 0x00005410052f7816 */ /* 0x000fe20000000006 */
[----:B------:R-:W-:Y:S01]  /*7ee0*/  IMAD.MOV.U32 R5, RZ, RZ, R15 ;  /* 0x000000ffff057224 */ /* 0x000fe200078e000f */
[----:B------:R-:W-:Y:S02]  /*7ef0*/  PRMT R48, R4, 0x7610, R48 ;  /* 0x0000761004307816 */ /* 0x000fe40000000030 */
[----:B-1----:R-:W-:-:S02]  /*7f00*/  PRMT R30, R3, 0x7610, R30 ;  /* 0x00007610031e7816 */ /* 0x002fc4000000001e */
[----:B------:R-:W-:Y:S02]  /*7f10*/  LOP3.LUT P2, RZ, R33, 0x4, RZ, 0xc0, !PT ;  /* 0x0000000421ff7812 */ /* 0x000fe4000784c0ff */
[----:B------:R-:W-:Y:S02]  /*7f20*/  ISETP.GE.AND P1, PT, R206, R31, PT ;  /* 0x0000001fce00720c */ /* 0x000fe40003f26270 */
[----:B----4-:R-:W-:Y:S01]  /*7f30*/  LEA R3, R7, R0, 0x9 ;  /* 0x0000000007037211 */ /* 0x010fe200078e48ff */
[----:B------:R-:W-:-:S04]  /*7f40*/  IMAD.MOV.U32 R0, RZ, RZ, R11 ;  /* 0x000000ffff007224 */ /* 0x000fc800078e000b */
[----:B------:R-:W-:Y:S01]  /*7f50*/  IMAD R3, R3, 0x2, R22 ;  /* 0x0000000203037824 */ /* 0x000fe200078e0216 */
[----:B------:R-:W-:-:S03]  /*7f60*/  PRMT R30, R30, 0x5410, R0 ;  /* 0x000054101e1e7816 */ /* 0x000fc60000000000 */
[C---:B------:R-:W-:Y:S02]  /*7f70*/  VIADD R4, R3.reuse, 0x18400 ;  /* 0x0001840003047836 */ /* 0x040fe40000000000 */
[----:B------:R-:W-:Y:S01]  /*7f80*/  VIADD R0, R3, 0x18440 ;  /* 0x0001844003007836 */ /* 0x000fe20000000000 */
[----:B0-----:R-:W-:Y:S06]  /*7f90*/  @!P0 BRA `(.L_x_14351) ;  /* 0x0000016800588947 */ /* 0x001fec0003800000 */
.L_x_14603:
[----:B------:R-:W-:Y:S05]  /*7fa0*/  BSYNC B1 ;  /* 0x0000000000017941 */ /* 0x000fea0003800000 */
.L_x_14350:
        /* <DEDUP_REMOVED lines=23> */
[----:B------:R-:W-:Y:S01]  /*8120*/  FMUL.FTZ R29, R29, R34 ;  /* 0x000000221d1d7220 */ /* 0x000fe20000410000 */
[--C-:B------:R-:W-:Y:S02]  /*8130*/  HADD2.F32 R26, -RZ, R6.reuse.H0_H0 ;  /* 0x20000006ff1a7230 */ /* 0x100fe40000004100 */
[----:B------:R-:W-:Y:S01]  /*8140*/  FMUL.FTZ R38, R4, R35 ;  /* 0x0000002304267220 */ /* 0x000fe20000410000 */
[----:B------:R-:W-:-:S02]  /*8150*/  HADD2.F32 R27, -RZ, R6.H1_H1 ;  /* 0x30000006ff1b7230 */ /* 0x000fc40000004100 */
[C---:B------:R-:W-:Y:S01]  /*8160*/  FFMA.FTZ R39, R28.reuse, R34, -R37 ;  /* 0x000000221c277223 */ /* 0x040fe20000010825 */
[--C-:B------:R-:W-:Y:S02]  /*8170*/  HADD2.F32 R6, -RZ, R5.reuse.H0_H0 ;  /* 0x20000005ff067230 */ /* 0x100fe40000004100 */
[----:B------:R-:W-:Y:S01]  /*8180*/  FFMA.FTZ R40, R28, R36, R29 ;  /* 0x000000241c287223 */ /* 0x000fe2000001001d */
[-C--:B------:R-:W-:Y:S01]  /*8190*/  FMUL.FTZ R34, R4, R33.reuse ;  /* 0x0000002104227220 */ /* 0x080fe20000410000 */
[C---:B------:R-:W-:Y:S01]  /*81a0*/  FFMA.FTZ R38, R7.reuse, R33, -R38 ;  /* 0x0000002107267223 */ /* 0x040fe20000010826 */
[----:B------:R-:W-:Y:S02]  /*81b0*/  HADD2.F32 R5, -RZ, R5.H1_H1 ;  /* 0x30000005ff057230 */ /* 0x000fe40000004100 */
[----:B------:R-:W-:Y:S02]  /*81c0*/  HADD2.F32 R33, -RZ, R45.H1_H1 ;  /* 0x3000002dff217230 */ /* 0x000fe40000004100 */
[----:B------:R-:W-:Y:S01]  /*81d0*/  FFMA.FTZ R35, R7, R35, R34 ;  /* 0x0000002307237223 */ /* 0x000fe20000010022 */
[----:B------:R-:W-:-:S02]  /*81e0*/  HADD2.F32 R28, -RZ, R44.H0_H0 ;  /* 0x2000002cff1c7230 */ /* 0x000fc40000004100 */
        /* <DEDUP_REMOVED lines=15> */
.L_x_14355:
[----:B------:R-:W-:Y:S05]  /*82e0*/  BSYNC B2 ;  /* 0x0000000000027941 */ /* 0x000fea0003800000 */
.L_x_14354:
        /* <DEDUP_REMOVED lines=43> */
.L_x_14353:
[----:B------:R-:W-:Y:S05]  /*85a0*/  BSYNC B1 ;  /* 0x0000000000017941 */ /* 0x000fea0003800000 */
.L_x_14352:
        /* <DEDUP_REMOVED lines=50> */
.L_x_14358:
[----:B------:R-:W-:Y:S05]  /*88d0*/  BSYNC B1 ;  /* 0x0000000000017941 */ /* 0x000fea0003800000 */
.L_x_14357:
        /* <DEDUP_REMOVED lines=22> */
[--C-:B------:R-:W-:Y:S02]  /*8a40*/  HADD2.F32 R10, -RZ, R30.reuse.H1_H1 ;  /* 0x3000001eff0a7230 */ /* 0x100fe40000004100 */
[----:B------:R-:W-:Y:S01]  /*8a50*/  FFMA.FTZ R15, R9, R14, R15 ;  /* 0x0000000e090f7223 */ /* 0x000fe2000001000f */
[----:B------:R-:W-:Y:S02]  /*8a60*/  HADD2.F32 R6, -RZ, R5.H0_H0 ;  /* 0x20000005ff067230 */ /* 0x000fe40000004100 */
[----:B------:R-:W-:Y:S01]  /*8a70*/  FFMA.FTZ R12, R3, R13, R12 ;  /* 0x0000000d030c7223 */ /* 0x000fe2000001000c */
[----:B------:R-:W-:-:S02]  /*8a80*/  HADD2.F32 R30, -RZ, R30.H0_H0 ;  /* 0x2000001eff1e7230 */ /* 0x000fc40000004100 */
[C---:B------:R-:W-:Y:S01]  /*8a90*/  FMUL.FTZ R14, R8.reuse, R10 ;  /* 0x0000000a080e7220 */ /* 0x040fe20000410000 */
        /* <DEDUP_REMOVED lines=16> */
.L_x_14343:
[----:B------:R-:W1:Y:S01]  /*8ba0*/  LDC R7, c[0x0][0x448] ;  /* 0x00011200ff077b82 */ /* 0x000e620000000800 */
[----:B------:R-:W-:Y:S01]  /*8bb0*/  IMAD R3, R3, 0x40, R40 ;  /* 0x0000004003037824 */ /* 0x000fe200078e0228 */
[----:B------:R-:W-:Y:S01]  /*8bc0*/  ULDC.64 UR4, c[0x0][0x3f8] ;  /* 0x0000fe0000047ab9 */ /* 0x000fe20000000a00 */
[----:B------:R-:W-:Y:S01]  /*8bd0*/  ULDC.64 UR6, c[0x0][0x408] ;  /* 0x0001020000067ab9 */ /* 0x000fe20000000a00 */
[----:B------:R-:W-:Y:S01]  /*8be0*/  MOV R25, R31 ;  /* 0x0000001f00197202 */ /* 0x000fe20000000f00 */
[----:B------:R-:W-:Y:S01]  /*8bf0*/  IMAD.MOV.U32 R27, RZ, RZ, R29 ;  /* 0x000000ffff1b7224 */ /* 0x000fe200078e001d */
        /* <DEDUP_REMOVED lines=25> */
[----:B------:R-:W3:Y:S04]  /*8d90*/  SHFL.IDX PT, R0, R26, RZ, 0x1c1f ;  /* 0x001c1fff1a007589 */ /* 0x000ee800000e0000 */
[----:B------:R-:W4:Y:S04]  /*8da0*/  SHFL.IDX PT, R14, R37, RZ, 0x1c1f ;  /* 0x001c1fff250e7589 */ /* 0x000f2800000e0000 */
[----:B------:R-:W5:Y:S01]  /*8db0*/  SHFL.IDX PT, R4, R24, RZ, 0x1c1f ;  /* 0x001c1fff18047589 */ /* 0x000f6200000e0000 */
[----:B-1----:R-:W-:-:S04]  /*8dc0*/  ISETP.GE.AND P0, PT, R16, R27, PT ;  /* 0x0000001b1000720c */ /* 0x002fc80003f06270 */
[----:B------:R-:W-:-:S13]  /*8dd0*/  ISETP.GE.OR P1, PT, R40, R25, P0 ;  /* 0x000000192800720c */ /* 0x000fda0000726670 */
[C---:B------:R-:W-:Y:S01]  /*8de0*/  @!P1 IMAD.SHL.U32 R5, R16.reuse, 0x2, RZ ;  /* 0x0000000210059824 */ /* 0x040fe200078e00ff */
[----:B------:R-:W-:-:S04]  /*8df0*/  @!P1 SHF.L.U64.HI R7, R16, 0x1, R17 ;  /* 0x0000000110079819 */ /* 0x000fc80000010211 */
[----:B--2---:R-:W-:-:S05]  /*8e00*/  @!P1 IADD3 R8, P2, R3, R5, RZ ;  /* 0x0000000503089210 */ /* 0x004fca0007f5e0ff */
[----:B---3--:R-:W-:-:S06]  /*8e10*/  @!P1 IMAD.X R9, R0, 0x1, R7, P2 ;  /* 0x0000000100099824 */ /* 0x008fcc00010e0607 */
[----:B------:R-:W2:Y:S01]  /*8e20*/  @!P1 LD.E.128 R8, desc[UR42][R8.64] ;  /* 0x0000002a08089980 */ /* 0x000ea2000c101d00 */
[----:B----4-:R-:W-:-:S05]  /*8e30*/  @!P1 IADD3 R14, P2, R14, R5, RZ ;  /* 0x000000050e0e9210 */ /* 0x010fca0007f5e0ff */
[----:B-----5:R-:W-:Y:S02]  /*8e40*/  @!P1 IMAD.X R5, R4, 0x1, R7, P2 ;  /* 0x0000000104059824 */ /* 0x020fe400010e0607 */
[----:B------:R-:W-:-:S06]  /*8e50*/  @!P1 IMAD.MOV.U32 R4, RZ, RZ, R14 ;  /* 0x000000ffff049224 */ /* 0x000fcc00078e000e */
[----:B------:R-:W3:Y:S01]  /*8e60*/  @!P1 LD.E.128 R4, desc[UR42][R4.64] ;  /* 0x0000002a04049980 */ /* 0x000ee2000c101d00 */
[----:B------:R-:W-:Y:S02]  /*8e70*/  CS2R R20, SRZ ;  /* 0x0000000000147805 */ /* 0x000fe4000001ff00 */
[----:B------:R-:W-:Y:S02]  /*8e80*/  CS2R R28, SRZ ;  /* 0x00000000001c7805 */ /* 0x000fe4000001ff00 */
[----:B------:R-:W-:Y:S01]  /*8e90*/  CS2R R30, SRZ ;  /* 0x00000000001e7805 */ /* 0x000fe2000001ff00 */
[----:B------:R-:W1:Y:S01]  /*8ea0*/  SHFL.IDX PT, R14, R37, 0x1, 0x1c1f ;  /* 0x003c1f00250e7f89 */ /* 0x000e6200000e0000 */
[----:B------:R-:W-:-:S03]  /*8eb0*/  CS2R R34, SRZ ;  /* 0x0000000000227805 */ /* 0x000fc6000001ff00 */
[----:B------:R-:W4:Y:S01]  /*8ec0*/  SHFL.IDX PT, R24, R24, 0x1, 0x1c1f ;  /* 0x003c1f0018187f89 */ /* 0x000f2200000e0000 */
[----:B--2---:R-:W-:Y:S01]  /*8ed0*/  @!P1 IMAD.MOV.U32 R20, RZ, RZ, R8 ;  /* 0x000000ffff149224 */ /* 0x004fe200078e0008 */
[----:B------:R-:W-:Y:S01]  /*8ee0*/  @!P1 MOV R28, R10 ;  /* 0x0000000a001c9202 */ /* 0x000fe20000000f00 */
[----:B------:R-:W-:Y:S02]  /*8ef0*/  @!P1 IMAD.MOV.U32 R21, RZ, RZ, R9 ;  /* 0x000000ffff159224 */ /* 0x000fe400078e0009 */
[----:B------:R-:W-:Y:S02]  /*8f00*/  IMAD.MOV.U32 R0, RZ, RZ, R20 ;  /* 0x000000ffff007224 */ /* 0x000fe400078e0014 */
[----:B------:R-:W-:Y:S02]  /*8f10*/  @!P1 IMAD.MOV.U32 R29, RZ, RZ, R11 ;  /* 0x000000ffff1d9224 */ /* 0x000fe400078e000b */
[----:B------:R-:W-:Y:S01]  /*8f20*/  IMAD.MOV.U32 R3, RZ, RZ, R21 ;  /* 0x000000ffff037224 */ /* 0x000fe200078e0015 */
[----:B------:R-:W-:Y:S01]  /*8f30*/  PRMT R53, R53, 0x5410, R0 ;  /* 0x0000541035357816 */ /* 0x000fe20000000000 */
[----:B------:R-:W-:Y:S01]  /*8f40*/  IMAD.MOV.U32 R8, RZ, RZ, R28 ;  /* 0x000000ffff087224 */ /* 0x000fe200078e001c */
[----:B------:R-:W2:Y:S01]  /*8f50*/  SHFL.IDX PT, R0, R26, 0x1, 0x1c1f ;  /* 0x003c1f001a007f89 */ /* 0x000ea200000e0000 */
[----:B------:R-:W-:Y:S01]  /*8f60*/  IMAD.MOV.U32 R9, RZ, RZ, R29 ;  /* 0x000000ffff097224 */ /* 0x000fe200078e001d */
[----:B------:R-:W-:Y:S01]  /*8f70*/  PRMT R41, R3, 0x7610, R41 ;  /* 0x0000761003297816 */ /* 0x000fe20000000029 */
[----:B---3--:R-:W-:Y:S01]  /*8f80*/  @!P1 IMAD.MOV.U32 R30, RZ, RZ, R4 ;  /* 0x000000ffff1e9224 */ /* 0x008fe200078e0004 */
[----:B------:R3:W0:Y:S01]  /*8f90*/  SHFL.IDX PT, R3, R36, 0x1, 0x1c1f ;  /* 0x003c1f0024037f89 */ /* 0x00062200000e0000 */
[----:B------:R-:W-:Y:S01]  /*8fa0*/  @!P1 IMAD.MOV.U32 R31, RZ, RZ, R5 ;  /* 0x000000ffff1f9224 */ /* 0x000fe200078e0005 */
[----:B------:R-:W-:Y:S01]  /*8fb0*/  PRMT R38, R8, 0x7610, R38 ;  /* 0x0000761008267816 */ /* 0x000fe20000000026 */
[----:B------:R-:W-:-:S02]  /*8fc0*/  @!P1 IMAD.MOV.U32 R34, RZ, RZ, R6 ;  /* 0x000000ffff229224 */ /* 0x000fc400078e0006 */
[----:B------:R-:W-:Y:S02]  /*8fd0*/  @!P1 IMAD.MOV.U32 R35, RZ, RZ, R7 ;  /* 0x000000ffff239224 */ /* 0x000fe400078e0007 */
[----:B------:R-:W-:Y:S01]  /*8fe0*/  IMAD.MOV.U32 R4, RZ, RZ, R30 ;  /* 0x000000ffff047224 */ /* 0x000fe200078e001e */
[----:B---3--:R-:W-:Y:S01]  /*8ff0*/  PRMT R36, R9, 0x7610, R36 ;  /* 0x0000761009247816 */ /* 0x008fe20000000024 */
[----:B------:R-:W-:Y:S01]  /*9000*/  IMAD.MOV.U32 R5, RZ, RZ, R31 ;  /* 0x000000ffff057224 */ /* 0x000fe200078e001f */
[----:B------:R-:W-:Y:S01]  /*9010*/  MOV R7, R35 ;  /* 0x0000002300077202 */ /* 0x000fe20000000f00 */
[----:B------:R-:W-:Y:S01]  /*9020*/  IMAD.MOV.U32 R6, RZ, RZ, R34 ;  /* 0x000000ffff067224 */ /* 0x000fe200078e0022 */
[----:B------:R-:W-:Y:S02]  /*9030*/  PRMT R38, R38, 0x5410, R4 ;  /* 0x0000541026267816 */ /* 0x000fe40000000004 */
[----:B------:R-:W-:Y:S02]  /*9040*/  PRMT R43, R5, 0x7610, R43 ;  /* 0x00007610052b7816 */ /* 0x000fe4000000002b */
[----:B------:R-:W-:-:S02]  /*9050*/  CS2R R4, SRZ ;  /* 0x0000000000047805 */ /* 0x000fc4000001ff00 */
[----:B------:R-:W-:Y:S02]  /*9060*/  PRMT R53, R6, 0x7610, R53 ;  /* 0x0000761006357816 */ /* 0x000fe40000000035 */
[----:B-12-4-:R-:W-:-:S07]  /*9070*/  PRMT R36, R36, 0x5410, R7 ;  /* 0x0000541024247816 */ /* 0x016fce0000000007 */
.L_x_14613:
        /* <DEDUP_REMOVED lines=8> */
[----:B0-----:R-:W-:Y:S01]  /*9100*/  IMAD.IADD R13, R7, 0x1, -R6 ;  /* 0x00000001070d7824 */ /* 0x001fe200078e0a06 */
        /* <DEDUP_REMOVED lines=15> */
.L_x_14361:
[----:B------:R-:W-:Y:S05]  /*9200*/  BSYNC B1 ;  /* 0x0000000000017941 */ /* 0x000fea0003800000 */
.L_x_14360:
        /* <DEDUP_REMOVED lines=10> */
[----:B------:R-:W-:Y:S01]  /*92b0*/  ISETP.GE.OR P0, PT, R12, R25, P0 ;  /* 0x000000190c00720c */ /* 0x000fe20000706670 */
[----:B------:R-:W-:Y:S01]  /*92c0*/  IMAD.MOV.U32 R3, RZ, RZ, R7 ;  /* 0x000000ffff037224 */ /* 0x000fe200078e0007 */
[----:B------:R-:W-:Y:S01]  /*92d0*/  MOV R12, R8 ;  /* 0x00000008000c7202 */ /* 0x000fe20000000f00 */
[----:B------:R-:W-:-:S03]  /*92e0*/  IMAD.IADD R37, R16, 0x1, R27 ;  /* 0x0000000110257824 */ /* 0x000fc600078e021b */
[----:B------:R-:W-:Y:S02]  /*92f0*/  PRMT R55, R0, 0x5410, R3 ;  /* 0x0000541000377816 */ /* 0x000fe40000000003 */
[----:B------:R-:W-:Y:S01]  /*9300*/  PRMT R56, R12, 0x5410, R14 ;  /* 0x000054100c387816 */ /* 0x000fe2000000000e */
[----:B0-----:R-:W-:Y:S06]  /*9310*/  @!P1 BRA `(.L_x_14363) ;  /* 0x0000015800f89947 */ /* 0x001fec0003800000 */
.L_x_14614:
[----:B------:R-:W-:Y:S05]  /*9320*/  BSYNC B1 ;  /* 0x0000000000017941 */ /* 0x000fea0003800000 */
.L_x_14362:
[----:B------:R-:W-:Y:S01]  /*9330*/  BSSY B1, `(.L_x_14364) ;  /* 0x0000064000017945 */ /* 0x000fe20003800000 */
[----:B------:R-:W-:Y:S01]  /*9340*/  IMAD.MOV.U32 R0, RZ, RZ, R10 ;  /* 0x000000ffff007224 */ /* 0x000fe200078e000a */
[----:B------:R-:W-:Y:S01]  /*9350*/  LOP3.LUT R37, R37, 0x38, RZ, 0xc0, !PT ;  /* 0x0000003825257812 */ /* 0x000fe200078ec0ff */
[----:B------:R-:W-:Y:S01]  /*9360*/  IMAD.MOV.U32 R3, RZ, RZ, R11 ;  /* 0x000000ffff037224 */ /* 0x000fe200078e000b */
[----:B------:R-:W-:Y:S06]  /*9370*/  @P2 BRA `(.L_x_14365) ;  /* 0x00000004007c2947 */ /* 0x000fec0003800000 */
[----:B------:R-:W2:Y:S01]  /*9380*/  LDL R25, [R1+0x14] ;  /* 0x0000140001197983 */ /* 0x000ea20000100800 */
[----:B------:R-:W-:Y:S01]  /*9390*/  IMAD.SHL.U32 R33, R33, 0x40, RZ ;  /* 0x0000004021217824 */ /* 0x000fe200078e00ff */
[----:B------:R-:W-:Y:S01]  /*93a0*/  SHF.R.U64 R49, R30, 0x10, R31 ;  /* 0x000000101e317819 */ /* 0x000fe2000000121f */
[----:B------:R-:W-:Y:S01]  /*93b0*/  HADD2.F32 R43, -RZ, R43.H0_H0 ;  /* 0x2000002bff2b7230 */ /* 0x000fe20000004100 */
[--C-:B------:R-:W-:Y:S01]  /*93c0*/  SHF.R.U64 R52, R20, 0x10, R21.reuse ;  /* 0x0000001014347819 */ /* 0x100fe20000001215 */
[----:B------:R-:W-:Y:S01]  /*93d0*/  HADD2.F32 R41, -RZ, R41.H0_H0 ;  /* 0x20000029ff297230 */ /* 0x000fe20000004100 */
[----:B------:R-:W-:Y:S02]  /*93e0*/  LOP3.LUT R24, R33, 0x1c0, RZ, 0xc0, !PT ;  /* 0x000001c021187812 */ /* 0x000fe400078ec0ff */
[----:B------:R-:W-:Y:S02]  /*93f0*/  SHF.R.U32.HI R44, RZ, 0x10, R21 ;  /* 0x00000010ff2c7819 */ /* 0x000fe40000011615 */
[----:B0-----:R-:W-:-:S02]  /*9400*/  SHF.R.U32.HI R13, RZ, 0x3, R24 ;  /* 0x00000003ff0d7819 */ /* 0x001fc40000011618 */
[----:B------:R-:W-:Y:S02]  /*9410*/  LOP3.LUT R12, R24, 0x38, R16, 0xf8, !PT ;  /* 0x00000038180c7812 */ /* 0x000fe400078ef810 */
[----:B------:R-:W-:Y:S02]  /*9420*/  LOP3.LUT R24, R13, R37, R24, 0x1e, !PT ;  /* 0x000000250d187212 */ /* 0x000fe400078e1e18 */
[----:B------:R-:W-:Y:S02]  /*9430*/  LOP3.LUT R12, R12, R13, RZ, 0x3c, !PT ;  /* 0x0000000d0c0c7212 */ /* 0x000fe400078e3cff */
[----:B------:R-:W-:Y:S02]  /*9440*/  SHF.R.U32.HI R40, RZ, 0x10, R31 ;  /* 0x00000010ff287819 */ /* 0x000fe4000001161f */
[--C-:B------:R-:W-:Y:S02]  /*9450*/  SHF.R.U64 R48, R34, 0x10, R35.reuse ;  /* 0x0000001022307819 */ /* 0x100fe40000001223 */
[----:B------:R-:W-:Y:S01]  /*9460*/  SHF.R.U32.HI R46, RZ, 0x10, R35 ;  /* 0x00000010ff2e7819 */ /* 0x000fe20000011623 */
[----:B------:R-:W-:Y:S01]  /*9470*/  HADD2.F32 R40, -RZ, R40.H0_H0 ;  /* 0x20000028ff287230 */ /* 0x000fe20000004100 */
[----:B------:R-:W-:-:S02]  /*9480*/  SHF.R.U64 R51, R28, 0x10, R29 ;  /* 0x000000101c337819 */ /* 0x000fc4000000121d */
[----:B------:R-:W-:Y:S01]  /*9490*/  SHF.R.U32.HI R50, RZ, 0x10, R29 ;  /* 0x00000010ff327819 */ /* 0x000fe2000001161d */
        /* <DEDUP_REMOVED lines=9> */
[C---:B------:R-:W-:Y:S01]  /*9530*/  FMUL.FTZ R45, R30.reuse, R43 ;  /* 0x0000002b1e2d7220 */ /* 0x040fe20000410000 */
[----:B------:R-:W-:Y:S01]  /*9540*/  FMUL.FTZ R47, R30, R41 ;  /* 0x000000291e2f7220 */ /* 0x000fe20000410000 */
[----:B------:R-:W-:-:S02]  /*9550*/  HADD2.F32 R30, -RZ, R44.H0_H0 ;  /* 0x2000002cff1e7230 */ /* 0x000fc40000004100 */
[C---:B------:R-:W-:Y:S01]  /*9560*/  FMUL.FTZ R44, R31.reuse, R40 ;  /* 0x000000281f2c7220 */ /* 0x040fe20000410000 */
[C---:B------:R-:W-:Y:S01]  /*9570*/  FFMA.FTZ R42, R20.reuse, R41, -R45 ;  /* 0x00000029142a7223 */ /* 0x040fe2000001082d */
[----:B------:R-:W-:Y:S02]  /*9580*/  HADD2.F32 R34, -RZ, R27.H0_H0 ;  /* 0x2000001bff227230 */ /* 0x000fe40000004100 */
[----:B------:R-:W-:Y:S01]  /*9590*/  FFMA.FTZ R47, R20, R43, R47 ;  /* 0x0000002b142f7223 */ /* 0x000fe2000001002f */
[--C-:B------:R-:W-:Y:S02]  /*95a0*/  HADD2.F32 R45, -RZ, R36.reuse.H1_H1 ;  /* 0x30000024ff2d7230 */ /* 0x100fe40000004100 */
[----:B------:R-:W-:Y:S01]  /*95b0*/  FMUL.FTZ R20, R31, R30 ;  /* 0x0000001e1f147220 */ /* 0x000fe20000410000 */
[----:B------:R-:W-:Y:S02]  /*95c0*/  HADD2.F32 R41, -RZ, R36.H0_H0 ;  /* 0x20000024ff297230 */ /* 0x000fe40000004100 */
[----:B------:R-:W-:-:S02]  /*95d0*/  HADD2.F32 R21, -RZ, R13.H1_H1 ;  /* 0x3000000dff157230 */ /* 0x000fc40000004100 */
[C---:B------:R-:W-:Y:S01]  /*95e0*/  FMUL.FTZ R31, R34.reuse, R45 ;  /* 0x0000002d221f7220 */ /* 0x040fe20000410000 */
[----:B------:R-:W-:Y:S02]  /*95f0*/  HADD2.F32 R28, -RZ, R15.H0_H0 ;  /* 0x2000000fff1c7230 */ /* 0x000fe40000004100 */
[-C--:B------:R-:W-:Y:S01]  /*9600*/  FMUL.FTZ R34, R34, R41.reuse ;  /* 0x0000002922227220 */ /* 0x080fe20000410000 */
[----:B------:R-:W-:Y:S02]  /*9610*/  HADD2.F32 R35, -RZ, R27.H1_H1 ;  /* 0x3000001bff237230 */ /* 0x000fe40000004100 */
[----:B------:R-:W-:Y:S01]  /*9620*/  FFMA.FTZ R43, R21, R30, -R44 ;  /* 0x0000001e152b7223 */ /* 0x000fe2000001082c */
[----:B------:R-:W-:Y:S02]  /*9630*/  HADD2.F32 R36, -RZ, R46.H0_H0 ;  /* 0x2000002eff247230 */ /* 0x000fe40000004100 */
[----:B------:R-:W-:Y:S01]  /*9640*/  FFMA.FTZ R41, R28, R41, -R31 ;  /* 0x000000291c297223 */ /* 0x000fe2000001081f */
[----:B------:R-:W-:-:S02]  /*9650*/  HADD2.F32 R29, -RZ, R15.H1_H1 ;  /* 0x3000000fff1d7230 */ /* 0x000fc40000004100 */
[----:B------:R-:W-:Y:S01]  /*9660*/  FFMA.FTZ R45, R28, R45, R34 ;  /* 0x0000002d1c2d7223 */ /* 0x000fe20000010022 */
[----:B------:R-:W-:Y:S02]  /*9670*/  HADD2.F32 R30, -RZ, R50.H0_H0 ;  /* 0x20000032ff1e7230 */ /* 0x000fe40000004100 */
[----:B------:R-:W-:Y:S01]  /*9680*/  FFMA.FTZ R40, R21, R40, R20 ;  /* 0x0000002815287223 */ /* 0x000fe20000010014 */
[----:B------:R-:W-:Y:S02]  /*9690*/  HADD2.F32 R25, -RZ, R24.H0_H0 ;  /* 0x20000018ff197230 */ /* 0x000fe40000004100 */
[C---:B------:R-:W-:Y:S01]  /*96a0*/  FMUL.FTZ R34, R35.reuse, R36 ;  /* 0x0000002423227220 */ /* 0x040fe20000410000 */
[----:B------:R-:W-:Y:S02]  /*96b0*/  HADD2.F32 R28, -RZ, R38.H1_H1 ;  /* 0x30000026ff1c7230 */ /* 0x000fe40000004100 */
[----:B------:R-:W-:Y:S01]  /*96c0*/  FMUL.FTZ R46, R35, R30 ;  /* 0x0000001e232e7220 */ /* 0x000fe20000410000 */
[----:B------:R-:W-:-:S02]  /*96d0*/  HADD2.F32 R20, -RZ, R53.H1_H1 ;  /* 0x30000035ff147230 */ /* 0x000fc40000004100 */
        /* <DEDUP_REMOVED lines=8> */
[----:B------:R-:W-:Y:S01]  /*9760*/  FFMA.FTZ R34, R13, R20, -R34 ;  /* 0x000000140d227223 */ /* 0x000fe20000010822 */
[----:B------:R-:W-:Y:S02]  /*9770*/  HADD2.F32 R15, -RZ, R14.H0_H0 ;  /* 0x2000000eff0f7230 */ /* 0x000fe40000004100 */
[----:B------:R-:W-:Y:S01]  /*9780*/  FMUL.FTZ R36, R27, R30 ;  /* 0x0000001e1b247220 */ /* 0x000fe20000410000 */
[----:B------:R-:W-:Y:S01]  /*9790*/  FFMA.FTZ R28, R13, R28, R25 ;  /* 0x0000001c0d1c7223 */ /* 0x000fe20000010019 */
[-C--:B------:R-:W-:Y:S01]  /*97a0*/  FMUL.FTZ R20, R27, R38.reuse ;  /* 0x000000261b147220 */ /* 0x080fe20000410000 */
[----:B------:R-:W-:Y:S02]  /*97b0*/  HADD2.F32 R24, -RZ, R24.H1_H1 ;  /* 0x30000018ff187230 */ /* 0x000fe40000004100 */
[C---:B------:R-:W-:Y:S01]  /*97c0*/  FFMA.FTZ R36, R15.reuse, R38, -R36 ;  /* 0x000000260f247223 */ /* 0x040fe20000010824 */
[----:B------:R-:W-:Y:S02]  /*97d0*/  HADD2.F32 R26, -RZ, R26.H1_H1 ;  /* 0x3000001aff1a7230 */ /* 0x000fe40000004100 */
[----:B------:R-:W-:Y:S01]  /*97e0*/  FFMA.FTZ R20, R15, R30, R20 ;  /* 0x0000001e0f147223 */ /* 0x000fe20000010014 */
[----:B------:R-:W-:-:S02]  /*97f0*/  HADD2.F32 R25, -RZ, R49.H0_H0 ;  /* 0x20000031ff197230 */ /* 0x000fc40000004100 */
[----:B------:R-:W-:Y:S02]  /*9800*/  HADD2.F32 R27, -RZ, R48.H0_H0 ;  /* 0x20000030ff1b7230 */ /* 0x000fe40000004100 */
        /* <DEDUP_REMOVED lines=22> */
.L_x_14365:
[----:B------:R-:W-:Y:S05]  /*9970*/  BSYNC B1 ;  /* 0x0000000000017941 */ /* 0x000fea0003800000 */
.L_x_14364:
[----:B------:R-:W-:Y:S01]  /*9980*/  PRMT R31, R0, 0x5410, R3 ;  /* 0x00005410001f7816 */ /* 0x000fe20000000003 */
[----:B------:R-:W-:Y:S06]  /*9990*/  @P0 BRA `(.L_x_14356) ;  /* 0x0000000400800947 */ /* 0x000fec0003800000 */
[----:B------:R-:W2:Y:S01]  /*99a0*/  LDL R20, [R1+0x18] ;  /* 0x0000180001147983 */ /* 0x000ea20000100800 */
[C---:B-1----:R-:W-:Y:S02]  /*99b0*/  VIADD R12, R206.reuse, 0x40 ;  /* 0x00000040ce0c7836 */ /* 0x042fe40000000000 */
[----:B0-----:R-:W-:Y:S01]  /*99c0*/  VIADD R13, R206, 0x40 ;  /* 0x00000040ce0d7836 */ /* 0x001fe20000000000 */
[----:B------:R-:W3:Y:S02]  /*99d0*/  LDL R42, [R1+0x144] ;  /* 0x00014400012a7983 */ /* 0x000ee40000100800 */
[----:B------:R-:W-:Y:S01]  /*99e0*/  SHF.L.U32 R12, R12, 0x6, RZ ;  /* 0x000000060c0c7819 */ /* 0x000fe200000006ff */
[----:B------:R-:W-:-:S03]  /*99f0*/  IMAD.SHL.U32 R13, R13, 0x40, RZ ;  /* 0x000000400d0d7824 */ /* 0x000fc600078e00ff */
[----:B------:R-:W-:Y:S02]  /*9a00*/  LOP3.LUT R12, R12, 0x1c0, RZ, 0xc0, !PT ;  /* 0x000001c00c0c7812 */ /* 0x000fe400078ec0ff */
[----:B------:R-:W-:Y:S02]  /*9a10*/  LOP3.LUT R13, R13, 0x1c0, RZ, 0xc0, !PT ;  /* 0x000001c00d0d7812 */ /* 0x000fe400078ec0ff */
[----:B------:R-:W-:-:S04]  /*9a20*/  SHF.R.U32.HI R12, RZ, 0x3, R12 ;  /* 0x00000003ff0c7819 */ /* 0x000fc8000001160c */
[----:B------:R-:W-:Y:S02]  /*9a30*/  LOP3.LUT R37, R12, R37, R13, 0x1e, !PT ;  /* 0x000000250c257212 */ /* 0x000fe400078e1e0d */
[--C-:B------:R-:W-:Y:S02]  /*9a40*/  SHF.R.U64 R35, R6, 0x10, R7.reuse ;  /* 0x0000001006237819 */ /* 0x100fe40000001207 */
[----:B------:R-:W-:Y:S02]  /*9a50*/  SHF.R.U32.HI R33, RZ, 0x10, R7 ;  /* 0x00000010ff217819 */ /* 0x000fe40000011607 */
[----:B------:R-:W-:Y:S01]  /*9a60*/  SHF.R.U64 R40, R10, 0x10, R11 ;  /* 0x000000100a287819 */ /* 0x000fe2000000120b */
[----:B------:R-:W-:Y:S01]  /*9a70*/  HADD2.F32 R10, -RZ, R56.H1_H1 ;  /* 0x30000038ff0a7230 */ /* 0x000fe20000004100 */
[----:B------:R-:W-:Y:S02]  /*9a80*/  SHF.R.U32.HI R21, RZ, 0x10, R9 ;  /* 0x00000010ff157819 */ /* 0x000fe40000011609 */
[----:B------:R-:W-:-:S05]  /*9a90*/  SHF.R.U32.HI R28, RZ, 0x10, R5 ;  /* 0x00000010ff1c7819 */ /* 0x000fca0000011605 */
[----:B------:R-:W-:Y:S01]  /*9aa0*/  HADD2.F32 R28, -RZ, R28.H0_H0 ;  /* 0x2000001cff1c7230 */ /* 0x000fe20000004100 */
[----:B------:R-:W-:Y:S02]  /*9ab0*/  SHF.R.U64 R41, R8, 0x10, R9 ;  /* 0x0000001008297819 */ /* 0x000fe40000001209 */
[----:B------:R-:W-:Y:S01]  /*9ac0*/  SHF.R.U32.HI R39, RZ, 0x10, R11 ;  /* 0x00000010ff277819 */ /* 0x000fe2000001160b */
[----:B------:R-:W-:Y:S01]  /*9ad0*/  HADD2.F32 R11, -RZ, R55.H0_H0 ;  /* 0x20000037ff0b7230 */ /* 0x000fe20000004100 */
[----:B------:R-:W-:Y:S01]  /*9ae0*/  SHF.R.U64 R38, R4, 0x10, R5 ;  /* 0x0000001004267819 */ /* 0x000fe20000001205 */
[----:B--2---:R-:W-:-:S04]  /*9af0*/  IMAD.IADD R37, R20, 0x1, R37 ;  /* 0x0000000114257824 */ /* 0x004fc800078e0225 */
[----:B------:R-:W-:Y:S01]  /*9b00*/  IMAD R37, R37, 0x2, R22 ;  /* 0x0000000225257824 */ /* 0x000fe200078e0216 */
[----:B---3--:R-:W0:Y:S04]  /*9b10*/  LDS.128 R12, [R42+0x18400] ;  /* 0x018400002a0c7984 */ /* 0x008e280000000c00 */
[----:B------:R-:W1:Y:S01]  /*9b20*/  LDS.128 R24, [R37+0x18400] ;  /* 0x0184000025187984 */ /* 0x000e620000000c00 */
[----:B------:R-:W-:Y:S02]  /*9b30*/  HADD2.F32 R20, -RZ, R54.H1_H1 ;  /* 0x30000036ff147230 */ /* 0x000fe40000004100 */
[----:B0-----:R-:W-:Y:S02]  /*9b40*/  HADD2.F32 R3, -RZ, R13.H0_H0 ;  /* 0x2000000dff037230 */ /* 0x001fe40000004100 */
[----:B-1----:R-:W-:-:S05]  /*9b50*/  HADD2.F32 R7, -RZ, R25.H0_H0 ;  /* 0x20000019ff077230 */ /* 0x002fca0000004100 */
[C---:B------:R-:W-:Y:S01]  /*9b60*/  FMUL.FTZ R30, R7.reuse, R20 ;  /* 0x00000014071e7220 */ /* 0x040fe20000410000 */
[-C--:B------:R-:W-:Y:S01]  /*9b70*/  FMUL.FTZ R34, R7, R10.reuse ;  /* 0x0000000a07227220 */ /* 0x080fe20000410000 */
[----:B------:R-:W-:Y:S02]  /*9b80*/  HADD2.F32 R25, -RZ, R25.H1_H1 ;  /* 0x30000019ff197230 */ /* 0x000fe40000004100 */
[C---:B------:R-:W-:Y:S01]  /*9b90*/  FFMA.FTZ R30, R3.reuse, R10, -R30 ;  /* 0x0000000a031e7223 */ /* 0x040fe2000001081e */
[----:B------:R-:W-:Y:S02]  /*9ba0*/  HADD2.F32 R6, -RZ, R24.H0_H0 ;  /* 0x20000018ff067230 */ /* 0x000fe40000004100 */
[----:B------:R-:W-:Y:S01]  /*9bb0*/  FFMA.FTZ R34, R3, R20, R34 ;  /* 0x0000001403227223 */ /* 0x000fe20000010022 */
[----:B------:R-:W-:Y:S02]  /*9bc0*/  HADD2.F32 R10, -RZ, R21.H0_H0 ;  /* 0x20000015ff0a7230 */ /* 0x000fe40000004100 */
[----:B------:R-:W-:-:S02]  /*9bd0*/  HADD2.F32 R7, -RZ, R54.H0_H0 ;  /* 0x20000036ff077230 */ /* 0x000fc40000004100 */
[----:B------:R-:W-:Y:S02]  /*9be0*/  HADD2.F32 R3, -RZ, R56.H0_H0 ;  /* 0x20000038ff037230 */ /* 0x000fe40000004100 */
[C---:B------:R-:W-:Y:S01]  /*9bf0*/  FMUL.FTZ R36, R25.reuse, R28 ;  /* 0x0000001c19247220 */ /* 0x040fe20000410000 */
[----:B------:R-:W-:Y:S02]  /*9c00*/  HADD2.F32 R13, -RZ, R13.H1_H1 ;  /* 0x3000000dff0d7230 */ /* 0x000fe40000004100 */
[-C--:B------:R-:W-:Y:S01]  /*9c10*/  FMUL.FTZ R20, R25, R10.reuse ;  /* 0x0000000a19147220 */ /* 0x080fe20000410000 */
[----:B------:R-:W-:Y:S02]  /*9c20*/  HADD2.F32 R0, -RZ, R12.H0_H0 ;  /* 0x2000000cff007230 */ /* 0x000fe40000004100 */
[C---:B------:R-:W-:Y:S01]  /*9c30*/  FMUL.FTZ R21, R6.reuse, R7 ;  /* 0x0000000706157220 */ /* 0x040fe20000410000 */
[-C--:B------:R-:W-:Y:S01]  /*9c40*/  FMUL.FTZ R6, R6, R3.reuse ;  /* 0x0000000306067220 */ /* 0x080fe20000410000 */
[C---:B------:R-:W-:Y:S01]  /*9c50*/  FFMA.FTZ R25, R13.reuse, R10, -R36 ;  /* 0x0000000a0d197223 */ /* 0x040fe20000010824 */
[----:B------:R-:W-:Y:S01]  /*9c60*/  FFMA.FTZ R29, R13, R28, R20 ;  /* 0x0000001c0d1d7223 */ /* 0x000fe20000010014 */
[----:B------:R-:W-:Y:S01]  /*9c70*/  FFMA.FTZ R21, R0, R3, -R21 ;  /* 0x0000000300157223 */ /* 0x000fe20000010815 */
[----:B------:R-:W-:-:S02]  /*9c80*/  HADD2.F32 R8, -RZ, R26.H0_H0 ;  /* 0x2000001aff087230 */ /* 0x000fc40000004100 */
[----:B------:R-:W-:Y:S01]  /*9c90*/  FFMA.FTZ R13, R0, R7, R6 ;  /* 0x00000007000d7223 */ /* 0x000fe20000010006 */
[----:B------:R-:W-:Y:S02]  /*9ca0*/  HADD2.F32 R9, -RZ, R27.H0_H0 ;  /* 0x2000001bff097230 */ /* 0x000fe40000004100 */
[----:B------:R-:W-:Y:S02]  /*9cb0*/  HADD2.F32 R3, -RZ, R31.H0_H0 ;  /* 0x2000001fff037230 */ /* 0x000fe40000004100 */
[----:B------:R-:W-:Y:S02]  /*9cc0*/  HADD2.F32 R10, -RZ, R55.H1_H1 ;  /* 0x30000037ff0a7230 */ /* 0x000fe40000004100 */
[----:B------:R-:W-:Y:S02]  /*9cd0*/  HADD2.F32 R0, -RZ, R31.H1_H1 ;  /* 0x3000001fff007230 */ /* 0x000fe40000004100 */
[----:B------:R-:W-:Y:S01]  /*9ce0*/  FMUL.FTZ R7, R8, R11 ;  /* 0x0000000b08077220 */ /* 0x000fe20000410000 */
[----:B------:R-:W-:-:S02]  /*9cf0*/  HADD2.F32 R5, -RZ, R15.H0_H0 ;  /* 0x2000000fff057230 */ /* 0x000fc40000004100 */
[----:B------:R-:W-:Y:S01]  /*9d00*/  FMUL.FTZ R31, R8, R3 ;  /* 0x00000003081f7220 */ /* 0x000fe20000410000 */
[----:B------:R-:W-:Y:S02]  /*9d10*/  HADD2.F32 R4, -RZ, R14.H0_H0 ;  /* 0x2000000eff047230 */ /* 0x000fe40000004100 */
[C---:B------:R-:W-:Y:S01]  /*9d20*/  FMUL.FTZ R28, R9.reuse, R10 ;  /* 0x0000000a091c7220 */ /* 0x040fe20000410000 */
[----:B------:R-:W-:Y:S02]  /*9d30*/  HADD2.F32 R27, -RZ, R27.H1_H1 ;  /* 0x3000001bff1b7230 */ /* 0x000fe40000004100 */
[-C--:B------:R-:W-:Y:S01]  /*9d40*/  FMUL.FTZ R9, R9, R0.reuse ;  /* 0x0000000009097220 */ /* 0x080fe20000410000 */
[----:B------:R-:W-:Y:S02]  /*9d50*/  HADD2.F32 R8, -RZ, R33.H0_H0 ;  /* 0x20000021ff087230 */ /* 0x000fe40000004100 */
[----:B------:R-:W-:Y:S02]  /*9d60*/  HADD2.F32 R6, -RZ, R39.H0_H0 ;  /* 0x20000027ff067230 */ /* 0x000fe40000004100 */
[----:B------:R-:W-:Y:S01]  /*9d70*/  FFMA.FTZ R28, R5, R0, -R28 ;  /* 0x00000000051c7223 */ /* 0x000fe2000001081c */
[----:B------:R-:W-:-:S02]  /*9d80*/  HADD2.F32 R15, -RZ, R15.H1_H1 ;  /* 0x3000000fff0f7230 */ /* 0x000fc40000004100 */
[C---:B------:R-:W-:Y:S01]  /*9d90*/  FFMA.FTZ R20, R4.reuse, R3, -R7 ;  /* 0x0000000304147223 */ /* 0x040fe20000010807 */
[----:B------:R-:W-:Y:S01]  /*9da0*/  FFMA.FTZ R31, R4, R11, R31 ;  /* 0x0000000b041f7223 */ /* 0x000fe2000001001f */
[----:B------:R-:W-:Y:S01]  /*9db0*/  FFMA.FTZ R0, R5, R10, R9 ;  /* 0x0000000a05007223 */ /* 0x000fe20000010009 */
[----:B------:R-:W-:Y:S02]  /*9dc0*/  HADD2.F32 R24, -RZ, R24.H1_H1 ;  /* 0x30000018ff187230 */ /* 0x000fe40000004100 */
[C---:B------:R-:W-:Y:S01]  /*9dd0*/  FMUL.FTZ R4, R27.reuse, R8 ;  /* 0x000000081b047220 */ /* 0x040fe20000410000 */
[----:B------:R-:W-:Y:S02]  /*9de0*/  HADD2.F32 R26, -RZ, R26.H1_H1 ;  /* 0x3000001aff1a7230 */ /* 0x000fe40000004100 */
[----:B------:R-:W-:Y:S01]  /*9df0*/  FMUL.FTZ R10, R27, R6 ;  /* 0x000000061b0a7220 */ /* 0x000fe20000410000 */
[----:B------:R-:W-:Y:S02]  /*9e00*/  HADD2.F32 R7, -RZ, R38.H0_H0 ;  /* 0x20000026ff077230 */ /* 0x000fe40000004100 */
[----:B------:R-:W-:-:S02]  /*9e10*/  HADD2.F32 R9, -RZ, R35.H0_H0 ;  /* 0x20000023ff097230 */ /* 0x000fc40000004100 */
[----:B------:R-:W-:Y:S02]  /*9e20*/  HADD2.F32 R3, -RZ, R41.H0_H0 ;  /* 0x20000029ff037230 */ /* 0x000fe40000004100 */
[----:B------:R-:W-:Y:S02]  /*9e30*/  HADD2.F32 R5, -RZ, R40.H0_H0 ;  /* 0x20000028ff057230 */ /* 0x000fe40000004100 */
[C---:B------:R-:W-:Y:S01]  /*9e40*/  FFMA.FTZ R27, R15.reuse, R6, -R4 ;  /* 0x000000060f1b7223 */ /* 0x040fe20000010804 */
[----:B------:R-:W-:Y:S02]  /*9e50*/  HADD2.F32 R12, -RZ, R12.H1_H1 ;  /* 0x3000000cff0c7230 */ /* 0x000fe40000004100 */
        /* <DEDUP_REMOVED lines=20> */
.L_x_14356:
[----:B------:R-:W-:Y:S05]  /*9fa0*/  BSYNC B0 ;  /* 0x0000000000007941 */ /* 0x000fea0003800000 */
.L_x_14342:
        /* <DEDUP_REMOVED lines=8> */
.L_x_14339:
[----:B---3--:R-:W3:Y:S01]  /*a030*/  S2R R0, SR_TID.X ;  /* 0x0000000000007919 */ /* 0x008ee20000002100 */
[----:B------:R-:W-:Y:S05]  /*a040*/  WARPSYNC.ALL ;  /* 0x0000000000007948 */ /* 0x000fea0003800000 */
[----:B---3--:R-:W-:-:S05]  /*a050*/  SHF.R.U32.HI R0, RZ, 0x7, R0 ;  /* 0x00000007ff007819 */ /* 0x008fca0000011600 */
[----:B01----:R-:W-:Y:S02]  /*a060*/  VIADD R13, R0, 0x8 ;  /* 0x00000008000d7836 */ /* 0x003fe40000000000 */
[----:B------:R-:W-:-:S03]  /*a070*/  IMAD.U32 R0, RZ, RZ, UR44 ;  /* 0x0000002cff007e24 */ /* 0x000fc6000f8e00ff */
[----:B------:R0:W-:Y:S02]  /*a080*/  BAR.SYNC.DEFER_BLOCKING R13, 0x100 ;  /* 0x0004000d0000751d */ /* 0x0001e40000010000 */
[----:B------:R-:W-:-:S13]  /*a090*/  ISETP.NE.AND P0, PT, R0, 0x3, PT ;  /* 0x000000030000780c */ /* 0x000fda0003f05270 */
[----:B0-----:R-:W-:Y:S05]  /*a0a0*/  @!P0 BRA `(.L_x_14366) ;  /* 0x0000000000048947 */ /* 0x001fea0003800000 */
[----:B------:R-:W-:Y:S01]  /*a0b0*/  BPT.TRAP 0x1 ;  /* 0x000000040000795c */ /* 0x000fe20000300000 */
.L_x_14366:
[----:B------:R-:W-:Y:S01]  /*a0c0*/  IMAD R12, R23, 0x8, R22 ;  /* 0x00000008170c7824 */ /* 0x000fe200078e0216 */
[----:B------:R-:W-:-:S04]  /*a0d0*/  SHF.L.U32 R73, R208, 0x1f, RZ ;  /* 0x0000001fd0497819 */ /* 0x000fc800000006ff */
[----:B------:R0:W1:Y:S01]  /*a0e0*/  SYNCS.PHASECHK.TRANS64.TRYWAIT P1, [R12+URZ+0x22830], R73 ;  /* 0x022830490c0075a7 */ /* 0x000062000802017f */
[----:B------:R-:W-:Y:S05]  /*a0f0*/  @!P0 BRA `(.L_x_14367) ;  /* 0x0000000000048947 */ /* 0x000fea0003800000 */
[----:B------:R-:W-:Y:S01]  /*a100*/  BPT.TRAP 0x1 ;  /* 0x000000040000795c */ /* 0x000fe20000300000 */
.L_x_14367:
[----:B------:R-:W-:Y:S01]  /*a110*/  VIADD R0, R22, 0x1c400 ;  /* 0x0001c40016007836 */ /* 0x000fe20000000000 */
[----:B--2---:R-:W-:Y:S01]  /*a120*/  LOP3.LUT R4, R32, 0x10000, RZ, 0xfc, !PT ;  /* 0x0001000020047812 */ /* 0x004fe200078efcff */
[----:B------:R-:W-:-:S03]  /*a130*/  IMAD.MOV.U32 R5, RZ, RZ, 0x40000040 ;  /* 0x40000040ff057424 */ /* 0x000fc600078e00ff */
[----:B------:R-:W-:-:S04]  /*a140*/  SHF.R.U32.HI R0, RZ, 0x4, R0 ;  /* 0x00000004ff007819 */ /* 0x000fc80000011600 */
[----:B------:R-:W-:-:S04]  /*a150*/  LOP3.LUT R0, R0, 0x3fff, RZ, 0xc0, !PT ;  /* 0x00003fff00007812 */ /* 0x000fc800078ec0ff */
[----:B------:R-:W-:Y:S01]  /*a160*/  LOP3.LUT R221, R0, 0x10000, RZ, 0xfc, !PT ;  /* 0x0001000000dd7812 */ /* 0x000fe200078efcff */
[----:B-1----:R-:W-:Y:S06]  /*a170*/  @P1 BRA `(.L_x_14368) ;  /* 0x0000000000081947 */ /* 0x002fec0003800000 */
[----:B------:R-:W1:Y:S02]  /*a180*/  SYNCS.PHASECHK.TRANS64.TRYWAIT P1, [R12+URZ+0x22830], R73 ;  /* 0x022830490c0075a7 */ /* 0x000e64000802017f */
[----:B-1----:R-:W-:Y:S05]  /*a190*/  @!P1 BRA `(.L_x_14369) ;  /* 0x0000014c006c9947 */ /* 0x002fea0003800000 */
.L_x_14368:
[----:B------:R-:W-:Y:S01]  /*a1a0*/  IMAD R6, R23, 0x300, R221 ;  /* 0x0000030017067824 */ /* 0x000fe200078e02dd */
[----:B------:R-:W-:Y:S05]  /*a1b0*/  WARPSYNC.ALL ;  /* 0x0000000000007948 */ /* 0x000fea0003800000 */
[----:B------:R-:W-:Y:S01]  /*a1c0*/  IMAD.MOV.U32 R7, RZ, RZ, 0x40000040 ;  /* 0x40000040ff077424 */ /* 0x000fe200078e00ff */
[----:B------:R-:W-:Y:S01]  /*a1d0*/  R2UR UR4, R4 ;  /* 0x00000000040472ca */ /* 0x000fe200000e0000 */
[----:B-----5:R-:W-:Y:S01]  /*a1e0*/  WARPGROUP.ARRIVE ;  /* 0x00000000000079c5 */ /* 0x020fe20000000000 */
[----:B------:R-:W-:Y:S01]  /*a1f0*/  R2UR UR5, R5 ;  /* 0x00000000050572ca */ /* 0x000fe200000e0000 */
[C---:B------:R-:W-:Y:S01]  /*a200*/  VIADD R8, R6.reuse, 0x2 ;  /* 0x0000000206087836 */ /* 0x040fe20000000000 */
[----:B------:R-:W-:Y:S01]  /*a210*/  R2UR UR6, R6 ;  /* 0x00000000060672ca */ /* 0x000fe200000e0000 */
[----:B------:R-:W-:Y:S01]  /*a220*/  IMAD.MOV.U32 R21, RZ, RZ, 0x40000040 ;  /* 0x40000040ff157424 */ /* 0x000fe200078e00ff */
[----:B------:R-:W-:Y:S01]  /*a230*/  R2UR UR7, R7 ;  /* 0x00000000070772ca */ /* 0x000fe200000e0000 */
[----:B------:R-:W-:Y:S01]  /*a240*/  IMAD.MOV.U32 R9, RZ, RZ, 0x40000040 ;  /* 0x40000040ff097424 */ /* 0x000fe200078e00ff */
[C---:B------:R-:W-:Y:S01]  /*a250*/  IADD3 R20, R4.reuse, 0x2, RZ ;  /* 0x0000000204147810 */ /* 0x040fe20007ffe0ff */
[----:B------:R-:W-:Y:S01]  /*a260*/  VIADD R10, R4, 0x4 ;  /* 0x00000004040a7836 */ /* 0x000fe20000000000 */
[----:B------:R-:W-:Y:S01]  /*a270*/  MOV R7, 0x40000040 ;  /* 0x4000004000077802 */ /* 0x000fe20000000f00 */
[----:B------:R-:W-:Y:S01]  /*a280*/  IMAD.MOV.U32 R11, RZ, RZ, 0x40000040 ;  /* 0x40000040ff0b7424 */ /* 0x000fe200078e00ff */
[----:B------:R-:W2:Y:S07]  /*a290*/  S2R R0, SR_TID.X ;  /* 0x0000000000007919 */ /* 0x000eae0000002100 */
[----:B------:R-:W-:Y:S01]  /*a2a0*/  HGMMA.64x96x16.F32 R24, gdesc[UR4], RZ, !UPT, gsb0 ;  /* 0x01600000041879f0 */ /* 0x000fe2000c0008ff */
[----:B------:R-:W-:-:S02]  /*a2b0*/  R2UR UR4, R20 ;  /* 0x00000000140472ca */ /* 0x000fc400000e0000 */
[----:B------:R-:W-:Y:S02]  /*a2c0*/  R2UR UR5, R21 ;  /* 0x00000000150572ca */ /* 0x000fe400000e0000 */
[----:B------:R-:W-:Y:S01]  /*a2d0*/  R2UR UR6, R8 ;  /* 0x00000000080672ca */ /* 0x000fe200000e0000 */
[C---:B------:R-:W-:Y:S01]  /*a2e0*/  VIADD R8, R6.reuse, 0x4 ;  /* 0x0000000406087836 */ /* 0x040fe20000000000 */
[----:B------:R-:W-:Y:S01]  /*a2f0*/  R2UR UR7, R9 ;  /* 0x00000000090772ca */ /* 0x000fe200000e0000 */
[----:B------:R-:W-:Y:S02]  /*a300*/  IMAD.MOV.U32 R9, RZ, RZ, 0x40000040 ;  /* 0x40000040ff097424 */ /* 0x000fe400078e00ff */
[----:B------:R-:W-:Y:S01]  /*a310*/  VIADD R6, R6, 0x6 ;  /* 0x0000000606067836 */ /* 0x000fe20000000000 */
[----:B--2---:R-:W-:-:S04]  /*a320*/  SHF.R.U32.HI R0, RZ, 0x7, R0 ;  /* 0x00000007ff007819 */ /* 0x004fc80000011600 */
[----:B------:R-:W-:Y:S01]  /*a330*/  IADD3 R15, -R0, 0xb, RZ ;  /* 0x0000000b000f7810 */ /* 0x000fe20007ffe1ff */
[----:B------:R-:W-:Y:S02]  /*a340*/  WARPGROUP.DEPBAR.LE gsb0, 0x0 ;  /* 0x00008000000079c5 */ /* 0x000fe40000010000 */
[----:B------:R-:W-:-:S06]  /*a350*/  WARPGROUP.ARRIVE ;  /* 0x00000000000079c5 */ /* 0x000fcc0000000000 */
[----:B------:R-:W-:Y:S01]  /*a360*/  HGMMA.64x96x16.F32 R24, gdesc[UR4], R24, gsb0 ;  /* 0x01600000041879f0 */ /* 0x000fe20008000818 */
        /* <DEDUP_REMOVED lines=20> */
.L_x_14370:
[----:B------:R-:W3:Y:S01]  /*a4b0*/  LDL R0, [R1+0x1c] ;  /* 0x00001c0001007983 */ /* 0x000ee20000100800 */
[----:B------:R-:W4:Y:S03]  /*a4c0*/  LDC R3, c[0x0][0x448] ;  /* 0x00011200ff037b82 */ /* 0x000f260000000800 */
[----:B------:R-:W5:Y:S04]  /*a4d0*/  LDL R72, [R1+0x4] ;  /* 0x0000040001487983 */ /* 0x000f680000100800 */
[----:B------:R-:W2:Y:S01]  /*a4e0*/  LDL R14, [R1+0xc] ;  /* 0x00000c00010e7983 */ /* 0x000ea20000100800 */
[----:B------:R-:W-:Y:S01]  /*a4f0*/  LOP3.LUT R18, R18, 0xfffffff7, RZ, 0xc0, !PT ;  /* 0xfffffff712127812 */ /* 0x000fe200078ec0ff */
[----:B------:R-:W-:Y:S01]  /*a500*/  ULDC UR37, c[0x0][0x988] ;  /* 0x0002620000257ab9 */ /* 0x000fe20000000800 */
[----:B----4-:R-:W-:-:S13]  /*a510*/  ISETP.NE.AND P1, PT, R3, 0x1, PT ;  /* 0x000000010300780c */ /* 0x010fda0003f25270 */
[----:B------:R-:W4:Y:S01]  /*a520*/  @P1 LDC R3, c[0x0][0x44c] ;  /* 0x00011300ff031b82 */ /* 0x000f220000000800 */
[----:B------:R-:W-:-:S07]  /*a530*/  @P1 LOP3.LUT R18, R18, 0x8, RZ, 0xfc, !PT ;  /* 0x0000000812121812 */ /* 0x000fce00078efcff */
[----:B------:R-:W0:Y:S01]  /*a540*/  @P1 LDC R7, c[0x0][0x450] ;  /* 0x00011400ff071b82 */ /* 0x000e220000000800 */
[----:B---3--:R-:W-:-:S04]  /*a550*/  IMAD.IADD R6, R0, 0x1, R222 ;  /* 0x0000000100067824 */ /* 0x008fc800078e02de */
[----:B----4-:R-:W-:-:S04]  /*a560*/  @P1 IMAD.HI.U32 R0, R6, R3, RZ ;  /* 0x0000000306001227 */ /* 0x010fc800078e00ff */
[----:B-----5:R-:W-:Y:S01]  /*a570*/  IMAD R72, R172, -0x60, R72 ;  /* 0xffffffa0ac487824 */ /* 0x020fe200078e0248 */
[----:B0-----:R-:W-:-:S04]  /*a580*/  @P1 SHF.R.U32.HI R6, RZ, R7, R0 ;  /* 0x00000007ff061219 */ /* 0x001fc80000011600 */
[C-C-:B--2---:R-:W-:Y:S01]  /*a590*/  IADD3 R75, -R14.reuse, 0x61, R72.reuse ;  /* 0x000000610e4b7810 */ /* 0x144fe20007ffe148 */
[----:B------:R-:W0:Y:S01]  /*a5a0*/  SHFL.IDX PT, R0, R6, 0x1, 0x1c1f ;  /* 0x003c1f0006007f89 */ /* 0x000e2200000e0000 */
[----:B------:R-:W-:-:S03]  /*a5b0*/  IADD3 R72, -R14, 0x60, R72 ;  /* 0x000000600e487810 */ /* 0x000fc60007ffe148 */
[----:B------:R-:W-:Y:S01]  /*a5c0*/  IMAD.IADD R75, R75, 0x1, -R224 ;  /* 0x000000014b4b7824 */ /* 0x000fe200078e0ae0 */
[----:B------:R-:W2:Y:S04]  /*a5d0*/  SHFL.IDX PT, R6, R6, RZ, 0x1c1f ;  /* 0x001c1fff06067589 */ /* 0x000ea800000e0000 */
        /* <DEDUP_REMOVED lines=88> */
[----:B0-----:R-:W-:Y:S02]  /*ab60*/  FMNMX.FTZ R77, R14, R77, !PT ;  /* 0x0000004d0e4d7209 */ /* 0x001fe40007810000 */
[----:B------:R-:W-:Y:S02]  /*ab70*/  ISETP.GT.AND P1, PT, R72, 0x18, PT ;  /* 0x000000184800780c */ /* 0x000fe40003f24270 */
[----:B------:R-:W-:Y:S01]  /*ab80*/  FSEL R33, R33, -INF , P3 ;  /* 0xff80000021217808 */ /* 0x000fe20001800000 */
[----:B------:R-:W0:Y:S01]  /*ab90*/  SHFL.BFLY PT, R0, R77, 0x1, 0x1f ;  /* 0x0c201f004d007f89 */ /* 0x000e2200000e0000 */
        /* <DEDUP_REMOVED lines=9> */
[C---:B------:R-:W-:Y:S02]  /*ac30*/  ISETP.GT.AND P1, PT, R72.reuse, 0x28, PT ;  /* 0x000000284800780c */ /* 0x040fe40003f24270 */
[----:B------:R-:W-:Y:S02]  /*ac40*/  FSEL R41, R41, -INF , P2 ;  /* 0xff80000029297808 */ /* 0x000fe40001000000 */
[----:B------:R-:W-:Y:S02]  /*ac50*/  ISETP.GT.AND P2, PT, R72, 0x29, PT ;  /* 0x000000294800780c */ /* 0x000fe40003f44270 */
[----:B0-----:R-:W-:-:S02]  /*ac60*/  FMNMX.FTZ R0, R77, R0, !PT ;  /* 0x000000004d007209 */ /* 0x001fc40007810000 */
[----:B------:R-:W-:Y:S02]  /*ac70*/  FSEL R44, R44, -INF , P1 ;  /* 0xff8000002c2c7808 */ /* 0x000fe40000800000 */
[C---:B------:R-:W-:Y:S01]  /*ac80*/  FSETP.NEU.FTZ.AND P4, PT, R0.reuse, -INF , PT ;  /* 0xff8000000000780b */ /* 0x040fe20003f9d000 */
[----:B------:R-:W-:Y:S01]  /*ac90*/  FMUL.FTZ R6, R0, UR37 ;  /* 0x0000002500067c20 */ /* 0x000fe20008410000 */
[----:B------:R-:W-:Y:S02]  /*aca0*/  ISETP.GT.AND P1, PT, R72, 0x30, PT ;  /* 0x000000304800780c */ /* 0x000fe40003f24270 */
[----:B------:R-:W-:Y:S02]  /*acb0*/  FSEL R45, R45, -INF , P2 ;  /* 0xff8000002d2d7808 */ /* 0x000fe40001000000 */
        /* <DEDUP_REMOVED lines=23> */
[----:B------:R-:W0:Y:S01]  /*ae30*/  MUFU.EX2 R14, R14 ;  /* 0x0000000e000e7308 */ /* 0x000e220000000800 */
        /* <DEDUP_REMOVED lines=25> */
[----:B------:R-:W-:Y:S01]  /*afd0*/  FFMA.FTZ R171, R70, UR37, -R6 ;  /* 0x0000002546ab7c23 */ /* 0x000fe20008010806 */
[----:B------:R-:W-:-:S02]  /*afe0*/  ISETP.GT.AND P1, PT, R72, 0x50, PT ;  /* 0x000000504800780c */ /* 0x000fc40003f24270 */
[----:B------:R-:W-:Y:S02]  /*aff0*/  FSEL R61, R61, -INF , P2 ;  /* 0xff8000003d3d7808 */ /* 0x000fe40001000000 */
[----:B------:R-:W-:Y:S01]  /*b000*/  FMNMX.FTZ R34, R60, R3, !PT ;  /* 0x000000033c227209 */ /* 0x000fe20007810000 */
[----:B------:R-:W-:Y:S01]  /*b010*/  MUFU.EX2 R30, R30 ;  /* 0x0000001e001e7308 */ /* 0x000fe20000000800 */
[----:B------:R-:W-:Y:S02]  /*b020*/  ISETP.GT.AND P2, PT, R72, 0x51, PT ;  /* 0x000000514800780c */ /* 0x000fe40003f44270 */
[----:B------:R-:W-:Y:S01]  /*b030*/  FSEL R7, R64, -INF , P1 ;  /* 0xff80000040077808 */ /* 0x000fe20000800000 */
[----:B------:R-:W-:Y:S01]  /*b040*/  FFMA.FTZ R64, R39, UR37, -R6 ;  /* 0x0000002527407c23 */ /* 0x000fe20008010806 */
[----:B------:R-:W-:Y:S02]  /*b050*/  FMNMX.FTZ R34, R61, R34, !PT ;  /* 0x000000223d227209 */ /* 0x000fe40007810000 */
[----:B------:R-:W-:Y:S01]  /*b060*/  ISETP.GT.AND P1, PT, R72, 0x58, PT ;  /* 0x000000584800780c */ /* 0x000fe20003f24270 */
[----:B------:R-:W-:Y:S01]  /*b070*/  MUFU.EX2 R155, R155 ;  /* 0x0000009b009b7308 */ /* 0x000fe20000000800 */
[----:B------:R-:W-:-:S02]  /*b080*/  FSEL R65, R65, -INF , P2 ;  /* 0xff80000041417808 */ /* 0x000fc40001000000 */
[----:B------:R-:W-:Y:S02]  /*b090*/  FMNMX.FTZ R34, R7, R34, !PT ;  /* 0x0000002207227209 */ /* 0x000fe40007810000 */
[----:B------:R-:W-:Y:S01]  /*b0a0*/  ISETP.GT.AND P2, PT, R72, 0x59, PT ;  /* 0x000000594800780c */ /* 0x000fe20003f44270 */
[----:B------:R-:W-:Y:S01]  /*b0b0*/  FFMA.FTZ R72, R43, UR37, -R6 ;  /* 0x000000252b487c23 */ /* 0x000fe20008010806 */
[----:B------:R-:W-:Y:S01]  /*b0c0*/  FSEL R68, R68, -INF , P1 ;  /* 0xff80000044447808 */ /* 0x000fe20000800000 */
[----:B------:R-:W-:Y:S01]  /*b0d0*/  IMAD.U32 R43, RZ, RZ, UR41 ;  /* 0x00000029ff2b7e24 */ /* 0x000fe2000f8e00ff */
[----:B------:R-:W-:Y:S01]  /*b0e0*/  FMNMX.FTZ R3, R65, R34, !PT ;  /* 0x0000002241037209 */ /* 0x000fe20007810000 */
[----:B------:R-:W-:Y:S01]  /*b0f0*/  MUFU.EX2 R64, R64 ;  /* 0x0000004000407308 */ /* 0x000fe20000000800 */
[----:B------:R-:W-:Y:S02]  /*b100*/  FSEL R69, R69, -INF , P2 ;  /* 0xff80000045457808 */ /* 0x000fe40001000000 */
[----:B------:R-:W-:-:S04]  /*b110*/  FMNMX.FTZ R34, R68, R3, !PT ;  /* 0x0000000344227209 */ /* 0x000fc80007810000 */
[----:B------:R-:W-:Y:S01]  /*b120*/  FMNMX.FTZ R34, R69, R34, !PT ;  /* 0x0000002245227209 */ /* 0x000fe20007810000 */
[----:B------:R-:W-:Y:S04]  /*b130*/  MUFU.EX2 R157, R157 ;  /* 0x0000009d009d7308 */ /* 0x000fe80000000800 */
[----:B------:R-:W2:Y:S04]  /*b140*/  SHFL.BFLY PT, R3, R34, 0x2, 0x1f ;  /* 0x0c401f0022037f89 */ /* 0x000ea800000e0000 */
[----:B------:R-:W-:Y:S08]  /*b150*/  MUFU.EX2 R72, R72 ;  /* 0x0000004800487308 */ /* 0x000ff00000000800 */
[----:B------:R-:W-:Y:S08]  /*b160*/  MUFU.EX2 R159, R159 ;  /* 0x0000009f009f7308 */ /* 0x000ff00000000800 */
[----:B------:R-:W-:Y:S01]  /*b170*/  MUFU.EX2 R74, R74 ;  /* 0x0000004a004a7308 */ /* 0x000fe20000000800 */
[----:B--2---:R-:W-:Y:S01]  /*b180*/  FMNMX.FTZ R27, R34, R3, !PT ;  /* 0x00000003221b7209 */ /* 0x004fe20007810000 */
[----:B------:R-:W-:-:S06]  /*b190*/  FFMA.FTZ R34, R55, UR37, -R6 ;  /* 0x0000002537227c23 */ /* 0x000fcc0008010806 */
[----:B------:R-:W-:Y:S01]  /*b1a0*/  MUFU.EX2 R161, R161 ;  /* 0x000000a100a17308 */ /* 0x000fe20000000800 */
[----:B------:R-:W2:Y:S07]  /*b1b0*/  SHFL.BFLY PT, R46, R27, 0x1, 0x1f ;  /* 0x0c201f001b2e7f89 */ /* 0x000eae00000e0000 */
[----:B------:R-:W-:Y:S08]  /*b1c0*/  MUFU.EX2 R50, R50 ;  /* 0x0000003200327308 */ /* 0x000ff00000000800 */
[----:B------:R-:W-:Y:S08]  /*b1d0*/  MUFU.EX2 R163, R163 ;  /* 0x000000a300a37308 */ /* 0x000ff00000000800 */
[----:B------:R-:W-:Y:S01]  /*b1e0*/  MUFU.EX2 R34, R34 ;  /* 0x0000002200227308 */ /* 0x000fe20000000800 */
[----:B--2---:R-:W-:Y:S01]  /*b1f0*/  FMNMX.FTZ R3, R27, R46, !PT ;  /* 0x0000002e1b037209 */ /* 0x004fe20007810000 */
        /* <DEDUP_REMOVED lines=15> */
[----:B------:R-:W-:Y:S01]  /*b2f0*/  FFMA.FTZ R31, R37, UR37, -R54 ;  /* 0x00000025251f7c23 */ /* 0x000fe20008010836 */
[----:B0-----:R-:W-:Y:S01]  /*b300*/  FADD.FTZ R28, R201, R14 ;  /* 0x0000000ec91c7221 */ /* 0x001fe20000010000 */
[----:B------:R-:W-:-:S02]  /*b310*/  VIADD R24, R12, 0x22840 ;  /* 0x000228400c187836 */ /* 0x000fc40000000000 */
[--C-:B------:R-:W-:Y:S01]  /*b320*/  FFMA.FTZ R156, R40, UR37, -R54.reuse ;  /* 0x00000025289c7c23 */ /* 0x100fe20008010836 */
[--C-:B------:R-:W-:Y:S01]  /*b330*/  FFMA.FTZ R158, R44, UR37, -R54.reuse ;  /* 0x000000252c9e7c23 */ /* 0x100fe20008010836 */
[----:B------:R-:W0:Y:S01]  /*b340*/  MUFU.EX2 R25, R25 ;  /* 0x0000001900197308 */ /* 0x000e220000000800 */
[----:B------:R-:W-:Y:S01]  /*b350*/  FFMA.FTZ R35, R45, UR37, -R54 ;  /* 0x000000252d237c23 */ /* 0x000fe20008010836 */
[----:B------:R-:W-:Y:S01]  /*b360*/  PRMT R24, R43, 0x654, R24 ;  /* 0x000006542b187816 */ /* 0x000fe20000000018 */
[--C-:B------:R-:W-:Y:S01]  /*b370*/  FFMA.FTZ R160, R48, UR37, -R54.reuse ;  /* 0x0000002530a07c23 */ /* 0x100fe20008010836 */
[--C-:B------:R-:W-:Y:S01]  /*b380*/  FFMA.FTZ R37, R49, UR37, -R54.reuse ;  /* 0x0000002531257c23 */ /* 0x100fe20008010836 */
[--C-:B------:R-:W-:Y:S01]  /*b390*/  FFMA.FTZ R162, R52, UR37, -R54.reuse ;  /* 0x0000002534a27c23 */ /* 0x100fe20008010836 */
[----:B------:R2:W-:Y:S01]  /*b3a0*/  SYNCS.ARRIVE.TRANS64.RED.A1T0 RZ, [R24+URZ], RZ ;  /* 0x000000ff18ff79a7 */ /* 0x0005e2000810043f */
[--C-:B------:R-:W-:Y:S01]  /*b3b0*/  FFMA.FTZ R39, R53, UR37, -R54.reuse ;  /* 0x0000002535277c23 */ /* 0x100fe20008010836 */
[----:B------:R-:W3:Y:S01]  /*b3c0*/  MUFU.EX2 R202, R202 ;  /* 0x000000ca00ca7308 */ /* 0x000ee20000000800 */
[----:B------:R-:W-:Y:S01]  /*b3d0*/  F2FP.F16.F32.PACK_AB R201, R14, R201 ;  /* 0x000000c90ec9723e */ /* 0x000fe200000000ff */
[--C-:B------:R-:W-:Y:S01]  /*b3e0*/  FFMA.FTZ R164, R56, UR37, -R54.reuse ;  /* 0x0000002538a47c23 */ /* 0x100fe20008010836 */
[--C-:B------:R-:W-:Y:S01]  /*b3f0*/  FFMA.FTZ R166, R60, UR37, -R54.reuse ;  /* 0x000000253ca67c23 */ /* 0x100fe20008010836 */
[--C-:B------:R-:W-:Y:S01]  /*b400*/  FFMA.FTZ R61, R61, UR37, -R54.reuse ;  /* 0x000000253d3d7c23 */ /* 0x100fe20008010836 */
[--C-:B------:R-:W-:Y:S01]  /*b410*/  FFMA.FTZ R65, R65, UR37, -R54.reuse ;  /* 0x0000002541417c23 */ /* 0x100fe20008010836 */
[----:B------:R-:W-:-:S02]  /*b420*/  FFMA.FTZ R68, R68, UR37, -R54 ;  /* 0x0000002544447c23 */ /* 0x000fc40008010836 */
[----:B------:R-:W4:Y:S01]  /*b430*/  MUFU.EX2 R27, R27 ;  /* 0x0000001b001b7308 */ /* 0x000f220000000800 */
[----:B0-----:R-:W-:Y:S01]  /*b440*/  FADD.FTZ R41, R200, R25 ;  /* 0x00000019c8297221 */ /* 0x001fe20000010000 */
[----:B------:R-:W-:-:S06]  /*b450*/  F2FP.F16.F32.PACK_AB R200, R25, R200 ;  /* 0x000000c819c8723e */ /* 0x000fcc00000000ff */
[----:B------:R-:W2:Y:S01]  /*b460*/  MUFU.EX2 R152, R152 ;  /* 0x0000009800987308 */ /* 0x000ea20000000800 */
[----:B---3--:R-:W-:Y:S01]  /*b470*/  FADD.FTZ R32, R202, R41 ;  /* 0x00000029ca207221 */ /* 0x008fe20000010000 */
[----:B------:R-:W-:Y:S01]  /*b480*/  FADD.FTZ R41, R203, R28 ;  /* 0x0000001ccb297221 */ /* 0x000fe20000010000 */
[----:B------:R-:W-:-:S03]  /*b490*/  F2FP.F16.F32.PACK_AB R203, R26, R203 ;  /* 0x000000cb1acb723e */ /* 0x000fc600000000ff */
[----:B------:R-:W-:Y:S01]  /*b4a0*/  FADD.FTZ R28, R26, R41 ;  /* 0x000000291a1c7221 */ /* 0x000fe20000010000 */
[----:B------:R-:W-:Y:S01]  /*b4b0*/  FFMA.FTZ R41, R57, UR37, -R54 ;  /* 0x0000002539297c23 */ /* 0x000fe20008010836 */
[----:B------:R-:W0:Y:S01]  /*b4c0*/  MUFU.EX2 R29, R29 ;  /* 0x0000001d001d7308 */ /* 0x000e220000000800 */
[C---:B----4-:R-:W-:Y:S01]  /*b4d0*/  FADD.FTZ R43, R27.reuse, R32 ;  /* 0x000000201b2b7221 */ /* 0x050fe20000010000 */
[----:B------:R-:W-:-:S06]  /*b4e0*/  F2FP.F16.F32.PACK_AB R202, R27, R202 ;  /* 0x000000ca1bca723e */ /* 0x000fcc00000000ff */
[----:B------:R-:W3:Y:S01]  /*b4f0*/  MUFU.EX2 R154, R154 ;  /* 0x0000009a009a7308 */ /* 0x000ee20000000800 */
[----:B--2---:R-:W-:Y:S01]  /*b500*/  FADD.FTZ R24, R152, R43 ;  /* 0x0000002b98187221 */ /* 0x004fe20000010000 */
[----:B------:R-:W-:Y:S01]  /*b510*/  FADD.FTZ R43, R153, R28 ;  /* 0x0000001c992b7221 */ /* 0x000fe20000010000 */
[----:B------:R-:W-:-:S05]  /*b520*/  F2FP.F16.F32.PACK_AB R153, R30, R153 ;  /* 0x000000991e99723e */ /* 0x000fca00000000ff */
[----:B------:R-:W2:Y:S01]  /*b530*/  MUFU.EX2 R31, R31 ;  /* 0x0000001f001f7308 */ /* 0x000ea20000000800 */
[C---:B0-----:R-:W-:Y:S01]  /*b540*/  FADD.FTZ R45, R29.reuse, R24 ;  /* 0x000000181d2d7221 */ /* 0x041fe20000010000 */
[----:B------:R-:W-:Y:S01]  /*b550*/  FADD.FTZ R24, R30, R43 ;  /* 0x0000002b1e187221 */ /* 0x000fe20000010000 */
[----:B------:R-:W-:-:S03]  /*b560*/  F2FP.F16.F32.PACK_AB R152, R29, R152 ;  /* 0x000000981d98723e */ /* 0x000fc600000000ff */
[----:B------:R-:W-:Y:S01]  /*b570*/  FADD.FTZ R43, R155, R24 ;  /* 0x000000189b2b7221 */ /* 0x000fe20000010000 */
[--C-:B------:R-:W-:Y:S01]  /*b580*/  FFMA.FTZ R24, R7, UR37, -R54.reuse ;  /* 0x0000002507187c23 */ /* 0x100fe20008010836 */
[----:B------:R-:W0:Y:S01]  /*b590*/  MUFU.EX2 R156, R156 ;  /* 0x0000009c009c7308 */ /* 0x000e220000000800 */
[----:B---3--:R-:W-:Y:S01]  /*b5a0*/  FADD.FTZ R28, R154, R45 ;  /* 0x0000002d9a1c7221 */ /* 0x008fe20000010000 */
[----:B------:R-:W-:Y:S01]  /*b5b0*/  FFMA.FTZ R54, R69, UR37, -R54 ;  /* 0x0000002545367c23 */ /* 0x000fe20008010836 */
[----:B------:R-:W-:-:S05]  /*b5c0*/  F2FP.F16.F32.PACK_AB R155, R64, R155 ;  /* 0x0000009b409b723e */ /* 0x000fca00000000ff */
[----:B------:R-:W3:Y:S01]  /*b5d0*/  MUFU.EX2 R33, R33 ;  /* 0x0000002100217308 */ /* 0x000ee20000000800 */
[C---:B--2---:R-:W-:Y:S01]  /*b5e0*/  FADD.FTZ R7, R31.reuse, R28 ;  /* 0x0000001c1f077221 */ /* 0x044fe20000010000 */
[----:B------:R-:W-:Y:S01]  /*b5f0*/  FADD.FTZ R28, R64, R43 ;  /* 0x0000002b401c7221 */ /* 0x000fe20000010000 */
[----:B------:R-:W-:-:S03]  /*b600*/  F2FP.F16.F32.PACK_AB R154, R31, R154 ;  /* 0x0000009a1f9a723e */ /* 0x000fc600000000ff */
[----:B------:R-:W-:Y:S01]  /*b610*/  FADD.FTZ R43, R157, R28 ;  /* 0x0000001c9d2b7221 */ /* 0x000fe20000010000 */
[----:B------:R-:W-:Y:S01]  /*b620*/  F2FP.F16.F32.PACK_AB R157, R72, R157 ;  /* 0x0000009d489d723e */ /* 0x000fe200000000ff */
[----:B------:R-:W2:Y:S01]  /*b630*/  MUFU.EX2 R158, R158 ;  /* 0x0000009e009e7308 */ /* 0x000ea20000000800 */
[----:B0-----:R-:W-:Y:S01]  /*b640*/  FADD.FTZ R32, R156, R7 ;  /* 0x000000079c207221 */ /* 0x001fe20000010000 */
[----:B------:R-:W-:-:S04]  /*b650*/  FADD.FTZ R28, R72, R43 ;  /* 0x0000002b481c7221 */ /* 0x000fc80000010000 */
[----:B------:R-:W-:Y:S01]  /*b660*/  FADD.FTZ R43, R159, R28 ;  /* 0x0000001c9f2b7221 */ /* 0x000fe20000010000 */
[----:B------:R-:W-:Y:S01]  /*b670*/  F2FP.F16.F32.PACK_AB R159, R74, R159 ;  /* 0x0000009f4a9f723e */ /* 0x000fe200000000ff */
[----:B------:R-:W0:Y:S01]  /*b680*/  MUFU.EX2 R35, R35 ;  /* 0x0000002300237308 */ /* 0x000e220000000800 */
[C---:B---3--:R-:W-:Y:S01]  /*b690*/  FADD.FTZ R45, R33.reuse, R32 ;  /* 0x00000020212d7221 */ /* 0x048fe20000010000 */
[----:B------:R-:W-:-:S06]  /*b6a0*/  F2FP.F16.F32.PACK_AB R156, R33, R156 ;  /* 0x0000009c219c723e */ /* 0x000fcc00000000ff */
[----:B------:R-:W3:Y:S01]  /*b6b0*/  MUFU.EX2 R160, R160 ;  /* 0x000000a000a07308 */ /* 0x000ee20000000800 */
[----:B--2---:R-:W-:-:S07]  /*b6c0*/  FADD.FTZ R14, R158, R45 ;  /* 0x0000002d9e0e7221 */ /* 0x004fce0000010000 */
[----:B------:R-:W2:Y:S01]  /*b6d0*/  MUFU.EX2 R37, R37 ;  /* 0x0000002500257308 */ /* 0x000ea20000000800 */
[C---:B0-----:R-:W-:Y:S01]  /*b6e0*/  FADD.FTZ R45, R35.reuse, R14 ;  /* 0x0000000e232d7221 */ /* 0x041fe20000010000 */
[----:B------:R-:W-:Y:S01]  /*b6f0*/  FADD.FTZ R14, R74, R43 ;  /* 0x0000002b4a0e7221 */ /* 0x000fe20000010000 */
[----:B------:R-:W-:-:S03]  /*b700*/  F2FP.F16.F32.PACK_AB R158, R35, R158 ;  /* 0x0000009e239e723e */ /* 0x000fc600000000ff */
[----:B------:R-:W-:Y:S01]  /*b710*/  FADD.FTZ R43, R161, R14 ;  /* 0x0000000ea12b7221 */ /* 0x000fe20000010000 */
[----:B------:R-:W-:Y:S01]  /*b720*/  F2FP.F16.F32.PACK_AB R161, R50, R161 ;  /* 0x000000a132a1723e */ /* 0x000fe200000000ff */
[----:B------:R-:W0:Y:S01]  /*b730*/  MUFU.EX2 R162, R162 ;  /* 0x000000a200a27308 */ /* 0x000e220000000800 */
[----:B---3--:R-:W-:Y:S01]  /*b740*/  FADD.FTZ R26, R160, R45 ;  /* 0x0000002da01a7221 */ /* 0x008fe20000010000 */
[----:B------:R-:W-:-:S04]  /*b750*/  FADD.FTZ R14, R50, R43 ;  /* 0x0000002b320e7221 */ /* 0x000fc80000010000 */
[----:B------:R-:W-:Y:S01]  /*b760*/  FADD.FTZ R25, R163, R14 ;  /* 0x0000000ea3197221 */ /* 0x000fe20000010000 */
[C---:B------:R-:W-:Y:S01]  /*b770*/  F2FP.F16.F32.PACK_AB R163, R34.reuse, R163 ;  /* 0x000000a322a3723e */ /* 0x040fe200000000ff */
[----:B------:R-:W3:Y:S01]  /*b780*/  MUFU.EX2 R39, R39 ;  /* 0x0000002700277308 */ /* 0x000ee20000000800 */
[C---:B--2---:R-:W-:Y:S01]  /*b790*/  FADD.FTZ R45, R37.reuse, R26 ;  /* 0x0000001a252d7221 */ /* 0x044fe20000010000 */
[----:B------:R-:W-:Y:S01]  /*b7a0*/  FADD.FTZ R14, R34, R25 ;  /* 0x00000019220e7221 */ /* 0x000fe20000010000 */
[----:B------:R-:W-:-:S05]  /*b7b0*/  F2FP.F16.F32.PACK_AB R160, R37, R160 ;  /* 0x000000a025a0723e */ /* 0x000fca00000000ff */
[----:B------:R-:W2:Y:S01]  /*b7c0*/  MUFU.EX2 R164, R164 ;  /* 0x000000a400a47308 */ /* 0x000ea20000000800 */
[----:B0-----:R-:W-:-:S07]  /*b7d0*/  FADD.FTZ R26, R162, R45 ;  /* 0x0000002da21a7221 */ /* 0x001fce0000010000 */
[----:B------:R-:W0:Y:S01]  /*b7e0*/  MUFU.EX2 R41, R41 ;  /* 0x0000002900297308 */ /* 0x000e220000000800 */
[C---:B---3--:R-:W-:Y:S01]  /*b7f0*/  FADD.FTZ R27, R39.reuse, R26 ;  /* 0x0000001a271b7221 */ /* 0x048fe20000010000 */
[----:B------:R-:W-:-:S06]  /*b800*/  F2FP.F16.F32.PACK_AB R162, R39, R162 ;  /* 0x000000a227a2723e */ /* 0x000fcc00000000ff */
[----:B------:R-:W3:Y:S01]  /*b810*/  MUFU.EX2 R38, R38 ;  /* 0x0000002600267308 */ /* 0x000ee20000000800 */
[----:B--2---:R-:W-:Y:S01]  /*b820*/  FADD.FTZ R26, R164, R27 ;  /* 0x0000001ba41a7221 */ /* 0x004fe20000010000 */
[----:B------:R-:W-:-:S06]  /*b830*/  FADD.FTZ R27, R165, R14 ;  /* 0x0000000ea51b7221 */ /* 0x000fcc0000010000 */
[----:B------:R-:W2:Y:S01]  /*b840*/  MUFU.EX2 R166, R166 ;  /* 0x000000a600a67308 */ /* 0x000ea20000000800 */
[C---:B0-----:R-:W-:Y:S01]  /*b850*/  FADD.FTZ R29, R41.reuse, R26 ;  /* 0x0000001a291d7221 */ /* 0x041fe20000010000 */
[----:B------:R-:W-:-:S06]  /*b860*/  F2FP.F16.F32.PACK_AB R164, R41, R164 ;  /* 0x000000a429a4723e */ /* 0x000fcc00000000ff */
[----:B------:R-:W0:Y:S01]  /*b870*/  MUFU.EX2 R167, R167 ;  /* 0x000000a700a77308 */ /* 0x000e220000000800 */
[C---:B---3--:R-:W-:Y:S01]  /*b880*/  FADD.FTZ R14, R38.reuse, R27 ;  /* 0x0000001b260e7221 */ /* 0x048fe20000010000 */
[----:B------:R-:W-:-:S06]  /*b890*/  F2FP.F16.F32.PACK_AB R165, R38, R165 ;  /* 0x000000a526a5723e */ /* 0x000fcc00000000ff */
[----:B------:R-:W3:Y:S01]  /*b8a0*/  MUFU.EX2 R7, R61 ;  /* 0x0000003d00077308 */ /* 0x000ee20000000800 */
[----:B--2---:R-:W-:-:S07]  /*b8b0*/  FADD.FTZ R26, R166, R29 ;  /* 0x0000001da61a7221 */ /* 0x004fce0000010000 */
        /* <DEDUP_REMOVED lines=12> */
[----:B------:R-:W-:Y:S01]  /*b980*/  MUFU.EX2 R68, R68 ;  /* 0x0000004400447308 */ /* 0x000fe20000000800 */
[C---:B--2---:R-:W-:Y:S01]  /*b990*/  FADD.FTZ R29, R65.reuse, R28 ;  /* 0x0000001c411d7221 */ /* 0x044fe20000010000 */
[----:B------:R-:W-:-:S06]  /*b9a0*/  F2FP.F16.F32.PACK_AB R168, R65, R24 ;  /* 0x0000001841a8723e */ /* 0x000fcc00000000ff */
[----:B------:R-:W2:Y:S01]  /*b9b0*/  MUFU.EX2 R171, R171 ;  /* 0x000000ab00ab7308 */ /* 0x000ea20000000800 */
[C---:B0-----:R-:W-:Y:S01]  /*b9c0*/  FADD.FTZ R26, R46.reuse, R27 ;  /* 0x0000001b2e1a7221 */ /* 0x041fe20000010000 */
[----:B------:R-:W-:-:S06]  /*b9d0*/  F2FP.F16.F32.PACK_AB R169, R46, R169 ;  /* 0x000000a92ea9723e */ /* 0x000fcc00000000ff */
[----:B------:R-:W0:Y:S08]  /*b9e0*/  MUFU.EX2 R25, R54 ;  /* 0x0000003600197308 */ /* 0x000e300000000800 */
[----:B------:R3:W4:Y:S01]  /*b9f0*/  MUFU.EX2 R14, R6 ;  /* 0x00000006000e7308 */ /* 0x0007220000000800 */
[----:B--2---:R-:W-:Y:S01]  /*ba00*/  FADD.FTZ R27, R171, R26 ;  /* 0x0000001aab1b7221 */ /* 0x004fe20000010000 */
[----:B---3--:R-:W-:Y:S01]  /*ba10*/  FADD.FTZ R6, R68, R29 ;  /* 0x0000001d44067221 */ /* 0x008fe20000010000 */
[----:B0-----:R-:W-:-:S03]  /*ba20*/  F2FP.F16.F32.PACK_AB R170, R25, R68 ;  /* 0x0000004419aa723e */ /* 0x001fc600000000ff */
[----:B------:R-:W-:Y:S01]  /*ba30*/  FADD.FTZ R7, R25, R6 ;  /* 0x0000000619077221 */ /* 0x000fe20000010000 */
[C---:B----4-:R-:W-:Y:S01]  /*ba40*/  FADD.FTZ R6, R14.reuse, R27 ;  /* 0x0000001b0e067221 */ /* 0x050fe20000010000 */
[----:B------:R-:W-:Y:S01]  /*ba50*/  F2FP.F16.F32.PACK_AB R171, R14, R171 ;  /* 0x000000ab0eab723e */ /* 0x000fe200000000ff */
[----:B------:R-:W-:Y:S06]  /*ba60*/  @!P0 BRA `(.L_x_14371) ;  /* 0x0000000000048947 */ /* 0x000fec0003800000 */
[----:B------:R-:W-:Y:S01]  /*ba70*/  BPT.TRAP 0x1 ;  /* 0x000000040000795c */ /* 0x000fe20000300000 */
.L_x_14371:
[----:B------:R0:W2:Y:S01]  /*ba80*/  SYNCS.PHASECHK.TRANS64.TRYWAIT P1, [R12+URZ+0x22850], R73 ;  /* 0x022850490c0075a7 */ /* 0x0000a2000802017f */
[----:B------:R-:W-:Y:S05]  /*ba90*/  @!P0 BRA `(.L_x_14372) ;  /* 0x0000000000048947 */ /* 0x000fea0003800000 */
[----:B------:R-:W-:Y:S01]  /*baa0*/  BPT.TRAP 0x1 ;  /* 0x000000040000795c */ /* 0x000fe20000300000 */
.L_x_14372:
[----:B------:R-:W-:Y:S04]  /*bab0*/  BSSY B0, `(.L_x_14373) ;  /* 0x0000004000007945 */ /* 0x000fe80003800000 */
[----:B--2---:R-:W-:Y:S05]  /*bac0*/  @P1 BRA `(.L_x_14374) ;  /* 0x0000000000081947 */ /* 0x004fea0003800000 */
[----:B------:R-:W2:Y:S02]  /*bad0*/  SYNCS.PHASECHK.TRANS64.TRYWAIT P1, [R12+URZ+0x22850], R73 ;  /* 0x022850490c0075a7 */ /* 0x000ea4000802017f */
[----:B--2---:R-:W-:Y:S05]  /*bae0*/  @!P1 BRA `(.L_x_14375) ;  /* 0x00000134002c9947 */ /* 0x004fea0003800000 */
.L_x_14374:
[----:B------:R-:W-:Y:S05]  /*baf0*/  BSYNC B0 ;  /* 0x0000000000007941 */ /* 0x000fea0003800000 */
.L_x_14373:
[----:B------:R-:W-:Y:S05]  /*bb00*/  WARPSYNC.ALL ;  /* 0x0000000000007948 */ /* 0x000fea0003800000 */
[----:B------:R-:W-:Y:S01]  /*bb10*/  R2UR UR4, R22 ;  /* 0x00000000160472ca */ /* 0x000fe200000e0000 */
[----:B------:R3:W-:Y:S01]  /*bb20*/  BAR.SYNC.DEFER_BLOCKING R13, 0x100 ;  /* 0x0004000d0000751d */ /* 0x0007e20000010000 */
[----:B------:R-:W-:Y:S02]  /*bb30*/  IMAD.MOV.U32 R24, RZ, RZ, 0xc00 ;  /* 0x00000c00ff187424 */ /* 0x000fe400078e00ff */
[----:B------:R-:W-:Y:S02]  /*bb40*/  IMAD.MOV.U32 R25, RZ, RZ, 0x40000040 ;  /* 0x40000040ff197424 */ /* 0x000fe400078e00ff */
[----:B------:R-:W-:-:S02]  /*bb50*/  IMAD.MOV.U32 R29, RZ, RZ, 0x40000040 ;  /* 0x40000040ff1d7424 */ /* 0x000fc400078e00ff */
[----:B------:R-:W-:Y:S01]  /*bb60*/  IMAD.MOV.U32 R27, RZ, RZ, 0x40000040 ;  /* 0x40000040ff1b7424 */ /* 0x000fe200078e00ff */
[----:B------:R-:W-:Y:S01]  /*bb70*/  R2UR UR7, R25 ;  /* 0x00000000190772ca */ /* 0x000fe200000e0000 */
[----:B------:R-:W-:Y:S01]  /*bb80*/  IMAD.MOV.U32 R31, RZ, RZ, 0x40000040 ;  /* 0x40000040ff1f7424 */ /* 0x000fe200078e00ff */
[----:B------:R-:W-:Y:S02]  /*bb90*/  R2UR UR11, R29 ;  /* 0x000000001d0b72ca */ /* 0x000fe400000e0000 */
[----:B------:R-:W-:Y:S01]  /*bba0*/  UIADD3 UR4, UR4, 0x400, URZ ;  /* 0x0000040004047890 */ /* 0x000fe2000fffe03f */
[----:B------:R-:W-:Y:S02]  /*bbb0*/  R2UR UR15, R27 ;  /* 0x000000001b0f72ca */ /* 0x000fe400000e0000 */
[----:B------:R-:W-:Y:S01]  /*bbc0*/  R2UR UR19, R29 ;  /* 0x000000001d1372ca */ /* 0x000fe200000e0000 */
[----:B------:R-:W-:Y:S01]  /*bbd0*/  USHF.R.U32.HI UR4, URZ, 0x4, UR4 ;  /* 0x000000043f047899 */ /* 0x000fe20008011604 */
[----:B------:R-:W-:-:S02]  /*bbe0*/  R2UR UR23, R31 ;  /* 0x000000001f1772ca */ /* 0x000fc400000e0000 */
[----:B------:R-:W-:Y:S01]  /*bbf0*/  R2UR UR27, R25 ;  /* 0x00000000191b72ca */ /* 0x000fe200000e0000 */
[----:B------:R-:W-:-:S04]  /*bc00*/  ULOP3.LUT UR4, UR4, 0x3fff, URZ, 0xc0, !UPT ;  /* 0x00003fff04047892 */ /* 0x000fc8000f8ec03f */
[----:B------:R-:W-:-:S06]  /*bc10*/  ULOP3.LUT UR38, UR4, 0x3000000, URZ, 0xfc, !UPT ;  /* 0x0300000004267892 */ /* 0x000fcc000f8efc3f */
[----:B------:R-:W-:-:S04]  /*bc20*/  IMAD R24, R23, R24, UR38 ;  /* 0x0000002617187e24 */ /* 0x000fc8000f8e0218 */
        /* <DEDUP_REMOVED lines=11> */
[----:B012---:R-:W-:-:S06]  /*bce0*/  WARPGROUP.ARRIVE ;  /* 0x00000000000079c5 */ /* 0x007fcc0000000000 */
        /* <DEDUP_REMOVED lines=22> */
[----:B---3--:R-:W-:Y:S05]  /*be50*/  @!P0 BRA `(.L_x_14376) ;  /* 0x0000000000048947 */ /* 0x008fea0003800000 */
[----:B------:R-:W-:Y:S01]  /*be60*/  BPT.TRAP 0x1 ;  /* 0x000000040000795c */ /* 0x000fe20000300000 */
.L_x_14376:
[----:B------:R-:W2:Y:S01]  /*be70*/  LDL R153, [R1+0x4] ;  /* 0x0000040001997983 */ /* 0x000ea20000100800 */
[----:B------:R-:W0:Y:S03]  /*be80*/  LDC R13, c[0x0][0x448] ;  /* 0x00011200ff0d7b82 */ /* 0x000e260000000800 */
[----:B------:R-:W3:Y:S01]  /*be90*/  LDL R152, [R1+0x10] ;  /* 0x0000100001987983 */ /* 0x000ee20000100800 */
[----:B------:R-:W-:Y:S01]  /*bea0*/  VIADD R12, R12, 0x22860 ;  /* 0x000228600c0c7836 */ /* 0x000fe20000000000 */
[----:B------:R-:W-:Y:S01]  /*beb0*/  ULDC UR39, c[0x0][0x988] ;  /* 0x0002620000277ab9 */ /* 0x000fe20000000800 */
[----:B------:R-:W-:Y:S01]  /*bec0*/  IMAD.MOV.U32 R14, RZ, RZ, R222 ;  /* 0x000000ffff0e7224 */ /* 0x000fe200078e00de */
[----:B------:R-:W-:Y:S01]  /*bed0*/  ULDC UR40, c[0x0][0x988] ;  /* 0x0002620000287ab9 */ /* 0x000fe20000000800 */
[----:B0-----:R-:W-:Y:S01]  /*bee0*/  ISETP.NE.AND P1, PT, R13, 0x1, PT ;  /* 0x000000010d00780c */ /* 0x001fe20003f25270 */
[----:B------:R-:W-:-:S05]  /*bef0*/  IMAD.U32 R13, RZ, RZ, UR41 ;  /* 0x00000029ff0d7e24 */ /* 0x000fca000f8e00ff */
[----:B------:R-:W-:-:S04]  /*bf00*/  PRMT R12, R13, 0x654, R12 ;  /* 0x000006540d0c7816 */ /* 0x000fc8000000000c */
[----:B------:R0:W-:Y:S03]  /*bf10*/  SYNCS.ARRIVE.TRANS64.RED.A1T0 RZ, [R12+URZ], RZ ;  /* 0x000000ff0cff79a7 */ /* 0x0001e6000810043f */
[----:B------:R-:W1:Y:S08]  /*bf20*/  @P1 LDC R13, c[0x0][0x44c] ;  /* 0x00011300ff0d1b82 */ /* 0x000e700000000800 */
[----:B0-----:R-:W0:Y:S01]  /*bf30*/  @P1 LDC R12, c[0x0][0x450] ;  /* 0x00011400ff0c1b82 */ /* 0x001e220000000800 */
[----:B-1----:R-:W-:-:S05]  /*bf40*/  @P1 IMAD.HI.U32 R13, R222, R13, RZ ;  /* 0x0000000dde0d1227 */ /* 0x002fca00078e00ff */
[----:B0-----:R-:W-:-:S04]  /*bf50*/  @P1 SHF.R.U32.HI R14, RZ, R12, R13 ;  /* 0x0000000cff0e1219 */ /* 0x001fc8000001160d */
[----:B--2---:R-:W-:-:S05]  /*bf60*/  IADD3 R12, R14, R153, -R224 ;  /* 0x000000990e0c7210 */ /* 0x004fca0007ffe8e0 */
[----:B------:R-:W-:-:S05]  /*bf70*/  IMAD.HI R12, R12, 0x2aaaaaab, RZ ;  /* 0x2aaaaaab0c0c7827 */ /* 0x000fca00078e02ff */
[----:B------:R-:W-:-:S04]  /*bf80*/  SHF.R.U32.HI R13, RZ, 0x1f, R12 ;  /* 0x0000001fff0d7819 */ /* 0x000fc8000001160c */
[----:B------:R-:W-:-:S04]  /*bf90*/  LEA.HI.SX32 R13, R12, R13, 0x1c ;  /* 0x0000000d0c0d7211 */ /* 0x000fc800078fe2ff */
[----:B---3--:R-:W-:Y:S01]  /*bfa0*/  VIMNMX R152, R152, R13, !PT ;  /* 0x0000000d98987248 */ /* 0x008fe20007fe0100 */
[----:B------:R-:W-:-:S04]  /*bfb0*/  VIADD R12, R172, 0xfffffffe ;  /* 0xfffffffeac0c7836 */ /* 0x000fc80000000000 */
[----:B------:R0:W-:Y:S01]  /*bfc0*/  STL [R1], R152 ;  /* 0x0000009801007387 */ /* 0x0001e20000100800 */
[----:B------:R-:W-:-:S13]  /*bfd0*/  ISETP.GE.AND P1, PT, R12, R152, PT ;  /* 0x000000980c00720c */ /* 0x000fda0003f26270 */
[----:B0-----:R-:W-:Y:S05]  /*bfe0*/  @!P1 BRA `(.L_x_14377) ;  /* 0x0000002400c49947 */ /* 0x001fea0003800000 */
[----:B------:R-:W-:Y:S02]  /*bff0*/  IMAD.MOV.U32 R201, RZ, RZ, R0 ;  /* 0x000000ffffc97224 */ /* 0x000fe400078e0000 */
[----:B------:R-:W-:-:S07]  /*c000*/  IMAD.MOV.U32 R200, RZ, RZ, R3 ;  /* 0x000000ffffc87224 */ /* 0x000fce00078e0003 */
.L_x_14389:
[----:B------:R-:W-:Y:S01]  /*c010*/  VIADD R23, R23, 0x1 ;  /* 0x0000000117177836 */ /* 0x000fe20000000000 */
[----:B------:R-:W-:Y:S05]  /*c020*/  YIELD ;  /* 0x0000000000007946 */ /* 0x000fea0003800000 */
[----:B------:R-:W-:-:S04]  /*c030*/  ISETP.NE.AND P1, PT, R23, 0x2, PT ;  /* 0x000000021700780c */ /* 0x000fc80003f25270 */
[----:B------:R-:W-:Y:S02]  /*c040*/  SEL R0, RZ, 0x1, P1 ;  /* 0x00000001ff007807 */ /* 0x000fe40000800000 */
[----:B------:R-:W-:Y:S02]  /*c050*/  SEL R23, R23, RZ, P1 ;  /* 0x000000ff17177207 */ /* 0x000fe40000800000 */
[----:B------:R-:W-:Y:S01]  /*c060*/  LOP3.LUT R208, R208, R0, RZ, 0x3c, !PT ;  /* 0x00000000d0d07212 */ /* 0x000fe200078e3cff */
[----:B------:R-:W-:Y:S06]  /*c070*/  @!P0 BRA `(.L_x_14378) ;  /* 0x0000000000048947 */ /* 0x000fec0003800000 */
[----:B------:R-:W-:Y:S01]  /*c080*/  BPT.TRAP 0x1 ;  /* 0x000000040000795c */ /* 0x000fe20000300000 */
.L_x_14378:
[----:B------:R-:W-:Y:S02]  /*c090*/  LEA R13, R23, R22, 0x3 ;  /* 0x00000016170d7211 */ /* 0x000fe400078e18ff */
[----:B------:R-:W-:-:S04]  /*c0a0*/  SHF.L.U32 R14, R208, 0x1f, RZ ;  /* 0x0000001fd00e7819 */ /* 0x000fc800000006ff */
[----:B------:R0:W1:Y:S01]  /*c0b0*/  SYNCS.PHASECHK.TRANS64.TRYWAIT P1, [R13+URZ+0x22830], R14 ;  /* 0x0228300e0d0075a7 */ /* 0x000062000802017f */
[----:B------:R-:W-:Y:S05]  /*c0c0*/  @!P0 BRA `(.L_x_14379) ;  /* 0x0000000000048947 */ /* 0x000fea0003800000 */
[----:B------:R-:W-:Y:S01]  /*c0d0*/  BPT.TRAP 0x1 ;  /* 0x000000040000795c */ /* 0x000fe20000300000 */
.L_x_14379:
[----:B------:R-:W-:Y:S02]  /*c0e0*/  IMAD R156, R23, 0x300, R221 ;  /* 0x00000300179c7824 */ /* 0x000fe400078e02dd */
[----:B------:R-:W-:Y:S01]  /*c0f0*/  IMAD.MOV.U32 R157, RZ, RZ, 0x40000040 ;  /* 0x40000040ff9d7424 */ /* 0x000fe200078e00ff */
[----:B-1----:R-:W-:Y:S06]  /*c100*/  @P1 BRA `(.L_x_14380) ;  /* 0x0000000000081947 */ /* 0x002fec0003800000 */
[----:B------:R-:W1:Y:S02]  /*c110*/  SYNCS.PHASECHK.TRANS64.TRYWAIT P1, [R13+URZ+0x22830], R14 ;  /* 0x0228300e0d0075a7 */ /* 0x000e64000802017f */
[----:B-1----:R-:W-:Y:S05]  /*c120*/  @!P1 BRA `(.L_x_14381) ;  /* 0x0000012c00b09947 */ /* 0x002fea0003800000 */
.L_x_14380:
[----:B------:R-:W-:Y:S05]  /*c130*/  WARPSYNC.ALL ;  /* 0x0000000000007948 */ /* 0x000fea0003800000 */
        /* <DEDUP_REMOVED lines=12> */
[----:B------:R-:W-:Y:S01]  /*c200*/  R2UR UR11, R155 ;  /* 0x000000009b0b72ca */ /* 0x000fe200000e0000 */
[----:B------:R-:W2:Y:S01]  /*c210*/  S2R R0, SR_TID.X ;  /* 0x0000000000007919 */ /* 0x000ea20000002100 */
[----:B------:R-:W-:-:S02]  /*c220*/  R2UR UR15, R153 ;  /* 0x00000000990f72ca */ /* 0x000fc400000e0000 */
[----:B------:R-:W-:Y:S02]  /*c230*/  R2UR UR18, R156 ;  /* 0x000000009c1272ca */ /* 0x000fe400000e0000 */
[----:B------:R-:W-:Y:S02]  /*c240*/  R2UR UR19, R157 ;  /* 0x000000009d1372ca */ /* 0x000fe400000e0000 */
[----:B------:R-:W-:Y:S01]  /*c250*/  WARPGROUP.ARRIVE ;  /* 0x00000000000079c5 */ /* 0x000fe20000000000 */
[----:B------:R-:W-:Y:S02]  /*c260*/  R2UR UR8, R20 ;  /* 0x00000000140872ca */ /* 0x000fe400000e0000 */
[----:B------:R-:W-:Y:S02]  /*c270*/  R2UR UR9, R21 ;  /* 0x00000000150972ca */ /* 0x000fe400000e0000 */
[----:B------:R-:W-:Y:S01]  /*c280*/  R2UR UR12, R10 ;  /* 0x000000000a0c72ca */ /* 0x000fe200000e0000 */
[----:B------:R-:W-:Y:S01]  /*c290*/  HGMMA.64x96x16.F32 R152, gdesc[UR4], RZ, !UPT, gsb0 ;  /* 0x01600000049879f0 */ /* 0x000fe2000c0008ff */
[----:B------:R-:W-:-:S02]  /*c2a0*/  R2UR UR13, R11 ;  /* 0x000000000b0d72ca */ /* 0x000fc400000e0000 */
        /* <DEDUP_REMOVED lines=17> */
.L_x_14382:
[----:B------:R-:W3:Y:S01]  /*c3c0*/  LDL R0, [R1+0x1c] ;  /* 0x00001c0001007983 */ /* 0x000ee20000100800 */
[----:B------:R-:W4:Y:S03]  /*c3d0*/  LDC R3, c[0x0][0x448] ;  /* 0x00011200ff037b82 */ /* 0x000f260000000800 */
[----:B------:R-:W5:Y:S04]  /*c3e0*/  LDL R219, [R1+0xc] ;  /* 0x00000c0001db7983 */ /* 0x000f680000100800 */
[----:B------:R-:W2:Y:S01]  /*c3f0*/  LDL R203, [R1+0x4] ;  /* 0x0000040001cb7983 */ /* 0x000ea20000100800 */
[----:B----4-:R-:W-:-:S13]  /*c400*/  ISETP.NE.AND P1, PT, R3, 0x1, PT ;  /* 0x000000010300780c */ /* 0x010fda0003f25270 */
[----:B------:R-:W4:Y:S08]  /*c410*/  @P1 LDC R202, c[0x0][0x44c] ;  /* 0x00011300ffca1b82 */ /* 0x000f300000000800 */
[----:B------:R-:W0:Y:S01]  /*c420*/  @P1 LDC R3, c[0x0][0x450] ;  /* 0x00011400ff031b82 */ /* 0x000e220000000800 */
[----:B------:R-:W-:Y:S01]  /*c430*/  LOP3.LUT R18, R18, 0xfffffeff, RZ, 0xc0, !PT ;  /* 0xfffffeff12127812 */ /* 0x000fe200078ec0ff */
[----:B------:R-:W-:Y:S01]  /*c440*/  UMOV UR37, UR40 ;  /* 0x0000002800257c82 */ /* 0x000fe20008000000 */
[----:B---3--:R-:W-:-:S04]  /*c450*/  IMAD.IADD R0, R0, 0x1, R222 ;  /* 0x0000000100007824 */ /* 0x008fc800078e02de */
[----:B----4-:R-:W-:-:S05]  /*c460*/  @P1 IMAD.HI.U32 R202, R0, R202, RZ ;  /* 0x000000ca00ca1227 */ /* 0x010fca00078e00ff */
[----:B0-----:R-:W-:-:S05]  /*c470*/  @P1 SHF.R.U32.HI R0, RZ, R3, R202 ;  /* 0x00000003ff001219 */ /* 0x001fca00000116ca */
[----:B------:R-:W0:Y:S01]  /*c480*/  SHFL.IDX PT, R3, R0, RZ, 0x1c1f ;  /* 0x001c1fff00037589 */ /* 0x000e2200000e0000 */
[----:B------:R-:W-:-:S03]  /*c490*/  IMAD R202, R12, -0x60, RZ ;  /* 0xffffffa00cca7824 */ /* 0x000fc600078e02ff */
[----:B------:R-:W3:Y:S02]  /*c4a0*/  SHFL.IDX PT, R0, R0, 0x1, 0x1c1f ;  /* 0x003c1f0000007f89 */ /* 0x000ee400000e0000 */
[----:B-----5:R-:W-:-:S04]  /*c4b0*/  IADD3 R202, -R219, 0x1, R202 ;  /* 0x00000001dbca7810 */ /* 0x020fc80007ffe1ca */
[----:B--2---:R-:W-:-:S05]  /*c4c0*/  IADD3 R202, -R224, R202, R203 ;  /* 0x000000cae0ca7210 */ /* 0x004fca0007ffe1cb */
[----:B0-----:R-:W-:-:S05]  /*c4d0*/  IMAD.IADD R3, R202, 0x1, R3 ;  /* 0x00000001ca037824 */ /* 0x001fca00078e0203 */
[C---:B------:R-:W-:Y:S02]  /*c4e0*/  ISETP.GT.AND P4, PT, R3.reuse, RZ, PT ;  /* 0x000000ff0300720c */ /* 0x040fe40003f84270 */
[C---:B------:R-:W-:Y:S02]  /*c4f0*/  ISETP.GT.AND P3, PT, R3.reuse, 0x1, PT ;  /* 0x000000010300780c */ /* 0x040fe40003f64270 */
[C---:B------:R-:W-:Y:S02]  /*c500*/  ISETP.GT.AND P2, PT, R3.reuse, 0x8, PT ;  /* 0x000000080300780c */ /* 0x040fe40003f44270 */
[----:B------:R-:W-:Y:S01]  /*c510*/  ISETP.GT.AND P1, PT, R3, 0x9, PT ;  /* 0x000000090300780c */ /* 0x000fe20003f24270 */
[----:B---3--:R-:W-:Y:S01]  /*c520*/  IMAD.IADD R0, R202, 0x1, R0 ;  /* 0x00000001ca007824 */ /* 0x008fe200078e0200 */
        /* <DEDUP_REMOVED lines=8> */
[----:B------:R-:W-:Y:S02]  /*c5b0*/  FSEL R160, R160, -INF , P4 ;  /* 0xff800000a0a07808 */ /* 0x000fe40002000000 */
[----:B------:R-:W-:Y:S02]  /*c5c0*/  FSEL R161, R161, -INF , P3 ;  /* 0xff800000a1a17808 */ /* 0x000fe40001800000 */
[----:B------:R-:W-:Y:S02]  /*c5d0*/  FSEL R164, R164, -INF , P2 ;  /* 0xff800000a4a47808 */ /* 0x000fe40001000000 */
[----:B------:R-:W-:Y:S02]  /*c5e0*/  FSEL R165, R165, -INF , P1 ;  /* 0xff800000a5a57808 */ /* 0x000fe40000800000 */
[C---:B------:R-:W-:Y:S02]  /*c5f0*/  ISETP.GT.AND P4, PT, R3.reuse, 0x20, PT ;  /* 0x000000200300780c */ /* 0x040fe40003f84270 */
[----:B------:R-:W-:-:S02]  /*c600*/  ISETP.GT.AND P3, PT, R3, 0x21, PT ;  /* 0x000000210300780c */ /* 0x000fc40003f64270 */
[C---:B------:R-:W-:Y:S02]  /*c610*/  ISETP.GT.AND P2, PT, R3.reuse, 0x28, PT ;  /* 0x000000280300780c */ /* 0x040fe40003f44270 */
[----:B------:R-:W-:Y:S02]  /*c620*/  ISETP.GT.AND P1, PT, R3, 0x29, PT ;  /* 0x000000290300780c */ /* 0x000fe40003f24270 */
[----:B------:R-:W-:Y:S02]  /*c630*/  FSEL R168, R168, -INF , P4 ;  /* 0xff800000a8a87808 */ /* 0x000fe40002000000 */
[----:B------:R-:W-:Y:S02]  /*c640*/  FSEL R169, R169, -INF , P3 ;  /* 0xff800000a9a97808 */ /* 0x000fe40001800000 */
[----:B------:R-:W-:Y:S02]  /*c650*/  FSEL R172, R172, -INF , P2 ;  /* 0xff800000acac7808 */ /* 0x000fe40001000000 */
[----:B------:R-:W-:-:S02]  /*c660*/  FSEL R173, R173, -INF , P1 ;  /* 0xff800000adad7808 */ /* 0x000fc40000800000 */
[C---:B------:R-:W-:Y:S02]  /*c670*/  ISETP.GT.AND P4, PT, R3.reuse, 0x30, PT ;  /* 0x000000300300780c */ /* 0x040fe40003f84270 */
[C---:B------:R-:W-:Y:S02]  /*c680*/  ISETP.GT.AND P3, PT, R3.reuse, 0x31, PT ;  /* 0x000000310300780c */ /* 0x040fe40003f64270 */
[C---:B------:R-:W-:Y:S02]  /*c690*/  ISETP.GT.AND P2, PT, R3.reuse, 0x38, PT ;  /* 0x000000380300780c */ /* 0x040fe40003f44270 */
[----:B------:R-:W-:Y:S02]  /*c6a0*/  ISETP.GT.AND P1, PT, R3, 0x39, PT ;  /* 0x000000390300780c */ /* 0x000fe40003f24270 */
[----:B------:R-:W-:Y:S02]  /*c6b0*/  FSEL R176, R176, -INF , P4 ;  /* 0xff800000b0b07808 */ /* 0x000fe40002000000 */
[----:B------:R-:W-:-:S02]  /*c6c0*/  FSEL R177, R177, -INF , P3 ;  /* 0xff800000b1b17808 */ /* 0x000fc40001800000 */
[----:B------:R-:W-:Y:S02]  /*c6d0*/  FSEL R180, R180, -INF , P2 ;  /* 0xff800000b4b47808 */ /* 0x000fe40001000000 */
[----:B------:R-:W-:Y:S02]  /*c6e0*/  FSEL R181, R181, -INF , P1 ;  /* 0xff800000b5b57808 */ /* 0x000fe40000800000 */
[C---:B------:R-:W-:Y:S02]  /*c6f0*/  ISETP.GT.AND P4, PT, R0.reuse, RZ, PT ;  /* 0x000000ff0000720c */ /* 0x040fe40003f84270 */
        /* <DEDUP_REMOVED lines=69> */
[----:B------:R-:W-:-:S04]  /*cb50*/  FMNMX.FTZ R0, R198, R0, !PT ;  /* 0x00000000c6007209 */ /* 0x000fc80007810000 */
[----:B------:R-:W-:-:S05]  /*cb60*/  FMNMX.FTZ R0, R199, R0, !PT ;  /* 0x00000000c7007209 */ /* 0x000fca0007810000 */
[----:B------:R-:W0:Y:S02]  /*cb70*/  SHFL.BFLY PT, R153, R0, 0x2, 0x1f ;  /* 0x0c401f0000997f89 */ /* 0x000e2400000e0000 */
[----:B0-----:R-:W-:-:S05]  /*cb80*/  FMNMX.FTZ R0, R0, R153, !PT ;  /* 0x0000009900007209 */ /* 0x001fca0007810000 */
[----:B------:R-:W0:Y:S01]  /*cb90*/  SHFL.BFLY PT, R153, R0, 0x1, 0x1f ;  /* 0x0c201f0000997f89 */ /* 0x000e2200000e0000 */
[----:B------:R-:W-:Y:S02]  /*cba0*/  @P0 LOP3.LUT R18, R18, 0x100, RZ, 0xfc, !PT ;  /* 0x0000010012120812 */ /* 0x000fe400078efcff */
[----:B------:R-:W-:Y:S02]  /*cbb0*/  ISETP.GT.AND P0, PT, R3, 0x41, PT ;  /* 0x000000410300780c */ /* 0x000fe40003f04270 */
[----:B0-----:R-:W-:-:S04]  /*cbc0*/  FMNMX.FTZ R0, R0, R153, !PT ;  /* 0x0000009900007209 */ /* 0x001fc80007810000 */
[----:B------:R-:W-:-:S04]  /*cbd0*/  FSETP.NEU.FTZ.AND P6, PT, R0, -INF , PT ;  /* 0xff8000000000780b */ /* 0x000fc80003fdd000 */
[----:B------:R-:W-:-:S05]  /*cbe0*/  FSEL R153, R0, RZ, P6 ;  /* 0x000000ff00997208 */ /* 0x000fca0003000000 */
[----:B------:R-:W-:Y:S01]  /*cbf0*/  FADD.FTZ R201, -R153, R201 ;  /* 0x000000c999c97221 */ /* 0x000fe20000010100 */
[----:B------:R-:W-:Y:S01]  /*cc00*/  FMUL.FTZ R153, R0, UR37 ;  /* 0x0000002500997c20 */ /* 0x000fe20008410000 */
[----:B------:R-:W-:-:S04]  /*cc10*/  LOP3.LUT R18, R18, 0xfffffdff, RZ, 0xc0, !PT ;  /* 0xfffffdff12127812 */ /* 0x000fc800078ec0ff */
[----:B------:R-:W-:Y:S02]  /*cc20*/  FSEL R153, R153, RZ, P6 ;  /* 0x000000ff99997208 */ /* 0x000fe40003000000 */
[----:B------:R-:W-:-:S03]  /*cc30*/  @P0 LOP3.LUT R18, R18, 0x200, RZ, 0xfc, !PT ;  /* 0x0000020012120812 */ /* 0x000fc600078efcff */
[--C-:B------:R-:W-:Y:S01]  /*cc40*/  FFMA.FTZ R154, R154, UR37, -R153.reuse ;  /* 0x000000259a9a7c23 */ /* 0x100fe20008010899 */
[----:B------:R-:W-:Y:S01]  /*cc50*/  ISETP.GT.AND P1, PT, R3, 0x49, PT ;  /* 0x000000490300780c */ /* 0x000fe20003f24270 */
[--C-:B------:R-:W-:Y:S01]  /*cc60*/  FFMA.FTZ R155, R155, UR37, -R153.reuse ;  /* 0x000000259b9b7c23 */ /* 0x100fe20008010899 */
[C---:B------:R-:W-:Y:S01]  /*cc70*/  ISETP.GT.AND P2, PT, R3.reuse, 0x50, PT ;  /* 0x000000500300780c */ /* 0x040fe20003f44270 */
        /* <DEDUP_REMOVED lines=26> */
[----:B------:R-:W-:-:S02]  /*ce20*/  FFMA.FTZ R220, R199, UR37, -R153 ;  /* 0x00000025c7dc7c23 */ /* 0x000fc40008010899 */
[----:B------:R0:W-:Y:S02]  /*ce30*/  MUFU.EX2 R153, R154 ;  /* 0x0000009a00997308 */ /* 0x0001e40000000800 */
        /* <DEDUP_REMOVED lines=16> */
[----:B------:R-:W-:Y:S02]  /*cf40*/  LOP3.LUT P0, RZ, R18, 0x200, RZ, 0xc0, !PT ;  /* 0x0000020012ff7812 */ /* 0x000fe4000780c0ff */
        /* <DEDUP_REMOVED lines=14> */
[----:B------:R-:W-:-:S04]  /*d030*/  FMNMX.FTZ R154, R196, R154, !PT ;  /* 0x0000009ac49a7209 */ /* 0x000fc80007810000 */
[----:B------:R-:W-:-:S05]  /*d040*/  FMNMX.FTZ R203, R197, R154, !PT ;  /* 0x0000009ac5cb7209 */ /* 0x000fca0007810000 */
[----:B------:R-:W0:Y:S01]  /*d050*/  SHFL.BFLY PT, R154, R203, 0x2, 0x1f ;  /* 0x0c401f00cb9a7f89 */ /* 0x000e2200000e0000 */
[----:B------:R-:W-:Y:S01]  /*d060*/  FMUL.FTZ R178, R201, UR37 ;  /* 0x00000025c9b27c20 */ /* 0x000fe20008410000 */
[----:B------:R-:W-:Y:S08]  /*d070*/  MUFU.EX2 R155, R155 ;  /* 0x0000009b009b7308 */ /* 0x000ff00000000800 */
[----:B------:R-:W2:Y:S01]  /*d080*/  MUFU.EX2 R178, R178 ;  /* 0x000000b200b27308 */ /* 0x000ea20000000800 */
[----:B0-----:R-:W-:-:S05]  /*d090*/  FMNMX.FTZ R203, R203, R154, !PT ;  /* 0x0000009acbcb7209 */ /* 0x001fca0007810000 */
[----:B------:R-:W0:Y:S01]  /*d0a0*/  SHFL.BFLY PT, R219, R203, 0x1, 0x1f ;  /* 0x0c201f00cbdb7f89 */ /* 0x000e2200000e0000 */
[----:B--2---:R-:W-:Y:S01]  /*d0b0*/  FFMA.FTZ R6, R178, R6, R153 ;  /* 0x00000006b2067223 */ /* 0x004fe20000010099 */
[----:B------:R-:W-:-:S03]  /*d0c0*/  F2FP.F16.F32.PACK_AB R153, R155, R153 ;  /* 0x000000999b99723e */ /* 0x000fc600000000ff */
[----:B------:R-:W-:Y:S02]  /*d0d0*/  FADD.FTZ R6, R155, R6 ;  /* 0x000000069b067221 */ /* 0x000fe40000010000 */
[----:B------:R-:W-:Y:S08]  /*d0e0*/  MUFU.EX2 R155, R158 ;  /* 0x0000009e009b7308 */ /* 0x000ff00000000800 */
[----:B------:R-:W-:Y:S08]  /*d0f0*/  MUFU.EX2 R158, R166 ;  /* 0x000000a6009e7308 */ /* 0x000ff00000000800 */
[----:B------:R0:W-:Y:S02]  /*d100*/  MUFU.EX2 R166, R3 ;  /* 0x0000000300a67308 */ /* 0x0001e40000000800 */
[----:B0-----:R-:W-:-:S06]  /*d110*/  FMNMX.FTZ R3, R203, R219, !PT ;  /* 0x000000dbcb037209 */ /* 0x001fcc0007810000 */
[----:B------:R-:W-:Y:S01]  /*d120*/  MUFU.EX2 R199, R167 ;  /* 0x000000a700c77308 */ /* 0x000fe20000000800 */
[----:B------:R-:W-:-:S07]  /*d130*/  FSETP.NEU.FTZ.AND P1, PT, R3, -INF , PT ;  /* 0xff8000000300780b */ /* 0x000fce0003f3d000 */
[----:B------:R0:W-:Y:S08]  /*d140*/  MUFU.EX2 R167, R182 ;  /* 0x000000b600a77308 */ /* 0x0001f00000000800 */
[----:B------:R-:W-:Y:S01]  /*d150*/  MUFU.EX2 R154, R163 ;  /* 0x000000a3009a7308 */ /* 0x000fe20000000800 */
[----:B0-----:R-:W-:-:S07]  /*d160*/  FMUL.FTZ R182, R3, UR37 ;  /* 0x0000002503b67c20 */ /* 0x001fce0008410000 */
[----:B------:R0:W-:Y:S01]  /*d170*/  MUFU.EX2 R163, R174 ;  /* 0x000000ae00a37308 */ /* 0x0001e20000000800 */
[----:B------:R-:W-:Y:S02]  /*d180*/  FSEL R182, R182, RZ, P1 ;  /* 0x000000ffb6b67208 */ /* 0x000fe40000800000 */
[----:B0-----:R-:W-:-:S03]  /*d190*/  FSEL R174, R3, RZ, P1 ;  /* 0x000000ff03ae7208 */ /* 0x001fc60000800000 */
[----:B------:R-:W-:Y:S02]  /*d1a0*/  FFMA.FTZ R152, R152, UR37, -R182 ;  /* 0x0000002598987c23 */ /* 0x000fe400080108b6 */
[----:B------:R-:W-:Y:S01]  /*d1b0*/  FADD.FTZ R174, -R174, R200 ;  /* 0x000000c8aeae7221 */ /* 0x000fe20000010100 */
[----:B------:R-:W-:Y:S01]  /*d1c0*/  MUFU.EX2 R201, R171 ;  /* 0x000000ab00c97308 */ /* 0x000fe20000000800 */
[--C-:B------:R-:W-:Y:S02]  /*d1d0*/  FFMA.FTZ R202, R202, UR37, -R182.reuse ;  /* 0x00000025caca7c23 */ /* 0x100fe400080108b6 */
[----:B------:R-:W-:Y:S01]  /*d1e0*/  FMUL.FTZ R174, R174, UR37 ;  /* 0x00000025aeae7c20 */ /* 0x000fe20008410000 */
[----:B------:R-:W-:-:S04]  /*d1f0*/  FFMA.FTZ R156, R156, UR37, -R182 ;  /* 0x000000259c9c7c23 */ /* 0x000fc800080108b6 */
[----:B------:R-:W-:Y:S08]  /*d200*/  MUFU.EX2 R171, R190 ;  /* 0x000000be00ab7308 */ /* 0x000ff00000000800 */
[----:B------:R-:W-:Y:S08]  /*d210*/  MUFU.EX2 R152, R152 ;  /* 0x0000009800987308 */ /* 0x000ff00000000800 */
[----:B------:R-:W0:Y:S01]  /*d220*/  MUFU.EX2 R190, R174 ;  /* 0x000000ae00be7308 */ /* 0x000e220000000800 */
[--C-:B------:R-:W-:Y:S01]  /*d230*/  FFMA.FTZ R157, R157, UR37, -R182.reuse ;  /* 0x000000259d9d7c23 */ /* 0x100fe200080108b6 */
[----:B------:R-:W-:-:S06]  /*d240*/  FFMA.FTZ R160, R160, UR37, -R182 ;  /* 0x00000025a0a07c23 */ /* 0x000fcc00080108b6 */
[----:B------:R-:W2:Y:S01]  /*d250*/  MUFU.EX2 R202, R202 ;  /* 0x000000ca00ca7308 */ /* 0x000ea20000000800 */
[--C-:B------:R-:W-:Y:S01]  /*d260*/  FFMA.FTZ R161, R161, UR37, -R182.reuse ;  /* 0x00000025a1a17c23 */ /* 0x100fe200080108b6 */
[--C-:B------:R-:W-:Y:S01]  /*d270*/  FFMA.FTZ R164, R164, UR37, -R182.reuse ;  /* 0x00000025a4a47c23 */ /* 0x100fe200080108b6 */
[--C-:B------:R-:W-:Y:S01]  /*d280*/  FFMA.FTZ R165, R165, UR37, -R182.reuse ;  /* 0x00000025a5a57c23 */ /* 0x100fe200080108b6 */
[--C-:B------:R-:W-:Y:S01]  /*d290*/  FFMA.FTZ R168, R168, UR37, -R182.reuse ;  /* 0x00000025a8a87c23 */ /* 0x100fe200080108b6 */
[--C-:B------:R-:W-:Y:S01]  /*d2a0*/  FFMA.FTZ R169, R169, UR37, -R182.reuse ;  /* 0x00000025a9a97c23 */ /* 0x100fe200080108b6 */
[--C-:B------:R-:W-:Y:S02]  /*d2b0*/  FFMA.FTZ R172, R172, UR37, -R182.reuse ;  /* 0x00000025acac7c23 */ /* 0x100fe400080108b6 */
        /* <DEDUP_REMOVED lines=15> */
[----:B0-----:R-:W-:-:S07]  /*d3b0*/  FFMA.FTZ R7, R190, R7, R152 ;  /* 0x00000007be077223 */ /* 0x001fce0000010098 */
[----:B------:R-:W0:Y:S01]  /*d3c0*/  MUFU.EX2 R197, R157 ;  /* 0x0000009d00c57308 */ /* 0x000e220000000800 */
[----:B--2---:R-:W-:-:S07]  /*d3d0*/  FADD.FTZ R7, R202, R7 ;  /* 0x00000007ca077221 */ /* 0x004fce0000010000 */
[----:B------:R-:W2:Y:S08]  /*d3e0*/  MUFU.EX2 R160, R160 ;  /* 0x000000a000a07308 */ /* 0x000eb00000000800 */
[----:B------:R-:W4:Y:S01]  /*d3f0*/  MUFU.EX2 R162, R162 ;  /* 0x000000a200a27308 */ /* 0x000f220000000800 */
[----:B---3--:R-:W-:Y:S01]  /*d400*/  FADD.FTZ R7, R156, R7 ;  /* 0x000000079c077221 */ /* 0x008fe20000010000 */
[----:B------:R-:W-:-:S06]  /*d410*/  FADD.FTZ R6, R155, R6 ;  /* 0x000000069b067221 */ /* 0x000fcc0000010000 */
[----:B------:R-:W3:Y:S01]  /*d420*/  MUFU.EX2 R200, R161 ;  /* 0x000000a100c87308 */ /* 0x000ee20000000800 */
[----:B0-----:R-:W-:Y:S01]  /*d430*/  FADD.FTZ R7, R197, R7 ;  /* 0x00000007c5077221 */ /* 0x001fe20000010000 */
[----:B------:R-:W-:-:S06]  /*d440*/  FADD.FTZ R6, R159, R6 ;  /* 0x000000069f067221 */ /* 0x000fcc0000010000 */
[----:B------:R-:W0:Y:S01]  /*d450*/  MUFU.EX2 R164, R164 ;  /* 0x000000a400a47308 */ /* 0x000e220000000800 */
[----:B--2---:R-:W-:Y:S01]  /*d460*/  FADD.FTZ R7, R160, R7 ;  /* 0x00000007a0077221 */ /* 0x004fe20000010000 */
[----:B----4-:R-:W-:-:S06]  /*d470*/  FADD.FTZ R6, R162, R6 ;  /* 0x00000006a2067221 */ /* 0x010fcc0000010000 */
[----:B------:R-:W2:Y:S01]  /*d480*/  MUFU.EX2 R165, R165 ;  /* 0x000000a500a57308 */ /* 0x000ea20000000800 */
[----:B---3--:R-:W-:Y:S01]  /*d490*/  FADD.FTZ R7, R200, R7 ;  /* 0x00000007c8077221 */ /* 0x008fe20000010000 */
[----:B------:R-:W-:-:S06]  /*d4a0*/  FADD.FTZ R6, R154, R6 ;  /* 0x000000069a067221 */ /* 0x000fcc0000010000 */
[----:B------:R-:W3:Y:S08]  /*d4b0*/  MUFU.EX2 R168, R168 ;  /* 0x000000a800a87308 */ /* 0x000ef00000000800 */
[----:B------:R-:W4:Y:S01]  /*d4c0*/  MUFU.EX2 R170, R170 ;  /* 0x000000aa00aa7308 */ /* 0x000f220000000800 */
[----:B0-----:R-:W-:Y:S01]  /*d4d0*/  FADD.FTZ R7, R164, R7 ;  /* 0x00000007a4077221 */ /* 0x001fe20000010000 */
[----:B------:R-:W-:-:S06]  /*d4e0*/  FADD.FTZ R6, R158, R6 ;  /* 0x000000069e067221 */ /* 0x000fcc0000010000 */
[----:B------:R-:W0:Y:S01]  /*d4f0*/  MUFU.EX2 R169, R169 ;  /* 0x000000a900a97308 */ /* 0x000e220000000800 */
[----:B--2---:R-:W-:Y:S01]  /*d500*/  FADD.FTZ R7, R165, R7 ;  /* 0x00000007a5077221 */ /* 0x004fe20000010000 */
[----:B------:R-:W-:-:S06]  /*d510*/  IMAD.U32 R161, RZ, RZ, UR41 ;  /* 0x00000029ffa17e24 */ /* 0x000fcc000f8e00ff */
[----:B------:R-:W2:Y:S01]  /*d520*/  MUFU.EX2 R172, R172 ;  /* 0x000000ac00ac7308 */ /* 0x000ea20000000800 */
[----:B------:R-:W-:Y:S01]  /*d530*/  FADD.FTZ R6, R199, R6 ;  /* 0x00000006c7067221 */ /* 0x000fe20000010000 */
[----:B------:R-:W-:Y:S01]  /*d540*/  IADD3 R157, R13, 0x22840, RZ ;  /* 0x000228400d9d7810 */ /* 0x000fe20007ffe0ff */
[----:B---3--:R-:W-:-:S05]  /*d550*/  FADD.FTZ R7, R168, R7 ;  /* 0x00000007a8077221 */ /* 0x008fca0000010000 */
[----:B------:R-:W3:Y:S01]  /*d560*/  MUFU.EX2 R173, R173 ;  /* 0x000000ad00ad7308 */ /* 0x000ee20000000800 */
[----:B----4-:R-:W-:Y:S01]  /*d570*/  FADD.FTZ R6, R170, R6 ;  /* 0x00000006aa067221 */ /* 0x010fe20000010000 */
[----:B------:R-:W-:-:S06]  /*d580*/  PRMT R157, R161, 0x654, R157 ;  /* 0x00000654a19d7816 */ /* 0x000fcc000000009d */
[----:B------:R-:W4:Y:S01]  /*d590*/  MUFU.EX2 R175, R175 ;  /* 0x000000af00af7308 */ /* 0x000f220000000800 */
[----:B0-----:R-:W-:Y:S01]  /*d5a0*/  FADD.FTZ R7, R169, R7 ;  /* 0x00000007a9077221 */ /* 0x001fe20000010000 */
[----:B------:R-:W-:Y:S01]  /*d5b0*/  FADD.FTZ R6, R201, R6 ;  /* 0x00000006c9067221 */ /* 0x000fe20000010000 */
[----:B------:R0:W-:Y:S05]  /*d5c0*/  SYNCS.ARRIVE.TRANS64.RED.A1T0 RZ, [R157+URZ], RZ ;  /* 0x000000ff9dff79a7 */ /* 0x0001ea000810043f */
[----:B------:R-:W5:Y:S01]  /*d5d0*/  MUFU.EX2 R176, R176 ;  /* 0x000000b000b07308 */ /* 0x000f620000000800 */
[----:B0-----:R-:W-:-:S07]  /*d5e0*/  F2FP.F16.F32.PACK_AB R157, R154, R162 ;  /* 0x000000a29a9d723e */ /* 0x001fce00000000ff */
[----:B------:R-:W0:Y:S01]  /*d5f0*/  MUFU.EX2 R177, R177 ;  /* 0x000000b100b17308 */ /* 0x000e220000000800 */
[----:B--2---:R-:W-:Y:S01]  /*d600*/  FADD.FTZ R162, R172, R7 ;  /* 0x00000007aca27221 */ /* 0x004fe20000010000 */
[----:B------:R-:W-:-:S06]  /*d610*/  FADD.FTZ R7, R163, R6 ;  /* 0x00000006a3077221 */ /* 0x000fcc0000010000 */
[----:B------:R-:W2:Y:S01]  /*d620*/  MUFU.EX2 R179, R179 ;  /* 0x000000b300b37308 */ /* 0x000ea20000000800 */
[----:B---3--:R-:W-:Y:S01]  /*d630*/  FADD.FTZ R6, R173, R162 ;  /* 0x000000a2ad067221 */ /* 0x008fe20000010000 */
[----:B----4-:R-:W-:-:S06]  /*d640*/  FADD.FTZ R7, R175, R7 ;  /* 0x00000007af077221 */ /* 0x010fcc0000010000 */
[----:B------:R-:W3:Y:S01]  /*d650*/  MUFU.EX2 R180, R180 ;  /* 0x000000b400b47308 */ /* 0x000ee20000000800 */
[----:B-----5:R-:W-:Y:S01]  /*d660*/  FADD.FTZ R6, R176, R6 ;  /* 0x00000006b0067221 */ /* 0x020fe20000010000 */
[----:B------:R-:W-:-:S06]  /*d670*/  FADD.FTZ R7, R166, R7 ;  /* 0x00000007a6077221 */ /* 0x000fcc0000010000 */
[----:B------:R-:W4:Y:S08]  /*d680*/  MUFU.EX2 R181, R181 ;  /* 0x000000b500b57308 */ /* 0x000f300000000800 */
[----:B------:R-:W5:Y:S01]  /*d690*/  MUFU.EX2 R183, R183 ;  /* 0x000000b700b77308 */ /* 0x000f620000000800 */
[----:B0-----:R-:W-:Y:S01]  /*d6a0*/  FADD.FTZ R6, R177, R6 ;  /* 0x00000006b1067221 */ /* 0x001fe20000010000 */
[----:B--2---:R-:W-:-:S06]  /*d6b0*/  FADD.FTZ R7, R179, R7 ;  /* 0x00000007b3077221 */ /* 0x004fcc0000010000 */
[----:B------:R-:W0:Y:S01]  /*d6c0*/  MUFU.EX2 R184, R184 ;  /* 0x000000b800b87308 */ /* 0x000e220000000800 */
[----:B------:R-:W-:-:S07]  /*d6d0*/  F2FP.F16.F32.PACK_AB R161, R201, R170 ;  /* 0x000000aac9a1723e */ /* 0x000fce00000000ff */
[----:B------:R-:W2:Y:S01]  /*d6e0*/  MUFU.EX2 R186, R186 ;  /* 0x000000ba00ba7308 */ /* 0x000ea20000000800 */
[----:B---3--:R-:W-:Y:S01]  /*d6f0*/  FADD.FTZ R6, R180, R6 ;  /* 0x00000006b4067221 */ /* 0x008fe20000010000 */
[----:B------:R-:W-:-:S06]  /*d700*/  FADD.FTZ R7, R167, R7 ;  /* 0x00000007a7077221 */ /* 0x000fcc0000010000 */
[----:B------:R-:W3:Y:S08]  /*d710*/  MUFU.EX2 R185, R185 ;  /* 0x000000b900b97308 */ /* 0x000ef00000000800 */
[----:B------:R-:W1:Y:S01]  /*d720*/  MUFU.EX2 R187, R187 ;  /* 0x000000bb00bb7308 */ /* 0x000e620000000800 */
[----:B----4-:R-:W-:Y:S01]  /*d730*/  FADD.FTZ R6, R181, R6 ;  /* 0x00000006b5067221 */ /* 0x010fe20000010000 */
[----:B-----5:R-:W-:-:S06]  /*d740*/  FADD.FTZ R7, R183, R7 ;  /* 0x00000007b7077221 */ /* 0x020fcc0000010000 */
[----:B------:R-:W4:Y:S01]  /*d750*/  MUFU.EX2 R170, R188 ;  /* 0x000000bc00aa7308 */ /* 0x000f220000000800 */
[----:B------:R-:W-:Y:S01]  /*d760*/  F2FP.F16.F32.PACK_AB R162, R173, R172 ;  /* 0x000000acada2723e */ /* 0x000fe200000000ff */
[----:B0-----:R-:W-:-:S06]  /*d770*/  FADD.FTZ R6, R184, R6 ;  /* 0x00000006b8067221 */ /* 0x001fcc0000010000 */
[----:B------:R-:W0:Y:S01]  /*d780*/  MUFU.EX2 R189, R189 ;  /* 0x000000bd00bd7308 */ /* 0x000e220000000800 */
[----:B--2---:R-:W-:-:S07]  /*d790*/  FADD.FTZ R7, R186, R7 ;  /* 0x00000007ba077221 */ /* 0x004fce0000010000 */
[----:B------:R-:W2:Y:S01]  /*d7a0*/  MUFU.EX2 R191, R191 ;  /* 0x000000bf00bf7308 */ /* 0x000ea20000000800 */
[----:B---3--:R-:W-:Y:S01]  /*d7b0*/  FADD.FTZ R6, R185, R6 ;  /* 0x00000006b9067221 */ /* 0x008fe20000010000 */
[----:B-1----:R-:W-:-:S06]  /*d7c0*/  FADD.FTZ R7, R187, R7 ;  /* 0x00000007bb077221 */ /* 0x002fcc0000010000 */
[----:B------:R-:W1:Y:S08]  /*d7d0*/  MUFU.EX2 R172, R192 ;  /* 0x000000c000ac7308 */ /* 0x000e700000000800 */
[----:B------:R-:W3:Y:S01]  /*d7e0*/  MUFU.EX2 R194, R194 ;  /* 0x000000c200c27308 */ /* 0x000ee20000000800 */
[----:B----4-:R-:W-:Y:S01]  /*d7f0*/  FADD.FTZ R6, R170, R6 ;  /* 0x00000006aa067221 */ /* 0x010fe20000010000 */
[----:B------:R-:W-:-:S06]  /*d800*/  FADD.FTZ R7, R171, R7 ;  /* 0x00000007ab077221 */ /* 0x000fcc0000010000 */
[----:B------:R-:W4:Y:S01]  /*d810*/  MUFU.EX2 R193, R193 ;  /* 0x000000c100c17308 */ /* 0x000f220000000800 */
[----:B------:R-:W-:-:S07]  /*d820*/  F2FP.F16.F32.PACK_AB R163, R175, R163 ;  /* 0x000000a3afa3723e */ /* 0x000fce00000000ff */
[----:B------:R-:W5:Y:S01]  /*d830*/  MUFU.EX2 R195, R195 ;  /* 0x000000c300c37308 */ /* 0x000f620000000800 */
[----:B0-----:R-:W-:Y:S01]  /*d840*/  FADD.FTZ R6, R189, R6 ;  /* 0x00000006bd067221 */ /* 0x001fe20000010000 */
[----:B--2---:R-:W-:-:S06]  /*d850*/  FADD.FTZ R7, R191, R7 ;  /* 0x00000007bf077221 */ /* 0x004fcc0000010000 */
[----:B------:R-:W0:Y:S01]  /*d860*/  MUFU.EX2 R174, R196 ;  /* 0x000000c400ae7308 */ /* 0x000e220000000800 */
[----:B------:R-:W-:-:S07]  /*d870*/  LOP3.LUT P0, RZ, R18, 0x100, RZ, 0xc0, !PT ;  /* 0x0000010012ff7812 */ /* 0x000fce000780c0ff */
[----:B------:R-:W2:Y:S01]  /*d880*/  MUFU.EX2 R198, R198 ;  /* 0x000000c600c67308 */ /* 0x000ea20000000800 */
[----:B-1----:R-:W-:Y:S01]  /*d890*/  FADD.FTZ R6, R172, R6 ;  /* 0x00000006ac067221 */ /* 0x002fe20000010000 */
[----:B---3--:R-:W-:-:S06]  /*d8a0*/  FADD.FTZ R7, R194, R7 ;  /* 0x00000007c2077221 */ /* 0x008fcc0000010000 */
[----:B------:R-:W1:Y:S01]  /*d8b0*/  MUFU.EX2 R175, R220 ;  /* 0x000000dc00af7308 */ /* 0x000e620000000800 */
[----:B----4-:R-:W-:-:S07]  /*d8c0*/  FADD.FTZ R6, R193, R6 ;  /* 0x00000006c1067221 */ /* 0x010fce0000010000 */
[----:B------:R-:W3:Y:S01]  /*d8d0*/  MUFU.EX2 R182, R182 ;  /* 0x000000b600b67308 */ /* 0x000ee20000000800 */
[----:B-----5:R-:W-:Y:S01]  /*d8e0*/  FADD.FTZ R173, R195, R7 ;  /* 0x00000007c3ad7221 */ /* 0x020fe20000010000 */
[----:B0-----:R-:W-:Y:S01]  /*d8f0*/  FADD.FTZ R7, R174, R6 ;  /* 0x00000006ae077221 */ /* 0x001fe20000010000 */
[----:B------:R-:W-:Y:S02]  /*d900*/  F2FP.F16.F32.PACK_AB R155, R159, R155 ;  /* 0x0000009b9f9b723e */ /* 0x000fe400000000ff */
[----:B--2---:R-:W-:Y:S01]  /*d910*/  FADD.FTZ R6, R198, R173 ;  /* 0x000000adc6067221 */ /* 0x004fe20000010000 */
[----:B------:R-:W-:Y:S02]  /*d920*/  F2FP.F16.F32.PACK_AB R159, R199, R158 ;  /* 0x0000009ec79f723e */ /* 0x000fe400000000ff */
[----:B------:R-:W-:Y:S01]  /*d930*/  F2FP.F16.F32.PACK_AB R154, R197, R156 ;  /* 0x0000009cc59a723e */ /* 0x000fe200000000ff */
[----:B-1----:R-:W-:Y:S01]  /*d940*/  FADD.FTZ R6, R175, R6 ;  /* 0x00000006af067221 */ /* 0x002fe20000010000 */
[----:B------:R-:W-:-:S02]  /*d950*/  F2FP.F16.F32.PACK_AB R156, R200, R160 ;  /* 0x000000a0c89c723e */ /* 0x000fc400000000ff */
[----:B------:R-:W-:Y:S01]  /*d960*/  F2FP.F16.F32.PACK_AB R158, R165, R164 ;  /* 0x000000a4a59e723e */ /* 0x000fe200000000ff */
[----:B------:R-:W-:Y:S01]  /*d970*/  FMUL.FTZ R24, R24, R190 ;  /* 0x000000be18187220 */ /* 0x000fe20000410000 */
[----:B------:R-:W-:Y:S01]  /*d980*/  F2FP.F16.F32.PACK_AB R160, R169, R168 ;  /* 0x000000a8a9a0723e */ /* 0x000fe200000000ff */
[----:B------:R-:W-:Y:S01]  /*d990*/  FMUL.FTZ R25, R25, R190 ;  /* 0x000000be19197220 */ /* 0x000fe20000410000 */
[----:B------:R-:W-:Y:S01]  /*d9a0*/  F2FP.F16.F32.PACK_AB R165, R179, R166 ;  /* 0x000000a6b3a5723e */ /* 0x000fe200000000ff */
[----:B---3--:R-:W-:Y:S01]  /*d9b0*/  FADD.FTZ R7, R182, R7 ;  /* 0x00000007b6077221 */ /* 0x008fe20000010000 */
[----:B------:R-:W-:Y:S01]  /*d9c0*/  F2FP.F16.F32.PACK_AB R152, R202, R152 ;  /* 0x00000098ca98723e */ /* 0x000fe200000000ff */
[----:B------:R-:W-:Y:S01]  /*d9d0*/  FMUL.FTZ R28, R28, R190 ;  /* 0x000000be1c1c7220 */ /* 0x000fe20000410000 */
[----:B------:R-:W-:Y:S01]  /*d9e0*/  F2FP.F16.F32.PACK_AB R164, R177, R176 ;  /* 0x000000b0b1a4723e */ /* 0x000fe200000000ff */
[----:B------:R-:W-:Y:S01]  /*d9f0*/  FMUL.FTZ R29, R29, R190 ;  /* 0x000000be1d1d7220 */ /* 0x000fe20000410000 */
[----:B------:R-:W-:Y:S01]  /*da00*/  F2FP.F16.F32.PACK_AB R166, R181, R180 ;  /* 0x000000b4b5a6723e */ /* 0x000fe200000000ff */
[-C--:B------:R-:W-:Y:S01]  /*da10*/  FMUL.FTZ R32, R32, R190.reuse ;  /* 0x000000be20207220 */ /* 0x080fe20000410000 */
[----:B------:R-:W-:Y:S01]  /*da20*/  F2FP.F16.F32.PACK_AB R167, R183, R167 ;  /* 0x000000a7b7a7723e */ /* 0x000fe200000000ff */
[----:B------:R-:W-:Y:S01]  /*da30*/  FMUL.FTZ R33, R33, R190 ;  /* 0x000000be21217220 */ /* 0x000fe20000410000 */
        /* <DEDUP_REMOVED lines=132> */
.L_x_14383:
[----:B------:R0:W1:Y:S01]  /*e280*/  SYNCS.PHASECHK.TRANS64.TRYWAIT P1, [R13+URZ+0x22850], R14 ;  /* 0x0228500e0d0075a7 */ /* 0x000062000802017f */
[----:B------:R-:W-:Y:S05]  /*e290*/  @!P0 BRA `(.L_x_14384) ;  /* 0x0000000000048947 */ /* 0x000fea0003800000 */
[----:B------:R-:W-:Y:S01]  /*e2a0*/  BPT.TRAP 0x1 ;  /* 0x000000040000795c */ /* 0x000fe20000300000 */
.L_x_14384:
[----:B------:R-:W-:Y:S04]  /*e2b0*/  BSSY B0, `(.L_x_14385) ;  /* 0x0000004000007945 */ /* 0x000fe80003800000 */
[----:B-1----:R-:W-:Y:S05]  /*e2c0*/  @P1 BRA `(.L_x_14386) ;  /* 0x0000000000081947 */ /* 0x002fea0003800000 */
[----:B------:R-:W1:Y:S02]  /*e2d0*/  SYNCS.PHASECHK.TRANS64.TRYWAIT P1, [R13+URZ+0x22850], R14 ;  /* 0x0228500e0d0075a7 */ /* 0x000e64000802017f */
[----:B-1----:R-:W-:Y:S05]  /*e2e0*/  @!P1 BRA `(.L_x_14387) ;  /* 0x0000010c00549947 */ /* 0x002fea0003800000 */
.L_x_14386:
[----:B------:R-:W-:Y:S05]  /*e2f0*/  BSYNC B0 ;  /* 0x0000000000007941 */ /* 0x000fea0003800000 */
.L_x_14385:
[----:B------:R-:W2:Y:S01]  /*e300*/  S2R R178, SR_TID.X ;  /* 0x0000000000b27919 */ /* 0x000ea20000002100 */
[----:B------:R-:W-:Y:S05]  /*e310*/  WARPSYNC.ALL ;  /* 0x0000000000007948 */ /* 0x000fea0003800000 */
[----:B------:R-:W-:Y:S02]  /*e320*/  IMAD.MOV.U32 R176, RZ, RZ, 0xc00 ;  /* 0x00000c00ffb07424 */ /* 0x000fe400078e00ff */
[----:B------:R-:W-:Y:S02]  /*e330*/  IMAD.MOV.U32 R177, RZ, RZ, 0x40000040 ;  /* 0x40000040ffb17424 */ /* 0x000fe400078e00ff */
[----:B------:R-:W-:-:S03]  /*e340*/  IMAD R176, R23, R176, UR38 ;  /* 0x0000002617b07e24 */ /* 0x000fc6000f8e02b0 */
[----:B------:R-:W-:Y:S01]  /*e350*/  R2UR UR7, R177 ;  /* 0x00000000b10772ca */ /* 0x000fe200000e0000 */
[----:B------:R-:W-:Y:S01]  /*e360*/  IMAD.MOV.U32 R177, RZ, RZ, 0x40000040 ;  /* 0x40000040ffb17424 */ /* 0x000fe200078e00ff */
[----:B------:R-:W-:Y:S02]  /*e370*/  R2UR UR6, R176 ;  /* 0x00000000b00672ca */ /* 0x000fe400000e0000 */
[----:B--2---:R-:W-:-:S05]  /*e380*/  SHF.R.U32.HI R178, RZ, 0x7, R178 ;  /* 0x00000007ffb27819 */ /* 0x004fca00000116b2 */
[----:B01----:R-:W-:-:S05]  /*e390*/  VIADD R14, R178, 0x8 ;  /* 0x00000008b20e7836 */ /* 0x003fca0000000000 */
[----:B------:R0:W-:Y:S06]  /*e3a0*/  BAR.SYNC.DEFER_BLOCKING R14, 0x100 ;  /* 0x0004000e0000751d */ /* 0x0001ec0000010000 */
[----:B------:R-:W-:-:S06]  /*e3b0*/  WARPGROUP.ARRIVE ;  /* 0x00000000000079c5 */ /* 0x000fcc0000000000 */
[----:B------:R-:W-:Y:S03]  /*e3c0*/  HGMMA.64x256x16.F32 R24, R152, gdesc[UR4].tnspB, R24, gsb0 ;  /* 0x43e0000498187df0 */ /* 0x000fe60008000818 */
[----:B------:R-:W-:Y:S02]  /*e3d0*/  WARPGROUP.DEPBAR.LE gsb0, 0x0 ;  /* 0x00008000000079c5 */ /* 0x000fe40000010000 */
[----:B------:R-:W-:Y:S01]  /*e3e0*/  VIADD R152, R176, 0x80 ;  /* 0x00000080b0987836 */ /* 0x000fe20000000000 */
[----:B------:R-:W-:Y:S01]  /*e3f0*/  WARPGROUP.ARRIVE ;  /* 0x00000000000079c5 */ /* 0x000fe20000000000 */
[----:B------:R-:W-:-:S03]  /*e400*/  IMAD.MOV.U32 R153, RZ, RZ, 0x40000040 ;  /* 0x40000040ff997424 */ /* 0x000fc600078e00ff */
[----:B------:R-:W-:Y:S01]  /*e410*/  R2UR UR6, R152 ;  /* 0x00000000980672ca */ /* 0x000fe200000e0000 */
[----:B------:R-:W-:Y:S01]  /*e420*/  VIADD R152, R176, 0x100 ;  /* 0x00000100b0987836 */ /* 0x000fe20000000000 */
[----:B------:R-:W-:Y:S01]  /*e430*/  R2UR UR7, R153 ;  /* 0x00000000990772ca */ /* 0x000fe200000e0000 */
[----:B------:R-:W-:-:S15]  /*e440*/  IMAD.MOV.U32 R153, RZ, RZ, 0x40000040 ;  /* 0x40000040ff997424 */ /* 0x000fde00078e00ff */
[----:B------:R-:W-:Y:S01]  /*e450*/  HGMMA.64x256x16.F32 R24, R156, gdesc[UR4].tnspB, R24, gsb0 ;  /* 0x43e000049c187df0 */ /* 0x000fe20008000818 */
[----:B------:R-:W-:Y:S01]  /*e460*/  R2UR UR6, R152 ;  /* 0x00000000980672ca */ /* 0x000fe200000e0000 */
[----:B------:R-:W-:Y:S01]  /*e470*/  VIADD R152, R176, 0x180 ;  /* 0x00000180b0987836 */ /* 0x000fe20000000000 */
[----:B------:R-:W-:Y:S01]  /*e480*/  R2UR UR7, R153 ;  /* 0x00000000990772ca */ /* 0x000fe200000e0000 */
[----:B------:R-:W-:Y:S01]  /*e490*/  IMAD.MOV.U32 R153, RZ, RZ, 0x40000040 ;  /* 0x40000040ff997424 */ /* 0x000fe200078e00ff */
[----:B------:R-:W-:Y:S02]  /*e4a0*/  WARPGROUP.DEPBAR.LE gsb0, 0x0 ;  /* 0x00008000000079c5 */ /* 0x000fe40000010000 */
[----:B------:R-:W-:-:S15]  /*e4b0*/  WARPGROUP.ARRIVE ;  /* 0x00000000000079c5 */ /* 0x000fde0000000000 */
[----:B------:R-:W-:-:S06]  /*e4c0*/  NOP ;  /* 0x0000000000007918 */ /* 0x000fcc0000000000 */
[----:B------:R-:W-:Y:S01]  /*e4d0*/  HGMMA.64x256x16.F32 R24, R160, gdesc[UR4].tnspB, R24, gsb0 ;  /* 0x43e00004a0187df0 */ /* 0x000fe20008000818 */
[----:B------:R-:W-:Y:S02]  /*e4e0*/  R2UR UR6, R152 ;  /* 0x00000000980672ca */ /* 0x000fe400000e0000 */
[----:B------:R-:W-:Y:S01]  /*e4f0*/  R2UR UR7, R153 ;  /* 0x00000000990772ca */ /* 0x000fe200000e0000 */
[----:B------:R-:W-:Y:S01]  /*e500*/  IMAD.MOV.U32 R153, RZ, RZ, 0x40000040 ;  /* 0x40000040ff997424 */ /* 0x000fe200078e00ff */
[C---:B------:R-:W-:Y:S01]  /*e510*/  IADD3 R152, R176.reuse, 0x200, RZ ;  /* 0x00000200b0987810 */ /* 0x040fe20007ffe0ff */
        /* <DEDUP_REMOVED lines=20> */
.L_x_14388:
[----:B------:R-:W2:Y:S01]  /*e660*/  LDL R152, [R1] ;  /* 0x0000000001987983 */ /* 0x000ea20000100800 */
[----:B------:R-:W-:Y:S02]  /*e670*/  VIADD R13, R13, 0x22860 ;  /* 0x000228600d0d7836 */ /* 0x000fe40000000000 */
[----:B------:R-:W-:Y:S02]  /*e680*/  IMAD.U32 R14, RZ, RZ, UR41 ;  /* 0x00000029ff0e7e24 */ /* 0x000fe4000f8e00ff */
[----:B------:R-:W-:Y:S02]  /*e690*/  IMAD.MOV.U32 R201, RZ, RZ, R0 ;  /* 0x000000ffffc97224 */ /* 0x000fe400078e0000 */
[----:B------:R-:W-:Y:S01]  /*e6a0*/  IMAD.MOV.U32 R200, RZ, RZ, R3 ;  /* 0x000000ffffc87224 */ /* 0x000fe200078e0003 */
[----:B------:R-:W-:-:S04]  /*e6b0*/  PRMT R13, R14, 0x654, R13 ;  /* 0x000006540e0d7816 */ /* 0x000fc8000000000d */
[----:B------:R0:W-:Y:S01]  /*e6c0*/  SYNCS.ARRIVE.TRANS64.RED.A1T0 RZ, [R13+URZ], RZ ;  /* 0x000000ff0dff79a7 */ /* 0x0001e2000810043f */
[C---:B--2---:R-:W-:Y:S01]  /*e6d0*/  ISETP.GT.AND P1, PT, R12.reuse, R152, PT ;  /* 0x000000980c00720c */ /* 0x044fe20003f24270 */
[----:B------:R-:W-:-:S12]  /*e6e0*/  VIADD R12, R12, 0xffffffff ;  /* 0xffffffff0c0c7836 */ /* 0x000fd80000000000 */
[----:B0-----:R-:W-:Y:S05]  /*e6f0*/  @P1 BRA `(.L_x_14389) ;  /* 0xffffffd800441947 */ /* 0x001fea000383ffff */
.L_x_14377:
[----:B------:R-:W2:Y:S02]  /*e700*/  LDL R13, [R1+0x10] ;  /* 0x00001000010d7983 */ /* 0x000ea40000100800 */
[----:B--2---:R-:W-:-:S13]  /*e710*/  ISETP.GE.AND P1, PT, R12, R13, PT ;  /* 0x0000000d0c00720c */ /* 0x004fda0003f26270 */
[----:B------:R-:W-:Y:S05]  /*e720*/  @!P1 BRA `(.L_x_14390) ;  /* 0x0000001c00d09947 */ /* 0x000fea0003800000 */
[----:B------:R-:W-:Y:S02]  /*e730*/  IMAD.MOV.U32 R201, RZ, RZ, R0 ;  /* 0x000000ffffc97224 */ /* 0x000fe400078e0000 */
[----:B------:R-:W-:-:S07]  /*e740*/  IMAD.MOV.U32 R200, RZ, RZ, R3 ;  /* 0x000000ffffc87224 */ /* 0x000fce00078e0003 */
.L_x_14402:
[----:B------:R-:W-:Y:S01]  /*e750*/  IADD3 R23, R23, 0x1, RZ ;  /* 0x0000000117177810 */ /* 0x000fe20007ffe0ff */
[----:B------:R-:W-:Y:S05]  /*e760*/  YIELD ;  /* 0x0000000000007946 */ /* 0x000fea0003800000 */
[----:B------:R-:W-:-:S04]  /*e770*/  ISETP.NE.AND P1, PT, R23, 0x2, PT ;  /* 0x000000021700780c */ /* 0x000fc80003f25270 */
[----:B------:R-:W-:Y:S02]  /*e780*/  SEL R0, RZ, 0x1, P1 ;  /* 0x00000001ff007807 */ /* 0x000fe40000800000 */
[----:B------:R-:W-:Y:S02]  /*e790*/  SEL R23, R23, RZ, P1 ;  /* 0x000000ff17177207 */ /* 0x000fe40000800000 */
[----:B------:R-:W-:Y:S01]  /*e7a0*/  LOP3.LUT R208, R208, R0, RZ, 0x3c, !PT ;  /* 0x00000000d0d07212 */ /* 0x000fe200078e3cff */
[----:B--2---:R-:W-:Y:S06]  /*e7b0*/  @!P0 BRA `(.L_x_14391) ;  /* 0x0000000000048947 */ /* 0x004fec0003800000 */
[----:B------:R-:W-:Y:S01]  /*e7c0*/  BPT.TRAP 0x1 ;  /* 0x000000040000795c */ /* 0x000fe20000300000 */
.L_x_14391:
[----:B------:R-:W-:Y:S01]  /*e7d0*/  IMAD R13, R23, 0x8, R22 ;  /* 0x00000008170d7824 */ /* 0x000fe200078e0216 */
[----:B------:R-:W-:-:S04]  /*e7e0*/  SHF.L.U32 R14, R208, 0x1f, RZ ;  /* 0x0000001fd00e7819 */ /* 0x000fc800000006ff */
[----:B------:R0:W1:Y:S01]  /*e7f0*/  SYNCS.PHASECHK.TRANS64.TRYWAIT P1, [R13+URZ+0x22830], R14 ;  /* 0x0228300e0d0075a7 */ /* 0x000062000802017f */
[----:B------:R-:W-:Y:S05]  /*e800*/  @!P0 BRA `(.L_x_14392) ;  /* 0x0000000000048947 */ /* 0x000fea0003800000 */
[----:B------:R-:W-:Y:S01]  /*e810*/  BPT.TRAP 0x1 ;  /* 0x000000040000795c */ /* 0x000fe20000300000 */
.L_x_14392:
[----:B------:R-:W-:Y:S02]  /*e820*/  IMAD R156, R23, 0x300, R221 ;  /* 0x00000300179c7824 */ /* 0x000fe400078e02dd */
[----:B------:R-:W-:Y:S01]  /*e830*/  IMAD.MOV.U32 R157, RZ, RZ, 0x40000040 ;  /* 0x40000040ff9d7424 */ /* 0x000fe200078e00ff */
[----:B-1----:R-:W-:Y:S06]  /*e840*/  @P1 BRA `(.L_x_14393) ;  /* 0x0000000000081947 */ /* 0x002fec0003800000 */
[----:B------:R-:W1:Y:S02]  /*e850*/  SYNCS.PHASECHK.TRANS64.TRYWAIT P1, [R13+URZ+0x22830], R14 ;  /* 0x0228300e0d0075a7 */ /* 0x000e64000802017f */
[----:B-1----:R-:W-:Y:S05]  /*e860*/  @!P1 BRA `(.L_x_14394) ;  /* 0x0000010800089947 */ /* 0x002fea0003800000 */
.L_x_14393:
        /* <DEDUP_REMOVED lines=41> */
.L_x_14395:
        /* <DEDUP_REMOVED lines=28> */
[----:B---3--:R-:W-:-:S05]  /*ecc0*/  FMNMX.FTZ R3, R3, R0, !PT ;  /* 0x0000000003037209 */ /* 0x008fca0007810000 */
        /* <DEDUP_REMOVED lines=25> */
[----:B------:R-:W4:Y:S01]  /*ee60*/  MUFU.EX2 R153, R153 ;  /* 0x0000009900997308 */ /* 0x000f220000000800 */
[--C-:B------:R-:W-:Y:S01]  /*ee70*/  FFMA.FTZ R192, R192, UR37, -R0.reuse ;  /* 0x00000025c0c07c23 */ /* 0x100fe20008010800 */
[--C-:B------:R-:W-:Y:S01]  /*ee80*/  FFMA.FTZ R193, R193, UR37, -R0.reuse ;  /* 0x00000025c1c17c23 */ /* 0x100fe20008010800 */
[--C-:B------:R-:W-:Y:S01]  /*ee90*/  FFMA.FTZ R196, R196, UR37, -R0.reuse ;  /* 0x00000025c4c47c23 */ /* 0x100fe20008010800 */
[----:B------:R-:W-:-:S04]  /*eea0*/  FFMA.FTZ R197, R197, UR37, -R0 ;  /* 0x00000025c5c57c23 */ /* 0x000fc80008010800 */
        /* <DEDUP_REMOVED lines=16> */
[----:B------:R-:W-:Y:S01]  /*efb0*/  MUFU.EX2 R219, R164 ;  /* 0x000000a400db7308 */ /* 0x000fe20000000800 */
[----:B-----5:R-:W-:Y:S01]  /*efc0*/  FADD.FTZ R0, R156, R0 ;  /* 0x000000009c007221 */ /* 0x020fe20000010000 */
        /* <DEDUP_REMOVED lines=8> */
[----:B------:R-:W-:Y:S01]  /*f050*/  FMNMX.FTZ R0, R154, R201, !PT ;  /* 0x000000c99a007209 */ /* 0x000fe20007810000 */
[----:B------:R-:W-:Y:S01]  /*f060*/  FMUL.FTZ R57, R57, R172 ;  /* 0x000000ac39397220 */ /* 0x000fe20000410000 */
[----:B------:R-:W-:Y:S01]  /*f070*/  F2FP.F16.F32.PACK_AB R202, R157, R156 ;  /* 0x0000009c9dca723e */ /* 0x000fe200000000ff */
[----:B------:R-:W-:Y:S01]  /*f080*/  FMUL.FTZ R60, R60, R172 ;  /* 0x000000ac3c3c7220 */ /* 0x000fe20000410000 */
[----:B------:R-:W-:Y:S01]  /*f090*/  FMNMX.FTZ R0, R155, R0, !PT ;  /* 0x000000009b007209 */ /* 0x000fe20007810000 */
[-C--:B------:R-:W-:Y:S01]  /*f0a0*/  FMUL.FTZ R61, R61, R172.reuse ;  /* 0x000000ac3d3d7220 */ /* 0x080fe20000410000 */
[----:B------:R3:W-:Y:S01]  /*f0b0*/  MUFU.EX2 R156, R169 ;  /* 0x000000a9009c7308 */ /* 0x0007e20000000800 */
        /* <DEDUP_REMOVED lines=69> */
[----:B------:R-:W-:-:S02]  /*f510*/  FMNMX.FTZ R0, R191, R0, !PT ;  /* 0x00000000bf007209 */ /* 0x000fc40007810000 */
[----:B------:R-:W-:Y:S02]  /*f520*/  MUFU.EX2 R185, R185 ;  /* 0x000000b900b97308 */ /* 0x000fe40000000800 */
[----:B------:R-:W-:-:S04]  /*f530*/  FMNMX.FTZ R0, R194, R0, !PT ;  /* 0x00000000c2007209 */ /* 0x000fc80007810000 */
[----:B------:R-:W-:Y:S02]  /*f540*/  FMNMX.FTZ R0, R195, R0, !PT ;  /* 0x00000000c3007209 */ /* 0x000fe40007810000 */
[----:B------:R-:W-:Y:S02]  /*f550*/  MUFU.EX2 R188, R188 ;  /* 0x000000bc00bc7308 */ /* 0x000fe40000000800 */
[----:B------:R-:W-:-:S04]  /*f560*/  FMNMX.FTZ R0, R198, R0, !PT ;  /* 0x00000000c6007209 */ /* 0x000fc80007810000 */
[----:B------:R-:W-:Y:S02]  /*f570*/  FMNMX.FTZ R0, R199, R0, !PT ;  /* 0x00000000c7007209 */ /* 0x000fe40007810000 */
[----:B------:R-:W-:Y:S03]  /*f580*/  MUFU.EX2 R189, R189 ;  /* 0x000000bd00bd7308 */ /* 0x000fe60000000800 */
[----:B------:R-:W5:Y:S05]  /*f590*/  SHFL.BFLY PT, R152, R0, 0x2, 0x1f ;  /* 0x0c401f0000987f89 */ /* 0x000f6a00000e0000 */
[----:B------:R-:W-:Y:S08]  /*f5a0*/  MUFU.EX2 R168, R192 ;  /* 0x000000c000a87308 */ /* 0x000ff00000000800 */
[----:B------:R-:W-:Y:S08]  /*f5b0*/  MUFU.EX2 R193, R193 ;  /* 0x000000c100c17308 */ /* 0x000ff00000000800 */
[----:B------:R-:W-:Y:S01]  /*f5c0*/  MUFU.EX2 R196, R196 ;  /* 0x000000c400c47308 */ /* 0x000fe20000000800 */
[----:B-----5:R-:W-:-:S05]  /*f5d0*/  FMNMX.FTZ R0, R0, R152, !PT ;  /* 0x0000009800007209 */ /* 0x020fca0007810000 */
[----:B------:R-:W5:Y:S02]  /*f5e0*/  SHFL.BFLY PT, R153, R0, 0x1, 0x1f ;  /* 0x0c201f0000997f89 */ /* 0x000f6400000e0000 */
[----:B------:R-:W-:Y:S08]  /*f5f0*/  MUFU.EX2 R152, R161 ;  /* 0x000000a100987308 */ /* 0x000ff00000000800 */
[----:B------:R-:W-:Y:S01]  /*f600*/  MUFU.EX2 R161, R203 ;  /* 0x000000cb00a17308 */ /* 0x000fe20000000800 */
[----:B-----5:R-:W-:-:S05]  /*f610*/  FMNMX.FTZ R0, R0, R153, !PT ;  /* 0x0000009900007209 */ /* 0x020fca0007810000 */
[C---:B------:R-:W-:Y:S01]  /*f620*/  FMUL.FTZ R153, R0.reuse, UR37 ;  /* 0x0000002500997c20 */ /* 0x040fe20008410000 */
[----:B---3--:R-:W-:-:S03]  /*f630*/  FADD.FTZ R169, -R0, R201 ;  /* 0x000000c900a97221 */ /* 0x008fc60000010100 */
[--C-:B------:R-:W-:Y:S01]  /*f640*/  FFMA.FTZ R154, R154, UR37, -R153.reuse ;  /* 0x000000259a9a7c23 */ /* 0x100fe20008010899 */
[----:B------:R-:W-:Y:S01]  /*f650*/  FMUL.FTZ R169, R169, UR37 ;  /* 0x00000025a9a97c20 */ /* 0x000fe20008410000 */
        /* <DEDUP_REMOVED lines=9> */
[--C-:B----4-:R-:W-:Y:S01]  /*f6f0*/  FFMA.FTZ R176, R170, UR37, -R153.reuse ;  /* 0x00000025aab07c23 */ /* 0x110fe20008010899 */
[--C-:B------:R-:W-:Y:S01]  /*f700*/  FFMA.FTZ R171, R171, UR37, -R153.reuse ;  /* 0x00000025abab7c23 */ /* 0x100fe20008010899 */
[----:B------:R-:W4:Y:S01]  /*f710*/  MUFU.EX2 R154, R154 ;  /* 0x0000009a009a7308 */ /* 0x000f220000000800 */
        /* <DEDUP_REMOVED lines=9> */
[--C-:B------:R-:W-:Y:S01]  /*f7b0*/  FFMA.FTZ R191, R191, UR37, -R153.reuse ;  /* 0x00000025bfbf7c23 */ /* 0x100fe20008010899 */
[--C-:B------:R-:W-:Y:S01]  /*f7c0*/  FFMA.FTZ R194, R194, UR37, -R153.reuse ;  /* 0x00000025c2c27c23 */ /* 0x100fe20008010899 */
[--C-:B------:R-:W-:Y:S01]  /*f7d0*/  FFMA.FTZ R195, R195, UR37, -R153.reuse ;  /* 0x00000025c3c37c23 */ /* 0x100fe20008010899 */
[--C-:B------:R-:W-:Y:S01]  /*f7e0*/  FFMA.FTZ R198, R198, UR37, -R153.reuse ;  /* 0x00000025c6c67c23 */ /* 0x100fe20008010899 */
[----:B------:R-:W-:Y:S01]  /*f7f0*/  FFMA.FTZ R199, R199, UR37, -R153 ;  /* 0x00000025c7c77c23 */ /* 0x000fe20008010899 */
[----:B---3--:R-:W-:Y:S01]  /*f800*/  IMAD.U32 R169, RZ, RZ, UR41 ;  /* 0x00000029ffa97e24 */ /* 0x008fe2000f8e00ff */
[----:B------:R-:W3:Y:S01]  /*f810*/  MUFU.EX2 R158, R158 ;  /* 0x0000009e009e7308 */ /* 0x000ee20000000800 */
[----:B----4-:R-:W-:Y:S01]  /*f820*/  FFMA.FTZ R6, R174, R6, R154 ;  /* 0x00000006ae067223 */ /* 0x010fe2000001009a */
[-C--:B------:R-:W-:Y:S01]  /*f830*/  FMUL.FTZ R26, R26, R174.reuse ;  /* 0x000000ae1a1a7220 */ /* 0x080fe20000410000 */
[-C--:B------:R-:W-:Y:S01]  /*f840*/  FMUL.FTZ R27, R27, R174.reuse ;  /* 0x000000ae1b1b7220 */ /* 0x080fe20000410000 */
[-C--:B------:R-:W-:Y:S01]  /*f850*/  FMUL.FTZ R30, R30, R174.reuse ;  /* 0x000000ae1e1e7220 */ /* 0x080fe20000410000 */
[-C--:B------:R-:W-:Y:S01]  /*f860*/  FMUL.FTZ R31, R31, R174.reuse ;  /* 0x000000ae1f1f7220 */ /* 0x080fe20000410000 */
[-C--:B------:R-:W-:Y:S01]  /*f870*/  FMUL.FTZ R34, R34, R174.reuse ;  /* 0x000000ae22227220 */ /* 0x080fe20000410000 */
[----:B------:R-:W-:Y:S01]  /*f880*/  FMUL.FTZ R35, R35, R174 ;  /* 0x000000ae23237220 */ /* 0x000fe20000410000 */
[----:B------:R-:W4:Y:S01]  /*f890*/  MUFU.EX2 R203, R159 ;  /* 0x0000009f00cb7308 */ /* 0x000f220000000800 */
[C---:B-----5:R-:W-:Y:S01]  /*f8a0*/  FADD.FTZ R6, R155.reuse, R6 ;  /* 0x000000069b067221 */ /* 0x060fe20000010000 */
[----:B------:R-:W-:Y:S01]  /*f8b0*/  F2FP.F16.F32.PACK_AB R201, R155, R154 ;  /* 0x0000009a9bc9723e */ /* 0x000fe200000000ff */
[----:B------:R-:W-:Y:S01]  /*f8c0*/  FADD.FTZ R154, R220, R7 ;  /* 0x00000007dc9a7221 */ /* 0x000fe20000010000 */
[-C--:B------:R-:W-:Y:S01]  /*f8d0*/  FMUL.FTZ R38, R38, R174.reuse ;  /* 0x000000ae26267220 */ /* 0x080fe20000410000 */
[-C--:B------:R-:W-:Y:S01]  /*f8e0*/  FMUL.FTZ R39, R39, R174.reuse ;  /* 0x000000ae27277220 */ /* 0x080fe20000410000 */
[-C--:B------:R-:W-:Y:S01]  /*f8f0*/  FMUL.FTZ R42, R42, R174.reuse ;  /* 0x000000ae2a2a7220 */ /* 0x080fe20000410000 */
[-C--:B------:R-:W-:Y:S01]  /*f900*/  FMUL.FTZ R43, R43, R174.reuse ;  /* 0x000000ae2b2b7220 */ /* 0x080fe20000410000 */
[----:B------:R5:W0:Y:S01]  /*f910*/  MUFU.EX2 R153, R162 ;  /* 0x000000a200997308 */ /* 0x000a220000000800 */
        /* <DEDUP_REMOVED lines=8> */
[----:B----4-:R-:W-:Y:S01]  /*f9a0*/  FADD.FTZ R6, R203, R6 ;  /* 0x00000006cb067221 */ /* 0x010fe20000010000 */
[----:B-----5:R-:W-:Y:S01]  /*f9b0*/  VIADD R162, R13, 0x22840 ;  /* 0x000228400da27836 */ /* 0x020fe20000000000 */
[----:B------:R-:W-:Y:S01]  /*f9c0*/  F2FP.F16.F32.PACK_AB R203, R203, R158 ;  /* 0x0000009ecbcb723e */ /* 0x000fe200000000ff */
[-C--:B------:R-:W-:Y:S01]  /*f9d0*/  FMUL.FTZ R58, R58, R174.reuse ;  /* 0x000000ae3a3a7220 */ /* 0x080fe20000410000 */
[----:B------:R-:W-:Y:S01]  /*f9e0*/  F2FP.F16.F32.PACK_AB R158, R173, R161 ;  /* 0x000000a1ad9e723e */ /* 0x000fe200000000ff */
[----:B------:R-:W-:Y:S01]  /*f9f0*/  FMUL.FTZ R59, R59, R174 ;  /* 0x000000ae3b3b7220 */ /* 0x000fe20000410000 */
[----:B------:R-:W-:Y:S01]  /*fa00*/  PRMT R162, R169, 0x654, R162 ;  /* 0x00000654a9a27816 */ /* 0x000fe200000000a2 */
[----:B------:R-:W4:Y:S01]  /*fa10*/  MUFU.EX2 R166, R166 ;  /* 0x000000a600a67308 */ /* 0x000f220000000800 */
[----:B0-----:R-:W-:Y:S01]  /*fa20*/  FADD.FTZ R7, R153, R6 ;  /* 0x0000000699077221 */ /* 0x001fe20000010000 */
[C---:B------:R-:W-:Y:S01]  /*fa30*/  FADD.FTZ R6, R152.reuse, R154 ;  /* 0x0000009a98067221 */ /* 0x040fe20000010000 */
[----:B------:R-:W-:Y:S01]  /*fa40*/  F2FP.F16.F32.PACK_AB R154, R165, R219 ;  /* 0x000000dba59a723e */ /* 0x000fe200000000ff */
[----:B------:R0:W-:Y:S01]  /*fa50*/  SYNCS.ARRIVE.TRANS64.RED.A1T0 RZ, [R162+URZ], RZ ;  /* 0x000000ffa2ff79a7 */ /* 0x0001e2000810043f */
[----:B------:R-:W-:Y:S01]  /*fa60*/  F2FP.F16.F32.PACK_AB R152, R152, R220 ;  /* 0x000000dc9898723e */ /* 0x000fe200000000ff */
[----:B------:R-:W-:Y:S01]  /*fa70*/  FADD.FTZ R6, R219, R6 ;  /* 0x00000006db067221 */ /* 0x000fe20000010000 */
[-C--:B------:R-:W-:Y:S01]  /*fa80*/  FMUL.FTZ R62, R62, R174.reuse ;  /* 0x000000ae3e3e7220 */ /* 0x080fe20000410000 */
[----:B------:R-:W5:Y:S01]  /*fa90*/  MUFU.EX2 R167, R167 ;  /* 0x000000a700a77308 */ /* 0x000f620000000800 */
[----:B---3--:R-:W-:Y:S01]  /*faa0*/  FADD.FTZ R7, R163, R7 ;  /* 0x00000007a3077221 */ /* 0x008fe20000010000 */
[----:B------:R-:W-:Y:S01]  /*fab0*/  FADD.FTZ R6, R165, R6 ;  /* 0x00000006a5067221 */ /* 0x000fe20000010000 */
[----:B------:R-:W-:Y:S01]  /*fac0*/  F2FP.F16.F32.PACK_AB R153, R163, R153 ;  /* 0x00000099a399723e */ /* 0x000fe200000000ff */
[----:B------:R-:W-:Y:S01]  /*fad0*/  FMUL.FTZ R63, R63, R174 ;  /* 0x000000ae3f3f7220 */ /* 0x000fe20000410000 */
[----:B0-----:R-:W-:Y:S01]  /*fae0*/  F2FP.F16.F32.PACK_AB R162, R181, R180 ;  /* 0x000000b4b5a2723e */ /* 0x001fe200000000ff */
[----:B------:R-:W-:Y:S01]  /*faf0*/  FADD.FTZ R6, R157, R6 ;  /* 0x000000069d067221 */ /* 0x000fe20000010000 */
[-C--:B------:R-:W-:Y:S01]  /*fb00*/  FMUL.FTZ R66, R66, R174.reuse ;  /* 0x000000ae42427220 */ /* 0x080fe20000410000 */
[----:B------:R-:W0:Y:S01]  /*fb10*/  MUFU.EX2 R176, R176 ;  /* 0x000000b000b07308 */ /* 0x000e220000000800 */
[----:B----4-:R-:W-:Y:S01]  /*fb20*/  FADD.FTZ R7, R166, R7 ;  /* 0x00000007a6077221 */ /* 0x010fe20000010000 */
[C---:B------:R-:W-:Y:S01]  /*fb30*/  FADD.FTZ R6, R156.reuse, R6 ;  /* 0x000000069c067221 */ /* 0x040fe20000010000 */
[----:B------:R-:W-:Y:S01]  /*fb40*/  F2FP.F16.F32.PACK_AB R156, R156, R157 ;  /* 0x0000009d9c9c723e */ /* 0x000fe200000000ff */
[-C--:B------:R-:W-:Y:S01]  /*fb50*/  FMUL.FTZ R67, R67, R174.reuse ;  /* 0x000000ae43437220 */ /* 0x080fe20000410000 */
[-C--:B------:R-:W-:Y:S01]  /*fb60*/  FMUL.FTZ R70, R70, R174.reuse ;  /* 0x000000ae46467220 */ /* 0x080fe20000410000 */
[----:B------:R-:W-:Y:S01]  /*fb70*/  FADD.FTZ R6, R161, R6 ;  /* 0x00000006a1067221 */ /* 0x000fe20000010000 */
[----:B------:R-:W-:Y:S01]  /*fb80*/  FMUL.FTZ R71, R71, R174 ;  /* 0x000000ae47477220 */ /* 0x000fe20000410000 */
[----:B------:R-:W3:Y:S01]  /*fb90*/  MUFU.EX2 R171, R171 ;  /* 0x000000ab00ab7308 */ /* 0x000ee20000000800 */
[----:B-----5:R-:W-:Y:S01]  /*fba0*/  FADD.FTZ R7, R167, R7 ;  /* 0x00000007a7077221 */ /* 0x020fe20000010000 */
[----:B------:R-:W-:Y:S01]  /*fbb0*/  FADD.FTZ R6, R173, R6 ;  /* 0x00000006ad067221 */ /* 0x000fe20000010000 */
[----:B------:R-:W-:Y:S01]  /*fbc0*/  F2FP.F16.F32.PACK_AB R155, R167, R166 ;  /* 0x000000a6a79b723e */ /* 0x000fe200000000ff */
[----:B------:R-:W-:Y:S01]  /*fbd0*/  FMUL.FTZ R74, R74, R174 ;  /* 0x000000ae4a4a7220 */ /* 0x000fe20000410000 */
[----:B------:R-:W-:Y:S01]  /*fbe0*/  F2FP.F16.F32.PACK_AB R166, R189, R188 ;  /* 0x000000bcbda6723e */ /* 0x000fe200000000ff */
[----:B------:R-:W-:Y:S01]  /*fbf0*/  FADD.FTZ R6, R160, R6 ;  /* 0x00000006a0067221 */ /* 0x000fe20000010000 */
[C---:B------:R-:W-:Y:S01]  /*fc00*/  F2FP.F16.F32.PACK_AB R160, R177.reuse, R160 ;  /* 0x000000a0b1a0723e */ /* 0x040fe200000000ff */
[----:B------:R-:W4:Y:S01]  /*fc10*/  MUFU.EX2 R159, R184 ;  /* 0x000000b8009f7308 */ /* 0x000f220000000800 */
[----:B0-----:R-:W-:Y:S01]  /*fc20*/  FADD.FTZ R7, R176, R7 ;  /* 0x00000007b0077221 */ /* 0x001fe20000010000 */
[----:B------:R-:W-:Y:S01]  /*fc30*/  FADD.FTZ R6, R177, R6 ;  /* 0x00000006b1067221 */ /* 0x000fe20000010000 */
[-C--:B------:R-:W-:Y:S01]  /*fc40*/  FMUL.FTZ R75, R75, R174.reuse ;  /* 0x000000ae4b4b7220 */ /* 0x080fe20000410000 */
[-C--:B------:R-:W-:Y:S01]  /*fc50*/  FMUL.FTZ R78, R78, R174.reuse ;  /* 0x000000ae4e4e7220 */ /* 0x080fe20000410000 */
[-C--:B------:R-:W-:Y:S01]  /*fc60*/  FMUL.FTZ R79, R79, R174.reuse ;  /* 0x000000ae4f4f7220 */ /* 0x080fe20000410000 */
[----:B------:R-:W-:Y:S01]  /*fc70*/  FADD.FTZ R6, R180, R6 ;  /* 0x00000006b4067221 */ /* 0x000fe20000010000 */
[----:B------:R-:W-:Y:S01]  /*fc80*/  FMUL.FTZ R82, R82, R174 ;  /* 0x000000ae52527220 */ /* 0x000fe20000410000 */
[----:B------:R-:W0:Y:S01]  /*fc90*/  MUFU.EX2 R175, R175 ;  /* 0x000000af00af7308 */ /* 0x000e220000000800 */
        /* <DEDUP_REMOVED lines=16> */
[----:B0-----:R-:W-:Y:S01]  /*fda0*/  FADD.FTZ R7, R175, R7 ;  /* 0x00000007af077221 */ /* 0x001fe20000010000 */
[----:B------:R-:W-:Y:S01]  /*fdb0*/  FADD.FTZ R6, R189, R6 ;  /* 0x00000006bd067221 */ /* 0x000fe20000010000 */
[----:B------:R-:W-:Y:S01]  /*fdc0*/  F2FP.F16.F32.PACK_AB R159, R175, R159 ;  /* 0x0000009faf9f723e */ /* 0x000fe200000000ff */
[-C--:B------:R-:W-:Y:S01]  /*fdd0*/  FMUL.FTZ R95, R95, R174.reuse ;  /* 0x000000ae5f5f7220 */ /* 0x080fe20000410000 */
[----:B------:R-:W-:Y:S01]  /*fde0*/  FMUL.FTZ R98, R98, R174 ;  /* 0x000000ae62627220 */ /* 0x000fe20000410000 */
[----:B------:R-:W-:Y:S01]  /*fdf0*/  FADD.FTZ R6, R168, R6 ;  /* 0x00000006a8067221 */ /* 0x000fe20000010000 */
[C---:B------:R-:W-:Y:S01]  /*fe00*/  F2FP.F16.F32.PACK_AB R168, R193.reuse, R168 ;  /* 0x000000a8c1a8723e */ /* 0x040fe200000000ff */
[----:B------:R-:W0:Y:S01]  /*fe10*/  MUFU.EX2 R182, R182 ;  /* 0x000000b600b67308 */ /* 0x000e220000000800 */
[----:B---3--:R-:W-:Y:S01]  /*fe20*/  FADD.FTZ R7, R178, R7 ;  /* 0x00000007b2077221 */ /* 0x008fe20000010000 */
[----:B------:R-:W-:Y:S01]  /*fe30*/  FADD.FTZ R6, R193, R6 ;  /* 0x00000006c1067221 */ /* 0x000fe20000010000 */
[-C--:B------:R-:W-:Y:S01]  /*fe40*/  FMUL.FTZ R99, R99, R174.reuse ;  /* 0x000000ae63637220 */ /* 0x080fe20000410000 */
[-C--:B------:R-:W-:Y:S01]  /*fe50*/  FMUL.FTZ R102, R102, R174.reuse ;  /* 0x000000ae66667220 */ /* 0x080fe20000410000 */
[-C--:B------:R-:W-:Y:S01]  /*fe60*/  FMUL.FTZ R103, R103, R174.reuse ;  /* 0x000000ae67677220 */ /* 0x080fe20000410000 */
[----:B------:R-:W-:Y:S01]  /*fe70*/  FADD.FTZ R173, R196, R6 ;  /* 0x00000006c4ad7221 */ /* 0x000fe20000010000 */
        /* <DEDUP_REMOVED lines=34> */
[C---:B0-----:R-:W-:Y:S01]  /*100a0*/  FADD.FTZ R7, R165.reuse, R7 ;  /* 0x00000007a5077221 */ /* 0x041fe20000010000 */
[----:B------:R-:W-:Y:S01]  /*100b0*/  F2FP.F16.F32.PACK_AB R165, R165, R186 ;  /* 0x000000baa5a5723e */ /* 0x000fe200000000ff */
[----:B------:R-:W-:-:S05]  /*100c0*/  FMUL.FTZ R151, R151, R174 ;  /* 0x000000ae97977220 */ /* 0x000fca0000410000 */
[----:B------:R-:W0:Y:S01]  /*100d0*/  MUFU.EX2 R169, R194 ;  /* 0x000000c200a97308 */ /* 0x000e220000000800 */
[----:B---3--:R-:W-:-:S07]  /*100e0*/  FADD.FTZ R7, R167, R7 ;  /* 0x00000007a7077221 */ /* 0x008fce0000010000 */
[----:B------:R-:W3:Y:S01]  /*100f0*/  MUFU.EX2 R195, R195 ;  /* 0x000000c300c37308 */ /* 0x000ee20000000800 */
[C---:B----4-:R-:W-:Y:S01]  /*10100*/  FADD.FTZ R7, R191.reuse, R7 ;  /* 0x00000007bf077221 */ /* 0x050fe20000010000 */
[----:B------:R-:W-:-:S06]  /*10110*/  F2FP.F16.F32.PACK_AB R167, R191, R167 ;  /* 0x000000a7bfa7723e */ /* 0x000fcc00000000ff */
[----:B------:R-:W4:Y:S01]  /*10120*/  MUFU.EX2 R171, R198 ;  /* 0x000000c600ab7308 */ /* 0x000f220000000800 */
[----:B0-----:R-:W-:-:S07]  /*10130*/  FADD.FTZ R7, R169, R7 ;  /* 0x00000007a9077221 */ /* 0x001fce0000010000 */
[----:B------:R-:W0:Y:S01]  /*10140*/  MUFU.EX2 R170, R197 ;  /* 0x000000c500aa7308 */ /* 0x000e220000000800 */
[C---:B---3--:R-:W-:Y:S01]  /*10150*/  FADD.FTZ R7, R195.reuse, R7 ;  /* 0x00000007c3077221 */ /* 0x048fe20000010000 */
[----:B------:R-:W-:-:S06]  /*10160*/  F2FP.F16.F32.PACK_AB R169, R195, R169 ;  /* 0x000000a9c3a9723e */ /* 0x000fcc00000000ff */
[----:B------:R-:W3:Y:S01]  /*10170*/  MUFU.EX2 R199, R199 ;  /* 0x000000c700c77308 */ /* 0x000ee20000000800 */
[----:B----4-:R-:W-:Y:S01]  /*10180*/  FADD.FTZ R6, R171, R7 ;  /* 0x00000007ab067221 */ /* 0x010fe20000010000 */
[C---:B0-----:R-:W-:Y:S01]  /*10190*/  FADD.FTZ R7, R170.reuse, R173 ;  /* 0x000000adaa077221 */ /* 0x041fe20000010000 */
[----:B------:R-:W-:Y:S02]  /*101a0*/  F2FP.F16.F32.PACK_AB R170, R170, R196 ;  /* 0x000000c4aaaa723e */ /* 0x000fe400000000ff */
[C---:B---3--:R-:W-:Y:S01]  /*101b0*/  FADD.FTZ R6, R199.reuse, R6 ;  /* 0x00000006c7067221 */ /* 0x048fe20000010000 */
[----:B------:R-:W-:Y:S01]  /*101c0*/  F2FP.F16.F32.PACK_AB R171, R199, R171 ;  /* 0x000000abc7ab723e */ /* 0x000fe200000000ff */
[----:B------:R-:W-:Y:S06]  /*101d0*/  @!P0 BRA `(.L_x_14396) ;  /* 0x0000000000048947 */ /* 0x000fec0003800000 */
[----:B------:R-:W-:Y:S01]  /*101e0*/  BPT.TRAP 0x1 ;  /* 0x000000040000795c */ /* 0x000fe20000300000 */
.L_x_14396:
[----:B------:R0:W3:Y:S01]  /*101f0*/  SYNCS.PHASECHK.TRANS64.TRYWAIT P1, [R13+URZ+0x22850], R14 ;  /* 0x0228500e0d0075a7 */ /* 0x0000e2000802017f */
[----:B------:R-:W-:Y:S05]  /*10200*/  @!P0 BRA `(.L_x_14397) ;  /* 0x0000000000048947 */ /* 0x000fea0003800000 */
[----:B------:R-:W-:Y:S01]  /*10210*/  BPT.TRAP 0x1 ;  /* 0x000000040000795c */ /* 0x000fe20000300000 */
.L_x_14397:
[----:B------:R-:W-:Y:S04]  /*10220*/  BSSY B0, `(.L_x_14398) ;  /* 0x0000004000007945 */ /* 0x000fe80003800000 */
[----:B---3--:R-:W-:Y:S05]  /*10230*/  @P1 BRA `(.L_x_14399) ;  /* 0x0000000000081947 */ /* 0x008fea0003800000 */
[----:B------:R-:W3:Y:S02]  /*10240*/  SYNCS.PHASECHK.TRANS64.TRYWAIT P1, [R13+URZ+0x22850], R14 ;  /* 0x0228500e0d0075a7 */ /* 0x000ee4000802017f */
[----:B---3--:R-:W-:Y:S05]  /*10250*/  @!P1 BRA `(.L_x_14400) ;  /* 0x000000ec00a09947 */ /* 0x008fea0003800000 */
.L_x_14399:
[----:B------:R-:W-:Y:S05]  /*10260*/  BSYNC B0 ;  /* 0x0000000000007941 */ /* 0x000fea0003800000 */
.L_x_14398:
[----:B------:R-:W4:Y:S01]  /*10270*/  S2R R174, SR_TID.X ;  /* 0x0000000000ae7919 */ /* 0x000f220000002100 */
[----:B------:R-:W-:Y:S05]  /*10280*/  WARPSYNC.ALL ;  /* 0x0000000000007948 */ /* 0x000fea0003800000 */
[----:B------:R-:W-:Y:S01]  /*10290*/  MOV R172, 0xc00 ;  /* 0x00000c0000ac7802 */ /* 0x000fe20000000f00 */
[----:B------:R-:W-:Y:S02]  /*102a0*/  IMAD.MOV.U32 R173, RZ, RZ, 0x40000040 ;  /* 0x40000040ffad7424 */ /* 0x000fe400078e00ff */
[----:B------:R-:W-:Y:S02]  /*102b0*/  IMAD.MOV.U32 R175, RZ, RZ, 0x40000040 ;  /* 0x40000040ffaf7424 */ /* 0x000fe400078e00ff */
[----:B------:R-:W-:Y:S01]  /*102c0*/  IMAD R172, R23, R172, UR38 ;  /* 0x0000002617ac7e24 */ /* 0x000fe2000f8e02ac */
[----:B------:R-:W-:Y:S01]  /*102d0*/  R2UR UR7, R173 ;  /* 0x00000000ad0772ca */ /* 0x000fe200000e0000 */
[----:B------:R-:W-:-:S03]  /*102e0*/  IMAD.MOV.U32 R173, RZ, RZ, 0x40000040 ;  /* 0x40000040ffad7424 */ /* 0x000fc600078e00ff */
[----:B------:R-:W-:Y:S02]  /*102f0*/  R2UR UR6, R172 ;  /* 0x00000000ac0672ca */ /* 0x000fe400000e0000 */
[----:B----4-:R-:W-:-:S05]  /*10300*/  SHF.R.U32.HI R174, RZ, 0x7, R174 ;  /* 0x00000007ffae7819 */ /* 0x010fca00000116ae */
[----:B01-3--:R-:W-:Y:S02]  /*10310*/  VIADD R14, R174, 0x8 ;  /* 0x00000008ae0e7836 */ /* 0x00bfe40000000000 */
[----:B------:R-:W-:-:S03]  /*10320*/  VIADD R174, R172, 0x80 ;  /* 0x00000080acae7836 */ /* 0x000fc60000000000 */
[----:B------:R0:W-:Y:S06]  /*10330*/  BAR.SYNC.DEFER_BLOCKING R14, 0x100 ;  /* 0x0004000e0000751d */ /* 0x0001ec0000010000 */
        /* <DEDUP_REMOVED lines=18> */
[C---:B------:R-:W-:Y:S01]  /*10460*/  VIADD R152, R172.reuse, 0x200 ;  /* 0x00000200ac987836 */ /* 0x040fe20000000000 */
[----:B------:R-:W-:Y:S01]  /*10470*/  R2UR UR7, R153 ;  /* 0x00000000990772ca */ /* 0x000fe200000e0000 */
[----:B------:R-:W-:Y:S01]  /*10480*/  IMAD.MOV.U32 R153, RZ, RZ, 0x40000040 ;  /* 0x40000040ff997424 */ /* 0x000fe200078e00ff */
[----:B------:R-:W-:Y:S01]  /*10490*/  IADD3 R172, R172, 0x280, RZ ;  /* 0x00000280acac7810 */ /* 0x000fe20007ffe0ff */
[----:B------:R-:W-:Y:S02]  /*104a0*/  WARPGROUP.DEPBAR.LE gsb0, 0x0 ;  /* 0x00008000000079c5 */ /* 0x000fe40000010000 */
[----:B------:R-:W-:-:S15]  /*104b0*/  WARPGROUP.ARRIVE ;  /* 0x00000000000079c5 */ /* 0x000fde0000000000 */
[----:B------:R-:W-:-:S05]  /*104c0*/  NOP ;  /* 0x0000000000007918 */ /* 0x000fca0000000000 */
        /* <DEDUP_REMOVED lines=16> */
.L_x_14401:
[----:B------:R-:W3:Y:S01]  /*105d0*/  LDL R152, [R1+0x10] ;  /* 0x0000100001987983 */ /* 0x000ee20000100800 */
[----:B------:R-:W-:Y:S02]  /*105e0*/  VIADD R13, R13, 0x22860 ;  /* 0x000228600d0d7836 */ /* 0x000fe40000000000 */
[----:B------:R-:W-:Y:S02]  /*105f0*/  IMAD.U32 R14, RZ, RZ, UR41 ;  /* 0x00000029ff0e7e24 */ /* 0x000fe4000f8e00ff */
[----:B------:R-:W-:Y:S02]  /*10600*/  IMAD.MOV.U32 R201, RZ, RZ, R0 ;  /* 0x000000ffffc97224 */ /* 0x000fe400078e0000 */
[----:B------:R-:W-:Y:S01]  /*10610*/  IMAD.MOV.U32 R200, RZ, RZ, R3 ;  /* 0x000000ffffc87224 */ /* 0x000fe200078e0003 */
[----:B------:R-:W-:-:S04]  /*10620*/  PRMT R13, R14, 0x654, R13 ;  /* 0x000006540e0d7816 */ /* 0x000fc8000000000d */
[----:B------:R0:W-:Y:S01]  /*10630*/  SYNCS.ARRIVE.TRANS64.RED.A1T0 RZ, [R13+URZ], RZ ;  /* 0x000000ff0dff79a7 */ /* 0x0001e2000810043f */
[C---:B---3--:R-:W-:Y:S01]  /*10640*/  ISETP.GT.AND P1, PT, R12.reuse, R152, PT ;  /* 0x000000980c00720c */ /* 0x048fe20003f24270 */
[----:B------:R-:W-:-:S12]  /*10650*/  VIADD R12, R12, 0xffffffff ;  /* 0xffffffff0c0c7836 */ /* 0x000fd80000000000 */
[----:B0-----:R-:W-:Y:S05]  /*10660*/  @P1 BRA `(.L_x_14402) ;  /* 0xffffffe000381947 */ /* 0x001fea000383ffff */
.L_x_14390:
[----:B------:R-:W3:Y:S01]  /*10670*/  LDL.LU R13, [R1+0x3c] ;  /* 0x00003c00010d7983 */ /* 0x000ee20000300800 */
[----:B------:R-:W-:Y:S05]  /*10680*/  WARPSYNC.ALL ;  /* 0x0000000000007948 */ /* 0x000fea0003800000 */
[----:B------:R-:W0:Y:S01]  /*10690*/  SHFL.BFLY PT, R4, R7, 0x2, 0x1f ;  /* 0x0c401f0007047f89 */ /* 0x000e2200000e0000 */
[----:B------:R-:W-:Y:S02]  /*106a0*/  IMAD.MOV.U32 R155, RZ, RZ, -0x800000 ;  /* 0xff800000ff9b7424 */ /* 0x000fe400078e00ff */
[----:B------:R-:W-:Y:S02]  /*106b0*/  VIADD R23, R23, 0x1 ;  /* 0x0000000117177836 */ /* 0x000fe40000000000 */
[----:B------:R-:W-:Y:S01]  /*106c0*/  IMAD.MOV.U32 R154, RZ, RZ, -0x800000 ;  /* 0xff800000ff9a7424 */ /* 0x000fe200078e00ff */
[----:B------:R1:W-:Y:S08]  /*106d0*/  BAR.ARV R15, 0x100 ;  /* 0x0004000f0000751d */ /* 0x0003f00000002000 */
[----:B------:R-:W-:Y:S06]  /*106e0*/  BAR.ARV 0x8, 0x180 ;  /* 0x0206000000007b1d */ /* 0x000fec0000002000 */
[----:B------:R-:W-:Y:S01]  /*106f0*/  ISETP.NE.AND P1, PT, R23, 0x2, PT ;  /* 0x000000021700780c */ /* 0x000fe20003f25270 */
[----:B0-----:R-:W-:-:S03]  /*10700*/  FADD.FTZ R4, R4, R7 ;  /* 0x0000000704047221 */ /* 0x001fc60000010000 */
[----:B------:R-:W-:Y:S02]  /*10710*/  SEL R23, R23, RZ, P1 ;  /* 0x000000ff17177207 */ /* 0x000fe40000800000 */
[----:B------:R-:W0:Y:S02]  /*10720*/  SHFL.BFLY PT, R5, R4, 0x1, 0x1f ;  /* 0x0c201f0004057f89 */ /* 0x000e2400000e0000 */
[----:B0-----:R-:W-:Y:S01]  /*10730*/  FADD.FTZ R5, R4, R5 ;  /* 0x0000000504057221 */ /* 0x001fe20000010000 */
[----:B------:R-:W-:-:S04]  /*10740*/  IMAD.MOV.U32 R4, RZ, RZ, RZ ;  /* 0x000000ffff047224 */ /* 0x000fc800078e00ff */
[----:B------:R-:W-:-:S13]  /*10750*/  FSETP.NE.FTZ.AND P0, PT, R5, RZ, PT ;  /* 0x000000ff0500720b */ /* 0x000fda0003f15000 */
[----:B------:R-:W0:Y:S08]  /*10760*/  @P0 MUFU.LG2 R7, R5 ;  /* 0x0000000500070308 */ /* 0x000e300000000c00 */
[----:B------:R4:W5:Y:S02]  /*10770*/  @P0 MUFU.RCP R4, R5 ;  /* 0x0000000500040308 */ /* 0x0009640000001000 */
[----:B----4-:R-:W-:-:S02]  /*10780*/  IMAD.U32 R5, RZ, RZ, UR37 ;  /* 0x00000025ff057e24 */ /* 0x010fc4000f8e00ff */
[----:B0-----:R-:W-:Y:S02]  /*10790*/  @P0 FMUL.FTZ R7, R7, 0.69314718246459960938 ;  /* 0x3f31721807070820 */ /* 0x001fe40000410000 */
[----:B------:R-:W-:-:S04]  /*107a0*/  @P0 FMUL.FTZ R5, R5, 0.69314718246459960938 ;  /* 0x3f31721805050820 */ /* 0x000fc80000410000 */
[----:B------:R-:W-:Y:S01]  /*107b0*/  @P0 FFMA.FTZ R155, R5, R3, R7 ;  /* 0x00000003059b0223 */ /* 0x000fe20000010007 */
[-C--:B-----5:R-:W-:Y:S01]  /*107c0*/  FMUL.FTZ R152, R24, R4.reuse ;  /* 0x0000000418987220 */ /* 0x0a0fe20000410000 */
        /* <DEDUP_REMOVED lines=56> */
[-C--:B------:R-:W-:Y:S01]  /*10b50*/  FMUL.FTZ R128, R128, R4.reuse ;  /* 0x0000000480807220 */ /* 0x080fe20000410000 */
[-C--:B------:R-:W-:Y:S01]  /*10b60*/  FMUL.FTZ R129, R129, R4.reuse ;  /* 0x0000000481817220 */ /* 0x080fe20000410000 */
[----:B------:R-:W-:Y:S01]  /*10b70*/  FSETP.NE.FTZ.AND P0, PT, R5, RZ, PT ;  /* 0x000000ff0500720b */ /* 0x000fe20003f15000 */
        /* <DEDUP_REMOVED lines=9> */
[----:B------:R-:W-:-:S03]  /*10c10*/  FMUL.FTZ R149, R149, R4 ;  /* 0x0000000495957220 */ /* 0x000fc60000410000 */
[----:B------:R-:W0:Y:S08]  /*10c20*/  @P0 MUFU.LG2 R6, R5 ;  /* 0x0000000500060308 */ /* 0x000e300000000c00 */
[----:B------:R4:W5:Y:S02]  /*10c30*/  @P0 MUFU.RCP R3, R5 ;  /* 0x0000000500030308 */ /* 0x0009640000001000 */
[----:B----4-:R-:W-:Y:S01]  /*10c40*/  MOV R5, UR37 ;  /* 0x0000002500057c02 */ /* 0x010fe20008000f00 */
[----:B0-----:R-:W-:-:S04]  /*10c50*/  @P0 FMUL.FTZ R6, R6, 0.69314718246459960938 ;  /* 0x3f31721806060820 */ /* 0x001fc80000410000 */
[----:B------:R-:W-:Y:S01]  /*10c60*/  @P0 FMUL.FTZ R5, R5, 0.69314718246459960938 ;  /* 0x3f31721805050820 */ /* 0x000fe20000410000 */
[----:B-----5:R-:W-:-:S03]  /*10c70*/  FMUL.FTZ R26, R26, R3 ;  /* 0x000000031a1a7220 */ /* 0x020fc60000410000 */
        /* <DEDUP_REMOVED lines=69> */
.L_x_14331:
[----:B------:R-:W-:Y:S05]  /*110d0*/  WARPSYNC.ALL ;  /* 0x0000000000007948 */ /* 0x000fea0003800000 */
[----:B------:R-:W0:Y:S08]  /*110e0*/  S2UR UR41, SR_CgaCtaId ;  /* 0x00000000002979c3 */ /* 0x000e300000008800 */
[----:B------:R-:W-:Y:S06]  /*110f0*/  BAR.SYNC.DEFER_BLOCKING 0x5, 0x180 ;  /* 0x0146000000007b1d */ /* 0x000fec0000010000 */
[----:B------:R-:W-:Y:S01]  /*11100*/  UMOV UR4, 0x400 ;  /* 0x0000040000047882 */ /* 0x000fe20000000000 */
[----:B------:R-:W-:Y:S01]  /*11110*/  BSSY B0, `(.L_x_14403) ;  /* 0x000051e000007945 */ /* 0x000fe20003800000 */
[----:B0-----:R-:W-:-:S06]  /*11120*/  ULEA UR4, UR41, UR4, 0x18 ;  /* 0x0000000429047291 */ /* 0x001fcc000f8ec03f */
[----:B------:R-:W-:-:S05]  /*11130*/  IMAD.U32 R22, RZ, RZ, UR4 ;  /* 0x00000004ff167e24 */ /* 0x000fca000f8e00ff */
[----:B------:R0:W3:Y:S01]  /*11140*/  LDS.128 R4, [R22+0x228d0] ;  /* 0x0228d00016047984 */ /* 0x0000e20000000c00 */
[----:B------:R-:W-:Y:S06]  /*11150*/  BAR.ARV 0x4, 0x180 ;  /* 0x0106000000007b1d */ /* 0x000fec0000002000 */
[----:B------:R-:W-:Y:S05]  /*11160*/  @P0 BRA `(.L_x_14404) ;  /* 0x00000040000c0947 */ /* 0x000fea0003800000 */
[----:B------:R-:W4:Y:S01]  /*11170*/  LDL R3, [R1+0x14c] ;  /* 0x00014c0001037983 */ /* 0x000f220000100800 */
[----:B------:R-:W-:-:S03]  /*11180*/  ULDC UR4, c[0x0][0xad4] ;  /* 0x0002b50000047ab9 */ /* 0x000fc60000000800 */
[----:B------:R-:W3:Y:S01]  /*11190*/  LDL.LU R10, [R1+0x2c] ;  /* 0x00002c00010a7983 */ /* 0x000ee20000300800 */
[----:B------:R-:W2:Y:S01]  /*111a0*/  S2R R0, SR_SWINHI ;  /* 0x0000000000007919 */ /* 0x000ea20000002f00 */
[----:B------:R-:W-:Y:S02]  /*111b0*/  F2FP.F16.F32.PACK_AB R11, R31, R30 ;  /* 0x0000001e1f0b723e */ /* 0x000fe400000000ff */
[----:B------:R-:W-:Y:S01]  /*111c0*/  F2FP.F16.F32.PACK_AB R12, R33, R32 ;  /* 0x00000020210c723e */ /* 0x000fe200000000ff */
[----:B------:R-:W3:Y:S01]  /*111d0*/  LDL.LU R157, [R1+0x34] ;  /* 0x00003400019d7983 */ /* 0x000ee20000300800 */
[----:B-1----:R-:W-:Y:S02]  /*111e0*/  F2FP.F16.F32.PACK_AB R13, R35, R34 ;  /* 0x00000022230d723e */ /* 0x002fe400000000ff */
[----:B------:R-:W-:Y:S01]  /*111f0*/  F2FP.F16.F32.PACK_AB R14, R37, R36 ;  /* 0x00000024250e723e */ /* 0x000fe200000000ff */
[----:B------:R-:W3:Y:S01]  /*11200*/  LDL.LU R156, [R1+0x38] ;  /* 0x00003800019c7983 */ /* 0x000ee20000300800 */
[----:B------:R-:W-:-:S02]  /*11210*/  MOV R20, R22 ;  /* 0x0000001600147202 */ /* 0x000fc40000000f00 */
[----:B--2---:R-:W-:Y:S02]  /*11220*/  MOV R21, R0 ;  /* 0x0000000000157202 */ /* 0x004fe40000000f00 */
[----:B------:R-:W-:Y:S01]  /*11230*/  F2FP.F16.F32.PACK_AB R15, R39, R38 ;  /* 0x00000026270f723e */ /* 0x000fe200000000ff */
[----:B----45:R-:W-:Y:S01]  /*11240*/  IMAD.WIDE R24, R3, 0x2, R20 ;  /* 0x0000000203187825 */ /* 0x030fe200078e0214 */
[----:B---3--:R-:W-:-:S03]  /*11250*/  ISETP.NE.AND P0, PT, R10, RZ, PT ;  /* 0x000000ff0a00720c */ /* 0x008fc60003f05270 */
        /* <DEDUP_REMOVED lines=14> */
[----:B-1----:R-:W-:-:S04]  /*11340*/  IADD3 R8, P0, R24, 0x20, RZ ;  /* 0x0000002018087810 */ /* 0x002fc80007f1e0ff */
[----:B------:R-:W-:Y:S01]  /*11350*/  LOP3.LUT R3, R8, 0x380, RZ, 0xc0, !PT ;  /* 0x0000038008037812 */ /* 0x000fe200078ec0ff */
[----:B------:R-:W-:-:S03]  /*11360*/  IMAD.X R9, RZ, RZ, R25, P0 ;  /* 0x000000ffff097224 */ /* 0x000fc600000e0619 */
[----:B------:R-:W-:-:S04]  /*11370*/  SHF.R.U64 R3, R3, 0x3, RZ ;  /* 0x0000000303037819 */ /* 0x000fc800000012ff */
[----:B------:R-:W-:-:S04]  /*11380*/  LOP3.LUT R8, R3, R8, RZ, 0x3c, !PT ;  /* 0x0000000803087212 */ /* 0x000fc800078e3cff */
[----:B------:R-:W-:-:S05]  /*11390*/  MOV R8, R8 ;  /* 0x0000000800087202 */ /* 0x000fca0000000f00 */
[----:B------:R1:W-:Y:S02]  /*113a0*/  STSM.16.M88.4 [R8], R12 ;  /* 0x0000000c08007844 */ /* 0x0003e40000000200 */
[----:B-1----:R-:W-:-:S04]  /*113b0*/  IADD3 R8, P0, R24, 0x40, RZ ;  /* 0x0000004018087810 */ /* 0x002fc80007f1e0ff */
        /* <DEDUP_REMOVED lines=158> */
[----:B------:R-:W-:-:S07]  /*11da0*/  IADD3.X R11, R156, UR5, RZ, P0, !PT ;  /* 0x000000059c0b7c10 */ /* 0x000fce00087fe4ff */
[----:B------:R-:W5:Y:S01]  /*11db0*/  @P1 LDG.E R8, desc[UR42][R10.64] ;  /* 0x0000002a0a081981 */ /* 0x000f62000c1e1900 */
[----:B------:R-:W-:-:S04]  /*11dc0*/  ISETP.NE.U32.AND P0, PT, RZ, UR6, PT ;  /* 0x00000006ff007c0c */ /* 0x000fc8000bf05070 */
[----:B------:R-:W-:-:S13]  /*11dd0*/  ISETP.NE.AND.EX P0, PT, RZ, UR7, PT, P0 ;  /* 0x00000007ff007c0c */ /* 0x000fda000bf05300 */
[----:B-1----:R-:W-:Y:S01]  /*11de0*/  @P0 IADD3 R12, P2, R157, UR6, RZ ;  /* 0x000000069d0c0c10 */ /* 0x002fe2000ff5e0ff */
[----:B------:R-:W-:-:S03]  /*11df0*/  ULDC UR6, c[0x0][0xa88] ;  /* 0x0002a20000067ab9 */ /* 0x000fc60000000800 */
[----:B------:R-:W-:Y:S02]  /*11e00*/  @P0 IADD3.X R13, R156, UR7, RZ, P2, !PT ;  /* 0x000000079c0d0c10 */ /* 0x000fe400097fe4ff */
[----:B------:R-:W-:Y:S01]  /*11e10*/  ISETP.GT.AND P2, PT, R0, 0x1, PT ;  /* 0x000000010000780c */ /* 0x000fe20003f44270 */
[----:B------:R-:W-:Y:S01]  /*11e20*/  IMAD.MOV.U32 R0, RZ, RZ, 0x9b8 ;  /* 0x000009b8ff007424 */ /* 0x000fe200078e00ff */
[----:B------:R-:W-:-:S04]  /*11e30*/  MOV R9, UR6 ;  /* 0x0000000600097c02 */ /* 0x000fc80008000f00 */
[----:B------:R-:W-:Y:S02]  /*11e40*/  SEL R0, R0, 0x978, P2 ;  /* 0x0000097800007807 */ /* 0x000fe40001000000 */
[----:B------:R1:W5:Y:S02]  /*11e50*/  @P0 LDG.E R9, desc[UR42][R12.64] ;  /* 0x0000002a0c090981 */ /* 0x000364000c1e1900 */
[----:B------:R2:W3:Y:S08]  /*11e60*/  LDC.64 R14, c[0x0][R0+0x220] ;  /* 0x00008800000e7b82 */ /* 0x0004f00000000a00 */
[----:B-1----:R2:W1:Y:S01]  /*11e70*/  LDC.64 R12, c[0x0][R0+0x218] ;  /* 0x00008600000c7b82 */ /* 0x0024620000000a00 */
[----:B------:R-:W-:Y:S05]  /*11e80*/  @P0 BRA `(.L_x_14405) ;  /* 0x0000000000100947 */ /* 0x000fea0003800000 */
[----:B------:R-:W-:Y:S05]  /*11e90*/  @!P1 BRA `(.L_x_14405) ;  /* 0x00000000000c9947 */ /* 0x000fea0003800000 */
[----:B-----5:R-:W4:Y:S04]  /*11ea0*/  LDG.E R9, desc[UR42][R10.64] ;  /* 0x0000002a0a097981 */ /* 0x020f28000c1e1900 */
[----:B------:R-:W4:Y:S02]  /*11eb0*/  LDG.E R10, desc[UR42][R10.64+0x4] ;  /* 0x0000042a0a0a7981 */ /* 0x000f24000c1e1900 */
[----:B----4-:R-:W-:-:S07]  /*11ec0*/  IMAD.IADD R9, R10, 0x1, -R9 ;  /* 0x000000010a097824 */ /* 0x010fce00078e0a09 */
.L_x_14405:
[----:B------:R-:W4:Y:S01]  /*11ed0*/  LDL.LU R4, [R1+0x30] ;  /* 0x0000300001047983 */ /* 0x000f220000300800 */
[----:B------:R-:W0:Y:S03]  /*11ee0*/  LDC R158, c[0x0][0xbe8] ;  /* 0x0002fa00ff9e7b82 */ /* 0x000e260000000800 */
[----:B------:R-:W2:Y:S04]  /*11ef0*/  LDL.LU R3, [R1+0xc0] ;  /* 0x0000c00001037983 */ /* 0x000ea80000300800 */
[----:B------:R-:W3:Y:S04]  /*11f00*/  LDL R159, [R1+0x40] ;  /* 0x00004000019f7983 */ /* 0x000ee80000100800 */
[----:B------:R-:W3:Y:S04]  /*11f10*/  LDL R162, [R1+0x1c] ;  /* 0x00001c0001a27983 */ /* 0x000ee80000100800 */
[----:B------:R-:W3:Y:S04]  /*11f20*/  LDL R161, [R1+0x148] ;  /* 0x0001480001a17983 */ /* 0x000ee80000100800 */
[----:B------:R-:W3:Y:S01]  /*11f30*/  LDL R160, [R1+0xc4] ;  /* 0x0000c40001a07983 */ /* 0x000ee20000100800 */
[----:B------:R-:W3:Y:S01]  /*11f40*/  LDC.64 R10, c[0x0][R0+0x228] ;  /* 0x00008a00000a7b82 */ /* 0x000ee20000000a00 */
[----:B0-----:R-:W-:-:S02]  /*11f50*/  ISETP.NE.AND P1, PT, R158, 0x1, PT ;  /* 0x000000019e00780c */ /* 0x001fc40003f25270 */
[----:B------:R-:W-:-:S04]  /*11f60*/  ISETP.NE.U32.AND P0, PT, RZ, UR4, PT ;  /* 0x00000004ff007c0c */ /* 0x000fc8000bf05070 */
[----:B------:R-:W-:-:S07]  /*11f70*/  ISETP.NE.AND.EX P0, PT, RZ, UR5, PT, P0 ;  /* 0x00000005ff007c0c */ /* 0x000fce000bf05300 */
[----:B------:R-:W0:Y:S01]  /*11f80*/  @P1 LDC R25, c[0x0][0xbec] ;  /* 0x0002fb00ff191b82 */ /* 0x000e220000000800 */
[-C--:B-1----:R-:W-:Y:S02]  /*11f90*/  IMAD R24, R13, R207.reuse, RZ ;  /* 0x000000cf0d187224 */ /* 0x082fe400078e02ff */
[----:B------:R-:W-:-:S05]  /*11fa0*/  IMAD.WIDE.U32 R12, R12, R207, RZ ;  /* 0x000000cf0c0c7225 */ /* 0x000fca00078e00ff */
[----:B------:R-:W1:Y:S01]  /*11fb0*/  @P1 LDC R157, c[0x0][0xbf0] ;  /* 0x0002fc00ff9d1b82 */ /* 0x000e620000000800 */
[----:B------:R-:W-:Y:S01]  /*11fc0*/  IMAD.IADD R156, R13, 0x1, R24 ;  /* 0x000000010d9c7824 */ /* 0x000fe200078e0218 */
[----:B----4-:R-:W-:Y:S02]  /*11fd0*/  SEL R4, R4, RZ, !P0 ;  /* 0x000000ff04047207 */ /* 0x010fe40004000000 */
[----:B--2---:R-:W-:-:S03]  /*11fe0*/  SEL R3, R3, RZ, !P0 ;  /* 0x000000ff03037207 */ /* 0x004fc60004000000 */
[----:B---3--:R-:W-:-:S04]  /*11ff0*/  IMAD R15, R15, R4, RZ ;  /* 0x000000040f0f7224 */ /* 0x008fc800078e02ff */
[C---:B------:R-:W-:Y:S02]  /*12000*/  IMAD R3, R14.reuse, R3, R15 ;  /* 0x000000030e037224 */ /* 0x040fe400078e020f */
[----:B------:R-:W-:-:S04]  /*12010*/  IMAD.WIDE.U32 R14, R14, R4, RZ ;  /* 0x000000040e0e7225 */ /* 0x000fc800078e00ff */
[----:B------:R-:W-:Y:S01]  /*12020*/  IMAD.IADD R15, R15, 0x1, R3 ;  /* 0x000000010f0f7824 */ /* 0x000fe200078e0203 */
[--C-:B-----5:R-:W-:Y:S02]  /*12030*/  IADD3 R14, P0, P3, R14, R12, R8.reuse ;  /* 0x0000000c0e0e7210 */ /* 0x120fe40007b1e008 */
[----:B------:R-:W-:Y:S02]  /*12040*/  SHF.R.S32.HI R3, RZ, 0x1f, R8 ;  /* 0x0000001fff037819 */ /* 0x000fe40000011408 */
[----:B------:R-:W-:Y:S02]  /*12050*/  SEL R12, R159, RZ, P2 ;  /* 0x000000ff9f0c7207 */ /* 0x000fe40001000000 */
[----:B------:R-:W-:Y:S01]  /*12060*/  IADD3.X R15, R15, R156, R3, P0, P3 ;  /* 0x0000009c0f0f7210 */ /* 0x000fe200007e6403 */
[----:B------:R-:W-:Y:S02]  /*12070*/  IMAD.IADD R156, R162, 0x1, R222 ;  /* 0x00000001a29c7824 */ /* 0x000fe400078e02de */
[----:B------:R-:W-:-:S02]  /*12080*/  IMAD R24, R11, R12, RZ ;  /* 0x0000000c0b187224 */ /* 0x000fc400078e02ff */
[----:B------:R-:W-:-:S04]  /*12090*/  IMAD.WIDE.U32 R12, R10, R12, RZ ;  /* 0x0000000c0a0c7225 */ /* 0x000fc800078e00ff */
[----:B0-----:R-:W-:-:S04]  /*120a0*/  @P1 IMAD.HI.U32 R10, R156, R25, RZ ;  /* 0x000000199c0a1227 */ /* 0x001fc800078e00ff */
[----:B------:R-:W-:Y:S01]  /*120b0*/  IMAD.MOV.U32 R25, RZ, RZ, R156 ;  /* 0x000000ffff197224 */ /* 0x000fe200078e009c */
[----:B-1----:R-:W-:Y:S02]  /*120c0*/  @P1 SHF.R.U32.HI R25, RZ, R157, R10 ;  /* 0x0000009dff191219 */ /* 0x002fe4000001160a */
        /* <DEDUP_REMOVED lines=18> */
[----:B------:R-:W-:-:S03]  /*121f0*/  IMAD.IADD R25, R161, 0x1, R222 ;  /* 0x00000001a1197824 */ /* 0x000fc600078e02de */
[----:B------:R-:W0:Y:S04]  /*12200*/  SHFL.IDX PT, R11, R0, RZ, 0x1c1f ;  /* 0x001c1fff000b7589 */ /* 0x000e2800000e0000 */
[----:B------:R-:W-:Y:S04]  /*12210*/  SHFL.IDX PT, R12, R14, 0x1, 0x1c1f ;  /* 0x003c1f000e0c7f89 */ /* 0x000fe800000e0000 */
[----:B------:R1:W2:Y:S01]  /*12220*/  SHFL.IDX PT, R13, R0, 0x1, 0x1c1f ;  /* 0x003c1f00000d7f89 */ /* 0x0002a200000e0000 */
[----:B------:R-:W-:Y:S02]  /*12230*/  LOP3.LUT P0, RZ, R160, 0x3, RZ, 0xc0, !PT ;  /* 0x00000003a0ff7812 */ /* 0x000fe4000780c0ff */
[----:B------:R-:W-:Y:S01]  /*12240*/  IADD3 R24, R25, 0x8, RZ ;  /* 0x0000000819187810 */ /* 0x000fe20007ffe0ff */
[----:B-1----:R-:W-:-:S05]  /*12250*/  IMAD R0, R9, R158, RZ ;  /* 0x0000009e09007224 */ /* 0x002fca00078e02ff */
[-C--:B------:R-:W-:Y:S02]  /*12260*/  ISETP.GE.OR P3, PT, R25, R0.reuse, P0 ;  /* 0x000000001900720c */ /* 0x080fe40000766670 */
[----:B------:R-:W-:-:S11]  /*12270*/  ISETP.GE.OR P0, PT, R24, R0, P0 ;  /* 0x000000001800720c */ /* 0x000fd60000706670 */
[----:B0-----:R0:W-:Y:S04]  /*12280*/  @!P3 ST.E desc[UR42][R10.64], R155 ;  /* 0x0000009b0a00b985 */ /* 0x0011e8000c10192a */
[----:B--2---:R0:W-:Y:S01]  /*12290*/  @!P0 ST.E desc[UR42][R12.64], R154 ;  /* 0x0000009a0c008985 */ /* 0x0041e2000c10192a */
[----:B------:R-:W-:Y:S05]  /*122a0*/  @P2 BRA `(.L_x_14406) ;  /* 0x00000010009c2947 */ /* 0x000fea0003800000 */
[----:B0-----:R-:W0:Y:S01]  /*122b0*/  S2R R11, SR_TID.X ;  /* 0x00000000000b7919 */ /* 0x001e220000002100 */
[----:B------:R-:W-:Y:S01]  /*122c0*/  ULDC.64 UR4, c[0x0][0xaa0] ;  /* 0x0002a80000047ab9 */ /* 0x000fe20000000a00 */
[----:B------:R-:W1:Y:S01]  /*122d0*/  @P1 LDC R15, c[0x0][0xbec] ;  /* 0x0002fb00ff0f1b82 */ /* 0x000e620000000800 */
        /* <DEDUP_REMOVED lines=13> */
[----:B------:R-:W-:Y:S01]  /*123b0*/  IMAD.X R45, RZ, RZ, R21, P5 ;  /* 0x000000ffff2d7224 */ /* 0x000fe200028e0615 */
[C---:B------:R-:W-:Y:S02]  /*123c0*/  IADD3 R65, P5, R20.reuse, 0xa000, RZ ;  /* 0x0000a00014417810 */ /* 0x040fe40007fbe0ff */
[----:B------:R-:W-:Y:S02]  /*123d0*/  IADD3 R41, P4, R20, 0x4000, RZ ;  /* 0x0000400014297810 */ /* 0x000fe40007f9e0ff */
[----:B------:R-:W-:Y:S01]  /*123e0*/  LOP3.LUT R64, R65, 0x380, RZ, 0xc0, !PT ;  /* 0x0000038041407812 */ /* 0x000fe200078ec0ff */
[----:B------:R-:W-:Y:S01]  /*123f0*/  IMAD R3, R3, UR4, RZ ;  /* 0x0000000403037c24 */ /* 0x000fe2000f8e02ff */
[----:B------:R-:W-:Y:S01]  /*12400*/  LOP3.LUT R28, R29, 0x380, RZ, 0xc0, !PT ;  /* 0x000003801d1c7812 */ /* 0x000fe200078ec0ff */
[----:B------:R-:W5:Y:S01]  /*12410*/  LD.E.128 R44, desc[UR42][R44.64] ;  /* 0x0000002a2c2c7980 */ /* 0x000f62000c101d00 */
[----:B------:R-:W-:-:S02]  /*12420*/  LOP3.LUT R32, R33, 0x380, RZ, 0xc0, !PT ;  /* 0x0000038021207812 */ /* 0x000fc400078ec0ff */
[----:B------:R-:W-:Y:S02]  /*12430*/  LOP3.LUT R36, R37, 0x380, RZ, 0xc0, !PT ;  /* 0x0000038025247812 */ /* 0x000fe400078ec0ff */
[----:B------:R-:W-:Y:S02]  /*12440*/  LOP3.LUT R40, R41, 0x380, RZ, 0xc0, !PT ;  /* 0x0000038029287812 */ /* 0x000fe400078ec0ff */
[----:B------:R-:W-:Y:S02]  /*12450*/  SHF.R.U64 R64, R64, 0x3, RZ ;  /* 0x0000000340407819 */ /* 0x000fe400000012ff */
[----:B------:R-:W-:Y:S02]  /*12460*/  SHF.R.U64 R28, R28, 0x3, RZ ;  /* 0x000000031c1c7819 */ /* 0x000fe400000012ff */
[----:B------:R-:W-:Y:S02]  /*12470*/  SHF.R.U64 R32, R32, 0x3, RZ ;  /* 0x0000000320207819 */ /* 0x000fe400000012ff */
[----:B------:R-:W-:-:S02]  /*12480*/  SHF.R.U64 R36, R36, 0x3, RZ ;  /* 0x0000000324247819 */ /* 0x000fc400000012ff */
        /* <DEDUP_REMOVED lines=12> */
[----:B------:R-:W-:Y:S01]  /*12550*/  IMAD R3, R8, UR5, R3 ;  /* 0x0000000508037c24 */ /* 0x000fe2000f8e0203 */
[C---:B------:R-:W-:Y:S01]  /*12560*/  IADD3 R49, P0, R20.reuse, 0x6000, RZ ;  /* 0x0000600014317810 */ /* 0x040fe20007f1e0ff */
[----:B------:R-:W5:Y:S01]  /*12570*/  LD.E.128 R28, desc[UR42][R28.64] ;  /* 0x0000002a1c1c7980 */ /* 0x000f62000c101d00 */
[C---:B------:R-:W-:Y:S01]  /*12580*/  IADD3 R53, P2, R20.reuse, 0x7000, RZ ;  /* 0x0000700014357810 */ /* 0x040fe20007f5e0ff */
[----:B------:R-:W-:Y:S01]  /*12590*/  IMAD.X R85, RZ, RZ, R21, P5 ;  /* 0x000000ffff557224 */ /* 0x000fe200028e0615 */
        /* <DEDUP_REMOVED lines=11> */
[----:B------:R-:W-:-:S02]  /*12650*/  SHF.R.U64 R9, R9, 0x3, RZ ;  /* 0x0000000309097819 */ /* 0x000fc400000012ff */
[----:B------:R-:W-:Y:S02]  /*12660*/  SHF.R.U64 R48, R48, 0x3, RZ ;  /* 0x0000000330307819 */ /* 0x000fe400000012ff */
[----:B------:R-:W-:Y:S02]  /*12670*/  SHF.R.U64 R52, R52, 0x3, RZ ;  /* 0x0000000334347819 */ /* 0x000fe400000012ff */
[----:B------:R-:W-:Y:S02]  /*12680*/  SHF.R.U64 R56, R56, 0x3, RZ ;  /* 0x0000000338387819 */ /* 0x000fe400000012ff */
[----:B------:R-:W-:Y:S02]  /*12690*/  SHF.R.U64 R60, R60, 0x3, RZ ;  /* 0x000000033c3c7819 */ /* 0x000fe400000012ff */
[----:B------:R-:W-:Y:S01]  /*126a0*/  LOP3.LUT R84, R9, R14, RZ, 0x3c, !PT ;  /* 0x0000000e09547212 */ /* 0x000fe200078e3cff */
[----:B------:R-:W-:Y:S01]  /*126b0*/  IMAD.WIDE.U32 R8, R8, UR4, RZ ;  /* 0x0000000408087c25 */ /* 0x000fe2000f8e00ff */
[----:B------:R-:W-:Y:S01]  /*126c0*/  LOP3.LUT R48, R48, R49, RZ, 0x3c, !PT ;  /* 0x0000003130307212 */ /* 0x000fe200078e3cff */
[----:B------:R-:W0:Y:S01]  /*126d0*/  @P1 LDC R14, c[0x0][0xbf0] ;  /* 0x0002fc00ff0e1b82 */ /* 0x000e220000000800 */
[----:B------:R-:W-:Y:S01]  /*126e0*/  LOP3.LUT R52, R52, R53, RZ, 0x3c, !PT ;  /* 0x0000003534347212 */ /* 0x000fe200078e3cff */
[--C-:B------:R-:W-:Y:S01]  /*126f0*/  IMAD.X R49, RZ, RZ, R21.reuse, P0 ;  /* 0x000000ffff317224 */ /* 0x100fe200000e0615 */
[----:B------:R-:W-:Y:S01]  /*12700*/  LOP3.LUT R56, R56, R57, RZ, 0x3c, !PT ;  /* 0x0000003938387212 */ /* 0x000fe200078e3cff */
[--C-:B------:R-:W-:Y:S01]  /*12710*/  IMAD.X R53, RZ, RZ, R21.reuse, P2 ;  /* 0x000000ffff357224 */ /* 0x100fe200010e0615 */
[----:B------:R-:W-:Y:S01]  /*12720*/  LOP3.LUT R60, R60, R61, RZ, 0x3c, !PT ;  /* 0x0000003d3c3c7212 */ /* 0x000fe200078e3cff */
[----:B------:R-:W-:Y:S01]  /*12730*/  IMAD.X R57, RZ, RZ, R21, P3 ;  /* 0x000000ffff397224 */ /* 0x000fe200018e0615 */
[----:B------:R-:W-:Y:S01]  /*12740*/  LOP3.LUT R12, R12, 0xfffffff8, RZ, 0xc0, !PT ;  /* 0xfffffff80c0c7812 */ /* 0x000fe200078ec0ff */
[----:B------:R-:W-:Y:S01]  /*12750*/  IMAD.IADD R9, R9, 0x1, R3 ;  /* 0x0000000109097824 */ /* 0x000fe200078e0203 */
[----:B------:R-:W-:Y:S01]  /*12760*/  IADD3.X R61, RZ, R21, RZ, P4, !PT ;  /* 0x00000015ff3d7210 */ /* 0x000fe200027fe4ff */
[----:B------:R-:W-:Y:S01]  /*12770*/  ULDC.64 UR4, c[0x0][0xae8] ;  /* 0x0002ba0000047ab9 */ /* 0x000fe20000000a00 */
[C---:B------:R-:W-:Y:S01]  /*12780*/  IADD3 R69, P0, R20.reuse, 0xb000, RZ ;  /* 0x0000b00014457810 */ /* 0x040fe20007f1e0ff */
[----:B------:R-:W5:Y:S01]  /*12790*/  LD.E.128 R48, desc[UR42][R48.64] ;  /* 0x0000002a30307980 */ /* 0x000f62000c101d00 */
[----:B------:R-:W-:-:S02]  /*127a0*/  IADD3 R73, P2, R20, 0xc000, RZ ;  /* 0x0000c00014497810 */ /* 0x000fc40007f5e0ff */
[C---:B------:R-:W-:Y:S01]  /*127b0*/  IADD3 R77, P3, R20.reuse, 0xd000, RZ ;  /* 0x0000d000144d7810 */ /* 0x040fe20007f7e0ff */
[----:B------:R-:W-:Y:S01]  /*127c0*/  IMAD.IADD R3, R11, 0x1, -R12 ;  /* 0x000000010b037824 */ /* 0x000fe200078e0a0c */
[----:B------:R-:W-:Y:S01]  /*127d0*/  IADD3 R81, P4, R20, 0xe000, RZ ;  /* 0x0000e00014517810 */ /* 0x000fe20007f9e0ff */
[----:B------:R-:W5:Y:S01]  /*127e0*/  LD.E.128 R52, desc[UR42][R52.64] ;  /* 0x0000002a34347980 */ /* 0x000f62000c101d00 */
[----:B------:R-:W-:Y:S02]  /*127f0*/  LOP3.LUT R68, R69, 0x380, RZ, 0xc0, !PT ;  /* 0x0000038045447812 */ /* 0x000fe400078ec0ff */
[----:B------:R-:W-:Y:S01]  /*12800*/  LOP3.LUT R72, R73, 0x380, RZ, 0xc0, !PT ;  /* 0x0000038049487812 */ /* 0x000fe200078ec0ff */
[----:B------:R-:W5:Y:S01]  /*12810*/  LD.E.128 R56, desc[UR42][R56.64] ;  /* 0x0000002a38387980 */ /* 0x000f62000c101d00 */
[----:B------:R-:W-:Y:S02]  /*12820*/  LOP3.LUT R76, R77, 0x380, RZ, 0xc0, !PT ;  /* 0x000003804d4c7812 */ /* 0x000fe400078ec0ff */
[----:B------:R-:W-:-:S02]  /*12830*/  LOP3.LUT R80, R81, 0x380, RZ, 0xc0, !PT ;  /* 0x0000038051507812 */ /* 0x000fc400078ec0ff */
[----:B------:R-:W-:Y:S01]  /*12840*/  LOP3.LUT R25, R20, 0x380, RZ, 0xc0, !PT ;  /* 0x0000038014197812 */ /* 0x000fe200078ec0ff */
[----:B------:R-:W-:Y:S01]  /*12850*/  IMAD R3, R3, 0x20, R10 ;  /* 0x0000002003037824 */ /* 0x000fe200078e020a */
[----:B------:R-:W-:Y:S01]  /*12860*/  SHF.R.U64 R68, R68, 0x3, RZ ;  /* 0x0000000344447819 */ /* 0x000fe200000012ff */
[----:B------:R-:W5:Y:S01]  /*12870*/  LD.E.128 R60, desc[UR42][R60.64] ;  /* 0x0000002a3c3c7980 */ /* 0x000f62000c101d00 */
[----:B------:R-:W-:Y:S02]  /*12880*/  SHF.R.U64 R72, R72, 0x3, RZ ;  /* 0x0000000348487819 */ /* 0x000fe400000012ff */
[----:B------:R-:W-:Y:S01]  /*12890*/  SHF.R.U64 R76, R76, 0x3, RZ ;  /* 0x000000034c4c7819 */ /* 0x000fe200000012ff */
[----:B------:R-:W5:Y:S01]  /*128a0*/  LD.E.128 R84, desc[UR42][R84.64] ;  /* 0x0000002a54547980 */ /* 0x000f62000c101d00 */
[----:B------:R-:W-:Y:S02]  /*128b0*/  SHF.R.U64 R80, R80, 0x3, RZ ;  /* 0x0000000350507819 */ /* 0x000fe400000012ff */
[----:B------:R-:W-:Y:S01]  /*128c0*/  SHF.R.U64 R25, R25, 0x3, RZ ;  /* 0x0000000319197819 */ /* 0x000fe200000012ff */
[----:B------:R-:W-:Y:S01]  /*128d0*/  IMAD.WIDE.U32 R8, R207, UR4, R8 ;  /* 0x00000004cf087c25 */ /* 0x000fe2000f8e0008 */
        /* <DEDUP_REMOVED lines=9> */
[----:B------:R-:W-:Y:S01]  /*12970*/  IADD3 R12, R222, R3, RZ ;  /* 0x00000003de0c7210 */ /* 0x000fe20007ffe0ff */
[----:B------:R-:W-:Y:S01]  /*12980*/  IMAD.MOV.U32 R25, RZ, RZ, R21 ;  /* 0x000000ffff197224 */ /* 0x000fe200078e0015 */
[----:B------:R-:W-:Y:S01]  /*12990*/  SHF.R.S32.HI R13, RZ, 0x1f, R4 ;  /* 0x0000001fff0d7819 */ /* 0x000fe20000011404 */
[----:B------:R-:W-:Y:S01]  /*129a0*/  IMAD R9, R207, UR5, R9 ;  /* 0x00000005cf097c24 */ /* 0x000fe2000f8e0209 */
[----:B------:R-:W-:Y:S01]  /*129b0*/  ULDC.64 UR4, c[0x0][0xaf0] ;  /* 0x0002bc0000047ab9 */ /* 0x000fe20000000a00 */
[----:B-1----:R-:W-:Y:S01]  /*129c0*/  @P1 IMAD.HI.U32 R3, R12, R15, RZ ;  /* 0x0000000f0c031227 */ /* 0x002fe200078e00ff */
[----:B------:R-:W5:Y:S03]  /*129d0*/  LD.E.128 R68, desc[UR42][R68.64] ;  /* 0x0000002a44447980 */ /* 0x000f66000c101d00 */
[----:B------:R-:W-:Y:S01]  /*129e0*/  IMAD R13, R13, UR4, RZ ;  /* 0x000000040d0d7c24 */ /* 0x000fe2000f8e02ff */
[----:B------:R-:W5:Y:S01]  /*129f0*/  LD.E.128 R24, desc[UR42][R24.64] ;  /* 0x0000002a18187980 */ /* 0x000f62000c101d00 */
[----:B------:R-:W-:-:S03]  /*12a00*/  IMAD.MOV.U32 R11, RZ, RZ, R12 ;  /* 0x000000ffff0b7224 */ /* 0x000fc600078e000c */
[----:B------:R-:W5:Y:S01]  /*12a10*/  LD.E.128 R72, desc[UR42][R72.64] ;  /* 0x0000002a48487980 */ /* 0x000f62000c101d00 */
[----:B------:R-:W-:-:S03]  /*12a20*/  IMAD R13, R4, UR5, R13 ;  /* 0x00000005040d7c24 */ /* 0x000fc6000f8e020d */
[----:B------:R-:W5:Y:S01]  /*12a30*/  LD.E.128 R76, desc[UR42][R76.64] ;  /* 0x0000002a4c4c7980 */ /* 0x000f62000c101d00 */
[----:B------:R-:W-:-:S03]  /*12a40*/  IMAD.WIDE.U32 R8, R4, UR4, R8 ;  /* 0x0000000404087c25 */ /* 0x000fc6000f8e0008 */
[----:B------:R-:W5:Y:S01]  /*12a50*/  LD.E.128 R80, desc[UR42][R80.64] ;  /* 0x0000002a50507980 */ /* 0x000f62000c101d00 */
[----:B0-----:R-:W-:Y:S01]  /*12a60*/  @P1 SHF.R.U32.HI R11, RZ, R14, R3 ;  /* 0x0000000eff0b1219 */ /* 0x001fe20000011603 */
[----:B------:R-:W-:Y:S01]  /*12a70*/  ULDC.64 UR4, c[0x0][0xae0] ;  /* 0x0002b80000047ab9 */ /* 0x000fe20000000a00 */
[----:B------:R-:W-:Y:S01]  /*12a80*/  @!PT LDS RZ, [RZ] ;  /* 0x00000000fffff984 */ /* 0x000fe20000000800 */
[----:B------:R-:W-:Y:S01]  /*12a90*/  @!PT LDS RZ, [RZ] ;  /* 0x00000000fffff984 */ /* 0x000fe20000000800 */
[----:B------:R-:W-:Y:S01]  /*12aa0*/  @!PT LDS RZ, [RZ] ;  /* 0x00000000fffff984 */ /* 0x000fe20000000800 */
[----:B------:R-:W-:Y:S01]  /*12ab0*/  @!PT LDS RZ, [RZ] ;  /* 0x00000000fffff984 */ /* 0x000fe20000000800 */
[----:B------:R0:W-:Y:S06]  /*12ac0*/  MEMBAR.ALL.CTA ;  /* 0x0000000000007992 */ /* 0x0001ec0000008000 */
[----:B0-----:R-:W0:Y:S01]  /*12ad0*/  FENCE.VIEW.ASYNC.S ;  /* 0x00000000000073c6 */ /* 0x001e220000000000 */
[----:B------:R-:W-:Y:S01]  /*12ae0*/  IMAD.IADD R9, R9, 0x1, R13 ;  /* 0x0000000109097824 */ /* 0x000fe200078e020d */
[--C-:B------:R-:W-:Y:S01]  /*12af0*/  SHF.R.S32.HI R3, RZ, 0x1f, R11.reuse ;  /* 0x0000001fff037819 */ /* 0x100fe2000001140b */
[----:B------:R-:W-:-:S04]  /*12b00*/  IMAD.MOV R13, RZ, RZ, -R11 ;  /* 0x000000ffff0d7224 */ /* 0x000fc800078e0a0b */
[----:B------:R-:W-:Y:S02]  /*12b10*/  IMAD R4, R3, UR4, RZ ;  /* 0x0000000403047c24 */ /* 0x000fe4000f8e02ff */
[----:B------:R-:W-:Y:S02]  /*12b20*/  IMAD R13, R158, R13, R12 ;  /* 0x0000000d9e0d7224 */ /* 0x000fe400078e020c */
[----:B------:R-:W-:-:S04]  /*12b30*/  IMAD.WIDE.U32 R8, R11, UR4, R8 ;  /* 0x000000040b087c25 */ /* 0x000fc8000f8e0008 */
[----:B------:R-:W-:Y:S02]  /*12b40*/  VIADD R3, R22, 0x22820 ;  /* 0x0002282016037836 */ /* 0x000fe40000000000 */
[----:B------:R-:W-:Y:S01]  /*12b50*/  IMAD R11, R11, UR5, R4 ;  /* 0x000000050b0b7c24 */ /* 0x000fe2000f8e0204 */
[----:B------:R-:W-:Y:S01]  /*12b60*/  SHF.R.S32.HI R4, RZ, 0x1f, R13 ;  /* 0x0000001fff047819 */ /* 0x000fe2000001140d */
[----:B------:R-:W-:Y:S01]  /*12b70*/  ULDC.64 UR4, c[0x0][0xad8] ;  /* 0x0002b60000047ab9 */ /* 0x000fe20000000a00 */
[----:B------:R-:W-:Y:S01]  /*12b80*/  PRMT R3, RZ, 0x654, R3 ;  /* 0x00000654ff037816 */ /* 0x000fe20000000003 */
[----:B------:R-:W-:Y:S02]  /*12b90*/  IMAD.IADD R9, R9, 0x1, R11 ;  /* 0x0000000109097824 */ /* 0x000fe400078e020b */
[----:B------:R-:W-:Y:S01]  /*12ba0*/  IMAD R4, R4, UR4, RZ ;  /* 0x0000000404047c24 */ /* 0x000fe2000f8e02ff */
[----:B0-----:R0:W-:Y:S01]  /*12bb0*/  SYNCS.ARRIVE.TRANS64.RED.A1T0 RZ, [R3+URZ], RZ ;  /* 0x000000ff03ff79a7 */ /* 0x0011e2000810043f */
[----:B------:R-:W-:-:S04]  /*12bc0*/  IMAD.WIDE.U32 R8, R13, UR4, R8 ;  /* 0x000000040d087c25 */ /* 0x000fc8000f8e0008 */
[----:B0-----:R-:W-:Y:S01]  /*12bd0*/  IMAD R3, R13, UR5, R4 ;  /* 0x000000050d037c24 */ /* 0x001fe2000f8e0204 */
        /* <DEDUP_REMOVED lines=8> */
.L_x_14617:
[----:B------:R-:W-:Y:S01]  /*12c60*/  IMAD.IADD R21, R10, 0x1, R222 ;  /* 0x000000010a157824 */ /* 0x000fe200078e02de */
        /* <DEDUP_REMOVED lines=17> */
[-C--:B------:R-:W-:Y:S02]  /*12d80*/  @!P2 LEA R10, P4, R15, R14.reuse, 0x1 ;  /* 0x0000000e0f0aa211 */ /* 0x080fe400078808ff */
[----:B-1----:R-:W-:Y:S02]  /*12d90*/  @!P3 LEA.HI.X R9, R212, R3, R12, 0x1, P5 ;  /* 0x00000003d409b211 */ /* 0x002fe400028f0c0c */
[----:B------:R-:W-:-:S02]  /*12da0*/  @!P1 LEA R12, P5, R90, R14, 0x1 ;  /* 0x0000000e5a0c9211 */ /* 0x000fc400078a08ff */
[----:B------:R-:W-:Y:S01]  /*12db0*/  SHF.R.S32.HI R91, RZ, 0x1f, R91 ;  /* 0x0000001fff5b7819 */ /* 0x000fe2000001145b */
[----:B-----5:R3:W-:Y:S01]  /*12dc0*/  @!P3 ST.E.128 desc[UR42][R8.64], R24 ;  /* 0x000000180800b985 */ /* 0x0207e2000c101d2a */
[-C--:B------:R-:W-:Y:S02]  /*12dd0*/  @!P2 LEA.HI.X R11, R15, R3.reuse, R92, 0x1, P4 ;  /* 0x000000030f0ba211 */ /* 0x080fe400020f0c5c */
[----:B------:R-:W-:Y:S02]  /*12de0*/  SHF.R.S32.HI R89, RZ, 0x1f, R89 ;  /* 0x0000001fff597819 */ /* 0x000fe40000011459 */
[----:B------:R-:W-:Y:S01]  /*12df0*/  @!P0 LEA R14, P4, R88, R14, 0x1 ;  /* 0x0000000e580e8211 */ /* 0x000fe200078808ff */
[----:B------:R3:W-:Y:S01]  /*12e00*/  @!P2 ST.E.128 desc[UR42][R10.64], R40 ;  /* 0x000000280a00a985 */ /* 0x0007e2000c101d2a */
[-C--:B------:R-:W-:Y:S02]  /*12e10*/  @!P1 LEA.HI.X R13, R90, R3.reuse, R91, 0x1, P5 ;  /* 0x000000035a0d9211 */ /* 0x080fe400028f0c5b */
[----:B------:R-:W-:-:S03]  /*12e20*/  @!P0 LEA.HI.X R15, R88, R3, R89, 0x1, P4 ;  /* 0x00000003580f8211 */ /* 0x000fc600020f0c59 */
[----:B------:R3:W-:Y:S04]  /*12e30*/  @!P1 ST.E.128 desc[UR42][R12.64], R56 ;  /* 0x000000380c009985 */ /* 0x0007e8000c101d2a */
[----:B------:R3:W-:Y:S02]  /*12e40*/  @!P0 ST.E.128 desc[UR42][R14.64], R72 ;  /* 0x000000480e008985 */ /* 0x0007e4000c101d2a */
.L_x_14409:
[----:B------:R-:W-:Y:S05]  /*12e50*/  BSYNC B1 ;  /* 0x0000000000017941 */ /* 0x000fea0003800000 */
.L_x_14408:
[----:B------:R-:W-:-:S03]  /*12e60*/  UMOV UR4, 0xffffffff ;  /* 0xffffffff00047882 */ /* 0x000fc60000000000 */
[----:B------:R-:W-:Y:S05]  /*12e70*/  BRA.DIV UR4, `(.L_x_14410) ;  /* 0x000000c204e07947 */ /* 0x000fea000b800000 */
[----:B-1----:R1:W4:Y:S04]  /*12e80*/  SHFL.IDX PT, R3, R20, 0x1, 0x181f ;  /* 0x00381f0014037f89 */ /* 0x00232800000e0000 */
[----:B--23--:R1:W2:Y:S02]  /*12e90*/  SHFL.IDX PT, R14, R4, 0x1, 0x181f ;  /* 0x00381f00040e7f89 */ /* 0x00c2a400000e0000 */
.L_x_14621:
[----:B------:R-:W-:Y:S01]  /*12ea0*/  VIADD R9, R21, 0x20 ;  /* 0x0000002015097836 */ /* 0x000fe20000000000 */
[----:B------:R-:W-:Y:S04]  /*12eb0*/  BSSY B1, `(.L_x_14411) ;  /* 0x000001e000017945 */ /* 0x000fe80003800000 */
[----:B------:R-:W-:-:S13]  /*12ec0*/  ISETP.GE.AND P0, PT, R9, R0, PT ;  /* 0x000000000900720c */ /* 0x000fda0003f06270 */
[----:B------:R-:W-:Y:S05]  /*12ed0*/  @P0 BRA `(.L_x_14412) ;  /* 0x00000000006c0947 */ /* 0x000fea0003800000 */
[C---:B------:R-:W-:Y:S01]  /*12ee0*/  VIADD R15, R212.reuse, 0x40 ;  /* 0x00000040d40f7836 */ /* 0x040fe20000000000 */
[----:B------:R-:W-:Y:S01]  /*12ef0*/  ULDC UR4, c[0x0][0xac8] ;  /* 0x0002b20000047ab9 */ /* 0x000fe20000000800 */
[C---:B-----5:R-:W-:Y:S01]  /*12f00*/  VIADD R26, R212.reuse, 0x80 ;  /* 0x00000080d41a7836 */ /* 0x060fe20000000000 */
[C---:B------:R-:W-:Y:S01]  /*12f10*/  ISETP.GE.AND P3, PT, R212.reuse, UR4, PT ;  /* 0x00000004d4007c0c */ /* 0x040fe2000bf66270 */
[C---:B------:R-:W-:Y:S01]  /*12f20*/  VIADD R24, R212.reuse, 0xc0 ;  /* 0x000000c0d4187836 */ /* 0x040fe20000000000 */
[----:B------:R-:W-:Y:S01]  /*12f30*/  ISETP.GE.AND P2, PT, R15, UR4, PT ;  /* 0x000000040f007c0c */ /* 0x000fe2000bf46270 */
[----:B------:R-:W-:Y:S01]  /*12f40*/  VIADD R40, R212, 0x40 ;  /* 0x00000040d4287836 */ /* 0x000fe20000000000 */
[----:B------:R-:W-:Y:S01]  /*12f50*/  ISETP.GE.AND P1, PT, R26, UR4, PT ;  /* 0x000000041a007c0c */ /* 0x000fe2000bf26270 */
[----:B------:R-:W-:Y:S01]  /*12f60*/  VIADD R27, R212, 0x80 ;  /* 0x00000080d41b7836 */ /* 0x000fe20000000000 */
[----:B------:R-:W-:Y:S01]  /*12f70*/  ISETP.GE.AND P0, PT, R24, UR4, PT ;  /* 0x0000000418007c0c */ /* 0x000fe2000bf06270 */
[----:B------:R-:W-:Y:S01]  /*12f80*/  VIADD R25, R212, 0xc0 ;  /* 0x000000c0d4197836 */ /* 0x000fe20000000000 */
[----:B------:R-:W-:-:S02]  /*12f90*/  SHF.R.S32.HI R12, RZ, 0x1f, R212 ;  /* 0x0000001fff0c7819 */ /* 0x000fc400000114d4 */
[----:B------:R-:W-:Y:S02]  /*12fa0*/  SHF.R.S32.HI R40, RZ, 0x1f, R40 ;  /* 0x0000001fff287819 */ /* 0x000fe40000011428 */
[----:B------:R-:W-:Y:S02]  /*12fb0*/  SHF.R.S32.HI R27, RZ, 0x1f, R27 ;  /* 0x0000001fff1b7819 */ /* 0x000fe4000001141b */
[CC--:B--2---:R-:W-:Y:S02]  /*12fc0*/  @!P3 LEA R8, P5, R212.reuse, R14.reuse, 0x1 ;  /* 0x0000000ed408b211 */ /* 0x0c4fe400078a08ff */
[-C--:B------:R-:W-:Y:S02]  /*12fd0*/  @!P2 LEA R10, P4, R15, R14.reuse, 0x1 ;  /* 0x0000000e0f0aa211 */ /* 0x080fe400078808ff */
[----:B----4-:R-:W-:Y:S02]  /*12fe0*/  @!P3 LEA.HI.X R9, R212, R3, R12, 0x1, P5 ;  /* 0x00000003d409b211 */ /* 0x010fe400028f0c0c */
[----:B------:R-:W-:-:S02]  /*12ff0*/  @!P1 LEA R12, P5, R26, R14, 0x1 ;  /* 0x0000000e1a0c9211 */ /* 0x000fc400078a08ff */
[-C--:B------:R-:W-:Y:S01]  /*13000*/  @!P2 LEA.HI.X R11, R15, R3.reuse, R40, 0x1, P4 ;  /* 0x000000030f0ba211 */ /* 0x080fe200020f0c28 */
[----:B------:R3:W-:Y:S01]  /*13010*/  @!P3 ST.E.128 desc[UR42][R8.64], R28 ;  /* 0x0000001c0800b985 */ /* 0x0007e2000c101d2a */
[----:B------:R-:W-:Y:S02]  /*13020*/  SHF.R.S32.HI R25, RZ, 0x1f, R25 ;  /* 0x0000001fff197819 */ /* 0x000fe40000011419 */
[----:B------:R-:W-:Y:S01]  /*13030*/  @!P0 LEA R14, P4, R24, R14, 0x1 ;  /* 0x0000000e180e8211 */ /* 0x000fe200078808ff */
[----:B------:R3:W-:Y:S01]  /*13040*/  @!P2 ST.E.128 desc[UR42][R10.64], R44 ;  /* 0x0000002c0a00a985 */ /* 0x0007e2000c101d2a */
[-C--:B------:R-:W-:Y:S02]  /*13050*/  @!P1 LEA.HI.X R13, R26, R3.reuse, R27, 0x1, P5 ;  /* 0x000000031a0d9211 */ /* 0x080fe400028f0c1b */
[----:B------:R-:W-:-:S03]  /*13060*/  @!P0 LEA.HI.X R15, R24, R3, R25, 0x1, P4 ;  /* 0x00000003180f8211 */ /* 0x000fc600020f0c19 */
[----:B------:R3:W-:Y:S04]  /*13070*/  @!P1 ST.E.128 desc[UR42][R12.64], R60 ;  /* 0x0000003c0c009985 */ /* 0x0007e8000c101d2a */
[----:B------:R3:W-:Y:S02]  /*13080*/  @!P0 ST.E.128 desc[UR42][R14.64], R76 ;  /* 0x0000004c0e008985 */ /* 0x0007e4000c101d2a */
.L_x_14412:
[----:B------:R-:W-:Y:S05]  /*13090*/  BSYNC B1 ;  /* 0x0000000000017941 */ /* 0x000fea0003800000 */
.L_x_14411:
[----:B------:R-:W-:-:S03]  /*130a0*/  UMOV UR4, 0xffffffff ;  /* 0xffffffff00047882 */ /* 0x000fc60000000000 */
[----:B------:R-:W-:Y:S05]  /*130b0*/  BRA.DIV UR4, `(.L_x_14413) ;  /* 0x000000c204987947 */ /* 0x000fea000b800000 */
[----:B----4-:R4:W0:Y:S04]  /*130c0*/  SHFL.IDX PT, R3, R20, 0x2, 0x181f ;  /* 0x00581f0014037f89 */ /* 0x01082800000e0000 */
[----:B--23--:R4:W2:Y:S02]  /*130d0*/  SHFL.IDX PT, R14, R4, 0x2, 0x181f ;  /* 0x00581f00040e7f89 */ /* 0x00c8a400000e0000 */
.L_x_14625:
[----:B------:R-:W-:Y:S01]  /*130e0*/  VIADD R9, R21, 0x40 ;  /* 0x0000004015097836 */ /* 0x000fe20000000000 */
[----:B------:R-:W-:Y:S04]  /*130f0*/  BSSY B1, `(.L_x_14414) ;  /* 0x000001e000017945 */ /* 0x000fe80003800000 */
[----:B------:R-:W-:-:S13]  /*13100*/  ISETP.GE.AND P0, PT, R9, R0, PT ;  /* 0x000000000900720c */ /* 0x000fda0003f06270 */
[----:B------:R-:W-:Y:S05]  /*13110*/  @P0 BRA `(.L_x_14415) ;  /* 0x00000000006c0947 */ /* 0x000fea0003800000 */
[C---:B------:R-:W-:Y:S01]  /*13120*/  IADD3 R15, R212.reuse, 0x40, RZ ;  /* 0x00000040d40f7810 */ /* 0x040fe20007ffe0ff */
        /* <DEDUP_REMOVED lines=15> */
[----:B0-----:R-:W-:Y:S02]  /*13220*/  @!P3 LEA.HI.X R9, R212, R3, R12, 0x1, P5 ;  /* 0x00000003d409b211 */ /* 0x001fe400028f0c0c */
        /* <DEDUP_REMOVED lines=10> */
.L_x_14415:
[----:B------:R-:W-:Y:S05]  /*132d0*/  BSYNC B1 ;  /* 0x0000000000017941 */ /* 0x000fea0003800000 */
.L_x_14414:
[----:B------:R-:W-:-:S03]  /*132e0*/  UMOV UR4, 0xffffffff ;  /* 0xffffffff00047882 */ /* 0x000fc60000000000 */
[----:B------:R-:W-:Y:S05]  /*132f0*/  BRA.DIV UR4, `(.L_x_14416) ;  /* 0x000000c204507947 */ /* 0x000fea000b800000 */
[----:B0-----:R0:W0:Y:S04]  /*13300*/  SHFL.IDX PT, R3, R20, 0x3, 0x181f ;  /* 0x00781f0014037f89 */ /* 0x00102800000e0000 */
[----:B--23--:R2:W3:Y:S02]  /*13310*/  SHFL.IDX PT, R14, R4, 0x3, 0x181f ;  /* 0x00781f00040e7f89 */ /* 0x00c4e400000e0000 */
.L_x_14629:
[----:B------:R-:W-:-:S05]  /*13320*/  VIADD R9, R21, 0x60 ;  /* 0x0000006015097836 */ /* 0x000fca0000000000 */
[----:B------:R-:W-:-:S13]  /*13330*/  ISETP.GE.AND P0, PT, R9, R0, PT ;  /* 0x000000000900720c */ /* 0x000fda0003f06270 */
[----:B------:R-:W-:Y:S05]  /*13340*/  @P0 BRA `(.L_x_14417) ;  /* 0x0000002c00e80947 */ /* 0x000fea0003800000 */
[C---:B01--4-:R-:W-:Y:S01]  /*13350*/  VIADD R20, R212.reuse, 0x40 ;  /* 0x00000040d4147836 */ /* 0x053fe20000000000 */
[----:B------:R-:W-:Y:S01]  /*13360*/  ULDC UR4, c[0x0][0xac8] ;  /* 0x0002b20000047ab9 */ /* 0x000fe20000000800 */
[C---:B--2---:R-:W-:Y:S01]  /*13370*/  VIADD R4, R212.reuse, 0x80 ;  /* 0x00000080d4047836 */ /* 0x044fe20000000000 */
[C---:B------:R-:W-:Y:S01]  /*13380*/  ISETP.GE.AND P3, PT, R212.reuse, UR4, PT ;  /* 0x00000004d4007c0c */ /* 0x040fe2000bf66270 */
[----:B-----5:R-:W-:Y:S01]  /*13390*/  VIADD R24, R212, 0x40 ;  /* 0x00000040d4187836 */ /* 0x020fe20000000000 */
[----:B------:R-:W-:Y:S01]  /*133a0*/  ISETP.GE.AND P4, PT, R20, UR4, PT ;  /* 0x0000000414007c0c */ /* 0x000fe2000bf86270 */
[----:B------:R-:W-:Y:S01]  /*133b0*/  VIADD R15, R212, 0x80 ;  /* 0x00000080d40f7836 */ /* 0x000fe20000000000 */
[----:B------:R-:W-:Y:S02]  /*133c0*/  ISETP.GE.AND P5, PT, R4, UR4, PT ;  /* 0x0000000404007c0c */ /* 0x000fe4000bfa6270 */
[----:B------:R-:W-:Y:S02]  /*133d0*/  SHF.R.S32.HI R25, RZ, 0x1f, R212 ;  /* 0x0000001fff197819 */ /* 0x000fe400000114d4 */
[----:B------:R-:W-:-:S02]  /*133e0*/  SHF.R.S32.HI R24, RZ, 0x1f, R24 ;  /* 0x0000001fff187819 */ /* 0x000fc40000011418 */
[----:B------:R-:W-:-:S03]  /*133f0*/  SHF.R.S32.HI R15, RZ, 0x1f, R15 ;  /* 0x0000001fff0f7819 */ /* 0x000fc6000001140f */
[-C--:B---3--:R-:W-:Y:S02]  /*13400*/  @!P3 LEA R8, P0, R212, R14.reuse, 0x1 ;  /* 0x0000000ed408b211 */ /* 0x088fe400078008ff */
[-C--:B------:R-:W-:Y:S02]  /*13410*/  @!P4 LEA R10, P1, R20, R14.reuse, 0x1 ;  /* 0x0000000e140ac211 */ /* 0x080fe400078208ff */
[----:B------:R-:W-:Y:S02]  /*13420*/  @!P5 LEA R12, P2, R4, R14, 0x1 ;  /* 0x0000000e040cd211 */ /* 0x000fe400078408ff */
[-C--:B------:R-:W-:Y:S02]  /*13430*/  @!P3 LEA.HI.X R9, R212, R3.reuse, R25, 0x1, P0 ;  /* 0x00000003d409b211 */ /* 0x080fe400000f0c19 */
[-C--:B------:R-:W-:Y:S02]  /*13440*/  @!P4 LEA.HI.X R11, R20, R3.reuse, R24, 0x1, P1 ;  /* 0x00000003140bc211 */ /* 0x080fe400008f0c18 */
[----:B------:R-:W-:Y:S01]  /*13450*/  @!P5 LEA.HI.X R13, R4, R3, R15, 0x1, P2 ;  /* 0x00000003040dd211 */ /* 0x000fe200010f0c0f */
[----:B------:R0:W-:Y:S01]  /*13460*/  @!P3 ST.E.128 desc[UR42][R8.64], R36 ;  /* 0x000000240800b985 */ /* 0x0001e2000c101d2a */
[----:B------:R-:W-:-:S03]  /*13470*/  IADD3 R4, R212, 0xc0, RZ ;  /* 0x000000c0d4047810 */ /* 0x000fc60007ffe0ff */
[----:B------:R0:W-:Y:S01]  /*13480*/  @!P4 ST.E.128 desc[UR42][R10.64], R52 ;  /* 0x000000340a00c985 */ /* 0x0001e2000c101d2a */
[----:B------:R-:W-:-:S03]  /*13490*/  ISETP.GE.AND P0, PT, R4, UR4, PT ;  /* 0x0000000404007c0c */ /* 0x000fc6000bf06270 */
[----:B------:R0:W-:Y:S10]  /*134a0*/  @!P5 ST.E.128 desc[UR42][R12.64], R68 ;  /* 0x000000440c00d985 */ /* 0x0001f4000c101d2a */
[----:B------:R-:W-:Y:S05]  /*134b0*/  @P0 BRA `(.L_x_14417) ;  /* 0x0000002c008c0947 */ /* 0x000fea0003800000 */
[----:B------:R-:W-:Y:S01]  /*134c0*/  VIADD R20, R212, 0xc0 ;  /* 0x000000c0d4147836 */ /* 0x000fe20000000000 */
[----:B------:R-:W-:-:S04]  /*134d0*/  LEA R14, P0, R4, R14, 0x1 ;  /* 0x0000000e040e7211 */ /* 0x000fc800078008ff */
[----:B------:R-:W-:-:S04]  /*134e0*/  SHF.R.S32.HI R20, RZ, 0x1f, R20 ;  /* 0x0000001fff147819 */ /* 0x000fc80000011414 */
[----:B------:R-:W-:-:S05]  /*134f0*/  LEA.HI.X R15, R4, R3, R20, 0x1, P0 ;  /* 0x00000003040f7211 */ /* 0x000fca00000f0c14 */
[----:B------:R1:W-:Y:S01]  /*13500*/  ST.E.128 desc[UR42][R14.64], R84 ;  /* 0x000000540e007985 */ /* 0x0003e2000c101d2a */
[----:B------:R-:W-:Y:S05]  /*13510*/  BRA `(.L_x_14417) ;  /* 0x0000002c00747947 */ /* 0x000fea0003800000 */
.L_x_14406:
        /* <DEDUP_REMOVED lines=29> */
[----:B------:R-:W-:Y:S01]  /*136f0*/  ULDC.64 UR4, c[0x0][0xb28] ;  /* 0x0002ca0000047ab9 */ /* 0x000fe20000000a00 */
[----:B------:R-:W-:Y:S02]  /*13700*/  VIADD R10, R22, 0x22820 ;  /* 0x00022820160a7836 */ /* 0x000fe40000000000 */
[----:B------:R-:W-:Y:S01]  /*13710*/  IMAD.IADD R9, R9, 0x1, R4 ;  /* 0x0000000109097824 */ /* 0x000fe200078e0204 */
[----:B------:R-:W-:Y:S02]  /*13720*/  SHF.R.S32.HI R4, RZ, 0x1f, R3 ;  /* 0x0000001fff047819 */ /* 0x000fe40000011403 */
[----:B------:R-:W-:Y:S01]  /*13730*/  PRMT R10, RZ, 0x654, R10 ;  /* 0x00000654ff0a7816 */ /* 0x000fe2000000000a */
[----:B------:R-:W-:-:S03]  /*13740*/  IMAD.WIDE.U32 R8, R3, UR4, R8 ;  /* 0x0000000403087c25 */ /* 0x000fc6000f8e0008 */
[----:B------:R0:W-:Y:S01]  /*13750*/  SYNCS.ARRIVE.TRANS64.RED.A1T0 RZ, [R10+URZ], RZ ;  /* 0x000000ff0aff79a7 */ /* 0x0001e2000810043f */
        /* <DEDUP_REMOVED lines=10> */
.L_x_14632:
        /* <DEDUP_REMOVED lines=28> */
[----:B------:R1:W-:Y:S04]  /*139c0*/  @!P0 ST.E.64 desc[UR42][R8.64], R28 ;  /* 0x0000001c08008985 */ /* 0x0003e8000c101b2a */
[----:B------:R-:W5:Y:S04]  /*139d0*/  LDL R13, [R1+0xa0] ;  /* 0x0000a000010d7983 */ /* 0x000f680000100800 */
[----:B-1----:R-:W4:Y:S01]  /*139e0*/  LDL R28, [R1+0x128] ;  /* 0x00012800011c7983 */ /* 0x002f220000100800 */
[----:B------:R-:W-:-:S02]  /*139f0*/  ISETP.GE.AND P0, PT, R10, UR4, PT ;  /* 0x000000040a007c0c */ /* 0x000fc4000bf06270 */
[----:B------:R-:W-:Y:S01]  /*13a00*/  ISETP.GE.AND P1, PT, R14, UR4, PT ;  /* 0x000000040e007c0c */ /* 0x000fe2000bf26270 */
[----:B------:R-:W5:Y:S10]  /*13a10*/  LDL R29, [R1+0x84] ;  /* 0x00008400011d7983 */ /* 0x000f740000100800 */
[----:B------:R-:W-:-:S04]  /*13a20*/  @!P0 LEA R8, P2, R10, R12, 0x2 ;  /* 0x0000000c0a088211 */ /* 0x000fc800078410ff */
[----:B------:R-:W-:Y:S02]  /*13a30*/  @!P0 LEA.HI.X R9, R10, R20, R158, 0x2, P2 ;  /* 0x000000140a098211 */ /* 0x000fe400010f149e */
[----:B------:R-:W5:Y:S04]  /*13a40*/  LDL R10, [R1+0x9c] ;  /* 0x00009c00010a7983 */ /* 0x000f680000100800 */
[----:B------:R1:W-:Y:S01]  /*13a50*/  @!P0 ST.E.64 desc[UR42][R8.64], R32 ;  /* 0x0000002008008985 */ /* 0x0003e2000c101b2a */
[----:B------:R-:W-:Y:S02]  /*13a60*/  ISETP.GE.AND P0, PT, R11, UR4, PT ;  /* 0x000000040b007c0c */ /* 0x000fe4000bf06270 */
[C---:B-1----:R-:W-:Y:S01]  /*13a70*/  @!P1 LEA R8, P2, R14.reuse, R12, 0x2 ;  /* 0x0000000c0e089211 */ /* 0x042fe200078410ff */
[----:B------:R-:W5:Y:S03]  /*13a80*/  LDL R33, [R1+0x98] ;  /* 0x0000980001217983 */ /* 0x000f660000100800 */
[----:B------:R-:W-:Y:S01]  /*13a90*/  @!P1 LEA.HI.X R9, R14, R20, R157, 0x2, P2 ;  /* 0x000000140e099211 */ /* 0x000fe200010f149d */
[----:B------:R-:W5:Y:S04]  /*13aa0*/  LDL R32, [R1+0x118] ;  /* 0x0001180001207983 */ /* 0x000f680000100800 */
[----:B------:R1:W-:Y:S01]  /*13ab0*/  @!P1 ST.E.64 desc[UR42][R8.64], R36 ;  /* 0x0000002408009985 */ /* 0x0003e2000c101b2a */
[----:B------:R-:W-:-:S03]  /*13ac0*/  ISETP.GE.AND P1, PT, R155, UR4, PT ;  /* 0x000000049b007c0c */ /* 0x000fc6000bf26270 */
[----:B------:R-:W5:Y:S01]  /*13ad0*/  LDL R14, [R1+0x124] ;  /* 0x00012400010e7983 */ /* 0x000f620000100800 */
[----:B-1----:R-:W-:-:S03]  /*13ae0*/  @!P0 LEA R8, P2, R11, R12, 0x2 ;  /* 0x0000000c0b088211 */ /* 0x002fc600078410ff */
[----:B------:R-:W5:Y:S01]  /*13af0*/  LDL R36, [R1+0x108] ;  /* 0x0001080001247983 */ /* 0x000f620000100800 */
[----:B------:R-:W-:-:S03]  /*13b00*/  @!P0 LEA.HI.X R9, R11, R20, R15, 0x2, P2 ;  /* 0x000000140b098211 */ /* 0x000fc600010f140f */
[----:B------:R-:W5:Y:S04]  /*13b10*/  LDL R37, [R1+0x80] ;  /* 0x0000800001257983 */ /* 0x000f680000100800 */
[----:B------:R1:W-:Y:S01]  /*13b20*/  @!P0 ST.E.64 desc[UR42][R8.64], R40 ;  /* 0x0000002808008985 */ /* 0x0003e2000c101b2a */
[----:B------:R-:W-:-:S03]  /*13b30*/  ISETP.GE.AND P0, PT, R154, UR4, PT ;  /* 0x000000049a007c0c */ /* 0x000fc6000bf06270 */
[----:B------:R-:W5:Y:S04]  /*13b40*/  LDL R11, [R1+0x120] ;  /* 0x00012000010b7983 */ /* 0x000f680000100800 */
[----:B------:R-:W5:Y:S01]  /*13b50*/  LDL R15, [R1+0x8c] ;  /* 0x00008c00010f7983 */ /* 0x000f620000100800 */
[----:B-1----:R-:W-:-:S03]  /*13b60*/  @!P1 LEA R8, P2, R155, R12, 0x2 ;  /* 0x0000000c9b089211 */ /* 0x002fc600078410ff */
[----:B------:R-:W5:Y:S01]  /*13b70*/  LDL R40, [R1+0x11c] ;  /* 0x00011c0001287983 */ /* 0x000f620000100800 */
[----:B------:R-:W-:-:S03]  /*13b80*/  @!P1 LEA.HI.X R9, R155, R20, R156, 0x2, P2 ;  /* 0x000000149b099211 */ /* 0x000fc600010f149c */
[----:B------:R-:W5:Y:S04]  /*13b90*/  LDL R41, [R1+0x88] ;  /* 0x0000880001297983 */ /* 0x000f680000100800 */
[----:B------:R1:W-:Y:S02]  /*13ba0*/  @!P1 ST.E.64 desc[UR42][R8.64], R44 ;  /* 0x0000002c08009985 */ /* 0x0003e4000c101b2a */
[----:B-1----:R-:W-:Y:S02]  /*13bb0*/  @!P0 LEA R8, P2, R154, R12, 0x2 ;  /* 0x0000000c9a088211 */ /* 0x002fe400078410ff */
[----:B------:R-:W5:Y:S04]  /*13bc0*/  LDL R45, [R1+0x114] ;  /* 0x00011400012d7983 */ /* 0x000f680000100800 */
[----:B------:R-:W5:Y:S01]  /*13bd0*/  LDL R44, [R1+0x10c] ;  /* 0x00010c00012c7983 */ /* 0x000f620000100800 */
[----:B--2---:R-:W-:-:S02]  /*13be0*/  ISETP.GE.AND P1, PT, R21, UR4, PT ;  /* 0x0000000415007c0c */ /* 0x004fc4000bf26270 */
[----:B---3--:R-:W-:-:S05]  /*13bf0*/  @!P0 LEA.HI.X R9, R154, R20, R153, 0x2, P2 ;  /* 0x000000149a098211 */ /* 0x008fca00010f1499 */
[----:B------:R1:W-:Y:S06]  /*13c00*/  @!P0 ST.E.64 desc[UR42][R8.64], R48 ;  /* 0x0000003008008985 */ /* 0x0003ec000c101b2a */
[C---:B-1----:R-:W-:Y:S01]  /*13c10*/  @!P1 LEA R8, P2, R21.reuse, R12, 0x2 ;  /* 0x0000000c15089211 */ /* 0x042fe200078410ff */
[----:B------:R-:W2:Y:S03]  /*13c20*/  LDL R49, [R1+0x64] ;  /* 0x0000640001317983 */ /* 0x000ea60000100800 */
[----:B----4-:R-:W-:Y:S01]  /*13c30*/  @!P1 LEA.HI.X R9, R21, R20, R28, 0x2, P2 ;  /* 0x0000001415099211 */ /* 0x010fe200010f141c */
[----:B------:R-:W3:Y:S04]  /*13c40*/  LDL R48, [R1+0xe0] ;  /* 0x0000e00001307983 */ /* 0x000ee80000100800 */
[----:B------:R-:W4:Y:S01]  /*13c50*/  LDL R28, [R1+0x110] ;  /* 0x00011000011c7983 */ /* 0x000f220000100800 */
[----:B-----5:R-:W-:-:S03]  /*13c60*/  ISETP.GE.AND P0, PT, R13, UR4, PT ;  /* 0x000000040d007c0c */ /* 0x020fc6000bf06270 */
[----:B------:R1:W-:Y:S04]  /*13c70*/  @!P1 ST.E.64 desc[UR42][R8.64], R52 ;  /* 0x0000003408009985 */ /* 0x0003e8000c101b2a */
[----:B------:R-:W5:Y:S01]  /*13c80*/  LDL R21, [R1+0x78] ;  /* 0x0000780001157983 */ /* 0x000f620000100800 */
[----:B------:R-:W-:-:S05]  /*13c90*/  ISETP.GE.AND P1, PT, R10, UR4, PT ;  /* 0x000000040a007c0c */ /* 0x000fca000bf26270 */
[----:B-1----:R-:W-:Y:S01]  /*13ca0*/  @!P0 LEA R8, P2, R13, R12, 0x2 ;  /* 0x0000000c0d088211 */ /* 0x002fe200078410ff */
[----:B------:R-:W2:Y:S04]  /*13cb0*/  LDL R53, [R1+0x68] ;  /* 0x0000680001357983 */ /* 0x000ea80000100800 */
[----:B------:R-:W3:Y:S01]  /*13cc0*/  LDL R52, [R1+0xe8] ;  /* 0x0000e80001347983 */ /* 0x000ee20000100800 */
[----:B------:R-:W-:Y:S02]  /*13cd0*/  ISETP.GE.AND P3, PT, R33, UR4, PT ;  /* 0x0000000421007c0c */ /* 0x000fe4000bf66270 */
[----:B------:R-:W-:Y:S02]  /*13ce0*/  @!P0 LEA.HI.X R9, R13, R20, R14, 0x2, P2 ;  /* 0x000000140d098211 */ /* 0x000fe400010f140e */
[----:B------:R-:W5:Y:S04]  /*13cf0*/  LDL R14, [R1+0x7c] ;  /* 0x00007c00010e7983 */ /* 0x000f680000100800 */
[----:B------:R1:W-:Y:S01]  /*13d00*/  @!P0 ST.E.64 desc[UR42][R8.64], R56 ;  /* 0x0000003808008985 */ /* 0x0003e2000c101b2a */
[----:B------:R-:W-:-:S03]  /*13d10*/  ISETP.GE.AND P2, PT, R25, UR4, PT ;  /* 0x0000000419007c0c */ /* 0x000fc6000bf46270 */
[----:B------:R-:W2:Y:S01]  /*13d20*/  LDL R13, [R1+0x74] ;  /* 0x00007400010d7983 */ /* 0x000ea20000100800 */
[----:B-1----:R-:W-:-:S03]  /*13d30*/  @!P1 LEA R8, P0, R10, R12, 0x2 ;  /* 0x0000000c0a089211 */ /* 0x002fc600078010ff */
[----:B------:R-:W3:Y:S01]  /*13d40*/  LDL R56, [R1+0xec] ;  /* 0x0000ec0001387983 */ /* 0x000ee20000100800 */
[----:B------:R-:W-:-:S05]  /*13d50*/  @!P1 LEA.HI.X R9, R10, R20, R11, 0x2, P0 ;  /* 0x000000140a099211 */ /* 0x000fca00000f140b */
[----:B------:R1:W-:Y:S01]  /*13d60*/  @!P1 ST.E.64 desc[UR42][R8.64], R60 ;  /* 0x0000003c08009985 */ /* 0x0003e2000c101b2a */
[----:B------:R-:W-:Y:S02]  /*13d70*/  ISETP.GE.AND P1, PT, R15, UR4, PT ;  /* 0x000000040f007c0c */ /* 0x000fe4000bf26270 */
[-C--:B------:R-:W-:Y:S02]  /*13d80*/  @!P2 LEA R10, P5, R25, R12.reuse, 0x2 ;  /* 0x0000000c190aa211 */ /* 0x080fe400078a10ff */
[----:B-1----:R-:W-:-:S04]  /*13d90*/  @!P3 LEA R8, P4, R33, R12, 0x2 ;  /* 0x0000000c2108b211 */ /* 0x002fc800078810ff */
[-C--:B------:R-:W-:Y:S02]  /*13da0*/  @!P3 LEA.HI.X R9, R33, R20.reuse, R40, 0x2, P4 ;  /* 0x000000142109b211 */ /* 0x080fe400020f1428 */
[----:B------:R-:W3:Y:S01]  /*13db0*/  LDL R33, [R1+0x100] ;  /* 0x0001000001217983 */ /* 0x000ee20000100800 */
[----:B------:R-:W-:-:S03]  /*13dc0*/  @!P2 LEA.HI.X R11, R25, R20, R32, 0x2, P5 ;  /* 0x00000014190ba211 */ /* 0x000fc600028f1420 */
[----:B------:R-:W3:Y:S01]  /*13dd0*/  LDL R40, [R1+0x104] ;  /* 0x0001040001287983 */ /* 0x000ee20000100800 */
[----:B------:R-:W-:-:S03]  /*13de0*/  ISETP.GE.AND P0, PT, R152, UR4, PT ;  /* 0x0000000498007c0c */ /* 0x000fc6000bf06270 */
[----:B------:R-:W-:Y:S04]  /*13df0*/  @!P3 ST.E.64 desc[UR42][R8.64], R64 ;  /* 0x000000400800b985 */ /* 0x000fe8000c101b2a */
[----:B------:R1:W-:Y:S01]  /*13e00*/  @!P2 ST.E.64 desc[UR42][R10.64], R68 ;  /* 0x000000440a00a985 */ /* 0x0003e2000c101b2a */
[----:B------:R-:W-:-:S03]  /*13e10*/  ISETP.GE.AND P2, PT, R29, UR4, PT ;  /* 0x000000041d007c0c */ /* 0x000fc6000bf46270 */
[----:B------:R-:W3:Y:S04]  /*13e20*/  LDL R32, [R1+0x70] ;  /* 0x0000700001207983 */ /* 0x000ee80000100800 */
[----:B------:R-:W3:Y:S01]  /*13e30*/  LDL R25, [R1+0x6c] ;  /* 0x00006c0001197983 */ /* 0x000ee20000100800 */
[-C--:B-1----:R-:W-:Y:S02]  /*13e40*/  @!P1 LEA R10, P5, R15, R12.reuse, 0x2 ;  /* 0x0000000c0f0a9211 */ /* 0x082fe400078a10ff */
[----:B------:R-:W-:-:S04]  /*13e50*/  @!P0 LEA R8, P4, R152, R12, 0x2 ;  /* 0x0000000c98088211 */ /* 0x000fc800078810ff */
[-C--:B------:R-:W-:Y:S02]  /*13e60*/  @!P0 LEA.HI.X R9, R152, R20.reuse, R45, 0x2, P4 ;  /* 0x0000001498098211 */ /* 0x080fe400020f142d */
[----:B------:R-:W-:Y:S01]  /*13e70*/  ISETP.GE.AND P3, PT, R41, UR4, PT ;  /* 0x0000000429007c0c */ /* 0x000fe2000bf66270 */
[----:B------:R-:W3:Y:S04]  /*13e80*/  LDL R45, [R1+0x5c] ;  /* 0x00005c00012d7983 */ /* 0x000ee80000100800 */
[----:B------:R-:W-:Y:S01]  /*13e90*/  @!P0 ST.E.64 desc[UR42][R8.64], R72 ;  /* 0x0000004808008985 */ /* 0x000fe2000c101b2a */
[----:B----4-:R-:W-:-:S03]  /*13ea0*/  @!P1 LEA.HI.X R11, R15, R20, R28, 0x2, P5 ;  /* 0x000000140f0b9211 */ /* 0x010fc600028f141c */
[----:B------:R-:W4:Y:S04]  /*13eb0*/  LDL R15, [R1+0xf8] ;  /* 0x0000f800010f7983 */ /* 0x000f280000100800 */
[----:B------:R-:W4:Y:S04]  /*13ec0*/  LDL R28, [R1+0xfc] ;  /* 0x0000fc00011c7983 */ /* 0x000f280000100800 */
[----:B------:R1:W-:Y:S02]  /*13ed0*/  @!P1 ST.E.64 desc[UR42][R10.64], R76 ;  /* 0x0000004c0a009985 */ /* 0x0003e4000c101b2a */
[----:B-1----:R-:W-:-:S04]  /*13ee0*/  @!P2 LEA R10, P5, R29, R12, 0x2 ;  /* 0x0000000c1d0aa211 */ /* 0x002fc800078a10ff */
[----:B------:R-:W-:Y:S02]  /*13ef0*/  @!P2 LEA.HI.X R11, R29, R20, R36, 0x2, P5 ;  /* 0x000000141d0ba211 */ /* 0x000fe400028f1424 */
[----:B------:R-:W4:Y:S04]  /*13f00*/  LDL R36, [R1+0xf4] ;  /* 0x0000f40001247983 */ /* 0x000f280000100800 */
[----:B------:R-:W4:Y:S01]  /*13f10*/  LDL R29, [R1+0xf0] ;  /* 0x0000f000011d7983 */ /* 0x000f220000100800 */
[----:B------:R-:W-:Y:S02]  /*13f20*/  @!P3 LEA R8, P4, R41, R12, 0x2 ;  /* 0x0000000c2908b211 */ /* 0x000fe400078810ff */
[----:B------:R-:W-:Y:S02]  /*13f30*/  ISETP.GE.AND P0, PT, R37, UR4, PT ;  /* 0x0000000425007c0c */ /* 0x000fe4000bf06270 */
[----:B------:R-:W-:-:S02]  /*13f40*/  @!P3 LEA.HI.X R9, R41, R20, R44, 0x2, P4 ;  /* 0x000000142909b211 */ /* 0x000fc400020f142c */
[----:B------:R-:W4:Y:S01]  /*13f50*/  LDL R41, [R1+0x58] ;  /* 0x0000580001297983 */ /* 0x000f220000100800 */
[----:B-----5:R-:W-:-:S03]  /*13f60*/  ISETP.GE.AND P1, PT, R14, UR4, PT ;  /* 0x000000040e007c0c */ /* 0x020fc6000bf26270 */
[----:B------:R-:W-:Y:S04]  /*13f70*/  @!P3 ST.E.64 desc[UR42][R8.64], R80 ;  /* 0x000000500800b985 */ /* 0x000fe8000c101b2a */
[----:B------:R1:W-:Y:S01]  /*13f80*/  @!P2 ST.E.64 desc[UR42][R10.64], R84 ;  /* 0x000000540a00a985 */ /* 0x0003e2000c101b2a */
[----:B--2---:R-:W-:-:S03]  /*13f90*/  ISETP.GE.AND P2, PT, R13, UR4, PT ;  /* 0x000000040d007c0c */ /* 0x004fc6000bf46270 */
[----:B------:R-:W2:Y:S02]  /*13fa0*/  LDL R44, [R1+0xdc] ;  /* 0x0000dc00012c7983 */ /* 0x000ea40000100800 */
[CC--:B-1----:R-:W-:Y:S02]  /*13fb0*/  @!P1 LEA R10, P5, R14.reuse, R12.reuse, 0x2 ;  /* 0x0000000c0e0a9211 */ /* 0x0c2fe400078a10ff */
[----:B------:R-:W-:Y:S02]  /*13fc0*/  @!P0 LEA R8, P4, R37, R12, 0x2 ;  /* 0x0000000c25088211 */ /* 0x000fe400078810ff */
[----:B------:R-:W-:Y:S02]  /*13fd0*/  ISETP.GE.AND P3, PT, R21, UR4, PT ;  /* 0x0000000415007c0c */ /* 0x000fe4000bf66270 */
[-C--:B---3--:R-:W-:Y:S02]  /*13fe0*/  @!P1 LEA.HI.X R11, R14, R20.reuse, R33, 0x2, P5 ;  /* 0x000000140e0b9211 */ /* 0x088fe400028f1421 */
[----:B------:R-:W3:Y:S01]  /*13ff0*/  LDL R14, [R1+0x60] ;  /* 0x00006000010e7983 */ /* 0x000ee20000100800 */
        /* <DEDUP_REMOVED lines=10> */
[----:B----4-:R-:W-:-:S02]  /*140a0*/  @!P2 LEA.HI.X R11, R13, R20, R15, 0x2, P5 ;  /* 0x000000140d0ba211 */ /* 0x010fc400028f140f */
[----:B------:R-:W4:Y:S04]  /*140b0*/  LDL R15, [R1+0xe4] ;  /* 0x0000e400010f7983 */ /* 0x000f280000100800 */
[----:B------:R-:W2:Y:S01]  /*140c0*/  LDL R13, [R1+0x4c] ;  /* 0x00004c00010d7983 */ /* 0x000ea20000100800 */
[----:B------:R-:W-:-:S03]  /*140d0*/  @!P3 LEA.HI.X R9, R21, R20, R28, 0x2, P4 ;  /* 0x000000141509b211 */ /* 0x000fc600020f141c */
[----:B------:R-:W2:Y:S04]  /*140e0*/  LDL R28, [R1+0x48] ;  /* 0x00004800011c7983 */ /* 0x000ea80000100800 */
[----:B------:R-:W2:Y:S04]  /*140f0*/  LDL R21, [R1+0x44] ;  /* 0x0000440001157983 */ /* 0x000ea80000100800 */
[----:B------:R1:W-:Y:S04]  /*14100*/  @!P3 ST.E.64 desc[UR42][R8.64], R96 ;  /* 0x000000600800b985 */ /* 0x0003e8000c101b2a */
[----:B------:R0:W-:Y:S01]  /*14110*/  @!P2 ST.E.64 desc[UR42][R10.64], R100 ;  /* 0x000000640a00a985 */ /* 0x0001e2000c101b2a */
[----:B-1----:R-:W-:-:S04]  /*14120*/  @!P0 LEA R8, P5, R32, R12, 0x2 ;  /* 0x0000000c20088211 */ /* 0x002fc800078a10ff */
[----:B------:R-:W-:Y:S02]  /*14130*/  @!P0 LEA.HI.X R9, R32, R20, R36, 0x2, P5 ;  /* 0x0000001420098211 */ /* 0x000fe400028f1424 */
        /* <DEDUP_REMOVED lines=16> */
[----:B------:R0:W-:Y:S01]  /*14240*/  @!P3 ST.E.64 desc[UR42][R8.64], R112 ;  /* 0x000000700800b985 */ /* 0x0001e2000c101b2a */
[----:B---3--:R-:W-:-:S03]  /*14250*/  ISETP.GE.AND P2, PT, R14, UR4, PT ;  /* 0x000000040e007c0c */ /* 0x008fc6000bf46270 */
[----:B------:R1:W-:Y:S01]  /*14260*/  @!P4 ST.E.64 desc[UR42][R10.64], R116 ;  /* 0x000000740a00c985 */ /* 0x0003e2000c101b2a */
[----:B-----5:R-:W-:-:S09]  /*14270*/  ISETP.GE.AND P4, PT, R37, UR4, PT ;  /* 0x0000000425007c0c */ /* 0x020fd2000bf86270 */
[-C--:B0-----:R-:W-:Y:S02]  /*14280*/  @!P2 LEA R8, P3, R14, R12.reuse, 0x2 ;  /* 0x0000000c0e08a211 */ /* 0x081fe400078610ff */
[----:B-1----:R-:W-:-:S04]  /*14290*/  @!P1 LEA R10, P5, R45, R12, 0x2 ;  /* 0x0000000c2d0a9211 */ /* 0x002fc800078a10ff */
[-C--:B------:R-:W-:Y:S02]  /*142a0*/  @!P1 LEA.HI.X R11, R45, R20.reuse, R48, 0x2, P5 ;  /* 0x000000142d0b9211 */ /* 0x080fe400028f1430 */
[----:B----4-:R-:W-:Y:S02]  /*142b0*/  @!P2 LEA.HI.X R9, R14, R20, R15, 0x2, P3 ;  /* 0x000000140e09a211 */ /* 0x010fe400018f140f */
        /* <DEDUP_REMOVED lines=13> */
[----:B--2---:R-:W-:Y:S02]  /*14390*/  @!P3 LEA R14, P4, R13, R12, 0x2 ;  /* 0x0000000c0d0eb211 */ /* 0x004fe400078810ff */
[-C--:B------:R-:W-:Y:S02]  /*143a0*/  @!P2 LEA.HI.X R11, R33, R20.reuse, R36, 0x2, P5 ;  /* 0x00000014210ba211 */ /* 0x080fe400028f1424 */
[----:B------:R-:W-:Y:S02]  /*143b0*/  @!P3 LEA.HI.X R15, R13, R20, R32, 0x2, P4 ;  /* 0x000000140d0fb211 */ /* 0x000fe400020f1420 */
[CC--:B0-----:R-:W-:Y:S02]  /*143c0*/  @!P1 LEA R8, P5, R28.reuse, R12.reuse, 0x2 ;  /* 0x0000000c1c089211 */ /* 0x0c1fe400078a10ff */
[----:B------:R-:W-:Y:S02]  /*143d0*/  @!P0 LEA R12, P4, R21, R12, 0x2 ;  /* 0x0000000c150c8211 */ /* 0x000fe400078810ff */
[----:B------:R-:W-:-:S02]  /*143e0*/  @!P1 LEA.HI.X R9, R28, R20, R29, 0x2, P5 ;  /* 0x000000141c099211 */ /* 0x000fc400028f141d */
[----:B------:R-:W-:Y:S01]  /*143f0*/  @!P0 LEA.HI.X R13, R21, R20, R25, 0x2, P4 ;  /* 0x00000014150d8211 */ /* 0x000fe200020f1419 */
[----:B------:R3:W-:Y:S04]  /*14400*/  @!P2 ST.E.64 desc[UR42][R10.64], R136 ;  /* 0x000000880a00a985 */ /* 0x0007e8000c101b2a */
[----:B------:R3:W-:Y:S04]  /*14410*/  @!P3 ST.E.64 desc[UR42][R14.64], R140 ;  /* 0x0000008c0e00b985 */ /* 0x0007e8000c101b2a */
[----:B------:R3:W-:Y:S04]  /*14420*/  @!P1 ST.E.64 desc[UR42][R8.64], R144 ;  /* 0x0000009008009985 */ /* 0x0007e8000c101b2a */
[----:B------:R3:W-:Y:S02]  /*14430*/  @!P0 ST.E.64 desc[UR42][R12.64], R148 ;  /* 0x000000940c008985 */ /* 0x0007e4000c101b2a */
.L_x_14420:
[----:B------:R-:W-:Y:S05]  /*14440*/  BSYNC B1 ;  /* 0x0000000000017941 */ /* 0x000fea0003800000 */
.L_x_14419:
[----:B------:R-:W-:-:S03]  /*14450*/  UMOV UR4, 0xffffffff ;  /* 0xffffffff00047882 */ /* 0x000fc60000000000 */
[----:B------:R-:W-:Y:S05]  /*14460*/  BRA.DIV UR4, `(.L_x_14421) ;  /* 0x000000b204747947 */ /* 0x000fea000b800000 */
[----:B0-----:R-:W0:Y:S04]  /*14470*/  SHFL.IDX PT, R4, R4, 0x1, 0x1c1f ;  /* 0x003c1f0004047f89 */ /* 0x001e2800000e0000 */
[----:B------:R-:W4:Y:S02]  /*14480*/  SHFL.IDX PT, R3, R3, 0x1, 0x1c1f ;  /* 0x003c1f0003037f89 */ /* 0x000f2400000e0000 */
.L_x_14636:
        /* <DEDUP_REMOVED lines=40> */
[----:B-1----:R-:W2:Y:S01]  /*14710*/  LDL R20, [R1+0x44] ;  /* 0x0000440001147983 */ /* 0x002ea20000100800 */
[----:B-----5:R-:W-:-:S02]  /*14720*/  ISETP.GE.AND P2, PT, R60, UR4, PT ;  /* 0x000000043c007c0c */ /* 0x020fc4000bf46270 */
[----:B----4-:R-:W-:Y:S02]  /*14730*/  ISETP.GE.AND P3, PT, R73, UR4, PT ;  /* 0x0000000449007c0c */ /* 0x010fe4000bf66270 */
[----:B------:R-:W-:Y:S01]  /*14740*/  MOV R57, R52 ;  /* 0x0000003400397202 */ /* 0x000fe20000000f00 */
[----:B------:R-:W-:Y:S02]  /*14750*/  IMAD.MOV.U32 R52, RZ, RZ, R44 ;  /* 0x000000ffff347224 */ /* 0x000fe400078e002c */
[----:B------:R-:W-:Y:S02]  /*14760*/  IMAD.MOV.U32 R44, RZ, RZ, R41 ;  /* 0x000000ffff2c7224 */ /* 0x000fe400078e0029 */
[----:B---3--:R-:W-:-:S04]  /*14770*/  IMAD.MOV.U32 R56, RZ, RZ, R9 ;  /* 0x000000ffff387224 */ /* 0x008fc800078e0009 */
[----:B0-----:R-:W-:Y:S02]  /*14780*/  @!P2 IMAD.MOV.U32 R9, RZ, RZ, R4 ;  /* 0x000000ffff09a224 */ /* 0x001fe400078e0004 */
[----:B------:R-:W-:Y:S02]  /*14790*/  IMAD.MOV.U32 R41, RZ, RZ, R8 ;  /* 0x000000ffff297224 */ /* 0x000fe400078e0008 */
[----:B------:R-:W-:-:S04]  /*147a0*/  @!P2 IMAD.MOV.U32 R8, RZ, RZ, R3 ;  /* 0x000000ffff08a224 */ /* 0x000fc800078e0003 */
[----:B------:R-:W-:-:S04]  /*147b0*/  @!P2 IMAD.WIDE R8, R60, 0x4, R8 ;  /* 0x000000043c08a825 */ /* 0x000fc800078e0208 */
[----:B------:R-:W-:Y:S01]  /*147c0*/  IMAD.MOV.U32 R60, RZ, RZ, R57 ;  /* 0x000000ffff3c7224 */ /* 0x000fe200078e0039 */
[----:B------:R-:W-:Y:S01]  /*147d0*/  MOV R57, R10 ;  /* 0x0000000a00397202 */ /* 0x000fe20000000f00 */
[----:B------:R-:W-:Y:S01]  /*147e0*/  IMAD.MOV.U32 R61, RZ, RZ, R32 ;  /* 0x000000ffff3d7224 */ /* 0x000fe200078e0020 */
[C---:B------:R-:W-:Y:S01]  /*147f0*/  @!P3 LEA R10, P4, R73.reuse, R3, 0x2 ;  /* 0x00000003490ab211 */ /* 0x040fe200078810ff */
        /* <DEDUP_REMOVED lines=111> */
[-C--:B0-----:R-:W-:Y:S02]  /*14ef0*/  @!P4 LEA R10, P0, R52, R3.reuse, 0x2 ;  /* 0x00000003340ac211 */ /* 0x081fe400078010ff */
        /* <DEDUP_REMOVED lines=42> */
.L_x_14404:
[----:B------:R-:W4:Y:S01]  /*151a0*/  LDL.LU R10, [R1+0x34] ;  /* 0x00003400010a7983 */ /* 0x000f220000300800 */
[----:B------:R-:W-:Y:S01]  /*151b0*/  ULDC.64 UR6, c[0x0][0xc08] ;  /* 0x0003020000067ab9 */ /* 0x000fe20000000a00 */
[----:B------:R-:W-:Y:S02]  /*151c0*/  ULDC.64 UR4, c[0x0][0xc00] ;  /* 0x0003000000047ab9 */ /* 0x000fe40000000a00 */
[----:B------:R-:W2:Y:S04]  /*151d0*/  LDL.LU R0, [R1+0x38] ;  /* 0x0000380001007983 */ /* 0x000ea80000300800 */
[----:B---3--:R-:W3:Y:S01]  /*151e0*/  LDL R4, [R1+0x2c] ;  /* 0x00002c0001047983 */ /* 0x008ee20000100800 */
[----:B------:R-:W-:Y:S01]  /*151f0*/  ISETP.NE.U32.AND P1, PT, RZ, UR6, PT ;  /* 0x00000006ff007c0c */ /* 0x000fe2000bf25070 */
[----:B------:R-:W-:Y:S01]  /*15200*/  IMAD.MOV.U32 R3, RZ, RZ, RZ ;  /* 0x000000ffff037224 */ /* 0x000fe200078e00ff */
[----:B------:R-:W-:-:S02]  /*15210*/  ISETP.NE.U32.AND P0, PT, RZ, UR4, PT ;  /* 0x00000004ff007c0c */ /* 0x000fc4000bf05070 */
[----:B------:R-:W-:Y:S02]  /*15220*/  ISETP.NE.AND.EX P1, PT, RZ, UR7, PT, P1 ;  /* 0x00000007ff007c0c */ /* 0x000fe4000bf25310 */
[----:B------:R-:W-:Y:S01]  /*15230*/  ISETP.NE.AND.EX P0, PT, RZ, UR5, PT, P0 ;  /* 0x00000005ff007c0c */ /* 0x000fe2000bf05300 */
[----:B------:R-:W1:Y:S01]  /*15240*/  S2R R35, SR_TID.X ;  /* 0x0000000000237919 */ /* 0x000e620000002100 */
        /* <DEDUP_REMOVED lines=9> */
[----:B-1----:R-:W-:-:S05]  /*152e0*/  VIADD R0, R35, 0xffffff80 ;  /* 0xffffff8023007836 */ /* 0x002fca0000000000 */
[----:B------:R-:W-:-:S07]  /*152f0*/  ISETP.GT.AND P3, PT, R0, 0x7f, PT ;  /* 0x0000007f0000780c */ /* 0x000fce0003f64270 */
[----:B------:R-:W1:Y:S02]  /*15300*/  @!P2 LDC R4, c[0x0][0xad4] ;  /* 0x0002b500ff04ab82 */ /* 0x000e640000000800 */
[----:B-1----:R2:W-:Y:S01]  /*15310*/  @!P2 STL [R1+0x2c], R4 ;  /* 0x00002c040100a387 */ /* 0x0025e20000100800 */
[----:B------:R-:W-:Y:S01]  /*15320*/  ISETP.GT.AND P2, PT, R4, 0x1, PT ;  /* 0x000000010400780c */ /* 0x000fe20003f44270 */
[----:B------:R-:W-:-:S12]  /*15330*/  @P1 BRA `(.L_x_14422) ;  /* 0x0000000000101947 */ /* 0x000fd80003800000 */
[----:B------:R-:W-:Y:S05]  /*15340*/  @!P0 BRA `(.L_x_14422) ;  /* 0x00000000000c8947 */ /* 0x000fea0003800000 */
[----:B--2---:R-:W2:Y:S04]  /*15350*/  LDG.E R11, desc[UR42][R8.64] ;  /* 0x0000002a080b7981 */ /* 0x004ea8000c1e1900 */
[----:B-----5:R-:W2:Y:S02]  /*15360*/  LDG.E R26, desc[UR42][R8.64+0x4] ;  /* 0x0000042a081a7981 */ /* 0x020ea4000c1e1900 */
[----:B--2---:R-:W-:-:S07]  /*15370*/  IMAD.IADD R26, R26, 0x1, -R11 ;  /* 0x000000011a1a7824 */ /* 0x004fce00078e0a0b */
.L_x_14422:
[----:B--2---:R-:W2:Y:S04]  /*15380*/  LDL.LU R8, [R1+0x30] ;  /* 0x0000300001087983 */ /* 0x004ea80000300800 */
[----:B------:R-:W3:Y:S01]  /*15390*/  LDL.LU R0, [R1+0xc0] ;  /* 0x0000c00001007983 */ /* 0x000ee20000300800 */
[----:B------:R-:W-:Y:S01]  /*153a0*/  BSSY B1, `(.L_x_14423) ;  /* 0x0000036000017945 */ /* 0x000fe20003800000 */
[----:B-----5:R-:W-:Y:S02]  /*153b0*/  SHF.R.S32.HI R28, RZ, 0x1f, R3 ;  /* 0x0000001fff1c7819 */ /* 0x020fe40000011403 */
[----:B--2---:R-:W-:Y:S02]  /*153c0*/  SEL R33, R8, RZ, !P0 ;  /* 0x000000ff08217207 */ /* 0x004fe40004000000 */
[----:B---3--:R-:W-:Y:S01]  /*153d0*/  SEL R30, R0, RZ, !P0 ;  /* 0x000000ff001e7207 */ /* 0x008fe20004000000 */
[----:B------:R-:W-:Y:S06]  /*153e0*/  @P3 BRA `(.L_x_14424) ;  /* 0x0000000000c43947 */ /* 0x000fec0003800000 */
[----:B------:R-:W1:Y:S01]  /*153f0*/  LDC R37, c[0x0][0xbe8] ;  /* 0x0002fa00ff257b82 */ /* 0x000e620000000800 */
[----:B------:R-:W-:Y:S01]  /*15400*/  IADD3 R35, R222, -0x80, R35 ;  /* 0xffffff80de237810 */ /* 0x000fe20007ffe023 */
[----:B-1----:R-:W-:-:S05]  /*15410*/  IMAD R0, R26, R37, RZ ;  /* 0x000000251a007224 */ /* 0x002fca00078e02ff */
[----:B------:R-:W-:-:S13]  /*15420*/  ISETP.GE.AND P0, PT, R35, R0, PT ;  /* 0x000000002300720c */ /* 0x000fda0003f06270 */
[----:B------:R-:W-:Y:S05]  /*15430*/  @P0 BRA `(.L_x_14424) ;  /* 0x0000000000b00947 */ /* 0x000fea0003800000 */
[----:B------:R-:W2:Y:S01]  /*15440*/  LDL.LU R32, [R1+0x40] ;  /* 0x0000400001207983 */ /* 0x000ea20000300800 */
[----:B------:R-:W-:Y:S01]  /*15450*/  ISETP.GT.AND P0, PT, R4, 0x1, PT ;  /* 0x000000010400780c */ /* 0x000fe20003f04270 */
[----:B------:R-:W-:Y:S01]  /*15460*/  IMAD.MOV.U32 R4, RZ, RZ, 0x9b8 ;  /* 0x000009b8ff047424 */ /* 0x000fe200078e00ff */
[----:B------:R-:W-:Y:S01]  /*15470*/  ISETP.NE.AND P1, PT, R37, 0x1, PT ;  /* 0x000000012500780c */ /* 0x000fe20003f25270 */
[----:B------:R-:W1:Y:S01]  /*15480*/  LDC.64 R14, c[0x0][0xba8] ;  /* 0x0002ea00ff0e7b82 */ /* 0x000e620000000a00 */
[----:B------:R-:W-:Y:S02]  /*15490*/  IMAD.MOV.U32 R27, RZ, RZ, R35 ;  /* 0x000000ffff1b7224 */ /* 0x000fe400078e0023 */
        /* <DEDUP_REMOVED lines=18> */
[----:B------:R-:W-:Y:S01]  /*155c0*/  IMAD.MOV R0, RZ, RZ, -R27 ;  /* 0x000000ffff007224 */ /* 0x000fe200078e0a1b */
[----:B------:R-:W-:Y:S02]  /*155d0*/  IADD3 R31, R25, R31, RZ ;  /* 0x0000001f191f7210 */ /* 0x000fe40007ffe0ff */
        /* <DEDUP_REMOVED lines=18> */
.L_x_14424:
[----:B------:R-:W-:Y:S05]  /*15700*/  BSYNC B1 ;  /* 0x0000000000017941 */ /* 0x000fea0003800000 */
.L_x_14423:
[----:B------:R-:W-:Y:S05]  /*15710*/  @P2 BRA `(.L_x_14417) ;  /* 0x0000000800f42947 */ /* 0x000fea0003800000 */
[----:B------:R-:W2:Y:S01]  /*15720*/  S2R R0, SR_TID.X ;  /* 0x0000000000007919 */ /* 0x000ea20000002100 */
[----:B------:R-:W3:Y:S01]  /*15730*/  LDC R21, c[0x0][0xbe8] ;  /* 0x0002fa00ff157b82 */ /* 0x000ee20000000800 */
[----:B------:R-:W-:Y:S01]  /*15740*/  ULDC.64 UR4, c[0x0][0xaa0] ;  /* 0x0002a80000047ab9 */ /* 0x000fe20000000a00 */
[----:B---3--:R-:W-:Y:S01]  /*15750*/  ISETP.NE.AND P0, PT, R21, 0x1, PT ;  /* 0x000000011500780c */ /* 0x008fe20003f05270 */
[----:B--2---:R-:W-:Y:S02]  /*15760*/  VIADD R4, R0, 0xffffff80 ;  /* 0xffffff8000047836 */ /* 0x004fe40000000000 */
[----:B------:R-:W-:-:S03]  /*15770*/  IMAD R0, R28, UR4, RZ ;  /* 0x000000041c007c24 */ /* 0x000fc6000f8e02ff */
[----:B-1----:R-:W-:-:S07]  /*15780*/  SHF.R.S32.HI R9, RZ, 0x1f, R4 ;  /* 0x0000001fff097819 */ /* 0x002fce0000011404 */
[----:B------:R-:W1:Y:S01]  /*15790*/  @P0 LDC R13, c[0x0][0xbec] ;  /* 0x0002fb00ff0d0b82 */ /* 0x000e620000000800 */
[----:B------:R-:W-:Y:S01]  /*157a0*/  IMAD R11, R3, UR5, R0 ;  /* 0x00000005030b7c24 */ /* 0x000fe2000f8e0200 */
[----:B------:R-:W-:Y:S01]  /*157b0*/  LEA.HI R0, R9, R4, RZ, 0x3 ;  /* 0x0000000409007211 */ /* 0x000fe200078f18ff */
[----:B------:R-:W-:Y:S01]  /*157c0*/  IMAD.WIDE.U32 R8, R3, UR4, RZ ;  /* 0x0000000403087c25 */ /* 0x000fe2000f8e00ff */
[----:B------:R-:W-:Y:S02]  /*157d0*/  ULDC.64 UR4, c[0x0][0xae8] ;  /* 0x0002ba0000047ab9 */ /* 0x000fe40000000a00 */
[----:B------:R-:W-:Y:S02]  /*157e0*/  LOP3.LUT R3, R0, 0xfffffff8, RZ, 0xc0, !PT ;  /* 0xfffffff800037812 */ /* 0x000fe400078ec0ff */
[----:B------:R-:W2:Y:S01]  /*157f0*/  @P0 LDC R15, c[0x0][0xbf0] ;  /* 0x0002fc00ff0f0b82 */ /* 0x000ea20000000800 */
[----:B------:R-:W-:Y:S01]  /*15800*/  SHF.R.S32.HI R25, RZ, 0x3, R0 ;  /* 0x00000003ff197819 */ /* 0x000fe20000011400 */
[----:B------:R-:W-:-:S02]  /*15810*/  IMAD.IADD R9, R9, 0x1, R11 ;  /* 0x0000000109097824 */ /* 0x000fc400078e020b */
[----:B------:R-:W-:Y:S02]  /*15820*/  IMAD.IADD R4, R4, 0x1, -R3 ;  /* 0x0000000104047824 */ /* 0x000fe400078e0a03 */
[----:B------:R-:W-:-:S04]  /*15830*/  IMAD.WIDE.U32 R8, R207, UR4, R8 ;  /* 0x00000004cf087c25 */ /* 0x000fc8000f8e0008 */
[----:B------:R-:W-:Y:S02]  /*15840*/  IMAD R3, R4, 0x20, R25 ;  /* 0x0000002004037824 */ /* 0x000fe400078e0219 */
[----:B------:R-:W-:Y:S01]  /*15850*/  IMAD R9, R207, UR5, R9 ;  /* 0x00000005cf097c24 */ /* 0x000fe2000f8e0209 */
[----:B------:R-:W-:Y:S01]  /*15860*/  ULDC.64 UR4, c[0x0][0xaf0] ;  /* 0x0002bc0000047ab9 */ /* 0x000fe20000000a00 */
[----:B------:R-:W-:Y:S02]  /*15870*/  IMAD.IADD R10, R222, 0x1, R3 ;  /* 0x00000001de0a7824 */ /* 0x000fe400078e0203 */
[----:B------:R-:W-:Y:S02]  /*15880*/  IMAD R4, R30, UR4, RZ ;  /* 0x000000041e047c24 */ /* 0x000fe4000f8e02ff */
[----:B-1----:R-:W-:-:S04]  /*15890*/  @P0 IMAD.HI.U32 R0, R10, R13, RZ ;  /* 0x0000000d0a000227 */ /* 0x002fc800078e00ff */
[----:B------:R-:W-:Y:S02]  /*158a0*/  IMAD.MOV.U32 R3, RZ, RZ, R10 ;  /* 0x000000ffff037224 */ /* 0x000fe400078e000a */
[C---:B------:R-:W-:Y:S01]  /*158b0*/  IMAD R11, R33.reuse, UR5, R4 ;  /* 0x00000005210b7c24 */ /* 0x040fe2000f8e0204 */
[----:B--2---:R-:W-:Y:S01]  /*158c0*/  @P0 SHF.R.U32.HI R3, RZ, R15, R0 ;  /* 0x0000000fff030219 */ /* 0x004fe20000011600 */
[----:B------:R-:W-:Y:S01]  /*158d0*/  IMAD.WIDE.U32 R8, R33, UR4, R8 ;  /* 0x0000000421087c25 */ /* 0x000fe2000f8e0008 */
[----:B------:R-:W-:Y:S02]  /*158e0*/  ULDC.64 UR4, c[0x0][0xae0] ;  /* 0x0002b80000047ab9 */ /* 0x000fe40000000a00 */
[----:B------:R-:W-:Y:S01]  /*158f0*/  SHF.R.S32.HI R0, RZ, 0x1f, R3 ;  /* 0x0000001fff007819 */ /* 0x000fe20000011403 */
[----:B------:R-:W-:Y:S01]  /*15900*/  IMAD.IADD R9, R9, 0x1, R11 ;  /* 0x0000000109097824 */ /* 0x000fe200078e020b */
[----:B------:R-:W-:-:S03]  /*15910*/  IADD3 R11, -R3, RZ, RZ ;  /* 0x000000ff030b7210 */ /* 0x000fc60007ffe1ff */
[----:B------:R-:W-:Y:S02]  /*15920*/  IMAD R0, R0, UR4, RZ ;  /* 0x0000000400007c24 */ /* 0x000fe4000f8e02ff */
[----:B------:R-:W-:Y:S02]  /*15930*/  IMAD R11, R21, R11, R10 ;  /* 0x0000000b150b7224 */ /* 0x000fe400078e020a */
        /* <DEDUP_REMOVED lines=16> */
.L_x_14639:
[----:B------:R-:W-:Y:S01]  /*15a40*/  IMAD R21, R26, R21, RZ ;  /* 0x000000151a157224 */ /* 0x000fe200078e02ff */
[----:B------:R-:W-:Y:S01]  /*15a50*/  BSSY B1, `(.L_x_14426) ;  /* 0x000001f000017945 */ /* 0x000fe20003800000 */
[----:B------:R-:W-:-:S05]  /*15a60*/  IMAD.IADD R222, R25, 0x1, R222 ;  /* 0x0000000119de7824 */ /* 0x000fca00078e02de */
        /* <DEDUP_REMOVED lines=16> */
[-C--:B---3--:R-:W-:Y:S02]  /*15b70*/  @!P3 LEA R10, P5, R212, R9.reuse, 0x1 ;  /* 0x00000009d40ab211 */ /* 0x088fe400078a08ff */
[----:B------:R-:W-:Y:S02]  /*15b80*/  @!P2 LEA R12, P4, R8, R9, 0x1 ;  /* 0x00000009080ca211 */ /* 0x000fe400078808ff */
[----:B--2---:R-:W-:Y:S02]  /*15b90*/  @!P3 LEA.HI.X R11, R212, R3, R14, 0x1, P5 ;  /* 0x00000003d40bb211 */ /* 0x004fe400028f0c0e */
        /* <DEDUP_REMOVED lines=10> */
.L_x_14427:
[----:B------:R-:W-:Y:S05]  /*15c40*/  BSYNC B1 ;  /* 0x0000000000017941 */ /* 0x000fea0003800000 */
.L_x_14426:
[----:B------:R-:W-:-:S03]  /*15c50*/  UMOV UR4, 0xffffffff ;  /* 0xffffffff00047882 */ /* 0x000fc60000000000 */
[----:B------:R-:W-:Y:S05]  /*15c60*/  BRA.DIV UR4, `(.L_x_14428) ;  /* 0x0000009a04f87947 */ /* 0x000fea000b800000 */
[----:B--2---:R2:W0:Y:S04]  /*15c70*/  SHFL.IDX PT, R3, R4, 0x1, 0x181f ;  /* 0x00381f0004037f89 */ /* 0x00442800000e0000 */
[----:B---34-:R2:W3:Y:S02]  /*15c80*/  SHFL.IDX PT, R9, R0, 0x1, 0x181f ;  /* 0x00381f0000097f89 */ /* 0x0184e400000e0000 */
.L_x_14643:
[----:B------:R-:W-:Y:S01]  /*15c90*/  VIADD R8, R222, 0x20 ;  /* 0x00000020de087836 */ /* 0x000fe20000000000 */
        /* <DEDUP_REMOVED lines=30> */
.L_x_14430:
[----:B------:R-:W-:Y:S05]  /*15e80*/  BSYNC B1 ;  /* 0x0000000000017941 */ /* 0x000fea0003800000 */
.L_x_14429:
[----:B------:R-:W-:-:S03]  /*15e90*/  UMOV UR4, 0xffffffff ;  /* 0xffffffff00047882 */ /* 0x000fc60000000000 */
[----:B------:R-:W-:Y:S05]  /*15ea0*/  BRA.DIV UR4, `(.L_x_14431) ;  /* 0x0000009a04b47947 */ /* 0x000fea000b800000 */
[----:B0-----:R0:W0:Y:S04]  /*15eb0*/  SHFL.IDX PT, R3, R4, 0x2, 0x181f ;  /* 0x00581f0004037f89 */ /* 0x00102800000e0000 */
[----:B---34-:R3:W4:Y:S02]  /*15ec0*/  SHFL.IDX PT, R9, R0, 0x2, 0x181f ;  /* 0x00581f0000097f89 */ /* 0x01872400000e0000 */
.L_x_14647:
        /* <DEDUP_REMOVED lines=13> */
[----:B------:R-:W-:Y:S02]  /*15fa0*/  ISETP.GE.AND P0, PT, R20, UR4, PT ;  /* 0x0000000414007c0c */ /* 0x000fe4000bf06270 */
[----:B------:R-:W-:-:S02]  /*15fb0*/  IADD3 R28, R212, 0x40, RZ ;  /* 0x00000040d41c7810 */ /* 0x000fc40007ffe0ff */
        /* <DEDUP_REMOVED lines=16> */
.L_x_14433:
[----:B------:R-:W-:Y:S05]  /*160c0*/  BSYNC B1 ;  /* 0x0000000000017941 */ /* 0x000fea0003800000 */
.L_x_14432:
[----:B------:R-:W-:-:S03]  /*160d0*/  UMOV UR4, 0xffffffff ;  /* 0xffffffff00047882 */ /* 0x000fc60000000000 */
[----:B------:R-:W-:Y:S05]  /*160e0*/  BRA.DIV UR4, `(.L_x_14434) ;  /* 0x0000009a04707947 */ /* 0x000fea000b800000 */
[----:B0-----:R0:W0:Y:S04]  /*160f0*/  SHFL.IDX PT, R3, R4, 0x3, 0x181f ;  /* 0x00781f0004037f89 */ /* 0x00102800000e0000 */
[----:B----4-:R4:W0:Y:S02]  /*16100*/  SHFL.IDX PT, R9, R0, 0x3, 0x181f ;  /* 0x00781f0000097f89 */ /* 0x01082400000e0000 */
.L_x_14651:
[----:B-1234-:R-:W-:-:S05]  /*16110*/  VIADD R0, R222, 0x60 ;  /* 0x00000060de007836 */ /* 0x01efca0000000000 */
[----:B------:R-:W-:-:S13]  /*16120*/  ISETP.GE.AND P0, PT, R0, R21, PT ;  /* 0x000000150000720c */ /* 0x000fda0003f06270 */
[----:B------:R-:W-:Y:S05]  /*16130*/  @P0 BRA `(.L_x_14417) ;  /* 0x00000000006c0947 */ /* 0x000fea0003800000 */
[C---:B------:R-:W-:Y:S01]  /*16140*/  VIADD R8, R212.reuse, 0x40 ;  /* 0x00000040d4087836 */ /* 0x040fe20000000000 */
[----:B------:R-:W-:Y:S01]  /*16150*/  ULDC UR4, c[0x0][0xac8] ;  /* 0x0002b20000047ab9 */ /* 0x000fe20000000800 */
[C---:B------:R-:W-:Y:S01]  /*16160*/  VIADD R24, R212.reuse, 0x80 ;  /* 0x00000080d4187836 */ /* 0x040fe20000000000 */
[C---:B------:R-:W-:Y:S01]  /*16170*/  ISETP.GE.AND P3, PT, R212.reuse, UR4, PT ;  /* 0x00000004d4007c0c */ /* 0x040fe2000bf66270 */
[----:B0-----:R-:W-:Y:S01]  /*16180*/  VIADD R4, R212, 0xc0 ;  /* 0x000000c0d4047836 */ /* 0x001fe20000000000 */
        /* <DEDUP_REMOVED lines=9> */
[-C--:B------:R-:W-:Y:S02]  /*16220*/  @!P3 LEA R10, P5, R212, R9.reuse, 0x1 ;  /* 0x00000009d40ab211 */ /* 0x080fe400078a08ff */
[----:B------:R-:W-:Y:S02]  /*16230*/  @!P2 LEA R12, P4, R8, R9, 0x1 ;  /* 0x00000009080ca211 */ /* 0x000fe400078808ff */
[----:B------:R-:W-:Y:S02]  /*16240*/  @!P3 LEA.HI.X R11, R212, R3, R14, 0x1, P5 ;  /* 0x00000003d40bb211 */ /* 0x000fe400028f0c0e */
[----:B------:R-:W-:-:S02]  /*16250*/  @!P1 LEA R14, P5, R24, R9, 0x1 ;  /* 0x00000009180e9211 */ /* 0x000fc400078a08ff */
[----:B------:R-:W-:Y:S01]  /*16260*/  @!P2 LEA.HI.X R13, R8, R3, R26, 0x1, P4 ;  /* 0x00000003080da211 */ /* 0x000fe200020f0c1a */
[----:B------:R0:W-:Y:S01]  /*16270*/  @!P3 ST.E.128 desc[UR42][R10.64], RZ ;  /* 0x000000ff0a00b985 */ /* 0x0001e2000c101d2a */
[----:B------:R-:W-:Y:S02]  /*16280*/  SHF.R.S32.HI R20, RZ, 0x1f, R20 ;  /* 0x0000001fff147819 */ /* 0x000fe40000011414 */
[----:B------:R-:W-:Y:S01]  /*16290*/  @!P0 LEA R8, P4, R4, R9, 0x1 ;  /* 0x0000000904088211 */ /* 0x000fe200078808ff */
[----:B------:R0:W-:Y:S01]  /*162a0*/  @!P2 ST.E.128 desc[UR42][R12.64], RZ ;  /* 0x000000ff0c00a985 */ /* 0x0001e2000c101d2a */
[-C--:B------:R-:W-:Y:S02]  /*162b0*/  @!P1 LEA.HI.X R15, R24, R3.reuse, R25, 0x1, P5 ;  /* 0x00000003180f9211 */ /* 0x080fe400028f0c19 */
[----:B------:R-:W-:-:S03]  /*162c0*/  @!P0 LEA.HI.X R9, R4, R3, R20, 0x1, P4 ;  /* 0x0000000304098211 */ /* 0x000fc600020f0c14 */
[----:B------:R0:W-:Y:S04]  /*162d0*/  @!P1 ST.E.128 desc[UR42][R14.64], RZ ;  /* 0x000000ff0e009985 */ /* 0x0001e8000c101d2a */
[----:B------:R0:W-:Y:S02]  /*162e0*/  @!P0 ST.E.128 desc[UR42][R8.64], RZ ;  /* 0x000000ff08008985 */ /* 0x0001e4000c101d2a */
.L_x_14417:
[----:B------:R-:W-:Y:S05]  /*162f0*/  BSYNC B0 ;  /* 0x0000000000007941 */ /* 0x000fea0003800000 */
.L_x_14403:
[----:B------:R-:W-:Y:S02]  /*16300*/  ULDC UR4, c[0x0][0xc3c] ;  /* 0x00030f0000047ab9 */ /* 0x000fe40000000800 */
[----:B------:R-:W-:-:S13]  /*16310*/  ISETP.GE.AND P0, PT, R7, UR4, PT ;  /* 0x0000000407007c0c */ /* 0x000fda000bf06270 */
[----:B------:R-:W-:Y:S05]  /*16320*/  @!P0 BRA `(.L_x_14435) ;  /* 0xfffffeb400648947 */ /* 0x000fea000383ffff */
[----:B------:R-:W-:Y:S05]  /*16330*/  BRA `(.L_x_14263) ;  /* 0x00000078004c7947 */ /* 0x000fea0003800000 */
.L_x_14261:
        /* <DEDUP_REMOVED lines=16> */
.L_x_14436:
        /* <DEDUP_REMOVED lines=43> */
.L_x_14440:
        /* <DEDUP_REMOVED lines=37> */
.L_x_14438:
        /* <DEDUP_REMOVED lines=13> */
.L_x_14441:
        /* <DEDUP_REMOVED lines=14> */
[----:B0-----:R-:W-:Y:S01]  /*16af0*/  IMAD.MOV.U32 R2, RZ, RZ, RZ ;  /* 0x000000ffff027224 */ /* 0x001fe200078e00ff */
[----:B-1----:R-:W-:-:S05]  /*16b00*/  IADD3 R11, RZ, -R3, RZ ;  /* 0x80000003ff0b7210 */ /* 0x002fca0007ffe0ff */
        /* <DEDUP_REMOVED lines=20> */
[----:B------:R-:W-:Y:S01]  /*16c50*/  IMAD.MOV R12, RZ, RZ, -R2 ;  /* 0x000000ffff0c7224 */ /* 0x000fe200078e0a02 */
[----:B------:R-:W-:Y:S01]  /*16c60*/  MOV R2, RZ ;  /* 0x000000ff00027202 */ /* 0x000fe20000000f00 */
[----:B------:R-:W-:Y:S01]  /*16c70*/  IMAD R11, R13, R4, RZ ;  /* 0x000000040d0b7224 */ /* 0x000fe200078e02ff */
        /* <DEDUP_REMOVED lines=23> */
.L_x_14442:
        /* <DEDUP_REMOVED lines=41> */
[----:B0-----:R-:W-:-:S05]  /*17080*/  IADD3 R9, RZ, -R3, RZ ;  /* 0x80000003ff097210 */ /* 0x001fca0007ffe0ff */
        /* <DEDUP_REMOVED lines=19> */
.L_x_14443:
[----:B------:R-:W-:-:S05]  /*171c0*/  LOP3.LUT R25, RZ, R2, RZ, 0x33, !PT ;  /* 0x00000002ff197212 */ /* 0x000fca00078e33ff */
[----:B------:R-:W-:Y:S01]  /*171d0*/  IMAD.IADD R25, R6, 0x1, R25 ;  /* 0x0000000106197824 */ /* 0x000fe200078e0219 */
[----:B------:R-:W-:Y:S06]  /*171e0*/  BRA `(.L_x_14444) ;  /* 0x00000000000c7947 */ /* 0x000fec0003800000 */
.L_x_14439:
[----:B------:R-:W-:Y:S01]  /*171f0*/  IMAD.MOV.U32 R25, RZ, RZ, RZ ;  /* 0x000000ffff197224 */ /* 0x000fe200078e00ff */
[----:B------:R-:W-:Y:S01]  /*17200*/  MOV R24, UR6 ;  /* 0x0000000600187c02 */ /* 0x000fe20008000f00 */
[----:B------:R-:W-:-:S07]  /*17210*/  IMAD.MOV.U32 R26, RZ, RZ, RZ ;  /* 0x000000ffff1a7224 */ /* 0x000fce00078e00ff */
.L_x_14444:
[----:B------:R-:W-:-:S13]  /*17220*/  ISETP.NE.AND P0, PT, R7, RZ, PT ;  /* 0x000000ff0700720c */ /* 0x000fda0003f05270 */
[----:B------:R-:W0:Y:S01]  /*17230*/  @!P0 S2R R3, SR_CgaCtaId ;  /* 0x0000000000038919 */ /* 0x000e220000008800 */
[----:B------:R-:W-:-:S04]  /*17240*/  @!P0 MOV R2, 0x400 ;  /* 0x0000040000028802 */ /* 0x000fc80000000f00 */
[----:B0-----:R-:W-:-:S05]  /*17250*/  @!P0 LEA R2, R3, R2, 0x18 ;  /* 0x0000000203028211 */ /* 0x001fca00078ec0ff */
[----:B------:R1:W-:Y:S01]  /*17260*/  @!P0 STS.128 [R2+0x228d0], R24 ;  /* 0x0228d01802008388 */ /* 0x0003e20000000c00 */
[----:B------:R-:W-:Y:S06]  /*17270*/  BAR.ARV 0x5, 0x180 ;  /* 0x0146000000007b1d */ /* 0x000fec0000002000 */
.L_x_14437:
        /* <DEDUP_REMOVED lines=12> */
[----:B------:R-:W-:Y:S01]  /*17340*/  LOP3.LUT R3, R2, 0x1f8, RZ, 0xc0, !PT ;  /* 0x000001f802037812 */ /* 0x000fe200078ec0ff */
[----:B------:R-:W-:Y:S01]  /*17350*/  IMAD.SHL.U32 R30, R4, 0x8, RZ ;  /* 0x00000008041e7824 */ /* 0x000fe200078e00ff */
[----:B------:R-:W-:Y:S01]  /*17360*/  LOP3.LUT R2, R2, 0x38, RZ, 0xc0, !PT ;  /* 0x0000003802027812 */ /* 0x000fe200078ec0ff */
[----:B------:R-:W-:Y:S01]  /*17370*/  IMAD.MOV.U32 R28, RZ, RZ, 0x1 ;  /* 0x00000001ff1c7424 */ /* 0x000fe200078e00ff */
        /* <DEDUP_REMOVED lines=8> */
[----:B------:R-:W-:-:S02]  /*17400*/  ULOP3.LUT UR38, UR36, 0x2, URZ, 0xfc, !UPT ;  /* 0x0000000224267892 */ /* 0x000fc4000f8efc3f */
[----:B------:R-:W-:Y:S01]  /*17410*/  LOP3.LUT R3, R3, 0x70, R0, 0xf8, !PT ;  /* 0x0000007003037812 */ /* 0x000fe200078ef800 */
[----:B------:R-:W-:Y:S01]  /*17420*/  ULDC UR37, c[0x0][0xc] ;  /* 0x0000030000257ab9 */ /* 0x000fe20000000800 */
[C---:B------:R-:W-:Y:S01]  /*17430*/  LOP3.LUT R0, R2.reuse, 0x40, RZ, 0xfc, !PT ;  /* 0x0000004002007812 */ /* 0x040fe200078efcff */
[----:B0-----:R-:W-:Y:S01]  /*17440*/  ULEA UR4, UR5, UR4, 0x18 ;  /* 0x0000000405047291 */ /* 0x001fe2000f8ec03f */
[C---:B------:R-:W-:Y:S02]  /*17450*/  LOP3.LUT R3, R2.reuse, 0x80, RZ, 0xfc, !PT ;  /* 0x0000008002037812 */ /* 0x040fe400078efcff */
[----:B------:R-:W-:-:S03]  /*17460*/  LOP3.LUT R2, R2, 0xc0, RZ, 0xfc, !PT ;  /* 0x000000c002027812 */ /* 0x000fc600078efcff */
[----:B------:R-:W-:-:S05]  /*17470*/  MOV R16, UR4 ;  /* 0x0000000400107c02 */ /* 0x000fca0008000f00 */
[----:B------:R-:W-:-:S05]  /*17480*/  IMAD R0, R30, 0x2, R16 ;  /* 0x000000021e007824 */ /* 0x000fca00078e0210 */
[----:B------:R1:W-:Y:S02]  /*17490*/  STL [R1+0x4], R0 ;  /* 0x0000040001007387 */ /* 0x0003e40000100800 */
.L_x_14548:
        /* <DEDUP_REMOVED lines=52> */
[----:B0-----:R-:W2:Y:S04]  /*177e0*/  LDG.E R8, desc[UR42][R2.64] ;  /* 0x0000002a02087981 */ /* 0x001ea8000c1e1900 */
[----:B------:R-:W2:Y:S02]  /*177f0*/  LDG.E R7, desc[UR42][R2.64+0x4] ;  /* 0x0000042a02077981 */ /* 0x000ea4000c1e1900 */
[----:B--2---:R-:W-:-:S05]  /*17800*/  IMAD.IADD R11, R7, 0x1, -R8 ;  /* 0x00000001070b7824 */ /* 0x004fca00078e0a08 */
[----:B------:R1:W-:Y:S02]  /*17810*/  STL [R1+0xc], R11 ;  /* 0x00000c0b01007387 */ /* 0x0003e40000100800 */
.L_x_14446:
        /* <DEDUP_REMOVED lines=14> */
.L_x_14447:
        /* <DEDUP_REMOVED lines=9> */
.L_x_14448:
[----:B0-----:R-:W2:Y:S01]  /*17990*/  @P1 LDG.E R2, desc[UR42][R4.64] ;  /* 0x0000002a04021981 */ /* 0x001ea2000c1e1900 */
[----:B------:R-:W0:Y:S03]  /*179a0*/  LDC R3, c[0x0][0x448] ;  /* 0x00011200ff037b82 */ /* 0x000e260000000800 */
[----:B------:R3:W2:Y:S01]  /*179b0*/  @P1 LDG.E R5, desc[UR42][R4.64+0x4] ;  /* 0x0000042a04051981 */ /* 0x0006a2000c1e1900 */
[----:B-----5:R-:W-:Y:S01]  /*179c0*/  IMAD.IADD R9, R9, 0x1, -R32 ;  /* 0x0000000109097824 */ /* 0x020fe200078e0a20 */
[----:B------:R-:W-:Y:S01]  /*179d0*/  BSSY B0, `(.L_x_14449) ;  /* 0x0000036000007945 */ /* 0x000fe20003800000 */
[----:B------:R-:W-:Y:S01]  /*179e0*/  LOP3.LUT R31, R8, 0xff, RZ, 0xc0, !PT ;  /* 0x000000ff081f7812 */ /* 0x000fe200078ec0ff */
[----:B------:R-:W-:Y:S01]  /*179f0*/  IMAD.MOV.U32 R13, RZ, RZ, RZ ;  /* 0x000000ffff0d7224 */ /* 0x000fe200078e00ff */
[----:B0-----:R-:W-:-:S13]  /*17a00*/  ISETP.NE.AND P0, PT, R3, 0x1, PT ;  /* 0x000000010300780c */ /* 0x001fda0003f05270 */
[----:B---3--:R-:W0:Y:S08]  /*17a10*/  @P0 LDC R4, c[0x0][0x44c] ;  /* 0x00011300ff040b82 */ /* 0x008e300000000800 */
[----:B------:R-:W3:Y:S01]  /*17a20*/  @P0 LDC R3, c[0x0][0x450] ;  /* 0x00011400ff030b82 */ /* 0x000ee20000000800 */
[----:B--2---:R-:W-:Y:S02]  /*17a30*/  @P1 IMAD.IADD R6, R5, 0x1, -R2 ;  /* 0x0000000105061824 */ /* 0x004fe400078e0a02 */
[----:B------:R-:W-:-:S02]  /*17a40*/  IMAD.SHL.U32 R2, R25, 0x80, RZ ;  /* 0x0000008019027824 */ /* 0x000fc400078e00ff */
[----:B------:R-:W-:Y:S02]  /*17a50*/  IMAD.IADD R7, R9, 0x1, R6 ;  /* 0x0000000109077824 */ /* 0x000fe400078e0206 */
[----:B------:R-:W-:Y:S02]  /*17a60*/  VIADD R2, R2, 0x7f ;  /* 0x0000007f02027836 */ /* 0x000fe40000000000 */
[----:B------:R-:W-:Y:S01]  /*17a70*/  VIADD R5, R7, 0x5f ;  /* 0x0000005f07057836 */ /* 0x000fe20000000000 */
[----:B------:R2:W-:Y:S01]  /*17a80*/  STL [R1], R7 ;  /* 0x0000000701007387 */ /* 0x0005e20000100800 */
[----:B0-----:R-:W-:-:S04]  /*17a90*/  @P0 IMAD.HI.U32 R4, R2, R4, RZ ;  /* 0x0000000402040227 */ /* 0x001fc800078e00ff */
[----:B------:R-:W-:Y:S01]  /*17aa0*/  IMAD.HI R5, R5, 0x2aaaaaab, RZ ;  /* 0x2aaaaaab05057827 */ /* 0x000fe200078e02ff */
[----:B---3--:R-:W-:Y:S02]  /*17ab0*/  @P0 SHF.R.U32.HI R2, RZ, R3, R4 ;  /* 0x00000003ff020219 */ /* 0x008fe40000011604 */
[----:B------:R-:W-:Y:S02]  /*17ac0*/  SHF.R.U32.HI R4, RZ, 0x10, R8 ;  /* 0x00000010ff047819 */ /* 0x000fe40000011608 */
[----:B--2---:R-:W-:Y:S02]  /*17ad0*/  IADD3 R7, R7, 0x60, -R11 ;  /* 0x0000006007077810 */ /* 0x004fe40007ffe80b */
[----:B------:R-:W-:-:S03]  /*17ae0*/  SHF.R.U32.HI R3, RZ, 0x1f, R5 ;  /* 0x0000001fff037819 */ /* 0x000fc60000011605 */
[----:B------:R-:W-:Y:S01]  /*17af0*/  IMAD.IADD R2, R7, 0x1, R2 ;  /* 0x0000000107027824 */ /* 0x000fe200078e0202 */
[----:B------:R-:W-:-:S03]  /*17b00*/  LEA.HI.SX32 R5, R5, R3, 0x1c ;  /* 0x0000000305057211 */ /* 0x000fc600078fe2ff */
        /* <DEDUP_REMOVED lines=10> */
[----:B-1----:R-:W-:Y:S02]  /*17bb0*/  IADD3 R11, R8, -0x1, R10 ;  /* 0xffffffff080b7810 */ /* 0x002fe40007ffe00a */
[----:B------:R-:W0:Y:S08]  /*17bc0*/  I2F.RP R2, R12 ;  /* 0x0000000c00027306 */ /* 0x000e300000209400 */
[----:B0-----:R-:W0:Y:S02]  /*17bd0*/  MUFU.RCP R2, R2 ;  /* 0x0000000200027308 */ /* 0x001e240000001000 */
[----:B0-----:R-:W-:-:S06]  /*17be0*/  VIADD R2, R2, 0xffffffe ;  /* 0x0ffffffe02027836 */ /* 0x001fcc0000000000 */
[----:B------:R0:W1:Y:S02]  /*17bf0*/  F2I.FTZ.U32.TRUNC.NTZ R3, R2 ;  /* 0x0000000200037305 */ /* 0x000064000021f000 */
[----:B0-----:R-:W-:-:S04]  /*17c00*/  LOP3.LUT R2, R11, R8, RZ, 0x3c, !PT ;  /* 0x000000080b027212 */ /* 0x001fc800078e3cff */
[----:B------:R-:W-:Y:S02]  /*17c10*/  ISETP.GE.AND P3, PT, R2, RZ, PT ;  /* 0x000000ff0200720c */ /* 0x000fe40003f66270 */
[----:B-1----:R-:W-:-:S05]  /*17c20*/  IADD3 R2, RZ, -R3, RZ ;  /* 0x80000003ff027210 */ /* 0x002fca0007ffe0ff */
        /* <DEDUP_REMOVED lines=16> */
.L_x_14450:
[----:B------:R-:W-:Y:S05]  /*17d30*/  BSYNC B0 ;  /* 0x0000000000007941 */ /* 0x000fea0003800000 */
.L_x_14449:
        /* <DEDUP_REMOVED lines=25> */
.L_x_14654:
[----:B--2---:R-:W-:Y:S02]  /*17ed0*/  ISETP.NE.AND P0, PT, R14, RZ, PT ;  /* 0x000000ff0e00720c */ /* 0x004fe40003f05270 */
[----:B------:R-:W-:-:S11]  /*17ee0*/  PLOP3.LUT P6, PT, PT, PT, PT, 0x8, 0x0 ;  /* 0x000000000000781c */ /* 0x000fd60003fce170 */
[----:B------:R-:W-:Y:S05]  /*17ef0*/  @P0 BRA `(.L_x_14454) ;  /* 0x00000000000c0947 */ /* 0x000fea0003800000 */
[----:B------:R-:W-:-:S03]  /*17f00*/  UMOV UR4, 0xffffffff ;  /* 0xffffffff00047882 */ /* 0x000fc60000000000 */
[----:B------:R-:W-:Y:S05]  /*17f10*/  BRA.DIV UR4, `(.L_x_14455) ;  /* 0x0000007e04647947 */ /* 0x000fea000b800000 */
[----:B------:R-:W-:-:S13]  /*17f20*/  ELECT P6, URZ, PT ;  /* 0x00000000003f782f */ /* 0x000fda00038c0000 */
.L_x_14454:
        /* <DEDUP_REMOVED lines=9> */
.L_x_14657:
[----:B------:R-:W-:Y:S05]  /*17fc0*/  BSYNC B1 ;  /* 0x0000000000017941 */ /* 0x000fea0003800000 */
.L_x_14456:
[----:B------:R-:W-:Y:S04]  /*17fd0*/  BSSY B1, `(.L_x_14458) ;  /* 0x000007b000017945 */ /* 0x000fe80003800000 */
[----:B------:R-:W-:Y:S05]  /*17fe0*/  @!P6 BRA `(.L_x_14459) ;  /* 0x0000000400e4e947 */ /* 0x000fea0003800000 */
[----:B0-----:R-:W-:Y:S01]  /*17ff0*/  LEA R3, R17, R16, 0x3 ;  /* 0x0000001011037211 */ /* 0x001fe200078e18ff */
[----:B------:R-:W0:Y:S01]  /*18000*/  S2R R10, SR_TID.X ;  /* 0x00000000000a7919 */ /* 0x000e220000002100 */
[----:B------:R-:W-:Y:S01]  /*18010*/  SHF.L.U32 R9, R28, 0x1f, RZ ;  /* 0x0000001f1c097819 */ /* 0x000fe200000006ff */
[----:B------:R-:W-:Y:S03]  /*18020*/  BSSY B2, `(.L_x_14460) ;  /* 0x0000005000027945 */ /* 0x000fe60003800000 */
[----:B------:R-:W2:Y:S01]  /*18030*/  SYNCS.PHASECHK.TRANS64.TRYWAIT P0, [R3+URZ+0x228a0], R9 ;  /* 0x0228a009030075a7 */ /* 0x000ea2000800017f */
[----:B0-----:R-:W-:-:S04]  /*18040*/  LOP3.LUT R10, R10, 0x7f, RZ, 0xc0, !PT ;  /* 0x0000007f0a0a7812 */ /* 0x001fc800078ec0ff */
[----:B------:R-:W-:Y:S01]  /*18050*/  ISETP.NE.AND P1, PT, R10, RZ, PT ;  /* 0x000000ff0a00720c */ /* 0x000fe20003f25270 */
[----:B--2---:R-:W-:-:S12]  /*18060*/  @!P0 BRA `(.L_x_14461) ;  /* 0x0000007c00448947 */ /* 0x004fd80003800000 */
.L_x_14658:
[----:B------:R-:W-:Y:S05]  /*18070*/  BSYNC B2 ;  /* 0x0000000000027941 */ /* 0x000fea0003800000 */
.L_x_14460:
[----:B------:R-:W-:Y:S04]  /*18080*/  BSSY B2, `(.L_x_14462) ;  /* 0x0000009000027945 */ /* 0x000fe80003800000 */
[----:B------:R-:W-:Y:S05]  /*18090*/  @P1 BRA `(.L_x_14463) ;  /* 0x00000000001c1947 */ /* 0x000fea0003800000 */
[----:B-1----:R-:W1:Y:S01]  /*180a0*/  S2R R11, SR_TID.X ;  /* 0x00000000000b7919 */ /* 0x002e620000002100 */
[----:B------:R-:W-:-:S04]  /*180b0*/  IMAD.MOV.U32 R10, RZ, RZ, 0x3000 ;  /* 0x00003000ff0a7424 */ /* 0x000fc800078e00ff */
[----:B------:R2:W-:Y:S01]  /*180c0*/  SYNCS.ARRIVE.TRANS64 RZ, [R3+URZ+0x22890], R10 ;  /* 0x0228900a03ff79a7 */ /* 0x0005e2000800003f */
[----:B-1----:R-:W-:-:S04]  /*180d0*/  LOP3.LUT R11, R11, 0x1f, RZ, 0xc0, !PT ;  /* 0x0000001f0b0b7812 */ /* 0x002fc800078ec0ff */
[----:B------:R-:W-:-:S13]  /*180e0*/  ISETP.NE.AND P0, PT, R11, RZ, PT ;  /* 0x000000ff0b00720c */ /* 0x000fda0003f05270 */
[----:B--2---:R-:W-:Y:S05]  /*180f0*/  @!P0 BRA `(.L_x_14463) ;  /* 0x0000000000048947 */ /* 0x004fea0003800000 */
[----:B------:R-:W-:Y:S01]  /*18100*/  BPT.TRAP 0x1 ;  /* 0x000000040000795c */ /* 0x000fe20000300000 */
.L_x_14463:
[----:B------:R-:W-:Y:S05]  /*18110*/  BSYNC B2 ;  /* 0x0000000000027941 */ /* 0x000fea0003800000 */
.L_x_14462:
[----:B------:R-:W-:Y:S01]  /*18120*/  IMAD.MOV.U32 R14, RZ, RZ, RZ ;  /* 0x000000ffff0e7224 */ /* 0x000fe200078e00ff */
[----:B------:R-:W-:Y:S01]  /*18130*/  UIADD3 UR4, UP0, UR40, 0x570, URZ ;  /* 0x0000057028047890 */ /* 0x000fe2000ff1e03f */
[----:B------:R-:W-:Y:S01]  /*18140*/  IMAD R10, R2, 0x60, R0 ;  /* 0x00000060020a7824 */ /* 0x000fe200078e0200 */
[----:B------:R-:W-:Y:S01]  /*18150*/  PLOP3.LUT P0, PT, PT, PT, PT, 0x80, 0x0 ;  /* 0x000000000000781c */ /* 0x000fe20003f0f070 */
[----:B-1----:R-:W-:Y:S01]  /*18160*/  IMAD R11, R17, 0x3000, R16 ;  /* 0x00003000110b7824 */ /* 0x002fe200078e0210 */
[----:B------:R-:W-:Y:S01]  /*18170*/  R2UR UR10, R14 ;  /* 0x000000000e0a72ca */ /* 0x000fe200000e0000 */
[----:B------:R-:W-:Y:S01]  /*18180*/  VIADD R10, R10, 0xffffffa0 ;  /* 0xffffffa00a0a7836 */ /* 0x000fe20000000000 */
[----:B------:R-:W-:Y:S01]  /*18190*/  UIADD3.X UR5, URZ, UR41, URZ, UP0, !UPT ;  /* 0x000000293f057290 */ /* 0x000fe200087fe43f */
[----:B------:R-:W-:Y:S01]  /*181a0*/  VIADD R11, R11, 0x1c400 ;  /* 0x0001c4000b0b7836 */ /* 0x000fe20000000000 */
[----:B------:R-:W-:Y:S01]  /*181b0*/  UMOV UR6, 0x0 ;  /* 0x0000000000067882 */ /* 0x000fe20000000000 */
[----:B------:R-:W-:Y:S01]  /*181c0*/  VIADD R12, R3, 0x22890 ;  /* 0x00022890030c7836 */ /* 0x000fe20000000000 */
[----:B------:R-:W-:-:S09]  /*181d0*/  UMOV UR7, 0x12f00000 ;  /* 0x12f0000000077882 */ /* 0x000fd20000000000 */
.L_x_14464:
        /* <DEDUP_REMOVED lines=13> */
.L_x_14659:
[----:B------:R-:W-:Y:S05]  /*182b0*/  BSYNC B2 ;  /* 0x0000000000027941 */ /* 0x000fea0003800000 */
.L_x_14465:
        /* <DEDUP_REMOVED lines=11> */
.L_x_14468:
[----:B------:R-:W-:Y:S05]  /*18370*/  BSYNC B2 ;  /* 0x0000000000027941 */ /* 0x000fea0003800000 */
.L_x_14467:
        /* <DEDUP_REMOVED lines=9> */
.L_x_14469:
        /* <DEDUP_REMOVED lines=15> */
.L_x_14470:
        /* <DEDUP_REMOVED lines=15> */
.L_x_14471:
        /* <DEDUP_REMOVED lines=15> */
.L_x_14472:
        /* <DEDUP_REMOVED lines=10> */
.L_x_14459:
[----:B------:R-:W-:Y:S05]  /*18780*/  BSYNC B1 ;  /* 0x0000000000017941 */ /* 0x000fea0003800000 */
.L_x_14458:
        /* <DEDUP_REMOVED lines=9> */
.L_x_14488:
[----:B------:R-:W-:Y:S05]  /*18820*/  YIELD ;  /* 0x0000000000007946 */ /* 0x000fea0003800000 */
[----:B------:R-:W-:Y:S04]  /*18830*/  BSSY B1, `(.L_x_14473) ;  /* 0x000007a000017945 */ /* 0x000fe80003800000 */
[----:B------:R-:W-:Y:S05]  /*18840*/  @!P6 BRA `(.L_x_14474) ;  /* 0x0000000400e0e947 */ /* 0x000fea0003800000 */
[----:B------:R-:W-:Y:S01]  /*18850*/  IMAD R9, R17, 0x8, R16 ;  /* 0x0000000811097824 */ /* 0x000fe200078e0210 */
[----:B------:R-:W-:Y:S01]  /*18860*/  SHF.L.U32 R2, R28, 0x1f, RZ ;  /* 0x0000001f1c027819 */ /* 0x000fe200000006ff */
[----:B0-----:R-:W0:Y:S01]  /*18870*/  S2R R3, SR_TID.X ;  /* 0x0000000000037919 */ /* 0x001e220000002100 */
[----:B------:R-:W-:Y:S02]  /*18880*/  BSSY B2, `(.L_x_14475) ;  /* 0x0000005000027945 */ /* 0x000fe40003800000 */
[----:B------:R-:W2:Y:S01]  /*18890*/  SYNCS.PHASECHK.TRANS64.TRYWAIT P1, [R9+URZ+0x228a0], R2 ;  /* 0x0228a002090075a7 */ /* 0x000ea2000802017f */
[----:B0-----:R-:W-:-:S04]  /*188a0*/  LOP3.LUT R3, R3, 0x7f, RZ, 0xc0, !PT ;  /* 0x0000007f03037812 */ /* 0x001fc800078ec0ff */
[----:B------:R-:W-:Y:S01]  /*188b0*/  ISETP.NE.AND P2, PT, R3, RZ, PT ;  /* 0x000000ff0300720c */ /* 0x000fe20003f45270 */
[----:B--2---:R-:W-:-:S12]  /*188c0*/  @!P1 BRA `(.L_x_14476) ;  /* 0x0000007400549947 */ /* 0x004fd80003800000 */
.L_x_14660:
[----:B------:R-:W-:Y:S05]  /*188d0*/  BSYNC B2 ;  /* 0x0000000000027941 */ /* 0x000fea0003800000 */
.L_x_14475:
        /* <DEDUP_REMOVED lines=9> */
.L_x_14478:
[----:B------:R-:W-:Y:S05]  /*18970*/  BSYNC B2 ;  /* 0x0000000000027941 */ /* 0x000fea0003800000 */
.L_x_14477:
        /* <DEDUP_REMOVED lines=10> */
[----:B------:R-:W-:-:S10]  /*18a20*/  UMOV UR7, 0x12f00000 ;  /* 0x12f0000000077882 */ /* 0x000fd40000000000 */
.L_x_14479:
        /* <DEDUP_REMOVED lines=13> */
.L_x_14661:
[----:B------:R-:W-:Y:S05]  /*18b00*/  BSYNC B2 ;  /* 0x0000000000027941 */ /* 0x000fea0003800000 */
.L_x_14480:
        /* <DEDUP_REMOVED lines=11> */
.L_x_14483:
[----:B------:R-:W-:Y:S05]  /*18bc0*/  BSYNC B2 ;  /* 0x0000000000027941 */ /* 0x000fea0003800000 */
.L_x_14482:
        /* <DEDUP_REMOVED lines=9> */
.L_x_14484:
        /* <DEDUP_REMOVED lines=15> */
.L_x_14485:
        /* <DEDUP_REMOVED lines=15> */
.L_x_14486:
        /* <DEDUP_REMOVED lines=15> */
.L_x_14487:
        /* <DEDUP_REMOVED lines=10> */
.L_x_14474:
[----:B------:R-:W-:Y:S05]  /*18fd0*/  BSYNC B1 ;  /* 0x0000000000017941 */ /* 0x000fea0003800000 */
.L_x_14473:
        /* <DEDUP_REMOVED lines=8> */
.L_x_14452:
[----:B------:R-:W-:Y:S05]  /*19060*/  BSYNC B0 ;  /* 0x0000000000007941 */ /* 0x000fea0003800000 */
.L_x_14451:
        /* <DEDUP_REMOVED lines=8> */
[----:B0-----:R-:W0:Y:S08]  /*190f0*/  @P1 LDC R3, c[0x0][0x44c] ;  /* 0x00011300ff031b82 */ /* 0x001e300000000800 */
[----:B------:R-:W2:Y:S01]  /*19100*/  @P1 LDC R0, c[0x0][0x450] ;  /* 0x00011400ff001b82 */ /* 0x000ea20000000800 */
[----:B0-----:R-:W-:-:S05]  /*19110*/  @P1 IMAD.HI.U32 R3, R2, R3, RZ ;  /* 0x0000000302031227 */ /* 0x001fca00078e00ff */
[----:B--2---:R-:W-:Y:S01]  /*19120*/  @P1 SHF.R.U32.HI R2, RZ, R0, R3 ;  /* 0x00000000ff021219 */ /* 0x004fe20000011603 */
[----:B------:R-:W-:-:S04]  /*19130*/  IMAD.MOV.U32 R0, RZ, RZ, RZ ;  /* 0x000000ffff007224 */ /* 0x000fc800078e00ff */
[----:B------:R-:W-:-:S04]  /*19140*/  IMAD.IADD R2, R7, 0x1, R2 ;  /* 0x0000000107027824 */ /* 0x000fc800078e0202 */
[----:B------:R-:W-:-:S05]  /*19150*/  IMAD.HI R2, R2, 0x2aaaaaab, RZ ;  /* 0x2aaaaaab02027827 */ /* 0x000fca00078e02ff */
[----:B------:R-:W-:-:S04]  /*19160*/  SHF.R.U32.HI R3, RZ, 0x1f, R2 ;  /* 0x0000001fff037819 */ /* 0x000fc80000011602 */
[----:B------:R-:W-:-:S04]  /*19170*/  LEA.HI.SX32 R2, R2, R3, 0x1c ;  /* 0x0000000302027211 */ /* 0x000fc800078fe2ff */
[----:B------:R-:W-:-:S04]  /*19180*/  VIMNMX R5, R5, R2, PT ;  /* 0x0000000205057248 */ /* 0x000fc80003fe0100 */
[----:B------:R-:W-:-:S13]  /*19190*/  ISETP.GE.AND P1, PT, R5, 0x1, PT ;  /* 0x000000010500780c */ /* 0x000fda0003f26270 */
[----:B---3--:R-:W-:Y:S05]  /*191a0*/  @!P1 BRA `(.L_x_14490) ;  /* 0x0000000000689947 */ /* 0x008fea0003800000 */
[-C--:B------:R-:W-:Y:S02]  /*191b0*/  IABS R0, R4.reuse ;  /* 0x0000000400007213 */ /* 0x080fe40000000000 */
[----:B------:R-:W-:Y:S02]  /*191c0*/  IABS R7, R4 ;  /* 0x0000000400077213 */ /* 0x000fe40000000000 */
[----:B------:R-:W0:Y:S03]  /*191d0*/  I2F.RP R8, R0 ;  /* 0x0000000000087306 */ /* 0x000e260000209400 */
[----:B------:R-:W-:-:S05]  /*191e0*/  IMAD.MOV R7, RZ, RZ, -R7 ;  /* 0x000000ffff077224 */ /* 0x000fca00078e0a07 */
[----:B0-----:R-:W0:Y:S02]  /*191f0*/  MUFU.RCP R8, R8 ;  /* 0x0000000800087308 */ /* 0x001e240000001000 */
[----:B0-----:R-:W-:-:S06]  /*19200*/  IADD3 R9, R8, 0xffffffe, RZ ;  /* 0x0ffffffe08097810 */ /* 0x001fcc0007ffe0ff */
        /* <DEDUP_REMOVED lines=20> */
.L_x_14490:
[----:B------:R-:W-:Y:S05]  /*19350*/  BSYNC B0 ;  /* 0x0000000000007941 */ /* 0x000fea0003800000 */
.L_x_14489:
        /* <DEDUP_REMOVED lines=21> */
[----:B0-----:R-:W-:Y:S01]  /*194b0*/  IADD3 R24, R0, UR37, R7 ;  /* 0x0000002500187c10 */ /* 0x001fe2000fffe007 */
[----:B------:R-:W-:Y:S06]  /*194c0*/  BRA `(.L_x_14493) ;  /* 0x0000003000f87947 */ /* 0x000fec0003800000 */
.L_x_14492:
        /* <DEDUP_REMOVED lines=14> */
[----:B-1----:R-:W-:Y:S02]  /*195b0*/  IMAD.U32 R11, RZ, RZ, UR5 ;  /* 0x00000005ff0b7e24 */ /* 0x002fe4000f8e00ff */
[----:B------:R-:W-:Y:S02]  /*195c0*/  IMAD.MOV.U32 R8, RZ, RZ, 0x70 ;  /* 0x00000070ff087424 */ /* 0x000fe400078e00ff */
[----:B------:R-:W-:Y:S02]  /*195d0*/  IMAD.MOV.U32 R12, RZ, RZ, 0x1 ;  /* 0x00000001ff0c7424 */ /* 0x000fe400078e00ff */
[----:B------:R-:W-:-:S07]  /*195e0*/  IMAD.MOV.U32 R13, RZ, RZ, RZ ;  /* 0x000000ffff0d7224 */ /* 0x000fce00078e00ff */
[----:B------:R-:W-:-:S07]  /*195f0*/  LEPC R20, `(.L_x_14495) ;  /* 0x000000001014794e */ /* 0x000fce0000000000 */
[----:B0-----:R-:W-:Y:S05]  /*19600*/  CALL.ABS.NOINC R2 ;  /* 0x0000000002007343 */ /* 0x001fea0003c00000 */
.L_x_14495:
[----:B------:R-:W-:Y:S05]  /*19610*/  BSYNC B6 ;  /* 0x0000000000067941 */ /* 0x000fea0003800000 */
.L_x_14494:
        /* <DEDUP_REMOVED lines=11> */
[----:B------:R-:W-:Y:S02]  /*196d0*/  IMAD.U32 R5, RZ, RZ, UR7 ;  /* 0x00000007ff057e24 */ /* 0x000fe4000f8e00ff */
[----:B------:R-:W-:Y:S02]  /*196e0*/  IMAD.U32 R7, RZ, RZ, UR9 ;  /* 0x00000009ff077e24 */ /* 0x000fe4000f8e00ff */
[----:B------:R-:W-:-:S02]  /*196f0*/  IMAD.U32 R10, RZ, RZ, UR4 ;  /* 0x00000004ff0a7e24 */ /* 0x000fc4000f8e00ff */
[----:B-1----:R-:W-:Y:S02]  /*19700*/  IMAD.U32 R11, RZ, RZ, UR5 ;  /* 0x00000005ff0b7e24 */ /* 0x002fe4000f8e00ff */
[----:B------:R-:W-:Y:S02]  /*19710*/  IMAD.MOV.U32 R8, RZ, RZ, 0x70 ;  /* 0x00000070ff087424 */ /* 0x000fe400078e00ff */
[----:B------:R-:W-:Y:S02]  /*19720*/  IMAD.MOV.U32 R12, RZ, RZ, 0x1 ;  /* 0x00000001ff0c7424 */ /* 0x000fe400078e00ff */
[----:B0-----:R-:W-:-:S07]  /*19730*/  IMAD.MOV.U32 R13, RZ, RZ, RZ ;  /* 0x000000ffff0d7224 */ /* 0x001fce00078e00ff */
[----:B------:R-:W-:-:S07]  /*19740*/  LEPC R20, `(.L_x_14498) ;  /* 0x000000001014794e */ /* 0x000fce0000000000 */
[----:B--2---:R-:W-:Y:S05]  /*19750*/  CALL.ABS.NOINC R2 ;  /* 0x0000000002007343 */ /* 0x004fea0003c00000 */
.L_x_14498:
        /* <DEDUP_REMOVED lines=15> */
.L_x_14497:
[----:B------:R-:W-:Y:S05]  /*19850*/  BSYNC B6 ;  /* 0x0000000000067941 */ /* 0x000fea0003800000 */
.L_x_14496:
[----:B------:R-:W2:Y:S01]  /*19860*/  LDL R34, [R1+0x20] ;  /* 0x0000200001227983 */ /* 0x000ea20000100800 */
[----:B------:R-:W-:Y:S01]  /*19870*/  ULDC.64 UR4, c[0x0][0x9f8] ;  /* 0x00027e0000047ab9 */ /* 0x000fe20000000a00 */
[----:B------:R-:W0:Y:S02]  /*19880*/  LDC R8, c[0x0][0x430] ;  /* 0x00010c00ff087b82 */ /* 0x000e240000000800 */
[----:B------:R-:W3:Y:S01]  /*19890*/  LDL R20, [R1] ;  /* 0x0000000001147983 */ /* 0x000ee20000100800 */
[----:B------:R-:W-:Y:S01]  /*198a0*/  ISETP.NE.U32.AND P0, PT, RZ, UR4, PT ;  /* 0x00000004ff007c0c */ /* 0x000fe2000bf05070 */
[----:B------:R-:W4:Y:S03]  /*198b0*/  S2R R21, SR_TID.X ;  /* 0x0000000000157919 */ /* 0x000f260000002100 */
[----:B------:R-:W-:-:S13]  /*198c0*/  ISETP.NE.AND.EX P0, PT, RZ, UR5, PT, P0 ;  /* 0x00000005ff007c0c */ /* 0x000fda000bf05300 */
[----:B------:R-:W-:Y:S01]  /*198d0*/  @P0 IADD3 R2, P1, R22, UR4, RZ ;  /* 0x0000000416020c10 */ /* 0x000fe2000ff3e0ff */
[----:B------:R-:W-:Y:S01]  /*198e0*/  IMAD.U32 R9, RZ, RZ, UR38 ;  /* 0x00000026ff097e24 */ /* 0x000fe2000f8e00ff */
[----:B------:R-:W1:Y:S01]  /*198f0*/  S2R R10, SR_TID.X ;  /* 0x00000000000a7919 */ /* 0x000e620000002100 */
[----:B------:R-:W-:Y:S01]  /*19900*/  ULDC UR4, c[0x0][0x2f4] ;  /* 0x0000bd0000047ab9 */ /* 0x000fe20000000800 */
[----:B------:R-:W-:Y:S01]  /*19910*/  @P0 IADD3.X R3, R33, UR5, RZ, P1, !PT ;  /* 0x0000000521030c10 */ /* 0x000fe20008ffe4ff */
[----:B------:R-:W-:-:S04]  /*19920*/  ULDC UR5, c[0x0][0x320] ;  /* 0x0000c80000057ab9 */ /* 0x000fc80000000800 */
[----:B------:R3:W3:Y:S01]  /*19930*/  @P0 LDG.E R29, desc[UR42][R2.64] ;  /* 0x0000002a021d0981 */ /* 0x0006e2000c1e1900 */
[----:B----4-:R-:W-:-:S04]  /*19940*/  LOP3.LUT R21, R21, 0x7f, RZ, 0xc0, !PT ;  /* 0x0000007f15157812 */ /* 0x010fc800078ec0ff */
[----:B------:R-:W-:Y:S02]  /*19950*/  SHF.R.U32.HI R0, RZ, 0x3, R21 ;  /* 0x00000003ff007819 */ /* 0x000fe40000011615 */
[----:B------:R-:W4:Y:S01]  /*19960*/  S2R R21, SR_TID.X ;  /* 0x0000000000157919 */ /* 0x000f220000002100 */
[----:B0-----:R-:W-:-:S13]  /*19970*/  ISETP.NE.AND P1, PT, R8, 0x1, PT ;  /* 0x000000010800780c */ /* 0x001fda0003f25270 */
[----:B------:R-:W0:Y:S08]  /*19980*/  @P1 LDC R5, c[0x0][0x434] ;  /* 0x00010d00ff051b82 */ /* 0x000e300000000800 */
[----:B------:R-:W0:Y:S01]  /*19990*/  @P1 LDC R4, c[0x0][0x438] ;  /* 0x00010e00ff041b82 */ /* 0x000e220000000800 */
[----:B----4-:R-:W-:-:S05]  /*199a0*/  IMAD.SHL.U32 R21, R21, 0x10, RZ ;  /* 0x0000001015157824 */ /* 0x010fca00078e00ff */
[----:B------:R-:W-:Y:S02]  /*199b0*/  LOP3.LUT R21, R0, 0x70, R21, 0xf8, !PT ;  /* 0x0000007000157812 */ /* 0x000fe400078ef815 */
[----:B------:R-:W-:Y:S02]  /*199c0*/  ISETP.NE.AND P2, PT, R9, 0x3, PT ;  /* 0x000000030900780c */ /* 0x000fe40003f45270 */
[----:B------:R-:W4:Y:S01]  /*199d0*/  S2R R9, SR_TID.X ;  /* 0x0000000000097919 */ /* 0x000f220000002100 */
[----:B-1----:R-:W-:Y:S01]  /*199e0*/  IMAD.SHL.U32 R10, R10, 0x8, RZ ;  /* 0x000000080a0a7824 */ /* 0x002fe200078e00ff */
[----:B------:R-:W-:-:S04]  /*199f0*/  LOP3.LUT R18, R18, 0xffffffbf, RZ, 0xc0, !PT ;  /* 0xffffffbf12127812 */ /* 0x000fc800078ec0ff */
[----:B------:R-:W-:-:S04]  /*19a00*/  LOP3.LUT R10, R10, 0x38, RZ, 0xc0, !PT ;  /* 0x000000380a0a7812 */ /* 0x000fc800078ec0ff */
[----:B------:R-:W-:Y:S02]  /*19a10*/  LOP3.LUT R10, R10, 0x40, RZ, 0xfc, !PT ;  /* 0x000000400a0a7812 */ /* 0x000fe400078efcff */
[----:B------:R-:W-:Y:S02]  /*19a20*/  @P2 LOP3.LUT R18, R18, 0x40, RZ, 0xfc, !PT ;  /* 0x0000004012122812 */ /* 0x000fe400078efcff */
[----:B------:R-:W-:Y:S01]  /*19a30*/  ISETP.GE.AND P4, PT, R10, UR5, PT ;  /* 0x000000050a007c0c */ /* 0x000fe2000bf86270 */
[----:B----4-:R-:W-:-:S05]  /*19a40*/  IMAD.SHL.U32 R9, R9, 0x8, RZ ;  /* 0x0000000809097824 */ /* 0x010fca00078e00ff */
[----:B------:R-:W-:Y:S02]  /*19a50*/  LOP3.LUT R9, R9, 0x38, RZ, 0xc0, !PT ;  /* 0x0000003809097812 */ /* 0x000fe400078ec0ff */
[----:B------:R-:W-:Y:S02]  /*19a60*/  LOP3.LUT R18, R18, 0xfffffffe, RZ, 0xc0, !PT ;  /* 0xfffffffe12127812 */ /* 0x000fe400078ec0ff */
[----:B------:R-:W-:Y:S02]  /*19a70*/  LOP3.LUT R10, R9, 0x80, RZ, 0xfc, !PT ;  /* 0x00000080090a7812 */ /* 0x000fe400078efcff */
[----:B------:R-:W-:Y:S02]  /*19a80*/  MOV R36, RZ ;  /* 0x000000ff00247202 */ /* 0x000fe40000000f00 */
[----:B------:R-:W-:Y:S01]  /*19a90*/  ISETP.GE.AND P3, PT, R10, UR5, PT ;  /* 0x000000050a007c0c */ /* 0x000fe2000bf66270 */
[----:B------:R-:W-:Y:S01]  /*19aa0*/  UMOV UR6, 0xffffffff ;  /* 0xffffffff00067882 */ /* 0x000fe20000000000 */
[----:B--2---:R-:W-:-:S04]  /*19ab0*/  VIADD R0, R34, 0xffffffff ;  /* 0xffffffff22007836 */ /* 0x004fc80000000000 */
[----:B------:R-:W-:-:S05]  /*19ac0*/  IMAD R37, R0, 0x60, R21 ;  /* 0x0000006000257824 */ /* 0x000fca00078e0215 */
[----:B---3--:R-:W-:-:S04]  /*19ad0*/  ISETP.GE.AND P0, PT, R37, R20, PT ;  /* 0x000000142500720c */ /* 0x008fc80003f06270 */
[----:B------:R-:W-:Y:S01]  /*19ae0*/  ISETP.GT.U32.OR P0, PT, R21, 0x5f, P0 ;  /* 0x0000005f1500780c */ /* 0x000fe20000704470 */
[----:B------:R-:W-:-:S12]  /*19af0*/  IMAD.IADD R37, R37, 0x1, R32 ;  /* 0x0000000125257824 */ /* 0x000fd800078e0220 */
[----:B------:R-:W1:Y:S01]  /*19b00*/  @!P0 LDC.64 R2, c[0x0][0x428] ;  /* 0x00010a00ff028b82 */ /* 0x000e620000000a00 */
[----:B0-----:R-:W-:-:S04]  /*19b10*/  @P1 IMAD.HI.U32 R5, R37, R5, RZ ;  /* 0x0000000525051227 */ /* 0x001fc800078e00ff */
[----:B------:R-:W-:Y:S01]  /*19b20*/  IMAD.MOV.U32 R6, RZ, RZ, R37 ;  /* 0x000000ffff067224 */ /* 0x000fe200078e0025 */
[----:B------:R-:W-:Y:S02]  /*19b30*/  @P1 SHF.R.U32.HI R6, RZ, R4, R5 ;  /* 0x00000004ff061219 */ /* 0x000fe40000011605 */
[----:B------:R-:W-:Y:S02]  /*19b40*/  SHF.R.S32.HI R34, RZ, 0x1f, R29 ;  /* 0x0000001fff227819 */ /* 0x000fe4000001141d */
[--C-:B------:R-:W-:Y:S01]  /*19b50*/  @!P0 SHF.R.S32.HI R5, RZ, 0x1f, R6.reuse ;  /* 0x0000001fff058819 */ /* 0x100fe20000011406 */
[----:B------:R-:W-:Y:S02]  /*19b60*/  @!P0 IMAD.MOV.U32 R4, RZ, RZ, R6 ;  /* 0x000000ffff048224 */ /* 0x000fe400078e0006 */
[-C--:B-1----:R-:W-:Y:S02]  /*19b70*/  @!P0 IMAD R7, R34, R2.reuse, RZ ;  /* 0x0000000222078224 */ /* 0x082fe400078e02ff */
[----:B------:R-:W-:-:S04]  /*19b80*/  @!P0 IMAD.WIDE.U32 R4, R29, R2, R4 ;  /* 0x000000021d048225 */ /* 0x000fc800078e0004 */
[----:B------:R-:W-:Y:S02]  /*19b90*/  @!P0 IMAD R7, R29, R3, R7 ;  /* 0x000000031d078224 */ /* 0x000fe400078e0207 */
[----:B------:R-:W0:Y:S02]  /*19ba0*/  @!P0 LDC.64 R2, c[0x0][0x418] ;  /* 0x00010600ff028b82 */ /* 0x000e240000000a00 */
[----:B------:R-:W-:Y:S01]  /*19bb0*/  @!P0 IMAD.IADD R7, R5, 0x1, R7 ;  /* 0x0000000105078824 */ /* 0x000fe200078e0207 */
[----:B0-----:R-:W-:-:S04]  /*19bc0*/  @!P0 LEA R2, P1, R4, R2, 0x2 ;  /* 0x0000000204028211 */ /* 0x001fc800078210ff */
[----:B------:R-:W-:Y:S02]  /*19bd0*/  @!P0 LEA.HI.X R3, R4, R3, R7, 0x2, P1 ;  /* 0x0000000304038211 */ /* 0x000fe400008f1407 */
[----:B------:R-:W-:-:S03]  /*19be0*/  ISETP.GE.AND P1, PT, R9, UR4, PT ;  /* 0x0000000409007c0c */ /* 0x000fc6000bf26270 */
[----:B------:R0:W5:Y:S10]  /*19bf0*/  @!P0 LDG.E R36, desc[UR42][R2.64] ;  /* 0x0000002a02248981 */ /* 0x000174000c1e1900 */
[----:B------:R-:W-:-:S04]  /*19c00*/  @P1 LOP3.LUT R18, R18, 0x1, RZ, 0xfc, !PT ;  /* 0x0000000112121812 */ /* 0x000fc800078efcff */
[----:B------:R-:W-:-:S04]  /*19c10*/  LOP3.LUT R18, R18, 0xfffffff7, RZ, 0xc0, !PT ;  /* 0xfffffff712127812 */ /* 0x000fc800078ec0ff */
[----:B------:R-:W-:Y:S02]  /*19c20*/  @P4 LOP3.LUT R18, R18, 0x8, RZ, 0xfc, !PT ;  /* 0x0000000812124812 */ /* 0x000fe400078efcff */
[C---:B------:R-:W-:Y:S02]  /*19c30*/  ISETP.GE.AND P0, PT, R9.reuse, UR5, PT ;  /* 0x0000000509007c0c */ /* 0x040fe4000bf06270 */
[----:B------:R-:W-:Y:S02]  /*19c40*/  LOP3.LUT R18, R18, 0xffffffef, RZ, 0xc0, !PT ;  /* 0xffffffef12127812 */ /* 0x000fe400078ec0ff */
[----:B------:R-:W-:Y:S02]  /*19c50*/  LOP3.LUT R9, R9, 0xc0, RZ, 0xfc, !PT ;  /* 0x000000c009097812 */ /* 0x000fe400078efcff */
[----:B------:R-:W-:Y:S02]  /*19c60*/  LOP3.LUT R18, R18, 0xfffffffb, RZ, 0xc0, !PT ;  /* 0xfffffffb12127812 */ /* 0x000fe400078ec0ff */
[----:B------:R-:W-:-:S02]  /*19c70*/  ISETP.GE.AND P1, PT, R9, UR5, PT ;  /* 0x0000000509007c0c */ /* 0x000fc4000bf26270 */
[----:B------:R-:W-:-:S04]  /*19c80*/  @P3 LOP3.LUT R18, R18, 0x4, RZ, 0xfc, !PT ;  /* 0x0000000412123812 */ /* 0x000fc800078efcff */
[----:B------:R-:W-:Y:S01]  /*19c90*/  @P0 LOP3.LUT R18, R18, 0x10, RZ, 0xfc, !PT ;  /* 0x0000001012120812 */ /* 0x000fe200078efcff */
[----:B------:R-:W-:-:S03]  /*19ca0*/  IMAD.MOV R4, RZ, RZ, -R6 ;  /* 0x000000ffff047224 */ /* 0x000fc600078e0a06 */
[----:B------:R-:W-:Y:S01]  /*19cb0*/  LOP3.LUT R18, R18, 0xfffffffd, RZ, 0xc0, !PT ;  /* 0xfffffffd12127812 */ /* 0x000fe200078ec0ff */
[----:B------:R-:W-:-:S03]  /*19cc0*/  IMAD R37, R8, R4, R37 ;  /* 0x0000000408257224 */ /* 0x000fc600078e0225 */
[----:B------:R-:W-:Y:S01]  /*19cd0*/  @P1 LOP3.LUT R18, R18, 0x2, RZ, 0xfc, !PT ;  /* 0x0000000212121812 */ /* 0x000fe200078efcff */
[----:B0-----:R-:W-:Y:S06]  /*19ce0*/  BRA.DIV UR6, `(.L_x_14499) ;  /* 0x0000006206747947 */ /* 0x001fec000b800000 */
.L_x_14664:
[----:B------:R-:W-:Y:S02]  /*19cf0*/  SEL R6, RZ, 0x1, P0 ;  /* 0x00000001ff067807 */ /* 0x000fe40000000000 */
[----:B------:R-:W-:Y:S02]  /*19d00*/  ISETP.GT.U32.AND P0, PT, R21, 0x5f, PT ;  /* 0x0000005f1500780c */ /* 0x000fe40003f04070 */
[----:B------:R-:W-:-:S11]  /*19d10*/  LOP3.LUT R18, R18, 0xffffffdf, RZ, 0xc0, !PT ;  /* 0xffffffdf12127812 */ /* 0x000fd600078ec0ff */
[----:B------:R-:W-:Y:S01]  /*19d20*/  @P0 LOP3.LUT R18, R18, 0x20, RZ, 0xfc, !PT ;  /* 0x0000002012120812 */ /* 0x000fe200078efcff */
[----:B------:R-:W-:Y:S06]  /*19d30*/  @!P2 BRA `(.L_x_14500) ;  /* 0x000000000004a947 */ /* 0x000fec0003800000 */
[----:B------:R-:W-:Y:S01]  /*19d40*/  BPT.TRAP 0x1 ;  /* 0x000000040000795c */ /* 0x000fe20000300000 */
.L_x_14500:
[----:B------:R-:W-:Y:S01]  /*19d50*/  IMAD R33, R0, -0x60, R20 ;  /* 0xffffffa000217824 */ /* 0x000fe200078e0214 */
[----:B------:R-:W-:Y:S01]  /*19d60*/  SHF.L.U32 R0, R23, 0x1f, RZ ;  /* 0x0000001f17007819 */ /* 0x000fe200000006ff */
[----:B------:R-:W-:Y:S01]  /*19d70*/  IMAD R22, R19, 0x8, R16 ;  /* 0x0000000813167824 */ /* 0x000fe200078e0210 */
[----:B------:R-:W-:Y:S03]  /*19d80*/  BSSY B0, `(.L_x_14501) ;  /* 0x0000003000007945 */ /* 0x000fe60003800000 */
[----:B------:R-:W0:Y:S02]  /*19d90*/  SYNCS.PHASECHK.TRANS64.TRYWAIT P0, [R22+URZ+0x22840], R0 ;  /* 0x02284000160075a7 */ /* 0x000e24000800017f */
[----:B0-----:R-:W-:Y:S05]  /*19da0*/  @!P0 BRA `(.L_x_14502) ;  /* 0x0000006000788947 */ /* 0x001fea0003800000 */
.L_x_14665:
[----:B------:R-:W-:Y:S05]  /*19db0*/  BSYNC B0 ;  /* 0x0000000000007941 */ /* 0x000fea0003800000 */
.L_x_14501:
        /* <DEDUP_REMOVED lines=24> */
[----:B-1----:R-:W-:-:S04]  /*19f40*/  LOP3.LUT R4, R4, 0x7f, RZ, 0xc0, !PT ;  /* 0x0000007f04047812 */ /* 0x002fc800078ec0ff */
        /* <DEDUP_REMOVED lines=8> */
[----:B------:R-:W-:-:S03]  /*19fd0*/  @P0 LEA R7, R5, R16, 0x1 ;  /* 0x0000001005070211 */ /* 0x000fc600078e08ff */
        /* <DEDUP_REMOVED lines=50> */
.L_x_14679:
        /* <DEDUP_REMOVED lines=10> */
.L_x_14504:
        /* <DEDUP_REMOVED lines=11> */
.L_x_14505:
[----:B------:R1:W5:Y:S01]  /*1a450*/  LDL.LU R4, [R1+0x14] ;  /* 0x0000140001047983 */ /* 0x0003620000300800 */
[----:B------:R-:W-:Y:S01]  /*1a460*/  LOP3.LUT P0, RZ, R18, 0x4, RZ, 0xc0, !PT ;  /* 0x0000000412ff7812 */ /* 0x000fe2000780c0ff */
[----:B------:R1:W-:Y:S02]  /*1a470*/  SYNCS.ARRIVE.TRANS64.A1T0 RZ, [R22+URZ+0x22830], RZ ;  /* 0x022830ff16ff79a7 */ /* 0x0003e4000810003f */
[----:B0-----:R1:W5:Y:S10]  /*1a480*/  LDL.LU R3, [R1+0x8] ;  /* 0x0000080001037983 */ /* 0x0013740000300800 */
[----:B------:R-:W-:Y:S05]  /*1a490*/  WARPSYNC.ALL ;  /* 0x0000000000007948 */ /* 0x000fea0003800000 */
[----:B------:R-:W-:Y:S01]  /*1a4a0*/  ULDC.64 UR4, c[0x0][0xa00] ;  /* 0x0002800000047ab9 */ /* 0x000fe20000000a00 */
[----:B------:R-:W-:Y:S01]  /*1a4b0*/  SEL R2, RZ, 0x4, P0 ;  /* 0x00000004ff027807 */ /* 0x000fe20000000000 */
[----:B------:R-:W-:Y:S01]  /*1a4c0*/  BSSY B6, `(.L_x_14506) ;  /* 0x0000029000067945 */ /* 0x000fe20003800000 */
[----:B------:R-:W-:Y:S01]  /*1a4d0*/  BAR.SYNC.DEFER_BLOCKING 0x8, 0x180 ;  /* 0x0206000000007b1d */ /* 0x000fe20000010000 */
[----:B------:R-:W-:Y:S02]  /*1a4e0*/  ISETP.NE.U32.AND P0, PT, RZ, UR4, PT ;  /* 0x00000004ff007c0c */ /* 0x000fe4000bf05070 */
[----:B------:R-:W-:-:S02]  /*1a4f0*/  LOP3.LUT P2, RZ, R18, 0x8, RZ, 0xc0, !PT ;  /* 0x0000000812ff7812 */ /* 0x000fc4000784c0ff */
[----:B------:R-:W-:Y:S01]  /*1a500*/  ISETP.NE.AND.EX P0, PT, RZ, UR5, PT, P0 ;  /* 0x00000005ff007c0c */ /* 0x000fe2000bf05300 */
[----:B------:R-:W-:Y:S01]  /*1a510*/  ULDC.64 UR4, c[0x0][0x298] ;  /* 0x0000a60000047ab9 */ /* 0x000fe20000000a00 */
[----:B------:R-:W-:Y:S02]  /*1a520*/  LOP3.LUT P1, RZ, R18, 0x2, RZ, 0xc0, !PT ;  /* 0x0000000212ff7812 */ /* 0x000fe4000782c0ff */
[----:B------:R-:W-:Y:S02]  /*1a530*/  SEL R0, RZ, 0x2, P2 ;  /* 0x00000002ff007807 */ /* 0x000fe40001000000 */
[----:B------:R-:W-:Y:S02]  /*1a540*/  SEL R5, R35, RZ, !P0 ;  /* 0x000000ff23057207 */ /* 0x000fe40004000000 */
[----:B------:R-:W-:Y:S02]  /*1a550*/  IADD3 R0, R2, R0, R6 ;  /* 0x0000000002007210 */ /* 0x000fe40007ffe006 */
[----:B------:R-:W-:Y:S01]  /*1a560*/  SEL R35, RZ, 0x8, P1 ;  /* 0x00000008ff237807 */ /* 0x000fe20000800000 */
[----:B------:R0:W-:Y:S04]  /*1a570*/  STL [R1], R5 ;  /* 0x0000000501007387 */ /* 0x0001e80000100800 */
[----:B------:R-:W-:Y:S01]  /*1a580*/  IMAD.IADD R35, R0, 0x1, R35 ;  /* 0x0000000100237824 */ /* 0x000fe200078e0223 */
[----:B-----5:R-:W-:-:S02]  /*1a590*/  SEL R2, R4, RZ, !P0 ;  /* 0x000000ff04027207 */ /* 0x020fc40004000000 */
[----:B------:R-:W-:Y:S01]  /*1a5a0*/  SHF.R.S32.HI R0, RZ, 0x1f, R3 ;  /* 0x0000001fff007819 */ /* 0x000fe20000011403 */
[C---:B0-----:R-:W-:Y:S02]  /*1a5b0*/  IMAD.WIDE.U32 R4, R3.reuse, UR4, RZ ;  /* 0x0000000403047c25 */ /* 0x041fe4000f8e00ff */
[----:B------:R0:W-:Y:S02]  /*1a5c0*/  STL [R1+0x14], R2 ;  /* 0x0000140201007387 */ /* 0x0001e40000100800 */
[----:B------:R-:W-:Y:S02]  /*1a5d0*/  IMAD R0, R0, UR4, RZ ;  /* 0x0000000400007c24 */ /* 0x000fe4000f8e02ff */
[----:B------:R2:W-:Y:S02]  /*1a5e0*/  STL.64 [R1+0x18], R4 ;  /* 0x0000180401007387 */ /* 0x0005e40000100a00 */
[----:B------:R-:W-:Y:S02]  /*1a5f0*/  IMAD R0, R3, UR5, R0 ;  /* 0x0000000503007c24 */ /* 0x000fe4000f8e0200 */
[----:B0-----:R-:W-:-:S02]  /*1a600*/  VIADD R2, R16, 0x18400 ;  /* 0x0001840010027836 */ /* 0x001fc40000000000 */
[----:B------:R-:W-:-:S03]  /*1a610*/  IMAD.IADD R0, R5, 0x1, R0 ;  /* 0x0000000105007824 */ /* 0x000fc600078e0200 */
[----:B------:R-:W-:Y:S02]  /*1a620*/  LOP3.LUT P0, RZ, R2, 0x3ff, RZ, 0xc0, !PT ;  /* 0x000003ff02ff7812 */ /* 0x000fe4000780c0ff */
[----:B------:R2:W-:Y:S11]  /*1a630*/  STL [R1+0x8], R0 ;  /* 0x0000080001007387 */ /* 0x0005f60000100800 */
[----:B--2---:R-:W-:Y:S05]  /*1a640*/  @!P0 BRA `(.L_x_14507) ;  /* 0x0000000000408947 */ /* 0x004fea0003800000 */
        /* <DEDUP_REMOVED lines=16> */
.L_x_14507:
[----:B------:R-:W-:Y:S05]  /*1a750*/  BSYNC B6 ;  /* 0x0000000000067941 */ /* 0x000fea0003800000 */
.L_x_14506:
[----:B------:R-:W2:Y:S01]  /*1a760*/  LDL.LU R0, [R1+0x8] ;  /* 0x0000080001007983 */ /* 0x000ea20000300800 */
[----:B------:R-:W-:Y:S01]  /*1a770*/  ULDC.64 UR4, c[0x0][0x2d8] ;  /* 0x0000b60000047ab9 */ /* 0x000fe20000000a00 */
[----:B------:R-:W0:Y:S02]  /*1a780*/  LDC R7, c[0x0][0x448] ;  /* 0x00011200ff077b82 */ /* 0x000e240000000800 */
[----:B------:R-:W2:Y:S04]  /*1a790*/  LDL.LU.64 R2, [R1+0x18] ;  /* 0x0000180001027983 */ /* 0x000ea80000300a00 */
[----:B------:R-:W3:Y:S04]  /*1a7a0*/  LDL.LU R20, [R1+0x14] ;  /* 0x0000140001147983 */ /* 0x000ee80000300800 */
[----:B------:R-:W4:Y:S04]  /*1a7b0*/  LDL.LU R21, [R1] ;  /* 0x0000000001157983 */ /* 0x000f280000300800 */
[----:B------:R0:W5:Y:S02]  /*1a7c0*/  LDL R8, [R1+0x4] ;  /* 0x0000040001087983 */ /* 0x0001640000100800 */
[----:B0-----:R-:W-:-:S13]  /*1a7d0*/  ISETP.NE.AND P0, PT, R7, 0x1, PT ;  /* 0x000000010700780c */ /* 0x001fda0003f05270 */
        /* <DEDUP_REMOVED lines=11> */
[----:B------:R-:W-:Y:S02]  /*1a890*/  IMAD.IADD R3, R3, 0x1, R0 ;  /* 0x0000000103037824 */ /* 0x000fe400078e0200 */
[----:B------:R-:W4:Y:S01]  /*1a8a0*/  @P0 LDC R0, c[0x0][0x450] ;  /* 0x00011400ff000b82 */ /* 0x000f220000000800 */
        /* <DEDUP_REMOVED lines=9> */
[----:B----4-:R-:W-:Y:S01]  /*1a940*/  @P0 SHF.R.U32.HI R4, RZ, R0, R6 ;  /* 0x00000000ff040219 */ /* 0x010fe20000011606 */
        /* <DEDUP_REMOVED lines=26> */
[----:B-----5:R-:W-:Y:S01]  /*1aaf0*/  IMAD R5, R20, R7, RZ ;  /* 0x0000000714057224 */ /* 0x020fe200078e02ff */
[----:B------:R-:W-:Y:S02]  /*1ab00*/  LEA R25, R25, R10, 0x7 ;  /* 0x0000000a19197211 */ /* 0x000fe400078e38ff */
[----:B------:R-:W2:Y:S02]  /*1ab10*/  SHFL.IDX PT, R2, R4, RZ, 0x181f ;  /* 0x00181fff04027589 */ /* 0x000ea400000e0000 */
[C---:B------:R-:W-:Y:S01]  /*1ab20*/  ISETP.GE.AND P0, PT, R25.reuse, R5, PT ;  /* 0x000000051900720c */ /* 0x040fe20003f06270 */
[----:B------:R-:W-:-:S12]  /*1ab30*/  VIADD R6, R25, 0x10 ;  /* 0x0000001019067836 */ /* 0x000fd80000000000 */
[----:B0-----:R-:W-:-:S05]  /*1ab40*/  @!P0 LEA R3, P2, R9, R3, 0x1 ;  /* 0x0000000309038211 */ /* 0x001fca00078408ff */
[----:B--2---:R-:W-:-:S05]  /*1ab50*/  @!P0 IMAD.X R2, RZ, RZ, R2, P2 ;  /* 0x000000ffff028224 */ /* 0x004fca00010e0602 */
        /* <DEDUP_REMOVED lines=49> */
[----:B0-----:R-:W-:-:S04]  /*1ae70*/  @!P0 LEA R3, P2, R9, R3, 0x1 ;  /* 0x0000000309038211 */ /* 0x001fc800078408ff */
[----:B--2---:R-:W-:-:S04]  /*1ae80*/  @!P0 IADD3.X R2, RZ, R2, RZ, P2, !PT ;  /* 0x00000002ff028210 */ /* 0x004fc800017fe4ff */
[----:B------:R-:W-:-:S04]  /*1ae90*/  @!P0 LOP3.LUT R3, R3, R2, RZ, 0x3c, !PT ;  /* 0x0000000203038212 */ /* 0x000fc800078e3cff */
[----:B------:R-:W-:-:S04]  /*1aea0*/  @!P0 LOP3.LUT R2, R3, R2, RZ, 0x3c, !PT ;  /* 0x0000000203028212 */ /* 0x000fc800078e3cff */
[----:B------:R-:W-:-:S05]  /*1aeb0*/  @!P0 LOP3.LUT R3, R3, R2, RZ, 0x3c, !PT ;  /* 0x0000000203038212 */ /* 0x000fca00078e3cff */
[----:B------:R0:W-:Y:S01]  /*1aec0*/  @!P0 LDGSTS.E.BYPASS.LTC128B.128 [R8+0x1ac00], desc[UR42][R2.64], !P1 ;  /* 0x1ac0000002088fae */ /* 0x0001e2000c901d6a */
[----:B------:R-:W-:-:S03]  /*1aed0*/  ISETP.GE.AND P0, PT, R6, R5, PT ;  /* 0x000000050600720c */ /* 0x000fc60003f06270 */
[----:B0-----:R-:W0:Y:S04]  /*1aee0*/  SHFL.IDX PT, R3, R0, 0x6, 0x181f ;  /* 0x00d81f0000037f89 */ /* 0x001e2800000e0000 */
[----:B------:R-:W2:Y:S04]  /*1aef0*/  SHFL.IDX PT, R2, R4, 0x6, 0x181f ;  /* 0x00d81f0004027f89 */ /* 0x000ea800000e0000 */
[----:B------:R-:W3:Y:S04]  /*1af00*/  SHFL.IDX PT, R4, R4, 0x7, 0x181f ;  /* 0x00f81f0004047f89 */ /* 0x000ee800000e0000 */
[----:B------:R-:W4:Y:S01]  /*1af10*/  SHFL.IDX PT, R0, R0, 0x7, 0x181f ;  /* 0x00f81f0000007f89 */ /* 0x000f2200000e0000 */
[----:B0-----:R-:W-:-:S05]  /*1af20*/  @!P0 LEA R3, P2, R9, R3, 0x1 ;  /* 0x0000000309038211 */ /* 0x001fca00078408ff */
[----:B--2---:R-:W-:-:S05]  /*1af30*/  @!P0 IMAD.X R2, RZ, RZ, R2, P2 ;  /* 0x000000ffff028224 */ /* 0x004fca00010e0602 */
[----:B------:R-:W-:-:S04]  /*1af40*/  @!P0 LOP3.LUT R3, R3, R2, RZ, 0x3c, !PT ;  /* 0x0000000203038212 */ /* 0x000fc800078e3cff */
[----:B------:R-:W-:-:S04]  /*1af50*/  @!P0 LOP3.LUT R2, R3, R2, RZ, 0x3c, !PT ;  /* 0x0000000203028212 */ /* 0x000fc800078e3cff */
[----:B------:R-:W-:-:S05]  /*1af60*/  @!P0 LOP3.LUT R3, R3, R2, RZ, 0x3c, !PT ;  /* 0x0000000203038212 */ /* 0x000fca00078e3cff */
[----:B---34-:R2:W-:Y:S02]  /*1af70*/  @!P0 LDGSTS.E.BYPASS.LTC128B.128 [R8+0x1b400], desc[UR42][R2.64], !P1 ;  /* 0x1b40000002088fae */ /* 0x0185e4000c901d6a */
.L_x_14696:
        /* <DEDUP_REMOVED lines=10> */
.L_x_14509:
        /* <DEDUP_REMOVED lines=18> */
.L_x_14697:
[----:B------:R-:W-:Y:S05]  /*1b140*/  BSYNC B0 ;  /* 0x0000000000007941 */ /* 0x000fea0003800000 */
.L_x_14510:
[----:B------:R-:W-:-:S05]  /*1b150*/  IMAD.U32 R0, RZ, RZ, UR38 ;  /* 0x00000026ff007e24 */ /* 0x000fca000f8e00ff */
[----:B------:R-:W-:-:S13]  /*1b160*/  ISETP.NE.AND P0, PT, R0, 0x3, PT ;  /* 0x000000030000780c */ /* 0x000fda0003f05270 */
[----:B------:R-:W-:Y:S05]  /*1b170*/  @!P0 BRA `(.L_x_14512) ;  /* 0x0000000000048947 */ /* 0x000fea0003800000 */
[----:B------:R-:W-:Y:S01]  /*1b180*/  BPT.TRAP 0x1 ;  /* 0x000000040000795c */ /* 0x000fe20000300000 */
.L_x_14512:
[----:B0-----:R-:W-:Y:S01]  /*1b190*/  SHF.L.U32 R3, R23, 0x1f, RZ ;  /* 0x0000001f17037819 */ /* 0x001fe200000006ff */
[----:B------:R-:W-:Y:S03]  /*1b1a0*/  BSSY B0, `(.L_x_14513) ;  /* 0x0000003000007945 */ /* 0x000fe60003800000 */
[----:B------:R-:W0:Y:S02]  /*1b1b0*/  SYNCS.PHASECHK.TRANS64.TRYWAIT P0, [R22+URZ+0x22860], R3 ;  /* 0x02286003160075a7 */ /* 0x000e24000800017f */
[----:B0-----:R-:W-:Y:S05]  /*1b1c0*/  @!P0 BRA `(.L_x_14514) ;  /* 0x00000060003c8947 */ /* 0x001fea0003800000 */
.L_x_14698:
[----:B------:R-:W-:Y:S05]  /*1b1d0*/  BSYNC B0 ;  /* 0x0000000000007941 */ /* 0x000fea0003800000 */
.L_x_14513:
[----:B------:R-:W2:Y:S01]  /*1b1e0*/  LDL.LU R0, [R1+0x28] ;  /* 0x0000280001007983 */ /* 0x000ea20000300800 */
[----:B------:R-:W-:Y:S01]  /*1b1f0*/  ULDC.64 UR4, c[0x0][0x328] ;  /* 0x0000ca0000047ab9 */ /* 0x000fe20000000a00 */
[----:B------:R-:W-:Y:S02]  /*1b200*/  ULDC.64 UR6, c[0x0][0x318] ;  /* 0x0000c60000067ab9 */ /* 0x000fe40000000a00 */
[----:B------:R-:W3:Y:S01]  /*1b210*/  LDL.LU R4, [R1+0x2c] ;  /* 0x00002c0001047983 */ /* 0x000ee20000300800 */
[----:B0-----:R-:W-:-:S04]  /*1b220*/  IMAD.WIDE.U32 R2, R37, UR4, RZ ;  /* 0x0000000425027c25 */ /* 0x001fc8000f8e00ff */
[----:B--2---:R-:W-:-:S04]  /*1b230*/  IMAD R0, R0, UR4, RZ ;  /* 0x0000000400007c24 */ /* 0x004fc8000f8e02ff */
[----:B------:R-:W-:Y:S01]  /*1b240*/  IMAD R5, R37, UR5, R0 ;  /* 0x0000000525057c24 */ /* 0x000fe2000f8e0200 */
[----:B------:R-:W-:-:S03]  /*1b250*/  ULDC.64 UR4, c[0x0][0x338] ;  /* 0x0000ce0000047ab9 */ /* 0x000fc60000000a00 */
[----:B------:R-:W-:Y:S02]  /*1b260*/  IMAD.IADD R3, R3, 0x1, R5 ;  /* 0x0000000103037824 */ /* 0x000fe400078e0205 */
[----:B---3--:R-:W-:Y:S02]  /*1b270*/  IMAD R5, R4, UR4, RZ ;  /* 0x0000000404057c24 */ /* 0x008fe4000f8e02ff */
        /* <DEDUP_REMOVED lines=15> */
[----:B------:R-:W2:Y:S01]  /*1b370*/  SHFL.IDX PT, R14, R5, RZ, 0x181f ;  /* 0x00181fff050e7589 */ /* 0x000ea200000e0000 */
[----:B------:R-:W-:Y:S02]  /*1b380*/  ISETP.NE.U32.AND P3, PT, R7, 0x1, PT ;  /* 0x000000010700780c */ /* 0x000fe40003f65070 */
[----:B------:R-:W-:Y:S01]  /*1b390*/  LOP3.LUT P1, RZ, R35, 0x4, RZ, 0xc0, !PT ;  /* 0x0000000423ff7812 */ /* 0x000fe2000782c0ff */
[----:B------:R-:W3:Y:S01]  /*1b3a0*/  SHFL.IDX PT, R3, R6, RZ, 0x181f ;  /* 0x00181fff06037589 */ /* 0x000ee200000e0000 */
[----:B0-----:R-:W-:-:S05]  /*1b3b0*/  IMAD.SHL.U32 R2, R2, 0x8, RZ ;  /* 0x0000000802027824 */ /* 0x001fca00078e00ff */
[----:B------:R-:W-:-:S04]  /*1b3c0*/  LOP3.LUT R2, R2, 0x38, RZ, 0xc0, !PT ;  /* 0x0000003802027812 */ /* 0x000fc800078ec0ff */
[----:B------:R-:W-:-:S04]  /*1b3d0*/  SHF.L.U32 R0, R2, 0x1, RZ ;  /* 0x0000000102007819 */ /* 0x000fc800000006ff */
        /* <DEDUP_REMOVED lines=37> */
[----:B------:R-:W-:Y:S04]  /*1b630*/  SHFL.IDX PT, R14, R5, 0x4, 0x181f ;  /* 0x00981f00050e7f89 */ /* 0x000fe800000e0000 */
[----:B0-----:R-:W0:Y:S02]  /*1b640*/  SHFL.IDX PT, R3, R6, 0x3, 0x181f ;  /* 0x00781f0006037f89 */ /* 0x001e2400000e0000 */
[----:B0-----:R-:W-:Y:S01]  /*1b650*/  IMAD.X R9, RZ, RZ, R3, P4 ;  /* 0x000000ffff097224 */ /* 0x001fe200020e0603 */
[C---:B------:R-:W-:Y:S01]  /*1b660*/  ISETP.LT.OR P4, PT, R33.reuse, 0x31, P3 ;  /* 0x000000312100780c */ /* 0x040fe20001f81670 */
[----:B------:R-:W0:Y:S04]  /*1b670*/  SHFL.IDX PT, R3, R6, 0x4, 0x181f ;  /* 0x00981f0006037f89 */ /* 0x000e2800000e0000 */
[----:B------:R-:W2:Y:S08]  /*1b680*/  SHFL.IDX PT, R6, R6, 0x5, 0x181f ;  /* 0x00b81f0006067f89 */ /* 0x000eb000000e0000 */
        /* <DEDUP_REMOVED lines=8> */
[----:B------:R3:W4:Y:S02]  /*1b710*/  SHFL.IDX PT, R14, R5, 0x5, 0x181f ;  /* 0x00b81f00050e7f89 */ /* 0x00072400000e0000 */
        /* <DEDUP_REMOVED lines=9> */
.L_x_14712:
[C---:B------:R-:W-:Y:S02]  /*1b7b0*/  ISETP.LT.OR P3, PT, R33.reuse, 0x51, P3 ;  /* 0x000000512100780c */ /* 0x040fe40001f61670 */
[C---:B------:R-:W-:Y:S02]  /*1b7c0*/  ISETP.LT.OR P2, PT, R33.reuse, 0x51, !P2 ;  /* 0x000000512100780c */ /* 0x040fe40005741670 */
[C---:B------:R-:W-:Y:S02]  /*1b7d0*/  ISETP.LT.OR P1, PT, R33.reuse, 0x51, !P1 ;  /* 0x000000512100780c */ /* 0x040fe40004f21670 */
[----:B0--3--:R-:W-:Y:S02]  /*1b7e0*/  IADD3 R2, P4, R14, R0, RZ ;  /* 0x000000000e027210 */ /* 0x009fe40007f9e0ff */
        /* <DEDUP_REMOVED lines=11> */
.L_x_14516:
        /* <DEDUP_REMOVED lines=11> */
.L_x_14517:
[----:B------:R-:W2:Y:S01]  /*1b950*/  LDL.LU R2, [R1+0x20] ;  /* 0x0000200001027983 */ /* 0x000ea20000300800 */
[----:B------:R0:W-:Y:S01]  /*1b960*/  SYNCS.ARRIVE.TRANS64.A1T0 RZ, [R22+URZ+0x22850], RZ ;  /* 0x022850ff16ff79a7 */ /* 0x0001e2000810003f */
[----:B------:R-:W-:Y:S01]  /*1b970*/  BSSY B0, `(.L_x_14518) ;  /* 0x00000dc000007945 */ /* 0x000fe20003800000 */
[----:B--2---:R-:W-:-:S05]  /*1b980*/  VIADD R10, R2, 0xfffffffe ;  /* 0xfffffffe020a7836 */ /* 0x004fca0000000000 */
[----:B------:R-:W-:-:S13]  /*1b990*/  ISETP.GE.AND P0, PT, R10, R31, PT ;  /* 0x0000001f0a00720c */ /* 0x000fda0003f06270 */
[----:B0-----:R-:W-:Y:S05]  /*1b9a0*/  @!P0 BRA `(.L_x_14519) ;  /* 0x0000000c00608947 */ /* 0x001fea0003800000 */
.L_x_14532:
[----:B0-----:R-:W0:Y:S01]  /*1b9b0*/  S2R R2, SR_TID.X ;  /* 0x0000000000027919 */ /* 0x001e220000002100 */
[----:B--2---:R-:W2:Y:S01]  /*1b9c0*/  LDC R8, c[0x0][0x430] ;  /* 0x00010c00ff087b82 */ /* 0x004ea20000000800 */
[----:B------:R-:W-:Y:S01]  /*1b9d0*/  IMAD R9, R10, 0x60, R32 ;  /* 0x000000600a097824 */ /* 0x000fe200078e0220 */
[----:B---3--:R-:W3:Y:S01]  /*1b9e0*/  S2R R4, SR_TID.X ;  /* 0x0000000000047919 */ /* 0x008ee20000002100 */
[----:B------:R-:W-:Y:S01]  /*1b9f0*/  VIADD R19, R19, 0x1 ;  /* 0x0000000113137836 */ /* 0x000fe20000000000 */
[----:B--2---:R-:W-:Y:S02]  /*1ba00*/  ISETP.NE.AND P0, PT, R8, 0x1, PT ;  /* 0x000000010800780c */ /* 0x004fe40003f05270 */
[----:B0-----:R-:W-:Y:S01]  /*1ba10*/  LOP3.LUT R2, R2, 0x7f, RZ, 0xc0, !PT ;  /* 0x0000007f02027812 */ /* 0x001fe200078ec0ff */
[----:B---3--:R-:W-:-:S03]  /*1ba20*/  IMAD.SHL.U32 R4, R4, 0x10, RZ ;  /* 0x0000001004047824 */ /* 0x008fc600078e00ff */
[----:B------:R-:W-:-:S07]  /*1ba30*/  SHF.R.U32.HI R2, RZ, 0x3, R2 ;  /* 0x00000003ff027819 */ /* 0x000fce0000011602 */
[----:B------:R-:W0:Y:S01]  /*1ba40*/  @P0 LDC R3, c[0x0][0x438] ;  /* 0x00010e00ff030b82 */ /* 0x000e220000000800 */
[----:B------:R-:W-:-:S04]  /*1ba50*/  LOP3.LUT R4, R2, 0x70, R4, 0xf8, !PT ;  /* 0x0000007002047812 */ /* 0x000fc800078ef804 */
[----:B------:R-:W-:-:S03]  /*1ba60*/  ISETP.GT.U32.AND P1, PT, R4, 0x5f, PT ;  /* 0x0000005f0400780c */ /* 0x000fc60003f24070 */
[----:B------:R-:W2:Y:S01]  /*1ba70*/  @P0 LDC R2, c[0x0][0x434] ;  /* 0x00010d00ff020b82 */ /* 0x000ea20000000800 */
[----:B------:R-:W-:-:S05]  /*1ba80*/  IADD3 R9, R4, R9, RZ ;  /* 0x0000000904097210 */ /* 0x000fca0007ffe0ff */
[----:B------:R-:W-:-:S04]  /*1ba90*/  IMAD.MOV.U32 R11, RZ, RZ, R9 ;  /* 0x000000ffff0b7224 */ /* 0x000fc800078e0009 */
[----:B------:R-:W3:Y:S08]  /*1baa0*/  @!P1 LDC.64 R4, c[0x0][0x428] ;  /* 0x00010a00ff049b82 */ /* 0x000ef00000000a00 */
[----:B------:R-:W4:Y:S01]  /*1bab0*/  @!P1 LDC.64 R6, c[0x0][0x418] ;  /* 0x00010600ff069b82 */ /* 0x000f220000000a00 */
[----:B--2---:R-:W-:-:S05]  /*1bac0*/  @P0 IMAD.HI.U32 R2, R9, R2, RZ ;  /* 0x0000000209020227 */ /* 0x004fca00078e00ff */
[----:B0-----:R-:W-:-:S04]  /*1bad0*/  @P0 SHF.R.U32.HI R11, RZ, R3, R2 ;  /* 0x00000003ff0b0219 */ /* 0x001fc80000011602 */
[----:B------:R-:W-:Y:S01]  /*1bae0*/  @!P1 SHF.R.S32.HI R3, RZ, 0x1f, R11 ;  /* 0x0000001fff039819 */ /* 0x000fe2000001140b */
[----:B---3--:R-:W-:-:S04]  /*1baf0*/  @!P1 IMAD R2, R34, R4, RZ ;  /* 0x0000000422029224 */ /* 0x008fc800078e02ff */
[----:B------:R-:W-:Y:S02]  /*1bb00*/  @!P1 IMAD R5, R29, R5, R2 ;  /* 0x000000051d059224 */ /* 0x000fe400078e0202 */
[----:B------:R-:W-:-:S04]  /*1bb10*/  @!P1 IMAD.MOV.U32 R2, RZ, RZ, R11 ;  /* 0x000000ffff029224 */ /* 0x000fc800078e000b */
[----:B------:R-:W-:-:S04]  /*1bb20*/  @!P1 IMAD.WIDE.U32 R2, R29, R4, R2 ;  /* 0x000000041d029225 */ /* 0x000fc800078e0002 */
[----:B------:R-:W-:Y:S01]  /*1bb30*/  @!P1 IMAD.IADD R5, R5, 0x1, R3 ;  /* 0x0000000105059824 */ /* 0x000fe200078e0203 */
[C---:B----4-:R-:W-:Y:S01]  /*1bb40*/  @!P1 LEA R6, P0, R2.reuse, R6, 0x2 ;  /* 0x0000000602069211 */ /* 0x050fe200078010ff */
        /* <DEDUP_REMOVED lines=17> */
.L_x_14520:
[----:B------:R-:W-:Y:S01]  /*1bc60*/  IMAD R6, R19, 0x8, R16 ;  /* 0x0000000813067824 */ /* 0x000fe200078e0210 */
[----:B-1----:R-:W-:Y:S01]  /*1bc70*/  SHF.L.U32 R22, R23, 0x1f, RZ ;  /* 0x0000001f17167819 */ /* 0x002fe200000006ff */
[----:B------:R-:W-:Y:S01]  /*1bc80*/  BSSY B1, `(.L_x_14521) ;  /* 0x0000004000017945 */ /* 0x000fe20003800000 */
[----:B------:R-:W-:Y:S02]  /*1bc90*/  SHF.R.S32.HI R20, RZ, 0x1f, R5 ;  /* 0x0000001fff147819 */ /* 0x000fe40000011405 */
[----:B------:R-:W0:Y:S02]  /*1bca0*/  SYNCS.PHASECHK.TRANS64.TRYWAIT P0, [R6+URZ+0x22840], R22 ;  /* 0x02284016060075a7 */ /* 0x000e24000800017f */
[----:B0-----:R-:W-:Y:S05]  /*1bcb0*/  @!P0 BRA `(.L_x_14522) ;  /* 0x0000005c00dc8947 */ /* 0x001fea0003800000 */
.L_x_14713:
[----:B------:R-:W-:Y:S05]  /*1bcc0*/  BSYNC B1 ;  /* 0x0000000000017941 */ /* 0x000fea0003800000 */
.L_x_14521:
[----:B------:R-:W-:Y:S01]  /*1bcd0*/  ULDC.64 UR4, c[0x0][0x300] ;  /* 0x0000c00000047ab9 */ /* 0x000fe20000000a00 */
[----:B-----5:R-:W-:Y:S01]  /*1bce0*/  SHF.R.S32.HI R21, RZ, 0x1f, R4 ;  /* 0x0000001fff157819 */ /* 0x020fe20000011404 */
[----:B------:R-:W-:Y:S01]  /*1bcf0*/  IMAD R2, R20, UR4, RZ ;  /* 0x0000000414027c24 */ /* 0x000fe2000f8e02ff */
[----:B------:R-:W-:Y:S01]  /*1bd00*/  ULDC.64 UR6, c[0x0][0x2e8] ;  /* 0x0000ba0000067ab9 */ /* 0x000fe20000000a00 */
[----:B------:R-:W-:Y:S02]  /*1bd10*/  LOP3.LUT P1, RZ, R18, 0x1, RZ, 0xc0, !PT ;  /* 0x0000000112ff7812 */ /* 0x000fe4000782c0ff */
        /* <DEDUP_REMOVED lines=45> */
.L_x_14727:
        /* <DEDUP_REMOVED lines=8> */
.L_x_14524:
        /* <DEDUP_REMOVED lines=11> */
.L_x_14525:
[----:B------:R2:W-:Y:S01]  /*1c120*/  SYNCS.ARRIVE.TRANS64.A1T0 RZ, [R6+URZ+0x22830], RZ ;  /* 0x022830ff06ff79a7 */ /* 0x0005e2000810003f */
[----:B------:R-:W-:Y:S05]  /*1c130*/  @!P3 BRA `(.L_x_14526) ;  /* 0x000000000004b947 */ /* 0x000fea0003800000 */
[----:B------:R-:W-:Y:S01]  /*1c140*/  BPT.TRAP 0x1 ;  /* 0x000000040000795c */ /* 0x000fe20000300000 */
.L_x_14526:
[----:B------:R-:W3:Y:S01]  /*1c150*/  SYNCS.PHASECHK.TRANS64.TRYWAIT P0, [R6+URZ+0x22860], R22 ;  /* 0x02286016060075a7 */ /* 0x000ee2000800017f */
[----:B------:R-:W-:Y:S04]  /*1c160*/  BSSY B1, `(.L_x_14527) ;  /* 0x0000002000017945 */ /* 0x000fe80003800000 */
[----:B---3--:R-:W-:Y:S05]  /*1c170*/  @!P0 BRA `(.L_x_14528) ;  /* 0x0000006000648947 */ /* 0x008fea0003800000 */
.L_x_14728:
[----:B------:R-:W-:Y:S05]  /*1c180*/  BSYNC B1 ;  /* 0x0000000000017941 */ /* 0x000fea0003800000 */
.L_x_14527:
[----:B------:R-:W-:Y:S01]  /*1c190*/  ULDC.64 UR4, c[0x0][0x328] ;  /* 0x0000ca0000047ab9 */ /* 0x000fe20000000a00 */
[----:B------:R-:W-:Y:S01]  /*1c1a0*/  ULDC.64 UR6, c[0x0][0x318] ;  /* 0x0000c60000067ab9 */ /* 0x000fe20000000a00 */
[----:B------:R-:W-:Y:S01]  /*1c1b0*/  IMAD R20, R20, UR4, RZ ;  /* 0x0000000414147c24 */ /* 0x000fe2000f8e02ff */
[C---:B------:R-:W-:Y:S01]  /*1c1c0*/  LOP3.LUT P5, RZ, R18.reuse, 0x10, RZ, 0xc0, !PT ;  /* 0x0000001012ff7812 */ /* 0x040fe200078ac0ff */
[C---:B------:R-:W-:Y:S01]  /*1c1d0*/  IMAD.WIDE.U32 R2, R5.reuse, UR4, RZ ;  /* 0x0000000405027c25 */ /* 0x040fe2000f8e00ff */
        /* <DEDUP_REMOVED lines=11> */
[----:B------:R-:W-:-:S03]  /*1c290*/  IADD3 R3, R3, R21, RZ ;  /* 0x0000001503037210 */ /* 0x000fc60007ffe0ff */
        /* <DEDUP_REMOVED lines=49> */
.L_x_14742:
        /* <DEDUP_REMOVED lines=11> */
.L_x_14530:
        /* <DEDUP_REMOVED lines=11> */
.L_x_14531:
[----:B------:R0:W-:Y:S01]  /*1c710*/  SYNCS.ARRIVE.TRANS64.A1T0 RZ, [R6+URZ+0x22850], RZ ;  /* 0x022850ff06ff79a7 */ /* 0x0001e2000810003f */
[----:B------:R-:W-:Y:S05]  /*1c720*/  @P2 BRA `(.L_x_14532) ;  /* 0xfffffff000a02947 */ /* 0x000fea000383ffff */
.L_x_14519:
[----:B------:R-:W-:Y:S05]  /*1c730*/  BSYNC B0 ;  /* 0x0000000000007941 */ /* 0x000fea0003800000 */
.L_x_14518:
[----:B------:R-:W4:Y:S01]  /*1c740*/  S2R R2, SR_TID.X ;  /* 0x0000000000027919 */ /* 0x000f220000002100 */
[----:B------:R-:W-:Y:S01]  /*1c750*/  VIADD R19, R19, 0x1 ;  /* 0x0000000113137836 */ /* 0x000fe20000000000 */
[----:B------:R-:W-:Y:S04]  /*1c760*/  BSSY B0, `(.L_x_14533) ;  /* 0x0000012000007945 */ /* 0x000fe80003800000 */
[----:B------:R-:W-:-:S04]  /*1c770*/  ISETP.NE.AND P0, PT, R19, 0x2, PT ;  /* 0x000000021300780c */ /* 0x000fc80003f05270 */
[----:B------:R-:W-:Y:S02]  /*1c780*/  SEL R0, RZ, 0x1, P0 ;  /* 0x00000001ff007807 */ /* 0x000fe40000000000 */
        /* <DEDUP_REMOVED lines=10> */
[----:B0-23--:R-:W0:Y:S02]  /*1c830*/  S2R R6, SR_LTMASK ;  /* 0x0000000000067919 */ /* 0x00de240000003900 */
[----:B0-----:R-:W-:-:S04]  /*1c840*/  LOP3.LUT R6, R6, UR4, RZ, 0xc0, !PT ;  /* 0x0000000406067c12 */ /* 0x001fc8000f8ec0ff */
[----:B------:R-:W0:Y:S01]  /*1c850*/  POPC R7, R6 ;  /* 0x0000000600077309 */ /* 0x000e220000000000 */
[----:B----4-:R-:W0:Y:S02]  /*1c860*/  SHFL.IDX PT, R4, R3, R4, 0x1f ;  /* 0x00001f0403047589 */ /* 0x010e2400000e0000 */
[----:B0-----:R-:W-:-:S07]  /*1c870*/  IADD3 R24, R4, UR37, R7 ;  /* 0x0000002504187c10 */ /* 0x001fce000fffe007 */
.L_x_14534:
[----:B------:R-:W-:Y:S05]  /*1c880*/  BSYNC B0 ;  /* 0x0000000000007941 */ /* 0x000fea0003800000 */
.L_x_14533:
[----:B------:R-:W-:Y:S02]  /*1c890*/  LOP3.LUT R23, R23, R0, RZ, 0x3c, !PT ;  /* 0x0000000017177212 */ /* 0x000fe400078e3cff */
[----:B------:R-:W-:-:S07]  /*1c8a0*/  SEL R19, R19, RZ, P0 ;  /* 0x000000ff13137207 */ /* 0x000fce0000000000 */
.L_x_14493:
[----:B------:R-:W-:Y:S05]  /*1c8b0*/  BSYNC B7 ;  /* 0x0000000000077941 */ /* 0x000fea0003800000 */
.L_x_14491:
        /* <DEDUP_REMOVED lines=11> */
.L_x_14535:
[----:B------:R-:W4:Y:S01]  /*1c970*/  S2R R8, SR_TID.X ;  /* 0x0000000000087919 */ /* 0x000f220000002100 */
[----:B------:R-:W-:Y:S01]  /*1c980*/  UMOV UR4, 0xffffffff ;  /* 0xffffffff00047882 */ /* 0x000fe20000000000 */
[----:B----4-:R-:W-:-:S04]  /*1c990*/  LOP3.LUT R8, R8, 0x1f, RZ, 0xc0, !PT ;  /* 0x0000001f08087812 */ /* 0x010fc800078ec0ff */
[----:B------:R-:W-:Y:S01]  /*1c9a0*/  ISETP.NE.AND P0, PT, R8, 0x1f, PT ;  /* 0x0000001f0800780c */ /* 0x000fe20003f05270 */
[----:B------:R-:W-:-:S12]  /*1c9b0*/  BRA.DIV UR4, `(.L_x_14537) ;  /* 0x0000006204307947 */ /* 0x000fd8000b800000 */
[----:B------:R-:W-:Y:S01]  /*1c9c0*/  IADD3 R7, R27, R8, RZ ;  /* 0x000000081b077210 */ /* 0x000fe20007ffe0ff */
[----:B------:R-:W-:-:S03]  /*1c9d0*/  ULDC UR4, c[0x0][0xc3c] ;  /* 0x00030f0000047ab9 */ /* 0x000fc60000000800 */
[----:B------:R-:W-:-:S13]  /*1c9e0*/  ISETP.GE.OR P1, PT, R7, UR4, !P0 ;  /* 0x0000000407007c0c */ /* 0x000fda000c726670 */
[----:B------:R-:W4:Y:S08]  /*1c9f0*/  @!P1 LDC.64 R2, c[0x0][0xc80] ;  /* 0x00032000ff029b82 */ /* 0x000f300000000a00 */
[----:B------:R-:W5:Y:S01]  /*1ca00*/  @!P1 LDC.64 R4, c[0x0][0xc78] ;  /* 0x00031e00ff049b82 */ /* 0x000f620000000a00 */
[----:B----4-:R-:W-:-:S05]  /*1ca10*/  @!P1 IMAD.WIDE R2, R7, 0x4, R2 ;  /* 0x0000000407029825 */ /* 0x010fca00078e0202 */
[----:B0-23--:R5:W2:Y:S02]  /*1ca20*/  @!P1 LDG.E R6, desc[UR42][R2.64] ;  /* 0x0000002a02069981 */ /* 0x00daa4000c1e1900 */
        /* <DEDUP_REMOVED lines=31> */
.L_x_14752:
[----:B------:R-:W-:Y:S02]  /*1cc20*/  ULDC UR4, c[0x0][0xc38] ;  /* 0x00030e0000047ab9 */ /* 0x000fe40000000800 */
[----:B------:R-:W-:-:S05]  /*1cc30*/  MOV R5, UR4 ;  /* 0x0000000400057c02 */ /* 0x000fca0008000f00 */
[----:B--2---:R-:W-:-:S04]  /*1cc40*/  IMAD R14, R14, R5, RZ ;  /* 0x000000050e0e7224 */ /* 0x004fc800078e02ff */
[----:B------:R-:W-:-:S05]  /*1cc50*/  IMAD.IADD R7, R7, 0x1, R14 ;  /* 0x0000000107077824 */ /* 0x000fca00078e020e */
[----:B------:R-:W-:-:S13]  /*1cc60*/  ISETP.GT.AND P6, PT, R7, R0, PT ;  /* 0x000000000700720c */ /* 0x000fda0003fc4270 */
[----:B------:R-:W-:Y:S05]  /*1cc70*/  @P6 BRA `(.L_x_14538) ;  /* 0x0000000000a46947 */ /* 0x000fea0003800000 */
.L_x_14541:
        /* <DEDUP_REMOVED lines=34> */
[----:B------:R0:W2:Y:S02]  /*1cea0*/  SHFL.IDX PT, R14, R2, 0x1f, 0x1f ;  /* 0x03e01f00020e7f89 */ /* 0x0000a400000e0000 */
.L_x_14760:
[----:B------:R-:W-:Y:S02]  /*1ceb0*/  ULDC UR4, c[0x0][0xc38] ;  /* 0x00030e0000047ab9 */ /* 0x000fe40000000800 */
[----:B------:R-:W-:-:S04]  /*1cec0*/  IMAD.U32 R5, RZ, RZ, UR4 ;  /* 0x00000004ff057e24 */ /* 0x000fc8000f8e00ff */
[----:B--2---:R-:W-:-:S04]  /*1ced0*/  IMAD R14, R14, R5, RZ ;  /* 0x000000050e0e7224 */ /* 0x004fc800078e02ff */
[----:B------:R-:W-:-:S05]  /*1cee0*/  IMAD.IADD R7, R14, 0x1, R7 ;  /* 0x000000010e077824 */ /* 0x000fca00078e0207 */
[----:B------:R-:W-:-:S13]  /*1cef0*/  ISETP.GT.AND P6, PT, R7, R0, PT ;  /* 0x000000000700720c */ /* 0x000fda0003fc4270 */
[----:B------:R-:W-:Y:S05]  /*1cf00*/  @!P6 BRA `(.L_x_14541) ;  /* 0xfffffffc005ce947 */ /* 0x000fea000383ffff */
.L_x_14538:
        /* <DEDUP_REMOVED lines=10> */
.L_x_14765:
[----:B------:R-:W-:-:S13]  /*1cfb0*/  ISETP.NE.AND P0, PT, R3, RZ, PT ;  /* 0x000000ff0300720c */ /* 0x000fda0003f05270 */
[----:B------:R-:W-:Y:S05]  /*1cfc0*/  @!P0 BRA `(.L_x_14543) ;  /* 0x0000000000108947 */ /* 0x000fea0003800000 */
[----:B------:R-:W-:Y:S01]  /*1cfd0*/  UMOV UR4, 0xffffffff ;  /* 0xffffffff00047882 */ /* 0x000fe20000000000 */
[----:B--2---:R-:W-:Y:S02]  /*1cfe0*/  VIADD R12, R12, 0xffffffff ;  /* 0xffffffff0c0c7836 */ /* 0x004fe40000000000 */
[----:B------:R-:W-:Y:S05]  /*1cff0*/  BRA.DIV UR4, `(.L_x_14544) ;  /* 0x0000006204f07947 */ /* 0x000fea000b800000 */
[----:B------:R2:W0:Y:S02]  /*1d000*/  SHFL.IDX PT, R6, R2, R12, 0x1f ;  /* 0x00001f0c02067589 */ /* 0x00042400000e0000 */
.L_x_14543:
[----:B----4-:R-:W-:Y:S01]  /*1d010*/  ISETP.NE.AND P0, PT, R4, 0x1, PT ;  /* 0x000000010400780c */ /* 0x010fe20003f05270 */
[----:B0-----:R-:W-:-:S04]  /*1d020*/  IMAD R24, R6, R5, R7 ;  /* 0x0000000506187224 */ /* 0x001fc800078e0207 */
[----:B------:R-:W-:-:S08]  /*1d030*/  IMAD.IADD R0, R0, 0x1, -R24 ;  /* 0x0000000100007824 */ /* 0x000fd000078e0a18 */
[----:B------:R-:W-:Y:S05]  /*1d040*/  @!P0 BRA `(.L_x_14545) ;  /* 0x0000000000dc8947 */ /* 0x000fea0003800000 */
[-C--:B---3--:R-:W-:Y:S02]  /*1d050*/  IABS R5, R25.reuse ;  /* 0x0000001900057213 */ /* 0x088fe40000000000 */
[----:B------:R-:W-:Y:S02]  /*1d060*/  IABS R6, R4 ;  /* 0x0000000400067213 */ /* 0x000fe40000000000 */
[----:B------:R-:W0:Y:S08]  /*1d070*/  I2F.RP R7, R5 ;  /* 0x0000000500077306 */ /* 0x000e300000209400 */
[----:B------:R-:W3:Y:S08]  /*1d080*/  I2F.RP R8, R6 ;  /* 0x0000000600087306 */ /* 0x000ef00000209400 */
[----:B0-----:R-:W2:Y:S08]  /*1d090*/  MUFU.RCP R7, R7 ;  /* 0x0000000700077308 */ /* 0x001eb00000001000 */
[----:B---3--:R-:W-:Y:S01]  /*1d0a0*/  MUFU.RCP R8, R8 ;  /* 0x0000000800087308 */ /* 0x008fe20000001000 */
[----:B--2---:R-:W-:Y:S01]  /*1d0b0*/  VIADD R2, R7, 0xffffffe ;  /* 0x0ffffffe07027836 */ /* 0x004fe20000000000 */
[----:B------:R-:W-:-:S06]  /*1d0c0*/  IABS R7, R25 ;  /* 0x0000001900077213 */ /* 0x000fcc0000000000 */
[----:B------:R0:W2:Y:S02]  /*1d0d0*/  F2I.FTZ.U32.TRUNC.NTZ R3, R2 ;  /* 0x0000000200037305 */ /* 0x0000a4000021f000 */
[----:B0-----:R-:W-:Y:S02]  /*1d0e0*/  IMAD.MOV.U32 R2, RZ, RZ, RZ ;  /* 0x000000ffff027224 */ /* 0x001fe400078e00ff */
[----:B--2---:R-:W-:-:S04]  /*1d0f0*/  IMAD.MOV R10, RZ, RZ, -R3 ;  /* 0x000000ffff0a7224 */ /* 0x004fc800078e0a03 */
[----:B------:R-:W-:-:S04]  /*1d100*/  IMAD R9, R10, R5, RZ ;  /* 0x000000050a097224 */ /* 0x000fc800078e02ff */
[----:B------:R-:W-:Y:S01]  /*1d110*/  IMAD.HI.U32 R3, R3, R9, R2 ;  /* 0x0000000903037227 */ /* 0x000fe200078e0002 */
[----:B------:R-:W-:Y:S02]  /*1d120*/  IABS R2, R0 ;  /* 0x0000000000027213 */ /* 0x000fe40000000000 */
[----:B------:R-:W-:-:S03]  /*1d130*/  IADD3 R9, RZ, -R7, RZ ;  /* 0x80000007ff097210 */ /* 0x000fc60007ffe0ff */
        /* <DEDUP_REMOVED lines=40> */
.L_x_14545:
        /* <DEDUP_REMOVED lines=9> */
[----:B------:R-:W1:Y:S02]  /*1d450*/  F2I.FTZ.U32.TRUNC.NTZ R3, R9 ;  /* 0x0000000900037305 */ /* 0x000e64000021f000 */
[----:B-1----:R-:W-:-:S04]  /*1d460*/  IMAD.MOV R11, RZ, RZ, -R3 ;  /* 0x000000ffff0b7224 */ /* 0x002fc800078e0a03 */
        /* <DEDUP_REMOVED lines=32> */
[----:B------:R-:W-:Y:S02]  /*1d670*/  IABS R7, R0 ;  /* 0x0000000000077213 */ /* 0x000fe40000000000 */
[----:B------:R-:W-:-:S03]  /*1d680*/  IADD3 R3, RZ, -R8, RZ ;  /* 0x80000008ff037210 */ /* 0x000fc60007ffe0ff */
        /* <DEDUP_REMOVED lines=15> */
.L_x_14546:
[----:B------:R-:W-:-:S05]  /*1d780*/  LOP3.LUT R2, RZ, R2, RZ, 0x33, !PT ;  /* 0x00000002ff027212 */ /* 0x000fca00078e33ff */
[----:B------:R-:W-:Y:S01]  /*1d790*/  IMAD.IADD R25, R25, 0x1, R2 ;  /* 0x0000000119197824 */ /* 0x000fe200078e0202 */
[----:B------:R-:W-:Y:S06]  /*1d7a0*/  BRA `(.L_x_14547) ;  /* 0x00000000001c7947 */ /* 0x000fec0003800000 */
.L_x_14539:
[----:B------:R-:W-:Y:S01]  /*1d7b0*/  UMOV UR4, URZ ;  /* 0x0000003f00047c82 */ /* 0x000fe20008000000 */
[----:B------:R-:W-:Y:S01]  /*1d7c0*/  UMOV UR5, URZ ;  /* 0x0000003f00057c82 */ /* 0x000fe20008000000 */
[----:B------:R-:W-:Y:S01]  /*1d7d0*/  ULDC UR6, c[0x0][0xc3c] ;  /* 0x00030f0000067ab9 */ /* 0x000fe20000000800 */
[----:B------:R-:W-:Y:S01]  /*1d7e0*/  IMAD.MOV.U32 R24, RZ, RZ, R0 ;  /* 0x000000ffff187224 */ /* 0x000fe200078e0000 */
[----:B------:R-:W-:Y:S01]  /*1d7f0*/  MOV R27, UR6 ;  /* 0x00000006001b7c02 */ /* 0x000fe20008000f00 */
[----:B------:R-:W-:Y:S02]  /*1d800*/  IMAD.U32 R25, RZ, RZ, UR4 ;  /* 0x00000004ff197e24 */ /* 0x000fe4000f8e00ff */
[----:B------:R-:W-:-:S07]  /*1d810*/  IMAD.U32 R26, RZ, RZ, UR5 ;  /* 0x00000005ff1a7e24 */ /* 0x000fce000f8e00ff */
.L_x_14547:
        /* <DEDUP_REMOVED lines=10> */
.L_x_14536:
[----:B------:R-:W-:Y:S02]  /*1d8c0*/  ULDC UR4, c[0x0][0xc3c] ;  /* 0x00030f0000047ab9 */ /* 0x000fe40000000800 */
[----:B0-----:R-:W-:-:S13]  /*1d8d0*/  ISETP.GE.AND P0, PT, R27, UR4, PT ;  /* 0x000000041b007c0c */ /* 0x001fda000bf06270 */
[----:B------:R-:W-:Y:S05]  /*1d8e0*/  @!P0 BRA `(.L_x_14548) ;  /* 0xffffff9800ec8947 */ /* 0x000fea000383ffff */
[----:B------:R-:W-:Y:S05]  /*1d8f0*/  BSYNC B8 ;  /* 0x0000000000087941 */ /* 0x000fea0003800000 */
.L_x_14445:
        /* <DEDUP_REMOVED lines=12> */
.L_x_14768:
[----:B------:R-:W-:Y:S05]  /*1d9c0*/  BSYNC B0 ;  /* 0x0000000000007941 */ /* 0x000fea0003800000 */
.L_x_14549:
[----:B------:R-:W-:-:S03]  /*1d9d0*/  UMOV UR4, 0xffffffff ;  /* 0xffffffff00047882 */ /* 0x000fc60000000000 */
[----:B------:R-:W-:Y:S05]  /*1d9e0*/  BRA.DIV UR4, `(.L_x_14551) ;  /* 0x0000005a04b07947 */ /* 0x000fea000b800000 */
[----:B0-----:R-:W0:Y:S02]  /*1d9f0*/  S2R R0, SR_TID.X ;  /* 0x0000000000007919 */ /* 0x001e240000002100 */
[----:B0-----:R-:W-:-:S04]  /*1da00*/  SHF.R.U32.HI R0, RZ, 0x5, R0 ;  /* 0x00000005ff007819 */ /* 0x001fc80000011600 */
[----:B------:R-:W-:-:S05]  /*1da10*/  LOP3.LUT R0, R0, 0x3, RZ, 0xc0, !PT ;  /* 0x0000000300007812 */ /* 0x000fca00078ec0ff */
[----:B------:R0:W1:Y:S02]  /*1da20*/  SHFL.IDX PT, R14, R0, RZ, 0x1f ;  /* 0x00001fff000e7589 */ /* 0x00006400000e0000 */
.L_x_14771:
[----:B-1----:R-:W-:-:S13]  /*1da30*/  ISETP.NE.AND P0, PT, R14, RZ, PT ;  /* 0x000000ff0e00720c */ /* 0x002fda0003f05270 */
[----:B------:R-:W-:Y:S05]  /*1da40*/  @P0 BRA `(.L_x_14263) ;  /* 0x0000000000880947 */ /* 0x000fea0003800000 */
[----:B------:R-:W-:-:S03]  /*1da50*/  UMOV UR4, 0xffffffff ;  /* 0xffffffff00047882 */ /* 0x000fc60000000000 */
[----:B------:R-:W-:Y:S05]  /*1da60*/  BRA.DIV UR4, `(.L_x_14552) ;  /* 0x0000005a04c47947 */ /* 0x000fea000b800000 */
[----:B------:R-:W-:-:S13]  /*1da70*/  ELECT P6, URZ, PT ;  /* 0x00000000003f782f */ /* 0x000fda00038c0000 */
.L_x_14774:
[----:B------:R-:W-:Y:S05]  /*1da80*/  @!P6 BRA `(.L_x_14263) ;  /* 0x000000000078e947 */ /* 0x000fea0003800000 */
[----:B------:R-:W-:-:S06]  /*1da90*/  ULOP3.LUT UR4, UR36, 0x2, URZ, 0xfc, !UPT ;  /* 0x0000000224047892 */ /* 0x000fcc000f8efc3f */
[----:B0-----:R-:W-:-:S05]  /*1daa0*/  IMAD.U32 R0, RZ, RZ, UR4 ;  /* 0x00000004ff007e24 */ /* 0x001fca000f8e00ff */
[----:B------:R-:W-:-:S13]  /*1dab0*/  ISETP.NE.AND P0, PT, R0, 0x3, PT ;  /* 0x000000030000780c */ /* 0x000fda0003f05270 */
[----:B------:R-:W-:Y:S05]  /*1dac0*/  @!P0 BRA `(.L_x_14553) ;  /* 0x0000000000048947 */ /* 0x000fea0003800000 */
[----:B------:R-:W-:Y:S01]  /*1dad0*/  BPT.TRAP 0x1 ;  /* 0x000000040000795c */ /* 0x000fe20000300000 */
.L_x_14553:
[----:B------:R-:W-:Y:S01]  /*1dae0*/  IMAD R3, R19, 0x8, R5 ;  /* 0x0000000813037824 */ /* 0x000fe200078e0205 */
[----:B------:R-:W-:Y:S01]  /*1daf0*/  SHF.L.U32 R2, R23, 0x1f, RZ ;  /* 0x0000001f17027819 */ /* 0x000fe200000006ff */
[----:B------:R-:W-:-:S03]  /*1db00*/  VIADD R19, R19, 0x1 ;  /* 0x0000000113137836 */ /* 0x000fc60000000000 */
[----:B------:R-:W0:Y:S02]  /*1db10*/  SYNCS.PHASECHK.TRANS64.TRYWAIT P1, [R3+URZ+0x22840], R2 ;  /* 0x02284002030075a7 */ /* 0x000e24000802017f */
[----:B------:R-:W-:-:S04]  /*1db20*/  ISETP.NE.AND P2, PT, R19, 0x2, PT ;  /* 0x000000021300780c */ /* 0x000fc80003f45270 */
[----:B------:R-:W-:Y:S01]  /*1db30*/  SEL R0, RZ, 0x1, P2 ;  /* 0x00000001ff007807 */ /* 0x000fe20001000000 */
[----:B0-----:R-:W-:Y:S08]  /*1db40*/  @!P1 BRA `(.L_x_14554) ;  /* 0x0000005800ac9947 */ /* 0x001ff00003800000 */
.L_x_14775:
[----:B------:R-:W-:Y:S02]  /*1db50*/  SEL R19, R19, RZ, P2 ;  /* 0x000000ff13137207 */ /* 0x000fe40001000000 */
[----:B------:R-:W-:Y:S01]  /*1db60*/  LOP3.LUT R0, R23, R0, RZ, 0x3c, !PT ;  /* 0x0000000017007212 */ /* 0x000fe200078e3cff */
[----:B------:R-:W-:Y:S06]  /*1db70*/  @!P0 BRA `(.L_x_14555) ;  /* 0x0000000000048947 */ /* 0x000fec0003800000 */
[----:B------:R-:W-:Y:S01]  /*1db80*/  BPT.TRAP 0x1 ;  /* 0x000000040000795c */ /* 0x000fe20000300000 */
.L_x_14555:
[----:B------:R-:W-:Y:S01]  /*1db90*/  IMAD R19, R19, 0x8, R5 ;  /* 0x0000000813137824 */ /* 0x000fe200078e0205 */
[----:B------:R-:W-:-:S04]  /*1dba0*/  SHF.L.U32 R0, R0, 0x1f, RZ ;  /* 0x0000001f00007819 */ /* 0x000fc800000006ff */
[----:B------:R-:W1:Y:S02]  /*1dbb0*/  SYNCS.PHASECHK.TRANS64.TRYWAIT P1, [R19+URZ+0x22840], R0 ;  /* 0x02284000130075a7 */ /* 0x000e64000802017f */
[----:B-1----:R-:W-:Y:S05]  /*1dbc0*/  @!P1 BRA `(.L_x_14556) ;  /* 0x0000005800a09947 */ /* 0x002fea0003800000 */
.L_x_14776:
[----:B------:R-:W-:Y:S05]  /*1dbd0*/  @!P0 BRA `(.L_x_14557) ;  /* 0x0000000000048947 */ /* 0x000fea0003800000 */
[----:B------:R-:W-:Y:S01]  /*1dbe0*/  BPT.TRAP 0x1 ;  /* 0x000000040000795c */ /* 0x000fe20000300000 */
.L_x_14557:
[----:B------:R-:W5:Y:S02]  /*1dbf0*/  SYNCS.PHASECHK.TRANS64.TRYWAIT P1, [R3+URZ+0x22860], R2 ;  /* 0x02286002030075a7 */ /* 0x000f64000802017f */
[----:B-----5:R-:W-:Y:S05]  /*1dc00*/  @!P1 BRA `(.L_x_14558) ;  /* 0x0000005800a49947 */ /* 0x020fea0003800000 */
.L_x_14777:
[----:B------:R-:W-:Y:S05]  /*1dc10*/  @!P0 BRA `(.L_x_14559) ;  /* 0x0000000000048947 */ /* 0x000fea0003800000 */
[----:B------:R-:W-:Y:S01]  /*1dc20*/  BPT.TRAP 0x1 ;  /* 0x000000040000795c */ /* 0x000fe20000300000 */
.L_x_14559:
[----:B------:R0:W0:Y:S02]  /*1dc30*/  SYNCS.PHASECHK.TRANS64.TRYWAIT P0, [R19+URZ+0x22860], R0 ;  /* 0x02286000130075a7 */ /* 0x000024000800017f */
[----:B0-----:R-:W-:Y:S05]  /*1dc40*/  @!P0 NANOSLEEP.SYNCS 0x989680 ;  /* 0x009896800000895d */ /* 0x001fea0003900000 */
[----:B------:R-:W0:Y:S02]  /*1dc50*/  @!P0 SYNCS.PHASECHK.TRANS64 P0, [R19+URZ+0x22860], R0 ;  /* 0x02286000130085a7 */ /* 0x000e24000800007f */
[----:B0-----:R-:W-:Y:S05]  /*1dc60*/  @!P0 BRA `(.L_x_14559) ;  /* 0xfffffffc00f08947 */ /* 0x001fea000383ffff */
.L_x_14263:
[----:B------:R-:W-:Y:S05]  /*1dc70*/  BSYNC B9 ;  /* 0x0000000000097941 */ /* 0x000fea0003800000 */
.L_x_14260:
[----:B------:R-:W-:Y:S05]  /*1dc80*/  EXIT ;  /* 0x000000000000794d */ /* 0x000fea0003800000 */
.L_x_14283:
[----:B0-----:R0:W1:Y:S02]  /*1dc90*/  SYNCS.PHASECHK.TRANS64.TRYWAIT P5, [R87+URZ+0x22890], R93 ;  /* 0x0228905d570075a7 */ /* 0x00106400080a017f */
[----:B-1----:R-:W-:Y:S05]  /*1dca0*/  @!P5 NANOSLEEP.SYNCS 0x989680 ;  /* 0x009896800000d95d */ /* 0x002fea0003900000 */
[----:B------:R-:W1:Y:S02]  /*1dcb0*/  @!P5 SYNCS.PHASECHK.TRANS64 P5, [R87+URZ+0x22890], R93 ;  /* 0x0228905d5700d5a7 */ /* 0x000e6400080a007f */
[----:B-1----:R-:W-:Y:S05]  /*1dcc0*/  @!P5 BRA `(.L_x_14283) ;  /* 0xfffffffc00f0d947 */ /* 0x002fea000383ffff */
[----:B------:R-:W-:Y:S05]  /*1dcd0*/  BRA `(.L_x_14560) ;  /* 0xfffffe5800c07947 */ /* 0x000fea000383ffff */
.L_x_14284:
[----:B------:R-:W-:Y:S01]  /*1dce0*/  BSSY B1, `(.L_x_14561) ;  /* 0x0000008000017945 */ /* 0x000fe20003800000 */
[----:B------:R-:W-:Y:S01]  /*1dcf0*/  IMAD.MOV.U32 R13, RZ, RZ, R97 ;  /* 0x000000ffff0d7224 */ /* 0x000fe200078e0061 */
[----:B------:R-:W-:Y:S01]  /*1dd00*/  MOV R15, 0xffffffff ;  /* 0xffffffff000f7802 */ /* 0x000fe20000000f00 */
[----:B------:R-:W-:Y:S02]  /*1dd10*/  IMAD.MOV.U32 R12, RZ, RZ, RZ ;  /* 0x000000ffff0c7224 */ /* 0x000fe400078e00ff */
[----:B------:R-:W-:-:S07]  /*1dd20*/  IMAD.MOV.U32 R11, RZ, RZ, 0x1c1f ;  /* 0x00001c1fff0b7424 */ /* 0x000fce00078e00ff */
[----:B0-----:R-:W-:Y:S05]  /*1dd30*/  WARPSYNC.COLLECTIVE R15, `(.L_x_14562) ;  /* 0x000000000f087348 */ /* 0x001fea0003c00000 */
[----:B------:R1:W2:Y:S02]  /*1dd40*/  SHFL.IDX P6, R14, R13, R12, R11 ;  /* 0x0000000c0d0e7389 */ /* 0x0002a400000c000b */
[----:B012---:R-:W-:Y:S01]  /*1dd50*/  ENDCOLLECTIVE ;  /* 0x000000000000791b */ /* 0x007fe20003800000 */
.L_x_14562:
[----:B------:R-:W-:Y:S05]  /*1dd60*/  BSYNC B1 ;  /* 0x0000000000017941 */ /* 0x000fea0003800000 */
.L_x_14561:
        /* <DEDUP_REMOVED lines=8> */
.L_x_14563:
[----:B------:R-:W-:Y:S05]  /*1ddf0*/  BRA `(.L_x_14564) ;  /* 0xfffffe58008c7947 */ /* 0x000fea000383ffff */
.L_x_14293:
[----:B------:R-:W-:Y:S01]  /*1de00*/  BSSY B1, `(.L_x_14565) ;  /* 0x0000008000017945 */ /* 0x000fe20003800000 */
[----:B0---4-:R-:W-:Y:S02]  /*1de10*/  IMAD.MOV.U32 R13, RZ, RZ, R97 ;  /* 0x000000ffff0d7224 */ /* 0x011fe400078e0061 */
[----:B------:R-:W-:Y:S02]  /*1de20*/  IMAD.MOV.U32 R12, RZ, RZ, 0x1 ;  /* 0x00000001ff0c7424 */ /* 0x000fe400078e00ff */
[----:B------:R-:W-:Y:S02]  /*1de30*/  IMAD.MOV.U32 R11, RZ, RZ, 0x1c1f ;  /* 0x00001c1fff0b7424 */ /* 0x000fe400078e00ff */
[----:B------:R-:W-:-:S07]  /*1de40*/  IMAD.MOV.U32 R15, RZ, RZ, -0x1 ;  /* 0xffffffffff0f7424 */ /* 0x000fce00078e00ff */
[----:B-123--:R-:W-:Y:S05]  /*1de50*/  WARPSYNC.COLLECTIVE R15, `(.L_x_14566) ;  /* 0x000000000f087348 */ /* 0x00efea0003c00000 */
[----:B---3--:R0:W3:Y:S02]  /*1de60*/  SHFL.IDX P6, R14, R13, R12, R11 ;  /* 0x0000000c0d0e7389 */ /* 0x0080e400000c000b */
[----:B0123--:R-:W-:Y:S01]  /*1de70*/  ENDCOLLECTIVE ;  /* 0x000000000000791b */ /* 0x00ffe20003800000 */
.L_x_14566:
[----:B------:R-:W-:Y:S05]  /*1de80*/  BSYNC B1 ;  /* 0x0000000000017941 */ /* 0x000fea0003800000 */
.L_x_14565:
        /* <DEDUP_REMOVED lines=8> */
.L_x_14567:
[----:B------:R-:W-:Y:S05]  /*1df10*/  BRA `(.L_x_14568) ;  /* 0xfffffe6000087947 */ /* 0x000fea000383ffff */
.L_x_14303:
[----:B-1----:R1:W2:Y:S02]  /*1df20*/  SYNCS.PHASECHK.TRANS64.TRYWAIT P4, [R87+URZ+0x22890], R93 ;  /* 0x0228905d570075a7 */ /* 0x0022a4000808017f */
[----:B--2---:R-:W-:Y:S05]  /*1df30*/  @!P4 NANOSLEEP.SYNCS 0x989680 ;  /* 0x009896800000c95d */ /* 0x004fea0003900000 */
[----:B------:R-:W2:Y:S02]  /*1df40*/  @!P4 SYNCS.PHASECHK.TRANS64 P4, [R87+URZ+0x22890], R93 ;  /* 0x0228905d5700c5a7 */ /* 0x000ea4000808007f */
[----:B--2---:R-:W-:Y:S05]  /*1df50*/  @!P4 BRA `(.L_x_14303) ;  /* 0xfffffffc00f0c947 */ /* 0x004fea000383ffff */
[----:B------:R-:W-:Y:S05]  /*1df60*/  BRA `(.L_x_14569) ;  /* 0xfffffe6800d07947 */ /* 0x000fea000383ffff */
.L_x_14304:
        /* <DEDUP_REMOVED lines=8> */
.L_x_14571:
[----:B------:R-:W-:Y:S05]  /*1dff0*/  BSYNC B1 ;  /* 0x0000000000017941 */ /* 0x000fea0003800000 */
.L_x_14570:
        /* <DEDUP_REMOVED lines=8> */
.L_x_14572:
[----:B------:R-:W-:Y:S01]  /*1e080*/  IMAD.MOV.U32 R98, RZ, RZ, R14 ;  /* 0x000000ffff627224 */ /* 0x000fe200078e000e */
[----:B------:R-:W-:Y:S06]  /*1e090*/  BRA `(.L_x_14573) ;  /* 0xfffffe68009c7947 */ /* 0x000fec000383ffff */
.L_x_14309:
        /* <DEDUP_REMOVED lines=8> */
.L_x_14575:
[----:B------:R-:W-:Y:S05]  /*1e120*/  BSYNC B1 ;  /* 0x0000000000017941 */ /* 0x000fea0003800000 */
.L_x_14574:
        /* <DEDUP_REMOVED lines=8> */
.L_x_14576:
[----:B------:R-:W-:Y:S01]  /*1e1b0*/  IMAD.MOV.U32 R96, RZ, RZ, R14 ;  /* 0x000000ffff607224 */ /* 0x000fe200078e000e */
[----:B------:R-:W-:Y:S06]  /*1e1c0*/  BRA `(.L_x_14577) ;  /* 0xfffffe7000347947 */ /* 0x000fec000383ffff */
.L_x_14314:
[----:B0-----:R0:W1:Y:S02]  /*1e1d0*/  SYNCS.PHASECHK.TRANS64.TRYWAIT P2, [R87+URZ+0x22890], R93 ;  /* 0x0228905d570075a7 */ /* 0x001064000804017f */
[----:B-1----:R-:W-:Y:S05]  /*1e1e0*/  @!P2 NANOSLEEP.SYNCS 0x989680 ;  /* 0x009896800000a95d */ /* 0x002fea0003900000 */
[----:B------:R-:W1:Y:S02]  /*1e1f0*/  @!P2 SYNCS.PHASECHK.TRANS64 P2, [R87+URZ+0x22890], R93 ;  /* 0x0228905d5700a5a7 */ /* 0x000e64000804007f */
[----:B-1----:R-:W-:Y:S05]  /*1e200*/  @!P2 BRA `(.L_x_14314) ;  /* 0xfffffffc00f0a947 */ /* 0x002fea000383ffff */
[----:B------:R-:W-:Y:S05]  /*1e210*/  BRA `(.L_x_14578) ;  /* 0xfffffe78002c7947 */ /* 0x000fea000383ffff */
.L_x_14315:
        /* <DEDUP_REMOVED lines=8> */
.L_x_14580:
[----:B------:R-:W-:Y:S05]  /*1e2a0*/  BSYNC B1 ;  /* 0x0000000000017941 */ /* 0x000fea0003800000 */
.L_x_14579:
        /* <DEDUP_REMOVED lines=8> */
.L_x_14581:
[----:B------:R-:W-:Y:S01]  /*1e330*/  IMAD.MOV.U32 R7, RZ, RZ, R14 ;  /* 0x000000ffff077224 */ /* 0x000fe200078e000e */
[----:B------:R-:W-:Y:S06]  /*1e340*/  BRA `(.L_x_14582) ;  /* 0xfffffe7800487947 */ /* 0x000fec000383ffff */
.L_x_14318:
        /* <DEDUP_REMOVED lines=8> */
.L_x_14584:
[----:B------:R-:W-:Y:S05]  /*1e3d0*/  BSYNC B1 ;  /* 0x0000000000017941 */ /* 0x000fea0003800000 */
.L_x_14583:
        /* <DEDUP_REMOVED lines=8> */
.L_x_14585:
[----:B------:R-:W-:Y:S01]  /*1e460*/  IMAD.MOV.U32 R7, RZ, RZ, R14 ;  /* 0x000000ffff077224 */ /* 0x000fe200078e000e */
[----:B------:R-:W-:Y:S06]  /*1e470*/  BRA `(.L_x_14586) ;  /* 0xfffffe7800447947 */ /* 0x000fec000383ffff */
.L_x_14322:
[----:B---3--:R3:W4:Y:S02]  /*1e480*/  SYNCS.PHASECHK.TRANS64.TRYWAIT P3, [R87+URZ+0x228b0], R93 ;  /* 0x0228b05d570075a7 */ /* 0x008724000806017f */
[----:B----4-:R-:W-:Y:S05]  /*1e490*/  @!P3 NANOSLEEP.SYNCS 0x989680 ;  /* 0x009896800000b95d */ /* 0x010fea0003900000 */
[----:B------:R-:W4:Y:S02]  /*1e4a0*/  @!P3 SYNCS.PHASECHK.TRANS64 P3, [R87+URZ+0x228b0], R93 ;  /* 0x0228b05d5700b5a7 */ /* 0x000f24000806007f */
[----:B----4-:R-:W-:Y:S05]  /*1e4b0*/  @!P3 BRA `(.L_x_14322) ;  /* 0xfffffffc00f0b947 */ /* 0x010fea000383ffff */
[----:B------:R-:W-:Y:S05]  /*1e4c0*/  BRA `(.L_x_14587) ;  /* 0xfffffe7800bc7947 */ /* 0x000fea000383ffff */
.L_x_14332:
[----:B------:R-:W-:Y:S01]  /*1e4d0*/  BSSY B0, `(.L_x_14588) ;  /* 0x0000007000007945 */ /* 0x000fe20003800000 */
[----:B------:R-:W-:Y:S02]  /*1e4e0*/  IMAD.MOV.U32 R12, RZ, RZ, RZ ;  /* 0x000000ffff0c7224 */ /* 0x000fe400078e00ff */
[----:B------:R-:W-:Y:S02]  /*1e4f0*/  IMAD.MOV.U32 R11, RZ, RZ, 0x1f ;  /* 0x0000001fff0b7424 */ /* 0x000fe400078e00ff */
[----:B------:R-:W-:-:S07]  /*1e500*/  IMAD.MOV.U32 R15, RZ, RZ, -0x1 ;  /* 0xffffffffff0f7424 */ /* 0x000fce00078e00ff */
[----:B-----5:R-:W-:Y:S05]  /*1e510*/  WARPSYNC.COLLECTIVE R15, `(.L_x_14589) ;  /* 0x000000000f087348 */ /* 0x020fea0003c00000 */
[----:B------:R0:W1:Y:S02]  /*1e520*/  SHFL.IDX P6, R14, R13, R12, R11 ;  /* 0x0000000c0d0e7389 */ /* 0x00006400000c000b */
[----:B01---5:R-:W-:Y:S01]  /*1e530*/  ENDCOLLECTIVE ;  /* 0x000000000000791b */ /* 0x023fe20003800000 */
.L_x_14589:
[----:B------:R-:W-:Y:S05]  /*1e540*/  BSYNC B0 ;  /* 0x0000000000007941 */ /* 0x000fea0003800000 */
.L_x_14588:
[----:B------:R-:W-:Y:S05]  /*1e550*/  BRA `(.L_x_14590) ;  /* 0xfffffe8800d07947 */ /* 0x000fea000383ffff */
.L_x_14344:
[----:B------:R-:W-:Y:S01]  /*1e560*/  BSSY B1, `(.L_x_14591) ;  /* 0x0000008000017945 */ /* 0x000fe20003800000 */
[----:B0-----:R-:W-:Y:S01]  /*1e570*/  IMAD.MOV.U32 R13, RZ, RZ, R31 ;  /* 0x000000ffff0d7224 */ /* 0x001fe200078e001f */
[----:B------:R-:W-:Y:S01]  /*1e580*/  MOV R11, 0x1c1f ;  /* 0x00001c1f000b7802 */ /* 0x000fe20000000f00 */
[----:B------:R-:W-:Y:S02]  /*1e590*/  IMAD.MOV.U32 R12, RZ, RZ, RZ ;  /* 0x000000ffff0c7224 */ /* 0x000fe400078e00ff */
[----:B------:R-:W-:-:S07]  /*1e5a0*/  IMAD.MOV.U32 R15, RZ, RZ, -0x1 ;  /* 0xffffffffff0f7424 */ /* 0x000fce00078e00ff */
[----:B------:R-:W-:Y:S05]  /*1e5b0*/  WARPSYNC.COLLECTIVE R15, `(.L_x_14592) ;  /* 0x000000000f087348 */ /* 0x000fea0003c00000 */
[----:B------:R0:W1:Y:S02]  /*1e5c0*/  SHFL.IDX P6, R14, R13, R12, R11 ;  /* 0x0000000c0d0e7389 */ /* 0x00006400000c000b */
[----:B01----:R-:W-:Y:S01]  /*1e5d0*/  ENDCOLLECTIVE ;  /* 0x000000000000791b */ /* 0x003fe20003800000 */
.L_x_14592:
[----:B------:R-:W-:Y:S05]  /*1e5e0*/  BSYNC B1 ;  /* 0x0000000000017941 */ /* 0x000fea0003800000 */
.L_x_14591:
        /* <DEDUP_REMOVED lines=8> */
.L_x_14593:
[----:B------:R-:W-:Y:S02]  /*1e670*/  IMAD.MOV.U32 R13, RZ, RZ, R34 ;  /* 0x000000ffff0d7224 */ /* 0x000fe400078e0022 */
[----:B------:R-:W-:-:S07]  /*1e680*/  IMAD.MOV.U32 R3, RZ, RZ, R14 ;  /* 0x000000ffff037224 */ /* 0x000fce00078e000e */
[----:B------:R-:W-:Y:S05]  /*1e690*/  WARPSYNC.COLLECTIVE R15, `(.L_x_14594) ;  /* 0x000000000f087348 */ /* 0x000fea0003c00000 */
[----:B------:R0:W1:Y:S02]  /*1e6a0*/  SHFL.IDX P6, R14, R13, R12, R11 ;  /* 0x0000000c0d0e7389 */ /* 0x00006400000c000b */
[----:B01----:R-:W-:Y:S01]  /*1e6b0*/  ENDCOLLECTIVE ;  /* 0x000000000000791b */ /* 0x003fe20003800000 */
.L_x_14594:
[----:B------:R-:W-:Y:S01]  /*1e6c0*/  MOV R13, R30 ;  /* 0x0000001e000d7202 */ /* 0x000fe20000000f00 */
[----:B------:R-:W-:-:S07]  /*1e6d0*/  IMAD.MOV.U32 R7, RZ, RZ, R14 ;  /* 0x000000ffff077224 */ /* 0x000fce00078e000e */
[----:B------:R-:W-:Y:S05]  /*1e6e0*/  WARPSYNC.COLLECTIVE R15, `(.L_x_14595) ;  /* 0x000000000f087348 */ /* 0x000fea0003c00000 */
[----:B------:R0:W1:Y:S02]  /*1e6f0*/  SHFL.IDX P6, R14, R13, R12, R11 ;  /* 0x0000000c0d0e7389 */ /* 0x00006400000c000b */
[----:B01----:R-:W-:Y:S01]  /*1e700*/  ENDCOLLECTIVE ;  /* 0x000000000000791b */ /* 0x003fe20003800000 */
.L_x_14595:
[----:B------:R-:W-:Y:S01]  /*1e710*/  IMAD.MOV.U32 R8, RZ, RZ, R14 ;  /* 0x000000ffff087224 */ /* 0x000fe200078e000e */
[----:B------:R-:W-:Y:S06]  /*1e720*/  BRA `(.L_x_14596) ;  /* 0xfffffe9000447947 */ /* 0x000fec000383ffff */
.L_x_14347:
[----:B------:R-:W-:Y:S01]  /*1e730*/  BSSY B1, `(.L_x_14597) ;  /* 0x0000008000017945 */ /* 0x000fe20003800000 */
[----:B------:R-:W-:Y:S02]  /*1e740*/  IMAD.MOV.U32 R13, RZ, RZ, R31 ;  /* 0x000000ffff0d7224 */ /* 0x000fe400078e001f */
[----:B------:R-:W-:Y:S02]  /*1e750*/  IMAD.MOV.U32 R12, RZ, RZ, 0x1 ;  /* 0x00000001ff0c7424 */ /* 0x000fe400078e00ff */
[----:B------:R-:W-:Y:S02]  /*1e760*/  IMAD.MOV.U32 R11, RZ, RZ, 0x1c1f ;  /* 0x00001c1fff0b7424 */ /* 0x000fe400078e00ff */
[----:B------:R-:W-:-:S07]  /*1e770*/  IMAD.MOV.U32 R15, RZ, RZ, -0x1 ;  /* 0xffffffffff0f7424 */ /* 0x000fce00078e00ff */
[----:B-1--4-:R-:W-:Y:S05]  /*1e780*/  WARPSYNC.COLLECTIVE R15, `(.L_x_14598) ;  /* 0x000000000f087348 */ /* 0x012fea0003c00000 */
[----:B------:R0:W2:Y:S02]  /*1e790*/  SHFL.IDX P6, R14, R13, R12, R11 ;  /* 0x0000000c0d0e7389 */ /* 0x0000a400000c000b */
[----:B012-4-:R-:W-:Y:S01]  /*1e7a0*/  ENDCOLLECTIVE ;  /* 0x000000000000791b */ /* 0x017fe20003800000 */
.L_x_14598:
[----:B------:R-:W-:Y:S05]  /*1e7b0*/  BSYNC B1 ;  /* 0x0000000000017941 */ /* 0x000fea0003800000 */
.L_x_14597:
        /* <DEDUP_REMOVED lines=8> */
.L_x_14599:
[----:B------:R-:W-:Y:S02]  /*1e840*/  IMAD.MOV.U32 R13, RZ, RZ, R34 ;  /* 0x000000ffff0d7224 */ /* 0x000fe400078e0022 */
[----:B------:R-:W-:-:S07]  /*1e850*/  IMAD.MOV.U32 R3, RZ, RZ, R14 ;  /* 0x000000ffff037224 */ /* 0x000fce00078e000e */
[----:B------:R-:W-:Y:S05]  /*1e860*/  WARPSYNC.COLLECTIVE R15, `(.L_x_14600) ;  /* 0x000000000f087348 */ /* 0x000fea0003c00000 */
[----:B------:R0:W1:Y:S02]  /*1e870*/  SHFL.IDX P6, R14, R13, R12, R11 ;  /* 0x0000000c0d0e7389 */ /* 0x00006400000c000b */
[----:B01----:R-:W-:Y:S01]  /*1e880*/  ENDCOLLECTIVE ;  /* 0x000000000000791b */ /* 0x003fe20003800000 */
.L_x_14600:
[----:B------:R-:W-:Y:S02]  /*1e890*/  IMAD.MOV.U32 R13, RZ, RZ, R30 ;  /* 0x000000ffff0d7224 */ /* 0x000fe400078e001e */
[----:B------:R-:W-:-:S07]  /*1e8a0*/  IMAD.MOV.U32 R7, RZ, RZ, R14 ;  /* 0x000000ffff077224 */ /* 0x000fce00078e000e */
[----:B------:R-:W-:Y:S05]  /*1e8b0*/  WARPSYNC.COLLECTIVE R15, `(.L_x_14601) ;  /* 0x000000000f087348 */ /* 0x000fea0003c00000 */
[----:B------:R0:W1:Y:S02]  /*1e8c0*/  SHFL.IDX P6, R14, R13, R12, R11 ;  /* 0x0000000c0d0e7389 */ /* 0x00006400000c000b */
[----:B01----:R-:W-:Y:S01]  /*1e8d0*/  ENDCOLLECTIVE ;  /* 0x000000000000791b */ /* 0x003fe20003800000 */
.L_x_14601:
[----:B------:R-:W-:Y:S01]  /*1e8e0*/  IMAD.MOV.U32 R30, RZ, RZ, R14 ;  /* 0x000000ffff1e7224 */ /* 0x000fe200078e000e */
[----:B------:R-:W-:Y:S06]  /*1e8f0*/  BRA `(.L_x_14602) ;  /* 0xfffffe9000a07947 */ /* 0x000fec000383ffff */
.L_x_14351:
[----:B0-----:R0:W1:Y:S02]  /*1e900*/  SYNCS.PHASECHK.TRANS64.TRYWAIT P0, [R22+URZ+0x22800], R35 ;  /* 0x02280023160075a7 */ /* 0x001064000800017f */
[----:B-1----:R-:W-:Y:S05]  /*1e910*/  @!P0 NANOSLEEP.SYNCS 0x989680 ;  /* 0x009896800000895d */ /* 0x002fea0003900000 */
[----:B------:R-:W1:Y:S02]  /*1e920*/  @!P0 SYNCS.PHASECHK.TRANS64 P0, [R22+URZ+0x22800], R35 ;  /* 0x02280023160085a7 */ /* 0x000e64000800007f */
[----:B-1----:R-:W-:Y:S05]  /*1e930*/  @!P0 BRA `(.L_x_14351) ;  /* 0xfffffffc00f08947 */ /* 0x002fea000383ffff */
[----:B------:R-:W-:Y:S05]  /*1e940*/  BRA `(.L_x_14603) ;  /* 0xfffffe9400947947 */ /* 0x000fea000383ffff */
.L_x_14359:
[----:B------:R-:W1:Y:S01]  /*1e950*/  LDC R27, c[0x0][0x3f4] ;  /* 0x0000fd00ff1b7b82 */ /* 0x000e620000000800 */
[----:B------:R-:W-:Y:S01]  /*1e960*/  BSSY B1, `(.L_x_14604) ;  /* 0x0000008000017945 */ /* 0x000fe20003800000 */
[----:B0-----:R-:W-:Y:S02]  /*1e970*/  IMAD.MOV.U32 R13, RZ, RZ, R26 ;  /* 0x000000ffff0d7224 */ /* 0x001fe400078e001a */
[----:B------:R-:W-:Y:S02]  /*1e980*/  IMAD.MOV.U32 R12, RZ, RZ, RZ ;  /* 0x000000ffff0c7224 */ /* 0x000fe400078e00ff */
[----:B------:R-:W-:Y:S02]  /*1e990*/  IMAD.MOV.U32 R11, RZ, RZ, 0x1c1f ;  /* 0x00001c1fff0b7424 */ /* 0x000fe400078e00ff */
[----:B------:R-:W-:-:S07]  /*1e9a0*/  IMAD.MOV.U32 R15, RZ, RZ, -0x1 ;  /* 0xffffffffff0f7424 */ /* 0x000fce00078e00ff */
[----:B-1----:R-:W-:Y:S05]  /*1e9b0*/  WARPSYNC.COLLECTIVE R15, `(.L_x_14605) ;  /* 0x000000000f087348 */ /* 0x002fea0003c00000 */
[----:B------:R0:W2:Y:S02]  /*1e9c0*/  SHFL.IDX P6, R14, R13, R12, R11 ;  /* 0x0000000c0d0e7389 */ /* 0x0000a400000c000b */
[----:B012---:R-:W-:Y:S01]  /*1e9d0*/  ENDCOLLECTIVE ;  /* 0x000000000000791b */ /* 0x007fe20003800000 */
.L_x_14605:
[----:B------:R-:W-:Y:S05]  /*1e9e0*/  BSYNC B1 ;  /* 0x0000000000017941 */ /* 0x000fea0003800000 */
.L_x_14604:
[----:B------:R-:W-:Y:S01]  /*1e9f0*/  IMAD.MOV.U32 R13, RZ, RZ, R36 ;  /* 0x000000ffff0d7224 */ /* 0x000fe200078e0024 */
[----:B------:R-:W-:Y:S01]  /*1ea00*/  MOV R0, R14 ;  /* 0x0000000e00007202 */ /* 0x000fe20000000f00 */
[----:B------:R-:W-:Y:S01]  /*1ea10*/  IMAD.MOV.U32 R12, RZ, RZ, RZ ;  /* 0x000000ffff0c7224 */ /* 0x000fe200078e00ff */
[----:B------:R-:W-:Y:S01]  /*1ea20*/  ISETP.GE.AND P0, PT, R16, R27, PT ;  /* 0x0000001b1000720c */ /* 0x000fe20003f06270 */
[----:B------:R-:W-:Y:S02]  /*1ea30*/  IMAD.MOV.U32 R11, RZ, RZ, 0x1c1f ;  /* 0x00001c1fff0b7424 */ /* 0x000fe400078e00ff */
[----:B------:R-:W-:Y:S02]  /*1ea40*/  IMAD.MOV.U32 R15, RZ, RZ, -0x1 ;  /* 0xffffffffff0f7424 */ /* 0x000fe400078e00ff */
[----:B------:R-:W-:-:S08]  /*1ea50*/  IMAD R25, R224, R7, RZ ;  /* 0x00000007e0197224 */ /* 0x000fd000078e02ff */
[----:B------:R-:W-:Y:S05]  /*1ea60*/  WARPSYNC.COLLECTIVE R15, `(.L_x_14606) ;  /* 0x000000000f087348 */ /* 0x000fea0003c00000 */
[----:B------:R0:W1:Y:S02]  /*1ea70*/  SHFL.IDX P6, R14, R13, R12, R11 ;  /* 0x0000000c0d0e7389 */ /* 0x00006400000c000b */
[----:B01----:R-:W-:Y:S01]  /*1ea80*/  ENDCOLLECTIVE ;  /* 0x000000000000791b */ /* 0x003fe20003800000 */
.L_x_14606:
[----:B------:R-:W-:Y:S01]  /*1ea90*/  ISETP.GE.OR P1, PT, R40, R25, P0 ;  /* 0x000000192800720c */ /* 0x000fe20000726670 */
[----:B------:R-:W-:-:S12]  /*1eaa0*/  IMAD.MOV.U32 R13, RZ, RZ, R24 ;  /* 0x000000ffff0d7224 */ /* 0x000fd800078e0018 */
[C---:B------:R-:W-:Y:S01]  /*1eab0*/  @!P1 SHF.L.U64.HI R7, R16.reuse, 0x1, R17 ;  /* 0x0000000110079819 */ /* 0x040fe20000010211 */
[----:B------:R-:W-:Y:S02]  /*1eac0*/  @!P1 IMAD.SHL.U32 R5, R16, 0x2, RZ ;  /* 0x0000000210059824 */ /* 0x000fe400078e00ff */
[----:B------:R-:W-:-:S07]  /*1ead0*/  IMAD.MOV.U32 R3, RZ, RZ, R14 ;  /* 0x000000ffff037224 */ /* 0x000fce00078e000e */
[----:B------:R-:W-:Y:S05]  /*1eae0*/  WARPSYNC.COLLECTIVE R15, `(.L_x_14607) ;  /* 0x000000000f087348 */ /* 0x000fea0003c00000 */
[----:B------:R0:W1:Y:S02]  /*1eaf0*/  SHFL.IDX P6, R14, R13, R12, R11 ;  /* 0x0000000c0d0e7389 */ /* 0x00006400000c000b */
[----:B01----:R-:W-:Y:S01]  /*1eb00*/  ENDCOLLECTIVE ;  /* 0x000000000000791b */ /* 0x003fe20003800000 */
.L_x_14607:
[----:B------:R-:W-:-:S04]  /*1eb10*/  @!P1 IADD3 R8, P2, R3, R5, RZ ;  /* 0x0000000503089210 */ /* 0x000fc80007f5e0ff */
[----:B------:R-:W-:Y:S01]  /*1eb20*/  @!P1 IADD3.X R9, R0, R7, RZ, P2, !PT ;  /* 0x0000000700099210 */ /* 0x000fe200017fe4ff */
[----:B------:R-:W-:Y:S02]  /*1eb30*/  IMAD.MOV.U32 R13, RZ, RZ, R37 ;  /* 0x000000ffff0d7224 */ /* 0x000fe400078e0025 */
[----:B------:R-:W-:-:S07]  /*1eb40*/  IMAD.MOV.U32 R4, RZ, RZ, R14 ;  /* 0x000000ffff047224 */ /* 0x000fce00078e000e */
[----:B------:R-:W-:Y:S05]  /*1eb50*/  WARPSYNC.COLLECTIVE R15, `(.L_x_14608) ;  /* 0x000000000f087348 */ /* 0x000fea0003c00000 */
[----:B------:R0:W1:Y:S02]  /*1eb60*/  SHFL.IDX P6, R14, R13, R12, R11 ;  /* 0x0000000c0d0e7389 */ /* 0x00006400000c000b */
[----:B01----:R-:W-:Y:S01]  /*1eb70*/  ENDCOLLECTIVE ;  /* 0x000000000000791b */ /* 0x003fe20003800000 */
.L_x_14608:
[----:B------:R-:W2:Y:S01]  /*1eb80*/  @!P1 LD.E.128 R8, desc[UR42][R8.64] ;  /* 0x0000002a08089980 */ /* 0x000ea2000c101d00 */
[----:B------:R-:W-:-:S05]  /*1eb90*/  @!P1 IADD3 R14, P2, R14, R5, RZ ;  /* 0x000000050e0e9210 */ /* 0x000fca0007f5e0ff */
[----:B------:R-:W-:Y:S02]  /*1eba0*/  @!P1 IMAD.X R5, R4, 0x1, R7, P2 ;  /* 0x0000000104059824 */ /* 0x000fe400010e0607 */
[----:B------:R-:W-:-:S06]  /*1ebb0*/  @!P1 IMAD.MOV.U32 R4, RZ, RZ, R14 ;  /* 0x000000ffff049224 */ /* 0x000fcc00078e000e */
[----:B------:R-:W5:Y:S01]  /*1ebc0*/  @!P1 LD.E.128 R4, desc[UR42][R4.64] ;  /* 0x0000002a04049980 */ /* 0x000f62000c101d00 */
[----:B------:R-:W-:Y:S01]  /*1ebd0*/  CS2R R28, SRZ ;  /* 0x00000000001c7805 */ /* 0x000fe2000001ff00 */
[----:B------:R-:W-:Y:S01]  /*1ebe0*/  IMAD.MOV.U32 R13, RZ, RZ, R26 ;  /* 0x000000ffff0d7224 */ /* 0x000fe200078e001a */
[----:B------:R-:W-:Y:S02]  /*1ebf0*/  MOV R12, 0x1 ;  /* 0x00000001000c7802 */ /* 0x000fe40000000f00 */
[----:B------:R-:W-:Y:S02]  /*1ec00*/  CS2R R20, SRZ ;  /* 0x0000000000147805 */ /* 0x000fe4000001ff00 */
[----:B------:R-:W-:Y:S02]  /*1ec10*/  CS2R R30, SRZ ;  /* 0x00000000001e7805 */ /* 0x000fe4000001ff00 */
[----:B------:R-:W-:Y:S01]  /*1ec20*/  CS2R R34, SRZ ;  /* 0x0000000000227805 */ /* 0x000fe2000001ff00 */
[----:B--2---:R-:W-:-:S02]  /*1ec30*/  @!P1 IMAD.MOV.U32 R29, RZ, RZ, R11 ;  /* 0x000000ffff1d9224 */ /* 0x004fc400078e000b */
[----:B------:R-:W-:Y:S02]  /*1ec40*/  IMAD.MOV.U32 R11, RZ, RZ, 0x1c1f ;  /* 0x00001c1fff0b7424 */ /* 0x000fe400078e00ff */
[----:B------:R-:W-:Y:S02]  /*1ec50*/  @!P1 IMAD.MOV.U32 R20, RZ, RZ, R8 ;  /* 0x000000ffff149224 */ /* 0x000fe400078e0008 */
[----:B------:R-:W-:-:S07]  /*1ec60*/  @!P1 IMAD.MOV.U32 R21, RZ, RZ, R9 ;  /* 0x000000ffff159224 */ /* 0x000fce00078e0009 */
[----:B-----5:R-:W-:Y:S05]  /*1ec70*/  WARPSYNC.COLLECTIVE R15, `(.L_x_14609) ;  /* 0x000000000f087348 */ /* 0x020fea0003c00000 */
[----:B------:R0:W1:Y:S02]  /*1ec80*/  SHFL.IDX P6, R14, R13, R12, R11 ;  /* 0x0000000c0d0e7389 */ /* 0x00006400000c000b */
[----:B01---5:R-:W-:Y:S01]  /*1ec90*/  ENDCOLLECTIVE ;  /* 0x000000000000791b */ /* 0x023fe20003800000 */
.L_x_14609:
[----:B------:R-:W-:Y:S02]  /*1eca0*/  IMAD.MOV.U32 R0, RZ, RZ, R20 ;  /* 0x000000ffff007224 */ /* 0x000fe400078e0014 */
[----:B------:R-:W-:Y:S02]  /*1ecb0*/  IMAD.MOV.U32 R3, RZ, RZ, R21 ;  /* 0x000000ffff037224 */ /* 0x000fe400078e0015 */
[----:B------:R-:W-:Y:S01]  /*1ecc0*/  @!P1 IMAD.MOV.U32 R28, RZ, RZ, R10 ;  /* 0x000000ffff1c9224 */ /* 0x000fe200078e000a */
[----:B------:R-:W-:Y:S01]  /*1ecd0*/  PRMT R53, R53, 0x5410, R0 ;  /* 0x0000541035357816 */ /* 0x000fe20000000000 */
[----:B------:R-:W-:Y:S01]  /*1ece0*/  IMAD.MOV.U32 R9, RZ, RZ, R29 ;  /* 0x000000ffff097224 */ /* 0x000fe200078e001d */
[----:B------:R-:W-:Y:S01]  /*1ecf0*/  PRMT R41, R3, 0x7610, R41 ;  /* 0x0000761003297816 */ /* 0x000fe20000000029 */
[----:B------:R-:W-:Y:S02]  /*1ed00*/  IMAD.MOV.U32 R8, RZ, RZ, R28 ;  /* 0x000000ffff087224 */ /* 0x000fe400078e001c */
[----:B------:R-:W-:-:S03]  /*1ed10*/  IMAD.MOV.U32 R13, RZ, RZ, R36 ;  /* 0x000000ffff0d7224 */ /* 0x000fc600078e0024 */
[----:B------:R-:W-:Y:S01]  /*1ed20*/  PRMT R38, R8, 0x7610, R38 ;  /* 0x0000761008267816 */ /* 0x000fe20000000026 */
[----:B------:R-:W-:Y:S01]  /*1ed30*/  @!P1 IMAD.MOV.U32 R31, RZ, RZ, R5 ;  /* 0x000000ffff1f9224 */ /* 0x000fe200078e0005 */
[----:B------:R-:W-:Y:S01]  /*1ed40*/  @!P1 MOV R30, R4 ;  /* 0x00000004001e9202 */ /* 0x000fe20000000f00 */
[----:B------:R-:W-:Y:S01]  /*1ed50*/  @!P1 IMAD.MOV.U32 R34, RZ, RZ, R6 ;  /* 0x000000ffff229224 */ /* 0x000fe200078e0006 */
[----:B------:R-:W-:Y:S01]  /*1ed60*/  PRMT R36, R9, 0x7610, R36 ;  /* 0x0000761009247816 */ /* 0x000fe20000000024 */
[----:B------:R-:W-:Y:S02]  /*1ed70*/  @!P1 IMAD.MOV.U32 R35, RZ, RZ, R7 ;  /* 0x000000ffff239224 */ /* 0x000fe400078e0007 */
[----:B------:R-:W-:Y:S02]  /*1ed80*/  IMAD.MOV.U32 R4, RZ, RZ, R30 ;  /* 0x000000ffff047224 */ /* 0x000fe400078e001e */
[----:B------:R-:W-:-:S07]  /*1ed90*/  IMAD.MOV.U32 R0, RZ, RZ, R14 ;  /* 0x000000ffff007224 */ /* 0x000fce00078e000e */
[----:B------:R-:W-:Y:S05]  /*1eda0*/  WARPSYNC.COLLECTIVE R15, `(.L_x_14610) ;  /* 0x000000000f087348 */ /* 0x000fea0003c00000 */
[----:B------:R0:W1:Y:S02]  /*1edb0*/  SHFL.IDX P6, R14, R13, R12, R11 ;  /* 0x0000000c0d0e7389 */ /* 0x00006400000c000b */
[----:B01----:R-:W-:Y:S01]  /*1edc0*/  ENDCOLLECTIVE ;  /* 0x000000000000791b */ /* 0x003fe20003800000 */
.L_x_14610:
[----:B------:R-:W-:Y:S01]  /*1edd0*/  IMAD.MOV.U32 R5, RZ, RZ, R31 ;  /* 0x000000ffff057224 */ /* 0x000fe200078e001f */
[----:B------:R-:W-:Y:S01]  /*1ede0*/  PRMT R38, R38, 0x5410, R4 ;  /* 0x0000541026267816 */ /* 0x000fe20000000004 */
[----:B------:R-:W-:Y:S02]  /*1edf0*/  IMAD.MOV.U32 R6, RZ, RZ, R34 ;  /* 0x000000ffff067224 */ /* 0x000fe400078e0022 */
[----:B------:R-:W-:Y:S01]  /*1ee00*/  IMAD.MOV.U32 R7, RZ, RZ, R35 ;  /* 0x000000ffff077224 */ /* 0x000fe200078e0023 */
[----:B------:R-:W-:Y:S02]  /*1ee10*/  PRMT R43, R5, 0x7610, R43 ;  /* 0x00007610052b7816 */ /* 0x000fe4000000002b */
[----:B------:R-:W-:Y:S02]  /*1ee20*/  CS2R R4, SRZ ;  /* 0x0000000000047805 */ /* 0x000fe4000001ff00 */
[----:B------:R-:W-:Y:S02]  /*1ee30*/  PRMT R53, R6, 0x7610, R53 ;  /* 0x0000761006357816 */ /* 0x000fe40000000035 */
[----:B------:R-:W-:Y:S01]  /*1ee40*/  PRMT R36, R36, 0x5410, R7 ;  /* 0x0000541024247816 */ /* 0x000fe20000000007 */
[----:B------:R-:W-:-:S02]  /*1ee50*/  IMAD.MOV.U32 R13, RZ, RZ, R24 ;  /* 0x000000ffff0d7224 */ /* 0x000fc400078e0018 */
[----:B------:R-:W-:-:S07]  /*1ee60*/  IMAD.MOV.U32 R3, RZ, RZ, R14 ;  /* 0x000000ffff037224 */ /* 0x000fce00078e000e */
[----:B------:R-:W-:Y:S05]  /*1ee70*/  WARPSYNC.COLLECTIVE R15, `(.L_x_14611) ;  /* 0x000000000f087348 */ /* 0x000fea0003c00000 */
[----:B------:R0:W1:Y:S02]  /*1ee80*/  SHFL.IDX P6, R14, R13, R12, R11 ;  /* 0x0000000c0d0e7389 */ /* 0x00006400000c000b */
[----:B01----:R-:W-:Y:S01]  /*1ee90*/  ENDCOLLECTIVE ;  /* 0x000000000000791b */ /* 0x003fe20003800000 */
.L_x_14611:
[----:B------:R-:W-:Y:S02]  /*1eea0*/  IMAD.MOV.U32 R13, RZ, RZ, R37 ;  /* 0x000000ffff0d7224 */ /* 0x000fe400078e0025 */
[----:B------:R-:W-:-:S07]  /*1eeb0*/  IMAD.MOV.U32 R24, RZ, RZ, R14 ;  /* 0x000000ffff187224 */ /* 0x000fce00078e000e */
[----:B------:R-:W-:Y:S05]  /*1eec0*/  WARPSYNC.COLLECTIVE R15, `(.L_x_14612) ;  /* 0x000000000f087348 */ /* 0x000fea0003c00000 */
[----:B------:R0:W1:Y:S02]  /*1eed0*/  SHFL.IDX P6, R14, R13, R12, R11 ;  /* 0x0000000c0d0e7389 */ /* 0x00006400000c000b */
[----:B01----:R-:W-:Y:S01]  /*1eee0*/  ENDCOLLECTIVE ;  /* 0x000000000000791b */ /* 0x003fe20003800000 */
.L_x_14612:
[----:B------:R-:W-:Y:S05]  /*1eef0*/  BRA `(.L_x_14613) ;  /* 0xfffffea000607947 */ /* 0x000fea000383ffff */
.L_x_14363:
[----:B0-----:R0:W1:Y:S02]  /*1ef00*/  SYNCS.PHASECHK.TRANS64.TRYWAIT P1, [R22+URZ+0x22800], R13 ;  /* 0x0228000d160075a7 */ /* 0x001064000802017f */
[----:B-1----:R-:W-:Y:S05]  /*1ef10*/  @!P1 NANOSLEEP.SYNCS 0x989680 ;  /* 0x009896800000995d */ /* 0x002fea0003900000 */
[----:B------:R-:W1:Y:S02]  /*1ef20*/  @!P1 SYNCS.PHASECHK.TRANS64 P1, [R22+URZ+0x22800], R13 ;  /* 0x0228000d160095a7 */ /* 0x000e64000802007f */
[----:B-1----:R-:W-:Y:S05]  /*1ef30*/  @!P1 BRA `(.L_x_14363) ;  /* 0xfffffffc00f09947 */ /* 0x002fea000383ffff */
[----:B------:R-:W-:Y:S05]  /*1ef40*/  BRA `(.L_x_14614) ;  /* 0xfffffea000f47947 */ /* 0x000fea000383ffff */
.L_x_14369:
[----:B-1----:R1:W2:Y:S02]  /*1ef50*/  SYNCS.PHASECHK.TRANS64.TRYWAIT P1, [R12+URZ+0x22830], R73 ;  /* 0x022830490c0075a7 */ /* 0x0022a4000802017f */
[----:B--2---:R-:W-:Y:S05]  /*1ef60*/  @!P1 NANOSLEEP.SYNCS 0x989680 ;  /* 0x009896800000995d */ /* 0x004fea0003900000 */
[----:B------:R-:W2:Y:S02]  /*1ef70*/  @!P1 SYNCS.PHASECHK.TRANS64 P1, [R12+URZ+0x22830], R73 ;  /* 0x022830490c0095a7 */ /* 0x000ea4000802007f */
[----:B--2---:R-:W-:Y:S05]  /*1ef80*/  @!P1 BRA `(.L_x_14369) ;  /* 0xfffffffc00f09947 */ /* 0x004fea000383ffff */
[----:B------:R-:W-:Y:S05]  /*1ef90*/  BRA `(.L_x_14368) ;  /* 0xfffffeb000807947 */ /* 0x000fea000383ffff */
.L_x_14375:
[----:B--2---:R2:W3:Y:S02]  /*1efa0*/  SYNCS.PHASECHK.TRANS64.TRYWAIT P1, [R12+URZ+0x22850], R73 ;  /* 0x022850490c0075a7 */ /* 0x0044e4000802017f */
[----:B---3--:R-:W-:Y:S05]  /*1efb0*/  @!P1 NANOSLEEP.SYNCS 0x989680 ;  /* 0x009896800000995d */ /* 0x008fea0003900000 */
[----:B------:R-:W3:Y:S02]  /*1efc0*/  @!P1 SYNCS.PHASECHK.TRANS64 P1, [R12+URZ+0x22850], R73 ;  /* 0x022850490c0095a7 */ /* 0x000ee4000802007f */
[----:B---3--:R-:W-:Y:S05]  /*1efd0*/  @!P1 BRA `(.L_x_14375) ;  /* 0xfffffffc00f09947 */ /* 0x008fea000383ffff */
[----:B------:R-:W-:Y:S05]  /*1efe0*/  BRA `(.L_x_14374) ;  /* 0xfffffec800c07947 */ /* 0x000fea000383ffff */
.L_x_14381:
[----:B-1----:R1:W2:Y:S02]  /*1eff0*/  SYNCS.PHASECHK.TRANS64.TRYWAIT P1, [R13+URZ+0x22830], R14 ;  /* 0x0228300e0d0075a7 */ /* 0x0022a4000802017f */
[----:B--2---:R-:W-:Y:S05]  /*1f000*/  @!P1 NANOSLEEP.SYNCS 0x989680 ;  /* 0x009896800000995d */ /* 0x004fea0003900000 */
[----:B------:R-:W2:Y:S02]  /*1f010*/  @!P1 SYNCS.PHASECHK.TRANS64 P1, [R13+URZ+0x22830], R14 ;  /* 0x0228300e0d0095a7 */ /* 0x000ea4000802007f */
[----:B--2---:R-:W-:Y:S05]  /*1f020*/  @!P1 BRA `(.L_x_14381) ;  /* 0xfffffffc00f09947 */ /* 0x004fea000383ffff */
[----:B------:R-:W-:Y:S05]  /*1f030*/  BRA `(.L_x_14380) ;  /* 0xfffffed0003c7947 */ /* 0x000fea000383ffff */
.L_x_14387:
[----:B-1----:R1:W2:Y:S02]  /*1f040*/  SYNCS.PHASECHK.TRANS64.TRYWAIT P1, [R13+URZ+0x22850], R14 ;  /* 0x0228500e0d0075a7 */ /* 0x0022a4000802017f */
[----:B--2---:R-:W-:Y:S05]  /*1f050*/  @!P1 NANOSLEEP.SYNCS 0x989680 ;  /* 0x009896800000995d */ /* 0x004fea0003900000 */
[----:B------:R-:W2:Y:S02]  /*1f060*/  @!P1 SYNCS.PHASECHK.TRANS64 P1, [R13+URZ+0x22850], R14 ;  /* 0x0228500e0d0095a7 */ /* 0x000ea4000802007f */
[----:B--2---:R-:W-:Y:S05]  /*1f070*/  @!P1 BRA `(.L_x_14387) ;  /* 0xfffffffc00f09947 */ /* 0x004fea000383ffff */
[----:B------:R-:W-:Y:S05]  /*1f080*/  BRA `(.L_x_14386) ;  /* 0xfffffef000987947 */ /* 0x000fea000383ffff */
.L_x_14394:
[----:B-1----:R1:W2:Y:S02]  /*1f090*/  SYNCS.PHASECHK.TRANS64.TRYWAIT P1, [R13+URZ+0x22830], R14 ;  /* 0x0228300e0d0075a7 */ /* 0x0022a4000802017f */
[----:B--2---:R-:W-:Y:S05]  /*1f0a0*/  @!P1 NANOSLEEP.SYNCS 0x989680 ;  /* 0x009896800000995d */ /* 0x004fea0003900000 */
[----:B------:R-:W2:Y:S02]  /*1f0b0*/  @!P1 SYNCS.PHASECHK.TRANS64 P1, [R13+URZ+0x22830], R14 ;  /* 0x0228300e0d0095a7 */ /* 0x000ea4000802007f */
[----:B--2---:R-:W-:Y:S05]  /*1f0c0*/  @!P1 BRA `(.L_x_14394) ;  /* 0xfffffffc00f09947 */ /* 0x004fea000383ffff */
[----:B------:R-:W-:Y:S05]  /*1f0d0*/  BRA `(.L_x_14393) ;  /* 0xfffffef400e47947 */ /* 0x000fea000383ffff */
.L_x_14400:
[----:B---3--:R3:W4:Y:S02]  /*1f0e0*/  SYNCS.PHASECHK.TRANS64.TRYWAIT P1, [R13+URZ+0x22850], R14 ;  /* 0x0228500e0d0075a7 */ /* 0x008724000802017f */
[----:B----4-:R-:W-:Y:S05]  /*1f0f0*/  @!P1 NANOSLEEP.SYNCS 0x989680 ;  /* 0x009896800000995d */ /* 0x010fea0003900000 */
[----:B------:R-:W4:Y:S02]  /*1f100*/  @!P1 SYNCS.PHASECHK.TRANS64 P1, [R13+URZ+0x22850], R14 ;  /* 0x0228500e0d0095a7 */ /* 0x000f24000802007f */
[----:B----4-:R-:W-:Y:S05]  /*1f110*/  @!P1 BRA `(.L_x_14400) ;  /* 0xfffffffc00f09947 */ /* 0x010fea000383ffff */
[----:B------:R-:W-:Y:S05]  /*1f120*/  BRA `(.L_x_14399) ;  /* 0xffffff10004c7947 */ /* 0x000fea000383ffff */
.L_x_14407:
[----:B------:R-:W-:Y:S01]  /*1f130*/  IMAD.MOV.U32 R13, RZ, RZ, R20 ;  /* 0x000000ffff0d7224 */ /* 0x000fe200078e0014 */
[----:B------:R-:W-:Y:S01]  /*1f140*/  MOV R11, 0x181f ;  /* 0x0000181f000b7802 */ /* 0x000fe20000000f00 */
[----:B------:R-:W-:Y:S02]  /*1f150*/  IMAD.MOV.U32 R12, RZ, RZ, RZ ;  /* 0x000000ffff0c7224 */ /* 0x000fe400078e00ff */
[----:B------:R-:W-:-:S07]  /*1f160*/  IMAD.MOV.U32 R15, RZ, RZ, -0x1 ;  /* 0xffffffffff0f7424 */ /* 0x000fce00078e00ff */
[----:B-----5:R-:W-:Y:S05]  /*1f170*/  WARPSYNC.COLLECTIVE R15, `(.L_x_14615) ;  /* 0x000000000f087348 */ /* 0x020fea0003c00000 */
[----:B------:R0:W1:Y:S02]  /*1f180*/  SHFL.IDX P6, R14, R13, R12, R11 ;  /* 0x0000000c0d0e7389 */ /* 0x00006400000c000b */
[----:B01---5:R-:W-:Y:S01]  /*1f190*/  ENDCOLLECTIVE ;  /* 0x000000000000791b */ /* 0x023fe20003800000 */
.L_x_14615:
[----:B------:R-:W-:Y:S02]  /*1f1a0*/  IMAD.MOV.U32 R13, RZ, RZ, R4 ;  /* 0x000000ffff0d7224 */ /* 0x000fe400078e0004 */
[----:B------:R-:W-:-:S07]  /*1f1b0*/  IMAD.MOV.U32 R3, RZ, RZ, R14 ;  /* 0x000000ffff037224 */ /* 0x000fce00078e000e */
[----:B------:R-:W-:Y:S05]  /*1f1c0*/  WARPSYNC.COLLECTIVE R15, `(.L_x_14616) ;  /* 0x000000000f087348 */ /* 0x000fea0003c00000 */
[----:B------:R0:W1:Y:S02]  /*1f1d0*/  SHFL.IDX P6, R14, R13, R12, R11 ;  /* 0x0000000c0d0e7389 */ /* 0x00006400000c000b */
[----:B01----:R-:W-:Y:S01]  /*1f1e0*/  ENDCOLLECTIVE ;  /* 0x000000000000791b */ /* 0x003fe20003800000 */
.L_x_14616:
[----:B------:R-:W-:Y:S05]  /*1f1f0*/  BRA `(.L_x_14617) ;  /* 0xffffff3800987947 */ /* 0x000fea000383ffff */
.L_x_14410:
        /* <DEDUP_REMOVED lines=8> */
.L_x_14619:
[----:B------:R-:W-:Y:S05]  /*1f280*/  BSYNC B1 ;  /* 0x0000000000017941 */ /* 0x000fea0003800000 */
.L_x_14618:
        /* <DEDUP_REMOVED lines=8> */
.L_x_14620:
[----:B------:R-:W-:Y:S05]  /*1f310*/  BRA `(.L_x_14621) ;  /* 0xffffff3800e07947 */ /* 0x000fea000383ffff */
.L_x_14413:
[----:B------:R-:W-:Y:S01]  /*1f320*/  BSSY B1, `(.L_x_14622) ;  /* 0x0000008000017945 */ /* 0x000fe20003800000 */
[----:B---3--:R-:W-:Y:S02]  /*1f330*/  IMAD.MOV.U32 R13, RZ, RZ, R20 ;  /* 0x000000ffff0d7224 */ /* 0x008fe400078e0014 */
[----:B------:R-:W-:Y:S02]  /*1f340*/  IMAD.MOV.U32 R12, RZ, RZ, 0x2 ;  /* 0x00000002ff0c7424 */ /* 0x000fe400078e00ff */
[----:B------:R-:W-:Y:S02]  /*1f350*/  IMAD.MOV.U32 R11, RZ, RZ, 0x181f ;  /* 0x0000181fff0b7424 */ /* 0x000fe400078e00ff */
[----:B------:R-:W-:-:S07]  /*1f360*/  IMAD.MOV.U32 R15, RZ, RZ, -0x1 ;  /* 0xffffffffff0f7424 */ /* 0x000fce00078e00ff */
[----:B012-45:R-:W-:Y:S05]  /*1f370*/  WARPSYNC.COLLECTIVE R15, `(.L_x_14623) ;  /* 0x000000000f087348 */ /* 0x037fea0003c00000 */
[----:B--2---:R2:W3:Y:S02]  /*1f380*/  SHFL.IDX P6, R14, R13, R12, R11 ;  /* 0x0000000c0d0e7389 */ /* 0x0044e400000c000b */
[----:B012345:R-:W-:Y:S01]  /*1f390*/  ENDCOLLECTIVE ;  /* 0x000000000000791b */ /* 0x03ffe20003800000 */
.L_x_14623:
[----:B------:R-:W-:Y:S05]  /*1f3a0*/  BSYNC B1 ;  /* 0x0000000000017941 */ /* 0x000fea0003800000 */
.L_x_14622:
        /* <DEDUP_REMOVED lines=8> */
.L_x_14624:
[----:B------:R-:W-:Y:S05]  /*1f430*/  BRA `(.L_x_14625) ;  /* 0xffffff3c00287947 */ /* 0x000fea000383ffff */
.L_x_14416:
        /* <DEDUP_REMOVED lines=8> */
.L_x_14627:
[----:B------:R-:W-:Y:S05]  /*1f4c0*/  BSYNC B1 ;  /* 0x0000000000017941 */ /* 0x000fea0003800000 */
.L_x_14626:
        /* <DEDUP_REMOVED lines=8> */
.L_x_14628:
[----:B------:R-:W-:Y:S05]  /*1f550*/  BRA `(.L_x_14629) ;  /* 0xffffff3c00707947 */ /* 0x000fea000383ffff */
.L_x_14418:
[----:B------:R-:W-:Y:S02]  /*1f560*/  IMAD.MOV.U32 R13, RZ, RZ, R4 ;  /* 0x000000ffff0d7224 */ /* 0x000fe400078e0004 */
[----:B------:R-:W-:Y:S02]  /*1f570*/  IMAD.MOV.U32 R12, RZ, RZ, RZ ;  /* 0x000000ffff0c7224 */ /* 0x000fe400078e00ff */
[----:B------:R-:W-:Y:S02]  /*1f580*/  IMAD.MOV.U32 R11, RZ, RZ, 0x1c1f ;  /* 0x00001c1fff0b7424 */ /* 0x000fe400078e00ff */
[----:B------:R-:W-:-:S07]  /*1f590*/  IMAD.MOV.U32 R15, RZ, RZ, -0x1 ;  /* 0xffffffffff0f7424 */ /* 0x000fce00078e00ff */
[----:B------:R-:W-:Y:S05]  /*1f5a0*/  WARPSYNC.COLLECTIVE R15, `(.L_x_14630) ;  /* 0x000000000f087348 */ /* 0x000fea0003c00000 */
[----:B------:R0:W1:Y:S02]  /*1f5b0*/  SHFL.IDX P6, R14, R13, R12, R11 ;  /* 0x0000000c0d0e7389 */ /* 0x00006400000c000b */
[----:B01----:R-:W-:Y:S01]  /*1f5c0*/  ENDCOLLECTIVE ;  /* 0x000000000000791b */ /* 0x003fe20003800000 */
.L_x_14630:
[----:B------:R-:W-:Y:S02]  /*1f5d0*/  IMAD.MOV.U32 R13, RZ, RZ, R3 ;  /* 0x000000ffff0d7224 */ /* 0x000fe400078e0003 */
[----:B------:R-:W-:-:S07]  /*1f5e0*/  IMAD.MOV.U32 R20, RZ, RZ, R14 ;  /* 0x000000ffff147224 */ /* 0x000fce00078e000e */
[----:B------:R-:W-:Y:S05]  /*1f5f0*/  WARPSYNC.COLLECTIVE R15, `(.L_x_14631) ;  /* 0x000000000f087348 */ /* 0x000fea0003c00000 */
[----:B------:R0:W1:Y:S02]  /*1f600*/  SHFL.IDX P6, R14, R13, R12, R11 ;  /* 0x0000000c0d0e7389 */ /* 0x00006400000c000b */
[----:B01----:R-:W-:Y:S01]  /*1f610*/  ENDCOLLECTIVE ;  /* 0x000000000000791b */ /* 0x003fe20003800000 */
.L_x_14631:
[----:B------:R-:W-:Y:S01]  /*1f620*/  IMAD.MOV.U32 R12, RZ, RZ, R14 ;  /* 0x000000ffff0c7224 */ /* 0x000fe200078e000e */
[----:B------:R-:W-:Y:S06]  /*1f630*/  BRA `(.L_x_14632) ;  /* 0xffffff4000707947 */ /* 0x000fec000383ffff */
.L_x_14421:
[----:B------:R-:W-:Y:S01]  /*1f640*/  BSSY B1, `(.L_x_14633) ;  /* 0x0000008000017945 */ /* 0x000fe20003800000 */
[----:B---3--:R-:W-:Y:S01]  /*1f650*/  IMAD.MOV.U32 R13, RZ, RZ, R4 ;  /* 0x000000ffff0d7224 */ /* 0x008fe200078e0004 */
[----:B------:R-:W-:Y:S01]  /*1f660*/  MOV R11, 0x1c1f ;  /* 0x00001c1f000b7802 */ /* 0x000fe20000000f00 */
[----:B--2---:R-:W-:Y:S02]  /*1f670*/  IMAD.MOV.U32 R12, RZ, RZ, 0x1 ;  /* 0x00000001ff0c7424 */ /* 0x004fe400078e00ff */
[----:B------:R-:W-:-:S07]  /*1f680*/  IMAD.MOV.U32 R15, RZ, RZ, -0x1 ;  /* 0xffffffffff0f7424 */ /* 0x000fce00078e00ff */
[----:B01----:R-:W-:Y:S05]  /*1f690*/  WARPSYNC.COLLECTIVE R15, `(.L_x_14634) ;  /* 0x000000000f087348 */ /* 0x003fea0003c00000 */
[----:B------:R2:W3:Y:S02]  /*1f6a0*/  SHFL.IDX P6, R14, R13, R12, R11 ;  /* 0x0000000c0d0e7389 */ /* 0x0004e400000c000b */
[----:B0123--:R-:W-:Y:S01]  /*1f6b0*/  ENDCOLLECTIVE ;  /* 0x000000000000791b */ /* 0x00ffe20003800000 */
.L_x_14634:
[----:B------:R-:W-:Y:S05]  /*1f6c0*/  BSYNC B1 ;  /* 0x0000000000017941 */ /* 0x000fea0003800000 */
.L_x_14633:
        /* <DEDUP_REMOVED lines=8> */
.L_x_14635:
[----:B------:R-:W-:Y:S01]  /*1f750*/  IMAD.MOV.U32 R3, RZ, RZ, R14 ;  /* 0x000000ffff037224 */ /* 0x000fe200078e000e */
[----:B------:R-:W-:Y:S06]  /*1f760*/  BRA `(.L_x_14636) ;  /* 0xffffff4c00487947 */ /* 0x000fec000383ffff */
.L_x_14425:
[----:B------:R-:W-:Y:S01]  /*1f770*/  IMAD.MOV.U32 R13, RZ, RZ, R4 ;  /* 0x000000ffff0d7224 */ /* 0x000fe200078e0004 */
[----:B------:R-:W-:Y:S01]  /*1f780*/  MOV R11, 0x181f ;  /* 0x0000181f000b7802 */ /* 0x000fe20000000f00 */
[----:B------:R-:W-:Y:S02]  /*1f790*/  IMAD.MOV.U32 R12, RZ, RZ, RZ ;  /* 0x000000ffff0c7224 */ /* 0x000fe400078e00ff */
[----:B------:R-:W-:-:S07]  /*1f7a0*/  IMAD.MOV.U32 R15, RZ, RZ, -0x1 ;  /* 0xffffffffff0f7424 */ /* 0x000fce00078e00ff */
[----:B0-----:R-:W-:Y:S05]  /*1f7b0*/  WARPSYNC.COLLECTIVE R15, `(.L_x_14637) ;  /* 0x000000000f087348 */ /* 0x001fea0003c00000 */
[----:B------:R1:W2:Y:S02]  /*1f7c0*/  SHFL.IDX P6, R14, R13, R12, R11 ;  /* 0x0000000c0d0e7389 */ /* 0x0002a400000c000b */
[----:B012---:R-:W-:Y:S01]  /*1f7d0*/  ENDCOLLECTIVE ;  /* 0x000000000000791b */ /* 0x007fe20003800000 */
.L_x_14637:
[----:B------:R-:W-:Y:S02]  /*1f7e0*/  IMAD.MOV.U32 R13, RZ, RZ, R0 ;  /* 0x000000ffff0d7224 */ /* 0x000fe400078e0000 */
[----:B------:R-:W-:-:S07]  /*1f7f0*/  IMAD.MOV.U32 R3, RZ, RZ, R14 ;  /* 0x000000ffff037224 */ /* 0x000fce00078e000e */
[----:B------:R-:W-:Y:S05]  /*1f800*/  WARPSYNC.COLLECTIVE R15, `(.L_x_14638) ;  /* 0x000000000f087348 */ /* 0x000fea0003c00000 */
[----:B------:R0:W1:Y:S02]  /*1f810*/  SHFL.IDX P6, R14, R13, R12, R11 ;  /* 0x0000000c0d0e7389 */ /* 0x00006400000c000b */
[----:B01----:R-:W-:Y:S01]  /*1f820*/  ENDCOLLECTIVE ;  /* 0x000000000000791b */ /* 0x003fe20003800000 */
.L_x_14638:
[----:B------:R-:W-:Y:S01]  /*1f830*/  IMAD.MOV.U32 R9, RZ, RZ, R14 ;  /* 0x000000ffff097224 */ /* 0x000fe200078e000e */
[----:B------:R-:W-:Y:S06]  /*1f840*/  BRA `(.L_x_14639) ;  /* 0xffffff60007c7947 */ /* 0x000fec000383ffff */
.L_x_14428:
        /* <DEDUP_REMOVED lines=8> */
.L_x_14641:
[----:B------:R-:W-:Y:S05]  /*1f8d0*/  BSYNC B1 ;  /* 0x0000000000017941 */ /* 0x000fea0003800000 */
.L_x_14640:
        /* <DEDUP_REMOVED lines=8> */
.L_x_14642:
[----:B------:R-:W-:Y:S01]  /*1f960*/  IMAD.MOV.U32 R9, RZ, RZ, R14 ;  /* 0x000000ffff097224 */ /* 0x000fe200078e000e */
[----:B------:R-:W-:Y:S06]  /*1f970*/  BRA `(.L_x_14643) ;  /* 0xffffff6000c47947 */ /* 0x000fec000383ffff */
.L_x_14431:
        /* <DEDUP_REMOVED lines=8> */
.L_x_14645:
[----:B------:R-:W-:Y:S05]  /*1fa00*/  BSYNC B1 ;  /* 0x0000000000017941 */ /* 0x000fea0003800000 */
.L_x_14644:
        /* <DEDUP_REMOVED lines=8> */
.L_x_14646:
[----:B------:R-:W-:Y:S01]  /*1fa90*/  IMAD.MOV.U32 R9, RZ, RZ, R14 ;  /* 0x000000ffff097224 */ /* 0x000fe200078e000e */
[----:B------:R-:W-:Y:S06]  /*1faa0*/  BRA `(.L_x_14647) ;  /* 0xffffff6400087947 */ /* 0x000fec000383ffff */
.L_x_14434:
        /* <DEDUP_REMOVED lines=8> */
.L_x_14649:
[----:B------:R-:W-:Y:S05]  /*1fb30*/  BSYNC B1 ;  /* 0x0000000000017941 */ /* 0x000fea0003800000 */
.L_x_14648:
        /* <DEDUP_REMOVED lines=8> */
.L_x_14650:
[----:B------:R-:W-:Y:S01]  /*1fbc0*/  IMAD.MOV.U32 R9, RZ, RZ, R14 ;  /* 0x000000ffff097224 */ /* 0x000fe200078e000e */
[----:B------:R-:W-:Y:S06]  /*1fbd0*/  BRA `(.L_x_14651) ;  /* 0xffffff64004c7947 */ /* 0x000fec000383ffff */
.L_x_14453:
[----:B-1----:R-:W0:Y:S01]  /*1fbe0*/  S2R R11, SR_TID.X ;  /* 0x00000000000b7919 */ /* 0x002e220000002100 */
        /* <DEDUP_REMOVED lines=10> */
.L_x_14653:
[----:B------:R-:W-:Y:S05]  /*1fc90*/  BSYNC B1 ;  /* 0x0000000000017941 */ /* 0x000fea0003800000 */
.L_x_14652:
[----:B------:R-:W-:Y:S05]  /*1fca0*/  BRA `(.L_x_14654) ;  /* 0xffffff8000887947 */ /* 0x000fea000383ffff */
.L_x_14455:
[----:B------:R-:W-:Y:S01]  /*1fcb0*/  BSSY B1, `(.L_x_14655) ;  /* 0x0000006000017945 */ /* 0x000fe20003800000 */
[----:B------:R-:W-:-:S07]  /*1fcc0*/  IMAD.MOV.U32 R15, RZ, RZ, -0x1 ;  /* 0xffffffffff0f7424 */ /* 0x000fce00078e00ff */
[----:B01----:R-:W-:Y:S05]  /*1fcd0*/  WARPSYNC.COLLECTIVE R15, `(.L_x_14656) ;  /* 0x000000000f0c7348 */ /* 0x003fea0003c00000 */
[----:B------:R-:W-:Y:S02]  /*1fce0*/  ELECT P6, UR62, PT ;  /* 0x00000000003e782f */ /* 0x000fe400038c0000 */
[----:B------:R-:W-:Y:S01]  /*1fcf0*/  MOV R14, UR62 ;  /* 0x0000003e000e7c02 */ /* 0x000fe20008000f00 */
[----:B01----:R-:W-:Y:S10]  /*1fd00*/  ENDCOLLECTIVE ;  /* 0x000000000000791b */ /* 0x003ff40003800000 */
.L_x_14656:
[----:B------:R-:W-:Y:S05]  /*1fd10*/  BSYNC B1 ;  /* 0x0000000000017941 */ /* 0x000fea0003800000 */
.L_x_14655:
[----:B------:R-:W-:Y:S05]  /*1fd20*/  BRA `(.L_x_14454) ;  /* 0xffffff8000807947 */ /* 0x000fea000383ffff */
.L_x_14457:
[----:B0-----:R0:W2:Y:S02]  /*1fd30*/  SYNCS.PHASECHK.TRANS64.TRYWAIT P0, [R16+URZ+0x22820], R3 ;  /* 0x02282003100075a7 */ /* 0x0010a4000800017f */
[----:B--2---:R-:W-:Y:S05]  /*1fd40*/  @!P0 NANOSLEEP.SYNCS 0x989680 ;  /* 0x009896800000895d */ /* 0x004fea0003900000 */
[----:B------:R-:W2:Y:S02]  /*1fd50*/  @!P0 SYNCS.PHASECHK.TRANS64 P0, [R16+URZ+0x22820], R3 ;  /* 0x02282003100085a7 */ /* 0x000ea4000800007f */
[----:B--2---:R-:W-:Y:S05]  /*1fd60*/  @!P0 BRA `(.L_x_14457) ;  /* 0xfffffffc00f08947 */ /* 0x004fea000383ffff */
[----:B------:R-:W-:Y:S05]  /*1fd70*/  BRA `(.L_x_14657) ;  /* 0xffffff8000907947 */ /* 0x000fea000383ffff */
.L_x_14461:
[----:B0-----:R0:W2:Y:S02]  /*1fd80*/  SYNCS.PHASECHK.TRANS64.TRYWAIT P0, [R3+URZ+0x228a0], R9 ;  /* 0x0228a009030075a7 */ /* 0x0010a4000800017f */
[----:B--2---:R-:W-:Y:S05]  /*1fd90*/  @!P0 NANOSLEEP.SYNCS 0x989680 ;  /* 0x009896800000895d */ /* 0x004fea0003900000 */
[----:B------:R-:W2:Y:S02]  /*1fda0*/  @!P0 SYNCS.PHASECHK.TRANS64 P0, [R3+URZ+0x228a0], R9 ;  /* 0x0228a009030085a7 */ /* 0x000ea4000800007f */
[----:B--2---:R-:W-:Y:S05]  /*1fdb0*/  @!P0 BRA `(.L_x_14461) ;  /* 0xfffffffc00f08947 */ /* 0x004fea000383ffff */
[----:B------:R-:W-:Y:S05]  /*1fdc0*/  BRA `(.L_x_14658) ;  /* 0xffffff8000a87947 */ /* 0x000fea000383ffff */
.L_x_14466:
[----:B-1----:R1:W2:Y:S02]  /*1fdd0*/  SYNCS.PHASECHK.TRANS64.TRYWAIT P0, [R3+URZ+0x228c0], R9 ;  /* 0x0228c009030075a7 */ /* 0x0022a4000800017f */
[----:B--2---:R-:W-:Y:S05]  /*1fde0*/  @!P0 NANOSLEEP.SYNCS 0x989680 ;  /* 0x009896800000895d */ /* 0x004fea0003900000 */
[----:B------:R-:W2:Y:S02]  /*1fdf0*/  @!P0 SYNCS.PHASECHK.TRANS64 P0, [R3+URZ+0x228c0], R9 ;  /* 0x0228c009030085a7 */ /* 0x000ea4000800007f */
[----:B--2---:R-:W-:Y:S05]  /*1fe00*/  @!P0 BRA `(.L_x_14466) ;  /* 0xfffffffc00f08947 */ /* 0x004fea000383ffff */
[----:B------:R-:W-:Y:S05]  /*1fe10*/  BRA `(.L_x_14659) ;  /* 0xffffff8400247947 */ /* 0x000fea000383ffff */
.L_x_14476:
[----:B0-----:R0:W2:Y:S02]  /*1fe20*/  SYNCS.PHASECHK.TRANS64.TRYWAIT P1, [R9+URZ+0x228a0], R2 ;  /* 0x0228a002090075a7 */ /* 0x0010a4000802017f */
[----:B--2---:R-:W-:Y:S05]  /*1fe30*/  @!P1 NANOSLEEP.SYNCS 0x989680 ;  /* 0x009896800000995d */ /* 0x004fea0003900000 */
[----:B------:R-:W2:Y:S02]  /*1fe40*/  @!P1 SYNCS.PHASECHK.TRANS64 P1, [R9+URZ+0x228a0], R2 ;  /* 0x0228a002090095a7 */ /* 0x000ea4000802007f */
[----:B--2---:R-:W-:Y:S05]  /*1fe50*/  @!P1 BRA `(.L_x_14476) ;  /* 0xfffffffc00f09947 */ /* 0x004fea000383ffff */
[----:B------:R-:W-:Y:S05]  /*1fe60*/  BRA `(.L_x_14660) ;  /* 0xffffff8800987947 */ /* 0x000fea000383ffff */
.L_x_14481:
[----:B-1----:R1:W2:Y:S02]  /*1fe70*/  SYNCS.PHASECHK.TRANS64.TRYWAIT P1, [R9+URZ+0x228c0], R2 ;  /* 0x0228c002090075a7 */ /* 0x0022a4000802017f */
[----:B--2---:R-:W-:Y:S05]  /*1fe80*/  @!P1 NANOSLEEP.SYNCS 0x989680 ;  /* 0x009896800000995d */ /* 0x004fea0003900000 */
[----:B------:R-:W2:Y:S02]  /*1fe90*/  @!P1 SYNCS.PHASECHK.TRANS64 P1, [R9+URZ+0x228c0], R2 ;  /* 0x0228c002090095a7 */ /* 0x000ea4000802007f */
[----:B--2---:R-:W-:Y:S05]  /*1fea0*/  @!P1 BRA `(.L_x_14481) ;  /* 0xfffffffc00f09947 */ /* 0x004fea000383ffff */
[----:B------:R-:W-:Y:S05]  /*1feb0*/  BRA `(.L_x_14661) ;  /* 0xffffff8c00107947 */ /* 0x000fea000383ffff */
.L_x_14499:
[----:B------:R-:W0:Y:S01]  /*1fec0*/  S2R R9, SR_TID.X ;  /* 0x0000000000097919 */ /* 0x000e220000002100 */
[----:B------:R-:W-:Y:S01]  /*1fed0*/  BSSY B0, `(.L_x_14662) ;  /* 0x000000a000007945 */ /* 0x000fe20003800000 */
[----:B------:R-:W-:Y:S02]  /*1fee0*/  IMAD.MOV.U32 R12, RZ, RZ, RZ ;  /* 0x000000ffff0c7224 */ /* 0x000fe400078e00ff */
[----:B------:R-:W-:Y:S02]  /*1fef0*/  IMAD.MOV.U32 R11, RZ, RZ, 0x1f ;  /* 0x0000001fff0b7424 */ /* 0x000fe400078e00ff */
[----:B------:R-:W-:Y:S01]  /*1ff00*/  IMAD.MOV.U32 R15, RZ, RZ, -0x1 ;  /* 0xffffffffff0f7424 */ /* 0x000fe200078e00ff */
[----:B0-----:R-:W-:-:S04]  /*1ff10*/  SHF.R.U32.HI R9, RZ, 0x5, R9 ;  /* 0x00000005ff097819 */ /* 0x001fc80000011609 */
[----:B------:R-:W-:-:S04]  /*1ff20*/  LOP3.LUT R9, R9, 0x3, RZ, 0xc0, !PT ;  /* 0x0000000309097812 */ /* 0x000fc800078ec0ff */
[----:B------:R-:W-:-:S07]  /*1ff30*/  MOV R13, R9 ;  /* 0x00000009000d7202 */ /* 0x000fce0000000f00 */
[----:B-----5:R-:W-:Y:S05]  /*1ff40*/  WARPSYNC.COLLECTIVE R15, `(.L_x_14663) ;  /* 0x000000000f087348 */ /* 0x020fea0003c00000 */
[----:B------:R0:W1:Y:S02]  /*1ff50*/  SHFL.IDX P6, R14, R13, R12, R11 ;  /* 0x0000000c0d0e7389 */ /* 0x00006400000c000b */
[----:B01---5:R-:W-:Y:S01]  /*1ff60*/  ENDCOLLECTIVE ;  /* 0x000000000000791b */ /* 0x023fe20003800000 */
.L_x_14663:
[----:B------:R-:W-:Y:S05]  /*1ff70*/  BSYNC B0 ;  /* 0x0000000000007941 */ /* 0x000fea0003800000 */
.L_x_14662:
[----:B------:R-:W-:Y:S05]  /*1ff80*/  BRA `(.L_x_14664) ;  /* 0xffffff9c00587947 */ /* 0x000fea000383ffff */
.L_x_14502:
[----:B0-----:R0:W1:Y:S02]  /*1ff90*/  SYNCS.PHASECHK.TRANS64.TRYWAIT P0, [R22+URZ+0x22840], R0 ;  /* 0x02284000160075a7 */ /* 0x001064000800017f */
[----:B-1----:R-:W-:Y:S05]  /*1ffa0*/  @!P0 NANOSLEEP.SYNCS 0x989680 ;  /* 0x009896800000895d */ /* 0x002fea0003900000 */
[----:B------:R-:W1:Y:S02]  /*1ffb0*/  @!P0 SYNCS.PHASECHK.TRANS64 P0, [R22+URZ+0x22840], R0 ;  /* 0x02284000160085a7 */ /* 0x000e64000800007f */
[----:B-1----:R-:W-:Y:S05]  /*1ffc0*/  @!P0 BRA `(.L_x_14502) ;  /* 0xfffffffc00f08947 */ /* 0x002fea000383ffff */
[----:B------:R-:W-:Y:S05]  /*1ffd0*/  BRA `(.L_x_14665) ;  /* 0xffffff9c00747947 */ /* 0x000fea000383ffff */
.L_x_14503:
        /* <DEDUP_REMOVED lines=8> */
.L_x_14667:
[----:B------:R-:W-:Y:S05]  /*20060*/  BSYNC B0 ;  /* 0x0000000000007941 */ /* 0x000fea0003800000 */
.L_x_14666:
[----:B------:R-:W-:Y:S01]  /*20070*/  IMAD.MOV.U32 R13, RZ, RZ, R0 ;  /* 0x000000ffff0d7224 */ /* 0x000fe200078e0000 */
[----:B------:R-:W-:Y:S01]  /*20080*/  MOV R12, RZ ;  /* 0x000000ff000c7202 */ /* 0x000fe20000000f00 */
[----:B------:R-:W-:Y:S02]  /*20090*/  IMAD.MOV.U32 R11, RZ, RZ, 0x181f ;  /* 0x0000181fff0b7424 */ /* 0x000fe400078e00ff */
[----:B------:R-:W-:Y:S02]  /*200a0*/  IMAD.MOV.U32 R15, RZ, RZ, -0x1 ;  /* 0xffffffffff0f7424 */ /* 0x000fe400078e00ff */
[----:B------:R-:W-:Y:S02]  /*200b0*/  IMAD.MOV.U32 R2, RZ, RZ, R14 ;  /* 0x000000ffff027224 */ /* 0x000fe400078e000e */
[----:B------:R-:W-:-:S07]  /*200c0*/  @P0 IMAD R7, R5, 0x2, R16 ;  /* 0x0000000205070824 */ /* 0x000fce00078e0210 */
[----:B------:R-:W-:Y:S05]  /*200d0*/  WARPSYNC.COLLECTIVE R15, `(.L_x_14668) ;  /* 0x000000000f087348 */ /* 0x000fea0003c00000 */
[----:B------:R0:W1:Y:S02]  /*200e0*/  SHFL.IDX P6, R14, R13, R12, R11 ;  /* 0x0000000c0d0e7389 */ /* 0x00006400000c000b */
[----:B01----:R-:W-:Y:S01]  /*200f0*/  ENDCOLLECTIVE ;  /* 0x000000000000791b */ /* 0x003fe20003800000 */
.L_x_14668:
[----:B------:R-:W-:Y:S02]  /*20100*/  IMAD.MOV.U32 R13, RZ, RZ, R4 ;  /* 0x000000ffff0d7224 */ /* 0x000fe400078e0004 */
[----:B------:R-:W-:Y:S02]  /*20110*/  IMAD.MOV.U32 R12, RZ, RZ, 0x1 ;  /* 0x00000001ff0c7424 */ /* 0x000fe400078e00ff */
[----:B------:R-:W-:-:S07]  /*20120*/  IMAD.MOV.U32 R3, RZ, RZ, R14 ;  /* 0x000000ffff037224 */ /* 0x000fce00078e000e */
[----:B------:R-:W-:Y:S05]  /*20130*/  WARPSYNC.COLLECTIVE R15, `(.L_x_14669) ;  /* 0x000000000f087348 */ /* 0x000fea0003c00000 */
[----:B------:R0:W1:Y:S02]  /*20140*/  SHFL.IDX P6, R14, R13, R12, R11 ;  /* 0x0000000c0d0e7389 */ /* 0x00006400000c000b */
[----:B01----:R-:W-:Y:S01]  /*20150*/  ENDCOLLECTIVE ;  /* 0x000000000000791b */ /* 0x003fe20003800000 */
.L_x_14669:
        /* <DEDUP_REMOVED lines=15> */
.L_x_14670:
[----:B------:R-:W-:Y:S02]  /*20250*/  @P0 IMAD R7, R5, 0x2, R16 ;  /* 0x0000000205070824 */ /* 0x000fe400078e0210 */
[----:B------:R-:W-:Y:S02]  /*20260*/  IMAD.MOV.U32 R13, RZ, RZ, R4 ;  /* 0x000000ffff0d7224 */ /* 0x000fe400078e0004 */
[----:B------:R-:W-:Y:S01]  /*20270*/  IMAD.MOV.U32 R12, RZ, RZ, 0x2 ;  /* 0x00000002ff0c7424 */ /* 0x000fe200078e00ff */
[----:B------:R-:W-:-:S07]  /*20280*/  MOV R3, R14 ;  /* 0x0000000e00037202 */ /* 0x000fce0000000f00 */
[----:B------:R-:W-:Y:S05]  /*20290*/  WARPSYNC.COLLECTIVE R15, `(.L_x_14671) ;  /* 0x000000000f087348 */ /* 0x000fea0003c00000 */
[----:B------:R0:W1:Y:S02]  /*202a0*/  SHFL.IDX P6, R14, R13, R12, R11 ;  /* 0x0000000c0d0e7389 */ /* 0x00006400000c000b */
[----:B01----:R-:W-:Y:S01]  /*202b0*/  ENDCOLLECTIVE ;  /* 0x000000000000791b */ /* 0x003fe20003800000 */
.L_x_14671:
        /* <DEDUP_REMOVED lines=15> */
.L_x_14672:
[----:B------:R-:W-:Y:S01]  /*203b0*/  @P0 IMAD R7, R5, 0x2, R16 ;  /* 0x0000000205070824 */ /* 0x000fe200078e0210 */
[----:B------:R-:W-:Y:S01]  /*203c0*/  MOV R13, R4 ;  /* 0x00000004000d7202 */ /* 0x000fe20000000f00 */
[----:B------:R-:W-:Y:S02]  /*203d0*/  IMAD.MOV.U32 R12, RZ, RZ, 0x3 ;  /* 0x00000003ff0c7424 */ /* 0x000fe400078e00ff */
[----:B------:R-:W-:-:S07]  /*203e0*/  IMAD.MOV.U32 R3, RZ, RZ, R14 ;  /* 0x000000ffff037224 */ /* 0x000fce00078e000e */
[----:B------:R-:W-:Y:S05]  /*203f0*/  WARPSYNC.COLLECTIVE R15, `(.L_x_14673) ;  /* 0x000000000f087348 */ /* 0x000fea0003c00000 */
[----:B------:R0:W1:Y:S02]  /*20400*/  SHFL.IDX P6, R14, R13, R12, R11 ;  /* 0x0000000c0d0e7389 */ /* 0x00006400000c000b */
[----:B01----:R-:W-:Y:S01]  /*20410*/  ENDCOLLECTIVE ;  /* 0x000000000000791b */ /* 0x003fe20003800000 */
.L_x_14673:
        /* <DEDUP_REMOVED lines=15> */
.L_x_14674:
[----:B------:R-:W-:Y:S02]  /*20510*/  @P0 IMAD R7, R5, 0x2, R16 ;  /* 0x0000000205070824 */ /* 0x000fe400078e0210 */
[----:B------:R-:W-:Y:S02]  /*20520*/  IMAD.MOV.U32 R13, RZ, RZ, R4 ;  /* 0x000000ffff0d7224 */ /* 0x000fe400078e0004 */
[----:B------:R-:W-:Y:S02]  /*20530*/  IMAD.MOV.U32 R12, RZ, RZ, 0x4 ;  /* 0x00000004ff0c7424 */ /* 0x000fe400078e00ff */
[----:B------:R-:W-:-:S07]  /*20540*/  IMAD.MOV.U32 R3, RZ, RZ, R14 ;  /* 0x000000ffff037224 */ /* 0x000fce00078e000e */
[----:B------:R-:W-:Y:S05]  /*20550*/  WARPSYNC.COLLECTIVE R15, `(.L_x_14675) ;  /* 0x000000000f087348 */ /* 0x000fea0003c00000 */
[----:B------:R0:W1:Y:S02]  /*20560*/  SHFL.IDX P6, R14, R13, R12, R11 ;  /* 0x0000000c0d0e7389 */ /* 0x00006400000c000b */
[----:B01----:R-:W-:Y:S01]  /*20570*/  ENDCOLLECTIVE ;  /* 0x000000000000791b */ /* 0x003fe20003800000 */
.L_x_14675:
        /* <DEDUP_REMOVED lines=15> */
.L_x_14676:
[----:B------:R-:W-:Y:S02]  /*20670*/  @P0 IMAD R7, R5, 0x2, R16 ;  /* 0x0000000205070824 */ /* 0x000fe400078e0210 */
[----:B------:R-:W-:Y:S02]  /*20680*/  IMAD.MOV.U32 R13, RZ, RZ, R4 ;  /* 0x000000ffff0d7224 */ /* 0x000fe400078e0004 */
[----:B------:R-:W-:Y:S02]  /*20690*/  IMAD.MOV.U32 R12, RZ, RZ, 0x5 ;  /* 0x00000005ff0c7424 */ /* 0x000fe400078e00ff */
[----:B------:R-:W-:-:S07]  /*206a0*/  IMAD.MOV.U32 R3, RZ, RZ, R14 ;  /* 0x000000ffff037224 */ /* 0x000fce00078e000e */
[----:B------:R-:W-:Y:S05]  /*206b0*/  WARPSYNC.COLLECTIVE R15, `(.L_x_14677) ;  /* 0x000000000f087348 */ /* 0x000fea0003c00000 */
[----:B------:R0:W1:Y:S02]  /*206c0*/  SHFL.IDX P6, R14, R13, R12, R11 ;  /* 0x0000000c0d0e7389 */ /* 0x00006400000c000b */
[----:B01----:R-:W-:Y:S01]  /*206d0*/  ENDCOLLECTIVE ;  /* 0x000000000000791b */ /* 0x003fe20003800000 */
.L_x_14677:
        /* <DEDUP_REMOVED lines=10> */
.L_x_14678:
[----:B------:R-:W-:Y:S01]  /*20780*/  @!PT LDS RZ, [RZ] ;  /* 0x00000000fffff984 */ /* 0x000fe20000000800 */
[----:B------:R-:W-:Y:S01]  /*20790*/  @!PT LDS RZ, [RZ] ;  /* 0x00000000fffff984 */ /* 0x000fe20000000800 */
[----:B------:R-:W-:Y:S01]  /*207a0*/  @!PT LDS RZ, [RZ] ;  /* 0x00000000fffff984 */ /* 0x000fe20000000800 */
[----:B------:R0:W-:Y:S01]  /*207b0*/  @P0 LDGSTS.E.BYPASS.LTC128B.128 [R7+0x1e400], desc[UR42][R2.64], !P2 ;  /* 0x1e40000002070fae */ /* 0x0001e2000d101d6a */
[----:B------:R-:W-:Y:S01]  /*207c0*/  IMAD.MOV.U32 R0, RZ, RZ, R14 ;  /* 0x000000ffff007224 */ /* 0x000fe200078e000e */
[----:B------:R-:W-:Y:S06]  /*207d0*/  BRA `(.L_x_14679) ;  /* 0xffffff9800c87947 */ /* 0x000fec000383ffff */
.L_x_14508:
[----:B------:R-:W-:Y:S01]  /*207e0*/  IMAD.MOV.U32 R13, RZ, RZ, R4 ;  /* 0x000000ffff0d7224 */ /* 0x000fe200078e0004 */
[----:B------:R-:W-:Y:S01]  /*207f0*/  MOV R12, RZ ;  /* 0x000000ff000c7202 */ /* 0x000fe20000000f00 */
[----:B------:R-:W-:Y:S02]  /*20800*/  IMAD.MOV.U32 R11, RZ, RZ, 0x181f ;  /* 0x0000181fff0b7424 */ /* 0x000fe400078e00ff */
[----:B------:R-:W-:Y:S02]  /*20810*/  IMAD.MOV.U32 R15, RZ, RZ, -0x1 ;  /* 0xffffffffff0f7424 */ /* 0x000fe400078e00ff */
[----:B-----5:R-:W-:Y:S02]  /*20820*/  IMAD R5, R20, R7, RZ ;  /* 0x0000000714057224 */ /* 0x020fe400078e02ff */
[----:B------:R-:W-:-:S07]  /*20830*/  IMAD R25, R25, 0x80, R10 ;  /* 0x0000008019197824 */ /* 0x000fce00078e020a */
[----:B-1----:R-:W-:Y:S05]  /*20840*/  WARPSYNC.COLLECTIVE R15, `(.L_x_14680) ;  /* 0x000000000f087348 */ /* 0x002fea0003c00000 */
[----:B------:R0:W2:Y:S02]  /*20850*/  SHFL.IDX P6, R14, R13, R12, R11 ;  /* 0x0000000c0d0e7389 */ /* 0x0000a400000c000b */
[----:B012---:R-:W-:Y:S01]  /*20860*/  ENDCOLLECTIVE ;  /* 0x000000000000791b */ /* 0x007fe20003800000 */
.L_x_14680:
[C---:B------:R-:W-:Y:S01]  /*20870*/  VIADD R6, R25.reuse, 0x10 ;  /* 0x0000001019067836 */ /* 0x040fe20000000000 */
[----:B------:R-:W-:Y:S01]  /*20880*/  ISETP.GE.AND P0, PT, R25, R5, PT ;  /* 0x000000051900720c */ /* 0x000fe20003f06270 */
[----:B------:R-:W-:Y:S02]  /*20890*/  IMAD.MOV.U32 R13, RZ, RZ, R0 ;  /* 0x000000ffff0d7224 */ /* 0x000fe400078e0000 */
[----:B------:R-:W-:-:S10]  /*208a0*/  IMAD.MOV.U32 R2, RZ, RZ, R14 ;  /* 0x000000ffff027224 */ /* 0x000fd400078e000e */
[----:B------:R-:W-:Y:S05]  /*208b0*/  WARPSYNC.COLLECTIVE R15, `(.L_x_14681) ;  /* 0x000000000f087348 */ /* 0x000fea0003c00000 */
[----:B------:R0:W1:Y:S02]  /*208c0*/  SHFL.IDX P6, R14, R13, R12, R11 ;  /* 0x0000000c0d0e7389 */ /* 0x00006400000c000b */
[----:B01----:R-:W-:Y:S01]  /*208d0*/  ENDCOLLECTIVE ;  /* 0x000000000000791b */ /* 0x003fe20003800000 */
.L_x_14681:
[----:B------:R-:W-:Y:S01]  /*208e0*/  IMAD.MOV.U32 R13, RZ, RZ, R4 ;  /* 0x000000ffff0d7224 */ /* 0x000fe200078e0004 */
[----:B------:R-:W-:Y:S01]  /*208f0*/  MOV R12, 0x1 ;  /* 0x00000001000c7802 */ /* 0x000fe20000000f00 */
[----:B------:R-:W-:-:S07]  /*20900*/  IMAD.MOV.U32 R3, RZ, RZ, R14 ;  /* 0x000000ffff037224 */ /* 0x000fce00078e000e */
[----:B------:R-:W-:Y:S05]  /*20910*/  WARPSYNC.COLLECTIVE R15, `(.L_x_14682) ;  /* 0x000000000f087348 */ /* 0x000fea0003c00000 */
[----:B------:R0:W1:Y:S02]  /*20920*/  SHFL.IDX P6, R14, R13, R12, R11 ;  /* 0x0000000c0d0e7389 */ /* 0x00006400000c000b */
[----:B01----:R-:W-:Y:S01]  /*20930*/  ENDCOLLECTIVE ;  /* 0x000000000000791b */ /* 0x003fe20003800000 */
.L_x_14682:
        /* <DEDUP_REMOVED lines=15> */
.L_x_14683:
[----:B------:R-:W-:Y:S02]  /*20a30*/  IMAD.MOV.U32 R13, RZ, RZ, R4 ;  /* 0x000000ffff0d7224 */ /* 0x000fe400078e0004 */
[----:B------:R-:W-:Y:S02]  /*20a40*/  IMAD.MOV.U32 R12, RZ, RZ, 0x2 ;  /* 0x00000002ff0c7424 */ /* 0x000fe400078e00ff */
[----:B------:R-:W-:-:S07]  /*20a50*/  IMAD.MOV.U32 R3, RZ, RZ, R14 ;  /* 0x000000ffff037224 */ /* 0x000fce00078e000e */
[----:B------:R-:W-:Y:S05]  /*20a60*/  WARPSYNC.COLLECTIVE R15, `(.L_x_14684) ;  /* 0x000000000f087348 */ /* 0x000fea0003c00000 */
[----:B------:R0:W1:Y:S02]  /*20a70*/  SHFL.IDX P6, R14, R13, R12, R11 ;  /* 0x0000000c0d0e7389 */ /* 0x00006400000c000b */
[----:B01----:R-:W-:Y:S01]  /*20a80*/  ENDCOLLECTIVE ;  /* 0x000000000000791b */ /* 0x003fe20003800000 */
.L_x_14684:
        /* <DEDUP_REMOVED lines=16> */
.L_x_14685:
[----:B------:R-:W-:Y:S02]  /*20b90*/  IMAD.MOV.U32 R13, RZ, RZ, R4 ;  /* 0x000000ffff0d7224 */ /* 0x000fe400078e0004 */
[----:B------:R-:W-:Y:S01]  /*20ba0*/  IMAD.MOV.U32 R12, RZ, RZ, 0x3 ;  /* 0x00000003ff0c7424 */ /* 0x000fe200078e00ff */
[----:B------:R-:W-:-:S07]  /*20bb0*/  MOV R3, R14 ;  /* 0x0000000e00037202 */ /* 0x000fce0000000f00 */
[----:B------:R-:W-:Y:S05]  /*20bc0*/  WARPSYNC.COLLECTIVE R15, `(.L_x_14686) ;  /* 0x000000000f087348 */ /* 0x000fea0003c00000 */
[----:B------:R0:W1:Y:S02]  /*20bd0*/  SHFL.IDX P6, R14, R13, R12, R11 ;  /* 0x0000000c0d0e7389 */ /* 0x00006400000c000b */
[----:B01----:R-:W-:Y:S01]  /*20be0*/  ENDCOLLECTIVE ;  /* 0x000000000000791b */ /* 0x003fe20003800000 */
.L_x_14686:
        /* <DEDUP_REMOVED lines=16> */
.L_x_14687:
[----:B------:R-:W-:Y:S01]  /*20cf0*/  MOV R13, R4 ;  /* 0x00000004000d7202 */ /* 0x000fe20000000f00 */
[----:B------:R-:W-:Y:S02]  /*20d00*/  IMAD.MOV.U32 R12, RZ, RZ, 0x4 ;  /* 0x00000004ff0c7424 */ /* 0x000fe400078e00ff */
[----:B------:R-:W-:-:S07]  /*20d10*/  IMAD.MOV.U32 R3, RZ, RZ, R14 ;  /* 0x000000ffff037224 */ /* 0x000fce00078e000e */
[----:B------:R-:W-:Y:S05]  /*20d20*/  WARPSYNC.COLLECTIVE R15, `(.L_x_14688) ;  /* 0x000000000f087348 */ /* 0x000fea0003c00000 */
[----:B------:R0:W1:Y:S02]  /*20d30*/  SHFL.IDX P6, R14, R13, R12, R11 ;  /* 0x0000000c0d0e7389 */ /* 0x00006400000c000b */
[----:B01----:R-:W-:Y:S01]  /*20d40*/  ENDCOLLECTIVE ;  /* 0x000000000000791b */ /* 0x003fe20003800000 */
.L_x_14688:
        /* <DEDUP_REMOVED lines=16> */
.L_x_14689:
[----:B------:R-:W-:Y:S02]  /*20e50*/  IMAD.MOV.U32 R13, RZ, RZ, R4 ;  /* 0x000000ffff0d7224 */ /* 0x000fe400078e0004 */
[----:B------:R-:W-:Y:S02]  /*20e60*/  IMAD.MOV.U32 R12, RZ, RZ, 0x5 ;  /* 0x00000005ff0c7424 */ /* 0x000fe400078e00ff */
[----:B------:R-:W-:-:S07]  /*20e70*/  IMAD.MOV.U32 R3, RZ, RZ, R14 ;  /* 0x000000ffff037224 */ /* 0x000fce00078e000e */
[----:B------:R-:W-:Y:S05]  /*20e80*/  WARPSYNC.COLLECTIVE R15, `(.L_x_14690) ;  /* 0x000000000f087348 */ /* 0x000fea0003c00000 */
[----:B------:R0:W1:Y:S02]  /*20e90*/  SHFL.IDX P6, R14, R13, R12, R11 ;  /* 0x0000000c0d0e7389 */ /* 0x00006400000c000b */
[----:B01----:R-:W-:Y:S01]  /*20ea0*/  ENDCOLLECTIVE ;  /* 0x000000000000791b */ /* 0x003fe20003800000 */
.L_x_14690:
        /* <DEDUP_REMOVED lines=16> */
.L_x_14691:
[----:B------:R-:W-:Y:S02]  /*20fb0*/  IMAD.MOV.U32 R13, RZ, RZ, R4 ;  /* 0x000000ffff0d7224 */ /* 0x000fe400078e0004 */
[----:B------:R-:W-:Y:S02]  /*20fc0*/  IMAD.MOV.U32 R12, RZ, RZ, 0x6 ;  /* 0x00000006ff0c7424 */ /* 0x000fe400078e00ff */
[----:B------:R-:W-:-:S07]  /*20fd0*/  IMAD.MOV.U32 R3, RZ, RZ, R14 ;  /* 0x000000ffff037224 */ /* 0x000fce00078e000e */
[----:B------:R-:W-:Y:S05]  /*20fe0*/  WARPSYNC.COLLECTIVE R15, `(.L_x_14692) ;  /* 0x000000000f087348 */ /* 0x000fea0003c00000 */
[----:B------:R0:W1:Y:S02]  /*20ff0*/  SHFL.IDX P6, R14, R13, R12, R11 ;  /* 0x0000000c0d0e7389 */ /* 0x00006400000c000b */
[----:B01----:R-:W-:Y:S01]  /*21000*/  ENDCOLLECTIVE ;  /* 0x000000000000791b */ /* 0x003fe20003800000 */
.L_x_14692:
        /* <DEDUP_REMOVED lines=16> */
.L_x_14693:
[----:B------:R-:W-:Y:S01]  /*21110*/  MOV R13, R4 ;  /* 0x00000004000d7202 */ /* 0x000fe20000000f00 */
[----:B------:R-:W-:Y:S02]  /*21120*/  IMAD.MOV.U32 R12, RZ, RZ, 0x7 ;  /* 0x00000007ff0c7424 */ /* 0x000fe400078e00ff */
[----:B------:R-:W-:-:S07]  /*21130*/  IMAD.MOV.U32 R3, RZ, RZ, R14 ;  /* 0x000000ffff037224 */ /* 0x000fce00078e000e */
[----:B------:R-:W-:Y:S05]  /*21140*/  WARPSYNC.COLLECTIVE R15, `(.L_x_14694) ;  /* 0x000000000f087348 */ /* 0x000fea0003c00000 */
[----:B------:R0:W1:Y:S02]  /*21150*/  SHFL.IDX P6, R14, R13, R12, R11 ;  /* 0x0000000c0d0e7389 */ /* 0x00006400000c000b */
[----:B01----:R-:W-:Y:S01]  /*21160*/  ENDCOLLECTIVE ;  /* 0x000000000000791b */ /* 0x003fe20003800000 */
.L_x_14694:
        /* <DEDUP_REMOVED lines=10> */
.L_x_14695:
[----:B------:R-:W-:Y:S01]  /*21210*/  @!PT LDS RZ, [RZ] ;  /* 0x00000000fffff984 */ /* 0x000fe20000000800 */
[----:B------:R-:W-:Y:S01]  /*21220*/  @!PT LDS RZ, [RZ] ;  /* 0x00000000fffff984 */ /* 0x000fe20000000800 */
[----:B------:R-:W-:Y:S01]  /*21230*/  @!PT LDS RZ, [RZ] ;  /* 0x00000000fffff984 */ /* 0x000fe20000000800 */
[----:B------:R0:W-:Y:S01]  /*21240*/  @!P0 LDGSTS.E.BYPASS.LTC128B.128 [R8+0x1b400], desc[UR42][R2.64], !P1 ;  /* 0x1b40000002088fae */ /* 0x0001e2000c901d6a */
[----:B------:R-:W-:Y:S01]  /*21250*/  IMAD.MOV.U32 R0, RZ, RZ, R14 ;  /* 0x000000ffff007224 */ /* 0x000fe200078e000e */
[----:B------:R-:W-:Y:S06]  /*21260*/  BRA `(.L_x_14696) ;  /* 0xffffff9c00447947 */ /* 0x000fec000383ffff */
.L_x_14511:
[----:B0-----:R0:W2:Y:S02]  /*21270*/  SYNCS.PHASECHK.TRANS64.TRYWAIT P0, [R16+URZ+0x22820], R3 ;  /* 0x02282003100075a7 */ /* 0x0010a4000800017f */
[----:B--2---:R-:W-:Y:S05]  /*21280*/  @!P0 NANOSLEEP.SYNCS 0x989680 ;  /* 0x009896800000895d */ /* 0x004fea0003900000 */
[----:B------:R-:W2:Y:S02]  /*21290*/  @!P0 SYNCS.PHASECHK.TRANS64 P0, [R16+URZ+0x22820], R3 ;  /* 0x02282003100085a7 */ /* 0x000ea4000800007f */
[----:B--2---:R-:W-:Y:S05]  /*212a0*/  @!P0 BRA `(.L_x_14511) ;  /* 0xfffffffc00f08947 */ /* 0x004fea000383ffff */
[----:B------:R-:W-:Y:S05]  /*212b0*/  BRA `(.L_x_14697) ;  /* 0xffffff9c00a07947 */ /* 0x000fea000383ffff */
.L_x_14514:
[----:B0-----:R0:W2:Y:S02]  /*212c0*/  SYNCS.PHASECHK.TRANS64.TRYWAIT P0, [R22+URZ+0x22860], R3 ;  /* 0x02286003160075a7 */ /* 0x0010a4000800017f */
[----:B--2---:R-:W-:Y:S05]  /*212d0*/  @!P0 NANOSLEEP.SYNCS 0x989680 ;  /* 0x009896800000895d */ /* 0x004fea0003900000 */
[----:B------:R-:W2:Y:S02]  /*212e0*/  @!P0 SYNCS.PHASECHK.TRANS64 P0, [R22+URZ+0x22860], R3 ;  /* 0x02286003160085a7 */ /* 0x000ea4000800007f */
[----:B--2---:R-:W-:Y:S05]  /*212f0*/  @!P0 BRA `(.L_x_14514) ;  /* 0xfffffffc00f08947 */ /* 0x004fea000383ffff */
[----:B------:R-:W-:Y:S05]  /*21300*/  BRA `(.L_x_14698) ;  /* 0xffffff9c00b07947 */ /* 0x000fea000383ffff */
.L_x_14515:
        /* <DEDUP_REMOVED lines=8> */
.L_x_14700:
[----:B------:R-:W-:Y:S05]  /*21390*/  BSYNC B0 ;  /* 0x0000000000007941 */ /* 0x000fea0003800000 */
.L_x_14699:
        /* <DEDUP_REMOVED lines=13> */
.L_x_14701:
        /* <DEDUP_REMOVED lines=11> */
.L_x_14702:
        /* <DEDUP_REMOVED lines=13> */
[----:B0-----:R-:W-:-:S07]  /*215f0*/  MOV R3, R14 ;  /* 0x0000000e00037202 */ /* 0x001fce0000000f00 */
[----:B------:R-:W-:Y:S05]  /*21600*/  WARPSYNC.COLLECTIVE R15, `(.L_x_14703) ;  /* 0x000000000f087348 */ /* 0x000fea0003c00000 */
[----:B------:R0:W1:Y:S02]  /*21610*/  SHFL.IDX P6, R14, R13, R12, R11 ;  /* 0x0000000c0d0e7389 */ /* 0x00006400000c000b */
[----:B01----:R-:W-:Y:S01]  /*21620*/  ENDCOLLECTIVE ;  /* 0x000000000000791b */ /* 0x003fe20003800000 */
.L_x_14703:
[----:B------:R-:W-:Y:S02]  /*21630*/  IMAD.MOV.U32 R13, RZ, RZ, R6 ;  /* 0x000000ffff0d7224 */ /* 0x000fe400078e0006 */
[----:B------:R-:W-:Y:S01]  /*21640*/  IMAD.MOV.U32 R12, RZ, RZ, 0x2 ;  /* 0x00000002ff0c7424 */ /* 0x000fe200078e00ff */
[----:B------:R-:W-:-:S13]  /*21650*/  IADD3 R2, P4, R14, R0, RZ ;  /* 0x000000000e027210 */ /* 0x000fda0007f9e0ff */
[----:B------:R-:W-:Y:S05]  /*21660*/  WARPSYNC.COLLECTIVE R15, `(.L_x_14704) ;  /* 0x000000000f087348 */ /* 0x000fea0003c00000 */
[----:B------:R0:W1:Y:S02]  /*21670*/  SHFL.IDX P6, R14, R13, R12, R11 ;  /* 0x0000000c0d0e7389 */ /* 0x00006400000c000b */
[----:B01----:R-:W-:Y:S01]  /*21680*/  ENDCOLLECTIVE ;  /* 0x000000000000791b */ /* 0x003fe20003800000 */
.L_x_14704:
        /* <DEDUP_REMOVED lines=17> */
.L_x_14705:
[----:B------:R-:W-:Y:S02]  /*217a0*/  IMAD.MOV.U32 R13, RZ, RZ, R6 ;  /* 0x000000ffff0d7224 */ /* 0x000fe400078e0006 */
[----:B------:R-:W-:Y:S01]  /*217b0*/  IMAD.MOV.U32 R12, RZ, RZ, 0x3 ;  /* 0x00000003ff0c7424 */ /* 0x000fe200078e00ff */
[----:B------:R-:W-:-:S13]  /*217c0*/  IADD3 R2, P4, R14, R0, RZ ;  /* 0x000000000e027210 */ /* 0x000fda0007f9e0ff */
[----:B------:R-:W-:Y:S05]  /*217d0*/  WARPSYNC.COLLECTIVE R15, `(.L_x_14706) ;  /* 0x000000000f087348 */ /* 0x000fea0003c00000 */
[----:B------:R0:W1:Y:S02]  /*217e0*/  SHFL.IDX P6, R14, R13, R12, R11 ;  /* 0x0000000c0d0e7389 */ /* 0x00006400000c000b */
[----:B01----:R-:W-:Y:S01]  /*217f0*/  ENDCOLLECTIVE ;  /* 0x000000000000791b */ /* 0x003fe20003800000 */
.L_x_14706:
        /* <DEDUP_REMOVED lines=13> */
[----:B0-----:R-:W-:-:S07]  /*218d0*/  MOV R3, R14 ;  /* 0x0000000e00037202 */ /* 0x001fce0000000f00 */
[----:B------:R-:W-:Y:S05]  /*218e0*/  WARPSYNC.COLLECTIVE R15, `(.L_x_14707) ;  /* 0x000000000f087348 */ /* 0x000fea0003c00000 */
[----:B------:R0:W1:Y:S02]  /*218f0*/  SHFL.IDX P6, R14, R13, R12, R11 ;  /* 0x0000000c0d0e7389 */ /* 0x00006400000c000b */
[----:B01----:R-:W-:Y:S01]  /*21900*/  ENDCOLLECTIVE ;  /* 0x000000000000791b */ /* 0x003fe20003800000 */
.L_x_14707:
[----:B------:R-:W-:Y:S02]  /*21910*/  IMAD.MOV.U32 R13, RZ, RZ, R6 ;  /* 0x000000ffff0d7224 */ /* 0x000fe400078e0006 */
[----:B------:R-:W-:Y:S01]  /*21920*/  IMAD.MOV.U32 R12, RZ, RZ, 0x4 ;  /* 0x00000004ff0c7424 */ /* 0x000fe200078e00ff */
[----:B------:R-:W-:-:S13]  /*21930*/  IADD3 R2, P4, R14, R0, RZ ;  /* 0x000000000e027210 */ /* 0x000fda0007f9e0ff */
[----:B------:R-:W-:Y:S05]  /*21940*/  WARPSYNC.COLLECTIVE R15, `(.L_x_14708) ;  /* 0x000000000f087348 */ /* 0x000fea0003c00000 */
[----:B------:R0:W1:Y:S02]  /*21950*/  SHFL.IDX P6, R14, R13, R12, R11 ;  /* 0x0000000c0d0e7389 */ /* 0x00006400000c000b */
[----:B01----:R-:W-:Y:S01]  /*21960*/  ENDCOLLECTIVE ;  /* 0x000000000000791b */ /* 0x003fe20003800000 */
.L_x_14708:
        /* <DEDUP_REMOVED lines=17> */
.L_x_14709:
[----:B------:R-:W-:Y:S02]  /*21a80*/  IMAD.MOV.U32 R13, RZ, RZ, R6 ;  /* 0x000000ffff0d7224 */ /* 0x000fe400078e0006 */
[----:B------:R-:W-:Y:S01]  /*21a90*/  IMAD.MOV.U32 R12, RZ, RZ, 0x5 ;  /* 0x00000005ff0c7424 */ /* 0x000fe200078e00ff */
[----:B------:R-:W-:-:S13]  /*21aa0*/  IADD3 R2, P4, R14, R0, RZ ;  /* 0x000000000e027210 */ /* 0x000fda0007f9e0ff */
[----:B------:R-:W-:Y:S05]  /*21ab0*/  WARPSYNC.COLLECTIVE R15, `(.L_x_14710) ;  /* 0x000000000f087348 */ /* 0x000fea0003c00000 */
[----:B------:R0:W1:Y:S02]  /*21ac0*/  SHFL.IDX P6, R14, R13, R12, R11 ;  /* 0x0000000c0d0e7389 */ /* 0x00006400000c000b */
[----:B01----:R-:W-:Y:S01]  /*21ad0*/  ENDCOLLECTIVE ;  /* 0x000000000000791b */ /* 0x003fe20003800000 */
.L_x_14710:
        /* <DEDUP_REMOVED lines=12> */
.L_x_14711:
        /* <DEDUP_REMOVED lines=9> */
.L_x_14522:
[----:B0-----:R0:W1:Y:S02]  /*21c30*/  SYNCS.PHASECHK.TRANS64.TRYWAIT P0, [R6+URZ+0x22840], R22 ;  /* 0x02284016060075a7 */ /* 0x001064000800017f */
[----:B-1----:R-:W-:Y:S05]  /*21c40*/  @!P0 NANOSLEEP.SYNCS 0x989680 ;  /* 0x009896800000895d */ /* 0x002fea0003900000 */
[----:B------:R-:W1:Y:S02]  /*21c50*/  @!P0 SYNCS.PHASECHK.TRANS64 P0, [R6+URZ+0x22840], R22 ;  /* 0x02284016060085a7 */ /* 0x000e64000800007f */
[----:B-1----:R-:W-:Y:S05]  /*21c60*/  @!P0 BRA `(.L_x_14522) ;  /* 0xfffffffc00f08947 */ /* 0x002fea000383ffff */
[----:B------:R-:W-:Y:S05]  /*21c70*/  BRA `(.L_x_14713) ;  /* 0xffffffa000107947 */ /* 0x000fea000383ffff */
.L_x_14523:
        /* <DEDUP_REMOVED lines=8> */
.L_x_14715:
[----:B------:R-:W-:Y:S05]  /*21d00*/  BSYNC B1 ;  /* 0x0000000000017941 */ /* 0x000fea0003800000 */
.L_x_14714:
[----:B------:R-:W-:Y:S01]  /*21d10*/  IMAD.MOV.U32 R13, RZ, RZ, R8 ;  /* 0x000000ffff0d7224 */ /* 0x000fe200078e0008 */
[----:B------:R-:W-:Y:S01]  /*21d20*/  MOV R15, 0xffffffff ;  /* 0xffffffff000f7802 */ /* 0x000fe20000000f00 */
[----:B------:R-:W-:Y:S02]  /*21d30*/  IMAD.MOV.U32 R12, RZ, RZ, RZ ;  /* 0x000000ffff0c7224 */ /* 0x000fe400078e00ff */
[----:B------:R-:W-:Y:S02]  /*21d40*/  IMAD.MOV.U32 R11, RZ, RZ, 0x181f ;  /* 0x0000181fff0b7424 */ /* 0x000fe400078e00ff */
[----:B------:R-:W-:Y:S02]  /*21d50*/  IMAD.MOV.U32 R3, RZ, RZ, R14 ;  /* 0x000000ffff037224 */ /* 0x000fe400078e000e */
[----:B------:R-:W-:-:S07]  /*21d60*/  IMAD R7, R7, 0x2, R16 ;  /* 0x0000000207077824 */ /* 0x000fce00078e0210 */
[----:B------:R-:W-:Y:S05]  /*21d70*/  WARPSYNC.COLLECTIVE R15, `(.L_x_14716) ;  /* 0x000000000f087348 */ /* 0x000fea0003c00000 */
[----:B------:R0:W1:Y:S02]  /*21d80*/  SHFL.IDX P6, R14, R13, R12, R11 ;  /* 0x0000000c0d0e7389 */ /* 0x00006400000c000b */
[----:B01----:R-:W-:Y:S01]  /*21d90*/  ENDCOLLECTIVE ;  /* 0x000000000000791b */ /* 0x003fe20003800000 */
.L_x_14716:
[----:B------:R-:W-:Y:S02]  /*21da0*/  IMAD.MOV.U32 R13, RZ, RZ, R9 ;  /* 0x000000ffff0d7224 */ /* 0x000fe400078e0009 */
[----:B------:R-:W-:Y:S02]  /*21db0*/  IMAD.MOV.U32 R12, RZ, RZ, 0x1 ;  /* 0x00000001ff0c7424 */ /* 0x000fe400078e00ff */
[----:B------:R-:W-:-:S07]  /*21dc0*/  IMAD.MOV.U32 R2, RZ, RZ, R14 ;  /* 0x000000ffff027224 */ /* 0x000fce00078e000e */
[----:B------:R-:W-:Y:S05]  /*21dd0*/  WARPSYNC.COLLECTIVE R15, `(.L_x_14717) ;  /* 0x000000000f087348 */ /* 0x000fea0003c00000 */
[----:B------:R0:W1:Y:S02]  /*21de0*/  SHFL.IDX P6, R14, R13, R12, R11 ;  /* 0x0000000c0d0e7389 */ /* 0x00006400000c000b */
[----:B01----:R-:W-:Y:S01]  /*21df0*/  ENDCOLLECTIVE ;  /* 0x000000000000791b */ /* 0x003fe20003800000 */
.L_x_14717:
        /* <DEDUP_REMOVED lines=11> */
.L_x_14718:
[----:B------:R-:W-:Y:S01]  /*21eb0*/  MOV R13, R9 ;  /* 0x00000009000d7202 */ /* 0x000fe20000000f00 */
[----:B------:R-:W-:Y:S02]  /*21ec0*/  IMAD.MOV.U32 R12, RZ, RZ, 0x2 ;  /* 0x00000002ff0c7424 */ /* 0x000fe400078e00ff */
[----:B------:R-:W-:-:S07]  /*21ed0*/  IMAD.MOV.U32 R2, RZ, RZ, R14 ;  /* 0x000000ffff027224 */ /* 0x000fce00078e000e */
[----:B------:R-:W-:Y:S05]  /*21ee0*/  WARPSYNC.COLLECTIVE R15, `(.L_x_14719) ;  /* 0x000000000f087348 */ /* 0x000fea0003c00000 */
[----:B------:R0:W1:Y:S02]  /*21ef0*/  SHFL.IDX P6, R14, R13, R12, R11 ;  /* 0x0000000c0d0e7389 */ /* 0x00006400000c000b */
[----:B01----:R-:W-:Y:S01]  /*21f00*/  ENDCOLLECTIVE ;  /* 0x000000000000791b */ /* 0x003fe20003800000 */
.L_x_14719:
        /* <DEDUP_REMOVED lines=11> */
.L_x_14720:
[----:B------:R-:W-:Y:S02]  /*21fc0*/  IMAD.MOV.U32 R13, RZ, RZ, R9 ;  /* 0x000000ffff0d7224 */ /* 0x000fe400078e0009 */
[----:B------:R-:W-:Y:S02]  /*21fd0*/  IMAD.MOV.U32 R12, RZ, RZ, 0x3 ;  /* 0x00000003ff0c7424 */ /* 0x000fe400078e00ff */
[----:B------:R-:W-:-:S07]  /*21fe0*/  IMAD.MOV.U32 R2, RZ, RZ, R14 ;  /* 0x000000ffff027224 */ /* 0x000fce00078e000e */
[----:B------:R-:W-:Y:S05]  /*21ff0*/  WARPSYNC.COLLECTIVE R15, `(.L_x_14721) ;  /* 0x000000000f087348 */ /* 0x000fea0003c00000 */
[----:B------:R0:W1:Y:S02]  /*22000*/  SHFL.IDX P6, R14, R13, R12, R11 ;  /* 0x0000000c0d0e7389 */ /* 0x00006400000c000b */
[----:B01----:R-:W-:Y:S01]  /*22010*/  ENDCOLLECTIVE ;  /* 0x000000000000791b */ /* 0x003fe20003800000 */
.L_x_14721:
        /* <DEDUP_REMOVED lines=11> */
.L_x_14722:
[----:B------:R-:W-:Y:S02]  /*220d0*/  IMAD.MOV.U32 R13, RZ, RZ, R9 ;  /* 0x000000ffff0d7224 */ /* 0x000fe400078e0009 */
[----:B------:R-:W-:Y:S01]  /*220e0*/  IMAD.MOV.U32 R12, RZ, RZ, 0x4 ;  /* 0x00000004ff0c7424 */ /* 0x000fe200078e00ff */
[----:B------:R-:W-:-:S07]  /*220f0*/  MOV R2, R14 ;  /* 0x0000000e00027202 */ /* 0x000fce0000000f00 */
[----:B------:R-:W-:Y:S05]  /*22100*/  WARPSYNC.COLLECTIVE R15, `(.L_x_14723) ;  /* 0x000000000f087348 */ /* 0x000fea0003c00000 */
[----:B------:R0:W1:Y:S02]  /*22110*/  SHFL.IDX P6, R14, R13, R12, R11 ;  /* 0x0000000c0d0e7389 */ /* 0x00006400000c000b */
[----:B01----:R-:W-:Y:S01]  /*22120*/  ENDCOLLECTIVE ;  /* 0x000000000000791b */ /* 0x003fe20003800000 */
.L_x_14723:
        /* <DEDUP_REMOVED lines=11> */
.L_x_14724:
[----:B------:R-:W-:Y:S02]  /*221e0*/  IMAD.MOV.U32 R13, RZ, RZ, R9 ;  /* 0x000000ffff0d7224 */ /* 0x000fe400078e0009 */
[----:B------:R-:W-:Y:S02]  /*221f0*/  IMAD.MOV.U32 R12, RZ, RZ, 0x5 ;  /* 0x00000005ff0c7424 */ /* 0x000fe400078e00ff */
[----:B------:R-:W-:-:S07]  /*22200*/  IMAD.MOV.U32 R2, RZ, RZ, R14 ;  /* 0x000000ffff027224 */ /* 0x000fce00078e000e */
[----:B------:R-:W-:Y:S05]  /*22210*/  WARPSYNC.COLLECTIVE R15, `(.L_x_14725) ;  /* 0x000000000f087348 */ /* 0x000fea0003c00000 */
[----:B------:R0:W1:Y:S02]  /*22220*/  SHFL.IDX P6, R14, R13, R12, R11 ;  /* 0x0000000c0d0e7389 */ /* 0x00006400000c000b */
[----:B01----:R-:W-:Y:S01]  /*22230*/  ENDCOLLECTIVE ;  /* 0x000000000000791b */ /* 0x003fe20003800000 */
.L_x_14725:
        /* <DEDUP_REMOVED lines=11> */
.L_x_14726:
[----:B------:R-:W-:Y:S01]  /*222f0*/  IMAD.MOV.U32 R2, RZ, RZ, R14 ;  /* 0x000000ffff027224 */ /* 0x000fe200078e000e */
[----:B------:R-:W-:Y:S06]  /*22300*/  BRA `(.L_x_14727) ;  /* 0xffffff9c00387947 */ /* 0x000fec000383ffff */
.L_x_14528:
[----:B---3--:R3:W4:Y:S02]  /*22310*/  SYNCS.PHASECHK.TRANS64.TRYWAIT P0, [R6+URZ+0x22860], R22 ;  /* 0x02286016060075a7 */ /* 0x008724000800017f */
[----:B----4-:R-:W-:Y:S05]  /*22320*/  @!P0 NANOSLEEP.SYNCS 0x989680 ;  /* 0x009896800000895d */ /* 0x010fea0003900000 */
[----:B------:R-:W4:Y:S02]  /*22330*/  @!P0 SYNCS.PHASECHK.TRANS64 P0, [R6+URZ+0x22860], R22 ;  /* 0x02286016060085a7 */ /* 0x000f24000800007f */
[----:B----4-:R-:W-:Y:S05]  /*22340*/  @!P0 BRA `(.L_x_14528) ;  /* 0xfffffffc00f08947 */ /* 0x010fea000383ffff */
[----:B------:R-:W-:Y:S05]  /*22350*/  BRA `(.L_x_14728) ;  /* 0xffffff9c00887947 */ /* 0x000fea000383ffff */
.L_x_14529:
        /* <DEDUP_REMOVED lines=8> */
.L_x_14730:
[----:B------:R-:W-:Y:S05]  /*223e0*/  BSYNC B1 ;  /* 0x0000000000017941 */ /* 0x000fea0003800000 */
.L_x_14729:
        /* <DEDUP_REMOVED lines=9> */
.L_x_14731:
[----:B------:R-:W-:Y:S02]  /*22480*/  IMAD.MOV.U32 R13, RZ, RZ, R9 ;  /* 0x000000ffff0d7224 */ /* 0x000fe400078e0009 */
[----:B------:R-:W-:Y:S01]  /*22490*/  IMAD.MOV.U32 R12, RZ, RZ, 0x1 ;  /* 0x00000001ff0c7424 */ /* 0x000fe200078e00ff */
[----:B------:R-:W-:-:S13]  /*224a0*/  IADD3 R2, P0, R14, R0, RZ ;  /* 0x000000000e027210 */ /* 0x000fda0007f1e0ff */
[----:B------:R-:W-:Y:S05]  /*224b0*/  WARPSYNC.COLLECTIVE R15, `(.L_x_14732) ;  /* 0x000000000f087348 */ /* 0x000fea0003c00000 */
[----:B------:R0:W1:Y:S02]  /*224c0*/  SHFL.IDX P6, R14, R13, R12, R11 ;  /* 0x0000000c0d0e7389 */ /* 0x00006400000c000b */
[----:B01----:R-:W-:Y:S01]  /*224d0*/  ENDCOLLECTIVE ;  /* 0x000000000000791b */ /* 0x003fe20003800000 */
.L_x_14732:
        /* <DEDUP_REMOVED lines=13> */
.L_x_14733:
[----:B------:R-:W-:Y:S01]  /*225b0*/  IMAD.MOV.U32 R13, RZ, RZ, R9 ;  /* 0x000000ffff0d7224 */ /* 0x000fe200078e0009 */
[----:B------:R-:W-:Y:S02]  /*225c0*/  MOV R12, 0x2 ;  /* 0x00000002000c7802 */ /* 0x000fe40000000f00 */
[----:B------:R-:W-:-:S13]  /*225d0*/  IADD3 R2, P0, R14, R0, RZ ;  /* 0x000000000e027210 */ /* 0x000fda0007f1e0ff */
[----:B------:R-:W-:Y:S05]  /*225e0*/  WARPSYNC.COLLECTIVE R15, `(.L_x_14734) ;  /* 0x000000000f087348 */ /* 0x000fea0003c00000 */
[----:B------:R0:W1:Y:S02]  /*225f0*/  SHFL.IDX P6, R14, R13, R12, R11 ;  /* 0x0000000c0d0e7389 */ /* 0x00006400000c000b */
[----:B01----:R-:W-:Y:S01]  /*22600*/  ENDCOLLECTIVE ;  /* 0x000000000000791b */ /* 0x003fe20003800000 */
.L_x_14734:
        /* <DEDUP_REMOVED lines=13> */
.L_x_14735:
[----:B------:R-:W-:Y:S02]  /*226e0*/  IMAD.MOV.U32 R13, RZ, RZ, R9 ;  /* 0x000000ffff0d7224 */ /* 0x000fe400078e0009 */
[----:B------:R-:W-:Y:S01]  /*226f0*/  IMAD.MOV.U32 R12, RZ, RZ, 0x3 ;  /* 0x00000003ff0c7424 */ /* 0x000fe200078e00ff */
[----:B------:R-:W-:-:S13]  /*22700*/  IADD3 R2, P0, R14, R0, RZ ;  /* 0x000000000e027210 */ /* 0x000fda0007f1e0ff */
[----:B------:R-:W-:Y:S05]  /*22710*/  WARPSYNC.COLLECTIVE R15, `(.L_x_14736) ;  /* 0x000000000f087348 */ /* 0x000fea0003c00000 */
[----:B------:R0:W1:Y:S02]  /*22720*/  SHFL.IDX P6, R14, R13, R12, R11 ;  /* 0x0000000c0d0e7389 */ /* 0x00006400000c000b */
[----:B01----:R-:W-:Y:S01]  /*22730*/  ENDCOLLECTIVE ;  /* 0x000000000000791b */ /* 0x003fe20003800000 */
.L_x_14736:
        /* <DEDUP_REMOVED lines=13> */
.L_x_14737:
[----:B------:R-:W-:Y:S01]  /*22810*/  IMAD.MOV.U32 R13, RZ, RZ, R9 ;  /* 0x000000ffff0d7224 */ /* 0x000fe200078e0009 */
[----:B------:R-:W-:Y:S02]  /*22820*/  MOV R12, 0x4 ;  /* 0x00000004000c7802 */ /* 0x000fe40000000f00 */
[----:B------:R-:W-:-:S13]  /*22830*/  IADD3 R2, P0, R14, R0, RZ ;  /* 0x000000000e027210 */ /* 0x000fda0007f1e0ff */
[----:B------:R-:W-:Y:S05]  /*22840*/  WARPSYNC.COLLECTIVE R15, `(.L_x_14738) ;  /* 0x000000000f087348 */ /* 0x000fea0003c00000 */
[----:B------:R0:W1:Y:S02]  /*22850*/  SHFL.IDX P6, R14, R13, R12, R11 ;  /* 0x0000000c0d0e7389 */ /* 0x00006400000c000b */
[----:B01----:R-:W-:Y:S01]  /*22860*/  ENDCOLLECTIVE ;  /* 0x000000000000791b */ /* 0x003fe20003800000 */
.L_x_14738:
        /* <DEDUP_REMOVED lines=13> */
.L_x_14739:
[----:B------:R-:W-:Y:S02]  /*22940*/  IMAD.MOV.U32 R13, RZ, RZ, R9 ;  /* 0x000000ffff0d7224 */ /* 0x000fe400078e0009 */
[----:B------:R-:W-:Y:S01]  /*22950*/  IMAD.MOV.U32 R12, RZ, RZ, 0x5 ;  /* 0x00000005ff0c7424 */ /* 0x000fe200078e00ff */
[----:B------:R-:W-:-:S13]  /*22960*/  IADD3 R2, P0, R14, R0, RZ ;  /* 0x000000000e027210 */ /* 0x000fda0007f1e0ff */
[----:B------:R-:W-:Y:S05]  /*22970*/  WARPSYNC.COLLECTIVE R15, `(.L_x_14740) ;  /* 0x000000000f087348 */ /* 0x000fea0003c00000 */
[----:B------:R0:W1:Y:S02]  /*22980*/  SHFL.IDX P6, R14, R13, R12, R11 ;  /* 0x0000000c0d0e7389 */ /* 0x00006400000c000b */
[----:B01----:R-:W-:Y:S01]  /*22990*/  ENDCOLLECTIVE ;  /* 0x000000000000791b */ /* 0x003fe20003800000 */
.L_x_14740:
        /* <DEDUP_REMOVED lines=13> */
.L_x_14741:
[----:B------:R-:W-:Y:S05]  /*22a70*/  BRA `(.L_x_14742) ;  /* 0xffffff9800cc7947 */ /* 0x000fea000383ffff */
.L_x_14537:
[----:B------:R-:W-:Y:S01]  /*22a80*/  BSSY B0, `(.L_x_14743) ;  /* 0x0000008000007945 */ /* 0x000fe20003800000 */
[----:B------:R-:W-:Y:S01]  /*22a90*/  IMAD.MOV.U32 R13, RZ, RZ, R24 ;  /* 0x000000ffff0d7224 */ /* 0x000fe200078e0018 */
[----:B-1----:R-:W-:Y:S01]  /*22aa0*/  MOV R11, 0x1f ;  /* 0x0000001f000b7802 */ /* 0x002fe20000000f00 */
[----:B------:R-:W-:Y:S02]  /*22ab0*/  IMAD.MOV.U32 R12, RZ, RZ, RZ ;  /* 0x000000ffff0c7224 */ /* 0x000fe400078e00ff */
[----:B------:R-:W-:-:S07]  /*22ac0*/  IMAD.MOV.U32 R15, RZ, RZ, -0x1 ;  /* 0xffffffffff0f7424 */ /* 0x000fce00078e00ff */
[----:B0-23--:R-:W-:Y:S05]  /*22ad0*/  WARPSYNC.COLLECTIVE R15, `(.L_x_14744) ;  /* 0x000000000f087348 */ /* 0x00dfea0003c00000 */
[----:B------:R1:W4:Y:S02]  /*22ae0*/  SHFL.IDX P6, R14, R13, R12, R11 ;  /* 0x0000000c0d0e7389 */ /* 0x00032400000c000b */
[----:B01234-:R-:W-:Y:S01]  /*22af0*/  ENDCOLLECTIVE ;  /* 0x000000000000791b */ /* 0x01ffe20003800000 */
.L_x_14744:
[----:B------:R-:W-:Y:S05]  /*22b00*/  BSYNC B0 ;  /* 0x0000000000007941 */ /* 0x000fea0003800000 */
.L_x_14743:
        /* <DEDUP_REMOVED lines=9> */
.L_x_14745:
        /* <DEDUP_REMOVED lines=16> */
[----:B--2---:R-:W-:-:S02]  /*22ca0*/  @!P1 MOV R25, R6 ;  /* 0x0000000600199202 */ /* 0x004fc40000000f00 */
[----:B------:R-:W-:Y:S01]  /*22cb0*/  MOV R6, RZ ;  /* 0x000000ff00067202 */ /* 0x000fe20000000f00 */
[----:B---3--:R-:W-:Y:S01]  /*22cc0*/  @!P1 IMAD.MOV.U32 R4, RZ, RZ, R5 ;  /* 0x000000ffff049224 */ /* 0x008fe200078e0005 */
[----:B------:R-:W-:-:S03]  /*22cd0*/  ISETP.NE.AND P1, PT, R8, RZ, PT ;  /* 0x000000ff0800720c */ /* 0x000fc60003f25270 */
[----:B------:R-:W-:-:S10]  /*22ce0*/  IMAD R13, R4, R25, RZ ;  /* 0x00000019040d7224 */ /* 0x000fd400078e02ff */
[----:B------:R-:W-:Y:S05]  /*22cf0*/  WARPSYNC.COLLECTIVE R15, `(.L_x_14746) ;  /* 0x000000000f087348 */ /* 0x000fea0003c00000 */
[----:B------:R0:W1:Y:S02]  /*22d00*/  SHFL.UP P6, R14, R13, R12, R11 ;  /* 0x0400000c0d0e7389 */ /* 0x00006400000c000b */
[----:B01----:R-:W-:Y:S01]  /*22d10*/  ENDCOLLECTIVE ;  /* 0x000000000000791b */ /* 0x003fe20003800000 */
.L_x_14746:
[----:B------:R-:W-:Y:S01]  /*22d20*/  IMAD.MOV.U32 R12, RZ, RZ, 0x2 ;  /* 0x00000002ff0c7424 */ /* 0x000fe200078e00ff */
[----:B------:R-:W-:-:S05]  /*22d30*/  SEL R14, R14, RZ, P1 ;  /* 0x000000ff0e0e7207 */ /* 0x000fca0000800000 */
[----:B------:R-:W-:-:S04]  /*22d40*/  IMAD.IADD R5, R13, 0x1, R14 ;  /* 0x000000010d057824 */ /* 0x000fc800078e020e */
[----:B------:R-:W-:-:S07]  /*22d50*/  IMAD.MOV.U32 R13, RZ, RZ, R5 ;  /* 0x000000ffff0d7224 */ /* 0x000fce00078e0005 */
[----:B------:R-:W-:Y:S05]  /*22d60*/  WARPSYNC.COLLECTIVE R15, `(.L_x_14747) ;  /* 0x000000000f087348 */ /* 0x000fea0003c00000 */
[----:B------:R0:W1:Y:S02]  /*22d70*/  SHFL.UP P6, R14, R13, R12, R11 ;  /* 0x0400000c0d0e7389 */ /* 0x00006400000c000b */
[----:B01----:R-:W-:Y:S01]  /*22d80*/  ENDCOLLECTIVE ;  /* 0x000000000000791b */ /* 0x003fe20003800000 */
.L_x_14747:
[----:B------:R-:W-:Y:S01]  /*22d90*/  IMAD.MOV.U32 R12, RZ, RZ, 0x4 ;  /* 0x00000004ff0c7424 */ /* 0x000fe200078e00ff */
[----:B------:R-:W-:-:S05]  /*22da0*/  SEL R2, R14, RZ, P2 ;  /* 0x000000ff0e027207 */ /* 0x000fca0001000000 */
[----:B------:R-:W-:-:S04]  /*22db0*/  IMAD.IADD R2, R5, 0x1, R2 ;  /* 0x0000000105027824 */ /* 0x000fc800078e0202 */
[----:B------:R-:W-:-:S07]  /*22dc0*/  IMAD.MOV.U32 R13, RZ, RZ, R2 ;  /* 0x000000ffff0d7224 */ /* 0x000fce00078e0002 */
[----:B------:R-:W-:Y:S05]  /*22dd0*/  WARPSYNC.COLLECTIVE R15, `(.L_x_14748) ;  /* 0x000000000f087348 */ /* 0x000fea0003c00000 */
[----:B------:R0:W1:Y:S02]  /*22de0*/  SHFL.UP P6, R14, R13, R12, R11 ;  /* 0x0400000c0d0e7389 */ /* 0x00006400000c000b */
[----:B01----:R-:W-:Y:S01]  /*22df0*/  ENDCOLLECTIVE ;  /* 0x000000000000791b */ /* 0x003fe20003800000 */
.L_x_14748:
[----:B------:R-:W-:Y:S01]  /*22e00*/  IMAD.MOV.U32 R12, RZ, RZ, 0x8 ;  /* 0x00000008ff0c7424 */ /* 0x000fe200078e00ff */
[----:B------:R-:W-:-:S04]  /*22e10*/  SEL R3, R14, RZ, P3 ;  /* 0x000000ff0e037207 */ /* 0x000fc80001800000 */
[----:B------:R-:W-:-:S05]  /*22e20*/  IADD3 R3, R2, R3, RZ ;  /* 0x0000000302037210 */ /* 0x000fca0007ffe0ff */
[----:B------:R-:W-:-:S07]  /*22e30*/  IMAD.MOV.U32 R13, RZ, RZ, R3 ;  /* 0x000000ffff0d7224 */ /* 0x000fce00078e0003 */
[----:B------:R-:W-:Y:S05]  /*22e40*/  WARPSYNC.COLLECTIVE R15, `(.L_x_14749) ;  /* 0x000000000f087348 */ /* 0x000fea0003c00000 */
[----:B------:R0:W1:Y:S02]  /*22e50*/  SHFL.UP P6, R14, R13, R12, R11 ;  /* 0x0400000c0d0e7389 */ /* 0x00006400000c000b */
[----:B01----:R-:W-:Y:S01]  /*22e60*/  ENDCOLLECTIVE ;  /* 0x000000000000791b */ /* 0x003fe20003800000 */
.L_x_14749:
[----:B------:R-:W-:Y:S01]  /*22e70*/  IMAD.MOV.U32 R12, RZ, RZ, 0x10 ;  /* 0x00000010ff0c7424 */ /* 0x000fe200078e00ff */
[----:B------:R-:W-:-:S05]  /*22e80*/  SEL R14, R14, RZ, P4 ;  /* 0x000000ff0e0e7207 */ /* 0x000fca0002000000 */
[----:B------:R-:W-:-:S04]  /*22e90*/  IMAD.IADD R5, R3, 0x1, R14 ;  /* 0x0000000103057824 */ /* 0x000fc800078e020e */
[----:B------:R-:W-:-:S07]  /*22ea0*/  IMAD.MOV.U32 R13, RZ, RZ, R5 ;  /* 0x000000ffff0d7224 */ /* 0x000fce00078e0005 */
[----:B------:R-:W-:Y:S05]  /*22eb0*/  WARPSYNC.COLLECTIVE R15, `(.L_x_14750) ;  /* 0x000000000f087348 */ /* 0x000fea0003c00000 */
[----:B------:R0:W1:Y:S02]  /*22ec0*/  SHFL.UP P6, R14, R13, R12, R11 ;  /* 0x0400000c0d0e7389 */ /* 0x00006400000c000b */
[----:B01----:R-:W-:Y:S01]  /*22ed0*/  ENDCOLLECTIVE ;  /* 0x000000000000791b */ /* 0x003fe20003800000 */
.L_x_14750:
        /* <DEDUP_REMOVED lines=8> */
.L_x_14751:
[----:B------:R-:W-:Y:S05]  /*22f60*/  BRA `(.L_x_14752) ;  /* 0xffffff9c002c7947 */ /* 0x000fea000383ffff */
.L_x_14540:
[----:B------:R-:W-:Y:S01]  /*22f70*/  BSSY B0, `(.L_x_14753) ;  /* 0x0000007000007945 */ /* 0x000fe20003800000 */
[----:B------:R-:W-:Y:S02]  /*22f80*/  IMAD.MOV.U32 R12, RZ, RZ, 0x1 ;  /* 0x00000001ff0c7424 */ /* 0x000fe400078e00ff */
[----:B-1----:R-:W-:Y:S02]  /*22f90*/  IMAD.MOV.U32 R11, RZ, RZ, RZ ;  /* 0x000000ffff0b7224 */ /* 0x002fe400078e00ff */
[----:B------:R-:W-:-:S07]  /*22fa0*/  IMAD.MOV.U32 R15, RZ, RZ, -0x1 ;  /* 0xffffffffff0f7424 */ /* 0x000fce00078e00ff */
[----:B------:R-:W-:Y:S05]  /*22fb0*/  WARPSYNC.COLLECTIVE R15, `(.L_x_14754) ;  /* 0x000000000f087348 */ /* 0x000fea0003c00000 */
[----:B------:R0:W1:Y:S02]  /*22fc0*/  SHFL.UP P6, R14, R13, R12, R11 ;  /* 0x0400000c0d0e7389 */ /* 0x00006400000c000b */
[----:B01----:R-:W-:Y:S01]  /*22fd0*/  ENDCOLLECTIVE ;  /* 0x000000000000791b */ /* 0x003fe20003800000 */
.L_x_14754:
[----:B------:R-:W-:Y:S05]  /*22fe0*/  BSYNC B0 ;  /* 0x0000000000007941 */ /* 0x000fea0003800000 */
.L_x_14753:
        /* <DEDUP_REMOVED lines=8> */
.L_x_14755:
[----:B------:R-:W-:Y:S02]  /*23070*/  MOV R12, 0x4 ;  /* 0x00000004000c7802 */ /* 0x000fe40000000f00 */
[----:B------:R-:W-:-:S05]  /*23080*/  SEL R2, R14, RZ, P2 ;  /* 0x000000ff0e027207 */ /* 0x000fca0001000000 */
[----:B------:R-:W-:-:S04]  /*23090*/  IMAD.IADD R2, R13, 0x1, R2 ;  /* 0x000000010d027824 */ /* 0x000fc800078e0202 */
[----:B------:R-:W-:-:S07]  /*230a0*/  IMAD.MOV.U32 R13, RZ, RZ, R2 ;  /* 0x000000ffff0d7224 */ /* 0x000fce00078e0002 */
[----:B------:R-:W-:Y:S05]  /*230b0*/  WARPSYNC.COLLECTIVE R15, `(.L_x_14756) ;  /* 0x000000000f087348 */ /* 0x000fea0003c00000 */
[----:B------:R0:W1:Y:S02]  /*230c0*/  SHFL.UP P6, R14, R13, R12, R11 ;  /* 0x0400000c0d0e7389 */ /* 0x00006400000c000b */
[----:B01----:R-:W-:Y:S01]  /*230d0*/  ENDCOLLECTIVE ;  /* 0x000000000000791b */ /* 0x003fe20003800000 */
.L_x_14756:
[----:B------:R-:W-:Y:S01]  /*230e0*/  IMAD.MOV.U32 R12, RZ, RZ, 0x8 ;  /* 0x00000008ff0c7424 */ /* 0x000fe200078e00ff */
[----:B------:R-:W-:-:S05]  /*230f0*/  SEL R3, R14, RZ, P3 ;  /* 0x000000ff0e037207 */ /* 0x000fca0001800000 */
[----:B------:R-:W-:-:S04]  /*23100*/  IMAD.IADD R3, R2, 0x1, R3 ;  /* 0x0000000102037824 */ /* 0x000fc800078e0203 */
[----:B------:R-:W-:-:S07]  /*23110*/  IMAD.MOV.U32 R13, RZ, RZ, R3 ;  /* 0x000000ffff0d7224 */ /* 0x000fce00078e0003 */
[----:B------:R-:W-:Y:S05]  /*23120*/  WARPSYNC.COLLECTIVE R15, `(.L_x_14757) ;  /* 0x000000000f087348 */ /* 0x000fea0003c00000 */
[----:B------:R0:W1:Y:S02]  /*23130*/  SHFL.UP P6, R14, R13, R12, R11 ;  /* 0x0400000c0d0e7389 */ /* 0x00006400000c000b */
[----:B01----:R-:W-:Y:S01]  /*23140*/  ENDCOLLECTIVE ;  /* 0x000000000000791b */ /* 0x003fe20003800000 */
.L_x_14757:
[----:B------:R-:W-:Y:S01]  /*23150*/  IMAD.MOV.U32 R12, RZ, RZ, 0x10 ;  /* 0x00000010ff0c7424 */ /* 0x000fe200078e00ff */
[----:B------:R-:W-:-:S05]  /*23160*/  SEL R14, R14, RZ, P4 ;  /* 0x000000ff0e0e7207 */ /* 0x000fca0002000000 */
[----:B------:R-:W-:-:S04]  /*23170*/  IMAD.IADD R5, R3, 0x1, R14 ;  /* 0x0000000103057824 */ /* 0x000fc800078e020e */
[----:B------:R-:W-:-:S07]  /*23180*/  IMAD.MOV.U32 R13, RZ, RZ, R5 ;  /* 0x000000ffff0d7224 */ /* 0x000fce00078e0005 */
[----:B------:R-:W-:Y:S05]  /*23190*/  WARPSYNC.COLLECTIVE R15, `(.L_x_14758) ;  /* 0x000000000f087348 */ /* 0x000fea0003c00000 */
[----:B------:R0:W1:Y:S02]  /*231a0*/  SHFL.UP P6, R14, R13, R12, R11 ;  /* 0x0400000c0d0e7389 */ /* 0x00006400000c000b */
[----:B01----:R-:W-:Y:S01]  /*231b0*/  ENDCOLLECTIVE ;  /* 0x000000000000791b */ /* 0x003fe20003800000 */
.L_x_14758:
        /* <DEDUP_REMOVED lines=8> */
.L_x_14759:
[----:B------:R-:W-:Y:S05]  /*23240*/  BRA `(.L_x_14760) ;  /* 0xffffff9c00187947 */ /* 0x000fea000383ffff */
.L_x_14542:
[----:B------:R-:W-:Y:S01]  /*23250*/  BSSY B0, `(.L_x_14761) ;  /* 0x0000006000007945 */ /* 0x000fe20003800000 */
[----:B------:R-:W-:Y:S01]  /*23260*/  PLOP3.LUT P6, PT, P6, PT, PT, 0x8, 0x0 ;  /* 0x000000000000781c */ /* 0x000fe200037ce170 */
[----:B------:R-:W-:-:S12]  /*23270*/  IMAD.MOV.U32 R15, RZ, RZ, -0x1 ;  /* 0xffffffffff0f7424 */ /* 0x000fd800078e00ff */
[----:B01----:R-:W-:Y:S05]  /*23280*/  WARPSYNC.COLLECTIVE R15, `(.L_x_14762) ;  /* 0x000000000f087348 */ /* 0x003fea0003c00000 */
[----:B------:R-:W-:Y:S01]  /*23290*/  VOTE.ANY R14, PT, P6 ;  /* 0x00000000000e7806 */ /* 0x000fe200030e0100 */
[----:B01----:R-:W-:Y:S06]  /*232a0*/  ENDCOLLECTIVE ;  /* 0x000000000000791b */ /* 0x003fec0003800000 */
.L_x_14762:
[----:B------:R-:W-:Y:S05]  /*232b0*/  BSYNC B0 ;  /* 0x0000000000007941 */ /* 0x000fea0003800000 */
.L_x_14761:
        /* <DEDUP_REMOVED lines=8> */
.L_x_14763:
[----:B------:R-:W-:Y:S02]  /*23340*/  IMAD.IADD R27, R12, 0x1, R27 ;  /* 0x000000010c1b7824 */ /* 0x000fe400078e021b */
[----:B------:R-:W-:Y:S02]  /*23350*/  IMAD.MOV.U32 R13, RZ, RZ, R4 ;  /* 0x000000ffff0d7224 */ /* 0x000fe400078e0004 */
[----:B------:R-:W-:-:S07]  /*23360*/  IMAD.MOV.U32 R25, RZ, RZ, R14 ;  /* 0x000000ffff197224 */ /* 0x000fce00078e000e */
[----:B------:R-:W-:Y:S05]  /*23370*/  WARPSYNC.COLLECTIVE R15, `(.L_x_14764) ;  /* 0x000000000f087348 */ /* 0x000fea0003c00000 */
[----:B------:R0:W1:Y:S02]  /*23380*/  SHFL.IDX P6, R14, R13, R12, R11 ;  /* 0x0000000c0d0e7389 */ /* 0x00006400000c000b */
[----:B01----:R-:W-:Y:S01]  /*23390*/  ENDCOLLECTIVE ;  /* 0x000000000000791b */ /* 0x003fe20003800000 */
.L_x_14764:
[----:B------:R-:W-:Y:S01]  /*233a0*/  IMAD.MOV.U32 R4, RZ, RZ, R14 ;  /* 0x000000ffff047224 */ /* 0x000fe200078e000e */
[----:B------:R-:W-:Y:S06]  /*233b0*/  BRA `(.L_x_14765) ;  /* 0xffffff9800fc7947 */ /* 0x000fec000383ffff */
.L_x_14544:
[----:B------:R-:W-:Y:S01]  /*233c0*/  BSSY B0, `(.L_x_14766) ;  /* 0x0000007000007945 */ /* 0x000fe20003800000 */
[----:B------:R-:W-:Y:S01]  /*233d0*/  MOV R13, R2 ;  /* 0x00000002000d7202 */ /* 0x000fe20000000f00 */
[----:B-1----:R-:W-:Y:S02]  /*233e0*/  IMAD.MOV.U32 R11, RZ, RZ, 0x1f ;  /* 0x0000001fff0b7424 */ /* 0x002fe400078e00ff */
[----:B------:R-:W-:-:S07]  /*233f0*/  IMAD.MOV.U32 R15, RZ, RZ, -0x1 ;  /* 0xffffffffff0f7424 */ /* 0x000fce00078e00ff */
[----:B0--34-:R-:W-:Y:S05]  /*23400*/  WARPSYNC.COLLECTIVE R15, `(.L_x_14767) ;  /* 0x000000000f087348 */ /* 0x019fea0003c00000 */
[----:B------:R1:W2:Y:S02]  /*23410*/  SHFL.IDX P6, R14, R13, R12, R11 ;  /* 0x0000000c0d0e7389 */ /* 0x0002a400000c000b */
[----:B01234-:R-:W-:Y:S01]  /*23420*/  ENDCOLLECTIVE ;  /* 0x000000000000791b */ /* 0x01ffe20003800000 */
.L_x_14767:
[----:B------:R-:W-:Y:S05]  /*23430*/  BSYNC B0 ;  /* 0x0000000000007941 */ /* 0x000fea0003800000 */
.L_x_14766:
[----:B------:R-:W-:Y:S01]  /*23440*/  IMAD.MOV.U32 R6, RZ, RZ, R14 ;  /* 0x000000ffff067224 */ /* 0x000fe200078e000e */
[----:B------:R-:W-:Y:S06]  /*23450*/  BRA `(.L_x_14543) ;  /* 0xffffff9800ec7947 */ /* 0x000fec000383ffff */
.L_x_14550:
[----:B0-----:R0:W1:Y:S02]  /*23460*/  SYNCS.PHASECHK.TRANS64.TRYWAIT P0, [R5+URZ+0x22820], R0 ;  /* 0x02282000050075a7 */ /* 0x001064000800017f */
[----:B-1----:R-:W-:Y:S05]  /*23470*/  @!P0 NANOSLEEP.SYNCS 0x989680 ;  /* 0x009896800000895d */ /* 0x002fea0003900000 */
[----:B------:R-:W1:Y:S02]  /*23480*/  @!P0 SYNCS.PHASECHK.TRANS64 P0, [R5+URZ+0x22820], R0 ;  /* 0x02282000050085a7 */ /* 0x000e64000800007f */
[----:B-1----:R-:W-:Y:S05]  /*23490*/  @!P0 BRA `(.L_x_14550) ;  /* 0xfffffffc00f08947 */ /* 0x002fea000383ffff */
[----:B------:R-:W-:Y:S05]  /*234a0*/  BRA `(.L_x_14768) ;  /* 0xffffffa400447947 */ /* 0x000fea000383ffff */
.L_x_14551:
        /* <DEDUP_REMOVED lines=11> */
.L_x_14770:
[----:B------:R-:W-:Y:S05]  /*23560*/  BSYNC B0 ;  /* 0x0000000000007941 */ /* 0x000fea0003800000 */
.L_x_14769:
[----:B------:R-:W-:Y:S05]  /*23570*/  BRA `(.L_x_14771) ;  /* 0xffffffa4002c7947 */ /* 0x000fea000383ffff */
.L_x_14552:
[----:B------:R-:W-:Y:S01]  /*23580*/  BSSY B0, `(.L_x_14772) ;  /* 0x0000006000007945 */ /* 0x000fe20003800000 */
[----:B------:R-:W-:-:S07]  /*23590*/  IMAD.MOV.U32 R15, RZ, RZ, -0x1 ;  /* 0xffffffffff0f7424 */ /* 0x000fce00078e00ff */
[----:B0-234-:R-:W-:Y:S05]  /*235a0*/  WARPSYNC.COLLECTIVE R15, `(.L_x_14773) ;  /* 0x000000000f0c7348 */ /* 0x01dfea0003c00000 */
[----:B------:R-:W-:Y:S02]  /*235b0*/  ELECT P6, UR62, PT ;  /* 0x00000000003e782f */ /* 0x000fe400038c0000 */
[----:B------:R-:W-:Y:S01]  /*235c0*/  MOV R14, UR62 ;  /* 0x0000003e000e7c02 */ /* 0x000fe20008000f00 */
[----:B0-234-:R-:W-:Y:S10]  /*235d0*/  ENDCOLLECTIVE ;  /* 0x000000000000791b */ /* 0x01dff40003800000 */
.L_x_14773:
[----:B------:R-:W-:Y:S05]  /*235e0*/  BSYNC B0 ;  /* 0x0000000000007941 */ /* 0x000fea0003800000 */
.L_x_14772:
[----:B------:R-:W-:Y:S05]  /*235f0*/  BRA `(.L_x_14774) ;  /* 0xffffffa400207947 */ /* 0x000fea000383ffff */
.L_x_14554:
[----:B0-----:R0:W1:Y:S02]  /*23600*/  SYNCS.PHASECHK.TRANS64.TRYWAIT P1, [R3+URZ+0x22840], R2 ;  /* 0x02284002030075a7 */ /* 0x001064000802017f */
[----:B-1----:R-:W-:Y:S05]  /*23610*/  @!P1 NANOSLEEP.SYNCS 0x989680 ;  /* 0x009896800000995d */ /* 0x002fea0003900000 */
[----:B------:R-:W1:Y:S02]  /*23620*/  @!P1 SYNCS.PHASECHK.TRANS64 P1, [R3+URZ+0x22840], R2 ;  /* 0x02284002030095a7 */ /* 0x000e64000802007f */
[----:B-1----:R-:W-:Y:S05]  /*23630*/  @!P1 BRA `(.L_x_14554) ;  /* 0xfffffffc00f09947 */ /* 0x002fea000383ffff */
[----:B------:R-:W-:Y:S05]  /*23640*/  BRA `(.L_x_14775) ;  /* 0xffffffa400407947 */ /* 0x000fea000383ffff */
.L_x_14556:
[----:B-1----:R1:W0:Y:S02]  /*23650*/  SYNCS.PHASECHK.TRANS64.TRYWAIT P1, [R19+URZ+0x22840], R0 ;  /* 0x02284000130075a7 */ /* 0x002224000802017f */
[----:B0-----:R-:W-:Y:S05]  /*23660*/  @!P1 NANOSLEEP.SYNCS 0x989680 ;  /* 0x009896800000995d */ /* 0x001fea0003900000 */
[----:B------:R-:W0:Y:S02]  /*23670*/  @!P1 SYNCS.PHASECHK.TRANS64 P1, [R19+URZ+0x22840], R0 ;  /* 0x02284000130095a7 */ /* 0x000e24000802007f */
[----:B0-----:R-:W-:Y:S05]  /*23680*/  @!P1 BRA `(.L_x_14556) ;  /* 0xfffffffc00f09947 */ /* 0x001fea000383ffff */
[----:B------:R-:W-:Y:S05]  /*23690*/  BRA `(.L_x_14776) ;  /* 0xffffffa4004c7947 */ /* 0x000fea000383ffff */
.L_x_14558:
[----:B------:R0:W0:Y:S02]  /*236a0*/  SYNCS.PHASECHK.TRANS64.TRYWAIT P1, [R3+URZ+0x22860], R2 ;  /* 0x02286002030075a7 */ /* 0x000024000802017f */
[----:B0-----:R-:W-:Y:S05]  /*236b0*/  @!P1 NANOSLEEP.SYNCS 0x989680 ;  /* 0x009896800000995d */ /* 0x001fea0003900000 */
[----:B------:R-:W0:Y:S02]  /*236c0*/  @!P1 SYNCS.PHASECHK.TRANS64 P1, [R3+URZ+0x22860], R2 ;  /* 0x02286002030095a7 */ /* 0x000e24000802007f */
[----:B0-----:R-:W-:Y:S05]  /*236d0*/  @!P1 BRA `(.L_x_14558) ;  /* 0xfffffffc00f09947 */ /* 0x001fea000383ffff */
[----:B------:R-:W-:Y:S05]  /*236e0*/  BRA `(.L_x_14777) ;  /* 0xffffffa400487947 */ /* 0x000fea000383ffff */
.L_x_14778:
        /* <DEDUP_REMOVED lines=9> */
.L_x_15679:


//--------------------- .text._ZN7cutlass13device_kernelIN5flash11enable_sm90INS1_16FlashAttnFwdSm90INS1_25CollectiveMainloopFwdSm90ILi2EN4cute5tupleIJNS5_1CILi1EEES8_S8_EEENS6_IJNS7_ILi128EEENS7_ILi96EEENS7_ILi64EEEEEELi256ENS_6half_tEfNS_4arch4Sm90ELb1ELb0ELb0ELb1ELb1ELb0ELb1ELb1ELb0ELb1ELb1ELb0EEENS1_21CollectiveEpilogueFwdINS6_IJSA_NS7_ILi256EEESB_EEES9_SE_SG_Li256ELb1ELb1ELb1ELb0EEENS1_36VarlenDynamicPersistentTileSchedulerILi128ELi96ELi256ELi128ELb1ELb1ELb1ELb1ELb1ELb1EEEEEEEEEvNT_6ParamsE --------------------------
	.section	.text._ZN7cutlass13device_kernelIN5flash11enable_sm90INS1_16FlashAttnFwdSm90INS1_25CollectiveMainloopFwdSm90ILi2EN4cute5tupleIJNS5_1CILi1EEES8_S8_EEENS6_IJNS7_ILi128EEENS7_ILi96EEENS7_ILi64EEEEEELi256ENS_6half_tEfNS_4arch4Sm90ELb1ELb0ELb0ELb1ELb1ELb0ELb1ELb1ELb0ELb1ELb1ELb0EEENS1_21CollectiveEpilogueFwdINS6_IJSA_NS7_ILi256EEESB_EEES9_SE_SG_Li256ELb1ELb1ELb1ELb0EEENS1_36VarlenDynamicPersistentTileSchedulerILi128ELi96ELi256ELi128ELb1ELb1ELb1ELb1ELb1ELb1EEEEEEEEEvNT_6ParamsE,"ax",@progbits
	.align	128
.text._ZN7cutlass13device_kernelIN5flash11enable_sm90INS1_16FlashAttnFwdSm90INS1_25CollectiveMainloopFwdSm90ILi2EN4cute5tupleIJNS5_1CILi1EEES8_S8_EEENS6_IJNS7_ILi128EEENS7_ILi96EEENS7_ILi64EEEEEELi256ENS_6half_tEfNS_4arch4Sm90ELb1ELb0ELb0ELb1ELb1ELb0ELb1ELb1ELb0ELb1ELb1ELb0EEENS1_21CollectiveEpilogueFwdINS6_IJSA_NS7_ILi256EEESB_EEES9_SE_SG_Li256ELb1ELb1ELb1ELb0EEENS1_36VarlenDynamicPersistentTileSchedulerILi128ELi96ELi256ELi128ELb1ELb1ELb1ELb1ELb1ELb1EEEEEEEEEvNT_6ParamsE:
        .type           _ZN7cutlass13device_kernelIN5flash11enable_sm90INS1_16FlashAttnFwdSm90INS1_25CollectiveMainloopFwdSm90ILi2EN4cute5tupleIJNS5_1CILi1EEES8_S8_EEENS6_IJNS7_ILi128EEENS7_ILi96EEENS7_ILi64EEEEEELi256ENS_6half_tEfNS_4arch4Sm90ELb1ELb0ELb0ELb1ELb1ELb0ELb1ELb1ELb0ELb1ELb1ELb0EEENS1_21CollectiveEpilogueFwdINS6_IJSA_NS7_ILi256EEESB_EEES9_SE_SG_Li256ELb1ELb1ELb1ELb0EEENS1_36VarlenDynamicPersistentTileSchedulerILi128ELi96ELi256ELi128ELb1ELb1ELb1ELb1ELb1ELb1EEEEEEEEEvNT_6ParamsE,@function
        .size           _ZN7cutlass13device_kernelIN5flash11enable_sm90INS1_16FlashAttnFwdSm90INS1_25CollectiveMainloopFwdSm90ILi2EN4cute5tupleIJNS5_1CILi1EEES8_S8_EEENS6_IJNS7_ILi128EEENS7_ILi96EEENS7_ILi64EEEEEELi256ENS_6half_tEfNS_4arch4Sm90ELb1ELb0ELb0ELb1ELb1ELb0ELb1ELb1ELb0ELb1ELb1ELb0EEENS1_21CollectiveEpilogueFwdINS6_IJSA_NS7_ILi256EEESB_EEES9_SE_SG_Li256ELb1ELb1ELb1ELb0EEENS1_36VarlenDynamicPersistentTileSchedulerILi128ELi96ELi256ELi128ELb1ELb1ELb1ELb1ELb1ELb1EEEEEEEEEvNT_6ParamsE,(.L_x_15680 - _ZN7cutlass13device_kernelIN5flash11enable_sm90INS1_16FlashAttnFwdSm90INS1_25CollectiveMainloopFwdSm90ILi2EN4cute5tupleIJNS5_1CILi1EEES8_S8_EEENS6_IJNS7_ILi128EEENS7_ILi96EEENS7_ILi64EEEEEELi256ENS_6half_tEfNS_4arch4Sm90ELb1ELb0ELb0ELb1ELb1ELb0ELb1ELb1ELb0ELb1ELb1ELb0EEENS1_21CollectiveEpilogueFwdINS6_IJSA_NS7_ILi256EEESB_EEES9_SE_SG_Li256ELb1ELb1ELb1ELb0EEENS1_36VarlenDynamicPersistentTileSchedulerILi128ELi96ELi256ELi128ELb1ELb1ELb1ELb1ELb1ELb1EEEEEEEEEvNT_6ParamsE)
        .other          _ZN7cutlass13device_kernelIN5flash11enable_sm90INS1_16FlashAttnFwdSm90INS1_25CollectiveMainloopFwdSm90ILi2EN4cute5tupleIJNS5_1CILi1EEES8_S8_EEENS6_IJNS7_ILi128EEENS7_ILi96EEENS7_ILi64EEEEEELi256ENS_6half_tEfNS_4arch4Sm90ELb1ELb0ELb0ELb1ELb1ELb0ELb1ELb1ELb0ELb1ELb1ELb0EEENS1_21CollectiveEpilogueFwdINS6_IJSA_NS7_ILi256EEESB_EEES9_SE_SG_Li256ELb1ELb1ELb1ELb0EEENS1_36VarlenDynamicPersistentTileSchedulerILi128ELi96ELi256ELi128ELb1ELb1ELb1ELb1ELb1ELb1EEEEEEEEEvNT_6ParamsE,@"STO_CUDA_ENTRY STV_DEFAULT"
_ZN7cutlass13device_kernelIN5flash11enable_sm90INS1_16FlashAttnFwdSm90INS1_25CollectiveMainloopFwdSm90ILi2EN4cute5tupleIJNS5_1CILi1EEES8_S8_EEENS6_IJNS7_ILi128EEENS7_ILi96EEENS7_ILi64EEEEEELi256ENS_6half_tEfNS_4arch4Sm90ELb1ELb0ELb0ELb1ELb1ELb0ELb1ELb1ELb0ELb1ELb1ELb0EEENS1_21CollectiveEpilogueFwdINS6_IJSA_NS7_ILi256EEESB_EEES9_SE_SG_Li256ELb1ELb1ELb1ELb0EEENS1_36VarlenDynamicPersistentTileSchedulerILi128ELi96ELi256ELi128ELb1ELb1ELb1ELb1ELb1ELb1EEEEEEEEEvNT_6ParamsE:
        /* <DEDUP_REMOVED lines=47> */
.L_x_14779:
        /* <DEDUP_REMOVED lines=22> */
.L_x_14780:
        /* <DEDUP_REMOVED lines=18> */
.L_x_14781:
        /* <DEDUP_REMOVED lines=22> */
.L_x_14782:
        /* <DEDUP_REMOVED lines=23> */
.L_x_14783:
        /* <DEDUP_REMOVED lines=10> */
.L_x_14785:
        /* <DEDUP_REMOVED lines=65> */
[----:B------:R-:W-:Y:S01]  /*0cf0*/  STL [R1+0x30], R4 ;  /* 0x0000300401007387 */ /* 0x000fe20000100800 */
[----:B------:R-:W-:Y:S01]  /*0d00*/  IMAD.U32 R2, RZ, RZ, UR6 ;  /* 0x00000006ff027e24 */ /* 0x000fe2000f8e00ff */
[----:B------:R-:W-:Y:S01]  /*0d10*/  UMOV UR6, URZ ;  /* 0x0000003f00067c82 */ /* 0x000fe20008000000 */
[----:B------:R-:W-:Y:S01]  /*0d20*/  IMAD R210, R3, 0x8, R0 ;  /* 0x0000000803d27824 */ /* 0x000fe200078e0200 */
[----:B------:R0:W-:Y:S01]  /*0d30*/  STL [R1+0x2c], R0 ;  /* 0x00002c0001007387 */ /* 0x0001e20000100800 */
[----:B------:R-:W-:-:S03]  /*0d40*/  IMAD.IADD R9, R16, 0x1, -R9 ;  /* 0x0000000110097824 */ /* 0x000fc600078e0a09 */
[----:B------:R1:W-:Y:S01]  /*0d50*/  STL [R1+0x34], R2 ;  /* 0x0000340201007387 */ /* 0x0003e20000100800 */
[----:B------:R-:W-:-:S04]  /*0d60*/  IMAD.SHL.U32 R17, R9, 0x2, RZ ;  /* 0x0000000209117824 */ /* 0x000fc800078e00ff */
[C---:B------:R-:W-:Y:S02]  /*0d70*/  VIADD R5, R17.reuse, 0x60 ;  /* 0x0000006011057836 */ /* 0x040fe40000000000 */
[----:B0-----:R-:W-:Y:S02]  /*0d80*/  IMAD.U32 R0, RZ, RZ, UR6 ;  /* 0x00000006ff007e24 */ /* 0x001fe4000f8e00ff */
[C---:B------:R-:W-:Y:S01]  /*0d90*/  VIADD R4, R17.reuse, 0x68 ;  /* 0x0000006811047836 */ /* 0x040fe20000000000 */
[----:B------:R-:W-:Y:S01]  /*0da0*/  SHF.R.S32.HI R5, RZ, 0x1f, R5 ;  /* 0x0000001fff057819 */ /* 0x000fe20000011405 */
        /* <DEDUP_REMOVED lines=51> */
.L_x_14850:
[----:B------:R-:W-:Y:S01]  /*10e0*/  ULDC.64 UR6, c[0x0][0xd88] ;  /* 0x0003620000067ab9 */ /* 0x000fe20000000a00 */
[----:B------:R-:W-:Y:S01]  /*10f0*/  ULDC.64 UR8, c[0x0][0xb10] ;  /* 0x0002c40000087ab9 */ /* 0x000fe20000000a00 */
[----:B------:R-:W-:Y:S01]  /*1100*/  UIMAD.WIDE UR6, UR5, 0x4, UR6 ;  /* 0x00000004050678a5 */ /* 0x000fe2000f8e0206 */
[----:B0---4-:R-:W0:Y:S05]  /*1110*/  LDC.64 R8, c[0x0][0x418] ;  /* 0x00010600ff087b82 */ /* 0x011e2a0000000a00 */
[----:B------:R-:W-:Y:S02]  /*1120*/  IMAD.U32 R212, RZ, RZ, UR6 ;  /* 0x00000006ffd47e24 */ /* 0x000fe4000f8e00ff */
[----:B------:R-:W-:Y:S01]  /*1130*/  IMAD.U32 R213, RZ, RZ, UR7 ;  /* 0x00000007ffd57e24 */ /* 0x000fe2000f8e00ff */
[----:B------:R-:W-:Y:S01]  /*1140*/  ULDC.64 UR6, c[0x0][0xb20] ;  /* 0x0002c80000067ab9 */ /* 0x000fe20000000a00 */
[----:B-1----:R-:W1:Y:S03]  /*1150*/  LDC R0, c[0x0][0x424] ;  /* 0x00010900ff007b82 */ /* 0x002e660000000800 */
[----:B--2---:R-:W2:Y:S01]  /*1160*/  LDG.E R212, desc[UR36][R212.64] ;  /* 0x00000024d4d47981 */ /* 0x004ea2000c1e1900 */
[----:B------:R-:W-:Y:S01]  /*1170*/  ISETP.NE.U32.AND P1, PT, RZ, UR6, PT ;  /* 0x00000006ff007c0c */ /* 0x000fe2000bf25070 */
[----:B------:R-:W-:Y:S01]  /*1180*/  IMAD.MOV.U32 R4, RZ, RZ, RZ ;  /* 0x000000ffff047224 */ /* 0x000fe200078e00ff */
[----:B------:R-:W-:-:S02]  /*1190*/  ISETP.NE.U32.AND P0, PT, RZ, UR8, PT ;  /* 0x00000008ff007c0c */ /* 0x000fc4000bf05070 */
[----:B------:R-:W-:Y:S01]  /*11a0*/  ISETP.NE.AND.EX P1, PT, RZ, UR7, PT, P1 ;  /* 0x00000007ff007c0c */ /* 0x000fe2000bf25310 */
[----:B---3--:R-:W3:Y:S01]  /*11b0*/  LDC R7, c[0x0][0x2f0] ;  /* 0x0000bc00ff077b82 */ /* 0x008ee20000000800 */
[----:B------:R-:W-:Y:S02]  /*11c0*/  ISETP.NE.AND.EX P0, PT, RZ, UR9, PT, P0 ;  /* 0x00000009ff007c0c */ /* 0x000fe4000bf05300 */
[----:B--2---:R-:W-:-:S09]  /*11d0*/  SHF.R.S32.HI R216, RZ, 0x1f, R212 ;  /* 0x0000001fffd87819 */ /* 0x004fd200000114d4 */
[----:B------:R-:W-:-:S04]  /*11e0*/  @P1 LEA R2, P2, R212, UR6, 0x2 ;  /* 0x00000006d4021c11 */ /* 0x000fc8000f8410ff */
        /* <DEDUP_REMOVED lines=8> */
[----:B------:R-:W-:Y:S02]  /*1270*/  ISETP.NE.AND.EX P1, PT, R9, RZ, PT, P1 ;  /* 0x000000ff0900720c */ /* 0x000fe40003f25310 */
[----:B------:R-:W-:Y:S02]  /*1280*/  ISETP.NE.AND.EX P2, PT, RZ, UR9, PT, P2 ;  /* 0x00000009ff007c0c */ /* 0x000fe4000bf45320 */
[----:B-1----:R-:W-:Y:S01]  /*1290*/  SEL R0, R0, 0x1, P1 ;  /* 0x0000000100007807 */ /* 0x002fe20000800000 */
[----:B--23--:R-:W-:Y:S10]  /*12a0*/  @P0 BRA `(.L_x_14786) ;  /* 0x0000000000280947 */ /* 0x00cff40003800000 */
        /* <DEDUP_REMOVED lines=10> */
.L_x_14786:
[----:B------:R-:W-:Y:S01]  /*1350*/  IMAD R205, R0, R7, RZ ;  /* 0x0000000700cd7224 */ /* 0x000fe200078e02ff */
[----:B------:R-:W-:Y:S01]  /*1360*/  LOP3.LUT R213, R6, 0xffff, RZ, 0xc0, !PT ;  /* 0x0000ffff06d57812 */ /* 0x000fe200078ec0ff */
[----:B------:R-:W-:Y:S06]  /*1370*/  @!P2 BRA `(.L_x_14787) ;  /* 0x000000000010a947 */ /* 0x000fec0003800000 */
[----:B------:R-:W-:-:S04]  /*1380*/  LEA R2, P0, R212, UR8, 0x2 ;  /* 0x00000008d4027c11 */ /* 0x000fc8000f8010ff */
[----:B------:R-:W-:-:S05]  /*1390*/  LEA.HI.X R3, R212, UR9, R216, 0x2, P0 ;  /* 0x00000009d4037c11 */ /* 0x000fca00080f14d8 */
[----:B------:R1:W5:Y:S01]  /*13a0*/  LDG.E R205, desc[UR36][R2.64] ;  /* 0x0000002402cd7981 */ /* 0x000362000c1e1900 */
[----:B------:R-:W-:Y:S05]  /*13b0*/  BRA `(.L_x_14788) ;  /* 0x0000000000247947 */ /* 0x000fea0003800000 */
.L_x_14787:
        /* <DEDUP_REMOVED lines=9> */
.L_x_14788:
[----:B------:R-:W2:Y:S01]  /*1450*/  LDC R0, c[0x0][0x448] ;  /* 0x00011200ff007b82 */ /* 0x000ea20000000800 */
[----:B------:R-:W-:Y:S01]  /*1460*/  USHF.L.U32 UR4, UR4, 0x7, URZ ;  /* 0x0000000704047899 */ /* 0x000fe2000800063f */
[----:B-----5:R-:W-:Y:S01]  /*1470*/  IMAD.IADD R205, R205, 0x1, -R4 ;  /* 0x00000001cdcd7824 */ /* 0x020fe200078e0a04 */
[----:B------:R-:W-:-:S04]  /*1480*/  LOP3.LUT R16, R16, 0xffffffef, RZ, 0xc0, !PT ;  /* 0xffffffef10107812 */ /* 0x000fc800078ec0ff */
[----:B------:R-:W-:Y:S01]  /*1490*/  IMAD.U32 R206, RZ, RZ, UR4 ;  /* 0x00000004ffce7e24 */ /* 0x000fe2000f8e00ff */
[----:B------:R-:W-:Y:S01]  /*14a0*/  UIADD3 UR4, UR4, 0x7f, URZ ;  /* 0x0000007f04047890 */ /* 0x000fe2000fffe03f */
[----:B01----:R-:W-:Y:S02]  /*14b0*/  IADD3 R3, R205, 0x60, -R204 ;  /* 0x00000060cd037810 */ /* 0x003fe40007ffe8cc */
[----:B--2---:R-:W-:-:S03]  /*14c0*/  ISETP.NE.AND P0, PT, R0, 0x1, PT ;  /* 0x000000010000780c */ /* 0x004fc60003f05270 */
[----:B------:R-:W-:-:S10]  /*14d0*/  IMAD.U32 R0, RZ, RZ, UR4 ;  /* 0x00000004ff007e24 */ /* 0x000fd4000f8e00ff */
[----:B------:R-:W0:Y:S01]  /*14e0*/  @P0 LDC R2, c[0x0][0x44c] ;  /* 0x00011300ff020b82 */ /* 0x000e220000000800 */
[----:B------:R-:W-:-:S07]  /*14f0*/  @P0 LOP3.LUT R16, R16, 0x10, RZ, 0xfc, !PT ;  /* 0x0000001010100812 */ /* 0x000fce00078efcff */
[----:B------:R-:W1:Y:S01]  /*1500*/  @P0 LDC R5, c[0x0][0x450] ;  /* 0x00011400ff050b82 */ /* 0x000e620000000800 */
[----:B0-----:R-:W-:Y:S01]  /*1510*/  @P0 IMAD.HI.U32 R2, R2, UR4, RZ ;  /* 0x0000000402020c27 */ /* 0x001fe2000f8e00ff */
[----:B------:R-:W-:-:S04]  /*1520*/  UMOV UR4, URZ ;  /* 0x0000003f00047c82 */ /* 0x000fc80008000000 */
[----:B-1----:R-:W-:Y:S01]  /*1530*/  @P0 SHF.R.U32.HI R0, RZ, R5, R2 ;  /* 0x00000005ff000219 */ /* 0x002fe20000011602 */
[----:B------:R-:W-:-:S04]  /*1540*/  VIADD R2, R205, 0x5f ;  /* 0x0000005fcd027836 */ /* 0x000fc80000000000 */
[----:B------:R-:W-:Y:S01]  /*1550*/  IMAD.IADD R3, R3, 0x1, R0 ;  /* 0x0000000103037824 */ /* 0x000fe200078e0200 */
[----:B------:R-:W-:Y:S01]  /*1560*/  LOP3.LUT R0, R6, 0xff000000, RZ, 0xc0, !PT ;  /* 0xff00000006007812 */ /* 0x000fe200078ec0ff */
[----:B------:R-:W-:Y:S01]  /*1570*/  IMAD.HI R2, R2, 0x2aaaaaab, RZ ;  /* 0x2aaaaaab02027827 */ /* 0x000fe200078e02ff */
[----:B------:R-:W-:-:S03]  /*1580*/  LOP3.LUT R6, R6, 0xff0000, RZ, 0xc0, !PT ;  /* 0x00ff000006067812 */ /* 0x000fc600078ec0ff */
[----:B------:R-:W-:Y:S01]  /*1590*/  IMAD.HI R4, R3, 0x2aaaaaab, RZ ;  /* 0x2aaaaaab03047827 */ /* 0x000fe200078e02ff */
[----:B------:R-:W-:Y:S02]  /*15a0*/  SHF.R.U32.HI R3, RZ, 0x8, R0 ;  /* 0x00000008ff037819 */ /* 0x000fe40000011600 */
[----:B------:R-:W-:Y:S02]  /*15b0*/  SHF.R.U32.HI R5, RZ, 0x1f, R2 ;  /* 0x0000001fff057819 */ /* 0x000fe40000011602 */
[----:B------:R-:W-:Y:S02]  /*15c0*/  LEA.HI R3, R6, R3, RZ, 0x10 ;  /* 0x0000000306037211 */ /* 0x000fe400078f80ff */
[----:B------:R-:W-:Y:S02]  /*15d0*/  SHF.R.U32.HI R7, RZ, 0x1f, R4 ;  /* 0x0000001fff077819 */ /* 0x000fe40000011604 */
[----:B------:R-:W-:Y:S02]  /*15e0*/  LOP3.LUT R8, R3, 0xff, RZ, 0xc0, !PT ;  /* 0x000000ff03087812 */ /* 0x000fe400078ec0ff */
[----:B------:R-:W-:-:S02]  /*15f0*/  LEA.HI.SX32 R5, R2, R5, 0x1c ;  /* 0x0000000502057211 */ /* 0x000fc400078fe2ff */
[----:B------:R-:W-:Y:S01]  /*1600*/  LEA.HI.SX32 R4, R4, R7, 0x1c ;  /* 0x0000000704047211 */ /* 0x000fe200078fe2ff */
[----:B------:R0:W-:Y:S01]  /*1610*/  STL [R1+0x20], R8 ;  /* 0x0000200801007387 */ /* 0x0001e20000100800 */
[----:B------:R-:W-:Y:S02]  /*1620*/  R2UR UR8, R8 ;  /* 0x00000000080872ca */ /* 0x000fe400000e0000 */
[----:B------:R-:W-:Y:S02]  /*1630*/  VIMNMX R4, R5, R4, PT ;  /* 0x0000000405047248 */ /* 0x000fe40003fe0100 */
[----:B------:R-:W-:Y:S02]  /*1640*/  SHF.R.U32.HI R214, RZ, 0x10, R3 ;  /* 0x00000010ffd67819 */ /* 0x000fe40000011603 */
[----:B------:R-:W-:-:S13]  /*1650*/  ISETP.GE.AND P0, PT, R4, 0x1, PT ;  /* 0x000000010400780c */ /* 0x000fda0003f06270 */
[----:B0-----:R-:W-:Y:S05]  /*1660*/  @!P0 BRA `(.L_x_14789) ;  /* 0x0000000000908947 */ /* 0x001fea0003800000 */
[----:B------:R-:W0:Y:S01]  /*1670*/  LDC R3, c[0x0][0xae8] ;  /* 0x0002ba00ff037b82 */ /* 0x000e220000000800 */
[----:B------:R-:W-:Y:S01]  /*1680*/  ISETP.NE.AND P0, PT, R214, RZ, PT ;  /* 0x000000ffd600720c */ /* 0x000fe20003f05270 */
[----:B------:R-:W-:-:S03]  /*1690*/  UMOV UR4, URZ ;  /* 0x0000003f00047c82 */ /* 0x000fc60008000000 */
[----:B0-----:R-:W-:-:S04]  /*16a0*/  SEL R5, R214, R3, P0 ;  /* 0x00000003d6057207 */ /* 0x001fc80000000000 */
[-C--:B------:R-:W-:Y:S02]  /*16b0*/  IABS R0, R5.reuse ;  /* 0x0000000500007213 */ /* 0x080fe40000000000 */
[----:B------:R-:W-:Y:S02]  /*16c0*/  IABS R7, R5 ;  /* 0x0000000500077213 */ /* 0x000fe40000000000 */
[----:B------:R-:W-:Y:S02]  /*16d0*/  R2UR UR9, R0 ;  /* 0x00000000000972ca */ /* 0x000fe400000e0000 */
[----:B------:R-:W-:-:S04]  /*16e0*/  IADD3 R0, R5, -0x1, R4 ;  /* 0xffffffff05007810 */ /* 0x000fc80007ffe004 */
[----:B------:R-:W-:Y:S02]  /*16f0*/  IABS R6, R0 ;  /* 0x0000000000067213 */ /* 0x000fe40000000000 */
[----:B------:R-:W-:Y:S02]  /*1700*/  LOP3.LUT R0, R0, R5, RZ, 0x3c, !PT ;  /* 0x0000000500007212 */ /* 0x000fe400078e3cff */
        /* <DEDUP_REMOVED lines=13> */
[----:B------:R-:W-:Y:S02]  /*17e0*/  R2UR UR6, R0 ;  /* 0x00000000000672ca */ /* 0x000fe400000e0000 */
[----:B------:R-:W-:Y:S01]  /*17f0*/  R2UR UR7, R5 ;  /* 0x00000000050772ca */ /* 0x000fe200000e0000 */
[----:B------:R-:W-:-:S11]  /*1800*/  UISETP.GT.U32.AND UP1, UPT, UR9, UR4, UPT ;  /* 0x000000040900728c */ /* 0x000fd6000bf24070 */
[----:B------:R-:W-:Y:S02]  /*1810*/  @!UP1 UIADD3 UR4, UR4, -UR9, URZ ;  /* 0x8000000904049290 */ /* 0x000fe4000fffe03f */
[----:B------:R-:W-:Y:S02]  /*1820*/  @!UP1 UIADD3 UR5, UR5, 0x1, URZ ;  /* 0x0000000105059890 */ /* 0x000fe4000fffe03f */
[----:B------:R-:W-:Y:S02]  /*1830*/  UISETP.GE.U32.AND UP0, UPT, UR4, UR9, UPT ;  /* 0x000000090400728c */ /* 0x000fe4000bf06070 */
[----:B------:R-:W-:Y:S01]  /*1840*/  UISETP.GE.AND UP1, UPT, UR6, URZ, UPT ;  /* 0x0000003f0600728c */ /* 0x000fe2000bf26270 */
[----:B------:R-:W-:-:S08]  /*1850*/  R2UR UR6, R5 ;  /* 0x00000000050672ca */ /* 0x000fd000000e0000 */
[----:B------:R-:W-:Y:S02]  /*1860*/  @UP0 UIADD3 UR5, UR5, 0x1, URZ ;  /* 0x0000000105050890 */ /* 0x000fe4000fffe03f */
[----:B------:R-:W-:-:S05]  /*1870*/  UISETP.NE.AND UP0, UPT, UR7, URZ, UPT ;  /* 0x0000003f0700728c */ /* 0x000fca000bf05270 */
[----:B------:R-:W-:Y:S02]  /*1880*/  UMOV UR4, UR5 ;  /* 0x0000000500047c82 */ /* 0x000fe40008000000 */
[----:B------:R-:W-:-:S04]  /*1890*/  @!UP1 UIADD3 UR4, -UR4, URZ, URZ ;  /* 0x0000003f04049290 */ /* 0x000fc8000fffe13f */
[----:B------:R-:W-:-:S12]  /*18a0*/  @!UP0 ULOP3.LUT UR4, URZ, UR6, URZ, 0x33, !UPT ;  /* 0x000000063f048292 */ /* 0x000fd8000f8e333f */
.L_x_14789:
[----:B------:R-:W-:Y:S02]  /*18b0*/  UIMAD UR5, UR8, UR4, URZ ;  /* 0x00000004080572a4 */ /* 0x000fe4000f8e023f */
[----:B------:R-:W-:Y:S01]  /*18c0*/  IMAD.U32 R3, RZ, RZ, UR4 ;  /* 0x00000004ff037e24 */ /* 0x000fe2000f8e00ff */
[----:B------:R-:W-:Y:S01]  /*18d0*/  PLOP3.LUT P0, PT, PT, PT, PT, 0x80, 0x0 ;  /* 0x000000000000781c */ /* 0x000fe20003f0f070 */
[----:B------:R-:W-:Y:S01]  /*18e0*/  IMAD.MOV.U32 R0, RZ, RZ, RZ ;  /* 0x000000ffff007224 */ /* 0x000fe200078e00ff */
        /* <DEDUP_REMOVED lines=94> */
[----:B------:R-:W-:Y:S02]  /*1ed0*/  IMAD.U32 R23, RZ, RZ, UR5 ;  /* 0x00000005ff177e24 */ /* 0x000fe4000f8e00ff */
        /* <DEDUP_REMOVED lines=18> */
.L_x_14791:
[----:B------:R-:W2:Y:S01]  /*2000*/  LDL R2, [R1+0x24] ;  /* 0x0000240001027983 */ /* 0x000ea20000100800 */
[----:B------:R-:W-:Y:S01]  /*2010*/  MOV R0, 0x400 ;  /* 0x0000040000007802 */ /* 0x000fe20000000f00 */
[----:B------:R-:W0:Y:S01]  /*2020*/  S2R R3, SR_CgaCtaId ;  /* 0x0000000000037919 */ /* 0x000e220000008800 */
[----:B------:R-:W1:Y:S02]  /*2030*/  S2R R18, SR_TID.X ;  /* 0x0000000000127919 */ /* 0x000e640000002100 */
[----:B0-----:R-:W-:Y:S02]  /*2040*/  LEA R3, R3, R0, 0x18 ;  /* 0x0000000003037211 */ /* 0x001fe400078ec0ff */
[----:B-1----:R-:W-:-:S05]  /*2050*/  SHF.R.U32.HI R18, RZ, 0x7, R18 ;  /* 0x00000007ff127819 */ /* 0x002fca0000011612 */
[----:B------:R-:W-:Y:S01]  /*2060*/  VIADD R72, R18, 0x8 ;  /* 0x0000000812487836 */ /* 0x000fe20000000000 */
[----:B--2---:R-:W-:-:S13]  /*2070*/  R2UR UR5, R2 ;  /* 0x00000000020572ca */ /* 0x004fda00000e0000 */
[----:B------:R-:W-:-:S04]  /*2080*/  ULEA.HI UR4, UR5, UR5, URZ, 0x1 ;  /* 0x0000000505047291 */ /* 0x000fc8000f8f083f */
[----:B------:R-:W-:-:S04]  /*2090*/  ULOP3.LUT UR4, UR4, 0xfffffffe, URZ, 0xc0, !UPT ;  /* 0xfffffffe04047892 */ /* 0x000fc8000f8ec03f */
[----:B------:R-:W-:-:S06]  /*20a0*/  UIADD3 UR4, UR5, -UR4, URZ ;  /* 0x8000000405047290 */ /* 0x000fcc000fffe03f */
[----:B------:R-:W-:-:S05]  /*20b0*/  IMAD.U32 R2, RZ, RZ, UR4 ;  /* 0x00000004ff027e24 */ /* 0x000fca000f8e00ff */
[----:B------:R-:W-:-:S04]  /*20c0*/  SHF.L.U32 R0, R2, 0x1f, RZ ;  /* 0x0000001f02007819 */ /* 0x000fc800000006ff */
[----:B------:R-:W0:Y:S02]  /*20d0*/  SYNCS.PHASECHK.TRANS64.TRYWAIT P0, [R3+URZ+0x32400], R0 ;  /* 0x03240000030075a7 */ /* 0x000e24000800017f */
[----:B0-----:R-:W-:Y:S05]  /*20e0*/  @!P0 BRA `(.L_x_14792) ;  /* 0x0000013400ac8947 */ /* 0x001fea0003800000 */
.L_x_14943:
[----:B------:R-:W2:Y:S01]  /*20f0*/  LDL R2, [R1+0x34] ;  /* 0x0000340001027983 */ /* 0x000ea20000100800 */
[----:B------:R-:W-:Y:S05]  /*2100*/  WARPSYNC.ALL ;  /* 0x0000000000007948 */ /* 0x000fea0003800000 */
[----:B------:R1:W-:Y:S01]  /*2110*/  BAR.SYNC.DEFER_BLOCKING R72, 0x100 ;  /* 0x000400480000751d */ /* 0x0003e20000010000 */
[----:B--2---:R-:W-:-:S13]  /*2120*/  R2UR UR4, R2 ;  /* 0x00000000020472ca */ /* 0x004fda00000e0000 */
[----:B------:R-:W-:-:S05]  /*2130*/  IMAD.U32 R2, RZ, RZ, UR4 ;  /* 0x00000004ff027e24 */ /* 0x000fca000f8e00ff */
[----:B------:R-:W-:-:S13]  /*2140*/  ISETP.NE.AND P0, PT, R2, 0x3, PT ;  /* 0x000000030200780c */ /* 0x000fda0003f05270 */
[----:B-1----:R-:W-:Y:S05]  /*2150*/  @!P0 BRA `(.L_x_14793) ;  /* 0x0000000000048947 */ /* 0x002fea0003800000 */
[----:B------:R-:W-:Y:S01]  /*2160*/  BPT.TRAP 0x1 ;  /* 0x000000040000795c */ /* 0x000fe20000300000 */
.L_x_14793:
[----:B------:R-:W-:Y:S01]  /*2170*/  R2UR UR6, R3 ;  /* 0x00000000030672ca */ /* 0x000fe200000e0000 */
[----:B------:R-:W-:-:S05]  /*2180*/  IMAD.U32 R2, RZ, RZ, UR39 ;  /* 0x00000027ff027e24 */ /* 0x000fca000f8e00ff */
[----:B------:R-:W-:-:S07]  /*2190*/  SHF.L.U32 R2, R2, 0x1f, RZ ;  /* 0x0000001f02027819 */ /* 0x000fce00000006ff */
[----:B------:R-:W-:-:S09]  /*21a0*/  ULEA UR6, UR38, UR6, 0x3 ;  /* 0x0000000626067291 */ /* 0x000fd2000f8e183f */
[----:B------:R1:W2:Y:S01]  /*21b0*/  SYNCS.PHASECHK.TRANS64.TRYWAIT P1, [UR6+0x32430], R2 ;  /* 0x03243002ff0075a7 */ /* 0x0002a20008020146 */
[----:B------:R-:W-:Y:S05]  /*21c0*/  @!P0 BRA `(.L_x_14794) ;  /* 0x0000000000048947 */ /* 0x000fea0003800000 */
[----:B------:R-:W-:Y:S01]  /*21d0*/  BPT.TRAP 0x1 ;  /* 0x000000040000795c */ /* 0x000fe20000300000 */
.L_x_14794:
[----:B--2---:R-:W-:Y:S05]  /*21e0*/  @P1 BRA `(.L_x_14795) ;  /* 0x0000000000081947 */ /* 0x004fea0003800000 */
[----:B------:R-:W2:Y:S02]  /*21f0*/  SYNCS.PHASECHK.TRANS64.TRYWAIT P1, [UR6+0x32430], R2 ;  /* 0x03243002ff0075a7 */ /* 0x000ea40008020146 */
[----:B--2---:R-:W-:Y:S05]  /*2200*/  @!P1 BRA `(.L_x_14796) ;  /* 0x0000013400789947 */ /* 0x004fea0003800000 */
.L_x_14795:
[----:B------:R-:W-:Y:S01]  /*2210*/  R2UR UR4, R3 ;  /* 0x00000000030472ca */ /* 0x000fe200000e0000 */
[----:B------:R-:W-:Y:S01]  /*2220*/  WARPGROUP.ARRIVE ;  /* 0x00000000000079c5 */ /* 0x000fe20000000000 */
[----:B------:R-:W-:Y:S01]  /*2230*/  UMOV UR8, UR41 ;  /* 0x0000002900087c82 */ /* 0x000fe20008000000 */
[----:B------:R-:W-:Y:S01]  /*2240*/  UMOV UR9, 0x40000040 ;  /* 0x4000004000097882 */ /* 0x000fe20000000000 */
[----:B------:R-:W-:Y:S01]  /*2250*/  UMOV UR11, 0x40000040 ;  /* 0x40000040000b7882 */ /* 0x000fe20000000000 */
[----:B------:R-:W-:-:S08]  /*2260*/  UIADD3 UR5, UR41, 0x2, URZ ;  /* 0x0000000229057890 */ /* 0x000fd0000fffe03f */
        /* <DEDUP_REMOVED lines=40> */
[----:B------:R-:W3:Y:S02]  /*24f0*/  SYNCS.PHASECHK.TRANS64.TRYWAIT P1, [R3+URZ+0x32410], R0 ;  /* 0x03241000030075a7 */ /* 0x000ee4000802017f */
[----:B---3--:R-:W-:Y:S05]  /*2500*/  @!P1 BRA `(.L_x_14797) ;  /* 0x0000013000d09947 */ /* 0x008fea0003800000 */
.L_x_14944:
[----:B------:R-:W-:Y:S05]  /*2510*/  @!P0 BRA `(.L_x_14798) ;  /* 0x0000000000048947 */ /* 0x000fea0003800000 */
[----:B------:R-:W-:Y:S01]  /*2520*/  BPT.TRAP 0x1 ;  /* 0x000000040000795c */ /* 0x000fe20000300000 */
.L_x_14798:
[----:B------:R4:W0:Y:S01]  /*2530*/  SYNCS.PHASECHK.TRANS64.TRYWAIT P1, [UR6+0x32450], R2 ;  /* 0x03245002ff0075a7 */ /* 0x0008220008020146 */
[----:B------:R-:W-:Y:S05]  /*2540*/  @!P0 BRA `(.L_x_14799) ;  /* 0x0000000000048947 */ /* 0x000fea0003800000 */
[----:B------:R-:W-:Y:S01]  /*2550*/  BPT.TRAP 0x1 ;  /* 0x000000040000795c */ /* 0x000fe20000300000 */
.L_x_14799:
[----:B0-----:R-:W-:Y:S05]  /*2560*/  @P1 BRA `(.L_x_14800) ;  /* 0x0000000000081947 */ /* 0x001fea0003800000 */
[----:B------:R-:W0:Y:S02]  /*2570*/  SYNCS.PHASECHK.TRANS64.TRYWAIT P1, [UR6+0x32450], R2 ;  /* 0x03245002ff0075a7 */ /* 0x000e240008020146 */
[----:B0-----:R-:W-:Y:S05]  /*2580*/  @!P1 BRA `(.L_x_14801) ;  /* 0x0000013000c49947 */ /* 0x001fea0003800000 */
.L_x_14800:
[----:B------:R-:W-:Y:S01]  /*2590*/  R2UR UR4, R3 ;  /* 0x00000000030472ca */ /* 0x000fe200000e0000 */
[----:B------:R-:W-:Y:S01]  /*25a0*/  WARPGROUP.ARRIVE ;  /* 0x00000000000079c5 */ /* 0x000fe20000000000 */
[----:B------:R-:W-:Y:S01]  /*25b0*/  UMOV UR9, 0x40000040 ;  /* 0x4000004000097882 */ /* 0x000fe20000000000 */
[----:B------:R-:W-:Y:S01]  /*25c0*/  UMOV UR11, 0x40000040 ;  /* 0x40000040000b7882 */ /* 0x000fe20000000000 */
[----:B------:R-:W-:Y:S01]  /*25d0*/  IMAD.U32 R13, RZ, RZ, UR9 ;  /* 0x00000009ff0d7e24 */ /* 0x000fe2000f8e00ff */
[----:B------:R-:W-:Y:S01]  /*25e0*/  UMOV UR13, 0x40000040 ;  /* 0x40000040000d7882 */ /* 0x000fe20000000000 */
        /* <DEDUP_REMOVED lines=8> */
[----:B---3--:R-:W3:Y:S01]  /*2670*/  S2R R0, SR_TID.X ;  /* 0x0000000000007919 */ /* 0x008ee20000002100 */
[----:B------:R-:W-:Y:S01]  /*2680*/  UMOV UR23, 0x40000040 ;  /* 0x4000004000177882 */ /* 0x000fe20000000000 */
[----:B------:R-:W-:Y:S01]  /*2690*/  UMOV UR25, 0x40000040 ;  /* 0x4000004000197882 */ /* 0x000fe20000000000 */
[----:B------:R-:W-:Y:S01]  /*26a0*/  USHF.R.U32.HI UR4, URZ, 0x4, UR4 ;  /* 0x000000043f047899 */ /* 0x000fe20008011604 */
[----:B------:R-:W-:Y:S01]  /*26b0*/  UMOV UR27, 0x40000040 ;  /* 0x40000040001b7882 */ /* 0x000fe20000000000 */
[----:B------:R-:W-:-:S02]  /*26c0*/  UMOV UR29, 0x40000040 ;  /* 0x40000040001d7882 */ /* 0x000fc40000000000 */
[----:B------:R-:W-:Y:S02]  /*26d0*/  ULOP3.LUT UR7, UR4, 0x3fff, URZ, 0xc0, !UPT ;  /* 0x00003fff04077892 */ /* 0x000fe4000f8ec03f */
[----:B------:R-:W-:Y:S02]  /*26e0*/  ULOP3.LUT UR4, UR40, 0x10000, URZ, 0xfc, !UPT ;  /* 0x0001000028047892 */ /* 0x000fe4000f8efc3f */
[----:B------:R-:W-:Y:S02]  /*26f0*/  ULOP3.LUT UR60, UR7, 0x10000, URZ, 0xfc, !UPT ;  /* 0x00010000073c7892 */ /* 0x000fe4000f8efc3f */
[----:B------:R-:W-:Y:S02]  /*2700*/  UIADD3 UR52, UR4, 0x402, URZ ;  /* 0x0000040204347890 */ /* 0x000fe4000fffe03f */
[----:B------:R-:W-:Y:S01]  /*2710*/  UIMAD UR5, UR38, 0xc00, UR60 ;  /* 0x00000c00260578a4 */ /* 0x000fe2000f8e023c */
[----:B------:R-:W-:Y:S01]  /*2720*/  UMOV UR8, UR4 ;  /* 0x0000000400087c82 */ /* 0x000fe20008000000 */
[----:B------:R-:W-:Y:S01]  /*2730*/  UIADD3 UR16, UR4, 0x800, URZ ;  /* 0x0000080004107890 */ /* 0x000fe2000fffe03f */
[----:B------:R-:W-:Y:S01]  /*2740*/  IMAD.U32 R12, RZ, RZ, UR8 ;  /* 0x00000008ff0c7e24 */ /* 0x000fe2000f8e00ff */
[----:B------:R-:W-:-:S03]  /*2750*/  UIADD3 UR54, UR5, 0x302, URZ ;  /* 0x0000030205367890 */ /* 0x000fc6000fffe03f */
[----:B------:R-:W-:Y:S01]  /*2760*/  UMOV UR10, UR5 ;  /* 0x00000005000a7c82 */ /* 0x000fe20008000000 */
[----:B------:R-:W-:Y:S01]  /*2770*/  UIADD3 UR18, UR5, 0x600, URZ ;  /* 0x0000060005127890 */ /* 0x000fe2000fffe03f */
[----:B------:R-:W-:Y:S01]  /*2780*/  HGMMA.64x96x16.F32 R24, gdesc[UR8], R24, gsb0 ;  /* 0x01600000081879f0 */ /* 0x000fe20008000818 */
[----:B------:R-:W-:Y:S02]  /*2790*/  UIADD3 UR8, UR4, 0x2, URZ ;  /* 0x0000000204087890 */ /* 0x000fe4000fffe03f */
[----:B------:R-:W-:Y:S02]  /*27a0*/  UIADD3 UR9, UR5, 0x2, URZ ;  /* 0x0000000205097890 */ /* 0x000fe4000fffe03f */
[----:B------:R-:W-:Y:S01]  /*27b0*/  UIADD3 UR10, UR5, 0x304, URZ ;  /* 0x00000304050a7890 */ /* 0x000fe2000fffe03f */
[----:B------:R-:W-:Y:S02]  /*27c0*/  UMOV UR11, 0x40000040 ;  /* 0x40000040000b7882 */ /* 0x000fe40000000000 */
[----:B------:R-:W-:Y:S01]  /*27d0*/  UMOV UR12, UR8 ;  /* 0x00000008000c7c82 */ /* 0x000fe20008000000 */
[----:B------:R-:W-:Y:S01]  /*27e0*/  UIADD3 UR8, UR4, 0x4, URZ ;  /* 0x0000000404087890 */ /* 0x000fe2000fffe03f */
[----:B------:R-:W-:Y:S01]  /*27f0*/  IMAD.U32 R10, RZ, RZ, UR12 ;  /* 0x0000000cff0a7e24 */ /* 0x000fe2000f8e00ff */
[----:B------:R-:W-:Y:S01]  /*2800*/  UMOV UR14, UR9 ;  /* 0x00000009000e7c82 */ /* 0x000fe20008000000 */
[----:B------:R-:W-:Y:S01]  /*2810*/  UIADD3 UR9, UR5, 0x4, URZ ;  /* 0x0000000405097890 */ /* 0x000fe2000fffe03f */
[----:B---3--:R-:W-:Y:S01]  /*2820*/  SHF.R.U32.HI R0, RZ, 0x7, R0 ;  /* 0x00000007ff007819 */ /* 0x008fe20000011600 */
[----:B------:R-:W-:-:S02]  /*2830*/  UIADD3 UR20, UR4, 0x802, URZ ;  /* 0x0000080204147890 */ /* 0x000fc4000fffe03f */
[----:B------:R-:W-:Y:S01]  /*2840*/  UIADD3 UR22, UR5, 0x602, URZ ;  /* 0x0000060205167890 */ /* 0x000fe2000fffe03f */
[----:B------:R-:W-:Y:S01]  /*2850*/  IADD3 R0, -R0, 0xb, RZ ;  /* 0x0000000b00007810 */ /* 0x000fe20007ffe1ff */
[----:B------:R-:W-:Y:S02]  /*2860*/  UIADD3 UR24, UR4, 0x804, URZ ;  /* 0x0000080404187890 */ /* 0x000fe4000fffe03f */
[----:B------:R-:W-:Y:S02]  /*2870*/  UIADD3 UR26, UR5, 0x604, URZ ;  /* 0x00000604051a7890 */ /* 0x000fe4000fffe03f */
[----:B------:R-:W-:Y:S02]  /*2880*/  UIADD3 UR28, UR4, 0x806, URZ ;  /* 0x00000806041c7890 */ /* 0x000fe4000fffe03f */
[----:B------:R-:W-:Y:S01]  /*2890*/  UIADD3 UR30, UR5, 0x606, URZ ;  /* 0x00000606051e7890 */ /* 0x000fe2000fffe03f */
        /* <DEDUP_REMOVED lines=48> */
[----:B------:R-:W-:Y:S01]  /*2ba0*/  UMOV UR9, 0x40000040 ;  /* 0x4000004000097882 */ /* 0x000fe20000000000 */
[----:B0-2---:R-:W-:Y:S01]  /*2bb0*/  IMAD.U32 R5, RZ, RZ, UR13 ;  /* 0x0000000dff057e24 */ /* 0x005fe2000f8e00ff */
        /* <DEDUP_REMOVED lines=44> */
.L_x_14802:
[----:B-1--4-:R-:W1:Y:S01]  /*2e80*/  LDC R2, c[0x0][0x448] ;  /* 0x00011200ff027b82 */ /* 0x012e620000000800 */
[----:B------:R-:W-:Y:S01]  /*2e90*/  R2UR UR4, R206 ;  /* 0x00000000ce0472ca */ /* 0x000fe200000e0000 */
[----:B------:R-:W-:Y:S01]  /*2ea0*/  ULDC UR5, c[0x0][0xa80] ;  /* 0x0002a00000057ab9 */ /* 0x000fe20000000800 */
[----:B------:R-:W-:Y:S01]  /*2eb0*/  ULOP3.LUT UR7, UR7, 0x3000000, URZ, 0xfc, !UPT ;  /* 0x0300000007077892 */ /* 0x000fe2000f8efc3f */
[----:B------:R-:W-:-:S04]  /*2ec0*/  UMOV UR11, 0x40000040 ;  /* 0x40000040000b7882 */ /* 0x000fc80000000000 */
[----:B------:R-:W2:Y:S01]  /*2ed0*/  S2UR UR10, SR_CgaCtaId ;  /* 0x00000000000a79c3 */ /* 0x000ea20000008800 */
[----:B-1----:R-:W-:-:S05]  /*2ee0*/  ISETP.NE.AND P6, PT, R2, 0x1, PT ;  /* 0x000000010200780c */ /* 0x002fca0003fc5270 */
[----:B------:R-:W-:Y:S01]  /*2ef0*/  VIADD R2, R210, UR4 ;  /* 0x00000004d2027c36 */ /* 0x000fe20008000000 */
[----:B------:R-:W-:-:S04]  /*2f00*/  UIADD3 UR4, UR6, 0x32440, URZ ;  /* 0x0003244006047890 */ /* 0x000fc8000fffe03f */
[----:B--2---:R-:W-:-:S03]  /*2f10*/  UPRMT UR4, UR10, 0x654, UR4 ;  /* 0x000006540a047896 */ /* 0x004fc60008000004 */
[----:B------:R-:W1:Y:S08]  /*2f20*/  @P6 LDC R3, c[0x0][0x44c] ;  /* 0x00011300ff036b82 */ /* 0x000e700000000800 */
[----:B------:R-:W2:Y:S01]  /*2f30*/  @P6 LDC R74, c[0x0][0x450] ;  /* 0x00011400ff4a6b82 */ /* 0x000ea20000000800 */
[----:B------:R-:W-:Y:S01]  /*2f40*/  SYNCS.ARRIVE.TRANS64.RED.A1T0 RZ, [UR4], RZ ;  /* 0x000000ffffff79a7 */ /* 0x000fe20008100404 */
[----:B------:R-:W-:-:S04]  /*2f50*/  UIMAD UR4, UR38, 0xc00, UR7 ;  /* 0x00000c00260478a4 */ /* 0x000fc8000f8e0207 */
[----:B------:R-:W-:Y:S01]  /*2f60*/  UIADD3 UR14, UR4, 0x80, URZ ;  /* 0x00000080040e7890 */ /* 0x000fe2000fffe03f */
[----:B-1----:R-:W-:Y:S02]  /*2f70*/  @P6 IMAD.HI.U32 R3, R2, R3, RZ ;  /* 0x0000000302036227 */ /* 0x002fe400078e00ff */
[----:B------:R-:W-:-:S03]  /*2f80*/  UMOV UR10, UR4 ;  /* 0x00000004000a7c82 */ /* 0x000fc60008000000 */
[----:B--2---:R-:W-:Y:S01]  /*2f90*/  @P6 SHF.R.U32.HI R2, RZ, R74, R3 ;  /* 0x0000004aff026219 */ /* 0x004fe20000011603 */
[----:B------:R-:W-:-:S04]  /*2fa0*/  IMAD R74, R208, -0x60, R205 ;  /* 0xffffffa0d04a7824 */ /* 0x000fc800078e02cd */
[----:B------:R-:W1:Y:S01]  /*2fb0*/  SHFL.IDX PT, R75, R2, RZ, 0x1c1f ;  /* 0x001c1fff024b7589 */ /* 0x000e6200000e0000 */
[C-C-:B------:R-:W-:Y:S02]  /*2fc0*/  IADD3 R3, -R17.reuse, 0x61, R74.reuse ;  /* 0x0000006111037810 */ /* 0x140fe40007ffe14a */
[----:B------:R-:W-:Y:S01]  /*2fd0*/  IADD3 R73, -R17, 0x60, R74 ;  /* 0x0000006011497810 */ /* 0x000fe20007ffe14a */
[----:B------:R2:W3:Y:S02]  /*2fe0*/  SHFL.IDX PT, R76, R2, 0x1, 0x1c1f ;  /* 0x003c1f00024c7f89 */ /* 0x0004e400000e0000 */
[----:B------:R-:W-:-:S05]  /*2ff0*/  IMAD.IADD R74, R3, 0x1, -R204 ;  /* 0x00000001034a7824 */ /* 0x000fca00078e0acc */
[----:B-1----:R-:W-:Y:S01]  /*3000*/  VIADDMNMX R75, R75, R74, R73, PT ;  /* 0x0000004a4b4b7246 */ /* 0x002fe20003800149 */
[----:B------:R1:W-:Y:S03]  /*3010*/  BAR.SYNC.DEFER_BLOCKING R72, 0x100 ;  /* 0x000400480000751d */ /* 0x0003e60000010000 */
[C---:B------:R-:W-:Y:S02]  /*3020*/  ISETP.GT.AND P3, PT, R75.reuse, RZ, PT ;  /* 0x000000ff4b00720c */ /* 0x040fe40003f64270 */
[C---:B------:R-:W-:Y:S02]  /*3030*/  ISETP.GT.AND P4, PT, R75.reuse, 0x1, PT ;  /* 0x000000014b00780c */ /* 0x040fe40003f84270 */
[----:B------:R-:W-:Y:S02]  /*3040*/  ISETP.GT.AND P5, PT, R75, 0x8, PT ;  /* 0x000000084b00780c */ /* 0x000fe40003fa4270 */
[----:B------:R-:W-:-:S02]  /*3050*/  FSEL R24, R24, -INF , P3 ;  /* 0xff80000018187808 */ /* 0x000fc40001800000 */
[----:B------:R-:W-:Y:S02]  /*3060*/  FSEL R25, R25, -INF , P4 ;  /* 0xff80000019197808 */ /* 0x000fe40002000000 */
[C---:B------:R-:W-:Y:S02]  /*3070*/  ISETP.GT.AND P1, PT, R75.reuse, 0x9, PT ;  /* 0x000000094b00780c */ /* 0x040fe40003f24270 */
[----:B------:R-:W-:Y:S02]  /*3080*/  FSEL R28, R28, -INF , P5 ;  /* 0xff8000001c1c7808 */ /* 0x000fe40002800000 */
[----:B------:R-:W-:Y:S02]  /*3090*/  FMNMX.FTZ R3, R24, R25, !PT ;  /* 0x0000001918037209 */ /* 0x000fe40007810000 */
[----:B------:R-:W-:Y:S02]  /*30a0*/  ISETP.GT.AND P2, PT, R75, 0x10, PT ;  /* 0x000000104b00780c */ /* 0x000fe40003f44270 */
[----:B------:R-:W-:-:S02]  /*30b0*/  FSEL R29, R29, -INF , P1 ;  /* 0xff8000001d1d7808 */ /* 0x000fc40000800000 */
[----:B--2---:R-:W-:Y:S02]  /*30c0*/  FMNMX.FTZ R2, R28, R3, !PT ;  /* 0x000000031c027209 */ /* 0x004fe40007810000 */
[----:B------:R-:W-:Y:S02]  /*30d0*/  ISETP.GT.AND P3, PT, R75, 0x11, PT ;  /* 0x000000114b00780c */ /* 0x000fe40003f64270 */
        /* <DEDUP_REMOVED lines=23> */
[C---:B------:R-:W-:Y:S02]  /*3250*/  ISETP.GT.AND P1, PT, R75.reuse, 0x31, PT ;  /* 0x000000314b00780c */ /* 0x040fe40003f24270 */
[C---:B------:R-:W-:Y:S02]  /*3260*/  ISETP.GT.AND P2, PT, R75.reuse, 0x38, PT ;  /* 0x000000384b00780c */ /* 0x040fe40003f44270 */
[----:B------:R-:W-:Y:S02]  /*3270*/  ISETP.GT.AND P3, PT, R75, 0x39, PT ;  /* 0x000000394b00780c */ /* 0x000fe40003f64270 */
[----:B------:R-:W-:Y:S02]  /*3280*/  FSEL R48, R48, -INF , P5 ;  /* 0xff80000030307808 */ /* 0x000fe40002800000 */
[----:B------:R-:W-:-:S02]  /*3290*/  FMNMX.FTZ R3, R45, R2, !PT ;  /* 0x000000022d037209 */ /* 0x000fc40007810000 */
[----:B------:R-:W-:Y:S02]  /*32a0*/  ISETP.GT.AND P4, PT, R75, 0x40, PT ;  /* 0x000000404b00780c */ /* 0x000fe40003f84270 */
[----:B------:R-:W-:Y:S02]  /*32b0*/  FSEL R49, R49, -INF , P1 ;  /* 0xff80000031317808 */ /* 0x000fe40000800000 */
[----:B------:R-:W-:Y:S02]  /*32c0*/  FSEL R52, R52, -INF , P2 ;  /* 0xff80000034347808 */ /* 0x000fe40001000000 */
[----:B------:R-:W-:Y:S02]  /*32d0*/  FSEL R53, R53, -INF , P3 ;  /* 0xff80000035357808 */ /* 0x000fe40001800000 */
[----:B------:R-:W-:Y:S02]  /*32e0*/  FMNMX.FTZ R2, R48, R3, !PT ;  /* 0x0000000330027209 */ /* 0x000fe40007810000 */
[----:B------:R-:W-:-:S02]  /*32f0*/  ISETP.GT.AND P2, PT, R75, 0x49, PT ;  /* 0x000000494b00780c */ /* 0x000fc40003f44270 */
[C---:B------:R-:W-:Y:S02]  /*3300*/  ISETP.GT.AND P3, PT, R75.reuse, 0x50, PT ;  /* 0x000000504b00780c */ /* 0x040fe40003f64270 */
[----:B---3--:R-:W-:Y:S02]  /*3310*/  VIADDMNMX R73, R76, R74, R73, PT ;  /* 0x0000004a4c497246 */ /* 0x008fe40003800149 */
[----:B------:R-:W-:Y:S02]  /*3320*/  ISETP.GT.AND P5, PT, R75, 0x41, PT ;  /* 0x000000414b00780c */ /* 0x000fe40003fa4270 */
[----:B------:R-:W-:Y:S02]  /*3330*/  FSEL R56, R56, -INF , P4 ;  /* 0xff80000038387808 */ /* 0x000fe40002000000 */
[----:B------:R-:W-:Y:S02]  /*3340*/  FMNMX.FTZ R3, R49, R2, !PT ;  /* 0x0000000231037209 */ /* 0x000fe40007810000 */
[----:B------:R-:W-:-:S02]  /*3350*/  ISETP.GT.AND P4, PT, R75, 0x51, PT ;  /* 0x000000514b00780c */ /* 0x000fc40003f84270 */
[----:B------:R-:W-:Y:S02]  /*3360*/  FSEL R61, R61, -INF , P2 ;  /* 0xff8000003d3d7808 */ /* 0x000fe40001000000 */
[----:B------:R-:W-:Y:S02]  /*3370*/  FSEL R64, R64, -INF , P3 ;  /* 0xff80000040407808 */ /* 0x000fe40001800000 */
[C---:B------:R-:W-:Y:S02]  /*3380*/  ISETP.GT.AND P2, PT, R73.reuse, RZ, PT ;  /* 0x000000ff4900720c */ /* 0x040fe40003f44270 */
[----:B------:R-:W-:Y:S02]  /*3390*/  ISETP.GT.AND P3, PT, R73, 0x1, PT ;  /* 0x000000014900780c */ /* 0x000fe40003f64270 */
[----:B------:R-:W-:Y:S02]  /*33a0*/  FSEL R57, R57, -INF , P5 ;  /* 0xff80000039397808 */ /* 0x000fe40002800000 */
[----:B------:R-:W-:-:S02]  /*33b0*/  FMNMX.FTZ R2, R52, R3, !PT ;  /* 0x0000000334027209 */ /* 0x000fc40007810000 */
[----:B------:R-:W-:Y:S02]  /*33c0*/  ISETP.GT.AND P5, PT, R75, 0x58, PT ;  /* 0x000000584b00780c */ /* 0x000fe40003fa4270 */
[----:B------:R-:W-:Y:S02]  /*33d0*/  FSEL R65, R65, -INF , P4 ;  /* 0xff80000041417808 */ /* 0x000fe40002000000 */
[----:B------:R-:W-:Y:S02]  /*33e0*/  ISETP.GT.AND P4, PT, R73, 0x8, PT ;  /* 0x000000084900780c */ /* 0x000fe40003f84270 */
[----:B------:R-:W-:Y:S02]  /*33f0*/  FSEL R26, R26, -INF , P2 ;  /* 0xff8000001a1a7808 */ /* 0x000fe40001000000 */
[----:B------:R-:W-:Y:S02]  /*3400*/  FSEL R74, R27, -INF , P3 ;  /* 0xff8000001b4a7808 */ /* 0x000fe40001800000 */
[----:B------:R-:W-:-:S02]  /*3410*/  FMNMX.FTZ R27, R53, R2, !PT ;  /* 0x00000002351b7209 */ /* 0x000fc40007810000 */
[----:B------:R-:W-:Y:S02]  /*3420*/  FSEL R68, R68, -INF , P5 ;  /* 0xff80000044447808 */ /* 0x000fe40002800000 */
[----:B------:R-:W-:Y:S02]  /*3430*/  ISETP.GT.AND P5, PT, R73, 0x9, PT ;  /* 0x000000094900780c */ /* 0x000fe40003fa4270 */
[----:B------:R-:W-:Y:S02]  /*3440*/  FSEL R30, R30, -INF , P4 ;  /* 0xff8000001e1e7808 */ /* 0x000fe40002000000 */
[----:B------:R-:W-:Y:S02]  /*3450*/  FMNMX.FTZ R3, R26, R74, !PT ;  /* 0x0000004a1a037209 */ /* 0x000fe40007810000 */
[----:B------:R-:W-:Y:S02]  /*3460*/  ISETP.GT.AND P1, PT, R75, 0x48, PT ;  /* 0x000000484b00780c */ /* 0x000fe40003f24270 */
        /* <DEDUP_REMOVED lines=15> */
[----:B------:R-:W-:Y:S02]  /*3560*/  FSEL R82, R38, -INF , P4 ;  /* 0xff80000026527808 */ /* 0x000fe40002000000 */
[----:B------:R-:W-:Y:S02]  /*3570*/  FMNMX.FTZ R3, R80, R3, !PT ;  /* 0x0000000350037209 */ /* 0x000fe40007810000 */
[----:B------:R-:W-:Y:S02]  /*3580*/  FMNMX.FTZ R2, R64, R27, !PT ;  /* 0x0000001b40027209 */ /* 0x000fe40007810000 */
[----:B------:R-:W-:-:S02]  /*3590*/  ISETP.GT.AND P3, PT, R73, 0x20, PT ;  /* 0x000000204900780c */ /* 0x000fc40003f64270 */
[----:B------:R-:W-:Y:S02]  /*35a0*/  FSEL R38, R39, -INF , P2 ;  /* 0xff80000027267808 */ /* 0x000fe40001000000 */
[----:B------:R-:W-:Y:S02]  /*35b0*/  FMNMX.FTZ R3, R82, R3, !PT ;  /* 0x0000000352037209 */ /* 0x000fe40007810000 */
[----:B------:R-:W-:Y:S02]  /*35c0*/  ISETP.GT.AND P1, PT, R75, 0x59, PT ;  /* 0x000000594b00780c */ /* 0x000fe40003f24270 */
        /* <DEDUP_REMOVED lines=9> */
[----:B------:R-:W-:Y:S02]  /*3660*/  FMNMX.FTZ R27, R69, R2, !PT ;  /* 0x00000002451b7209 */ /* 0x000fe40007810000 */
[C---:B------:R-:W-:Y:S02]  /*3670*/  ISETP.GT.AND P2, PT, R73.reuse, 0x29, PT ;  /* 0x000000294900780c */ /* 0x040fe40003f44270 */
[----:B------:R-:W-:Y:S01]  /*3680*/  FSEL R2, R46, -INF , P1 ;  /* 0xff8000002e027808 */ /* 0x000fe20000800000 */
[----:B------:R-:W2:Y:S01]  /*3690*/  SHFL.BFLY PT, R84, R27, 0x2, 0x1f ;  /* 0x0c401f001b547f89 */ /* 0x000ea200000e0000 */
        /* <DEDUP_REMOVED lines=19> */
[----:B--2---:R-:W-:Y:S02]  /*37d0*/  FMNMX.FTZ R84, R27, R84, !PT ;  /* 0x000000541b547209 */ /* 0x004fe40007810000 */
[----:B------:R-:W-:-:S02]  /*37e0*/  ISETP.GT.AND P1, PT, R73, 0x48, PT ;  /* 0x000000484900780c */ /* 0x000fc40003f24270 */
[----:B------:R-:W-:Y:S01]  /*37f0*/  FSEL R162, R59, -INF , P2 ;  /* 0xff8000003ba27808 */ /* 0x000fe20001000000 */
[----:B------:R-:W2:Y:S01]  /*3800*/  SHFL.BFLY PT, R207, R84, 0x1, 0x1f ;  /* 0x0c201f0054cf7f89 */ /* 0x000ea200000e0000 */
        /* <DEDUP_REMOVED lines=16> */
[----:B------:R-:W-:-:S02]  /*3910*/  FSEL R176, R71, -INF , P2 ;  /* 0xff80000047b07808 */ /* 0x000fc40001000000 */
[----:B------:R-:W-:Y:S02]  /*3920*/  FMNMX.FTZ R27, R174, R27, !PT ;  /* 0x0000001bae1b7209 */ /* 0x000fe40007810000 */
[----:B--2---:R-:W-:Y:S02]  /*3930*/  FMNMX.FTZ R207, R84, R207, !PT ;  /* 0x000000cf54cf7209 */ /* 0x004fe40007810000 */
[----:B------:R-:W-:Y:S02]  /*3940*/  FMNMX.FTZ R27, R176, R27, !PT ;  /* 0x0000001bb01b7209 */ /* 0x000fe40007810000 */
[C---:B------:R-:W-:Y:S01]  /*3950*/  FSETP.NEU.FTZ.AND P1, PT, R207.reuse, -INF , PT ;  /* 0xff800000cf00780b */ /* 0x040fe20003f3d000 */
[----:B------:R-:W-:Y:S02]  /*3960*/  FMUL.FTZ R31, R207, UR5 ;  /* 0x00000005cf1f7c20 */ /* 0x000fe40008410000 */
[----:B------:R-:W2:Y:S03]  /*3970*/  SHFL.BFLY PT, R46, R27, 0x2, 0x1f ;  /* 0x0c401f001b2e7f89 */ /* 0x000ea600000e0000 */
        /* <DEDUP_REMOVED lines=17> */
[----:B--2---:R-:W-:Y:S01]  /*3a90*/  FMNMX.FTZ R46, R27, R46, !PT ;  /* 0x0000002e1b2e7209 */ /* 0x004fe20007810000 */
[--C-:B------:R-:W-:Y:S01]  /*3aa0*/  FFMA.FTZ R181, R52, UR5, -R31.reuse ;  /* 0x0000000534b57c23 */ /* 0x100fe2000801081f */
[--C-:B------:R-:W-:Y:S01]  /*3ab0*/  FFMA.FTZ R182, R53, UR5, -R31.reuse ;  /* 0x0000000535b67c23 */ /* 0x100fe2000801081f */
[--C-:B------:R-:W-:Y:S01]  /*3ac0*/  FFMA.FTZ R177, R56, UR5, -R31.reuse ;  /* 0x0000000538b17c23 */ /* 0x100fe2000801081f */
[--C-:B------:R-:W-:Y:S01]  /*3ad0*/  FFMA.FTZ R178, R57, UR5, -R31.reuse ;  /* 0x0000000539b27c23 */ /* 0x100fe2000801081f */
[----:B------:R-:W2:Y:S01]  /*3ae0*/  SHFL.BFLY PT, R25, R46, 0x1, 0x1f ;  /* 0x0c201f002e197f89 */ /* 0x000ea200000e0000 */
[----:B------:R-:W-:Y:S01]  /*3af0*/  MUFU.EX2 R28, R28 ;  /* 0x0000001c001c7308 */ /* 0x000fe20000000800 */
[--C-:B------:R-:W-:Y:S01]  /*3b00*/  FFMA.FTZ R179, R60, UR5, -R31.reuse ;  /* 0x000000053cb37c23 */ /* 0x100fe2000801081f */
[--C-:B------:R-:W-:Y:S01]  /*3b10*/  FFMA.FTZ R180, R61, UR5, -R31.reuse ;  /* 0x000000053db47c23 */ /* 0x100fe2000801081f */
[--C-:B------:R-:W-:Y:S01]  /*3b20*/  FFMA.FTZ R168, R64, UR5, -R31.reuse ;  /* 0x0000000540a87c23 */ /* 0x100fe2000801081f */
[--C-:B------:R-:W-:Y:S01]  /*3b30*/  FFMA.FTZ R169, R65, UR5, -R31.reuse ;  /* 0x0000000541a97c23 */ /* 0x100fe2000801081f */
[--C-:B------:R-:W-:Y:S01]  /*3b40*/  FFMA.FTZ R170, R68, UR5, -R31.reuse ;  /* 0x0000000544aa7c23 */ /* 0x100fe2000801081f */
[----:B------:R-:W-:-:S02]  /*3b50*/  FFMA.FTZ R171, R69, UR5, -R31 ;  /* 0x0000000545ab7c23 */ /* 0x000fc4000801081f */
[----:B------:R-:W4:Y:S01]  /*3b60*/  MUFU.EX2 R29, R29 ;  /* 0x0000001d001d7308 */ /* 0x000f220000000800 */
[----:B---3--:R-:W-:-:S07]  /*3b70*/  F2FP.F16.F32.PACK_AB R200, R35, R24 ;  /* 0x0000001823c8723e */ /* 0x008fce00000000ff */
[----:B------:R-:W3:Y:S01]  /*3b80*/  MUFU.EX2 R32, R32 ;  /* 0x0000002000207308 */ /* 0x000ee20000000800 */
[----:B--2---:R-:W-:-:S07]  /*3b90*/  FMNMX.FTZ R160, R46, R25, !PT ;  /* 0x000000192ea07209 */ /* 0x004fce0007810000 */
[----:B------:R-:W2:Y:S01]  /*3ba0*/  MUFU.EX2 R33, R33 ;  /* 0x0000002100217308 */ /* 0x000ea20000000800 */
        /* <DEDUP_REMOVED lines=17> */
[----:B---3--:R-:W-:Y:S01]  /*3cc0*/  FADD.FTZ R46, R32, R27 ;  /* 0x0000001b202e7221 */ /* 0x008fe20000010000 */
[--C-:B------:R-:W-:Y:S01]  /*3cd0*/  FFMA.FTZ R42, R42, UR5, -R175.reuse ;  /* 0x000000052a2a7c23 */ /* 0x100fe200080108af */
[--C-:B------:R-:W-:Y:S01]  /*3ce0*/  FFMA.FTZ R78, R78, UR5, -R175.reuse ;  /* 0x000000054e4e7c23 */ /* 0x100fe200080108af */
[C---:B--2---:R-:W-:Y:S01]  /*3cf0*/  F2FP.F16.F32.PACK_AB R152, R33.reuse, R32 ;  /* 0x000000202198723e */ /* 0x044fe200000000ff */
[----:B------:R-:W2:Y:S01]  /*3d00*/  MUFU.EX2 R26, R26 ;  /* 0x0000001a001a7308 */ /* 0x000ea20000000800 */
[----:B------:R-:W-:Y:S01]  /*3d10*/  FADD.FTZ R27, R33, R46 ;  /* 0x0000002e211b7221 */ /* 0x000fe20000010000 */
[--C-:B------:R-:W-:Y:S01]  /*3d20*/  FFMA.FTZ R2, R2, UR5, -R175.reuse ;  /* 0x0000000502027c23 */ /* 0x100fe200080108af */
[--C-:B------:R-:W-:Y:S01]  /*3d30*/  FFMA.FTZ R166, R166, UR5, -R175.reuse ;  /* 0x00000005a6a67c23 */ /* 0x100fe200080108af */
[----:B------:R-:W-:Y:S01]  /*3d40*/  FFMA.FTZ R172, R172, UR5, -R175 ;  /* 0x00000005acac7c23 */ /* 0x000fe200080108af */
[----:B----4-:R-:W-:Y:S01]  /*3d50*/  FADD.FTZ R28, R36, R27 ;  /* 0x0000001b241c7221 */ /* 0x010fe20000010000 */
[--C-:B------:R-:W-:Y:S01]  /*3d60*/  FFMA.FTZ R173, R173, UR5, -R175.reuse ;  /* 0x00000005adad7c23 */ /* 0x100fe200080108af */
[----:B------:R-:W-:Y:S01]  /*3d70*/  FFMA.FTZ R174, R174, UR5, -R175 ;  /* 0x00000005aeae7c23 */ /* 0x000fe200080108af */
[----:B------:R-:W-:Y:S08]  /*3d80*/  MUFU.EX2 R30, R30 ;  /* 0x0000001e001e7308 */ /* 0x000ff00000000800 */
[----:B------:R-:W-:Y:S01]  /*3d90*/  MUFU.EX2 R203, R76 ;  /* 0x0000004c00cb7308 */ /* 0x000fe20000000800 */
[----:B--2---:R-:W-:Y:S01]  /*3da0*/  FADD.FTZ R25, R26, R201 ;  /* 0x000000c91a197221 */ /* 0x004fe20000010000 */
[----:B------:R-:W-:-:S06]  /*3db0*/  F2FP.F16.F32.PACK_AB R201, R201, R26 ;  /* 0x0000001ac9c9723e */ /* 0x000fcc00000000ff */
[----:B------:R-:W-:Y:S08]  /*3dc0*/  MUFU.EX2 R34, R34 ;  /* 0x0000002200227308 */ /* 0x000ff00000000800 */
[----:B------:R-:W2:Y:S08]  /*3dd0*/  MUFU.EX2 R37, R37 ;  /* 0x0000002500257308 */ /* 0x000eb00000000800 */
[----:B------:R-:W-:Y:S08]  /*3de0*/  MUFU.EX2 R153, R80 ;  /* 0x0000005000997308 */ /* 0x000ff00000000800 */
[----:B------:R-:W3:Y:S01]  /*3df0*/  MUFU.EX2 R40, R40 ;  /* 0x0000002800287308 */ /* 0x000ee20000000800 */
[C---:B--2---:R-:W-:Y:S01]  /*3e00*/  FADD.FTZ R27, R37.reuse, R28 ;  /* 0x0000001c251b7221 */ /* 0x044fe20000010000 */
[----:B------:R-:W-:-:S06]  /*3e10*/  F2FP.F16.F32.PACK_AB R154, R37, R36 ;  /* 0x00000024259a723e */ /* 0x000fcc00000000ff */
[----:B------:R-:W2:Y:S08]  /*3e20*/  MUFU.EX2 R82, R82 ;  /* 0x0000005200527308 */ /* 0x000eb00000000800 */
[----:B------:R4:W-:Y:S01]  /*3e30*/  MUFU.EX2 R155, R38 ;  /* 0x00000026009b7308 */ /* 0x0009e20000000800 */
[----:B---3--:R-:W-:-:S07]  /*3e40*/  FADD.FTZ R26, R40, R27 ;  /* 0x0000001b281a7221 */ /* 0x008fce0000010000 */
[----:B------:R-:W3:Y:S01]  /*3e50*/  MUFU.EX2 R41, R41 ;  /* 0x0000002900297308 */ /* 0x000ee20000000800 */
[----:B----4-:R-:W-:-:S04]  /*3e60*/  FADD.FTZ R38, R30, R25 ;  /* 0x000000191e267221 */ /* 0x010fc80000010000 */
[C---:B------:R-:W-:Y:S01]  /*3e70*/  FADD.FTZ R25, R203.reuse, R38 ;  /* 0x00000026cb197221 */ /* 0x040fe20000010000 */
[----:B------:R-:W-:Y:S02]  /*3e80*/  F2FP.F16.F32.PACK_AB R203, R203, R30 ;  /* 0x0000001ecbcb723e */ /* 0x000fe400000000ff */
[----:B------:R-:W4:Y:S01]  /*3e90*/  MUFU.EX2 R44, R44 ;  /* 0x0000002c002c7308 */ /* 0x000f220000000800 */
[----:B------:R-:W-:-:S04]  /*3ea0*/  FADD.FTZ R24, R34, R25 ;  /* 0x0000001922187221 */ /* 0x000fc80000010000 */
[C---:B------:R-:W-:Y:S01]  /*3eb0*/  FADD.FTZ R25, R153.reuse, R24 ;  /* 0x0000001899197221 */ /* 0x040fe20000010000 */
[----:B------:R-:W-:Y:S02]  /*3ec0*/  F2FP.F16.F32.PACK_AB R153, R153, R34 ;  /* 0x000000229999723e */ /* 0x000fe400000000ff */
[----:B------:R-:W5:Y:S01]  /*3ed0*/  MUFU.EX2 R42, R42 ;  /* 0x0000002a002a7308 */ /* 0x000f620000000800 */
[----:B--2---:R-:W-:Y:S01]  /*3ee0*/  FADD.FTZ R24, R82, R25 ;  /* 0x0000001952187221 */ /* 0x004fe20000010000 */
[C---:B---3--:R-:W-:Y:S01]  /*3ef0*/  FADD.FTZ R27, R41.reuse, R26 ;  /* 0x0000001a291b7221 */ /* 0x048fe20000010000 */
[----:B------:R-:W-:Y:S02]  /*3f00*/  F2FP.F16.F32.PACK_AB R156, R41, R40 ;  /* 0x00000028299c723e */ /* 0x000fe400000000ff */
[C---:B------:R-:W-:Y:S01]  /*3f10*/  FADD.FTZ R25, R155.reuse, R24 ;  /* 0x000000189b197221 */ /* 0x040fe20000010000 */
[----:B------:R-:W-:Y:S02]  /*3f20*/  F2FP.F16.F32.PACK_AB R155, R155, R82 ;  /* 0x000000529b9b723e */ /* 0x000fe400000000ff */
[----:B------:R-:W2:Y:S01]  /*3f30*/  MUFU.EX2 R157, R78 ;  /* 0x0000004e009d7308 */ /* 0x000ea20000000800 */
[----:B----4-:R-:W-:-:S07]  /*3f40*/  FADD.FTZ R24, R44, R27 ;  /* 0x0000001b2c187221 */ /* 0x010fce0000010000 */
[----:B------:R-:W3:Y:S01]  /*3f50*/  MUFU.EX2 R45, R45 ;  /* 0x0000002d002d7308 */ /* 0x000ee20000000800 */
[----:B-----5:R-:W-:-:S07]  /*3f60*/  FADD.FTZ R186, R42, R25 ;  /* 0x000000192aba7221 */ /* 0x020fce0000010000 */
[----:B------:R-:W-:Y:S01]  /*3f70*/  MUFU.EX2 R183, R183 ;  /* 0x000000b700b77308 */ /* 0x000fe20000000800 */
[C---:B--2---:R-:W-:Y:S01]  /*3f80*/  FADD.FTZ R186, R157.reuse, R186 ;  /* 0x000000ba9dba7221 */ /* 0x044fe20000010000 */
[----:B------:R-:W-:-:S06]  /*3f90*/  F2FP.F16.F32.PACK_AB R157, R157, R42 ;  /* 0x0000002a9d9d723e */ /* 0x000fcc00000000ff */
[----:B------:R-:W-:Y:S01]  /*3fa0*/  MUFU.EX2 R181, R181 ;  /* 0x000000b500b57308 */ /* 0x000fe20000000800 */
[C---:B---3--:R-:W-:Y:S01]  /*3fb0*/  FADD.FTZ R185, R45.reuse, R24 ;  /* 0x000000182db97221 */ /* 0x048fe20000010000 */
[----:B------:R-:W-:Y:S02]  /*3fc0*/  F2FP.F16.F32.PACK_AB R158, R45, R44 ;  /* 0x0000002c2d9e723e */ /* 0x000fe400000000ff */
[----:B-1----:R-:W-:-:S04]  /*3fd0*/  WARPGROUP.ARRIVE ;  /* 0x00000000000079c5 */ /* 0x002fc80000000000 */
[----:B------:R-:W1:Y:S02]  /*3fe0*/  MUFU.EX2 R182, R182 ;  /* 0x000000b600b67308 */ /* 0x000e640000000800 */
[----:B------:R-:W-:Y:S01]  /*3ff0*/  HGMMA.64x256x16.F32 R24, R200, gdesc[UR8].tnspB, RZ, !UPT, gsb0 ;  /* 0x43e00008c8187df0 */ /* 0x000fe2000c0008ff */
[----:B------:R-:W-:Y:S01]  /*4000*/  UMOV UR10, UR14 ;  /* 0x0000000e000a7c82 */ /* 0x000fe20008000000 */
[----:B------:R-:W-:-:S04]  /*4010*/  UMOV UR11, 0x40000040 ;  /* 0x40000040000b7882 */ /* 0x000fc80000000000 */
        /* <DEDUP_REMOVED lines=14> */
[--C-:B------:R-:W-:Y:S01]  /*4100*/  FFMA.FTZ R152, R159, UR5, -R175.reuse ;  /* 0x000000059f987c23 */ /* 0x100fe200080108af */
[----:B------:R-:W-:Y:S01]  /*4110*/  FFMA.FTZ R153, R161, UR5, -R175 ;  /* 0x00000005a1997c23 */ /* 0x000fe200080108af */
[----:B------:R-:W2:Y:S01]  /*4120*/  MUFU.EX2 R159, R2 ;  /* 0x00000002009f7308 */ /* 0x000ea20000000800 */
[----:B-1----:R-:W-:-:S07]  /*4130*/  F2FP.F16.F32.PACK_AB R154, R182, R181 ;  /* 0x000000b5b69a723e */ /* 0x002fce00000000ff */
[----:B------:R-:W1:Y:S08]  /*4140*/  MUFU.EX2 R2, R152 ;  /* 0x0000009800027308 */ /* 0x000e700000000800 */
[----:B------:R-:W3:Y:S01]  /*4150*/  MUFU.EX2 R152, R184 ;  /* 0x000000b800987308 */ /* 0x000ee20000000800 */
[----:B--2---:R-:W-:-:S07]  /*4160*/  FADD.FTZ R186, R159, R186 ;  /* 0x000000ba9fba7221 */ /* 0x004fce0000010000 */
[----:B------:R-:W2:Y:S01]  /*4170*/  MUFU.EX2 R153, R153 ;  /* 0x0000009900997308 */ /* 0x000ea20000000800 */
[C---:B-1----:R-:W-:Y:S01]  /*4180*/  F2FP.F16.F32.PACK_AB R159, R2.reuse, R159 ;  /* 0x0000009f029f723e */ /* 0x042fe200000000ff */
[----:B------:R-:W-:-:S03]  /*4190*/  FADD.FTZ R186, R2, R186 ;  /* 0x000000ba02ba7221 */ /* 0x000fc60000010000 */
[----:B------:R-:W-:Y:S01]  /*41a0*/  WARPGROUP.ARRIVE ;  /* 0x00000000000079c5 */ /* 0x000fe20000000000 */
[----:B---3--:R-:W-:Y:S01]  /*41b0*/  FADD.FTZ R185, R152, R185 ;  /* 0x000000b998b97221 */ /* 0x008fe20000010000 */
[----:B------:R-:W-:-:S04]  /*41c0*/  F2FP.F16.F32.PACK_AB R152, R183, R152 ;  /* 0x00000098b798723e */ /* 0x000fc800000000ff */
[----:B------:R-:W-:Y:S01]  /*41d0*/  HGMMA.64x256x16.F32 R24, R156, gdesc[UR8].tnspB, R24, gsb0 ;  /* 0x43e000089c187df0 */ /* 0x000fe20008000818 */
[----:B------:R-:W-:Y:S01]  /*41e0*/  UIADD3 UR10, UR4, 0x180, URZ ;  /* 0x00000180040a7890 */ /* 0x000fe2000fffe03f */
[----:B------:R-:W-:Y:S01]  /*41f0*/  FADD.FTZ R2, R183, R185 ;  /* 0x000000b9b7027221 */ /* 0x000fe20000010000 */
[----:B------:R-:W-:Y:S01]  /*4200*/  UMOV UR11, 0x40000040 ;  /* 0x40000040000b7882 */ /* 0x000fe20000000000 */
[----:B--2---:R-:W-:Y:S02]  /*4210*/  FADD.FTZ R186, R153, R186 ;  /* 0x000000ba99ba7221 */ /* 0x004fe40000010000 */
[----:B------:R-:W-:Y:S02]  /*4220*/  FADD.FTZ R181, R181, R2 ;  /* 0x00000002b5b57221 */ /* 0x000fe40000010000 */
[----:B------:R-:W-:Y:S02]  /*4230*/  MUFU.EX2 R2, R166 ;  /* 0x000000a600027308 */ /* 0x000fe40000000800 */
[----:B------:R-:W-:Y:S01]  /*4240*/  FADD.FTZ R181, R182, R181 ;  /* 0x000000b5b6b57221 */ /* 0x000fe20000010000 */
[----:B------:R-:W-:-:S02]  /*4250*/  WARPGROUP.DEPBAR.LE gsb0, 0x0 ;  /* 0x00008000000079c5 */ /* 0x000fc40000010000 */
[--C-:B------:R-:W-:Y:S01]  /*4260*/  FFMA.FTZ R156, R163, UR5, -R175.reuse ;  /* 0x00000005a39c7c23 */ /* 0x100fe200080108af */
[--C-:B------:R-:W-:Y:S01]  /*4270*/  FFMA.FTZ R157, R165, UR5, -R175.reuse ;  /* 0x00000005a59d7c23 */ /* 0x100fe200080108af */
[--C-:B------:R-:W-:Y:S01]  /*4280*/  FFMA.FTZ R158, R167, UR5, -R175.reuse ;  /* 0x00000005a79e7c23 */ /* 0x100fe200080108af */
[----:B------:R-:W-:-:S03]  /*4290*/  FFMA.FTZ R159, R164, UR5, -R175 ;  /* 0x00000005a49f7c23 */ /* 0x000fc600080108af */
[----:B------:R-:W1:Y:S08]  /*42a0*/  MUFU.EX2 R156, R156 ;  /* 0x0000009c009c7308 */ /* 0x000e700000000800 */
[----:B------:R-:W2:Y:S08]  /*42b0*/  MUFU.EX2 R157, R157 ;  /* 0x0000009d009d7308 */ /* 0x000eb00000000800 */
[----:B------:R-:W3:Y:S01]  /*42c0*/  MUFU.EX2 R158, R158 ;  /* 0x0000009e009e7308 */ /* 0x000ee20000000800 */
[C---:B-1----:R-:W-:Y:S01]  /*42d0*/  F2FP.F16.F32.PACK_AB R153, R156.reuse, R153 ;  /* 0x000000999c99723e */ /* 0x042fe200000000ff */
[----:B------:R-:W-:-:S06]  /*42e0*/  FADD.FTZ R186, R156, R186 ;  /* 0x000000ba9cba7221 */ /* 0x000fcc0000010000 */
[----:B------:R-:W1:Y:S01]  /*42f0*/  MUFU.EX2 R159, R159 ;  /* 0x0000009f009f7308 */ /* 0x000e620000000800 */
[----:B--2---:R-:W-:Y:S01]  /*4300*/  FADD.FTZ R186, R157, R186 ;  /* 0x000000ba9dba7221 */ /* 0x004fe20000010000 */
[----:B---3--:R-:W-:-:S03]  /*4310*/  F2FP.F16.F32.PACK_AB R155, R158, R157 ;  /* 0x0000009d9e9b723e */ /* 0x008fc600000000ff */
[----:B------:R-:W-:Y:S01]  /*4320*/  FADD.FTZ R156, R158, R186 ;  /* 0x000000ba9e9c7221 */ /* 0x000fe20000010000 */
[----:B------:R-:W-:-:S06]  /*4330*/  WARPGROUP.ARRIVE ;  /* 0x00000000000079c5 */ /* 0x000fcc0000000000 */
[----:B------:R-:W-:Y:S01]  /*4340*/  HGMMA.64x256x16.F32 R24, R152, gdesc[UR8].tnspB, R24, gsb0 ;  /* 0x43e0000898187df0 */ /* 0x000fe20008000818 */
[----:B------:R-:W-:Y:S01]  /*4350*/  UIADD3 UR10, UR4, 0x200, URZ ;  /* 0x00000200040a7890 */ /* 0x000fe2000fffe03f */
[----:B------:R-:W-:Y:S01]  /*4360*/  UMOV UR11, 0x40000040 ;  /* 0x40000040000b7882 */ /* 0x000fe20000000000 */
[----:B------:R-:W-:Y:S01]  /*4370*/  UIADD3 UR4, UR4, 0x280, URZ ;  /* 0x0000028004047890 */ /* 0x000fe2000fffe03f */
[----:B------:R-:W-:Y:S02]  /*4380*/  WARPGROUP.DEPBAR.LE gsb0, 0x0 ;  /* 0x00008000000079c5 */ /* 0x000fe40000010000 */
[--C-:B------:R-:W-:Y:S01]  /*4390*/  FFMA.FTZ R153, R3, UR5, -R175.reuse ;  /* 0x0000000503997c23 */ /* 0x100fe200080108af */
[--C-:B------:R-:W-:Y:S01]  /*43a0*/  FFMA.FTZ R3, R162, UR5, -R175.reuse ;  /* 0x00000005a2037c23 */ /* 0x100fe200080108af */
[----:B------:R-:W2:Y:S01]  /*43b0*/  MUFU.EX2 R152, R177 ;  /* 0x000000b100987308 */ /* 0x000ea20000000800 */
[----:B------:R-:W-:Y:S01]  /*43c0*/  F2FP.F16.F32.PACK_AB R154, R180, R179 ;  /* 0x000000b3b49a723e */ /* 0x000fe200000000ff */
[----:B------:R-:W-:Y:S01]  /*43d0*/  FFMA.FTZ R175, R176, UR5, -R175 ;  /* 0x00000005b0af7c23 */ /* 0x000fe200080108af */
[----:B-1----:R-:W-:-:S05]  /*43e0*/  F2FP.F16.F32.PACK_AB R155, R2, R159 ;  /* 0x0000009f029b723e */ /* 0x002fca00000000ff */
[----:B------:R-:W1:Y:S08]  /*43f0*/  MUFU.EX2 R153, R153 ;  /* 0x0000009900997308 */ /* 0x000e700000000800 */
[----:B------:R-:W3:Y:S01]  /*4400*/  MUFU.EX2 R3, R3 ;  /* 0x0000000300037308 */ /* 0x000ee20000000800 */
[----:B--2---:R-:W-:Y:S01]  /*4410*/  FADD.FTZ R181, R152, R181 ;  /* 0x000000b598b57221 */ /* 0x004fe20000010000 */
[----:B------:R-:W-:-:S03]  /*4420*/  F2FP.F16.F32.PACK_AB R152, R178, R152 ;  /* 0x00000098b298723e */ /* 0x000fc600000000ff */
[----:B------:R-:W-:-:S03]  /*4430*/  FADD.FTZ R181, R178, R181 ;  /* 0x000000b5b2b57221 */ /* 0x000fc60000010000 */
[----:B------:R-:W2:Y:S01]  /*4440*/  MUFU.EX2 R175, R175 ;  /* 0x000000af00af7308 */ /* 0x000ea20000000800 */
[----:B-1----:R-:W-:Y:S01]  /*4450*/  FADD.FTZ R156, R153, R156 ;  /* 0x0000009c999c7221 */ /* 0x002fe20000010000 */
[----:B------:R-:W-:-:S04]  /*4460*/  FADD.FTZ R181, R179, R181 ;  /* 0x000000b5b3b57221 */ /* 0x000fc80000010000 */
[----:B------:R-:W-:Y:S01]  /*4470*/  FADD.FTZ R181, R180, R181 ;  /* 0x000000b5b4b57221 */ /* 0x000fe20000010000 */
[C---:B---3--:R-:W-:Y:S01]  /*4480*/  F2FP.F16.F32.PACK_AB R153, R3.reuse, R153 ;  /* 0x000000990399723e */ /* 0x048fe200000000ff */
[----:B------:R-:W-:-:S03]  /*4490*/  FADD.FTZ R156, R3, R156 ;  /* 0x0000009c039c7221 */ /* 0x000fc60000010000 */
[----:B------:R-:W-:Y:S01]  /*44a0*/  WARPGROUP.ARRIVE ;  /* 0x00000000000079c5 */ /* 0x000fe20000000000 */
[----:B------:R-:W-:-:S04]  /*44b0*/  FADD.FTZ R156, R159, R156 ;  /* 0x0000009c9f9c7221 */ /* 0x000fc80000010000 */
[----:B------:R-:W-:Y:S01]  /*44c0*/  FADD.FTZ R3, R2, R156 ;  /* 0x0000009c02037221 */ /* 0x000fe20000010000 */
[----:B------:R-:W-:Y:S01]  /*44d0*/  HGMMA.64x256x16.F32 R24, R152, gdesc[UR8].tnspB, R24, gsb0 ;  /* 0x43e0000898187df0 */ /* 0x000fe20008000818 */
[----:B------:R-:W-:Y:S01]  /*44e0*/  UMOV UR10, UR4 ;  /* 0x00000004000a7c82 */ /* 0x000fe20008000000 */
[----:B------:R-:W-:Y:S01]  /*44f0*/  UMOV UR11, 0x40000040 ;  /* 0x40000040000b7882 */ /* 0x000fe20000000000 */
[----:B------:R-:W-:Y:S02]  /*4500*/  WARPGROUP.DEPBAR.LE gsb0, 0x0 ;  /* 0x00008000000079c5 */ /* 0x000fe40000010000 */
[----:B------:R-:W1:Y:S01]  /*4510*/  MUFU.EX2 R152, R168 ;  /* 0x000000a800987308 */ /* 0x000e620000000800 */
[----:B------:R-:W-:Y:S02]  /*4520*/  F2FP.F16.F32.PACK_AB R154, R171, R170 ;  /* 0x000000aaab9a723e */ /* 0x000fe400000000ff */
[----:B--2---:R-:W-:-:S05]  /*4530*/  F2FP.F16.F32.PACK_AB R155, R175, R174 ;  /* 0x000000aeaf9b723e */ /* 0x004fca00000000ff */
[----:B------:R-:W2:Y:S01]  /*4540*/  MUFU.EX2 R153, R172 ;  /* 0x000000ac00997308 */ /* 0x000ea20000000800 */
[----:B-1----:R-:W-:Y:S01]  /*4550*/  FADD.FTZ R2, R152, R181 ;  /* 0x000000b598027221 */ /* 0x002fe20000010000 */
[----:B------:R-:W-:-:S03]  /*4560*/  F2FP.F16.F32.PACK_AB R152, R169, R152 ;  /* 0x00000098a998723e */ /* 0x000fc600000000ff */
[----:B------:R-:W-:Y:S01]  /*4570*/  FADD.FTZ R2, R169, R2 ;  /* 0x00000002a9027221 */ /* 0x000fe20000010000 */
[----:B--2---:R-:W-:Y:S01]  /*4580*/  FADD.FTZ R3, R153, R3 ;  /* 0x0000000399037221 */ /* 0x004fe20000010000 */
[C---:B------:R-:W-:Y:S02]  /*4590*/  F2FP.F16.F32.PACK_AB R153, R173.reuse, R153 ;  /* 0x00000099ad99723e */ /* 0x040fe400000000ff */
[----:B------:R-:W-:Y:S01]  /*45a0*/  FADD.FTZ R2, R170, R2 ;  /* 0x00000002aa027221 */ /* 0x000fe20000010000 */
[----:B------:R-:W-:Y:S01]  /*45b0*/  FADD.FTZ R3, R173, R3 ;  /* 0x00000003ad037221 */ /* 0x000fe20000010000 */
[----:B------:R-:W-:Y:S02]  /*45c0*/  WARPGROUP.ARRIVE ;  /* 0x00000000000079c5 */ /* 0x000fe40000000000 */
[----:B------:R-:W-:Y:S01]  /*45d0*/  FADD.FTZ R2, R171, R2 ;  /* 0x00000002ab027221 */ /* 0x000fe20000010000 */
[----:B------:R-:W-:-:S03]  /*45e0*/  FADD.FTZ R174, R174, R3 ;  /* 0x00000003aeae7221 */ /* 0x000fc60000010000 */
[----:B------:R-:W-:Y:S01]  /*45f0*/  HGMMA.64x256x16.F32 R24, R152, gdesc[UR8].tnspB, R24, gsb0 ;  /* 0x43e0000898187df0 */ /* 0x000fe20008000818 */
[----:B------:R-:W-:Y:S02]  /*4600*/  FADD.FTZ R3, R175, R174 ;  /* 0x000000aeaf037221 */ /* 0x000fe40000010000 */
[----:B------:R-:W-:Y:S02]  /*4610*/  WARPGROUP.DEPBAR.LE gsb0, 0x0 ;  /* 0x00008000000079c5 */ /* 0x000fe40000010000 */
[----:B------:R-:W-:Y:S05]  /*4620*/  @!P0 BRA `(.L_x_14803) ;  /* 0x0000000000048947 */ /* 0x000fea0003800000 */
[----:B------:R-:W-:Y:S01]  /*4630*/  BPT.TRAP 0x1 ;  /* 0x000000040000795c */ /* 0x000fe20000300000 */
.L_x_14803:
[----:B------:R-:W1:Y:S01]  /*4640*/  @P6 LDC R153, c[0x0][0x44c] ;  /* 0x00011300ff996b82 */ /* 0x000e620000000800 */
[----:B------:R-:W-:Y:S01]  /*4650*/  R2UR UR4, R206 ;  /* 0x00000000ce0472ca */ /* 0x000fe200000e0000 */
[----:B------:R-:W-:Y:S01]  /*4660*/  VIADD R208, R208, 0xfffffffe ;  /* 0xfffffffed0d07836 */ /* 0x000fe20000000000 */
[----:B------:R-:W-:Y:S01]  /*4670*/  R2UR UR10, R209 ;  /* 0x00000000d10a72ca */ /* 0x000fe200000e0000 */
[----:B------:R-:W-:-:S04]  /*4680*/  UIADD3 UR6, UR6, 0x32460, URZ ;  /* 0x0003246006067890 */ /* 0x000fc8000fffe03f */
[----:B------:R-:W2:Y:S06]  /*4690*/  @P6 LDC R154, c[0x0][0x450] ;  /* 0x00011400ff9a6b82 */ /* 0x000eac0000000800 */
[----:B------:R-:W-:Y:S02]  /*46a0*/  IMAD.U32 R152, RZ, RZ, UR4 ;  /* 0x00000004ff987e24 */ /* 0x000fe4000f8e00ff */
[----:B-1----:R-:W-:Y:S01]  /*46b0*/  @P6 IMAD.HI.U32 R153, R153, UR4, RZ ;  /* 0x0000000499996c27 */ /* 0x002fe2000f8e00ff */
[----:B------:R-:W1:Y:S04]  /*46c0*/  S2UR UR4, SR_CgaCtaId ;  /* 0x00000000000479c3 */ /* 0x000e680000008800 */
[----:B--2---:R-:W-:-:S04]  /*46d0*/  @P6 SHF.R.U32.HI R152, RZ, R154, R153 ;  /* 0x0000009aff986219 */ /* 0x004fc80000011699 */
[----:B------:R-:W-:-:S05]  /*46e0*/  IADD3 R152, R152, R205, -R204 ;  /* 0x000000cd98987210 */ /* 0x000fca0007ffe8cc */
[----:B------:R-:W-:-:S05]  /*46f0*/  IMAD.HI R152, R152, 0x2aaaaaab, RZ ;  /* 0x2aaaaaab98987827 */ /* 0x000fca00078e02ff */
[----:B------:R-:W-:Y:S01]  /*4700*/  SHF.R.U32.HI R153, RZ, 0x1f, R152 ;  /* 0x0000001fff997819 */ /* 0x000fe20000011698 */
[----:B-1----:R-:W-:-:S03]  /*4710*/  UPRMT UR6, UR4, 0x654, UR6 ;  /* 0x0000065404067896 */ /* 0x002fc60008000006 */
[----:B------:R-:W-:-:S04]  /*4720*/  LEA.HI.SX32 R153, R152, R153, 0x1c ;  /* 0x0000009998997211 */ /* 0x000fc800078fe2ff */
[----:B------:R-:W-:Y:S02]  /*4730*/  R2UR UR54, R153 ;  /* 0x00000000993672ca */ /* 0x000fe400000e0000 */
[----:B------:R-:W-:Y:S11]  /*4740*/  SYNCS.ARRIVE.TRANS64.RED.A1T0 RZ, [UR6], RZ ;  /* 0x000000ffffff79a7 */ /* 0x000ff60008100406 */
[----:B------:R-:W-:-:S04]  /*4750*/  UISETP.LT.AND UP0, UPT, UR10, UR54, UPT ;  /* 0x000000360a00728c */ /* 0x000fc8000bf01270 */
[----:B------:R-:W-:-:S06]  /*4760*/  USEL UR54, UR10, UR54, !UP0 ;  /* 0x000000360a367287 */ /* 0x000fcc000c000000 */
[----:B------:R-:W-:-:S13]  /*4770*/  ISETP.GE.AND P1, PT, R208, UR54, PT ;  /* 0x00000036d0007c0c */ /* 0x000fda000bf26270 */
[----:B------:R-:W-:Y:S05]  /*4780*/  @!P1 BRA `(.L_x_14804) ;  /* 0x0000002800d49947 */ /* 0x000fea0003800000 */
[----:B------:R-:W-:Y:S02]  /*4790*/  IMAD.MOV.U32 R201, RZ, RZ, R160 ;  /* 0x000000ffffc97224 */ /* 0x000fe400078e00a0 */
[----:B------:R-:W-:-:S07]  /*47a0*/  IMAD.MOV.U32 R200, RZ, RZ, R207 ;  /* 0x000000ffffc87224 */ /* 0x000fce00078e00cf */
.L_x_14815:
        /* <DEDUP_REMOVED lines=8> */
.L_x_14805:
        /* <DEDUP_REMOVED lines=9> */
.L_x_14806:
[----:B-1----:R-:W-:Y:S05]  /*48c0*/  @P1 BRA `(.L_x_14807) ;  /* 0x0000000000081947 */ /* 0x002fea0003800000 */
[----:B------:R-:W1:Y:S02]  /*48d0*/  SYNCS.PHASECHK.TRANS64.TRYWAIT P1, [UR4+0x32430], R0 ;  /* 0x03243000ff0075a7 */ /* 0x000e640008020144 */
[----:B-1----:R-:W-:Y:S05]  /*48e0*/  @!P1 BRA `(.L_x_14808) ;  /* 0x0000011000049947 */ /* 0x002fea0003800000 */
.L_x_14807:
        /* <DEDUP_REMOVED lines=31> */
.L_x_14809:
[----:B------:R1:W2:Y:S01]  /*4ae0*/  SYNCS.PHASECHK.TRANS64.TRYWAIT P1, [UR4+0x32450], R0 ;  /* 0x03245000ff0075a7 */ /* 0x0002a20008020144 */
[----:B------:R-:W-:Y:S05]  /*4af0*/  @!P0 BRA `(.L_x_14810) ;  /* 0x0000000000048947 */ /* 0x000fea0003800000 */
[----:B------:R-:W-:Y:S01]  /*4b00*/  BPT.TRAP 0x1 ;  /* 0x000000040000795c */ /* 0x000fe20000300000 */
.L_x_14810:
[----:B--2---:R-:W-:Y:S05]  /*4b10*/  @P1 BRA `(.L_x_14811) ;  /* 0x0000000000081947 */ /* 0x004fea0003800000 */
[----:B------:R-:W2:Y:S02]  /*4b20*/  SYNCS.PHASECHK.TRANS64.TRYWAIT P1, [UR4+0x32450], R0 ;  /* 0x03245000ff0075a7 */ /* 0x000ea40008020144 */
[----:B--2---:R-:W-:Y:S05]  /*4b30*/  @!P1 BRA `(.L_x_14812) ;  /* 0x0000010c00889947 */ /* 0x004fea0003800000 */
.L_x_14811:
[----:B------:R-:W-:Y:S01]  /*4b40*/  R2UR UR48, R12 ;  /* 0x000000000c3072ca */ /* 0x000fe200000e0000 */
[----:B------:R-:W-:Y:S01]  /*4b50*/  UIMAD UR5, UR6, 0xc00, UR60 ;  /* 0x00000c00060578a4 */ /* 0x000fe2000f8e023c */
[----:B------:R-:W-:Y:S01]  /*4b60*/  R2UR UR49, R13 ;  /* 0x000000000d3172ca */ /* 0x000fe200000e0000 */
[----:B------:R-:W-:Y:S01]  /*4b70*/  WARPGROUP.ARRIVE ;  /* 0x00000000000079c5 */ /* 0x000fe20000000000 */
[----:B------:R-:W-:Y:S01]  /*4b80*/  UMOV UR51, 0x40000040 ;  /* 0x4000004000337882 */ /* 0x000fe20000000000 */
[----:B------:R-:W-:-:S04]  /*4b90*/  UIADD3 UR10, UR5, 0x304, URZ ;  /* 0x00000304050a7890 */ /* 0x000fc8000fffe03f */
[----:B------:R-:W3:Y:S01]  /*4ba0*/  S2R R222, SR_TID.X ;  /* 0x0000000000de7919 */ /* 0x000ee20000002100 */
        /* <DEDUP_REMOVED lines=23> */
[----:B---3--:R-:W-:-:S04]  /*4d20*/  SHF.R.U32.HI R222, RZ, 0x7, R222 ;  /* 0x00000007ffde7819 */ /* 0x008fc800000116de */
[----:B012---:R-:W-:Y:S01]  /*4d30*/  IADD3 R0, -R222, 0xb, RZ ;  /* 0x0000000bde007810 */ /* 0x007fe20007ffe1ff */
        /* <DEDUP_REMOVED lines=25> */
[----:B------:R-:W-:Y:S01]  /*4ed0*/  UMOV UR51, 0x40000040 ;  /* 0x4000004000337882 */ /* 0x000fe20000000000 */
[----:B------:R-:W-:Y:S01]  /*4ee0*/  UMOV UR48, UR52 ;  /* 0x0000003400307c82 */ /* 0x000fe20008000000 */
[----:B------:R-:W-:Y:S01]  /*4ef0*/  UMOV UR49, UR53 ;  /* 0x0000003500317c82 */ /* 0x000fe20008000000 */
[----:B------:R-:W-:Y:S02]  /*4f00*/  WARPGROUP.DEPBAR.LE gsb0, 0x0 ;  /* 0x00008000000079c5 */ /* 0x000fe40000010000 */
[----:B------:R-:W-:-:S06]  /*4f10*/  WARPGROUP.ARRIVE ;  /* 0x00000000000079c5 */ /* 0x000fcc0000000000 */
[----:B------:R-:W-:Y:S01]  /*4f20*/  HGMMA.64x96x16.F32 R152, gdesc[UR48], R152, gsb0 ;  /* 0x01600000309879f0 */ /* 0x000fe20008000898 */
[----:B------:R-:W-:Y:S01]  /*4f30*/  UIADD3 UR50, UR5, 0x906, URZ ;  /* 0x0000090605327890 */ /* 0x000fe2000fffe03f */
[----:B------:R-:W-:Y:S01]  /*4f40*/  UMOV UR51, 0x40000040 ;  /* 0x4000004000337882 */ /* 0x000fe20000000000 */
[----:B------:R-:W-:Y:S01]  /*4f50*/  UMOV UR48, UR56 ;  /* 0x0000003800307c82 */ /* 0x000fe20008000000 */
        /* <DEDUP_REMOVED lines=35> */
.L_x_14813:
[----:B------:R-:W1:Y:S01]  /*5190*/  LDC R202, c[0x0][0x448] ;  /* 0x00011200ffca7b82 */ /* 0x000e620000000800 */
[----:B------:R-:W-:Y:S01]  /*51a0*/  R2UR UR5, R206 ;  /* 0x00000000ce0572ca */ /* 0x000fe200000e0000 */
[----:B------:R-:W-:Y:S01]  /*51b0*/  UIADD3 UR10, UR4, 0x32440, URZ ;  /* 0x00032440040a7890 */ /* 0x000fe2000fffe03f */
[----:B------:R-:W-:Y:S01]  /*51c0*/  LOP3.LUT R16, R16, 0xfffbffff, RZ, 0xc0, !PT ;  /* 0xfffbffff10107812 */ /* 0x000fe200078ec0ff */
[----:B------:R-:W-:Y:S02]  /*51d0*/  UIMAD UR6, UR6, 0xc00, UR7 ;  /* 0x00000c00060678a4 */ /* 0x000fe4000f8e0207 */
[----:B------:R-:W-:Y:S01]  /*51e0*/  UPRMT UR10, UR55, 0x654, UR10 ;  /* 0x00000654370a7896 */ /* 0x000fe2000800000a */
[----:B------:R-:W-:Y:S01]  /*51f0*/  @P0 LOP3.LUT R16, R16, 0x40000, RZ, 0xfc, !PT ;  /* 0x0004000010100812 */ /* 0x000fe200078efcff */
[----:B------:R-:W-:-:S03]  /*5200*/  UMOV UR11, 0x40000040 ;  /* 0x40000040000b7882 */ /* 0x000fc60000000000 */
[----:B------:R-:W-:-:S03]  /*5210*/  LOP3.LUT R16, R16, 0xfff7ffff, RZ, 0xc0, !PT ;  /* 0xfff7ffff10107812 */ /* 0x000fc600078ec0ff */
[----:B------:R-:W-:Y:S01]  /*5220*/  VIADD R207, R210, UR5 ;  /* 0x00000005d2cf7c36 */ /* 0x000fe20008000000 */
[----:B------:R-:W-:Y:S01]  /*5230*/  ULDC UR5, c[0x0][0xa80] ;  /* 0x0002a00000057ab9 */ /* 0x000fe20000000800 */
[----:B------:R-:W-:Y:S01]  /*5240*/  SYNCS.ARRIVE.TRANS64.RED.A1T0 RZ, [UR10], RZ ;  /* 0x000000ffffff79a7 */ /* 0x000fe2000810040a */
[----:B------:R-:W-:Y:S01]  /*5250*/  UMOV UR10, UR6 ;  /* 0x00000006000a7c82 */ /* 0x000fe20008000000 */
[----:B-1----:R-:W-:-:S13]  /*5260*/  ISETP.NE.AND P1, PT, R202, 0x1, PT ;  /* 0x00000001ca00780c */ /* 0x002fda0003f25270 */
[----:B------:R-:W1:Y:S08]  /*5270*/  @P1 LDC R203, c[0x0][0x44c] ;  /* 0x00011300ffcb1b82 */ /* 0x000e700000000800 */
[----:B------:R-:W2:Y:S01]  /*5280*/  @P1 LDC R202, c[0x0][0x450] ;  /* 0x00011400ffca1b82 */ /* 0x000ea20000000800 */
[----:B-1----:R-:W-:-:S05]  /*5290*/  @P1 IMAD.HI.U32 R203, R207, R203, RZ ;  /* 0x000000cbcfcb1227 */ /* 0x002fca00078e00ff */
[----:B--2---:R-:W-:Y:S01]  /*52a0*/  @P1 SHF.R.U32.HI R207, RZ, R202, R203 ;  /* 0x000000caffcf1219 */ /* 0x004fe200000116cb */
[----:B------:R-:W-:-:S04]  /*52b0*/  IMAD R203, R208, -0x60, RZ ;  /* 0xffffffa0d0cb7824 */ /* 0x000fc800078e02ff */
[----:B------:R-:W1:Y:S01]  /*52c0*/  SHFL.IDX PT, R202, R207, RZ, 0x1c1f ;  /* 0x001c1fffcfca7589 */ /* 0x000e6200000e0000 */
[----:B------:R-:W-:-:S03]  /*52d0*/  IADD3 R203, -R17, 0x1, R203 ;  /* 0x0000000111cb7810 */ /* 0x000fc60007ffe1cb */
[----:B------:R-:W2:Y:S01]  /*52e0*/  SHFL.IDX PT, R207, R207, 0x1, 0x1c1f ;  /* 0x003c1f00cfcf7f89 */ /* 0x000ea200000e0000 */
[----:B------:R-:W-:-:S05]  /*52f0*/  IADD3 R203, -R204, R203, R205 ;  /* 0x000000cbcccb7210 */ /* 0x000fca0007ffe1cd */
        /* <DEDUP_REMOVED lines=8> */
[----:B------:R-:W-:Y:S02]  /*5380*/  FMNMX.FTZ R153, R154, R201, !PT ;  /* 0x000000c99a997209 */ /* 0x000fe40007810000 */
[----:B------:R-:W-:Y:S02]  /*5390*/  FSEL R155, R155, -INF , P6 ;  /* 0xff8000009b9b7808 */ /* 0x000fe40003000000 */
[----:B------:R-:W-:Y:S02]  /*53a0*/  ISETP.GT.AND P6, PT, R207, 0x8, PT ;  /* 0x00000008cf00780c */ /* 0x000fe40003fc4270 */
[----:B------:R-:W-:Y:S02]  /*53b0*/  FMNMX.FTZ R153, R155, R153, !PT ;  /* 0x000000999b997209 */ /* 0x000fe40007810000 */
        /* <DEDUP_REMOVED lines=67> */
[----:B------:R-:W-:-:S02]  /*57f0*/  FSEL R156, R160, -INF , P1 ;  /* 0xff800000a09c7808 */ /* 0x000fc40000800000 */
[----:B------:R-:W1:Y:S01]  /*5800*/  SHFL.BFLY PT, R160, R153, 0x2, 0x1f ;  /* 0x0c401f0099a07f89 */ /* 0x000e6200000e0000 */
[C---:B------:R-:W-:Y:S02]  /*5810*/  ISETP.GT.AND P5, PT, R202.reuse, RZ, PT ;  /* 0x000000ffca00720c */ /* 0x040fe40003fa4270 */
[----:B------:R-:W-:Y:S02]  /*5820*/  ISETP.GT.AND P2, PT, R202, 0x9, PT ;  /* 0x00000009ca00780c */ /* 0x000fe40003f44270 */
[----:B------:R-:W-:Y:S02]  /*5830*/  FSEL R152, R152, -INF , P5 ;  /* 0xff80000098987808 */ /* 0x000fe40002800000 */
[----:B------:R-:W-:Y:S02]  /*5840*/  FSEL R157, R157, -INF , P2 ;  /* 0xff8000009d9d7808 */ /* 0x000fe40001000000 */
[C---:B------:R-:W-:Y:S02]  /*5850*/  ISETP.GT.AND P5, PT, R202.reuse, 0x11, PT ;  /* 0x00000011ca00780c */ /* 0x040fe40003fa4270 */
[----:B------:R-:W-:-:S02]  /*5860*/  ISETP.GT.AND P4, PT, R202, 0x18, PT ;  /* 0x00000018ca00780c */ /* 0x000fc40003f84270 */
[----:B------:R-:W-:Y:S02]  /*5870*/  FSEL R161, R161, -INF , P5 ;  /* 0xff800000a1a17808 */ /* 0x000fe40002800000 */
[----:B------:R-:W-:Y:S02]  /*5880*/  ISETP.GT.AND P3, PT, R202, 0x19, PT ;  /* 0x00000019ca00780c */ /* 0x000fe40003f64270 */
[----:B------:R-:W-:Y:S02]  /*5890*/  FSEL R164, R164, -INF , P4 ;  /* 0xff800000a4a47808 */ /* 0x000fe40002000000 */
[C---:B------:R-:W-:Y:S02]  /*58a0*/  ISETP.GT.AND P2, PT, R202.reuse, 0x20, PT ;  /* 0x00000020ca00780c */ /* 0x040fe40003f44270 */
[----:B------:R-:W-:Y:S02]  /*58b0*/  FSEL R165, R165, -INF , P3 ;  /* 0xff800000a5a57808 */ /* 0x000fe40001800000 */
[----:B------:R-:W-:-:S02]  /*58c0*/  ISETP.GT.AND P1, PT, R202, 0x21, PT ;  /* 0x00000021ca00780c */ /* 0x000fc40003f24270 */
[----:B-1----:R-:W-:Y:S02]  /*58d0*/  FMNMX.FTZ R160, R153, R160, !PT ;  /* 0x000000a099a07209 */ /* 0x002fe40007810000 */
[----:B------:R-:W-:Y:S02]  /*58e0*/  FSEL R168, R168, -INF , P2 ;  /* 0xff800000a8a87808 */ /* 0x000fe40001000000 */
[C---:B------:R-:W-:Y:S01]  /*58f0*/  ISETP.GT.AND P0, PT, R202.reuse, 0x41, PT ;  /* 0x00000041ca00780c */ /* 0x040fe20003f04270 */
[----:B------:R-:W1:Y:S01]  /*5900*/  SHFL.BFLY PT, R153, R160, 0x1, 0x1f ;  /* 0x0c201f00a0997f89 */ /* 0x000e6200000e0000 */
[C---:B------:R-:W-:Y:S02]  /*5910*/  ISETP.GT.AND P5, PT, R202.reuse, 0x28, PT ;  /* 0x00000028ca00780c */ /* 0x040fe40003fa4270 */
[----:B------:R-:W-:Y:S02]  /*5920*/  FSEL R169, R169, -INF , P1 ;  /* 0xff800000a9a97808 */ /* 0x000fe40000800000 */
[----:B------:R-:W-:-:S02]  /*5930*/  ISETP.GT.AND P4, PT, R202, 0x29, PT ;  /* 0x00000029ca00780c */ /* 0x000fc40003f84270 */
[----:B------:R-:W-:Y:S02]  /*5940*/  FSEL R172, R172, -INF , P5 ;  /* 0xff800000acac7808 */ /* 0x000fe40002800000 */
[C---:B------:R-:W-:Y:S02]  /*5950*/  ISETP.GT.AND P5, PT, R202.reuse, 0x49, PT ;  /* 0x00000049ca00780c */ /* 0x040fe40003fa4270 */
[----:B------:R-:W-:Y:S02]  /*5960*/  ISETP.GT.AND P3, PT, R202, 0x30, PT ;  /* 0x00000030ca00780c */ /* 0x000fe40003f64270 */
[----:B------:R-:W-:Y:S02]  /*5970*/  FSEL R173, R173, -INF , P4 ;  /* 0xff800000adad7808 */ /* 0x000fe40002000000 */
[----:B------:R-:W-:Y:S02]  /*5980*/  @P0 LOP3.LUT R16, R16, 0x80000, RZ, 0xfc, !PT ;  /* 0x0008000010100812 */ /* 0x000fe400078efcff */
[----:B------:R-:W-:-:S02]  /*5990*/  ISETP.GT.AND P2, PT, R202, 0x31, PT ;  /* 0x00000031ca00780c */ /* 0x000fc40003f44270 */
[----:B------:R-:W-:Y:S02]  /*59a0*/  FSEL R176, R176, -INF , P3 ;  /* 0xff800000b0b07808 */ /* 0x000fe40001800000 */
[----:B------:R-:W-:Y:S02]  /*59b0*/  LOP3.LUT R16, R16, 0xffefffff, RZ, 0xc0, !PT ;  /* 0xffefffff10107812 */ /* 0x000fe400078ec0ff */
[----:B------:R-:W-:Y:S02]  /*59c0*/  ISETP.GT.AND P1, PT, R202, 0x38, PT ;  /* 0x00000038ca00780c */ /* 0x000fe40003f24270 */
[----:B-1----:R-:W-:Y:S02]  /*59d0*/  FMNMX.FTZ R160, R160, R153, !PT ;  /* 0x00000099a0a07209 */ /* 0x002fe40007810000 */
[----:B------:R-:W-:Y:S02]  /*59e0*/  FSEL R177, R177, -INF , P2 ;  /* 0xff800000b1b17808 */ /* 0x000fe40001000000 */
[----:B------:R-:W-:-:S02]  /*59f0*/  FSETP.NEU.FTZ.AND P6, PT, R160, -INF , PT ;  /* 0xff800000a000780b */ /* 0x000fc40003fdd000 */
[----:B------:R-:W-:Y:S02]  /*5a00*/  @P5 LOP3.LUT R16, R16, 0x100000, RZ, 0xfc, !PT ;  /* 0x0010000010105812 */ /* 0x000fe400078efcff */
[----:B------:R-:W-:Y:S02]  /*5a10*/  FSEL R153, R160, RZ, P6 ;  /* 0x000000ffa0997208 */ /* 0x000fe40003000000 */
[----:B------:R-:W-:Y:S02]  /*5a20*/  FSEL R180, R180, -INF , P1 ;  /* 0xff800000b4b47808 */ /* 0x000fe40000800000 */
[----:B------:R-:W-:Y:S01]  /*5a30*/  ISETP.GT.AND P5, PT, R202, 0x39, PT ;  /* 0x00000039ca00780c */ /* 0x000fe20003fa4270 */
[----:B------:R-:W-:Y:S01]  /*5a40*/  FADD.FTZ R201, -R153, R201 ;  /* 0x000000c999c97221 */ /* 0x000fe20000010100 */
[----:B------:R-:W-:Y:S01]  /*5a50*/  FMUL.FTZ R153, R160, UR5 ;  /* 0x00000005a0997c20 */ /* 0x000fe20008410000 */
[----:B------:R-:W-:Y:S02]  /*5a60*/  ISETP.GT.AND P0, PT, R202, 0x40, PT ;  /* 0x00000040ca00780c */ /* 0x000fe40003f04270 */
[----:B------:R-:W-:-:S02]  /*5a70*/  FSEL R181, R181, -INF , P5 ;  /* 0xff800000b5b57808 */ /* 0x000fc40002800000 */
[----:B------:R-:W-:Y:S02]  /*5a80*/  FSEL R153, R153, RZ, P6 ;  /* 0x000000ff99997208 */ /* 0x000fe40003000000 */
[----:B------:R-:W-:Y:S02]  /*5a90*/  FSEL R184, R184, -INF , P0 ;  /* 0xff800000b8b87808 */ /* 0x000fe40000000000 */
[----:B------:R-:W-:Y:S01]  /*5aa0*/  LOP3.LUT P0, RZ, R16, 0x80000, RZ, 0xc0, !PT ;  /* 0x0008000010ff7812 */ /* 0x000fe2000780c0ff */
        /* <DEDUP_REMOVED lines=25> */
[----:B------:R-:W-:-:S02]  /*5c40*/  ISETP.GT.AND P6, PT, R202, 0x48, PT ;  /* 0x00000048ca00780c */ /* 0x000fc40003fc4270 */
[----:B------:R-:W-:Y:S02]  /*5c50*/  FSEL R185, R185, -INF , P0 ;  /* 0xff800000b9b97808 */ /* 0x000fe40000000000 */
[----:B------:R-:W-:Y:S02]  /*5c60*/  LOP3.LUT P5, RZ, R16, 0x100000, RZ, 0xc0, !PT ;  /* 0x0010000010ff7812 */ /* 0x000fe400078ac0ff */
[----:B------:R-:W-:Y:S01]  /*5c70*/  FSEL R188, R188, -INF , P6 ;  /* 0xff800000bcbc7808 */ /* 0x000fe20003000000 */
[----:B------:R1:W-:Y:S01]  /*5c80*/  MUFU.EX2 R153, R154 ;  /* 0x0000009a00997308 */ /* 0x0003e20000000800 */
[C---:B------:R-:W-:Y:S02]  /*5c90*/  ISETP.GT.AND P4, PT, R202.reuse, 0x50, PT ;  /* 0x00000050ca00780c */ /* 0x040fe40003f84270 */
[----:B------:R-:W-:Y:S02]  /*5ca0*/  FSEL R189, R189, -INF , P5 ;  /* 0xff800000bdbd7808 */ /* 0x000fe40002800000 */
[----:B------:R-:W-:-:S02]  /*5cb0*/  ISETP.GT.AND P3, PT, R202, 0x51, PT ;  /* 0x00000051ca00780c */ /* 0x000fc40003f64270 */
[----:B------:R-:W-:Y:S01]  /*5cc0*/  FSEL R192, R192, -INF , P4 ;  /* 0xff800000c0c07808 */ /* 0x000fe20002000000 */
[----:B------:R-:W-:Y:S01]  /*5cd0*/  MUFU.EX2 R159, R159 ;  /* 0x0000009f009f7308 */ /* 0x000fe20000000800 */
[----:B-1----:R-:W-:Y:S01]  /*5ce0*/  FMUL.FTZ R154, R201, UR5 ;  /* 0x00000005c99a7c20 */ /* 0x002fe20008410000 */
[C---:B------:R-:W-:Y:S02]  /*5cf0*/  ISETP.GT.AND P2, PT, R202.reuse, 0x58, PT ;  /* 0x00000058ca00780c */ /* 0x040fe40003f44270 */
[----:B------:R-:W-:Y:S02]  /*5d00*/  FSEL R193, R193, -INF , P3 ;  /* 0xff800000c1c17808 */ /* 0x000fe40001800000 */
[----:B------:R-:W-:Y:S02]  /*5d10*/  ISETP.GT.AND P1, PT, R202, 0x59, PT ;  /* 0x00000059ca00780c */ /* 0x000fe40003f24270 */
[----:B------:R-:W1:Y:S01]  /*5d20*/  MUFU.EX2 R154, R154 ;  /* 0x0000009a009a7308 */ /* 0x000e620000000800 */
[----:B------:R-:W-:-:S02]  /*5d30*/  FSEL R196, R196, -INF , P2 ;  /* 0xff800000c4c47808 */ /* 0x000fc40001000000 */
[----:B------:R-:W-:Y:S02]  /*5d40*/  FSEL R197, R197, -INF , P1 ;  /* 0xff800000c5c57808 */ /* 0x000fe40000800000 */
[----:B------:R-:W-:-:S03]  /*5d50*/  LOP3.LUT P0, RZ, R16, 0x40000, RZ, 0xc0, !PT ;  /* 0x0004000010ff7812 */ /* 0x000fc6000780c0ff */
[----:B------:R-:W-:Y:S08]  /*5d60*/  MUFU.EX2 R162, R162 ;  /* 0x000000a200a27308 */ /* 0x000ff00000000800 */
[----:B------:R-:W-:Y:S01]  /*5d70*/  MUFU.EX2 R163, R163 ;  /* 0x000000a300a37308 */ /* 0x000fe20000000800 */
[----:B-1----:R-:W-:Y:S01]  /*5d80*/  FFMA.FTZ R3, R154, R3, R153 ;  /* 0x000000039a037223 */ /* 0x002fe20000010099 */
[----:B------:R-:W-:Y:S01]  /*5d90*/  F2FP.F16.F32.PACK_AB R153, R155, R153 ;  /* 0x000000999b99723e */ /* 0x000fe200000000ff */
[-C--:B------:R-:W-:Y:S01]  /*5da0*/  FMUL.FTZ R26, R26, R154.reuse ;  /* 0x0000009a1a1a7220 */ /* 0x080fe20000410000 */
[----:B------:R-:W-:Y:S01]  /*5db0*/  FMUL.FTZ R27, R27, R154 ;  /* 0x0000009a1b1b7220 */ /* 0x000fe20000410000 */
[----:B------:R-:W-:Y:S01]  /*5dc0*/  FADD.FTZ R3, R155, R3 ;  /* 0x000000039b037221 */ /* 0x000fe20000010000 */
        /* <DEDUP_REMOVED lines=82> */
[----:B------:R-:W-:Y:S01]  /*62f0*/  FMUL.FTZ R151, R151, R154 ;  /* 0x0000009a97977220 */ /* 0x000fe20000410000 */
[----:B------:R-:W-:Y:S01]  /*6300*/  MUFU.EX2 R166, R166 ;  /* 0x000000a600a67308 */ /* 0x000fe20000000800 */
[----:B------:R-:W-:-:S04]  /*6310*/  FMNMX.FTZ R155, R193, R155, !PT ;  /* 0x0000009bc19b7209 */ /* 0x000fc80007810000 */
[----:B------:R-:W-:-:S03]  /*6320*/  FMNMX.FTZ R155, R196, R155, !PT ;  /* 0x0000009bc49b7209 */ /* 0x000fc60007810000 */
[----:B------:R-:W-:Y:S01]  /*6330*/  MUFU.EX2 R167, R167 ;  /* 0x000000a700a77308 */ /* 0x000fe20000000800 */
[----:B------:R-:W-:-:S05]  /*6340*/  FMNMX.FTZ R155, R197, R155, !PT ;  /* 0x0000009bc59b7209 */ /* 0x000fca0007810000 */
[----:B------:R-:W1:Y:S02]  /*6350*/  SHFL.BFLY PT, R201, R155, 0x2, 0x1f ;  /* 0x0c401f009bc97f89 */ /* 0x000e6400000e0000 */
        /* <DEDUP_REMOVED lines=9> */
[----:B-1----:R-:W-:-:S04]  /*63f0*/  FMNMX.FTZ R207, R201, R207, !PT ;  /* 0x000000cfc9cf7209 */ /* 0x002fc80007810000 */
[----:B------:R-:W-:-:S03]  /*6400*/  FSETP.NEU.FTZ.AND P1, PT, R207, -INF , PT ;  /* 0xff800000cf00780b */ /* 0x000fc60003f3d000 */
[----:B------:R-:W-:Y:S01]  /*6410*/  MUFU.EX2 R183, R183 ;  /* 0x000000b700b77308 */ /* 0x000fe20000000800 */
[----:B------:R-:W-:-:S05]  /*6420*/  FSEL R155, R207, RZ, P1 ;  /* 0x000000ffcf9b7208 */ /* 0x000fca0000800000 */
[----:B------:R-:W-:Y:S02]  /*6430*/  FADD.FTZ R155, -R155, R200 ;  /* 0x000000c89b9b7221 */ /* 0x000fe40000010100 */
[----:B------:R-:W-:Y:S02]  /*6440*/  MUFU.EX2 R186, R186 ;  /* 0x000000ba00ba7308 */ /* 0x000fe40000000800 */
[----:B------:R-:W-:-:S06]  /*6450*/  FMUL.FTZ R155, R155, UR5 ;  /* 0x000000059b9b7c20 */ /* 0x000fcc0008410000 */
[----:B------:R1:W2:Y:S08]  /*6460*/  MUFU.EX2 R200, R158 ;  /* 0x0000009e00c87308 */ /* 0x0002b00000000800 */
[----:B------:R-:W-:Y:S01]  /*6470*/  MUFU.EX2 R187, R187 ;  /* 0x000000bb00bb7308 */ /* 0x000fe20000000800 */
[----:B-1----:R-:W-:-:S05]  /*6480*/  FMUL.FTZ R158, R207, UR5 ;  /* 0x00000005cf9e7c20 */ /* 0x002fca0008410000 */
[----:B------:R-:W-:Y:S02]  /*6490*/  FSEL R158, R158, RZ, P1 ;  /* 0x000000ff9e9e7208 */ /* 0x000fe40000800000 */
[----:B------:R-:W-:Y:S01]  /*64a0*/  MUFU.EX2 R190, R190 ;  /* 0x000000be00be7308 */ /* 0x000fe20000000800 */
[----:B--2---:R-:W-:Y:S02]  /*64b0*/  FADD.FTZ R3, R200, R3 ;  /* 0x00000003c8037221 */ /* 0x004fe40000010000 */
[--C-:B------:R-:W-:Y:S01]  /*64c0*/  FFMA.FTZ R201, R152, UR5, -R158.reuse ;  /* 0x0000000598c97c23 */ /* 0x100fe2000801089e */
[----:B------:R-:W-:Y:S02]  /*64d0*/  VIADD R152, R222, 0x8 ;  /* 0x00000008de987836 */ /* 0x000fe40000000000 */
[--C-:B------:R-:W-:Y:S01]  /*64e0*/  FFMA.FTZ R202, R203, UR5, -R158.reuse ;  /* 0x00000005cbca7c23 */ /* 0x100fe2000801089e */
[--C-:B------:R-:W-:Y:S01]  /*64f0*/  FFMA.FTZ R211, R211, UR5, -R158.reuse ;  /* 0x00000005d3d37c23 */ /* 0x100fe2000801089e */
[--C-:B------:R-:W-:Y:S01]  /*6500*/  FFMA.FTZ R157, R157, UR5, -R158.reuse ;  /* 0x000000059d9d7c23 */ /* 0x100fe2000801089e */
[----:B------:R1:W2:Y:S01]  /*6510*/  MUFU.EX2 R203, R155 ;  /* 0x0000009b00cb7308 */ /* 0x0002a20000000800 */
        /* <DEDUP_REMOVED lines=8> */
[----:B-1----:R-:W-:Y:S01]  /*65a0*/  F2FP.F16.F32.PACK_AB R155, R159, R200 ;  /* 0x000000c89f9b723e */ /* 0x002fe200000000ff */
[--C-:B------:R-:W-:Y:S01]  /*65b0*/  FFMA.FTZ R173, R173, UR5, -R158.reuse ;  /* 0x00000005adad7c23 */ /* 0x100fe2000801089e */
[--C-:B------:R-:W-:Y:S01]  /*65c0*/  FFMA.FTZ R222, R176, UR5, -R158.reuse ;  /* 0x00000005b0de7c23 */ /* 0x100fe2000801089e */
[--C-:B------:R-:W-:Y:S01]  /*65d0*/  FFMA.FTZ R176, R177, UR5, -R158.reuse ;  /* 0x00000005b1b07c23 */ /* 0x100fe2000801089e */
[--C-:B------:R-:W-:Y:S01]  /*65e0*/  FFMA.FTZ R177, R180, UR5, -R158.reuse ;  /* 0x00000005b4b17c23 */ /* 0x100fe2000801089e */
[--C-:B------:R-:W-:Y:S01]  /*65f0*/  FFMA.FTZ R180, R181, UR5, -R158.reuse ;  /* 0x00000005b5b47c23 */ /* 0x100fe2000801089e */
[--C-:B------:R-:W-:Y:S01]  /*6600*/  FFMA.FTZ R181, R184, UR5, -R158.reuse ;  /* 0x00000005b8b57c23 */ /* 0x100fe2000801089e */
[----:B------:R-:W1:Y:S01]  /*6610*/  MUFU.EX2 R202, R202 ;  /* 0x000000ca00ca7308 */ /* 0x000e620000000800 */
[----:B------:R1:W-:Y:S01]  /*6620*/  BAR.SYNC.DEFER_BLOCKING R152, 0x100 ;  /* 0x000400980000751d */ /* 0x0003e20000010000 */
[-C--:B--2---:R-:W-:Y:S01]  /*6630*/  FMUL.FTZ R24, R24, R203.reuse ;  /* 0x000000cb18187220 */ /* 0x084fe20000410000 */
        /* <DEDUP_REMOVED lines=66> */
[----:B------:R-:W1:Y:S01]  /*6a60*/  MUFU.EX2 R156, R156 ;  /* 0x0000009c009c7308 */ /* 0x000e620000000800 */
[----:B--2---:R-:W-:Y:S01]  /*6a70*/  F2FP.F16.F32.PACK_AB R154, R157, R211 ;  /* 0x000000d39d9a723e */ /* 0x004fe200000000ff */
[--C-:B------:R-:W-:Y:S01]  /*6a80*/  FFMA.FTZ R184, R185, UR5, -R158.reuse ;  /* 0x00000005b9b87c23 */ /* 0x100fe2000801089e */
[--C-:B------:R-:W-:Y:S01]  /*6a90*/  FFMA.FTZ R185, R188, UR5, -R158.reuse ;  /* 0x00000005bcb97c23 */ /* 0x100fe2000801089e */
[--C-:B------:R-:W-:Y:S01]  /*6aa0*/  FFMA.FTZ R188, R189, UR5, -R158.reuse ;  /* 0x00000005bdbc7c23 */ /* 0x100fe2000801089e */
[----:B------:R-:W-:Y:S01]  /*6ab0*/  WARPGROUP.ARRIVE ;  /* 0x00000000000079c5 */ /* 0x000fe20000000000 */
[--C-:B------:R-:W-:Y:S01]  /*6ac0*/  FFMA.FTZ R192, R192, UR5, -R158.reuse ;  /* 0x00000005c0c07c23 */ /* 0x100fe2000801089e */
[--C-:B------:R-:W-:Y:S01]  /*6ad0*/  FFMA.FTZ R193, R193, UR5, -R158.reuse ;  /* 0x00000005c1c17c23 */ /* 0x100fe2000801089e */
[----:B------:R-:W2:Y:S01]  /*6ae0*/  MUFU.EX2 R161, R161 ;  /* 0x000000a100a17308 */ /* 0x000ea20000000800 */
[--C-:B------:R-:W-:Y:S01]  /*6af0*/  FFMA.FTZ R196, R196, UR5, -R158.reuse ;  /* 0x00000005c4c47c23 */ /* 0x100fe2000801089e */
[----:B------:R-:W-:Y:S01]  /*6b00*/  FFMA.FTZ R158, R197, UR5, -R158 ;  /* 0x00000005c59e7c23 */ /* 0x000fe2000801089e */
[----:B------:R-:W-:Y:S01]  /*6b10*/  HGMMA.64x256x16.F32 R24, R152, gdesc[UR8].tnspB, R24, gsb0 ;  /* 0x43e0000898187df0 */ /* 0x000fe20008000818 */
[----:B------:R-:W-:Y:S01]  /*6b20*/  UIADD3 UR10, UR6, 0x80, URZ ;  /* 0x00000080060a7890 */ /* 0x000fe2000fffe03f */
[----:B------:R-:W-:Y:S01]  /*6b30*/  FFMA.FTZ R2, R203, R2, R201 ;  /* 0x00000002cb027223 */ /* 0x000fe200000100c9 */
[----:B------:R-:W-:Y:S01]  /*6b40*/  UMOV UR11, 0x40000040 ;  /* 0x40000040000b7882 */ /* 0x000fe20000000000 */
[----:B------:R-:W-:Y:S01]  /*6b50*/  FADD.FTZ R3, R159, R3 ;  /* 0x000000039f037221 */ /* 0x000fe20000010000 */
[----:B------:R-:W3:Y:S01]  /*6b60*/  MUFU.EX2 R164, R164 ;  /* 0x000000a400a47308 */ /* 0x000ee20000000800 */
[----:B------:R-:W-:-:S02]  /*6b70*/  FADD.FTZ R2, R202, R2 ;  /* 0x00000002ca027221 */ /* 0x000fc40000010000 */
[----:B------:R-:W-:Y:S02]  /*6b80*/  FADD.FTZ R3, R162, R3 ;  /* 0x00000003a2037221 */ /* 0x000fe40000010000 */
[----:B------:R-:W-:Y:S02]  /*6b90*/  FADD.FTZ R2, R211, R2 ;  /* 0x00000002d3027221 */ /* 0x000fe40000010000 */
[----:B------:R-:W-:Y:S01]  /*6ba0*/  FADD.FTZ R3, R163, R3 ;  /* 0x00000003a3037221 */ /* 0x000fe20000010000 */
[----:B------:R-:W4:Y:S01]  /*6bb0*/  MUFU.EX2 R165, R165 ;  /* 0x000000a500a57308 */ /* 0x000f220000000800 */
[----:B------:R-:W-:Y:S02]  /*6bc0*/  FADD.FTZ R2, R157, R2 ;  /* 0x000000029d027221 */ /* 0x000fe40000010000 */
[----:B------:R-:W-:Y:S02]  /*6bd0*/  FADD.FTZ R3, R166, R3 ;  /* 0x00000003a6037221 */ /* 0x000fe40000010000 */
[----:B-1----:R-:W-:-:S02]  /*6be0*/  FADD.FTZ R2, R156, R2 ;  /* 0x000000029c027221 */ /* 0x002fc40000010000 */
[----:B------:R-:W-:Y:S01]  /*6bf0*/  FADD.FTZ R3, R167, R3 ;  /* 0x00000003a7037221 */ /* 0x000fe20000010000 */
[----:B------:R-:W1:Y:S01]  /*6c00*/  MUFU.EX2 R168, R168 ;  /* 0x000000a800a87308 */ /* 0x000e620000000800 */
[----:B--2---:R-:W-:Y:S02]  /*6c10*/  FADD.FTZ R2, R161, R2 ;  /* 0x00000002a1027221 */ /* 0x004fe40000010000 */
[----:B------:R-:W-:Y:S02]  /*6c20*/  FADD.FTZ R3, R170, R3 ;  /* 0x00000003aa037221 */ /* 0x000fe40000010000 */
[----:B---3--:R-:W-:Y:S02]  /*6c30*/  FADD.FTZ R2, R164, R2 ;  /* 0x00000002a4027221 */ /* 0x008fe40000010000 */
[----:B------:R-:W-:Y:S01]  /*6c40*/  FADD.FTZ R3, R171, R3 ;  /* 0x00000003ab037221 */ /* 0x000fe20000010000 */
[----:B------:R-:W2:Y:S01]  /*6c50*/  MUFU.EX2 R169, R169 ;  /* 0x000000a900a97308 */ /* 0x000ea20000000800 */
[----:B----4-:R-:W-:-:S02]  /*6c60*/  FADD.FTZ R2, R165, R2 ;  /* 0x00000002a5027221 */ /* 0x010fc40000010000 */
[----:B------:R-:W-:-:S04]  /*6c70*/  FADD.FTZ R3, R174, R3 ;  /* 0x00000003ae037221 */ /* 0x000fc80000010000 */
[----:B------:R-:W-:Y:S01]  /*6c80*/  FADD.FTZ R3, R175, R3 ;  /* 0x00000003af037221 */ /* 0x000fe20000010000 */
[----:B------:R-:W-:Y:S01]  /*6c90*/  MUFU.EX2 R172, R172 ;  /* 0x000000ac00ac7308 */ /* 0x000fe20000000800 */
[----:B-1----:R-:W-:-:S07]  /*6ca0*/  FADD.FTZ R2, R168, R2 ;  /* 0x00000002a8027221 */ /* 0x002fce0000010000 */
[----:B------:R-:W1:Y:S01]  /*6cb0*/  MUFU.EX2 R173, R173 ;  /* 0x000000ad00ad7308 */ /* 0x000e620000000800 */
[----:B--2---:R-:W-:-:S07]  /*6cc0*/  FADD.FTZ R2, R169, R2 ;  /* 0x00000002a9027221 */ /* 0x004fce0000010000 */
[----:B------:R-:W-:Y:S08]  /*6cd0*/  MUFU.EX2 R222, R222 ;  /* 0x000000de00de7308 */ /* 0x000ff00000000800 */
[----:B------:R-:W2:Y:S08]  /*6ce0*/  MUFU.EX2 R176, R176 ;  /* 0x000000b000b07308 */ /* 0x000eb00000000800 */
[----:B------:R-:W-:Y:S08]  /*6cf0*/  MUFU.EX2 R177, R177 ;  /* 0x000000b100b17308 */ /* 0x000ff00000000800 */
[----:B------:R-:W3:Y:S08]  /*6d00*/  MUFU.EX2 R180, R180 ;  /* 0x000000b400b47308 */ /* 0x000ef00000000800 */
[----:B------:R-:W4:Y:S08]  /*6d10*/  MUFU.EX2 R181, R181 ;  /* 0x000000b500b57308 */ /* 0x000f300000000800 */
[----:B------:R-:W5:Y:S08]  /*6d20*/  MUFU.EX2 R184, R184 ;  /* 0x000000b800b87308 */ /* 0x000f700000000800 */
[----:B------:R-:W0:Y:S08]  /*6d30*/  MUFU.EX2 R185, R185 ;  /* 0x000000b900b97308 */ /* 0x000e300000000800 */
[----:B------:R-:W0:Y:S08]  /*6d40*/  MUFU.EX2 R188, R188 ;  /* 0x000000bc00bc7308 */ /* 0x000e300000000800 */
[----:B------:R-:W0:Y:S08]  /*6d50*/  MUFU.EX2 R191, R191 ;  /* 0x000000bf00bf7308 */ /* 0x000e300000000800 */
[----:B------:R-:W-:Y:S08]  /*6d60*/  MUFU.EX2 R194, R194 ;  /* 0x000000c200c27308 */ /* 0x000ff00000000800 */
[----:B------:R-:W-:Y:S08]  /*6d70*/  MUFU.EX2 R195, R195 ;  /* 0x000000c300c37308 */ /* 0x000ff00000000800 */
[----:B------:R-:W-:Y:S08]  /*6d80*/  MUFU.EX2 R198, R198 ;  /* 0x000000c600c67308 */ /* 0x000ff00000000800 */
[----:B------:R-:W0:Y:S08]  /*6d90*/  MUFU.EX2 R192, R192 ;  /* 0x000000c000c07308 */ /* 0x000e300000000800 */
[----:B------:R-:W-:Y:S08]  /*6da0*/  MUFU.EX2 R193, R193 ;  /* 0x000000c100c17308 */ /* 0x000ff00000000800 */
[----:B------:R-:W-:Y:S08]  /*6db0*/  MUFU.EX2 R196, R196 ;  /* 0x000000c400c47308 */ /* 0x000ff00000000800 */
[----:B------:R-:W-:Y:S08]  /*6dc0*/  MUFU.EX2 R158, R158 ;  /* 0x0000009e009e7308 */ /* 0x000ff00000000800 */
[----:B------:R-:W0:Y:S01]  /*6dd0*/  MUFU.EX2 R199, R199 ;  /* 0x000000c700c77308 */ /* 0x000e220000000800 */
[----:B------:R-:W-:-:S02]  /*6de0*/  WARPGROUP.DEPBAR.LE gsb0, 0x0 ;  /* 0x00008000000079c5 */ /* 0x000fc40000010000 */
[----:B------:R-:W-:Y:S02]  /*6df0*/  F2FP.F16.F32.PACK_AB R153, R163, R162 ;  /* 0x000000a2a399723e */ /* 0x000fe400000000ff */
[----:B------:R-:W-:Y:S02]  /*6e00*/  F2FP.F16.F32.PACK_AB R155, R167, R166 ;  /* 0x000000a6a79b723e */ /* 0x000fe400000000ff */
[----:B------:R-:W-:Y:S02]  /*6e10*/  F2FP.F16.F32.PACK_AB R152, R161, R156 ;  /* 0x0000009ca198723e */ /* 0x000fe400000000ff */
[----:B------:R-:W-:-:S04]  /*6e20*/  F2FP.F16.F32.PACK_AB R154, R165, R164 ;  /* 0x000000a4a59a723e */ /* 0x000fc800000000ff */
[----:B------:R-:W-:-:S06]  /*6e30*/  WARPGROUP.ARRIVE ;  /* 0x00000000000079c5 */ /* 0x000fcc0000000000 */
[----:B------:R-:W-:Y:S01]  /*6e40*/  HGMMA.64x256x16.F32 R24, R152, gdesc[UR8].tnspB, R24, gsb0 ;  /* 0x43e0000898187df0 */ /* 0x000fe20008000818 */
[----:B------:R-:W-:Y:S01]  /*6e50*/  UIADD3 UR10, UR6, 0x100, URZ ;  /* 0x00000100060a7890 */ /* 0x000fe2000fffe03f */
[----:B------:R-:W-:Y:S01]  /*6e60*/  UMOV UR11, 0x40000040 ;  /* 0x40000040000b7882 */ /* 0x000fe20000000000 */
[----:B------:R-:W-:Y:S02]  /*6e70*/  WARPGROUP.DEPBAR.LE gsb0, 0x0 ;  /* 0x00008000000079c5 */ /* 0x000fe40000010000 */
[----:B------:R-:W-:Y:S02]  /*6e80*/  F2FP.F16.F32.PACK_AB R152, R169, R168 ;  /* 0x000000a8a998723e */ /* 0x000fe400000000ff */
[----:B------:R-:W-:Y:S02]  /*6e90*/  F2FP.F16.F32.PACK_AB R153, R171, R170 ;  /* 0x000000aaab99723e */ /* 0x000fe400000000ff */
[----:B-1----:R-:W-:Y:S01]  /*6ea0*/  F2FP.F16.F32.PACK_AB R154, R173, R172 ;  /* 0x000000acad9a723e */ /* 0x002fe200000000ff */
[----:B------:R-:W-:Y:S01]  /*6eb0*/  FADD.FTZ R172, R172, R2 ;  /* 0x00000002acac7221 */ /* 0x000fe20000010000 */
[----:B------:R-:W-:-:S03]  /*6ec0*/  F2FP.F16.F32.PACK_AB R155, R175, R174 ;  /* 0x000000aeaf9b723e */ /* 0x000fc600000000ff */
[----:B------:R-:W-:Y:S01]  /*6ed0*/  FADD.FTZ R172, R173, R172 ;  /* 0x000000acadac7221 */ /* 0x000fe20000010000 */
[----:B------:R-:W-:-:S13]  /*6ee0*/  WARPGROUP.ARRIVE ;  /* 0x00000000000079c5 */ /* 0x000fda0000000000 */
[----:B------:R-:W-:Y:S01]  /*6ef0*/  HGMMA.64x256x16.F32 R24, R152, gdesc[UR8].tnspB, R24, gsb0 ;  /* 0x43e0000898187df0 */ /* 0x000fe20008000818 */
[----:B------:R-:W-:Y:S01]  /*6f00*/  UIADD3 UR10, UR6, 0x180, URZ ;  /* 0x00000180060a7890 */ /* 0x000fe2000fffe03f */
[----:B------:R-:W-:Y:S01]  /*6f10*/  UMOV UR11, 0x40000040 ;  /* 0x40000040000b7882 */ /* 0x000fe20000000000 */
[----:B------:R-:W-:Y:S02]  /*6f20*/  WARPGROUP.DEPBAR.LE gsb0, 0x0 ;  /* 0x00008000000079c5 */ /* 0x000fe40000010000 */
[----:B--2---:R-:W-:Y:S01]  /*6f30*/  F2FP.F16.F32.PACK_AB R152, R176, R222 ;  /* 0x000000deb098723e */ /* 0x004fe200000000ff */
[----:B------:R-:W-:Y:S01]  /*6f40*/  FADD.FTZ R222, R222, R172 ;  /* 0x000000acdede7221 */ /* 0x000fe20000010000 */
[----:B------:R-:W-:Y:S01]  /*6f50*/  F2FP.F16.F32.PACK_AB R153, R179, R178 ;  /* 0x000000b2b399723e */ /* 0x000fe200000000ff */
[----:B------:R-:W-:Y:S01]  /*6f60*/  FADD.FTZ R178, R178, R3 ;  /* 0x00000003b2b27221 */ /* 0x000fe20000010000 */
[----:B---3--:R-:W-:Y:S01]  /*6f70*/  F2FP.F16.F32.PACK_AB R154, R180, R177 ;  /* 0x000000b1b49a723e */ /* 0x008fe200000000ff */
        /* <DEDUP_REMOVED lines=10> */
[----:B----4-:R-:W-:Y:S01]  /*7020*/  FADD.FTZ R222, R181, R222 ;  /* 0x000000deb5de7221 */ /* 0x010fe20000010000 */
[----:B------:R-:W-:Y:S01]  /*7030*/  UMOV UR11, 0x40000040 ;  /* 0x40000040000b7882 */ /* 0x000fe20000000000 */
[----:B------:R-:W-:Y:S02]  /*7040*/  FADD.FTZ R178, R186, R178 ;  /* 0x000000b2bab27221 */ /* 0x000fe40000010000 */
[----:B-----5:R-:W-:Y:S02]  /*7050*/  FADD.FTZ R222, R184, R222 ;  /* 0x000000deb8de7221 */ /* 0x020fe40000010000 */
[----:B------:R-:W-:Y:S02]  /*7060*/  FADD.FTZ R178, R187, R178 ;  /* 0x000000b2bbb27221 */ /* 0x000fe40000010000 */
[----:B0-----:R-:W-:-:S02]  /*7070*/  FADD.FTZ R222, R185, R222 ;  /* 0x000000deb9de7221 */ /* 0x001fc40000010000 */
[----:B------:R-:W-:Y:S02]  /*7080*/  FADD.FTZ R178, R190, R178 ;  /* 0x000000b2beb27221 */ /* 0x000fe40000010000 */
[----:B------:R-:W-:Y:S02]  /*7090*/  FADD.FTZ R222, R188, R222 ;  /* 0x000000debcde7221 */ /* 0x000fe40000010000 */
[----:B------:R-:W-:Y:S02]  /*70a0*/  FADD.FTZ R178, R191, R178 ;  /* 0x000000b2bfb27221 */ /* 0x000fe40000010000 */
[----:B------:R-:W-:Y:S02]  /*70b0*/  FADD.FTZ R222, R192, R222 ;  /* 0x000000dec0de7221 */ /* 0x000fe40000010000 */
[----:B------:R-:W-:-:S04]  /*70c0*/  FADD.FTZ R178, R194, R178 ;  /* 0x000000b2c2b27221 */ /* 0x000fc80000010000 */
[----:B------:R-:W-:-:S04]  /*70d0*/  FADD.FTZ R178, R195, R178 ;  /* 0x000000b2c3b27221 */ /* 0x000fc80000010000 */
[----:B------:R-:W-:-:S04]  /*70e0*/  FADD.FTZ R178, R198, R178 ;  /* 0x000000b2c6b27221 */ /* 0x000fc80000010000 */
[----:B------:R-:W-:Y:S01]  /*70f0*/  FADD.FTZ R3, R199, R178 ;  /* 0x000000b2c7037221 */ /* 0x000fe20000010000 */
[----:B------:R-:W-:Y:S02]  /*7100*/  WARPGROUP.DEPBAR.LE gsb0, 0x0 ;  /* 0x00008000000079c5 */ /* 0x000fe40000010000 */
        /* <DEDUP_REMOVED lines=9> */
[C---:B------:R-:W-:Y:S01]  /*71a0*/  F2FP.F16.F32.PACK_AB R152, R193.reuse, R192 ;  /* 0x000000c0c198723e */ /* 0x040fe200000000ff */
[----:B------:R-:W-:Y:S01]  /*71b0*/  FADD.FTZ R193, R193, R222 ;  /* 0x000000dec1c17221 */ /* 0x000fe20000010000 */
[----:B------:R-:W-:Y:S02]  /*71c0*/  F2FP.F16.F32.PACK_AB R153, R195, R194 ;  /* 0x000000c2c399723e */ /* 0x000fe400000000ff */
[----:B------:R-:W-:Y:S01]  /*71d0*/  F2FP.F16.F32.PACK_AB R154, R158, R196 ;  /* 0x000000c49e9a723e */ /* 0x000fe200000000ff */
[----:B------:R-:W-:Y:S01]  /*71e0*/  FADD.FTZ R193, R196, R193 ;  /* 0x000000c1c4c17221 */ /* 0x000fe20000010000 */
[----:B------:R-:W-:-:S03]  /*71f0*/  F2FP.F16.F32.PACK_AB R155, R199, R198 ;  /* 0x000000c6c79b723e */ /* 0x000fc600000000ff */
[----:B------:R-:W-:Y:S01]  /*7200*/  FADD.FTZ R2, R158, R193 ;  /* 0x000000c19e027221 */ /* 0x000fe20000010000 */
[----:B------:R-:W-:-:S13]  /*7210*/  WARPGROUP.ARRIVE ;  /* 0x00000000000079c5 */ /* 0x000fda0000000000 */
[----:B------:R-:W-:Y:S03]  /*7220*/  HGMMA.64x256x16.F32 R24, R152, gdesc[UR8].tnspB, R24, gsb0 ;  /* 0x43e0000898187df0 */ /* 0x000fe60008000818 */
[----:B------:R-:W-:Y:S02]  /*7230*/  WARPGROUP.DEPBAR.LE gsb0, 0x0 ;  /* 0x00008000000079c5 */ /* 0x000fe40000010000 */
[----:B------:R-:W-:Y:S05]  /*7240*/  @!P0 BRA `(.L_x_14814) ;  /* 0x0000000000048947 */ /* 0x000fea0003800000 */
[----:B------:R-:W-:Y:S01]  /*7250*/  BPT.TRAP 0x1 ;  /* 0x000000040000795c */ /* 0x000fe20000300000 */
.L_x_14814:
        /* <DEDUP_REMOVED lines=8> */
.L_x_14804:
[----:B------:R-:W-:-:S13]  /*72e0*/  R2UR UR4, R209 ;  /* 0x00000000d10472ca */ /* 0x000fda00000e0000 */
[----:B------:R-:W-:-:S13]  /*72f0*/  ISETP.GE.AND P1, PT, R208, UR4, PT ;  /* 0x00000004d0007c0c */ /* 0x000fda000bf26270 */
[----:B------:R-:W-:Y:S05]  /*7300*/  @!P1 BRA `(.L_x_14816) ;  /* 0x0000002000dc9947 */ /* 0x000fea0003800000 */
[----:B------:R-:W-:Y:S02]  /*7310*/  IMAD.MOV.U32 R201, RZ, RZ, R160 ;  /* 0x000000ffffc97224 */ /* 0x000fe400078e00a0 */
[----:B------:R-:W-:-:S07]  /*7320*/  IMAD.MOV.U32 R202, RZ, RZ, R207 ;  /* 0x000000ffffca7224 */ /* 0x000fce00078e00cf */
.L_x_14827:
[----:B------:R-:W-:-:S04]  /*7330*/  UIADD3 UR38, UR38, 0x1, URZ ;  /* 0x0000000126267890 */ /* 0x000fc8000fffe03f */
[----:B------:R-:W-:-:S04]  /*7340*/  UISETP.NE.AND UP0, UPT, UR38, 0x2, UPT ;  /* 0x000000022600788c */ /* 0x000fc8000bf05270 */
[----:B------:R-:W-:Y:S02]  /*7350*/  USEL UR4, URZ, 0x1, UP0 ;  /* 0x000000013f047887 */ /* 0x000fe40008000000 */
[----:B------:R-:W-:Y:S02]  /*7360*/  USEL UR38, UR38, URZ, UP0 ;  /* 0x0000003f26267287 */ /* 0x000fe40008000000 */
[----:B------:R-:W-:Y:S01]  /*7370*/  ULOP3.LUT UR39, UR39, UR4, URZ, 0x3c, !UPT ;  /* 0x0000000427277292 */ /* 0x000fe2000f8e3c3f */
[----:B------:R-:W-:Y:S11]  /*7380*/  @!P0 BRA `(.L_x_14817) ;  /* 0x0000000000048947 */ /* 0x000ff60003800000 */
[----:B------:R-:W-:Y:S01]  /*7390*/  BPT.TRAP 0x1 ;  /* 0x000000040000795c */ /* 0x000fe20000300000 */
.L_x_14817:
        /* <DEDUP_REMOVED lines=9> */
.L_x_14818:
[----:B-1----:R-:W-:Y:S05]  /*7430*/  @P1 BRA `(.L_x_14819) ;  /* 0x0000000000081947 */ /* 0x002fea0003800000 */
[----:B------:R-:W1:Y:S02]  /*7440*/  SYNCS.PHASECHK.TRANS64.TRYWAIT P1, [UR4+0x32430], R0 ;  /* 0x03243000ff0075a7 */ /* 0x000e640008020144 */
[----:B-1----:R-:W-:Y:S05]  /*7450*/  @!P1 BRA `(.L_x_14820) ;  /* 0x000000e400589947 */ /* 0x002fea0003800000 */
.L_x_14819:
        /* <DEDUP_REMOVED lines=31> */
.L_x_14821:
[----:B------:R1:W2:Y:S01]  /*7650*/  SYNCS.PHASECHK.TRANS64.TRYWAIT P1, [UR4+0x32450], R0 ;  /* 0x03245000ff0075a7 */ /* 0x0002a20008020144 */
[----:B------:R-:W-:Y:S05]  /*7660*/  @!P0 BRA `(.L_x_14822) ;  /* 0x0000000000048947 */ /* 0x000fea0003800000 */
[----:B------:R-:W-:Y:S01]  /*7670*/  BPT.TRAP 0x1 ;  /* 0x000000040000795c */ /* 0x000fe20000300000 */
.L_x_14822:
[----:B--2---:R-:W-:Y:S05]  /*7680*/  @P1 BRA `(.L_x_14823) ;  /* 0x0000000000081947 */ /* 0x004fea0003800000 */
[----:B------:R-:W2:Y:S02]  /*7690*/  SYNCS.PHASECHK.TRANS64.TRYWAIT P1, [UR4+0x32450], R0 ;  /* 0x03245000ff0075a7 */ /* 0x000ea40008020144 */
[----:B--2---:R-:W-:Y:S05]  /*76a0*/  @!P1 BRA `(.L_x_14824) ;  /* 0x000000e000dc9947 */ /* 0x004fea0003800000 */
.L_x_14823:
        /* <DEDUP_REMOVED lines=101> */
.L_x_14825:
        /* <DEDUP_REMOVED lines=8> */
[----:B------:R-:W-:Y:S01]  /*7d80*/  FMNMX.FTZ R200, R157, R200, !PT ;  /* 0x000000c89dc87209 */ /* 0x000fe20007810000 */
[----:B------:R-:W-:Y:S02]  /*7d90*/  UIADD3 UR14, UR10, 0x80, URZ ;  /* 0x000000800a0e7890 */ /* 0x000fe4000fffe03f */
[----:B------:R-:W-:Y:S01]  /*7da0*/  SYNCS.ARRIVE.TRANS64.RED.A1T0 RZ, [UR11], RZ ;  /* 0x000000ffffff79a7 */ /* 0x000fe2000810040b */
[----:B------:R-:W-:Y:S01]  /*7db0*/  FMNMX.FTZ R200, R160, R200, !PT ;  /* 0x000000c8a0c87209 */ /* 0x000fe20007810000 */
[----:B------:R-:W-:-:S03]  /*7dc0*/  UMOV UR11, 0x40000040 ;  /* 0x40000040000b7882 */ /* 0x000fc60000000000 */
        /* <DEDUP_REMOVED lines=23> */
[C---:B------:R-:W-:Y:S01]  /*7f40*/  FADD.FTZ R203, -R207.reuse, R202 ;  /* 0x000000cacfcb7221 */ /* 0x040fe20000010100 */
[----:B------:R-:W-:-:S03]  /*7f50*/  FMUL.FTZ R200, R207, UR5 ;  /* 0x00000005cfc87c20 */ /* 0x000fc60008410000 */
        /* <DEDUP_REMOVED lines=25> */
[----:B------:R-:W1:Y:S08]  /*80f0*/  MUFU.EX2 R203, R203 ;  /* 0x000000cb00cb7308 */ /* 0x000e700000000800 */
[----:B------:R-:W2:Y:S08]  /*8100*/  MUFU.EX2 R200, R202 ;  /* 0x000000ca00c87308 */ /* 0x000eb00000000800 */
[----:B------:R-:W3:Y:S01]  /*8110*/  MUFU.EX2 R153, R153 ;  /* 0x0000009900997308 */ /* 0x000ee20000000800 */
        /* <DEDUP_REMOVED lines=24> */
[----:B-1----:R-:W-:Y:S01]  /*82a0*/  FADD.FTZ R2, R156, R2 ;  /* 0x000000029c027221 */ /* 0x002fe20000010000 */
        /* <DEDUP_REMOVED lines=8> */
[----:B--2---:R-:W-:Y:S01]  /*8330*/  F2FP.F16.F32.PACK_AB R202, R157, R156 ;  /* 0x0000009c9dca723e */ /* 0x004fe200000000ff */
        /* <DEDUP_REMOVED lines=54> */
[----:B------:R-:W-:Y:S01]  /*86a0*/  FMUL.FTZ R149, R149, R203 ;  /* 0x000000cb95957220 */ /* 0x000fe20000410000 */
[----:B------:R-:W1:Y:S01]  /*86b0*/  MUFU.EX2 R152, R152 ;  /* 0x0000009800987308 */ /* 0x000e620000000800 */
[----:B------:R-:W-:Y:S01]  /*86c0*/  FADD.FTZ R2, R157, R2 ;  /* 0x000000029d027221 */ /* 0x000fe20000010000 */
[----:B------:R-:W-:-:S04]  /*86d0*/  FMNMX.FTZ R153, R190, R153, !PT ;  /* 0x00000099be997209 */ /* 0x000fc80007810000 */
[----:B------:R-:W-:Y:S02]  /*86e0*/  FMNMX.FTZ R153, R191, R153, !PT ;  /* 0x00000099bf997209 */ /* 0x000fe40007810000 */
[----:B------:R-:W2:Y:S02]  /*86f0*/  MUFU.EX2 R161, R161 ;  /* 0x000000a100a17308 */ /* 0x000ea40000000800 */
[----:B------:R-:W-:-:S04]  /*8700*/  FMNMX.FTZ R153, R194, R153, !PT ;  /* 0x00000099c2997209 */ /* 0x000fc80007810000 */
[----:B------:R-:W-:Y:S02]  /*8710*/  FMNMX.FTZ R153, R195, R153, !PT ;  /* 0x00000099c3997209 */ /* 0x000fe40007810000 */
[----:B------:R-:W-:Y:S01]  /*8720*/  MUFU.EX2 R165, R165 ;  /* 0x000000a500a57308 */ /* 0x000fe20000000800 */
[----:B-1----:R-:W-:Y:S01]  /*8730*/  FADD.FTZ R2, R152, R2 ;  /* 0x0000000298027221 */ /* 0x002fe20000010000 */
[----:B------:R-:W-:-:S04]  /*8740*/  FMNMX.FTZ R153, R198, R153, !PT ;  /* 0x00000099c6997209 */ /* 0x000fc80007810000 */
[----:B------:R-:W-:Y:S02]  /*8750*/  FMNMX.FTZ R153, R199, R153, !PT ;  /* 0x00000099c7997209 */ /* 0x000fe40007810000 */
[----:B------:R-:W-:Y:S01]  /*8760*/  MUFU.EX2 R169, R169 ;  /* 0x000000a900a97308 */ /* 0x000fe20000000800 */
[C---:B--2---:R-:W-:Y:S01]  /*8770*/  FADD.FTZ R2, R161.reuse, R2 ;  /* 0x00000002a1027221 */ /* 0x044fe20000010000 */
[----:B------:R-:W-:Y:S01]  /*8780*/  F2FP.F16.F32.PACK_AB R152, R161, R152 ;  /* 0x00000098a198723e */ /* 0x000fe200000000ff */
[----:B------:R-:W1:Y:S05]  /*8790*/  SHFL.BFLY PT, R156, R153, 0x2, 0x1f ;  /* 0x0c401f00999c7f89 */ /* 0x000e6a00000e0000 */
[----:B------:R-:W-:Y:S08]  /*87a0*/  MUFU.EX2 R173, R173 ;  /* 0x000000ad00ad7308 */ /* 0x000ff00000000800 */
[----:B------:R-:W-:Y:S08]  /*87b0*/  MUFU.EX2 R177, R177 ;  /* 0x000000b100b17308 */ /* 0x000ff00000000800 */
[----:B------:R-:W-:Y:S01]  /*87c0*/  MUFU.EX2 R181, R181 ;  /* 0x000000b500b57308 */ /* 0x000fe20000000800 */
[----:B-1----:R-:W-:-:S05]  /*87d0*/  FMNMX.FTZ R156, R153, R156, !PT ;  /* 0x0000009c999c7209 */ /* 0x002fca0007810000 */
[----:B------:R-:W1:Y:S02]  /*87e0*/  SHFL.BFLY PT, R160, R156, 0x1, 0x1f ;  /* 0x0c201f009ca07f89 */ /* 0x000e6400000e0000 */
        /* <DEDUP_REMOVED lines=34> */
[----:B------:R-:W-:Y:S01]  /*8a10*/  VIADD R153, R205, 0x8 ;  /* 0x00000008cd997836 */ /* 0x000fe20000000000 */
[----:B------:R-:W2:Y:S01]  /*8a20*/  MUFU.EX2 R155, R155 ;  /* 0x0000009b009b7308 */ /* 0x000ea20000000800 */
[----:B-1----:R-:W-:Y:S01]  /*8a30*/  FFMA.FTZ R204, R156, R3, R154 ;  /* 0x000000039ccc7223 */ /* 0x002fe2000001009a */
[-C--:B------:R-:W-:Y:S01]  /*8a40*/  FMUL.FTZ R26, R26, R156.reuse ;  /* 0x0000009c1a1a7220 */ /* 0x080fe20000410000 */
[-C--:B------:R-:W-:Y:S01]  /*8a50*/  FMUL.FTZ R27, R27, R156.reuse ;  /* 0x0000009c1b1b7220 */ /* 0x080fe20000410000 */
[-C--:B------:R-:W-:Y:S01]  /*8a60*/  FMUL.FTZ R30, R30, R156.reuse ;  /* 0x0000009c1e1e7220 */ /* 0x080fe20000410000 */
[----:B------:R-:W-:-:S03]  /*8a70*/  FMUL.FTZ R31, R31, R156 ;  /* 0x0000009c1f1f7220 */ /* 0x000fc60000410000 */
        /* <DEDUP_REMOVED lines=62> */
[----:B--2---:R-:W-:Y:S01]  /*8e60*/  F2FP.F16.F32.PACK_AB R201, R155, R154 ;  /* 0x0000009a9bc9723e */ /* 0x004fe200000000ff */
[----:B------:R-:W2:Y:S01]  /*8e70*/  MUFU.EX2 R162, R162 ;  /* 0x000000a200a27308 */ /* 0x000ea20000000800 */
[----:B-1----:R-:W-:Y:S01]  /*8e80*/  F2FP.F16.F32.PACK_AB R203, R3, R158 ;  /* 0x0000009e03cb723e */ /* 0x002fe200000000ff */
[----:B------:R1:W-:Y:S01]  /*8e90*/  BAR.SYNC.DEFER_BLOCKING R153, 0x100 ;  /* 0x000400990000751d */ /* 0x0003e20000010000 */
[----:B------:R-:W-:-:S04]  /*8ea0*/  FADD.FTZ R204, R155, R204 ;  /* 0x000000cc9bcc7221 */ /* 0x000fc80000010000 */
[----:B------:R-:W-:Y:S01]  /*8eb0*/  FADD.FTZ R204, R158, R204 ;  /* 0x000000cc9ecc7221 */ /* 0x000fe20000010000 */
[----:B------:R-:W3:Y:S03]  /*8ec0*/  MUFU.EX2 R154, R164 ;  /* 0x000000a4009a7308 */ /* 0x000ee60000000800 */
[----:B------:R-:W-:-:S05]  /*8ed0*/  FADD.FTZ R204, R3, R204 ;  /* 0x000000cc03cc7221 */ /* 0x000fca0000010000 */
[----:B------:R-:W1:Y:S01]  /*8ee0*/  MUFU.EX2 R163, R163 ;  /* 0x000000a300a37308 */ /* 0x000e620000000800 */
[----:B--2---:R-:W-:-:S07]  /*8ef0*/  FADD.FTZ R204, R162, R204 ;  /* 0x000000cca2cc7221 */ /* 0x004fce0000010000 */
[----:B------:R-:W2:Y:S01]  /*8f00*/  MUFU.EX2 R166, R166 ;  /* 0x000000a600a67308 */ /* 0x000ea20000000800 */
[----:B---3--:R-:W-:Y:S01]  /*8f10*/  FADD.FTZ R2, R154, R2 ;  /* 0x000000029a027221 */ /* 0x008fe20000010000 */
[----:B------:R-:W-:Y:S01]  /*8f20*/  WARPGROUP.ARRIVE ;  /* 0x00000000000079c5 */ /* 0x000fe20000000000 */
[C---:B------:R-:W-:Y:S02]  /*8f30*/  F2FP.F16.F32.PACK_AB R154, R165.reuse, R154 ;  /* 0x0000009aa59a723e */ /* 0x040fe400000000ff */
[----:B------:R-:W-:-:S03]  /*8f40*/  FADD.FTZ R2, R165, R2 ;  /* 0x00000002a5027221 */ /* 0x000fc60000010000 */
[----:B------:R-:W-:Y:S01]  /*8f50*/  HGMMA.64x256x16.F32 R24, R200, gdesc[UR8].tnspB, R24, gsb0 ;  /* 0x43e00008c8187df0 */ /* 0x000fe20008000818 */
[----:B------:R-:W3:Y:S01]  /*8f60*/  MUFU.EX2 R167, R167 ;  /* 0x000000a700a77308 */ /* 0x000ee20000000800 */
[C---:B-1----:R-:W-:Y:S01]  /*8f70*/  F2FP.F16.F32.PACK_AB R153, R163.reuse, R162 ;  /* 0x000000a2a399723e */ /* 0x042fe200000000ff */
[----:B------:R-:W-:Y:S01]  /*8f80*/  UMOV UR11, 0x40000040 ;  /* 0x40000040000b7882 */ /* 0x000fe20000000000 */
[----:B------:R-:W-:-:S05]  /*8f90*/  FADD.FTZ R204, R163, R204 ;  /* 0x000000cca3cc7221 */ /* 0x000fca0000010000 */
        /* <DEDUP_REMOVED lines=14> */
[----:B---3--:R-:W-:-:S07]  /*9080*/  FADD.FTZ R204, R170, R204 ;  /* 0x000000ccaacc7221 */ /* 0x008fce0000010000 */
        /* <DEDUP_REMOVED lines=11> */
[----:B--2---:R-:W-:-:S07]  /*9140*/  FADD.FTZ R204, R179, R204 ;  /* 0x000000ccb3cc7221 */ /* 0x004fce0000010000 */
[----:B------:R-:W2:Y:S01]  /*9150*/  MUFU.EX2 R186, R186 ;  /* 0x000000ba00ba7308 */ /* 0x000ea20000000800 */
[----:B---3--:R-:W-:-:S07]  /*9160*/  FADD.FTZ R204, R182, R204 ;  /* 0x000000ccb6cc7221 */ /* 0x008fce0000010000 */
[----:B------:R-:W-:Y:S01]  /*9170*/  MUFU.EX2 R187, R187 ;  /* 0x000000bb00bb7308 */ /* 0x000fe20000000800 */
[----:B-1----:R-:W-:-:S07]  /*9180*/  FADD.FTZ R204, R183, R204 ;  /* 0x000000ccb7cc7221 */ /* 0x002fce0000010000 */
[----:B------:R-:W-:Y:S01]  /*9190*/  MUFU.EX2 R190, R190 ;  /* 0x000000be00be7308 */ /* 0x000fe20000000800 */
[----:B--2---:R-:W-:-:S07]  /*91a0*/  FADD.FTZ R204, R186, R204 ;  /* 0x000000ccbacc7221 */ /* 0x004fce0000010000 */
        /* <DEDUP_REMOVED lines=14> */
[----:B------:R-:W-:-:S15]  /*9290*/  F2FP.F16.F32.PACK_AB R155, R183, R182 ;  /* 0x000000b6b79b723e */ /* 0x000fde00000000ff */
[----:B------:R-:W-:-:S04]  /*92a0*/  NOP ;  /* 0x0000000000007918 */ /* 0x000fc80000000000 */
        /* <DEDUP_REMOVED lines=15> */
[----:B------:R-:W-:Y:S01]  /*93a0*/  UIADD3 UR10, UR10, 0x280, URZ ;  /* 0x000002800a0a7890 */ /* 0x000fe2000fffe03f */
[----:B------:R-:W-:Y:S02]  /*93b0*/  WARPGROUP.DEPBAR.LE gsb0, 0x0 ;  /* 0x00008000000079c5 */ /* 0x000fe40000010000 */
[----:B------:R-:W1:Y:S01]  /*93c0*/  MUFU.EX2 R152, R184 ;  /* 0x000000b800987308 */ /* 0x000e620000000800 */
[C---:B------:R-:W-:Y:S01]  /*93d0*/  F2FP.F16.F32.PACK_AB R153, R187.reuse, R186 ;  /* 0x000000babb99723e */ /* 0x040fe200000000ff */
[----:B------:R-:W-:Y:S01]  /*93e0*/  FADD.FTZ R187, R187, R204 ;  /* 0x000000ccbbbb7221 */ /* 0x000fe20000010000 */
[----:B------:R-:W-:-:S03]  /*93f0*/  F2FP.F16.F32.PACK_AB R155, R191, R190 ;  /* 0x000000bebf9b723e */ /* 0x000fc600000000ff */
[----:B------:R-:W-:Y:S02]  /*9400*/  FADD.FTZ R190, R190, R187 ;  /* 0x000000bbbebe7221 */ /* 0x000fe40000010000 */
[----:B------:R-:W2:Y:S02]  /*9410*/  MUFU.EX2 R154, R188 ;  /* 0x000000bc009a7308 */ /* 0x000ea40000000800 */
        /* <DEDUP_REMOVED lines=29> */
.L_x_14826:
[----:B------:R-:W-:Y:S01]  /*95f0*/  R2UR UR10, R209 ;  /* 0x00000000d10a72ca */ /* 0x000fe200000e0000 */
[----:B------:R-:W-:Y:S01]  /*9600*/  UIADD3 UR4, UR4, 0x32460, URZ ;  /* 0x0003246004047890 */ /* 0x000fe2000fffe03f */
[----:B------:R-:W-:Y:S02]  /*9610*/  IMAD.MOV.U32 R201, RZ, RZ, R160 ;  /* 0x000000ffffc97224 */ /* 0x000fe400078e00a0 */
[----:B------:R-:W-:Y:S01]  /*9620*/  IMAD.MOV.U32 R202, RZ, RZ, R207 ;  /* 0x000000ffffca7224 */ /* 0x000fe200078e00cf */
[----:B------:R-:W-:-:S08]  /*9630*/  UPRMT UR4, UR6, 0x654, UR4 ;  /* 0x0000065406047896 */ /* 0x000fd00008000004 */
[C---:B------:R-:W-:Y:S01]  /*9640*/  ISETP.GT.AND P1, PT, R208.reuse, UR10, PT ;  /* 0x0000000ad0007c0c */ /* 0x040fe2000bf24270 */
[----:B------:R-:W-:Y:S01]  /*9650*/  SYNCS.ARRIVE.TRANS64.RED.A1T0 RZ, [UR4], RZ ;  /* 0x000000ffffff79a7 */ /* 0x000fe20008100404 */
[----:B------:R-:W-:-:S11]  /*9660*/  VIADD R208, R208, 0xffffffff ;  /* 0xffffffffd0d07836 */ /* 0x000fd60000000000 */
[----:B------:R-:W-:Y:S05]  /*9670*/  @P1 BRA `(.L_x_14827) ;  /* 0xffffffdc002c1947 */ /* 0x000fea000383ffff */
.L_x_14816:
        /* <DEDUP_REMOVED lines=10> */
[----:B------:R-:W-:-:S02]  /*9720*/  IMAD.MOV.U32 R2, RZ, RZ, RZ ;  /* 0x000000ffff027224 */ /* 0x000fc400078e00ff */
[----:B---3--:R-:W-:Y:S02]  /*9730*/  FADD.FTZ R7, R4, R3 ;  /* 0x0000000304077221 */ /* 0x008fe40000010000 */
[----:B------:R-:W1:Y:S04]  /*9740*/  SHFL.BFLY PT, R5, R6, 0x1, 0x1f ;  /* 0x0c201f0006057f89 */ /* 0x000e6800000e0000 */
[----:B------:R-:W3:Y:S01]  /*9750*/  SHFL.BFLY PT, R4, R7, 0x1, 0x1f ;  /* 0x0c201f0007047f89 */ /* 0x000ee200000e0000 */
[----:B-1----:R-:W-:Y:S01]  /*9760*/  FADD.FTZ R8, R6, R5 ;  /* 0x0000000506087221 */ /* 0x002fe20000010000 */
[----:B------:R-:W-:Y:S02]  /*9770*/  IMAD.MOV.U32 R5, RZ, RZ, RZ ;  /* 0x000000ffff057224 */ /* 0x000fe400078e00ff */
[----:B------:R-:W-:-:S02]  /*9780*/  IMAD.U32 R6, RZ, RZ, UR5 ;  /* 0x00000005ff067e24 */ /* 0x000fc4000f8e00ff */
[----:B---3--:R-:W-:Y:S01]  /*9790*/  FADD.FTZ R3, R7, R4 ;  /* 0x0000000407037221 */ /* 0x008fe20000010000 */
[----:B------:R-:W-:-:S04]  /*97a0*/  FSETP.NE.FTZ.AND P1, PT, R8, RZ, PT ;  /* 0x000000ff0800720b */ /* 0x000fc80003f35000 */
[----:B------:R-:W-:-:S09]  /*97b0*/  FSETP.NE.FTZ.AND P2, PT, R3, RZ, PT ;  /* 0x000000ff0300720b */ /* 0x000fd20003f55000 */
        /* <DEDUP_REMOVED lines=147> */
.L_x_14790:
        /* <DEDUP_REMOVED lines=12> */
[----:B------:R-:W-:Y:S01]  /*a1b0*/  IMAD.MOV.U32 R154, RZ, RZ, 0x2 ;  /* 0x00000002ff9a7424 */ /* 0x000fe200078e00ff */
[----:B------:R-:W-:Y:S01]  /*a1c0*/  F2FP.F16.F32.PACK_AB R10, R29, R28 ;  /* 0x0000001c1d0a723e */ /* 0x000fe200000000ff */
[----:B------:R-:W3:Y:S01]  /*a1d0*/  LDL R162, [R1+0x20] ;  /* 0x0000200001a27983 */ /* 0x000ee20000100800 */
[----:B------:R-:W-:Y:S01]  /*a1e0*/  F2FP.F16.F32.PACK_AB R11, R31, R30 ;  /* 0x0000001e1f0b723e */ /* 0x000fe200000000ff */
[----:B------:R-:W-:Y:S01]  /*a1f0*/  ULDC.64 UR10, c[0x0][0xd08] ;  /* 0x00034200000a7ab9 */ /* 0x000fe20000000a00 */
[----:B------:R-:W-:Y:S01]  /*a200*/  R2UR UR12, R206 ;  /* 0x00000000ce0c72ca */ /* 0x000fe200000e0000 */
[----:B------:R-:W-:Y:S01]  /*a210*/  UMOV UR6, UR9 ;  /* 0x0000000900067c82 */ /* 0x000fe20008000000 */
[----:B0-----:R-:W-:Y:S01]  /*a220*/  UMOV UR7, UR8 ;  /* 0x0000000800077c82 */ /* 0x001fe20008000000 */
[----:B------:R-:W-:-:S02]  /*a230*/  F2FP.F16.F32.PACK_AB R22, R53, R52 ;  /* 0x000000343516723e */ /* 0x000fc400000000ff */
[----:B------:R-:W-:Y:S01]  /*a240*/  F2FP.F16.F32.PACK_AB R23, R55, R54 ;  /* 0x000000363717723e */ /* 0x000fe200000000ff */
[----:B------:R-:W-:Y:S01]  /*a250*/  BAR.SYNC.DEFER_BLOCKING 0x1, 0x100 ;  /* 0x0044000000007b1d */ /* 0x000fe20000010000 */
[----:B--2---:R-:W-:-:S03]  /*a260*/  IMAD.WIDE R154, R2, R154, UR6 ;  /* 0x00000006029a7e25 */ /* 0x004fc6000f8e029a */
[C---:B------:R-:W-:Y:S02]  /*a270*/  LOP3.LUT R9, R154.reuse, 0x380, RZ, 0xc0, !PT ;  /* 0x000003809a097812 */ /* 0x040fe400078ec0ff */
[C---:B------:R-:W-:Y:S02]  /*a280*/  IADD3 R15, P3, R154.reuse, 0x20, RZ ;  /* 0x000000209a0f7810 */ /* 0x040fe40007f7e0ff */
[----:B------:R-:W-:Y:S02]  /*a290*/  SHF.R.U64 R9, R9, 0x3, RZ ;  /* 0x0000000309097819 */ /* 0x000fe400000012ff */
[----:B------:R-:W-:Y:S02]  /*a2a0*/  LOP3.LUT R14, R15, 0x380, RZ, 0xc0, !PT ;  /* 0x000003800f0e7812 */ /* 0x000fe400078ec0ff */
[----:B------:R-:W-:Y:S01]  /*a2b0*/  LOP3.LUT R8, R9, R154, RZ, 0x3c, !PT ;  /* 0x0000009a09087212 */ /* 0x000fe200078e3cff */
[----:B------:R-:W-:Y:S01]  /*a2c0*/  IMAD.MOV.U32 R9, RZ, RZ, R155 ;  /* 0x000000ffff097224 */ /* 0x000fe200078e009b */
[----:B------:R-:W-:-:S02]  /*a2d0*/  IADD3 R13, P5, R154, 0x40, RZ ;  /* 0x000000409a0d7810 */ /* 0x000fc40007fbe0ff */
[----:B------:R-:W-:Y:S02]  /*a2e0*/  IADD3 R21, P4, R154, 0x60, RZ ;  /* 0x000000609a157810 */ /* 0x000fe40007f9e0ff */
[----:B------:R-:W-:Y:S02]  /*a2f0*/  SHF.R.U64 R14, R14, 0x3, RZ ;  /* 0x000000030e0e7819 */ /* 0x000fe400000012ff */
[----:B------:R-:W-:Y:S02]  /*a300*/  LOP3.LUT R12, R13, 0x380, RZ, 0xc0, !PT ;  /* 0x000003800d0c7812 */ /* 0x000fe400078ec0ff */
[----:B------:R-:W-:Y:S02]  /*a310*/  LOP3.LUT R20, R21, 0x380, RZ, 0xc0, !PT ;  /* 0x0000038015147812 */ /* 0x000fe400078ec0ff */
[----:B------:R-:W-:Y:S02]  /*a320*/  IADD3 R5, P2, R154, 0xc040, RZ ;  /* 0x0000c0409a057810 */ /* 0x000fe40007f5e0ff */
[----:B------:R-:W-:-:S02]  /*a330*/  MOV R2, R8 ;  /* 0x0000000800027202 */ /* 0x000fc40000000f00 */
[----:B------:R-:W-:Y:S02]  /*a340*/  F2FP.F16.F32.PACK_AB R8, R25, R24 ;  /* 0x000000181908723e */ /* 0x000fe400000000ff */
[----:B------:R-:W-:Y:S02]  /*a350*/  F2FP.F16.F32.PACK_AB R9, R27, R26 ;  /* 0x0000001a1b09723e */ /* 0x000fe400000000ff */
[----:B------:R-:W-:Y:S01]  /*a360*/  LOP3.LUT R14, R14, R15, RZ, 0x3c, !PT ;  /* 0x0000000f0e0e7212 */ /* 0x000fe200078e3cff */
[----:B------:R-:W-:Y:S01]  /*a370*/  IMAD.X R15, RZ, RZ, R155, P3 ;  /* 0x000000ffff0f7224 */ /* 0x000fe200018e069b */
[----:B------:R-:W-:Y:S02]  /*a380*/  SHF.R.U64 R12, R12, 0x3, RZ ;  /* 0x000000030c0c7819 */ /* 0x000fe400000012ff */
[----:B------:R-:W-:Y:S02]  /*a390*/  SHF.R.U64 R20, R20, 0x3, RZ ;  /* 0x0000000314147819 */ /* 0x000fe400000012ff */
[----:B------:R-:W-:-:S02]  /*a3a0*/  LOP3.LUT R4, R5, 0x380, RZ, 0xc0, !PT ;  /* 0x0000038005047812 */ /* 0x000fc400078ec0ff */
[----:B------:R-:W-:Y:S01]  /*a3b0*/  IADD3 R157, P3, R154, 0x4000, RZ ;  /* 0x000040009a9d7810 */ /* 0x000fe20007f7e0ff */
[----:B------:R0:W-:Y:S01]  /*a3c0*/  STSM.16.M88.4 [R2], R8 ;  /* 0x0000000802007844 */ /* 0x0001e20000000200 */
[----:B------:R-:W-:Y:S01]  /*a3d0*/  LOP3.LUT R12, R12, R13, RZ, 0x3c, !PT ;  /* 0x0000000d0c0c7212 */ /* 0x000fe200078e3cff */
[--C-:B------:R-:W-:Y:S01]  /*a3e0*/  IMAD.X R13, RZ, RZ, R155.reuse, P5 ;  /* 0x000000ffff0d7224 */ /* 0x100fe200028e069b */
[----:B------:R-:W-:Y:S02]  /*a3f0*/  MOV R7, R14 ;  /* 0x0000000e00077202 */ /* 0x000fe40000000f00 */
[----:B------:R-:W-:Y:S01]  /*a400*/  LOP3.LUT R20, R20, R21, RZ, 0x3c, !PT ;  /* 0x0000001514147212 */ /* 0x000fe200078e3cff */
[----:B------:R-:W-:Y:S01]  /*a410*/  IMAD.X R21, RZ, RZ, R155, P4 ;  /* 0x000000ffff157224 */ /* 0x000fe200020e069b */
[----:B------:R-:W-:Y:S02]  /*a420*/  SHF.R.U64 R4, R4, 0x3, RZ ;  /* 0x0000000304047819 */ /* 0x000fe400000012ff */
[----:B------:R-:W-:-:S02]  /*a430*/  LOP3.LUT R156, R157, 0x380, RZ, 0xc0, !PT ;  /* 0x000003809d9c7812 */ /* 0x000fc400078ec0ff */
[C---:B------:R-:W-:Y:S02]  /*a440*/  IADD3 R160, P4, R154.reuse, 0x4020, RZ ;  /* 0x000040209aa07810 */ /* 0x040fe40007f9e0ff */
[----:B0-----:R-:W-:Y:S02]  /*a450*/  F2FP.F16.F32.PACK_AB R8, R33, R32 ;  /* 0x000000202108723e */ /* 0x001fe400000000ff */
[----:B------:R-:W-:Y:S02]  /*a460*/  F2FP.F16.F32.PACK_AB R9, R35, R34 ;  /* 0x000000222309723e */ /* 0x000fe400000000ff */
[----:B------:R-:W-:Y:S02]  /*a470*/  F2FP.F16.F32.PACK_AB R10, R37, R36 ;  /* 0x00000024250a723e */ /* 0x000fe400000000ff */
[----:B------:R-:W-:Y:S02]  /*a480*/  F2FP.F16.F32.PACK_AB R11, R39, R38 ;  /* 0x00000026270b723e */ /* 0x000fe400000000ff */
[----:B------:R-:W-:-:S02]  /*a490*/  IADD3 R159, P5, R154, 0x4040, RZ ;  /* 0x000040409a9f7810 */ /* 0x000fc40007fbe0ff */
[----:B------:R-:W-:Y:S01]  /*a4a0*/  IADD3 R19, P1, R154, 0xc020, RZ ;  /* 0x0000c0209a137810 */ /* 0x000fe20007f3e0ff */
[----:B------:R0:W-:Y:S01]  /*a4b0*/  STSM.16.M88.4 [R7], R8 ;  /* 0x0000000807007844 */ /* 0x0001e20000000200 */
[----:B------:R-:W-:Y:S02]  /*a4c0*/  LOP3.LUT R4, R4, R5, RZ, 0x3c, !PT ;  /* 0x0000000504047212 */ /* 0x000fe400078e3cff */
[----:B------:R-:W-:Y:S02]  /*a4d0*/  SHF.R.U64 R156, R156, 0x3, RZ ;  /* 0x000000039c9c7819 */ /* 0x000fe400000012ff */
[----:B------:R-:W-:Y:S02]  /*a4e0*/  MOV R5, R12 ;  /* 0x0000000c00057202 */ /* 0x000fe40000000f00 */
[----:B------:R-:W-:Y:S02]  /*a4f0*/  F2FP.F16.F32.PACK_AB R12, R41, R40 ;  /* 0x00000028290c723e */ /* 0x000fe400000000ff */
[----:B------:R-:W-:-:S02]  /*a500*/  F2FP.F16.F32.PACK_AB R13, R43, R42 ;  /* 0x0000002a2b0d723e */ /* 0x000fc400000000ff */
[----:B------:R-:W-:Y:S02]  /*a510*/  F2FP.F16.F32.PACK_AB R14, R45, R44 ;  /* 0x0000002c2d0e723e */ /* 0x000fe400000000ff */
[----:B------:R-:W-:Y:S02]  /*a520*/  F2FP.F16.F32.PACK_AB R15, R47, R46 ;  /* 0x0000002e2f0f723e */ /* 0x000fe400000000ff */
[----:B0-----:R-:W-:Y:S02]  /*a530*/  LOP3.LUT R7, R160, 0x380, RZ, 0xc0, !PT ;  /* 0x00000380a0077812 */ /* 0x001fe400078ec0ff */
[----:B------:R-:W-:Y:S02]  /*a540*/  LOP3.LUT R158, R159, 0x380, RZ, 0xc0, !PT ;  /* 0x000003809f9e7812 */ /* 0x000fe400078ec0ff */
[----:B------:R-:W-:Y:S02]  /*a550*/  LOP3.LUT R18, R19, 0x380, RZ, 0xc0, !PT ;  /* 0x0000038013127812 */ /* 0x000fe400078ec0ff */
[----:B------:R-:W-:Y:S01]  /*a560*/  LOP3.LUT R156, R156, R157, RZ, 0x3c, !PT ;  /* 0x0000009d9c9c7212 */ /* 0x000fe200078e3cff */
[----:B------:R-:W-:Y:S01]  /*a570*/  IMAD.X R157, RZ, RZ, R155, P3 ;  /* 0x000000ffff9d7224 */ /* 0x000fe200018e069b */
[----:B------:R-:W-:Y:S01]  /*a580*/  SHF.R.U64 R7, R7, 0x3, RZ ;  /* 0x0000000307077819 */ /* 0x000fe200000012ff */
[----:B------:R0:W-:Y:S01]  /*a590*/  STSM.16.M88.4 [R5], R12 ;  /* 0x0000000c05007844 */ /* 0x0001e20000000200 */
[----:B------:R-:W-:-:S02]  /*a5a0*/  SHF.R.U64 R158, R158, 0x3, RZ ;  /* 0x000000039e9e7819 */ /* 0x000fc400000012ff */
[----:B------:R-:W-:Y:S02]  /*a5b0*/  SHF.R.U64 R18, R18, 0x3, RZ ;  /* 0x0000000312127819 */ /* 0x000fe400000012ff */
[----:B------:R-:W-:Y:S02]  /*a5c0*/  MOV R2, R20 ;  /* 0x0000001400027202 */ /* 0x000fe40000000f00 */
[----:B------:R-:W-:Y:S02]  /*a5d0*/  F2FP.F16.F32.PACK_AB R20, R49, R48 ;  /* 0x000000303114723e */ /* 0x000fe400000000ff */
[----:B------:R-:W-:Y:S02]  /*a5e0*/  F2FP.F16.F32.PACK_AB R21, R51, R50 ;  /* 0x000000323315723e */ /* 0x000fe400000000ff */
[----:B------:R-:W-:Y:S02]  /*a5f0*/  F2FP.F16.F32.PACK_AB R8, R57, R56 ;  /* 0x000000383908723e */ /* 0x000fe400000000ff */
[----:B------:R-:W-:Y:S01]  /*a600*/  F2FP.F16.F32.PACK_AB R9, R59, R58 ;  /* 0x0000003a3b09723e */ /* 0x000fe200000000ff */
[----:B0-----:R-:W-:Y:S01]  /*a610*/  IMAD.X R13, RZ, RZ, R155, P4 ;  /* 0x000000ffff0d7224 */ /* 0x001fe200020e069b */
[----:B------:R-:W-:-:S02]  /*a620*/  LOP3.LUT R12, R7, R160, RZ, 0x3c, !PT ;  /* 0x000000a0070c7212 */ /* 0x000fc400078e3cff */
[----:B------:R-:W-:Y:S02]  /*a630*/  MOV R5, R156 ;  /* 0x0000009c00057202 */ /* 0x000fe40000000f00 */
[----:B------:R-:W-:Y:S02]  /*a640*/  F2FP.F16.F32.PACK_AB R10, R61, R60 ;  /* 0x0000003c3d0a723e */ /* 0x000fe400000000ff */
[----:B------:R-:W-:Y:S02]  /*a650*/  F2FP.F16.F32.PACK_AB R11, R63, R62 ;  /* 0x0000003e3f0b723e */ /* 0x000fe400000000ff */
[----:B------:R-:W-:Y:S01]  /*a660*/  LOP3.LUT R158, R158, R159, RZ, 0x3c, !PT ;  /* 0x0000009f9e9e7212 */ /* 0x000fe200078e3cff */
[----:B------:R-:W-:Y:S01]  /*a670*/  IMAD.X R159, RZ, RZ, R155, P5 ;  /* 0x000000ffff9f7224 */ /* 0x000fe200028e069b */
[----:B------:R-:W-:Y:S01]  /*a680*/  LOP3.LUT R18, R18, R19, RZ, 0x3c, !PT ;  /* 0x0000001312127212 */ /* 0x000fe200078e3cff */
[----:B------:R0:W-:Y:S01]  /*a690*/  STSM.16.M88.4 [R2], R20 ;  /* 0x0000001402007844 */ /* 0x0001e20000000200 */
[----:B------:R-:W-:-:S02]  /*a6a0*/  MOV R7, R12 ;  /* 0x0000000c00077202 */ /* 0x000fc40000000f00 */
[C---:B------:R-:W-:Y:S02]  /*a6b0*/  IADD3 R19, P4, R154.reuse, 0x4060, RZ ;  /* 0x000040609a137810 */ /* 0x040fe40007f9e0ff */
[----:B------:R-:W-:Y:S01]  /*a6c0*/  IADD3 R160, P5, R154, 0x8060, RZ ;  /* 0x000080609aa07810 */ /* 0x000fe20007fbe0ff */
[----:B------:R1:W-:Y:S01]  /*a6d0*/  STSM.16.M88.4 [R5], R8 ;  /* 0x0000000805007844 */ /* 0x0003e20000000200 */
[----:B------:R-:W-:Y:S02]  /*a6e0*/  F2FP.F16.F32.PACK_AB R12, R65, R64 ;  /* 0x00000040410c723e */ /* 0x000fe400000000ff */
[----:B------:R-:W-:Y:S02]  /*a6f0*/  F2FP.F16.F32.PACK_AB R13, R67, R66 ;  /* 0x00000042430d723e */ /* 0x000fe400000000ff */
[----:B------:R-:W-:Y:S02]  /*a700*/  F2FP.F16.F32.PACK_AB R14, R69, R68 ;  /* 0x00000044450e723e */ /* 0x000fe400000000ff */
[----:B------:R-:W-:-:S02]  /*a710*/  F2FP.F16.F32.PACK_AB R15, R71, R70 ;  /* 0x00000046470f723e */ /* 0x000fc400000000ff */
[----:B0-----:R-:W-:Y:S02]  /*a720*/  LOP3.LUT R20, R19, 0x380, RZ, 0xc0, !PT ;  /* 0x0000038013147812 */ /* 0x001fe400078ec0ff */
[----:B------:R-:W-:Y:S01]  /*a730*/  LOP3.LUT R2, R160, 0x380, RZ, 0xc0, !PT ;  /* 0x00000380a0027812 */ /* 0x000fe200078ec0ff */
[----:B------:R0:W-:Y:S01]  /*a740*/  STSM.16.M88.4 [R7], R12 ;  /* 0x0000000c07007844 */ /* 0x0001e20000000200 */
[----:B-1----:R-:W-:Y:S01]  /*a750*/  IADD3 R5, P6, R154, 0x8000, RZ ;  /* 0x000080009a057810 */ /* 0x002fe20007fde0ff */
[----:B------:R-:W-:Y:S01]  /*a760*/  IMAD.X R21, RZ, RZ, R155, P4 ;  /* 0x000000ffff157224 */ /* 0x000fe200020e069b */
[----:B------:R-:W-:Y:S02]  /*a770*/  SHF.R.U64 R20, R20, 0x3, RZ ;  /* 0x0000000314147819 */ /* 0x000fe400000012ff */
[C---:B------:R-:W-:Y:S02]  /*a780*/  IADD3 R153, P0, R154.reuse, 0xc060, RZ ;  /* 0x0000c0609a997810 */ /* 0x040fe40007f1e0ff */
[----:B------:R-:W-:-:S02]  /*a790*/  IADD3 R157, P3, R154, 0xc000, RZ ;  /* 0x0000c0009a9d7810 */ /* 0x000fc40007f7e0ff */
[----:B------:R-:W-:Y:S02]  /*a7a0*/  LOP3.LUT R20, R20, R19, RZ, 0x3c, !PT ;  /* 0x0000001314147212 */ /* 0x000fe400078e3cff */
[----:B0-----:R-:W-:Y:S01]  /*a7b0*/  LOP3.LUT R12, R5, 0x380, RZ, 0xc0, !PT ;  /* 0x00000380050c7812 */ /* 0x001fe200078ec0ff */
[----:B------:R-:W-:Y:S01]  /*a7c0*/  IMAD.X R13, RZ, RZ, R155, P6 ;  /* 0x000000ffff0d7224 */ /* 0x000fe200030e069b */
[----:B------:R-:W-:Y:S02]  /*a7d0*/  SHF.R.U64 R7, R2, 0x3, RZ ;  /* 0x0000000302077819 */ /* 0x000fe400000012ff */
[C---:B------:R-:W-:Y:S02]  /*a7e0*/  IADD3 R22, P6, R154.reuse, 0x8040, RZ ;  /* 0x000080409a167810 */ /* 0x040fe40007fde0ff */
[----:B------:R-:W-:Y:S02]  /*a7f0*/  IADD3 R2, P4, R154, 0x8020, RZ ;  /* 0x000080209a027810 */ /* 0x000fe40007f9e0ff */
[----:B------:R-:W-:-:S02]  /*a800*/  SHF.R.U64 R12, R12, 0x3, RZ ;  /* 0x000000030c0c7819 */ /* 0x000fc400000012ff */
[----:B------:R-:W-:Y:S02]  /*a810*/  MOV R158, R158 ;  /* 0x0000009e009e7202 */ /* 0x000fe40000000f00 */
[----:B------:R-:W-:Y:S02]  /*a820*/  F2FP.F16.F32.PACK_AB R8, R73, R72 ;  /* 0x000000484908723e */ /* 0x000fe400000000ff */
[----:B------:R-:W-:Y:S02]  /*a830*/  F2FP.F16.F32.PACK_AB R9, R75, R74 ;  /* 0x0000004a4b09723e */ /* 0x000fe400000000ff */
[----:B------:R-:W-:Y:S02]  /*a840*/  F2FP.F16.F32.PACK_AB R10, R77, R76 ;  /* 0x0000004c4d0a723e */ /* 0x000fe400000000ff */
[----:B------:R-:W-:Y:S02]  /*a850*/  F2FP.F16.F32.PACK_AB R11, R79, R78 ;  /* 0x0000004e4f0b723e */ /* 0x000fe400000000ff */
[----:B------:R-:W-:-:S02]  /*a860*/  LOP3.LUT R154, R7, R160, RZ, 0x3c, !PT ;  /* 0x000000a0079a7212 */ /* 0x000fc400078e3cff */
[----:B------:R-:W-:Y:S02]  /*a870*/  LOP3.LUT R23, R22, 0x380, RZ, 0xc0, !PT ;  /* 0x0000038016177812 */ /* 0x000fe400078ec0ff */
[----:B------:R-:W-:Y:S02]  /*a880*/  LOP3.LUT R7, R2, 0x380, RZ, 0xc0, !PT ;  /* 0x0000038002077812 */ /* 0x000fe400078ec0ff */
[----:B------:R-:W-:Y:S02]  /*a890*/  LOP3.LUT R152, R153, 0x380, RZ, 0xc0, !PT ;  /* 0x0000038099987812 */ /* 0x000fe400078ec0ff */
[----:B------:R-:W-:Y:S02]  /*a8a0*/  LOP3.LUT R156, R157, 0x380, RZ, 0xc0, !PT ;  /* 0x000003809d9c7812 */ /* 0x000fe400078ec0ff */
[----:B------:R-:W-:Y:S01]  /*a8b0*/  LOP3.LUT R12, R12, R5, RZ, 0x3c, !PT ;  /* 0x000000050c0c7212 */ /* 0x000fe200078e3cff */
[----:B------:R0:W-:Y:S01]  /*a8c0*/  STSM.16.M88.4 [R158], R8 ;  /* 0x000000089e007844 */ /* 0x0001e20000000200 */
[----:B------:R-:W-:-:S02]  /*a8d0*/  MOV R5, R20 ;  /* 0x0000001400057202 */ /* 0x000fc40000000f00 */
[----:B------:R-:W-:Y:S02]  /*a8e0*/  SHF.R.U64 R23, R23, 0x3, RZ ;  /* 0x0000000317177819 */ /* 0x000fe400000012ff */
[----:B------:R-:W-:Y:S02]  /*a8f0*/  SHF.R.U64 R21, R7, 0x3, RZ ;  /* 0x0000000307157819 */ /* 0x000fe400000012ff */
[----:B------:R-:W-:Y:S02]  /*a900*/  SHF.R.U64 R152, R152, 0x3, RZ ;  /* 0x0000000398987819 */ /* 0x000fe400000012ff */
[----:B------:R-:W-:Y:S02]  /*a910*/  SHF.R.U64 R156, R156, 0x3, RZ ;  /* 0x000000039c9c7819 */ /* 0x000fe400000012ff */
[----:B------:R-:W-:Y:S01]  /*a920*/  LOP3.LUT R22, R23, R22, RZ, 0x3c, !PT ;  /* 0x0000001617167212 */ /* 0x000fe200078e3cff */
[----:B------:R-:W-:Y:S01]  /*a930*/  IMAD.X R23, RZ, RZ, R155, P6 ;  /* 0x000000ffff177224 */ /* 0x000fe200030e069b */
[----:B------:R-:W-:-:S02]  /*a940*/  LOP3.LUT R20, R21, R2, RZ, 0x3c, !PT ;  /* 0x0000000215147212 */ /* 0x000fc400078e3cff */
[----:B0-----:R-:W-:Y:S02]  /*a950*/  F2FP.F16.F32.PACK_AB R8, R81, R80 ;  /* 0x000000505108723e */ /* 0x001fe400000000ff */
[----:B------:R-:W-:Y:S02]  /*a960*/  F2FP.F16.F32.PACK_AB R9, R83, R82 ;  /* 0x000000525309723e */ /* 0x000fe400000000ff */
[----:B------:R-:W-:Y:S02]  /*a970*/  F2FP.F16.F32.PACK_AB R10, R85, R84 ;  /* 0x00000054550a723e */ /* 0x000fe400000000ff */
[----:B------:R-:W-:Y:S01]  /*a980*/  F2FP.F16.F32.PACK_AB R11, R87, R86 ;  /* 0x00000056570b723e */ /* 0x000fe200000000ff */
[--C-:B------:R-:W-:Y:S01]  /*a990*/  IMAD.X R21, RZ, RZ, R155.reuse, P4 ;  /* 0x000000ffff157224 */ /* 0x100fe200020e069b */
[----:B------:R-:W-:Y:S01]  /*a9a0*/  MOV R7, R12 ;  /* 0x0000000c00077202 */ /* 0x000fe20000000f00 */
[--C-:B------:R-:W-:Y:S01]  /*a9b0*/  IMAD.X R19, RZ, RZ, R155.reuse, P1 ;  /* 0x000000ffff137224 */ /* 0x100fe200008e069b */
[----:B------:R-:W-:Y:S01]  /*a9c0*/  LOP3.LUT R152, R152, R153, RZ, 0x3c, !PT ;  /* 0x0000009998987212 */ /* 0x000fe200078e3cff */
[----:B------:R0:W-:Y:S01]  /*a9d0*/  STSM.16.M88.4 [R5], R8 ;  /* 0x0000000805007844 */ /* 0x0001e20000000200 */
[----:B------:R-:W-:Y:S01]  /*a9e0*/  LOP3.LUT R156, R156, R157, RZ, 0x3c, !PT ;  /* 0x0000009d9c9c7212 */ /* 0x000fe200078e3cff */
[--C-:B------:R-:W-:Y:S01]  /*a9f0*/  IMAD.X R153, RZ, RZ, R155.reuse, P0 ;  /* 0x000000ffff997224 */ /* 0x100fe200000e069b */
[----:B------:R-:W-:Y:S01]  /*aa00*/  F2FP.F16.F32.PACK_AB R12, R89, R88 ;  /* 0x00000058590c723e */ /* 0x000fe200000000ff */
[----:B------:R-:W-:Y:S01]  /*aa10*/  IMAD.X R157, RZ, RZ, R155, P3 ;  /* 0x000000ffff9d7224 */ /* 0x000fe200018e069b */
[----:B------:R-:W-:Y:S01]  /*aa20*/  F2FP.F16.F32.PACK_AB R13, R91, R90 ;  /* 0x0000005a5b0d723e */ /* 0x000fe200000000ff */
[----:B------:R-:W1:Y:S01]  /*aa30*/  LDC.64 R158, c[0x0][0xd00] ;  /* 0x00034000ff9e7b82 */ /* 0x000e620000000a00 */
[----:B------:R-:W-:-:S02]  /*aa40*/  F2FP.F16.F32.PACK_AB R14, R93, R92 ;  /* 0x0000005c5d0e723e */ /* 0x000fc400000000ff */
[----:B------:R-:W-:Y:S02]  /*aa50*/  F2FP.F16.F32.PACK_AB R15, R95, R94 ;  /* 0x0000005e5f0f723e */ /* 0x000fe400000000ff */
[----:B------:R-:W-:Y:S02]  /*aa60*/  MOV R2, R22 ;  /* 0x0000001600027202 */ /* 0x000fe40000000f00 */
[----:B------:R-:W-:Y:S01]  /*aa70*/  MOV R160, R20 ;  /* 0x0000001400a07202 */ /* 0x000fe20000000f00 */
[--C-:B0-----:R-:W-:Y:S02]  /*aa80*/  IMAD.X R5, RZ, RZ, R155.reuse, P2 ;  /* 0x000000ffff057224 */ /* 0x101fe400010e069b */
[----:B------:R-:W-:Y:S01]  /*aa90*/  IMAD.X R155, RZ, RZ, R155, P5 ;  /* 0x000000ffff9b7224 */ /* 0x000fe200028e069b */
[----:B------:R0:W-:Y:S01]  /*aaa0*/  STSM.16.M88.4 [R7], R12 ;  /* 0x0000000c07007844 */ /* 0x0001e20000000200 */
[----:B------:R-:W-:Y:S02]  /*aab0*/  F2FP.F16.F32.PACK_AB R20, R97, R96 ;  /* 0x000000606114723e */ /* 0x000fe400000000ff */
[----:B------:R-:W-:-:S02]  /*aac0*/  F2FP.F16.F32.PACK_AB R21, R99, R98 ;  /* 0x000000626315723e */ /* 0x000fc400000000ff */
[----:B------:R-:W-:Y:S02]  /*aad0*/  F2FP.F16.F32.PACK_AB R22, R101, R100 ;  /* 0x000000646516723e */ /* 0x000fe400000000ff */
[----:B------:R-:W-:Y:S02]  /*aae0*/  F2FP.F16.F32.PACK_AB R23, R103, R102 ;  /* 0x000000666717723e */ /* 0x000fe400000000ff */
[----:B------:R-:W-:Y:S02]  /*aaf0*/  MOV R161, R154 ;  /* 0x0000009a00a17202 */ /* 0x000fe40000000f00 */
[----:B------:R-:W-:Y:S02]  /*ab00*/  F2FP.F16.F32.PACK_AB R154, R117, R116 ;  /* 0x00000074759a723e */ /* 0x000fe400000000ff */
[----:B------:R-:W-:Y:S02]  /*ab10*/  F2FP.F16.F32.PACK_AB R155, R119, R118 ;  /* 0x00000076779b723e */ /* 0x000fe400000000ff */
[----:B0-----:R-:W-:-:S02]  /*ab20*/  F2FP.F16.F32.PACK_AB R12, R105, R104 ;  /* 0x00000068690c723e */ /* 0x001fc400000000ff */
[----:B------:R-:W-:Y:S02]  /*ab30*/  F2FP.F16.F32.PACK_AB R13, R107, R106 ;  /* 0x0000006a6b0d723e */ /* 0x000fe400000000ff */
[----:B------:R-:W-:Y:S02]  /*ab40*/  F2FP.F16.F32.PACK_AB R14, R109, R108 ;  /* 0x0000006c6d0e723e */ /* 0x000fe400000000ff */
[----:B------:R-:W-:Y:S02]  /*ab50*/  F2FP.F16.F32.PACK_AB R15, R111, R110 ;  /* 0x0000006e6f0f723e */ /* 0x000fe400000000ff */
[----:B------:R-:W-:Y:S02]  /*ab60*/  MOV R7, R152 ;  /* 0x0000009800077202 */ /* 0x000fe40000000f00 */
[----:B------:R-:W-:Y:S02]  /*ab70*/  F2FP.F16.F32.PACK_AB R152, R113, R112 ;  /* 0x000000707198723e */ /* 0x000fe400000000ff */
[----:B------:R-:W-:Y:S01]  /*ab80*/  F2FP.F16.F32.PACK_AB R153, R115, R114 ;  /* 0x000000727399723e */ /* 0x000fe200000000ff */
[----:B------:R0:W-:Y:S01]  /*ab90*/  STSM.16.M88.4 [R160], R20 ;  /* 0x00000014a0007844 */ /* 0x0001e20000000200 */
[----:B------:R-:W-:-:S02]  /*aba0*/  MOV R156, R156 ;  /* 0x0000009c009c7202 */ /* 0x000fc40000000f00 */
[----:B------:R-:W-:Y:S01]  /*abb0*/  F2FP.F16.F32.PACK_AB R8, R121, R120 ;  /* 0x000000787908723e */ /* 0x000fe200000000ff */
[----:B------:R2:W-:Y:S01]  /*abc0*/  STSM.16.M88.4 [R2], R12 ;  /* 0x0000000c02007844 */ /* 0x0005e20000000200 */
[----:B------:R-:W-:Y:S02]  /*abd0*/  F2FP.F16.F32.PACK_AB R9, R123, R122 ;  /* 0x0000007a7b09723e */ /* 0x000fe400000000ff */
[----:B------:R-:W-:Y:S02]  /*abe0*/  F2FP.F16.F32.PACK_AB R10, R125, R124 ;  /* 0x0000007c7d0a723e */ /* 0x000fe400000000ff */
[----:B------:R-:W-:Y:S01]  /*abf0*/  F2FP.F16.F32.PACK_AB R11, R127, R126 ;  /* 0x0000007e7f0b723e */ /* 0x000fe200000000ff */
[----:B------:R4:W-:Y:S01]  /*ac00*/  STSM.16.M88.4 [R161], R152 ;  /* 0x00000098a1007844 */ /* 0x0009e20000000200 */
[----:B------:R-:W-:Y:S02]  /*ac10*/  MOV R157, R4 ;  /* 0x00000004009d7202 */ /* 0x000fe40000000f00 */
[----:B0-----:R-:W-:-:S02]  /*ac20*/  MOV R160, R18 ;  /* 0x0000001200a07202 */ /* 0x001fc40000000f00 */
[----:B------:R-:W-:Y:S01]  /*ac30*/  F2FP.F16.F32.PACK_AB R20, R137, R136 ;  /* 0x000000888914723e */ /* 0x000fe200000000ff */
[----:B------:R-:W0:Y:S01]  /*ac40*/  LDC.64 R18, c[0x0][0xd00] ;  /* 0x00034000ff127b82 */ /* 0x000e220000000a00 */
[----:B--2---:R-:W-:Y:S02]  /*ac50*/  F2FP.F16.F32.PACK_AB R12, R129, R128 ;  /* 0x00000080810c723e */ /* 0x004fe400000000ff */
[----:B------:R-:W-:Y:S02]  /*ac60*/  F2FP.F16.F32.PACK_AB R13, R131, R130 ;  /* 0x00000082830d723e */ /* 0x000fe400000000ff */
[----:B------:R-:W-:Y:S02]  /*ac70*/  F2FP.F16.F32.PACK_AB R14, R133, R132 ;  /* 0x00000084850e723e */ /* 0x000fe400000000ff */
[----:B------:R-:W-:Y:S02]  /*ac80*/  F2FP.F16.F32.PACK_AB R15, R135, R134 ;  /* 0x00000086870f723e */ /* 0x000fe400000000ff */
[----:B------:R-:W-:-:S02]  /*ac90*/  F2FP.F16.F32.PACK_AB R21, R139, R138 ;  /* 0x0000008a8b15723e */ /* 0x000fc400000000ff */
[----:B------:R-:W-:Y:S02]  /*aca0*/  F2FP.F16.F32.PACK_AB R22, R141, R140 ;  /* 0x0000008c8d16723e */ /* 0x000fe400000000ff */
[----:B------:R-:W-:Y:S02]  /*acb0*/  F2FP.F16.F32.PACK_AB R23, R143, R142 ;  /* 0x0000008e8f17723e */ /* 0x000fe400000000ff */
[----:B----4-:R-:W-:Y:S02]  /*acc0*/  F2FP.F16.F32.PACK_AB R152, R145, R144 ;  /* 0x000000909198723e */ /* 0x010fe400000000ff */
[----:B------:R-:W-:Y:S02]  /*acd0*/  F2FP.F16.F32.PACK_AB R153, R147, R146 ;  /* 0x000000929399723e */ /* 0x000fe400000000ff */
[----:B------:R-:W-:Y:S02]  /*ace0*/  F2FP.F16.F32.PACK_AB R154, R149, R148 ;  /* 0x00000094959a723e */ /* 0x000fe400000000ff */
[----:B------:R-:W-:Y:S01]  /*acf0*/  F2FP.F16.F32.PACK_AB R155, R151, R150 ;  /* 0x00000096979b723e */ /* 0x000fe200000000ff */
[----:B------:R2:W-:Y:S04]  /*ad00*/  STSM.16.M88.4 [R156], R8 ;  /* 0x000000089c007844 */ /* 0x0005e80000000200 */
[----:B------:R4:W-:Y:S04]  /*ad10*/  STSM.16.M88.4 [R160], R12 ;  /* 0x0000000ca0007844 */ /* 0x0009e80000000200 */
[----:B------:R5:W-:Y:S04]  /*ad20*/  STSM.16.M88.4 [R157], R20 ;  /* 0x000000149d007844 */ /* 0x000be80000000200 */
[----:B------:R3:W-:Y:S01]  /*ad30*/  STSM.16.M88.4 [R7], R152 ;  /* 0x0000009807007844 */ /* 0x0007e20000000200 */
[----:B-1----:R-:W-:Y:S01]  /*ad40*/  ISETP.NE.U32.AND P0, PT, R158, RZ, PT ;  /* 0x000000ff9e00720c */ /* 0x002fe20003f05070 */
[----:B------:R-:W-:-:S02]  /*ad50*/  IMAD.MOV.U32 R2, RZ, RZ, RZ ;  /* 0x000000ffff027224 */ /* 0x000fc400078e00ff */
[----:B0-----:R-:W-:Y:S01]  /*ad60*/  IMAD.WIDE R4, R212, 0x4, R18 ;  /* 0x00000004d4047825 */ /* 0x001fe200078e0212 */
[----:B------:R-:W-:Y:S01]  /*ad70*/  BAR.SYNC.DEFER_BLOCKING 0x1, 0x100 ;  /* 0x0044000000007b1d */ /* 0x000fe20000010000 */
[----:B------:R-:W-:Y:S02]  /*ad80*/  ISETP.NE.AND.EX P0, PT, R159, RZ, PT, P0 ;  /* 0x000000ff9f00720c */ /* 0x000fe40003f05300 */
[----:B------:R-:W-:-:S05]  /*ad90*/  ISETP.NE.U32.AND P1, PT, RZ, UR10, PT ;  /* 0x0000000aff007c0c */ /* 0x000fca000bf25070 */
[----:B--2---:R-:W0:Y:S01]  /*ada0*/  LDC R11, c[0x0][0xbd4] ;  /* 0x0002f500ff0b7b82 */ /* 0x004e220000000800 */
[----:B------:R-:W-:-:S07]  /*adb0*/  ISETP.NE.AND.EX P1, PT, RZ, UR11, PT, P1 ;  /* 0x0000000bff007c0c */ /* 0x000fce000bf25310 */
[----:B----4-:R-:W1:Y:S01]  /*adc0*/  LDC.64 R14, c[0x0][0xca8] ;  /* 0x00032a00ff0e7b82 */ /* 0x010e620000000a00 */
[----:B------:R-:W2:Y:S05]  /*add0*/  @P0 LDG.E R2, desc[UR36][R4.64] ;  /* 0x0000002404020981 */ /* 0x000eaa000c1e1900 */
[----:B------:R-:W-:-:S04]  /*ade0*/  @P1 LEA R8, P2, R212, UR10, 0x2 ;  /* 0x0000000ad4081c11 */ /* 0x000fc8000f8410ff */
[----:B------:R-:W-:Y:S01]  /*adf0*/  @P1 LEA.HI.X R9, R212, UR11, R216, 0x2, P2 ;  /* 0x0000000bd4091c11 */ /* 0x000fe200090f14d8 */
[----:B-----5:R-:W-:Y:S01]  /*ae00*/  IMAD.MOV.U32 R22, RZ, RZ, 0xab8 ;  /* 0x00000ab8ff167424 */ /* 0x020fe200078e00ff */
[----:B------:R-:W-:-:S03]  /*ae10*/  ULDC UR11, c[0x0][0xce8] ;  /* 0x00033a00000b7ab9 */ /* 0x000fc60000000800 */
[----:B------:R4:W5:Y:S01]  /*ae20*/  @P1 LDG.E R156, desc[UR36][R8.64] ;  /* 0x00000024089c1981 */ /* 0x000962000c1e1900 */
[----:B------:R-:W-:-:S04]  /*ae30*/  ISETP.NE.AND P2, PT, R214, RZ, PT ;  /* 0x000000ffd600720c */ /* 0x000fc80003f45270 */
[----:B0-----:R-:W-:-:S04]  /*ae40*/  SEL R11, R214, R11, P2 ;  /* 0x0000000bd60b7207 */ /* 0x001fc80001000000 */
[----:B------:R-:W-:-:S04]  /*ae50*/  ISETP.GT.AND P3, PT, R11, 0x1, PT ;  /* 0x000000010b00780c */ /* 0x000fc80003f64270 */
[----:B------:R-:W-:-:S04]  /*ae60*/  SEL R22, R22, 0xa78, P3 ;  /* 0x00000a7816167807 */ /* 0x000fc80001800000 */
[----:B------:R-:W0:Y:S01]  /*ae70*/  LDC.64 R10, c[0x0][R22+0x220] ;  /* 0x00008800160a7b82 */ /* 0x000e220000000a00 */
[----:B------:R-:W-:-:S07]  /*ae80*/  ISETP.NE.U32.AND P2, PT, R158, RZ, PT ;  /* 0x000000ff9e00720c */ /* 0x000fce0003f45070 */
[----:B----4-:R-:W4:Y:S01]  /*ae90*/  LDC.64 R8, c[0x0][R22+0x218] ;  /* 0x0000860016087b82 */ /* 0x010f220000000a00 */
[----:B------:R-:W-:Y:S01]  /*aea0*/  ISETP.NE.AND.EX P2, PT, R159, RZ, PT, P2 ;  /* 0x000000ff9f00720c */ /* 0x000fe20003f45320 */
[----:B------:R-:W-:-:S03]  /*aeb0*/  UISETP.NE.AND UP0, UPT, UR11, 0x1, UPT ;  /* 0x000000010b00788c */ /* 0x000fc6000bf05270 */
[----:B------:R-:W-:-:S03]  /*aec0*/  SEL R212, R212, RZ, !P2 ;  /* 0x000000ffd4d47207 */ /* 0x000fc60005000000 */
[----:B------:R-:W2:Y:S01]  /*aed0*/  LDC.64 R12, c[0x0][R22+0x228] ;  /* 0x00008a00160c7b82 */ /* 0x000ea20000000a00 */
[----:B------:R-:W-:Y:S02]  /*aee0*/  PLOP3.LUT P4, PT, PT, PT, UP0, 0x80, 0x0 ;  /* 0x000000000000781c */ /* 0x000fe40003f8f008 */
[----:B---3--:R-:W-:Y:S01]  /*aef0*/  SEL R7, R216, RZ, !P2 ;  /* 0x000000ffd8077207 */ /* 0x008fe20005000000 */
[----:B------:R-:W-:Y:S01]  /*af00*/  VIADD R20, R210, UR12 ;  /* 0x0000000cd2147c36 */ /* 0x000fe20008000000 */
[----:B------:R-:W-:Y:S01]  /*af10*/  @UP0 ULDC UR8, c[0x0][0xcec] ;  /* 0x00033b0000080ab9 */ /* 0x000fe20000000800 */
[-C--:B0-----:R-:W-:Y:S02]  /*af20*/  IMAD R11, R11, R212.reuse, RZ ;  /* 0x000000d40b0b7224 */ /* 0x081fe400078e02ff */
[----:B-1----:R-:W0:Y:S01]  /*af30*/  @!P3 LDC R14, c[0x0][0xc50] ;  /* 0x00031400ff0ebb82 */ /* 0x002e220000000800 */
[----:B------:R-:W-:-:S04]  /*af40*/  IMAD.WIDE.U32 R18, R10, R212, RZ ;  /* 0x000000d40a127225 */ /* 0x000fc800078e00ff */
[----:B------:R-:W-:Y:S02]  /*af50*/  IMAD R21, R10, R7, R11 ;  /* 0x000000070a157224 */ /* 0x000fe400078e020b */
[-C--:B----4-:R-:W-:Y:S01]  /*af60*/  IMAD.WIDE.U32 R10, R8, R213.reuse, RZ ;  /* 0x000000d5080a7225 */ /* 0x090fe200078e00ff */
[----:B------:R-:W1:Y:S03]  /*af70*/  @!P3 LDC R15, c[0x0][0xc54] ;  /* 0x00031500ff0fbb82 */ /* 0x000e660000000800 */
[----:B------:R-:W-:-:S05]  /*af80*/  IMAD R7, R9, R213, RZ ;  /* 0x000000d509077224 */ /* 0x000fca00078e02ff */
[----:B------:R-:W3:Y:S01]  /*af90*/  LDC.64 R8, c[0x0][R22+0x210] ;  /* 0x0000840016087b82 */ /* 0x000ee20000000a00 */
[----:B------:R-:W-:Y:S01]  /*afa0*/  IMAD.IADD R23, R19, 0x1, R21 ;  /* 0x0000000113177824 */ /* 0x000fe200078e0215 */
[----:B------:R-:W-:Y:S01]  /*afb0*/  SEL R19, R162, RZ, P3 ;  /* 0x000000ffa2137207 */ /* 0x000fe20001800000 */
[----:B------:R-:W-:Y:S01]  /*afc0*/  IMAD.MOV.U32 R21, RZ, RZ, R20 ;  /* 0x000000ffff157224 */ /* 0x000fe200078e0014 */
[----:B--2---:R-:W-:Y:S01]  /*afd0*/  IADD3 R18, P2, P5, R18, R10, R2 ;  /* 0x0000000a12127210 */ /* 0x004fe20007d5e002 */
        /* <DEDUP_REMOVED lines=8> */
[----:B------:R-:W-:Y:S01]  /*b060*/  IMAD.MOV R23, RZ, RZ, -R21 ;  /* 0x000000ffff177224 */ /* 0x000fe200078e0a15 */
[----:B------:R-:W-:Y:S01]  /*b070*/  IADD3 R12, P2, P5, R21, R18, R12 ;  /* 0x00000012150c7210 */ /* 0x000fe20007d5e00c */
[----:B------:R-:W-:Y:S01]  /*b080*/  IMAD.IADD R13, R13, 0x1, R11 ;  /* 0x000000010d0d7824 */ /* 0x000fe200078e020b */
[----:B------:R-:W-:Y:S01]  /*b090*/  SHF.R.S32.HI R10, RZ, 0x1f, R21 ;  /* 0x0000001fff0a7819 */ /* 0x000fe20000011415 */
[----:B------:R-:W-:-:S03]  /*b0a0*/  IMAD R11, R23, UR11, R20 ;  /* 0x0000000b170b7c24 */ /* 0x000fc6000f8e0214 */
[----:B------:R-:W-:Y:S01]  /*b0b0*/  IADD3.X R13, R10, R19, R13, P2, P5 ;  /* 0x000000130a0d7210 */ /* 0x000fe200017ea40d */
[-C--:B---3--:R-:W-:Y:S01]  /*b0c0*/  IMAD R9, R9, R11.reuse, RZ ;  /* 0x0000000b09097224 */ /* 0x088fe200078e02ff */
[----:B------:R-:W-:Y:S01]  /*b0d0*/  SHF.R.S32.HI R19, RZ, 0x1f, R11 ;  /* 0x0000001fff137819 */ /* 0x000fe2000001140b */
[----:B------:R-:W-:-:S04]  /*b0e0*/  IMAD.WIDE.U32 R12, R8, R11, R12 ;  /* 0x0000000b080c7225 */ /* 0x000fc800078e000c */
[----:B------:R-:W-:Y:S01]  /*b0f0*/  IMAD R9, R8, R19, R9 ;  /* 0x0000001308097224 */ /* 0x000fe200078e0209 */
[----:B0-----:R-:W-:Y:S01]  /*b100*/  LEA R14, P2, R12, R14, 0x2 ;  /* 0x0000000e0c0e7211 */ /* 0x001fe200078410ff */
[----:B------:R-:W-:Y:S02]  /*b110*/  ULDC UR8, c[0x0][0xb88] ;  /* 0x0002e20000087ab9 */ /* 0x000fe40000000800 */
[----:B------:R-:W-:Y:S01]  /*b120*/  IMAD.IADD R8, R13, 0x1, R9 ;  /* 0x000000010d087824 */ /* 0x000fe200078e0209 */
[----:B-----5:R-:W-:-:S04]  /*b130*/  @P1 R2UR UR8, R156 ;  /* 0x000000009c0812ca */ /* 0x020fc800000e0000 */
        /* <DEDUP_REMOVED lines=8> */
.L_x_14830:
[----:B------:R-:W2:Y:S04]  /*b1c0*/  LDL R11, [R1+0x2c] ;  /* 0x00002c00010b7983 */ /* 0x000ea80000100800 */
[----:B------:R-:W3:Y:S01]  /*b1d0*/  LDL R10, [R1+0x28] ;  /* 0x00002800010a7983 */ /* 0x000ee20000100800 */
[----:B------:R-:W-:Y:S01]  /*b1e0*/  R2UR UR10, R206 ;  /* 0x00000000ce0a72ca */ /* 0x000fe200000e0000 */
[----:B------:R-:W-:Y:S02]  /*b1f0*/  UIMAD UR8, UR8, UR11, URZ ;  /* 0x0000000b080872a4 */ /* 0x000fe4000f8e023f */
        /* <DEDUP_REMOVED lines=58> */
[----:B------:R-:W-:Y:S02]  /*b5a0*/  LOP3.LUT R40, R41, 0x380, RZ, 0xc0, !PT ;  /* 0x0000038029287812 */ /* 0x000fe400078ec0ff */
        /* <DEDUP_REMOVED lines=60> */
[----:B------:R-:W-:Y:S01]  /*b970*/  SHF.R.S32.HI R19, RZ, 0x1f, R212 ;  /* 0x0000001fff137819 */ /* 0x000fe200000114d4 */
[----:B------:R-:W-:-:S02]  /*b980*/  VIADD R80, R3, UR12 ;  /* 0x0000000c03507c36 */ /* 0x000fc40008000000 */
[----:B------:R-:W5:Y:S04]  /*b990*/  LD.E.128 R56, desc[UR36][R56.64] ;  /* 0x0000002438387980 */ /* 0x000f68000c101d00 */
[----:B------:R-:W5:Y:S01]  /*b9a0*/  LD.E.128 R60, desc[UR36][R60.64] ;  /* 0x000000243c3c7980 */ /* 0x000f62000c101d00 */
[----:B0-----:R-:W-:Y:S01]  /*b9b0*/  IMAD.WIDE.U32 R4, R2, UR6, RZ ;  /* 0x0000000602047c25 */ /* 0x001fe2000f8e00ff */
[----:B------:R-:W-:Y:S02]  /*b9c0*/  ULDC.64 UR6, c[0x0][0xbe8] ;  /* 0x0002fa0000067ab9 */ /* 0x000fe40000000a00 */
[----:B------:R-:W5:Y:S01]  /*b9d0*/  LD.E.128 R64, desc[UR36][R64.64] ;  /* 0x0000002440407980 */ /* 0x000f62000c101d00 */
[----:B------:R-:W-:Y:S02]  /*b9e0*/  IMAD.IADD R5, R5, 0x1, R7 ;  /* 0x0000000105057824 */ /* 0x000fe400078e0207 */
[----:B------:R-:W-:Y:S01]  /*b9f0*/  IMAD R2, R18, 0x20, R3 ;  /* 0x0000002012027824 */ /* 0x000fe200078e0203 */
[----:B------:R-:W5:Y:S01]  /*ba00*/  LD.E.128 R68, desc[UR36][R68.64] ;  /* 0x0000002444447980 */ /* 0x000f62000c101d00 */
[----:B------:R-:W-:-:S03]  /*ba10*/  IMAD.WIDE.U32 R4, R213, UR6, R4 ;  /* 0x00000006d5047c25 */ /* 0x000fc6000f8e0004 */
[----:B------:R-:W5:Y:S01]  /*ba20*/  LD.E.128 R72, desc[UR36][R72.64] ;  /* 0x0000002448487980 */ /* 0x000f62000c101d00 */
[----:B------:R-:W-:Y:S02]  /*ba30*/  VIADD R18, R2, UR12 ;  /* 0x0000000c02127c36 */ /* 0x000fe40008000000 */
[----:B------:R-:W-:Y:S01]  /*ba40*/  IMAD R5, R213, UR7, R5 ;  /* 0x00000007d5057c24 */ /* 0x000fe2000f8e0205 */
[----:B------:R-:W-:Y:S01]  /*ba50*/  ULDC.64 UR6, c[0x0][0xbf0] ;  /* 0x0002fc0000067ab9 */ /* 0x000fe20000000a00 */
        /* <DEDUP_REMOVED lines=8> */
[----:B------:R-:W-:-:S02]  /*bae0*/  IMAD R19, R19, UR6, RZ ;  /* 0x0000000613137c24 */ /* 0x000fc4000f8e02ff */
[----:B------:R-:W-:Y:S01]  /*baf0*/  IMAD.MOV.U32 R7, RZ, RZ, R18 ;  /* 0x000000ffff077224 */ /* 0x000fe200078e0012 */
[----:B------:R-:W-:Y:S01]  /*bb00*/  @P4 SHF.R.U32.HI R7, RZ, UR10, R2 ;  /* 0x0000000aff074c19 */ /* 0x000fe20008011602 */
[C---:B------:R-:W-:Y:S02]  /*bb10*/  IMAD R19, R212.reuse, UR7, R19 ;  /* 0x00000007d4137c24 */ /* 0x040fe4000f8e0213 */
[----:B------:R-:W-:Y:S01]  /*bb20*/  IMAD.WIDE.U32 R212, R212, UR6, R4 ;  /* 0x00000006d4d47c25 */ /* 0x000fe2000f8e0004 */
[----:B------:R-:W-:Y:S01]  /*bb30*/  SHF.R.S32.HI R2, RZ, 0x1f, R7 ;  /* 0x0000001fff027819 */ /* 0x000fe20000011407 */
[----:B------:R-:W-:Y:S02]  /*bb40*/  ULDC.64 UR6, c[0x0][0xbe0] ;  /* 0x0002f80000067ab9 */ /* 0x000fe40000000a00 */
[----:B------:R-:W-:Y:S02]  /*bb50*/  IMAD.IADD R213, R213, 0x1, R19 ;  /* 0x00000001d5d57824 */ /* 0x000fe400078e0213 */
[----:B------:R-:W-:-:S02]  /*bb60*/  IMAD.MOV R19, RZ, RZ, -R7 ;  /* 0x000000ffff137224 */ /* 0x000fc400078e0a07 */
        /* <DEDUP_REMOVED lines=50> */
.L_x_14833:
[----:B------:R-:W-:Y:S05]  /*be90*/  BSYNC B1 ;  /* 0x0000000000017941 */ /* 0x000fea0003800000 */
.L_x_14832:
        /* <DEDUP_REMOVED lines=21> */
.L_x_14835:
[----:B------:R-:W-:Y:S05]  /*bff0*/  BSYNC B1 ;  /* 0x0000000000017941 */ /* 0x000fea0003800000 */
.L_x_14834:
        /* <DEDUP_REMOVED lines=21> */
.L_x_14837:
[----:B------:R-:W-:Y:S05]  /*c150*/  BSYNC B1 ;  /* 0x0000000000017941 */ /* 0x000fea0003800000 */
.L_x_14836:
        /* <DEDUP_REMOVED lines=24> */
.L_x_14831:
        /* <DEDUP_REMOVED lines=49> */
[----:B------:R-:W-:Y:S02]  /*c5f0*/  IMAD R0, R0, UR6, RZ ;  /* 0x0000000600007c24 */ /* 0x000fe4000f8e02ff */
[----:B------:R-:W-:Y:S02]  /*c600*/  IMAD.IADD R5, R5, 0x1, R9 ;  /* 0x0000000105057824 */ /* 0x000fe400078e0209 */
[C---:B------:R-:W-:Y:S02]  /*c610*/  IMAD R3, R7.reuse, UR7, R0 ;  /* 0x0000000707037c24 */ /* 0x040fe4000f8e0200 */
[----:B------:R-:W-:Y:S01]  /*c620*/  IMAD.WIDE.U32 R4, R7, UR6, R4 ;  /* 0x0000000607047c25 */ /* 0x000fe2000f8e0004 */
[----:B------:R-:W-:-:S03]  /*c630*/  ULDC.64 UR6, c[0x0][0xc00] ;  /* 0x0003000000067ab9 */ /* 0x000fc60000000a00 */
[----:B------:R-:W-:Y:S01]  /*c640*/  IMAD.IADD R7, R5, 0x1, R3 ;  /* 0x0000000105077824 */ /* 0x000fe200078e0203 */
[C---:B------:R-:W-:Y:S01]  /*c650*/  LEA R0, P1, R4.reuse, UR6, 0x2 ;  /* 0x0000000604007c11 */ /* 0x040fe2000f8210ff */
[C---:B------:R-:W-:Y:S02]  /*c660*/  VIADD R165, R17.reuse, 0x68 ;  /* 0x0000006811a57836 */ /* 0x040fe40000000000 */
        /* <DEDUP_REMOVED lines=41> */
[----:B------:R-:W-:Y:S01]  /*c900*/  VIADD R187, R17, 0x8 ;  /* 0x0000000811bb7836 */ /* 0x000fe20000000000 */
[----:B012---:R-:W-:Y:S06]  /*c910*/  @P2 BRA `(.L_x_14840) ;  /* 0x0000000800242947 */ /* 0x007fec0003800000 */
        /* <DEDUP_REMOVED lines=8> */
[----:B------:R-:W-:Y:S02]  /*c9a0*/  @!P2 LEA R8, P5, R187, R2, 0x2 ;  /* 0x00000002bb08a211 */ /* 0x000fe400078a10ff */
[----:B------:R-:W-:Y:S02]  /*c9b0*/  @!P3 IMAD.WIDE R4, R17, 0x4, R2 ;  /* 0x000000041104b825 */ /* 0x000fe400078e0202 */
[----:B------:R-:W-:-:S03]  /*c9c0*/  @!P2 LEA.HI.X R9, R187, R3, R188, 0x2, P5 ;  /* 0x00000003bb09a211 */ /* 0x000fc600028f14bc */
        /* <DEDUP_REMOVED lines=69> */
[-C--:B------:R-:W-:Y:S02]  /*ce20*/  @!P1 LEA.HI.X R5, R226, R3.reuse, R158, 0x2, P6 ;  /* 0x00000003e2059211 */ /* 0x080fe400030f149e */
[CC--:B-1----:R-:W-:Y:S02]  /*ce30*/  @!P4 LEA R8, P5, R225.reuse, R2.reuse, 0x2 ;  /* 0x00000002e108c211 */ /* 0x0c2fe400078a10ff */
[-C--:B------:R-:W-:Y:S01]  /*ce40*/  @!P3 LEA R10, P6, R224, R2.reuse, 0x2 ;  /* 0x00000002e00ab211 */ /* 0x080fe200078c10ff */
[----:B------:R0:W-:Y:S01]  /*ce50*/  @!P1 ST.E.64 desc[UR36][R4.64], R96 ;  /* 0x0000006004009985 */ /* 0x0001e2000c101b24 */
[----:B------:R-:W-:Y:S02]  /*ce60*/  @!P4 LEA.HI.X R9, R225, R3, R157, 0x2, P5 ;  /* 0x00000003e109c211 */ /* 0x000fe400028f149d */
[----:B------:R-:W-:Y:S02]  /*ce70*/  ISETP.GE.AND P1, PT, R221, UR6, PT ;  /* 0x00000006dd007c0c */ /* 0x000fe4000bf26270 */
[----:B------:R-:W-:Y:S01]  /*ce80*/  @!P2 LEA R12, P5, R223, R2, 0x2 ;  /* 0x00000002df0ca211 */ /* 0x000fe200078a10ff */
[----:B------:R1:W-:Y:S01]  /*ce90*/  @!P4 ST.E.64 desc[UR36][R8.64], R100 ;  /* 0x000000640800c985 */ /* 0x0003e2000c101b24 */
[----:B------:R-:W-:-:S02]  /*cea0*/  ISETP.GE.AND P4, PT, R220, UR6, PT ;  /* 0x00000006dc007c0c */ /* 0x000fc4000bf86270 */
[-C--:B------:R-:W-:Y:S02]  /*ceb0*/  @!P3 LEA.HI.X R11, R224, R3.reuse, R156, 0x2, P6 ;  /* 0x00000003e00bb211 */ /* 0x080fe400030f149c */
[----:B------:R-:W-:-:S03]  /*cec0*/  @!P2 LEA.HI.X R13, R223, R3, R155, 0x2, P5 ;  /* 0x00000003df0da211 */ /* 0x000fc600028f149b */
[----:B------:R2:W-:Y:S01]  /*ced0*/  @!P3 ST.E.64 desc[UR36][R10.64], R104 ;  /* 0x000000680a00b985 */ /* 0x0005e2000c101b24 */
[----:B------:R-:W-:Y:S02]  /*cee0*/  ISETP.GE.AND P3, PT, R219, UR6, PT ;  /* 0x00000006db007c0c */ /* 0x000fe4000bf66270 */
[CC--:B------:R-:W-:Y:S01]  /*cef0*/  @!P1 LEA R14, P6, R221.reuse, R2.reuse, 0x2 ;  /* 0x00000002dd0e9211 */ /* 0x0c0fe200078c10ff */
[----:B------:R-:W-:Y:S01]  /*cf00*/  @!P2 ST.E.64 desc[UR36][R12.64], R108 ;  /* 0x0000006c0c00a985 */ /* 0x000fe2000c101b24 */
[----:B------:R-:W-:Y:S02]  /*cf10*/  ISETP.GE.AND P2, PT, R218, UR6, PT ;  /* 0x00000006da007c0c */ /* 0x000fe4000bf46270 */
[----:B------:R-:W-:Y:S02]  /*cf20*/  @!P1 LEA.HI.X R15, R221, R3, R154, 0x2, P6 ;  /* 0x00000003dd0f9211 */ /* 0x000fe400030f149a */
[----:B0-----:R-:W-:-:S03]  /*cf30*/  @!P4 LEA R4, P5, R220, R2, 0x2 ;  /* 0x00000002dc04c211 */ /* 0x001fc600078a10ff */
[----:B------:R0:W-:Y:S01]  /*cf40*/  @!P1 ST.E.64 desc[UR36][R14.64], R112 ;  /* 0x000000700e009985 */ /* 0x0001e2000c101b24 */
[-C--:B------:R-:W-:Y:S02]  /*cf50*/  @!P4 LEA.HI.X R5, R220, R3.reuse, R153, 0x2, P5 ;  /* 0x00000003dc05c211 */ /* 0x080fe400028f1499 */
        /* <DEDUP_REMOVED lines=8> */
[----:B------:R-:W-:Y:S01]  /*cfe0*/  ISETP.GE.AND P3, PT, R19, UR6, PT ;  /* 0x0000000613007c0c */ /* 0x000fe2000bf66270 */
[----:B0-----:R-:W-:Y:S01]  /*cff0*/  VIADD R15, R17, 0xf8 ;  /* 0x000000f8110f7836 */ /* 0x001fe20000000000 */
[----:B------:R-:W-:Y:S01]  /*d000*/  @!P1 LEA R12, P5, R217, R2, 0x2 ;  /* 0x00000002d90c9211 */ /* 0x000fe200078a10ff */
[----:B------:R0:W-:Y:S01]  /*d010*/  @!P2 ST.E.64 desc[UR36][R10.64], R124 ;  /* 0x0000007c0a00a985 */ /* 0x0001e2000c101b24 */
[----:B------:R-:W-:Y:S02]  /*d020*/  ISETP.GE.AND P2, PT, R23, UR6, PT ;  /* 0x0000000617007c0c */ /* 0x000fe4000bf46270 */
[----:B------:R-:W-:Y:S02]  /*d030*/  @!P1 LEA.HI.X R13, R217, R3, R20, 0x2, P5 ;  /* 0x00000003d90d9211 */ /* 0x000fe400028f1414 */
[----:B-1----:R-:W-:-:S02]  /*d040*/  SHF.R.S32.HI R5, RZ, 0x1f, R19 ;  /* 0x0000001fff057819 */ /* 0x002fc40000011413 */
[----:B------:R-:W-:Y:S01]  /*d050*/  SHF.R.S32.HI R14, RZ, 0x1f, R15 ;  /* 0x0000001fff0e7819 */ /* 0x000fe2000001140f */
[----:B------:R1:W-:Y:S01]  /*d060*/  @!P1 ST.E.64 desc[UR36][R12.64], R128 ;  /* 0x000000800c009985 */ /* 0x0003e2000c101b24 */
[----:B------:R-:W-:Y:S02]  /*d070*/  ISETP.GE.AND P1, PT, R21, UR6, PT ;  /* 0x0000000615007c0c */ /* 0x000fe4000bf26270 */
[----:B--2---:R-:W-:Y:S02]  /*d080*/  SHF.R.S32.HI R9, RZ, 0x1f, R215 ;  /* 0x0000001fff097819 */ /* 0x004fe400000114d7 */
[-C--:B------:R-:W-:Y:S02]  /*d090*/  @!P4 LEA R8, P5, R215, R2.reuse, 0x2 ;  /* 0x00000002d708c211 */ /* 0x080fe400078a10ff */
[----:B------:R-:W-:Y:S02]  /*d0a0*/  @!P3 LEA R4, P6, R19, R2, 0x2 ;  /* 0x000000021304b211 */ /* 0x000fe400078c10ff */
[----:B------:R-:W-:-:S02]  /*d0b0*/  @!P4 LEA.HI.X R9, R215, R3, R9, 0x2, P5 ;  /* 0x00000003d709c211 */ /* 0x000fc400028f1409 */
[----:B------:R-:W-:Y:S02]  /*d0c0*/  ISETP.GE.AND P5, PT, R15, UR6, PT ;  /* 0x000000060f007c0c */ /* 0x000fe4000bfa6270 */
[-C--:B------:R-:W-:Y:S01]  /*d0d0*/  @!P3 LEA.HI.X R5, R19, R3.reuse, R5, 0x2, P6 ;  /* 0x000000031305b211 */ /* 0x080fe200030f1405 */
[----:B------:R2:W-:Y:S01]  /*d0e0*/  @!P4 ST.E.64 desc[UR36][R8.64], R132 ;  /* 0x000000840800c985 */ /* 0x0005e2000c101b24 */
[----:B0-----:R-:W-:Y:S02]  /*d0f0*/  SHF.R.S32.HI R11, RZ, 0x1f, R23 ;  /* 0x0000001fff0b7819 */ /* 0x001fe40000011417 */
[C---:B------:R-:W-:Y:S01]  /*d100*/  @!P2 LEA R10, P6, R23.reuse, R2, 0x2 ;  /* 0x00000002170aa211 */ /* 0x040fe200078c10ff */
[----:B------:R2:W-:Y:S01]  /*d110*/  @!P3 ST.E.64 desc[UR36][R4.64], R136 ;  /* 0x000000880400b985 */ /* 0x0005e2000c101b24 */
[----:B-1----:R-:W-:Y:S02]  /*d120*/  SHF.R.S32.HI R13, RZ, 0x1f, R21 ;  /* 0x0000001fff0d7819 */ /* 0x002fe40000011415 */
[----:B------:R-:W-:-:S02]  /*d130*/  @!P2 LEA.HI.X R11, R23, R3, R11, 0x2, P6 ;  /* 0x00000003170ba211 */ /* 0x000fc400030f140b */
[----:B------:R-:W-:-:S03]  /*d140*/  @!P1 LEA R12, P6, R21, R2, 0x2 ;  /* 0x00000002150c9211 */ /* 0x000fc600078c10ff */
[----:B------:R2:W-:Y:S01]  /*d150*/  @!P2 ST.E.64 desc[UR36][R10.64], R140 ;  /* 0x0000008c0a00a985 */ /* 0x0005e2000c101b24 */
[----:B------:R-:W-:Y:S02]  /*d160*/  @!P1 LEA.HI.X R13, R21, R3, R13, 0x2, P6 ;  /* 0x00000003150d9211 */ /* 0x000fe400030f140d */
[----:B------:R-:W-:-:S03]  /*d170*/  @!P5 LEA R2, P6, R15, R2, 0x2 ;  /* 0x000000020f02d211 */ /* 0x000fc600078c10ff */
[----:B------:R2:W-:Y:S01]  /*d180*/  @!P1 ST.E.64 desc[UR36][R12.64], R144 ;  /* 0x000000900c009985 */ /* 0x0005e2000c101b24 */
[----:B------:R-:W-:-:S05]  /*d190*/  @!P5 LEA.HI.X R3, R15, R3, R14, 0x2, P6 ;  /* 0x000000030f03d211 */ /* 0x000fca00030f140e */
[----:B------:R2:W-:Y:S04]  /*d1a0*/  @!P5 ST.E.64 desc[UR36][R2.64], R148 ;  /* 0x000000940200d985 */ /* 0x0005e8000c101b24 */
.L_x_14840:
[----:B------:R-:W-:Y:S05]  /*d1b0*/  BSYNC B1 ;  /* 0x0000000000017941 */ /* 0x000fea0003800000 */
.L_x_14839:
[----:B--2---:R0:W1:Y:S04]  /*d1c0*/  SHFL.IDX PT, R3, R7, 0x1, 0x1c1f ;  /* 0x003c1f0007037f89 */ /* 0x00406800000e0000 */
[----:B------:R0:W2:Y:S01]  /*d1d0*/  SHFL.IDX PT, R2, R0, 0x1, 0x1c1f ;  /* 0x003c1f0000027f89 */ /* 0x0000a200000e0000 */
[----:B------:R-:W-:Y:S05]  /*d1e0*/  @P0 BRA `(.L_x_14838) ;  /* 0x0000001400d00947 */ /* 0x000fea0003800000 */
[----:B------:R-:W-:Y:S01]  /*d1f0*/  ULDC UR6, c[0x0][0xbc8] ;  /* 0x0002f20000067ab9 */ /* 0x000fe20000000800 */
[----:B------:R-:W-:Y:S01]  /*d200*/  VIADD R21, R17, 0xe0 ;  /* 0x000000e011157836 */ /* 0x000fe20000000000 */
[----:B------:R-:W-:Y:S01]  /*d210*/  ISETP.GE.AND P5, PT, R187, UR6, PT ;  /* 0x00000006bb007c0c */ /* 0x000fe2000bfa6270 */
[C---:B0-----:R-:W-:Y:S01]  /*d220*/  VIADD R7, R17.reuse, 0xe8 ;  /* 0x000000e811077836 */ /* 0x041fe20000000000 */
[----:B------:R-:W-:Y:S02]  /*d230*/  ISETP.GE.AND P4, PT, R17, UR6, PT ;  /* 0x0000000611007c0c */ /* 0x000fe4000bf86270 */
[----:B------:R-:W-:Y:S02]  /*d240*/  ISETP.GE.AND P2, PT, R185, UR6, PT ;  /* 0x00000006b9007c0c */ /* 0x000fe4000bf46270 */
[----:B------:R-:W-:Y:S02]  /*d250*/  ISETP.GE.AND P1, PT, R183, UR6, PT ;  /* 0x00000006b7007c0c */ /* 0x000fe4000bf26270 */
[----:B------:R-:W-:-:S02]  /*d260*/  ISETP.GE.AND P0, PT, R181, UR6, PT ;  /* 0x00000006b5007c0c */ /* 0x000fc4000bf06270 */
[----:B------:R-:W-:-:S03]  /*d270*/  SHF.R.S32.HI R0, RZ, 0x1f, R215 ;  /* 0x0000001fff007819 */ /* 0x000fc600000114d7 */
[-C--:B--2---:R-:W-:Y:S02]  /*d280*/  @!P5 LEA R8, P3, R187, R2.reuse, 0x2 ;  /* 0x00000002bb08d211 */ /* 0x084fe400078610ff */
[----:B-1----:R-:W-:Y:S02]  /*d290*/  @!P4 IMAD.WIDE R4, R17, 0x4, R2 ;  /* 0x000000041104c825 */ /* 0x002fe400078e0202 */
        /* <DEDUP_REMOVED lines=42> */
[-C--:B----4-:R-:W-:Y:S02]  /*d540*/  @!P4 LEA R8, P2, R166, R2.reuse, 0x2 ;  /* 0x00000002a608c211 */ /* 0x090fe400078410ff */
        /* <DEDUP_REMOVED lines=85> */
.L_x_14829:
        /* <DEDUP_REMOVED lines=26> */
.L_x_14841:
[----:B------:R-:W-:Y:S01]  /*dc40*/  BSSY B1, `(.L_x_14842) ;  /* 0x0000039000017945 */ /* 0x000fe20003800000 */
[----:B------:R-:W-:Y:S02]  /*dc50*/  SEL R23, R212, RZ, !P0 ;  /* 0x000000ffd4177207 */ /* 0x000fe40004000000 */
[----:B------:R-:W-:Y:S02]  /*dc60*/  SEL R216, R216, RZ, !P0 ;  /* 0x000000ffd8d87207 */ /* 0x000fe40004000000 */
[----:B-----5:R-:W-:Y:S01]  /*dc70*/  SHF.R.S32.HI R20, RZ, 0x1f, R7 ;  /* 0x0000001fff147819 */ /* 0x020fe20000011407 */
[----:B------:R-:W-:Y:S06]  /*dc80*/  @P3 BRA `(.L_x_14843) ;  /* 0x0000000000d03947 */ /* 0x000fec0003800000 */
        /* <DEDUP_REMOVED lines=8> */
[----:B------:R-:W2:Y:S01]  /*dd10*/  LDL.LU R24, [R1+0x20] ;  /* 0x0000200001187983 */ /* 0x000ea20000300800 */
[----:B------:R-:W-:Y:S01]  /*dd20*/  ISETP.NE.AND P1, PT, R29, 0x1, PT ;  /* 0x000000011d00780c */ /* 0x000fe20003f25270 */
[----:B------:R-:W-:Y:S01]  /*dd30*/  IMAD.MOV.U32 R18, RZ, RZ, 0xab8 ;  /* 0x00000ab8ff127424 */ /* 0x000fe200078e00ff */
[----:B------:R-:W-:Y:S01]  /*dd40*/  ISETP.GT.AND P0, PT, R214, 0x1, PT ;  /* 0x00000001d600780c */ /* 0x000fe20003f04270 */
[----:B------:R-:W0:Y:S01]  /*dd50*/  LDC.64 R26, c[0x0][0xca8] ;  /* 0x00032a00ff1a7b82 */ /* 0x000e220000000a00 */
[----:B------:R-:W-:Y:S02]  /*dd60*/  IMAD.MOV.U32 R15, RZ, RZ, R25 ;  /* 0x000000ffff0f7224 */ /* 0x000fe400078e0019 */
[----:B------:R-:W-:-:S05]  /*dd70*/  SEL R18, R18, 0xa78, P0 ;  /* 0x00000a7812127807 */ /* 0x000fca0000000000 */
[----:B------:R-:W1:Y:S08]  /*dd80*/  LDC.64 R4, c[0x0][R18+0x220] ;  /* 0x0000880012047b82 */ /* 0x000e700000000a00 */
[----:B------:R-:W3:Y:S08]  /*dd90*/  @P1 LDC R14, c[0x0][0xcec] ;  /* 0x00033b00ff0e1b82 */ /* 0x000ef00000000800 */
[----:B------:R-:W4:Y:S08]  /*dda0*/  LDC.64 R2, c[0x0][R18+0x218] ;  /* 0x0000860012027b82 */ /* 0x000f300000000a00 */
[----:B------:R-:W5:Y:S01]  /*ddb0*/  @P1 LDC R21, c[0x0][0xcf0] ;  /* 0x00033c00ff151b82 */ /* 0x000f620000000800 */
[----:B-1----:R-:W-:-:S02]  /*ddc0*/  IMAD R5, R5, R23, RZ ;  /* 0x0000001705057224 */ /* 0x002fc400078e02ff */
[----:B------:R-:W-:-:S05]  /*ddd0*/  IMAD.WIDE.U32 R12, R4, R23, RZ ;  /* 0x00000017040c7225 */ /* 0x000fca00078e00ff */
[----:B------:R-:W1:Y:S01]  /*dde0*/  LDC.64 R8, c[0x0][R18+0x228] ;  /* 0x00008a0012087b82 */ /* 0x000e620000000a00 */
[----:B---3--:R-:W-:-:S07]  /*ddf0*/  @P1 IMAD.HI.U32 R14, R25, R14, RZ ;  /* 0x0000000e190e1227 */ /* 0x008fce00078e00ff */
[----:B------:R-:W3:Y:S01]  /*de00*/  LDC.64 R10, c[0x0][R18+0x210] ;  /* 0x00008400120a7b82 */ /* 0x000ee20000000a00 */
[-C--:B----4-:R-:W-:Y:S02]  /*de10*/  IMAD R19, R3, R213.reuse, RZ ;  /* 0x000000d503137224 */ /* 0x090fe400078e02ff */
[----:B------:R-:W-:-:S04]  /*de20*/  IMAD.WIDE.U32 R2, R2, R213, RZ ;  /* 0x000000d502027225 */ /* 0x000fc800078e00ff */
[----:B------:R-:W-:Y:S01]  /*de30*/  IMAD.IADD R19, R3, 0x1, R19 ;  /* 0x0000000103137824 */ /* 0x000fe200078e0213 */
[----:B-----5:R-:W-:Y:S01]  /*de40*/  @P1 SHF.R.U32.HI R15, RZ, R21, R14 ;  /* 0x00000015ff0f1219 */ /* 0x020fe2000001160e */
[----:B------:R-:W-:Y:S01]  /*de50*/  IMAD R21, R4, R216, R5 ;  /* 0x000000d804157224 */ /* 0x000fe200078e0205 */
[----:B0-----:R-:W0:Y:S01]  /*de60*/  @!P0 LDC R26, c[0x0][0xc50] ;  /* 0x00031400ff1a8b82 */ /* 0x001e220000000800 */
[----:B------:R-:W-:Y:S02]  /*de70*/  IADD3 R4, P1, P3, R12, R2, R7 ;  /* 0x000000020c047210 */ /* 0x000fe40007b3e007 */
[----:B------:R-:W-:Y:S02]  /*de80*/  IMAD.IADD R21, R13, 0x1, R21 ;  /* 0x000000010d157824 */ /* 0x000fe400078e0215 */
[----:B------:R-:W-:-:S03]  /*de90*/  IMAD.MOV R12, RZ, RZ, -R15 ;  /* 0x000000ffff0c7224 */ /* 0x000fc600078e0a0f */
[----:B------:R-:W4:Y:S01]  /*dea0*/  @!P0 LDC R27, c[0x0][0xc54] ;  /* 0x00031500ff1b8b82 */ /* 0x000f220000000800 */
[----:B--2---:R-:W-:-:S05]  /*deb0*/  SEL R5, R24, RZ, P0 ;  /* 0x000000ff18057207 */ /* 0x004fca0000000000 */
[----:B-1----:R-:W-:Y:S01]  /*dec0*/  IMAD.WIDE.U32 R2, R8, R5, RZ ;  /* 0x0000000508027225 */ /* 0x002fe200078e00ff */
[----:B------:R-:W-:-:S03]  /*ded0*/  IADD3.X R8, R21, R19, R20, P1, P3 ;  /* 0x0000001315087210 */ /* 0x000fc60000fe6414 */
[----:B------:R-:W-:Y:S01]  /*dee0*/  IMAD R9, R9, R5, RZ ;  /* 0x0000000509097224 */ /* 0x000fe200078e02ff */
[----:B------:R-:W-:Y:S01]  /*def0*/  IADD3 R2, P0, P1, R15, R4, R2 ;  /* 0x000000040f027210 */ /* 0x000fe2000791e002 */
[----:B------:R-:W-:Y:S01]  /*df00*/  IMAD R5, R29, R12, R25 ;  /* 0x0000000c1d057224 */ /* 0x000fe200078e0219 */
[----:B------:R-:W-:Y:S01]  /*df10*/  SHF.R.S32.HI R15, RZ, 0x1f, R15 ;  /* 0x0000001fff0f7819 */ /* 0x000fe2000001140f */
[----:B------:R-:W-:Y:S02]  /*df20*/  IMAD.IADD R9, R3, 0x1, R9 ;  /* 0x0000000103097824 */ /* 0x000fe400078e0209 */
[----:B---3--:R-:W-:-:S03]  /*df30*/  IMAD R4, R11, R5, RZ ;  /* 0x000000050b047224 */ /* 0x008fc600078e02ff */
[----:B------:R-:W-:Y:S02]  /*df40*/  IADD3.X R3, R15, R8, R9, P0, P1 ;  /* 0x000000080f037210 */ /* 0x000fe400007e2409 */
[----:B------:R-:W-:Y:S01]  /*df50*/  SHF.R.S32.HI R9, RZ, 0x1f, R5 ;  /* 0x0000001fff097819 */ /* 0x000fe20000011405 */
[----:B------:R-:W-:-:S04]  /*df60*/  IMAD.WIDE.U32 R2, R10, R5, R2 ;  /* 0x000000050a027225 */ /* 0x000fc800078e0002 */
[----:B------:R-:W-:Y:S01]  /*df70*/  IMAD R9, R10, R9, R4 ;  /* 0x000000090a097224 */ /* 0x000fe200078e0204 */
[----:B0-----:R-:W-:-:S03]  /*df80*/  LEA R4, P0, R2, R26, 0x2 ;  /* 0x0000001a02047211 */ /* 0x001fc600078010ff */
[----:B------:R-:W-:-:S05]  /*df90*/  IMAD.IADD R3, R3, 0x1, R9 ;  /* 0x0000000103037824 */ /* 0x000fca00078e0209 */
[----:B----4-:R-:W-:Y:S01]  /*dfa0*/  LEA.HI.X R5, R2, R27, R3, 0x2, P0 ;  /* 0x0000001b02057211 */ /* 0x010fe200000f1403 */
[----:B------:R-:W-:-:S05]  /*dfb0*/  IMAD.MOV.U32 R3, RZ, RZ, -0x800000 ;  /* 0xff800000ff037424 */ /* 0x000fca00078e00ff */
[----:B------:R0:W-:Y:S02]  /*dfc0*/  STG.E desc[UR36][R4.64], R3 ;  /* 0x0000000304007986 */ /* 0x0001e4000c101924 */
.L_x_14843:
[----:B------:R-:W-:Y:S05]  /*dfd0*/  BSYNC B1 ;  /* 0x0000000000017941 */ /* 0x000fea0003800000 */
.L_x_14842:
[----:B------:R-:W-:Y:S05]  /*dfe0*/  @P2 BRA `(.L_x_14838) ;  /* 0x0000000800502947 */ /* 0x000fea0003800000 */
[----:B------:R-:W1:Y:S01]  /*dff0*/  LDC R11, c[0x0][0xce8] ;  /* 0x00033a00ff0b7b82 */ /* 0x000e620000000800 */
[----:B0-----:R-:W-:Y:S01]  /*e000*/  SHF.R.S32.HI R3, RZ, 0x1f, R22 ;  /* 0x0000001fff037819 */ /* 0x001fe20000011416 */
[----:B------:R-:W-:Y:S01]  /*e010*/  ULDC.64 UR6, c[0x0][0xba0] ;  /* 0x0002e80000067ab9 */ /* 0x000fe20000000a00 */
[----:B------:R-:W-:Y:S01]  /*e020*/  R2UR UR8, R206 ;  /* 0x00000000ce0872ca */ /* 0x000fe200000e0000 */
[----:B------:R-:W-:Y:S01]  /*e030*/  IMAD R2, R20, UR6, RZ ;  /* 0x0000000614027c24 */ /* 0x000fe2000f8e02ff */
[----:B------:R-:W-:Y:S01]  /*e040*/  LEA.HI R4, R3, R22, RZ, 0x3 ;  /* 0x0000001603047211 */ /* 0x000fe200078f18ff */
[----:B------:R-:W-:Y:S02]  /*e050*/  BSSY B1, `(.L_x_14844) ;  /* 0x000004b000017945 */ /* 0x000fe40003800000 */
[C---:B------:R-:W-:Y:S01]  /*e060*/  IMAD R5, R7.reuse, UR7, R2 ;  /* 0x0000000707057c24 */ /* 0x040fe2000f8e0202 */
[----:B------:R-:W-:Y:S01]  /*e070*/  LOP3.LUT R9, R4, 0xfffffff8, RZ, 0xc0, !PT ;  /* 0xfffffff804097812 */ /* 0x000fe200078ec0ff */
[----:B------:R-:W-:Y:S01]  /*e080*/  IMAD.WIDE.U32 R2, R7, UR6, RZ ;  /* 0x0000000607027c25 */ /* 0x000fe2000f8e00ff */
[----:B------:R-:W-:Y:S01]  /*e090*/  SHF.R.S32.HI R15, RZ, 0x3, R4 ;  /* 0x00000003ff0f7819 */ /* 0x000fe20000011404 */
[----:B------:R-:W-:-:S02]  /*e0a0*/  ULDC.64 UR6, c[0x0][0xbe8] ;  /* 0x0002fa0000067ab9 */ /* 0x000fc40000000a00 */
[----:B------:R-:W-:Y:S02]  /*e0b0*/  IMAD.IADD R22, R22, 0x1, -R9 ;  /* 0x0000000116167824 */ /* 0x000fe400078e0a09 */
[----:B------:R-:W-:Y:S02]  /*e0c0*/  IMAD.IADD R3, R3, 0x1, R5 ;  /* 0x0000000103037824 */ /* 0x000fe400078e0205 */
[----:B------:R-:W-:Y:S02]  /*e0d0*/  IMAD R4, R22, 0x20, R15 ;  /* 0x0000002016047824 */ /* 0x000fe400078e020f */
[----:B------:R-:W-:Y:S01]  /*e0e0*/  IMAD.WIDE.U32 R2, R213, UR6, R2 ;  /* 0x00000006d5027c25 */ /* 0x000fe2000f8e0002 */
[----:B-1----:R-:W-:-:S03]  /*e0f0*/  ISETP.NE.AND P0, PT, R11, 0x1, PT ;  /* 0x000000010b00780c */ /* 0x002fc60003f05270 */
[----:B------:R-:W-:Y:S02]  /*e100*/  VIADD R9, R4, UR8 ;  /* 0x0000000804097c36 */ /* 0x000fe40008000000 */
[----:B------:R-:W-:Y:S01]  /*e110*/  IMAD R3, R213, UR7, R3 ;  /* 0x00000007d5037c24 */ /* 0x000fe2000f8e0203 */
[----:B------:R-:W-:Y:S01]  /*e120*/  ULDC.64 UR6, c[0x0][0xbf0] ;  /* 0x0002fc0000067ab9 */ /* 0x000fe20000000a00 */
[----:B------:R-:W-:Y:S02]  /*e130*/  IMAD.MOV.U32 R5, RZ, RZ, R9 ;  /* 0x000000ffff057224 */ /* 0x000fe400078e0009 */
[----:B------:R-:W-:Y:S02]  /*e140*/  IMAD R7, R216, UR6, RZ ;  /* 0x00000006d8077c24 */ /* 0x000fe4000f8e02ff */
[C---:B------:R-:W-:Y:S02]  /*e150*/  IMAD.WIDE.U32 R2, R23.reuse, UR6, R2 ;  /* 0x0000000617027c25 */ /* 0x040fe4000f8e0002 */
[----:B------:R-:W0:Y:S02]  /*e160*/  @P0 LDC R8, c[0x0][0xcec] ;  /* 0x00033b00ff080b82 */ /* 0x000e240000000800 */
[----:B------:R-:W-:Y:S01]  /*e170*/  IMAD R7, R23, UR7, R7 ;  /* 0x0000000717077c24 */ /* 0x000fe2000f8e0207 */
[----:B------:R-:W-:-:S03]  /*e180*/  ULDC.64 UR6, c[0x0][0xbe0] ;  /* 0x0002f80000067ab9 */ /* 0x000fc60000000a00 */
[----:B------:R-:W-:Y:S02]  /*e190*/  IMAD.IADD R3, R3, 0x1, R7 ;  /* 0x0000000103037824 */ /* 0x000fe400078e0207 */
[----:B------:R-:W1:Y:S01]  /*e1a0*/  @P0 LDC R13, c[0x0][0xcf0] ;  /* 0x00033c00ff0d0b82 */ /* 0x000e620000000800 */
[----:B0-----:R-:W-:-:S05]  /*e1b0*/  @P0 IMAD.HI.U32 R4, R9, R8, RZ ;  /* 0x0000000809040227 */ /* 0x001fca00078e00ff */
[----:B-1----:R-:W-:-:S04]  /*e1c0*/  @P0 SHF.R.U32.HI R5, RZ, R13, R4 ;  /* 0x0000000dff050219 */ /* 0x002fc80000011604 */
        /* <DEDUP_REMOVED lines=8> */
[----:B------:R-:W-:Y:S01]  /*e250*/  ULDC.64 UR6, c[0x0][0xbd8] ;  /* 0x0002f60000067ab9 */ /* 0x000fe20000000a00 */
        /* <DEDUP_REMOVED lines=42> */
.L_x_14845:
[----:B------:R-:W-:Y:S05]  /*e500*/  BSYNC B1 ;  /* 0x0000000000017941 */ /* 0x000fea0003800000 */
.L_x_14844:
        /* <DEDUP_REMOVED lines=21> */
.L_x_14847:
[----:B------:R-:W-:Y:S05]  /*e660*/  BSYNC B1 ;  /* 0x0000000000017941 */ /* 0x000fea0003800000 */
.L_x_14846:
        /* <DEDUP_REMOVED lines=21> */
.L_x_14849:
[----:B------:R-:W-:Y:S05]  /*e7c0*/  BSYNC B1 ;  /* 0x0000000000017941 */ /* 0x000fea0003800000 */
.L_x_14848:
        /* <DEDUP_REMOVED lines=22> */
.L_x_14838:
[----:B------:R-:W-:Y:S05]  /*e930*/  BSYNC B0 ;  /* 0x0000000000007941 */ /* 0x000fea0003800000 */
.L_x_14828:
[----:B------:R-:W-:Y:S02]  /*e940*/  ULDC UR6, c[0x0][0xd3c] ;  /* 0x00034f0000067ab9 */ /* 0x000fe40000000800 */
[----:B------:R-:W-:-:S06]  /*e950*/  UISETP.GE.AND UP0, UPT, UR5, UR6, UPT ;  /* 0x000000060500728c */ /* 0x000fcc000bf06270 */
[----:B------:R-:W-:-:S13]  /*e960*/  PLOP3.LUT P0, PT, PT, PT, UP0, 0x80, 0x0 ;  /* 0x000000000000781c */ /* 0x000fda0003f0f008 */
[----:B------:R-:W-:Y:S05]  /*e970*/  @!P0 BRA `(.L_x_14850) ;  /* 0xffffff2400d88947 */ /* 0x000fea000383ffff */
[----:B------:R-:W-:Y:S05]  /*e980*/  EXIT ;  /* 0x000000000000794d */ /* 0x000fea0003800000 */
.L_x_14784:
        /* <DEDUP_REMOVED lines=16> */
.L_x_14851:
        /* <DEDUP_REMOVED lines=43> */
.L_x_14855:
        /* <DEDUP_REMOVED lines=35> */
.L_x_14853:
        /* <DEDUP_REMOVED lines=13> */
.L_x_14856:
        /* <DEDUP_REMOVED lines=62> */
.L_x_14857:
        /* <DEDUP_REMOVED lines=61> */
.L_x_14858:
[----:B------:R-:W-:-:S05]  /*f7f0*/  LOP3.LUT R25, RZ, R2, RZ, 0x33, !PT ;  /* 0x00000002ff197212 */ /* 0x000fca00078e33ff */
[----:B------:R-:W-:Y:S01]  /*f800*/  IMAD.IADD R25, R6, 0x1, R25 ;  /* 0x0000000106197824 */ /* 0x000fe200078e0219 */
[----:B------:R-:W-:Y:S06]  /*f810*/  BRA `(.L_x_14859) ;  /* 0x0000000000147947 */ /* 0x000fec0003800000 */
.L_x_14854:
[----:B------:R-:W-:Y:S01]  /*f820*/  ULDC UR4, c[0x0][0xd3c] ;  /* 0x00034f0000047ab9 */ /* 0x000fe20000000800 */
[----:B------:R-:W-:Y:S02]  /*f830*/  IMAD.MOV.U32 R25, RZ, RZ, RZ ;  /* 0x000000ffff197224 */ /* 0x000fe400078e00ff */
[----:B------:R-:W-:Y:S02]  /*f840*/  IMAD.U32 R24, RZ, RZ, UR6 ;  /* 0x00000006ff187e24 */ /* 0x000fe4000f8e00ff */
[----:B------:R-:W-:Y:S02]  /*f850*/  IMAD.MOV.U32 R26, RZ, RZ, RZ ;  /* 0x000000ffff1a7224 */ /* 0x000fe400078e00ff */
[----:B------:R-:W-:-:S07]  /*f860*/  IMAD.U32 R27, RZ, RZ, UR4 ;  /* 0x00000004ff1b7e24 */ /* 0x000fce000f8e00ff */
.L_x_14859:
[----:B------:R-:W-:-:S13]  /*f870*/  ISETP.NE.AND P0, PT, R7, RZ, PT ;  /* 0x000000ff0700720c */ /* 0x000fda0003f05270 */
[----:B------:R-:W0:Y:S01]  /*f880*/  @!P0 S2R R3, SR_CgaCtaId ;  /* 0x0000000000038919 */ /* 0x000e220000008800 */
[----:B------:R-:W-:-:S04]  /*f890*/  @!P0 MOV R2, 0x400 ;  /* 0x0000040000028802 */ /* 0x000fc80000000f00 */
[----:B0-----:R-:W-:-:S05]  /*f8a0*/  @!P0 LEA R2, R3, R2, 0x18 ;  /* 0x0000000203028211 */ /* 0x001fca00078ec0ff */
[----:B------:R1:W-:Y:S01]  /*f8b0*/  @!P0 STS.128 [R2+0x324d0], R24 ;  /* 0x0324d01802008388 */ /* 0x0003e20000000c00 */
[----:B------:R-:W-:Y:S06]  /*f8c0*/  BAR.ARV 0x5, 0x180 ;  /* 0x0146000000007b1d */ /* 0x000fec0000002000 */
.L_x_14852:
        /* <DEDUP_REMOVED lines=31> */
.L_x_14929:
        /* <DEDUP_REMOVED lines=48> */
.L_x_14861:
        /* <DEDUP_REMOVED lines=9> */
.L_x_14862:
        /* <DEDUP_REMOVED lines=9> */
.L_x_14863:
        /* <DEDUP_REMOVED lines=13> */
[----:B------:R-:W-:-:S04]  /*ffb0*/  VIADD R2, R19, 0x5f ;  /* 0x0000005f13027836 */ /* 0x000fc80000000000 */
[----:B------:R-:W-:Y:S01]  /*ffc0*/  IMAD.HI R2, R2, 0x2aaaaaab, RZ ;  /* 0x2aaaaaab02027827 */ /* 0x000fe200078e02ff */
[----:B---3--:R-:W-:-:S05]  /*ffd0*/  IADD3 R3, R19, 0x60, -R4 ;  /* 0x0000006013037810 */ /* 0x008fca0007ffe804 */
        /* <DEDUP_REMOVED lines=44> */
.L_x_14865:
[----:B------:R-:W-:Y:S05]  /*102a0*/  BSYNC B0 ;  /* 0x0000000000007941 */ /* 0x000fea0003800000 */
.L_x_14864:
        /* <DEDUP_REMOVED lines=23> */
.L_x_14867:
        /* <DEDUP_REMOVED lines=20> */
.L_x_14870:
[----:B------:R-:W-:Y:S05]  /*10560*/  BSYNC B6 ;  /* 0x0000000000067941 */ /* 0x000fea0003800000 */
.L_x_14869:
        /* <DEDUP_REMOVED lines=20> */
.L_x_14873:
        /* <DEDUP_REMOVED lines=15> */
.L_x_14872:
[----:B------:R-:W-:Y:S05]  /*107a0*/  BSYNC B6 ;  /* 0x0000000000067941 */ /* 0x000fea0003800000 */
.L_x_14871:
        /* <DEDUP_REMOVED lines=9> */
[----:B------:R3:W5:Y:S01]  /*10840*/  @P0 LDG.E R29, desc[UR36][R2.64] ;  /* 0x00000024021d0981 */ /* 0x000762000c1e1900 */
[----:B------:R-:W-:Y:S01]  /*10850*/  LOP3.LUT R16, R16, 0xfffffffe, RZ, 0xc0, !PT ;  /* 0xfffffffe10107812 */ /* 0x000fe200078ec0ff */
[----:B------:R-:W-:Y:S01]  /*10860*/  UMOV UR5, 0xffffffff ;  /* 0xffffffff00057882 */ /* 0x000fe20000000000 */
[----:B------:R-:W4:Y:S02]  /*10870*/  S2R R21, SR_TID.X ;  /* 0x0000000000157919 */ /* 0x000f240000002100 */
[----:B------:R-:W-:Y:S01]  /*10880*/  LOP3.LUT R16, R16, 0xffffffef, RZ, 0xc0, !PT ;  /* 0xffffffef10107812 */ /* 0x000fe200078ec0ff */
[----:B-1----:R-:W-:-:S05]  /*10890*/  IMAD.SHL.U32 R20, R20, 0x8, RZ ;  /* 0x0000000814147824 */ /* 0x002fca00078e00ff */
[----:B------:R-:W-:-:S04]  /*108a0*/  LOP3.LUT R20, R20, 0x38, RZ, 0xc0, !PT ;  /* 0x0000003814147812 */ /* 0x000fc800078ec0ff */
[C---:B------:R-:W-:Y:S02]  /*108b0*/  LOP3.LUT R4, R20.reuse, 0x40, RZ, 0xfc, !PT ;  /* 0x0000004014047812 */ /* 0x040fe400078efcff */
[----:B------:R-:W-:Y:S02]  /*108c0*/  LOP3.LUT R20, R20, 0x80, RZ, 0xfc, !PT ;  /* 0x0000008014147812 */ /* 0x000fe400078efcff */
[----:B------:R-:W-:Y:S02]  /*108d0*/  ISETP.GE.AND P1, PT, R4, UR4, PT ;  /* 0x0000000404007c0c */ /* 0x000fe4000bf26270 */
[----:B------:R-:W-:Y:S02]  /*108e0*/  ISETP.GE.AND P0, PT, R20, UR4, PT ;  /* 0x0000000414007c0c */ /* 0x000fe4000bf06270 */
[----:B------:R-:W1:Y:S09]  /*108f0*/  S2R R20, SR_TID.X ;  /* 0x0000000000147919 */ /* 0x000e720000002100 */
[----:B------:R-:W-:Y:S01]  /*10900*/  @P1 LOP3.LUT R16, R16, 0x10, RZ, 0xfc, !PT ;  /* 0x0000001010101812 */ /* 0x000fe200078efcff */
[----:B----4-:R-:W-:-:S05]  /*10910*/  IMAD.SHL.U32 R21, R21, 0x8, RZ ;  /* 0x0000000815157824 */ /* 0x010fca00078e00ff */
[----:B------:R-:W-:-:S04]  /*10920*/  LOP3.LUT R21, R21, 0x38, RZ, 0xc0, !PT ;  /* 0x0000003815157812 */ /* 0x000fc800078ec0ff */
[C---:B------:R-:W-:Y:S02]  /*10930*/  ISETP.GE.AND P2, PT, R21.reuse, UR4, PT ;  /* 0x0000000415007c0c */ /* 0x040fe4000bf46270 */
[----:B------:R-:W-:Y:S02]  /*10940*/  LOP3.LUT R21, R21, 0xc0, RZ, 0xfc, !PT ;  /* 0x000000c015157812 */ /* 0x000fe400078efcff */
[----:B-1----:R-:W-:-:S09]  /*10950*/  LOP3.LUT R20, R20, 0x7f, RZ, 0xc0, !PT ;  /* 0x0000007f14147812 */ /* 0x002fd200078ec0ff */
[----:B------:R-:W-:Y:S02]  /*10960*/  @P2 LOP3.LUT R16, R16, 0x1, RZ, 0xfc, !PT ;  /* 0x0000000110102812 */ /* 0x000fe400078efcff */
[----:B------:R-:W-:Y:S02]  /*10970*/  SHF.R.U32.HI R4, RZ, 0x3, R20 ;  /* 0x00000003ff047819 */ /* 0x000fe40000011614 */
[----:B------:R-:W1:Y:S01]  /*10980*/  S2R R20, SR_TID.X ;  /* 0x0000000000147919 */ /* 0x000e620000002100 */
[----:B------:R-:W-:-:S04]  /*10990*/  LOP3.LUT R16, R16, 0xfffffff7, RZ, 0xc0, !PT ;  /* 0xfffffff710107812 */ /* 0x000fc800078ec0ff */
[----:B------:R-:W-:Y:S02]  /*109a0*/  @P0 LOP3.LUT R16, R16, 0x8, RZ, 0xfc, !PT ;  /* 0x0000000810100812 */ /* 0x000fe400078efcff */
[----:B------:R-:W-:Y:S02]  /*109b0*/  ISETP.GE.AND P0, PT, R21, UR4, PT ;  /* 0x0000000415007c0c */ /* 0x000fe4000bf06270 */
[----:B------:R-:W-:-:S11]  /*109c0*/  LOP3.LUT R16, R16, 0xfffffffb, RZ, 0xc0, !PT ;  /* 0xfffffffb10107812 */ /* 0x000fd600078ec0ff */
[----:B------:R-:W-:Y:S01]  /*109d0*/  @P0 LOP3.LUT R16, R16, 0x4, RZ, 0xfc, !PT ;  /* 0x0000000410100812 */ /* 0x000fe200078efcff */
[----:B-1----:R-:W-:-:S05]  /*109e0*/  IMAD.SHL.U32 R20, R20, 0x10, RZ ;  /* 0x0000001014147824 */ /* 0x002fca00078e00ff */
[----:B------:R-:W-:Y:S01]  /*109f0*/  LOP3.LUT R20, R4, 0x70, R20, 0xf8, !PT ;  /* 0x0000007004147812 */ /* 0x000fe200078ef814 */
[----:B--2---:R-:W-:-:S04]  /*10a00*/  VIADD R0, R0, 0xffffffff ;  /* 0xffffffff00007836 */ /* 0x004fc80000000000 */
[----:B------:R-:W-:Y:S01]  /*10a10*/  IMAD R37, R0, 0x60, R20 ;  /* 0x0000006000257824 */ /* 0x000fe200078e0214 */
[----:B0--3--:R-:W-:Y:S06]  /*10a20*/  BRA.DIV UR5, `(.L_x_14874) ;  /* 0x0000005205147947 */ /* 0x009fec000b800000 */
.L_x_14947:
        /* <DEDUP_REMOVED lines=20> */
[----:B------:R-:W-:Y:S01]  /*10b70*/  @!P0 IMAD.IADD R7, R3, 0x1, R7 ;  /* 0x0000000103078824 */ /* 0x000fe200078e0207 */
[----:B------:R-:W-:-:S05]  /*10b80*/  SEL R3, RZ, 0x1, P2 ;  /* 0x00000001ff037807 */ /* 0x000fca0001000000 */
[----:B------:R1:W-:Y:S01]  /*10b90*/  STL [R1+0x20], R3 ;  /* 0x0000200301007387 */ /* 0x0003e20000100800 */
[----:B0-----:R-:W-:-:S04]  /*10ba0*/  @!P0 LEA R4, P1, R2, R4, 0x2 ;  /* 0x0000000402048211 */ /* 0x001fc800078210ff */
[----:B------:R-:W-:Y:S01]  /*10bb0*/  @!P0 LEA.HI.X R5, R2, R5, R7, 0x2, P1 ;  /* 0x0000000502058211 */ /* 0x000fe200008f1407 */
[----:B------:R-:W-:-:S04]  /*10bc0*/  IMAD.MOV R2, RZ, RZ, -R6 ;  /* 0x000000ffff027224 */ /* 0x000fc800078e0a06 */
[----:B------:R-:W-:Y:S01]  /*10bd0*/  IMAD R37, R8, R2, R37 ;  /* 0x0000000208257224 */ /* 0x000fe200078e0225 */
[----:B------:R1:W5:Y:S01]  /*10be0*/  @!P0 LDG.E R36, desc[UR36][R4.64] ;  /* 0x0000002404248981 */ /* 0x000362000c1e1900 */
[----:B------:R-:W-:Y:S01]  /*10bf0*/  IMAD.U32 R2, RZ, RZ, UR38 ;  /* 0x00000026ff027e24 */ /* 0x000fe2000f8e00ff */
[----:B------:R-:W-:Y:S02]  /*10c00*/  ISETP.GT.U32.AND P1, PT, R20, 0x5f, PT ;  /* 0x0000005f1400780c */ /* 0x000fe40003f24070 */
[----:B------:R-:W-:Y:S02]  /*10c10*/  LOP3.LUT R16, R16, 0xfffffbff, RZ, 0xc0, !PT ;  /* 0xfffffbff10107812 */ /* 0x000fe400078ec0ff */
[----:B------:R-:W-:Y:S02]  /*10c20*/  ISETP.NE.AND P0, PT, R2, 0x3, PT ;  /* 0x000000030200780c */ /* 0x000fe40003f05270 */
[----:B------:R-:W-:-:S11]  /*10c30*/  LOP3.LUT R26, R26, 0xffff, RZ, 0xc0, !PT ;  /* 0x0000ffff1a1a7812 */ /* 0x000fd600078ec0ff */
[----:B------:R-:W-:-:S04]  /*10c40*/  @P0 LOP3.LUT R16, R16, 0x400, RZ, 0xfc, !PT ;  /* 0x0000040010100812 */ /* 0x000fc800078efcff */
[----:B------:R-:W-:-:S04]  /*10c50*/  LOP3.LUT R16, R16, 0xffffffdf, RZ, 0xc0, !PT ;  /* 0xffffffdf10107812 */ /* 0x000fc800078ec0ff */
[----:B------:R-:W-:Y:S01]  /*10c60*/  @P1 LOP3.LUT R16, R16, 0x20, RZ, 0xfc, !PT ;  /* 0x0000002010101812 */ /* 0x000fe200078efcff */
[----:B-1----:R-:W-:Y:S06]  /*10c70*/  @!P0 BRA `(.L_x_14875) ;  /* 0x0000000000048947 */ /* 0x002fec0003800000 */
[----:B------:R-:W-:Y:S01]  /*10c80*/  BPT.TRAP 0x1 ;  /* 0x000000040000795c */ /* 0x000fe20000300000 */
.L_x_14875:
[----:B------:R-:W-:Y:S01]  /*10c90*/  IMAD R22, R0, -0x60, R19 ;  /* 0xffffffa000167824 */ /* 0x000fe200078e0213 */
[----:B------:R-:W-:Y:S01]  /*10ca0*/  SHF.L.U32 R0, R28, 0x1f, RZ ;  /* 0x0000001f1c007819 */ /* 0x000fe200000006ff */
[----:B------:R-:W-:Y:S01]  /*10cb0*/  IMAD R19, R18, 0x8, R17 ;  /* 0x0000000812137824 */ /* 0x000fe200078e0211 */
[----:B------:R-:W-:Y:S03]  /*10cc0*/  BSSY B0, `(.L_x_14876) ;  /* 0x0000003000007945 */ /* 0x000fe60003800000 */
[----:B------:R-:W0:Y:S02]  /*10cd0*/  SYNCS.PHASECHK.TRANS64.TRYWAIT P0, [R19+URZ+0x32440], R0 ;  /* 0x03244000130075a7 */ /* 0x000e24000800017f */
[----:B0-----:R-:W-:Y:S05]  /*10ce0*/  @!P0 BRA `(.L_x_14877) ;  /* 0x0000004c00988947 */ /* 0x001fea0003800000 */
.L_x_14948:
[----:B------:R-:W-:Y:S05]  /*10cf0*/  BSYNC B0 ;  /* 0x0000000000007941 */ /* 0x000fea0003800000 */
.L_x_14876:
        /* <DEDUP_REMOVED lines=87> */
.L_x_14962:
        /* <DEDUP_REMOVED lines=10> */
.L_x_14879:
        /* <DEDUP_REMOVED lines=10> */
.L_x_14880:
[----:B------:R1:W5:Y:S01]  /*113b0*/  LDL.LU R0, [R1+0x8] ;  /* 0x0000080001007983 */ /* 0x0003620000300800 */
[----:B------:R-:W-:Y:S01]  /*113c0*/  LOP3.LUT P0, RZ, R16, 0x40, RZ, 0xc0, !PT ;  /* 0x0000004010ff7812 */ /* 0x000fe2000780c0ff */
[----:B------:R1:W-:-:S12]  /*113d0*/  SYNCS.ARRIVE.TRANS64.A1T0 RZ, [R19+URZ+0x32430], RZ ;  /* 0x032430ff13ff79a7 */ /* 0x0003d8000810003f */
[----:B------:R-:W-:Y:S05]  /*113e0*/  WARPSYNC.ALL ;  /* 0x0000000000007948 */ /* 0x000fea0003800000 */
[----:B0-----:R-:W-:Y:S01]  /*113f0*/  SEL R2, R34, RZ, !P0 ;  /* 0x000000ff22027207 */ /* 0x001fe20004000000 */
[----:B------:R-:W-:Y:S04]  /*11400*/  BSSY B6, `(.L_x_14881) ;  /* 0x000001a000067945 */ /* 0x000fe80003800000 */
[----:B------:R0:W-:Y:S01]  /*11410*/  STL [R1], R2 ;  /* 0x0000000201007387 */ /* 0x0001e20000100800 */
        /* <DEDUP_REMOVED lines=24> */
.L_x_14882:
[----:B------:R-:W-:Y:S05]  /*115a0*/  BSYNC B6 ;  /* 0x0000000000067941 */ /* 0x000fea0003800000 */
.L_x_14881:
[----:B------:R-:W2:Y:S01]  /*115b0*/  LDL R4, [R1+0x8] ;  /* 0x0000080001047983 */ /* 0x000ea20000100800 */
[----:B0-----:R-:W0:Y:S01]  /*115c0*/  S2R R2, SR_TID.X ;  /* 0x0000000000027919 */ /* 0x001e220000002100 */
[----:B------:R-:W-:Y:S01]  /*115d0*/  IMAD.MOV.U32 R21, RZ, RZ, R34 ;  /* 0x000000ffff157224 */ /* 0x000fe200078e0022 */
[----:B------:R-:W-:Y:S01]  /*115e0*/  ULDC.64 UR4, c[0x0][0x298] ;  /* 0x0000a60000047ab9 */ /* 0x000fe20000000a00 */
[----:B------:R-:W3:Y:S01]  /*115f0*/  LDC R5, c[0x0][0x448] ;  /* 0x00011200ff057b82 */ /* 0x000ee20000000800 */
[----:B------:R-:W4:Y:S01]  /*11600*/  LDL R20, [R1] ;  /* 0x0000000001147983 */ /* 0x000f220000100800 */
[----:B------:R-:W5:Y:S01]  /*11610*/  S2R R34, SR_TID.X ;  /* 0x0000000000227919 */ /* 0x000f620000002100 */
[----:B0-----:R-:W-:-:S04]  /*11620*/  LOP3.LUT R2, R2, 0x7f, RZ, 0xc0, !PT ;  /* 0x0000007f02027812 */ /* 0x001fc800078ec0ff */
[----:B------:R-:W-:Y:S02]  /*11630*/  SHF.R.U32.HI R0, RZ, 0x3, R2 ;  /* 0x00000003ff007819 */ /* 0x000fe40000011602 */
[----:B------:R-:W0:Y:S02]  /*11640*/  LDC R2, c[0x0][0x448] ;  /* 0x00011200ff027b82 */ /* 0x000e240000000800 */
[----:B0-----:R-:W-:Y:S01]  /*11650*/  ISETP.NE.AND P6, PT, R2, 0x1, PT ;  /* 0x000000010200780c */ /* 0x001fe20003fc5270 */
[----:B-----5:R-:W-:-:S12]  /*11660*/  IMAD.SHL.U32 R34, R34, 0x10, RZ ;  /* 0x0000001022227824 */ /* 0x020fd800078e00ff */
[----:B------:R-:W0:Y:S08]  /*11670*/  @P6 LDC R3, c[0x0][0x44c] ;  /* 0x00011300ff036b82 */ /* 0x000e300000000800 */
[----:B------:R-:W5:Y:S01]  /*11680*/  @P6 LDC R2, c[0x0][0x450] ;  /* 0x00011400ff026b82 */ /* 0x000f620000000800 */
[----:B------:R-:W-:-:S05]  /*11690*/  LOP3.LUT R34, R0, 0x70, R34, 0xf8, !PT ;  /* 0x0000007000227812 */ /* 0x000fca00078ef822 */
[----:B------:R-:W-:-:S04]  /*116a0*/  IMAD R34, R25, 0x80, R34 ;  /* 0x0000008019227824 */ /* 0x000fc800078e0222 */
[----:B------:R-:W-:Y:S02]  /*116b0*/  IMAD.MOV.U32 R0, RZ, RZ, R34 ;  /* 0x000000ffff007224 */ /* 0x000fe400078e0022 */
[----:B0-----:R-:W-:-:S05]  /*116c0*/  @P6 IMAD.HI.U32 R3, R34, R3, RZ ;  /* 0x0000000322036227 */ /* 0x001fca00078e00ff */
[----:B-----5:R-:W-:Y:S01]  /*116d0*/  @P6 SHF.R.U32.HI R0, RZ, R2, R3 ;  /* 0x00000002ff006219 */ /* 0x020fe20000011603 */
[----:B------:R-:W-:-:S04]  /*116e0*/  IMAD.WIDE.U32 R2, R35, UR4, RZ ;  /* 0x0000000423027c25 */ /* 0x000fc8000f8e00ff */
        /* <DEDUP_REMOVED lines=10> */
[----:B------:R-:W-:Y:S01]  /*11790*/  ULDC.64 UR4, c[0x0][0x2d0] ;  /* 0x0000b40000047ab9 */ /* 0x000fe20000000a00 */
[----:B------:R-:W0:Y:S02]  /*117a0*/  S2R R20, SR_TID.X ;  /* 0x0000000000147919 */ /* 0x000e240000002100 */
[----:B------:R-:W-:Y:S01]  /*117b0*/  IMAD.IADD R3, R3, 0x1, R4 ;  /* 0x0000000103037824 */ /* 0x000fe200078e0204 */
[----:B------:R-:W-:Y:S01]  /*117c0*/  SHF.R.S32.HI R4, RZ, 0x1f, R0 ;  /* 0x0000001fff047819 */ /* 0x000fe20000011400 */
[----:B------:R-:W2:Y:S04]  /*117d0*/  S2R R21, SR_TID.X ;  /* 0x0000000000157919 */ /* 0x000ea80000002100 */
[----:B------:R-:W-:-:S02]  /*117e0*/  IMAD R4, R4, UR4, RZ ;  /* 0x0000000404047c24 */ /* 0x000fc4000f8e02ff */
        /* <DEDUP_REMOVED lines=10> */
[----:B------:R-:W-:Y:S01]  /*11890*/  ULDC.64 UR4, c[0x0][0x280] ;  /* 0x0000a00000047ab9 */ /* 0x000fe20000000a00 */
[----:B0-----:R-:W-:Y:S01]  /*118a0*/  IMAD.SHL.U32 R20, R20, 0x8, RZ ;  /* 0x0000000814147824 */ /* 0x001fe200078e00ff */
[----:B------:R-:W-:Y:S01]  /*118b0*/  LEA R0, P0, R2, UR4, 0x1 ;  /* 0x0000000402007c11 */ /* 0x000fe2000f8008ff */
[----:B------:R-:W-:Y:S01]  /*118c0*/  IMAD.IADD R4, R3, 0x1, R4 ;  /* 0x0000000103047824 */ /* 0x000fe200078e0204 */
[----:B------:R-:W-:Y:S02]  /*118d0*/  ULDC UR4, c[0x0][0x2b8] ;  /* 0x0000ae0000047ab9 */ /* 0x000fe40000000800 */
[----:B------:R-:W-:Y:S02]  /*118e0*/  LOP3.LUT R20, R20, 0x38, RZ, 0xc0, !PT ;  /* 0x0000003814147812 */ /* 0x000fe400078ec0ff */
[----:B------:R-:W-:Y:S01]  /*118f0*/  LEA.HI.X R4, R2, UR5, R4, 0x1, P0 ;  /* 0x0000000502047c11 */ /* 0x000fe200080f0c04 */
[----:B------:R-:W-:Y:S01]  /*11900*/  UMOV UR5, 0xffffffff ;  /* 0xffffffff00057882 */ /* 0x000fe20000000000 */
[----:B--2---:R-:W-:-:S02]  /*11910*/  LOP3.LUT R21, R21, 0x7f, RZ, 0xc0, !PT ;  /* 0x0000007f15157812 */ /* 0x004fc400078ec0ff */
[----:B------:R-:W-:Y:S02]  /*11920*/  ISETP.GE.AND P0, PT, R20, UR4, PT ;  /* 0x0000000414007c0c */ /* 0x000fe4000bf06270 */
[----:B------:R-:W-:Y:S01]  /*11930*/  SHF.R.U32.HI R21, RZ, 0x3, R21 ;  /* 0x00000003ff157819 */ /* 0x000fe20000011615 */
[----:B------:R-:W-:Y:S10]  /*11940*/  BRA.DIV UR5, `(.L_x_14883) ;  /* 0x0000004a05947947 */ /* 0x000ff4000b800000 */
[----:B------:R-:W2:Y:S01]  /*11950*/  LDL.LU R2, [R1+0x4] ;  /* 0x0000040001027983 */ /* 0x000ea20000300800 */
[----:B------:R-:W-:Y:S01]  /*11960*/  IMAD R25, R25, 0x80, R21 ;  /* 0x0000008019197824 */ /* 0x000fe200078e0215 */
[----:B------:R-:W-:Y:S02]  /*11970*/  LOP3.LUT R16, R16, 0xffffdfff, RZ, 0xc0, !PT ;  /* 0xffffdfff10107812 */ /* 0x000fe400078ec0ff */
[----:B------:R-:W0:Y:S01]  /*11980*/  SHFL.IDX PT, R9, R0, RZ, 0x181f ;  /* 0x00181fff00097589 */ /* 0x000e2200000e0000 */
[----:B------:R-:W-:-:S03]  /*11990*/  VIADD R7, R25, 0x10 ;  /* 0x0000001019077836 */ /* 0x000fc60000000000 */
[----:B------:R-:W3:Y:S04]  /*119a0*/  SHFL.IDX PT, R3, R4, RZ, 0x181f ;  /* 0x00181fff04037589 */ /* 0x000ee800000e0000 */
[----:B------:R-:W4:Y:S04]  /*119b0*/  SHFL.IDX PT, R6, R0, 0x1, 0x181f ;  /* 0x00381f0000067f89 */ /* 0x000f2800000e0000 */
[----:B------:R-:W-:Y:S04]  /*119c0*/  SHFL.IDX PT, R10, R0, 0x2, 0x181f ;  /* 0x00581f00000a7f89 */ /* 0x000fe800000e0000 */
[----:B------:R-:W-:Y:S01]  /*119d0*/  SHFL.IDX PT, R11, R0, 0x3, 0x181f ;  /* 0x00781f00000b7f89 */ /* 0x000fe200000e0000 */
[----:B--2---:R-:W-:-:S03]  /*119e0*/  IMAD R5, R2, R5, RZ ;  /* 0x0000000502057224 */ /* 0x004fc600078e02ff */
[----:B------:R-:W2:Y:S02]  /*119f0*/  SHFL.IDX PT, R2, R4, 0x1, 0x181f ;  /* 0x00381f0004027f89 */ /* 0x000ea400000e0000 */
[-C--:B------:R-:W-:Y:S02]  /*11a00*/  ISETP.GE.AND P6, PT, R25, R5.reuse, PT ;  /* 0x000000051900720c */ /* 0x080fe40003fc6270 */
[----:B------:R-:W-:Y:S01]  /*11a10*/  ISETP.GE.AND P5, PT, R7, R5, PT ;  /* 0x000000050700720c */ /* 0x000fe20003fa6270 */
[----:B------:R-:W-:-:S05]  /*11a20*/  VIADD R7, R25, 0x20 ;  /* 0x0000002019077836 */ /* 0x000fca0000000000 */
[----:B------:R-:W-:-:S05]  /*11a30*/  ISETP.GE.AND P3, PT, R7, R5, PT ;  /* 0x000000050700720c */ /* 0x000fca0003f66270 */
[----:B0-----:R-:W-:Y:S02]  /*11a40*/  @!P6 LEA R9, P1, R20, R9, 0x1 ;  /* 0x000000091409e211 */ /* 0x001fe400078208ff */
[----:B------:R-:W-:-:S03]  /*11a50*/  @P6 LOP3.LUT R16, R16, 0x2000, RZ, 0xfc, !PT ;  /* 0x0000200010106812 */ /* 0x000fc600078efcff */
[----:B---3--:R-:W-:Y:S01]  /*11a60*/  @!P6 IMAD.X R3, RZ, RZ, R3, P1 ;  /* 0x000000ffff03e224 */ /* 0x008fe200008e0603 */
[----:B----4-:R-:W-:Y:S02]  /*11a70*/  @!P5 LEA R6, P1, R20, R6, 0x1 ;  /* 0x000000061406d211 */ /* 0x010fe400078208ff */
[----:B------:R-:W-:-:S03]  /*11a80*/  LOP3.LUT R16, R16, 0xffffefff, RZ, 0xc0, !PT ;  /* 0xffffefff10107812 */ /* 0x000fc600078ec0ff */
[----:B--2---:R-:W-:Y:S01]  /*11a90*/  @!P5 IMAD.X R8, RZ, RZ, R2, P1 ;  /* 0x000000ffff08d224 */ /* 0x004fe200008e0602 */
[----:B------:R-:W-:Y:S01]  /*11aa0*/  @!P3 LEA R10, P1, R20, R10, 0x1 ;  /* 0x0000000a140ab211 */ /* 0x000fe200078208ff */
[----:B------:R-:W0:Y:S01]  /*11ab0*/  SHFL.IDX PT, R2, R4, 0x2, 0x181f ;  /* 0x00581f0004027f89 */ /* 0x000e2200000e0000 */
[----:B------:R-:W-:-:S04]  /*11ac0*/  @P5 LOP3.LUT R16, R16, 0x1000, RZ, 0xfc, !PT ;  /* 0x0000100010105812 */ /* 0x000fc800078efcff */
[----:B------:R-:W-:-:S04]  /*11ad0*/  LOP3.LUT R16, R16, 0xfffff7ff, RZ, 0xc0, !PT ;  /* 0xfffff7ff10107812 */ /* 0x000fc800078ec0ff */
[----:B------:R-:W-:-:S04]  /*11ae0*/  @P3 LOP3.LUT R16, R16, 0x800, RZ, 0xfc, !PT ;  /* 0x0000080010103812 */ /* 0x000fc800078efcff */
[----:B------:R-:W-:Y:S01]  /*11af0*/  LOP3.LUT R16, R16, 0xfffffdff, RZ, 0xc0, !PT ;  /* 0xfffffdff10107812 */ /* 0x000fe200078ec0ff */
[----:B0-----:R-:W-:Y:S02]  /*11b00*/  @!P3 IMAD.X R7, RZ, RZ, R2, P1 ;  /* 0x000000ffff07b224 */ /* 0x001fe400008e0602 */
[----:B------:R-:W-:-:S05]  /*11b10*/  VIADD R2, R25, 0x30 ;  /* 0x0000003019027836 */ /* 0x000fca0000000000 */
[----:B------:R-:W-:Y:S01]  /*11b20*/  ISETP.GE.AND P2, PT, R2, R5, PT ;  /* 0x000000050200720c */ /* 0x000fe20003f46270 */
[----:B------:R-:W-:-:S05]  /*11b30*/  VIADD R2, R25, 0x40 ;  /* 0x0000004019027836 */ /* 0x000fca0000000000 */
[----:B------:R-:W-:Y:S02]  /*11b40*/  ISETP.GE.AND P4, PT, R2, R5, PT ;  /* 0x000000050200720c */ /* 0x000fe40003f86270 */
[----:B------:R-:W0:Y:S05]  /*11b50*/  SHFL.IDX PT, R2, R4, 0x3, 0x181f ;  /* 0x00781f0004027f89 */ /* 0x000e2a00000e0000 */
[----:B------:R-:W-:Y:S02]  /*11b60*/  @!P2 LEA R13, P1, R20, R11, 0x1 ;  /* 0x0000000b140da211 */ /* 0x000fe400078208ff */
[----:B------:R-:W2:Y:S01]  /*11b70*/  SHFL.IDX PT, R11, R0, 0x4, 0x181f ;  /* 0x00981f00000b7f89 */ /* 0x000ea200000e0000 */
[----:B------:R-:W-:-:S04]  /*11b80*/  @P2 LOP3.LUT R16, R16, 0x200, RZ, 0xfc, !PT ;  /* 0x0000020010102812 */ /* 0x000fc800078efcff */
[----:B------:R-:W-:-:S04]  /*11b90*/  LOP3.LUT R16, R16, 0xfffffeff, RZ, 0xc0, !PT ;  /* 0xfffffeff10107812 */ /* 0x000fc800078ec0ff */
[----:B------:R-:W-:-:S04]  /*11ba0*/  @P4 LOP3.LUT R16, R16, 0x100, RZ, 0xfc, !PT ;  /* 0x0000010010104812 */ /* 0x000fc800078efcff */
[----:B------:R-:W-:Y:S01]  /*11bb0*/  LOP3.LUT R16, R16, 0xffffff7f, RZ, 0xc0, !PT ;  /* 0xffffff7f10107812 */ /* 0x000fe200078ec0ff */
[----:B0-----:R-:W-:Y:S02]  /*11bc0*/  @!P2 IMAD.X R12, RZ, RZ, R2, P1 ;  /* 0x000000ffff0ca224 */ /* 0x001fe400008e0602 */
[----:B------:R-:W0:Y:S01]  /*11bd0*/  SHFL.IDX PT, R2, R4, 0x4, 0x181f ;  /* 0x00981f0004027f89 */ /* 0x000e2200000e0000 */
[----:B--2---:R-:W-:-:S05]  /*11be0*/  @!P4 LEA R14, P1, R20, R11, 0x1 ;  /* 0x0000000b140ec211 */ /* 0x004fca00078208ff */
[----:B0-----:R-:W-:Y:S02]  /*11bf0*/  @!P4 IMAD.X R11, RZ, RZ, R2, P1 ;  /* 0x000000ffff0bc224 */ /* 0x001fe400008e0602 */
[----:B------:R-:W-:-:S05]  /*11c00*/  @!P6 IMAD.MOV.U32 R2, RZ, RZ, R9 ;  /* 0x000000ffff02e224 */ /* 0x000fca00078e0009 */
[----:B------:R0:W-:Y:S02]  /*11c10*/  @!P6 LDGSTS.E.BYPASS.LTC128B.128 [R23+0x18400], desc[UR36][R2.64], !P0 ;  /* 0x184000000217efae */ /* 0x0001e4000c101d64 */
[----:B0-----:R-:W-:Y:S02]  /*11c20*/  @!P5 IMAD.MOV.U32 R2, RZ, RZ, R6 ;  /* 0x000000ffff02d224 */ /* 0x001fe400078e0006 */
[----:B------:R-:W-:Y:S01]  /*11c30*/  @!P5 IMAD.MOV.U32 R3, RZ, RZ, R8 ;  /* 0x000000ffff03d224 */ /* 0x000fe200078e0008 */
[----:B------:R-:W-:Y:S04]  /*11c40*/  SHFL.IDX PT, R6, R0, 0x6, 0x181f ;  /* 0x00d81f0000067f89 */ /* 0x000fe800000e0000 */
[----:B------:R0:W-:Y:S04]  /*11c50*/  @!P5 LDGSTS.E.BYPASS.LTC128B.128 [R23+0x18c00], desc[UR36][R2.64], !P0 ;  /* 0x18c000000217dfae */ /* 0x0001e8000c101d64 */
[----:B------:R-:W2:Y:S04]  /*11c60*/  SHFL.IDX PT, R8, R0, 0x5, 0x181f ;  /* 0x00b81f0000087f89 */ /* 0x000ea800000e0000 */
[----:B------:R-:W-:Y:S01]  /*11c70*/  SHFL.IDX PT, R0, R0, 0x7, 0x181f ;  /* 0x00f81f0000007f89 */ /* 0x000fe200000e0000 */
[----:B0-----:R-:W-:-:S02]  /*11c80*/  @!P3 IMAD.MOV.U32 R2, RZ, RZ, R10 ;  /* 0x000000ffff02b224 */ /* 0x001fc400078e000a */
[----:B------:R-:W-:Y:S02]  /*11c90*/  @!P3 IMAD.MOV.U32 R3, RZ, RZ, R7 ;  /* 0x000000ffff03b224 */ /* 0x000fe400078e0007 */
[----:B------:R-:W0:Y:S04]  /*11ca0*/  SHFL.IDX PT, R7, R4, 0x5, 0x181f ;  /* 0x00b81f0004077f89 */ /* 0x000e2800000e0000 */
[----:B------:R3:W-:Y:S02]  /*11cb0*/  @!P3 LDGSTS.E.BYPASS.LTC128B.128 [R23+0x19400], desc[UR36][R2.64], !P0 ;  /* 0x194000000217bfae */ /* 0x0007e4000c101d64 */
[----:B---3--:R-:W-:Y:S02]  /*11cc0*/  VIADD R2, R25, 0x50 ;  /* 0x0000005019027836 */ /* 0x008fe40000000000 */
[----:B------:R-:W-:-:S03]  /*11cd0*/  @!P2 IMAD.MOV.U32 R3, RZ, RZ, R12 ;  /* 0x000000ffff03a224 */ /* 0x000fc600078e000c */
[----:B------:R-:W-:Y:S01]  /*11ce0*/  ISETP.GE.AND P3, PT, R2, R5, PT ;  /* 0x000000050200720c */ /* 0x000fe20003f66270 */
[----:B------:R-:W-:-:S05]  /*11cf0*/  @!P2 IMAD.MOV.U32 R2, RZ, RZ, R13 ;  /* 0x000000ffff02a224 */ /* 0x000fca00078e000d */
[----:B------:R3:W-:Y:S07]  /*11d00*/  @!P2 LDGSTS.E.BYPASS.LTC128B.128 [R23+0x19c00], desc[UR36][R2.64], !P0 ;  /* 0x19c000000217afae */ /* 0x0007ee000c101d64 */
[----:B--2---:R-:W-:Y:S02]  /*11d10*/  @!P3 LEA R8, P1, R20, R8, 0x1 ;  /* 0x000000081408b211 */ /* 0x004fe400078208ff */
[----:B------:R-:W-:Y:S01]  /*11d20*/  @P3 LOP3.LUT R16, R16, 0x80, RZ, 0xfc, !PT ;  /* 0x0000008010103812 */ /* 0x000fe200078efcff */
[----:B---3--:R-:W2:Y:S01]  /*11d30*/  SHFL.IDX PT, R2, R4, 0x6, 0x181f ;  /* 0x00d81f0004027f89 */ /* 0x008ea200000e0000 */
[----:B------:R-:W-:-:S02]  /*11d40*/  VIADD R3, R25, 0x60 ;  /* 0x0000006019037836 */ /* 0x000fc40000000000 */
[----:B------:R-:W-:Y:S01]  /*11d50*/  LOP3.LUT R16, R16, 0xffffffbf, RZ, 0xc0, !PT ;  /* 0xffffffbf10107812 */ /* 0x000fe200078ec0ff */
[----:B0-----:R-:W-:Y:S01]  /*11d60*/  @!P3 IMAD.X R7, RZ, RZ, R7, P1 ;  /* 0x000000ffff07b224 */ /* 0x001fe200008e0607 */
[----:B------:R-:W0:Y:S01]  /*11d70*/  SHFL.IDX PT, R4, R4, 0x7, 0x181f ;  /* 0x00f81f0004047f89 */ /* 0x000e2200000e0000 */
[----:B------:R-:W-:Y:S01]  /*11d80*/  ISETP.GE.AND P2, PT, R3, R5, PT ;  /* 0x000000050300720c */ /* 0x000fe20003f46270 */
[----:B------:R-:W-:-:S12]  /*11d90*/  @!P4 IMAD.MOV.U32 R3, RZ, RZ, R11 ;  /* 0x000000ffff03c224 */ /* 0x000fd800078e000b */
[----:B------:R-:W-:Y:S02]  /*11da0*/  @!P2 LEA R6, P1, R20, R6, 0x1 ;  /* 0x000000061406a211 */ /* 0x000fe400078208ff */
[----:B------:R-:W-:-:S03]  /*11db0*/  @P2 LOP3.LUT R16, R16, 0x40, RZ, 0xfc, !PT ;  /* 0x0000004010102812 */ /* 0x000fc600078efcff */
[----:B--2---:R-:W-:Y:S02]  /*11dc0*/  @!P2 IMAD.X R9, RZ, RZ, R2, P1 ;  /* 0x000000ffff09a224 */ /* 0x004fe400008e0602 */
[----:B------:R-:W-:-:S05]  /*11dd0*/  @!P4 IMAD.MOV.U32 R2, RZ, RZ, R14 ;  /* 0x000000ffff02c224 */ /* 0x000fca00078e000e */
[----:B------:R2:W-:Y:S02]  /*11de0*/  @!P4 LDGSTS.E.BYPASS.LTC128B.128 [R23+0x1a400], desc[UR36][R2.64], !P0 ;  /* 0x1a4000000217cfae */ /* 0x0005e4000c101d64 */
[----:B--2---:R-:W-:Y:S02]  /*11df0*/  @!P3 IMAD.MOV.U32 R2, RZ, RZ, R8 ;  /* 0x000000ffff02b224 */ /* 0x004fe400078e0008 */
[----:B------:R-:W-:-:S05]  /*11e00*/  @!P3 IMAD.MOV.U32 R3, RZ, RZ, R7 ;  /* 0x000000ffff03b224 */ /* 0x000fca00078e0007 */
[----:B------:R2:W-:Y:S02]  /*11e10*/  @!P3 LDGSTS.E.BYPASS.LTC128B.128 [R23+0x1ac00], desc[UR36][R2.64], !P0 ;  /* 0x1ac000000217bfae */ /* 0x0005e4000c101d64 */
[----:B--2---:R-:W-:Y:S02]  /*11e20*/  @!P2 IMAD.MOV.U32 R2, RZ, RZ, R6 ;  /* 0x000000ffff02a224 */ /* 0x004fe400078e0006 */
[----:B------:R-:W-:-:S05]  /*11e30*/  @!P2 IMAD.MOV.U32 R3, RZ, RZ, R9 ;  /* 0x000000ffff03a224 */ /* 0x000fca00078e0009 */
[----:B0-----:R2:W-:Y:S02]  /*11e40*/  @!P2 LDGSTS.E.BYPASS.LTC128B.128 [R23+0x1b400], desc[UR36][R2.64], !P0 ;  /* 0x1b4000000217afae */ /* 0x0015e4000c101d64 */
.L_x_14979:
[----:B------:R-:W-:Y:S01]  /*11e50*/  VIADD R25, R25, 0x70 ;  /* 0x0000007019197836 */ /* 0x000fe20000000000 */
[----:B------:R-:W-:-:S04]  /*11e60*/  LOP3.LUT R16, R16, 0xffffbfff, RZ, 0xc0, !PT ;  /* 0xffffbfff10107812 */ /* 0x000fc800078ec0ff */
[----:B------:R-:W-:-:S13]  /*11e70*/  ISETP.GE.AND P2, PT, R25, R5, PT ;  /* 0x000000051900720c */ /* 0x000fda0003f46270 */
[----:B--2---:R-:W-:Y:S02]  /*11e80*/  @!P2 LEA R2, P1, R20, R0, 0x1 ;  /* 0x000000001402a211 */ /* 0x004fe400078208ff */
        /* <DEDUP_REMOVED lines=8> */
.L_x_14884:
        /* <DEDUP_REMOVED lines=11> */
[----:B--2---:R-:W-:Y:S05]  /*11fc0*/  @!P0 BRA `(.L_x_14886) ;  /* 0x0000000000408947 */ /* 0x004fea0003800000 */
        /* <DEDUP_REMOVED lines=16> */
.L_x_14886:
[----:B------:R-:W-:Y:S05]  /*120d0*/  BSYNC B6 ;  /* 0x0000000000067941 */ /* 0x000fea0003800000 */
.L_x_14885:
[----:B------:R-:W2:Y:S01]  /*120e0*/  LDL.LU R25, [R1+0x8] ;  /* 0x0000080001197983 */ /* 0x000ea20000300800 */
[----:B0-----:R-:W0:Y:S01]  /*120f0*/  LDC R2, c[0x0][0x448] ;  /* 0x00011200ff027b82 */ /* 0x001e220000000800 */
[----:B------:R-:W-:Y:S02]  /*12100*/  ULDC.64 UR4, c[0x0][0x398] ;  /* 0x0000e60000047ab9 */ /* 0x000fe40000000a00 */
[----:B------:R-:W3:Y:S04]  /*12110*/  LDL.LU R21, [R1+0xc] ;  /* 0x00000c0001157983 */ /* 0x000ee80000300800 */
[----:B------:R-:W4:Y:S01]  /*12120*/  LDL.LU R20, [R1] ;  /* 0x0000000001147983 */ /* 0x000f220000300800 */
[----:B0-----:R-:W-:-:S13]  /*12130*/  ISETP.NE.AND P6, PT, R2, 0x1, PT ;  /* 0x000000010200780c */ /* 0x001fda0003fc5270 */
[----:B------:R-:W0:Y:S08]  /*12140*/  @P6 LDC R3, c[0x0][0x44c] ;  /* 0x00011300ff036b82 */ /* 0x000e300000000800 */
[----:B------:R-:W5:Y:S01]  /*12150*/  @P6 LDC R2, c[0x0][0x450] ;  /* 0x00011400ff026b82 */ /* 0x000f620000000800 */
[----:B------:R-:W-:Y:S02]  /*12160*/  IMAD.MOV.U32 R0, RZ, RZ, R34 ;  /* 0x000000ffff007224 */ /* 0x000fe400078e0022 */
[----:B0-----:R-:W-:-:S05]  /*12170*/  @P6 IMAD.HI.U32 R3, R34, R3, RZ ;  /* 0x0000000322036227 */ /* 0x001fca00078e00ff */
[----:B-----5:R-:W-:Y:S01]  /*12180*/  @P6 SHF.R.U32.HI R0, RZ, R2, R3 ;  /* 0x00000002ff006219 */ /* 0x020fe20000011603 */
        /* <DEDUP_REMOVED lines=15> */
[----:B------:R-:W-:Y:S02]  /*12280*/  IMAD R4, R20, UR5, R4 ;  /* 0x0000000514047c24 */ /* 0x000fe4000f8e0204 */
[----:B------:R-:W0:Y:S02]  /*12290*/  S2R R20, SR_TID.X ;  /* 0x0000000000147919 */ /* 0x000e240000002100 */
        /* <DEDUP_REMOVED lines=14> */
[----:B0-----:R-:W-:Y:S02]  /*12380*/  IMAD.SHL.U32 R20, R20, 0x8, RZ ;  /* 0x0000000814147824 */ /* 0x001fe400078e00ff */
[----:B------:R-:W-:Y:S01]  /*12390*/  IMAD.IADD R3, R3, 0x1, R0 ;  /* 0x0000000103037824 */ /* 0x000fe200078e0200 */
[----:B------:R-:W-:Y:S01]  /*123a0*/  LEA R0, P0, R2, UR4, 0x1 ;  /* 0x0000000402007c11 */ /* 0x000fe2000f8008ff */
[----:B------:R-:W-:Y:S01]  /*123b0*/  ULDC UR4, c[0x0][0x3b8] ;  /* 0x0000ee0000047ab9 */ /* 0x000fe20000000800 */
[----:B------:R-:W-:Y:S02]  /*123c0*/  LOP3.LUT R20, R20, 0x38, RZ, 0xc0, !PT ;  /* 0x0000003814147812 */ /* 0x000fe400078ec0ff */
[----:B------:R-:W-:Y:S02]  /*123d0*/  LEA.HI.X R4, R2, UR5, R3, 0x1, P0 ;  /* 0x0000000502047c11 */ /* 0x000fe400080f0c03 */
[----:B------:R-:W-:-:S02]  /*123e0*/  LOP3.LUT R9, R20, 0x40, RZ, 0xfc, !PT ;  /* 0x0000004014097812 */ /* 0x000fc400078efcff */
[C---:B------:R-:W-:Y:S02]  /*123f0*/  LOP3.LUT R7, R20.reuse, 0x80, RZ, 0xfc, !PT ;  /* 0x0000008014077812 */ /* 0x040fe400078efcff */
[----:B------:R-:W-:Y:S01]  /*12400*/  LOP3.LUT R6, R20, 0xc0, RZ, 0xfc, !PT ;  /* 0x000000c014067812 */ /* 0x000fe200078efcff */
        /* <DEDUP_REMOVED lines=9> */
[----:B------:R-:W2:Y:S10]  /*124a0*/  SHFL.IDX PT, R2, R4, RZ, 0x181f ;  /* 0x00181fff04027589 */ /* 0x000eb400000e0000 */
[----:B0-----:R-:W-:-:S02]  /*124b0*/  @!P6 LEA R5, P0, R8, R14, 0x1 ;  /* 0x0000000e0805e211 */ /* 0x001fc400078008ff */
[----:B------:R-:W0:Y:S03]  /*124c0*/  SHFL.IDX PT, R14, R0, 0x1, 0x181f ;  /* 0x00381f00000e7f89 */ /* 0x000e2600000e0000 */
[----:B--2---:R-:W-:Y:S02]  /*124d0*/  @!P6 IMAD.X R3, RZ, RZ, R2, P0 ;  /* 0x000000ffff03e224 */ /* 0x004fe400000e0602 */
[----:B------:R-:W-:Y:S02]  /*124e0*/  @!P6 IMAD.MOV.U32 R2, RZ, RZ, R5 ;  /* 0x000000ffff02e224 */ /* 0x000fe400078e0005 */
[----:B------:R-:W2:Y:S04]  /*124f0*/  SHFL.IDX PT, R5, R4, 0x1, 0x181f ;  /* 0x00381f0004057f89 */ /* 0x000ea800000e0000 */
        /* <DEDUP_REMOVED lines=8> */
[----:B--2---:R-:W-:Y:S02]  /*12580*/  @!P5 IMAD.X R7, RZ, RZ, R5, P0 ;  /* 0x000000ffff07d224 */ /* 0x004fe400000e0605 */
[----:B------:R-:W2:Y:S01]  /*12590*/  SHFL.IDX PT, R5, R4, 0x2, 0x181f ;  /* 0x00581f0004057f89 */ /* 0x000ea200000e0000 */
[----:B---3--:R-:W-:Y:S02]  /*125a0*/  @!P5 IMAD.MOV.U32 R2, RZ, RZ, R6 ;  /* 0x000000ffff02d224 */ /* 0x008fe400078e0006 */
        /* <DEDUP_REMOVED lines=16> */
[----:B--2---:R-:W-:Y:S02]  /*126b0*/  @!P5 IMAD.X R7, RZ, RZ, R5, P0 ;  /* 0x000000ffff07d224 */ /* 0x004fe400000e0605 */
[----:B------:R-:W2:Y:S01]  /*126c0*/  SHFL.IDX PT, R5, R4, 0x3, 0x181f ;  /* 0x00781f0004057f89 */ /* 0x000ea200000e0000 */
[----:B---3--:R-:W-:Y:S02]  /*126d0*/  @!P5 IMAD.MOV.U32 R2, RZ, RZ, R6 ;  /* 0x000000ffff02d224 */ /* 0x008fe400078e0006 */
[----:B------:R-:W-:-:S05]  /*126e0*/  @!P5 IMAD.MOV.U32 R3, RZ, RZ, R7 ;  /* 0x000000ffff03d224 */ /* 0x000fca00078e0007 */
[----:B------:R-:W-:Y:S04]  /*126f0*/  @!P5 LDGSTS.E.BYPASS.LTC128B.128 [R23+0x23400], desc[UR36][R2.64], !P4 ;  /* 0x234000000217dfae */ /* 0x000fe8000e101d64 */
[----:B------:R-:W-:Y:S04]  /*12700*/  @!P5 LDGSTS.E.BYPASS.LTC128B.128 [R23+0x27400], desc[UR36][R2.64+0x80], !P3 ;  /* 0x274000800217dfae */ /* 0x000fe8000d901d64 */
[----:B------:R-:W-:Y:S01]  /*12710*/  @!P5 LDGSTS.E.BYPASS.LTC128B.128 [R23+0x2b400], desc[UR36][R2.64+0x100], !P2 ;  /* 0x2b4001000217dfae */ /* 0x000fe2000d101d64 */
[----:B0-----:R-:W-:-:S03]  /*12720*/  @!P6 LEA R6, P0, R8, R14, 0x1 ;  /* 0x0000000e0806e211 */ /* 0x001fc600078008ff */
[----:B------:R0:W-:Y:S01]  /*12730*/  @!P5 LDGSTS.E.BYPASS.LTC128B.128 [R23+0x2f400], desc[UR36][R2.64+0x180], !P1 ;  /* 0x2f4001800217dfae */ /* 0x0001e2000c901d64 */
[----:B------:R-:W-:-:S03]  /*12740*/  LOP3.LUT P5, RZ, R16, 0x100000, RZ, 0xc0, !PT ;  /* 0x0010000010ff7812 */ /* 0x000fc600078ac0ff */
[----:B------:R-:W3:Y:S01]  /*12750*/  SHFL.IDX PT, R14, R0, 0x4, 0x181f ;  /* 0x00981f00000e7f89 */ /* 0x000ee200000e0000 */
[----:B--2---:R-:W-:-:S03]  /*12760*/  @!P6 IMAD.X R7, RZ, RZ, R5, P0 ;  /* 0x000000ffff07e224 */ /* 0x004fc600000e0605 */
[----:B------:R-:W2:Y:S01]  /*12770*/  SHFL.IDX PT, R5, R4, 0x4, 0x181f ;  /* 0x00981f0004057f89 */ /* 0x000ea200000e0000 */
[----:B0-----:R-:W-:Y:S02]  /*12780*/  @!P6 IMAD.MOV.U32 R2, RZ, RZ, R6 ;  /* 0x000000ffff02e224 */ /* 0x001fe400078e0006 */
[----:B------:R-:W-:-:S05]  /*12790*/  @!P6 IMAD.MOV.U32 R3, RZ, RZ, R7 ;  /* 0x000000ffff03e224 */ /* 0x000fca00078e0007 */
[----:B------:R-:W-:Y:S04]  /*127a0*/  @!P6 LDGSTS.E.BYPASS.LTC128B.128 [R23+0x23c00], desc[UR36][R2.64], !P4 ;  /* 0x23c000000217efae */ /* 0x000fe8000e101d64 */
[----:B------:R-:W-:Y:S04]  /*127b0*/  @!P6 LDGSTS.E.BYPASS.LTC128B.128 [R23+0x27c00], desc[UR36][R2.64+0x80], !P3 ;  /* 0x27c000800217efae */ /* 0x000fe8000d901d64 */
[----:B------:R-:W-:Y:S01]  /*127c0*/  @!P6 LDGSTS.E.BYPASS.LTC128B.128 [R23+0x2bc00], desc[UR36][R2.64+0x100], !P2 ;  /* 0x2bc001000217efae */ /* 0x000fe2000d101d64 */
[----:B---3--:R-:W-:-:S03]  /*127d0*/  @!P5 LEA R6, P0, R8, R14, 0x1 ;  /* 0x0000000e0806d211 */ /* 0x008fc600078008ff */
[----:B------:R-:W0:Y:S02]  /*127e0*/  SHFL.IDX PT, R14, R0, 0x5, 0x181f ;  /* 0x00b81f00000e7f89 */ /* 0x000e2400000e0000 */
[----:B--2---:R-:W-:Y:S02]  /*127f0*/  @!P5 IMAD.X R7, RZ, RZ, R5, P0 ;  /* 0x000000ffff07d224 */ /* 0x004fe400000e0605 */
[----:B------:R-:W2:Y:S04]  /*12800*/  SHFL.IDX PT, R5, R4, 0x5, 0x181f ;  /* 0x00b81f0004057f89 */ /* 0x000ea800000e0000 */
[----:B------:R3:W-:Y:S01]  /*12810*/  @!P6 LDGSTS.E.BYPASS.LTC128B.128 [R23+0x2fc00], desc[UR36][R2.64+0x180], !P1 ;  /* 0x2fc001800217efae */ /* 0x0007e2000c901d64 */
[----:B------:R-:W-:Y:S01]  /*12820*/  LOP3.LUT P6, RZ, R16, 0x80000, RZ, 0xc0, !PT ;  /* 0x0008000010ff7812 */ /* 0x000fe200078cc0ff */
[----:B---3--:R-:W-:-:S02]  /*12830*/  @!P5 IMAD.MOV.U32 R2, RZ, RZ, R6 ;  /* 0x000000ffff02d224 */ /* 0x008fc400078e0006 */
[----:B------:R-:W-:-:S10]  /*12840*/  @!P5 IMAD.MOV.U32 R3, RZ, RZ, R7 ;  /* 0x000000ffff03d224 */ /* 0x000fd400078e0007 */
[----:B0-----:R-:W-:Y:S02]  /*12850*/  @!P6 LEA R6, P0, R8, R14, 0x1 ;  /* 0x0000000e0806e211 */ /* 0x001fe400078008ff */
[----:B------:R-:W0:Y:S03]  /*12860*/  SHFL.IDX PT, R14, R0, 0x6, 0x181f ;  /* 0x00d81f00000e7f89 */ /* 0x000e2600000e0000 */
[----:B--2---:R-:W-:Y:S01]  /*12870*/  @!P6 IMAD.X R7, RZ, RZ, R5, P0 ;  /* 0x000000ffff07e224 */ /* 0x004fe200000e0605 */
[----:B------:R-:W-:Y:S04]  /*12880*/  @!P5 LDGSTS.E.BYPASS.LTC128B.128 [R23+0x24400], desc[UR36][R2.64], !P4 ;  /* 0x244000000217dfae */ /* 0x000fe8000e101d64 */
[----:B------:R-:W2:Y:S04]  /*12890*/  SHFL.IDX PT, R5, R4, 0x6, 0x181f ;  /* 0x00d81f0004057f89 */ /* 0x000ea800000e0000 */
[----:B------:R-:W-:Y:S04]  /*128a0*/  @!P5 LDGSTS.E.BYPASS.LTC128B.128 [R23+0x28400], desc[UR36][R2.64+0x80], !P3 ;  /* 0x284000800217dfae */ /* 0x000fe8000d901d64 */
[----:B------:R-:W-:Y:S04]  /*128b0*/  @!P5 LDGSTS.E.BYPASS.LTC128B.128 [R23+0x2c400], desc[UR36][R2.64+0x100], !P2 ;  /* 0x2c4001000217dfae */ /* 0x000fe8000d101d64 */
[----:B------:R3:W-:Y:S01]  /*128c0*/  @!P5 LDGSTS.E.BYPASS.LTC128B.128 [R23+0x30400], desc[UR36][R2.64+0x180], !P1 ;  /* 0x304001800217dfae */ /* 0x0007e2000c901d64 */
[----:B------:R-:W-:Y:S01]  /*128d0*/  LOP3.LUT P5, RZ, R16, 0x40000, RZ, 0xc0, !PT ;  /* 0x0004000010ff7812 */ /* 0x000fe200078ac0ff */
[----:B---3--:R-:W-:-:S02]  /*128e0*/  @!P6 IMAD.MOV.U32 R2, RZ, RZ, R6 ;  /* 0x000000ffff02e224 */ /* 0x008fc400078e0006 */
[----:B------:R-:W-:-:S10]  /*128f0*/  @!P6 IMAD.MOV.U32 R3, RZ, RZ, R7 ;  /* 0x000000ffff03e224 */ /* 0x000fd400078e0007 */
[----:B0-----:R-:W-:Y:S02]  /*12900*/  @!P5 LEA R6, P0, R8, R14, 0x1 ;  /* 0x0000000e0806d211 */ /* 0x001fe400078008ff */
[----:B------:R0:W3:Y:S03]  /*12910*/  SHFL.IDX PT, R14, R0, 0x7, 0x181f ;  /* 0x00f81f00000e7f89 */ /* 0x0000e600000e0000 */
[----:B--2---:R-:W-:Y:S01]  /*12920*/  @!P5 IMAD.X R7, RZ, RZ, R5, P0 ;  /* 0x000000ffff07d224 */ /* 0x004fe200000e0605 */
[----:B------:R-:W-:Y:S04]  /*12930*/  @!P6 LDGSTS.E.BYPASS.LTC128B.128 [R23+0x24c00], desc[UR36][R2.64], !P4 ;  /* 0x24c000000217efae */ /* 0x000fe8000e101d64 */
[----:B------:R-:W-:Y:S04]  /*12940*/  @!P6 LDGSTS.E.BYPASS.LTC128B.128 [R23+0x28c00], desc[UR36][R2.64+0x80], !P3 ;  /* 0x28c000800217efae */ /* 0x000fe8000d901d64 */
[----:B------:R-:W-:Y:S04]  /*12950*/  @!P6 LDGSTS.E.BYPASS.LTC128B.128 [R23+0x2cc00], desc[UR36][R2.64+0x100], !P2 ;  /* 0x2cc001000217efae */ /* 0x000fe8000d101d64 */
[----:B------:R2:W-:Y:S04]  /*12960*/  @!P6 LDGSTS.E.BYPASS.LTC128B.128 [R23+0x30c00], desc[UR36][R2.64+0x180], !P1 ;  /* 0x30c001800217efae */ /* 0x0005e8000c901d64 */
[----:B------:R0:W4:Y:S01]  /*12970*/  SHFL.IDX PT, R5, R4, 0x7, 0x181f ;  /* 0x00f81f0004057f89 */ /* 0x00012200000e0000 */
[----:B--2---:R-:W-:-:S02]  /*12980*/  @!P5 IMAD.MOV.U32 R2, RZ, RZ, R6 ;  /* 0x000000ffff02d224 */ /* 0x004fc400078e0006 */
[----:B------:R-:W-:-:S05]  /*12990*/  @!P5 IMAD.MOV.U32 R3, RZ, RZ, R7 ;  /* 0x000000ffff03d224 */ /* 0x000fca00078e0007 */
[----:B------:R0:W-:Y:S04]  /*129a0*/  @!P5 LDGSTS.E.BYPASS.LTC128B.128 [R23+0x25400], desc[UR36][R2.64], !P4 ;  /* 0x254000000217dfae */ /* 0x0001e8000e101d64 */
[----:B------:R0:W-:Y:S04]  /*129b0*/  @!P5 LDGSTS.E.BYPASS.LTC128B.128 [R23+0x29400], desc[UR36][R2.64+0x80], !P3 ;  /* 0x294000800217dfae */ /* 0x0001e8000d901d64 */
[----:B------:R0:W-:Y:S04]  /*129c0*/  @!P5 LDGSTS.E.BYPASS.LTC128B.128 [R23+0x2d400], desc[UR36][R2.64+0x100], !P2 ;  /* 0x2d4001000217dfae */ /* 0x0001e8000d101d64 */
[----:B---34-:R0:W-:Y:S02]  /*129d0*/  @!P5 LDGSTS.E.BYPASS.LTC128B.128 [R23+0x31400], desc[UR36][R2.64+0x180], !P1 ;  /* 0x314001800217dfae */ /* 0x0181e4000c901d64 */
.L_x_14997:
        /* <DEDUP_REMOVED lines=12> */
.L_x_14889:
[----:B------:R-:W-:Y:S05]  /*12aa0*/  BSYNC B0 ;  /* 0x0000000000007941 */ /* 0x000fea0003800000 */
.L_x_14888:
[----:B------:R-:W-:Y:S01]  /*12ab0*/  NOP ;  /* 0x0000000000007918 */ /* 0x000fe20000000000 */
[----:B------:R-:W-:-:S13]  /*12ac0*/  PLOP3.LUT P0, PT, PT, PT, PT, 0x80, 0x0 ;  /* 0x000000000000781c */ /* 0x000fda0003f0f070 */
.L_x_14890:
[----:B------:R-:W-:Y:S02]  /*12ad0*/  PLOP3.LUT P1, PT, P1, P0, PT, 0xa2, 0x0 ;  /* 0x000000000000781c */ /* 0x000fe40000f21472 */
[----:B------:R-:W-:-:S08]  /*12ae0*/  @P0 R2UR P1, UR4, R17 ;  /* 0x00000000110402ca */ /* 0x000fd00000020000 */
[----:B------:R-:W-:-:S05]  /*12af0*/  @P0 PLOP3.LUT P0, PT, P1, PT, PT, 0x80, 0x0 ;  /* 0x000000000000081c */ /* 0x000fca0000f0f070 */
[----:B------:R-:W-:Y:S01]  /*12b00*/  @!P1 SYNCS.ARRIVE.TRANS64.RED.A0T1 RZ, [UR4+0x32410], RZ ;  /* 0x032410ffffff99a7 */ /* 0x000fe20008200404 */
[----:B------:R-:W-:Y:S07]  /*12b10*/  @!P1 ARRIVES.LDGSTSBAR.64.TRANSCNT [UR4+0x32410] ;  /* 0x03241000ff0099b0 */ /* 0x000fee0008000a84 */
[----:B------:R-:W-:Y:S05]  /*12b20*/  @P0 BRA.U.ANY `(.L_x_14890) ;  /* 0xfffffffd00e80947 */ /* 0x000fea000393ffff */
[----:B0-2---:R-:W2:Y:S02]  /*12b30*/  LDL.LU R2, [R1+0x1c] ;  /* 0x00001c0001027983 */ /* 0x005ea40000300800 */
        /* <DEDUP_REMOVED lines=11> */
.L_x_14998:
[----:B------:R-:W-:Y:S05]  /*12bf0*/  BSYNC B0 ;  /* 0x0000000000007941 */ /* 0x000fea0003800000 */
.L_x_14891:
[----:B------:R-:W-:-:S13]  /*12c00*/  LOP3.LUT P0, RZ, R16, 0x400, RZ, 0xc0, !PT ;  /* 0x0000040010ff7812 */ /* 0x000fda000780c0ff */
[----:B------:R-:W-:Y:S05]  /*12c10*/  @!P0 BRA `(.L_x_14893) ;  /* 0x0000000000048947 */ /* 0x000fea0003800000 */
[----:B------:R-:W-:Y:S01]  /*12c20*/  BPT.TRAP 0x1 ;  /* 0x000000040000795c */ /* 0x000fe20000300000 */
.L_x_14893:
[----:B0-----:R-:W-:Y:S01]  /*12c30*/  SHF.L.U32 R0, R28, 0x1f, RZ ;  /* 0x0000001f1c007819 */ /* 0x001fe200000006ff */
[----:B------:R-:W-:Y:S03]  /*12c40*/  BSSY B0, `(.L_x_14894) ;  /* 0x0000003000007945 */ /* 0x000fe60003800000 */
[----:B------:R-:W0:Y:S02]  /*12c50*/  SYNCS.PHASECHK.TRANS64.TRYWAIT P0, [R19+URZ+0x32460], R0 ;  /* 0x03246000130075a7 */ /* 0x000e24000800017f */
[----:B0-----:R-:W-:Y:S05]  /*12c60*/  @!P0 BRA `(.L_x_14895) ;  /* 0x0000004c00548947 */ /* 0x001fea0003800000 */
.L_x_14999:
[----:B------:R-:W-:Y:S05]  /*12c70*/  BSYNC B0 ;  /* 0x0000000000007941 */ /* 0x000fea0003800000 */
.L_x_14894:
[----:B------:R-:W0:Y:S01]  /*12c80*/  LDL.LU R2, [R1+0x14] ;  /* 0x0000140001027983 */ /* 0x000e220000300800 */
        /* <DEDUP_REMOVED lines=9> */
[----:B0-----:R-:W-:Y:S02]  /*12d20*/  IMAD R0, R2, UR4, RZ ;  /* 0x0000000402007c24 */ /* 0x001fe4000f8e02ff */
[----:B------:R-:W-:-:S04]  /*12d30*/  IMAD.WIDE.U32 R2, R37, UR4, RZ ;  /* 0x0000000425027c25 */ /* 0x000fc8000f8e00ff */
        /* <DEDUP_REMOVED lines=89> */
.L_x_15013:
        /* <DEDUP_REMOVED lines=15> */
.L_x_14897:
        /* <DEDUP_REMOVED lines=10> */
.L_x_14898:
[----:B0-----:R-:W2:Y:S01]  /*13460*/  LDL.LU R2, [R1+0x10] ;  /* 0x0000100001027983 */ /* 0x001ea20000300800 */
[----:B------:R0:W-:Y:S01]  /*13470*/  SYNCS.ARRIVE.TRANS64.A1T0 RZ, [R19+URZ+0x32450], RZ ;  /* 0x032450ff13ff79a7 */ /* 0x0001e2000810003f */
[----:B------:R-:W-:Y:S01]  /*13480*/  BSSY B0, `(.L_x_14899) ;  /* 0x00000d9000007945 */ /* 0x000fe20003800000 */
[----:B--2---:R-:W-:-:S05]  /*13490*/  VIADD R21, R2, 0xfffffffe ;  /* 0xfffffffe02157836 */ /* 0x004fca0000000000 */
[----:B------:R-:W-:-:S13]  /*134a0*/  ISETP.GE.AND P0, PT, R21, R31, PT ;  /* 0x0000001f1500720c */ /* 0x000fda0003f06270 */
[----:B0-----:R-:W-:Y:S05]  /*134b0*/  @!P0 BRA `(.L_x_14900) ;  /* 0x0000000c00548947 */ /* 0x001fea0003800000 */
.L_x_14913:
[----:B0-----:R-:W0:Y:S01]  /*134c0*/  S2R R2, SR_TID.X ;  /* 0x0000000000027919 */ /* 0x001e220000002100 */
[----:B--2---:R-:W2:Y:S01]  /*134d0*/  LDC R3, c[0x0][0x430] ;  /* 0x00010c00ff037b82 */ /* 0x004ea20000000800 */
[----:B------:R-:W-:Y:S01]  /*134e0*/  IMAD R8, R21, 0x60, R32 ;  /* 0x0000006015087824 */ /* 0x000fe200078e0220 */
[----:B------:R-:W-:Y:S01]  /*134f0*/  LOP3.LUT P1, RZ, R16, 0x400, RZ, 0xc0, !PT ;  /* 0x0000040010ff7812 */ /* 0x000fe2000782c0ff */
        /* <DEDUP_REMOVED lines=22> */
[----:B--2---:R-:W-:Y:S01]  /*13660*/  @!P2 LEA R6, P0, R2, R6, 0x2 ;  /* 0x000000060206a211 */ /* 0x004fe200078010ff */
        /* <DEDUP_REMOVED lines=14> */
[----:B-1----:R-:W-:-:S12]  /*13750*/  @!P1 BRA `(.L_x_14901) ;  /* 0x0000000000049947 */ /* 0x002fd80003800000 */
[----:B------:R-:W-:Y:S01]  /*13760*/  BPT.TRAP 0x1 ;  /* 0x000000040000795c */ /* 0x000fe20000300000 */
.L_x_14901:
[----:B------:R-:W-:Y:S01]  /*13770*/  IMAD R10, R18, 0x8, R17 ;  /* 0x00000008120a7824 */ /* 0x000fe200078e0211 */
[----:B------:R-:W-:Y:S01]  /*13780*/  SHF.L.U32 R20, R28, 0x1f, RZ ;  /* 0x0000001f1c147819 */ /* 0x000fe200000006ff */
[----:B------:R-:W-:Y:S01]  /*13790*/  BSSY B1, `(.L_x_14902) ;  /* 0x0000004000017945 */ /* 0x000fe20003800000 */
[----:B------:R-:W-:Y:S02]  /*137a0*/  SHF.R.S32.HI R9, RZ, 0x1f, R5 ;  /* 0x0000001fff097819 */ /* 0x000fe40000011405 */
[----:B------:R-:W2:Y:S02]  /*137b0*/  SYNCS.PHASECHK.TRANS64.TRYWAIT P0, [R10+URZ+0x32440], R20 ;  /* 0x032440140a0075a7 */ /* 0x000ea4000800017f */
[----:B--2---:R-:W-:Y:S05]  /*137c0*/  @!P0 BRA `(.L_x_14903) ;  /* 0x0000004800d08947 */ /* 0x004fea0003800000 */
.L_x_15014:
[----:B------:R-:W-:Y:S05]  /*137d0*/  BSYNC B1 ;  /* 0x0000000000017941 */ /* 0x000fea0003800000 */
.L_x_14902:
[----:B------:R-:W-:Y:S01]  /*137e0*/  ULDC.64 UR4, c[0x0][0x300] ;  /* 0x0000c00000047ab9 */ /* 0x000fe20000000a00 */
[----:B-1---5:R-:W-:Y:S01]  /*137f0*/  SHF.R.S32.HI R19, RZ, 0x1f, R4 ;  /* 0x0000001fff137819 */ /* 0x022fe20000011404 */
        /* <DEDUP_REMOVED lines=22> */
[----:B------:R-:W-:Y:S01]  /*13960*/  SHFL.IDX PT, R14, R6, 0x5, 0x181f ;  /* 0x00b81f00060e7f89 */ /* 0x000fe200000e0000 */
[----:B0-----:R-:W-:-:S05]  /*13970*/  IADD3 R2, P0, R2, R0, RZ ;  /* 0x0000000002027210 */ /* 0x001fca0007f1e0ff */
[----:B-1----:R-:W-:-:S05]  /*13980*/  IMAD.X R3, RZ, RZ, R3, P0 ;  /* 0x000000ffff037224 */ /* 0x002fca00000e0603 */
[----:B------:R0:W-:Y:S04]  /*13990*/  LDGSTS.E.BYPASS.LTC128B.128 [R7+0x1c400], desc[UR36][R2.64], !P1 ;  /* 0x1c40000002077fae */ /* 0x0001e8000c901d64 */
[----:B0-----:R-:W0:Y:S04]  /*139a0*/  SHFL.IDX PT, R2, R6, 0x1, 0x181f ;  /* 0x00381f0006027f89 */ /* 0x001e2800000e0000 */
[----:B------:R-:W1:Y:S01]  /*139b0*/  SHFL.IDX PT, R3, R8, 0x1, 0x181f ;  /* 0x00381f0008037f89 */ /* 0x000e6200000e0000 */
        /* <DEDUP_REMOVED lines=14> */
[----:B------:R-:W1:Y:S04]  /*13aa0*/  SHFL.IDX PT, R3, R8, 0x4, 0x181f ;  /* 0x00981f0008037f89 */ /* 0x000e6800000e0000 */
[----:B------:R-:W3:Y:S01]  /*13ab0*/  SHFL.IDX PT, R8, R8, 0x5, 0x181f ;  /* 0x00b81f0008087f89 */ /* 0x000ee200000e0000 */
[----:B0-----:R-:W-:-:S05]  /*13ac0*/  IADD3 R2, P0, R2, R0, RZ ;  /* 0x0000000002027210 */ /* 0x001fca0007f1e0ff */
[----:B-1----:R-:W-:-:S05]  /*13ad0*/  IMAD.X R3, RZ, RZ, R3, P0 ;  /* 0x000000ffff037224 */ /* 0x002fca00000e0603 */
[----:B---3--:R0:W-:Y:S03]  /*13ae0*/  LDGSTS.E.BYPASS.LTC128B.128 [R7+0x1e400], desc[UR36][R2.64], !P1 ;  /* 0x1e40000002077fae */ /* 0x0081e6000c901d64 */
.L_x_15028:
        /* <DEDUP_REMOVED lines=8> */
.L_x_14905:
        /* <DEDUP_REMOVED lines=10> */
.L_x_14906:
[----:B------:R1:W-:Y:S01]  /*13c10*/  SYNCS.ARRIVE.TRANS64.A1T0 RZ, [R10+URZ+0x32430], RZ ;  /* 0x032430ff0aff79a7 */ /* 0x0003e2000810003f */
[----:B------:R-:W-:Y:S05]  /*13c20*/  @!P3 BRA `(.L_x_14907) ;  /* 0x000000000004b947 */ /* 0x000fea0003800000 */
[----:B------:R-:W-:Y:S01]  /*13c30*/  BPT.TRAP 0x1 ;  /* 0x000000040000795c */ /* 0x000fe20000300000 */
.L_x_14907:
[----:B------:R-:W3:Y:S01]  /*13c40*/  SYNCS.PHASECHK.TRANS64.TRYWAIT P0, [R10+URZ+0x32460], R20 ;  /* 0x032460140a0075a7 */ /* 0x000ee2000800017f */
[----:B------:R-:W-:Y:S04]  /*13c50*/  BSSY B1, `(.L_x_14908) ;  /* 0x0000002000017945 */ /* 0x000fe80003800000 */
[----:B---3--:R-:W-:Y:S05]  /*13c60*/  @!P0 BRA `(.L_x_14909) ;  /* 0x0000004c005c8947 */ /* 0x008fea0003800000 */
.L_x_15029:
[----:B------:R-:W-:Y:S05]  /*13c70*/  BSYNC B1 ;  /* 0x0000000000017941 */ /* 0x000fea0003800000 */
.L_x_14908:
[----:B------:R-:W-:Y:S01]  /*13c80*/  ULDC.64 UR4, c[0x0][0x328] ;  /* 0x0000ca0000047ab9 */ /* 0x000fe20000000a00 */
[----:B------:R-:W-:Y:S01]  /*13c90*/  ULDC.64 UR6, c[0x0][0x318] ;  /* 0x0000c60000067ab9 */ /* 0x000fe20000000a00 */
[----:B0-----:R-:W-:Y:S01]  /*13ca0*/  IMAD R2, R9, UR4, RZ ;  /* 0x0000000409027c24 */ /* 0x001fe2000f8e02ff */
[----:B------:R-:W-:Y:S01]  /*13cb0*/  LOP3.LUT P5, RZ, R16, 0x1, RZ, 0xc0, !PT ;  /* 0x0000000110ff7812 */ /* 0x000fe200078ac0ff */
[----:B--23--:R-:W-:Y:S01]  /*13cc0*/  IMAD R20, R18, 0x6000, R30 ;  /* 0x0000600012147824 */ /* 0x00cfe200078e021e */
        /* <DEDUP_REMOVED lines=61> */
.L_x_15043:
        /* <DEDUP_REMOVED lines=11> */
.L_x_14911:
        /* <DEDUP_REMOVED lines=10> */
.L_x_14912:
[----:B------:R2:W-:Y:S01]  /*141f0*/  SYNCS.ARRIVE.TRANS64.A1T0 RZ, [R10+URZ+0x32450], RZ ;  /* 0x032450ff0aff79a7 */ /* 0x0005e2000810003f */
[----:B------:R-:W-:Y:S05]  /*14200*/  @P2 BRA `(.L_x_14913) ;  /* 0xfffffff000ac2947 */ /* 0x000fea000383ffff */
.L_x_14900:
[----:B------:R-:W-:Y:S05]  /*14210*/  BSYNC B0 ;  /* 0x0000000000007941 */ /* 0x000fea0003800000 */
.L_x_14899:
        /* <DEDUP_REMOVED lines=20> */
.L_x_14915:
[----:B------:R-:W-:Y:S05]  /*14360*/  BSYNC B0 ;  /* 0x0000000000007941 */ /* 0x000fea0003800000 */
.L_x_14914:
[----:B------:R-:W-:Y:S02]  /*14370*/  SEL R18, R18, RZ, P0 ;  /* 0x000000ff12127207 */ /* 0x000fe40000000000 */
[----:B------:R-:W-:-:S07]  /*14380*/  LOP3.LUT R28, R28, R5, RZ, 0x3c, !PT ;  /* 0x000000051c1c7212 */ /* 0x000fce00078e3cff */
.L_x_14868:
[----:B------:R-:W-:Y:S05]  /*14390*/  BSYNC B7 ;  /* 0x0000000000077941 */ /* 0x000fea0003800000 */
.L_x_14866:
        /* <DEDUP_REMOVED lines=11> */
.L_x_14916:
        /* <DEDUP_REMOVED lines=43> */
.L_x_15053:
[----:B------:R-:W-:Y:S02]  /*14700*/  ULDC UR4, c[0x0][0xd38] ;  /* 0x00034e0000047ab9 */ /* 0x000fe40000000800 */
[----:B------:R-:W-:-:S04]  /*14710*/  IMAD.U32 R5, RZ, RZ, UR4 ;  /* 0x00000004ff057e24 */ /* 0x000fc8000f8e00ff */
[----:B---3--:R-:W-:-:S04]  /*14720*/  IMAD R14, R14, R5, RZ ;  /* 0x000000050e0e7224 */ /* 0x008fc800078e02ff */
[----:B------:R-:W-:-:S05]  /*14730*/  IMAD.IADD R7, R7, 0x1, R14 ;  /* 0x0000000107077824 */ /* 0x000fca00078e020e */
[----:B------:R-:W-:-:S13]  /*14740*/  ISETP.GT.AND P6, PT, R7, R0, PT ;  /* 0x000000000700720c */ /* 0x000fda0003fc4270 */
[----:B------:R-:W-:Y:S05]  /*14750*/  @P6 BRA `(.L_x_14919) ;  /* 0x0000000000a46947 */ /* 0x000fea0003800000 */
.L_x_14922:
        /* <DEDUP_REMOVED lines=35> */
.L_x_15061:
[----:B------:R-:W-:Y:S02]  /*14990*/  ULDC UR4, c[0x0][0xd38] ;  /* 0x00034e0000047ab9 */ /* 0x000fe40000000800 */
[----:B------:R-:W-:-:S04]  /*149a0*/  IMAD.U32 R5, RZ, RZ, UR4 ;  /* 0x00000004ff057e24 */ /* 0x000fc8000f8e00ff */
[----:B---3--:R-:W-:-:S04]  /*149b0*/  IMAD R14, R14, R5, RZ ;  /* 0x000000050e0e7224 */ /* 0x008fc800078e02ff */
[----:B------:R-:W-:-:S05]  /*149c0*/  IMAD.IADD R7, R14, 0x1, R7 ;  /* 0x000000010e077824 */ /* 0x000fca00078e0207 */
[----:B------:R-:W-:-:S13]  /*149d0*/  ISETP.GT.AND P6, PT, R7, R0, PT ;  /* 0x000000000700720c */ /* 0x000fda0003fc4270 */
[----:B------:R-:W-:Y:S05]  /*149e0*/  @!P6 BRA `(.L_x_14922) ;  /* 0xfffffffc005ce947 */ /* 0x000fea000383ffff */
.L_x_14919:
        /* <DEDUP_REMOVED lines=10> */
.L_x_15066:
[----:B------:R-:W-:-:S13]  /*14a90*/  ISETP.NE.AND P0, PT, R3, RZ, PT ;  /* 0x000000ff0300720c */ /* 0x000fda0003f05270 */
[----:B------:R-:W-:Y:S05]  /*14aa0*/  @!P0 BRA `(.L_x_14924) ;  /* 0x0000000000108947 */ /* 0x000fea0003800000 */
[----:B------:R-:W-:Y:S01]  /*14ab0*/  UMOV UR4, 0xffffffff ;  /* 0xffffffff00047882 */ /* 0x000fe20000000000 */
[----:B---3--:R-:W-:Y:S02]  /*14ac0*/  VIADD R12, R12, 0xffffffff ;  /* 0xffffffff0c0c7836 */ /* 0x008fe40000000000 */
[----:B------:R-:W-:Y:S05]  /*14ad0*/  BRA.DIV UR4, `(.L_x_14925) ;  /* 0x0000004e04f07947 */ /* 0x000fea000b800000 */
[----:B------:R3:W0:Y:S02]  /*14ae0*/  SHFL.IDX PT, R6, R2, R12, 0x1f ;  /* 0x00001f0c02067589 */ /* 0x00062400000e0000 */
.L_x_14924:
        /* <DEDUP_REMOVED lines=59> */
.L_x_14926:
        /* <DEDUP_REMOVED lines=60> */
.L_x_14927:
[----:B------:R-:W-:-:S05]  /*15260*/  LOP3.LUT R2, RZ, R2, RZ, 0x33, !PT ;  /* 0x00000002ff027212 */ /* 0x000fca00078e33ff */
[----:B------:R-:W-:Y:S01]  /*15270*/  IMAD.IADD R25, R25, 0x1, R2 ;  /* 0x0000000119197824 */ /* 0x000fe200078e0202 */
[----:B------:R-:W-:Y:S06]  /*15280*/  BRA `(.L_x_14928) ;  /* 0x00000000001c7947 */ /* 0x000fec0003800000 */
.L_x_14920:
[----:B------:R-:W-:Y:S01]  /*15290*/  UMOV UR4, URZ ;  /* 0x0000003f00047c82 */ /* 0x000fe20008000000 */
[----:B------:R-:W-:Y:S01]  /*152a0*/  UMOV UR5, URZ ;  /* 0x0000003f00057c82 */ /* 0x000fe20008000000 */
[----:B------:R-:W-:Y:S01]  /*152b0*/  ULDC UR6, c[0x0][0xd3c] ;  /* 0x00034f0000067ab9 */ /* 0x000fe20000000800 */
[----:B------:R-:W-:Y:S02]  /*152c0*/  IMAD.MOV.U32 R24, RZ, RZ, R0 ;  /* 0x000000ffff187224 */ /* 0x000fe400078e0000 */
[----:B------:R-:W-:Y:S02]  /*152d0*/  IMAD.U32 R25, RZ, RZ, UR4 ;  /* 0x00000004ff197e24 */ /* 0x000fe4000f8e00ff */
[----:B------:R-:W-:Y:S02]  /*152e0*/  IMAD.U32 R26, RZ, RZ, UR5 ;  /* 0x00000005ff1a7e24 */ /* 0x000fe4000f8e00ff */
[----:B------:R-:W-:-:S07]  /*152f0*/  IMAD.U32 R27, RZ, RZ, UR6 ;  /* 0x00000006ff1b7e24 */ /* 0x000fce000f8e00ff */
.L_x_14928:
        /* <DEDUP_REMOVED lines=10> */
.L_x_14917:
[----:B------:R-:W-:Y:S02]  /*153a0*/  ULDC UR4, c[0x0][0xd3c] ;  /* 0x00034f0000047ab9 */ /* 0x000fe40000000800 */
[----:B---3--:R-:W-:-:S13]  /*153b0*/  ISETP.GE.AND P0, PT, R27, UR4, PT ;  /* 0x000000041b007c0c */ /* 0x008fda000bf06270 */
[----:B------:R-:W-:Y:S05]  /*153c0*/  @!P0 BRA `(.L_x_14929) ;  /* 0xffffffa400bc8947 */ /* 0x000fea000383ffff */
[----:B------:R-:W-:Y:S05]  /*153d0*/  BSYNC B8 ;  /* 0x0000000000087941 */ /* 0x000fea0003800000 */
.L_x_14860:
        /* <DEDUP_REMOVED lines=12> */
.L_x_15069:
[----:B------:R-:W-:Y:S05]  /*154a0*/  BSYNC B0 ;  /* 0x0000000000007941 */ /* 0x000fea0003800000 */
.L_x_14930:
[----:B------:R-:W-:-:S03]  /*154b0*/  UMOV UR4, 0xffffffff ;  /* 0xffffffff00047882 */ /* 0x000fc60000000000 */
[----:B------:R-:W-:Y:S05]  /*154c0*/  BRA.DIV UR4, `(.L_x_14932) ;  /* 0x0000004604b07947 */ /* 0x000fea000b800000 */
[----:B-1----:R-:W1:Y:S02]  /*154d0*/  S2R R0, SR_TID.X ;  /* 0x0000000000007919 */ /* 0x002e640000002100 */
[----:B-1----:R-:W-:-:S04]  /*154e0*/  SHF.R.U32.HI R0, RZ, 0x5, R0 ;  /* 0x00000005ff007819 */ /* 0x002fc80000011600 */
[----:B------:R-:W-:-:S05]  /*154f0*/  LOP3.LUT R0, R0, 0x3, RZ, 0xc0, !PT ;  /* 0x0000000300007812 */ /* 0x000fca00078ec0ff */
[----:B------:R1:W3:Y:S02]  /*15500*/  SHFL.IDX PT, R14, R0, RZ, 0x1f ;  /* 0x00001fff000e7589 */ /* 0x0002e400000e0000 */
.L_x_15072:
[----:B---3--:R-:W-:Y:S01]  /*15510*/  ISETP.NE.AND P0, PT, R14, RZ, PT ;  /* 0x000000ff0e00720c */ /* 0x008fe20003f05270 */
[----:B------:R-:W-:-:S12]  /*15520*/  BSSY B0, `(.L_x_14933) ;  /* 0x0000026000007945 */ /* 0x000fd80003800000 */
[----:B------:R-:W-:Y:S05]  /*15530*/  @P0 BRA `(.L_x_14934) ;  /* 0x0000000000900947 */ /* 0x000fea0003800000 */
[----:B------:R-:W-:-:S03]  /*15540*/  UMOV UR4, 0xffffffff ;  /* 0xffffffff00047882 */ /* 0x000fc60000000000 */
[----:B------:R-:W-:Y:S05]  /*15550*/  BRA.DIV UR4, `(.L_x_14935) ;  /* 0x0000004604c07947 */ /* 0x000fea000b800000 */
[----:B------:R-:W-:-:S13]  /*15560*/  ELECT P6, URZ, PT ;  /* 0x00000000003f782f */ /* 0x000fda00038c0000 */
.L_x_15075:
        /* <DEDUP_REMOVED lines=8> */
.L_x_14936:
[----:B------:R-:W-:Y:S01]  /*155f0*/  IMAD R5, R18, 0x8, R7 ;  /* 0x0000000812057824 */ /* 0x000fe200078e0207 */
[----:B------:R-:W-:Y:S01]  /*15600*/  SHF.L.U32 R0, R28, 0x1f, RZ ;  /* 0x0000001f1c007819 */ /* 0x000fe200000006ff */
[----:B------:R-:W-:-:S03]  /*15610*/  VIADD R18, R18, 0x1 ;  /* 0x0000000112127836 */ /* 0x000fc60000000000 */
[----:B------:R-:W1:Y:S02]  /*15620*/  SYNCS.PHASECHK.TRANS64.TRYWAIT P1, [R5+URZ+0x32440], R0 ;  /* 0x03244000050075a7 */ /* 0x000e64000802017f */
[----:B------:R-:W-:-:S04]  /*15630*/  ISETP.NE.AND P2, PT, R18, 0x2, PT ;  /* 0x000000021200780c */ /* 0x000fc80003f45270 */
[----:B------:R-:W-:Y:S01]  /*15640*/  SEL R3, RZ, 0x1, P2 ;  /* 0x00000001ff037807 */ /* 0x000fe20001000000 */
[----:B-1----:R-:W-:Y:S08]  /*15650*/  @!P1 BRA `(.L_x_14937) ;  /* 0x0000004400a09947 */ /* 0x002ff00003800000 */
.L_x_15076:
[----:B------:R-:W-:Y:S02]  /*15660*/  SEL R18, R18, RZ, P2 ;  /* 0x000000ff12127207 */ /* 0x000fe40001000000 */
[----:B------:R-:W-:Y:S01]  /*15670*/  LOP3.LUT R2, R28, R3, RZ, 0x3c, !PT ;  /* 0x000000031c027212 */ /* 0x000fe200078e3cff */
[----:B------:R-:W-:Y:S06]  /*15680*/  @!P0 BRA `(.L_x_14938) ;  /* 0x0000000000048947 */ /* 0x000fec0003800000 */
[----:B------:R-:W-:Y:S01]  /*15690*/  BPT.TRAP 0x1 ;  /* 0x000000040000795c */ /* 0x000fe20000300000 */
.L_x_14938:
[----:B------:R-:W-:Y:S01]  /*156a0*/  IMAD R3, R18, 0x8, R7 ;  /* 0x0000000812037824 */ /* 0x000fe200078e0207 */
[----:B------:R-:W-:-:S04]  /*156b0*/  SHF.L.U32 R2, R2, 0x1f, RZ ;  /* 0x0000001f02027819 */ /* 0x000fc800000006ff */
[----:B------:R-:W3:Y:S02]  /*156c0*/  SYNCS.PHASECHK.TRANS64.TRYWAIT P1, [R3+URZ+0x32440], R2 ;  /* 0x03244002030075a7 */ /* 0x000ee4000802017f */
[----:B---3--:R-:W-:Y:S05]  /*156d0*/  @!P1 BRA `(.L_x_14939) ;  /* 0x0000004400949947 */ /* 0x008fea0003800000 */
.L_x_15077:
[----:B------:R-:W-:Y:S05]  /*156e0*/  @!P0 BRA `(.L_x_14940) ;  /* 0x0000000000048947 */ /* 0x000fea0003800000 */
[----:B------:R-:W-:Y:S01]  /*156f0*/  BPT.TRAP 0x1 ;  /* 0x000000040000795c */ /* 0x000fe20000300000 */
.L_x_14940:
[----:B------:R-:W5:Y:S02]  /*15700*/  SYNCS.PHASECHK.TRANS64.TRYWAIT P1, [R5+URZ+0x32460], R0 ;  /* 0x03246000050075a7 */ /* 0x000f64000802017f */
[----:B-----5:R-:W-:Y:S05]  /*15710*/  @!P1 BRA `(.L_x_14941) ;  /* 0x0000004400989947 */ /* 0x020fea0003800000 */
.L_x_15078:
[----:B------:R-:W-:Y:S05]  /*15720*/  @!P0 BRA `(.L_x_14942) ;  /* 0x0000000000048947 */ /* 0x000fea0003800000 */
[----:B------:R-:W-:Y:S01]  /*15730*/  BPT.TRAP 0x1 ;  /* 0x000000040000795c */ /* 0x000fe20000300000 */
.L_x_14942:
[----:B------:R0:W0:Y:S02]  /*15740*/  SYNCS.PHASECHK.TRANS64.TRYWAIT P0, [R3+URZ+0x32460], R2 ;  /* 0x03246002030075a7 */ /* 0x000024000800017f */
[----:B0-----:R-:W-:Y:S05]  /*15750*/  @!P0 NANOSLEEP.SYNCS 0x989680 ;  /* 0x009896800000895d */ /* 0x001fea0003900000 */
[----:B------:R-:W0:Y:S02]  /*15760*/  @!P0 SYNCS.PHASECHK.TRANS64 P0, [R3+URZ+0x32460], R2 ;  /* 0x03246002030085a7 */ /* 0x000e24000800007f */
[----:B0-----:R-:W-:Y:S05]  /*15770*/  @!P0 BRA `(.L_x_14942) ;  /* 0xfffffffc00f08947 */ /* 0x001fea000383ffff */
.L_x_14934:
[----:B------:R-:W-:Y:S05]  /*15780*/  BSYNC B0 ;  /* 0x0000000000007941 */ /* 0x000fea0003800000 */
.L_x_14933:
[----:B------:R-:W-:Y:S05]  /*15790*/  EXIT ;  /* 0x000000000000794d */ /* 0x000fea0003800000 */
.L_x_14792:
[----:B0-----:R0:W1:Y:S02]  /*157a0*/  SYNCS.PHASECHK.TRANS64.TRYWAIT P0, [R3+URZ+0x32400], R0 ;  /* 0x03240000030075a7 */ /* 0x001064000800017f */
[----:B-1----:R-:W-:Y:S05]  /*157b0*/  @!P0 NANOSLEEP.SYNCS 0x989680 ;  /* 0x009896800000895d */ /* 0x002fea0003900000 */
[----:B------:R-:W1:Y:S02]  /*157c0*/  @!P0 SYNCS.PHASECHK.TRANS64 P0, [R3+URZ+0x32400], R0 ;  /* 0x03240000030085a7 */ /* 0x000e64000800007f */
[----:B-1----:R-:W-:Y:S05]  /*157d0*/  @!P0 BRA `(.L_x_14792) ;  /* 0xfffffffc00f08947 */ /* 0x002fea000383ffff */
[----:B------:R-:W-:Y:S05]  /*157e0*/  BRA `(.L_x_14943) ;  /* 0xfffffec800407947 */ /* 0x000fea000383ffff */
.L_x_14796:
[----:B--2---:R-:W-:-:S04]  /*157f0*/  IMAD.U32 R5, RZ, RZ, UR6 ;  /* 0x00000006ff057e24 */ /* 0x004fc8000f8e00ff */
[----:B------:R2:W3:Y:S03]  /*15800*/  SYNCS.PHASECHK.TRANS64.TRYWAIT P1, [R5+URZ+0x32430], R2 ;  /* 0x03243002050075a7 */ /* 0x0004e6000802017f */
[----:B---3--:R-:W-:Y:S05]  /*15810*/  @!P1 NANOSLEEP.SYNCS 0x989680 ;  /* 0x009896800000995d */ /* 0x008fea0003900000 */
[----:B------:R-:W3:Y:S02]  /*15820*/  @!P1 SYNCS.PHASECHK.TRANS64 P1, [R5+URZ+0x32430], R2 ;  /* 0x03243002050095a7 */ /* 0x000ee4000802007f */
[----:B---3--:R-:W-:Y:S05]  /*15830*/  @!P1 BRA `(.L_x_14796) ;  /* 0xfffffffc00ec9947 */ /* 0x008fea000383ffff */
[----:B------:R-:W-:Y:S05]  /*15840*/  BRA `(.L_x_14795) ;  /* 0xfffffec800707947 */ /* 0x000fea000383ffff */
.L_x_14797:
[----:B---3--:R3:W4:Y:S02]  /*15850*/  SYNCS.PHASECHK.TRANS64.TRYWAIT P1, [R3+URZ+0x32410], R0 ;  /* 0x03241000030075a7 */ /* 0x008724000802017f */
[----:B----4-:R-:W-:Y:S05]  /*15860*/  @!P1 NANOSLEEP.SYNCS 0x989680 ;  /* 0x009896800000995d */ /* 0x010fea0003900000 */
[----:B------:R-:W4:Y:S02]  /*15870*/  @!P1 SYNCS.PHASECHK.TRANS64 P1, [R3+URZ+0x32410], R0 ;  /* 0x03241000030095a7 */ /* 0x000f24000802007f */
[----:B----4-:R-:W-:Y:S05]  /*15880*/  @!P1 BRA `(.L_x_14797) ;  /* 0xfffffffc00f09947 */ /* 0x010fea000383ffff */
[----:B------:R-:W-:Y:S05]  /*15890*/  BRA `(.L_x_14944) ;  /* 0xfffffecc001c7947 */ /* 0x000fea000383ffff */
.L_x_14801:
[----:B0-2---:R-:W-:-:S04]  /*158a0*/  IMAD.U32 R5, RZ, RZ, UR6 ;  /* 0x00000006ff057e24 */ /* 0x005fc8000f8e00ff */
[----:B------:R0:W2:Y:S03]  /*158b0*/  SYNCS.PHASECHK.TRANS64.TRYWAIT P1, [R5+URZ+0x32450], R2 ;  /* 0x03245002050075a7 */ /* 0x0000a6000802017f */
[----:B--2---:R-:W-:Y:S05]  /*158c0*/  @!P1 NANOSLEEP.SYNCS 0x989680 ;  /* 0x009896800000995d */ /* 0x004fea0003900000 */
[----:B------:R-:W2:Y:S02]  /*158d0*/  @!P1 SYNCS.PHASECHK.TRANS64 P1, [R5+URZ+0x32450], R2 ;  /* 0x03245002050095a7 */ /* 0x000ea4000802007f */
[----:B--2---:R-:W-:Y:S05]  /*158e0*/  @!P1 BRA `(.L_x_14801) ;  /* 0xfffffffc00ec9947 */ /* 0x004fea000383ffff */
[----:B------:R-:W-:Y:S05]  /*158f0*/  BRA `(.L_x_14800) ;  /* 0xfffffecc00247947 */ /* 0x000fea000383ffff */
.L_x_14808:
[----:B-1----:R-:W-:-:S04]  /*15900*/  IMAD.U32 R153, RZ, RZ, UR4 ;  /* 0x00000004ff997e24 */ /* 0x002fc8000f8e00ff */
[----:B------:R1:W2:Y:S03]  /*15910*/  SYNCS.PHASECHK.TRANS64.TRYWAIT P1, [R153+URZ+0x32430], R0 ;  /* 0x03243000990075a7 */ /* 0x0002a6000802017f */
[----:B--2---:R-:W-:Y:S05]  /*15920*/  @!P1 NANOSLEEP.SYNCS 0x989680 ;  /* 0x009896800000995d */ /* 0x004fea0003900000 */
[----:B------:R-:W2:Y:S02]  /*15930*/  @!P1 SYNCS.PHASECHK.TRANS64 P1, [R153+URZ+0x32430], R0 ;  /* 0x03243000990095a7 */ /* 0x000ea4000802007f */
[----:B--2---:R-:W-:Y:S05]  /*15940*/  @!P1 BRA `(.L_x_14808) ;  /* 0xfffffffc00ec9947 */ /* 0x004fea000383ffff */
[----:B------:R-:W-:Y:S05]  /*15950*/  BRA `(.L_x_14807) ;  /* 0xfffffeec00e47947 */ /* 0x000fea000383ffff */
.L_x_14812:
[----:B--2---:R-:W-:-:S04]  /*15960*/  IMAD.U32 R202, RZ, RZ, UR4 ;  /* 0x00000004ffca7e24 */ /* 0x004fc8000f8e00ff */
[----:B------:R2:W3:Y:S03]  /*15970*/  SYNCS.PHASECHK.TRANS64.TRYWAIT P1, [R202+URZ+0x32450], R0 ;  /* 0x03245000ca0075a7 */ /* 0x0004e6000802017f */
[----:B---3--:R-:W-:Y:S05]  /*15980*/  @!P1 NANOSLEEP.SYNCS 0x989680 ;  /* 0x009896800000995d */ /* 0x008fea0003900000 */
[----:B------:R-:W3:Y:S02]  /*15990*/  @!P1 SYNCS.PHASECHK.TRANS64 P1, [R202+URZ+0x32450], R0 ;  /* 0x03245000ca0095a7 */ /* 0x000ee4000802007f */
[----:B---3--:R-:W-:Y:S05]  /*159a0*/  @!P1 BRA `(.L_x_14812) ;  /* 0xfffffffc00ec9947 */ /* 0x008fea000383ffff */
[----:B------:R-:W-:Y:S05]  /*159b0*/  BRA `(.L_x_14811) ;  /* 0xfffffef000607947 */ /* 0x000fea000383ffff */
.L_x_14820:
[----:B-1----:R-:W-:-:S04]  /*159c0*/  IMAD.U32 R153, RZ, RZ, UR4 ;  /* 0x00000004ff997e24 */ /* 0x002fc8000f8e00ff */
[----:B------:R1:W2:Y:S03]  /*159d0*/  SYNCS.PHASECHK.TRANS64.TRYWAIT P1, [R153+URZ+0x32430], R0 ;  /* 0x03243000990075a7 */ /* 0x0002a6000802017f */
[----:B--2---:R-:W-:Y:S05]  /*159e0*/  @!P1 NANOSLEEP.SYNCS 0x989680 ;  /* 0x009896800000995d */ /* 0x004fea0003900000 */
[----:B------:R-:W2:Y:S02]  /*159f0*/  @!P1 SYNCS.PHASECHK.TRANS64 P1, [R153+URZ+0x32430], R0 ;  /* 0x03243000990095a7 */ /* 0x000ea4000802007f */
[----:B--2---:R-:W-:Y:S05]  /*15a00*/  @!P1 BRA `(.L_x_14820) ;  /* 0xfffffffc00ec9947 */ /* 0x004fea000383ffff */
[----:B------:R-:W-:Y:S05]  /*15a10*/  BRA `(.L_x_14819) ;  /* 0xffffff1800907947 */ /* 0x000fea000383ffff */
.L_x_14824:
[----:B--2---:R-:W-:-:S04]  /*15a20*/  IMAD.U32 R200, RZ, RZ, UR4 ;  /* 0x00000004ffc87e24 */ /* 0x004fc8000f8e00ff */
[----:B------:R2:W3:Y:S03]  /*15a30*/  SYNCS.PHASECHK.TRANS64.TRYWAIT P1, [R200+URZ+0x32450], R0 ;  /* 0x03245000c80075a7 */ /* 0x0004e6000802017f */
[----:B---3--:R-:W-:Y:S05]  /*15a40*/  @!P1 NANOSLEEP.SYNCS 0x989680 ;  /* 0x009896800000995d */ /* 0x008fea0003900000 */
[----:B------:R-:W3:Y:S02]  /*15a50*/  @!P1 SYNCS.PHASECHK.TRANS64 P1, [R200+URZ+0x32450], R0 ;  /* 0x03245000c80095a7 */ /* 0x000ee4000802007f */
[----:B---3--:R-:W-:Y:S05]  /*15a60*/  @!P1 BRA `(.L_x_14824) ;  /* 0xfffffffc00ec9947 */ /* 0x008fea000383ffff */
[----:B------:R-:W-:Y:S05]  /*15a70*/  BRA `(.L_x_14823) ;  /* 0xffffff1c000c7947 */ /* 0x000fea000383ffff */
.L_x_14874:
        /* <DEDUP_REMOVED lines=11> */
.L_x_14946:
[----:B------:R-:W-:Y:S05]  /*15b30*/  BSYNC B0 ;  /* 0x0000000000007941 */ /* 0x000fea0003800000 */
.L_x_14945:
[----:B------:R-:W-:Y:S05]  /*15b40*/  BRA `(.L_x_14947) ;  /* 0xffffffac00b87947 */ /* 0x000fea000383ffff */
.L_x_14877:
[----:B0-----:R0:W1:Y:S02]  /*15b50*/  SYNCS.PHASECHK.TRANS64.TRYWAIT P0, [R19+URZ+0x32440], R0 ;  /* 0x03244000130075a7 */ /* 0x001064000800017f */
[----:B-1----:R-:W-:Y:S05]  /*15b60*/  @!P0 NANOSLEEP.SYNCS 0x989680 ;  /* 0x009896800000895d */ /* 0x002fea0003900000 */
[----:B------:R-:W1:Y:S02]  /*15b70*/  @!P0 SYNCS.PHASECHK.TRANS64 P0, [R19+URZ+0x32440], R0 ;  /* 0x03244000130085a7 */ /* 0x000e64000800007f */
[----:B-1----:R-:W-:Y:S05]  /*15b80*/  @!P0 BRA `(.L_x_14877) ;  /* 0xfffffffc00f08947 */ /* 0x002fea000383ffff */
[----:B------:R-:W-:Y:S05]  /*15b90*/  BRA `(.L_x_14948) ;  /* 0xffffffb000547947 */ /* 0x000fea000383ffff */
.L_x_14878:
        /* <DEDUP_REMOVED lines=8> */
.L_x_14950:
[----:B------:R-:W-:Y:S05]  /*15c20*/  BSYNC B0 ;  /* 0x0000000000007941 */ /* 0x000fea0003800000 */
.L_x_14949:
        /* <DEDUP_REMOVED lines=9> */
.L_x_14951:
[----:B------:R-:W-:Y:S02]  /*15cc0*/  IMAD.MOV.U32 R13, RZ, RZ, R4 ;  /* 0x000000ffff0d7224 */ /* 0x000fe400078e0004 */
[----:B------:R-:W-:Y:S02]  /*15cd0*/  IMAD.MOV.U32 R12, RZ, RZ, 0x1 ;  /* 0x00000001ff0c7424 */ /* 0x000fe400078e00ff */
[----:B------:R-:W-:-:S07]  /*15ce0*/  IMAD.MOV.U32 R3, RZ, RZ, R14 ;  /* 0x000000ffff037224 */ /* 0x000fce00078e000e */
[----:B------:R-:W-:Y:S05]  /*15cf0*/  WARPSYNC.COLLECTIVE R15, `(.L_x_14952) ;  /* 0x000000000f087348 */ /* 0x000fea0003c00000 */
[----:B------:R0:W1:Y:S02]  /*15d00*/  SHFL.IDX P6, R14, R13, R12, R11 ;  /* 0x0000000c0d0e7389 */ /* 0x00006400000c000b */
[----:B01----:R-:W-:Y:S01]  /*15d10*/  ENDCOLLECTIVE ;  /* 0x000000000000791b */ /* 0x003fe20003800000 */
.L_x_14952:
        /* <DEDUP_REMOVED lines=15> */
.L_x_14953:
[----:B------:R-:W-:Y:S02]  /*15e10*/  @P0 IMAD R6, R5, 0x2, R17 ;  /* 0x0000000205060824 */ /* 0x000fe400078e0211 */
[----:B------:R-:W-:Y:S02]  /*15e20*/  IMAD.MOV.U32 R13, RZ, RZ, R4 ;  /* 0x000000ffff0d7224 */ /* 0x000fe400078e0004 */
[----:B------:R-:W-:Y:S02]  /*15e30*/  IMAD.MOV.U32 R12, RZ, RZ, 0x2 ;  /* 0x00000002ff0c7424 */ /* 0x000fe400078e00ff */
[----:B------:R-:W-:-:S07]  /*15e40*/  IMAD.MOV.U32 R3, RZ, RZ, R14 ;  /* 0x000000ffff037224 */ /* 0x000fce00078e000e */
[----:B------:R-:W-:Y:S05]  /*15e50*/  WARPSYNC.COLLECTIVE R15, `(.L_x_14954) ;  /* 0x000000000f087348 */ /* 0x000fea0003c00000 */
[----:B------:R0:W1:Y:S02]  /*15e60*/  SHFL.IDX P6, R14, R13, R12, R11 ;  /* 0x0000000c0d0e7389 */ /* 0x00006400000c000b */
[----:B01----:R-:W-:Y:S01]  /*15e70*/  ENDCOLLECTIVE ;  /* 0x000000000000791b */ /* 0x003fe20003800000 */
.L_x_14954:
        /* <DEDUP_REMOVED lines=15> */
.L_x_14955:
[----:B------:R-:W-:Y:S02]  /*15f70*/  @P0 IMAD R6, R5, 0x2, R17 ;  /* 0x0000000205060824 */ /* 0x000fe400078e0211 */
[----:B------:R-:W-:Y:S02]  /*15f80*/  IMAD.MOV.U32 R13, RZ, RZ, R4 ;  /* 0x000000ffff0d7224 */ /* 0x000fe400078e0004 */
[----:B------:R-:W-:Y:S02]  /*15f90*/  IMAD.MOV.U32 R12, RZ, RZ, 0x3 ;  /* 0x00000003ff0c7424 */ /* 0x000fe400078e00ff */
[----:B------:R-:W-:-:S07]  /*15fa0*/  IMAD.MOV.U32 R3, RZ, RZ, R14 ;  /* 0x000000ffff037224 */ /* 0x000fce00078e000e */
[----:B------:R-:W-:Y:S05]  /*15fb0*/  WARPSYNC.COLLECTIVE R15, `(.L_x_14956) ;  /* 0x000000000f087348 */ /* 0x000fea0003c00000 */
[----:B------:R0:W1:Y:S02]  /*15fc0*/  SHFL.IDX P6, R14, R13, R12, R11 ;  /* 0x0000000c0d0e7389 */ /* 0x00006400000c000b */
[----:B01----:R-:W-:Y:S01]  /*15fd0*/  ENDCOLLECTIVE ;  /* 0x000000000000791b */ /* 0x003fe20003800000 */
.L_x_14956:
        /* <DEDUP_REMOVED lines=15> */
.L_x_14957:
[----:B------:R-:W-:Y:S02]  /*160d0*/  @P0 IMAD R6, R5, 0x2, R17 ;  /* 0x0000000205060824 */ /* 0x000fe400078e0211 */
[----:B------:R-:W-:Y:S02]  /*160e0*/  IMAD.MOV.U32 R13, RZ, RZ, R4 ;  /* 0x000000ffff0d7224 */ /* 0x000fe400078e0004 */
[----:B------:R-:W-:Y:S02]  /*160f0*/  IMAD.MOV.U32 R12, RZ, RZ, 0x4 ;  /* 0x00000004ff0c7424 */ /* 0x000fe400078e00ff */
[----:B------:R-:W-:-:S07]  /*16100*/  IMAD.MOV.U32 R3, RZ, RZ, R14 ;  /* 0x000000ffff037224 */ /* 0x000fce00078e000e */
[----:B------:R-:W-:Y:S05]  /*16110*/  WARPSYNC.COLLECTIVE R15, `(.L_x_14958) ;  /* 0x000000000f087348 */ /* 0x000fea0003c00000 */
[----:B------:R0:W1:Y:S02]  /*16120*/  SHFL.IDX P6, R14, R13, R12, R11 ;  /* 0x0000000c0d0e7389 */ /* 0x00006400000c000b */
[----:B01----:R-:W-:Y:S01]  /*16130*/  ENDCOLLECTIVE ;  /* 0x000000000000791b */ /* 0x003fe20003800000 */
.L_x_14958:
        /* <DEDUP_REMOVED lines=15> */
.L_x_14959:
[----:B------:R-:W-:Y:S02]  /*16230*/  @P0 IMAD R6, R5, 0x2, R17 ;  /* 0x0000000205060824 */ /* 0x000fe400078e0211 */
[----:B------:R-:W-:Y:S02]  /*16240*/  IMAD.MOV.U32 R13, RZ, RZ, R4 ;  /* 0x000000ffff0d7224 */ /* 0x000fe400078e0004 */
[----:B------:R-:W-:Y:S02]  /*16250*/  IMAD.MOV.U32 R12, RZ, RZ, 0x5 ;  /* 0x00000005ff0c7424 */ /* 0x000fe400078e00ff */
[----:B------:R-:W-:-:S07]  /*16260*/  IMAD.MOV.U32 R3, RZ, RZ, R14 ;  /* 0x000000ffff037224 */ /* 0x000fce00078e000e */
[----:B------:R-:W-:Y:S05]  /*16270*/  WARPSYNC.COLLECTIVE R15, `(.L_x_14960) ;  /* 0x000000000f087348 */ /* 0x000fea0003c00000 */
[----:B------:R0:W1:Y:S02]  /*16280*/  SHFL.IDX P6, R14, R13, R12, R11 ;  /* 0x0000000c0d0e7389 */ /* 0x00006400000c000b */
[----:B01----:R-:W-:Y:S01]  /*16290*/  ENDCOLLECTIVE ;  /* 0x000000000000791b */ /* 0x003fe20003800000 */
.L_x_14960:
        /* <DEDUP_REMOVED lines=10> */
.L_x_14961:
[----:B------:R-:W-:Y:S01]  /*16340*/  @!PT LDS RZ, [RZ] ;  /* 0x00000000fffff984 */ /* 0x000fe20000000800 */
[----:B------:R-:W-:Y:S01]  /*16350*/  @!PT LDS RZ, [RZ] ;  /* 0x00000000fffff984 */ /* 0x000fe20000000800 */
[----:B------:R-:W-:Y:S01]  /*16360*/  @!PT LDS RZ, [RZ] ;  /* 0x00000000fffff984 */ /* 0x000fe20000000800 */
[----:B------:R0:W-:Y:S01]  /*16370*/  @P0 LDGSTS.E.BYPASS.LTC128B.128 [R6+0x1e400], desc[UR36][R2.64], !P2 ;  /* 0x1e40000002060fae */ /* 0x0001e2000d101d64 */
[----:B------:R-:W-:Y:S01]  /*16380*/  IMAD.MOV.U32 R0, RZ, RZ, R14 ;  /* 0x000000ffff007224 */ /* 0x000fe200078e000e */
[----:B------:R-:W-:Y:S06]  /*16390*/  BRA `(.L_x_14962) ;  /* 0xffffffac00b47947 */ /* 0x000fec000383ffff */
.L_x_14883:
[----:B------:R0:W5:Y:S01]  /*163a0*/  LDL.LU R6, [R1+0x4] ;  /* 0x0000040001067983 */ /* 0x0001620000300800 */
[----:B------:R-:W-:Y:S01]  /*163b0*/  IMAD.MOV.U32 R13, RZ, RZ, R4 ;  /* 0x000000ffff0d7224 */ /* 0x000fe200078e0004 */
[----:B------:R-:W-:Y:S01]  /*163c0*/  LOP3.LUT R16, R16, 0xffffdfff, RZ, 0xc0, !PT ;  /* 0xffffdfff10107812 */ /* 0x000fe200078ec0ff */
[----:B------:R-:W-:Y:S02]  /*163d0*/  IMAD.MOV.U32 R12, RZ, RZ, RZ ;  /* 0x000000ffff0c7224 */ /* 0x000fe400078e00ff */
[----:B------:R-:W-:Y:S02]  /*163e0*/  IMAD.MOV.U32 R11, RZ, RZ, 0x181f ;  /* 0x0000181fff0b7424 */ /* 0x000fe400078e00ff */
[----:B------:R-:W-:Y:S02]  /*163f0*/  IMAD.MOV.U32 R15, RZ, RZ, -0x1 ;  /* 0xffffffffff0f7424 */ /* 0x000fe400078e00ff */
[----:B0-----:R-:W-:-:S07]  /*16400*/  IMAD R25, R25, 0x80, R21 ;  /* 0x0000008019197824 */ /* 0x001fce00078e0215 */
[----:B-1---5:R-:W-:Y:S05]  /*16410*/  WARPSYNC.COLLECTIVE R15, `(.L_x_14963) ;  /* 0x000000000f087348 */ /* 0x022fea0003c00000 */
[----:B------:R0:W2:Y:S02]  /*16420*/  SHFL.IDX P6, R14, R13, R12, R11 ;  /* 0x0000000c0d0e7389 */ /* 0x0000a400000c000b */
[----:B012--5:R-:W-:Y:S01]  /*16430*/  ENDCOLLECTIVE ;  /* 0x000000000000791b */ /* 0x027fe20003800000 */
.L_x_14963:
[----:B------:R-:W-:Y:S02]  /*16440*/  IMAD.MOV.U32 R13, RZ, RZ, R0 ;  /* 0x000000ffff0d7224 */ /* 0x000fe400078e0000 */
[----:B------:R-:W-:-:S07]  /*16450*/  IMAD.MOV.U32 R3, RZ, RZ, R14 ;  /* 0x000000ffff037224 */ /* 0x000fce00078e000e */
[----:B------:R-:W-:Y:S05]  /*16460*/  WARPSYNC.COLLECTIVE R15, `(.L_x_14964) ;  /* 0x000000000f087348 */ /* 0x000fea0003c00000 */
[----:B------:R0:W1:Y:S02]  /*16470*/  SHFL.IDX P6, R14, R13, R12, R11 ;  /* 0x0000000c0d0e7389 */ /* 0x00006400000c000b */
[----:B01----:R-:W-:Y:S01]  /*16480*/  ENDCOLLECTIVE ;  /* 0x000000000000791b */ /* 0x003fe20003800000 */
.L_x_14964:
[----:B------:R-:W-:Y:S02]  /*16490*/  IMAD.MOV.U32 R13, RZ, RZ, R4 ;  /* 0x000000ffff0d7224 */ /* 0x000fe400078e0004 */
[----:B------:R-:W-:Y:S02]  /*164a0*/  IMAD.MOV.U32 R12, RZ, RZ, 0x1 ;  /* 0x00000001ff0c7424 */ /* 0x000fe400078e00ff */
[----:B------:R-:W-:-:S07]  /*164b0*/  IMAD.MOV.U32 R9, RZ, RZ, R14 ;  /* 0x000000ffff097224 */ /* 0x000fce00078e000e */
[----:B------:R-:W-:Y:S05]  /*164c0*/  WARPSYNC.COLLECTIVE R15, `(.L_x_14965) ;  /* 0x000000000f087348 */ /* 0x000fea0003c00000 */
[----:B------:R0:W1:Y:S02]  /*164d0*/  SHFL.IDX P6, R14, R13, R12, R11 ;  /* 0x0000000c0d0e7389 */ /* 0x00006400000c000b */
[----:B01----:R-:W-:Y:S01]  /*164e0*/  ENDCOLLECTIVE ;  /* 0x000000000000791b */ /* 0x003fe20003800000 */
.L_x_14965:
        /* <DEDUP_REMOVED lines=18> */
.L_x_14966:
        /* <DEDUP_REMOVED lines=8> */
.L_x_14967:
        /* <DEDUP_REMOVED lines=15> */
.L_x_14968:
        /* <DEDUP_REMOVED lines=8> */
.L_x_14969:
        /* <DEDUP_REMOVED lines=15> */
.L_x_14970:
        /* <DEDUP_REMOVED lines=8> */
[----:B------:R-:W-:Y:S02]  /*16970*/  IMAD.MOV.U32 R13, RZ, RZ, R4 ;  /* 0x000000ffff0d7224 */ /* 0x000fe400078e0004 */
[----:B------:R-:W-:Y:S01]  /*16980*/  IMAD.MOV.U32 R12, RZ, RZ, 0x4 ;  /* 0x00000004ff0c7424 */ /* 0x000fe200078e00ff */
[----:B------:R-:W-:Y:S01]  /*16990*/  @!PT LDS RZ, [RZ] ;  /* 0x00000000fffff984 */ /* 0x000fe20000000800 */
[----:B------:R-:W-:Y:S01]  /*169a0*/  @!PT LDS RZ, [RZ] ;  /* 0x00000000fffff984 */ /* 0x000fe20000000800 */
[----:B------:R-:W-:Y:S01]  /*169b0*/  @!PT LDS RZ, [RZ] ;  /* 0x00000000fffff984 */ /* 0x000fe20000000800 */
[----:B------:R0:W-:Y:S06]  /*169c0*/  @!P2 LDGSTS.E.BYPASS.LTC128B.128 [R23+0x19c00], desc[UR36][R2.64], !P0 ;  /* 0x19c000000217afae */ /* 0x0001ec000c101d64 */
[----:B0-----:R-:W-:Y:S05]  /*169d0*/  WARPSYNC.COLLECTIVE R15, `(.L_x_14971) ;  /* 0x000000000f087348 */ /* 0x001fea0003c00000 */
[----:B------:R1:W2:Y:S02]  /*169e0*/  SHFL.IDX P6, R14, R13, R12, R11 ;  /* 0x0000000c0d0e7389 */ /* 0x0002a400000c000b */
[----:B012---:R-:W-:Y:S01]  /*169f0*/  ENDCOLLECTIVE ;  /* 0x000000000000791b */ /* 0x007fe20003800000 */
.L_x_14971:
[----:B------:R-:W-:-:S05]  /*16a00*/  VIADD R2, R25, 0x40 ;  /* 0x0000004019027836 */ /* 0x000fca0000000000 */
[----:B------:R-:W-:Y:S01]  /*16a10*/  ISETP.GE.AND P2, PT, R2, R5, PT ;  /* 0x000000050200720c */ /* 0x000fe20003f46270 */
[----:B------:R-:W-:Y:S02]  /*16a20*/  IMAD.MOV.U32 R13, RZ, RZ, R0 ;  /* 0x000000ffff0d7224 */ /* 0x000fe400078e0000 */
[----:B------:R-:W-:-:S10]  /*16a30*/  IMAD.MOV.U32 R2, RZ, RZ, R14 ;  /* 0x000000ffff027224 */ /* 0x000fd400078e000e */
[----:B------:R-:W-:Y:S05]  /*16a40*/  WARPSYNC.COLLECTIVE R15, `(.L_x_14972) ;  /* 0x000000000f087348 */ /* 0x000fea0003c00000 */
[----:B------:R0:W1:Y:S02]  /*16a50*/  SHFL.IDX P6, R14, R13, R12, R11 ;  /* 0x0000000c0d0e7389 */ /* 0x00006400000c000b */
[----:B01----:R-:W-:Y:S01]  /*16a60*/  ENDCOLLECTIVE ;  /* 0x000000000000791b */ /* 0x003fe20003800000 */
.L_x_14972:
[----:B------:R-:W-:-:S04]  /*16a70*/  @P2 LOP3.LUT R16, R16, 0x100, RZ, 0xfc, !PT ;  /* 0x0000010010102812 */ /* 0x000fc800078efcff */
[----:B------:R-:W-:Y:S01]  /*16a80*/  LOP3.LUT R16, R16, 0xffffff7f, RZ, 0xc0, !PT ;  /* 0xffffff7f10107812 */ /* 0x000fe200078ec0ff */
        /* <DEDUP_REMOVED lines=15> */
.L_x_14973:
[----:B------:R-:W-:-:S05]  /*16b80*/  VIADD R2, R25, 0x50 ;  /* 0x0000005019027836 */ /* 0x000fca0000000000 */
[----:B------:R-:W-:Y:S01]  /*16b90*/  ISETP.GE.AND P2, PT, R2, R5, PT ;  /* 0x000000050200720c */ /* 0x000fe20003f46270 */
[----:B------:R-:W-:Y:S02]  /*16ba0*/  IMAD.MOV.U32 R13, RZ, RZ, R0 ;  /* 0x000000ffff0d7224 */ /* 0x000fe400078e0000 */
[----:B------:R-:W-:-:S10]  /*16bb0*/  IMAD.MOV.U32 R7, RZ, RZ, R14 ;  /* 0x000000ffff077224 */ /* 0x000fd400078e000e */
[----:B------:R-:W-:Y:S05]  /*16bc0*/  WARPSYNC.COLLECTIVE R15, `(.L_x_14974) ;  /* 0x000000000f087348 */ /* 0x000fea0003c00000 */
[----:B------:R0:W1:Y:S02]  /*16bd0*/  SHFL.IDX P6, R14, R13, R12, R11 ;  /* 0x0000000c0d0e7389 */ /* 0x00006400000c000b */
[----:B01----:R-:W-:Y:S01]  /*16be0*/  ENDCOLLECTIVE ;  /* 0x000000000000791b */ /* 0x003fe20003800000 */
.L_x_14974:
        /* <DEDUP_REMOVED lines=8> */
.L_x_14975:
        /* <DEDUP_REMOVED lines=15> */
.L_x_14976:
[----:B------:R-:W-:Y:S01]  /*16d60*/  @P2 LOP3.LUT R16, R16, 0x40, RZ, 0xfc, !PT ;  /* 0x0000004010102812 */ /* 0x000fe200078efcff */
[----:B------:R-:W-:Y:S02]  /*16d70*/  IMAD.MOV.U32 R13, RZ, RZ, R4 ;  /* 0x000000ffff0d7224 */ /* 0x000fe400078e0004 */
[----:B------:R-:W-:Y:S02]  /*16d80*/  IMAD.MOV.U32 R12, RZ, RZ, 0x7 ;  /* 0x00000007ff0c7424 */ /* 0x000fe400078e00ff */
[----:B------:R-:W-:-:S07]  /*16d90*/  IMAD.MOV.U32 R6, RZ, RZ, R14 ;  /* 0x000000ffff067224 */ /* 0x000fce00078e000e */
[----:B------:R-:W-:Y:S05]  /*16da0*/  WARPSYNC.COLLECTIVE R15, `(.L_x_14977) ;  /* 0x000000000f087348 */ /* 0x000fea0003c00000 */
[----:B------:R0:W1:Y:S02]  /*16db0*/  SHFL.IDX P6, R14, R13, R12, R11 ;  /* 0x0000000c0d0e7389 */ /* 0x00006400000c000b */
[----:B01----:R-:W-:Y:S01]  /*16dc0*/  ENDCOLLECTIVE ;  /* 0x000000000000791b */ /* 0x003fe20003800000 */
.L_x_14977:
        /* <DEDUP_REMOVED lines=13> */
.L_x_14978:
[----:B------:R-:W-:Y:S01]  /*16ea0*/  IMAD.MOV.U32 R0, RZ, RZ, R14 ;  /* 0x000000ffff007224 */ /* 0x000fe200078e000e */
[----:B------:R-:W-:Y:S06]  /*16eb0*/  BRA `(.L_x_14979) ;  /* 0xffffffac00e47947 */ /* 0x000fec000383ffff */
.L_x_14887:
        /* <DEDUP_REMOVED lines=8> */
.L_x_14981:
[----:B------:R-:W-:Y:S05]  /*16f40*/  BSYNC B0 ;  /* 0x0000000000007941 */ /* 0x000fea0003800000 */
.L_x_14980:
        /* <DEDUP_REMOVED lines=9> */
.L_x_14982:
[----:B------:R-:W-:Y:S02]  /*16fe0*/  IMAD.MOV.U32 R13, RZ, RZ, R4 ;  /* 0x000000ffff0d7224 */ /* 0x000fe400078e0004 */
[----:B------:R-:W-:Y:S01]  /*16ff0*/  IMAD.MOV.U32 R12, RZ, RZ, 0x1 ;  /* 0x00000001ff0c7424 */ /* 0x000fe200078e00ff */
[----:B------:R-:W-:-:S13]  /*17000*/  @!P5 LEA R5, P0, R8, R14, 0x1 ;  /* 0x0000000e0805d211 */ /* 0x000fda00078008ff */
[----:B------:R-:W-:Y:S05]  /*17010*/  WARPSYNC.COLLECTIVE R15, `(.L_x_14983) ;  /* 0x000000000f087348 */ /* 0x000fea0003c00000 */
[----:B------:R0:W1:Y:S02]  /*17020*/  SHFL.IDX P6, R14, R13, R12, R11 ;  /* 0x0000000c0d0e7389 */ /* 0x00006400000c000b */
[----:B01----:R-:W-:Y:S01]  /*17030*/  ENDCOLLECTIVE ;  /* 0x000000000000791b */ /* 0x003fe20003800000 */
.L_x_14983:
        /* <DEDUP_REMOVED lines=15> */
.L_x_14984:
        /* <DEDUP_REMOVED lines=17> */
.L_x_14985:
[----:B------:R-:W-:Y:S02]  /*17240*/  IMAD.MOV.U32 R13, RZ, RZ, R0 ;  /* 0x000000ffff0d7224 */ /* 0x000fe400078e0000 */
[----:B------:R-:W-:-:S07]  /*17250*/  IMAD.MOV.U32 R5, RZ, RZ, R14 ;  /* 0x000000ffff057224 */ /* 0x000fce00078e000e */
[----:B------:R-:W-:Y:S05]  /*17260*/  WARPSYNC.COLLECTIVE R15, `(.L_x_14986) ;  /* 0x000000000f087348 */ /* 0x000fea0003c00000 */
[----:B------:R0:W1:Y:S02]  /*17270*/  SHFL.IDX P6, R14, R13, R12, R11 ;  /* 0x0000000c0d0e7389 */ /* 0x00006400000c000b */
[----:B01----:R-:W-:Y:S01]  /*17280*/  ENDCOLLECTIVE ;  /* 0x000000000000791b */ /* 0x003fe20003800000 */
.L_x_14986:
[----:B------:R-:W-:Y:S02]  /*17290*/  IMAD.MOV.U32 R13, RZ, RZ, R4 ;  /* 0x000000ffff0d7224 */ /* 0x000fe400078e0004 */
[----:B------:R-:W-:Y:S01]  /*172a0*/  IMAD.MOV.U32 R12, RZ, RZ, 0x3 ;  /* 0x00000003ff0c7424 */ /* 0x000fe200078e00ff */
[----:B------:R-:W-:-:S13]  /*172b0*/  @!P5 LEA R6, P0, R8, R14, 0x1 ;  /* 0x0000000e0806d211 */ /* 0x000fda00078008ff */
[----:B------:R-:W-:Y:S05]  /*172c0*/  WARPSYNC.COLLECTIVE R15, `(.L_x_14987) ;  /* 0x000000000f087348 */ /* 0x000fea0003c00000 */
[----:B------:R0:W1:Y:S02]  /*172d0*/  SHFL.IDX P6, R14, R13, R12, R11 ;  /* 0x0000000c0d0e7389 */ /* 0x00006400000c000b */
[----:B01----:R-:W-:Y:S01]  /*172e0*/  ENDCOLLECTIVE ;  /* 0x000000000000791b */ /* 0x003fe20003800000 */
.L_x_14987:
        /* <DEDUP_REMOVED lines=16> */
.L_x_14988:
        /* <DEDUP_REMOVED lines=17> */
.L_x_14989:
[----:B------:R-:W-:Y:S02]  /*17500*/  IMAD.MOV.U32 R13, RZ, RZ, R0 ;  /* 0x000000ffff0d7224 */ /* 0x000fe400078e0000 */
[----:B------:R-:W-:-:S07]  /*17510*/  IMAD.MOV.U32 R5, RZ, RZ, R14 ;  /* 0x000000ffff057224 */ /* 0x000fce00078e000e */
[----:B------:R-:W-:Y:S05]  /*17520*/  WARPSYNC.COLLECTIVE R15, `(.L_x_14990) ;  /* 0x000000000f087348 */ /* 0x000fea0003c00000 */
[----:B------:R0:W1:Y:S02]  /*17530*/  SHFL.IDX P6, R14, R13, R12, R11 ;  /* 0x0000000c0d0e7389 */ /* 0x00006400000c000b */
[----:B01----:R-:W-:Y:S01]  /*17540*/  ENDCOLLECTIVE ;  /* 0x000000000000791b */ /* 0x003fe20003800000 */
.L_x_14990:
[----:B------:R-:W-:Y:S02]  /*17550*/  IMAD.MOV.U32 R13, RZ, RZ, R4 ;  /* 0x000000ffff0d7224 */ /* 0x000fe400078e0004 */
[----:B------:R-:W-:Y:S01]  /*17560*/  IMAD.MOV.U32 R12, RZ, RZ, 0x5 ;  /* 0x00000005ff0c7424 */ /* 0x000fe200078e00ff */
[----:B------:R-:W-:-:S13]  /*17570*/  @!P5 LEA R6, P0, R8, R14, 0x1 ;  /* 0x0000000e0806d211 */ /* 0x000fda00078008ff */
[----:B------:R-:W-:Y:S05]  /*17580*/  WARPSYNC.COLLECTIVE R15, `(.L_x_14991) ;  /* 0x000000000f087348 */ /* 0x000fea0003c00000 */
[----:B------:R0:W1:Y:S02]  /*17590*/  SHFL.IDX P6, R14, R13, R12, R11 ;  /* 0x0000000c0d0e7389 */ /* 0x00006400000c000b */
[----:B01----:R-:W-:Y:S01]  /*175a0*/  ENDCOLLECTIVE ;  /* 0x000000000000791b */ /* 0x003fe20003800000 */
.L_x_14991:
        /* <DEDUP_REMOVED lines=16> */
.L_x_14992:
        /* <DEDUP_REMOVED lines=17> */
.L_x_14993:
[----:B------:R-:W-:Y:S02]  /*177c0*/  IMAD.MOV.U32 R13, RZ, RZ, R0 ;  /* 0x000000ffff0d7224 */ /* 0x000fe400078e0000 */
[----:B------:R-:W-:-:S07]  /*177d0*/  IMAD.MOV.U32 R5, RZ, RZ, R14 ;  /* 0x000000ffff057224 */ /* 0x000fce00078e000e */
[----:B------:R-:W-:Y:S05]  /*177e0*/  WARPSYNC.COLLECTIVE R15, `(.L_x_14994) ;  /* 0x000000000f087348 */ /* 0x000fea0003c00000 */
[----:B------:R0:W1:Y:S02]  /*177f0*/  SHFL.IDX P6, R14, R13, R12, R11 ;  /* 0x0000000c0d0e7389 */ /* 0x00006400000c000b */
[----:B01----:R-:W-:Y:S01]  /*17800*/  ENDCOLLECTIVE ;  /* 0x000000000000791b */ /* 0x003fe20003800000 */
.L_x_14994:
[----:B------:R-:W-:Y:S02]  /*17810*/  IMAD.MOV.U32 R13, RZ, RZ, R4 ;  /* 0x000000ffff0d7224 */ /* 0x000fe400078e0004 */
[----:B------:R-:W-:Y:S01]  /*17820*/  IMAD.MOV.U32 R12, RZ, RZ, 0x7 ;  /* 0x00000007ff0c7424 */ /* 0x000fe200078e00ff */
[----:B------:R-:W-:-:S13]  /*17830*/  @!P5 LEA R6, P0, R8, R14, 0x1 ;  /* 0x0000000e0806d211 */ /* 0x000fda00078008ff */
[----:B------:R-:W-:Y:S05]  /*17840*/  WARPSYNC.COLLECTIVE R15, `(.L_x_14995) ;  /* 0x000000000f087348 */ /* 0x000fea0003c00000 */
[----:B------:R0:W1:Y:S02]  /*17850*/  SHFL.IDX P6, R14, R13, R12, R11 ;  /* 0x0000000c0d0e7389 */ /* 0x00006400000c000b */
[----:B01----:R-:W-:Y:S01]  /*17860*/  ENDCOLLECTIVE ;  /* 0x000000000000791b */ /* 0x003fe20003800000 */
.L_x_14995:
        /* <DEDUP_REMOVED lines=15> */
.L_x_14996:
[----:B------:R-:W-:Y:S05]  /*17960*/  BRA `(.L_x_14997) ;  /* 0xffffffb0001c7947 */ /* 0x000fea000383ffff */
.L_x_14892:
[----:B0-----:R0:W2:Y:S02]  /*17970*/  SYNCS.PHASECHK.TRANS64.TRYWAIT P0, [R17+URZ+0x32420], R0 ;  /* 0x03242000110075a7 */ /* 0x0010a4000800017f */
[----:B--2---:R-:W-:Y:S05]  /*17980*/  @!P0 NANOSLEEP.SYNCS 0x989680 ;  /* 0x009896800000895d */ /* 0x004fea0003900000 */
[----:B------:R-:W2:Y:S02]  /*17990*/  @!P0 SYNCS.PHASECHK.TRANS64 P0, [R17+URZ+0x32420], R0 ;  /* 0x03242000110085a7 */ /* 0x000ea4000800007f */
[----:B--2---:R-:W-:Y:S05]  /*179a0*/  @!P0 BRA `(.L_x_14892) ;  /* 0xfffffffc00f08947 */ /* 0x004fea000383ffff */
[----:B------:R-:W-:Y:S05]  /*179b0*/  BRA `(.L_x_14998) ;  /* 0xffffffb0008c7947 */ /* 0x000fea000383ffff */
.L_x_14895:
[----:B0-----:R0:W2:Y:S02]  /*179c0*/  SYNCS.PHASECHK.TRANS64.TRYWAIT P0, [R19+URZ+0x32460], R0 ;  /* 0x03246000130075a7 */ /* 0x0010a4000800017f */
[----:B--2---:R-:W-:Y:S05]  /*179d0*/  @!P0 NANOSLEEP.SYNCS 0x989680 ;  /* 0x009896800000895d */ /* 0x004fea0003900000 */
[----:B------:R-:W2:Y:S02]  /*179e0*/  @!P0 SYNCS.PHASECHK.TRANS64 P0, [R19+URZ+0x32460], R0 ;  /* 0x03246000130085a7 */ /* 0x000ea4000800007f */
[----:B--2---:R-:W-:Y:S05]  /*179f0*/  @!P0 BRA `(.L_x_14895) ;  /* 0xfffffffc00f08947 */ /* 0x004fea000383ffff */
[----:B------:R-:W-:Y:S05]  /*17a00*/  BRA `(.L_x_14999) ;  /* 0xffffffb000987947 */ /* 0x000fea000383ffff */
.L_x_14896:
        /* <DEDUP_REMOVED lines=8> */
.L_x_15001:
[----:B------:R-:W-:Y:S05]  /*17a90*/  BSYNC B0 ;  /* 0x0000000000007941 */ /* 0x000fea0003800000 */
.L_x_15000:
        /* <DEDUP_REMOVED lines=13> */
.L_x_15002:
        /* <DEDUP_REMOVED lines=9> */
.L_x_15003:
        /* <DEDUP_REMOVED lines=17> */
.L_x_15004:
[----:B------:R-:W-:Y:S02]  /*17d10*/  IMAD.MOV.U32 R13, RZ, RZ, R6 ;  /* 0x000000ffff0d7224 */ /* 0x000fe400078e0006 */
[----:B------:R-:W-:Y:S01]  /*17d20*/  IMAD.MOV.U32 R12, RZ, RZ, 0x2 ;  /* 0x00000002ff0c7424 */ /* 0x000fe200078e00ff */
[----:B------:R-:W-:-:S13]  /*17d30*/  IADD3 R2, P3, R14, R0, RZ ;  /* 0x000000000e027210 */ /* 0x000fda0007f7e0ff */
[----:B------:R-:W-:Y:S05]  /*17d40*/  WARPSYNC.COLLECTIVE R15, `(.L_x_15005) ;  /* 0x000000000f087348 */ /* 0x000fea0003c00000 */
[----:B------:R0:W1:Y:S02]  /*17d50*/  SHFL.IDX P6, R14, R13, R12, R11 ;  /* 0x0000000c0d0e7389 */ /* 0x00006400000c000b */
[----:B01----:R-:W-:Y:S01]  /*17d60*/  ENDCOLLECTIVE ;  /* 0x000000000000791b */ /* 0x003fe20003800000 */
.L_x_15005:
        /* <DEDUP_REMOVED lines=17> */
.L_x_15006:
[----:B------:R-:W-:Y:S02]  /*17e80*/  IMAD.MOV.U32 R13, RZ, RZ, R6 ;  /* 0x000000ffff0d7224 */ /* 0x000fe400078e0006 */
[----:B------:R-:W-:Y:S01]  /*17e90*/  IMAD.MOV.U32 R12, RZ, RZ, 0x3 ;  /* 0x00000003ff0c7424 */ /* 0x000fe200078e00ff */
[----:B------:R-:W-:-:S13]  /*17ea0*/  IADD3 R2, P3, R14, R0, RZ ;  /* 0x000000000e027210 */ /* 0x000fda0007f7e0ff */
[----:B------:R-:W-:Y:S05]  /*17eb0*/  WARPSYNC.COLLECTIVE R15, `(.L_x_15007) ;  /* 0x000000000f087348 */ /* 0x000fea0003c00000 */
[----:B------:R0:W1:Y:S02]  /*17ec0*/  SHFL.IDX P6, R14, R13, R12, R11 ;  /* 0x0000000c0d0e7389 */ /* 0x00006400000c000b */
[----:B01----:R-:W-:Y:S01]  /*17ed0*/  ENDCOLLECTIVE ;  /* 0x000000000000791b */ /* 0x003fe20003800000 */
.L_x_15007:
        /* <DEDUP_REMOVED lines=17> */
.L_x_15008:
[----:B------:R-:W-:Y:S02]  /*17ff0*/  IMAD.MOV.U32 R13, RZ, RZ, R6 ;  /* 0x000000ffff0d7224 */ /* 0x000fe400078e0006 */
[----:B------:R-:W-:Y:S01]  /*18000*/  IMAD.MOV.U32 R12, RZ, RZ, 0x4 ;  /* 0x00000004ff0c7424 */ /* 0x000fe200078e00ff */
[----:B------:R-:W-:-:S13]  /*18010*/  IADD3 R2, P3, R14, R0, RZ ;  /* 0x000000000e027210 */ /* 0x000fda0007f7e0ff */
[----:B------:R-:W-:Y:S05]  /*18020*/  WARPSYNC.COLLECTIVE R15, `(.L_x_15009) ;  /* 0x000000000f087348 */ /* 0x000fea0003c00000 */
[----:B------:R0:W1:Y:S02]  /*18030*/  SHFL.IDX P6, R14, R13, R12, R11 ;  /* 0x0000000c0d0e7389 */ /* 0x00006400000c000b */
[----:B01----:R-:W-:Y:S01]  /*18040*/  ENDCOLLECTIVE ;  /* 0x000000000000791b */ /* 0x003fe20003800000 */
.L_x_15009:
        /* <DEDUP_REMOVED lines=17> */
.L_x_15010:
[----:B------:R-:W-:Y:S02]  /*18160*/  IMAD.MOV.U32 R13, RZ, RZ, R6 ;  /* 0x000000ffff0d7224 */ /* 0x000fe400078e0006 */
[----:B------:R-:W-:Y:S01]  /*18170*/  IMAD.MOV.U32 R12, RZ, RZ, 0x5 ;  /* 0x00000005ff0c7424 */ /* 0x000fe200078e00ff */
[----:B------:R-:W-:-:S13]  /*18180*/  IADD3 R2, P3, R14, R0, RZ ;  /* 0x000000000e027210 */ /* 0x000fda0007f7e0ff */
[----:B------:R-:W-:Y:S05]  /*18190*/  WARPSYNC.COLLECTIVE R15, `(.L_x_15011) ;  /* 0x000000000f087348 */ /* 0x000fea0003c00000 */
[----:B------:R0:W1:Y:S02]  /*181a0*/  SHFL.IDX P6, R14, R13, R12, R11 ;  /* 0x0000000c0d0e7389 */ /* 0x00006400000c000b */
[----:B01----:R-:W-:Y:S01]  /*181b0*/  ENDCOLLECTIVE ;  /* 0x000000000000791b */ /* 0x003fe20003800000 */
.L_x_15011:
        /* <DEDUP_REMOVED lines=12> */
.L_x_15012:
        /* <DEDUP_REMOVED lines=9> */
.L_x_14903:
[----:B--2---:R2:W3:Y:S02]  /*18310*/  SYNCS.PHASECHK.TRANS64.TRYWAIT P0, [R10+URZ+0x32440], R20 ;  /* 0x032440140a0075a7 */ /* 0x0044e4000800017f */
[----:B---3--:R-:W-:Y:S05]  /*18320*/  @!P0 NANOSLEEP.SYNCS 0x989680 ;  /* 0x009896800000895d */ /* 0x008fea0003900000 */
[----:B------:R-:W3:Y:S02]  /*18330*/  @!P0 SYNCS.PHASECHK.TRANS64 P0, [R10+URZ+0x32440], R20 ;  /* 0x032440140a0085a7 */ /* 0x000ee4000800007f */
[----:B---3--:R-:W-:Y:S05]  /*18340*/  @!P0 BRA `(.L_x_14903) ;  /* 0xfffffffc00f08947 */ /* 0x008fea000383ffff */
[----:B------:R-:W-:Y:S05]  /*18350*/  BRA `(.L_x_15014) ;  /* 0xffffffb4001c7947 */ /* 0x000fea000383ffff */
.L_x_14904:
        /* <DEDUP_REMOVED lines=8> */
.L_x_15016:
[----:B------:R-:W-:Y:S05]  /*183e0*/  BSYNC B1 ;  /* 0x0000000000017941 */ /* 0x000fea0003800000 */
.L_x_15015:
        /* <DEDUP_REMOVED lines=9> */
.L_x_15017:
[----:B------:R-:W-:Y:S02]  /*18480*/  IMAD.MOV.U32 R13, RZ, RZ, R8 ;  /* 0x000000ffff0d7224 */ /* 0x000fe400078e0008 */
[----:B------:R-:W-:Y:S02]  /*18490*/  IMAD.MOV.U32 R12, RZ, RZ, 0x1 ;  /* 0x00000001ff0c7424 */ /* 0x000fe400078e00ff */
[----:B------:R-:W-:-:S07]  /*184a0*/  IMAD.MOV.U32 R2, RZ, RZ, R14 ;  /* 0x000000ffff027224 */ /* 0x000fce00078e000e */
[----:B------:R-:W-:Y:S05]  /*184b0*/  WARPSYNC.COLLECTIVE R15, `(.L_x_15018) ;  /* 0x000000000f087348 */ /* 0x000fea0003c00000 */
[----:B------:R0:W1:Y:S02]  /*184c0*/  SHFL.IDX P6, R14, R13, R12, R11 ;  /* 0x0000000c0d0e7389 */ /* 0x00006400000c000b */
[----:B01----:R-:W-:Y:S01]  /*184d0*/  ENDCOLLECTIVE ;  /* 0x000000000000791b */ /* 0x003fe20003800000 */
.L_x_15018:
        /* <DEDUP_REMOVED lines=11> */
.L_x_15019:
[----:B------:R-:W-:Y:S02]  /*18590*/  IMAD.MOV.U32 R13, RZ, RZ, R8 ;  /* 0x000000ffff0d7224 */ /* 0x000fe400078e0008 */
[----:B------:R-:W-:Y:S02]  /*185a0*/  IMAD.MOV.U32 R12, RZ, RZ, 0x2 ;  /* 0x00000002ff0c7424 */ /* 0x000fe400078e00ff */
[----:B------:R-:W-:-:S07]  /*185b0*/  IMAD.MOV.U32 R2, RZ, RZ, R14 ;  /* 0x000000ffff027224 */ /* 0x000fce00078e000e */
[----:B------:R-:W-:Y:S05]  /*185c0*/  WARPSYNC.COLLECTIVE R15, `(.L_x_15020) ;  /* 0x000000000f087348 */ /* 0x000fea0003c00000 */
[----:B------:R0:W1:Y:S02]  /*185d0*/  SHFL.IDX P6, R14, R13, R12, R11 ;  /* 0x0000000c0d0e7389 */ /* 0x00006400000c000b */
[----:B01----:R-:W-:Y:S01]  /*185e0*/  ENDCOLLECTIVE ;  /* 0x000000000000791b */ /* 0x003fe20003800000 */
.L_x_15020:
        /* <DEDUP_REMOVED lines=11> */
.L_x_15021:
[----:B------:R-:W-:Y:S02]  /*186a0*/  IMAD.MOV.U32 R13, RZ, RZ, R8 ;  /* 0x000000ffff0d7224 */ /* 0x000fe400078e0008 */
[----:B------:R-:W-:Y:S02]  /*186b0*/  IMAD.MOV.U32 R12, RZ, RZ, 0x3 ;  /* 0x00000003ff0c7424 */ /* 0x000fe400078e00ff */
[----:B------:R-:W-:-:S07]  /*186c0*/  IMAD.MOV.U32 R2, RZ, RZ, R14 ;  /* 0x000000ffff027224 */ /* 0x000fce00078e000e */
[----:B------:R-:W-:Y:S05]  /*186d0*/  WARPSYNC.COLLECTIVE R15, `(.L_x_15022) ;  /* 0x000000000f087348 */ /* 0x000fea0003c00000 */
[----:B------:R0:W1:Y:S02]  /*186e0*/  SHFL.IDX P6, R14, R13, R12, R11 ;  /* 0x0000000c0d0e7389 */ /* 0x00006400000c000b */
[----:B01----:R-:W-:Y:S01]  /*186f0*/  ENDCOLLECTIVE ;  /* 0x000000000000791b */ /* 0x003fe20003800000 */
.L_x_15022:
        /* <DEDUP_REMOVED lines=11> */
.L_x_15023:
[----:B------:R-:W-:Y:S02]  /*187b0*/  IMAD.MOV.U32 R13, RZ, RZ, R8 ;  /* 0x000000ffff0d7224 */ /* 0x000fe400078e0008 */
[----:B------:R-:W-:Y:S02]  /*187c0*/  IMAD.MOV.U32 R12, RZ, RZ, 0x4 ;  /* 0x00000004ff0c7424 */ /* 0x000fe400078e00ff */
[----:B------:R-:W-:-:S07]  /*187d0*/  IMAD.MOV.U32 R2, RZ, RZ, R14 ;  /* 0x000000ffff027224 */ /* 0x000fce00078e000e */
[----:B------:R-:W-:Y:S05]  /*187e0*/  WARPSYNC.COLLECTIVE R15, `(.L_x_15024) ;  /* 0x000000000f087348 */ /* 0x000fea0003c00000 */
[----:B------:R0:W1:Y:S02]  /*187f0*/  SHFL.IDX P6, R14, R13, R12, R11 ;  /* 0x0000000c0d0e7389 */ /* 0x00006400000c000b */
[----:B01----:R-:W-:Y:S01]  /*18800*/  ENDCOLLECTIVE ;  /* 0x000000000000791b */ /* 0x003fe20003800000 */
.L_x_15024:
        /* <DEDUP_REMOVED lines=11> */
.L_x_15025:
[----:B------:R-:W-:Y:S02]  /*188c0*/  IMAD.MOV.U32 R13, RZ, RZ, R8 ;  /* 0x000000ffff0d7224 */ /* 0x000fe400078e0008 */
[----:B------:R-:W-:Y:S02]  /*188d0*/  IMAD.MOV.U32 R12, RZ, RZ, 0x5 ;  /* 0x00000005ff0c7424 */ /* 0x000fe400078e00ff */
[----:B------:R-:W-:-:S07]  /*188e0*/  IMAD.MOV.U32 R2, RZ, RZ, R14 ;  /* 0x000000ffff027224 */ /* 0x000fce00078e000e */
[----:B------:R-:W-:Y:S05]  /*188f0*/  WARPSYNC.COLLECTIVE R15, `(.L_x_15026) ;  /* 0x000000000f087348 */ /* 0x000fea0003c00000 */
[----:B------:R0:W1:Y:S02]  /*18900*/  SHFL.IDX P6, R14, R13, R12, R11 ;  /* 0x0000000c0d0e7389 */ /* 0x00006400000c000b */
[----:B01----:R-:W-:Y:S01]  /*18910*/  ENDCOLLECTIVE ;  /* 0x000000000000791b */ /* 0x003fe20003800000 */
.L_x_15026:
        /* <DEDUP_REMOVED lines=11> */
.L_x_15027:
[----:B------:R-:W-:Y:S05]  /*189d0*/  BRA `(.L_x_15028) ;  /* 0xffffffb000447947 */ /* 0x000fea000383ffff */
.L_x_14909:
[----:B---3--:R3:W4:Y:S02]  /*189e0*/  SYNCS.PHASECHK.TRANS64.TRYWAIT P0, [R10+URZ+0x32460], R20 ;  /* 0x032460140a0075a7 */ /* 0x008724000800017f */
[----:B----4-:R-:W-:Y:S05]  /*189f0*/  @!P0 NANOSLEEP.SYNCS 0x989680 ;  /* 0x009896800000895d */ /* 0x010fea0003900000 */
[----:B------:R-:W4:Y:S02]  /*18a00*/  @!P0 SYNCS.PHASECHK.TRANS64 P0, [R10+URZ+0x32460], R20 ;  /* 0x032460140a0085a7 */ /* 0x000f24000800007f */
[----:B----4-:R-:W-:Y:S05]  /*18a10*/  @!P0 BRA `(.L_x_14909) ;  /* 0xfffffffc00f08947 */ /* 0x010fea000383ffff */
[----:B------:R-:W-:Y:S05]  /*18a20*/  BRA `(.L_x_15029) ;  /* 0xffffffb000907947 */ /* 0x000fea000383ffff */
.L_x_14910:
        /* <DEDUP_REMOVED lines=8> */
.L_x_15031:
[----:B------:R-:W-:Y:S05]  /*18ab0*/  BSYNC B1 ;  /* 0x0000000000017941 */ /* 0x000fea0003800000 */
.L_x_15030:
        /* <DEDUP_REMOVED lines=9> */
.L_x_15032:
[----:B------:R-:W-:Y:S02]  /*18b50*/  IMAD.MOV.U32 R13, RZ, RZ, R22 ;  /* 0x000000ffff0d7224 */ /* 0x000fe400078e0016 */
[----:B------:R-:W-:Y:S01]  /*18b60*/  IMAD.MOV.U32 R12, RZ, RZ, 0x1 ;  /* 0x00000001ff0c7424 */ /* 0x000fe200078e00ff */
[----:B------:R-:W-:-:S13]  /*18b70*/  IADD3 R2, P0, R14, R0, RZ ;  /* 0x000000000e027210 */ /* 0x000fda0007f1e0ff */
[----:B------:R-:W-:Y:S05]  /*18b80*/  WARPSYNC.COLLECTIVE R15, `(.L_x_15033) ;  /* 0x000000000f087348 */ /* 0x000fea0003c00000 */
[----:B------:R0:W1:Y:S02]  /*18b90*/  SHFL.IDX P6, R14, R13, R12, R11 ;  /* 0x0000000c0d0e7389 */ /* 0x00006400000c000b */
[----:B01----:R-:W-:Y:S01]  /*18ba0*/  ENDCOLLECTIVE ;  /* 0x000000000000791b */ /* 0x003fe20003800000 */
.L_x_15033:
        /* <DEDUP_REMOVED lines=13> */
.L_x_15034:
[----:B------:R-:W-:Y:S02]  /*18c80*/  IMAD.MOV.U32 R13, RZ, RZ, R22 ;  /* 0x000000ffff0d7224 */ /* 0x000fe400078e0016 */
[----:B------:R-:W-:Y:S01]  /*18c90*/  IMAD.MOV.U32 R12, RZ, RZ, 0x2 ;  /* 0x00000002ff0c7424 */ /* 0x000fe200078e00ff */
[----:B------:R-:W-:-:S13]  /*18ca0*/  IADD3 R2, P0, R14, R0, RZ ;  /* 0x000000000e027210 */ /* 0x000fda0007f1e0ff */
[----:B------:R-:W-:Y:S05]  /*18cb0*/  WARPSYNC.COLLECTIVE R15, `(.L_x_15035) ;  /* 0x000000000f087348 */ /* 0x000fea0003c00000 */
[----:B------:R0:W1:Y:S02]  /*18cc0*/  SHFL.IDX P6, R14, R13, R12, R11 ;  /* 0x0000000c0d0e7389 */ /* 0x00006400000c000b */
[----:B01----:R-:W-:Y:S01]  /*18cd0*/  ENDCOLLECTIVE ;  /* 0x000000000000791b */ /* 0x003fe20003800000 */
.L_x_15035:
        /* <DEDUP_REMOVED lines=13> */
.L_x_15036:
[----:B------:R-:W-:Y:S02]  /*18db0*/  IMAD.MOV.U32 R13, RZ, RZ, R22 ;  /* 0x000000ffff0d7224 */ /* 0x000fe400078e0016 */
[----:B------:R-:W-:Y:S02]  /*18dc0*/  IMAD.MOV.U32 R12, RZ, RZ, 0x3 ;  /* 0x00000003ff0c7424 */ /* 0x000fe400078e00ff */
[----:B------:R-:W-:-:S07]  /*18dd0*/  IMAD.MOV.U32 R8, RZ, RZ, R14 ;  /* 0x000000ffff087224 */ /* 0x000fce00078e000e */
[----:B------:R-:W-:Y:S05]  /*18de0*/  WARPSYNC.COLLECTIVE R15, `(.L_x_15037) ;  /* 0x000000000f087348 */ /* 0x000fea0003c00000 */
[----:B------:R0:W1:Y:S02]  /*18df0*/  SHFL.IDX P6, R14, R13, R12, R11 ;  /* 0x0000000c0d0e7389 */ /* 0x00006400000c000b */
[----:B01----:R-:W-:Y:S01]  /*18e00*/  ENDCOLLECTIVE ;  /* 0x000000000000791b */ /* 0x003fe20003800000 */
.L_x_15037:
        /* <DEDUP_REMOVED lines=14> */
.L_x_15038:
[----:B------:R-:W-:Y:S02]  /*18ef0*/  IMAD.MOV.U32 R13, RZ, RZ, R22 ;  /* 0x000000ffff0d7224 */ /* 0x000fe400078e0016 */
[----:B------:R-:W-:Y:S01]  /*18f00*/  IMAD.MOV.U32 R12, RZ, RZ, 0x4 ;  /* 0x00000004ff0c7424 */ /* 0x000fe200078e00ff */
[----:B------:R-:W-:-:S13]  /*18f10*/  IADD3 R2, P0, R14, R0, RZ ;  /* 0x000000000e027210 */ /* 0x000fda0007f1e0ff */
[----:B------:R-:W-:Y:S05]  /*18f20*/  WARPSYNC.COLLECTIVE R15, `(.L_x_15039) ;  /* 0x000000000f087348 */ /* 0x000fea0003c00000 */
[----:B------:R0:W1:Y:S02]  /*18f30*/  SHFL.IDX P6, R14, R13, R12, R11 ;  /* 0x0000000c0d0e7389 */ /* 0x00006400000c000b */
[----:B01----:R-:W-:Y:S01]  /*18f40*/  ENDCOLLECTIVE ;  /* 0x000000000000791b */ /* 0x003fe20003800000 */
.L_x_15039:
        /* <DEDUP_REMOVED lines=13> */
.L_x_15040:
[----:B------:R-:W-:Y:S02]  /*19020*/  IMAD.MOV.U32 R13, RZ, RZ, R22 ;  /* 0x000000ffff0d7224 */ /* 0x000fe400078e0016 */
[----:B------:R-:W-:Y:S01]  /*19030*/  IMAD.MOV.U32 R12, RZ, RZ, 0x5 ;  /* 0x00000005ff0c7424 */ /* 0x000fe200078e00ff */
[----:B------:R-:W-:-:S13]  /*19040*/  IADD3 R2, P0, R14, R0, RZ ;  /* 0x000000000e027210 */ /* 0x000fda0007f1e0ff */
[----:B------:R-:W-:Y:S05]  /*19050*/  WARPSYNC.COLLECTIVE R15, `(.L_x_15041) ;  /* 0x000000000f087348 */ /* 0x000fea0003c00000 */
[----:B------:R0:W1:Y:S02]  /*19060*/  SHFL.IDX P6, R14, R13, R12, R11 ;  /* 0x0000000c0d0e7389 */ /* 0x00006400000c000b */
[----:B01----:R-:W-:Y:S01]  /*19070*/  ENDCOLLECTIVE ;  /* 0x000000000000791b */ /* 0x003fe20003800000 */
.L_x_15041:
        /* <DEDUP_REMOVED lines=13> */
.L_x_15042:
[----:B------:R-:W-:Y:S05]  /*19150*/  BRA `(.L_x_15043) ;  /* 0xffffffac00d07947 */ /* 0x000fea000383ffff */
.L_x_14918:
        /* <DEDUP_REMOVED lines=8> */
.L_x_15045:
[----:B------:R-:W-:Y:S05]  /*191e0*/  BSYNC B0 ;  /* 0x0000000000007941 */ /* 0x000fea0003800000 */
.L_x_15044:
        /* <DEDUP_REMOVED lines=9> */
.L_x_15046:
        /* <DEDUP_REMOVED lines=24> */
.L_x_15047:
[----:B------:R-:W-:Y:S01]  /*19400*/  IMAD.MOV.U32 R12, RZ, RZ, 0x2 ;  /* 0x00000002ff0c7424 */ /* 0x000fe200078e00ff */
[----:B------:R-:W-:-:S05]  /*19410*/  SEL R14, R14, RZ, P1 ;  /* 0x000000ff0e0e7207 */ /* 0x000fca0000800000 */
[----:B------:R-:W-:-:S04]  /*19420*/  IMAD.IADD R5, R13, 0x1, R14 ;  /* 0x000000010d057824 */ /* 0x000fc800078e020e */
[----:B------:R-:W-:-:S07]  /*19430*/  IMAD.MOV.U32 R13, RZ, RZ, R5 ;  /* 0x000000ffff0d7224 */ /* 0x000fce00078e0005 */
[----:B------:R-:W-:Y:S05]  /*19440*/  WARPSYNC.COLLECTIVE R15, `(.L_x_15048) ;  /* 0x000000000f087348 */ /* 0x000fea0003c00000 */
[----:B------:R0:W1:Y:S02]  /*19450*/  SHFL.UP P6, R14, R13, R12, R11 ;  /* 0x0400000c0d0e7389 */ /* 0x00006400000c000b */
[----:B01----:R-:W-:Y:S01]  /*19460*/  ENDCOLLECTIVE ;  /* 0x000000000000791b */ /* 0x003fe20003800000 */
.L_x_15048:
[----:B------:R-:W-:Y:S01]  /*19470*/  IMAD.MOV.U32 R12, RZ, RZ, 0x4 ;  /* 0x00000004ff0c7424 */ /* 0x000fe200078e00ff */
[----:B------:R-:W-:-:S05]  /*19480*/  SEL R2, R14, RZ, P2 ;  /* 0x000000ff0e027207 */ /* 0x000fca0001000000 */
[----:B------:R-:W-:-:S04]  /*19490*/  IMAD.IADD R2, R5, 0x1, R2 ;  /* 0x0000000105027824 */ /* 0x000fc800078e0202 */
[----:B------:R-:W-:-:S07]  /*194a0*/  IMAD.MOV.U32 R13, RZ, RZ, R2 ;  /* 0x000000ffff0d7224 */ /* 0x000fce00078e0002 */
[----:B------:R-:W-:Y:S05]  /*194b0*/  WARPSYNC.COLLECTIVE R15, `(.L_x_15049) ;  /* 0x000000000f087348 */ /* 0x000fea0003c00000 */
[----:B------:R0:W1:Y:S02]  /*194c0*/  SHFL.UP P6, R14, R13, R12, R11 ;  /* 0x0400000c0d0e7389 */ /* 0x00006400000c000b */
[----:B01----:R-:W-:Y:S01]  /*194d0*/  ENDCOLLECTIVE ;  /* 0x000000000000791b */ /* 0x003fe20003800000 */
.L_x_15049:
[----:B------:R-:W-:Y:S01]  /*194e0*/  IMAD.MOV.U32 R12, RZ, RZ, 0x8 ;  /* 0x00000008ff0c7424 */ /* 0x000fe200078e00ff */
[----:B------:R-:W-:-:S05]  /*194f0*/  SEL R3, R14, RZ, P3 ;  /* 0x000000ff0e037207 */ /* 0x000fca0001800000 */
[----:B------:R-:W-:-:S04]  /*19500*/  IMAD.IADD R3, R2, 0x1, R3 ;  /* 0x0000000102037824 */ /* 0x000fc800078e0203 */
[----:B------:R-:W-:-:S07]  /*19510*/  IMAD.MOV.U32 R13, RZ, RZ, R3 ;  /* 0x000000ffff0d7224 */ /* 0x000fce00078e0003 */
[----:B------:R-:W-:Y:S05]  /*19520*/  WARPSYNC.COLLECTIVE R15, `(.L_x_15050) ;  /* 0x000000000f087348 */ /* 0x000fea0003c00000 */
[----:B------:R0:W1:Y:S02]  /*19530*/  SHFL.UP P6, R14, R13, R12, R11 ;  /* 0x0400000c0d0e7389 */ /* 0x00006400000c000b */
[----:B01----:R-:W-:Y:S01]  /*19540*/  ENDCOLLECTIVE ;  /* 0x000000000000791b */ /* 0x003fe20003800000 */
.L_x_15050:
[----:B------:R-:W-:Y:S01]  /*19550*/  IMAD.MOV.U32 R12, RZ, RZ, 0x10 ;  /* 0x00000010ff0c7424 */ /* 0x000fe200078e00ff */
[----:B------:R-:W-:-:S05]  /*19560*/  SEL R14, R14, RZ, P4 ;  /* 0x000000ff0e0e7207 */ /* 0x000fca0002000000 */
[----:B------:R-:W-:-:S04]  /*19570*/  IMAD.IADD R5, R3, 0x1, R14 ;  /* 0x0000000103057824 */ /* 0x000fc800078e020e */
[----:B------:R-:W-:-:S07]  /*19580*/  IMAD.MOV.U32 R13, RZ, RZ, R5 ;  /* 0x000000ffff0d7224 */ /* 0x000fce00078e0005 */
[----:B------:R-:W-:Y:S05]  /*19590*/  WARPSYNC.COLLECTIVE R15, `(.L_x_15051) ;  /* 0x000000000f087348 */ /* 0x000fea0003c00000 */
[----:B------:R0:W1:Y:S02]  /*195a0*/  SHFL.UP P6, R14, R13, R12, R11 ;  /* 0x0400000c0d0e7389 */ /* 0x00006400000c000b */
[----:B01----:R-:W-:Y:S01]  /*195b0*/  ENDCOLLECTIVE ;  /* 0x000000000000791b */ /* 0x003fe20003800000 */
.L_x_15051:
        /* <DEDUP_REMOVED lines=8> */
.L_x_15052:
[----:B------:R-:W-:Y:S05]  /*19640*/  BRA `(.L_x_15053) ;  /* 0xffffffb0002c7947 */ /* 0x000fea000383ffff */
.L_x_14921:
[----:B------:R-:W-:Y:S01]  /*19650*/  BSSY B0, `(.L_x_15054) ;  /* 0x0000007000007945 */ /* 0x000fe20003800000 */
[----:B------:R-:W-:Y:S02]  /*19660*/  IMAD.MOV.U32 R12, RZ, RZ, 0x1 ;  /* 0x00000001ff0c7424 */ /* 0x000fe400078e00ff */
[----:B------:R-:W-:Y:S02]  /*19670*/  IMAD.MOV.U32 R11, RZ, RZ, RZ ;  /* 0x000000ffff0b7224 */ /* 0x000fe400078e00ff */
[----:B------:R-:W-:-:S07]  /*19680*/  IMAD.MOV.U32 R15, RZ, RZ, -0x1 ;  /* 0xffffffffff0f7424 */ /* 0x000fce00078e00ff */
[----:B-12---:R-:W-:Y:S05]  /*19690*/  WARPSYNC.COLLECTIVE R15, `(.L_x_15055) ;  /* 0x000000000f087348 */ /* 0x006fea0003c00000 */
[----:B------:R0:W3:Y:S02]  /*196a0*/  SHFL.UP P6, R14, R13, R12, R11 ;  /* 0x0400000c0d0e7389 */ /* 0x0000e400000c000b */
[----:B0123--:R-:W-:Y:S01]  /*196b0*/  ENDCOLLECTIVE ;  /* 0x000000000000791b */ /* 0x00ffe20003800000 */
.L_x_15055:
[----:B------:R-:W-:Y:S05]  /*196c0*/  BSYNC B0 ;  /* 0x0000000000007941 */ /* 0x000fea0003800000 */
.L_x_15054:
        /* <DEDUP_REMOVED lines=8> */
.L_x_15056:
[----:B------:R-:W-:Y:S01]  /*19750*/  IMAD.MOV.U32 R12, RZ, RZ, 0x4 ;  /* 0x00000004ff0c7424 */ /* 0x000fe200078e00ff */
[----:B------:R-:W-:-:S05]  /*19760*/  SEL R2, R14, RZ, P2 ;  /* 0x000000ff0e027207 */ /* 0x000fca0001000000 */
[----:B------:R-:W-:-:S04]  /*19770*/  IMAD.IADD R2, R13, 0x1, R2 ;  /* 0x000000010d027824 */ /* 0x000fc800078e0202 */
[----:B------:R-:W-:-:S07]  /*19780*/  IMAD.MOV.U32 R13, RZ, RZ, R2 ;  /* 0x000000ffff0d7224 */ /* 0x000fce00078e0002 */
[----:B------:R-:W-:Y:S05]  /*19790*/  WARPSYNC.COLLECTIVE R15, `(.L_x_15057) ;  /* 0x000000000f087348 */ /* 0x000fea0003c00000 */
[----:B------:R0:W1:Y:S02]  /*197a0*/  SHFL.UP P6, R14, R13, R12, R11 ;  /* 0x0400000c0d0e7389 */ /* 0x00006400000c000b */
[----:B01----:R-:W-:Y:S01]  /*197b0*/  ENDCOLLECTIVE ;  /* 0x000000000000791b */ /* 0x003fe20003800000 */
.L_x_15057:
[----:B------:R-:W-:Y:S01]  /*197c0*/  IMAD.MOV.U32 R12, RZ, RZ, 0x8 ;  /* 0x00000008ff0c7424 */ /* 0x000fe200078e00ff */
[----:B------:R-:W-:-:S05]  /*197d0*/  SEL R3, R14, RZ, P3 ;  /* 0x000000ff0e037207 */ /* 0x000fca0001800000 */
[----:B------:R-:W-:-:S04]  /*197e0*/  IMAD.IADD R3, R2, 0x1, R3 ;  /* 0x0000000102037824 */ /* 0x000fc800078e0203 */
[----:B------:R-:W-:-:S07]  /*197f0*/  IMAD.MOV.U32 R13, RZ, RZ, R3 ;  /* 0x000000ffff0d7224 */ /* 0x000fce00078e0003 */
[----:B------:R-:W-:Y:S05]  /*19800*/  WARPSYNC.COLLECTIVE R15, `(.L_x_15058) ;  /* 0x000000000f087348 */ /* 0x000fea0003c00000 */
[----:B------:R0:W1:Y:S02]  /*19810*/  SHFL.UP P6, R14, R13, R12, R11 ;  /* 0x0400000c0d0e7389 */ /* 0x00006400000c000b */
[----:B01----:R-:W-:Y:S01]  /*19820*/  ENDCOLLECTIVE ;  /* 0x000000000000791b */ /* 0x003fe20003800000 */
.L_x_15058:
[----:B------:R-:W-:Y:S01]  /*19830*/  IMAD.MOV.U32 R12, RZ, RZ, 0x10 ;  /* 0x00000010ff0c7424 */ /* 0x000fe200078e00ff */
[----:B------:R-:W-:-:S05]  /*19840*/  SEL R14, R14, RZ, P4 ;  /* 0x000000ff0e0e7207 */ /* 0x000fca0002000000 */
[----:B------:R-:W-:-:S04]  /*19850*/  IMAD.IADD R5, R3, 0x1, R14 ;  /* 0x0000000103057824 */ /* 0x000fc800078e020e */
[----:B------:R-:W-:-:S07]  /*19860*/  IMAD.MOV.U32 R13, RZ, RZ, R5 ;  /* 0x000000ffff0d7224 */ /* 0x000fce00078e0005 */
[----:B------:R-:W-:Y:S05]  /*19870*/  WARPSYNC.COLLECTIVE R15, `(.L_x_15059) ;  /* 0x000000000f087348 */ /* 0x000fea0003c00000 */
[----:B------:R0:W1:Y:S02]  /*19880*/  SHFL.UP P6, R14, R13, R12, R11 ;  /* 0x0400000c0d0e7389 */ /* 0x00006400000c000b */
[----:B01----:R-:W-:Y:S01]  /*19890*/  ENDCOLLECTIVE ;  /* 0x000000000000791b */ /* 0x003fe20003800000 */
.L_x_15059:
        /* <DEDUP_REMOVED lines=8> */
.L_x_15060:
[----:B------:R-:W-:Y:S05]  /*19920*/  BRA `(.L_x_15061) ;  /* 0xffffffb000187947 */ /* 0x000fea000383ffff */
.L_x_14923:
[----:B------:R-:W-:Y:S01]  /*19930*/  BSSY B0, `(.L_x_15062) ;  /* 0x0000006000007945 */ /* 0x000fe20003800000 */
[----:B------:R-:W-:Y:S01]  /*19940*/  PLOP3.LUT P6, PT, P6, PT, PT, 0x8, 0x0 ;  /* 0x000000000000781c */ /* 0x000fe200037ce170 */
[----:B------:R-:W-:-:S12]  /*19950*/  IMAD.MOV.U32 R15, RZ, RZ, -0x1 ;  /* 0xffffffffff0f7424 */ /* 0x000fd800078e00ff */
[----:B012---:R-:W-:Y:S05]  /*19960*/  WARPSYNC.COLLECTIVE R15, `(.L_x_15063) ;  /* 0x000000000f087348 */ /* 0x007fea0003c00000 */
[----:B------:R-:W-:Y:S01]  /*19970*/  VOTE.ANY R14, PT, P6 ;  /* 0x00000000000e7806 */ /* 0x000fe200030e0100 */
[----:B012---:R-:W-:Y:S06]  /*19980*/  ENDCOLLECTIVE ;  /* 0x000000000000791b */ /* 0x007fec0003800000 */
.L_x_15063:
[----:B------:R-:W-:Y:S05]  /*19990*/  BSYNC B0 ;  /* 0x0000000000007941 */ /* 0x000fea0003800000 */
.L_x_15062:
        /* <DEDUP_REMOVED lines=8> */
.L_x_15064:
[----:B------:R-:W-:Y:S02]  /*19a20*/  IMAD.IADD R27, R12, 0x1, R27 ;  /* 0x000000010c1b7824 */ /* 0x000fe400078e021b */
[----:B------:R-:W-:Y:S02]  /*19a30*/  IMAD.MOV.U32 R13, RZ, RZ, R4 ;  /* 0x000000ffff0d7224 */ /* 0x000fe400078e0004 */
[----:B------:R-:W-:-:S07]  /*19a40*/  IMAD.MOV.U32 R25, RZ, RZ, R14 ;  /* 0x000000ffff197224 */ /* 0x000fce00078e000e */
[----:B------:R-:W-:Y:S05]  /*19a50*/  WARPSYNC.COLLECTIVE R15, `(.L_x_15065) ;  /* 0x000000000f087348 */ /* 0x000fea0003c00000 */
[----:B------:R0:W1:Y:S02]  /*19a60*/  SHFL.IDX P6, R14, R13, R12, R11 ;  /* 0x0000000c0d0e7389 */ /* 0x00006400000c000b */
[----:B01----:R-:W-:Y:S01]  /*19a70*/  ENDCOLLECTIVE ;  /* 0x000000000000791b */ /* 0x003fe20003800000 */
.L_x_15065:
[----:B------:R-:W-:Y:S01]  /*19a80*/  IMAD.MOV.U32 R4, RZ, RZ, R14 ;  /* 0x000000ffff047224 */ /* 0x000fe200078e000e */
[----:B------:R-:W-:Y:S06]  /*19a90*/  BRA `(.L_x_15066) ;  /* 0xffffffac00fc7947 */ /* 0x000fec000383ffff */
.L_x_14925:
[----:B------:R-:W-:Y:S01]  /*19aa0*/  BSSY B0, `(.L_x_15067) ;  /* 0x0000007000007945 */ /* 0x000fe20003800000 */
[----:B------:R-:W-:Y:S02]  /*19ab0*/  IMAD.MOV.U32 R13, RZ, RZ, R2 ;  /* 0x000000ffff0d7224 */ /* 0x000fe400078e0002 */
[----:B------:R-:W-:Y:S02]  /*19ac0*/  IMAD.MOV.U32 R11, RZ, RZ, 0x1f ;  /* 0x0000001fff0b7424 */ /* 0x000fe400078e00ff */
[----:B------:R-:W-:-:S07]  /*19ad0*/  IMAD.MOV.U32 R15, RZ, RZ, -0x1 ;  /* 0xffffffffff0f7424 */ /* 0x000fce00078e00ff */
[----:B012-4-:R-:W-:Y:S05]  /*19ae0*/  WARPSYNC.COLLECTIVE R15, `(.L_x_15068) ;  /* 0x000000000f087348 */ /* 0x017fea0003c00000 */
[----:B------:R3:W0:Y:S02]  /*19af0*/  SHFL.IDX P6, R14, R13, R12, R11 ;  /* 0x0000000c0d0e7389 */ /* 0x00062400000c000b */
[----:B01234-:R-:W-:Y:S01]  /*19b00*/  ENDCOLLECTIVE ;  /* 0x000000000000791b */ /* 0x01ffe20003800000 */
.L_x_15068:
[----:B------:R-:W-:Y:S05]  /*19b10*/  BSYNC B0 ;  /* 0x0000000000007941 */ /* 0x000fea0003800000 */
.L_x_15067:
[----:B------:R-:W-:Y:S01]  /*19b20*/  IMAD.MOV.U32 R6, RZ, RZ, R14 ;  /* 0x000000ffff067224 */ /* 0x000fe200078e000e */
[----:B------:R-:W-:Y:S06]  /*19b30*/  BRA `(.L_x_14924) ;  /* 0xffffffac00ec7947 */ /* 0x000fec000383ffff */
.L_x_14931:
[----:B-1----:R1:W3:Y:S02]  /*19b40*/  SYNCS.PHASECHK.TRANS64.TRYWAIT P0, [R7+URZ+0x32420], R0 ;  /* 0x03242000070075a7 */ /* 0x0022e4000800017f */
[----:B---3--:R-:W-:Y:S05]  /*19b50*/  @!P0 NANOSLEEP.SYNCS 0x989680 ;  /* 0x009896800000895d */ /* 0x008fea0003900000 */
[----:B------:R-:W3:Y:S02]  /*19b60*/  @!P0 SYNCS.PHASECHK.TRANS64 P0, [R7+URZ+0x32420], R0 ;  /* 0x03242000070085a7 */ /* 0x000ee4000800007f */
[----:B---3--:R-:W-:Y:S05]  /*19b70*/  @!P0 BRA `(.L_x_14931) ;  /* 0xfffffffc00f08947 */ /* 0x008fea000383ffff */
[----:B------:R-:W-:Y:S05]  /*19b80*/  BRA `(.L_x_15069) ;  /* 0xffffffb800447947 */ /* 0x000fea000383ffff */
.L_x_14932:
        /* <DEDUP_REMOVED lines=11> */
.L_x_15071:
[----:B------:R-:W-:Y:S05]  /*19c40*/  BSYNC B0 ;  /* 0x0000000000007941 */ /* 0x000fea0003800000 */
.L_x_15070:
[----:B------:R-:W-:Y:S05]  /*19c50*/  BRA `(.L_x_15072) ;  /* 0xffffffb8002c7947 */ /* 0x000fea000383ffff */
.L_x_14935:
[----:B------:R-:W-:Y:S01]  /*19c60*/  BSSY B1, `(.L_x_15073) ;  /* 0x0000006000017945 */ /* 0x000fe20003800000 */
[----:B------:R-:W-:-:S07]  /*19c70*/  IMAD.MOV.U32 R15, RZ, RZ, -0x1 ;  /* 0xffffffffff0f7424 */ /* 0x000fce00078e00ff */
[----:B012-4-:R-:W-:Y:S05]  /*19c80*/  WARPSYNC.COLLECTIVE R15, `(.L_x_15074) ;  /* 0x000000000f0c7348 */ /* 0x017fea0003c00000 */
[----:B------:R-:W-:Y:S02]  /*19c90*/  ELECT P6, UR62, PT ;  /* 0x00000000003e782f */ /* 0x000fe400038c0000 */
[----:B------:R-:W-:Y:S01]  /*19ca0*/  MOV R14, UR62 ;  /* 0x0000003e000e7c02 */ /* 0x000fe20008000f00 */
[----:B012-4-:R-:W-:Y:S10]  /*19cb0*/  ENDCOLLECTIVE ;  /* 0x000000000000791b */ /* 0x017ff40003800000 */
.L_x_15074:
[----:B------:R-:W-:Y:S05]  /*19cc0*/  BSYNC B1 ;  /* 0x0000000000017941 */ /* 0x000fea0003800000 */
.L_x_15073:
[----:B------:R-:W-:Y:S05]  /*19cd0*/  BRA `(.L_x_15075) ;  /* 0xffffffb800247947 */ /* 0x000fea000383ffff */
.L_x_14937:
[----:B-1----:R1:W3:Y:S02]  /*19ce0*/  SYNCS.PHASECHK.TRANS64.TRYWAIT P1, [R5+URZ+0x32440], R0 ;  /* 0x03244000050075a7 */ /* 0x0022e4000802017f */
[----:B---3--:R-:W-:Y:S05]  /*19cf0*/  @!P1 NANOSLEEP.SYNCS 0x989680 ;  /* 0x009896800000995d */ /* 0x008fea0003900000 */
[----:B------:R-:W3:Y:S02]  /*19d00*/  @!P1 SYNCS.PHASECHK.TRANS64 P1, [R5+URZ+0x32440], R0 ;  /* 0x03244000050095a7 */ /* 0x000ee4000802007f */
[----:B---3--:R-:W-:Y:S05]  /*19d10*/  @!P1 BRA `(.L_x_14937) ;  /* 0xfffffffc00f09947 */ /* 0x008fea000383ffff */
[----:B------:R-:W-:Y:S05]  /*19d20*/  BRA `(.L_x_15076) ;  /* 0xffffffb8004c7947 */ /* 0x000fea000383ffff */
.L_x_14939:
[----:B---3--:R3:W0:Y:S02]  /*19d30*/  SYNCS.PHASECHK.TRANS64.TRYWAIT P1, [R3+URZ+0x32440], R2 ;  /* 0x03244002030075a7 */ /* 0x008624000802017f */
[----:B0-----:R-:W-:Y:S05]  /*19d40*/  @!P1 NANOSLEEP.SYNCS 0x989680 ;  /* 0x009896800000995d */ /* 0x001fea0003900000 */
[----:B------:R-:W0:Y:S02]  /*19d50*/  @!P1 SYNCS.PHASECHK.TRANS64 P1, [R3+URZ+0x32440], R2 ;  /* 0x03244002030095a7 */ /* 0x000e24000802007f */
[----:B0-----:R-:W-:Y:S05]  /*19d60*/  @!P1 BRA `(.L_x_14939) ;  /* 0xfffffffc00f09947 */ /* 0x001fea000383ffff */
[----:B------:R-:W-:Y:S05]  /*19d70*/  BRA `(.L_x_15077) ;  /* 0xffffffb800587947 */ /* 0x000fea000383ffff */
.L_x_14941:
[----:B------:R0:W0:Y:S02]  /*19d80*/  SYNCS.PHASECHK.TRANS64.TRYWAIT P1, [R5+URZ+0x32460], R0 ;  /* 0x03246000050075a7 */ /* 0x000024000802017f */
[----:B0-----:R-:W-:Y:S05]  /*19d90*/  @!P1 NANOSLEEP.SYNCS 0x989680 ;  /* 0x009896800000995d */ /* 0x001fea0003900000 */
[----:B------:R-:W0:Y:S02]  /*19da0*/  @!P1 SYNCS.PHASECHK.TRANS64 P1, [R5+URZ+0x32460], R0 ;  /* 0x03246000050095a7 */ /* 0x000e24000802007f */
[----:B0-----:R-:W-:Y:S05]  /*19db0*/  @!P1 BRA `(.L_x_14941) ;  /* 0xfffffffc00f09947 */ /* 0x001fea000383ffff */
[----:B------:R-:W-:Y:S05]  /*19dc0*/  BRA `(.L_x_15078) ;  /* 0xffffffb800547947 */ /* 0x000fea000383ffff */
.L_x_15079:
        /* <DEDUP_REMOVED lines=11> */
.L_x_15680:


//--------------------- .text._ZN7cutlass13device_kernelIN5flash11enable_sm90INS1_16FlashAttnFwdSm90INS1_25CollectiveMainloopFwdSm90ILi2EN4cute5tupleIJNS5_1CILi1EEES8_S8_EEENS6_IJNS7_ILi128EEENS7_ILi96EEENS7_ILi64EEEEEELi256ENS_6half_tEfNS_4arch4Sm90ELb1ELb0ELb0ELb1ELb1ELb1ELb1ELb1ELb0ELb1ELb1ELb0EEENS1_21CollectiveEpilogueFwdINS6_IJSA_NS7_ILi256EEESB_EEES9_SE_SG_Li256ELb1ELb1ELb1ELb0EEENS1_36VarlenDynamicPersistentTileSchedulerILi128ELi96ELi256ELi128ELb1ELb1ELb1ELb1ELb1ELb1EEEEEEEEEvNT_6ParamsE --------------------------
	.section	.text._ZN7cutlass13device_kernelIN5flash11enable_sm90INS1_16FlashAttnFwdSm90INS1_25CollectiveMainloopFwdSm90ILi2EN4cute5tupleIJNS5_1CILi1EEES8_S8_EEENS6_IJNS7_ILi128EEENS7_ILi96EEENS7_ILi64EEEEEELi256ENS_6half_tEfNS_4arch4Sm90ELb1ELb0ELb0ELb1ELb1ELb1ELb1ELb1ELb0ELb1ELb1ELb0EEENS1_21CollectiveEpilogueFwdINS6_IJSA_NS7_ILi256EEESB_EEES9_SE_SG_Li256ELb1ELb1ELb1ELb0EEENS1_36VarlenDynamicPersistentTileSchedulerILi128ELi96ELi256ELi128ELb1ELb1ELb1ELb1ELb1ELb1EEEEEEEEEvNT_6ParamsE,"ax",@progbits
	.align	128
.text._ZN7cutlass13device_kernelIN5flash11enable_sm90INS1_16FlashAttnFwdSm90INS1_25CollectiveMainloopFwdSm90ILi2EN4cute5tupleIJNS5_1CILi1EEES8_S8_EEENS6_IJNS7_ILi128EEENS7_ILi96EEENS7_ILi64EEEEEELi256ENS_6half_tEfNS_4arch4Sm90ELb1ELb0ELb0ELb1ELb1ELb1ELb1ELb1ELb0ELb1ELb1ELb0EEENS1_21CollectiveEpilogueFwdINS6_IJSA_NS7_ILi256EEESB_EEES9_SE_SG_Li256ELb1ELb1ELb1ELb0EEENS1_36VarlenDynamicPersistentTileSchedulerILi128ELi96ELi256ELi128ELb1ELb1ELb1ELb1ELb1ELb1EEEEEEEEEvNT_6ParamsE:
        .type           _ZN7cutlass13device_kernelIN5flash11enable_sm90INS1_16FlashAttnFwdSm90INS1_25CollectiveMainloopFwdSm90ILi2EN4cute5tupleIJNS5_1CILi1EEES8_S8_EEENS6_IJNS7_ILi128EEENS7_ILi96EEENS7_ILi64EEEEEELi256ENS_6half_tEfNS_4arch4Sm90ELb1ELb0ELb0ELb1ELb1ELb1ELb1ELb1ELb0ELb1ELb1ELb0EEENS1_21CollectiveEpilogueFwdINS6_IJSA_NS7_ILi256EEESB_EEES9_SE_SG_Li256ELb1ELb1ELb1ELb0EEENS1_36VarlenDynamicPersistentTileSchedulerILi128ELi96ELi256ELi128ELb1ELb1ELb1ELb1ELb1ELb1EEEEEEEEEvNT_6ParamsE,@function
        .size           _ZN7cutlass13device_kernelIN5flash11enable_sm90INS1_16FlashAttnFwdSm90INS1_25CollectiveMainloopFwdSm90ILi2EN4cute5tupleIJNS5_1CILi1EEES8_S8_EEENS6_IJNS7_ILi128EEENS7_ILi96EEENS7_ILi64EEEEEELi256ENS_6half_tEfNS_4arch4Sm90ELb1ELb0ELb0ELb1ELb1ELb1ELb1ELb1ELb0ELb1ELb1ELb0EEENS1_21CollectiveEpilogueFwdINS6_IJSA_NS7_ILi256EEESB_EEES9_SE_SG_Li256ELb1ELb1ELb1ELb0EEENS1_36VarlenDynamicPersistentTileSchedulerILi128ELi96ELi256ELi128ELb1ELb1ELb1ELb1ELb1ELb1EEEEEEEEEvNT_6ParamsE,(.L_x_15681 - _ZN7cutlass13device_kernelIN5flash11enable_sm90INS1_16FlashAttnFwdSm90INS1_25CollectiveMainloopFwdSm90ILi2EN4cute5tupleIJNS5_1CILi1EEES8_S8_EEENS6_IJNS7_ILi128EEENS7_ILi96EEENS7_ILi64EEEEEELi256ENS_6half_tEfNS_4arch4Sm90ELb1ELb0ELb0ELb1ELb1ELb1ELb1ELb1ELb0ELb1ELb1ELb0EEENS1_21CollectiveEpilogueFwdINS6_IJSA_NS7_ILi256EEESB_EEES9_SE_SG_Li256ELb1ELb1ELb1ELb0EEENS1_36VarlenDynamicPersistentTileSchedulerILi128ELi96ELi256ELi128ELb1ELb1ELb1ELb1ELb1ELb1EEEEEEEEEvNT_6ParamsE)
        .other          _ZN7cutlass13device_kernelIN5flash11enable_sm90INS1_16FlashAttnFwdSm90INS1_25CollectiveMainloopFwdSm90ILi2EN4cute5tupleIJNS5_1CILi1EEES8_S8_EEENS6_IJNS7_ILi128EEENS7_ILi96EEENS7_ILi64EEEEEELi256ENS_6half_tEfNS_4arch4Sm90ELb1ELb0ELb0ELb1ELb1ELb1ELb1ELb1ELb0ELb1ELb1ELb0EEENS1_21CollectiveEpilogueFwdINS6_IJSA_NS7_ILi256EEESB_EEES9_SE_SG_Li256ELb1ELb1ELb1ELb0EEENS1_36VarlenDynamicPersistentTileSchedulerILi128ELi96ELi256ELi128ELb1ELb1ELb1ELb1ELb1ELb1EEEEEEEEEvNT_6ParamsE,@"STO_CUDA_ENTRY STV_DEFAULT"
_ZN7cutlass13device_kernelIN5flash11enable_sm90INS1_16FlashAttnFwdSm90INS1_25CollectiveMainloopFwdSm90ILi2EN4cute5tupleIJNS5_1CILi1EEES8_S8_EEENS6_IJNS7_ILi128EEENS7_ILi96EEENS7_ILi64EEEEEELi256ENS_6half_tEfNS_4arch4Sm90ELb1ELb0ELb0ELb1ELb1ELb1ELb1ELb1ELb0ELb1ELb1ELb0EEENS1_21CollectiveEpilogueFwdINS6_IJSA_NS7_ILi256EEESB_EEES9_SE_SG_Li256ELb1ELb1ELb1ELb0EEENS1_36VarlenDynamicPersistentTileSchedulerILi128ELi96ELi256ELi128ELb1ELb1ELb1ELb1ELb1ELb1EEEEEEEEEvNT_6ParamsE:
        /* <DEDUP_REMOVED lines=18> */
.L_x_15081:
[----:B------:R-:W-:Y:S05]  /*0120*/  BSYNC B0 ;  /* 0x0000000000007941 */ /* 0x000fea0003800000 */
.L_x_15080:
        /* <DEDUP_REMOVED lines=43> */
.L_x_15082:
        /* <DEDUP_REMOVED lines=22> */
.L_x_15083:
        /* <DEDUP_REMOVED lines=18> */
.L_x_15084:
        /* <DEDUP_REMOVED lines=22> */
.L_x_15085:
        /* <DEDUP_REMOVED lines=22> */
.L_x_15086:
        /* <DEDUP_REMOVED lines=8> */
.L_x_15089:
        /* <DEDUP_REMOVED lines=55> */
[----:B------:R-:W-:Y:S01]  /*0d10*/  LOP3.LUT R3, R206, 0xfffffffc, RZ, 0xc0, !PT ;  /* 0xfffffffcce037812 */ /* 0x000fe200078ec0ff */
[C---:B------:R-:W-:Y:S01]  /*0d20*/  IMAD.IADD R5, R0.reuse, 0x1, -R5 ;  /* 0x0000000100057824 */ /* 0x040fe200078e0a05 */
[----:B------:R-:W-:Y:S01]  /*0d30*/  SHF.R.S32.HI R16, RZ, 0x5, R2 ;  /* 0x00000005ff107819 */ /* 0x000fe20000011402 */
[C---:B------:R-:W-:Y:S01]  /*0d40*/  IMAD.IADD R212, R0.reuse, 0x1, -R7 ;  /* 0x0000000100d47824 */ /* 0x040fe200078e0a07 */
[----:B------:R-:W-:Y:S01]  /*0d50*/  SHF.R.S32.HI R206, RZ, 0x2, R206 ;  /* 0x00000002ffce7819 */ /* 0x000fe200000114ce */
[----:B------:R-:W-:Y:S01]  /*0d60*/  IMAD.IADD R3, R0, 0x1, -R3 ;  /* 0x0000000100037824 */ /* 0x000fe200078e0a03 */
[----:B------:R-:W-:Y:S01]  /*0d70*/  LEA R8, R8, R9, 0x6 ;  /* 0x0000000908087211 */ /* 0x000fe200078e30ff */
[----:B------:R0:W-:Y:S01]  /*0d80*/  STL [R1+0x9c], R16 ;  /* 0x00009c1001007387 */ /* 0x0001e20000100800 */
[----:B------:R-:W-:Y:S01]  /*0d90*/  IMAD R5, R16, 0x10, R5 ;  /* 0x0000001010057824 */ /* 0x000fe200078e0205 */
[----:B------:R-:W-:Y:S01]  /*0da0*/  LOP3.LUT R10, R10, 0x7ffffffc, RZ, 0xc0, !PT ;  /* 0x7ffffffc0a0a7812 */ /* 0x000fe200078ec0ff */
[----:B------:R-:W-:Y:S01]  /*0db0*/  VIADD R9, R206, 0x40 ;  /* 0x00000040ce097836 */ /* 0x000fe20000000000 */
[----:B------:R-:W-:Y:S01]  /*0dc0*/  LEA.HI R0, R3, R3, RZ, 0x1 ;  /* 0x0000000303007211 */ /* 0x000fe200078f08ff */
[----:B------:R-:W-:Y:S01]  /*0dd0*/  IMAD.MOV.U32 R7, RZ, RZ, R15 ;  /* 0x000000ffff077224 */ /* 0x000fe200078e000f */
[----:B------:R-:W-:Y:S01]  /*0de0*/  STL [R1+0x1c4], R8 ;  /* 0x0001c40801007387 */ /* 0x000fe20000100800 */
[----:B------:R-:W-:Y:S01]  /*0df0*/  IMAD.SHL.U32 R2, R9, 0x40, RZ ;  /* 0x0000004009027824 */ /* 0x000fe200078e00ff */
[----:B------:R-:W-:Y:S01]  /*0e00*/  SHF.R.S32.HI R4, RZ, 0x1f, R9 ;  /* 0x0000001fff047819 */ /* 0x000fe20000011409 */
[C---:B------:R-:W-:Y:S01]  /*0e10*/  IMAD.SHL.U32 R204, R3.reuse, 0x4, RZ ;  /* 0x0000000403cc7824 */ /* 0x040fe200078e00ff */
[----:B------:R-:W-:Y:S01]  /*0e20*/  LOP3.LUT R0, R0, 0x1ffffffe, RZ, 0xc0, !PT ;  /* 0x1ffffffe00007812 */ /* 0x000fe200078ec0ff */
[----:B0-----:R-:W-:Y:S01]  /*0e30*/  IMAD.SHL.U32 R16, R3, 0x8, RZ ;  /* 0x0000000803107824 */ /* 0x001fe200078e00ff */
[----:B------:R-:W-:Y:S01]  /*0e40*/  LEA.HI R4, R4, R9, RZ, 0x3 ;  /* 0x0000000904047211 */ /* 0x000fe200078f18ff */
[----:B------:R-:W-:Y:S01]  /*0e50*/  STL [R1+0xb8], RZ ;  /* 0x0000b8ff01007387 */ /* 0x000fe20000100800 */
[----:B------:R-:W-:-:S02]  /*0e60*/  IMAD.SHL.U32 R212, R212, 0x8, RZ ;  /* 0x00000008d4d47824 */ /* 0x000fc400078e00ff */
        /* <DEDUP_REMOVED lines=11> */
[----:B------:R0:W-:Y:S01]  /*0f20*/  STL [R1+0x90], R24 ;  /* 0x0000901801007387 */ /* 0x0001e20000100800 */
[----:B------:R-:W-:-:S02]  /*0f30*/  IMAD.SHL.U32 R4, R4, 0x40, RZ ;  /* 0x0000004004047824 */ /* 0x000fc400078e00ff */
[----:B------:R-:W-:Y:S01]  /*0f40*/  IMAD.IADD R0, R3, 0x1, -R0 ;  /* 0x0000000103007824 */ /* 0x000fe200078e0a00 */
[----:B------:R-:W-:Y:S01]  /*0f50*/  LOP3.LUT R3, R2, 0x1c0, RZ, 0xc0, !PT ;  /* 0x000001c002037812 */ /* 0x000fe200078ec0ff */
[----:B------:R1:W-:Y:S01]  /*0f60*/  STL [R1+0x8c], R21 ;  /* 0x00008c1501007387 */ /* 0x0003e20000100800 */
[----:B------:R-:W-:Y:S01]  /*0f70*/  LOP3.LUT R4, R4, 0xfffffe00, RZ, 0xc0, !PT ;  /* 0xfffffe0004047812 */ /* 0x000fe200078ec0ff */
[----:B------:R-:W-:Y:S01]  /*0f80*/  VIADD R9, R212, 0xc0 ;  /* 0x000000c0d4097836 */ /* 0x000fe20000000000 */
[----:B------:R-:W-:Y:S01]  /*0f90*/  SHF.R.U32.HI R12, RZ, 0x3, R3 ;  /* 0x00000003ff0c7819 */ /* 0x000fe20000011603 */
[----:B------:R2:W-:Y:S01]  /*0fa0*/  STL [R1+0x88], R15 ;  /* 0x0000880f01007387 */ /* 0x0005e20000100800 */
[----:B0-----:R-:W-:Y:S01]  /*0fb0*/  SHF.R.S32.HI R24, RZ, 0x1f, R213 ;  /* 0x0000001fff187819 */ /* 0x001fe200000114d5 */
[----:B------:R-:W-:Y:S01]  /*0fc0*/  IMAD.IADD R10, R20, 0x1, -R10 ;  /* 0x00000001140a7824 */ /* 0x000fe200078e0a0a */
[----:B------:R-:W-:Y:S01]  /*0fd0*/  LOP3.LUT R3, R3, 0x38, R16, 0xf8, !PT ;  /* 0x0000003803037812 */ /* 0x000fe200078ef810 */
[----:B------:R-:W-:Y:S01]  /*0fe0*/  IMAD R11, R5, 0x8, R6 ;  /* 0x00000008050b7824 */ /* 0x000fe200078e0206 */
[----:B------:R-:W-:Y:S01]  /*0ff0*/  IADD3 R2, R16, 0x20, RZ ;  /* 0x0000002010027810 */ /* 0x000fe20007ffe0ff */
[----:B------:R-:W-:Y:S01]  /*1000*/  STL [R1+0x84], R24 ;  /* 0x0000841801007387 */ /* 0x000fe20000100800 */
[----:B-1----:R-:W-:Y:S01]  /*1010*/  SHF.R.S32.HI R21, RZ, 0x1f, R218 ;  /* 0x0000001fff157819 */ /* 0x002fe200000114da */
[----:B------:R-:W-:Y:S01]  /*1020*/  IMAD.SHL.U32 R45, R10, 0x2, RZ ;  /* 0x000000020a2d7824 */ /* 0x000fe200078e00ff */
[----:B------:R-:W-:Y:S01]  /*1030*/  SHF.R.S32.HI R10, RZ, 0x1f, R9 ;  /* 0x0000001fff0a7819 */ /* 0x000fe20000011409 */
[----:B------:R-:W-:Y:S01]  /*1040*/  IMAD.MOV.U32 R6, RZ, RZ, R14 ;  /* 0x000000ffff067224 */ /* 0x000fe200078e000e */
[----:B--2---:R-:W-:Y:S01]  /*1050*/  SHF.R.S32.HI R15, RZ, 0x1f, R217 ;  /* 0x0000001fff0f7819 */ /* 0x004fe200000114d9 */
[----:B------:R-:W-:Y:S01]  /*1060*/  STL [R1+0x80], R21 ;  /* 0x0000801501007387 */ /* 0x000fe20000100800 */
[----:B------:R-:W-:Y:S01]  /*1070*/  SHF.L.U32 R9, R11, 0x3, RZ ;  /* 0x000000030b097819 */ /* 0x000fe200000006ff */
[C---:B------:R-:W-:Y:S01]  /*1080*/  VIADD R44, R45.reuse, 0x8 ;  /* 0x000000082d2c7836 */ /* 0x040fe20000000000 */
[C---:B------:R-:W-:Y:S01]  /*1090*/  IADD3 R32, R45.reuse, 0x68, RZ ;  /* 0x000000682d207810 */ /* 0x040fe20007ffe0ff */
[----:B------:R-:W-:Y:S01]  /*10a0*/  STL [R1+0x7c], R15 ;  /* 0x00007c0f01007387 */ /* 0x000fe20000100800 */
[C---:B------:R-:W-:Y:S01]  /*10b0*/  VIADD R43, R45.reuse, 0x10 ;  /* 0x000000102d2b7836 */ /* 0x040fe20000000000 */
[----:B------:R-:W-:Y:S01]  /*10c0*/  SHF.R.S32.HI R209, RZ, 0x1f, R2 ;  /* 0x0000001fffd17819 */ /* 0x000fe20000011402 */
[C---:B------:R-:W-:Y:S01]  /*10d0*/  VIADD R42, R45.reuse, 0x18 ;  /* 0x000000182d2a7836 */ /* 0x040fe20000000000 */
[----:B------:R0:W-:Y:S01]  /*10e0*/  STL [R1+0xa0], R4 ;  /* 0x0000a00401007387 */ /* 0x0001e20000100800 */
[----:B------:R-:W-:-:S02]  /*10f0*/  VIADD R41, R45, 0x20 ;  /* 0x000000202d297836 */ /* 0x000fc40000000000 */
[C---:B------:R-:W-:Y:S01]  /*1100*/  VIADD R40, R45.reuse, 0x28 ;  /* 0x000000282d287836 */ /* 0x040fe20000000000 */
[----:B------:R-:W-:Y:S01]  /*1110*/  STL [R1+0x94], R45 ;  /* 0x0000942d01007387 */ /* 0x000fe20000100800 */
[C---:B------:R-:W-:Y:S02]  /*1120*/  VIADD R39, R45.reuse, 0x30 ;  /* 0x000000302d277836 */ /* 0x040fe40000000000 */
[C---:B------:R-:W-:Y:S01]  /*1130*/  VIADD R38, R45.reuse, 0x38 ;  /* 0x000000382d267836 */ /* 0x040fe20000000000 */
[----:B------:R-:W-:Y:S01]  /*1140*/  STL [R1+0x1c8], R9 ;  /* 0x0001c80901007387 */ /* 0x000fe20000100800 */
[C---:B------:R-:W-:Y:S01]  /*1150*/  VIADD R37, R45.reuse, 0x40 ;  /* 0x000000402d257836 */ /* 0x040fe20000000000 */
[----:B0-----:R-:W-:Y:S01]  /*1160*/  LOP3.LUT R4, R4, R3, R12, 0xf6, !PT ;  /* 0x0000000304047212 */ /* 0x001fe200078ef60c */
[C---:B------:R-:W-:Y:S01]  /*1170*/  VIADD R36, R45.reuse, 0x48 ;  /* 0x000000482d247836 */ /* 0x040fe20000000000 */
[C---:B------:R-:W-:Y:S01]  /*1180*/  IADD3 R12, R45.reuse, 0xd8, RZ ;  /* 0x000000d82d0c7810 */ /* 0x040fe20007ffe0ff */
[----:B------:R-:W-:-:S02]  /*1190*/  VIADD R35, R45, 0x50 ;  /* 0x000000502d237836 */ /* 0x000fc40000000000 */
[----:B------:R-:W-:Y:S01]  /*11a0*/  IMAD R3, R4, 0x2, R23 ;  /* 0x0000000204037824 */ /* 0x000fe200078e0217 */
[----:B------:R-:W-:Y:S01]  /*11b0*/  SHF.R.S32.HI R4, RZ, 0x1f, R44 ;  /* 0x0000001fff047819 */ /* 0x000fe2000001142c */
[C---:B------:R-:W-:Y:S02]  /*11c0*/  VIADD R34, R45.reuse, 0x58 ;  /* 0x000000582d227836 */ /* 0x040fe40000000000 */
[C---:B------:R-:W-:Y:S01]  /*11d0*/  VIADD R33, R45.reuse, 0x60 ;  /* 0x000000602d217836 */ /* 0x040fe20000000000 */
[----:B------:R-:W-:Y:S01]  /*11e0*/  STL [R1+0x1c0], R3 ;  /* 0x0001c00301007387 */ /* 0x000fe20000100800 */
[C---:B------:R-:W-:Y:S02]  /*11f0*/  VIADD R31, R45.reuse, 0x70 ;  /* 0x000000702d1f7836 */ /* 0x040fe40000000000 */
[C---:B------:R-:W-:Y:S01]  /*1200*/  VIADD R30, R45.reuse, 0x78 ;  /* 0x000000782d1e7836 */ /* 0x040fe20000000000 */
[----:B------:R-:W-:Y:S01]  /*1210*/  STL [R1+0x138], R44 ;  /* 0x0001382c01007387 */ /* 0x000fe20000100800 */
[----:B------:R-:W-:-:S02]  /*1220*/  VIADD R29, R45, 0x80 ;  /* 0x000000802d1d7836 */ /* 0x000fc40000000000 */
[C---:B------:R-:W-:Y:S01]  /*1230*/  VIADD R28, R45.reuse, 0x88 ;  /* 0x000000882d1c7836 */ /* 0x040fe20000000000 */
[----:B------:R0:W-:Y:S01]  /*1240*/  STL [R1+0x134], R43 ;  /* 0x0001342b01007387 */ /* 0x0001e20000100800 */
[C---:B------:R-:W-:Y:S02]  /*1250*/  VIADD R27, R45.reuse, 0x90 ;  /* 0x000000902d1b7836 */ /* 0x040fe40000000000 */
[----:B------:R-:W-:Y:S01]  /*1260*/  IMAD.MOV.U32 R5, RZ, RZ, R13 ;  /* 0x000000ffff057224 */ /* 0x000fe200078e000d */
[----:B------:R-:W-:Y:S01]  /*1270*/  STL [R1+0x130], R42 ;  /* 0x0001302a01007387 */ /* 0x000fe20000100800 */
[C---:B------:R-:W-:Y:S02]  /*1280*/  VIADD R14, R212.reuse, 0x40 ;  /* 0x00000040d40e7836 */ /* 0x040fe40000000000 */
[C---:B------:R-:W-:Y:S01]  /*1290*/  VIADD R26, R45.reuse, 0x98 ;  /* 0x000000982d1a7836 */ /* 0x040fe20000000000 */
[----:B------:R1:W-:Y:S01]  /*12a0*/  STL [R1+0x12c], R41 ;  /* 0x00012c2901007387 */ /* 0x0003e20000100800 */
[----:B------:R-:W-:Y:S01]  /*12b0*/  VIADD R13, R212, 0x80 ;  /* 0x00000080d40d7836 */ /* 0x000fe20000000000 */
[----:B------:R-:W-:Y:S01]  /*12c0*/  SHF.R.S32.HI R14, RZ, 0x1f, R14 ;  /* 0x0000001fff0e7819 */ /* 0x000fe2000001140e */
[C---:B------:R-:W-:Y:S01]  /*12d0*/  VIADD R25, R45.reuse, 0xa0 ;  /* 0x000000a02d197836 */ /* 0x040fe20000000000 */
[----:B------:R2:W-:Y:S01]  /*12e0*/  STL [R1+0x128], R40 ;  /* 0x0001282801007387 */ /* 0x0005e20000100800 */
[C---:B------:R-:W-:Y:S01]  /*12f0*/  VIADD R24, R45.reuse, 0xa8 ;  /* 0x000000a82d187836 */ /* 0x040fe20000000000 */
[----:B------:R-:W-:Y:S01]  /*1300*/  SHF.R.S32.HI R13, RZ, 0x1f, R13 ;  /* 0x0000001fff0d7819 */ /* 0x000fe2000001140d */
[C---:B------:R-:W-:Y:S01]  /*1310*/  VIADD R21, R45.reuse, 0xb0 ;  /* 0x000000b02d157836 */ /* 0x040fe20000000000 */
[----:B------:R-:W-:Y:S01]  /*1320*/  STL [R1+0x124], R39 ;  /* 0x0001242701007387 */ /* 0x000fe20000100800 */
        /* <DEDUP_REMOVED lines=11> */
[----:B------:R-:W-:Y:S01]  /*13e0*/  STL [R1+0x118], R36 ;  /* 0x0001182401007387 */ /* 0x000fe20000100800 */
[C---:B------:R-:W-:Y:S01]  /*13f0*/  VIADD R9, R45.reuse, 0xf0 ;  /* 0x000000f02d097836 */ /* 0x040fe20000000000 */
[----:B0-----:R-:W-:Y:S01]  /*1400*/  SHF.R.S32.HI R38, RZ, 0x1f, R38 ;  /* 0x0000001fff267819 */ /* 0x001fe20000011426 */
[----:B------:R-:W-:Y:S01]  /*1410*/  VIADD R3, R45, 0xf8 ;  /* 0x000000f82d037836 */ /* 0x000fe20000000000 */
[----:B------:R0:W-:Y:S01]  /*1420*/  STL [R1+0x114], R35 ;  /* 0x0001142301007387 */ /* 0x0001e20000100800 */
[----:B------:R-:W-:Y:S01]  /*1430*/  IMAD R0, R0, 0x8, R8 ;  /* 0x0000000800007824 */ /* 0x000fe200078e0208 */
[----:B-1----:R-:W-:Y:S01]  /*1440*/  SHF.R.S32.HI R37, RZ, 0x1f, R37 ;  /* 0x0000001fff257819 */ /* 0x002fe20000011425 */
[----:B------:R-:W-:Y:S01]  /*1450*/  VIADD R211, R204, 0x10 ;  /* 0x00000010ccd37836 */ /* 0x000fe20000000000 */
        /* <DEDUP_REMOVED lines=78> */
.L_x_15261:
        /* <DEDUP_REMOVED lines=8> */
[----:B-1--4-:R-:W-:Y:S01]  /*19c0*/  IMAD.MOV.U32 R4, RZ, RZ, RZ ;  /* 0x000000ffff047224 */ /* 0x012fe200078e00ff */
        /* <DEDUP_REMOVED lines=44> */
.L_x_15091:
        /* <DEDUP_REMOVED lines=13> */
.L_x_15092:
[----:B------:R-:W-:Y:S05]  /*1d60*/  @!P0 BRA `(.L_x_15093) ;  /* 0x00000000000c8947 */ /* 0x000fea0003800000 */
[----:B------:R-:W2:Y:S04]  /*1d70*/  LDG.E R0, desc[UR42][R8.64] ;  /* 0x0000002a08007981 */ /* 0x000ea8000c1e1900 */
[----:B------:R-:W2:Y:S02]  /*1d80*/  LDG.E R33, desc[UR42][R8.64+0x4] ;  /* 0x0000042a08217981 */ /* 0x000ea4000c1e1900 */
[----:B--2---:R-:W-:-:S07]  /*1d90*/  IMAD.IADD R33, R33, 0x1, -R0 ;  /* 0x0000000121217824 */ /* 0x004fce00078e0a00 */
.L_x_15093:
        /* <DEDUP_REMOVED lines=9> */
[----:B------:R-:W-:Y:S02]  /*1e30*/  ISETP.NE.U32.AND P1, PT, RZ, UR4, PT ;  /* 0x00000004ff007c0c */ /* 0x000fe4000bf25070 */
[----:B-----5:R-:W-:Y:S02]  /*1e40*/  MOV R24, R33 ;  /* 0x0000002100187202 */ /* 0x020fe40000000f00 */
        /* <DEDUP_REMOVED lines=8> */
[----:B------:R-:W-:Y:S02]  /*1ed0*/  BSSY B0, `(.L_x_15094) ;  /* 0x0000037000007945 */ /* 0x000fe40003800000 */
[----:B------:R1:W-:Y:S07]  /*1ee0*/  STL [R1+0x78], R5 ;  /* 0x0000780501007387 */ /* 0x0003ee0000100800 */
[----:B------:R-:W3:Y:S01]  /*1ef0*/  @P1 LDC R8, c[0x0][0x44c] ;  /* 0x00011300ff081b82 */ /* 0x000ee20000000800 */
[----:B-1----:R-:W-:-:S07]  /*1f00*/  VIADD R5, R5, 0x7f ;  /* 0x0000007f05057836 */ /* 0x002fce0000000000 */
[----:B------:R-:W1:Y:S01]  /*1f10*/  @P1 LDC R9, c[0x0][0x450] ;  /* 0x00011400ff091b82 */ /* 0x000e620000000800 */
[----:B--2---:R-:W-:Y:S02]  /*1f20*/  @P0 IMAD.IADD R25, R3, 0x1, -R0 ;  /* 0x0000000103190824 */ /* 0x004fe400078e0a00 */
[----:B---3--:R-:W-:-:S04]  /*1f30*/  @P1 IMAD.HI.U32 R0, R5, R8, RZ ;  /* 0x0000000805001227 */ /* 0x008fc800078e00ff */
[----:B0-----:R-:W-:Y:S01]  /*1f40*/  IMAD.IADD R6, R12, 0x1, R25 ;  /* 0x000000010c067824 */ /* 0x001fe200078e0219 */
[----:B-1----:R-:W-:-:S03]  /*1f50*/  @P1 SHF.R.U32.HI R5, RZ, R9, R0 ;  /* 0x00000009ff051219 */ /* 0x002fc60000011600 */
[C---:B------:R-:W-:Y:S01]  /*1f60*/  VIADD R0, R6.reuse, 0x5f ;  /* 0x0000005f06007836 */ /* 0x040fe20000000000 */
[----:B------:R-:W-:Y:S01]  /*1f70*/  IADD3 R31, R6, 0x60, -R219 ;  /* 0x00000060061f7810 */ /* 0x000fe20007ffe8db */
[----:B------:R0:W-:Y:S02]  /*1f80*/  STL [R1+0x28], R6 ;  /* 0x0000280601007387 */ /* 0x0001e40000100800 */
[----:B------:R-:W-:Y:S02]  /*1f90*/  IMAD.HI R0, R0, 0x2aaaaaab, RZ ;  /* 0x2aaaaaab00007827 */ /* 0x000fe400078e02ff */
[----:B------:R1:W-:Y:S02]  /*1fa0*/  STL [R1+0xbc], R13 ;  /* 0x0000bc0d01007387 */ /* 0x0003e40000100800 */
[----:B------:R-:W-:Y:S01]  /*1fb0*/  IMAD.IADD R5, R31, 0x1, R5 ;  /* 0x000000011f057824 */ /* 0x000fe200078e0205 */
[----:B------:R-:W-:-:S03]  /*1fc0*/  SHF.R.U32.HI R3, RZ, 0x1f, R0 ;  /* 0x0000001fff037819 */ /* 0x000fc60000011600 */
[----:B------:R-:W-:Y:S01]  /*1fd0*/  IMAD.HI R5, R5, 0x2aaaaaab, RZ ;  /* 0x2aaaaaab05057827 */ /* 0x000fe200078e02ff */
[----:B0-----:R-:W-:Y:S02]  /*1fe0*/  SHF.R.U32.HI R6, RZ, 0x10, R10 ;  /* 0x00000010ff067819 */ /* 0x001fe4000001160a */
[----:B------:R-:W-:Y:S01]  /*1ff0*/  LEA.HI.SX32 R30, R0, R3, 0x1c ;  /* 0x00000003001e7211 */ /* 0x000fe200078fe2ff */
[----:B------:R-:W-:Y:S01]  /*2000*/  IMAD.MOV.U32 R0, RZ, RZ, RZ ;  /* 0x000000ffff007224 */ /* 0x000fe200078e00ff */
[----:B------:R-:W-:Y:S01]  /*2010*/  SHF.R.U32.HI R4, RZ, 0x1f, R5 ;  /* 0x0000001fff047819 */ /* 0x000fe20000011605 */
[----:B------:R1:W-:Y:S03]  /*2020*/  STL [R1+0xa8], R6 ;  /* 0x0000a80601007387 */ /* 0x0003e60000100800 */
[----:B------:R-:W-:-:S04]  /*2030*/  LEA.HI.SX32 R5, R5, R4, 0x1c ;  /* 0x0000000405057211 */ /* 0x000fc800078fe2ff */
[----:B------:R-:W-:-:S04]  /*2040*/  VIMNMX R9, R30, R5, PT ;  /* 0x000000051e097248 */ /* 0x000fc80003fe0100 */
[----:B------:R-:W-:-:S13]  /*2050*/  ISETP.GE.AND P0, PT, R9, 0x1, PT ;  /* 0x000000010900780c */ /* 0x000fda0003f06270 */
[----:B-1----:R-:W-:Y:S05]  /*2060*/  @!P0 BRA `(.L_x_15095) ;  /* 0x0000000000748947 */ /* 0x002fea0003800000 */
        /* <DEDUP_REMOVED lines=29> */
.L_x_15095:
[----:B------:R-:W-:Y:S05]  /*2240*/  BSYNC B0 ;  /* 0x0000000000007941 */ /* 0x000fea0003800000 */
.L_x_15094:
        /* <DEDUP_REMOVED lines=37> */
.L_x_15098:
[----:B------:R-:W-:Y:S05]  /*24a0*/  BSYNC B6 ;  /* 0x0000000000067941 */ /* 0x000fea0003800000 */
.L_x_15097:
        /* <DEDUP_REMOVED lines=20> */
.L_x_15100:
[----:B------:R-:W-:Y:S05]  /*25f0*/  BSYNC B6 ;  /* 0x0000000000067941 */ /* 0x000fea0003800000 */
.L_x_15099:
        /* <DEDUP_REMOVED lines=24> */
[----:B------:R-:W-:Y:S02]  /*2780*/  ISETP.GE.AND P1, PT, R213, UR4, PT ;  /* 0x00000004d5007c0c */ /* 0x000fe4000bf26270 */
[----:B------:R-:W-:Y:S02]  /*2790*/  LOP3.LUT R4, R5, R3, R4, 0xfe, !PT ;  /* 0x0000000305047212 */ /* 0x000fe400078efe04 */
[----:B------:R-:W-:-:S02]  /*27a0*/  SEL R5, RZ, 0x10, P0 ;  /* 0x00000010ff057807 */ /* 0x000fc40000000000 */
[----:B------:R-:W-:Y:S02]  /*27b0*/  SEL R6, RZ, 0x20, P1 ;  /* 0x00000020ff067807 */ /* 0x000fe40000800000 */
[----:B------:R-:W-:Y:S02]  /*27c0*/  IADD3 R12, R7, -0x80, RZ ;  /* 0xffffff80070c7810 */ /* 0x000fe40007ffe0ff */
        /* <DEDUP_REMOVED lines=27> */
[----:B------:R-:W-:-:S04]  /*2980*/  IMAD.WIDE.U32 R50, R206, R54, R204 ;  /* 0x00000036ce327225 */ /* 0x000fc800078e00cc */
[----:B------:R-:W-:Y:S02]  /*2990*/  IMAD.IADD R5, R16, 0x1, R5 ;  /* 0x0000000110057824 */ /* 0x000fe400078e0205 */
        /* <DEDUP_REMOVED lines=58> */
[----:B------:R-:W-:Y:S01]  /*2d40*/  IMAD R64, R15, 0x40, R206 ;  /* 0x000000400f407824 */ /* 0x000fe200078e02ce */
[C---:B------:R-:W-:Y:S01]  /*2d50*/  LOP3.LUT R79, R84.reuse, 0x4, RZ, 0xc0, !PT ;  /* 0x00000004544f7812 */ /* 0x040fe200078ec0ff */
[----:B------:R-:W-:Y:S01]  /*2d60*/  IMAD.IADD R65, R9, 0x1, R11 ;  /* 0x0000000109417824 */ /* 0x000fe200078e020b */
        /* <DEDUP_REMOVED lines=17> */
.L_x_15154:
[----:B------:R-:W0:Y:S01]  /*2e80*/  LDC R89, c[0x0][0x430] ;  /* 0x00010c00ff597b82 */ /* 0x000e220000000800 */
[----:B------:R-:W-:Y:S02]  /*2e90*/  VIADD R28, R28, 0xffffffff ;  /* 0xffffffff1c1c7836 */ /* 0x000fe40000000000 */
[----:B------:R-:W-:Y:S02]  /*2ea0*/  IMAD.MOV.U32 R88, RZ, RZ, RZ ;  /* 0x000000ffff587224 */ /* 0x000fe400078e00ff */
[----:B------:R-:W-:-:S03]  /*2eb0*/  IMAD R4, R28, 0x60, R64 ;  /* 0x000000601c047824 */ /* 0x000fc600078e0240 */
[----:B-1----:R-:W1:Y:S01]  /*2ec0*/  LDC R94, c[0x0][0x3f4] ;  /* 0x0000fd00ff5e7b82 */ /* 0x002e620000000800 */
        /* <DEDUP_REMOVED lines=8> */
[----:B------:R-:W4:Y:S01]  /*2f50*/  @P3 LDC R14, c[0x0][0x438] ;  /* 0x00010e00ff0e3b82 */ /* 0x000f220000000800 */
        /* <DEDUP_REMOVED lines=10> */
[----:B-----5:R0:W5:Y:S01]  /*3000*/  @!P2 LDG.E R88, desc[UR42][R4.64] ;  /* 0x0000002a0458a981 */ /* 0x020162000c1e1900 */
        /* <DEDUP_REMOVED lines=29> */
[----:B------:R-:W-:Y:S02]  /*31e0*/  IMAD.IADD R5, R5, 0x1, R11 ;  /* 0x0000000105057824 */ /* 0x000fe400078e020b */
[----:B------:R-:W-:Y:S02]  /*31f0*/  IMAD R11, R7, R48, R6 ;  /* 0x00000030070b7224 */ /* 0x000fe400078e0206 */
[----:B------:R-:W-:-:S04]  /*3200*/  IMAD.WIDE.U32 R12, R207, UR4, R4 ;  /* 0x00000004cf0c7c25 */ /* 0x000fc8000f8e0004 */
[----:B------:R-:W-:Y:S01]  /*3210*/  IMAD R97, R207, UR5, R13 ;  /* 0x00000005cf617c24 */ /* 0x000fe2000f8e020d */
[----:B------:R-:W-:Y:S01]  /*3220*/  ULDC.64 UR4, c[0x0][0x2e8] ;  /* 0x0000ba0000047ab9 */ /* 0x000fe20000000a00 */
[----:B------:R-:W-:Y:S01]  /*3230*/  IMAD R15, R7, R54, R14 ;  /* 0x00000036070f7224 */ /* 0x000fe200078e020e */
[----:B------:R-:W-:Y:S01]  /*3240*/  LEA R95, P3, R12, UR4, 0x1 ;  /* 0x000000040c5f7c11 */ /* 0x000fe2000f8608ff */
[----:B------:R-:W-:Y:S02]  /*3250*/  IMAD R92, R28, -0x60, R25 ;  /* 0xffffffa01c5c7824 */ /* 0x000fe400078e0219 */
[-C--:B------:R-:W-:Y:S01]  /*3260*/  IMAD.WIDE.U32 R6, R48, R28.reuse, RZ ;  /* 0x0000001c30067225 */ /* 0x080fe200078e00ff */
[----:B------:R-:W-:Y:S02]  /*3270*/  LEA.HI.X R97, R12, UR5, R97, 0x1, P3 ;  /* 0x000000050c617c11 */ /* 0x000fe400098f0c61 */
[----:B------:R-:W-:Y:S01]  /*3280*/  VIMNMX R92, R92, 0x60, PT ;  /* 0x000000605c5c7848 */ /* 0x000fe20003fe0100 */
        /* <DEDUP_REMOVED lines=32> */
.L_x_15105:
[----:B------:R-:W-:Y:S05]  /*3490*/  BSYNC B1 ;  /* 0x0000000000017941 */ /* 0x000fea0003800000 */
.L_x_15104:
        /* <DEDUP_REMOVED lines=29> */
.L_x_15107:
[----:B------:R-:W-:Y:S05]  /*3670*/  BSYNC B1 ;  /* 0x0000000000017941 */ /* 0x000fea0003800000 */
.L_x_15106:
        /* <DEDUP_REMOVED lines=8> */
[----:B------:R-:W-:Y:S01]  /*3700*/  PLOP3.LUT P3, PT, PT, PT, UP0, 0x80, 0x0 ;  /* 0x000000000000781c */ /* 0x000fe20003f6f008 */
[----:B------:R-:W-:Y:S01]  /*3710*/  IMAD.MOV.U32 R5, RZ, RZ, R43 ;  /* 0x000000ffff057224 */ /* 0x000fe200078e002b */
[----:B------:R-:W-:Y:S01]  /*3720*/  PRMT R110, R6, 0x5410, R7 ;  /* 0x00005410066e7816 */ /* 0x000fe20000000007 */
[----:B-----5:R-:W-:Y:S01]  /*3730*/  IMAD.MOV.U32 R6, RZ, RZ, R36 ;  /* 0x000000ffff067224 */ /* 0x020fe200078e0024 */
[----:B------:R-:W-:-:S02]  /*3740*/  MOV R7, R37 ;  /* 0x0000002500077202 */ /* 0x000fc40000000f00 */
        /* <DEDUP_REMOVED lines=11> */
[----:B------:R-:W-:-:S04]  /*3800*/  PRMT R102, R102, 0x5410, R7 ;  /* 0x0000541066667816 */ /* 0x000fc80000000007 */
[----:B------:R-:W-:Y:S01]  /*3810*/  PRMT R101, R4, 0x5410, R5 ;  /* 0x0000541004657816 */ /* 0x000fe20000000005 */
[----:B------:R-:W-:Y:S06]  /*3820*/  @!P3 BRA `(.L_x_15108) ;  /* 0x000000000004b947 */ /* 0x000fec0003800000 */
[----:B------:R-:W-:Y:S01]  /*3830*/  BPT.TRAP 0x1 ;  /* 0x000000040000795c */ /* 0x000fe20000300000 */
.L_x_15108:
[----:B------:R-:W-:Y:S01]  /*3840*/  IMAD R87, R22, 0x8, R23 ;  /* 0x0000000816577824 */ /* 0x000fe200078e0217 */
[----:B------:R-:W-:Y:S01]  /*3850*/  SHF.L.U32 R93, R210, 0x1f, RZ ;  /* 0x0000001fd25d7819 */ /* 0x000fe200000006ff */
[----:B------:R-:W-:Y:S03]  /*3860*/  BSSY B1, `(.L_x_15109) ;  /* 0x0000003000017945 */ /* 0x000fe60003800000 */
[----:B------:R-:W0:Y:S02]  /*3870*/  SYNCS.PHASECHK.TRANS64.TRYWAIT P5, [R87+URZ+0x32490], R93 ;  /* 0x0324905d570075a7 */ /* 0x000e2400080a017f */
[----:B0-----:R-:W-:Y:S05]  /*3880*/  @!P5 BRA `(.L_x_15110) ;  /* 0x000001d0007cd947 */ /* 0x001fea0003800000 */
.L_x_15392:
[----:B------:R-:W-:Y:S05]  /*3890*/  BSYNC B1 ;  /* 0x0000000000017941 */ /* 0x000fea0003800000 */
.L_x_15109:
[----:B------:R-:W-:-:S03]  /*38a0*/  UMOV UR4, 0xffffffff ;  /* 0xffffffff00047882 */ /* 0x000fc60000000000 */
[----:B------:R-:W-:Y:S05]  /*38b0*/  BRA.DIV UR4, `(.L_x_15111) ;  /* 0x000001d204847947 */ /* 0x000fea000b800000 */
[----:B------:R1:W2:Y:S04]  /*38c0*/  SHFL.IDX PT, R99, R97, RZ, 0x1c1f ;  /* 0x001c1fff61637589 */ /* 0x0002a800000e0000 */
[----:B------:R1:W3:Y:S02]  /*38d0*/  SHFL.IDX PT, R14, R95, RZ, 0x1c1f ;  /* 0x001c1fff5f0e7589 */ /* 0x0002e400000e0000 */
.L_x_15396:
        /* <DEDUP_REMOVED lines=54> */
.L_x_15117:
[----:B------:R-:W-:Y:S05]  /*3c40*/  BSYNC B3 ;  /* 0x0000000000037941 */ /* 0x000fea0003800000 */
.L_x_15116:
[----:B0-----:R4:W-:Y:S02]  /*3c50*/  ST.E.128 desc[UR42][R12.64], R4 ;  /* 0x000000040c007985 */ /* 0x0019e4000c101d2a */
.L_x_15115:
[----:B------:R-:W-:Y:S05]  /*3c60*/  BSYNC B2 ;  /* 0x0000000000027941 */ /* 0x000fea0003800000 */
.L_x_15114:
        /* <DEDUP_REMOVED lines=31> */
[----:B------:R-:W-:Y:S01]  /*3e60*/  HADD2.F32 R42, -RZ, R107.H0_H0 ;  /* 0x2000006bff2a7230 */ /* 0x000fe20000004100 */
        /* <DEDUP_REMOVED lines=9> */
[----:B------:R-:W-:Y:S02]  /*3f00*/  HADD2.F32 R11, -RZ, R107.H1_H1 ;  /* 0x3000006bff0b7230 */ /* 0x000fe40000004100 */
[-C--:B------:R-:W-:Y:S01]  /*3f10*/  FMUL.FTZ R43, R40, R41.reuse ;  /* 0x00000029282b7220 */ /* 0x080fe20000410000 */
[----:B------:R-:W-:Y:S01]  /*3f20*/  FFMA.FTZ R15, R15, R42, R44 ;  /* 0x0000002a0f0f7223 */ /* 0x000fe2000001002c */
[C---:B------:R-:W-:Y:S02]  /*3f30*/  FMUL.FTZ R41, R6.reuse, R41 ;  /* 0x0000002906297220 */ /* 0x040fe40000410000 */
[----:B------:R-:W-:-:S02]  /*3f40*/  FFMA.FTZ R43, R6, R11, -R43 ;  /* 0x0000000b062b7223 */ /* 0x000fc4000001082b */
[----:B------:R-:W-:Y:S01]  /*3f50*/  FFMA.FTZ R40, R40, R11, R41 ;  /* 0x0000000b28287223 */ /* 0x000fe20000010029 */
[----:B------:R-:W-:-:S04]  /*3f60*/  F2FP.F16.F32.PACK_AB R4, R15, R46 ;  /* 0x0000002e0f04723e */ /* 0x000fc800000000ff */
[----:B------:R-:W-:-:S07]  /*3f70*/  F2FP.F16.F32.PACK_AB R6, R40, R43 ;  /* 0x0000002b2806723e */ /* 0x000fce00000000ff */
.L_x_15119:
[----:B------:R-:W-:Y:S05]  /*3f80*/  BSYNC B2 ;  /* 0x0000000000027941 */ /* 0x000fea0003800000 */
.L_x_15118:
[----:B0-----:R0:W-:Y:S02]  /*3f90*/  ST.E.128 desc[UR42][R12.64], R4 ;  /* 0x000000040c007985 */ /* 0x0011e4000c101d2a */
.L_x_15113:
[----:B------:R-:W-:Y:S05]  /*3fa0*/  BSYNC B1 ;  /* 0x0000000000017941 */ /* 0x000fea0003800000 */
.L_x_15112:
[----:B------:R-:W-:-:S03]  /*3fb0*/  UMOV UR4, 0xffffffff ;  /* 0xffffffff00047882 */ /* 0x000fc60000000000 */
[----:B------:R-:W-:Y:S05]  /*3fc0*/  BRA.DIV UR4, `(.L_x_15120) ;  /* 0x000001ce04087947 */ /* 0x000fea000b800000 */
[----:B-1----:R-:W1:Y:S04]  /*3fd0*/  SHFL.IDX PT, R97, R97, 0x1, 0x1c1f ;  /* 0x003c1f0061617f89 */ /* 0x002e6800000e0000 */
[----:B---3--:R3:W0:Y:S02]  /*3fe0*/  SHFL.IDX PT, R14, R95, 0x1, 0x1c1f ;  /* 0x003c1f005f0e7f89 */ /* 0x00862400000e0000 */
.L_x_15400:
        /* <DEDUP_REMOVED lines=27> */
[----:B------:R-:W-:-:S02]  /*41a0*/  HADD2.F32 R5, -RZ, R4.H1_H1 ;  /* 0x30000004ff057230 */ /* 0x000fc40000004100 */
[----:B------:R-:W-:Y:S01]  /*41b0*/  FFMA.FTZ R39, R6, R36, R37 ;  /* 0x0000002406277223 */ /* 0x000fe20000010025 */
[-C--:B------:R-:W-:Y:S01]  /*41c0*/  FFMA.FTZ R44, R7, R38.reuse, -R44 ;  /* 0x00000026072c7223 */ /* 0x080fe2000001082c */
[----:B------:R-:W-:Y:S01]  /*41d0*/  FFMA.FTZ R41, R15, R38, R40 ;  /* 0x000000260f297223 */ /* 0x000fe20000010028 */
[----:B------:R-:W-:Y:S02]  /*41e0*/  HADD2.F32 R7, -RZ, R103.H1_H1 ;  /* 0x30000067ff077230 */ /* 0x000fe40000004100 */
[----:B------:R-:W-:Y:S02]  /*41f0*/  HADD2.F32 R15, -RZ, R102.H1_H1 ;  /* 0x30000066ff0f7230 */ /* 0x000fe40000004100 */
[----:B------:R-:W-:Y:S02]  /*4200*/  HADD2.F32 R6, -RZ, R11.H1_H1 ;  /* 0x3000000bff067230 */ /* 0x000fe40000004100 */
[----:B------:R-:W-:Y:S02]  /*4210*/  HADD2.F32 R103, -RZ, R103.H0_H0 ;  /* 0x20000067ff677230 */ /* 0x000fe40000004100 */
[----:B------:R-:W-:-:S02]  /*4220*/  HADD2.F32 R4, -RZ, R4.H0_H0 ;  /* 0x20000004ff047230 */ /* 0x000fc40000004100 */
[----:B------:R-:W-:Y:S01]  /*4230*/  FMUL.FTZ R38, R6, R15 ;  /* 0x0000000f06267220 */ /* 0x000fe20000410000 */
[----:B------:R-:W-:Y:S02]  /*4240*/  HADD2.F32 R11, -RZ, R11.H0_H0 ;  /* 0x2000000bff0b7230 */ /* 0x000fe40000004100 */
[-C--:B------:R-:W-:Y:S01]  /*4250*/  FMUL.FTZ R37, R5, R103.reuse ;  /* 0x0000006705257220 */ /* 0x080fe20000410000 */
[----:B------:R-:W-:Y:S02]  /*4260*/  HADD2.F32 R102, -RZ, R102.H0_H0 ;  /* 0x20000066ff667230 */ /* 0x000fe40000004100 */
[C---:B------:R-:W-:Y:S01]  /*4270*/  FMUL.FTZ R36, R4.reuse, R103 ;  /* 0x0000006704247220 */ /* 0x040fe20000410000 */
        /* <DEDUP_REMOVED lines=9> */
.L_x_15125:
[----:B------:R-:W-:Y:S05]  /*4310*/  BSYNC B2 ;  /* 0x0000000000027941 */ /* 0x000fea0003800000 */
.L_x_15124:
[----:B----4-:R0:W-:Y:S02]  /*4320*/  ST.E.128 desc[UR42][R12.64], R4 ;  /* 0x000000040c007985 */ /* 0x0101e4000c101d2a */
.L_x_15123:
[----:B------:R-:W-:Y:S05]  /*4330*/  BSYNC B1 ;  /* 0x0000000000017941 */ /* 0x000fea0003800000 */
.L_x_15122:
        /* <DEDUP_REMOVED lines=49> */
.L_x_15127:
[----:B------:R-:W-:Y:S05]  /*4650*/  BSYNC B1 ;  /* 0x0000000000017941 */ /* 0x000fea0003800000 */
.L_x_15126:
[----:B----4-:R0:W-:Y:S01]  /*4660*/  ST.E.128 desc[UR42][R12.64], R4 ;  /* 0x000000040c007985 */ /* 0x0101e2000c101d2a */
[----:B------:R-:W-:Y:S05]  /*4670*/  BRA `(.L_x_15121) ;  /* 0x0000001800207947 */ /* 0x000fea0003800000 */
.L_x_15103:
        /* <DEDUP_REMOVED lines=12> */
[----:B------:R-:W-:-:S04]  /*4740*/  @!P3 IADD3 R6, P4, R20, R6, RZ ;  /* 0x000000061406b210 */ /* 0x000fc80007f9e0ff */
[----:B------:R-:W-:-:S03]  /*4750*/  @!P3 IADD3.X R5, R87, R66, RZ, P4, !PT ;  /* 0x000000425705b210 */ /* 0x000fc600027fe4ff */
        /* <DEDUP_REMOVED lines=25> */
[----:B------:R-:W-:Y:S01]  /*48f0*/  PLOP3.LUT P3, PT, PT, PT, UP0, 0x80, 0x0 ;  /* 0x000000000000781c */ /* 0x000fe20003f6f008 */
[----:B---3--:R-:W-:Y:S02]  /*4900*/  IMAD.MOV.U32 R11, RZ, RZ, R6 ;  /* 0x000000ffff0b7224 */ /* 0x008fe400078e0006 */
[----:B------:R-:W-:Y:S02]  /*4910*/  IMAD.MOV.U32 R44, RZ, RZ, R7 ;  /* 0x000000ffff2c7224 */ /* 0x000fe400078e0007 */
[----:B------:R-:W-:Y:S01]  /*4920*/  IMAD.MOV.U32 R45, RZ, RZ, R4 ;  /* 0x000000ffff2d7224 */ /* 0x000fe200078e0004 */
[----:B------:R-:W-:Y:S01]  /*4930*/  PRMT R114, R11, 0x7610, R114 ;  /* 0x000076100b727816 */ /* 0x000fe20000000072 */
[----:B------:R-:W-:-:S03]  /*4940*/  IMAD.MOV.U32 R46, RZ, RZ, R5 ;  /* 0x000000ffff2e7224 */ /* 0x000fc600078e0005 */
[----:B------:R-:W-:Y:S02]  /*4950*/  PRMT R110, R44, 0x5410, R45 ;  /* 0x000054102c6e7816 */ /* 0x000fe4000000002d */
[----:B------:R-:W-:Y:S01]  /*4960*/  PRMT R101, R46, 0x7610, R101 ;  /* 0x000076102e657816 */ /* 0x000fe20000000065 */
[----:B----4-:R-:W-:Y:S02]  /*4970*/  IMAD.MOV.U32 R12, RZ, RZ, R35 ;  /* 0x000000ffff0c7224 */ /* 0x010fe400078e0023 */
[----:B------:R-:W-:Y:S02]  /*4980*/  IMAD.MOV.U32 R13, RZ, RZ, R32 ;  /* 0x000000ffff0d7224 */ /* 0x000fe400078e0020 */
[----:B------:R-:W-:Y:S02]  /*4990*/  IMAD.MOV.U32 R14, RZ, RZ, R33 ;  /* 0x000000ffff0e7224 */ /* 0x000fe400078e0021 */
[----:B------:R-:W-:Y:S01]  /*49a0*/  IMAD.MOV.U32 R11, RZ, RZ, R34 ;  /* 0x000000ffff0b7224 */ /* 0x000fe200078e0022 */
[----:B------:R-:W-:-:S02]  /*49b0*/  PRMT R112, R12, 0x5410, R13 ;  /* 0x000054100c707816 */ /* 0x000fc4000000000d */
[----:B------:R-:W-:Y:S02]  /*49c0*/  PRMT R113, R14, 0x7610, R113 ;  /* 0x000076100e717816 */ /* 0x000fe40000000071 */
[----:B------:R-:W-:Y:S01]  /*49d0*/  PRMT R114, R114, 0x5410, R11 ;  /* 0x0000541072727816 */ /* 0x000fe2000000000b */
[----:B--2---:R-:W-:Y:S02]  /*49e0*/  IMAD.MOV.U32 R12, RZ, RZ, R39 ;  /* 0x000000ffff0c7224 */ /* 0x004fe400078e0027 */
[----:B------:R-:W-:Y:S02]  /*49f0*/  IMAD.MOV.U32 R13, RZ, RZ, R36 ;  /* 0x000000ffff0d7224 */ /* 0x000fe400078e0024 */
[----:B------:R-:W-:Y:S01]  /*4a00*/  IMAD.MOV.U32 R14, RZ, RZ, R37 ;  /* 0x000000ffff0e7224 */ /* 0x000fe200078e0025 */
[----:B------:R-:W-:Y:S01]  /*4a10*/  PRMT R107, R12, 0x7610, R107 ;  /* 0x000076100c6b7816 */ /* 0x000fe2000000006b */
[----:B------:R-:W-:Y:S01]  /*4a20*/  IMAD.MOV.U32 R11, RZ, RZ, R38 ;  /* 0x000000ffff0b7224 */ /* 0x000fe200078e0026 */
[----:B------:R-:W-:Y:S01]  /*4a30*/  PRMT R105, R13, 0x7610, R105 ;  /* 0x000076100d697816 */ /* 0x000fe20000000069 */
[----:B-----5:R-:W-:Y:S01]  /*4a40*/  IMAD.MOV.U32 R12, RZ, RZ, R43 ;  /* 0x000000ffff0c7224 */ /* 0x020fe200078e002b */
[----:B------:R-:W-:Y:S01]  /*4a50*/  PRMT R109, R14, 0x7610, R109 ;  /* 0x000076100e6d7816 */ /* 0x000fe2000000006d */
[----:B------:R-:W-:Y:S01]  /*4a60*/  IMAD.MOV.U32 R13, RZ, RZ, R40 ;  /* 0x000000ffff0d7224 */ /* 0x000fe200078e0028 */
[----:B------:R-:W-:Y:S01]  /*4a70*/  PRMT R103, R11, 0x7610, R103 ;  /* 0x000076100b677816 */ /* 0x000fe20000000067 */
[----:B------:R-:W-:Y:S01]  /*4a80*/  IMAD.MOV.U32 R14, RZ, RZ, R41 ;  /* 0x000000ffff0e7224 */ /* 0x000fe200078e0029 */
[----:B------:R-:W-:-:S02]  /*4a90*/  MOV R11, R42 ;  /* 0x0000002a000b7202 */ /* 0x000fc40000000f00 */
[----:B------:R-:W-:Y:S02]  /*4aa0*/  PRMT R107, R107, 0x5410, R12 ;  /* 0x000054106b6b7816 */ /* 0x000fe4000000000c */
[----:B------:R-:W-:Y:S02]  /*4ab0*/  PRMT R103, R103, 0x5410, R11 ;  /* 0x0000541067677816 */ /* 0x000fe4000000000b */
[----:B------:R-:W-:Y:S02]  /*4ac0*/  PRMT R105, R105, 0x5410, R13 ;  /* 0x0000541069697816 */ /* 0x000fe4000000000d */
[----:B------:R-:W-:Y:S01]  /*4ad0*/  PRMT R109, R109, 0x5410, R14 ;  /* 0x000054106d6d7816 */ /* 0x000fe2000000000e */
[----:B------:R-:W-:Y:S06]  /*4ae0*/  @!P3 BRA `(.L_x_15128) ;  /* 0x000000000004b947 */ /* 0x000fec0003800000 */
[----:B------:R-:W-:Y:S01]  /*4af0*/  BPT.TRAP 0x1 ;  /* 0x000000040000795c */ /* 0x000fe20000300000 */
.L_x_15128:
[----:B------:R-:W-:Y:S01]  /*4b00*/  IMAD R87, R22, 0x8, R23 ;  /* 0x0000000816577824 */ /* 0x000fe200078e0217 */
[----:B------:R-:W-:Y:S01]  /*4b10*/  SHF.L.U32 R93, R210, 0x1f, RZ ;  /* 0x0000001fd25d7819 */ /* 0x000fe200000006ff */
[----:B------:R-:W0:Y:S01]  /*4b20*/  LDC R94, c[0x0][0x2f4] ;  /* 0x0000bd00ff5e7b82 */ /* 0x000e220000000800 */
[----:B------:R-:W-:Y:S02]  /*4b30*/  BSSY B1, `(.L_x_15129) ;  /* 0x0000003000017945 */ /* 0x000fe40003800000 */
[----:B------:R-:W1:Y:S02]  /*4b40*/  SYNCS.PHASECHK.TRANS64.TRYWAIT P4, [R87+URZ+0x32490], R93 ;  /* 0x0324905d570075a7 */ /* 0x000e64000808017f */
[----:B-1----:R-:W-:Y:S05]  /*4b50*/  @!P4 BRA `(.L_x_15130) ;  /* 0x000001c0006cc947 */ /* 0x002fea0003800000 */
.L_x_15401:
[----:B------:R-:W-:Y:S05]  /*4b60*/  BSYNC B1 ;  /* 0x0000000000017941 */ /* 0x000fea0003800000 */
.L_x_15129:
[----:B------:R-:W-:Y:S01]  /*4b70*/  UMOV UR4, 0xffffffff ;  /* 0xffffffff00047882 */ /* 0x000fe20000000000 */
[----:B0-----:R-:W-:Y:S02]  /*4b80*/  IMAD.IADD R100, R94, 0x1, -R61 ;  /* 0x000000015e647824 */ /* 0x001fe400078e0a3d */
[----:B------:R-:W-:Y:S05]  /*4b90*/  BRA.DIV UR4, `(.L_x_15131) ;  /* 0x000001c204707947 */ /* 0x000fea000b800000 */
[----:B------:R0:W2:Y:S04]  /*4ba0*/  SHFL.IDX PT, R99, R97, RZ, 0x1c1f ;  /* 0x001c1fff61637589 */ /* 0x0000a800000e0000 */
[----:B------:R0:W3:Y:S02]  /*4bb0*/  SHFL.IDX PT, R98, R95, RZ, 0x1c1f ;  /* 0x001c1fff5f627589 */ /* 0x0000e400000e0000 */
.L_x_15405:
        /* <DEDUP_REMOVED lines=38> */
[----:B------:R-:W-:Y:S01]  /*4e20*/  FMUL.FTZ R108, R101, R104 ;  /* 0x00000068656c7220 */ /* 0x000fe20000410000 */
[----:B------:R-:W-:-:S02]  /*4e30*/  HADD2.F32 R32, -RZ, R114.H0_H0 ;  /* 0x20000072ff207230 */ /* 0x000fc40000004100 */
[C---:B------:R-:W-:Y:S01]  /*4e40*/  FMUL.FTZ R104, R45.reuse, R104 ;  /* 0x000000682d687220 */ /* 0x040fe20000410000 */
[-C--:B------:R-:W-:Y:S01]  /*4e50*/  FFMA.FTZ R45, R45, R106.reuse, -R108 ;  /* 0x0000006a2d2d7223 */ /* 0x080fe2000001086c */
[----:B------:R-:W-:Y:S02]  /*4e60*/  HADD2.F32 R108, -RZ, R112.H0_H0 ;  /* 0x20000070ff6c7230 */ /* 0x000fe40000004100 */
[----:B------:R-:W-:Y:S01]  /*4e70*/  FFMA.FTZ R13, R101, R106, R104 ;  /* 0x0000006a650d7223 */ /* 0x000fe20000010068 */
[----:B------:R-:W-:Y:S02]  /*4e80*/  IMAD.MOV.U32 R101, RZ, RZ, R47 ;  /* 0x000000ffff657224 */ /* 0x000fe400078e002f */
[----:B------:R-:W-:Y:S01]  /*4e90*/  IMAD.MOV.U32 R47, RZ, RZ, R15 ;  /* 0x000000ffff2f7224 */ /* 0x000fe200078e000f */
[----:B------:R-:W-:Y:S01]  /*4ea0*/  F2FP.F16.F32.PACK_AB R45, R45, R102 ;  /* 0x000000662d2d723e */ /* 0x000fe200000000ff */
[----:B------:R-:W-:Y:S01]  /*4eb0*/  HADD2.F32 R104, -RZ, R110.H0_H0 ;  /* 0x2000006eff687230 */ /* 0x000fe20000004100 */
[----:B------:R-:W-:Y:S01]  /*4ec0*/  F2FP.F16.F32.PACK_AB R96, R13, R96 ;  /* 0x000000600d60723e */ /* 0x000fe200000000ff */
[----:B------:R-:W-:-:S02]  /*4ed0*/  HADD2.F32 R33, -RZ, R101.H0_H0 ;  /* 0x20000065ff217230 */ /* 0x000fc40000004100 */
[----:B------:R-:W-:Y:S02]  /*4ee0*/  HADD2.F32 R15, -RZ, R47.H0_H0 ;  /* 0x2000002fff0f7230 */ /* 0x000fe40000004100 */
[----:B------:R-:W-:Y:S02]  /*4ef0*/  HADD2.F32 R112, -RZ, R112.H1_H1 ;  /* 0x30000070ff707230 */ /* 0x000fe40000004100 */
[-C--:B------:R-:W-:Y:S01]  /*4f00*/  FMUL.FTZ R106, R33, R108.reuse ;  /* 0x0000006c216a7220 */ /* 0x080fe20000410000 */
[----:B------:R-:W-:Y:S02]  /*4f10*/  IMAD.MOV.U32 R13, RZ, RZ, R45 ;  /* 0x000000ffff0d7224 */ /* 0x000fe400078e002d */
[C---:B------:R-:W-:Y:S01]  /*4f20*/  FMUL.FTZ R108, R15.reuse, R108 ;  /* 0x0000006c0f6c7220 */ /* 0x040fe20000410000 */
[----:B------:R-:W-:Y:S01]  /*4f30*/  MOV R45, R96 ;  /* 0x00000060002d7202 */ /* 0x000fe20000000f00 */
[----:B------:R-:W-:Y:S01]  /*4f40*/  FFMA.FTZ R15, R15, R104, -R106 ;  /* 0x000000680f0f7223 */ /* 0x000fe2000001086a */
[----:B------:R-:W-:-:S02]  /*4f50*/  HADD2.F32 R106, -RZ, R101.H1_H1 ;  /* 0x30000065ff6a7230 */ /* 0x000fc40000004100 */
[----:B------:R-:W-:Y:S01]  /*4f60*/  FFMA.FTZ R33, R33, R104, R108 ;  /* 0x0000006821217223 */ /* 0x000fe2000001006c */
[----:B------:R-:W-:Y:S01]  /*4f70*/  SHF.R.U32.HI R104, RZ, 0x10, R35 ;  /* 0x00000010ff687819 */ /* 0x000fe20000011623 */
[----:B------:R-:W-:Y:S01]  /*4f80*/  HADD2.F32 R35, -RZ, R114.H1_H1 ;  /* 0x30000072ff237230 */ /* 0x000fe20000004100 */
[--C-:B------:R-:W-:Y:S02]  /*4f90*/  SHF.R.U32.HI R108, RZ, 0x10, R7.reuse ;  /* 0x00000010ff6c7819 */ /* 0x100fe40000011607 */
[----:B------:R-:W-:Y:S01]  /*4fa0*/  SHF.R.U64 R7, R6, 0x10, R7 ;  /* 0x0000001006077819 */ /* 0x000fe20000001207 */
[----:B------:R-:W-:Y:S02]  /*4fb0*/  HADD2.F32 R101, -RZ, R104.H0_H0 ;  /* 0x20000068ff657230 */ /* 0x000fe40000004100 */
[----:B------:R-:W-:Y:S02]  /*4fc0*/  HADD2.F32 R104, -RZ, R47.H1_H1 ;  /* 0x3000002fff687230 */ /* 0x000fe40000004100 */
        /* <DEDUP_REMOVED lines=8> */
[----:B------:R-:W-:-:S02]  /*5050*/  HADD2.F32 R101, -RZ, R44.H0_H0 ;  /* 0x2000002cff657230 */ /* 0x000fc40000004100 */
[----:B------:R-:W-:Y:S01]  /*5060*/  HADD2.F32 R47, -RZ, R12.H0_H0 ;  /* 0x2000000cff2f7230 */ /* 0x000fe20000004100 */
[----:B------:R-:W-:Y:S01]  /*5070*/  F2FP.F16.F32.PACK_AB R15, R104, R15 ;  /* 0x0000000f680f723e */ /* 0x000fe200000000ff */
[----:B------:R-:W-:Y:S02]  /*5080*/  HADD2.F32 R44, -RZ, R44.H1_H1 ;  /* 0x3000002cff2c7230 */ /* 0x000fe40000004100 */
[-C--:B------:R-:W-:Y:S01]  /*5090*/  FMUL.FTZ R110, R101, R112.reuse ;  /* 0x00000070656e7220 */ /* 0x080fe20000410000 */
[----:B------:R-:W-:Y:S02]  /*50a0*/  HADD2.F32 R12, -RZ, R12.H1_H1 ;  /* 0x3000000cff0c7230 */ /* 0x000fe40000004100 */
[C---:B------:R-:W-:Y:S01]  /*50b0*/  FMUL.FTZ R112, R47.reuse, R112 ;  /* 0x000000702f707220 */ /* 0x040fe20000410000 */
[----:B------:R-:W-:Y:S01]  /*50c0*/  F2FP.F16.F32.PACK_AB R33, R106, R33 ;  /* 0x000000216a21723e */ /* 0x000fe200000000ff */
[-C--:B------:R-:W-:Y:S01]  /*50d0*/  FMUL.FTZ R113, R44, R5.reuse ;  /* 0x000000052c717220 */ /* 0x080fe20000410000 */
[-C--:B------:R-:W-:Y:S01]  /*50e0*/  FFMA.FTZ R47, R47, R108.reuse, -R110 ;  /* 0x0000006c2f2f7223 */ /* 0x080fe2000001086e */
[C---:B------:R-:W-:Y:S01]  /*50f0*/  FMUL.FTZ R5, R12.reuse, R5 ;  /* 0x000000050c057220 */ /* 0x040fe20000410000 */
[----:B------:R-:W-:Y:S01]  /*5100*/  FFMA.FTZ R101, R101, R108, R112 ;  /* 0x0000006c65657223 */ /* 0x000fe20000010070 */
[----:B------:R-:W-:Y:S01]  /*5110*/  FFMA.FTZ R4, R12, R111, -R113 ;  /* 0x0000006f0c047223 */ /* 0x000fe20000010871 */
[----:B------:R-:W-:-:S02]  /*5120*/  HADD2.F32 R12, -RZ, R46.H0_H0 ;  /* 0x2000002eff0c7230 */ /* 0x000fc40000004100 */
[----:B------:R-:W-:Y:S01]  /*5130*/  FFMA.FTZ R44, R44, R111, R5 ;  /* 0x0000006f2c2c7223 */ /* 0x000fe20000010005 */
[----:B------:R-:W-:Y:S02]  /*5140*/  HADD2.F32 R5, -RZ, R14.H0_H0 ;  /* 0x2000000eff057230 */ /* 0x000fe40000004100 */
[----:B------:R-:W-:Y:S02]  /*5150*/  HADD2.F32 R46, -RZ, R46.H1_H1 ;  /* 0x3000002eff2e7230 */ /* 0x000fe40000004100 */
[-C--:B------:R-:W-:Y:S01]  /*5160*/  FMUL.FTZ R108, R12, R35.reuse ;  /* 0x000000230c6c7220 */ /* 0x080fe20000410000 */
[----:B------:R-:W-:Y:S02]  /*5170*/  HADD2.F32 R14, -RZ, R14.H1_H1 ;  /* 0x3000000eff0e7230 */ /* 0x000fe40000004100 */
[C---:B------:R-:W-:Y:S01]  /*5180*/  FMUL.FTZ R35, R5.reuse, R35 ;  /* 0x0000002305237220 */ /* 0x040fe20000410000 */
[----:B------:R-:W-:Y:S01]  /*5190*/  F2FP.F16.F32.PACK_AB R4, R4, R47 ;  /* 0x0000002f0404723e */ /* 0x000fe200000000ff */
[-C--:B------:R-:W-:Y:S01]  /*51a0*/  FFMA.FTZ R5, R5, R32.reuse, -R108 ;  /* 0x0000002005057223 */ /* 0x080fe2000001086c */
[----:B------:R-:W-:Y:S01]  /*51b0*/  F2FP.F16.F32.PACK_AB R44, R44, R101 ;  /* 0x000000652c2c723e */ /* 0x000fe200000000ff */
[----:B------:R-:W-:Y:S01]  /*51c0*/  FFMA.FTZ R12, R12, R32, R35 ;  /* 0x000000200c0c7223 */ /* 0x000fe20000010023 */
[----:B------:R-:W-:-:S02]  /*51d0*/  HADD2.F32 R35, -RZ, R34.H0_H0 ;  /* 0x20000022ff237230 */ /* 0x000fc40000004100 */
[----:B------:R-:W-:-:S03]  /*51e0*/  IMAD.MOV.U32 R47, RZ, RZ, R33 ;  /* 0x000000ffff2f7224 */ /* 0x000fc600078e0021 */
[-C--:B------:R-:W-:Y:S01]  /*51f0*/  FMUL.FTZ R111, R46, R35.reuse ;  /* 0x000000232e6f7220 */ /* 0x080fe20000410000 */
[----:B------:R-:W-:-:S03]  /*5200*/  FMUL.FTZ R35, R14, R35 ;  /* 0x000000230e237220 */ /* 0x000fc60000410000 */
[-C--:B------:R-:W-:Y:S01]  /*5210*/  FFMA.FTZ R14, R14, R7.reuse, -R111 ;  /* 0x000000070e0e7223 */ /* 0x080fe2000001086f */
[----:B------:R-:W-:-:S04]  /*5220*/  FFMA.FTZ R35, R46, R7, R35 ;  /* 0x000000072e237223 */ /* 0x000fc80000010023 */
[----:B------:R-:W-:Y:S02]  /*5230*/  F2FP.F16.F32.PACK_AB R14, R14, R5 ;  /* 0x000000050e0e723e */ /* 0x000fe400000000ff */
[----:B------:R-:W-:Y:S01]  /*5240*/  F2FP.F16.F32.PACK_AB R46, R35, R12 ;  /* 0x0000000c232e723e */ /* 0x000fe200000000ff */
[----:B------:R-:W-:-:S07]  /*5250*/  IMAD.MOV.U32 R12, RZ, RZ, R4 ;  /* 0x000000ffff0c7224 */ /* 0x000fce00078e0004 */
.L_x_15135:
[----:B------:R-:W-:Y:S05]  /*5260*/  BSYNC B2 ;  /* 0x0000000000027941 */ /* 0x000fea0003800000 */
.L_x_15134:
        /* <DEDUP_REMOVED lines=8> */
.L_x_15133:
[----:B------:R-:W-:Y:S05]  /*52f0*/  BSYNC B1 ;  /* 0x0000000000017941 */ /* 0x000fea0003800000 */
.L_x_15132:
[----:B------:R-:W-:-:S03]  /*5300*/  UMOV UR4, 0xffffffff ;  /* 0xffffffff00047882 */ /* 0x000fc60000000000 */
[----:B------:R-:W-:Y:S05]  /*5310*/  BRA.DIV UR4, `(.L_x_15136) ;  /* 0x000001ba04dc7947 */ /* 0x000fea000b800000 */
[----:B0-----:R-:W0:Y:S04]  /*5320*/  SHFL.IDX PT, R97, R97, 0x1, 0x1c1f ;  /* 0x003c1f0061617f89 */ /* 0x001e2800000e0000 */
[----:B------:R0:W0:Y:S02]  /*5330*/  SHFL.IDX PT, R96, R95, 0x1, 0x1c1f ;  /* 0x003c1f005f607f89 */ /* 0x00002400000e0000 */
.L_x_15409:
        /* <DEDUP_REMOVED lines=35> */
[--C-:B------:R-:W-:Y:S01]  /*5570*/  SHF.R.U64 R35, R40, 0x10, R41.reuse ;  /* 0x0000001028237819 */ /* 0x100fe20000001229 */
[----:B------:R-:W-:Y:S01]  /*5580*/  HADD2.F32 R34, -RZ, R34.H0_H0 ;  /* 0x20000022ff227230 */ /* 0x000fe20000004100 */
[----:B------:R-:W-:Y:S02]  /*5590*/  SHF.R.U32.HI R40, RZ, 0x10, R41 ;  /* 0x00000010ff287819 */ /* 0x000fe40000011629 */
[----:B------:R-:W-:Y:S01]  /*55a0*/  SHF.R.U32.HI R44, RZ, 0x10, R37 ;  /* 0x00000010ff2c7819 */ /* 0x000fe20000011625 */
[--C-:B------:R-:W-:Y:S01]  /*55b0*/  HADD2.F32 R41, -RZ, R39.reuse.H0_H0 ;  /* 0x20000027ff297230 */ /* 0x100fe20000004100 */
[--C-:B------:R-:W-:Y:S01]  /*55c0*/  SHF.R.U64 R37, R42, 0x10, R43.reuse ;  /* 0x000000102a257819 */ /* 0x100fe2000000122b */
[----:B------:R-:W-:Y:S01]  /*55d0*/  HADD2.F32 R39, -RZ, R39.H1_H1 ;  /* 0x30000027ff277230 */ /* 0x000fe20000004100 */
[----:B0-----:R-:W-:Y:S01]  /*55e0*/  MOV R13, R7 ;  /* 0x00000007000d7202 */ /* 0x001fe20000000f00 */
[----:B------:R-:W-:Y:S01]  /*55f0*/  HADD2.F32 R7, -RZ, R5.H0_H0 ;  /* 0x20000005ff077230 */ /* 0x000fe20000004100 */
        /* <DEDUP_REMOVED lines=24> */
[----:B------:R-:W-:-:S03]  /*5780*/  FMUL.FTZ R98, R15, R98 ;  /* 0x000000620f627220 */ /* 0x000fc60000410000 */
[----:B------:R-:W-:Y:S01]  /*5790*/  FFMA.FTZ R13, R15, R46, -R38 ;  /* 0x0000002e0f0d7223 */ /* 0x000fe20000010826 */
[-C--:B------:R-:W-:Y:S01]  /*57a0*/  FFMA.FTZ R38, R39, R42.reuse, -R102 ;  /* 0x0000002a27267223 */ /* 0x080fe20000010866 */
[----:B------:R-:W-:Y:S01]  /*57b0*/  FFMA.FTZ R42, R43, R42, R100 ;  /* 0x0000002a2b2a7223 */ /* 0x000fe20000010064 */
[----:B------:R-:W-:Y:S01]  /*57c0*/  FFMA.FTZ R15, R41, R46, R98 ;  /* 0x0000002e290f7223 */ /* 0x000fe20000010062 */
[----:B------:R-:W-:Y:S02]  /*57d0*/  HADD2.F32 R100, -RZ, R35.H0_H0 ;  /* 0x20000023ff647230 */ /* 0x000fe40000004100 */
[----:B------:R-:W-:Y:S01]  /*57e0*/  HADD2.F32 R98, -RZ, R105.H1_H1 ;  /* 0x30000069ff627230 */ /* 0x000fe20000004100 */
        /* <DEDUP_REMOVED lines=17> */
[----:B------:R-:W-:-:S02]  /*5900*/  HADD2.F32 R35, -RZ, R14.H0_H0 ;  /* 0x2000000eff237230 */ /* 0x000fc40000004100 */
[----:B------:R-:W-:Y:S01]  /*5910*/  HADD2.F32 R39, -RZ, R103.H0_H0 ;  /* 0x20000067ff277230 */ /* 0x000fe20000004100 */
[----:B------:R-:W-:Y:S01]  /*5920*/  F2FP.F16.F32.PACK_AB R4, R45, R4 ;  /* 0x000000042d04723e */ /* 0x000fe200000000ff */
[----:B------:R-:W-:Y:S01]  /*5930*/  HADD2.F32 R41, -RZ, R37.H0_H0 ;  /* 0x20000025ff297230 */ /* 0x000fe20000004100 */
[----:B------:R-:W-:Y:S01]  /*5940*/  F2FP.F16.F32.PACK_AB R12, R43, R12 ;  /* 0x0000000c2b0c723e */ /* 0x000fe200000000ff */
[----:B------:R-:W-:Y:S02]  /*5950*/  HADD2.F32 R34, -RZ, R6.H0_H0 ;  /* 0x20000006ff227230 */ /* 0x000fe40000004100 */
[----:B------:R-:W-:Y:S02]  /*5960*/  HADD2.F32 R14, -RZ, R14.H1_H1 ;  /* 0x3000000eff0e7230 */ /* 0x000fe40000004100 */
[----:B------:R-:W-:Y:S02]  /*5970*/  HADD2.F32 R103, -RZ, R103.H1_H1 ;  /* 0x30000067ff677230 */ /* 0x000fe40000004100 */
[----:B------:R-:W-:-:S02]  /*5980*/  HADD2.F32 R6, -RZ, R6.H1_H1 ;  /* 0x30000006ff067230 */ /* 0x000fc40000004100 */
[----:B------:R-:W-:Y:S01]  /*5990*/  FMUL.FTZ R95, R14, R41 ;  /* 0x000000290e5f7220 */ /* 0x000fe20000410000 */
[----:B------:R-:W-:Y:S02]  /*59a0*/  HADD2.F32 R37, -RZ, R36.H0_H0 ;  /* 0x20000024ff257230 */ /* 0x000fe40000004100 */
[CC--:B------:R-:W-:Y:S01]  /*59b0*/  FMUL.FTZ R47, R35.reuse, R103.reuse ;  /* 0x00000067232f7220 */ /* 0x0c0fe20000410000 */
[----:B------:R-:W-:Y:S01]  /*59c0*/  FMUL.FTZ R36, R34, R103 ;  /* 0x0000006722247220 */ /* 0x000fe20000410000 */
[----:B------:R-:W-:Y:S02]  /*59d0*/  FMUL.FTZ R41, R6, R41 ;  /* 0x0000002906297220 */ /* 0x000fe40000410000 */
[-C--:B------:R-:W-:Y:S01]  /*59e0*/  FFMA.FTZ R47, R34, R39.reuse, -R47 ;  /* 0x00000027222f7223 */ /* 0x080fe2000001082f */
[----:B------:R-:W-:Y:S01]  /*59f0*/  FFMA.FTZ R36, R35, R39, R36 ;  /* 0x0000002723247223 */ /* 0x000fe20000010024 */
[-C--:B------:R-:W-:Y:S01]  /*5a00*/  FFMA.FTZ R6, R6, R37.reuse, -R95 ;  /* 0x0000002506067223 */ /* 0x080fe2000001085f */
[----:B------:R-:W-:-:S04]  /*5a10*/  FFMA.FTZ R41, R14, R37, R41 ;  /* 0x000000250e297223 */ /* 0x000fc80000010029 */
[----:B------:R-:W-:Y:S02]  /*5a20*/  F2FP.F16.F32.PACK_AB R6, R6, R47 ;  /* 0x0000002f0606723e */ /* 0x000fe400000000ff */
[----:B------:R-:W-:-:S07]  /*5a30*/  F2FP.F16.F32.PACK_AB R14, R41, R36 ;  /* 0x00000024290e723e */ /* 0x000fce00000000ff */
.L_x_15138:
[----:B------:R-:W-:Y:S05]  /*5a40*/  BSYNC B1 ;  /* 0x0000000000017941 */ /* 0x000fea0003800000 */
.L_x_15137:
        /* <DEDUP_REMOVED lines=8> */
.L_x_15102:
[----:B------:R-:W-:-:S06]  /*5ad0*/  UISETP.NE.AND UP0, UPT, UR44, 0x3, UPT ;  /* 0x000000032c00788c */ /* 0x000fcc000bf05270 */
[----:B------:R-:W-:-:S13]  /*5ae0*/  PLOP3.LUT P3, PT, PT, PT, UP0, 0x80, 0x0 ;  /* 0x000000000000781c */ /* 0x000fda0003f6f008 */
[----:B------:R-:W-:Y:S05]  /*5af0*/  @!P3 BRA `(.L_x_15139) ;  /* 0x000000000004b947 */ /* 0x000fea0003800000 */
[----:B------:R-:W-:Y:S01]  /*5b00*/  BPT.TRAP 0x1 ;  /* 0x000000040000795c */ /* 0x000fe20000300000 */
.L_x_15139:
[----:B------:R-:W-:Y:S01]  /*5b10*/  IMAD R87, R22, 0x8, R23 ;  /* 0x0000000816577824 */ /* 0x000fe200078e0217 */
[----:B------:R-:W-:Y:S01]  /*5b20*/  SHF.L.U32 R93, R210, 0x1f, RZ ;  /* 0x0000001fd25d7819 */ /* 0x000fe200000006ff */
[----:B------:R-:W-:Y:S01]  /*5b30*/  BSSY B1, `(.L_x_15140) ;  /* 0x0000004000017945 */ /* 0x000fe20003800000 */
[----:B------:R-:W-:Y:S02]  /*5b40*/  SHF.R.S32.HI R90, RZ, 0x1f, R89 ;  /* 0x0000001fff5a7819 */ /* 0x000fe40000011459 */
[----:B------:R-:W0:Y:S02]  /*5b50*/  SYNCS.PHASECHK.TRANS64.TRYWAIT P2, [R87+URZ+0x32490], R93 ;  /* 0x0324905d570075a7 */ /* 0x000e24000804017f */
[----:B0-----:R-:W-:Y:S05]  /*5b60*/  @!P2 BRA `(.L_x_15141) ;  /* 0x000001b40014a947 */ /* 0x001fea0003800000 */
.L_x_15410:
[----:B------:R-:W-:Y:S05]  /*5b70*/  BSYNC B1 ;  /* 0x0000000000017941 */ /* 0x000fea0003800000 */
.L_x_15140:
        /* <DEDUP_REMOVED lines=25> */
.L_x_15414:
        /* <DEDUP_REMOVED lines=13> */
.L_x_15144:
[----:B------:R-:W-:Y:S05]  /*5de0*/  BSYNC B1 ;  /* 0x0000000000017941 */ /* 0x000fea0003800000 */
.L_x_15143:
[----:B------:R-:W-:-:S03]  /*5df0*/  UMOV UR4, 0xffffffff ;  /* 0xffffffff00047882 */ /* 0x000fc60000000000 */
[----:B------:R-:W-:Y:S05]  /*5e00*/  BRA.DIV UR4, `(.L_x_15145) ;  /* 0x000001b204cc7947 */ /* 0x000fea000b800000 */
[----:B--2-4-:R2:W4:Y:S04]  /*5e10*/  SHFL.IDX PT, R5, R33, 0x1, 0x1c1f ;  /* 0x003c1f0021057f89 */ /* 0x01452800000e0000 */
[----:B---3--:R2:W3:Y:S02]  /*5e20*/  SHFL.IDX PT, R7, R32, 0x1, 0x1c1f ;  /* 0x003c1f0020077f89 */ /* 0x0084e400000e0000 */
.L_x_15418:
        /* <DEDUP_REMOVED lines=13> */
.L_x_15121:
[----:B------:R-:W-:Y:S05]  /*5f00*/  BSYNC B0 ;  /* 0x0000000000007941 */ /* 0x000fea0003800000 */
.L_x_15101:
        /* <DEDUP_REMOVED lines=17> */
.L_x_15147:
[----:B------:R-:W-:Y:S05]  /*6020*/  BSYNC B0 ;  /* 0x0000000000007941 */ /* 0x000fea0003800000 */
.L_x_15146:
[----:B------:R-:W3:Y:S01]  /*6030*/  SYNCS.PHASECHK.TRANS64.TRYWAIT P3, [R87+URZ+0x324b0], R93 ;  /* 0x0324b05d570075a7 */ /* 0x000ee2000806017f */
[----:B------:R-:W-:Y:S04]  /*6040*/  BSSY B0, `(.L_x_15148) ;  /* 0x0000002000007945 */ /* 0x000fe80003800000 */
[----:B---3--:R-:W-:Y:S05]  /*6050*/  @!P3 BRA `(.L_x_15149) ;  /* 0x000001b00084b947 */ /* 0x008fea0003800000 */
.L_x_15419:
[----:B------:R-:W-:Y:S05]  /*6060*/  BSYNC B0 ;  /* 0x0000000000007941 */ /* 0x000fea0003800000 */
.L_x_15148:
[----:B------:R4:W5:Y:S01]  /*6070*/  LDL R45, [R1+0x90] ;  /* 0x00009000012d7983 */ /* 0x0009620000100800 */
[----:B------:R-:W-:Y:S01]  /*6080*/  ULDC.64 UR4, c[0x0][0x328] ;  /* 0x0000ca0000047ab9 */ /* 0x000fe20000000a00 */
[----:B------:R-:W-:Y:S02]  /*6090*/  ULDC.64 UR6, c[0x0][0x318] ;  /* 0x0000c60000067ab9 */ /* 0x000fe40000000a00 */
[----:B------:R4:W5:Y:S04]  /*60a0*/  LDL R44, [R1+0x8c] ;  /* 0x00008c00012c7983 */ /* 0x0009680000100800 */
[----:B------:R4:W5:Y:S04]  /*60b0*/  LDL R43, [R1+0x88] ;  /* 0x00008800012b7983 */ /* 0x0009680000100800 */
[----:B------:R4:W5:Y:S04]  /*60c0*/  LDL R42, [R1+0x84] ;  /* 0x00008400012a7983 */ /* 0x0009680000100800 */
[----:B------:R4:W5:Y:S04]  /*60d0*/  LDL R40, [R1+0x80] ;  /* 0x0000800001287983 */ /* 0x0009680000100800 */
        /* <DEDUP_REMOVED lines=20> */
[----:B------:R4:W0:Y:S01]  /*6220*/  SHFL.IDX PT, R41, R35, RZ, 0x1c1f ;  /* 0x001c1fff23297589 */ /* 0x00082200000e0000 */
[----:B------:R-:W-:Y:S02]  /*6230*/  ISETP.GE.AND P3, PT, R92, 0x1, PT ;  /* 0x000000015c00780c */ /* 0x000fe40003f66270 */
[----:B------:R-:W-:Y:S01]  /*6240*/  LEA R11, R11, R26, 0x1 ;  /* 0x0000001a0b0b7211 */ /* 0x000fe200078e08ff */
[----:B------:R4:W0:Y:S10]  /*6250*/  SHFL.IDX PT, R39, R36, RZ, 0x1c1f ;  /* 0x001c1fff24277589 */ /* 0x00083400000e0000 */
[----:B----4-:R-:W-:Y:S05]  /*6260*/  @!P3 BRA `(.L_x_15151) ;  /* 0x0000000000a4b947 */ /* 0x010fea0003800000 */
[----:B------:R-:W-:Y:S02]  /*6270*/  ISETP.NE.AND P5, PT, R77, RZ, PT ;  /* 0x000000ff4d00720c */ /* 0x000fe40003fa5270 */
[----:B------:R-:W-:Y:S02]  /*6280*/  ISETP.NE.AND P4, PT, R78, RZ, PT ;  /* 0x000000ff4e00720c */ /* 0x000fe40003f85270 */
[----:B------:R-:W-:-:S09]  /*6290*/  PRMT R37, R10, 0x8880, RZ ;  /* 0x000088800a257816 */ /* 0x000fd200000000ff */
[----:B------:R-:W4:Y:S01]  /*62a0*/  @P5 LDS.128 R4, [R34] ;  /* 0x0000000022045984 */ /* 0x000f220000000c00 */
[----:B012---:R-:W-:-:S04]  /*62b0*/  @P5 LEA R32, P3, R16, R41, 0x1 ;  /* 0x0000002910205211 */ /* 0x007fc800078608ff */
[----:B------:R-:W-:Y:S02]  /*62c0*/  @P5 LEA.HI.X R33, R16, R39, R17, 0x1, P3 ;  /* 0x0000002710215211 */ /* 0x000fe400018f0c11 */
[----:B------:R-:W-:-:S04]  /*62d0*/  @P4 LEA R14, P3, R2, R41, 0x1 ;  /* 0x00000029020e4211 */ /* 0x000fc800078608ff */
[----:B------:R-:W-:Y:S02]  /*62e0*/  @P4 LEA.HI.X R15, R2, R39, R209, 0x1, P3 ;  /* 0x00000027020f4211 */ /* 0x000fe400018f0cd1 */
[----:B------:R-:W-:-:S13]  /*62f0*/  ISETP.NE.AND P3, PT, R79, RZ, PT ;  /* 0x000000ff4f00720c */ /* 0x000fda0003f65270 */
[----:B------:R-:W-:-:S04]  /*6300*/  @P3 LEA R12, P6, R216, R41, 0x1 ;  /* 0x00000029d80c3211 */ /* 0x000fc800078c08ff */
[----:B-----5:R-:W-:Y:S01]  /*6310*/  @P3 LEA.HI.X R13, R216, R39, R45, 0x1, P6 ;  /* 0x00000027d80d3211 */ /* 0x020fe200030f0c2d */
[----:B----4-:R0:W-:Y:S01]  /*6320*/  @P5 ST.E.128 desc[UR42][R32.64], R4 ;  /* 0x0000000420005985 */ /* 0x0101e2000c101d2a */
        /* <DEDUP_REMOVED lines=29> */
.L_x_15151:
[----:B------:R-:W-:Y:S05]  /*6500*/  BSYNC B0 ;  /* 0x0000000000007941 */ /* 0x000fea0003800000 */
.L_x_15150:
[----:B------:R-:W-:Y:S01]  /*6510*/  ISETP.GE.AND P3, PT, R92, 0x41, PT ;  /* 0x000000415c00780c */ /* 0x000fe20003f66270 */
[----:B------:R0:W0:Y:S01]  /*6520*/  SHFL.IDX PT, R37, R36, 0x1, 0x1c1f ;  /* 0x003c1f0024257f89 */ /* 0x00002200000e0000 */
[----:B------:R-:W-:Y:S03]  /*6530*/  BSSY B0, `(.L_x_15152) ;  /* 0x000002c000007945 */ /* 0x000fe60003800000 */
[----:B------:R-:W0:Y:S08]  /*6540*/  SHFL.IDX PT, R35, R35, 0x1, 0x1c1f ;  /* 0x003c1f0023237f89 */ /* 0x000e3000000e0000 */
[----:B------:R-:W-:Y:S05]  /*6550*/  @!P3 BRA `(.L_x_15153) ;  /* 0x0000000000a4b947 */ /* 0x000fea0003800000 */
[----:B------:R-:W-:Y:S02]  /*6560*/  ISETP.NE.AND P5, PT, R77, RZ, PT ;  /* 0x000000ff4d00720c */ /* 0x000fe40003fa5270 */
[----:B------:R-:W-:Y:S02]  /*6570*/  ISETP.NE.AND P4, PT, R78, RZ, PT ;  /* 0x000000ff4e00720c */ /* 0x000fe40003f85270 */
[----:B0-----:R-:W-:-:S09]  /*6580*/  PRMT R36, R10, 0x8880, RZ ;  /* 0x000088800a247816 */ /* 0x001fd200000000ff */
[----:B----4-:R-:W0:Y:S01]  /*6590*/  @P5 LDS.128 R4, [R34+0x2000] ;  /* 0x0020000022045984 */ /* 0x010e220000000c00 */
[----:B-12---:R-:W-:-:S04]  /*65a0*/  @P5 LEA R32, P3, R16, R35, 0x1 ;  /* 0x0000002310205211 */ /* 0x006fc800078608ff */
[----:B------:R-:W-:Y:S02]  /*65b0*/  @P5 LEA.HI.X R33, R16, R37, R17, 0x1, P3 ;  /* 0x0000002510215211 */ /* 0x000fe400018f0c11 */
[----:B------:R-:W-:-:S04]  /*65c0*/  @P4 LEA R14, P3, R2, R35, 0x1 ;  /* 0x00000023020e4211 */ /* 0x000fc800078608ff */
[----:B------:R-:W-:Y:S02]  /*65d0*/  @P4 LEA.HI.X R15, R2, R37, R209, 0x1, P3 ;  /* 0x00000025020f4211 */ /* 0x000fe400018f0cd1 */
[----:B------:R-:W-:-:S13]  /*65e0*/  ISETP.NE.AND P3, PT, R79, RZ, PT ;  /* 0x000000ff4f00720c */ /* 0x000fda0003f65270 */
[----:B------:R-:W-:-:S04]  /*65f0*/  @P3 LEA R12, P6, R216, R35, 0x1 ;  /* 0x00000023d80c3211 */ /* 0x000fc800078c08ff */
[----:B-----5:R-:W-:Y:S01]  /*6600*/  @P3 LEA.HI.X R13, R216, R37, R45, 0x1, P6 ;  /* 0x00000025d80d3211 */ /* 0x020fe200030f0c2d */
[----:B0-----:R0:W-:Y:S01]  /*6610*/  @P5 ST.E.128 desc[UR42][R32.64], R4 ;  /* 0x0000000420005985 */ /* 0x0011e2000c101d2a */
        /* <DEDUP_REMOVED lines=29> */
.L_x_15153:
[----:B------:R-:W-:Y:S05]  /*67f0*/  BSYNC B0 ;  /* 0x0000000000007941 */ /* 0x000fea0003800000 */
.L_x_15152:
[----:B------:R-:W-:Y:S01]  /*6800*/  @!PT LDS RZ, [RZ] ;  /* 0x00000000fffff984 */ /* 0x000fe20000000800 */
[----:B------:R-:W-:Y:S01]  /*6810*/  @!PT LDS RZ, [RZ] ;  /* 0x00000000fffff984 */ /* 0x000fe20000000800 */
[----:B------:R-:W-:Y:S01]  /*6820*/  @!PT LDS RZ, [RZ] ;  /* 0x00000000fffff984 */ /* 0x000fe20000000800 */
[----:B------:R-:W-:Y:S01]  /*6830*/  @!PT LDS RZ, [RZ] ;  /* 0x00000000fffff984 */ /* 0x000fe20000000800 */
[----:B------:R1:W-:Y:S06]  /*6840*/  MEMBAR.ALL.CTA ;  /* 0x0000000000007992 */ /* 0x0003ec0000008000 */
[----:B-1----:R-:W1:Y:S01]  /*6850*/  FENCE.VIEW.ASYNC.S ;  /* 0x00000000000073c6 */ /* 0x002e620000000000 */
[----:B---3--:R-:W-:Y:S01]  /*6860*/  @!P2 VIADD R87, R87, 0x324c0 ;  /* 0x000324c05757a836 */ /* 0x008fe20000000000 */
[----:B-1----:R1:W-:Y:S01]  /*6870*/  BAR.SYNC.DEFER_BLOCKING R60, 0x80 ;  /* 0x0002003c0000751d */ /* 0x0023e20000010000 */
[----:B------:R-:W-:Y:S01]  /*6880*/  LOP3.LUT P3, RZ, R18, 0x2, RZ, 0xc0, !PT ;  /* 0x0000000212ff7812 */ /* 0x000fe2000786c0ff */
[----:B------:R-:W-:-:S02]  /*6890*/  VIADD R22, R22, 0x1 ;  /* 0x0000000116167836 */ /* 0x000fc40000000000 */
[----:B------:R-:W-:-:S04]  /*68a0*/  @!P2 PRMT R87, RZ, 0x654, R87 ;  /* 0x00000654ff57a816 */ /* 0x000fc80000000057 */
[----:B------:R1:W-:Y:S01]  /*68b0*/  @!P2 SYNCS.ARRIVE.TRANS64.RED.A1T0 RZ, [R87+URZ], RZ ;  /* 0x000000ff57ffa9a7 */ /* 0x0003e2000810043f */
[----:B------:R-:W-:-:S04]  /*68c0*/  ISETP.NE.AND P2, PT, R22, 0x2, PT ;  /* 0x000000021600780c */ /* 0x000fc80003f45270 */
[----:B0---4-:R-:W-:Y:S02]  /*68d0*/  SEL R5, RZ, 0x1, P2 ;  /* 0x00000001ff057807 */ /* 0x011fe40001000000 */
[----:B------:R-:W-:Y:S02]  /*68e0*/  SEL R22, R22, RZ, P2 ;  /* 0x000000ff16167207 */ /* 0x000fe40001000000 */
[----:B------:R-:W-:Y:S01]  /*68f0*/  LOP3.LUT R210, R210, R5, RZ, 0x3c, !PT ;  /* 0x00000005d2d27212 */ /* 0x000fe200078e3cff */
[----:B------:R-:W-:Y:S06]  /*6900*/  @P3 BRA `(.L_x_15154) ;  /* 0xffffffc4005c3947 */ /* 0x000fec000383ffff */
[----:B------:R-:W0:Y:S01]  /*6910*/  S2R R4, SR_TID.X ;  /* 0x0000000000047919 */ /* 0x000e220000002100 */
[----:B------:R-:W-:Y:S02]  /*6920*/  PLOP3.LUT P0, PT, PT, PT, PT, 0x8, 0x0 ;  /* 0x000000000000781c */ /* 0x000fe40003f0e170 */
[----:B0-----:R-:W-:-:S04]  /*6930*/  SHF.R.U32.HI R4, RZ, 0x7, R4 ;  /* 0x00000007ff047819 */ /* 0x001fc80000011604 */
[----:B------:R-:W-:-:S13]  /*6940*/  ISETP.NE.AND P3, PT, R4, 0x1, PT ;  /* 0x000000010400780c */ /* 0x000fda0003f65270 */
[----:B------:R-:W-:Y:S05]  /*6950*/  @!P3 WARPSYNC.ALL ;  /* 0x000000000000b948 */ /* 0x000fea0003800000 */
[----:B------:R-:W-:Y:S06]  /*6960*/  @!P3 BAR.ARV 0x9, 0x100 ;  /* 0x024400000000bb1d */ /* 0x000fec0000002000 */
.L_x_15096:
[----:B------:R-:W3:Y:S01]  /*6970*/  LDL R5, [R1+0x78] ;  /* 0x0000780001057983 */ /* 0x000ee20000100800 */
[----:B------:R-:W0:Y:S01]  /*6980*/  LDC R0, c[0x0][0x448] ;  /* 0x00011200ff007b82 */ /* 0x000e220000000800 */
[----:B------:R-:W-:Y:S01]  /*6990*/  IMAD.MOV.U32 R172, RZ, RZ, RZ ;  /* 0x000000ffffac7224 */ /* 0x000fe200078e00ff */
[----:B0-----:R-:W-:-:S13]  /*69a0*/  ISETP.NE.AND P1, PT, R0, 0x1, PT ;  /* 0x000000010000780c */ /* 0x001fda0003f25270 */
[----:B------:R-:W0:Y:S08]  /*69b0*/  @P1 LDC R3, c[0x0][0x44c] ;  /* 0x00011300ff031b82 */ /* 0x000e300000000800 */
[----:B------:R-:W4:Y:S01]  /*69c0*/  @P1 LDC R4, c[0x0][0x450] ;  /* 0x00011400ff041b82 */ /* 0x000f220000000800 */
[----:B---3--:R-:W-:-:S04]  /*69d0*/  VIADD R0, R5, 0x7f ;  /* 0x0000007f05007836 */ /* 0x008fc80000000000 */
[----:B0-----:R-:W-:-:S05]  /*69e0*/  @P1 IMAD.HI.U32 R3, R0, R3, RZ ;  /* 0x0000000300031227 */ /* 0x001fca00078e00ff */
[----:B----4-:R-:W-:-:S05]  /*69f0*/  @P1 SHF.R.U32.HI R0, RZ, R4, R3 ;  /* 0x00000004ff001219 */ /* 0x010fca0000011603 */
        /* <DEDUP_REMOVED lines=10> */
.L_x_15155:
        /* <DEDUP_REMOVED lines=16> */
[----:B------:R0:W3:Y:S02]  /*6ba0*/  F2I.FTZ.U32.TRUNC.NTZ R5, R4 ;  /* 0x0000000400057305 */ /* 0x0000e4000021f000 */
[----:B0-----:R-:W-:Y:S02]  /*6bb0*/  IMAD.MOV.U32 R4, RZ, RZ, RZ ;  /* 0x000000ffff047224 */ /* 0x001fe400078e00ff */
[----:B---3--:R-:W-:-:S04]  /*6bc0*/  IMAD.MOV R7, RZ, RZ, -R5 ;  /* 0x000000ffff077224 */ /* 0x008fc800078e0a05 */
        /* <DEDUP_REMOVED lines=13> */
.L_x_15157:
[----:B------:R-:W-:Y:S05]  /*6ca0*/  BSYNC B0 ;  /* 0x0000000000007941 */ /* 0x000fea0003800000 */
.L_x_15156:
        /* <DEDUP_REMOVED lines=35> */
[----:B-1----:R-:W-:Y:S02]  /*6ee0*/  CS2R R86, SRZ ;  /* 0x0000000000567805 */ /* 0x002fe4000001ff00 */
        /* <DEDUP_REMOVED lines=20> */
[----:B-----5:R-:W-:Y:S02]  /*7030*/  CS2R R44, SRZ ;  /* 0x00000000002c7805 */ /* 0x020fe4000001ff00 */
        /* <DEDUP_REMOVED lines=23> */
.L_x_15422:
[----:B-1----:R-:W-:Y:S01]  /*71b0*/  LEA.HI R0, R14, R14, RZ, 0x1 ;  /* 0x0000000e0e007211 */ /* 0x002fe200078f08ff */
[----:B------:R-:W-:Y:S01]  /*71c0*/  VIADD R26, R23, 0x18400 ;  /* 0x00018400171a7836 */ /* 0x000fe20000000000 */
[----:B------:R-:W-:Y:S01]  /*71d0*/  BSSY B6, `(.L_x_15160) ;  /* 0x000001d000067945 */ /* 0x000fe20003800000 */
[----:B------:R-:W-:Y:S01]  /*71e0*/  IMAD.MOV.U32 R221, RZ, RZ, 0x40000040 ;  /* 0x40000040ffdd7424 */ /* 0x000fe200078e00ff */
[----:B------:R-:W-:Y:S02]  /*71f0*/  LOP3.LUT R3, R0, 0x7fffe, RZ, 0xc0, !PT ;  /* 0x0007fffe00037812 */ /* 0x000fe400078ec0ff */
[----:B------:R-:W-:-:S03]  /*7200*/  LOP3.LUT P0, RZ, R26, 0x1bf, RZ, 0xc0, !PT ;  /* 0x000001bf1aff7812 */ /* 0x000fc6000780c0ff */
[----:B------:R-:W-:-:S04]  /*7210*/  IMAD.IADD R3, R14, 0x1, -R3 ;  /* 0x000000010e037824 */ /* 0x000fc800078e0a03 */
[----:B------:R-:W-:-:S05]  /*7220*/  IMAD R3, R3, 0x2000, R26 ;  /* 0x0000200003037824 */ /* 0x000fca00078e021a */
[----:B------:R-:W-:Y:S01]  /*7230*/  SHF.R.U32.HI R0, RZ, 0x4, R3 ;  /* 0x00000004ff007819 */ /* 0x000fe20000011603 */
[----:B------:R-:W-:-:S03]  /*7240*/  VIADD R3, R3, 0xa000 ;  /* 0x0000a00003037836 */ /* 0x000fc60000000000 */
[----:B------:R-:W-:Y:S02]  /*7250*/  LOP3.LUT R0, R0, 0x3fff, RZ, 0xc0, !PT ;  /* 0x00003fff00007812 */ /* 0x000fe400078ec0ff */
[----:B------:R-:W-:Y:S02]  /*7260*/  SHF.R.U32.HI R3, RZ, 0x4, R3 ;  /* 0x00000004ff037819 */ /* 0x000fe40000011603 */
[----:B------:R-:W-:Y:S02]  /*7270*/  LOP3.LUT R220, R0, 0x10000, RZ, 0xfc, !PT ;  /* 0x0001000000dc7812 */ /* 0x000fe400078efcff */
        /* <DEDUP_REMOVED lines=18> */
.L_x_15161:
[----:B------:R-:W-:Y:S05]  /*73a0*/  BSYNC B6 ;  /* 0x0000000000067941 */ /* 0x000fea0003800000 */
.L_x_15160:
        /* <DEDUP_REMOVED lines=13> */
.L_x_15165:
[----:B--2---:R2:W3:Y:S02]  /*7480*/  SYNCS.PHASECHK.TRANS64.TRYWAIT P0, [R23+URZ+0x32400], R4 ;  /* 0x03240004170075a7 */ /* 0x0044e4000800017f */
[----:B---3--:R-:W-:Y:S05]  /*7490*/  @!P0 NANOSLEEP.SYNCS 0x989680 ;  /* 0x009896800000895d */ /* 0x008fea0003900000 */
[----:B------:R-:W3:Y:S02]  /*74a0*/  @!P0 SYNCS.PHASECHK.TRANS64 P0, [R23+URZ+0x32400], R4 ;  /* 0x03240004170085a7 */ /* 0x000ee4000800007f */
[----:B---3--:R-:W-:Y:S05]  /*74b0*/  @!P0 BRA `(.L_x_15165) ;  /* 0xfffffffc00f08947 */ /* 0x008fea000383ffff */
.L_x_15164:
[----:B------:R-:W-:Y:S05]  /*74c0*/  BSYNC B0 ;  /* 0x0000000000007941 */ /* 0x000fea0003800000 */
.L_x_15163:
[----:B------:R-:W-:Y:S05]  /*74d0*/  BRA `(.L_x_15166) ;  /* 0x0000002c003c7947 */ /* 0x000fea0003800000 */
.L_x_15162:
[----:B------:R-:W-:Y:S01]  /*74e0*/  LOP3.LUT P0, RZ, R26, 0x3ff, RZ, 0xc0, !PT ;  /* 0x000003ff1aff7812 */ /* 0x000fe2000780c0ff */
[----:B------:R-:W-:Y:S01]  /*74f0*/  ULDC.64 UR4, c[0x0][0x3f8] ;  /* 0x0000fe0000047ab9 */ /* 0x000fe20000000a00 */
[----:B------:R-:W-:Y:S01]  /*7500*/  SHF.R.S32.HI R0, RZ, 0x1f, R24 ;  /* 0x0000001fff007819 */ /* 0x000fe20000011418 */
        /* <DEDUP_REMOVED lines=27> */
.L_x_15168:
[----:B------:R-:W-:Y:S05]  /*76c0*/  BSYNC B6 ;  /* 0x0000000000067941 */ /* 0x000fea0003800000 */
.L_x_15167:
[----:B------:R-:W2:Y:S01]  /*76d0*/  LDL R35, [R1+0x78] ;  /* 0x0000780001237983 */ /* 0x000ea20000100800 */
[----:B------:R-:W-:Y:S01]  /*76e0*/  LEA.HI R33, R33, R28, RZ, 0x2 ;  /* 0x0000001c21217211 */ /* 0x000fe200078f10ff */
[----:B------:R-:W-:Y:S01]  /*76f0*/  ULDC.U8 UR4, c[0x0][0x410] ;  /* 0x0001040000047ab9 */ /* 0x000fe20000000000 */
[----:B------:R-:W-:Y:S01]  /*7700*/  BSSY B0, `(.L_x_15169) ;  /* 0x00002a4000007945 */ /* 0x000fe20003800000 */
[----:B------:R-:W-:Y:S02]  /*7710*/  ISETP.NE.AND P0, PT, RZ, UR4, PT ;  /* 0x00000004ff007c0c */ /* 0x000fe4000bf05270 */
[----:B------:R-:W-:Y:S02]  /*7720*/  SHF.R.S32.HI R3, RZ, 0x1f, R33 ;  /* 0x0000001fff037819 */ /* 0x000fe40000011421 */
[----:B------:R-:W-:Y:S02]  /*7730*/  LOP3.LUT R33, R33, 0xfffffffc, RZ, 0xc0, !PT ;  /* 0xfffffffc21217812 */ /* 0x000fe400078ec0ff */
[----:B------:R-:W-:-:S02]  /*7740*/  LEA.HI R3, R3, R206, RZ, 0x3 ;  /* 0x000000ce03037211 */ /* 0x000fc400078f18ff */
[----:B------:R-:W-:Y:S02]  /*7750*/  IADD3 R33, R28, -R33, RZ ;  /* 0x800000211c217210 */ /* 0x000fe40007ffe0ff */
[----:B------:R-:W-:-:S05]  /*7760*/  LOP3.LUT R3, R3, 0xfffffff8, RZ, 0xc0, !PT ;  /* 0xfffffff803037812 */ /* 0x000fca00078ec0ff */
[C---:B------:R-:W-:Y:S02]  /*7770*/  IMAD.IADD R34, R206.reuse, 0x1, -R3 ;  /* 0x00000001ce227824 */ /* 0x040fe400078e0a03 */
[----:B--2---:R-:W-:Y:S01]  /*7780*/  IMAD.IADD R38, R206, 0x1, R35 ;  /* 0x00000001ce267824 */ /* 0x004fe200078e0223 */
[----:B------:R-:W-:Y:S06]  /*7790*/  @!P0 BRA `(.L_x_15170) ;  /* 0x00000014005c8947 */ /* 0x000fec0003800000 */
[----:B------:R-:W1:Y:S01]  /*77a0*/  LDC R6, c[0x0][0x448] ;  /* 0x00011200ff067b82 */ /* 0x000e620000000800 */
[----:B------:R-:W-:Y:S01]  /*77b0*/  IMAD R3, R33, 0x40, R38 ;  /* 0x0000004021037824 */ /* 0x000fe200078e0226 */
[----:B------:R-:W-:Y:S01]  /*77c0*/  ULDC.64 UR4, c[0x0][0x3f8] ;  /* 0x0000fe0000047ab9 */ /* 0x000fe20000000a00 */
[----:B------:R-:W-:Y:S01]  /*77d0*/  ULDC.64 UR6, c[0x0][0x408] ;  /* 0x0001020000067ab9 */ /* 0x000fe20000000a00 */
[----:B------:R-:W-:Y:S01]  /*77e0*/  IMAD.MOV.U32 R27, RZ, RZ, R29 ;  /* 0x000000ffff1b7224 */ /* 0x000fe200078e001d */
[----:B------:R-:W-:Y:S01]  /*77f0*/  SHF.R.S32.HI R36, RZ, 0x1f, R211 ;  /* 0x0000001fff247819 */ /* 0x000fe200000114d3 */
        /* <DEDUP_REMOVED lines=27> */
.L_x_15428:
        /* <DEDUP_REMOVED lines=30> */
.L_x_15173:
[----:B------:R-:W-:Y:S05]  /*7b90*/  BSYNC B1 ;  /* 0x0000000000017941 */ /* 0x000fea0003800000 */
.L_x_15172:
[----:B---3-5:R-:W-:Y:S01]  /*7ba0*/  IMAD.MOV.U32 R3, RZ, RZ, R25 ;  /* 0x000000ffff037224 */ /* 0x028fe200078e0019 */
[----:B--2---:R-:W-:Y:S01]  /*7bb0*/  MOV R0, R24 ;  /* 0x0000001800007202 */ /* 0x004fe20000000f00 */
        /* <DEDUP_REMOVED lines=19> */
.L_x_15434:
        /* <DEDUP_REMOVED lines=20> */
[C---:B------:R-:W-:Y:S02]  /*7e30*/  @!P3 SHF.L.U64.HI R10, R211.reuse, 0x1, R36 ;  /* 0x00000001d30ab819 */ /* 0x040fe40000010224 */
[----:B------:R-:W-:Y:S01]  /*7e40*/  @!P3 IMAD.SHL.U32 R9, R211, 0x2, RZ ;  /* 0x00000002d309b824 */ /* 0x000fe200078e00ff */
[----:B------:R0:W5:Y:S01]  /*7e50*/  @!P2 LD.E.64 R12, desc[UR42][R4.64] ;  /* 0x0000002a040ca980 */ /* 0x000162000c101b00 */
[----:B------:R-:W-:-:S03]  /*7e60*/  CS2R R14, SRZ ;  /* 0x00000000000e7805 */ /* 0x000fc6000001ff00 */
[-C--:B0-----:R-:W-:Y:S02]  /*7e70*/  @!P3 IADD3 R4, P0, R6, R9.reuse, RZ ;  /* 0x000000090604b210 */ /* 0x081fe40007f1e0ff */
[----:B------:R-:W-:Y:S02]  /*7e80*/  @!P3 IADD3 R6, P1, R30, R9, RZ ;  /* 0x000000091e06b210 */ /* 0x000fe40007f3e0ff */
[----:B----4-:R-:W-:Y:S01]  /*7e90*/  MOV R9, R7 ;  /* 0x0000000700097202 */ /* 0x010fe20000000f00 */
[--C-:B------:R-:W-:Y:S02]  /*7ea0*/  @!P3 IMAD.X R5, R3, 0x1, R10.reuse, P0 ;  /* 0x000000010305b824 */ /* 0x100fe400000e060a */
[----:B------:R-:W-:Y:S01]  /*7eb0*/  @!P3 IMAD.X R7, R7, 0x1, R10, P1 ;  /* 0x000000010707b824 */ /* 0x000fe200008e060a */
[----:B------:R-:W-:Y:S01]  /*7ec0*/  CS2R R10, SRZ ;  /* 0x00000000000a7805 */ /* 0x000fe2000001ff00 */
[----:B------:R-:W-:Y:S01]  /*7ed0*/  @!P2 IMAD.WIDE R30, R204, 0x2, R8 ;  /* 0x00000002cc1ea825 */ /* 0x000fe200078e0208 */
[----:B------:R-:W-:-:S04]  /*7ee0*/  CS2R R8, SRZ ;  /* 0x0000000000087805 */ /* 0x000fc8000001ff00 */
[----:B------:R0:W5:Y:S04]  /*7ef0*/  @!P2 LD.E.64 R14, desc[UR42][R30.64] ;  /* 0x0000002a1e0ea980 */ /* 0x000168000c101b00 */
[----:B------:R0:W5:Y:S04]  /*7f00*/  @!P3 LD.E.64 R8, desc[UR42][R4.64] ;  /* 0x0000002a0408b980 */ /* 0x000168000c101b00 */
[----:B------:R0:W5:Y:S02]  /*7f10*/  @!P3 LD.E.64 R10, desc[UR42][R6.64] ;  /* 0x0000002a060ab980 */ /* 0x000164000c101b00 */
.L_x_15176:
[----:B------:R-:W-:Y:S05]  /*7f20*/  BSYNC B1 ;  /* 0x0000000000017941 */ /* 0x000fea0003800000 */
.L_x_15175:
[----:B01----:R-:W3:Y:S01]  /*7f30*/  LDL R30, [R1+0x9c] ;  /* 0x00009c00011e7983 */ /* 0x003ee20000100800 */
[----:B------:R-:W0:Y:S01]  /*7f40*/  SYNCS.PHASECHK.TRANS64.TRYWAIT P0, [R23+URZ+0x32400], R32 ;  /* 0x03240020170075a7 */ /* 0x000e22000800017f */
[----:B--2---:R-:W-:Y:S01]  /*7f50*/  IMAD.SHL.U32 R3, R34, 0x40, RZ ;  /* 0x0000004022037824 */ /* 0x004fe200078e00ff */
[----:B------:R-:W-:Y:S01]  /*7f60*/  VIADDMNMX R31, R33, -R35, 0x80, PT ;  /* 0x00000080211f7446 */ /* 0x000fe20003800923 */
[----:B-----5:R-:W-:Y:S01]  /*7f70*/  IMAD.MOV.U32 R5, RZ, RZ, R8 ;  /* 0x000000ffff057224 */ /* 0x020fe200078e0008 */
[----:B------:R-:W-:Y:S01]  /*7f80*/  BSSY B1, `(.L_x_15177) ;  /* 0x0000019000017945 */ /* 0x000fe20003800000 */
[----:B----4-:R-:W-:Y:S01]  /*7f90*/  IMAD.MOV.U32 R7, RZ, RZ, R10 ;  /* 0x000000ffff077224 */ /* 0x010fe200078e000a */
[----:B------:R-:W-:Y:S01]  /*7fa0*/  LOP3.LUT R3, R3, 0x1c0, RZ, 0xc0, !PT ;  /* 0x000001c003037812 */ /* 0x000fe200078ec0ff */
[----:B---3--:R-:W-:Y:S01]  /*7fb0*/  IMAD.MOV.U32 R6, RZ, RZ, R13 ;  /* 0x000000ffff067224 */ /* 0x008fe200078e000d */
[----:B------:R-:W-:Y:S01]  /*7fc0*/  PRMT R45, R5, 0x7610, R45 ;  /* 0x00007610052d7816 */ /* 0x000fe2000000002d */
[----:B------:R-:W-:Y:S01]  /*7fd0*/  IMAD.MOV.U32 R5, RZ, RZ, R12 ;  /* 0x000000ffff057224 */ /* 0x000fe200078e000c */
[----:B------:R-:W-:-:S02]  /*7fe0*/  LOP3.LUT R4, R3, 0x18, R16, 0xf8, !PT ;  /* 0x0000001803047812 */ /* 0x000fc400078ef810 */
[----:B------:R-:W-:Y:S02]  /*7ff0*/  SHF.R.U32.HI R3, RZ, 0x3, R3 ;  /* 0x00000003ff037819 */ /* 0x000fe40000011603 */
[----:B------:R-:W-:Y:S02]  /*8000*/  PRMT R47, R7, 0x7610, R47 ;  /* 0x00007610072f7816 */ /* 0x000fe4000000002f */
[----:B------:R-:W-:Y:S01]  /*8010*/  LOP3.LUT R3, R4, R3, RZ, 0x3c, !PT ;  /* 0x0000000304037212 */ /* 0x000fe200078e3cff */
[----:B------:R-:W-:Y:S01]  /*8020*/  IMAD.MOV.U32 R4, RZ, RZ, R9 ;  /* 0x000000ffff047224 */ /* 0x000fe200078e0009 */
[----:B------:R-:W-:Y:S01]  /*8030*/  PRMT R46, R5, 0x5410, R6 ;  /* 0x00005410052e7816 */ /* 0x000fe20000000006 */
[----:B------:R-:W-:Y:S01]  /*8040*/  IMAD.MOV.U32 R5, RZ, RZ, R15 ;  /* 0x000000ffff057224 */ /* 0x000fe200078e000f */
[----:B------:R-:W-:Y:S02]  /*8050*/  LOP3.LUT P2, RZ, R34, 0x4, RZ, 0xc0, !PT ;  /* 0x0000000422ff7812 */ /* 0x000fe4000784c0ff */
[----:B------:R-:W-:Y:S01]  /*8060*/  PRMT R45, R45, 0x5410, R4 ;  /* 0x000054102d2d7816 */ /* 0x000fe20000000004 */
[----:B------:R-:W-:Y:S01]  /*8070*/  IMAD.MOV.U32 R4, RZ, RZ, R14 ;  /* 0x000000ffff047224 */ /* 0x000fe200078e000e */
[----:B------:R-:W-:-:S04]  /*8080*/  ISETP.GE.AND P1, PT, R206, R31, PT ;  /* 0x0000001fce00720c */ /* 0x000fc80003f26270 */
[----:B------:R-:W-:Y:S01]  /*8090*/  PRMT R48, R4, 0x7610, R48 ;  /* 0x0000761004307816 */ /* 0x000fe20000000030 */
[----:B------:R-:W-:Y:S02]  /*80a0*/  IMAD R30, R30, 0x200, R3 ;  /* 0x000002001e1e7824 */ /* 0x000fe400078e0203 */
[----:B------:R-:W-:Y:S02]  /*80b0*/  IMAD.MOV.U32 R3, RZ, RZ, R11 ;  /* 0x000000ffff037224 */ /* 0x000fe400078e000b */
[----:B------:R-:W-:-:S03]  /*80c0*/  IMAD R30, R30, 0x2, R23 ;  /* 0x000000021e1e7824 */ /* 0x000fc600078e0217 */
[----:B------:R-:W-:Y:S01]  /*80d0*/  PRMT R47, R47, 0x5410, R3 ;  /* 0x000054102f2f7816 */ /* 0x000fe20000000003 */
[C---:B------:R-:W-:Y:S01]  /*80e0*/  VIADD R3, R30.reuse, 0x18440 ;  /* 0x000184401e037836 */ /* 0x040fe20000000000 */
[----:B------:R-:W-:Y:S01]  /*80f0*/  IADD3 R4, R30, 0x18400, RZ ;  /* 0x000184001e047810 */ /* 0x000fe20007ffe0ff */
[----:B0-----:R-:W-:Y:S06]  /*8100*/  @!P0 BRA `(.L_x_15178) ;  /* 0x0000019400788947 */ /* 0x001fec0003800000 */
.L_x_15435:
[----:B------:R-:W-:Y:S05]  /*8110*/  BSYNC B1 ;  /* 0x0000000000017941 */ /* 0x000fea0003800000 */
.L_x_15177:
        /* <DEDUP_REMOVED lines=12> */
[--C-:B------:R-:W-:Y:S01]  /*81e0*/  SHF.R.U32.HI R35, RZ, 0x10, R29.reuse ;  /* 0x00000010ff237819 */ /* 0x100fe2000001161d */
[----:B0-----:R-:W-:Y:S01]  /*81f0*/  HADD2.F32 R32, -RZ, R37.H0_H0 ;  /* 0x20000025ff207230 */ /* 0x001fe20000004100 */
        /* <DEDUP_REMOVED lines=37> */
.L_x_15182:
[----:B------:R-:W-:Y:S05]  /*8450*/  BSYNC B2 ;  /* 0x0000000000027941 */ /* 0x000fea0003800000 */
.L_x_15181:
        /* <DEDUP_REMOVED lines=43> */
.L_x_15180:
[----:B------:R-:W-:Y:S05]  /*8710*/  BSYNC B1 ;  /* 0x0000000000017941 */ /* 0x000fea0003800000 */
.L_x_15179:
        /* <DEDUP_REMOVED lines=50> */
.L_x_15185:
[----:B------:R-:W-:Y:S05]  /*8a40*/  BSYNC B1 ;  /* 0x0000000000017941 */ /* 0x000fea0003800000 */
.L_x_15184:
[----:B------:R-:W-:Y:S05]  /*8a50*/  @P1 BRA `(.L_x_15183) ;  /* 0x0000001400b81947 */ /* 0x000fea0003800000 */
[----:B-1----:R-:W1:Y:S01]  /*8a60*/  LDS.128 R4, [R3+0x2000] ;  /* 0x0020000003047984 */ /* 0x002e620000000c00 */
        /* <DEDUP_REMOVED lines=42> */
.L_x_15170:
[----:B------:R-:W1:Y:S01]  /*8d10*/  LDC R6, c[0x0][0x448] ;  /* 0x00011200ff067b82 */ /* 0x000e620000000800 */
[----:B------:R-:W-:Y:S01]  /*8d20*/  IMAD R3, R33, 0x40, R38 ;  /* 0x0000004021037824 */ /* 0x000fe200078e0226 */
[----:B------:R-:W-:Y:S01]  /*8d30*/  ULDC.64 UR4, c[0x0][0x3f8] ;  /* 0x0000fe0000047ab9 */ /* 0x000fe20000000a00 */
[----:B------:R-:W-:Y:S01]  /*8d40*/  ULDC.64 UR6, c[0x0][0x408] ;  /* 0x0001020000067ab9 */ /* 0x000fe20000000a00 */
[----:B------:R-:W-:Y:S02]  /*8d50*/  IMAD.MOV.U32 R27, RZ, RZ, R29 ;  /* 0x000000ffff1b7224 */ /* 0x000fe400078e001d */
        /* <DEDUP_REMOVED lines=45> */
[----:B------:R-:W4:Y:S04]  /*9030*/  SHFL.IDX PT, R25, R25, 0x1, 0x1c1f ;  /* 0x003c1f0019197f89 */ /* 0x000f2800000e0000 */
[----:B------:R5:W0:Y:S01]  /*9040*/  SHFL.IDX PT, R24, R35, 0x1, 0x1c1f ;  /* 0x003c1f0023187f89 */ /* 0x000a2200000e0000 */
[----:B--2---:R-:W-:Y:S01]  /*9050*/  @!P1 MOV R21, R9 ;  /* 0x0000000900159202 */ /* 0x004fe20000000f00 */
[----:B------:R-:W-:Y:S02]  /*9060*/  @!P1 IMAD.MOV.U32 R20, RZ, RZ, R8 ;  /* 0x000000ffff149224 */ /* 0x000fe400078e0008 */
[----:B------:R-:W-:Y:S02]  /*9070*/  @!P1 IMAD.MOV.U32 R28, RZ, RZ, R10 ;  /* 0x000000ffff1c9224 */ /* 0x000fe400078e000a */
[----:B------:R-:W-:-:S02]  /*9080*/  IMAD.MOV.U32 R3, RZ, RZ, R21 ;  /* 0x000000ffff037224 */ /* 0x000fc400078e0015 */
[----:B------:R-:W-:Y:S02]  /*9090*/  IMAD.MOV.U32 R0, RZ, RZ, R20 ;  /* 0x000000ffff007224 */ /* 0x000fe400078e0014 */
[----:B------:R-:W-:Y:S01]  /*90a0*/  @!P1 IMAD.MOV.U32 R29, RZ, RZ, R11 ;  /* 0x000000ffff1d9224 */ /* 0x000fe200078e000b */
[----:B------:R-:W-:Y:S02]  /*90b0*/  PRMT R41, R3, 0x7610, R41 ;  /* 0x0000761003297816 */ /* 0x000fe40000000029 */
[----:B------:R2:W0:Y:S01]  /*90c0*/  SHFL.IDX PT, R3, R26, 0x1, 0x1c1f ;  /* 0x003c1f001a037f89 */ /* 0x00042200000e0000 */
[----:B------:R-:W-:Y:S01]  /*90d0*/  PRMT R50, R0, 0x7610, R50 ;  /* 0x0000761000327816 */ /* 0x000fe20000000032 */
[----:B------:R-:W-:Y:S02]  /*90e0*/  IMAD.MOV.U32 R0, RZ, RZ, R28 ;  /* 0x000000ffff007224 */ /* 0x000fe400078e001c */
[----:B---3--:R-:W-:Y:S02]  /*90f0*/  @!P1 IMAD.MOV.U32 R31, RZ, RZ, R5 ;  /* 0x000000ffff1f9224 */ /* 0x008fe400078e0005 */
[----:B------:R-:W-:Y:S01]  /*9100*/  @!P1 IMAD.MOV.U32 R32, RZ, RZ, R6 ;  /* 0x000000ffff209224 */ /* 0x000fe200078e0006 */
[----:B------:R-:W-:Y:S01]  /*9110*/  PRMT R37, R0, 0x7610, R37 ;  /* 0x0000761000257816 */ /* 0x000fe20000000025 */
[----:B------:R-:W-:-:S02]  /*9120*/  IMAD.MOV.U32 R8, RZ, RZ, R29 ;  /* 0x000000ffff087224 */ /* 0x000fc400078e001d */
[----:B------:R-:W-:Y:S02]  /*9130*/  @!P1 IMAD.MOV.U32 R30, RZ, RZ, R4 ;  /* 0x000000ffff1e9224 */ /* 0x000fe400078e0004 */
[----:B------:R-:W-:Y:S01]  /*9140*/  @!P1 IMAD.MOV.U32 R33, RZ, RZ, R7 ;  /* 0x000000ffff219224 */ /* 0x000fe200078e0007 */
[----:B-----5:R-:W-:Y:S01]  /*9150*/  PRMT R35, R8, 0x7610, R35 ;  /* 0x0000761008237816 */ /* 0x020fe20000000023 */
[----:B------:R-:W-:Y:S02]  /*9160*/  IMAD.MOV.U32 R4, RZ, RZ, R31 ;  /* 0x000000ffff047224 */ /* 0x000fe400078e001f */
[----:B------:R-:W-:Y:S01]  /*9170*/  IMAD.MOV.U32 R5, RZ, RZ, R32 ;  /* 0x000000ffff057224 */ /* 0x000fe200078e0020 */
[----:B------:R-:W-:Y:S01]  /*9180*/  MOV R6, R33 ;  /* 0x0000002100067202 */ /* 0x000fe20000000f00 */
[----:B------:R-:W-:Y:S01]  /*9190*/  IMAD.MOV.U32 R0, RZ, RZ, R30 ;  /* 0x000000ffff007224 */ /* 0x000fe200078e001e */
[----:B------:R-:W-:Y:S02]  /*91a0*/  PRMT R43, R4, 0x7610, R43 ;  /* 0x00007610042b7816 */ /* 0x000fe4000000002b */
[----:B------:R-:W-:-:S02]  /*91b0*/  PRMT R54, R5, 0x7610, R54 ;  /* 0x0000761005367816 */ /* 0x000fc40000000036 */
[----:B------:R-:W-:Y:S02]  /*91c0*/  CS2R R4, SRZ ;  /* 0x0000000000047805 */ /* 0x000fe4000001ff00 */
[----:B------:R-:W-:Y:S02]  /*91d0*/  PRMT R37, R37, 0x5410, R0 ;  /* 0x0000541025257816 */ /* 0x000fe40000000000 */
[----:B012-4-:R-:W-:-:S07]  /*91e0*/  PRMT R35, R35, 0x5410, R6 ;  /* 0x0000541023237816 */ /* 0x017fce0000000006 */
.L_x_15445:
        /* <DEDUP_REMOVED lines=24> */
.L_x_15188:
[----:B------:R-:W-:Y:S05]  /*9370*/  BSYNC B1 ;  /* 0x0000000000017941 */ /* 0x000fea0003800000 */
.L_x_15187:
[----:B------:R-:W2:Y:S01]  /*9380*/  LDL R3, [R1+0x78] ;  /* 0x0000780001037983 */ /* 0x000ea20000100800 */
[----:B------:R-:W0:Y:S01]  /*9390*/  SYNCS.PHASECHK.TRANS64.TRYWAIT P1, [R23+URZ+0x32400], R12 ;  /* 0x0324000c170075a7 */ /* 0x000e22000802017f */
[----:B------:R-:W-:Y:S01]  /*93a0*/  VIADD R14, R206, 0x40 ;  /* 0x00000040ce0e7836 */ /* 0x000fe20000000000 */
[----:B------:R-:W-:Y:S01]  /*93b0*/  BSSY B1, `(.L_x_15189) ;  /* 0x0000011000017945 */ /* 0x000fe20003800000 */
[----:B-----5:R-:W-:Y:S02]  /*93c0*/  IMAD.MOV.U32 R13, RZ, RZ, R5 ;  /* 0x000000ffff0d7224 */ /* 0x020fe400078e0005 */
[----:B------:R-:W-:Y:S02]  /*93d0*/  IMAD.MOV.U32 R15, RZ, RZ, R9 ;  /* 0x000000ffff0f7224 */ /* 0x000fe400078e0009 */
[----:B------:R-:W-:Y:S01]  /*93e0*/  IMAD.IADD R38, R16, 0x1, R39 ;  /* 0x0000000110267824 */ /* 0x000fe200078e0227 */
[----:B------:R-:W-:Y:S01]  /*93f0*/  PRMT R55, R13, 0x7610, R55 ;  /* 0x000076100d377816 */ /* 0x000fe20000000037 */
[----:B------:R-:W-:Y:S01]  /*9400*/  IMAD.MOV.U32 R13, RZ, RZ, R7 ;  /* 0x000000ffff0d7224 */ /* 0x000fe200078e0007 */
[----:B------:R-:W-:-:S02]  /*9410*/  PRMT R57, R15, 0x7610, R57 ;  /* 0x000076100f397816 */ /* 0x000fc40000000039 */
[----:B--2---:R-:W-:Y:S01]  /*9420*/  VIADDMNMX R27, R27, -R3, 0x80, PT ;  /* 0x000000801b1b7446 */ /* 0x004fe20003800903 */
[----:B------:R-:W-:-:S03]  /*9430*/  IMAD.MOV.U32 R3, RZ, RZ, R4 ;  /* 0x000000ffff037224 */ /* 0x000fc600078e0004 */
[-C--:B------:R-:W-:Y:S02]  /*9440*/  ISETP.GE.OR P2, PT, R206, R27.reuse, P0 ;  /* 0x0000001bce00720c */ /* 0x080fe40000746670 */
[----:B------:R-:W-:Y:S01]  /*9450*/  ISETP.GE.OR P0, PT, R14, R27, P0 ;  /* 0x0000001b0e00720c */ /* 0x000fe20000706670 */
[----:B------:R-:W-:Y:S01]  /*9460*/  IMAD.MOV.U32 R14, RZ, RZ, R8 ;  /* 0x000000ffff0e7224 */ /* 0x000fe200078e0008 */
[----:B------:R-:W-:Y:S01]  /*9470*/  PRMT R54, R54, 0x5410, R3 ;  /* 0x0000541036367816 */ /* 0x000fe20000000003 */
[----:B------:R-:W-:-:S03]  /*9480*/  IMAD.MOV.U32 R3, RZ, RZ, R6 ;  /* 0x000000ffff037224 */ /* 0x000fc600078e0006 */
[----:B------:R-:W-:Y:S02]  /*9490*/  PRMT R56, R13, 0x5410, R14 ;  /* 0x000054100d387816 */ /* 0x000fe4000000000e */
[----:B------:R-:W-:Y:S01]  /*94a0*/  PRMT R55, R55, 0x5410, R3 ;  /* 0x0000541037377816 */ /* 0x000fe20000000003 */
[----:B0-----:R-:W-:Y:S06]  /*94b0*/  @!P1 BRA `(.L_x_15190) ;  /* 0x00000188000c9947 */ /* 0x001fec0003800000 */
.L_x_15446:
[----:B------:R-:W-:Y:S05]  /*94c0*/  BSYNC B1 ;  /* 0x0000000000017941 */ /* 0x000fea0003800000 */
.L_x_15189:
[----:B------:R-:W-:Y:S01]  /*94d0*/  BSSY B1, `(.L_x_15191) ;  /* 0x0000064000017945 */ /* 0x000fe20003800000 */
[----:B------:R-:W-:Y:S01]  /*94e0*/  MOV R3, R10 ;  /* 0x0000000a00037202 */ /* 0x000fe20000000f00 */
[----:B------:R-:W-:Y:S01]  /*94f0*/  IMAD.MOV.U32 R36, RZ, RZ, R11 ;  /* 0x000000ffff247224 */ /* 0x000fe200078e000b */
[----:B------:R-:W-:Y:S01]  /*9500*/  LOP3.LUT R38, R38, 0x38, RZ, 0xc0, !PT ;  /* 0x0000003826267812 */ /* 0x000fe200078ec0ff */
[----:B------:R-:W-:Y:S06]  /*9510*/  @P2 BRA `(.L_x_15192) ;  /* 0x00000004007c2947 */ /* 0x000fec0003800000 */
[----:B------:R-:W2:Y:S01]  /*9520*/  LDL R25, [R1+0x9c] ;  /* 0x00009c0001197983 */ /* 0x000ea20000100800 */
        /* <DEDUP_REMOVED lines=8> */
[----:B------:R-:W-:-:S02]  /*95b0*/  SHF.R.U32.HI R15, RZ, 0x3, R13 ;  /* 0x00000003ff0f7819 */ /* 0x000fc4000001160d */
[----:B0-----:R-:W-:Y:S02]  /*95c0*/  LOP3.LUT R12, R13, 0x38, R16, 0xf8, !PT ;  /* 0x000000380d0c7812 */ /* 0x001fe400078ef810 */
[----:B------:R-:W-:Y:S02]  /*95d0*/  LOP3.LUT R24, R15, R38, R13, 0x1e, !PT ;  /* 0x000000260f187212 */ /* 0x000fe400078e1e0d */
[----:B------:R-:W-:Y:S02]  /*95e0*/  LOP3.LUT R12, R12, R15, RZ, 0x3c, !PT ;  /* 0x0000000f0c0c7212 */ /* 0x000fe400078e3cff */
[----:B------:R-:W-:Y:S02]  /*95f0*/  SHF.R.U32.HI R42, RZ, 0x10, R21 ;  /* 0x00000010ff2a7819 */ /* 0x000fe40000011615 */
[--C-:B------:R-:W-:Y:S02]  /*9600*/  SHF.R.U64 R49, R32, 0x10, R33.reuse ;  /* 0x0000001020317819 */ /* 0x100fe40000001221 */
[----:B------:R-:W-:-:S02]  /*9610*/  SHF.R.U32.HI R46, RZ, 0x10, R33 ;  /* 0x00000010ff2e7819 */ /* 0x000fc40000011621 */
[--C-:B------:R-:W-:Y:S02]  /*9620*/  SHF.R.U64 R52, R28, 0x10, R29.reuse ;  /* 0x000000101c347819 */ /* 0x100fe4000000121d */
        /* <DEDUP_REMOVED lines=15> */
[----:B------:R-:W-:Y:S02]  /*9720*/  HADD2.F32 R21, -RZ, R13.H1_H1 ;  /* 0x3000000dff157230 */ /* 0x000fe40000004100 */
[----:B------:R-:W-:Y:S01]  /*9730*/  FFMA.FTZ R47, R20, R43, R47 ;  /* 0x0000002b142f7223 */ /* 0x000fe2000001002f */
[----:B------:R-:W-:Y:S02]  /*9740*/  HADD2.F32 R32, -RZ, R27.H0_H0 ;  /* 0x2000001bff207230 */ /* 0x000fe40000004100 */
[-C--:B------:R-:W-:Y:S01]  /*9750*/  FMUL.FTZ R20, R31, R30.reuse ;  /* 0x0000001e1f147220 */ /* 0x080fe20000410000 */
[--C-:B------:R-:W-:Y:S02]  /*9760*/  HADD2.F32 R41, -RZ, R35.reuse.H1_H1 ;  /* 0x30000023ff297230 */ /* 0x100fe40000004100 */
[----:B------:R-:W-:Y:S01]  /*9770*/  FFMA.FTZ R44, R21, R30, -R42 ;  /* 0x0000001e152c7223 */ /* 0x000fe2000001082a */
[----:B------:R-:W-:-:S02]  /*9780*/  HADD2.F32 R35, -RZ, R35.H0_H0 ;  /* 0x20000023ff237230 */ /* 0x000fc40000004100 */
[----:B------:R-:W-:Y:S02]  /*9790*/  HADD2.F32 R28, -RZ, R15.H0_H0 ;  /* 0x2000000fff1c7230 */ /* 0x000fe40000004100 */
[C---:B------:R-:W-:Y:S01]  /*97a0*/  FMUL.FTZ R31, R32.reuse, R41 ;  /* 0x00000029201f7220 */ /* 0x040fe20000410000 */
[----:B------:R-:W-:Y:S02]  /*97b0*/  HADD2.F32 R33, -RZ, R27.H1_H1 ;  /* 0x3000001bff217230 */ /* 0x000fe40000004100 */
[-C--:B------:R-:W-:Y:S01]  /*97c0*/  FMUL.FTZ R32, R32, R35.reuse ;  /* 0x0000002320207220 */ /* 0x080fe20000410000 */
[----:B------:R-:W-:Y:S02]  /*97d0*/  HADD2.F32 R42, -RZ, R46.H0_H0 ;  /* 0x2000002eff2a7230 */ /* 0x000fe40000004100 */
[C---:B------:R-:W-:Y:S01]  /*97e0*/  FFMA.FTZ R35, R28.reuse, R35, -R31 ;  /* 0x000000231c237223 */ /* 0x040fe2000001081f */
[----:B------:R-:W-:Y:S02]  /*97f0*/  HADD2.F32 R29, -RZ, R15.H1_H1 ;  /* 0x3000000fff1d7230 */ /* 0x000fe40000004100 */
[----:B------:R-:W-:Y:S01]  /*9800*/  FFMA.FTZ R41, R28, R41, R32 ;  /* 0x000000291c297223 */ /* 0x000fe20000010020 */
[----:B------:R-:W-:-:S02]  /*9810*/  HADD2.F32 R30, -RZ, R48.H0_H0 ;  /* 0x20000030ff1e7230 */ /* 0x000fc40000004100 */
[----:B------:R-:W-:Y:S01]  /*9820*/  FFMA.FTZ R46, R21, R40, R20 ;  /* 0x00000028152e7223 */ /* 0x000fe20000010014 */
[----:B------:R-:W-:Y:S02]  /*9830*/  HADD2.F32 R25, -RZ, R24.H0_H0 ;  /* 0x20000018ff197230 */ /* 0x000fe40000004100 */
[C---:B------:R-:W-:Y:S01]  /*9840*/  FMUL.FTZ R28, R33.reuse, R42 ;  /* 0x0000002a211c7220 */ /* 0x040fe20000410000 */
[----:B------:R-:W-:Y:S02]  /*9850*/  HADD2.F32 R32, -RZ, R37.H1_H1 ;  /* 0x30000025ff207230 */ /* 0x000fe40000004100 */
[----:B------:R-:W-:Y:S02]  /*9860*/  HADD2.F32 R20, -RZ, R50.H0_H0 ;  /* 0x20000032ff147230 */ /* 0x000fe40000004100 */
[-C--:B------:R-:W-:Y:S01]  /*9870*/  FMUL.FTZ R50, R33, R30.reuse ;  /* 0x0000001e21327220 */ /* 0x080fe20000410000 */
[----:B------:R-:W-:Y:S02]  /*9880*/  HADD2.F32 R13, -RZ, R12.H0_H0 ;  /* 0x2000000cff0d7230 */ /* 0x000fe40000004100 */
[----:B------:R-:W-:Y:S01]  /*9890*/  FFMA.FTZ R48, R29, R30, -R28 ;  /* 0x0000001e1d307223 */ /* 0x000fe2000001081c */
[----:B------:R-:W-:-:S02]  /*98a0*/  HADD2.F32 R27, -RZ, R26.H0_H0 ;  /* 0x2000001aff1b7230 */ /* 0x000fc40000004100 */
[C---:B------:R-:W-:Y:S01]  /*98b0*/  FMUL.FTZ R40, R25.reuse, R32 ;  /* 0x0000002019287220 */ /* 0x040fe20000410000 */
[----:B------:R-:W-:Y:S02]  /*98c0*/  HADD2.F32 R30, -RZ, R54.H0_H0 ;  /* 0x20000036ff1e7230 */ /* 0x000fe40000004100 */
[----:B------:R-:W-:Y:S01]  /*98d0*/  FMUL.FTZ R25, R25, R20 ;  /* 0x0000001419197220 */ /* 0x000fe20000410000 */
[----:B------:R-:W-:Y:S02]  /*98e0*/  HADD2.F32 R28, -RZ, R37.H0_H0 ;  /* 0x20000025ff1c7230 */ /* 0x000fe40000004100 */
[----:B------:R-:W-:Y:S01]  /*98f0*/  FFMA.FTZ R50, R29, R42, R50 ;  /* 0x0000002a1d327223 */ /* 0x000fe20000010032 */
[----:B------:R-:W-:Y:S01]  /*9900*/  FFMA.FTZ R40, R13, R20, -R40 ;  /* 0x000000140d287223 */ /* 0x000fe20000010828 */
[----:B------:R-:W-:Y:S02]  /*9910*/  HADD2.F32 R15, -RZ, R14.H0_H0 ;  /* 0x2000000eff0f7230 */ /* 0x000fe40000004100 */
[----:B------:R-:W-:Y:S01]  /*9920*/  FMUL.FTZ R42, R27, R30 ;  /* 0x0000001e1b2a7220 */ /* 0x000fe20000410000 */
[----:B------:R-:W-:Y:S01]  /*9930*/  FFMA.FTZ R32, R13, R32, R25 ;  /* 0x000000200d207223 */ /* 0x000fe20000010019 */
[----:B------:R-:W-:Y:S01]  /*9940*/  FMUL.FTZ R20, R27, R28 ;  /* 0x0000001c1b147220 */ /* 0x000fe20000410000 */
[----:B------:R-:W-:-:S02]  /*9950*/  HADD2.F32 R24, -RZ, R24.H1_H1 ;  /* 0x30000018ff187230 */ /* 0x000fc40000004100 */
[C---:B------:R-:W-:Y:S01]  /*9960*/  FFMA.FTZ R42, R15.reuse, R28, -R42 ;  /* 0x0000001c0f2a7223 */ /* 0x040fe2000001082a */
[----:B------:R-:W-:Y:S02]  /*9970*/  HADD2.F32 R26, -RZ, R26.H1_H1 ;  /* 0x3000001aff1a7230 */ /* 0x000fe40000004100 */
[----:B------:R-:W-:Y:S01]  /*9980*/  FFMA.FTZ R20, R15, R30, R20 ;  /* 0x0000001e0f147223 */ /* 0x000fe20000010014 */
[----:B------:R-:W-:Y:S02]  /*9990*/  HADD2.F32 R25, -RZ, R51.H0_H0 ;  /* 0x20000033ff197230 */ /* 0x000fe40000004100 */
        /* <DEDUP_REMOVED lines=23> */
.L_x_15192:
[----:B------:R-:W-:Y:S05]  /*9b10*/  BSYNC B1 ;  /* 0x0000000000017941 */ /* 0x000fea0003800000 */
.L_x_15191:
[----:B------:R-:W-:Y:S01]  /*9b20*/  PRMT R33, R3, 0x5410, R36 ;  /* 0x0000541003217816 */ /* 0x000fe20000000024 */
[----:B------:R-:W-:Y:S06]  /*9b30*/  @P0 BRA `(.L_x_15183) ;  /* 0x0000000400800947 */ /* 0x000fec0003800000 */
[----:B------:R-:W2:Y:S01]  /*9b40*/  LDL R20, [R1+0xa0] ;  /* 0x0000a00001147983 */ /* 0x000ea20000100800 */
[C---:B01----:R-:W-:Y:S02]  /*9b50*/  VIADD R12, R206.reuse, 0x40 ;  /* 0x00000040ce0c7836 */ /* 0x043fe40000000000 */
        /* <DEDUP_REMOVED lines=8> */
[----:B------:R-:W-:Y:S01]  /*9be0*/  HADD2.F32 R28, -RZ, R55.H0_H0 ;  /* 0x20000037ff1c7230 */ /* 0x000fe20000004100 */
[--C-:B------:R-:W-:Y:S02]  /*9bf0*/  SHF.R.U64 R41, R8, 0x10, R9.reuse ;  /* 0x0000001008297819 */ /* 0x100fe40000001209 */
[----:B------:R-:W-:Y:S02]  /*9c00*/  SHF.R.U32.HI R21, RZ, 0x10, R9 ;  /* 0x00000010ff157819 */ /* 0x000fe40000011609 */
[----:B------:R-:W-:-:S05]  /*9c10*/  SHF.R.U32.HI R30, RZ, 0x10, R5 ;  /* 0x00000010ff1e7819 */ /* 0x000fca0000011605 */
[----:B------:R-:W-:Y:S01]  /*9c20*/  HADD2.F32 R30, -RZ, R30.H0_H0 ;  /* 0x2000001eff1e7230 */ /* 0x000fe20000004100 */
[--C-:B------:R-:W-:Y:S02]  /*9c30*/  SHF.R.U64 R40, R10, 0x10, R11.reuse ;  /* 0x000000100a287819 */ /* 0x100fe4000000120b */
[----:B------:R-:W-:Y:S02]  /*9c40*/  SHF.R.U32.HI R39, RZ, 0x10, R11 ;  /* 0x00000010ff277819 */ /* 0x000fe4000001160b */
[--C-:B------:R-:W-:Y:S02]  /*9c50*/  SHF.R.U32.HI R35, RZ, 0x10, R7.reuse ;  /* 0x00000010ff237819 */ /* 0x100fe40000011607 */
[----:B------:R-:W-:Y:S01]  /*9c60*/  SHF.R.U64 R37, R6, 0x10, R7 ;  /* 0x0000001006257819 */ /* 0x000fe20000001207 */
[----:B--2---:R-:W-:-:S04]  /*9c70*/  IMAD.IADD R38, R20, 0x1, R38 ;  /* 0x0000000114267824 */ /* 0x004fc800078e0226 */
[----:B------:R-:W-:Y:S01]  /*9c80*/  IMAD R3, R38, 0x2, R23 ;  /* 0x0000000226037824 */ /* 0x000fe200078e0217 */
[----:B---3--:R-:W0:Y:S04]  /*9c90*/  LDS.128 R12, [R42+0x18400] ;  /* 0x018400002a0c7984 */ /* 0x008e280000000c00 */
[----:B------:R-:W1:Y:S01]  /*9ca0*/  LDS.128 R24, [R3+0x18400] ;  /* 0x0184000003187984 */ /* 0x000e620000000c00 */
[----:B------:R-:W-:Y:S01]  /*9cb0*/  HADD2.F32 R20, -RZ, R57.H0_H0 ;  /* 0x20000039ff147230 */ /* 0x000fe20000004100 */
[----:B------:R-:W-:Y:S01]  /*9cc0*/  SHF.R.U64 R38, R4, 0x10, R5 ;  /* 0x0000001004267819 */ /* 0x000fe20000001205 */
        /* <DEDUP_REMOVED lines=9> */
[----:B------:R-:W-:-:S02]  /*9d60*/  HADD2.F32 R9, -RZ, R54.H1_H1 ;  /* 0x30000036ff097230 */ /* 0x000fc40000004100 */
[----:B------:R-:W-:Y:S02]  /*9d70*/  HADD2.F32 R5, -RZ, R56.H1_H1 ;  /* 0x30000038ff057230 */ /* 0x000fe40000004100 */
        /* <DEDUP_REMOVED lines=12> */
[----:B------:R-:W-:Y:S02]  /*9e40*/  HADD2.F32 R21, -RZ, R55.H1_H1 ;  /* 0x30000037ff157230 */ /* 0x000fe40000004100 */
[--C-:B------:R-:W-:Y:S02]  /*9e50*/  HADD2.F32 R5, -RZ, R33.reuse.H0_H0 ;  /* 0x20000021ff057230 */ /* 0x100fe40000004100 */
[----:B------:R-:W-:Y:S02]  /*9e60*/  HADD2.F32 R20, -RZ, R56.H0_H0 ;  /* 0x20000038ff147230 */ /* 0x000fe40000004100 */
[----:B------:R-:W-:Y:S02]  /*9e70*/  HADD2.F32 R4, -RZ, R33.H1_H1 ;  /* 0x30000021ff047230 */ /* 0x000fe40000004100 */
[----:B------:R-:W-:Y:S01]  /*9e80*/  FMUL.FTZ R9, R10, R21 ;  /* 0x000000150a097220 */ /* 0x000fe20000410000 */
[----:B------:R-:W-:-:S02]  /*9e90*/  HADD2.F32 R6, -RZ, R14.H0_H0 ;  /* 0x2000000eff067230 */ /* 0x000fc40000004100 */
[-C--:B------:R-:W-:Y:S01]  /*9ea0*/  FMUL.FTZ R33, R10, R5.reuse ;  /* 0x000000050a217220 */ /* 0x080fe20000410000 */
[----:B------:R-:W-:Y:S02]  /*9eb0*/  HADD2.F32 R7, -RZ, R15.H0_H0 ;  /* 0x2000000fff077230 */ /* 0x000fe40000004100 */
[C---:B------:R-:W-:Y:S01]  /*9ec0*/  FMUL.FTZ R30, R11.reuse, R20 ;  /* 0x000000140b1e7220 */ /* 0x040fe20000410000 */
[----:B------:R-:W-:Y:S02]  /*9ed0*/  HADD2.F32 R27, -RZ, R27.H1_H1 ;  /* 0x3000001bff1b7230 */ /* 0x000fe40000004100 */
[----:B------:R-:W-:Y:S01]  /*9ee0*/  FMUL.FTZ R11, R11, R4 ;  /* 0x000000040b0b7220 */ /* 0x000fe20000410000 */
[----:B------:R-:W-:Y:S02]  /*9ef0*/  HADD2.F32 R10, -RZ, R35.H0_H0 ;  /* 0x20000023ff0a7230 */ /* 0x000fe40000004100 */
[----:B------:R-:W-:Y:S02]  /*9f00*/  HADD2.F32 R8, -RZ, R39.H0_H0 ;  /* 0x20000027ff087230 */ /* 0x000fe40000004100 */
[----:B------:R-:W-:Y:S01]  /*9f10*/  FFMA.FTZ R28, R6, R5, -R9 ;  /* 0x00000005061c7223 */ /* 0x000fe20000010809 */
[----:B------:R-:W-:-:S02]  /*9f20*/  HADD2.F32 R15, -RZ, R15.H1_H1 ;  /* 0x3000000fff0f7230 */ /* 0x000fc40000004100 */
[----:B------:R-:W-:Y:S01]  /*9f30*/  FFMA.FTZ R33, R6, R21, R33 ;  /* 0x0000001506217223 */ /* 0x000fe20000010021 */
[C---:B------:R-:W-:Y:S01]  /*9f40*/  FFMA.FTZ R30, R7.reuse, R4, -R30 ;  /* 0x00000004071e7223 */ /* 0x040fe2000001081e */
        /* <DEDUP_REMOVED lines=31> */
.L_x_15183:
[----:B------:R-:W-:Y:S05]  /*a140*/  BSYNC B0 ;  /* 0x0000000000007941 */ /* 0x000fea0003800000 */
.L_x_15169:
        /* <DEDUP_REMOVED lines=8> */
.L_x_15166:
[----:B--23--:R-:W2:Y:S01]  /*a1d0*/  S2R R3, SR_TID.X ;  /* 0x0000000000037919 */ /* 0x00cea20000002100 */
[----:B------:R-:W-:Y:S05]  /*a1e0*/  WARPSYNC.ALL ;  /* 0x0000000000007948 */ /* 0x000fea0003800000 */
[----:B--2---:R-:W-:-:S05]  /*a1f0*/  SHF.R.U32.HI R3, RZ, 0x7, R3 ;  /* 0x00000007ff037819 */ /* 0x004fca0000011603 */
[----:B01----:R-:W-:Y:S01]  /*a200*/  VIADD R12, R3, 0x8 ;  /* 0x00000008030c7836 */ /* 0x003fe20000000000 */
[----:B------:R-:W-:-:S04]  /*a210*/  MOV R3, UR44 ;  /* 0x0000002c00037c02 */ /* 0x000fc80008000f00 */
[----:B------:R0:W-:Y:S01]  /*a220*/  BAR.SYNC.DEFER_BLOCKING R12, 0x100 ;  /* 0x0004000c0000751d */ /* 0x0001e20000010000 */
[----:B------:R-:W-:-:S13]  /*a230*/  ISETP.NE.AND P0, PT, R3, 0x3, PT ;  /* 0x000000030300780c */ /* 0x000fda0003f05270 */
[----:B0-----:R-:W-:Y:S05]  /*a240*/  @!P0 BRA `(.L_x_15193) ;  /* 0x0000000000048947 */ /* 0x001fea0003800000 */
[----:B------:R-:W-:Y:S01]  /*a250*/  BPT.TRAP 0x1 ;  /* 0x000000040000795c */ /* 0x000fe20000300000 */
.L_x_15193:
[----:B------:R-:W-:Y:S01]  /*a260*/  IMAD R9, R19, 0x8, R23 ;  /* 0x0000000813097824 */ /* 0x000fe200078e0217 */
[----:B------:R-:W-:-:S04]  /*a270*/  SHF.L.U32 R8, R208, 0x1f, RZ ;  /* 0x0000001fd0087819 */ /* 0x000fc800000006ff */
[----:B------:R0:W1:Y:S01]  /*a280*/  SYNCS.PHASECHK.TRANS64.TRYWAIT P1, [R9+URZ+0x32430], R8 ;  /* 0x03243008090075a7 */ /* 0x000062000802017f */
[----:B------:R-:W-:Y:S05]  /*a290*/  @!P0 BRA `(.L_x_15194) ;  /* 0x0000000000048947 */ /* 0x000fea0003800000 */
[----:B------:R-:W-:Y:S01]  /*a2a0*/  BPT.TRAP 0x1 ;  /* 0x000000040000795c */ /* 0x000fe20000300000 */
.L_x_15194:
[----:B------:R-:W-:-:S05]  /*a2b0*/  VIADD R3, R23, 0x1c400 ;  /* 0x0001c40017037836 */ /* 0x000fca0000000000 */
[----:B------:R-:W-:-:S04]  /*a2c0*/  SHF.R.U32.HI R3, RZ, 0x4, R3 ;  /* 0x00000004ff037819 */ /* 0x000fc80000011603 */
[----:B------:R-:W-:-:S04]  /*a2d0*/  LOP3.LUT R3, R3, 0x3fff, RZ, 0xc0, !PT ;  /* 0x00003fff03037812 */ /* 0x000fc800078ec0ff */
[----:B------:R-:W-:-:S05]  /*a2e0*/  LOP3.LUT R3, R3, 0x10000, RZ, 0xfc, !PT ;  /* 0x0001000003037812 */ /* 0x000fca00078efcff */
[----:B------:R2:W-:Y:S01]  /*a2f0*/  STL [R1+0x2c], R3 ;  /* 0x00002c0301007387 */ /* 0x0005e20000100800 */
[----:B-1----:R-:W-:Y:S05]  /*a300*/  @P1 BRA `(.L_x_15195) ;  /* 0x0000000000081947 */ /* 0x002fea0003800000 */
[----:B------:R-:W1:Y:S02]  /*a310*/  SYNCS.PHASECHK.TRANS64.TRYWAIT P1, [R9+URZ+0x32430], R8 ;  /* 0x03243008090075a7 */ /* 0x000e64000802017f */
[----:B-1----:R-:W-:Y:S05]  /*a320*/  @!P1 BRA `(.L_x_15196) ;  /* 0x0000017800849947 */ /* 0x002fea0003800000 */
.L_x_15195:
[----:B--2---:R-:W2:Y:S01]  /*a330*/  LDL R3, [R1+0x2c] ;  /* 0x00002c0001037983 */ /* 0x004ea20000100800 */
[----:B------:R-:W-:Y:S01]  /*a340*/  IMAD.MOV.U32 R5, RZ, RZ, 0x40000040 ;  /* 0x40000040ff057424 */ /* 0x000fe200078e00ff */
[----:B------:R-:W-:Y:S05]  /*a350*/  WARPSYNC.ALL ;  /* 0x0000000000007948 */ /* 0x000fea0003800000 */
[C---:B------:R-:W-:Y:S01]  /*a360*/  R2UR UR4, R220.reuse ;  /* 0x00000000dc0472ca */ /* 0x040fe200000e0000 */
[----:B------:R-:W-:Y:S01]  /*a370*/  WARPGROUP.ARRIVE ;  /* 0x00000000000079c5 */ /* 0x000fe20000000000 */
[----:B------:R-:W-:Y:S01]  /*a380*/  R2UR UR5, R221 ;  /* 0x00000000dd0572ca */ /* 0x000fe200000e0000 */
[----:B------:R-:W-:Y:S01]  /*a390*/  VIADD R20, R220, 0x2 ;  /* 0x00000002dc147836 */ /* 0x000fe20000000000 */
[----:B------:R-:W-:Y:S01]  /*a3a0*/  R2UR UR7, R5 ;  /* 0x00000000050772ca */ /* 0x000fe200000e0000 */
[----:B------:R-:W-:Y:S01]  /*a3b0*/  IMAD.MOV.U32 R21, RZ, RZ, 0x40000040 ;  /* 0x40000040ff157424 */ /* 0x000fe200078e00ff */
[----:B------:R-:W-:Y:S01]  /*a3c0*/  MOV R11, 0x40000040 ;  /* 0x40000040000b7802 */ /* 0x000fe20000000f00 */
[----:B------:R-:W-:Y:S01]  /*a3d0*/  IMAD.MOV.U32 R7, RZ, RZ, 0x40000040 ;  /* 0x40000040ff077424 */ /* 0x000fe200078e00ff */
[----:B------:R-:W-:Y:S01]  /*a3e0*/  SHF.L.U32 R0, R0, 0x1f, RZ ;  /* 0x0000001f00007819 */ /* 0x000fe200000006ff */
[C---:B------:R-:W-:Y:S01]  /*a3f0*/  VIADD R14, R220.reuse, 0x4 ;  /* 0x00000004dc0e7836 */ /* 0x040fe20000000000 */
[----:B------:R3:W-:Y:S01]  /*a400*/  STL.64 [R1+0x70], R20 ;  /* 0x0000701401007387 */ /* 0x0007e20000100a00 */
[----:B------:R-:W-:Y:S01]  /*a410*/  IMAD.MOV.U32 R15, RZ, RZ, 0x40000040 ;  /* 0x40000040ff0f7424 */ /* 0x000fe200078e00ff */
[----:B------:R-:W-:Y:S01]  /*a420*/  BSSY B0, `(.L_x_15197) ;  /* 0x0000024000007945 */ /* 0x000fe20003800000 */
[----:B------:R-:W-:-:S02]  /*a430*/  VIADD R10, R220, 0x6 ;  /* 0x00000006dc0a7836 */ /* 0x000fc40000000000 */
[----:B------:R-:W-:Y:S01]  /*a440*/  IMAD.MOV.U32 R5, RZ, RZ, 0x40000040 ;  /* 0x40000040ff057424 */ /* 0x000fe200078e00ff */
[----:B------:R3:W-:Y:S04]  /*a450*/  STL.64 [R1+0x68], R14 ;  /* 0x0000680e01007387 */ /* 0x0007e80000100a00 */
[----:B------:R3:W-:Y:S01]  /*a460*/  STL.64 [R1+0x60], R10 ;  /* 0x0000600a01007387 */ /* 0x0007e20000100a00 */
[----:B--2---:R-:W-:-:S04]  /*a470*/  IMAD R4, R19, 0x300, R3 ;  /* 0x0000030013047824 */ /* 0x004fc800078e0203 */
        /* <DEDUP_REMOVED lines=28> */
[----:B------:R-:W2:Y:S02]  /*a640*/  SYNCS.PHASECHK.TRANS64.TRYWAIT P1, [R23+URZ+0x32410], R0 ;  /* 0x03241000170075a7 */ /* 0x000ea4000802017f */
[----:B--23--:R-:W-:Y:S05]  /*a650*/  @!P1 BRA `(.L_x_15198) ;  /* 0x0000017400cc9947 */ /* 0x00cfea0003800000 */
.L_x_15447:
[----:B------:R-:W-:Y:S05]  /*a660*/  BSYNC B0 ;  /* 0x0000000000007941 */ /* 0x000fea0003800000 */
.L_x_15197:
[----:B------:R-:W-:Y:S05]  /*a670*/  @!P0 BRA `(.L_x_15199) ;  /* 0x0000000000048947 */ /* 0x000fea0003800000 */
[----:B------:R-:W-:Y:S01]  /*a680*/  BPT.TRAP 0x1 ;  /* 0x000000040000795c */ /* 0x000fe20000300000 */
.L_x_15199:
[----:B------:R3:W4:Y:S01]  /*a690*/  SYNCS.PHASECHK.TRANS64.TRYWAIT P1, [R9+URZ+0x32450], R8 ;  /* 0x03245008090075a7 */ /* 0x000722000802017f */
[----:B------:R-:W-:Y:S05]  /*a6a0*/  @!P0 BRA `(.L_x_15200) ;  /* 0x0000000000048947 */ /* 0x000fea0003800000 */
[----:B------:R-:W-:Y:S01]  /*a6b0*/  BPT.TRAP 0x1 ;  /* 0x000000040000795c */ /* 0x000fe20000300000 */
.L_x_15200:
[----:B----4-:R-:W-:Y:S05]  /*a6c0*/  @P1 BRA `(.L_x_15201) ;  /* 0x0000000000081947 */ /* 0x010fea0003800000 */
[----:B------:R-:W4:Y:S02]  /*a6d0*/  SYNCS.PHASECHK.TRANS64.TRYWAIT P1, [R9+URZ+0x32450], R8 ;  /* 0x03245008090075a7 */ /* 0x000f24000802017f */
[----:B----4-:R-:W-:Y:S05]  /*a6e0*/  @!P1 BRA `(.L_x_15202) ;  /* 0x0000017400bc9947 */ /* 0x010fea0003800000 */
.L_x_15201:
[----:B------:R-:W-:Y:S05]  /*a6f0*/  WARPSYNC.ALL ;  /* 0x0000000000007948 */ /* 0x000fea0003800000 */
[----:B------:R-:W-:Y:S01]  /*a700*/  R2UR UR38, R23 ;  /* 0x00000000172672ca */ /* 0x000fe200000e0000 */
[----:B------:R-:W-:Y:S01]  /*a710*/  IMAD.MOV.U32 R6, RZ, RZ, 0xc00 ;  /* 0x00000c00ff067424 */ /* 0x000fe200078e00ff */
[----:B------:R-:W-:Y:S01]  /*a720*/  LOP3.LUT R4, R72, 0x10000, RZ, 0xfc, !PT ;  /* 0x0001000048047812 */ /* 0x000fe200078efcff */
[----:B------:R-:W-:Y:S01]  /*a730*/  IMAD.MOV.U32 R5, RZ, RZ, 0x40000040 ;  /* 0x40000040ff057424 */ /* 0x000fe200078e00ff */
[----:B------:R-:W-:Y:S01]  /*a740*/  WARPGROUP.ARRIVE ;  /* 0x00000000000079c5 */ /* 0x000fe20000000000 */
[----:B------:R-:W-:Y:S01]  /*a750*/  IMAD.MOV.U32 R7, RZ, RZ, 0x40000040 ;  /* 0x40000040ff077424 */ /* 0x000fe200078e00ff */
[C---:B------:R-:W-:Y:S01]  /*a760*/  R2UR UR4, R4.reuse ;  /* 0x00000000040472ca */ /* 0x040fe200000e0000 */
[C---:B------:R-:W-:Y:S01]  /*a770*/  VIADD R88, R4.reuse, 0x2 ;  /* 0x0000000204587836 */ /* 0x040fe20000000000 */
[----:B------:R-:W-:Y:S01]  /*a780*/  R2UR UR5, R5 ;  /* 0x00000000050572ca */ /* 0x000fe200000e0000 */
[----:B------:R-:W-:Y:S01]  /*a790*/  IMAD.MOV.U32 R89, RZ, RZ, 0x40000040 ;  /* 0x40000040ff597424 */ /* 0x000fe200078e00ff */
[----:B------:R-:W-:Y:S01]  /*a7a0*/  R2UR UR7, R7 ;  /* 0x00000000070772ca */ /* 0x000fe200000e0000 */
[----:B------:R-:W-:Y:S01]  /*a7b0*/  IMAD.MOV.U32 R11, RZ, RZ, 0x40000040 ;  /* 0x40000040ff0b7424 */ /* 0x000fe200078e00ff */
[----:B--2---:R-:W2:Y:S01]  /*a7c0*/  S2R R0, SR_TID.X ;  /* 0x0000000000007919 */ /* 0x004ea20000002100 */
[----:B------:R-:W-:Y:S01]  /*a7d0*/  UIADD3 UR38, UR38, 0x400, URZ ;  /* 0x0000040026267890 */ /* 0x000fe2000fffe03f */
[----:B------:R-:W-:-:S02]  /*a7e0*/  VIADD R86, R4, 0x4 ;  /* 0x0000000404567836 */ /* 0x000fc40000000000 */
[----:B------:R-:W-:Y:S01]  /*a7f0*/  IMAD.MOV.U32 R87, RZ, RZ, 0x40000040 ;  /* 0x40000040ff577424 */ /* 0x000fe200078e00ff */
[----:B------:R-:W-:Y:S01]  /*a800*/  USHF.R.U32.HI UR38, URZ, 0x4, UR38 ;  /* 0x000000043f267899 */ /* 0x000fe20008011626 */
[C---:B------:R-:W-:Y:S01]  /*a810*/  VIADD R84, R4.reuse, 0x6 ;  /* 0x0000000604547836 */ /* 0x040fe20000000000 */
[----:B------:R0:W-:Y:S01]  /*a820*/  STL.64 [R1+0x58], R88 ;  /* 0x0000585801007387 */ /* 0x0001e20000100a00 */
[----:B------:R-:W-:Y:S01]  /*a830*/  IMAD.MOV.U32 R85, RZ, RZ, 0x40000040 ;  /* 0x40000040ff557424 */ /* 0x000fe200078e00ff */
[----:B------:R-:W-:Y:S01]  /*a840*/  ULOP3.LUT UR38, UR38, 0x3fff, URZ, 0xc0, !UPT ;  /* 0x00003fff26267892 */ /* 0x000fe2000f8ec03f */
[C---:B------:R-:W-:Y:S01]  /*a850*/  VIADD R82, R4.reuse, 0x400 ;  /* 0x0000040004527836 */ /* 0x040fe20000000000 */
[----:B------:R0:W-:Y:S01]  /*a860*/  STL.64 [R1+0x50], R86 ;  /* 0x0000505601007387 */ /* 0x0001e20000100a00 */
[----:B------:R-:W-:Y:S01]  /*a870*/  IMAD.MOV.U32 R83, RZ, RZ, 0x40000040 ;  /* 0x40000040ff537424 */ /* 0x000fe200078e00ff */
[----:B------:R-:W-:Y:S01]  /*a880*/  ULOP3.LUT UR45, UR38, 0x10000, URZ, 0xfc, !UPT ;  /* 0x00010000262d7892 */ /* 0x000fe2000f8efc3f */
[----:B------:R-:W-:Y:S01]  /*a890*/  VIADD R80, R4, 0x402 ;  /* 0x0000040204507836 */ /* 0x000fe20000000000 */
[----:B------:R0:W-:Y:S01]  /*a8a0*/  STL.64 [R1+0x48], R84 ;  /* 0x0000485401007387 */ /* 0x0001e20000100a00 */
[----:B------:R-:W-:-:S02]  /*a8b0*/  IMAD.MOV.U32 R81, RZ, RZ, 0x40000040 ;  /* 0x40000040ff517424 */ /* 0x000fc400078e00ff */
[----:B------:R-:W-:Y:S01]  /*a8c0*/  VIADD R78, R4, 0x404 ;  /* 0x00000404044e7836 */ /* 0x000fe20000000000 */
[----:B------:R0:W-:Y:S01]  /*a8d0*/  STL.64 [R1+0x40], R82 ;  /* 0x0000405201007387 */ /* 0x0001e20000100a00 */
[----:B------:R-:W-:Y:S02]  /*a8e0*/  IMAD R6, R19, R6, UR45 ;  /* 0x0000002d13067e24 */ /* 0x000fe4000f8e0206 */
[----:B------:R-:W-:Y:S01]  /*a8f0*/  IMAD.MOV.U32 R79, RZ, RZ, 0x40000040 ;  /* 0x40000040ff4f7424 */ /* 0x000fe200078e00ff */
[----:B------:R0:W-:Y:S01]  /*a900*/  STL.64 [R1+0x38], R80 ;  /* 0x0000385001007387 */ /* 0x0001e20000100a00 */
[C---:B------:R-:W-:Y:S01]  /*a910*/  VIADD R10, R6.reuse, 0x2 ;  /* 0x00000002060a7836 */ /* 0x040fe20000000000 */
[----:B------:R-:W-:Y:S01]  /*a920*/  R2UR UR6, R6 ;  /* 0x00000000060672ca */ /* 0x000fe200000e0000 */
[----:B------:R-:W-:Y:S01]  /*a930*/  VIADD R76, R4, 0x406 ;  /* 0x00000406044c7836 */ /* 0x000fe20000000000 */
[----:B------:R0:W-:Y:S01]  /*a940*/  STL.64 [R1+0x30], R78 ;  /* 0x0000304e01007387 */ /* 0x0001e20000100a00 */
[----:B------:R-:W-:-:S02]  /*a950*/  IMAD.MOV.U32 R77, RZ, RZ, 0x40000040 ;  /* 0x40000040ff4d7424 */ /* 0x000fc400078e00ff */
[C---:B------:R-:W-:Y:S02]  /*a960*/  VIADD R74, R4.reuse, 0x800 ;  /* 0x00000800044a7836 */ /* 0x040fe40000000000 */
[----:B------:R-:W-:Y:S01]  /*a970*/  IMAD.MOV.U32 R75, RZ, RZ, 0x40000040 ;  /* 0x40000040ff4b7424 */ /* 0x000fe200078e00ff */
[----:B------:R0:W-:Y:S01]  /*a980*/  STL.64 [R1+0x20], R76 ;  /* 0x0000204c01007387 */ /* 0x0001e20000100a00 */
[----:B------:R-:W-:Y:S01]  /*a990*/  VIADD R72, R4, 0x802 ;  /* 0x0000080204487836 */ /* 0x000fe20000000000 */
[----:B--2---:R-:W-:Y:S01]  /*a9a0*/  SHF.R.U32.HI R0, RZ, 0x7, R0 ;  /* 0x00000007ff007819 */ /* 0x004fe20000011600 */
[----:B------:R-:W-:Y:S01]  /*a9b0*/  IMAD.MOV.U32 R73, RZ, RZ, 0x40000040 ;  /* 0x40000040ff497424 */ /* 0x000fe200078e00ff */
[----:B------:R0:W-:Y:S01]  /*a9c0*/  STL.64 [R1+0x18], R74 ;  /* 0x0000184a01007387 */ /* 0x0001e20000100a00 */
[----:B------:R-:W-:Y:S01]  /*a9d0*/  HGMMA.64x96x16.F32 R24, gdesc[UR4], R24, gsb0 ;  /* 0x01600000041879f0 */ /* 0x000fe20008000818 */
        /* <DEDUP_REMOVED lines=8> */
[----:B------:R0:W-:Y:S01]  /*aa60*/  STL.64 [R1+0x10], R72 ;  /* 0x0000104801007387 */ /* 0x0001e20000100a00 */
[----:B------:R-:W-:-:S02]  /*aa70*/  VIADD R14, R4, 0x806 ;  /* 0x00000806040e7836 */ /* 0x000fc40000000000 */
[----:B------:R-:W-:Y:S01]  /*aa80*/  IMAD.MOV.U32 R15, RZ, RZ, 0x40000040 ;  /* 0x40000040ff0f7424 */ /* 0x000fe200078e00ff */
[----:B------:R0:W-:Y:S01]  /*aa90*/  STL.64 [R1+0x8], R20 ;  /* 0x0000081401007387 */ /* 0x0001e20000100a00 */
[C---:B------:R-:W-:Y:S02]  /*aaa0*/  VIADD R228, R4.reuse, 0xc00 ;  /* 0x00000c0004e47836 */ /* 0x040fe40000000000 */
[----:B------:R-:W-:Y:S01]  /*aab0*/  IMAD.MOV.U32 R229, RZ, RZ, 0x40000040 ;  /* 0x40000040ffe57424 */ /* 0x000fe200078e00ff */
[----:B------:R0:W-:Y:S01]  /*aac0*/  STL.64 [R1], R14 ;  /* 0x0000000e01007387 */ /* 0x0001e20000100a00 */
[C---:B------:R-:W-:Y:S02]  /*aad0*/  VIADD R226, R4.reuse, 0xc02 ;  /* 0x00000c0204e27836 */ /* 0x040fe40000000000 */
[----:B------:R-:W-:Y:S02]  /*aae0*/  IMAD.MOV.U32 R227, RZ, RZ, 0x40000040 ;  /* 0x40000040ffe37424 */ /* 0x000fe400078e00ff */
[----:B------:R-:W-:-:S02]  /*aaf0*/  VIADD R224, R4, 0xc04 ;  /* 0x00000c0404e07836 */ /* 0x000fc40000000000 */
[----:B------:R-:W-:Y:S02]  /*ab00*/  IMAD.MOV.U32 R225, RZ, RZ, 0x40000040 ;  /* 0x40000040ffe17424 */ /* 0x000fe400078e00ff */
[----:B------:R-:W-:Y:S02]  /*ab10*/  VIADD R222, R4, 0xc06 ;  /* 0x00000c0604de7836 */ /* 0x000fe40000000000 */
[----:B------:R-:W-:Y:S02]  /*ab20*/  IMAD.MOV.U32 R7, RZ, RZ, 0x40000040 ;  /* 0x40000040ff077424 */ /* 0x000fe400078e00ff */
[----:B------:R-:W-:Y:S01]  /*ab30*/  IMAD.MOV.U32 R223, RZ, RZ, 0x40000040 ;  /* 0x40000040ffdf7424 */ /* 0x000fe200078e00ff */
[----:B------:R-:W-:Y:S02]  /*ab40*/  WARPGROUP.DEPBAR.LE gsb0, 0x0 ;  /* 0x00008000000079c5 */ /* 0x000fe40000010000 */
[----:B------:R-:W-:-:S06]  /*ab50*/  WARPGROUP.ARRIVE ;  /* 0x00000000000079c5 */ /* 0x000fcc0000000000 */
[----:B------:R-:W-:Y:S01]  /*ab60*/  HGMMA.64x96x16.F32 R24, gdesc[UR4], R24, gsb0 ;  /* 0x01600000041879f0 */ /* 0x000fe20008000818 */
[----:B------:R-:W-:Y:S02]  /*ab70*/  R2UR UR4, R86 ;  /* 0x00000000560472ca */ /* 0x000fe400000e0000 */
        /* <DEDUP_REMOVED lines=30> */
[----:B------:R-:W-:Y:S02]  /*ad60*/  R2UR UR7, R11 ;  /* 0x000000000b0772ca */ /* 0x000fe400000e0000 */
[----:B------:R-:W-:Y:S01]  /*ad70*/  MOV R11, 0x40000040 ;  /* 0x40000040000b7802 */ /* 0x000fe20000000f00 */
        /* <DEDUP_REMOVED lines=90> */
[----:B------:R-:W-:Y:S03]  /*b320*/  HGMMA.64x96x16.F32 R24, gdesc[UR4], R24, gsb0 ;  /* 0x01600000041879f0 */ /* 0x000fe60008000818 */
[----:B------:R-:W-:Y:S02]  /*b330*/  WARPGROUP.DEPBAR.LE gsb0, 0x0 ;  /* 0x00008000000079c5 */ /* 0x000fe40000010000 */
[----:B------:R0:W-:Y:S06]  /*b340*/  BAR.ARV R7, 0x100 ;  /* 0x000400070000751d */ /* 0x0001ec0000002000 */
[----:B------:R-:W-:Y:S05]  /*b350*/  @!P0 BRA `(.L_x_15203) ;  /* 0x0000000000048947 */ /* 0x000fea0003800000 */
[----:B------:R-:W-:Y:S01]  /*b360*/  BPT.TRAP 0x1 ;  /* 0x000000040000795c */ /* 0x000fe20000300000 */
.L_x_15203:
[----:B------:R-:W2:Y:S01]  /*b370*/  LDL R0, [R1+0xa4] ;  /* 0x0000a40001007983 */ /* 0x000ea20000100800 */
[----:B------:R-:W5:Y:S01]  /*b380*/  LDC R3, c[0x0][0x448] ;  /* 0x00011200ff037b82 */ /* 0x000f620000000800 */
[----:B------:R-:W-:Y:S02]  /*b390*/  ULDC UR37, c[0x0][0xa80] ;  /* 0x0002a00000257ab9 */ /* 0x000fe40000000800 */
[----:B------:R-:W2:Y:S04]  /*b3a0*/  LDL R174, [R1+0x78] ;  /* 0x0000780001ae7983 */ /* 0x000ea80000100800 */
[----:B------:R-:W0:Y:S04]  /*b3b0*/  LDL R173, [R1+0x28] ;  /* 0x0000280001ad7983 */ /* 0x000e280000100800 */
[----:B------:R-:W3:Y:S01]  /*b3c0*/  LDL R11, [R1+0x94] ;  /* 0x00009400010b7983 */ /* 0x000ee20000100800 */
[----:B-----5:R-:W-:-:S13]  /*b3d0*/  ISETP.NE.AND P5, PT, R3, 0x1, PT ;  /* 0x000000010300780c */ /* 0x020fda0003fa5270 */
[----:B------:R-:W5:Y:S08]  /*b3e0*/  @P5 LDC R3, c[0x0][0x44c] ;  /* 0x00011300ff035b82 */ /* 0x000f700000000800 */
[----:B------:R-:W1:Y:S01]  /*b3f0*/  @P5 LDC R6, c[0x0][0x450] ;  /* 0x00011400ff065b82 */ /* 0x000e620000000800 */
[----:B--2---:R-:W-:-:S04]  /*b400*/  IMAD.IADD R0, R0, 0x1, R174 ;  /* 0x0000000100007824 */ /* 0x004fc800078e02ae */
[----:B-----5:R-:W-:-:S05]  /*b410*/  @P5 IMAD.HI.U32 R3, R0, R3, RZ ;  /* 0x0000000300035227 */ /* 0x020fca00078e00ff */
[----:B-1----:R-:W-:-:S05]  /*b420*/  @P5 SHF.R.U32.HI R0, RZ, R6, R3 ;  /* 0x00000006ff005219 */ /* 0x002fca0000011603 */
[----:B------:R-:W1:Y:S01]  /*b430*/  SHFL.IDX PT, R10, R0, RZ, 0x1c1f ;  /* 0x001c1fff000a7589 */ /* 0x000e6200000e0000 */
[----:B0--34-:R-:W-:-:S05]  /*b440*/  IMAD R8, R172, -0x60, R173 ;  /* 0xffffffa0ac087824 */ /* 0x019fca00078e02ad */
[C-C-:B------:R-:W-:Y:S02]  /*b450*/  IADD3 R6, -R11.reuse, 0x61, R8.reuse ;  /* 0x000000610b067810 */ /* 0x140fe40007ffe108 */
[----:B------:R-:W-:-:S03]  /*b460*/  IADD3 R8, -R11, 0x60, R8 ;  /* 0x000000600b087810 */ /* 0x000fc60007ffe108 */
[----:B------:R-:W-:-:S05]  /*b470*/  IMAD.IADD R3, R6, 0x1, -R219 ;  /* 0x0000000106037824 */ /* 0x000fca00078e0adb */
        /* <DEDUP_REMOVED lines=65> */
[----:B------:R-:W-:Y:S01]  /*b890*/  FMNMX.FTZ R10, R64, R11, !PT ;  /* 0x0000000b400a7209 */ /* 0x000fe20007810000 */
[----:B------:R-:W0:Y:S01]  /*b8a0*/  SHFL.IDX PT, R0, R0, 0x1, 0x1c1f ;  /* 0x003c1f0000007f89 */ /* 0x000e2200000e0000 */
[----:B------:R-:W-:-:S02]  /*b8b0*/  ISETP.GT.AND P1, PT, R6, 0x59, PT ;  /* 0x000000590600780c */ /* 0x000fc40003f24270 */
[----:B------:R-:W-:Y:S02]  /*b8c0*/  FSEL R68, R68, -INF , P2 ;  /* 0xff80000044447808 */ /* 0x000fe40001000000 */
[----:B------:R-:W-:Y:S02]  /*b8d0*/  FMNMX.FTZ R11, R65, R10, !PT ;  /* 0x0000000a410b7209 */ /* 0x000fe40007810000 */
[----:B------:R-:W-:Y:S02]  /*b8e0*/  FSEL R69, R69, -INF , P1 ;  /* 0xff80000045457808 */ /* 0x000fe40000800000 */
[----:B------:R-:W-:-:S04]  /*b8f0*/  FMNMX.FTZ R6, R68, R11, !PT ;  /* 0x0000000b44067209 */ /* 0x000fc80007810000 */
[----:B------:R-:W-:-:S05]  /*b900*/  FMNMX.FTZ R6, R69, R6, !PT ;  /* 0x0000000645067209 */ /* 0x000fca0007810000 */
[----:B------:R-:W1:Y:S01]  /*b910*/  SHFL.BFLY PT, R11, R6, 0x2, 0x1f ;  /* 0x0c401f00060b7f89 */ /* 0x000e6200000e0000 */
        /* <DEDUP_REMOVED lines=9> */
[----:B-1----:R-:W-:Y:S02]  /*b9b0*/  FMNMX.FTZ R11, R6, R11, !PT ;  /* 0x0000000b060b7209 */ /* 0x002fe40007810000 */
[----:B------:R-:W-:Y:S02]  /*b9c0*/  ISETP.GT.AND P2, PT, R8, 0x10, PT ;  /* 0x000000100800780c */ /* 0x000fe40003f44270 */
[----:B------:R-:W-:Y:S02]  /*b9d0*/  FSEL R31, R31, -INF , P1 ;  /* 0xff8000001f1f7808 */ /* 0x000fe40000800000 */
[----:B------:R-:W-:Y:S01]  /*b9e0*/  FMNMX.FTZ R6, R30, R3, !PT ;  /* 0x000000031e067209 */ /* 0x000fe20007810000 */
[----:B------:R-:W0:Y:S01]  /*b9f0*/  SHFL.BFLY PT, R10, R11, 0x1, 0x1f ;  /* 0x0c201f000b0a7f89 */ /* 0x000e2200000e0000 */
        /* <DEDUP_REMOVED lines=18> */
[----:B0-----:R-:W-:-:S02]  /*bb20*/  FMNMX.FTZ R0, R11, R10, !PT ;  /* 0x0000000a0b007209 */ /* 0x001fc40007810000 */
        /* <DEDUP_REMOVED lines=45> */
[C---:B------:R-:W-:Y:S01]  /*be00*/  FMUL.FTZ R10, R0.reuse, UR37 ;  /* 0x00000025000a7c20 */ /* 0x040fe20008410000 */
[----:B------:R-:W-:-:S04]  /*be10*/  FSETP.NEU.FTZ.AND P4, PT, R0, -INF , PT ;  /* 0xff8000000000780b */ /* 0x000fc80003f9d000 */
[----:B------:R-:W-:-:S05]  /*be20*/  FSEL R10, R10, RZ, P4 ;  /* 0x000000ff0a0a7208 */ /* 0x000fca0002000000 */
[--C-:B------:R-:W-:Y:S01]  /*be30*/  FFMA.FTZ R200, R24, UR37, -R10.reuse ;  /* 0x0000002518c87c23 */ /* 0x100fe2000801080a */
[----:B------:R-:W-:Y:S01]  /*be40*/  FFMA.FTZ R25, R25, UR37, -R10 ;  /* 0x0000002519197c23 */ /* 0x000fe2000801080a */
[----:B0-----:R-:W-:-:S04]  /*be50*/  FMNMX.FTZ R8, R13, R8, !PT ;  /* 0x000000080d087209 */ /* 0x001fc80007810000 */
[C---:B------:R-:W-:Y:S01]  /*be60*/  FSETP.NEU.FTZ.AND P1, PT, R8.reuse, -INF , PT ;  /* 0xff8000000800780b */ /* 0x040fe20003f3d000 */
[----:B------:R-:W-:Y:S01]  /*be70*/  FMUL.FTZ R171, R8, UR37 ;  /* 0x0000002508ab7c20 */ /* 0x000fe20008410000 */
[----:B------:R-:W-:-:S04]  /*be80*/  FFMA.FTZ R202, R28, UR37, -R10 ;  /* 0x000000251cca7c23 */ /* 0x000fc8000801080a */
[----:B------:R-:W-:Y:S01]  /*be90*/  FSEL R171, R171, RZ, P1 ;  /* 0x000000ffabab7208 */ /* 0x000fe20000800000 */
[----:B------:R-:W-:Y:S01]  /*bea0*/  MUFU.EX2 R200, R200 ;  /* 0x000000c800c87308 */ /* 0x000fe20000000800 */
[----:B------:R-:W-:Y:S02]  /*beb0*/  VIADD R13, R9, 0x32440 ;  /* 0x00032440090d7836 */ /* 0x000fe40000000000 */
[--C-:B------:R-:W-:Y:S01]  /*bec0*/  FFMA.FTZ R6, R29, UR37, -R10.reuse ;  /* 0x000000251d067c23 */ /* 0x100fe2000801080a */
[----:B------:R-:W-:Y:S02]  /*bed0*/  IMAD.U32 R14, RZ, RZ, UR41 ;  /* 0x00000029ff0e7e24 */ /* 0x000fe4000f8e00ff */
[--C-:B------:R-:W-:Y:S01]  /*bee0*/  FFMA.FTZ R201, R26, UR37, -R171.reuse ;  /* 0x000000251ac97c23 */ /* 0x100fe200080108ab */
[--C-:B------:R-:W-:Y:S01]  /*bef0*/  FFMA.FTZ R26, R27, UR37, -R171.reuse ;  /* 0x000000251b1a7c23 */ /* 0x100fe200080108ab */
[----:B------:R-:W0:Y:S01]  /*bf00*/  MUFU.EX2 R3, R25 ;  /* 0x0000001900037308 */ /* 0x000e220000000800 */
[----:B------:R-:W-:Y:S01]  /*bf10*/  FFMA.FTZ R203, R30, UR37, -R171 ;  /* 0x000000251ecb7c23 */ /* 0x000fe200080108ab */
[----:B------:R-:W-:Y:S01]  /*bf20*/  FFMA.FTZ R152, R32, UR37, -R10 ;  /* 0x0000002520987c23 */ /* 0x000fe2000801080a */
[----:B------:R-:W-:Y:S01]  /*bf30*/  PRMT R13, R14, 0x654, R13 ;  /* 0x000006540e0d7816 */ /* 0x000fe2000000000d */
[----:B------:R-:W-:-:S04]  /*bf40*/  ULOP3.LUT UR38, UR38, 0x3000000, URZ, 0xfc, !UPT ;  /* 0x0300000026267892 */ /* 0x000fc8000f8efc3f */
[----:B------:R-:W1:Y:S01]  /*bf50*/  MUFU.EX2 R202, R202 ;  /* 0x000000ca00ca7308 */ /* 0x000e620000000800 */
[----:B------:R-:W-:Y:S01]  /*bf60*/  FFMA.FTZ R27, R31, UR37, -R171 ;  /* 0x000000251f1b7c23 */ /* 0x000fe200080108ab */
[----:B------:R-:W-:Y:S01]  /*bf70*/  IMAD.MOV.U32 R14, RZ, RZ, 0xc00 ;  /* 0x00000c00ff0e7424 */ /* 0x000fe200078e00ff */
[----:B------:R2:W-:Y:S01]  /*bf80*/  SYNCS.ARRIVE.TRANS64.RED.A1T0 RZ, [R13+URZ], RZ ;  /* 0x000000ff0dff79a7 */ /* 0x0005e2000810043f */
[----:B------:R-:W-:Y:S01]  /*bf90*/  FFMA.FTZ R33, R33, UR37, -R10 ;  /* 0x0000002521217c23 */ /* 0x000fe2000801080a */
[----:B------:R3:W-:Y:S06]  /*bfa0*/  BAR.SYNC.DEFER_BLOCKING R12, 0x100 ;  /* 0x0004000c0000751d */ /* 0x0007ec0000010000 */
[----:B------:R-:W-:Y:S01]  /*bfb0*/  MUFU.EX2 R201, R201 ;  /* 0x000000c900c97308 */ /* 0x000fe20000000800 */
[----:B--2---:R-:W-:-:S02]  /*bfc0*/  IMAD.MOV.U32 R13, RZ, RZ, 0x40000040 ;  /* 0x40000040ff0d7424 */ /* 0x004fc400078e00ff */
[----:B------:R-:W-:-:S05]  /*bfd0*/  FFMA.FTZ R153, R34, UR37, -R171 ;  /* 0x0000002522997c23 */ /* 0x000fca00080108ab */
[----:B------:R-:W2:Y:S01]  /*bfe0*/  MUFU.EX2 R26, R26 ;  /* 0x0000001a001a7308 */ /* 0x000ea20000000800 */
[----:B---3--:R-:W-:Y:S02]  /*bff0*/  IMAD R12, R19, R14, UR38 ;  /* 0x00000026130c7e24 */ /* 0x008fe4000f8e020e */
[----:B------:R-:W-:-:S05]  /*c000*/  FFMA.FTZ R154, R36, UR37, -R10 ;  /* 0x00000025249a7c23 */ /* 0x000fca000801080a */
[----:B------:R-:W3:Y:S01]  /*c010*/  MUFU.EX2 R6, R6 ;  /* 0x0000000600067308 */ /* 0x000ee20000000800 */
[----:B------:R-:W-:Y:S01]  /*c020*/  R2UR UR7, R13 ;  /* 0x000000000d0772ca */ /* 0x000fe200000e0000 */
[----:B------:R-:W-:-:S06]  /*c030*/  FFMA.FTZ R30, R35, UR37, -R171 ;  /* 0x00000025231e7c23 */ /* 0x000fcc00080108ab */
[----:B------:R-:W4:Y:S01]  /*c040*/  MUFU.EX2 R203, R203 ;  /* 0x000000cb00cb7308 */ /* 0x000f220000000800 */
[----:B0-----:R-:W-:Y:S01]  /*c050*/  FADD.FTZ R13, R200, R3 ;  /* 0x00000003c80d7221 */ /* 0x001fe20000010000 */
[----:B------:R-:W-:-:S06]  /*c060*/  FFMA.FTZ R24, R37, UR37, -R10 ;  /* 0x0000002525187c23 */ /* 0x000fcc000801080a */
[----:B------:R-:W0:Y:S01]  /*c070*/  MUFU.EX2 R152, R152 ;  /* 0x0000009800987308 */ /* 0x000e220000000800 */
[----:B------:R-:W-:Y:S01]  /*c080*/  IADD3 R14, R12, 0x80, RZ ;  /* 0x000000800c0e7810 */ /* 0x000fe20007ffe0ff */
[----:B------:R-:W-:-:S06]  /*c090*/  FFMA.FTZ R155, R38, UR37, -R171 ;  /* 0x00000025269b7c23 */ /* 0x000fcc00080108ab */
[----:B------:R-:W5:Y:S01]  /*c0a0*/  MUFU.EX2 R27, R27 ;  /* 0x0000001b001b7308 */ /* 0x000f620000000800 */
[----:B-1----:R-:W-:Y:S01]  /*c0b0*/  FADD.FTZ R13, R202, R13 ;  /* 0x0000000dca0d7221 */ /* 0x002fe20000010000 */
[----:B------:R-:W-:-:S06]  /*c0c0*/  FFMA.FTZ R156, R40, UR37, -R10 ;  /* 0x00000025289c7c23 */ /* 0x000fcc000801080a */
[----:B------:R-:W1:Y:S01]  /*c0d0*/  MUFU.EX2 R11, R33 ;  /* 0x00000021000b7308 */ /* 0x000e620000000800 */
[----:B------:R-:W-:Y:S01]  /*c0e0*/  R2UR UR10, R14 ;  /* 0x000000000e0a72ca */ /* 0x000fe200000e0000 */
[----:B------:R-:W-:Y:S02]  /*c0f0*/  VIADD R14, R12, 0x100 ;  /* 0x000001000c0e7836 */ /* 0x000fe40000000000 */
[----:B--2---:R-:W-:-:S04]  /*c100*/  FADD.FTZ R40, R201, R26 ;  /* 0x0000001ac9287221 */ /* 0x004fc80000010000 */
[----:B------:R-:W2:Y:S01]  /*c110*/  MUFU.EX2 R153, R153 ;  /* 0x0000009900997308 */ /* 0x000ea20000000800 */
[----:B------:R-:W-:Y:S01]  /*c120*/  FFMA.FTZ R31, R39, UR37, -R171 ;  /* 0x00000025271f7c23 */ /* 0x000fe200080108ab */
[----:B---3--:R-:W-:-:S06]  /*c130*/  FADD.FTZ R13, R6, R13 ;  /* 0x0000000d060d7221 */ /* 0x008fcc0000010000 */
[----:B------:R-:W3:Y:S01]  /*c140*/  MUFU.EX2 R154, R154 ;  /* 0x0000009a009a7308 */ /* 0x000ee20000000800 */
[----:B------:R-:W-:Y:S01]  /*c150*/  FFMA.FTZ R25, R41, UR37, -R10 ;  /* 0x0000002529197c23 */ /* 0x000fe2000801080a */
[----:B------:R-:W-:Y:S02]  /*c160*/  IMAD.MOV.U32 R15, RZ, RZ, 0x40000040 ;  /* 0x40000040ff0f7424 */ /* 0x000fe400078e00ff */
[----:B----4-:R-:W-:-:S04]  /*c170*/  FADD.FTZ R40, R203, R40 ;  /* 0x00000028cb287221 */ /* 0x010fc80000010000 */
[----:B------:R-:W4:Y:S01]  /*c180*/  MUFU.EX2 R30, R30 ;  /* 0x0000001e001e7308 */ /* 0x000f220000000800 */
[----:B------:R-:W-:Y:S01]  /*c190*/  R2UR UR14, R14 ;  /* 0x000000000e0e72ca */ /* 0x000fe200000e0000 */
[----:B------:R-:W-:Y:S01]  /*c1a0*/  FFMA.FTZ R157, R42, UR37, -R171 ;  /* 0x000000252a9d7c23 */ /* 0x000fe200080108ab */
[----:B0-----:R-:W-:-:S05]  /*c1b0*/  FADD.FTZ R14, R152, R13 ;  /* 0x0000000d980e7221 */ /* 0x001fca0000010000 */
[----:B------:R-:W0:Y:S01]  /*c1c0*/  MUFU.EX2 R24, R24 ;  /* 0x0000001800187308 */ /* 0x000e220000000800 */
[----:B------:R-:W-:Y:S01]  /*c1d0*/  FFMA.FTZ R158, R44, UR37, -R10 ;  /* 0x000000252c9e7c23 */ /* 0x000fe2000801080a */
[----:B------:R-:W-:Y:S01]  /*c1e0*/  R2UR UR11, R15 ;  /* 0x000000000f0b72ca */ /* 0x000fe200000e0000 */
[----:B-----5:R-:W-:-:S05]  /*c1f0*/  FADD.FTZ R40, R27, R40 ;  /* 0x000000281b287221 */ /* 0x020fca0000010000 */
[----:B------:R-:W5:Y:S01]  /*c200*/  MUFU.EX2 R155, R155 ;  /* 0x0000009b009b7308 */ /* 0x000f620000000800 */
[----:B------:R-:W-:Y:S01]  /*c210*/  R2UR UR15, R15 ;  /* 0x000000000f0f72ca */ /* 0x000fe200000e0000 */
[----:B------:R-:W-:Y:S01]  /*c220*/  FFMA.FTZ R34, R43, UR37, -R171 ;  /* 0x000000252b227c23 */ /* 0x000fe200080108ab */
[----:B-1----:R-:W-:-:S05]  /*c230*/  FADD.FTZ R15, R11, R14 ;  /* 0x0000000e0b0f7221 */ /* 0x002fca0000010000 */
[----:B------:R-:W1:Y:S01]  /*c240*/  MUFU.EX2 R156, R156 ;  /* 0x0000009c009c7308 */ /* 0x000e620000000800 */
[----:B------:R-:W-:Y:S01]  /*c250*/  FFMA.FTZ R28, R45, UR37, -R10 ;  /* 0x000000252d1c7c23 */ /* 0x000fe2000801080a */
[----:B------:R-:W-:Y:S02]  /*c260*/  VIADD R20, R12, 0x180 ;  /* 0x000001800c147836 */ /* 0x000fe40000000000 */
[----:B--2---:R-:W-:-:S04]  /*c270*/  FADD.FTZ R13, R153, R40 ;  /* 0x00000028990d7221 */ /* 0x004fc80000010000 */
[----:B------:R-:W2:Y:S01]  /*c280*/  MUFU.EX2 R31, R31 ;  /* 0x0000001f001f7308 */ /* 0x000ea20000000800 */
[----:B------:R-:W-:Y:S01]  /*c290*/  FFMA.FTZ R159, R46, UR37, -R171 ;  /* 0x000000252e9f7c23 */ /* 0x000fe200080108ab */
[----:B---3--:R-:W-:-:S06]  /*c2a0*/  FADD.FTZ R15, R154, R15 ;  /* 0x0000000f9a0f7221 */ /* 0x008fcc0000010000 */
[----:B------:R-:W3:Y:S01]  /*c2b0*/  MUFU.EX2 R25, R25 ;  /* 0x0000001900197308 */ /* 0x000ee20000000800 */
[----:B------:R-:W-:Y:S01]  /*c2c0*/  FFMA.FTZ R160, R48, UR37, -R10 ;  /* 0x0000002530a07c23 */ /* 0x000fe2000801080a */
[----:B------:R-:W-:Y:S01]  /*c2d0*/  R2UR UR18, R20 ;  /* 0x00000000141272ca */ /* 0x000fe200000e0000 */
[----:B------:R-:W-:-:S05]  /*c2e0*/  VIADD R14, R12, 0x200 ;  /* 0x000002000c0e7836 */ /* 0x000fca0000000000 */
[----:B------:R-:W3:Y:S01]  /*c2f0*/  MUFU.EX2 R157, R157 ;  /* 0x0000009d009d7308 */ /* 0x000ee20000000800 */
[----:B----4-:R-:W-:Y:S01]  /*c300*/  FADD.FTZ R20, R30, R13 ;  /* 0x0000000d1e147221 */ /* 0x010fe20000010000 */
[----:B------:R-:W-:Y:S01]  /*c310*/  FFMA.FTZ R35, R47, UR37, -R171 ;  /* 0x000000252f237c23 */ /* 0x000fe200080108ab */
[----:B0-----:R-:W-:-:S05]  /*c320*/  FADD.FTZ R13, R24, R15 ;  /* 0x0000000f180d7221 */ /* 0x001fca0000010000 */
[----:B------:R-:W0:Y:S01]  /*c330*/  MUFU.EX2 R158, R158 ;  /* 0x0000009e009e7308 */ /* 0x000e220000000800 */
[----:B------:R-:W-:Y:S01]  /*c340*/  FFMA.FTZ R29, R49, UR37, -R10 ;  /* 0x00000025311d7c23 */ /* 0x000fe2000801080a */
[----:B------:R-:W-:Y:S02]  /*c350*/  IMAD.MOV.U32 R15, RZ, RZ, 0x40000040 ;  /* 0x40000040ff0f7424 */ /* 0x000fe400078e00ff */
[----:B-----5:R-:W-:-:S04]  /*c360*/  FADD.FTZ R20, R155, R20 ;  /* 0x000000149b147221 */ /* 0x020fc80000010000 */
[----:B------:R-:W4:Y:S01]  /*c370*/  MUFU.EX2 R34, R34 ;  /* 0x0000002200227308 */ /* 0x000f220000000800 */
[----:B------:R-:W-:Y:S01]  /*c380*/  R2UR UR22, R14 ;  /* 0x000000000e1672ca */ /* 0x000fe200000e0000 */
[----:B------:R-:W-:Y:S01]  /*c390*/  FFMA.FTZ R161, R50, UR37, -R171 ;  /* 0x0000002532a17c23 */ /* 0x000fe200080108ab */
[----:B-1----:R-:W-:-:S05]  /*c3a0*/  FADD.FTZ R14, R156, R13 ;  /* 0x0000000d9c0e7221 */ /* 0x002fca0000010000 */
[----:B------:R-:W1:Y:S01]  /*c3b0*/  MUFU.EX2 R28, R28 ;  /* 0x0000001c001c7308 */ /* 0x000e620000000800 */
[----:B------:R-:W-:Y:S01]  /*c3c0*/  FFMA.FTZ R162, R52, UR37, -R10 ;  /* 0x0000002534a27c23 */ /* 0x000fe2000801080a */
[----:B------:R-:W-:Y:S01]  /*c3d0*/  IMAD.MOV.U32 R13, RZ, RZ, 0x40000040 ;  /* 0x40000040ff0d7424 */ /* 0x000fe200078e00ff */
[----:B------:R-:W-:-:S05]  /*c3e0*/  R2UR UR23, R15 ;  /* 0x000000000f1772ca */ /* 0x000fca00000e0000 */
[----:B------:R-:W5:Y:S01]  /*c3f0*/  MUFU.EX2 R159, R159 ;  /* 0x0000009f009f7308 */ /* 0x000f620000000800 */
[----:B--2---:R-:W-:Y:S01]  /*c400*/  FADD.FTZ R20, R31, R20 ;  /* 0x000000141f147221 */ /* 0x004fe20000010000 */
[----:B------:R-:W-:Y:S01]  /*c410*/  FFMA.FTZ R38, R51, UR37, -R171 ;  /* 0x0000002533267c23 */ /* 0x000fe200080108ab */
[----:B---3--:R-:W-:-:S05]  /*c420*/  FADD.FTZ R15, R25, R14 ;  /* 0x0000000e190f7221 */ /* 0x008fca0000010000 */
[----:B------:R-:W2:Y:S01]  /*c430*/  MUFU.EX2 R160, R160 ;  /* 0x000000a000a07308 */ /* 0x000ea20000000800 */
[----:B------:R-:W-:Y:S01]  /*c440*/  FFMA.FTZ R32, R53, UR37, -R10 ;  /* 0x0000002535207c23 */ /* 0x000fe2000801080a */
[----:B------:R-:W-:Y:S01]  /*c450*/  R2UR UR27, R13 ;  /* 0x000000000d1b72ca */ /* 0x000fe200000e0000 */
[----:B------:R-:W-:-:S05]  /*c460*/  FADD.FTZ R13, R157, R20 ;  /* 0x000000149d0d7221 */ /* 0x000fca0000010000 */
[----:B------:R-:W3:Y:S01]  /*c470*/  MUFU.EX2 R35, R35 ;  /* 0x0000002300237308 */ /* 0x000ee20000000800 */
[----:B------:R-:W-:Y:S01]  /*c480*/  FFMA.FTZ R163, R54, UR37, -R171 ;  /* 0x0000002536a37c23 */ /* 0x000fe200080108ab */
[----:B0-----:R-:W-:-:S06]  /*c490*/  FADD.FTZ R15, R158, R15 ;  /* 0x0000000f9e0f7221 */ /* 0x001fcc0000010000 */
[----:B------:R-:W0:Y:S01]  /*c4a0*/  MUFU.EX2 R29, R29 ;  /* 0x0000001d001d7308 */ /* 0x000e220000000800 */
[----:B------:R-:W-:Y:S01]  /*c4b0*/  FFMA.FTZ R164, R56, UR37, -R10 ;  /* 0x0000002538a47c23 */ /* 0x000fe2000801080a */
[C---:B------:R-:W-:Y:S01]  /*c4c0*/  R2UR UR6, R12.reuse ;  /* 0x000000000c0672ca */ /* 0x040fe200000e0000 */
[----:B------:R-:W-:Y:S01]  /*c4d0*/  VIADD R12, R12, 0x280 ;  /* 0x000002800c0c7836 */ /* 0x000fe20000000000 */
[----:B------:R-:W-:-:S04]  /*c4e0*/  F2FP.F16.F32.PACK_AB R202, R6, R202 ;  /* 0x000000ca06ca723e */ /* 0x000fc800000000ff */
[----:B------:R-:W0:Y:S01]  /*c4f0*/  MUFU.EX2 R161, R161 ;  /* 0x000000a100a17308 */ /* 0x000e220000000800 */
[----:B----4-:R-:W-:Y:S01]  /*c500*/  FADD.FTZ R6, R34, R13 ;  /* 0x0000000d22067221 */ /* 0x010fe20000010000 */
[----:B------:R-:W-:Y:S01]  /*c510*/  FFMA.FTZ R39, R55, UR37, -R171 ;  /* 0x0000002537277c23 */ /* 0x000fe200080108ab */
[----:B-1----:R-:W-:-:S05]  /*c520*/  FADD.FTZ R15, R28, R15 ;  /* 0x0000000f1c0f7221 */ /* 0x002fca0000010000 */
[----:B------:R-:W1:Y:S01]  /*c530*/  MUFU.EX2 R162, R162 ;  /* 0x000000a200a27308 */ /* 0x000e620000000800 */
[----:B------:R-:W-:Y:S01]  /*c540*/  FFMA.FTZ R33, R57, UR37, -R10 ;  /* 0x0000002539217c23 */ /* 0x000fe2000801080a */
[----:B------:R-:W-:Y:S01]  /*c550*/  R2UR UR26, R12 ;  /* 0x000000000c1a72ca */ /* 0x000fe200000e0000 */
[----:B-----5:R-:W-:-:S05]  /*c560*/  FADD.FTZ R6, R159, R6 ;  /* 0x000000069f067221 */ /* 0x020fca0000010000 */
[----:B------:R-:W4:Y:S01]  /*c570*/  MUFU.EX2 R38, R38 ;  /* 0x0000002600267308 */ /* 0x000f220000000800 */
[----:B------:R-:W-:Y:S01]  /*c580*/  FFMA.FTZ R165, R58, UR37, -R171 ;  /* 0x000000253aa57c23 */ /* 0x000fe200080108ab */
[----:B--2---:R-:W-:-:S06]  /*c590*/  FADD.FTZ R12, R160, R15 ;  /* 0x0000000fa00c7221 */ /* 0x004fcc0000010000 */
[----:B------:R-:W2:Y:S01]  /*c5a0*/  MUFU.EX2 R32, R32 ;  /* 0x0000002000207308 */ /* 0x000ea20000000800 */
[----:B------:R-:W-:Y:S01]  /*c5b0*/  FFMA.FTZ R166, R60, UR37, -R10 ;  /* 0x000000253ca67c23 */ /* 0x000fe2000801080a */
[----:B------:R-:W-:Y:S01]  /*c5c0*/  F2FP.F16.F32.PACK_AB R152, R11, R152 ;  /* 0x000000980b98723e */ /* 0x000fe200000000ff */
[----:B---3--:R-:W-:-:S05]  /*c5d0*/  FADD.FTZ R6, R35, R6 ;  /* 0x0000000623067221 */ /* 0x008fca0000010000 */
[----:B------:R-:W3:Y:S01]  /*c5e0*/  MUFU.EX2 R163, R163 ;  /* 0x000000a300a37308 */ /* 0x000ee20000000800 */
[----:B------:R-:W-:Y:S01]  /*c5f0*/  FFMA.FTZ R59, R59, UR37, -R171 ;  /* 0x000000253b3b7c23 */ /* 0x000fe200080108ab */
[----:B0-----:R-:W-:-:S06]  /*c600*/  FADD.FTZ R11, R29, R12 ;  /* 0x0000000c1d0b7221 */ /* 0x001fcc0000010000 */
[----:B------:R-:W0:Y:S01]  /*c610*/  MUFU.EX2 R164, R164 ;  /* 0x000000a400a47308 */ /* 0x000e220000000800 */
[----:B------:R-:W-:Y:S01]  /*c620*/  FFMA.FTZ R36, R61, UR37, -R10 ;  /* 0x000000253d247c23 */ /* 0x000fe2000801080a */
[----:B------:R-:W-:Y:S01]  /*c630*/  F2FP.F16.F32.PACK_AB R200, R3, R200 ;  /* 0x000000c803c8723e */ /* 0x000fe200000000ff */
[----:B------:R-:W-:-:S05]  /*c640*/  FADD.FTZ R3, R161, R6 ;  /* 0x00000006a1037221 */ /* 0x000fca0000010000 */
[----:B------:R-:W5:Y:S01]  /*c650*/  MUFU.EX2 R39, R39 ;  /* 0x0000002700277308 */ /* 0x000f620000000800 */
[----:B------:R-:W-:Y:S01]  /*c660*/  FFMA.FTZ R62, R62, UR37, -R171 ;  /* 0x000000253e3e7c23 */ /* 0x000fe200080108ab */
[----:B-1----:R-:W-:-:S06]  /*c670*/  FADD.FTZ R11, R162, R11 ;  /* 0x0000000ba20b7221 */ /* 0x002fcc0000010000 */
[----:B------:R-:W1:Y:S01]  /*c680*/  MUFU.EX2 R33, R33 ;  /* 0x0000002100217308 */ /* 0x000e620000000800 */
[----:B------:R-:W-:Y:S01]  /*c690*/  FFMA.FTZ R168, R64, UR37, -R10 ;  /* 0x0000002540a87c23 */ /* 0x000fe2000801080a */
[----:B----4-:R-:W-:-:S06]  /*c6a0*/  FADD.FTZ R6, R38, R3 ;  /* 0x0000000326067221 */ /* 0x010fcc0000010000 */
[----:B------:R-:W4:Y:S01]  /*c6b0*/  MUFU.EX2 R165, R165 ;  /* 0x000000a500a57308 */ /* 0x000f220000000800 */
[----:B------:R-:W-:Y:S01]  /*c6c0*/  FFMA.FTZ R63, R63, UR37, -R171 ;  /* 0x000000253f3f7c23 */ /* 0x000fe200080108ab */
[----:B--2---:R-:W-:-:S06]  /*c6d0*/  FADD.FTZ R11, R32, R11 ;  /* 0x0000000b200b7221 */ /* 0x004fcc0000010000 */
[----:B------:R-:W2:Y:S01]  /*c6e0*/  MUFU.EX2 R166, R166 ;  /* 0x000000a600a67308 */ /* 0x000ea20000000800 */
[----:B------:R-:W-:Y:S01]  /*c6f0*/  FFMA.FTZ R37, R65, UR37, -R10 ;  /* 0x0000002541257c23 */ /* 0x000fe2000801080a */
[----:B---3--:R-:W-:-:S06]  /*c700*/  FADD.FTZ R6, R163, R6 ;  /* 0x00000006a3067221 */ /* 0x008fcc0000010000 */
[----:B------:R-:W3:Y:S01]  /*c710*/  MUFU.EX2 R59, R59 ;  /* 0x0000003b003b7308 */ /* 0x000ee20000000800 */
[----:B------:R-:W-:Y:S01]  /*c720*/  FFMA.FTZ R66, R66, UR37, -R171 ;  /* 0x0000002542427c23 */ /* 0x000fe200080108ab */
[----:B0-----:R-:W-:-:S06]  /*c730*/  FADD.FTZ R12, R164, R11 ;  /* 0x0000000ba40c7221 */ /* 0x001fcc0000010000 */
[----:B------:R-:W0:Y:S01]  /*c740*/  MUFU.EX2 R36, R36 ;  /* 0x0000002400247308 */ /* 0x000e220000000800 */
[----:B------:R-:W-:Y:S01]  /*c750*/  FFMA.FTZ R170, R68, UR37, -R10 ;  /* 0x0000002544aa7c23 */ /* 0x000fe2000801080a */
[----:B-----5:R-:W-:-:S06]  /*c760*/  FADD.FTZ R6, R39, R6 ;  /* 0x0000000627067221 */ /* 0x020fcc0000010000 */
[----:B------:R-:W5:Y:S01]  /*c770*/  MUFU.EX2 R62, R62 ;  /* 0x0000003e003e7308 */ /* 0x000f620000000800 */
[----:B------:R-:W-:Y:S01]  /*c780*/  FFMA.FTZ R67, R67, UR37, -R171 ;  /* 0x0000002543437c23 */ /* 0x000fe200080108ab */
[----:B-1----:R-:W-:-:S06]  /*c790*/  FADD.FTZ R3, R33, R12 ;  /* 0x0000000c21037221 */ /* 0x002fcc0000010000 */
[----:B------:R-:W1:Y:S01]  /*c7a0*/  MUFU.EX2 R168, R168 ;  /* 0x000000a800a87308 */ /* 0x000e620000000800 */
[----:B------:R-:W-:Y:S01]  /*c7b0*/  FFMA.FTZ R69, R69, UR37, -R10 ;  /* 0x0000002545457c23 */ /* 0x000fe2000801080a */
[----:B----4-:R-:W-:-:S06]  /*c7c0*/  FADD.FTZ R6, R165, R6 ;  /* 0x00000006a5067221 */ /* 0x010fcc0000010000 */
[----:B------:R-:W4:Y:S01]  /*c7d0*/  MUFU.EX2 R63, R63 ;  /* 0x0000003f003f7308 */ /* 0x000f220000000800 */
[----:B--2---:R-:W-:-:S07]  /*c7e0*/  FADD.FTZ R11, R166, R3 ;  /* 0x00000003a60b7221 */ /* 0x004fce0000010000 */
[----:B------:R-:W2:Y:S01]  /*c7f0*/  MUFU.EX2 R37, R37 ;  /* 0x0000002500257308 */ /* 0x000ea20000000800 */
[----:B---3--:R-:W-:Y:S01]  /*c800*/  FADD.FTZ R3, R59, R6 ;  /* 0x000000063b037221 */ /* 0x008fe20000010000 */
[----:B0-----:R-:W-:-:S06]  /*c810*/  FADD.FTZ R11, R36, R11 ;  /* 0x0000000b240b7221 */ /* 0x001fcc0000010000 */
[----:B------:R-:W0:Y:S08]  /*c820*/  MUFU.EX2 R66, R66 ;  /* 0x0000004200427308 */ /* 0x000e300000000800 */
[----:B------:R-:W3:Y:S01]  /*c830*/  MUFU.EX2 R170, R170 ;  /* 0x000000aa00aa7308 */ /* 0x000ee20000000800 */
[----:B-----5:R-:W-:Y:S01]  /*c840*/  FADD.FTZ R6, R62, R3 ;  /* 0x000000033e067221 */ /* 0x020fe20000010000 */
[----:B-1----:R-:W-:-:S06]  /*c850*/  FADD.FTZ R12, R168, R11 ;  /* 0x0000000ba80c7221 */ /* 0x002fcc0000010000 */
[----:B------:R-:W1:Y:S08]  /*c860*/  MUFU.EX2 R67, R67 ;  /* 0x0000004300437308 */ /* 0x000e700000000800 */
[----:B------:R-:W5:Y:S01]  /*c870*/  MUFU.EX2 R69, R69 ;  /* 0x0000004500457308 */ /* 0x000f620000000800 */
[----:B----4-:R-:W-:Y:S01]  /*c880*/  FADD.FTZ R3, R63, R6 ;  /* 0x000000063f037221 */ /* 0x010fe20000010000 */
[----:B--2---:R-:W-:Y:S01]  /*c890*/  FADD.FTZ R11, R37, R12 ;  /* 0x0000000c250b7221 */ /* 0x004fe20000010000 */
[----:B------:R-:W-:-:S02]  /*c8a0*/  F2FP.F16.F32.PACK_AB R201, R26, R201 ;  /* 0x000000c91ac9723e */ /* 0x000fc400000000ff */
[----:B0-----:R-:W-:Y:S01]  /*c8b0*/  FADD.FTZ R6, R66, R3 ;  /* 0x0000000342067221 */ /* 0x001fe20000010000 */
[----:B---3--:R-:W-:Y:S01]  /*c8c0*/  FADD.FTZ R12, R170, R11 ;  /* 0x0000000baa0c7221 */ /* 0x008fe20000010000 */
[----:B------:R-:W-:Y:S01]  /*c8d0*/  F2FP.F16.F32.PACK_AB R203, R27, R203 ;  /* 0x000000cb1bcb723e */ /* 0x000fe200000000ff */
[--C-:B------:R-:W-:Y:S01]  /*c8e0*/  FFMA.FTZ R10, R70, UR37, -R171.reuse ;  /* 0x00000025460a7c23 */ /* 0x100fe200080108ab */
[----:B-1----:R-:W-:Y:S01]  /*c8f0*/  FADD.FTZ R3, R67, R6 ;  /* 0x0000000643037221 */ /* 0x002fe20000010000 */
[----:B------:R-:W-:Y:S01]  /*c900*/  FFMA.FTZ R171, R71, UR37, -R171 ;  /* 0x0000002547ab7c23 */ /* 0x000fe200080108ab */
[----:B------:R-:W-:Y:S02]  /*c910*/  F2FP.F16.F32.PACK_AB R153, R30, R153 ;  /* 0x000000991e99723e */ /* 0x000fe400000000ff */
[----:B------:R-:W-:Y:S02]  /*c920*/  F2FP.F16.F32.PACK_AB R154, R24, R154 ;  /* 0x0000009a189a723e */ /* 0x000fe400000000ff */
[----:B------:R-:W-:-:S02]  /*c930*/  F2FP.F16.F32.PACK_AB R155, R31, R155 ;  /* 0x0000009b1f9b723e */ /* 0x000fc400000000ff */
[----:B------:R-:W-:Y:S01]  /*c940*/  F2FP.F16.F32.PACK_AB R156, R25, R156 ;  /* 0x0000009c199c723e */ /* 0x000fe200000000ff */
[----:B-----5:R-:W-:Y:S01]  /*c950*/  FADD.FTZ R6, R69, R12 ;  /* 0x0000000c45067221 */ /* 0x020fe20000010000 */
        /* <DEDUP_REMOVED lines=14> */
[----:B------:R-:W-:-:S06]  /*ca40*/  WARPGROUP.ARRIVE ;  /* 0x00000000000079c5 */ /* 0x000fcc0000000000 */
[----:B------:R-:W-:Y:S03]  /*ca50*/  HGMMA.64x256x16.F32 R24, R200, gdesc[UR4].tnspB, RZ, !UPT, gsb0 ;  /* 0x43e00004c8187df0 */ /* 0x000fe6000c0008ff */
[----:B------:R-:W-:Y:S02]  /*ca60*/  WARPGROUP.DEPBAR.LE gsb0, 0x0 ;  /* 0x00008000000079c5 */ /* 0x000fe40000010000 */
[----:B------:R-:W-:-:S15]  /*ca70*/  WARPGROUP.ARRIVE ;  /* 0x00000000000079c5 */ /* 0x000fde0000000000 */
[----:B------:R-:W-:-:S08]  /*ca80*/  NOP ;  /* 0x0000000000007918 */ /* 0x000fd00000000000 */
[----:B------:R-:W-:Y:S01]  /*ca90*/  HGMMA.64x256x16.F32 R24, R152, gdesc[UR8].tnspB, R24, gsb0 ;  /* 0x43e0000898187df0 */ /* 0x000fe20008000818 */
[----:B------:R-:W-:-:S05]  /*caa0*/  IMAD.MOV.U32 R21, RZ, RZ, 0x40000040 ;  /* 0x40000040ff157424 */ /* 0x000fca00078e00ff */
[----:B------:R-:W-:Y:S01]  /*cab0*/  R2UR UR19, R21 ;  /* 0x00000000151372ca */ /* 0x000fe200000e0000 */
[----:B------:R-:W-:Y:S02]  /*cac0*/  WARPGROUP.DEPBAR.LE gsb0, 0x0 ;  /* 0x00008000000079c5 */ /* 0x000fe40000010000 */
[----:B------:R-:W-:-:S15]  /*cad0*/  WARPGROUP.ARRIVE ;  /* 0x00000000000079c5 */ /* 0x000fde0000000000 */
[----:B------:R-:W-:-:S04]  /*cae0*/  NOP ;  /* 0x0000000000007918 */ /* 0x000fc80000000000 */
[----:B------:R-:W-:Y:S03]  /*caf0*/  HGMMA.64x256x16.F32 R24, R156, gdesc[UR12].tnspB, R24, gsb0 ;  /* 0x43e0000c9c187df0 */ /* 0x000fe60008000818 */
[----:B------:R-:W-:Y:S02]  /*cb00*/  WARPGROUP.DEPBAR.LE gsb0, 0x0 ;  /* 0x00008000000079c5 */ /* 0x000fe40000010000 */
[----:B------:R-:W-:-:S15]  /*cb10*/  WARPGROUP.ARRIVE ;  /* 0x00000000000079c5 */ /* 0x000fde0000000000 */
[----:B------:R-:W-:-:S08]  /*cb20*/  NOP ;  /* 0x0000000000007918 */ /* 0x000fd00000000000 */
[----:B------:R-:W-:Y:S01]  /*cb30*/  HGMMA.64x256x16.F32 R24, R160, gdesc[UR16].tnspB, R24, gsb0 ;  /* 0x43e00010a0187df0 */ /* 0x000fe20008000818 */
[----:B------:R-:W0:Y:S08]  /*cb40*/  MUFU.EX2 R10, R10 ;  /* 0x0000000a000a7308 */ /* 0x000e300000000800 */
[----:B------:R-:W1:Y:S01]  /*cb50*/  MUFU.EX2 R171, R171 ;  /* 0x000000ab00ab7308 */ /* 0x000e620000000800 */
[----:B0-----:R-:W-:-:S04]  /*cb60*/  FADD.FTZ R3, R10, R3 ;  /* 0x000000030a037221 */ /* 0x001fc80000010000 */
[C---:B-1----:R-:W-:Y:S01]  /*cb70*/  FADD.FTZ R3, R171.reuse, R3 ;  /* 0x00000003ab037221 */ /* 0x042fe20000010000 */
[----:B------:R-:W-:Y:S01]  /*cb80*/  F2FP.F16.F32.PACK_AB R171, R171, R10 ;  /* 0x0000000aabab723e */ /* 0x000fe200000000ff */
[----:B------:R-:W-:Y:S02]  /*cb90*/  WARPGROUP.DEPBAR.LE gsb0, 0x0 ;  /* 0x00008000000079c5 */ /* 0x000fe40000010000 */
[----:B------:R-:W-:-:S10]  /*cba0*/  WARPGROUP.ARRIVE ;  /* 0x00000000000079c5 */ /* 0x000fd40000000000 */
[----:B------:R-:W-:Y:S01]  /*cbb0*/  HGMMA.64x256x16.F32 R24, R164, gdesc[UR20].tnspB, R24, gsb0 ;  /* 0x43e00014a4187df0 */ /* 0x000fe20008000818 */
[----:B------:R-:W-:-:S04]  /*cbc0*/  LOP3.LUT R18, R18, 0xfffffff7, RZ, 0xc0, !PT ;  /* 0xfffffff712127812 */ /* 0x000fc800078ec0ff */
[----:B------:R-:W-:Y:S01]  /*cbd0*/  @P5 LOP3.LUT R18, R18, 0x8, RZ, 0xfc, !PT ;  /* 0x0000000812125812 */ /* 0x000fe200078efcff */
[----:B------:R-:W-:Y:S02]  /*cbe0*/  WARPGROUP.DEPBAR.LE gsb0, 0x0 ;  /* 0x00008000000079c5 */ /* 0x000fe40000010000 */
[----:B------:R-:W-:-:S15]  /*cbf0*/  WARPGROUP.ARRIVE ;  /* 0x00000000000079c5 */ /* 0x000fde0000000000 */
[----:B------:R-:W-:-:S05]  /*cc00*/  NOP ;  /* 0x0000000000007918 */ /* 0x000fca0000000000 */
[----:B------:R-:W-:Y:S03]  /*cc10*/  HGMMA.64x256x16.F32 R24, R168, gdesc[UR24].tnspB, R24, gsb0 ;  /* 0x43e00018a8187df0 */ /* 0x000fe60008000818 */
[----:B------:R-:W-:Y:S02]  /*cc20*/  WARPGROUP.DEPBAR.LE gsb0, 0x0 ;  /* 0x00008000000079c5 */ /* 0x000fe40000010000 */
[----:B------:R-:W-:Y:S05]  /*cc30*/  @!P0 BRA `(.L_x_15204) ;  /* 0x0000000000048947 */ /* 0x000fea0003800000 */
[----:B------:R-:W-:Y:S01]  /*cc40*/  BPT.TRAP 0x1 ;  /* 0x000000040000795c */ /* 0x000fe20000300000 */
.L_x_15204:
[----:B------:R-:W2:Y:S01]  /*cc50*/  LDL R12, [R1+0x98] ;  /* 0x00009800010c7983 */ /* 0x000ea20000100800 */
[----:B------:R-:W-:Y:S01]  /*cc60*/  VIADD R9, R9, 0x32460 ;  /* 0x0003246009097836 */ /* 0x000fe20000000000 */
[----:B------:R-:W-:Y:S01]  /*cc70*/  ULDC UR39, c[0x0][0xa80] ;  /* 0x0002a00000277ab9 */ /* 0x000fe20000000800 */
[----:B------:R-:W-:Y:S01]  /*cc80*/  IMAD.U32 R10, RZ, RZ, UR41 ;  /* 0x00000029ff0a7e24 */ /* 0x000fe2000f8e00ff */
[----:B------:R-:W-:Y:S01]  /*cc90*/  ULDC UR40, c[0x0][0xa80] ;  /* 0x0002a00000287ab9 */ /* 0x000fe20000000800 */
[----:B------:R-:W-:-:S03]  /*cca0*/  IMAD.MOV.U32 R11, RZ, RZ, R174 ;  /* 0x000000ffff0b7224 */ /* 0x000fc600078e00ae */
[----:B------:R-:W-:Y:S02]  /*ccb0*/  PRMT R9, R10, 0x654, R9 ;  /* 0x000006540a097816 */ /* 0x000fe40000000009 */
[----:B------:R-:W0:Y:S02]  /*ccc0*/  @P5 LDC R10, c[0x0][0x44c] ;  /* 0x00011300ff0a5b82 */ /* 0x000e240000000800 */
[----:B------:R1:W-:Y:S06]  /*ccd0*/  SYNCS.ARRIVE.TRANS64.RED.A1T0 RZ, [R9+URZ], RZ ;  /* 0x000000ff09ff79a7 */ /* 0x0003ec000810043f */
[----:B-1----:R-:W1:Y:S01]  /*cce0*/  @P5 LDC R9, c[0x0][0x450] ;  /* 0x00011400ff095b82 */ /* 0x002e620000000800 */
[----:B0-----:R-:W-:-:S05]  /*ccf0*/  @P5 IMAD.HI.U32 R10, R174, R10, RZ ;  /* 0x0000000aae0a5227 */ /* 0x001fca00078e00ff */
[----:B-1----:R-:W-:-:S04]  /*cd00*/  @P5 SHF.R.U32.HI R11, RZ, R9, R10 ;  /* 0x00000009ff0b5219 */ /* 0x002fc8000001160a */
[----:B------:R-:W-:-:S05]  /*cd10*/  IADD3 R9, R11, R173, -R219 ;  /* 0x000000ad0b097210 */ /* 0x000fca0007ffe8db */
[----:B------:R-:W-:-:S05]  /*cd20*/  IMAD.HI R9, R9, 0x2aaaaaab, RZ ;  /* 0x2aaaaaab09097827 */ /* 0x000fca00078e02ff */
[----:B------:R-:W-:-:S04]  /*cd30*/  SHF.R.U32.HI R10, RZ, 0x1f, R9 ;  /* 0x0000001fff0a7819 */ /* 0x000fc80000011609 */
[----:B------:R-:W-:Y:S01]  /*cd40*/  LEA.HI.SX32 R10, R9, R10, 0x1c ;  /* 0x0000000a090a7211 */ /* 0x000fe200078fe2ff */
[----:B------:R-:W-:-:S03]  /*cd50*/  VIADD R9, R172, 0xfffffffe ;  /* 0xfffffffeac097836 */ /* 0x000fc60000000000 */
[----:B--2---:R-:W-:-:S04]  /*cd60*/  VIMNMX R200, R12, R10, !PT ;  /* 0x0000000a0cc87248 */ /* 0x004fc80007fe0100 */
[----:B------:R-:W-:-:S13]  /*cd70*/  ISETP.GE.AND P1, PT, R9, R200, PT ;  /* 0x000000c80900720c */ /* 0x000fda0003f26270 */
[----:B------:R-:W-:Y:S05]  /*cd80*/  @!P1 BRA `(.L_x_15205) ;  /* 0x00000030003c9947 */ /* 0x000fea0003800000 */
[----:B------:R-:W-:Y:S01]  /*cd90*/  MOV R11, R8 ;  /* 0x00000008000b7202 */ /* 0x000fe20000000f00 */
[----:B------:R-:W-:-:S07]  /*cda0*/  IMAD.MOV.U32 R12, RZ, RZ, R0 ;  /* 0x000000ffff0c7224 */ /* 0x000fce00078e0000 */
.L_x_15216:
[----:B------:R-:W-:Y:S01]  /*cdb0*/  VIADD R19, R19, 0x1 ;  /* 0x0000000113137836 */ /* 0x000fe20000000000 */
[----:B------:R-:W-:Y:S05]  /*cdc0*/  YIELD ;  /* 0x0000000000007946 */ /* 0x000fea0003800000 */
[----:B------:R-:W-:-:S04]  /*cdd0*/  ISETP.NE.AND P1, PT, R19, 0x2, PT ;  /* 0x000000021300780c */ /* 0x000fc80003f25270 */
[----:B------:R-:W-:Y:S02]  /*cde0*/  SEL R0, RZ, 0x1, P1 ;  /* 0x00000001ff007807 */ /* 0x000fe40000800000 */
[----:B------:R-:W-:Y:S02]  /*cdf0*/  SEL R19, R19, RZ, P1 ;  /* 0x000000ff13137207 */ /* 0x000fe40000800000 */
[----:B------:R-:W-:Y:S01]  /*ce00*/  LOP3.LUT R208, R208, R0, RZ, 0x3c, !PT ;  /* 0x00000000d0d07212 */ /* 0x000fe200078e3cff */
[----:B0-----:R-:W-:Y:S06]  /*ce10*/  @!P0 BRA `(.L_x_15206) ;  /* 0x0000000000048947 */ /* 0x001fec0003800000 */
[----:B------:R-:W-:Y:S01]  /*ce20*/  BPT.TRAP 0x1 ;  /* 0x000000040000795c */ /* 0x000fe20000300000 */
.L_x_15206:
[----:B------:R-:W-:Y:S01]  /*ce30*/  IMAD R10, R19, 0x8, R23 ;  /* 0x00000008130a7824 */ /* 0x000fe200078e0217 */
[----:B------:R-:W-:-:S04]  /*ce40*/  SHF.L.U32 R0, R208, 0x1f, RZ ;  /* 0x0000001fd0007819 */ /* 0x000fc800000006ff */
[----:B------:R0:W1:Y:S01]  /*ce50*/  SYNCS.PHASECHK.TRANS64.TRYWAIT P1, [R10+URZ+0x32430], R0 ;  /* 0x032430000a0075a7 */ /* 0x000062000802017f */
[----:B------:R-:W-:Y:S05]  /*ce60*/  @!P0 BRA `(.L_x_15207) ;  /* 0x0000000000048947 */ /* 0x000fea0003800000 */
[----:B------:R-:W-:Y:S01]  /*ce70*/  BPT.TRAP 0x1 ;  /* 0x000000040000795c */ /* 0x000fe20000300000 */
.L_x_15207:
[----:B------:R-:W2:Y:S01]  /*ce80*/  LDL R7, [R1+0x2c] ;  /* 0x00002c0001077983 */ /* 0x000ea20000100800 */
[----:B------:R-:W-:Y:S02]  /*ce90*/  IMAD.MOV.U32 R153, RZ, RZ, 0x40000040 ;  /* 0x40000040ff997424 */ /* 0x000fe400078e00ff */
[----:B--2---:R-:W-:Y:S01]  /*cea0*/  IMAD R152, R19, 0x300, R7 ;  /* 0x0000030013987824 */ /* 0x004fe200078e0207 */
[----:B-1----:R-:W-:Y:S06]  /*ceb0*/  @P1 BRA `(.L_x_15208) ;  /* 0x0000000000081947 */ /* 0x002fec0003800000 */
[----:B------:R-:W1:Y:S02]  /*cec0*/  SYNCS.PHASECHK.TRANS64.TRYWAIT P1, [R10+URZ+0x32430], R0 ;  /* 0x032430000a0075a7 */ /* 0x000e64000802017f */
[----:B-1----:R-:W-:Y:S05]  /*ced0*/  @!P1 BRA `(.L_x_15209) ;  /* 0x0000014c00d49947 */ /* 0x002fea0003800000 */
.L_x_15208:
[----:B------:R-:W-:Y:S01]  /*cee0*/  VIADD R14, R152, 0x4 ;  /* 0x00000004980e7836 */ /* 0x000fe20000000000 */
[----:B------:R-:W2:Y:S01]  /*cef0*/  LDL.64 R202, [R1+0x60] ;  /* 0x0000600001ca7983 */ /* 0x000ea20000100a00 */
[----:B------:R-:W-:Y:S01]  /*cf00*/  IMAD.MOV.U32 R15, RZ, RZ, 0x40000040 ;  /* 0x40000040ff0f7424 */ /* 0x000fe200078e00ff */
[----:B------:R-:W-:Y:S05]  /*cf10*/  WARPSYNC.ALL ;  /* 0x0000000000007948 */ /* 0x000fea0003800000 */
[----:B------:R-:W-:Y:S01]  /*cf20*/  R2UR UR14, R14 ;  /* 0x000000000e0e72ca */ /* 0x000fe200000e0000 */
[C---:B------:R-:W-:Y:S01]  /*cf30*/  VIADD R20, R152.reuse, 0x2 ;  /* 0x0000000298147836 */ /* 0x040fe20000000000 */
[----:B------:R-:W-:Y:S01]  /*cf40*/  R2UR UR15, R15 ;  /* 0x000000000f0f72ca */ /* 0x000fe200000e0000 */
[----:B------:R-:W-:Y:S01]  /*cf50*/  IMAD.MOV.U32 R21, RZ, RZ, 0x40000040 ;  /* 0x40000040ff157424 */ /* 0x000fe200078e00ff */
[----:B------:R-:W3:Y:S01]  /*cf60*/  LDL.64 R14, [R1+0x70] ;  /* 0x00007000010e7983 */ /* 0x000ee20000100a00 */
[C---:B------:R-:W-:Y:S01]  /*cf70*/  R2UR UR6, R152.reuse ;  /* 0x00000000980672ca */ /* 0x040fe200000e0000 */
[----:B------:R-:W-:Y:S01]  /*cf80*/  VIADD R152, R152, 0x6 ;  /* 0x0000000698987836 */ /* 0x000fe20000000000 */
[----:B------:R-:W-:-:S02]  /*cf90*/  R2UR UR10, R20 ;  /* 0x00000000140a72ca */ /* 0x000fc400000e0000 */
[----:B------:R-:W-:Y:S02]  /*cfa0*/  R2UR UR11, R21 ;  /* 0x00000000150b72ca */ /* 0x000fe400000e0000 */
[----:B------:R-:W4:Y:S01]  /*cfb0*/  LDL.64 R20, [R1+0x68] ;  /* 0x0000680001147983 */ /* 0x000f220000100a00 */
[----:B------:R-:W-:Y:S01]  /*cfc0*/  R2UR UR7, R153 ;  /* 0x00000000990772ca */ /* 0x000fe200000e0000 */
[----:B------:R-:W-:Y:S01]  /*cfd0*/  IMAD.MOV.U32 R153, RZ, RZ, 0x40000040 ;  /* 0x40000040ff997424 */ /* 0x000fe200078e00ff */
[----:B------:R-:W-:Y:S02]  /*cfe0*/  R2UR UR4, R220 ;  /* 0x00000000dc0472ca */ /* 0x000fe400000e0000 */
[----:B------:R-:W-:Y:S02]  /*cff0*/  R2UR UR5, R221 ;  /* 0x00000000dd0572ca */ /* 0x000fe400000e0000 */
[----:B------:R-:W-:Y:S02]  /*d000*/  R2UR UR18, R152 ;  /* 0x00000000981272ca */ /* 0x000fe400000e0000 */
[----:B------:R-:W-:-:S02]  /*d010*/  R2UR UR19, R153 ;  /* 0x00000000991372ca */ /* 0x000fc400000e0000 */
[----:B------:R-:W-:-:S07]  /*d020*/  WARPGROUP.ARRIVE ;  /* 0x00000000000079c5 */ /* 0x000fce0000000000 */
[----:B------:R-:W-:Y:S03]  /*d030*/  HGMMA.64x96x16.F32 R152, gdesc[UR4], RZ, !UPT, gsb0 ;  /* 0x01600000049879f0 */ /* 0x000fe6000c0008ff */
[----:B------:R-:W-:Y:S02]  /*d040*/  WARPGROUP.DEPBAR.LE gsb0, 0x0 ;  /* 0x00008000000079c5 */ /* 0x000fe40000010000 */
[----:B------:R-:W-:Y:S01]  /*d050*/  WARPGROUP.ARRIVE ;  /* 0x00000000000079c5 */ /* 0x000fe20000000000 */
[----:B---3--:R-:W-:Y:S02]  /*d060*/  R2UR UR8, R14 ;  /* 0x000000000e0872ca */ /* 0x008fe400000e0000 */
[----:B------:R-:W-:-:S13]  /*d070*/  R2UR UR9, R15 ;  /* 0x000000000f0972ca */ /* 0x000fda00000e0000 */
[----:B------:R-:W-:Y:S01]  /*d080*/  HGMMA.64x96x16.F32 R152, gdesc[UR8], R152, gsb0 ;  /* 0x01600000089879f0 */ /* 0x000fe20008000898 */
[----:B----4-:R-:W-:Y:S02]  /*d090*/  R2UR UR12, R20 ;  /* 0x00000000140c72ca */ /* 0x010fe400000e0000 */
        /* <DEDUP_REMOVED lines=12> */
.L_x_15210:
[----:B------:R2:W3:Y:S01]  /*d160*/  SYNCS.PHASECHK.TRANS64.TRYWAIT P1, [R10+URZ+0x32450], R0 ;  /* 0x032450000a0075a7 */ /* 0x0004e2000802017f */
[----:B------:R-:W-:Y:S05]  /*d170*/  @!P0 BRA `(.L_x_15211) ;  /* 0x0000000000048947 */ /* 0x000fea0003800000 */
[----:B------:R-:W-:Y:S01]  /*d180*/  BPT.TRAP 0x1 ;  /* 0x000000040000795c */ /* 0x000fe20000300000 */
.L_x_15211:
[----:B---3--:R-:W-:Y:S05]  /*d190*/  @P1 BRA `(.L_x_15212) ;  /* 0x0000000000081947 */ /* 0x008fea0003800000 */
[----:B------:R-:W3:Y:S02]  /*d1a0*/  SYNCS.PHASECHK.TRANS64.TRYWAIT P1, [R10+URZ+0x32450], R0 ;  /* 0x032450000a0075a7 */ /* 0x000ee4000802017f */
[----:B---3--:R-:W-:Y:S05]  /*d1b0*/  @!P1 BRA `(.L_x_15213) ;  /* 0x0000014c00309947 */ /* 0x008fea0003800000 */
.L_x_15212:
[----:B------:R-:W4:Y:S04]  /*d1c0*/  LDL.64 R202, [R1+0x48] ;  /* 0x0000480001ca7983 */ /* 0x000f280000100a00 */
[----:B------:R0:W-:Y:S04]  /*d1d0*/  STL.64 [R1+0x1e0], R10 ;  /* 0x0001e00a01007387 */ /* 0x0001e80000100a00 */
[----:B0123--:R-:W2:Y:S04]  /*d1e0*/  LDL.64 R10, [R1+0x58] ;  /* 0x00005800010a7983 */ /* 0x00fea80000100a00 */
[----:B------:R0:W-:Y:S04]  /*d1f0*/  STL [R1+0x1d8], R9 ;  /* 0x0001d80901007387 */ /* 0x0001e80000100800 */
[----:B0-----:R-:W3:Y:S01]  /*d200*/  LDL.64 R8, [R1+0x50] ;  /* 0x0000500001087983 */ /* 0x001ee20000100a00 */
[----:B------:R-:W-:Y:S01]  /*d210*/  IMAD.MOV.U32 R14, RZ, RZ, 0xc00 ;  /* 0x00000c00ff0e7424 */ /* 0x000fe200078e00ff */
[----:B------:R-:W-:Y:S05]  /*d220*/  WARPSYNC.ALL ;  /* 0x0000000000007948 */ /* 0x000fea0003800000 */
[----:B------:R-:W-:Y:S01]  /*d230*/  IMAD R14, R19, R14, UR45 ;  /* 0x0000002d130e7e24 */ /* 0x000fe2000f8e020e */
[----:B------:R-:W-:Y:S01]  /*d240*/  R2UR UR4, R4 ;  /* 0x00000000040472ca */ /* 0x000fe200000e0000 */
[----:B------:R-:W-:Y:S01]  /*d250*/  IMAD.MOV.U32 R15, RZ, RZ, 0x40000040 ;  /* 0x40000040ff0f7424 */ /* 0x000fe200078e00ff */
[----:B------:R-:W-:Y:S01]  /*d260*/  R2UR UR5, R5 ;  /* 0x00000000050572ca */ /* 0x000fe200000e0000 */
[----:B------:R-:W-:Y:S01]  /*d270*/  WARPGROUP.ARRIVE ;  /* 0x00000000000079c5 */ /* 0x000fe20000000000 */
[C---:B------:R-:W-:Y:S01]  /*d280*/  R2UR UR6, R14.reuse ;  /* 0x000000000e0672ca */ /* 0x040fe200000e0000 */
[----:B------:R-:W-:Y:S01]  /*d290*/  VIADD R20, R14, 0x2 ;  /* 0x000000020e147836 */ /* 0x000fe20000000000 */
[----:B------:R-:W-:Y:S01]  /*d2a0*/  R2UR UR7, R15 ;  /* 0x000000000f0772ca */ /* 0x000fe200000e0000 */
[----:B------:R0:W-:Y:S01]  /*d2b0*/  STL.64 [R1+0x1d0], R2 ;  /* 0x0001d00201007387 */ /* 0x0001e20000100a00 */
[----:B------:R-:W-:-:S11]  /*d2c0*/  MOV R21, 0x40000040 ;  /* 0x4000004000157802 */ /* 0x000fd60000000f00 */
[----:B------:R-:W-:Y:S01]  /*d2d0*/  HGMMA.64x96x16.F32 R152, gdesc[UR4], R152, gsb0 ;  /* 0x01600000049879f0 */ /* 0x000fe20008000898 */
[----:B------:R-:W-:Y:S01]  /*d2e0*/  R2UR UR6, R20 ;  /* 0x00000000140672ca */ /* 0x000fe200000e0000 */
[----:B0-----:R-:W4:Y:S01]  /*d2f0*/  LDL.64 R2, [R1+0x30] ;  /* 0x0000300001027983 */ /* 0x001f220000100a00 */
[----:B------:R-:W-:Y:S01]  /*d300*/  R2UR UR7, R21 ;  /* 0x00000000150772ca */ /* 0x000fe200000e0000 */
[----:B------:R-:W-:Y:S02]  /*d310*/  VIADD R20, R14, 0x4 ;  /* 0x000000040e147836 */ /* 0x000fe40000000000 */
[----:B------:R-:W-:Y:S01]  /*d320*/  IMAD.MOV.U32 R21, RZ, RZ, 0x40000040 ;  /* 0x40000040ff157424 */ /* 0x000fe200078e00ff */
[----:B------:R-:W-:Y:S02]  /*d330*/  WARPGROUP.DEPBAR.LE gsb0, 0x0 ;  /* 0x00008000000079c5 */ /* 0x000fe40000010000 */
[----:B------:R-:W-:Y:S01]  /*d340*/  WARPGROUP.ARRIVE ;  /* 0x00000000000079c5 */ /* 0x000fe20000000000 */
[----:B--2---:R-:W-:-:S02]  /*d350*/  R2UR UR4, R10 ;  /* 0x000000000a0472ca */ /* 0x004fc400000e0000 */
[----:B------:R-:W-:Y:S02]  /*d360*/  R2UR UR5, R11 ;  /* 0x000000000b0572ca */ /* 0x000fe400000e0000 */
[----:B------:R-:W2:Y:S11]  /*d370*/  LDL.64 R10, [R1+0x40] ;  /* 0x00004000010a7983 */ /* 0x000eb60000100a00 */
[----:B------:R-:W-:Y:S01]  /*d380*/  HGMMA.64x96x16.F32 R152, gdesc[UR4], R152, gsb0 ;  /* 0x01600000049879f0 */ /* 0x000fe20008000898 */
[----:B---3--:R-:W-:-:S02]  /*d390*/  R2UR UR4, R8 ;  /* 0x00000000080472ca */ /* 0x008fc400000e0000 */
[----:B------:R-:W-:Y:S02]  /*d3a0*/  R2UR UR5, R9 ;  /* 0x00000000090572ca */ /* 0x000fe400000e0000 */
[----:B------:R-:W3:Y:S01]  /*d3b0*/  LDL.64 R8, [R1+0x38] ;  /* 0x0000380001087983 */ /* 0x000ee20000100a00 */
[----:B------:R-:W-:Y:S02]  /*d3c0*/  R2UR UR6, R20 ;  /* 0x00000000140672ca */ /* 0x000fe400000e0000 */
[----:B------:R-:W-:Y:S01]  /*d3d0*/  R2UR UR7, R21 ;  /* 0x00000000150772ca */ /* 0x000fe200000e0000 */
[----:B------:R-:W-:Y:S02]  /*d3e0*/  VIADD R20, R14, 0x6 ;  /* 0x000000060e147836 */ /* 0x000fe40000000000 */
[----:B------:R-:W-:Y:S01]  /*d3f0*/  IMAD.MOV.U32 R21, RZ, RZ, 0x40000040 ;  /* 0x40000040ff157424 */ /* 0x000fe200078e00ff */
[----:B------:R-:W-:Y:S02]  /*d400*/  WARPGROUP.DEPBAR.LE gsb0, 0x0 ;  /* 0x00008000000079c5 */ /* 0x000fe40000010000 */
[----:B------:R-:W-:-:S07]  /*d410*/  WARPGROUP.ARRIVE ;  /* 0x00000000000079c5 */ /* 0x000fce0000000000 */
[----:B------:R-:W-:Y:S01]  /*d420*/  HGMMA.64x96x16.F32 R152, gdesc[UR4], R152, gsb0 ;  /* 0x01600000049879f0 */ /* 0x000fe20008000898 */
[----:B------:R-:W-:Y:S02]  /*d430*/  R2UR UR6, R20 ;  /* 0x00000000140672ca */ /* 0x000fe400000e0000 */
[----:B------:R-:W-:Y:S02]  /*d440*/  R2UR UR7, R21 ;  /* 0x00000000150772ca */ /* 0x000fe400000e0000 */
[----:B----4-:R-:W-:Y:S02]  /*d450*/  R2UR UR4, R202 ;  /* 0x00000000ca0472ca */ /* 0x010fe400000e0000 */
[----:B------:R-:W-:Y:S01]  /*d460*/  R2UR UR5, R203 ;  /* 0x00000000cb0572ca */ /* 0x000fe200000e0000 */
[----:B------:R-:W-:Y:S01]  /*d470*/  VIADD R20, R14, 0x300 ;  /* 0x000003000e147836 */ /* 0x000fe20000000000 */
[----:B------:R-:W4:Y:S01]  /*d480*/  LDL.64 R202, [R1+0x20] ;  /* 0x0000200001ca7983 */ /* 0x000f220000100a00 */
[----:B------:R-:W-:Y:S01]  /*d490*/  IMAD.MOV.U32 R21, RZ, RZ, 0x40000040 ;  /* 0x40000040ff157424 */ /* 0x000fe200078e00ff */
[----:B------:R-:W-:-:S02]  /*d4a0*/  WARPGROUP.DEPBAR.LE gsb0, 0x0 ;  /* 0x00008000000079c5 */ /* 0x000fc40000010000 */
[----:B------:R-:W-:-:S07]  /*d4b0*/  WARPGROUP.ARRIVE ;  /* 0x00000000000079c5 */ /* 0x000fce0000000000 */
[----:B------:R-:W-:Y:S01]  /*d4c0*/  HGMMA.64x96x16.F32 R152, gdesc[UR4], R152, gsb0 ;  /* 0x01600000049879f0 */ /* 0x000fe20008000898 */
[----:B------:R-:W-:Y:S02]  /*d4d0*/  R2UR UR6, R20 ;  /* 0x00000000140672ca */ /* 0x000fe400000e0000 */
[----:B------:R-:W-:Y:S02]  /*d4e0*/  R2UR UR7, R21 ;  /* 0x00000000150772ca */ /* 0x000fe400000e0000 */
[----:B--2---:R-:W-:Y:S02]  /*d4f0*/  R2UR UR4, R10 ;  /* 0x000000000a0472ca */ /* 0x004fe400000e0000 */
[----:B------:R-:W-:Y:S01]  /*d500*/  R2UR UR5, R11 ;  /* 0x000000000b0572ca */ /* 0x000fe200000e0000 */
[----:B------:R-:W-:Y:S02]  /*d510*/  WARPGROUP.DEPBAR.LE gsb0, 0x0 ;  /* 0x00008000000079c5 */ /* 0x000fe40000010000 */
[----:B------:R-:W-:Y:S01]  /*d520*/  WARPGROUP.ARRIVE ;  /* 0x00000000000079c5 */ /* 0x000fe20000000000 */
[----:B------:R-:W-:Y:S01]  /*d530*/  VIADD R20, R14, 0x302 ;  /* 0x000003020e147836 */ /* 0x000fe20000000000 */
[----:B------:R-:W2:Y:S08]  /*d540*/  LDL.64 R10, [R1+0x18] ;  /* 0x00001800010a7983 */ /* 0x000eb00000100a00 */
[----:B------:R-:W-:Y:S01]  /*d550*/  HGMMA.64x96x16.F32 R152, gdesc[UR4], R152, gsb0 ;  /* 0x01600000049879f0 */ /* 0x000fe20008000898 */
[----:B------:R-:W-:Y:S01]  /*d560*/  IMAD.MOV.U32 R21, RZ, RZ, 0x40000040 ;  /* 0x40000040ff157424 */ /* 0x000fe200078e00ff */
[----:B------:R-:W-:-:S02]  /*d570*/  R2UR UR6, R20 ;  /* 0x00000000140672ca */ /* 0x000fc400000e0000 */
[----:B---3--:R-:W-:Y:S02]  /*d580*/  R2UR UR4, R8 ;  /* 0x00000000080472ca */ /* 0x008fe400000e0000 */
[----:B------:R-:W-:Y:S02]  /*d590*/  R2UR UR7, R21 ;  /* 0x00000000150772ca */ /* 0x000fe400000e0000 */
[----:B------:R-:W-:Y:S01]  /*d5a0*/  R2UR UR5, R9 ;  /* 0x00000000090572ca */ /* 0x000fe200000e0000 */
[----:B------:R-:W-:Y:S01]  /*d5b0*/  VIADD R20, R14, 0x304 ;  /* 0x000003040e147836 */ /* 0x000fe20000000000 */
[----:B------:R-:W3:Y:S01]  /*d5c0*/  LDL.64 R8, [R1+0x10] ;  /* 0x0000100001087983 */ /* 0x000ee20000100a00 */
[----:B------:R-:W-:Y:S01]  /*d5d0*/  IMAD.MOV.U32 R21, RZ, RZ, 0x40000040 ;  /* 0x40000040ff157424 */ /* 0x000fe200078e00ff */
[----:B------:R-:W-:Y:S02]  /*d5e0*/  WARPGROUP.DEPBAR.LE gsb0, 0x0 ;  /* 0x00008000000079c5 */ /* 0x000fe40000010000 */
[----:B------:R-:W-:-:S07]  /*d5f0*/  WARPGROUP.ARRIVE ;  /* 0x00000000000079c5 */ /* 0x000fce0000000000 */
[----:B------:R-:W-:Y:S01]  /*d600*/  HGMMA.64x96x16.F32 R152, gdesc[UR4], R152, gsb0 ;  /* 0x01600000049879f0 */ /* 0x000fe20008000898 */
[----:B------:R-:W-:Y:S02]  /*d610*/  R2UR UR6, R20 ;  /* 0x00000000140672ca */ /* 0x000fe400000e0000 */
[----:B------:R-:W-:Y:S02]  /*d620*/  R2UR UR7, R21 ;  /* 0x00000000150772ca */ /* 0x000fe400000e0000 */
[----:B------:R-:W-:Y:S02]  /*d630*/  R2UR UR4, R2 ;  /* 0x00000000020472ca */ /* 0x000fe400000e0000 */
[----:B------:R-:W-:Y:S01]  /*d640*/  R2UR UR5, R3 ;  /* 0x00000000030572ca */ /* 0x000fe200000e0000 */
[----:B------:R-:W-:Y:S01]  /*d650*/  VIADD R20, R14, 0x306 ;  /* 0x000003060e147836 */ /* 0x000fe20000000000 */
[----:B------:R-:W3:Y:S01]  /*d660*/  LDL.64 R2, [R1+0x8] ;  /* 0x0000080001027983 */ /* 0x000ee20000100a00 */
        /* <DEDUP_REMOVED lines=8> */
[----:B------:R-:W-:Y:S01]  /*d6f0*/  VIADD R20, R14, 0x600 ;  /* 0x000006000e147836 */ /* 0x000fe20000000000 */
[----:B------:R-:W-:Y:S01]  /*d700*/  MOV R21, 0x40000040 ;  /* 0x4000004000157802 */ /* 0x000fe20000000f00 */
[----:B------:R-:W4:Y:S01]  /*d710*/  LDL.64 R202, [R1] ;  /* 0x0000000001ca7983 */ /* 0x000f220000100a00 */
[----:B------:R-:W-:-:S02]  /*d720*/  WARPGROUP.DEPBAR.LE gsb0, 0x0 ;  /* 0x00008000000079c5 */ /* 0x000fc40000010000 */
[----:B------:R-:W-:-:S07]  /*d730*/  WARPGROUP.ARRIVE ;  /* 0x00000000000079c5 */ /* 0x000fce0000000000 */
[----:B------:R-:W-:Y:S01]  /*d740*/  HGMMA.64x96x16.F32 R152, gdesc[UR4], R152, gsb0 ;  /* 0x01600000049879f0 */ /* 0x000fe20008000898 */
[----:B------:R-:W-:Y:S02]  /*d750*/  R2UR UR6, R20 ;  /* 0x00000000140672ca */ /* 0x000fe400000e0000 */
[----:B------:R-:W-:Y:S02]  /*d760*/  R2UR UR7, R21 ;  /* 0x00000000150772ca */ /* 0x000fe400000e0000 */
[----:B--2---:R-:W-:Y:S02]  /*d770*/  R2UR UR4, R10 ;  /* 0x000000000a0472ca */ /* 0x004fe400000e0000 */
[----:B------:R-:W-:Y:S01]  /*d780*/  R2UR UR5, R11 ;  /* 0x000000000b0572ca */ /* 0x000fe200000e0000 */
[----:B------:R-:W-:Y:S01]  /*d790*/  VIADD R20, R14, 0x602 ;  /* 0x000006020e147836 */ /* 0x000fe20000000000 */
[----:B------:R0:W5:Y:S01]  /*d7a0*/  LDL.LU.64 R10, [R1+0x1e0] ;  /* 0x0001e000010a7983 */ /* 0x0001620000300a00 */
[----:B------:R-:W-:Y:S01]  /*d7b0*/  IMAD.MOV.U32 R21, RZ, RZ, 0x40000040 ;  /* 0x40000040ff157424 */ /* 0x000fe200078e00ff */
[----:B------:R-:W-:-:S02]  /*d7c0*/  WARPGROUP.DEPBAR.LE gsb0, 0x0 ;  /* 0x00008000000079c5 */ /* 0x000fc40000010000 */
[----:B------:R-:W-:-:S07]  /*d7d0*/  WARPGROUP.ARRIVE ;  /* 0x00000000000079c5 */ /* 0x000fce0000000000 */
[----:B------:R-:W-:Y:S01]  /*d7e0*/  HGMMA.64x96x16.F32 R152, gdesc[UR4], R152, gsb0 ;  /* 0x01600000049879f0 */ /* 0x000fe20008000898 */
[----:B------:R-:W-:Y:S02]  /*d7f0*/  R2UR UR6, R20 ;  /* 0x00000000140672ca */ /* 0x000fe400000e0000 */
[----:B------:R-:W-:Y:S02]  /*d800*/  R2UR UR7, R21 ;  /* 0x00000000150772ca */ /* 0x000fe400000e0000 */
[----:B---3--:R-:W-:Y:S02]  /*d810*/  R2UR UR4, R8 ;  /* 0x00000000080472ca */ /* 0x008fe400000e0000 */
[----:B------:R-:W-:Y:S01]  /*d820*/  R2UR UR5, R9 ;  /* 0x00000000090572ca */ /* 0x000fe200000e0000 */
[----:B------:R-:W-:Y:S01]  /*d830*/  VIADD R20, R14, 0x604 ;  /* 0x000006040e147836 */ /* 0x000fe20000000000 */
[----:B------:R0:W5:Y:S01]  /*d840*/  LDL.LU R9, [R1+0x1d8] ;  /* 0x0001d80001097983 */ /* 0x0001620000300800 */
[----:B------:R-:W-:Y:S01]  /*d850*/  IMAD.MOV.U32 R21, RZ, RZ, 0x40000040 ;  /* 0x40000040ff157424 */ /* 0x000fe200078e00ff */
[----:B------:R-:W-:-:S02]  /*d860*/  WARPGROUP.DEPBAR.LE gsb0, 0x0 ;  /* 0x00008000000079c5 */ /* 0x000fc40000010000 */
[----:B------:R-:W-:-:S07]  /*d870*/  WARPGROUP.ARRIVE ;  /* 0x00000000000079c5 */ /* 0x000fce0000000000 */
[----:B------:R-:W-:Y:S01]  /*d880*/  HGMMA.64x96x16.F32 R152, gdesc[UR4], R152, gsb0 ;  /* 0x01600000049879f0 */ /* 0x000fe20008000898 */
[----:B------:R-:W-:Y:S02]  /*d890*/  R2UR UR6, R20 ;  /* 0x00000000140672ca */ /* 0x000fe400000e0000 */
[----:B------:R-:W-:Y:S02]  /*d8a0*/  R2UR UR7, R21 ;  /* 0x00000000150772ca */ /* 0x000fe400000e0000 */
[----:B------:R-:W-:Y:S02]  /*d8b0*/  R2UR UR4, R2 ;  /* 0x00000000020472ca */ /* 0x000fe400000e0000 */
        /* <DEDUP_REMOVED lines=39> */
[----:B------:R-:W-:Y:S01]  /*db30*/  MOV R15, 0x40000040 ;  /* 0x40000040000f7802 */ /* 0x000fe20000000f00 */
[----:B------:R-:W-:-:S02]  /*db40*/  WARPGROUP.DEPBAR.LE gsb0, 0x0 ;  /* 0x00008000000079c5 */ /* 0x000fc40000010000 */
[----:B------:R-:W-:-:S08]  /*db50*/  WARPGROUP.ARRIVE ;  /* 0x00000000000079c5 */ /* 0x000fd00000000000 */
[----:B------:R-:W-:Y:S01]  /*db60*/  HGMMA.64x96x16.F32 R152, gdesc[UR4], R152, gsb0 ;  /* 0x01600000049879f0 */ /* 0x000fe20008000898 */
[----:B------:R-:W-:Y:S02]  /*db70*/  R2UR UR6, R14 ;  /* 0x000000000e0672ca */ /* 0x000fe400000e0000 */
[----:B------:R-:W-:Y:S02]  /*db80*/  R2UR UR7, R15 ;  /* 0x000000000f0772ca */ /* 0x000fe400000e0000 */
[----:B------:R-:W-:Y:S02]  /*db90*/  R2UR UR4, R222 ;  /* 0x00000000de0472ca */ /* 0x000fe400000e0000 */
[----:B------:R-:W-:Y:S01]  /*dba0*/  R2UR UR5, R223 ;  /* 0x00000000df0572ca */ /* 0x000fe200000e0000 */
[----:B------:R-:W1:Y:S01]  /*dbb0*/  S2R R201, SR_TID.X ;  /* 0x0000000000c97919 */ /* 0x000e620000002100 */
[----:B------:R-:W-:Y:S02]  /*dbc0*/  WARPGROUP.DEPBAR.LE gsb0, 0x0 ;  /* 0x00008000000079c5 */ /* 0x000fe40000010000 */
[----:B------:R-:W-:-:S09]  /*dbd0*/  WARPGROUP.ARRIVE ;  /* 0x00000000000079c5 */ /* 0x000fd20000000000 */
[----:B------:R-:W-:Y:S01]  /*dbe0*/  HGMMA.64x96x16.F32 R152, gdesc[UR4], R152, gsb0 ;  /* 0x01600000049879f0 */ /* 0x000fe20008000898 */
[----:B-1----:R-:W-:-:S04]  /*dbf0*/  SHF.R.U32.HI R201, RZ, 0x7, R201 ;  /* 0x00000007ffc97819 */ /* 0x002fc800000116c9 */
[----:B------:R-:W-:Y:S01]  /*dc00*/  IADD3 R7, -R201, 0xb, RZ ;  /* 0x0000000bc9077810 */ /* 0x000fe20007ffe1ff */
[----:B------:R-:W-:-:S04]  /*dc10*/  WARPGROUP.DEPBAR.LE gsb0, 0x0 ;  /* 0x00008000000079c5 */ /* 0x000fc80000010000 */
[----:B------:R0:W-:Y:S06]  /*dc20*/  BAR.ARV R7, 0x100 ;  /* 0x000400070000751d */ /* 0x0001ec0000002000 */
[----:B------:R-:W-:Y:S05]  /*dc30*/  @!P0 BRA `(.L_x_15214) ;  /* 0x0000000000048947 */ /* 0x000fea0003800000 */
[----:B------:R-:W-:Y:S01]  /*dc40*/  BPT.TRAP 0x1 ;  /* 0x000000040000795c */ /* 0x000fe20000300000 */
.L_x_15214:
[----:B------:R-:W2:Y:S01]  /*dc50*/  LDL R20, [R1+0x78] ;  /* 0x0000780001147983 */ /* 0x000ea20000100800 */
[----:B------:R-:W1:Y:S03]  /*dc60*/  LDC R0, c[0x0][0x448] ;  /* 0x00011200ff007b82 */ /* 0x000e660000000800 */
[----:B------:R-:W2:Y:S04]  /*dc70*/  LDL R8, [R1+0xa4] ;  /* 0x0000a40001087983 */ /* 0x000ea80000100800 */
[----:B------:R-:W3:Y:S04]  /*dc80*/  LDL R15, [R1+0x94] ;  /* 0x00009400010f7983 */ /* 0x000ee80000100800 */
[----:B------:R-:W4:Y:S01]  /*dc90*/  LDL R14, [R1+0x28] ;  /* 0x00002800010e7983 */ /* 0x000f220000100800 */
[----:B------:R-:W-:Y:S01]  /*dca0*/  LOP3.LUT R18, R18, 0xffffdfff, RZ, 0xc0, !PT ;  /* 0xffffdfff12127812 */ /* 0x000fe200078ec0ff */
[----:B------:R-:W-:-:S03]  /*dcb0*/  UMOV UR37, UR40 ;  /* 0x0000002800257c82 */ /* 0x000fc60008000000 */
[----:B------:R-:W-:-:S04]  /*dcc0*/  @P0 LOP3.LUT R18, R18, 0x2000, RZ, 0xfc, !PT ;  /* 0x0000200012120812 */ /* 0x000fc800078efcff */
[----:B------:R-:W-:Y:S02]  /*dcd0*/  LOP3.LUT R18, R18, 0xffffbfff, RZ, 0xc0, !PT ;  /* 0xffffbfff12127812 */ /* 0x000fe400078ec0ff */
[----:B-1----:R-:W-:-:S13]  /*dce0*/  ISETP.NE.AND P1, PT, R0, 0x1, PT ;  /* 0x000000010000780c */ /* 0x002fda0003f25270 */
[----:B------:R-:W1:Y:S08]  /*dcf0*/  @P1 LDC R13, c[0x0][0x44c] ;  /* 0x00011300ff0d1b82 */ /* 0x000e700000000800 */
[----:B------:R-:W0:Y:S01]  /*dd00*/  @P1 LDC R0, c[0x0][0x450] ;  /* 0x00011400ff001b82 */ /* 0x000e220000000800 */
[----:B--2---:R-:W-:-:S04]  /*dd10*/  IMAD.IADD R8, R8, 0x1, R20 ;  /* 0x0000000108087824 */ /* 0x004fc800078e0214 */
[----:B-1----:R-:W-:-:S05]  /*dd20*/  @P1 IMAD.HI.U32 R13, R8, R13, RZ ;  /* 0x0000000d080d1227 */ /* 0x002fca00078e00ff */
[----:B0-----:R-:W-:Y:S01]  /*dd30*/  @P1 SHF.R.U32.HI R8, RZ, R0, R13 ;  /* 0x00000000ff081219 */ /* 0x001fe2000001160d */
[----:B-----5:R-:W-:-:S04]  /*dd40*/  IMAD R13, R9, -0x60, RZ ;  /* 0xffffffa0090d7824 */ /* 0x020fc800078e02ff */
[----:B------:R-:W0:Y:S01]  /*dd50*/  SHFL.IDX PT, R0, R8, RZ, 0x1c1f ;  /* 0x001c1fff08007589 */ /* 0x000e2200000e0000 */
[----:B---3--:R-:W-:-:S03]  /*dd60*/  IADD3 R13, -R15, 0x1, R13 ;  /* 0x000000010f0d7810 */ /* 0x008fc60007ffe10d */
[----:B------:R-:W1:Y:S01]  /*dd70*/  SHFL.IDX PT, R8, R8, 0x1, 0x1c1f ;  /* 0x003c1f0008087f89 */ /* 0x000e6200000e0000 */
[----:B----4-:R-:W-:-:S05]  /*dd80*/  IADD3 R13, -R219, R13, R14 ;  /* 0x0000000ddb0d7210 */ /* 0x010fca0007ffe10e */
[C---:B0-----:R-:W-:Y:S02]  /*dd90*/  IMAD.IADD R0, R13.reuse, 0x1, R0 ;  /* 0x000000010d007824 */ /* 0x041fe400078e0200 */
[----:B-1----:R-:W-:-:S03]  /*dda0*/  IMAD.IADD R8, R13, 0x1, R8 ;  /* 0x000000010d087824 */ /* 0x002fc600078e0208 */
[C---:B------:R-:W-:Y:S02]  /*ddb0*/  ISETP.GT.AND P4, PT, R0.reuse, RZ, PT ;  /* 0x000000ff0000720c */ /* 0x040fe40003f84270 */
        /* <DEDUP_REMOVED lines=52> */
[----:B------:R-:W-:-:S02]  /*e100*/  ISETP.GT.AND P4, PT, R8, RZ, PT ;  /* 0x000000ff0800720c */ /* 0x000fc40003f84270 */
        /* <DEDUP_REMOVED lines=15> */
[C---:B------:R-:W-:Y:S02]  /*e200*/  ISETP.GT.AND P4, PT, R8.reuse, 0x10, PT ;  /* 0x000000100800780c */ /* 0x040fe40003f84270 */
[----:B------:R-:W-:Y:S02]  /*e210*/  FMNMX.FTZ R0, R177, R0, !PT ;  /* 0x00000000b1007209 */ /* 0x000fe40007810000 */
[----:B------:R-:W-:-:S02]  /*e220*/  ISETP.GT.AND P3, PT, R8, 0x11, PT ;  /* 0x000000110800780c */ /* 0x000fc40003f64270 */
[----:B------:R-:W-:Y:S02]  /*e230*/  FMNMX.FTZ R0, R180, R0, !PT ;  /* 0x00000000b4007209 */ /* 0x000fe40007810000 */
[C---:B------:R-:W-:Y:S02]  /*e240*/  ISETP.GT.AND P2, PT, R8.reuse, 0x18, PT ;  /* 0x000000180800780c */ /* 0x040fe40003f44270 */
[----:B------:R-:W-:Y:S02]  /*e250*/  FMNMX.FTZ R0, R181, R0, !PT ;  /* 0x00000000b5007209 */ /* 0x000fe40007810000 */
[----:B------:R-:W-:Y:S02]  /*e260*/  ISETP.GT.AND P1, PT, R8, 0x19, PT ;  /* 0x000000190800780c */ /* 0x000fe40003f24270 */
        /* <DEDUP_REMOVED lines=11> */
[----:B------:R-:W-:Y:S02]  /*e320*/  ISETP.GT.AND P4, PT, R8, 0x20, PT ;  /* 0x000000200800780c */ /* 0x000fe40003f84270 */
[----:B------:R-:W-:Y:S02]  /*e330*/  FMNMX.FTZ R0, R196, R0, !PT ;  /* 0x00000000c4007209 */ /* 0x000fe40007810000 */
[----:B------:R-:W-:-:S02]  /*e340*/  ISETP.GT.AND P3, PT, R8, 0x21, PT ;  /* 0x000000210800780c */ /* 0x000fc40003f64270 */
[----:B------:R-:W-:Y:S02]  /*e350*/  FMNMX.FTZ R0, R197, R0, !PT ;  /* 0x00000000c5007209 */ /* 0x000fe40007810000 */
[C---:B------:R-:W-:Y:S02]  /*e360*/  ISETP.GT.AND P2, PT, R8.reuse, 0x28, PT ;  /* 0x000000280800780c */ /* 0x040fe40003f44270 */
[----:B------:R-:W-:Y:S01]  /*e370*/  ISETP.GT.AND P1, PT, R8, 0x29, PT ;  /* 0x000000290800780c */ /* 0x000fe20003f24270 */
[----:B------:R-:W0:Y:S01]  /*e380*/  SHFL.BFLY PT, R14, R0, 0x2, 0x1f ;  /* 0x0c401f00000e7f89 */ /* 0x000e2200000e0000 */
[----:B------:R-:W-:Y:S02]  /*e390*/  FSEL R170, R170, -INF , P4 ;  /* 0xff800000aaaa7808 */ /* 0x000fe40002000000 */
[----:B------:R-:W-:Y:S02]  /*e3a0*/  FSEL R171, R171, -INF , P3 ;  /* 0xff800000abab7808 */ /* 0x000fe40001800000 */
[----:B------:R-:W-:-:S02]  /*e3b0*/  FSEL R174, R174, -INF , P2 ;  /* 0xff800000aeae7808 */ /* 0x000fc40001000000 */
[----:B------:R-:W-:Y:S02]  /*e3c0*/  FSEL R175, R175, -INF , P1 ;  /* 0xff800000afaf7808 */ /* 0x000fe40000800000 */
[C---:B------:R-:W-:Y:S02]  /*e3d0*/  ISETP.GT.AND P4, PT, R8.reuse, 0x30, PT ;  /* 0x000000300800780c */ /* 0x040fe40003f84270 */
[C---:B------:R-:W-:Y:S02]  /*e3e0*/  ISETP.GT.AND P3, PT, R8.reuse, 0x31, PT ;  /* 0x000000310800780c */ /* 0x040fe40003f64270 */
[C---:B------:R-:W-:Y:S02]  /*e3f0*/  ISETP.GT.AND P2, PT, R8.reuse, 0x38, PT ;  /* 0x000000380800780c */ /* 0x040fe40003f44270 */
[----:B------:R-:W-:Y:S02]  /*e400*/  ISETP.GT.AND P1, PT, R8, 0x39, PT ;  /* 0x000000390800780c */ /* 0x000fe40003f24270 */
[----:B------:R-:W-:-:S02]  /*e410*/  FSEL R178, R178, -INF , P4 ;  /* 0xff800000b2b27808 */ /* 0x000fc40002000000 */
[----:B------:R-:W-:Y:S02]  /*e420*/  FSEL R179, R179, -INF , P3 ;  /* 0xff800000b3b37808 */ /* 0x000fe40001800000 */
[----:B------:R-:W-:Y:S02]  /*e430*/  @P0 LOP3.LUT R18, R18, 0x4000, RZ, 0xfc, !PT ;  /* 0x0000400012120812 */ /* 0x000fe400078efcff */
[----:B------:R-:W-:Y:S02]  /*e440*/  FSEL R182, R182, -INF , P2 ;  /* 0xff800000b6b67808 */ /* 0x000fe40001000000 */
[----:B0-----:R-:W-:Y:S02]  /*e450*/  FMNMX.FTZ R0, R0, R14, !PT ;  /* 0x0000000e00007209 */ /* 0x001fe40007810000 */
[----:B------:R-:W-:Y:S02]  /*e460*/  FSEL R183, R183, -INF , P1 ;  /* 0xff800000b7b77808 */ /* 0x000fe40000800000 */
[C---:B------:R-:W-:Y:S01]  /*e470*/  ISETP.GT.AND P1, PT, R8.reuse, 0x49, PT ;  /* 0x000000490800780c */ /* 0x040fe20003f24270 */
[----:B------:R-:W0:Y:S01]  /*e480*/  SHFL.BFLY PT, R14, R0, 0x1, 0x1f ;  /* 0x0c201f00000e7f89 */ /* 0x000e2200000e0000 */
[----:B------:R-:W-:-:S02]  /*e490*/  ISETP.GT.AND P2, PT, R8, 0x50, PT ;  /* 0x000000500800780c */ /* 0x000fc40003f44270 */
[C---:B------:R-:W-:Y:S02]  /*e4a0*/  ISETP.GT.AND P3, PT, R8.reuse, 0x51, PT ;  /* 0x000000510800780c */ /* 0x040fe40003f64270 */
[C---:B------:R-:W-:Y:S02]  /*e4b0*/  ISETP.GT.AND P4, PT, R8.reuse, 0x58, PT ;  /* 0x000000580800780c */ /* 0x040fe40003f84270 */
[C---:B------:R-:W-:Y:S02]  /*e4c0*/  ISETP.GT.AND P5, PT, R8.reuse, 0x59, PT ;  /* 0x000000590800780c */ /* 0x040fe40003fa4270 */
[----:B------:R-:W-:Y:S02]  /*e4d0*/  ISETP.GT.AND P0, PT, R8, 0x40, PT ;  /* 0x000000400800780c */ /* 0x000fe40003f04270 */
[----:B------:R-:W-:Y:S02]  /*e4e0*/  FSEL R191, R191, -INF , P1 ;  /* 0xff800000bfbf7808 */ /* 0x000fe40000800000 */
[----:B------:R-:W-:-:S02]  /*e4f0*/  FSEL R186, R186, -INF , P0 ;  /* 0xff800000baba7808 */ /* 0x000fc40000000000 */
[----:B------:R-:W-:Y:S02]  /*e500*/  LOP3.LUT P0, RZ, R18, 0x4000, RZ, 0xc0, !PT ;  /* 0x0000400012ff7812 */ /* 0x000fe4000780c0ff */
[----:B------:R-:W-:Y:S02]  /*e510*/  FSEL R194, R194, -INF , P2 ;  /* 0xff800000c2c27808 */ /* 0x000fe40001000000 */
[----:B------:R-:W-:Y:S02]  /*e520*/  FSEL R187, R187, -INF , P0 ;  /* 0xff800000bbbb7808 */ /* 0x000fe40000000000 */
[----:B------:R-:W-:Y:S02]  /*e530*/  FSEL R195, R195, -INF , P3 ;  /* 0xff800000c3c37808 */ /* 0x000fe40001800000 */
[----:B------:R-:W-:Y:S02]  /*e540*/  FSEL R198, R198, -INF , P4 ;  /* 0xff800000c6c67808 */ /* 0x000fe40002000000 */
[----:B0-----:R-:W-:-:S02]  /*e550*/  FMNMX.FTZ R0, R0, R14, !PT ;  /* 0x0000000e00007209 */ /* 0x001fc40007810000 */
[----:B------:R-:W-:Y:S02]  /*e560*/  FSEL R199, R199, -INF , P5 ;  /* 0xff800000c7c77808 */ /* 0x000fe40002800000 */
[----:B------:R-:W-:Y:S02]  /*e570*/  FSETP.NEU.FTZ.AND P6, PT, R0, -INF , PT ;  /* 0xff8000000000780b */ /* 0x000fe40003fdd000 */
[----:B------:R-:W-:Y:S02]  /*e580*/  LOP3.LUT P0, RZ, R18, 0x2000, RZ, 0xc0, !PT ;  /* 0x0000200012ff7812 */ /* 0x000fe4000780c0ff */
[----:B------:R-:W-:-:S05]  /*e590*/  FSEL R14, R0, RZ, P6 ;  /* 0x000000ff000e7208 */ /* 0x000fca0003000000 */
[----:B------:R-:W-:Y:S01]  /*e5a0*/  FADD.FTZ R14, -R14, R12 ;  /* 0x0000000c0e0e7221 */ /* 0x000fe20000010100 */
[----:B------:R-:W-:-:S03]  /*e5b0*/  FMUL.FTZ R12, R0, UR37 ;  /* 0x00000025000c7c20 */ /* 0x000fc60008410000 */
[----:B------:R-:W-:Y:S02]  /*e5c0*/  FMUL.FTZ R14, R14, UR37 ;  /* 0x000000250e0e7c20 */ /* 0x000fe40008410000 */
[----:B------:R-:W-:Y:S02]  /*e5d0*/  FSEL R12, R12, RZ, P6 ;  /* 0x000000ff0c0c7208 */ /* 0x000fe40003000000 */
[----:B------:R-:W-:Y:S02]  /*e5e0*/  ISETP.GT.AND P6, PT, R8, 0x48, PT ;  /* 0x000000480800780c */ /* 0x000fe40003fc4270 */
        /* <DEDUP_REMOVED lines=33> */
[----:B------:R-:W-:Y:S01]  /*e800*/  FFMA.FTZ R197, R197, UR37, -R12 ;  /* 0x00000025c5c57c23 */ /* 0x000fe2000801080c */
        /* <DEDUP_REMOVED lines=12> */
[-C--:B------:R-:W-:Y:S01]  /*e8d0*/  FMUL.FTZ R24, R24, R14.reuse ;  /* 0x0000000e18187220 */ /* 0x080fe20000410000 */
[-C--:B------:R-:W-:Y:S01]  /*e8e0*/  FMUL.FTZ R25, R25, R14.reuse ;  /* 0x0000000e19197220 */ /* 0x080fe20000410000 */
[----:B------:R-:W-:Y:S01]  /*e8f0*/  FMUL.FTZ R28, R28, R14 ;  /* 0x0000000e1c1c7220 */ /* 0x000fe20000410000 */
[----:B------:R-:W-:Y:S01]  /*e900*/  FMNMX.FTZ R8, R186, R8, !PT ;  /* 0x00000008ba087209 */ /* 0x000fe20007810000 */
[----:B------:R-:W-:Y:S01]  /*e910*/  FMUL.FTZ R29, R29, R14 ;  /* 0x0000000e1d1d7220 */ /* 0x000fe20000410000 */
[----:B------:R-:W0:Y:S01]  /*e920*/  MUFU.EX2 R157, R157 ;  /* 0x0000009d009d7308 */ /* 0x000e220000000800 */
[----:B-1----:R-:W-:Y:S01]  /*e930*/  FADD.FTZ R6, R153, R6 ;  /* 0x0000000699067221 */ /* 0x002fe20000010000 */
[----:B------:R-:W-:Y:S01]  /*e940*/  FMNMX.FTZ R8, R187, R8, !PT ;  /* 0x00000008bb087209 */ /* 0x000fe20007810000 */
[----:B------:R-:W-:Y:S01]  /*e950*/  FMUL.FTZ R32, R32, R14 ;  /* 0x0000000e20207220 */ /* 0x000fe20000410000 */
[----:B------:R-:W-:Y:S01]  /*e960*/  F2FP.F16.F32.PACK_AB R152, R153, R152 ;  /* 0x000000989998723e */ /* 0x000fe200000000ff */
[----:B------:R-:W-:Y:S01]  /*e970*/  FMUL.FTZ R33, R33, R14 ;  /* 0x0000000e21217220 */ /* 0x000fe20000410000 */
[----:B------:R-:W-:Y:S01]  /*e980*/  FMNMX.FTZ R8, R190, R8, !PT ;  /* 0x00000008be087209 */ /* 0x000fe20007810000 */
[-C--:B------:R-:W-:Y:S01]  /*e990*/  FMUL.FTZ R36, R36, R14.reuse ;  /* 0x0000000e24247220 */ /* 0x080fe20000410000 */
[----:B------:R-:W-:Y:S01]  /*e9a0*/  FMUL.FTZ R37, R37, R14 ;  /* 0x0000000e25257220 */ /* 0x000fe20000410000 */
[----:B--2---:R-:W-:Y:S01]  /*e9b0*/  FADD.FTZ R6, R154, R6 ;  /* 0x000000069a067221 */ /* 0x004fe20000010000 */
[----:B------:R-:W-:Y:S01]  /*e9c0*/  FMNMX.FTZ R8, R191, R8, !PT ;  /* 0x00000008bf087209 */ /* 0x000fe20007810000 */
[-C--:B------:R-:W-:Y:S01]  /*e9d0*/  FMUL.FTZ R40, R40, R14.reuse ;  /* 0x0000000e28287220 */ /* 0x080fe20000410000 */
[-C--:B------:R-:W-:Y:S01]  /*e9e0*/  FMUL.FTZ R41, R41, R14.reuse ;  /* 0x0000000e29297220 */ /* 0x080fe20000410000 */
[----:B------:R-:W-:Y:S01]  /*e9f0*/  FMUL.FTZ R44, R44, R14 ;  /* 0x0000000e2c2c7220 */ /* 0x000fe20000410000 */
[----:B------:R-:W-:Y:S01]  /*ea00*/  FMNMX.FTZ R8, R194, R8, !PT ;  /* 0x00000008c2087209 */ /* 0x000fe20007810000 */
[-C--:B------:R-:W-:Y:S01]  /*ea10*/  FMUL.FTZ R45, R45, R14.reuse ;  /* 0x0000000e2d2d7220 */ /* 0x080fe20000410000 */
[----:B------:R-:W-:Y:S01]  /*ea20*/  FMUL.FTZ R48, R48, R14 ;  /* 0x0000000e30307220 */ /* 0x000fe20000410000 */
[----:B0-----:R-:W-:Y:S01]  /*ea30*/  FADD.FTZ R20, R157, R6 ;  /* 0x000000069d147221 */ /* 0x001fe20000010000 */
        /* <DEDUP_REMOVED lines=37> */
[----:B0-----:R-:W-:Y:S01]  /*ec90*/  FMNMX.FTZ R8, R8, R12, !PT ;  /* 0x0000000c08087209 */ /* 0x001fe20007810000 */
        /* <DEDUP_REMOVED lines=19> */
[----:B------:R-:W-:Y:S01]  /*edd0*/  VIADD R14, R201, 0x8 ;  /* 0x00000008c90e7836 */ /* 0x000fe20000000000 */
[----:B------:R-:W-:Y:S01]  /*ede0*/  F2FP.F16.F32.PACK_AB R154, R157, R154 ;  /* 0x0000009a9d9a723e */ /* 0x000fe200000000ff */
[----:B------:R-:W-:Y:S01]  /*edf0*/  MUFU.EX2 R161, R161 ;  /* 0x000000a100a17308 */ /* 0x000fe20000000800 */
[----:B0-----:R-:W-:Y:S01]  /*ee00*/  FMNMX.FTZ R8, R8, R12, !PT ;  /* 0x0000000c08087209 */ /* 0x001fe20007810000 */
[----:B------:R-:W-:-:S06]  /*ee10*/  VIADD R12, R10, 0x32440 ;  /* 0x000324400a0c7836 */ /* 0x000fcc0000000000 */
[----:B------:R-:W-:Y:S01]  /*ee20*/  MUFU.EX2 R164, R164 ;  /* 0x000000a400a47308 */ /* 0x000fe20000000800 */
[----:B------:R-:W-:-:S04]  /*ee30*/  FSETP.NEU.FTZ.AND P1, PT, R8, -INF , PT ;  /* 0xff8000000800780b */ /* 0x000fc80003f3d000 */
[----:B------:R-:W-:-:S03]  /*ee40*/  FSEL R6, R8, RZ, P1 ;  /* 0x000000ff08067208 */ /* 0x000fc60000800000 */
[----:B------:R-:W-:Y:S02]  /*ee50*/  MUFU.EX2 R165, R165 ;  /* 0x000000a500a57308 */ /* 0x000fe40000000800 */
[----:B------:R-:W-:Y:S01]  /*ee60*/  FADD.FTZ R11, -R6, R11 ;  /* 0x0000000b060b7221 */ /* 0x000fe20000010100 */
[----:B------:R-:W-:-:S03]  /*ee70*/  FMUL.FTZ R6, R8, UR37 ;  /* 0x0000002508067c20 */ /* 0x000fc60008410000 */
[----:B------:R-:W-:Y:S02]  /*ee80*/  FMUL.FTZ R11, R11, UR37 ;  /* 0x000000250b0b7c20 */ /* 0x000fe40008410000 */
[----:B------:R-:W-:Y:S01]  /*ee90*/  MUFU.EX2 R168, R168 ;  /* 0x000000a800a87308 */ /* 0x000fe20000000800 */
[----:B------:R-:W-:-:S05]  /*eea0*/  FSEL R6, R6, RZ, P1 ;  /* 0x000000ff06067208 */ /* 0x000fca0000800000 */
[--C-:B------:R-:W-:Y:S01]  /*eeb0*/  FFMA.FTZ R153, R13, UR37, -R6.reuse ;  /* 0x000000250d997c23 */ /* 0x100fe20008010806 */
[----:B------:R-:W-:Y:S01]  /*eec0*/  IMAD.U32 R13, RZ, RZ, UR41 ;  /* 0x00000029ff0d7e24 */ /* 0x000fe2000f8e00ff */
[----:B------:R0:W1:Y:S01]  /*eed0*/  MUFU.EX2 R15, R11 ;  /* 0x0000000b000f7308 */ /* 0x0000620000000800 */
[--C-:B------:R-:W-:Y:S01]  /*eee0*/  FFMA.FTZ R156, R163, UR37, -R6.reuse ;  /* 0x00000025a39c7c23 */ /* 0x100fe20008010806 */
[--C-:B------:R-:W-:Y:S01]  /*eef0*/  FFMA.FTZ R157, R166, UR37, -R6.reuse ;  /* 0x00000025a69d7c23 */ /* 0x100fe20008010806 */
[----:B------:R-:W-:Y:S01]  /*ef00*/  FFMA.FTZ R21, R167, UR37, -R6 ;  /* 0x00000025a7157c23 */ /* 0x000fe20008010806 */
[----:B------:R-:W-:Y:S01]  /*ef10*/  PRMT R12, R13, 0x654, R12 ;  /* 0x000006540d0c7816 */ /* 0x000fe2000000000c */
[----:B------:R-:W-:Y:S02]  /*ef20*/  IMAD.MOV.U32 R13, RZ, RZ, 0x40000040 ;  /* 0x40000040ff0d7424 */ /* 0x000fe400078e00ff */
[--C-:B------:R-:W-:Y:S01]  /*ef30*/  FFMA.FTZ R194, R194, UR37, -R6.reuse ;  /* 0x00000025c2c27c23 */ /* 0x100fe20008010806 */
[--C-:B------:R-:W-:Y:S01]  /*ef40*/  FFMA.FTZ R195, R195, UR37, -R6.reuse ;  /* 0x00000025c3c37c23 */ /* 0x100fe20008010806 */
[----:B------:R-:W2:Y:S01]  /*ef50*/  MUFU.EX2 R153, R153 ;  /* 0x0000009900997308 */ /* 0x000ea20000000800 */
[--C-:B0-----:R-:W-:Y:S01]  /*ef60*/  FFMA.FTZ R11, R155, UR37, -R6.reuse ;  /* 0x000000259b0b7c23 */ /* 0x101fe20008010806 */
[----:B------:R-:W-:Y:S01]  /*ef70*/  R2UR UR7, R13 ;  /* 0x000000000d0772ca */ /* 0x000fe200000e0000 */
[--C-:B------:R-:W-:Y:S01]  /*ef80*/  FFMA.FTZ R13, R159, UR37, -R6.reuse ;  /* 0x000000259f0d7c23 */ /* 0x100fe20008010806 */
[----:B------:R0:W-:Y:S01]  /*ef90*/  SYNCS.ARRIVE.TRANS64.RED.A1T0 RZ, [R12+URZ], RZ ;  /* 0x000000ff0cff79a7 */ /* 0x0001e2000810043f */
[--C-:B------:R-:W-:Y:S01]  /*efa0*/  FFMA.FTZ R159, R170, UR37, -R6.reuse ;  /* 0x00000025aa9f7c23 */ /* 0x100fe20008010806 */
[----:B------:R-:W-:-:S02]  /*efb0*/  FFMA.FTZ R198, R198, UR37, -R6 ;  /* 0x00000025c6c67c23 */ /* 0x000fc40008010806 */
[----:B------:R-:W3:Y:S01]  /*efc0*/  MUFU.EX2 R11, R11 ;  /* 0x0000000b000b7308 */ /* 0x000ee20000000800 */
[-C--:B-1----:R-:W-:Y:S01]  /*efd0*/  FMUL.FTZ R26, R26, R15.reuse ;  /* 0x0000000f1a1a7220 */ /* 0x082fe20000410000 */
[-C--:B------:R-:W-:Y:S01]  /*efe0*/  FMUL.FTZ R27, R27, R15.reuse ;  /* 0x0000000f1b1b7220 */ /* 0x080fe20000410000 */
[-C--:B------:R-:W-:Y:S01]  /*eff0*/  FMUL.FTZ R30, R30, R15.reuse ;  /* 0x0000000f1e1e7220 */ /* 0x080fe20000410000 */
[----:B0-----:R-:W-:Y:S02]  /*f000*/  IMAD.MOV.U32 R12, RZ, RZ, 0xc00 ;  /* 0x00000c00ff0c7424 */ /* 0x001fe400078e00ff */
[-C--:B------:R-:W-:Y:S01]  /*f010*/  FMUL.FTZ R31, R31, R15.reuse ;  /* 0x0000000f1f1f7220 */ /* 0x080fe20000410000 */
[-C--:B------:R-:W-:Y:S01]  /*f020*/  FMUL.FTZ R34, R34, R15.reuse ;  /* 0x0000000f22227220 */ /* 0x080fe20000410000 */
[----:B------:R-:W-:Y:S01]  /*f030*/  FMUL.FTZ R35, R35, R15 ;  /* 0x0000000f23237220 */ /* 0x000fe20000410000 */
[----:B------:R-:W-:Y:S01]  /*f040*/  MUFU.EX2 R13, R13 ;  /* 0x0000000d000d7308 */ /* 0x000fe20000000800 */
[----:B--2---:R-:W-:Y:S01]  /*f050*/  FFMA.FTZ R3, R15, R3, R153 ;  /* 0x000000030f037223 */ /* 0x004fe20000010099 */
[----:B------:R-:W-:Y:S01]  /*f060*/  IMAD R12, R19, R12, UR38 ;  /* 0x00000026130c7e24 */ /* 0x000fe2000f8e020c */
[----:B------:R0:W-:Y:S01]  /*f070*/  BAR.SYNC.DEFER_BLOCKING R14, 0x100 ;  /* 0x0004000e0000751d */ /* 0x0001e20000010000 */
[-C--:B------:R-:W-:Y:S01]  /*f080*/  FMUL.FTZ R38, R38, R15.reuse ;  /* 0x0000000f26267220 */ /* 0x080fe20000410000 */
[-C--:B------:R-:W-:Y:S01]  /*f090*/  FMUL.FTZ R39, R39, R15.reuse ;  /* 0x0000000f27277220 */ /* 0x080fe20000410000 */
[-C--:B------:R-:W-:Y:S01]  /*f0a0*/  FMUL.FTZ R42, R42, R15.reuse ;  /* 0x0000000f2a2a7220 */ /* 0x080fe20000410000 */
[----:B------:R-:W-:Y:S01]  /*f0b0*/  R2UR UR6, R12 ;  /* 0x000000000c0672ca */ /* 0x000fe200000e0000 */
[----:B------:R-:W-:Y:S01]  /*f0c0*/  FMUL.FTZ R43, R43, R15 ;  /* 0x0000000f2b2b7220 */ /* 0x000fe20000410000 */
[C---:B---3--:R-:W-:Y:S01]  /*f0d0*/  FADD.FTZ R3, R11.reuse, R3 ;  /* 0x000000030b037221 */ /* 0x048fe20000010000 */
[----:B------:R-:W-:Y:S01]  /*f0e0*/  F2FP.F16.F32.PACK_AB R153, R11, R153 ;  /* 0x000000990b99723e */ /* 0x000fe200000000ff */
[----:B------:R-:W-:Y:S01]  /*f0f0*/  FFMA.FTZ R11, R158, UR37, -R6 ;  /* 0x000000259e0b7c23 */ /* 0x000fe20008010806 */
        /* <DEDUP_REMOVED lines=57> */
[----:B------:R-:W-:Y:S01]  /*f490*/  FADD.FTZ R3, R11, R3 ;  /* 0x000000030b037221 */ /* 0x000fe20000010000 */
[----:B0-----:R-:W-:-:S02]  /*f4a0*/  VIADD R14, R12, 0x80 ;  /* 0x000000800c0e7836 */ /* 0x001fc40000000000 */
[--C-:B------:R-:W-:Y:S01]  /*f4b0*/  FFMA.FTZ R11, R175, UR37, -R6.reuse ;  /* 0x00000025af0b7c23 */ /* 0x100fe20008010806 */
[----:B------:R-:W-:Y:S01]  /*f4c0*/  WARPGROUP.ARRIVE ;  /* 0x00000000000079c5 */ /* 0x000fe20000000000 */
[----:B------:R-:W-:Y:S02]  /*f4d0*/  IMAD.MOV.U32 R15, RZ, RZ, 0x40000040 ;  /* 0x40000040ff0f7424 */ /* 0x000fe400078e00ff */
[----:B------:R-:W-:Y:S01]  /*f4e0*/  FADD.FTZ R158, R13, R3 ;  /* 0x000000030d9e7221 */ /* 0x000fe20000010000 */
[--C-:B------:R-:W-:Y:S01]  /*f4f0*/  FFMA.FTZ R13, R171, UR37, -R6.reuse ;  /* 0x00000025ab0d7c23 */ /* 0x100fe20008010806 */
[----:B------:R-:W-:Y:S01]  /*f500*/  MUFU.EX2 R157, R157 ;  /* 0x0000009d009d7308 */ /* 0x000fe20000000800 */
[----:B------:R-:W-:Y:S01]  /*f510*/  FFMA.FTZ R3, R174, UR37, -R6 ;  /* 0x00000025ae037c23 */ /* 0x000fe20008010806 */
[----:B------:R-:W-:Y:S01]  /*f520*/  HGMMA.64x256x16.F32 R24, R152, gdesc[UR4].tnspB, R24, gsb0 ;  /* 0x43e0000498187df0 */ /* 0x000fe20008000818 */
[----:B------:R-:W-:Y:S01]  /*f530*/  R2UR UR6, R14 ;  /* 0x000000000e0672ca */ /* 0x000fe200000e0000 */
[----:B------:R-:W-:Y:S01]  /*f540*/  VIADD R14, R12, 0x100 ;  /* 0x000001000c0e7836 */ /* 0x000fe20000000000 */
[----:B------:R-:W-:Y:S01]  /*f550*/  R2UR UR7, R15 ;  /* 0x000000000f0772ca */ /* 0x000fe200000e0000 */
[----:B------:R-:W-:-:S02]  /*f560*/  IMAD.MOV.U32 R15, RZ, RZ, 0x40000040 ;  /* 0x40000040ff0f7424 */ /* 0x000fc400078e00ff */
[----:B------:R-:W0:Y:S08]  /*f570*/  MUFU.EX2 R21, R21 ;  /* 0x0000001500157308 */ /* 0x000e300000000800 */
        /* <DEDUP_REMOVED lines=23> */
[----:B------:R-:W-:-:S05]  /*f6f0*/  FFMA.FTZ R153, R162, UR37, -R6 ;  /* 0x00000025a2997c23 */ /* 0x000fca0008010806 */
[----:B------:R-:W1:Y:S01]  /*f700*/  MUFU.EX2 R152, R160 ;  /* 0x000000a000987308 */ /* 0x000e620000000800 */
[----:B------:R-:W-:Y:S01]  /*f710*/  F2FP.F16.F32.PACK_AB R154, R165, R164 ;  /* 0x000000a4a59a723e */ /* 0x000fe200000000ff */
[----:B------:R-:W-:Y:S01]  /*f720*/  FFMA.FTZ R162, R191, UR37, -R6 ;  /* 0x00000025bfa27c23 */ /* 0x000fe20008010806 */
[----:B0-----:R-:W-:-:S05]  /*f730*/  F2FP.F16.F32.PACK_AB R155, R21, R157 ;  /* 0x0000009d159b723e */ /* 0x001fca00000000ff */
[----:B------:R-:W0:Y:S08]  /*f740*/  MUFU.EX2 R153, R153 ;  /* 0x0000009900997308 */ /* 0x000e300000000800 */
[----:B------:R-:W-:Y:S01]  /*f750*/  MUFU.EX2 R162, R162 ;  /* 0x000000a200a27308 */ /* 0x000fe20000000800 */
[----:B-1----:R-:W-:Y:S01]  /*f760*/  FADD.FTZ R20, R152, R20 ;  /* 0x0000001498147221 */ /* 0x002fe20000010000 */
[----:B------:R-:W-:-:S03]  /*f770*/  F2FP.F16.F32.PACK_AB R152, R161, R152 ;  /* 0x00000098a198723e */ /* 0x000fc600000000ff */
[----:B------:R-:W-:Y:S01]  /*f780*/  FADD.FTZ R20, R161, R20 ;  /* 0x00000014a1147221 */ /* 0x000fe20000010000 */
[----:B------:R-:W-:Y:S01]  /*f790*/  FFMA.FTZ R161, R190, UR37, -R6 ;  /* 0x00000025bea17c23 */ /* 0x000fe20008010806 */
[----:B0-----:R-:W-:Y:S01]  /*f7a0*/  FADD.FTZ R158, R153, R158 ;  /* 0x0000009e999e7221 */ /* 0x001fe20000010000 */
[----:B------:R-:W-:Y:S01]  /*f7b0*/  F2FP.F16.F32.PACK_AB R153, R156, R153 ;  /* 0x000000999c99723e */ /* 0x000fe200000000ff */
[----:B------:R-:W-:Y:S01]  /*f7c0*/  FADD.FTZ R164, R164, R20 ;  /* 0x00000014a4a47221 */ /* 0x000fe20000010000 */
[----:B------:R-:W-:Y:S01]  /*f7d0*/  FFMA.FTZ R20, R179, UR37, -R6 ;  /* 0x00000025b3147c23 */ /* 0x000fe20008010806 */
[----:B------:R-:W-:Y:S01]  /*f7e0*/  FADD.FTZ R158, R156, R158 ;  /* 0x0000009e9c9e7221 */ /* 0x000fe20000010000 */
[----:B------:R-:W-:Y:S01]  /*f7f0*/  WARPGROUP.ARRIVE ;  /* 0x00000000000079c5 */ /* 0x000fe20000000000 */
[----:B------:R-:W-:Y:S01]  /*f800*/  FFMA.FTZ R156, R182, UR37, -R6 ;  /* 0x00000025b69c7c23 */ /* 0x000fe20008010806 */
[----:B------:R-:W-:Y:S01]  /*f810*/  MUFU.EX2 R161, R161 ;  /* 0x000000a100a17308 */ /* 0x000fe20000000800 */
[----:B------:R-:W-:Y:S01]  /*f820*/  FADD.FTZ R160, R157, R158 ;  /* 0x0000009e9da07221 */ /* 0x000fe20000010000 */
[--C-:B------:R-:W-:Y:S01]  /*f830*/  FFMA.FTZ R158, R178, UR37, -R6.reuse ;  /* 0x00000025b29e7c23 */ /* 0x100fe20008010806 */
[----:B------:R-:W-:Y:S01]  /*f840*/  FFMA.FTZ R157, R183, UR37, -R6 ;  /* 0x00000025b79d7c23 */ /* 0x000fe20008010806 */
[----:B------:R-:W-:Y:S01]  /*f850*/  HGMMA.64x256x16.F32 R24, R152, gdesc[UR4].tnspB, R24, gsb0 ;  /* 0x43e0000498187df0 */ /* 0x000fe20008000818 */
[----:B------:R-:W-:Y:S01]  /*f860*/  R2UR UR6, R14 ;  /* 0x000000000e0672ca */ /* 0x000fe200000e0000 */
[----:B------:R-:W-:Y:S01]  /*f870*/  VIADD R14, R12, 0x180 ;  /* 0x000001800c0e7836 */ /* 0x000fe20000000000 */
[----:B------:R-:W-:Y:S01]  /*f880*/  R2UR UR7, R15 ;  /* 0x000000000f0772ca */ /* 0x000fe200000e0000 */
[----:B------:R-:W-:Y:S01]  /*f890*/  MUFU.EX2 R158, R158 ;  /* 0x0000009e009e7308 */ /* 0x000fe20000000800 */
[----:B------:R-:W-:Y:S01]  /*f8a0*/  MOV R15, 0x40000040 ;  /* 0x40000040000f7802 */ /* 0x000fe20000000f00 */
[----:B------:R-:W-:Y:S01]  /*f8b0*/  FADD.FTZ R160, R21, R160 ;  /* 0x000000a015a07221 */ /* 0x000fe20000010000 */
[----:B------:R-:W-:Y:S01]  /*f8c0*/  FFMA.FTZ R21, R186, UR37, -R6 ;  /* 0x00000025ba157c23 */ /* 0x000fe20008010806 */
[----:B------:R-:W-:-:S02]  /*f8d0*/  FADD.FTZ R164, R165, R164 ;  /* 0x000000a4a5a47221 */ /* 0x000fc40000010000 */
[----:B------:R-:W-:Y:S02]  /*f8e0*/  FADD.FTZ R160, R159, R160 ;  /* 0x000000a09fa07221 */ /* 0x000fe40000010000 */
[----:B------:R-:W0:Y:S02]  /*f8f0*/  MUFU.EX2 R20, R20 ;  /* 0x0000001400147308 */ /* 0x000e240000000800 */
[----:B------:R-:W-:-:S04]  /*f900*/  FADD.FTZ R160, R13, R160 ;  /* 0x000000a00da07221 */ /* 0x000fc80000010000 */
[----:B------:R-:W-:Y:S02]  /*f910*/  FADD.FTZ R160, R3, R160 ;  /* 0x000000a003a07221 */ /* 0x000fe40000010000 */
[----:B------:R-:W-:Y:S02]  /*f920*/  MUFU.EX2 R156, R156 ;  /* 0x0000009c009c7308 */ /* 0x000fe40000000800 */
[----:B------:R-:W-:-:S06]  /*f930*/  FADD.FTZ R160, R11, R160 ;  /* 0x000000a00ba07221 */ /* 0x000fcc0000010000 */
[----:B------:R-:W1:Y:S08]  /*f940*/  MUFU.EX2 R157, R157 ;  /* 0x0000009d009d7308 */ /* 0x000e700000000800 */
[----:B------:R-:W2:Y:S01]  /*f950*/  MUFU.EX2 R21, R21 ;  /* 0x0000001500157308 */ /* 0x000ea20000000800 */
[----:B------:R-:W-:Y:S02]  /*f960*/  WARPGROUP.DEPBAR.LE gsb0, 0x0 ;  /* 0x00008000000079c5 */ /* 0x000fe40000010000 */
[----:B------:R-:W-:Y:S01]  /*f970*/  F2FP.F16.F32.PACK_AB R152, R169, R168 ;  /* 0x000000a8a998723e */ /* 0x000fe200000000ff */
[----:B------:R-:W-:Y:S01]  /*f980*/  FADD.FTZ R168, R168, R164 ;  /* 0x000000a4a8a87221 */ /* 0x000fe20000010000 */
[----:B------:R-:W-:Y:S01]  /*f990*/  F2FP.F16.F32.PACK_AB R153, R13, R159 ;  /* 0x0000009f0d99723e */ /* 0x000fe200000000ff */
[--C-:B------:R-:W-:Y:S01]  /*f9a0*/  FFMA.FTZ R159, R187, UR37, -R6.reuse ;  /* 0x00000025bb9f7c23 */ /* 0x100fe20008010806 */
[----:B------:R-:W-:Y:S01]  /*f9b0*/  F2FP.F16.F32.PACK_AB R154, R173, R172 ;  /* 0x000000acad9a723e */ /* 0x000fe200000000ff */
[----:B------:R-:W-:Y:S01]  /*f9c0*/  FFMA.FTZ R6, R199, UR37, -R6 ;  /* 0x00000025c7067c23 */ /* 0x000fe20008010806 */
[----:B------:R-:W-:Y:S01]  /*f9d0*/  F2FP.F16.F32.PACK_AB R155, R11, R3 ;  /* 0x000000030b9b723e */ /* 0x000fe200000000ff */
[----:B------:R-:W-:-:S02]  /*f9e0*/  IMAD.MOV.U32 R13, RZ, RZ, 0x40000040 ;  /* 0x40000040ff0d7424 */ /* 0x000fc400078e00ff */
[----:B------:R-:W-:Y:S01]  /*f9f0*/  FADD.FTZ R168, R169, R168 ;  /* 0x000000a8a9a87221 */ /* 0x000fe20000010000 */
[----:B------:R-:W3:Y:S01]  /*fa00*/  MUFU.EX2 R159, R159 ;  /* 0x0000009f009f7308 */ /* 0x000ee20000000800 */
[----:B------:R-:W-:Y:S02]  /*fa10*/  WARPGROUP.ARRIVE ;  /* 0x00000000000079c5 */ /* 0x000fe40000000000 */
[----:B------:R-:W-:-:S04]  /*fa20*/  FADD.FTZ R168, R172, R168 ;  /* 0x000000a8aca87221 */ /* 0x000fc80000010000 */
[----:B------:R-:W-:Y:S01]  /*fa30*/  HGMMA.64x256x16.F32 R24, R152, gdesc[UR4].tnspB, R24, gsb0 ;  /* 0x43e0000498187df0 */ /* 0x000fe20008000818 */
[----:B------:R-:W-:Y:S01]  /*fa40*/  R2UR UR6, R14 ;  /* 0x000000000e0672ca */ /* 0x000fe200000e0000 */
[C---:B------:R-:W-:Y:S01]  /*fa50*/  VIADD R14, R12.reuse, 0x200 ;  /* 0x000002000c0e7836 */ /* 0x040fe20000000000 */
[----:B------:R-:W-:Y:S01]  /*fa60*/  R2UR UR7, R15 ;  /* 0x000000000f0772ca */ /* 0x000fe200000e0000 */
[----:B------:R-:W-:Y:S02]  /*fa70*/  IMAD.MOV.U32 R15, RZ, RZ, 0x40000040 ;  /* 0x40000040ff0f7424 */ /* 0x000fe400078e00ff */
[----:B------:R-:W-:Y:S01]  /*fa80*/  FADD.FTZ R168, R173, R168 ;  /* 0x000000a8ada87221 */ /* 0x000fe20000010000 */
[----:B------:R-:W-:Y:S01]  /*fa90*/  VIADD R12, R12, 0x280 ;  /* 0x000002800c0c7836 */ /* 0x000fe20000000000 */
[----:B------:R-:W-:Y:S02]  /*faa0*/  WARPGROUP.DEPBAR.LE gsb0, 0x0 ;  /* 0x00008000000079c5 */ /* 0x000fe40000010000 */
[----:B------:R-:W-:Y:S01]  /*fab0*/  F2FP.F16.F32.PACK_AB R152, R177, R176 ;  /* 0x000000b0b198723e */ /* 0x000fe200000000ff */
        /* <DEDUP_REMOVED lines=11> */
[----:B------:R-:W-:-:S03]  /*fb70*/  FADD.FTZ R158, R157, R158 ;  /* 0x0000009e9d9e7221 */ /* 0x000fc60000010000 */
[----:B------:R-:W-:Y:S01]  /*fb80*/  HGMMA.64x256x16.F32 R24, R152, gdesc[UR4].tnspB, R24, gsb0 ;  /* 0x43e0000498187df0 */ /* 0x000fe20008000818 */
[----:B------:R-:W-:Y:S01]  /*fb90*/  R2UR UR6, R14 ;  /* 0x000000000e0672ca */ /* 0x000fe200000e0000 */
[----:B------:R-:W-:Y:S01]  /*fba0*/  FADD.FTZ R176, R184, R176 ;  /* 0x000000b0b8b07221 */ /* 0x000fe20000010000 */
[----:B------:R-:W-:Y:S01]  /*fbb0*/  R2UR UR7, R15 ;  /* 0x000000000f0772ca */ /* 0x000fe200000e0000 */
[----:B------:R0:W1:Y:S01]  /*fbc0*/  MUFU.EX2 R14, R6 ;  /* 0x00000006000e7308 */ /* 0x0000620000000800 */
[----:B--2---:R-:W-:Y:S01]  /*fbd0*/  FADD.FTZ R158, R21, R158 ;  /* 0x0000009e159e7221 */ /* 0x004fe20000010000 */
[----:B------:R-:W-:-:S03]  /*fbe0*/  FADD.FTZ R176, R185, R176 ;  /* 0x000000b0b9b07221 */ /* 0x000fc60000010000 */
[----:B---3--:R-:W-:Y:S01]  /*fbf0*/  FADD.FTZ R158, R159, R158 ;  /* 0x0000009e9f9e7221 */ /* 0x008fe20000010000 */
        /* <DEDUP_REMOVED lines=10> */
[----:B0-----:R-:W-:-:S03]  /*fca0*/  FADD.FTZ R6, R197, R176 ;  /* 0x000000b0c5067221 */ /* 0x001fc60000010000 */
[----:B-1----:R-:W-:Y:S01]  /*fcb0*/  FADD.FTZ R3, R14, R158 ;  /* 0x0000009e0e037221 */ /* 0x002fe20000010000 */
[----:B------:R-:W-:Y:S02]  /*fcc0*/  WARPGROUP.DEPBAR.LE gsb0, 0x0 ;  /* 0x00008000000079c5 */ /* 0x000fe40000010000 */
[----:B------:R-:W-:Y:S02]  /*fcd0*/  F2FP.F16.F32.PACK_AB R152, R185, R184 ;  /* 0x000000b8b998723e */ /* 0x000fe400000000ff */
[----:B------:R-:W-:Y:S02]  /*fce0*/  F2FP.F16.F32.PACK_AB R153, R159, R21 ;  /* 0x000000159f99723e */ /* 0x000fe400000000ff */
[----:B------:R-:W-:Y:S02]  /*fcf0*/  F2FP.F16.F32.PACK_AB R154, R189, R188 ;  /* 0x000000bcbd9a723e */ /* 0x000fe400000000ff */
[----:B------:R-:W-:-:S04]  /*fd00*/  F2FP.F16.F32.PACK_AB R155, R162, R161 ;  /* 0x000000a1a29b723e */ /* 0x000fc800000000ff */
[----:B------:R-:W-:-:S06]  /*fd10*/  WARPGROUP.ARRIVE ;  /* 0x00000000000079c5 */ /* 0x000fcc0000000000 */
[----:B------:R-:W-:Y:S01]  /*fd20*/  HGMMA.64x256x16.F32 R24, R152, gdesc[UR4].tnspB, R24, gsb0 ;  /* 0x43e0000498187df0 */ /* 0x000fe20008000818 */
[----:B------:R-:W-:Y:S02]  /*fd30*/  R2UR UR6, R12 ;  /* 0x000000000c0672ca */ /* 0x000fe400000e0000 */
[----:B------:R-:W-:Y:S01]  /*fd40*/  R2UR UR7, R13 ;  /* 0x000000000d0772ca */ /* 0x000fe200000e0000 */
[----:B------:R-:W-:Y:S02]  /*fd50*/  WARPGROUP.DEPBAR.LE gsb0, 0x0 ;  /* 0x00008000000079c5 */ /* 0x000fe40000010000 */
[----:B------:R-:W-:Y:S02]  /*fd60*/  F2FP.F16.F32.PACK_AB R152, R193, R192 ;  /* 0x000000c0c198723e */ /* 0x000fe400000000ff */
[----:B------:R-:W-:Y:S02]  /*fd70*/  F2FP.F16.F32.PACK_AB R153, R195, R194 ;  /* 0x000000c2c399723e */ /* 0x000fe400000000ff */
[----:B------:R-:W-:-:S02]  /*fd80*/  F2FP.F16.F32.PACK_AB R154, R197, R196 ;  /* 0x000000c4c59a723e */ /* 0x000fc400000000ff */
[----:B------:R-:W-:-:S04]  /*fd90*/  F2FP.F16.F32.PACK_AB R155, R14, R198 ;  /* 0x000000c60e9b723e */ /* 0x000fc800000000ff */
[----:B------:R-:W-:-:S12]  /*fda0*/  WARPGROUP.ARRIVE ;  /* 0x00000000000079c5 */ /* 0x000fd80000000000 */
[----:B------:R-:W-:Y:S03]  /*fdb0*/  HGMMA.64x256x16.F32 R24, R152, gdesc[UR4].tnspB, R24, gsb0 ;  /* 0x43e0000498187df0 */ /* 0x000fe60008000818 */
[----:B------:R-:W-:Y:S02]  /*fdc0*/  WARPGROUP.DEPBAR.LE gsb0, 0x0 ;  /* 0x00008000000079c5 */ /* 0x000fe40000010000 */
[----:B------:R-:W-:Y:S05]  /*fdd0*/  @!P0 BRA `(.L_x_15215) ;  /* 0x0000000000048947 */ /* 0x000fea0003800000 */
[----:B------:R-:W-:Y:S01]  /*fde0*/  BPT.TRAP 0x1 ;  /* 0x000000040000795c */ /* 0x000fe20000300000 */
.L_x_15215:
[C---:B------:R-:W-:Y:S01]  /*fdf0*/  ISETP.GT.AND P1, PT, R9.reuse, R200, PT ;  /* 0x000000c80900720c */ /* 0x040fe20003f24270 */
[----:B------:R-:W-:Y:S02]  /*fe00*/  VIADD R10, R10, 0x32460 ;  /* 0x000324600a0a7836 */ /* 0x000fe40000000000 */
[----:B------:R-:W-:Y:S02]  /*fe10*/  IMAD.U32 R11, RZ, RZ, UR41 ;  /* 0x00000029ff0b7e24 */ /* 0x000fe4000f8e00ff */
[----:B------:R-:W-:Y:S02]  /*fe20*/  VIADD R9, R9, 0xffffffff ;  /* 0xffffffff09097836 */ /* 0x000fe40000000000 */
[----:B------:R-:W-:Y:S01]  /*fe30*/  IMAD.MOV.U32 R12, RZ, RZ, R0 ;  /* 0x000000ffff0c7224 */ /* 0x000fe200078e0000 */
[----:B------:R-:W-:Y:S01]  /*fe40*/  PRMT R10, R11, 0x654, R10 ;  /* 0x000006540b0a7816 */ /* 0x000fe2000000000a */
[----:B------:R-:W-:-:S03]  /*fe50*/  IMAD.MOV.U32 R11, RZ, RZ, R8 ;  /* 0x000000ffff0b7224 */ /* 0x000fc600078e0008 */
[----:B------:R0:W-:Y:S01]  /*fe60*/  SYNCS.ARRIVE.TRANS64.RED.A1T0 RZ, [R10+URZ], RZ ;  /* 0x000000ff0aff79a7 */ /* 0x0001e2000810043f */
[----:B------:R-:W-:Y:S05]  /*fe70*/  @P1 BRA `(.L_x_15216) ;  /* 0xffffffcc00cc1947 */ /* 0x000fea000383ffff */
.L_x_15205:
[----:B0-----:R-:W2:Y:S02]  /*fe80*/  LDL R10, [R1+0x98] ;  /* 0x00009800010a7983 */ /* 0x001ea40000100800 */
[----:B--2---:R-:W-:-:S13]  /*fe90*/  ISETP.GE.AND P1, PT, R9, R10, PT ;  /* 0x0000000a0900720c */ /* 0x004fda0003f26270 */
[----:B------:R-:W-:Y:S05]  /*fea0*/  @!P1 BRA `(.L_x_15217) ;  /* 0x0000002800509947 */ /* 0x000fea0003800000 */
[----:B------:R-:W-:Y:S02]  /*feb0*/  IMAD.MOV.U32 R11, RZ, RZ, R8 ;  /* 0x000000ffff0b7224 */ /* 0x000fe400078e0008 */
[----:B------:R-:W-:-:S07]  /*fec0*/  IMAD.MOV.U32 R12, RZ, RZ, R0 ;  /* 0x000000ffff0c7224 */ /* 0x000fce00078e0000 */
.L_x_15228:
        /* <DEDUP_REMOVED lines=8> */
.L_x_15218:
[----:B------:R-:W-:Y:S01]  /*ff50*/  IMAD R10, R19, 0x8, R23 ;  /* 0x00000008130a7824 */ /* 0x000fe200078e0217 */
[----:B------:R-:W-:-:S04]  /*ff60*/  SHF.L.U32 R0, R208, 0x1f, RZ ;  /* 0x0000001fd0007819 */ /* 0x000fc800000006ff */
[----:B------:R0:W1:Y:S01]  /*ff70*/  SYNCS.PHASECHK.TRANS64.TRYWAIT P1, [R10+URZ+0x32430], R0 ;  /* 0x032430000a0075a7 */ /* 0x000062000802017f */
[----:B------:R-:W-:Y:S05]  /*ff80*/  @!P0 BRA `(.L_x_15219) ;  /* 0x0000000000048947 */ /* 0x000fea0003800000 */
[----:B------:R-:W-:Y:S01]  /*ff90*/  BPT.TRAP 0x1 ;  /* 0x000000040000795c */ /* 0x000fe20000300000 */
.L_x_15219:
[----:B------:R-:W2:Y:S01]  /*ffa0*/  LDL R7, [R1+0x2c] ;  /* 0x00002c0001077983 */ /* 0x000ea20000100800 */
[----:B------:R-:W-:Y:S01]  /*ffb0*/  MOV R153, 0x40000040 ;  /* 0x4000004000997802 */ /* 0x000fe20000000f00 */
[----:B--2---:R-:W-:Y:S01]  /*ffc0*/  IMAD R152, R19, 0x300, R7 ;  /* 0x0000030013987824 */ /* 0x004fe200078e0207 */
[----:B-1----:R-:W-:Y:S06]  /*ffd0*/  @P1 BRA `(.L_x_15220) ;  /* 0x0000000000081947 */ /* 0x002fec0003800000 */
[----:B------:R-:W1:Y:S02]  /*ffe0*/  SYNCS.PHASECHK.TRANS64.TRYWAIT P1, [R10+URZ+0x32430], R0 ;  /* 0x032430000a0075a7 */ /* 0x000e64000802017f */
[----:B-1----:R-:W-:Y:S05]  /*fff0*/  @!P1 BRA `(.L_x_15221) ;  /* 0x0000011c00b49947 */ /* 0x002fea0003800000 */
.L_x_15220:
[----:B------:R-:W-:Y:S01]  /*10000*/  VIADD R20, R152, 0x2 ;  /* 0x0000000298147836 */ /* 0x000fe20000000000 */
[----:B------:R-:W2:Y:S01]  /*10010*/  LDL.64 R202, [R1+0x68] ;  /* 0x0000680001ca7983 */ /* 0x000ea20000100a00 */
[----:B------:R-:W-:Y:S01]  /*10020*/  IMAD.MOV.U32 R21, RZ, RZ, 0x40000040 ;  /* 0x40000040ff157424 */ /* 0x000fe200078e00ff */
[----:B------:R-:W-:Y:S05]  /*10030*/  WARPSYNC.ALL ;  /* 0x0000000000007948 */ /* 0x000fea0003800000 */
[----:B------:R-:W-:Y:S01]  /*10040*/  R2UR UR10, R20 ;  /* 0x00000000140a72ca */ /* 0x000fe200000e0000 */
[----:B------:R-:W3:Y:S01]  /*10050*/  LDL.64 R200, [R1+0x60] ;  /* 0x0000600001c87983 */ /* 0x000ee20000100a00 */
[----:B------:R-:W-:Y:S01]  /*10060*/  R2UR UR11, R21 ;  /* 0x00000000150b72ca */ /* 0x000fe200000e0000 */
[C---:B------:R-:W-:Y:S01]  /*10070*/  VIADD R14, R152.reuse, 0x4 ;  /* 0x00000004980e7836 */ /* 0x040fe20000000000 */
[C---:B------:R-:W-:Y:S01]  /*10080*/  R2UR UR6, R152.reuse ;  /* 0x00000000980672ca */ /* 0x040fe200000e0000 */
[----:B------:R-:W4:Y:S01]  /*10090*/  LDL.64 R20, [R1+0x70] ;  /* 0x0000700001147983 */ /* 0x000f220000100a00 */
[----:B------:R-:W-:Y:S01]  /*100a0*/  R2UR UR7, R153 ;  /* 0x00000000990772ca */ /* 0x000fe200000e0000 */
[----:B------:R-:W-:Y:S01]  /*100b0*/  VIADD R152, R152, 0x6 ;  /* 0x0000000698987836 */ /* 0x000fe20000000000 */
[----:B------:R-:W-:Y:S01]  /*100c0*/  R2UR UR4, R220 ;  /* 0x00000000dc0472ca */ /* 0x000fe200000e0000 */
[----:B------:R-:W-:Y:S01]  /*100d0*/  IMAD.MOV.U32 R153, RZ, RZ, 0x40000040 ;  /* 0x40000040ff997424 */ /* 0x000fe200078e00ff */
[----:B------:R-:W-:-:S02]  /*100e0*/  R2UR UR5, R221 ;  /* 0x00000000dd0572ca */ /* 0x000fc400000e0000 */
[----:B------:R-:W-:Y:S02]  /*100f0*/  R2UR UR18, R152 ;  /* 0x00000000981272ca */ /* 0x000fe400000e0000 */
[----:B------:R-:W-:Y:S02]  /*10100*/  R2UR UR19, R153 ;  /* 0x00000000991372ca */ /* 0x000fe400000e0000 */
[----:B------:R-:W-:-:S07]  /*10110*/  WARPGROUP.ARRIVE ;  /* 0x00000000000079c5 */ /* 0x000fce0000000000 */
[----:B------:R-:W-:Y:S01]  /*10120*/  HGMMA.64x96x16.F32 R152, gdesc[UR4], RZ, !UPT, gsb0 ;  /* 0x01600000049879f0 */ /* 0x000fe2000c0008ff */
[----:B------:R-:W-:Y:S01]  /*10130*/  IMAD.MOV.U32 R15, RZ, RZ, 0x40000040 ;  /* 0x40000040ff0f7424 */ /* 0x000fe200078e00ff */
[----:B------:R-:W-:-:S04]  /*10140*/  R2UR UR14, R14 ;  /* 0x000000000e0e72ca */ /* 0x000fc800000e0000 */
[----:B------:R-:W-:Y:S01]  /*10150*/  R2UR UR15, R15 ;  /* 0x000000000f0f72ca */ /* 0x000fe200000e0000 */
[----:B------:R-:W-:Y:S02]  /*10160*/  WARPGROUP.DEPBAR.LE gsb0, 0x0 ;  /* 0x00008000000079c5 */ /* 0x000fe40000010000 */
[----:B------:R-:W-:Y:S01]  /*10170*/  WARPGROUP.ARRIVE ;  /* 0x00000000000079c5 */ /* 0x000fe20000000000 */
[----:B----4-:R-:W-:Y:S02]  /*10180*/  R2UR UR8, R20 ;  /* 0x00000000140872ca */ /* 0x010fe400000e0000 */
[----:B------:R-:W-:-:S13]  /*10190*/  R2UR UR9, R21 ;  /* 0x00000000150972ca */ /* 0x000fda00000e0000 */
[----:B------:R-:W-:Y:S01]  /*101a0*/  HGMMA.64x96x16.F32 R152, gdesc[UR8], R152, gsb0 ;  /* 0x01600000089879f0 */ /* 0x000fe20008000898 */
[----:B--2---:R-:W-:Y:S02]  /*101b0*/  R2UR UR12, R202 ;  /* 0x00000000ca0c72ca */ /* 0x004fe400000e0000 */
[----:B------:R-:W-:Y:S02]  /*101c0*/  R2UR UR13, R203 ;  /* 0x00000000cb0d72ca */ /* 0x000fe400000e0000 */
[----:B---3--:R-:W-:Y:S02]  /*101d0*/  R2UR UR16, R200 ;  /* 0x00000000c81072ca */ /* 0x008fe400000e0000 */
        /* <DEDUP_REMOVED lines=10> */
.L_x_15222:
[----:B------:R2:W3:Y:S01]  /*10280*/  SYNCS.PHASECHK.TRANS64.TRYWAIT P1, [R10+URZ+0x32450], R0 ;  /* 0x032450000a0075a7 */ /* 0x0004e2000802017f */
[----:B------:R-:W-:Y:S05]  /*10290*/  @!P0 BRA `(.L_x_15223) ;  /* 0x0000000000048947 */ /* 0x000fea0003800000 */
[----:B------:R-:W-:Y:S01]  /*102a0*/  BPT.TRAP 0x1 ;  /* 0x000000040000795c */ /* 0x000fe20000300000 */
.L_x_15223:
[----:B---3--:R-:W-:Y:S05]  /*102b0*/  @P1 BRA `(.L_x_15224) ;  /* 0x0000000000081947 */ /* 0x008fea0003800000 */
[----:B------:R-:W3:Y:S02]  /*102c0*/  SYNCS.PHASECHK.TRANS64.TRYWAIT P1, [R10+URZ+0x32450], R0 ;  /* 0x032450000a0075a7 */ /* 0x000ee4000802017f */
[----:B---3--:R-:W-:Y:S05]  /*102d0*/  @!P1 BRA `(.L_x_15225) ;  /* 0x0000011c00109947 */ /* 0x008fea0003800000 */
.L_x_15224:
[----:B------:R-:W4:Y:S04]  /*102e0*/  LDL.64 R200, [R1+0x58] ;  /* 0x0000580001c87983 */ /* 0x000f280000100a00 */
[----:B------:R-:W2:Y:S04]  /*102f0*/  LDL.64 R202, [R1+0x48] ;  /* 0x0000480001ca7983 */ /* 0x000ea80000100a00 */
        /* <DEDUP_REMOVED lines=10> */
[----:B------:R0:W-:Y:S01]  /*103a0*/  STL.64 [R1+0x1d0], R2 ;  /* 0x0001d00201007387 */ /* 0x0001e20000100a00 */
[----:B------:R-:W-:Y:S01]  /*103b0*/  R2UR UR7, R15 ;  /* 0x000000000f0772ca */ /* 0x000fe200000e0000 */
[----:B------:R-:W-:-:S02]  /*103c0*/  VIADD R20, R14, 0x2 ;  /* 0x000000020e147836 */ /* 0x000fc40000000000 */
[----:B------:R-:W-:Y:S01]  /*103d0*/  IMAD.MOV.U32 R21, RZ, RZ, 0x40000040 ;  /* 0x40000040ff157424 */ /* 0x000fe200078e00ff */
[----:B0-----:R-:W2:Y:S09]  /*103e0*/  LDL.64 R2, [R1+0x30] ;  /* 0x0000300001027983 */ /* 0x001eb20000100a00 */
[----:B------:R-:W-:Y:S01]  /*103f0*/  HGMMA.64x96x16.F32 R152, gdesc[UR4], R152, gsb0 ;  /* 0x01600000049879f0 */ /* 0x000fe20008000898 */
[----:B------:R-:W-:-:S02]  /*10400*/  R2UR UR6, R20 ;  /* 0x00000000140672ca */ /* 0x000fc400000e0000 */
[----:B------:R-:W-:Y:S01]  /*10410*/  R2UR UR7, R21 ;  /* 0x00000000150772ca */ /* 0x000fe200000e0000 */
[----:B------:R-:W-:Y:S02]  /*10420*/  VIADD R20, R14, 0x4 ;  /* 0x000000040e147836 */ /* 0x000fe40000000000 */
[----:B------:R-:W-:Y:S01]  /*10430*/  IMAD.MOV.U32 R21, RZ, RZ, 0x40000040 ;  /* 0x40000040ff157424 */ /* 0x000fe200078e00ff */
[----:B------:R-:W-:Y:S02]  /*10440*/  WARPGROUP.DEPBAR.LE gsb0, 0x0 ;  /* 0x00008000000079c5 */ /* 0x000fe40000010000 */
[----:B------:R-:W-:Y:S01]  /*10450*/  WARPGROUP.ARRIVE ;  /* 0x00000000000079c5 */ /* 0x000fe20000000000 */
[----:B----4-:R-:W-:Y:S02]  /*10460*/  R2UR UR4, R200 ;  /* 0x00000000c80472ca */ /* 0x010fe400000e0000 */
[----:B------:R-:W-:Y:S02]  /*10470*/  R2UR UR5, R201 ;  /* 0x00000000c90572ca */ /* 0x000fe400000e0000 */
[----:B------:R-:W4:Y:S11]  /*10480*/  LDL.64 R200, [R1+0x40] ;  /* 0x0000400001c87983 */ /* 0x000f360000100a00 */
[----:B------:R-:W-:Y:S01]  /*10490*/  HGMMA.64x96x16.F32 R152, gdesc[UR4], R152, gsb0 ;  /* 0x01600000049879f0 */ /* 0x000fe20008000898 */
[----:B------:R-:W-:-:S02]  /*104a0*/  R2UR UR6, R20 ;  /* 0x00000000140672ca */ /* 0x000fc400000e0000 */
[----:B---3--:R-:W-:Y:S02]  /*104b0*/  R2UR UR4, R8 ;  /* 0x00000000080472ca */ /* 0x008fe400000e0000 */
[----:B------:R-:W-:Y:S02]  /*104c0*/  R2UR UR5, R9 ;  /* 0x00000000090572ca */ /* 0x000fe400000e0000 */
[----:B------:R-:W3:Y:S01]  /*104d0*/  LDL.64 R8, [R1+0x38] ;  /* 0x0000380001087983 */ /* 0x000ee20000100a00 */
[----:B------:R-:W-:Y:S01]  /*104e0*/  R2UR UR7, R21 ;  /* 0x00000000150772ca */ /* 0x000fe200000e0000 */
[----:B------:R-:W-:Y:S01]  /*104f0*/  VIADD R20, R14, 0x6 ;  /* 0x000000060e147836 */ /* 0x000fe20000000000 */
[----:B------:R-:W-:Y:S01]  /*10500*/  MOV R21, 0x40000040 ;  /* 0x4000004000157802 */ /* 0x000fe20000000f00 */
[----:B------:R-:W-:Y:S02]  /*10510*/  WARPGROUP.DEPBAR.LE gsb0, 0x0 ;  /* 0x00008000000079c5 */ /* 0x000fe40000010000 */
[----:B------:R-:W-:-:S08]  /*10520*/  WARPGROUP.ARRIVE ;  /* 0x00000000000079c5 */ /* 0x000fd00000000000 */
[----:B------:R-:W-:Y:S01]  /*10530*/  HGMMA.64x96x16.F32 R152, gdesc[UR4], R152, gsb0 ;  /* 0x01600000049879f0 */ /* 0x000fe20008000898 */
[----:B------:R-:W-:Y:S02]  /*10540*/  R2UR UR6, R20 ;  /* 0x00000000140672ca */ /* 0x000fe400000e0000 */
[----:B------:R-:W-:Y:S02]  /*10550*/  R2UR UR7, R21 ;  /* 0x00000000150772ca */ /* 0x000fe400000e0000 */
[----:B--2---:R-:W-:Y:S02]  /*10560*/  R2UR UR4, R202 ;  /* 0x00000000ca0472ca */ /* 0x004fe400000e0000 */
[----:B------:R-:W-:Y:S01]  /*10570*/  R2UR UR5, R203 ;  /* 0x00000000cb0572ca */ /* 0x000fe200000e0000 */
[----:B------:R-:W-:Y:S01]  /*10580*/  VIADD R20, R14, 0x300 ;  /* 0x000003000e147836 */ /* 0x000fe20000000000 */
[----:B------:R-:W2:Y:S01]  /*10590*/  LDL.64 R202, [R1+0x8] ;  /* 0x0000080001ca7983 */ /* 0x000ea20000100a00 */
        /* <DEDUP_REMOVED lines=13> */
[----:B---3--:R-:W-:Y:S01]  /*10670*/  R2UR UR4, R8 ;  /* 0x00000000080472ca */ /* 0x008fe200000e0000 */
[----:B------:R-:W-:Y:S01]  /*10680*/  IMAD.MOV.U32 R21, RZ, RZ, 0x40000040 ;  /* 0x40000040ff157424 */ /* 0x000fe200078e00ff */
[----:B------:R-:W-:Y:S02]  /*10690*/  R2UR UR5, R9 ;  /* 0x00000000090572ca */ /* 0x000fe400000e0000 */
[----:B------:R-:W3:Y:S01]  /*106a0*/  LDL.64 R8, [R1+0x18] ;  /* 0x0000180001087983 */ /* 0x000ee20000100a00 */
[----:B------:R-:W-:Y:S02]  /*106b0*/  R2UR UR6, R20 ;  /* 0x00000000140672ca */ /* 0x000fe400000e0000 */
[----:B------:R-:W-:Y:S01]  /*106c0*/  R2UR UR7, R21 ;  /* 0x00000000150772ca */ /* 0x000fe200000e0000 */
[----:B------:R-:W-:-:S02]  /*106d0*/  VIADD R20, R14, 0x304 ;  /* 0x000003040e147836 */ /* 0x000fc40000000000 */
[----:B------:R-:W-:Y:S01]  /*106e0*/  IMAD.MOV.U32 R21, RZ, RZ, 0x40000040 ;  /* 0x40000040ff157424 */ /* 0x000fe200078e00ff */
[----:B------:R-:W-:Y:S02]  /*106f0*/  WARPGROUP.DEPBAR.LE gsb0, 0x0 ;  /* 0x00008000000079c5 */ /* 0x000fe40000010000 */
[----:B------:R-:W-:-:S07]  /*10700*/  WARPGROUP.ARRIVE ;  /* 0x00000000000079c5 */ /* 0x000fce0000000000 */
[----:B------:R-:W-:Y:S01]  /*10710*/  HGMMA.64x96x16.F32 R152, gdesc[UR4], R152, gsb0 ;  /* 0x01600000049879f0 */ /* 0x000fe20008000898 */
[----:B------:R-:W-:Y:S02]  /*10720*/  R2UR UR4, R2 ;  /* 0x00000000020472ca */ /* 0x000fe400000e0000 */
[----:B------:R-:W-:Y:S02]  /*10730*/  R2UR UR5, R3 ;  /* 0x00000000030572ca */ /* 0x000fe400000e0000 */
[----:B------:R-:W2:Y:S01]  /*10740*/  LDL.64 R2, [R1+0x10] ;  /* 0x0000100001027983 */ /* 0x000ea20000100a00 */
        /* <DEDUP_REMOVED lines=11> */
[----:B------:R-:W-:Y:S02]  /*10800*/  WARPGROUP.DEPBAR.LE gsb0, 0x0 ;  /* 0x00008000000079c5 */ /* 0x000fe40000010000 */
[----:B------:R-:W-:Y:S01]  /*10810*/  WARPGROUP.ARRIVE ;  /* 0x00000000000079c5 */ /* 0x000fe20000000000 */
[----:B------:R-:W-:Y:S01]  /*10820*/  VIADD R20, R14, 0x600 ;  /* 0x000006000e147836 */ /* 0x000fe20000000000 */
[----:B------:R-:W4:Y:S08]  /*10830*/  LDL.64 R200, [R1] ;  /* 0x0000000001c87983 */ /* 0x000f300000100a00 */
[----:B------:R-:W-:Y:S01]  /*10840*/  HGMMA.64x96x16.F32 R152, gdesc[UR4], R152, gsb0 ;  /* 0x01600000049879f0 */ /* 0x000fe20008000898 */
[----:B------:R-:W-:Y:S01]  /*10850*/  IMAD.MOV.U32 R21, RZ, RZ, 0x40000040 ;  /* 0x40000040ff157424 */ /* 0x000fe200078e00ff */
[----:B------:R-:W-:-:S02]  /*10860*/  R2UR UR6, R20 ;  /* 0x00000000140672ca */ /* 0x000fc400000e0000 */
[----:B---3--:R-:W-:Y:S02]  /*10870*/  R2UR UR4, R8 ;  /* 0x00000000080472ca */ /* 0x008fe400000e0000 */
[----:B------:R-:W-:Y:S02]  /*10880*/  R2UR UR7, R21 ;  /* 0x00000000150772ca */ /* 0x000fe400000e0000 */
[----:B------:R-:W-:Y:S01]  /*10890*/  R2UR UR5, R9 ;  /* 0x00000000090572ca */ /* 0x000fe200000e0000 */
[----:B------:R-:W-:Y:S01]  /*108a0*/  VIADD R20, R14, 0x602 ;  /* 0x000006020e147836 */ /* 0x000fe20000000000 */
[----:B------:R0:W5:Y:S01]  /*108b0*/  LDL.LU R9, [R1+0x1d8] ;  /* 0x0001d80001097983 */ /* 0x0001620000300800 */
[----:B------:R-:W-:Y:S01]  /*108c0*/  IMAD.MOV.U32 R21, RZ, RZ, 0x40000040 ;  /* 0x40000040ff157424 */ /* 0x000fe200078e00ff */
[----:B------:R-:W-:Y:S02]  /*108d0*/  WARPGROUP.DEPBAR.LE gsb0, 0x0 ;  /* 0x00008000000079c5 */ /* 0x000fe40000010000 */
[----:B------:R-:W-:-:S07]  /*108e0*/  WARPGROUP.ARRIVE ;  /* 0x00000000000079c5 */ /* 0x000fce0000000000 */
[----:B------:R-:W-:Y:S01]  /*108f0*/  HGMMA.64x96x16.F32 R152, gdesc[UR4], R152, gsb0 ;  /* 0x01600000049879f0 */ /* 0x000fe20008000898 */
[----:B------:R-:W-:Y:S02]  /*10900*/  R2UR UR6, R20 ;  /* 0x00000000140672ca */ /* 0x000fe400000e0000 */
[----:B------:R-:W-:Y:S02]  /*10910*/  R2UR UR7, R21 ;  /* 0x00000000150772ca */ /* 0x000fe400000e0000 */
[----:B--2---:R-:W-:Y:S02]  /*10920*/  R2UR UR4, R2 ;  /* 0x00000000020472ca */ /* 0x004fe400000e0000 */
[----:B------:R-:W-:Y:S01]  /*10930*/  R2UR UR5, R3 ;  /* 0x00000000030572ca */ /* 0x000fe200000e0000 */
[----:B------:R-:W-:Y:S01]  /*10940*/  VIADD R20, R14, 0x604 ;  /* 0x000006040e147836 */ /* 0x000fe20000000000 */
[----:B------:R-:W-:Y:S01]  /*10950*/  MOV R21, 0x40000040 ;  /* 0x4000004000157802 */ /* 0x000fe20000000f00 */
[----:B------:R0:W5:Y:S01]  /*10960*/  LDL.LU.64 R2, [R1+0x1d0] ;  /* 0x0001d00001027983 */ /* 0x0001620000300a00 */
        /* <DEDUP_REMOVED lines=52> */
[----:B------:R-:W2:Y:S01]  /*10cb0*/  S2R R203, SR_TID.X ;  /* 0x0000000000cb7919 */ /* 0x000ea20000002100 */
[----:B------:R-:W-:Y:S02]  /*10cc0*/  WARPGROUP.DEPBAR.LE gsb0, 0x0 ;  /* 0x00008000000079c5 */ /* 0x000fe40000010000 */
[----:B------:R-:W-:-:S09]  /*10cd0*/  WARPGROUP.ARRIVE ;  /* 0x00000000000079c5 */ /* 0x000fd20000000000 */
[----:B------:R-:W-:Y:S01]  /*10ce0*/  HGMMA.64x96x16.F32 R152, gdesc[UR4], R152, gsb0 ;  /* 0x01600000049879f0 */ /* 0x000fe20008000898 */
[----:B--2---:R-:W-:-:S04]  /*10cf0*/  SHF.R.U32.HI R203, RZ, 0x7, R203 ;  /* 0x00000007ffcb7819 */ /* 0x004fc800000116cb */
[----:B------:R-:W-:Y:S01]  /*10d00*/  IADD3 R7, -R203, 0xb, RZ ;  /* 0x0000000bcb077810 */ /* 0x000fe20007ffe1ff */
[----:B------:R-:W-:-:S04]  /*10d10*/  WARPGROUP.DEPBAR.LE gsb0, 0x0 ;  /* 0x00008000000079c5 */ /* 0x000fc80000010000 */
[----:B------:R0:W-:Y:S06]  /*10d20*/  BAR.ARV R7, 0x100 ;  /* 0x000400070000751d */ /* 0x0001ec0000002000 */
[----:B------:R-:W-:Y:S05]  /*10d30*/  @!P0 BRA `(.L_x_15226) ;  /* 0x0000000000048947 */ /* 0x000fea0003800000 */
[----:B------:R-:W-:Y:S01]  /*10d40*/  BPT.TRAP 0x1 ;  /* 0x000000040000795c */ /* 0x000fe20000300000 */
.L_x_15226:
[----:B-1----:R-:W-:Y:S01]  /*10d50*/  FMNMX.FTZ R0, R152, R12, !PT ;  /* 0x0000000c98007209 */ /* 0x002fe20007810000 */
[----:B------:R-:W-:Y:S01]  /*10d60*/  UMOV UR37, UR39 ;  /* 0x0000002700257c82 */ /* 0x000fe20008000000 */
[----:B------:R-:W-:Y:S02]  /*10d70*/  IMAD.U32 R13, RZ, RZ, UR41 ;  /* 0x00000029ff0d7e24 */ /* 0x000fe4000f8e00ff */
[----:B------:R-:W-:Y:S01]  /*10d80*/  FMNMX.FTZ R0, R153, R0, !PT ;  /* 0x0000000099007209 */ /* 0x000fe20007810000 */
[----:B------:R-:W-:-:S03]  /*10d90*/  IMAD.MOV.U32 R15, RZ, RZ, 0x40000040 ;  /* 0x40000040ff0f7424 */ /* 0x000fc600078e00ff */
        /* <DEDUP_REMOVED lines=63> */
[----:B------:R-:W-:Y:S01]  /*11190*/  MUFU.EX2 R156, R156 ;  /* 0x0000009c009c7308 */ /* 0x000fe20000000800 */
[----:B-1----:R-:W-:Y:S01]  /*111a0*/  FMUL.FTZ R24, R24, R14 ;  /* 0x0000000e18187220 */ /* 0x002fe20000410000 */
[----:B------:R-:W-:Y:S01]  /*111b0*/  FMNMX.FTZ R8, R167, R8, !PT ;  /* 0x00000008a7087209 */ /* 0x000fe20007810000 */
[-C--:B------:R-:W-:Y:S01]  /*111c0*/  FMUL.FTZ R25, R25, R14.reuse ;  /* 0x0000000e19197220 */ /* 0x080fe20000410000 */
[-C--:B------:R-:W-:Y:S01]  /*111d0*/  FMUL.FTZ R28, R28, R14.reuse ;  /* 0x0000000e1c1c7220 */ /* 0x080fe20000410000 */
[----:B------:R-:W-:Y:S01]  /*111e0*/  FMUL.FTZ R29, R29, R14 ;  /* 0x0000000e1d1d7220 */ /* 0x000fe20000410000 */
[----:B------:R-:W-:Y:S01]  /*111f0*/  FMNMX.FTZ R8, R170, R8, !PT ;  /* 0x00000008aa087209 */ /* 0x000fe20007810000 */
[-C--:B------:R-:W-:Y:S01]  /*11200*/  FMUL.FTZ R32, R32, R14.reuse ;  /* 0x0000000e20207220 */ /* 0x080fe20000410000 */
[----:B------:R-:W1:Y:S01]  /*11210*/  MUFU.EX2 R157, R157 ;  /* 0x0000009d009d7308 */ /* 0x000e620000000800 */
        /* <DEDUP_REMOVED lines=62> */
[----:B------:R-:W3:Y:S01]  /*11600*/  SHFL.BFLY PT, R12, R8, 0x2, 0x1f ;  /* 0x0c401f00080c7f89 */ /* 0x000ee200000e0000 */
        /* <DEDUP_REMOVED lines=13> */
[----:B------:R-:W-:Y:S01]  /*116e0*/  FFMA.FTZ R6, R14, R6, R152 ;  /* 0x000000060e067223 */ /* 0x000fe20000010098 */
[----:B-1----:R-:W-:Y:S01]  /*116f0*/  F2FP.F16.F32.PACK_AB R202, R157, R156 ;  /* 0x0000009c9dca723e */ /* 0x002fe200000000ff */
[----:B------:R-:W1:Y:S02]  /*11700*/  MUFU.EX2 R152, R160 ;  /* 0x000000a000987308 */ /* 0x000e640000000800 */
[----:B------:R-:W-:-:S04]  /*11710*/  FADD.FTZ R6, R153, R6 ;  /* 0x0000000699067221 */ /* 0x000fc80000010000 */
[----:B------:R-:W-:Y:S01]  /*11720*/  FADD.FTZ R6, R156, R6 ;  /* 0x000000069c067221 */ /* 0x000fe20000010000 */
[----:B---3--:R-:W-:Y:S01]  /*11730*/  FMNMX.FTZ R8, R8, R12, !PT ;  /* 0x0000000c08087209 */ /* 0x008fe20007810000 */
[----:B------:R-:W2:Y:S02]  /*11740*/  MUFU.EX2 R161, R161 ;  /* 0x000000a100a17308 */ /* 0x000ea40000000800 */
[----:B------:R-:W-:Y:S02]  /*11750*/  FADD.FTZ R6, R157, R6 ;  /* 0x000000069d067221 */ /* 0x000fe40000010000 */
[----:B------:R-:W3:Y:S04]  /*11760*/  SHFL.BFLY PT, R12, R8, 0x1, 0x1f ;  /* 0x0c201f00080c7f89 */ /* 0x000ee800000e0000 */
[----:B------:R-:W-:Y:S01]  /*11770*/  MUFU.EX2 R165, R165 ;  /* 0x000000a500a57308 */ /* 0x000fe20000000800 */
[----:B-1----:R-:W-:-:S07]  /*11780*/  FADD.FTZ R6, R152, R6 ;  /* 0x0000000698067221 */ /* 0x002fce0000010000 */
[----:B------:R-:W-:Y:S01]  /*11790*/  MUFU.EX2 R156, R168 ;  /* 0x000000a8009c7308 */ /* 0x000fe20000000800 */
[C---:B--2---:R-:W-:Y:S01]  /*117a0*/  FADD.FTZ R6, R161.reuse, R6 ;  /* 0x00000006a1067221 */ /* 0x044fe20000010000 */
[----:B------:R-:W-:-:S06]  /*117b0*/  F2FP.F16.F32.PACK_AB R152, R161, R152 ;  /* 0x00000098a198723e */ /* 0x000fcc00000000ff */
[----:B------:R-:W-:Y:S01]  /*117c0*/  MUFU.EX2 R169, R169 ;  /* 0x000000a900a97308 */ /* 0x000fe20000000800 */
[----:B---3--:R-:W-:-:S07]  /*117d0*/  FMNMX.FTZ R8, R8, R12, !PT ;  /* 0x0000000c08087209 */ /* 0x008fce0007810000 */
        /* <DEDUP_REMOVED lines=32> */
[----:B-1---5:R-:W-:Y:S01]  /*119e0*/  FFMA.FTZ R3, R11, R3, R154 ;  /* 0x000000030b037223 */ /* 0x022fe2000001009a */
        /* <DEDUP_REMOVED lines=64> */
[----:B------:R-:W-:Y:S01]  /*11df0*/  PRMT R12, R13, 0x654, R12 ;  /* 0x000006540d0c7816 */ /* 0x000fe2000000000c */
[----:B------:R-:W-:Y:S01]  /*11e00*/  VIADD R11, R203, 0x8 ;  /* 0x00000008cb0b7836 */ /* 0x000fe20000000000 */
[----:B------:R-:W1:Y:S01]  /*11e10*/  MUFU.EX2 R219, R158 ;  /* 0x0000009e00db7308 */ /* 0x000e620000000800 */
[----:B------:R-:W-:Y:S01]  /*11e20*/  MOV R13, 0x40000040 ;  /* 0x40000040000d7802 */ /* 0x000fe20000000f00 */
[----:B------:R3:W-:Y:S01]  /*11e30*/  SYNCS.ARRIVE.TRANS64.RED.A1T0 RZ, [R12+URZ], RZ ;  /* 0x000000ff0cff79a7 */ /* 0x0007e2000810043f */
[----:B--2---:R-:W-:Y:S01]  /*11e40*/  F2FP.F16.F32.PACK_AB R201, R155, R154 ;  /* 0x0000009a9bc9723e */ /* 0x004fe200000000ff */
[----:B------:R2:W-:Y:S01]  /*11e50*/  BAR.SYNC.DEFER_BLOCKING R11, 0x100 ;  /* 0x0004000b0000751d */ /* 0x0005e20000010000 */
[----:B------:R-:W-:Y:S01]  /*11e60*/  R2UR UR7, R13 ;  /* 0x000000000d0772ca */ /* 0x000fe200000e0000 */
[----:B------:R-:W-:-:S04]  /*11e70*/  FADD.FTZ R3, R155, R3 ;  /* 0x000000039b037221 */ /* 0x000fc80000010000 */
[----:B------:R-:W4:Y:S01]  /*11e80*/  MUFU.EX2 R20, R159 ;  /* 0x0000009f00147308 */ /* 0x000f220000000800 */
[----:B---3--:R-:W-:-:S04]  /*11e90*/  IMAD.MOV.U32 R12, RZ, RZ, 0xc00 ;  /* 0x00000c00ff0c7424 */ /* 0x008fc800078e00ff */
[----:B------:R-:W-:Y:S02]  /*11ea0*/  IMAD R12, R19, R12, UR38 ;  /* 0x00000026130c7e24 */ /* 0x000fe4000f8e020c */
[----:B-1----:R-:W-:Y:S01]  /*11eb0*/  FADD.FTZ R3, R219, R3 ;  /* 0x00000003db037221 */ /* 0x002fe20000010000 */
[----:B------:R-:W1:Y:S01]  /*11ec0*/  MUFU.EX2 R154, R164 ;  /* 0x000000a4009a7308 */ /* 0x000e620000000800 */
[C---:B------:R-:W-:Y:S01]  /*11ed0*/  VIADD R14, R12.reuse, 0x80 ;  /* 0x000000800c0e7836 */ /* 0x040fe20000000000 */
[----:B------:R-:W-:-:S06]  /*11ee0*/  R2UR UR6, R12 ;  /* 0x000000000c0672ca */ /* 0x000fcc00000e0000 */
[----:B------:R-:W-:Y:S01]  /*11ef0*/  MUFU.EX2 R21, R166 ;  /* 0x000000a600157308 */ /* 0x000fe20000000800 */
[----:B----4-:R-:W-:-:S04]  /*11f00*/  F2FP.F16.F32.PACK_AB R203, R20, R219 ;  /* 0x000000db14cb723e */ /* 0x010fc800000000ff */
[----:B------:R-:W-:-:S03]  /*11f10*/  WARPGROUP.ARRIVE ;  /* 0x00000000000079c5 */ /* 0x000fc60000000000 */
[----:B------:R-:W3:Y:S01]  /*11f20*/  MUFU.EX2 R158, R172 ;  /* 0x000000ac009e7308 */ /* 0x000ee20000000800 */
[----:B-1----:R-:W-:Y:S01]  /*11f30*/  FADD.FTZ R6, R154, R6 ;  /* 0x000000069a067221 */ /* 0x002fe20000010000 */
[C---:B------:R-:W-:Y:S01]  /*11f40*/  F2FP.F16.F32.PACK_AB R154, R165.reuse, R154 ;  /* 0x0000009aa59a723e */ /* 0x040fe200000000ff */
[----:B------:R-:W-:Y:S01]  /*11f50*/  HGMMA.64x256x16.F32 R24, R200, gdesc[UR4].tnspB, R24, gsb0 ;  /* 0x43e00004c8187df0 */ /* 0x000fe20008000818 */
[----:B------:R-:W-:Y:S01]  /*11f60*/  R2UR UR6, R14 ;  /* 0x000000000e0672ca */ /* 0x000fe200000e0000 */
[----:B------:R-:W-:Y:S01]  /*11f70*/  FADD.FTZ R6, R165, R6 ;  /* 0x00000006a5067221 */ /* 0x000fe20000010000 */
[----:B------:R-:W-:Y:S01]  /*11f80*/  R2UR UR7, R15 ;  /* 0x000000000f0772ca */ /* 0x000fe200000e0000 */
[----:B------:R-:W-:Y:S01]  /*11f90*/  VIADD R14, R12, 0x100 ;  /* 0x000001000c0e7836 */ /* 0x000fe20000000000 */
[----:B--2---:R-:W-:Y:S01]  /*11fa0*/  MUFU.EX2 R11, R170 ;  /* 0x000000aa000b7308 */ /* 0x004fe20000000800 */
[----:B------:R-:W-:Y:S01]  /*11fb0*/  FADD.FTZ R6, R156, R6 ;  /* 0x000000069c067221 */ /* 0x000fe20000010000 */
[----:B------:R-:W-:Y:S01]  /*11fc0*/  IMAD.MOV.U32 R15, RZ, RZ, 0x40000040 ;  /* 0x40000040ff0f7424 */ /* 0x000fe200078e00ff */
[----:B------:R-:W-:-:S02]  /*11fd0*/  F2FP.F16.F32.PACK_AB R156, R169, R156 ;  /* 0x0000009ca99c723e */ /* 0x000fc400000000ff */
[----:B------:R-:W-:-:S03]  /*11fe0*/  FADD.FTZ R6, R169, R6 ;  /* 0x00000006a9067221 */ /* 0x000fc60000010000 */
[----:B------:R-:W1:Y:S01]  /*11ff0*/  MUFU.EX2 R13, R171 ;  /* 0x000000ab000d7308 */ /* 0x000e620000000800 */
[----:B---3--:R-:W-:Y:S01]  /*12000*/  FADD.FTZ R6, R158, R6 ;  /* 0x000000069e067221 */ /* 0x008fe20000010000 */
[----:B------:R-:W-:-:S03]  /*12010*/  F2FP.F16.F32.PACK_AB R158, R173, R158 ;  /* 0x0000009ead9e723e */ /* 0x000fc600000000ff */
[----:B------:R-:W-:-:S03]  /*12020*/  FADD.FTZ R6, R173, R6 ;  /* 0x00000006ad067221 */ /* 0x000fc60000010000 */
[----:B------:R-:W-:Y:S08]  /*12030*/  MUFU.EX2 R174, R174 ;  /* 0x000000ae00ae7308 */ /* 0x000ff00000000800 */
[----:B------:R-:W2:Y:S01]  /*12040*/  MUFU.EX2 R175, R175 ;  /* 0x000000af00af7308 */ /* 0x000ea20000000800 */
[----:B-1----:R-:W-:-:S07]  /*12050*/  F2FP.F16.F32.PACK_AB R157, R13, R11 ;  /* 0x0000000b0d9d723e */ /* 0x002fce00000000ff */
[----:B------:R-:W1:Y:S08]  /*12060*/  MUFU.EX2 R160, R176 ;  /* 0x000000b000a07308 */ /* 0x000e700000000800 */
[----:B------:R-:W3:Y:S01]  /*12070*/  MUFU.EX2 R177, R177 ;  /* 0x000000b100b17308 */ /* 0x000ee20000000800 */
[----:B--2---:R-:W-:-:S07]  /*12080*/  F2FP.F16.F32.PACK_AB R159, R175, R174 ;  /* 0x000000aeaf9f723e */ /* 0x004fce00000000ff */
[----:B------:R-:W-:Y:S01]  /*12090*/  MUFU.EX2 R181, R181 ;  /* 0x000000b500b57308 */ /* 0x000fe20000000800 */
[----:B-1----:R-:W-:-:S07]  /*120a0*/  FADD.FTZ R6, R160, R6 ;  /* 0x00000006a0067221 */ /* 0x002fce0000010000 */
[----:B------:R-:W-:Y:S01]  /*120b0*/  MUFU.EX2 R178, R178 ;  /* 0x000000b200b27308 */ /* 0x000fe20000000800 */
[C---:B---3--:R-:W-:Y:S01]  /*120c0*/  FADD.FTZ R6, R177.reuse, R6 ;  /* 0x00000006b1067221 */ /* 0x048fe20000010000 */
[----:B------:R-:W-:-:S06]  /*120d0*/  F2FP.F16.F32.PACK_AB R160, R177, R160 ;  /* 0x000000a0b1a0723e */ /* 0x000fcc00000000ff */
[----:B------:R-:W1:Y:S08]  /*120e0*/  MUFU.EX2 R179, R179 ;  /* 0x000000b300b37308 */ /* 0x000e700000000800 */
[----:B------:R-:W-:Y:S08]  /*120f0*/  MUFU.EX2 R182, R182 ;  /* 0x000000b600b67308 */ /* 0x000ff00000000800 */
[----:B------:R-:W-:Y:S01]  /*12100*/  MUFU.EX2 R183, R183 ;  /* 0x000000b700b77308 */ /* 0x000fe20000000800 */
[----:B-1----:R-:W-:-:S07]  /*12110*/  F2FP.F16.F32.PACK_AB R161, R179, R178 ;  /* 0x000000b2b3a1723e */ /* 0x002fce00000000ff */
[----:B------:R-:W-:Y:S08]  /*12120*/  MUFU.EX2 R164, R184 ;  /* 0x000000b800a47308 */ /* 0x000ff00000000800 */
[----:B------:R-:W-:Y:S08]  /*12130*/  MUFU.EX2 R185, R185 ;  /* 0x000000b900b97308 */ /* 0x000ff00000000800 */
[----:B------:R-:W-:Y:S08]  /*12140*/  MUFU.EX2 R166, R188 ;  /* 0x000000bc00a67308 */ /* 0x000ff00000000800 */
[----:B------:R-:W-:Y:S08]  /*12150*/  MUFU.EX2 R189, R189 ;  /* 0x000000bd00bd7308 */ /* 0x000ff00000000800 */
[----:B------:R-:W-:Y:S08]  /*12160*/  MUFU.EX2 R186, R186 ;  /* 0x000000ba00ba7308 */ /* 0x000ff00000000800 */
        /* <DEDUP_REMOVED lines=12> */
[----:B-1----:R-:W-:-:S02]  /*12230*/  F2FP.F16.F32.PACK_AB R169, R195, R194 ;  /* 0x000000c2c3a9723e */ /* 0x002fc400000000ff */
[----:B--2---:R-:W-:Y:S01]  /*12240*/  F2FP.F16.F32.PACK_AB R171, R199, R198 ;  /* 0x000000c6c7ab723e */ /* 0x004fe200000000ff */
[----:B------:R-:W-:Y:S02]  /*12250*/  WARPGROUP.DEPBAR.LE gsb0, 0x0 ;  /* 0x00008000000079c5 */ /* 0x000fe40000010000 */
[----:B------:R-:W-:Y:S02]  /*12260*/  IMAD.MOV.U32 R203, RZ, RZ, R20 ;  /* 0x000000ffffcb7224 */ /* 0x000fe400078e0014 */
[----:B------:R-:W1:Y:S02]  /*12270*/  MUFU.EX2 R201, R162 ;  /* 0x000000a200c97308 */ /* 0x000e640000000800 */
[----:B------:R-:W-:-:S06]  /*12280*/  FADD.FTZ R3, R203, R3 ;  /* 0x00000003cb037221 */ /* 0x000fcc0000010000 */
[----:B------:R2:W3:Y:S08]  /*12290*/  MUFU.EX2 R200, R163 ;  /* 0x000000a300c87308 */ /* 0x0004f00000000800 */
[----:B------:R4:W0:Y:S01]  /*122a0*/  MUFU.EX2 R20, R167 ;  /* 0x000000a700147308 */ /* 0x0008220000000800 */
[----:B--2---:R-:W-:Y:S01]  /*122b0*/  F2FP.F16.F32.PACK_AB R163, R183, R182 ;  /* 0x000000b6b7a3723e */ /* 0x004fe200000000ff */
[----:B-1----:R-:W-:-:S06]  /*122c0*/  FADD.FTZ R3, R201, R3 ;  /* 0x00000003c9037221 */ /* 0x002fcc0000010000 */
[----:B------:R-:W1:Y:S01]  /*122d0*/  MUFU.EX2 R162, R180 ;  /* 0x000000b400a27308 */ /* 0x000e620000000800 */
[C---:B---3--:R-:W-:Y:S01]  /*122e0*/  F2FP.F16.F32.PACK_AB R153, R200.reuse, R201 ;  /* 0x000000c9c899723e */ /* 0x048fe200000000ff */
[----:B------:R-:W-:Y:S01]  /*122f0*/  FADD.FTZ R3, R200, R3 ;  /* 0x00000003c8037221 */ /* 0x000fe20000010000 */
[----:B----4-:R-:W-:-:S03]  /*12300*/  F2FP.F16.F32.PACK_AB R167, R191, R190 ;  /* 0x000000bebfa7723e */ /* 0x010fc600000000ff */
[----:B------:R-:W-:Y:S01]  /*12310*/  FADD.FTZ R3, R21, R3 ;  /* 0x0000000315037221 */ /* 0x000fe20000010000 */
[----:B0-----:R-:W-:-:S03]  /*12320*/  F2FP.F16.F32.PACK_AB R155, R20, R21 ;  /* 0x00000015149b723e */ /* 0x001fc600000000ff */
[----:B------:R-:W-:Y:S01]  /*12330*/  FADD.FTZ R3, R20, R3 ;  /* 0x0000000314037221 */ /* 0x000fe20000010000 */
[----:B------:R-:W-:-:S03]  /*12340*/  WARPGROUP.ARRIVE ;  /* 0x00000000000079c5 */ /* 0x000fc60000000000 */
[----:B------:R-:W-:Y:S01]  /*12350*/  FADD.FTZ R3, R11, R3 ;  /* 0x000000030b037221 */ /* 0x000fe20000010000 */
[----:B-1----:R-:W-:Y:S01]  /*12360*/  FADD.FTZ R6, R162, R6 ;  /* 0x00000006a2067221 */ /* 0x002fe20000010000 */
[----:B------:R-:W-:Y:S01]  /*12370*/  F2FP.F16.F32.PACK_AB R162, R181, R162 ;  /* 0x000000a2b5a2723e */ /* 0x000fe200000000ff */
[----:B------:R-:W-:Y:S01]  /*12380*/  HGMMA.64x256x16.F32 R24, R152, gdesc[UR4].tnspB, R24, gsb0 ;  /* 0x43e0000498187df0 */ /* 0x000fe20008000818 */
[----:B------:R-:W-:Y:S01]  /*12390*/  R2UR UR6, R14 ;  /* 0x000000000e0672ca */ /* 0x000fe200000e0000 */
[----:B------:R-:W-:Y:S01]  /*123a0*/  VIADD R14, R12, 0x180 ;  /* 0x000001800c0e7836 */ /* 0x000fe20000000000 */
[----:B------:R-:W-:Y:S01]  /*123b0*/  R2UR UR7, R15 ;  /* 0x000000000f0772ca */ /* 0x000fe200000e0000 */
[----:B------:R-:W-:Y:S02]  /*123c0*/  IMAD.MOV.U32 R15, RZ, RZ, 0x40000040 ;  /* 0x40000040ff0f7424 */ /* 0x000fe400078e00ff */
[----:B------:R-:W-:Y:S01]  /*123d0*/  FADD.FTZ R6, R181, R6 ;  /* 0x00000006b5067221 */ /* 0x000fe20000010000 */
[----:B------:R-:W-:-:S03]  /*123e0*/  FADD.FTZ R3, R13, R3 ;  /* 0x000000030d037221 */ /* 0x000fc60000010000 */
[----:B------:R-:W-:Y:S01]  /*123f0*/  FADD.FTZ R6, R164, R6 ;  /* 0x00000006a4067221 */ /* 0x000fe20000010000 */
[C---:B------:R-:W-:Y:S01]  /*12400*/  F2FP.F16.F32.PACK_AB R164, R185.reuse, R164 ;  /* 0x000000a4b9a4723e */ /* 0x040fe200000000ff */
[----:B------:R-:W-:Y:S02]  /*12410*/  FADD.FTZ R3, R174, R3 ;  /* 0x00000003ae037221 */ /* 0x000fe40000010000 */
[----:B------:R-:W-:Y:S02]  /*12420*/  FADD.FTZ R6, R185, R6 ;  /* 0x00000006b9067221 */ /* 0x000fe40000010000 */
[----:B------:R-:W-:Y:S02]  /*12430*/  FADD.FTZ R3, R175, R3 ;  /* 0x00000003af037221 */ /* 0x000fe40000010000 */
[----:B------:R-:W-:Y:S01]  /*12440*/  FADD.FTZ R6, R166, R6 ;  /* 0x00000006a6067221 */ /* 0x000fe20000010000 */
[----:B------:R-:W-:Y:S01]  /*12450*/  F2FP.F16.F32.PACK_AB R166, R189, R166 ;  /* 0x000000a6bda6723e */ /* 0x000fe200000000ff */
[----:B------:R-:W-:-:S02]  /*12460*/  FADD.FTZ R3, R178, R3 ;  /* 0x00000003b2037221 */ /* 0x000fc40000010000 */
[----:B------:R-:W-:Y:S02]  /*12470*/  FADD.FTZ R6, R189, R6 ;  /* 0x00000006bd067221 */ /* 0x000fe40000010000 */
[----:B------:R-:W-:Y:S02]  /*12480*/  FADD.FTZ R3, R179, R3 ;  /* 0x00000003b3037221 */ /* 0x000fe40000010000 */
[----:B------:R-:W-:Y:S01]  /*12490*/  FADD.FTZ R6, R168, R6 ;  /* 0x00000006a8067221 */ /* 0x000fe20000010000 */
[C---:B------:R-:W-:Y:S01]  /*124a0*/  F2FP.F16.F32.PACK_AB R168, R193.reuse, R168 ;  /* 0x000000a8c1a8723e */ /* 0x040fe200000000ff */
[----:B------:R-:W-:Y:S02]  /*124b0*/  FADD.FTZ R3, R182, R3 ;  /* 0x00000003b6037221 */ /* 0x000fe40000010000 */
[----:B------:R-:W-:Y:S02]  /*124c0*/  FADD.FTZ R6, R193, R6 ;  /* 0x00000006c1067221 */ /* 0x000fe40000010000 */
[----:B------:R-:W-:-:S02]  /*124d0*/  FADD.FTZ R3, R183, R3 ;  /* 0x00000003b7037221 */ /* 0x000fc40000010000 */
[----:B------:R-:W-:Y:S01]  /*124e0*/  FADD.FTZ R6, R170, R6 ;  /* 0x00000006aa067221 */ /* 0x000fe20000010000 */
[C---:B------:R-:W-:Y:S01]  /*124f0*/  F2FP.F16.F32.PACK_AB R170, R197.reuse, R170 ;  /* 0x000000aac5aa723e */ /* 0x040fe200000000ff */
[----:B------:R-:W-:Y:S02]  /*12500*/  FADD.FTZ R3, R186, R3 ;  /* 0x00000003ba037221 */ /* 0x000fe40000010000 */
[----:B------:R-:W-:Y:S02]  /*12510*/  FADD.FTZ R6, R197, R6 ;  /* 0x00000006c5067221 */ /* 0x000fe40000010000 */
        /* <DEDUP_REMOVED lines=35> */
.L_x_15227:
[----:B------:R-:W2:Y:S01]  /*12750*/  LDL R12, [R1+0x98] ;  /* 0x00009800010c7983 */ /* 0x000ea20000100800 */
[----:B------:R-:W-:Y:S01]  /*12760*/  VIADD R10, R10, 0x32460 ;  /* 0x000324600a0a7836 */ /* 0x000fe20000000000 */
[----:B------:R-:W-:-:S04]  /*12770*/  MOV R11, UR41 ;  /* 0x00000029000b7c02 */ /* 0x000fc80008000f00 */
[----:B------:R-:W-:Y:S01]  /*12780*/  PRMT R10, R11, 0x654, R10 ;  /* 0x000006540b0a7816 */ /* 0x000fe2000000000a */
[----:B------:R-:W-:-:S03]  /*12790*/  IMAD.MOV.U32 R11, RZ, RZ, R8 ;  /* 0x000000ffff0b7224 */ /* 0x000fc600078e0008 */
[----:B------:R0:W-:Y:S01]  /*127a0*/  SYNCS.ARRIVE.TRANS64.RED.A1T0 RZ, [R10+URZ], RZ ;  /* 0x000000ff0aff79a7 */ /* 0x0001e2000810043f */
[C---:B--2---:R-:W-:Y:S01]  /*127b0*/  ISETP.GT.AND P1, PT, R9.reuse, R12, PT ;  /* 0x0000000c0900720c */ /* 0x044fe20003f24270 */
[----:B------:R-:W-:Y:S02]  /*127c0*/  VIADD R9, R9, 0xffffffff ;  /* 0xffffffff09097836 */ /* 0x000fe40000000000 */
[----:B------:R-:W-:-:S10]  /*127d0*/  IMAD.MOV.U32 R12, RZ, RZ, R0 ;  /* 0x000000ffff0c7224 */ /* 0x000fd400078e0000 */
[----:B0-----:R-:W-:Y:S05]  /*127e0*/  @P1 BRA `(.L_x_15228) ;  /* 0xffffffd400b81947 */ /* 0x001fea000383ffff */
.L_x_15217:
[----:B------:R-:W2:Y:S01]  /*127f0*/  LDL.LU R10, [R1+0xb8] ;  /* 0x0000b800010a7983 */ /* 0x000ea20000300800 */
        /* <DEDUP_REMOVED lines=15> */
[----:B------:R3:W4:Y:S02]  /*128f0*/  @P0 MUFU.RCP R4, R5 ;  /* 0x0000000500040308 */ /* 0x0007240000001000 */
[----:B---3--:R-:W-:-:S02]  /*12900*/  IMAD.U32 R5, RZ, RZ, UR37 ;  /* 0x00000025ff057e24 */ /* 0x008fc4000f8e00ff */
[----:B0-----:R-:W-:Y:S02]  /*12910*/  @P0 FMUL.FTZ R6, R6, 0.69314718246459960938 ;  /* 0x3f31721806060820 */ /* 0x001fe40000410000 */
[----:B------:R-:W-:-:S04]  /*12920*/  @P0 FMUL.FTZ R5, R5, 0.69314718246459960938 ;  /* 0x3f31721805050820 */ /* 0x000fc80000410000 */
[----:B------:R-:W-:Y:S01]  /*12930*/  @P0 FFMA.FTZ R155, R5, R0, R6 ;  /* 0x00000000059b0223 */ /* 0x000fe20000010006 */
[-C--:B----4-:R-:W-:Y:S01]  /*12940*/  FMUL.FTZ R152, R24, R4.reuse ;  /* 0x0000000418987220 */ /* 0x090fe20000410000 */
        /* <DEDUP_REMOVED lines=69> */
[----:B------:R-:W0:Y:S08]  /*12da0*/  @P0 MUFU.RCP R0, R3 ;  /* 0x0000000300000308 */ /* 0x000e300000001000 */
[----:B------:R3:W4:Y:S02]  /*12db0*/  @P0 MUFU.LG2 R5, R3 ;  /* 0x0000000300050308 */ /* 0x0007240000000c00 */
[----:B---3--:R-:W-:-:S02]  /*12dc0*/  IMAD.U32 R3, RZ, RZ, UR37 ;  /* 0x00000025ff037e24 */ /* 0x008fc4000f8e00ff */
[-C--:B0-----:R-:W-:Y:S01]  /*12dd0*/  FMUL.FTZ R26, R26, R0.reuse ;  /* 0x000000001a1a7220 */ /* 0x081fe20000410000 */
[-C--:B------:R-:W-:Y:S01]  /*12de0*/  FMUL.FTZ R27, R27, R0.reuse ;  /* 0x000000001b1b7220 */ /* 0x080fe20000410000 */
[-C--:B------:R-:W-:Y:S01]  /*12df0*/  FMUL.FTZ R30, R30, R0.reuse ;  /* 0x000000001e1e7220 */ /* 0x080fe20000410000 */
[----:B------:R-:W-:Y:S01]  /*12e00*/  @P0 FMUL.FTZ R3, R3, 0.69314718246459960938 ;  /* 0x3f31721803030820 */ /* 0x000fe20000410000 */
[-C--:B------:R-:W-:Y:S01]  /*12e10*/  FMUL.FTZ R31, R31, R0.reuse ;  /* 0x000000001f1f7220 */ /* 0x080fe20000410000 */
[-C--:B------:R-:W-:Y:S01]  /*12e20*/  FMUL.FTZ R34, R34, R0.reuse ;  /* 0x0000000022227220 */ /* 0x080fe20000410000 */
[-C--:B------:R-:W-:Y:S01]  /*12e30*/  FMUL.FTZ R35, R35, R0.reuse ;  /* 0x0000000023237220 */ /* 0x080fe20000410000 */
[----:B----4-:R-:W-:Y:S01]  /*12e40*/  @P0 FMUL.FTZ R5, R5, 0.69314718246459960938 ;  /* 0x3f31721805050820 */ /* 0x010fe20000410000 */
        /* <DEDUP_REMOVED lines=59> */
[----:B------:R-:W-:Y:S01]  /*13200*/  @P0 FFMA.FTZ R154, R3, R8, R5 ;  /* 0x00000008039a0223 */ /* 0x000fe20000010005 */
[----:B------:R-:W-:-:S02]  /*13210*/  PLOP3.LUT P0, PT, PT, PT, PT, 0x8, 0x0 ;  /* 0x000000000000781c */ /* 0x000fc40003f0e170 */
[----:B------:R-:W-:Y:S01]  /*13220*/  LOP3.LUT R208, R208, R0, RZ, 0x3c, !PT ;  /* 0x00000000d0d07212 */ /* 0x000fe200078e3cff */
[----:B--2---:R-:W-:-:S05]  /*13230*/  VIADD R10, R10, 0x1 ;  /* 0x000000010a0a7836 */ /* 0x004fca0000000000 */
[----:B------:R1:W-:Y:S05]  /*13240*/  STL [R1+0xb8], R10 ;  /* 0x0000b80a01007387 */ /* 0x0003ea0000100800 */
.L_x_15158:
[----:B------:R-:W-:Y:S05]  /*13250*/  WARPSYNC.ALL ;  /* 0x0000000000007948 */ /* 0x000fea0003800000 */
[----:B------:R-:W0:Y:S08]  /*13260*/  S2UR UR41, SR_CgaCtaId ;  /* 0x00000000002979c3 */ /* 0x000e300000008800 */
[----:B------:R-:W-:Y:S06]  /*13270*/  BAR.SYNC.DEFER_BLOCKING 0x5, 0x180 ;  /* 0x0146000000007b1d */ /* 0x000fec0000010000 */
[----:B------:R-:W-:Y:S01]  /*13280*/  UMOV UR4, 0x400 ;  /* 0x0000040000047882 */ /* 0x000fe20000000000 */
[----:B------:R-:W-:Y:S01]  /*13290*/  BSSY B0, `(.L_x_15229) ;  /* 0x0000529000007945 */ /* 0x000fe20003800000 */
[----:B0-----:R-:W-:-:S06]  /*132a0*/  ULEA UR4, UR41, UR4, 0x18 ;  /* 0x0000000429047291 */ /* 0x001fcc000f8ec03f */
[----:B------:R-:W-:-:S05]  /*132b0*/  IMAD.U32 R23, RZ, RZ, UR4 ;  /* 0x00000004ff177e24 */ /* 0x000fca000f8e00ff */
[----:B-1----:R0:W1:Y:S01]  /*132c0*/  LDS.128 R4, [R23+0x324d0] ;  /* 0x0324d00017047984 */ /* 0x0020620000000c00 */
[----:B------:R-:W-:Y:S06]  /*132d0*/  BAR.ARV 0x4, 0x180 ;  /* 0x0106000000007b1d */ /* 0x000fec0000002000 */
[----:B------:R-:W-:Y:S05]  /*132e0*/  @P0 BRA `(.L_x_15230) ;  /* 0x0000004000340947 */ /* 0x000fea0003800000 */
[----:B------:R-:W2:Y:S01]  /*132f0*/  LDL R3, [R1+0x1c8] ;  /* 0x0001c80001037983 */ /* 0x000ea20000100800 */
[----:B------:R-:W-:-:S03]  /*13300*/  ULDC UR4, c[0x0][0xbd4] ;  /* 0x0002f50000047ab9 */ /* 0x000fc60000000800 */
[----:B------:R-:W3:Y:S01]  /*13310*/  LDL.LU R10, [R1+0xa8] ;  /* 0x0000a800010a7983 */ /* 0x000ee20000300800 */
[----:B------:R-:W4:Y:S01]  /*13320*/  S2R R0, SR_SWINHI ;  /* 0x0000000000007919 */ /* 0x000f220000002f00 */
[----:B------:R-:W-:Y:S02]  /*13330*/  F2FP.F16.F32.PACK_AB R11, R31, R30 ;  /* 0x0000001e1f0b723e */ /* 0x000fe400000000ff */
[----:B------:R-:W-:Y:S01]  /*13340*/  F2FP.F16.F32.PACK_AB R12, R33, R32 ;  /* 0x00000020210c723e */ /* 0x000fe200000000ff */
[----:B------:R-:W3:Y:S01]  /*13350*/  LDL.LU R157, [R1+0xb0] ;  /* 0x0000b000019d7983 */ /* 0x000ee20000300800 */
[----:B------:R-:W-:Y:S02]  /*13360*/  F2FP.F16.F32.PACK_AB R13, R35, R34 ;  /* 0x00000022230d723e */ /* 0x000fe400000000ff */
[----:B------:R-:W-:Y:S01]  /*13370*/  F2FP.F16.F32.PACK_AB R14, R37, R36 ;  /* 0x00000024250e723e */ /* 0x000fe200000000ff */
[----:B------:R-:W3:Y:S01]  /*13380*/  LDL.LU R156, [R1+0xb4] ;  /* 0x0000b400019c7983 */ /* 0x000ee20000300800 */
[----:B------:R-:W-:-:S02]  /*13390*/  MOV R20, R23 ;  /* 0x0000001700147202 */ /* 0x000fc40000000f00 */
[----:B----4-:R-:W-:Y:S02]  /*133a0*/  MOV R21, R0 ;  /* 0x0000000000157202 */ /* 0x010fe40000000f00 */
[----:B------:R-:W-:Y:S01]  /*133b0*/  F2FP.F16.F32.PACK_AB R15, R39, R38 ;  /* 0x00000026270f723e */ /* 0x000fe200000000ff */
[----:B--2---:R-:W-:Y:S01]  /*133c0*/  IMAD.WIDE R24, R3, 0x2, R20 ;  /* 0x0000000203187825 */ /* 0x004fe200078e0214 */
        /* <DEDUP_REMOVED lines=15> */
[----:B--2---:R-:W-:-:S04]  /*134c0*/  IADD3 R8, P0, R24, 0x20, RZ ;  /* 0x0000002018087810 */ /* 0x004fc80007f1e0ff */
[----:B------:R-:W-:-:S04]  /*134d0*/  LOP3.LUT R3, R8, 0x380, RZ, 0xc0, !PT ;  /* 0x0000038008037812 */ /* 0x000fc800078ec0ff */
[----:B------:R-:W-:Y:S02]  /*134e0*/  SHF.R.U64 R3, R3, 0x3, RZ ;  /* 0x0000000303037819 */ /* 0x000fe400000012ff */
[----:B------:R-:W-:Y:S02]  /*134f0*/  IADD3.X R9, RZ, R25, RZ, P0, !PT ;  /* 0x00000019ff097210 */ /* 0x000fe400007fe4ff */
[----:B------:R-:W-:-:S04]  /*13500*/  LOP3.LUT R8, R3, R8, RZ, 0x3c, !PT ;  /* 0x0000000803087212 */ /* 0x000fc800078e3cff */
[----:B------:R-:W-:-:S05]  /*13510*/  MOV R8, R8 ;  /* 0x0000000800087202 */ /* 0x000fca0000000f00 */
[----:B------:R2:W-:Y:S02]  /*13520*/  STSM.16.M88.4 [R8], R12 ;  /* 0x0000000c08007844 */ /* 0x0005e40000000200 */
[----:B--2---:R-:W-:-:S04]  /*13530*/  IADD3 R8, P0, R24, 0x40, RZ ;  /* 0x0000004018087810 */ /* 0x004fc80007f1e0ff */
        /* <DEDUP_REMOVED lines=143> */
[----:B-1----:R-:W-:-:S04]  /*13e30*/  LOP3.LUT R4, R3, 0x380, RZ, 0xc0, !PT ;  /* 0x0000038003047812 */ /* 0x002fc800078ec0ff */
        /* <DEDUP_REMOVED lines=22> */
[----:B------:R-:W-:Y:S02]  /*13fa0*/  IMAD.MOV.U32 R0, RZ, RZ, 0xab8 ;  /* 0x00000ab8ff007424 */ /* 0x000fe400078e00ff */
[----:B------:R-:W-:-:S03]  /*13fb0*/  IMAD.U32 R9, RZ, RZ, UR6 ;  /* 0x00000006ff097e24 */ /* 0x000fc6000f8e00ff */
[----:B------:R-:W-:-:S03]  /*13fc0*/  SEL R0, R0, 0xa78, P2 ;  /* 0x00000a7800007807 */ /* 0x000fc60001000000 */
[----:B------:R1:W5:Y:S01]  /*13fd0*/  @P0 LDG.E R9, desc[UR42][R12.64] ;  /* 0x0000002a0c090981 */ /* 0x000362000c1e1900 */
[----:B------:R2:W3:Y:S08]  /*13fe0*/  LDC.64 R14, c[0x0][R0+0x220] ;  /* 0x00008800000e7b82 */ /* 0x0004f00000000a00 */
[----:B-1----:R2:W1:Y:S01]  /*13ff0*/  LDC.64 R12, c[0x0][R0+0x218] ;  /* 0x00008600000c7b82 */ /* 0x0024620000000a00 */
[----:B------:R-:W-:Y:S05]  /*14000*/  @P0 BRA `(.L_x_15231) ;  /* 0x0000000000100947 */ /* 0x000fea0003800000 */
[----:B------:R-:W-:Y:S05]  /*14010*/  @!P1 BRA `(.L_x_15231) ;  /* 0x00000000000c9947 */ /* 0x000fea0003800000 */
[----:B-----5:R-:W4:Y:S04]  /*14020*/  LDG.E R9, desc[UR42][R10.64] ;  /* 0x0000002a0a097981 */ /* 0x020f28000c1e1900 */
[----:B------:R-:W4:Y:S02]  /*14030*/  LDG.E R10, desc[UR42][R10.64+0x4] ;  /* 0x0000042a0a0a7981 */ /* 0x000f24000c1e1900 */
[----:B----4-:R-:W-:-:S07]  /*14040*/  IMAD.IADD R9, R10, 0x1, -R9 ;  /* 0x000000010a097824 */ /* 0x010fce00078e0a09 */
.L_x_15231:
[----:B------:R-:W4:Y:S01]  /*14050*/  LDL.LU R4, [R1+0xac] ;  /* 0x0000ac0001047983 */ /* 0x000f220000300800 */
[----:B------:R-:W0:Y:S03]  /*14060*/  LDC R158, c[0x0][0xce8] ;  /* 0x00033a00ff9e7b82 */ /* 0x000e260000000800 */
[----:B------:R-:W2:Y:S04]  /*14070*/  LDL.LU R3, [R1+0x13c] ;  /* 0x00013c0001037983 */ /* 0x000ea80000300800 */
[----:B------:R-:W3:Y:S04]  /*14080*/  LDL R159, [R1+0xbc] ;  /* 0x0000bc00019f7983 */ /* 0x000ee80000100800 */
        /* <DEDUP_REMOVED lines=62> */
[----:B0-----:R-:W-:-:S04]  /*14470*/  IADD3 R11, R11, -0x80, RZ ;  /* 0xffffff800b0b7810 */ /* 0x001fc80007ffe0ff */
        /* <DEDUP_REMOVED lines=59> */
[----:B------:R-:W-:Y:S02]  /*14830*/  LOP3.LUT R84, R9, R14, RZ, 0x3c, !PT ;  /* 0x0000000e09547212 */ /* 0x000fe400078e3cff */
[----:B------:R-:W-:Y:S01]  /*14840*/  LOP3.LUT R48, R48, R49, RZ, 0x3c, !PT ;  /* 0x0000003130307212 */ /* 0x000fe200078e3cff */
[----:B------:R-:W0:Y:S01]  /*14850*/  @P1 LDC R14, c[0x0][0xcf0] ;  /* 0x00033c00ff0e1b82 */ /* 0x000e220000000800 */
        /* <DEDUP_REMOVED lines=9> */
[----:B------:R-:W-:Y:S01]  /*148f0*/  IMAD.WIDE.U32 R8, R8, UR4, RZ ;  /* 0x0000000408087c25 */ /* 0x000fe2000f8e00ff */
[C---:B------:R-:W-:Y:S01]  /*14900*/  IADD3 R77, P3, R20.reuse, 0xd000, RZ ;  /* 0x0000d000144d7810 */ /* 0x040fe20007f7e0ff */
[----:B------:R-:W-:Y:S01]  /*14910*/  ULDC.64 UR4, c[0x0][0xbe8] ;  /* 0x0002fa0000047ab9 */ /* 0x000fe20000000a00 */
[----:B------:R-:W-:-:S02]  /*14920*/  IADD3 R81, P4, R20, 0xe000, RZ ;  /* 0x0000e00014517810 */ /* 0x000fc40007f9e0ff */
[----:B------:R-:W-:Y:S01]  /*14930*/  LOP3.LUT R12, R12, 0xfffffff8, RZ, 0xc0, !PT ;  /* 0xfffffff80c0c7812 */ /* 0x000fe200078ec0ff */
[----:B------:R-:W-:Y:S01]  /*14940*/  IMAD.IADD R9, R9, 0x1, R3 ;  /* 0x0000000109097824 */ /* 0x000fe200078e0203 */
[----:B------:R-:W-:Y:S01]  /*14950*/  LOP3.LUT R68, R69, 0x380, RZ, 0xc0, !PT ;  /* 0x0000038045447812 */ /* 0x000fe200078ec0ff */
[----:B------:R-:W5:Y:S01]  /*14960*/  LD.E.128 R48, desc[UR42][R48.64] ;  /* 0x0000002a30307980 */ /* 0x000f62000c101d00 */
[----:B------:R-:W-:Y:S01]  /*14970*/  LOP3.LUT R72, R73, 0x380, RZ, 0xc0, !PT ;  /* 0x0000038049487812 */ /* 0x000fe200078ec0ff */
[----:B------:R-:W-:Y:S01]  /*14980*/  IMAD.IADD R3, R11, 0x1, -R12 ;  /* 0x000000010b037824 */ /* 0x000fe200078e0a0c */
[----:B------:R-:W-:Y:S01]  /*14990*/  LOP3.LUT R76, R77, 0x380, RZ, 0xc0, !PT ;  /* 0x000003804d4c7812 */ /* 0x000fe200078ec0ff */
[----:B------:R-:W5:Y:S01]  /*149a0*/  LD.E.128 R52, desc[UR42][R52.64] ;  /* 0x0000002a34347980 */ /* 0x000f62000c101d00 */
[----:B------:R-:W-:Y:S02]  /*149b0*/  LOP3.LUT R80, R81, 0x380, RZ, 0xc0, !PT ;  /* 0x0000038051507812 */ /* 0x000fe400078ec0ff */
[----:B------:R-:W-:Y:S01]  /*149c0*/  LOP3.LUT R25, R20, 0x380, RZ, 0xc0, !PT ;  /* 0x0000038014197812 */ /* 0x000fe200078ec0ff */
[----:B------:R-:W-:Y:S01]  /*149d0*/  IMAD R3, R3, 0x20, R10 ;  /* 0x0000002003037824 */ /* 0x000fe200078e020a */
[----:B------:R-:W-:Y:S01]  /*149e0*/  SHF.R.U64 R68, R68, 0x3, RZ ;  /* 0x0000000344447819 */ /* 0x000fe200000012ff */
[----:B------:R-:W5:Y:S01]  /*149f0*/  LD.E.128 R56, desc[UR42][R56.64] ;  /* 0x0000002a38387980 */ /* 0x000f62000c101d00 */
[----:B------:R-:W-:-:S02]  /*14a00*/  SHF.R.U64 R72, R72, 0x3, RZ ;  /* 0x0000000348487819 */ /* 0x000fc400000012ff */
[----:B------:R-:W-:Y:S01]  /*14a10*/  SHF.R.U64 R76, R76, 0x3, RZ ;  /* 0x000000034c4c7819 */ /* 0x000fe200000012ff */
[----:B------:R-:W5:Y:S01]  /*14a20*/  LD.E.128 R60, desc[UR42][R60.64] ;  /* 0x0000002a3c3c7980 */ /* 0x000f62000c101d00 */
[----:B------:R-:W-:Y:S02]  /*14a30*/  SHF.R.U64 R80, R80, 0x3, RZ ;  /* 0x0000000350507819 */ /* 0x000fe400000012ff */
[----:B------:R-:W-:Y:S01]  /*14a40*/  SHF.R.U64 R25, R25, 0x3, RZ ;  /* 0x0000000319197819 */ /* 0x000fe200000012ff */
[----:B------:R-:W-:Y:S01]  /*14a50*/  IMAD.WIDE.U32 R8, R207, UR4, R8 ;  /* 0x00000004cf087c25 */ /* 0x000fe2000f8e0008 */
[----:B------:R-:W-:Y:S01]  /*14a60*/  LOP3.LUT R68, R68, R69, RZ, 0x3c, !PT ;  /* 0x0000004544447212 */ /* 0x000fe200078e3cff */
        /* <DEDUP_REMOVED lines=9> */
[----:B------:R-:W-:Y:S01]  /*14b00*/  IADD3.X R77, RZ, R21, RZ, P3, !PT ;  /* 0x00000015ff4d7210 */ /* 0x000fe20001ffe4ff */
[----:B------:R-:W-:Y:S01]  /*14b10*/  IMAD.IADD R12, R160, 0x1, R3 ;  /* 0x00000001a00c7824 */ /* 0x000fe200078e0203 */
        /* <DEDUP_REMOVED lines=45> */
.L_x_15450:
[----:B------:R-:W-:Y:S01]  /*14df0*/  IADD3 R21, R10, R160, RZ ;  /* 0x000000a00a157210 */ /* 0x000fe20007ffe0ff */
[----:B------:R-:W-:Y:S03]  /*14e00*/  BSSY B1, `(.L_x_15234) ;  /* 0x000001e000017945 */ /* 0x000fe60003800000 */
        /* <DEDUP_REMOVED lines=18> */
[----:B-1----:R-:W-:Y:S02]  /*14f30*/  @!P3 LEA.HI.X R9, R212, R3, R12, 0x1, P5 ;  /* 0x00000003d409b211 */ /* 0x002fe400028f0c0c */
[----:B------:R-:W-:-:S02]  /*14f40*/  @!P1 LEA R12, P5, R90, R14, 0x1 ;  /* 0x0000000e5a0c9211 */ /* 0x000fc400078a08ff */
[-C--:B------:R-:W-:Y:S01]  /*14f50*/  @!P2 LEA.HI.X R11, R15, R3.reuse, R92, 0x1, P4 ;  /* 0x000000030f0ba211 */ /* 0x080fe200020f0c5c */
[----:B-----5:R3:W-:Y:S01]  /*14f60*/  @!P3 ST.E.128 desc[UR42][R8.64], R24 ;  /* 0x000000180800b985 */ /* 0x0207e2000c101d2a */
[----:B------:R-:W-:Y:S02]  /*14f70*/  SHF.R.S32.HI R89, RZ, 0x1f, R89 ;  /* 0x0000001fff597819 */ /* 0x000fe40000011459 */
[----:B------:R-:W-:Y:S01]  /*14f80*/  @!P0 LEA R14, P4, R88, R14, 0x1 ;  /* 0x0000000e580e8211 */ /* 0x000fe200078808ff */
[----:B------:R3:W-:Y:S01]  /*14f90*/  @!P2 ST.E.128 desc[UR42][R10.64], R40 ;  /* 0x000000280a00a985 */ /* 0x0007e2000c101d2a */
[-C--:B------:R-:W-:Y:S02]  /*14fa0*/  @!P1 LEA.HI.X R13, R90, R3.reuse, R91, 0x1, P5 ;  /* 0x000000035a0d9211 */ /* 0x080fe400028f0c5b */
[----:B------:R-:W-:-:S03]  /*14fb0*/  @!P0 LEA.HI.X R15, R88, R3, R89, 0x1, P4 ;  /* 0x00000003580f8211 */ /* 0x000fc600020f0c59 */
[----:B------:R3:W-:Y:S04]  /*14fc0*/  @!P1 ST.E.128 desc[UR42][R12.64], R56 ;  /* 0x000000380c009985 */ /* 0x0007e8000c101d2a */
[----:B------:R3:W-:Y:S02]  /*14fd0*/  @!P0 ST.E.128 desc[UR42][R14.64], R72 ;  /* 0x000000480e008985 */ /* 0x0007e4000c101d2a */
.L_x_15235:
[----:B------:R-:W-:Y:S05]  /*14fe0*/  BSYNC B1 ;  /* 0x0000000000017941 */ /* 0x000fea0003800000 */
.L_x_15234:
[----:B------:R-:W-:-:S03]  /*14ff0*/  UMOV UR4, 0xffffffff ;  /* 0xffffffff00047882 */ /* 0x000fc60000000000 */
[----:B------:R-:W-:Y:S05]  /*15000*/  BRA.DIV UR4, `(.L_x_15236) ;  /* 0x000000d2040c7947 */ /* 0x000fea000b800000 */
[----:B-1----:R1:W4:Y:S04]  /*15010*/  SHFL.IDX PT, R3, R20, 0x1, 0x181f ;  /* 0x00381f0014037f89 */ /* 0x00232800000e0000 */
[----:B--23--:R1:W2:Y:S02]  /*15020*/  SHFL.IDX PT, R14, R4, 0x1, 0x181f ;  /* 0x00381f00040e7f89 */ /* 0x00c2a400000e0000 */
.L_x_15454:
        /* <DEDUP_REMOVED lines=31> */
.L_x_15238:
[----:B------:R-:W-:Y:S05]  /*15220*/  BSYNC B1 ;  /* 0x0000000000017941 */ /* 0x000fea0003800000 */
.L_x_15237:
[----:B------:R-:W-:-:S03]  /*15230*/  UMOV UR4, 0xffffffff ;  /* 0xffffffff00047882 */ /* 0x000fc60000000000 */
[----:B------:R-:W-:Y:S05]  /*15240*/  BRA.DIV UR4, `(.L_x_15239) ;  /* 0x000000ce04c47947 */ /* 0x000fea000b800000 */
[----:B----4-:R4:W0:Y:S04]  /*15250*/  SHFL.IDX PT, R3, R20, 0x2, 0x181f ;  /* 0x00581f0014037f89 */ /* 0x01082800000e0000 */
[----:B--23--:R4:W2:Y:S02]  /*15260*/  SHFL.IDX PT, R14, R4, 0x2, 0x181f ;  /* 0x00581f00040e7f89 */ /* 0x00c8a400000e0000 */
.L_x_15458:
[----:B------:R-:W-:Y:S01]  /*15270*/  IADD3 R9, R21, 0x40, RZ ;  /* 0x0000004015097810 */ /* 0x000fe20007ffe0ff */
[----:B------:R-:W-:Y:S03]  /*15280*/  BSSY B1, `(.L_x_15240) ;  /* 0x000001e000017945 */ /* 0x000fe60003800000 */
        /* <DEDUP_REMOVED lines=29> */
.L_x_15241:
[----:B------:R-:W-:Y:S05]  /*15460*/  BSYNC B1 ;  /* 0x0000000000017941 */ /* 0x000fea0003800000 */
.L_x_15240:
[----:B------:R-:W-:-:S03]  /*15470*/  UMOV UR4, 0xffffffff ;  /* 0xffffffff00047882 */ /* 0x000fc60000000000 */
[----:B------:R-:W-:Y:S05]  /*15480*/  BRA.DIV UR4, `(.L_x_15242) ;  /* 0x000000ce047c7947 */ /* 0x000fea000b800000 */
[----:B0-----:R0:W0:Y:S04]  /*15490*/  SHFL.IDX PT, R3, R20, 0x3, 0x181f ;  /* 0x00781f0014037f89 */ /* 0x00102800000e0000 */
[----:B--23--:R2:W3:Y:S02]  /*154a0*/  SHFL.IDX PT, R14, R4, 0x3, 0x181f ;  /* 0x00781f00040e7f89 */ /* 0x00c4e400000e0000 */
.L_x_15462:
        /* <DEDUP_REMOVED lines=27> */
[----:B------:R-:W-:-:S04]  /*15660*/  LEA R14, P0, R4, R14, 0x1 ;  /* 0x0000000e040e7211 */ /* 0x000fc800078008ff */
[----:B------:R-:W-:-:S04]  /*15670*/  SHF.R.S32.HI R20, RZ, 0x1f, R20 ;  /* 0x0000001fff147819 */ /* 0x000fc80000011414 */
[----:B------:R-:W-:-:S05]  /*15680*/  LEA.HI.X R15, R4, R3, R20, 0x1, P0 ;  /* 0x00000003040f7211 */ /* 0x000fca00000f0c14 */
[----:B------:R1:W-:Y:S01]  /*15690*/  ST.E.128 desc[UR42][R14.64], R84 ;  /* 0x000000540e007985 */ /* 0x0003e2000c101d2a */
[----:B------:R-:W-:Y:S05]  /*156a0*/  BRA `(.L_x_15243) ;  /* 0x0000002c009c7947 */ /* 0x000fea0003800000 */
.L_x_15232:
[----:B0-----:R-:W0:Y:S01]  /*156b0*/  @P1 LDC R11, c[0x0][0xcec] ;  /* 0x00033b00ff0b1b82 */ /* 0x001e220000000800 */
[----:B------:R-:W-:Y:S01]  /*156c0*/  ULDC.64 UR4, c[0x0][0xc08] ;  /* 0x0003020000047ab9 */ /* 0x000fe20000000a00 */
[----:B------:R-:W-:Y:S01]  /*156d0*/  MOV R10, R156 ;  /* 0x0000009c000a7202 */ /* 0x000fe20000000f00 */
[----:B------:R-:W-:-:S04]  /*156e0*/  IMAD R3, R3, UR4, RZ ;  /* 0x0000000403037c24 */ /* 0x000fc8000f8e02ff */
[----:B------:R-:W-:Y:S01]  /*156f0*/  IMAD R3, R8, UR5, R3 ;  /* 0x0000000508037c24 */ /* 0x000fe2000f8e0203 */
[----:B------:R-:W1:Y:S01]  /*15700*/  @P1 LDC R9, c[0x0][0xcf0] ;  /* 0x00033c00ff091b82 */ /* 0x000e620000000800 */
        /* <DEDUP_REMOVED lines=40> */
.L_x_15465:
        /* <DEDUP_REMOVED lines=196> */
.L_x_15246:
[----:B------:R-:W-:Y:S05]  /*165d0*/  BSYNC B1 ;  /* 0x0000000000017941 */ /* 0x000fea0003800000 */
.L_x_15245:
[----:B------:R-:W-:-:S03]  /*165e0*/  UMOV UR4, 0xffffffff ;  /* 0xffffffff00047882 */ /* 0x000fc60000000000 */
[----:B------:R-:W-:Y:S05]  /*165f0*/  BRA.DIV UR4, `(.L_x_15247) ;  /* 0x000000be04a07947 */ /* 0x000fea000b800000 */
[----:B0-----:R-:W0:Y:S04]  /*16600*/  SHFL.IDX PT, R4, R4, 0x1, 0x1c1f ;  /* 0x003c1f0004047f89 */ /* 0x001e2800000e0000 */
[----:B------:R-:W4:Y:S02]  /*16610*/  SHFL.IDX PT, R3, R3, 0x1, 0x1c1f ;  /* 0x003c1f0003037f89 */ /* 0x000f2400000e0000 */
.L_x_15469:
        /* <DEDUP_REMOVED lines=45> */
[----:B-----5:R-:W-:Y:S01]  /*168f0*/  ISETP.GE.AND P2, PT, R68, UR4, PT ;  /* 0x0000000444007c0c */ /* 0x020fe2000bf46270 */
[----:B----4-:R-:W-:-:S02]  /*16900*/  IMAD.MOV.U32 R60, RZ, RZ, R57 ;  /* 0x000000ffff3c7224 */ /* 0x010fc400078e0039 */
[----:B------:R-:W-:Y:S01]  /*16910*/  IMAD.MOV.U32 R57, RZ, RZ, R56 ;  /* 0x000000ffff397224 */ /* 0x000fe200078e0038 */
[----:B------:R-:W-:Y:S01]  /*16920*/  ISETP.GE.AND P3, PT, R84, UR4, PT ;  /* 0x0000000454007c0c */ /* 0x000fe2000bf66270 */
[----:B------:R-:W-:Y:S02]  /*16930*/  IMAD.MOV.U32 R56, RZ, RZ, R53 ;  /* 0x000000ffff387224 */ /* 0x000fe400078e0035 */
[----:B------:R-:W-:Y:S02]  /*16940*/  IMAD.MOV.U32 R53, RZ, RZ, R52 ;  /* 0x000000ffff357224 */ /* 0x000fe400078e0034 */
[----:B------:R-:W-:Y:S01]  /*16950*/  IMAD.MOV.U32 R52, RZ, RZ, R48 ;  /* 0x000000ffff347224 */ /* 0x000fe200078e0030 */
[----:B------:R-:W-:Y:S01]  /*16960*/  MOV R48, R32 ;  /* 0x0000002000307202 */ /* 0x000fe20000000f00 */
[----:B---3--:R-:W-:Y:S02]  /*16970*/  IMAD.MOV.U32 R32, RZ, RZ, R13 ;  /* 0x000000ffff207224 */ /* 0x008fe400078e000d */
[----:B------:R-:W-:-:S02]  /*16980*/  IMAD.MOV.U32 R13, RZ, RZ, R11 ;  /* 0x000000ffff0d7224 */ /* 0x000fc400078e000b */
[----:B------:R-:W-:Y:S02]  /*16990*/  IMAD.MOV.U32 R11, RZ, RZ, R10 ;  /* 0x000000ffff0b7224 */ /* 0x000fe400078e000a */
[----:B------:R-:W-:Y:S02]  /*169a0*/  IMAD.MOV.U32 R10, RZ, RZ, R9 ;  /* 0x000000ffff0a7224 */ /* 0x000fe400078e0009 */
[----:B0-----:R-:W-:Y:S02]  /*169b0*/  @!P2 IMAD.MOV.U32 R9, RZ, RZ, R4 ;  /* 0x000000ffff09a224 */ /* 0x001fe400078e0004 */
[----:B------:R-:W-:Y:S02]  /*169c0*/  IMAD.MOV.U32 R61, RZ, RZ, R8 ;  /* 0x000000ffff3d7224 */ /* 0x000fe400078e0008 */
[----:B------:R-:W-:Y:S02]  /*169d0*/  @!P2 IMAD.MOV.U32 R8, RZ, RZ, R3 ;  /* 0x000000ffff08a224 */ /* 0x000fe400078e0003 */
[----:B------:R-:W-:-:S02]  /*169e0*/  IMAD.MOV.U32 R72, RZ, RZ, R64 ;  /* 0x000000ffff487224 */ /* 0x000fc400078e0040 */
[----:B------:R-:W-:Y:S02]  /*169f0*/  IMAD.MOV.U32 R64, RZ, RZ, R60 ;  /* 0x000000ffff407224 */ /* 0x000fe400078e003c */
[----:B------:R-:W-:Y:S02]  /*16a00*/  IMAD.MOV.U32 R60, RZ, RZ, R56 ;  /* 0x000000ffff3c7224 */ /* 0x000fe400078e0038 */
[----:B------:R-:W-:Y:S02]  /*16a10*/  IMAD.MOV.U32 R56, RZ, RZ, R52 ;  /* 0x000000ffff387224 */ /* 0x000fe400078e0034 */
[----:B------:R-:W-:Y:S01]  /*16a20*/  IMAD.MOV.U32 R52, RZ, RZ, R10 ;  /* 0x000000ffff347224 */ /* 0x000fe200078e000a */
[----:B------:R-:W-:Y:S01]  /*16a30*/  @!P3 LEA R10, P4, R84, R3, 0x2 ;  /* 0x00000003540ab211 */ /* 0x000fe200078810ff */
[----:B------:R-:W-:-:S04]  /*16a40*/  @!P2 IMAD.WIDE R8, R68, 0x4, R8 ;  /* 0x000000044408a825 */ /* 0x000fc800078e0208 */
[----:B------:R-:W-:Y:S02]  /*16a50*/  IMAD.MOV.U32 R68, RZ, RZ, R65 ;  /* 0x000000ffff447224 */ /* 0x000fe400078e0041 */
[----:B------:R-:W-:Y:S01]  /*16a60*/  IMAD.MOV.U32 R65, RZ, RZ, R48 ;  /* 0x000000ffff417224 */ /* 0x000fe200078e0030 */
[----:B------:R-:W-:Y:S02]  /*16a70*/  MOV R48, R11 ;  /* 0x0000000b00307202 */ /* 0x000fe40000000f00 */
        /* <DEDUP_REMOVED lines=148> */
.L_x_15230:
[----:B------:R-:W2:Y:S01]  /*173c0*/  LDL.LU R10, [R1+0xb0] ;  /* 0x0000b000010a7983 */ /* 0x000ea20000300800 */
[----:B------:R-:W-:Y:S01]  /*173d0*/  ULDC.64 UR6, c[0x0][0xd08] ;  /* 0x0003420000067ab9 */ /* 0x000fe20000000a00 */
[----:B------:R-:W-:Y:S02]  /*173e0*/  ULDC.64 UR4, c[0x0][0xd00] ;  /* 0x0003400000047ab9 */ /* 0x000fe40000000a00 */
[----:B------:R-:W3:Y:S04]  /*173f0*/  LDL.LU R0, [R1+0xb4] ;  /* 0x0000b40001007983 */ /* 0x000ee80000300800 */
[----:B-1----:R-:W4:Y:S01]  /*17400*/  LDL R4, [R1+0xa8] ;  /* 0x0000a80001047983 */ /* 0x002f220000100800 */
[----:B------:R-:W-:Y:S01]  /*17410*/  ISETP.NE.U32.AND P1, PT, RZ, UR6, PT ;  /* 0x00000006ff007c0c */ /* 0x000fe2000bf25070 */
[----:B------:R-:W-:Y:S01]  /*17420*/  IMAD.MOV.U32 R3, RZ, RZ, RZ ;  /* 0x000000ffff037224 */ /* 0x000fe200078e00ff */
[----:B------:R-:W-:-:S02]  /*17430*/  ISETP.NE.U32.AND P0, PT, RZ, UR4, PT ;  /* 0x00000004ff007c0c */ /* 0x000fc4000bf05070 */
[----:B------:R-:W-:Y:S02]  /*17440*/  ISETP.NE.AND.EX P1, PT, RZ, UR7, PT, P1 ;  /* 0x00000007ff007c0c */ /* 0x000fe4000bf25310 */
[----:B------:R-:W-:Y:S02]  /*17450*/  ISETP.NE.AND.EX P0, PT, RZ, UR5, PT, P0 ;  /* 0x00000005ff007c0c */ /* 0x000fe4000bf05300 */
[----:B--2---:R-:W-:Y:S01]  /*17460*/  IADD3 R8, P2, R10, UR4, RZ ;  /* 0x000000040a087c10 */ /* 0x004fe2000ff5e0ff */
[----:B------:R-:W-:-:S03]  /*17470*/  ULDC UR4, c[0x0][0xb88] ;  /* 0x0002e20000047ab9 */ /* 0x000fc60000000800 */
[----:B---3--:R-:W-:-:S05]  /*17480*/  IADD3.X R9, R0, UR5, RZ, P2, !PT ;  /* 0x0000000500097c10 */ /* 0x008fca00097fe4ff */
[----:B------:R-:W-:Y:S01]  /*17490*/  @P1 IADD3 R10, P2, R10, UR6, RZ ;  /* 0x000000060a0a1c10 */ /* 0x000fe2000ff5e0ff */
[----:B------:R-:W-:Y:S01]  /*174a0*/  IMAD.U32 R26, RZ, RZ, UR4 ;  /* 0x00000004ff1a7e24 */ /* 0x000fe2000f8e00ff */
[----:B------:R1:W5:Y:S02]  /*174b0*/  @P0 LDG.E R3, desc[UR42][R8.64] ;  /* 0x0000002a08030981 */ /* 0x000364000c1e1900 */
[----:B------:R-:W-:-:S05]  /*174c0*/  @P1 IADD3.X R11, R0, UR7, RZ, P2, !PT ;  /* 0x00000007000b1c10 */ /* 0x000fca00097fe4ff */
[----:B------:R1:W5:Y:S01]  /*174d0*/  @P1 LDG.E R26, desc[UR42][R10.64] ;  /* 0x0000002a0a1a1981 */ /* 0x000362000c1e1900 */
[----:B----4-:R-:W-:Y:S01]  /*174e0*/  ISETP.NE.AND P2, PT, R4, RZ, PT ;  /* 0x000000ff0400720c */ /* 0x010fe20003f45270 */
[----:B------:R-:W2:-:S12]  /*174f0*/  S2R R0, SR_TID.X ;  /* 0x0000000000007919 */ /* 0x000e980000002100 */
[----:B------:R-:W3:Y:S01]  /*17500*/  @!P2 LDC R4, c[0x0][0xbd4] ;  /* 0x0002f500ff04ab82 */ /* 0x000ee20000000800 */
[----:B--2---:R-:W-:Y:S01]  /*17510*/  VIADD R32, R0, 0xffffff80 ;  /* 0xffffff8000207836 */ /* 0x004fe20000000000 */
[----:B---3--:R1:W-:Y:S01]  /*17520*/  @!P2 STL [R1+0xa8], R4 ;  /* 0x0000a8040100a387 */ /* 0x0083e20000100800 */
[----:B------:R-:W-:-:S03]  /*17530*/  ISETP.GT.AND P2, PT, R4, 0x1, PT ;  /* 0x000000010400780c */ /* 0x000fc60003f44270 */
[----:B------:R-:W-:Y:S01]  /*17540*/  ISETP.GT.AND P3, PT, R32, 0x7f, PT ;  /* 0x0000007f2000780c */ /* 0x000fe20003f64270 */
[----:B------:R-:W-:-:S12]  /*17550*/  @P1 BRA `(.L_x_15248) ;  /* 0x0000000000101947 */ /* 0x000fd80003800000 */
[----:B------:R-:W-:Y:S05]  /*17560*/  @!P0 BRA `(.L_x_15248) ;  /* 0x00000000000c8947 */ /* 0x000fea0003800000 */
[----:B-1----:R-:W2:Y:S04]  /*17570*/  LDG.E R11, desc[UR42][R8.64] ;  /* 0x0000002a080b7981 */ /* 0x002ea8000c1e1900 */
[----:B-----5:R-:W2:Y:S02]  /*17580*/  LDG.E R26, desc[UR42][R8.64+0x4] ;  /* 0x0000042a081a7981 */ /* 0x020ea4000c1e1900 */
[----:B--2---:R-:W-:-:S07]  /*17590*/  IMAD.IADD R26, R26, 0x1, -R11 ;  /* 0x000000011a1a7824 */ /* 0x004fce00078e0a0b */
.L_x_15248:
        /* <DEDUP_REMOVED lines=8> */
[----:B------:R-:W1:Y:S01]  /*17620*/  LDC R37, c[0x0][0xce8] ;  /* 0x00033a00ff257b82 */ /* 0x000e620000000800 */
[----:B------:R-:W2:Y:S01]  /*17630*/  S2R R35, SR_TID.X ;  /* 0x0000000000237919 */ /* 0x000ea20000002100 */
[----:B-1----:R-:W-:Y:S01]  /*17640*/  IMAD R0, R26, R37, RZ ;  /* 0x000000251a007224 */ /* 0x002fe200078e02ff */
[----:B--2---:R-:W-:-:S04]  /*17650*/  IADD3 R35, R8, -0x80, R35 ;  /* 0xffffff8008237810 */ /* 0x004fc80007ffe023 */
        /* <DEDUP_REMOVED lines=42> */
[----:B------:R-:W-:-:S03]  /*17900*/  IMAD.MOV.U32 R9, RZ, RZ, -0x800000 ;  /* 0xff800000ff097424 */ /* 0x000fc600078e00ff */
[----:B------:R-:W-:-:S04]  /*17910*/  IADD3 R0, R11, R21, RZ ;  /* 0x000000150b007210 */ /* 0x000fc80007ffe0ff */
[----:B-1----:R-:W-:-:S05]  /*17920*/  LEA.HI.X R15, R10, R15, R0, 0x2, P0 ;  /* 0x0000000f0a0f7211 */ /* 0x002fca00000f1400 */
[----:B------:R1:W-:Y:S02]  /*17930*/  STG.E desc[UR42][R14.64], R9 ;  /* 0x000000090e007986 */ /* 0x0003e4000c10192a */
.L_x_15250:
[----:B------:R-:W-:Y:S05]  /*17940*/  BSYNC B1 ;  /* 0x0000000000017941 */ /* 0x000fea0003800000 */
.L_x_15249:
[----:B------:R-:W-:Y:S05]  /*17950*/  @P2 BRA `(.L_x_15243) ;  /* 0x0000000800f02947 */ /* 0x000fea0003800000 */
[----:B------:R-:W2:Y:S01]  /*17960*/  LDL R24, [R1+0x78] ;  /* 0x0000780001187983 */ /* 0x000ea20000100800 */
[----:B------:R-:W3:Y:S01]  /*17970*/  LDC R21, c[0x0][0xce8] ;  /* 0x00033a00ff157b82 */ /* 0x000ee20000000800 */
[----:B-1----:R-:W-:Y:S01]  /*17980*/  SHF.R.S32.HI R9, RZ, 0x1f, R32 ;  /* 0x0000001fff097819 */ /* 0x002fe20000011420 */
        /* <DEDUP_REMOVED lines=14> */
[----:B---3--:R-:W-:-:S03]  /*17a70*/  ISETP.NE.AND P0, PT, R21, 0x1, PT ;  /* 0x000000011500780c */ /* 0x008fc60003f05270 */
[----:B------:R-:W-:Y:S01]  /*17a80*/  IMAD R9, R207, UR5, R9 ;  /* 0x00000005cf097c24 */ /* 0x000fe2000f8e0209 */
[----:B------:R-:W-:Y:S01]  /*17a90*/  ULDC.64 UR4, c[0x0][0xbe0] ;  /* 0x0002f80000047ab9 */ /* 0x000fe20000000a00 */
[C---:B------:R-:W-:Y:S02]  /*17aa0*/  IMAD R11, R33.reuse, UR7, R4 ;  /* 0x00000007210b7c24 */ /* 0x040fe4000f8e0204 */
[----:B------:R-:W-:-:S04]  /*17ab0*/  IMAD.WIDE.U32 R8, R33, UR6, R8 ;  /* 0x0000000621087c25 */ /* 0x000fc8000f8e0008 */
[----:B------:R-:W-:Y:S02]  /*17ac0*/  IMAD.IADD R9, R9, 0x1, R11 ;  /* 0x0000000109097824 */ /* 0x000fe400078e020b */
[----:B------:R-:W1:Y:S08]  /*17ad0*/  @P0 LDC R10, c[0x0][0xcec] ;  /* 0x00033b00ff0a0b82 */ /* 0x000e700000000800 */
[----:B------:R-:W3:Y:S01]  /*17ae0*/  @P0 LDC R15, c[0x0][0xcf0] ;  /* 0x00033c00ff0f0b82 */ /* 0x000ee20000000800 */
[----:B--2---:R-:W-:-:S04]  /*17af0*/  IMAD.IADD R13, R24, 0x1, R0 ;  /* 0x00000001180d7824 */ /* 0x004fc800078e0200 */
[----:B-1----:R-:W-:-:S04]  /*17b00*/  @P0 IMAD.HI.U32 R0, R13, R10, RZ ;  /* 0x0000000a0d000227 */ /* 0x002fc800078e00ff */
[----:B------:R-:W-:Y:S01]  /*17b10*/  IMAD.MOV.U32 R3, RZ, RZ, R13 ;  /* 0x000000ffff037224 */ /* 0x000fe200078e000d */
[----:B---3--:R-:W-:-:S04]  /*17b20*/  @P0 SHF.R.U32.HI R3, RZ, R15, R0 ;  /* 0x0000000fff030219 */ /* 0x008fc80000011600 */
        /* <DEDUP_REMOVED lines=20> */
.L_x_15472:
        /* <DEDUP_REMOVED lines=18> */
[-C--:B---3--:R-:W-:Y:S02]  /*17d90*/  @!P3 LEA R10, P5, R212, R9.reuse, 0x1 ;  /* 0x00000009d40ab211 */ /* 0x088fe400078a08ff */
        /* <DEDUP_REMOVED lines=13> */
.L_x_15253:
[----:B------:R-:W-:Y:S05]  /*17e70*/  BSYNC B1 ;  /* 0x0000000000017941 */ /* 0x000fea0003800000 */
.L_x_15252:
[----:B------:R-:W-:-:S03]  /*17e80*/  UMOV UR4, 0xffffffff ;  /* 0xffffffff00047882 */ /* 0x000fc60000000000 */
[----:B------:R-:W-:Y:S05]  /*17e90*/  BRA.DIV UR4, `(.L_x_15254) ;  /* 0x000000a604fc7947 */ /* 0x000fea000b800000 */
[----:B--2---:R2:W0:Y:S04]  /*17ea0*/  SHFL.IDX PT, R3, R4, 0x1, 0x181f ;  /* 0x00381f0004037f89 */ /* 0x00442800000e0000 */
[----:B---34-:R2:W3:Y:S02]  /*17eb0*/  SHFL.IDX PT, R9, R0, 0x1, 0x181f ;  /* 0x00381f0000097f89 */ /* 0x0184e400000e0000 */
.L_x_15476:
        /* <DEDUP_REMOVED lines=20> */
[----:B0-----:R-:W-:Y:S02]  /*18000*/  @!P3 LEA.HI.X R11, R212, R3, R14, 0x1, P5 ;  /* 0x00000003d40bb211 */ /* 0x001fe400028f0c0e */
        /* <DEDUP_REMOVED lines=10> */
.L_x_15256:
[----:B------:R-:W-:Y:S05]  /*180b0*/  BSYNC B1 ;  /* 0x0000000000017941 */ /* 0x000fea0003800000 */
.L_x_15255:
[----:B------:R-:W-:-:S03]  /*180c0*/  UMOV UR4, 0xffffffff ;  /* 0xffffffff00047882 */ /* 0x000fc60000000000 */
[----:B------:R-:W-:Y:S05]  /*180d0*/  BRA.DIV UR4, `(.L_x_15257) ;  /* 0x000000a604b87947 */ /* 0x000fea000b800000 */
[----:B0-----:R0:W0:Y:S04]  /*180e0*/  SHFL.IDX PT, R3, R4, 0x2, 0x181f ;  /* 0x00581f0004037f89 */ /* 0x00102800000e0000 */
[----:B---34-:R3:W4:Y:S02]  /*180f0*/  SHFL.IDX PT, R9, R0, 0x2, 0x181f ;  /* 0x00581f0000097f89 */ /* 0x01872400000e0000 */
.L_x_15480:
        /* <DEDUP_REMOVED lines=17> */
[-C--:B----4-:R-:W-:Y:S02]  /*18210*/  @!P3 LEA R10, P5, R212, R9.reuse, 0x1 ;  /* 0x00000009d40ab211 */ /* 0x090fe400078a08ff */
[----:B------:R-:W-:Y:S02]  /*18220*/  @!P2 LEA R12, P4, R28, R9, 0x1 ;  /* 0x000000091c0ca211 */ /* 0x000fe400078808ff */
[----:B0-----:R-:W-:Y:S02]  /*18230*/  @!P3 LEA.HI.X R11, R212, R3, R14, 0x1, P5 ;  /* 0x00000003d40bb211 */ /* 0x001fe400028f0c0e */
[----:B------:R-:W-:-:S02]  /*18240*/  @!P1 LEA R14, P5, R26, R9, 0x1 ;  /* 0x000000091a0e9211 */ /* 0x000fc400078a08ff */
[----:B------:R-:W-:Y:S01]  /*18250*/  SHF.R.S32.HI R27, RZ, 0x1f, R27 ;  /* 0x0000001fff1b7819 */ /* 0x000fe2000001141b */
[----:B------:R0:W-:Y:S01]  /*18260*/  @!P3 ST.E.128 desc[UR42][R10.64], RZ ;  /* 0x000000ff0a00b985 */ /* 0x0001e2000c101d2a */
[----:B------:R-:W-:Y:S02]  /*18270*/  @!P2 LEA.HI.X R13, R28, R3, R29, 0x1, P4 ;  /* 0x000000031c0da211 */ /* 0x000fe400020f0c1d */
[----:B------:R-:W-:Y:S02]  /*18280*/  SHF.R.S32.HI R25, RZ, 0x1f, R25 ;  /* 0x0000001fff197819 */ /* 0x000fe40000011419 */
[----:B------:R-:W-:Y:S01]  /*18290*/  @!P0 LEA R8, P4, R24, R9, 0x1 ;  /* 0x0000000918088211 */ /* 0x000fe200078808ff */
[----:B------:R0:W-:Y:S01]  /*182a0*/  @!P2 ST.E.128 desc[UR42][R12.64], RZ ;  /* 0x000000ff0c00a985 */ /* 0x0001e2000c101d2a */
[-C--:B------:R-:W-:Y:S02]  /*182b0*/  @!P1 LEA.HI.X R15, R26, R3.reuse, R27, 0x1, P5 ;  /* 0x000000031a0f9211 */ /* 0x080fe400028f0c1b */
[----:B------:R-:W-:-:S03]  /*182c0*/  @!P0 LEA.HI.X R9, R24, R3, R25, 0x1, P4 ;  /* 0x0000000318098211 */ /* 0x000fc600020f0c19 */
[----:B------:R0:W-:Y:S04]  /*182d0*/  @!P1 ST.E.128 desc[UR42][R14.64], RZ ;  /* 0x000000ff0e009985 */ /* 0x0001e8000c101d2a */
[----:B------:R0:W-:Y:S02]  /*182e0*/  @!P0 ST.E.128 desc[UR42][R8.64], RZ ;  /* 0x000000ff08008985 */ /* 0x0001e4000c101d2a */
.L_x_15259:
[----:B------:R-:W-:Y:S05]  /*182f0*/  BSYNC B1 ;  /* 0x0000000000017941 */ /* 0x000fea0003800000 */
.L_x_15258:
[----:B------:R-:W-:-:S03]  /*18300*/  UMOV UR4, 0xffffffff ;  /* 0xffffffff00047882 */ /* 0x000fc60000000000 */
[----:B------:R-:W-:Y:S05]  /*18310*/  BRA.DIV UR4, `(.L_x_15260) ;  /* 0x000000a604747947 */ /* 0x000fea000b800000 */
[----:B0-----:R0:W0:Y:S04]  /*18320*/  SHFL.IDX PT, R3, R4, 0x3, 0x181f ;  /* 0x00781f0004037f89 */ /* 0x00102800000e0000 */
[----:B----4-:R4:W0:Y:S02]  /*18330*/  SHFL.IDX PT, R9, R0, 0x3, 0x181f ;  /* 0x00781f0000097f89 */ /* 0x01082400000e0000 */
.L_x_15484:
        /* <DEDUP_REMOVED lines=30> */
.L_x_15243:
[----:B------:R-:W-:Y:S05]  /*18520*/  BSYNC B0 ;  /* 0x0000000000007941 */ /* 0x000fea0003800000 */
.L_x_15229:
[----:B------:R-:W-:Y:S02]  /*18530*/  ULDC UR4, c[0x0][0xd3c] ;  /* 0x00034f0000047ab9 */ /* 0x000fe40000000800 */
[----:B------:R-:W-:-:S13]  /*18540*/  ISETP.GE.AND P0, PT, R7, UR4, PT ;  /* 0x0000000407007c0c */ /* 0x000fda000bf06270 */
[----:B------:R-:W-:Y:S05]  /*18550*/  @!P0 BRA `(.L_x_15261) ;  /* 0xfffffe9000f88947 */ /* 0x000fea000383ffff */
[----:B------:R-:W-:Y:S05]  /*18560*/  BRA `(.L_x_15090) ;  /* 0x00000084003c7947 */ /* 0x000fea0003800000 */
.L_x_15088:
        /* <DEDUP_REMOVED lines=16> */
.L_x_15262:
        /* <DEDUP_REMOVED lines=43> */
.L_x_15266:
        /* <DEDUP_REMOVED lines=33> */
[----:B0-----:R-:W-:-:S04]  /*18b30*/  IMAD R3, R2, UR5, RZ ;  /* 0x0000000502037c24 */ /* 0x001fc8000f8e02ff */
[----:B------:R-:W-:-:S05]  /*18b40*/  IMAD.IADD R8, R3, 0x1, R8 ;  /* 0x0000000103087824 */ /* 0x000fca00078e0208 */
[----:B------:R-:W-:-:S13]  /*18b50*/  ISETP.GT.AND P6, PT, R8, UR6, PT ;  /* 0x0000000608007c0c */ /* 0x000fda000bfc4270 */
[----:B------:R-:W-:Y:S05]  /*18b60*/  @!P6 BRA `(.L_x_15266) ;  /* 0xfffffffc006ce947 */ /* 0x000fea000383ffff */
.L_x_15264:
        /* <DEDUP_REMOVED lines=13> */
.L_x_15267:
        /* <DEDUP_REMOVED lines=59> */
[----:B------:R-:W-:-:S03]  /*18ff0*/  IMAD R2, R6, R3, R5 ;  /* 0x0000000306027224 */ /* 0x000fc600078e0205 */
[----:B------:R-:W-:Y:S01]  /*19000*/  LEA R26, R26, R9, 0x10 ;  /* 0x000000091a1a7211 */ /* 0x000fe200078e80ff */
[----:B------:R-:W-:Y:S06]  /*19010*/  BRA `(.L_x_15269) ;  /* 0x0000000000f47947 */ /* 0x000fec0003800000 */
.L_x_15268:
        /* <DEDUP_REMOVED lines=31> */
[----:B------:R-:W-:Y:S01]  /*19210*/  IMAD R4, R4, R2, R5 ;  /* 0x0000000204047224 */ /* 0x000fe200078e0205 */
[----:B------:R-:W-:Y:S02]  /*19220*/  MOV R2, RZ ;  /* 0x000000ff00027202 */ /* 0x000fe40000000f00 */
        /* <DEDUP_REMOVED lines=28> */
.L_x_15269:
[----:B------:R-:W-:-:S05]  /*193f0*/  LOP3.LUT R25, RZ, R2, RZ, 0x33, !PT ;  /* 0x00000002ff197212 */ /* 0x000fca00078e33ff */
[----:B------:R-:W-:Y:S01]  /*19400*/  IMAD.IADD R25, R6, 0x1, R25 ;  /* 0x0000000106197824 */ /* 0x000fe200078e0219 */
[----:B------:R-:W-:Y:S06]  /*19410*/  BRA `(.L_x_15270) ;  /* 0x00000000000c7947 */ /* 0x000fec0003800000 */
.L_x_15265:
[----:B------:R-:W-:Y:S02]  /*19420*/  IMAD.MOV.U32 R25, RZ, RZ, RZ ;  /* 0x000000ffff197224 */ /* 0x000fe400078e00ff */
[----:B------:R-:W-:Y:S02]  /*19430*/  IMAD.U32 R24, RZ, RZ, UR6 ;  /* 0x00000006ff187e24 */ /* 0x000fe4000f8e00ff */
[----:B------:R-:W-:-:S07]  /*19440*/  IMAD.MOV.U32 R26, RZ, RZ, RZ ;  /* 0x000000ffff1a7224 */ /* 0x000fce00078e00ff */
.L_x_15270:
[----:B------:R-:W-:-:S13]  /*19450*/  ISETP.NE.AND P0, PT, R7, RZ, PT ;  /* 0x000000ff0700720c */ /* 0x000fda0003f05270 */
[----:B------:R-:W0:Y:S01]  /*19460*/  @!P0 S2R R3, SR_CgaCtaId ;  /* 0x0000000000038919 */ /* 0x000e220000008800 */
[----:B------:R-:W-:-:S04]  /*19470*/  @!P0 MOV R2, 0x400 ;  /* 0x0000040000028802 */ /* 0x000fc80000000f00 */
[----:B0-----:R-:W-:-:S05]  /*19480*/  @!P0 LEA R2, R3, R2, 0x18 ;  /* 0x0000000203028211 */ /* 0x001fca00078ec0ff */
[----:B------:R1:W-:Y:S01]  /*19490*/  @!P0 STS.128 [R2+0x324d0], R24 ;  /* 0x0324d01802008388 */ /* 0x0003e20000000c00 */
[----:B------:R-:W-:Y:S06]  /*194a0*/  BAR.ARV 0x5, 0x180 ;  /* 0x0146000000007b1d */ /* 0x000fec0000002000 */
.L_x_15263:
        /* <DEDUP_REMOVED lines=16> */
[----:B------:R-:W-:Y:S01]  /*195b0*/  IMAD.MOV.U32 R19, RZ, RZ, RZ ;  /* 0x000000ffff137224 */ /* 0x000fe200078e00ff */
[----:B------:R-:W-:Y:S01]  /*195c0*/  LOP3.LUT R3, R3, 0x38, R0, 0x78, !PT ;  /* 0x0000003803037812 */ /* 0x000fe200078e7800 */
[----:B------:R-:W-:Y:S01]  /*195d0*/  IMAD.SHL.U32 R0, R0, 0x10, RZ ;  /* 0x0000001000007824 */ /* 0x000fe200078e00ff */
[----:B------:R-:W-:Y:S01]  /*195e0*/  LOP3.LUT R2, R2, 0x38, RZ, 0xc0, !PT ;  /* 0x0000003802027812 */ /* 0x000fe200078ec0ff */
[----:B------:R-:W-:Y:S01]  /*195f0*/  IMAD.MOV.U32 R28, RZ, RZ, 0x1 ;  /* 0x00000001ff1c7424 */ /* 0x000fe200078e00ff */
[----:B------:R-:W-:Y:S01]  /*19600*/  LOP3.LUT R32, R3, 0x200, R32, 0xf8, !PT ;  /* 0x0000020003207812 */ /* 0x000fe200078ef820 */
[----:B------:R-:W-:Y:S01]  /*19610*/  ULDC.64 UR40, c[0x0][0x198] ;  /* 0x0000660000287ab9 */ /* 0x000fe20000000a00 */
[----:B------:R-:W-:Y:S01]  /*19620*/  SHF.R.U32.HI R3, RZ, 0x3, R4 ;  /* 0x00000003ff037819 */ /* 0x000fe20000011604 */
[----:B------:R-:W-:Y:S01]  /*19630*/  ULOP3.LUT UR38, UR36, 0x2, URZ, 0xfc, !UPT ;  /* 0x0000000224267892 */ /* 0x000fe2000f8efc3f */
[----:B------:R-:W-:Y:S01]  /*19640*/  LOP3.LUT R4, R2, 0x40, RZ, 0xfc, !PT ;  /* 0x0000004002047812 */ /* 0x000fe200078efcff */
[----:B------:R-:W-:Y:S01]  /*19650*/  ULDC UR37, c[0x0][0xc] ;  /* 0x0000030000257ab9 */ /* 0x000fe20000000800 */
[----:B------:R-:W-:-:S02]  /*19660*/  LOP3.LUT R0, R3, 0x70, R0, 0xf8, !PT ;  /* 0x0000007003007812 */ /* 0x000fc400078ef800 */
[C---:B------:R-:W-:Y:S01]  /*19670*/  LOP3.LUT R3, R2.reuse, 0x80, RZ, 0xfc, !PT ;  /* 0x0000008002037812 */ /* 0x040fe200078efcff */
[----:B0-----:R-:W-:Y:S01]  /*19680*/  ULEA UR4, UR5, UR4, 0x18 ;  /* 0x0000000405047291 */ /* 0x001fe2000f8ec03f */
[----:B------:R-:W-:-:S05]  /*19690*/  LOP3.LUT R0, R2, 0xc0, RZ, 0xfc, !PT ;  /* 0x000000c002007812 */ /* 0x000fca00078efcff */
[----:B------:R-:W-:-:S04]  /*196a0*/  IMAD.U32 R16, RZ, RZ, UR4 ;  /* 0x00000004ff107e24 */ /* 0x000fc8000f8e00ff */
[----:B--2---:R-:W-:-:S07]  /*196b0*/  IMAD R22, R32, 0x2, R16 ;  /* 0x0000000220167824 */ /* 0x004fce00078e0210 */
.L_x_15380:
[----:B0-----:R-:W0:Y:S02]  /*196c0*/  LDC.64 R36, c[0x0][0xd88] ;  /* 0x00036200ff247b82 */ /* 0x001e240000000a00 */
[----:B0-----:R-:W-:-:S06]  /*196d0*/  IMAD.WIDE R36, R27, 0x4, R36 ;  /* 0x000000041b247825 */ /* 0x001fcc00078e0224 */
[----:B--2---:R0:W2:Y:S01]  /*196e0*/  LDG.E R36, desc[UR42][R36.64] ;  /* 0x0000002a24247981 */ /* 0x0040a2000c1e1900 */
        /* <DEDUP_REMOVED lines=9> */
[----:B0-----:R-:W-:Y:S01]  /*19780*/  IMAD.MOV.U32 R37, RZ, RZ, RZ ;  /* 0x000000ffff257224 */ /* 0x001fe200078e00ff */
[----:B--2---:R-:W-:-:S05]  /*19790*/  SHF.R.S32.HI R0, RZ, 0x1f, R36 ;  /* 0x0000001fff007819 */ /* 0x004fca0000011424 */
[C---:B------:R-:W-:Y:S01]  /*197a0*/  @P0 LEA R2, P1, R36.reuse, UR4, 0x2 ;  /* 0x0000000424020c11 */ /* 0x040fe2000f8210ff */
[C---:B---3--:R-:W-:Y:S01]  /*197b0*/  IMAD.SHL.U32 R23, R36.reuse, 0x4, RZ ;  /* 0x0000000424177824 */ /* 0x048fe200078e00ff */
[C-C-:B------:R-:W-:Y:S01]  /*197c0*/  SHF.L.U64.HI R31, R36.reuse, 0x2, R0.reuse ;  /* 0x00000002241f7819 */ /* 0x140fe20000010200 */
[----:B------:R0:W-:Y:S01]  /*197d0*/  STL [R1+0x18], R0 ;  /* 0x0000180001007387 */ /* 0x0001e20000100800 */
[----:B------:R-:W-:Y:S01]  /*197e0*/  @P0 LEA.HI.X R3, R36, UR5, R0, 0x2, P1 ;  /* 0x0000000524030c11 */ /* 0x000fe200088f1400 */
[----:B------:R-:W-:-:S04]  /*197f0*/  ULDC.64 UR4, c[0x0][0xaf8] ;  /* 0x0002be0000047ab9 */ /* 0x000fc80000000a00 */
[----:B-1----:R1:W5:Y:S01]  /*19800*/  @P0 LDG.E R34, desc[UR42][R2.64] ;  /* 0x0000002a02220981 */ /* 0x002362000c1e1900 */
[----:B------:R-:W-:Y:S02]  /*19810*/  ISETP.NE.U32.AND P0, PT, RZ, UR4, PT ;  /* 0x00000004ff007c0c */ /* 0x000fe4000bf05070 */
        /* <DEDUP_REMOVED lines=8> */
[----:B------:R-:W-:Y:S02]  /*198a0*/  IADD3.X R3, R31, UR5, RZ, P3, !PT ;  /* 0x000000051f037c10 */ /* 0x000fe40009ffe4ff */
[----:B------:R-:W-:Y:S01]  /*198b0*/  @P2 IADD3 R6, P3, R23, UR8, RZ ;  /* 0x0000000817062c10 */ /* 0x000fe2000ff7e0ff */
[----:B------:R-:W-:Y:S01]  /*198c0*/  IMAD.U32 R8, RZ, RZ, UR4 ;  /* 0x00000004ff087e24 */ /* 0x000fe2000f8e00ff */
[----:B------:R-:W-:Y:S01]  /*198d0*/  ULDC.64 UR4, c[0x0][0x418] ;  /* 0x0001060000047ab9 */ /* 0x000fe20000000a00 */
[----:B------:R-:W5:Y:S01]  /*198e0*/  @P0 LDG.E R37, desc[UR42][R2.64] ;  /* 0x0000002a02250981 */ /* 0x000f62000c1e1900 */
[----:B------:R-:W-:-:S03]  /*198f0*/  @P2 IADD3.X R7, R31, UR9, RZ, P3, !PT ;  /* 0x000000091f072c10 */ /* 0x000fc60009ffe4ff */
[----:B------:R-:W5:Y:S04]  /*19900*/  @P1 LDG.E R0, desc[UR42][R4.64] ;  /* 0x0000002a04001981 */ /* 0x000f68000c1e1900 */
        /* <DEDUP_REMOVED lines=8> */
[----:B0-----:R-:W-:Y:S01]  /*19990*/  MOV R6, UR5 ;  /* 0x0000000500067c02 */ /* 0x001fe20008000f00 */
[----:B------:R-:W-:Y:S01]  /*199a0*/  IMAD.U32 R9, RZ, RZ, UR4 ;  /* 0x00000004ff097e24 */ /* 0x000fe2000f8e00ff */
[----:B--2---:R0:W-:Y:S01]  /*199b0*/  STL [R1+0x8], R8 ;  /* 0x0000080801007387 */ /* 0x0041e20000100800 */
[----:B------:R-:W-:Y:S01]  /*199c0*/  IMAD.MOV.U32 R11, RZ, RZ, R8 ;  /* 0x000000ffff0b7224 */ /* 0x000fe200078e0008 */
[----:B------:R-:W-:Y:S06]  /*199d0*/  @P2 BRA `(.L_x_15272) ;  /* 0x0000000000142947 */ /* 0x000fec0003800000 */
[----:B------:R-:W-:Y:S05]  /*199e0*/  @!P0 BRA `(.L_x_15272) ;  /* 0x0000000000108947 */ /* 0x000fea0003800000 */
[----:B0-----:R-:W2:Y:S04]  /*199f0*/  LDG.E R8, desc[UR42][R2.64] ;  /* 0x0000002a02087981 */ /* 0x001ea8000c1e1900 */
[----:B------:R-:W2:Y:S02]  /*19a00*/  LDG.E R7, desc[UR42][R2.64+0x4] ;  /* 0x0000042a02077981 */ /* 0x000ea4000c1e1900 */
[----:B--2---:R-:W-:-:S05]  /*19a10*/  IMAD.IADD R11, R7, 0x1, -R8 ;  /* 0x00000001070b7824 */ /* 0x004fca00078e0a08 */
[----:B------:R1:W-:Y:S02]  /*19a20*/  STL [R1+0x8], R11 ;  /* 0x0000080b01007387 */ /* 0x0003e40000100800 */
.L_x_15272:
        /* <DEDUP_REMOVED lines=14> */
.L_x_15273:
        /* <DEDUP_REMOVED lines=9> */
.L_x_15274:
        /* <DEDUP_REMOVED lines=15> */
[----:B------:R2:W-:Y:S01]  /*19c90*/  STL [R1+0x10], R7 ;  /* 0x0000100701007387 */ /* 0x0005e20000100800 */
        /* <DEDUP_REMOVED lines=42> */
.L_x_15276:
[----:B------:R-:W-:Y:S05]  /*19f40*/  BSYNC B0 ;  /* 0x0000000000007941 */ /* 0x000fea0003800000 */
.L_x_15275:
        /* <DEDUP_REMOVED lines=9> */
[----:B------:R-:W-:-:S07]  /*19fe0*/  SHF.R.U32.HI R3, RZ, 0x6, R3 ;  /* 0x00000006ff037819 */ /* 0x000fce0000011603 */
[----:B------:R-:W-:-:S04]  /*19ff0*/  @P0 VIADD R6, R6, 0x5f ;  /* 0x0000005f06060836 */ /* 0x000fc80000000000 */
[----:B------:R-:W-:-:S04]  /*1a000*/  @P0 IMAD.HI R2, R6, 0x2aaaaaab, RZ ;  /* 0x2aaaaaab06020827 */ /* 0x000fc800078e02ff */
[----:B------:R-:W-:Y:S01]  /*1a010*/  IMAD.MOV.U32 R6, RZ, RZ, R3 ;  /* 0x000000ffff067224 */ /* 0x000fe200078e0003 */
        /* <DEDUP_REMOVED lines=12> */
.L_x_15487:
[----:B--2---:R-:W-:Y:S02]  /*1a0e0*/  ISETP.NE.AND P0, PT, R14, RZ, PT ;  /* 0x000000ff0e00720c */ /* 0x004fe40003f05270 */
[----:B------:R-:W-:-:S11]  /*1a0f0*/  PLOP3.LUT P6, PT, PT, PT, PT, 0x8, 0x0 ;  /* 0x000000000000781c */ /* 0x000fd60003fce170 */
[----:B------:R-:W-:Y:S05]  /*1a100*/  @P0 BRA `(.L_x_15280) ;  /* 0x00000000000c0947 */ /* 0x000fea0003800000 */
[----:B------:R-:W-:-:S03]  /*1a110*/  UMOV UR4, 0xffffffff ;  /* 0xffffffff00047882 */ /* 0x000fc60000000000 */
[----:B------:R-:W-:Y:S05]  /*1a120*/  BRA.DIV UR4, `(.L_x_15281) ;  /* 0x0000008a04707947 */ /* 0x000fea000b800000 */
[----:B------:R-:W-:-:S13]  /*1a130*/  ELECT P6, URZ, PT ;  /* 0x00000000003f782f */ /* 0x000fda00038c0000 */
.L_x_15280:
        /* <DEDUP_REMOVED lines=9> */
.L_x_15490:
[----:B------:R-:W-:Y:S05]  /*1a1d0*/  BSYNC B1 ;  /* 0x0000000000017941 */ /* 0x000fea0003800000 */
.L_x_15282:
        /* <DEDUP_REMOVED lines=10> */
.L_x_15491:
[----:B------:R-:W-:Y:S05]  /*1a280*/  BSYNC B2 ;  /* 0x0000000000027941 */ /* 0x000fea0003800000 */
.L_x_15286:
        /* <DEDUP_REMOVED lines=9> */
.L_x_15289:
[----:B------:R-:W-:Y:S05]  /*1a320*/  BSYNC B2 ;  /* 0x0000000000027941 */ /* 0x000fea0003800000 */
.L_x_15288:
[----:B------:R-:W-:Y:S01]  /*1a330*/  IMAD.MOV.U32 R14, RZ, RZ, RZ ;  /* 0x000000ffff0e7224 */ /* 0x000fe200078e00ff */
[----:B------:R-:W-:Y:S01]  /*1a340*/  UIADD3 UR4, UP0, UR40, 0x570, URZ ;  /* 0x0000057028047890 */ /* 0x000fe2000ff1e03f */
[----:B------:R-:W-:Y:S01]  /*1a350*/  IMAD R10, R6, 0x60, R0 ;  /* 0x00000060060a7824 */ /* 0x000fe200078e0200 */
[----:B------:R-:W-:Y:S01]  /*1a360*/  PLOP3.LUT P0, PT, PT, PT, PT, 0x80, 0x0 ;  /* 0x000000000000781c */ /* 0x000fe20003f0f070 */
[----:B-1----:R-:W-:Y:S01]  /*1a370*/  IMAD R11, R17, 0x3000, R16 ;  /* 0x00003000110b7824 */ /* 0x002fe200078e0210 */
[----:B------:R-:W-:Y:S01]  /*1a380*/  R2UR UR10, R14 ;  /* 0x000000000e0a72ca */ /* 0x000fe200000e0000 */
[----:B------:R-:W-:Y:S01]  /*1a390*/  VIADD R12, R8, 0x32490 ;  /* 0x00032490080c7836 */ /* 0x000fe20000000000 */
[----:B------:R-:W-:Y:S01]  /*1a3a0*/  IADD3 R10, R10, -0x60, RZ ;  /* 0xffffffa00a0a7810 */ /* 0x000fe20007ffe0ff */
[----:B------:R-:W-:Y:S01]  /*1a3b0*/  VIADD R11, R11, 0x1c400 ;  /* 0x0001c4000b0b7836 */ /* 0x000fe20000000000 */
[----:B------:R-:W-:Y:S01]  /*1a3c0*/  UIADD3.X UR5, URZ, UR41, URZ, UP0, !UPT ;  /* 0x000000293f057290 */ /* 0x000fe200087fe43f */
[----:B------:R-:W-:Y:S01]  /*1a3d0*/  UMOV UR6, 0x0 ;  /* 0x0000000000067882 */ /* 0x000fe20000000000 */
[----:B------:R-:W-:-:S10]  /*1a3e0*/  UMOV UR7, 0x12f00000 ;  /* 0x12f0000000077882 */ /* 0x000fd40000000000 */
.L_x_15290:
        /* <DEDUP_REMOVED lines=13> */
.L_x_15492:
[----:B------:R-:W-:Y:S05]  /*1a4c0*/  BSYNC B2 ;  /* 0x0000000000027941 */ /* 0x000fea0003800000 */
.L_x_15291:
        /* <DEDUP_REMOVED lines=11> */
.L_x_15294:
[----:B------:R-:W-:Y:S05]  /*1a580*/  BSYNC B2 ;  /* 0x0000000000027941 */ /* 0x000fea0003800000 */
.L_x_15293:
        /* <DEDUP_REMOVED lines=9> */
.L_x_15295:
        /* <DEDUP_REMOVED lines=15> */
.L_x_15296:
        /* <DEDUP_REMOVED lines=15> */
.L_x_15297:
        /* <DEDUP_REMOVED lines=15> */
.L_x_15298:
        /* <DEDUP_REMOVED lines=10> */
.L_x_15285:
[----:B------:R-:W-:Y:S05]  /*1a990*/  BSYNC B1 ;  /* 0x0000000000017941 */ /* 0x000fea0003800000 */
.L_x_15284:
        /* <DEDUP_REMOVED lines=9> */
.L_x_15314:
[----:B------:R-:W-:Y:S05]  /*1aa30*/  YIELD ;  /* 0x0000000000007946 */ /* 0x000fea0003800000 */
[----:B------:R-:W-:Y:S04]  /*1aa40*/  BSSY B1, `(.L_x_15299) ;  /* 0x000007a000017945 */ /* 0x000fe80003800000 */
[----:B------:R-:W-:Y:S05]  /*1aa50*/  @!P6 BRA `(.L_x_15300) ;  /* 0x0000000400e0e947 */ /* 0x000fea0003800000 */
[----:B------:R-:W-:Y:S01]  /*1aa60*/  IMAD R6, R17, 0x8, R16 ;  /* 0x0000000811067824 */ /* 0x000fe200078e0210 */
[----:B0-----:R-:W-:Y:S01]  /*1aa70*/  SHF.L.U32 R8, R29, 0x1f, RZ ;  /* 0x0000001f1d087819 */ /* 0x001fe200000006ff */
[----:B------:R-:W0:Y:S01]  /*1aa80*/  S2R R9, SR_TID.X ;  /* 0x0000000000097919 */ /* 0x000e220000002100 */
[----:B------:R-:W-:Y:S02]  /*1aa90*/  BSSY B2, `(.L_x_15301) ;  /* 0x0000005000027945 */ /* 0x000fe40003800000 */
[----:B------:R-:W2:Y:S01]  /*1aaa0*/  SYNCS.PHASECHK.TRANS64.TRYWAIT P1, [R6+URZ+0x324a0], R8 ;  /* 0x0324a008060075a7 */ /* 0x000ea2000802017f */
[----:B0-----:R-:W-:-:S04]  /*1aab0*/  LOP3.LUT R9, R9, 0x7f, RZ, 0xc0, !PT ;  /* 0x0000007f09097812 */ /* 0x001fc800078ec0ff */
[----:B------:R-:W-:Y:S01]  /*1aac0*/  ISETP.NE.AND P2, PT, R9, RZ, PT ;  /* 0x000000ff0900720c */ /* 0x000fe20003f45270 */
[----:B--2---:R-:W-:-:S12]  /*1aad0*/  @!P1 BRA `(.L_x_15302) ;  /* 0x0000008000609947 */ /* 0x004fd80003800000 */
.L_x_15493:
[----:B------:R-:W-:Y:S05]  /*1aae0*/  BSYNC B2 ;  /* 0x0000000000027941 */ /* 0x000fea0003800000 */
.L_x_15301:
        /* <DEDUP_REMOVED lines=9> */
.L_x_15304:
[----:B------:R-:W-:Y:S05]  /*1ab80*/  BSYNC B2 ;  /* 0x0000000000027941 */ /* 0x000fea0003800000 */
.L_x_15303:
[----:B------:R-:W-:Y:S01]  /*1ab90*/  IMAD.MOV.U32 R14, RZ, RZ, RZ ;  /* 0x000000ffff0e7224 */ /* 0x000fe200078e00ff */
[----:B------:R-:W-:Y:S01]  /*1aba0*/  UIADD3 UR4, UP0, UR40, 0x570, URZ ;  /* 0x0000057028047890 */ /* 0x000fe2000ff1e03f */
[----:B-1----:R-:W-:Y:S01]  /*1abb0*/  IMAD R11, R17, 0x3000, R16 ;  /* 0x00003000110b7824 */ /* 0x002fe200078e0210 */
        /* <DEDUP_REMOVED lines=8> */
.L_x_15305:
        /* <DEDUP_REMOVED lines=13> */
.L_x_15494:
[----:B------:R-:W-:Y:S05]  /*1ad10*/  BSYNC B2 ;  /* 0x0000000000027941 */ /* 0x000fea0003800000 */
.L_x_15306:
        /* <DEDUP_REMOVED lines=11> */
.L_x_15309:
[----:B------:R-:W-:Y:S05]  /*1add0*/  BSYNC B2 ;  /* 0x0000000000027941 */ /* 0x000fea0003800000 */
.L_x_15308:
        /* <DEDUP_REMOVED lines=9> */
.L_x_15310:
        /* <DEDUP_REMOVED lines=15> */
.L_x_15311:
        /* <DEDUP_REMOVED lines=15> */
.L_x_15312:
        /* <DEDUP_REMOVED lines=15> */
.L_x_15313:
        /* <DEDUP_REMOVED lines=10> */
.L_x_15300:
[----:B------:R-:W-:Y:S05]  /*1b1e0*/  BSYNC B1 ;  /* 0x0000000000017941 */ /* 0x000fea0003800000 */
.L_x_15299:
        /* <DEDUP_REMOVED lines=8> */
.L_x_15278:
[----:B------:R-:W-:Y:S05]  /*1b270*/  BSYNC B0 ;  /* 0x0000000000007941 */ /* 0x000fea0003800000 */
.L_x_15277:
        /* <DEDUP_REMOVED lines=8> */
[----:B------:R-:W2:Y:S08]  /*1b300*/  @P1 LDC R3, c[0x0][0x44c] ;  /* 0x00011300ff031b82 */ /* 0x000eb00000000800 */
[----:B------:R-:W4:Y:S01]  /*1b310*/  @P1 LDC R0, c[0x0][0x450] ;  /* 0x00011400ff001b82 */ /* 0x000f220000000800 */
[----:B--2---:R-:W-:-:S05]  /*1b320*/  @P1 IMAD.HI.U32 R3, R2, R3, RZ ;  /* 0x0000000302031227 */ /* 0x004fca00078e00ff */
[----:B----4-:R-:W-:Y:S01]  /*1b330*/  @P1 SHF.R.U32.HI R2, RZ, R0, R3 ;  /* 0x00000000ff021219 */ /* 0x010fe20000011603 */
        /* <DEDUP_REMOVED lines=10> */
[----:B0-----:R-:W0:Y:S03]  /*1b3e0*/  I2F.RP R8, R0 ;  /* 0x0000000000087306 */ /* 0x001e260000209400 */
        /* <DEDUP_REMOVED lines=23> */
.L_x_15316:
[----:B------:R-:W-:Y:S05]  /*1b560*/  BSYNC B0 ;  /* 0x0000000000007941 */ /* 0x000fea0003800000 */
.L_x_15315:
        /* <DEDUP_REMOVED lines=23> */
.L_x_15318:
        /* <DEDUP_REMOVED lines=11> */
[----:B------:R-:W-:Y:S02]  /*1b790*/  IMAD.U32 R5, RZ, RZ, UR7 ;  /* 0x00000007ff057e24 */ /* 0x000fe4000f8e00ff */
[----:B------:R-:W-:Y:S02]  /*1b7a0*/  IMAD.U32 R7, RZ, RZ, UR9 ;  /* 0x00000009ff077e24 */ /* 0x000fe4000f8e00ff */
[----:B------:R-:W-:-:S02]  /*1b7b0*/  IMAD.U32 R10, RZ, RZ, UR4 ;  /* 0x00000004ff0a7e24 */ /* 0x000fc4000f8e00ff */
[----:B-1----:R-:W-:Y:S02]  /*1b7c0*/  IMAD.U32 R11, RZ, RZ, UR5 ;  /* 0x00000005ff0b7e24 */ /* 0x002fe4000f8e00ff */
[----:B0-----:R-:W-:Y:S02]  /*1b7d0*/  IMAD.MOV.U32 R8, RZ, RZ, 0x70 ;  /* 0x00000070ff087424 */ /* 0x001fe400078e00ff */
[----:B------:R-:W-:Y:S02]  /*1b7e0*/  IMAD.MOV.U32 R12, RZ, RZ, 0x1 ;  /* 0x00000001ff0c7424 */ /* 0x000fe400078e00ff */
[----:B------:R-:W-:-:S07]  /*1b7f0*/  IMAD.MOV.U32 R13, RZ, RZ, RZ ;  /* 0x000000ffff0d7224 */ /* 0x000fce00078e00ff */
[----:B------:R-:W-:-:S07]  /*1b800*/  LEPC R20, `(.L_x_15321) ;  /* 0x000000001014794e */ /* 0x000fce0000000000 */
[----:B--2---:R-:W-:Y:S05]  /*1b810*/  CALL.ABS.NOINC R2 ;  /* 0x0000000002007343 */ /* 0x004fea0003c00000 */
.L_x_15321:
[----:B------:R-:W-:Y:S05]  /*1b820*/  BSYNC B6 ;  /* 0x0000000000067941 */ /* 0x000fea0003800000 */
.L_x_15320:
        /* <DEDUP_REMOVED lines=10> */
[----:B0-----:R-:W-:Y:S01]  /*1b8d0*/  MOV R8, 0x70 ;  /* 0x0000007000087802 */ /* 0x001fe20000000f00 */
[----:B------:R-:W-:Y:S02]  /*1b8e0*/  IMAD.U32 R5, RZ, RZ, UR7 ;  /* 0x00000007ff057e24 */ /* 0x000fe4000f8e00ff */
[----:B------:R-:W-:Y:S02]  /*1b8f0*/  IMAD.U32 R6, RZ, RZ, UR8 ;  /* 0x00000008ff067e24 */ /* 0x000fe4000f8e00ff */
[----:B------:R-:W-:-:S02]  /*1b900*/  IMAD.U32 R7, RZ, RZ, UR9 ;  /* 0x00000009ff077e24 */ /* 0x000fc4000f8e00ff */
[----:B------:R-:W-:Y:S02]  /*1b910*/  IMAD.U32 R10, RZ, RZ, UR4 ;  /* 0x00000004ff0a7e24 */ /* 0x000fe4000f8e00ff */
[----:B-1----:R-:W-:Y:S02]  /*1b920*/  IMAD.U32 R11, RZ, RZ, UR5 ;  /* 0x00000005ff0b7e24 */ /* 0x002fe4000f8e00ff */
[----:B------:R-:W-:Y:S02]  /*1b930*/  IMAD.MOV.U32 R12, RZ, RZ, 0x1 ;  /* 0x00000001ff0c7424 */ /* 0x000fe400078e00ff */
[----:B--2---:R-:W-:-:S07]  /*1b940*/  IMAD.MOV.U32 R13, RZ, RZ, RZ ;  /* 0x000000ffff0d7224 */ /* 0x004fce00078e00ff */
[----:B------:R-:W-:-:S07]  /*1b950*/  LEPC R20, `(.L_x_15324) ;  /* 0x000000001014794e */ /* 0x000fce0000000000 */
[----:B---3--:R-:W-:Y:S05]  /*1b960*/  CALL.ABS.NOINC R2 ;  /* 0x0000000002007343 */ /* 0x008fea0003c00000 */
.L_x_15324:
        /* <DEDUP_REMOVED lines=15> */
.L_x_15323:
[----:B------:R-:W-:Y:S05]  /*1ba60*/  BSYNC B6 ;  /* 0x0000000000067941 */ /* 0x000fea0003800000 */
.L_x_15322:
[----:B------:R-:W2:Y:S01]  /*1ba70*/  LDL R35, [R1+0x40] ;  /* 0x0000400001237983 */ /* 0x000ea20000100800 */
[----:B------:R-:W-:Y:S01]  /*1ba80*/  ULDC.64 UR4, c[0x0][0xaf0] ;  /* 0x0002bc0000047ab9 */ /* 0x000fe20000000a00 */
[----:B------:R-:W3:Y:S02]  /*1ba90*/  LDC R9, c[0x0][0x430] ;  /* 0x00010c00ff097b82 */ /* 0x000ee40000000800 */
[----:B------:R-:W4:Y:S01]  /*1baa0*/  LDL R20, [R1+0x10] ;  /* 0x0000100001147983 */ /* 0x000f220000100800 */
[----:B------:R-:W-:Y:S01]  /*1bab0*/  ISETP.NE.U32.AND P0, PT, RZ, UR4, PT ;  /* 0x00000004ff007c0c */ /* 0x000fe2000bf05070 */
[----:B------:R-:W5:Y:S03]  /*1bac0*/  S2R R21, SR_TID.X ;  /* 0x0000000000157919 */ /* 0x000f660000002100 */
[----:B------:R-:W-:-:S13]  /*1bad0*/  ISETP.NE.AND.EX P0, PT, RZ, UR5, PT, P0 ;  /* 0x00000005ff007c0c */ /* 0x000fda000bf05300 */
[----:B------:R-:W-:Y:S01]  /*1bae0*/  @P0 IADD3 R2, P1, R23, UR4, RZ ;  /* 0x0000000417020c10 */ /* 0x000fe2000ff3e0ff */
[----:B------:R-:W-:Y:S01]  /*1baf0*/  IMAD.MOV.U32 R10, RZ, RZ, RZ ;  /* 0x000000ffff0a7224 */ /* 0x000fe200078e00ff */
[----:B-1----:R-:W1:Y:S01]  /*1bb00*/  S2R R11, SR_TID.X ;  /* 0x00000000000b7919 */ /* 0x002e620000002100 */
[----:B------:R-:W-:Y:S01]  /*1bb10*/  ULDC UR4, c[0x0][0x2f4] ;  /* 0x0000bd0000047ab9 */ /* 0x000fe20000000800 */
[----:B------:R-:W-:Y:S01]  /*1bb20*/  @P0 IADD3.X R3, R31, UR5, RZ, P1, !PT ;  /* 0x000000051f030c10 */ /* 0x000fe20008ffe4ff */
[----:B------:R-:W-:-:S04]  /*1bb30*/  ULDC UR5, c[0x0][0x320] ;  /* 0x0000c80000057ab9 */ /* 0x000fc80000000800 */
[----:B------:R0:W4:Y:S01]  /*1bb40*/  @P0 LDG.E R30, desc[UR42][R2.64] ;  /* 0x0000002a021e0981 */ /* 0x000122000c1e1900 */
[----:B-----5:R-:W-:-:S04]  /*1bb50*/  LOP3.LUT R21, R21, 0x7f, RZ, 0xc0, !PT ;  /* 0x0000007f15157812 */ /* 0x020fc800078ec0ff */
[----:B------:R-:W-:Y:S02]  /*1bb60*/  SHF.R.U32.HI R0, RZ, 0x3, R21 ;  /* 0x00000003ff007819 */ /* 0x000fe40000011615 */
[----:B------:R-:W5:Y:S01]  /*1bb70*/  S2R R21, SR_TID.X ;  /* 0x0000000000157919 */ /* 0x000f620000002100 */
[----:B---3--:R-:W-:-:S13]  /*1bb80*/  ISETP.NE.AND P1, PT, R9, 0x1, PT ;  /* 0x000000010900780c */ /* 0x008fda0003f25270 */
[----:B------:R-:W3:Y:S08]  /*1bb90*/  @P1 LDC R5, c[0x0][0x434] ;  /* 0x00010d00ff051b82 */ /* 0x000ef00000000800 */
[----:B------:R-:W1:Y:S01]  /*1bba0*/  @P1 LDC R4, c[0x0][0x438] ;  /* 0x00010e00ff041b82 */ /* 0x000e620000000800 */
[----:B-----5:R-:W-:-:S05]  /*1bbb0*/  IMAD.SHL.U32 R21, R21, 0x10, RZ ;  /* 0x0000001015157824 */ /* 0x020fca00078e00ff */
[----:B------:R-:W-:Y:S01]  /*1bbc0*/  LOP3.LUT R21, R0, 0x70, R21, 0xf8, !PT ;  /* 0x0000007000157812 */ /* 0x000fe200078ef815 */
[----:B--2---:R-:W-:-:S04]  /*1bbd0*/  VIADD R0, R35, 0xffffffff ;  /* 0xffffffff23007836 */ /* 0x004fc80000000000 */
[----:B------:R-:W-:-:S05]  /*1bbe0*/  IMAD R6, R0, 0x60, R21 ;  /* 0x0000006000067824 */ /* 0x000fca00078e0215 */
[----:B----4-:R-:W-:-:S04]  /*1bbf0*/  ISETP.GE.AND P0, PT, R6, R20, PT ;  /* 0x000000140600720c */ /* 0x010fc80003f06270 */
[----:B------:R-:W-:Y:S02]  /*1bc00*/  ISETP.GT.U32.OR P0, PT, R21, 0x5f, P0 ;  /* 0x0000005f1500780c */ /* 0x000fe40000704470 */
[----:B------:R-:W-:-:S11]  /*1bc10*/  IADD3 R6, R6, R34, RZ ;  /* 0x0000002206067210 */ /* 0x000fd60007ffe0ff */
[----:B0-----:R-:W0:Y:S01]  /*1bc20*/  @!P0 LDC.64 R2, c[0x0][0x428] ;  /* 0x00010a00ff028b82 */ /* 0x001e220000000a00 */
[----:B---3--:R-:W-:-:S04]  /*1bc30*/  @P1 IMAD.HI.U32 R5, R6, R5, RZ ;  /* 0x0000000506051227 */ /* 0x008fc800078e00ff */
[----:B------:R-:W-:Y:S01]  /*1bc40*/  IMAD.MOV.U32 R7, RZ, RZ, R6 ;  /* 0x000000ffff077224 */ /* 0x000fe200078e0006 */
[----:B-1----:R-:W-:Y:S02]  /*1bc50*/  @P1 SHF.R.U32.HI R7, RZ, R4, R5 ;  /* 0x00000004ff071219 */ /* 0x002fe40000011605 */
        /* <DEDUP_REMOVED lines=10> */
[----:B------:R0:W2:Y:S01]  /*1bd00*/  @!P0 LDG.E R10, desc[UR42][R2.64] ;  /* 0x0000002a020a8981 */ /* 0x0000a2000c1e1900 */
[----:B------:R-:W-:-:S04]  /*1bd10*/  IMAD.MOV R4, RZ, RZ, -R7 ;  /* 0x000000ffff047224 */ /* 0x000fc800078e0a07 */
[----:B0-----:R-:W-:-:S05]  /*1bd20*/  IMAD R3, R9, R4, R6 ;  /* 0x0000000409037224 */ /* 0x001fca00078e0206 */
[----:B------:R-:W-:Y:S01]  /*1bd30*/  STL [R1+0x4], R3 ;  /* 0x0000040301007387 */ /* 0x000fe20000100800 */
[----:B------:R-:W-:Y:S02]  /*1bd40*/  IMAD.U32 R2, RZ, RZ, UR38 ;  /* 0x00000026ff027e24 */ /* 0x000fe4000f8e00ff */
[----:B------:R-:W-:-:S03]  /*1bd50*/  IMAD.SHL.U32 R11, R11, 0x8, RZ ;  /* 0x000000080b0b7824 */ /* 0x000fc600078e00ff */
[----:B------:R-:W-:Y:S02]  /*1bd60*/  ISETP.NE.AND P2, PT, R2, 0x3, PT ;  /* 0x000000030200780c */ /* 0x000fe40003f45270 */
[----:B------:R-:W-:Y:S02]  /*1bd70*/  LOP3.LUT R11, R11, 0x38, RZ, 0xc0, !PT ;  /* 0x000000380b0b7812 */ /* 0x000fe400078ec0ff */
[----:B------:R-:W-:Y:S02]  /*1bd80*/  LOP3.LUT R18, R18, 0xfffff7ff, RZ, 0xc0, !PT ;  /* 0xfffff7ff12127812 */ /* 0x000fe400078ec0ff */
[----:B------:R-:W-:-:S04]  /*1bd90*/  LOP3.LUT R11, R11, 0x40, RZ, 0xfc, !PT ;  /* 0x000000400b0b7812 */ /* 0x000fc800078efcff */
[----:B------:R-:W-:-:S03]  /*1bda0*/  ISETP.GE.AND P4, PT, R11, UR5, PT ;  /* 0x000000050b007c0c */ /* 0x000fc6000bf86270 */
[----:B------:R-:W-:-:S04]  /*1bdb0*/  @P2 LOP3.LUT R18, R18, 0x800, RZ, 0xfc, !PT ;  /* 0x0000080012122812 */ /* 0x000fc800078efcff */
[----:B------:R-:W-:Y:S01]  /*1bdc0*/  LOP3.LUT R18, R18, 0xfffffffd, RZ, 0xc0, !PT ;  /* 0xfffffffd12127812 */ /* 0x000fe200078ec0ff */
[----:B------:R-:W-:Y:S01]  /*1bdd0*/  UMOV UR6, 0xffffffff ;  /* 0xffffffff00067882 */ /* 0x000fe20000000000 */
[----:B--2---:R0:W-:Y:S02]  /*1bde0*/  STL [R1], R10 ;  /* 0x0000000a01007387 */ /* 0x0041e40000100800 */
[----:B0-----:R-:W0:Y:S02]  /*1bdf0*/  S2R R10, SR_TID.X ;  /* 0x00000000000a7919 */ /* 0x001e240000002100 */
[----:B0-----:R-:W-:-:S05]  /*1be00*/  IMAD.SHL.U32 R10, R10, 0x8, RZ ;  /* 0x000000080a0a7824 */ /* 0x001fca00078e00ff */
[----:B------:R-:W-:-:S04]  /*1be10*/  LOP3.LUT R10, R10, 0x38, RZ, 0xc0, !PT ;  /* 0x000000380a0a7812 */ /* 0x000fc800078ec0ff */
[C---:B------:R-:W-:Y:S02]  /*1be20*/  ISETP.GE.AND P1, PT, R10.reuse, UR4, PT ;  /* 0x000000040a007c0c */ /* 0x040fe4000bf26270 */
[----:B------:R-:W-:-:S04]  /*1be30*/  LOP3.LUT R11, R10, 0x80, RZ, 0xfc, !PT ;  /* 0x000000800a0b7812 */ /* 0x000fc800078efcff */
[----:B------:R-:W-:-:S07]  /*1be40*/  ISETP.GE.AND P3, PT, R11, UR5, PT ;  /* 0x000000050b007c0c */ /* 0x000fce000bf66270 */
[----:B------:R-:W-:-:S04]  /*1be50*/  @P1 LOP3.LUT R18, R18, 0x2, RZ, 0xfc, !PT ;  /* 0x0000000212121812 */ /* 0x000fc800078efcff */
[----:B------:R-:W-:-:S04]  /*1be60*/  LOP3.LUT R18, R18, 0xffffffef, RZ, 0xc0, !PT ;  /* 0xffffffef12127812 */ /* 0x000fc800078ec0ff */
[----:B------:R-:W-:Y:S02]  /*1be70*/  @P4 LOP3.LUT R18, R18, 0x10, RZ, 0xfc, !PT ;  /* 0x0000001012124812 */ /* 0x000fe400078efcff */
[----:B------:R-:W-:Y:S02]  /*1be80*/  ISETP.GE.AND P0, PT, R10, UR5, PT ;  /* 0x000000050a007c0c */ /* 0x000fe4000bf06270 */
[----:B------:R-:W-:Y:S02]  /*1be90*/  LOP3.LUT R18, R18, 0xfffffffe, RZ, 0xc0, !PT ;  /* 0xfffffffe12127812 */ /* 0x000fe400078ec0ff */
[----:B------:R-:W-:Y:S02]  /*1bea0*/  LOP3.LUT R10, R10, 0xc0, RZ, 0xfc, !PT ;  /* 0x000000c00a0a7812 */ /* 0x000fe400078efcff */
[----:B------:R-:W-:Y:S02]  /*1beb0*/  LOP3.LUT R18, R18, 0xfffffff7, RZ, 0xc0, !PT ;  /* 0xfffffff712127812 */ /* 0x000fe400078ec0ff */
[----:B------:R-:W-:-:S02]  /*1bec0*/  ISETP.GE.AND P1, PT, R10, UR5, PT ;  /* 0x000000050a007c0c */ /* 0x000fc4000bf26270 */
[----:B------:R-:W-:-:S04]  /*1bed0*/  @P3 LOP3.LUT R18, R18, 0x8, RZ, 0xfc, !PT ;  /* 0x0000000812123812 */ /* 0x000fc800078efcff */
[----:B------:R-:W-:-:S04]  /*1bee0*/  @P0 LOP3.LUT R18, R18, 0x1, RZ, 0xfc, !PT ;  /* 0x0000000112120812 */ /* 0x000fc800078efcff */
[----:B------:R-:W-:-:S04]  /*1bef0*/  LOP3.LUT R18, R18, 0xfffffffb, RZ, 0xc0, !PT ;  /* 0xfffffffb12127812 */ /* 0x000fc800078ec0ff */
[----:B------:R-:W-:Y:S01]  /*1bf00*/  @P1 LOP3.LUT R18, R18, 0x4, RZ, 0xfc, !PT ;  /* 0x0000000412121812 */ /* 0x000fe200078efcff */
[----:B------:R-:W-:Y:S06]  /*1bf10*/  BRA.DIV UR6, `(.L_x_15325) ;  /* 0x0000006e06787947 */ /* 0x000fec000b800000 */
.L_x_15497:
[----:B------:R-:W-:Y:S02]  /*1bf20*/  SEL R2, RZ, 0x1, P0 ;  /* 0x00000001ff027807 */ /* 0x000fe40000000000 */
[----:B------:R-:W-:Y:S02]  /*1bf30*/  ISETP.GT.U32.AND P0, PT, R21, 0x5f, PT ;  /* 0x0000005f1500780c */ /* 0x000fe40003f04070 */
[----:B------:R-:W-:Y:S01]  /*1bf40*/  LOP3.LUT R18, R18, 0xffffffdf, RZ, 0xc0, !PT ;  /* 0xffffffdf12127812 */ /* 0x000fe200078ec0ff */
[----:B------:R0:W-:Y:S10]  /*1bf50*/  STL [R1+0x5c], R2 ;  /* 0x00005c0201007387 */ /* 0x0001f40000100800 */
[----:B------:R-:W-:Y:S01]  /*1bf60*/  @P0 LOP3.LUT R18, R18, 0x20, RZ, 0xfc, !PT ;  /* 0x0000002012120812 */ /* 0x000fe200078efcff */
[----:B0-----:R-:W-:Y:S06]  /*1bf70*/  @!P2 BRA `(.L_x_15326) ;  /* 0x000000000004a947 */ /* 0x001fec0003800000 */
[----:B------:R-:W-:Y:S01]  /*1bf80*/  BPT.TRAP 0x1 ;  /* 0x000000040000795c */ /* 0x000fe20000300000 */
.L_x_15326:
[----:B------:R-:W-:Y:S01]  /*1bf90*/  IMAD R31, R0, -0x60, R20 ;  /* 0xffffffa0001f7824 */ /* 0x000fe200078e0214 */
[----:B------:R-:W-:Y:S01]  /*1bfa0*/  SHF.L.U32 R0, R28, 0x1f, RZ ;  /* 0x0000001f1c007819 */ /* 0x000fe200000006ff */
[----:B------:R-:W-:Y:S01]  /*1bfb0*/  IMAD R23, R19, 0x8, R16 ;  /* 0x0000000813177824 */ /* 0x000fe200078e0210 */
[----:B------:R-:W-:Y:S03]  /*1bfc0*/  BSSY B0, `(.L_x_15327) ;  /* 0x0000003000007945 */ /* 0x000fe60003800000 */
[----:B------:R-:W0:Y:S02]  /*1bfd0*/  SYNCS.PHASECHK.TRANS64.TRYWAIT P0, [R23+URZ+0x32440], R0 ;  /* 0x03244000170075a7 */ /* 0x000e24000800017f */
[----:B0-----:R-:W-:Y:S05]  /*1bfe0*/  @!P0 BRA `(.L_x_15328) ;  /* 0x0000006c00788947 */ /* 0x001fea0003800000 */
.L_x_15498:
[----:B------:R-:W-:Y:S05]  /*1bff0*/  BSYNC B0 ;  /* 0x0000000000007941 */ /* 0x000fea0003800000 */
.L_x_15327:
[----:B------:R-:W0:Y:S01]  /*1c000*/  LDL R2, [R1+0x4] ;  /* 0x0000040001027983 */ /* 0x000e220000100800 */
[----:B------:R-:W-:Y:S01]  /*1c010*/  ULDC.64 UR4, c[0x0][0x300] ;  /* 0x0000c00000047ab9 */ /* 0x000fe20000000a00 */
[----:B------:R-:W-:Y:S02]  /*1c020*/  ULDC.64 UR6, c[0x0][0x2e8] ;  /* 0x0000ba0000067ab9 */ /* 0x000fe40000000a00 */
[----:B------:R-:W2:Y:S01]  /*1c030*/  LDL R4, [R1] ;  /* 0x0000000001047983 */ /* 0x000ea20000100800 */
        /* <DEDUP_REMOVED lines=17> */
[----:B------:R-:W0:Y:S02]  /*1c150*/  S2R R4, SR_TID.X ;  /* 0x0000000000047919 */ /* 0x000e240000002100 */
[----:B------:R-:W-:Y:S02]  /*1c160*/  IMAD.IADD R3, R3, 0x1, R0 ;  /* 0x0000000103037824 */ /* 0x000fe400078e0200 */
[----:B------:R-:W-:Y:S01]  /*1c170*/  IMAD.WIDE.U32 R2, R26, UR4, R2 ;  /* 0x000000041a027c25 */ /* 0x000fe2000f8e0002 */
[----:B------:R-:W-:Y:S02]  /*1c180*/  UMOV UR4, 0xffffffff ;  /* 0xffffffff00047882 */ /* 0x000fe40000000000 */
[----:B------:R-:W-:Y:S02]  /*1c190*/  LEA R0, P0, R2, UR6, 0x1 ;  /* 0x0000000602007c11 */ /* 0x000fe4000f8008ff */
[----:B0-----:R-:W-:-:S04]  /*1c1a0*/  LOP3.LUT R4, R4, 0x7f, RZ, 0xc0, !PT ;  /* 0x0000007f04047812 */ /* 0x001fc800078ec0ff */
[----:B-1----:R-:W-:Y:S01]  /*1c1b0*/  SHF.R.U32.HI R5, RZ, 0x3, R4 ;  /* 0x00000003ff057819 */ /* 0x002fe20000011604 */
        /* <DEDUP_REMOVED lines=9> */
[----:B0-----:R-:W-:-:S04]  /*1c250*/  @P0 LEA R3, P1, R7, R3, 0x1 ;  /* 0x0000000307030211 */ /* 0x001fc800078208ff */
[----:B-1----:R-:W-:-:S04]  /*1c260*/  @P0 IADD3.X R2, RZ, R2, RZ, P1, !PT ;  /* 0x00000002ff020210 */ /* 0x002fc80000ffe4ff */
        /* <DEDUP_REMOVED lines=47> */
.L_x_15512:
        /* <DEDUP_REMOVED lines=10> */
.L_x_15330:
        /* <DEDUP_REMOVED lines=11> */
.L_x_15331:
        /* <DEDUP_REMOVED lines=8> */
[----:B0-----:R-:W-:-:S05]  /*1c730*/  SEL R3, R36, RZ, !P0 ;  /* 0x000000ff24037207 */ /* 0x001fca0004000000 */
        /* <DEDUP_REMOVED lines=24> */
.L_x_15333:
[----:B------:R-:W-:Y:S05]  /*1c8c0*/  BSYNC B6 ;  /* 0x0000000000067941 */ /* 0x000fea0003800000 */
.L_x_15332:
[----:B------:R-:W2:Y:S01]  /*1c8d0*/  LDL R21, [R1+0x28] ;  /* 0x0000280001157983 */ /* 0x000ea20000100800 */
[----:B------:R-:W3:Y:S01]  /*1c8e0*/  LDC R6, c[0x0][0x448] ;  /* 0x00011200ff067b82 */ /* 0x000ee20000000800 */
[----:B------:R-:W-:Y:S02]  /*1c8f0*/  ULDC.64 UR4, c[0x0][0x298] ;  /* 0x0000a60000047ab9 */ /* 0x000fe40000000a00 */
        /* <DEDUP_REMOVED lines=8> */
[----:B-1----:R-:W-:Y:S02]  /*1c980*/  IMAD.SHL.U32 R0, R0, 0x10, RZ ;  /* 0x0000001000007824 */ /* 0x002fe400078e00ff */
[----:B--2---:R-:W-:Y:S02]  /*1c990*/  IMAD.MOV.U32 R4, RZ, RZ, R21 ;  /* 0x000000ffff047224 */ /* 0x004fe400078e0015 */
[----:B----4-:R-:W-:Y:S02]  /*1c9a0*/  IMAD.MOV.U32 R21, RZ, RZ, R20 ;  /* 0x000000ffff157224 */ /* 0x010fe400078e0014 */
[----:B------:R-:W2:Y:S01]  /*1c9b0*/  LDL R20, [R1+0x10] ;  /* 0x0000100001147983 */ /* 0x000ea20000100800 */
[----:B------:R-:W-:Y:S01]  /*1c9c0*/  LOP3.LUT R0, R2, 0x70, R0, 0xf8, !PT ;  /* 0x0000007002007812 */ /* 0x000fe200078ef800 */
[----:B------:R-:W-:Y:S01]  /*1c9d0*/  IMAD R4, R4, UR4, RZ ;  /* 0x0000000404047c24 */ /* 0x000fe2000f8e02ff */
[----:B------:R-:W0:Y:S03]  /*1c9e0*/  @P0 LDC R2, c[0x0][0x450] ;  /* 0x00011400ff020b82 */ /* 0x000e260000000800 */
[----:B------:R-:W-:-:S02]  /*1c9f0*/  IMAD R36, R25, 0x80, R0 ;  /* 0x0000008019247824 */ /* 0x000fc400078e0200 */
[----:B------:R-:W-:Y:S02]  /*1ca00*/  IMAD R4, R37, UR5, R4 ;  /* 0x0000000525047c24 */ /* 0x000fe4000f8e0204 */
[----:B---3--:R-:W-:-:S04]  /*1ca10*/  @P0 IMAD.HI.U32 R3, R36, R3, RZ ;  /* 0x0000000324030227 */ /* 0x008fc800078e00ff */
[----:B------:R-:W-:Y:S01]  /*1ca20*/  IMAD.MOV.U32 R0, RZ, RZ, R36 ;  /* 0x000000ffff007224 */ /* 0x000fe200078e0024 */
[----:B0-----:R-:W-:Y:S01]  /*1ca30*/  @P0 SHF.R.U32.HI R0, RZ, R2, R3 ;  /* 0x00000002ff000219 */ /* 0x001fe20000011603 */
[----:B------:R-:W-:Y:S01]  /*1ca40*/  IMAD.WIDE.U32 R2, R37, UR4, RZ ;  /* 0x0000000425027c25 */ /* 0x000fe2000f8e00ff */
[----:B------:R-:W-:-:S04]  /*1ca50*/  ULDC.64 UR4, c[0x0][0x2d8] ;  /* 0x0000b60000047ab9 */ /* 0x000fc80000000a00 */
[----:B------:R-:W-:-:S03]  /*1ca60*/  IADD3 R3, R3, R4, RZ ;  /* 0x0000000403037210 */ /* 0x000fc60007ffe0ff */
        /* <DEDUP_REMOVED lines=39> */
[C---:B------:R-:W-:Y:S02]  /*1cce0*/  ISETP.GE.AND P0, PT, R25.reuse, R2, PT ;  /* 0x000000021900720c */ /* 0x040fe40003f06270 */
[----:B------:R-:W-:-:S02]  /*1ccf0*/  IADD3 R8, R25, 0x40, RZ ;  /* 0x0000004019087810 */ /* 0x000fc40007ffe0ff */
        /* <DEDUP_REMOVED lines=73> */
.L_x_15529:
        /* <DEDUP_REMOVED lines=11> */
.L_x_15335:
        /* <DEDUP_REMOVED lines=28> */
.L_x_15337:
[----:B------:R-:W-:Y:S05]  /*1d400*/  BSYNC B6 ;  /* 0x0000000000067941 */ /* 0x000fea0003800000 */
.L_x_15336:
        /* <DEDUP_REMOVED lines=29> */
[--C-:B------:R-:W-:Y:S01]  /*1d5e0*/  SHF.R.S32.HI R5, RZ, 0x1f, R4.reuse ;  /* 0x0000001fff057819 */ /* 0x100fe20000011404 */
[----:B------:R-:W-:Y:S01]  /*1d5f0*/  IMAD.MOV R0, RZ, RZ, -R4 ;  /* 0x000000ffff007224 */ /* 0x000fe200078e0a04 */
[----:B------:R-:W-:Y:S01]  /*1d600*/  LOP3.LUT R20, R20, 0x38, RZ, 0xc0, !PT ;  /* 0x0000003814147812 */ /* 0x000fe200078ec0ff */
[----:B------:R-:W-:-:S03]  /*1d610*/  IMAD.WIDE.U32 R2, R4, UR4, R2 ;  /* 0x0000000404027c25 */ /* 0x000fc6000f8e0002 */
[----:B------:R-:W-:Y:S01]  /*1d620*/  LOP3.LUT R10, R20, 0x40, RZ, 0xfc, !PT ;  /* 0x00000040140a7812 */ /* 0x000fe200078efcff */
[----:B------:R-:W-:Y:S01]  /*1d630*/  IMAD R0, R6, R0, R36 ;  /* 0x0000000006007224 */ /* 0x000fe200078e0224 */
[C---:B------:R-:W-:Y:S01]  /*1d640*/  LOP3.LUT R9, R20.reuse, 0x80, RZ, 0xfc, !PT ;  /* 0x0000008014097812 */ /* 0x040fe200078efcff */
[----:B------:R-:W-:Y:S01]  /*1d650*/  IMAD R5, R5, UR4, RZ ;  /* 0x0000000405057c24 */ /* 0x000fe2000f8e02ff */
[----:B------:R-:W-:-:S03]  /*1d660*/  LOP3.LUT R8, R20, 0xc0, RZ, 0xfc, !PT ;  /* 0x000000c014087812 */ /* 0x000fc600078efcff */
        /* <DEDUP_REMOVED lines=38> */
[----:B---3--:R-:W-:-:S02]  /*1d8d0*/  ISETP.GE.AND P0, PT, R10, R5, PT ;  /* 0x000000050a00720c */ /* 0x008fc40003f06270 */
[----:B----4-:R-:W-:Y:S02]  /*1d8e0*/  MOV R10, R9 ;  /* 0x00000009000a7202 */ /* 0x010fe40000000f00 */
[----:B------:R-:W2:Y:S04]  /*1d8f0*/  LDL.LU R9, [R1+0x2c] ;  /* 0x00002c0001097983 */ /* 0x000ea80000300800 */
[----:B0-----:R-:W0:Y:S05]  /*1d900*/  SHFL.IDX PT, R2, R4, 0x1, 0x181f ;  /* 0x00381f0004027f89 */ /* 0x001e2a00000e0000 */
        /* <DEDUP_REMOVED lines=54> */
.L_x_15547:
        /* <DEDUP_REMOVED lines=13> */
.L_x_15340:
[----:B------:R-:W-:Y:S05]  /*1dd40*/  BSYNC B0 ;  /* 0x0000000000007941 */ /* 0x000fea0003800000 */
.L_x_15339:
[----:B------:R-:W-:Y:S01]  /*1dd50*/  NOP ;  /* 0x0000000000007918 */ /* 0x000fe20000000000 */
[----:B------:R-:W-:-:S13]  /*1dd60*/  PLOP3.LUT P0, PT, PT, PT, PT, 0x80, 0x0 ;  /* 0x000000000000781c */ /* 0x000fda0003f0f070 */
.L_x_15341:
        /* <DEDUP_REMOVED lines=18> */
.L_x_15548:
[----:B------:R-:W-:Y:S05]  /*1de90*/  BSYNC B0 ;  /* 0x0000000000007941 */ /* 0x000fea0003800000 */
.L_x_15342:
[----:B------:R-:W-:-:S05]  /*1dea0*/  IMAD.U32 R0, RZ, RZ, UR38 ;  /* 0x00000026ff007e24 */ /* 0x000fca000f8e00ff */
[----:B------:R-:W-:-:S13]  /*1deb0*/  ISETP.NE.AND P0, PT, R0, 0x3, PT ;  /* 0x000000030000780c */ /* 0x000fda0003f05270 */
[----:B------:R-:W-:Y:S05]  /*1dec0*/  @!P0 BRA `(.L_x_15344) ;  /* 0x0000000000048947 */ /* 0x000fea0003800000 */
[----:B------:R-:W-:Y:S01]  /*1ded0*/  BPT.TRAP 0x1 ;  /* 0x000000040000795c */ /* 0x000fe20000300000 */
.L_x_15344:
[----:B------:R-:W-:Y:S01]  /*1dee0*/  SHF.L.U32 R0, R28, 0x1f, RZ ;  /* 0x0000001f1c007819 */ /* 0x000fe200000006ff */
[----:B------:R-:W-:Y:S03]  /*1def0*/  BSSY B0, `(.L_x_15345) ;  /* 0x0000003000007945 */ /* 0x000fe60003800000 */
[----:B------:R-:W1:Y:S02]  /*1df00*/  SYNCS.PHASECHK.TRANS64.TRYWAIT P0, [R23+URZ+0x32460], R0 ;  /* 0x03246000170075a7 */ /* 0x000e64000800017f */
[----:B-1----:R-:W-:Y:S05]  /*1df10*/  @!P0 BRA `(.L_x_15346) ;  /* 0x0000006c00e48947 */ /* 0x002fea0003800000 */
.L_x_15549:
[----:B------:R-:W-:Y:S05]  /*1df20*/  BSYNC B0 ;  /* 0x0000000000007941 */ /* 0x000fea0003800000 */
.L_x_15345:
[----:B0-----:R-:W1:Y:S01]  /*1df30*/  LDL.LU R3, [R1+0x44] ;  /* 0x0000440001037983 */ /* 0x001e620000300800 */
[----:B------:R-:W-:Y:S01]  /*1df40*/  ULDC.64 UR4, c[0x0][0x328] ;  /* 0x0000ca0000047ab9 */ /* 0x000fe20000000a00 */
[----:B------:R-:W-:Y:S02]  /*1df50*/  ULDC.64 UR6, c[0x0][0x318] ;  /* 0x0000c60000067ab9 */ /* 0x000fe40000000a00 */
[----:B------:R-:W3:Y:S04]  /*1df60*/  LDL.LU R2, [R1+0x4] ;  /* 0x0000040001027983 */ /* 0x000ee80000300800 */
[----:B------:R-:W4:Y:S04]  /*1df70*/  LDL.LU R7, [R1+0x48] ;  /* 0x0000480001077983 */ /* 0x000f280000300800 */
[----:B--2---:R-:W2:Y:S04]  /*1df80*/  LDL.LU R6, [R1] ;  /* 0x0000000001067983 */ /* 0x004ea80000300800 */
[----:B------:R-:W5:Y:S01]  /*1df90*/  LDL.LU R4, [R1+0x5c] ;  /* 0x00005c0001047983 */ /* 0x000f620000300800 */
[----:B------:R-:W-:-:S02]  /*1dfa0*/  LOP3.LUT P3, RZ, R18, 0x10, RZ, 0xc0, !PT ;  /* 0x0000001012ff7812 */ /* 0x000fc4000786c0ff */
[C---:B------:R-:W-:Y:S02]  /*1dfb0*/  LOP3.LUT P2, RZ, R18.reuse, 0x8, RZ, 0xc0, !PT ;  /* 0x0000000812ff7812 */ /* 0x040fe4000784c0ff */
[C---:B------:R-:W-:Y:S02]  /*1dfc0*/  LOP3.LUT P1, RZ, R18.reuse, 0x4, RZ, 0xc0, !PT ;  /* 0x0000000412ff7812 */ /* 0x040fe4000782c0ff */
[----:B------:R-:W-:Y:S01]  /*1dfd0*/  LOP3.LUT P4, RZ, R18, 0x1, RZ, 0xc0, !PT ;  /* 0x0000000112ff7812 */ /* 0x000fe2000788c0ff */
[----:B-1----:R-:W-:-:S04]  /*1dfe0*/  IMAD R0, R3, UR4, RZ ;  /* 0x0000000403007c24 */ /* 0x002fc8000f8e02ff */
        /* <DEDUP_REMOVED lines=27> */
[----:B0-----:R-:W-:-:S04]  /*1e1a0*/  SHF.L.U32 R2, R2, 0x3, RZ ;  /* 0x0000000302027819 */ /* 0x001fc800000006ff */
        /* <DEDUP_REMOVED lines=63> */
.L_x_15563:
        /* <DEDUP_REMOVED lines=15> */
.L_x_15348:
        /* <DEDUP_REMOVED lines=11> */
.L_x_15349:
[----:B------:R-:W2:Y:S01]  /*1e740*/  LDL.LU R2, [R1+0x40] ;  /* 0x0000400001027983 */ /* 0x000ea20000300800 */
[----:B------:R0:W-:Y:S01]  /*1e750*/  SYNCS.ARRIVE.TRANS64.A1T0 RZ, [R23+URZ+0x32450], RZ ;  /* 0x032450ff17ff79a7 */ /* 0x0001e2000810003f */
[----:B------:R-:W-:Y:S01]  /*1e760*/  BSSY B0, `(.L_x_15350) ;  /* 0x00000dc000007945 */ /* 0x000fe20003800000 */
[----:B--2---:R-:W-:-:S05]  /*1e770*/  VIADD R10, R2, 0xfffffffe ;  /* 0xfffffffe020a7836 */ /* 0x004fca0000000000 */
[----:B------:R-:W-:-:S13]  /*1e780*/  ISETP.GE.AND P0, PT, R10, R33, PT ;  /* 0x000000210a00720c */ /* 0x000fda0003f06270 */
[----:B0-----:R-:W-:Y:S05]  /*1e790*/  @!P0 BRA `(.L_x_15351) ;  /* 0x0000000c00608947 */ /* 0x001fea0003800000 */
.L_x_15364:
        /* <DEDUP_REMOVED lines=21> */
[----:B------:R-:W-:Y:S01]  /*1e8f0*/  @!P1 IMAD R5, R30, R5, R2 ;  /* 0x000000051e059224 */ /* 0x000fe200078e0202 */
[----:B------:R-:W-:-:S05]  /*1e900*/  @!P1 MOV R2, R11 ;  /* 0x0000000b00029202 */ /* 0x000fca0000000f00 */
        /* <DEDUP_REMOVED lines=20> */
.L_x_15352:
[----:B------:R-:W-:Y:S01]  /*1ea50*/  IMAD R6, R19, 0x8, R16 ;  /* 0x0000000813067824 */ /* 0x000fe200078e0210 */
[----:B------:R-:W-:Y:S01]  /*1ea60*/  SHF.L.U32 R23, R28, 0x1f, RZ ;  /* 0x0000001f1c177819 */ /* 0x000fe200000006ff */
[----:B------:R-:W-:Y:S01]  /*1ea70*/  BSSY B1, `(.L_x_15353) ;  /* 0x0000004000017945 */ /* 0x000fe20003800000 */
[----:B------:R-:W-:Y:S02]  /*1ea80*/  SHF.R.S32.HI R20, RZ, 0x1f, R5 ;  /* 0x0000001fff147819 */ /* 0x000fe40000011405 */
[----:B------:R-:W0:Y:S02]  /*1ea90*/  SYNCS.PHASECHK.TRANS64.TRYWAIT P0, [R6+URZ+0x32440], R23 ;  /* 0x03244017060075a7 */ /* 0x000e24000800017f */
[----:B0-----:R-:W-:Y:S05]  /*1eaa0*/  @!P0 BRA `(.L_x_15354) ;  /* 0x0000006c00548947 */ /* 0x001fea0003800000 */
.L_x_15564:
[----:B------:R-:W-:Y:S05]  /*1eab0*/  BSYNC B1 ;  /* 0x0000000000017941 */ /* 0x000fea0003800000 */
.L_x_15353:
        /* <DEDUP_REMOVED lines=50> */
.L_x_15578:
        /* <DEDUP_REMOVED lines=8> */
.L_x_15356:
        /* <DEDUP_REMOVED lines=11> */
.L_x_15357:
[----:B------:R2:W-:Y:S01]  /*1ef10*/  SYNCS.ARRIVE.TRANS64.A1T0 RZ, [R6+URZ+0x32430], RZ ;  /* 0x032430ff06ff79a7 */ /* 0x0005e2000810003f */
[----:B------:R-:W-:Y:S05]  /*1ef20*/  @!P3 BRA `(.L_x_15358) ;  /* 0x000000000004b947 */ /* 0x000fea0003800000 */
[----:B------:R-:W-:Y:S01]  /*1ef30*/  BPT.TRAP 0x1 ;  /* 0x000000040000795c */ /* 0x000fe20000300000 */
.L_x_15358:
[----:B------:R-:W3:Y:S01]  /*1ef40*/  SYNCS.PHASECHK.TRANS64.TRYWAIT P0, [R6+URZ+0x32460], R23 ;  /* 0x03246017060075a7 */ /* 0x000ee2000800017f */
[----:B------:R-:W-:Y:S04]  /*1ef50*/  BSSY B1, `(.L_x_15359) ;  /* 0x0000002000017945 */ /* 0x000fe80003800000 */
[----:B---3--:R-:W-:Y:S05]  /*1ef60*/  @!P0 BRA `(.L_x_15360) ;  /* 0x0000006c00dc8947 */ /* 0x008fea0003800000 */
.L_x_15579:
[----:B------:R-:W-:Y:S05]  /*1ef70*/  BSYNC B1 ;  /* 0x0000000000017941 */ /* 0x000fea0003800000 */
.L_x_15359:
        /* <DEDUP_REMOVED lines=16> */
[----:B-1----:R-:W-:Y:S02]  /*1f080*/  IMAD R8, R19, 0x6000, R32 ;  /* 0x0000600013087824 */ /* 0x002fe400078e0220 */
        /* <DEDUP_REMOVED lines=49> */
.L_x_15593:
        /* <DEDUP_REMOVED lines=11> */
.L_x_15362:
        /* <DEDUP_REMOVED lines=11> */
.L_x_15363:
[----:B------:R0:W-:Y:S01]  /*1f500*/  SYNCS.ARRIVE.TRANS64.A1T0 RZ, [R6+URZ+0x32450], RZ ;  /* 0x032450ff06ff79a7 */ /* 0x0001e2000810003f */
[----:B------:R-:W-:Y:S05]  /*1f510*/  @P2 BRA `(.L_x_15364) ;  /* 0xfffffff000a02947 */ /* 0x000fea000383ffff */
.L_x_15351:
[----:B------:R-:W-:Y:S05]  /*1f520*/  BSYNC B0 ;  /* 0x0000000000007941 */ /* 0x000fea0003800000 */
.L_x_15350:
        /* <DEDUP_REMOVED lines=20> */
.L_x_15366:
[----:B------:R-:W-:Y:S05]  /*1f670*/  BSYNC B0 ;  /* 0x0000000000007941 */ /* 0x000fea0003800000 */
.L_x_15365:
[----:B------:R-:W-:Y:S02]  /*1f680*/  LOP3.LUT R28, R28, R5, RZ, 0x3c, !PT ;  /* 0x000000051c1c7212 */ /* 0x000fe400078e3cff */
[----:B------:R-:W-:-:S07]  /*1f690*/  SEL R19, R19, RZ, P0 ;  /* 0x000000ff13137207 */ /* 0x000fce0000000000 */
.L_x_15319:
[----:B------:R-:W-:Y:S05]  /*1f6a0*/  BSYNC B7 ;  /* 0x0000000000077941 */ /* 0x000fea0003800000 */
.L_x_15317:
        /* <DEDUP_REMOVED lines=11> */
.L_x_15367:
[----:B0-----:R-:W0:Y:S01]  /*1f760*/  S2R R8, SR_TID.X ;  /* 0x0000000000087919 */ /* 0x001e220000002100 */
        /* <DEDUP_REMOVED lines=8> */
[----:B------:R-:W4:Y:S01]  /*1f7f0*/  @!P1 LDC.64 R4, c[0x0][0xd78] ;  /* 0x00035e00ff049b82 */ /* 0x000f220000000a00 */
[----:B0-----:R-:W-:-:S05]  /*1f800*/  @!P1 IMAD.WIDE R2, R7, 0x4, R2 ;  /* 0x0000000407029825 */ /* 0x001fca00078e0202 */
[----:B--23--:R4:W2:Y:S02]  /*1f810*/  @!P1 LDG.E R6, desc[UR42][R2.64] ;  /* 0x0000002a02069981 */ /* 0x00c8a4000c1e1900 */
        /* <DEDUP_REMOVED lines=31> */
.L_x_15603:
[----:B------:R-:W-:Y:S02]  /*1fa10*/  ULDC UR4, c[0x0][0xd38] ;  /* 0x00034e0000047ab9 */ /* 0x000fe40000000800 */
[----:B------:R-:W-:-:S05]  /*1fa20*/  MOV R5, UR4 ;  /* 0x0000000400057c02 */ /* 0x000fca0008000f00 */
[----:B--2---:R-:W-:-:S04]  /*1fa30*/  IMAD R14, R14, R5, RZ ;  /* 0x000000050e0e7224 */ /* 0x004fc800078e02ff */
[----:B------:R-:W-:-:S05]  /*1fa40*/  IMAD.IADD R7, R7, 0x1, R14 ;  /* 0x0000000107077824 */ /* 0x000fca00078e020e */
[----:B------:R-:W-:-:S13]  /*1fa50*/  ISETP.GT.AND P6, PT, R7, R0, PT ;  /* 0x000000000700720c */ /* 0x000fda0003fc4270 */
[----:B------:R-:W-:Y:S05]  /*1fa60*/  @P6 BRA `(.L_x_15370) ;  /* 0x0000000000a46947 */ /* 0x000fea0003800000 */
.L_x_15373:
        /* <DEDUP_REMOVED lines=35> */
.L_x_15611:
[----:B------:R-:W-:Y:S02]  /*1fca0*/  ULDC UR4, c[0x0][0xd38] ;  /* 0x00034e0000047ab9 */ /* 0x000fe40000000800 */
[----:B------:R-:W-:-:S04]  /*1fcb0*/  IMAD.U32 R5, RZ, RZ, UR4 ;  /* 0x00000004ff057e24 */ /* 0x000fc8000f8e00ff */
[----:B--2---:R-:W-:-:S04]  /*1fcc0*/  IMAD R14, R14, R5, RZ ;  /* 0x000000050e0e7224 */ /* 0x004fc800078e02ff */
[----:B------:R-:W-:-:S05]  /*1fcd0*/  IMAD.IADD R7, R14, 0x1, R7 ;  /* 0x000000010e077824 */ /* 0x000fca00078e0207 */
[----:B------:R-:W-:-:S13]  /*1fce0*/  ISETP.GT.AND P6, PT, R7, R0, PT ;  /* 0x000000000700720c */ /* 0x000fda0003fc4270 */
[----:B------:R-:W-:Y:S05]  /*1fcf0*/  @!P6 BRA `(.L_x_15373) ;  /* 0xfffffffc005ce947 */ /* 0x000fea000383ffff */
.L_x_15370:
        /* <DEDUP_REMOVED lines=8> */
[----:B------:R-:W-:-:S03]  /*1fd80*/  IADD3 R27, R12, R27, RZ ;  /* 0x0000001b0c1b7210 */ /* 0x000fc60007ffe0ff */
[----:B------:R2:W4:Y:S04]  /*1fd90*/  SHFL.IDX PT, R4, R4, R12, 0x1f ;  /* 0x00001f0c04047589 */ /* 0x00052800000e0000 */
.L_x_15616:
[----:B------:R-:W-:-:S13]  /*1fda0*/  ISETP.NE.AND P0, PT, R3, RZ, PT ;  /* 0x000000ff0300720c */ /* 0x000fda0003f05270 */
[----:B------:R-:W-:Y:S05]  /*1fdb0*/  @!P0 BRA `(.L_x_15375) ;  /* 0x0000000000108947 */ /* 0x000fea0003800000 */
[----:B------:R-:W-:Y:S01]  /*1fdc0*/  UMOV UR4, 0xffffffff ;  /* 0xffffffff00047882 */ /* 0x000fe20000000000 */
[----:B--2---:R-:W-:Y:S02]  /*1fdd0*/  VIADD R12, R12, 0xffffffff ;  /* 0xffffffff0c0c7836 */ /* 0x004fe40000000000 */
[----:B------:R-:W-:Y:S05]  /*1fde0*/  BRA.DIV UR4, `(.L_x_15376) ;  /* 0x0000007204687947 */ /* 0x000fea000b800000 */
[----:B------:R2:W0:Y:S02]  /*1fdf0*/  SHFL.IDX PT, R6, R2, R12, 0x1f ;  /* 0x00001f0c02067589 */ /* 0x00042400000e0000 */
.L_x_15375:
        /* <DEDUP_REMOVED lines=35> */
[----:B------:R-:W-:Y:S02]  /*20030*/  ISETP.GE.AND P2, PT, R2, RZ, PT ;  /* 0x000000ff0200720c */ /* 0x000fe40003f46270 */
[----:B------:R-:W-:-:S11]  /*20040*/  IADD3 R3, RZ, -R3, RZ ;  /* 0x80000003ff037210 */ /* 0x000fd60007ffe0ff */
        /* <DEDUP_REMOVED lines=22> */
.L_x_15377:
        /* <DEDUP_REMOVED lines=60> */
.L_x_15378:
[----:B------:R-:W-:-:S04]  /*20570*/  LOP3.LUT R2, RZ, R2, RZ, 0x33, !PT ;  /* 0x00000002ff027212 */ /* 0x000fc800078e33ff */
[----:B------:R-:W-:Y:S01]  /*20580*/  IADD3 R25, R25, R2, RZ ;  /* 0x0000000219197210 */ /* 0x000fe20007ffe0ff */
[----:B------:R-:W-:Y:S06]  /*20590*/  BRA `(.L_x_15379) ;  /* 0x00000000001c7947 */ /* 0x000fec0003800000 */
.L_x_15371:
[----:B------:R-:W-:Y:S01]  /*205a0*/  UMOV UR4, URZ ;  /* 0x0000003f00047c82 */ /* 0x000fe20008000000 */
[----:B------:R-:W-:Y:S01]  /*205b0*/  UMOV UR5, URZ ;  /* 0x0000003f00057c82 */ /* 0x000fe20008000000 */
[----:B------:R-:W-:Y:S01]  /*205c0*/  ULDC UR6, c[0x0][0xd3c] ;  /* 0x00034f0000067ab9 */ /* 0x000fe20000000800 */
[----:B------:R-:W-:Y:S02]  /*205d0*/  IMAD.MOV.U32 R24, RZ, RZ, R0 ;  /* 0x000000ffff187224 */ /* 0x000fe400078e0000 */
[----:B------:R-:W-:Y:S02]  /*205e0*/  IMAD.U32 R25, RZ, RZ, UR4 ;  /* 0x00000004ff197e24 */ /* 0x000fe4000f8e00ff */
[----:B------:R-:W-:Y:S02]  /*205f0*/  IMAD.U32 R26, RZ, RZ, UR5 ;  /* 0x00000005ff1a7e24 */ /* 0x000fe4000f8e00ff */
[----:B------:R-:W-:-:S07]  /*20600*/  IMAD.U32 R27, RZ, RZ, UR6 ;  /* 0x00000006ff1b7e24 */ /* 0x000fce000f8e00ff */
.L_x_15379:
        /* <DEDUP_REMOVED lines=10> */
.L_x_15368:
[----:B------:R-:W-:Y:S02]  /*206b0*/  ULDC UR4, c[0x0][0xd3c] ;  /* 0x00034f0000047ab9 */ /* 0x000fe40000000800 */
[----:B----4-:R-:W-:-:S13]  /*206c0*/  ISETP.GE.AND P0, PT, R27, UR4, PT ;  /* 0x000000041b007c0c */ /* 0x010fda000bf06270 */
[----:B------:R-:W-:Y:S05]  /*206d0*/  @!P0 BRA `(.L_x_15380) ;  /* 0xffffff8c00f88947 */ /* 0x000fea000383ffff */
[----:B------:R-:W-:Y:S05]  /*206e0*/  BSYNC B8 ;  /* 0x0000000000087941 */ /* 0x000fea0003800000 */
.L_x_15271:
        /* <DEDUP_REMOVED lines=12> */
.L_x_15619:
[----:B------:R-:W-:Y:S05]  /*207b0*/  BSYNC B0 ;  /* 0x0000000000007941 */ /* 0x000fea0003800000 */
.L_x_15381:
[----:B------:R-:W-:-:S03]  /*207c0*/  UMOV UR4, 0xffffffff ;  /* 0xffffffff00047882 */ /* 0x000fc60000000000 */
[----:B------:R-:W-:Y:S05]  /*207d0*/  BRA.DIV UR4, `(.L_x_15383) ;  /* 0x0000006a04287947 */ /* 0x000fea000b800000 */
[----:B-1----:R-:W1:Y:S02]  /*207e0*/  S2R R0, SR_TID.X ;  /* 0x0000000000007919 */ /* 0x002e640000002100 */
[----:B-1----:R-:W-:-:S04]  /*207f0*/  SHF.R.U32.HI R0, RZ, 0x5, R0 ;  /* 0x00000005ff007819 */ /* 0x002fc80000011600 */
[----:B------:R-:W-:-:S05]  /*20800*/  LOP3.LUT R0, R0, 0x3, RZ, 0xc0, !PT ;  /* 0x0000000300007812 */ /* 0x000fca00078ec0ff */
[----:B------:R1:W4:Y:S02]  /*20810*/  SHFL.IDX PT, R14, R0, RZ, 0x1f ;  /* 0x00001fff000e7589 */ /* 0x00032400000e0000 */
.L_x_15622:
[----:B----4-:R-:W-:-:S13]  /*20820*/  ISETP.NE.AND P0, PT, R14, RZ, PT ;  /* 0x000000ff0e00720c */ /* 0x010fda0003f05270 */
[----:B------:R-:W-:Y:S05]  /*20830*/  @P0 BRA `(.L_x_15090) ;  /* 0x0000000000880947 */ /* 0x000fea0003800000 */
[----:B------:R-:W-:-:S03]  /*20840*/  UMOV UR4, 0xffffffff ;  /* 0xffffffff00047882 */ /* 0x000fc60000000000 */
[----:B------:R-:W-:Y:S05]  /*20850*/  BRA.DIV UR4, `(.L_x_15384) ;  /* 0x0000006a043c7947 */ /* 0x000fea000b800000 */
[----:B------:R-:W-:-:S13]  /*20860*/  ELECT P6, URZ, PT ;  /* 0x00000000003f782f */ /* 0x000fda00038c0000 */
.L_x_15625:
[----:B------:R-:W-:Y:S05]  /*20870*/  @!P6 BRA `(.L_x_15090) ;  /* 0x000000000078e947 */ /* 0x000fea0003800000 */
[----:B------:R-:W-:-:S06]  /*20880*/  ULOP3.LUT UR4, UR36, 0x2, URZ, 0xfc, !UPT ;  /* 0x0000000224047892 */ /* 0x000fcc000f8efc3f */
[----:B-1----:R-:W-:-:S05]  /*20890*/  IMAD.U32 R0, RZ, RZ, UR4 ;  /* 0x00000004ff007e24 */ /* 0x002fca000f8e00ff */
[----:B------:R-:W-:-:S13]  /*208a0*/  ISETP.NE.AND P0, PT, R0, 0x3, PT ;  /* 0x000000030000780c */ /* 0x000fda0003f05270 */
[----:B------:R-:W-:Y:S05]  /*208b0*/  @!P0 BRA `(.L_x_15385) ;  /* 0x0000000000048947 */ /* 0x000fea0003800000 */
[----:B------:R-:W-:Y:S01]  /*208c0*/  BPT.TRAP 0x1 ;  /* 0x000000040000795c */ /* 0x000fe20000300000 */
.L_x_15385:
[C---:B------:R-:W-:Y:S01]  /*208d0*/  IMAD R5, R19.reuse, 0x8, R4 ;  /* 0x0000000813057824 */ /* 0x040fe200078e0204 */
[----:B------:R-:W-:Y:S01]  /*208e0*/  SHF.L.U32 R0, R28, 0x1f, RZ ;  /* 0x0000001f1c007819 */ /* 0x000fe200000006ff */
[----:B------:R-:W-:-:S03]  /*208f0*/  VIADD R19, R19, 0x1 ;  /* 0x0000000113137836 */ /* 0x000fc60000000000 */
[----:B------:R-:W1:Y:S02]  /*20900*/  SYNCS.PHASECHK.TRANS64.TRYWAIT P1, [R5+URZ+0x32440], R0 ;  /* 0x03244000050075a7 */ /* 0x000e64000802017f */
[----:B------:R-:W-:-:S04]  /*20910*/  ISETP.NE.AND P2, PT, R19, 0x2, PT ;  /* 0x000000021300780c */ /* 0x000fc80003f45270 */
[----:B------:R-:W-:Y:S01]  /*20920*/  SEL R3, RZ, 0x1, P2 ;  /* 0x00000001ff037807 */ /* 0x000fe20001000000 */
[----:B-1----:R-:W-:Y:S08]  /*20930*/  @!P1 BRA `(.L_x_15386) ;  /* 0x0000006800249947 */ /* 0x002ff00003800000 */
.L_x_15626:
[----:B------:R-:W-:Y:S02]  /*20940*/  SEL R19, R19, RZ, P2 ;  /* 0x000000ff13137207 */ /* 0x000fe40001000000 */
[----:B------:R-:W-:Y:S01]  /*20950*/  LOP3.LUT R2, R28, R3, RZ, 0x3c, !PT ;  /* 0x000000031c027212 */ /* 0x000fe200078e3cff */
[----:B------:R-:W-:Y:S06]  /*20960*/  @!P0 BRA `(.L_x_15387) ;  /* 0x0000000000048947 */ /* 0x000fec0003800000 */
[----:B------:R-:W-:Y:S01]  /*20970*/  BPT.TRAP 0x1 ;  /* 0x000000040000795c */ /* 0x000fe20000300000 */
.L_x_15387:
[----:B------:R-:W-:Y:S01]  /*20980*/  IMAD R19, R19, 0x8, R4 ;  /* 0x0000000813137824 */ /* 0x000fe200078e0204 */
[----:B------:R-:W-:-:S04]  /*20990*/  SHF.L.U32 R2, R2, 0x1f, RZ ;  /* 0x0000001f02027819 */ /* 0x000fc800000006ff */
[----:B------:R-:W4:Y:S02]  /*209a0*/  SYNCS.PHASECHK.TRANS64.TRYWAIT P1, [R19+URZ+0x32440], R2 ;  /* 0x03244002130075a7 */ /* 0x000f24000802017f */
[----:B----4-:R-:W-:Y:S05]  /*209b0*/  @!P1 BRA `(.L_x_15388) ;  /* 0x0000006800189947 */ /* 0x010fea0003800000 */
.L_x_15627:
[----:B------:R-:W-:Y:S05]  /*209c0*/  @!P0 BRA `(.L_x_15389) ;  /* 0x0000000000048947 */ /* 0x000fea0003800000 */
[----:B------:R-:W-:Y:S01]  /*209d0*/  BPT.TRAP 0x1 ;  /* 0x000000040000795c */ /* 0x000fe20000300000 */
.L_x_15389:
[----:B------:R-:W5:Y:S02]  /*209e0*/  SYNCS.PHASECHK.TRANS64.TRYWAIT P1, [R5+URZ+0x32460], R0 ;  /* 0x03246000050075a7 */ /* 0x000f64000802017f */
[----:B-----5:R-:W-:Y:S05]  /*209f0*/  @!P1 BRA `(.L_x_15390) ;  /* 0x00000068001c9947 */ /* 0x020fea0003800000 */
.L_x_15628:
[----:B------:R-:W-:Y:S05]  /*20a00*/  @!P0 BRA `(.L_x_15391) ;  /* 0x0000000000048947 */ /* 0x000fea0003800000 */
[----:B------:R-:W-:Y:S01]  /*20a10*/  BPT.TRAP 0x1 ;  /* 0x000000040000795c */ /* 0x000fe20000300000 */
.L_x_15391:
[----:B------:R0:W0:Y:S02]  /*20a20*/  SYNCS.PHASECHK.TRANS64.TRYWAIT P0, [R19+URZ+0x32460], R2 ;  /* 0x03246002130075a7 */ /* 0x000024000800017f */
[----:B0-----:R-:W-:Y:S05]  /*20a30*/  @!P0 NANOSLEEP.SYNCS 0x989680 ;  /* 0x009896800000895d */ /* 0x001fea0003900000 */
[----:B------:R-:W0:Y:S02]  /*20a40*/  @!P0 SYNCS.PHASECHK.TRANS64 P0, [R19+URZ+0x32460], R2 ;  /* 0x03246002130085a7 */ /* 0x000e24000800007f */
[----:B0-----:R-:W-:Y:S05]  /*20a50*/  @!P0 BRA `(.L_x_15391) ;  /* 0xfffffffc00f08947 */ /* 0x001fea000383ffff */
.L_x_15090:
[----:B------:R-:W-:Y:S05]  /*20a60*/  BSYNC B9 ;  /* 0x0000000000097941 */ /* 0x000fea0003800000 */
.L_x_15087:
[----:B------:R-:W-:Y:S05]  /*20a70*/  EXIT ;  /* 0x000000000000794d */ /* 0x000fea0003800000 */
.L_x_15110:
[----:B0-----:R0:W1:Y:S02]  /*20a80*/  SYNCS.PHASECHK.TRANS64.TRYWAIT P5, [R87+URZ+0x32490], R93 ;  /* 0x0324905d570075a7 */ /* 0x00106400080a017f */
[----:B-1----:R-:W-:Y:S05]  /*20a90*/  @!P5 NANOSLEEP.SYNCS 0x989680 ;  /* 0x009896800000d95d */ /* 0x002fea0003900000 */
[----:B------:R-:W1:Y:S02]  /*20aa0*/  @!P5 SYNCS.PHASECHK.TRANS64 P5, [R87+URZ+0x32490], R93 ;  /* 0x0324905d5700d5a7 */ /* 0x000e6400080a007f */
[----:B-1----:R-:W-:Y:S05]  /*20ab0*/  @!P5 BRA `(.L_x_15110) ;  /* 0xfffffffc00f0d947 */ /* 0x002fea000383ffff */
[----:B------:R-:W-:Y:S05]  /*20ac0*/  BRA `(.L_x_15392) ;  /* 0xfffffe2c00707947 */ /* 0x000fea000383ffff */
.L_x_15111:
        /* <DEDUP_REMOVED lines=8> */
.L_x_15394:
[----:B------:R-:W-:Y:S05]  /*20b50*/  BSYNC B1 ;  /* 0x0000000000017941 */ /* 0x000fea0003800000 */
.L_x_15393:
        /* <DEDUP_REMOVED lines=8> */
.L_x_15395:
[----:B------:R-:W-:Y:S05]  /*20be0*/  BRA `(.L_x_15396) ;  /* 0xfffffe2c003c7947 */ /* 0x000fea000383ffff */
.L_x_15120:
        /* <DEDUP_REMOVED lines=8> */
.L_x_15398:
[----:B------:R-:W-:Y:S05]  /*20c70*/  BSYNC B1 ;  /* 0x0000000000017941 */ /* 0x000fea0003800000 */
.L_x_15397:
        /* <DEDUP_REMOVED lines=8> */
.L_x_15399:
[----:B------:R-:W-:Y:S05]  /*20d00*/  BRA `(.L_x_15400) ;  /* 0xfffffe3000b87947 */ /* 0x000fea000383ffff */
.L_x_15130:
[----:B-1----:R1:W2:Y:S02]  /*20d10*/  SYNCS.PHASECHK.TRANS64.TRYWAIT P4, [R87+URZ+0x32490], R93 ;  /* 0x0324905d570075a7 */ /* 0x0022a4000808017f */
[----:B--2---:R-:W-:Y:S05]  /*20d20*/  @!P4 NANOSLEEP.SYNCS 0x989680 ;  /* 0x009896800000c95d */ /* 0x004fea0003900000 */
[----:B------:R-:W2:Y:S02]  /*20d30*/  @!P4 SYNCS.PHASECHK.TRANS64 P4, [R87+URZ+0x32490], R93 ;  /* 0x0324905d5700c5a7 */ /* 0x000ea4000808007f */
[----:B--2---:R-:W-:Y:S05]  /*20d40*/  @!P4 BRA `(.L_x_15130) ;  /* 0xfffffffc00f0c947 */ /* 0x004fea000383ffff */
[----:B------:R-:W-:Y:S05]  /*20d50*/  BRA `(.L_x_15401) ;  /* 0xfffffe3c00807947 */ /* 0x000fea000383ffff */
.L_x_15131:
        /* <DEDUP_REMOVED lines=8> */
.L_x_15403:
[----:B------:R-:W-:Y:S05]  /*20de0*/  BSYNC B1 ;  /* 0x0000000000017941 */ /* 0x000fea0003800000 */
.L_x_15402:
        /* <DEDUP_REMOVED lines=8> */
.L_x_15404:
[----:B------:R-:W-:Y:S01]  /*20e70*/  IMAD.MOV.U32 R98, RZ, RZ, R14 ;  /* 0x000000ffff627224 */ /* 0x000fe200078e000e */
[----:B------:R-:W-:Y:S06]  /*20e80*/  BRA `(.L_x_15405) ;  /* 0xfffffe3c004c7947 */ /* 0x000fec000383ffff */
.L_x_15136:
        /* <DEDUP_REMOVED lines=8> */
.L_x_15407:
[----:B------:R-:W-:Y:S05]  /*20f10*/  BSYNC B1 ;  /* 0x0000000000017941 */ /* 0x000fea0003800000 */
.L_x_15406:
        /* <DEDUP_REMOVED lines=8> */
.L_x_15408:
[----:B------:R-:W-:Y:S01]  /*20fa0*/  IMAD.MOV.U32 R96, RZ, RZ, R14 ;  /* 0x000000ffff607224 */ /* 0x000fe200078e000e */
[----:B------:R-:W-:Y:S06]  /*20fb0*/  BRA `(.L_x_15409) ;  /* 0xfffffe4000e07947 */ /* 0x000fec000383ffff */
.L_x_15141:
[----:B0-----:R0:W1:Y:S02]  /*20fc0*/  SYNCS.PHASECHK.TRANS64.TRYWAIT P2, [R87+URZ+0x32490], R93 ;  /* 0x0324905d570075a7 */ /* 0x001064000804017f */
[----:B-1----:R-:W-:Y:S05]  /*20fd0*/  @!P2 NANOSLEEP.SYNCS 0x989680 ;  /* 0x009896800000a95d */ /* 0x002fea0003900000 */
[----:B------:R-:W1:Y:S02]  /*20fe0*/  @!P2 SYNCS.PHASECHK.TRANS64 P2, [R87+URZ+0x32490], R93 ;  /* 0x0324905d5700a5a7 */ /* 0x000e64000804007f */
[----:B-1----:R-:W-:Y:S05]  /*20ff0*/  @!P2 BRA `(.L_x_15141) ;  /* 0xfffffffc00f0a947 */ /* 0x002fea000383ffff */
[----:B------:R-:W-:Y:S05]  /*21000*/  BRA `(.L_x_15410) ;  /* 0xfffffe4800d87947 */ /* 0x000fea000383ffff */
.L_x_15142:
        /* <DEDUP_REMOVED lines=8> */
.L_x_15412:
[----:B------:R-:W-:Y:S05]  /*21090*/  BSYNC B1 ;  /* 0x0000000000017941 */ /* 0x000fea0003800000 */
.L_x_15411:
        /* <DEDUP_REMOVED lines=8> */
.L_x_15413:
[----:B------:R-:W-:Y:S01]  /*21120*/  IMAD.MOV.U32 R7, RZ, RZ, R14 ;  /* 0x000000ffff077224 */ /* 0x000fe200078e000e */
[----:B------:R-:W-:Y:S06]  /*21130*/  BRA `(.L_x_15414) ;  /* 0xfffffe4800f47947 */ /* 0x000fec000383ffff */
.L_x_15145:
        /* <DEDUP_REMOVED lines=8> */
.L_x_15416:
[----:B------:R-:W-:Y:S05]  /*211c0*/  BSYNC B1 ;  /* 0x0000000000017941 */ /* 0x000fea0003800000 */
.L_x_15415:
        /* <DEDUP_REMOVED lines=8> */
.L_x_15417:
[----:B------:R-:W-:Y:S01]  /*21250*/  IMAD.MOV.U32 R7, RZ, RZ, R14 ;  /* 0x000000ffff077224 */ /* 0x000fe200078e000e */
[----:B------:R-:W-:Y:S06]  /*21260*/  BRA `(.L_x_15418) ;  /* 0xfffffe4800f07947 */ /* 0x000fec000383ffff */
.L_x_15149:
[----:B---3--:R3:W4:Y:S02]  /*21270*/  SYNCS.PHASECHK.TRANS64.TRYWAIT P3, [R87+URZ+0x324b0], R93 ;  /* 0x0324b05d570075a7 */ /* 0x008724000806017f */
[----:B----4-:R-:W-:Y:S05]  /*21280*/  @!P3 NANOSLEEP.SYNCS 0x989680 ;  /* 0x009896800000b95d */ /* 0x010fea0003900000 */
[----:B------:R-:W4:Y:S02]  /*21290*/  @!P3 SYNCS.PHASECHK.TRANS64 P3, [R87+URZ+0x324b0], R93 ;  /* 0x0324b05d5700b5a7 */ /* 0x000f24000806007f */
[----:B----4-:R-:W-:Y:S05]  /*212a0*/  @!P3 BRA `(.L_x_15149) ;  /* 0xfffffffc00f0b947 */ /* 0x010fea000383ffff */
[----:B------:R-:W-:Y:S05]  /*212b0*/  BRA `(.L_x_15419) ;  /* 0xfffffe4c00687947 */ /* 0x000fea000383ffff */
.L_x_15159:
[----:B------:R-:W-:Y:S01]  /*212c0*/  BSSY B0, `(.L_x_15420) ;  /* 0x0000007000007945 */ /* 0x000fe20003800000 */
[----:B------:R-:W-:Y:S01]  /*212d0*/  MOV R12, RZ ;  /* 0x000000ff000c7202 */ /* 0x000fe20000000f00 */
[----:B------:R-:W-:Y:S02]  /*212e0*/  IMAD.MOV.U32 R11, RZ, RZ, 0x1f ;  /* 0x0000001fff0b7424 */ /* 0x000fe400078e00ff */
[----:B------:R-:W-:-:S07]  /*212f0*/  IMAD.MOV.U32 R15, RZ, RZ, -0x1 ;  /* 0xffffffffff0f7424 */ /* 0x000fce00078e00ff */
[----:B------:R-:W-:Y:S05]  /*21300*/  WARPSYNC.COLLECTIVE R15, `(.L_x_15421) ;  /* 0x000000000f087348 */ /* 0x000fea0003c00000 */
[----:B------:R0:W1:Y:S02]  /*21310*/  SHFL.IDX P6, R14, R13, R12, R11 ;  /* 0x0000000c0d0e7389 */ /* 0x00006400000c000b */
[----:B01----:R-:W-:Y:S01]  /*21320*/  ENDCOLLECTIVE ;  /* 0x000000000000791b */ /* 0x003fe20003800000 */
.L_x_15421:
[----:B------:R-:W-:Y:S05]  /*21330*/  BSYNC B0 ;  /* 0x0000000000007941 */ /* 0x000fea0003800000 */
.L_x_15420:
[----:B------:R-:W-:Y:S05]  /*21340*/  BRA `(.L_x_15422) ;  /* 0xfffffe5c00987947 */ /* 0x000fea000383ffff */
.L_x_15171:
        /* <DEDUP_REMOVED lines=8> */
.L_x_15424:
[----:B------:R-:W-:Y:S05]  /*213d0*/  BSYNC B1 ;  /* 0x0000000000017941 */ /* 0x000fea0003800000 */
.L_x_15423:
        /* <DEDUP_REMOVED lines=8> */
.L_x_15425:
[----:B------:R-:W-:Y:S01]  /*21460*/  MOV R13, R32 ;  /* 0x00000020000d7202 */ /* 0x000fe20000000f00 */
[----:B------:R-:W-:-:S07]  /*21470*/  IMAD.MOV.U32 R3, RZ, RZ, R14 ;  /* 0x000000ffff037224 */ /* 0x000fce00078e000e */
[----:B------:R-:W-:Y:S05]  /*21480*/  WARPSYNC.COLLECTIVE R15, `(.L_x_15426) ;  /* 0x000000000f087348 */ /* 0x000fea0003c00000 */
[----:B------:R0:W1:Y:S02]  /*21490*/  SHFL.IDX P6, R14, R13, R12, R11 ;  /* 0x0000000c0d0e7389 */ /* 0x00006400000c000b */
[----:B01----:R-:W-:Y:S01]  /*214a0*/  ENDCOLLECTIVE ;  /* 0x000000000000791b */ /* 0x003fe20003800000 */
.L_x_15426:
[----:B------:R-:W-:Y:S02]  /*214b0*/  IMAD.MOV.U32 R13, RZ, RZ, R30 ;  /* 0x000000ffff0d7224 */ /* 0x000fe400078e001e */
[----:B------:R-:W-:-:S07]  /*214c0*/  IMAD.MOV.U32 R7, RZ, RZ, R14 ;  /* 0x000000ffff077224 */ /* 0x000fce00078e000e */
[----:B------:R-:W-:Y:S05]  /*214d0*/  WARPSYNC.COLLECTIVE R15, `(.L_x_15427) ;  /* 0x000000000f087348 */ /* 0x000fea0003c00000 */
[----:B------:R0:W1:Y:S02]  /*214e0*/  SHFL.IDX P6, R14, R13, R12, R11 ;  /* 0x0000000c0d0e7389 */ /* 0x00006400000c000b */
[----:B01----:R-:W-:Y:S01]  /*214f0*/  ENDCOLLECTIVE ;  /* 0x000000000000791b */ /* 0x003fe20003800000 */
.L_x_15427:
[----:B------:R-:W-:Y:S01]  /*21500*/  IMAD.MOV.U32 R8, RZ, RZ, R14 ;  /* 0x000000ffff087224 */ /* 0x000fe200078e000e */
[----:B------:R-:W-:Y:S06]  /*21510*/  BRA `(.L_x_15428) ;  /* 0xfffffe6400247947 */ /* 0x000fec000383ffff */
.L_x_15174:
        /* <DEDUP_REMOVED lines=8> */
.L_x_15430:
[----:B------:R-:W-:Y:S05]  /*215a0*/  BSYNC B1 ;  /* 0x0000000000017941 */ /* 0x000fea0003800000 */
.L_x_15429:
        /* <DEDUP_REMOVED lines=8> */
.L_x_15431:
[----:B------:R-:W-:Y:S01]  /*21630*/  IMAD.MOV.U32 R13, RZ, RZ, R32 ;  /* 0x000000ffff0d7224 */ /* 0x000fe200078e0020 */
[----:B------:R-:W-:-:S07]  /*21640*/  MOV R6, R14 ;  /* 0x0000000e00067202 */ /* 0x000fce0000000f00 */
[----:B------:R-:W-:Y:S05]  /*21650*/  WARPSYNC.COLLECTIVE R15, `(.L_x_15432) ;  /* 0x000000000f087348 */ /* 0x000fea0003c00000 */
[----:B------:R0:W1:Y:S02]  /*21660*/  SHFL.IDX P6, R14, R13, R12, R11 ;  /* 0x0000000c0d0e7389 */ /* 0x00006400000c000b */
[----:B01----:R-:W-:Y:S01]  /*21670*/  ENDCOLLECTIVE ;  /* 0x000000000000791b */ /* 0x003fe20003800000 */
.L_x_15432:
[----:B------:R-:W-:Y:S02]  /*21680*/  IMAD.MOV.U32 R13, RZ, RZ, R30 ;  /* 0x000000ffff0d7224 */ /* 0x000fe400078e001e */
[----:B------:R-:W-:-:S07]  /*21690*/  IMAD.MOV.U32 R7, RZ, RZ, R14 ;  /* 0x000000ffff077224 */ /* 0x000fce00078e000e */
[----:B------:R-:W-:Y:S05]  /*216a0*/  WARPSYNC.COLLECTIVE R15, `(.L_x_15433) ;  /* 0x000000000f087348 */ /* 0x000fea0003c00000 */
[----:B------:R0:W1:Y:S02]  /*216b0*/  SHFL.IDX P6, R14, R13, R12, R11 ;  /* 0x0000000c0d0e7389 */ /* 0x00006400000c000b */
[----:B01----:R-:W-:Y:S01]  /*216c0*/  ENDCOLLECTIVE ;  /* 0x000000000000791b */ /* 0x003fe20003800000 */
.L_x_15433:
[----:B------:R-:W-:Y:S01]  /*216d0*/  IMAD.MOV.U32 R30, RZ, RZ, R14 ;  /* 0x000000ffff1e7224 */ /* 0x000fe200078e000e */
[----:B------:R-:W-:Y:S06]  /*216e0*/  BRA `(.L_x_15434) ;  /* 0xfffffe6400807947 */ /* 0x000fec000383ffff */
.L_x_15178:
[----:B0-----:R0:W1:Y:S02]  /*216f0*/  SYNCS.PHASECHK.TRANS64.TRYWAIT P0, [R23+URZ+0x32400], R32 ;  /* 0x03240020170075a7 */ /* 0x001064000800017f */
[----:B-1----:R-:W-:Y:S05]  /*21700*/  @!P0 NANOSLEEP.SYNCS 0x989680 ;  /* 0x009896800000895d */ /* 0x002fea0003900000 */
[----:B------:R-:W1:Y:S02]  /*21710*/  @!P0 SYNCS.PHASECHK.TRANS64 P0, [R23+URZ+0x32400], R32 ;  /* 0x03240020170085a7 */ /* 0x000e64000800007f */
[----:B-1----:R-:W-:Y:S05]  /*21720*/  @!P0 BRA `(.L_x_15178) ;  /* 0xfffffffc00f08947 */ /* 0x002fea000383ffff */
[----:B------:R-:W-:Y:S05]  /*21730*/  BRA `(.L_x_15435) ;  /* 0xfffffe6800747947 */ /* 0x000fea000383ffff */
.L_x_15186:
        /* <DEDUP_REMOVED lines=9> */
.L_x_15437:
[----:B------:R-:W-:Y:S05]  /*217d0*/  BSYNC B1 ;  /* 0x0000000000017941 */ /* 0x000fea0003800000 */
.L_x_15436:
[----:B------:R-:W-:Y:S01]  /*217e0*/  IMAD.MOV.U32 R13, RZ, RZ, R35 ;  /* 0x000000ffff0d7224 */ /* 0x000fe200078e0023 */
[----:B------:R-:W-:Y:S01]  /*217f0*/  MOV R15, 0xffffffff ;  /* 0xffffffff000f7802 */ /* 0x000fe20000000f00 */
[----:B------:R-:W-:Y:S01]  /*21800*/  IMAD.MOV.U32 R12, RZ, RZ, RZ ;  /* 0x000000ffff0c7224 */ /* 0x000fe200078e00ff */
[----:B------:R-:W-:Y:S01]  /*21810*/  ISETP.GE.AND P0, PT, R16, R39, PT ;  /* 0x000000271000720c */ /* 0x000fe20003f06270 */
[----:B------:R-:W-:Y:S02]  /*21820*/  IMAD.MOV.U32 R11, RZ, RZ, 0x1c1f ;  /* 0x00001c1fff0b7424 */ /* 0x000fe400078e00ff */
[----:B------:R-:W-:Y:S02]  /*21830*/  IMAD.MOV.U32 R0, RZ, RZ, R14 ;  /* 0x000000ffff007224 */ /* 0x000fe400078e000e */
[----:B------:R-:W-:-:S08]  /*21840*/  IMAD R27, R219, R6, RZ ;  /* 0x00000006db1b7224 */ /* 0x000fd000078e02ff */
[----:B------:R-:W-:Y:S05]  /*21850*/  WARPSYNC.COLLECTIVE R15, `(.L_x_15438) ;  /* 0x000000000f087348 */ /* 0x000fea0003c00000 */
[----:B------:R0:W1:Y:S02]  /*21860*/  SHFL.IDX P6, R14, R13, R12, R11 ;  /* 0x0000000c0d0e7389 */ /* 0x00006400000c000b */
[----:B01----:R-:W-:Y:S01]  /*21870*/  ENDCOLLECTIVE ;  /* 0x000000000000791b */ /* 0x003fe20003800000 */
.L_x_15438:
        /* <DEDUP_REMOVED lines=8> */
.L_x_15439:
[----:B------:R-:W-:-:S05]  /*21900*/  @!P1 IADD3 R8, P2, R3, R5, RZ ;  /* 0x0000000503089210 */ /* 0x000fca0007f5e0ff */
[----:B------:R-:W-:Y:S02]  /*21910*/  @!P1 IMAD.X R9, R0, 0x1, R7, P2 ;  /* 0x0000000100099824 */ /* 0x000fe400010e0607 */
[----:B------:R-:W-:Y:S02]  /*21920*/  IMAD.MOV.U32 R13, RZ, RZ, R36 ;  /* 0x000000ffff0d7224 */ /* 0x000fe400078e0024 */
[----:B------:R-:W-:-:S07]  /*21930*/  IMAD.MOV.U32 R4, RZ, RZ, R14 ;  /* 0x000000ffff047224 */ /* 0x000fce00078e000e */
[----:B------:R-:W-:Y:S05]  /*21940*/  WARPSYNC.COLLECTIVE R15, `(.L_x_15440) ;  /* 0x000000000f087348 */ /* 0x000fea0003c00000 */
[----:B------:R0:W1:Y:S02]  /*21950*/  SHFL.IDX P6, R14, R13, R12, R11 ;  /* 0x0000000c0d0e7389 */ /* 0x00006400000c000b */
[----:B01----:R-:W-:Y:S01]  /*21960*/  ENDCOLLECTIVE ;  /* 0x000000000000791b */ /* 0x003fe20003800000 */
.L_x_15440:
[----:B------:R-:W2:Y:S01]  /*21970*/  @!P1 LD.E.128 R8, desc[UR42][R8.64] ;  /* 0x0000002a08089980 */ /* 0x000ea2000c101d00 */
[----:B------:R-:W-:-:S05]  /*21980*/  @!P1 IADD3 R14, P2, R14, R5, RZ ;  /* 0x000000050e0e9210 */ /* 0x000fca0007f5e0ff */
[----:B------:R-:W-:Y:S02]  /*21990*/  @!P1 IMAD.X R5, R4, 0x1, R7, P2 ;  /* 0x0000000104059824 */ /* 0x000fe400010e0607 */
[----:B------:R-:W-:-:S06]  /*219a0*/  @!P1 IMAD.MOV.U32 R4, RZ, RZ, R14 ;  /* 0x000000ffff049224 */ /* 0x000fcc00078e000e */
[----:B------:R-:W5:Y:S01]  /*219b0*/  @!P1 LD.E.128 R4, desc[UR42][R4.64] ;  /* 0x0000002a04049980 */ /* 0x000f62000c101d00 */
[----:B------:R-:W-:Y:S01]  /*219c0*/  CS2R R28, SRZ ;  /* 0x00000000001c7805 */ /* 0x000fe2000001ff00 */
[----:B------:R-:W-:Y:S01]  /*219d0*/  IMAD.MOV.U32 R13, RZ, RZ, R26 ;  /* 0x000000ffff0d7224 */ /* 0x000fe200078e001a */
[----:B------:R-:W-:Y:S01]  /*219e0*/  CS2R R20, SRZ ;  /* 0x0000000000147805 */ /* 0x000fe2000001ff00 */
[----:B------:R-:W-:Y:S01]  /*219f0*/  IMAD.MOV.U32 R12, RZ, RZ, 0x1 ;  /* 0x00000001ff0c7424 */ /* 0x000fe200078e00ff */
[----:B------:R-:W-:Y:S02]  /*21a00*/  CS2R R30, SRZ ;  /* 0x00000000001e7805 */ /* 0x000fe4000001ff00 */
[----:B------:R-:W-:Y:S01]  /*21a10*/  CS2R R32, SRZ ;  /* 0x0000000000207805 */ /* 0x000fe2000001ff00 */
[----:B--2---:R-:W-:Y:S01]  /*21a20*/  @!P1 IMAD.MOV.U32 R29, RZ, RZ, R11 ;  /* 0x000000ffff1d9224 */ /* 0x004fe200078e000b */
[----:B------:R-:W-:Y:S01]  /*21a30*/  @!P1 MOV R28, R10 ;  /* 0x0000000a001c9202 */ /* 0x000fe20000000f00 */
[----:B------:R-:W-:-:S02]  /*21a40*/  IMAD.MOV.U32 R11, RZ, RZ, 0x1c1f ;  /* 0x00001c1fff0b7424 */ /* 0x000fc400078e00ff */
[----:B------:R-:W-:Y:S02]  /*21a50*/  @!P1 IMAD.MOV.U32 R21, RZ, RZ, R9 ;  /* 0x000000ffff159224 */ /* 0x000fe400078e0009 */
[----:B------:R-:W-:-:S07]  /*21a60*/  @!P1 IMAD.MOV.U32 R20, RZ, RZ, R8 ;  /* 0x000000ffff149224 */ /* 0x000fce00078e0008 */
[----:B-----5:R-:W-:Y:S05]  /*21a70*/  WARPSYNC.COLLECTIVE R15, `(.L_x_15441) ;  /* 0x000000000f087348 */ /* 0x020fea0003c00000 */
[----:B------:R0:W1:Y:S02]  /*21a80*/  SHFL.IDX P6, R14, R13, R12, R11 ;  /* 0x0000000c0d0e7389 */ /* 0x00006400000c000b */
[----:B01---5:R-:W-:Y:S01]  /*21a90*/  ENDCOLLECTIVE ;  /* 0x000000000000791b */ /* 0x023fe20003800000 */
.L_x_15441:
[----:B------:R-:W-:Y:S02]  /*21aa0*/  IMAD.MOV.U32 R3, RZ, RZ, R21 ;  /* 0x000000ffff037224 */ /* 0x000fe400078e0015 */
[----:B------:R-:W-:Y:S02]  /*21ab0*/  IMAD.MOV.U32 R0, RZ, RZ, R20 ;  /* 0x000000ffff007224 */ /* 0x000fe400078e0014 */
[----:B------:R-:W-:Y:S01]  /*21ac0*/  IMAD.MOV.U32 R8, RZ, RZ, R29 ;  /* 0x000000ffff087224 */ /* 0x000fe200078e001d */
[----:B------:R-:W-:Y:S02]  /*21ad0*/  PRMT R41, R3, 0x7610, R41 ;  /* 0x0000761003297816 */ /* 0x000fe40000000029 */
        /* <DEDUP_REMOVED lines=14> */
.L_x_15442:
        /* <DEDUP_REMOVED lines=13> */
.L_x_15443:
[----:B------:R-:W-:Y:S02]  /*21c90*/  IMAD.MOV.U32 R13, RZ, RZ, R36 ;  /* 0x000000ffff0d7224 */ /* 0x000fe400078e0024 */
[----:B------:R-:W-:-:S07]  /*21ca0*/  IMAD.MOV.U32 R25, RZ, RZ, R14 ;  /* 0x000000ffff197224 */ /* 0x000fce00078e000e */
[----:B------:R-:W-:Y:S05]  /*21cb0*/  WARPSYNC.COLLECTIVE R15, `(.L_x_15444) ;  /* 0x000000000f087348 */ /* 0x000fea0003c00000 */
[----:B------:R0:W1:Y:S02]  /*21cc0*/  SHFL.IDX P6, R14, R13, R12, R11 ;  /* 0x0000000c0d0e7389 */ /* 0x00006400000c000b */
[----:B01----:R-:W-:Y:S01]  /*21cd0*/  ENDCOLLECTIVE ;  /* 0x000000000000791b */ /* 0x003fe20003800000 */
.L_x_15444:
[----:B------:R-:W-:Y:S05]  /*21ce0*/  BRA `(.L_x_15445) ;  /* 0xfffffe7400407947 */ /* 0x000fea000383ffff */
.L_x_15190:
[----:B0-----:R0:W1:Y:S02]  /*21cf0*/  SYNCS.PHASECHK.TRANS64.TRYWAIT P1, [R23+URZ+0x32400], R12 ;  /* 0x0324000c170075a7 */ /* 0x001064000802017f */
[----:B-1----:R-:W-:Y:S05]  /*21d00*/  @!P1 NANOSLEEP.SYNCS 0x989680 ;  /* 0x009896800000995d */ /* 0x002fea0003900000 */
[----:B------:R-:W1:Y:S02]  /*21d10*/  @!P1 SYNCS.PHASECHK.TRANS64 P1, [R23+URZ+0x32400], R12 ;  /* 0x0324000c170095a7 */ /* 0x000e64000802007f */
[----:B-1----:R-:W-:Y:S05]  /*21d20*/  @!P1 BRA `(.L_x_15190) ;  /* 0xfffffffc00f09947 */ /* 0x002fea000383ffff */
[----:B------:R-:W-:Y:S05]  /*21d30*/  BRA `(.L_x_15446) ;  /* 0xfffffe7400e07947 */ /* 0x000fea000383ffff */
.L_x_15196:
[----:B-1----:R1:W3:Y:S02]  /*21d40*/  SYNCS.PHASECHK.TRANS64.TRYWAIT P1, [R9+URZ+0x32430], R8 ;  /* 0x03243008090075a7 */ /* 0x0022e4000802017f */
[----:B---3--:R-:W-:Y:S05]  /*21d50*/  @!P1 NANOSLEEP.SYNCS 0x989680 ;  /* 0x009896800000995d */ /* 0x008fea0003900000 */
[----:B------:R-:W3:Y:S02]  /*21d60*/  @!P1 SYNCS.PHASECHK.TRANS64 P1, [R9+URZ+0x32430], R8 ;  /* 0x03243008090095a7 */ /* 0x000ee4000802007f */
[----:B---3--:R-:W-:Y:S05]  /*21d70*/  @!P1 BRA `(.L_x_15196) ;  /* 0xfffffffc00f09947 */ /* 0x008fea000383ffff */
[----:B------:R-:W-:Y:S05]  /*21d80*/  BRA `(.L_x_15195) ;  /* 0xfffffe8400687947 */ /* 0x000fea000383ffff */
.L_x_15198:
[----:B--2---:R2:W3:Y:S02]  /*21d90*/  SYNCS.PHASECHK.TRANS64.TRYWAIT P1, [R23+URZ+0x32410], R0 ;  /* 0x03241000170075a7 */ /* 0x0044e4000802017f */
[----:B---3--:R-:W-:Y:S05]  /*21da0*/  @!P1 NANOSLEEP.SYNCS 0x989680 ;  /* 0x009896800000995d */ /* 0x008fea0003900000 */
[----:B------:R-:W3:Y:S02]  /*21db0*/  @!P1 SYNCS.PHASECHK.TRANS64 P1, [R23+URZ+0x32410], R0 ;  /* 0x03241000170095a7 */ /* 0x000ee4000802007f */
[----:B---3--:R-:W-:Y:S05]  /*21dc0*/  @!P1 BRA `(.L_x_15198) ;  /* 0xfffffffc00f09947 */ /* 0x008fea000383ffff */
[----:B------:R-:W-:Y:S05]  /*21dd0*/  BRA `(.L_x_15447) ;  /* 0xfffffe8800207947 */ /* 0x000fea000383ffff */
.L_x_15202:
[----:B----4-:R4:W0:Y:S02]  /*21de0*/  SYNCS.PHASECHK.TRANS64.TRYWAIT P1, [R9+URZ+0x32450], R8 ;  /* 0x03245008090075a7 */ /* 0x010824000802017f */
[----:B0-----:R-:W-:Y:S05]  /*21df0*/  @!P1 NANOSLEEP.SYNCS 0x989680 ;  /* 0x009896800000995d */ /* 0x001fea0003900000 */
[----:B------:R-:W0:Y:S02]  /*21e00*/  @!P1 SYNCS.PHASECHK.TRANS64 P1, [R9+URZ+0x32450], R8 ;  /* 0x03245008090095a7 */ /* 0x000e24000802007f */
[----:B0-----:R-:W-:Y:S05]  /*21e10*/  @!P1 BRA `(.L_x_15202) ;  /* 0xfffffffc00f09947 */ /* 0x001fea000383ffff */
[----:B------:R-:W-:Y:S05]  /*21e20*/  BRA `(.L_x_15201) ;  /* 0xfffffe8800307947 */ /* 0x000fea000383ffff */
.L_x_15209:
[----:B-1----:R1:W2:Y:S02]  /*21e30*/  SYNCS.PHASECHK.TRANS64.TRYWAIT P1, [R10+URZ+0x32430], R0 ;  /* 0x032430000a0075a7 */ /* 0x0022a4000802017f */
[----:B--2---:R-:W-:Y:S05]  /*21e40*/  @!P1 NANOSLEEP.SYNCS 0x989680 ;  /* 0x009896800000995d */ /* 0x004fea0003900000 */
[----:B------:R-:W2:Y:S02]  /*21e50*/  @!P1 SYNCS.PHASECHK.TRANS64 P1, [R10+URZ+0x32430], R0 ;  /* 0x032430000a0095a7 */ /* 0x000ea4000802007f */
[----:B--2---:R-:W-:Y:S05]  /*21e60*/  @!P1 BRA `(.L_x_15209) ;  /* 0xfffffffc00f09947 */ /* 0x004fea000383ffff */
[----:B------:R-:W-:Y:S05]  /*21e70*/  BRA `(.L_x_15208) ;  /* 0xfffffeb000187947 */ /* 0x000fea000383ffff */
.L_x_15213:
[----:B---3--:R3:W4:Y:S02]  /*21e80*/  SYNCS.PHASECHK.TRANS64.TRYWAIT P1, [R10+URZ+0x32450], R0 ;  /* 0x032450000a0075a7 */ /* 0x008724000802017f */
[----:B----4-:R-:W-:Y:S05]  /*21e90*/  @!P1 NANOSLEEP.SYNCS 0x989680 ;  /* 0x009896800000995d */ /* 0x010fea0003900000 */
[----:B------:R-:W4:Y:S02]  /*21ea0*/  @!P1 SYNCS.PHASECHK.TRANS64 P1, [R10+URZ+0x32450], R0 ;  /* 0x032450000a0095a7 */ /* 0x000f24000802007f */
[----:B----4-:R-:W-:Y:S05]  /*21eb0*/  @!P1 BRA `(.L_x_15213) ;  /* 0xfffffffc00f09947 */ /* 0x010fea000383ffff */
[----:B------:R-:W-:Y:S05]  /*21ec0*/  BRA `(.L_x_15212) ;  /* 0xfffffeb000bc7947 */ /* 0x000fea000383ffff */
.L_x_15221:
[----:B-1----:R1:W2:Y:S02]  /*21ed0*/  SYNCS.PHASECHK.TRANS64.TRYWAIT P1, [R10+URZ+0x32430], R0 ;  /* 0x032430000a0075a7 */ /* 0x0022a4000802017f */
[----:B--2---:R-:W-:Y:S05]  /*21ee0*/  @!P1 NANOSLEEP.SYNCS 0x989680 ;  /* 0x009896800000995d */ /* 0x004fea0003900000 */
[----:B------:R-:W2:Y:S02]  /*21ef0*/  @!P1 SYNCS.PHASECHK.TRANS64 P1, [R10+URZ+0x32430], R0 ;  /* 0x032430000a0095a7 */ /* 0x000ea4000802007f */
[----:B--2---:R-:W-:Y:S05]  /*21f00*/  @!P1 BRA `(.L_x_15221) ;  /* 0xfffffffc00f09947 */ /* 0x004fea000383ffff */
[----:B------:R-:W-:Y:S05]  /*21f10*/  BRA `(.L_x_15220) ;  /* 0xfffffee000387947 */ /* 0x000fea000383ffff */
.L_x_15225:
[----:B---3--:R3:W4:Y:S02]  /*21f20*/  SYNCS.PHASECHK.TRANS64.TRYWAIT P1, [R10+URZ+0x32450], R0 ;  /* 0x032450000a0075a7 */ /* 0x008724000802017f */
[----:B----4-:R-:W-:Y:S05]  /*21f30*/  @!P1 NANOSLEEP.SYNCS 0x989680 ;  /* 0x009896800000995d */ /* 0x010fea0003900000 */
[----:B------:R-:W4:Y:S02]  /*21f40*/  @!P1 SYNCS.PHASECHK.TRANS64 P1, [R10+URZ+0x32450], R0 ;  /* 0x032450000a0095a7 */ /* 0x000f24000802007f */
[----:B----4-:R-:W-:Y:S05]  /*21f50*/  @!P1 BRA `(.L_x_15225) ;  /* 0xfffffffc00f09947 */ /* 0x010fea000383ffff */
[----:B------:R-:W-:Y:S05]  /*21f60*/  BRA `(.L_x_15224) ;  /* 0xfffffee000dc7947 */ /* 0x000fea000383ffff */
.L_x_15233:
[----:B------:R-:W-:Y:S02]  /*21f70*/  IMAD.MOV.U32 R13, RZ, RZ, R20 ;  /* 0x000000ffff0d7224 */ /* 0x000fe400078e0014 */
[----:B------:R-:W-:Y:S02]  /*21f80*/  IMAD.MOV.U32 R12, RZ, RZ, RZ ;  /* 0x000000ffff0c7224 */ /* 0x000fe400078e00ff */
[----:B------:R-:W-:Y:S02]  /*21f90*/  IMAD.MOV.U32 R11, RZ, RZ, 0x181f ;  /* 0x0000181fff0b7424 */ /* 0x000fe400078e00ff */
[----:B------:R-:W-:-:S07]  /*21fa0*/  IMAD.MOV.U32 R15, RZ, RZ, -0x1 ;  /* 0xffffffffff0f7424 */ /* 0x000fce00078e00ff */
[----:B-----5:R-:W-:Y:S05]  /*21fb0*/  WARPSYNC.COLLECTIVE R15, `(.L_x_15448) ;  /* 0x000000000f087348 */ /* 0x020fea0003c00000 */
[----:B------:R0:W1:Y:S02]  /*21fc0*/  SHFL.IDX P6, R14, R13, R12, R11 ;  /* 0x0000000c0d0e7389 */ /* 0x00006400000c000b */
[----:B01---5:R-:W-:Y:S01]  /*21fd0*/  ENDCOLLECTIVE ;  /* 0x000000000000791b */ /* 0x023fe20003800000 */
.L_x_15448:
[----:B------:R-:W-:Y:S01]  /*21fe0*/  MOV R13, R4 ;  /* 0x00000004000d7202 */ /* 0x000fe20000000f00 */
[----:B------:R-:W-:-:S07]  /*21ff0*/  IMAD.MOV.U32 R3, RZ, RZ, R14 ;  /* 0x000000ffff037224 */ /* 0x000fce00078e000e */
[----:B------:R-:W-:Y:S05]  /*22000*/  WARPSYNC.COLLECTIVE R15, `(.L_x_15449) ;  /* 0x000000000f087348 */ /* 0x000fea0003c00000 */
[----:B------:R0:W1:Y:S02]  /*22010*/  SHFL.IDX P6, R14, R13, R12, R11 ;  /* 0x0000000c0d0e7389 */ /* 0x00006400000c000b */
[----:B01----:R-:W-:Y:S01]  /*22020*/  ENDCOLLECTIVE ;  /* 0x000000000000791b */ /* 0x003fe20003800000 */
.L_x_15449:
[----:B------:R-:W-:Y:S05]  /*22030*/  BRA `(.L_x_15450) ;  /* 0xffffff2c006c7947 */ /* 0x000fea000383ffff */
.L_x_15236:
        /* <DEDUP_REMOVED lines=8> */
.L_x_15452:
[----:B------:R-:W-:Y:S05]  /*220c0*/  BSYNC B1 ;  /* 0x0000000000017941 */ /* 0x000fea0003800000 */
.L_x_15451:
        /* <DEDUP_REMOVED lines=8> */
.L_x_15453:
[----:B------:R-:W-:Y:S05]  /*22150*/  BRA `(.L_x_15454) ;  /* 0xffffff2c00b47947 */ /* 0x000fea000383ffff */
.L_x_15239:
[----:B------:R-:W-:Y:S01]  /*22160*/  BSSY B1, `(.L_x_15455) ;  /* 0x0000008000017945 */ /* 0x000fe20003800000 */
[----:B---3--:R-:W-:Y:S01]  /*22170*/  IMAD.MOV.U32 R13, RZ, RZ, R20 ;  /* 0x000000ffff0d7224 */ /* 0x008fe200078e0014 */
[----:B------:R-:W-:Y:S01]  /*22180*/  MOV R15, 0xffffffff ;  /* 0xffffffff000f7802 */ /* 0x000fe20000000f00 */
[----:B------:R-:W-:Y:S02]  /*22190*/  IMAD.MOV.U32 R12, RZ, RZ, 0x2 ;  /* 0x00000002ff0c7424 */ /* 0x000fe400078e00ff */
[----:B------:R-:W-:-:S07]  /*221a0*/  IMAD.MOV.U32 R11, RZ, RZ, 0x181f ;  /* 0x0000181fff0b7424 */ /* 0x000fce00078e00ff */
[----:B012-45:R-:W-:Y:S05]  /*221b0*/  WARPSYNC.COLLECTIVE R15, `(.L_x_15456) ;  /* 0x000000000f087348 */ /* 0x037fea0003c00000 */
[----:B--2---:R2:W3:Y:S02]  /*221c0*/  SHFL.IDX P6, R14, R13, R12, R11 ;  /* 0x0000000c0d0e7389 */ /* 0x0044e400000c000b */
[----:B012345:R-:W-:Y:S01]  /*221d0*/  ENDCOLLECTIVE ;  /* 0x000000000000791b */ /* 0x03ffe20003800000 */
.L_x_15456:
[----:B------:R-:W-:Y:S05]  /*221e0*/  BSYNC B1 ;  /* 0x0000000000017941 */ /* 0x000fea0003800000 */
.L_x_15455:
        /* <DEDUP_REMOVED lines=8> */
.L_x_15457:
[----:B------:R-:W-:Y:S05]  /*22270*/  BRA `(.L_x_15458) ;  /* 0xffffff2c00fc7947 */ /* 0x000fea000383ffff */
.L_x_15242:
        /* <DEDUP_REMOVED lines=8> */
.L_x_15460:
[----:B------:R-:W-:Y:S05]  /*22300*/  BSYNC B1 ;  /* 0x0000000000017941 */ /* 0x000fea0003800000 */
.L_x_15459:
        /* <DEDUP_REMOVED lines=8> */
.L_x_15461:
[----:B------:R-:W-:Y:S05]  /*22390*/  BRA `(.L_x_15462) ;  /* 0xffffff3000447947 */ /* 0x000fea000383ffff */
.L_x_15244:
[----:B------:R-:W-:Y:S02]  /*223a0*/  IMAD.MOV.U32 R13, RZ, RZ, R4 ;  /* 0x000000ffff0d7224 */ /* 0x000fe400078e0004 */
[----:B------:R-:W-:Y:S02]  /*223b0*/  IMAD.MOV.U32 R12, RZ, RZ, RZ ;  /* 0x000000ffff0c7224 */ /* 0x000fe400078e00ff */
[----:B------:R-:W-:Y:S02]  /*223c0*/  IMAD.MOV.U32 R11, RZ, RZ, 0x1c1f ;  /* 0x00001c1fff0b7424 */ /* 0x000fe400078e00ff */
[----:B------:R-:W-:-:S07]  /*223d0*/  IMAD.MOV.U32 R15, RZ, RZ, -0x1 ;  /* 0xffffffffff0f7424 */ /* 0x000fce00078e00ff */
[----:B------:R-:W-:Y:S05]  /*223e0*/  WARPSYNC.COLLECTIVE R15, `(.L_x_15463) ;  /* 0x000000000f087348 */ /* 0x000fea0003c00000 */
[----:B------:R0:W1:Y:S02]  /*223f0*/  SHFL.IDX P6, R14, R13, R12, R11 ;  /* 0x0000000c0d0e7389 */ /* 0x00006400000c000b */
[----:B01----:R-:W-:Y:S01]  /*22400*/  ENDCOLLECTIVE ;  /* 0x000000000000791b */ /* 0x003fe20003800000 */
.L_x_15463:
[----:B------:R-:W-:Y:S02]  /*22410*/  IMAD.MOV.U32 R13, RZ, RZ, R3 ;  /* 0x000000ffff0d7224 */ /* 0x000fe400078e0003 */
[----:B------:R-:W-:-:S07]  /*22420*/  IMAD.MOV.U32 R20, RZ, RZ, R14 ;  /* 0x000000ffff147224 */ /* 0x000fce00078e000e */
[----:B------:R-:W-:Y:S05]  /*22430*/  WARPSYNC.COLLECTIVE R15, `(.L_x_15464) ;  /* 0x000000000f087348 */ /* 0x000fea0003c00000 */
[----:B------:R0:W1:Y:S02]  /*22440*/  SHFL.IDX P6, R14, R13, R12, R11 ;  /* 0x0000000c0d0e7389 */ /* 0x00006400000c000b */
[----:B01----:R-:W-:Y:S01]  /*22450*/  ENDCOLLECTIVE ;  /* 0x000000000000791b */ /* 0x003fe20003800000 */
.L_x_15464:
[----:B------:R-:W-:Y:S01]  /*22460*/  IMAD.MOV.U32 R12, RZ, RZ, R14 ;  /* 0x000000ffff0c7224 */ /* 0x000fe200078e000e */
[----:B------:R-:W-:Y:S06]  /*22470*/  BRA `(.L_x_15465) ;  /* 0xffffff3400447947 */ /* 0x000fec000383ffff */
.L_x_15247:
        /* <DEDUP_REMOVED lines=8> */
.L_x_15467:
[----:B------:R-:W-:Y:S05]  /*22500*/  BSYNC B1 ;  /* 0x0000000000017941 */ /* 0x000fea0003800000 */
.L_x_15466:
        /* <DEDUP_REMOVED lines=8> */
.L_x_15468:
[----:B------:R-:W-:Y:S01]  /*22590*/  IMAD.MOV.U32 R3, RZ, RZ, R14 ;  /* 0x000000ffff037224 */ /* 0x000fe200078e000e */
[----:B------:R-:W-:Y:S06]  /*225a0*/  BRA `(.L_x_15469) ;  /* 0xffffff40001c7947 */ /* 0x000fec000383ffff */
.L_x_15251:
[----:B------:R-:W-:Y:S02]  /*225b0*/  IMAD.MOV.U32 R13, RZ, RZ, R4 ;  /* 0x000000ffff0d7224 */ /* 0x000fe400078e0004 */
[----:B------:R-:W-:Y:S02]  /*225c0*/  IMAD.MOV.U32 R12, RZ, RZ, RZ ;  /* 0x000000ffff0c7224 */ /* 0x000fe400078e00ff */
[----:B------:R-:W-:Y:S02]  /*225d0*/  IMAD.MOV.U32 R11, RZ, RZ, 0x181f ;  /* 0x0000181fff0b7424 */ /* 0x000fe400078e00ff */
[----:B------:R-:W-:-:S07]  /*225e0*/  IMAD.MOV.U32 R15, RZ, RZ, -0x1 ;  /* 0xffffffffff0f7424 */ /* 0x000fce00078e00ff */
[----:B0-----:R-:W-:Y:S05]  /*225f0*/  WARPSYNC.COLLECTIVE R15, `(.L_x_15470) ;  /* 0x000000000f087348 */ /* 0x001fea0003c00000 */
[----:B------:R1:W2:Y:S02]  /*22600*/  SHFL.IDX P6, R14, R13, R12, R11 ;  /* 0x0000000c0d0e7389 */ /* 0x0002a400000c000b */
[----:B012---:R-:W-:Y:S01]  /*22610*/  ENDCOLLECTIVE ;  /* 0x000000000000791b */ /* 0x007fe20003800000 */
.L_x_15470:
[----:B------:R-:W-:Y:S02]  /*22620*/  IMAD.MOV.U32 R13, RZ, RZ, R0 ;  /* 0x000000ffff0d7224 */ /* 0x000fe400078e0000 */
[----:B------:R-:W-:-:S07]  /*22630*/  IMAD.MOV.U32 R3, RZ, RZ, R14 ;  /* 0x000000ffff037224 */ /* 0x000fce00078e000e */
[----:B------:R-:W-:Y:S05]  /*22640*/  WARPSYNC.COLLECTIVE R15, `(.L_x_15471) ;  /* 0x000000000f087348 */ /* 0x000fea0003c00000 */
[----:B------:R0:W1:Y:S02]  /*22650*/  SHFL.IDX P6, R14, R13, R12, R11 ;  /* 0x0000000c0d0e7389 */ /* 0x00006400000c000b */
[----:B01----:R-:W-:Y:S01]  /*22660*/  ENDCOLLECTIVE ;  /* 0x000000000000791b */ /* 0x003fe20003800000 */
.L_x_15471:
[----:B------:R-:W-:Y:S01]  /*22670*/  IMAD.MOV.U32 R9, RZ, RZ, R14 ;  /* 0x000000ffff097224 */ /* 0x000fe200078e000e */
[----:B------:R-:W-:Y:S06]  /*22680*/  BRA `(.L_x_15472) ;  /* 0xffffff5400787947 */ /* 0x000fec000383ffff */
.L_x_15254:
[----:B------:R-:W-:Y:S01]  /*22690*/  BSSY B1, `(.L_x_15473) ;  /* 0x0000008000017945 */ /* 0x000fe20003800000 */
[----:B----4-:R-:W-:Y:S01]  /*226a0*/  MOV R13, R4 ;  /* 0x00000004000d7202 */ /* 0x010fe20000000f00 */
[----:B------:R-:W-:Y:S02]  /*226b0*/  IMAD.MOV.U32 R12, RZ, RZ, 0x1 ;  /* 0x00000001ff0c7424 */ /* 0x000fe400078e00ff */
[----:B------:R-:W-:Y:S02]  /*226c0*/  IMAD.MOV.U32 R11, RZ, RZ, 0x181f ;  /* 0x0000181fff0b7424 */ /* 0x000fe400078e00ff */
[----:B------:R-:W-:-:S07]  /*226d0*/  IMAD.MOV.U32 R15, RZ, RZ, -0x1 ;  /* 0xffffffffff0f7424 */ /* 0x000fce00078e00ff */
[----:B0123--:R-:W-:Y:S05]  /*226e0*/  WARPSYNC.COLLECTIVE R15, `(.L_x_15474) ;  /* 0x000000000f087348 */ /* 0x00ffea0003c00000 */
[----:B------:R4:W0:Y:S02]  /*226f0*/  SHFL.IDX P6, R14, R13, R12, R11 ;  /* 0x0000000c0d0e7389 */ /* 0x00082400000c000b */
[----:B01234-:R-:W-:Y:S01]  /*22700*/  ENDCOLLECTIVE ;  /* 0x000000000000791b */ /* 0x01ffe20003800000 */
.L_x_15474:
[----:B------:R-:W-:Y:S05]  /*22710*/  BSYNC B1 ;  /* 0x0000000000017941 */ /* 0x000fea0003800000 */
.L_x_15473:
        /* <DEDUP_REMOVED lines=8> */
.L_x_15475:
[----:B------:R-:W-:Y:S01]  /*227a0*/  IMAD.MOV.U32 R9, RZ, RZ, R14 ;  /* 0x000000ffff097224 */ /* 0x000fe200078e000e */
[----:B------:R-:W-:Y:S06]  /*227b0*/  BRA `(.L_x_15476) ;  /* 0xffffff5400c07947 */ /* 0x000fec000383ffff */
.L_x_15257:
        /* <DEDUP_REMOVED lines=8> */
.L_x_15478:
[----:B------:R-:W-:Y:S05]  /*22840*/  BSYNC B1 ;  /* 0x0000000000017941 */ /* 0x000fea0003800000 */
.L_x_15477:
        /* <DEDUP_REMOVED lines=8> */
.L_x_15479:
[----:B------:R-:W-:Y:S01]  /*228d0*/  IMAD.MOV.U32 R9, RZ, RZ, R14 ;  /* 0x000000ffff097224 */ /* 0x000fe200078e000e */
[----:B------:R-:W-:Y:S06]  /*228e0*/  BRA `(.L_x_15480) ;  /* 0xffffff5800047947 */ /* 0x000fec000383ffff */
.L_x_15260:
        /* <DEDUP_REMOVED lines=8> */
.L_x_15482:
[----:B------:R-:W-:Y:S05]  /*22970*/  BSYNC B1 ;  /* 0x0000000000017941 */ /* 0x000fea0003800000 */
.L_x_15481:
        /* <DEDUP_REMOVED lines=8> */
.L_x_15483:
[----:B------:R-:W-:Y:S01]  /*22a00*/  IMAD.MOV.U32 R9, RZ, RZ, R14 ;  /* 0x000000ffff097224 */ /* 0x000fe200078e000e */
[----:B------:R-:W-:Y:S06]  /*22a10*/  BRA `(.L_x_15484) ;  /* 0xffffff5800487947 */ /* 0x000fec000383ffff */
.L_x_15279:
        /* <DEDUP_REMOVED lines=11> */
.L_x_15486:
[----:B------:R-:W-:Y:S05]  /*22ad0*/  BSYNC B1 ;  /* 0x0000000000017941 */ /* 0x000fea0003800000 */
.L_x_15485:
[----:B------:R-:W-:Y:S05]  /*22ae0*/  BRA `(.L_x_15487) ;  /* 0xffffff74007c7947 */ /* 0x000fea000383ffff */
.L_x_15281:
[----:B------:R-:W-:Y:S01]  /*22af0*/  BSSY B1, `(.L_x_15488) ;  /* 0x0000006000017945 */ /* 0x000fe20003800000 */
[----:B------:R-:W-:-:S07]  /*22b00*/  IMAD.MOV.U32 R15, RZ, RZ, -0x1 ;  /* 0xffffffffff0f7424 */ /* 0x000fce00078e00ff */
[----:B01----:R-:W-:Y:S05]  /*22b10*/  WARPSYNC.COLLECTIVE R15, `(.L_x_15489) ;  /* 0x000000000f0c7348 */ /* 0x003fea0003c00000 */
[----:B------:R-:W-:Y:S02]  /*22b20*/  ELECT P6, UR62, PT ;  /* 0x00000000003e782f */ /* 0x000fe400038c0000 */
[----:B------:R-:W-:Y:S01]  /*22b30*/  MOV R14, UR62 ;  /* 0x0000003e000e7c02 */ /* 0x000fe20008000f00 */
[----:B01----:R-:W-:Y:S10]  /*22b40*/  ENDCOLLECTIVE ;  /* 0x000000000000791b */ /* 0x003ff40003800000 */
.L_x_15489:
[----:B------:R-:W-:Y:S05]  /*22b50*/  BSYNC B1 ;  /* 0x0000000000017941 */ /* 0x000fea0003800000 */
.L_x_15488:
[----:B------:R-:W-:Y:S05]  /*22b60*/  BRA `(.L_x_15280) ;  /* 0xffffff7400747947 */ /* 0x000fea000383ffff */
.L_x_15283:
[----:B0-----:R0:W2:Y:S02]  /*22b70*/  SYNCS.PHASECHK.TRANS64.TRYWAIT P0, [R16+URZ+0x32420], R8 ;  /* 0x03242008100075a7 */ /* 0x0010a4000800017f */
[----:B--2---:R-:W-:Y:S05]  /*22b80*/  @!P0 NANOSLEEP.SYNCS 0x989680 ;  /* 0x009896800000895d */ /* 0x004fea0003900000 */
[----:B------:R-:W2:Y:S02]  /*22b90*/  @!P0 SYNCS.PHASECHK.TRANS64 P0, [R16+URZ+0x32420], R8 ;  /* 0x03242008100085a7 */ /* 0x000ea4000800007f */
[----:B--2---:R-:W-:Y:S05]  /*22ba0*/  @!P0 BRA `(.L_x_15283) ;  /* 0xfffffffc00f08947 */ /* 0x004fea000383ffff */
[----:B------:R-:W-:Y:S05]  /*22bb0*/  BRA `(.L_x_15490) ;  /* 0xffffff7400847947 */ /* 0x000fea000383ffff */
.L_x_15287:
[----:B0-----:R0:W2:Y:S02]  /*22bc0*/  SYNCS.PHASECHK.TRANS64.TRYWAIT P0, [R8+URZ+0x324a0], R9 ;  /* 0x0324a009080075a7 */ /* 0x0010a4000800017f */
[----:B--2---:R-:W-:Y:S05]  /*22bd0*/  @!P0 NANOSLEEP.SYNCS 0x989680 ;  /* 0x009896800000895d */ /* 0x004fea0003900000 */
[----:B------:R-:W2:Y:S02]  /*22be0*/  @!P0 SYNCS.PHASECHK.TRANS64 P0, [R8+URZ+0x324a0], R9 ;  /* 0x0324a009080085a7 */ /* 0x000ea4000800007f */
[----:B--2---:R-:W-:Y:S05]  /*22bf0*/  @!P0 BRA `(.L_x_15287) ;  /* 0xfffffffc00f08947 */ /* 0x004fea000383ffff */
[----:B------:R-:W-:Y:S05]  /*22c00*/  BRA `(.L_x_15491) ;  /* 0xffffff74009c7947 */ /* 0x000fea000383ffff */
.L_x_15292:
[----:B-1----:R1:W2:Y:S02]  /*22c10*/  SYNCS.PHASECHK.TRANS64.TRYWAIT P0, [R8+URZ+0x324c0], R9 ;  /* 0x0324c009080075a7 */ /* 0x0022a4000800017f */
[----:B--2---:R-:W-:Y:S05]  /*22c20*/  @!P0 NANOSLEEP.SYNCS 0x989680 ;  /* 0x009896800000895d */ /* 0x004fea0003900000 */
[----:B------:R-:W2:Y:S02]  /*22c30*/  @!P0 SYNCS.PHASECHK.TRANS64 P0, [R8+URZ+0x324c0], R9 ;  /* 0x0324c009080085a7 */ /* 0x000ea4000800007f */
[----:B--2---:R-:W-:Y:S05]  /*22c40*/  @!P0 BRA `(.L_x_15292) ;  /* 0xfffffffc00f08947 */ /* 0x004fea000383ffff */
[----:B------:R-:W-:Y:S05]  /*22c50*/  BRA `(.L_x_15492) ;  /* 0xffffff7800187947 */ /* 0x000fea000383ffff */
.L_x_15302:
[----:B0-----:R0:W2:Y:S02]  /*22c60*/  SYNCS.PHASECHK.TRANS64.TRYWAIT P1, [R6+URZ+0x324a0], R8 ;  /* 0x0324a008060075a7 */ /* 0x0010a4000802017f */
[----:B--2---:R-:W-:Y:S05]  /*22c70*/  @!P1 NANOSLEEP.SYNCS 0x989680 ;  /* 0x009896800000995d */ /* 0x004fea0003900000 */
[----:B------:R-:W2:Y:S02]  /*22c80*/  @!P1 SYNCS.PHASECHK.TRANS64 P1, [R6+URZ+0x324a0], R8 ;  /* 0x0324a008060095a7 */ /* 0x000ea4000802007f */
[----:B--2---:R-:W-:Y:S05]  /*22c90*/  @!P1 BRA `(.L_x_15302) ;  /* 0xfffffffc00f09947 */ /* 0x004fea000383ffff */
[----:B------:R-:W-:Y:S05]  /*22ca0*/  BRA `(.L_x_15493) ;  /* 0xffffff7c008c7947 */ /* 0x000fea000383ffff */
.L_x_15307:
[----:B-1----:R1:W2:Y:S02]  /*22cb0*/  SYNCS.PHASECHK.TRANS64.TRYWAIT P1, [R6+URZ+0x324c0], R8 ;  /* 0x0324c008060075a7 */ /* 0x0022a4000802017f */
[----:B--2---:R-:W-:Y:S05]  /*22cc0*/  @!P1 NANOSLEEP.SYNCS 0x989680 ;  /* 0x009896800000995d */ /* 0x004fea0003900000 */
[----:B------:R-:W2:Y:S02]  /*22cd0*/  @!P1 SYNCS.PHASECHK.TRANS64 P1, [R6+URZ+0x324c0], R8 ;  /* 0x0324c008060095a7 */ /* 0x000ea4000802007f */
[----:B--2---:R-:W-:Y:S05]  /*22ce0*/  @!P1 BRA `(.L_x_15307) ;  /* 0xfffffffc00f09947 */ /* 0x004fea000383ffff */
[----:B------:R-:W-:Y:S05]  /*22cf0*/  BRA `(.L_x_15494) ;  /* 0xffffff8000047947 */ /* 0x000fea000383ffff */
.L_x_15325:
        /* <DEDUP_REMOVED lines=11> */
.L_x_15496:
[----:B------:R-:W-:Y:S05]  /*22db0*/  BSYNC B0 ;  /* 0x0000000000007941 */ /* 0x000fea0003800000 */
.L_x_15495:
[----:B------:R-:W-:Y:S05]  /*22dc0*/  BRA `(.L_x_15497) ;  /* 0xffffff9000547947 */ /* 0x000fea000383ffff */
.L_x_15328:
[----:B0-----:R0:W1:Y:S02]  /*22dd0*/  SYNCS.PHASECHK.TRANS64.TRYWAIT P0, [R23+URZ+0x32440], R0 ;  /* 0x03244000170075a7 */ /* 0x001064000800017f */
[----:B-1----:R-:W-:Y:S05]  /*22de0*/  @!P0 NANOSLEEP.SYNCS 0x989680 ;  /* 0x009896800000895d */ /* 0x002fea0003900000 */
[----:B------:R-:W1:Y:S02]  /*22df0*/  @!P0 SYNCS.PHASECHK.TRANS64 P0, [R23+URZ+0x32440], R0 ;  /* 0x03244000170085a7 */ /* 0x000e64000800007f */
[----:B-1----:R-:W-:Y:S05]  /*22e00*/  @!P0 BRA `(.L_x_15328) ;  /* 0xfffffffc00f08947 */ /* 0x002fea000383ffff */
[----:B------:R-:W-:Y:S05]  /*22e10*/  BRA `(.L_x_15498) ;  /* 0xffffff9000747947 */ /* 0x000fea000383ffff */
.L_x_15329:
        /* <DEDUP_REMOVED lines=8> */
.L_x_15500:
[----:B------:R-:W-:Y:S05]  /*22ea0*/  BSYNC B0 ;  /* 0x0000000000007941 */ /* 0x000fea0003800000 */
.L_x_15499:
        /* <DEDUP_REMOVED lines=9> */
.L_x_15501:
[----:B------:R-:W-:Y:S01]  /*22f40*/  IMAD.MOV.U32 R13, RZ, RZ, R4 ;  /* 0x000000ffff0d7224 */ /* 0x000fe200078e0004 */
[----:B------:R-:W-:Y:S01]  /*22f50*/  MOV R12, 0x1 ;  /* 0x00000001000c7802 */ /* 0x000fe20000000f00 */
[----:B------:R-:W-:-:S07]  /*22f60*/  IMAD.MOV.U32 R3, RZ, RZ, R14 ;  /* 0x000000ffff037224 */ /* 0x000fce00078e000e */
[----:B------:R-:W-:Y:S05]  /*22f70*/  WARPSYNC.COLLECTIVE R15, `(.L_x_15502) ;  /* 0x000000000f087348 */ /* 0x000fea0003c00000 */
[----:B------:R0:W1:Y:S02]  /*22f80*/  SHFL.IDX P6, R14, R13, R12, R11 ;  /* 0x0000000c0d0e7389 */ /* 0x00006400000c000b */
[----:B01----:R-:W-:Y:S01]  /*22f90*/  ENDCOLLECTIVE ;  /* 0x000000000000791b */ /* 0x003fe20003800000 */
.L_x_15502:
        /* <DEDUP_REMOVED lines=15> */
.L_x_15503:
[----:B------:R-:W-:Y:S02]  /*23090*/  @P0 IMAD R6, R5, 0x2, R16 ;  /* 0x0000000205060824 */ /* 0x000fe400078e0210 */
[----:B------:R-:W-:Y:S02]  /*230a0*/  IMAD.MOV.U32 R13, RZ, RZ, R4 ;  /* 0x000000ffff0d7224 */ /* 0x000fe400078e0004 */
[----:B------:R-:W-:Y:S02]  /*230b0*/  IMAD.MOV.U32 R12, RZ, RZ, 0x2 ;  /* 0x00000002ff0c7424 */ /* 0x000fe400078e00ff */
[----:B------:R-:W-:-:S07]  /*230c0*/  IMAD.MOV.U32 R3, RZ, RZ, R14 ;  /* 0x000000ffff037224 */ /* 0x000fce00078e000e */
[----:B------:R-:W-:Y:S05]  /*230d0*/  WARPSYNC.COLLECTIVE R15, `(.L_x_15504) ;  /* 0x000000000f087348 */ /* 0x000fea0003c00000 */
[----:B------:R0:W1:Y:S02]  /*230e0*/  SHFL.IDX P6, R14, R13, R12, R11 ;  /* 0x0000000c0d0e7389 */ /* 0x00006400000c000b */
[----:B01----:R-:W-:Y:S01]  /*230f0*/  ENDCOLLECTIVE ;  /* 0x000000000000791b */ /* 0x003fe20003800000 */
.L_x_15504:
        /* <DEDUP_REMOVED lines=15> */
.L_x_15505:
[----:B------:R-:W-:Y:S01]  /*231f0*/  @P0 IMAD R6, R5, 0x2, R16 ;  /* 0x0000000205060824 */ /* 0x000fe200078e0210 */
[----:B------:R-:W-:Y:S01]  /*23200*/  MOV R13, R4 ;  /* 0x00000004000d7202 */ /* 0x000fe20000000f00 */
[----:B------:R-:W-:Y:S02]  /*23210*/  IMAD.MOV.U32 R12, RZ, RZ, 0x3 ;  /* 0x00000003ff0c7424 */ /* 0x000fe400078e00ff */
[----:B------:R-:W-:-:S07]  /*23220*/  IMAD.MOV.U32 R3, RZ, RZ, R14 ;  /* 0x000000ffff037224 */ /* 0x000fce00078e000e */
[----:B------:R-:W-:Y:S05]  /*23230*/  WARPSYNC.COLLECTIVE R15, `(.L_x_15506) ;  /* 0x000000000f087348 */ /* 0x000fea0003c00000 */
[----:B------:R0:W1:Y:S02]  /*23240*/  SHFL.IDX P6, R14, R13, R12, R11 ;  /* 0x0000000c0d0e7389 */ /* 0x00006400000c000b */
[----:B01----:R-:W-:Y:S01]  /*23250*/  ENDCOLLECTIVE ;  /* 0x000000000000791b */ /* 0x003fe20003800000 */
.L_x_15506:
        /* <DEDUP_REMOVED lines=15> */
.L_x_15507:
[----:B------:R-:W-:Y:S02]  /*23350*/  @P0 IMAD R6, R5, 0x2, R16 ;  /* 0x0000000205060824 */ /* 0x000fe400078e0210 */
[----:B------:R-:W-:Y:S02]  /*23360*/  IMAD.MOV.U32 R13, RZ, RZ, R4 ;  /* 0x000000ffff0d7224 */ /* 0x000fe400078e0004 */
[----:B------:R-:W-:Y:S02]  /*23370*/  IMAD.MOV.U32 R12, RZ, RZ, 0x4 ;  /* 0x00000004ff0c7424 */ /* 0x000fe400078e00ff */
[----:B------:R-:W-:-:S07]  /*23380*/  IMAD.MOV.U32 R3, RZ, RZ, R14 ;  /* 0x000000ffff037224 */ /* 0x000fce00078e000e */
[----:B------:R-:W-:Y:S05]  /*23390*/  WARPSYNC.COLLECTIVE R15, `(.L_x_15508) ;  /* 0x000000000f087348 */ /* 0x000fea0003c00000 */
[----:B------:R0:W1:Y:S02]  /*233a0*/  SHFL.IDX P6, R14, R13, R12, R11 ;  /* 0x0000000c0d0e7389 */ /* 0x00006400000c000b */
[----:B01----:R-:W-:Y:S01]  /*233b0*/  ENDCOLLECTIVE ;  /* 0x000000000000791b */ /* 0x003fe20003800000 */
.L_x_15508:
        /* <DEDUP_REMOVED lines=15> */
.L_x_15509:
[----:B------:R-:W-:Y:S01]  /*234b0*/  @P0 LEA R6, R5, R16, 0x1 ;  /* 0x0000001005060211 */ /* 0x000fe200078e08ff */
[----:B------:R-:W-:Y:S02]  /*234c0*/  IMAD.MOV.U32 R13, RZ, RZ, R4 ;  /* 0x000000ffff0d7224 */ /* 0x000fe400078e0004 */
[----:B------:R-:W-:Y:S02]  /*234d0*/  IMAD.MOV.U32 R12, RZ, RZ, 0x5 ;  /* 0x00000005ff0c7424 */ /* 0x000fe400078e00ff */
[----:B------:R-:W-:-:S07]  /*234e0*/  IMAD.MOV.U32 R3, RZ, RZ, R14 ;  /* 0x000000ffff037224 */ /* 0x000fce00078e000e */
[----:B------:R-:W-:Y:S05]  /*234f0*/  WARPSYNC.COLLECTIVE R15, `(.L_x_15510) ;  /* 0x000000000f087348 */ /* 0x000fea0003c00000 */
[----:B------:R0:W1:Y:S02]  /*23500*/  SHFL.IDX P6, R14, R13, R12, R11 ;  /* 0x0000000c0d0e7389 */ /* 0x00006400000c000b */
[----:B01----:R-:W-:Y:S01]  /*23510*/  ENDCOLLECTIVE ;  /* 0x000000000000791b */ /* 0x003fe20003800000 */
.L_x_15510:
        /* <DEDUP_REMOVED lines=10> */
.L_x_15511:
[----:B------:R-:W-:Y:S01]  /*235c0*/  @!PT LDS RZ, [RZ] ;  /* 0x00000000fffff984 */ /* 0x000fe20000000800 */
[----:B------:R-:W-:Y:S01]  /*235d0*/  @!PT LDS RZ, [RZ] ;  /* 0x00000000fffff984 */ /* 0x000fe20000000800 */
[----:B------:R-:W-:Y:S01]  /*235e0*/  @!PT LDS RZ, [RZ] ;  /* 0x00000000fffff984 */ /* 0x000fe20000000800 */
[----:B------:R1:W-:Y:S01]  /*235f0*/  @P0 LDGSTS.E.BYPASS.LTC128B.128 [R6+0x1e400], desc[UR42][R2.64], !P2 ;  /* 0x1e40000002060fae */ /* 0x0003e2000d101d6a */
[----:B------:R-:W-:Y:S01]  /*23600*/  IMAD.MOV.U32 R0, RZ, RZ, R14 ;  /* 0x000000ffff007224 */ /* 0x000fe200078e000e */
[----:B------:R-:W-:Y:S06]  /*23610*/  BRA `(.L_x_15512) ;  /* 0xffffff8c00d07947 */ /* 0x000fec000383ffff */
.L_x_15334:
[----:B------:R-:W-:Y:S01]  /*23620*/  IMAD.MOV.U32 R13, RZ, RZ, R3 ;  /* 0x000000ffff0d7224 */ /* 0x000fe200078e0003 */
[----:B------:R-:W-:Y:S01]  /*23630*/  LEA R25, R25, R8, 0x7 ;  /* 0x0000000819197211 */ /* 0x000fe200078e38ff */
[----:B------:R-:W-:Y:S02]  /*23640*/  IMAD.MOV.U32 R12, RZ, RZ, RZ ;  /* 0x000000ffff0c7224 */ /* 0x000fe400078e00ff */
[----:B------:R-:W-:Y:S02]  /*23650*/  IMAD.MOV.U32 R11, RZ, RZ, 0x181f ;  /* 0x0000181fff0b7424 */ /* 0x000fe400078e00ff */
[----:B------:R-:W-:Y:S02]  /*23660*/  IMAD.MOV.U32 R15, RZ, RZ, -0x1 ;  /* 0xffffffffff0f7424 */ /* 0x000fe400078e00ff */
[----:B-----5:R-:W-:Y:S02]  /*23670*/  IMAD R2, R9, R6, RZ ;  /* 0x0000000609027224 */ /* 0x020fe400078e02ff */
[----:B------:R-:W-:-:S07]  /*23680*/  VIADD R10, R25, 0x10 ;  /* 0x00000010190a7836 */ /* 0x000fce0000000000 */
[----:B------:R-:W-:Y:S05]  /*23690*/  WARPSYNC.COLLECTIVE R15, `(.L_x_15513) ;  /* 0x000000000f087348 */ /* 0x000fea0003c00000 */
[----:B------:R0:W1:Y:S02]  /*236a0*/  SHFL.IDX P6, R14, R13, R12, R11 ;  /* 0x0000000c0d0e7389 */ /* 0x00006400000c000b */
[----:B01----:R-:W-:Y:S01]  /*236b0*/  ENDCOLLECTIVE ;  /* 0x000000000000791b */ /* 0x003fe20003800000 */
.L_x_15513:
[C---:B------:R-:W-:Y:S01]  /*236c0*/  VIADD R6, R25.reuse, 0x20 ;  /* 0x0000002019067836 */ /* 0x040fe20000000000 */
[C---:B------:R-:W-:Y:S01]  /*236d0*/  ISETP.GE.AND P0, PT, R25.reuse, R2, PT ;  /* 0x000000021900720c */ /* 0x040fe20003f06270 */
[----:B------:R-:W-:Y:S01]  /*236e0*/  VIADD R8, R25, 0x40 ;  /* 0x0000004019087836 */ /* 0x000fe20000000000 */
[----:B------:R0:W-:Y:S04]  /*236f0*/  STL [R1+0x18], R10 ;  /* 0x0000180a01007387 */ /* 0x0001e80000100800 */
[----:B------:R0:W-:Y:S01]  /*23700*/  STL [R1+0x1c], R6 ;  /* 0x00001c0601007387 */ /* 0x0001e20000100800 */
[----:B------:R-:W-:Y:S02]  /*23710*/  IMAD.MOV.U32 R13, RZ, RZ, R0 ;  /* 0x000000ffff0d7224 */ /* 0x000fe400078e0000 */
[----:B------:R-:W-:-:S07]  /*23720*/  IMAD.MOV.U32 R4, RZ, RZ, R14 ;  /* 0x000000ffff047224 */ /* 0x000fce00078e000e */
[----:B0-----:R-:W-:Y:S05]  /*23730*/  WARPSYNC.COLLECTIVE R15, `(.L_x_15514) ;  /* 0x000000000f087348 */ /* 0x001fea0003c00000 */
[----:B------:R1:W2:Y:S02]  /*23740*/  SHFL.IDX P6, R14, R13, R12, R11 ;  /* 0x0000000c0d0e7389 */ /* 0x0002a400000c000b */
[----:B012---:R-:W-:Y:S01]  /*23750*/  ENDCOLLECTIVE ;  /* 0x000000000000791b */ /* 0x007fe20003800000 */
.L_x_15514:
[----:B------:R-:W-:Y:S02]  /*23760*/  IMAD.MOV.U32 R13, RZ, RZ, R3 ;  /* 0x000000ffff0d7224 */ /* 0x000fe400078e0003 */
[----:B------:R-:W-:Y:S02]  /*23770*/  IMAD.MOV.U32 R12, RZ, RZ, 0x1 ;  /* 0x00000001ff0c7424 */ /* 0x000fe400078e00ff */
[----:B------:R-:W-:-:S07]  /*23780*/  IMAD.MOV.U32 R5, RZ, RZ, R14 ;  /* 0x000000ffff057224 */ /* 0x000fce00078e000e */
[----:B------:R-:W-:Y:S05]  /*23790*/  WARPSYNC.COLLECTIVE R15, `(.L_x_15515) ;  /* 0x000000000f087348 */ /* 0x000fea0003c00000 */
[----:B------:R0:W1:Y:S02]  /*237a0*/  SHFL.IDX P6, R14, R13, R12, R11 ;  /* 0x0000000c0d0e7389 */ /* 0x00006400000c000b */
[----:B01----:R-:W-:Y:S01]  /*237b0*/  ENDCOLLECTIVE ;  /* 0x000000000000791b */ /* 0x003fe20003800000 */
.L_x_15515:
        /* <DEDUP_REMOVED lines=15> */
.L_x_15516:
[----:B------:R-:W-:Y:S02]  /*238b0*/  IMAD.MOV.U32 R13, RZ, RZ, R3 ;  /* 0x000000ffff0d7224 */ /* 0x000fe400078e0003 */
[----:B------:R-:W-:Y:S02]  /*238c0*/  IMAD.MOV.U32 R12, RZ, RZ, 0x2 ;  /* 0x00000002ff0c7424 */ /* 0x000fe400078e00ff */
[----:B------:R-:W-:-:S07]  /*238d0*/  IMAD.MOV.U32 R5, RZ, RZ, R14 ;  /* 0x000000ffff057224 */ /* 0x000fce00078e000e */
[----:B------:R-:W-:Y:S05]  /*238e0*/  WARPSYNC.COLLECTIVE R15, `(.L_x_15517) ;  /* 0x000000000f087348 */ /* 0x000fea0003c00000 */
[----:B------:R0:W1:Y:S02]  /*238f0*/  SHFL.IDX P6, R14, R13, R12, R11 ;  /* 0x0000000c0d0e7389 */ /* 0x00006400000c000b */
[----:B01----:R-:W-:Y:S01]  /*23900*/  ENDCOLLECTIVE ;  /* 0x000000000000791b */ /* 0x003fe20003800000 */
.L_x_15517:
        /* <DEDUP_REMOVED lines=12> */
[----:B------:R1:W-:Y:S04]  /*239d0*/  STL [R1+0x20], R6 ;  /* 0x0000200601007387 */ /* 0x0003e80000100800 */
[----:B------:R1:W-:Y:S01]  /*239e0*/  STL [R1+0x24], R8 ;  /* 0x0000240801007387 */ /* 0x0003e20000100800 */
[----:B0-----:R-:W-:-:S07]  /*239f0*/  IMAD.MOV.U32 R4, RZ, RZ, R14 ;  /* 0x000000ffff047224 */ /* 0x001fce00078e000e */
[----:B-1----:R-:W-:Y:S05]  /*23a00*/  WARPSYNC.COLLECTIVE R15, `(.L_x_15518) ;  /* 0x000000000f087348 */ /* 0x002fea0003c00000 */
[----:B------:R0:W2:Y:S02]  /*23a10*/  SHFL.IDX P6, R14, R13, R12, R11 ;  /* 0x0000000c0d0e7389 */ /* 0x0000a400000c000b */
[----:B012---:R-:W-:Y:S01]  /*23a20*/  ENDCOLLECTIVE ;  /* 0x000000000000791b */ /* 0x007fe20003800000 */
.L_x_15518:
[----:B------:R-:W-:Y:S02]  /*23a30*/  IMAD.MOV.U32 R13, RZ, RZ, R3 ;  /* 0x000000ffff0d7224 */ /* 0x000fe400078e0003 */
[----:B------:R-:W-:Y:S01]  /*23a40*/  IMAD.MOV.U32 R12, RZ, RZ, 0x3 ;  /* 0x00000003ff0c7424 */ /* 0x000fe200078e00ff */
[----:B------:R-:W-:-:S07]  /*23a50*/  MOV R5, R14 ;  /* 0x0000000e00057202 */ /* 0x000fce0000000f00 */
[----:B------:R-:W-:Y:S05]  /*23a60*/  WARPSYNC.COLLECTIVE R15, `(.L_x_15519) ;  /* 0x000000000f087348 */ /* 0x000fea0003c00000 */
[----:B------:R0:W1:Y:S02]  /*23a70*/  SHFL.IDX P6, R14, R13, R12, R11 ;  /* 0x0000000c0d0e7389 */ /* 0x00006400000c000b */
[----:B01----:R-:W-:Y:S01]  /*23a80*/  ENDCOLLECTIVE ;  /* 0x000000000000791b */ /* 0x003fe20003800000 */
.L_x_15519:
        /* <DEDUP_REMOVED lines=15> */
.L_x_15520:
[----:B------:R-:W-:Y:S02]  /*23b80*/  IMAD.MOV.U32 R13, RZ, RZ, R3 ;  /* 0x000000ffff0d7224 */ /* 0x000fe400078e0003 */
[----:B------:R-:W-:Y:S02]  /*23b90*/  IMAD.MOV.U32 R12, RZ, RZ, 0x4 ;  /* 0x00000004ff0c7424 */ /* 0x000fe400078e00ff */
[----:B------:R-:W-:-:S07]  /*23ba0*/  IMAD.MOV.U32 R5, RZ, RZ, R14 ;  /* 0x000000ffff057224 */ /* 0x000fce00078e000e */
[----:B------:R-:W-:Y:S05]  /*23bb0*/  WARPSYNC.COLLECTIVE R15, `(.L_x_15521) ;  /* 0x000000000f087348 */ /* 0x000fea0003c00000 */
[----:B------:R0:W1:Y:S02]  /*23bc0*/  SHFL.IDX P6, R14, R13, R12, R11 ;  /* 0x0000000c0d0e7389 */ /* 0x00006400000c000b */
[----:B01----:R-:W-:Y:S01]  /*23bd0*/  ENDCOLLECTIVE ;  /* 0x000000000000791b */ /* 0x003fe20003800000 */
.L_x_15521:
[----:B------:R-:W-:-:S05]  /*23be0*/  @!P0 LEA R5, P2, R7, R5, 0x1 ;  /* 0x0000000507058211 */ /* 0x000fca00078408ff */
[----:B------:R-:W-:-:S05]  /*23bf0*/  @!P0 IMAD.X R4, RZ, RZ, R4, P2 ;  /* 0x000000ffff048224 */ /* 0x000fca00010e0604 */
[----:B------:R-:W-:Y:S02]  /*23c00*/  @!P0 LOP3.LUT R5, R5, R4, RZ, 0x3c, !PT ;  /* 0x0000000405058212 */ /* 0x000fe400078e3cff */
[----:B------:R-:W-:Y:S02]  /*23c10*/  MOV R13, R0 ;  /* 0x00000000000d7202 */ /* 0x000fe40000000f00 */
[----:B------:R-:W-:-:S04]  /*23c20*/  @!P0 LOP3.LUT R4, R5, R4, RZ, 0x3c, !PT ;  /* 0x0000000405048212 */ /* 0x000fc800078e3cff */
[----:B------:R-:W-:Y:S01]  /*23c30*/  @!P0 LOP3.LUT R5, R5, R4, RZ, 0x3c, !PT ;  /* 0x0000000405058212 */ /* 0x000fe200078e3cff */
[----:B------:R-:W-:-:S07]  /*23c40*/  IMAD.MOV.U32 R6, RZ, RZ, R14 ;  /* 0x000000ffff067224 */ /* 0x000fce00078e000e */
[----:B------:R-:W-:Y:S05]  /*23c50*/  WARPSYNC.COLLECTIVE R15, `(.L_x_15522) ;  /* 0x000000000f087348 */ /* 0x000fea0003c00000 */
[----:B------:R0:W1:Y:S02]  /*23c60*/  SHFL.IDX P6, R14, R13, R12, R11 ;  /* 0x0000000c0d0e7389 */ /* 0x00006400000c000b */
[----:B01----:R-:W-:Y:S01]  /*23c70*/  ENDCOLLECTIVE ;  /* 0x000000000000791b */ /* 0x003fe20003800000 */
.L_x_15522:
        /* <DEDUP_REMOVED lines=13> */
.L_x_15523:
        /* <DEDUP_REMOVED lines=10> */
.L_x_15524:
        /* <DEDUP_REMOVED lines=13> */
.L_x_15525:
        /* <DEDUP_REMOVED lines=10> */
.L_x_15526:
        /* <DEDUP_REMOVED lines=11> */
.L_x_15527:
        /* <DEDUP_REMOVED lines=10> */
.L_x_15528:
[----:B------:R-:W-:Y:S01]  /*240b0*/  @!PT LDS RZ, [RZ] ;  /* 0x00000000fffff984 */ /* 0x000fe20000000800 */
[----:B------:R-:W-:Y:S01]  /*240c0*/  @!PT LDS RZ, [RZ] ;  /* 0x00000000fffff984 */ /* 0x000fe20000000800 */
[----:B------:R-:W-:Y:S01]  /*240d0*/  @!PT LDS RZ, [RZ] ;  /* 0x00000000fffff984 */ /* 0x000fe20000000800 */
[----:B------:R0:W-:Y:S01]  /*240e0*/  @!P0 LDGSTS.E.BYPASS.LTC128B.128 [R22+0x1b400], desc[UR42][R4.64], !P1 ;  /* 0x1b40000004168fae */ /* 0x0001e2000c901d6a */
[----:B------:R-:W-:Y:S01]  /*240f0*/  IMAD.MOV.U32 R0, RZ, RZ, R14 ;  /* 0x000000ffff007224 */ /* 0x000fe200078e000e */
[----:B------:R-:W-:Y:S06]  /*24100*/  BRA `(.L_x_15529) ;  /* 0xffffff9000207947 */ /* 0x000fec000383ffff */
.L_x_15338:
        /* <DEDUP_REMOVED lines=9> */
[----:B------:R-:W-:Y:S01]  /*241a0*/  MOV R15, 0xffffffff ;  /* 0xffffffff000f7802 */ /* 0x000fe20000000f00 */
        /* <DEDUP_REMOVED lines=23> */
.L_x_15531:
[----:B------:R-:W-:Y:S05]  /*24320*/  BSYNC B0 ;  /* 0x0000000000007941 */ /* 0x000fea0003800000 */
.L_x_15530:
        /* <DEDUP_REMOVED lines=11> */
.L_x_15532:
        /* <DEDUP_REMOVED lines=12> */
.L_x_15533:
        /* <DEDUP_REMOVED lines=15> */
.L_x_15534:
[----:B------:R-:W-:Y:S02]  /*24590*/  IMAD.MOV.U32 R13, RZ, RZ, R0 ;  /* 0x000000ffff0d7224 */ /* 0x000fe400078e0000 */
[----:B------:R-:W-:Y:S02]  /*245a0*/  IMAD.MOV.U32 R12, RZ, RZ, 0x2 ;  /* 0x00000002ff0c7424 */ /* 0x000fe400078e00ff */
[----:B------:R-:W-:-:S05]  /*245b0*/  IMAD.MOV.U32 R2, RZ, RZ, R14 ;  /* 0x000000ffff027224 */ /* 0x000fca00078e000e */
[----:B------:R-:W-:-:S04]  /*245c0*/  @!P5 LEA R2, P6, R7, R2, 0x1 ;  /* 0x000000020702d211 */ /* 0x000fc800078c08ff */
[----:B------:R-:W-:-:S05]  /*245d0*/  @!P5 IADD3.X R3, RZ, R6, RZ, P6, !PT ;  /* 0x00000006ff03d210 */ /* 0x000fca00037fe4ff */
[----:B------:R-:W-:Y:S01]  /*245e0*/  @!PT LDS RZ, [RZ] ;  /* 0x00000000fffff984 */ /* 0x000fe20000000800 */
[----:B------:R-:W-:Y:S01]  /*245f0*/  @!PT LDS RZ, [RZ] ;  /* 0x00000000fffff984 */ /* 0x000fe20000000800 */
[----:B------:R-:W-:Y:S01]  /*24600*/  @!PT LDS RZ, [RZ] ;  /* 0x00000000fffff984 */ /* 0x000fe20000000800 */
[----:B------:R0:W-:Y:S04]  /*24610*/  @!P5 LDGSTS.E.BYPASS.LTC128B.128 [R22+0x22c00], desc[UR42][R2.64], !P4 ;  /* 0x22c000000216dfae */ /* 0x0001e8000e101d6a */
[----:B0-----:R-:W-:Y:S05]  /*24620*/  WARPSYNC.COLLECTIVE R15, `(.L_x_15535) ;  /* 0x000000000f087348 */ /* 0x001fea0003c00000 */
[----:B------:R1:W2:Y:S02]  /*24630*/  SHFL.IDX P6, R14, R13, R12, R11 ;  /* 0x0000000c0d0e7389 */ /* 0x0002a400000c000b */
[----:B012---:R-:W-:Y:S01]  /*24640*/  ENDCOLLECTIVE ;  /* 0x000000000000791b */ /* 0x007fe20003800000 */
.L_x_15535:
        /* <DEDUP_REMOVED lines=12> */
.L_x_15536:
        /* <DEDUP_REMOVED lines=12> */
.L_x_15537:
        /* <DEDUP_REMOVED lines=12> */
.L_x_15538:
[----:B------:R-:W-:Y:S01]  /*24890*/  MOV R13, R0 ;  /* 0x00000000000d7202 */ /* 0x000fe20000000f00 */
        /* <DEDUP_REMOVED lines=11> */
.L_x_15539:
        /* <DEDUP_REMOVED lines=12> */
.L_x_15540:
        /* <DEDUP_REMOVED lines=12> */
.L_x_15541:
        /* <DEDUP_REMOVED lines=12> */
.L_x_15542:
[----:B------:R-:W-:Y:S01]  /*24b90*/  IMAD.MOV.U32 R13, RZ, RZ, R0 ;  /* 0x000000ffff0d7224 */ /* 0x000fe200078e0000 */
[----:B------:R-:W-:Y:S01]  /*24ba0*/  MOV R12, 0x6 ;  /* 0x00000006000c7802 */ /* 0x000fe20000000f00 */
        /* <DEDUP_REMOVED lines=10> */
.L_x_15543:
        /* <DEDUP_REMOVED lines=11> */
.L_x_15544:
[----:B------:R-:W-:Y:S02]  /*24d00*/  IMAD.MOV.U32 R13, RZ, RZ, R0 ;  /* 0x000000ffff0d7224 */ /* 0x000fe400078e0000 */
[----:B------:R-:W-:Y:S02]  /*24d10*/  IMAD.MOV.U32 R12, RZ, RZ, 0x7 ;  /* 0x00000007ff0c7424 */ /* 0x000fe400078e00ff */
[----:B------:R-:W-:-:S07]  /*24d20*/  IMAD.MOV.U32 R2, RZ, RZ, R14 ;  /* 0x000000ffff027224 */ /* 0x000fce00078e000e */
[----:B------:R-:W-:Y:S05]  /*24d30*/  WARPSYNC.COLLECTIVE R15, `(.L_x_15545) ;  /* 0x000000000f087348 */ /* 0x000fea0003c00000 */
[----:B------:R0:W1:Y:S02]  /*24d40*/  SHFL.IDX P6, R14, R13, R12, R11 ;  /* 0x0000000c0d0e7389 */ /* 0x00006400000c000b */
[----:B01----:R-:W-:Y:S01]  /*24d50*/  ENDCOLLECTIVE ;  /* 0x000000000000791b */ /* 0x003fe20003800000 */
.L_x_15545:
        /* <DEDUP_REMOVED lines=14> */
.L_x_15546:
[----:B------:R-:W-:Y:S01]  /*24e40*/  IMAD.MOV.U32 R2, RZ, RZ, R14 ;  /* 0x000000ffff027224 */ /* 0x000fe200078e000e */
[----:B------:R-:W-:Y:S06]  /*24e50*/  BRA `(.L_x_15547) ;  /* 0xffffff8c00847947 */ /* 0x000fec000383ffff */
.L_x_15343:
[----:B0-----:R0:W1:Y:S02]  /*24e60*/  SYNCS.PHASECHK.TRANS64.TRYWAIT P0, [R16+URZ+0x32420], R3 ;  /* 0x03242003100075a7 */ /* 0x001064000800017f */
[----:B-1----:R-:W-:Y:S05]  /*24e70*/  @!P0 NANOSLEEP.SYNCS 0x989680 ;  /* 0x009896800000895d */ /* 0x002fea0003900000 */
[----:B------:R-:W1:Y:S02]  /*24e80*/  @!P0 SYNCS.PHASECHK.TRANS64 P0, [R16+URZ+0x32420], R3 ;  /* 0x03242003100085a7 */ /* 0x000e64000800007f */
[----:B-1----:R-:W-:Y:S05]  /*24e90*/  @!P0 BRA `(.L_x_15343) ;  /* 0xfffffffc00f08947 */ /* 0x002fea000383ffff */
[----:B------:R-:W-:Y:S05]  /*24ea0*/  BRA `(.L_x_15548) ;  /* 0xffffff8c00f87947 */ /* 0x000fea000383ffff */
.L_x_15346:
[----:B-1----:R1:W3:Y:S02]  /*24eb0*/  SYNCS.PHASECHK.TRANS64.TRYWAIT P0, [R23+URZ+0x32460], R0 ;  /* 0x03246000170075a7 */ /* 0x0022e4000800017f */
[----:B---3--:R-:W-:Y:S05]  /*24ec0*/  @!P0 NANOSLEEP.SYNCS 0x989680 ;  /* 0x009896800000895d */ /* 0x008fea0003900000 */
[----:B------:R-:W3:Y:S02]  /*24ed0*/  @!P0 SYNCS.PHASECHK.TRANS64 P0, [R23+URZ+0x32460], R0 ;  /* 0x03246000170085a7 */ /* 0x000ee4000800007f */
[----:B---3--:R-:W-:Y:S05]  /*24ee0*/  @!P0 BRA `(.L_x_15346) ;  /* 0xfffffffc00f08947 */ /* 0x008fea000383ffff */
[----:B------:R-:W-:Y:S05]  /*24ef0*/  BRA `(.L_x_15549) ;  /* 0xffffff9000087947 */ /* 0x000fea000383ffff */
.L_x_15347:
        /* <DEDUP_REMOVED lines=8> */
.L_x_15551:
[----:B------:R-:W-:Y:S05]  /*24f80*/  BSYNC B0 ;  /* 0x0000000000007941 */ /* 0x000fea0003800000 */
.L_x_15550:
        /* <DEDUP_REMOVED lines=13> */
.L_x_15552:
        /* <DEDUP_REMOVED lines=9> */
.L_x_15553:
[----:B------:R-:W-:Y:S01]  /*250f0*/  IMAD.X R3, RZ, RZ, R3, P0 ;  /* 0x000000ffff037224 */ /* 0x000fe200000e0603 */
[----:B------:R-:W-:Y:S02]  /*25100*/  ISETP.LT.OR P0, PT, R31, 0x1, P4 ;  /* 0x000000011f00780c */ /* 0x000fe40002701670 */
[----:B------:R-:W-:-:S11]  /*25110*/  MOV R13, R5 ;  /* 0x00000005000d7202 */ /* 0x000fd60000000f00 */
        /* <DEDUP_REMOVED lines=14> */
.L_x_15554:
[----:B------:R-:W-:Y:S02]  /*25200*/  IMAD.MOV.U32 R13, RZ, RZ, R6 ;  /* 0x000000ffff0d7224 */ /* 0x000fe400078e0006 */
[----:B------:R-:W-:Y:S01]  /*25210*/  IMAD.MOV.U32 R12, RZ, RZ, 0x2 ;  /* 0x00000002ff0c7424 */ /* 0x000fe200078e00ff */
[----:B------:R-:W-:-:S13]  /*25220*/  IADD3 R2, P3, R14, R0, RZ ;  /* 0x000000000e027210 */ /* 0x000fda0007f7e0ff */
[----:B------:R-:W-:Y:S05]  /*25230*/  WARPSYNC.COLLECTIVE R15, `(.L_x_15555) ;  /* 0x000000000f087348 */ /* 0x000fea0003c00000 */
[----:B------:R0:W1:Y:S02]  /*25240*/  SHFL.IDX P6, R14, R13, R12, R11 ;  /* 0x0000000c0d0e7389 */ /* 0x00006400000c000b */
[----:B01----:R-:W-:Y:S01]  /*25250*/  ENDCOLLECTIVE ;  /* 0x000000000000791b */ /* 0x003fe20003800000 */
.L_x_15555:
        /* <DEDUP_REMOVED lines=17> */
.L_x_15556:
[----:B------:R-:W-:Y:S02]  /*25370*/  IMAD.MOV.U32 R13, RZ, RZ, R6 ;  /* 0x000000ffff0d7224 */ /* 0x000fe400078e0006 */
[----:B------:R-:W-:Y:S01]  /*25380*/  IMAD.MOV.U32 R12, RZ, RZ, 0x3 ;  /* 0x00000003ff0c7424 */ /* 0x000fe200078e00ff */
[----:B------:R-:W-:-:S13]  /*25390*/  IADD3 R2, P3, R14, R0, RZ ;  /* 0x000000000e027210 */ /* 0x000fda0007f7e0ff */
[----:B------:R-:W-:Y:S05]  /*253a0*/  WARPSYNC.COLLECTIVE R15, `(.L_x_15557) ;  /* 0x000000000f087348 */ /* 0x000fea0003c00000 */
[----:B------:R0:W1:Y:S02]  /*253b0*/  SHFL.IDX P6, R14, R13, R12, R11 ;  /* 0x0000000c0d0e7389 */ /* 0x00006400000c000b */
[----:B01----:R-:W-:Y:S01]  /*253c0*/  ENDCOLLECTIVE ;  /* 0x000000000000791b */ /* 0x003fe20003800000 */
.L_x_15557:
        /* <DEDUP_REMOVED lines=17> */
.L_x_15558:
[----:B------:R-:W-:Y:S01]  /*254e0*/  IMAD.MOV.U32 R13, RZ, RZ, R6 ;  /* 0x000000ffff0d7224 */ /* 0x000fe200078e0006 */
[----:B------:R-:W-:Y:S02]  /*254f0*/  MOV R12, 0x4 ;  /* 0x00000004000c7802 */ /* 0x000fe40000000f00 */
[----:B------:R-:W-:-:S13]  /*25500*/  IADD3 R2, P3, R14, R0, RZ ;  /* 0x000000000e027210 */ /* 0x000fda0007f7e0ff */
[----:B------:R-:W-:Y:S05]  /*25510*/  WARPSYNC.COLLECTIVE R15, `(.L_x_15559) ;  /* 0x000000000f087348 */ /* 0x000fea0003c00000 */
[----:B------:R0:W1:Y:S02]  /*25520*/  SHFL.IDX P6, R14, R13, R12, R11 ;  /* 0x0000000c0d0e7389 */ /* 0x00006400000c000b */
[----:B01----:R-:W-:Y:S01]  /*25530*/  ENDCOLLECTIVE ;  /* 0x000000000000791b */ /* 0x003fe20003800000 */
.L_x_15559:
        /* <DEDUP_REMOVED lines=17> */
.L_x_15560:
[----:B------:R-:W-:Y:S02]  /*25650*/  IMAD.MOV.U32 R13, RZ, RZ, R6 ;  /* 0x000000ffff0d7224 */ /* 0x000fe400078e0006 */
[----:B------:R-:W-:Y:S01]  /*25660*/  IMAD.MOV.U32 R12, RZ, RZ, 0x5 ;  /* 0x00000005ff0c7424 */ /* 0x000fe200078e00ff */
[----:B------:R-:W-:-:S13]  /*25670*/  IADD3 R2, P3, R14, R0, RZ ;  /* 0x000000000e027210 */ /* 0x000fda0007f7e0ff */
[----:B------:R-:W-:Y:S05]  /*25680*/  WARPSYNC.COLLECTIVE R15, `(.L_x_15561) ;  /* 0x000000000f087348 */ /* 0x000fea0003c00000 */
[----:B------:R0:W1:Y:S02]  /*25690*/  SHFL.IDX P6, R14, R13, R12, R11 ;  /* 0x0000000c0d0e7389 */ /* 0x00006400000c000b */
[----:B01----:R-:W-:Y:S01]  /*256a0*/  ENDCOLLECTIVE ;  /* 0x000000000000791b */ /* 0x003fe20003800000 */
.L_x_15561:
        /* <DEDUP_REMOVED lines=12> */
.L_x_15562:
        /* <DEDUP_REMOVED lines=9> */
.L_x_15354:
[----:B0-----:R0:W1:Y:S02]  /*25800*/  SYNCS.PHASECHK.TRANS64.TRYWAIT P0, [R6+URZ+0x32440], R23 ;  /* 0x03244017060075a7 */ /* 0x001064000800017f */
[----:B-1----:R-:W-:Y:S05]  /*25810*/  @!P0 NANOSLEEP.SYNCS 0x989680 ;  /* 0x009896800000895d */ /* 0x002fea0003900000 */
[----:B------:R-:W1:Y:S02]  /*25820*/  @!P0 SYNCS.PHASECHK.TRANS64 P0, [R6+URZ+0x32440], R23 ;  /* 0x03244017060085a7 */ /* 0x000e64000800007f */
[----:B-1----:R-:W-:Y:S05]  /*25830*/  @!P0 BRA `(.L_x_15354) ;  /* 0xfffffffc00f08947 */ /* 0x002fea000383ffff */
[----:B------:R-:W-:Y:S05]  /*25840*/  BRA `(.L_x_15564) ;  /* 0xffffff9000987947 */ /* 0x000fea000383ffff */
.L_x_15355:
        /* <DEDUP_REMOVED lines=8> */
.L_x_15566:
[----:B------:R-:W-:Y:S05]  /*258d0*/  BSYNC B1 ;  /* 0x0000000000017941 */ /* 0x000fea0003800000 */
.L_x_15565:
        /* <DEDUP_REMOVED lines=9> */
.L_x_15567:
[----:B------:R-:W-:Y:S02]  /*25970*/  IMAD.MOV.U32 R13, RZ, RZ, R9 ;  /* 0x000000ffff0d7224 */ /* 0x000fe400078e0009 */
[----:B------:R-:W-:Y:S02]  /*25980*/  IMAD.MOV.U32 R12, RZ, RZ, 0x1 ;  /* 0x00000001ff0c7424 */ /* 0x000fe400078e00ff */
[----:B------:R-:W-:-:S07]  /*25990*/  IMAD.MOV.U32 R2, RZ, RZ, R14 ;  /* 0x000000ffff027224 */ /* 0x000fce00078e000e */
[----:B------:R-:W-:Y:S05]  /*259a0*/  WARPSYNC.COLLECTIVE R15, `(.L_x_15568) ;  /* 0x000000000f087348 */ /* 0x000fea0003c00000 */
[----:B------:R0:W1:Y:S02]  /*259b0*/  SHFL.IDX P6, R14, R13, R12, R11 ;  /* 0x0000000c0d0e7389 */ /* 0x00006400000c000b */
[----:B01----:R-:W-:Y:S01]  /*259c0*/  ENDCOLLECTIVE ;  /* 0x000000000000791b */ /* 0x003fe20003800000 */
.L_x_15568:
        /* <DEDUP_REMOVED lines=11> */
.L_x_15569:
[----:B------:R-:W-:Y:S01]  /*25a80*/  MOV R13, R9 ;  /* 0x00000009000d7202 */ /* 0x000fe20000000f00 */
[----:B------:R-:W-:Y:S02]  /*25a90*/  IMAD.MOV.U32 R12, RZ, RZ, 0x2 ;  /* 0x00000002ff0c7424 */ /* 0x000fe400078e00ff */
[----:B------:R-:W-:-:S07]  /*25aa0*/  IMAD.MOV.U32 R2, RZ, RZ, R14 ;  /* 0x000000ffff027224 */ /* 0x000fce00078e000e */
[----:B------:R-:W-:Y:S05]  /*25ab0*/  WARPSYNC.COLLECTIVE R15, `(.L_x_15570) ;  /* 0x000000000f087348 */ /* 0x000fea0003c00000 */
[----:B------:R0:W1:Y:S02]  /*25ac0*/  SHFL.IDX P6, R14, R13, R12, R11 ;  /* 0x0000000c0d0e7389 */ /* 0x00006400000c000b */
[----:B01----:R-:W-:Y:S01]  /*25ad0*/  ENDCOLLECTIVE ;  /* 0x000000000000791b */ /* 0x003fe20003800000 */
.L_x_15570:
        /* <DEDUP_REMOVED lines=11> */
.L_x_15571:
[----:B------:R-:W-:Y:S02]  /*25b90*/  IMAD.MOV.U32 R13, RZ, RZ, R9 ;  /* 0x000000ffff0d7224 */ /* 0x000fe400078e0009 */
[----:B------:R-:W-:Y:S02]  /*25ba0*/  IMAD.MOV.U32 R12, RZ, RZ, 0x3 ;  /* 0x00000003ff0c7424 */ /* 0x000fe400078e00ff */
[----:B------:R-:W-:-:S07]  /*25bb0*/  IMAD.MOV.U32 R2, RZ, RZ, R14 ;  /* 0x000000ffff027224 */ /* 0x000fce00078e000e */
[----:B------:R-:W-:Y:S05]  /*25bc0*/  WARPSYNC.COLLECTIVE R15, `(.L_x_15572) ;  /* 0x000000000f087348 */ /* 0x000fea0003c00000 */
[----:B------:R0:W1:Y:S02]  /*25bd0*/  SHFL.IDX P6, R14, R13, R12, R11 ;  /* 0x0000000c0d0e7389 */ /* 0x00006400000c000b */
[----:B01----:R-:W-:Y:S01]  /*25be0*/  ENDCOLLECTIVE ;  /* 0x000000000000791b */ /* 0x003fe20003800000 */
.L_x_15572:
        /* <DEDUP_REMOVED lines=11> */
.L_x_15573:
[----:B------:R-:W-:Y:S01]  /*25ca0*/  IMAD.MOV.U32 R13, RZ, RZ, R9 ;  /* 0x000000ffff0d7224 */ /* 0x000fe200078e0009 */
[----:B------:R-:W-:Y:S01]  /*25cb0*/  MOV R12, 0x4 ;  /* 0x00000004000c7802 */ /* 0x000fe20000000f00 */
[----:B------:R-:W-:-:S07]  /*25cc0*/  IMAD.MOV.U32 R2, RZ, RZ, R14 ;  /* 0x000000ffff027224 */ /* 0x000fce00078e000e */
[----:B------:R-:W-:Y:S05]  /*25cd0*/  WARPSYNC.COLLECTIVE R15, `(.L_x_15574) ;  /* 0x000000000f087348 */ /* 0x000fea0003c00000 */
[----:B------:R0:W1:Y:S02]  /*25ce0*/  SHFL.IDX P6, R14, R13, R12, R11 ;  /* 0x0000000c0d0e7389 */ /* 0x00006400000c000b */
[----:B01----:R-:W-:Y:S01]  /*25cf0*/  ENDCOLLECTIVE ;  /* 0x000000000000791b */ /* 0x003fe20003800000 */
.L_x_15574:
        /* <DEDUP_REMOVED lines=11> */
.L_x_15575:
[----:B------:R-:W-:Y:S02]  /*25db0*/  IMAD.MOV.U32 R13, RZ, RZ, R9 ;  /* 0x000000ffff0d7224 */ /* 0x000fe400078e0009 */
[----:B------:R-:W-:Y:S02]  /*25dc0*/  IMAD.MOV.U32 R12, RZ, RZ, 0x5 ;  /* 0x00000005ff0c7424 */ /* 0x000fe400078e00ff */
[----:B------:R-:W-:-:S07]  /*25dd0*/  IMAD.MOV.U32 R2, RZ, RZ, R14 ;  /* 0x000000ffff027224 */ /* 0x000fce00078e000e */
[----:B------:R-:W-:Y:S05]  /*25de0*/  WARPSYNC.COLLECTIVE R15, `(.L_x_15576) ;  /* 0x000000000f087348 */ /* 0x000fea0003c00000 */
[----:B------:R0:W1:Y:S02]  /*25df0*/  SHFL.IDX P6, R14, R13, R12, R11 ;  /* 0x0000000c0d0e7389 */ /* 0x00006400000c000b */
[----:B01----:R-:W-:Y:S01]  /*25e00*/  ENDCOLLECTIVE ;  /* 0x000000000000791b */ /* 0x003fe20003800000 */
.L_x_15576:
        /* <DEDUP_REMOVED lines=11> */
.L_x_15577:
[----:B------:R-:W-:Y:S01]  /*25ec0*/  IMAD.MOV.U32 R2, RZ, RZ, R14 ;  /* 0x000000ffff027224 */ /* 0x000fe200078e000e */
[----:B------:R-:W-:Y:S06]  /*25ed0*/  BRA `(.L_x_15578) ;  /* 0xffffff8c00c07947 */ /* 0x000fec000383ffff */
.L_x_15360:
[----:B---3--:R3:W4:Y:S02]  /*25ee0*/  SYNCS.PHASECHK.TRANS64.TRYWAIT P0, [R6+URZ+0x32460], R23 ;  /* 0x03246017060075a7 */ /* 0x008724000800017f */
[----:B----4-:R-:W-:Y:S05]  /*25ef0*/  @!P0 NANOSLEEP.SYNCS 0x989680 ;  /* 0x009896800000895d */ /* 0x010fea0003900000 */
[----:B------:R-:W4:Y:S02]  /*25f00*/  @!P0 SYNCS.PHASECHK.TRANS64 P0, [R6+URZ+0x32460], R23 ;  /* 0x03246017060085a7 */ /* 0x000f24000800007f */
[----:B----4-:R-:W-:Y:S05]  /*25f10*/  @!P0 BRA `(.L_x_15360) ;  /* 0xfffffffc00f08947 */ /* 0x010fea000383ffff */
[----:B------:R-:W-:Y:S05]  /*25f20*/  BRA `(.L_x_15579) ;  /* 0xffffff9000107947 */ /* 0x000fea000383ffff */
.L_x_15361:
[----:B------:R-:W-:Y:S01]  /*25f30*/  BSSY B1, `(.L_x_15580) ;  /* 0x0000008000017945 */ /* 0x000fe20003800000 */
[----:B------:R-:W-:Y:S01]  /*25f40*/  IMAD.MOV.U32 R13, RZ, RZ, R9 ;  /* 0x000000ffff0d7224 */ /* 0x000fe200078e0009 */
[----:B------:R-:W-:Y:S01]  /*25f50*/  MOV R15, 0xffffffff ;  /* 0xffffffff000f7802 */ /* 0x000fe20000000f00 */
[----:B------:R-:W-:Y:S02]  /*25f60*/  IMAD.MOV.U32 R12, RZ, RZ, RZ ;  /* 0x000000ffff0c7224 */ /* 0x000fe400078e00ff */
[----:B------:R-:W-:-:S07]  /*25f70*/  IMAD.MOV.U32 R11, RZ, RZ, 0x181f ;  /* 0x0000181fff0b7424 */ /* 0x000fce00078e00ff */
[----:B0-23--:R-:W-:Y:S05]  /*25f80*/  WARPSYNC.COLLECTIVE R15, `(.L_x_15581) ;  /* 0x000000000f087348 */ /* 0x00dfea0003c00000 */
[----:B------:R1:W4:Y:S02]  /*25f90*/  SHFL.IDX P6, R14, R13, R12, R11 ;  /* 0x0000000c0d0e7389 */ /* 0x00032400000c000b */
[----:B01234-:R-:W-:Y:S01]  /*25fa0*/  ENDCOLLECTIVE ;  /* 0x000000000000791b */ /* 0x01ffe20003800000 */
.L_x_15581:
[----:B------:R-:W-:Y:S05]  /*25fb0*/  BSYNC B1 ;  /* 0x0000000000017941 */ /* 0x000fea0003800000 */
.L_x_15580:
        /* <DEDUP_REMOVED lines=9> */
.L_x_15582:
[----:B------:R-:W-:Y:S02]  /*26050*/  IMAD.MOV.U32 R13, RZ, RZ, R9 ;  /* 0x000000ffff0d7224 */ /* 0x000fe400078e0009 */
[----:B------:R-:W-:Y:S01]  /*26060*/  IMAD.MOV.U32 R12, RZ, RZ, 0x1 ;  /* 0x00000001ff0c7424 */ /* 0x000fe200078e00ff */
[----:B------:R-:W-:-:S13]  /*26070*/  IADD3 R2, P0, R14, R0, RZ ;  /* 0x000000000e027210 */ /* 0x000fda0007f1e0ff */
[----:B------:R-:W-:Y:S05]  /*26080*/  WARPSYNC.COLLECTIVE R15, `(.L_x_15583) ;  /* 0x000000000f087348 */ /* 0x000fea0003c00000 */
[----:B------:R0:W1:Y:S02]  /*26090*/  SHFL.IDX P6, R14, R13, R12, R11 ;  /* 0x0000000c0d0e7389 */ /* 0x00006400000c000b */
[----:B01----:R-:W-:Y:S01]  /*260a0*/  ENDCOLLECTIVE ;  /* 0x000000000000791b */ /* 0x003fe20003800000 */
.L_x_15583:
        /* <DEDUP_REMOVED lines=13> */
.L_x_15584:
[----:B------:R-:W-:Y:S01]  /*26180*/  MOV R13, R9 ;  /* 0x00000009000d7202 */ /* 0x000fe20000000f00 */
[----:B------:R-:W-:Y:S01]  /*26190*/  IMAD.MOV.U32 R12, RZ, RZ, 0x2 ;  /* 0x00000002ff0c7424 */ /* 0x000fe200078e00ff */
[----:B------:R-:W-:-:S13]  /*261a0*/  IADD3 R2, P0, R14, R0, RZ ;  /* 0x000000000e027210 */ /* 0x000fda0007f1e0ff */
[----:B------:R-:W-:Y:S05]  /*261b0*/  WARPSYNC.COLLECTIVE R15, `(.L_x_15585) ;  /* 0x000000000f087348 */ /* 0x000fea0003c00000 */
[----:B------:R0:W1:Y:S02]  /*261c0*/  SHFL.IDX P6, R14, R13, R12, R11 ;  /* 0x0000000c0d0e7389 */ /* 0x00006400000c000b */
[----:B01----:R-:W-:Y:S01]  /*261d0*/  ENDCOLLECTIVE ;  /* 0x000000000000791b */ /* 0x003fe20003800000 */
.L_x_15585:
        /* <DEDUP_REMOVED lines=13> */
.L_x_15586:
[----:B------:R-:W-:Y:S02]  /*262b0*/  IMAD.MOV.U32 R13, RZ, RZ, R9 ;  /* 0x000000ffff0d7224 */ /* 0x000fe400078e0009 */
[----:B------:R-:W-:Y:S01]  /*262c0*/  IMAD.MOV.U32 R12, RZ, RZ, 0x3 ;  /* 0x00000003ff0c7424 */ /* 0x000fe200078e00ff */
[----:B------:R-:W-:-:S13]  /*262d0*/  IADD3 R2, P0, R14, R0, RZ ;  /* 0x000000000e027210 */ /* 0x000fda0007f1e0ff */
[----:B------:R-:W-:Y:S05]  /*262e0*/  WARPSYNC.COLLECTIVE R15, `(.L_x_15587) ;  /* 0x000000000f087348 */ /* 0x000fea0003c00000 */
[----:B------:R0:W1:Y:S02]  /*262f0*/  SHFL.IDX P6, R14, R13, R12, R11 ;  /* 0x0000000c0d0e7389 */ /* 0x00006400000c000b */
[----:B01----:R-:W-:Y:S01]  /*26300*/  ENDCOLLECTIVE ;  /* 0x000000000000791b */ /* 0x003fe20003800000 */
.L_x_15587:
        /* <DEDUP_REMOVED lines=13> */
.L_x_15588:
[----:B------:R-:W-:Y:S02]  /*263e0*/  IMAD.MOV.U32 R13, RZ, RZ, R9 ;  /* 0x000000ffff0d7224 */ /* 0x000fe400078e0009 */
[----:B------:R-:W-:Y:S01]  /*263f0*/  IMAD.MOV.U32 R12, RZ, RZ, 0x4 ;  /* 0x00000004ff0c7424 */ /* 0x000fe200078e00ff */
[----:B------:R-:W-:-:S13]  /*26400*/  IADD3 R2, P0, R14, R0, RZ ;  /* 0x000000000e027210 */ /* 0x000fda0007f1e0ff */
[----:B------:R-:W-:Y:S05]  /*26410*/  WARPSYNC.COLLECTIVE R15, `(.L_x_15589) ;  /* 0x000000000f087348 */ /* 0x000fea0003c00000 */
[----:B------:R0:W1:Y:S02]  /*26420*/  SHFL.IDX P6, R14, R13, R12, R11 ;  /* 0x0000000c0d0e7389 */ /* 0x00006400000c000b */
[----:B01----:R-:W-:Y:S01]  /*26430*/  ENDCOLLECTIVE ;  /* 0x000000000000791b */ /* 0x003fe20003800000 */
.L_x_15589:
        /* <DEDUP_REMOVED lines=13> */
.L_x_15590:
[----:B------:R-:W-:Y:S02]  /*26510*/  IMAD.MOV.U32 R13, RZ, RZ, R9 ;  /* 0x000000ffff0d7224 */ /* 0x000fe400078e0009 */
[----:B------:R-:W-:Y:S01]  /*26520*/  IMAD.MOV.U32 R12, RZ, RZ, 0x5 ;  /* 0x00000005ff0c7424 */ /* 0x000fe200078e00ff */
[----:B------:R-:W-:-:S13]  /*26530*/  IADD3 R2, P0, R14, R0, RZ ;  /* 0x000000000e027210 */ /* 0x000fda0007f1e0ff */
[----:B------:R-:W-:Y:S05]  /*26540*/  WARPSYNC.COLLECTIVE R15, `(.L_x_15591) ;  /* 0x000000000f087348 */ /* 0x000fea0003c00000 */
[----:B------:R0:W1:Y:S02]  /*26550*/  SHFL.IDX P6, R14, R13, R12, R11 ;  /* 0x0000000c0d0e7389 */ /* 0x00006400000c000b */
[----:B01----:R-:W-:Y:S01]  /*26560*/  ENDCOLLECTIVE ;  /* 0x000000000000791b */ /* 0x003fe20003800000 */
.L_x_15591:
        /* <DEDUP_REMOVED lines=13> */
.L_x_15592:
[----:B------:R-:W-:Y:S05]  /*26640*/  BRA `(.L_x_15593) ;  /* 0xffffff8c00547947 */ /* 0x000fea000383ffff */
.L_x_15369:
[----:B------:R-:W-:Y:S01]  /*26650*/  BSSY B0, `(.L_x_15594) ;  /* 0x0000008000007945 */ /* 0x000fe20003800000 */
[----:B------:R-:W-:Y:S02]  /*26660*/  IMAD.MOV.U32 R13, RZ, RZ, R24 ;  /* 0x000000ffff0d7224 */ /* 0x000fe400078e0018 */
[----:B------:R-:W-:Y:S02]  /*26670*/  IMAD.MOV.U32 R12, RZ, RZ, RZ ;  /* 0x000000ffff0c7224 */ /* 0x000fe400078e00ff */
[----:B-1----:R-:W-:Y:S02]  /*26680*/  IMAD.MOV.U32 R11, RZ, RZ, 0x1f ;  /* 0x0000001fff0b7424 */ /* 0x002fe400078e00ff */
[----:B------:R-:W-:-:S07]  /*26690*/  IMAD.MOV.U32 R15, RZ, RZ, -0x1 ;  /* 0xffffffffff0f7424 */ /* 0x000fce00078e00ff */
[----:B--23--:R-:W-:Y:S05]  /*266a0*/  WARPSYNC.COLLECTIVE R15, `(.L_x_15595) ;  /* 0x000000000f087348 */ /* 0x00cfea0003c00000 */
[----:B------:R0:W1:Y:S02]  /*266b0*/  SHFL.IDX P6, R14, R13, R12, R11 ;  /* 0x0000000c0d0e7389 */ /* 0x00006400000c000b */
[----:B0123--:R-:W-:Y:S01]  /*266c0*/  ENDCOLLECTIVE ;  /* 0x000000000000791b */ /* 0x00ffe20003800000 */
.L_x_15595:
[----:B------:R-:W-:Y:S05]  /*266d0*/  BSYNC B0 ;  /* 0x0000000000007941 */ /* 0x000fea0003800000 */
.L_x_15594:
        /* <DEDUP_REMOVED lines=9> */
.L_x_15596:
        /* <DEDUP_REMOVED lines=24> */
.L_x_15597:
[----:B------:R-:W-:Y:S01]  /*268f0*/  IMAD.MOV.U32 R12, RZ, RZ, 0x2 ;  /* 0x00000002ff0c7424 */ /* 0x000fe200078e00ff */
[----:B------:R-:W-:-:S05]  /*26900*/  SEL R14, R14, RZ, P1 ;  /* 0x000000ff0e0e7207 */ /* 0x000fca0000800000 */
[----:B------:R-:W-:-:S04]  /*26910*/  IMAD.IADD R5, R13, 0x1, R14 ;  /* 0x000000010d057824 */ /* 0x000fc800078e020e */
[----:B------:R-:W-:-:S07]  /*26920*/  IMAD.MOV.U32 R13, RZ, RZ, R5 ;  /* 0x000000ffff0d7224 */ /* 0x000fce00078e0005 */
[----:B------:R-:W-:Y:S05]  /*26930*/  WARPSYNC.COLLECTIVE R15, `(.L_x_15598) ;  /* 0x000000000f087348 */ /* 0x000fea0003c00000 */
[----:B------:R0:W1:Y:S02]  /*26940*/  SHFL.UP P6, R14, R13, R12, R11 ;  /* 0x0400000c0d0e7389 */ /* 0x00006400000c000b */
[----:B01----:R-:W-:Y:S01]  /*26950*/  ENDCOLLECTIVE ;  /* 0x000000000000791b */ /* 0x003fe20003800000 */
.L_x_15598:
[----:B------:R-:W-:Y:S01]  /*26960*/  IMAD.MOV.U32 R12, RZ, RZ, 0x4 ;  /* 0x00000004ff0c7424 */ /* 0x000fe200078e00ff */
[----:B------:R-:W-:-:S05]  /*26970*/  SEL R2, R14, RZ, P2 ;  /* 0x000000ff0e027207 */ /* 0x000fca0001000000 */
[----:B------:R-:W-:-:S05]  /*26980*/  IMAD.IADD R2, R5, 0x1, R2 ;  /* 0x0000000105027824 */ /* 0x000fca00078e0202 */
[----:B------:R-:W-:-:S07]  /*26990*/  MOV R13, R2 ;  /* 0x00000002000d7202 */ /* 0x000fce0000000f00 */
[----:B------:R-:W-:Y:S05]  /*269a0*/  WARPSYNC.COLLECTIVE R15, `(.L_x_15599) ;  /* 0x000000000f087348 */ /* 0x000fea0003c00000 */
[----:B------:R0:W1:Y:S02]  /*269b0*/  SHFL.UP P6, R14, R13, R12, R11 ;  /* 0x0400000c0d0e7389 */ /* 0x00006400000c000b */
[----:B01----:R-:W-:Y:S01]  /*269c0*/  ENDCOLLECTIVE ;  /* 0x000000000000791b */ /* 0x003fe20003800000 */
.L_x_15599:
[----:B------:R-:W-:Y:S01]  /*269d0*/  IMAD.MOV.U32 R12, RZ, RZ, 0x8 ;  /* 0x00000008ff0c7424 */ /* 0x000fe200078e00ff */
[----:B------:R-:W-:-:S05]  /*269e0*/  SEL R3, R14, RZ, P3 ;  /* 0x000000ff0e037207 */ /* 0x000fca0001800000 */
[----:B------:R-:W-:-:S04]  /*269f0*/  IMAD.IADD R3, R2, 0x1, R3 ;  /* 0x0000000102037824 */ /* 0x000fc800078e0203 */
[----:B------:R-:W-:-:S07]  /*26a00*/  IMAD.MOV.U32 R13, RZ, RZ, R3 ;  /* 0x000000ffff0d7224 */ /* 0x000fce00078e0003 */
[----:B------:R-:W-:Y:S05]  /*26a10*/  WARPSYNC.COLLECTIVE R15, `(.L_x_15600) ;  /* 0x000000000f087348 */ /* 0x000fea0003c00000 */
[----:B------:R0:W1:Y:S02]  /*26a20*/  SHFL.UP P6, R14, R13, R12, R11 ;  /* 0x0400000c0d0e7389 */ /* 0x00006400000c000b */
[----:B01----:R-:W-:Y:S01]  /*26a30*/  ENDCOLLECTIVE ;  /* 0x000000000000791b */ /* 0x003fe20003800000 */
.L_x_15600:
[----:B------:R-:W-:Y:S01]  /*26a40*/  IMAD.MOV.U32 R12, RZ, RZ, 0x10 ;  /* 0x00000010ff0c7424 */ /* 0x000fe200078e00ff */
[----:B------:R-:W-:-:S05]  /*26a50*/  SEL R14, R14, RZ, P4 ;  /* 0x000000ff0e0e7207 */ /* 0x000fca0002000000 */
[----:B------:R-:W-:-:S04]  /*26a60*/  IMAD.IADD R5, R3, 0x1, R14 ;  /* 0x0000000103057824 */ /* 0x000fc800078e020e */
[----:B------:R-:W-:-:S07]  /*26a70*/  IMAD.MOV.U32 R13, RZ, RZ, R5 ;  /* 0x000000ffff0d7224 */ /* 0x000fce00078e0005 */
[----:B------:R-:W-:Y:S05]  /*26a80*/  WARPSYNC.COLLECTIVE R15, `(.L_x_15601) ;  /* 0x000000000f087348 */ /* 0x000fea0003c00000 */
[----:B------:R0:W1:Y:S02]  /*26a90*/  SHFL.UP P6, R14, R13, R12, R11 ;  /* 0x0400000c0d0e7389 */ /* 0x00006400000c000b */
[----:B01----:R-:W-:Y:S01]  /*26aa0*/  ENDCOLLECTIVE ;  /* 0x000000000000791b */ /* 0x003fe20003800000 */
.L_x_15601:
        /* <DEDUP_REMOVED lines=8> */
.L_x_15602:
[----:B------:R-:W-:Y:S05]  /*26b30*/  BRA `(.L_x_15603) ;  /* 0xffffff8c00b47947 */ /* 0x000fea000383ffff */
.L_x_15372:
[----:B------:R-:W-:Y:S01]  /*26b40*/  BSSY B0, `(.L_x_15604) ;  /* 0x0000007000007945 */ /* 0x000fe20003800000 */
[----:B------:R-:W-:Y:S01]  /*26b50*/  MOV R12, 0x1 ;  /* 0x00000001000c7802 */ /* 0x000fe20000000f00 */
[----:B-1----:R-:W-:Y:S02]  /*26b60*/  IMAD.MOV.U32 R11, RZ, RZ, RZ ;  /* 0x000000ffff0b7224 */ /* 0x002fe400078e00ff */
[----:B------:R-:W-:-:S07]  /*26b70*/  IMAD.MOV.U32 R15, RZ, RZ, -0x1 ;  /* 0xffffffffff0f7424 */ /* 0x000fce00078e00ff */
[----:B------:R-:W-:Y:S05]  /*26b80*/  WARPSYNC.COLLECTIVE R15, `(.L_x_15605) ;  /* 0x000000000f087348 */ /* 0x000fea0003c00000 */
[----:B------:R0:W1:Y:S02]  /*26b90*/  SHFL.UP P6, R14, R13, R12, R11 ;  /* 0x0400000c0d0e7389 */ /* 0x00006400000c000b */
[----:B01----:R-:W-:Y:S01]  /*26ba0*/  ENDCOLLECTIVE ;  /* 0x000000000000791b */ /* 0x003fe20003800000 */
.L_x_15605:
[----:B------:R-:W-:Y:S05]  /*26bb0*/  BSYNC B0 ;  /* 0x0000000000007941 */ /* 0x000fea0003800000 */
.L_x_15604:
        /* <DEDUP_REMOVED lines=8> */
.L_x_15606:
[----:B------:R-:W-:Y:S01]  /*26c40*/  IMAD.MOV.U32 R12, RZ, RZ, 0x4 ;  /* 0x00000004ff0c7424 */ /* 0x000fe200078e00ff */
[----:B------:R-:W-:-:S05]  /*26c50*/  SEL R2, R14, RZ, P2 ;  /* 0x000000ff0e027207 */ /* 0x000fca0001000000 */
[----:B------:R-:W-:-:S04]  /*26c60*/  IMAD.IADD R2, R13, 0x1, R2 ;  /* 0x000000010d027824 */ /* 0x000fc800078e0202 */
[----:B------:R-:W-:-:S07]  /*26c70*/  IMAD.MOV.U32 R13, RZ, RZ, R2 ;  /* 0x000000ffff0d7224 */ /* 0x000fce00078e0002 */
[----:B------:R-:W-:Y:S05]  /*26c80*/  WARPSYNC.COLLECTIVE R15, `(.L_x_15607) ;  /* 0x000000000f087348 */ /* 0x000fea0003c00000 */
[----:B------:R0:W1:Y:S02]  /*26c90*/  SHFL.UP P6, R14, R13, R12, R11 ;  /* 0x0400000c0d0e7389 */ /* 0x00006400000c000b */
[----:B01----:R-:W-:Y:S01]  /*26ca0*/  ENDCOLLECTIVE ;  /* 0x000000000000791b */ /* 0x003fe20003800000 */
.L_x_15607:
[----:B------:R-:W-:Y:S01]  /*26cb0*/  IMAD.MOV.U32 R12, RZ, RZ, 0x8 ;  /* 0x00000008ff0c7424 */ /* 0x000fe200078e00ff */
[----:B------:R-:W-:-:S05]  /*26cc0*/  SEL R3, R14, RZ, P3 ;  /* 0x000000ff0e037207 */ /* 0x000fca0001800000 */
[----:B------:R-:W-:-:S04]  /*26cd0*/  IMAD.IADD R3, R2, 0x1, R3 ;  /* 0x0000000102037824 */ /* 0x000fc800078e0203 */
[----:B------:R-:W-:-:S07]  /*26ce0*/  IMAD.MOV.U32 R13, RZ, RZ, R3 ;  /* 0x000000ffff0d7224 */ /* 0x000fce00078e0003 */
[----:B------:R-:W-:Y:S05]  /*26cf0*/  WARPSYNC.COLLECTIVE R15, `(.L_x_15608) ;  /* 0x000000000f087348 */ /* 0x000fea0003c00000 */
[----:B------:R0:W1:Y:S02]  /*26d00*/  SHFL.UP P6, R14, R13, R12, R11 ;  /* 0x0400000c0d0e7389 */ /* 0x00006400000c000b */
[----:B01----:R-:W-:Y:S01]  /*26d10*/  ENDCOLLECTIVE ;  /* 0x000000000000791b */ /* 0x003fe20003800000 */
.L_x_15608:
[----:B------:R-:W-:Y:S01]  /*26d20*/  IMAD.MOV.U32 R12, RZ, RZ, 0x10 ;  /* 0x00000010ff0c7424 */ /* 0x000fe200078e00ff */
[----:B------:R-:W-:-:S04]  /*26d30*/  SEL R14, R14, RZ, P4 ;  /* 0x000000ff0e0e7207 */ /* 0x000fc80002000000 */
[----:B------:R-:W-:-:S05]  /*26d40*/  IADD3 R5, R3, R14, RZ ;  /* 0x0000000e03057210 */ /* 0x000fca0007ffe0ff */
[----:B------:R-:W-:-:S07]  /*26d50*/  IMAD.MOV.U32 R13, RZ, RZ, R5 ;  /* 0x000000ffff0d7224 */ /* 0x000fce00078e0005 */
[----:B------:R-:W-:Y:S05]  /*26d60*/  WARPSYNC.COLLECTIVE R15, `(.L_x_15609) ;  /* 0x000000000f087348 */ /* 0x000fea0003c00000 */
[----:B------:R0:W1:Y:S02]  /*26d70*/  SHFL.UP P6, R14, R13, R12, R11 ;  /* 0x0400000c0d0e7389 */ /* 0x00006400000c000b */
[----:B01----:R-:W-:Y:S01]  /*26d80*/  ENDCOLLECTIVE ;  /* 0x000000000000791b */ /* 0x003fe20003800000 */
.L_x_15609:
        /* <DEDUP_REMOVED lines=8> */
.L_x_15610:
[----:B------:R-:W-:Y:S05]  /*26e10*/  BRA `(.L_x_15611) ;  /* 0xffffff8c00a07947 */ /* 0x000fea000383ffff */
.L_x_15374:
[----:B------:R-:W-:Y:S01]  /*26e20*/  BSSY B0, `(.L_x_15612) ;  /* 0x0000006000007945 */ /* 0x000fe20003800000 */
[----:B------:R-:W-:Y:S01]  /*26e30*/  PLOP3.LUT P6, PT, P6, PT, PT, 0x8, 0x0 ;  /* 0x000000000000781c */ /* 0x000fe200037ce170 */
[----:B------:R-:W-:-:S12]  /*26e40*/  IMAD.MOV.U32 R15, RZ, RZ, -0x1 ;  /* 0xffffffffff0f7424 */ /* 0x000fd800078e00ff */
[----:B01----:R-:W-:Y:S05]  /*26e50*/  WARPSYNC.COLLECTIVE R15, `(.L_x_15613) ;  /* 0x000000000f087348 */ /* 0x003fea0003c00000 */
[----:B------:R-:W-:Y:S01]  /*26e60*/  VOTE.ANY R14, PT, P6 ;  /* 0x00000000000e7806 */ /* 0x000fe200030e0100 */
[----:B01----:R-:W-:Y:S06]  /*26e70*/  ENDCOLLECTIVE ;  /* 0x000000000000791b */ /* 0x003fec0003800000 */
.L_x_15613:
[----:B------:R-:W-:Y:S05]  /*26e80*/  BSYNC B0 ;  /* 0x0000000000007941 */ /* 0x000fea0003800000 */
.L_x_15612:
        /* <DEDUP_REMOVED lines=8> */
.L_x_15614:
[----:B------:R-:W-:Y:S01]  /*26f10*/  IMAD.IADD R27, R12, 0x1, R27 ;  /* 0x000000010c1b7824 */ /* 0x000fe200078e021b */
[----:B------:R-:W-:Y:S01]  /*26f20*/  MOV R13, R4 ;  /* 0x00000004000d7202 */ /* 0x000fe20000000f00 */
[----:B------:R-:W-:-:S07]  /*26f30*/  IMAD.MOV.U32 R25, RZ, RZ, R14 ;  /* 0x000000ffff197224 */ /* 0x000fce00078e000e */
[----:B------:R-:W-:Y:S05]  /*26f40*/  WARPSYNC.COLLECTIVE R15, `(.L_x_15615) ;  /* 0x000000000f087348 */ /* 0x000fea0003c00000 */
[----:B------:R0:W1:Y:S02]  /*26f50*/  SHFL.IDX P6, R14, R13, R12, R11 ;  /* 0x0000000c0d0e7389 */ /* 0x00006400000c000b */
[----:B01----:R-:W-:Y:S01]  /*26f60*/  ENDCOLLECTIVE ;  /* 0x000000000000791b */ /* 0x003fe20003800000 */
.L_x_15615:
[----:B------:R-:W-:Y:S01]  /*26f70*/  IMAD.MOV.U32 R4, RZ, RZ, R14 ;  /* 0x000000ffff047224 */ /* 0x000fe200078e000e */
[----:B------:R-:W-:Y:S06]  /*26f80*/  BRA `(.L_x_15616) ;  /* 0xffffff8c00847947 */ /* 0x000fec000383ffff */
.L_x_15376:
[----:B------:R-:W-:Y:S01]  /*26f90*/  BSSY B0, `(.L_x_15617) ;  /* 0x0000007000007945 */ /* 0x000fe20003800000 */
[----:B------:R-:W-:Y:S02]  /*26fa0*/  IMAD.MOV.U32 R13, RZ, RZ, R2 ;  /* 0x000000ffff0d7224 */ /* 0x000fe400078e0002 */
[----:B-1----:R-:W-:Y:S02]  /*26fb0*/  IMAD.MOV.U32 R11, RZ, RZ, 0x1f ;  /* 0x0000001fff0b7424 */ /* 0x002fe400078e00ff */
[----:B------:R-:W-:-:S07]  /*26fc0*/  IMAD.MOV.U32 R15, RZ, RZ, -0x1 ;  /* 0xffffffffff0f7424 */ /* 0x000fce00078e00ff */
[----:B0--34-:R-:W-:Y:S05]  /*26fd0*/  WARPSYNC.COLLECTIVE R15, `(.L_x_15618) ;  /* 0x000000000f087348 */ /* 0x019fea0003c00000 */
[----:B------:R1:W2:Y:S02]  /*26fe0*/  SHFL.IDX P6, R14, R13, R12, R11 ;  /* 0x0000000c0d0e7389 */ /* 0x0002a400000c000b */
[----:B01234-:R-:W-:Y:S01]  /*26ff0*/  ENDCOLLECTIVE ;  /* 0x000000000000791b */ /* 0x01ffe20003800000 */
.L_x_15618:
[----:B------:R-:W-:Y:S05]  /*27000*/  BSYNC B0 ;  /* 0x0000000000007941 */ /* 0x000fea0003800000 */
.L_x_15617:
[----:B------:R-:W-:Y:S01]  /*27010*/  IMAD.MOV.U32 R6, RZ, RZ, R14 ;  /* 0x000000ffff067224 */ /* 0x000fe200078e000e */
[----:B------:R-:W-:Y:S06]  /*27020*/  BRA `(.L_x_15375) ;  /* 0xffffff8c00747947 */ /* 0x000fec000383ffff */
.L_x_15382:
[----:B-1----:R1:W4:Y:S02]  /*27030*/  SYNCS.PHASECHK.TRANS64.TRYWAIT P0, [R4+URZ+0x32420], R0 ;  /* 0x03242000040075a7 */ /* 0x002324000800017f */
[----:B----4-:R-:W-:Y:S05]  /*27040*/  @!P0 NANOSLEEP.SYNCS 0x989680 ;  /* 0x009896800000895d */ /* 0x010fea0003900000 */
[----:B------:R-:W4:Y:S02]  /*27050*/  @!P0 SYNCS.PHASECHK.TRANS64 P0, [R4+URZ+0x32420], R0 ;  /* 0x03242000040085a7 */ /* 0x000f24000800007f */
[----:B----4-:R-:W-:Y:S05]  /*27060*/  @!P0 BRA `(.L_x_15382) ;  /* 0xfffffffc00f08947 */ /* 0x010fea000383ffff */
[----:B------:R-:W-:Y:S05]  /*27070*/  BRA `(.L_x_15619) ;  /* 0xffffff9400cc7947 */ /* 0x000fea000383ffff */
.L_x_15383:
        /* <DEDUP_REMOVED lines=11> */
.L_x_15621:
[----:B------:R-:W-:Y:S05]  /*27130*/  BSYNC B0 ;  /* 0x0000000000007941 */ /* 0x000fea0003800000 */
.L_x_15620:
[----:B------:R-:W-:Y:S05]  /*27140*/  BRA `(.L_x_15622) ;  /* 0xffffff9400b47947 */ /* 0x000fea000383ffff */
.L_x_15384:
[----:B------:R-:W-:Y:S01]  /*27150*/  BSSY B0, `(.L_x_15623) ;  /* 0x0000006000007945 */ /* 0x000fe20003800000 */
[----:B------:R-:W-:-:S07]  /*27160*/  IMAD.MOV.U32 R15, RZ, RZ, -0x1 ;  /* 0xffffffffff0f7424 */ /* 0x000fce00078e00ff */
[----:B0123--:R-:W-:Y:S05]  /*27170*/  WARPSYNC.COLLECTIVE R15, `(.L_x_15624) ;  /* 0x000000000f0c7348 */ /* 0x00ffea0003c00000 */
[----:B------:R-:W-:Y:S02]  /*27180*/  ELECT P6, UR62, PT ;  /* 0x00000000003e782f */ /* 0x000fe400038c0000 */
[----:B------:R-:W-:Y:S01]  /*27190*/  MOV R14, UR62 ;  /* 0x0000003e000e7c02 */ /* 0x000fe20008000f00 */
[----:B0123--:R-:W-:Y:S10]  /*271a0*/  ENDCOLLECTIVE ;  /* 0x000000000000791b */ /* 0x00fff40003800000 */
.L_x_15624:
[----:B------:R-:W-:Y:S05]  /*271b0*/  BSYNC B0 ;  /* 0x0000000000007941 */ /* 0x000fea0003800000 */
.L_x_15623:
[----:B------:R-:W-:Y:S05]  /*271c0*/  BRA `(.L_x_15625) ;  /* 0xffffff9400a87947 */ /* 0x000fea000383ffff */
.L_x_15386:
[----:B-1----:R1:W4:Y:S02]  /*271d0*/  SYNCS.PHASECHK.TRANS64.TRYWAIT P1, [R5+URZ+0x32440], R0 ;  /* 0x03244000050075a7 */ /* 0x002324000802017f */
[----:B----4-:R-:W-:Y:S05]  /*271e0*/  @!P1 NANOSLEEP.SYNCS 0x989680 ;  /* 0x009896800000995d */ /* 0x010fea0003900000 */
[----:B------:R-:W4:Y:S02]  /*271f0*/  @!P1 SYNCS.PHASECHK.TRANS64 P1, [R5+URZ+0x32440], R0 ;  /* 0x03244000050095a7 */ /* 0x000f24000802007f */
[----:B----4-:R-:W-:Y:S05]  /*27200*/  @!P1 BRA `(.L_x_15386) ;  /* 0xfffffffc00f09947 */ /* 0x010fea000383ffff */
[----:B------:R-:W-:Y:S05]  /*27210*/  BRA `(.L_x_15626) ;  /* 0xffffff9400c87947 */ /* 0x000fea000383ffff */
.L_x_15388:
[----:B----4-:R4:W0:Y:S02]  /*27220*/  SYNCS.PHASECHK.TRANS64.TRYWAIT P1, [R19+URZ+0x32440], R2 ;  /* 0x03244002130075a7 */ /* 0x010824000802017f */
[----:B0-----:R-:W-:Y:S05]  /*27230*/  @!P1 NANOSLEEP.SYNCS 0x989680 ;  /* 0x009896800000995d */ /* 0x001fea0003900000 */
[----:B------:R-:W0:Y:S02]  /*27240*/  @!P1 SYNCS.PHASECHK.TRANS64 P1, [R19+URZ+0x32440], R2 ;  /* 0x03244002130095a7 */ /* 0x000e24000802007f */
[----:B0-----:R-:W-:Y:S05]  /*27250*/  @!P1 BRA `(.L_x_15388) ;  /* 0xfffffffc00f09947 */ /* 0x001fea000383ffff */
[----:B------:R-:W-:Y:S05]  /*27260*/  BRA `(.L_x_15627) ;  /* 0xffffff9400d47947 */ /* 0x000fea000383ffff */
.L_x_15390:
[----:B------:R0:W0:Y:S02]  /*27270*/  SYNCS.PHASECHK.TRANS64.TRYWAIT P1, [R5+URZ+0x32460], R0 ;  /* 0x03246000050075a7 */ /* 0x000024000802017f */
[----:B0-----:R-:W-:Y:S05]  /*27280*/  @!P1 NANOSLEEP.SYNCS 0x989680 ;  /* 0x009896800000995d */ /* 0x001fea0003900000 */
[----:B------:R-:W0:Y:S02]  /*27290*/  @!P1 SYNCS.PHASECHK.TRANS64 P1, [R5+URZ+0x32460], R0 ;  /* 0x03246000050095a7 */ /* 0x000e24000802007f */
[----:B0-----:R-:W-:Y:S05]  /*272a0*/  @!P1 BRA `(.L_x_15390) ;  /* 0xfffffffc00f09947 */ /* 0x001fea000383ffff */
[----:B------:R-:W-:Y:S05]  /*272b0*/  BRA `(.L_x_15628) ;  /* 0xffffff9400d07947 */ /* 0x000fea000383ffff */
.L_x_15629:
        /* <DEDUP_REMOVED lines=12> */
.L_x_15681:


//--------------------- .nv.global.init           --------------------------
	.section	.nv.global.init,"aw",@progbits
.nv.global.init:
	.type		$str$23,@object
	.size		$str$23,($str$24 - $str$23)
$str$23:
        /*0000*/ 	.byte	0x28, 0x61, 0x64, 0x64, 0x72, 0x65, 0x73, 0x73, 0x20, 0x26, 0x20, 0x6d, 0x61, 0x73, 0x6b, 0x29
        /*0010*/ 	.byte	0x20, 0x3d, 0x3d, 0x20, 0x30, 0x00
	.type		$str$24,@object
	.size		$str$24,(__unnamed_11 - $str$24)
$str$24:
        /*0016*/ 	.byte	0x2f, 0x74, 0x6d, 0x70, 0x2f, 0x6f, 0x73, 0x73, 0x5f, 0x6b, 0x65, 0x72, 0x6e, 0x65, 0x6c, 0x73
        /*0026*/ 	.byte	0x5f, 0x73, 0x72, 0x63, 0x2f, 0x66, 0x6c, 0x61, 0x73, 0x68, 0x5f, 0x61, 0x74, 0x74, 0x65, 0x6e
        /*0036*/ 	.byte	0x74, 0x69, 0x6f, 0x6e, 0x2f, 0x63, 0x73, 0x72, 0x63, 0x2f, 0x63, 0x75, 0x74, 0x6c, 0x61, 0x73
        /*0046*/ 	.byte	0x73, 0x2f, 0x69, 0x6e, 0x63, 0x6c, 0x75, 0x64, 0x65, 0x2f, 0x63, 0x75, 0x74, 0x65, 0x2f, 0x70
        /*0056*/ 	.byte	0x6f, 0x69, 0x6e, 0x74, 0x65, 0x72, 0x5f, 0x66, 0x6c, 0x61, 0x67, 0x67, 0x65, 0x64, 0x2e, 0x68
        /*0066*/ 	.byte	0x70, 0x70, 0x00
	.type		__unnamed_11,@object
	.size		__unnamed_11,(__unnamed_4 - __unnamed_11)
__unnamed_11:
        /* <DEDUP_REMOVED lines=24> */
	.type		__unnamed_4,@object
	.size		__unnamed_4,(__unnamed_12 - __unnamed_4)
__unnamed_4:
        /* <DEDUP_REMOVED lines=23> */
        /*0355*/ 	.byte	0x3a, 0x43, 0x3c, 0x30, 0x3e, 0x3e, 0x3e, 0x3e, 0x3e, 0x20, 0x26, 0x5d, 0x00
	.type		__unnamed_12,@object
	.size		__unnamed_12,(__unnamed_7 - __unnamed_12)
__unnamed_12:
        /* <DEDUP_REMOVED lines=23> */
        /*04d2*/ 	.byte	0x43, 0x3c, 0x34, 0x30, 0x39, 0x36, 0x3e, 0x3e, 0x3e, 0x3e, 0x3e, 0x20, 0x26, 0x5d, 0x00
	.type		__unnamed_7,@object
	.size		__unnamed_7,(__unnamed_17 - __unnamed_7)
__unnamed_7:
        /* <DEDUP_REMOVED lines=24> */
	.type		__unnamed_17,@object
	.size		__unnamed_17,(__unnamed_5 - __unnamed_17)
__unnamed_17:
        /* <DEDUP_REMOVED lines=24> */
	.type		__unnamed_5,@object
	.size		__unnamed_5,(__unnamed_13 - __unnamed_5)
__unnamed_5:
        /* <DEDUP_REMOVED lines=24> */
	.type		__unnamed_13,@object
	.size		__unnamed_13,(__unnamed_6 - __unnamed_13)
__unnamed_13:
        /* <DEDUP_REMOVED lines=28> */
        /*0b21*/ 	.byte	0x3e, 0x3e, 0x3e, 0x3e, 0x3e, 0x5d, 0x00
	.type		__unnamed_6,@object
	.size		__unnamed_6,(__unnamed_8 - __unnamed_6)
__unnamed_6:
        /* <DEDUP_REMOVED lines=28> */
        /*0ce8*/ 	.byte	0x34, 0x3e, 0x3e, 0x3e, 0x3e, 0x3e, 0x5d, 0x00
	.type		__unnamed_8,@object
	.size		__unnamed_8,(__unnamed_1 - __unnamed_8)
__unnamed_8:
        /* <DEDUP_REMOVED lines=28> */
        /*0eb0*/ 	.byte	0x3e, 0x3e, 0x3e, 0x3e, 0x3e, 0x20, 0x26, 0x5d, 0x00
	.type		__unnamed_1,@object
	.size		__unnamed_1,(__unnamed_9 - __unnamed_1)
__unnamed_1:
        /* <DEDUP_REMOVED lines=28> */
        /*1079*/ 	.byte	0x34, 0x3e, 0x3e, 0x3e, 0x3e, 0x3e, 0x20, 0x26, 0x5d, 0x00
	.type		__unnamed_9,@object
	.size		__unnamed_9,(__unnamed_10 - __unnamed_9)
__unnamed_9:
        /* <DEDUP_REMOVED lines=28> */
        /*1243*/ 	.byte	0x32, 0x37, 0x36, 0x38, 0x3e, 0x3e, 0x3e, 0x3e, 0x3e, 0x5d, 0x00
	.type		__unnamed_10,@object
	.size		__unnamed_10,(__unnamed_3 - __unnamed_10)
__unnamed_10:
        /* <DEDUP_REMOVED lines=29> */
	.type		__unnamed_3,@object
	.size		__unnamed_3,(__unnamed_15 - __unnamed_3)
__unnamed_3:
        /* <DEDUP_REMOVED lines=29> */
	.type		__unnamed_15,@object
	.size		__unnamed_15,(__unnamed_16 - __unnamed_15)
__unnamed_15:
        /* <DEDUP_REMOVED lines=29> */
	.type		__unnamed_16,@object
	.size		__unnamed_16,(__unnamed_2 - __unnamed_16)
__unnamed_16:
        /* <DEDUP_REMOVED lines=29> */
	.type		__unnamed_2,@object
	.size		__unnamed_2,(__unnamed_18 - __unnamed_2)
__unnamed_2:
        /* <DEDUP_REMOVED lines=29> */
	.type		__unnamed_18,@object
	.size		__unnamed_18,(__unnamed_14 - __unnamed_18)
__unnamed_18:
        /* <DEDUP_REMOVED lines=29> */
	.type		__unnamed_14,@object
	.size		__unnamed_14,(.L_13 - __unnamed_14)
__unnamed_14:
        /* <DEDUP_REMOVED lines=28> */
        /*1ed5*/ 	.byte	0x31, 0x38, 0x34, 0x33, 0x32, 0x3e, 0x3e, 0x3e, 0x3e, 0x3e, 0x20, 0x26, 0x5d, 0x00
.L_13:


//--------------------- .nv.shared._ZN7cutlass13device_kernelIN5flash11enable_sm90INS1_16FlashAttnFwdSm90INS1_25CollectiveMainloopFwdSm90ILi2EN4cute5tupleIJNS5_1CILi1EEES8_S8_EEENS6_IJNS7_ILi128EEENS7_ILi96EEENS7_ILi192EEEEEELi128ENS_6half_tEfNS_4arch4Sm90ELb0ELb0ELb0ELb0ELb1ELb0ELb0ELb1ELb1ELb1ELb1ELb0EEENS1_21CollectiveEpilogueFwdINS6_IJSA_SA_SB_EEES9_SE_SG_Li256ELb0ELb1ELb1ELb0EEENS1_19SingleTileSchedulerILb0ELb1ELb1ELi128EEEEEEEEEvNT_6ParamsE --------------------------
	.section	.nv.shared._ZN7cutlass13device_kernelIN5flash11enable_sm90INS1_16FlashAttnFwdSm90INS1_25CollectiveMainloopFwdSm90ILi2EN4cute5tupleIJNS5_1CILi1EEES8_S8_EEENS6_IJNS7_ILi128EEENS7_ILi96EEENS7_ILi192EEEEEELi128ENS_6half_tEfNS_4arch4Sm90ELb0ELb0ELb0ELb0ELb1ELb0ELb0ELb1ELb1ELb1ELb1ELb0EEENS1_21CollectiveEpilogueFwdINS6_IJSA_SA_SB_EEES9_SE_SG_Li256ELb0ELb1ELb1ELb0EEENS1_19SingleTileSchedulerILb0ELb1ELb1ELi128EEEEEEEEEvNT_6ParamsE,"aw",@nobits
	.sectionflags	@""
	.align	16
	.zero		1024


//--------------------- .nv.shared.reserved.0     --------------------------
	.section	.nv.shared.reserved.0,"aw",@nobits
	.weak		__nv_reservedSMEM_offset_0_alias
	.size		__nv_reservedSMEM_offset_0_alias, 0, 0
	.other		__nv_reservedSMEM_offset_0_alias,@"STO_CUDA_RESERVED_SHARED STV_DEFAULT"
__nv_reservedSMEM_offset_0_alias:
	.zero		0


//--------------------- .nv.global                --------------------------
	.section	.nv.global,"aw",@nobits
.nv.global:
	.type		_ZN79_INTERNAL_73f4098d_43_flash_fwd_hdimdiff_fp16_paged_split_sm90_cu_61719c98_59354cute1_E,@object
	.size		_ZN79_INTERNAL_73f4098d_43_flash_fwd_hdimdiff_fp16_paged_split_sm90_cu_61719c98_59354cute1_E,(_ZN79_INTERNAL_73f4098d_43_flash_fwd_hdimdiff_fp16_paged_split_sm90_cu_61719c98_59354cuda3std3__45__cpo6cbeginE - _ZN79_INTERNAL_73f4098d_43_flash_fwd_hdimdiff_fp16_paged_split_sm90_cu_61719c98_59354cute1_E)
_ZN79_INTERNAL_73f4098d_43_flash_fwd_hdimdiff_fp16_paged_split_sm90_cu_61719c98_59354cute1_E:
	.zero		1
	.type		_ZN79_INTERNAL_73f4098d_43_flash_fwd_hdimdiff_fp16_paged_split_sm90_cu_61719c98_59354cuda3std3__45__cpo6cbeginE,@object
	.size		_ZN79_INTERNAL_73f4098d_43_flash_fwd_hdimdiff_fp16_paged_split_sm90_cu_61719c98_59354cuda3std3__45__cpo6cbeginE,(_ZN79_INTERNAL_73f4098d_43_flash_fwd_hdimdiff_fp16_paged_split_sm90_cu_61719c98_59354cuda3std3__48in_placeE - _ZN79_INTERNAL_73f4098d_43_flash_fwd_hdimdiff_fp16_paged_split_sm90_cu_61719c98_59354cuda3std3__45__cpo6cbeginE)
_ZN79_INTERNAL_73f4098d_43_flash_fwd_hdimdiff_fp16_paged_split_sm90_cu_61719c98_59354cuda3std3__45__cpo6cbeginE:
	.zero		1
	.type		_ZN79_INTERNAL_73f4098d_43_flash_fwd_hdimdiff_fp16_paged_split_sm90_cu_61719c98_59354cuda3std3__48in_placeE,@object
	.size		_ZN79_INTERNAL_73f4098d_43_flash_fwd_hdimdiff_fp16_paged_split_sm90_cu_61719c98_59354cuda3std3__48in_placeE,(_ZN79_INTERNAL_73f4098d_43_flash_fwd_hdimdiff_fp16_paged_split_sm90_cu_61719c98_59354cuda3std6ranges3__45__cpo9iter_moveE - _ZN79_INTERNAL_73f4098d_43_flash_fwd_hdimdiff_fp16_paged_split_sm90_cu_61719c98_59354cuda3std3__48in_placeE)
_ZN79_INTERNAL_73f4098d_43_flash_fwd_hdimdiff_fp16_paged_split_sm90_cu_61719c98_59354cuda3std3__48in_placeE:
	.zero		1
	.type		_ZN79_INTERNAL_73f4098d_43_flash_fwd_hdimdiff_fp16_paged_split_sm90_cu_61719c98_59354cuda3std6ranges3__45__cpo9iter_moveE,@object
	.size		_ZN79_INTERNAL_73f4098d_43_flash_fwd_hdimdiff_fp16_paged_split_sm90_cu_61719c98_59354cuda3std6ranges3__45__cpo9iter_moveE,(_ZN79_INTERNAL_73f4098d_43_flash_fwd_hdimdiff_fp16_paged_split_sm90_cu_61719c98_59354cuda3std3__45__cpo5beginE - _ZN79_INTERNAL_73f4098d_43_flash_fwd_hdimdiff_fp16_paged_split_sm90_cu_61719c98_59354cuda3std6ranges3__45__cpo9iter_moveE)
_ZN79_INTERNAL_73f4098d_43_flash_fwd_hdimdiff_fp16_paged_split_sm90_cu_61719c98_59354cuda3std6ranges3__45__cpo9iter_moveE:
	.zero		1
	.type		_ZN79_INTERNAL_73f4098d_43_flash_fwd_hdimdiff_fp16_paged_split_sm90_cu_61719c98_59354cuda3std3__45__cpo5beginE,@object
	.size		_ZN79_INTERNAL_73f4098d_43_flash_fwd_hdimdiff_fp16_paged_split_sm90_cu_61719c98_59354cuda3std3__45__cpo5beginE,(_ZN79_INTERNAL_73f4098d_43_flash_fwd_hdimdiff_fp16_paged_split_sm90_cu_61719c98_59354cuda3std3__481_GLOBAL__N__73f4098d_43_flash_fwd_hdimdiff_fp16_paged_split_sm90_cu_61719c98_59356ignoreE - _ZN79_INTERNAL_73f4098d_43_flash_fwd_hdimdiff_fp16_paged_split_sm90_cu_61719c98_59354cuda3std3__45__cpo5beginE)
_ZN79_INTERNAL_73f4098d_43_flash_fwd_hdimdiff_fp16_paged_split_sm90_cu_61719c98_59354cuda3std3__45__cpo5beginE:
	.zero		1
	.type		_ZN79_INTERNAL_73f4098d_43_flash_fwd_hdimdiff_fp16_paged_split_sm90_cu_61719c98_59354cuda3std3__481_GLOBAL__N__73f4098d_43_flash_fwd_hdimdiff_fp16_paged_split_sm90_cu_61719c98_59356ignoreE,@object
	.size		_ZN79_INTERNAL_73f4098d_43_flash_fwd_hdimdiff_fp16_paged_split_sm90_cu_61719c98_59354cuda3std3__481_GLOBAL__N__73f4098d_43_flash_fwd_hdimdiff_fp16_paged_split_sm90_cu_61719c98_59356ignoreE,(_ZN79_INTERNAL_73f4098d_43_flash_fwd_hdimdiff_fp16_paged_split_sm90_cu_61719c98_59354cute7productE - _ZN79_INTERNAL_73f4098d_43_flash_fwd_hdimdiff_fp16_paged_split_sm90_cu_61719c98_59354cuda3std3__481_GLOBAL__N__73f4098d_43_flash_fwd_hdimdiff_fp16_paged_split_sm90_cu_61719c98_59356ignoreE)
_ZN79_INTERNAL_73f4098d_43_flash_fwd_hdimdiff_fp16_paged_split_sm90_cu_61719c98_59354cuda3std3__481_GLOBAL__N__73f4098d_43_flash_fwd_hdimdiff_fp16_paged_split_sm90_cu_61719c98_59356ignoreE:
	.zero		1
	.type		_ZN79_INTERNAL_73f4098d_43_flash_fwd_hdimdiff_fp16_paged_split_sm90_cu_61719c98_59354cute7productE,@object
	.size		_ZN79_INTERNAL_73f4098d_43_flash_fwd_hdimdiff_fp16_paged_split_sm90_cu_61719c98_59354cute7productE,(_ZN79_INTERNAL_73f4098d_43_flash_fwd_hdimdiff_fp16_paged_split_sm90_cu_61719c98_59354cuda3std3__45__cpo3endE - _ZN79_INTERNAL_73f4098d_43_flash_fwd_hdimdiff_fp16_paged_split_sm90_cu_61719c98_59354cute7productE)
_ZN79_INTERNAL_73f4098d_43_flash_fwd_hdimdiff_fp16_paged_split_sm90_cu_61719c98_59354cute7productE:
	.zero		1
	.type		_ZN79_INTERNAL_73f4098d_43_flash_fwd_hdimdiff_fp16_paged_split_sm90_cu_61719c98_59354cuda3std3__45__cpo3endE,@object
	.size		_ZN79_INTERNAL_73f4098d_43_flash_fwd_hdimdiff_fp16_paged_split_sm90_cu_61719c98_59354cuda3std3__45__cpo3endE,(_ZN79_INTERNAL_73f4098d_43_flash_fwd_hdimdiff_fp16_paged_split_sm90_cu_61719c98_59354cuda3std3__419piecewise_constructE - _ZN79_INTERNAL_73f4098d_43_flash_fwd_hdimdiff_fp16_paged_split_sm90_cu_61719c98_59354cuda3std3__45__cpo3endE)
_ZN79_INTERNAL_73f4098d_43_flash_fwd_hdimdiff_fp16_paged_split_sm90_cu_61719c98_59354cuda3std3__45__cpo3endE:
	.zero		1
	.type		_ZN79_INTERNAL_73f4098d_43_flash_fwd_hdimdiff_fp16_paged_split_sm90_cu_61719c98_59354cuda3std3__419piecewise_constructE,@object
	.size		_ZN79_INTERNAL_73f4098d_43_flash_fwd_hdimdiff_fp16_paged_split_sm90_cu_61719c98_59354cuda3std3__419piecewise_constructE,(_ZN79_INTERNAL_73f4098d_43_flash_fwd_hdimdiff_fp16_paged_split_sm90_cu_61719c98_59354cuda3std3__45__cpo4cendE - _ZN79_INTERNAL_73f4098d_43_flash_fwd_hdimdiff_fp16_paged_split_sm90_cu_61719c98_59354cuda3std3__419piecewise_constructE)
_ZN79_INTERNAL_73f4098d_43_flash_fwd_hdimdiff_fp16_paged_split_sm90_cu_61719c98_59354cuda3std3__419piecewise_constructE:
	.zero		1
	.type		_ZN79_INTERNAL_73f4098d_43_flash_fwd_hdimdiff_fp16_paged_split_sm90_cu_61719c98_59354cuda3std3__45__cpo4cendE,@object
	.size		_ZN79_INTERNAL_73f4098d_43_flash_fwd_hdimdiff_fp16_paged_split_sm90_cu_61719c98_59354cuda3std3__45__cpo4cendE,(_ZN79_INTERNAL_73f4098d_43_flash_fwd_hdimdiff_fp16_paged_split_sm90_cu_61719c98_59354cuda3std6ranges3__45__cpo4swapE - _ZN79_INTERNAL_73f4098d_43_flash_fwd_hdimdiff_fp16_paged_split_sm90_cu_61719c98_59354cuda3std3__45__cpo4cendE)
_ZN79_INTERNAL_73f4098d_43_flash_fwd_hdimdiff_fp16_paged_split_sm90_cu_61719c98_59354cuda3std3__45__cpo4cendE:
	.zero		1
	.type		_ZN79_INTERNAL_73f4098d_43_flash_fwd_hdimdiff_fp16_paged_split_sm90_cu_61719c98_59354cuda3std6ranges3__45__cpo4swapE,@object
	.size		_ZN79_INTERNAL_73f4098d_43_flash_fwd_hdimdiff_fp16_paged_split_sm90_cu_61719c98_59354cuda3std6ranges3__45__cpo4swapE,(.L_25 - _ZN79_INTERNAL_73f4098d_43_flash_fwd_hdimdiff_fp16_paged_split_sm90_cu_61719c98_59354cuda3std6ranges3__45__cpo4swapE)
_ZN79_INTERNAL_73f4098d_43_flash_fwd_hdimdiff_fp16_paged_split_sm90_cu_61719c98_59354cuda3std6ranges3__45__cpo4swapE:
	.zero		1
.L_25:


//--------------------- .nv.shared._ZN7cutlass13device_kernelIN5flash11enable_sm90INS1_16FlashAttnFwdSm90INS1_25CollectiveMainloopFwdSm90ILi2EN4cute5tupleIJNS5_1CILi1EEES8_S8_EEENS6_IJNS7_ILi128EEENS7_ILi96EEENS7_ILi192EEEEEELi128ENS_6half_tEfNS_4arch4Sm90ELb0ELb0ELb0ELb1ELb1ELb0ELb0ELb1ELb1ELb1ELb1ELb0EEENS1_21CollectiveEpilogueFwdINS6_IJSA_SA_SB_EEES9_SE_SG_Li256ELb1ELb1ELb1ELb0EEENS1_36VarlenDynamicPersistentTileSchedulerILi128ELi96ELi256ELi128ELb1ELb1ELb1ELb0ELb1ELb1EEEEEEEEEvNT_6ParamsE --------------------------
	.section	.nv.shared._ZN7cutlass13device_kernelIN5flash11enable_sm90INS1_16FlashAttnFwdSm90INS1_25CollectiveMainloopFwdSm90ILi2EN4cute5tupleIJNS5_1CILi1EEES8_S8_EEENS6_IJNS7_ILi128EEENS7_ILi96EEENS7_ILi192EEEEEELi128ENS_6half_tEfNS_4arch4Sm90ELb0ELb0ELb0ELb1ELb1ELb0ELb0ELb1ELb1ELb1ELb1ELb0EEENS1_21CollectiveEpilogueFwdINS6_IJSA_SA_SB_EEES9_SE_SG_Li256ELb1ELb1ELb1ELb0EEENS1_36VarlenDynamicPersistentTileSchedulerILi128ELi96ELi256ELi128ELb1ELb1ELb1ELb0ELb1ELb1EEEEEEEEEvNT_6ParamsE,"aw",@nobits
	.sectionflags	@""
	.align	16
	.zero		1024


//--------------------- .nv.shared._ZN7cutlass13device_kernelIN5flash11enable_sm90INS1_16FlashAttnFwdSm90INS1_25CollectiveMainloopFwdSm90ILi2EN4cute5tupleIJNS5_1CILi1EEES8_S8_EEENS6_IJNS7_ILi128EEENS7_ILi96EEENS7_ILi192EEEEEELi128ENS_6half_tEfNS_4arch4Sm90ELb0ELb0ELb0ELb1ELb1ELb1ELb0ELb1ELb1ELb1ELb1ELb0EEENS1_21CollectiveEpilogueFwdINS6_IJSA_SA_SB_EEES9_SE_SG_Li256ELb1ELb1ELb1ELb0EEENS1_36VarlenDynamicPersistentTileSchedulerILi128ELi96ELi256ELi128ELb1ELb1ELb1ELb0ELb1ELb1EEEEEEEEEvNT_6ParamsE --------------------------
	.section	.nv.shared._ZN7cutlass13device_kernelIN5flash11enable_sm90INS1_16FlashAttnFwdSm90INS1_25CollectiveMainloopFwdSm90ILi2EN4cute5tupleIJNS5_1CILi1EEES8_S8_EEENS6_IJNS7_ILi128EEENS7_ILi96EEENS7_ILi192EEEEEELi128ENS_6half_tEfNS_4arch4Sm90ELb0ELb0ELb0ELb1ELb1ELb1ELb0ELb1ELb1ELb1ELb1ELb0EEENS1_21CollectiveEpilogueFwdINS6_IJSA_SA_SB_EEES9_SE_SG_Li256ELb1ELb1ELb1ELb0EEENS1_36VarlenDynamicPersistentTileSchedulerILi128ELi96ELi256ELi128ELb1ELb1ELb1ELb0ELb1ELb1EEEEEEEEEvNT_6ParamsE,"aw",@nobits
	.sectionflags	@""
	.align	16
	.zero		1024


//--------------------- .nv.shared._ZN7cutlass13device_kernelIN5flash11enable_sm90INS1_16FlashAttnFwdSm90INS1_25CollectiveMainloopFwdSm90ILi2EN4cute5tupleIJNS5_1CILi1EEES8_S8_EEENS6_IJNS7_ILi128EEENS7_ILi96EEENS7_ILi192EEEEEELi128ENS_6half_tEfNS_4arch4Sm90ELb0ELb1ELb0ELb0ELb1ELb0ELb0ELb1ELb1ELb1ELb1ELb0EEENS1_21CollectiveEpilogueFwdINS6_IJSA_SA_SB_EEES9_SE_SG_Li256ELb0ELb1ELb1ELb0EEENS1_19SingleTileSchedulerILb0ELb1ELb1ELi128EEEEEEEEEvNT_6ParamsE --------------------------
	.section	.nv.shared._ZN7cutlass13device_kernelIN5flash11enable_sm90INS1_16FlashAttnFwdSm90INS1_25CollectiveMainloopFwdSm90ILi2EN4cute5tupleIJNS5_1CILi1EEES8_S8_EEENS6_IJNS7_ILi128EEENS7_ILi96EEENS7_ILi192EEEEEELi128ENS_6half_tEfNS_4arch4Sm90ELb0ELb1ELb0ELb0ELb1ELb0ELb0ELb1ELb1ELb1ELb1ELb0EEENS1_21CollectiveEpilogueFwdINS6_IJSA_SA_SB_EEES9_SE_SG_Li256ELb0ELb1ELb1ELb0EEENS1_19SingleTileSchedulerILb0ELb1ELb1ELi128EEEEEEEEEvNT_6ParamsE,"aw",@nobits
	.sectionflags	@""
	.align	16
	.zero		1024


//--------------------- .nv.shared._ZN7cutlass13device_kernelIN5flash11enable_sm90INS1_16FlashAttnFwdSm90INS1_25CollectiveMainloopFwdSm90ILi2EN4cute5tupleIJNS5_1CILi1EEES8_S8_EEENS6_IJNS7_ILi128EEENS7_ILi96EEENS7_ILi192EEEEEELi128ENS_6half_tEfNS_4arch4Sm90ELb0ELb1ELb0ELb1ELb1ELb0ELb0ELb1ELb1ELb1ELb1ELb0EEENS1_21CollectiveEpilogueFwdINS6_IJSA_SA_SB_EEES9_SE_SG_Li256ELb1ELb1ELb1ELb0EEENS1_36VarlenDynamicPersistentTileSchedulerILi128ELi96ELi256ELi128ELb1ELb1ELb1ELb1ELb0ELb1EEEEEEEEEvNT_6ParamsE --------------------------
	.section	.nv.shared._ZN7cutlass13device_kernelIN5flash11enable_sm90INS1_16FlashAttnFwdSm90INS1_25CollectiveMainloopFwdSm90ILi2EN4cute5tupleIJNS5_1CILi1EEES8_S8_EEENS6_IJNS7_ILi128EEENS7_ILi96EEENS7_ILi192EEEEEELi128ENS_6half_tEfNS_4arch4Sm90ELb0ELb1ELb0ELb1ELb1ELb0ELb0ELb1ELb1ELb1ELb1ELb0EEENS1_21CollectiveEpilogueFwdINS6_IJSA_SA_SB_EEES9_SE_SG_Li256ELb1ELb1ELb1ELb0EEENS1_36VarlenDynamicPersistentTileSchedulerILi128ELi96ELi256ELi128ELb1ELb1ELb1ELb1ELb0ELb1EEEEEEEEEvNT_6ParamsE,"aw",@nobits
	.sectionflags	@""
	.align	16
	.zero		1024


//--------------------- .nv.shared._ZN7cutlass13device_kernelIN5flash11enable_sm90INS1_16FlashAttnFwdSm90INS1_25CollectiveMainloopFwdSm90ILi2EN4cute5tupleIJNS5_1CILi1EEES8_S8_EEENS6_IJNS7_ILi128EEENS7_ILi96EEENS7_ILi192EEEEEELi128ENS_6half_tEfNS_4arch4Sm90ELb0ELb1ELb0ELb1ELb1ELb1ELb0ELb1ELb1ELb1ELb1ELb0EEENS1_21CollectiveEpilogueFwdINS6_IJSA_SA_SB_EEES9_SE_SG_Li256ELb1ELb1ELb1ELb0EEENS1_36VarlenDynamicPersistentTileSchedulerILi128ELi96ELi256ELi128ELb1ELb1ELb1ELb1ELb0ELb1EEEEEEEEEvNT_6ParamsE --------------------------
	.section	.nv.shared._ZN7cutlass13device_kernelIN5flash11enable_sm90INS1_16FlashAttnFwdSm90INS1_25CollectiveMainloopFwdSm90ILi2EN4cute5tupleIJNS5_1CILi1EEES8_S8_EEENS6_IJNS7_ILi128EEENS7_ILi96EEENS7_ILi192EEEEEELi128ENS_6half_tEfNS_4arch4Sm90ELb0ELb1ELb0ELb1ELb1ELb1ELb0ELb1ELb1ELb1ELb1ELb0EEENS1_21CollectiveEpilogueFwdINS6_IJSA_SA_SB_EEES9_SE_SG_Li256ELb1ELb1ELb1ELb0EEENS1_36VarlenDynamicPersistentTileSchedulerILi128ELi96ELi256ELi128ELb1ELb1ELb1ELb1ELb0ELb1EEEEEEEEEvNT_6ParamsE,"aw",@nobits
	.sectionflags	@""
	.align	16
	.zero		1024


//--------------------- .nv.shared._ZN7cutlass13device_kernelIN5flash11enable_sm90INS1_16FlashAttnFwdSm90INS1_25CollectiveMainloopFwdSm90ILi2EN4cute5tupleIJNS5_1CILi1EEES8_S8_EEENS6_IJNS7_ILi128EEENS7_ILi96EEENS7_ILi192EEEEEELi128ENS_6half_tEfNS_4arch4Sm90ELb1ELb0ELb0ELb0ELb1ELb0ELb0ELb1ELb1ELb1ELb1ELb0EEENS1_21CollectiveEpilogueFwdINS6_IJSA_SA_SB_EEES9_SE_SG_Li256ELb0ELb1ELb1ELb0EEENS1_19SingleTileSchedulerILb0ELb1ELb1ELi128EEEEEEEEEvNT_6ParamsE --------------------------
	.section	.nv.shared._ZN7cutlass13device_kernelIN5flash11enable_sm90INS1_16FlashAttnFwdSm90INS1_25CollectiveMainloopFwdSm90ILi2EN4cute5tupleIJNS5_1CILi1EEES8_S8_EEENS6_IJNS7_ILi128EEENS7_ILi96EEENS7_ILi192EEEEEELi128ENS_6half_tEfNS_4arch4Sm90ELb1ELb0ELb0ELb0ELb1ELb0ELb0ELb1ELb1ELb1ELb1ELb0EEENS1_21CollectiveEpilogueFwdINS6_IJSA_SA_SB_EEES9_SE_SG_Li256ELb0ELb1ELb1ELb0EEENS1_19SingleTileSchedulerILb0ELb1ELb1ELi128EEEEEEEEEvNT_6ParamsE,"aw",@nobits
	.sectionflags	@""
	.align	16
	.zero		1024


//--------------------- .nv.shared._ZN7cutlass13device_kernelIN5flash11enable_sm90INS1_16FlashAttnFwdSm90INS1_25CollectiveMainloopFwdSm90ILi2EN4cute5tupleIJNS5_1CILi1EEES8_S8_EEENS6_IJNS7_ILi128EEENS7_ILi96EEENS7_ILi192EEEEEELi128ENS_6half_tEfNS_4arch4Sm90ELb1ELb0ELb0ELb1ELb1ELb0ELb0ELb1ELb1ELb1ELb1ELb0EEENS1_21CollectiveEpilogueFwdINS6_IJSA_SA_SB_EEES9_SE_SG_Li256ELb1ELb1ELb1ELb0EEENS1_36VarlenDynamicPersistentTileSchedulerILi128ELi96ELi256ELi128ELb1ELb1ELb1ELb1ELb1ELb1EEEEEEEEEvNT_6ParamsE --------------------------
	.section	.nv.shared._ZN7cutlass13device_kernelIN5flash11enable_sm90INS1_16FlashAttnFwdSm90INS1_25CollectiveMainloopFwdSm90ILi2EN4cute5tupleIJNS5_1CILi1EEES8_S8_EEENS6_IJNS7_ILi128EEENS7_ILi96EEENS7_ILi192EEEEEELi128ENS_6half_tEfNS_4arch4Sm90ELb1ELb0ELb0ELb1ELb1ELb0ELb0ELb1ELb1ELb1ELb1ELb0EEENS1_21CollectiveEpilogueFwdINS6_IJSA_SA_SB_EEES9_SE_SG_Li256ELb1ELb1ELb1ELb0EEENS1_36VarlenDynamicPersistentTileSchedulerILi128ELi96ELi256ELi128ELb1ELb1ELb1ELb1ELb1ELb1EEEEEEEEEvNT_6ParamsE,"aw",@nobits
	.sectionflags	@""
	.align	16
	.zero		1024


//--------------------- .nv.shared._ZN7cutlass13device_kernelIN5flash11enable_sm90INS1_16FlashAttnFwdSm90INS1_25CollectiveMainloopFwdSm90ILi2EN4cute5tupleIJNS5_1CILi1EEES8_S8_EEENS6_IJNS7_ILi128EEENS7_ILi96EEENS7_ILi192EEEEEELi128ENS_6half_tEfNS_4arch4Sm90ELb1ELb0ELb0ELb1ELb1ELb1ELb0ELb1ELb1ELb1ELb1ELb0EEENS1_21CollectiveEpilogueFwdINS6_IJSA_SA_SB_EEES9_SE_SG_Li256ELb1ELb1ELb1ELb0EEENS1_36VarlenDynamicPersistentTileSchedulerILi128ELi96ELi256ELi128ELb1ELb1ELb1ELb1ELb1ELb1EEEEEEEEEvNT_6ParamsE --------------------------
	.section	.nv.shared._ZN7cutlass13device_kernelIN5flash11enable_sm90INS1_16FlashAttnFwdSm90INS1_25CollectiveMainloopFwdSm90ILi2EN4cute5tupleIJNS5_1CILi1EEES8_S8_EEENS6_IJNS7_ILi128EEENS7_ILi96EEENS7_ILi192EEEEEELi128ENS_6half_tEfNS_4arch4Sm90ELb1ELb0ELb0ELb1ELb1ELb1ELb0ELb1ELb1ELb1ELb1ELb0EEENS1_21CollectiveEpilogueFwdINS6_IJSA_SA_SB_EEES9_SE_SG_Li256ELb1ELb1ELb1ELb0EEENS1_36VarlenDynamicPersistentTileSchedulerILi128ELi96ELi256ELi128ELb1ELb1ELb1ELb1ELb1ELb1EEEEEEEEEvNT_6ParamsE,"aw",@nobits
	.sectionflags	@""
	.align	16
	.zero		1024


//--------------------- .nv.shared._ZN7cutlass13device_kernelIN5flash11enable_sm90INS1_16FlashAttnFwdSm90INS1_25CollectiveMainloopFwdSm90ILi2EN4cute5tupleIJNS5_1CILi1EEES8_S8_EEENS6_IJNS7_ILi64EEESA_SA_EEELi512ENS_6half_tEfNS_4arch4Sm90ELb0ELb0ELb0ELb0ELb1ELb0ELb0ELb0ELb0ELb1ELb1ELb0EEENS1_21CollectiveEpilogueFwdINS6_IJSA_NS7_ILi512EEESA_EEES9_SC_SE_Li256ELb0ELb1ELb1ELb0EEENS1_19SingleTileSchedulerILb0ELb1ELb1ELi64EEEEEEEEEvNT_6ParamsE --------------------------
	.section	.nv.shared._ZN7cutlass13device_kernelIN5flash11enable_sm90INS1_16FlashAttnFwdSm90INS1_25CollectiveMainloopFwdSm90ILi2EN4cute5tupleIJNS5_1CILi1EEES8_S8_EEENS6_IJNS7_ILi64EEESA_SA_EEELi512ENS_6half_tEfNS_4arch4Sm90ELb0ELb0ELb0ELb0ELb1ELb0ELb0ELb0ELb0ELb1ELb1ELb0EEENS1_21CollectiveEpilogueFwdINS6_IJSA_NS7_ILi512EEESA_EEES9_SC_SE_Li256ELb0ELb1ELb1ELb0EEENS1_19SingleTileSchedulerILb0ELb1ELb1ELi64EEEEEEEEEvNT_6ParamsE,"aw",@nobits
	.sectionflags	@""
	.align	16
	.zero		1024


//--------------------- .nv.shared._ZN7cutlass13device_kernelIN5flash11enable_sm90INS1_16FlashAttnFwdSm90INS1_25CollectiveMainloopFwdSm90ILi2EN4cute5tupleIJNS5_1CILi1EEES8_S8_EEENS6_IJNS7_ILi64EEESA_SA_EEELi512ENS_6half_tEfNS_4arch4Sm90ELb0ELb0ELb0ELb0ELb1ELb0ELb1ELb0ELb0ELb1ELb1ELb0EEENS1_21CollectiveEpilogueFwdINS6_IJSA_NS7_ILi512EEESA_EEES9_SC_SE_Li256ELb0ELb1ELb1ELb0EEENS1_19SingleTileSchedulerILb0ELb1ELb1ELi64EEEEEEEEEvNT_6ParamsE --------------------------
	.section	.nv.shared._ZN7cutlass13device_kernelIN5flash11enable_sm90INS1_16FlashAttnFwdSm90INS1_25CollectiveMainloopFwdSm90ILi2EN4cute5tupleIJNS5_1CILi1EEES8_S8_EEENS6_IJNS7_ILi64EEESA_SA_EEELi512ENS_6half_tEfNS_4arch4Sm90ELb0ELb0ELb0ELb0ELb1ELb0ELb1ELb0ELb0ELb1ELb1ELb0EEENS1_21CollectiveEpilogueFwdINS6_IJSA_NS7_ILi512EEESA_EEES9_SC_SE_Li256ELb0ELb1ELb1ELb0EEENS1_19SingleTileSchedulerILb0ELb1ELb1ELi64EEEEEEEEEvNT_6ParamsE,"aw",@nobits
	.sectionflags	@""
	.align	16
	.zero		1024


//--------------------- .nv.shared._ZN7cutlass13device_kernelIN5flash11enable_sm90INS1_16FlashAttnFwdSm90INS1_25CollectiveMainloopFwdSm90ILi2EN4cute5tupleIJNS5_1CILi1EEES8_S8_EEENS6_IJNS7_ILi64EEESA_SA_EEELi512ENS_6half_tEfNS_4arch4Sm90ELb0ELb0ELb0ELb1ELb1ELb0ELb0ELb0ELb0ELb1ELb1ELb0EEENS1_21CollectiveEpilogueFwdINS6_IJSA_NS7_ILi512EEESA_EEES9_SC_SE_Li256ELb1ELb1ELb1ELb0EEENS1_36VarlenDynamicPersistentTileSchedulerILi64ELi64ELi256ELi128ELb1ELb1ELb1ELb0ELb1ELb1EEEEEEEEEvNT_6ParamsE --------------------------
	.section	.nv.shared._ZN7cutlass13device_kernelIN5flash11enable_sm90INS1_16FlashAttnFwdSm90INS1_25CollectiveMainloopFwdSm90ILi2EN4cute5tupleIJNS5_1CILi1EEES8_S8_EEENS6_IJNS7_ILi64EEESA_SA_EEELi512ENS_6half_tEfNS_4arch4Sm90ELb0ELb0ELb0ELb1ELb1ELb0ELb0ELb0ELb0ELb1ELb1ELb0EEENS1_21CollectiveEpilogueFwdINS6_IJSA_NS7_ILi512EEESA_EEES9_SC_SE_Li256ELb1ELb1ELb1ELb0EEENS1_36VarlenDynamicPersistentTileSchedulerILi64ELi64ELi256ELi128ELb1ELb1ELb1ELb0ELb1ELb1EEEEEEEEEvNT_6ParamsE,"aw",@nobits
	.sectionflags	@""
	.align	16
	.zero		1024


//--------------------- .nv.shared._ZN7cutlass13device_kernelIN5flash11enable_sm90INS1_16FlashAttnFwdSm90INS1_25CollectiveMainloopFwdSm90ILi2EN4cute5tupleIJNS5_1CILi1EEES8_S8_EEENS6_IJNS7_ILi64EEESA_SA_EEELi512ENS_6half_tEfNS_4arch4Sm90ELb0ELb0ELb0ELb1ELb1ELb1ELb0ELb0ELb0ELb1ELb1ELb0EEENS1_21CollectiveEpilogueFwdINS6_IJSA_NS7_ILi512EEESA_EEES9_SC_SE_Li256ELb1ELb1ELb1ELb0EEENS1_36VarlenDynamicPersistentTileSchedulerILi64ELi64ELi256ELi128ELb1ELb1ELb1ELb0ELb1ELb1EEEEEEEEEvNT_6ParamsE --------------------------
	.section	.nv.shared._ZN7cutlass13device_kernelIN5flash11enable_sm90INS1_16FlashAttnFwdSm90INS1_25CollectiveMainloopFwdSm90ILi2EN4cute5tupleIJNS5_1CILi1EEES8_S8_EEENS6_IJNS7_ILi64EEESA_SA_EEELi512ENS_6half_tEfNS_4arch4Sm90ELb0ELb0ELb0ELb1ELb1ELb1ELb0ELb0ELb0ELb1ELb1ELb0EEENS1_21CollectiveEpilogueFwdINS6_IJSA_NS7_ILi512EEESA_EEES9_SC_SE_Li256ELb1ELb1ELb1ELb0EEENS1_36VarlenDynamicPersistentTileSchedulerILi64ELi64ELi256ELi128ELb1ELb1ELb1ELb0ELb1ELb1EEEEEEEEEvNT_6ParamsE,"aw",@nobits
	.sectionflags	@""
	.align	16
	.zero		1024


//--------------------- .nv.shared._ZN7cutlass13device_kernelIN5flash11enable_sm90INS1_16FlashAttnFwdSm90INS1_25CollectiveMainloopFwdSm90ILi2EN4cute5tupleIJNS5_1CILi1EEES8_S8_EEENS6_IJNS7_ILi64EEESA_SA_EEELi512ENS_6half_tEfNS_4arch4Sm90ELb0ELb0ELb0ELb1ELb1ELb0ELb1ELb0ELb0ELb1ELb1ELb0EEENS1_21CollectiveEpilogueFwdINS6_IJSA_NS7_ILi512EEESA_EEES9_SC_SE_Li256ELb1ELb1ELb1ELb0EEENS1_36VarlenDynamicPersistentTileSchedulerILi64ELi64ELi256ELi128ELb1ELb1ELb1ELb0ELb1ELb1EEEEEEEEEvNT_6ParamsE --------------------------
	.section	.nv.shared._ZN7cutlass13device_kernelIN5flash11enable_sm90INS1_16FlashAttnFwdSm90INS1_25CollectiveMainloopFwdSm90ILi2EN4cute5tupleIJNS5_1CILi1EEES8_S8_EEENS6_IJNS7_ILi64EEESA_SA_EEELi512ENS_6half_tEfNS_4arch4Sm90ELb0ELb0ELb0ELb1ELb1ELb0ELb1ELb0ELb0ELb1ELb1ELb0EEENS1_21CollectiveEpilogueFwdINS6_IJSA_NS7_ILi512EEESA_EEES9_SC_SE_Li256ELb1ELb1ELb1ELb0EEENS1_36VarlenDynamicPersistentTileSchedulerILi64ELi64ELi256ELi128ELb1ELb1ELb1ELb0ELb1ELb1EEEEEEEEEvNT_6ParamsE,"aw",@nobits
	.sectionflags	@""
	.align	16
	.zero		1024


//--------------------- .nv.shared._ZN7cutlass13device_kernelIN5flash11enable_sm90INS1_16FlashAttnFwdSm90INS1_25CollectiveMainloopFwdSm90ILi2EN4cute5tupleIJNS5_1CILi1EEES8_S8_EEENS6_IJNS7_ILi64EEESA_SA_EEELi512ENS_6half_tEfNS_4arch4Sm90ELb0ELb0ELb0ELb1ELb1ELb1ELb1ELb0ELb0ELb1ELb1ELb0EEENS1_21CollectiveEpilogueFwdINS6_IJSA_NS7_ILi512EEESA_EEES9_SC_SE_Li256ELb1ELb1ELb1ELb0EEENS1_36VarlenDynamicPersistentTileSchedulerILi64ELi64ELi256ELi128ELb1ELb1ELb1ELb0ELb1ELb1EEEEEEEEEvNT_6ParamsE --------------------------
	.section	.nv.shared._ZN7cutlass13device_kernelIN5flash11enable_sm90INS1_16FlashAttnFwdSm90INS1_25CollectiveMainloopFwdSm90ILi2EN4cute5tupleIJNS5_1CILi1EEES8_S8_EEENS6_IJNS7_ILi64EEESA_SA_EEELi512ENS_6half_tEfNS_4arch4Sm90ELb0ELb0ELb0ELb1ELb1ELb1ELb1ELb0ELb0ELb1ELb1ELb0EEENS1_21CollectiveEpilogueFwdINS6_IJSA_NS7_ILi512EEESA_EEES9_SC_SE_Li256ELb1ELb1ELb1ELb0EEENS1_36VarlenDynamicPersistentTileSchedulerILi64ELi64ELi256ELi128ELb1ELb1ELb1ELb0ELb1ELb1EEEEEEEEEvNT_6ParamsE,"aw",@nobits
	.sectionflags	@""
	.align	16
	.zero		1024


//--------------------- .nv.shared._ZN7cutlass13device_kernelIN5flash11enable_sm90INS1_16FlashAttnFwdSm90INS1_25CollectiveMainloopFwdSm90ILi2EN4cute5tupleIJNS5_1CILi1EEES8_S8_EEENS6_IJNS7_ILi64EEESA_SA_EEELi512ENS_6half_tEfNS_4arch4Sm90ELb0ELb1ELb0ELb0ELb1ELb0ELb0ELb0ELb0ELb1ELb1ELb0EEENS1_21CollectiveEpilogueFwdINS6_IJSA_NS7_ILi512EEESA_EEES9_SC_SE_Li256ELb0ELb1ELb1ELb0EEENS1_19SingleTileSchedulerILb0ELb1ELb1ELi64EEEEEEEEEvNT_6ParamsE --------------------------
	.section	.nv.shared._ZN7cutlass13device_kernelIN5flash11enable_sm90INS1_16FlashAttnFwdSm90INS1_25CollectiveMainloopFwdSm90ILi2EN4cute5tupleIJNS5_1CILi1EEES8_S8_EEENS6_IJNS7_ILi64EEESA_SA_EEELi512ENS_6half_tEfNS_4arch4Sm90ELb0ELb1ELb0ELb0ELb1ELb0ELb0ELb0ELb0ELb1ELb1ELb0EEENS1_21CollectiveEpilogueFwdINS6_IJSA_NS7_ILi512EEESA_EEES9_SC_SE_Li256ELb0ELb1ELb1ELb0EEENS1_19SingleTileSchedulerILb0ELb1ELb1ELi64EEEEEEEEEvNT_6ParamsE,"aw",@nobits
	.sectionflags	@""
	.align	16
	.zero		1024


//--------------------- .nv.shared._ZN7cutlass13device_kernelIN5flash11enable_sm90INS1_16FlashAttnFwdSm90INS1_25CollectiveMainloopFwdSm90ILi2EN4cute5tupleIJNS5_1CILi1EEES8_S8_EEENS6_IJNS7_ILi64EEESA_SA_EEELi512ENS_6half_tEfNS_4arch4Sm90ELb0ELb1ELb0ELb0ELb1ELb0ELb1ELb0ELb0ELb1ELb1ELb0EEENS1_21CollectiveEpilogueFwdINS6_IJSA_NS7_ILi512EEESA_EEES9_SC_SE_Li256ELb0ELb1ELb1ELb0EEENS1_19SingleTileSchedulerILb0ELb1ELb1ELi64EEEEEEEEEvNT_6ParamsE --------------------------
	.section	.nv.shared._ZN7cutlass13device_kernelIN5flash11enable_sm90INS1_16FlashAttnFwdSm90INS1_25CollectiveMainloopFwdSm90ILi2EN4cute5tupleIJNS5_1CILi1EEES8_S8_EEENS6_IJNS7_ILi64EEESA_SA_EEELi512ENS_6half_tEfNS_4arch4Sm90ELb0ELb1ELb0ELb0ELb1ELb0ELb1ELb0ELb0ELb1ELb1ELb0EEENS1_21CollectiveEpilogueFwdINS6_IJSA_NS7_ILi512EEESA_EEES9_SC_SE_Li256ELb0ELb1ELb1ELb0EEENS1_19SingleTileSchedulerILb0ELb1ELb1ELi64EEEEEEEEEvNT_6ParamsE,"aw",@nobits
	.sectionflags	@""
	.align	16
	.zero		1024


//--------------------- .nv.shared._ZN7cutlass13device_kernelIN5flash11enable_sm90INS1_16FlashAttnFwdSm90INS1_25CollectiveMainloopFwdSm90ILi2EN4cute5tupleIJNS5_1CILi1EEES8_S8_EEENS6_IJNS7_ILi64EEESA_SA_EEELi512ENS_6half_tEfNS_4arch4Sm90ELb0ELb1ELb0ELb1ELb1ELb0ELb0ELb0ELb0ELb1ELb1ELb0EEENS1_21CollectiveEpilogueFwdINS6_IJSA_NS7_ILi512EEESA_EEES9_SC_SE_Li256ELb1ELb1ELb1ELb0EEENS1_36VarlenDynamicPersistentTileSchedulerILi64ELi64ELi256ELi128ELb1ELb1ELb1ELb1ELb0ELb1EEEEEEEEEvNT_6ParamsE --------------------------
	.section	.nv.shared._ZN7cutlass13device_kernelIN5flash11enable_sm90INS1_16FlashAttnFwdSm90INS1_25CollectiveMainloopFwdSm90ILi2EN4cute5tupleIJNS5_1CILi1EEES8_S8_EEENS6_IJNS7_ILi64EEESA_SA_EEELi512ENS_6half_tEfNS_4arch4Sm90ELb0ELb1ELb0ELb1ELb1ELb0ELb0ELb0ELb0ELb1ELb1ELb0EEENS1_21CollectiveEpilogueFwdINS6_IJSA_NS7_ILi512EEESA_EEES9_SC_SE_Li256ELb1ELb1ELb1ELb0EEENS1_36VarlenDynamicPersistentTileSchedulerILi64ELi64ELi256ELi128ELb1ELb1ELb1ELb1ELb0ELb1EEEEEEEEEvNT_6ParamsE,"aw",@nobits
	.sectionflags	@""
	.align	16
	.zero		1024


//--------------------- .nv.shared._ZN7cutlass13device_kernelIN5flash11enable_sm90INS1_16FlashAttnFwdSm90INS1_25CollectiveMainloopFwdSm90ILi2EN4cute5tupleIJNS5_1CILi1EEES8_S8_EEENS6_IJNS7_ILi64EEESA_SA_EEELi512ENS_6half_tEfNS_4arch4Sm90ELb0ELb1ELb0ELb1ELb1ELb1ELb0ELb0ELb0ELb1ELb1ELb0EEENS1_21CollectiveEpilogueFwdINS6_IJSA_NS7_ILi512EEESA_EEES9_SC_SE_Li256ELb1ELb1ELb1ELb0EEENS1_36VarlenDynamicPersistentTileSchedulerILi64ELi64ELi256ELi128ELb1ELb1ELb1ELb1ELb0ELb1EEEEEEEEEvNT_6ParamsE --------------------------
	.section	.nv.shared._ZN7cutlass13device_kernelIN5flash11enable_sm90INS1_16FlashAttnFwdSm90INS1_25CollectiveMainloopFwdSm90ILi2EN4cute5tupleIJNS5_1CILi1EEES8_S8_EEENS6_IJNS7_ILi64EEESA_SA_EEELi512ENS_6half_tEfNS_4arch4Sm90ELb0ELb1ELb0ELb1ELb1ELb1ELb0ELb0ELb0ELb1ELb1ELb0EEENS1_21CollectiveEpilogueFwdINS6_IJSA_NS7_ILi512EEESA_EEES9_SC_SE_Li256ELb1ELb1ELb1ELb0EEENS1_36VarlenDynamicPersistentTileSchedulerILi64ELi64ELi256ELi128ELb1ELb1ELb1ELb1ELb0ELb1EEEEEEEEEvNT_6ParamsE,"aw",@nobits
	.sectionflags	@""
	.align	16
	.zero		1024


//--------------------- .nv.shared._ZN7cutlass13device_kernelIN5flash11enable_sm90INS1_16FlashAttnFwdSm90INS1_25CollectiveMainloopFwdSm90ILi2EN4cute5tupleIJNS5_1CILi1EEES8_S8_EEENS6_IJNS7_ILi64EEESA_SA_EEELi512ENS_6half_tEfNS_4arch4Sm90ELb0ELb1ELb0ELb1ELb1ELb0ELb1ELb0ELb0ELb1ELb1ELb0EEENS1_21CollectiveEpilogueFwdINS6_IJSA_NS7_ILi512EEESA_EEES9_SC_SE_Li256ELb1ELb1ELb1ELb0EEENS1_36VarlenDynamicPersistentTileSchedulerILi64ELi64ELi256ELi128ELb1ELb1ELb1ELb1ELb0ELb1EEEEEEEEEvNT_6ParamsE --------------------------
	.section	.nv.shared._ZN7cutlass13device_kernelIN5flash11enable_sm90INS1_16FlashAttnFwdSm90INS1_25CollectiveMainloopFwdSm90ILi2EN4cute5tupleIJNS5_1CILi1EEES8_S8_EEENS6_IJNS7_ILi64EEESA_SA_EEELi512ENS_6half_tEfNS_4arch4Sm90ELb0ELb1ELb0ELb1ELb1ELb0ELb1ELb0ELb0ELb1ELb1ELb0EEENS1_21CollectiveEpilogueFwdINS6_IJSA_NS7_ILi512EEESA_EEES9_SC_SE_Li256ELb1ELb1ELb1ELb0EEENS1_36VarlenDynamicPersistentTileSchedulerILi64ELi64ELi256ELi128ELb1ELb1ELb1ELb1ELb0ELb1EEEEEEEEEvNT_6ParamsE,"aw",@nobits
	.sectionflags	@""
	.align	16
	.zero		1024


//--------------------- .nv.shared._ZN7cutlass13device_kernelIN5flash11enable_sm90INS1_16FlashAttnFwdSm90INS1_25CollectiveMainloopFwdSm90ILi2EN4cute5tupleIJNS5_1CILi1EEES8_S8_EEENS6_IJNS7_ILi64EEESA_SA_EEELi512ENS_6half_tEfNS_4arch4Sm90ELb0ELb1ELb0ELb1ELb1ELb1ELb1ELb0ELb0ELb1ELb1ELb0EEENS1_21CollectiveEpilogueFwdINS6_IJSA_NS7_ILi512EEESA_EEES9_SC_SE_Li256ELb1ELb1ELb1ELb0EEENS1_36VarlenDynamicPersistentTileSchedulerILi64ELi64ELi256ELi128ELb1ELb1ELb1ELb1ELb0ELb1EEEEEEEEEvNT_6ParamsE --------------------------
	.section	.nv.shared._ZN7cutlass13device_kernelIN5flash11enable_sm90INS1_16FlashAttnFwdSm90INS1_25CollectiveMainloopFwdSm90ILi2EN4cute5tupleIJNS5_1CILi1EEES8_S8_EEENS6_IJNS7_ILi64EEESA_SA_EEELi512ENS_6half_tEfNS_4arch4Sm90ELb0ELb1ELb0ELb1ELb1ELb1ELb1ELb0ELb0ELb1ELb1ELb0EEENS1_21CollectiveEpilogueFwdINS6_IJSA_NS7_ILi512EEESA_EEES9_SC_SE_Li256ELb1ELb1ELb1ELb0EEENS1_36VarlenDynamicPersistentTileSchedulerILi64ELi64ELi256ELi128ELb1ELb1ELb1ELb1ELb0ELb1EEEEEEEEEvNT_6ParamsE,"aw",@nobits
	.sectionflags	@""
	.align	16
	.zero		1024


//--------------------- .nv.shared._ZN7cutlass13device_kernelIN5flash11enable_sm90INS1_16FlashAttnFwdSm90INS1_25CollectiveMainloopFwdSm90ILi2EN4cute5tupleIJNS5_1CILi1EEES8_S8_EEENS6_IJNS7_ILi64EEESA_SA_EEELi512ENS_6half_tEfNS_4arch4Sm90ELb1ELb0ELb0ELb0ELb1ELb0ELb0ELb0ELb0ELb1ELb1ELb0EEENS1_21CollectiveEpilogueFwdINS6_IJSA_NS7_ILi512EEESA_EEES9_SC_SE_Li256ELb0ELb1ELb1ELb0EEENS1_19SingleTileSchedulerILb0ELb1ELb1ELi64EEEEEEEEEvNT_6ParamsE --------------------------
	.section	.nv.shared._ZN7cutlass13device_kernelIN5flash11enable_sm90INS1_16FlashAttnFwdSm90INS1_25CollectiveMainloopFwdSm90ILi2EN4cute5tupleIJNS5_1CILi1EEES8_S8_EEENS6_IJNS7_ILi64EEESA_SA_EEELi512ENS_6half_tEfNS_4arch4Sm90ELb1ELb0ELb0ELb0ELb1ELb0ELb0ELb0ELb0ELb1ELb1ELb0EEENS1_21CollectiveEpilogueFwdINS6_IJSA_NS7_ILi512EEESA_EEES9_SC_SE_Li256ELb0ELb1ELb1ELb0EEENS1_19SingleTileSchedulerILb0ELb1ELb1ELi64EEEEEEEEEvNT_6ParamsE,"aw",@nobits
	.sectionflags	@""
	.align	16
	.zero		1024


//--------------------- .nv.shared._ZN7cutlass13device_kernelIN5flash11enable_sm90INS1_16FlashAttnFwdSm90INS1_25CollectiveMainloopFwdSm90ILi2EN4cute5tupleIJNS5_1CILi1EEES8_S8_EEENS6_IJNS7_ILi64EEESA_SA_EEELi512ENS_6half_tEfNS_4arch4Sm90ELb1ELb0ELb0ELb0ELb1ELb0ELb1ELb0ELb0ELb1ELb1ELb0EEENS1_21CollectiveEpilogueFwdINS6_IJSA_NS7_ILi512EEESA_EEES9_SC_SE_Li256ELb0ELb1ELb1ELb0EEENS1_19SingleTileSchedulerILb0ELb1ELb1ELi64EEEEEEEEEvNT_6ParamsE --------------------------
	.section	.nv.shared._ZN7cutlass13device_kernelIN5flash11enable_sm90INS1_16FlashAttnFwdSm90INS1_25CollectiveMainloopFwdSm90ILi2EN4cute5tupleIJNS5_1CILi1EEES8_S8_EEENS6_IJNS7_ILi64EEESA_SA_EEELi512ENS_6half_tEfNS_4arch4Sm90ELb1ELb0ELb0ELb0ELb1ELb0ELb1ELb0ELb0ELb1ELb1ELb0EEENS1_21CollectiveEpilogueFwdINS6_IJSA_NS7_ILi512EEESA_EEES9_SC_SE_Li256ELb0ELb1ELb1ELb0EEENS1_19SingleTileSchedulerILb0ELb1ELb1ELi64EEEEEEEEEvNT_6ParamsE,"aw",@nobits
	.sectionflags	@""
	.align	16
	.zero		1024


//--------------------- .nv.shared._ZN7cutlass13device_kernelIN5flash11enable_sm90INS1_16FlashAttnFwdSm90INS1_25CollectiveMainloopFwdSm90ILi2EN4cute5tupleIJNS5_1CILi1EEES8_S8_EEENS6_IJNS7_ILi64EEESA_SA_EEELi512ENS_6half_tEfNS_4arch4Sm90ELb1ELb0ELb0ELb1ELb1ELb0ELb0ELb0ELb0ELb1ELb1ELb0EEENS1_21CollectiveEpilogueFwdINS6_IJSA_NS7_ILi512EEESA_EEES9_SC_SE_Li256ELb1ELb1ELb1ELb0EEENS1_36VarlenDynamicPersistentTileSchedulerILi64ELi64ELi256ELi128ELb1ELb1ELb1ELb1ELb1ELb1EEEEEEEEEvNT_6ParamsE --------------------------
	.section	.nv.shared._ZN7cutlass13device_kernelIN5flash11enable_sm90INS1_16FlashAttnFwdSm90INS1_25CollectiveMainloopFwdSm90ILi2EN4cute5tupleIJNS5_1CILi1EEES8_S8_EEENS6_IJNS7_ILi64EEESA_SA_EEELi512ENS_6half_tEfNS_4arch4Sm90ELb1ELb0ELb0ELb1ELb1ELb0ELb0ELb0ELb0ELb1ELb1ELb0EEENS1_21CollectiveEpilogueFwdINS6_IJSA_NS7_ILi512EEESA_EEES9_SC_SE_Li256ELb1ELb1ELb1ELb0EEENS1_36VarlenDynamicPersistentTileSchedulerILi64ELi64ELi256ELi128ELb1ELb1ELb1ELb1ELb1ELb1EEEEEEEEEvNT_6ParamsE,"aw",@nobits
	.sectionflags	@""
	.align	16
	.zero		1024


//--------------------- .nv.shared._ZN7cutlass13device_kernelIN5flash11enable_sm90INS1_16FlashAttnFwdSm90INS1_25CollectiveMainloopFwdSm90ILi2EN4cute5tupleIJNS5_1CILi1EEES8_S8_EEENS6_IJNS7_ILi64EEESA_SA_EEELi512ENS_6half_tEfNS_4arch4Sm90ELb1ELb0ELb0ELb1ELb1ELb1ELb0ELb0ELb0ELb1ELb1ELb0EEENS1_21CollectiveEpilogueFwdINS6_IJSA_NS7_ILi512EEESA_EEES9_SC_SE_Li256ELb1ELb1ELb1ELb0EEENS1_36VarlenDynamicPersistentTileSchedulerILi64ELi64ELi256ELi128ELb1ELb1ELb1ELb1ELb1ELb1EEEEEEEEEvNT_6ParamsE --------------------------
	.section	.nv.shared._ZN7cutlass13device_kernelIN5flash11enable_sm90INS1_16FlashAttnFwdSm90INS1_25CollectiveMainloopFwdSm90ILi2EN4cute5tupleIJNS5_1CILi1EEES8_S8_EEENS6_IJNS7_ILi64EEESA_SA_EEELi512ENS_6half_tEfNS_4arch4Sm90ELb1ELb0ELb0ELb1ELb1ELb1ELb0ELb0ELb0ELb1ELb1ELb0EEENS1_21CollectiveEpilogueFwdINS6_IJSA_NS7_ILi512EEESA_EEES9_SC_SE_Li256ELb1ELb1ELb1ELb0EEENS1_36VarlenDynamicPersistentTileSchedulerILi64ELi64ELi256ELi128ELb1ELb1ELb1ELb1ELb1ELb1EEEEEEEEEvNT_6ParamsE,"aw",@nobits
	.sectionflags	@""
	.align	16
	.zero		1024


//--------------------- .nv.shared._ZN7cutlass13device_kernelIN5flash11enable_sm90INS1_16FlashAttnFwdSm90INS1_25CollectiveMainloopFwdSm90ILi2EN4cute5tupleIJNS5_1CILi1EEES8_S8_EEENS6_IJNS7_ILi64EEESA_SA_EEELi512ENS_6half_tEfNS_4arch4Sm90ELb1ELb0ELb0ELb1ELb1ELb0ELb1ELb0ELb0ELb1ELb1ELb0EEENS1_21CollectiveEpilogueFwdINS6_IJSA_NS7_ILi512EEESA_EEES9_SC_SE_Li256ELb1ELb1ELb1ELb0EEENS1_36VarlenDynamicPersistentTileSchedulerILi64ELi64ELi256ELi128ELb1ELb1ELb1ELb1ELb1ELb1EEEEEEEEEvNT_6ParamsE --------------------------
	.section	.nv.shared._ZN7cutlass13device_kernelIN5flash11enable_sm90INS1_16FlashAttnFwdSm90INS1_25CollectiveMainloopFwdSm90ILi2EN4cute5tupleIJNS5_1CILi1EEES8_S8_EEENS6_IJNS7_ILi64EEESA_SA_EEELi512ENS_6half_tEfNS_4arch4Sm90ELb1ELb0ELb0ELb1ELb1ELb0ELb1ELb0ELb0ELb1ELb1ELb0EEENS1_21CollectiveEpilogueFwdINS6_IJSA_NS7_ILi512EEESA_EEES9_SC_SE_Li256ELb1ELb1ELb1ELb0EEENS1_36VarlenDynamicPersistentTileSchedulerILi64ELi64ELi256ELi128ELb1ELb1ELb1ELb1ELb1ELb1EEEEEEEEEvNT_6ParamsE,"aw",@nobits
	.sectionflags	@""
	.align	16
	.zero		1024


//--------------------- .nv.shared._ZN7cutlass13device_kernelIN5flash11enable_sm90INS1_16FlashAttnFwdSm90INS1_25CollectiveMainloopFwdSm90ILi2EN4cute5tupleIJNS5_1CILi1EEES8_S8_EEENS6_IJNS7_ILi64EEESA_SA_EEELi512ENS_6half_tEfNS_4arch4Sm90ELb1ELb0ELb0ELb1ELb1ELb1ELb1ELb0ELb0ELb1ELb1ELb0EEENS1_21CollectiveEpilogueFwdINS6_IJSA_NS7_ILi512EEESA_EEES9_SC_SE_Li256ELb1ELb1ELb1ELb0EEENS1_36VarlenDynamicPersistentTileSchedulerILi64ELi64ELi256ELi128ELb1ELb1ELb1ELb1ELb1ELb1EEEEEEEEEvNT_6ParamsE --------------------------
	.section	.nv.shared._ZN7cutlass13device_kernelIN5flash11enable_sm90INS1_16FlashAttnFwdSm90INS1_25CollectiveMainloopFwdSm90ILi2EN4cute5tupleIJNS5_1CILi1EEES8_S8_EEENS6_IJNS7_ILi64EEESA_SA_EEELi512ENS_6half_tEfNS_4arch4Sm90ELb1ELb0ELb0ELb1ELb1ELb1ELb1ELb0ELb0ELb1ELb1ELb0EEENS1_21CollectiveEpilogueFwdINS6_IJSA_NS7_ILi512EEESA_EEES9_SC_SE_Li256ELb1ELb1ELb1ELb0EEENS1_36VarlenDynamicPersistentTileSchedulerILi64ELi64ELi256ELi128ELb1ELb1ELb1ELb1ELb1ELb1EEEEEEEEEvNT_6ParamsE,"aw",@nobits
	.sectionflags	@""
	.align	16
	.zero		1024


//--------------------- .nv.shared._ZN7cutlass13device_kernelIN5flash11enable_sm90INS1_16FlashAttnFwdSm90INS1_25CollectiveMainloopFwdSm90ILi2EN4cute5tupleIJNS5_1CILi1EEES8_S8_EEENS6_IJNS7_ILi128EEENS7_ILi96EEENS7_ILi64EEEEEELi256ENS_6half_tEfNS_4arch4Sm90ELb0ELb0ELb0ELb0ELb1ELb0ELb0ELb1ELb0ELb1ELb1ELb0EEENS1_21CollectiveEpilogueFwdINS6_IJSA_NS7_ILi256EEESB_EEES9_SE_SG_Li256ELb0ELb1ELb1ELb0EEENS1_19SingleTileSchedulerILb0ELb1ELb1ELi128EEEEEEEEEvNT_6ParamsE --------------------------
	.section	.nv.shared._ZN7cutlass13device_kernelIN5flash11enable_sm90INS1_16FlashAttnFwdSm90INS1_25CollectiveMainloopFwdSm90ILi2EN4cute5tupleIJNS5_1CILi1EEES8_S8_EEENS6_IJNS7_ILi128EEENS7_ILi96EEENS7_ILi64EEEEEELi256ENS_6half_tEfNS_4arch4Sm90ELb0ELb0ELb0ELb0ELb1ELb0ELb0ELb1ELb0ELb1ELb1ELb0EEENS1_21CollectiveEpilogueFwdINS6_IJSA_NS7_ILi256EEESB_EEES9_SE_SG_Li256ELb0ELb1ELb1ELb0EEENS1_19SingleTileSchedulerILb0ELb1ELb1ELi128EEEEEEEEEvNT_6ParamsE,"aw",@nobits
	.sectionflags	@""
	.align	16
	.zero		1024


//--------------------- .nv.shared._ZN7cutlass13device_kernelIN5flash11enable_sm90INS1_16FlashAttnFwdSm90INS1_25CollectiveMainloopFwdSm90ILi2EN4cute5tupleIJNS5_1CILi1EEES8_S8_EEENS6_IJNS7_ILi128EEENS7_ILi96EEENS7_ILi64EEEEEELi256ENS_6half_tEfNS_4arch4Sm90ELb0ELb0ELb0ELb0ELb1ELb0ELb1ELb1ELb0ELb1ELb1ELb0EEENS1_21CollectiveEpilogueFwdINS6_IJSA_NS7_ILi256EEESB_EEES9_SE_SG_Li256ELb0ELb1ELb1ELb0EEENS1_19SingleTileSchedulerILb0ELb1ELb1ELi128EEEEEEEEEvNT_6ParamsE --------------------------
	.section	.nv.shared._ZN7cutlass13device_kernelIN5flash11enable_sm90INS1_16FlashAttnFwdSm90INS1_25CollectiveMainloopFwdSm90ILi2EN4cute5tupleIJNS5_1CILi1EEES8_S8_EEENS6_IJNS7_ILi128EEENS7_ILi96EEENS7_ILi64EEEEEELi256ENS_6half_tEfNS_4arch4Sm90ELb0ELb0ELb0ELb0ELb1ELb0ELb1ELb1ELb0ELb1ELb1ELb0EEENS1_21CollectiveEpilogueFwdINS6_IJSA_NS7_ILi256EEESB_EEES9_SE_SG_Li256ELb0ELb1ELb1ELb0EEENS1_19SingleTileSchedulerILb0ELb1ELb1ELi128EEEEEEEEEvNT_6ParamsE,"aw",@nobits
	.sectionflags	@""
	.align	16
	.zero		1024


//--------------------- .nv.shared._ZN7cutlass13device_kernelIN5flash11enable_sm90INS1_16FlashAttnFwdSm90INS1_25CollectiveMainloopFwdSm90ILi2EN4cute5tupleIJNS5_1CILi1EEES8_S8_EEENS6_IJNS7_ILi128EEENS7_ILi96EEENS7_ILi64EEEEEELi256ENS_6half_tEfNS_4arch4Sm90ELb0ELb0ELb0ELb1ELb1ELb0ELb0ELb1ELb0ELb1ELb1ELb0EEENS1_21CollectiveEpilogueFwdINS6_IJSA_NS7_ILi256EEESB_EEES9_SE_SG_Li256ELb1ELb1ELb1ELb0EEENS1_36VarlenDynamicPersistentTileSchedulerILi128ELi96ELi256ELi128ELb1ELb1ELb1ELb0ELb1ELb1EEEEEEEEEvNT_6ParamsE --------------------------
	.section	.nv.shared._ZN7cutlass13device_kernelIN5flash11enable_sm90INS1_16FlashAttnFwdSm90INS1_25CollectiveMainloopFwdSm90ILi2EN4cute5tupleIJNS5_1CILi1EEES8_S8_EEENS6_IJNS7_ILi128EEENS7_ILi96EEENS7_ILi64EEEEEELi256ENS_6half_tEfNS_4arch4Sm90ELb0ELb0ELb0ELb1ELb1ELb0ELb0ELb1ELb0ELb1ELb1ELb0EEENS1_21CollectiveEpilogueFwdINS6_IJSA_NS7_ILi256EEESB_EEES9_SE_SG_Li256ELb1ELb1ELb1ELb0EEENS1_36VarlenDynamicPersistentTileSchedulerILi128ELi96ELi256ELi128ELb1ELb1ELb1ELb0ELb1ELb1EEEEEEEEEvNT_6ParamsE,"aw",@nobits
	.sectionflags	@""
	.align	16
	.zero		1024


//--------------------- .nv.shared._ZN7cutlass13device_kernelIN5flash11enable_sm90INS1_16FlashAttnFwdSm90INS1_25CollectiveMainloopFwdSm90ILi2EN4cute5tupleIJNS5_1CILi1EEES8_S8_EEENS6_IJNS7_ILi128EEENS7_ILi96EEENS7_ILi64EEEEEELi256ENS_6half_tEfNS_4arch4Sm90ELb0ELb0ELb0ELb1ELb1ELb1ELb0ELb1ELb0ELb1ELb1ELb0EEENS1_21CollectiveEpilogueFwdINS6_IJSA_NS7_ILi256EEESB_EEES9_SE_SG_Li256ELb1ELb1ELb1ELb0EEENS1_36VarlenDynamicPersistentTileSchedulerILi128ELi96ELi256ELi128ELb1ELb1ELb1ELb0ELb1ELb1EEEEEEEEEvNT_6ParamsE --------------------------
	.section	.nv.shared._ZN7cutlass13device_kernelIN5flash11enable_sm90INS1_16FlashAttnFwdSm90INS1_25CollectiveMainloopFwdSm90ILi2EN4cute5tupleIJNS5_1CILi1EEES8_S8_EEENS6_IJNS7_ILi128EEENS7_ILi96EEENS7_ILi64EEEEEELi256ENS_6half_tEfNS_4arch4Sm90ELb0ELb0ELb0ELb1ELb1ELb1ELb0ELb1ELb0ELb1ELb1ELb0EEENS1_21CollectiveEpilogueFwdINS6_IJSA_NS7_ILi256EEESB_EEES9_SE_SG_Li256ELb1ELb1ELb1ELb0EEENS1_36VarlenDynamicPersistentTileSchedulerILi128ELi96ELi256ELi128ELb1ELb1ELb1ELb0ELb1ELb1EEEEEEEEEvNT_6ParamsE,"aw",@nobits
	.sectionflags	@""
	.align	16
	.zero		1024


//--------------------- .nv.shared._ZN7cutlass13device_kernelIN5flash11enable_sm90INS1_16FlashAttnFwdSm90INS1_25CollectiveMainloopFwdSm90ILi2EN4cute5tupleIJNS5_1CILi1EEES8_S8_EEENS6_IJNS7_ILi128EEENS7_ILi96EEENS7_ILi64EEEEEELi256ENS_6half_tEfNS_4arch4Sm90ELb0ELb0ELb0ELb1ELb1ELb0ELb1ELb1ELb0ELb1ELb1ELb0EEENS1_21CollectiveEpilogueFwdINS6_IJSA_NS7_ILi256EEESB_EEES9_SE_SG_Li256ELb1ELb1ELb1ELb0EEENS1_36VarlenDynamicPersistentTileSchedulerILi128ELi96ELi256ELi128ELb1ELb1ELb1ELb0ELb1ELb1EEEEEEEEEvNT_6ParamsE --------------------------
	.section	.nv.shared._ZN7cutlass13device_kernelIN5flash11enable_sm90INS1_16FlashAttnFwdSm90INS1_25CollectiveMainloopFwdSm90ILi2EN4cute5tupleIJNS5_1CILi1EEES8_S8_EEENS6_IJNS7_ILi128EEENS7_ILi96EEENS7_ILi64EEEEEELi256ENS_6half_tEfNS_4arch4Sm90ELb0ELb0ELb0ELb1ELb1ELb0ELb1ELb1ELb0ELb1ELb1ELb0EEENS1_21CollectiveEpilogueFwdINS6_IJSA_NS7_ILi256EEESB_EEES9_SE_SG_Li256ELb1ELb1ELb1ELb0EEENS1_36VarlenDynamicPersistentTileSchedulerILi128ELi96ELi256ELi128ELb1ELb1ELb1ELb0ELb1ELb1EEEEEEEEEvNT_6ParamsE,"aw",@nobits
	.sectionflags	@""
	.align	16
	.zero		1024


//--------------------- .nv.shared._ZN7cutlass13device_kernelIN5flash11enable_sm90INS1_16FlashAttnFwdSm90INS1_25CollectiveMainloopFwdSm90ILi2EN4cute5tupleIJNS5_1CILi1EEES8_S8_EEENS6_IJNS7_ILi128EEENS7_ILi96EEENS7_ILi64EEEEEELi256ENS_6half_tEfNS_4arch4Sm90ELb0ELb0ELb0ELb1ELb1ELb1ELb1ELb1ELb0ELb1ELb1ELb0EEENS1_21CollectiveEpilogueFwdINS6_IJSA_NS7_ILi256EEESB_EEES9_SE_SG_Li256ELb1ELb1ELb1ELb0EEENS1_36VarlenDynamicPersistentTileSchedulerILi128ELi96ELi256ELi128ELb1ELb1ELb1ELb0ELb1ELb1EEEEEEEEEvNT_6ParamsE --------------------------
	.section	.nv.shared._ZN7cutlass13device_kernelIN5flash11enable_sm90INS1_16FlashAttnFwdSm90INS1_25CollectiveMainloopFwdSm90ILi2EN4cute5tupleIJNS5_1CILi1EEES8_S8_EEENS6_IJNS7_ILi128EEENS7_ILi96EEENS7_ILi64EEEEEELi256ENS_6half_tEfNS_4arch4Sm90ELb0ELb0ELb0ELb1ELb1ELb1ELb1ELb1ELb0ELb1ELb1ELb0EEENS1_21CollectiveEpilogueFwdINS6_IJSA_NS7_ILi256EEESB_EEES9_SE_SG_Li256ELb1ELb1ELb1ELb0EEENS1_36VarlenDynamicPersistentTileSchedulerILi128ELi96ELi256ELi128ELb1ELb1ELb1ELb0ELb1ELb1EEEEEEEEEvNT_6ParamsE,"aw",@nobits
	.sectionflags	@""
	.align	16
	.zero		1024


//--------------------- .nv.shared._ZN7cutlass13device_kernelIN5flash11enable_sm90INS1_16FlashAttnFwdSm90INS1_25CollectiveMainloopFwdSm90ILi2EN4cute5tupleIJNS5_1CILi1EEES8_S8_EEENS6_IJNS7_ILi128EEENS7_ILi96EEENS7_ILi64EEEEEELi256ENS_6half_tEfNS_4arch4Sm90ELb0ELb1ELb0ELb0ELb1ELb0ELb0ELb1ELb0ELb1ELb1ELb0EEENS1_21CollectiveEpilogueFwdINS6_IJSA_NS7_ILi256EEESB_EEES9_SE_SG_Li256ELb0ELb1ELb1ELb0EEENS1_19SingleTileSchedulerILb0ELb1ELb1ELi128EEEEEEEEEvNT_6ParamsE --------------------------
	.section	.nv.shared._ZN7cutlass13device_kernelIN5flash11enable_sm90INS1_16FlashAttnFwdSm90INS1_25CollectiveMainloopFwdSm90ILi2EN4cute5tupleIJNS5_1CILi1EEES8_S8_EEENS6_IJNS7_ILi128EEENS7_ILi96EEENS7_ILi64EEEEEELi256ENS_6half_tEfNS_4arch4Sm90ELb0ELb1ELb0ELb0ELb1ELb0ELb0ELb1ELb0ELb1ELb1ELb0EEENS1_21CollectiveEpilogueFwdINS6_IJSA_NS7_ILi256EEESB_EEES9_SE_SG_Li256ELb0ELb1ELb1ELb0EEENS1_19SingleTileSchedulerILb0ELb1ELb1ELi128EEEEEEEEEvNT_6ParamsE,"aw",@nobits
	.sectionflags	@""
	.align	16
	.zero		1024


//--------------------- .nv.shared._ZN7cutlass13device_kernelIN5flash11enable_sm90INS1_16FlashAttnFwdSm90INS1_25CollectiveMainloopFwdSm90ILi2EN4cute5tupleIJNS5_1CILi1EEES8_S8_EEENS6_IJNS7_ILi128EEENS7_ILi96EEENS7_ILi64EEEEEELi256ENS_6half_tEfNS_4arch4Sm90ELb0ELb1ELb0ELb0ELb1ELb0ELb1ELb1ELb0ELb1ELb1ELb0EEENS1_21CollectiveEpilogueFwdINS6_IJSA_NS7_ILi256EEESB_EEES9_SE_SG_Li256ELb0ELb1ELb1ELb0EEENS1_19SingleTileSchedulerILb0ELb1ELb1ELi128EEEEEEEEEvNT_6ParamsE --------------------------
	.section	.nv.shared._ZN7cutlass13device_kernelIN5flash11enable_sm90INS1_16FlashAttnFwdSm90INS1_25CollectiveMainloopFwdSm90ILi2EN4cute5tupleIJNS5_1CILi1EEES8_S8_EEENS6_IJNS7_ILi128EEENS7_ILi96EEENS7_ILi64EEEEEELi256ENS_6half_tEfNS_4arch4Sm90ELb0ELb1ELb0ELb0ELb1ELb0ELb1ELb1ELb0ELb1ELb1ELb0EEENS1_21CollectiveEpilogueFwdINS6_IJSA_NS7_ILi256EEESB_EEES9_SE_SG_Li256ELb0ELb1ELb1ELb0EEENS1_19SingleTileSchedulerILb0ELb1ELb1ELi128EEEEEEEEEvNT_6ParamsE,"aw",@nobits
	.sectionflags	@""
	.align	16
	.zero		1024


//--------------------- .nv.shared._ZN7cutlass13device_kernelIN5flash11enable_sm90INS1_16FlashAttnFwdSm90INS1_25CollectiveMainloopFwdSm90ILi2EN4cute5tupleIJNS5_1CILi1EEES8_S8_EEENS6_IJNS7_ILi128EEENS7_ILi96EEENS7_ILi64EEEEEELi256ENS_6half_tEfNS_4arch4Sm90ELb0ELb1ELb0ELb1ELb1ELb0ELb0ELb1ELb0ELb1ELb1ELb0EEENS1_21CollectiveEpilogueFwdINS6_IJSA_NS7_ILi256EEESB_EEES9_SE_SG_Li256ELb1ELb1ELb1ELb0EEENS1_36VarlenDynamicPersistentTileSchedulerILi128ELi96ELi256ELi128ELb1ELb1ELb1ELb1ELb0ELb1EEEEEEEEEvNT_6ParamsE --------------------------
	.section	.nv.shared._ZN7cutlass13device_kernelIN5flash11enable_sm90INS1_16FlashAttnFwdSm90INS1_25CollectiveMainloopFwdSm90ILi2EN4cute5tupleIJNS5_1CILi1EEES8_S8_EEENS6_IJNS7_ILi128EEENS7_ILi96EEENS7_ILi64EEEEEELi256ENS_6half_tEfNS_4arch4Sm90ELb0ELb1ELb0ELb1ELb1ELb0ELb0ELb1ELb0ELb1ELb1ELb0EEENS1_21CollectiveEpilogueFwdINS6_IJSA_NS7_ILi256EEESB_EEES9_SE_SG_Li256ELb1ELb1ELb1ELb0EEENS1_36VarlenDynamicPersistentTileSchedulerILi128ELi96ELi256ELi128ELb1ELb1ELb1ELb1ELb0ELb1EEEEEEEEEvNT_6ParamsE,"aw",@nobits
	.sectionflags	@""
	.align	16
	.zero		1024


//--------------------- .nv.shared._ZN7cutlass13device_kernelIN5flash11enable_sm90INS1_16FlashAttnFwdSm90INS1_25CollectiveMainloopFwdSm90ILi2EN4cute5tupleIJNS5_1CILi1EEES8_S8_EEENS6_IJNS7_ILi128EEENS7_ILi96EEENS7_ILi64EEEEEELi256ENS_6half_tEfNS_4arch4Sm90ELb0ELb1ELb0ELb1ELb1ELb1ELb0ELb1ELb0ELb1ELb1ELb0EEENS1_21CollectiveEpilogueFwdINS6_IJSA_NS7_ILi256EEESB_EEES9_SE_SG_Li256ELb1ELb1ELb1ELb0EEENS1_36VarlenDynamicPersistentTileSchedulerILi128ELi96ELi256ELi128ELb1ELb1ELb1ELb1ELb0ELb1EEEEEEEEEvNT_6ParamsE --------------------------
	.section	.nv.shared._ZN7cutlass13device_kernelIN5flash11enable_sm90INS1_16FlashAttnFwdSm90INS1_25CollectiveMainloopFwdSm90ILi2EN4cute5tupleIJNS5_1CILi1EEES8_S8_EEENS6_IJNS7_ILi128EEENS7_ILi96EEENS7_ILi64EEEEEELi256ENS_6half_tEfNS_4arch4Sm90ELb0ELb1ELb0ELb1ELb1ELb1ELb0ELb1ELb0ELb1ELb1ELb0EEENS1_21CollectiveEpilogueFwdINS6_IJSA_NS7_ILi256EEESB_EEES9_SE_SG_Li256ELb1ELb1ELb1ELb0EEENS1_36VarlenDynamicPersistentTileSchedulerILi128ELi96ELi256ELi128ELb1ELb1ELb1ELb1ELb0ELb1EEEEEEEEEvNT_6ParamsE,"aw",@nobits
	.sectionflags	@""
	.align	16
	.zero		1024


//--------------------- .nv.shared._ZN7cutlass13device_kernelIN5flash11enable_sm90INS1_16FlashAttnFwdSm90INS1_25CollectiveMainloopFwdSm90ILi2EN4cute5tupleIJNS5_1CILi1EEES8_S8_EEENS6_IJNS7_ILi128EEENS7_ILi96EEENS7_ILi64EEEEEELi256ENS_6half_tEfNS_4arch4Sm90ELb0ELb1ELb0ELb1ELb1ELb0ELb1ELb1ELb0ELb1ELb1ELb0EEENS1_21CollectiveEpilogueFwdINS6_IJSA_NS7_ILi256EEESB_EEES9_SE_SG_Li256ELb1ELb1ELb1ELb0EEENS1_36VarlenDynamicPersistentTileSchedulerILi128ELi96ELi256ELi128ELb1ELb1ELb1ELb1ELb0ELb1EEEEEEEEEvNT_6ParamsE --------------------------
	.section	.nv.shared._ZN7cutlass13device_kernelIN5flash11enable_sm90INS1_16FlashAttnFwdSm90INS1_25CollectiveMainloopFwdSm90ILi2EN4cute5tupleIJNS5_1CILi1EEES8_S8_EEENS6_IJNS7_ILi128EEENS7_ILi96EEENS7_ILi64EEEEEELi256ENS_6half_tEfNS_4arch4Sm90ELb0ELb1ELb0ELb1ELb1ELb0ELb1ELb1ELb0ELb1ELb1ELb0EEENS1_21CollectiveEpilogueFwdINS6_IJSA_NS7_ILi256EEESB_EEES9_SE_SG_Li256ELb1ELb1ELb1ELb0EEENS1_36VarlenDynamicPersistentTileSchedulerILi128ELi96ELi256ELi128ELb1ELb1ELb1ELb1ELb0ELb1EEEEEEEEEvNT_6ParamsE,"aw",@nobits
	.sectionflags	@""
	.align	16
	.zero		1024


//--------------------- .nv.shared._ZN7cutlass13device_kernelIN5flash11enable_sm90INS1_16FlashAttnFwdSm90INS1_25CollectiveMainloopFwdSm90ILi2EN4cute5tupleIJNS5_1CILi1EEES8_S8_EEENS6_IJNS7_ILi128EEENS7_ILi96EEENS7_ILi64EEEEEELi256ENS_6half_tEfNS_4arch4Sm90ELb0ELb1ELb0ELb1ELb1ELb1ELb1ELb1ELb0ELb1ELb1ELb0EEENS1_21CollectiveEpilogueFwdINS6_IJSA_NS7_ILi256EEESB_EEES9_SE_SG_Li256ELb1ELb1ELb1ELb0EEENS1_36VarlenDynamicPersistentTileSchedulerILi128ELi96ELi256ELi128ELb1ELb1ELb1ELb1ELb0ELb1EEEEEEEEEvNT_6ParamsE --------------------------
	.section	.nv.shared._ZN7cutlass13device_kernelIN5flash11enable_sm90INS1_16FlashAttnFwdSm90INS1_25CollectiveMainloopFwdSm90ILi2EN4cute5tupleIJNS5_1CILi1EEES8_S8_EEENS6_IJNS7_ILi128EEENS7_ILi96EEENS7_ILi64EEEEEELi256ENS_6half_tEfNS_4arch4Sm90ELb0ELb1ELb0ELb1ELb1ELb1ELb1ELb1ELb0ELb1ELb1ELb0EEENS1_21CollectiveEpilogueFwdINS6_IJSA_NS7_ILi256EEESB_EEES9_SE_SG_Li256ELb1ELb1ELb1ELb0EEENS1_36VarlenDynamicPersistentTileSchedulerILi128ELi96ELi256ELi128ELb1ELb1ELb1ELb1ELb0ELb1EEEEEEEEEvNT_6ParamsE,"aw",@nobits
	.sectionflags	@""
	.align	16
	.zero		1024


//--------------------- .nv.shared._ZN7cutlass13device_kernelIN5flash11enable_sm90INS1_16FlashAttnFwdSm90INS1_25CollectiveMainloopFwdSm90ILi2EN4cute5tupleIJNS5_1CILi1EEES8_S8_EEENS6_IJNS7_ILi128EEENS7_ILi96EEENS7_ILi64EEEEEELi256ENS_6half_tEfNS_4arch4Sm90ELb1ELb0ELb0ELb0ELb1ELb0ELb0ELb1ELb0ELb1ELb1ELb0EEENS1_21CollectiveEpilogueFwdINS6_IJSA_NS7_ILi256EEESB_EEES9_SE_SG_Li256ELb0ELb1ELb1ELb0EEENS1_19SingleTileSchedulerILb0ELb1ELb1ELi128EEEEEEEEEvNT_6ParamsE --------------------------
	.section	.nv.shared._ZN7cutlass13device_kernelIN5flash11enable_sm90INS1_16FlashAttnFwdSm90INS1_25CollectiveMainloopFwdSm90ILi2EN4cute5tupleIJNS5_1CILi1EEES8_S8_EEENS6_IJNS7_ILi128EEENS7_ILi96EEENS7_ILi64EEEEEELi256ENS_6half_tEfNS_4arch4Sm90ELb1ELb0ELb0ELb0ELb1ELb0ELb0ELb1ELb0ELb1ELb1ELb0EEENS1_21CollectiveEpilogueFwdINS6_IJSA_NS7_ILi256EEESB_EEES9_SE_SG_Li256ELb0ELb1ELb1ELb0EEENS1_19SingleTileSchedulerILb0ELb1ELb1ELi128EEEEEEEEEvNT_6ParamsE,"aw",@nobits
	.sectionflags	@""
	.align	16
	.zero		1024


//--------------------- .nv.shared._ZN7cutlass13device_kernelIN5flash11enable_sm90INS1_16FlashAttnFwdSm90INS1_25CollectiveMainloopFwdSm90ILi2EN4cute5tupleIJNS5_1CILi1EEES8_S8_EEENS6_IJNS7_ILi128EEENS7_ILi96EEENS7_ILi64EEEEEELi256ENS_6half_tEfNS_4arch4Sm90ELb1ELb0ELb0ELb0ELb1ELb0ELb1ELb1ELb0ELb1ELb1ELb0EEENS1_21CollectiveEpilogueFwdINS6_IJSA_NS7_ILi256EEESB_EEES9_SE_SG_Li256ELb0ELb1ELb1ELb0EEENS1_19SingleTileSchedulerILb0ELb1ELb1ELi128EEEEEEEEEvNT_6ParamsE --------------------------
	.section	.nv.shared._ZN7cutlass13device_kernelIN5flash11enable_sm90INS1_16FlashAttnFwdSm90INS1_25CollectiveMainloopFwdSm90ILi2EN4cute5tupleIJNS5_1CILi1EEES8_S8_EEENS6_IJNS7_ILi128EEENS7_ILi96EEENS7_ILi64EEEEEELi256ENS_6half_tEfNS_4arch4Sm90ELb1ELb0ELb0ELb0ELb1ELb0ELb1ELb1ELb0ELb1ELb1ELb0EEENS1_21CollectiveEpilogueFwdINS6_IJSA_NS7_ILi256EEESB_EEES9_SE_SG_Li256ELb0ELb1ELb1ELb0EEENS1_19SingleTileSchedulerILb0ELb1ELb1ELi128EEEEEEEEEvNT_6ParamsE,"aw",@nobits
	.sectionflags	@""
	.align	16
	.zero		1024


//--------------------- .nv.shared._ZN7cutlass13device_kernelIN5flash11enable_sm90INS1_16FlashAttnFwdSm90INS1_25CollectiveMainloopFwdSm90ILi2EN4cute5tupleIJNS5_1CILi1EEES8_S8_EEENS6_IJNS7_ILi128EEENS7_ILi96EEENS7_ILi64EEEEEELi256ENS_6half_tEfNS_4arch4Sm90ELb1ELb0ELb0ELb1ELb1ELb0ELb0ELb1ELb0ELb1ELb1ELb0EEENS1_21CollectiveEpilogueFwdINS6_IJSA_NS7_ILi256EEESB_EEES9_SE_SG_Li256ELb1ELb1ELb1ELb0EEENS1_36VarlenDynamicPersistentTileSchedulerILi128ELi96ELi256ELi128ELb1ELb1ELb1ELb1ELb1ELb1EEEEEEEEEvNT_6ParamsE --------------------------
	.section	.nv.shared._ZN7cutlass13device_kernelIN5flash11enable_sm90INS1_16FlashAttnFwdSm90INS1_25CollectiveMainloopFwdSm90ILi2EN4cute5tupleIJNS5_1CILi1EEES8_S8_EEENS6_IJNS7_ILi128EEENS7_ILi96EEENS7_ILi64EEEEEELi256ENS_6half_tEfNS_4arch4Sm90ELb1ELb0ELb0ELb1ELb1ELb0ELb0ELb1ELb0ELb1ELb1ELb0EEENS1_21CollectiveEpilogueFwdINS6_IJSA_NS7_ILi256EEESB_EEES9_SE_SG_Li256ELb1ELb1ELb1ELb0EEENS1_36VarlenDynamicPersistentTileSchedulerILi128ELi96ELi256ELi128ELb1ELb1ELb1ELb1ELb1ELb1EEEEEEEEEvNT_6ParamsE,"aw",@nobits
	.sectionflags	@""
	.align	16
	.zero		1024


//--------------------- .nv.shared._ZN7cutlass13device_kernelIN5flash11enable_sm90INS1_16FlashAttnFwdSm90INS1_25CollectiveMainloopFwdSm90ILi2EN4cute5tupleIJNS5_1CILi1EEES8_S8_EEENS6_IJNS7_ILi128EEENS7_ILi96EEENS7_ILi64EEEEEELi256ENS_6half_tEfNS_4arch4Sm90ELb1ELb0ELb0ELb1ELb1ELb1ELb0ELb1ELb0ELb1ELb1ELb0EEENS1_21CollectiveEpilogueFwdINS6_IJSA_NS7_ILi256EEESB_EEES9_SE_SG_Li256ELb1ELb1ELb1ELb0EEENS1_36VarlenDynamicPersistentTileSchedulerILi128ELi96ELi256ELi128ELb1ELb1ELb1ELb1ELb1ELb1EEEEEEEEEvNT_6ParamsE --------------------------
	.section	.nv.shared._ZN7cutlass13device_kernelIN5flash11enable_sm90INS1_16FlashAttnFwdSm90INS1_25CollectiveMainloopFwdSm90ILi2EN4cute5tupleIJNS5_1CILi1EEES8_S8_EEENS6_IJNS7_ILi128EEENS7_ILi96EEENS7_ILi64EEEEEELi256ENS_6half_tEfNS_4arch4Sm90ELb1ELb0ELb0ELb1ELb1ELb1ELb0ELb1ELb0ELb1ELb1ELb0EEENS1_21CollectiveEpilogueFwdINS6_IJSA_NS7_ILi256EEESB_EEES9_SE_SG_Li256ELb1ELb1ELb1ELb0EEENS1_36VarlenDynamicPersistentTileSchedulerILi128ELi96ELi256ELi128ELb1ELb1ELb1ELb1ELb1ELb1EEEEEEEEEvNT_6ParamsE,"aw",@nobits
	.sectionflags	@""
	.align	16
	.zero		1024


//--------------------- .nv.shared._ZN7cutlass13device_kernelIN5flash11enable_sm90INS1_16FlashAttnFwdSm90INS1_25CollectiveMainloopFwdSm90ILi2EN4cute5tupleIJNS5_1CILi1EEES8_S8_EEENS6_IJNS7_ILi128EEENS7_ILi96EEENS7_ILi64EEEEEELi256ENS_6half_tEfNS_4arch4Sm90ELb1ELb0ELb0ELb1ELb1ELb0ELb1ELb1ELb0ELb1ELb1ELb0EEENS1_21CollectiveEpilogueFwdINS6_IJSA_NS7_ILi256EEESB_EEES9_SE_SG_Li256ELb1ELb1ELb1ELb0EEENS1_36VarlenDynamicPersistentTileSchedulerILi128ELi96ELi256ELi128ELb1ELb1ELb1ELb1ELb1ELb1EEEEEEEEEvNT_6ParamsE --------------------------
	.section	.nv.shared._ZN7cutlass13device_kernelIN5flash11enable_sm90INS1_16FlashAttnFwdSm90INS1_25CollectiveMainloopFwdSm90ILi2EN4cute5tupleIJNS5_1CILi1EEES8_S8_EEENS6_IJNS7_ILi128EEENS7_ILi96EEENS7_ILi64EEEEEELi256ENS_6half_tEfNS_4arch4Sm90ELb1ELb0ELb0ELb1ELb1ELb0ELb1ELb1ELb0ELb1ELb1ELb0EEENS1_21CollectiveEpilogueFwdINS6_IJSA_NS7_ILi256EEESB_EEES9_SE_SG_Li256ELb1ELb1ELb1ELb0EEENS1_36VarlenDynamicPersistentTileSchedulerILi128ELi96ELi256ELi128ELb1ELb1ELb1ELb1ELb1ELb1EEEEEEEEEvNT_6ParamsE,"aw",@nobits
	.sectionflags	@""
	.align	16
	.zero		1024


//--------------------- .nv.shared._ZN7cutlass13device_kernelIN5flash11enable_sm90INS1_16FlashAttnFwdSm90INS1_25CollectiveMainloopFwdSm90ILi2EN4cute5tupleIJNS5_1CILi1EEES8_S8_EEENS6_IJNS7_ILi128EEENS7_ILi96EEENS7_ILi64EEEEEELi256ENS_6half_tEfNS_4arch4Sm90ELb1ELb0ELb0ELb1ELb1ELb1ELb1ELb1ELb0ELb1ELb1ELb0EEENS1_21CollectiveEpilogueFwdINS6_IJSA_NS7_ILi256EEESB_EEES9_SE_SG_Li256ELb1ELb1ELb1ELb0EEENS1_36VarlenDynamicPersistentTileSchedulerILi128ELi96ELi256ELi128ELb1ELb1ELb1ELb1ELb1ELb1EEEEEEEEEvNT_6ParamsE --------------------------
	.section	.nv.shared._ZN7cutlass13device_kernelIN5flash11enable_sm90INS1_16FlashAttnFwdSm90INS1_25CollectiveMainloopFwdSm90ILi2EN4cute5tupleIJNS5_1CILi1EEES8_S8_EEENS6_IJNS7_ILi128EEENS7_ILi96EEENS7_ILi64EEEEEELi256ENS_6half_tEfNS_4arch4Sm90ELb1ELb0ELb0ELb1ELb1ELb1ELb1ELb1ELb0ELb1ELb1ELb0EEENS1_21CollectiveEpilogueFwdINS6_IJSA_NS7_ILi256EEESB_EEES9_SE_SG_Li256ELb1ELb1ELb1ELb0EEENS1_36VarlenDynamicPersistentTileSchedulerILi128ELi96ELi256ELi128ELb1ELb1ELb1ELb1ELb1ELb1EEEEEEEEEvNT_6ParamsE,"aw",@nobits
	.sectionflags	@""
	.align	16
	.zero		1024


//--------------------- .nv.constant0._ZN7cutlass13device_kernelIN5flash11enable_sm90INS1_16FlashAttnFwdSm90INS1_25CollectiveMainloopFwdSm90ILi2EN4cute5tupleIJNS5_1CILi1EEES8_S8_EEENS6_IJNS7_ILi128EEENS7_ILi96EEENS7_ILi192EEEEEELi128ENS_6half_tEfNS_4arch4Sm90ELb0ELb0ELb0ELb0ELb1ELb0ELb0ELb1ELb1ELb1ELb1ELb0EEENS1_21CollectiveEpilogueFwdINS6_IJSA_SA_SB_EEES9_SE_SG_Li256ELb0ELb1ELb1ELb0EEENS1_19SingleTileSchedulerILb0ELb1ELb1ELi128EEEEEEEEEvNT_6ParamsE --------------------------
	.section	.nv.constant0._ZN7cutlass13device_kernelIN5flash11enable_sm90INS1_16FlashAttnFwdSm90INS1_25CollectiveMainloopFwdSm90ILi2EN4cute5tupleIJNS5_1CILi1EEES8_S8_EEENS6_IJNS7_ILi128EEENS7_ILi96EEENS7_ILi192EEEEEELi128ENS_6half_tEfNS_4arch4Sm90ELb0ELb0ELb0ELb0ELb1ELb0ELb0ELb1ELb1ELb1ELb1ELb0EEENS1_21CollectiveEpilogueFwdINS6_IJSA_SA_SB_EEES9_SE_SG_Li256ELb0ELb1ELb1ELb0EEENS1_19SingleTileSchedulerILb0ELb1ELb1ELi128EEEEEEEEEvNT_6ParamsE,"a",@progbits
	.sectionflags	@""
	.align	4
.nv.constant0._ZN7cutlass13device_kernelIN5flash11enable_sm90INS1_16FlashAttnFwdSm90INS1_25CollectiveMainloopFwdSm90ILi2EN4cute5tupleIJNS5_1CILi1EEES8_S8_EEENS6_IJNS7_ILi128EEENS7_ILi96EEENS7_ILi192EEEEEELi128ENS_6half_tEfNS_4arch4Sm90ELb0ELb0ELb0ELb0ELb1ELb0ELb0ELb1ELb1ELb1ELb1ELb0EEENS1_21CollectiveEpilogueFwdINS6_IJSA_SA_SB_EEES9_SE_SG_Li256ELb0ELb1ELb1ELb0EEENS1_19SingleTileSchedulerILb0ELb1ELb1ELi128EEEEEEEEEvNT_6ParamsE:
	.zero		3200


//--------------------- .nv.constant0._ZN7cutlass13device_kernelIN5flash11enable_sm90INS1_16FlashAttnFwdSm90INS1_25CollectiveMainloopFwdSm90ILi2EN4cute5tupleIJNS5_1CILi1EEES8_S8_EEENS6_IJNS7_ILi128EEENS7_ILi96EEENS7_ILi192EEEEEELi128ENS_6half_tEfNS_4arch4Sm90ELb0ELb0ELb0ELb1ELb1ELb0ELb0ELb1ELb1ELb1ELb1ELb0EEENS1_21CollectiveEpilogueFwdINS6_IJSA_SA_SB_EEES9_SE_SG_Li256ELb1ELb1ELb1ELb0EEENS1_36VarlenDynamicPersistentTileSchedulerILi128ELi96ELi256ELi128ELb1ELb1ELb1ELb0ELb1ELb1EEEEEEEEEvNT_6ParamsE --------------------------
	.section	.nv.constant0._ZN7cutlass13device_kernelIN5flash11enable_sm90INS1_16FlashAttnFwdSm90INS1_25CollectiveMainloopFwdSm90ILi2EN4cute5tupleIJNS5_1CILi1EEES8_S8_EEENS6_IJNS7_ILi128EEENS7_ILi96EEENS7_ILi192EEEEEELi128ENS_6half_tEfNS_4arch4Sm90ELb0ELb0ELb0ELb1ELb1ELb0ELb0ELb1ELb1ELb1ELb1ELb0EEENS1_21CollectiveEpilogueFwdINS6_IJSA_SA_SB_EEES9_SE_SG_Li256ELb1ELb1ELb1ELb0EEENS1_36VarlenDynamicPersistentTileSchedulerILi128ELi96ELi256ELi128ELb1ELb1ELb1ELb0ELb1ELb1EEEEEEEEEvNT_6ParamsE,"a",@progbits
	.sectionflags	@""
	.align	4
.nv.constant0._ZN7cutlass13device_kernelIN5flash11enable_sm90INS1_16FlashAttnFwdSm90INS1_25CollectiveMainloopFwdSm90ILi2EN4cute5tupleIJNS5_1CILi1EEES8_S8_EEENS6_IJNS7_ILi128EEENS7_ILi96EEENS7_ILi192EEEEEELi128ENS_6half_tEfNS_4arch4Sm90ELb0ELb0ELb0ELb1ELb1ELb0ELb0ELb1ELb1ELb1ELb1ELb0EEENS1_21CollectiveEpilogueFwdINS6_IJSA_SA_SB_EEES9_SE_SG_Li256ELb1ELb1ELb1ELb0EEENS1_36VarlenDynamicPersistentTileSchedulerILi128ELi96ELi256ELi128ELb1ELb1ELb1ELb0ELb1ELb1EEEEEEEEEvNT_6ParamsE:
	.zero		3328


//--------------------- .nv.constant0._ZN7cutlass13device_kernelIN5flash11enable_sm90INS1_16FlashAttnFwdSm90INS1_25CollectiveMainloopFwdSm90ILi2EN4cute5tupleIJNS5_1CILi1EEES8_S8_EEENS6_IJNS7_ILi128EEENS7_ILi96EEENS7_ILi192EEEEEELi128ENS_6half_tEfNS_4arch4Sm90ELb0ELb0ELb0ELb1ELb1ELb1ELb0ELb1ELb1ELb1ELb1ELb0EEENS1_21CollectiveEpilogueFwdINS6_IJSA_SA_SB_EEES9_SE_SG_Li256ELb1ELb1ELb1ELb0EEENS1_36VarlenDynamicPersistentTileSchedulerILi128ELi96ELi256ELi128ELb1ELb1ELb1ELb0ELb1ELb1EEEEEEEEEvNT_6ParamsE --------------------------
	.section	.nv.constant0._ZN7cutlass13device_kernelIN5flash11enable_sm90INS1_16FlashAttnFwdSm90INS1_25CollectiveMainloopFwdSm90ILi2EN4cute5tupleIJNS5_1CILi1EEES8_S8_EEENS6_IJNS7_ILi128EEENS7_ILi96EEENS7_ILi192EEEEEELi128ENS_6half_tEfNS_4arch4Sm90ELb0ELb0ELb0ELb1ELb1ELb1ELb0ELb1ELb1ELb1ELb1ELb0EEENS1_21CollectiveEpilogueFwdINS6_IJSA_SA_SB_EEES9_SE_SG_Li256ELb1ELb1ELb1ELb0EEENS1_36VarlenDynamicPersistentTileSchedulerILi128ELi96ELi256ELi128ELb1ELb1ELb1ELb0ELb1ELb1EEEEEEEEEvNT_6ParamsE,"a",@progbits
	.sectionflags	@""
	.align	4
.nv.constant0._ZN7cutlass13device_kernelIN5flash11enable_sm90INS1_16FlashAttnFwdSm90INS1_25CollectiveMainloopFwdSm90ILi2EN4cute5tupleIJNS5_1CILi1EEES8_S8_EEENS6_IJNS7_ILi128EEENS7_ILi96EEENS7_ILi192EEEEEELi128ENS_6half_tEfNS_4arch4Sm90ELb0ELb0ELb0ELb1ELb1ELb1ELb0ELb1ELb1ELb1ELb1ELb0EEENS1_21CollectiveEpilogueFwdINS6_IJSA_SA_SB_EEES9_SE_SG_Li256ELb1ELb1ELb1ELb0EEENS1_36VarlenDynamicPersistentTileSchedulerILi128ELi96ELi256ELi128ELb1ELb1ELb1ELb0ELb1ELb1EEEEEEEEEvNT_6ParamsE:
	.zero		3328


//--------------------- .nv.constant0._ZN7cutlass13device_kernelIN5flash11enable_sm90INS1_16FlashAttnFwdSm90INS1_25CollectiveMainloopFwdSm90ILi2EN4cute5tupleIJNS5_1CILi1EEES8_S8_EEENS6_IJNS7_ILi128EEENS7_ILi96EEENS7_ILi192EEEEEELi128ENS_6half_tEfNS_4arch4Sm90ELb0ELb1ELb0ELb0ELb1ELb0ELb0ELb1ELb1ELb1ELb1ELb0EEENS1_21CollectiveEpilogueFwdINS6_IJSA_SA_SB_EEES9_SE_SG_Li256ELb0ELb1ELb1ELb0EEENS1_19SingleTileSchedulerILb0ELb1ELb1ELi128EEEEEEEEEvNT_6ParamsE --------------------------
	.section	.nv.constant0._ZN7cutlass13device_kernelIN5flash11enable_sm90INS1_16FlashAttnFwdSm90INS1_25CollectiveMainloopFwdSm90ILi2EN4cute5tupleIJNS5_1CILi1EEES8_S8_EEENS6_IJNS7_ILi128EEENS7_ILi96EEENS7_ILi192EEEEEELi128ENS_6half_tEfNS_4arch4Sm90ELb0ELb1ELb0ELb0ELb1ELb0ELb0ELb1ELb1ELb1ELb1ELb0EEENS1_21CollectiveEpilogueFwdINS6_IJSA_SA_SB_EEES9_SE_SG_Li256ELb0ELb1ELb1ELb0EEENS1_19SingleTileSchedulerILb0ELb1ELb1ELi128EEEEEEEEEvNT_6ParamsE,"a",@progbits
	.sectionflags	@""
	.align	4
.nv.constant0._ZN7cutlass13device_kernelIN5flash11enable_sm90INS1_16FlashAttnFwdSm90INS1_25CollectiveMainloopFwdSm90ILi2EN4cute5tupleIJNS5_1CILi1EEES8_S8_EEENS6_IJNS7_ILi128EEENS7_ILi96EEENS7_ILi192EEEEEELi128ENS_6half_tEfNS_4arch4Sm90ELb0ELb1ELb0ELb0ELb1ELb0ELb0ELb1ELb1ELb1ELb1ELb0EEENS1_21CollectiveEpilogueFwdINS6_IJSA_SA_SB_EEES9_SE_SG_Li256ELb0ELb1ELb1ELb0EEENS1_19SingleTileSchedulerILb0ELb1ELb1ELi128EEEEEEEEEvNT_6ParamsE:
	.zero		3200


//--------------------- .nv.constant0._ZN7cutlass13device_kernelIN5flash11enable_sm90INS1_16FlashAttnFwdSm90INS1_25CollectiveMainloopFwdSm90ILi2EN4cute5tupleIJNS5_1CILi1EEES8_S8_EEENS6_IJNS7_ILi128EEENS7_ILi96EEENS7_ILi192EEEEEELi128ENS_6half_tEfNS_4arch4Sm90ELb0ELb1ELb0ELb1ELb1ELb0ELb0ELb1ELb1ELb1ELb1ELb0EEENS1_21CollectiveEpilogueFwdINS6_IJSA_SA_SB_EEES9_SE_SG_Li256ELb1ELb1ELb1ELb0EEENS1_36VarlenDynamicPersistentTileSchedulerILi128ELi96ELi256ELi128ELb1ELb1ELb1ELb1ELb0ELb1EEEEEEEEEvNT_6ParamsE --------------------------
	.section	.nv.constant0._ZN7cutlass13device_kernelIN5flash11enable_sm90INS1_16FlashAttnFwdSm90INS1_25CollectiveMainloopFwdSm90ILi2EN4cute5tupleIJNS5_1CILi1EEES8_S8_EEENS6_IJNS7_ILi128EEENS7_ILi96EEENS7_ILi192EEEEEELi128ENS_6half_tEfNS_4arch4Sm90ELb0ELb1ELb0ELb1ELb1ELb0ELb0ELb1ELb1ELb1ELb1ELb0EEENS1_21CollectiveEpilogueFwdINS6_IJSA_SA_SB_EEES9_SE_SG_Li256ELb1ELb1ELb1ELb0EEENS1_36VarlenDynamicPersistentTileSchedulerILi128ELi96ELi256ELi128ELb1ELb1ELb1ELb1ELb0ELb1EEEEEEEEEvNT_6ParamsE,"a",@progbits
	.sectionflags	@""
	.align	4
.nv.constant0._ZN7cutlass13device_kernelIN5flash11enable_sm90INS1_16FlashAttnFwdSm90INS1_25CollectiveMainloopFwdSm90ILi2EN4cute5tupleIJNS5_1CILi1EEES8_S8_EEENS6_IJNS7_ILi128EEENS7_ILi96EEENS7_ILi192EEEEEELi128ENS_6half_tEfNS_4arch4Sm90ELb0ELb1ELb0ELb1ELb1ELb0ELb0ELb1ELb1ELb1ELb1ELb0EEENS1_21CollectiveEpilogueFwdINS6_IJSA_SA_SB_EEES9_SE_SG_Li256ELb1ELb1ELb1ELb0EEENS1_36VarlenDynamicPersistentTileSchedulerILi128ELi96ELi256ELi128ELb1ELb1ELb1ELb1ELb0ELb1EEEEEEEEEvNT_6ParamsE:
	.zero		3328


//--------------------- .nv.constant0._ZN7cutlass13device_kernelIN5flash11enable_sm90INS1_16FlashAttnFwdSm90INS1_25CollectiveMainloopFwdSm90ILi2EN4cute5tupleIJNS5_1CILi1EEES8_S8_EEENS6_IJNS7_ILi128EEENS7_ILi96EEENS7_ILi192EEEEEELi128ENS_6half_tEfNS_4arch4Sm90ELb0ELb1ELb0ELb1ELb1ELb1ELb0ELb1ELb1ELb1ELb1ELb0EEENS1_21CollectiveEpilogueFwdINS6_IJSA_SA_SB_EEES9_SE_SG_Li256ELb1ELb1ELb1ELb0EEENS1_36VarlenDynamicPersistentTileSchedulerILi128ELi96ELi256ELi128ELb1ELb1ELb1ELb1ELb0ELb1EEEEEEEEEvNT_6ParamsE --------------------------
	.section	.nv.constant0._ZN7cutlass13device_kernelIN5flash11enable_sm90INS1_16FlashAttnFwdSm90INS1_25CollectiveMainloopFwdSm90ILi2EN4cute5tupleIJNS5_1CILi1EEES8_S8_EEENS6_IJNS7_ILi128EEENS7_ILi96EEENS7_ILi192EEEEEELi128ENS_6half_tEfNS_4arch4Sm90ELb0ELb1ELb0ELb1ELb1ELb1ELb0ELb1ELb1ELb1ELb1ELb0EEENS1_21CollectiveEpilogueFwdINS6_IJSA_SA_SB_EEES9_SE_SG_Li256ELb1ELb1ELb1ELb0EEENS1_36VarlenDynamicPersistentTileSchedulerILi128ELi96ELi256ELi128ELb1ELb1ELb1ELb1ELb0ELb1EEEEEEEEEvNT_6ParamsE,"a",@progbits
	.sectionflags	@""
	.align	4
.nv.constant0._ZN7cutlass13device_kernelIN5flash11enable_sm90INS1_16FlashAttnFwdSm90INS1_25CollectiveMainloopFwdSm90ILi2EN4cute5tupleIJNS5_1CILi1EEES8_S8_EEENS6_IJNS7_ILi128EEENS7_ILi96EEENS7_ILi192EEEEEELi128ENS_6half_tEfNS_4arch4Sm90ELb0ELb1ELb0ELb1ELb1ELb1ELb0ELb1ELb1ELb1ELb1ELb0EEENS1_21CollectiveEpilogueFwdINS6_IJSA_SA_SB_EEES9_SE_SG_Li256ELb1ELb1ELb1ELb0EEENS1_36VarlenDynamicPersistentTileSchedulerILi128ELi96ELi256ELi128ELb1ELb1ELb1ELb1ELb0ELb1EEEEEEEEEvNT_6ParamsE:
	.zero		3328


//--------------------- .nv.constant0._ZN7cutlass13device_kernelIN5flash11enable_sm90INS1_16FlashAttnFwdSm90INS1_25CollectiveMainloopFwdSm90ILi2EN4cute5tupleIJNS5_1CILi1EEES8_S8_EEENS6_IJNS7_ILi128EEENS7_ILi96EEENS7_ILi192EEEEEELi128ENS_6half_tEfNS_4arch4Sm90ELb1ELb0ELb0ELb0ELb1ELb0ELb0ELb1ELb1ELb1ELb1ELb0EEENS1_21CollectiveEpilogueFwdINS6_IJSA_SA_SB_EEES9_SE_SG_Li256ELb0ELb1ELb1ELb0EEENS1_19SingleTileSchedulerILb0ELb1ELb1ELi128EEEEEEEEEvNT_6ParamsE --------------------------
	.section	.nv.constant0._ZN7cutlass13device_kernelIN5flash11enable_sm90INS1_16FlashAttnFwdSm90INS1_25CollectiveMainloopFwdSm90ILi2EN4cute5tupleIJNS5_1CILi1EEES8_S8_EEENS6_IJNS7_ILi128EEENS7_ILi96EEENS7_ILi192EEEEEELi128ENS_6half_tEfNS_4arch4Sm90ELb1ELb0ELb0ELb0ELb1ELb0ELb0ELb1ELb1ELb1ELb1ELb0EEENS1_21CollectiveEpilogueFwdINS6_IJSA_SA_SB_EEES9_SE_SG_Li256ELb0ELb1ELb1ELb0EEENS1_19SingleTileSchedulerILb0ELb1ELb1ELi128EEEEEEEEEvNT_6ParamsE,"a",@progbits
	.sectionflags	@""
	.align	4
.nv.constant0._ZN7cutlass13device_kernelIN5flash11enable_sm90INS1_16FlashAttnFwdSm90INS1_25CollectiveMainloopFwdSm90ILi2EN4cute5tupleIJNS5_1CILi1EEES8_S8_EEENS6_IJNS7_ILi128EEENS7_ILi96EEENS7_ILi192EEEEEELi128ENS_6half_tEfNS_4arch4Sm90ELb1ELb0ELb0ELb0ELb1ELb0ELb0ELb1ELb1ELb1ELb1ELb0EEENS1_21CollectiveEpilogueFwdINS6_IJSA_SA_SB_EEES9_SE_SG_Li256ELb0ELb1ELb1ELb0EEENS1_19SingleTileSchedulerILb0ELb1ELb1ELi128EEEEEEEEEvNT_6ParamsE:
	.zero		3200


//--------------------- .nv.constant0._ZN7cutlass13device_kernelIN5flash11enable_sm90INS1_16FlashAttnFwdSm90INS1_25CollectiveMainloopFwdSm90ILi2EN4cute5tupleIJNS5_1CILi1EEES8_S8_EEENS6_IJNS7_ILi128EEENS7_ILi96EEENS7_ILi192EEEEEELi128ENS_6half_tEfNS_4arch4Sm90ELb1ELb0ELb0ELb1ELb1ELb0ELb0ELb1ELb1ELb1ELb1ELb0EEENS1_21CollectiveEpilogueFwdINS6_IJSA_SA_SB_EEES9_SE_SG_Li256ELb1ELb1ELb1ELb0EEENS1_36VarlenDynamicPersistentTileSchedulerILi128ELi96ELi256ELi128ELb1ELb1ELb1ELb1ELb1ELb1EEEEEEEEEvNT_6ParamsE --------------------------
	.section	.nv.constant0._ZN7cutlass13device_kernelIN5flash11enable_sm90INS1_16FlashAttnFwdSm90INS1_25CollectiveMainloopFwdSm90ILi2EN4cute5tupleIJNS5_1CILi1EEES8_S8_EEENS6_IJNS7_ILi128EEENS7_ILi96EEENS7_ILi192EEEEEELi128ENS_6half_tEfNS_4arch4Sm90ELb1ELb0ELb0ELb1ELb1ELb0ELb0ELb1ELb1ELb1ELb1ELb0EEENS1_21CollectiveEpilogueFwdINS6_IJSA_SA_SB_EEES9_SE_SG_Li256ELb1ELb1ELb1ELb0EEENS1_36VarlenDynamicPersistentTileSchedulerILi128ELi96ELi256ELi128ELb1ELb1ELb1ELb1ELb1ELb1EEEEEEEEEvNT_6ParamsE,"a",@progbits
	.sectionflags	@""
	.align	4
.nv.constant0._ZN7cutlass13device_kernelIN5flash11enable_sm90INS1_16FlashAttnFwdSm90INS1_25CollectiveMainloopFwdSm90ILi2EN4cute5tupleIJNS5_1CILi1EEES8_S8_EEENS6_IJNS7_ILi128EEENS7_ILi96EEENS7_ILi192EEEEEELi128ENS_6half_tEfNS_4arch4Sm90ELb1ELb0ELb0ELb1ELb1ELb0ELb0ELb1ELb1ELb1ELb1ELb0EEENS1_21CollectiveEpilogueFwdINS6_IJSA_SA_SB_EEES9_SE_SG_Li256ELb1ELb1ELb1ELb0EEENS1_36VarlenDynamicPersistentTileSchedulerILi128ELi96ELi256ELi128ELb1ELb1ELb1ELb1ELb1ELb1EEEEEEEEEvNT_6ParamsE:
	.zero		3328


//--------------------- .nv.constant0._ZN7cutlass13device_kernelIN5flash11enable_sm90INS1_16FlashAttnFwdSm90INS1_25CollectiveMainloopFwdSm90ILi2EN4cute5tupleIJNS5_1CILi1EEES8_S8_EEENS6_IJNS7_ILi128EEENS7_ILi96EEENS7_ILi192EEEEEELi128ENS_6half_tEfNS_4arch4Sm90ELb1ELb0ELb0ELb1ELb1ELb1ELb0ELb1ELb1ELb1ELb1ELb0EEENS1_21CollectiveEpilogueFwdINS6_IJSA_SA_SB_EEES9_SE_SG_Li256ELb1ELb1ELb1ELb0EEENS1_36VarlenDynamicPersistentTileSchedulerILi128ELi96ELi256ELi128ELb1ELb1ELb1ELb1ELb1ELb1EEEEEEEEEvNT_6ParamsE --------------------------
	.section	.nv.constant0._ZN7cutlass13device_kernelIN5flash11enable_sm90INS1_16FlashAttnFwdSm90INS1_25CollectiveMainloopFwdSm90ILi2EN4cute5tupleIJNS5_1CILi1EEES8_S8_EEENS6_IJNS7_ILi128EEENS7_ILi96EEENS7_ILi192EEEEEELi128ENS_6half_tEfNS_4arch4Sm90ELb1ELb0ELb0ELb1ELb1ELb1ELb0ELb1ELb1ELb1ELb1ELb0EEENS1_21CollectiveEpilogueFwdINS6_IJSA_SA_SB_EEES9_SE_SG_Li256ELb1ELb1ELb1ELb0EEENS1_36VarlenDynamicPersistentTileSchedulerILi128ELi96ELi256ELi128ELb1ELb1ELb1ELb1ELb1ELb1EEEEEEEEEvNT_6ParamsE,"a",@progbits
	.sectionflags	@""
	.align	4
.nv.constant0._ZN7cutlass13device_kernelIN5flash11enable_sm90INS1_16FlashAttnFwdSm90INS1_25CollectiveMainloopFwdSm90ILi2EN4cute5tupleIJNS5_1CILi1EEES8_S8_EEENS6_IJNS7_ILi128EEENS7_ILi96EEENS7_ILi192EEEEEELi128ENS_6half_tEfNS_4arch4Sm90ELb1ELb0ELb0ELb1ELb1ELb1ELb0ELb1ELb1ELb1ELb1ELb0EEENS1_21CollectiveEpilogueFwdINS6_IJSA_SA_SB_EEES9_SE_SG_Li256ELb1ELb1ELb1ELb0EEENS1_36VarlenDynamicPersistentTileSchedulerILi128ELi96ELi256ELi128ELb1ELb1ELb1ELb1ELb1ELb1EEEEEEEEEvNT_6ParamsE:
	.zero		3328


//--------------------- .nv.constant0._ZN7cutlass13device_kernelIN5flash11enable_sm90INS1_16FlashAttnFwdSm90INS1_25CollectiveMainloopFwdSm90ILi2EN4cute5tupleIJNS5_1CILi1EEES8_S8_EEENS6_IJNS7_ILi64EEESA_SA_EEELi512ENS_6half_tEfNS_4arch4Sm90ELb0ELb0ELb0ELb0ELb1ELb0ELb0ELb0ELb0ELb1ELb1ELb0EEENS1_21CollectiveEpilogueFwdINS6_IJSA_NS7_ILi512EEESA_EEES9_SC_SE_Li256ELb0ELb1ELb1ELb0EEENS1_19SingleTileSchedulerILb0ELb1ELb1ELi64EEEEEEEEEvNT_6ParamsE --------------------------
	.section	.nv.constant0._ZN7cutlass13device_kernelIN5flash11enable_sm90INS1_16FlashAttnFwdSm90INS1_25CollectiveMainloopFwdSm90ILi2EN4cute5tupleIJNS5_1CILi1EEES8_S8_EEENS6_IJNS7_ILi64EEESA_SA_EEELi512ENS_6half_tEfNS_4arch4Sm90ELb0ELb0ELb0ELb0ELb1ELb0ELb0ELb0ELb0ELb1ELb1ELb0EEENS1_21CollectiveEpilogueFwdINS6_IJSA_NS7_ILi512EEESA_EEES9_SC_SE_Li256ELb0ELb1ELb1ELb0EEENS1_19SingleTileSchedulerILb0ELb1ELb1ELi64EEEEEEEEEvNT_6ParamsE,"a",@progbits
	.sectionflags	@""
	.align	4
.nv.constant0._ZN7cutlass13device_kernelIN5flash11enable_sm90INS1_16FlashAttnFwdSm90INS1_25CollectiveMainloopFwdSm90ILi2EN4cute5tupleIJNS5_1CILi1EEES8_S8_EEENS6_IJNS7_ILi64EEESA_SA_EEELi512ENS_6half_tEfNS_4arch4Sm90ELb0ELb0ELb0ELb0ELb1ELb0ELb0ELb0ELb0ELb1ELb1ELb0EEENS1_21CollectiveEpilogueFwdINS6_IJSA_NS7_ILi512EEESA_EEES9_SC_SE_Li256ELb0ELb1ELb1ELb0EEENS1_19SingleTileSchedulerILb0ELb1ELb1ELi64EEEEEEEEEvNT_6ParamsE:
	.zero		3200


//--------------------- .nv.constant0._ZN7cutlass13device_kernelIN5flash11enable_sm90INS1_16FlashAttnFwdSm90INS1_25CollectiveMainloopFwdSm90ILi2EN4cute5tupleIJNS5_1CILi1EEES8_S8_EEENS6_IJNS7_ILi64EEESA_SA_EEELi512ENS_6half_tEfNS_4arch4Sm90ELb0ELb0ELb0ELb0ELb1ELb0ELb1ELb0ELb0ELb1ELb1ELb0EEENS1_21CollectiveEpilogueFwdINS6_IJSA_NS7_ILi512EEESA_EEES9_SC_SE_Li256ELb0ELb1ELb1ELb0EEENS1_19SingleTileSchedulerILb0ELb1ELb1ELi64EEEEEEEEEvNT_6ParamsE --------------------------
	.section	.nv.constant0._ZN7cutlass13device_kernelIN5flash11enable_sm90INS1_16FlashAttnFwdSm90INS1_25CollectiveMainloopFwdSm90ILi2EN4cute5tupleIJNS5_1CILi1EEES8_S8_EEENS6_IJNS7_ILi64EEESA_SA_EEELi512ENS_6half_tEfNS_4arch4Sm90ELb0ELb0ELb0ELb0ELb1ELb0ELb1ELb0ELb0ELb1ELb1ELb0EEENS1_21CollectiveEpilogueFwdINS6_IJSA_NS7_ILi512EEESA_EEES9_SC_SE_Li256ELb0ELb1ELb1ELb0EEENS1_19SingleTileSchedulerILb0ELb1ELb1ELi64EEEEEEEEEvNT_6ParamsE,"a",@progbits
	.sectionflags	@""
	.align	4
.nv.constant0._ZN7cutlass13device_kernelIN5flash11enable_sm90INS1_16FlashAttnFwdSm90INS1_25CollectiveMainloopFwdSm90ILi2EN4cute5tupleIJNS5_1CILi1EEES8_S8_EEENS6_IJNS7_ILi64EEESA_SA_EEELi512ENS_6half_tEfNS_4arch4Sm90ELb0ELb0ELb0ELb0ELb1ELb0ELb1ELb0ELb0ELb1ELb1ELb0EEENS1_21CollectiveEpilogueFwdINS6_IJSA_NS7_ILi512EEESA_EEES9_SC_SE_Li256ELb0ELb1ELb1ELb0EEENS1_19SingleTileSchedulerILb0ELb1ELb1ELi64EEEEEEEEEvNT_6ParamsE:
	.zero		3456


//--------------------- .nv.constant0._ZN7cutlass13device_kernelIN5flash11enable_sm90INS1_16FlashAttnFwdSm90INS1_25CollectiveMainloopFwdSm90ILi2EN4cute5tupleIJNS5_1CILi1EEES8_S8_EEENS6_IJNS7_ILi64EEESA_SA_EEELi512ENS_6half_tEfNS_4arch4Sm90ELb0ELb0ELb0ELb1ELb1ELb0ELb0ELb0ELb0ELb1ELb1ELb0EEENS1_21CollectiveEpilogueFwdINS6_IJSA_NS7_ILi512EEESA_EEES9_SC_SE_Li256ELb1ELb1ELb1ELb0EEENS1_36VarlenDynamicPersistentTileSchedulerILi64ELi64ELi256ELi128ELb1ELb1ELb1ELb0ELb1ELb1EEEEEEEEEvNT_6ParamsE --------------------------
	.section	.nv.constant0._ZN7cutlass13device_kernelIN5flash11enable_sm90INS1_16FlashAttnFwdSm90INS1_25CollectiveMainloopFwdSm90ILi2EN4cute5tupleIJNS5_1CILi1EEES8_S8_EEENS6_IJNS7_ILi64EEESA_SA_EEELi512ENS_6half_tEfNS_4arch4Sm90ELb0ELb0ELb0ELb1ELb1ELb0ELb0ELb0ELb0ELb1ELb1ELb0EEENS1_21CollectiveEpilogueFwdINS6_IJSA_NS7_ILi512EEESA_EEES9_SC_SE_Li256ELb1ELb1ELb1ELb0EEENS1_36VarlenDynamicPersistentTileSchedulerILi64ELi64ELi256ELi128ELb1ELb1ELb1ELb0ELb1ELb1EEEEEEEEEvNT_6ParamsE,"a",@progbits
	.sectionflags	@""
	.align	4
.nv.constant0._ZN7cutlass13device_kernelIN5flash11enable_sm90INS1_16FlashAttnFwdSm90INS1_25CollectiveMainloopFwdSm90ILi2EN4cute5tupleIJNS5_1CILi1EEES8_S8_EEENS6_IJNS7_ILi64EEESA_SA_EEELi512ENS_6half_tEfNS_4arch4Sm90ELb0ELb0ELb0ELb1ELb1ELb0ELb0ELb0ELb0ELb1ELb1ELb0EEENS1_21CollectiveEpilogueFwdINS6_IJSA_NS7_ILi512EEESA_EEES9_SC_SE_Li256ELb1ELb1ELb1ELb0EEENS1_36VarlenDynamicPersistentTileSchedulerILi64ELi64ELi256ELi128ELb1ELb1ELb1ELb0ELb1ELb1EEEEEEEEEvNT_6ParamsE:
	.zero		3328


//--------------------- .nv.constant0._ZN7cutlass13device_kernelIN5flash11enable_sm90INS1_16FlashAttnFwdSm90INS1_25CollectiveMainloopFwdSm90ILi2EN4cute5tupleIJNS5_1CILi1EEES8_S8_EEENS6_IJNS7_ILi64EEESA_SA_EEELi512ENS_6half_tEfNS_4arch4Sm90ELb0ELb0ELb0ELb1ELb1ELb1ELb0ELb0ELb0ELb1ELb1ELb0EEENS1_21CollectiveEpilogueFwdINS6_IJSA_NS7_ILi512EEESA_EEES9_SC_SE_Li256ELb1ELb1ELb1ELb0EEENS1_36VarlenDynamicPersistentTileSchedulerILi64ELi64ELi256ELi128ELb1ELb1ELb1ELb0ELb1ELb1EEEEEEEEEvNT_6ParamsE --------------------------
	.section	.nv.constant0._ZN7cutlass13device_kernelIN5flash11enable_sm90INS1_16FlashAttnFwdSm90INS1_25CollectiveMainloopFwdSm90ILi2EN4cute5tupleIJNS5_1CILi1EEES8_S8_EEENS6_IJNS7_ILi64EEESA_SA_EEELi512ENS_6half_tEfNS_4arch4Sm90ELb0ELb0ELb0ELb1ELb1ELb1ELb0ELb0ELb0ELb1ELb1ELb0EEENS1_21CollectiveEpilogueFwdINS6_IJSA_NS7_ILi512EEESA_EEES9_SC_SE_Li256ELb1ELb1ELb1ELb0EEENS1_36VarlenDynamicPersistentTileSchedulerILi64ELi64ELi256ELi128ELb1ELb1ELb1ELb0ELb1ELb1EEEEEEEEEvNT_6ParamsE,"a",@progbits
	.sectionflags	@""
	.align	4
.nv.constant0._ZN7cutlass13device_kernelIN5flash11enable_sm90INS1_16FlashAttnFwdSm90INS1_25CollectiveMainloopFwdSm90ILi2EN4cute5tupleIJNS5_1CILi1EEES8_S8_EEENS6_IJNS7_ILi64EEESA_SA_EEELi512ENS_6half_tEfNS_4arch4Sm90ELb0ELb0ELb0ELb1ELb1ELb1ELb0ELb0ELb0ELb1ELb1ELb0EEENS1_21CollectiveEpilogueFwdINS6_IJSA_NS7_ILi512EEESA_EEES9_SC_SE_Li256ELb1ELb1ELb1ELb0EEENS1_36VarlenDynamicPersistentTileSchedulerILi64ELi64ELi256ELi128ELb1ELb1ELb1ELb0ELb1ELb1EEEEEEEEEvNT_6ParamsE:
	.zero		3328


//--------------------- .nv.constant0._ZN7cutlass13device_kernelIN5flash11enable_sm90INS1_16FlashAttnFwdSm90INS1_25CollectiveMainloopFwdSm90ILi2EN4cute5tupleIJNS5_1CILi1EEES8_S8_EEENS6_IJNS7_ILi64EEESA_SA_EEELi512ENS_6half_tEfNS_4arch4Sm90ELb0ELb0ELb0ELb1ELb1ELb0ELb1ELb0ELb0ELb1ELb1ELb0EEENS1_21CollectiveEpilogueFwdINS6_IJSA_NS7_ILi512EEESA_EEES9_SC_SE_Li256ELb1ELb1ELb1ELb0EEENS1_36VarlenDynamicPersistentTileSchedulerILi64ELi64ELi256ELi128ELb1ELb1ELb1ELb0ELb1ELb1EEEEEEEEEvNT_6ParamsE --------------------------
	.section	.nv.constant0._ZN7cutlass13device_kernelIN5flash11enable_sm90INS1_16FlashAttnFwdSm90INS1_25CollectiveMainloopFwdSm90ILi2EN4cute5tupleIJNS5_1CILi1EEES8_S8_EEENS6_IJNS7_ILi64EEESA_SA_EEELi512ENS_6half_tEfNS_4arch4Sm90ELb0ELb0ELb0ELb1ELb1ELb0ELb1ELb0ELb0ELb1ELb1ELb0EEENS1_21CollectiveEpilogueFwdINS6_IJSA_NS7_ILi512EEESA_EEES9_SC_SE_Li256ELb1ELb1ELb1ELb0EEENS1_36VarlenDynamicPersistentTileSchedulerILi64ELi64ELi256ELi128ELb1ELb1ELb1ELb0ELb1ELb1EEEEEEEEEvNT_6ParamsE,"a",@progbits
	.sectionflags	@""
	.align	4
.nv.constant0._ZN7cutlass13device_kernelIN5flash11enable_sm90INS1_16FlashAttnFwdSm90INS1_25CollectiveMainloopFwdSm90ILi2EN4cute5tupleIJNS5_1CILi1EEES8_S8_EEENS6_IJNS7_ILi64EEESA_SA_EEELi512ENS_6half_tEfNS_4arch4Sm90ELb0ELb0ELb0ELb1ELb1ELb0ELb1ELb0ELb0ELb1ELb1ELb0EEENS1_21CollectiveEpilogueFwdINS6_IJSA_NS7_ILi512EEESA_EEES9_SC_SE_Li256ELb1ELb1ELb1ELb0EEENS1_36VarlenDynamicPersistentTileSchedulerILi64ELi64ELi256ELi128ELb1ELb1ELb1ELb0ELb1ELb1EEEEEEEEEvNT_6ParamsE:
	.zero		3584


//--------------------- .nv.constant0._ZN7cutlass13device_kernelIN5flash11enable_sm90INS1_16FlashAttnFwdSm90INS1_25CollectiveMainloopFwdSm90ILi2EN4cute5tupleIJNS5_1CILi1EEES8_S8_EEENS6_IJNS7_ILi64EEESA_SA_EEELi512ENS_6half_tEfNS_4arch4Sm90ELb0ELb0ELb0ELb1ELb1ELb1ELb1ELb0ELb0ELb1ELb1ELb0EEENS1_21CollectiveEpilogueFwdINS6_IJSA_NS7_ILi512EEESA_EEES9_SC_SE_Li256ELb1ELb1ELb1ELb0EEENS1_36VarlenDynamicPersistentTileSchedulerILi64ELi64ELi256ELi128ELb1ELb1ELb1ELb0ELb1ELb1EEEEEEEEEvNT_6ParamsE --------------------------
	.section	.nv.constant0._ZN7cutlass13device_kernelIN5flash11enable_sm90INS1_16FlashAttnFwdSm90INS1_25CollectiveMainloopFwdSm90ILi2EN4cute5tupleIJNS5_1CILi1EEES8_S8_EEENS6_IJNS7_ILi64EEESA_SA_EEELi512ENS_6half_tEfNS_4arch4Sm90ELb0ELb0ELb0ELb1ELb1ELb1ELb1ELb0ELb0ELb1ELb1ELb0EEENS1_21CollectiveEpilogueFwdINS6_IJSA_NS7_ILi512EEESA_EEES9_SC_SE_Li256ELb1ELb1ELb1ELb0EEENS1_36VarlenDynamicPersistentTileSchedulerILi64ELi64ELi256ELi128ELb1ELb1ELb1ELb0ELb1ELb1EEEEEEEEEvNT_6ParamsE,"a",@progbits
	.sectionflags	@""
	.align	4
.nv.constant0._ZN7cutlass13device_kernelIN5flash11enable_sm90INS1_16FlashAttnFwdSm90INS1_25CollectiveMainloopFwdSm90ILi2EN4cute5tupleIJNS5_1CILi1EEES8_S8_EEENS6_IJNS7_ILi64EEESA_SA_EEELi512ENS_6half_tEfNS_4arch4Sm90ELb0ELb0ELb0ELb1ELb1ELb1ELb1ELb0ELb0ELb1ELb1ELb0EEENS1_21CollectiveEpilogueFwdINS6_IJSA_NS7_ILi512EEESA_EEES9_SC_SE_Li256ELb1ELb1ELb1ELb0EEENS1_36VarlenDynamicPersistentTileSchedulerILi64ELi64ELi256ELi128ELb1ELb1ELb1ELb0ELb1ELb1EEEEEEEEEvNT_6ParamsE:
	.zero		3584


//--------------------- .nv.constant0._ZN7cutlass13device_kernelIN5flash11enable_sm90INS1_16FlashAttnFwdSm90INS1_25CollectiveMainloopFwdSm90ILi2EN4cute5tupleIJNS5_1CILi1EEES8_S8_EEENS6_IJNS7_ILi64EEESA_SA_EEELi512ENS_6half_tEfNS_4arch4Sm90ELb0ELb1ELb0ELb0ELb1ELb0ELb0ELb0ELb0ELb1ELb1ELb0EEENS1_21CollectiveEpilogueFwdINS6_IJSA_NS7_ILi512EEESA_EEES9_SC_SE_Li256ELb0ELb1ELb1ELb0EEENS1_19SingleTileSchedulerILb0ELb1ELb1ELi64EEEEEEEEEvNT_6ParamsE --------------------------
	.section	.nv.constant0._ZN7cutlass13device_kernelIN5flash11enable_sm90INS1_16FlashAttnFwdSm90INS1_25CollectiveMainloopFwdSm90ILi2EN4cute5tupleIJNS5_1CILi1EEES8_S8_EEENS6_IJNS7_ILi64EEESA_SA_EEELi512ENS_6half_tEfNS_4arch4Sm90ELb0ELb1ELb0ELb0ELb1ELb0ELb0ELb0ELb0ELb1ELb1ELb0EEENS1_21CollectiveEpilogueFwdINS6_IJSA_NS7_ILi512EEESA_EEES9_SC_SE_Li256ELb0ELb1ELb1ELb0EEENS1_19SingleTileSchedulerILb0ELb1ELb1ELi64EEEEEEEEEvNT_6ParamsE,"a",@progbits
	.sectionflags	@""
	.align	4
.nv.constant0._ZN7cutlass13device_kernelIN5flash11enable_sm90INS1_16FlashAttnFwdSm90INS1_25CollectiveMainloopFwdSm90ILi2EN4cute5tupleIJNS5_1CILi1EEES8_S8_EEENS6_IJNS7_ILi64EEESA_SA_EEELi512ENS_6half_tEfNS_4arch4Sm90ELb0ELb1ELb0ELb0ELb1ELb0ELb0ELb0ELb0ELb1ELb1ELb0EEENS1_21CollectiveEpilogueFwdINS6_IJSA_NS7_ILi512EEESA_EEES9_SC_SE_Li256ELb0ELb1ELb1ELb0EEENS1_19SingleTileSchedulerILb0ELb1ELb1ELi64EEEEEEEEEvNT_6ParamsE:
	.zero		3200


//--------------------- .nv.constant0._ZN7cutlass13device_kernelIN5flash11enable_sm90INS1_16FlashAttnFwdSm90INS1_25CollectiveMainloopFwdSm90ILi2EN4cute5tupleIJNS5_1CILi1EEES8_S8_EEENS6_IJNS7_ILi64EEESA_SA_EEELi512ENS_6half_tEfNS_4arch4Sm90ELb0ELb1ELb0ELb0ELb1ELb0ELb1ELb0ELb0ELb1ELb1ELb0EEENS1_21CollectiveEpilogueFwdINS6_IJSA_NS7_ILi512EEESA_EEES9_SC_SE_Li256ELb0ELb1ELb1ELb0EEENS1_19SingleTileSchedulerILb0ELb1ELb1ELi64EEEEEEEEEvNT_6ParamsE --------------------------
	.section	.nv.constant0._ZN7cutlass13device_kernelIN5flash11enable_sm90INS1_16FlashAttnFwdSm90INS1_25CollectiveMainloopFwdSm90ILi2EN4cute5tupleIJNS5_1CILi1EEES8_S8_EEENS6_IJNS7_ILi64EEESA_SA_EEELi512ENS_6half_tEfNS_4arch4Sm90ELb0ELb1ELb0ELb0ELb1ELb0ELb1ELb0ELb0ELb1ELb1ELb0EEENS1_21CollectiveEpilogueFwdINS6_IJSA_NS7_ILi512EEESA_EEES9_SC_SE_Li256ELb0ELb1ELb1ELb0EEENS1_19SingleTileSchedulerILb0ELb1ELb1ELi64EEEEEEEEEvNT_6ParamsE,"a",@progbits
	.sectionflags	@""
	.align	4
.nv.constant0._ZN7cutlass13device_kernelIN5flash11enable_sm90INS1_16FlashAttnFwdSm90INS1_25CollectiveMainloopFwdSm90ILi2EN4cute5tupleIJNS5_1CILi1EEES8_S8_EEENS6_IJNS7_ILi64EEESA_SA_EEELi512ENS_6half_tEfNS_4arch4Sm90ELb0ELb1ELb0ELb0ELb1ELb0ELb1ELb0ELb0ELb1ELb1ELb0EEENS1_21CollectiveEpilogueFwdINS6_IJSA_NS7_ILi512EEESA_EEES9_SC_SE_Li256ELb0ELb1ELb1ELb0EEENS1_19SingleTileSchedulerILb0ELb1ELb1ELi64EEEEEEEEEvNT_6ParamsE:
	.zero		3456


//--------------------- .nv.constant0._ZN7cutlass13device_kernelIN5flash11enable_sm90INS1_16FlashAttnFwdSm90INS1_25CollectiveMainloopFwdSm90ILi2EN4cute5tupleIJNS5_1CILi1EEES8_S8_EEENS6_IJNS7_ILi64EEESA_SA_EEELi512ENS_6half_tEfNS_4arch4Sm90ELb0ELb1ELb0ELb1ELb1ELb0ELb0ELb0ELb0ELb1ELb1ELb0EEENS1_21CollectiveEpilogueFwdINS6_IJSA_NS7_ILi512EEESA_EEES9_SC_SE_Li256ELb1ELb1ELb1ELb0EEENS1_36VarlenDynamicPersistentTileSchedulerILi64ELi64ELi256ELi128ELb1ELb1ELb1ELb1ELb0ELb1EEEEEEEEEvNT_6ParamsE --------------------------
	.section	.nv.constant0._ZN7cutlass13device_kernelIN5flash11enable_sm90INS1_16FlashAttnFwdSm90INS1_25CollectiveMainloopFwdSm90ILi2EN4cute5tupleIJNS5_1CILi1EEES8_S8_EEENS6_IJNS7_ILi64EEESA_SA_EEELi512ENS_6half_tEfNS_4arch4Sm90ELb0ELb1ELb0ELb1ELb1ELb0ELb0ELb0ELb0ELb1ELb1ELb0EEENS1_21CollectiveEpilogueFwdINS6_IJSA_NS7_ILi512EEESA_EEES9_SC_SE_Li256ELb1ELb1ELb1ELb0EEENS1_36VarlenDynamicPersistentTileSchedulerILi64ELi64ELi256ELi128ELb1ELb1ELb1ELb1ELb0ELb1EEEEEEEEEvNT_6ParamsE,"a",@progbits
	.sectionflags	@""
	.align	4
.nv.constant0._ZN7cutlass13device_kernelIN5flash11enable_sm90INS1_16FlashAttnFwdSm90INS1_25CollectiveMainloopFwdSm90ILi2EN4cute5tupleIJNS5_1CILi1EEES8_S8_EEENS6_IJNS7_ILi64EEESA_SA_EEELi512ENS_6half_tEfNS_4arch4Sm90ELb0ELb1ELb0ELb1ELb1ELb0ELb0ELb0ELb0ELb1ELb1ELb0EEENS1_21CollectiveEpilogueFwdINS6_IJSA_NS7_ILi512EEESA_EEES9_SC_SE_Li256ELb1ELb1ELb1ELb0EEENS1_36VarlenDynamicPersistentTileSchedulerILi64ELi64ELi256ELi128ELb1ELb1ELb1ELb1ELb0ELb1EEEEEEEEEvNT_6ParamsE:
	.zero		3328


//--------------------- .nv.constant0._ZN7cutlass13device_kernelIN5flash11enable_sm90INS1_16FlashAttnFwdSm90INS1_25CollectiveMainloopFwdSm90ILi2EN4cute5tupleIJNS5_1CILi1EEES8_S8_EEENS6_IJNS7_ILi64EEESA_SA_EEELi512ENS_6half_tEfNS_4arch4Sm90ELb0ELb1ELb0ELb1ELb1ELb1ELb0ELb0ELb0ELb1ELb1ELb0EEENS1_21CollectiveEpilogueFwdINS6_IJSA_NS7_ILi512EEESA_EEES9_SC_SE_Li256ELb1ELb1ELb1ELb0EEENS1_36VarlenDynamicPersistentTileSchedulerILi64ELi64ELi256ELi128ELb1ELb1ELb1ELb1ELb0ELb1EEEEEEEEEvNT_6ParamsE --------------------------
	.section	.nv.constant0._ZN7cutlass13device_kernelIN5flash11enable_sm90INS1_16FlashAttnFwdSm90INS1_25CollectiveMainloopFwdSm90ILi2EN4cute5tupleIJNS5_1CILi1EEES8_S8_EEENS6_IJNS7_ILi64EEESA_SA_EEELi512ENS_6half_tEfNS_4arch4Sm90ELb0ELb1ELb0ELb1ELb1ELb1ELb0ELb0ELb0ELb1ELb1ELb0EEENS1_21CollectiveEpilogueFwdINS6_IJSA_NS7_ILi512EEESA_EEES9_SC_SE_Li256ELb1ELb1ELb1ELb0EEENS1_36VarlenDynamicPersistentTileSchedulerILi64ELi64ELi256ELi128ELb1ELb1ELb1ELb1ELb0ELb1EEEEEEEEEvNT_6ParamsE,"a",@progbits
	.sectionflags	@""
	.align	4
.nv.constant0._ZN7cutlass13device_kernelIN5flash11enable_sm90INS1_16FlashAttnFwdSm90INS1_25CollectiveMainloopFwdSm90ILi2EN4cute5tupleIJNS5_1CILi1EEES8_S8_EEENS6_IJNS7_ILi64EEESA_SA_EEELi512ENS_6half_tEfNS_4arch4Sm90ELb0ELb1ELb0ELb1ELb1ELb1ELb0ELb0ELb0ELb1ELb1ELb0EEENS1_21CollectiveEpilogueFwdINS6_IJSA_NS7_ILi512EEESA_EEES9_SC_SE_Li256ELb1ELb1ELb1ELb0EEENS1_36VarlenDynamicPersistentTileSchedulerILi64ELi64ELi256ELi128ELb1ELb1ELb1ELb1ELb0ELb1EEEEEEEEEvNT_6ParamsE:
	.zero		3328


//--------------------- .nv.constant0._ZN7cutlass13device_kernelIN5flash11enable_sm90INS1_16FlashAttnFwdSm90INS1_25CollectiveMainloopFwdSm90ILi2EN4cute5tupleIJNS5_1CILi1EEES8_S8_EEENS6_IJNS7_ILi64EEESA_SA_EEELi512ENS_6half_tEfNS_4arch4Sm90ELb0ELb1ELb0ELb1ELb1ELb0ELb1ELb0ELb0ELb1ELb1ELb0EEENS1_21CollectiveEpilogueFwdINS6_IJSA_NS7_ILi512EEESA_EEES9_SC_SE_Li256ELb1ELb1ELb1ELb0EEENS1_36VarlenDynamicPersistentTileSchedulerILi64ELi64ELi256ELi128ELb1ELb1ELb1ELb1ELb0ELb1EEEEEEEEEvNT_6ParamsE --------------------------
	.section	.nv.constant0._ZN7cutlass13device_kernelIN5flash11enable_sm90INS1_16FlashAttnFwdSm90INS1_25CollectiveMainloopFwdSm90ILi2EN4cute5tupleIJNS5_1CILi1EEES8_S8_EEENS6_IJNS7_ILi64EEESA_SA_EEELi512ENS_6half_tEfNS_4arch4Sm90ELb0ELb1ELb0ELb1ELb1ELb0ELb1ELb0ELb0ELb1ELb1ELb0EEENS1_21CollectiveEpilogueFwdINS6_IJSA_NS7_ILi512EEESA_EEES9_SC_SE_Li256ELb1ELb1ELb1ELb0EEENS1_36VarlenDynamicPersistentTileSchedulerILi64ELi64ELi256ELi128ELb1ELb1ELb1ELb1ELb0ELb1EEEEEEEEEvNT_6ParamsE,"a",@progbits
	.sectionflags	@""
	.align	4
.nv.constant0._ZN7cutlass13device_kernelIN5flash11enable_sm90INS1_16FlashAttnFwdSm90INS1_25CollectiveMainloopFwdSm90ILi2EN4cute5tupleIJNS5_1CILi1EEES8_S8_EEENS6_IJNS7_ILi64EEESA_SA_EEELi512ENS_6half_tEfNS_4arch4Sm90ELb0ELb1ELb0ELb1ELb1ELb0ELb1ELb0ELb0ELb1ELb1ELb0EEENS1_21CollectiveEpilogueFwdINS6_IJSA_NS7_ILi512EEESA_EEES9_SC_SE_Li256ELb1ELb1ELb1ELb0EEENS1_36VarlenDynamicPersistentTileSchedulerILi64ELi64ELi256ELi128ELb1ELb1ELb1ELb1ELb0ELb1EEEEEEEEEvNT_6ParamsE:
	.zero		3584


//--------------------- .nv.constant0._ZN7cutlass13device_kernelIN5flash11enable_sm90INS1_16FlashAttnFwdSm90INS1_25CollectiveMainloopFwdSm90ILi2EN4cute5tupleIJNS5_1CILi1EEES8_S8_EEENS6_IJNS7_ILi64EEESA_SA_EEELi512ENS_6half_tEfNS_4arch4Sm90ELb0ELb1ELb0ELb1ELb1ELb1ELb1ELb0ELb0ELb1ELb1ELb0EEENS1_21CollectiveEpilogueFwdINS6_IJSA_NS7_ILi512EEESA_EEES9_SC_SE_Li256ELb1ELb1ELb1ELb0EEENS1_36VarlenDynamicPersistentTileSchedulerILi64ELi64ELi256ELi128ELb1ELb1ELb1ELb1ELb0ELb1EEEEEEEEEvNT_6ParamsE --------------------------
	.section	.nv.constant0._ZN7cutlass13device_kernelIN5flash11enable_sm90INS1_16FlashAttnFwdSm90INS1_25CollectiveMainloopFwdSm90ILi2EN4cute5tupleIJNS5_1CILi1EEES8_S8_EEENS6_IJNS7_ILi64EEESA_SA_EEELi512ENS_6half_tEfNS_4arch4Sm90ELb0ELb1ELb0ELb1ELb1ELb1ELb1ELb0ELb0ELb1ELb1ELb0EEENS1_21CollectiveEpilogueFwdINS6_IJSA_NS7_ILi512EEESA_EEES9_SC_SE_Li256ELb1ELb1ELb1ELb0EEENS1_36VarlenDynamicPersistentTileSchedulerILi64ELi64ELi256ELi128ELb1ELb1ELb1ELb1ELb0ELb1EEEEEEEEEvNT_6ParamsE,"a",@progbits
	.sectionflags	@""
	.align	4
.nv.constant0._ZN7cutlass13device_kernelIN5flash11enable_sm90INS1_16FlashAttnFwdSm90INS1_25CollectiveMainloopFwdSm90ILi2EN4cute5tupleIJNS5_1CILi1EEES8_S8_EEENS6_IJNS7_ILi64EEESA_SA_EEELi512ENS_6half_tEfNS_4arch4Sm90ELb0ELb1ELb0ELb1ELb1ELb1ELb1ELb0ELb0ELb1ELb1ELb0EEENS1_21CollectiveEpilogueFwdINS6_IJSA_NS7_ILi512EEESA_EEES9_SC_SE_Li256ELb1ELb1ELb1ELb0EEENS1_36VarlenDynamicPersistentTileSchedulerILi64ELi64ELi256ELi128ELb1ELb1ELb1ELb1ELb0ELb1EEEEEEEEEvNT_6ParamsE:
	.zero		3584


//--------------------- .nv.constant0._ZN7cutlass13device_kernelIN5flash11enable_sm90INS1_16FlashAttnFwdSm90INS1_25CollectiveMainloopFwdSm90ILi2EN4cute5tupleIJNS5_1CILi1EEES8_S8_EEENS6_IJNS7_ILi64EEESA_SA_EEELi512ENS_6half_tEfNS_4arch4Sm90ELb1ELb0ELb0ELb0ELb1ELb0ELb0ELb0ELb0ELb1ELb1ELb0EEENS1_21CollectiveEpilogueFwdINS6_IJSA_NS7_ILi512EEESA_EEES9_SC_SE_Li256ELb0ELb1ELb1ELb0EEENS1_19SingleTileSchedulerILb0ELb1ELb1ELi64EEEEEEEEEvNT_6ParamsE --------------------------
	.section	.nv.constant0._ZN7cutlass13device_kernelIN5flash11enable_sm90INS1_16FlashAttnFwdSm90INS1_25CollectiveMainloopFwdSm90ILi2EN4cute5tupleIJNS5_1CILi1EEES8_S8_EEENS6_IJNS7_ILi64EEESA_SA_EEELi512ENS_6half_tEfNS_4arch4Sm90ELb1ELb0ELb0ELb0ELb1ELb0ELb0ELb0ELb0ELb1ELb1ELb0EEENS1_21CollectiveEpilogueFwdINS6_IJSA_NS7_ILi512EEESA_EEES9_SC_SE_Li256ELb0ELb1ELb1ELb0EEENS1_19SingleTileSchedulerILb0ELb1ELb1ELi64EEEEEEEEEvNT_6ParamsE,"a",@progbits
	.sectionflags	@""
	.align	4
.nv.constant0._ZN7cutlass13device_kernelIN5flash11enable_sm90INS1_16FlashAttnFwdSm90INS1_25CollectiveMainloopFwdSm90ILi2EN4cute5tupleIJNS5_1CILi1EEES8_S8_EEENS6_IJNS7_ILi64EEESA_SA_EEELi512ENS_6half_tEfNS_4arch4Sm90ELb1ELb0ELb0ELb0ELb1ELb0ELb0ELb0ELb0ELb1ELb1ELb0EEENS1_21CollectiveEpilogueFwdINS6_IJSA_NS7_ILi512EEESA_EEES9_SC_SE_Li256ELb0ELb1ELb1ELb0EEENS1_19SingleTileSchedulerILb0ELb1ELb1ELi64EEEEEEEEEvNT_6ParamsE:
	.zero		3200


//--------------------- .nv.constant0._ZN7cutlass13device_kernelIN5flash11enable_sm90INS1_16FlashAttnFwdSm90INS1_25CollectiveMainloopFwdSm90ILi2EN4cute5tupleIJNS5_1CILi1EEES8_S8_EEENS6_IJNS7_ILi64EEESA_SA_EEELi512ENS_6half_tEfNS_4arch4Sm90ELb1ELb0ELb0ELb0ELb1ELb0ELb1ELb0ELb0ELb1ELb1ELb0EEENS1_21CollectiveEpilogueFwdINS6_IJSA_NS7_ILi512EEESA_EEES9_SC_SE_Li256ELb0ELb1ELb1ELb0EEENS1_19SingleTileSchedulerILb0ELb1ELb1ELi64EEEEEEEEEvNT_6ParamsE --------------------------
	.section	.nv.constant0._ZN7cutlass13device_kernelIN5flash11enable_sm90INS1_16FlashAttnFwdSm90INS1_25CollectiveMainloopFwdSm90ILi2EN4cute5tupleIJNS5_1CILi1EEES8_S8_EEENS6_IJNS7_ILi64EEESA_SA_EEELi512ENS_6half_tEfNS_4arch4Sm90ELb1ELb0ELb0ELb0ELb1ELb0ELb1ELb0ELb0ELb1ELb1ELb0EEENS1_21CollectiveEpilogueFwdINS6_IJSA_NS7_ILi512EEESA_EEES9_SC_SE_Li256ELb0ELb1ELb1ELb0EEENS1_19SingleTileSchedulerILb0ELb1ELb1ELi64EEEEEEEEEvNT_6ParamsE,"a",@progbits
	.sectionflags	@""
	.align	4
.nv.constant0._ZN7cutlass13device_kernelIN5flash11enable_sm90INS1_16FlashAttnFwdSm90INS1_25CollectiveMainloopFwdSm90ILi2EN4cute5tupleIJNS5_1CILi1EEES8_S8_EEENS6_IJNS7_ILi64EEESA_SA_EEELi512ENS_6half_tEfNS_4arch4Sm90ELb1ELb0ELb0ELb0ELb1ELb0ELb1ELb0ELb0ELb1ELb1ELb0EEENS1_21CollectiveEpilogueFwdINS6_IJSA_NS7_ILi512EEESA_EEES9_SC_SE_Li256ELb0ELb1ELb1ELb0EEENS1_19SingleTileSchedulerILb0ELb1ELb1ELi64EEEEEEEEEvNT_6ParamsE:
	.zero		3456


//--------------------- .nv.constant0._ZN7cutlass13device_kernelIN5flash11enable_sm90INS1_16FlashAttnFwdSm90INS1_25CollectiveMainloopFwdSm90ILi2EN4cute5tupleIJNS5_1CILi1EEES8_S8_EEENS6_IJNS7_ILi64EEESA_SA_EEELi512ENS_6half_tEfNS_4arch4Sm90ELb1ELb0ELb0ELb1ELb1ELb0ELb0ELb0ELb0ELb1ELb1ELb0EEENS1_21CollectiveEpilogueFwdINS6_IJSA_NS7_ILi512EEESA_EEES9_SC_SE_Li256ELb1ELb1ELb1ELb0EEENS1_36VarlenDynamicPersistentTileSchedulerILi64ELi64ELi256ELi128ELb1ELb1ELb1ELb1ELb1ELb1EEEEEEEEEvNT_6ParamsE --------------------------
	.section	.nv.constant0._ZN7cutlass13device_kernelIN5flash11enable_sm90INS1_16FlashAttnFwdSm90INS1_25CollectiveMainloopFwdSm90ILi2EN4cute5tupleIJNS5_1CILi1EEES8_S8_EEENS6_IJNS7_ILi64EEESA_SA_EEELi512ENS_6half_tEfNS_4arch4Sm90ELb1ELb0ELb0ELb1ELb1ELb0ELb0ELb0ELb0ELb1ELb1ELb0EEENS1_21CollectiveEpilogueFwdINS6_IJSA_NS7_ILi512EEESA_EEES9_SC_SE_Li256ELb1ELb1ELb1ELb0EEENS1_36VarlenDynamicPersistentTileSchedulerILi64ELi64ELi256ELi128ELb1ELb1ELb1ELb1ELb1ELb1EEEEEEEEEvNT_6ParamsE,"a",@progbits
	.sectionflags	@""
	.align	4
.nv.constant0._ZN7cutlass13device_kernelIN5flash11enable_sm90INS1_16FlashAttnFwdSm90INS1_25CollectiveMainloopFwdSm90ILi2EN4cute5tupleIJNS5_1CILi1EEES8_S8_EEENS6_IJNS7_ILi64EEESA_SA_EEELi512ENS_6half_tEfNS_4arch4Sm90ELb1ELb0ELb0ELb1ELb1ELb0ELb0ELb0ELb0ELb1ELb1ELb0EEENS1_21CollectiveEpilogueFwdINS6_IJSA_NS7_ILi512EEESA_EEES9_SC_SE_Li256ELb1ELb1ELb1ELb0EEENS1_36VarlenDynamicPersistentTileSchedulerILi64ELi64ELi256ELi128ELb1ELb1ELb1ELb1ELb1ELb1EEEEEEEEEvNT_6ParamsE:
	.zero		3328


//--------------------- .nv.constant0._ZN7cutlass13device_kernelIN5flash11enable_sm90INS1_16FlashAttnFwdSm90INS1_25CollectiveMainloopFwdSm90ILi2EN4cute5tupleIJNS5_1CILi1EEES8_S8_EEENS6_IJNS7_ILi64EEESA_SA_EEELi512ENS_6half_tEfNS_4arch4Sm90ELb1ELb0ELb0ELb1ELb1ELb1ELb0ELb0ELb0ELb1ELb1ELb0EEENS1_21CollectiveEpilogueFwdINS6_IJSA_NS7_ILi512EEESA_EEES9_SC_SE_Li256ELb1ELb1ELb1ELb0EEENS1_36VarlenDynamicPersistentTileSchedulerILi64ELi64ELi256ELi128ELb1ELb1ELb1ELb1ELb1ELb1EEEEEEEEEvNT_6ParamsE --------------------------
	.section	.nv.constant0._ZN7cutlass13device_kernelIN5flash11enable_sm90INS1_16FlashAttnFwdSm90INS1_25CollectiveMainloopFwdSm90ILi2EN4cute5tupleIJNS5_1CILi1EEES8_S8_EEENS6_IJNS7_ILi64EEESA_SA_EEELi512ENS_6half_tEfNS_4arch4Sm90ELb1ELb0ELb0ELb1ELb1ELb1ELb0ELb0ELb0ELb1ELb1ELb0EEENS1_21CollectiveEpilogueFwdINS6_IJSA_NS7_ILi512EEESA_EEES9_SC_SE_Li256ELb1ELb1ELb1ELb0EEENS1_36VarlenDynamicPersistentTileSchedulerILi64ELi64ELi256ELi128ELb1ELb1ELb1ELb1ELb1ELb1EEEEEEEEEvNT_6ParamsE,"a",@progbits
	.sectionflags	@""
	.align	4
.nv.constant0._ZN7cutlass13device_kernelIN5flash11enable_sm90INS1_16FlashAttnFwdSm90INS1_25CollectiveMainloopFwdSm90ILi2EN4cute5tupleIJNS5_1CILi1EEES8_S8_EEENS6_IJNS7_ILi64EEESA_SA_EEELi512ENS_6half_tEfNS_4arch4Sm90ELb1ELb0ELb0ELb1ELb1ELb1ELb0ELb0ELb0ELb1ELb1ELb0EEENS1_21CollectiveEpilogueFwdINS6_IJSA_NS7_ILi512EEESA_EEES9_SC_SE_Li256ELb1ELb1ELb1ELb0EEENS1_36VarlenDynamicPersistentTileSchedulerILi64ELi64ELi256ELi128ELb1ELb1ELb1ELb1ELb1ELb1EEEEEEEEEvNT_6ParamsE:
	.zero		3328


//--------------------- .nv.constant0._ZN7cutlass13device_kernelIN5flash11enable_sm90INS1_16FlashAttnFwdSm90INS1_25CollectiveMainloopFwdSm90ILi2EN4cute5tupleIJNS5_1CILi1EEES8_S8_EEENS6_IJNS7_ILi64EEESA_SA_EEELi512ENS_6half_tEfNS_4arch4Sm90ELb1ELb0ELb0ELb1ELb1ELb0ELb1ELb0ELb0ELb1ELb1ELb0EEENS1_21CollectiveEpilogueFwdINS6_IJSA_NS7_ILi512EEESA_EEES9_SC_SE_Li256ELb1ELb1ELb1ELb0EEENS1_36VarlenDynamicPersistentTileSchedulerILi64ELi64ELi256ELi128ELb1ELb1ELb1ELb1ELb1ELb1EEEEEEEEEvNT_6ParamsE --------------------------
	.section	.nv.constant0._ZN7cutlass13device_kernelIN5flash11enable_sm90INS1_16FlashAttnFwdSm90INS1_25CollectiveMainloopFwdSm90ILi2EN4cute5tupleIJNS5_1CILi1EEES8_S8_EEENS6_IJNS7_ILi64EEESA_SA_EEELi512ENS_6half_tEfNS_4arch4Sm90ELb1ELb0ELb0ELb1ELb1ELb0ELb1ELb0ELb0ELb1ELb1ELb0EEENS1_21CollectiveEpilogueFwdINS6_IJSA_NS7_ILi512EEESA_EEES9_SC_SE_Li256ELb1ELb1ELb1ELb0EEENS1_36VarlenDynamicPersistentTileSchedulerILi64ELi64ELi256ELi128ELb1ELb1ELb1ELb1ELb1ELb1EEEEEEEEEvNT_6ParamsE,"a",@progbits
	.sectionflags	@""
	.align	4
.nv.constant0._ZN7cutlass13device_kernelIN5flash11enable_sm90INS1_16FlashAttnFwdSm90INS1_25CollectiveMainloopFwdSm90ILi2EN4cute5tupleIJNS5_1CILi1EEES8_S8_EEENS6_IJNS7_ILi64EEESA_SA_EEELi512ENS_6half_tEfNS_4arch4Sm90ELb1ELb0ELb0ELb1ELb1ELb0ELb1ELb0ELb0ELb1ELb1ELb0EEENS1_21CollectiveEpilogueFwdINS6_IJSA_NS7_ILi512EEESA_EEES9_SC_SE_Li256ELb1ELb1ELb1ELb0EEENS1_36VarlenDynamicPersistentTileSchedulerILi64ELi64ELi256ELi128ELb1ELb1ELb1ELb1ELb1ELb1EEEEEEEEEvNT_6ParamsE:
	.zero		3584


//--------------------- .nv.constant0._ZN7cutlass13device_kernelIN5flash11enable_sm90INS1_16FlashAttnFwdSm90INS1_25CollectiveMainloopFwdSm90ILi2EN4cute5tupleIJNS5_1CILi1EEES8_S8_EEENS6_IJNS7_ILi64EEESA_SA_EEELi512ENS_6half_tEfNS_4arch4Sm90ELb1ELb0ELb0ELb1ELb1ELb1ELb1ELb0ELb0ELb1ELb1ELb0EEENS1_21CollectiveEpilogueFwdINS6_IJSA_NS7_ILi512EEESA_EEES9_SC_SE_Li256ELb1ELb1ELb1ELb0EEENS1_36VarlenDynamicPersistentTileSchedulerILi64ELi64ELi256ELi128ELb1ELb1ELb1ELb1ELb1ELb1EEEEEEEEEvNT_6ParamsE --------------------------
	.section	.nv.constant0._ZN7cutlass13device_kernelIN5flash11enable_sm90INS1_16FlashAttnFwdSm90INS1_25CollectiveMainloopFwdSm90ILi2EN4cute5tupleIJNS5_1CILi1EEES8_S8_EEENS6_IJNS7_ILi64EEESA_SA_EEELi512ENS_6half_tEfNS_4arch4Sm90ELb1ELb0ELb0ELb1ELb1ELb1ELb1ELb0ELb0ELb1ELb1ELb0EEENS1_21CollectiveEpilogueFwdINS6_IJSA_NS7_ILi512EEESA_EEES9_SC_SE_Li256ELb1ELb1ELb1ELb0EEENS1_36VarlenDynamicPersistentTileSchedulerILi64ELi64ELi256ELi128ELb1ELb1ELb1ELb1ELb1ELb1EEEEEEEEEvNT_6ParamsE,"a",@progbits
	.sectionflags	@""
	.align	4
.nv.constant0._ZN7cutlass13device_kernelIN5flash11enable_sm90INS1_16FlashAttnFwdSm90INS1_25CollectiveMainloopFwdSm90ILi2EN4cute5tupleIJNS5_1CILi1EEES8_S8_EEENS6_IJNS7_ILi64EEESA_SA_EEELi512ENS_6half_tEfNS_4arch4Sm90ELb1ELb0ELb0ELb1ELb1ELb1ELb1ELb0ELb0ELb1ELb1ELb0EEENS1_21CollectiveEpilogueFwdINS6_IJSA_NS7_ILi512EEESA_EEES9_SC_SE_Li256ELb1ELb1ELb1ELb0EEENS1_36VarlenDynamicPersistentTileSchedulerILi64ELi64ELi256ELi128ELb1ELb1ELb1ELb1ELb1ELb1EEEEEEEEEvNT_6ParamsE:
	.zero		3584


//--------------------- .nv.constant0._ZN7cutlass13device_kernelIN5flash11enable_sm90INS1_16FlashAttnFwdSm90INS1_25CollectiveMainloopFwdSm90ILi2EN4cute5tupleIJNS5_1CILi1EEES8_S8_EEENS6_IJNS7_ILi128EEENS7_ILi96EEENS7_ILi64EEEEEELi256ENS_6half_tEfNS_4arch4Sm90ELb0ELb0ELb0ELb0ELb1ELb0ELb0ELb1ELb0ELb1ELb1ELb0EEENS1_21CollectiveEpilogueFwdINS6_IJSA_NS7_ILi256EEESB_EEES9_SE_SG_Li256ELb0ELb1ELb1ELb0EEENS1_19SingleTileSchedulerILb0ELb1ELb1ELi128EEEEEEEEEvNT_6ParamsE --------------------------
	.section	.nv.constant0._ZN7cutlass13device_kernelIN5flash11enable_sm90INS1_16FlashAttnFwdSm90INS1_25CollectiveMainloopFwdSm90ILi2EN4cute5tupleIJNS5_1CILi1EEES8_S8_EEENS6_IJNS7_ILi128EEENS7_ILi96EEENS7_ILi64EEEEEELi256ENS_6half_tEfNS_4arch4Sm90ELb0ELb0ELb0ELb0ELb1ELb0ELb0ELb1ELb0ELb1ELb1ELb0EEENS1_21CollectiveEpilogueFwdINS6_IJSA_NS7_ILi256EEESB_EEES9_SE_SG_Li256ELb0ELb1ELb1ELb0EEENS1_19SingleTileSchedulerILb0ELb1ELb1ELi128EEEEEEEEEvNT_6ParamsE,"a",@progbits
	.sectionflags	@""
	.align	4
.nv.constant0._ZN7cutlass13device_kernelIN5flash11enable_sm90INS1_16FlashAttnFwdSm90INS1_25CollectiveMainloopFwdSm90ILi2EN4cute5tupleIJNS5_1CILi1EEES8_S8_EEENS6_IJNS7_ILi128EEENS7_ILi96EEENS7_ILi64EEEEEELi256ENS_6half_tEfNS_4arch4Sm90ELb0ELb0ELb0ELb0ELb1ELb0ELb0ELb1ELb0ELb1ELb1ELb0EEENS1_21CollectiveEpilogueFwdINS6_IJSA_NS7_ILi256EEESB_EEES9_SE_SG_Li256ELb0ELb1ELb1ELb0EEENS1_19SingleTileSchedulerILb0ELb1ELb1ELi128EEEEEEEEEvNT_6ParamsE:
	.zero		3200


//--------------------- .nv.constant0._ZN7cutlass13device_kernelIN5flash11enable_sm90INS1_16FlashAttnFwdSm90INS1_25CollectiveMainloopFwdSm90ILi2EN4cute5tupleIJNS5_1CILi1EEES8_S8_EEENS6_IJNS7_ILi128EEENS7_ILi96EEENS7_ILi64EEEEEELi256ENS_6half_tEfNS_4arch4Sm90ELb0ELb0ELb0ELb0ELb1ELb0ELb1ELb1ELb0ELb1ELb1ELb0EEENS1_21CollectiveEpilogueFwdINS6_IJSA_NS7_ILi256EEESB_EEES9_SE_SG_Li256ELb0ELb1ELb1ELb0EEENS1_19SingleTileSchedulerILb0ELb1ELb1ELi128EEEEEEEEEvNT_6ParamsE --------------------------
	.section	.nv.constant0._ZN7cutlass13device_kernelIN5flash11enable_sm90INS1_16FlashAttnFwdSm90INS1_25CollectiveMainloopFwdSm90ILi2EN4cute5tupleIJNS5_1CILi1EEES8_S8_EEENS6_IJNS7_ILi128EEENS7_ILi96EEENS7_ILi64EEEEEELi256ENS_6half_tEfNS_4arch4Sm90ELb0ELb0ELb0ELb0ELb1ELb0ELb1ELb1ELb0ELb1ELb1ELb0EEENS1_21CollectiveEpilogueFwdINS6_IJSA_NS7_ILi256EEESB_EEES9_SE_SG_Li256ELb0ELb1ELb1ELb0EEENS1_19SingleTileSchedulerILb0ELb1ELb1ELi128EEEEEEEEEvNT_6ParamsE,"a",@progbits
	.sectionflags	@""
	.align	4
.nv.constant0._ZN7cutlass13device_kernelIN5flash11enable_sm90INS1_16FlashAttnFwdSm90INS1_25CollectiveMainloopFwdSm90ILi2EN4cute5tupleIJNS5_1CILi1EEES8_S8_EEENS6_IJNS7_ILi128EEENS7_ILi96EEENS7_ILi64EEEEEELi256ENS_6half_tEfNS_4arch4Sm90ELb0ELb0ELb0ELb0ELb1ELb0ELb1ELb1ELb0ELb1ELb1ELb0EEENS1_21CollectiveEpilogueFwdINS6_IJSA_NS7_ILi256EEESB_EEES9_SE_SG_Li256ELb0ELb1ELb1ELb0EEENS1_19SingleTileSchedulerILb0ELb1ELb1ELi128EEEEEEEEEvNT_6ParamsE:
	.zero		3456


//--------------------- .nv.constant0._ZN7cutlass13device_kernelIN5flash11enable_sm90INS1_16FlashAttnFwdSm90INS1_25CollectiveMainloopFwdSm90ILi2EN4cute5tupleIJNS5_1CILi1EEES8_S8_EEENS6_IJNS7_ILi128EEENS7_ILi96EEENS7_ILi64EEEEEELi256ENS_6half_tEfNS_4arch4Sm90ELb0ELb0ELb0ELb1ELb1ELb0ELb0ELb1ELb0ELb1ELb1ELb0EEENS1_21CollectiveEpilogueFwdINS6_IJSA_NS7_ILi256EEESB_EEES9_SE_SG_Li256ELb1ELb1ELb1ELb0EEENS1_36VarlenDynamicPersistentTileSchedulerILi128ELi96ELi256ELi128ELb1ELb1ELb1ELb0ELb1ELb1EEEEEEEEEvNT_6ParamsE --------------------------
	.section	.nv.constant0._ZN7cutlass13device_kernelIN5flash11enable_sm90INS1_16FlashAttnFwdSm90INS1_25CollectiveMainloopFwdSm90ILi2EN4cute5tupleIJNS5_1CILi1EEES8_S8_EEENS6_IJNS7_ILi128EEENS7_ILi96EEENS7_ILi64EEEEEELi256ENS_6half_tEfNS_4arch4Sm90ELb0ELb0ELb0ELb1ELb1ELb0ELb0ELb1ELb0ELb1ELb1ELb0EEENS1_21CollectiveEpilogueFwdINS6_IJSA_NS7_ILi256EEESB_EEES9_SE_SG_Li256ELb1ELb1ELb1ELb0EEENS1_36VarlenDynamicPersistentTileSchedulerILi128ELi96ELi256ELi128ELb1ELb1ELb1ELb0ELb1ELb1EEEEEEEEEvNT_6ParamsE,"a",@progbits
	.sectionflags	@""
	.align	4
.nv.constant0._ZN7cutlass13device_kernelIN5flash11enable_sm90INS1_16FlashAttnFwdSm90INS1_25CollectiveMainloopFwdSm90ILi2EN4cute5tupleIJNS5_1CILi1EEES8_S8_EEENS6_IJNS7_ILi128EEENS7_ILi96EEENS7_ILi64EEEEEELi256ENS_6half_tEfNS_4arch4Sm90ELb0ELb0ELb0ELb1ELb1ELb0ELb0ELb1ELb0ELb1ELb1ELb0EEENS1_21CollectiveEpilogueFwdINS6_IJSA_NS7_ILi256EEESB_EEES9_SE_SG_Li256ELb1ELb1ELb1ELb0EEENS1_36VarlenDynamicPersistentTileSchedulerILi128ELi96ELi256ELi128ELb1ELb1ELb1ELb0ELb1ELb1EEEEEEEEEvNT_6ParamsE:
	.zero		3328


//--------------------- .nv.constant0._ZN7cutlass13device_kernelIN5flash11enable_sm90INS1_16FlashAttnFwdSm90INS1_25CollectiveMainloopFwdSm90ILi2EN4cute5tupleIJNS5_1CILi1EEES8_S8_EEENS6_IJNS7_ILi128EEENS7_ILi96EEENS7_ILi64EEEEEELi256ENS_6half_tEfNS_4arch4Sm90ELb0ELb0ELb0ELb1ELb1ELb1ELb0ELb1ELb0ELb1ELb1ELb0EEENS1_21CollectiveEpilogueFwdINS6_IJSA_NS7_ILi256EEESB_EEES9_SE_SG_Li256ELb1ELb1ELb1ELb0EEENS1_36VarlenDynamicPersistentTileSchedulerILi128ELi96ELi256ELi128ELb1ELb1ELb1ELb0ELb1ELb1EEEEEEEEEvNT_6ParamsE --------------------------
	.section	.nv.constant0._ZN7cutlass13device_kernelIN5flash11enable_sm90INS1_16FlashAttnFwdSm90INS1_25CollectiveMainloopFwdSm90ILi2EN4cute5tupleIJNS5_1CILi1EEES8_S8_EEENS6_IJNS7_ILi128EEENS7_ILi96EEENS7_ILi64EEEEEELi256ENS_6half_tEfNS_4arch4Sm90ELb0ELb0ELb0ELb1ELb1ELb1ELb0ELb1ELb0ELb1ELb1ELb0EEENS1_21CollectiveEpilogueFwdINS6_IJSA_NS7_ILi256EEESB_EEES9_SE_SG_Li256ELb1ELb1ELb1ELb0EEENS1_36VarlenDynamicPersistentTileSchedulerILi128ELi96ELi256ELi128ELb1ELb1ELb1ELb0ELb1ELb1EEEEEEEEEvNT_6ParamsE,"a",@progbits
	.sectionflags	@""
	.align	4
.nv.constant0._ZN7cutlass13device_kernelIN5flash11enable_sm90INS1_16FlashAttnFwdSm90INS1_25CollectiveMainloopFwdSm90ILi2EN4cute5tupleIJNS5_1CILi1EEES8_S8_EEENS6_IJNS7_ILi128EEENS7_ILi96EEENS7_ILi64EEEEEELi256ENS_6half_tEfNS_4arch4Sm90ELb0ELb0ELb0ELb1ELb1ELb1ELb0ELb1ELb0ELb1ELb1ELb0EEENS1_21CollectiveEpilogueFwdINS6_IJSA_NS7_ILi256EEESB_EEES9_SE_SG_Li256ELb1ELb1ELb1ELb0EEENS1_36VarlenDynamicPersistentTileSchedulerILi128ELi96ELi256ELi128ELb1ELb1ELb1ELb0ELb1ELb1EEEEEEEEEvNT_6ParamsE:
	.zero		3328


//--------------------- .nv.constant0._ZN7cutlass13device_kernelIN5flash11enable_sm90INS1_16FlashAttnFwdSm90INS1_25CollectiveMainloopFwdSm90ILi2EN4cute5tupleIJNS5_1CILi1EEES8_S8_EEENS6_IJNS7_ILi128EEENS7_ILi96EEENS7_ILi64EEEEEELi256ENS_6half_tEfNS_4arch4Sm90ELb0ELb0ELb0ELb1ELb1ELb0ELb1ELb1ELb0ELb1ELb1ELb0EEENS1_21CollectiveEpilogueFwdINS6_IJSA_NS7_ILi256EEESB_EEES9_SE_SG_Li256ELb1ELb1ELb1ELb0EEENS1_36VarlenDynamicPersistentTileSchedulerILi128ELi96ELi256ELi128ELb1ELb1ELb1ELb0ELb1ELb1EEEEEEEEEvNT_6ParamsE --------------------------
	.section	.nv.constant0._ZN7cutlass13device_kernelIN5flash11enable_sm90INS1_16FlashAttnFwdSm90INS1_25CollectiveMainloopFwdSm90ILi2EN4cute5tupleIJNS5_1CILi1EEES8_S8_EEENS6_IJNS7_ILi128EEENS7_ILi96EEENS7_ILi64EEEEEELi256ENS_6half_tEfNS_4arch4Sm90ELb0ELb0ELb0ELb1ELb1ELb0ELb1ELb1ELb0ELb1ELb1ELb0EEENS1_21CollectiveEpilogueFwdINS6_IJSA_NS7_ILi256EEESB_EEES9_SE_SG_Li256ELb1ELb1ELb1ELb0EEENS1_36VarlenDynamicPersistentTileSchedulerILi128ELi96ELi256ELi128ELb1ELb1ELb1ELb0ELb1ELb1EEEEEEEEEvNT_6ParamsE,"a",@progbits
	.sectionflags	@""
	.align	4
.nv.constant0._ZN7cutlass13device_kernelIN5flash11enable_sm90INS1_16FlashAttnFwdSm90INS1_25CollectiveMainloopFwdSm90ILi2EN4cute5tupleIJNS5_1CILi1EEES8_S8_EEENS6_IJNS7_ILi128EEENS7_ILi96EEENS7_ILi64EEEEEELi256ENS_6half_tEfNS_4arch4Sm90ELb0ELb0ELb0ELb1ELb1ELb0ELb1ELb1ELb0ELb1ELb1ELb0EEENS1_21CollectiveEpilogueFwdINS6_IJSA_NS7_ILi256EEESB_EEES9_SE_SG_Li256ELb1ELb1ELb1ELb0EEENS1_36VarlenDynamicPersistentTileSchedulerILi128ELi96ELi256ELi128ELb1ELb1ELb1ELb0ELb1ELb1EEEEEEEEEvNT_6ParamsE:
	.zero		3584


//--------------------- .nv.constant0._ZN7cutlass13device_kernelIN5flash11enable_sm90INS1_16FlashAttnFwdSm90INS1_25CollectiveMainloopFwdSm90ILi2EN4cute5tupleIJNS5_1CILi1EEES8_S8_EEENS6_IJNS7_ILi128EEENS7_ILi96EEENS7_ILi64EEEEEELi256ENS_6half_tEfNS_4arch4Sm90ELb0ELb0ELb0ELb1ELb1ELb1ELb1ELb1ELb0ELb1ELb1ELb0EEENS1_21CollectiveEpilogueFwdINS6_IJSA_NS7_ILi256EEESB_EEES9_SE_SG_Li256ELb1ELb1ELb1ELb0EEENS1_36VarlenDynamicPersistentTileSchedulerILi128ELi96ELi256ELi128ELb1ELb1ELb1ELb0ELb1ELb1EEEEEEEEEvNT_6ParamsE --------------------------
	.section	.nv.constant0._ZN7cutlass13device_kernelIN5flash11enable_sm90INS1_16FlashAttnFwdSm90INS1_25CollectiveMainloopFwdSm90ILi2EN4cute5tupleIJNS5_1CILi1EEES8_S8_EEENS6_IJNS7_ILi128EEENS7_ILi96EEENS7_ILi64EEEEEELi256ENS_6half_tEfNS_4arch4Sm90ELb0ELb0ELb0ELb1ELb1ELb1ELb1ELb1ELb0ELb1ELb1ELb0EEENS1_21CollectiveEpilogueFwdINS6_IJSA_NS7_ILi256EEESB_EEES9_SE_SG_Li256ELb1ELb1ELb1ELb0EEENS1_36VarlenDynamicPersistentTileSchedulerILi128ELi96ELi256ELi128ELb1ELb1ELb1ELb0ELb1ELb1EEEEEEEEEvNT_6ParamsE,"a",@progbits
	.sectionflags	@""
	.align	4
.nv.constant0._ZN7cutlass13device_kernelIN5flash11enable_sm90INS1_16FlashAttnFwdSm90INS1_25CollectiveMainloopFwdSm90ILi2EN4cute5tupleIJNS5_1CILi1EEES8_S8_EEENS6_IJNS7_ILi128EEENS7_ILi96EEENS7_ILi64EEEEEELi256ENS_6half_tEfNS_4arch4Sm90ELb0ELb0ELb0ELb1ELb1ELb1ELb1ELb1ELb0ELb1ELb1ELb0EEENS1_21CollectiveEpilogueFwdINS6_IJSA_NS7_ILi256EEESB_EEES9_SE_SG_Li256ELb1ELb1ELb1ELb0EEENS1_36VarlenDynamicPersistentTileSchedulerILi128ELi96ELi256ELi128ELb1ELb1ELb1ELb0ELb1ELb1EEEEEEEEEvNT_6ParamsE:
	.zero		3584


//--------------------- .nv.constant0._ZN7cutlass13device_kernelIN5flash11enable_sm90INS1_16FlashAttnFwdSm90INS1_25CollectiveMainloopFwdSm90ILi2EN4cute5tupleIJNS5_1CILi1EEES8_S8_EEENS6_IJNS7_ILi128EEENS7_ILi96EEENS7_ILi64EEEEEELi256ENS_6half_tEfNS_4arch4Sm90ELb0ELb1ELb0ELb0ELb1ELb0ELb0ELb1ELb0ELb1ELb1ELb0EEENS1_21CollectiveEpilogueFwdINS6_IJSA_NS7_ILi256EEESB_EEES9_SE_SG_Li256ELb0ELb1ELb1ELb0EEENS1_19SingleTileSchedulerILb0ELb1ELb1ELi128EEEEEEEEEvNT_6ParamsE --------------------------
	.section	.nv.constant0._ZN7cutlass13device_kernelIN5flash11enable_sm90INS1_16FlashAttnFwdSm90INS1_25CollectiveMainloopFwdSm90ILi2EN4cute5tupleIJNS5_1CILi1EEES8_S8_EEENS6_IJNS7_ILi128EEENS7_ILi96EEENS7_ILi64EEEEEELi256ENS_6half_tEfNS_4arch4Sm90ELb0ELb1ELb0ELb0ELb1ELb0ELb0ELb1ELb0ELb1ELb1ELb0EEENS1_21CollectiveEpilogueFwdINS6_IJSA_NS7_ILi256EEESB_EEES9_SE_SG_Li256ELb0ELb1ELb1ELb0EEENS1_19SingleTileSchedulerILb0ELb1ELb1ELi128EEEEEEEEEvNT_6ParamsE,"a",@progbits
	.sectionflags	@""
	.align	4
.nv.constant0._ZN7cutlass13device_kernelIN5flash11enable_sm90INS1_16FlashAttnFwdSm90INS1_25CollectiveMainloopFwdSm90ILi2EN4cute5tupleIJNS5_1CILi1EEES8_S8_EEENS6_IJNS7_ILi128EEENS7_ILi96EEENS7_ILi64EEEEEELi256ENS_6half_tEfNS_4arch4Sm90ELb0ELb1ELb0ELb0ELb1ELb0ELb0ELb1ELb0ELb1ELb1ELb0EEENS1_21CollectiveEpilogueFwdINS6_IJSA_NS7_ILi256EEESB_EEES9_SE_SG_Li256ELb0ELb1ELb1ELb0EEENS1_19SingleTileSchedulerILb0ELb1ELb1ELi128EEEEEEEEEvNT_6ParamsE:
	.zero		3200


//--------------------- .nv.constant0._ZN7cutlass13device_kernelIN5flash11enable_sm90INS1_16FlashAttnFwdSm90INS1_25CollectiveMainloopFwdSm90ILi2EN4cute5tupleIJNS5_1CILi1EEES8_S8_EEENS6_IJNS7_ILi128EEENS7_ILi96EEENS7_ILi64EEEEEELi256ENS_6half_tEfNS_4arch4Sm90ELb0ELb1ELb0ELb0ELb1ELb0ELb1ELb1ELb0ELb1ELb1ELb0EEENS1_21CollectiveEpilogueFwdINS6_IJSA_NS7_ILi256EEESB_EEES9_SE_SG_Li256ELb0ELb1ELb1ELb0EEENS1_19SingleTileSchedulerILb0ELb1ELb1ELi128EEEEEEEEEvNT_6ParamsE --------------------------
	.section	.nv.constant0._ZN7cutlass13device_kernelIN5flash11enable_sm90INS1_16FlashAttnFwdSm90INS1_25CollectiveMainloopFwdSm90ILi2EN4cute5tupleIJNS5_1CILi1EEES8_S8_EEENS6_IJNS7_ILi128EEENS7_ILi96EEENS7_ILi64EEEEEELi256ENS_6half_tEfNS_4arch4Sm90ELb0ELb1ELb0ELb0ELb1ELb0ELb1ELb1ELb0ELb1ELb1ELb0EEENS1_21CollectiveEpilogueFwdINS6_IJSA_NS7_ILi256EEESB_EEES9_SE_SG_Li256ELb0ELb1ELb1ELb0EEENS1_19SingleTileSchedulerILb0ELb1ELb1ELi128EEEEEEEEEvNT_6ParamsE,"a",@progbits
	.sectionflags	@""
	.align	4
.nv.constant0._ZN7cutlass13device_kernelIN5flash11enable_sm90INS1_16FlashAttnFwdSm90INS1_25CollectiveMainloopFwdSm90ILi2EN4cute5tupleIJNS5_1CILi1EEES8_S8_EEENS6_IJNS7_ILi128EEENS7_ILi96EEENS7_ILi64EEEEEELi256ENS_6half_tEfNS_4arch4Sm90ELb0ELb1ELb0ELb0ELb1ELb0ELb1ELb1ELb0ELb1ELb1ELb0EEENS1_21CollectiveEpilogueFwdINS6_IJSA_NS7_ILi256EEESB_EEES9_SE_SG_Li256ELb0ELb1ELb1ELb0EEENS1_19SingleTileSchedulerILb0ELb1ELb1ELi128EEEEEEEEEvNT_6ParamsE:
	.zero		3456


//--------------------- .nv.constant0._ZN7cutlass13device_kernelIN5flash11enable_sm90INS1_16FlashAttnFwdSm90INS1_25CollectiveMainloopFwdSm90ILi2EN4cute5tupleIJNS5_1CILi1EEES8_S8_EEENS6_IJNS7_ILi128EEENS7_ILi96EEENS7_ILi64EEEEEELi256ENS_6half_tEfNS_4arch4Sm90ELb0ELb1ELb0ELb1ELb1ELb0ELb0ELb1ELb0ELb1ELb1ELb0EEENS1_21CollectiveEpilogueFwdINS6_IJSA_NS7_ILi256EEESB_EEES9_SE_SG_Li256ELb1ELb1ELb1ELb0EEENS1_36VarlenDynamicPersistentTileSchedulerILi128ELi96ELi256ELi128ELb1ELb1ELb1ELb1ELb0ELb1EEEEEEEEEvNT_6ParamsE --------------------------
	.section	.nv.constant0._ZN7cutlass13device_kernelIN5flash11enable_sm90INS1_16FlashAttnFwdSm90INS1_25CollectiveMainloopFwdSm90ILi2EN4cute5tupleIJNS5_1CILi1EEES8_S8_EEENS6_IJNS7_ILi128EEENS7_ILi96EEENS7_ILi64EEEEEELi256ENS_6half_tEfNS_4arch4Sm90ELb0ELb1ELb0ELb1ELb1ELb0ELb0ELb1ELb0ELb1ELb1ELb0EEENS1_21CollectiveEpilogueFwdINS6_IJSA_NS7_ILi256EEESB_EEES9_SE_SG_Li256ELb1ELb1ELb1ELb0EEENS1_36VarlenDynamicPersistentTileSchedulerILi128ELi96ELi256ELi128ELb1ELb1ELb1ELb1ELb0ELb1EEEEEEEEEvNT_6ParamsE,"a",@progbits
	.sectionflags	@""
	.align	4
.nv.constant0._ZN7cutlass13device_kernelIN5flash11enable_sm90INS1_16FlashAttnFwdSm90INS1_25CollectiveMainloopFwdSm90ILi2EN4cute5tupleIJNS5_1CILi1EEES8_S8_EEENS6_IJNS7_ILi128EEENS7_ILi96EEENS7_ILi64EEEEEELi256ENS_6half_tEfNS_4arch4Sm90ELb0ELb1ELb0ELb1ELb1ELb0ELb0ELb1ELb0ELb1ELb1ELb0EEENS1_21CollectiveEpilogueFwdINS6_IJSA_NS7_ILi256EEESB_EEES9_SE_SG_Li256ELb1ELb1ELb1ELb0EEENS1_36VarlenDynamicPersistentTileSchedulerILi128ELi96ELi256ELi128ELb1ELb1ELb1ELb1ELb0ELb1EEEEEEEEEvNT_6ParamsE:
	.zero		3328


//--------------------- .nv.constant0._ZN7cutlass13device_kernelIN5flash11enable_sm90INS1_16FlashAttnFwdSm90INS1_25CollectiveMainloopFwdSm90ILi2EN4cute5tupleIJNS5_1CILi1EEES8_S8_EEENS6_IJNS7_ILi128EEENS7_ILi96EEENS7_ILi64EEEEEELi256ENS_6half_tEfNS_4arch4Sm90ELb0ELb1ELb0ELb1ELb1ELb1ELb0ELb1ELb0ELb1ELb1ELb0EEENS1_21CollectiveEpilogueFwdINS6_IJSA_NS7_ILi256EEESB_EEES9_SE_SG_Li256ELb1ELb1ELb1ELb0EEENS1_36VarlenDynamicPersistentTileSchedulerILi128ELi96ELi256ELi128ELb1ELb1ELb1ELb1ELb0ELb1EEEEEEEEEvNT_6ParamsE --------------------------
	.section	.nv.constant0._ZN7cutlass13device_kernelIN5flash11enable_sm90INS1_16FlashAttnFwdSm90INS1_25CollectiveMainloopFwdSm90ILi2EN4cute5tupleIJNS5_1CILi1EEES8_S8_EEENS6_IJNS7_ILi128EEENS7_ILi96EEENS7_ILi64EEEEEELi256ENS_6half_tEfNS_4arch4Sm90ELb0ELb1ELb0ELb1ELb1ELb1ELb0ELb1ELb0ELb1ELb1ELb0EEENS1_21CollectiveEpilogueFwdINS6_IJSA_NS7_ILi256EEESB_EEES9_SE_SG_Li256ELb1ELb1ELb1ELb0EEENS1_36VarlenDynamicPersistentTileSchedulerILi128ELi96ELi256ELi128ELb1ELb1ELb1ELb1ELb0ELb1EEEEEEEEEvNT_6ParamsE,"a",@progbits
	.sectionflags	@""
	.align	4
.nv.constant0._ZN7cutlass13device_kernelIN5flash11enable_sm90INS1_16FlashAttnFwdSm90INS1_25CollectiveMainloopFwdSm90ILi2EN4cute5tupleIJNS5_1CILi1EEES8_S8_EEENS6_IJNS7_ILi128EEENS7_ILi96EEENS7_ILi64EEEEEELi256ENS_6half_tEfNS_4arch4Sm90ELb0ELb1ELb0ELb1ELb1ELb1ELb0ELb1ELb0ELb1ELb1ELb0EEENS1_21CollectiveEpilogueFwdINS6_IJSA_NS7_ILi256EEESB_EEES9_SE_SG_Li256ELb1ELb1ELb1ELb0EEENS1_36VarlenDynamicPersistentTileSchedulerILi128ELi96ELi256ELi128ELb1ELb1ELb1ELb1ELb0ELb1EEEEEEEEEvNT_6ParamsE:
	.zero		3328


//--------------------- .nv.constant0._ZN7cutlass13device_kernelIN5flash11enable_sm90INS1_16FlashAttnFwdSm90INS1_25CollectiveMainloopFwdSm90ILi2EN4cute5tupleIJNS5_1CILi1EEES8_S8_EEENS6_IJNS7_ILi128EEENS7_ILi96EEENS7_ILi64EEEEEELi256ENS_6half_tEfNS_4arch4Sm90ELb0ELb1ELb0ELb1ELb1ELb0ELb1ELb1ELb0ELb1ELb1ELb0EEENS1_21CollectiveEpilogueFwdINS6_IJSA_NS7_ILi256EEESB_EEES9_SE_SG_Li256ELb1ELb1ELb1ELb0EEENS1_36VarlenDynamicPersistentTileSchedulerILi128ELi96ELi256ELi128ELb1ELb1ELb1ELb1ELb0ELb1EEEEEEEEEvNT_6ParamsE --------------------------
	.section	.nv.constant0._ZN7cutlass13device_kernelIN5flash11enable_sm90INS1_16FlashAttnFwdSm90INS1_25CollectiveMainloopFwdSm90ILi2EN4cute5tupleIJNS5_1CILi1EEES8_S8_EEENS6_IJNS7_ILi128EEENS7_ILi96EEENS7_ILi64EEEEEELi256ENS_6half_tEfNS_4arch4Sm90ELb0ELb1ELb0ELb1ELb1ELb0ELb1ELb1ELb0ELb1ELb1ELb0EEENS1_21CollectiveEpilogueFwdINS6_IJSA_NS7_ILi256EEESB_EEES9_SE_SG_Li256ELb1ELb1ELb1ELb0EEENS1_36VarlenDynamicPersistentTileSchedulerILi128ELi96ELi256ELi128ELb1ELb1ELb1ELb1ELb0ELb1EEEEEEEEEvNT_6ParamsE,"a",@progbits
	.sectionflags	@""
	.align	4
.nv.constant0._ZN7cutlass13device_kernelIN5flash11enable_sm90INS1_16FlashAttnFwdSm90INS1_25CollectiveMainloopFwdSm90ILi2EN4cute5tupleIJNS5_1CILi1EEES8_S8_EEENS6_IJNS7_ILi128EEENS7_ILi96EEENS7_ILi64EEEEEELi256ENS_6half_tEfNS_4arch4Sm90ELb0ELb1ELb0ELb1ELb1ELb0ELb1ELb1ELb0ELb1ELb1ELb0EEENS1_21CollectiveEpilogueFwdINS6_IJSA_NS7_ILi256EEESB_EEES9_SE_SG_Li256ELb1ELb1ELb1ELb0EEENS1_36VarlenDynamicPersistentTileSchedulerILi128ELi96ELi256ELi128ELb1ELb1ELb1ELb1ELb0ELb1EEEEEEEEEvNT_6ParamsE:
	.zero		3584


//--------------------- .nv.constant0._ZN7cutlass13device_kernelIN5flash11enable_sm90INS1_16FlashAttnFwdSm90INS1_25CollectiveMainloopFwdSm90ILi2EN4cute5tupleIJNS5_1CILi1EEES8_S8_EEENS6_IJNS7_ILi128EEENS7_ILi96EEENS7_ILi64EEEEEELi256ENS_6half_tEfNS_4arch4Sm90ELb0ELb1ELb0ELb1ELb1ELb1ELb1ELb1ELb0ELb1ELb1ELb0EEENS1_21CollectiveEpilogueFwdINS6_IJSA_NS7_ILi256EEESB_EEES9_SE_SG_Li256ELb1ELb1ELb1ELb0EEENS1_36VarlenDynamicPersistentTileSchedulerILi128ELi96ELi256ELi128ELb1ELb1ELb1ELb1ELb0ELb1EEEEEEEEEvNT_6ParamsE --------------------------
	.section	.nv.constant0._ZN7cutlass13device_kernelIN5flash11enable_sm90INS1_16FlashAttnFwdSm90INS1_25CollectiveMainloopFwdSm90ILi2EN4cute5tupleIJNS5_1CILi1EEES8_S8_EEENS6_IJNS7_ILi128EEENS7_ILi96EEENS7_ILi64EEEEEELi256ENS_6half_tEfNS_4arch4Sm90ELb0ELb1ELb0ELb1ELb1ELb1ELb1ELb1ELb0ELb1ELb1ELb0EEENS1_21CollectiveEpilogueFwdINS6_IJSA_NS7_ILi256EEESB_EEES9_SE_SG_Li256ELb1ELb1ELb1ELb0EEENS1_36VarlenDynamicPersistentTileSchedulerILi128ELi96ELi256ELi128ELb1ELb1ELb1ELb1ELb0ELb1EEEEEEEEEvNT_6ParamsE,"a",@progbits
	.sectionflags	@""
	.align	4
.nv.constant0._ZN7cutlass13device_kernelIN5flash11enable_sm90INS1_16FlashAttnFwdSm90INS1_25CollectiveMainloopFwdSm90ILi2EN4cute5tupleIJNS5_1CILi1EEES8_S8_EEENS6_IJNS7_ILi128EEENS7_ILi96EEENS7_ILi64EEEEEELi256ENS_6half_tEfNS_4arch4Sm90ELb0ELb1ELb0ELb1ELb1ELb1ELb1ELb1ELb0ELb1ELb1ELb0EEENS1_21CollectiveEpilogueFwdINS6_IJSA_NS7_ILi256EEESB_EEES9_SE_SG_Li256ELb1ELb1ELb1ELb0EEENS1_36VarlenDynamicPersistentTileSchedulerILi128ELi96ELi256ELi128ELb1ELb1ELb1ELb1ELb0ELb1EEEEEEEEEvNT_6ParamsE:
	.zero		3584


//--------------------- .nv.constant0._ZN7cutlass13device_kernelIN5flash11enable_sm90INS1_16FlashAttnFwdSm90INS1_25CollectiveMainloopFwdSm90ILi2EN4cute5tupleIJNS5_1CILi1EEES8_S8_EEENS6_IJNS7_ILi128EEENS7_ILi96EEENS7_ILi64EEEEEELi256ENS_6half_tEfNS_4arch4Sm90ELb1ELb0ELb0ELb0ELb1ELb0ELb0ELb1ELb0ELb1ELb1ELb0EEENS1_21CollectiveEpilogueFwdINS6_IJSA_NS7_ILi256EEESB_EEES9_SE_SG_Li256ELb0ELb1ELb1ELb0EEENS1_19SingleTileSchedulerILb0ELb1ELb1ELi128EEEEEEEEEvNT_6ParamsE --------------------------
	.section	.nv.constant0._ZN7cutlass13device_kernelIN5flash11enable_sm90INS1_16FlashAttnFwdSm90INS1_25CollectiveMainloopFwdSm90ILi2EN4cute5tupleIJNS5_1CILi1EEES8_S8_EEENS6_IJNS7_ILi128EEENS7_ILi96EEENS7_ILi64EEEEEELi256ENS_6half_tEfNS_4arch4Sm90ELb1ELb0ELb0ELb0ELb1ELb0ELb0ELb1ELb0ELb1ELb1ELb0EEENS1_21CollectiveEpilogueFwdINS6_IJSA_NS7_ILi256EEESB_EEES9_SE_SG_Li256ELb0ELb1ELb1ELb0EEENS1_19SingleTileSchedulerILb0ELb1ELb1ELi128EEEEEEEEEvNT_6ParamsE,"a",@progbits
	.sectionflags	@""
	.align	4
.nv.constant0._ZN7cutlass13device_kernelIN5flash11enable_sm90INS1_16FlashAttnFwdSm90INS1_25CollectiveMainloopFwdSm90ILi2EN4cute5tupleIJNS5_1CILi1EEES8_S8_EEENS6_IJNS7_ILi128EEENS7_ILi96EEENS7_ILi64EEEEEELi256ENS_6half_tEfNS_4arch4Sm90ELb1ELb0ELb0ELb0ELb1ELb0ELb0ELb1ELb0ELb1ELb1ELb0EEENS1_21CollectiveEpilogueFwdINS6_IJSA_NS7_ILi256EEESB_EEES9_SE_SG_Li256ELb0ELb1ELb1ELb0EEENS1_19SingleTileSchedulerILb0ELb1ELb1ELi128EEEEEEEEEvNT_6ParamsE:
	.zero		3200


//--------------------- .nv.constant0._ZN7cutlass13device_kernelIN5flash11enable_sm90INS1_16FlashAttnFwdSm90INS1_25CollectiveMainloopFwdSm90ILi2EN4cute5tupleIJNS5_1CILi1EEES8_S8_EEENS6_IJNS7_ILi128EEENS7_ILi96EEENS7_ILi64EEEEEELi256ENS_6half_tEfNS_4arch4Sm90ELb1ELb0ELb0ELb0ELb1ELb0ELb1ELb1ELb0ELb1ELb1ELb0EEENS1_21CollectiveEpilogueFwdINS6_IJSA_NS7_ILi256EEESB_EEES9_SE_SG_Li256ELb0ELb1ELb1ELb0EEENS1_19SingleTileSchedulerILb0ELb1ELb1ELi128EEEEEEEEEvNT_6ParamsE --------------------------
	.section	.nv.constant0._ZN7cutlass13device_kernelIN5flash11enable_sm90INS1_16FlashAttnFwdSm90INS1_25CollectiveMainloopFwdSm90ILi2EN4cute5tupleIJNS5_1CILi1EEES8_S8_EEENS6_IJNS7_ILi128EEENS7_ILi96EEENS7_ILi64EEEEEELi256ENS_6half_tEfNS_4arch4Sm90ELb1ELb0ELb0ELb0ELb1ELb0ELb1ELb1ELb0ELb1ELb1ELb0EEENS1_21CollectiveEpilogueFwdINS6_IJSA_NS7_ILi256EEESB_EEES9_SE_SG_Li256ELb0ELb1ELb1ELb0EEENS1_19SingleTileSchedulerILb0ELb1ELb1ELi128EEEEEEEEEvNT_6ParamsE,"a",@progbits
	.sectionflags	@""
	.align	4
.nv.constant0._ZN7cutlass13device_kernelIN5flash11enable_sm90INS1_16FlashAttnFwdSm90INS1_25CollectiveMainloopFwdSm90ILi2EN4cute5tupleIJNS5_1CILi1EEES8_S8_EEENS6_IJNS7_ILi128EEENS7_ILi96EEENS7_ILi64EEEEEELi256ENS_6half_tEfNS_4arch4Sm90ELb1ELb0ELb0ELb0ELb1ELb0ELb1ELb1ELb0ELb1ELb1ELb0EEENS1_21CollectiveEpilogueFwdINS6_IJSA_NS7_ILi256EEESB_EEES9_SE_SG_Li256ELb0ELb1ELb1ELb0EEENS1_19SingleTileSchedulerILb0ELb1ELb1ELi128EEEEEEEEEvNT_6ParamsE:
	.zero		3456


//--------------------- .nv.constant0._ZN7cutlass13device_kernelIN5flash11enable_sm90INS1_16FlashAttnFwdSm90INS1_25CollectiveMainloopFwdSm90ILi2EN4cute5tupleIJNS5_1CILi1EEES8_S8_EEENS6_IJNS7_ILi128EEENS7_ILi96EEENS7_ILi64EEEEEELi256ENS_6half_tEfNS_4arch4Sm90ELb1ELb0ELb0ELb1ELb1ELb0ELb0ELb1ELb0ELb1ELb1ELb0EEENS1_21CollectiveEpilogueFwdINS6_IJSA_NS7_ILi256EEESB_EEES9_SE_SG_Li256ELb1ELb1ELb1ELb0EEENS1_36VarlenDynamicPersistentTileSchedulerILi128ELi96ELi256ELi128ELb1ELb1ELb1ELb1ELb1ELb1EEEEEEEEEvNT_6ParamsE --------------------------
	.section	.nv.constant0._ZN7cutlass13device_kernelIN5flash11enable_sm90INS1_16FlashAttnFwdSm90INS1_25CollectiveMainloopFwdSm90ILi2EN4cute5tupleIJNS5_1CILi1EEES8_S8_EEENS6_IJNS7_ILi128EEENS7_ILi96EEENS7_ILi64EEEEEELi256ENS_6half_tEfNS_4arch4Sm90ELb1ELb0ELb0ELb1ELb1ELb0ELb0ELb1ELb0ELb1ELb1ELb0EEENS1_21CollectiveEpilogueFwdINS6_IJSA_NS7_ILi256EEESB_EEES9_SE_SG_Li256ELb1ELb1ELb1ELb0EEENS1_36VarlenDynamicPersistentTileSchedulerILi128ELi96ELi256ELi128ELb1ELb1ELb1ELb1ELb1ELb1EEEEEEEEEvNT_6ParamsE,"a",@progbits
	.sectionflags	@""
	.align	4
.nv.constant0._ZN7cutlass13device_kernelIN5flash11enable_sm90INS1_16FlashAttnFwdSm90INS1_25CollectiveMainloopFwdSm90ILi2EN4cute5tupleIJNS5_1CILi1EEES8_S8_EEENS6_IJNS7_ILi128EEENS7_ILi96EEENS7_ILi64EEEEEELi256ENS_6half_tEfNS_4arch4Sm90ELb1ELb0ELb0ELb1ELb1ELb0ELb0ELb1ELb0ELb1ELb1ELb0EEENS1_21CollectiveEpilogueFwdINS6_IJSA_NS7_ILi256EEESB_EEES9_SE_SG_Li256ELb1ELb1ELb1ELb0EEENS1_36VarlenDynamicPersistentTileSchedulerILi128ELi96ELi256ELi128ELb1ELb1ELb1ELb1ELb1ELb1EEEEEEEEEvNT_6ParamsE:
	.zero		3328


//--------------------- .nv.constant0._ZN7cutlass13device_kernelIN5flash11enable_sm90INS1_16FlashAttnFwdSm90INS1_25CollectiveMainloopFwdSm90ILi2EN4cute5tupleIJNS5_1CILi1EEES8_S8_EEENS6_IJNS7_ILi128EEENS7_ILi96EEENS7_ILi64EEEEEELi256ENS_6half_tEfNS_4arch4Sm90ELb1ELb0ELb0ELb1ELb1ELb1ELb0ELb1ELb0ELb1ELb1ELb0EEENS1_21CollectiveEpilogueFwdINS6_IJSA_NS7_ILi256EEESB_EEES9_SE_SG_Li256ELb1ELb1ELb1ELb0EEENS1_36VarlenDynamicPersistentTileSchedulerILi128ELi96ELi256ELi128ELb1ELb1ELb1ELb1ELb1ELb1EEEEEEEEEvNT_6ParamsE --------------------------
	.section	.nv.constant0._ZN7cutlass13device_kernelIN5flash11enable_sm90INS1_16FlashAttnFwdSm90INS1_25CollectiveMainloopFwdSm90ILi2EN4cute5tupleIJNS5_1CILi1EEES8_S8_EEENS6_IJNS7_ILi128EEENS7_ILi96EEENS7_ILi64EEEEEELi256ENS_6half_tEfNS_4arch4Sm90ELb1ELb0ELb0ELb1ELb1ELb1ELb0ELb1ELb0ELb1ELb1ELb0EEENS1_21CollectiveEpilogueFwdINS6_IJSA_NS7_ILi256EEESB_EEES9_SE_SG_Li256ELb1ELb1ELb1ELb0EEENS1_36VarlenDynamicPersistentTileSchedulerILi128ELi96ELi256ELi128ELb1ELb1ELb1ELb1ELb1ELb1EEEEEEEEEvNT_6ParamsE,"a",@progbits
	.sectionflags	@""
	.align	4
.nv.constant0._ZN7cutlass13device_kernelIN5flash11enable_sm90INS1_16FlashAttnFwdSm90INS1_25CollectiveMainloopFwdSm90ILi2EN4cute5tupleIJNS5_1CILi1EEES8_S8_EEENS6_IJNS7_ILi128EEENS7_ILi96EEENS7_ILi64EEEEEELi256ENS_6half_tEfNS_4arch4Sm90ELb1ELb0ELb0ELb1ELb1ELb1ELb0ELb1ELb0ELb1ELb1ELb0EEENS1_21CollectiveEpilogueFwdINS6_IJSA_NS7_ILi256EEESB_EEES9_SE_SG_Li256ELb1ELb1ELb1ELb0EEENS1_36VarlenDynamicPersistentTileSchedulerILi128ELi96ELi256ELi128ELb1ELb1ELb1ELb1ELb1ELb1EEEEEEEEEvNT_6ParamsE:
	.zero		3328


//--------------------- .nv.constant0._ZN7cutlass13device_kernelIN5flash11enable_sm90INS1_16FlashAttnFwdSm90INS1_25CollectiveMainloopFwdSm90ILi2EN4cute5tupleIJNS5_1CILi1EEES8_S8_EEENS6_IJNS7_ILi128EEENS7_ILi96EEENS7_ILi64EEEEEELi256ENS_6half_tEfNS_4arch4Sm90ELb1ELb0ELb0ELb1ELb1ELb0ELb1ELb1ELb0ELb1ELb1ELb0EEENS1_21CollectiveEpilogueFwdINS6_IJSA_NS7_ILi256EEESB_EEES9_SE_SG_Li256ELb1ELb1ELb1ELb0EEENS1_36VarlenDynamicPersistentTileSchedulerILi128ELi96ELi256ELi128ELb1ELb1ELb1ELb1ELb1ELb1EEEEEEEEEvNT_6ParamsE --------------------------
	.section	.nv.constant0._ZN7cutlass13device_kernelIN5flash11enable_sm90INS1_16FlashAttnFwdSm90INS1_25CollectiveMainloopFwdSm90ILi2EN4cute5tupleIJNS5_1CILi1EEES8_S8_EEENS6_IJNS7_ILi128EEENS7_ILi96EEENS7_ILi64EEEEEELi256ENS_6half_tEfNS_4arch4Sm90ELb1ELb0ELb0ELb1ELb1ELb0ELb1ELb1ELb0ELb1ELb1ELb0EEENS1_21CollectiveEpilogueFwdINS6_IJSA_NS7_ILi256EEESB_EEES9_SE_SG_Li256ELb1ELb1ELb1ELb0EEENS1_36VarlenDynamicPersistentTileSchedulerILi128ELi96ELi256ELi128ELb1ELb1ELb1ELb1ELb1ELb1EEEEEEEEEvNT_6ParamsE,"a",@progbits
	.sectionflags	@""
	.align	4
.nv.constant0._ZN7cutlass13device_kernelIN5flash11enable_sm90INS1_16FlashAttnFwdSm90INS1_25CollectiveMainloopFwdSm90ILi2EN4cute5tupleIJNS5_1CILi1EEES8_S8_EEENS6_IJNS7_ILi128EEENS7_ILi96EEENS7_ILi64EEEEEELi256ENS_6half_tEfNS_4arch4Sm90ELb1ELb0ELb0ELb1ELb1ELb0ELb1ELb1ELb0ELb1ELb1ELb0EEENS1_21CollectiveEpilogueFwdINS6_IJSA_NS7_ILi256EEESB_EEES9_SE_SG_Li256ELb1ELb1ELb1ELb0EEENS1_36VarlenDynamicPersistentTileSchedulerILi128ELi96ELi256ELi128ELb1ELb1ELb1ELb1ELb1ELb1EEEEEEEEEvNT_6ParamsE:
	.zero		3584


//--------------------- .nv.constant0._ZN7cutlass13device_kernelIN5flash11enable_sm90INS1_16FlashAttnFwdSm90INS1_25CollectiveMainloopFwdSm90ILi2EN4cute5tupleIJNS5_1CILi1EEES8_S8_EEENS6_IJNS7_ILi128EEENS7_ILi96EEENS7_ILi64EEEEEELi256ENS_6half_tEfNS_4arch4Sm90ELb1ELb0ELb0ELb1ELb1ELb1ELb1ELb1ELb0ELb1ELb1ELb0EEENS1_21CollectiveEpilogueFwdINS6_IJSA_NS7_ILi256EEESB_EEES9_SE_SG_Li256ELb1ELb1ELb1ELb0EEENS1_36VarlenDynamicPersistentTileSchedulerILi128ELi96ELi256ELi128ELb1ELb1ELb1ELb1ELb1ELb1EEEEEEEEEvNT_6ParamsE --------------------------
	.section	.nv.constant0._ZN7cutlass13device_kernelIN5flash11enable_sm90INS1_16FlashAttnFwdSm90INS1_25CollectiveMainloopFwdSm90ILi2EN4cute5tupleIJNS5_1CILi1EEES8_S8_EEENS6_IJNS7_ILi128EEENS7_ILi96EEENS7_ILi64EEEEEELi256ENS_6half_tEfNS_4arch4Sm90ELb1ELb0ELb0ELb1ELb1ELb1ELb1ELb1ELb0ELb1ELb1ELb0EEENS1_21CollectiveEpilogueFwdINS6_IJSA_NS7_ILi256EEESB_EEES9_SE_SG_Li256ELb1ELb1ELb1ELb0EEENS1_36VarlenDynamicPersistentTileSchedulerILi128ELi96ELi256ELi128ELb1ELb1ELb1ELb1ELb1ELb1EEEEEEEEEvNT_6ParamsE,"a",@progbits
	.sectionflags	@""
	.align	4
.nv.constant0._ZN7cutlass13device_kernelIN5flash11enable_sm90INS1_16FlashAttnFwdSm90INS1_25CollectiveMainloopFwdSm90ILi2EN4cute5tupleIJNS5_1CILi1EEES8_S8_EEENS6_IJNS7_ILi128EEENS7_ILi96EEENS7_ILi64EEEEEELi256ENS_6half_tEfNS_4arch4Sm90ELb1ELb0ELb0ELb1ELb1ELb1ELb1ELb1ELb0ELb1ELb1ELb0EEENS1_21CollectiveEpilogueFwdINS6_IJSA_NS7_ILi256EEESB_EEES9_SE_SG_Li256ELb1ELb1ELb1ELb0EEENS1_36VarlenDynamicPersistentTileSchedulerILi128ELi96ELi256ELi128ELb1ELb1ELb1ELb1ELb1ELb1EEEEEEEEEvNT_6ParamsE:
	.zero		3584


//--------------------- SYMBOLS --------------------------

	.type		.nv.reservedSmem.offset0,@object
	.size		.nv.reservedSmem.offset0,0x4
	.type		__assertfail,@function
